	.target	sm_90a

	.elftype	@"ET_EXEC"


//--------------------- .note.nv.tkinfo           --------------------------
	.section	.note.nv.tkinfo,"",@"SHT_NOTE"
	.sectionflags	@"SHF_NOTE_NV_TKINFO"
	.tkinfo
        /*0018*/ 	.word	0x00000002
        /*0030*/ 	.string	""
        /*0030*/ 	.string	"ptxas"
        /*0030*/ 	.string	"Cuda compilation tools, release 13.0, V13.0.88"
        /*0030*/ 	.string	"Build cuda_13.0.r13.0/compiler.36424714_0"
        /*0030*/ 	.string	"-arch sm_90a -m 64 "



//--------------------- .note.nv.cuinfo           --------------------------
	.section	.note.nv.cuinfo,"",@"SHT_NOTE"
	.sectionflags	@"SHF_NOTE_NV_CUINFO"
        /*0018*/ 	.short	0x0002
        /*001a*/ 	.short	0x005a
        /*001c*/ 	.short	0x0082
	.zero		2


//--------------------- .nv.info                  --------------------------
	.section	.nv.info,"",@"SHT_CUDA_INFO"
	.align	4


	//----- nvinfo : EIATTR_REGCOUNT
	.align		4
        /*0000*/ 	.byte	0x04, 0x2f
        /*0002*/ 	.short	(.L_32 - .L_31)
	.align		4
.L_31:
        /*0004*/ 	.word	index@(_ZN7cutlass13device_kernelIN5flash11enable_sm90INS1_16FlashAttnFwdSm90INS1_25CollectiveMainloopFwdSm90ILi2EN4cute5tupleIJNS5_1CILi1EEES8_S8_EEENS6_IJNS7_ILi128EEENS7_ILi96EEENS7_ILi64EEEEEELi256ENS_6half_tEfNS_4arch4Sm90ELb1ELb0ELb0ELb1ELb1ELb1ELb1ELb1ELb0ELb1ELb0ELb0EEENS1_21CollectiveEpilogueFwdINS6_IJSA_NS7_ILi256EEESB_EEES9_SE_SG_Li256ELb1ELb1ELb0ELb0EEENS1_36VarlenDynamicPersistentTileSchedulerILi128ELi96ELi256ELi128ELb0ELb1ELb1ELb1ELb1ELb1EEEEEEEEEvNT_6ParamsE)
        /*0008*/ 	.word	0x000000a8


	//----- nvinfo : EIATTR_FRAME_SIZE
	.align		4
.L_32:
        /*000c*/ 	.byte	0x04, 0x11
        /*000e*/ 	.short	(.L_34 - .L_33)
	.align		4
.L_33:
        /*0010*/ 	.word	index@(_ZN7cutlass13device_kernelIN5flash11enable_sm90INS1_16FlashAttnFwdSm90INS1_25CollectiveMainloopFwdSm90ILi2EN4cute5tupleIJNS5_1CILi1EEES8_S8_EEENS6_IJNS7_ILi128EEENS7_ILi96EEENS7_ILi64EEEEEELi256ENS_6half_tEfNS_4arch4Sm90ELb1ELb0ELb0ELb1ELb1ELb1ELb1ELb1ELb0ELb1ELb0ELb0EEENS1_21CollectiveEpilogueFwdINS6_IJSA_NS7_ILi256EEESB_EEES9_SE_SG_Li256ELb1ELb1ELb0ELb0EEENS1_36VarlenDynamicPersistentTileSchedulerILi128ELi96ELi256ELi128ELb0ELb1ELb1ELb1ELb1ELb1EEEEEEEEEvNT_6ParamsE)
        /*0014*/ 	.word	0x000000c0


	//----- nvinfo : EIATTR_REGCOUNT
	.align		4
.L_34:
        /*0018*/ 	.byte	0x04, 0x2f
        /*001a*/ 	.short	(.L_36 - .L_35)
	.align		4
.L_35:
        /*001c*/ 	.word	index@(_ZN7cutlass13device_kernelIN5flash11enable_sm90INS1_16FlashAttnFwdSm90INS1_25CollectiveMainloopFwdSm90ILi2EN4cute5tupleIJNS5_1CILi1EEES8_S8_EEENS6_IJNS7_ILi128EEENS7_ILi96EEENS7_ILi64EEEEEELi256ENS_6half_tEfNS_4arch4Sm90ELb1ELb0ELb0ELb1ELb1ELb0ELb1ELb1ELb0ELb1ELb0ELb0EEENS1_21CollectiveEpilogueFwdINS6_IJSA_NS7_ILi256EEESB_EEES9_SE_SG_Li256ELb1ELb1ELb0ELb0EEENS1_36VarlenDynamicPersistentTileSchedulerILi128ELi96ELi256ELi128ELb0ELb1ELb1ELb1ELb1ELb1EEEEEEEEEvNT_6ParamsE)
        /*0020*/ 	.word	0x000000a8


	//----- nvinfo : EIATTR_FRAME_SIZE
	.align		4
.L_36:
        /*0024*/ 	.byte	0x04, 0x11
        /*0026*/ 	.short	(.L_38 - .L_37)
	.align		4
.L_37:
        /*0028*/ 	.word	index@(_ZN7cutlass13device_kernelIN5flash11enable_sm90INS1_16FlashAttnFwdSm90INS1_25CollectiveMainloopFwdSm90ILi2EN4cute5tupleIJNS5_1CILi1EEES8_S8_EEENS6_IJNS7_ILi128EEENS7_ILi96EEENS7_ILi64EEEEEELi256ENS_6half_tEfNS_4arch4Sm90ELb1ELb0ELb0ELb1ELb1ELb0ELb1ELb1ELb0ELb1ELb0ELb0EEENS1_21CollectiveEpilogueFwdINS6_IJSA_NS7_ILi256EEESB_EEES9_SE_SG_Li256ELb1ELb1ELb0ELb0EEENS1_36VarlenDynamicPersistentTileSchedulerILi128ELi96ELi256ELi128ELb0ELb1ELb1ELb1ELb1ELb1EEEEEEEEEvNT_6ParamsE)
        /*002c*/ 	.word	0x00000028


	//----- nvinfo : EIATTR_REGCOUNT
	.align		4
.L_38:
        /*0030*/ 	.byte	0x04, 0x2f
        /*0032*/ 	.short	(.L_40 - .L_39)
	.align		4
.L_39:
        /*0034*/ 	.word	index@(_ZN7cutlass13device_kernelIN5flash11enable_sm90INS1_16FlashAttnFwdSm90INS1_25CollectiveMainloopFwdSm90ILi2EN4cute5tupleIJNS5_1CILi1EEES8_S8_EEENS6_IJNS7_ILi128EEENS7_ILi96EEENS7_ILi64EEEEEELi256ENS_6half_tEfNS_4arch4Sm90ELb1ELb0ELb0ELb1ELb1ELb1ELb0ELb1ELb0ELb1ELb0ELb0EEENS1_21CollectiveEpilogueFwdINS6_IJSA_NS7_ILi256EEESB_EEES9_SE_SG_Li256ELb1ELb1ELb0ELb0EEENS1_36VarlenDynamicPersistentTileSchedulerILi128ELi96ELi256ELi128ELb0ELb1ELb1ELb1ELb1ELb1EEEEEEEEEvNT_6ParamsE)
        /*0038*/ 	.word	0x000000a8


	//----- nvinfo : EIATTR_FRAME_SIZE
	.align		4
.L_40:
        /*003c*/ 	.byte	0x04, 0x11
        /*003e*/ 	.short	(.L_42 - .L_41)
	.align		4
.L_41:
        /*0040*/ 	.word	index@(_ZN7cutlass13device_kernelIN5flash11enable_sm90INS1_16FlashAttnFwdSm90INS1_25CollectiveMainloopFwdSm90ILi2EN4cute5tupleIJNS5_1CILi1EEES8_S8_EEENS6_IJNS7_ILi128EEENS7_ILi96EEENS7_ILi64EEEEEELi256ENS_6half_tEfNS_4arch4Sm90ELb1ELb0ELb0ELb1ELb1ELb1ELb0ELb1ELb0ELb1ELb0ELb0EEENS1_21CollectiveEpilogueFwdINS6_IJSA_NS7_ILi256EEESB_EEES9_SE_SG_Li256ELb1ELb1ELb0ELb0EEENS1_36VarlenDynamicPersistentTileSchedulerILi128ELi96ELi256ELi128ELb0ELb1ELb1ELb1ELb1ELb1EEEEEEEEEvNT_6ParamsE)
        /*0044*/ 	.word	0x00000058


	//----- nvinfo : EIATTR_REGCOUNT
	.align		4
.L_42:
        /*0048*/ 	.byte	0x04, 0x2f
        /*004a*/ 	.short	(.L_44 - .L_43)
	.align		4
.L_43:
        /*004c*/ 	.word	index@(_ZN7cutlass13device_kernelIN5flash11enable_sm90INS1_16FlashAttnFwdSm90INS1_25CollectiveMainloopFwdSm90ILi2EN4cute5tupleIJNS5_1CILi1EEES8_S8_EEENS6_IJNS7_ILi128EEENS7_ILi96EEENS7_ILi64EEEEEELi256ENS_6half_tEfNS_4arch4Sm90ELb1ELb0ELb0ELb1ELb1ELb0ELb0ELb1ELb0ELb1ELb0ELb0EEENS1_21CollectiveEpilogueFwdINS6_IJSA_NS7_ILi256EEESB_EEES9_SE_SG_Li256ELb1ELb1ELb0ELb0EEENS1_36VarlenDynamicPersistentTileSchedulerILi128ELi96ELi256ELi128ELb0ELb1ELb1ELb1ELb1ELb1EEEEEEEEEvNT_6ParamsE)
        /*0050*/ 	.word	0x000000a8


	//----- nvinfo : EIATTR_FRAME_SIZE
	.align		4
.L_44:
        /*0054*/ 	.byte	0x04, 0x11
        /*0056*/ 	.short	(.L_46 - .L_45)
	.align		4
.L_45:
        /*0058*/ 	.word	index@(_ZN7cutlass13device_kernelIN5flash11enable_sm90INS1_16FlashAttnFwdSm90INS1_25CollectiveMainloopFwdSm90ILi2EN4cute5tupleIJNS5_1CILi1EEES8_S8_EEENS6_IJNS7_ILi128EEENS7_ILi96EEENS7_ILi64EEEEEELi256ENS_6half_tEfNS_4arch4Sm90ELb1ELb0ELb0ELb1ELb1ELb0ELb0ELb1ELb0ELb1ELb0ELb0EEENS1_21CollectiveEpilogueFwdINS6_IJSA_NS7_ILi256EEESB_EEES9_SE_SG_Li256ELb1ELb1ELb0ELb0EEENS1_36VarlenDynamicPersistentTileSchedulerILi128ELi96ELi256ELi128ELb0ELb1ELb1ELb1ELb1ELb1EEEEEEEEEvNT_6ParamsE)
        /*005c*/ 	.word	0x00000028


	//----- nvinfo : EIATTR_REGCOUNT
	.align		4
.L_46:
        /*0060*/ 	.byte	0x04, 0x2f
        /*0062*/ 	.short	(.L_48 - .L_47)
	.align		4
.L_47:
        /*0064*/ 	.word	index@(_ZN7cutlass13device_kernelIN5flash11enable_sm90INS1_16FlashAttnFwdSm90INS1_25CollectiveMainloopFwdSm90ILi2EN4cute5tupleIJNS5_1CILi1EEES8_S8_EEENS6_IJNS7_ILi128EEENS7_ILi96EEENS7_ILi64EEEEEELi256ENS_6half_tEfNS_4arch4Sm90ELb1ELb0ELb0ELb0ELb1ELb0ELb1ELb1ELb0ELb1ELb0ELb0EEENS1_21CollectiveEpilogueFwdINS6_IJSA_NS7_ILi256EEESB_EEES9_SE_SG_Li256ELb0ELb1ELb0ELb0EEENS1_30DynamicPersistentTileSchedulerILi256ELi128ELb0ELb1ELb1EEEEEEEEEvNT_6ParamsE)
        /*0068*/ 	.word	0x000000a8


	//----- nvinfo : EIATTR_FRAME_SIZE
	.align		4
.L_48:
        /*006c*/ 	.byte	0x04, 0x11
        /*006e*/ 	.short	(.L_50 - .L_49)
	.align		4
.L_49:
        /*0070*/ 	.word	index@(_ZN7cutlass13device_kernelIN5flash11enable_sm90INS1_16FlashAttnFwdSm90INS1_25CollectiveMainloopFwdSm90ILi2EN4cute5tupleIJNS5_1CILi1EEES8_S8_EEENS6_IJNS7_ILi128EEENS7_ILi96EEENS7_ILi64EEEEEELi256ENS_6half_tEfNS_4arch4Sm90ELb1ELb0ELb0ELb0ELb1ELb0ELb1ELb1ELb0ELb1ELb0ELb0EEENS1_21CollectiveEpilogueFwdINS6_IJSA_NS7_ILi256EEESB_EEES9_SE_SG_Li256ELb0ELb1ELb0ELb0EEENS1_30DynamicPersistentTileSchedulerILi256ELi128ELb0ELb1ELb1EEEEEEEEEvNT_6ParamsE)
        /*0074*/ 	.word	0x00000010


	//----- nvinfo : EIATTR_REGCOUNT
	.align		4
.L_50:
        /*0078*/ 	.byte	0x04, 0x2f
        /*007a*/ 	.short	(.L_52 - .L_51)
	.align		4
.L_51:
        /*007c*/ 	.word	index@(_ZN7cutlass13device_kernelIN5flash11enable_sm90INS1_16FlashAttnFwdSm90INS1_25CollectiveMainloopFwdSm90ILi2EN4cute5tupleIJNS5_1CILi1EEES8_S8_EEENS6_IJNS7_ILi128EEENS7_ILi96EEENS7_ILi64EEEEEELi256ENS_6half_tEfNS_4arch4Sm90ELb1ELb0ELb0ELb0ELb1ELb0ELb0ELb1ELb0ELb1ELb0ELb0EEENS1_21CollectiveEpilogueFwdINS6_IJSA_NS7_ILi256EEESB_EEES9_SE_SG_Li256ELb0ELb1ELb0ELb0EEENS1_30DynamicPersistentTileSchedulerILi256ELi128ELb0ELb1ELb1EEEEEEEEEvNT_6ParamsE)
        /*0080*/ 	.word	0x000000a8


	//----- nvinfo : EIATTR_FRAME_SIZE
	.align		4
.L_52:
        /*0084*/ 	.byte	0x04, 0x11
        /*0086*/ 	.short	(.L_54 - .L_53)
	.align		4
.L_53:
        /*0088*/ 	.word	index@(_ZN7cutlass13device_kernelIN5flash11enable_sm90INS1_16FlashAttnFwdSm90INS1_25CollectiveMainloopFwdSm90ILi2EN4cute5tupleIJNS5_1CILi1EEES8_S8_EEENS6_IJNS7_ILi128EEENS7_ILi96EEENS7_ILi64EEEEEELi256ENS_6half_tEfNS_4arch4Sm90ELb1ELb0ELb0ELb0ELb1ELb0ELb0ELb1ELb0ELb1ELb0ELb0EEENS1_21CollectiveEpilogueFwdINS6_IJSA_NS7_ILi256EEESB_EEES9_SE_SG_Li256ELb0ELb1ELb0ELb0EEENS1_30DynamicPersistentTileSchedulerILi256ELi128ELb0ELb1ELb1EEEEEEEEEvNT_6ParamsE)
        /*008c*/ 	.word	0x00000008


	//----- nvinfo : EIATTR_REGCOUNT
	.align		4
.L_54:
        /*0090*/ 	.byte	0x04, 0x2f
        /*0092*/ 	.short	(.L_56 - .L_55)
	.align		4
.L_55:
        /*0094*/ 	.word	index@(_ZN7cutlass13device_kernelIN5flash11enable_sm90INS1_16FlashAttnFwdSm90INS1_25CollectiveMainloopFwdSm90ILi2EN4cute5tupleIJNS5_1CILi1EEES8_S8_EEENS6_IJNS7_ILi128EEENS7_ILi96EEENS7_ILi64EEEEEELi256ENS_6half_tEfNS_4arch4Sm90ELb0ELb1ELb0ELb1ELb1ELb1ELb1ELb1ELb0ELb1ELb0ELb0EEENS1_21CollectiveEpilogueFwdINS6_IJSA_NS7_ILi256EEESB_EEES9_SE_SG_Li256ELb1ELb1ELb0ELb0EEENS1_36VarlenDynamicPersistentTileSchedulerILi128ELi96ELi256ELi128ELb0ELb1ELb1ELb1ELb0ELb1EEEEEEEEEvNT_6ParamsE)
        /*0098*/ 	.word	0x000000a8


	//----- nvinfo : EIATTR_FRAME_SIZE
	.align		4
.L_56:
        /*009c*/ 	.byte	0x04, 0x11
        /*009e*/ 	.short	(.L_58 - .L_57)
	.align		4
.L_57:
        /*00a0*/ 	.word	index@($_ZN7cutlass13device_kernelIN5flash11enable_sm90INS1_16FlashAttnFwdSm90INS1_25CollectiveMainloopFwdSm90ILi2EN4cute5tupleIJNS5_1CILi1EEES8_S8_EEENS6_IJNS7_ILi128EEENS7_ILi96EEENS7_ILi64EEEEEELi256ENS_6half_tEfNS_4arch4Sm90ELb0ELb1ELb0ELb1ELb1ELb1ELb1ELb1ELb0ELb1ELb0ELb0EEENS1_21CollectiveEpilogueFwdINS6_IJSA_NS7_ILi256EEESB_EEES9_SE_SG_Li256ELb1ELb1ELb0ELb0EEENS1_36VarlenDynamicPersistentTileSchedulerILi128ELi96ELi256ELi128ELb0ELb1ELb1ELb1ELb0ELb1EEEEEEEEEvNT_6ParamsE$_ZZN5flash25CollectiveMainloopFwdSm90ILi2EN4cute5tupleIJNS1_1CILi1EEES4_S4_EEENS2_IJNS3_ILi128EEENS3_ILi96EEENS3_ILi64EEEEEELi256EN7cutlass6half_tEfNSA_4arch4Sm90ELb0ELb1ELb0ELb1ELb1ELb1ELb1ELb1ELb0ELb1ELb0ELb0EE3mmaINS_16FlashAttnFwdSm90ISE_NS_21CollectiveEpilogueFwdINS2_IJS6_NS3_ILi256EEES7_EEES5_SB_SD_Li256ELb1ELb1ELb0ELb0EEENS_36VarlenDynamicPersistentTileSchedulerILi128ELi96ELi256ELi128ELb0ELb1ELb1ELb1ELb0ELb1EEEE13SharedStorageENS1_6TensorINS1_11ArrayEngineIfLm128EEENS1_6LayoutINS2_IJNS2_IJNS3_ILi2EEEST_NS3_ILi32EEEEEES4_S4_EEENS2_IJNS2_IJS4_ST_NS3_ILi4EEEEEENS3_ILi0EEESZ_EEEEEEENS_7SoftmaxILi2ELi0EEEEEbRKNSE_6ParamsENSA_13PipelineAsyncILi2EEES19_RNSA_13PipelineStateILj2EEERT0_RT1_iRiRKNS_16SeqlenInfoQKNewKILb1ELb1EEENS2_IJiiiiEEERT_ENKUliT_T0_T1_E_clIZSF_ISO_S12_S14_EbS17_S19_S19_S1C_S1E_S1G_iS1H_S1L_S1M_S1O_EUlRS1P_iE0_NS3_ILb1EEES1W_EEDaiS1P_S1Q_S1R_)
        /*00a4*/ 	.word	0x000004a0


	//----- nvinfo : EIATTR_FRAME_SIZE
	.align		4
.L_58:
        /*00a8*/ 	.byte	0x04, 0x11
        /*00aa*/ 	.short	(.L_60 - .L_59)
	.align		4
.L_59:
        /*00ac*/ 	.word	index@(_ZN7cutlass13device_kernelIN5flash11enable_sm90INS1_16FlashAttnFwdSm90INS1_25CollectiveMainloopFwdSm90ILi2EN4cute5tupleIJNS5_1CILi1EEES8_S8_EEENS6_IJNS7_ILi128EEENS7_ILi96EEENS7_ILi64EEEEEELi256ENS_6half_tEfNS_4arch4Sm90ELb0ELb1ELb0ELb1ELb1ELb1ELb1ELb1ELb0ELb1ELb0ELb0EEENS1_21CollectiveEpilogueFwdINS6_IJSA_NS7_ILi256EEESB_EEES9_SE_SG_Li256ELb1ELb1ELb0ELb0EEENS1_36VarlenDynamicPersistentTileSchedulerILi128ELi96ELi256ELi128ELb0ELb1ELb1ELb1ELb0ELb1EEEEEEEEEvNT_6ParamsE)
        /*00b0*/ 	.word	0x000004a0


	//----- nvinfo : EIATTR_REGCOUNT
	.align		4
.L_60:
        /*00b4*/ 	.byte	0x04, 0x2f
        /*00b6*/ 	.short	(.L_62 - .L_61)
	.align		4
.L_61:
        /*00b8*/ 	.word	index@(_ZN7cutlass13device_kernelIN5flash11enable_sm90INS1_16FlashAttnFwdSm90INS1_25CollectiveMainloopFwdSm90ILi2EN4cute5tupleIJNS5_1CILi1EEES8_S8_EEENS6_IJNS7_ILi128EEENS7_ILi96EEENS7_ILi64EEEEEELi256ENS_6half_tEfNS_4arch4Sm90ELb0ELb1ELb0ELb1ELb1ELb0ELb1ELb1ELb0ELb1ELb0ELb0EEENS1_21CollectiveEpilogueFwdINS6_IJSA_NS7_ILi256EEESB_EEES9_SE_SG_Li256ELb1ELb1ELb0ELb0EEENS1_36VarlenDynamicPersistentTileSchedulerILi128ELi96ELi256ELi128ELb0ELb1ELb1ELb1ELb0ELb1EEEEEEEEEvNT_6ParamsE)
        /*00bc*/ 	.word	0x000000a8


	//----- nvinfo : EIATTR_FRAME_SIZE
	.align		4
.L_62:
        /*00c0*/ 	.byte	0x04, 0x11
        /*00c2*/ 	.short	(.L_64 - .L_63)
	.align		4
.L_63:
        /*00c4*/ 	.word	index@($_ZN7cutlass13device_kernelIN5flash11enable_sm90INS1_16FlashAttnFwdSm90INS1_25CollectiveMainloopFwdSm90ILi2EN4cute5tupleIJNS5_1CILi1EEES8_S8_EEENS6_IJNS7_ILi128EEENS7_ILi96EEENS7_ILi64EEEEEELi256ENS_6half_tEfNS_4arch4Sm90ELb0ELb1ELb0ELb1ELb1ELb0ELb1ELb1ELb0ELb1ELb0ELb0EEENS1_21CollectiveEpilogueFwdINS6_IJSA_NS7_ILi256EEESB_EEES9_SE_SG_Li256ELb1ELb1ELb0ELb0EEENS1_36VarlenDynamicPersistentTileSchedulerILi128ELi96ELi256ELi128ELb0ELb1ELb1ELb1ELb0ELb1EEEEEEEEEvNT_6ParamsE$_ZZN5flash25CollectiveMainloopFwdSm90ILi2EN4cute5tupleIJNS1_1CILi1EEES4_S4_EEENS2_IJNS3_ILi128EEENS3_ILi96EEENS3_ILi64EEEEEELi256EN7cutlass6half_tEfNSA_4arch4Sm90ELb0ELb1ELb0ELb1ELb1ELb0ELb1ELb1ELb0ELb1ELb0ELb0EE3mmaINS_16FlashAttnFwdSm90ISE_NS_21CollectiveEpilogueFwdINS2_IJS6_NS3_ILi256EEES7_EEES5_SB_SD_Li256ELb1ELb1ELb0ELb0EEENS_36VarlenDynamicPersistentTileSchedulerILi128ELi96ELi256ELi128ELb0ELb1ELb1ELb1ELb0ELb1EEEE13SharedStorageENS1_6TensorINS1_11ArrayEngineIfLm128EEENS1_6LayoutINS2_IJNS2_IJNS3_ILi2EEEST_NS3_ILi32EEEEEES4_S4_EEENS2_IJNS2_IJS4_ST_NS3_ILi4EEEEEENS3_ILi0EEESZ_EEEEEEENS_7SoftmaxILi2ELi0EEEEEbRKNSE_6ParamsENSA_13PipelineAsyncILi2EEES19_RNSA_13PipelineStateILj2EEERT0_RT1_iRiRKNS_16SeqlenInfoQKNewKILb1ELb0EEENS2_IJiiiiEEERT_ENKUliT_T0_T1_E_clIZSF_ISO_S12_S14_EbS17_S19_S19_S1C_S1E_S1G_iS1H_S1L_S1M_S1O_EUlRS1P_iE1_NS3_ILb0EEENS3_ILb1EEEEEDaiS1P_S1Q_S1R_)
        /*00c8*/ 	.word	0x00000480


	//----- nvinfo : EIATTR_FRAME_SIZE
	.align		4
.L_64:
        /*00cc*/ 	.byte	0x04, 0x11
        /*00ce*/ 	.short	(.L_66 - .L_65)
	.align		4
.L_65:
        /*00d0*/ 	.word	index@(_ZN7cutlass13device_kernelIN5flash11enable_sm90INS1_16FlashAttnFwdSm90INS1_25CollectiveMainloopFwdSm90ILi2EN4cute5tupleIJNS5_1CILi1EEES8_S8_EEENS6_IJNS7_ILi128EEENS7_ILi96EEENS7_ILi64EEEEEELi256ENS_6half_tEfNS_4arch4Sm90ELb0ELb1ELb0ELb1ELb1ELb0ELb1ELb1ELb0ELb1ELb0ELb0EEENS1_21CollectiveEpilogueFwdINS6_IJSA_NS7_ILi256EEESB_EEES9_SE_SG_Li256ELb1ELb1ELb0ELb0EEENS1_36VarlenDynamicPersistentTileSchedulerILi128ELi96ELi256ELi128ELb0ELb1ELb1ELb1ELb0ELb1EEEEEEEEEvNT_6ParamsE)
        /*00d4*/ 	.word	0x00000480


	//----- nvinfo : EIATTR_REGCOUNT
	.align		4
.L_66:
        /*00d8*/ 	.byte	0x04, 0x2f
        /*00da*/ 	.short	(.L_68 - .L_67)
	.align		4
.L_67:
        /*00dc*/ 	.word	index@(_ZN7cutlass13device_kernelIN5flash11enable_sm90INS1_16FlashAttnFwdSm90INS1_25CollectiveMainloopFwdSm90ILi2EN4cute5tupleIJNS5_1CILi1EEES8_S8_EEENS6_IJNS7_ILi128EEENS7_ILi96EEENS7_ILi64EEEEEELi256ENS_6half_tEfNS_4arch4Sm90ELb0ELb1ELb0ELb1ELb1ELb1ELb0ELb1ELb0ELb1ELb0ELb0EEENS1_21CollectiveEpilogueFwdINS6_IJSA_NS7_ILi256EEESB_EEES9_SE_SG_Li256ELb1ELb1ELb0ELb0EEENS1_36VarlenDynamicPersistentTileSchedulerILi128ELi96ELi256ELi128ELb0ELb1ELb1ELb1ELb0ELb1EEEEEEEEEvNT_6ParamsE)
        /*00e0*/ 	.word	0x000000a8


	//----- nvinfo : EIATTR_FRAME_SIZE
	.align		4
.L_68:
        /*00e4*/ 	.byte	0x04, 0x11
        /*00e6*/ 	.short	(.L_70 - .L_69)
	.align		4
.L_69:
        /*00e8*/ 	.word	index@($_ZN7cutlass13device_kernelIN5flash11enable_sm90INS1_16FlashAttnFwdSm90INS1_25CollectiveMainloopFwdSm90ILi2EN4cute5tupleIJNS5_1CILi1EEES8_S8_EEENS6_IJNS7_ILi128EEENS7_ILi96EEENS7_ILi64EEEEEELi256ENS_6half_tEfNS_4arch4Sm90ELb0ELb1ELb0ELb1ELb1ELb1ELb0ELb1ELb0ELb1ELb0ELb0EEENS1_21CollectiveEpilogueFwdINS6_IJSA_NS7_ILi256EEESB_EEES9_SE_SG_Li256ELb1ELb1ELb0ELb0EEENS1_36VarlenDynamicPersistentTileSchedulerILi128ELi96ELi256ELi128ELb0ELb1ELb1ELb1ELb0ELb1EEEEEEEEEvNT_6ParamsE$_ZZN5flash25CollectiveMainloopFwdSm90ILi2EN4cute5tupleIJNS1_1CILi1EEES4_S4_EEENS2_IJNS3_ILi128EEENS3_ILi96EEENS3_ILi64EEEEEELi256EN7cutlass6half_tEfNSA_4arch4Sm90ELb0ELb1ELb0ELb1ELb1ELb1ELb0ELb1ELb0ELb1ELb0ELb0EE3mmaINS_16FlashAttnFwdSm90ISE_NS_21CollectiveEpilogueFwdINS2_IJS6_NS3_ILi256EEES7_EEES5_SB_SD_Li256ELb1ELb1ELb0ELb0EEENS_36VarlenDynamicPersistentTileSchedulerILi128ELi96ELi256ELi128ELb0ELb1ELb1ELb1ELb0ELb1EEEE13SharedStorageENS1_6TensorINS1_11ArrayEngineIfLm128EEENS1_6LayoutINS2_IJNS2_IJNS3_ILi2EEEST_NS3_ILi32EEEEEES4_S4_EEENS2_IJNS2_IJS4_ST_NS3_ILi4EEEEEENS3_ILi0EEESZ_EEEEEEENS_7SoftmaxILi2ELi0EEEEEbRKNSE_6ParamsENSA_13PipelineAsyncILi2EEES19_RNSA_13PipelineStateILj2EEERT0_RT1_iRiRKNS_16SeqlenInfoQKNewKILb1ELb1EEENS2_IJiiiiEEERT_ENKUliT_T0_T1_E_clIZSF_ISO_S12_S14_EbS17_S19_S19_S1C_S1E_S1G_iS1H_S1L_S1M_S1O_EUlRS1P_iE0_NS3_ILb1EEES1W_EEDaiS1P_S1Q_S1R_)
        /*00ec*/ 	.word	0x00000440


	//----- nvinfo : EIATTR_FRAME_SIZE
	.align		4
.L_70:
        /*00f0*/ 	.byte	0x04, 0x11
        /*00f2*/ 	.short	(.L_72 - .L_71)
	.align		4
.L_71:
        /*00f4*/ 	.word	index@(_ZN7cutlass13device_kernelIN5flash11enable_sm90INS1_16FlashAttnFwdSm90INS1_25CollectiveMainloopFwdSm90ILi2EN4cute5tupleIJNS5_1CILi1EEES8_S8_EEENS6_IJNS7_ILi128EEENS7_ILi96EEENS7_ILi64EEEEEELi256ENS_6half_tEfNS_4arch4Sm90ELb0ELb1ELb0ELb1ELb1ELb1ELb0ELb1ELb0ELb1ELb0ELb0EEENS1_21CollectiveEpilogueFwdINS6_IJSA_NS7_ILi256EEESB_EEES9_SE_SG_Li256ELb1ELb1ELb0ELb0EEENS1_36VarlenDynamicPersistentTileSchedulerILi128ELi96ELi256ELi128ELb0ELb1ELb1ELb1ELb0ELb1EEEEEEEEEvNT_6ParamsE)
        /*00f8*/ 	.word	0x00000440


	//----- nvinfo : EIATTR_REGCOUNT
	.align		4
.L_72:
        /*00fc*/ 	.byte	0x04, 0x2f
        /*00fe*/ 	.short	(.L_74 - .L_73)
	.align		4
.L_73:
        /*0100*/ 	.word	index@(_ZN7cutlass13device_kernelIN5flash11enable_sm90INS1_16FlashAttnFwdSm90INS1_25CollectiveMainloopFwdSm90ILi2EN4cute5tupleIJNS5_1CILi1EEES8_S8_EEENS6_IJNS7_ILi128EEENS7_ILi96EEENS7_ILi64EEEEEELi256ENS_6half_tEfNS_4arch4Sm90ELb0ELb1ELb0ELb1ELb1ELb0ELb0ELb1ELb0ELb1ELb0ELb0EEENS1_21CollectiveEpilogueFwdINS6_IJSA_NS7_ILi256EEESB_EEES9_SE_SG_Li256ELb1ELb1ELb0ELb0EEENS1_36VarlenDynamicPersistentTileSchedulerILi128ELi96ELi256ELi128ELb0ELb1ELb1ELb1ELb0ELb1EEEEEEEEEvNT_6ParamsE)
        /*0104*/ 	.word	0x000000a8


	//----- nvinfo : EIATTR_FRAME_SIZE
	.align		4
.L_74:
        /*0108*/ 	.byte	0x04, 0x11
        /*010a*/ 	.short	(.L_76 - .L_75)
	.align		4
.L_75:
        /*010c*/ 	.word	index@(_ZN7cutlass13device_kernelIN5flash11enable_sm90INS1_16FlashAttnFwdSm90INS1_25CollectiveMainloopFwdSm90ILi2EN4cute5tupleIJNS5_1CILi1EEES8_S8_EEENS6_IJNS7_ILi128EEENS7_ILi96EEENS7_ILi64EEEEEELi256ENS_6half_tEfNS_4arch4Sm90ELb0ELb1ELb0ELb1ELb1ELb0ELb0ELb1ELb0ELb1ELb0ELb0EEENS1_21CollectiveEpilogueFwdINS6_IJSA_NS7_ILi256EEESB_EEES9_SE_SG_Li256ELb1ELb1ELb0ELb0EEENS1_36VarlenDynamicPersistentTileSchedulerILi128ELi96ELi256ELi128ELb0ELb1ELb1ELb1ELb0ELb1EEEEEEEEEvNT_6ParamsE)
        /*0110*/ 	.word	0x00000018


	//----- nvinfo : EIATTR_REGCOUNT
	.align		4
.L_76:
        /*0114*/ 	.byte	0x04, 0x2f
        /*0116*/ 	.short	(.L_78 - .L_77)
	.align		4
.L_77:
        /*0118*/ 	.word	index@(_ZN7cutlass13device_kernelIN5flash11enable_sm90INS1_16FlashAttnFwdSm90INS1_25CollectiveMainloopFwdSm90ILi2EN4cute5tupleIJNS5_1CILi1EEES8_S8_EEENS6_IJNS7_ILi128EEENS7_ILi96EEENS7_ILi64EEEEEELi256ENS_6half_tEfNS_4arch4Sm90ELb0ELb1ELb0ELb0ELb1ELb0ELb1ELb1ELb0ELb1ELb0ELb0EEENS1_21CollectiveEpilogueFwdINS6_IJSA_NS7_ILi256EEESB_EEES9_SE_SG_Li256ELb0ELb1ELb0ELb0EEENS1_30DynamicPersistentTileSchedulerILi256ELi128ELb0ELb1ELb1EEEEEEEEEvNT_6ParamsE)
        /*011c*/ 	.word	0x000000a8


	//----- nvinfo : EIATTR_FRAME_SIZE
	.align		4
.L_78:
        /*0120*/ 	.byte	0x04, 0x11
        /*0122*/ 	.short	(.L_80 - .L_79)
	.align		4
.L_79:
        /*0124*/ 	.word	index@($_ZN7cutlass13device_kernelIN5flash11enable_sm90INS1_16FlashAttnFwdSm90INS1_25CollectiveMainloopFwdSm90ILi2EN4cute5tupleIJNS5_1CILi1EEES8_S8_EEENS6_IJNS7_ILi128EEENS7_ILi96EEENS7_ILi64EEEEEELi256ENS_6half_tEfNS_4arch4Sm90ELb0ELb1ELb0ELb0ELb1ELb0ELb1ELb1ELb0ELb1ELb0ELb0EEENS1_21CollectiveEpilogueFwdINS6_IJSA_NS7_ILi256EEESB_EEES9_SE_SG_Li256ELb0ELb1ELb0ELb0EEENS1_30DynamicPersistentTileSchedulerILi256ELi128ELb0ELb1ELb1EEEEEEEEEvNT_6ParamsE$_ZZN5flash25CollectiveMainloopFwdSm90ILi2EN4cute5tupleIJNS1_1CILi1EEES4_S4_EEENS2_IJNS3_ILi128EEENS3_ILi96EEENS3_ILi64EEEEEELi256EN7cutlass6half_tEfNSA_4arch4Sm90ELb0ELb1ELb0ELb0ELb1ELb0ELb1ELb1ELb0ELb1ELb0ELb0EE3mmaINS_16FlashAttnFwdSm90ISE_NS_21CollectiveEpilogueFwdINS2_IJS6_NS3_ILi256EEES7_EEES5_SB_SD_Li256ELb0ELb1ELb0ELb0EEENS_30DynamicPersistentTileSchedulerILi256ELi128ELb0ELb1ELb1EEEE13SharedStorageENS1_6TensorINS1_11ArrayEngineIfLm128EEENS1_6LayoutINS2_IJNS2_IJNS3_ILi2EEEST_NS3_ILi32EEEEEES4_S4_EEENS2_IJNS2_IJS4_ST_NS3_ILi4EEEEEENS3_ILi0EEESZ_EEEEEEENS_7SoftmaxILi2ELi0EEEEEbRKNSE_6ParamsENSA_13PipelineAsyncILi2EEES19_RNSA_13PipelineStateILj2EEERT0_RT1_iRiRKNS_16SeqlenInfoQKNewKILb0ELb0EEENS2_IJiiiiEEERT_ENKUliT_T0_T1_E_clIZSF_ISO_S12_S14_EbS17_S19_S19_S1C_S1E_S1G_iS1H_S1L_S1M_S1O_EUlRS1P_iE1_NS3_ILb0EEENS3_ILb1EEEEEDaiS1P_S1Q_S1R_)
        /*0128*/ 	.word	0x00000460


	//----- nvinfo : EIATTR_FRAME_SIZE
	.align		4
.L_80:
        /*012c*/ 	.byte	0x04, 0x11
        /*012e*/ 	.short	(.L_82 - .L_81)
	.align		4
.L_81:
        /*0130*/ 	.word	index@(_ZN7cutlass13device_kernelIN5flash11enable_sm90INS1_16FlashAttnFwdSm90INS1_25CollectiveMainloopFwdSm90ILi2EN4cute5tupleIJNS5_1CILi1EEES8_S8_EEENS6_IJNS7_ILi128EEENS7_ILi96EEENS7_ILi64EEEEEELi256ENS_6half_tEfNS_4arch4Sm90ELb0ELb1ELb0ELb0ELb1ELb0ELb1ELb1ELb0ELb1ELb0ELb0EEENS1_21CollectiveEpilogueFwdINS6_IJSA_NS7_ILi256EEESB_EEES9_SE_SG_Li256ELb0ELb1ELb0ELb0EEENS1_30DynamicPersistentTileSchedulerILi256ELi128ELb0ELb1ELb1EEEEEEEEEvNT_6ParamsE)
        /*0134*/ 	.word	0x00000460


	//----- nvinfo : EIATTR_REGCOUNT
	.align		4
.L_82:
        /*0138*/ 	.byte	0x04, 0x2f
        /*013a*/ 	.short	(.L_84 - .L_83)
	.align		4
.L_83:
        /*013c*/ 	.word	index@(_ZN7cutlass13device_kernelIN5flash11enable_sm90INS1_16FlashAttnFwdSm90INS1_25CollectiveMainloopFwdSm90ILi2EN4cute5tupleIJNS5_1CILi1EEES8_S8_EEENS6_IJNS7_ILi128EEENS7_ILi96EEENS7_ILi64EEEEEELi256ENS_6half_tEfNS_4arch4Sm90ELb0ELb1ELb0ELb0ELb1ELb0ELb0ELb1ELb0ELb1ELb0ELb0EEENS1_21CollectiveEpilogueFwdINS6_IJSA_NS7_ILi256EEESB_EEES9_SE_SG_Li256ELb0ELb1ELb0ELb0EEENS1_30DynamicPersistentTileSchedulerILi256ELi128ELb0ELb1ELb1EEEEEEEEEvNT_6ParamsE)
        /*0140*/ 	.word	0x000000a8


	//----- nvinfo : EIATTR_FRAME_SIZE
	.align		4
.L_84:
        /*0144*/ 	.byte	0x04, 0x11
        /*0146*/ 	.short	(.L_86 - .L_85)
	.align		4
.L_85:
        /*0148*/ 	.word	index@(_ZN7cutlass13device_kernelIN5flash11enable_sm90INS1_16FlashAttnFwdSm90INS1_25CollectiveMainloopFwdSm90ILi2EN4cute5tupleIJNS5_1CILi1EEES8_S8_EEENS6_IJNS7_ILi128EEENS7_ILi96EEENS7_ILi64EEEEEELi256ENS_6half_tEfNS_4arch4Sm90ELb0ELb1ELb0ELb0ELb1ELb0ELb0ELb1ELb0ELb1ELb0ELb0EEENS1_21CollectiveEpilogueFwdINS6_IJSA_NS7_ILi256EEESB_EEES9_SE_SG_Li256ELb0ELb1ELb0ELb0EEENS1_30DynamicPersistentTileSchedulerILi256ELi128ELb0ELb1ELb1EEEEEEEEEvNT_6ParamsE)
        /*014c*/ 	.word	0x00000008


	//----- nvinfo : EIATTR_REGCOUNT
	.align		4
.L_86:
        /*0150*/ 	.byte	0x04, 0x2f
        /*0152*/ 	.short	(.L_88 - .L_87)
	.align		4
.L_87:
        /*0154*/ 	.word	index@(_ZN7cutlass13device_kernelIN5flash11enable_sm90INS1_16FlashAttnFwdSm90INS1_25CollectiveMainloopFwdSm90ILi2EN4cute5tupleIJNS5_1CILi1EEES8_S8_EEENS6_IJNS7_ILi128EEENS7_ILi96EEENS7_ILi64EEEEEELi256ENS_6half_tEfNS_4arch4Sm90ELb0ELb0ELb0ELb1ELb1ELb1ELb1ELb1ELb0ELb1ELb0ELb0EEENS1_21CollectiveEpilogueFwdINS6_IJSA_NS7_ILi256EEESB_EEES9_SE_SG_Li256ELb1ELb1ELb0ELb0EEENS1_36VarlenDynamicPersistentTileSchedulerILi128ELi96ELi256ELi128ELb0ELb1ELb1ELb0ELb1ELb1EEEEEEEEEvNT_6ParamsE)
        /*0158*/ 	.word	0x000000a8


	//----- nvinfo : EIATTR_FRAME_SIZE
	.align		4
.L_88:
        /*015c*/ 	.byte	0x04, 0x11
        /*015e*/ 	.short	(.L_90 - .L_89)
	.align		4
.L_89:
        /*0160*/ 	.word	index@(_ZN7cutlass13device_kernelIN5flash11enable_sm90INS1_16FlashAttnFwdSm90INS1_25CollectiveMainloopFwdSm90ILi2EN4cute5tupleIJNS5_1CILi1EEES8_S8_EEENS6_IJNS7_ILi128EEENS7_ILi96EEENS7_ILi64EEEEEELi256ENS_6half_tEfNS_4arch4Sm90ELb0ELb0ELb0ELb1ELb1ELb1ELb1ELb1ELb0ELb1ELb0ELb0EEENS1_21CollectiveEpilogueFwdINS6_IJSA_NS7_ILi256EEESB_EEES9_SE_SG_Li256ELb1ELb1ELb0ELb0EEENS1_36VarlenDynamicPersistentTileSchedulerILi128ELi96ELi256ELi128ELb0ELb1ELb1ELb0ELb1ELb1EEEEEEEEEvNT_6ParamsE)
        /*0164*/ 	.word	0x00000090


	//----- nvinfo : EIATTR_REGCOUNT
	.align		4
.L_90:
        /*0168*/ 	.byte	0x04, 0x2f
        /*016a*/ 	.short	(.L_92 - .L_91)
	.align		4
.L_91:
        /*016c*/ 	.word	index@(_ZN7cutlass13device_kernelIN5flash11enable_sm90INS1_16FlashAttnFwdSm90INS1_25CollectiveMainloopFwdSm90ILi2EN4cute5tupleIJNS5_1CILi1EEES8_S8_EEENS6_IJNS7_ILi128EEENS7_ILi96EEENS7_ILi64EEEEEELi256ENS_6half_tEfNS_4arch4Sm90ELb0ELb0ELb0ELb1ELb1ELb0ELb1ELb1ELb0ELb1ELb0ELb0EEENS1_21CollectiveEpilogueFwdINS6_IJSA_NS7_ILi256EEESB_EEES9_SE_SG_Li256ELb1ELb1ELb0ELb0EEENS1_36VarlenDynamicPersistentTileSchedulerILi128ELi96ELi256ELi128ELb0ELb1ELb1ELb0ELb1ELb1EEEEEEEEEvNT_6ParamsE)
        /*0170*/ 	.word	0x000000a8


	//----- nvinfo : EIATTR_FRAME_SIZE
	.align		4
.L_92:
        /*0174*/ 	.byte	0x04, 0x11
        /*0176*/ 	.short	(.L_94 - .L_93)
	.align		4
.L_93:
        /*0178*/ 	.word	index@(_ZN7cutlass13device_kernelIN5flash11enable_sm90INS1_16FlashAttnFwdSm90INS1_25CollectiveMainloopFwdSm90ILi2EN4cute5tupleIJNS5_1CILi1EEES8_S8_EEENS6_IJNS7_ILi128EEENS7_ILi96EEENS7_ILi64EEEEEELi256ENS_6half_tEfNS_4arch4Sm90ELb0ELb0ELb0ELb1ELb1ELb0ELb1ELb1ELb0ELb1ELb0ELb0EEENS1_21CollectiveEpilogueFwdINS6_IJSA_NS7_ILi256EEESB_EEES9_SE_SG_Li256ELb1ELb1ELb0ELb0EEENS1_36VarlenDynamicPersistentTileSchedulerILi128ELi96ELi256ELi128ELb0ELb1ELb1ELb0ELb1ELb1EEEEEEEEEvNT_6ParamsE)
        /*017c*/ 	.word	0x00000028


	//----- nvinfo : EIATTR_REGCOUNT
	.align		4
.L_94:
        /*0180*/ 	.byte	0x04, 0x2f
        /*0182*/ 	.short	(.L_96 - .L_95)
	.align		4
.L_95:
        /*0184*/ 	.word	index@(_ZN7cutlass13device_kernelIN5flash11enable_sm90INS1_16FlashAttnFwdSm90INS1_25CollectiveMainloopFwdSm90ILi2EN4cute5tupleIJNS5_1CILi1EEES8_S8_EEENS6_IJNS7_ILi128EEENS7_ILi96EEENS7_ILi64EEEEEELi256ENS_6half_tEfNS_4arch4Sm90ELb0ELb0ELb0ELb1ELb1ELb1ELb0ELb1ELb0ELb1ELb0ELb0EEENS1_21CollectiveEpilogueFwdINS6_IJSA_NS7_ILi256EEESB_EEES9_SE_SG_Li256ELb1ELb1ELb0ELb0EEENS1_36VarlenDynamicPersistentTileSchedulerILi128ELi96ELi256ELi128ELb0ELb1ELb1ELb0ELb1ELb1EEEEEEEEEvNT_6ParamsE)
        /*0188*/ 	.word	0x000000a8


	//----- nvinfo : EIATTR_FRAME_SIZE
	.align		4
.L_96:
        /*018c*/ 	.byte	0x04, 0x11
        /*018e*/ 	.short	(.L_98 - .L_97)
	.align		4
.L_97:
        /*0190*/ 	.word	index@(_ZN7cutlass13device_kernelIN5flash11enable_sm90INS1_16FlashAttnFwdSm90INS1_25CollectiveMainloopFwdSm90ILi2EN4cute5tupleIJNS5_1CILi1EEES8_S8_EEENS6_IJNS7_ILi128EEENS7_ILi96EEENS7_ILi64EEEEEELi256ENS_6half_tEfNS_4arch4Sm90ELb0ELb0ELb0ELb1ELb1ELb1ELb0ELb1ELb0ELb1ELb0ELb0EEENS1_21CollectiveEpilogueFwdINS6_IJSA_NS7_ILi256EEESB_EEES9_SE_SG_Li256ELb1ELb1ELb0ELb0EEENS1_36VarlenDynamicPersistentTileSchedulerILi128ELi96ELi256ELi128ELb0ELb1ELb1ELb0ELb1ELb1EEEEEEEEEvNT_6ParamsE)
        /*0194*/ 	.word	0x00000058


	//----- nvinfo : EIATTR_REGCOUNT
	.align		4
.L_98:
        /*0198*/ 	.byte	0x04, 0x2f
        /*019a*/ 	.short	(.L_100 - .L_99)
	.align		4
.L_99:
        /*019c*/ 	.word	index@(_ZN7cutlass13device_kernelIN5flash11enable_sm90INS1_16FlashAttnFwdSm90INS1_25CollectiveMainloopFwdSm90ILi2EN4cute5tupleIJNS5_1CILi1EEES8_S8_EEENS6_IJNS7_ILi128EEENS7_ILi96EEENS7_ILi64EEEEEELi256ENS_6half_tEfNS_4arch4Sm90ELb0ELb0ELb0ELb1ELb1ELb0ELb0ELb1ELb0ELb1ELb0ELb0EEENS1_21CollectiveEpilogueFwdINS6_IJSA_NS7_ILi256EEESB_EEES9_SE_SG_Li256ELb1ELb1ELb0ELb0EEENS1_36VarlenDynamicPersistentTileSchedulerILi128ELi96ELi256ELi128ELb0ELb1ELb1ELb0ELb1ELb1EEEEEEEEEvNT_6ParamsE)
        /*01a0*/ 	.word	0x000000a8


	//----- nvinfo : EIATTR_FRAME_SIZE
	.align		4
.L_100:
        /*01a4*/ 	.byte	0x04, 0x11
        /*01a6*/ 	.short	(.L_102 - .L_101)
	.align		4
.L_101:
        /*01a8*/ 	.word	index@(_ZN7cutlass13device_kernelIN5flash11enable_sm90INS1_16FlashAttnFwdSm90INS1_25CollectiveMainloopFwdSm90ILi2EN4cute5tupleIJNS5_1CILi1EEES8_S8_EEENS6_IJNS7_ILi128EEENS7_ILi96EEENS7_ILi64EEEEEELi256ENS_6half_tEfNS_4arch4Sm90ELb0ELb0ELb0ELb1ELb1ELb0ELb0ELb1ELb0ELb1ELb0ELb0EEENS1_21CollectiveEpilogueFwdINS6_IJSA_NS7_ILi256EEESB_EEES9_SE_SG_Li256ELb1ELb1ELb0ELb0EEENS1_36VarlenDynamicPersistentTileSchedulerILi128ELi96ELi256ELi128ELb0ELb1ELb1ELb0ELb1ELb1EEEEEEEEEvNT_6ParamsE)
        /*01ac*/ 	.word	0x00000030


	//----- nvinfo : EIATTR_REGCOUNT
	.align		4
.L_102:
        /*01b0*/ 	.byte	0x04, 0x2f
        /*01b2*/ 	.short	(.L_104 - .L_103)
	.align		4
.L_103:
        /*01b4*/ 	.word	index@(_ZN7cutlass13device_kernelIN5flash11enable_sm90INS1_16FlashAttnFwdSm90INS1_25CollectiveMainloopFwdSm90ILi2EN4cute5tupleIJNS5_1CILi1EEES8_S8_EEENS6_IJNS7_ILi128EEENS7_ILi96EEENS7_ILi64EEEEEELi256ENS_6half_tEfNS_4arch4Sm90ELb0ELb0ELb0ELb0ELb1ELb0ELb1ELb1ELb0ELb1ELb0ELb0EEENS1_21CollectiveEpilogueFwdINS6_IJSA_NS7_ILi256EEESB_EEES9_SE_SG_Li256ELb0ELb1ELb0ELb0EEENS1_29StaticPersistentTileSchedulerILb0EEEEEEEEEvNT_6ParamsE)
        /*01b8*/ 	.word	0x000000a8


	//----- nvinfo : EIATTR_FRAME_SIZE
	.align		4
.L_104:
        /*01bc*/ 	.byte	0x04, 0x11
        /*01be*/ 	.short	(.L_106 - .L_105)
	.align		4
.L_105:
        /*01c0*/ 	.word	index@(_ZN7cutlass13device_kernelIN5flash11enable_sm90INS1_16FlashAttnFwdSm90INS1_25CollectiveMainloopFwdSm90ILi2EN4cute5tupleIJNS5_1CILi1EEES8_S8_EEENS6_IJNS7_ILi128EEENS7_ILi96EEENS7_ILi64EEEEEELi256ENS_6half_tEfNS_4arch4Sm90ELb0ELb0ELb0ELb0ELb1ELb0ELb1ELb1ELb0ELb1ELb0ELb0EEENS1_21CollectiveEpilogueFwdINS6_IJSA_NS7_ILi256EEESB_EEES9_SE_SG_Li256ELb0ELb1ELb0ELb0EEENS1_29StaticPersistentTileSchedulerILb0EEEEEEEEEvNT_6ParamsE)
        /*01c4*/ 	.word	0x00000020


	//----- nvinfo : EIATTR_REGCOUNT
	.align		4
.L_106:
        /*01c8*/ 	.byte	0x04, 0x2f
        /*01ca*/ 	.short	(.L_108 - .L_107)
	.align		4
.L_107:
        /*01cc*/ 	.word	index@(_ZN7cutlass13device_kernelIN5flash11enable_sm90INS1_16FlashAttnFwdSm90INS1_25CollectiveMainloopFwdSm90ILi2EN4cute5tupleIJNS5_1CILi1EEES8_S8_EEENS6_IJNS7_ILi128EEENS7_ILi96EEENS7_ILi64EEEEEELi256ENS_6half_tEfNS_4arch4Sm90ELb0ELb0ELb0ELb0ELb1ELb0ELb0ELb1ELb0ELb1ELb0ELb0EEENS1_21CollectiveEpilogueFwdINS6_IJSA_NS7_ILi256EEESB_EEES9_SE_SG_Li256ELb0ELb1ELb0ELb0EEENS1_29StaticPersistentTileSchedulerILb0EEEEEEEEEvNT_6ParamsE)
        /*01d0*/ 	.word	0x000000a8


	//----- nvinfo : EIATTR_FRAME_SIZE
	.align		4
.L_108:
        /*01d4*/ 	.byte	0x04, 0x11
        /*01d6*/ 	.short	(.L_110 - .L_109)
	.align		4
.L_109:
        /*01d8*/ 	.word	index@(_ZN7cutlass13device_kernelIN5flash11enable_sm90INS1_16FlashAttnFwdSm90INS1_25CollectiveMainloopFwdSm90ILi2EN4cute5tupleIJNS5_1CILi1EEES8_S8_EEENS6_IJNS7_ILi128EEENS7_ILi96EEENS7_ILi64EEEEEELi256ENS_6half_tEfNS_4arch4Sm90ELb0ELb0ELb0ELb0ELb1ELb0ELb0ELb1ELb0ELb1ELb0ELb0EEENS1_21CollectiveEpilogueFwdINS6_IJSA_NS7_ILi256EEESB_EEES9_SE_SG_Li256ELb0ELb1ELb0ELb0EEENS1_29StaticPersistentTileSchedulerILb0EEEEEEEEEvNT_6ParamsE)
        /*01dc*/ 	.word	0x00000020


	//----- nvinfo : EIATTR_REGCOUNT
	.align		4
.L_110:
        /*01e0*/ 	.byte	0x04, 0x2f
        /*01e2*/ 	.short	(.L_112 - .L_111)
	.align		4
.L_111:
        /*01e4*/ 	.word	index@(_ZN7cutlass13device_kernelIN5flash11enable_sm90INS1_16FlashAttnFwdSm90INS1_25CollectiveMainloopFwdSm90ILi2EN4cute5tupleIJNS5_1CILi1EEES8_S8_EEENS6_IJNS7_ILi64EEESA_SA_EEELi512ENS_6half_tEfNS_4arch4Sm90ELb1ELb0ELb0ELb1ELb1ELb1ELb1ELb0ELb0ELb1ELb0ELb0EEENS1_21CollectiveEpilogueFwdINS6_IJSA_NS7_ILi512EEESA_EEES9_SC_SE_Li256ELb1ELb1ELb0ELb0EEENS1_36VarlenDynamicPersistentTileSchedulerILi64ELi64ELi256ELi128ELb0ELb1ELb1ELb1ELb1ELb1EEEEEEEEEvNT_6ParamsE)
        /*01e8*/ 	.word	0x000000a8


	//----- nvinfo : EIATTR_FRAME_SIZE
	.align		4
.L_112:
        /*01ec*/ 	.byte	0x04, 0x11
        /*01ee*/ 	.short	(.L_114 - .L_113)
	.align		4
.L_113:
        /*01f0*/ 	.word	index@(_ZN7cutlass13device_kernelIN5flash11enable_sm90INS1_16FlashAttnFwdSm90INS1_25CollectiveMainloopFwdSm90ILi2EN4cute5tupleIJNS5_1CILi1EEES8_S8_EEENS6_IJNS7_ILi64EEESA_SA_EEELi512ENS_6half_tEfNS_4arch4Sm90ELb1ELb0ELb0ELb1ELb1ELb1ELb1ELb0ELb0ELb1ELb0ELb0EEENS1_21CollectiveEpilogueFwdINS6_IJSA_NS7_ILi512EEESA_EEES9_SC_SE_Li256ELb1ELb1ELb0ELb0EEENS1_36VarlenDynamicPersistentTileSchedulerILi64ELi64ELi256ELi128ELb0ELb1ELb1ELb1ELb1ELb1EEEEEEEEEvNT_6ParamsE)
        /*01f4*/ 	.word	0x00000078


	//----- nvinfo : EIATTR_REGCOUNT
	.align		4
.L_114:
        /*01f8*/ 	.byte	0x04, 0x2f
        /*01fa*/ 	.short	(.L_116 - .L_115)
	.align		4
.L_115:
        /*01fc*/ 	.word	index@(_ZN7cutlass13device_kernelIN5flash11enable_sm90INS1_16FlashAttnFwdSm90INS1_25CollectiveMainloopFwdSm90ILi2EN4cute5tupleIJNS5_1CILi1EEES8_S8_EEENS6_IJNS7_ILi64EEESA_SA_EEELi512ENS_6half_tEfNS_4arch4Sm90ELb1ELb0ELb0ELb1ELb1ELb0ELb1ELb0ELb0ELb1ELb0ELb0EEENS1_21CollectiveEpilogueFwdINS6_IJSA_NS7_ILi512EEESA_EEES9_SC_SE_Li256ELb1ELb1ELb0ELb0EEENS1_36VarlenDynamicPersistentTileSchedulerILi64ELi64ELi256ELi128ELb0ELb1ELb1ELb1ELb1ELb1EEEEEEEEEvNT_6ParamsE)
        /*0200*/ 	.word	0x000000a8


	//----- nvinfo : EIATTR_FRAME_SIZE
	.align		4
.L_116:
        /*0204*/ 	.byte	0x04, 0x11
        /*0206*/ 	.short	(.L_118 - .L_117)
	.align		4
.L_117:
        /*0208*/ 	.word	index@(_ZN7cutlass13device_kernelIN5flash11enable_sm90INS1_16FlashAttnFwdSm90INS1_25CollectiveMainloopFwdSm90ILi2EN4cute5tupleIJNS5_1CILi1EEES8_S8_EEENS6_IJNS7_ILi64EEESA_SA_EEELi512ENS_6half_tEfNS_4arch4Sm90ELb1ELb0ELb0ELb1ELb1ELb0ELb1ELb0ELb0ELb1ELb0ELb0EEENS1_21CollectiveEpilogueFwdINS6_IJSA_NS7_ILi512EEESA_EEES9_SC_SE_Li256ELb1ELb1ELb0ELb0EEENS1_36VarlenDynamicPersistentTileSchedulerILi64ELi64ELi256ELi128ELb0ELb1ELb1ELb1ELb1ELb1EEEEEEEEEvNT_6ParamsE)
        /*020c*/ 	.word	0x00000028


	//----- nvinfo : EIATTR_REGCOUNT
	.align		4
.L_118:
        /*0210*/ 	.byte	0x04, 0x2f
        /*0212*/ 	.short	(.L_120 - .L_119)
	.align		4
.L_119:
        /*0214*/ 	.word	index@(_ZN7cutlass13device_kernelIN5flash11enable_sm90INS1_16FlashAttnFwdSm90INS1_25CollectiveMainloopFwdSm90ILi2EN4cute5tupleIJNS5_1CILi1EEES8_S8_EEENS6_IJNS7_ILi64EEESA_SA_EEELi512ENS_6half_tEfNS_4arch4Sm90ELb1ELb0ELb0ELb1ELb1ELb1ELb0ELb0ELb0ELb1ELb0ELb0EEENS1_21CollectiveEpilogueFwdINS6_IJSA_NS7_ILi512EEESA_EEES9_SC_SE_Li256ELb1ELb1ELb0ELb0EEENS1_36VarlenDynamicPersistentTileSchedulerILi64ELi64ELi256ELi128ELb0ELb1ELb1ELb1ELb1ELb1EEEEEEEEEvNT_6ParamsE)
        /*0218*/ 	.word	0x000000a8


	//----- nvinfo : EIATTR_FRAME_SIZE
	.align		4
.L_120:
        /*021c*/ 	.byte	0x04, 0x11
        /*021e*/ 	.short	(.L_122 - .L_121)
	.align		4
.L_121:
        /*0220*/ 	.word	index@(_ZN7cutlass13device_kernelIN5flash11enable_sm90INS1_16FlashAttnFwdSm90INS1_25CollectiveMainloopFwdSm90ILi2EN4cute5tupleIJNS5_1CILi1EEES8_S8_EEENS6_IJNS7_ILi64EEESA_SA_EEELi512ENS_6half_tEfNS_4arch4Sm90ELb1ELb0ELb0ELb1ELb1ELb1ELb0ELb0ELb0ELb1ELb0ELb0EEENS1_21CollectiveEpilogueFwdINS6_IJSA_NS7_ILi512EEESA_EEES9_SC_SE_Li256ELb1ELb1ELb0ELb0EEENS1_36VarlenDynamicPersistentTileSchedulerILi64ELi64ELi256ELi128ELb0ELb1ELb1ELb1ELb1ELb1EEEEEEEEEvNT_6ParamsE)
        /*0224*/ 	.word	0x00000060


	//----- nvinfo : EIATTR_REGCOUNT
	.align		4
.L_122:
        /*0228*/ 	.byte	0x04, 0x2f
        /*022a*/ 	.short	(.L_124 - .L_123)
	.align		4
.L_123:
        /*022c*/ 	.word	index@(_ZN7cutlass13device_kernelIN5flash11enable_sm90INS1_16FlashAttnFwdSm90INS1_25CollectiveMainloopFwdSm90ILi2EN4cute5tupleIJNS5_1CILi1EEES8_S8_EEENS6_IJNS7_ILi64EEESA_SA_EEELi512ENS_6half_tEfNS_4arch4Sm90ELb1ELb0ELb0ELb1ELb1ELb0ELb0ELb0ELb0ELb1ELb0ELb0EEENS1_21CollectiveEpilogueFwdINS6_IJSA_NS7_ILi512EEESA_EEES9_SC_SE_Li256ELb1ELb1ELb0ELb0EEENS1_36VarlenDynamicPersistentTileSchedulerILi64ELi64ELi256ELi128ELb0ELb1ELb1ELb1ELb1ELb1EEEEEEEEEvNT_6ParamsE)
        /*0230*/ 	.word	0x000000a8


	//----- nvinfo : EIATTR_FRAME_SIZE
	.align		4
.L_124:
        /*0234*/ 	.byte	0x04, 0x11
        /*0236*/ 	.short	(.L_126 - .L_125)
	.align		4
.L_125:
        /*0238*/ 	.word	index@(_ZN7cutlass13device_kernelIN5flash11enable_sm90INS1_16FlashAttnFwdSm90INS1_25CollectiveMainloopFwdSm90ILi2EN4cute5tupleIJNS5_1CILi1EEES8_S8_EEENS6_IJNS7_ILi64EEESA_SA_EEELi512ENS_6half_tEfNS_4arch4Sm90ELb1ELb0ELb0ELb1ELb1ELb0ELb0ELb0ELb0ELb1ELb0ELb0EEENS1_21CollectiveEpilogueFwdINS6_IJSA_NS7_ILi512EEESA_EEES9_SC_SE_Li256ELb1ELb1ELb0ELb0EEENS1_36VarlenDynamicPersistentTileSchedulerILi64ELi64ELi256ELi128ELb0ELb1ELb1ELb1ELb1ELb1EEEEEEEEEvNT_6ParamsE)
        /*023c*/ 	.word	0x00000030


	//----- nvinfo : EIATTR_REGCOUNT
	.align		4
.L_126:
        /*0240*/ 	.byte	0x04, 0x2f
        /*0242*/ 	.short	(.L_128 - .L_127)
	.align		4
.L_127:
        /*0244*/ 	.word	index@(_ZN7cutlass13device_kernelIN5flash11enable_sm90INS1_16FlashAttnFwdSm90INS1_25CollectiveMainloopFwdSm90ILi2EN4cute5tupleIJNS5_1CILi1EEES8_S8_EEENS6_IJNS7_ILi64EEESA_SA_EEELi512ENS_6half_tEfNS_4arch4Sm90ELb1ELb0ELb0ELb0ELb1ELb0ELb1ELb0ELb0ELb1ELb0ELb0EEENS1_21CollectiveEpilogueFwdINS6_IJSA_NS7_ILi512EEESA_EEES9_SC_SE_Li256ELb0ELb1ELb0ELb0EEENS1_30DynamicPersistentTileSchedulerILi256ELi128ELb0ELb1ELb1EEEEEEEEEvNT_6ParamsE)
        /*0248*/ 	.word	0x000000a8


	//----- nvinfo : EIATTR_FRAME_SIZE
	.align		4
.L_128:
        /*024c*/ 	.byte	0x04, 0x11
        /*024e*/ 	.short	(.L_130 - .L_129)
	.align		4
.L_129:
        /*0250*/ 	.word	index@(_ZN7cutlass13device_kernelIN5flash11enable_sm90INS1_16FlashAttnFwdSm90INS1_25CollectiveMainloopFwdSm90ILi2EN4cute5tupleIJNS5_1CILi1EEES8_S8_EEENS6_IJNS7_ILi64EEESA_SA_EEELi512ENS_6half_tEfNS_4arch4Sm90ELb1ELb0ELb0ELb0ELb1ELb0ELb1ELb0ELb0ELb1ELb0ELb0EEENS1_21CollectiveEpilogueFwdINS6_IJSA_NS7_ILi512EEESA_EEES9_SC_SE_Li256ELb0ELb1ELb0ELb0EEENS1_30DynamicPersistentTileSchedulerILi256ELi128ELb0ELb1ELb1EEEEEEEEEvNT_6ParamsE)
        /*0254*/ 	.word	0x00000018


	//----- nvinfo : EIATTR_REGCOUNT
	.align		4
.L_130:
        /*0258*/ 	.byte	0x04, 0x2f
        /*025a*/ 	.short	(.L_132 - .L_131)
	.align		4
.L_131:
        /*025c*/ 	.word	index@(_ZN7cutlass13device_kernelIN5flash11enable_sm90INS1_16FlashAttnFwdSm90INS1_25CollectiveMainloopFwdSm90ILi2EN4cute5tupleIJNS5_1CILi1EEES8_S8_EEENS6_IJNS7_ILi64EEESA_SA_EEELi512ENS_6half_tEfNS_4arch4Sm90ELb1ELb0ELb0ELb0ELb1ELb0ELb0ELb0ELb0ELb1ELb0ELb0EEENS1_21CollectiveEpilogueFwdINS6_IJSA_NS7_ILi512EEESA_EEES9_SC_SE_Li256ELb0ELb1ELb0ELb0EEENS1_30DynamicPersistentTileSchedulerILi256ELi128ELb0ELb1ELb1EEEEEEEEEvNT_6ParamsE)
        /*0260*/ 	.word	0x000000a8


	//----- nvinfo : EIATTR_FRAME_SIZE
	.align		4
.L_132:
        /*0264*/ 	.byte	0x04, 0x11
        /*0266*/ 	.short	(.L_134 - .L_133)
	.align		4
.L_133:
        /*0268*/ 	.word	index@(_ZN7cutlass13device_kernelIN5flash11enable_sm90INS1_16FlashAttnFwdSm90INS1_25CollectiveMainloopFwdSm90ILi2EN4cute5tupleIJNS5_1CILi1EEES8_S8_EEENS6_IJNS7_ILi64EEESA_SA_EEELi512ENS_6half_tEfNS_4arch4Sm90ELb1ELb0ELb0ELb0ELb1ELb0ELb0ELb0ELb0ELb1ELb0ELb0EEENS1_21CollectiveEpilogueFwdINS6_IJSA_NS7_ILi512EEESA_EEES9_SC_SE_Li256ELb0ELb1ELb0ELb0EEENS1_30DynamicPersistentTileSchedulerILi256ELi128ELb0ELb1ELb1EEEEEEEEEvNT_6ParamsE)
        /*026c*/ 	.word	0x00000010


	//----- nvinfo : EIATTR_REGCOUNT
	.align		4
.L_134:
        /*0270*/ 	.byte	0x04, 0x2f
        /*0272*/ 	.short	(.L_136 - .L_135)
	.align		4
.L_135:
        /*0274*/ 	.word	index@(_ZN7cutlass13device_kernelIN5flash11enable_sm90INS1_16FlashAttnFwdSm90INS1_25CollectiveMainloopFwdSm90ILi2EN4cute5tupleIJNS5_1CILi1EEES8_S8_EEENS6_IJNS7_ILi64EEESA_SA_EEELi512ENS_6half_tEfNS_4arch4Sm90ELb0ELb1ELb0ELb1ELb1ELb1ELb1ELb0ELb0ELb1ELb0ELb0EEENS1_21CollectiveEpilogueFwdINS6_IJSA_NS7_ILi512EEESA_EEES9_SC_SE_Li256ELb1ELb1ELb0ELb0EEENS1_36VarlenDynamicPersistentTileSchedulerILi64ELi64ELi256ELi128ELb0ELb1ELb1ELb1ELb0ELb1EEEEEEEEEvNT_6ParamsE)
        /*0278*/ 	.word	0x000000a8


	//----- nvinfo : EIATTR_FRAME_SIZE
	.align		4
.L_136:
        /*027c*/ 	.byte	0x04, 0x11
        /*027e*/ 	.short	(.L_138 - .L_137)
	.align		4
.L_137:
        /*0280*/ 	.word	index@($_ZN7cutlass13device_kernelIN5flash11enable_sm90INS1_16FlashAttnFwdSm90INS1_25CollectiveMainloopFwdSm90ILi2EN4cute5tupleIJNS5_1CILi1EEES8_S8_EEENS6_IJNS7_ILi64EEESA_SA_EEELi512ENS_6half_tEfNS_4arch4Sm90ELb0ELb1ELb0ELb1ELb1ELb1ELb1ELb0ELb0ELb1ELb0ELb0EEENS1_21CollectiveEpilogueFwdINS6_IJSA_NS7_ILi512EEESA_EEES9_SC_SE_Li256ELb1ELb1ELb0ELb0EEENS1_36VarlenDynamicPersistentTileSchedulerILi64ELi64ELi256ELi128ELb0ELb1ELb1ELb1ELb0ELb1EEEEEEEEEvNT_6ParamsE$_ZZN5flash25CollectiveMainloopFwdSm90ILi2EN4cute5tupleIJNS1_1CILi1EEES4_S4_EEENS2_IJNS3_ILi64EEES6_S6_EEELi512EN7cutlass6half_tEfNS8_4arch4Sm90ELb0ELb1ELb0ELb1ELb1ELb1ELb1ELb0ELb0ELb1ELb0ELb0EE3mmaINS_16FlashAttnFwdSm90ISC_NS_21CollectiveEpilogueFwdINS2_IJS6_NS3_ILi512EEES6_EEES5_S9_SB_Li256ELb1ELb1ELb0ELb0EEENS_36VarlenDynamicPersistentTileSchedulerILi64ELi64ELi256ELi128ELb0ELb1ELb1ELb1ELb0ELb1EEEE13SharedStorageENS1_6TensorINS1_11ArrayEngineIfLm128EEENS1_6LayoutINS2_IJNS2_IJNS3_ILi2EEESR_NS3_ILi32EEEEEES4_S4_EEENS2_IJNS2_IJS4_SR_NS3_ILi4EEEEEENS3_ILi0EEESX_EEEEEEENS_7SoftmaxILi2ELi0EEEEEbRKNSC_6ParamsENS8_13PipelineAsyncILi2EEES17_RNS8_13PipelineStateILj2EEERT0_RT1_iRiRKNS_16SeqlenInfoQKNewKILb1ELb1EEENS2_IJiiiiEEERT_ENKUliT_T0_T1_E_clIZSD_ISM_S10_S12_EbS15_S17_S17_S1A_S1C_S1E_iS1F_S1J_S1K_S1M_EUlRS1N_iE0_NS3_ILb1EEES1U_EEDaiS1N_S1O_S1P_)
        /*0284*/ 	.word	0x00000460


	//----- nvinfo : EIATTR_FRAME_SIZE
	.align		4
.L_138:
        /*0288*/ 	.byte	0x04, 0x11
        /*028a*/ 	.short	(.L_140 - .L_139)
	.align		4
.L_139:
        /*028c*/ 	.word	index@(_ZN7cutlass13device_kernelIN5flash11enable_sm90INS1_16FlashAttnFwdSm90INS1_25CollectiveMainloopFwdSm90ILi2EN4cute5tupleIJNS5_1CILi1EEES8_S8_EEENS6_IJNS7_ILi64EEESA_SA_EEELi512ENS_6half_tEfNS_4arch4Sm90ELb0ELb1ELb0ELb1ELb1ELb1ELb1ELb0ELb0ELb1ELb0ELb0EEENS1_21CollectiveEpilogueFwdINS6_IJSA_NS7_ILi512EEESA_EEES9_SC_SE_Li256ELb1ELb1ELb0ELb0EEENS1_36VarlenDynamicPersistentTileSchedulerILi64ELi64ELi256ELi128ELb0ELb1ELb1ELb1ELb0ELb1EEEEEEEEEvNT_6ParamsE)
        /*0290*/ 	.word	0x00000460


	//----- nvinfo : EIATTR_REGCOUNT
	.align		4
.L_140:
        /*0294*/ 	.byte	0x04, 0x2f
        /*0296*/ 	.short	(.L_142 - .L_141)
	.align		4
.L_141:
        /*0298*/ 	.word	index@(_ZN7cutlass13device_kernelIN5flash11enable_sm90INS1_16FlashAttnFwdSm90INS1_25CollectiveMainloopFwdSm90ILi2EN4cute5tupleIJNS5_1CILi1EEES8_S8_EEENS6_IJNS7_ILi64EEESA_SA_EEELi512ENS_6half_tEfNS_4arch4Sm90ELb0ELb1ELb0ELb1ELb1ELb0ELb1ELb0ELb0ELb1ELb0ELb0EEENS1_21CollectiveEpilogueFwdINS6_IJSA_NS7_ILi512EEESA_EEES9_SC_SE_Li256ELb1ELb1ELb0ELb0EEENS1_36VarlenDynamicPersistentTileSchedulerILi64ELi64ELi256ELi128ELb0ELb1ELb1ELb1ELb0ELb1EEEEEEEEEvNT_6ParamsE)
        /*029c*/ 	.word	0x000000a8


	//----- nvinfo : EIATTR_FRAME_SIZE
	.align		4
.L_142:
        /*02a0*/ 	.byte	0x04, 0x11
        /*02a2*/ 	.short	(.L_144 - .L_143)
	.align		4
.L_143:
        /*02a4*/ 	.word	index@($_ZN7cutlass13device_kernelIN5flash11enable_sm90INS1_16FlashAttnFwdSm90INS1_25CollectiveMainloopFwdSm90ILi2EN4cute5tupleIJNS5_1CILi1EEES8_S8_EEENS6_IJNS7_ILi64EEESA_SA_EEELi512ENS_6half_tEfNS_4arch4Sm90ELb0ELb1ELb0ELb1ELb1ELb0ELb1ELb0ELb0ELb1ELb0ELb0EEENS1_21CollectiveEpilogueFwdINS6_IJSA_NS7_ILi512EEESA_EEES9_SC_SE_Li256ELb1ELb1ELb0ELb0EEENS1_36VarlenDynamicPersistentTileSchedulerILi64ELi64ELi256ELi128ELb0ELb1ELb1ELb1ELb0ELb1EEEEEEEEEvNT_6ParamsE$_ZZN5flash25CollectiveMainloopFwdSm90ILi2EN4cute5tupleIJNS1_1CILi1EEES4_S4_EEENS2_IJNS3_ILi64EEES6_S6_EEELi512EN7cutlass6half_tEfNS8_4arch4Sm90ELb0ELb1ELb0ELb1ELb1ELb0ELb1ELb0ELb0ELb1ELb0ELb0EE3mmaINS_16FlashAttnFwdSm90ISC_NS_21CollectiveEpilogueFwdINS2_IJS6_NS3_ILi512EEES6_EEES5_S9_SB_Li256ELb1ELb1ELb0ELb0EEENS_36VarlenDynamicPersistentTileSchedulerILi64ELi64ELi256ELi128ELb0ELb1ELb1ELb1ELb0ELb1EEEE13SharedStorageENS1_6TensorINS1_11ArrayEngineIfLm128EEENS1_6LayoutINS2_IJNS2_IJNS3_ILi2EEESR_NS3_ILi32EEEEEES4_S4_EEENS2_IJNS2_IJS4_SR_NS3_ILi4EEEEEENS3_ILi0EEESX_EEEEEEENS_7SoftmaxILi2ELi0EEEEEbRKNSC_6ParamsENS8_13PipelineAsyncILi2EEES17_RNS8_13PipelineStateILj2EEERT0_RT1_iRiRKNS_16SeqlenInfoQKNewKILb1ELb0EEENS2_IJiiiiEEERT_ENKUliT_T0_T1_E_clIZSD_ISM_S10_S12_EbS15_S17_S17_S1A_S1C_S1E_iS1F_S1J_S1K_S1M_EUlRS1N_iE1_NS3_ILb0EEENS3_ILb1EEEEEDaiS1N_S1O_S1P_)
        /*02a8*/ 	.word	0x00000440


	//----- nvinfo : EIATTR_FRAME_SIZE
	.align		4
.L_144:
        /*02ac*/ 	.byte	0x04, 0x11
        /*02ae*/ 	.short	(.L_146 - .L_145)
	.align		4
.L_145:
        /*02b0*/ 	.word	index@(_ZN7cutlass13device_kernelIN5flash11enable_sm90INS1_16FlashAttnFwdSm90INS1_25CollectiveMainloopFwdSm90ILi2EN4cute5tupleIJNS5_1CILi1EEES8_S8_EEENS6_IJNS7_ILi64EEESA_SA_EEELi512ENS_6half_tEfNS_4arch4Sm90ELb0ELb1ELb0ELb1ELb1ELb0ELb1ELb0ELb0ELb1ELb0ELb0EEENS1_21CollectiveEpilogueFwdINS6_IJSA_NS7_ILi512EEESA_EEES9_SC_SE_Li256ELb1ELb1ELb0ELb0EEENS1_36VarlenDynamicPersistentTileSchedulerILi64ELi64ELi256ELi128ELb0ELb1ELb1ELb1ELb0ELb1EEEEEEEEEvNT_6ParamsE)
        /*02b4*/ 	.word	0x00000440


	//----- nvinfo : EIATTR_REGCOUNT
	.align		4
.L_146:
        /*02b8*/ 	.byte	0x04, 0x2f
        /*02ba*/ 	.short	(.L_148 - .L_147)
	.align		4
.L_147:
        /*02bc*/ 	.word	index@(_ZN7cutlass13device_kernelIN5flash11enable_sm90INS1_16FlashAttnFwdSm90INS1_25CollectiveMainloopFwdSm90ILi2EN4cute5tupleIJNS5_1CILi1EEES8_S8_EEENS6_IJNS7_ILi64EEESA_SA_EEELi512ENS_6half_tEfNS_4arch4Sm90ELb0ELb1ELb0ELb1ELb1ELb1ELb0ELb0ELb0ELb1ELb0ELb0EEENS1_21CollectiveEpilogueFwdINS6_IJSA_NS7_ILi512EEESA_EEES9_SC_SE_Li256ELb1ELb1ELb0ELb0EEENS1_36VarlenDynamicPersistentTileSchedulerILi64ELi64ELi256ELi128ELb0ELb1ELb1ELb1ELb0ELb1EEEEEEEEEvNT_6ParamsE)
        /*02c0*/ 	.word	0x000000a8


	//----- nvinfo : EIATTR_FRAME_SIZE
	.align		4
.L_148:
        /*02c4*/ 	.byte	0x04, 0x11
        /*02c6*/ 	.short	(.L_150 - .L_149)
	.align		4
.L_149:
        /*02c8*/ 	.word	index@(_ZN7cutlass13device_kernelIN5flash11enable_sm90INS1_16FlashAttnFwdSm90INS1_25CollectiveMainloopFwdSm90ILi2EN4cute5tupleIJNS5_1CILi1EEES8_S8_EEENS6_IJNS7_ILi64EEESA_SA_EEELi512ENS_6half_tEfNS_4arch4Sm90ELb0ELb1ELb0ELb1ELb1ELb1ELb0ELb0ELb0ELb1ELb0ELb0EEENS1_21CollectiveEpilogueFwdINS6_IJSA_NS7_ILi512EEESA_EEES9_SC_SE_Li256ELb1ELb1ELb0ELb0EEENS1_36VarlenDynamicPersistentTileSchedulerILi64ELi64ELi256ELi128ELb0ELb1ELb1ELb1ELb0ELb1EEEEEEEEEvNT_6ParamsE)
        /*02cc*/ 	.word	0x00000068


	//----- nvinfo : EIATTR_REGCOUNT
	.align		4
.L_150:
        /*02d0*/ 	.byte	0x04, 0x2f
        /*02d2*/ 	.short	(.L_152 - .L_151)
	.align		4
.L_151:
        /*02d4*/ 	.word	index@(_ZN7cutlass13device_kernelIN5flash11enable_sm90INS1_16FlashAttnFwdSm90INS1_25CollectiveMainloopFwdSm90ILi2EN4cute5tupleIJNS5_1CILi1EEES8_S8_EEENS6_IJNS7_ILi64EEESA_SA_EEELi512ENS_6half_tEfNS_4arch4Sm90ELb0ELb1ELb0ELb1ELb1ELb0ELb0ELb0ELb0ELb1ELb0ELb0EEENS1_21CollectiveEpilogueFwdINS6_IJSA_NS7_ILi512EEESA_EEES9_SC_SE_Li256ELb1ELb1ELb0ELb0EEENS1_36VarlenDynamicPersistentTileSchedulerILi64ELi64ELi256ELi128ELb0ELb1ELb1ELb1ELb0ELb1EEEEEEEEEvNT_6ParamsE)
        /*02d8*/ 	.word	0x000000a8


	//----- nvinfo : EIATTR_FRAME_SIZE
	.align		4
.L_152:
        /*02dc*/ 	.byte	0x04, 0x11
        /*02de*/ 	.short	(.L_154 - .L_153)
	.align		4
.L_153:
        /*02e0*/ 	.word	index@(_ZN7cutlass13device_kernelIN5flash11enable_sm90INS1_16FlashAttnFwdSm90INS1_25CollectiveMainloopFwdSm90ILi2EN4cute5tupleIJNS5_1CILi1EEES8_S8_EEENS6_IJNS7_ILi64EEESA_SA_EEELi512ENS_6half_tEfNS_4arch4Sm90ELb0ELb1ELb0ELb1ELb1ELb0ELb0ELb0ELb0ELb1ELb0ELb0EEENS1_21CollectiveEpilogueFwdINS6_IJSA_NS7_ILi512EEESA_EEES9_SC_SE_Li256ELb1ELb1ELb0ELb0EEENS1_36VarlenDynamicPersistentTileSchedulerILi64ELi64ELi256ELi128ELb0ELb1ELb1ELb1ELb0ELb1EEEEEEEEEvNT_6ParamsE)
        /*02e4*/ 	.word	0x00000020


	//----- nvinfo : EIATTR_REGCOUNT
	.align		4
.L_154:
        /*02e8*/ 	.byte	0x04, 0x2f
        /*02ea*/ 	.short	(.L_156 - .L_155)
	.align		4
.L_155:
        /*02ec*/ 	.word	index@(_ZN7cutlass13device_kernelIN5flash11enable_sm90INS1_16FlashAttnFwdSm90INS1_25CollectiveMainloopFwdSm90ILi2EN4cute5tupleIJNS5_1CILi1EEES8_S8_EEENS6_IJNS7_ILi64EEESA_SA_EEELi512ENS_6half_tEfNS_4arch4Sm90ELb0ELb1ELb0ELb0ELb1ELb0ELb1ELb0ELb0ELb1ELb0ELb0EEENS1_21CollectiveEpilogueFwdINS6_IJSA_NS7_ILi512EEESA_EEES9_SC_SE_Li256ELb0ELb1ELb0ELb0EEENS1_30DynamicPersistentTileSchedulerILi256ELi128ELb0ELb1ELb1EEEEEEEEEvNT_6ParamsE)
        /*02f0*/ 	.word	0x000000a8


	//----- nvinfo : EIATTR_FRAME_SIZE
	.align		4
.L_156:
        /*02f4*/ 	.byte	0x04, 0x11
        /*02f6*/ 	.short	(.L_158 - .L_157)
	.align		4
.L_157:
        /*02f8*/ 	.word	index@($_ZN7cutlass13device_kernelIN5flash11enable_sm90INS1_16FlashAttnFwdSm90INS1_25CollectiveMainloopFwdSm90ILi2EN4cute5tupleIJNS5_1CILi1EEES8_S8_EEENS6_IJNS7_ILi64EEESA_SA_EEELi512ENS_6half_tEfNS_4arch4Sm90ELb0ELb1ELb0ELb0ELb1ELb0ELb1ELb0ELb0ELb1ELb0ELb0EEENS1_21CollectiveEpilogueFwdINS6_IJSA_NS7_ILi512EEESA_EEES9_SC_SE_Li256ELb0ELb1ELb0ELb0EEENS1_30DynamicPersistentTileSchedulerILi256ELi128ELb0ELb1ELb1EEEEEEEEEvNT_6ParamsE$_ZZN5flash25CollectiveMainloopFwdSm90ILi2EN4cute5tupleIJNS1_1CILi1EEES4_S4_EEENS2_IJNS3_ILi64EEES6_S6_EEELi512EN7cutlass6half_tEfNS8_4arch4Sm90ELb0ELb1ELb0ELb0ELb1ELb0ELb1ELb0ELb0ELb1ELb0ELb0EE3mmaINS_16FlashAttnFwdSm90ISC_NS_21CollectiveEpilogueFwdINS2_IJS6_NS3_ILi512EEES6_EEES5_S9_SB_Li256ELb0ELb1ELb0ELb0EEENS_30DynamicPersistentTileSchedulerILi256ELi128ELb0ELb1ELb1EEEE13SharedStorageENS1_6TensorINS1_11ArrayEngineIfLm128EEENS1_6LayoutINS2_IJNS2_IJNS3_ILi2EEESR_NS3_ILi32EEEEEES4_S4_EEENS2_IJNS2_IJS4_SR_NS3_ILi4EEEEEENS3_ILi0EEESX_EEEEEEENS_7SoftmaxILi2ELi0EEEEEbRKNSC_6ParamsENS8_13PipelineAsyncILi2EEES17_RNS8_13PipelineStateILj2EEERT0_RT1_iRiRKNS_16SeqlenInfoQKNewKILb0ELb0EEENS2_IJiiiiEEERT_ENKUliT_T0_T1_E_clIZSD_ISM_S10_S12_EbS15_S17_S17_S1A_S1C_S1E_iS1F_S1J_S1K_S1M_EUlRS1N_iE1_NS3_ILb0EEENS3_ILb1EEEEEDaiS1N_S1O_S1P_)
        /*02fc*/ 	.word	0x00000440


	//----- nvinfo : EIATTR_FRAME_SIZE
	.align		4
.L_158:
        /*0300*/ 	.byte	0x04, 0x11
        /*0302*/ 	.short	(.L_160 - .L_159)
	.align		4
.L_159:
        /*0304*/ 	.word	index@(_ZN7cutlass13device_kernelIN5flash11enable_sm90INS1_16FlashAttnFwdSm90INS1_25CollectiveMainloopFwdSm90ILi2EN4cute5tupleIJNS5_1CILi1EEES8_S8_EEENS6_IJNS7_ILi64EEESA_SA_EEELi512ENS_6half_tEfNS_4arch4Sm90ELb0ELb1ELb0ELb0ELb1ELb0ELb1ELb0ELb0ELb1ELb0ELb0EEENS1_21CollectiveEpilogueFwdINS6_IJSA_NS7_ILi512EEESA_EEES9_SC_SE_Li256ELb0ELb1ELb0ELb0EEENS1_30DynamicPersistentTileSchedulerILi256ELi128ELb0ELb1ELb1EEEEEEEEEvNT_6ParamsE)
        /*0308*/ 	.word	0x00000440


	//----- nvinfo : EIATTR_REGCOUNT
	.align		4
.L_160:
        /*030c*/ 	.byte	0x04, 0x2f
        /*030e*/ 	.short	(.L_162 - .L_161)
	.align		4
.L_161:
        /*0310*/ 	.word	index@(_ZN7cutlass13device_kernelIN5flash11enable_sm90INS1_16FlashAttnFwdSm90INS1_25CollectiveMainloopFwdSm90ILi2EN4cute5tupleIJNS5_1CILi1EEES8_S8_EEENS6_IJNS7_ILi64EEESA_SA_EEELi512ENS_6half_tEfNS_4arch4Sm90ELb0ELb1ELb0ELb0ELb1ELb0ELb0ELb0ELb0ELb1ELb0ELb0EEENS1_21CollectiveEpilogueFwdINS6_IJSA_NS7_ILi512EEESA_EEES9_SC_SE_Li256ELb0ELb1ELb0ELb0EEENS1_30DynamicPersistentTileSchedulerILi256ELi128ELb0ELb1ELb1EEEEEEEEEvNT_6ParamsE)
        /*0314*/ 	.word	0x000000a8


	//----- nvinfo : EIATTR_FRAME_SIZE
	.align		4
.L_162:
        /*0318*/ 	.byte	0x04, 0x11
        /*031a*/ 	.short	(.L_164 - .L_163)
	.align		4
.L_163:
        /*031c*/ 	.word	index@(_ZN7cutlass13device_kernelIN5flash11enable_sm90INS1_16FlashAttnFwdSm90INS1_25CollectiveMainloopFwdSm90ILi2EN4cute5tupleIJNS5_1CILi1EEES8_S8_EEENS6_IJNS7_ILi64EEESA_SA_EEELi512ENS_6half_tEfNS_4arch4Sm90ELb0ELb1ELb0ELb0ELb1ELb0ELb0ELb0ELb0ELb1ELb0ELb0EEENS1_21CollectiveEpilogueFwdINS6_IJSA_NS7_ILi512EEESA_EEES9_SC_SE_Li256ELb0ELb1ELb0ELb0EEENS1_30DynamicPersistentTileSchedulerILi256ELi128ELb0ELb1ELb1EEEEEEEEEvNT_6ParamsE)
        /*0320*/ 	.word	0x00000010


	//----- nvinfo : EIATTR_REGCOUNT
	.align		4
.L_164:
        /*0324*/ 	.byte	0x04, 0x2f
        /*0326*/ 	.short	(.L_166 - .L_165)
	.align		4
.L_165:
        /*0328*/ 	.word	index@(_ZN7cutlass13device_kernelIN5flash11enable_sm90INS1_16FlashAttnFwdSm90INS1_25CollectiveMainloopFwdSm90ILi2EN4cute5tupleIJNS5_1CILi1EEES8_S8_EEENS6_IJNS7_ILi64EEESA_SA_EEELi512ENS_6half_tEfNS_4arch4Sm90ELb0ELb0ELb0ELb1ELb1ELb1ELb1ELb0ELb0ELb1ELb0ELb0EEENS1_21CollectiveEpilogueFwdINS6_IJSA_NS7_ILi512EEESA_EEES9_SC_SE_Li256ELb1ELb1ELb0ELb0EEENS1_36VarlenDynamicPersistentTileSchedulerILi64ELi64ELi256ELi128ELb0ELb1ELb1ELb0ELb1ELb1EEEEEEEEEvNT_6ParamsE)
        /*032c*/ 	.word	0x000000a8


	//----- nvinfo : EIATTR_FRAME_SIZE
	.align		4
.L_166:
        /*0330*/ 	.byte	0x04, 0x11
        /*0332*/ 	.short	(.L_168 - .L_167)
	.align		4
.L_167:
        /*0334*/ 	.word	index@(_ZN7cutlass13device_kernelIN5flash11enable_sm90INS1_16FlashAttnFwdSm90INS1_25CollectiveMainloopFwdSm90ILi2EN4cute5tupleIJNS5_1CILi1EEES8_S8_EEENS6_IJNS7_ILi64EEESA_SA_EEELi512ENS_6half_tEfNS_4arch4Sm90ELb0ELb0ELb0ELb1ELb1ELb1ELb1ELb0ELb0ELb1ELb0ELb0EEENS1_21CollectiveEpilogueFwdINS6_IJSA_NS7_ILi512EEESA_EEES9_SC_SE_Li256ELb1ELb1ELb0ELb0EEENS1_36VarlenDynamicPersistentTileSchedulerILi64ELi64ELi256ELi128ELb0ELb1ELb1ELb0ELb1ELb1EEEEEEEEEvNT_6ParamsE)
        /*0338*/ 	.word	0x00000080


	//----- nvinfo : EIATTR_REGCOUNT
	.align		4
.L_168:
        /*033c*/ 	.byte	0x04, 0x2f
        /*033e*/ 	.short	(.L_170 - .L_169)
	.align		4
.L_169:
        /*0340*/ 	.word	index@(_ZN7cutlass13device_kernelIN5flash11enable_sm90INS1_16FlashAttnFwdSm90INS1_25CollectiveMainloopFwdSm90ILi2EN4cute5tupleIJNS5_1CILi1EEES8_S8_EEENS6_IJNS7_ILi64EEESA_SA_EEELi512ENS_6half_tEfNS_4arch4Sm90ELb0ELb0ELb0ELb1ELb1ELb0ELb1ELb0ELb0ELb1ELb0ELb0EEENS1_21CollectiveEpilogueFwdINS6_IJSA_NS7_ILi512EEESA_EEES9_SC_SE_Li256ELb1ELb1ELb0ELb0EEENS1_36VarlenDynamicPersistentTileSchedulerILi64ELi64ELi256ELi128ELb0ELb1ELb1ELb0ELb1ELb1EEEEEEEEEvNT_6ParamsE)
        /*0344*/ 	.word	0x000000a8


	//----- nvinfo : EIATTR_FRAME_SIZE
	.align		4
.L_170:
        /*0348*/ 	.byte	0x04, 0x11
        /*034a*/ 	.short	(.L_172 - .L_171)
	.align		4
.L_171:
        /*034c*/ 	.word	index@(_ZN7cutlass13device_kernelIN5flash11enable_sm90INS1_16FlashAttnFwdSm90INS1_25CollectiveMainloopFwdSm90ILi2EN4cute5tupleIJNS5_1CILi1EEES8_S8_EEENS6_IJNS7_ILi64EEESA_SA_EEELi512ENS_6half_tEfNS_4arch4Sm90ELb0ELb0ELb0ELb1ELb1ELb0ELb1ELb0ELb0ELb1ELb0ELb0EEENS1_21CollectiveEpilogueFwdINS6_IJSA_NS7_ILi512EEESA_EEES9_SC_SE_Li256ELb1ELb1ELb0ELb0EEENS1_36VarlenDynamicPersistentTileSchedulerILi64ELi64ELi256ELi128ELb0ELb1ELb1ELb0ELb1ELb1EEEEEEEEEvNT_6ParamsE)
        /*0350*/ 	.word	0x00000030


	//----- nvinfo : EIATTR_REGCOUNT
	.align		4
.L_172:
        /*0354*/ 	.byte	0x04, 0x2f
        /*0356*/ 	.short	(.L_174 - .L_173)
	.align		4
.L_173:
        /*0358*/ 	.word	index@(_ZN7cutlass13device_kernelIN5flash11enable_sm90INS1_16FlashAttnFwdSm90INS1_25CollectiveMainloopFwdSm90ILi2EN4cute5tupleIJNS5_1CILi1EEES8_S8_EEENS6_IJNS7_ILi64EEESA_SA_EEELi512ENS_6half_tEfNS_4arch4Sm90ELb0ELb0ELb0ELb1ELb1ELb1ELb0ELb0ELb0ELb1ELb0ELb0EEENS1_21CollectiveEpilogueFwdINS6_IJSA_NS7_ILi512EEESA_EEES9_SC_SE_Li256ELb1ELb1ELb0ELb0EEENS1_36VarlenDynamicPersistentTileSchedulerILi64ELi64ELi256ELi128ELb0ELb1ELb1ELb0ELb1ELb1EEEEEEEEEvNT_6ParamsE)
        /*035c*/ 	.word	0x000000a8


	//----- nvinfo : EIATTR_FRAME_SIZE
	.align		4
.L_174:
        /*0360*/ 	.byte	0x04, 0x11
        /*0362*/ 	.short	(.L_176 - .L_175)
	.align		4
.L_175:
        /*0364*/ 	.word	index@(_ZN7cutlass13device_kernelIN5flash11enable_sm90INS1_16FlashAttnFwdSm90INS1_25CollectiveMainloopFwdSm90ILi2EN4cute5tupleIJNS5_1CILi1EEES8_S8_EEENS6_IJNS7_ILi64EEESA_SA_EEELi512ENS_6half_tEfNS_4arch4Sm90ELb0ELb0ELb0ELb1ELb1ELb1ELb0ELb0ELb0ELb1ELb0ELb0EEENS1_21CollectiveEpilogueFwdINS6_IJSA_NS7_ILi512EEESA_EEES9_SC_SE_Li256ELb1ELb1ELb0ELb0EEENS1_36VarlenDynamicPersistentTileSchedulerILi64ELi64ELi256ELi128ELb0ELb1ELb1ELb0ELb1ELb1EEEEEEEEEvNT_6ParamsE)
        /*0368*/ 	.word	0x00000060


	//----- nvinfo : EIATTR_REGCOUNT
	.align		4
.L_176:
        /*036c*/ 	.byte	0x04, 0x2f
        /*036e*/ 	.short	(.L_178 - .L_177)
	.align		4
.L_177:
        /*0370*/ 	.word	index@(_ZN7cutlass13device_kernelIN5flash11enable_sm90INS1_16FlashAttnFwdSm90INS1_25CollectiveMainloopFwdSm90ILi2EN4cute5tupleIJNS5_1CILi1EEES8_S8_EEENS6_IJNS7_ILi64EEESA_SA_EEELi512ENS_6half_tEfNS_4arch4Sm90ELb0ELb0ELb0ELb1ELb1ELb0ELb0ELb0ELb0ELb1ELb0ELb0EEENS1_21CollectiveEpilogueFwdINS6_IJSA_NS7_ILi512EEESA_EEES9_SC_SE_Li256ELb1ELb1ELb0ELb0EEENS1_36VarlenDynamicPersistentTileSchedulerILi64ELi64ELi256ELi128ELb0ELb1ELb1ELb0ELb1ELb1EEEEEEEEEvNT_6ParamsE)
        /*0374*/ 	.word	0x000000a8


	//----- nvinfo : EIATTR_FRAME_SIZE
	.align		4
.L_178:
        /*0378*/ 	.byte	0x04, 0x11
        /*037a*/ 	.short	(.L_180 - .L_179)
	.align		4
.L_179:
        /*037c*/ 	.word	index@(_ZN7cutlass13device_kernelIN5flash11enable_sm90INS1_16FlashAttnFwdSm90INS1_25CollectiveMainloopFwdSm90ILi2EN4cute5tupleIJNS5_1CILi1EEES8_S8_EEENS6_IJNS7_ILi64EEESA_SA_EEELi512ENS_6half_tEfNS_4arch4Sm90ELb0ELb0ELb0ELb1ELb1ELb0ELb0ELb0ELb0ELb1ELb0ELb0EEENS1_21CollectiveEpilogueFwdINS6_IJSA_NS7_ILi512EEESA_EEES9_SC_SE_Li256ELb1ELb1ELb0ELb0EEENS1_36VarlenDynamicPersistentTileSchedulerILi64ELi64ELi256ELi128ELb0ELb1ELb1ELb0ELb1ELb1EEEEEEEEEvNT_6ParamsE)
        /*0380*/ 	.word	0x00000038


	//----- nvinfo : EIATTR_REGCOUNT
	.align		4
.L_180:
        /*0384*/ 	.byte	0x04, 0x2f
        /*0386*/ 	.short	(.L_182 - .L_181)
	.align		4
.L_181:
        /*0388*/ 	.word	index@(_ZN7cutlass13device_kernelIN5flash11enable_sm90INS1_16FlashAttnFwdSm90INS1_25CollectiveMainloopFwdSm90ILi2EN4cute5tupleIJNS5_1CILi1EEES8_S8_EEENS6_IJNS7_ILi64EEESA_SA_EEELi512ENS_6half_tEfNS_4arch4Sm90ELb0ELb0ELb0ELb0ELb1ELb0ELb1ELb0ELb0ELb1ELb0ELb0EEENS1_21CollectiveEpilogueFwdINS6_IJSA_NS7_ILi512EEESA_EEES9_SC_SE_Li256ELb0ELb1ELb0ELb0EEENS1_29StaticPersistentTileSchedulerILb0EEEEEEEEEvNT_6ParamsE)
        /*038c*/ 	.word	0x000000a8


	//----- nvinfo : EIATTR_FRAME_SIZE
	.align		4
.L_182:
        /*0390*/ 	.byte	0x04, 0x11
        /*0392*/ 	.short	(.L_184 - .L_183)
	.align		4
.L_183:
        /*0394*/ 	.word	index@(_ZN7cutlass13device_kernelIN5flash11enable_sm90INS1_16FlashAttnFwdSm90INS1_25CollectiveMainloopFwdSm90ILi2EN4cute5tupleIJNS5_1CILi1EEES8_S8_EEENS6_IJNS7_ILi64EEESA_SA_EEELi512ENS_6half_tEfNS_4arch4Sm90ELb0ELb0ELb0ELb0ELb1ELb0ELb1ELb0ELb0ELb1ELb0ELb0EEENS1_21CollectiveEpilogueFwdINS6_IJSA_NS7_ILi512EEESA_EEES9_SC_SE_Li256ELb0ELb1ELb0ELb0EEENS1_29StaticPersistentTileSchedulerILb0EEEEEEEEEvNT_6ParamsE)
        /*0398*/ 	.word	0x00000030


	//----- nvinfo : EIATTR_REGCOUNT
	.align		4
.L_184:
        /*039c*/ 	.byte	0x04, 0x2f
        /*039e*/ 	.short	(.L_186 - .L_185)
	.align		4
.L_185:
        /*03a0*/ 	.word	index@(_ZN7cutlass13device_kernelIN5flash11enable_sm90INS1_16FlashAttnFwdSm90INS1_25CollectiveMainloopFwdSm90ILi2EN4cute5tupleIJNS5_1CILi1EEES8_S8_EEENS6_IJNS7_ILi64EEESA_SA_EEELi512ENS_6half_tEfNS_4arch4Sm90ELb0ELb0ELb0ELb0ELb1ELb0ELb0ELb0ELb0ELb1ELb0ELb0EEENS1_21CollectiveEpilogueFwdINS6_IJSA_NS7_ILi512EEESA_EEES9_SC_SE_Li256ELb0ELb1ELb0ELb0EEENS1_29StaticPersistentTileSchedulerILb0EEEEEEEEEvNT_6ParamsE)
        /*03a4*/ 	.word	0x000000a8


	//----- nvinfo : EIATTR_FRAME_SIZE
	.align		4
.L_186:
        /*03a8*/ 	.byte	0x04, 0x11
        /*03aa*/ 	.short	(.L_188 - .L_187)
	.align		4
.L_187:
        /*03ac*/ 	.word	index@(_ZN7cutlass13device_kernelIN5flash11enable_sm90INS1_16FlashAttnFwdSm90INS1_25CollectiveMainloopFwdSm90ILi2EN4cute5tupleIJNS5_1CILi1EEES8_S8_EEENS6_IJNS7_ILi64EEESA_SA_EEELi512ENS_6half_tEfNS_4arch4Sm90ELb0ELb0ELb0ELb0ELb1ELb0ELb0ELb0ELb0ELb1ELb0ELb0EEENS1_21CollectiveEpilogueFwdINS6_IJSA_NS7_ILi512EEESA_EEES9_SC_SE_Li256ELb0ELb1ELb0ELb0EEENS1_29StaticPersistentTileSchedulerILb0EEEEEEEEEvNT_6ParamsE)
        /*03b0*/ 	.word	0x00000030


	//----- nvinfo : EIATTR_REGCOUNT
	.align		4
.L_188:
        /*03b4*/ 	.byte	0x04, 0x2f
        /*03b6*/ 	.short	(.L_190 - .L_189)
	.align		4
.L_189:
        /*03b8*/ 	.word	index@(_ZN7cutlass13device_kernelIN5flash11enable_sm90INS1_16FlashAttnFwdSm90INS1_25CollectiveMainloopFwdSm90ILi2EN4cute5tupleIJNS5_1CILi1EEES8_S8_EEENS6_IJNS7_ILi128EEENS7_ILi96EEENS7_ILi192EEEEEELi128ENS_6half_tEfNS_4arch4Sm90ELb1ELb0ELb0ELb1ELb1ELb1ELb0ELb1ELb1ELb1ELb0ELb0EEENS1_21CollectiveEpilogueFwdINS6_IJSA_SA_SB_EEES9_SE_SG_Li256ELb1ELb1ELb0ELb0EEENS1_36VarlenDynamicPersistentTileSchedulerILi128ELi96ELi256ELi128ELb0ELb1ELb1ELb1ELb1ELb1EEEEEEEEEvNT_6ParamsE)
        /*03bc*/ 	.word	0x000000a8


	//----- nvinfo : EIATTR_FRAME_SIZE
	.align		4
.L_190:
        /*03c0*/ 	.byte	0x04, 0x11
        /*03c2*/ 	.short	(.L_192 - .L_191)
	.align		4
.L_191:
        /*03c4*/ 	.word	index@(_ZN7cutlass13device_kernelIN5flash11enable_sm90INS1_16FlashAttnFwdSm90INS1_25CollectiveMainloopFwdSm90ILi2EN4cute5tupleIJNS5_1CILi1EEES8_S8_EEENS6_IJNS7_ILi128EEENS7_ILi96EEENS7_ILi192EEEEEELi128ENS_6half_tEfNS_4arch4Sm90ELb1ELb0ELb0ELb1ELb1ELb1ELb0ELb1ELb1ELb1ELb0ELb0EEENS1_21CollectiveEpilogueFwdINS6_IJSA_SA_SB_EEES9_SE_SG_Li256ELb1ELb1ELb0ELb0EEENS1_36VarlenDynamicPersistentTileSchedulerILi128ELi96ELi256ELi128ELb0ELb1ELb1ELb1ELb1ELb1EEEEEEEEEvNT_6ParamsE)
        /*03c8*/ 	.word	0x00000050


	//----- nvinfo : EIATTR_REGCOUNT
	.align		4
.L_192:
        /*03cc*/ 	.byte	0x04, 0x2f
        /*03ce*/ 	.short	(.L_194 - .L_193)
	.align		4
.L_193:
        /*03d0*/ 	.word	index@(_ZN7cutlass13device_kernelIN5flash11enable_sm90INS1_16FlashAttnFwdSm90INS1_25CollectiveMainloopFwdSm90ILi2EN4cute5tupleIJNS5_1CILi1EEES8_S8_EEENS6_IJNS7_ILi128EEENS7_ILi96EEENS7_ILi192EEEEEELi128ENS_6half_tEfNS_4arch4Sm90ELb1ELb0ELb0ELb1ELb1ELb0ELb0ELb1ELb1ELb1ELb0ELb0EEENS1_21CollectiveEpilogueFwdINS6_IJSA_SA_SB_EEES9_SE_SG_Li256ELb1ELb1ELb0ELb0EEENS1_36VarlenDynamicPersistentTileSchedulerILi128ELi96ELi256ELi128ELb0ELb1ELb1ELb1ELb1ELb1EEEEEEEEEvNT_6ParamsE)
        /*03d4*/ 	.word	0x000000a8


	//----- nvinfo : EIATTR_FRAME_SIZE
	.align		4
.L_194:
        /*03d8*/ 	.byte	0x04, 0x11
        /*03da*/ 	.short	(.L_196 - .L_195)
	.align		4
.L_195:
        /*03dc*/ 	.word	index@(_ZN7cutlass13device_kernelIN5flash11enable_sm90INS1_16FlashAttnFwdSm90INS1_25CollectiveMainloopFwdSm90ILi2EN4cute5tupleIJNS5_1CILi1EEES8_S8_EEENS6_IJNS7_ILi128EEENS7_ILi96EEENS7_ILi192EEEEEELi128ENS_6half_tEfNS_4arch4Sm90ELb1ELb0ELb0ELb1ELb1ELb0ELb0ELb1ELb1ELb1ELb0ELb0EEENS1_21CollectiveEpilogueFwdINS6_IJSA_SA_SB_EEES9_SE_SG_Li256ELb1ELb1ELb0ELb0EEENS1_36VarlenDynamicPersistentTileSchedulerILi128ELi96ELi256ELi128ELb0ELb1ELb1ELb1ELb1ELb1EEEEEEEEEvNT_6ParamsE)
        /*03e0*/ 	.word	0x00000020


	//----- nvinfo : EIATTR_REGCOUNT
	.align		4
.L_196:
        /*03e4*/ 	.byte	0x04, 0x2f
        /*03e6*/ 	.short	(.L_198 - .L_197)
	.align		4
.L_197:
        /*03e8*/ 	.word	index@(_ZN7cutlass13device_kernelIN5flash11enable_sm90INS1_16FlashAttnFwdSm90INS1_25CollectiveMainloopFwdSm90ILi2EN4cute5tupleIJNS5_1CILi1EEES8_S8_EEENS6_IJNS7_ILi128EEENS7_ILi96EEENS7_ILi192EEEEEELi128ENS_6half_tEfNS_4arch4Sm90ELb1ELb0ELb0ELb0ELb1ELb0ELb0ELb1ELb1ELb1ELb0ELb0EEENS1_21CollectiveEpilogueFwdINS6_IJSA_SA_SB_EEES9_SE_SG_Li256ELb0ELb1ELb0ELb0EEENS1_30DynamicPersistentTileSchedulerILi256ELi128ELb0ELb1ELb1EEEEEEEEEvNT_6ParamsE)
        /*03ec*/ 	.word	0x000000a8


	//----- nvinfo : EIATTR_FRAME_SIZE
	.align		4
.L_198:
        /*03f0*/ 	.byte	0x04, 0x11
        /*03f2*/ 	.short	(.L_200 - .L_199)
	.align		4
.L_199:
        /*03f4*/ 	.word	index@(_ZN7cutlass13device_kernelIN5flash11enable_sm90INS1_16FlashAttnFwdSm90INS1_25CollectiveMainloopFwdSm90ILi2EN4cute5tupleIJNS5_1CILi1EEES8_S8_EEENS6_IJNS7_ILi128EEENS7_ILi96EEENS7_ILi192EEEEEELi128ENS_6half_tEfNS_4arch4Sm90ELb1ELb0ELb0ELb0ELb1ELb0ELb0ELb1ELb1ELb1ELb0ELb0EEENS1_21CollectiveEpilogueFwdINS6_IJSA_SA_SB_EEES9_SE_SG_Li256ELb0ELb1ELb0ELb0EEENS1_30DynamicPersistentTileSchedulerILi256ELi128ELb0ELb1ELb1EEEEEEEEEvNT_6ParamsE)
        /*03f8*/ 	.word	0x00000008


	//----- nvinfo : EIATTR_REGCOUNT
	.align		4
.L_200:
        /*03fc*/ 	.byte	0x04, 0x2f
        /*03fe*/ 	.short	(.L_202 - .L_201)
	.align		4
.L_201:
        /*0400*/ 	.word	index@(_ZN7cutlass13device_kernelIN5flash11enable_sm90INS1_16FlashAttnFwdSm90INS1_25CollectiveMainloopFwdSm90ILi2EN4cute5tupleIJNS5_1CILi1EEES8_S8_EEENS6_IJNS7_ILi128EEENS7_ILi96EEENS7_ILi192EEEEEELi128ENS_6half_tEfNS_4arch4Sm90ELb0ELb1ELb0ELb1ELb1ELb1ELb0ELb1ELb1ELb1ELb0ELb0EEENS1_21CollectiveEpilogueFwdINS6_IJSA_SA_SB_EEES9_SE_SG_Li256ELb1ELb1ELb0ELb0EEENS1_36VarlenDynamicPersistentTileSchedulerILi128ELi96ELi256ELi128ELb0ELb1ELb1ELb1ELb0ELb1EEEEEEEEEvNT_6ParamsE)
        /*0404*/ 	.word	0x000000a8


	//----- nvinfo : EIATTR_FRAME_SIZE
	.align		4
.L_202:
        /*0408*/ 	.byte	0x04, 0x11
        /*040a*/ 	.short	(.L_204 - .L_203)
	.align		4
.L_203:
        /*040c*/ 	.word	index@(_ZN7cutlass13device_kernelIN5flash11enable_sm90INS1_16FlashAttnFwdSm90INS1_25CollectiveMainloopFwdSm90ILi2EN4cute5tupleIJNS5_1CILi1EEES8_S8_EEENS6_IJNS7_ILi128EEENS7_ILi96EEENS7_ILi192EEEEEELi128ENS_6half_tEfNS_4arch4Sm90ELb0ELb1ELb0ELb1ELb1ELb1ELb0ELb1ELb1ELb1ELb0ELb0EEENS1_21CollectiveEpilogueFwdINS6_IJSA_SA_SB_EEES9_SE_SG_Li256ELb1ELb1ELb0ELb0EEENS1_36VarlenDynamicPersistentTileSchedulerILi128ELi96ELi256ELi128ELb0ELb1ELb1ELb1ELb0ELb1EEEEEEEEEvNT_6ParamsE)
        /*0410*/ 	.word	0x00000050


	//----- nvinfo : EIATTR_REGCOUNT
	.align		4
.L_204:
        /*0414*/ 	.byte	0x04, 0x2f
        /*0416*/ 	.short	(.L_206 - .L_205)
	.align		4
.L_205:
        /*0418*/ 	.word	index@(_ZN7cutlass13device_kernelIN5flash11enable_sm90INS1_16FlashAttnFwdSm90INS1_25CollectiveMainloopFwdSm90ILi2EN4cute5tupleIJNS5_1CILi1EEES8_S8_EEENS6_IJNS7_ILi128EEENS7_ILi96EEENS7_ILi192EEEEEELi128ENS_6half_tEfNS_4arch4Sm90ELb0ELb1ELb0ELb1ELb1ELb0ELb0ELb1ELb1ELb1ELb0ELb0EEENS1_21CollectiveEpilogueFwdINS6_IJSA_SA_SB_EEES9_SE_SG_Li256ELb1ELb1ELb0ELb0EEENS1_36VarlenDynamicPersistentTileSchedulerILi128ELi96ELi256ELi128ELb0ELb1ELb1ELb1ELb0ELb1EEEEEEEEEvNT_6ParamsE)
        /*041c*/ 	.word	0x000000a8


	//----- nvinfo : EIATTR_FRAME_SIZE
	.align		4
.L_206:
        /*0420*/ 	.byte	0x04, 0x11
        /*0422*/ 	.short	(.L_208 - .L_207)
	.align		4
.L_207:
        /*0424*/ 	.word	index@(_ZN7cutlass13device_kernelIN5flash11enable_sm90INS1_16FlashAttnFwdSm90INS1_25CollectiveMainloopFwdSm90ILi2EN4cute5tupleIJNS5_1CILi1EEES8_S8_EEENS6_IJNS7_ILi128EEENS7_ILi96EEENS7_ILi192EEEEEELi128ENS_6half_tEfNS_4arch4Sm90ELb0ELb1ELb0ELb1ELb1ELb0ELb0ELb1ELb1ELb1ELb0ELb0EEENS1_21CollectiveEpilogueFwdINS6_IJSA_SA_SB_EEES9_SE_SG_Li256ELb1ELb1ELb0ELb0EEENS1_36VarlenDynamicPersistentTileSchedulerILi128ELi96ELi256ELi128ELb0ELb1ELb1ELb1ELb0ELb1EEEEEEEEEvNT_6ParamsE)
        /*0428*/ 	.word	0x00000020


	//----- nvinfo : EIATTR_REGCOUNT
	.align		4
.L_208:
        /*042c*/ 	.byte	0x04, 0x2f
        /*042e*/ 	.short	(.L_210 - .L_209)
	.align		4
.L_209:
        /*0430*/ 	.word	index@(_ZN7cutlass13device_kernelIN5flash11enable_sm90INS1_16FlashAttnFwdSm90INS1_25CollectiveMainloopFwdSm90ILi2EN4cute5tupleIJNS5_1CILi1EEES8_S8_EEENS6_IJNS7_ILi128EEENS7_ILi96EEENS7_ILi192EEEEEELi128ENS_6half_tEfNS_4arch4Sm90ELb0ELb1ELb0ELb0ELb1ELb0ELb0ELb1ELb1ELb1ELb0ELb0EEENS1_21CollectiveEpilogueFwdINS6_IJSA_SA_SB_EEES9_SE_SG_Li256ELb0ELb1ELb0ELb0EEENS1_30DynamicPersistentTileSchedulerILi256ELi128ELb0ELb1ELb1EEEEEEEEEvNT_6ParamsE)
        /*0434*/ 	.word	0x000000a8


	//----- nvinfo : EIATTR_FRAME_SIZE
	.align		4
.L_210:
        /*0438*/ 	.byte	0x04, 0x11
        /*043a*/ 	.short	(.L_212 - .L_211)
	.align		4
.L_211:
        /*043c*/ 	.word	index@(_ZN7cutlass13device_kernelIN5flash11enable_sm90INS1_16FlashAttnFwdSm90INS1_25CollectiveMainloopFwdSm90ILi2EN4cute5tupleIJNS5_1CILi1EEES8_S8_EEENS6_IJNS7_ILi128EEENS7_ILi96EEENS7_ILi192EEEEEELi128ENS_6half_tEfNS_4arch4Sm90ELb0ELb1ELb0ELb0ELb1ELb0ELb0ELb1ELb1ELb1ELb0ELb0EEENS1_21CollectiveEpilogueFwdINS6_IJSA_SA_SB_EEES9_SE_SG_Li256ELb0ELb1ELb0ELb0EEENS1_30DynamicPersistentTileSchedulerILi256ELi128ELb0ELb1ELb1EEEEEEEEEvNT_6ParamsE)
        /*0440*/ 	.word	0x00000008


	//----- nvinfo : EIATTR_REGCOUNT
	.align		4
.L_212:
        /*0444*/ 	.byte	0x04, 0x2f
        /*0446*/ 	.short	(.L_214 - .L_213)
	.align		4
.L_213:
        /*0448*/ 	.word	index@(_ZN7cutlass13device_kernelIN5flash11enable_sm90INS1_16FlashAttnFwdSm90INS1_25CollectiveMainloopFwdSm90ILi2EN4cute5tupleIJNS5_1CILi1EEES8_S8_EEENS6_IJNS7_ILi128EEENS7_ILi96EEENS7_ILi192EEEEEELi128ENS_6half_tEfNS_4arch4Sm90ELb0ELb0ELb0ELb1ELb1ELb1ELb0ELb1ELb1ELb1ELb0ELb0EEENS1_21CollectiveEpilogueFwdINS6_IJSA_SA_SB_EEES9_SE_SG_Li256ELb1ELb1ELb0ELb0EEENS1_36VarlenDynamicPersistentTileSchedulerILi128ELi96ELi256ELi128ELb0ELb1ELb1ELb0ELb1ELb1EEEEEEEEEvNT_6ParamsE)
        /*044c*/ 	.word	0x000000a8


	//----- nvinfo : EIATTR_FRAME_SIZE
	.align		4
.L_214:
        /*0450*/ 	.byte	0x04, 0x11
        /*0452*/ 	.short	(.L_216 - .L_215)
	.align		4
.L_215:
        /*0454*/ 	.word	index@(_ZN7cutlass13device_kernelIN5flash11enable_sm90INS1_16FlashAttnFwdSm90INS1_25CollectiveMainloopFwdSm90ILi2EN4cute5tupleIJNS5_1CILi1EEES8_S8_EEENS6_IJNS7_ILi128EEENS7_ILi96EEENS7_ILi192EEEEEELi128ENS_6half_tEfNS_4arch4Sm90ELb0ELb0ELb0ELb1ELb1ELb1ELb0ELb1ELb1ELb1ELb0ELb0EEENS1_21CollectiveEpilogueFwdINS6_IJSA_SA_SB_EEES9_SE_SG_Li256ELb1ELb1ELb0ELb0EEENS1_36VarlenDynamicPersistentTileSchedulerILi128ELi96ELi256ELi128ELb0ELb1ELb1ELb0ELb1ELb1EEEEEEEEEvNT_6ParamsE)
        /*0458*/ 	.word	0x00000058


	//----- nvinfo : EIATTR_REGCOUNT
	.align		4
.L_216:
        /*045c*/ 	.byte	0x04, 0x2f
        /*045e*/ 	.short	(.L_218 - .L_217)
	.align		4
.L_217:
        /*0460*/ 	.word	index@(_ZN7cutlass13device_kernelIN5flash11enable_sm90INS1_16FlashAttnFwdSm90INS1_25CollectiveMainloopFwdSm90ILi2EN4cute5tupleIJNS5_1CILi1EEES8_S8_EEENS6_IJNS7_ILi128EEENS7_ILi96EEENS7_ILi192EEEEEELi128ENS_6half_tEfNS_4arch4Sm90ELb0ELb0ELb0ELb1ELb1ELb0ELb0ELb1ELb1ELb1ELb0ELb0EEENS1_21CollectiveEpilogueFwdINS6_IJSA_SA_SB_EEES9_SE_SG_Li256ELb1ELb1ELb0ELb0EEENS1_36VarlenDynamicPersistentTileSchedulerILi128ELi96ELi256ELi128ELb0ELb1ELb1ELb0ELb1ELb1EEEEEEEEEvNT_6ParamsE)
        /*0464*/ 	.word	0x000000a8


	//----- nvinfo : EIATTR_FRAME_SIZE
	.align		4
.L_218:
        /*0468*/ 	.byte	0x04, 0x11
        /*046a*/ 	.short	(.L_220 - .L_219)
	.align		4
.L_219:
        /*046c*/ 	.word	index@(_ZN7cutlass13device_kernelIN5flash11enable_sm90INS1_16FlashAttnFwdSm90INS1_25CollectiveMainloopFwdSm90ILi2EN4cute5tupleIJNS5_1CILi1EEES8_S8_EEENS6_IJNS7_ILi128EEENS7_ILi96EEENS7_ILi192EEEEEELi128ENS_6half_tEfNS_4arch4Sm90ELb0ELb0ELb0ELb1ELb1ELb0ELb0ELb1ELb1ELb1ELb0ELb0EEENS1_21CollectiveEpilogueFwdINS6_IJSA_SA_SB_EEES9_SE_SG_Li256ELb1ELb1ELb0ELb0EEENS1_36VarlenDynamicPersistentTileSchedulerILi128ELi96ELi256ELi128ELb0ELb1ELb1ELb0ELb1ELb1EEEEEEEEEvNT_6ParamsE)
        /*0470*/ 	.word	0x00000028


	//----- nvinfo : EIATTR_REGCOUNT
	.align		4
.L_220:
        /*0474*/ 	.byte	0x04, 0x2f
        /*0476*/ 	.short	(.L_222 - .L_221)
	.align		4
.L_221:
        /*0478*/ 	.word	index@(_ZN7cutlass13device_kernelIN5flash11enable_sm90INS1_16FlashAttnFwdSm90INS1_25CollectiveMainloopFwdSm90ILi2EN4cute5tupleIJNS5_1CILi1EEES8_S8_EEENS6_IJNS7_ILi128EEENS7_ILi96EEENS7_ILi192EEEEEELi128ENS_6half_tEfNS_4arch4Sm90ELb0ELb0ELb0ELb0ELb1ELb0ELb0ELb1ELb1ELb1ELb0ELb0EEENS1_21CollectiveEpilogueFwdINS6_IJSA_SA_SB_EEES9_SE_SG_Li256ELb0ELb1ELb0ELb0EEENS1_29StaticPersistentTileSchedulerILb0EEEEEEEEEvNT_6ParamsE)
        /*047c*/ 	.word	0x000000a8


	//----- nvinfo : EIATTR_FRAME_SIZE
	.align		4
.L_222:
        /*0480*/ 	.byte	0x04, 0x11
        /*0482*/ 	.short	(.L_224 - .L_223)
	.align		4
.L_223:
        /*0484*/ 	.word	index@(_ZN7cutlass13device_kernelIN5flash11enable_sm90INS1_16FlashAttnFwdSm90INS1_25CollectiveMainloopFwdSm90ILi2EN4cute5tupleIJNS5_1CILi1EEES8_S8_EEENS6_IJNS7_ILi128EEENS7_ILi96EEENS7_ILi192EEEEEELi128ENS_6half_tEfNS_4arch4Sm90ELb0ELb0ELb0ELb0ELb1ELb0ELb0ELb1ELb1ELb1ELb0ELb0EEENS1_21CollectiveEpilogueFwdINS6_IJSA_SA_SB_EEES9_SE_SG_Li256ELb0ELb1ELb0ELb0EEENS1_29StaticPersistentTileSchedulerILb0EEEEEEEEEvNT_6ParamsE)
        /*0488*/ 	.word	0x00000008


	//----- nvinfo : EIATTR_MIN_STACK_SIZE
	.align		4
.L_224:
        /*048c*/ 	.byte	0x04, 0x12
        /*048e*/ 	.short	(.L_226 - .L_225)
	.align		4
.L_225:
        /*0490*/ 	.word	index@(_ZN7cutlass13device_kernelIN5flash11enable_sm90INS1_16FlashAttnFwdSm90INS1_25CollectiveMainloopFwdSm90ILi2EN4cute5tupleIJNS5_1CILi1EEES8_S8_EEENS6_IJNS7_ILi128EEENS7_ILi96EEENS7_ILi192EEEEEELi128ENS_6half_tEfNS_4arch4Sm90ELb0ELb0ELb0ELb0ELb1ELb0ELb0ELb1ELb1ELb1ELb0ELb0EEENS1_21CollectiveEpilogueFwdINS6_IJSA_SA_SB_EEES9_SE_SG_Li256ELb0ELb1ELb0ELb0EEENS1_29StaticPersistentTileSchedulerILb0EEEEEEEEEvNT_6ParamsE)
        /*0494*/ 	.word	0x00000008


	//----- nvinfo : EIATTR_MIN_STACK_SIZE
	.align		4
.L_226:
        /*0498*/ 	.byte	0x04, 0x12
        /*049a*/ 	.short	(.L_228 - .L_227)
	.align		4
.L_227:
        /*049c*/ 	.word	index@(_ZN7cutlass13device_kernelIN5flash11enable_sm90INS1_16FlashAttnFwdSm90INS1_25CollectiveMainloopFwdSm90ILi2EN4cute5tupleIJNS5_1CILi1EEES8_S8_EEENS6_IJNS7_ILi128EEENS7_ILi96EEENS7_ILi192EEEEEELi128ENS_6half_tEfNS_4arch4Sm90ELb0ELb0ELb0ELb1ELb1ELb0ELb0ELb1ELb1ELb1ELb0ELb0EEENS1_21CollectiveEpilogueFwdINS6_IJSA_SA_SB_EEES9_SE_SG_Li256ELb1ELb1ELb0ELb0EEENS1_36VarlenDynamicPersistentTileSchedulerILi128ELi96ELi256ELi128ELb0ELb1ELb1ELb0ELb1ELb1EEEEEEEEEvNT_6ParamsE)
        /*04a0*/ 	.word	0x00000028


	//----- nvinfo : EIATTR_MIN_STACK_SIZE
	.align		4
.L_228:
        /*04a4*/ 	.byte	0x04, 0x12
        /*04a6*/ 	.short	(.L_230 - .L_229)
	.align		4
.L_229:
        /*04a8*/ 	.word	index@(_ZN7cutlass13device_kernelIN5flash11enable_sm90INS1_16FlashAttnFwdSm90INS1_25CollectiveMainloopFwdSm90ILi2EN4cute5tupleIJNS5_1CILi1EEES8_S8_EEENS6_IJNS7_ILi128EEENS7_ILi96EEENS7_ILi192EEEEEELi128ENS_6half_tEfNS_4arch4Sm90ELb0ELb0ELb0ELb1ELb1ELb1ELb0ELb1ELb1ELb1ELb0ELb0EEENS1_21CollectiveEpilogueFwdINS6_IJSA_SA_SB_EEES9_SE_SG_Li256ELb1ELb1ELb0ELb0EEENS1_36VarlenDynamicPersistentTileSchedulerILi128ELi96ELi256ELi128ELb0ELb1ELb1ELb0ELb1ELb1EEEEEEEEEvNT_6ParamsE)
        /*04ac*/ 	.word	0x00000058


	//----- nvinfo : EIATTR_MIN_STACK_SIZE
	.align		4
.L_230:
        /*04b0*/ 	.byte	0x04, 0x12
        /*04b2*/ 	.short	(.L_232 - .L_231)
	.align		4
.L_231:
        /*04b4*/ 	.word	index@(_ZN7cutlass13device_kernelIN5flash11enable_sm90INS1_16FlashAttnFwdSm90INS1_25CollectiveMainloopFwdSm90ILi2EN4cute5tupleIJNS5_1CILi1EEES8_S8_EEENS6_IJNS7_ILi128EEENS7_ILi96EEENS7_ILi192EEEEEELi128ENS_6half_tEfNS_4arch4Sm90ELb0ELb1ELb0ELb0ELb1ELb0ELb0ELb1ELb1ELb1ELb0ELb0EEENS1_21CollectiveEpilogueFwdINS6_IJSA_SA_SB_EEES9_SE_SG_Li256ELb0ELb1ELb0ELb0EEENS1_30DynamicPersistentTileSchedulerILi256ELi128ELb0ELb1ELb1EEEEEEEEEvNT_6ParamsE)
        /*04b8*/ 	.word	0x00000008


	//----- nvinfo : EIATTR_MIN_STACK_SIZE
	.align		4
.L_232:
        /*04bc*/ 	.byte	0x04, 0x12
        /*04be*/ 	.short	(.L_234 - .L_233)
	.align		4
.L_233:
        /*04c0*/ 	.word	index@(_ZN7cutlass13device_kernelIN5flash11enable_sm90INS1_16FlashAttnFwdSm90INS1_25CollectiveMainloopFwdSm90ILi2EN4cute5tupleIJNS5_1CILi1EEES8_S8_EEENS6_IJNS7_ILi128EEENS7_ILi96EEENS7_ILi192EEEEEELi128ENS_6half_tEfNS_4arch4Sm90ELb0ELb1ELb0ELb1ELb1ELb0ELb0ELb1ELb1ELb1ELb0ELb0EEENS1_21CollectiveEpilogueFwdINS6_IJSA_SA_SB_EEES9_SE_SG_Li256ELb1ELb1ELb0ELb0EEENS1_36VarlenDynamicPersistentTileSchedulerILi128ELi96ELi256ELi128ELb0ELb1ELb1ELb1ELb0ELb1EEEEEEEEEvNT_6ParamsE)
        /*04c4*/ 	.word	0x00000020


	//----- nvinfo : EIATTR_MIN_STACK_SIZE
	.align		4
.L_234:
        /*04c8*/ 	.byte	0x04, 0x12
        /*04ca*/ 	.short	(.L_236 - .L_235)
	.align		4
.L_235:
        /*04cc*/ 	.word	index@(_ZN7cutlass13device_kernelIN5flash11enable_sm90INS1_16FlashAttnFwdSm90INS1_25CollectiveMainloopFwdSm90ILi2EN4cute5tupleIJNS5_1CILi1EEES8_S8_EEENS6_IJNS7_ILi128EEENS7_ILi96EEENS7_ILi192EEEEEELi128ENS_6half_tEfNS_4arch4Sm90ELb0ELb1ELb0ELb1ELb1ELb1ELb0ELb1ELb1ELb1ELb0ELb0EEENS1_21CollectiveEpilogueFwdINS6_IJSA_SA_SB_EEES9_SE_SG_Li256ELb1ELb1ELb0ELb0EEENS1_36VarlenDynamicPersistentTileSchedulerILi128ELi96ELi256ELi128ELb0ELb1ELb1ELb1ELb0ELb1EEEEEEEEEvNT_6ParamsE)
        /*04d0*/ 	.word	0x00000050


	//----- nvinfo : EIATTR_MIN_STACK_SIZE
	.align		4
.L_236:
        /*04d4*/ 	.byte	0x04, 0x12
        /*04d6*/ 	.short	(.L_238 - .L_237)
	.align		4
.L_237:
        /*04d8*/ 	.word	index@(_ZN7cutlass13device_kernelIN5flash11enable_sm90INS1_16FlashAttnFwdSm90INS1_25CollectiveMainloopFwdSm90ILi2EN4cute5tupleIJNS5_1CILi1EEES8_S8_EEENS6_IJNS7_ILi128EEENS7_ILi96EEENS7_ILi192EEEEEELi128ENS_6half_tEfNS_4arch4Sm90ELb1ELb0ELb0ELb0ELb1ELb0ELb0ELb1ELb1ELb1ELb0ELb0EEENS1_21CollectiveEpilogueFwdINS6_IJSA_SA_SB_EEES9_SE_SG_Li256ELb0ELb1ELb0ELb0EEENS1_30DynamicPersistentTileSchedulerILi256ELi128ELb0ELb1ELb1EEEEEEEEEvNT_6ParamsE)
        /*04dc*/ 	.word	0x00000008


	//----- nvinfo : EIATTR_MIN_STACK_SIZE
	.align		4
.L_238:
        /*04e0*/ 	.byte	0x04, 0x12
        /*04e2*/ 	.short	(.L_240 - .L_239)
	.align		4
.L_239:
        /*04e4*/ 	.word	index@(_ZN7cutlass13device_kernelIN5flash11enable_sm90INS1_16FlashAttnFwdSm90INS1_25CollectiveMainloopFwdSm90ILi2EN4cute5tupleIJNS5_1CILi1EEES8_S8_EEENS6_IJNS7_ILi128EEENS7_ILi96EEENS7_ILi192EEEEEELi128ENS_6half_tEfNS_4arch4Sm90ELb1ELb0ELb0ELb1ELb1ELb0ELb0ELb1ELb1ELb1ELb0ELb0EEENS1_21CollectiveEpilogueFwdINS6_IJSA_SA_SB_EEES9_SE_SG_Li256ELb1ELb1ELb0ELb0EEENS1_36VarlenDynamicPersistentTileSchedulerILi128ELi96ELi256ELi128ELb0ELb1ELb1ELb1ELb1ELb1EEEEEEEEEvNT_6ParamsE)
        /*04e8*/ 	.word	0x00000020


	//----- nvinfo : EIATTR_MIN_STACK_SIZE
	.align		4
.L_240:
        /*04ec*/ 	.byte	0x04, 0x12
        /*04ee*/ 	.short	(.L_242 - .L_241)
	.align		4
.L_241:
        /*04f0*/ 	.word	index@(_ZN7cutlass13device_kernelIN5flash11enable_sm90INS1_16FlashAttnFwdSm90INS1_25CollectiveMainloopFwdSm90ILi2EN4cute5tupleIJNS5_1CILi1EEES8_S8_EEENS6_IJNS7_ILi128EEENS7_ILi96EEENS7_ILi192EEEEEELi128ENS_6half_tEfNS_4arch4Sm90ELb1ELb0ELb0ELb1ELb1ELb1ELb0ELb1ELb1ELb1ELb0ELb0EEENS1_21CollectiveEpilogueFwdINS6_IJSA_SA_SB_EEES9_SE_SG_Li256ELb1ELb1ELb0ELb0EEENS1_36VarlenDynamicPersistentTileSchedulerILi128ELi96ELi256ELi128ELb0ELb1ELb1ELb1ELb1ELb1EEEEEEEEEvNT_6ParamsE)
        /*04f4*/ 	.word	0x00000050


	//----- nvinfo : EIATTR_MIN_STACK_SIZE
	.align		4
.L_242:
        /*04f8*/ 	.byte	0x04, 0x12
        /*04fa*/ 	.short	(.L_244 - .L_243)
	.align		4
.L_243:
        /*04fc*/ 	.word	index@(_ZN7cutlass13device_kernelIN5flash11enable_sm90INS1_16FlashAttnFwdSm90INS1_25CollectiveMainloopFwdSm90ILi2EN4cute5tupleIJNS5_1CILi1EEES8_S8_EEENS6_IJNS7_ILi64EEESA_SA_EEELi512ENS_6half_tEfNS_4arch4Sm90ELb0ELb0ELb0ELb0ELb1ELb0ELb0ELb0ELb0ELb1ELb0ELb0EEENS1_21CollectiveEpilogueFwdINS6_IJSA_NS7_ILi512EEESA_EEES9_SC_SE_Li256ELb0ELb1ELb0ELb0EEENS1_29StaticPersistentTileSchedulerILb0EEEEEEEEEvNT_6ParamsE)
        /*0500*/ 	.word	0x00000030


	//----- nvinfo : EIATTR_MIN_STACK_SIZE
	.align		4
.L_244:
        /*0504*/ 	.byte	0x04, 0x12
        /*0506*/ 	.short	(.L_246 - .L_245)
	.align		4
.L_245:
        /*0508*/ 	.word	index@(_ZN7cutlass13device_kernelIN5flash11enable_sm90INS1_16FlashAttnFwdSm90INS1_25CollectiveMainloopFwdSm90ILi2EN4cute5tupleIJNS5_1CILi1EEES8_S8_EEENS6_IJNS7_ILi64EEESA_SA_EEELi512ENS_6half_tEfNS_4arch4Sm90ELb0ELb0ELb0ELb0ELb1ELb0ELb1ELb0ELb0ELb1ELb0ELb0EEENS1_21CollectiveEpilogueFwdINS6_IJSA_NS7_ILi512EEESA_EEES9_SC_SE_Li256ELb0ELb1ELb0ELb0EEENS1_29StaticPersistentTileSchedulerILb0EEEEEEEEEvNT_6ParamsE)
        /*050c*/ 	.word	0x00000030


	//----- nvinfo : EIATTR_MIN_STACK_SIZE
	.align		4
.L_246:
        /*0510*/ 	.byte	0x04, 0x12
        /*0512*/ 	.short	(.L_248 - .L_247)
	.align		4
.L_247:
        /*0514*/ 	.word	index@(_ZN7cutlass13device_kernelIN5flash11enable_sm90INS1_16FlashAttnFwdSm90INS1_25CollectiveMainloopFwdSm90ILi2EN4cute5tupleIJNS5_1CILi1EEES8_S8_EEENS6_IJNS7_ILi64EEESA_SA_EEELi512ENS_6half_tEfNS_4arch4Sm90ELb0ELb0ELb0ELb1ELb1ELb0ELb0ELb0ELb0ELb1ELb0ELb0EEENS1_21CollectiveEpilogueFwdINS6_IJSA_NS7_ILi512EEESA_EEES9_SC_SE_Li256ELb1ELb1ELb0ELb0EEENS1_36VarlenDynamicPersistentTileSchedulerILi64ELi64ELi256ELi128ELb0ELb1ELb1ELb0ELb1ELb1EEEEEEEEEvNT_6ParamsE)
        /*0518*/ 	.word	0x00000038


	//----- nvinfo : EIATTR_MIN_STACK_SIZE
	.align		4
.L_248:
        /*051c*/ 	.byte	0x04, 0x12
        /*051e*/ 	.short	(.L_250 - .L_249)
	.align		4
.L_249:
        /*0520*/ 	.word	index@(_ZN7cutlass13device_kernelIN5flash11enable_sm90INS1_16FlashAttnFwdSm90INS1_25CollectiveMainloopFwdSm90ILi2EN4cute5tupleIJNS5_1CILi1EEES8_S8_EEENS6_IJNS7_ILi64EEESA_SA_EEELi512ENS_6half_tEfNS_4arch4Sm90ELb0ELb0ELb0ELb1ELb1ELb1ELb0ELb0ELb0ELb1ELb0ELb0EEENS1_21CollectiveEpilogueFwdINS6_IJSA_NS7_ILi512EEESA_EEES9_SC_SE_Li256ELb1ELb1ELb0ELb0EEENS1_36VarlenDynamicPersistentTileSchedulerILi64ELi64ELi256ELi128ELb0ELb1ELb1ELb0ELb1ELb1EEEEEEEEEvNT_6ParamsE)
        /*0524*/ 	.word	0x00000060


	//----- nvinfo : EIATTR_MIN_STACK_SIZE
	.align		4
.L_250:
        /*0528*/ 	.byte	0x04, 0x12
        /*052a*/ 	.short	(.L_252 - .L_251)
	.align		4
.L_251:
        /*052c*/ 	.word	index@(_ZN7cutlass13device_kernelIN5flash11enable_sm90INS1_16FlashAttnFwdSm90INS1_25CollectiveMainloopFwdSm90ILi2EN4cute5tupleIJNS5_1CILi1EEES8_S8_EEENS6_IJNS7_ILi64EEESA_SA_EEELi512ENS_6half_tEfNS_4arch4Sm90ELb0ELb0ELb0ELb1ELb1ELb0ELb1ELb0ELb0ELb1ELb0ELb0EEENS1_21CollectiveEpilogueFwdINS6_IJSA_NS7_ILi512EEESA_EEES9_SC_SE_Li256ELb1ELb1ELb0ELb0EEENS1_36VarlenDynamicPersistentTileSchedulerILi64ELi64ELi256ELi128ELb0ELb1ELb1ELb0ELb1ELb1EEEEEEEEEvNT_6ParamsE)
        /*0530*/ 	.word	0x00000030


	//----- nvinfo : EIATTR_MIN_STACK_SIZE
	.align		4
.L_252:
        /*0534*/ 	.byte	0x04, 0x12
        /*0536*/ 	.short	(.L_254 - .L_253)
	.align		4
.L_253:
        /*0538*/ 	.word	index@(_ZN7cutlass13device_kernelIN5flash11enable_sm90INS1_16FlashAttnFwdSm90INS1_25CollectiveMainloopFwdSm90ILi2EN4cute5tupleIJNS5_1CILi1EEES8_S8_EEENS6_IJNS7_ILi64EEESA_SA_EEELi512ENS_6half_tEfNS_4arch4Sm90ELb0ELb0ELb0ELb1ELb1ELb1ELb1ELb0ELb0ELb1ELb0ELb0EEENS1_21CollectiveEpilogueFwdINS6_IJSA_NS7_ILi512EEESA_EEES9_SC_SE_Li256ELb1ELb1ELb0ELb0EEENS1_36VarlenDynamicPersistentTileSchedulerILi64ELi64ELi256ELi128ELb0ELb1ELb1ELb0ELb1ELb1EEEEEEEEEvNT_6ParamsE)
        /*053c*/ 	.word	0x00000080


	//----- nvinfo : EIATTR_MIN_STACK_SIZE
	.align		4
.L_254:
        /*0540*/ 	.byte	0x04, 0x12
        /*0542*/ 	.short	(.L_256 - .L_255)
	.align		4
.L_255:
        /*0544*/ 	.word	index@(_ZN7cutlass13device_kernelIN5flash11enable_sm90INS1_16FlashAttnFwdSm90INS1_25CollectiveMainloopFwdSm90ILi2EN4cute5tupleIJNS5_1CILi1EEES8_S8_EEENS6_IJNS7_ILi64EEESA_SA_EEELi512ENS_6half_tEfNS_4arch4Sm90ELb0ELb1ELb0ELb0ELb1ELb0ELb0ELb0ELb0ELb1ELb0ELb0EEENS1_21CollectiveEpilogueFwdINS6_IJSA_NS7_ILi512EEESA_EEES9_SC_SE_Li256ELb0ELb1ELb0ELb0EEENS1_30DynamicPersistentTileSchedulerILi256ELi128ELb0ELb1ELb1EEEEEEEEEvNT_6ParamsE)
        /*0548*/ 	.word	0x00000010


	//----- nvinfo : EIATTR_MIN_STACK_SIZE
	.align		4
.L_256:
        /*054c*/ 	.byte	0x04, 0x12
        /*054e*/ 	.short	(.L_258 - .L_257)
	.align		4
.L_257:
        /*0550*/ 	.word	index@(_ZN7cutlass13device_kernelIN5flash11enable_sm90INS1_16FlashAttnFwdSm90INS1_25CollectiveMainloopFwdSm90ILi2EN4cute5tupleIJNS5_1CILi1EEES8_S8_EEENS6_IJNS7_ILi64EEESA_SA_EEELi512ENS_6half_tEfNS_4arch4Sm90ELb0ELb1ELb0ELb0ELb1ELb0ELb1ELb0ELb0ELb1ELb0ELb0EEENS1_21CollectiveEpilogueFwdINS6_IJSA_NS7_ILi512EEESA_EEES9_SC_SE_Li256ELb0ELb1ELb0ELb0EEENS1_30DynamicPersistentTileSchedulerILi256ELi128ELb0ELb1ELb1EEEEEEEEEvNT_6ParamsE)
        /*0554*/ 	.word	0x00000440


	//----- nvinfo : EIATTR_MIN_STACK_SIZE
	.align		4
.L_258:
        /*0558*/ 	.byte	0x04, 0x12
        /*055a*/ 	.short	(.L_260 - .L_259)
	.align		4
.L_259:
        /*055c*/ 	.word	index@(_ZN7cutlass13device_kernelIN5flash11enable_sm90INS1_16FlashAttnFwdSm90INS1_25CollectiveMainloopFwdSm90ILi2EN4cute5tupleIJNS5_1CILi1EEES8_S8_EEENS6_IJNS7_ILi64EEESA_SA_EEELi512ENS_6half_tEfNS_4arch4Sm90ELb0ELb1ELb0ELb1ELb1ELb0ELb0ELb0ELb0ELb1ELb0ELb0EEENS1_21CollectiveEpilogueFwdINS6_IJSA_NS7_ILi512EEESA_EEES9_SC_SE_Li256ELb1ELb1ELb0ELb0EEENS1_36VarlenDynamicPersistentTileSchedulerILi64ELi64ELi256ELi128ELb0ELb1ELb1ELb1ELb0ELb1EEEEEEEEEvNT_6ParamsE)
        /*0560*/ 	.word	0x00000020


	//----- nvinfo : EIATTR_MIN_STACK_SIZE
	.align		4
.L_260:
        /*0564*/ 	.byte	0x04, 0x12
        /*0566*/ 	.short	(.L_262 - .L_261)
	.align		4
.L_261:
        /*0568*/ 	.word	index@(_ZN7cutlass13device_kernelIN5flash11enable_sm90INS1_16FlashAttnFwdSm90INS1_25CollectiveMainloopFwdSm90ILi2EN4cute5tupleIJNS5_1CILi1EEES8_S8_EEENS6_IJNS7_ILi64EEESA_SA_EEELi512ENS_6half_tEfNS_4arch4Sm90ELb0ELb1ELb0ELb1ELb1ELb1ELb0ELb0ELb0ELb1ELb0ELb0EEENS1_21CollectiveEpilogueFwdINS6_IJSA_NS7_ILi512EEESA_EEES9_SC_SE_Li256ELb1ELb1ELb0ELb0EEENS1_36VarlenDynamicPersistentTileSchedulerILi64ELi64ELi256ELi128ELb0ELb1ELb1ELb1ELb0ELb1EEEEEEEEEvNT_6ParamsE)
        /*056c*/ 	.word	0x00000068


	//----- nvinfo : EIATTR_MIN_STACK_SIZE
	.align		4
.L_262:
        /*0570*/ 	.byte	0x04, 0x12
        /*0572*/ 	.short	(.L_264 - .L_263)
	.align		4
.L_263:
        /*0574*/ 	.word	index@(_ZN7cutlass13device_kernelIN5flash11enable_sm90INS1_16FlashAttnFwdSm90INS1_25CollectiveMainloopFwdSm90ILi2EN4cute5tupleIJNS5_1CILi1EEES8_S8_EEENS6_IJNS7_ILi64EEESA_SA_EEELi512ENS_6half_tEfNS_4arch4Sm90ELb0ELb1ELb0ELb1ELb1ELb0ELb1ELb0ELb0ELb1ELb0ELb0EEENS1_21CollectiveEpilogueFwdINS6_IJSA_NS7_ILi512EEESA_EEES9_SC_SE_Li256ELb1ELb1ELb0ELb0EEENS1_36VarlenDynamicPersistentTileSchedulerILi64ELi64ELi256ELi128ELb0ELb1ELb1ELb1ELb0ELb1EEEEEEEEEvNT_6ParamsE)
        /*0578*/ 	.word	0x00000440


	//----- nvinfo : EIATTR_MIN_STACK_SIZE
	.align		4
.L_264:
        /*057c*/ 	.byte	0x04, 0x12
        /*057e*/ 	.short	(.L_266 - .L_265)
	.align		4
.L_265:
        /*0580*/ 	.word	index@(_ZN7cutlass13device_kernelIN5flash11enable_sm90INS1_16FlashAttnFwdSm90INS1_25CollectiveMainloopFwdSm90ILi2EN4cute5tupleIJNS5_1CILi1EEES8_S8_EEENS6_IJNS7_ILi64EEESA_SA_EEELi512ENS_6half_tEfNS_4arch4Sm90ELb0ELb1ELb0ELb1ELb1ELb1ELb1ELb0ELb0ELb1ELb0ELb0EEENS1_21CollectiveEpilogueFwdINS6_IJSA_NS7_ILi512EEESA_EEES9_SC_SE_Li256ELb1ELb1ELb0ELb0EEENS1_36VarlenDynamicPersistentTileSchedulerILi64ELi64ELi256ELi128ELb0ELb1ELb1ELb1ELb0ELb1EEEEEEEEEvNT_6ParamsE)
        /*0584*/ 	.word	0x00000460


	//----- nvinfo : EIATTR_MIN_STACK_SIZE
	.align		4
.L_266:
        /*0588*/ 	.byte	0x04, 0x12
        /*058a*/ 	.short	(.L_268 - .L_267)
	.align		4
.L_267:
        /*058c*/ 	.word	index@(_ZN7cutlass13device_kernelIN5flash11enable_sm90INS1_16FlashAttnFwdSm90INS1_25CollectiveMainloopFwdSm90ILi2EN4cute5tupleIJNS5_1CILi1EEES8_S8_EEENS6_IJNS7_ILi64EEESA_SA_EEELi512ENS_6half_tEfNS_4arch4Sm90ELb1ELb0ELb0ELb0ELb1ELb0ELb0ELb0ELb0ELb1ELb0ELb0EEENS1_21CollectiveEpilogueFwdINS6_IJSA_NS7_ILi512EEESA_EEES9_SC_SE_Li256ELb0ELb1ELb0ELb0EEENS1_30DynamicPersistentTileSchedulerILi256ELi128ELb0ELb1ELb1EEEEEEEEEvNT_6ParamsE)
        /*0590*/ 	.word	0x00000010


	//----- nvinfo : EIATTR_MIN_STACK_SIZE
	.align		4
.L_268:
        /*0594*/ 	.byte	0x04, 0x12
        /*0596*/ 	.short	(.L_270 - .L_269)
	.align		4
.L_269:
        /*0598*/ 	.word	index@(_ZN7cutlass13device_kernelIN5flash11enable_sm90INS1_16FlashAttnFwdSm90INS1_25CollectiveMainloopFwdSm90ILi2EN4cute5tupleIJNS5_1CILi1EEES8_S8_EEENS6_IJNS7_ILi64EEESA_SA_EEELi512ENS_6half_tEfNS_4arch4Sm90ELb1ELb0ELb0ELb0ELb1ELb0ELb1ELb0ELb0ELb1ELb0ELb0EEENS1_21CollectiveEpilogueFwdINS6_IJSA_NS7_ILi512EEESA_EEES9_SC_SE_Li256ELb0ELb1ELb0ELb0EEENS1_30DynamicPersistentTileSchedulerILi256ELi128ELb0ELb1ELb1EEEEEEEEEvNT_6ParamsE)
        /*059c*/ 	.word	0x00000018


	//----- nvinfo : EIATTR_MIN_STACK_SIZE
	.align		4
.L_270:
        /*05a0*/ 	.byte	0x04, 0x12
        /*05a2*/ 	.short	(.L_272 - .L_271)
	.align		4
.L_271:
        /*05a4*/ 	.word	index@(_ZN7cutlass13device_kernelIN5flash11enable_sm90INS1_16FlashAttnFwdSm90INS1_25CollectiveMainloopFwdSm90ILi2EN4cute5tupleIJNS5_1CILi1EEES8_S8_EEENS6_IJNS7_ILi64EEESA_SA_EEELi512ENS_6half_tEfNS_4arch4Sm90ELb1ELb0ELb0ELb1ELb1ELb0ELb0ELb0ELb0ELb1ELb0ELb0EEENS1_21CollectiveEpilogueFwdINS6_IJSA_NS7_ILi512EEESA_EEES9_SC_SE_Li256ELb1ELb1ELb0ELb0EEENS1_36VarlenDynamicPersistentTileSchedulerILi64ELi64ELi256ELi128ELb0ELb1ELb1ELb1ELb1ELb1EEEEEEEEEvNT_6ParamsE)
        /*05a8*/ 	.word	0x00000030


	//----- nvinfo : EIATTR_MIN_STACK_SIZE
	.align		4
.L_272:
        /*05ac*/ 	.byte	0x04, 0x12
        /*05ae*/ 	.short	(.L_274 - .L_273)
	.align		4
.L_273:
        /*05b0*/ 	.word	index@(_ZN7cutlass13device_kernelIN5flash11enable_sm90INS1_16FlashAttnFwdSm90INS1_25CollectiveMainloopFwdSm90ILi2EN4cute5tupleIJNS5_1CILi1EEES8_S8_EEENS6_IJNS7_ILi64EEESA_SA_EEELi512ENS_6half_tEfNS_4arch4Sm90ELb1ELb0ELb0ELb1ELb1ELb1ELb0ELb0ELb0ELb1ELb0ELb0EEENS1_21CollectiveEpilogueFwdINS6_IJSA_NS7_ILi512EEESA_EEES9_SC_SE_Li256ELb1ELb1ELb0ELb0EEENS1_36VarlenDynamicPersistentTileSchedulerILi64ELi64ELi256ELi128ELb0ELb1ELb1ELb1ELb1ELb1EEEEEEEEEvNT_6ParamsE)
        /*05b4*/ 	.word	0x00000060


	//----- nvinfo : EIATTR_MIN_STACK_SIZE
	.align		4
.L_274:
        /*05b8*/ 	.byte	0x04, 0x12
        /*05ba*/ 	.short	(.L_276 - .L_275)
	.align		4
.L_275:
        /*05bc*/ 	.word	index@(_ZN7cutlass13device_kernelIN5flash11enable_sm90INS1_16FlashAttnFwdSm90INS1_25CollectiveMainloopFwdSm90ILi2EN4cute5tupleIJNS5_1CILi1EEES8_S8_EEENS6_IJNS7_ILi64EEESA_SA_EEELi512ENS_6half_tEfNS_4arch4Sm90ELb1ELb0ELb0ELb1ELb1ELb0ELb1ELb0ELb0ELb1ELb0ELb0EEENS1_21CollectiveEpilogueFwdINS6_IJSA_NS7_ILi512EEESA_EEES9_SC_SE_Li256ELb1ELb1ELb0ELb0EEENS1_36VarlenDynamicPersistentTileSchedulerILi64ELi64ELi256ELi128ELb0ELb1ELb1ELb1ELb1ELb1EEEEEEEEEvNT_6ParamsE)
        /*05c0*/ 	.word	0x00000028


	//----- nvinfo : EIATTR_MIN_STACK_SIZE
	.align		4
.L_276:
        /*05c4*/ 	.byte	0x04, 0x12
        /*05c6*/ 	.short	(.L_278 - .L_277)
	.align		4
.L_277:
        /*05c8*/ 	.word	index@(_ZN7cutlass13device_kernelIN5flash11enable_sm90INS1_16FlashAttnFwdSm90INS1_25CollectiveMainloopFwdSm90ILi2EN4cute5tupleIJNS5_1CILi1EEES8_S8_EEENS6_IJNS7_ILi64EEESA_SA_EEELi512ENS_6half_tEfNS_4arch4Sm90ELb1ELb0ELb0ELb1ELb1ELb1ELb1ELb0ELb0ELb1ELb0ELb0EEENS1_21CollectiveEpilogueFwdINS6_IJSA_NS7_ILi512EEESA_EEES9_SC_SE_Li256ELb1ELb1ELb0ELb0EEENS1_36VarlenDynamicPersistentTileSchedulerILi64ELi64ELi256ELi128ELb0ELb1ELb1ELb1ELb1ELb1EEEEEEEEEvNT_6ParamsE)
        /*05cc*/ 	.word	0x00000078


	//----- nvinfo : EIATTR_MIN_STACK_SIZE
	.align		4
.L_278:
        /*05d0*/ 	.byte	0x04, 0x12
        /*05d2*/ 	.short	(.L_280 - .L_279)
	.align		4
.L_279:
        /*05d4*/ 	.word	index@(_ZN7cutlass13device_kernelIN5flash11enable_sm90INS1_16FlashAttnFwdSm90INS1_25CollectiveMainloopFwdSm90ILi2EN4cute5tupleIJNS5_1CILi1EEES8_S8_EEENS6_IJNS7_ILi128EEENS7_ILi96EEENS7_ILi64EEEEEELi256ENS_6half_tEfNS_4arch4Sm90ELb0ELb0ELb0ELb0ELb1ELb0ELb0ELb1ELb0ELb1ELb0ELb0EEENS1_21CollectiveEpilogueFwdINS6_IJSA_NS7_ILi256EEESB_EEES9_SE_SG_Li256ELb0ELb1ELb0ELb0EEENS1_29StaticPersistentTileSchedulerILb0EEEEEEEEEvNT_6ParamsE)
        /*05d8*/ 	.word	0x00000020


	//----- nvinfo : EIATTR_MIN_STACK_SIZE
	.align		4
.L_280:
        /*05dc*/ 	.byte	0x04, 0x12
        /*05de*/ 	.short	(.L_282 - .L_281)
	.align		4
.L_281:
        /*05e0*/ 	.word	index@(_ZN7cutlass13device_kernelIN5flash11enable_sm90INS1_16FlashAttnFwdSm90INS1_25CollectiveMainloopFwdSm90ILi2EN4cute5tupleIJNS5_1CILi1EEES8_S8_EEENS6_IJNS7_ILi128EEENS7_ILi96EEENS7_ILi64EEEEEELi256ENS_6half_tEfNS_4arch4Sm90ELb0ELb0ELb0ELb0ELb1ELb0ELb1ELb1ELb0ELb1ELb0ELb0EEENS1_21CollectiveEpilogueFwdINS6_IJSA_NS7_ILi256EEESB_EEES9_SE_SG_Li256ELb0ELb1ELb0ELb0EEENS1_29StaticPersistentTileSchedulerILb0EEEEEEEEEvNT_6ParamsE)
        /*05e4*/ 	.word	0x00000020


	//----- nvinfo : EIATTR_MIN_STACK_SIZE
	.align		4
.L_282:
        /*05e8*/ 	.byte	0x04, 0x12
        /*05ea*/ 	.short	(.L_284 - .L_283)
	.align		4
.L_283:
        /*05ec*/ 	.word	index@(_ZN7cutlass13device_kernelIN5flash11enable_sm90INS1_16FlashAttnFwdSm90INS1_25CollectiveMainloopFwdSm90ILi2EN4cute5tupleIJNS5_1CILi1EEES8_S8_EEENS6_IJNS7_ILi128EEENS7_ILi96EEENS7_ILi64EEEEEELi256ENS_6half_tEfNS_4arch4Sm90ELb0ELb0ELb0ELb1ELb1ELb0ELb0ELb1ELb0ELb1ELb0ELb0EEENS1_21CollectiveEpilogueFwdINS6_IJSA_NS7_ILi256EEESB_EEES9_SE_SG_Li256ELb1ELb1ELb0ELb0EEENS1_36VarlenDynamicPersistentTileSchedulerILi128ELi96ELi256ELi128ELb0ELb1ELb1ELb0ELb1ELb1EEEEEEEEEvNT_6ParamsE)
        /*05f0*/ 	.word	0x00000030


	//----- nvinfo : EIATTR_MIN_STACK_SIZE
	.align		4
.L_284:
        /*05f4*/ 	.byte	0x04, 0x12
        /*05f6*/ 	.short	(.L_286 - .L_285)
	.align		4
.L_285:
        /*05f8*/ 	.word	index@(_ZN7cutlass13device_kernelIN5flash11enable_sm90INS1_16FlashAttnFwdSm90INS1_25CollectiveMainloopFwdSm90ILi2EN4cute5tupleIJNS5_1CILi1EEES8_S8_EEENS6_IJNS7_ILi128EEENS7_ILi96EEENS7_ILi64EEEEEELi256ENS_6half_tEfNS_4arch4Sm90ELb0ELb0ELb0ELb1ELb1ELb1ELb0ELb1ELb0ELb1ELb0ELb0EEENS1_21CollectiveEpilogueFwdINS6_IJSA_NS7_ILi256EEESB_EEES9_SE_SG_Li256ELb1ELb1ELb0ELb0EEENS1_36VarlenDynamicPersistentTileSchedulerILi128ELi96ELi256ELi128ELb0ELb1ELb1ELb0ELb1ELb1EEEEEEEEEvNT_6ParamsE)
        /*05fc*/ 	.word	0x00000058


	//----- nvinfo : EIATTR_MIN_STACK_SIZE
	.align		4
.L_286:
        /*0600*/ 	.byte	0x04, 0x12
        /*0602*/ 	.short	(.L_288 - .L_287)
	.align		4
.L_287:
        /*0604*/ 	.word	index@(_ZN7cutlass13device_kernelIN5flash11enable_sm90INS1_16FlashAttnFwdSm90INS1_25CollectiveMainloopFwdSm90ILi2EN4cute5tupleIJNS5_1CILi1EEES8_S8_EEENS6_IJNS7_ILi128EEENS7_ILi96EEENS7_ILi64EEEEEELi256ENS_6half_tEfNS_4arch4Sm90ELb0ELb0ELb0ELb1ELb1ELb0ELb1ELb1ELb0ELb1ELb0ELb0EEENS1_21CollectiveEpilogueFwdINS6_IJSA_NS7_ILi256EEESB_EEES9_SE_SG_Li256ELb1ELb1ELb0ELb0EEENS1_36VarlenDynamicPersistentTileSchedulerILi128ELi96ELi256ELi128ELb0ELb1ELb1ELb0ELb1ELb1EEEEEEEEEvNT_6ParamsE)
        /*0608*/ 	.word	0x00000028


	//----- nvinfo : EIATTR_MIN_STACK_SIZE
	.align		4
.L_288:
        /*060c*/ 	.byte	0x04, 0x12
        /*060e*/ 	.short	(.L_290 - .L_289)
	.align		4
.L_289:
        /*0610*/ 	.word	index@(_ZN7cutlass13device_kernelIN5flash11enable_sm90INS1_16FlashAttnFwdSm90INS1_25CollectiveMainloopFwdSm90ILi2EN4cute5tupleIJNS5_1CILi1EEES8_S8_EEENS6_IJNS7_ILi128EEENS7_ILi96EEENS7_ILi64EEEEEELi256ENS_6half_tEfNS_4arch4Sm90ELb0ELb0ELb0ELb1ELb1ELb1ELb1ELb1ELb0ELb1ELb0ELb0EEENS1_21CollectiveEpilogueFwdINS6_IJSA_NS7_ILi256EEESB_EEES9_SE_SG_Li256ELb1ELb1ELb0ELb0EEENS1_36VarlenDynamicPersistentTileSchedulerILi128ELi96ELi256ELi128ELb0ELb1ELb1ELb0ELb1ELb1EEEEEEEEEvNT_6ParamsE)
        /*0614*/ 	.word	0x00000090


	//----- nvinfo : EIATTR_MIN_STACK_SIZE
	.align		4
.L_290:
        /*0618*/ 	.byte	0x04, 0x12
        /*061a*/ 	.short	(.L_292 - .L_291)
	.align		4
.L_291:
        /*061c*/ 	.word	index@(_ZN7cutlass13device_kernelIN5flash11enable_sm90INS1_16FlashAttnFwdSm90INS1_25CollectiveMainloopFwdSm90ILi2EN4cute5tupleIJNS5_1CILi1EEES8_S8_EEENS6_IJNS7_ILi128EEENS7_ILi96EEENS7_ILi64EEEEEELi256ENS_6half_tEfNS_4arch4Sm90ELb0ELb1ELb0ELb0ELb1ELb0ELb0ELb1ELb0ELb1ELb0ELb0EEENS1_21CollectiveEpilogueFwdINS6_IJSA_NS7_ILi256EEESB_EEES9_SE_SG_Li256ELb0ELb1ELb0ELb0EEENS1_30DynamicPersistentTileSchedulerILi256ELi128ELb0ELb1ELb1EEEEEEEEEvNT_6ParamsE)
        /*0620*/ 	.word	0x00000008


	//----- nvinfo : EIATTR_MIN_STACK_SIZE
	.align		4
.L_292:
        /*0624*/ 	.byte	0x04, 0x12
        /*0626*/ 	.short	(.L_294 - .L_293)
	.align		4
.L_293:
        /*0628*/ 	.word	index@(_ZN7cutlass13device_kernelIN5flash11enable_sm90INS1_16FlashAttnFwdSm90INS1_25CollectiveMainloopFwdSm90ILi2EN4cute5tupleIJNS5_1CILi1EEES8_S8_EEENS6_IJNS7_ILi128EEENS7_ILi96EEENS7_ILi64EEEEEELi256ENS_6half_tEfNS_4arch4Sm90ELb0ELb1ELb0ELb0ELb1ELb0ELb1ELb1ELb0ELb1ELb0ELb0EEENS1_21CollectiveEpilogueFwdINS6_IJSA_NS7_ILi256EEESB_EEES9_SE_SG_Li256ELb0ELb1ELb0ELb0EEENS1_30DynamicPersistentTileSchedulerILi256ELi128ELb0ELb1ELb1EEEEEEEEEvNT_6ParamsE)
        /*062c*/ 	.word	0x00000460


	//----- nvinfo : EIATTR_MIN_STACK_SIZE
	.align		4
.L_294:
        /*0630*/ 	.byte	0x04, 0x12
        /*0632*/ 	.short	(.L_296 - .L_295)
	.align		4
.L_295:
        /*0634*/ 	.word	index@(_ZN7cutlass13device_kernelIN5flash11enable_sm90INS1_16FlashAttnFwdSm90INS1_25CollectiveMainloopFwdSm90ILi2EN4cute5tupleIJNS5_1CILi1EEES8_S8_EEENS6_IJNS7_ILi128EEENS7_ILi96EEENS7_ILi64EEEEEELi256ENS_6half_tEfNS_4arch4Sm90ELb0ELb1ELb0ELb1ELb1ELb0ELb0ELb1ELb0ELb1ELb0ELb0EEENS1_21CollectiveEpilogueFwdINS6_IJSA_NS7_ILi256EEESB_EEES9_SE_SG_Li256ELb1ELb1ELb0ELb0EEENS1_36VarlenDynamicPersistentTileSchedulerILi128ELi96ELi256ELi128ELb0ELb1ELb1ELb1ELb0ELb1EEEEEEEEEvNT_6ParamsE)
        /*0638*/ 	.word	0x00000018


	//----- nvinfo : EIATTR_MIN_STACK_SIZE
	.align		4
.L_296:
        /*063c*/ 	.byte	0x04, 0x12
        /*063e*/ 	.short	(.L_298 - .L_297)
	.align		4
.L_297:
        /*0640*/ 	.word	index@(_ZN7cutlass13device_kernelIN5flash11enable_sm90INS1_16FlashAttnFwdSm90INS1_25CollectiveMainloopFwdSm90ILi2EN4cute5tupleIJNS5_1CILi1EEES8_S8_EEENS6_IJNS7_ILi128EEENS7_ILi96EEENS7_ILi64EEEEEELi256ENS_6half_tEfNS_4arch4Sm90ELb0ELb1ELb0ELb1ELb1ELb1ELb0ELb1ELb0ELb1ELb0ELb0EEENS1_21CollectiveEpilogueFwdINS6_IJSA_NS7_ILi256EEESB_EEES9_SE_SG_Li256ELb1ELb1ELb0ELb0EEENS1_36VarlenDynamicPersistentTileSchedulerILi128ELi96ELi256ELi128ELb0ELb1ELb1ELb1ELb0ELb1EEEEEEEEEvNT_6ParamsE)
        /*0644*/ 	.word	0x00000440


	//----- nvinfo : EIATTR_MIN_STACK_SIZE
	.align		4
.L_298:
        /*0648*/ 	.byte	0x04, 0x12
        /*064a*/ 	.short	(.L_300 - .L_299)
	.align		4
.L_299:
        /*064c*/ 	.word	index@(_ZN7cutlass13device_kernelIN5flash11enable_sm90INS1_16FlashAttnFwdSm90INS1_25CollectiveMainloopFwdSm90ILi2EN4cute5tupleIJNS5_1CILi1EEES8_S8_EEENS6_IJNS7_ILi128EEENS7_ILi96EEENS7_ILi64EEEEEELi256ENS_6half_tEfNS_4arch4Sm90ELb0ELb1ELb0ELb1ELb1ELb0ELb1ELb1ELb0ELb1ELb0ELb0EEENS1_21CollectiveEpilogueFwdINS6_IJSA_NS7_ILi256EEESB_EEES9_SE_SG_Li256ELb1ELb1ELb0ELb0EEENS1_36VarlenDynamicPersistentTileSchedulerILi128ELi96ELi256ELi128ELb0ELb1ELb1ELb1ELb0ELb1EEEEEEEEEvNT_6ParamsE)
        /*0650*/ 	.word	0x00000480


	//----- nvinfo : EIATTR_MIN_STACK_SIZE
	.align		4
.L_300:
        /*0654*/ 	.byte	0x04, 0x12
        /*0656*/ 	.short	(.L_302 - .L_301)
	.align		4
.L_301:
        /*0658*/ 	.word	index@(_ZN7cutlass13device_kernelIN5flash11enable_sm90INS1_16FlashAttnFwdSm90INS1_25CollectiveMainloopFwdSm90ILi2EN4cute5tupleIJNS5_1CILi1EEES8_S8_EEENS6_IJNS7_ILi128EEENS7_ILi96EEENS7_ILi64EEEEEELi256ENS_6half_tEfNS_4arch4Sm90ELb0ELb1ELb0ELb1ELb1ELb1ELb1ELb1ELb0ELb1ELb0ELb0EEENS1_21CollectiveEpilogueFwdINS6_IJSA_NS7_ILi256EEESB_EEES9_SE_SG_Li256ELb1ELb1ELb0ELb0EEENS1_36VarlenDynamicPersistentTileSchedulerILi128ELi96ELi256ELi128ELb0ELb1ELb1ELb1ELb0ELb1EEEEEEEEEvNT_6ParamsE)
        /*065c*/ 	.word	0x000004a0


	//----- nvinfo : EIATTR_MIN_STACK_SIZE
	.align		4
.L_302:
        /*0660*/ 	.byte	0x04, 0x12
        /*0662*/ 	.short	(.L_304 - .L_303)
	.align		4
.L_303:
        /*0664*/ 	.word	index@(_ZN7cutlass13device_kernelIN5flash11enable_sm90INS1_16FlashAttnFwdSm90INS1_25CollectiveMainloopFwdSm90ILi2EN4cute5tupleIJNS5_1CILi1EEES8_S8_EEENS6_IJNS7_ILi128EEENS7_ILi96EEENS7_ILi64EEEEEELi256ENS_6half_tEfNS_4arch4Sm90ELb1ELb0ELb0ELb0ELb1ELb0ELb0ELb1ELb0ELb1ELb0ELb0EEENS1_21CollectiveEpilogueFwdINS6_IJSA_NS7_ILi256EEESB_EEES9_SE_SG_Li256ELb0ELb1ELb0ELb0EEENS1_30DynamicPersistentTileSchedulerILi256ELi128ELb0ELb1ELb1EEEEEEEEEvNT_6ParamsE)
        /*0668*/ 	.word	0x00000008


	//----- nvinfo : EIATTR_MIN_STACK_SIZE
	.align		4
.L_304:
        /*066c*/ 	.byte	0x04, 0x12
        /*066e*/ 	.short	(.L_306 - .L_305)
	.align		4
.L_305:
        /*0670*/ 	.word	index@(_ZN7cutlass13device_kernelIN5flash11enable_sm90INS1_16FlashAttnFwdSm90INS1_25CollectiveMainloopFwdSm90ILi2EN4cute5tupleIJNS5_1CILi1EEES8_S8_EEENS6_IJNS7_ILi128EEENS7_ILi96EEENS7_ILi64EEEEEELi256ENS_6half_tEfNS_4arch4Sm90ELb1ELb0ELb0ELb0ELb1ELb0ELb1ELb1ELb0ELb1ELb0ELb0EEENS1_21CollectiveEpilogueFwdINS6_IJSA_NS7_ILi256EEESB_EEES9_SE_SG_Li256ELb0ELb1ELb0ELb0EEENS1_30DynamicPersistentTileSchedulerILi256ELi128ELb0ELb1ELb1EEEEEEEEEvNT_6ParamsE)
        /*0674*/ 	.word	0x00000010


	//----- nvinfo : EIATTR_MIN_STACK_SIZE
	.align		4
.L_306:
        /*0678*/ 	.byte	0x04, 0x12
        /*067a*/ 	.short	(.L_308 - .L_307)
	.align		4
.L_307:
        /*067c*/ 	.word	index@(_ZN7cutlass13device_kernelIN5flash11enable_sm90INS1_16FlashAttnFwdSm90INS1_25CollectiveMainloopFwdSm90ILi2EN4cute5tupleIJNS5_1CILi1EEES8_S8_EEENS6_IJNS7_ILi128EEENS7_ILi96EEENS7_ILi64EEEEEELi256ENS_6half_tEfNS_4arch4Sm90ELb1ELb0ELb0ELb1ELb1ELb0ELb0ELb1ELb0ELb1ELb0ELb0EEENS1_21CollectiveEpilogueFwdINS6_IJSA_NS7_ILi256EEESB_EEES9_SE_SG_Li256ELb1ELb1ELb0ELb0EEENS1_36VarlenDynamicPersistentTileSchedulerILi128ELi96ELi256ELi128ELb0ELb1ELb1ELb1ELb1ELb1EEEEEEEEEvNT_6ParamsE)
        /*0680*/ 	.word	0x00000028


	//----- nvinfo : EIATTR_MIN_STACK_SIZE
	.align		4
.L_308:
        /*0684*/ 	.byte	0x04, 0x12
        /*0686*/ 	.short	(.L_310 - .L_309)
	.align		4
.L_309:
        /*0688*/ 	.word	index@(_ZN7cutlass13device_kernelIN5flash11enable_sm90INS1_16FlashAttnFwdSm90INS1_25CollectiveMainloopFwdSm90ILi2EN4cute5tupleIJNS5_1CILi1EEES8_S8_EEENS6_IJNS7_ILi128EEENS7_ILi96EEENS7_ILi64EEEEEELi256ENS_6half_tEfNS_4arch4Sm90ELb1ELb0ELb0ELb1ELb1ELb1ELb0ELb1ELb0ELb1ELb0ELb0EEENS1_21CollectiveEpilogueFwdINS6_IJSA_NS7_ILi256EEESB_EEES9_SE_SG_Li256ELb1ELb1ELb0ELb0EEENS1_36VarlenDynamicPersistentTileSchedulerILi128ELi96ELi256ELi128ELb0ELb1ELb1ELb1ELb1ELb1EEEEEEEEEvNT_6ParamsE)
        /*068c*/ 	.word	0x00000058


	//----- nvinfo : EIATTR_MIN_STACK_SIZE
	.align		4
.L_310:
        /*0690*/ 	.byte	0x04, 0x12
        /*0692*/ 	.short	(.L_312 - .L_311)
	.align		4
.L_311:
        /*0694*/ 	.word	index@(_ZN7cutlass13device_kernelIN5flash11enable_sm90INS1_16FlashAttnFwdSm90INS1_25CollectiveMainloopFwdSm90ILi2EN4cute5tupleIJNS5_1CILi1EEES8_S8_EEENS6_IJNS7_ILi128EEENS7_ILi96EEENS7_ILi64EEEEEELi256ENS_6half_tEfNS_4arch4Sm90ELb1ELb0ELb0ELb1ELb1ELb0ELb1ELb1ELb0ELb1ELb0ELb0EEENS1_21CollectiveEpilogueFwdINS6_IJSA_NS7_ILi256EEESB_EEES9_SE_SG_Li256ELb1ELb1ELb0ELb0EEENS1_36VarlenDynamicPersistentTileSchedulerILi128ELi96ELi256ELi128ELb0ELb1ELb1ELb1ELb1ELb1EEEEEEEEEvNT_6ParamsE)
        /*0698*/ 	.word	0x00000028


	//----- nvinfo : EIATTR_MIN_STACK_SIZE
	.align		4
.L_312:
        /*069c*/ 	.byte	0x04, 0x12
        /*069e*/ 	.short	(.L_314 - .L_313)
	.align		4
.L_313:
        /*06a0*/ 	.word	index@(_ZN7cutlass13device_kernelIN5flash11enable_sm90INS1_16FlashAttnFwdSm90INS1_25CollectiveMainloopFwdSm90ILi2EN4cute5tupleIJNS5_1CILi1EEES8_S8_EEENS6_IJNS7_ILi128EEENS7_ILi96EEENS7_ILi64EEEEEELi256ENS_6half_tEfNS_4arch4Sm90ELb1ELb0ELb0ELb1ELb1ELb1ELb1ELb1ELb0ELb1ELb0ELb0EEENS1_21CollectiveEpilogueFwdINS6_IJSA_NS7_ILi256EEESB_EEES9_SE_SG_Li256ELb1ELb1ELb0ELb0EEENS1_36VarlenDynamicPersistentTileSchedulerILi128ELi96ELi256ELi128ELb0ELb1ELb1ELb1ELb1ELb1EEEEEEEEEvNT_6ParamsE)
        /*06a4*/ 	.word	0x000000c0
.L_314:


//--------------------- .nv.compat                --------------------------
	.section	.nv.compat,"",@"SHT_CUDA_COMPAT_INFO"
	.align	4
        /*0000*/ 	.byte	0x02, 0x09, 0x01, 0x00, 0x02, 0x02, 0x04, 0x00, 0x02, 0x05, 0x05, 0x00, 0x03, 0x07, 0x01, 0x01
        /*0010*/ 	.byte	0x02, 0x03, 0x01, 0x00, 0x02, 0x06, 0x01, 0x00, 0x04, 0x0b, 0x08, 0x00, 0x00, 0x00, 0x00, 0x00
        /*0020*/ 	.byte	0x00, 0x00, 0x00, 0x00


//--------------------- .nv.info._ZN7cutlass13device_kernelIN5flash11enable_sm90INS1_16FlashAttnFwdSm90INS1_25CollectiveMainloopFwdSm90ILi2EN4cute5tupleIJNS5_1CILi1EEES8_S8_EEENS6_IJNS7_ILi128EEENS7_ILi96EEENS7_ILi192EEEEEELi128ENS_6half_tEfNS_4arch4Sm90ELb0ELb0ELb0ELb0ELb1ELb0ELb0ELb1ELb1ELb1ELb0ELb0EEENS1_21CollectiveEpilogueFwdINS6_IJSA_SA_SB_EEES9_SE_SG_Li256ELb0ELb1ELb0ELb0EEENS1_29StaticPersistentTileSchedulerILb0EEEEEEEEEvNT_6ParamsE --------------------------
	.section	.nv.info._ZN7cutlass13device_kernelIN5flash11enable_sm90INS1_16FlashAttnFwdSm90INS1_25CollectiveMainloopFwdSm90ILi2EN4cute5tupleIJNS5_1CILi1EEES8_S8_EEENS6_IJNS7_ILi128EEENS7_ILi96EEENS7_ILi192EEEEEELi128ENS_6half_tEfNS_4arch4Sm90ELb0ELb0ELb0ELb0ELb1ELb0ELb0ELb1ELb1ELb1ELb0ELb0EEENS1_21CollectiveEpilogueFwdINS6_IJSA_SA_SB_EEES9_SE_SG_Li256ELb0ELb1ELb0ELb0EEENS1_29StaticPersistentTileSchedulerILb0EEEEEEEEEvNT_6ParamsE,"",@"SHT_CUDA_INFO"
	.sectionflags	@""
	.align	4


	//----- nvinfo : EIATTR_CUDA_API_VERSION
	.align		4
        /*0000*/ 	.byte	0x04, 0x37
        /*0002*/ 	.short	(.L_316 - .L_315)
.L_315:
        /*0004*/ 	.word	0x00000082


	//----- nvinfo : EIATTR_KPARAM_INFO
	.align		4
.L_316:
        /*0008*/ 	.byte	0x04, 0x17
        /*000a*/ 	.short	(.L_318 - .L_317)
.L_317:
        /*000c*/ 	.word	0x00000000
        /*0010*/ 	.short	0x0000
        /*0012*/ 	.short	0x0070
        /*0014*/ 	.byte	0x00, 0xf0, 0x01, 0x28


	//----- nvinfo : EIATTR_SPARSE_MMA_MASK
	.align		4
.L_318:
        /*0018*/ 	.byte	0x03, 0x50
        /*001a*/ 	.short	0x0000


	//----- nvinfo : EIATTR_MAXREG_COUNT
	.align		4
        /*001c*/ 	.byte	0x03, 0x1b
        /*001e*/ 	.short	0x00a8


	//----- nvinfo : EIATTR_NUM_BARRIERS
	.align		4
        /*0020*/ 	.byte	0x02, 0x4c
        /*0022*/ 	.byte	0x09
	.zero		1


	//----- nvinfo : EIATTR_EXTERNS
	.align		4
        /*0024*/ 	.byte	0x04, 0x0f
        /*0026*/ 	.short	(.L_320 - .L_319)


	//   ....[0]....
	.align		4
.L_319:
        /*0028*/ 	.word	index@(__assertfail)


	//----- nvinfo : EIATTR_ANNOTATIONS
	.align		4
.L_320:
        /*002c*/ 	.byte	0x04, 0x55
        /*002e*/ 	.short	(.L_322 - .L_321)


	//   ....[0]....
.L_321:
        /*0030*/ 	.word	0x00000001
        /*0034*/ 	.byte	0xa0, 0x08, 0x00, 0x00, 0x01, 0x00, 0x00, 0x00, 0x50, 0x09, 0x00, 0x00, 0x01, 0x00, 0x00, 0x00
        /*0044*/ 	.byte	0x80, 0x6f, 0x00, 0x00, 0x01, 0x00, 0x00, 0x00, 0xb0, 0x70, 0x00, 0x00, 0x01, 0x00, 0x00, 0x00
        /*0054*/ 	.byte	0xf0, 0x8c, 0x00, 0x00, 0x01, 0x00, 0x00, 0x00, 0x90, 0xa2, 0x00, 0x00, 0x01, 0x00, 0x00, 0x00
        /*0064*/ 	.byte	0x40, 0xa3, 0x00, 0x00, 0x01, 0x00, 0x00, 0x00, 0xc0, 0xa4, 0x00, 0x00


	//----- nvinfo : EIATTR_MERCURY_ISA_VERSION
	.align		4
.L_322:
        /*0070*/ 	.byte	0x03, 0x5f
        /*0072*/ 	.short	0x0101


	//----- nvinfo : EIATTR_INT_WARP_WIDE_INSTR_OFFSETS
	.align		4
        /*0074*/ 	.byte	0x04, 0x31
        /*0076*/ 	.short	(.L_324 - .L_323)


	//   ....[0]....
.L_323:
        /*0078*/ 	.word	0x000000c0


	//   ....[1]....
        /*007c*/ 	.word	0x000000d0


	//   ....[2]....
        /*0080*/ 	.word	0x00000170


	//----- nvinfo : EIATTR_COOP_GROUP_MASK_REGIDS
	.align		4
.L_324:
        /*0084*/ 	.byte	0x04, 0x29
        /*0086*/ 	.short	(.L_326 - .L_325)


	//   ....[0]....
.L_325:
        /*0088*/ 	.word	0xffffffff


	//   ....[1]....
        /*008c*/ 	.word	0xffffffff


	//   ....[2]....
        /*0090*/ 	.word	0xffffffff


	//   ....[3]....
        /*0094*/ 	.word	0xffffffff


	//   ....[4]....
        /*0098*/ 	.word	0xffffffff


	//   ....[5]....
        /*009c*/ 	.word	0xffffffff


	//   ....[6]....
        /*00a0*/ 	.word	0xffffffff


	//   ....[7]....
        /*00a4*/ 	.word	0xffffffff


	//   ....[8]....
        /*00a8*/ 	.word	0xffffffff


	//   ....[9]....
        /*00ac*/ 	.word	0xffffffff


	//   ....[10]....
        /*00b0*/ 	.word	0xffffffff


	//   ....[11]....
        /*00b4*/ 	.word	0xffffffff


	//   ....[12]....
        /*00b8*/ 	.word	0xffffffff


	//   ....[13]....
        /*00bc*/ 	.word	0xffffffff


	//   ....[14]....
        /*00c0*/ 	.word	0xffffffff


	//   ....[15]....
        /*00c4*/ 	.word	0xffffffff


	//   ....[16]....
        /*00c8*/ 	.word	0xffffffff


	//   ....[17]....
        /*00cc*/ 	.word	0xffffffff


	//   ....[18]....
        /*00d0*/ 	.word	0xffffffff


	//   ....[19]....
        /*00d4*/ 	.word	0xffffffff


	//   ....[20]....
        /*00d8*/ 	.word	0xffffffff


	//   ....[21]....
        /*00dc*/ 	.word	0xffffffff


	//   ....[22]....
        /*00e0*/ 	.word	0xffffffff


	//   ....[23]....
        /*00e4*/ 	.word	0xffffffff


	//   ....[24]....
        /*00e8*/ 	.word	0xffffffff


	//   ....[25]....
        /*00ec*/ 	.word	0xffffffff


	//   ....[26]....
        /*00f0*/ 	.word	0xffffffff


	//   ....[27]....
        /*00f4*/ 	.word	0xffffffff


	//   ....[28]....
        /*00f8*/ 	.word	0xffffffff


	//   ....[29]....
        /*00fc*/ 	.word	0xffffffff


	//   ....[30]....
        /*0100*/ 	.word	0xffffffff


	//   ....[31]....
        /*0104*/ 	.word	0xffffffff


	//   ....[32]....
        /*0108*/ 	.word	0xffffffff


	//   ....[33]....
        /*010c*/ 	.word	0xffffffff


	//   ....[34]....
        /*0110*/ 	.word	0xffffffff


	//   ....[35]....
        /*0114*/ 	.word	0xffffffff


	//   ....[36]....
        /*0118*/ 	.word	0xffffffff


	//   ....[37]....
        /*011c*/ 	.word	0xffffffff


	//   ....[38]....
        /*0120*/ 	.word	0xffffffff


	//   ....[39]....
        /*0124*/ 	.word	0xffffffff


	//   ....[40]....
        /*0128*/ 	.word	0xffffffff


	//   ....[41]....
        /*012c*/ 	.word	0xffffffff


	//   ....[42]....
        /*0130*/ 	.word	0xffffffff


	//   ....[43]....
        /*0134*/ 	.word	0xffffffff


	//   ....[44]....
        /*0138*/ 	.word	0xffffffff


	//   ....[45]....
        /*013c*/ 	.word	0xffffffff


	//   ....[46]....
        /*0140*/ 	.word	0xffffffff


	//   ....[47]....
        /*0144*/ 	.word	0xffffffff


	//   ....[48]....
        /*0148*/ 	.word	0xffffffff


	//   ....[49]....
        /*014c*/ 	.word	0xffffffff


	//   ....[50]....
        /*0150*/ 	.word	0xffffffff


	//   ....[51]....
        /*0154*/ 	.word	0xffffffff


	//   ....[52]....
        /*0158*/ 	.word	0xffffffff


	//   ....[53]....
        /*015c*/ 	.word	0xffffffff


	//   ....[54]....
        /*0160*/ 	.word	0xffffffff


	//   ....[55]....
        /*0164*/ 	.word	0xffffffff


	//   ....[56]....
        /*0168*/ 	.word	0xffffffff


	//   ....[57]....
        /*016c*/ 	.word	0xffffffff


	//   ....[58]....
        /*0170*/ 	.word	0xffffffff


	//   ....[59]....
        /*0174*/ 	.word	0xffffffff


	//   ....[60]....
        /*0178*/ 	.word	0xffffffff


	//   ....[61]....
        /*017c*/ 	.word	0xffffffff


	//   ....[62]....
        /*0180*/ 	.word	0xffffffff


	//   ....[63]....
        /*0184*/ 	.word	0xffffffff


	//   ....[64]....
        /*0188*/ 	.word	0xffffffff


	//   ....[65]....
        /*018c*/ 	.word	0xffffffff


	//   ....[66]....
        /*0190*/ 	.word	0xffffffff


	//   ....[67]....
        /*0194*/ 	.word	0xffffffff


	//   ....[68]....
        /*0198*/ 	.word	0xffffffff


	//   ....[69]....
        /*019c*/ 	.word	0xffffffff


	//   ....[70]....
        /*01a0*/ 	.word	0xffffffff


	//   ....[71]....
        /*01a4*/ 	.word	0xffffffff


	//   ....[72]....
        /*01a8*/ 	.word	0xffffffff


	//   ....[73]....
        /*01ac*/ 	.word	0xffffffff


	//   ....[74]....
        /*01b0*/ 	.word	0xffffffff


	//   ....[75]....
        /*01b4*/ 	.word	0xffffffff


	//   ....[76]....
        /*01b8*/ 	.word	0xffffffff


	//   ....[77]....
        /*01bc*/ 	.word	0xffffffff


	//   ....[78]....
        /*01c0*/ 	.word	0xffffffff


	//   ....[79]....
        /*01c4*/ 	.word	0xffffffff


	//   ....[80]....
        /*01c8*/ 	.word	0xffffffff


	//   ....[81]....
        /*01cc*/ 	.word	0xffffffff


	//   ....[82]....
        /*01d0*/ 	.word	0xffffffff


	//   ....[83]....
        /*01d4*/ 	.word	0xffffffff


	//   ....[84]....
        /*01d8*/ 	.word	0xffffffff


	//   ....[85]....
        /*01dc*/ 	.word	0xffffffff


	//   ....[86]....
        /*01e0*/ 	.word	0xffffffff


	//   ....[87]....
        /*01e4*/ 	.word	0xffffffff


	//   ....[88]....
        /*01e8*/ 	.word	0xffffffff


	//   ....[89]....
        /*01ec*/ 	.word	0xffffffff


	//   ....[90]....
        /*01f0*/ 	.word	0xffffffff


	//   ....[91]....
        /*01f4*/ 	.word	0xffffffff


	//   ....[92]....
        /*01f8*/ 	.word	0xffffffff


	//   ....[93]....
        /*01fc*/ 	.word	0xffffffff


	//   ....[94]....
        /*0200*/ 	.word	0xffffffff


	//   ....[95]....
        /*0204*/ 	.word	0xffffffff


	//   ....[96]....
        /*0208*/ 	.word	0x0500000f


	//   ....[97]....
        /*020c*/ 	.word	0x0500000f


	//   ....[98]....
        /*0210*/ 	.word	0x0500000f


	//   ....[99]....
        /*0214*/ 	.word	0x0500000f


	//   ....[100]....
        /*0218*/ 	.word	0x0500000f


	//   ....[101]....
        /*021c*/ 	.word	0x0500000f


	//   ....[102]....
        /*0220*/ 	.word	0x0500000f


	//   ....[103]....
        /*0224*/ 	.word	0x0500000f


	//   ....[104]....
        /*0228*/ 	.word	0x0500000f


	//   ....[105]....
        /*022c*/ 	.word	0x0500000f


	//   ....[106]....
        /*0230*/ 	.word	0x0500000f


	//   ....[107]....
        /*0234*/ 	.word	0x0500000f


	//   ....[108]....
        /*0238*/ 	.word	0x0500000f


	//   ....[109]....
        /*023c*/ 	.word	0x0500000f


	//   ....[110]....
        /*0240*/ 	.word	0x0500000f


	//   ....[111]....
        /*0244*/ 	.word	0x0500000f


	//   ....[112]....
        /*0248*/ 	.word	0x0500000f


	//   ....[113]....
        /*024c*/ 	.word	0x0500000f


	//   ....[114]....
        /*0250*/ 	.word	0x0500000f


	//   ....[115]....
        /*0254*/ 	.word	0x0500000f


	//   ....[116]....
        /*0258*/ 	.word	0x0500000f


	//   ....[117]....
        /*025c*/ 	.word	0x0500000f


	//   ....[118]....
        /*0260*/ 	.word	0x0500000f


	//   ....[119]....
        /*0264*/ 	.word	0x0500000f


	//   ....[120]....
        /*0268*/ 	.word	0x0500000f


	//   ....[121]....
        /*026c*/ 	.word	0x0500000f


	//   ....[122]....
        /*0270*/ 	.word	0x0500000f


	//   ....[123]....
        /*0274*/ 	.word	0x0500000f


	//   ....[124]....
        /*0278*/ 	.word	0x0500000f


	//   ....[125]....
        /*027c*/ 	.word	0x0500000f


	//   ....[126]....
        /*0280*/ 	.word	0x0500000f


	//   ....[127]....
        /*0284*/ 	.word	0x0500000f


	//   ....[128]....
        /*0288*/ 	.word	0x0500000f


	//   ....[129]....
        /*028c*/ 	.word	0x0500000f


	//   ....[130]....
        /*0290*/ 	.word	0x0500000f


	//   ....[131]....
        /*0294*/ 	.word	0x0500000f


	//   ....[132]....
        /*0298*/ 	.word	0x0500000f


	//   ....[133]....
        /*029c*/ 	.word	0x0500000f


	//   ....[134]....
        /*02a0*/ 	.word	0x0500000f


	//   ....[135]....
        /*02a4*/ 	.word	0x0500000f


	//   ....[136]....
        /*02a8*/ 	.word	0x0500000f


	//   ....[137]....
        /*02ac*/ 	.word	0x0500000f


	//   ....[138]....
        /*02b0*/ 	.word	0x0500000f


	//   ....[139]....
        /*02b4*/ 	.word	0x0500000f


	//   ....[140]....
        /*02b8*/ 	.word	0x0500000f


	//   ....[141]....
        /*02bc*/ 	.word	0x0500000f


	//   ....[142]....
        /*02c0*/ 	.word	0x0500000f


	//   ....[143]....
        /*02c4*/ 	.word	0x0500000f


	//   ....[144]....
        /*02c8*/ 	.word	0x0500000f


	//   ....[145]....
        /*02cc*/ 	.word	0x0500000f


	//   ....[146]....
        /*02d0*/ 	.word	0x0500000f


	//   ....[147]....
        /*02d4*/ 	.word	0x0500000f


	//   ....[148]....
        /*02d8*/ 	.word	0x0500000f


	//   ....[149]....
        /*02dc*/ 	.word	0x0500000f


	//   ....[150]....
        /*02e0*/ 	.word	0x0500000f


	//   ....[151]....
        /*02e4*/ 	.word	0x0500000f


	//   ....[152]....
        /*02e8*/ 	.word	0x0500000f


	//   ....[153]....
        /*02ec*/ 	.word	0x0500000f


	//   ....[154]....
        /*02f0*/ 	.word	0x0500000f


	//   ....[155]....
        /*02f4*/ 	.word	0x0500000f


	//   ....[156]....
        /*02f8*/ 	.word	0x0500000f


	//   ....[157]....
        /*02fc*/ 	.word	0x0500000f


	//   ....[158]....
        /*0300*/ 	.word	0x0500000f


	//   ....[159]....
        /*0304*/ 	.word	0x0500000f


	//   ....[160]....
        /*0308*/ 	.word	0x0500000f


	//   ....[161]....
        /*030c*/ 	.word	0x0500000f


	//----- nvinfo : EIATTR_COOP_GROUP_INSTR_OFFSETS
	.align		4
.L_326:
        /*0310*/ 	.byte	0x04, 0x28
        /*0312*/ 	.short	(.L_328 - .L_327)


	//   ....[0]....
.L_327:
        /*0314*/ 	.word	0x00000070


	//   ....[1]....
        /*0318*/ 	.word	0x000000b0


	//   ....[2]....
        /*031c*/ 	.word	0x000002d0


	//   ....[3]....
        /*0320*/ 	.word	0x00000430


	//   ....[4]....
        /*0324*/ 	.word	0x00000550


	//   ....[5]....
        /*0328*/ 	.word	0x000006b0


	//   ....[6]....
        /*032c*/ 	.word	0x00000cf0


	//   ....[7]....
        /*0330*/ 	.word	0x00001ee0


	//   ....[8]....
        /*0334*/ 	.word	0x00001f80


	//   ....[9]....
        /*0338*/ 	.word	0x00002410


	//   ....[10]....
        /*033c*/ 	.word	0x00002480


	//   ....[11]....
        /*0340*/ 	.word	0x000041b0


	//   ....[12]....
        /*0344*/ 	.word	0x000041c0


	//   ....[13]....
        /*0348*/ 	.word	0x00004200


	//   ....[14]....
        /*034c*/ 	.word	0x00004210


	//   ....[15]....
        /*0350*/ 	.word	0x00005340


	//   ....[16]....
        /*0354*/ 	.word	0x00005370


	//   ....[17]....
        /*0358*/ 	.word	0x00005420


	//   ....[18]....
        /*035c*/ 	.word	0x00005440


	//   ....[19]....
        /*0360*/ 	.word	0x00006420


	//   ....[20]....
        /*0364*/ 	.word	0x00006470


	//   ....[21]....
        /*0368*/ 	.word	0x00006500


	//   ....[22]....
        /*036c*/ 	.word	0x00006570


	//   ....[23]....
        /*0370*/ 	.word	0x00006af0


	//   ....[24]....
        /*0374*/ 	.word	0x00006b30


	//   ....[25]....
        /*0378*/ 	.word	0x00006c00


	//   ....[26]....
        /*037c*/ 	.word	0x00006c20


	//   ....[27]....
        /*0380*/ 	.word	0x00006cd0


	//   ....[28]....
        /*0384*/ 	.word	0x00006cf0


	//   ....[29]....
        /*0388*/ 	.word	0x00006db0


	//   ....[30]....
        /*038c*/ 	.word	0x00006df0


	//   ....[31]....
        /*0390*/ 	.word	0x00007ee0


	//   ....[32]....
        /*0394*/ 	.word	0x00007f00


	//   ....[33]....
        /*0398*/ 	.word	0x00007f10


	//   ....[34]....
        /*039c*/ 	.word	0x00007f60


	//   ....[35]....
        /*03a0*/ 	.word	0x00007fb0


	//   ....[36]....
        /*03a4*/ 	.word	0x00008000


	//   ....[37]....
        /*03a8*/ 	.word	0x000080a0


	//   ....[38]....
        /*03ac*/ 	.word	0x000080c0


	//   ....[39]....
        /*03b0*/ 	.word	0x00008150


	//   ....[40]....
        /*03b4*/ 	.word	0x00008170


	//   ....[41]....
        /*03b8*/ 	.word	0x00008200


	//   ....[42]....
        /*03bc*/ 	.word	0x00008220


	//   ....[43]....
        /*03c0*/ 	.word	0x00008810


	//   ....[44]....
        /*03c4*/ 	.word	0x00008830


	//   ....[45]....
        /*03c8*/ 	.word	0x00008850


	//   ....[46]....
        /*03cc*/ 	.word	0x000088a0


	//   ....[47]....
        /*03d0*/ 	.word	0x00008920


	//   ....[48]....
        /*03d4*/ 	.word	0x00008950


	//   ....[49]....
        /*03d8*/ 	.word	0x000089d0


	//   ....[50]....
        /*03dc*/ 	.word	0x00008a00


	//   ....[51]....
        /*03e0*/ 	.word	0x00008a80


	//   ....[52]....
        /*03e4*/ 	.word	0x00008ab0


	//   ....[53]....
        /*03e8*/ 	.word	0x00008b30


	//   ....[54]....
        /*03ec*/ 	.word	0x00008b60


	//   ....[55]....
        /*03f0*/ 	.word	0x00008be0


	//   ....[56]....
        /*03f4*/ 	.word	0x00008c10


	//   ....[57]....
        /*03f8*/ 	.word	0x00008c90


	//   ....[58]....
        /*03fc*/ 	.word	0x00008cb0


	//   ....[59]....
        /*0400*/ 	.word	0x00009300


	//   ....[60]....
        /*0404*/ 	.word	0x00009330


	//   ....[61]....
        /*0408*/ 	.word	0x00009340


	//   ....[62]....
        /*040c*/ 	.word	0x00009360


	//   ....[63]....
        /*0410*/ 	.word	0x000093b0


	//   ....[64]....
        /*0414*/ 	.word	0x000093d0


	//   ....[65]....
        /*0418*/ 	.word	0x00009430


	//   ....[66]....
        /*041c*/ 	.word	0x00009450


	//   ....[67]....
        /*0420*/ 	.word	0x000094a0


	//   ....[68]....
        /*0424*/ 	.word	0x000094c0


	//   ....[69]....
        /*0428*/ 	.word	0x00009510


	//   ....[70]....
        /*042c*/ 	.word	0x00009530


	//   ....[71]....
        /*0430*/ 	.word	0x000097c0


	//   ....[72]....
        /*0434*/ 	.word	0x000097e0


	//   ....[73]....
        /*0438*/ 	.word	0x00009800


	//   ....[74]....
        /*043c*/ 	.word	0x00009860


	//   ....[75]....
        /*0440*/ 	.word	0x00009880


	//   ....[76]....
        /*0444*/ 	.word	0x000098e0


	//   ....[77]....
        /*0448*/ 	.word	0x00009900


	//   ....[78]....
        /*044c*/ 	.word	0x00009960


	//   ....[79]....
        /*0450*/ 	.word	0x00009980


	//   ....[80]....
        /*0454*/ 	.word	0x000099e0


	//   ....[81]....
        /*0458*/ 	.word	0x00009a00


	//   ....[82]....
        /*045c*/ 	.word	0x00009a10


	//   ....[83]....
        /*0460*/ 	.word	0x00009e80


	//   ....[84]....
        /*0464*/ 	.word	0x00009ea0


	//   ....[85]....
        /*0468*/ 	.word	0x00009ec0


	//   ....[86]....
        /*046c*/ 	.word	0x00009f00


	//   ....[87]....
        /*0470*/ 	.word	0x00009f50


	//   ....[88]....
        /*0474*/ 	.word	0x00009f80


	//   ....[89]....
        /*0478*/ 	.word	0x00009fd0


	//   ....[90]....
        /*047c*/ 	.word	0x0000a000


	//   ....[91]....
        /*0480*/ 	.word	0x0000a050


	//   ....[92]....
        /*0484*/ 	.word	0x0000a080


	//   ....[93]....
        /*0488*/ 	.word	0x0000a0d0


	//   ....[94]....
        /*048c*/ 	.word	0x0000a100


	//   ....[95]....
        /*0490*/ 	.word	0x0000a440


	//   ....[96]....
        /*0494*/ 	.word	0x0000a940


	//   ....[97]....
        /*0498*/ 	.word	0x0000aa30


	//   ....[98]....
        /*049c*/ 	.word	0x0000aad0


	//   ....[99]....
        /*04a0*/ 	.word	0x0000ab60


	//   ....[100]....
        /*04a4*/ 	.word	0x0000ac20


	//   ....[101]....
        /*04a8*/ 	.word	0x0000acb0


	//   ....[102]....
        /*04ac*/ 	.word	0x0000ad80


	//   ....[103]....
        /*04b0*/ 	.word	0x0000ae10


	//   ....[104]....
        /*04b4*/ 	.word	0x0000aee0


	//   ....[105]....
        /*04b8*/ 	.word	0x0000af60


	//   ....[106]....
        /*04bc*/ 	.word	0x0000b040


	//   ....[107]....
        /*04c0*/ 	.word	0x0000b0c0


	//   ....[108]....
        /*04c4*/ 	.word	0x0000b190


	//   ....[109]....
        /*04c8*/ 	.word	0x0000b220


	//   ....[110]....
        /*04cc*/ 	.word	0x0000b290


	//   ....[111]....
        /*04d0*/ 	.word	0x0000b310


	//   ....[112]....
        /*04d4*/ 	.word	0x0000b3d0


	//   ....[113]....
        /*04d8*/ 	.word	0x0000b440


	//   ....[114]....
        /*04dc*/ 	.word	0x0000b530


	//   ....[115]....
        /*04e0*/ 	.word	0x0000b5a0


	//   ....[116]....
        /*04e4*/ 	.word	0x0000b690


	//   ....[117]....
        /*04e8*/ 	.word	0x0000b700


	//   ....[118]....
        /*04ec*/ 	.word	0x0000b7f0


	//   ....[119]....
        /*04f0*/ 	.word	0x0000b860


	//   ....[120]....
        /*04f4*/ 	.word	0x0000b950


	//   ....[121]....
        /*04f8*/ 	.word	0x0000b9c0


	//   ....[122]....
        /*04fc*/ 	.word	0x0000bab0


	//   ....[123]....
        /*0500*/ 	.word	0x0000bb20


	//   ....[124]....
        /*0504*/ 	.word	0x0000bbf0


	//   ....[125]....
        /*0508*/ 	.word	0x0000bd30


	//   ....[126]....
        /*050c*/ 	.word	0x0000bde0


	//   ....[127]....
        /*0510*/ 	.word	0x0000be40


	//   ....[128]....
        /*0514*/ 	.word	0x0000bf00


	//   ....[129]....
        /*0518*/ 	.word	0x0000bf60


	//   ....[130]....
        /*051c*/ 	.word	0x0000c020


	//   ....[131]....
        /*0520*/ 	.word	0x0000c080


	//   ....[132]....
        /*0524*/ 	.word	0x0000c140


	//   ....[133]....
        /*0528*/ 	.word	0x0000c1a0


	//   ....[134]....
        /*052c*/ 	.word	0x0000c260


	//   ....[135]....
        /*0530*/ 	.word	0x0000c2c0


	//   ....[136]....
        /*0534*/ 	.word	0x0000c380


	//   ....[137]....
        /*0538*/ 	.word	0x0000c460


	//   ....[138]....
        /*053c*/ 	.word	0x0000c500


	//   ....[139]....
        /*0540*/ 	.word	0x0000c560


	//   ....[140]....
        /*0544*/ 	.word	0x0000c630


	//   ....[141]....
        /*0548*/ 	.word	0x0000c690


	//   ....[142]....
        /*054c*/ 	.word	0x0000c760


	//   ....[143]....
        /*0550*/ 	.word	0x0000c7c0


	//   ....[144]....
        /*0554*/ 	.word	0x0000c890


	//   ....[145]....
        /*0558*/ 	.word	0x0000c8f0


	//   ....[146]....
        /*055c*/ 	.word	0x0000c9c0


	//   ....[147]....
        /*0560*/ 	.word	0x0000ca20


	//   ....[148]....
        /*0564*/ 	.word	0x0000cae0


	//   ....[149]....
        /*0568*/ 	.word	0x0000cc00


	//   ....[150]....
        /*056c*/ 	.word	0x0000cca0


	//   ....[151]....
        /*0570*/ 	.word	0x0000cd00


	//   ....[152]....
        /*0574*/ 	.word	0x0000cdd0


	//   ....[153]....
        /*0578*/ 	.word	0x0000ce70


	//   ....[154]....
        /*057c*/ 	.word	0x0000cf30


	//   ....[155]....
        /*0580*/ 	.word	0x0000cfd0


	//   ....[156]....
        /*0584*/ 	.word	0x0000d090


	//   ....[157]....
        /*0588*/ 	.word	0x0000d130


	//   ....[158]....
        /*058c*/ 	.word	0x0000d1f0


	//   ....[159]....
        /*0590*/ 	.word	0x0000d290


	//   ....[160]....
        /*0594*/ 	.word	0x0000d350


	//   ....[161]....
        /*0598*/ 	.word	0x0000d4a0


	//----- nvinfo : EIATTR_REG_RECONFIG
	.align		4
.L_328:
        /*059c*/ 	.byte	0x01, 0x54
	.zero		2


	//----- nvinfo : EIATTR_SYSCALL_OFFSETS
	.align		4
        /*05a0*/ 	.byte	0x04, 0x46
        /*05a2*/ 	.short	(.L_330 - .L_329)


	//   ....[0]....
.L_329:
        /*05a4*/ 	.word	0x00001090


	//   ....[1]....
        /*05a8*/ 	.word	0x00007690


	//   ....[2]....
        /*05ac*/ 	.word	0x000077d0


	//   ....[3]....
        /*05b0*/ 	.word	0x000078c0


	//   ....[4]....
        /*05b4*/ 	.word	0x00008520


	//----- nvinfo : EIATTR_MBARRIER_INSTR_OFFSETS
	.align		4
.L_330:
        /*05b8*/ 	.byte	0x04, 0x39
        /*05ba*/ 	.short	(.L_332 - .L_331)


	//   ....[0]....
.L_331:
        /*05bc*/ 	.word	0x00000180
        /*05c0*/ 	.word	0x000000ff
        /*05c4*/ 	.word	0x0002a800
        /*05c8*/ 	.short	0x0100
        /*05ca*/ 	.byte	0x08
	.zero		1


	//   ....[1]....
        /*05cc*/ 	.word	0x00000190
        /*05d0*/ 	.word	0x000000ff
        /*05d4*/ 	.word	0x0002a820
        /*05d8*/ 	.short	0x0100
        /*05da*/ 	.byte	0x08
	.zero		1


	//   ....[2]....
        /*05dc*/ 	.word	0x00000280
        /*05e0*/ 	.word	0x000000ff
        /*05e4*/ 	.word	0x0002a830
        /*05e8*/ 	.short	0x0100
        /*05ea*/ 	.byte	0x08
	.zero		1


	//   ....[3]....
        /*05ec*/ 	.word	0x00000290
        /*05f0*/ 	.word	0x000000ff
        /*05f4*/ 	.word	0x0002a840
        /*05f8*/ 	.short	0x0100
        /*05fa*/ 	.byte	0x08
	.zero		1


	//   ....[4]....
        /*05fc*/ 	.word	0x000002a0
        /*0600*/ 	.word	0x000000ff
        /*0604*/ 	.word	0x0002a838
        /*0608*/ 	.short	0x0100
        /*060a*/ 	.byte	0x08
	.zero		1


	//   ....[5]....
        /*060c*/ 	.word	0x000002b0
        /*0610*/ 	.word	0x000000ff
        /*0614*/ 	.word	0x0002a848
        /*0618*/ 	.short	0x0100
        /*061a*/ 	.byte	0x08
	.zero		1


	//   ....[6]....
        /*061c*/ 	.word	0x000003e0
        /*0620*/ 	.word	0x000000ff
        /*0624*/ 	.word	0x0002a850
        /*0628*/ 	.short	0x0100
        /*062a*/ 	.byte	0x08
	.zero		1


	//   ....[7]....
        /*062c*/ 	.word	0x000003f0
        /*0630*/ 	.word	0x000000ff
        /*0634*/ 	.word	0x0002a860
        /*0638*/ 	.short	0x0100
        /*063a*/ 	.byte	0x08
	.zero		1


	//   ....[8]....
        /*063c*/ 	.word	0x00000400
        /*0640*/ 	.word	0x000000ff
        /*0644*/ 	.word	0x0002a858
        /*0648*/ 	.short	0x0100
        /*064a*/ 	.byte	0x08
	.zero		1


	//   ....[9]....
        /*064c*/ 	.word	0x00000410
        /*0650*/ 	.word	0x000000ff
        /*0654*/ 	.word	0x0002a868
        /*0658*/ 	.short	0x0100
        /*065a*/ 	.byte	0x08
	.zero		1


	//   ....[10]....
        /*065c*/ 	.word	0x00000500
        /*0660*/ 	.word	0x000000ff
        /*0664*/ 	.word	0x0002a870
        /*0668*/ 	.short	0x0100
        /*066a*/ 	.byte	0x06
	.zero		1


	//   ....[11]....
        /*066c*/ 	.word	0x00000510
        /*0670*/ 	.word	0x000000ff
        /*0674*/ 	.word	0x0002a880
        /*0678*/ 	.short	0x0100
        /*067a*/ 	.byte	0x06
	.zero		1


	//   ....[12]....
        /*067c*/ 	.word	0x00000520
        /*0680*/ 	.word	0x000000ff
        /*0684*/ 	.word	0x0002a878
        /*0688*/ 	.short	0x0100
        /*068a*/ 	.byte	0x06
	.zero		1


	//   ....[13]....
        /*068c*/ 	.word	0x00000530
        /*0690*/ 	.word	0x000000ff
        /*0694*/ 	.word	0x0002a888
        /*0698*/ 	.short	0x0100
        /*069a*/ 	.byte	0x06
	.zero		1


	//   ....[14]....
        /*069c*/ 	.word	0x00000660
        /*06a0*/ 	.word	0x000000ff
        /*06a4*/ 	.word	0x0002a890
        /*06a8*/ 	.short	0x0100
        /*06aa*/ 	.byte	0x08
	.zero		1


	//   ....[15]....
        /*06ac*/ 	.word	0x00000670
        /*06b0*/ 	.word	0x000000ff
        /*06b4*/ 	.word	0x0002a8a0
        /*06b8*/ 	.short	0x0100
        /*06ba*/ 	.byte	0x08
	.zero		1


	//   ....[16]....
        /*06bc*/ 	.word	0x00000680
        /*06c0*/ 	.word	0x000000ff
        /*06c4*/ 	.word	0x0002a898
        /*06c8*/ 	.short	0x0100
        /*06ca*/ 	.byte	0x08
	.zero		1


	//   ....[17]....
        /*06cc*/ 	.word	0x00000690
        /*06d0*/ 	.word	0x000000ff
        /*06d4*/ 	.word	0x0002a8a8
        /*06d8*/ 	.short	0x0100
        /*06da*/ 	.byte	0x08
	.zero		1


	//   ....[18]....
        /*06dc*/ 	.word	0x000007d0
        /*06e0*/ 	.word	0x000000ff
        /*06e4*/ 	.word	0x0002a8b0
        /*06e8*/ 	.short	0x0100
        /*06ea*/ 	.byte	0x08
	.zero		1


	//   ....[19]....
        /*06ec*/ 	.word	0x000007e0
        /*06f0*/ 	.word	0x000000ff
        /*06f4*/ 	.word	0x0002a8c0
        /*06f8*/ 	.short	0x0100
        /*06fa*/ 	.byte	0x08
	.zero		1


	//   ....[20]....
        /*06fc*/ 	.word	0x000007f0
        /*0700*/ 	.word	0x000000ff
        /*0704*/ 	.word	0x0002a8b8
        /*0708*/ 	.short	0x0100
        /*070a*/ 	.byte	0x08
	.zero		1


	//   ....[21]....
        /*070c*/ 	.word	0x00000800
        /*0710*/ 	.word	0x000000ff
        /*0714*/ 	.word	0x0002a8c8
        /*0718*/ 	.short	0x0100
        /*071a*/ 	.byte	0x08
	.zero		1


	//   ....[22]....
        /*071c*/ 	.word	0x000010d0
        /*0720*/ 	.word	0x000000ff
        /*0724*/ 	.word	0x0002a800
        /*0728*/ 	.short	0x010a
        /*072a*/ 	.byte	0x29
	.zero		1


	//   ....[23]....
        /*072c*/ 	.word	0x00001170
        /*0730*/ 	.word	0x00000004
        /*0734*/ 	.word	0x0002a830
        /*0738*/ 	.short	0x010a
        /*073a*/ 	.byte	0x3f
	.zero		1


	//   ....[24]....
        /*073c*/ 	.word	0x000011c0
        /*0740*/ 	.word	0x00000004
        /*0744*/ 	.word	0x0002a830
        /*0748*/ 	.short	0x010a
        /*074a*/ 	.byte	0x3f
	.zero		1


	//   ....[25]....
        /*074c*/ 	.word	0x00001f70
        /*0750*/ 	.word	0x000000ff
        /*0754*/ 	.word	0x00000000
        /*0758*/ 	.short	0x0101
        /*075a*/ 	.byte	0x04
	.zero		1


	//   ....[26]....
        /*075c*/ 	.word	0x00003280
        /*0760*/ 	.word	0x000000ff
        /*0764*/ 	.word	0x0002a830
        /*0768*/ 	.short	0x010a
        /*076a*/ 	.byte	0x07
	.zero		1


	//   ....[27]....
        /*076c*/ 	.word	0x000032c0
        /*0770*/ 	.word	0x000000ff
        /*0774*/ 	.word	0x0002a830
        /*0778*/ 	.short	0x010a
        /*077a*/ 	.byte	0x07
	.zero		1


	//   ....[28]....
        /*077c*/ 	.word	0x00003bc0
        /*0780*/ 	.word	0x000000ff
        /*0784*/ 	.word	0x0002a850
        /*0788*/ 	.short	0x010a
        /*078a*/ 	.byte	0x0a
	.zero		1


	//   ....[29]....
        /*078c*/ 	.word	0x00003c00
        /*0790*/ 	.word	0x000000ff
        /*0794*/ 	.word	0x0002a850
        /*0798*/ 	.short	0x010a
        /*079a*/ 	.byte	0x0a
	.zero		1


	//   ....[30]....
        /*079c*/ 	.word	0x00003f20
        /*07a0*/ 	.word	0x000000ff
        /*07a4*/ 	.word	0x00000000
        /*07a8*/ 	.short	0x0101
        /*07aa*/ 	.byte	0x07
	.zero		1


	//   ....[31]....
        /*07ac*/ 	.word	0x00004c90
        /*07b0*/ 	.word	0x000000ff
        /*07b4*/ 	.word	0x00000000
        /*07b8*/ 	.short	0x0101
        /*07ba*/ 	.byte	0x0a
	.zero		1


	//   ....[32]....
        /*07bc*/ 	.word	0x00005290
        /*07c0*/ 	.word	0x000000ff
        /*07c4*/ 	.word	0x0002a850
        /*07c8*/ 	.short	0x010a
        /*07ca*/ 	.byte	0x0a
	.zero		1


	//   ....[33]....
        /*07cc*/ 	.word	0x000052d0
        /*07d0*/ 	.word	0x000000ff
        /*07d4*/ 	.word	0x0002a850
        /*07d8*/ 	.short	0x010a
        /*07da*/ 	.byte	0x0a
	.zero		1


	//   ....[34]....
        /*07dc*/ 	.word	0x00005ca0
        /*07e0*/ 	.word	0x000000ff
        /*07e4*/ 	.word	0x00000000
        /*07e8*/ 	.short	0x0101
        /*07ea*/ 	.byte	0x05
	.zero		1


	//   ....[35]....
        /*07ec*/ 	.word	0x00006b20
        /*07f0*/ 	.word	0x000000ff
        /*07f4*/ 	.word	0x00000000
        /*07f8*/ 	.short	0x0101
        /*07fa*/ 	.byte	0x04
	.zero		1


	//   ....[36]....
        /*07fc*/ 	.word	0x00007d30
        /*0800*/ 	.word	0x00000000
        /*0804*/ 	.word	0x0002a840
        /*0808*/ 	.short	0x010a
        /*080a*/ 	.byte	0x3f
	.zero		1


	//   ....[37]....
        /*080c*/ 	.word	0x00008310
        /*0810*/ 	.word	0x00000000
        /*0814*/ 	.word	0x0002a830
        /*0818*/ 	.short	0x0107
        /*081a*/ 	.byte	0x3f
	.zero		1


	//   ....[38]....
        /*081c*/ 	.word	0x000083c0
        /*0820*/ 	.word	0x00000000
        /*0824*/ 	.word	0x0002a830
        /*0828*/ 	.short	0x0101
        /*082a*/ 	.byte	0x3f
	.zero		1


	//   ....[39]....
        /*082c*/ 	.word	0x00008da0
        /*0830*/ 	.word	0x000000ff
        /*0834*/ 	.word	0x0002a800
        /*0838*/ 	.short	0x0107
        /*083a*/ 	.byte	0x27
	.zero		1


	//   ....[40]....
        /*083c*/ 	.word	0x00008e00
        /*0840*/ 	.word	0x000000ff
        /*0844*/ 	.word	0x0002a800
        /*0848*/ 	.short	0x0101
        /*084a*/ 	.byte	0x27
	.zero		1


	//   ....[41]....
        /*084c*/ 	.word	0x00008e20
        /*0850*/ 	.word	0x000000ff
        /*0854*/ 	.word	0x0002a820
        /*0858*/ 	.short	0x010a
        /*085a*/ 	.byte	0x27
	.zero		1


	//   ....[42]....
        /*085c*/ 	.word	0x00009130
        /*0860*/ 	.word	0x00000006
        /*0864*/ 	.word	0x0002a840
        /*0868*/ 	.short	0x010a
        /*086a*/ 	.byte	0x3f
	.zero		1


	//   ....[43]....
        /*086c*/ 	.word	0x00009600
        /*0870*/ 	.word	0x00000006
        /*0874*/ 	.word	0x0002a830
        /*0878*/ 	.short	0x0107
        /*087a*/ 	.byte	0x3f
	.zero		1


	//   ....[44]....
        /*087c*/ 	.word	0x000096b0
        /*0880*/ 	.word	0x00000006
        /*0884*/ 	.word	0x0002a830
        /*0888*/ 	.short	0x0101
        /*088a*/ 	.byte	0x3f
	.zero		1


	//   ....[45]....
        /*088c*/ 	.word	0x00009730
        /*0890*/ 	.word	0x00000006
        /*0894*/ 	.word	0x0002a860
        /*0898*/ 	.short	0x010a
        /*089a*/ 	.byte	0x3f
	.zero		1


	//   ....[46]....
        /*089c*/ 	.word	0x00009b40
        /*08a0*/ 	.word	0x00000006
        /*08a4*/ 	.word	0x0002a850
        /*08a8*/ 	.short	0x0107
        /*08aa*/ 	.byte	0x3f
	.zero		1


	//   ....[47]....
        /*08ac*/ 	.word	0x00009c80
        /*08b0*/ 	.word	0x00000006
        /*08b4*/ 	.word	0x0002a850
        /*08b8*/ 	.short	0x0101
        /*08ba*/ 	.byte	0x3f
	.zero		1


	//   ....[48]....
        /*08bc*/ 	.word	0x00009df0
        /*08c0*/ 	.word	0x00000004
        /*08c4*/ 	.word	0x0002a860
        /*08c8*/ 	.short	0x010a
        /*08ca*/ 	.byte	0x3f
	.zero		1


	//   ....[49]....
        /*08cc*/ 	.word	0x0000a1e0
        /*08d0*/ 	.word	0x00000004
        /*08d4*/ 	.word	0x0002a850
        /*08d8*/ 	.short	0x0107
        /*08da*/ 	.byte	0x3f
	.zero		1


	//   ....[50]....
        /*08dc*/ 	.word	0x0000a2d0
        /*08e0*/ 	.word	0x00000004
        /*08e4*/ 	.word	0x0002a850
        /*08e8*/ 	.short	0x0101
        /*08ea*/ 	.byte	0x3f
	.zero		1


	//   ....[51]....
        /*08ec*/ 	.word	0x0000a3c0
        /*08f0*/ 	.word	0x00000005
        /*08f4*/ 	.word	0x0002a820
        /*08f8*/ 	.short	0x010a
        /*08fa*/ 	.byte	0x3f
	.zero		1


	//   ....[52]....
        /*08fc*/ 	.word	0x0000a560
        /*0900*/ 	.word	0x00000003
        /*0904*/ 	.word	0x0002a840
        /*0908*/ 	.short	0x010a
        /*090a*/ 	.byte	0x3f
	.zero		1


	//   ....[53]....
        /*090c*/ 	.word	0x0000a600
        /*0910*/ 	.word	0x00000005
        /*0914*/ 	.word	0x0002a840
        /*0918*/ 	.short	0x010a
        /*091a*/ 	.byte	0x3f
	.zero		1


	//   ....[54]....
        /*091c*/ 	.word	0x0000a640
        /*0920*/ 	.word	0x00000003
        /*0924*/ 	.word	0x0002a860
        /*0928*/ 	.short	0x010a
        /*092a*/ 	.byte	0x3f
	.zero		1


	//   ....[55]....
        /*092c*/ 	.word	0x0000a680
        /*0930*/ 	.word	0x00000005
        /*0934*/ 	.word	0x0002a860
        /*0938*/ 	.short	0x010a
        /*093a*/ 	.byte	0x3f
	.zero		1


	//   ....[56]....
        /*093c*/ 	.word	0x0000a6f0
        /*0940*/ 	.word	0x00000003
        /*0944*/ 	.word	0x0002a800
        /*0948*/ 	.short	0x010a
        /*094a*/ 	.byte	0x3f
	.zero		1


	//   ....[57]....
        /*094c*/ 	.word	0x0000a740
        /*0950*/ 	.word	0x00000004
        /*0954*/ 	.word	0x0002a830
        /*0958*/ 	.short	0x010a
        /*095a*/ 	.byte	0x3f
	.zero		1


	//   ....[58]....
        /*095c*/ 	.word	0x0000a7a0
        /*0960*/ 	.word	0x00000003
        /*0964*/ 	.word	0x0002a830
        /*0968*/ 	.short	0x010a
        /*096a*/ 	.byte	0x3f
	.zero		1


	//   ....[59]....
        /*096c*/ 	.word	0x0000a800
        /*0970*/ 	.word	0x00000003
        /*0974*/ 	.word	0x0002a850
        /*0978*/ 	.short	0x010a
        /*097a*/ 	.byte	0x3f
	.zero		1


	//   ....[60]....
        /*097c*/ 	.word	0x0000a860
        /*0980*/ 	.word	0x00000007
        /*0984*/ 	.word	0x0002a850
        /*0988*/ 	.short	0x010a
        /*098a*/ 	.byte	0x3f
	.zero		1


	//   ....[61]....
        /*098c*/ 	.word	0x0000a980
        /*0990*/ 	.word	0x00000000
        /*0994*/ 	.word	0x0002a840
        /*0998*/ 	.short	0x010a
        /*099a*/ 	.byte	0x3f
	.zero		1


	//   ....[62]....
        /*099c*/ 	.word	0x0000bc30
        /*09a0*/ 	.word	0x00000003
        /*09a4*/ 	.word	0x0002a820
        /*09a8*/ 	.short	0x010a
        /*09aa*/ 	.byte	0x3f
	.zero		1


	//   ....[63]....
        /*09ac*/ 	.word	0x0000bc80
        /*09b0*/ 	.word	0x00000006
        /*09b4*/ 	.word	0x0002a840
        /*09b8*/ 	.short	0x010a
        /*09ba*/ 	.byte	0x3f
	.zero		1


	//   ....[64]....
        /*09bc*/ 	.word	0x0000c3b0
        /*09c0*/ 	.word	0x00000006
        /*09c4*/ 	.word	0x0002a860
        /*09c8*/ 	.short	0x010a
        /*09ca*/ 	.byte	0x3f
	.zero		1


	//   ....[65]....
        /*09cc*/ 	.word	0x0000cb50
        /*09d0*/ 	.word	0x00000004
        /*09d4*/ 	.word	0x0002a860
        /*09d8*/ 	.short	0x010a
        /*09da*/ 	.byte	0x3f
	.zero		1


	//   ....[66]....
        /*09dc*/ 	.word	0x0000d3c0
        /*09e0*/ 	.word	0x00000005
        /*09e4*/ 	.word	0x0002a820
        /*09e8*/ 	.short	0x010a
        /*09ea*/ 	.byte	0x3f
	.zero		1


	//   ....[67]....
        /*09ec*/ 	.word	0x0000d560
        /*09f0*/ 	.word	0x00000003
        /*09f4*/ 	.word	0x0002a840
        /*09f8*/ 	.short	0x010a
        /*09fa*/ 	.byte	0x3f
	.zero		1


	//   ....[68]....
        /*09fc*/ 	.word	0x0000d5b0
        /*0a00*/ 	.word	0x00000005
        /*0a04*/ 	.word	0x0002a840
        /*0a08*/ 	.short	0x010a
        /*0a0a*/ 	.byte	0x3f
	.zero		1


	//   ....[69]....
        /*0a0c*/ 	.word	0x0000d600
        /*0a10*/ 	.word	0x00000003
        /*0a14*/ 	.word	0x0002a860
        /*0a18*/ 	.short	0x010a
        /*0a1a*/ 	.byte	0x3f
	.zero		1


	//----- nvinfo : EIATTR_NUM_MBARRIERS
	.align		4
.L_332:
        /*0a1c*/ 	.byte	0x03, 0x38
        /*0a1e*/ 	.short	0x0016


	//----- nvinfo : EIATTR_EXIT_INSTR_OFFSETS
	.align		4
        /*0a20*/ 	.byte	0x04, 0x1c
        /*0a22*/ 	.short	(.L_334 - .L_333)


	//   ....[0]....
.L_333:
        /*0a24*/ 	.word	0x00000940


	//   ....[1]....
        /*0a28*/ 	.word	0x00006ee0


	//   ....[2]....
        /*0a2c*/ 	.word	0x0000a6d0


	//----- nvinfo : EIATTR_MAX_THREADS
	.align		4
.L_334:
        /*0a30*/ 	.byte	0x04, 0x05
        /*0a32*/ 	.short	(.L_336 - .L_335)
.L_335:
        /*0a34*/ 	.word	0x00000180
        /*0a38*/ 	.word	0x00000001
        /*0a3c*/ 	.word	0x00000001


	//----- nvinfo : EIATTR_CRS_STACK_SIZE
	.align		4
.L_336:
        /*0a40*/ 	.byte	0x04, 0x1e
        /*0a42*/ 	.short	(.L_338 - .L_337)
.L_337:
        /*0a44*/ 	.word	0x00000000


	//----- nvinfo : EIATTR_CBANK_PARAM_SIZE
	.align		4
.L_338:
        /*0a48*/ 	.byte	0x03, 0x19
        /*0a4a*/ 	.short	0x0a70


	//----- nvinfo : EIATTR_PARAM_CBANK
	.align		4
        /*0a4c*/ 	.byte	0x04, 0x0a
        /*0a4e*/ 	.short	(.L_340 - .L_339)
	.align		4
.L_339:
        /*0a50*/ 	.word	index@(.nv.constant0._ZN7cutlass13device_kernelIN5flash11enable_sm90INS1_16FlashAttnFwdSm90INS1_25CollectiveMainloopFwdSm90ILi2EN4cute5tupleIJNS5_1CILi1EEES8_S8_EEENS6_IJNS7_ILi128EEENS7_ILi96EEENS7_ILi192EEEEEELi128ENS_6half_tEfNS_4arch4Sm90ELb0ELb0ELb0ELb0ELb1ELb0ELb0ELb1ELb1ELb1ELb0ELb0EEENS1_21CollectiveEpilogueFwdINS6_IJSA_SA_SB_EEES9_SE_SG_Li256ELb0ELb1ELb0ELb0EEENS1_29StaticPersistentTileSchedulerILb0EEEEEEEEEvNT_6ParamsE)
        /*0a54*/ 	.short	0x0210
        /*0a56*/ 	.short	0x0a70


	//----- nvinfo : EIATTR_SW_WAR
	.align		4
.L_340:
        /*0a58*/ 	.byte	0x04, 0x36
        /*0a5a*/ 	.short	(.L_342 - .L_341)
.L_341:
        /*0a5c*/ 	.word	0x00000008
.L_342:


//--------------------- .nv.info._ZN7cutlass13device_kernelIN5flash11enable_sm90INS1_16FlashAttnFwdSm90INS1_25CollectiveMainloopFwdSm90ILi2EN4cute5tupleIJNS5_1CILi1EEES8_S8_EEENS6_IJNS7_ILi128EEENS7_ILi96EEENS7_ILi192EEEEEELi128ENS_6half_tEfNS_4arch4Sm90ELb0ELb0ELb0ELb1ELb1ELb0ELb0ELb1ELb1ELb1ELb0ELb0EEENS1_21CollectiveEpilogueFwdINS6_IJSA_SA_SB_EEES9_SE_SG_Li256ELb1ELb1ELb0ELb0EEENS1_36VarlenDynamicPersistentTileSchedulerILi128ELi96ELi256ELi128ELb0ELb1ELb1ELb0ELb1ELb1EEEEEEEEEvNT_6ParamsE --------------------------
	.section	.nv.info._ZN7cutlass13device_kernelIN5flash11enable_sm90INS1_16FlashAttnFwdSm90INS1_25CollectiveMainloopFwdSm90ILi2EN4cute5tupleIJNS5_1CILi1EEES8_S8_EEENS6_IJNS7_ILi128EEENS7_ILi96EEENS7_ILi192EEEEEELi128ENS_6half_tEfNS_4arch4Sm90ELb0ELb0ELb0ELb1ELb1ELb0ELb0ELb1ELb1ELb1ELb0ELb0EEENS1_21CollectiveEpilogueFwdINS6_IJSA_SA_SB_EEES9_SE_SG_Li256ELb1ELb1ELb0ELb0EEENS1_36VarlenDynamicPersistentTileSchedulerILi128ELi96ELi256ELi128ELb0ELb1ELb1ELb0ELb1ELb1EEEEEEEEEvNT_6ParamsE,"",@"SHT_CUDA_INFO"
	.sectionflags	@""
	.align	4


	//----- nvinfo : EIATTR_CUDA_API_VERSION
	.align		4
        /*0000*/ 	.byte	0x04, 0x37
        /*0002*/ 	.short	(.L_344 - .L_343)
.L_343:
        /*0004*/ 	.word	0x00000082


	//----- nvinfo : EIATTR_KPARAM_INFO
	.align		4
.L_344:
        /*0008*/ 	.byte	0x04, 0x17
        /*000a*/ 	.short	(.L_346 - .L_345)
.L_345:
        /*000c*/ 	.word	0x00000000
        /*0010*/ 	.short	0x0000
        /*0012*/ 	.short	0x0070
        /*0014*/ 	.byte	0x00, 0xf0, 0x01, 0x2a


	//----- nvinfo : EIATTR_SPARSE_MMA_MASK
	.align		4
.L_346:
        /*0018*/ 	.byte	0x03, 0x50
        /*001a*/ 	.short	0x0000


	//----- nvinfo : EIATTR_MAXREG_COUNT
	.align		4
        /*001c*/ 	.byte	0x03, 0x1b
        /*001e*/ 	.short	0x00a8


	//----- nvinfo : EIATTR_NUM_BARRIERS
	.align		4
        /*0020*/ 	.byte	0x02, 0x4c
        /*0022*/ 	.byte	0x09
	.zero		1


	//----- nvinfo : EIATTR_EXTERNS
	.align		4
        /*0024*/ 	.byte	0x04, 0x0f
        /*0026*/ 	.short	(.L_348 - .L_347)


	//   ....[0]....
	.align		4
.L_347:
        /*0028*/ 	.word	index@(__assertfail)


	//----- nvinfo : EIATTR_ANNOTATIONS
	.align		4
.L_348:
        /*002c*/ 	.byte	0x04, 0x55
        /*002e*/ 	.short	(.L_350 - .L_349)


	//   ....[0]....
.L_349:
        /*0030*/ 	.word	0x00000001
        /*0034*/ 	.byte	0x60, 0x08, 0x00, 0x00, 0x01, 0x00, 0x00, 0x00, 0x70, 0x09, 0x00, 0x00, 0x01, 0x00, 0x00, 0x00
        /* <DEDUP_REMOVED lines=14> */
        /*0124*/ 	.byte	0x60, 0xcf, 0x00, 0x00


	//----- nvinfo : EIATTR_MERCURY_ISA_VERSION
	.align		4
.L_350:
        /*0128*/ 	.byte	0x03, 0x5f
        /*012a*/ 	.short	0x0101


	//----- nvinfo : EIATTR_UNUSED_LOAD_BYTE_OFFSET
	.align		4
        /*012c*/ 	.byte	0x04, 0x44
        /*012e*/ 	.short	(.L_352 - .L_351)


	//   ....[0]....
.L_351:
        /*0130*/ 	.word	0x00000920
        /*0134*/ 	.word	0x0000fff0


	//   ....[1]....
        /*0138*/ 	.word	0x00005e30
        /*013c*/ 	.word	0x0000fff0


	//----- nvinfo : EIATTR_INT_WARP_WIDE_INSTR_OFFSETS
	.align		4
.L_352:
        /*0140*/ 	.byte	0x04, 0x31
        /*0142*/ 	.short	(.L_354 - .L_353)


	//   ....[0]....
.L_353:
        /*0144*/ 	.word	0x000000c0


	//   ....[1]....
        /*0148*/ 	.word	0x000000d0


	//   ....[2]....
        /*014c*/ 	.word	0x00000170


	//   ....[3]....
        /*0150*/ 	.word	0x00008d80


	//   ....[4]....
        /*0154*/ 	.word	0x00008e10


	//   ....[5]....
        /*0158*/ 	.word	0x0000bd00


	//   ....[6]....
        /*015c*/ 	.word	0x0000bd90


	//----- nvinfo : EIATTR_COOP_GROUP_MASK_REGIDS
	.align		4
.L_354:
        /*0160*/ 	.byte	0x04, 0x29
        /*0162*/ 	.short	(.L_356 - .L_355)


	//   ....[0]....
.L_355:
        /*0164*/ 	.word	0xffffffff


	//   ....[1]....
        /*0168*/ 	.word	0xffffffff


	//   ....[2]....
        /*016c*/ 	.word	0xffffffff


	//   ....[3]....
        /*0170*/ 	.word	0xffffffff


	//   ....[4]....
        /*0174*/ 	.word	0xffffffff


	//   ....[5]....
        /*0178*/ 	.word	0xffffffff


	//   ....[6]....
        /*017c*/ 	.word	0xffffffff


	//   ....[7]....
        /*0180*/ 	.word	0xffffffff


	//   ....[8]....
        /*0184*/ 	.word	0xffffffff


	//   ....[9]....
        /*0188*/ 	.word	0xffffffff


	//   ....[10]....
        /*018c*/ 	.word	0xffffffff


	//   ....[11]....
        /*0190*/ 	.word	0xffffffff


	//   ....[12]....
        /*0194*/ 	.word	0xffffffff


	//   ....[13]....
        /*0198*/ 	.word	0xffffffff


	//   ....[14]....
        /*019c*/ 	.word	0xffffffff


	//   ....[15]....
        /*01a0*/ 	.word	0xffffffff


	//   ....[16]....
        /*01a4*/ 	.word	0xffffffff


	//   ....[17]....
        /*01a8*/ 	.word	0xffffffff


	//   ....[18]....
        /*01ac*/ 	.word	0xffffffff


	//   ....[19]....
        /*01b0*/ 	.word	0xffffffff


	//   ....[20]....
        /*01b4*/ 	.word	0xffffffff


	//   ....[21]....
        /*01b8*/ 	.word	0xffffffff


	//   ....[22]....
        /*01bc*/ 	.word	0xffffffff


	//   ....[23]....
        /*01c0*/ 	.word	0xffffffff


	//   ....[24]....
        /*01c4*/ 	.word	0xffffffff


	//   ....[25]....
        /*01c8*/ 	.word	0xffffffff


	//   ....[26]....
        /*01cc*/ 	.word	0xffffffff


	//   ....[27]....
        /*01d0*/ 	.word	0xffffffff


	//   ....[28]....
        /*01d4*/ 	.word	0xffffffff


	//   ....[29]....
        /*01d8*/ 	.word	0xffffffff


	//   ....[30]....
        /*01dc*/ 	.word	0xffffffff


	//   ....[31]....
        /*01e0*/ 	.word	0xffffffff


	//   ....[32]....
        /*01e4*/ 	.word	0xffffffff


	//   ....[33]....
        /*01e8*/ 	.word	0xffffffff


	//   ....[34]....
        /*01ec*/ 	.word	0xffffffff


	//   ....[35]....
        /*01f0*/ 	.word	0xffffffff


	//   ....[36]....
        /*01f4*/ 	.word	0xffffffff


	//   ....[37]....
        /*01f8*/ 	.word	0xffffffff


	//   ....[38]....
        /*01fc*/ 	.word	0xffffffff


	//   ....[39]....
        /*0200*/ 	.word	0xffffffff


	//   ....[40]....
        /*0204*/ 	.word	0xffffffff


	//   ....[41]....
        /*0208*/ 	.word	0xffffffff


	//   ....[42]....
        /*020c*/ 	.word	0xffffffff


	//   ....[43]....
        /*0210*/ 	.word	0xffffffff


	//   ....[44]....
        /*0214*/ 	.word	0xffffffff


	//   ....[45]....
        /*0218*/ 	.word	0xffffffff


	//   ....[46]....
        /*021c*/ 	.word	0xffffffff


	//   ....[47]....
        /*0220*/ 	.word	0xffffffff


	//   ....[48]....
        /*0224*/ 	.word	0xffffffff


	//   ....[49]....
        /*0228*/ 	.word	0xffffffff


	//   ....[50]....
        /*022c*/ 	.word	0xffffffff


	//   ....[51]....
        /*0230*/ 	.word	0xffffffff


	//   ....[52]....
        /*0234*/ 	.word	0xffffffff


	//   ....[53]....
        /*0238*/ 	.word	0xffffffff


	//   ....[54]....
        /*023c*/ 	.word	0xffffffff


	//   ....[55]....
        /*0240*/ 	.word	0xffffffff


	//   ....[56]....
        /*0244*/ 	.word	0xffffffff


	//   ....[57]....
        /*0248*/ 	.word	0xffffffff


	//   ....[58]....
        /*024c*/ 	.word	0xffffffff


	//   ....[59]....
        /*0250*/ 	.word	0xffffffff


	//   ....[60]....
        /*0254*/ 	.word	0xffffffff


	//   ....[61]....
        /*0258*/ 	.word	0xffffffff


	//   ....[62]....
        /*025c*/ 	.word	0xffffffff


	//   ....[63]....
        /*0260*/ 	.word	0xffffffff


	//   ....[64]....
        /*0264*/ 	.word	0xffffffff


	//   ....[65]....
        /*0268*/ 	.word	0xffffffff


	//   ....[66]....
        /*026c*/ 	.word	0xffffffff


	//   ....[67]....
        /*0270*/ 	.word	0xffffffff


	//   ....[68]....
        /*0274*/ 	.word	0xffffffff


	//   ....[69]....
        /*0278*/ 	.word	0xffffffff


	//   ....[70]....
        /*027c*/ 	.word	0xffffffff


	//   ....[71]....
        /*0280*/ 	.word	0xffffffff


	//   ....[72]....
        /*0284*/ 	.word	0xffffffff


	//   ....[73]....
        /*0288*/ 	.word	0xffffffff


	//   ....[74]....
        /*028c*/ 	.word	0xffffffff


	//   ....[75]....
        /*0290*/ 	.word	0xffffffff


	//   ....[76]....
        /*0294*/ 	.word	0xffffffff


	//   ....[77]....
        /*0298*/ 	.word	0xffffffff


	//   ....[78]....
        /*029c*/ 	.word	0xffffffff


	//   ....[79]....
        /*02a0*/ 	.word	0xffffffff


	//   ....[80]....
        /*02a4*/ 	.word	0xffffffff


	//   ....[81]....
        /*02a8*/ 	.word	0xffffffff


	//   ....[82]....
        /*02ac*/ 	.word	0xffffffff


	//   ....[83]....
        /*02b0*/ 	.word	0xffffffff


	//   ....[84]....
        /*02b4*/ 	.word	0xffffffff


	//   ....[85]....
        /*02b8*/ 	.word	0xffffffff


	//   ....[86]....
        /*02bc*/ 	.word	0xffffffff


	//   ....[87]....
        /*02c0*/ 	.word	0xffffffff


	//   ....[88]....
        /*02c4*/ 	.word	0xffffffff


	//   ....[89]....
        /*02c8*/ 	.word	0xffffffff


	//   ....[90]....
        /*02cc*/ 	.word	0xffffffff


	//   ....[91]....
        /*02d0*/ 	.word	0xffffffff


	//   ....[92]....
        /*02d4*/ 	.word	0xffffffff


	//   ....[93]....
        /*02d8*/ 	.word	0xffffffff


	//   ....[94]....
        /*02dc*/ 	.word	0xffffffff


	//   ....[95]....
        /*02e0*/ 	.word	0xffffffff


	//   ....[96]....
        /*02e4*/ 	.word	0xffffffff


	//   ....[97]....
        /*02e8*/ 	.word	0xffffffff


	//   ....[98]....
        /*02ec*/ 	.word	0xffffffff


	//   ....[99]....
        /*02f0*/ 	.word	0xffffffff


	//   ....[100]....
        /*02f4*/ 	.word	0xffffffff


	//   ....[101]....
        /*02f8*/ 	.word	0xffffffff


	//   ....[102]....
        /*02fc*/ 	.word	0xffffffff


	//   ....[103]....
        /*0300*/ 	.word	0xffffffff


	//   ....[104]....
        /*0304*/ 	.word	0xffffffff


	//   ....[105]....
        /*0308*/ 	.word	0xffffffff


	//   ....[106]....
        /*030c*/ 	.word	0xffffffff


	//   ....[107]....
        /*0310*/ 	.word	0xffffffff


	//   ....[108]....
        /*0314*/ 	.word	0xffffffff


	//   ....[109]....
        /*0318*/ 	.word	0xffffffff


	//   ....[110]....
        /*031c*/ 	.word	0xffffffff


	//   ....[111]....
        /*0320*/ 	.word	0xffffffff


	//   ....[112]....
        /*0324*/ 	.word	0xffffffff


	//   ....[113]....
        /*0328*/ 	.word	0xffffffff


	//   ....[114]....
        /*032c*/ 	.word	0xffffffff


	//   ....[115]....
        /*0330*/ 	.word	0xffffffff


	//   ....[116]....
        /*0334*/ 	.word	0xffffffff


	//   ....[117]....
        /*0338*/ 	.word	0xffffffff


	//   ....[118]....
        /*033c*/ 	.word	0xffffffff


	//   ....[119]....
        /*0340*/ 	.word	0xffffffff


	//   ....[120]....
        /*0344*/ 	.word	0xffffffff


	//   ....[121]....
        /*0348*/ 	.word	0xffffffff


	//   ....[122]....
        /*034c*/ 	.word	0xffffffff


	//   ....[123]....
        /*0350*/ 	.word	0xffffffff


	//   ....[124]....
        /*0354*/ 	.word	0xffffffff


	//   ....[125]....
        /*0358*/ 	.word	0xffffffff


	//   ....[126]....
        /*035c*/ 	.word	0xffffffff


	//   ....[127]....
        /*0360*/ 	.word	0xffffffff


	//   ....[128]....
        /*0364*/ 	.word	0xffffffff


	//   ....[129]....
        /*0368*/ 	.word	0xffffffff


	//   ....[130]....
        /*036c*/ 	.word	0xffffffff


	//   ....[131]....
        /*0370*/ 	.word	0xffffffff


	//   ....[132]....
        /*0374*/ 	.word	0xffffffff


	//   ....[133]....
        /*0378*/ 	.word	0xffffffff


	//   ....[134]....
        /*037c*/ 	.word	0xffffffff


	//   ....[135]....
        /*0380*/ 	.word	0xffffffff


	//   ....[136]....
        /*0384*/ 	.word	0xffffffff


	//   ....[137]....
        /*0388*/ 	.word	0x0500000f


	//   ....[138]....
        /*038c*/ 	.word	0x0500000f


	//   ....[139]....
        /*0390*/ 	.word	0x0500000f


	//   ....[140]....
        /*0394*/ 	.word	0x0500000f


	//   ....[141]....
        /*0398*/ 	.word	0x0500000f


	//   ....[142]....
        /*039c*/ 	.word	0x0500000f


	//   ....[143]....
        /*03a0*/ 	.word	0x0500000f


	//   ....[144]....
        /*03a4*/ 	.word	0x0500000f


	//   ....[145]....
        /*03a8*/ 	.word	0x0500000f


	//   ....[146]....
        /*03ac*/ 	.word	0x0500000f


	//   ....[147]....
        /*03b0*/ 	.word	0x0500000f


	//   ....[148]....
        /*03b4*/ 	.word	0x0500000f


	//   ....[149]....
        /*03b8*/ 	.word	0x0500000f


	//   ....[150]....
        /*03bc*/ 	.word	0x0500000f


	//   ....[151]....
        /*03c0*/ 	.word	0x0500000f


	//   ....[152]....
        /*03c4*/ 	.word	0x0500000f


	//   ....[153]....
        /*03c8*/ 	.word	0x0500000f


	//   ....[154]....
        /*03cc*/ 	.word	0x0500000f


	//   ....[155]....
        /*03d0*/ 	.word	0x0500000f


	//   ....[156]....
        /*03d4*/ 	.word	0x0500000f


	//   ....[157]....
        /*03d8*/ 	.word	0x0500000f


	//   ....[158]....
        /*03dc*/ 	.word	0x0500000f


	//   ....[159]....
        /*03e0*/ 	.word	0x0500000f


	//   ....[160]....
        /*03e4*/ 	.word	0x0500000f


	//   ....[161]....
        /*03e8*/ 	.word	0x0500000f


	//   ....[162]....
        /*03ec*/ 	.word	0x0500000f


	//   ....[163]....
        /*03f0*/ 	.word	0x0500000f


	//   ....[164]....
        /*03f4*/ 	.word	0x0500000f


	//   ....[165]....
        /*03f8*/ 	.word	0x0500000f


	//   ....[166]....
        /*03fc*/ 	.word	0x0500000f


	//   ....[167]....
        /*0400*/ 	.word	0x0500000f


	//   ....[168]....
        /*0404*/ 	.word	0x0500000f


	//   ....[169]....
        /*0408*/ 	.word	0x0500000f


	//   ....[170]....
        /*040c*/ 	.word	0x0500000f


	//   ....[171]....
        /*0410*/ 	.word	0x0500000f


	//   ....[172]....
        /*0414*/ 	.word	0x0500000f


	//   ....[173]....
        /*0418*/ 	.word	0x0500000f


	//   ....[174]....
        /*041c*/ 	.word	0x0500000f


	//   ....[175]....
        /*0420*/ 	.word	0x0500000f


	//   ....[176]....
        /*0424*/ 	.word	0x0500000f


	//   ....[177]....
        /*0428*/ 	.word	0x0500000f


	//   ....[178]....
        /*042c*/ 	.word	0x0500000f


	//   ....[179]....
        /*0430*/ 	.word	0x0500000f


	//   ....[180]....
        /*0434*/ 	.word	0x0500000f


	//   ....[181]....
        /*0438*/ 	.word	0x0500000f


	//   ....[182]....
        /*043c*/ 	.word	0x0500000f


	//   ....[183]....
        /*0440*/ 	.word	0x0500000f


	//   ....[184]....
        /*0444*/ 	.word	0x0500000f


	//   ....[185]....
        /*0448*/ 	.word	0x0500000f


	//   ....[186]....
        /*044c*/ 	.word	0x0500000f


	//   ....[187]....
        /*0450*/ 	.word	0x0500000f


	//   ....[188]....
        /*0454*/ 	.word	0x0500000f


	//   ....[189]....
        /*0458*/ 	.word	0x0500000f


	//   ....[190]....
        /*045c*/ 	.word	0x0500000f


	//   ....[191]....
        /*0460*/ 	.word	0x0500000f


	//   ....[192]....
        /*0464*/ 	.word	0x0500000f


	//   ....[193]....
        /*0468*/ 	.word	0x0500000f


	//   ....[194]....
        /*046c*/ 	.word	0x0500000f


	//   ....[195]....
        /*0470*/ 	.word	0x0500000f


	//   ....[196]....
        /*0474*/ 	.word	0x0500000f


	//   ....[197]....
        /*0478*/ 	.word	0x0500000f


	//   ....[198]....
        /*047c*/ 	.word	0x0500000f


	//   ....[199]....
        /*0480*/ 	.word	0x0500000f


	//   ....[200]....
        /*0484*/ 	.word	0x0500000f


	//   ....[201]....
        /*0488*/ 	.word	0x0500000f


	//   ....[202]....
        /*048c*/ 	.word	0x0500000f


	//   ....[203]....
        /*0490*/ 	.word	0x0500000f


	//   ....[204]....
        /*0494*/ 	.word	0x0500000f


	//   ....[205]....
        /*0498*/ 	.word	0x0500000f


	//   ....[206]....
        /*049c*/ 	.word	0x0500000f


	//   ....[207]....
        /*04a0*/ 	.word	0x0500000f


	//   ....[208]....
        /*04a4*/ 	.word	0x0500000f


	//   ....[209]....
        /*04a8*/ 	.word	0x0500000f


	//   ....[210]....
        /*04ac*/ 	.word	0x0500000f


	//   ....[211]....
        /*04b0*/ 	.word	0x0500000f


	//   ....[212]....
        /*04b4*/ 	.word	0x0500000f


	//   ....[213]....
        /*04b8*/ 	.word	0x0500000f


	//   ....[214]....
        /*04bc*/ 	.word	0x0500000f


	//   ....[215]....
        /*04c0*/ 	.word	0x0500000f


	//   ....[216]....
        /*04c4*/ 	.word	0x0500000f


	//   ....[217]....
        /*04c8*/ 	.word	0x0500000f


	//   ....[218]....
        /*04cc*/ 	.word	0x0500000f


	//   ....[219]....
        /*04d0*/ 	.word	0x0500000f


	//----- nvinfo : EIATTR_COOP_GROUP_INSTR_OFFSETS
	.align		4
.L_356:
        /*04d4*/ 	.byte	0x04, 0x28
        /*04d6*/ 	.short	(.L_358 - .L_357)


	//   ....[0]....
.L_357:
        /*04d8*/ 	.word	0x00000070


	//   ....[1]....
        /*04dc*/ 	.word	0x000000b0


	//   ....[2]....
        /*04e0*/ 	.word	0x000002d0


	//   ....[3]....
        /*04e4*/ 	.word	0x00000430


	//   ....[4]....
        /*04e8*/ 	.word	0x00000550


	//   ....[5]....
        /*04ec*/ 	.word	0x000006b0


	//   ....[6]....
        /*04f0*/ 	.word	0x00001210


	//   ....[7]....
        /*04f4*/ 	.word	0x00002240


	//   ....[8]....
        /*04f8*/ 	.word	0x000022a0


	//   ....[9]....
        /*04fc*/ 	.word	0x00002730


	//   ....[10]....
        /*0500*/ 	.word	0x000027b0


	//   ....[11]....
        /*0504*/ 	.word	0x000043e0


	//   ....[12]....
        /*0508*/ 	.word	0x000043f0


	//   ....[13]....
        /*050c*/ 	.word	0x00004430


	//   ....[14]....
        /*0510*/ 	.word	0x00004440


	//   ....[15]....
        /*0514*/ 	.word	0x00005550


	//   ....[16]....
        /*0518*/ 	.word	0x00005580


	//   ....[17]....
        /*051c*/ 	.word	0x00005670


	//   ....[18]....
        /*0520*/ 	.word	0x00005680


	//   ....[19]....
        /*0524*/ 	.word	0x00006870


	//   ....[20]....
        /*0528*/ 	.word	0x000068b0


	//   ....[21]....
        /*052c*/ 	.word	0x000068f0


	//   ....[22]....
        /*0530*/ 	.word	0x00006930


	//   ....[23]....
        /*0534*/ 	.word	0x00006eb0


	//   ....[24]....
        /*0538*/ 	.word	0x00006ee0


	//   ....[25]....
        /*053c*/ 	.word	0x00006fa0


	//   ....[26]....
        /*0540*/ 	.word	0x00006fc0


	//   ....[27]....
        /*0544*/ 	.word	0x00007080


	//   ....[28]....
        /*0548*/ 	.word	0x000070a0


	//   ....[29]....
        /*054c*/ 	.word	0x00007170


	//   ....[30]....
        /*0550*/ 	.word	0x00007190


	//   ....[31]....
        /*0554*/ 	.word	0x000079c0


	//   ....[32]....
        /*0558*/ 	.word	0x000079e0


	//   ....[33]....
        /*055c*/ 	.word	0x00007aa0


	//   ....[34]....
        /*0560*/ 	.word	0x00007ac0


	//   ....[35]....
        /*0564*/ 	.word	0x00007b80


	//   ....[36]....
        /*0568*/ 	.word	0x00007ba0


	//   ....[37]....
        /*056c*/ 	.word	0x00007c70


	//   ....[38]....
        /*0570*/ 	.word	0x00007c90


	//   ....[39]....
        /*0574*/ 	.word	0x00007dd0


	//   ....[40]....
        /*0578*/ 	.word	0x00007fa0


	//   ....[41]....
        /*057c*/ 	.word	0x00007fd0


	//   ....[42]....
        /*0580*/ 	.word	0x00008000


	//   ....[43]....
        /*0584*/ 	.word	0x00008030


	//   ....[44]....
        /*0588*/ 	.word	0x00008060


	//   ....[45]....
        /*058c*/ 	.word	0x00008090


	//   ....[46]....
        /*0590*/ 	.word	0x000081e0


	//   ....[47]....
        /*0594*/ 	.word	0x00008210


	//   ....[48]....
        /*0598*/ 	.word	0x00008240


	//   ....[49]....
        /*059c*/ 	.word	0x00008270


	//   ....[50]....
        /*05a0*/ 	.word	0x000082a0


	//   ....[51]....
        /*05a4*/ 	.word	0x000082d0


	//   ....[52]....
        /*05a8*/ 	.word	0x00008360


	//   ....[53]....
        /*05ac*/ 	.word	0x00008390


	//   ....[54]....
        /*05b0*/ 	.word	0x00008410


	//   ....[55]....
        /*05b4*/ 	.word	0x00009a20


	//   ....[56]....
        /*05b8*/ 	.word	0x00009a40


	//   ....[57]....
        /*05bc*/ 	.word	0x00009af0


	//   ....[58]....
        /*05c0*/ 	.word	0x00009b10


	//   ....[59]....
        /*05c4*/ 	.word	0x00009bb0


	//   ....[60]....
        /*05c8*/ 	.word	0x00009bd0


	//   ....[61]....
        /*05cc*/ 	.word	0x00009c70


	//   ....[62]....
        /*05d0*/ 	.word	0x00009c90


	//   ....[63]....
        /*05d4*/ 	.word	0x00009d30


	//   ....[64]....
        /*05d8*/ 	.word	0x00009d50


	//   ....[65]....
        /*05dc*/ 	.word	0x00009d60


	//   ....[66]....
        /*05e0*/ 	.word	0x00009df0


	//   ....[67]....
        /*05e4*/ 	.word	0x0000a580


	//   ....[68]....
        /*05e8*/ 	.word	0x0000a5b0


	//   ....[69]....
        /*05ec*/ 	.word	0x0000a5d0


	//   ....[70]....
        /*05f0*/ 	.word	0x0000a660


	//   ....[71]....
        /*05f4*/ 	.word	0x0000a670


	//   ....[72]....
        /*05f8*/ 	.word	0x0000a710


	//   ....[73]....
        /*05fc*/ 	.word	0x0000a720


	//   ....[74]....
        /*0600*/ 	.word	0x0000a7c0


	//   ....[75]....
        /*0604*/ 	.word	0x0000a7d0


	//   ....[76]....
        /*0608*/ 	.word	0x0000a870


	//   ....[77]....
        /*060c*/ 	.word	0x0000a880


	//   ....[78]....
        /*0610*/ 	.word	0x0000a920


	//   ....[79]....
        /*0614*/ 	.word	0x0000a930


	//   ....[80]....
        /*0618*/ 	.word	0x0000a9d0


	//   ....[81]....
        /*061c*/ 	.word	0x0000a9e0


	//   ....[82]....
        /*0620*/ 	.word	0x0000a9f0


	//   ....[83]....
        /*0624*/ 	.word	0x0000b1d0


	//   ....[84]....
        /*0628*/ 	.word	0x0000b1e0


	//   ....[85]....
        /*062c*/ 	.word	0x0000b200


	//   ....[86]....
        /*0630*/ 	.word	0x0000b280


	//   ....[87]....
        /*0634*/ 	.word	0x0000b290


	//   ....[88]....
        /*0638*/ 	.word	0x0000b2f0


	//   ....[89]....
        /*063c*/ 	.word	0x0000b320


	//   ....[90]....
        /*0640*/ 	.word	0x0000b360


	//   ....[91]....
        /*0644*/ 	.word	0x0000b390


	//   ....[92]....
        /*0648*/ 	.word	0x0000b3d0


	//   ....[93]....
        /*064c*/ 	.word	0x0000b400


	//   ....[94]....
        /*0650*/ 	.word	0x0000b440


	//   ....[95]....
        /*0654*/ 	.word	0x0000b6c0


	//   ....[96]....
        /*0658*/ 	.word	0x0000b6e0


	//   ....[97]....
        /*065c*/ 	.word	0x0000b770


	//   ....[98]....
        /*0660*/ 	.word	0x0000b780


	//   ....[99]....
        /*0664*/ 	.word	0x0000b7f0


	//   ....[100]....
        /*0668*/ 	.word	0x0000b800


	//   ....[101]....
        /*066c*/ 	.word	0x0000b870


	//   ....[102]....
        /*0670*/ 	.word	0x0000b880


	//   ....[103]....
        /*0674*/ 	.word	0x0000b8f0


	//   ....[104]....
        /*0678*/ 	.word	0x0000b900


	//   ....[105]....
        /*067c*/ 	.word	0x0000b910


	//   ....[106]....
        /*0680*/ 	.word	0x0000b980


	//   ....[107]....
        /*0684*/ 	.word	0x0000bf10


	//   ....[108]....
        /*0688*/ 	.word	0x0000bf30


	//   ....[109]....
        /*068c*/ 	.word	0x0000bf40


	//   ....[110]....
        /*0690*/ 	.word	0x0000bf50


	//   ....[111]....
        /*0694*/ 	.word	0x0000bfc0


	//   ....[112]....
        /*0698*/ 	.word	0x0000bfe0


	//   ....[113]....
        /*069c*/ 	.word	0x0000c050


	//   ....[114]....
        /*06a0*/ 	.word	0x0000c070


	//   ....[115]....
        /*06a4*/ 	.word	0x0000c0d0


	//   ....[116]....
        /*06a8*/ 	.word	0x0000c0f0


	//   ....[117]....
        /*06ac*/ 	.word	0x0000c140


	//   ....[118]....
        /*06b0*/ 	.word	0x0000c160


	//   ....[119]....
        /*06b4*/ 	.word	0x0000c560


	//   ....[120]....
        /*06b8*/ 	.word	0x0000c5b0


	//   ....[121]....
        /*06bc*/ 	.word	0x0000c5e0


	//   ....[122]....
        /*06c0*/ 	.word	0x0000c5f0


	//   ....[123]....
        /*06c4*/ 	.word	0x0000c620


	//   ....[124]....
        /*06c8*/ 	.word	0x0000c650


	//   ....[125]....
        /*06cc*/ 	.word	0x0000c680


	//   ....[126]....
        /*06d0*/ 	.word	0x0000c6b0


	//   ....[127]....
        /*06d4*/ 	.word	0x0000c830


	//   ....[128]....
        /*06d8*/ 	.word	0x0000c860


	//   ....[129]....
        /*06dc*/ 	.word	0x0000c890


	//   ....[130]....
        /*06e0*/ 	.word	0x0000c8c0


	//   ....[131]....
        /*06e4*/ 	.word	0x0000c8f0


	//   ....[132]....
        /*06e8*/ 	.word	0x0000c920


	//   ....[133]....
        /*06ec*/ 	.word	0x0000c9e0


	//   ....[134]....
        /*06f0*/ 	.word	0x0000ca00


	//   ....[135]....
        /*06f4*/ 	.word	0x0000ca70


	//   ....[136]....
        /*06f8*/ 	.word	0x0000cee0


	//   ....[137]....
        /*06fc*/ 	.word	0x0000d3c0


	//   ....[138]....
        /*0700*/ 	.word	0x0000d4b0


	//   ....[139]....
        /*0704*/ 	.word	0x0000d550


	//   ....[140]....
        /*0708*/ 	.word	0x0000d5b0


	//   ....[141]....
        /*070c*/ 	.word	0x0000d6d0


	//   ....[142]....
        /*0710*/ 	.word	0x0000d730


	//   ....[143]....
        /*0714*/ 	.word	0x0000d840


	//   ....[144]....
        /*0718*/ 	.word	0x0000d8b0


	//   ....[145]....
        /*071c*/ 	.word	0x0000d9c0


	//   ....[146]....
        /*0720*/ 	.word	0x0000da30


	//   ....[147]....
        /*0724*/ 	.word	0x0000db40


	//   ....[148]....
        /*0728*/ 	.word	0x0000dbb0


	//   ....[149]....
        /*072c*/ 	.word	0x0000dc50


	//   ....[150]....
        /*0730*/ 	.word	0x0000dd60


	//   ....[151]....
        /*0734*/ 	.word	0x0000ddc0


	//   ....[152]....
        /*0738*/ 	.word	0x0000de20


	//   ....[153]....
        /*073c*/ 	.word	0x0000df20


	//   ....[154]....
        /*0740*/ 	.word	0x0000df80


	//   ....[155]....
        /*0744*/ 	.word	0x0000e090


	//   ....[156]....
        /*0748*/ 	.word	0x0000e0f0


	//   ....[157]....
        /*074c*/ 	.word	0x0000e200


	//   ....[158]....
        /*0750*/ 	.word	0x0000e260


	//   ....[159]....
        /*0754*/ 	.word	0x0000e370


	//   ....[160]....
        /*0758*/ 	.word	0x0000e3d0


	//   ....[161]....
        /*075c*/ 	.word	0x0000e4e0


	//   ....[162]....
        /*0760*/ 	.word	0x0000e540


	//   ....[163]....
        /*0764*/ 	.word	0x0000e650


	//   ....[164]....
        /*0768*/ 	.word	0x0000e6b0


	//   ....[165]....
        /*076c*/ 	.word	0x0000e7a0


	//   ....[166]....
        /*0770*/ 	.word	0x0000e8d0


	//   ....[167]....
        /*0774*/ 	.word	0x0000e980


	//   ....[168]....
        /*0778*/ 	.word	0x0000e9f0


	//   ....[169]....
        /*077c*/ 	.word	0x0000eae0


	//   ....[170]....
        /*0780*/ 	.word	0x0000eb40


	//   ....[171]....
        /*0784*/ 	.word	0x0000ec10


	//   ....[172]....
        /*0788*/ 	.word	0x0000ec70


	//   ....[173]....
        /*078c*/ 	.word	0x0000ed40


	//   ....[174]....
        /*0790*/ 	.word	0x0000eda0


	//   ....[175]....
        /*0794*/ 	.word	0x0000ee70


	//   ....[176]....
        /*0798*/ 	.word	0x0000eed0


	//   ....[177]....
        /*079c*/ 	.word	0x0000efa0


	//   ....[178]....
        /*07a0*/ 	.word	0x0000f090


	//   ....[179]....
        /*07a4*/ 	.word	0x0000f130


	//   ....[180]....
        /*07a8*/ 	.word	0x0000f190


	//   ....[181]....
        /*07ac*/ 	.word	0x0000f280


	//   ....[182]....
        /*07b0*/ 	.word	0x0000f2e0


	//   ....[183]....
        /*07b4*/ 	.word	0x0000f3c0


	//   ....[184]....
        /*07b8*/ 	.word	0x0000f420


	//   ....[185]....
        /*07bc*/ 	.word	0x0000f500


	//   ....[186]....
        /*07c0*/ 	.word	0x0000f560


	//   ....[187]....
        /*07c4*/ 	.word	0x0000f640


	//   ....[188]....
        /*07c8*/ 	.word	0x0000f6a0


	//   ....[189]....
        /*07cc*/ 	.word	0x0000f770


	//   ....[190]....
        /*07d0*/ 	.word	0x0000f8a0


	//   ....[191]....
        /*07d4*/ 	.word	0x0000f970


	//   ....[192]....
        /*07d8*/ 	.word	0x0000fa30


	//   ....[193]....
        /*07dc*/ 	.word	0x0000fb00


	//   ....[194]....
        /*07e0*/ 	.word	0x0000fb60


	//   ....[195]....
        /*07e4*/ 	.word	0x0000fc30


	//   ....[196]....
        /*07e8*/ 	.word	0x0000fc90


	//   ....[197]....
        /*07ec*/ 	.word	0x0000fd70


	//   ....[198]....
        /*07f0*/ 	.word	0x0000fdd0


	//   ....[199]....
        /*07f4*/ 	.word	0x0000fea0


	//   ....[200]....
        /*07f8*/ 	.word	0x0000ff00


	//   ....[201]....
        /*07fc*/ 	.word	0x0000ffc0


	//   ....[202]....
        /*0800*/ 	.word	0x00010050


	//   ....[203]....
        /*0804*/ 	.word	0x000100f0


	//   ....[204]....
        /*0808*/ 	.word	0x00010210


	//   ....[205]....
        /*080c*/ 	.word	0x00010280


	//   ....[206]....
        /*0810*/ 	.word	0x000102f0


	//   ....[207]....
        /*0814*/ 	.word	0x00010360


	//   ....[208]....
        /*0818*/ 	.word	0x000103d0


	//   ....[209]....
        /*081c*/ 	.word	0x00010450


	//   ....[210]....
        /*0820*/ 	.word	0x000104e0


	//   ....[211]....
        /*0824*/ 	.word	0x00010570


	//   ....[212]....
        /*0828*/ 	.word	0x000105e0


	//   ....[213]....
        /*082c*/ 	.word	0x00010650


	//   ....[214]....
        /*0830*/ 	.word	0x000106c0


	//   ....[215]....
        /*0834*/ 	.word	0x00010740


	//   ....[216]....
        /*0838*/ 	.word	0x000107b0


	//   ....[217]....
        /*083c*/ 	.word	0x00010850


	//   ....[218]....
        /*0840*/ 	.word	0x000108e0


	//   ....[219]....
        /*0844*/ 	.word	0x00010a00


	//----- nvinfo : EIATTR_REG_RECONFIG
	.align		4
.L_358:
        /*0848*/ 	.byte	0x01, 0x54
	.zero		2


	//----- nvinfo : EIATTR_SYSCALL_OFFSETS
	.align		4
        /*084c*/ 	.byte	0x04, 0x46
        /*084e*/ 	.short	(.L_360 - .L_359)


	//   ....[0]....
.L_359:
        /*0850*/ 	.word	0x000013f0


	//   ....[1]....
        /*0854*/ 	.word	0x00008f70


	//   ....[2]....
        /*0858*/ 	.word	0x000090c0


	//   ....[3]....
        /*085c*/ 	.word	0x000091b0


	//   ....[4]....
        /*0860*/ 	.word	0x0000a190


	//----- nvinfo : EIATTR_MBARRIER_INSTR_OFFSETS
	.align		4
.L_360:
        /*0864*/ 	.byte	0x04, 0x39
        /*0866*/ 	.short	(.L_362 - .L_361)


	//   ....[0]....
.L_361:
        /*0868*/ 	.word	0x00000180
        /*086c*/ 	.word	0x000000ff
        /*0870*/ 	.word	0x0002a800
        /*0874*/ 	.short	0x0100
        /*0876*/ 	.byte	0x08
	.zero		1


	//   ....[1]....
        /*0878*/ 	.word	0x00000190
        /*087c*/ 	.word	0x000000ff
        /*0880*/ 	.word	0x0002a820
        /*0884*/ 	.short	0x0100
        /*0886*/ 	.byte	0x08
	.zero		1


	//   ....[2]....
        /*0888*/ 	.word	0x00000280
        /*088c*/ 	.word	0x000000ff
        /*0890*/ 	.word	0x0002a830
        /*0894*/ 	.short	0x0100
        /*0896*/ 	.byte	0x08
	.zero		1


	//   ....[3]....
        /*0898*/ 	.word	0x00000290
        /*089c*/ 	.word	0x000000ff
        /*08a0*/ 	.word	0x0002a840
        /*08a4*/ 	.short	0x0100
        /*08a6*/ 	.byte	0x08
	.zero		1


	//   ....[4]....
        /*08a8*/ 	.word	0x000002a0
        /*08ac*/ 	.word	0x000000ff
        /*08b0*/ 	.word	0x0002a838
        /*08b4*/ 	.short	0x0100
        /*08b6*/ 	.byte	0x08
	.zero		1


	//   ....[5]....
        /*08b8*/ 	.word	0x000002b0
        /*08bc*/ 	.word	0x000000ff
        /*08c0*/ 	.word	0x0002a848
        /*08c4*/ 	.short	0x0100
        /*08c6*/ 	.byte	0x08
	.zero		1


	//   ....[6]....
        /*08c8*/ 	.word	0x000003e0
        /*08cc*/ 	.word	0x000000ff
        /*08d0*/ 	.word	0x0002a850
        /*08d4*/ 	.short	0x0100
        /*08d6*/ 	.byte	0x08
	.zero		1


	//   ....[7]....
        /*08d8*/ 	.word	0x000003f0
        /*08dc*/ 	.word	0x000000ff
        /*08e0*/ 	.word	0x0002a860
        /*08e4*/ 	.short	0x0100
        /*08e6*/ 	.byte	0x08
	.zero		1


	//   ....[8]....
        /*08e8*/ 	.word	0x00000400
        /*08ec*/ 	.word	0x000000ff
        /*08f0*/ 	.word	0x0002a858
        /*08f4*/ 	.short	0x0100
        /*08f6*/ 	.byte	0x08
	.zero		1


	//   ....[9]....
        /*08f8*/ 	.word	0x00000410
        /*08fc*/ 	.word	0x000000ff
        /*0900*/ 	.word	0x0002a868
        /*0904*/ 	.short	0x0100
        /*0906*/ 	.byte	0x08
	.zero		1


	//   ....[10]....
        /*0908*/ 	.word	0x00000500
        /*090c*/ 	.word	0x000000ff
        /*0910*/ 	.word	0x0002a870
        /*0914*/ 	.short	0x0100
        /*0916*/ 	.byte	0x06
	.zero		1


	//   ....[11]....
        /*0918*/ 	.word	0x00000510
        /*091c*/ 	.word	0x000000ff
        /*0920*/ 	.word	0x0002a880
        /*0924*/ 	.short	0x0100
        /*0926*/ 	.byte	0x06
	.zero		1


	//   ....[12]....
        /*0928*/ 	.word	0x00000520
        /*092c*/ 	.word	0x000000ff
        /*0930*/ 	.word	0x0002a878
        /*0934*/ 	.short	0x0100
        /*0936*/ 	.byte	0x06
	.zero		1


	//   ....[13]....
        /*0938*/ 	.word	0x00000530
        /*093c*/ 	.word	0x000000ff
        /*0940*/ 	.word	0x0002a888
        /*0944*/ 	.short	0x0100
        /*0946*/ 	.byte	0x06
	.zero		1


	//   ....[14]....
        /*0948*/ 	.word	0x00000660
        /*094c*/ 	.word	0x000000ff
        /*0950*/ 	.word	0x0002a890
        /*0954*/ 	.short	0x0100
        /*0956*/ 	.byte	0x08
	.zero		1


	//   ....[15]....
        /*0958*/ 	.word	0x00000670
        /*095c*/ 	.word	0x000000ff
        /*0960*/ 	.word	0x0002a8a0
        /*0964*/ 	.short	0x0100
        /*0966*/ 	.byte	0x08
	.zero		1


	//   ....[16]....
        /*0968*/ 	.word	0x00000680
        /*096c*/ 	.word	0x000000ff
        /*0970*/ 	.word	0x0002a898
        /*0974*/ 	.short	0x0100
        /*0976*/ 	.byte	0x08
	.zero		1


	//   ....[17]....
        /*0978*/ 	.word	0x00000690
        /*097c*/ 	.word	0x000000ff
        /*0980*/ 	.word	0x0002a8a8
        /*0984*/ 	.short	0x0100
        /*0986*/ 	.byte	0x08
	.zero		1


	//   ....[18]....
        /*0988*/ 	.word	0x000007c0
        /*098c*/ 	.word	0x000000ff
        /*0990*/ 	.word	0x0002a8b0
        /*0994*/ 	.short	0x0100
        /*0996*/ 	.byte	0x08
	.zero		1


	//   ....[19]....
        /*0998*/ 	.word	0x000007d0
        /*099c*/ 	.word	0x000000ff
        /*09a0*/ 	.word	0x0002a8c0
        /*09a4*/ 	.short	0x0100
        /*09a6*/ 	.byte	0x08
	.zero		1


	//   ....[20]....
        /*09a8*/ 	.word	0x000007e0
        /*09ac*/ 	.word	0x000000ff
        /*09b0*/ 	.word	0x0002a8b8
        /*09b4*/ 	.short	0x0100
        /*09b6*/ 	.byte	0x08
	.zero		1


	//   ....[21]....
        /*09b8*/ 	.word	0x000007f0
        /*09bc*/ 	.word	0x000000ff
        /*09c0*/ 	.word	0x0002a8c8
        /*09c4*/ 	.short	0x0100
        /*09c6*/ 	.byte	0x08
	.zero		1


	//   ....[22]....
        /*09c8*/ 	.word	0x00001450
        /*09cc*/ 	.word	0x000000ff
        /*09d0*/ 	.word	0x0002a800
        /*09d4*/ 	.short	0x010a
        /*09d6*/ 	.byte	0x26
	.zero		1


	//   ....[23]....
        /*09d8*/ 	.word	0x000014d0
        /*09dc*/ 	.word	0x00000004
        /*09e0*/ 	.word	0x0002a830
        /*09e4*/ 	.short	0x010a
        /*09e6*/ 	.byte	0x3f
	.zero		1


	//   ....[24]....
        /*09e8*/ 	.word	0x00001520
        /*09ec*/ 	.word	0x00000004
        /*09f0*/ 	.word	0x0002a830
        /*09f4*/ 	.short	0x010a
        /*09f6*/ 	.byte	0x3f
	.zero		1


	//   ....[25]....
        /*09f8*/ 	.word	0x00002290
        /*09fc*/ 	.word	0x000000ff
        /*0a00*/ 	.word	0x00000000
        /*0a04*/ 	.short	0x0101
        /*0a06*/ 	.byte	0x06
	.zero		1


	//   ....[26]....
        /*0a08*/ 	.word	0x000035a0
        /*0a0c*/ 	.word	0x000000ff
        /*0a10*/ 	.word	0x0002a830
        /*0a14*/ 	.short	0x010a
        /*0a16*/ 	.byte	0x3b
	.zero		1


	//   ....[27]....
        /*0a18*/ 	.word	0x000035e0
        /*0a1c*/ 	.word	0x000000ff
        /*0a20*/ 	.word	0x0002a830
        /*0a24*/ 	.short	0x010a
        /*0a26*/ 	.byte	0x3b
	.zero		1


	//   ....[28]....
        /*0a28*/ 	.word	0x00003e10
        /*0a2c*/ 	.word	0x000000ff
        /*0a30*/ 	.word	0x0002a850
        /*0a34*/ 	.short	0x010a
        /*0a36*/ 	.byte	0x06
	.zero		1


	//   ....[29]....
        /*0a38*/ 	.word	0x00003e50
        /*0a3c*/ 	.word	0x000000ff
        /*0a40*/ 	.word	0x0002a850
        /*0a44*/ 	.short	0x010a
        /*0a46*/ 	.byte	0x06
	.zero		1


	//   ....[30]....
        /*0a48*/ 	.word	0x00004150
        /*0a4c*/ 	.word	0x000000ff
        /*0a50*/ 	.word	0x00000000
        /*0a54*/ 	.short	0x0101
        /*0a56*/ 	.byte	0x3b
	.zero		1


	//   ....[31]....
        /*0a58*/ 	.word	0x00004ed0
        /*0a5c*/ 	.word	0x000000ff
        /*0a60*/ 	.word	0x00000000
        /*0a64*/ 	.short	0x0101
        /*0a66*/ 	.byte	0x06
	.zero		1


	//   ....[32]....
        /*0a68*/ 	.word	0x000054c0
        /*0a6c*/ 	.word	0x000000ff
        /*0a70*/ 	.word	0x0002a850
        /*0a74*/ 	.short	0x010a
        /*0a76*/ 	.byte	0x05
	.zero		1


	//   ....[33]....
        /*0a78*/ 	.word	0x00005500
        /*0a7c*/ 	.word	0x000000ff
        /*0a80*/ 	.word	0x0002a850
        /*0a84*/ 	.short	0x010a
        /*0a86*/ 	.byte	0x05
	.zero		1


	//   ....[34]....
        /*0a88*/ 	.word	0x00005a10
        /*0a8c*/ 	.word	0x000000ff
        /*0a90*/ 	.word	0x00000000
        /*0a94*/ 	.short	0x0101
        /*0a96*/ 	.byte	0x04
	.zero		1


	//   ....[35]....
        /*0a98*/ 	.word	0x00006ec0
        /*0a9c*/ 	.word	0x00000000
        /*0aa0*/ 	.word	0x00000000
        /*0aa4*/ 	.short	0x0101
        /*0aa6*/ 	.byte	0x3f
	.zero		1


	//   ....[36]....
        /*0aa8*/ 	.word	0x000097e0
        /*0aac*/ 	.word	0x00000007
        /*0ab0*/ 	.word	0x0002a840
        /*0ab4*/ 	.short	0x010a
        /*0ab6*/ 	.byte	0x3f
	.zero		1


	//   ....[37]....
        /*0ab8*/ 	.word	0x00009eb0
        /*0abc*/ 	.word	0x00000007
        /*0ac0*/ 	.word	0x0002a830
        /*0ac4*/ 	.short	0x0107
        /*0ac6*/ 	.byte	0x3f
	.zero		1


	//   ....[38]....
        /*0ac8*/ 	.word	0x00009f90
        /*0acc*/ 	.word	0x00000007
        /*0ad0*/ 	.word	0x0002a830
        /*0ad4*/ 	.short	0x0101
        /*0ad6*/ 	.byte	0x3f
	.zero		1


	//   ....[39]....
        /*0ad8*/ 	.word	0x0000ab40
        /*0adc*/ 	.word	0x00000016
        /*0ae0*/ 	.word	0x0002a800
        /*0ae4*/ 	.short	0x0107
        /*0ae6*/ 	.byte	0x3f
	.zero		1


	//   ....[40]....
        /*0ae8*/ 	.word	0x0000ac40
        /*0aec*/ 	.word	0x00000016
        /*0af0*/ 	.word	0x0002a800
        /*0af4*/ 	.short	0x0101
        /*0af6*/ 	.byte	0x3f
	.zero		1


	//   ....[41]....
        /*0af8*/ 	.word	0x0000ac60
        /*0afc*/ 	.word	0x00000016
        /*0b00*/ 	.word	0x0002a820
        /*0b04*/ 	.short	0x010a
        /*0b06*/ 	.byte	0x3f
	.zero		1


	//   ....[42]....
        /*0b08*/ 	.word	0x0000afe0
        /*0b0c*/ 	.word	0x00000006
        /*0b10*/ 	.word	0x0002a840
        /*0b14*/ 	.short	0x010a
        /*0b16*/ 	.byte	0x3f
	.zero		1


	//   ....[43]....
        /*0b18*/ 	.word	0x0000b4e0
        /*0b1c*/ 	.word	0x00000006
        /*0b20*/ 	.word	0x0002a830
        /*0b24*/ 	.short	0x0107
        /*0b26*/ 	.byte	0x3f
	.zero		1


	//   ....[44]....
        /*0b28*/ 	.word	0x0000b5a0
        /*0b2c*/ 	.word	0x00000006
        /*0b30*/ 	.word	0x0002a830
        /*0b34*/ 	.short	0x0101
        /*0b36*/ 	.byte	0x3f
	.zero		1


	//   ....[45]....
        /*0b38*/ 	.word	0x0000b600
        /*0b3c*/ 	.word	0x00000004
        /*0b40*/ 	.word	0x0002a860
        /*0b44*/ 	.short	0x010a
        /*0b46*/ 	.byte	0x3f
	.zero		1


	//   ....[46]....
        /*0b48*/ 	.word	0x0000ba60
        /*0b4c*/ 	.word	0x00000004
        /*0b50*/ 	.word	0x0002a850
        /*0b54*/ 	.short	0x0107
        /*0b56*/ 	.byte	0x3f
	.zero		1


	//   ....[47]....
        /*0b58*/ 	.word	0x0000bbb0
        /*0b5c*/ 	.word	0x00000004
        /*0b60*/ 	.word	0x0002a850
        /*0b64*/ 	.short	0x0101
        /*0b66*/ 	.byte	0x3f
	.zero		1


	//   ....[48]....
        /*0b68*/ 	.word	0x0000be40
        /*0b6c*/ 	.word	0x00000000
        /*0b70*/ 	.word	0x0002a860
        /*0b74*/ 	.short	0x010a
        /*0b76*/ 	.byte	0x3f
	.zero		1


	//   ....[49]....
        /*0b78*/ 	.word	0x0000c2a0
        /*0b7c*/ 	.word	0x00000000
        /*0b80*/ 	.word	0x0002a850
        /*0b84*/ 	.short	0x0107
        /*0b86*/ 	.byte	0x3f
	.zero		1


	//   ....[50]....
        /*0b88*/ 	.word	0x0000c360
        /*0b8c*/ 	.word	0x00000000
        /*0b90*/ 	.word	0x0002a850
        /*0b94*/ 	.short	0x0101
        /*0b96*/ 	.byte	0x3f
	.zero		1


	//   ....[51]....
        /*0b98*/ 	.word	0x0000ce60
        /*0b9c*/ 	.word	0x00000004
        /*0ba0*/ 	.word	0x0002a820
        /*0ba4*/ 	.short	0x010a
        /*0ba6*/ 	.byte	0x3f
	.zero		1


	//   ....[52]....
        /*0ba8*/ 	.word	0x0000cfe0
        /*0bac*/ 	.word	0x00000005
        /*0bb0*/ 	.word	0x0002a840
        /*0bb4*/ 	.short	0x010a
        /*0bb6*/ 	.byte	0x3f
	.zero		1


	//   ....[53]....
        /*0bb8*/ 	.word	0x0000d080
        /*0bbc*/ 	.word	0x0000001b
        /*0bc0*/ 	.word	0x0002a840
        /*0bc4*/ 	.short	0x010a
        /*0bc6*/ 	.byte	0x3f
	.zero		1


	//   ....[54]....
        /*0bc8*/ 	.word	0x0000d0c0
        /*0bcc*/ 	.word	0x00000005
        /*0bd0*/ 	.word	0x0002a860
        /*0bd4*/ 	.short	0x010a
        /*0bd6*/ 	.byte	0x3f
	.zero		1


	//   ....[55]....
        /*0bd8*/ 	.word	0x0000d100
        /*0bdc*/ 	.word	0x0000001b
        /*0be0*/ 	.word	0x0002a860
        /*0be4*/ 	.short	0x010a
        /*0be6*/ 	.byte	0x3f
	.zero		1


	//   ....[56]....
        /*0be8*/ 	.word	0x0000d170
        /*0bec*/ 	.word	0x00000003
        /*0bf0*/ 	.word	0x0002a800
        /*0bf4*/ 	.short	0x010a
        /*0bf6*/ 	.byte	0x3f
	.zero		1


	//   ....[57]....
        /*0bf8*/ 	.word	0x0000d1c0
        /*0bfc*/ 	.word	0x00000004
        /*0c00*/ 	.word	0x0002a830
        /*0c04*/ 	.short	0x010a
        /*0c06*/ 	.byte	0x3f
	.zero		1


	//   ....[58]....
        /*0c08*/ 	.word	0x0000d220
        /*0c0c*/ 	.word	0x00000003
        /*0c10*/ 	.word	0x0002a830
        /*0c14*/ 	.short	0x010a
        /*0c16*/ 	.byte	0x3f
	.zero		1


	//   ....[59]....
        /*0c18*/ 	.word	0x0000d280
        /*0c1c*/ 	.word	0x00000003
        /*0c20*/ 	.word	0x0002a850
        /*0c24*/ 	.short	0x010a
        /*0c26*/ 	.byte	0x3f
	.zero		1


	//   ....[60]....
        /*0c28*/ 	.word	0x0000d2e0
        /*0c2c*/ 	.word	0x00000008
        /*0c30*/ 	.word	0x0002a850
        /*0c34*/ 	.short	0x010a
        /*0c36*/ 	.byte	0x3f
	.zero		1


	//   ....[61]....
        /*0c38*/ 	.word	0x0000d400
        /*0c3c*/ 	.word	0x00000007
        /*0c40*/ 	.word	0x0002a840
        /*0c44*/ 	.short	0x010a
        /*0c46*/ 	.byte	0x3f
	.zero		1


	//   ....[62]....
        /*0c48*/ 	.word	0x0000e7d0
        /*0c4c*/ 	.word	0x00000016
        /*0c50*/ 	.word	0x0002a820
        /*0c54*/ 	.short	0x010a
        /*0c56*/ 	.byte	0x3f
	.zero		1


	//   ....[63]....
        /*0c58*/ 	.word	0x0000e820
        /*0c5c*/ 	.word	0x00000006
        /*0c60*/ 	.word	0x0002a840
        /*0c64*/ 	.short	0x010a
        /*0c66*/ 	.byte	0x3f
	.zero		1


	//   ....[64]....
        /*0c68*/ 	.word	0x0000efe0
        /*0c6c*/ 	.word	0x00000004
        /*0c70*/ 	.word	0x0002a860
        /*0c74*/ 	.short	0x010a
        /*0c76*/ 	.byte	0x3f
	.zero		1


	//   ....[65]....
        /*0c78*/ 	.word	0x0000f7f0
        /*0c7c*/ 	.word	0x00000000
        /*0c80*/ 	.word	0x0002a860
        /*0c84*/ 	.short	0x010a
        /*0c86*/ 	.byte	0x3f
	.zero		1


	//   ....[66]....
        /*0c88*/ 	.word	0x00010920
        /*0c8c*/ 	.word	0x00000004
        /*0c90*/ 	.word	0x0002a820
        /*0c94*/ 	.short	0x010a
        /*0c96*/ 	.byte	0x3f
	.zero		1


	//   ....[67]....
        /*0c98*/ 	.word	0x00010ac0
        /*0c9c*/ 	.word	0x00000005
        /*0ca0*/ 	.word	0x0002a840
        /*0ca4*/ 	.short	0x010a
        /*0ca6*/ 	.byte	0x3f
	.zero		1


	//   ....[68]....
        /*0ca8*/ 	.word	0x00010b10
        /*0cac*/ 	.word	0x0000001b
        /*0cb0*/ 	.word	0x0002a840
        /*0cb4*/ 	.short	0x010a
        /*0cb6*/ 	.byte	0x3f
	.zero		1


	//   ....[69]....
        /*0cb8*/ 	.word	0x00010b60
        /*0cbc*/ 	.word	0x00000005
        /*0cc0*/ 	.word	0x0002a860
        /*0cc4*/ 	.short	0x010a
        /*0cc6*/ 	.byte	0x3f
	.zero		1


	//----- nvinfo : EIATTR_NUM_MBARRIERS
	.align		4
.L_362:
        /*0cc8*/ 	.byte	0x03, 0x38
        /*0cca*/ 	.short	0x0016


	//----- nvinfo : EIATTR_EXIT_INSTR_OFFSETS
	.align		4
        /*0ccc*/ 	.byte	0x04, 0x1c
        /*0cce*/ 	.short	(.L_364 - .L_363)


	//   ....[0]....
.L_363:
        /*0cd0*/ 	.word	0x00000960


	//   ....[1]....
        /*0cd4*/ 	.word	0x00007d80


	//   ....[2]....
        /*0cd8*/ 	.word	0x0000d150


	//----- nvinfo : EIATTR_MAX_THREADS
	.align		4
.L_364:
        /*0cdc*/ 	.byte	0x04, 0x05
        /*0cde*/ 	.short	(.L_366 - .L_365)
.L_365:
        /*0ce0*/ 	.word	0x00000180
        /*0ce4*/ 	.word	0x00000001
        /*0ce8*/ 	.word	0x00000001


	//----- nvinfo : EIATTR_CRS_STACK_SIZE
	.align		4
.L_366:
        /*0cec*/ 	.byte	0x04, 0x1e
        /*0cee*/ 	.short	(.L_368 - .L_367)
.L_367:
        /*0cf0*/ 	.word	0x00000000


	//----- nvinfo : EIATTR_CBANK_PARAM_SIZE
	.align		4
.L_368:
        /*0cf4*/ 	.byte	0x03, 0x19
        /*0cf6*/ 	.short	0x0af0


	//----- nvinfo : EIATTR_PARAM_CBANK
	.align		4
        /*0cf8*/ 	.byte	0x04, 0x0a
        /*0cfa*/ 	.short	(.L_370 - .L_369)
	.align		4
.L_369:
        /*0cfc*/ 	.word	index@(.nv.constant0._ZN7cutlass13device_kernelIN5flash11enable_sm90INS1_16FlashAttnFwdSm90INS1_25CollectiveMainloopFwdSm90ILi2EN4cute5tupleIJNS5_1CILi1EEES8_S8_EEENS6_IJNS7_ILi128EEENS7_ILi96EEENS7_ILi192EEEEEELi128ENS_6half_tEfNS_4arch4Sm90ELb0ELb0ELb0ELb1ELb1ELb0ELb0ELb1ELb1ELb1ELb0ELb0EEENS1_21CollectiveEpilogueFwdINS6_IJSA_SA_SB_EEES9_SE_SG_Li256ELb1ELb1ELb0ELb0EEENS1_36VarlenDynamicPersistentTileSchedulerILi128ELi96ELi256ELi128ELb0ELb1ELb1ELb0ELb1ELb1EEEEEEEEEvNT_6ParamsE)
        /*0d00*/ 	.short	0x0210
        /*0d02*/ 	.short	0x0af0


	//----- nvinfo : EIATTR_SW_WAR
	.align		4
.L_370:
        /*0d04*/ 	.byte	0x04, 0x36
        /*0d06*/ 	.short	(.L_372 - .L_371)
.L_371:
        /*0d08*/ 	.word	0x00000008
.L_372:


//--------------------- .nv.info._ZN7cutlass13device_kernelIN5flash11enable_sm90INS1_16FlashAttnFwdSm90INS1_25CollectiveMainloopFwdSm90ILi2EN4cute5tupleIJNS5_1CILi1EEES8_S8_EEENS6_IJNS7_ILi128EEENS7_ILi96EEENS7_ILi192EEEEEELi128ENS_6half_tEfNS_4arch4Sm90ELb0ELb0ELb0ELb1ELb1ELb1ELb0ELb1ELb1ELb1ELb0ELb0EEENS1_21CollectiveEpilogueFwdINS6_IJSA_SA_SB_EEES9_SE_SG_Li256ELb1ELb1ELb0ELb0EEENS1_36VarlenDynamicPersistentTileSchedulerILi128ELi96ELi256ELi128ELb0ELb1ELb1ELb0ELb1ELb1EEEEEEEEEvNT_6ParamsE --------------------------
	.section	.nv.info._ZN7cutlass13device_kernelIN5flash11enable_sm90INS1_16FlashAttnFwdSm90INS1_25CollectiveMainloopFwdSm90ILi2EN4cute5tupleIJNS5_1CILi1EEES8_S8_EEENS6_IJNS7_ILi128EEENS7_ILi96EEENS7_ILi192EEEEEELi128ENS_6half_tEfNS_4arch4Sm90ELb0ELb0ELb0ELb1ELb1ELb1ELb0ELb1ELb1ELb1ELb0ELb0EEENS1_21CollectiveEpilogueFwdINS6_IJSA_SA_SB_EEES9_SE_SG_Li256ELb1ELb1ELb0ELb0EEENS1_36VarlenDynamicPersistentTileSchedulerILi128ELi96ELi256ELi128ELb0ELb1ELb1ELb0ELb1ELb1EEEEEEEEEvNT_6ParamsE,"",@"SHT_CUDA_INFO"
	.sectionflags	@""
	.align	4


	//----- nvinfo : EIATTR_CUDA_API_VERSION
	.align		4
        /*0000*/ 	.byte	0x04, 0x37
        /*0002*/ 	.short	(.L_374 - .L_373)
.L_373:
        /*0004*/ 	.word	0x00000082


	//----- nvinfo : EIATTR_KPARAM_INFO
	.align		4
.L_374:
        /*0008*/ 	.byte	0x04, 0x17
        /*000a*/ 	.short	(.L_376 - .L_375)
.L_375:
        /*000c*/ 	.word	0x00000000
        /*0010*/ 	.short	0x0000
        /*0012*/ 	.short	0x0070
        /*0014*/ 	.byte	0x00, 0xf0, 0x01, 0x2a


	//----- nvinfo : EIATTR_SPARSE_MMA_MASK
	.align		4
.L_376:
        /*0018*/ 	.byte	0x03, 0x50
        /*001a*/ 	.short	0x0000


	//----- nvinfo : EIATTR_MAXREG_COUNT
	.align		4
        /*001c*/ 	.byte	0x03, 0x1b
        /*001e*/ 	.short	0x00a8


	//----- nvinfo : EIATTR_NUM_BARRIERS
	.align		4
        /*0020*/ 	.byte	0x02, 0x4c
        /*0022*/ 	.byte	0x10
	.zero		1


	//----- nvinfo : EIATTR_EXTERNS
	.align		4
        /*0024*/ 	.byte	0x04, 0x0f
        /*0026*/ 	.short	(.L_378 - .L_377)


	//   ....[0]....
	.align		4
.L_377:
        /*0028*/ 	.word	index@(__assertfail)


	//----- nvinfo : EIATTR_ANNOTATIONS
	.align		4
.L_378:
        /*002c*/ 	.byte	0x04, 0x55
        /*002e*/ 	.short	(.L_380 - .L_379)


	//   ....[0]....
.L_379:
        /* <DEDUP_REMOVED lines=41> */


	//----- nvinfo : EIATTR_MERCURY_ISA_VERSION
	.align		4
.L_380:
        /*02a8*/ 	.byte	0x03, 0x5f
        /*02aa*/ 	.short	0x0101


	//----- nvinfo : EIATTR_UNUSED_LOAD_BYTE_OFFSET
	.align		4
        /*02ac*/ 	.byte	0x04, 0x44
        /*02ae*/ 	.short	(.L_382 - .L_381)


	//   ....[0]....
.L_381:
        /*02b0*/ 	.word	0x00000a50
        /*02b4*/ 	.word	0x0000fff0


	//   ....[1]....
        /*02b8*/ 	.word	0x00015a60
        /*02bc*/ 	.word	0x0000fff0


	//----- nvinfo : EIATTR_INT_WARP_WIDE_INSTR_OFFSETS
	.align		4
.L_382:
        /*02c0*/ 	.byte	0x04, 0x31
        /*02c2*/ 	.short	(.L_384 - .L_383)


	//   ....[0]....
.L_383:
        /*02c4*/ 	.word	0x00000130


	//   ....[1]....
        /*02c8*/ 	.word	0x00000170


	//   ....[2]....
        /*02cc*/ 	.word	0x000001e0


	//   ....[3]....
        /*02d0*/ 	.word	0x00019e30


	//   ....[4]....
        /*02d4*/ 	.word	0x00019ec0


	//   ....[5]....
        /*02d8*/ 	.word	0x0001cdf0


	//   ....[6]....
        /*02dc*/ 	.word	0x0001ce80


	//----- nvinfo : EIATTR_COOP_GROUP_MASK_REGIDS
	.align		4
.L_384:
        /*02e0*/ 	.byte	0x04, 0x29
        /*02e2*/ 	.short	(.L_386 - .L_385)


	//   ....[0]....
.L_385:
        /*02e4*/ 	.word	0xffffffff


	//   ....[1]....
        /*02e8*/ 	.word	0xffffffff


	//   ....[2]....
        /*02ec*/ 	.word	0xffffffff


	//   ....[3]....
        /*02f0*/ 	.word	0xffffffff


	//   ....[4]....
        /*02f4*/ 	.word	0xffffffff


	//   ....[5]....
        /*02f8*/ 	.word	0xffffffff


	//   ....[6]....
        /*02fc*/ 	.word	0xffffffff


	//   ....[7]....
        /*0300*/ 	.word	0xffffffff


	//   ....[8]....
        /*0304*/ 	.word	0xffffffff


	//   ....[9]....
        /*0308*/ 	.word	0xffffffff


	//   ....[10]....
        /*030c*/ 	.word	0xffffffff


	//   ....[11]....
        /*0310*/ 	.word	0xffffffff


	//   ....[12]....
        /*0314*/ 	.word	0xffffffff


	//   ....[13]....
        /*0318*/ 	.word	0xffffffff


	//   ....[14]....
        /*031c*/ 	.word	0xffffffff


	//   ....[15]....
        /*0320*/ 	.word	0xffffffff


	//   ....[16]....
        /*0324*/ 	.word	0xffffffff


	//   ....[17]....
        /*0328*/ 	.word	0xffffffff


	//   ....[18]....
        /*032c*/ 	.word	0xffffffff


	//   ....[19]....
        /*0330*/ 	.word	0xffffffff


	//   ....[20]....
        /*0334*/ 	.word	0xffffffff


	//   ....[21]....
        /*0338*/ 	.word	0xffffffff


	//   ....[22]....
        /*033c*/ 	.word	0xffffffff


	//   ....[23]....
        /*0340*/ 	.word	0xffffffff


	//   ....[24]....
        /*0344*/ 	.word	0xffffffff


	//   ....[25]....
        /*0348*/ 	.word	0xffffffff


	//   ....[26]....
        /*034c*/ 	.word	0xffffffff


	//   ....[27]....
        /*0350*/ 	.word	0xffffffff


	//   ....[28]....
        /*0354*/ 	.word	0xffffffff


	//   ....[29]....
        /*0358*/ 	.word	0xffffffff


	//   ....[30]....
        /*035c*/ 	.word	0xffffffff


	//   ....[31]....
        /*0360*/ 	.word	0xffffffff


	//   ....[32]....
        /*0364*/ 	.word	0xffffffff


	//   ....[33]....
        /*0368*/ 	.word	0xffffffff


	//   ....[34]....
        /*036c*/ 	.word	0xffffffff


	//   ....[35]....
        /*0370*/ 	.word	0xffffffff


	//   ....[36]....
        /*0374*/ 	.word	0xffffffff


	//   ....[37]....
        /*0378*/ 	.word	0xffffffff


	//   ....[38]....
        /*037c*/ 	.word	0xffffffff


	//   ....[39]....
        /*0380*/ 	.word	0xffffffff


	//   ....[40]....
        /*0384*/ 	.word	0xffffffff


	//   ....[41]....
        /*0388*/ 	.word	0xffffffff


	//   ....[42]....
        /*038c*/ 	.word	0xffffffff


	//   ....[43]....
        /*0390*/ 	.word	0xffffffff


	//   ....[44]....
        /*0394*/ 	.word	0xffffffff


	//   ....[45]....
        /*0398*/ 	.word	0xffffffff


	//   ....[46]....
        /*039c*/ 	.word	0xffffffff


	//   ....[47]....
        /*03a0*/ 	.word	0xffffffff


	//   ....[48]....
        /*03a4*/ 	.word	0xffffffff


	//   ....[49]....
        /*03a8*/ 	.word	0xffffffff


	//   ....[50]....
        /*03ac*/ 	.word	0xffffffff


	//   ....[51]....
        /*03b0*/ 	.word	0xffffffff


	//   ....[52]....
        /*03b4*/ 	.word	0xffffffff


	//   ....[53]....
        /*03b8*/ 	.word	0xffffffff


	//   ....[54]....
        /*03bc*/ 	.word	0xffffffff


	//   ....[55]....
        /*03c0*/ 	.word	0xffffffff


	//   ....[56]....
        /*03c4*/ 	.word	0xffffffff


	//   ....[57]....
        /*03c8*/ 	.word	0xffffffff


	//   ....[58]....
        /*03cc*/ 	.word	0xffffffff


	//   ....[59]....
        /*03d0*/ 	.word	0xffffffff


	//   ....[60]....
        /*03d4*/ 	.word	0xffffffff


	//   ....[61]....
        /*03d8*/ 	.word	0xffffffff


	//   ....[62]....
        /*03dc*/ 	.word	0xffffffff


	//   ....[63]....
        /*03e0*/ 	.word	0xffffffff


	//   ....[64]....
        /*03e4*/ 	.word	0xffffffff


	//   ....[65]....
        /*03e8*/ 	.word	0xffffffff


	//   ....[66]....
        /*03ec*/ 	.word	0xffffffff


	//   ....[67]....
        /*03f0*/ 	.word	0xffffffff


	//   ....[68]....
        /*03f4*/ 	.word	0xffffffff


	//   ....[69]....
        /*03f8*/ 	.word	0xffffffff


	//   ....[70]....
        /*03fc*/ 	.word	0xffffffff


	//   ....[71]....
        /*0400*/ 	.word	0xffffffff


	//   ....[72]....
        /*0404*/ 	.word	0xffffffff


	//   ....[73]....
        /*0408*/ 	.word	0xffffffff


	//   ....[74]....
        /*040c*/ 	.word	0xffffffff


	//   ....[75]....
        /*0410*/ 	.word	0xffffffff


	//   ....[76]....
        /*0414*/ 	.word	0xffffffff


	//   ....[77]....
        /*0418*/ 	.word	0xffffffff


	//   ....[78]....
        /*041c*/ 	.word	0xffffffff


	//   ....[79]....
        /*0420*/ 	.word	0xffffffff


	//   ....[80]....
        /*0424*/ 	.word	0xffffffff


	//   ....[81]....
        /*0428*/ 	.word	0xffffffff


	//   ....[82]....
        /*042c*/ 	.word	0xffffffff


	//   ....[83]....
        /*0430*/ 	.word	0xffffffff


	//   ....[84]....
        /*0434*/ 	.word	0xffffffff


	//   ....[85]....
        /*0438*/ 	.word	0xffffffff


	//   ....[86]....
        /*043c*/ 	.word	0xffffffff


	//   ....[87]....
        /*0440*/ 	.word	0xffffffff


	//   ....[88]....
        /*0444*/ 	.word	0xffffffff


	//   ....[89]....
        /*0448*/ 	.word	0xffffffff


	//   ....[90]....
        /*044c*/ 	.word	0xffffffff


	//   ....[91]....
        /*0450*/ 	.word	0xffffffff


	//   ....[92]....
        /*0454*/ 	.word	0xffffffff


	//   ....[93]....
        /*0458*/ 	.word	0xffffffff


	//   ....[94]....
        /*045c*/ 	.word	0xffffffff


	//   ....[95]....
        /*0460*/ 	.word	0xffffffff


	//   ....[96]....
        /*0464*/ 	.word	0xffffffff


	//   ....[97]....
        /*0468*/ 	.word	0xffffffff


	//   ....[98]....
        /*046c*/ 	.word	0xffffffff


	//   ....[99]....
        /*0470*/ 	.word	0xffffffff


	//   ....[100]....
        /*0474*/ 	.word	0xffffffff


	//   ....[101]....
        /*0478*/ 	.word	0xffffffff


	//   ....[102]....
        /*047c*/ 	.word	0xffffffff


	//   ....[103]....
        /*0480*/ 	.word	0xffffffff


	//   ....[104]....
        /*0484*/ 	.word	0xffffffff


	//   ....[105]....
        /*0488*/ 	.word	0xffffffff


	//   ....[106]....
        /*048c*/ 	.word	0xffffffff


	//   ....[107]....
        /*0490*/ 	.word	0xffffffff


	//   ....[108]....
        /*0494*/ 	.word	0xffffffff


	//   ....[109]....
        /*0498*/ 	.word	0xffffffff


	//   ....[110]....
        /*049c*/ 	.word	0xffffffff


	//   ....[111]....
        /*04a0*/ 	.word	0xffffffff


	//   ....[112]....
        /*04a4*/ 	.word	0xffffffff


	//   ....[113]....
        /*04a8*/ 	.word	0xffffffff


	//   ....[114]....
        /*04ac*/ 	.word	0xffffffff


	//   ....[115]....
        /*04b0*/ 	.word	0xffffffff


	//   ....[116]....
        /*04b4*/ 	.word	0xffffffff


	//   ....[117]....
        /*04b8*/ 	.word	0xffffffff


	//   ....[118]....
        /*04bc*/ 	.word	0xffffffff


	//   ....[119]....
        /*04c0*/ 	.word	0xffffffff


	//   ....[120]....
        /*04c4*/ 	.word	0xffffffff


	//   ....[121]....
        /*04c8*/ 	.word	0xffffffff


	//   ....[122]....
        /*04cc*/ 	.word	0xffffffff


	//   ....[123]....
        /*04d0*/ 	.word	0xffffffff


	//   ....[124]....
        /*04d4*/ 	.word	0xffffffff


	//   ....[125]....
        /*04d8*/ 	.word	0xffffffff


	//   ....[126]....
        /*04dc*/ 	.word	0xffffffff


	//   ....[127]....
        /*04e0*/ 	.word	0xffffffff


	//   ....[128]....
        /*04e4*/ 	.word	0xffffffff


	//   ....[129]....
        /*04e8*/ 	.word	0xffffffff


	//   ....[130]....
        /*04ec*/ 	.word	0xffffffff


	//   ....[131]....
        /*04f0*/ 	.word	0xffffffff


	//   ....[132]....
        /*04f4*/ 	.word	0xffffffff


	//   ....[133]....
        /*04f8*/ 	.word	0xffffffff


	//   ....[134]....
        /*04fc*/ 	.word	0xffffffff


	//   ....[135]....
        /*0500*/ 	.word	0xffffffff


	//   ....[136]....
        /*0504*/ 	.word	0xffffffff


	//   ....[137]....
        /*0508*/ 	.word	0xffffffff


	//   ....[138]....
        /*050c*/ 	.word	0xffffffff


	//   ....[139]....
        /*0510*/ 	.word	0xffffffff


	//   ....[140]....
        /*0514*/ 	.word	0xffffffff


	//   ....[141]....
        /*0518*/ 	.word	0xffffffff


	//   ....[142]....
        /*051c*/ 	.word	0xffffffff


	//   ....[143]....
        /*0520*/ 	.word	0xffffffff


	//   ....[144]....
        /*0524*/ 	.word	0xffffffff


	//   ....[145]....
        /*0528*/ 	.word	0xffffffff


	//   ....[146]....
        /*052c*/ 	.word	0xffffffff


	//   ....[147]....
        /*0530*/ 	.word	0xffffffff


	//   ....[148]....
        /*0534*/ 	.word	0xffffffff


	//   ....[149]....
        /*0538*/ 	.word	0xffffffff


	//   ....[150]....
        /*053c*/ 	.word	0xffffffff


	//   ....[151]....
        /*0540*/ 	.word	0xffffffff


	//   ....[152]....
        /*0544*/ 	.word	0xffffffff


	//   ....[153]....
        /*0548*/ 	.word	0xffffffff


	//   ....[154]....
        /*054c*/ 	.word	0xffffffff


	//   ....[155]....
        /*0550*/ 	.word	0xffffffff


	//   ....[156]....
        /*0554*/ 	.word	0xffffffff


	//   ....[157]....
        /*0558*/ 	.word	0xffffffff


	//   ....[158]....
        /*055c*/ 	.word	0xffffffff


	//   ....[159]....
        /*0560*/ 	.word	0xffffffff


	//   ....[160]....
        /*0564*/ 	.word	0xffffffff


	//   ....[161]....
        /*0568*/ 	.word	0xffffffff


	//   ....[162]....
        /*056c*/ 	.word	0xffffffff


	//   ....[163]....
        /*0570*/ 	.word	0x0500000f


	//   ....[164]....
        /*0574*/ 	.word	0x0500000f


	//   ....[165]....
        /*0578*/ 	.word	0x0500000f


	//   ....[166]....
        /*057c*/ 	.word	0x0500000f


	//   ....[167]....
        /*0580*/ 	.word	0x0500000f


	//   ....[168]....
        /*0584*/ 	.word	0x0500000f


	//   ....[169]....
        /*0588*/ 	.word	0x0500000f


	//   ....[170]....
        /*058c*/ 	.word	0x0500000f


	//   ....[171]....
        /*0590*/ 	.word	0x0500000f


	//   ....[172]....
        /*0594*/ 	.word	0x0500000f


	//   ....[173]....
        /*0598*/ 	.word	0x0500000f


	//   ....[174]....
        /*059c*/ 	.word	0x0500000f


	//   ....[175]....
        /*05a0*/ 	.word	0x0500000f


	//   ....[176]....
        /*05a4*/ 	.word	0x0500000f


	//   ....[177]....
        /*05a8*/ 	.word	0x0500000f


	//   ....[178]....
        /*05ac*/ 	.word	0x0500000f


	//   ....[179]....
        /*05b0*/ 	.word	0x0500000f


	//   ....[180]....
        /*05b4*/ 	.word	0x0500000f


	//   ....[181]....
        /*05b8*/ 	.word	0x0500000f


	//   ....[182]....
        /*05bc*/ 	.word	0x0500000f


	//   ....[183]....
        /*05c0*/ 	.word	0x0500000f


	//   ....[184]....
        /*05c4*/ 	.word	0x0500000f


	//   ....[185]....
        /*05c8*/ 	.word	0x0500000f


	//   ....[186]....
        /*05cc*/ 	.word	0x0500000f


	//   ....[187]....
        /*05d0*/ 	.word	0x0500000f


	//   ....[188]....
        /*05d4*/ 	.word	0x0500000f


	//   ....[189]....
        /*05d8*/ 	.word	0x0500000f


	//   ....[190]....
        /*05dc*/ 	.word	0x0500000f


	//   ....[191]....
        /*05e0*/ 	.word	0x0500000f


	//   ....[192]....
        /*05e4*/ 	.word	0x0500000f


	//   ....[193]....
        /*05e8*/ 	.word	0x0500000f


	//   ....[194]....
        /*05ec*/ 	.word	0x0500000f


	//   ....[195]....
        /*05f0*/ 	.word	0x0500000f


	//   ....[196]....
        /*05f4*/ 	.word	0x0500000f


	//   ....[197]....
        /*05f8*/ 	.word	0x0500000f


	//   ....[198]....
        /*05fc*/ 	.word	0x0500000f


	//   ....[199]....
        /*0600*/ 	.word	0x0500000f


	//   ....[200]....
        /*0604*/ 	.word	0x0500000f


	//   ....[201]....
        /*0608*/ 	.word	0x0500000f


	//   ....[202]....
        /*060c*/ 	.word	0x0500000f


	//   ....[203]....
        /*0610*/ 	.word	0x0500000f


	//   ....[204]....
        /*0614*/ 	.word	0x0500000f


	//   ....[205]....
        /*0618*/ 	.word	0x0500000f


	//   ....[206]....
        /*061c*/ 	.word	0x0500000f


	//   ....[207]....
        /*0620*/ 	.word	0x0500000f


	//   ....[208]....
        /*0624*/ 	.word	0x0500000f


	//   ....[209]....
        /*0628*/ 	.word	0x0500000f


	//   ....[210]....
        /*062c*/ 	.word	0x0500000f


	//   ....[211]....
        /*0630*/ 	.word	0x0500000f


	//   ....[212]....
        /*0634*/ 	.word	0x0500000f


	//   ....[213]....
        /*0638*/ 	.word	0x0500000f


	//   ....[214]....
        /*063c*/ 	.word	0x0500000f


	//   ....[215]....
        /*0640*/ 	.word	0x0500000f


	//   ....[216]....
        /*0644*/ 	.word	0x0500000f


	//   ....[217]....
        /*0648*/ 	.word	0x0500000f


	//   ....[218]....
        /*064c*/ 	.word	0x0500000f


	//   ....[219]....
        /*0650*/ 	.word	0x0500000f


	//   ....[220]....
        /*0654*/ 	.word	0x0500000f


	//   ....[221]....
        /*0658*/ 	.word	0x0500000f


	//   ....[222]....
        /*065c*/ 	.word	0x0500000f


	//   ....[223]....
        /*0660*/ 	.word	0x0500000f


	//   ....[224]....
        /*0664*/ 	.word	0x0500000f


	//   ....[225]....
        /*0668*/ 	.word	0x0500000f


	//   ....[226]....
        /*066c*/ 	.word	0x0500000f


	//   ....[227]....
        /*0670*/ 	.word	0x0500000f


	//   ....[228]....
        /*0674*/ 	.word	0x0500000f


	//   ....[229]....
        /*0678*/ 	.word	0x0500000f


	//   ....[230]....
        /*067c*/ 	.word	0x0500000f


	//   ....[231]....
        /*0680*/ 	.word	0x0500000f


	//   ....[232]....
        /*0684*/ 	.word	0x0500000f


	//   ....[233]....
        /*0688*/ 	.word	0x0500000f


	//   ....[234]....
        /*068c*/ 	.word	0x0500000f


	//   ....[235]....
        /*0690*/ 	.word	0x0500000f


	//   ....[236]....
        /*0694*/ 	.word	0x0500000f


	//   ....[237]....
        /*0698*/ 	.word	0x0500000f


	//   ....[238]....
        /*069c*/ 	.word	0x0500000f


	//   ....[239]....
        /*06a0*/ 	.word	0x0500000f


	//   ....[240]....
        /*06a4*/ 	.word	0x0500000f


	//   ....[241]....
        /*06a8*/ 	.word	0x0500000f


	//   ....[242]....
        /*06ac*/ 	.word	0x0500000f


	//   ....[243]....
        /*06b0*/ 	.word	0x0500000f


	//   ....[244]....
        /*06b4*/ 	.word	0x0500000f


	//   ....[245]....
        /*06b8*/ 	.word	0x0500000f


	//   ....[246]....
        /*06bc*/ 	.word	0x0500000f


	//   ....[247]....
        /*06c0*/ 	.word	0x0500000f


	//   ....[248]....
        /*06c4*/ 	.word	0x0500000f


	//   ....[249]....
        /*06c8*/ 	.word	0x0500000f


	//   ....[250]....
        /*06cc*/ 	.word	0x0500000f


	//   ....[251]....
        /*06d0*/ 	.word	0x0500000f


	//   ....[252]....
        /*06d4*/ 	.word	0x0500000f


	//   ....[253]....
        /*06d8*/ 	.word	0x0500000f


	//   ....[254]....
        /*06dc*/ 	.word	0x0500000f


	//   ....[255]....
        /*06e0*/ 	.word	0x0500000f


	//   ....[0]....
        /*06e4*/ 	.word	0x0500000f


	//   ....[1]....
        /*06e8*/ 	.word	0x0500000f


	//   ....[2]....
        /*06ec*/ 	.word	0x0500000f


	//   ....[3]....
        /*06f0*/ 	.word	0x0500000f


	//   ....[4]....
        /*06f4*/ 	.word	0x0500000f


	//   ....[5]....
        /*06f8*/ 	.word	0x0500000f


	//   ....[6]....
        /*06fc*/ 	.word	0x0500000f


	//   ....[7]....
        /*0700*/ 	.word	0x0500000f


	//   ....[8]....
        /*0704*/ 	.word	0x0500000f


	//   ....[9]....
        /*0708*/ 	.word	0x0500000f


	//   ....[10]....
        /*070c*/ 	.word	0x0500000f


	//----- nvinfo : EIATTR_COOP_GROUP_INSTR_OFFSETS
	.align		4
.L_386:
        /*0710*/ 	.byte	0x04, 0x28
        /*0712*/ 	.short	(.L_388 - .L_387)


	//   ....[0]....
.L_387:
        /*0714*/ 	.word	0x00000060


	//   ....[1]....
        /*0718*/ 	.word	0x00000140


	//   ....[2]....
        /*071c*/ 	.word	0x00000190


	//   ....[3]....
        /*0720*/ 	.word	0x000003c0


	//   ....[4]....
        /*0724*/ 	.word	0x00000520


	//   ....[5]....
        /*0728*/ 	.word	0x00000640


	//   ....[6]....
        /*072c*/ 	.word	0x000007a0


	//   ....[7]....
        /*0730*/ 	.word	0x00003720


	//   ....[8]....
        /*0734*/ 	.word	0x00003730


	//   ....[9]....
        /*0738*/ 	.word	0x00004d20


	//   ....[10]....
        /*073c*/ 	.word	0x00004d30


	//   ....[11]....
        /*0740*/ 	.word	0x00006d30


	//   ....[12]....
        /*0744*/ 	.word	0x00006d40


	//   ....[13]....
        /*0748*/ 	.word	0x00008500


	//   ....[14]....
        /*074c*/ 	.word	0x00008510


	//   ....[15]....
        /*0750*/ 	.word	0x00009d90


	//   ....[16]....
        /*0754*/ 	.word	0x00009da0


	//   ....[17]....
        /*0758*/ 	.word	0x0000a030


	//   ....[18]....
        /*075c*/ 	.word	0x0000a040


	//   ....[19]....
        /*0760*/ 	.word	0x0000a5a0


	//   ....[20]....
        /*0764*/ 	.word	0x0000a5b0


	//   ....[21]....
        /*0768*/ 	.word	0x0000a730


	//   ....[22]....
        /*076c*/ 	.word	0x0000a750


	//   ....[23]....
        /*0770*/ 	.word	0x0000acd0


	//   ....[24]....
        /*0774*/ 	.word	0x0000b270


	//   ....[25]....
        /*0778*/ 	.word	0x0000b280


	//   ....[26]....
        /*077c*/ 	.word	0x0000b290


	//   ....[27]....
        /*0780*/ 	.word	0x0000b2a0


	//   ....[28]....
        /*0784*/ 	.word	0x0000dce0


	//   ....[29]....
        /*0788*/ 	.word	0x0000dcf0


	//   ....[30]....
        /*078c*/ 	.word	0x0000dd00


	//   ....[31]....
        /*0790*/ 	.word	0x0000dd10


	//   ....[32]....
        /*0794*/ 	.word	0x000119b0


	//   ....[33]....
        /*0798*/ 	.word	0x00011a00


	//   ....[34]....
        /*079c*/ 	.word	0x00011e80


	//   ....[35]....
        /*07a0*/ 	.word	0x00011ee0


	//   ....[36]....
        /*07a4*/ 	.word	0x00013f70


	//   ....[37]....
        /*07a8*/ 	.word	0x00013f80


	//   ....[38]....
        /*07ac*/ 	.word	0x00013fc0


	//   ....[39]....
        /*07b0*/ 	.word	0x00013fd0


	//   ....[40]....
        /*07b4*/ 	.word	0x00015150


	//   ....[41]....
        /*07b8*/ 	.word	0x00015360


	//   ....[42]....
        /*07bc*/ 	.word	0x000153e0


	//   ....[43]....
        /*07c0*/ 	.word	0x00015400


	//   ....[44]....
        /*07c4*/ 	.word	0x000164c0


	//   ....[45]....
        /*07c8*/ 	.word	0x00016500


	//   ....[46]....
        /*07cc*/ 	.word	0x00016530


	//   ....[47]....
        /*07d0*/ 	.word	0x00016560


	//   ....[48]....
        /*07d4*/ 	.word	0x00016ae0


	//   ....[49]....
        /*07d8*/ 	.word	0x00016b30


	//   ....[50]....
        /*07dc*/ 	.word	0x00016bf0


	//   ....[51]....
        /*07e0*/ 	.word	0x00016c10


	//   ....[52]....
        /*07e4*/ 	.word	0x00016cd0


	//   ....[53]....
        /*07e8*/ 	.word	0x00016cf0


	//   ....[54]....
        /*07ec*/ 	.word	0x00016dc0


	//   ....[55]....
        /*07f0*/ 	.word	0x00016de0


	//   ....[56]....
        /*07f4*/ 	.word	0x00017640


	//   ....[57]....
        /*07f8*/ 	.word	0x00017650


	//   ....[58]....
        /*07fc*/ 	.word	0x00017710


	//   ....[59]....
        /*0800*/ 	.word	0x00017730


	//   ....[60]....
        /*0804*/ 	.word	0x000177f0


	//   ....[61]....
        /*0808*/ 	.word	0x00017810


	//   ....[62]....
        /*080c*/ 	.word	0x000178e0


	//   ....[63]....
        /*0810*/ 	.word	0x00017900


	//   ....[64]....
        /*0814*/ 	.word	0x00017a50


	//   ....[65]....
        /*0818*/ 	.word	0x00017c00


	//   ....[66]....
        /*081c*/ 	.word	0x00017c30


	//   ....[67]....
        /*0820*/ 	.word	0x00017c60


	//   ....[68]....
        /*0824*/ 	.word	0x00017c90


	//   ....[69]....
        /*0828*/ 	.word	0x00017cc0


	//   ....[70]....
        /*082c*/ 	.word	0x00017cf0


	//   ....[71]....
        /*0830*/ 	.word	0x00017e60


	//   ....[72]....
        /*0834*/ 	.word	0x00017e90


	//   ....[73]....
        /*0838*/ 	.word	0x00017ec0


	//   ....[74]....
        /*083c*/ 	.word	0x00017ef0


	//   ....[75]....
        /*0840*/ 	.word	0x00017f20


	//   ....[76]....
        /*0844*/ 	.word	0x00017f50


	//   ....[77]....
        /*0848*/ 	.word	0x00017fe0


	//   ....[78]....
        /*084c*/ 	.word	0x00018010


	//   ....[79]....
        /*0850*/ 	.word	0x00018090


	//   ....[80]....
        /*0854*/ 	.word	0x00018bb0


	//   ....[81]....
        /*0858*/ 	.word	0x0001aaf0


	//   ....[82]....
        /*085c*/ 	.word	0x0001ab10


	//   ....[83]....
        /*0860*/ 	.word	0x0001abc0


	//   ....[84]....
        /*0864*/ 	.word	0x0001abe0


	//   ....[85]....
        /*0868*/ 	.word	0x0001ac80


	//   ....[86]....
        /*086c*/ 	.word	0x0001aca0


	//   ....[87]....
        /*0870*/ 	.word	0x0001ad40


	//   ....[88]....
        /*0874*/ 	.word	0x0001ad60


	//   ....[89]....
        /*0878*/ 	.word	0x0001ae00


	//   ....[90]....
        /*087c*/ 	.word	0x0001ae20


	//   ....[91]....
        /*0880*/ 	.word	0x0001ae30


	//   ....[92]....
        /*0884*/ 	.word	0x0001aec0


	//   ....[93]....
        /*0888*/ 	.word	0x0001b680


	//   ....[94]....
        /*088c*/ 	.word	0x0001b6b0


	//   ....[95]....
        /*0890*/ 	.word	0x0001b6d0


	//   ....[96]....
        /*0894*/ 	.word	0x0001b760


	//   ....[97]....
        /*0898*/ 	.word	0x0001b770


	//   ....[98]....
        /*089c*/ 	.word	0x0001b810


	//   ....[99]....
        /*08a0*/ 	.word	0x0001b820


	//   ....[100]....
        /*08a4*/ 	.word	0x0001b8c0


	//   ....[101]....
        /*08a8*/ 	.word	0x0001b8d0


	//   ....[102]....
        /*08ac*/ 	.word	0x0001b970


	//   ....[103]....
        /*08b0*/ 	.word	0x0001b980


	//   ....[104]....
        /*08b4*/ 	.word	0x0001ba20


	//   ....[105]....
        /*08b8*/ 	.word	0x0001ba30


	//   ....[106]....
        /*08bc*/ 	.word	0x0001bad0


	//   ....[107]....
        /*08c0*/ 	.word	0x0001bae0


	//   ....[108]....
        /*08c4*/ 	.word	0x0001baf0


	//   ....[109]....
        /*08c8*/ 	.word	0x0001c2d0


	//   ....[110]....
        /*08cc*/ 	.word	0x0001c2e0


	//   ....[111]....
        /*08d0*/ 	.word	0x0001c2f0


	//   ....[112]....
        /*08d4*/ 	.word	0x0001c380


	//   ....[113]....
        /*08d8*/ 	.word	0x0001c390


	//   ....[114]....
        /*08dc*/ 	.word	0x0001c3f0


	//   ....[115]....
        /*08e0*/ 	.word	0x0001c420


	//   ....[116]....
        /*08e4*/ 	.word	0x0001c460


	//   ....[117]....
        /*08e8*/ 	.word	0x0001c490


	//   ....[118]....
        /*08ec*/ 	.word	0x0001c4d0


	//   ....[119]....
        /*08f0*/ 	.word	0x0001c500


	//   ....[120]....
        /*08f4*/ 	.word	0x0001c540


	//   ....[121]....
        /*08f8*/ 	.word	0x0001c7c0


	//   ....[122]....
        /*08fc*/ 	.word	0x0001c7e0


	//   ....[123]....
        /*0900*/ 	.word	0x0001c870


	//   ....[124]....
        /*0904*/ 	.word	0x0001c880


	//   ....[125]....
        /*0908*/ 	.word	0x0001c8f0


	//   ....[126]....
        /*090c*/ 	.word	0x0001c900


	//   ....[127]....
        /*0910*/ 	.word	0x0001c970


	//   ....[128]....
        /*0914*/ 	.word	0x0001c980


	//   ....[129]....
        /*0918*/ 	.word	0x0001c9f0


	//   ....[130]....
        /*091c*/ 	.word	0x0001ca00


	//   ....[131]....
        /*0920*/ 	.word	0x0001ca10


	//   ....[132]....
        /*0924*/ 	.word	0x0001ca80


	//   ....[133]....
        /*0928*/ 	.word	0x0001d010


	//   ....[134]....
        /*092c*/ 	.word	0x0001d040


	//   ....[135]....
        /*0930*/ 	.word	0x0001d060


	//   ....[136]....
        /*0934*/ 	.word	0x0001d070


	//   ....[137]....
        /*0938*/ 	.word	0x0001d0b0


	//   ....[138]....
        /*093c*/ 	.word	0x0001d0d0


	//   ....[139]....
        /*0940*/ 	.word	0x0001d140


	//   ....[140]....
        /*0944*/ 	.word	0x0001d160


	//   ....[141]....
        /*0948*/ 	.word	0x0001d1c0


	//   ....[142]....
        /*094c*/ 	.word	0x0001d1e0


	//   ....[143]....
        /*0950*/ 	.word	0x0001d230


	//   ....[144]....
        /*0954*/ 	.word	0x0001d250


	//   ....[145]....
        /*0958*/ 	.word	0x0001d630


	//   ....[146]....
        /*095c*/ 	.word	0x0001d690


	//   ....[147]....
        /*0960*/ 	.word	0x0001d6c0


	//   ....[148]....
        /*0964*/ 	.word	0x0001d6d0


	//   ....[149]....
        /*0968*/ 	.word	0x0001d700


	//   ....[150]....
        /*096c*/ 	.word	0x0001d730


	//   ....[151]....
        /*0970*/ 	.word	0x0001d760


	//   ....[152]....
        /*0974*/ 	.word	0x0001d790


	//   ....[153]....
        /*0978*/ 	.word	0x0001d910


	//   ....[154]....
        /*097c*/ 	.word	0x0001d940


	//   ....[155]....
        /*0980*/ 	.word	0x0001d970


	//   ....[156]....
        /*0984*/ 	.word	0x0001d9a0


	//   ....[157]....
        /*0988*/ 	.word	0x0001d9d0


	//   ....[158]....
        /*098c*/ 	.word	0x0001da00


	//   ....[159]....
        /*0990*/ 	.word	0x0001dac0


	//   ....[160]....
        /*0994*/ 	.word	0x0001dae0


	//   ....[161]....
        /*0998*/ 	.word	0x0001db50


	//   ....[162]....
        /*099c*/ 	.word	0x0001dfc0


	//   ....[163]....
        /*09a0*/ 	.word	0x0001e300


	//   ....[164]....
        /*09a4*/ 	.word	0x0001e390


	//   ....[165]....
        /*09a8*/ 	.word	0x0001e430


	//   ....[166]....
        /*09ac*/ 	.word	0x0001e4c0


	//   ....[167]....
        /*09b0*/ 	.word	0x0001e5b0


	//   ....[168]....
        /*09b4*/ 	.word	0x0001e640


	//   ....[169]....
        /*09b8*/ 	.word	0x0001e6e0


	//   ....[170]....
        /*09bc*/ 	.word	0x0001e770


	//   ....[171]....
        /*09c0*/ 	.word	0x0001e860


	//   ....[172]....
        /*09c4*/ 	.word	0x0001e8f0


	//   ....[173]....
        /*09c8*/ 	.word	0x0001e990


	//   ....[174]....
        /*09cc*/ 	.word	0x0001ea20


	//   ....[175]....
        /*09d0*/ 	.word	0x0001eb10


	//   ....[176]....
        /*09d4*/ 	.word	0x0001eba0


	//   ....[177]....
        /*09d8*/ 	.word	0x0001ebf0


	//   ....[178]....
        /*09dc*/ 	.word	0x0001ec40


	//   ....[179]....
        /*09e0*/ 	.word	0x0001ed20


	//   ....[180]....
        /*09e4*/ 	.word	0x0001edb0


	//   ....[181]....
        /*09e8*/ 	.word	0x0001ee00


	//   ....[182]....
        /*09ec*/ 	.word	0x0001ee50


	//   ....[183]....
        /*09f0*/ 	.word	0x0001f0b0


	//   ....[184]....
        /*09f4*/ 	.word	0x0001f390


	//   ....[185]....
        /*09f8*/ 	.word	0x0001f480


	//   ....[186]....
        /*09fc*/ 	.word	0x0001f520


	//   ....[187]....
        /*0a00*/ 	.word	0x0001f580


	//   ....[188]....
        /*0a04*/ 	.word	0x0001f690


	//   ....[189]....
        /*0a08*/ 	.word	0x0001f700


	//   ....[190]....
        /*0a0c*/ 	.word	0x0001f810


	//   ....[191]....
        /*0a10*/ 	.word	0x0001f880


	//   ....[192]....
        /*0a14*/ 	.word	0x0001f990


	//   ....[193]....
        /*0a18*/ 	.word	0x0001fa00


	//   ....[194]....
        /*0a1c*/ 	.word	0x0001fb10


	//   ....[195]....
        /*0a20*/ 	.word	0x0001fb80


	//   ....[196]....
        /*0a24*/ 	.word	0x0001fc60


	//   ....[197]....
        /*0a28*/ 	.word	0x0001fd60


	//   ....[198]....
        /*0a2c*/ 	.word	0x0001fdc0


	//   ....[199]....
        /*0a30*/ 	.word	0x0001fe20


	//   ....[200]....
        /*0a34*/ 	.word	0x0001ff20


	//   ....[201]....
        /*0a38*/ 	.word	0x0001ff80


	//   ....[202]....
        /*0a3c*/ 	.word	0x00020090


	//   ....[203]....
        /*0a40*/ 	.word	0x000200f0


	//   ....[204]....
        /*0a44*/ 	.word	0x00020200


	//   ....[205]....
        /*0a48*/ 	.word	0x00020260


	//   ....[206]....
        /*0a4c*/ 	.word	0x00020370


	//   ....[207]....
        /*0a50*/ 	.word	0x000203d0


	//   ....[208]....
        /*0a54*/ 	.word	0x000204e0


	//   ....[209]....
        /*0a58*/ 	.word	0x00020540


	//   ....[210]....
        /*0a5c*/ 	.word	0x00020650


	//   ....[211]....
        /*0a60*/ 	.word	0x000206b0


	//   ....[212]....
        /*0a64*/ 	.word	0x000207a0


	//   ....[213]....
        /*0a68*/ 	.word	0x000208d0


	//   ....[214]....
        /*0a6c*/ 	.word	0x00020980


	//   ....[215]....
        /*0a70*/ 	.word	0x000209f0


	//   ....[216]....
        /*0a74*/ 	.word	0x00020ae0


	//   ....[217]....
        /*0a78*/ 	.word	0x00020b40


	//   ....[218]....
        /*0a7c*/ 	.word	0x00020c10


	//   ....[219]....
        /*0a80*/ 	.word	0x00020c70


	//   ....[220]....
        /*0a84*/ 	.word	0x00020d40


	//   ....[221]....
        /*0a88*/ 	.word	0x00020da0


	//   ....[222]....
        /*0a8c*/ 	.word	0x00020e70


	//   ....[223]....
        /*0a90*/ 	.word	0x00020ed0


	//   ....[224]....
        /*0a94*/ 	.word	0x00020fa0


	//   ....[225]....
        /*0a98*/ 	.word	0x00021090


	//   ....[226]....
        /*0a9c*/ 	.word	0x00021130


	//   ....[227]....
        /*0aa0*/ 	.word	0x00021190


	//   ....[228]....
        /*0aa4*/ 	.word	0x00021280


	//   ....[229]....
        /*0aa8*/ 	.word	0x000212e0


	//   ....[230]....
        /*0aac*/ 	.word	0x000213c0


	//   ....[231]....
        /*0ab0*/ 	.word	0x00021420


	//   ....[232]....
        /*0ab4*/ 	.word	0x00021500


	//   ....[233]....
        /*0ab8*/ 	.word	0x00021560


	//   ....[234]....
        /*0abc*/ 	.word	0x00021640


	//   ....[235]....
        /*0ac0*/ 	.word	0x000216a0


	//   ....[236]....
        /*0ac4*/ 	.word	0x00021770


	//   ....[237]....
        /*0ac8*/ 	.word	0x000218a0


	//   ....[238]....
        /*0acc*/ 	.word	0x00021970


	//   ....[239]....
        /*0ad0*/ 	.word	0x00021a30


	//   ....[240]....
        /*0ad4*/ 	.word	0x00021b00


	//   ....[241]....
        /*0ad8*/ 	.word	0x00021b60


	//   ....[242]....
        /*0adc*/ 	.word	0x00021c30


	//   ....[243]....
        /*0ae0*/ 	.word	0x00021c90


	//   ....[244]....
        /*0ae4*/ 	.word	0x00021d70


	//   ....[245]....
        /*0ae8*/ 	.word	0x00021dd0


	//   ....[246]....
        /*0aec*/ 	.word	0x00021ea0


	//   ....[247]....
        /*0af0*/ 	.word	0x00021f00


	//   ....[248]....
        /*0af4*/ 	.word	0x00021fc0


	//   ....[249]....
        /*0af8*/ 	.word	0x00022050


	//   ....[250]....
        /*0afc*/ 	.word	0x000220f0


	//   ....[251]....
        /*0b00*/ 	.word	0x00022210


	//   ....[252]....
        /*0b04*/ 	.word	0x00022280


	//   ....[253]....
        /*0b08*/ 	.word	0x000222f0


	//   ....[254]....
        /*0b0c*/ 	.word	0x00022360


	//   ....[255]....
        /*0b10*/ 	.word	0x000223d0


	//   ....[0]....
        /*0b14*/ 	.word	0x00022450


	//   ....[1]....
        /*0b18*/ 	.word	0x000224e0


	//   ....[2]....
        /*0b1c*/ 	.word	0x00022570


	//   ....[3]....
        /*0b20*/ 	.word	0x000225e0


	//   ....[4]....
        /*0b24*/ 	.word	0x00022650


	//   ....[5]....
        /*0b28*/ 	.word	0x000226c0


	//   ....[6]....
        /*0b2c*/ 	.word	0x00022740


	//   ....[7]....
        /*0b30*/ 	.word	0x000227b0


	//   ....[8]....
        /*0b34*/ 	.word	0x00022850


	//   ....[9]....
        /*0b38*/ 	.word	0x000228e0


	//   ....[10]....
        /*0b3c*/ 	.word	0x00022a00


	//----- nvinfo : EIATTR_REG_RECONFIG
	.align		4
.L_388:
        /*0b40*/ 	.byte	0x01, 0x54
	.zero		2


	//----- nvinfo : EIATTR_SYSCALL_OFFSETS
	.align		4
        /*0b44*/ 	.byte	0x04, 0x46
        /*0b46*/ 	.short	(.L_390 - .L_389)


	//   ....[0]....
.L_389:
        /*0b48*/ 	.word	0x00001b00


	//   ....[1]....
        /*0b4c*/ 	.word	0x00001c50


	//   ....[2]....
        /*0b50*/ 	.word	0x0000ae70


	//   ....[3]....
        /*0b54*/ 	.word	0x0000b1f0


	//   ....[4]....
        /*0b58*/ 	.word	0x0001a020


	//   ....[5]....
        /*0b5c*/ 	.word	0x0001a170


	//   ....[6]....
        /*0b60*/ 	.word	0x0001a260


	//   ....[7]....
        /*0b64*/ 	.word	0x0001b270


	//----- nvinfo : EIATTR_MBARRIER_INSTR_OFFSETS
	.align		4
.L_390:
        /*0b68*/ 	.byte	0x04, 0x39
        /*0b6a*/ 	.short	(.L_392 - .L_391)


	//   ....[0]....
.L_391:
        /*0b6c*/ 	.word	0x00000270
        /*0b70*/ 	.word	0x000000ff
        /*0b74*/ 	.word	0x0002a800
        /*0b78*/ 	.short	0x0100
        /*0b7a*/ 	.byte	0x08
	.zero		1


	//   ....[1]....
        /*0b7c*/ 	.word	0x00000280
        /*0b80*/ 	.word	0x000000ff
        /*0b84*/ 	.word	0x0002a820
        /*0b88*/ 	.short	0x0100
        /*0b8a*/ 	.byte	0x08
	.zero		1


	//   ....[2]....
        /*0b8c*/ 	.word	0x00000370
        /*0b90*/ 	.word	0x000000ff
        /*0b94*/ 	.word	0x0002a830
        /*0b98*/ 	.short	0x0100
        /*0b9a*/ 	.byte	0x08
	.zero		1


	//   ....[3]....
        /*0b9c*/ 	.word	0x00000380
        /*0ba0*/ 	.word	0x000000ff
        /*0ba4*/ 	.word	0x0002a840
        /*0ba8*/ 	.short	0x0100
        /*0baa*/ 	.byte	0x08
	.zero		1


	//   ....[4]....
        /*0bac*/ 	.word	0x00000390
        /*0bb0*/ 	.word	0x000000ff
        /*0bb4*/ 	.word	0x0002a838
        /*0bb8*/ 	.short	0x0100
        /*0bba*/ 	.byte	0x08
	.zero		1


	//   ....[5]....
        /*0bbc*/ 	.word	0x000003a0
        /*0bc0*/ 	.word	0x000000ff
        /*0bc4*/ 	.word	0x0002a848
        /*0bc8*/ 	.short	0x0100
        /*0bca*/ 	.byte	0x08
	.zero		1


	//   ....[6]....
        /*0bcc*/ 	.word	0x000004d0
        /*0bd0*/ 	.word	0x000000ff
        /*0bd4*/ 	.word	0x0002a850
        /*0bd8*/ 	.short	0x0100
        /*0bda*/ 	.byte	0x08
	.zero		1


	//   ....[7]....
        /*0bdc*/ 	.word	0x000004e0
        /*0be0*/ 	.word	0x000000ff
        /*0be4*/ 	.word	0x0002a860
        /*0be8*/ 	.short	0x0100
        /*0bea*/ 	.byte	0x08
	.zero		1


	//   ....[8]....
        /*0bec*/ 	.word	0x000004f0
        /*0bf0*/ 	.word	0x000000ff
        /*0bf4*/ 	.word	0x0002a858
        /*0bf8*/ 	.short	0x0100
        /*0bfa*/ 	.byte	0x08
	.zero		1


	//   ....[9]....
        /*0bfc*/ 	.word	0x00000500
        /*0c00*/ 	.word	0x000000ff
        /*0c04*/ 	.word	0x0002a868
        /*0c08*/ 	.short	0x0100
        /*0c0a*/ 	.byte	0x08
	.zero		1


	//   ....[10]....
        /*0c0c*/ 	.word	0x000005f0
        /*0c10*/ 	.word	0x000000ff
        /*0c14*/ 	.word	0x0002a870
        /*0c18*/ 	.short	0x0100
        /*0c1a*/ 	.byte	0x06
	.zero		1


	//   ....[11]....
        /*0c1c*/ 	.word	0x00000600
        /*0c20*/ 	.word	0x000000ff
        /*0c24*/ 	.word	0x0002a880
        /*0c28*/ 	.short	0x0100
        /*0c2a*/ 	.byte	0x06
	.zero		1


	//   ....[12]....
        /*0c2c*/ 	.word	0x00000610
        /*0c30*/ 	.word	0x000000ff
        /*0c34*/ 	.word	0x0002a878
        /*0c38*/ 	.short	0x0100
        /*0c3a*/ 	.byte	0x06
	.zero		1


	//   ....[13]....
        /*0c3c*/ 	.word	0x00000620
        /*0c40*/ 	.word	0x000000ff
        /*0c44*/ 	.word	0x0002a888
        /*0c48*/ 	.short	0x0100
        /*0c4a*/ 	.byte	0x06
	.zero		1


	//   ....[14]....
        /*0c4c*/ 	.word	0x00000750
        /*0c50*/ 	.word	0x000000ff
        /*0c54*/ 	.word	0x0002a890
        /*0c58*/ 	.short	0x0100
        /*0c5a*/ 	.byte	0x08
	.zero		1


	//   ....[15]....
        /*0c5c*/ 	.word	0x00000760
        /*0c60*/ 	.word	0x000000ff
        /*0c64*/ 	.word	0x0002a8a0
        /*0c68*/ 	.short	0x0100
        /*0c6a*/ 	.byte	0x08
	.zero		1


	//   ....[16]....
        /*0c6c*/ 	.word	0x00000770
        /*0c70*/ 	.word	0x000000ff
        /*0c74*/ 	.word	0x0002a898
        /*0c78*/ 	.short	0x0100
        /*0c7a*/ 	.byte	0x08
	.zero		1


	//   ....[17]....
        /*0c7c*/ 	.word	0x00000780
        /*0c80*/ 	.word	0x000000ff
        /*0c84*/ 	.word	0x0002a8a8
        /*0c88*/ 	.short	0x0100
        /*0c8a*/ 	.byte	0x08
	.zero		1


	//   ....[18]....
        /*0c8c*/ 	.word	0x000008b0
        /*0c90*/ 	.word	0x000000ff
        /*0c94*/ 	.word	0x0002a8b0
        /*0c98*/ 	.short	0x0100
        /*0c9a*/ 	.byte	0x08
	.zero		1


	//   ....[19]....
        /*0c9c*/ 	.word	0x000008c0
        /*0ca0*/ 	.word	0x000000ff
        /*0ca4*/ 	.word	0x0002a8c0
        /*0ca8*/ 	.short	0x0100
        /*0caa*/ 	.byte	0x08
	.zero		1


	//   ....[20]....
        /*0cac*/ 	.word	0x000008d0
        /*0cb0*/ 	.word	0x000000ff
        /*0cb4*/ 	.word	0x0002a8b8
        /*0cb8*/ 	.short	0x0100
        /*0cba*/ 	.byte	0x08
	.zero		1


	//   ....[21]....
        /*0cbc*/ 	.word	0x000008e0
        /*0cc0*/ 	.word	0x000000ff
        /*0cc4*/ 	.word	0x0002a8c8
        /*0cc8*/ 	.short	0x0100
        /*0cca*/ 	.byte	0x08
	.zero		1


	//   ....[22]....
        /*0ccc*/ 	.word	0x000036d0
        /*0cd0*/ 	.word	0x00000058
        /*0cd4*/ 	.word	0x0002a890
        /*0cd8*/ 	.short	0x010a
        /*0cda*/ 	.byte	0x3f
	.zero		1


	//   ....[23]....
        /*0cdc*/ 	.word	0x00006cd0
        /*0ce0*/ 	.word	0x00000058
        /*0ce4*/ 	.word	0x0002a890
        /*0ce8*/ 	.short	0x010a
        /*0cea*/ 	.byte	0x3f
	.zero		1


	//   ....[24]....
        /*0cec*/ 	.word	0x00009bd0
        /*0cf0*/ 	.word	0x00000058
        /*0cf4*/ 	.word	0x0002a890
        /*0cf8*/ 	.short	0x010a
        /*0cfa*/ 	.byte	0x3f
	.zero		1


	//   ....[25]....
        /*0cfc*/ 	.word	0x0000a390
        /*0d00*/ 	.word	0x0000000b
        /*0d04*/ 	.word	0x00000000
        /*0d08*/ 	.short	0x0101
        /*0d0a*/ 	.byte	0x3f
	.zero		1


	//   ....[26]....
        /*0d0c*/ 	.word	0x0000a3d0
        /*0d10*/ 	.word	0x00000058
        /*0d14*/ 	.word	0x0002a8b0
        /*0d18*/ 	.short	0x010a
        /*0d1a*/ 	.byte	0x3f
	.zero		1


	//   ....[27]....
        /*0d1c*/ 	.word	0x0000a980
        /*0d20*/ 	.word	0x00000058
        /*0d24*/ 	.word	0x00000000
        /*0d28*/ 	.short	0x0101
        /*0d2a*/ 	.byte	0x3f
	.zero		1


	//   ....[28]....
        /*0d2c*/ 	.word	0x0000aef0
        /*0d30*/ 	.word	0x00000002
        /*0d34*/ 	.word	0x0002a800
        /*0d38*/ 	.short	0x010a
        /*0d3a*/ 	.byte	0x3f
	.zero		1


	//   ....[29]....
        /*0d3c*/ 	.word	0x0000af40
        /*0d40*/ 	.word	0x00000002
        /*0d44*/ 	.word	0x0002a800
        /*0d48*/ 	.short	0x010a
        /*0d4a*/ 	.byte	0x3f
	.zero		1


	//   ....[30]....
        /*0d4c*/ 	.word	0x0000b970
        /*0d50*/ 	.word	0x00000002
        /*0d54*/ 	.word	0x0002a800
        /*0d58*/ 	.short	0x010a
        /*0d5a*/ 	.byte	0x3f
	.zero		1


	//   ....[31]....
        /*0d5c*/ 	.word	0x0000e280
        /*0d60*/ 	.word	0x00000002
        /*0d64*/ 	.word	0x0002a800
        /*0d68*/ 	.short	0x010a
        /*0d6a*/ 	.byte	0x3f
	.zero		1


	//   ....[32]....
        /*0d6c*/ 	.word	0x00010950
        /*0d70*/ 	.word	0x00000005
        /*0d74*/ 	.word	0x0002a830
        /*0d78*/ 	.short	0x010a
        /*0d7a*/ 	.byte	0x3f
	.zero		1


	//   ....[33]....
        /*0d7c*/ 	.word	0x000109a0
        /*0d80*/ 	.word	0x00000005
        /*0d84*/ 	.word	0x0002a830
        /*0d88*/ 	.short	0x010a
        /*0d8a*/ 	.byte	0x3f
	.zero		1


	//   ....[34]....
        /*0d8c*/ 	.word	0x00012420
        /*0d90*/ 	.word	0x00000018
        /*0d94*/ 	.word	0x00000000
        /*0d98*/ 	.short	0x0101
        /*0d9a*/ 	.byte	0x3f
	.zero		1


	//   ....[35]....
        /*0d9c*/ 	.word	0x00012d00
        /*0da0*/ 	.word	0x00000015
        /*0da4*/ 	.word	0x0002a830
        /*0da8*/ 	.short	0x010a
        /*0daa*/ 	.byte	0x3f
	.zero		1


	//   ....[36]....
        /*0dac*/ 	.word	0x00012d70
        /*0db0*/ 	.word	0x00000015
        /*0db4*/ 	.word	0x0002a830
        /*0db8*/ 	.short	0x010a
        /*0dba*/ 	.byte	0x3f
	.zero		1


	//   ....[37]....
        /*0dbc*/ 	.word	0x000138e0
        /*0dc0*/ 	.word	0x0000000a
        /*0dc4*/ 	.word	0x0002a850
        /*0dc8*/ 	.short	0x010a
        /*0dca*/ 	.byte	0x3f
	.zero		1


	//   ....[38]....
        /*0dcc*/ 	.word	0x00013980
        /*0dd0*/ 	.word	0x0000000a
        /*0dd4*/ 	.word	0x0002a850
        /*0dd8*/ 	.short	0x010a
        /*0dda*/ 	.byte	0x3f
	.zero		1


	//   ....[39]....
        /*0ddc*/ 	.word	0x00014820
        /*0de0*/ 	.word	0x00000006
        /*0de4*/ 	.word	0x00000000
        /*0de8*/ 	.short	0x0101
        /*0dea*/ 	.byte	0x3f
	.zero		1


	//   ....[40]....
        /*0dec*/ 	.word	0x00014a60
        /*0df0*/ 	.word	0x0000000a
        /*0df4*/ 	.word	0x00000000
        /*0df8*/ 	.short	0x0101
        /*0dfa*/ 	.byte	0x3f
	.zero		1


	//   ....[41]....
        /*0dfc*/ 	.word	0x00015050
        /*0e00*/ 	.word	0x0000000a
        /*0e04*/ 	.word	0x0002a850
        /*0e08*/ 	.short	0x010a
        /*0e0a*/ 	.byte	0x3f
	.zero		1


	//   ....[42]....
        /*0e0c*/ 	.word	0x000150f0
        /*0e10*/ 	.word	0x0000000a
        /*0e14*/ 	.word	0x0002a850
        /*0e18*/ 	.short	0x010a
        /*0e1a*/ 	.byte	0x3f
	.zero		1


	//   ....[43]....
        /*0e1c*/ 	.word	0x000155e0
        /*0e20*/ 	.word	0x000000b5
        /*0e24*/ 	.word	0x00000000
        /*0e28*/ 	.short	0x0101
        /*0e2a*/ 	.byte	0x3f
	.zero		1


	//   ....[44]....
        /*0e2c*/ 	.word	0x00016af0
        /*0e30*/ 	.word	0x00000000
        /*0e34*/ 	.word	0x00000000
        /*0e38*/ 	.short	0x0101
        /*0e3a*/ 	.byte	0x3f
	.zero		1


	//   ....[45]....
        /*0e3c*/ 	.word	0x00018c90
        /*0e40*/ 	.word	0x00000016
        /*0e44*/ 	.word	0x0002a820
        /*0e48*/ 	.short	0x010a
        /*0e4a*/ 	.byte	0x3f
	.zero		1


	//   ....[46]....
        /*0e4c*/ 	.word	0x00018d20
        /*0e50*/ 	.word	0x00000009
        /*0e54*/ 	.word	0x0002a8a0
        /*0e58*/ 	.short	0x010a
        /*0e5a*/ 	.byte	0x3f
	.zero		1


	//   ....[47]....
        /*0e5c*/ 	.word	0x00019160
        /*0e60*/ 	.word	0x00000009
        /*0e64*/ 	.word	0x0002a8c0
        /*0e68*/ 	.short	0x010a
        /*0e6a*/ 	.byte	0x3f
	.zero		1


	//   ....[48]....
        /*0e6c*/ 	.word	0x00019590
        /*0e70*/ 	.word	0x00000006
        /*0e74*/ 	.word	0x0002a8a0
        /*0e78*/ 	.short	0x010a
        /*0e7a*/ 	.byte	0x3f
	.zero		1


	//   ....[49]....
        /*0e7c*/ 	.word	0x000199c0
        /*0e80*/ 	.word	0x00000006
        /*0e84*/ 	.word	0x0002a8c0
        /*0e88*/ 	.short	0x010a
        /*0e8a*/ 	.byte	0x3f
	.zero		1


	//   ....[50]....
        /*0e8c*/ 	.word	0x0001a8a0
        /*0e90*/ 	.word	0x00000007
        /*0e94*/ 	.word	0x0002a840
        /*0e98*/ 	.short	0x010a
        /*0e9a*/ 	.byte	0x3f
	.zero		1


	//   ....[51]....
        /*0e9c*/ 	.word	0x0001af80
        /*0ea0*/ 	.word	0x00000007
        /*0ea4*/ 	.word	0x0002a830
        /*0ea8*/ 	.short	0x0107
        /*0eaa*/ 	.byte	0x3f
	.zero		1


	//   ....[52]....
        /*0eac*/ 	.word	0x0001b040
        /*0eb0*/ 	.word	0x00000007
        /*0eb4*/ 	.word	0x0002a830
        /*0eb8*/ 	.short	0x0101
        /*0eba*/ 	.byte	0x3f
	.zero		1


	//   ....[53]....
        /*0ebc*/ 	.word	0x0001bc40
        /*0ec0*/ 	.word	0x00000016
        /*0ec4*/ 	.word	0x0002a800
        /*0ec8*/ 	.short	0x0107
        /*0eca*/ 	.byte	0x3f
	.zero		1


	//   ....[54]....
        /*0ecc*/ 	.word	0x0001bd40
        /*0ed0*/ 	.word	0x00000016
        /*0ed4*/ 	.word	0x0002a800
        /*0ed8*/ 	.short	0x0101
        /*0eda*/ 	.byte	0x3f
	.zero		1


	//   ....[55]....
        /*0edc*/ 	.word	0x0001bd60
        /*0ee0*/ 	.word	0x00000016
        /*0ee4*/ 	.word	0x0002a820
        /*0ee8*/ 	.short	0x010a
        /*0eea*/ 	.byte	0x3f
	.zero		1


	//   ....[56]....
        /*0eec*/ 	.word	0x0001c0e0
        /*0ef0*/ 	.word	0x00000005
        /*0ef4*/ 	.word	0x0002a840
        /*0ef8*/ 	.short	0x010a
        /*0efa*/ 	.byte	0x3f
	.zero		1


	//   ....[57]....
        /*0efc*/ 	.word	0x0001c5e0
        /*0f00*/ 	.word	0x00000005
        /*0f04*/ 	.word	0x0002a830
        /*0f08*/ 	.short	0x0107
        /*0f0a*/ 	.byte	0x3f
	.zero		1


	//   ....[58]....
        /*0f0c*/ 	.word	0x0001c690
        /*0f10*/ 	.word	0x00000005
        /*0f14*/ 	.word	0x0002a830
        /*0f18*/ 	.short	0x0101
        /*0f1a*/ 	.byte	0x3f
	.zero		1


	//   ....[59]....
        /*0f1c*/ 	.word	0x0001c6f0
        /*0f20*/ 	.word	0x00000005
        /*0f24*/ 	.word	0x0002a860
        /*0f28*/ 	.short	0x010a
        /*0f2a*/ 	.byte	0x3f
	.zero		1


	//   ....[60]....
        /*0f2c*/ 	.word	0x0001cb60
        /*0f30*/ 	.word	0x00000005
        /*0f34*/ 	.word	0x0002a850
        /*0f38*/ 	.short	0x0107
        /*0f3a*/ 	.byte	0x3f
	.zero		1


	//   ....[61]....
        /*0f3c*/ 	.word	0x0001cca0
        /*0f40*/ 	.word	0x00000005
        /*0f44*/ 	.word	0x0002a850
        /*0f48*/ 	.short	0x0101
        /*0f4a*/ 	.byte	0x3f
	.zero		1


	//   ....[62]....
        /*0f4c*/ 	.word	0x0001cf20
        /*0f50*/ 	.word	0x00000000
        /*0f54*/ 	.word	0x0002a860
        /*0f58*/ 	.short	0x010a
        /*0f5a*/ 	.byte	0x3f
	.zero		1


	//   ....[63]....
        /*0f5c*/ 	.word	0x0001d390
        /*0f60*/ 	.word	0x00000000
        /*0f64*/ 	.word	0x0002a850
        /*0f68*/ 	.short	0x0107
        /*0f6a*/ 	.byte	0x3f
	.zero		1


	//   ....[64]....
        /*0f6c*/ 	.word	0x0001d450
        /*0f70*/ 	.word	0x00000000
        /*0f74*/ 	.word	0x0002a850
        /*0f78*/ 	.short	0x0101
        /*0f7a*/ 	.byte	0x3f
	.zero		1


	//   ....[65]....
        /*0f7c*/ 	.word	0x0001df40
        /*0f80*/ 	.word	0x00000005
        /*0f84*/ 	.word	0x0002a820
        /*0f88*/ 	.short	0x010a
        /*0f8a*/ 	.byte	0x3f
	.zero		1


	//   ....[66]....
        /*0f8c*/ 	.word	0x0001e0d0
        /*0f90*/ 	.word	0x00000003
        /*0f94*/ 	.word	0x0002a840
        /*0f98*/ 	.short	0x010a
        /*0f9a*/ 	.byte	0x3f
	.zero		1


	//   ....[67]....
        /*0f9c*/ 	.word	0x0001e170
        /*0fa0*/ 	.word	0x00000005
        /*0fa4*/ 	.word	0x0002a840
        /*0fa8*/ 	.short	0x010a
        /*0faa*/ 	.byte	0x3f
	.zero		1


	//   ....[68]....
        /*0fac*/ 	.word	0x0001e1b0
        /*0fb0*/ 	.word	0x00000003
        /*0fb4*/ 	.word	0x0002a860
        /*0fb8*/ 	.short	0x010a
        /*0fba*/ 	.byte	0x3f
	.zero		1


	//   ....[69]....
        /*0fbc*/ 	.word	0x0001e1f0
        /*0fc0*/ 	.word	0x00000005
        /*0fc4*/ 	.word	0x0002a860
        /*0fc8*/ 	.short	0x010a
        /*0fca*/ 	.byte	0x3f
	.zero		1


	//   ....[70]....
        /*0fcc*/ 	.word	0x0001e250
        /*0fd0*/ 	.word	0x00000058
        /*0fd4*/ 	.word	0x0002a890
        /*0fd8*/ 	.short	0x010a
        /*0fda*/ 	.byte	0x3f
	.zero		1


	//   ....[71]....
        /*0fdc*/ 	.word	0x0001e500
        /*0fe0*/ 	.word	0x00000058
        /*0fe4*/ 	.word	0x0002a890
        /*0fe8*/ 	.short	0x010a
        /*0fea*/ 	.byte	0x3f
	.zero		1


	//   ....[72]....
        /*0fec*/ 	.word	0x0001e7b0
        /*0ff0*/ 	.word	0x00000058
        /*0ff4*/ 	.word	0x0002a890
        /*0ff8*/ 	.short	0x010a
        /*0ffa*/ 	.byte	0x3f
	.zero		1


	//   ....[73]....
        /*0ffc*/ 	.word	0x0001ea60
        /*1000*/ 	.word	0x00000058
        /*1004*/ 	.word	0x0002a8b0
        /*1008*/ 	.short	0x010a
        /*100a*/ 	.byte	0x3f
	.zero		1


	//   ....[74]....
        /*100c*/ 	.word	0x0001ec70
        /*1010*/ 	.word	0x00000002
        /*1014*/ 	.word	0x0002a800
        /*1018*/ 	.short	0x010a
        /*101a*/ 	.byte	0x3f
	.zero		1


	//   ....[75]....
        /*101c*/ 	.word	0x0001ee90
        /*1020*/ 	.word	0x00000002
        /*1024*/ 	.word	0x0002a800
        /*1028*/ 	.short	0x010a
        /*102a*/ 	.byte	0x3f
	.zero		1


	//   ....[76]....
        /*102c*/ 	.word	0x0001eee0
        /*1030*/ 	.word	0x00000005
        /*1034*/ 	.word	0x0002a830
        /*1038*/ 	.short	0x010a
        /*103a*/ 	.byte	0x3f
	.zero		1


	//   ....[77]....
        /*103c*/ 	.word	0x0001ef30
        /*1040*/ 	.word	0x00000015
        /*1044*/ 	.word	0x0002a830
        /*1048*/ 	.short	0x010a
        /*104a*/ 	.byte	0x3f
	.zero		1


	//   ....[78]....
        /*104c*/ 	.word	0x0001ef80
        /*1050*/ 	.word	0x0000000a
        /*1054*/ 	.word	0x0002a850
        /*1058*/ 	.short	0x010a
        /*105a*/ 	.byte	0x3f
	.zero		1


	//   ....[79]....
        /*105c*/ 	.word	0x0001efd0
        /*1060*/ 	.word	0x0000000a
        /*1064*/ 	.word	0x0002a850
        /*1068*/ 	.short	0x010a
        /*106a*/ 	.byte	0x3f
	.zero		1


	//   ....[80]....
        /*106c*/ 	.word	0x0001f170
        /*1070*/ 	.word	0x00000016
        /*1074*/ 	.word	0x0002a820
        /*1078*/ 	.short	0x010a
        /*107a*/ 	.byte	0x3f
	.zero		1


	//   ....[81]....
        /*107c*/ 	.word	0x0001f1c0
        /*1080*/ 	.word	0x00000009
        /*1084*/ 	.word	0x0002a8a0
        /*1088*/ 	.short	0x010a
        /*108a*/ 	.byte	0x3f
	.zero		1


	//   ....[82]....
        /*108c*/ 	.word	0x0001f210
        /*1090*/ 	.word	0x00000009
        /*1094*/ 	.word	0x0002a8c0
        /*1098*/ 	.short	0x010a
        /*109a*/ 	.byte	0x3f
	.zero		1


	//   ....[83]....
        /*109c*/ 	.word	0x0001f260
        /*10a0*/ 	.word	0x00000006
        /*10a4*/ 	.word	0x0002a8a0
        /*10a8*/ 	.short	0x010a
        /*10aa*/ 	.byte	0x3f
	.zero		1


	//   ....[84]....
        /*10ac*/ 	.word	0x0001f2b0
        /*10b0*/ 	.word	0x00000006
        /*10b4*/ 	.word	0x0002a8c0
        /*10b8*/ 	.short	0x010a
        /*10ba*/ 	.byte	0x3f
	.zero		1


	//   ....[85]....
        /*10bc*/ 	.word	0x0001f3d0
        /*10c0*/ 	.word	0x00000007
        /*10c4*/ 	.word	0x0002a840
        /*10c8*/ 	.short	0x010a
        /*10ca*/ 	.byte	0x3f
	.zero		1


	//   ....[86]....
        /*10cc*/ 	.word	0x000207d0
        /*10d0*/ 	.word	0x00000016
        /*10d4*/ 	.word	0x0002a820
        /*10d8*/ 	.short	0x010a
        /*10da*/ 	.byte	0x3f
	.zero		1


	//   ....[87]....
        /*10dc*/ 	.word	0x00020820
        /*10e0*/ 	.word	0x00000005
        /*10e4*/ 	.word	0x0002a840
        /*10e8*/ 	.short	0x010a
        /*10ea*/ 	.byte	0x3f
	.zero		1


	//   ....[88]....
        /*10ec*/ 	.word	0x00020fe0
        /*10f0*/ 	.word	0x00000005
        /*10f4*/ 	.word	0x0002a860
        /*10f8*/ 	.short	0x010a
        /*10fa*/ 	.byte	0x3f
	.zero		1


	//   ....[89]....
        /*10fc*/ 	.word	0x000217f0
        /*1100*/ 	.word	0x00000000
        /*1104*/ 	.word	0x0002a860
        /*1108*/ 	.short	0x010a
        /*110a*/ 	.byte	0x3f
	.zero		1


	//   ....[90]....
        /*110c*/ 	.word	0x00022920
        /*1110*/ 	.word	0x00000005
        /*1114*/ 	.word	0x0002a820
        /*1118*/ 	.short	0x010a
        /*111a*/ 	.byte	0x3f
	.zero		1


	//   ....[91]....
        /*111c*/ 	.word	0x00022ac0
        /*1120*/ 	.word	0x00000003
        /*1124*/ 	.word	0x0002a840
        /*1128*/ 	.short	0x010a
        /*112a*/ 	.byte	0x3f
	.zero		1


	//   ....[92]....
        /*112c*/ 	.word	0x00022b10
        /*1130*/ 	.word	0x00000005
        /*1134*/ 	.word	0x0002a840
        /*1138*/ 	.short	0x010a
        /*113a*/ 	.byte	0x3f
	.zero		1


	//   ....[93]....
        /*113c*/ 	.word	0x00022b60
        /*1140*/ 	.word	0x00000003
        /*1144*/ 	.word	0x0002a860
        /*1148*/ 	.short	0x010a
        /*114a*/ 	.byte	0x3f
	.zero		1


	//----- nvinfo : EIATTR_NUM_MBARRIERS
	.align		4
.L_392:
        /*114c*/ 	.byte	0x03, 0x38
        /*114e*/ 	.short	0x0016


	//----- nvinfo : EIATTR_EXIT_INSTR_OFFSETS
	.align		4
        /*1150*/ 	.byte	0x04, 0x1c
        /*1152*/ 	.short	(.L_394 - .L_393)


	//   ....[0]....
.L_393:
        /*1154*/ 	.word	0x0001e240


	//----- nvinfo : EIATTR_MAX_THREADS
	.align		4
.L_394:
        /*1158*/ 	.byte	0x04, 0x05
        /*115a*/ 	.short	(.L_396 - .L_395)
.L_395:
        /*115c*/ 	.word	0x00000180
        /*1160*/ 	.word	0x00000001
        /*1164*/ 	.word	0x00000001


	//----- nvinfo : EIATTR_CRS_STACK_SIZE
	.align		4
.L_396:
        /*1168*/ 	.byte	0x04, 0x1e
        /*116a*/ 	.short	(.L_398 - .L_397)
.L_397:
        /*116c*/ 	.word	0x00000000


	//----- nvinfo : EIATTR_CBANK_PARAM_SIZE
	.align		4
.L_398:
        /*1170*/ 	.byte	0x03, 0x19
        /*1172*/ 	.short	0x0af0


	//----- nvinfo : EIATTR_PARAM_CBANK
	.align		4
        /*1174*/ 	.byte	0x04, 0x0a
        /*1176*/ 	.short	(.L_400 - .L_399)
	.align		4
.L_399:
        /*1178*/ 	.word	index@(.nv.constant0._ZN7cutlass13device_kernelIN5flash11enable_sm90INS1_16FlashAttnFwdSm90INS1_25CollectiveMainloopFwdSm90ILi2EN4cute5tupleIJNS5_1CILi1EEES8_S8_EEENS6_IJNS7_ILi128EEENS7_ILi96EEENS7_ILi192EEEEEELi128ENS_6half_tEfNS_4arch4Sm90ELb0ELb0ELb0ELb1ELb1ELb1ELb0ELb1ELb1ELb1ELb0ELb0EEENS1_21CollectiveEpilogueFwdINS6_IJSA_SA_SB_EEES9_SE_SG_Li256ELb1ELb1ELb0ELb0EEENS1_36VarlenDynamicPersistentTileSchedulerILi128ELi96ELi256ELi128ELb0ELb1ELb1ELb0ELb1ELb1EEEEEEEEEvNT_6ParamsE)
        /*117c*/ 	.short	0x0210
        /*117e*/ 	.short	0x0af0


	//----- nvinfo : EIATTR_SW_WAR
	.align		4
.L_400:
        /*1180*/ 	.byte	0x04, 0x36
        /*1182*/ 	.short	(.L_402 - .L_401)
.L_401:
        /*1184*/ 	.word	0x00000008
.L_402:


//--------------------- .nv.info._ZN7cutlass13device_kernelIN5flash11enable_sm90INS1_16FlashAttnFwdSm90INS1_25CollectiveMainloopFwdSm90ILi2EN4cute5tupleIJNS5_1CILi1EEES8_S8_EEENS6_IJNS7_ILi128EEENS7_ILi96EEENS7_ILi192EEEEEELi128ENS_6half_tEfNS_4arch4Sm90ELb0ELb1ELb0ELb0ELb1ELb0ELb0ELb1ELb1ELb1ELb0ELb0EEENS1_21CollectiveEpilogueFwdINS6_IJSA_SA_SB_EEES9_SE_SG_Li256ELb0ELb1ELb0ELb0EEENS1_30DynamicPersistentTileSchedulerILi256ELi128ELb0ELb1ELb1EEEEEEEEEvNT_6ParamsE --------------------------
	.section	.nv.info._ZN7cutlass13device_kernelIN5flash11enable_sm90INS1_16FlashAttnFwdSm90INS1_25CollectiveMainloopFwdSm90ILi2EN4cute5tupleIJNS5_1CILi1EEES8_S8_EEENS6_IJNS7_ILi128EEENS7_ILi96EEENS7_ILi192EEEEEELi128ENS_6half_tEfNS_4arch4Sm90ELb0ELb1ELb0ELb0ELb1ELb0ELb0ELb1ELb1ELb1ELb0ELb0EEENS1_21CollectiveEpilogueFwdINS6_IJSA_SA_SB_EEES9_SE_SG_Li256ELb0ELb1ELb0ELb0EEENS1_30DynamicPersistentTileSchedulerILi256ELi128ELb0ELb1ELb1EEEEEEEEEvNT_6ParamsE,"",@"SHT_CUDA_INFO"
	.sectionflags	@""
	.align	4


	//----- nvinfo : EIATTR_CUDA_API_VERSION
	.align		4
        /*0000*/ 	.byte	0x04, 0x37
        /*0002*/ 	.short	(.L_404 - .L_403)
.L_403:
        /*0004*/ 	.word	0x00000082


	//----- nvinfo : EIATTR_KPARAM_INFO
	.align		4
.L_404:
        /*0008*/ 	.byte	0x04, 0x17
        /*000a*/ 	.short	(.L_406 - .L_405)
.L_405:
        /*000c*/ 	.word	0x00000000
        /*0010*/ 	.short	0x0000
        /*0012*/ 	.short	0x0070
        /*0014*/ 	.byte	0x00, 0xf0, 0x01, 0x2a


	//----- nvinfo : EIATTR_SPARSE_MMA_MASK
	.align		4
.L_406:
        /*0018*/ 	.byte	0x03, 0x50
        /*001a*/ 	.short	0x0000


	//----- nvinfo : EIATTR_MAXREG_COUNT
	.align		4
        /*001c*/ 	.byte	0x03, 0x1b
        /*001e*/ 	.short	0x00a8


	//----- nvinfo : EIATTR_NUM_BARRIERS
	.align		4
        /*0020*/ 	.byte	0x02, 0x4c
        /*0022*/ 	.byte	0x09
	.zero		1


	//----- nvinfo : EIATTR_EXTERNS
	.align		4
        /*0024*/ 	.byte	0x04, 0x0f
        /*0026*/ 	.short	(.L_408 - .L_407)


	//   ....[0]....
	.align		4
.L_407:
        /*0028*/ 	.word	index@(__assertfail)


	//----- nvinfo : EIATTR_ANNOTATIONS
	.align		4
.L_408:
        /*002c*/ 	.byte	0x04, 0x55
        /*002e*/ 	.short	(.L_410 - .L_409)


	//   ....[0]....
.L_409:
        /*0030*/ 	.word	0x00000001
        /*0034*/ 	.byte	0xa0, 0x08, 0x00, 0x00, 0x01, 0x00, 0x00, 0x00, 0x60, 0x09, 0x00, 0x00, 0x01, 0x00, 0x00, 0x00
        /*0044*/ 	.byte	0x00, 0xe9, 0x00, 0x00, 0x01, 0x00, 0x00, 0x00, 0xa0, 0xe9, 0x00, 0x00, 0x01, 0x00, 0x00, 0x00
        /*0054*/ 	.byte	0x30, 0xea, 0x00, 0x00, 0x01, 0x00, 0x00, 0x00, 0x00, 0x11, 0x01, 0x00, 0x01, 0x00, 0x00, 0x00
        /*0064*/ 	.byte	0x20, 0x11, 0x01, 0x00, 0x01, 0x00, 0x00, 0x00, 0x70, 0x29, 0x01, 0x00, 0x01, 0x00, 0x00, 0x00
        /*0074*/ 	.byte	0x10, 0x2b, 0x01, 0x00


	//----- nvinfo : EIATTR_MERCURY_ISA_VERSION
	.align		4
.L_410:
        /*0078*/ 	.byte	0x03, 0x5f
        /*007a*/ 	.short	0x0101


	//----- nvinfo : EIATTR_INT_WARP_WIDE_INSTR_OFFSETS
	.align		4
        /*007c*/ 	.byte	0x04, 0x31
        /*007e*/ 	.short	(.L_412 - .L_411)


	//   ....[0]....
.L_411:
        /*0080*/ 	.word	0x000000c0


	//   ....[1]....
        /*0084*/ 	.word	0x000000d0


	//   ....[2]....
        /*0088*/ 	.word	0x00000170


	//   ....[3]....
        /*008c*/ 	.word	0x0000f620


	//   ....[4]....
        /*0090*/ 	.word	0x0000f6b0


	//   ....[5]....
        /*0094*/ 	.word	0x00012190


	//   ....[6]....
        /*0098*/ 	.word	0x00012220


	//----- nvinfo : EIATTR_COOP_GROUP_MASK_REGIDS
	.align		4
.L_412:
        /*009c*/ 	.byte	0x04, 0x29
        /*009e*/ 	.short	(.L_414 - .L_413)


	//   ....[0]....
.L_413:
        /*00a0*/ 	.word	0xffffffff


	//   ....[1]....
        /*00a4*/ 	.word	0xffffffff


	//   ....[2]....
        /*00a8*/ 	.word	0xffffffff


	//   ....[3]....
        /*00ac*/ 	.word	0xffffffff


	//   ....[4]....
        /*00b0*/ 	.word	0xffffffff


	//   ....[5]....
        /*00b4*/ 	.word	0xffffffff


	//   ....[6]....
        /*00b8*/ 	.word	0xffffffff


	//   ....[7]....
        /*00bc*/ 	.word	0xffffffff


	//   ....[8]....
        /*00c0*/ 	.word	0xffffffff


	//   ....[9]....
        /*00c4*/ 	.word	0xffffffff


	//   ....[10]....
        /*00c8*/ 	.word	0xffffffff


	//   ....[11]....
        /*00cc*/ 	.word	0xffffffff


	//   ....[12]....
        /*00d0*/ 	.word	0xffffffff


	//   ....[13]....
        /*00d4*/ 	.word	0xffffffff


	//   ....[14]....
        /*00d8*/ 	.word	0xffffffff


	//   ....[15]....
        /*00dc*/ 	.word	0xffffffff


	//   ....[16]....
        /*00e0*/ 	.word	0xffffffff


	//   ....[17]....
        /*00e4*/ 	.word	0xffffffff


	//   ....[18]....
        /*00e8*/ 	.word	0xffffffff


	//   ....[19]....
        /*00ec*/ 	.word	0xffffffff


	//   ....[20]....
        /*00f0*/ 	.word	0xffffffff


	//   ....[21]....
        /*00f4*/ 	.word	0xffffffff


	//   ....[22]....
        /*00f8*/ 	.word	0xffffffff


	//   ....[23]....
        /*00fc*/ 	.word	0xffffffff


	//   ....[24]....
        /*0100*/ 	.word	0xffffffff


	//   ....[25]....
        /*0104*/ 	.word	0xffffffff


	//   ....[26]....
        /*0108*/ 	.word	0xffffffff


	//   ....[27]....
        /*010c*/ 	.word	0xffffffff


	//   ....[28]....
        /*0110*/ 	.word	0xffffffff


	//   ....[29]....
        /*0114*/ 	.word	0xffffffff


	//   ....[30]....
        /*0118*/ 	.word	0xffffffff


	//   ....[31]....
        /*011c*/ 	.word	0xffffffff


	//   ....[32]....
        /*0120*/ 	.word	0xffffffff


	//   ....[33]....
        /*0124*/ 	.word	0xffffffff


	//   ....[34]....
        /*0128*/ 	.word	0xffffffff


	//   ....[35]....
        /*012c*/ 	.word	0xffffffff


	//   ....[36]....
        /*0130*/ 	.word	0xffffffff


	//   ....[37]....
        /*0134*/ 	.word	0xffffffff


	//   ....[38]....
        /*0138*/ 	.word	0xffffffff


	//   ....[39]....
        /*013c*/ 	.word	0xffffffff


	//   ....[40]....
        /*0140*/ 	.word	0xffffffff


	//   ....[41]....
        /*0144*/ 	.word	0xffffffff


	//   ....[42]....
        /*0148*/ 	.word	0xffffffff


	//   ....[43]....
        /*014c*/ 	.word	0xffffffff


	//   ....[44]....
        /*0150*/ 	.word	0xffffffff


	//   ....[45]....
        /*0154*/ 	.word	0xffffffff


	//   ....[46]....
        /*0158*/ 	.word	0xffffffff


	//   ....[47]....
        /*015c*/ 	.word	0xffffffff


	//   ....[48]....
        /*0160*/ 	.word	0xffffffff


	//   ....[49]....
        /*0164*/ 	.word	0xffffffff


	//   ....[50]....
        /*0168*/ 	.word	0xffffffff


	//   ....[51]....
        /*016c*/ 	.word	0xffffffff


	//   ....[52]....
        /*0170*/ 	.word	0xffffffff


	//   ....[53]....
        /*0174*/ 	.word	0xffffffff


	//   ....[54]....
        /*0178*/ 	.word	0xffffffff


	//   ....[55]....
        /*017c*/ 	.word	0xffffffff


	//   ....[56]....
        /*0180*/ 	.word	0xffffffff


	//   ....[57]....
        /*0184*/ 	.word	0xffffffff


	//   ....[58]....
        /*0188*/ 	.word	0xffffffff


	//   ....[59]....
        /*018c*/ 	.word	0xffffffff


	//   ....[60]....
        /*0190*/ 	.word	0xffffffff


	//   ....[61]....
        /*0194*/ 	.word	0xffffffff


	//   ....[62]....
        /*0198*/ 	.word	0xffffffff


	//   ....[63]....
        /*019c*/ 	.word	0xffffffff


	//   ....[64]....
        /*01a0*/ 	.word	0xffffffff


	//   ....[65]....
        /*01a4*/ 	.word	0xffffffff


	//   ....[66]....
        /*01a8*/ 	.word	0xffffffff


	//   ....[67]....
        /*01ac*/ 	.word	0xffffffff


	//   ....[68]....
        /*01b0*/ 	.word	0xffffffff


	//   ....[69]....
        /*01b4*/ 	.word	0xffffffff


	//   ....[70]....
        /*01b8*/ 	.word	0xffffffff


	//   ....[71]....
        /*01bc*/ 	.word	0xffffffff


	//   ....[72]....
        /*01c0*/ 	.word	0xffffffff


	//   ....[73]....
        /*01c4*/ 	.word	0xffffffff


	//   ....[74]....
        /*01c8*/ 	.word	0xffffffff


	//   ....[75]....
        /*01cc*/ 	.word	0xffffffff


	//   ....[76]....
        /*01d0*/ 	.word	0xffffffff


	//   ....[77]....
        /*01d4*/ 	.word	0xffffffff


	//   ....[78]....
        /*01d8*/ 	.word	0xffffffff


	//   ....[79]....
        /*01dc*/ 	.word	0xffffffff


	//   ....[80]....
        /*01e0*/ 	.word	0xffffffff


	//   ....[81]....
        /*01e4*/ 	.word	0xffffffff


	//   ....[82]....
        /*01e8*/ 	.word	0xffffffff


	//   ....[83]....
        /*01ec*/ 	.word	0xffffffff


	//   ....[84]....
        /*01f0*/ 	.word	0xffffffff


	//   ....[85]....
        /*01f4*/ 	.word	0xffffffff


	//   ....[86]....
        /*01f8*/ 	.word	0xffffffff


	//   ....[87]....
        /*01fc*/ 	.word	0xffffffff


	//   ....[88]....
        /*0200*/ 	.word	0xffffffff


	//   ....[89]....
        /*0204*/ 	.word	0xffffffff


	//   ....[90]....
        /*0208*/ 	.word	0xffffffff


	//   ....[91]....
        /*020c*/ 	.word	0xffffffff


	//   ....[92]....
        /*0210*/ 	.word	0xffffffff


	//   ....[93]....
        /*0214*/ 	.word	0xffffffff


	//   ....[94]....
        /*0218*/ 	.word	0xffffffff


	//   ....[95]....
        /*021c*/ 	.word	0xffffffff


	//   ....[96]....
        /*0220*/ 	.word	0xffffffff


	//   ....[97]....
        /*0224*/ 	.word	0xffffffff


	//   ....[98]....
        /*0228*/ 	.word	0xffffffff


	//   ....[99]....
        /*022c*/ 	.word	0xffffffff


	//   ....[100]....
        /*0230*/ 	.word	0xffffffff


	//   ....[101]....
        /*0234*/ 	.word	0xffffffff


	//   ....[102]....
        /*0238*/ 	.word	0xffffffff


	//   ....[103]....
        /*023c*/ 	.word	0xffffffff


	//   ....[104]....
        /*0240*/ 	.word	0xffffffff


	//   ....[105]....
        /*0244*/ 	.word	0xffffffff


	//   ....[106]....
        /*0248*/ 	.word	0xffffffff


	//   ....[107]....
        /*024c*/ 	.word	0xffffffff


	//   ....[108]....
        /*0250*/ 	.word	0xffffffff


	//   ....[109]....
        /*0254*/ 	.word	0xffffffff


	//   ....[110]....
        /*0258*/ 	.word	0xffffffff


	//   ....[111]....
        /*025c*/ 	.word	0xffffffff


	//   ....[112]....
        /*0260*/ 	.word	0xffffffff


	//   ....[113]....
        /*0264*/ 	.word	0xffffffff


	//   ....[114]....
        /*0268*/ 	.word	0xffffffff


	//   ....[115]....
        /*026c*/ 	.word	0xffffffff


	//   ....[116]....
        /*0270*/ 	.word	0xffffffff


	//   ....[117]....
        /*0274*/ 	.word	0xffffffff


	//   ....[118]....
        /*0278*/ 	.word	0xffffffff


	//   ....[119]....
        /*027c*/ 	.word	0xffffffff


	//   ....[120]....
        /*0280*/ 	.word	0x0500000f


	//   ....[121]....
        /*0284*/ 	.word	0x0500000f


	//   ....[122]....
        /*0288*/ 	.word	0x0500000f


	//   ....[123]....
        /*028c*/ 	.word	0x0500000f


	//   ....[124]....
        /*0290*/ 	.word	0x0500000f


	//   ....[125]....
        /*0294*/ 	.word	0x0500000f


	//   ....[126]....
        /*0298*/ 	.word	0x0500000f


	//   ....[127]....
        /*029c*/ 	.word	0x0500000f


	//   ....[128]....
        /*02a0*/ 	.word	0x0500000f


	//   ....[129]....
        /*02a4*/ 	.word	0x0500000f


	//   ....[130]....
        /*02a8*/ 	.word	0x0500000f


	//   ....[131]....
        /*02ac*/ 	.word	0x0500000f


	//   ....[132]....
        /*02b0*/ 	.word	0x0500000f


	//   ....[133]....
        /*02b4*/ 	.word	0x0500000f


	//   ....[134]....
        /*02b8*/ 	.word	0x0500000f


	//   ....[135]....
        /*02bc*/ 	.word	0x0500000f


	//   ....[136]....
        /*02c0*/ 	.word	0x0500000f


	//   ....[137]....
        /*02c4*/ 	.word	0x0500000f


	//   ....[138]....
        /*02c8*/ 	.word	0x0500000f


	//   ....[139]....
        /*02cc*/ 	.word	0x0500000f


	//   ....[140]....
        /*02d0*/ 	.word	0x0500000f


	//   ....[141]....
        /*02d4*/ 	.word	0x0500000f


	//   ....[142]....
        /*02d8*/ 	.word	0x0500000f


	//   ....[143]....
        /*02dc*/ 	.word	0x0500000f


	//   ....[144]....
        /*02e0*/ 	.word	0x0500000f


	//   ....[145]....
        /*02e4*/ 	.word	0x0500000f


	//   ....[146]....
        /*02e8*/ 	.word	0x0500000f


	//   ....[147]....
        /*02ec*/ 	.word	0x0500000f


	//   ....[148]....
        /*02f0*/ 	.word	0x0500000f


	//   ....[149]....
        /*02f4*/ 	.word	0x0500000f


	//   ....[150]....
        /*02f8*/ 	.word	0x0500000f


	//   ....[151]....
        /*02fc*/ 	.word	0x0500000f


	//   ....[152]....
        /*0300*/ 	.word	0x0500000f


	//   ....[153]....
        /*0304*/ 	.word	0x0500000f


	//   ....[154]....
        /*0308*/ 	.word	0x0500000f


	//   ....[155]....
        /*030c*/ 	.word	0x0500000f


	//   ....[156]....
        /*0310*/ 	.word	0x0500000f


	//   ....[157]....
        /*0314*/ 	.word	0x0500000f


	//   ....[158]....
        /*0318*/ 	.word	0x0500000f


	//   ....[159]....
        /*031c*/ 	.word	0x0500000f


	//   ....[160]....
        /*0320*/ 	.word	0x0500000f


	//   ....[161]....
        /*0324*/ 	.word	0x0500000f


	//   ....[162]....
        /*0328*/ 	.word	0x0500000f


	//   ....[163]....
        /*032c*/ 	.word	0x0500000f


	//   ....[164]....
        /*0330*/ 	.word	0x0500000f


	//   ....[165]....
        /*0334*/ 	.word	0x0500000f


	//   ....[166]....
        /*0338*/ 	.word	0x0500000f


	//   ....[167]....
        /*033c*/ 	.word	0x0500000f


	//   ....[168]....
        /*0340*/ 	.word	0x0500000f


	//   ....[169]....
        /*0344*/ 	.word	0x0500000f


	//   ....[170]....
        /*0348*/ 	.word	0x0500000f


	//   ....[171]....
        /*034c*/ 	.word	0x0500000f


	//   ....[172]....
        /*0350*/ 	.word	0x0500000f


	//   ....[173]....
        /*0354*/ 	.word	0x0500000f


	//   ....[174]....
        /*0358*/ 	.word	0x0500000f


	//   ....[175]....
        /*035c*/ 	.word	0x0500000f


	//   ....[176]....
        /*0360*/ 	.word	0x0500000f


	//   ....[177]....
        /*0364*/ 	.word	0x0500000f


	//   ....[178]....
        /*0368*/ 	.word	0x0500000f


	//   ....[179]....
        /*036c*/ 	.word	0x0500000f


	//   ....[180]....
        /*0370*/ 	.word	0x0500000f


	//   ....[181]....
        /*0374*/ 	.word	0x0500000f


	//   ....[182]....
        /*0378*/ 	.word	0x0500000f


	//   ....[183]....
        /*037c*/ 	.word	0x0500000f


	//   ....[184]....
        /*0380*/ 	.word	0x0500000f


	//   ....[185]....
        /*0384*/ 	.word	0x0500000f


	//   ....[186]....
        /*0388*/ 	.word	0x0500000f


	//----- nvinfo : EIATTR_COOP_GROUP_INSTR_OFFSETS
	.align		4
.L_414:
        /*038c*/ 	.byte	0x04, 0x28
        /*038e*/ 	.short	(.L_416 - .L_415)


	//   ....[0]....
.L_415:
        /*0390*/ 	.word	0x00000070


	//   ....[1]....
        /*0394*/ 	.word	0x000000b0


	//   ....[2]....
        /*0398*/ 	.word	0x000002d0


	//   ....[3]....
        /*039c*/ 	.word	0x00000430


	//   ....[4]....
        /*03a0*/ 	.word	0x00000550


	//   ....[5]....
        /*03a4*/ 	.word	0x000006b0


	//   ....[6]....
        /*03a8*/ 	.word	0x00001720


	//   ....[7]....
        /*03ac*/ 	.word	0x000021a0


	//   ....[8]....
        /*03b0*/ 	.word	0x00002ae0


	//   ....[9]....
        /*03b4*/ 	.word	0x00003140


	//   ....[10]....
        /*03b8*/ 	.word	0x00003250


	//   ....[11]....
        /*03bc*/ 	.word	0x000037a0


	//   ....[12]....
        /*03c0*/ 	.word	0x00003860


	//   ....[13]....
        /*03c4*/ 	.word	0x000052e0


	//   ....[14]....
        /*03c8*/ 	.word	0x000054d0


	//   ....[15]....
        /*03cc*/ 	.word	0x00006220


	//   ....[16]....
        /*03d0*/ 	.word	0x00006470


	//   ....[17]....
        /*03d4*/ 	.word	0x000068b0


	//   ....[18]....
        /*03d8*/ 	.word	0x00006910


	//   ....[19]....
        /*03dc*/ 	.word	0x00008510


	//   ....[20]....
        /*03e0*/ 	.word	0x00008520


	//   ....[21]....
        /*03e4*/ 	.word	0x00008550


	//   ....[22]....
        /*03e8*/ 	.word	0x00008560


	//   ....[23]....
        /*03ec*/ 	.word	0x00009f30


	//   ....[24]....
        /*03f0*/ 	.word	0x0000a120


	//   ....[25]....
        /*03f4*/ 	.word	0x0000ae70


	//   ....[26]....
        /*03f8*/ 	.word	0x0000af90


	//   ....[27]....
        /*03fc*/ 	.word	0x0000b530


	//   ....[28]....
        /*0400*/ 	.word	0x0000b5a0


	//   ....[29]....
        /*0404*/ 	.word	0x0000c430


	//   ....[30]....
        /*0408*/ 	.word	0x0000c460


	//   ....[31]....
        /*040c*/ 	.word	0x0000c520


	//   ....[32]....
        /*0410*/ 	.word	0x0000c530


	//   ....[33]....
        /*0414*/ 	.word	0x0000d630


	//   ....[34]....
        /*0418*/ 	.word	0x0000d670


	//   ....[35]....
        /*041c*/ 	.word	0x0000d6a0


	//   ....[36]....
        /*0420*/ 	.word	0x0000d700


	//   ....[37]....
        /*0424*/ 	.word	0x0000dba0


	//   ....[38]....
        /*0428*/ 	.word	0x0000dbe0


	//   ....[39]....
        /*042c*/ 	.word	0x0000dca0


	//   ....[40]....
        /*0430*/ 	.word	0x0000dcc0


	//   ....[41]....
        /*0434*/ 	.word	0x0000dd80


	//   ....[42]....
        /*0438*/ 	.word	0x0000dda0


	//   ....[43]....
        /*043c*/ 	.word	0x0000de70


	//   ....[44]....
        /*0440*/ 	.word	0x0000de90


	//   ....[45]....
        /*0444*/ 	.word	0x0000e4e0


	//   ....[46]....
        /*0448*/ 	.word	0x0000e500


	//   ....[47]....
        /*044c*/ 	.word	0x0000e5c0


	//   ....[48]....
        /*0450*/ 	.word	0x0000e5e0


	//   ....[49]....
        /*0454*/ 	.word	0x0000e6a0


	//   ....[50]....
        /*0458*/ 	.word	0x0000e6c0


	//   ....[51]....
        /*045c*/ 	.word	0x0000e790


	//   ....[52]....
        /*0460*/ 	.word	0x0000e7b0


	//   ....[53]....
        /*0464*/ 	.word	0x0000e930


	//   ....[54]....
        /*0468*/ 	.word	0x00010190


	//   ....[55]....
        /*046c*/ 	.word	0x000101b0


	//   ....[56]....
        /*0470*/ 	.word	0x000101c0


	//   ....[57]....
        /*0474*/ 	.word	0x00010200


	//   ....[58]....
        /*0478*/ 	.word	0x00010290


	//   ....[59]....
        /*047c*/ 	.word	0x000102b0


	//   ....[60]....
        /*0480*/ 	.word	0x00010340


	//   ....[61]....
        /*0484*/ 	.word	0x00010360


	//   ....[62]....
        /*0488*/ 	.word	0x000103f0


	//   ....[63]....
        /*048c*/ 	.word	0x00010410


	//   ....[64]....
        /*0490*/ 	.word	0x000104a0


	//   ....[65]....
        /*0494*/ 	.word	0x000104c0


	//   ....[66]....
        /*0498*/ 	.word	0x00010b00


	//   ....[67]....
        /*049c*/ 	.word	0x00010b20


	//   ....[68]....
        /*04a0*/ 	.word	0x00010b50


	//   ....[69]....
        /*04a4*/ 	.word	0x00010b90


	//   ....[70]....
        /*04a8*/ 	.word	0x00010c10


	//   ....[71]....
        /*04ac*/ 	.word	0x00010c40


	//   ....[72]....
        /*04b0*/ 	.word	0x00010cc0


	//   ....[73]....
        /*04b4*/ 	.word	0x00010cf0


	//   ....[74]....
        /*04b8*/ 	.word	0x00010d70


	//   ....[75]....
        /*04bc*/ 	.word	0x00010da0


	//   ....[76]....
        /*04c0*/ 	.word	0x00010e20


	//   ....[77]....
        /*04c4*/ 	.word	0x00010e50


	//   ....[78]....
        /*04c8*/ 	.word	0x00010ed0


	//   ....[79]....
        /*04cc*/ 	.word	0x00010f00


	//   ....[80]....
        /*04d0*/ 	.word	0x00010f80


	//   ....[81]....
        /*04d4*/ 	.word	0x00010fa0


	//   ....[82]....
        /*04d8*/ 	.word	0x000116c0


	//   ....[83]....
        /*04dc*/ 	.word	0x000116f0


	//   ....[84]....
        /*04e0*/ 	.word	0x00011700


	//   ....[85]....
        /*04e4*/ 	.word	0x00011720


	//   ....[86]....
        /*04e8*/ 	.word	0x00011770


	//   ....[87]....
        /*04ec*/ 	.word	0x00011790


	//   ....[88]....
        /*04f0*/ 	.word	0x000117f0


	//   ....[89]....
        /*04f4*/ 	.word	0x00011810


	//   ....[90]....
        /*04f8*/ 	.word	0x00011860


	//   ....[91]....
        /*04fc*/ 	.word	0x00011880


	//   ....[92]....
        /*0500*/ 	.word	0x000118d0


	//   ....[93]....
        /*0504*/ 	.word	0x000118f0


	//   ....[94]....
        /*0508*/ 	.word	0x00011b80


	//   ....[95]....
        /*050c*/ 	.word	0x00011ba0


	//   ....[96]....
        /*0510*/ 	.word	0x00011bc0


	//   ....[97]....
        /*0514*/ 	.word	0x00011c20


	//   ....[98]....
        /*0518*/ 	.word	0x00011c40


	//   ....[99]....
        /*051c*/ 	.word	0x00011ca0


	//   ....[100]....
        /*0520*/ 	.word	0x00011cc0


	//   ....[101]....
        /*0524*/ 	.word	0x00011d20


	//   ....[102]....
        /*0528*/ 	.word	0x00011d40


	//   ....[103]....
        /*052c*/ 	.word	0x00011da0


	//   ....[104]....
        /*0530*/ 	.word	0x00011dc0


	//   ....[105]....
        /*0534*/ 	.word	0x00011dd0


	//   ....[106]....
        /*0538*/ 	.word	0x00012360


	//   ....[107]....
        /*053c*/ 	.word	0x00012380


	//   ....[108]....
        /*0540*/ 	.word	0x000123a0


	//   ....[109]....
        /*0544*/ 	.word	0x000123e0


	//   ....[110]....
        /*0548*/ 	.word	0x00012430


	//   ....[111]....
        /*054c*/ 	.word	0x00012460


	//   ....[112]....
        /*0550*/ 	.word	0x000124b0


	//   ....[113]....
        /*0554*/ 	.word	0x000124e0


	//   ....[114]....
        /*0558*/ 	.word	0x00012530


	//   ....[115]....
        /*055c*/ 	.word	0x00012560


	//   ....[116]....
        /*0560*/ 	.word	0x000125b0


	//   ....[117]....
        /*0564*/ 	.word	0x000125e0


	//   ....[118]....
        /*0568*/ 	.word	0x000128b0


	//   ....[119]....
        /*056c*/ 	.word	0x00012a90


	//   ....[120]....
        /*0570*/ 	.word	0x00013100


	//   ....[121]....
        /*0574*/ 	.word	0x000131e0


	//   ....[122]....
        /*0578*/ 	.word	0x00013280


	//   ....[123]....
        /*057c*/ 	.word	0x00013300


	//   ....[124]....
        /*0580*/ 	.word	0x000133c0


	//   ....[125]....
        /*0584*/ 	.word	0x00013440


	//   ....[126]....
        /*0588*/ 	.word	0x00013520


	//   ....[127]....
        /*058c*/ 	.word	0x000135a0


	//   ....[128]....
        /*0590*/ 	.word	0x00013680


	//   ....[129]....
        /*0594*/ 	.word	0x00013700


	//   ....[130]....
        /*0598*/ 	.word	0x000137e0


	//   ....[131]....
        /*059c*/ 	.word	0x00013860


	//   ....[132]....
        /*05a0*/ 	.word	0x00013930


	//   ....[133]....
        /*05a4*/ 	.word	0x000139c0


	//   ....[134]....
        /*05a8*/ 	.word	0x00013a30


	//   ....[135]....
        /*05ac*/ 	.word	0x00013ab0


	//   ....[136]....
        /*05b0*/ 	.word	0x00013b70


	//   ....[137]....
        /*05b4*/ 	.word	0x00013be0


	//   ....[138]....
        /*05b8*/ 	.word	0x00013cd0


	//   ....[139]....
        /*05bc*/ 	.word	0x00013d40


	//   ....[140]....
        /*05c0*/ 	.word	0x00013e30


	//   ....[141]....
        /*05c4*/ 	.word	0x00013ea0


	//   ....[142]....
        /*05c8*/ 	.word	0x00013f90


	//   ....[143]....
        /*05cc*/ 	.word	0x00014000


	//   ....[144]....
        /*05d0*/ 	.word	0x000140f0


	//   ....[145]....
        /*05d4*/ 	.word	0x00014160


	//   ....[146]....
        /*05d8*/ 	.word	0x00014250


	//   ....[147]....
        /*05dc*/ 	.word	0x000142c0


	//   ....[148]....
        /*05e0*/ 	.word	0x00014390


	//   ....[149]....
        /*05e4*/ 	.word	0x000144c0


	//   ....[150]....
        /*05e8*/ 	.word	0x00014560


	//   ....[151]....
        /*05ec*/ 	.word	0x000145d0


	//   ....[152]....
        /*05f0*/ 	.word	0x00014690


	//   ....[153]....
        /*05f4*/ 	.word	0x000146f0


	//   ....[154]....
        /*05f8*/ 	.word	0x000147b0


	//   ....[155]....
        /*05fc*/ 	.word	0x00014810


	//   ....[156]....
        /*0600*/ 	.word	0x000148d0


	//   ....[157]....
        /*0604*/ 	.word	0x00014930


	//   ....[158]....
        /*0608*/ 	.word	0x000149f0


	//   ....[159]....
        /*060c*/ 	.word	0x00014a50


	//   ....[160]....
        /*0610*/ 	.word	0x00014b10


	//   ....[161]....
        /*0614*/ 	.word	0x00014bf0


	//   ....[162]....
        /*0618*/ 	.word	0x00014c90


	//   ....[163]....
        /*061c*/ 	.word	0x00014cf0


	//   ....[164]....
        /*0620*/ 	.word	0x00014dc0


	//   ....[165]....
        /*0624*/ 	.word	0x00014e20


	//   ....[166]....
        /*0628*/ 	.word	0x00014ef0


	//   ....[167]....
        /*062c*/ 	.word	0x00014f50


	//   ....[168]....
        /*0630*/ 	.word	0x00015020


	//   ....[169]....
        /*0634*/ 	.word	0x00015080


	//   ....[170]....
        /*0638*/ 	.word	0x00015150


	//   ....[171]....
        /*063c*/ 	.word	0x000151b0


	//   ....[172]....
        /*0640*/ 	.word	0x00015270


	//   ....[173]....
        /*0644*/ 	.word	0x00015390


	//   ....[174]....
        /*0648*/ 	.word	0x00015430


	//   ....[175]....
        /*064c*/ 	.word	0x00015490


	//   ....[176]....
        /*0650*/ 	.word	0x00015560


	//   ....[177]....
        /*0654*/ 	.word	0x00015600


	//   ....[178]....
        /*0658*/ 	.word	0x000156c0


	//   ....[179]....
        /*065c*/ 	.word	0x00015760


	//   ....[180]....
        /*0660*/ 	.word	0x00015820


	//   ....[181]....
        /*0664*/ 	.word	0x000158c0


	//   ....[182]....
        /*0668*/ 	.word	0x00015980


	//   ....[183]....
        /*066c*/ 	.word	0x00015a20


	//   ....[184]....
        /*0670*/ 	.word	0x00015ae0


	//   ....[185]....
        /*0674*/ 	.word	0x00015bb0


	//   ....[186]....
        /*0678*/ 	.word	0x00015cd0


	//----- nvinfo : EIATTR_REG_RECONFIG
	.align		4
.L_416:
        /*067c*/ 	.byte	0x01, 0x54
	.zero		2


	//----- nvinfo : EIATTR_SYSCALL_OFFSETS
	.align		4
        /*0680*/ 	.byte	0x04, 0x46
        /*0682*/ 	.short	(.L_418 - .L_417)


	//   ....[0]....
.L_417:
        /*0684*/ 	.word	0x00001900


	//   ....[1]....
        /*0688*/ 	.word	0x0000f810


	//   ....[2]....
        /*068c*/ 	.word	0x0000f960


	//   ....[3]....
        /*0690*/ 	.word	0x0000fa50


	//   ....[4]....
        /*0694*/ 	.word	0x000107c0


	//----- nvinfo : EIATTR_MBARRIER_INSTR_OFFSETS
	.align		4
.L_418:
        /*0698*/ 	.byte	0x04, 0x39
        /*069a*/ 	.short	(.L_420 - .L_419)


	//   ....[0]....
.L_419:
        /*069c*/ 	.word	0x00000180
        /*06a0*/ 	.word	0x000000ff
        /*06a4*/ 	.word	0x0002a800
        /*06a8*/ 	.short	0x0100
        /*06aa*/ 	.byte	0x08
	.zero		1


	//   ....[1]....
        /*06ac*/ 	.word	0x00000190
        /*06b0*/ 	.word	0x000000ff
        /*06b4*/ 	.word	0x0002a820
        /*06b8*/ 	.short	0x0100
        /*06ba*/ 	.byte	0x08
	.zero		1


	//   ....[2]....
        /*06bc*/ 	.word	0x00000280
        /*06c0*/ 	.word	0x000000ff
        /*06c4*/ 	.word	0x0002a830
        /*06c8*/ 	.short	0x0100
        /*06ca*/ 	.byte	0x08
	.zero		1


	//   ....[3]....
        /*06cc*/ 	.word	0x00000290
        /*06d0*/ 	.word	0x000000ff
        /*06d4*/ 	.word	0x0002a840
        /*06d8*/ 	.short	0x0100
        /*06da*/ 	.byte	0x08
	.zero		1


	//   ....[4]....
        /*06dc*/ 	.word	0x000002a0
        /*06e0*/ 	.word	0x000000ff
        /*06e4*/ 	.word	0x0002a838
        /*06e8*/ 	.short	0x0100
        /*06ea*/ 	.byte	0x08
	.zero		1


	//   ....[5]....
        /*06ec*/ 	.word	0x000002b0
        /*06f0*/ 	.word	0x000000ff
        /*06f4*/ 	.word	0x0002a848
        /*06f8*/ 	.short	0x0100
        /*06fa*/ 	.byte	0x08
	.zero		1


	//   ....[6]....
        /*06fc*/ 	.word	0x000003e0
        /*0700*/ 	.word	0x000000ff
        /*0704*/ 	.word	0x0002a850
        /*0708*/ 	.short	0x0100
        /*070a*/ 	.byte	0x08
	.zero		1


	//   ....[7]....
        /*070c*/ 	.word	0x000003f0
        /*0710*/ 	.word	0x000000ff
        /*0714*/ 	.word	0x0002a860
        /*0718*/ 	.short	0x0100
        /*071a*/ 	.byte	0x08
	.zero		1


	//   ....[8]....
        /*071c*/ 	.word	0x00000400
        /*0720*/ 	.word	0x000000ff
        /*0724*/ 	.word	0x0002a858
        /*0728*/ 	.short	0x0100
        /*072a*/ 	.byte	0x08
	.zero		1


	//   ....[9]....
        /*072c*/ 	.word	0x00000410
        /*0730*/ 	.word	0x000000ff
        /*0734*/ 	.word	0x0002a868
        /*0738*/ 	.short	0x0100
        /*073a*/ 	.byte	0x08
	.zero		1


	//   ....[10]....
        /*073c*/ 	.word	0x00000500
        /*0740*/ 	.word	0x000000ff
        /*0744*/ 	.word	0x0002a870
        /*0748*/ 	.short	0x0100
        /*074a*/ 	.byte	0x06
	.zero		1


	//   ....[11]....
        /*074c*/ 	.word	0x00000510
        /*0750*/ 	.word	0x000000ff
        /*0754*/ 	.word	0x0002a880
        /*0758*/ 	.short	0x0100
        /*075a*/ 	.byte	0x06
	.zero		1


	//   ....[12]....
        /*075c*/ 	.word	0x00000520
        /*0760*/ 	.word	0x000000ff
        /*0764*/ 	.word	0x0002a878
        /*0768*/ 	.short	0x0100
        /*076a*/ 	.byte	0x06
	.zero		1


	//   ....[13]....
        /*076c*/ 	.word	0x00000530
        /*0770*/ 	.word	0x000000ff
        /*0774*/ 	.word	0x0002a888
        /*0778*/ 	.short	0x0100
        /*077a*/ 	.byte	0x06
	.zero		1


	//   ....[14]....
        /*077c*/ 	.word	0x00000660
        /*0780*/ 	.word	0x000000ff
        /*0784*/ 	.word	0x0002a890
        /*0788*/ 	.short	0x0100
        /*078a*/ 	.byte	0x08
	.zero		1


	//   ....[15]....
        /*078c*/ 	.word	0x00000670
        /*0790*/ 	.word	0x000000ff
        /*0794*/ 	.word	0x0002a8a0
        /*0798*/ 	.short	0x0100
        /*079a*/ 	.byte	0x08
	.zero		1


	//   ....[16]....
        /*079c*/ 	.word	0x00000680
        /*07a0*/ 	.word	0x000000ff
        /*07a4*/ 	.word	0x0002a898
        /*07a8*/ 	.short	0x0100
        /*07aa*/ 	.byte	0x08
	.zero		1


	//   ....[17]....
        /*07ac*/ 	.word	0x00000690
        /*07b0*/ 	.word	0x000000ff
        /*07b4*/ 	.word	0x0002a8a8
        /*07b8*/ 	.short	0x0100
        /*07ba*/ 	.byte	0x08
	.zero		1


	//   ....[18]....
        /*07bc*/ 	.word	0x000007d0
        /*07c0*/ 	.word	0x000000ff
        /*07c4*/ 	.word	0x0002a8b0
        /*07c8*/ 	.short	0x0100
        /*07ca*/ 	.byte	0x08
	.zero		1


	//   ....[19]....
        /*07cc*/ 	.word	0x000007e0
        /*07d0*/ 	.word	0x000000ff
        /*07d4*/ 	.word	0x0002a8c0
        /*07d8*/ 	.short	0x0100
        /*07da*/ 	.byte	0x08
	.zero		1


	//   ....[20]....
        /*07dc*/ 	.word	0x000007f0
        /*07e0*/ 	.word	0x000000ff
        /*07e4*/ 	.word	0x0002a8b8
        /*07e8*/ 	.short	0x0100
        /*07ea*/ 	.byte	0x08
	.zero		1


	//   ....[21]....
        /*07ec*/ 	.word	0x00000800
        /*07f0*/ 	.word	0x000000ff
        /*07f4*/ 	.word	0x0002a8c8
        /*07f8*/ 	.short	0x0100
        /*07fa*/ 	.byte	0x08
	.zero		1


	//   ....[22]....
        /*07fc*/ 	.word	0x00001970
        /*0800*/ 	.word	0x000000ff
        /*0804*/ 	.word	0x0002a800
        /*0808*/ 	.short	0x010a
        /*080a*/ 	.byte	0x28
	.zero		1


	//   ....[23]....
        /*080c*/ 	.word	0x000019f0
        /*0810*/ 	.word	0x00000003
        /*0814*/ 	.word	0x0002a830
        /*0818*/ 	.short	0x010a
        /*081a*/ 	.byte	0x3f
	.zero		1


	//   ....[24]....
        /*081c*/ 	.word	0x00001a30
        /*0820*/ 	.word	0x00000003
        /*0824*/ 	.word	0x0002a830
        /*0828*/ 	.short	0x010a
        /*082a*/ 	.byte	0x3f
	.zero		1


	//   ....[25]....
        /*082c*/ 	.word	0x00002130
        /*0830*/ 	.word	0x000000ff
        /*0834*/ 	.word	0x00000000
        /*0838*/ 	.short	0x0101
        /*083a*/ 	.byte	0x04
	.zero		1


	//   ....[26]....
        /*083c*/ 	.word	0x00004640
        /*0840*/ 	.word	0x000000ff
        /*0844*/ 	.word	0x0002a830
        /*0848*/ 	.short	0x010a
        /*084a*/ 	.byte	0x06
	.zero		1


	//   ....[27]....
        /*084c*/ 	.word	0x00004680
        /*0850*/ 	.word	0x000000ff
        /*0854*/ 	.word	0x0002a830
        /*0858*/ 	.short	0x010a
        /*085a*/ 	.byte	0x06
	.zero		1


	//   ....[28]....
        /*085c*/ 	.word	0x00004f40
        /*0860*/ 	.word	0x000000ff
        /*0864*/ 	.word	0x0002a850
        /*0868*/ 	.short	0x010a
        /*086a*/ 	.byte	0x05
	.zero		1


	//   ....[29]....
        /*086c*/ 	.word	0x00004f80
        /*0870*/ 	.word	0x000000ff
        /*0874*/ 	.word	0x0002a850
        /*0878*/ 	.short	0x010a
        /*087a*/ 	.byte	0x05
	.zero		1


	//   ....[30]....
        /*087c*/ 	.word	0x000052a0
        /*0880*/ 	.word	0x000000ff
        /*0884*/ 	.word	0x00000000
        /*0888*/ 	.short	0x0101
        /*088a*/ 	.byte	0x06
	.zero		1


	//   ....[31]....
        /*088c*/ 	.word	0x00007190
        /*0890*/ 	.word	0x000000ff
        /*0894*/ 	.word	0x00000000
        /*0898*/ 	.short	0x0101
        /*089a*/ 	.byte	0x05
	.zero		1


	//   ....[32]....
        /*089c*/ 	.word	0x00007610
        /*08a0*/ 	.word	0x000000ff
        /*08a4*/ 	.word	0x0002a830
        /*08a8*/ 	.short	0x010a
        /*08aa*/ 	.byte	0x06
	.zero		1


	//   ....[33]....
        /*08ac*/ 	.word	0x00007650
        /*08b0*/ 	.word	0x000000ff
        /*08b4*/ 	.word	0x0002a830
        /*08b8*/ 	.short	0x010a
        /*08ba*/ 	.byte	0x06
	.zero		1


	//   ....[34]....
        /*08bc*/ 	.word	0x00007f10
        /*08c0*/ 	.word	0x000000ff
        /*08c4*/ 	.word	0x0002a850
        /*08c8*/ 	.short	0x010a
        /*08ca*/ 	.byte	0x05
	.zero		1


	//   ....[35]....
        /*08cc*/ 	.word	0x00007f50
        /*08d0*/ 	.word	0x000000ff
        /*08d4*/ 	.word	0x0002a850
        /*08d8*/ 	.short	0x010a
        /*08da*/ 	.byte	0x05
	.zero		1


	//   ....[36]....
        /*08dc*/ 	.word	0x00008290
        /*08e0*/ 	.word	0x000000ff
        /*08e4*/ 	.word	0x00000000
        /*08e8*/ 	.short	0x0101
        /*08ea*/ 	.byte	0x06
	.zero		1


	//   ....[37]....
        /*08ec*/ 	.word	0x00008ff0
        /*08f0*/ 	.word	0x000000ff
        /*08f4*/ 	.word	0x00000000
        /*08f8*/ 	.short	0x0101
        /*08fa*/ 	.byte	0x05
	.zero		1


	//   ....[38]....
        /*08fc*/ 	.word	0x000092a0
        /*0900*/ 	.word	0x000000ff
        /*0904*/ 	.word	0x0002a830
        /*0908*/ 	.short	0x010a
        /*090a*/ 	.byte	0x05
	.zero		1


	//   ....[39]....
        /*090c*/ 	.word	0x000092e0
        /*0910*/ 	.word	0x000000ff
        /*0914*/ 	.word	0x0002a830
        /*0918*/ 	.short	0x010a
        /*091a*/ 	.byte	0x05
	.zero		1


	//   ....[40]....
        /*091c*/ 	.word	0x00009ba0
        /*0920*/ 	.word	0x000000ff
        /*0924*/ 	.word	0x0002a850
        /*0928*/ 	.short	0x010a
        /*092a*/ 	.byte	0x05
	.zero		1


	//   ....[41]....
        /*092c*/ 	.word	0x00009be0
        /*0930*/ 	.word	0x000000ff
        /*0934*/ 	.word	0x0002a850
        /*0938*/ 	.short	0x010a
        /*093a*/ 	.byte	0x05
	.zero		1


	//   ....[42]....
        /*093c*/ 	.word	0x00009ee0
        /*0940*/ 	.word	0x000000ff
        /*0944*/ 	.word	0x00000000
        /*0948*/ 	.short	0x0101
        /*094a*/ 	.byte	0x04
	.zero		1


	//   ....[43]....
        /*094c*/ 	.word	0x0000bdf0
        /*0950*/ 	.word	0x000000ff
        /*0954*/ 	.word	0x00000000
        /*0958*/ 	.short	0x0101
        /*095a*/ 	.byte	0x05
	.zero		1


	//   ....[44]....
        /*095c*/ 	.word	0x0000c3a0
        /*0960*/ 	.word	0x000000ff
        /*0964*/ 	.word	0x0002a850
        /*0968*/ 	.short	0x010a
        /*096a*/ 	.byte	0x05
	.zero		1


	//   ....[45]....
        /*096c*/ 	.word	0x0000c3e0
        /*0970*/ 	.word	0x000000ff
        /*0974*/ 	.word	0x0002a850
        /*0978*/ 	.short	0x010a
        /*097a*/ 	.byte	0x05
	.zero		1


	//   ....[46]....
        /*097c*/ 	.word	0x0000c8b0
        /*0980*/ 	.word	0x000000ff
        /*0984*/ 	.word	0x00000000
        /*0988*/ 	.short	0x0101
        /*098a*/ 	.byte	0x04
	.zero		1


	//   ....[47]....
        /*098c*/ 	.word	0x0000dbd0
        /*0990*/ 	.word	0x00000017
        /*0994*/ 	.word	0x00000000
        /*0998*/ 	.short	0x0101
        /*099a*/ 	.byte	0x3f
	.zero		1


	//   ....[48]....
        /*099c*/ 	.word	0x0000ffa0
        /*09a0*/ 	.word	0x00000000
        /*09a4*/ 	.word	0x0002a840
        /*09a8*/ 	.short	0x010a
        /*09aa*/ 	.byte	0x3f
	.zero		1


	//   ....[49]....
        /*09ac*/ 	.word	0x000105b0
        /*09b0*/ 	.word	0x00000000
        /*09b4*/ 	.word	0x0002a830
        /*09b8*/ 	.short	0x0107
        /*09ba*/ 	.byte	0x3f
	.zero		1


	//   ....[50]....
        /*09bc*/ 	.word	0x00010660
        /*09c0*/ 	.word	0x00000000
        /*09c4*/ 	.word	0x0002a830
        /*09c8*/ 	.short	0x0101
        /*09ca*/ 	.byte	0x3f
	.zero		1


	//   ....[51]....
        /*09cc*/ 	.word	0x00011090
        /*09d0*/ 	.word	0x00000010
        /*09d4*/ 	.word	0x0002a800
        /*09d8*/ 	.short	0x0107
        /*09da*/ 	.byte	0x3f
	.zero		1


	//   ....[52]....
        /*09dc*/ 	.word	0x00011180
        /*09e0*/ 	.word	0x00000010
        /*09e4*/ 	.word	0x0002a800
        /*09e8*/ 	.short	0x0101
        /*09ea*/ 	.byte	0x3f
	.zero		1


	//   ....[53]....
        /*09ec*/ 	.word	0x000111a0
        /*09f0*/ 	.word	0x00000010
        /*09f4*/ 	.word	0x0002a820
        /*09f8*/ 	.short	0x010a
        /*09fa*/ 	.byte	0x3f
	.zero		1


	//   ....[54]....
        /*09fc*/ 	.word	0x000114f0
        /*0a00*/ 	.word	0x00000006
        /*0a04*/ 	.word	0x0002a840
        /*0a08*/ 	.short	0x010a
        /*0a0a*/ 	.byte	0x3f
	.zero		1


	//   ....[55]....
        /*0a0c*/ 	.word	0x000119c0
        /*0a10*/ 	.word	0x00000006
        /*0a14*/ 	.word	0x0002a830
        /*0a18*/ 	.short	0x0107
        /*0a1a*/ 	.byte	0x3f
	.zero		1


	//   ....[56]....
        /*0a1c*/ 	.word	0x00011a70
        /*0a20*/ 	.word	0x00000006
        /*0a24*/ 	.word	0x0002a830
        /*0a28*/ 	.short	0x0101
        /*0a2a*/ 	.byte	0x3f
	.zero		1


	//   ....[57]....
        /*0a2c*/ 	.word	0x00011ad0
        /*0a30*/ 	.word	0x00000006
        /*0a34*/ 	.word	0x0002a860
        /*0a38*/ 	.short	0x010a
        /*0a3a*/ 	.byte	0x3f
	.zero		1


	//   ....[58]....
        /*0a3c*/ 	.word	0x00011f00
        /*0a40*/ 	.word	0x00000006
        /*0a44*/ 	.word	0x0002a850
        /*0a48*/ 	.short	0x0107
        /*0a4a*/ 	.byte	0x3f
	.zero		1


	//   ....[59]....
        /*0a4c*/ 	.word	0x00012040
        /*0a50*/ 	.word	0x00000006
        /*0a54*/ 	.word	0x0002a850
        /*0a58*/ 	.short	0x0101
        /*0a5a*/ 	.byte	0x3f
	.zero		1


	//   ....[60]....
        /*0a5c*/ 	.word	0x000122c0
        /*0a60*/ 	.word	0x00000004
        /*0a64*/ 	.word	0x0002a860
        /*0a68*/ 	.short	0x010a
        /*0a6a*/ 	.byte	0x3f
	.zero		1


	//   ....[61]....
        /*0a6c*/ 	.word	0x000126c0
        /*0a70*/ 	.word	0x00000004
        /*0a74*/ 	.word	0x0002a850
        /*0a78*/ 	.short	0x0107
        /*0a7a*/ 	.byte	0x3f
	.zero		1


	//   ....[62]....
        /*0a7c*/ 	.word	0x00012770
        /*0a80*/ 	.word	0x00000004
        /*0a84*/ 	.word	0x0002a850
        /*0a88*/ 	.short	0x0101
        /*0a8a*/ 	.byte	0x3f
	.zero		1


	//   ....[63]....
        /*0a8c*/ 	.word	0x00012a10
        /*0a90*/ 	.word	0x00000004
        /*0a94*/ 	.word	0x0002a820
        /*0a98*/ 	.short	0x010a
        /*0a9a*/ 	.byte	0x3f
	.zero		1


	//   ....[64]....
        /*0a9c*/ 	.word	0x00012bb0
        /*0aa0*/ 	.word	0x00000005
        /*0aa4*/ 	.word	0x0002a840
        /*0aa8*/ 	.short	0x010a
        /*0aaa*/ 	.byte	0x3f
	.zero		1


	//   ....[65]....
        /*0aac*/ 	.word	0x00012c50
        /*0ab0*/ 	.word	0x00000017
        /*0ab4*/ 	.word	0x0002a840
        /*0ab8*/ 	.short	0x010a
        /*0aba*/ 	.byte	0x3f
	.zero		1


	//   ....[66]....
        /*0abc*/ 	.word	0x00012c90
        /*0ac0*/ 	.word	0x00000005
        /*0ac4*/ 	.word	0x0002a860
        /*0ac8*/ 	.short	0x010a
        /*0aca*/ 	.byte	0x3f
	.zero		1


	//   ....[67]....
        /*0acc*/ 	.word	0x00012cd0
        /*0ad0*/ 	.word	0x00000017
        /*0ad4*/ 	.word	0x0002a860
        /*0ad8*/ 	.short	0x010a
        /*0ada*/ 	.byte	0x3f
	.zero		1


	//   ....[68]....
        /*0adc*/ 	.word	0x00012d40
        /*0ae0*/ 	.word	0x00000003
        /*0ae4*/ 	.word	0x0002a800
        /*0ae8*/ 	.short	0x010a
        /*0aea*/ 	.byte	0x3f
	.zero		1


	//   ....[69]....
        /*0aec*/ 	.word	0x00012d90
        /*0af0*/ 	.word	0x00000003
        /*0af4*/ 	.word	0x0002a830
        /*0af8*/ 	.short	0x010a
        /*0afa*/ 	.byte	0x3f
	.zero		1


	//   ....[70]....
        /*0afc*/ 	.word	0x00012df0
        /*0b00*/ 	.word	0x0000000a
        /*0b04*/ 	.word	0x0002a830
        /*0b08*/ 	.short	0x010a
        /*0b0a*/ 	.byte	0x3f
	.zero		1


	//   ....[71]....
        /*0b0c*/ 	.word	0x00012e50
        /*0b10*/ 	.word	0x00000009
        /*0b14*/ 	.word	0x0002a850
        /*0b18*/ 	.short	0x010a
        /*0b1a*/ 	.byte	0x3f
	.zero		1


	//   ....[72]....
        /*0b1c*/ 	.word	0x00012eb0
        /*0b20*/ 	.word	0x0000000a
        /*0b24*/ 	.word	0x0002a830
        /*0b28*/ 	.short	0x010a
        /*0b2a*/ 	.byte	0x3f
	.zero		1


	//   ....[73]....
        /*0b2c*/ 	.word	0x00012f10
        /*0b30*/ 	.word	0x00000009
        /*0b34*/ 	.word	0x0002a850
        /*0b38*/ 	.short	0x010a
        /*0b3a*/ 	.byte	0x3f
	.zero		1


	//   ....[74]....
        /*0b3c*/ 	.word	0x00012f70
        /*0b40*/ 	.word	0x0000000a
        /*0b44*/ 	.word	0x0002a830
        /*0b48*/ 	.short	0x010a
        /*0b4a*/ 	.byte	0x3f
	.zero		1


	//   ....[75]....
        /*0b4c*/ 	.word	0x00012fd0
        /*0b50*/ 	.word	0x00000009
        /*0b54*/ 	.word	0x0002a850
        /*0b58*/ 	.short	0x010a
        /*0b5a*/ 	.byte	0x3f
	.zero		1


	//   ....[76]....
        /*0b5c*/ 	.word	0x00013030
        /*0b60*/ 	.word	0x00000005
        /*0b64*/ 	.word	0x0002a850
        /*0b68*/ 	.short	0x010a
        /*0b6a*/ 	.byte	0x3f
	.zero		1


	//   ....[77]....
        /*0b6c*/ 	.word	0x00013130
        /*0b70*/ 	.word	0x00000000
        /*0b74*/ 	.word	0x0002a840
        /*0b78*/ 	.short	0x010a
        /*0b7a*/ 	.byte	0x3f
	.zero		1


	//   ....[78]....
        /*0b7c*/ 	.word	0x000143c0
        /*0b80*/ 	.word	0x00000010
        /*0b84*/ 	.word	0x0002a820
        /*0b88*/ 	.short	0x010a
        /*0b8a*/ 	.byte	0x3f
	.zero		1


	//   ....[79]....
        /*0b8c*/ 	.word	0x00014410
        /*0b90*/ 	.word	0x00000006
        /*0b94*/ 	.word	0x0002a840
        /*0b98*/ 	.short	0x010a
        /*0b9a*/ 	.byte	0x3f
	.zero		1


	//   ....[80]....
        /*0b9c*/ 	.word	0x00014b40
        /*0ba0*/ 	.word	0x00000006
        /*0ba4*/ 	.word	0x0002a860
        /*0ba8*/ 	.short	0x010a
        /*0baa*/ 	.byte	0x3f
	.zero		1


	//   ....[81]....
        /*0bac*/ 	.word	0x000152e0
        /*0bb0*/ 	.word	0x00000004
        /*0bb4*/ 	.word	0x0002a860
        /*0bb8*/ 	.short	0x010a
        /*0bba*/ 	.byte	0x3f
	.zero		1


	//   ....[82]....
        /*0bbc*/ 	.word	0x00015bf0
        /*0bc0*/ 	.word	0x00000004
        /*0bc4*/ 	.word	0x0002a820
        /*0bc8*/ 	.short	0x010a
        /*0bca*/ 	.byte	0x3f
	.zero		1


	//   ....[83]....
        /*0bcc*/ 	.word	0x00015d90
        /*0bd0*/ 	.word	0x00000005
        /*0bd4*/ 	.word	0x0002a840
        /*0bd8*/ 	.short	0x010a
        /*0bda*/ 	.byte	0x3f
	.zero		1


	//   ....[84]....
        /*0bdc*/ 	.word	0x00015de0
        /*0be0*/ 	.word	0x00000017
        /*0be4*/ 	.word	0x0002a840
        /*0be8*/ 	.short	0x010a
        /*0bea*/ 	.byte	0x3f
	.zero		1


	//   ....[85]....
        /*0bec*/ 	.word	0x00015e30
        /*0bf0*/ 	.word	0x00000005
        /*0bf4*/ 	.word	0x0002a860
        /*0bf8*/ 	.short	0x010a
        /*0bfa*/ 	.byte	0x3f
	.zero		1


	//----- nvinfo : EIATTR_NUM_MBARRIERS
	.align		4
.L_420:
        /*0bfc*/ 	.byte	0x03, 0x38
        /*0bfe*/ 	.short	0x0016


	//----- nvinfo : EIATTR_EXIT_INSTR_OFFSETS
	.align		4
        /*0c00*/ 	.byte	0x04, 0x1c
        /*0c02*/ 	.short	(.L_422 - .L_421)


	//   ....[0]....
.L_421:
        /*0c04*/ 	.word	0x00000950


	//   ....[1]....
        /*0c08*/ 	.word	0x0000e8a0


	//   ....[2]....
        /*0c0c*/ 	.word	0x00012d20


	//----- nvinfo : EIATTR_MAX_THREADS
	.align		4
.L_422:
        /*0c10*/ 	.byte	0x04, 0x05
        /*0c12*/ 	.short	(.L_424 - .L_423)
.L_423:
        /*0c14*/ 	.word	0x00000180
        /*0c18*/ 	.word	0x00000001
        /*0c1c*/ 	.word	0x00000001


	//----- nvinfo : EIATTR_CRS_STACK_SIZE
	.align		4
.L_424:
        /*0c20*/ 	.byte	0x04, 0x1e
        /*0c22*/ 	.short	(.L_426 - .L_425)
.L_425:
        /*0c24*/ 	.word	0x00000000


	//----- nvinfo : EIATTR_CBANK_PARAM_SIZE
	.align		4
.L_426:
        /*0c28*/ 	.byte	0x03, 0x19
        /*0c2a*/ 	.short	0x0af0


	//----- nvinfo : EIATTR_PARAM_CBANK
	.align		4
        /*0c2c*/ 	.byte	0x04, 0x0a
        /*0c2e*/ 	.short	(.L_428 - .L_427)
	.align		4
.L_427:
        /*0c30*/ 	.word	index@(.nv.constant0._ZN7cutlass13device_kernelIN5flash11enable_sm90INS1_16FlashAttnFwdSm90INS1_25CollectiveMainloopFwdSm90ILi2EN4cute5tupleIJNS5_1CILi1EEES8_S8_EEENS6_IJNS7_ILi128EEENS7_ILi96EEENS7_ILi192EEEEEELi128ENS_6half_tEfNS_4arch4Sm90ELb0ELb1ELb0ELb0ELb1ELb0ELb0ELb1ELb1ELb1ELb0ELb0EEENS1_21CollectiveEpilogueFwdINS6_IJSA_SA_SB_EEES9_SE_SG_Li256ELb0ELb1ELb0ELb0EEENS1_30DynamicPersistentTileSchedulerILi256ELi128ELb0ELb1ELb1EEEEEEEEEvNT_6ParamsE)
        /*0c34*/ 	.short	0x0210
        /*0c36*/ 	.short	0x0af0


	//----- nvinfo : EIATTR_SW_WAR
	.align		4
.L_428:
        /*0c38*/ 	.byte	0x04, 0x36
        /*0c3a*/ 	.short	(.L_430 - .L_429)
.L_429:
        /*0c3c*/ 	.word	0x00000008
.L_430:


//--------------------- .nv.info._ZN7cutlass13device_kernelIN5flash11enable_sm90INS1_16FlashAttnFwdSm90INS1_25CollectiveMainloopFwdSm90ILi2EN4cute5tupleIJNS5_1CILi1EEES8_S8_EEENS6_IJNS7_ILi128EEENS7_ILi96EEENS7_ILi192EEEEEELi128ENS_6half_tEfNS_4arch4Sm90ELb0ELb1ELb0ELb1ELb1ELb0ELb0ELb1ELb1ELb1ELb0ELb0EEENS1_21CollectiveEpilogueFwdINS6_IJSA_SA_SB_EEES9_SE_SG_Li256ELb1ELb1ELb0ELb0EEENS1_36VarlenDynamicPersistentTileSchedulerILi128ELi96ELi256ELi128ELb0ELb1ELb1ELb1ELb0ELb1EEEEEEEEEvNT_6ParamsE --------------------------
	.section	.nv.info._ZN7cutlass13device_kernelIN5flash11enable_sm90INS1_16FlashAttnFwdSm90INS1_25CollectiveMainloopFwdSm90ILi2EN4cute5tupleIJNS5_1CILi1EEES8_S8_EEENS6_IJNS7_ILi128EEENS7_ILi96EEENS7_ILi192EEEEEELi128ENS_6half_tEfNS_4arch4Sm90ELb0ELb1ELb0ELb1ELb1ELb0ELb0ELb1ELb1ELb1ELb0ELb0EEENS1_21CollectiveEpilogueFwdINS6_IJSA_SA_SB_EEES9_SE_SG_Li256ELb1ELb1ELb0ELb0EEENS1_36VarlenDynamicPersistentTileSchedulerILi128ELi96ELi256ELi128ELb0ELb1ELb1ELb1ELb0ELb1EEEEEEEEEvNT_6ParamsE,"",@"SHT_CUDA_INFO"
	.sectionflags	@""
	.align	4


	//----- nvinfo : EIATTR_CUDA_API_VERSION
	.align		4
        /*0000*/ 	.byte	0x04, 0x37
        /*0002*/ 	.short	(.L_432 - .L_431)
.L_431:
        /*0004*/ 	.word	0x00000082


	//----- nvinfo : EIATTR_KPARAM_INFO
	.align		4
.L_432:
        /*0008*/ 	.byte	0x04, 0x17
        /*000a*/ 	.short	(.L_434 - .L_433)
.L_433:
        /*000c*/ 	.word	0x00000000
        /*0010*/ 	.short	0x0000
        /*0012*/ 	.short	0x0070
        /*0014*/ 	.byte	0x00, 0xf0, 0x01, 0x2a


	//----- nvinfo : EIATTR_SPARSE_MMA_MASK
	.align		4
.L_434:
        /*0018*/ 	.byte	0x03, 0x50
        /*001a*/ 	.short	0x0000


	//----- nvinfo : EIATTR_MAXREG_COUNT
	.align		4
        /*001c*/ 	.byte	0x03, 0x1b
        /*001e*/ 	.short	0x00a8


	//----- nvinfo : EIATTR_NUM_BARRIERS
	.align		4
        /*0020*/ 	.byte	0x02, 0x4c
        /*0022*/ 	.byte	0x09
	.zero		1


	//----- nvinfo : EIATTR_EXTERNS
	.align		4
        /*0024*/ 	.byte	0x04, 0x0f
        /*0026*/ 	.short	(.L_436 - .L_435)


	//   ....[0]....
	.align		4
.L_435:
        /*0028*/ 	.word	index@(__assertfail)


	//----- nvinfo : EIATTR_ANNOTATIONS
	.align		4
.L_436:
        /*002c*/ 	.byte	0x04, 0x55
        /*002e*/ 	.short	(.L_438 - .L_437)


	//   ....[0]....
.L_437:
        /* <DEDUP_REMOVED lines=19> */
        /*0154*/ 	.byte	0xc0, 0x45, 0x01, 0x00, 0x01, 0x00, 0x00, 0x00, 0x60, 0x47, 0x01, 0x00


	//----- nvinfo : EIATTR_MERCURY_ISA_VERSION
	.align		4
.L_438:
        /*0160*/ 	.byte	0x03, 0x5f
        /*0162*/ 	.short	0x0101


	//----- nvinfo : EIATTR_UNUSED_LOAD_BYTE_OFFSET
	.align		4
        /*0164*/ 	.byte	0x04, 0x44
        /*0166*/ 	.short	(.L_440 - .L_439)


	//   ....[0]....
.L_439:
        /*0168*/ 	.word	0x00000950
        /*016c*/ 	.word	0x0000fff0


	//   ....[1]....
        /*0170*/ 	.word	0x0000cd50
        /*0174*/ 	.word	0x0000fff0


	//----- nvinfo : EIATTR_INT_WARP_WIDE_INSTR_OFFSETS
	.align		4
.L_440:
        /*0178*/ 	.byte	0x04, 0x31
        /*017a*/ 	.short	(.L_442 - .L_441)


	//   ....[0]....
.L_441:
        /*017c*/ 	.word	0x000000c0


	//   ....[1]....
        /*0180*/ 	.word	0x000000d0


	//   ....[2]....
        /*0184*/ 	.word	0x00000170


	//   ....[3]....
        /*0188*/ 	.word	0x000102c0


	//   ....[4]....
        /*018c*/ 	.word	0x00010350


	//   ....[5]....
        /*0190*/ 	.word	0x000132c0


	//   ....[6]....
        /*0194*/ 	.word	0x00013350


	//----- nvinfo : EIATTR_COOP_GROUP_MASK_REGIDS
	.align		4
.L_442:
        /*0198*/ 	.byte	0x04, 0x29
        /*019a*/ 	.short	(.L_444 - .L_443)


	//   ....[0]....
.L_443:
        /*019c*/ 	.word	0xffffffff


	//   ....[1]....
        /*01a0*/ 	.word	0xffffffff


	//   ....[2]....
        /*01a4*/ 	.word	0xffffffff


	//   ....[3]....
        /*01a8*/ 	.word	0xffffffff


	//   ....[4]....
        /*01ac*/ 	.word	0xffffffff


	//   ....[5]....
        /*01b0*/ 	.word	0xffffffff


	//   ....[6]....
        /*01b4*/ 	.word	0xffffffff


	//   ....[7]....
        /*01b8*/ 	.word	0xffffffff


	//   ....[8]....
        /*01bc*/ 	.word	0xffffffff


	//   ....[9]....
        /*01c0*/ 	.word	0xffffffff


	//   ....[10]....
        /*01c4*/ 	.word	0xffffffff


	//   ....[11]....
        /*01c8*/ 	.word	0xffffffff


	//   ....[12]....
        /*01cc*/ 	.word	0xffffffff


	//   ....[13]....
        /*01d0*/ 	.word	0xffffffff


	//   ....[14]....
        /*01d4*/ 	.word	0xffffffff


	//   ....[15]....
        /*01d8*/ 	.word	0xffffffff


	//   ....[16]....
        /*01dc*/ 	.word	0xffffffff


	//   ....[17]....
        /*01e0*/ 	.word	0xffffffff


	//   ....[18]....
        /*01e4*/ 	.word	0xffffffff


	//   ....[19]....
        /*01e8*/ 	.word	0xffffffff


	//   ....[20]....
        /*01ec*/ 	.word	0xffffffff


	//   ....[21]....
        /*01f0*/ 	.word	0xffffffff


	//   ....[22]....
        /*01f4*/ 	.word	0xffffffff


	//   ....[23]....
        /*01f8*/ 	.word	0xffffffff


	//   ....[24]....
        /*01fc*/ 	.word	0xffffffff


	//   ....[25]....
        /*0200*/ 	.word	0xffffffff


	//   ....[26]....
        /*0204*/ 	.word	0xffffffff


	//   ....[27]....
        /*0208*/ 	.word	0xffffffff


	//   ....[28]....
        /*020c*/ 	.word	0xffffffff


	//   ....[29]....
        /*0210*/ 	.word	0xffffffff


	//   ....[30]....
        /*0214*/ 	.word	0xffffffff


	//   ....[31]....
        /*0218*/ 	.word	0xffffffff


	//   ....[32]....
        /*021c*/ 	.word	0xffffffff


	//   ....[33]....
        /*0220*/ 	.word	0xffffffff


	//   ....[34]....
        /*0224*/ 	.word	0xffffffff


	//   ....[35]....
        /*0228*/ 	.word	0xffffffff


	//   ....[36]....
        /*022c*/ 	.word	0xffffffff


	//   ....[37]....
        /*0230*/ 	.word	0xffffffff


	//   ....[38]....
        /*0234*/ 	.word	0xffffffff


	//   ....[39]....
        /*0238*/ 	.word	0xffffffff


	//   ....[40]....
        /*023c*/ 	.word	0xffffffff


	//   ....[41]....
        /*0240*/ 	.word	0xffffffff


	//   ....[42]....
        /*0244*/ 	.word	0xffffffff


	//   ....[43]....
        /*0248*/ 	.word	0xffffffff


	//   ....[44]....
        /*024c*/ 	.word	0xffffffff


	//   ....[45]....
        /*0250*/ 	.word	0xffffffff


	//   ....[46]....
        /*0254*/ 	.word	0xffffffff


	//   ....[47]....
        /*0258*/ 	.word	0xffffffff


	//   ....[48]....
        /*025c*/ 	.word	0xffffffff


	//   ....[49]....
        /*0260*/ 	.word	0xffffffff


	//   ....[50]....
        /*0264*/ 	.word	0xffffffff


	//   ....[51]....
        /*0268*/ 	.word	0xffffffff


	//   ....[52]....
        /*026c*/ 	.word	0xffffffff


	//   ....[53]....
        /*0270*/ 	.word	0xffffffff


	//   ....[54]....
        /*0274*/ 	.word	0xffffffff


	//   ....[55]....
        /*0278*/ 	.word	0xffffffff


	//   ....[56]....
        /*027c*/ 	.word	0xffffffff


	//   ....[57]....
        /*0280*/ 	.word	0xffffffff


	//   ....[58]....
        /*0284*/ 	.word	0xffffffff


	//   ....[59]....
        /*0288*/ 	.word	0xffffffff


	//   ....[60]....
        /*028c*/ 	.word	0xffffffff


	//   ....[61]....
        /*0290*/ 	.word	0xffffffff


	//   ....[62]....
        /*0294*/ 	.word	0xffffffff


	//   ....[63]....
        /*0298*/ 	.word	0xffffffff


	//   ....[64]....
        /*029c*/ 	.word	0xffffffff


	//   ....[65]....
        /*02a0*/ 	.word	0xffffffff


	//   ....[66]....
        /*02a4*/ 	.word	0xffffffff


	//   ....[67]....
        /*02a8*/ 	.word	0xffffffff


	//   ....[68]....
        /*02ac*/ 	.word	0xffffffff


	//   ....[69]....
        /*02b0*/ 	.word	0xffffffff


	//   ....[70]....
        /*02b4*/ 	.word	0xffffffff


	//   ....[71]....
        /*02b8*/ 	.word	0xffffffff


	//   ....[72]....
        /*02bc*/ 	.word	0xffffffff


	//   ....[73]....
        /*02c0*/ 	.word	0xffffffff


	//   ....[74]....
        /*02c4*/ 	.word	0xffffffff


	//   ....[75]....
        /*02c8*/ 	.word	0xffffffff


	//   ....[76]....
        /*02cc*/ 	.word	0xffffffff


	//   ....[77]....
        /*02d0*/ 	.word	0xffffffff


	//   ....[78]....
        /*02d4*/ 	.word	0xffffffff


	//   ....[79]....
        /*02d8*/ 	.word	0xffffffff


	//   ....[80]....
        /*02dc*/ 	.word	0xffffffff


	//   ....[81]....
        /*02e0*/ 	.word	0xffffffff


	//   ....[82]....
        /*02e4*/ 	.word	0xffffffff


	//   ....[83]....
        /*02e8*/ 	.word	0xffffffff


	//   ....[84]....
        /*02ec*/ 	.word	0xffffffff


	//   ....[85]....
        /*02f0*/ 	.word	0xffffffff


	//   ....[86]....
        /*02f4*/ 	.word	0xffffffff


	//   ....[87]....
        /*02f8*/ 	.word	0xffffffff


	//   ....[88]....
        /*02fc*/ 	.word	0xffffffff


	//   ....[89]....
        /*0300*/ 	.word	0xffffffff


	//   ....[90]....
        /*0304*/ 	.word	0xffffffff


	//   ....[91]....
        /*0308*/ 	.word	0xffffffff


	//   ....[92]....
        /*030c*/ 	.word	0xffffffff


	//   ....[93]....
        /*0310*/ 	.word	0xffffffff


	//   ....[94]....
        /*0314*/ 	.word	0xffffffff


	//   ....[95]....
        /*0318*/ 	.word	0xffffffff


	//   ....[96]....
        /*031c*/ 	.word	0xffffffff


	//   ....[97]....
        /*0320*/ 	.word	0xffffffff


	//   ....[98]....
        /*0324*/ 	.word	0xffffffff


	//   ....[99]....
        /*0328*/ 	.word	0xffffffff


	//   ....[100]....
        /*032c*/ 	.word	0xffffffff


	//   ....[101]....
        /*0330*/ 	.word	0xffffffff


	//   ....[102]....
        /*0334*/ 	.word	0xffffffff


	//   ....[103]....
        /*0338*/ 	.word	0xffffffff


	//   ....[104]....
        /*033c*/ 	.word	0xffffffff


	//   ....[105]....
        /*0340*/ 	.word	0xffffffff


	//   ....[106]....
        /*0344*/ 	.word	0xffffffff


	//   ....[107]....
        /*0348*/ 	.word	0xffffffff


	//   ....[108]....
        /*034c*/ 	.word	0xffffffff


	//   ....[109]....
        /*0350*/ 	.word	0xffffffff


	//   ....[110]....
        /*0354*/ 	.word	0xffffffff


	//   ....[111]....
        /*0358*/ 	.word	0xffffffff


	//   ....[112]....
        /*035c*/ 	.word	0xffffffff


	//   ....[113]....
        /*0360*/ 	.word	0xffffffff


	//   ....[114]....
        /*0364*/ 	.word	0xffffffff


	//   ....[115]....
        /*0368*/ 	.word	0xffffffff


	//   ....[116]....
        /*036c*/ 	.word	0xffffffff


	//   ....[117]....
        /*0370*/ 	.word	0xffffffff


	//   ....[118]....
        /*0374*/ 	.word	0xffffffff


	//   ....[119]....
        /*0378*/ 	.word	0xffffffff


	//   ....[120]....
        /*037c*/ 	.word	0xffffffff


	//   ....[121]....
        /*0380*/ 	.word	0xffffffff


	//   ....[122]....
        /*0384*/ 	.word	0xffffffff


	//   ....[123]....
        /*0388*/ 	.word	0xffffffff


	//   ....[124]....
        /*038c*/ 	.word	0xffffffff


	//   ....[125]....
        /*0390*/ 	.word	0xffffffff


	//   ....[126]....
        /*0394*/ 	.word	0xffffffff


	//   ....[127]....
        /*0398*/ 	.word	0xffffffff


	//   ....[128]....
        /*039c*/ 	.word	0xffffffff


	//   ....[129]....
        /*03a0*/ 	.word	0xffffffff


	//   ....[130]....
        /*03a4*/ 	.word	0xffffffff


	//   ....[131]....
        /*03a8*/ 	.word	0xffffffff


	//   ....[132]....
        /*03ac*/ 	.word	0xffffffff


	//   ....[133]....
        /*03b0*/ 	.word	0xffffffff


	//   ....[134]....
        /*03b4*/ 	.word	0xffffffff


	//   ....[135]....
        /*03b8*/ 	.word	0xffffffff


	//   ....[136]....
        /*03bc*/ 	.word	0xffffffff


	//   ....[137]....
        /*03c0*/ 	.word	0xffffffff


	//   ....[138]....
        /*03c4*/ 	.word	0xffffffff


	//   ....[139]....
        /*03c8*/ 	.word	0xffffffff


	//   ....[140]....
        /*03cc*/ 	.word	0xffffffff


	//   ....[141]....
        /*03d0*/ 	.word	0xffffffff


	//   ....[142]....
        /*03d4*/ 	.word	0xffffffff


	//   ....[143]....
        /*03d8*/ 	.word	0xffffffff


	//   ....[144]....
        /*03dc*/ 	.word	0xffffffff


	//   ....[145]....
        /*03e0*/ 	.word	0xffffffff


	//   ....[146]....
        /*03e4*/ 	.word	0xffffffff


	//   ....[147]....
        /*03e8*/ 	.word	0xffffffff


	//   ....[148]....
        /*03ec*/ 	.word	0xffffffff


	//   ....[149]....
        /*03f0*/ 	.word	0xffffffff


	//   ....[150]....
        /*03f4*/ 	.word	0xffffffff


	//   ....[151]....
        /*03f8*/ 	.word	0x0500000f


	//   ....[152]....
        /*03fc*/ 	.word	0x0500000f


	//   ....[153]....
        /*0400*/ 	.word	0x0500000f


	//   ....[154]....
        /*0404*/ 	.word	0x0500000f


	//   ....[155]....
        /*0408*/ 	.word	0x0500000f


	//   ....[156]....
        /*040c*/ 	.word	0x0500000f


	//   ....[157]....
        /*0410*/ 	.word	0x0500000f


	//   ....[158]....
        /*0414*/ 	.word	0x0500000f


	//   ....[159]....
        /*0418*/ 	.word	0x0500000f


	//   ....[160]....
        /*041c*/ 	.word	0x0500000f


	//   ....[161]....
        /*0420*/ 	.word	0x0500000f


	//   ....[162]....
        /*0424*/ 	.word	0x0500000f


	//   ....[163]....
        /*0428*/ 	.word	0x0500000f


	//   ....[164]....
        /*042c*/ 	.word	0x0500000f


	//   ....[165]....
        /*0430*/ 	.word	0x0500000f


	//   ....[166]....
        /*0434*/ 	.word	0x0500000f


	//   ....[167]....
        /*0438*/ 	.word	0x0500000f


	//   ....[168]....
        /*043c*/ 	.word	0x0500000f


	//   ....[169]....
        /*0440*/ 	.word	0x0500000f


	//   ....[170]....
        /*0444*/ 	.word	0x0500000f


	//   ....[171]....
        /*0448*/ 	.word	0x0500000f


	//   ....[172]....
        /*044c*/ 	.word	0x0500000f


	//   ....[173]....
        /*0450*/ 	.word	0x0500000f


	//   ....[174]....
        /*0454*/ 	.word	0x0500000f


	//   ....[175]....
        /*0458*/ 	.word	0x0500000f


	//   ....[176]....
        /*045c*/ 	.word	0x0500000f


	//   ....[177]....
        /*0460*/ 	.word	0x0500000f


	//   ....[178]....
        /*0464*/ 	.word	0x0500000f


	//   ....[179]....
        /*0468*/ 	.word	0x0500000f


	//   ....[180]....
        /*046c*/ 	.word	0x0500000f


	//   ....[181]....
        /*0470*/ 	.word	0x0500000f


	//   ....[182]....
        /*0474*/ 	.word	0x0500000f


	//   ....[183]....
        /*0478*/ 	.word	0x0500000f


	//   ....[184]....
        /*047c*/ 	.word	0x0500000f


	//   ....[185]....
        /*0480*/ 	.word	0x0500000f


	//   ....[186]....
        /*0484*/ 	.word	0x0500000f


	//   ....[187]....
        /*0488*/ 	.word	0x0500000f


	//   ....[188]....
        /*048c*/ 	.word	0x0500000f


	//   ....[189]....
        /*0490*/ 	.word	0x0500000f


	//   ....[190]....
        /*0494*/ 	.word	0x0500000f


	//   ....[191]....
        /*0498*/ 	.word	0x0500000f


	//   ....[192]....
        /*049c*/ 	.word	0x0500000f


	//   ....[193]....
        /*04a0*/ 	.word	0x0500000f


	//   ....[194]....
        /*04a4*/ 	.word	0x0500000f


	//   ....[195]....
        /*04a8*/ 	.word	0x0500000f


	//   ....[196]....
        /*04ac*/ 	.word	0x0500000f


	//   ....[197]....
        /*04b0*/ 	.word	0x0500000f


	//   ....[198]....
        /*04b4*/ 	.word	0x0500000f


	//   ....[199]....
        /*04b8*/ 	.word	0x0500000f


	//   ....[200]....
        /*04bc*/ 	.word	0x0500000f


	//   ....[201]....
        /*04c0*/ 	.word	0x0500000f


	//   ....[202]....
        /*04c4*/ 	.word	0x0500000f


	//   ....[203]....
        /*04c8*/ 	.word	0x0500000f


	//   ....[204]....
        /*04cc*/ 	.word	0x0500000f


	//   ....[205]....
        /*04d0*/ 	.word	0x0500000f


	//   ....[206]....
        /*04d4*/ 	.word	0x0500000f


	//   ....[207]....
        /*04d8*/ 	.word	0x0500000f


	//   ....[208]....
        /*04dc*/ 	.word	0x0500000f


	//   ....[209]....
        /*04e0*/ 	.word	0x0500000f


	//   ....[210]....
        /*04e4*/ 	.word	0x0500000f


	//   ....[211]....
        /*04e8*/ 	.word	0x0500000f


	//   ....[212]....
        /*04ec*/ 	.word	0x0500000f


	//   ....[213]....
        /*04f0*/ 	.word	0x0500000f


	//   ....[214]....
        /*04f4*/ 	.word	0x0500000f


	//   ....[215]....
        /*04f8*/ 	.word	0x0500000f


	//   ....[216]....
        /*04fc*/ 	.word	0x0500000f


	//   ....[217]....
        /*0500*/ 	.word	0x0500000f


	//   ....[218]....
        /*0504*/ 	.word	0x0500000f


	//   ....[219]....
        /*0508*/ 	.word	0x0500000f


	//   ....[220]....
        /*050c*/ 	.word	0x0500000f


	//   ....[221]....
        /*0510*/ 	.word	0x0500000f


	//   ....[222]....
        /*0514*/ 	.word	0x0500000f


	//   ....[223]....
        /*0518*/ 	.word	0x0500000f


	//   ....[224]....
        /*051c*/ 	.word	0x0500000f


	//   ....[225]....
        /*0520*/ 	.word	0x0500000f


	//   ....[226]....
        /*0524*/ 	.word	0x0500000f


	//   ....[227]....
        /*0528*/ 	.word	0x0500000f


	//   ....[228]....
        /*052c*/ 	.word	0x0500000f


	//   ....[229]....
        /*0530*/ 	.word	0x0500000f


	//   ....[230]....
        /*0534*/ 	.word	0x0500000f


	//   ....[231]....
        /*0538*/ 	.word	0x0500000f


	//   ....[232]....
        /*053c*/ 	.word	0x0500000f


	//   ....[233]....
        /*0540*/ 	.word	0x0500000f


	//----- nvinfo : EIATTR_COOP_GROUP_INSTR_OFFSETS
	.align		4
.L_444:
        /*0544*/ 	.byte	0x04, 0x28
        /*0546*/ 	.short	(.L_446 - .L_445)


	//   ....[0]....
.L_445:
        /*0548*/ 	.word	0x00000070


	//   ....[1]....
        /*054c*/ 	.word	0x000000b0


	//   ....[2]....
        /*0550*/ 	.word	0x000002d0


	//   ....[3]....
        /*0554*/ 	.word	0x00000430


	//   ....[4]....
        /*0558*/ 	.word	0x00000550


	//   ....[5]....
        /*055c*/ 	.word	0x000006b0


	//   ....[6]....
        /*0560*/ 	.word	0x00001780


	//   ....[7]....
        /*0564*/ 	.word	0x00002250


	//   ....[8]....
        /*0568*/ 	.word	0x00002b40


	//   ....[9]....
        /*056c*/ 	.word	0x000031a0


	//   ....[10]....
        /*0570*/ 	.word	0x000032b0


	//   ....[11]....
        /*0574*/ 	.word	0x00003800


	//   ....[12]....
        /*0578*/ 	.word	0x000038b0


	//   ....[13]....
        /*057c*/ 	.word	0x00005330


	//   ....[14]....
        /*0580*/ 	.word	0x00005530


	//   ....[15]....
        /*0584*/ 	.word	0x00006280


	//   ....[16]....
        /*0588*/ 	.word	0x000064d0


	//   ....[17]....
        /*058c*/ 	.word	0x000068f0


	//   ....[18]....
        /*0590*/ 	.word	0x00006960


	//   ....[19]....
        /*0594*/ 	.word	0x00008580


	//   ....[20]....
        /*0598*/ 	.word	0x00008590


	//   ....[21]....
        /*059c*/ 	.word	0x000085c0


	//   ....[22]....
        /*05a0*/ 	.word	0x000085d0


	//   ....[23]....
        /*05a4*/ 	.word	0x00009fa0


	//   ....[24]....
        /*05a8*/ 	.word	0x0000a1a0


	//   ....[25]....
        /*05ac*/ 	.word	0x0000aef0


	//   ....[26]....
        /*05b0*/ 	.word	0x0000b010


	//   ....[27]....
        /*05b4*/ 	.word	0x0000b5b0


	//   ....[28]....
        /*05b8*/ 	.word	0x0000b620


	//   ....[29]....
        /*05bc*/ 	.word	0x0000c4b0


	//   ....[30]....
        /*05c0*/ 	.word	0x0000c4e0


	//   ....[31]....
        /*05c4*/ 	.word	0x0000c590


	//   ....[32]....
        /*05c8*/ 	.word	0x0000c5a0


	//   ....[33]....
        /*05cc*/ 	.word	0x0000d7c0


	//   ....[34]....
        /*05d0*/ 	.word	0x0000d800


	//   ....[35]....
        /*05d4*/ 	.word	0x0000d840


	//   ....[36]....
        /*05d8*/ 	.word	0x0000d870


	//   ....[37]....
        /*05dc*/ 	.word	0x0000ddd0


	//   ....[38]....
        /*05e0*/ 	.word	0x0000de10


	//   ....[39]....
        /*05e4*/ 	.word	0x0000ded0


	//   ....[40]....
        /*05e8*/ 	.word	0x0000def0


	//   ....[41]....
        /*05ec*/ 	.word	0x0000dfb0


	//   ....[42]....
        /*05f0*/ 	.word	0x0000dfd0


	//   ....[43]....
        /*05f4*/ 	.word	0x0000e0a0


	//   ....[44]....
        /*05f8*/ 	.word	0x0000e0c0


	//   ....[45]....
        /*05fc*/ 	.word	0x0000e8d0


	//   ....[46]....
        /*0600*/ 	.word	0x0000e8f0


	//   ....[47]....
        /*0604*/ 	.word	0x0000e9b0


	//   ....[48]....
        /*0608*/ 	.word	0x0000e9d0


	//   ....[49]....
        /*060c*/ 	.word	0x0000ea90


	//   ....[50]....
        /*0610*/ 	.word	0x0000eab0


	//   ....[51]....
        /*0614*/ 	.word	0x0000eb80


	//   ....[52]....
        /*0618*/ 	.word	0x0000eba0


	//   ....[53]....
        /*061c*/ 	.word	0x0000ece0


	//   ....[54]....
        /*0620*/ 	.word	0x0000eed0


	//   ....[55]....
        /*0624*/ 	.word	0x0000ef00


	//   ....[56]....
        /*0628*/ 	.word	0x0000ef30


	//   ....[57]....
        /*062c*/ 	.word	0x0000ef60


	//   ....[58]....
        /*0630*/ 	.word	0x0000ef90


	//   ....[59]....
        /*0634*/ 	.word	0x0000efc0


	//   ....[60]....
        /*0638*/ 	.word	0x0000f110


	//   ....[61]....
        /*063c*/ 	.word	0x0000f140


	//   ....[62]....
        /*0640*/ 	.word	0x0000f170


	//   ....[63]....
        /*0644*/ 	.word	0x0000f1a0


	//   ....[64]....
        /*0648*/ 	.word	0x0000f1d0


	//   ....[65]....
        /*064c*/ 	.word	0x0000f200


	//   ....[66]....
        /*0650*/ 	.word	0x0000f290


	//   ....[67]....
        /*0654*/ 	.word	0x0000f2f0


	//   ....[68]....
        /*0658*/ 	.word	0x0000f380


	//   ....[69]....
        /*065c*/ 	.word	0x00010fd0


	//   ....[70]....
        /*0660*/ 	.word	0x00010ff0


	//   ....[71]....
        /*0664*/ 	.word	0x000110a0


	//   ....[72]....
        /*0668*/ 	.word	0x000110c0


	//   ....[73]....
        /*066c*/ 	.word	0x00011160


	//   ....[74]....
        /*0670*/ 	.word	0x00011180


	//   ....[75]....
        /*0674*/ 	.word	0x00011220


	//   ....[76]....
        /*0678*/ 	.word	0x00011240


	//   ....[77]....
        /*067c*/ 	.word	0x000112e0


	//   ....[78]....
        /*0680*/ 	.word	0x00011300


	//   ....[79]....
        /*0684*/ 	.word	0x00011310


	//   ....[80]....
        /*0688*/ 	.word	0x000113a0


	//   ....[81]....
        /*068c*/ 	.word	0x00011b20


	//   ....[82]....
        /*0690*/ 	.word	0x00011b50


	//   ....[83]....
        /*0694*/ 	.word	0x00011b70


	//   ....[84]....
        /*0698*/ 	.word	0x00011c00


	//   ....[85]....
        /*069c*/ 	.word	0x00011c10


	//   ....[86]....
        /*06a0*/ 	.word	0x00011cb0


	//   ....[87]....
        /*06a4*/ 	.word	0x00011cc0


	//   ....[88]....
        /*06a8*/ 	.word	0x00011d60


	//   ....[89]....
        /*06ac*/ 	.word	0x00011d70


	//   ....[90]....
        /*06b0*/ 	.word	0x00011e10


	//   ....[91]....
        /*06b4*/ 	.word	0x00011e20


	//   ....[92]....
        /*06b8*/ 	.word	0x00011ec0


	//   ....[93]....
        /*06bc*/ 	.word	0x00011ed0


	//   ....[94]....
        /*06c0*/ 	.word	0x00011f70


	//   ....[95]....
        /*06c4*/ 	.word	0x00011f80


	//   ....[96]....
        /*06c8*/ 	.word	0x00011f90


	//   ....[97]....
        /*06cc*/ 	.word	0x00012790


	//   ....[98]....
        /*06d0*/ 	.word	0x000127a0


	//   ....[99]....
        /*06d4*/ 	.word	0x000127c0


	//   ....[100]....
        /*06d8*/ 	.word	0x00012840


	//   ....[101]....
        /*06dc*/ 	.word	0x00012850


	//   ....[102]....
        /*06e0*/ 	.word	0x000128b0


	//   ....[103]....
        /*06e4*/ 	.word	0x000128e0


	//   ....[104]....
        /*06e8*/ 	.word	0x00012920


	//   ....[105]....
        /*06ec*/ 	.word	0x00012950


	//   ....[106]....
        /*06f0*/ 	.word	0x00012990


	//   ....[107]....
        /*06f4*/ 	.word	0x000129c0


	//   ....[108]....
        /*06f8*/ 	.word	0x00012a00


	//   ....[109]....
        /*06fc*/ 	.word	0x00012c80


	//   ....[110]....
        /*0700*/ 	.word	0x00012ca0


	//   ....[111]....
        /*0704*/ 	.word	0x00012d30


	//   ....[112]....
        /*0708*/ 	.word	0x00012d40


	//   ....[113]....
        /*070c*/ 	.word	0x00012db0


	//   ....[114]....
        /*0710*/ 	.word	0x00012dc0


	//   ....[115]....
        /*0714*/ 	.word	0x00012e30


	//   ....[116]....
        /*0718*/ 	.word	0x00012e40


	//   ....[117]....
        /*071c*/ 	.word	0x00012eb0


	//   ....[118]....
        /*0720*/ 	.word	0x00012ec0


	//   ....[119]....
        /*0724*/ 	.word	0x00012ed0


	//   ....[120]....
        /*0728*/ 	.word	0x00012f40


	//   ....[121]....
        /*072c*/ 	.word	0x000134d0


	//   ....[122]....
        /*0730*/ 	.word	0x000134f0


	//   ....[123]....
        /*0734*/ 	.word	0x00013500


	//   ....[124]....
        /*0738*/ 	.word	0x00013510


	//   ....[125]....
        /*073c*/ 	.word	0x00013580


	//   ....[126]....
        /*0740*/ 	.word	0x000135a0


	//   ....[127]....
        /*0744*/ 	.word	0x00013610


	//   ....[128]....
        /*0748*/ 	.word	0x00013630


	//   ....[129]....
        /*074c*/ 	.word	0x00013690


	//   ....[130]....
        /*0750*/ 	.word	0x000136b0


	//   ....[131]....
        /*0754*/ 	.word	0x00013700


	//   ....[132]....
        /*0758*/ 	.word	0x00013720


	//   ....[133]....
        /*075c*/ 	.word	0x00013b30


	//   ....[134]....
        /*0760*/ 	.word	0x00013b60


	//   ....[135]....
        /*0764*/ 	.word	0x00013b90


	//   ....[136]....
        /*0768*/ 	.word	0x00013bc0


	//   ....[137]....
        /*076c*/ 	.word	0x00013bf0


	//   ....[138]....
        /*0770*/ 	.word	0x00013c20


	//   ....[139]....
        /*0774*/ 	.word	0x00013c50


	//   ....[140]....
        /*0778*/ 	.word	0x00013c80


	//   ....[141]....
        /*077c*/ 	.word	0x00013e00


	//   ....[142]....
        /*0780*/ 	.word	0x00013e30


	//   ....[143]....
        /*0784*/ 	.word	0x00013e60


	//   ....[144]....
        /*0788*/ 	.word	0x00013e90


	//   ....[145]....
        /*078c*/ 	.word	0x00013ec0


	//   ....[146]....
        /*0790*/ 	.word	0x00013ef0


	//   ....[147]....
        /*0794*/ 	.word	0x00013fb0


	//   ....[148]....
        /*0798*/ 	.word	0x00013fd0


	//   ....[149]....
        /*079c*/ 	.word	0x00014040


	//   ....[150]....
        /*07a0*/ 	.word	0x000146e0


	//   ....[151]....
        /*07a4*/ 	.word	0x00014d50


	//   ....[152]....
        /*07a8*/ 	.word	0x00014e40


	//   ....[153]....
        /*07ac*/ 	.word	0x00014ee0


	//   ....[154]....
        /*07b0*/ 	.word	0x00014f40


	//   ....[155]....
        /*07b4*/ 	.word	0x00015050


	//   ....[156]....
        /*07b8*/ 	.word	0x000150c0


	//   ....[157]....
        /*07bc*/ 	.word	0x000151d0


	//   ....[158]....
        /*07c0*/ 	.word	0x00015240


	//   ....[159]....
        /*07c4*/ 	.word	0x00015350


	//   ....[160]....
        /*07c8*/ 	.word	0x000153c0


	//   ....[161]....
        /*07cc*/ 	.word	0x000154d0


	//   ....[162]....
        /*07d0*/ 	.word	0x00015540


	//   ....[163]....
        /*07d4*/ 	.word	0x000155e0


	//   ....[164]....
        /*07d8*/ 	.word	0x000156f0


	//   ....[165]....
        /*07dc*/ 	.word	0x00015760


	//   ....[166]....
        /*07e0*/ 	.word	0x000157c0


	//   ....[167]....
        /*07e4*/ 	.word	0x000158b0


	//   ....[168]....
        /*07e8*/ 	.word	0x00015910


	//   ....[169]....
        /*07ec*/ 	.word	0x00015a20


	//   ....[170]....
        /*07f0*/ 	.word	0x00015a80


	//   ....[171]....
        /*07f4*/ 	.word	0x00015b90


	//   ....[172]....
        /*07f8*/ 	.word	0x00015bf0


	//   ....[173]....
        /*07fc*/ 	.word	0x00015d00


	//   ....[174]....
        /*0800*/ 	.word	0x00015d60


	//   ....[175]....
        /*0804*/ 	.word	0x00015e70


	//   ....[176]....
        /*0808*/ 	.word	0x00015ed0


	//   ....[177]....
        /*080c*/ 	.word	0x00015fe0


	//   ....[178]....
        /*0810*/ 	.word	0x00016040


	//   ....[179]....
        /*0814*/ 	.word	0x00016130


	//   ....[180]....
        /*0818*/ 	.word	0x00016260


	//   ....[181]....
        /*081c*/ 	.word	0x00016310


	//   ....[182]....
        /*0820*/ 	.word	0x00016390


	//   ....[183]....
        /*0824*/ 	.word	0x00016470


	//   ....[184]....
        /*0828*/ 	.word	0x000164d0


	//   ....[185]....
        /*082c*/ 	.word	0x000165a0


	//   ....[186]....
        /*0830*/ 	.word	0x00016600


	//   ....[187]....
        /*0834*/ 	.word	0x000166d0


	//   ....[188]....
        /*0838*/ 	.word	0x00016730


	//   ....[189]....
        /*083c*/ 	.word	0x00016800


	//   ....[190]....
        /*0840*/ 	.word	0x00016860


	//   ....[191]....
        /*0844*/ 	.word	0x00016930


	//   ....[192]....
        /*0848*/ 	.word	0x00016a20


	//   ....[193]....
        /*084c*/ 	.word	0x00016ac0


	//   ....[194]....
        /*0850*/ 	.word	0x00016b20


	//   ....[195]....
        /*0854*/ 	.word	0x00016c10


	//   ....[196]....
        /*0858*/ 	.word	0x00016c70


	//   ....[197]....
        /*085c*/ 	.word	0x00016d50


	//   ....[198]....
        /*0860*/ 	.word	0x00016db0


	//   ....[199]....
        /*0864*/ 	.word	0x00016e90


	//   ....[200]....
        /*0868*/ 	.word	0x00016ef0


	//   ....[201]....
        /*086c*/ 	.word	0x00016fd0


	//   ....[202]....
        /*0870*/ 	.word	0x00017030


	//   ....[203]....
        /*0874*/ 	.word	0x00017100


	//   ....[204]....
        /*0878*/ 	.word	0x00017230


	//   ....[205]....
        /*087c*/ 	.word	0x00017320


	//   ....[206]....
        /*0880*/ 	.word	0x000173c0


	//   ....[207]....
        /*0884*/ 	.word	0x00017490


	//   ....[208]....
        /*0888*/ 	.word	0x000174f0


	//   ....[209]....
        /*088c*/ 	.word	0x000175c0


	//   ....[210]....
        /*0890*/ 	.word	0x00017620


	//   ....[211]....
        /*0894*/ 	.word	0x00017700


	//   ....[212]....
        /*0898*/ 	.word	0x00017760


	//   ....[213]....
        /*089c*/ 	.word	0x00017830


	//   ....[214]....
        /*08a0*/ 	.word	0x00017890


	//   ....[215]....
        /*08a4*/ 	.word	0x00017950


	//   ....[216]....
        /*08a8*/ 	.word	0x000179e0


	//   ....[217]....
        /*08ac*/ 	.word	0x00017a80


	//   ....[218]....
        /*08b0*/ 	.word	0x00017ba0


	//   ....[219]....
        /*08b4*/ 	.word	0x00017c10


	//   ....[220]....
        /*08b8*/ 	.word	0x00017c80


	//   ....[221]....
        /*08bc*/ 	.word	0x00017cf0


	//   ....[222]....
        /*08c0*/ 	.word	0x00017d60


	//   ....[223]....
        /*08c4*/ 	.word	0x00017de0


	//   ....[224]....
        /*08c8*/ 	.word	0x00017e70


	//   ....[225]....
        /*08cc*/ 	.word	0x00017f00


	//   ....[226]....
        /*08d0*/ 	.word	0x00017f70


	//   ....[227]....
        /*08d4*/ 	.word	0x00017fe0


	//   ....[228]....
        /*08d8*/ 	.word	0x00018050


	//   ....[229]....
        /*08dc*/ 	.word	0x000180d0


	//   ....[230]....
        /*08e0*/ 	.word	0x00018140


	//   ....[231]....
        /*08e4*/ 	.word	0x000181e0


	//   ....[232]....
        /*08e8*/ 	.word	0x00018270


	//   ....[233]....
        /*08ec*/ 	.word	0x00018390


	//----- nvinfo : EIATTR_REG_RECONFIG
	.align		4
.L_446:
        /*08f0*/ 	.byte	0x01, 0x54
	.zero		2


	//----- nvinfo : EIATTR_SYSCALL_OFFSETS
	.align		4
        /*08f4*/ 	.byte	0x04, 0x46
        /*08f6*/ 	.short	(.L_448 - .L_447)


	//   ....[0]....
.L_447:
        /*08f8*/ 	.word	0x00001960


	//   ....[1]....
        /*08fc*/ 	.word	0x000104b0


	//   ....[2]....
        /*0900*/ 	.word	0x00010600


	//   ....[3]....
        /*0904*/ 	.word	0x000106f0


	//   ....[4]....
        /*0908*/ 	.word	0x000116f0


	//----- nvinfo : EIATTR_MBARRIER_INSTR_OFFSETS
	.align		4
.L_448:
        /*090c*/ 	.byte	0x04, 0x39
        /*090e*/ 	.short	(.L_450 - .L_449)


	//   ....[0]....
.L_449:
        /*0910*/ 	.word	0x00000180
        /*0914*/ 	.word	0x000000ff
        /*0918*/ 	.word	0x0002a800
        /*091c*/ 	.short	0x0100
        /*091e*/ 	.byte	0x08
	.zero		1


	//   ....[1]....
        /*0920*/ 	.word	0x00000190
        /*0924*/ 	.word	0x000000ff
        /*0928*/ 	.word	0x0002a820
        /*092c*/ 	.short	0x0100
        /*092e*/ 	.byte	0x08
	.zero		1


	//   ....[2]....
        /*0930*/ 	.word	0x00000280
        /*0934*/ 	.word	0x000000ff
        /*0938*/ 	.word	0x0002a830
        /*093c*/ 	.short	0x0100
        /*093e*/ 	.byte	0x08
	.zero		1


	//   ....[3]....
        /*0940*/ 	.word	0x00000290
        /*0944*/ 	.word	0x000000ff
        /*0948*/ 	.word	0x0002a840
        /*094c*/ 	.short	0x0100
        /*094e*/ 	.byte	0x08
	.zero		1


	//   ....[4]....
        /*0950*/ 	.word	0x000002a0
        /*0954*/ 	.word	0x000000ff
        /*0958*/ 	.word	0x0002a838
        /*095c*/ 	.short	0x0100
        /*095e*/ 	.byte	0x08
	.zero		1


	//   ....[5]....
        /*0960*/ 	.word	0x000002b0
        /*0964*/ 	.word	0x000000ff
        /*0968*/ 	.word	0x0002a848
        /*096c*/ 	.short	0x0100
        /*096e*/ 	.byte	0x08
	.zero		1


	//   ....[6]....
        /*0970*/ 	.word	0x000003e0
        /*0974*/ 	.word	0x000000ff
        /*0978*/ 	.word	0x0002a850
        /*097c*/ 	.short	0x0100
        /*097e*/ 	.byte	0x08
	.zero		1


	//   ....[7]....
        /*0980*/ 	.word	0x000003f0
        /*0984*/ 	.word	0x000000ff
        /*0988*/ 	.word	0x0002a860
        /*098c*/ 	.short	0x0100
        /*098e*/ 	.byte	0x08
	.zero		1


	//   ....[8]....
        /*0990*/ 	.word	0x00000400
        /*0994*/ 	.word	0x000000ff
        /*0998*/ 	.word	0x0002a858
        /*099c*/ 	.short	0x0100
        /*099e*/ 	.byte	0x08
	.zero		1


	//   ....[9]....
        /*09a0*/ 	.word	0x00000410
        /*09a4*/ 	.word	0x000000ff
        /*09a8*/ 	.word	0x0002a868
        /*09ac*/ 	.short	0x0100
        /*09ae*/ 	.byte	0x08
	.zero		1


	//   ....[10]....
        /*09b0*/ 	.word	0x00000500
        /*09b4*/ 	.word	0x000000ff
        /*09b8*/ 	.word	0x0002a870
        /*09bc*/ 	.short	0x0100
        /*09be*/ 	.byte	0x06
	.zero		1


	//   ....[11]....
        /*09c0*/ 	.word	0x00000510
        /*09c4*/ 	.word	0x000000ff
        /*09c8*/ 	.word	0x0002a880
        /*09cc*/ 	.short	0x0100
        /*09ce*/ 	.byte	0x06
	.zero		1


	//   ....[12]....
        /*09d0*/ 	.word	0x00000520
        /*09d4*/ 	.word	0x000000ff
        /*09d8*/ 	.word	0x0002a878
        /*09dc*/ 	.short	0x0100
        /*09de*/ 	.byte	0x06
	.zero		1


	//   ....[13]....
        /*09e0*/ 	.word	0x00000530
        /*09e4*/ 	.word	0x000000ff
        /*09e8*/ 	.word	0x0002a888
        /*09ec*/ 	.short	0x0100
        /*09ee*/ 	.byte	0x06
	.zero		1


	//   ....[14]....
        /*09f0*/ 	.word	0x00000660
        /*09f4*/ 	.word	0x000000ff
        /*09f8*/ 	.word	0x0002a890
        /*09fc*/ 	.short	0x0100
        /*09fe*/ 	.byte	0x08
	.zero		1


	//   ....[15]....
        /*0a00*/ 	.word	0x00000670
        /*0a04*/ 	.word	0x000000ff
        /*0a08*/ 	.word	0x0002a8a0
        /*0a0c*/ 	.short	0x0100
        /*0a0e*/ 	.byte	0x08
	.zero		1


	//   ....[16]....
        /*0a10*/ 	.word	0x00000680
        /*0a14*/ 	.word	0x000000ff
        /*0a18*/ 	.word	0x0002a898
        /*0a1c*/ 	.short	0x0100
        /*0a1e*/ 	.byte	0x08
	.zero		1


	//   ....[17]....
        /*0a20*/ 	.word	0x00000690
        /*0a24*/ 	.word	0x000000ff
        /*0a28*/ 	.word	0x0002a8a8
        /*0a2c*/ 	.short	0x0100
        /*0a2e*/ 	.byte	0x08
	.zero		1


	//   ....[18]....
        /*0a30*/ 	.word	0x000007d0
        /*0a34*/ 	.word	0x000000ff
        /*0a38*/ 	.word	0x0002a8b0
        /*0a3c*/ 	.short	0x0100
        /*0a3e*/ 	.byte	0x08
	.zero		1


	//   ....[19]....
        /*0a40*/ 	.word	0x000007e0
        /*0a44*/ 	.word	0x000000ff
        /*0a48*/ 	.word	0x0002a8c0
        /*0a4c*/ 	.short	0x0100
        /*0a4e*/ 	.byte	0x08
	.zero		1


	//   ....[20]....
        /*0a50*/ 	.word	0x000007f0
        /*0a54*/ 	.word	0x000000ff
        /*0a58*/ 	.word	0x0002a8b8
        /*0a5c*/ 	.short	0x0100
        /*0a5e*/ 	.byte	0x08
	.zero		1


	//   ....[21]....
        /*0a60*/ 	.word	0x00000800
        /*0a64*/ 	.word	0x000000ff
        /*0a68*/ 	.word	0x0002a8c8
        /*0a6c*/ 	.short	0x0100
        /*0a6e*/ 	.byte	0x08
	.zero		1


	//   ....[22]....
        /*0a70*/ 	.word	0x000019d0
        /*0a74*/ 	.word	0x000000ff
        /*0a78*/ 	.word	0x0002a800
        /*0a7c*/ 	.short	0x010a
        /*0a7e*/ 	.byte	0x28
	.zero		1


	//   ....[23]....
        /*0a80*/ 	.word	0x00001a50
        /*0a84*/ 	.word	0x00000003
        /*0a88*/ 	.word	0x0002a830
        /*0a8c*/ 	.short	0x010a
        /*0a8e*/ 	.byte	0x3f
	.zero		1


	//   ....[24]....
        /*0a90*/ 	.word	0x00001a90
        /*0a94*/ 	.word	0x00000003
        /*0a98*/ 	.word	0x0002a830
        /*0a9c*/ 	.short	0x010a
        /*0a9e*/ 	.byte	0x3f
	.zero		1


	//   ....[25]....
        /*0aa0*/ 	.word	0x000021d0
        /*0aa4*/ 	.word	0x000000ff
        /*0aa8*/ 	.word	0x00000000
        /*0aac*/ 	.short	0x0101
        /*0aae*/ 	.byte	0x04
	.zero		1


	//   ....[26]....
        /*0ab0*/ 	.word	0x000046a0
        /*0ab4*/ 	.word	0x000000ff
        /*0ab8*/ 	.word	0x0002a830
        /*0abc*/ 	.short	0x010a
        /*0abe*/ 	.byte	0x06
	.zero		1


	//   ....[27]....
        /*0ac0*/ 	.word	0x000046e0
        /*0ac4*/ 	.word	0x000000ff
        /*0ac8*/ 	.word	0x0002a830
        /*0acc*/ 	.short	0x010a
        /*0ace*/ 	.byte	0x06
	.zero		1


	//   ....[28]....
        /*0ad0*/ 	.word	0x00004fa0
        /*0ad4*/ 	.word	0x000000ff
        /*0ad8*/ 	.word	0x0002a850
        /*0adc*/ 	.short	0x010a
        /*0ade*/ 	.byte	0x05
	.zero		1


	//   ....[29]....
        /*0ae0*/ 	.word	0x00004fe0
        /*0ae4*/ 	.word	0x000000ff
        /*0ae8*/ 	.word	0x0002a850
        /*0aec*/ 	.short	0x010a
        /*0aee*/ 	.byte	0x05
	.zero		1


	//   ....[30]....
        /*0af0*/ 	.word	0x000052f0
        /*0af4*/ 	.word	0x000000ff
        /*0af8*/ 	.word	0x00000000
        /*0afc*/ 	.short	0x0101
        /*0afe*/ 	.byte	0x06
	.zero		1


	//   ....[31]....
        /*0b00*/ 	.word	0x000071e0
        /*0b04*/ 	.word	0x000000ff
        /*0b08*/ 	.word	0x00000000
        /*0b0c*/ 	.short	0x0101
        /*0b0e*/ 	.byte	0x05
	.zero		1


	//   ....[32]....
        /*0b10*/ 	.word	0x00007680
        /*0b14*/ 	.word	0x000000ff
        /*0b18*/ 	.word	0x0002a830
        /*0b1c*/ 	.short	0x010a
        /*0b1e*/ 	.byte	0x06
	.zero		1


	//   ....[33]....
        /*0b20*/ 	.word	0x000076c0
        /*0b24*/ 	.word	0x000000ff
        /*0b28*/ 	.word	0x0002a830
        /*0b2c*/ 	.short	0x010a
        /*0b2e*/ 	.byte	0x06
	.zero		1


	//   ....[34]....
        /*0b30*/ 	.word	0x00007f80
        /*0b34*/ 	.word	0x000000ff
        /*0b38*/ 	.word	0x0002a850
        /*0b3c*/ 	.short	0x010a
        /*0b3e*/ 	.byte	0x05
	.zero		1


	//   ....[35]....
        /*0b40*/ 	.word	0x00007fc0
        /*0b44*/ 	.word	0x000000ff
        /*0b48*/ 	.word	0x0002a850
        /*0b4c*/ 	.short	0x010a
        /*0b4e*/ 	.byte	0x05
	.zero		1


	//   ....[36]....
        /*0b50*/ 	.word	0x00008300
        /*0b54*/ 	.word	0x000000ff
        /*0b58*/ 	.word	0x00000000
        /*0b5c*/ 	.short	0x0101
        /*0b5e*/ 	.byte	0x06
	.zero		1


	//   ....[37]....
        /*0b60*/ 	.word	0x00009060
        /*0b64*/ 	.word	0x000000ff
        /*0b68*/ 	.word	0x00000000
        /*0b6c*/ 	.short	0x0101
        /*0b6e*/ 	.byte	0x05
	.zero		1


	//   ....[38]....
        /*0b70*/ 	.word	0x00009300
        /*0b74*/ 	.word	0x000000ff
        /*0b78*/ 	.word	0x0002a830
        /*0b7c*/ 	.short	0x010a
        /*0b7e*/ 	.byte	0x05
	.zero		1


	//   ....[39]....
        /*0b80*/ 	.word	0x00009340
        /*0b84*/ 	.word	0x000000ff
        /*0b88*/ 	.word	0x0002a830
        /*0b8c*/ 	.short	0x010a
        /*0b8e*/ 	.byte	0x05
	.zero		1


	//   ....[40]....
        /*0b90*/ 	.word	0x00009c00
        /*0b94*/ 	.word	0x000000ff
        /*0b98*/ 	.word	0x0002a850
        /*0b9c*/ 	.short	0x010a
        /*0b9e*/ 	.byte	0x05
	.zero		1


	//   ....[41]....
        /*0ba0*/ 	.word	0x00009c40
        /*0ba4*/ 	.word	0x000000ff
        /*0ba8*/ 	.word	0x0002a850
        /*0bac*/ 	.short	0x010a
        /*0bae*/ 	.byte	0x05
	.zero		1


	//   ....[42]....
        /*0bb0*/ 	.word	0x00009f50
        /*0bb4*/ 	.word	0x000000ff
        /*0bb8*/ 	.word	0x00000000
        /*0bbc*/ 	.short	0x0101
        /*0bbe*/ 	.byte	0x04
	.zero		1


	//   ....[43]....
        /*0bc0*/ 	.word	0x0000be60
        /*0bc4*/ 	.word	0x000000ff
        /*0bc8*/ 	.word	0x00000000
        /*0bcc*/ 	.short	0x0101
        /*0bce*/ 	.byte	0x05
	.zero		1


	//   ....[44]....
        /*0bd0*/ 	.word	0x0000c420
        /*0bd4*/ 	.word	0x000000ff
        /*0bd8*/ 	.word	0x0002a850
        /*0bdc*/ 	.short	0x010a
        /*0bde*/ 	.byte	0x05
	.zero		1


	//   ....[45]....
        /*0be0*/ 	.word	0x0000c460
        /*0be4*/ 	.word	0x000000ff
        /*0be8*/ 	.word	0x0002a850
        /*0bec*/ 	.short	0x010a
        /*0bee*/ 	.byte	0x05
	.zero		1


	//   ....[46]....
        /*0bf0*/ 	.word	0x0000c930
        /*0bf4*/ 	.word	0x000000ff
        /*0bf8*/ 	.word	0x00000000
        /*0bfc*/ 	.short	0x0101
        /*0bfe*/ 	.byte	0x04
	.zero		1


	//   ....[47]....
        /*0c00*/ 	.word	0x0000de00
        /*0c04*/ 	.word	0x00000003
        /*0c08*/ 	.word	0x00000000
        /*0c0c*/ 	.short	0x0101
        /*0c0e*/ 	.byte	0x3f
	.zero		1


	//   ....[48]....
        /*0c10*/ 	.word	0x00010d80
        /*0c14*/ 	.word	0x00000007
        /*0c18*/ 	.word	0x0002a840
        /*0c1c*/ 	.short	0x010a
        /*0c1e*/ 	.byte	0x3f
	.zero		1


	//   ....[49]....
        /*0c20*/ 	.word	0x00011460
        /*0c24*/ 	.word	0x00000007
        /*0c28*/ 	.word	0x0002a830
        /*0c2c*/ 	.short	0x0107
        /*0c2e*/ 	.byte	0x3f
	.zero		1


	//   ....[50]....
        /*0c30*/ 	.word	0x00011520
        /*0c34*/ 	.word	0x00000007
        /*0c38*/ 	.word	0x0002a830
        /*0c3c*/ 	.short	0x0101
        /*0c3e*/ 	.byte	0x3f
	.zero		1


	//   ....[51]....
        /*0c40*/ 	.word	0x000120e0
        /*0c44*/ 	.word	0x00000016
        /*0c48*/ 	.word	0x0002a800
        /*0c4c*/ 	.short	0x0107
        /*0c4e*/ 	.byte	0x3f
	.zero		1


	//   ....[52]....
        /*0c50*/ 	.word	0x00012200
        /*0c54*/ 	.word	0x00000016
        /*0c58*/ 	.word	0x0002a800
        /*0c5c*/ 	.short	0x0101
        /*0c5e*/ 	.byte	0x3f
	.zero		1


	//   ....[53]....
        /*0c60*/ 	.word	0x00012220
        /*0c64*/ 	.word	0x00000016
        /*0c68*/ 	.word	0x0002a820
        /*0c6c*/ 	.short	0x010a
        /*0c6e*/ 	.byte	0x3f
	.zero		1


	//   ....[54]....
        /*0c70*/ 	.word	0x00012590
        /*0c74*/ 	.word	0x00000006
        /*0c78*/ 	.word	0x0002a840
        /*0c7c*/ 	.short	0x010a
        /*0c7e*/ 	.byte	0x3f
	.zero		1


	//   ....[55]....
        /*0c80*/ 	.word	0x00012aa0
        /*0c84*/ 	.word	0x00000006
        /*0c88*/ 	.word	0x0002a830
        /*0c8c*/ 	.short	0x0107
        /*0c8e*/ 	.byte	0x3f
	.zero		1


	//   ....[56]....
        /*0c90*/ 	.word	0x00012b60
        /*0c94*/ 	.word	0x00000006
        /*0c98*/ 	.word	0x0002a830
        /*0c9c*/ 	.short	0x0101
        /*0c9e*/ 	.byte	0x3f
	.zero		1


	//   ....[57]....
        /*0ca0*/ 	.word	0x00012bc0
        /*0ca4*/ 	.word	0x00000005
        /*0ca8*/ 	.word	0x0002a860
        /*0cac*/ 	.short	0x010a
        /*0cae*/ 	.byte	0x3f
	.zero		1


	//   ....[58]....
        /*0cb0*/ 	.word	0x00013020
        /*0cb4*/ 	.word	0x00000005
        /*0cb8*/ 	.word	0x0002a850
        /*0cbc*/ 	.short	0x0107
        /*0cbe*/ 	.byte	0x3f
	.zero		1


	//   ....[59]....
        /*0cc0*/ 	.word	0x00013170
        /*0cc4*/ 	.word	0x00000005
        /*0cc8*/ 	.word	0x0002a850
        /*0ccc*/ 	.short	0x0101
        /*0cce*/ 	.byte	0x3f
	.zero		1


	//   ....[60]....
        /*0cd0*/ 	.word	0x00013400
        /*0cd4*/ 	.word	0x00000000
        /*0cd8*/ 	.word	0x0002a860
        /*0cdc*/ 	.short	0x010a
        /*0cde*/ 	.byte	0x3f
	.zero		1


	//   ....[61]....
        /*0ce0*/ 	.word	0x00013860
        /*0ce4*/ 	.word	0x00000000
        /*0ce8*/ 	.word	0x0002a850
        /*0cec*/ 	.short	0x0107
        /*0cee*/ 	.byte	0x3f
	.zero		1


	//   ....[62]....
        /*0cf0*/ 	.word	0x00013930
        /*0cf4*/ 	.word	0x00000000
        /*0cf8*/ 	.word	0x0002a850
        /*0cfc*/ 	.short	0x0101
        /*0cfe*/ 	.byte	0x3f
	.zero		1


	//   ....[63]....
        /*0d00*/ 	.word	0x00014660
        /*0d04*/ 	.word	0x00000005
        /*0d08*/ 	.word	0x0002a820
        /*0d0c*/ 	.short	0x010a
        /*0d0e*/ 	.byte	0x3f
	.zero		1


	//   ....[64]....
        /*0d10*/ 	.word	0x00014800
        /*0d14*/ 	.word	0x00000003
        /*0d18*/ 	.word	0x0002a840
        /*0d1c*/ 	.short	0x010a
        /*0d1e*/ 	.byte	0x3f
	.zero		1


	//   ....[65]....
        /*0d20*/ 	.word	0x000148a0
        /*0d24*/ 	.word	0x00000019
        /*0d28*/ 	.word	0x0002a840
        /*0d2c*/ 	.short	0x010a
        /*0d2e*/ 	.byte	0x3f
	.zero		1


	//   ....[66]....
        /*0d30*/ 	.word	0x000148e0
        /*0d34*/ 	.word	0x00000003
        /*0d38*/ 	.word	0x0002a860
        /*0d3c*/ 	.short	0x010a
        /*0d3e*/ 	.byte	0x3f
	.zero		1


	//   ....[67]....
        /*0d40*/ 	.word	0x00014920
        /*0d44*/ 	.word	0x00000019
        /*0d48*/ 	.word	0x0002a860
        /*0d4c*/ 	.short	0x010a
        /*0d4e*/ 	.byte	0x3f
	.zero		1


	//   ....[68]....
        /*0d50*/ 	.word	0x00014990
        /*0d54*/ 	.word	0x00000003
        /*0d58*/ 	.word	0x0002a800
        /*0d5c*/ 	.short	0x010a
        /*0d5e*/ 	.byte	0x3f
	.zero		1


	//   ....[69]....
        /*0d60*/ 	.word	0x000149e0
        /*0d64*/ 	.word	0x00000003
        /*0d68*/ 	.word	0x0002a830
        /*0d6c*/ 	.short	0x010a
        /*0d6e*/ 	.byte	0x3f
	.zero		1


	//   ....[70]....
        /*0d70*/ 	.word	0x00014a40
        /*0d74*/ 	.word	0x0000000a
        /*0d78*/ 	.word	0x0002a830
        /*0d7c*/ 	.short	0x010a
        /*0d7e*/ 	.byte	0x3f
	.zero		1


	//   ....[71]....
        /*0d80*/ 	.word	0x00014aa0
        /*0d84*/ 	.word	0x00000009
        /*0d88*/ 	.word	0x0002a850
        /*0d8c*/ 	.short	0x010a
        /*0d8e*/ 	.byte	0x3f
	.zero		1


	//   ....[72]....
        /*0d90*/ 	.word	0x00014b00
        /*0d94*/ 	.word	0x0000000a
        /*0d98*/ 	.word	0x0002a830
        /*0d9c*/ 	.short	0x010a
        /*0d9e*/ 	.byte	0x3f
	.zero		1


	//   ....[73]....
        /*0da0*/ 	.word	0x00014b60
        /*0da4*/ 	.word	0x00000009
        /*0da8*/ 	.word	0x0002a850
        /*0dac*/ 	.short	0x010a
        /*0dae*/ 	.byte	0x3f
	.zero		1


	//   ....[74]....
        /*0db0*/ 	.word	0x00014bc0
        /*0db4*/ 	.word	0x0000000a
        /*0db8*/ 	.word	0x0002a830
        /*0dbc*/ 	.short	0x010a
        /*0dbe*/ 	.byte	0x3f
	.zero		1


	//   ....[75]....
        /*0dc0*/ 	.word	0x00014c20
        /*0dc4*/ 	.word	0x00000009
        /*0dc8*/ 	.word	0x0002a850
        /*0dcc*/ 	.short	0x010a
        /*0dce*/ 	.byte	0x3f
	.zero		1


	//   ....[76]....
        /*0dd0*/ 	.word	0x00014c80
        /*0dd4*/ 	.word	0x00000005
        /*0dd8*/ 	.word	0x0002a850
        /*0ddc*/ 	.short	0x010a
        /*0dde*/ 	.byte	0x3f
	.zero		1


	//   ....[77]....
        /*0de0*/ 	.word	0x00014d90
        /*0de4*/ 	.word	0x00000007
        /*0de8*/ 	.word	0x0002a840
        /*0dec*/ 	.short	0x010a
        /*0dee*/ 	.byte	0x3f
	.zero		1


	//   ....[78]....
        /*0df0*/ 	.word	0x00016160
        /*0df4*/ 	.word	0x00000016
        /*0df8*/ 	.word	0x0002a820
        /*0dfc*/ 	.short	0x010a
        /*0dfe*/ 	.byte	0x3f
	.zero		1


	//   ....[79]....
        /*0e00*/ 	.word	0x000161b0
        /*0e04*/ 	.word	0x00000006
        /*0e08*/ 	.word	0x0002a840
        /*0e0c*/ 	.short	0x010a
        /*0e0e*/ 	.byte	0x3f
	.zero		1


	//   ....[80]....
        /*0e10*/ 	.word	0x00016970
        /*0e14*/ 	.word	0x00000005
        /*0e18*/ 	.word	0x0002a860
        /*0e1c*/ 	.short	0x010a
        /*0e1e*/ 	.byte	0x3f
	.zero		1


	//   ....[81]....
        /*0e20*/ 	.word	0x00017180
        /*0e24*/ 	.word	0x00000000
        /*0e28*/ 	.word	0x0002a860
        /*0e2c*/ 	.short	0x010a
        /*0e2e*/ 	.byte	0x3f
	.zero		1


	//   ....[82]....
        /*0e30*/ 	.word	0x000182b0
        /*0e34*/ 	.word	0x00000005
        /*0e38*/ 	.word	0x0002a820
        /*0e3c*/ 	.short	0x010a
        /*0e3e*/ 	.byte	0x3f
	.zero		1


	//   ....[83]....
        /*0e40*/ 	.word	0x00018450
        /*0e44*/ 	.word	0x00000003
        /*0e48*/ 	.word	0x0002a840
        /*0e4c*/ 	.short	0x010a
        /*0e4e*/ 	.byte	0x3f
	.zero		1


	//   ....[84]....
        /*0e50*/ 	.word	0x000184a0
        /*0e54*/ 	.word	0x00000019
        /*0e58*/ 	.word	0x0002a840
        /*0e5c*/ 	.short	0x010a
        /*0e5e*/ 	.byte	0x3f
	.zero		1


	//   ....[85]....
        /*0e60*/ 	.word	0x000184f0
        /*0e64*/ 	.word	0x00000003
        /*0e68*/ 	.word	0x0002a860
        /*0e6c*/ 	.short	0x010a
        /*0e6e*/ 	.byte	0x3f
	.zero		1


	//----- nvinfo : EIATTR_NUM_MBARRIERS
	.align		4
.L_450:
        /*0e70*/ 	.byte	0x03, 0x38
        /*0e72*/ 	.short	0x0016


	//----- nvinfo : EIATTR_EXIT_INSTR_OFFSETS
	.align		4
        /*0e74*/ 	.byte	0x04, 0x1c
        /*0e76*/ 	.short	(.L_452 - .L_451)


	//   ....[0]....
.L_451:
        /*0e78*/ 	.word	0x00000990


	//   ....[1]....
        /*0e7c*/ 	.word	0x0000ec90


	//   ....[2]....
        /*0e80*/ 	.word	0x00014970


	//----- nvinfo : EIATTR_MAX_THREADS
	.align		4
.L_452:
        /*0e84*/ 	.byte	0x04, 0x05
        /*0e86*/ 	.short	(.L_454 - .L_453)
.L_453:
        /*0e88*/ 	.word	0x00000180
        /*0e8c*/ 	.word	0x00000001
        /*0e90*/ 	.word	0x00000001


	//----- nvinfo : EIATTR_CRS_STACK_SIZE
	.align		4
.L_454:
        /*0e94*/ 	.byte	0x04, 0x1e
        /*0e96*/ 	.short	(.L_456 - .L_455)
.L_455:
        /*0e98*/ 	.word	0x00000000


	//----- nvinfo : EIATTR_CBANK_PARAM_SIZE
	.align		4
.L_456:
        /*0e9c*/ 	.byte	0x03, 0x19
        /*0e9e*/ 	.short	0x0af0


	//----- nvinfo : EIATTR_PARAM_CBANK
	.align		4
        /*0ea0*/ 	.byte	0x04, 0x0a
        /*0ea2*/ 	.short	(.L_458 - .L_457)
	.align		4
.L_457:
        /*0ea4*/ 	.word	index@(.nv.constant0._ZN7cutlass13device_kernelIN5flash11enable_sm90INS1_16FlashAttnFwdSm90INS1_25CollectiveMainloopFwdSm90ILi2EN4cute5tupleIJNS5_1CILi1EEES8_S8_EEENS6_IJNS7_ILi128EEENS7_ILi96EEENS7_ILi192EEEEEELi128ENS_6half_tEfNS_4arch4Sm90ELb0ELb1ELb0ELb1ELb1ELb0ELb0ELb1ELb1ELb1ELb0ELb0EEENS1_21CollectiveEpilogueFwdINS6_IJSA_SA_SB_EEES9_SE_SG_Li256ELb1ELb1ELb0ELb0EEENS1_36VarlenDynamicPersistentTileSchedulerILi128ELi96ELi256ELi128ELb0ELb1ELb1ELb1ELb0ELb1EEEEEEEEEvNT_6ParamsE)
        /*0ea8*/ 	.short	0x0210
        /*0eaa*/ 	.short	0x0af0


	//----- nvinfo : EIATTR_SW_WAR
	.align		4
.L_458:
        /*0eac*/ 	.byte	0x04, 0x36
        /*0eae*/ 	.short	(.L_460 - .L_459)
.L_459:
        /*0eb0*/ 	.word	0x00000008
.L_460:


//--------------------- .nv.info._ZN7cutlass13device_kernelIN5flash11enable_sm90INS1_16FlashAttnFwdSm90INS1_25CollectiveMainloopFwdSm90ILi2EN4cute5tupleIJNS5_1CILi1EEES8_S8_EEENS6_IJNS7_ILi128EEENS7_ILi96EEENS7_ILi192EEEEEELi128ENS_6half_tEfNS_4arch4Sm90ELb0ELb1ELb0ELb1ELb1ELb1ELb0ELb1ELb1ELb1ELb0ELb0EEENS1_21CollectiveEpilogueFwdINS6_IJSA_SA_SB_EEES9_SE_SG_Li256ELb1ELb1ELb0ELb0EEENS1_36VarlenDynamicPersistentTileSchedulerILi128ELi96ELi256ELi128ELb0ELb1ELb1ELb1ELb0ELb1EEEEEEEEEvNT_6ParamsE --------------------------
	.section	.nv.info._ZN7cutlass13device_kernelIN5flash11enable_sm90INS1_16FlashAttnFwdSm90INS1_25CollectiveMainloopFwdSm90ILi2EN4cute5tupleIJNS5_1CILi1EEES8_S8_EEENS6_IJNS7_ILi128EEENS7_ILi96EEENS7_ILi192EEEEEELi128ENS_6half_tEfNS_4arch4Sm90ELb0ELb1ELb0ELb1ELb1ELb1ELb0ELb1ELb1ELb1ELb0ELb0EEENS1_21CollectiveEpilogueFwdINS6_IJSA_SA_SB_EEES9_SE_SG_Li256ELb1ELb1ELb0ELb0EEENS1_36VarlenDynamicPersistentTileSchedulerILi128ELi96ELi256ELi128ELb0ELb1ELb1ELb1ELb0ELb1EEEEEEEEEvNT_6ParamsE,"",@"SHT_CUDA_INFO"
	.sectionflags	@""
	.align	4


	//----- nvinfo : EIATTR_CUDA_API_VERSION
	.align		4
        /*0000*/ 	.byte	0x04, 0x37
        /*0002*/ 	.short	(.L_462 - .L_461)
.L_461:
        /*0004*/ 	.word	0x00000082


	//----- nvinfo : EIATTR_KPARAM_INFO
	.align		4
.L_462:
        /*0008*/ 	.byte	0x04, 0x17
        /*000a*/ 	.short	(.L_464 - .L_463)
.L_463:
        /*000c*/ 	.word	0x00000000
        /*0010*/ 	.short	0x0000
        /*0012*/ 	.short	0x0070
        /*0014*/ 	.byte	0x00, 0xf0, 0x01, 0x2a


	//----- nvinfo : EIATTR_SPARSE_MMA_MASK
	.align		4
.L_464:
        /*0018*/ 	.byte	0x03, 0x50
        /*001a*/ 	.short	0x0000


	//----- nvinfo : EIATTR_MAXREG_COUNT
	.align		4
        /*001c*/ 	.byte	0x03, 0x1b
        /*001e*/ 	.short	0x00a8


	//----- nvinfo : EIATTR_NUM_BARRIERS
	.align		4
        /*0020*/ 	.byte	0x02, 0x4c
        /*0022*/ 	.byte	0x10
	.zero		1


	//----- nvinfo : EIATTR_EXTERNS
	.align		4
        /*0024*/ 	.byte	0x04, 0x0f
        /*0026*/ 	.short	(.L_466 - .L_465)


	//   ....[0]....
	.align		4
.L_465:
        /*0028*/ 	.word	index@(__assertfail)


	//----- nvinfo : EIATTR_ANNOTATIONS
	.align		4
.L_466:
        /*002c*/ 	.byte	0x04, 0x55
        /*002e*/ 	.short	(.L_468 - .L_467)


	//   ....[0]....
.L_467:
        /* <DEDUP_REMOVED lines=40> */


	//----- nvinfo : EIATTR_MERCURY_ISA_VERSION
	.align		4
.L_468:
        /*0298*/ 	.byte	0x03, 0x5f
        /*029a*/ 	.short	0x0101


	//----- nvinfo : EIATTR_UNUSED_LOAD_BYTE_OFFSET
	.align		4
        /*029c*/ 	.byte	0x04, 0x44
        /*029e*/ 	.short	(.L_470 - .L_469)


	//   ....[0]....
.L_469:
        /*02a0*/ 	.word	0x00000a50
        /*02a4*/ 	.word	0x0000fff0


	//   ....[1]....
        /*02a8*/ 	.word	0x0001e800
        /*02ac*/ 	.word	0x0000fff0


	//----- nvinfo : EIATTR_INT_WARP_WIDE_INSTR_OFFSETS
	.align		4
.L_470:
        /*02b0*/ 	.byte	0x04, 0x31
        /*02b2*/ 	.short	(.L_472 - .L_471)


	//   ....[0]....
.L_471:
        /*02b4*/ 	.word	0x00000130


	//   ....[1]....
        /*02b8*/ 	.word	0x00000170


	//   ....[2]....
        /*02bc*/ 	.word	0x000001e0


	//   ....[3]....
        /*02c0*/ 	.word	0x00023560


	//   ....[4]....
        /*02c4*/ 	.word	0x000235f0


	//   ....[5]....
        /*02c8*/ 	.word	0x000265c0


	//   ....[6]....
        /*02cc*/ 	.word	0x00026650


	//----- nvinfo : EIATTR_COOP_GROUP_MASK_REGIDS
	.align		4
.L_472:
        /*02d0*/ 	.byte	0x04, 0x29
        /*02d2*/ 	.short	(.L_474 - .L_473)


	//   ....[0]....
.L_473:
        /*02d4*/ 	.word	0xffffffff


	//   ....[1]....
        /*02d8*/ 	.word	0xffffffff


	//   ....[2]....
        /*02dc*/ 	.word	0xffffffff


	//   ....[3]....
        /*02e0*/ 	.word	0xffffffff


	//   ....[4]....
        /*02e4*/ 	.word	0xffffffff


	//   ....[5]....
        /*02e8*/ 	.word	0xffffffff


	//   ....[6]....
        /*02ec*/ 	.word	0xffffffff


	//   ....[7]....
        /*02f0*/ 	.word	0xffffffff


	//   ....[8]....
        /*02f4*/ 	.word	0xffffffff


	//   ....[9]....
        /*02f8*/ 	.word	0xffffffff


	//   ....[10]....
        /*02fc*/ 	.word	0xffffffff


	//   ....[11]....
        /*0300*/ 	.word	0xffffffff


	//   ....[12]....
        /*0304*/ 	.word	0xffffffff


	//   ....[13]....
        /*0308*/ 	.word	0xffffffff


	//   ....[14]....
        /*030c*/ 	.word	0xffffffff


	//   ....[15]....
        /*0310*/ 	.word	0xffffffff


	//   ....[16]....
        /*0314*/ 	.word	0xffffffff


	//   ....[17]....
        /*0318*/ 	.word	0xffffffff


	//   ....[18]....
        /*031c*/ 	.word	0xffffffff


	//   ....[19]....
        /*0320*/ 	.word	0xffffffff


	//   ....[20]....
        /*0324*/ 	.word	0xffffffff


	//   ....[21]....
        /*0328*/ 	.word	0xffffffff


	//   ....[22]....
        /*032c*/ 	.word	0xffffffff


	//   ....[23]....
        /*0330*/ 	.word	0xffffffff


	//   ....[24]....
        /*0334*/ 	.word	0xffffffff


	//   ....[25]....
        /*0338*/ 	.word	0xffffffff


	//   ....[26]....
        /*033c*/ 	.word	0xffffffff


	//   ....[27]....
        /*0340*/ 	.word	0xffffffff


	//   ....[28]....
        /*0344*/ 	.word	0xffffffff


	//   ....[29]....
        /*0348*/ 	.word	0xffffffff


	//   ....[30]....
        /*034c*/ 	.word	0xffffffff


	//   ....[31]....
        /*0350*/ 	.word	0xffffffff


	//   ....[32]....
        /*0354*/ 	.word	0xffffffff


	//   ....[33]....
        /*0358*/ 	.word	0xffffffff


	//   ....[34]....
        /*035c*/ 	.word	0xffffffff


	//   ....[35]....
        /*0360*/ 	.word	0xffffffff


	//   ....[36]....
        /*0364*/ 	.word	0xffffffff


	//   ....[37]....
        /*0368*/ 	.word	0xffffffff


	//   ....[38]....
        /*036c*/ 	.word	0xffffffff


	//   ....[39]....
        /*0370*/ 	.word	0xffffffff


	//   ....[40]....
        /*0374*/ 	.word	0xffffffff


	//   ....[41]....
        /*0378*/ 	.word	0xffffffff


	//   ....[42]....
        /*037c*/ 	.word	0xffffffff


	//   ....[43]....
        /*0380*/ 	.word	0xffffffff


	//   ....[44]....
        /*0384*/ 	.word	0xffffffff


	//   ....[45]....
        /*0388*/ 	.word	0xffffffff


	//   ....[46]....
        /*038c*/ 	.word	0xffffffff


	//   ....[47]....
        /*0390*/ 	.word	0xffffffff


	//   ....[48]....
        /*0394*/ 	.word	0xffffffff


	//   ....[49]....
        /*0398*/ 	.word	0xffffffff


	//   ....[50]....
        /*039c*/ 	.word	0xffffffff


	//   ....[51]....
        /*03a0*/ 	.word	0xffffffff


	//   ....[52]....
        /*03a4*/ 	.word	0xffffffff


	//   ....[53]....
        /*03a8*/ 	.word	0xffffffff


	//   ....[54]....
        /*03ac*/ 	.word	0xffffffff


	//   ....[55]....
        /*03b0*/ 	.word	0xffffffff


	//   ....[56]....
        /*03b4*/ 	.word	0xffffffff


	//   ....[57]....
        /*03b8*/ 	.word	0xffffffff


	//   ....[58]....
        /*03bc*/ 	.word	0xffffffff


	//   ....[59]....
        /*03c0*/ 	.word	0xffffffff


	//   ....[60]....
        /*03c4*/ 	.word	0xffffffff


	//   ....[61]....
        /*03c8*/ 	.word	0xffffffff


	//   ....[62]....
        /*03cc*/ 	.word	0xffffffff


	//   ....[63]....
        /*03d0*/ 	.word	0xffffffff


	//   ....[64]....
        /*03d4*/ 	.word	0xffffffff


	//   ....[65]....
        /*03d8*/ 	.word	0xffffffff


	//   ....[66]....
        /*03dc*/ 	.word	0xffffffff


	//   ....[67]....
        /*03e0*/ 	.word	0xffffffff


	//   ....[68]....
        /*03e4*/ 	.word	0xffffffff


	//   ....[69]....
        /*03e8*/ 	.word	0xffffffff


	//   ....[70]....
        /*03ec*/ 	.word	0xffffffff


	//   ....[71]....
        /*03f0*/ 	.word	0xffffffff


	//   ....[72]....
        /*03f4*/ 	.word	0xffffffff


	//   ....[73]....
        /*03f8*/ 	.word	0xffffffff


	//   ....[74]....
        /*03fc*/ 	.word	0xffffffff


	//   ....[75]....
        /*0400*/ 	.word	0xffffffff


	//   ....[76]....
        /*0404*/ 	.word	0xffffffff


	//   ....[77]....
        /*0408*/ 	.word	0xffffffff


	//   ....[78]....
        /*040c*/ 	.word	0xffffffff


	//   ....[79]....
        /*0410*/ 	.word	0xffffffff


	//   ....[80]....
        /*0414*/ 	.word	0xffffffff


	//   ....[81]....
        /*0418*/ 	.word	0xffffffff


	//   ....[82]....
        /*041c*/ 	.word	0xffffffff


	//   ....[83]....
        /*0420*/ 	.word	0xffffffff


	//   ....[84]....
        /*0424*/ 	.word	0xffffffff


	//   ....[85]....
        /*0428*/ 	.word	0xffffffff


	//   ....[86]....
        /*042c*/ 	.word	0xffffffff


	//   ....[87]....
        /*0430*/ 	.word	0xffffffff


	//   ....[88]....
        /*0434*/ 	.word	0xffffffff


	//   ....[89]....
        /*0438*/ 	.word	0xffffffff


	//   ....[90]....
        /*043c*/ 	.word	0xffffffff


	//   ....[91]....
        /*0440*/ 	.word	0xffffffff


	//   ....[92]....
        /*0444*/ 	.word	0xffffffff


	//   ....[93]....
        /*0448*/ 	.word	0xffffffff


	//   ....[94]....
        /*044c*/ 	.word	0xffffffff


	//   ....[95]....
        /*0450*/ 	.word	0xffffffff


	//   ....[96]....
        /*0454*/ 	.word	0xffffffff


	//   ....[97]....
        /*0458*/ 	.word	0xffffffff


	//   ....[98]....
        /*045c*/ 	.word	0xffffffff


	//   ....[99]....
        /*0460*/ 	.word	0xffffffff


	//   ....[100]....
        /*0464*/ 	.word	0xffffffff


	//   ....[101]....
        /*0468*/ 	.word	0xffffffff


	//   ....[102]....
        /*046c*/ 	.word	0xffffffff


	//   ....[103]....
        /*0470*/ 	.word	0xffffffff


	//   ....[104]....
        /*0474*/ 	.word	0xffffffff


	//   ....[105]....
        /*0478*/ 	.word	0xffffffff


	//   ....[106]....
        /*047c*/ 	.word	0xffffffff


	//   ....[107]....
        /*0480*/ 	.word	0xffffffff


	//   ....[108]....
        /*0484*/ 	.word	0xffffffff


	//   ....[109]....
        /*0488*/ 	.word	0xffffffff


	//   ....[110]....
        /*048c*/ 	.word	0xffffffff


	//   ....[111]....
        /*0490*/ 	.word	0xffffffff


	//   ....[112]....
        /*0494*/ 	.word	0xffffffff


	//   ....[113]....
        /*0498*/ 	.word	0xffffffff


	//   ....[114]....
        /*049c*/ 	.word	0xffffffff


	//   ....[115]....
        /*04a0*/ 	.word	0xffffffff


	//   ....[116]....
        /*04a4*/ 	.word	0xffffffff


	//   ....[117]....
        /*04a8*/ 	.word	0xffffffff


	//   ....[118]....
        /*04ac*/ 	.word	0xffffffff


	//   ....[119]....
        /*04b0*/ 	.word	0xffffffff


	//   ....[120]....
        /*04b4*/ 	.word	0xffffffff


	//   ....[121]....
        /*04b8*/ 	.word	0xffffffff


	//   ....[122]....
        /*04bc*/ 	.word	0xffffffff


	//   ....[123]....
        /*04c0*/ 	.word	0xffffffff


	//   ....[124]....
        /*04c4*/ 	.word	0xffffffff


	//   ....[125]....
        /*04c8*/ 	.word	0xffffffff


	//   ....[126]....
        /*04cc*/ 	.word	0xffffffff


	//   ....[127]....
        /*04d0*/ 	.word	0xffffffff


	//   ....[128]....
        /*04d4*/ 	.word	0xffffffff


	//   ....[129]....
        /*04d8*/ 	.word	0xffffffff


	//   ....[130]....
        /*04dc*/ 	.word	0xffffffff


	//   ....[131]....
        /*04e0*/ 	.word	0xffffffff


	//   ....[132]....
        /*04e4*/ 	.word	0xffffffff


	//   ....[133]....
        /*04e8*/ 	.word	0xffffffff


	//   ....[134]....
        /*04ec*/ 	.word	0xffffffff


	//   ....[135]....
        /*04f0*/ 	.word	0xffffffff


	//   ....[136]....
        /*04f4*/ 	.word	0xffffffff


	//   ....[137]....
        /*04f8*/ 	.word	0xffffffff


	//   ....[138]....
        /*04fc*/ 	.word	0xffffffff


	//   ....[139]....
        /*0500*/ 	.word	0xffffffff


	//   ....[140]....
        /*0504*/ 	.word	0xffffffff


	//   ....[141]....
        /*0508*/ 	.word	0xffffffff


	//   ....[142]....
        /*050c*/ 	.word	0xffffffff


	//   ....[143]....
        /*0510*/ 	.word	0xffffffff


	//   ....[144]....
        /*0514*/ 	.word	0xffffffff


	//   ....[145]....
        /*0518*/ 	.word	0xffffffff


	//   ....[146]....
        /*051c*/ 	.word	0xffffffff


	//   ....[147]....
        /*0520*/ 	.word	0xffffffff


	//   ....[148]....
        /*0524*/ 	.word	0xffffffff


	//   ....[149]....
        /*0528*/ 	.word	0xffffffff


	//   ....[150]....
        /*052c*/ 	.word	0xffffffff


	//   ....[151]....
        /*0530*/ 	.word	0xffffffff


	//   ....[152]....
        /*0534*/ 	.word	0xffffffff


	//   ....[153]....
        /*0538*/ 	.word	0xffffffff


	//   ....[154]....
        /*053c*/ 	.word	0xffffffff


	//   ....[155]....
        /*0540*/ 	.word	0xffffffff


	//   ....[156]....
        /*0544*/ 	.word	0xffffffff


	//   ....[157]....
        /*0548*/ 	.word	0xffffffff


	//   ....[158]....
        /*054c*/ 	.word	0xffffffff


	//   ....[159]....
        /*0550*/ 	.word	0xffffffff


	//   ....[160]....
        /*0554*/ 	.word	0xffffffff


	//   ....[161]....
        /*0558*/ 	.word	0xffffffff


	//   ....[162]....
        /*055c*/ 	.word	0xffffffff


	//   ....[163]....
        /*0560*/ 	.word	0xffffffff


	//   ....[164]....
        /*0564*/ 	.word	0xffffffff


	//   ....[165]....
        /*0568*/ 	.word	0xffffffff


	//   ....[166]....
        /*056c*/ 	.word	0xffffffff


	//   ....[167]....
        /*0570*/ 	.word	0xffffffff


	//   ....[168]....
        /*0574*/ 	.word	0xffffffff


	//   ....[169]....
        /*0578*/ 	.word	0xffffffff


	//   ....[170]....
        /*057c*/ 	.word	0xffffffff


	//   ....[171]....
        /*0580*/ 	.word	0xffffffff


	//   ....[172]....
        /*0584*/ 	.word	0xffffffff


	//   ....[173]....
        /*0588*/ 	.word	0xffffffff


	//   ....[174]....
        /*058c*/ 	.word	0xffffffff


	//   ....[175]....
        /*0590*/ 	.word	0xffffffff


	//   ....[176]....
        /*0594*/ 	.word	0xffffffff


	//   ....[177]....
        /*0598*/ 	.word	0xffffffff


	//   ....[178]....
        /*059c*/ 	.word	0xffffffff


	//   ....[179]....
        /*05a0*/ 	.word	0xffffffff


	//   ....[180]....
        /*05a4*/ 	.word	0xffffffff


	//   ....[181]....
        /*05a8*/ 	.word	0xffffffff


	//   ....[182]....
        /*05ac*/ 	.word	0xffffffff


	//   ....[183]....
        /*05b0*/ 	.word	0xffffffff


	//   ....[184]....
        /*05b4*/ 	.word	0xffffffff


	//   ....[185]....
        /*05b8*/ 	.word	0x0500000f


	//   ....[186]....
        /*05bc*/ 	.word	0x0500000f


	//   ....[187]....
        /*05c0*/ 	.word	0x0500000f


	//   ....[188]....
        /*05c4*/ 	.word	0x0500000f


	//   ....[189]....
        /*05c8*/ 	.word	0x0500000f


	//   ....[190]....
        /*05cc*/ 	.word	0x0500000f


	//   ....[191]....
        /*05d0*/ 	.word	0x0500000f


	//   ....[192]....
        /*05d4*/ 	.word	0x0500000f


	//   ....[193]....
        /*05d8*/ 	.word	0x0500000f


	//   ....[194]....
        /*05dc*/ 	.word	0x0500000f


	//   ....[195]....
        /*05e0*/ 	.word	0x0500000f


	//   ....[196]....
        /*05e4*/ 	.word	0x0500000f


	//   ....[197]....
        /*05e8*/ 	.word	0x0500000f


	//   ....[198]....
        /*05ec*/ 	.word	0x0500000f


	//   ....[199]....
        /*05f0*/ 	.word	0x0500000f


	//   ....[200]....
        /*05f4*/ 	.word	0x0500000f


	//   ....[201]....
        /*05f8*/ 	.word	0x0500000f


	//   ....[202]....
        /*05fc*/ 	.word	0x0500000f


	//   ....[203]....
        /*0600*/ 	.word	0x0500000f


	//   ....[204]....
        /*0604*/ 	.word	0x0500000f


	//   ....[205]....
        /*0608*/ 	.word	0x0500000f


	//   ....[206]....
        /*060c*/ 	.word	0x0500000f


	//   ....[207]....
        /*0610*/ 	.word	0x0500000f


	//   ....[208]....
        /*0614*/ 	.word	0x0500000f


	//   ....[209]....
        /*0618*/ 	.word	0x0500000f


	//   ....[210]....
        /*061c*/ 	.word	0x0500000f


	//   ....[211]....
        /*0620*/ 	.word	0x0500000f


	//   ....[212]....
        /*0624*/ 	.word	0x0500000f


	//   ....[213]....
        /*0628*/ 	.word	0x0500000f


	//   ....[214]....
        /*062c*/ 	.word	0x0500000f


	//   ....[215]....
        /*0630*/ 	.word	0x0500000f


	//   ....[216]....
        /*0634*/ 	.word	0x0500000f


	//   ....[217]....
        /*0638*/ 	.word	0x0500000f


	//   ....[218]....
        /*063c*/ 	.word	0x0500000f


	//   ....[219]....
        /*0640*/ 	.word	0x0500000f


	//   ....[220]....
        /*0644*/ 	.word	0x0500000f


	//   ....[221]....
        /*0648*/ 	.word	0x0500000f


	//   ....[222]....
        /*064c*/ 	.word	0x0500000f


	//   ....[223]....
        /*0650*/ 	.word	0x0500000f


	//   ....[224]....
        /*0654*/ 	.word	0x0500000f


	//   ....[225]....
        /*0658*/ 	.word	0x0500000f


	//   ....[226]....
        /*065c*/ 	.word	0x0500000f


	//   ....[227]....
        /*0660*/ 	.word	0x0500000f


	//   ....[228]....
        /*0664*/ 	.word	0x0500000f


	//   ....[229]....
        /*0668*/ 	.word	0x0500000f


	//   ....[230]....
        /*066c*/ 	.word	0x0500000f


	//   ....[231]....
        /*0670*/ 	.word	0x0500000f


	//   ....[232]....
        /*0674*/ 	.word	0x0500000f


	//   ....[233]....
        /*0678*/ 	.word	0x0500000f


	//   ....[234]....
        /*067c*/ 	.word	0x0500000f


	//   ....[235]....
        /*0680*/ 	.word	0x0500000f


	//   ....[236]....
        /*0684*/ 	.word	0x0500000f


	//   ....[237]....
        /*0688*/ 	.word	0x0500000f


	//   ....[238]....
        /*068c*/ 	.word	0x0500000f


	//   ....[239]....
        /*0690*/ 	.word	0x0500000f


	//   ....[240]....
        /*0694*/ 	.word	0x0500000f


	//   ....[241]....
        /*0698*/ 	.word	0x0500000f


	//   ....[242]....
        /*069c*/ 	.word	0x0500000f


	//   ....[243]....
        /*06a0*/ 	.word	0x0500000f


	//   ....[244]....
        /*06a4*/ 	.word	0x0500000f


	//   ....[245]....
        /*06a8*/ 	.word	0x0500000f


	//   ....[246]....
        /*06ac*/ 	.word	0x0500000f


	//   ....[247]....
        /*06b0*/ 	.word	0x0500000f


	//   ....[248]....
        /*06b4*/ 	.word	0x0500000f


	//   ....[249]....
        /*06b8*/ 	.word	0x0500000f


	//   ....[250]....
        /*06bc*/ 	.word	0x0500000f


	//   ....[251]....
        /*06c0*/ 	.word	0x0500000f


	//   ....[252]....
        /*06c4*/ 	.word	0x0500000f


	//   ....[253]....
        /*06c8*/ 	.word	0x0500000f


	//   ....[254]....
        /*06cc*/ 	.word	0x0500000f


	//   ....[255]....
        /*06d0*/ 	.word	0x0500000f


	//   ....[0]....
        /*06d4*/ 	.word	0x0500000f


	//   ....[1]....
        /*06d8*/ 	.word	0x0500000f


	//   ....[2]....
        /*06dc*/ 	.word	0x0500000f


	//   ....[3]....
        /*06e0*/ 	.word	0x0500000f


	//   ....[4]....
        /*06e4*/ 	.word	0x0500000f


	//   ....[5]....
        /*06e8*/ 	.word	0x0500000f


	//   ....[6]....
        /*06ec*/ 	.word	0x0500000f


	//   ....[7]....
        /*06f0*/ 	.word	0x0500000f


	//   ....[8]....
        /*06f4*/ 	.word	0x0500000f


	//   ....[9]....
        /*06f8*/ 	.word	0x0500000f


	//   ....[10]....
        /*06fc*/ 	.word	0x0500000f


	//   ....[11]....
        /*0700*/ 	.word	0x0500000f


	//   ....[12]....
        /*0704*/ 	.word	0x0500000f


	//   ....[13]....
        /*0708*/ 	.word	0x0500000f


	//   ....[14]....
        /*070c*/ 	.word	0x0500000f


	//   ....[15]....
        /*0710*/ 	.word	0x0500000f


	//   ....[16]....
        /*0714*/ 	.word	0x0500000f


	//   ....[17]....
        /*0718*/ 	.word	0x0500000f


	//   ....[18]....
        /*071c*/ 	.word	0x0500000f


	//   ....[19]....
        /*0720*/ 	.word	0x0500000f


	//   ....[20]....
        /*0724*/ 	.word	0x0500000f


	//   ....[21]....
        /*0728*/ 	.word	0x0500000f


	//   ....[22]....
        /*072c*/ 	.word	0x0500000f


	//   ....[23]....
        /*0730*/ 	.word	0x0500000f


	//   ....[24]....
        /*0734*/ 	.word	0x0500000f


	//   ....[25]....
        /*0738*/ 	.word	0x0500000f


	//   ....[26]....
        /*073c*/ 	.word	0x0500000f


	//   ....[27]....
        /*0740*/ 	.word	0x0500000f


	//   ....[28]....
        /*0744*/ 	.word	0x0500000f


	//   ....[29]....
        /*0748*/ 	.word	0x0500000f


	//   ....[30]....
        /*074c*/ 	.word	0x0500000f


	//   ....[31]....
        /*0750*/ 	.word	0x0500000f


	//   ....[32]....
        /*0754*/ 	.word	0x0500000f


	//   ....[33]....
        /*0758*/ 	.word	0x0500000f


	//   ....[34]....
        /*075c*/ 	.word	0x0500000f


	//   ....[35]....
        /*0760*/ 	.word	0x0500000f


	//   ....[36]....
        /*0764*/ 	.word	0x0500000f


	//   ....[37]....
        /*0768*/ 	.word	0x0500000f


	//   ....[38]....
        /*076c*/ 	.word	0x0500000f


	//   ....[39]....
        /*0770*/ 	.word	0x0500000f


	//   ....[40]....
        /*0774*/ 	.word	0x0500000f


	//----- nvinfo : EIATTR_COOP_GROUP_INSTR_OFFSETS
	.align		4
.L_474:
        /*0778*/ 	.byte	0x04, 0x28
        /*077a*/ 	.short	(.L_476 - .L_475)


	//   ....[0]....
.L_475:
        /*077c*/ 	.word	0x00000060


	//   ....[1]....
        /*0780*/ 	.word	0x00000140


	//   ....[2]....
        /*0784*/ 	.word	0x00000190


	//   ....[3]....
        /*0788*/ 	.word	0x000003c0


	//   ....[4]....
        /*078c*/ 	.word	0x00000520


	//   ....[5]....
        /*0790*/ 	.word	0x00000640


	//   ....[6]....
        /*0794*/ 	.word	0x000007a0


	//   ....[7]....
        /*0798*/ 	.word	0x00003a50


	//   ....[8]....
        /*079c*/ 	.word	0x00003a60


	//   ....[9]....
        /*07a0*/ 	.word	0x00005060


	//   ....[10]....
        /*07a4*/ 	.word	0x00005070


	//   ....[11]....
        /*07a8*/ 	.word	0x00007090


	//   ....[12]....
        /*07ac*/ 	.word	0x000070a0


	//   ....[13]....
        /*07b0*/ 	.word	0x00008780


	//   ....[14]....
        /*07b4*/ 	.word	0x00008790


	//   ....[15]....
        /*07b8*/ 	.word	0x0000a010


	//   ....[16]....
        /*07bc*/ 	.word	0x0000a020


	//   ....[17]....
        /*07c0*/ 	.word	0x0000a2b0


	//   ....[18]....
        /*07c4*/ 	.word	0x0000a2c0


	//   ....[19]....
        /*07c8*/ 	.word	0x0000a820


	//   ....[20]....
        /*07cc*/ 	.word	0x0000a830


	//   ....[21]....
        /*07d0*/ 	.word	0x0000a9b0


	//   ....[22]....
        /*07d4*/ 	.word	0x0000a9d0


	//   ....[23]....
        /*07d8*/ 	.word	0x0000b350


	//   ....[24]....
        /*07dc*/ 	.word	0x0000ba50


	//   ....[25]....
        /*07e0*/ 	.word	0x0000ba60


	//   ....[26]....
        /*07e4*/ 	.word	0x0000ba70


	//   ....[27]....
        /*07e8*/ 	.word	0x0000ba80


	//   ....[28]....
        /*07ec*/ 	.word	0x0000c250


	//   ....[29]....
        /*07f0*/ 	.word	0x0000c260


	//   ....[30]....
        /*07f4*/ 	.word	0x0000c270


	//   ....[31]....
        /*07f8*/ 	.word	0x0000c280


	//   ....[32]....
        /*07fc*/ 	.word	0x0000efe0


	//   ....[33]....
        /*0800*/ 	.word	0x0000eff0


	//   ....[34]....
        /*0804*/ 	.word	0x0000f000


	//   ....[35]....
        /*0808*/ 	.word	0x0000f010


	//   ....[36]....
        /*080c*/ 	.word	0x0000f640


	//   ....[37]....
        /*0810*/ 	.word	0x0000f650


	//   ....[38]....
        /*0814*/ 	.word	0x0000f660


	//   ....[39]....
        /*0818*/ 	.word	0x0000f670


	//   ....[40]....
        /*081c*/ 	.word	0x00012d80


	//   ....[41]....
        /*0820*/ 	.word	0x00012fa0


	//   ....[42]....
        /*0824*/ 	.word	0x00013cd0


	//   ....[43]....
        /*0828*/ 	.word	0x00013de0


	//   ....[44]....
        /*082c*/ 	.word	0x00014350


	//   ....[45]....
        /*0830*/ 	.word	0x00014420


	//   ....[46]....
        /*0834*/ 	.word	0x00016230


	//   ....[47]....
        /*0838*/ 	.word	0x00016440


	//   ....[48]....
        /*083c*/ 	.word	0x00017290


	//   ....[49]....
        /*0840*/ 	.word	0x000173b0


	//   ....[50]....
        /*0844*/ 	.word	0x00017970


	//   ....[51]....
        /*0848*/ 	.word	0x000179f0


	//   ....[52]....
        /*084c*/ 	.word	0x00019a30


	//   ....[53]....
        /*0850*/ 	.word	0x00019a40


	//   ....[54]....
        /*0854*/ 	.word	0x00019a80


	//   ....[55]....
        /*0858*/ 	.word	0x00019a90


	//   ....[56]....
        /*085c*/ 	.word	0x0001b880


	//   ....[57]....
        /*0860*/ 	.word	0x0001ba40


	//   ....[58]....
        /*0864*/ 	.word	0x0001c8a0


	//   ....[59]....
        /*0868*/ 	.word	0x0001c9b0


	//   ....[60]....
        /*086c*/ 	.word	0x0001cf70


	//   ....[61]....
        /*0870*/ 	.word	0x0001cfd0


	//   ....[62]....
        /*0874*/ 	.word	0x0001e0f0


	//   ....[63]....
        /*0878*/ 	.word	0x0001e160


	//   ....[64]....
        /*087c*/ 	.word	0x0001e190


	//   ....[65]....
        /*0880*/ 	.word	0x0001e1a0


	//   ....[66]....
        /*0884*/ 	.word	0x0001f230


	//   ....[67]....
        /*0888*/ 	.word	0x0001f270


	//   ....[68]....
        /*088c*/ 	.word	0x0001f2b0


	//   ....[69]....
        /*0890*/ 	.word	0x0001f2e0


	//   ....[70]....
        /*0894*/ 	.word	0x0001f8a0


	//   ....[71]....
        /*0898*/ 	.word	0x0001f8b0


	//   ....[72]....
        /*089c*/ 	.word	0x0001f970


	//   ....[73]....
        /*08a0*/ 	.word	0x0001f990


	//   ....[74]....
        /*08a4*/ 	.word	0x0001fa50


	//   ....[75]....
        /*08a8*/ 	.word	0x0001fa70


	//   ....[76]....
        /*08ac*/ 	.word	0x0001fb40


	//   ....[77]....
        /*08b0*/ 	.word	0x0001fb60


	//   ....[78]....
        /*08b4*/ 	.word	0x00020380


	//   ....[79]....
        /*08b8*/ 	.word	0x000203a0


	//   ....[80]....
        /*08bc*/ 	.word	0x00020460


	//   ....[81]....
        /*08c0*/ 	.word	0x00020480


	//   ....[82]....
        /*08c4*/ 	.word	0x00020540


	//   ....[83]....
        /*08c8*/ 	.word	0x00020560


	//   ....[84]....
        /*08cc*/ 	.word	0x00020630


	//   ....[85]....
        /*08d0*/ 	.word	0x00020650


	//   ....[86]....
        /*08d4*/ 	.word	0x000207a0


	//   ....[87]....
        /*08d8*/ 	.word	0x00020950


	//   ....[88]....
        /*08dc*/ 	.word	0x00020980


	//   ....[89]....
        /*08e0*/ 	.word	0x000209b0


	//   ....[90]....
        /*08e4*/ 	.word	0x000209e0


	//   ....[91]....
        /*08e8*/ 	.word	0x00020a10


	//   ....[92]....
        /*08ec*/ 	.word	0x00020a40


	//   ....[93]....
        /*08f0*/ 	.word	0x00020bb0


	//   ....[94]....
        /*08f4*/ 	.word	0x00020be0


	//   ....[95]....
        /*08f8*/ 	.word	0x00020c10


	//   ....[96]....
        /*08fc*/ 	.word	0x00020c40


	//   ....[97]....
        /*0900*/ 	.word	0x00020c70


	//   ....[98]....
        /*0904*/ 	.word	0x00020ca0


	//   ....[99]....
        /*0908*/ 	.word	0x00020d30


	//   ....[100]....
        /*090c*/ 	.word	0x00020d90


	//   ....[101]....
        /*0910*/ 	.word	0x00020e20


	//   ....[102]....
        /*0914*/ 	.word	0x00021ec0


	//   ....[103]....
        /*0918*/ 	.word	0x00024230


	//   ....[104]....
        /*091c*/ 	.word	0x00024250


	//   ....[105]....
        /*0920*/ 	.word	0x00024300


	//   ....[106]....
        /*0924*/ 	.word	0x00024320


	//   ....[107]....
        /*0928*/ 	.word	0x000243c0


	//   ....[108]....
        /*092c*/ 	.word	0x000243e0


	//   ....[109]....
        /*0930*/ 	.word	0x00024480


	//   ....[110]....
        /*0934*/ 	.word	0x000244a0


	//   ....[111]....
        /*0938*/ 	.word	0x00024540


	//   ....[112]....
        /*093c*/ 	.word	0x00024560


	//   ....[113]....
        /*0940*/ 	.word	0x00024570


	//   ....[114]....
        /*0944*/ 	.word	0x00024600


	//   ....[115]....
        /*0948*/ 	.word	0x00024dc0


	//   ....[116]....
        /*094c*/ 	.word	0x00024df0


	//   ....[117]....
        /*0950*/ 	.word	0x00024e20


	//   ....[118]....
        /*0954*/ 	.word	0x00024ed0


	//   ....[119]....
        /*0958*/ 	.word	0x00024ee0


	//   ....[120]....
        /*095c*/ 	.word	0x00024f90


	//   ....[121]....
        /*0960*/ 	.word	0x00024fa0


	//   ....[122]....
        /*0964*/ 	.word	0x00025050


	//   ....[123]....
        /*0968*/ 	.word	0x00025060


	//   ....[124]....
        /*096c*/ 	.word	0x00025110


	//   ....[125]....
        /*0970*/ 	.word	0x00025120


	//   ....[126]....
        /*0974*/ 	.word	0x000251d0


	//   ....[127]....
        /*0978*/ 	.word	0x000251e0


	//   ....[128]....
        /*097c*/ 	.word	0x00025280


	//   ....[129]....
        /*0980*/ 	.word	0x00025290


	//   ....[130]....
        /*0984*/ 	.word	0x000252a0


	//   ....[131]....
        /*0988*/ 	.word	0x00025a90


	//   ....[132]....
        /*098c*/ 	.word	0x00025aa0


	//   ....[133]....
        /*0990*/ 	.word	0x00025ab0


	//   ....[134]....
        /*0994*/ 	.word	0x00025b40


	//   ....[135]....
        /*0998*/ 	.word	0x00025b50


	//   ....[136]....
        /*099c*/ 	.word	0x00025bb0


	//   ....[137]....
        /*09a0*/ 	.word	0x00025be0


	//   ....[138]....
        /*09a4*/ 	.word	0x00025c20


	//   ....[139]....
        /*09a8*/ 	.word	0x00025c50


	//   ....[140]....
        /*09ac*/ 	.word	0x00025c90


	//   ....[141]....
        /*09b0*/ 	.word	0x00025cc0


	//   ....[142]....
        /*09b4*/ 	.word	0x00025d00


	//   ....[143]....
        /*09b8*/ 	.word	0x00025f80


	//   ....[144]....
        /*09bc*/ 	.word	0x00025fa0


	//   ....[145]....
        /*09c0*/ 	.word	0x00026030


	//   ....[146]....
        /*09c4*/ 	.word	0x00026040


	//   ....[147]....
        /*09c8*/ 	.word	0x000260b0


	//   ....[148]....
        /*09cc*/ 	.word	0x000260c0


	//   ....[149]....
        /*09d0*/ 	.word	0x00026130


	//   ....[150]....
        /*09d4*/ 	.word	0x00026140


	//   ....[151]....
        /*09d8*/ 	.word	0x000261b0


	//   ....[152]....
        /*09dc*/ 	.word	0x000261c0


	//   ....[153]....
        /*09e0*/ 	.word	0x000261d0


	//   ....[154]....
        /*09e4*/ 	.word	0x00026240


	//   ....[155]....
        /*09e8*/ 	.word	0x000267e0


	//   ....[156]....
        /*09ec*/ 	.word	0x00026810


	//   ....[157]....
        /*09f0*/ 	.word	0x00026830


	//   ....[158]....
        /*09f4*/ 	.word	0x00026840


	//   ....[159]....
        /*09f8*/ 	.word	0x00026880


	//   ....[160]....
        /*09fc*/ 	.word	0x000268a0


	//   ....[161]....
        /*0a00*/ 	.word	0x00026910


	//   ....[162]....
        /*0a04*/ 	.word	0x00026930


	//   ....[163]....
        /*0a08*/ 	.word	0x00026990


	//   ....[164]....
        /*0a0c*/ 	.word	0x000269b0


	//   ....[165]....
        /*0a10*/ 	.word	0x00026a00


	//   ....[166]....
        /*0a14*/ 	.word	0x00026a20


	//   ....[167]....
        /*0a18*/ 	.word	0x00026e10


	//   ....[168]....
        /*0a1c*/ 	.word	0x00026e40


	//   ....[169]....
        /*0a20*/ 	.word	0x00026e70


	//   ....[170]....
        /*0a24*/ 	.word	0x00026ea0


	//   ....[171]....
        /*0a28*/ 	.word	0x00026ed0


	//   ....[172]....
        /*0a2c*/ 	.word	0x00026f00


	//   ....[173]....
        /*0a30*/ 	.word	0x00026f30


	//   ....[174]....
        /*0a34*/ 	.word	0x00026f60


	//   ....[175]....
        /*0a38*/ 	.word	0x000270e0


	//   ....[176]....
        /*0a3c*/ 	.word	0x00027110


	//   ....[177]....
        /*0a40*/ 	.word	0x00027140


	//   ....[178]....
        /*0a44*/ 	.word	0x00027170


	//   ....[179]....
        /*0a48*/ 	.word	0x000271a0


	//   ....[180]....
        /*0a4c*/ 	.word	0x000271d0


	//   ....[181]....
        /*0a50*/ 	.word	0x00027290


	//   ....[182]....
        /*0a54*/ 	.word	0x000272b0


	//   ....[183]....
        /*0a58*/ 	.word	0x00027320


	//   ....[184]....
        /*0a5c*/ 	.word	0x000279c0


	//   ....[185]....
        /*0a60*/ 	.word	0x00027d00


	//   ....[186]....
        /*0a64*/ 	.word	0x00027d90


	//   ....[187]....
        /*0a68*/ 	.word	0x00027e30


	//   ....[188]....
        /*0a6c*/ 	.word	0x00027ec0


	//   ....[189]....
        /*0a70*/ 	.word	0x00027fb0


	//   ....[190]....
        /*0a74*/ 	.word	0x00028040


	//   ....[191]....
        /*0a78*/ 	.word	0x000280e0


	//   ....[192]....
        /*0a7c*/ 	.word	0x00028170


	//   ....[193]....
        /*0a80*/ 	.word	0x00028260


	//   ....[194]....
        /*0a84*/ 	.word	0x000282f0


	//   ....[195]....
        /*0a88*/ 	.word	0x00028390


	//   ....[196]....
        /*0a8c*/ 	.word	0x00028420


	//   ....[197]....
        /*0a90*/ 	.word	0x00028510


	//   ....[198]....
        /*0a94*/ 	.word	0x000285a0


	//   ....[199]....
        /*0a98*/ 	.word	0x000285f0


	//   ....[200]....
        /*0a9c*/ 	.word	0x00028640


	//   ....[201]....
        /*0aa0*/ 	.word	0x000286d0


	//   ....[202]....
        /*0aa4*/ 	.word	0x00028760


	//   ....[203]....
        /*0aa8*/ 	.word	0x000287b0


	//   ....[204]....
        /*0aac*/ 	.word	0x00028800


	//   ....[205]....
        /*0ab0*/ 	.word	0x000288f0


	//   ....[206]....
        /*0ab4*/ 	.word	0x00028980


	//   ....[207]....
        /*0ab8*/ 	.word	0x000289d0


	//   ....[208]....
        /*0abc*/ 	.word	0x00028a20


	//   ....[209]....
        /*0ac0*/ 	.word	0x00028ab0


	//   ....[210]....
        /*0ac4*/ 	.word	0x00028b40


	//   ....[211]....
        /*0ac8*/ 	.word	0x00028b90


	//   ....[212]....
        /*0acc*/ 	.word	0x00028be0


	//   ....[213]....
        /*0ad0*/ 	.word	0x00028f80


	//   ....[214]....
        /*0ad4*/ 	.word	0x00029260


	//   ....[215]....
        /*0ad8*/ 	.word	0x00029350


	//   ....[216]....
        /*0adc*/ 	.word	0x000293f0


	//   ....[217]....
        /*0ae0*/ 	.word	0x00029450


	//   ....[218]....
        /*0ae4*/ 	.word	0x00029560


	//   ....[219]....
        /*0ae8*/ 	.word	0x000295d0


	//   ....[220]....
        /*0aec*/ 	.word	0x000296e0


	//   ....[221]....
        /*0af0*/ 	.word	0x00029750


	//   ....[222]....
        /*0af4*/ 	.word	0x00029860


	//   ....[223]....
        /*0af8*/ 	.word	0x000298d0


	//   ....[224]....
        /*0afc*/ 	.word	0x000299e0


	//   ....[225]....
        /*0b00*/ 	.word	0x00029a50


	//   ....[226]....
        /*0b04*/ 	.word	0x00029af0


	//   ....[227]....
        /*0b08*/ 	.word	0x00029c00


	//   ....[228]....
        /*0b0c*/ 	.word	0x00029c70


	//   ....[229]....
        /*0b10*/ 	.word	0x00029cd0


	//   ....[230]....
        /*0b14*/ 	.word	0x00029df0


	//   ....[231]....
        /*0b18*/ 	.word	0x00029e50


	//   ....[232]....
        /*0b1c*/ 	.word	0x00029f70


	//   ....[233]....
        /*0b20*/ 	.word	0x00029fd0


	//   ....[234]....
        /*0b24*/ 	.word	0x0002a0f0


	//   ....[235]....
        /*0b28*/ 	.word	0x0002a150


	//   ....[236]....
        /*0b2c*/ 	.word	0x0002a270


	//   ....[237]....
        /*0b30*/ 	.word	0x0002a2d0


	//   ....[238]....
        /*0b34*/ 	.word	0x0002a3f0


	//   ....[239]....
        /*0b38*/ 	.word	0x0002a450


	//   ....[240]....
        /*0b3c*/ 	.word	0x0002a560


	//   ....[241]....
        /*0b40*/ 	.word	0x0002a5c0


	//   ....[242]....
        /*0b44*/ 	.word	0x0002a6c0


	//   ....[243]....
        /*0b48*/ 	.word	0x0002a7f0


	//   ....[244]....
        /*0b4c*/ 	.word	0x0002a8a0


	//   ....[245]....
        /*0b50*/ 	.word	0x0002a910


	//   ....[246]....
        /*0b54*/ 	.word	0x0002aa00


	//   ....[247]....
        /*0b58*/ 	.word	0x0002aa60


	//   ....[248]....
        /*0b5c*/ 	.word	0x0002ab30


	//   ....[249]....
        /*0b60*/ 	.word	0x0002ab90


	//   ....[250]....
        /*0b64*/ 	.word	0x0002ac60


	//   ....[251]....
        /*0b68*/ 	.word	0x0002acc0


	//   ....[252]....
        /*0b6c*/ 	.word	0x0002ad90


	//   ....[253]....
        /*0b70*/ 	.word	0x0002adf0


	//   ....[254]....
        /*0b74*/ 	.word	0x0002aec0


	//   ....[255]....
        /*0b78*/ 	.word	0x0002afb0


	//   ....[0]....
        /*0b7c*/ 	.word	0x0002b050


	//   ....[1]....
        /*0b80*/ 	.word	0x0002b0b0


	//   ....[2]....
        /*0b84*/ 	.word	0x0002b1a0


	//   ....[3]....
        /*0b88*/ 	.word	0x0002b200


	//   ....[4]....
        /*0b8c*/ 	.word	0x0002b2e0


	//   ....[5]....
        /*0b90*/ 	.word	0x0002b340


	//   ....[6]....
        /*0b94*/ 	.word	0x0002b420


	//   ....[7]....
        /*0b98*/ 	.word	0x0002b480


	//   ....[8]....
        /*0b9c*/ 	.word	0x0002b560


	//   ....[9]....
        /*0ba0*/ 	.word	0x0002b5c0


	//   ....[10]....
        /*0ba4*/ 	.word	0x0002b690


	//   ....[11]....
        /*0ba8*/ 	.word	0x0002b7c0


	//   ....[12]....
        /*0bac*/ 	.word	0x0002b890


	//   ....[13]....
        /*0bb0*/ 	.word	0x0002b950


	//   ....[14]....
        /*0bb4*/ 	.word	0x0002ba20


	//   ....[15]....
        /*0bb8*/ 	.word	0x0002ba80


	//   ....[16]....
        /*0bbc*/ 	.word	0x0002bb50


	//   ....[17]....
        /*0bc0*/ 	.word	0x0002bbb0


	//   ....[18]....
        /*0bc4*/ 	.word	0x0002bc90


	//   ....[19]....
        /*0bc8*/ 	.word	0x0002bcf0


	//   ....[20]....
        /*0bcc*/ 	.word	0x0002bdc0


	//   ....[21]....
        /*0bd0*/ 	.word	0x0002be20


	//   ....[22]....
        /*0bd4*/ 	.word	0x0002bee0


	//   ....[23]....
        /*0bd8*/ 	.word	0x0002bf70


	//   ....[24]....
        /*0bdc*/ 	.word	0x0002c010


	//   ....[25]....
        /*0be0*/ 	.word	0x0002c130


	//   ....[26]....
        /*0be4*/ 	.word	0x0002c1a0


	//   ....[27]....
        /*0be8*/ 	.word	0x0002c210


	//   ....[28]....
        /*0bec*/ 	.word	0x0002c280


	//   ....[29]....
        /*0bf0*/ 	.word	0x0002c2f0


	//   ....[30]....
        /*0bf4*/ 	.word	0x0002c370


	//   ....[31]....
        /*0bf8*/ 	.word	0x0002c400


	//   ....[32]....
        /*0bfc*/ 	.word	0x0002c490


	//   ....[33]....
        /*0c00*/ 	.word	0x0002c500


	//   ....[34]....
        /*0c04*/ 	.word	0x0002c570


	//   ....[35]....
        /*0c08*/ 	.word	0x0002c5e0


	//   ....[36]....
        /*0c0c*/ 	.word	0x0002c660


	//   ....[37]....
        /*0c10*/ 	.word	0x0002c6d0


	//   ....[38]....
        /*0c14*/ 	.word	0x0002c770


	//   ....[39]....
        /*0c18*/ 	.word	0x0002c800


	//   ....[40]....
        /*0c1c*/ 	.word	0x0002c920


	//----- nvinfo : EIATTR_REG_RECONFIG
	.align		4
.L_476:
        /*0c20*/ 	.byte	0x01, 0x54
	.zero		2


	//----- nvinfo : EIATTR_SYSCALL_OFFSETS
	.align		4
        /*0c24*/ 	.byte	0x04, 0x46
        /*0c26*/ 	.short	(.L_478 - .L_477)


	//   ....[0]....
.L_477:
        /*0c28*/ 	.word	0x00001e00


	//   ....[1]....
        /*0c2c*/ 	.word	0x00001f50


	//   ....[2]....
        /*0c30*/ 	.word	0x0000b4f0


	//   ....[3]....
        /*0c34*/ 	.word	0x0000b810


	//   ....[4]....
        /*0c38*/ 	.word	0x00023750


	//   ....[5]....
        /*0c3c*/ 	.word	0x000238a0


	//   ....[6]....
        /*0c40*/ 	.word	0x00023990


	//   ....[7]....
        /*0c44*/ 	.word	0x000249c0


	//----- nvinfo : EIATTR_MBARRIER_INSTR_OFFSETS
	.align		4
.L_478:
        /*0c48*/ 	.byte	0x04, 0x39
        /*0c4a*/ 	.short	(.L_480 - .L_479)


	//   ....[0]....
.L_479:
        /*0c4c*/ 	.word	0x00000270
        /*0c50*/ 	.word	0x000000ff
        /*0c54*/ 	.word	0x0002a800
        /*0c58*/ 	.short	0x0100
        /*0c5a*/ 	.byte	0x08
	.zero		1


	//   ....[1]....
        /*0c5c*/ 	.word	0x00000280
        /*0c60*/ 	.word	0x000000ff
        /*0c64*/ 	.word	0x0002a820
        /*0c68*/ 	.short	0x0100
        /*0c6a*/ 	.byte	0x08
	.zero		1


	//   ....[2]....
        /*0c6c*/ 	.word	0x00000370
        /*0c70*/ 	.word	0x000000ff
        /*0c74*/ 	.word	0x0002a830
        /*0c78*/ 	.short	0x0100
        /*0c7a*/ 	.byte	0x08
	.zero		1


	//   ....[3]....
        /*0c7c*/ 	.word	0x00000380
        /*0c80*/ 	.word	0x000000ff
        /*0c84*/ 	.word	0x0002a840
        /*0c88*/ 	.short	0x0100
        /*0c8a*/ 	.byte	0x08
	.zero		1


	//   ....[4]....
        /*0c8c*/ 	.word	0x00000390
        /*0c90*/ 	.word	0x000000ff
        /*0c94*/ 	.word	0x0002a838
        /*0c98*/ 	.short	0x0100
        /*0c9a*/ 	.byte	0x08
	.zero		1


	//   ....[5]....
        /*0c9c*/ 	.word	0x000003a0
        /*0ca0*/ 	.word	0x000000ff
        /*0ca4*/ 	.word	0x0002a848
        /*0ca8*/ 	.short	0x0100
        /*0caa*/ 	.byte	0x08
	.zero		1


	//   ....[6]....
        /*0cac*/ 	.word	0x000004d0
        /*0cb0*/ 	.word	0x000000ff
        /*0cb4*/ 	.word	0x0002a850
        /*0cb8*/ 	.short	0x0100
        /*0cba*/ 	.byte	0x08
	.zero		1


	//   ....[7]....
        /*0cbc*/ 	.word	0x000004e0
        /*0cc0*/ 	.word	0x000000ff
        /*0cc4*/ 	.word	0x0002a860
        /*0cc8*/ 	.short	0x0100
        /*0cca*/ 	.byte	0x08
	.zero		1


	//   ....[8]....
        /*0ccc*/ 	.word	0x000004f0
        /*0cd0*/ 	.word	0x000000ff
        /*0cd4*/ 	.word	0x0002a858
        /*0cd8*/ 	.short	0x0100
        /*0cda*/ 	.byte	0x08
	.zero		1


	//   ....[9]....
        /*0cdc*/ 	.word	0x00000500
        /*0ce0*/ 	.word	0x000000ff
        /*0ce4*/ 	.word	0x0002a868
        /*0ce8*/ 	.short	0x0100
        /*0cea*/ 	.byte	0x08
	.zero		1


	//   ....[10]....
        /*0cec*/ 	.word	0x000005f0
        /*0cf0*/ 	.word	0x000000ff
        /*0cf4*/ 	.word	0x0002a870
        /*0cf8*/ 	.short	0x0100
        /*0cfa*/ 	.byte	0x06
	.zero		1


	//   ....[11]....
        /*0cfc*/ 	.word	0x00000600
        /*0d00*/ 	.word	0x000000ff
        /*0d04*/ 	.word	0x0002a880
        /*0d08*/ 	.short	0x0100
        /*0d0a*/ 	.byte	0x06
	.zero		1


	//   ....[12]....
        /*0d0c*/ 	.word	0x00000610
        /*0d10*/ 	.word	0x000000ff
        /*0d14*/ 	.word	0x0002a878
        /*0d18*/ 	.short	0x0100
        /*0d1a*/ 	.byte	0x06
	.zero		1


	//   ....[13]....
        /*0d1c*/ 	.word	0x00000620
        /*0d20*/ 	.word	0x000000ff
        /*0d24*/ 	.word	0x0002a888
        /*0d28*/ 	.short	0x0100
        /*0d2a*/ 	.byte	0x06
	.zero		1


	//   ....[14]....
        /*0d2c*/ 	.word	0x00000750
        /*0d30*/ 	.word	0x000000ff
        /*0d34*/ 	.word	0x0002a890
        /*0d38*/ 	.short	0x0100
        /*0d3a*/ 	.byte	0x08
	.zero		1


	//   ....[15]....
        /*0d3c*/ 	.word	0x00000760
        /*0d40*/ 	.word	0x000000ff
        /*0d44*/ 	.word	0x0002a8a0
        /*0d48*/ 	.short	0x0100
        /*0d4a*/ 	.byte	0x08
	.zero		1


	//   ....[16]....
        /*0d4c*/ 	.word	0x00000770
        /*0d50*/ 	.word	0x000000ff
        /*0d54*/ 	.word	0x0002a898
        /*0d58*/ 	.short	0x0100
        /*0d5a*/ 	.byte	0x08
	.zero		1


	//   ....[17]....
        /*0d5c*/ 	.word	0x00000780
        /*0d60*/ 	.word	0x000000ff
        /*0d64*/ 	.word	0x0002a8a8
        /*0d68*/ 	.short	0x0100
        /*0d6a*/ 	.byte	0x08
	.zero		1


	//   ....[18]....
        /*0d6c*/ 	.word	0x000008b0
        /*0d70*/ 	.word	0x000000ff
        /*0d74*/ 	.word	0x0002a8b0
        /*0d78*/ 	.short	0x0100
        /*0d7a*/ 	.byte	0x08
	.zero		1


	//   ....[19]....
        /*0d7c*/ 	.word	0x000008c0
        /*0d80*/ 	.word	0x000000ff
        /*0d84*/ 	.word	0x0002a8c0
        /*0d88*/ 	.short	0x0100
        /*0d8a*/ 	.byte	0x08
	.zero		1


	//   ....[20]....
        /*0d8c*/ 	.word	0x000008d0
        /*0d90*/ 	.word	0x000000ff
        /*0d94*/ 	.word	0x0002a8b8
        /*0d98*/ 	.short	0x0100
        /*0d9a*/ 	.byte	0x08
	.zero		1


	//   ....[21]....
        /*0d9c*/ 	.word	0x000008e0
        /*0da0*/ 	.word	0x000000ff
        /*0da4*/ 	.word	0x0002a8c8
        /*0da8*/ 	.short	0x0100
        /*0daa*/ 	.byte	0x08
	.zero		1


	//   ....[22]....
        /*0dac*/ 	.word	0x00003a00
        /*0db0*/ 	.word	0x00000056
        /*0db4*/ 	.word	0x0002a890
        /*0db8*/ 	.short	0x010a
        /*0dba*/ 	.byte	0x3f
	.zero		1


	//   ....[23]....
        /*0dbc*/ 	.word	0x00007030
        /*0dc0*/ 	.word	0x00000056
        /*0dc4*/ 	.word	0x0002a890
        /*0dc8*/ 	.short	0x010a
        /*0dca*/ 	.byte	0x3f
	.zero		1


	//   ....[24]....
        /*0dcc*/ 	.word	0x00009e50
        /*0dd0*/ 	.word	0x00000056
        /*0dd4*/ 	.word	0x0002a890
        /*0dd8*/ 	.short	0x010a
        /*0dda*/ 	.byte	0x3f
	.zero		1


	//   ....[25]....
        /*0ddc*/ 	.word	0x0000a610
        /*0de0*/ 	.word	0x0000000b
        /*0de4*/ 	.word	0x00000000
        /*0de8*/ 	.short	0x0101
        /*0dea*/ 	.byte	0x3f
	.zero		1


	//   ....[26]....
        /*0dec*/ 	.word	0x0000a650
        /*0df0*/ 	.word	0x00000056
        /*0df4*/ 	.word	0x0002a8b0
        /*0df8*/ 	.short	0x010a
        /*0dfa*/ 	.byte	0x3f
	.zero		1


	//   ....[27]....
        /*0dfc*/ 	.word	0x0000ac00
        /*0e00*/ 	.word	0x00000056
        /*0e04*/ 	.word	0x00000000
        /*0e08*/ 	.short	0x0101
        /*0e0a*/ 	.byte	0x3f
	.zero		1


	//   ....[28]....
        /*0e0c*/ 	.word	0x0000b570
        /*0e10*/ 	.word	0x00000012
        /*0e14*/ 	.word	0x0002a800
        /*0e18*/ 	.short	0x010a
        /*0e1a*/ 	.byte	0x3f
	.zero		1


	//   ....[29]....
        /*0e1c*/ 	.word	0x0000b5c0
        /*0e20*/ 	.word	0x00000012
        /*0e24*/ 	.word	0x0002a800
        /*0e28*/ 	.short	0x010a
        /*0e2a*/ 	.byte	0x3f
	.zero		1


	//   ....[30]....
        /*0e2c*/ 	.word	0x0000c940
        /*0e30*/ 	.word	0x00000012
        /*0e34*/ 	.word	0x0002a800
        /*0e38*/ 	.short	0x010a
        /*0e3a*/ 	.byte	0x3f
	.zero		1


	//   ....[31]....
        /*0e3c*/ 	.word	0x0000fb00
        /*0e40*/ 	.word	0x00000012
        /*0e44*/ 	.word	0x0002a800
        /*0e48*/ 	.short	0x010a
        /*0e4a*/ 	.byte	0x3f
	.zero		1


	//   ....[32]....
        /*0e4c*/ 	.word	0x00012310
        /*0e50*/ 	.word	0x00000009
        /*0e54*/ 	.word	0x0002a830
        /*0e58*/ 	.short	0x010a
        /*0e5a*/ 	.byte	0x3f
	.zero		1


	//   ....[33]....
        /*0e5c*/ 	.word	0x00012350
        /*0e60*/ 	.word	0x00000009
        /*0e64*/ 	.word	0x0002a830
        /*0e68*/ 	.short	0x010a
        /*0e6a*/ 	.byte	0x3f
	.zero		1


	//   ....[34]....
        /*0e6c*/ 	.word	0x00012db0
        /*0e70*/ 	.word	0x00000003
        /*0e74*/ 	.word	0x00000000
        /*0e78*/ 	.short	0x0101
        /*0e7a*/ 	.byte	0x3f
	.zero		1


	//   ....[35]....
        /*0e7c*/ 	.word	0x000151e0
        /*0e80*/ 	.word	0x00000005
        /*0e84*/ 	.word	0x0002a830
        /*0e88*/ 	.short	0x010a
        /*0e8a*/ 	.byte	0x3f
	.zero		1


	//   ....[36]....
        /*0e8c*/ 	.word	0x00015250
        /*0e90*/ 	.word	0x00000005
        /*0e94*/ 	.word	0x0002a830
        /*0e98*/ 	.short	0x010a
        /*0e9a*/ 	.byte	0x3f
	.zero		1


	//   ....[37]....
        /*0e9c*/ 	.word	0x00015de0
        /*0ea0*/ 	.word	0x0000000e
        /*0ea4*/ 	.word	0x0002a850
        /*0ea8*/ 	.short	0x010a
        /*0eaa*/ 	.byte	0x3f
	.zero		1


	//   ....[38]....
        /*0eac*/ 	.word	0x00015e80
        /*0eb0*/ 	.word	0x0000000e
        /*0eb4*/ 	.word	0x0002a850
        /*0eb8*/ 	.short	0x010a
        /*0eba*/ 	.byte	0x3f
	.zero		1


	//   ....[39]....
        /*0ebc*/ 	.word	0x000161f0
        /*0ec0*/ 	.word	0x00000005
        /*0ec4*/ 	.word	0x00000000
        /*0ec8*/ 	.short	0x0101
        /*0eca*/ 	.byte	0x3f
	.zero		1


	//   ....[40]....
        /*0ecc*/ 	.word	0x00018200
        /*0ed0*/ 	.word	0x00000003
        /*0ed4*/ 	.word	0x00000000
        /*0ed8*/ 	.short	0x0101
        /*0eda*/ 	.byte	0x3f
	.zero		1


	//   ....[41]....
        /*0edc*/ 	.word	0x000187a0
        /*0ee0*/ 	.word	0x0000000f
        /*0ee4*/ 	.word	0x0002a830
        /*0ee8*/ 	.short	0x010a
        /*0eea*/ 	.byte	0x3f
	.zero		1


	//   ....[42]....
        /*0eec*/ 	.word	0x00018810
        /*0ef0*/ 	.word	0x0000000f
        /*0ef4*/ 	.word	0x0002a830
        /*0ef8*/ 	.short	0x010a
        /*0efa*/ 	.byte	0x3f
	.zero		1


	//   ....[43]....
        /*0efc*/ 	.word	0x000193a0
        /*0f00*/ 	.word	0x0000000a
        /*0f04*/ 	.word	0x0002a850
        /*0f08*/ 	.short	0x010a
        /*0f0a*/ 	.byte	0x3f
	.zero		1


	//   ....[44]....
        /*0f0c*/ 	.word	0x00019440
        /*0f10*/ 	.word	0x0000000a
        /*0f14*/ 	.word	0x0002a850
        /*0f18*/ 	.short	0x010a
        /*0f1a*/ 	.byte	0x3f
	.zero		1


	//   ....[45]....
        /*0f1c*/ 	.word	0x0001a2a0
        /*0f20*/ 	.word	0x00000007
        /*0f24*/ 	.word	0x00000000
        /*0f28*/ 	.short	0x0101
        /*0f2a*/ 	.byte	0x3f
	.zero		1


	//   ....[46]....
        /*0f2c*/ 	.word	0x0001a500
        /*0f30*/ 	.word	0x0000006b
        /*0f34*/ 	.word	0x00000000
        /*0f38*/ 	.short	0x0101
        /*0f3a*/ 	.byte	0x3f
	.zero		1


	//   ....[47]....
        /*0f3c*/ 	.word	0x0001a7f0
        /*0f40*/ 	.word	0x0000000e
        /*0f44*/ 	.word	0x0002a830
        /*0f48*/ 	.short	0x010a
        /*0f4a*/ 	.byte	0x3f
	.zero		1


	//   ....[48]....
        /*0f4c*/ 	.word	0x0001a860
        /*0f50*/ 	.word	0x0000000e
        /*0f54*/ 	.word	0x0002a830
        /*0f58*/ 	.short	0x010a
        /*0f5a*/ 	.byte	0x3f
	.zero		1


	//   ....[49]....
        /*0f5c*/ 	.word	0x0001b3f0
        /*0f60*/ 	.word	0x0000000c
        /*0f64*/ 	.word	0x0002a850
        /*0f68*/ 	.short	0x010a
        /*0f6a*/ 	.byte	0x3f
	.zero		1


	//   ....[50]....
        /*0f6c*/ 	.word	0x0001b490
        /*0f70*/ 	.word	0x0000000c
        /*0f74*/ 	.word	0x0002a850
        /*0f78*/ 	.short	0x010a
        /*0f7a*/ 	.byte	0x3f
	.zero		1


	//   ....[51]....
        /*0f7c*/ 	.word	0x0001b8a0
        /*0f80*/ 	.word	0x00000003
        /*0f84*/ 	.word	0x00000000
        /*0f88*/ 	.short	0x0101
        /*0f8a*/ 	.byte	0x3f
	.zero		1


	//   ....[52]....
        /*0f8c*/ 	.word	0x0001d7f0
        /*0f90*/ 	.word	0x0000000b
        /*0f94*/ 	.word	0x00000000
        /*0f98*/ 	.short	0x0101
        /*0f9a*/ 	.byte	0x3f
	.zero		1


	//   ....[53]....
        /*0f9c*/ 	.word	0x0001ddf0
        /*0fa0*/ 	.word	0x0000000d
        /*0fa4*/ 	.word	0x0002a850
        /*0fa8*/ 	.short	0x010a
        /*0faa*/ 	.byte	0x3f
	.zero		1


	//   ....[54]....
        /*0fac*/ 	.word	0x0001de90
        /*0fb0*/ 	.word	0x0000000d
        /*0fb4*/ 	.word	0x0002a850
        /*0fb8*/ 	.short	0x010a
        /*0fba*/ 	.byte	0x3f
	.zero		1


	//   ....[55]....
        /*0fbc*/ 	.word	0x0001e390
        /*0fc0*/ 	.word	0x00000003
        /*0fc4*/ 	.word	0x00000000
        /*0fc8*/ 	.short	0x0101
        /*0fca*/ 	.byte	0x3f
	.zero		1


	//   ....[56]....
        /*0fcc*/ 	.word	0x0001f890
        /*0fd0*/ 	.word	0x00000000
        /*0fd4*/ 	.word	0x00000000
        /*0fd8*/ 	.short	0x0101
        /*0fda*/ 	.byte	0x3f
	.zero		1


	//   ....[57]....
        /*0fdc*/ 	.word	0x00021fa0
        /*0fe0*/ 	.word	0x00000017
        /*0fe4*/ 	.word	0x0002a820
        /*0fe8*/ 	.short	0x010a
        /*0fea*/ 	.byte	0x3f
	.zero		1


	//   ....[58]....
        /*0fec*/ 	.word	0x00022030
        /*0ff0*/ 	.word	0x00000003
        /*0ff4*/ 	.word	0x0002a8a0
        /*0ff8*/ 	.short	0x010a
        /*0ffa*/ 	.byte	0x3f
	.zero		1


	//   ....[59]....
        /*0ffc*/ 	.word	0x00022470
        /*1000*/ 	.word	0x00000003
        /*1004*/ 	.word	0x0002a8c0
        /*1008*/ 	.short	0x010a
        /*100a*/ 	.byte	0x3f
	.zero		1


	//   ....[60]....
        /*100c*/ 	.word	0x000228a0
        /*1010*/ 	.word	0x0000000b
        /*1014*/ 	.word	0x0002a8a0
        /*1018*/ 	.short	0x010a
        /*101a*/ 	.byte	0x3f
	.zero		1


	//   ....[61]....
        /*101c*/ 	.word	0x00022cd0
        /*1020*/ 	.word	0x0000000b
        /*1024*/ 	.word	0x0002a8c0
        /*1028*/ 	.short	0x010a
        /*102a*/ 	.byte	0x3f
	.zero		1


	//   ....[62]....
        /*102c*/ 	.word	0x00023fe0
        /*1030*/ 	.word	0x00000007
        /*1034*/ 	.word	0x0002a840
        /*1038*/ 	.short	0x010a
        /*103a*/ 	.byte	0x3f
	.zero		1


	//   ....[63]....
        /*103c*/ 	.word	0x000246c0
        /*1040*/ 	.word	0x00000007
        /*1044*/ 	.word	0x0002a830
        /*1048*/ 	.short	0x0107
        /*104a*/ 	.byte	0x3f
	.zero		1


	//   ....[64]....
        /*104c*/ 	.word	0x00024770
        /*1050*/ 	.word	0x00000007
        /*1054*/ 	.word	0x0002a830
        /*1058*/ 	.short	0x0101
        /*105a*/ 	.byte	0x3f
	.zero		1


	//   ....[65]....
        /*105c*/ 	.word	0x00025400
        /*1060*/ 	.word	0x00000017
        /*1064*/ 	.word	0x0002a800
        /*1068*/ 	.short	0x0107
        /*106a*/ 	.byte	0x3f
	.zero		1


	//   ....[66]....
        /*106c*/ 	.word	0x00025510
        /*1070*/ 	.word	0x00000017
        /*1074*/ 	.word	0x0002a800
        /*1078*/ 	.short	0x0101
        /*107a*/ 	.byte	0x3f
	.zero		1


	//   ....[67]....
        /*107c*/ 	.word	0x00025530
        /*1080*/ 	.word	0x00000017
        /*1084*/ 	.word	0x0002a820
        /*1088*/ 	.short	0x010a
        /*108a*/ 	.byte	0x3f
	.zero		1


	//   ....[68]....
        /*108c*/ 	.word	0x000258a0
        /*1090*/ 	.word	0x00000005
        /*1094*/ 	.word	0x0002a840
        /*1098*/ 	.short	0x010a
        /*109a*/ 	.byte	0x3f
	.zero		1


	//   ....[69]....
        /*109c*/ 	.word	0x00025da0
        /*10a0*/ 	.word	0x00000005
        /*10a4*/ 	.word	0x0002a830
        /*10a8*/ 	.short	0x0107
        /*10aa*/ 	.byte	0x3f
	.zero		1


	//   ....[70]....
        /*10ac*/ 	.word	0x00025e50
        /*10b0*/ 	.word	0x00000005
        /*10b4*/ 	.word	0x0002a830
        /*10b8*/ 	.short	0x0101
        /*10ba*/ 	.byte	0x3f
	.zero		1


	//   ....[71]....
        /*10bc*/ 	.word	0x00025eb0
        /*10c0*/ 	.word	0x00000005
        /*10c4*/ 	.word	0x0002a860
        /*10c8*/ 	.short	0x010a
        /*10ca*/ 	.byte	0x3f
	.zero		1


	//   ....[72]....
        /*10cc*/ 	.word	0x00026320
        /*10d0*/ 	.word	0x00000005
        /*10d4*/ 	.word	0x0002a850
        /*10d8*/ 	.short	0x0107
        /*10da*/ 	.byte	0x3f
	.zero		1


	//   ....[73]....
        /*10dc*/ 	.word	0x00026460
        /*10e0*/ 	.word	0x00000005
        /*10e4*/ 	.word	0x0002a850
        /*10e8*/ 	.short	0x0101
        /*10ea*/ 	.byte	0x3f
	.zero		1


	//   ....[74]....
        /*10ec*/ 	.word	0x000266f0
        /*10f0*/ 	.word	0x00000000
        /*10f4*/ 	.word	0x0002a860
        /*10f8*/ 	.short	0x010a
        /*10fa*/ 	.byte	0x3f
	.zero		1


	//   ....[75]....
        /*10fc*/ 	.word	0x00026b60
        /*1100*/ 	.word	0x00000000
        /*1104*/ 	.word	0x0002a850
        /*1108*/ 	.short	0x0107
        /*110a*/ 	.byte	0x3f
	.zero		1


	//   ....[76]....
        /*110c*/ 	.word	0x00026c20
        /*1110*/ 	.word	0x00000000
        /*1114*/ 	.word	0x0002a850
        /*1118*/ 	.short	0x0101
        /*111a*/ 	.byte	0x3f
	.zero		1


	//   ....[77]....
        /*111c*/ 	.word	0x00027940
        /*1120*/ 	.word	0x00000005
        /*1124*/ 	.word	0x0002a820
        /*1128*/ 	.short	0x010a
        /*112a*/ 	.byte	0x3f
	.zero		1


	//   ....[78]....
        /*112c*/ 	.word	0x00027ad0
        /*1130*/ 	.word	0x00000003
        /*1134*/ 	.word	0x0002a840
        /*1138*/ 	.short	0x010a
        /*113a*/ 	.byte	0x3f
	.zero		1


	//   ....[79]....
        /*113c*/ 	.word	0x00027b70
        /*1140*/ 	.word	0x0000001b
        /*1144*/ 	.word	0x0002a840
        /*1148*/ 	.short	0x010a
        /*114a*/ 	.byte	0x3f
	.zero		1


	//   ....[80]....
        /*114c*/ 	.word	0x00027bb0
        /*1150*/ 	.word	0x00000003
        /*1154*/ 	.word	0x0002a860
        /*1158*/ 	.short	0x010a
        /*115a*/ 	.byte	0x3f
	.zero		1


	//   ....[81]....
        /*115c*/ 	.word	0x00027bf0
        /*1160*/ 	.word	0x0000001b
        /*1164*/ 	.word	0x0002a860
        /*1168*/ 	.short	0x010a
        /*116a*/ 	.byte	0x3f
	.zero		1


	//   ....[82]....
        /*116c*/ 	.word	0x00027c50
        /*1170*/ 	.word	0x00000056
        /*1174*/ 	.word	0x0002a890
        /*1178*/ 	.short	0x010a
        /*117a*/ 	.byte	0x3f
	.zero		1


	//   ....[83]....
        /*117c*/ 	.word	0x00027f00
        /*1180*/ 	.word	0x00000056
        /*1184*/ 	.word	0x0002a890
        /*1188*/ 	.short	0x010a
        /*118a*/ 	.byte	0x3f
	.zero		1


	//   ....[84]....
        /*118c*/ 	.word	0x000281b0
        /*1190*/ 	.word	0x00000056
        /*1194*/ 	.word	0x0002a890
        /*1198*/ 	.short	0x010a
        /*119a*/ 	.byte	0x3f
	.zero		1


	//   ....[85]....
        /*119c*/ 	.word	0x00028460
        /*11a0*/ 	.word	0x00000056
        /*11a4*/ 	.word	0x0002a8b0
        /*11a8*/ 	.short	0x010a
        /*11aa*/ 	.byte	0x3f
	.zero		1


	//   ....[86]....
        /*11ac*/ 	.word	0x00028840
        /*11b0*/ 	.word	0x00000012
        /*11b4*/ 	.word	0x0002a800
        /*11b8*/ 	.short	0x010a
        /*11ba*/ 	.byte	0x3f
	.zero		1


	//   ....[87]....
        /*11bc*/ 	.word	0x00028c20
        /*11c0*/ 	.word	0x00000012
        /*11c4*/ 	.word	0x0002a800
        /*11c8*/ 	.short	0x010a
        /*11ca*/ 	.byte	0x3f
	.zero		1


	//   ....[88]....
        /*11cc*/ 	.word	0x00028c70
        /*11d0*/ 	.word	0x00000009
        /*11d4*/ 	.word	0x0002a830
        /*11d8*/ 	.short	0x010a
        /*11da*/ 	.byte	0x3f
	.zero		1


	//   ....[89]....
        /*11dc*/ 	.word	0x00028cc0
        /*11e0*/ 	.word	0x00000005
        /*11e4*/ 	.word	0x0002a830
        /*11e8*/ 	.short	0x010a
        /*11ea*/ 	.byte	0x3f
	.zero		1


	//   ....[90]....
        /*11ec*/ 	.word	0x00028d10
        /*11f0*/ 	.word	0x0000000e
        /*11f4*/ 	.word	0x0002a850
        /*11f8*/ 	.short	0x010a
        /*11fa*/ 	.byte	0x3f
	.zero		1


	//   ....[91]....
        /*11fc*/ 	.word	0x00028d60
        /*1200*/ 	.word	0x0000000f
        /*1204*/ 	.word	0x0002a830
        /*1208*/ 	.short	0x010a
        /*120a*/ 	.byte	0x3f
	.zero		1


	//   ....[92]....
        /*120c*/ 	.word	0x00028db0
        /*1210*/ 	.word	0x0000000a
        /*1214*/ 	.word	0x0002a850
        /*1218*/ 	.short	0x010a
        /*121a*/ 	.byte	0x3f
	.zero		1


	//   ....[93]....
        /*121c*/ 	.word	0x00028e00
        /*1220*/ 	.word	0x0000000e
        /*1224*/ 	.word	0x0002a830
        /*1228*/ 	.short	0x010a
        /*122a*/ 	.byte	0x3f
	.zero		1


	//   ....[94]....
        /*122c*/ 	.word	0x00028e50
        /*1230*/ 	.word	0x0000000c
        /*1234*/ 	.word	0x0002a850
        /*1238*/ 	.short	0x010a
        /*123a*/ 	.byte	0x3f
	.zero		1


	//   ....[95]....
        /*123c*/ 	.word	0x00028ea0
        /*1240*/ 	.word	0x0000000d
        /*1244*/ 	.word	0x0002a850
        /*1248*/ 	.short	0x010a
        /*124a*/ 	.byte	0x3f
	.zero		1


	//   ....[96]....
        /*124c*/ 	.word	0x00029040
        /*1250*/ 	.word	0x00000017
        /*1254*/ 	.word	0x0002a820
        /*1258*/ 	.short	0x010a
        /*125a*/ 	.byte	0x3f
	.zero		1


	//   ....[97]....
        /*125c*/ 	.word	0x00029090
        /*1260*/ 	.word	0x00000003
        /*1264*/ 	.word	0x0002a8a0
        /*1268*/ 	.short	0x010a
        /*126a*/ 	.byte	0x3f
	.zero		1


	//   ....[98]....
        /*126c*/ 	.word	0x000290e0
        /*1270*/ 	.word	0x00000003
        /*1274*/ 	.word	0x0002a8c0
        /*1278*/ 	.short	0x010a
        /*127a*/ 	.byte	0x3f
	.zero		1


	//   ....[99]....
        /*127c*/ 	.word	0x00029130
        /*1280*/ 	.word	0x0000000b
        /*1284*/ 	.word	0x0002a8a0
        /*1288*/ 	.short	0x010a
        /*128a*/ 	.byte	0x3f
	.zero		1


	//   ....[100]....
        /*128c*/ 	.word	0x00029180
        /*1290*/ 	.word	0x0000000b
        /*1294*/ 	.word	0x0002a8c0
        /*1298*/ 	.short	0x010a
        /*129a*/ 	.byte	0x3f
	.zero		1


	//   ....[101]....
        /*129c*/ 	.word	0x000292a0
        /*12a0*/ 	.word	0x00000007
        /*12a4*/ 	.word	0x0002a840
        /*12a8*/ 	.short	0x010a
        /*12aa*/ 	.byte	0x3f
	.zero		1


	//   ....[102]....
        /*12ac*/ 	.word	0x0002a6f0
        /*12b0*/ 	.word	0x00000017
        /*12b4*/ 	.word	0x0002a820
        /*12b8*/ 	.short	0x010a
        /*12ba*/ 	.byte	0x3f
	.zero		1


	//   ....[103]....
        /*12bc*/ 	.word	0x0002a740
        /*12c0*/ 	.word	0x00000005
        /*12c4*/ 	.word	0x0002a840
        /*12c8*/ 	.short	0x010a
        /*12ca*/ 	.byte	0x3f
	.zero		1


	//   ....[104]....
        /*12cc*/ 	.word	0x0002af00
        /*12d0*/ 	.word	0x00000005
        /*12d4*/ 	.word	0x0002a860
        /*12d8*/ 	.short	0x010a
        /*12da*/ 	.byte	0x3f
	.zero		1


	//   ....[105]....
        /*12dc*/ 	.word	0x0002b710
        /*12e0*/ 	.word	0x00000000
        /*12e4*/ 	.word	0x0002a860
        /*12e8*/ 	.short	0x010a
        /*12ea*/ 	.byte	0x3f
	.zero		1


	//   ....[106]....
        /*12ec*/ 	.word	0x0002c840
        /*12f0*/ 	.word	0x00000005
        /*12f4*/ 	.word	0x0002a820
        /*12f8*/ 	.short	0x010a
        /*12fa*/ 	.byte	0x3f
	.zero		1


	//   ....[107]....
        /*12fc*/ 	.word	0x0002c9e0
        /*1300*/ 	.word	0x00000003
        /*1304*/ 	.word	0x0002a840
        /*1308*/ 	.short	0x010a
        /*130a*/ 	.byte	0x3f
	.zero		1


	//   ....[108]....
        /*130c*/ 	.word	0x0002ca30
        /*1310*/ 	.word	0x0000001b
        /*1314*/ 	.word	0x0002a840
        /*1318*/ 	.short	0x010a
        /*131a*/ 	.byte	0x3f
	.zero		1


	//   ....[109]....
        /*131c*/ 	.word	0x0002ca80
        /*1320*/ 	.word	0x00000003
        /*1324*/ 	.word	0x0002a860
        /*1328*/ 	.short	0x010a
        /*132a*/ 	.byte	0x3f
	.zero		1


	//----- nvinfo : EIATTR_NUM_MBARRIERS
	.align		4
.L_480:
        /*132c*/ 	.byte	0x03, 0x38
        /*132e*/ 	.short	0x0016


	//----- nvinfo : EIATTR_EXIT_INSTR_OFFSETS
	.align		4
        /*1330*/ 	.byte	0x04, 0x1c
        /*1332*/ 	.short	(.L_482 - .L_481)


	//   ....[0]....
.L_481:
        /*1334*/ 	.word	0x00027c40


	//----- nvinfo : EIATTR_MAX_THREADS
	.align		4
.L_482:
        /*1338*/ 	.byte	0x04, 0x05
        /*133a*/ 	.short	(.L_484 - .L_483)
.L_483:
        /*133c*/ 	.word	0x00000180
        /*1340*/ 	.word	0x00000001
        /*1344*/ 	.word	0x00000001


	//----- nvinfo : EIATTR_CRS_STACK_SIZE
	.align		4
.L_484:
        /*1348*/ 	.byte	0x04, 0x1e
        /*134a*/ 	.short	(.L_486 - .L_485)
.L_485:
        /*134c*/ 	.word	0x00000000


	//----- nvinfo : EIATTR_CBANK_PARAM_SIZE
	.align		4
.L_486:
        /*1350*/ 	.byte	0x03, 0x19
        /*1352*/ 	.short	0x0af0


	//----- nvinfo : EIATTR_PARAM_CBANK
	.align		4
        /*1354*/ 	.byte	0x04, 0x0a
        /*1356*/ 	.short	(.L_488 - .L_487)
	.align		4
.L_487:
        /*1358*/ 	.word	index@(.nv.constant0._ZN7cutlass13device_kernelIN5flash11enable_sm90INS1_16FlashAttnFwdSm90INS1_25CollectiveMainloopFwdSm90ILi2EN4cute5tupleIJNS5_1CILi1EEES8_S8_EEENS6_IJNS7_ILi128EEENS7_ILi96EEENS7_ILi192EEEEEELi128ENS_6half_tEfNS_4arch4Sm90ELb0ELb1ELb0ELb1ELb1ELb1ELb0ELb1ELb1ELb1ELb0ELb0EEENS1_21CollectiveEpilogueFwdINS6_IJSA_SA_SB_EEES9_SE_SG_Li256ELb1ELb1ELb0ELb0EEENS1_36VarlenDynamicPersistentTileSchedulerILi128ELi96ELi256ELi128ELb0ELb1ELb1ELb1ELb0ELb1EEEEEEEEEvNT_6ParamsE)
        /*135c*/ 	.short	0x0210
        /*135e*/ 	.short	0x0af0


	//----- nvinfo : EIATTR_SW_WAR
	.align		4
.L_488:
        /*1360*/ 	.byte	0x04, 0x36
        /*1362*/ 	.short	(.L_490 - .L_489)
.L_489:
        /*1364*/ 	.word	0x00000008
.L_490:


//--------------------- .nv.info._ZN7cutlass13device_kernelIN5flash11enable_sm90INS1_16FlashAttnFwdSm90INS1_25CollectiveMainloopFwdSm90ILi2EN4cute5tupleIJNS5_1CILi1EEES8_S8_EEENS6_IJNS7_ILi128EEENS7_ILi96EEENS7_ILi192EEEEEELi128ENS_6half_tEfNS_4arch4Sm90ELb1ELb0ELb0ELb0ELb1ELb0ELb0ELb1ELb1ELb1ELb0ELb0EEENS1_21CollectiveEpilogueFwdINS6_IJSA_SA_SB_EEES9_SE_SG_Li256ELb0ELb1ELb0ELb0EEENS1_30DynamicPersistentTileSchedulerILi256ELi128ELb0ELb1ELb1EEEEEEEEEvNT_6ParamsE --------------------------
	.section	.nv.info._ZN7cutlass13device_kernelIN5flash11enable_sm90INS1_16FlashAttnFwdSm90INS1_25CollectiveMainloopFwdSm90ILi2EN4cute5tupleIJNS5_1CILi1EEES8_S8_EEENS6_IJNS7_ILi128EEENS7_ILi96EEENS7_ILi192EEEEEELi128ENS_6half_tEfNS_4arch4Sm90ELb1ELb0ELb0ELb0ELb1ELb0ELb0ELb1ELb1ELb1ELb0ELb0EEENS1_21CollectiveEpilogueFwdINS6_IJSA_SA_SB_EEES9_SE_SG_Li256ELb0ELb1ELb0ELb0EEENS1_30DynamicPersistentTileSchedulerILi256ELi128ELb0ELb1ELb1EEEEEEEEEvNT_6ParamsE,"",@"SHT_CUDA_INFO"
	.sectionflags	@""
	.align	4


	//----- nvinfo : EIATTR_CUDA_API_VERSION
	.align		4
        /*0000*/ 	.byte	0x04, 0x37
        /*0002*/ 	.short	(.L_492 - .L_491)
.L_491:
        /*0004*/ 	.word	0x00000082


	//----- nvinfo : EIATTR_KPARAM_INFO
	.align		4
.L_492:
        /*0008*/ 	.byte	0x04, 0x17
        /*000a*/ 	.short	(.L_494 - .L_493)
.L_493:
        /*000c*/ 	.word	0x00000000
        /*0010*/ 	.short	0x0000
        /*0012*/ 	.short	0x0070
        /*0014*/ 	.byte	0x00, 0xf0, 0x01, 0x2a


	//----- nvinfo : EIATTR_SPARSE_MMA_MASK
	.align		4
.L_494:
        /*0018*/ 	.byte	0x03, 0x50
        /*001a*/ 	.short	0x0000


	//----- nvinfo : EIATTR_MAXREG_COUNT
	.align		4
        /*001c*/ 	.byte	0x03, 0x1b
        /*001e*/ 	.short	0x00a8


	//----- nvinfo : EIATTR_NUM_BARRIERS
	.align		4
        /*0020*/ 	.byte	0x02, 0x4c
        /*0022*/ 	.byte	0x09
	.zero		1


	//----- nvinfo : EIATTR_EXTERNS
	.align		4
        /*0024*/ 	.byte	0x04, 0x0f
        /*0026*/ 	.short	(.L_496 - .L_495)


	//   ....[0]....
	.align		4
.L_495:
        /*0028*/ 	.word	index@(__assertfail)


	//----- nvinfo : EIATTR_ANNOTATIONS
	.align		4
.L_496:
        /*002c*/ 	.byte	0x04, 0x55
        /*002e*/ 	.short	(.L_498 - .L_497)


	//   ....[0]....
.L_497:
        /*0030*/ 	.word	0x00000001
        /*0034*/ 	.byte	0xa0, 0x08, 0x00, 0x00, 0x01, 0x00, 0x00, 0x00, 0x60, 0x09, 0x00, 0x00, 0x01, 0x00, 0x00, 0x00
        /*0044*/ 	.byte	0xf0, 0x9f, 0x00, 0x00, 0x01, 0x00, 0x00, 0x00, 0x90, 0xa0, 0x00, 0x00, 0x01, 0x00, 0x00, 0x00
        /*0054*/ 	.byte	0x20, 0xa1, 0x00, 0x00, 0x01, 0x00, 0x00, 0x00, 0x60, 0xc4, 0x00, 0x00, 0x01, 0x00, 0x00, 0x00
        /*0064*/ 	.byte	0x80, 0xc4, 0x00, 0x00, 0x01, 0x00, 0x00, 0x00, 0xd0, 0xdc, 0x00, 0x00, 0x01, 0x00, 0x00, 0x00
        /*0074*/ 	.byte	0x70, 0xde, 0x00, 0x00


	//----- nvinfo : EIATTR_MERCURY_ISA_VERSION
	.align		4
.L_498:
        /*0078*/ 	.byte	0x03, 0x5f
        /*007a*/ 	.short	0x0101


	//----- nvinfo : EIATTR_INT_WARP_WIDE_INSTR_OFFSETS
	.align		4
        /*007c*/ 	.byte	0x04, 0x31
        /*007e*/ 	.short	(.L_500 - .L_499)


	//   ....[0]....
.L_499:
        /*0080*/ 	.word	0x000000c0


	//   ....[1]....
        /*0084*/ 	.word	0x000000d0


	//   ....[2]....
        /*0088*/ 	.word	0x00000170


	//   ....[3]....
        /*008c*/ 	.word	0x0000a960


	//   ....[4]....
        /*0090*/ 	.word	0x0000a9f0


	//   ....[5]....
        /*0094*/ 	.word	0x0000d4f0


	//   ....[6]....
        /*0098*/ 	.word	0x0000d580


	//----- nvinfo : EIATTR_COOP_GROUP_MASK_REGIDS
	.align		4
.L_500:
        /*009c*/ 	.byte	0x04, 0x29
        /*009e*/ 	.short	(.L_502 - .L_501)


	//   ....[0]....
.L_501:
        /*00a0*/ 	.word	0xffffffff


	//   ....[1]....
        /*00a4*/ 	.word	0xffffffff


	//   ....[2]....
        /*00a8*/ 	.word	0xffffffff


	//   ....[3]....
        /*00ac*/ 	.word	0xffffffff


	//   ....[4]....
        /*00b0*/ 	.word	0xffffffff


	//   ....[5]....
        /*00b4*/ 	.word	0xffffffff


	//   ....[6]....
        /*00b8*/ 	.word	0xffffffff


	//   ....[7]....
        /*00bc*/ 	.word	0xffffffff


	//   ....[8]....
        /*00c0*/ 	.word	0xffffffff


	//   ....[9]....
        /*00c4*/ 	.word	0xffffffff


	//   ....[10]....
        /*00c8*/ 	.word	0xffffffff


	//   ....[11]....
        /*00cc*/ 	.word	0xffffffff


	//   ....[12]....
        /*00d0*/ 	.word	0xffffffff


	//   ....[13]....
        /*00d4*/ 	.word	0xffffffff


	//   ....[14]....
        /*00d8*/ 	.word	0xffffffff


	//   ....[15]....
        /*00dc*/ 	.word	0xffffffff


	//   ....[16]....
        /*00e0*/ 	.word	0xffffffff


	//   ....[17]....
        /*00e4*/ 	.word	0xffffffff


	//   ....[18]....
        /*00e8*/ 	.word	0xffffffff


	//   ....[19]....
        /*00ec*/ 	.word	0xffffffff


	//   ....[20]....
        /*00f0*/ 	.word	0xffffffff


	//   ....[21]....
        /*00f4*/ 	.word	0xffffffff


	//   ....[22]....
        /*00f8*/ 	.word	0xffffffff


	//   ....[23]....
        /*00fc*/ 	.word	0xffffffff


	//   ....[24]....
        /*0100*/ 	.word	0xffffffff


	//   ....[25]....
        /*0104*/ 	.word	0xffffffff


	//   ....[26]....
        /*0108*/ 	.word	0xffffffff


	//   ....[27]....
        /*010c*/ 	.word	0xffffffff


	//   ....[28]....
        /*0110*/ 	.word	0xffffffff


	//   ....[29]....
        /*0114*/ 	.word	0xffffffff


	//   ....[30]....
        /*0118*/ 	.word	0xffffffff


	//   ....[31]....
        /*011c*/ 	.word	0xffffffff


	//   ....[32]....
        /*0120*/ 	.word	0xffffffff


	//   ....[33]....
        /*0124*/ 	.word	0xffffffff


	//   ....[34]....
        /*0128*/ 	.word	0xffffffff


	//   ....[35]....
        /*012c*/ 	.word	0xffffffff


	//   ....[36]....
        /*0130*/ 	.word	0xffffffff


	//   ....[37]....
        /*0134*/ 	.word	0xffffffff


	//   ....[38]....
        /*0138*/ 	.word	0xffffffff


	//   ....[39]....
        /*013c*/ 	.word	0xffffffff


	//   ....[40]....
        /*0140*/ 	.word	0xffffffff


	//   ....[41]....
        /*0144*/ 	.word	0xffffffff


	//   ....[42]....
        /*0148*/ 	.word	0xffffffff


	//   ....[43]....
        /*014c*/ 	.word	0xffffffff


	//   ....[44]....
        /*0150*/ 	.word	0xffffffff


	//   ....[45]....
        /*0154*/ 	.word	0xffffffff


	//   ....[46]....
        /*0158*/ 	.word	0xffffffff


	//   ....[47]....
        /*015c*/ 	.word	0xffffffff


	//   ....[48]....
        /*0160*/ 	.word	0xffffffff


	//   ....[49]....
        /*0164*/ 	.word	0xffffffff


	//   ....[50]....
        /*0168*/ 	.word	0xffffffff


	//   ....[51]....
        /*016c*/ 	.word	0xffffffff


	//   ....[52]....
        /*0170*/ 	.word	0xffffffff


	//   ....[53]....
        /*0174*/ 	.word	0xffffffff


	//   ....[54]....
        /*0178*/ 	.word	0xffffffff


	//   ....[55]....
        /*017c*/ 	.word	0xffffffff


	//   ....[56]....
        /*0180*/ 	.word	0xffffffff


	//   ....[57]....
        /*0184*/ 	.word	0xffffffff


	//   ....[58]....
        /*0188*/ 	.word	0xffffffff


	//   ....[59]....
        /*018c*/ 	.word	0xffffffff


	//   ....[60]....
        /*0190*/ 	.word	0xffffffff


	//   ....[61]....
        /*0194*/ 	.word	0xffffffff


	//   ....[62]....
        /*0198*/ 	.word	0xffffffff


	//   ....[63]....
        /*019c*/ 	.word	0xffffffff


	//   ....[64]....
        /*01a0*/ 	.word	0xffffffff


	//   ....[65]....
        /*01a4*/ 	.word	0xffffffff


	//   ....[66]....
        /*01a8*/ 	.word	0xffffffff


	//   ....[67]....
        /*01ac*/ 	.word	0xffffffff


	//   ....[68]....
        /*01b0*/ 	.word	0xffffffff


	//   ....[69]....
        /*01b4*/ 	.word	0xffffffff


	//   ....[70]....
        /*01b8*/ 	.word	0xffffffff


	//   ....[71]....
        /*01bc*/ 	.word	0xffffffff


	//   ....[72]....
        /*01c0*/ 	.word	0xffffffff


	//   ....[73]....
        /*01c4*/ 	.word	0xffffffff


	//   ....[74]....
        /*01c8*/ 	.word	0xffffffff


	//   ....[75]....
        /*01cc*/ 	.word	0xffffffff


	//   ....[76]....
        /*01d0*/ 	.word	0xffffffff


	//   ....[77]....
        /*01d4*/ 	.word	0xffffffff


	//   ....[78]....
        /*01d8*/ 	.word	0xffffffff


	//   ....[79]....
        /*01dc*/ 	.word	0xffffffff


	//   ....[80]....
        /*01e0*/ 	.word	0xffffffff


	//   ....[81]....
        /*01e4*/ 	.word	0xffffffff


	//   ....[82]....
        /*01e8*/ 	.word	0xffffffff


	//   ....[83]....
        /*01ec*/ 	.word	0xffffffff


	//   ....[84]....
        /*01f0*/ 	.word	0xffffffff


	//   ....[85]....
        /*01f4*/ 	.word	0xffffffff


	//   ....[86]....
        /*01f8*/ 	.word	0xffffffff


	//   ....[87]....
        /*01fc*/ 	.word	0xffffffff


	//   ....[88]....
        /*0200*/ 	.word	0xffffffff


	//   ....[89]....
        /*0204*/ 	.word	0xffffffff


	//   ....[90]....
        /*0208*/ 	.word	0xffffffff


	//   ....[91]....
        /*020c*/ 	.word	0xffffffff


	//   ....[92]....
        /*0210*/ 	.word	0xffffffff


	//   ....[93]....
        /*0214*/ 	.word	0xffffffff


	//   ....[94]....
        /*0218*/ 	.word	0xffffffff


	//   ....[95]....
        /*021c*/ 	.word	0xffffffff


	//   ....[96]....
        /*0220*/ 	.word	0xffffffff


	//   ....[97]....
        /*0224*/ 	.word	0xffffffff


	//   ....[98]....
        /*0228*/ 	.word	0xffffffff


	//   ....[99]....
        /*022c*/ 	.word	0xffffffff


	//   ....[100]....
        /*0230*/ 	.word	0xffffffff


	//   ....[101]....
        /*0234*/ 	.word	0xffffffff


	//   ....[102]....
        /*0238*/ 	.word	0xffffffff


	//   ....[103]....
        /*023c*/ 	.word	0xffffffff


	//   ....[104]....
        /*0240*/ 	.word	0xffffffff


	//   ....[105]....
        /*0244*/ 	.word	0xffffffff


	//   ....[106]....
        /*0248*/ 	.word	0xffffffff


	//   ....[107]....
        /*024c*/ 	.word	0xffffffff


	//   ....[108]....
        /*0250*/ 	.word	0xffffffff


	//   ....[109]....
        /*0254*/ 	.word	0xffffffff


	//   ....[110]....
        /*0258*/ 	.word	0xffffffff


	//   ....[111]....
        /*025c*/ 	.word	0xffffffff


	//   ....[112]....
        /*0260*/ 	.word	0xffffffff


	//   ....[113]....
        /*0264*/ 	.word	0xffffffff


	//   ....[114]....
        /*0268*/ 	.word	0x0500000f


	//   ....[115]....
        /*026c*/ 	.word	0x0500000f


	//   ....[116]....
        /*0270*/ 	.word	0x0500000f


	//   ....[117]....
        /*0274*/ 	.word	0x0500000f


	//   ....[118]....
        /*0278*/ 	.word	0x0500000f


	//   ....[119]....
        /*027c*/ 	.word	0x0500000f


	//   ....[120]....
        /*0280*/ 	.word	0x0500000f


	//   ....[121]....
        /*0284*/ 	.word	0x0500000f


	//   ....[122]....
        /*0288*/ 	.word	0x0500000f


	//   ....[123]....
        /*028c*/ 	.word	0x0500000f


	//   ....[124]....
        /*0290*/ 	.word	0x0500000f


	//   ....[125]....
        /*0294*/ 	.word	0x0500000f


	//   ....[126]....
        /*0298*/ 	.word	0x0500000f


	//   ....[127]....
        /*029c*/ 	.word	0x0500000f


	//   ....[128]....
        /*02a0*/ 	.word	0x0500000f


	//   ....[129]....
        /*02a4*/ 	.word	0x0500000f


	//   ....[130]....
        /*02a8*/ 	.word	0x0500000f


	//   ....[131]....
        /*02ac*/ 	.word	0x0500000f


	//   ....[132]....
        /*02b0*/ 	.word	0x0500000f


	//   ....[133]....
        /*02b4*/ 	.word	0x0500000f


	//   ....[134]....
        /*02b8*/ 	.word	0x0500000f


	//   ....[135]....
        /*02bc*/ 	.word	0x0500000f


	//   ....[136]....
        /*02c0*/ 	.word	0x0500000f


	//   ....[137]....
        /*02c4*/ 	.word	0x0500000f


	//   ....[138]....
        /*02c8*/ 	.word	0x0500000f


	//   ....[139]....
        /*02cc*/ 	.word	0x0500000f


	//   ....[140]....
        /*02d0*/ 	.word	0x0500000f


	//   ....[141]....
        /*02d4*/ 	.word	0x0500000f


	//   ....[142]....
        /*02d8*/ 	.word	0x0500000f


	//   ....[143]....
        /*02dc*/ 	.word	0x0500000f


	//   ....[144]....
        /*02e0*/ 	.word	0x0500000f


	//   ....[145]....
        /*02e4*/ 	.word	0x0500000f


	//   ....[146]....
        /*02e8*/ 	.word	0x0500000f


	//   ....[147]....
        /*02ec*/ 	.word	0x0500000f


	//   ....[148]....
        /*02f0*/ 	.word	0x0500000f


	//   ....[149]....
        /*02f4*/ 	.word	0x0500000f


	//   ....[150]....
        /*02f8*/ 	.word	0x0500000f


	//   ....[151]....
        /*02fc*/ 	.word	0x0500000f


	//   ....[152]....
        /*0300*/ 	.word	0x0500000f


	//   ....[153]....
        /*0304*/ 	.word	0x0500000f


	//   ....[154]....
        /*0308*/ 	.word	0x0500000f


	//   ....[155]....
        /*030c*/ 	.word	0x0500000f


	//   ....[156]....
        /*0310*/ 	.word	0x0500000f


	//   ....[157]....
        /*0314*/ 	.word	0x0500000f


	//   ....[158]....
        /*0318*/ 	.word	0x0500000f


	//   ....[159]....
        /*031c*/ 	.word	0x0500000f


	//   ....[160]....
        /*0320*/ 	.word	0x0500000f


	//   ....[161]....
        /*0324*/ 	.word	0x0500000f


	//   ....[162]....
        /*0328*/ 	.word	0x0500000f


	//   ....[163]....
        /*032c*/ 	.word	0x0500000f


	//   ....[164]....
        /*0330*/ 	.word	0x0500000f


	//   ....[165]....
        /*0334*/ 	.word	0x0500000f


	//   ....[166]....
        /*0338*/ 	.word	0x0500000f


	//   ....[167]....
        /*033c*/ 	.word	0x0500000f


	//   ....[168]....
        /*0340*/ 	.word	0x0500000f


	//   ....[169]....
        /*0344*/ 	.word	0x0500000f


	//   ....[170]....
        /*0348*/ 	.word	0x0500000f


	//   ....[171]....
        /*034c*/ 	.word	0x0500000f


	//   ....[172]....
        /*0350*/ 	.word	0x0500000f


	//   ....[173]....
        /*0354*/ 	.word	0x0500000f


	//   ....[174]....
        /*0358*/ 	.word	0x0500000f


	//   ....[175]....
        /*035c*/ 	.word	0x0500000f


	//   ....[176]....
        /*0360*/ 	.word	0x0500000f


	//   ....[177]....
        /*0364*/ 	.word	0x0500000f


	//   ....[178]....
        /*0368*/ 	.word	0x0500000f


	//   ....[179]....
        /*036c*/ 	.word	0x0500000f


	//   ....[180]....
        /*0370*/ 	.word	0x0500000f


	//----- nvinfo : EIATTR_COOP_GROUP_INSTR_OFFSETS
	.align		4
.L_502:
        /*0374*/ 	.byte	0x04, 0x28
        /*0376*/ 	.short	(.L_504 - .L_503)


	//   ....[0]....
.L_503:
        /*0378*/ 	.word	0x00000070


	//   ....[1]....
        /*037c*/ 	.word	0x000000b0


	//   ....[2]....
        /*0380*/ 	.word	0x000002d0


	//   ....[3]....
        /*0384*/ 	.word	0x00000430


	//   ....[4]....
        /*0388*/ 	.word	0x00000550


	//   ....[5]....
        /*038c*/ 	.word	0x000006b0


	//   ....[6]....
        /*0390*/ 	.word	0x000013e0


	//   ....[7]....
        /*0394*/ 	.word	0x00001dc0


	//   ....[8]....
        /*0398*/ 	.word	0x00001df0


	//   ....[9]....
        /*039c*/ 	.word	0x000022f0


	//   ....[10]....
        /*03a0*/ 	.word	0x00002340


	//   ....[11]....
        /*03a4*/ 	.word	0x00002b40


	//   ....[12]....
        /*03a8*/ 	.word	0x00002bc0


	//   ....[13]....
        /*03ac*/ 	.word	0x00004350


	//   ....[14]....
        /*03b0*/ 	.word	0x00004370


	//   ....[15]....
        /*03b4*/ 	.word	0x00004870


	//   ....[16]....
        /*03b8*/ 	.word	0x00004940


	//   ....[17]....
        /*03bc*/ 	.word	0x00004f70


	//   ....[18]....
        /*03c0*/ 	.word	0x00004fd0


	//   ....[19]....
        /*03c4*/ 	.word	0x000069c0


	//   ....[20]....
        /*03c8*/ 	.word	0x000069d0


	//   ....[21]....
        /*03cc*/ 	.word	0x00006a00


	//   ....[22]....
        /*03d0*/ 	.word	0x00006a20


	//   ....[23]....
        /*03d4*/ 	.word	0x00007b10


	//   ....[24]....
        /*03d8*/ 	.word	0x00007b40


	//   ....[25]....
        /*03dc*/ 	.word	0x00007bf0


	//   ....[26]....
        /*03e0*/ 	.word	0x00007c00


	//   ....[27]....
        /*03e4*/ 	.word	0x00008d20


	//   ....[28]....
        /*03e8*/ 	.word	0x00008d60


	//   ....[29]....
        /*03ec*/ 	.word	0x00008d90


	//   ....[30]....
        /*03f0*/ 	.word	0x00008df0


	//   ....[31]....
        /*03f4*/ 	.word	0x00009290


	//   ....[32]....
        /*03f8*/ 	.word	0x000092d0


	//   ....[33]....
        /*03fc*/ 	.word	0x00009390


	//   ....[34]....
        /*0400*/ 	.word	0x000093b0


	//   ....[35]....
        /*0404*/ 	.word	0x00009470


	//   ....[36]....
        /*0408*/ 	.word	0x00009490


	//   ....[37]....
        /*040c*/ 	.word	0x00009560


	//   ....[38]....
        /*0410*/ 	.word	0x00009580


	//   ....[39]....
        /*0414*/ 	.word	0x00009bd0


	//   ....[40]....
        /*0418*/ 	.word	0x00009bf0


	//   ....[41]....
        /*041c*/ 	.word	0x00009cb0


	//   ....[42]....
        /*0420*/ 	.word	0x00009cd0


	//   ....[43]....
        /*0424*/ 	.word	0x00009d90


	//   ....[44]....
        /*0428*/ 	.word	0x00009db0


	//   ....[45]....
        /*042c*/ 	.word	0x00009e80


	//   ....[46]....
        /*0430*/ 	.word	0x00009ea0


	//   ....[47]....
        /*0434*/ 	.word	0x0000a020


	//   ....[48]....
        /*0438*/ 	.word	0x0000b4d0


	//   ....[49]....
        /*043c*/ 	.word	0x0000b4f0


	//   ....[50]....
        /*0440*/ 	.word	0x0000b500


	//   ....[51]....
        /*0444*/ 	.word	0x0000b540


	//   ....[52]....
        /*0448*/ 	.word	0x0000b5d0


	//   ....[53]....
        /*044c*/ 	.word	0x0000b5f0


	//   ....[54]....
        /*0450*/ 	.word	0x0000b680


	//   ....[55]....
        /*0454*/ 	.word	0x0000b6a0


	//   ....[56]....
        /*0458*/ 	.word	0x0000b730


	//   ....[57]....
        /*045c*/ 	.word	0x0000b750


	//   ....[58]....
        /*0460*/ 	.word	0x0000b7e0


	//   ....[59]....
        /*0464*/ 	.word	0x0000b800


	//   ....[60]....
        /*0468*/ 	.word	0x0000be50


	//   ....[61]....
        /*046c*/ 	.word	0x0000be70


	//   ....[62]....
        /*0470*/ 	.word	0x0000be90


	//   ....[63]....
        /*0474*/ 	.word	0x0000bef0


	//   ....[64]....
        /*0478*/ 	.word	0x0000bf70


	//   ....[65]....
        /*047c*/ 	.word	0x0000bfa0


	//   ....[66]....
        /*0480*/ 	.word	0x0000c020


	//   ....[67]....
        /*0484*/ 	.word	0x0000c050


	//   ....[68]....
        /*0488*/ 	.word	0x0000c0d0


	//   ....[69]....
        /*048c*/ 	.word	0x0000c0f0


	//   ....[70]....
        /*0490*/ 	.word	0x0000c180


	//   ....[71]....
        /*0494*/ 	.word	0x0000c1b0


	//   ....[72]....
        /*0498*/ 	.word	0x0000c230


	//   ....[73]....
        /*049c*/ 	.word	0x0000c250


	//   ....[74]....
        /*04a0*/ 	.word	0x0000c2e0


	//   ....[75]....
        /*04a4*/ 	.word	0x0000c300


	//   ....[76]....
        /*04a8*/ 	.word	0x0000ca20


	//   ....[77]....
        /*04ac*/ 	.word	0x0000ca50


	//   ....[78]....
        /*04b0*/ 	.word	0x0000ca60


	//   ....[79]....
        /*04b4*/ 	.word	0x0000ca80


	//   ....[80]....
        /*04b8*/ 	.word	0x0000cad0


	//   ....[81]....
        /*04bc*/ 	.word	0x0000caf0


	//   ....[82]....
        /*04c0*/ 	.word	0x0000cb50


	//   ....[83]....
        /*04c4*/ 	.word	0x0000cb70


	//   ....[84]....
        /*04c8*/ 	.word	0x0000cbc0


	//   ....[85]....
        /*04cc*/ 	.word	0x0000cbe0


	//   ....[86]....
        /*04d0*/ 	.word	0x0000cc30


	//   ....[87]....
        /*04d4*/ 	.word	0x0000cc50


	//   ....[88]....
        /*04d8*/ 	.word	0x0000cee0


	//   ....[89]....
        /*04dc*/ 	.word	0x0000cf00


	//   ....[90]....
        /*04e0*/ 	.word	0x0000cf20


	//   ....[91]....
        /*04e4*/ 	.word	0x0000cf80


	//   ....[92]....
        /*04e8*/ 	.word	0x0000cfa0


	//   ....[93]....
        /*04ec*/ 	.word	0x0000d000


	//   ....[94]....
        /*04f0*/ 	.word	0x0000d020


	//   ....[95]....
        /*04f4*/ 	.word	0x0000d080


	//   ....[96]....
        /*04f8*/ 	.word	0x0000d0a0


	//   ....[97]....
        /*04fc*/ 	.word	0x0000d100


	//   ....[98]....
        /*0500*/ 	.word	0x0000d120


	//   ....[99]....
        /*0504*/ 	.word	0x0000d130


	//   ....[100]....
        /*0508*/ 	.word	0x0000d6c0


	//   ....[101]....
        /*050c*/ 	.word	0x0000d6e0


	//   ....[102]....
        /*0510*/ 	.word	0x0000d6f0


	//   ....[103]....
        /*0514*/ 	.word	0x0000d710


	//   ....[104]....
        /*0518*/ 	.word	0x0000d790


	//   ....[105]....
        /*051c*/ 	.word	0x0000d7c0


	//   ....[106]....
        /*0520*/ 	.word	0x0000d810


	//   ....[107]....
        /*0524*/ 	.word	0x0000d840


	//   ....[108]....
        /*0528*/ 	.word	0x0000d890


	//   ....[109]....
        /*052c*/ 	.word	0x0000d8c0


	//   ....[110]....
        /*0530*/ 	.word	0x0000d910


	//   ....[111]....
        /*0534*/ 	.word	0x0000d940


	//   ....[112]....
        /*0538*/ 	.word	0x0000dc10


	//   ....[113]....
        /*053c*/ 	.word	0x0000ddf0


	//   ....[114]....
        /*0540*/ 	.word	0x0000e3a0


	//   ....[115]....
        /*0544*/ 	.word	0x0000e480


	//   ....[116]....
        /*0548*/ 	.word	0x0000e520


	//   ....[117]....
        /*054c*/ 	.word	0x0000e5a0


	//   ....[118]....
        /*0550*/ 	.word	0x0000e660


	//   ....[119]....
        /*0554*/ 	.word	0x0000e6e0


	//   ....[120]....
        /*0558*/ 	.word	0x0000e7c0


	//   ....[121]....
        /*055c*/ 	.word	0x0000e840


	//   ....[122]....
        /*0560*/ 	.word	0x0000e920


	//   ....[123]....
        /*0564*/ 	.word	0x0000e9a0


	//   ....[124]....
        /*0568*/ 	.word	0x0000ea80


	//   ....[125]....
        /*056c*/ 	.word	0x0000eb00


	//   ....[126]....
        /*0570*/ 	.word	0x0000ebd0


	//   ....[127]....
        /*0574*/ 	.word	0x0000ec60


	//   ....[128]....
        /*0578*/ 	.word	0x0000ece0


	//   ....[129]....
        /*057c*/ 	.word	0x0000ed60


	//   ....[130]....
        /*0580*/ 	.word	0x0000ee20


	//   ....[131]....
        /*0584*/ 	.word	0x0000ee90


	//   ....[132]....
        /*0588*/ 	.word	0x0000ef80


	//   ....[133]....
        /*058c*/ 	.word	0x0000f000


	//   ....[134]....
        /*0590*/ 	.word	0x0000f0e0


	//   ....[135]....
        /*0594*/ 	.word	0x0000f150


	//   ....[136]....
        /*0598*/ 	.word	0x0000f240


	//   ....[137]....
        /*059c*/ 	.word	0x0000f2b0


	//   ....[138]....
        /*05a0*/ 	.word	0x0000f3a0


	//   ....[139]....
        /*05a4*/ 	.word	0x0000f420


	//   ....[140]....
        /*05a8*/ 	.word	0x0000f500


	//   ....[141]....
        /*05ac*/ 	.word	0x0000f570


	//   ....[142]....
        /*05b0*/ 	.word	0x0000f640


	//   ....[143]....
        /*05b4*/ 	.word	0x0000f770


	//   ....[144]....
        /*05b8*/ 	.word	0x0000f820


	//   ....[145]....
        /*05bc*/ 	.word	0x0000f880


	//   ....[146]....
        /*05c0*/ 	.word	0x0000f940


	//   ....[147]....
        /*05c4*/ 	.word	0x0000f9a0


	//   ....[148]....
        /*05c8*/ 	.word	0x0000fa60


	//   ....[149]....
        /*05cc*/ 	.word	0x0000fac0


	//   ....[150]....
        /*05d0*/ 	.word	0x0000fb80


	//   ....[151]....
        /*05d4*/ 	.word	0x0000fbe0


	//   ....[152]....
        /*05d8*/ 	.word	0x0000fca0


	//   ....[153]....
        /*05dc*/ 	.word	0x0000fd00


	//   ....[154]....
        /*05e0*/ 	.word	0x0000fdc0


	//   ....[155]....
        /*05e4*/ 	.word	0x0000fea0


	//   ....[156]....
        /*05e8*/ 	.word	0x0000ff40


	//   ....[157]....
        /*05ec*/ 	.word	0x0000ffa0


	//   ....[158]....
        /*05f0*/ 	.word	0x00010070


	//   ....[159]....
        /*05f4*/ 	.word	0x000100d0


	//   ....[160]....
        /*05f8*/ 	.word	0x000101a0


	//   ....[161]....
        /*05fc*/ 	.word	0x00010200


	//   ....[162]....
        /*0600*/ 	.word	0x000102d0


	//   ....[163]....
        /*0604*/ 	.word	0x00010330


	//   ....[164]....
        /*0608*/ 	.word	0x00010400


	//   ....[165]....
        /*060c*/ 	.word	0x00010460


	//   ....[166]....
        /*0610*/ 	.word	0x00010520


	//   ....[167]....
        /*0614*/ 	.word	0x00010640


	//   ....[168]....
        /*0618*/ 	.word	0x000106e0


	//   ....[169]....
        /*061c*/ 	.word	0x00010740


	//   ....[170]....
        /*0620*/ 	.word	0x00010810


	//   ....[171]....
        /*0624*/ 	.word	0x000108b0


	//   ....[172]....
        /*0628*/ 	.word	0x00010970


	//   ....[173]....
        /*062c*/ 	.word	0x00010a10


	//   ....[174]....
        /*0630*/ 	.word	0x00010ad0


	//   ....[175]....
        /*0634*/ 	.word	0x00010b70


	//   ....[176]....
        /*0638*/ 	.word	0x00010c30


	//   ....[177]....
        /*063c*/ 	.word	0x00010cd0


	//   ....[178]....
        /*0640*/ 	.word	0x00010d90


	//   ....[179]....
        /*0644*/ 	.word	0x00010e60


	//   ....[180]....
        /*0648*/ 	.word	0x00010f80


	//----- nvinfo : EIATTR_REG_RECONFIG
	.align		4
.L_504:
        /*064c*/ 	.byte	0x01, 0x54
	.zero		2


	//----- nvinfo : EIATTR_SYSCALL_OFFSETS
	.align		4
        /*0650*/ 	.byte	0x04, 0x46
        /*0652*/ 	.short	(.L_506 - .L_505)


	//   ....[0]....
.L_505:
        /*0654*/ 	.word	0x000015c0


	//   ....[1]....
        /*0658*/ 	.word	0x0000ab50


	//   ....[2]....
        /*065c*/ 	.word	0x0000aca0


	//   ....[3]....
        /*0660*/ 	.word	0x0000ad90


	//   ....[4]....
        /*0664*/ 	.word	0x0000bb00


	//----- nvinfo : EIATTR_MBARRIER_INSTR_OFFSETS
	.align		4
.L_506:
        /*0668*/ 	.byte	0x04, 0x39
        /*066a*/ 	.short	(.L_508 - .L_507)


	//   ....[0]....
.L_507:
        /*066c*/ 	.word	0x00000180
        /*0670*/ 	.word	0x000000ff
        /*0674*/ 	.word	0x0002a800
        /*0678*/ 	.short	0x0100
        /*067a*/ 	.byte	0x08
	.zero		1


	//   ....[1]....
        /*067c*/ 	.word	0x00000190
        /*0680*/ 	.word	0x000000ff
        /*0684*/ 	.word	0x0002a820
        /*0688*/ 	.short	0x0100
        /*068a*/ 	.byte	0x08
	.zero		1


	//   ....[2]....
        /*068c*/ 	.word	0x00000280
        /*0690*/ 	.word	0x000000ff
        /*0694*/ 	.word	0x0002a830
        /*0698*/ 	.short	0x0100
        /*069a*/ 	.byte	0x08
	.zero		1


	//   ....[3]....
        /*069c*/ 	.word	0x00000290
        /*06a0*/ 	.word	0x000000ff
        /*06a4*/ 	.word	0x0002a840
        /*06a8*/ 	.short	0x0100
        /*06aa*/ 	.byte	0x08
	.zero		1


	//   ....[4]....
        /*06ac*/ 	.word	0x000002a0
        /*06b0*/ 	.word	0x000000ff
        /*06b4*/ 	.word	0x0002a838
        /*06b8*/ 	.short	0x0100
        /*06ba*/ 	.byte	0x08
	.zero		1


	//   ....[5]....
        /*06bc*/ 	.word	0x000002b0
        /*06c0*/ 	.word	0x000000ff
        /*06c4*/ 	.word	0x0002a848
        /*06c8*/ 	.short	0x0100
        /*06ca*/ 	.byte	0x08
	.zero		1


	//   ....[6]....
        /*06cc*/ 	.word	0x000003e0
        /*06d0*/ 	.word	0x000000ff
        /*06d4*/ 	.word	0x0002a850
        /*06d8*/ 	.short	0x0100
        /*06da*/ 	.byte	0x08
	.zero		1


	//   ....[7]....
        /*06dc*/ 	.word	0x000003f0
        /*06e0*/ 	.word	0x000000ff
        /*06e4*/ 	.word	0x0002a860
        /*06e8*/ 	.short	0x0100
        /*06ea*/ 	.byte	0x08
	.zero		1


	//   ....[8]....
        /*06ec*/ 	.word	0x00000400
        /*06f0*/ 	.word	0x000000ff
        /*06f4*/ 	.word	0x0002a858
        /*06f8*/ 	.short	0x0100
        /*06fa*/ 	.byte	0x08
	.zero		1


	//   ....[9]....
        /*06fc*/ 	.word	0x00000410
        /*0700*/ 	.word	0x000000ff
        /*0704*/ 	.word	0x0002a868
        /*0708*/ 	.short	0x0100
        /*070a*/ 	.byte	0x08
	.zero		1


	//   ....[10]....
        /*070c*/ 	.word	0x00000500
        /*0710*/ 	.word	0x000000ff
        /*0714*/ 	.word	0x0002a870
        /*0718*/ 	.short	0x0100
        /*071a*/ 	.byte	0x06
	.zero		1


	//   ....[11]....
        /*071c*/ 	.word	0x00000510
        /*0720*/ 	.word	0x000000ff
        /*0724*/ 	.word	0x0002a880
        /*0728*/ 	.short	0x0100
        /*072a*/ 	.byte	0x06
	.zero		1


	//   ....[12]....
        /*072c*/ 	.word	0x00000520
        /*0730*/ 	.word	0x000000ff
        /*0734*/ 	.word	0x0002a878
        /*0738*/ 	.short	0x0100
        /*073a*/ 	.byte	0x06
	.zero		1


	//   ....[13]....
        /*073c*/ 	.word	0x00000530
        /*0740*/ 	.word	0x000000ff
        /*0744*/ 	.word	0x0002a888
        /*0748*/ 	.short	0x0100
        /*074a*/ 	.byte	0x06
	.zero		1


	//   ....[14]....
        /*074c*/ 	.word	0x00000660
        /*0750*/ 	.word	0x000000ff
        /*0754*/ 	.word	0x0002a890
        /*0758*/ 	.short	0x0100
        /*075a*/ 	.byte	0x08
	.zero		1


	//   ....[15]....
        /*075c*/ 	.word	0x00000670
        /*0760*/ 	.word	0x000000ff
        /*0764*/ 	.word	0x0002a8a0
        /*0768*/ 	.short	0x0100
        /*076a*/ 	.byte	0x08
	.zero		1


	//   ....[16]....
        /*076c*/ 	.word	0x00000680
        /*0770*/ 	.word	0x000000ff
        /*0774*/ 	.word	0x0002a898
        /*0778*/ 	.short	0x0100
        /*077a*/ 	.byte	0x08
	.zero		1


	//   ....[17]....
        /*077c*/ 	.word	0x00000690
        /*0780*/ 	.word	0x000000ff
        /*0784*/ 	.word	0x0002a8a8
        /*0788*/ 	.short	0x0100
        /*078a*/ 	.byte	0x08
	.zero		1


	//   ....[18]....
        /*078c*/ 	.word	0x000007d0
        /*0790*/ 	.word	0x000000ff
        /*0794*/ 	.word	0x0002a8b0
        /*0798*/ 	.short	0x0100
        /*079a*/ 	.byte	0x08
	.zero		1


	//   ....[19]....
        /*079c*/ 	.word	0x000007e0
        /*07a0*/ 	.word	0x000000ff
        /*07a4*/ 	.word	0x0002a8c0
        /*07a8*/ 	.short	0x0100
        /*07aa*/ 	.byte	0x08
	.zero		1


	//   ....[20]....
        /*07ac*/ 	.word	0x000007f0
        /*07b0*/ 	.word	0x000000ff
        /*07b4*/ 	.word	0x0002a8b8
        /*07b8*/ 	.short	0x0100
        /*07ba*/ 	.byte	0x08
	.zero		1


	//   ....[21]....
        /*07bc*/ 	.word	0x00000800
        /*07c0*/ 	.word	0x000000ff
        /*07c4*/ 	.word	0x0002a8c8
        /*07c8*/ 	.short	0x0100
        /*07ca*/ 	.byte	0x08
	.zero		1


	//   ....[22]....
        /*07cc*/ 	.word	0x00001630
        /*07d0*/ 	.word	0x000000ff
        /*07d4*/ 	.word	0x0002a800
        /*07d8*/ 	.short	0x010a
        /*07da*/ 	.byte	0x27
	.zero		1


	//   ....[23]....
        /*07dc*/ 	.word	0x000016c0
        /*07e0*/ 	.word	0x00000000
        /*07e4*/ 	.word	0x0002a830
        /*07e8*/ 	.short	0x010a
        /*07ea*/ 	.byte	0x3f
	.zero		1


	//   ....[24]....
        /*07ec*/ 	.word	0x00001700
        /*07f0*/ 	.word	0x00000000
        /*07f4*/ 	.word	0x0002a830
        /*07f8*/ 	.short	0x010a
        /*07fa*/ 	.byte	0x3f
	.zero		1


	//   ....[25]....
        /*07fc*/ 	.word	0x00002aa0
        /*0800*/ 	.word	0x000000ff
        /*0804*/ 	.word	0x00000000
        /*0808*/ 	.short	0x0101
        /*080a*/ 	.byte	0x04
	.zero		1


	//   ....[26]....
        /*080c*/ 	.word	0x00003720
        /*0810*/ 	.word	0x000000ff
        /*0814*/ 	.word	0x0002a830
        /*0818*/ 	.short	0x010a
        /*081a*/ 	.byte	0x06
	.zero		1


	//   ....[27]....
        /*081c*/ 	.word	0x00003760
        /*0820*/ 	.word	0x000000ff
        /*0824*/ 	.word	0x0002a830
        /*0828*/ 	.short	0x010a
        /*082a*/ 	.byte	0x06
	.zero		1


	//   ....[28]....
        /*082c*/ 	.word	0x00003fe0
        /*0830*/ 	.word	0x000000ff
        /*0834*/ 	.word	0x0002a850
        /*0838*/ 	.short	0x010a
        /*083a*/ 	.byte	0x05
	.zero		1


	//   ....[29]....
        /*083c*/ 	.word	0x00004020
        /*0840*/ 	.word	0x000000ff
        /*0844*/ 	.word	0x0002a850
        /*0848*/ 	.short	0x010a
        /*084a*/ 	.byte	0x05
	.zero		1


	//   ....[30]....
        /*084c*/ 	.word	0x00004430
        /*0850*/ 	.word	0x000000ff
        /*0854*/ 	.word	0x00000000
        /*0858*/ 	.short	0x0101
        /*085a*/ 	.byte	0x06
	.zero		1


	//   ....[31]....
        /*085c*/ 	.word	0x000058e0
        /*0860*/ 	.word	0x000000ff
        /*0864*/ 	.word	0x00000000
        /*0868*/ 	.short	0x0101
        /*086a*/ 	.byte	0x05
	.zero		1


	//   ....[32]....
        /*086c*/ 	.word	0x00005ab0
        /*0870*/ 	.word	0x000000ff
        /*0874*/ 	.word	0x0002a830
        /*0878*/ 	.short	0x010a
        /*087a*/ 	.byte	0x05
	.zero		1


	//   ....[33]....
        /*087c*/ 	.word	0x00005af0
        /*0880*/ 	.word	0x000000ff
        /*0884*/ 	.word	0x0002a830
        /*0888*/ 	.short	0x010a
        /*088a*/ 	.byte	0x05
	.zero		1


	//   ....[34]....
        /*088c*/ 	.word	0x00006370
        /*0890*/ 	.word	0x000000ff
        /*0894*/ 	.word	0x0002a850
        /*0898*/ 	.short	0x010a
        /*089a*/ 	.byte	0x05
	.zero		1


	//   ....[35]....
        /*089c*/ 	.word	0x000063b0
        /*08a0*/ 	.word	0x000000ff
        /*08a4*/ 	.word	0x0002a850
        /*08a8*/ 	.short	0x010a
        /*08aa*/ 	.byte	0x05
	.zero		1


	//   ....[36]....
        /*08ac*/ 	.word	0x000067d0
        /*08b0*/ 	.word	0x000000ff
        /*08b4*/ 	.word	0x00000000
        /*08b8*/ 	.short	0x0101
        /*08ba*/ 	.byte	0x04
	.zero		1


	//   ....[37]....
        /*08bc*/ 	.word	0x00007560
        /*08c0*/ 	.word	0x000000ff
        /*08c4*/ 	.word	0x00000000
        /*08c8*/ 	.short	0x0101
        /*08ca*/ 	.byte	0x05
	.zero		1


	//   ....[38]....
        /*08cc*/ 	.word	0x00007a80
        /*08d0*/ 	.word	0x000000ff
        /*08d4*/ 	.word	0x0002a850
        /*08d8*/ 	.short	0x010a
        /*08da*/ 	.byte	0x05
	.zero		1


	//   ....[39]....
        /*08dc*/ 	.word	0x00007ac0
        /*08e0*/ 	.word	0x000000ff
        /*08e4*/ 	.word	0x0002a850
        /*08e8*/ 	.short	0x010a
        /*08ea*/ 	.byte	0x05
	.zero		1


	//   ....[40]....
        /*08ec*/ 	.word	0x000080d0
        /*08f0*/ 	.word	0x000000ff
        /*08f4*/ 	.word	0x00000000
        /*08f8*/ 	.short	0x0101
        /*08fa*/ 	.byte	0x04
	.zero		1


	//   ....[41]....
        /*08fc*/ 	.word	0x000092c0
        /*0900*/ 	.word	0x00000025
        /*0904*/ 	.word	0x00000000
        /*0908*/ 	.short	0x0101
        /*090a*/ 	.byte	0x3f
	.zero		1


	//   ....[42]....
        /*090c*/ 	.word	0x0000b2e0
        /*0910*/ 	.word	0x00000000
        /*0914*/ 	.word	0x0002a840
        /*0918*/ 	.short	0x010a
        /*091a*/ 	.byte	0x3f
	.zero		1


	//   ....[43]....
        /*091c*/ 	.word	0x0000b8f0
        /*0920*/ 	.word	0x00000000
        /*0924*/ 	.word	0x0002a830
        /*0928*/ 	.short	0x0107
        /*092a*/ 	.byte	0x3f
	.zero		1


	//   ....[44]....
        /*092c*/ 	.word	0x0000b9a0
        /*0930*/ 	.word	0x00000000
        /*0934*/ 	.word	0x0002a830
        /*0938*/ 	.short	0x0101
        /*093a*/ 	.byte	0x3f
	.zero		1


	//   ....[45]....
        /*093c*/ 	.word	0x0000c3f0
        /*0940*/ 	.word	0x00000011
        /*0944*/ 	.word	0x0002a800
        /*0948*/ 	.short	0x0107
        /*094a*/ 	.byte	0x3f
	.zero		1


	//   ....[46]....
        /*094c*/ 	.word	0x0000c4e0
        /*0950*/ 	.word	0x00000011
        /*0954*/ 	.word	0x0002a800
        /*0958*/ 	.short	0x0101
        /*095a*/ 	.byte	0x3f
	.zero		1


	//   ....[47]....
        /*095c*/ 	.word	0x0000c500
        /*0960*/ 	.word	0x00000011
        /*0964*/ 	.word	0x0002a820
        /*0968*/ 	.short	0x010a
        /*096a*/ 	.byte	0x3f
	.zero		1


	//   ....[48]....
        /*096c*/ 	.word	0x0000c850
        /*0970*/ 	.word	0x00000006
        /*0974*/ 	.word	0x0002a840
        /*0978*/ 	.short	0x010a
        /*097a*/ 	.byte	0x3f
	.zero		1


	//   ....[49]....
        /*097c*/ 	.word	0x0000cd20
        /*0980*/ 	.word	0x00000006
        /*0984*/ 	.word	0x0002a830
        /*0988*/ 	.short	0x0107
        /*098a*/ 	.byte	0x3f
	.zero		1


	//   ....[50]....
        /*098c*/ 	.word	0x0000cdd0
        /*0990*/ 	.word	0x00000006
        /*0994*/ 	.word	0x0002a830
        /*0998*/ 	.short	0x0101
        /*099a*/ 	.byte	0x3f
	.zero		1


	//   ....[51]....
        /*099c*/ 	.word	0x0000ce30
        /*09a0*/ 	.word	0x00000006
        /*09a4*/ 	.word	0x0002a860
        /*09a8*/ 	.short	0x010a
        /*09aa*/ 	.byte	0x3f
	.zero		1


	//   ....[52]....
        /*09ac*/ 	.word	0x0000d260
        /*09b0*/ 	.word	0x00000006
        /*09b4*/ 	.word	0x0002a850
        /*09b8*/ 	.short	0x0107
        /*09ba*/ 	.byte	0x3f
	.zero		1


	//   ....[53]....
        /*09bc*/ 	.word	0x0000d3a0
        /*09c0*/ 	.word	0x00000006
        /*09c4*/ 	.word	0x0002a850
        /*09c8*/ 	.short	0x0101
        /*09ca*/ 	.byte	0x3f
	.zero		1


	//   ....[54]....
        /*09cc*/ 	.word	0x0000d620
        /*09d0*/ 	.word	0x00000004
        /*09d4*/ 	.word	0x0002a860
        /*09d8*/ 	.short	0x010a
        /*09da*/ 	.byte	0x3f
	.zero		1


	//   ....[55]....
        /*09dc*/ 	.word	0x0000da20
        /*09e0*/ 	.word	0x00000004
        /*09e4*/ 	.word	0x0002a850
        /*09e8*/ 	.short	0x0107
        /*09ea*/ 	.byte	0x3f
	.zero		1


	//   ....[56]....
        /*09ec*/ 	.word	0x0000dad0
        /*09f0*/ 	.word	0x00000004
        /*09f4*/ 	.word	0x0002a850
        /*09f8*/ 	.short	0x0101
        /*09fa*/ 	.byte	0x3f
	.zero		1


	//   ....[57]....
        /*09fc*/ 	.word	0x0000dd70
        /*0a00*/ 	.word	0x00000004
        /*0a04*/ 	.word	0x0002a820
        /*0a08*/ 	.short	0x010a
        /*0a0a*/ 	.byte	0x3f
	.zero		1


	//   ....[58]....
        /*0a0c*/ 	.word	0x0000df10
        /*0a10*/ 	.word	0x00000005
        /*0a14*/ 	.word	0x0002a840
        /*0a18*/ 	.short	0x010a
        /*0a1a*/ 	.byte	0x3f
	.zero		1


	//   ....[59]....
        /*0a1c*/ 	.word	0x0000dfb0
        /*0a20*/ 	.word	0x00000017
        /*0a24*/ 	.word	0x0002a840
        /*0a28*/ 	.short	0x010a
        /*0a2a*/ 	.byte	0x3f
	.zero		1


	//   ....[60]....
        /*0a2c*/ 	.word	0x0000dff0
        /*0a30*/ 	.word	0x00000005
        /*0a34*/ 	.word	0x0002a860
        /*0a38*/ 	.short	0x010a
        /*0a3a*/ 	.byte	0x3f
	.zero		1


	//   ....[61]....
        /*0a3c*/ 	.word	0x0000e030
        /*0a40*/ 	.word	0x00000017
        /*0a44*/ 	.word	0x0002a860
        /*0a48*/ 	.short	0x010a
        /*0a4a*/ 	.byte	0x3f
	.zero		1


	//   ....[62]....
        /*0a4c*/ 	.word	0x0000e0a0
        /*0a50*/ 	.word	0x00000003
        /*0a54*/ 	.word	0x0002a800
        /*0a58*/ 	.short	0x010a
        /*0a5a*/ 	.byte	0x3f
	.zero		1


	//   ....[63]....
        /*0a5c*/ 	.word	0x0000e0f0
        /*0a60*/ 	.word	0x00000000
        /*0a64*/ 	.word	0x0002a830
        /*0a68*/ 	.short	0x010a
        /*0a6a*/ 	.byte	0x3f
	.zero		1


	//   ....[64]....
        /*0a6c*/ 	.word	0x0000e150
        /*0a70*/ 	.word	0x00000003
        /*0a74*/ 	.word	0x0002a830
        /*0a78*/ 	.short	0x010a
        /*0a7a*/ 	.byte	0x3f
	.zero		1


	//   ....[65]....
        /*0a7c*/ 	.word	0x0000e1b0
        /*0a80*/ 	.word	0x00000003
        /*0a84*/ 	.word	0x0002a850
        /*0a88*/ 	.short	0x010a
        /*0a8a*/ 	.byte	0x3f
	.zero		1


	//   ....[66]....
        /*0a8c*/ 	.word	0x0000e210
        /*0a90*/ 	.word	0x00000003
        /*0a94*/ 	.word	0x0002a830
        /*0a98*/ 	.short	0x010a
        /*0a9a*/ 	.byte	0x3f
	.zero		1


	//   ....[67]....
        /*0a9c*/ 	.word	0x0000e270
        /*0aa0*/ 	.word	0x00000003
        /*0aa4*/ 	.word	0x0002a850
        /*0aa8*/ 	.short	0x010a
        /*0aaa*/ 	.byte	0x3f
	.zero		1


	//   ....[68]....
        /*0aac*/ 	.word	0x0000e2d0
        /*0ab0*/ 	.word	0x00000007
        /*0ab4*/ 	.word	0x0002a850
        /*0ab8*/ 	.short	0x010a
        /*0aba*/ 	.byte	0x3f
	.zero		1


	//   ....[69]....
        /*0abc*/ 	.word	0x0000e3d0
        /*0ac0*/ 	.word	0x00000000
        /*0ac4*/ 	.word	0x0002a840
        /*0ac8*/ 	.short	0x010a
        /*0aca*/ 	.byte	0x3f
	.zero		1


	//   ....[70]....
        /*0acc*/ 	.word	0x0000f670
        /*0ad0*/ 	.word	0x00000011
        /*0ad4*/ 	.word	0x0002a820
        /*0ad8*/ 	.short	0x010a
        /*0ada*/ 	.byte	0x3f
	.zero		1


	//   ....[71]....
        /*0adc*/ 	.word	0x0000f6c0
        /*0ae0*/ 	.word	0x00000006
        /*0ae4*/ 	.word	0x0002a840
        /*0ae8*/ 	.short	0x010a
        /*0aea*/ 	.byte	0x3f
	.zero		1


	//   ....[72]....
        /*0aec*/ 	.word	0x0000fdf0
        /*0af0*/ 	.word	0x00000006
        /*0af4*/ 	.word	0x0002a860
        /*0af8*/ 	.short	0x010a
        /*0afa*/ 	.byte	0x3f
	.zero		1


	//   ....[73]....
        /*0afc*/ 	.word	0x00010590
        /*0b00*/ 	.word	0x00000004
        /*0b04*/ 	.word	0x0002a860
        /*0b08*/ 	.short	0x010a
        /*0b0a*/ 	.byte	0x3f
	.zero		1


	//   ....[74]....
        /*0b0c*/ 	.word	0x00010ea0
        /*0b10*/ 	.word	0x00000004
        /*0b14*/ 	.word	0x0002a820
        /*0b18*/ 	.short	0x010a
        /*0b1a*/ 	.byte	0x3f
	.zero		1


	//   ....[75]....
        /*0b1c*/ 	.word	0x00011040
        /*0b20*/ 	.word	0x00000005
        /*0b24*/ 	.word	0x0002a840
        /*0b28*/ 	.short	0x010a
        /*0b2a*/ 	.byte	0x3f
	.zero		1


	//   ....[76]....
        /*0b2c*/ 	.word	0x00011090
        /*0b30*/ 	.word	0x00000017
        /*0b34*/ 	.word	0x0002a840
        /*0b38*/ 	.short	0x010a
        /*0b3a*/ 	.byte	0x3f
	.zero		1


	//   ....[77]....
        /*0b3c*/ 	.word	0x000110e0
        /*0b40*/ 	.word	0x00000005
        /*0b44*/ 	.word	0x0002a860
        /*0b48*/ 	.short	0x010a
        /*0b4a*/ 	.byte	0x3f
	.zero		1


	//----- nvinfo : EIATTR_NUM_MBARRIERS
	.align		4
.L_508:
        /*0b4c*/ 	.byte	0x03, 0x38
        /*0b4e*/ 	.short	0x0016


	//----- nvinfo : EIATTR_EXIT_INSTR_OFFSETS
	.align		4
        /*0b50*/ 	.byte	0x04, 0x1c
        /*0b52*/ 	.short	(.L_510 - .L_509)


	//   ....[0]....
.L_509:
        /*0b54*/ 	.word	0x00000950


	//   ....[1]....
        /*0b58*/ 	.word	0x00009f90


	//   ....[2]....
        /*0b5c*/ 	.word	0x0000e080


	//----- nvinfo : EIATTR_MAX_THREADS
	.align		4
.L_510:
        /*0b60*/ 	.byte	0x04, 0x05
        /*0b62*/ 	.short	(.L_512 - .L_511)
.L_511:
        /*0b64*/ 	.word	0x00000180
        /*0b68*/ 	.word	0x00000001
        /*0b6c*/ 	.word	0x00000001


	//----- nvinfo : EIATTR_CRS_STACK_SIZE
	.align		4
.L_512:
        /*0b70*/ 	.byte	0x04, 0x1e
        /*0b72*/ 	.short	(.L_514 - .L_513)
.L_513:
        /*0b74*/ 	.word	0x00000000


	//----- nvinfo : EIATTR_CBANK_PARAM_SIZE
	.align		4
.L_514:
        /*0b78*/ 	.byte	0x03, 0x19
        /*0b7a*/ 	.short	0x0af0


	//----- nvinfo : EIATTR_PARAM_CBANK
	.align		4
        /*0b7c*/ 	.byte	0x04, 0x0a
        /*0b7e*/ 	.short	(.L_516 - .L_515)
	.align		4
.L_515:
        /*0b80*/ 	.word	index@(.nv.constant0._ZN7cutlass13device_kernelIN5flash11enable_sm90INS1_16FlashAttnFwdSm90INS1_25CollectiveMainloopFwdSm90ILi2EN4cute5tupleIJNS5_1CILi1EEES8_S8_EEENS6_IJNS7_ILi128EEENS7_ILi96EEENS7_ILi192EEEEEELi128ENS_6half_tEfNS_4arch4Sm90ELb1ELb0ELb0ELb0ELb1ELb0ELb0ELb1ELb1ELb1ELb0ELb0EEENS1_21CollectiveEpilogueFwdINS6_IJSA_SA_SB_EEES9_SE_SG_Li256ELb0ELb1ELb0ELb0EEENS1_30DynamicPersistentTileSchedulerILi256ELi128ELb0ELb1ELb1EEEEEEEEEvNT_6ParamsE)
        /*0b84*/ 	.short	0x0210
        /*0b86*/ 	.short	0x0af0


	//----- nvinfo : EIATTR_SW_WAR
	.align		4
.L_516:
        /*0b88*/ 	.byte	0x04, 0x36
        /*0b8a*/ 	.short	(.L_518 - .L_517)
.L_517:
        /*0b8c*/ 	.word	0x00000008
.L_518:


//--------------------- .nv.info._ZN7cutlass13device_kernelIN5flash11enable_sm90INS1_16FlashAttnFwdSm90INS1_25CollectiveMainloopFwdSm90ILi2EN4cute5tupleIJNS5_1CILi1EEES8_S8_EEENS6_IJNS7_ILi128EEENS7_ILi96EEENS7_ILi192EEEEEELi128ENS_6half_tEfNS_4arch4Sm90ELb1ELb0ELb0ELb1ELb1ELb0ELb0ELb1ELb1ELb1ELb0ELb0EEENS1_21CollectiveEpilogueFwdINS6_IJSA_SA_SB_EEES9_SE_SG_Li256ELb1ELb1ELb0ELb0EEENS1_36VarlenDynamicPersistentTileSchedulerILi128ELi96ELi256ELi128ELb0ELb1ELb1ELb1ELb1ELb1EEEEEEEEEvNT_6ParamsE --------------------------
	.section	.nv.info._ZN7cutlass13device_kernelIN5flash11enable_sm90INS1_16FlashAttnFwdSm90INS1_25CollectiveMainloopFwdSm90ILi2EN4cute5tupleIJNS5_1CILi1EEES8_S8_EEENS6_IJNS7_ILi128EEENS7_ILi96EEENS7_ILi192EEEEEELi128ENS_6half_tEfNS_4arch4Sm90ELb1ELb0ELb0ELb1ELb1ELb0ELb0ELb1ELb1ELb1ELb0ELb0EEENS1_21CollectiveEpilogueFwdINS6_IJSA_SA_SB_EEES9_SE_SG_Li256ELb1ELb1ELb0ELb0EEENS1_36VarlenDynamicPersistentTileSchedulerILi128ELi96ELi256ELi128ELb0ELb1ELb1ELb1ELb1ELb1EEEEEEEEEvNT_6ParamsE,"",@"SHT_CUDA_INFO"
	.sectionflags	@""
	.align	4


	//----- nvinfo : EIATTR_CUDA_API_VERSION
	.align		4
        /*0000*/ 	.byte	0x04, 0x37
        /*0002*/ 	.short	(.L_520 - .L_519)
.L_519:
        /*0004*/ 	.word	0x00000082


	//----- nvinfo : EIATTR_KPARAM_INFO
	.align		4
.L_520:
        /*0008*/ 	.byte	0x04, 0x17
        /*000a*/ 	.short	(.L_522 - .L_521)
.L_521:
        /*000c*/ 	.word	0x00000000
        /*0010*/ 	.short	0x0000
        /*0012*/ 	.short	0x0070
        /*0014*/ 	.byte	0x00, 0xf0, 0x01, 0x2a


	//----- nvinfo : EIATTR_SPARSE_MMA_MASK
	.align		4
.L_522:
        /*0018*/ 	.byte	0x03, 0x50
        /*001a*/ 	.short	0x0000


	//----- nvinfo : EIATTR_MAXREG_COUNT
	.align		4
        /*001c*/ 	.byte	0x03, 0x1b
        /*001e*/ 	.short	0x00a8


	//----- nvinfo : EIATTR_NUM_BARRIERS
	.align		4
        /*0020*/ 	.byte	0x02, 0x4c
        /*0022*/ 	.byte	0x09
	.zero		1


	//----- nvinfo : EIATTR_EXTERNS
	.align		4
        /*0024*/ 	.byte	0x04, 0x0f
        /*0026*/ 	.short	(.L_524 - .L_523)


	//   ....[0]....
	.align		4
.L_523:
        /*0028*/ 	.word	index@(__assertfail)


	//----- nvinfo : EIATTR_ANNOTATIONS
	.align		4
.L_524:
        /*002c*/ 	.byte	0x04, 0x55
        /*002e*/ 	.short	(.L_526 - .L_525)


	//   ....[0]....
.L_525:
        /* <DEDUP_REMOVED lines=13> */


	//----- nvinfo : EIATTR_MERCURY_ISA_VERSION
	.align		4
.L_526:
        /*00f0*/ 	.byte	0x03, 0x5f
        /*00f2*/ 	.short	0x0101


	//----- nvinfo : EIATTR_UNUSED_LOAD_BYTE_OFFSET
	.align		4
        /*00f4*/ 	.byte	0x04, 0x44
        /*00f6*/ 	.short	(.L_528 - .L_527)


	//   ....[0]....
.L_527:
        /*00f8*/ 	.word	0x00000950
        /*00fc*/ 	.word	0x0000fff0


	//   ....[1]....
        /*0100*/ 	.word	0x000083a0
        /*0104*/ 	.word	0x0000fff0


	//----- nvinfo : EIATTR_INT_WARP_WIDE_INSTR_OFFSETS
	.align		4
.L_528:
        /*0108*/ 	.byte	0x04, 0x31
        /*010a*/ 	.short	(.L_530 - .L_529)


	//   ....[0]....
.L_529:
        /*010c*/ 	.word	0x000000c0


	//   ....[1]....
        /*0110*/ 	.word	0x000000d0


	//   ....[2]....
        /*0114*/ 	.word	0x00000170


	//   ....[3]....
        /*0118*/ 	.word	0x0000b610


	//   ....[4]....
        /*011c*/ 	.word	0x0000b6a0


	//   ....[5]....
        /*0120*/ 	.word	0x0000e580


	//   ....[6]....
        /*0124*/ 	.word	0x0000e610


	//----- nvinfo : EIATTR_COOP_GROUP_MASK_REGIDS
	.align		4
.L_530:
        /*0128*/ 	.byte	0x04, 0x29
        /*012a*/ 	.short	(.L_532 - .L_531)


	//   ....[0]....
.L_531:
        /*012c*/ 	.word	0xffffffff


	//   ....[1]....
        /*0130*/ 	.word	0xffffffff


	//   ....[2]....
        /*0134*/ 	.word	0xffffffff


	//   ....[3]....
        /*0138*/ 	.word	0xffffffff


	//   ....[4]....
        /*013c*/ 	.word	0xffffffff


	//   ....[5]....
        /*0140*/ 	.word	0xffffffff


	//   ....[6]....
        /*0144*/ 	.word	0xffffffff


	//   ....[7]....
        /*0148*/ 	.word	0xffffffff


	//   ....[8]....
        /*014c*/ 	.word	0xffffffff


	//   ....[9]....
        /*0150*/ 	.word	0xffffffff


	//   ....[10]....
        /*0154*/ 	.word	0xffffffff


	//   ....[11]....
        /*0158*/ 	.word	0xffffffff


	//   ....[12]....
        /*015c*/ 	.word	0xffffffff


	//   ....[13]....
        /*0160*/ 	.word	0xffffffff


	//   ....[14]....
        /*0164*/ 	.word	0xffffffff


	//   ....[15]....
        /*0168*/ 	.word	0xffffffff


	//   ....[16]....
        /*016c*/ 	.word	0xffffffff


	//   ....[17]....
        /*0170*/ 	.word	0xffffffff


	//   ....[18]....
        /*0174*/ 	.word	0xffffffff


	//   ....[19]....
        /*0178*/ 	.word	0xffffffff


	//   ....[20]....
        /*017c*/ 	.word	0xffffffff


	//   ....[21]....
        /*0180*/ 	.word	0xffffffff


	//   ....[22]....
        /*0184*/ 	.word	0xffffffff


	//   ....[23]....
        /*0188*/ 	.word	0xffffffff


	//   ....[24]....
        /*018c*/ 	.word	0xffffffff


	//   ....[25]....
        /*0190*/ 	.word	0xffffffff


	//   ....[26]....
        /*0194*/ 	.word	0xffffffff


	//   ....[27]....
        /*0198*/ 	.word	0xffffffff


	//   ....[28]....
        /*019c*/ 	.word	0xffffffff


	//   ....[29]....
        /*01a0*/ 	.word	0xffffffff


	//   ....[30]....
        /*01a4*/ 	.word	0xffffffff


	//   ....[31]....
        /*01a8*/ 	.word	0xffffffff


	//   ....[32]....
        /*01ac*/ 	.word	0xffffffff


	//   ....[33]....
        /*01b0*/ 	.word	0xffffffff


	//   ....[34]....
        /*01b4*/ 	.word	0xffffffff


	//   ....[35]....
        /*01b8*/ 	.word	0xffffffff


	//   ....[36]....
        /*01bc*/ 	.word	0xffffffff


	//   ....[37]....
        /*01c0*/ 	.word	0xffffffff


	//   ....[38]....
        /*01c4*/ 	.word	0xffffffff


	//   ....[39]....
        /*01c8*/ 	.word	0xffffffff


	//   ....[40]....
        /*01cc*/ 	.word	0xffffffff


	//   ....[41]....
        /*01d0*/ 	.word	0xffffffff


	//   ....[42]....
        /*01d4*/ 	.word	0xffffffff


	//   ....[43]....
        /*01d8*/ 	.word	0xffffffff


	//   ....[44]....
        /*01dc*/ 	.word	0xffffffff


	//   ....[45]....
        /*01e0*/ 	.word	0xffffffff


	//   ....[46]....
        /*01e4*/ 	.word	0xffffffff


	//   ....[47]....
        /*01e8*/ 	.word	0xffffffff


	//   ....[48]....
        /*01ec*/ 	.word	0xffffffff


	//   ....[49]....
        /*01f0*/ 	.word	0xffffffff


	//   ....[50]....
        /*01f4*/ 	.word	0xffffffff


	//   ....[51]....
        /*01f8*/ 	.word	0xffffffff


	//   ....[52]....
        /*01fc*/ 	.word	0xffffffff


	//   ....[53]....
        /*0200*/ 	.word	0xffffffff


	//   ....[54]....
        /*0204*/ 	.word	0xffffffff


	//   ....[55]....
        /*0208*/ 	.word	0xffffffff


	//   ....[56]....
        /*020c*/ 	.word	0xffffffff


	//   ....[57]....
        /*0210*/ 	.word	0xffffffff


	//   ....[58]....
        /*0214*/ 	.word	0xffffffff


	//   ....[59]....
        /*0218*/ 	.word	0xffffffff


	//   ....[60]....
        /*021c*/ 	.word	0xffffffff


	//   ....[61]....
        /*0220*/ 	.word	0xffffffff


	//   ....[62]....
        /*0224*/ 	.word	0xffffffff


	//   ....[63]....
        /*0228*/ 	.word	0xffffffff


	//   ....[64]....
        /*022c*/ 	.word	0xffffffff


	//   ....[65]....
        /*0230*/ 	.word	0xffffffff


	//   ....[66]....
        /*0234*/ 	.word	0xffffffff


	//   ....[67]....
        /*0238*/ 	.word	0xffffffff


	//   ....[68]....
        /*023c*/ 	.word	0xffffffff


	//   ....[69]....
        /*0240*/ 	.word	0xffffffff


	//   ....[70]....
        /*0244*/ 	.word	0xffffffff


	//   ....[71]....
        /*0248*/ 	.word	0xffffffff


	//   ....[72]....
        /*024c*/ 	.word	0xffffffff


	//   ....[73]....
        /*0250*/ 	.word	0xffffffff


	//   ....[74]....
        /*0254*/ 	.word	0xffffffff


	//   ....[75]....
        /*0258*/ 	.word	0xffffffff


	//   ....[76]....
        /*025c*/ 	.word	0xffffffff


	//   ....[77]....
        /*0260*/ 	.word	0xffffffff


	//   ....[78]....
        /*0264*/ 	.word	0xffffffff


	//   ....[79]....
        /*0268*/ 	.word	0xffffffff


	//   ....[80]....
        /*026c*/ 	.word	0xffffffff


	//   ....[81]....
        /*0270*/ 	.word	0xffffffff


	//   ....[82]....
        /*0274*/ 	.word	0xffffffff


	//   ....[83]....
        /*0278*/ 	.word	0xffffffff


	//   ....[84]....
        /*027c*/ 	.word	0xffffffff


	//   ....[85]....
        /*0280*/ 	.word	0xffffffff


	//   ....[86]....
        /*0284*/ 	.word	0xffffffff


	//   ....[87]....
        /*0288*/ 	.word	0xffffffff


	//   ....[88]....
        /*028c*/ 	.word	0xffffffff


	//   ....[89]....
        /*0290*/ 	.word	0xffffffff


	//   ....[90]....
        /*0294*/ 	.word	0xffffffff


	//   ....[91]....
        /*0298*/ 	.word	0xffffffff


	//   ....[92]....
        /*029c*/ 	.word	0xffffffff


	//   ....[93]....
        /*02a0*/ 	.word	0xffffffff


	//   ....[94]....
        /*02a4*/ 	.word	0xffffffff


	//   ....[95]....
        /*02a8*/ 	.word	0xffffffff


	//   ....[96]....
        /*02ac*/ 	.word	0xffffffff


	//   ....[97]....
        /*02b0*/ 	.word	0xffffffff


	//   ....[98]....
        /*02b4*/ 	.word	0xffffffff


	//   ....[99]....
        /*02b8*/ 	.word	0xffffffff


	//   ....[100]....
        /*02bc*/ 	.word	0xffffffff


	//   ....[101]....
        /*02c0*/ 	.word	0xffffffff


	//   ....[102]....
        /*02c4*/ 	.word	0xffffffff


	//   ....[103]....
        /*02c8*/ 	.word	0xffffffff


	//   ....[104]....
        /*02cc*/ 	.word	0xffffffff


	//   ....[105]....
        /*02d0*/ 	.word	0xffffffff


	//   ....[106]....
        /*02d4*/ 	.word	0xffffffff


	//   ....[107]....
        /*02d8*/ 	.word	0xffffffff


	//   ....[108]....
        /*02dc*/ 	.word	0xffffffff


	//   ....[109]....
        /*02e0*/ 	.word	0xffffffff


	//   ....[110]....
        /*02e4*/ 	.word	0xffffffff


	//   ....[111]....
        /*02e8*/ 	.word	0xffffffff


	//   ....[112]....
        /*02ec*/ 	.word	0xffffffff


	//   ....[113]....
        /*02f0*/ 	.word	0xffffffff


	//   ....[114]....
        /*02f4*/ 	.word	0xffffffff


	//   ....[115]....
        /*02f8*/ 	.word	0xffffffff


	//   ....[116]....
        /*02fc*/ 	.word	0xffffffff


	//   ....[117]....
        /*0300*/ 	.word	0xffffffff


	//   ....[118]....
        /*0304*/ 	.word	0xffffffff


	//   ....[119]....
        /*0308*/ 	.word	0xffffffff


	//   ....[120]....
        /*030c*/ 	.word	0xffffffff


	//   ....[121]....
        /*0310*/ 	.word	0xffffffff


	//   ....[122]....
        /*0314*/ 	.word	0xffffffff


	//   ....[123]....
        /*0318*/ 	.word	0xffffffff


	//   ....[124]....
        /*031c*/ 	.word	0xffffffff


	//   ....[125]....
        /*0320*/ 	.word	0xffffffff


	//   ....[126]....
        /*0324*/ 	.word	0xffffffff


	//   ....[127]....
        /*0328*/ 	.word	0xffffffff


	//   ....[128]....
        /*032c*/ 	.word	0xffffffff


	//   ....[129]....
        /*0330*/ 	.word	0xffffffff


	//   ....[130]....
        /*0334*/ 	.word	0xffffffff


	//   ....[131]....
        /*0338*/ 	.word	0xffffffff


	//   ....[132]....
        /*033c*/ 	.word	0xffffffff


	//   ....[133]....
        /*0340*/ 	.word	0xffffffff


	//   ....[134]....
        /*0344*/ 	.word	0xffffffff


	//   ....[135]....
        /*0348*/ 	.word	0xffffffff


	//   ....[136]....
        /*034c*/ 	.word	0xffffffff


	//   ....[137]....
        /*0350*/ 	.word	0xffffffff


	//   ....[138]....
        /*0354*/ 	.word	0xffffffff


	//   ....[139]....
        /*0358*/ 	.word	0xffffffff


	//   ....[140]....
        /*035c*/ 	.word	0xffffffff


	//   ....[141]....
        /*0360*/ 	.word	0xffffffff


	//   ....[142]....
        /*0364*/ 	.word	0xffffffff


	//   ....[143]....
        /*0368*/ 	.word	0xffffffff


	//   ....[144]....
        /*036c*/ 	.word	0xffffffff


	//   ....[145]....
        /*0370*/ 	.word	0x0500000f


	//   ....[146]....
        /*0374*/ 	.word	0x0500000f


	//   ....[147]....
        /*0378*/ 	.word	0x0500000f


	//   ....[148]....
        /*037c*/ 	.word	0x0500000f


	//   ....[149]....
        /*0380*/ 	.word	0x0500000f


	//   ....[150]....
        /*0384*/ 	.word	0x0500000f


	//   ....[151]....
        /*0388*/ 	.word	0x0500000f


	//   ....[152]....
        /*038c*/ 	.word	0x0500000f


	//   ....[153]....
        /*0390*/ 	.word	0x0500000f


	//   ....[154]....
        /*0394*/ 	.word	0x0500000f


	//   ....[155]....
        /*0398*/ 	.word	0x0500000f


	//   ....[156]....
        /*039c*/ 	.word	0x0500000f


	//   ....[157]....
        /*03a0*/ 	.word	0x0500000f


	//   ....[158]....
        /*03a4*/ 	.word	0x0500000f


	//   ....[159]....
        /*03a8*/ 	.word	0x0500000f


	//   ....[160]....
        /*03ac*/ 	.word	0x0500000f


	//   ....[161]....
        /*03b0*/ 	.word	0x0500000f


	//   ....[162]....
        /*03b4*/ 	.word	0x0500000f


	//   ....[163]....
        /*03b8*/ 	.word	0x0500000f


	//   ....[164]....
        /*03bc*/ 	.word	0x0500000f


	//   ....[165]....
        /*03c0*/ 	.word	0x0500000f


	//   ....[166]....
        /*03c4*/ 	.word	0x0500000f


	//   ....[167]....
        /*03c8*/ 	.word	0x0500000f


	//   ....[168]....
        /*03cc*/ 	.word	0x0500000f


	//   ....[169]....
        /*03d0*/ 	.word	0x0500000f


	//   ....[170]....
        /*03d4*/ 	.word	0x0500000f


	//   ....[171]....
        /*03d8*/ 	.word	0x0500000f


	//   ....[172]....
        /*03dc*/ 	.word	0x0500000f


	//   ....[173]....
        /*03e0*/ 	.word	0x0500000f


	//   ....[174]....
        /*03e4*/ 	.word	0x0500000f


	//   ....[175]....
        /*03e8*/ 	.word	0x0500000f


	//   ....[176]....
        /*03ec*/ 	.word	0x0500000f


	//   ....[177]....
        /*03f0*/ 	.word	0x0500000f


	//   ....[178]....
        /*03f4*/ 	.word	0x0500000f


	//   ....[179]....
        /*03f8*/ 	.word	0x0500000f


	//   ....[180]....
        /*03fc*/ 	.word	0x0500000f


	//   ....[181]....
        /*0400*/ 	.word	0x0500000f


	//   ....[182]....
        /*0404*/ 	.word	0x0500000f


	//   ....[183]....
        /*0408*/ 	.word	0x0500000f


	//   ....[184]....
        /*040c*/ 	.word	0x0500000f


	//   ....[185]....
        /*0410*/ 	.word	0x0500000f


	//   ....[186]....
        /*0414*/ 	.word	0x0500000f


	//   ....[187]....
        /*0418*/ 	.word	0x0500000f


	//   ....[188]....
        /*041c*/ 	.word	0x0500000f


	//   ....[189]....
        /*0420*/ 	.word	0x0500000f


	//   ....[190]....
        /*0424*/ 	.word	0x0500000f


	//   ....[191]....
        /*0428*/ 	.word	0x0500000f


	//   ....[192]....
        /*042c*/ 	.word	0x0500000f


	//   ....[193]....
        /*0430*/ 	.word	0x0500000f


	//   ....[194]....
        /*0434*/ 	.word	0x0500000f


	//   ....[195]....
        /*0438*/ 	.word	0x0500000f


	//   ....[196]....
        /*043c*/ 	.word	0x0500000f


	//   ....[197]....
        /*0440*/ 	.word	0x0500000f


	//   ....[198]....
        /*0444*/ 	.word	0x0500000f


	//   ....[199]....
        /*0448*/ 	.word	0x0500000f


	//   ....[200]....
        /*044c*/ 	.word	0x0500000f


	//   ....[201]....
        /*0450*/ 	.word	0x0500000f


	//   ....[202]....
        /*0454*/ 	.word	0x0500000f


	//   ....[203]....
        /*0458*/ 	.word	0x0500000f


	//   ....[204]....
        /*045c*/ 	.word	0x0500000f


	//   ....[205]....
        /*0460*/ 	.word	0x0500000f


	//   ....[206]....
        /*0464*/ 	.word	0x0500000f


	//   ....[207]....
        /*0468*/ 	.word	0x0500000f


	//   ....[208]....
        /*046c*/ 	.word	0x0500000f


	//   ....[209]....
        /*0470*/ 	.word	0x0500000f


	//   ....[210]....
        /*0474*/ 	.word	0x0500000f


	//   ....[211]....
        /*0478*/ 	.word	0x0500000f


	//   ....[212]....
        /*047c*/ 	.word	0x0500000f


	//   ....[213]....
        /*0480*/ 	.word	0x0500000f


	//   ....[214]....
        /*0484*/ 	.word	0x0500000f


	//   ....[215]....
        /*0488*/ 	.word	0x0500000f


	//   ....[216]....
        /*048c*/ 	.word	0x0500000f


	//   ....[217]....
        /*0490*/ 	.word	0x0500000f


	//   ....[218]....
        /*0494*/ 	.word	0x0500000f


	//   ....[219]....
        /*0498*/ 	.word	0x0500000f


	//   ....[220]....
        /*049c*/ 	.word	0x0500000f


	//   ....[221]....
        /*04a0*/ 	.word	0x0500000f


	//   ....[222]....
        /*04a4*/ 	.word	0x0500000f


	//   ....[223]....
        /*04a8*/ 	.word	0x0500000f


	//   ....[224]....
        /*04ac*/ 	.word	0x0500000f


	//   ....[225]....
        /*04b0*/ 	.word	0x0500000f


	//   ....[226]....
        /*04b4*/ 	.word	0x0500000f


	//   ....[227]....
        /*04b8*/ 	.word	0x0500000f


	//----- nvinfo : EIATTR_COOP_GROUP_INSTR_OFFSETS
	.align		4
.L_532:
        /*04bc*/ 	.byte	0x04, 0x28
        /*04be*/ 	.short	(.L_534 - .L_533)


	//   ....[0]....
.L_533:
        /*04c0*/ 	.word	0x00000070


	//   ....[1]....
        /*04c4*/ 	.word	0x000000b0


	//   ....[2]....
        /*04c8*/ 	.word	0x000002d0


	//   ....[3]....
        /*04cc*/ 	.word	0x00000430


	//   ....[4]....
        /*04d0*/ 	.word	0x00000550


	//   ....[5]....
        /*04d4*/ 	.word	0x000006b0


	//   ....[6]....
        /*04d8*/ 	.word	0x00001450


	//   ....[7]....
        /*04dc*/ 	.word	0x00001e20


	//   ....[8]....
        /*04e0*/ 	.word	0x00001e50


	//   ....[9]....
        /*04e4*/ 	.word	0x00002350


	//   ....[10]....
        /*04e8*/ 	.word	0x00002400


	//   ....[11]....
        /*04ec*/ 	.word	0x00002b10


	//   ....[12]....
        /*04f0*/ 	.word	0x00002ba0


	//   ....[13]....
        /*04f4*/ 	.word	0x00004360


	//   ....[14]....
        /*04f8*/ 	.word	0x00004380


	//   ....[15]....
        /*04fc*/ 	.word	0x00004850


	//   ....[16]....
        /*0500*/ 	.word	0x00004920


	//   ....[17]....
        /*0504*/ 	.word	0x00004f50


	//   ....[18]....
        /*0508*/ 	.word	0x00004fb0


	//   ....[19]....
        /*050c*/ 	.word	0x000069a0


	//   ....[20]....
        /*0510*/ 	.word	0x000069b0


	//   ....[21]....
        /*0514*/ 	.word	0x000069e0


	//   ....[22]....
        /*0518*/ 	.word	0x00006a00


	//   ....[23]....
        /*051c*/ 	.word	0x00007af0


	//   ....[24]....
        /*0520*/ 	.word	0x00007b20


	//   ....[25]....
        /*0524*/ 	.word	0x00007bd0


	//   ....[26]....
        /*0528*/ 	.word	0x00007be0


	//   ....[27]....
        /*052c*/ 	.word	0x00008df0


	//   ....[28]....
        /*0530*/ 	.word	0x00008e30


	//   ....[29]....
        /*0534*/ 	.word	0x00008e70


	//   ....[30]....
        /*0538*/ 	.word	0x00008ea0


	//   ....[31]....
        /*053c*/ 	.word	0x00009400


	//   ....[32]....
        /*0540*/ 	.word	0x00009440


	//   ....[33]....
        /*0544*/ 	.word	0x00009500


	//   ....[34]....
        /*0548*/ 	.word	0x00009520


	//   ....[35]....
        /*054c*/ 	.word	0x000095e0


	//   ....[36]....
        /*0550*/ 	.word	0x00009600


	//   ....[37]....
        /*0554*/ 	.word	0x000096d0


	//   ....[38]....
        /*0558*/ 	.word	0x000096f0


	//   ....[39]....
        /*055c*/ 	.word	0x00009f20


	//   ....[40]....
        /*0560*/ 	.word	0x00009f30


	//   ....[41]....
        /*0564*/ 	.word	0x00009ff0


	//   ....[42]....
        /*0568*/ 	.word	0x0000a010


	//   ....[43]....
        /*056c*/ 	.word	0x0000a0d0


	//   ....[44]....
        /*0570*/ 	.word	0x0000a0f0


	//   ....[45]....
        /*0574*/ 	.word	0x0000a1c0


	//   ....[46]....
        /*0578*/ 	.word	0x0000a1e0


	//   ....[47]....
        /*057c*/ 	.word	0x0000a320


	//   ....[48]....
        /*0580*/ 	.word	0x0000a4f0


	//   ....[49]....
        /*0584*/ 	.word	0x0000a520


	//   ....[50]....
        /*0588*/ 	.word	0x0000a550


	//   ....[51]....
        /*058c*/ 	.word	0x0000a580


	//   ....[52]....
        /*0590*/ 	.word	0x0000a5b0


	//   ....[53]....
        /*0594*/ 	.word	0x0000a5e0


	//   ....[54]....
        /*0598*/ 	.word	0x0000a730


	//   ....[55]....
        /*059c*/ 	.word	0x0000a760


	//   ....[56]....
        /*05a0*/ 	.word	0x0000a790


	//   ....[57]....
        /*05a4*/ 	.word	0x0000a7c0


	//   ....[58]....
        /*05a8*/ 	.word	0x0000a7f0


	//   ....[59]....
        /*05ac*/ 	.word	0x0000a820


	//   ....[60]....
        /*05b0*/ 	.word	0x0000a8b0


	//   ....[61]....
        /*05b4*/ 	.word	0x0000a910


	//   ....[62]....
        /*05b8*/ 	.word	0x0000a9a0


	//   ....[63]....
        /*05bc*/ 	.word	0x0000c2c0


	//   ....[64]....
        /*05c0*/ 	.word	0x0000c2e0


	//   ....[65]....
        /*05c4*/ 	.word	0x0000c390


	//   ....[66]....
        /*05c8*/ 	.word	0x0000c3b0


	//   ....[67]....
        /*05cc*/ 	.word	0x0000c450


	//   ....[68]....
        /*05d0*/ 	.word	0x0000c470


	//   ....[69]....
        /*05d4*/ 	.word	0x0000c510


	//   ....[70]....
        /*05d8*/ 	.word	0x0000c530


	//   ....[71]....
        /*05dc*/ 	.word	0x0000c5d0


	//   ....[72]....
        /*05e0*/ 	.word	0x0000c5f0


	//   ....[73]....
        /*05e4*/ 	.word	0x0000c600


	//   ....[74]....
        /*05e8*/ 	.word	0x0000c690


	//   ....[75]....
        /*05ec*/ 	.word	0x0000ce30


	//   ....[76]....
        /*05f0*/ 	.word	0x0000ce60


	//   ....[77]....
        /*05f4*/ 	.word	0x0000cec0


	//   ....[78]....
        /*05f8*/ 	.word	0x0000cf20


	//   ....[79]....
        /*05fc*/ 	.word	0x0000cf70


	//   ....[80]....
        /*0600*/ 	.word	0x0000cfd0


	//   ....[81]....
        /*0604*/ 	.word	0x0000d010


	//   ....[82]....
        /*0608*/ 	.word	0x0000d080


	//   ....[83]....
        /*060c*/ 	.word	0x0000d0d0


	//   ....[84]....
        /*0610*/ 	.word	0x0000d130


	//   ....[85]....
        /*0614*/ 	.word	0x0000d170


	//   ....[86]....
        /*0618*/ 	.word	0x0000d1e0


	//   ....[87]....
        /*061c*/ 	.word	0x0000d230


	//   ....[88]....
        /*0620*/ 	.word	0x0000d280


	//   ....[89]....
        /*0624*/ 	.word	0x0000d2a0


	//   ....[90]....
        /*0628*/ 	.word	0x0000d2d0


	//   ....[91]....
        /*062c*/ 	.word	0x0000da80


	//   ....[92]....
        /*0630*/ 	.word	0x0000da90


	//   ....[93]....
        /*0634*/ 	.word	0x0000dab0


	//   ....[94]....
        /*0638*/ 	.word	0x0000db30


	//   ....[95]....
        /*063c*/ 	.word	0x0000db40


	//   ....[96]....
        /*0640*/ 	.word	0x0000dba0


	//   ....[97]....
        /*0644*/ 	.word	0x0000dbd0


	//   ....[98]....
        /*0648*/ 	.word	0x0000dc10


	//   ....[99]....
        /*064c*/ 	.word	0x0000dc40


	//   ....[100]....
        /*0650*/ 	.word	0x0000dc80


	//   ....[101]....
        /*0654*/ 	.word	0x0000dcb0


	//   ....[102]....
        /*0658*/ 	.word	0x0000dcf0


	//   ....[103]....
        /*065c*/ 	.word	0x0000df60


	//   ....[104]....
        /*0660*/ 	.word	0x0000df80


	//   ....[105]....
        /*0664*/ 	.word	0x0000df90


	//   ....[106]....
        /*0668*/ 	.word	0x0000e010


	//   ....[107]....
        /*066c*/ 	.word	0x0000e020


	//   ....[108]....
        /*0670*/ 	.word	0x0000e090


	//   ....[109]....
        /*0674*/ 	.word	0x0000e0a0


	//   ....[110]....
        /*0678*/ 	.word	0x0000e110


	//   ....[111]....
        /*067c*/ 	.word	0x0000e120


	//   ....[112]....
        /*0680*/ 	.word	0x0000e190


	//   ....[113]....
        /*0684*/ 	.word	0x0000e1a0


	//   ....[114]....
        /*0688*/ 	.word	0x0000e1b0


	//   ....[115]....
        /*068c*/ 	.word	0x0000e780


	//   ....[116]....
        /*0690*/ 	.word	0x0000e7a0


	//   ....[117]....
        /*0694*/ 	.word	0x0000e7b0


	//   ....[118]....
        /*0698*/ 	.word	0x0000e7c0


	//   ....[119]....
        /*069c*/ 	.word	0x0000e830


	//   ....[120]....
        /*06a0*/ 	.word	0x0000e850


	//   ....[121]....
        /*06a4*/ 	.word	0x0000e8c0


	//   ....[122]....
        /*06a8*/ 	.word	0x0000e8e0


	//   ....[123]....
        /*06ac*/ 	.word	0x0000e940


	//   ....[124]....
        /*06b0*/ 	.word	0x0000e960


	//   ....[125]....
        /*06b4*/ 	.word	0x0000e9b0


	//   ....[126]....
        /*06b8*/ 	.word	0x0000e9d0


	//   ....[127]....
        /*06bc*/ 	.word	0x0000edc0


	//   ....[128]....
        /*06c0*/ 	.word	0x0000edf0


	//   ....[129]....
        /*06c4*/ 	.word	0x0000ee20


	//   ....[130]....
        /*06c8*/ 	.word	0x0000ee50


	//   ....[131]....
        /*06cc*/ 	.word	0x0000ee80


	//   ....[132]....
        /*06d0*/ 	.word	0x0000eeb0


	//   ....[133]....
        /*06d4*/ 	.word	0x0000eee0


	//   ....[134]....
        /*06d8*/ 	.word	0x0000ef10


	//   ....[135]....
        /*06dc*/ 	.word	0x0000f090


	//   ....[136]....
        /*06e0*/ 	.word	0x0000f0c0


	//   ....[137]....
        /*06e4*/ 	.word	0x0000f0f0


	//   ....[138]....
        /*06e8*/ 	.word	0x0000f120


	//   ....[139]....
        /*06ec*/ 	.word	0x0000f150


	//   ....[140]....
        /*06f0*/ 	.word	0x0000f180


	//   ....[141]....
        /*06f4*/ 	.word	0x0000f240


	//   ....[142]....
        /*06f8*/ 	.word	0x0000f260


	//   ....[143]....
        /*06fc*/ 	.word	0x0000f2d0


	//   ....[144]....
        /*0700*/ 	.word	0x0000f970


	//   ....[145]....
        /*0704*/ 	.word	0x0000ff20


	//   ....[146]....
        /*0708*/ 	.word	0x00010010


	//   ....[147]....
        /*070c*/ 	.word	0x000100b0


	//   ....[148]....
        /*0710*/ 	.word	0x00010110


	//   ....[149]....
        /*0714*/ 	.word	0x00010220


	//   ....[150]....
        /*0718*/ 	.word	0x00010290


	//   ....[151]....
        /*071c*/ 	.word	0x000103a0


	//   ....[152]....
        /*0720*/ 	.word	0x00010410


	//   ....[153]....
        /*0724*/ 	.word	0x00010520


	//   ....[154]....
        /*0728*/ 	.word	0x00010590


	//   ....[155]....
        /*072c*/ 	.word	0x000106a0


	//   ....[156]....
        /*0730*/ 	.word	0x00010710


	//   ....[157]....
        /*0734*/ 	.word	0x000107b0


	//   ....[158]....
        /*0738*/ 	.word	0x000108c0


	//   ....[159]....
        /*073c*/ 	.word	0x00010930


	//   ....[160]....
        /*0740*/ 	.word	0x000109b0


	//   ....[161]....
        /*0744*/ 	.word	0x00010a80


	//   ....[162]....
        /*0748*/ 	.word	0x00010b00


	//   ....[163]....
        /*074c*/ 	.word	0x00010be0


	//   ....[164]....
        /*0750*/ 	.word	0x00010c60


	//   ....[165]....
        /*0754*/ 	.word	0x00010d40


	//   ....[166]....
        /*0758*/ 	.word	0x00010dc0


	//   ....[167]....
        /*075c*/ 	.word	0x00010ea0


	//   ....[168]....
        /*0760*/ 	.word	0x00010f20


	//   ....[169]....
        /*0764*/ 	.word	0x00011000


	//   ....[170]....
        /*0768*/ 	.word	0x00011080


	//   ....[171]....
        /*076c*/ 	.word	0x00011150


	//   ....[172]....
        /*0770*/ 	.word	0x000111d0


	//   ....[173]....
        /*0774*/ 	.word	0x00011290


	//   ....[174]....
        /*0778*/ 	.word	0x000113c0


	//   ....[175]....
        /*077c*/ 	.word	0x00011470


	//   ....[176]....
        /*0780*/ 	.word	0x000114e0


	//   ....[177]....
        /*0784*/ 	.word	0x000115d0


	//   ....[178]....
        /*0788*/ 	.word	0x00011630


	//   ....[179]....
        /*078c*/ 	.word	0x00011700


	//   ....[180]....
        /*0790*/ 	.word	0x00011760


	//   ....[181]....
        /*0794*/ 	.word	0x00011830


	//   ....[182]....
        /*0798*/ 	.word	0x00011890


	//   ....[183]....
        /*079c*/ 	.word	0x00011960


	//   ....[184]....
        /*07a0*/ 	.word	0x000119c0


	//   ....[185]....
        /*07a4*/ 	.word	0x00011a90


	//   ....[186]....
        /*07a8*/ 	.word	0x00011b80


	//   ....[187]....
        /*07ac*/ 	.word	0x00011c20


	//   ....[188]....
        /*07b0*/ 	.word	0x00011c80


	//   ....[189]....
        /*07b4*/ 	.word	0x00011d70


	//   ....[190]....
        /*07b8*/ 	.word	0x00011dd0


	//   ....[191]....
        /*07bc*/ 	.word	0x00011eb0


	//   ....[192]....
        /*07c0*/ 	.word	0x00011f10


	//   ....[193]....
        /*07c4*/ 	.word	0x00011ff0


	//   ....[194]....
        /*07c8*/ 	.word	0x00012050


	//   ....[195]....
        /*07cc*/ 	.word	0x00012130


	//   ....[196]....
        /*07d0*/ 	.word	0x00012190


	//   ....[197]....
        /*07d4*/ 	.word	0x00012260


	//   ....[198]....
        /*07d8*/ 	.word	0x00012380


	//   ....[199]....
        /*07dc*/ 	.word	0x00012470


	//   ....[200]....
        /*07e0*/ 	.word	0x00012510


	//   ....[201]....
        /*07e4*/ 	.word	0x000125e0


	//   ....[202]....
        /*07e8*/ 	.word	0x00012640


	//   ....[203]....
        /*07ec*/ 	.word	0x00012710


	//   ....[204]....
        /*07f0*/ 	.word	0x00012770


	//   ....[205]....
        /*07f4*/ 	.word	0x00012850


	//   ....[206]....
        /*07f8*/ 	.word	0x000128b0


	//   ....[207]....
        /*07fc*/ 	.word	0x00012980


	//   ....[208]....
        /*0800*/ 	.word	0x000129e0


	//   ....[209]....
        /*0804*/ 	.word	0x00012aa0


	//   ....[210]....
        /*0808*/ 	.word	0x00012b30


	//   ....[211]....
        /*080c*/ 	.word	0x00012bd0


	//   ....[212]....
        /*0810*/ 	.word	0x00012cf0


	//   ....[213]....
        /*0814*/ 	.word	0x00012d60


	//   ....[214]....
        /*0818*/ 	.word	0x00012dd0


	//   ....[215]....
        /*081c*/ 	.word	0x00012e40


	//   ....[216]....
        /*0820*/ 	.word	0x00012eb0


	//   ....[217]....
        /*0824*/ 	.word	0x00012f30


	//   ....[218]....
        /*0828*/ 	.word	0x00012fc0


	//   ....[219]....
        /*082c*/ 	.word	0x00013050


	//   ....[220]....
        /*0830*/ 	.word	0x000130c0


	//   ....[221]....
        /*0834*/ 	.word	0x00013130


	//   ....[222]....
        /*0838*/ 	.word	0x000131a0


	//   ....[223]....
        /*083c*/ 	.word	0x00013220


	//   ....[224]....
        /*0840*/ 	.word	0x00013290


	//   ....[225]....
        /*0844*/ 	.word	0x00013330


	//   ....[226]....
        /*0848*/ 	.word	0x000133c0


	//   ....[227]....
        /*084c*/ 	.word	0x000134e0


	//----- nvinfo : EIATTR_REG_RECONFIG
	.align		4
.L_534:
        /*0850*/ 	.byte	0x01, 0x54
	.zero		2


	//----- nvinfo : EIATTR_SYSCALL_OFFSETS
	.align		4
        /*0854*/ 	.byte	0x04, 0x46
        /*0856*/ 	.short	(.L_536 - .L_535)


	//   ....[0]....
.L_535:
        /*0858*/ 	.word	0x00001630


	//   ....[1]....
        /*085c*/ 	.word	0x0000b800


	//   ....[2]....
        /*0860*/ 	.word	0x0000b950


	//   ....[3]....
        /*0864*/ 	.word	0x0000ba40


	//   ....[4]....
        /*0868*/ 	.word	0x0000ca20


	//----- nvinfo : EIATTR_MBARRIER_INSTR_OFFSETS
	.align		4
.L_536:
        /*086c*/ 	.byte	0x04, 0x39
        /*086e*/ 	.short	(.L_538 - .L_537)


	//   ....[0]....
.L_537:
        /*0870*/ 	.word	0x00000180
        /*0874*/ 	.word	0x000000ff
        /*0878*/ 	.word	0x0002a800
        /*087c*/ 	.short	0x0100
        /*087e*/ 	.byte	0x08
	.zero		1


	//   ....[1]....
        /*0880*/ 	.word	0x00000190
        /*0884*/ 	.word	0x000000ff
        /*0888*/ 	.word	0x0002a820
        /*088c*/ 	.short	0x0100
        /*088e*/ 	.byte	0x08
	.zero		1


	//   ....[2]....
        /*0890*/ 	.word	0x00000280
        /*0894*/ 	.word	0x000000ff
        /*0898*/ 	.word	0x0002a830
        /*089c*/ 	.short	0x0100
        /*089e*/ 	.byte	0x08
	.zero		1


	//   ....[3]....
        /*08a0*/ 	.word	0x00000290
        /*08a4*/ 	.word	0x000000ff
        /*08a8*/ 	.word	0x0002a840
        /*08ac*/ 	.short	0x0100
        /*08ae*/ 	.byte	0x08
	.zero		1


	//   ....[4]....
        /*08b0*/ 	.word	0x000002a0
        /*08b4*/ 	.word	0x000000ff
        /*08b8*/ 	.word	0x0002a838
        /*08bc*/ 	.short	0x0100
        /*08be*/ 	.byte	0x08
	.zero		1


	//   ....[5]....
        /*08c0*/ 	.word	0x000002b0
        /*08c4*/ 	.word	0x000000ff
        /*08c8*/ 	.word	0x0002a848
        /*08cc*/ 	.short	0x0100
        /*08ce*/ 	.byte	0x08
	.zero		1


	//   ....[6]....
        /*08d0*/ 	.word	0x000003e0
        /*08d4*/ 	.word	0x000000ff
        /*08d8*/ 	.word	0x0002a850
        /*08dc*/ 	.short	0x0100
        /*08de*/ 	.byte	0x08
	.zero		1


	//   ....[7]....
        /*08e0*/ 	.word	0x000003f0
        /*08e4*/ 	.word	0x000000ff
        /*08e8*/ 	.word	0x0002a860
        /*08ec*/ 	.short	0x0100
        /*08ee*/ 	.byte	0x08
	.zero		1


	//   ....[8]....
        /*08f0*/ 	.word	0x00000400
        /*08f4*/ 	.word	0x000000ff
        /*08f8*/ 	.word	0x0002a858
        /*08fc*/ 	.short	0x0100
        /*08fe*/ 	.byte	0x08
	.zero		1


	//   ....[9]....
        /*0900*/ 	.word	0x00000410
        /*0904*/ 	.word	0x000000ff
        /*0908*/ 	.word	0x0002a868
        /*090c*/ 	.short	0x0100
        /*090e*/ 	.byte	0x08
	.zero		1


	//   ....[10]....
        /*0910*/ 	.word	0x00000500
        /*0914*/ 	.word	0x000000ff
        /*0918*/ 	.word	0x0002a870
        /*091c*/ 	.short	0x0100
        /*091e*/ 	.byte	0x06
	.zero		1


	//   ....[11]....
        /*0920*/ 	.word	0x00000510
        /*0924*/ 	.word	0x000000ff
        /*0928*/ 	.word	0x0002a880
        /*092c*/ 	.short	0x0100
        /*092e*/ 	.byte	0x06
	.zero		1


	//   ....[12]....
        /*0930*/ 	.word	0x00000520
        /*0934*/ 	.word	0x000000ff
        /*0938*/ 	.word	0x0002a878
        /*093c*/ 	.short	0x0100
        /*093e*/ 	.byte	0x06
	.zero		1


	//   ....[13]....
        /*0940*/ 	.word	0x00000530
        /*0944*/ 	.word	0x000000ff
        /*0948*/ 	.word	0x0002a888
        /*094c*/ 	.short	0x0100
        /*094e*/ 	.byte	0x06
	.zero		1


	//   ....[14]....
        /*0950*/ 	.word	0x00000660
        /*0954*/ 	.word	0x000000ff
        /*0958*/ 	.word	0x0002a890
        /*095c*/ 	.short	0x0100
        /*095e*/ 	.byte	0x08
	.zero		1


	//   ....[15]....
        /*0960*/ 	.word	0x00000670
        /*0964*/ 	.word	0x000000ff
        /*0968*/ 	.word	0x0002a8a0
        /*096c*/ 	.short	0x0100
        /*096e*/ 	.byte	0x08
	.zero		1


	//   ....[16]....
        /*0970*/ 	.word	0x00000680
        /*0974*/ 	.word	0x000000ff
        /*0978*/ 	.word	0x0002a898
        /*097c*/ 	.short	0x0100
        /*097e*/ 	.byte	0x08
	.zero		1


	//   ....[17]....
        /*0980*/ 	.word	0x00000690
        /*0984*/ 	.word	0x000000ff
        /*0988*/ 	.word	0x0002a8a8
        /*098c*/ 	.short	0x0100
        /*098e*/ 	.byte	0x08
	.zero		1


	//   ....[18]....
        /*0990*/ 	.word	0x000007d0
        /*0994*/ 	.word	0x000000ff
        /*0998*/ 	.word	0x0002a8b0
        /*099c*/ 	.short	0x0100
        /*099e*/ 	.byte	0x08
	.zero		1


	//   ....[19]....
        /*09a0*/ 	.word	0x000007e0
        /*09a4*/ 	.word	0x000000ff
        /*09a8*/ 	.word	0x0002a8c0
        /*09ac*/ 	.short	0x0100
        /*09ae*/ 	.byte	0x08
	.zero		1


	//   ....[20]....
        /*09b0*/ 	.word	0x000007f0
        /*09b4*/ 	.word	0x000000ff
        /*09b8*/ 	.word	0x0002a8b8
        /*09bc*/ 	.short	0x0100
        /*09be*/ 	.byte	0x08
	.zero		1


	//   ....[21]....
        /*09c0*/ 	.word	0x00000800
        /*09c4*/ 	.word	0x000000ff
        /*09c8*/ 	.word	0x0002a8c8
        /*09cc*/ 	.short	0x0100
        /*09ce*/ 	.byte	0x08
	.zero		1


	//   ....[22]....
        /*09d0*/ 	.word	0x000016a0
        /*09d4*/ 	.word	0x000000ff
        /*09d8*/ 	.word	0x0002a800
        /*09dc*/ 	.short	0x010a
        /*09de*/ 	.byte	0x27
	.zero		1


	//   ....[23]....
        /*09e0*/ 	.word	0x00001730
        /*09e4*/ 	.word	0x00000000
        /*09e8*/ 	.word	0x0002a830
        /*09ec*/ 	.short	0x010a
        /*09ee*/ 	.byte	0x3f
	.zero		1


	//   ....[24]....
        /*09f0*/ 	.word	0x00001770
        /*09f4*/ 	.word	0x00000000
        /*09f8*/ 	.word	0x0002a830
        /*09fc*/ 	.short	0x010a
        /*09fe*/ 	.byte	0x3f
	.zero		1


	//   ....[25]....
        /*0a00*/ 	.word	0x00002420
        /*0a04*/ 	.word	0x000000ff
        /*0a08*/ 	.word	0x00000000
        /*0a0c*/ 	.short	0x0101
        /*0a0e*/ 	.byte	0x04
	.zero		1


	//   ....[26]....
        /*0a10*/ 	.word	0x00003720
        /*0a14*/ 	.word	0x000000ff
        /*0a18*/ 	.word	0x0002a830
        /*0a1c*/ 	.short	0x010a
        /*0a1e*/ 	.byte	0x06
	.zero		1


	//   ....[27]....
        /*0a20*/ 	.word	0x00003760
        /*0a24*/ 	.word	0x000000ff
        /*0a28*/ 	.word	0x0002a830
        /*0a2c*/ 	.short	0x010a
        /*0a2e*/ 	.byte	0x06
	.zero		1


	//   ....[28]....
        /*0a30*/ 	.word	0x00003fe0
        /*0a34*/ 	.word	0x000000ff
        /*0a38*/ 	.word	0x0002a850
        /*0a3c*/ 	.short	0x010a
        /*0a3e*/ 	.byte	0x05
	.zero		1


	//   ....[29]....
        /*0a40*/ 	.word	0x00004020
        /*0a44*/ 	.word	0x000000ff
        /*0a48*/ 	.word	0x0002a850
        /*0a4c*/ 	.short	0x010a
        /*0a4e*/ 	.byte	0x05
	.zero		1


	//   ....[30]....
        /*0a50*/ 	.word	0x00004310
        /*0a54*/ 	.word	0x000000ff
        /*0a58*/ 	.word	0x00000000
        /*0a5c*/ 	.short	0x0101
        /*0a5e*/ 	.byte	0x06
	.zero		1


	//   ....[31]....
        /*0a60*/ 	.word	0x000058c0
        /*0a64*/ 	.word	0x000000ff
        /*0a68*/ 	.word	0x00000000
        /*0a6c*/ 	.short	0x0101
        /*0a6e*/ 	.byte	0x05
	.zero		1


	//   ....[32]....
        /*0a70*/ 	.word	0x00005a90
        /*0a74*/ 	.word	0x000000ff
        /*0a78*/ 	.word	0x0002a830
        /*0a7c*/ 	.short	0x010a
        /*0a7e*/ 	.byte	0x05
	.zero		1


	//   ....[33]....
        /*0a80*/ 	.word	0x00005ad0
        /*0a84*/ 	.word	0x000000ff
        /*0a88*/ 	.word	0x0002a830
        /*0a8c*/ 	.short	0x010a
        /*0a8e*/ 	.byte	0x05
	.zero		1


	//   ....[34]....
        /*0a90*/ 	.word	0x00006350
        /*0a94*/ 	.word	0x000000ff
        /*0a98*/ 	.word	0x0002a850
        /*0a9c*/ 	.short	0x010a
        /*0a9e*/ 	.byte	0x05
	.zero		1


	//   ....[35]....
        /*0aa0*/ 	.word	0x00006390
        /*0aa4*/ 	.word	0x000000ff
        /*0aa8*/ 	.word	0x0002a850
        /*0aac*/ 	.short	0x010a
        /*0aae*/ 	.byte	0x05
	.zero		1


	//   ....[36]....
        /*0ab0*/ 	.word	0x000067b0
        /*0ab4*/ 	.word	0x000000ff
        /*0ab8*/ 	.word	0x00000000
        /*0abc*/ 	.short	0x0101
        /*0abe*/ 	.byte	0x04
	.zero		1


	//   ....[37]....
        /*0ac0*/ 	.word	0x00007540
        /*0ac4*/ 	.word	0x000000ff
        /*0ac8*/ 	.word	0x00000000
        /*0acc*/ 	.short	0x0101
        /*0ace*/ 	.byte	0x05
	.zero		1


	//   ....[38]....
        /*0ad0*/ 	.word	0x00007a60
        /*0ad4*/ 	.word	0x000000ff
        /*0ad8*/ 	.word	0x0002a850
        /*0adc*/ 	.short	0x010a
        /*0ade*/ 	.byte	0x05
	.zero		1


	//   ....[39]....
        /*0ae0*/ 	.word	0x00007aa0
        /*0ae4*/ 	.word	0x000000ff
        /*0ae8*/ 	.word	0x0002a850
        /*0aec*/ 	.short	0x010a
        /*0aee*/ 	.byte	0x05
	.zero		1


	//   ....[40]....
        /*0af0*/ 	.word	0x000080b0
        /*0af4*/ 	.word	0x000000ff
        /*0af8*/ 	.word	0x00000000
        /*0afc*/ 	.short	0x0101
        /*0afe*/ 	.byte	0x04
	.zero		1


	//   ....[41]....
        /*0b00*/ 	.word	0x00009420
        /*0b04*/ 	.word	0x00000015
        /*0b08*/ 	.word	0x00000000
        /*0b0c*/ 	.short	0x0101
        /*0b0e*/ 	.byte	0x3f
	.zero		1


	//   ....[42]....
        /*0b10*/ 	.word	0x0000c080
        /*0b14*/ 	.word	0x00000007
        /*0b18*/ 	.word	0x0002a840
        /*0b1c*/ 	.short	0x010a
        /*0b1e*/ 	.byte	0x3f
	.zero		1


	//   ....[43]....
        /*0b20*/ 	.word	0x0000c750
        /*0b24*/ 	.word	0x00000007
        /*0b28*/ 	.word	0x0002a830
        /*0b2c*/ 	.short	0x0107
        /*0b2e*/ 	.byte	0x3f
	.zero		1


	//   ....[44]....
        /*0b30*/ 	.word	0x0000c820
        /*0b34*/ 	.word	0x00000007
        /*0b38*/ 	.word	0x0002a830
        /*0b3c*/ 	.short	0x0101
        /*0b3e*/ 	.byte	0x3f
	.zero		1


	//   ....[45]....
        /*0b40*/ 	.word	0x0000d3f0
        /*0b44*/ 	.word	0x00000016
        /*0b48*/ 	.word	0x0002a800
        /*0b4c*/ 	.short	0x0107
        /*0b4e*/ 	.byte	0x3f
	.zero		1


	//   ....[46]....
        /*0b50*/ 	.word	0x0000d4f0
        /*0b54*/ 	.word	0x00000016
        /*0b58*/ 	.word	0x0002a800
        /*0b5c*/ 	.short	0x0101
        /*0b5e*/ 	.byte	0x3f
	.zero		1


	//   ....[47]....
        /*0b60*/ 	.word	0x0000d510
        /*0b64*/ 	.word	0x00000016
        /*0b68*/ 	.word	0x0002a820
        /*0b6c*/ 	.short	0x010a
        /*0b6e*/ 	.byte	0x3f
	.zero		1


	//   ....[48]....
        /*0b70*/ 	.word	0x0000d890
        /*0b74*/ 	.word	0x00000005
        /*0b78*/ 	.word	0x0002a840
        /*0b7c*/ 	.short	0x010a
        /*0b7e*/ 	.byte	0x3f
	.zero		1


	//   ....[49]....
        /*0b80*/ 	.word	0x0000dd90
        /*0b84*/ 	.word	0x00000005
        /*0b88*/ 	.word	0x0002a830
        /*0b8c*/ 	.short	0x0107
        /*0b8e*/ 	.byte	0x3f
	.zero		1


	//   ....[50]....
        /*0b90*/ 	.word	0x0000de40
        /*0b94*/ 	.word	0x00000005
        /*0b98*/ 	.word	0x0002a830
        /*0b9c*/ 	.short	0x0101
        /*0b9e*/ 	.byte	0x3f
	.zero		1


	//   ....[51]....
        /*0ba0*/ 	.word	0x0000dea0
        /*0ba4*/ 	.word	0x00000005
        /*0ba8*/ 	.word	0x0002a860
        /*0bac*/ 	.short	0x010a
        /*0bae*/ 	.byte	0x3f
	.zero		1


	//   ....[52]....
        /*0bb0*/ 	.word	0x0000e2f0
        /*0bb4*/ 	.word	0x00000005
        /*0bb8*/ 	.word	0x0002a850
        /*0bbc*/ 	.short	0x0107
        /*0bbe*/ 	.byte	0x3f
	.zero		1


	//   ....[53]....
        /*0bc0*/ 	.word	0x0000e430
        /*0bc4*/ 	.word	0x00000005
        /*0bc8*/ 	.word	0x0002a850
        /*0bcc*/ 	.short	0x0101
        /*0bce*/ 	.byte	0x3f
	.zero		1


	//   ....[54]....
        /*0bd0*/ 	.word	0x0000e6b0
        /*0bd4*/ 	.word	0x00000000
        /*0bd8*/ 	.word	0x0002a860
        /*0bdc*/ 	.short	0x010a
        /*0bde*/ 	.byte	0x3f
	.zero		1


	//   ....[55]....
        /*0be0*/ 	.word	0x0000eb10
        /*0be4*/ 	.word	0x00000000
        /*0be8*/ 	.word	0x0002a850
        /*0bec*/ 	.short	0x0107
        /*0bee*/ 	.byte	0x3f
	.zero		1


	//   ....[56]....
        /*0bf0*/ 	.word	0x0000ebc0
        /*0bf4*/ 	.word	0x00000000
        /*0bf8*/ 	.word	0x0002a850
        /*0bfc*/ 	.short	0x0101
        /*0bfe*/ 	.byte	0x3f
	.zero		1


	//   ....[57]....
        /*0c00*/ 	.word	0x0000f8f0
        /*0c04*/ 	.word	0x00000004
        /*0c08*/ 	.word	0x0002a820
        /*0c0c*/ 	.short	0x010a
        /*0c0e*/ 	.byte	0x3f
	.zero		1


	//   ....[58]....
        /*0c10*/ 	.word	0x0000fa90
        /*0c14*/ 	.word	0x00000005
        /*0c18*/ 	.word	0x0002a840
        /*0c1c*/ 	.short	0x010a
        /*0c1e*/ 	.byte	0x3f
	.zero		1


	//   ....[59]....
        /*0c20*/ 	.word	0x0000fb30
        /*0c24*/ 	.word	0x0000001b
        /*0c28*/ 	.word	0x0002a840
        /*0c2c*/ 	.short	0x010a
        /*0c2e*/ 	.byte	0x3f
	.zero		1


	//   ....[60]....
        /*0c30*/ 	.word	0x0000fb70
        /*0c34*/ 	.word	0x00000005
        /*0c38*/ 	.word	0x0002a860
        /*0c3c*/ 	.short	0x010a
        /*0c3e*/ 	.byte	0x3f
	.zero		1


	//   ....[61]....
        /*0c40*/ 	.word	0x0000fbb0
        /*0c44*/ 	.word	0x0000001b
        /*0c48*/ 	.word	0x0002a860
        /*0c4c*/ 	.short	0x010a
        /*0c4e*/ 	.byte	0x3f
	.zero		1


	//   ....[62]....
        /*0c50*/ 	.word	0x0000fc20
        /*0c54*/ 	.word	0x00000003
        /*0c58*/ 	.word	0x0002a800
        /*0c5c*/ 	.short	0x010a
        /*0c5e*/ 	.byte	0x3f
	.zero		1


	//   ....[63]....
        /*0c60*/ 	.word	0x0000fc70
        /*0c64*/ 	.word	0x00000000
        /*0c68*/ 	.word	0x0002a830
        /*0c6c*/ 	.short	0x010a
        /*0c6e*/ 	.byte	0x3f
	.zero		1


	//   ....[64]....
        /*0c70*/ 	.word	0x0000fcd0
        /*0c74*/ 	.word	0x00000003
        /*0c78*/ 	.word	0x0002a830
        /*0c7c*/ 	.short	0x010a
        /*0c7e*/ 	.byte	0x3f
	.zero		1


	//   ....[65]....
        /*0c80*/ 	.word	0x0000fd30
        /*0c84*/ 	.word	0x00000003
        /*0c88*/ 	.word	0x0002a850
        /*0c8c*/ 	.short	0x010a
        /*0c8e*/ 	.byte	0x3f
	.zero		1


	//   ....[66]....
        /*0c90*/ 	.word	0x0000fd90
        /*0c94*/ 	.word	0x00000003
        /*0c98*/ 	.word	0x0002a830
        /*0c9c*/ 	.short	0x010a
        /*0c9e*/ 	.byte	0x3f
	.zero		1


	//   ....[67]....
        /*0ca0*/ 	.word	0x0000fdf0
        /*0ca4*/ 	.word	0x00000003
        /*0ca8*/ 	.word	0x0002a850
        /*0cac*/ 	.short	0x010a
        /*0cae*/ 	.byte	0x3f
	.zero		1


	//   ....[68]....
        /*0cb0*/ 	.word	0x0000fe50
        /*0cb4*/ 	.word	0x00000007
        /*0cb8*/ 	.word	0x0002a850
        /*0cbc*/ 	.short	0x010a
        /*0cbe*/ 	.byte	0x3f
	.zero		1


	//   ....[69]....
        /*0cc0*/ 	.word	0x0000ff60
        /*0cc4*/ 	.word	0x00000007
        /*0cc8*/ 	.word	0x0002a840
        /*0ccc*/ 	.short	0x010a
        /*0cce*/ 	.byte	0x3f
	.zero		1


	//   ....[70]....
        /*0cd0*/ 	.word	0x000112c0
        /*0cd4*/ 	.word	0x00000016
        /*0cd8*/ 	.word	0x0002a820
        /*0cdc*/ 	.short	0x010a
        /*0cde*/ 	.byte	0x3f
	.zero		1


	//   ....[71]....
        /*0ce0*/ 	.word	0x00011310
        /*0ce4*/ 	.word	0x00000005
        /*0ce8*/ 	.word	0x0002a840
        /*0cec*/ 	.short	0x010a
        /*0cee*/ 	.byte	0x3f
	.zero		1


	//   ....[72]....
        /*0cf0*/ 	.word	0x00011ad0
        /*0cf4*/ 	.word	0x00000005
        /*0cf8*/ 	.word	0x0002a860
        /*0cfc*/ 	.short	0x010a
        /*0cfe*/ 	.byte	0x3f
	.zero		1


	//   ....[73]....
        /*0d00*/ 	.word	0x000122d0
        /*0d04*/ 	.word	0x00000000
        /*0d08*/ 	.word	0x0002a860
        /*0d0c*/ 	.short	0x010a
        /*0d0e*/ 	.byte	0x3f
	.zero		1


	//   ....[74]....
        /*0d10*/ 	.word	0x00013400
        /*0d14*/ 	.word	0x00000004
        /*0d18*/ 	.word	0x0002a820
        /*0d1c*/ 	.short	0x010a
        /*0d1e*/ 	.byte	0x3f
	.zero		1


	//   ....[75]....
        /*0d20*/ 	.word	0x000135a0
        /*0d24*/ 	.word	0x00000005
        /*0d28*/ 	.word	0x0002a840
        /*0d2c*/ 	.short	0x010a
        /*0d2e*/ 	.byte	0x3f
	.zero		1


	//   ....[76]....
        /*0d30*/ 	.word	0x000135f0
        /*0d34*/ 	.word	0x0000001b
        /*0d38*/ 	.word	0x0002a840
        /*0d3c*/ 	.short	0x010a
        /*0d3e*/ 	.byte	0x3f
	.zero		1


	//   ....[77]....
        /*0d40*/ 	.word	0x00013640
        /*0d44*/ 	.word	0x00000005
        /*0d48*/ 	.word	0x0002a860
        /*0d4c*/ 	.short	0x010a
        /*0d4e*/ 	.byte	0x3f
	.zero		1


	//----- nvinfo : EIATTR_NUM_MBARRIERS
	.align		4
.L_538:
        /*0d50*/ 	.byte	0x03, 0x38
        /*0d52*/ 	.short	0x0016


	//----- nvinfo : EIATTR_EXIT_INSTR_OFFSETS
	.align		4
        /*0d54*/ 	.byte	0x04, 0x1c
        /*0d56*/ 	.short	(.L_540 - .L_539)


	//   ....[0]....
.L_539:
        /*0d58*/ 	.word	0x00000990


	//   ....[1]....
        /*0d5c*/ 	.word	0x0000a2d0


	//   ....[2]....
        /*0d60*/ 	.word	0x0000fc00


	//----- nvinfo : EIATTR_MAX_THREADS
	.align		4
.L_540:
        /*0d64*/ 	.byte	0x04, 0x05
        /*0d66*/ 	.short	(.L_542 - .L_541)
.L_541:
        /*0d68*/ 	.word	0x00000180
        /*0d6c*/ 	.word	0x00000001
        /*0d70*/ 	.word	0x00000001


	//----- nvinfo : EIATTR_CRS_STACK_SIZE
	.align		4
.L_542:
        /*0d74*/ 	.byte	0x04, 0x1e
        /*0d76*/ 	.short	(.L_544 - .L_543)
.L_543:
        /*0d78*/ 	.word	0x00000000


	//----- nvinfo : EIATTR_CBANK_PARAM_SIZE
	.align		4
.L_544:
        /*0d7c*/ 	.byte	0x03, 0x19
        /*0d7e*/ 	.short	0x0af0


	//----- nvinfo : EIATTR_PARAM_CBANK
	.align		4
        /*0d80*/ 	.byte	0x04, 0x0a
        /*0d82*/ 	.short	(.L_546 - .L_545)
	.align		4
.L_545:
        /*0d84*/ 	.word	index@(.nv.constant0._ZN7cutlass13device_kernelIN5flash11enable_sm90INS1_16FlashAttnFwdSm90INS1_25CollectiveMainloopFwdSm90ILi2EN4cute5tupleIJNS5_1CILi1EEES8_S8_EEENS6_IJNS7_ILi128EEENS7_ILi96EEENS7_ILi192EEEEEELi128ENS_6half_tEfNS_4arch4Sm90ELb1ELb0ELb0ELb1ELb1ELb0ELb0ELb1ELb1ELb1ELb0ELb0EEENS1_21CollectiveEpilogueFwdINS6_IJSA_SA_SB_EEES9_SE_SG_Li256ELb1ELb1ELb0ELb0EEENS1_36VarlenDynamicPersistentTileSchedulerILi128ELi96ELi256ELi128ELb0ELb1ELb1ELb1ELb1ELb1EEEEEEEEEvNT_6ParamsE)
        /*0d88*/ 	.short	0x0210
        /*0d8a*/ 	.short	0x0af0


	//----- nvinfo : EIATTR_SW_WAR
	.align		4
.L_546:
        /*0d8c*/ 	.byte	0x04, 0x36
        /*0d8e*/ 	.short	(.L_548 - .L_547)
.L_547:
        /*0d90*/ 	.word	0x00000008
.L_548:


//--------------------- .nv.info._ZN7cutlass13device_kernelIN5flash11enable_sm90INS1_16FlashAttnFwdSm90INS1_25CollectiveMainloopFwdSm90ILi2EN4cute5tupleIJNS5_1CILi1EEES8_S8_EEENS6_IJNS7_ILi128EEENS7_ILi96EEENS7_ILi192EEEEEELi128ENS_6half_tEfNS_4arch4Sm90ELb1ELb0ELb0ELb1ELb1ELb1ELb0ELb1ELb1ELb1ELb0ELb0EEENS1_21CollectiveEpilogueFwdINS6_IJSA_SA_SB_EEES9_SE_SG_Li256ELb1ELb1ELb0ELb0EEENS1_36VarlenDynamicPersistentTileSchedulerILi128ELi96ELi256ELi128ELb0ELb1ELb1ELb1ELb1ELb1EEEEEEEEEvNT_6ParamsE --------------------------
	.section	.nv.info._ZN7cutlass13device_kernelIN5flash11enable_sm90INS1_16FlashAttnFwdSm90INS1_25CollectiveMainloopFwdSm90ILi2EN4cute5tupleIJNS5_1CILi1EEES8_S8_EEENS6_IJNS7_ILi128EEENS7_ILi96EEENS7_ILi192EEEEEELi128ENS_6half_tEfNS_4arch4Sm90ELb1ELb0ELb0ELb1ELb1ELb1ELb0ELb1ELb1ELb1ELb0ELb0EEENS1_21CollectiveEpilogueFwdINS6_IJSA_SA_SB_EEES9_SE_SG_Li256ELb1ELb1ELb0ELb0EEENS1_36VarlenDynamicPersistentTileSchedulerILi128ELi96ELi256ELi128ELb0ELb1ELb1ELb1ELb1ELb1EEEEEEEEEvNT_6ParamsE,"",@"SHT_CUDA_INFO"
	.sectionflags	@""
	.align	4


	//----- nvinfo : EIATTR_CUDA_API_VERSION
	.align		4
        /*0000*/ 	.byte	0x04, 0x37
        /*0002*/ 	.short	(.L_550 - .L_549)
.L_549:
        /*0004*/ 	.word	0x00000082


	//----- nvinfo : EIATTR_KPARAM_INFO
	.align		4
.L_550:
        /*0008*/ 	.byte	0x04, 0x17
        /*000a*/ 	.short	(.L_552 - .L_551)
.L_551:
        /*000c*/ 	.word	0x00000000
        /*0010*/ 	.short	0x0000
        /*0012*/ 	.short	0x0070
        /*0014*/ 	.byte	0x00, 0xf0, 0x01, 0x2a


	//----- nvinfo : EIATTR_SPARSE_MMA_MASK
	.align		4
.L_552:
        /*0018*/ 	.byte	0x03, 0x50
        /*001a*/ 	.short	0x0000


	//----- nvinfo : EIATTR_MAXREG_COUNT
	.align		4
        /*001c*/ 	.byte	0x03, 0x1b
        /*001e*/ 	.short	0x00a8


	//----- nvinfo : EIATTR_NUM_BARRIERS
	.align		4
        /*0020*/ 	.byte	0x02, 0x4c
        /*0022*/ 	.byte	0x10
	.zero		1


	//----- nvinfo : EIATTR_EXTERNS
	.align		4
        /*0024*/ 	.byte	0x04, 0x0f
        /*0026*/ 	.short	(.L_554 - .L_553)


	//   ....[0]....
	.align		4
.L_553:
        /*0028*/ 	.word	index@(__assertfail)


	//----- nvinfo : EIATTR_ANNOTATIONS
	.align		4
.L_554:
        /*002c*/ 	.byte	0x04, 0x55
        /*002e*/ 	.short	(.L_556 - .L_555)


	//   ....[0]....
.L_555:
        /* <DEDUP_REMOVED lines=38> */


	//----- nvinfo : EIATTR_MERCURY_ISA_VERSION
	.align		4
.L_556:
        /*0278*/ 	.byte	0x03, 0x5f
        /*027a*/ 	.short	0x0101


	//----- nvinfo : EIATTR_UNUSED_LOAD_BYTE_OFFSET
	.align		4
        /*027c*/ 	.byte	0x04, 0x44
        /*027e*/ 	.short	(.L_558 - .L_557)


	//   ....[0]....
.L_557:
        /*0280*/ 	.word	0x00000a50
        /*0284*/ 	.word	0x0000fff0


	//   ....[1]....
        /*0288*/ 	.word	0x00019410
        /*028c*/ 	.word	0x0000fff0


	//----- nvinfo : EIATTR_INT_WARP_WIDE_INSTR_OFFSETS
	.align		4
.L_558:
        /*0290*/ 	.byte	0x04, 0x31
        /*0292*/ 	.short	(.L_560 - .L_559)


	//   ....[0]....
.L_559:
        /*0294*/ 	.word	0x00000130


	//   ....[1]....
        /*0298*/ 	.word	0x00000170


	//   ....[2]....
        /*029c*/ 	.word	0x000001e0


	//   ....[3]....
        /*02a0*/ 	.word	0x0001db40


	//   ....[4]....
        /*02a4*/ 	.word	0x0001dbd0


	//   ....[5]....
        /*02a8*/ 	.word	0x00020ae0


	//   ....[6]....
        /*02ac*/ 	.word	0x00020b70


	//----- nvinfo : EIATTR_COOP_GROUP_MASK_REGIDS
	.align		4
.L_560:
        /*02b0*/ 	.byte	0x04, 0x29
        /*02b2*/ 	.short	(.L_562 - .L_561)


	//   ....[0]....
.L_561:
        /*02b4*/ 	.word	0xffffffff


	//   ....[1]....
        /*02b8*/ 	.word	0xffffffff


	//   ....[2]....
        /*02bc*/ 	.word	0xffffffff


	//   ....[3]....
        /*02c0*/ 	.word	0xffffffff


	//   ....[4]....
        /*02c4*/ 	.word	0xffffffff


	//   ....[5]....
        /*02c8*/ 	.word	0xffffffff


	//   ....[6]....
        /*02cc*/ 	.word	0xffffffff


	//   ....[7]....
        /*02d0*/ 	.word	0xffffffff


	//   ....[8]....
        /*02d4*/ 	.word	0xffffffff


	//   ....[9]....
        /*02d8*/ 	.word	0xffffffff


	//   ....[10]....
        /*02dc*/ 	.word	0xffffffff


	//   ....[11]....
        /*02e0*/ 	.word	0xffffffff


	//   ....[12]....
        /*02e4*/ 	.word	0xffffffff


	//   ....[13]....
        /*02e8*/ 	.word	0xffffffff


	//   ....[14]....
        /*02ec*/ 	.word	0xffffffff


	//   ....[15]....
        /*02f0*/ 	.word	0xffffffff


	//   ....[16]....
        /*02f4*/ 	.word	0xffffffff


	//   ....[17]....
        /*02f8*/ 	.word	0xffffffff


	//   ....[18]....
        /*02fc*/ 	.word	0xffffffff


	//   ....[19]....
        /*0300*/ 	.word	0xffffffff


	//   ....[20]....
        /*0304*/ 	.word	0xffffffff


	//   ....[21]....
        /*0308*/ 	.word	0xffffffff


	//   ....[22]....
        /*030c*/ 	.word	0xffffffff


	//   ....[23]....
        /*0310*/ 	.word	0xffffffff


	//   ....[24]....
        /*0314*/ 	.word	0xffffffff


	//   ....[25]....
        /*0318*/ 	.word	0xffffffff


	//   ....[26]....
        /*031c*/ 	.word	0xffffffff


	//   ....[27]....
        /*0320*/ 	.word	0xffffffff


	//   ....[28]....
        /*0324*/ 	.word	0xffffffff


	//   ....[29]....
        /*0328*/ 	.word	0xffffffff


	//   ....[30]....
        /*032c*/ 	.word	0xffffffff


	//   ....[31]....
        /*0330*/ 	.word	0xffffffff


	//   ....[32]....
        /*0334*/ 	.word	0xffffffff


	//   ....[33]....
        /*0338*/ 	.word	0xffffffff


	//   ....[34]....
        /*033c*/ 	.word	0xffffffff


	//   ....[35]....
        /*0340*/ 	.word	0xffffffff


	//   ....[36]....
        /*0344*/ 	.word	0xffffffff


	//   ....[37]....
        /*0348*/ 	.word	0xffffffff


	//   ....[38]....
        /*034c*/ 	.word	0xffffffff


	//   ....[39]....
        /*0350*/ 	.word	0xffffffff


	//   ....[40]....
        /*0354*/ 	.word	0xffffffff


	//   ....[41]....
        /*0358*/ 	.word	0xffffffff


	//   ....[42]....
        /*035c*/ 	.word	0xffffffff


	//   ....[43]....
        /*0360*/ 	.word	0xffffffff


	//   ....[44]....
        /*0364*/ 	.word	0xffffffff


	//   ....[45]....
        /*0368*/ 	.word	0xffffffff


	//   ....[46]....
        /*036c*/ 	.word	0xffffffff


	//   ....[47]....
        /*0370*/ 	.word	0xffffffff


	//   ....[48]....
        /*0374*/ 	.word	0xffffffff


	//   ....[49]....
        /*0378*/ 	.word	0xffffffff


	//   ....[50]....
        /*037c*/ 	.word	0xffffffff


	//   ....[51]....
        /*0380*/ 	.word	0xffffffff


	//   ....[52]....
        /*0384*/ 	.word	0xffffffff


	//   ....[53]....
        /*0388*/ 	.word	0xffffffff


	//   ....[54]....
        /*038c*/ 	.word	0xffffffff


	//   ....[55]....
        /*0390*/ 	.word	0xffffffff


	//   ....[56]....
        /*0394*/ 	.word	0xffffffff


	//   ....[57]....
        /*0398*/ 	.word	0xffffffff


	//   ....[58]....
        /*039c*/ 	.word	0xffffffff


	//   ....[59]....
        /*03a0*/ 	.word	0xffffffff


	//   ....[60]....
        /*03a4*/ 	.word	0xffffffff


	//   ....[61]....
        /*03a8*/ 	.word	0xffffffff


	//   ....[62]....
        /*03ac*/ 	.word	0xffffffff


	//   ....[63]....
        /*03b0*/ 	.word	0xffffffff


	//   ....[64]....
        /*03b4*/ 	.word	0xffffffff


	//   ....[65]....
        /*03b8*/ 	.word	0xffffffff


	//   ....[66]....
        /*03bc*/ 	.word	0xffffffff


	//   ....[67]....
        /*03c0*/ 	.word	0xffffffff


	//   ....[68]....
        /*03c4*/ 	.word	0xffffffff


	//   ....[69]....
        /*03c8*/ 	.word	0xffffffff


	//   ....[70]....
        /*03cc*/ 	.word	0xffffffff


	//   ....[71]....
        /*03d0*/ 	.word	0xffffffff


	//   ....[72]....
        /*03d4*/ 	.word	0xffffffff


	//   ....[73]....
        /*03d8*/ 	.word	0xffffffff


	//   ....[74]....
        /*03dc*/ 	.word	0xffffffff


	//   ....[75]....
        /*03e0*/ 	.word	0xffffffff


	//   ....[76]....
        /*03e4*/ 	.word	0xffffffff


	//   ....[77]....
        /*03e8*/ 	.word	0xffffffff


	//   ....[78]....
        /*03ec*/ 	.word	0xffffffff


	//   ....[79]....
        /*03f0*/ 	.word	0xffffffff


	//   ....[80]....
        /*03f4*/ 	.word	0xffffffff


	//   ....[81]....
        /*03f8*/ 	.word	0xffffffff


	//   ....[82]....
        /*03fc*/ 	.word	0xffffffff


	//   ....[83]....
        /*0400*/ 	.word	0xffffffff


	//   ....[84]....
        /*0404*/ 	.word	0xffffffff


	//   ....[85]....
        /*0408*/ 	.word	0xffffffff


	//   ....[86]....
        /*040c*/ 	.word	0xffffffff


	//   ....[87]....
        /*0410*/ 	.word	0xffffffff


	//   ....[88]....
        /*0414*/ 	.word	0xffffffff


	//   ....[89]....
        /*0418*/ 	.word	0xffffffff


	//   ....[90]....
        /*041c*/ 	.word	0xffffffff


	//   ....[91]....
        /*0420*/ 	.word	0xffffffff


	//   ....[92]....
        /*0424*/ 	.word	0xffffffff


	//   ....[93]....
        /*0428*/ 	.word	0xffffffff


	//   ....[94]....
        /*042c*/ 	.word	0xffffffff


	//   ....[95]....
        /*0430*/ 	.word	0xffffffff


	//   ....[96]....
        /*0434*/ 	.word	0xffffffff


	//   ....[97]....
        /*0438*/ 	.word	0xffffffff


	//   ....[98]....
        /*043c*/ 	.word	0xffffffff


	//   ....[99]....
        /*0440*/ 	.word	0xffffffff


	//   ....[100]....
        /*0444*/ 	.word	0xffffffff


	//   ....[101]....
        /*0448*/ 	.word	0xffffffff


	//   ....[102]....
        /*044c*/ 	.word	0xffffffff


	//   ....[103]....
        /*0450*/ 	.word	0xffffffff


	//   ....[104]....
        /*0454*/ 	.word	0xffffffff


	//   ....[105]....
        /*0458*/ 	.word	0xffffffff


	//   ....[106]....
        /*045c*/ 	.word	0xffffffff


	//   ....[107]....
        /*0460*/ 	.word	0xffffffff


	//   ....[108]....
        /*0464*/ 	.word	0xffffffff


	//   ....[109]....
        /*0468*/ 	.word	0xffffffff


	//   ....[110]....
        /*046c*/ 	.word	0xffffffff


	//   ....[111]....
        /*0470*/ 	.word	0xffffffff


	//   ....[112]....
        /*0474*/ 	.word	0xffffffff


	//   ....[113]....
        /*0478*/ 	.word	0xffffffff


	//   ....[114]....
        /*047c*/ 	.word	0xffffffff


	//   ....[115]....
        /*0480*/ 	.word	0xffffffff


	//   ....[116]....
        /*0484*/ 	.word	0xffffffff


	//   ....[117]....
        /*0488*/ 	.word	0xffffffff


	//   ....[118]....
        /*048c*/ 	.word	0xffffffff


	//   ....[119]....
        /*0490*/ 	.word	0xffffffff


	//   ....[120]....
        /*0494*/ 	.word	0xffffffff


	//   ....[121]....
        /*0498*/ 	.word	0xffffffff


	//   ....[122]....
        /*049c*/ 	.word	0xffffffff


	//   ....[123]....
        /*04a0*/ 	.word	0xffffffff


	//   ....[124]....
        /*04a4*/ 	.word	0xffffffff


	//   ....[125]....
        /*04a8*/ 	.word	0xffffffff


	//   ....[126]....
        /*04ac*/ 	.word	0xffffffff


	//   ....[127]....
        /*04b0*/ 	.word	0xffffffff


	//   ....[128]....
        /*04b4*/ 	.word	0xffffffff


	//   ....[129]....
        /*04b8*/ 	.word	0xffffffff


	//   ....[130]....
        /*04bc*/ 	.word	0xffffffff


	//   ....[131]....
        /*04c0*/ 	.word	0xffffffff


	//   ....[132]....
        /*04c4*/ 	.word	0xffffffff


	//   ....[133]....
        /*04c8*/ 	.word	0xffffffff


	//   ....[134]....
        /*04cc*/ 	.word	0xffffffff


	//   ....[135]....
        /*04d0*/ 	.word	0xffffffff


	//   ....[136]....
        /*04d4*/ 	.word	0xffffffff


	//   ....[137]....
        /*04d8*/ 	.word	0xffffffff


	//   ....[138]....
        /*04dc*/ 	.word	0xffffffff


	//   ....[139]....
        /*04e0*/ 	.word	0xffffffff


	//   ....[140]....
        /*04e4*/ 	.word	0xffffffff


	//   ....[141]....
        /*04e8*/ 	.word	0xffffffff


	//   ....[142]....
        /*04ec*/ 	.word	0xffffffff


	//   ....[143]....
        /*04f0*/ 	.word	0xffffffff


	//   ....[144]....
        /*04f4*/ 	.word	0xffffffff


	//   ....[145]....
        /*04f8*/ 	.word	0xffffffff


	//   ....[146]....
        /*04fc*/ 	.word	0xffffffff


	//   ....[147]....
        /*0500*/ 	.word	0xffffffff


	//   ....[148]....
        /*0504*/ 	.word	0xffffffff


	//   ....[149]....
        /*0508*/ 	.word	0xffffffff


	//   ....[150]....
        /*050c*/ 	.word	0xffffffff


	//   ....[151]....
        /*0510*/ 	.word	0xffffffff


	//   ....[152]....
        /*0514*/ 	.word	0xffffffff


	//   ....[153]....
        /*0518*/ 	.word	0xffffffff


	//   ....[154]....
        /*051c*/ 	.word	0xffffffff


	//   ....[155]....
        /*0520*/ 	.word	0xffffffff


	//   ....[156]....
        /*0524*/ 	.word	0xffffffff


	//   ....[157]....
        /*0528*/ 	.word	0xffffffff


	//   ....[158]....
        /*052c*/ 	.word	0xffffffff


	//   ....[159]....
        /*0530*/ 	.word	0xffffffff


	//   ....[160]....
        /*0534*/ 	.word	0xffffffff


	//   ....[161]....
        /*0538*/ 	.word	0xffffffff


	//   ....[162]....
        /*053c*/ 	.word	0xffffffff


	//   ....[163]....
        /*0540*/ 	.word	0xffffffff


	//   ....[164]....
        /*0544*/ 	.word	0xffffffff


	//   ....[165]....
        /*0548*/ 	.word	0xffffffff


	//   ....[166]....
        /*054c*/ 	.word	0xffffffff


	//   ....[167]....
        /*0550*/ 	.word	0xffffffff


	//   ....[168]....
        /*0554*/ 	.word	0xffffffff


	//   ....[169]....
        /*0558*/ 	.word	0xffffffff


	//   ....[170]....
        /*055c*/ 	.word	0xffffffff


	//   ....[171]....
        /*0560*/ 	.word	0xffffffff


	//   ....[172]....
        /*0564*/ 	.word	0xffffffff


	//   ....[173]....
        /*0568*/ 	.word	0xffffffff


	//   ....[174]....
        /*056c*/ 	.word	0xffffffff


	//   ....[175]....
        /*0570*/ 	.word	0xffffffff


	//   ....[176]....
        /*0574*/ 	.word	0xffffffff


	//   ....[177]....
        /*0578*/ 	.word	0xffffffff


	//   ....[178]....
        /*057c*/ 	.word	0xffffffff


	//   ....[179]....
        /*0580*/ 	.word	0x0500000f


	//   ....[180]....
        /*0584*/ 	.word	0x0500000f


	//   ....[181]....
        /*0588*/ 	.word	0x0500000f


	//   ....[182]....
        /*058c*/ 	.word	0x0500000f


	//   ....[183]....
        /*0590*/ 	.word	0x0500000f


	//   ....[184]....
        /*0594*/ 	.word	0x0500000f


	//   ....[185]....
        /*0598*/ 	.word	0x0500000f


	//   ....[186]....
        /*059c*/ 	.word	0x0500000f


	//   ....[187]....
        /*05a0*/ 	.word	0x0500000f


	//   ....[188]....
        /*05a4*/ 	.word	0x0500000f


	//   ....[189]....
        /*05a8*/ 	.word	0x0500000f


	//   ....[190]....
        /*05ac*/ 	.word	0x0500000f


	//   ....[191]....
        /*05b0*/ 	.word	0x0500000f


	//   ....[192]....
        /*05b4*/ 	.word	0x0500000f


	//   ....[193]....
        /*05b8*/ 	.word	0x0500000f


	//   ....[194]....
        /*05bc*/ 	.word	0x0500000f


	//   ....[195]....
        /*05c0*/ 	.word	0x0500000f


	//   ....[196]....
        /*05c4*/ 	.word	0x0500000f


	//   ....[197]....
        /*05c8*/ 	.word	0x0500000f


	//   ....[198]....
        /*05cc*/ 	.word	0x0500000f


	//   ....[199]....
        /*05d0*/ 	.word	0x0500000f


	//   ....[200]....
        /*05d4*/ 	.word	0x0500000f


	//   ....[201]....
        /*05d8*/ 	.word	0x0500000f


	//   ....[202]....
        /*05dc*/ 	.word	0x0500000f


	//   ....[203]....
        /*05e0*/ 	.word	0x0500000f


	//   ....[204]....
        /*05e4*/ 	.word	0x0500000f


	//   ....[205]....
        /*05e8*/ 	.word	0x0500000f


	//   ....[206]....
        /*05ec*/ 	.word	0x0500000f


	//   ....[207]....
        /*05f0*/ 	.word	0x0500000f


	//   ....[208]....
        /*05f4*/ 	.word	0x0500000f


	//   ....[209]....
        /*05f8*/ 	.word	0x0500000f


	//   ....[210]....
        /*05fc*/ 	.word	0x0500000f


	//   ....[211]....
        /*0600*/ 	.word	0x0500000f


	//   ....[212]....
        /*0604*/ 	.word	0x0500000f


	//   ....[213]....
        /*0608*/ 	.word	0x0500000f


	//   ....[214]....
        /*060c*/ 	.word	0x0500000f


	//   ....[215]....
        /*0610*/ 	.word	0x0500000f


	//   ....[216]....
        /*0614*/ 	.word	0x0500000f


	//   ....[217]....
        /*0618*/ 	.word	0x0500000f


	//   ....[218]....
        /*061c*/ 	.word	0x0500000f


	//   ....[219]....
        /*0620*/ 	.word	0x0500000f


	//   ....[220]....
        /*0624*/ 	.word	0x0500000f


	//   ....[221]....
        /*0628*/ 	.word	0x0500000f


	//   ....[222]....
        /*062c*/ 	.word	0x0500000f


	//   ....[223]....
        /*0630*/ 	.word	0x0500000f


	//   ....[224]....
        /*0634*/ 	.word	0x0500000f


	//   ....[225]....
        /*0638*/ 	.word	0x0500000f


	//   ....[226]....
        /*063c*/ 	.word	0x0500000f


	//   ....[227]....
        /*0640*/ 	.word	0x0500000f


	//   ....[228]....
        /*0644*/ 	.word	0x0500000f


	//   ....[229]....
        /*0648*/ 	.word	0x0500000f


	//   ....[230]....
        /*064c*/ 	.word	0x0500000f


	//   ....[231]....
        /*0650*/ 	.word	0x0500000f


	//   ....[232]....
        /*0654*/ 	.word	0x0500000f


	//   ....[233]....
        /*0658*/ 	.word	0x0500000f


	//   ....[234]....
        /*065c*/ 	.word	0x0500000f


	//   ....[235]....
        /*0660*/ 	.word	0x0500000f


	//   ....[236]....
        /*0664*/ 	.word	0x0500000f


	//   ....[237]....
        /*0668*/ 	.word	0x0500000f


	//   ....[238]....
        /*066c*/ 	.word	0x0500000f


	//   ....[239]....
        /*0670*/ 	.word	0x0500000f


	//   ....[240]....
        /*0674*/ 	.word	0x0500000f


	//   ....[241]....
        /*0678*/ 	.word	0x0500000f


	//   ....[242]....
        /*067c*/ 	.word	0x0500000f


	//   ....[243]....
        /*0680*/ 	.word	0x0500000f


	//   ....[244]....
        /*0684*/ 	.word	0x0500000f


	//   ....[245]....
        /*0688*/ 	.word	0x0500000f


	//   ....[246]....
        /*068c*/ 	.word	0x0500000f


	//   ....[247]....
        /*0690*/ 	.word	0x0500000f


	//   ....[248]....
        /*0694*/ 	.word	0x0500000f


	//   ....[249]....
        /*0698*/ 	.word	0x0500000f


	//   ....[250]....
        /*069c*/ 	.word	0x0500000f


	//   ....[251]....
        /*06a0*/ 	.word	0x0500000f


	//   ....[252]....
        /*06a4*/ 	.word	0x0500000f


	//   ....[253]....
        /*06a8*/ 	.word	0x0500000f


	//   ....[254]....
        /*06ac*/ 	.word	0x0500000f


	//   ....[255]....
        /*06b0*/ 	.word	0x0500000f


	//   ....[0]....
        /*06b4*/ 	.word	0x0500000f


	//   ....[1]....
        /*06b8*/ 	.word	0x0500000f


	//   ....[2]....
        /*06bc*/ 	.word	0x0500000f


	//   ....[3]....
        /*06c0*/ 	.word	0x0500000f


	//   ....[4]....
        /*06c4*/ 	.word	0x0500000f


	//   ....[5]....
        /*06c8*/ 	.word	0x0500000f


	//   ....[6]....
        /*06cc*/ 	.word	0x0500000f


	//   ....[7]....
        /*06d0*/ 	.word	0x0500000f


	//   ....[8]....
        /*06d4*/ 	.word	0x0500000f


	//   ....[9]....
        /*06d8*/ 	.word	0x0500000f


	//   ....[10]....
        /*06dc*/ 	.word	0x0500000f


	//   ....[11]....
        /*06e0*/ 	.word	0x0500000f


	//   ....[12]....
        /*06e4*/ 	.word	0x0500000f


	//   ....[13]....
        /*06e8*/ 	.word	0x0500000f


	//   ....[14]....
        /*06ec*/ 	.word	0x0500000f


	//   ....[15]....
        /*06f0*/ 	.word	0x0500000f


	//   ....[16]....
        /*06f4*/ 	.word	0x0500000f


	//   ....[17]....
        /*06f8*/ 	.word	0x0500000f


	//   ....[18]....
        /*06fc*/ 	.word	0x0500000f


	//   ....[19]....
        /*0700*/ 	.word	0x0500000f


	//   ....[20]....
        /*0704*/ 	.word	0x0500000f


	//   ....[21]....
        /*0708*/ 	.word	0x0500000f


	//   ....[22]....
        /*070c*/ 	.word	0x0500000f


	//   ....[23]....
        /*0710*/ 	.word	0x0500000f


	//   ....[24]....
        /*0714*/ 	.word	0x0500000f


	//   ....[25]....
        /*0718*/ 	.word	0x0500000f


	//   ....[26]....
        /*071c*/ 	.word	0x0500000f


	//   ....[27]....
        /*0720*/ 	.word	0x0500000f


	//   ....[28]....
        /*0724*/ 	.word	0x0500000f


	//   ....[29]....
        /*0728*/ 	.word	0x0500000f


	//   ....[30]....
        /*072c*/ 	.word	0x0500000f


	//   ....[31]....
        /*0730*/ 	.word	0x0500000f


	//   ....[32]....
        /*0734*/ 	.word	0x0500000f


	//   ....[33]....
        /*0738*/ 	.word	0x0500000f


	//   ....[34]....
        /*073c*/ 	.word	0x0500000f


	//----- nvinfo : EIATTR_COOP_GROUP_INSTR_OFFSETS
	.align		4
.L_562:
        /*0740*/ 	.byte	0x04, 0x28
        /*0742*/ 	.short	(.L_564 - .L_563)


	//   ....[0]....
.L_563:
        /*0744*/ 	.word	0x00000060


	//   ....[1]....
        /*0748*/ 	.word	0x00000140


	//   ....[2]....
        /*074c*/ 	.word	0x00000190


	//   ....[3]....
        /*0750*/ 	.word	0x000003c0


	//   ....[4]....
        /*0754*/ 	.word	0x00000520


	//   ....[5]....
        /*0758*/ 	.word	0x00000640


	//   ....[6]....
        /*075c*/ 	.word	0x000007a0


	//   ....[7]....
        /*0760*/ 	.word	0x00003730


	//   ....[8]....
        /*0764*/ 	.word	0x00003740


	//   ....[9]....
        /*0768*/ 	.word	0x00004d40


	//   ....[10]....
        /*076c*/ 	.word	0x00004d50


	//   ....[11]....
        /*0770*/ 	.word	0x00006d00


	//   ....[12]....
        /*0774*/ 	.word	0x00006d10


	//   ....[13]....
        /*0778*/ 	.word	0x00008450


	//   ....[14]....
        /*077c*/ 	.word	0x00008460


	//   ....[15]....
        /*0780*/ 	.word	0x00009cc0


	//   ....[16]....
        /*0784*/ 	.word	0x00009cd0


	//   ....[17]....
        /*0788*/ 	.word	0x00009f60


	//   ....[18]....
        /*078c*/ 	.word	0x00009f70


	//   ....[19]....
        /*0790*/ 	.word	0x0000a4d0


	//   ....[20]....
        /*0794*/ 	.word	0x0000a4e0


	//   ....[21]....
        /*0798*/ 	.word	0x0000a660


	//   ....[22]....
        /*079c*/ 	.word	0x0000a680


	//   ....[23]....
        /*07a0*/ 	.word	0x0000acb0


	//   ....[24]....
        /*07a4*/ 	.word	0x0000b3b0


	//   ....[25]....
        /*07a8*/ 	.word	0x0000b3c0


	//   ....[26]....
        /*07ac*/ 	.word	0x0000b3d0


	//   ....[27]....
        /*07b0*/ 	.word	0x0000b3e0


	//   ....[28]....
        /*07b4*/ 	.word	0x0000bbb0


	//   ....[29]....
        /*07b8*/ 	.word	0x0000bbc0


	//   ....[30]....
        /*07bc*/ 	.word	0x0000bbd0


	//   ....[31]....
        /*07c0*/ 	.word	0x0000bbe0


	//   ....[32]....
        /*07c4*/ 	.word	0x0000e940


	//   ....[33]....
        /*07c8*/ 	.word	0x0000e950


	//   ....[34]....
        /*07cc*/ 	.word	0x0000e960


	//   ....[35]....
        /*07d0*/ 	.word	0x0000e970


	//   ....[36]....
        /*07d4*/ 	.word	0x0000efa0


	//   ....[37]....
        /*07d8*/ 	.word	0x0000efb0


	//   ....[38]....
        /*07dc*/ 	.word	0x0000efc0


	//   ....[39]....
        /*07e0*/ 	.word	0x0000efd0


	//   ....[40]....
        /*07e4*/ 	.word	0x000126a0


	//   ....[41]....
        /*07e8*/ 	.word	0x000126c0


	//   ....[42]....
        /*07ec*/ 	.word	0x00012ba0


	//   ....[43]....
        /*07f0*/ 	.word	0x00012ca0


	//   ....[44]....
        /*07f4*/ 	.word	0x000132d0


	//   ....[45]....
        /*07f8*/ 	.word	0x00013360


	//   ....[46]....
        /*07fc*/ 	.word	0x00014f60


	//   ....[47]....
        /*0800*/ 	.word	0x00014f80


	//   ....[48]....
        /*0804*/ 	.word	0x00015480


	//   ....[49]....
        /*0808*/ 	.word	0x00015570


	//   ....[50]....
        /*080c*/ 	.word	0x00015a70


	//   ....[51]....
        /*0810*/ 	.word	0x00015b20


	//   ....[52]....
        /*0814*/ 	.word	0x00017910


	//   ....[53]....
        /*0818*/ 	.word	0x00017920


	//   ....[54]....
        /*081c*/ 	.word	0x00017950


	//   ....[55]....
        /*0820*/ 	.word	0x00017970


	//   ....[56]....
        /*0824*/ 	.word	0x00018b00


	//   ....[57]....
        /*0828*/ 	.word	0x00018d00


	//   ....[58]....
        /*082c*/ 	.word	0x00018d80


	//   ....[59]....
        /*0830*/ 	.word	0x00018da0


	//   ....[60]....
        /*0834*/ 	.word	0x00019e40


	//   ....[61]....
        /*0838*/ 	.word	0x00019e80


	//   ....[62]....
        /*083c*/ 	.word	0x00019ec0


	//   ....[63]....
        /*0840*/ 	.word	0x00019ef0


	//   ....[64]....
        /*0844*/ 	.word	0x0001a4a0


	//   ....[65]....
        /*0848*/ 	.word	0x0001a4b0


	//   ....[66]....
        /*084c*/ 	.word	0x0001a570


	//   ....[67]....
        /*0850*/ 	.word	0x0001a590


	//   ....[68]....
        /*0854*/ 	.word	0x0001a650


	//   ....[69]....
        /*0858*/ 	.word	0x0001a670


	//   ....[70]....
        /*085c*/ 	.word	0x0001a740


	//   ....[71]....
        /*0860*/ 	.word	0x0001a760


	//   ....[72]....
        /*0864*/ 	.word	0x0001af80


	//   ....[73]....
        /*0868*/ 	.word	0x0001af90


	//   ....[74]....
        /*086c*/ 	.word	0x0001b050


	//   ....[75]....
        /*0870*/ 	.word	0x0001b070


	//   ....[76]....
        /*0874*/ 	.word	0x0001b130


	//   ....[77]....
        /*0878*/ 	.word	0x0001b150


	//   ....[78]....
        /*087c*/ 	.word	0x0001b220


	//   ....[79]....
        /*0880*/ 	.word	0x0001b240


	//   ....[80]....
        /*0884*/ 	.word	0x0001b390


	//   ....[81]....
        /*0888*/ 	.word	0x0001b540


	//   ....[82]....
        /*088c*/ 	.word	0x0001b570


	//   ....[83]....
        /*0890*/ 	.word	0x0001b5a0


	//   ....[84]....
        /*0894*/ 	.word	0x0001b5d0


	//   ....[85]....
        /*0898*/ 	.word	0x0001b600


	//   ....[86]....
        /*089c*/ 	.word	0x0001b630


	//   ....[87]....
        /*08a0*/ 	.word	0x0001b7a0


	//   ....[88]....
        /*08a4*/ 	.word	0x0001b7d0


	//   ....[89]....
        /*08a8*/ 	.word	0x0001b800


	//   ....[90]....
        /*08ac*/ 	.word	0x0001b830


	//   ....[91]....
        /*08b0*/ 	.word	0x0001b860


	//   ....[92]....
        /*08b4*/ 	.word	0x0001b890


	//   ....[93]....
        /*08b8*/ 	.word	0x0001b920


	//   ....[94]....
        /*08bc*/ 	.word	0x0001b980


	//   ....[95]....
        /*08c0*/ 	.word	0x0001ba10


	//   ....[96]....
        /*08c4*/ 	.word	0x0001c800


	//   ....[97]....
        /*08c8*/ 	.word	0x0001e800


	//   ....[98]....
        /*08cc*/ 	.word	0x0001e820


	//   ....[99]....
        /*08d0*/ 	.word	0x0001e8d0


	//   ....[100]....
        /*08d4*/ 	.word	0x0001e8f0


	//   ....[101]....
        /*08d8*/ 	.word	0x0001e990


	//   ....[102]....
        /*08dc*/ 	.word	0x0001e9b0


	//   ....[103]....
        /*08e0*/ 	.word	0x0001ea50


	//   ....[104]....
        /*08e4*/ 	.word	0x0001ea70


	//   ....[105]....
        /*08e8*/ 	.word	0x0001eb10


	//   ....[106]....
        /*08ec*/ 	.word	0x0001eb30


	//   ....[107]....
        /*08f0*/ 	.word	0x0001eb40


	//   ....[108]....
        /*08f4*/ 	.word	0x0001ebd0


	//   ....[109]....
        /*08f8*/ 	.word	0x0001f380


	//   ....[110]....
        /*08fc*/ 	.word	0x0001f3b0


	//   ....[111]....
        /*0900*/ 	.word	0x0001f3d0


	//   ....[112]....
        /*0904*/ 	.word	0x0001f460


	//   ....[113]....
        /*0908*/ 	.word	0x0001f470


	//   ....[114]....
        /*090c*/ 	.word	0x0001f510


	//   ....[115]....
        /*0910*/ 	.word	0x0001f520


	//   ....[116]....
        /*0914*/ 	.word	0x0001f5c0


	//   ....[117]....
        /*0918*/ 	.word	0x0001f5d0


	//   ....[118]....
        /*091c*/ 	.word	0x0001f670


	//   ....[119]....
        /*0920*/ 	.word	0x0001f680


	//   ....[120]....
        /*0924*/ 	.word	0x0001f720


	//   ....[121]....
        /*0928*/ 	.word	0x0001f730


	//   ....[122]....
        /*092c*/ 	.word	0x0001f7d0


	//   ....[123]....
        /*0930*/ 	.word	0x0001f7e0


	//   ....[124]....
        /*0934*/ 	.word	0x0001f7f0


	//   ....[125]....
        /*0938*/ 	.word	0x0001ffc0


	//   ....[126]....
        /*093c*/ 	.word	0x0001ffd0


	//   ....[127]....
        /*0940*/ 	.word	0x0001ffe0


	//   ....[128]....
        /*0944*/ 	.word	0x00020070


	//   ....[129]....
        /*0948*/ 	.word	0x00020080


	//   ....[130]....
        /*094c*/ 	.word	0x000200e0


	//   ....[131]....
        /*0950*/ 	.word	0x00020110


	//   ....[132]....
        /*0954*/ 	.word	0x00020150


	//   ....[133]....
        /*0958*/ 	.word	0x00020180


	//   ....[134]....
        /*095c*/ 	.word	0x000201c0


	//   ....[135]....
        /*0960*/ 	.word	0x000201f0


	//   ....[136]....
        /*0964*/ 	.word	0x00020230


	//   ....[137]....
        /*0968*/ 	.word	0x000204b0


	//   ....[138]....
        /*096c*/ 	.word	0x000204d0


	//   ....[139]....
        /*0970*/ 	.word	0x00020560


	//   ....[140]....
        /*0974*/ 	.word	0x00020570


	//   ....[141]....
        /*0978*/ 	.word	0x000205e0


	//   ....[142]....
        /*097c*/ 	.word	0x000205f0


	//   ....[143]....
        /*0980*/ 	.word	0x00020660


	//   ....[144]....
        /*0984*/ 	.word	0x00020670


	//   ....[145]....
        /*0988*/ 	.word	0x000206e0


	//   ....[146]....
        /*098c*/ 	.word	0x000206f0


	//   ....[147]....
        /*0990*/ 	.word	0x00020700


	//   ....[148]....
        /*0994*/ 	.word	0x00020770


	//   ....[149]....
        /*0998*/ 	.word	0x00020d00


	//   ....[150]....
        /*099c*/ 	.word	0x00020d30


	//   ....[151]....
        /*09a0*/ 	.word	0x00020d50


	//   ....[152]....
        /*09a4*/ 	.word	0x00020d60


	//   ....[153]....
        /*09a8*/ 	.word	0x00020da0


	//   ....[154]....
        /*09ac*/ 	.word	0x00020dc0


	//   ....[155]....
        /*09b0*/ 	.word	0x00020e30


	//   ....[156]....
        /*09b4*/ 	.word	0x00020e50


	//   ....[157]....
        /*09b8*/ 	.word	0x00020eb0


	//   ....[158]....
        /*09bc*/ 	.word	0x00020ed0


	//   ....[159]....
        /*09c0*/ 	.word	0x00020f20


	//   ....[160]....
        /*09c4*/ 	.word	0x00020f40


	//   ....[161]....
        /*09c8*/ 	.word	0x00021330


	//   ....[162]....
        /*09cc*/ 	.word	0x00021360


	//   ....[163]....
        /*09d0*/ 	.word	0x00021390


	//   ....[164]....
        /*09d4*/ 	.word	0x000213c0


	//   ....[165]....
        /*09d8*/ 	.word	0x000213f0


	//   ....[166]....
        /*09dc*/ 	.word	0x00021420


	//   ....[167]....
        /*09e0*/ 	.word	0x00021450


	//   ....[168]....
        /*09e4*/ 	.word	0x00021480


	//   ....[169]....
        /*09e8*/ 	.word	0x00021600


	//   ....[170]....
        /*09ec*/ 	.word	0x00021630


	//   ....[171]....
        /*09f0*/ 	.word	0x00021660


	//   ....[172]....
        /*09f4*/ 	.word	0x00021690


	//   ....[173]....
        /*09f8*/ 	.word	0x000216c0


	//   ....[174]....
        /*09fc*/ 	.word	0x000216f0


	//   ....[175]....
        /*0a00*/ 	.word	0x000217b0


	//   ....[176]....
        /*0a04*/ 	.word	0x000217d0


	//   ....[177]....
        /*0a08*/ 	.word	0x00021840


	//   ....[178]....
        /*0a0c*/ 	.word	0x00021ee0


	//   ....[179]....
        /*0a10*/ 	.word	0x00022220


	//   ....[180]....
        /*0a14*/ 	.word	0x000222b0


	//   ....[181]....
        /*0a18*/ 	.word	0x00022350


	//   ....[182]....
        /*0a1c*/ 	.word	0x000223e0


	//   ....[183]....
        /*0a20*/ 	.word	0x000224d0


	//   ....[184]....
        /*0a24*/ 	.word	0x00022560


	//   ....[185]....
        /*0a28*/ 	.word	0x00022600


	//   ....[186]....
        /*0a2c*/ 	.word	0x00022690


	//   ....[187]....
        /*0a30*/ 	.word	0x00022780


	//   ....[188]....
        /*0a34*/ 	.word	0x00022810


	//   ....[189]....
        /*0a38*/ 	.word	0x000228b0


	//   ....[190]....
        /*0a3c*/ 	.word	0x00022940


	//   ....[191]....
        /*0a40*/ 	.word	0x00022a30


	//   ....[192]....
        /*0a44*/ 	.word	0x00022ac0


	//   ....[193]....
        /*0a48*/ 	.word	0x00022b10


	//   ....[194]....
        /*0a4c*/ 	.word	0x00022b60


	//   ....[195]....
        /*0a50*/ 	.word	0x00022bf0


	//   ....[196]....
        /*0a54*/ 	.word	0x00022c80


	//   ....[197]....
        /*0a58*/ 	.word	0x00022cd0


	//   ....[198]....
        /*0a5c*/ 	.word	0x00022d20


	//   ....[199]....
        /*0a60*/ 	.word	0x00022e10


	//   ....[200]....
        /*0a64*/ 	.word	0x00022ea0


	//   ....[201]....
        /*0a68*/ 	.word	0x00022ef0


	//   ....[202]....
        /*0a6c*/ 	.word	0x00022f40


	//   ....[203]....
        /*0a70*/ 	.word	0x00022fd0


	//   ....[204]....
        /*0a74*/ 	.word	0x00023060


	//   ....[205]....
        /*0a78*/ 	.word	0x000230b0


	//   ....[206]....
        /*0a7c*/ 	.word	0x00023100


	//   ....[207]....
        /*0a80*/ 	.word	0x00023400


	//   ....[208]....
        /*0a84*/ 	.word	0x000236e0


	//   ....[209]....
        /*0a88*/ 	.word	0x000237d0


	//   ....[210]....
        /*0a8c*/ 	.word	0x00023870


	//   ....[211]....
        /*0a90*/ 	.word	0x000238d0


	//   ....[212]....
        /*0a94*/ 	.word	0x000239e0


	//   ....[213]....
        /*0a98*/ 	.word	0x00023a50


	//   ....[214]....
        /*0a9c*/ 	.word	0x00023b60


	//   ....[215]....
        /*0aa0*/ 	.word	0x00023bd0


	//   ....[216]....
        /*0aa4*/ 	.word	0x00023ce0


	//   ....[217]....
        /*0aa8*/ 	.word	0x00023d50


	//   ....[218]....
        /*0aac*/ 	.word	0x00023e60


	//   ....[219]....
        /*0ab0*/ 	.word	0x00023ed0


	//   ....[220]....
        /*0ab4*/ 	.word	0x00023fb0


	//   ....[221]....
        /*0ab8*/ 	.word	0x000240b0


	//   ....[222]....
        /*0abc*/ 	.word	0x00024110


	//   ....[223]....
        /*0ac0*/ 	.word	0x00024170


	//   ....[224]....
        /*0ac4*/ 	.word	0x00024270


	//   ....[225]....
        /*0ac8*/ 	.word	0x000242d0


	//   ....[226]....
        /*0acc*/ 	.word	0x000243e0


	//   ....[227]....
        /*0ad0*/ 	.word	0x00024440


	//   ....[228]....
        /*0ad4*/ 	.word	0x00024550


	//   ....[229]....
        /*0ad8*/ 	.word	0x000245b0


	//   ....[230]....
        /*0adc*/ 	.word	0x000246c0


	//   ....[231]....
        /*0ae0*/ 	.word	0x00024720


	//   ....[232]....
        /*0ae4*/ 	.word	0x00024830


	//   ....[233]....
        /*0ae8*/ 	.word	0x00024890


	//   ....[234]....
        /*0aec*/ 	.word	0x000249a0


	//   ....[235]....
        /*0af0*/ 	.word	0x00024a00


	//   ....[236]....
        /*0af4*/ 	.word	0x00024af0


	//   ....[237]....
        /*0af8*/ 	.word	0x00024c20


	//   ....[238]....
        /*0afc*/ 	.word	0x00024cd0


	//   ....[239]....
        /*0b00*/ 	.word	0x00024d50


	//   ....[240]....
        /*0b04*/ 	.word	0x00024e30


	//   ....[241]....
        /*0b08*/ 	.word	0x00024e90


	//   ....[242]....
        /*0b0c*/ 	.word	0x00024f60


	//   ....[243]....
        /*0b10*/ 	.word	0x00024fc0


	//   ....[244]....
        /*0b14*/ 	.word	0x00025090


	//   ....[245]....
        /*0b18*/ 	.word	0x000250f0


	//   ....[246]....
        /*0b1c*/ 	.word	0x000251c0


	//   ....[247]....
        /*0b20*/ 	.word	0x00025220


	//   ....[248]....
        /*0b24*/ 	.word	0x000252f0


	//   ....[249]....
        /*0b28*/ 	.word	0x000253e0


	//   ....[250]....
        /*0b2c*/ 	.word	0x00025480


	//   ....[251]....
        /*0b30*/ 	.word	0x000254e0


	//   ....[252]....
        /*0b34*/ 	.word	0x000255d0


	//   ....[253]....
        /*0b38*/ 	.word	0x00025630


	//   ....[254]....
        /*0b3c*/ 	.word	0x00025710


	//   ....[255]....
        /*0b40*/ 	.word	0x00025770


	//   ....[0]....
        /*0b44*/ 	.word	0x00025850


	//   ....[1]....
        /*0b48*/ 	.word	0x000258b0


	//   ....[2]....
        /*0b4c*/ 	.word	0x00025990


	//   ....[3]....
        /*0b50*/ 	.word	0x000259f0


	//   ....[4]....
        /*0b54*/ 	.word	0x00025ac0


	//   ....[5]....
        /*0b58*/ 	.word	0x00025bf0


	//   ....[6]....
        /*0b5c*/ 	.word	0x00025cc0


	//   ....[7]....
        /*0b60*/ 	.word	0x00025d80


	//   ....[8]....
        /*0b64*/ 	.word	0x00025e50


	//   ....[9]....
        /*0b68*/ 	.word	0x00025eb0


	//   ....[10]....
        /*0b6c*/ 	.word	0x00025f80


	//   ....[11]....
        /*0b70*/ 	.word	0x00025fe0


	//   ....[12]....
        /*0b74*/ 	.word	0x000260c0


	//   ....[13]....
        /*0b78*/ 	.word	0x00026120


	//   ....[14]....
        /*0b7c*/ 	.word	0x000261f0


	//   ....[15]....
        /*0b80*/ 	.word	0x00026250


	//   ....[16]....
        /*0b84*/ 	.word	0x00026310


	//   ....[17]....
        /*0b88*/ 	.word	0x000263a0


	//   ....[18]....
        /*0b8c*/ 	.word	0x00026440


	//   ....[19]....
        /*0b90*/ 	.word	0x00026560


	//   ....[20]....
        /*0b94*/ 	.word	0x000265d0


	//   ....[21]....
        /*0b98*/ 	.word	0x00026640


	//   ....[22]....
        /*0b9c*/ 	.word	0x000266b0


	//   ....[23]....
        /*0ba0*/ 	.word	0x00026720


	//   ....[24]....
        /*0ba4*/ 	.word	0x000267a0


	//   ....[25]....
        /*0ba8*/ 	.word	0x00026830


	//   ....[26]....
        /*0bac*/ 	.word	0x000268c0


	//   ....[27]....
        /*0bb0*/ 	.word	0x00026930


	//   ....[28]....
        /*0bb4*/ 	.word	0x000269a0


	//   ....[29]....
        /*0bb8*/ 	.word	0x00026a10


	//   ....[30]....
        /*0bbc*/ 	.word	0x00026a90


	//   ....[31]....
        /*0bc0*/ 	.word	0x00026b00


	//   ....[32]....
        /*0bc4*/ 	.word	0x00026ba0


	//   ....[33]....
        /*0bc8*/ 	.word	0x00026c30


	//   ....[34]....
        /*0bcc*/ 	.word	0x00026d50


	//----- nvinfo : EIATTR_REG_RECONFIG
	.align		4
.L_564:
        /*0bd0*/ 	.byte	0x01, 0x54
	.zero		2


	//----- nvinfo : EIATTR_SYSCALL_OFFSETS
	.align		4
        /*0bd4*/ 	.byte	0x04, 0x46
        /*0bd6*/ 	.short	(.L_566 - .L_565)


	//   ....[0]....
.L_565:
        /*0bd8*/ 	.word	0x00001b00


	//   ....[1]....
        /*0bdc*/ 	.word	0x00001c50


	//   ....[2]....
        /*0be0*/ 	.word	0x0000ae50


	//   ....[3]....
        /*0be4*/ 	.word	0x0000b170


	//   ....[4]....
        /*0be8*/ 	.word	0x0001dd30


	//   ....[5]....
        /*0bec*/ 	.word	0x0001de80


	//   ....[6]....
        /*0bf0*/ 	.word	0x0001df70


	//   ....[7]....
        /*0bf4*/ 	.word	0x0001ef80


	//----- nvinfo : EIATTR_MBARRIER_INSTR_OFFSETS
	.align		4
.L_566:
        /*0bf8*/ 	.byte	0x04, 0x39
        /*0bfa*/ 	.short	(.L_568 - .L_567)


	//   ....[0]....
.L_567:
        /*0bfc*/ 	.word	0x00000270
        /*0c00*/ 	.word	0x000000ff
        /*0c04*/ 	.word	0x0002a800
        /*0c08*/ 	.short	0x0100
        /*0c0a*/ 	.byte	0x08
	.zero		1


	//   ....[1]....
        /*0c0c*/ 	.word	0x00000280
        /*0c10*/ 	.word	0x000000ff
        /*0c14*/ 	.word	0x0002a820
        /*0c18*/ 	.short	0x0100
        /*0c1a*/ 	.byte	0x08
	.zero		1


	//   ....[2]....
        /*0c1c*/ 	.word	0x00000370
        /*0c20*/ 	.word	0x000000ff
        /*0c24*/ 	.word	0x0002a830
        /*0c28*/ 	.short	0x0100
        /*0c2a*/ 	.byte	0x08
	.zero		1


	//   ....[3]....
        /*0c2c*/ 	.word	0x00000380
        /*0c30*/ 	.word	0x000000ff
        /*0c34*/ 	.word	0x0002a840
        /*0c38*/ 	.short	0x0100
        /*0c3a*/ 	.byte	0x08
	.zero		1


	//   ....[4]....
        /*0c3c*/ 	.word	0x00000390
        /*0c40*/ 	.word	0x000000ff
        /*0c44*/ 	.word	0x0002a838
        /*0c48*/ 	.short	0x0100
        /*0c4a*/ 	.byte	0x08
	.zero		1


	//   ....[5]....
        /*0c4c*/ 	.word	0x000003a0
        /*0c50*/ 	.word	0x000000ff
        /*0c54*/ 	.word	0x0002a848
        /*0c58*/ 	.short	0x0100
        /*0c5a*/ 	.byte	0x08
	.zero		1


	//   ....[6]....
        /*0c5c*/ 	.word	0x000004d0
        /*0c60*/ 	.word	0x000000ff
        /*0c64*/ 	.word	0x0002a850
        /*0c68*/ 	.short	0x0100
        /*0c6a*/ 	.byte	0x08
	.zero		1


	//   ....[7]....
        /*0c6c*/ 	.word	0x000004e0
        /*0c70*/ 	.word	0x000000ff
        /*0c74*/ 	.word	0x0002a860
        /*0c78*/ 	.short	0x0100
        /*0c7a*/ 	.byte	0x08
	.zero		1


	//   ....[8]....
        /*0c7c*/ 	.word	0x000004f0
        /*0c80*/ 	.word	0x000000ff
        /*0c84*/ 	.word	0x0002a858
        /*0c88*/ 	.short	0x0100
        /*0c8a*/ 	.byte	0x08
	.zero		1


	//   ....[9]....
        /*0c8c*/ 	.word	0x00000500
        /*0c90*/ 	.word	0x000000ff
        /*0c94*/ 	.word	0x0002a868
        /*0c98*/ 	.short	0x0100
        /*0c9a*/ 	.byte	0x08
	.zero		1


	//   ....[10]....
        /*0c9c*/ 	.word	0x000005f0
        /*0ca0*/ 	.word	0x000000ff
        /*0ca4*/ 	.word	0x0002a870
        /*0ca8*/ 	.short	0x0100
        /*0caa*/ 	.byte	0x06
	.zero		1


	//   ....[11]....
        /*0cac*/ 	.word	0x00000600
        /*0cb0*/ 	.word	0x000000ff
        /*0cb4*/ 	.word	0x0002a880
        /*0cb8*/ 	.short	0x0100
        /*0cba*/ 	.byte	0x06
	.zero		1


	//   ....[12]....
        /*0cbc*/ 	.word	0x00000610
        /*0cc0*/ 	.word	0x000000ff
        /*0cc4*/ 	.word	0x0002a878
        /*0cc8*/ 	.short	0x0100
        /*0cca*/ 	.byte	0x06
	.zero		1


	//   ....[13]....
        /*0ccc*/ 	.word	0x00000620
        /*0cd0*/ 	.word	0x000000ff
        /*0cd4*/ 	.word	0x0002a888
        /*0cd8*/ 	.short	0x0100
        /*0cda*/ 	.byte	0x06
	.zero		1


	//   ....[14]....
        /*0cdc*/ 	.word	0x00000750
        /*0ce0*/ 	.word	0x000000ff
        /*0ce4*/ 	.word	0x0002a890
        /*0ce8*/ 	.short	0x0100
        /*0cea*/ 	.byte	0x08
	.zero		1


	//   ....[15]....
        /*0cec*/ 	.word	0x00000760
        /*0cf0*/ 	.word	0x000000ff
        /*0cf4*/ 	.word	0x0002a8a0
        /*0cf8*/ 	.short	0x0100
        /*0cfa*/ 	.byte	0x08
	.zero		1


	//   ....[16]....
        /*0cfc*/ 	.word	0x00000770
        /*0d00*/ 	.word	0x000000ff
        /*0d04*/ 	.word	0x0002a898
        /*0d08*/ 	.short	0x0100
        /*0d0a*/ 	.byte	0x08
	.zero		1


	//   ....[17]....
        /*0d0c*/ 	.word	0x00000780
        /*0d10*/ 	.word	0x000000ff
        /*0d14*/ 	.word	0x0002a8a8
        /*0d18*/ 	.short	0x0100
        /*0d1a*/ 	.byte	0x08
	.zero		1


	//   ....[18]....
        /*0d1c*/ 	.word	0x000008b0
        /*0d20*/ 	.word	0x000000ff
        /*0d24*/ 	.word	0x0002a8b0
        /*0d28*/ 	.short	0x0100
        /*0d2a*/ 	.byte	0x08
	.zero		1


	//   ....[19]....
        /*0d2c*/ 	.word	0x000008c0
        /*0d30*/ 	.word	0x000000ff
        /*0d34*/ 	.word	0x0002a8c0
        /*0d38*/ 	.short	0x0100
        /*0d3a*/ 	.byte	0x08
	.zero		1


	//   ....[20]....
        /*0d3c*/ 	.word	0x000008d0
        /*0d40*/ 	.word	0x000000ff
        /*0d44*/ 	.word	0x0002a8b8
        /*0d48*/ 	.short	0x0100
        /*0d4a*/ 	.byte	0x08
	.zero		1


	//   ....[21]....
        /*0d4c*/ 	.word	0x000008e0
        /*0d50*/ 	.word	0x000000ff
        /*0d54*/ 	.word	0x0002a8c8
        /*0d58*/ 	.short	0x0100
        /*0d5a*/ 	.byte	0x08
	.zero		1


	//   ....[22]....
        /*0d5c*/ 	.word	0x000036e0
        /*0d60*/ 	.word	0x00000055
        /*0d64*/ 	.word	0x0002a890
        /*0d68*/ 	.short	0x010a
        /*0d6a*/ 	.byte	0x3f
	.zero		1


	//   ....[23]....
        /*0d6c*/ 	.word	0x00006ca0
        /*0d70*/ 	.word	0x00000055
        /*0d74*/ 	.word	0x0002a890
        /*0d78*/ 	.short	0x010a
        /*0d7a*/ 	.byte	0x3f
	.zero		1


	//   ....[24]....
        /*0d7c*/ 	.word	0x00009b00
        /*0d80*/ 	.word	0x00000055
        /*0d84*/ 	.word	0x0002a890
        /*0d88*/ 	.short	0x010a
        /*0d8a*/ 	.byte	0x3f
	.zero		1


	//   ....[25]....
        /*0d8c*/ 	.word	0x0000a2c0
        /*0d90*/ 	.word	0x0000000b
        /*0d94*/ 	.word	0x00000000
        /*0d98*/ 	.short	0x0101
        /*0d9a*/ 	.byte	0x3f
	.zero		1


	//   ....[26]....
        /*0d9c*/ 	.word	0x0000a300
        /*0da0*/ 	.word	0x00000055
        /*0da4*/ 	.word	0x0002a8b0
        /*0da8*/ 	.short	0x010a
        /*0daa*/ 	.byte	0x3f
	.zero		1


	//   ....[27]....
        /*0dac*/ 	.word	0x0000a8b0
        /*0db0*/ 	.word	0x00000055
        /*0db4*/ 	.word	0x00000000
        /*0db8*/ 	.short	0x0101
        /*0dba*/ 	.byte	0x3f
	.zero		1


	//   ....[28]....
        /*0dbc*/ 	.word	0x0000aed0
        /*0dc0*/ 	.word	0x00000012
        /*0dc4*/ 	.word	0x0002a800
        /*0dc8*/ 	.short	0x010a
        /*0dca*/ 	.byte	0x3f
	.zero		1


	//   ....[29]....
        /*0dcc*/ 	.word	0x0000af20
        /*0dd0*/ 	.word	0x00000012
        /*0dd4*/ 	.word	0x0002a800
        /*0dd8*/ 	.short	0x010a
        /*0dda*/ 	.byte	0x3f
	.zero		1


	//   ....[30]....
        /*0ddc*/ 	.word	0x0000c290
        /*0de0*/ 	.word	0x00000012
        /*0de4*/ 	.word	0x0002a800
        /*0de8*/ 	.short	0x010a
        /*0dea*/ 	.byte	0x3f
	.zero		1


	//   ....[31]....
        /*0dec*/ 	.word	0x0000f450
        /*0df0*/ 	.word	0x00000012
        /*0df4*/ 	.word	0x0002a800
        /*0df8*/ 	.short	0x010a
        /*0dfa*/ 	.byte	0x3f
	.zero		1


	//   ....[32]....
        /*0dfc*/ 	.word	0x00011c70
        /*0e00*/ 	.word	0x00000000
        /*0e04*/ 	.word	0x0002a830
        /*0e08*/ 	.short	0x010a
        /*0e0a*/ 	.byte	0x3f
	.zero		1


	//   ....[33]....
        /*0e0c*/ 	.word	0x00011cb0
        /*0e10*/ 	.word	0x00000000
        /*0e14*/ 	.word	0x0002a830
        /*0e18*/ 	.short	0x010a
        /*0e1a*/ 	.byte	0x3f
	.zero		1


	//   ....[34]....
        /*0e1c*/ 	.word	0x000133e0
        /*0e20*/ 	.word	0x00000007
        /*0e24*/ 	.word	0x00000000
        /*0e28*/ 	.short	0x0101
        /*0e2a*/ 	.byte	0x3f
	.zero		1


	//   ....[35]....
        /*0e2c*/ 	.word	0x00013f50
        /*0e30*/ 	.word	0x0000000f
        /*0e34*/ 	.word	0x0002a830
        /*0e38*/ 	.short	0x010a
        /*0e3a*/ 	.byte	0x3f
	.zero		1


	//   ....[36]....
        /*0e3c*/ 	.word	0x00013fc0
        /*0e40*/ 	.word	0x0000000f
        /*0e44*/ 	.word	0x0002a830
        /*0e48*/ 	.short	0x010a
        /*0e4a*/ 	.byte	0x3f
	.zero		1


	//   ....[37]....
        /*0e4c*/ 	.word	0x00014b30
        /*0e50*/ 	.word	0x0000000a
        /*0e54*/ 	.word	0x0002a850
        /*0e58*/ 	.short	0x010a
        /*0e5a*/ 	.byte	0x3f
	.zero		1


	//   ....[38]....
        /*0e5c*/ 	.word	0x00014bd0
        /*0e60*/ 	.word	0x0000000a
        /*0e64*/ 	.word	0x0002a850
        /*0e68*/ 	.short	0x010a
        /*0e6a*/ 	.byte	0x3f
	.zero		1


	//   ....[39]....
        /*0e6c*/ 	.word	0x00014f20
        /*0e70*/ 	.word	0x0000000f
        /*0e74*/ 	.word	0x00000000
        /*0e78*/ 	.short	0x0101
        /*0e7a*/ 	.byte	0x3f
	.zero		1


	//   ....[40]....
        /*0e7c*/ 	.word	0x000163d0
        /*0e80*/ 	.word	0x0000000d
        /*0e84*/ 	.word	0x00000000
        /*0e88*/ 	.short	0x0101
        /*0e8a*/ 	.byte	0x3f
	.zero		1


	//   ....[41]....
        /*0e8c*/ 	.word	0x000166a0
        /*0e90*/ 	.word	0x00000004
        /*0e94*/ 	.word	0x0002a830
        /*0e98*/ 	.short	0x010a
        /*0e9a*/ 	.byte	0x3f
	.zero		1


	//   ....[42]....
        /*0e9c*/ 	.word	0x00016710
        /*0ea0*/ 	.word	0x00000004
        /*0ea4*/ 	.word	0x0002a830
        /*0ea8*/ 	.short	0x010a
        /*0eaa*/ 	.byte	0x3f
	.zero		1


	//   ....[43]....
        /*0eac*/ 	.word	0x00017280
        /*0eb0*/ 	.word	0x0000000a
        /*0eb4*/ 	.word	0x0002a850
        /*0eb8*/ 	.short	0x010a
        /*0eba*/ 	.byte	0x3f
	.zero		1


	//   ....[44]....
        /*0ebc*/ 	.word	0x00017320
        /*0ec0*/ 	.word	0x0000000a
        /*0ec4*/ 	.word	0x0002a850
        /*0ec8*/ 	.short	0x010a
        /*0eca*/ 	.byte	0x3f
	.zero		1


	//   ....[45]....
        /*0ecc*/ 	.word	0x000181d0
        /*0ed0*/ 	.word	0x00000007
        /*0ed4*/ 	.word	0x00000000
        /*0ed8*/ 	.short	0x0101
        /*0eda*/ 	.byte	0x3f
	.zero		1


	//   ....[46]....
        /*0edc*/ 	.word	0x000183e0
        /*0ee0*/ 	.word	0x00000067
        /*0ee4*/ 	.word	0x00000000
        /*0ee8*/ 	.short	0x0101
        /*0eea*/ 	.byte	0x3f
	.zero		1


	//   ....[47]....
        /*0eec*/ 	.word	0x00018a00
        /*0ef0*/ 	.word	0x0000000c
        /*0ef4*/ 	.word	0x0002a850
        /*0ef8*/ 	.short	0x010a
        /*0efa*/ 	.byte	0x3f
	.zero		1


	//   ....[48]....
        /*0efc*/ 	.word	0x00018aa0
        /*0f00*/ 	.word	0x0000000c
        /*0f04*/ 	.word	0x0002a850
        /*0f08*/ 	.short	0x010a
        /*0f0a*/ 	.byte	0x3f
	.zero		1


	//   ....[49]....
        /*0f0c*/ 	.word	0x00018f90
        /*0f10*/ 	.word	0x00000003
        /*0f14*/ 	.word	0x00000000
        /*0f18*/ 	.short	0x0101
        /*0f1a*/ 	.byte	0x3f
	.zero		1


	//   ....[50]....
        /*0f1c*/ 	.word	0x0001a490
        /*0f20*/ 	.word	0x00000000
        /*0f24*/ 	.word	0x00000000
        /*0f28*/ 	.short	0x0101
        /*0f2a*/ 	.byte	0x3f
	.zero		1


	//   ....[51]....
        /*0f2c*/ 	.word	0x0001c8e0
        /*0f30*/ 	.word	0x00000016
        /*0f34*/ 	.word	0x0002a820
        /*0f38*/ 	.short	0x010a
        /*0f3a*/ 	.byte	0x3f
	.zero		1


	//   ....[52]....
        /*0f3c*/ 	.word	0x0001c970
        /*0f40*/ 	.word	0x0000000b
        /*0f44*/ 	.word	0x0002a8a0
        /*0f48*/ 	.short	0x010a
        /*0f4a*/ 	.byte	0x3f
	.zero		1


	//   ....[53]....
        /*0f4c*/ 	.word	0x0001cdb0
        /*0f50*/ 	.word	0x0000000b
        /*0f54*/ 	.word	0x0002a8c0
        /*0f58*/ 	.short	0x010a
        /*0f5a*/ 	.byte	0x3f
	.zero		1


	//   ....[54]....
        /*0f5c*/ 	.word	0x0001d1e0
        /*0f60*/ 	.word	0x0000000a
        /*0f64*/ 	.word	0x0002a8a0
        /*0f68*/ 	.short	0x010a
        /*0f6a*/ 	.byte	0x3f
	.zero		1


	//   ....[55]....
        /*0f6c*/ 	.word	0x0001d610
        /*0f70*/ 	.word	0x0000000a
        /*0f74*/ 	.word	0x0002a8c0
        /*0f78*/ 	.short	0x010a
        /*0f7a*/ 	.byte	0x3f
	.zero		1


	//   ....[56]....
        /*0f7c*/ 	.word	0x0001e5b0
        /*0f80*/ 	.word	0x00000007
        /*0f84*/ 	.word	0x0002a840
        /*0f88*/ 	.short	0x010a
        /*0f8a*/ 	.byte	0x3f
	.zero		1


	//   ....[57]....
        /*0f8c*/ 	.word	0x0001ec90
        /*0f90*/ 	.word	0x00000007
        /*0f94*/ 	.word	0x0002a830
        /*0f98*/ 	.short	0x0107
        /*0f9a*/ 	.byte	0x3f
	.zero		1


	//   ....[58]....
        /*0f9c*/ 	.word	0x0001ed50
        /*0fa0*/ 	.word	0x00000007
        /*0fa4*/ 	.word	0x0002a830
        /*0fa8*/ 	.short	0x0101
        /*0faa*/ 	.byte	0x3f
	.zero		1


	//   ....[59]....
        /*0fac*/ 	.word	0x0001f940
        /*0fb0*/ 	.word	0x00000016
        /*0fb4*/ 	.word	0x0002a800
        /*0fb8*/ 	.short	0x0107
        /*0fba*/ 	.byte	0x3f
	.zero		1


	//   ....[60]....
        /*0fbc*/ 	.word	0x0001fa40
        /*0fc0*/ 	.word	0x00000016
        /*0fc4*/ 	.word	0x0002a800
        /*0fc8*/ 	.short	0x0101
        /*0fca*/ 	.byte	0x3f
	.zero		1


	//   ....[61]....
        /*0fcc*/ 	.word	0x0001fa60
        /*0fd0*/ 	.word	0x00000016
        /*0fd4*/ 	.word	0x0002a820
        /*0fd8*/ 	.short	0x010a
        /*0fda*/ 	.byte	0x3f
	.zero		1


	//   ....[62]....
        /*0fdc*/ 	.word	0x0001fdd0
        /*0fe0*/ 	.word	0x00000005
        /*0fe4*/ 	.word	0x0002a840
        /*0fe8*/ 	.short	0x010a
        /*0fea*/ 	.byte	0x3f
	.zero		1


	//   ....[63]....
        /*0fec*/ 	.word	0x000202d0
        /*0ff0*/ 	.word	0x00000005
        /*0ff4*/ 	.word	0x0002a830
        /*0ff8*/ 	.short	0x0107
        /*0ffa*/ 	.byte	0x3f
	.zero		1


	//   ....[64]....
        /*0ffc*/ 	.word	0x00020380
        /*1000*/ 	.word	0x00000005
        /*1004*/ 	.word	0x0002a830
        /*1008*/ 	.short	0x0101
        /*100a*/ 	.byte	0x3f
	.zero		1


	//   ....[65]....
        /*100c*/ 	.word	0x000203e0
        /*1010*/ 	.word	0x00000005
        /*1014*/ 	.word	0x0002a860
        /*1018*/ 	.short	0x010a
        /*101a*/ 	.byte	0x3f
	.zero		1


	//   ....[66]....
        /*101c*/ 	.word	0x00020850
        /*1020*/ 	.word	0x00000005
        /*1024*/ 	.word	0x0002a850
        /*1028*/ 	.short	0x0107
        /*102a*/ 	.byte	0x3f
	.zero		1


	//   ....[67]....
        /*102c*/ 	.word	0x00020980
        /*1030*/ 	.word	0x00000005
        /*1034*/ 	.word	0x0002a850
        /*1038*/ 	.short	0x0101
        /*103a*/ 	.byte	0x3f
	.zero		1


	//   ....[68]....
        /*103c*/ 	.word	0x00020c10
        /*1040*/ 	.word	0x00000000
        /*1044*/ 	.word	0x0002a860
        /*1048*/ 	.short	0x010a
        /*104a*/ 	.byte	0x3f
	.zero		1


	//   ....[69]....
        /*104c*/ 	.word	0x00021080
        /*1050*/ 	.word	0x00000000
        /*1054*/ 	.word	0x0002a850
        /*1058*/ 	.short	0x0107
        /*105a*/ 	.byte	0x3f
	.zero		1


	//   ....[70]....
        /*105c*/ 	.word	0x00021140
        /*1060*/ 	.word	0x00000000
        /*1064*/ 	.word	0x0002a850
        /*1068*/ 	.short	0x0101
        /*106a*/ 	.byte	0x3f
	.zero		1


	//   ....[71]....
        /*106c*/ 	.word	0x00021e60
        /*1070*/ 	.word	0x00000005
        /*1074*/ 	.word	0x0002a820
        /*1078*/ 	.short	0x010a
        /*107a*/ 	.byte	0x3f
	.zero		1


	//   ....[72]....
        /*107c*/ 	.word	0x00021ff0
        /*1080*/ 	.word	0x00000003
        /*1084*/ 	.word	0x0002a840
        /*1088*/ 	.short	0x010a
        /*108a*/ 	.byte	0x3f
	.zero		1


	//   ....[73]....
        /*108c*/ 	.word	0x00022090
        /*1090*/ 	.word	0x00000005
        /*1094*/ 	.word	0x0002a840
        /*1098*/ 	.short	0x010a
        /*109a*/ 	.byte	0x3f
	.zero		1


	//   ....[74]....
        /*109c*/ 	.word	0x000220d0
        /*10a0*/ 	.word	0x00000003
        /*10a4*/ 	.word	0x0002a860
        /*10a8*/ 	.short	0x010a
        /*10aa*/ 	.byte	0x3f
	.zero		1


	//   ....[75]....
        /*10ac*/ 	.word	0x00022110
        /*10b0*/ 	.word	0x00000005
        /*10b4*/ 	.word	0x0002a860
        /*10b8*/ 	.short	0x010a
        /*10ba*/ 	.byte	0x3f
	.zero		1


	//   ....[76]....
        /*10bc*/ 	.word	0x00022170
        /*10c0*/ 	.word	0x00000055
        /*10c4*/ 	.word	0x0002a890
        /*10c8*/ 	.short	0x010a
        /*10ca*/ 	.byte	0x3f
	.zero		1


	//   ....[77]....
        /*10cc*/ 	.word	0x00022420
        /*10d0*/ 	.word	0x00000055
        /*10d4*/ 	.word	0x0002a890
        /*10d8*/ 	.short	0x010a
        /*10da*/ 	.byte	0x3f
	.zero		1


	//   ....[78]....
        /*10dc*/ 	.word	0x000226d0
        /*10e0*/ 	.word	0x00000055
        /*10e4*/ 	.word	0x0002a890
        /*10e8*/ 	.short	0x010a
        /*10ea*/ 	.byte	0x3f
	.zero		1


	//   ....[79]....
        /*10ec*/ 	.word	0x00022980
        /*10f0*/ 	.word	0x00000055
        /*10f4*/ 	.word	0x0002a8b0
        /*10f8*/ 	.short	0x010a
        /*10fa*/ 	.byte	0x3f
	.zero		1


	//   ....[80]....
        /*10fc*/ 	.word	0x00022d60
        /*1100*/ 	.word	0x00000012
        /*1104*/ 	.word	0x0002a800
        /*1108*/ 	.short	0x010a
        /*110a*/ 	.byte	0x3f
	.zero		1


	//   ....[81]....
        /*110c*/ 	.word	0x00023140
        /*1110*/ 	.word	0x00000012
        /*1114*/ 	.word	0x0002a800
        /*1118*/ 	.short	0x010a
        /*111a*/ 	.byte	0x3f
	.zero		1


	//   ....[82]....
        /*111c*/ 	.word	0x00023190
        /*1120*/ 	.word	0x00000000
        /*1124*/ 	.word	0x0002a830
        /*1128*/ 	.short	0x010a
        /*112a*/ 	.byte	0x3f
	.zero		1


	//   ....[83]....
        /*112c*/ 	.word	0x000231e0
        /*1130*/ 	.word	0x0000000f
        /*1134*/ 	.word	0x0002a830
        /*1138*/ 	.short	0x010a
        /*113a*/ 	.byte	0x3f
	.zero		1


	//   ....[84]....
        /*113c*/ 	.word	0x00023230
        /*1140*/ 	.word	0x0000000a
        /*1144*/ 	.word	0x0002a850
        /*1148*/ 	.short	0x010a
        /*114a*/ 	.byte	0x3f
	.zero		1


	//   ....[85]....
        /*114c*/ 	.word	0x00023280
        /*1150*/ 	.word	0x00000004
        /*1154*/ 	.word	0x0002a830
        /*1158*/ 	.short	0x010a
        /*115a*/ 	.byte	0x3f
	.zero		1


	//   ....[86]....
        /*115c*/ 	.word	0x000232d0
        /*1160*/ 	.word	0x0000000a
        /*1164*/ 	.word	0x0002a850
        /*1168*/ 	.short	0x010a
        /*116a*/ 	.byte	0x3f
	.zero		1


	//   ....[87]....
        /*116c*/ 	.word	0x00023320
        /*1170*/ 	.word	0x0000000c
        /*1174*/ 	.word	0x0002a850
        /*1178*/ 	.short	0x010a
        /*117a*/ 	.byte	0x3f
	.zero		1


	//   ....[88]....
        /*117c*/ 	.word	0x000234c0
        /*1180*/ 	.word	0x00000016
        /*1184*/ 	.word	0x0002a820
        /*1188*/ 	.short	0x010a
        /*118a*/ 	.byte	0x3f
	.zero		1


	//   ....[89]....
        /*118c*/ 	.word	0x00023510
        /*1190*/ 	.word	0x0000000b
        /*1194*/ 	.word	0x0002a8a0
        /*1198*/ 	.short	0x010a
        /*119a*/ 	.byte	0x3f
	.zero		1


	//   ....[90]....
        /*119c*/ 	.word	0x00023560
        /*11a0*/ 	.word	0x0000000b
        /*11a4*/ 	.word	0x0002a8c0
        /*11a8*/ 	.short	0x010a
        /*11aa*/ 	.byte	0x3f
	.zero		1


	//   ....[91]....
        /*11ac*/ 	.word	0x000235b0
        /*11b0*/ 	.word	0x0000000a
        /*11b4*/ 	.word	0x0002a8a0
        /*11b8*/ 	.short	0x010a
        /*11ba*/ 	.byte	0x3f
	.zero		1


	//   ....[92]....
        /*11bc*/ 	.word	0x00023600
        /*11c0*/ 	.word	0x0000000a
        /*11c4*/ 	.word	0x0002a8c0
        /*11c8*/ 	.short	0x010a
        /*11ca*/ 	.byte	0x3f
	.zero		1


	//   ....[93]....
        /*11cc*/ 	.word	0x00023720
        /*11d0*/ 	.word	0x00000007
        /*11d4*/ 	.word	0x0002a840
        /*11d8*/ 	.short	0x010a
        /*11da*/ 	.byte	0x3f
	.zero		1


	//   ....[94]....
        /*11dc*/ 	.word	0x00024b20
        /*11e0*/ 	.word	0x00000016
        /*11e4*/ 	.word	0x0002a820
        /*11e8*/ 	.short	0x010a
        /*11ea*/ 	.byte	0x3f
	.zero		1


	//   ....[95]....
        /*11ec*/ 	.word	0x00024b70
        /*11f0*/ 	.word	0x00000005
        /*11f4*/ 	.word	0x0002a840
        /*11f8*/ 	.short	0x010a
        /*11fa*/ 	.byte	0x3f
	.zero		1


	//   ....[96]....
        /*11fc*/ 	.word	0x00025330
        /*1200*/ 	.word	0x00000005
        /*1204*/ 	.word	0x0002a860
        /*1208*/ 	.short	0x010a
        /*120a*/ 	.byte	0x3f
	.zero		1


	//   ....[97]....
        /*120c*/ 	.word	0x00025b40
        /*1210*/ 	.word	0x00000000
        /*1214*/ 	.word	0x0002a860
        /*1218*/ 	.short	0x010a
        /*121a*/ 	.byte	0x3f
	.zero		1


	//   ....[98]....
        /*121c*/ 	.word	0x00026c70
        /*1220*/ 	.word	0x00000005
        /*1224*/ 	.word	0x0002a820
        /*1228*/ 	.short	0x010a
        /*122a*/ 	.byte	0x3f
	.zero		1


	//   ....[99]....
        /*122c*/ 	.word	0x00026e10
        /*1230*/ 	.word	0x00000003
        /*1234*/ 	.word	0x0002a840
        /*1238*/ 	.short	0x010a
        /*123a*/ 	.byte	0x3f
	.zero		1


	//   ....[100]....
        /*123c*/ 	.word	0x00026e60
        /*1240*/ 	.word	0x00000005
        /*1244*/ 	.word	0x0002a840
        /*1248*/ 	.short	0x010a
        /*124a*/ 	.byte	0x3f
	.zero		1


	//   ....[101]....
        /*124c*/ 	.word	0x00026eb0
        /*1250*/ 	.word	0x00000003
        /*1254*/ 	.word	0x0002a860
        /*1258*/ 	.short	0x010a
        /*125a*/ 	.byte	0x3f
	.zero		1


	//----- nvinfo : EIATTR_NUM_MBARRIERS
	.align		4
.L_568:
        /*125c*/ 	.byte	0x03, 0x38
        /*125e*/ 	.short	0x0016


	//----- nvinfo : EIATTR_EXIT_INSTR_OFFSETS
	.align		4
        /*1260*/ 	.byte	0x04, 0x1c
        /*1262*/ 	.short	(.L_570 - .L_569)


	//   ....[0]....
.L_569:
        /*1264*/ 	.word	0x00022160


	//----- nvinfo : EIATTR_MAX_THREADS
	.align		4
.L_570:
        /*1268*/ 	.byte	0x04, 0x05
        /*126a*/ 	.short	(.L_572 - .L_571)
.L_571:
        /*126c*/ 	.word	0x00000180
        /*1270*/ 	.word	0x00000001
        /*1274*/ 	.word	0x00000001


	//----- nvinfo : EIATTR_CRS_STACK_SIZE
	.align		4
.L_572:
        /*1278*/ 	.byte	0x04, 0x1e
        /*127a*/ 	.short	(.L_574 - .L_573)
.L_573:
        /*127c*/ 	.word	0x00000000


	//----- nvinfo : EIATTR_CBANK_PARAM_SIZE
	.align		4
.L_574:
        /*1280*/ 	.byte	0x03, 0x19
        /*1282*/ 	.short	0x0af0


	//----- nvinfo : EIATTR_PARAM_CBANK
	.align		4
        /*1284*/ 	.byte	0x04, 0x0a
        /*1286*/ 	.short	(.L_576 - .L_575)
	.align		4
.L_575:
        /*1288*/ 	.word	index@(.nv.constant0._ZN7cutlass13device_kernelIN5flash11enable_sm90INS1_16FlashAttnFwdSm90INS1_25CollectiveMainloopFwdSm90ILi2EN4cute5tupleIJNS5_1CILi1EEES8_S8_EEENS6_IJNS7_ILi128EEENS7_ILi96EEENS7_ILi192EEEEEELi128ENS_6half_tEfNS_4arch4Sm90ELb1ELb0ELb0ELb1ELb1ELb1ELb0ELb1ELb1ELb1ELb0ELb0EEENS1_21CollectiveEpilogueFwdINS6_IJSA_SA_SB_EEES9_SE_SG_Li256ELb1ELb1ELb0ELb0EEENS1_36VarlenDynamicPersistentTileSchedulerILi128ELi96ELi256ELi128ELb0ELb1ELb1ELb1ELb1ELb1EEEEEEEEEvNT_6ParamsE)
        /*128c*/ 	.short	0x0210
        /*128e*/ 	.short	0x0af0


	//----- nvinfo : EIATTR_SW_WAR
	.align		4
.L_576:
        /*1290*/ 	.byte	0x04, 0x36
        /*1292*/ 	.short	(.L_578 - .L_577)
.L_577:
        /*1294*/ 	.word	0x00000008
.L_578:


//--------------------- .nv.info._ZN7cutlass13device_kernelIN5flash11enable_sm90INS1_16FlashAttnFwdSm90INS1_25CollectiveMainloopFwdSm90ILi2EN4cute5tupleIJNS5_1CILi1EEES8_S8_EEENS6_IJNS7_ILi64EEESA_SA_EEELi512ENS_6half_tEfNS_4arch4Sm90ELb0ELb0ELb0ELb0ELb1ELb0ELb0ELb0ELb0ELb1ELb0ELb0EEENS1_21CollectiveEpilogueFwdINS6_IJSA_NS7_ILi512EEESA_EEES9_SC_SE_Li256ELb0ELb1ELb0ELb0EEENS1_29StaticPersistentTileSchedulerILb0EEEEEEEEEvNT_6ParamsE --------------------------
	.section	.nv.info._ZN7cutlass13device_kernelIN5flash11enable_sm90INS1_16FlashAttnFwdSm90INS1_25CollectiveMainloopFwdSm90ILi2EN4cute5tupleIJNS5_1CILi1EEES8_S8_EEENS6_IJNS7_ILi64EEESA_SA_EEELi512ENS_6half_tEfNS_4arch4Sm90ELb0ELb0ELb0ELb0ELb1ELb0ELb0ELb0ELb0ELb1ELb0ELb0EEENS1_21CollectiveEpilogueFwdINS6_IJSA_NS7_ILi512EEESA_EEES9_SC_SE_Li256ELb0ELb1ELb0ELb0EEENS1_29StaticPersistentTileSchedulerILb0EEEEEEEEEvNT_6ParamsE,"",@"SHT_CUDA_INFO"
	.sectionflags	@""
	.align	4


	//----- nvinfo : EIATTR_CUDA_API_VERSION
	.align		4
        /*0000*/ 	.byte	0x04, 0x37
        /*0002*/ 	.short	(.L_580 - .L_579)
.L_579:
        /*0004*/ 	.word	0x00000082


	//----- nvinfo : EIATTR_KPARAM_INFO
	.align		4
.L_580:
        /*0008*/ 	.byte	0x04, 0x17
        /*000a*/ 	.short	(.L_582 - .L_581)
.L_581:
        /*000c*/ 	.word	0x00000000
        /*0010*/ 	.short	0x0000
        /*0012*/ 	.short	0x0070
        /*0014*/ 	.byte	0x00, 0xf0, 0x01, 0x28


	//----- nvinfo : EIATTR_SPARSE_MMA_MASK
	.align		4
.L_582:
        /*0018*/ 	.byte	0x03, 0x50
        /*001a*/ 	.short	0x0000


	//----- nvinfo : EIATTR_MAXREG_COUNT
	.align		4
        /*001c*/ 	.byte	0x03, 0x1b
        /*001e*/ 	.short	0x00a8


	//----- nvinfo : EIATTR_NUM_BARRIERS
	.align		4
        /*0020*/ 	.byte	0x02, 0x4c
        /*0022*/ 	.byte	0x10
	.zero		1


	//----- nvinfo : EIATTR_EXTERNS
	.align		4
        /*0024*/ 	.byte	0x04, 0x0f
        /*0026*/ 	.short	(.L_584 - .L_583)


	//   ....[0]....
	.align		4
.L_583:
        /*0028*/ 	.word	index@(__assertfail)


	//----- nvinfo : EIATTR_ANNOTATIONS
	.align		4
.L_584:
        /*002c*/ 	.byte	0x04, 0x55
        /*002e*/ 	.short	(.L_586 - .L_585)


	//   ....[0]....
.L_585:
        /* <DEDUP_REMOVED lines=15> */


	//----- nvinfo : EIATTR_MERCURY_ISA_VERSION
	.align		4
.L_586:
        /*0108*/ 	.byte	0x03, 0x5f
        /*010a*/ 	.short	0x0101


	//----- nvinfo : EIATTR_INT_WARP_WIDE_INSTR_OFFSETS
	.align		4
        /*010c*/ 	.byte	0x04, 0x31
        /*010e*/ 	.short	(.L_588 - .L_587)


	//   ....[0]....
.L_587:
        /*0110*/ 	.word	0x000000c0


	//   ....[1]....
        /*0114*/ 	.word	0x000000d0


	//   ....[2]....
        /*0118*/ 	.word	0x00000170


	//----- nvinfo : EIATTR_COOP_GROUP_MASK_REGIDS
	.align		4
.L_588:
        /*011c*/ 	.byte	0x04, 0x29
        /*011e*/ 	.short	(.L_590 - .L_589)


	//   ....[0]....
.L_589:
        /*0120*/ 	.word	0xffffffff


	//   ....[1]....
        /*0124*/ 	.word	0xffffffff


	//   ....[2]....
        /*0128*/ 	.word	0xffffffff


	//   ....[3]....
        /*012c*/ 	.word	0xffffffff


	//   ....[4]....
        /*0130*/ 	.word	0xffffffff


	//   ....[5]....
        /*0134*/ 	.word	0xffffffff


	//   ....[6]....
        /*0138*/ 	.word	0xffffffff


	//   ....[7]....
        /*013c*/ 	.word	0xffffffff


	//   ....[8]....
        /*0140*/ 	.word	0xffffffff


	//   ....[9]....
        /*0144*/ 	.word	0xffffffff


	//   ....[10]....
        /*0148*/ 	.word	0xffffffff


	//   ....[11]....
        /*014c*/ 	.word	0xffffffff


	//   ....[12]....
        /*0150*/ 	.word	0xffffffff


	//   ....[13]....
        /*0154*/ 	.word	0xffffffff


	//   ....[14]....
        /*0158*/ 	.word	0xffffffff


	//   ....[15]....
        /*015c*/ 	.word	0xffffffff


	//   ....[16]....
        /*0160*/ 	.word	0xffffffff


	//   ....[17]....
        /*0164*/ 	.word	0xffffffff


	//   ....[18]....
        /*0168*/ 	.word	0xffffffff


	//   ....[19]....
        /*016c*/ 	.word	0xffffffff


	//   ....[20]....
        /*0170*/ 	.word	0xffffffff


	//   ....[21]....
        /*0174*/ 	.word	0xffffffff


	//   ....[22]....
        /*0178*/ 	.word	0xffffffff


	//   ....[23]....
        /*017c*/ 	.word	0xffffffff


	//   ....[24]....
        /*0180*/ 	.word	0xffffffff


	//   ....[25]....
        /*0184*/ 	.word	0xffffffff


	//   ....[26]....
        /*0188*/ 	.word	0xffffffff


	//   ....[27]....
        /*018c*/ 	.word	0xffffffff


	//   ....[28]....
        /*0190*/ 	.word	0xffffffff


	//   ....[29]....
        /*0194*/ 	.word	0xffffffff


	//   ....[30]....
        /*0198*/ 	.word	0xffffffff


	//   ....[31]....
        /*019c*/ 	.word	0xffffffff


	//   ....[32]....
        /*01a0*/ 	.word	0xffffffff


	//   ....[33]....
        /*01a4*/ 	.word	0xffffffff


	//   ....[34]....
        /*01a8*/ 	.word	0xffffffff


	//   ....[35]....
        /*01ac*/ 	.word	0xffffffff


	//   ....[36]....
        /*01b0*/ 	.word	0xffffffff


	//   ....[37]....
        /*01b4*/ 	.word	0xffffffff


	//   ....[38]....
        /*01b8*/ 	.word	0xffffffff


	//   ....[39]....
        /*01bc*/ 	.word	0xffffffff


	//   ....[40]....
        /*01c0*/ 	.word	0xffffffff


	//   ....[41]....
        /*01c4*/ 	.word	0xffffffff


	//   ....[42]....
        /*01c8*/ 	.word	0xffffffff


	//   ....[43]....
        /*01cc*/ 	.word	0xffffffff


	//   ....[44]....
        /*01d0*/ 	.word	0xffffffff


	//   ....[45]....
        /*01d4*/ 	.word	0xffffffff


	//   ....[46]....
        /*01d8*/ 	.word	0xffffffff


	//   ....[47]....
        /*01dc*/ 	.word	0xffffffff


	//   ....[48]....
        /*01e0*/ 	.word	0xffffffff


	//   ....[49]....
        /*01e4*/ 	.word	0xffffffff


	//   ....[50]....
        /*01e8*/ 	.word	0xffffffff


	//   ....[51]....
        /*01ec*/ 	.word	0xffffffff


	//   ....[52]....
        /*01f0*/ 	.word	0xffffffff


	//   ....[53]....
        /*01f4*/ 	.word	0xffffffff


	//   ....[54]....
        /*01f8*/ 	.word	0xffffffff


	//   ....[55]....
        /*01fc*/ 	.word	0xffffffff


	//   ....[56]....
        /*0200*/ 	.word	0xffffffff


	//   ....[57]....
        /*0204*/ 	.word	0xffffffff


	//   ....[58]....
        /*0208*/ 	.word	0xffffffff


	//   ....[59]....
        /*020c*/ 	.word	0xffffffff


	//   ....[60]....
        /*0210*/ 	.word	0xffffffff


	//   ....[61]....
        /*0214*/ 	.word	0xffffffff


	//   ....[62]....
        /*0218*/ 	.word	0xffffffff


	//   ....[63]....
        /*021c*/ 	.word	0xffffffff


	//   ....[64]....
        /*0220*/ 	.word	0xffffffff


	//   ....[65]....
        /*0224*/ 	.word	0xffffffff


	//   ....[66]....
        /*0228*/ 	.word	0xffffffff


	//   ....[67]....
        /*022c*/ 	.word	0xffffffff


	//   ....[68]....
        /*0230*/ 	.word	0xffffffff


	//   ....[69]....
        /*0234*/ 	.word	0xffffffff


	//   ....[70]....
        /*0238*/ 	.word	0xffffffff


	//   ....[71]....
        /*023c*/ 	.word	0xffffffff


	//   ....[72]....
        /*0240*/ 	.word	0x0500000f


	//   ....[73]....
        /*0244*/ 	.word	0x0500000f


	//   ....[74]....
        /*0248*/ 	.word	0x0500000f


	//   ....[75]....
        /*024c*/ 	.word	0x0500000f


	//   ....[76]....
        /*0250*/ 	.word	0x0500000f


	//   ....[77]....
        /*0254*/ 	.word	0x0500000f


	//   ....[78]....
        /*0258*/ 	.word	0x0500000f


	//   ....[79]....
        /*025c*/ 	.word	0x0500000f


	//   ....[80]....
        /*0260*/ 	.word	0x0500000f


	//   ....[81]....
        /*0264*/ 	.word	0x0500000f


	//   ....[82]....
        /*0268*/ 	.word	0x0500000f


	//   ....[83]....
        /*026c*/ 	.word	0x0500000f


	//   ....[84]....
        /*0270*/ 	.word	0x0500000f


	//   ....[85]....
        /*0274*/ 	.word	0x0500000f


	//   ....[86]....
        /*0278*/ 	.word	0x0500000f


	//   ....[87]....
        /*027c*/ 	.word	0x0500000f


	//   ....[88]....
        /*0280*/ 	.word	0x0500000f


	//   ....[89]....
        /*0284*/ 	.word	0x0500000f


	//   ....[90]....
        /*0288*/ 	.word	0x0500000f


	//   ....[91]....
        /*028c*/ 	.word	0x0500000f


	//   ....[92]....
        /*0290*/ 	.word	0x0500000f


	//   ....[93]....
        /*0294*/ 	.word	0x0500000f


	//   ....[94]....
        /*0298*/ 	.word	0x0500000f


	//   ....[95]....
        /*029c*/ 	.word	0x0500000f


	//   ....[96]....
        /*02a0*/ 	.word	0x0500000f


	//   ....[97]....
        /*02a4*/ 	.word	0x0500000f


	//   ....[98]....
        /*02a8*/ 	.word	0x0500000f


	//   ....[99]....
        /*02ac*/ 	.word	0x0500000f


	//   ....[100]....
        /*02b0*/ 	.word	0x0500000f


	//   ....[101]....
        /*02b4*/ 	.word	0x0500000f


	//   ....[102]....
        /*02b8*/ 	.word	0x0500000f


	//   ....[103]....
        /*02bc*/ 	.word	0x0500000f


	//   ....[104]....
        /*02c0*/ 	.word	0x0500000f


	//   ....[105]....
        /*02c4*/ 	.word	0x0500000f


	//   ....[106]....
        /*02c8*/ 	.word	0x0500000f


	//   ....[107]....
        /*02cc*/ 	.word	0x0500000f


	//   ....[108]....
        /*02d0*/ 	.word	0x0500000f


	//   ....[109]....
        /*02d4*/ 	.word	0x0500000f


	//   ....[110]....
        /*02d8*/ 	.word	0x0500000f


	//   ....[111]....
        /*02dc*/ 	.word	0x0500000f


	//   ....[112]....
        /*02e0*/ 	.word	0x0500000f


	//   ....[113]....
        /*02e4*/ 	.word	0x0500000f


	//----- nvinfo : EIATTR_COOP_GROUP_INSTR_OFFSETS
	.align		4
.L_590:
        /*02e8*/ 	.byte	0x04, 0x28
        /*02ea*/ 	.short	(.L_592 - .L_591)


	//   ....[0]....
.L_591:
        /*02ec*/ 	.word	0x00000070


	//   ....[1]....
        /*02f0*/ 	.word	0x000000b0


	//   ....[2]....
        /*02f4*/ 	.word	0x00000290


	//   ....[3]....
        /*02f8*/ 	.word	0x000003f0


	//   ....[4]....
        /*02fc*/ 	.word	0x00000510


	//   ....[5]....
        /*0300*/ 	.word	0x00000670


	//   ....[6]....
        /*0304*/ 	.word	0x000010e0


	//   ....[7]....
        /*0308*/ 	.word	0x000029b0


	//   ....[8]....
        /*030c*/ 	.word	0x000033b0


	//   ....[9]....
        /*0310*/ 	.word	0x00003420


	//   ....[10]....
        /*0314*/ 	.word	0x00003600


	//   ....[11]....
        /*0318*/ 	.word	0x000036e0


	//   ....[12]....
        /*031c*/ 	.word	0x00003f50


	//   ....[13]....
        /*0320*/ 	.word	0x00004470


	//   ....[14]....
        /*0324*/ 	.word	0x000044a0


	//   ....[15]....
        /*0328*/ 	.word	0x000046e0


	//   ....[16]....
        /*032c*/ 	.word	0x00004880


	//   ....[17]....
        /*0330*/ 	.word	0x00005890


	//   ....[18]....
        /*0334*/ 	.word	0x00005940


	//   ....[19]....
        /*0338*/ 	.word	0x00005980


	//   ....[20]....
        /*033c*/ 	.word	0x00005a10


	//   ....[21]....
        /*0340*/ 	.word	0x00005a40


	//   ....[22]....
        /*0344*/ 	.word	0x00006470


	//   ....[23]....
        /*0348*/ 	.word	0x00007770


	//   ....[24]....
        /*034c*/ 	.word	0x000077a0


	//   ....[25]....
        /*0350*/ 	.word	0x000077d0


	//   ....[26]....
        /*0354*/ 	.word	0x000077e0


	//   ....[27]....
        /*0358*/ 	.word	0x00007e00


	//   ....[28]....
        /*035c*/ 	.word	0x00007e20


	//   ....[29]....
        /*0360*/ 	.word	0x00008070


	//   ....[30]....
        /*0364*/ 	.word	0x000080a0


	//   ....[31]....
        /*0368*/ 	.word	0x00009ad0


	//   ....[32]....
        /*036c*/ 	.word	0x00009b00


	//   ....[33]....
        /*0370*/ 	.word	0x00009b20


	//   ....[34]....
        /*0374*/ 	.word	0x00009b60


	//   ....[35]....
        /*0378*/ 	.word	0x00009bd0


	//   ....[36]....
        /*037c*/ 	.word	0x00009bf0


	//   ....[37]....
        /*0380*/ 	.word	0x00009c10


	//   ....[38]....
        /*0384*/ 	.word	0x00009c30


	//   ....[39]....
        /*0388*/ 	.word	0x0000a260


	//   ....[40]....
        /*038c*/ 	.word	0x0000a280


	//   ....[41]....
        /*0390*/ 	.word	0x0000a2b0


	//   ....[42]....
        /*0394*/ 	.word	0x0000a2f0


	//   ....[43]....
        /*0398*/ 	.word	0x0000a340


	//   ....[44]....
        /*039c*/ 	.word	0x0000a360


	//   ....[45]....
        /*03a0*/ 	.word	0x0000a390


	//   ....[46]....
        /*03a4*/ 	.word	0x0000a3b0


	//   ....[47]....
        /*03a8*/ 	.word	0x0000a880


	//   ....[48]....
        /*03ac*/ 	.word	0x0000a8b0


	//   ....[49]....
        /*03b0*/ 	.word	0x0000a990


	//   ....[50]....
        /*03b4*/ 	.word	0x0000a9d0


	//   ....[51]....
        /*03b8*/ 	.word	0x0000aa70


	//   ....[52]....
        /*03bc*/ 	.word	0x0000aaa0


	//   ....[53]....
        /*03c0*/ 	.word	0x0000adb0


	//   ....[54]....
        /*03c4*/ 	.word	0x0000ae20


	//   ....[55]....
        /*03c8*/ 	.word	0x0000b4d0


	//   ....[56]....
        /*03cc*/ 	.word	0x0000b4f0


	//   ....[57]....
        /*03d0*/ 	.word	0x0000b500


	//   ....[58]....
        /*03d4*/ 	.word	0x0000b510


	//   ....[59]....
        /*03d8*/ 	.word	0x0000b530


	//   ....[60]....
        /*03dc*/ 	.word	0x0000b590


	//   ....[61]....
        /*03e0*/ 	.word	0x0000b5a0


	//   ....[62]....
        /*03e4*/ 	.word	0x0000b5b0


	//   ....[63]....
        /*03e8*/ 	.word	0x0000b910


	//   ....[64]....
        /*03ec*/ 	.word	0x0000b940


	//   ....[65]....
        /*03f0*/ 	.word	0x0000b990


	//   ....[66]....
        /*03f4*/ 	.word	0x0000b9b0


	//   ....[67]....
        /*03f8*/ 	.word	0x0000ba40


	//   ....[68]....
        /*03fc*/ 	.word	0x0000ba60


	//   ....[69]....
        /*0400*/ 	.word	0x0000ba80


	//   ....[70]....
        /*0404*/ 	.word	0x0000baa0


	//   ....[71]....
        /*0408*/ 	.word	0x0000c040


	//   ....[72]....
        /*040c*/ 	.word	0x0000c5d0


	//   ....[73]....
        /*0410*/ 	.word	0x0000c6c0


	//   ....[74]....
        /*0414*/ 	.word	0x0000c760


	//   ....[75]....
        /*0418*/ 	.word	0x0000c7d0


	//   ....[76]....
        /*041c*/ 	.word	0x0000c8b0


	//   ....[77]....
        /*0420*/ 	.word	0x0000c920


	//   ....[78]....
        /*0424*/ 	.word	0x0000c9f0


	//   ....[79]....
        /*0428*/ 	.word	0x0000ca60


	//   ....[80]....
        /*042c*/ 	.word	0x0000cb20


	//   ....[81]....
        /*0430*/ 	.word	0x0000cbd0


	//   ....[82]....
        /*0434*/ 	.word	0x0000cc20


	//   ....[83]....
        /*0438*/ 	.word	0x0000cca0


	//   ....[84]....
        /*043c*/ 	.word	0x0000cd40


	//   ....[85]....
        /*0440*/ 	.word	0x0000cda0


	//   ....[86]....
        /*0444*/ 	.word	0x0000ce60


	//   ....[87]....
        /*0448*/ 	.word	0x0000cec0


	//   ....[88]....
        /*044c*/ 	.word	0x0000cf60


	//   ....[89]....
        /*0450*/ 	.word	0x0000d0a0


	//   ....[90]....
        /*0454*/ 	.word	0x0000d170


	//   ....[91]....
        /*0458*/ 	.word	0x0000d300


	//   ....[92]....
        /*045c*/ 	.word	0x0000d440


	//   ....[93]....
        /*0460*/ 	.word	0x0000d550


	//   ....[94]....
        /*0464*/ 	.word	0x0000d690


	//   ....[95]....
        /*0468*/ 	.word	0x0000d7a0


	//   ....[96]....
        /*046c*/ 	.word	0x0000d870


	//   ....[97]....
        /*0470*/ 	.word	0x0000d950


	//   ....[98]....
        /*0474*/ 	.word	0x0000d9f0


	//   ....[99]....
        /*0478*/ 	.word	0x0000da50


	//   ....[100]....
        /*047c*/ 	.word	0x0000daf0


	//   ....[101]....
        /*0480*/ 	.word	0x0000db50


	//   ....[102]....
        /*0484*/ 	.word	0x0000dc00


	//   ....[103]....
        /*0488*/ 	.word	0x0000dc60


	//   ....[104]....
        /*048c*/ 	.word	0x0000dd10


	//   ....[105]....
        /*0490*/ 	.word	0x0000ddf0


	//   ....[106]....
        /*0494*/ 	.word	0x0000dec0


	//   ....[107]....
        /*0498*/ 	.word	0x0000df90


	//   ....[108]....
        /*049c*/ 	.word	0x0000e0a0


	//   ....[109]....
        /*04a0*/ 	.word	0x0000e1b0


	//   ....[110]....
        /*04a4*/ 	.word	0x0000e290


	//   ....[111]....
        /*04a8*/ 	.word	0x0000e390


	//   ....[112]....
        /*04ac*/ 	.word	0x0000e460


	//   ....[113]....
        /*04b0*/ 	.word	0x0000e570


	//----- nvinfo : EIATTR_REG_RECONFIG
	.align		4
.L_592:
        /*04b4*/ 	.byte	0x01, 0x54
	.zero		2


	//----- nvinfo : EIATTR_SYSCALL_OFFSETS
	.align		4
        /*04b8*/ 	.byte	0x04, 0x46
        /*04ba*/ 	.short	(.L_594 - .L_593)


	//   ....[0]....
.L_593:
        /*04bc*/ 	.word	0x00002b70


	//   ....[1]....
        /*04c0*/ 	.word	0x00009380


	//   ....[2]....
        /*04c4*/ 	.word	0x000094c0


	//   ....[3]....
        /*04c8*/ 	.word	0x000095b0


	//   ....[4]....
        /*04cc*/ 	.word	0x00009f60


	//----- nvinfo : EIATTR_MBARRIER_INSTR_OFFSETS
	.align		4
.L_594:
        /*04d0*/ 	.byte	0x04, 0x39
        /*04d2*/ 	.short	(.L_596 - .L_595)


	//   ....[0]....
.L_595:
        /*04d4*/ 	.word	0x00000180
        /*04d8*/ 	.word	0x000000ff
        /*04dc*/ 	.word	0x00028c00
        /*04e0*/ 	.short	0x0100
        /*04e2*/ 	.byte	0x08
	.zero		1


	//   ....[1]....
        /*04e4*/ 	.word	0x00000190
        /*04e8*/ 	.word	0x000000ff
        /*04ec*/ 	.word	0x00028c20
        /*04f0*/ 	.short	0x0100
        /*04f2*/ 	.byte	0x08
	.zero		1


	//   ....[2]....
        /*04f4*/ 	.word	0x00000240
        /*04f8*/ 	.word	0x000000ff
        /*04fc*/ 	.word	0x00028c30
        /*0500*/ 	.short	0x0100
        /*0502*/ 	.byte	0x06
	.zero		1


	//   ....[3]....
        /*0504*/ 	.word	0x00000250
        /*0508*/ 	.word	0x000000ff
        /*050c*/ 	.word	0x00028c40
        /*0510*/ 	.short	0x0100
        /*0512*/ 	.byte	0x06
	.zero		1


	//   ....[4]....
        /*0514*/ 	.word	0x00000260
        /*0518*/ 	.word	0x000000ff
        /*051c*/ 	.word	0x00028c38
        /*0520*/ 	.short	0x0100
        /*0522*/ 	.byte	0x06
	.zero		1


	//   ....[5]....
        /*0524*/ 	.word	0x00000270
        /*0528*/ 	.word	0x000000ff
        /*052c*/ 	.word	0x00028c48
        /*0530*/ 	.short	0x0100
        /*0532*/ 	.byte	0x06
	.zero		1


	//   ....[6]....
        /*0534*/ 	.word	0x000003a0
        /*0538*/ 	.word	0x000000ff
        /*053c*/ 	.word	0x00028c50
        /*0540*/ 	.short	0x0100
        /*0542*/ 	.byte	0x08
	.zero		1


	//   ....[7]....
        /*0544*/ 	.word	0x000003b0
        /*0548*/ 	.word	0x000000ff
        /*054c*/ 	.word	0x00028c60
        /*0550*/ 	.short	0x0100
        /*0552*/ 	.byte	0x08
	.zero		1


	//   ....[8]....
        /*0554*/ 	.word	0x000003c0
        /*0558*/ 	.word	0x000000ff
        /*055c*/ 	.word	0x00028c58
        /*0560*/ 	.short	0x0100
        /*0562*/ 	.byte	0x08
	.zero		1


	//   ....[9]....
        /*0564*/ 	.word	0x000003d0
        /*0568*/ 	.word	0x000000ff
        /*056c*/ 	.word	0x00028c68
        /*0570*/ 	.short	0x0100
        /*0572*/ 	.byte	0x08
	.zero		1


	//   ....[10]....
        /*0574*/ 	.word	0x000004c0
        /*0578*/ 	.word	0x000000ff
        /*057c*/ 	.word	0x00028c70
        /*0580*/ 	.short	0x0100
        /*0582*/ 	.byte	0x06
	.zero		1


	//   ....[11]....
        /*0584*/ 	.word	0x000004d0
        /*0588*/ 	.word	0x000000ff
        /*058c*/ 	.word	0x00028c80
        /*0590*/ 	.short	0x0100
        /*0592*/ 	.byte	0x06
	.zero		1


	//   ....[12]....
        /*0594*/ 	.word	0x000004e0
        /*0598*/ 	.word	0x000000ff
        /*059c*/ 	.word	0x00028c78
        /*05a0*/ 	.short	0x0100
        /*05a2*/ 	.byte	0x06
	.zero		1


	//   ....[13]....
        /*05a4*/ 	.word	0x000004f0
        /*05a8*/ 	.word	0x000000ff
        /*05ac*/ 	.word	0x00028c88
        /*05b0*/ 	.short	0x0100
        /*05b2*/ 	.byte	0x06
	.zero		1


	//   ....[14]....
        /*05b4*/ 	.word	0x00000620
        /*05b8*/ 	.word	0x000000ff
        /*05bc*/ 	.word	0x00028c90
        /*05c0*/ 	.short	0x0100
        /*05c2*/ 	.byte	0x08
	.zero		1


	//   ....[15]....
        /*05c4*/ 	.word	0x00000630
        /*05c8*/ 	.word	0x000000ff
        /*05cc*/ 	.word	0x00028ca0
        /*05d0*/ 	.short	0x0100
        /*05d2*/ 	.byte	0x08
	.zero		1


	//   ....[16]....
        /*05d4*/ 	.word	0x00000640
        /*05d8*/ 	.word	0x000000ff
        /*05dc*/ 	.word	0x00028c98
        /*05e0*/ 	.short	0x0100
        /*05e2*/ 	.byte	0x08
	.zero		1


	//   ....[17]....
        /*05e4*/ 	.word	0x00000650
        /*05e8*/ 	.word	0x000000ff
        /*05ec*/ 	.word	0x00028ca8
        /*05f0*/ 	.short	0x0100
        /*05f2*/ 	.byte	0x08
	.zero		1


	//   ....[18]....
        /*05f4*/ 	.word	0x00000790
        /*05f8*/ 	.word	0x000000ff
        /*05fc*/ 	.word	0x00028cb0
        /*0600*/ 	.short	0x0100
        /*0602*/ 	.byte	0x08
	.zero		1


	//   ....[19]....
        /*0604*/ 	.word	0x000007a0
        /*0608*/ 	.word	0x000000ff
        /*060c*/ 	.word	0x00028cc0
        /*0610*/ 	.short	0x0100
        /*0612*/ 	.byte	0x08
	.zero		1


	//   ....[20]....
        /*0614*/ 	.word	0x000007b0
        /*0618*/ 	.word	0x000000ff
        /*061c*/ 	.word	0x00028cb8
        /*0620*/ 	.short	0x0100
        /*0622*/ 	.byte	0x08
	.zero		1


	//   ....[21]....
        /*0624*/ 	.word	0x000007c0
        /*0628*/ 	.word	0x000000ff
        /*062c*/ 	.word	0x00028cc8
        /*0630*/ 	.short	0x0100
        /*0632*/ 	.byte	0x08
	.zero		1


	//   ....[22]....
        /*0634*/ 	.word	0x000011f0
        /*0638*/ 	.word	0x000000ff
        /*063c*/ 	.word	0x00028c50
        /*0640*/ 	.short	0x010a
        /*0642*/ 	.byte	0x10
	.zero		1


	//   ....[23]....
        /*0644*/ 	.word	0x000014d0
        /*0648*/ 	.word	0x000000ff
        /*064c*/ 	.word	0x00000000
        /*0650*/ 	.short	0x0101
        /*0652*/ 	.byte	0x06
	.zero		1


	//   ....[24]....
        /*0654*/ 	.word	0x00001e10
        /*0658*/ 	.word	0x000000ff
        /*065c*/ 	.word	0x00028c50
        /*0660*/ 	.short	0x010a
        /*0662*/ 	.byte	0x06
	.zero		1


	//   ....[25]....
        /*0664*/ 	.word	0x00001e50
        /*0668*/ 	.word	0x000000ff
        /*066c*/ 	.word	0x00028c50
        /*0670*/ 	.short	0x010a
        /*0672*/ 	.byte	0x06
	.zero		1


	//   ....[26]....
        /*0674*/ 	.word	0x000020b0
        /*0678*/ 	.word	0x000000ff
        /*067c*/ 	.word	0x00000000
        /*0680*/ 	.short	0x0101
        /*0682*/ 	.byte	0x06
	.zero		1


	//   ....[27]....
        /*0684*/ 	.word	0x00002bf0
        /*0688*/ 	.word	0x000000ff
        /*068c*/ 	.word	0x00028c00
        /*0690*/ 	.short	0x010a
        /*0692*/ 	.byte	0x2a
	.zero		1


	//   ....[28]....
        /*0694*/ 	.word	0x00002c70
        /*0698*/ 	.word	0x00000007
        /*069c*/ 	.word	0x00028c30
        /*06a0*/ 	.short	0x010a
        /*06a2*/ 	.byte	0x3f
	.zero		1


	//   ....[29]....
        /*06a4*/ 	.word	0x00002cb0
        /*06a8*/ 	.word	0x00000007
        /*06ac*/ 	.word	0x00028c30
        /*06b0*/ 	.short	0x010a
        /*06b2*/ 	.byte	0x3f
	.zero		1


	//   ....[30]....
        /*06b4*/ 	.word	0x00003080
        /*06b8*/ 	.word	0x000000ff
        /*06bc*/ 	.word	0x00000000
        /*06c0*/ 	.short	0x0101
        /*06c2*/ 	.byte	0x06
	.zero		1


	//   ....[31]....
        /*06c4*/ 	.word	0x00003d00
        /*06c8*/ 	.word	0x00000007
        /*06cc*/ 	.word	0x00028c50
        /*06d0*/ 	.short	0x010a
        /*06d2*/ 	.byte	0x3f
	.zero		1


	//   ....[32]....
        /*06d4*/ 	.word	0x00003d50
        /*06d8*/ 	.word	0x00000007
        /*06dc*/ 	.word	0x00028c50
        /*06e0*/ 	.short	0x010a
        /*06e2*/ 	.byte	0x3f
	.zero		1


	//   ....[33]....
        /*06e4*/ 	.word	0x00003fe0
        /*06e8*/ 	.word	0x000000ff
        /*06ec*/ 	.word	0x00000000
        /*06f0*/ 	.short	0x0101
        /*06f2*/ 	.byte	0x06
	.zero		1


	//   ....[34]....
        /*06f4*/ 	.word	0x00004120
        /*06f8*/ 	.word	0x000000ff
        /*06fc*/ 	.word	0x00028c30
        /*0700*/ 	.short	0x010a
        /*0702*/ 	.byte	0x15
	.zero		1


	//   ....[35]....
        /*0704*/ 	.word	0x00004160
        /*0708*/ 	.word	0x000000ff
        /*070c*/ 	.word	0x00028c30
        /*0710*/ 	.short	0x010a
        /*0712*/ 	.byte	0x15
	.zero		1


	//   ....[36]....
        /*0714*/ 	.word	0x000043a0
        /*0718*/ 	.word	0x000000ff
        /*071c*/ 	.word	0x00000000
        /*0720*/ 	.short	0x0101
        /*0722*/ 	.byte	0x06
	.zero		1


	//   ....[37]....
        /*0724*/ 	.word	0x00005650
        /*0728*/ 	.word	0x000000ff
        /*072c*/ 	.word	0x00028c50
        /*0730*/ 	.short	0x010a
        /*0732*/ 	.byte	0x15
	.zero		1


	//   ....[38]....
        /*0734*/ 	.word	0x00005690
        /*0738*/ 	.word	0x000000ff
        /*073c*/ 	.word	0x00028c50
        /*0740*/ 	.short	0x010a
        /*0742*/ 	.byte	0x15
	.zero		1


	//   ....[39]....
        /*0744*/ 	.word	0x00005920
        /*0748*/ 	.word	0x000000ff
        /*074c*/ 	.word	0x00000000
        /*0750*/ 	.short	0x0101
        /*0752*/ 	.byte	0x15
	.zero		1


	//   ....[40]....
        /*0754*/ 	.word	0x00007e30
        /*0758*/ 	.word	0x000000ff
        /*075c*/ 	.word	0x00000000
        /*0760*/ 	.short	0x0101
        /*0762*/ 	.byte	0x04
	.zero		1


	//   ....[41]....
        /*0764*/ 	.word	0x000098d0
        /*0768*/ 	.word	0x00000013
        /*076c*/ 	.word	0x00028c40
        /*0770*/ 	.short	0x010a
        /*0772*/ 	.byte	0x3f
	.zero		1


	//   ....[42]....
        /*0774*/ 	.word	0x00009d40
        /*0778*/ 	.word	0x00000013
        /*077c*/ 	.word	0x00028c30
        /*0780*/ 	.short	0x0107
        /*0782*/ 	.byte	0x3f
	.zero		1


	//   ....[43]....
        /*0784*/ 	.word	0x00009e00
        /*0788*/ 	.word	0x00000013
        /*078c*/ 	.word	0x00028c30
        /*0790*/ 	.short	0x0101
        /*0792*/ 	.byte	0x3f
	.zero		1


	//   ....[44]....
        /*0794*/ 	.word	0x0000a470
        /*0798*/ 	.word	0x000000ff
        /*079c*/ 	.word	0x00028c00
        /*07a0*/ 	.short	0x0107
        /*07a2*/ 	.byte	0x27
	.zero		1


	//   ....[45]....
        /*07a4*/ 	.word	0x0000a4d0
        /*07a8*/ 	.word	0x000000ff
        /*07ac*/ 	.word	0x00028c00
        /*07b0*/ 	.short	0x0101
        /*07b2*/ 	.byte	0x27
	.zero		1


	//   ....[46]....
        /*07b4*/ 	.word	0x0000a4f0
        /*07b8*/ 	.word	0x000000ff
        /*07bc*/ 	.word	0x00028c20
        /*07c0*/ 	.short	0x010a
        /*07c2*/ 	.byte	0x27
	.zero		1


	//   ....[47]....
        /*07c4*/ 	.word	0x0000a580
        /*07c8*/ 	.word	0x00000013
        /*07cc*/ 	.word	0x00028c60
        /*07d0*/ 	.short	0x010a
        /*07d2*/ 	.byte	0x3f
	.zero		1


	//   ....[48]....
        /*07d4*/ 	.word	0x0000afb0
        /*07d8*/ 	.word	0x00000013
        /*07dc*/ 	.word	0x00028c50
        /*07e0*/ 	.short	0x0107
        /*07e2*/ 	.byte	0x3f
	.zero		1


	//   ....[49]....
        /*07e4*/ 	.word	0x0000b090
        /*07e8*/ 	.word	0x00000013
        /*07ec*/ 	.word	0x00028c50
        /*07f0*/ 	.short	0x0101
        /*07f2*/ 	.byte	0x3f
	.zero		1


	//   ....[50]....
        /*07f4*/ 	.word	0x0000b330
        /*07f8*/ 	.word	0x00000009
        /*07fc*/ 	.word	0x00028c40
        /*0800*/ 	.short	0x010a
        /*0802*/ 	.byte	0x3f
	.zero		1


	//   ....[51]....
        /*0804*/ 	.word	0x0000b660
        /*0808*/ 	.word	0x00000009
        /*080c*/ 	.word	0x00028c30
        /*0810*/ 	.short	0x0107
        /*0812*/ 	.byte	0x3f
	.zero		1


	//   ....[52]....
        /*0814*/ 	.word	0x0000b720
        /*0818*/ 	.word	0x00000009
        /*081c*/ 	.word	0x00028c30
        /*0820*/ 	.short	0x0101
        /*0822*/ 	.byte	0x3f
	.zero		1


	//   ....[53]....
        /*0824*/ 	.word	0x0000b750
        /*0828*/ 	.word	0x00000009
        /*082c*/ 	.word	0x00028c60
        /*0830*/ 	.short	0x010a
        /*0832*/ 	.byte	0x3f
	.zero		1


	//   ....[54]....
        /*0834*/ 	.word	0x0000bd60
        /*0838*/ 	.word	0x00000009
        /*083c*/ 	.word	0x00028c50
        /*0840*/ 	.short	0x0107
        /*0842*/ 	.byte	0x3f
	.zero		1


	//   ....[55]....
        /*0844*/ 	.word	0x0000be30
        /*0848*/ 	.word	0x00000009
        /*084c*/ 	.word	0x00028c50
        /*0850*/ 	.short	0x0101
        /*0852*/ 	.byte	0x3f
	.zero		1


	//   ....[56]....
        /*0854*/ 	.word	0x0000bfc0
        /*0858*/ 	.word	0x00000004
        /*085c*/ 	.word	0x00028c20
        /*0860*/ 	.short	0x010a
        /*0862*/ 	.byte	0x3f
	.zero		1


	//   ....[57]....
        /*0864*/ 	.word	0x0000c140
        /*0868*/ 	.word	0x00000005
        /*086c*/ 	.word	0x00028c40
        /*0870*/ 	.short	0x010a
        /*0872*/ 	.byte	0x3f
	.zero		1


	//   ....[58]....
        /*0874*/ 	.word	0x0000c1e0
        /*0878*/ 	.word	0x00000011
        /*087c*/ 	.word	0x00028c40
        /*0880*/ 	.short	0x010a
        /*0882*/ 	.byte	0x3f
	.zero		1


	//   ....[59]....
        /*0884*/ 	.word	0x0000c220
        /*0888*/ 	.word	0x00000005
        /*088c*/ 	.word	0x00028c60
        /*0890*/ 	.short	0x010a
        /*0892*/ 	.byte	0x3f
	.zero		1


	//   ....[60]....
        /*0894*/ 	.word	0x0000c260
        /*0898*/ 	.word	0x00000011
        /*089c*/ 	.word	0x00028c60
        /*08a0*/ 	.short	0x010a
        /*08a2*/ 	.byte	0x3f
	.zero		1


	//   ....[61]....
        /*08a4*/ 	.word	0x0000c2d0
        /*08a8*/ 	.word	0x00000003
        /*08ac*/ 	.word	0x00028c50
        /*08b0*/ 	.short	0x010a
        /*08b2*/ 	.byte	0x3f
	.zero		1


	//   ....[62]....
        /*08b4*/ 	.word	0x0000c330
        /*08b8*/ 	.word	0x00000004
        /*08bc*/ 	.word	0x00028c50
        /*08c0*/ 	.short	0x010a
        /*08c2*/ 	.byte	0x3f
	.zero		1


	//   ....[63]....
        /*08c4*/ 	.word	0x0000c390
        /*08c8*/ 	.word	0x00000003
        /*08cc*/ 	.word	0x00028c00
        /*08d0*/ 	.short	0x010a
        /*08d2*/ 	.byte	0x3f
	.zero		1


	//   ....[64]....
        /*08d4*/ 	.word	0x0000c3e0
        /*08d8*/ 	.word	0x00000007
        /*08dc*/ 	.word	0x00028c30
        /*08e0*/ 	.short	0x010a
        /*08e2*/ 	.byte	0x3f
	.zero		1


	//   ....[65]....
        /*08e4*/ 	.word	0x0000c430
        /*08e8*/ 	.word	0x00000007
        /*08ec*/ 	.word	0x00028c50
        /*08f0*/ 	.short	0x010a
        /*08f2*/ 	.byte	0x3f
	.zero		1


	//   ....[66]....
        /*08f4*/ 	.word	0x0000c490
        /*08f8*/ 	.word	0x00000003
        /*08fc*/ 	.word	0x00028c30
        /*0900*/ 	.short	0x010a
        /*0902*/ 	.byte	0x3f
	.zero		1


	//   ....[67]....
        /*0904*/ 	.word	0x0000c4f0
        /*0908*/ 	.word	0x00000007
        /*090c*/ 	.word	0x00028c50
        /*0910*/ 	.short	0x010a
        /*0912*/ 	.byte	0x3f
	.zero		1


	//   ....[68]....
        /*0914*/ 	.word	0x0000c610
        /*0918*/ 	.word	0x00000013
        /*091c*/ 	.word	0x00028c40
        /*0920*/ 	.short	0x010a
        /*0922*/ 	.byte	0x3f
	.zero		1


	//   ....[69]....
        /*0924*/ 	.word	0x0000cfa0
        /*0928*/ 	.word	0x00000003
        /*092c*/ 	.word	0x00028c20
        /*0930*/ 	.short	0x010a
        /*0932*/ 	.byte	0x3f
	.zero		1


	//   ....[70]....
        /*0934*/ 	.word	0x0000cff0
        /*0938*/ 	.word	0x00000013
        /*093c*/ 	.word	0x00028c60
        /*0940*/ 	.short	0x010a
        /*0942*/ 	.byte	0x3f
	.zero		1


	//   ....[71]....
        /*0944*/ 	.word	0x0000d8a0
        /*0948*/ 	.word	0x00000009
        /*094c*/ 	.word	0x00028c40
        /*0950*/ 	.short	0x010a
        /*0952*/ 	.byte	0x3f
	.zero		1


	//   ....[72]....
        /*0954*/ 	.word	0x0000dd40
        /*0958*/ 	.word	0x00000009
        /*095c*/ 	.word	0x00028c60
        /*0960*/ 	.short	0x010a
        /*0962*/ 	.byte	0x3f
	.zero		1


	//   ....[73]....
        /*0964*/ 	.word	0x0000e490
        /*0968*/ 	.word	0x00000004
        /*096c*/ 	.word	0x00028c20
        /*0970*/ 	.short	0x010a
        /*0972*/ 	.byte	0x3f
	.zero		1


	//   ....[74]....
        /*0974*/ 	.word	0x0000e630
        /*0978*/ 	.word	0x00000005
        /*097c*/ 	.word	0x00028c40
        /*0980*/ 	.short	0x010a
        /*0982*/ 	.byte	0x3f
	.zero		1


	//   ....[75]....
        /*0984*/ 	.word	0x0000e680
        /*0988*/ 	.word	0x00000011
        /*098c*/ 	.word	0x00028c40
        /*0990*/ 	.short	0x010a
        /*0992*/ 	.byte	0x3f
	.zero		1


	//   ....[76]....
        /*0994*/ 	.word	0x0000e6d0
        /*0998*/ 	.word	0x00000005
        /*099c*/ 	.word	0x00028c60
        /*09a0*/ 	.short	0x010a
        /*09a2*/ 	.byte	0x3f
	.zero		1


	//----- nvinfo : EIATTR_NUM_MBARRIERS
	.align		4
.L_596:
        /*09a4*/ 	.byte	0x03, 0x38
        /*09a6*/ 	.short	0x0016


	//----- nvinfo : EIATTR_EXIT_INSTR_OFFSETS
	.align		4
        /*09a8*/ 	.byte	0x04, 0x1c
        /*09aa*/ 	.short	(.L_598 - .L_597)


	//   ....[0]....
.L_597:
        /*09ac*/ 	.word	0x00000920


	//   ....[1]....
        /*09b0*/ 	.word	0x000082f0


	//   ....[2]....
        /*09b4*/ 	.word	0x0000c2b0


	//----- nvinfo : EIATTR_MAX_THREADS
	.align		4
.L_598:
        /*09b8*/ 	.byte	0x04, 0x05
        /*09ba*/ 	.short	(.L_600 - .L_599)
.L_599:
        /*09bc*/ 	.word	0x00000180
        /*09c0*/ 	.word	0x00000001
        /*09c4*/ 	.word	0x00000001


	//----- nvinfo : EIATTR_CRS_STACK_SIZE
	.align		4
.L_600:
        /*09c8*/ 	.byte	0x04, 0x1e
        /*09ca*/ 	.short	(.L_602 - .L_601)
.L_601:
        /*09cc*/ 	.word	0x00000000


	//----- nvinfo : EIATTR_CBANK_PARAM_SIZE
	.align		4
.L_602:
        /*09d0*/ 	.byte	0x03, 0x19
        /*09d2*/ 	.short	0x0a70


	//----- nvinfo : EIATTR_PARAM_CBANK
	.align		4
        /*09d4*/ 	.byte	0x04, 0x0a
        /*09d6*/ 	.short	(.L_604 - .L_603)
	.align		4
.L_603:
        /*09d8*/ 	.word	index@(.nv.constant0._ZN7cutlass13device_kernelIN5flash11enable_sm90INS1_16FlashAttnFwdSm90INS1_25CollectiveMainloopFwdSm90ILi2EN4cute5tupleIJNS5_1CILi1EEES8_S8_EEENS6_IJNS7_ILi64EEESA_SA_EEELi512ENS_6half_tEfNS_4arch4Sm90ELb0ELb0ELb0ELb0ELb1ELb0ELb0ELb0ELb0ELb1ELb0ELb0EEENS1_21CollectiveEpilogueFwdINS6_IJSA_NS7_ILi512EEESA_EEES9_SC_SE_Li256ELb0ELb1ELb0ELb0EEENS1_29StaticPersistentTileSchedulerILb0EEEEEEEEEvNT_6ParamsE)
        /*09dc*/ 	.short	0x0210
        /*09de*/ 	.short	0x0a70


	//----- nvinfo : EIATTR_SW_WAR
	.align		4
.L_604:
        /*09e0*/ 	.byte	0x04, 0x36
        /*09e2*/ 	.short	(.L_606 - .L_605)
.L_605:
        /*09e4*/ 	.word	0x00000008
.L_606:


//--------------------- .nv.info._ZN7cutlass13device_kernelIN5flash11enable_sm90INS1_16FlashAttnFwdSm90INS1_25CollectiveMainloopFwdSm90ILi2EN4cute5tupleIJNS5_1CILi1EEES8_S8_EEENS6_IJNS7_ILi64EEESA_SA_EEELi512ENS_6half_tEfNS_4arch4Sm90ELb0ELb0ELb0ELb0ELb1ELb0ELb1ELb0ELb0ELb1ELb0ELb0EEENS1_21CollectiveEpilogueFwdINS6_IJSA_NS7_ILi512EEESA_EEES9_SC_SE_Li256ELb0ELb1ELb0ELb0EEENS1_29StaticPersistentTileSchedulerILb0EEEEEEEEEvNT_6ParamsE --------------------------
	.section	.nv.info._ZN7cutlass13device_kernelIN5flash11enable_sm90INS1_16FlashAttnFwdSm90INS1_25CollectiveMainloopFwdSm90ILi2EN4cute5tupleIJNS5_1CILi1EEES8_S8_EEENS6_IJNS7_ILi64EEESA_SA_EEELi512ENS_6half_tEfNS_4arch4Sm90ELb0ELb0ELb0ELb0ELb1ELb0ELb1ELb0ELb0ELb1ELb0ELb0EEENS1_21CollectiveEpilogueFwdINS6_IJSA_NS7_ILi512EEESA_EEES9_SC_SE_Li256ELb0ELb1ELb0ELb0EEENS1_29StaticPersistentTileSchedulerILb0EEEEEEEEEvNT_6ParamsE,"",@"SHT_CUDA_INFO"
	.sectionflags	@""
	.align	4


	//----- nvinfo : EIATTR_CUDA_API_VERSION
	.align		4
        /*0000*/ 	.byte	0x04, 0x37
        /*0002*/ 	.short	(.L_608 - .L_607)
.L_607:
        /*0004*/ 	.word	0x00000082


	//----- nvinfo : EIATTR_KPARAM_INFO
	.align		4
.L_608:
        /*0008*/ 	.byte	0x04, 0x17
        /*000a*/ 	.short	(.L_610 - .L_609)
.L_609:
        /*000c*/ 	.word	0x00000000
        /*0010*/ 	.short	0x0000
        /*0012*/ 	.short	0x0070
        /*0014*/ 	.byte	0x00, 0xf0, 0x01, 0x2c


	//----- nvinfo : EIATTR_SPARSE_MMA_MASK
	.align		4
.L_610:
        /*0018*/ 	.byte	0x03, 0x50
        /*001a*/ 	.short	0x0000


	//----- nvinfo : EIATTR_MAXREG_COUNT
	.align		4
        /*001c*/ 	.byte	0x03, 0x1b
        /*001e*/ 	.short	0x00a8


	//----- nvinfo : EIATTR_NUM_BARRIERS
	.align		4
        /*0020*/ 	.byte	0x02, 0x4c
        /*0022*/ 	.byte	0x10
	.zero		1


	//----- nvinfo : EIATTR_EXTERNS
	.align		4
        /*0024*/ 	.byte	0x04, 0x0f
        /*0026*/ 	.short	(.L_612 - .L_611)


	//   ....[0]....
	.align		4
.L_611:
        /*0028*/ 	.word	index@(__assertfail)


	//----- nvinfo : EIATTR_ANNOTATIONS
	.align		4
.L_612:
        /*002c*/ 	.byte	0x04, 0x55
        /*002e*/ 	.short	(.L_614 - .L_613)


	//   ....[0]....
.L_613:
        /* <DEDUP_REMOVED lines=17> */


	//----- nvinfo : EIATTR_MERCURY_ISA_VERSION
	.align		4
.L_614:
        /*0128*/ 	.byte	0x03, 0x5f
        /*012a*/ 	.short	0x0101


	//----- nvinfo : EIATTR_INT_WARP_WIDE_INSTR_OFFSETS
	.align		4
        /*012c*/ 	.byte	0x04, 0x31
        /*012e*/ 	.short	(.L_616 - .L_615)


	//   ....[0]....
.L_615:
        /*0130*/ 	.word	0x000000d0


	//   ....[1]....
        /*0134*/ 	.word	0x000000e0


	//   ....[2]....
        /*0138*/ 	.word	0x000000f0


	//   ....[3]....
        /*013c*/ 	.word	0x00000190


	//----- nvinfo : EIATTR_COOP_GROUP_MASK_REGIDS
	.align		4
.L_616:
        /*0140*/ 	.byte	0x04, 0x29
        /*0142*/ 	.short	(.L_618 - .L_617)


	//   ....[0]....
.L_617:
        /*0144*/ 	.word	0xffffffff


	//   ....[1]....
        /*0148*/ 	.word	0xffffffff


	//   ....[2]....
        /*014c*/ 	.word	0xffffffff


	//   ....[3]....
        /*0150*/ 	.word	0xffffffff


	//   ....[4]....
        /*0154*/ 	.word	0xffffffff


	//   ....[5]....
        /*0158*/ 	.word	0xffffffff


	//   ....[6]....
        /*015c*/ 	.word	0xffffffff


	//   ....[7]....
        /*0160*/ 	.word	0xffffffff


	//   ....[8]....
        /*0164*/ 	.word	0xffffffff


	//   ....[9]....
        /*0168*/ 	.word	0xffffffff


	//   ....[10]....
        /*016c*/ 	.word	0xffffffff


	//   ....[11]....
        /*0170*/ 	.word	0xffffffff


	//   ....[12]....
        /*0174*/ 	.word	0xffffffff


	//   ....[13]....
        /*0178*/ 	.word	0xffffffff


	//   ....[14]....
        /*017c*/ 	.word	0xffffffff


	//   ....[15]....
        /*0180*/ 	.word	0xffffffff


	//   ....[16]....
        /*0184*/ 	.word	0xffffffff


	//   ....[17]....
        /*0188*/ 	.word	0xffffffff


	//   ....[18]....
        /*018c*/ 	.word	0xffffffff


	//   ....[19]....
        /*0190*/ 	.word	0xffffffff


	//   ....[20]....
        /*0194*/ 	.word	0xffffffff


	//   ....[21]....
        /*0198*/ 	.word	0xffffffff


	//   ....[22]....
        /*019c*/ 	.word	0xffffffff


	//   ....[23]....
        /*01a0*/ 	.word	0xffffffff


	//   ....[24]....
        /*01a4*/ 	.word	0xffffffff


	//   ....[25]....
        /*01a8*/ 	.word	0xffffffff


	//   ....[26]....
        /*01ac*/ 	.word	0xffffffff


	//   ....[27]....
        /*01b0*/ 	.word	0xffffffff


	//   ....[28]....
        /*01b4*/ 	.word	0xffffffff


	//   ....[29]....
        /*01b8*/ 	.word	0xffffffff


	//   ....[30]....
        /*01bc*/ 	.word	0xffffffff


	//   ....[31]....
        /*01c0*/ 	.word	0xffffffff


	//   ....[32]....
        /*01c4*/ 	.word	0xffffffff


	//   ....[33]....
        /*01c8*/ 	.word	0xffffffff


	//   ....[34]....
        /*01cc*/ 	.word	0xffffffff


	//   ....[35]....
        /*01d0*/ 	.word	0xffffffff


	//   ....[36]....
        /*01d4*/ 	.word	0xffffffff


	//   ....[37]....
        /*01d8*/ 	.word	0xffffffff


	//   ....[38]....
        /*01dc*/ 	.word	0xffffffff


	//   ....[39]....
        /*01e0*/ 	.word	0xffffffff


	//   ....[40]....
        /*01e4*/ 	.word	0xffffffff


	//   ....[41]....
        /*01e8*/ 	.word	0xffffffff


	//   ....[42]....
        /*01ec*/ 	.word	0xffffffff


	//   ....[43]....
        /*01f0*/ 	.word	0xffffffff


	//   ....[44]....
        /*01f4*/ 	.word	0xffffffff


	//   ....[45]....
        /*01f8*/ 	.word	0xffffffff


	//   ....[46]....
        /*01fc*/ 	.word	0xffffffff


	//   ....[47]....
        /*0200*/ 	.word	0xffffffff


	//   ....[48]....
        /*0204*/ 	.word	0xffffffff


	//   ....[49]....
        /*0208*/ 	.word	0xffffffff


	//   ....[50]....
        /*020c*/ 	.word	0xffffffff


	//   ....[51]....
        /*0210*/ 	.word	0xffffffff


	//   ....[52]....
        /*0214*/ 	.word	0xffffffff


	//   ....[53]....
        /*0218*/ 	.word	0xffffffff


	//   ....[54]....
        /*021c*/ 	.word	0xffffffff


	//   ....[55]....
        /*0220*/ 	.word	0xffffffff


	//   ....[56]....
        /*0224*/ 	.word	0xffffffff


	//   ....[57]....
        /*0228*/ 	.word	0xffffffff


	//   ....[58]....
        /*022c*/ 	.word	0xffffffff


	//   ....[59]....
        /*0230*/ 	.word	0xffffffff


	//   ....[60]....
        /*0234*/ 	.word	0xffffffff


	//   ....[61]....
        /*0238*/ 	.word	0xffffffff


	//   ....[62]....
        /*023c*/ 	.word	0xffffffff


	//   ....[63]....
        /*0240*/ 	.word	0xffffffff


	//   ....[64]....
        /*0244*/ 	.word	0xffffffff


	//   ....[65]....
        /*0248*/ 	.word	0xffffffff


	//   ....[66]....
        /*024c*/ 	.word	0xffffffff


	//   ....[67]....
        /*0250*/ 	.word	0xffffffff


	//   ....[68]....
        /*0254*/ 	.word	0xffffffff


	//   ....[69]....
        /*0258*/ 	.word	0xffffffff


	//   ....[70]....
        /*025c*/ 	.word	0xffffffff


	//   ....[71]....
        /*0260*/ 	.word	0xffffffff


	//   ....[72]....
        /*0264*/ 	.word	0xffffffff


	//   ....[73]....
        /*0268*/ 	.word	0xffffffff


	//   ....[74]....
        /*026c*/ 	.word	0xffffffff


	//   ....[75]....
        /*0270*/ 	.word	0xffffffff


	//   ....[76]....
        /*0274*/ 	.word	0xffffffff


	//   ....[77]....
        /*0278*/ 	.word	0xffffffff


	//   ....[78]....
        /*027c*/ 	.word	0xffffffff


	//   ....[79]....
        /*0280*/ 	.word	0xffffffff


	//   ....[80]....
        /*0284*/ 	.word	0xffffffff


	//   ....[81]....
        /*0288*/ 	.word	0xffffffff


	//   ....[82]....
        /*028c*/ 	.word	0x0500000f


	//   ....[83]....
        /*0290*/ 	.word	0x0500000f


	//   ....[84]....
        /*0294*/ 	.word	0x0500000f


	//   ....[85]....
        /*0298*/ 	.word	0x0500000f


	//   ....[86]....
        /*029c*/ 	.word	0x0500000f


	//   ....[87]....
        /*02a0*/ 	.word	0x0500000f


	//   ....[88]....
        /*02a4*/ 	.word	0x0500000f


	//   ....[89]....
        /*02a8*/ 	.word	0x0500000f


	//   ....[90]....
        /*02ac*/ 	.word	0x0500000f


	//   ....[91]....
        /*02b0*/ 	.word	0x0500000f


	//   ....[92]....
        /*02b4*/ 	.word	0x0500000f


	//   ....[93]....
        /*02b8*/ 	.word	0x0500000f


	//   ....[94]....
        /*02bc*/ 	.word	0x0500000f


	//   ....[95]....
        /*02c0*/ 	.word	0x0500000f


	//   ....[96]....
        /*02c4*/ 	.word	0x0500000f


	//   ....[97]....
        /*02c8*/ 	.word	0x0500000f


	//   ....[98]....
        /*02cc*/ 	.word	0x0500000f


	//   ....[99]....
        /*02d0*/ 	.word	0x0500000f


	//   ....[100]....
        /*02d4*/ 	.word	0x0500000f


	//   ....[101]....
        /*02d8*/ 	.word	0x0500000f


	//   ....[102]....
        /*02dc*/ 	.word	0x0500000f


	//   ....[103]....
        /*02e0*/ 	.word	0x0500000f


	//   ....[104]....
        /*02e4*/ 	.word	0x0500000f


	//   ....[105]....
        /*02e8*/ 	.word	0x0500000f


	//   ....[106]....
        /*02ec*/ 	.word	0x0500000f


	//   ....[107]....
        /*02f0*/ 	.word	0x0500000f


	//   ....[108]....
        /*02f4*/ 	.word	0x0500000f


	//   ....[109]....
        /*02f8*/ 	.word	0x0500000f


	//   ....[110]....
        /*02fc*/ 	.word	0x0500000f


	//   ....[111]....
        /*0300*/ 	.word	0x0500000f


	//   ....[112]....
        /*0304*/ 	.word	0x0500000f


	//   ....[113]....
        /*0308*/ 	.word	0x0500000f


	//   ....[114]....
        /*030c*/ 	.word	0x0500000f


	//   ....[115]....
        /*0310*/ 	.word	0x0500000f


	//   ....[116]....
        /*0314*/ 	.word	0x0500000f


	//   ....[117]....
        /*0318*/ 	.word	0x0500000f


	//   ....[118]....
        /*031c*/ 	.word	0x0500000f


	//   ....[119]....
        /*0320*/ 	.word	0x0500000f


	//   ....[120]....
        /*0324*/ 	.word	0x0500000f


	//   ....[121]....
        /*0328*/ 	.word	0x0500000f


	//   ....[122]....
        /*032c*/ 	.word	0x0500000f


	//   ....[123]....
        /*0330*/ 	.word	0x0500000f


	//   ....[124]....
        /*0334*/ 	.word	0x0500000f


	//   ....[125]....
        /*0338*/ 	.word	0x0500000f


	//   ....[126]....
        /*033c*/ 	.word	0x0500000f


	//   ....[127]....
        /*0340*/ 	.word	0x0500000f


	//   ....[128]....
        /*0344*/ 	.word	0x0500000f


	//   ....[129]....
        /*0348*/ 	.word	0x0500000f


	//   ....[130]....
        /*034c*/ 	.word	0x0500000f


	//   ....[131]....
        /*0350*/ 	.word	0x0500000f


	//----- nvinfo : EIATTR_COOP_GROUP_INSTR_OFFSETS
	.align		4
.L_618:
        /*0354*/ 	.byte	0x04, 0x28
        /*0356*/ 	.short	(.L_620 - .L_619)


	//   ....[0]....
.L_619:
        /*0358*/ 	.word	0x00000080


	//   ....[1]....
        /*035c*/ 	.word	0x00000090


	//   ....[2]....
        /*0360*/ 	.word	0x000002c0


	//   ....[3]....
        /*0364*/ 	.word	0x00000420


	//   ....[4]....
        /*0368*/ 	.word	0x00000540


	//   ....[5]....
        /*036c*/ 	.word	0x000006a0


	//   ....[6]....
        /*0370*/ 	.word	0x000010b0


	//   ....[7]....
        /*0374*/ 	.word	0x00002810


	//   ....[8]....
        /*0378*/ 	.word	0x00002fb0


	//   ....[9]....
        /*037c*/ 	.word	0x000043e0


	//   ....[10]....
        /*0380*/ 	.word	0x00004500


	//   ....[11]....
        /*0384*/ 	.word	0x00004690


	//   ....[12]....
        /*0388*/ 	.word	0x00004740


	//   ....[13]....
        /*038c*/ 	.word	0x00004e90


	//   ....[14]....
        /*0390*/ 	.word	0x00005430


	//   ....[15]....
        /*0394*/ 	.word	0x000065f0


	//   ....[16]....
        /*0398*/ 	.word	0x00006640


	//   ....[17]....
        /*039c*/ 	.word	0x000068f0


	//   ....[18]....
        /*03a0*/ 	.word	0x00006ac0


	//   ....[19]....
        /*03a4*/ 	.word	0x00007940


	//   ....[20]....
        /*03a8*/ 	.word	0x000079f0


	//   ....[21]....
        /*03ac*/ 	.word	0x00007a20


	//   ....[22]....
        /*03b0*/ 	.word	0x00007a90


	//   ....[23]....
        /*03b4*/ 	.word	0x00007ac0


	//   ....[24]....
        /*03b8*/ 	.word	0x00008af0


	//   ....[25]....
        /*03bc*/ 	.word	0x000097b0


	//   ....[26]....
        /*03c0*/ 	.word	0x000097f0


	//   ....[27]....
        /*03c4*/ 	.word	0x00009820


	//   ....[28]....
        /*03c8*/ 	.word	0x00009840


	//   ....[29]....
        /*03cc*/ 	.word	0x00009e70


	//   ....[30]....
        /*03d0*/ 	.word	0x00009e90


	//   ....[31]....
        /*03d4*/ 	.word	0x0000a0d0


	//   ....[32]....
        /*03d8*/ 	.word	0x0000a100


	//   ....[33]....
        /*03dc*/ 	.word	0x0000bde0


	//   ....[34]....
        /*03e0*/ 	.word	0x0000be10


	//   ....[35]....
        /*03e4*/ 	.word	0x0000beb0


	//   ....[36]....
        /*03e8*/ 	.word	0x0000bed0


	//   ....[37]....
        /*03ec*/ 	.word	0x0000bf40


	//   ....[38]....
        /*03f0*/ 	.word	0x0000bf60


	//   ....[39]....
        /*03f4*/ 	.word	0x0000bf70


	//   ....[40]....
        /*03f8*/ 	.word	0x0000bf80


	//   ....[41]....
        /*03fc*/ 	.word	0x0000c620


	//   ....[42]....
        /*0400*/ 	.word	0x0000c650


	//   ....[43]....
        /*0404*/ 	.word	0x0000c710


	//   ....[44]....
        /*0408*/ 	.word	0x0000c720


	//   ....[45]....
        /*040c*/ 	.word	0x0000c7b0


	//   ....[46]....
        /*0410*/ 	.word	0x0000c7c0


	//   ....[47]....
        /*0414*/ 	.word	0x0000c7e0


	//   ....[48]....
        /*0418*/ 	.word	0x0000c820


	//   ....[49]....
        /*041c*/ 	.word	0x0000cd80


	//   ....[50]....
        /*0420*/ 	.word	0x0000cdb0


	//   ....[51]....
        /*0424*/ 	.word	0x0000cdc0


	//   ....[52]....
        /*0428*/ 	.word	0x0000cde0


	//   ....[53]....
        /*042c*/ 	.word	0x0000cf50


	//   ....[54]....
        /*0430*/ 	.word	0x0000cf90


	//   ....[55]....
        /*0434*/ 	.word	0x0000cfb0


	//   ....[56]....
        /*0438*/ 	.word	0x0000d080


	//   ....[57]....
        /*043c*/ 	.word	0x0000d5a0


	//   ....[58]....
        /*0440*/ 	.word	0x0000d5d0


	//   ....[59]....
        /*0444*/ 	.word	0x0000d600


	//   ....[60]....
        /*0448*/ 	.word	0x0000d6c0


	//   ....[61]....
        /*044c*/ 	.word	0x0000d700


	//   ....[62]....
        /*0450*/ 	.word	0x0000d720


	//   ....[63]....
        /*0454*/ 	.word	0x0000d740


	//   ....[64]....
        /*0458*/ 	.word	0x0000dad0


	//   ....[65]....
        /*045c*/ 	.word	0x0000e330


	//   ....[66]....
        /*0460*/ 	.word	0x0000e350


	//   ....[67]....
        /*0464*/ 	.word	0x0000e3a0


	//   ....[68]....
        /*0468*/ 	.word	0x0000e3b0


	//   ....[69]....
        /*046c*/ 	.word	0x0000e3f0


	//   ....[70]....
        /*0470*/ 	.word	0x0000e400


	//   ....[71]....
        /*0474*/ 	.word	0x0000e410


	//   ....[72]....
        /*0478*/ 	.word	0x0000e450


	//   ....[73]....
        /*047c*/ 	.word	0x0000e780


	//   ....[74]....
        /*0480*/ 	.word	0x0000e7b0


	//   ....[75]....
        /*0484*/ 	.word	0x0000e7e0


	//   ....[76]....
        /*0488*/ 	.word	0x0000e820


	//   ....[77]....
        /*048c*/ 	.word	0x0000e840


	//   ....[78]....
        /*0490*/ 	.word	0x0000e900


	//   ....[79]....
        /*0494*/ 	.word	0x0000e920


	//   ....[80]....
        /*0498*/ 	.word	0x0000e9a0


	//   ....[81]....
        /*049c*/ 	.word	0x0000eee0


	//   ....[82]....
        /*04a0*/ 	.word	0x0000f400


	//   ....[83]....
        /*04a4*/ 	.word	0x0000f4f0


	//   ....[84]....
        /*04a8*/ 	.word	0x0000f590


	//   ....[85]....
        /*04ac*/ 	.word	0x0000f600


	//   ....[86]....
        /*04b0*/ 	.word	0x0000f6f0


	//   ....[87]....
        /*04b4*/ 	.word	0x0000f760


	//   ....[88]....
        /*04b8*/ 	.word	0x0000f850


	//   ....[89]....
        /*04bc*/ 	.word	0x0000f8c0


	//   ....[90]....
        /*04c0*/ 	.word	0x0000f960


	//   ....[91]....
        /*04c4*/ 	.word	0x0000fa50


	//   ....[92]....
        /*04c8*/ 	.word	0x0000fad0


	//   ....[93]....
        /*04cc*/ 	.word	0x0000fb30


	//   ....[94]....
        /*04d0*/ 	.word	0x0000fc20


	//   ....[95]....
        /*04d4*/ 	.word	0x0000fca0


	//   ....[96]....
        /*04d8*/ 	.word	0x0000fd80


	//   ....[97]....
        /*04dc*/ 	.word	0x0000fdf0


	//   ....[98]....
        /*04e0*/ 	.word	0x0000feb0


	//   ....[99]....
        /*04e4*/ 	.word	0x0000ff50


	//   ....[100]....
        /*04e8*/ 	.word	0x00010010


	//   ....[101]....
        /*04ec*/ 	.word	0x00010140


	//   ....[102]....
        /*04f0*/ 	.word	0x00010230


	//   ....[103]....
        /*04f4*/ 	.word	0x000103e0


	//   ....[104]....
        /*04f8*/ 	.word	0x00010430


	//   ....[105]....
        /*04fc*/ 	.word	0x00010540


	//   ....[106]....
        /*0500*/ 	.word	0x00010620


	//   ....[107]....
        /*0504*/ 	.word	0x000107a0


	//   ....[108]....
        /*0508*/ 	.word	0x00010890


	//   ....[109]....
        /*050c*/ 	.word	0x000109f0


	//   ....[110]....
        /*0510*/ 	.word	0x00010b30


	//   ....[111]....
        /*0514*/ 	.word	0x00010c40


	//   ....[112]....
        /*0518*/ 	.word	0x00010d80


	//   ....[113]....
        /*051c*/ 	.word	0x00010e80


	//   ....[114]....
        /*0520*/ 	.word	0x00010f50


	//   ....[115]....
        /*0524*/ 	.word	0x00011030


	//   ....[116]....
        /*0528*/ 	.word	0x000110d0


	//   ....[117]....
        /*052c*/ 	.word	0x00011130


	//   ....[118]....
        /*0530*/ 	.word	0x000111e0


	//   ....[119]....
        /*0534*/ 	.word	0x00011240


	//   ....[120]....
        /*0538*/ 	.word	0x000112f0


	//   ....[121]....
        /*053c*/ 	.word	0x00011350


	//   ....[122]....
        /*0540*/ 	.word	0x00011400


	//   ....[123]....
        /*0544*/ 	.word	0x000114f0


	//   ....[124]....
        /*0548*/ 	.word	0x000115c0


	//   ....[125]....
        /*054c*/ 	.word	0x00011690


	//   ....[126]....
        /*0550*/ 	.word	0x000117a0


	//   ....[127]....
        /*0554*/ 	.word	0x000118c0


	//   ....[128]....
        /*0558*/ 	.word	0x000119a0


	//   ....[129]....
        /*055c*/ 	.word	0x00011aa0


	//   ....[130]....
        /*0560*/ 	.word	0x00011b70


	//   ....[131]....
        /*0564*/ 	.word	0x00011c80


	//----- nvinfo : EIATTR_REG_RECONFIG
	.align		4
.L_620:
        /*0568*/ 	.byte	0x01, 0x54
	.zero		2


	//----- nvinfo : EIATTR_SYSCALL_OFFSETS
	.align		4
        /*056c*/ 	.byte	0x04, 0x46
        /*056e*/ 	.short	(.L_622 - .L_621)


	//   ....[0]....
.L_621:
        /*0570*/ 	.word	0x00002a10


	//   ....[1]....
        /*0574*/ 	.word	0x0000b680


	//   ....[2]....
        /*0578*/ 	.word	0x0000b7c0


	//   ....[3]....
        /*057c*/ 	.word	0x0000b8b0


	//   ....[4]....
        /*0580*/ 	.word	0x0000c2c0


	//   ....[5]....
        /*0584*/ 	.word	0x0000ca60


	//----- nvinfo : EIATTR_MBARRIER_INSTR_OFFSETS
	.align		4
.L_622:
        /*0588*/ 	.byte	0x04, 0x39
        /*058a*/ 	.short	(.L_624 - .L_623)


	//   ....[0]....
.L_623:
        /*058c*/ 	.word	0x000001a0
        /*0590*/ 	.word	0x000000ff
        /*0594*/ 	.word	0x00038800
        /*0598*/ 	.short	0x0100
        /*059a*/ 	.byte	0x08
	.zero		1


	//   ....[1]....
        /*059c*/ 	.word	0x000001b0
        /*05a0*/ 	.word	0x000000ff
        /*05a4*/ 	.word	0x00038810
        /*05a8*/ 	.short	0x0100
        /*05aa*/ 	.byte	0x08
	.zero		1


	//   ....[2]....
        /*05ac*/ 	.word	0x000001c0
        /*05b0*/ 	.word	0x000000ff
        /*05b4*/ 	.word	0x00038820
        /*05b8*/ 	.short	0x0100
        /*05ba*/ 	.byte	0x08
	.zero		1


	//   ....[3]....
        /*05bc*/ 	.word	0x00000270
        /*05c0*/ 	.word	0x000000ff
        /*05c4*/ 	.word	0x00038830
        /*05c8*/ 	.short	0x0100
        /*05ca*/ 	.byte	0x06
	.zero		1


	//   ....[4]....
        /*05cc*/ 	.word	0x00000280
        /*05d0*/ 	.word	0x000000ff
        /*05d4*/ 	.word	0x00038840
        /*05d8*/ 	.short	0x0100
        /*05da*/ 	.byte	0x06
	.zero		1


	//   ....[5]....
        /*05dc*/ 	.word	0x00000290
        /*05e0*/ 	.word	0x000000ff
        /*05e4*/ 	.word	0x00038838
        /*05e8*/ 	.short	0x0100
        /*05ea*/ 	.byte	0x06
	.zero		1


	//   ....[6]....
        /*05ec*/ 	.word	0x000002a0
        /*05f0*/ 	.word	0x000000ff
        /*05f4*/ 	.word	0x00038848
        /*05f8*/ 	.short	0x0100
        /*05fa*/ 	.byte	0x06
	.zero		1


	//   ....[7]....
        /*05fc*/ 	.word	0x000003d0
        /*0600*/ 	.word	0x000000ff
        /*0604*/ 	.word	0x00038850
        /*0608*/ 	.short	0x0100
        /*060a*/ 	.byte	0x08
	.zero		1


	//   ....[8]....
        /*060c*/ 	.word	0x000003e0
        /*0610*/ 	.word	0x000000ff
        /*0614*/ 	.word	0x00038860
        /*0618*/ 	.short	0x0100
        /*061a*/ 	.byte	0x08
	.zero		1


	//   ....[9]....
        /*061c*/ 	.word	0x000003f0
        /*0620*/ 	.word	0x000000ff
        /*0624*/ 	.word	0x00038858
        /*0628*/ 	.short	0x0100
        /*062a*/ 	.byte	0x08
	.zero		1


	//   ....[10]....
        /*062c*/ 	.word	0x00000400
        /*0630*/ 	.word	0x000000ff
        /*0634*/ 	.word	0x00038868
        /*0638*/ 	.short	0x0100
        /*063a*/ 	.byte	0x08
	.zero		1


	//   ....[11]....
        /*063c*/ 	.word	0x000004f0
        /*0640*/ 	.word	0x000000ff
        /*0644*/ 	.word	0x00038870
        /*0648*/ 	.short	0x0100
        /*064a*/ 	.byte	0x06
	.zero		1


	//   ....[12]....
        /*064c*/ 	.word	0x00000500
        /*0650*/ 	.word	0x000000ff
        /*0654*/ 	.word	0x00038880
        /*0658*/ 	.short	0x0100
        /*065a*/ 	.byte	0x06
	.zero		1


	//   ....[13]....
        /*065c*/ 	.word	0x00000510
        /*0660*/ 	.word	0x000000ff
        /*0664*/ 	.word	0x00038878
        /*0668*/ 	.short	0x0100
        /*066a*/ 	.byte	0x06
	.zero		1


	//   ....[14]....
        /*066c*/ 	.word	0x00000520
        /*0670*/ 	.word	0x000000ff
        /*0674*/ 	.word	0x00038888
        /*0678*/ 	.short	0x0100
        /*067a*/ 	.byte	0x06
	.zero		1


	//   ....[15]....
        /*067c*/ 	.word	0x00000650
        /*0680*/ 	.word	0x000000ff
        /*0684*/ 	.word	0x00038890
        /*0688*/ 	.short	0x0100
        /*068a*/ 	.byte	0x08
	.zero		1


	//   ....[16]....
        /*068c*/ 	.word	0x00000660
        /*0690*/ 	.word	0x000000ff
        /*0694*/ 	.word	0x000388a0
        /*0698*/ 	.short	0x0100
        /*069a*/ 	.byte	0x08
	.zero		1


	//   ....[17]....
        /*069c*/ 	.word	0x00000670
        /*06a0*/ 	.word	0x000000ff
        /*06a4*/ 	.word	0x00038898
        /*06a8*/ 	.short	0x0100
        /*06aa*/ 	.byte	0x08
	.zero		1


	//   ....[18]....
        /*06ac*/ 	.word	0x00000680
        /*06b0*/ 	.word	0x000000ff
        /*06b4*/ 	.word	0x000388a8
        /*06b8*/ 	.short	0x0100
        /*06ba*/ 	.byte	0x08
	.zero		1


	//   ....[19]....
        /*06bc*/ 	.word	0x000007b0
        /*06c0*/ 	.word	0x000000ff
        /*06c4*/ 	.word	0x000388b0
        /*06c8*/ 	.short	0x0100
        /*06ca*/ 	.byte	0x08
	.zero		1


	//   ....[20]....
        /*06cc*/ 	.word	0x000007c0
        /*06d0*/ 	.word	0x000000ff
        /*06d4*/ 	.word	0x000388c0
        /*06d8*/ 	.short	0x0100
        /*06da*/ 	.byte	0x08
	.zero		1


	//   ....[21]....
        /*06dc*/ 	.word	0x000007d0
        /*06e0*/ 	.word	0x000000ff
        /*06e4*/ 	.word	0x000388b8
        /*06e8*/ 	.short	0x0100
        /*06ea*/ 	.byte	0x08
	.zero		1


	//   ....[22]....
        /*06ec*/ 	.word	0x000007e0
        /*06f0*/ 	.word	0x000000ff
        /*06f4*/ 	.word	0x000388c8
        /*06f8*/ 	.short	0x0100
        /*06fa*/ 	.byte	0x08
	.zero		1


	//   ....[23]....
        /*06fc*/ 	.word	0x00001400
        /*0700*/ 	.word	0x000000ff
        /*0704*/ 	.word	0x00000000
        /*0708*/ 	.short	0x0101
        /*070a*/ 	.byte	0x06
	.zero		1


	//   ....[24]....
        /*070c*/ 	.word	0x00001f00
        /*0710*/ 	.word	0x000000ff
        /*0714*/ 	.word	0x00000000
        /*0718*/ 	.short	0x0101
        /*071a*/ 	.byte	0x06
	.zero		1


	//   ....[25]....
        /*071c*/ 	.word	0x00002a70
        /*0720*/ 	.word	0x000000ff
        /*0724*/ 	.word	0x00038800
        /*0728*/ 	.short	0x010a
        /*072a*/ 	.byte	0x26
	.zero		1


	//   ....[26]....
        /*072c*/ 	.word	0x00002ae0
        /*0730*/ 	.word	0x00000008
        /*0734*/ 	.word	0x00038830
        /*0738*/ 	.short	0x010a
        /*073a*/ 	.byte	0x3f
	.zero		1


	//   ....[27]....
        /*073c*/ 	.word	0x00002b20
        /*0740*/ 	.word	0x00000008
        /*0744*/ 	.word	0x00038830
        /*0748*/ 	.short	0x010a
        /*074a*/ 	.byte	0x3f
	.zero		1


	//   ....[28]....
        /*074c*/ 	.word	0x00002da0
        /*0750*/ 	.word	0x000000ff
        /*0754*/ 	.word	0x00038810
        /*0758*/ 	.short	0x010a
        /*075a*/ 	.byte	0x26
	.zero		1


	//   ....[29]....
        /*075c*/ 	.word	0x00002de0
        /*0760*/ 	.word	0x00000008
        /*0764*/ 	.word	0x00038850
        /*0768*/ 	.short	0x010a
        /*076a*/ 	.byte	0x3f
	.zero		1


	//   ....[30]....
        /*076c*/ 	.word	0x00002e20
        /*0770*/ 	.word	0x00000008
        /*0774*/ 	.word	0x00038850
        /*0778*/ 	.short	0x010a
        /*077a*/ 	.byte	0x3f
	.zero		1


	//   ....[31]....
        /*077c*/ 	.word	0x000040b0
        /*0780*/ 	.word	0x000000ff
        /*0784*/ 	.word	0x00000000
        /*0788*/ 	.short	0x0101
        /*078a*/ 	.byte	0x07
	.zero		1


	//   ....[32]....
        /*078c*/ 	.word	0x00004f10
        /*0790*/ 	.word	0x000000ff
        /*0794*/ 	.word	0x00000000
        /*0798*/ 	.short	0x0101
        /*079a*/ 	.byte	0x07
	.zero		1


	//   ....[33]....
        /*079c*/ 	.word	0x00005020
        /*07a0*/ 	.word	0x000000ff
        /*07a4*/ 	.word	0x00038830
        /*07a8*/ 	.short	0x010a
        /*07aa*/ 	.byte	0x07
	.zero		1


	//   ....[34]....
        /*07ac*/ 	.word	0x00005060
        /*07b0*/ 	.word	0x000000ff
        /*07b4*/ 	.word	0x00038830
        /*07b8*/ 	.short	0x010a
        /*07ba*/ 	.byte	0x07
	.zero		1


	//   ....[35]....
        /*07bc*/ 	.word	0x00005270
        /*07c0*/ 	.word	0x000000ff
        /*07c4*/ 	.word	0x00038850
        /*07c8*/ 	.short	0x010a
        /*07ca*/ 	.byte	0x07
	.zero		1


	//   ....[36]....
        /*07cc*/ 	.word	0x000052b0
        /*07d0*/ 	.word	0x000000ff
        /*07d4*/ 	.word	0x00038850
        /*07d8*/ 	.short	0x010a
        /*07da*/ 	.byte	0x07
	.zero		1


	//   ....[37]....
        /*07dc*/ 	.word	0x000064f0
        /*07e0*/ 	.word	0x000000ff
        /*07e4*/ 	.word	0x00000000
        /*07e8*/ 	.short	0x0101
        /*07ea*/ 	.byte	0x0b
	.zero		1


	//   ....[38]....
        /*07ec*/ 	.word	0x000079d0
        /*07f0*/ 	.word	0x000000ff
        /*07f4*/ 	.word	0x00000000
        /*07f8*/ 	.short	0x0101
        /*07fa*/ 	.byte	0x07
	.zero		1


	//   ....[39]....
        /*07fc*/ 	.word	0x00009e80
        /*0800*/ 	.word	0x000000ff
        /*0804*/ 	.word	0x00000000
        /*0808*/ 	.short	0x0101
        /*080a*/ 	.byte	0x04
	.zero		1


	//   ....[40]....
        /*080c*/ 	.word	0x0000bbd0
        /*0810*/ 	.word	0x00000019
        /*0814*/ 	.word	0x00038840
        /*0818*/ 	.short	0x010a
        /*081a*/ 	.byte	0x3f
	.zero		1


	//   ....[41]....
        /*081c*/ 	.word	0x0000c080
        /*0820*/ 	.word	0x00000019
        /*0824*/ 	.word	0x00038830
        /*0828*/ 	.short	0x0107
        /*082a*/ 	.byte	0x3f
	.zero		1


	//   ....[42]....
        /*082c*/ 	.word	0x0000c140
        /*0830*/ 	.word	0x00000019
        /*0834*/ 	.word	0x00038830
        /*0838*/ 	.short	0x0101
        /*083a*/ 	.byte	0x3f
	.zero		1


	//   ....[43]....
        /*083c*/ 	.word	0x0000c8e0
        /*0840*/ 	.word	0x000000ff
        /*0844*/ 	.word	0x00038800
        /*0848*/ 	.short	0x0107
        /*084a*/ 	.byte	0x25
	.zero		1


	//   ....[44]....
        /*084c*/ 	.word	0x0000c930
        /*0850*/ 	.word	0x000000ff
        /*0854*/ 	.word	0x00038800
        /*0858*/ 	.short	0x0101
        /*085a*/ 	.byte	0x25
	.zero		1


	//   ....[45]....
        /*085c*/ 	.word	0x0000d2a0
        /*0860*/ 	.word	0x000000ff
        /*0864*/ 	.word	0x00038810
        /*0868*/ 	.short	0x0107
        /*086a*/ 	.byte	0x25
	.zero		1


	//   ....[46]....
        /*086c*/ 	.word	0x0000d300
        /*0870*/ 	.word	0x000000ff
        /*0874*/ 	.word	0x00038810
        /*0878*/ 	.short	0x0101
        /*087a*/ 	.byte	0x25
	.zero		1


	//   ....[47]....
        /*087c*/ 	.word	0x0000d320
        /*0880*/ 	.word	0x000000ff
        /*0884*/ 	.word	0x00038820
        /*0888*/ 	.short	0x010a
        /*088a*/ 	.byte	0x25
	.zero		1


	//   ....[48]....
        /*088c*/ 	.word	0x0000d3b0
        /*0890*/ 	.word	0x00000019
        /*0894*/ 	.word	0x00038860
        /*0898*/ 	.short	0x010a
        /*089a*/ 	.byte	0x3f
	.zero		1


	//   ....[49]....
        /*089c*/ 	.word	0x0000de10
        /*08a0*/ 	.word	0x00000019
        /*08a4*/ 	.word	0x00038850
        /*08a8*/ 	.short	0x0107
        /*08aa*/ 	.byte	0x3f
	.zero		1


	//   ....[50]....
        /*08ac*/ 	.word	0x0000def0
        /*08b0*/ 	.word	0x00000019
        /*08b4*/ 	.word	0x00038850
        /*08b8*/ 	.short	0x0101
        /*08ba*/ 	.byte	0x3f
	.zero		1


	//   ....[51]....
        /*08bc*/ 	.word	0x0000e190
        /*08c0*/ 	.word	0x00000008
        /*08c4*/ 	.word	0x00038840
        /*08c8*/ 	.short	0x010a
        /*08ca*/ 	.byte	0x3f
	.zero		1


	//   ....[52]....
        /*08cc*/ 	.word	0x0000e4d0
        /*08d0*/ 	.word	0x00000008
        /*08d4*/ 	.word	0x00038830
        /*08d8*/ 	.short	0x0107
        /*08da*/ 	.byte	0x3f
	.zero		1


	//   ....[53]....
        /*08dc*/ 	.word	0x0000e590
        /*08e0*/ 	.word	0x00000008
        /*08e4*/ 	.word	0x00038830
        /*08e8*/ 	.short	0x0101
        /*08ea*/ 	.byte	0x3f
	.zero		1


	//   ....[54]....
        /*08ec*/ 	.word	0x0000e5c0
        /*08f0*/ 	.word	0x00000008
        /*08f4*/ 	.word	0x00038860
        /*08f8*/ 	.short	0x010a
        /*08fa*/ 	.byte	0x3f
	.zero		1


	//   ....[55]....
        /*08fc*/ 	.word	0x0000ec00
        /*0900*/ 	.word	0x00000008
        /*0904*/ 	.word	0x00038850
        /*0908*/ 	.short	0x0107
        /*090a*/ 	.byte	0x3f
	.zero		1


	//   ....[56]....
        /*090c*/ 	.word	0x0000ecd0
        /*0910*/ 	.word	0x00000008
        /*0914*/ 	.word	0x00038850
        /*0918*/ 	.short	0x0101
        /*091a*/ 	.byte	0x3f
	.zero		1


	//   ....[57]....
        /*091c*/ 	.word	0x0000ee60
        /*0920*/ 	.word	0x00000005
        /*0924*/ 	.word	0x00038820
        /*0928*/ 	.short	0x010a
        /*092a*/ 	.byte	0x3f
	.zero		1


	//   ....[58]....
        /*092c*/ 	.word	0x0000efd0
        /*0930*/ 	.word	0x00000003
        /*0934*/ 	.word	0x00038840
        /*0938*/ 	.short	0x010a
        /*093a*/ 	.byte	0x3f
	.zero		1


	//   ....[59]....
        /*093c*/ 	.word	0x0000f070
        /*0940*/ 	.word	0x00000005
        /*0944*/ 	.word	0x00038840
        /*0948*/ 	.short	0x010a
        /*094a*/ 	.byte	0x3f
	.zero		1


	//   ....[60]....
        /*094c*/ 	.word	0x0000f0b0
        /*0950*/ 	.word	0x00000003
        /*0954*/ 	.word	0x00038860
        /*0958*/ 	.short	0x010a
        /*095a*/ 	.byte	0x3f
	.zero		1


	//   ....[61]....
        /*095c*/ 	.word	0x0000f0f0
        /*0960*/ 	.word	0x00000005
        /*0964*/ 	.word	0x00038860
        /*0968*/ 	.short	0x010a
        /*096a*/ 	.byte	0x3f
	.zero		1


	//   ....[62]....
        /*096c*/ 	.word	0x0000f160
        /*0970*/ 	.word	0x00000000
        /*0974*/ 	.word	0x00038800
        /*0978*/ 	.short	0x010a
        /*097a*/ 	.byte	0x3f
	.zero		1


	//   ....[63]....
        /*097c*/ 	.word	0x0000f1b0
        /*0980*/ 	.word	0x00000008
        /*0984*/ 	.word	0x00038830
        /*0988*/ 	.short	0x010a
        /*098a*/ 	.byte	0x3f
	.zero		1


	//   ....[64]....
        /*098c*/ 	.word	0x0000f210
        /*0990*/ 	.word	0x00000004
        /*0994*/ 	.word	0x00038810
        /*0998*/ 	.short	0x010a
        /*099a*/ 	.byte	0x3f
	.zero		1


	//   ....[65]....
        /*099c*/ 	.word	0x0000f260
        /*09a0*/ 	.word	0x00000008
        /*09a4*/ 	.word	0x00038850
        /*09a8*/ 	.short	0x010a
        /*09aa*/ 	.byte	0x3f
	.zero		1


	//   ....[66]....
        /*09ac*/ 	.word	0x0000f2c0
        /*09b0*/ 	.word	0x00000004
        /*09b4*/ 	.word	0x00038830
        /*09b8*/ 	.short	0x010a
        /*09ba*/ 	.byte	0x3f
	.zero		1


	//   ....[67]....
        /*09bc*/ 	.word	0x0000f320
        /*09c0*/ 	.word	0x00000004
        /*09c4*/ 	.word	0x00038850
        /*09c8*/ 	.short	0x010a
        /*09ca*/ 	.byte	0x3f
	.zero		1


	//   ....[68]....
        /*09cc*/ 	.word	0x0000f440
        /*09d0*/ 	.word	0x00000019
        /*09d4*/ 	.word	0x00038840
        /*09d8*/ 	.short	0x010a
        /*09da*/ 	.byte	0x3f
	.zero		1


	//   ....[69]....
        /*09dc*/ 	.word	0x000106a0
        /*09e0*/ 	.word	0x00000003
        /*09e4*/ 	.word	0x00038820
        /*09e8*/ 	.short	0x010a
        /*09ea*/ 	.byte	0x3f
	.zero		1


	//   ....[70]....
        /*09ec*/ 	.word	0x000106f0
        /*09f0*/ 	.word	0x00000019
        /*09f4*/ 	.word	0x00038860
        /*09f8*/ 	.short	0x010a
        /*09fa*/ 	.byte	0x3f
	.zero		1


	//   ....[71]....
        /*09fc*/ 	.word	0x00010f80
        /*0a00*/ 	.word	0x00000008
        /*0a04*/ 	.word	0x00038840
        /*0a08*/ 	.short	0x010a
        /*0a0a*/ 	.byte	0x3f
	.zero		1


	//   ....[72]....
        /*0a0c*/ 	.word	0x00011440
        /*0a10*/ 	.word	0x00000008
        /*0a14*/ 	.word	0x00038860
        /*0a18*/ 	.short	0x010a
        /*0a1a*/ 	.byte	0x3f
	.zero		1


	//   ....[73]....
        /*0a1c*/ 	.word	0x00011ba0
        /*0a20*/ 	.word	0x00000005
        /*0a24*/ 	.word	0x00038820
        /*0a28*/ 	.short	0x010a
        /*0a2a*/ 	.byte	0x3f
	.zero		1


	//   ....[74]....
        /*0a2c*/ 	.word	0x00011d40
        /*0a30*/ 	.word	0x00000003
        /*0a34*/ 	.word	0x00038840
        /*0a38*/ 	.short	0x010a
        /*0a3a*/ 	.byte	0x3f
	.zero		1


	//   ....[75]....
        /*0a3c*/ 	.word	0x00011d90
        /*0a40*/ 	.word	0x00000005
        /*0a44*/ 	.word	0x00038840
        /*0a48*/ 	.short	0x010a
        /*0a4a*/ 	.byte	0x3f
	.zero		1


	//   ....[76]....
        /*0a4c*/ 	.word	0x00011de0
        /*0a50*/ 	.word	0x00000003
        /*0a54*/ 	.word	0x00038860
        /*0a58*/ 	.short	0x010a
        /*0a5a*/ 	.byte	0x3f
	.zero		1


	//----- nvinfo : EIATTR_NUM_MBARRIERS
	.align		4
.L_624:
        /*0a5c*/ 	.byte	0x03, 0x38
        /*0a5e*/ 	.short	0x0017


	//----- nvinfo : EIATTR_EXIT_INSTR_OFFSETS
	.align		4
        /*0a60*/ 	.byte	0x04, 0x1c
        /*0a62*/ 	.short	(.L_626 - .L_625)


	//   ....[0]....
.L_625:
        /*0a64*/ 	.word	0x00000930


	//   ....[1]....
        /*0a68*/ 	.word	0x0000a350


	//   ....[2]....
        /*0a6c*/ 	.word	0x0000f140


	//----- nvinfo : EIATTR_MAX_THREADS
	.align		4
.L_626:
        /*0a70*/ 	.byte	0x04, 0x05
        /*0a72*/ 	.short	(.L_628 - .L_627)
.L_627:
        /*0a74*/ 	.word	0x00000180
        /*0a78*/ 	.word	0x00000001
        /*0a7c*/ 	.word	0x00000001


	//----- nvinfo : EIATTR_CRS_STACK_SIZE
	.align		4
.L_628:
        /*0a80*/ 	.byte	0x04, 0x1e
        /*0a82*/ 	.short	(.L_630 - .L_629)
.L_629:
        /*0a84*/ 	.word	0x00000000


	//----- nvinfo : EIATTR_CBANK_PARAM_SIZE
	.align		4
.L_630:
        /*0a88*/ 	.byte	0x03, 0x19
        /*0a8a*/ 	.short	0x0b70


	//----- nvinfo : EIATTR_PARAM_CBANK
	.align		4
        /*0a8c*/ 	.byte	0x04, 0x0a
        /*0a8e*/ 	.short	(.L_632 - .L_631)
	.align		4
.L_631:
        /*0a90*/ 	.word	index@(.nv.constant0._ZN7cutlass13device_kernelIN5flash11enable_sm90INS1_16FlashAttnFwdSm90INS1_25CollectiveMainloopFwdSm90ILi2EN4cute5tupleIJNS5_1CILi1EEES8_S8_EEENS6_IJNS7_ILi64EEESA_SA_EEELi512ENS_6half_tEfNS_4arch4Sm90ELb0ELb0ELb0ELb0ELb1ELb0ELb1ELb0ELb0ELb1ELb0ELb0EEENS1_21CollectiveEpilogueFwdINS6_IJSA_NS7_ILi512EEESA_EEES9_SC_SE_Li256ELb0ELb1ELb0ELb0EEENS1_29StaticPersistentTileSchedulerILb0EEEEEEEEEvNT_6ParamsE)
        /*0a94*/ 	.short	0x0210
        /*0a96*/ 	.short	0x0b70


	//----- nvinfo : EIATTR_SW_WAR
	.align		4
.L_632:
        /*0a98*/ 	.byte	0x04, 0x36
        /*0a9a*/ 	.short	(.L_634 - .L_633)
.L_633:
        /*0a9c*/ 	.word	0x00000008
.L_634:


//--------------------- .nv.info._ZN7cutlass13device_kernelIN5flash11enable_sm90INS1_16FlashAttnFwdSm90INS1_25CollectiveMainloopFwdSm90ILi2EN4cute5tupleIJNS5_1CILi1EEES8_S8_EEENS6_IJNS7_ILi64EEESA_SA_EEELi512ENS_6half_tEfNS_4arch4Sm90ELb0ELb0ELb0ELb1ELb1ELb0ELb0ELb0ELb0ELb1ELb0ELb0EEENS1_21CollectiveEpilogueFwdINS6_IJSA_NS7_ILi512EEESA_EEES9_SC_SE_Li256ELb1ELb1ELb0ELb0EEENS1_36VarlenDynamicPersistentTileSchedulerILi64ELi64ELi256ELi128ELb0ELb1ELb1ELb0ELb1ELb1EEEEEEEEEvNT_6ParamsE --------------------------
	.section	.nv.info._ZN7cutlass13device_kernelIN5flash11enable_sm90INS1_16FlashAttnFwdSm90INS1_25CollectiveMainloopFwdSm90ILi2EN4cute5tupleIJNS5_1CILi1EEES8_S8_EEENS6_IJNS7_ILi64EEESA_SA_EEELi512ENS_6half_tEfNS_4arch4Sm90ELb0ELb0ELb0ELb1ELb1ELb0ELb0ELb0ELb0ELb1ELb0ELb0EEENS1_21CollectiveEpilogueFwdINS6_IJSA_NS7_ILi512EEESA_EEES9_SC_SE_Li256ELb1ELb1ELb0ELb0EEENS1_36VarlenDynamicPersistentTileSchedulerILi64ELi64ELi256ELi128ELb0ELb1ELb1ELb0ELb1ELb1EEEEEEEEEvNT_6ParamsE,"",@"SHT_CUDA_INFO"
	.sectionflags	@""
	.align	4


	//----- nvinfo : EIATTR_CUDA_API_VERSION
	.align		4
        /*0000*/ 	.byte	0x04, 0x37
        /*0002*/ 	.short	(.L_636 - .L_635)
.L_635:
        /*0004*/ 	.word	0x00000082


	//----- nvinfo : EIATTR_KPARAM_INFO
	.align		4
.L_636:
        /*0008*/ 	.byte	0x04, 0x17
        /*000a*/ 	.short	(.L_638 - .L_637)
.L_637:
        /*000c*/ 	.word	0x00000000
        /*0010*/ 	.short	0x0000
        /*0012*/ 	.short	0x0070
        /*0014*/ 	.byte	0x00, 0xf0, 0x01, 0x2a


	//----- nvinfo : EIATTR_SPARSE_MMA_MASK
	.align		4
.L_638:
        /*0018*/ 	.byte	0x03, 0x50
        /*001a*/ 	.short	0x0000


	//----- nvinfo : EIATTR_MAXREG_COUNT
	.align		4
        /*001c*/ 	.byte	0x03, 0x1b
        /*001e*/ 	.short	0x00a8


	//----- nvinfo : EIATTR_NUM_BARRIERS
	.align		4
        /*0020*/ 	.byte	0x02, 0x4c
        /*0022*/ 	.byte	0x10
	.zero		1


	//----- nvinfo : EIATTR_EXTERNS
	.align		4
        /*0024*/ 	.byte	0x04, 0x0f
        /*0026*/ 	.short	(.L_640 - .L_639)


	//   ....[0]....
	.align		4
.L_639:
        /*0028*/ 	.word	index@(__assertfail)


	//----- nvinfo : EIATTR_ANNOTATIONS
	.align		4
.L_640:
        /*002c*/ 	.byte	0x04, 0x55
        /*002e*/ 	.short	(.L_642 - .L_641)


	//   ....[0]....
.L_641:
        /* <DEDUP_REMOVED lines=19> */


	//----- nvinfo : EIATTR_MERCURY_ISA_VERSION
	.align		4
.L_642:
        /*0150*/ 	.byte	0x03, 0x5f
        /*0152*/ 	.short	0x0101


	//----- nvinfo : EIATTR_UNUSED_LOAD_BYTE_OFFSET
	.align		4
        /*0154*/ 	.byte	0x04, 0x44
        /*0156*/ 	.short	(.L_644 - .L_643)


	//   ....[0]....
.L_643:
        /*0158*/ 	.word	0x00000950
        /*015c*/ 	.word	0x0000fff0


	//   ....[1]....
        /*0160*/ 	.word	0x00006b60
        /*0164*/ 	.word	0x0000fff0


	//----- nvinfo : EIATTR_INT_WARP_WIDE_INSTR_OFFSETS
	.align		4
.L_644:
        /*0168*/ 	.byte	0x04, 0x31
        /*016a*/ 	.short	(.L_646 - .L_645)


	//   ....[0]....
.L_645:
        /*016c*/ 	.word	0x000000c0


	//   ....[1]....
        /*0170*/ 	.word	0x000000d0


	//   ....[2]....
        /*0174*/ 	.word	0x00000170


	//   ....[3]....
        /*0178*/ 	.word	0x0000ab70


	//   ....[4]....
        /*017c*/ 	.word	0x0000ac00


	//   ....[5]....
        /*0180*/ 	.word	0x0000e090


	//   ....[6]....
        /*0184*/ 	.word	0x0000e120


	//----- nvinfo : EIATTR_COOP_GROUP_MASK_REGIDS
	.align		4
.L_646:
        /*0188*/ 	.byte	0x04, 0x29
        /*018a*/ 	.short	(.L_648 - .L_647)


	//   ....[0]....
.L_647:
        /*018c*/ 	.word	0xffffffff


	//   ....[1]....
        /*0190*/ 	.word	0xffffffff


	//   ....[2]....
        /*0194*/ 	.word	0xffffffff


	//   ....[3]....
        /*0198*/ 	.word	0xffffffff


	//   ....[4]....
        /*019c*/ 	.word	0xffffffff


	//   ....[5]....
        /*01a0*/ 	.word	0xffffffff


	//   ....[6]....
        /*01a4*/ 	.word	0xffffffff


	//   ....[7]....
        /*01a8*/ 	.word	0xffffffff


	//   ....[8]....
        /*01ac*/ 	.word	0xffffffff


	//   ....[9]....
        /*01b0*/ 	.word	0xffffffff


	//   ....[10]....
        /*01b4*/ 	.word	0xffffffff


	//   ....[11]....
        /*01b8*/ 	.word	0xffffffff


	//   ....[12]....
        /*01bc*/ 	.word	0xffffffff


	//   ....[13]....
        /*01c0*/ 	.word	0xffffffff


	//   ....[14]....
        /*01c4*/ 	.word	0xffffffff


	//   ....[15]....
        /*01c8*/ 	.word	0xffffffff


	//   ....[16]....
        /*01cc*/ 	.word	0xffffffff


	//   ....[17]....
        /*01d0*/ 	.word	0xffffffff


	//   ....[18]....
        /*01d4*/ 	.word	0xffffffff


	//   ....[19]....
        /*01d8*/ 	.word	0xffffffff


	//   ....[20]....
        /*01dc*/ 	.word	0xffffffff


	//   ....[21]....
        /*01e0*/ 	.word	0xffffffff


	//   ....[22]....
        /*01e4*/ 	.word	0xffffffff


	//   ....[23]....
        /*01e8*/ 	.word	0xffffffff


	//   ....[24]....
        /*01ec*/ 	.word	0xffffffff


	//   ....[25]....
        /*01f0*/ 	.word	0xffffffff


	//   ....[26]....
        /*01f4*/ 	.word	0xffffffff


	//   ....[27]....
        /*01f8*/ 	.word	0xffffffff


	//   ....[28]....
        /*01fc*/ 	.word	0xffffffff


	//   ....[29]....
        /*0200*/ 	.word	0xffffffff


	//   ....[30]....
        /*0204*/ 	.word	0xffffffff


	//   ....[31]....
        /*0208*/ 	.word	0xffffffff


	//   ....[32]....
        /*020c*/ 	.word	0xffffffff


	//   ....[33]....
        /*0210*/ 	.word	0xffffffff


	//   ....[34]....
        /*0214*/ 	.word	0xffffffff


	//   ....[35]....
        /*0218*/ 	.word	0xffffffff


	//   ....[36]....
        /*021c*/ 	.word	0xffffffff


	//   ....[37]....
        /*0220*/ 	.word	0xffffffff


	//   ....[38]....
        /*0224*/ 	.word	0xffffffff


	//   ....[39]....
        /*0228*/ 	.word	0xffffffff


	//   ....[40]....
        /*022c*/ 	.word	0xffffffff


	//   ....[41]....
        /*0230*/ 	.word	0xffffffff


	//   ....[42]....
        /*0234*/ 	.word	0xffffffff


	//   ....[43]....
        /*0238*/ 	.word	0xffffffff


	//   ....[44]....
        /*023c*/ 	.word	0xffffffff


	//   ....[45]....
        /*0240*/ 	.word	0xffffffff


	//   ....[46]....
        /*0244*/ 	.word	0xffffffff


	//   ....[47]....
        /*0248*/ 	.word	0xffffffff


	//   ....[48]....
        /*024c*/ 	.word	0xffffffff


	//   ....[49]....
        /*0250*/ 	.word	0xffffffff


	//   ....[50]....
        /*0254*/ 	.word	0xffffffff


	//   ....[51]....
        /*0258*/ 	.word	0xffffffff


	//   ....[52]....
        /*025c*/ 	.word	0xffffffff


	//   ....[53]....
        /*0260*/ 	.word	0xffffffff


	//   ....[54]....
        /*0264*/ 	.word	0xffffffff


	//   ....[55]....
        /*0268*/ 	.word	0xffffffff


	//   ....[56]....
        /*026c*/ 	.word	0xffffffff


	//   ....[57]....
        /*0270*/ 	.word	0xffffffff


	//   ....[58]....
        /*0274*/ 	.word	0xffffffff


	//   ....[59]....
        /*0278*/ 	.word	0xffffffff


	//   ....[60]....
        /*027c*/ 	.word	0xffffffff


	//   ....[61]....
        /*0280*/ 	.word	0xffffffff


	//   ....[62]....
        /*0284*/ 	.word	0xffffffff


	//   ....[63]....
        /*0288*/ 	.word	0xffffffff


	//   ....[64]....
        /*028c*/ 	.word	0xffffffff


	//   ....[65]....
        /*0290*/ 	.word	0xffffffff


	//   ....[66]....
        /*0294*/ 	.word	0xffffffff


	//   ....[67]....
        /*0298*/ 	.word	0xffffffff


	//   ....[68]....
        /*029c*/ 	.word	0xffffffff


	//   ....[69]....
        /*02a0*/ 	.word	0xffffffff


	//   ....[70]....
        /*02a4*/ 	.word	0xffffffff


	//   ....[71]....
        /*02a8*/ 	.word	0xffffffff


	//   ....[72]....
        /*02ac*/ 	.word	0xffffffff


	//   ....[73]....
        /*02b0*/ 	.word	0xffffffff


	//   ....[74]....
        /*02b4*/ 	.word	0xffffffff


	//   ....[75]....
        /*02b8*/ 	.word	0xffffffff


	//   ....[76]....
        /*02bc*/ 	.word	0xffffffff


	//   ....[77]....
        /*02c0*/ 	.word	0xffffffff


	//   ....[78]....
        /*02c4*/ 	.word	0xffffffff


	//   ....[79]....
        /*02c8*/ 	.word	0xffffffff


	//   ....[80]....
        /*02cc*/ 	.word	0xffffffff


	//   ....[81]....
        /*02d0*/ 	.word	0xffffffff


	//   ....[82]....
        /*02d4*/ 	.word	0xffffffff


	//   ....[83]....
        /*02d8*/ 	.word	0xffffffff


	//   ....[84]....
        /*02dc*/ 	.word	0xffffffff


	//   ....[85]....
        /*02e0*/ 	.word	0xffffffff


	//   ....[86]....
        /*02e4*/ 	.word	0xffffffff


	//   ....[87]....
        /*02e8*/ 	.word	0xffffffff


	//   ....[88]....
        /*02ec*/ 	.word	0xffffffff


	//   ....[89]....
        /*02f0*/ 	.word	0xffffffff


	//   ....[90]....
        /*02f4*/ 	.word	0xffffffff


	//   ....[91]....
        /*02f8*/ 	.word	0xffffffff


	//   ....[92]....
        /*02fc*/ 	.word	0xffffffff


	//   ....[93]....
        /*0300*/ 	.word	0xffffffff


	//   ....[94]....
        /*0304*/ 	.word	0xffffffff


	//   ....[95]....
        /*0308*/ 	.word	0xffffffff


	//   ....[96]....
        /*030c*/ 	.word	0xffffffff


	//   ....[97]....
        /*0310*/ 	.word	0xffffffff


	//   ....[98]....
        /*0314*/ 	.word	0xffffffff


	//   ....[99]....
        /*0318*/ 	.word	0xffffffff


	//   ....[100]....
        /*031c*/ 	.word	0xffffffff


	//   ....[101]....
        /*0320*/ 	.word	0xffffffff


	//   ....[102]....
        /*0324*/ 	.word	0xffffffff


	//   ....[103]....
        /*0328*/ 	.word	0xffffffff


	//   ....[104]....
        /*032c*/ 	.word	0xffffffff


	//   ....[105]....
        /*0330*/ 	.word	0xffffffff


	//   ....[106]....
        /*0334*/ 	.word	0xffffffff


	//   ....[107]....
        /*0338*/ 	.word	0xffffffff


	//   ....[108]....
        /*033c*/ 	.word	0xffffffff


	//   ....[109]....
        /*0340*/ 	.word	0x0500000f


	//   ....[110]....
        /*0344*/ 	.word	0x0500000f


	//   ....[111]....
        /*0348*/ 	.word	0x0500000f


	//   ....[112]....
        /*034c*/ 	.word	0x0500000f


	//   ....[113]....
        /*0350*/ 	.word	0x0500000f


	//   ....[114]....
        /*0354*/ 	.word	0x0500000f


	//   ....[115]....
        /*0358*/ 	.word	0x0500000f


	//   ....[116]....
        /*035c*/ 	.word	0x0500000f


	//   ....[117]....
        /*0360*/ 	.word	0x0500000f


	//   ....[118]....
        /*0364*/ 	.word	0x0500000f


	//   ....[119]....
        /*0368*/ 	.word	0x0500000f


	//   ....[120]....
        /*036c*/ 	.word	0x0500000f


	//   ....[121]....
        /*0370*/ 	.word	0x0500000f


	//   ....[122]....
        /*0374*/ 	.word	0x0500000f


	//   ....[123]....
        /*0378*/ 	.word	0x0500000f


	//   ....[124]....
        /*037c*/ 	.word	0x0500000f


	//   ....[125]....
        /*0380*/ 	.word	0x0500000f


	//   ....[126]....
        /*0384*/ 	.word	0x0500000f


	//   ....[127]....
        /*0388*/ 	.word	0x0500000f


	//   ....[128]....
        /*038c*/ 	.word	0x0500000f


	//   ....[129]....
        /*0390*/ 	.word	0x0500000f


	//   ....[130]....
        /*0394*/ 	.word	0x0500000f


	//   ....[131]....
        /*0398*/ 	.word	0x0500000f


	//   ....[132]....
        /*039c*/ 	.word	0x0500000f


	//   ....[133]....
        /*03a0*/ 	.word	0x0500000f


	//   ....[134]....
        /*03a4*/ 	.word	0x0500000f


	//   ....[135]....
        /*03a8*/ 	.word	0x0500000f


	//   ....[136]....
        /*03ac*/ 	.word	0x0500000f


	//   ....[137]....
        /*03b0*/ 	.word	0x0500000f


	//   ....[138]....
        /*03b4*/ 	.word	0x0500000f


	//   ....[139]....
        /*03b8*/ 	.word	0x0500000f


	//   ....[140]....
        /*03bc*/ 	.word	0x0500000f


	//   ....[141]....
        /*03c0*/ 	.word	0x0500000f


	//   ....[142]....
        /*03c4*/ 	.word	0x0500000f


	//   ....[143]....
        /*03c8*/ 	.word	0x0500000f


	//   ....[144]....
        /*03cc*/ 	.word	0x0500000f


	//   ....[145]....
        /*03d0*/ 	.word	0x0500000f


	//   ....[146]....
        /*03d4*/ 	.word	0x0500000f


	//   ....[147]....
        /*03d8*/ 	.word	0x0500000f


	//   ....[148]....
        /*03dc*/ 	.word	0x0500000f


	//   ....[149]....
        /*03e0*/ 	.word	0x0500000f


	//   ....[150]....
        /*03e4*/ 	.word	0x0500000f


	//   ....[151]....
        /*03e8*/ 	.word	0x0500000f


	//   ....[152]....
        /*03ec*/ 	.word	0x0500000f


	//   ....[153]....
        /*03f0*/ 	.word	0x0500000f


	//   ....[154]....
        /*03f4*/ 	.word	0x0500000f


	//   ....[155]....
        /*03f8*/ 	.word	0x0500000f


	//   ....[156]....
        /*03fc*/ 	.word	0x0500000f


	//   ....[157]....
        /*0400*/ 	.word	0x0500000f


	//   ....[158]....
        /*0404*/ 	.word	0x0500000f


	//   ....[159]....
        /*0408*/ 	.word	0x0500000f


	//   ....[160]....
        /*040c*/ 	.word	0x0500000f


	//   ....[161]....
        /*0410*/ 	.word	0x0500000f


	//   ....[162]....
        /*0414*/ 	.word	0x0500000f


	//   ....[163]....
        /*0418*/ 	.word	0x0500000f


	//   ....[164]....
        /*041c*/ 	.word	0x0500000f


	//   ....[165]....
        /*0420*/ 	.word	0x0500000f


	//   ....[166]....
        /*0424*/ 	.word	0x0500000f


	//   ....[167]....
        /*0428*/ 	.word	0x0500000f


	//----- nvinfo : EIATTR_COOP_GROUP_INSTR_OFFSETS
	.align		4
.L_648:
        /*042c*/ 	.byte	0x04, 0x28
        /*042e*/ 	.short	(.L_650 - .L_649)


	//   ....[0]....
.L_649:
        /*0430*/ 	.word	0x00000070


	//   ....[1]....
        /*0434*/ 	.word	0x000000b0


	//   ....[2]....
        /*0438*/ 	.word	0x00000290


	//   ....[3]....
        /*043c*/ 	.word	0x000003f0


	//   ....[4]....
        /*0440*/ 	.word	0x00000510


	//   ....[5]....
        /*0444*/ 	.word	0x00000670


	//   ....[6]....
        /*0448*/ 	.word	0x000017c0


	//   ....[7]....
        /*044c*/ 	.word	0x000030d0


	//   ....[8]....
        /*0450*/ 	.word	0x00003ae0


	//   ....[9]....
        /*0454*/ 	.word	0x00003b40


	//   ....[10]....
        /*0458*/ 	.word	0x00003d50


	//   ....[11]....
        /*045c*/ 	.word	0x00003e10


	//   ....[12]....
        /*0460*/ 	.word	0x00004670


	//   ....[13]....
        /*0464*/ 	.word	0x00004ba0


	//   ....[14]....
        /*0468*/ 	.word	0x00004bd0


	//   ....[15]....
        /*046c*/ 	.word	0x00004ea0


	//   ....[16]....
        /*0470*/ 	.word	0x00005070


	//   ....[17]....
        /*0474*/ 	.word	0x00005fb0


	//   ....[18]....
        /*0478*/ 	.word	0x00006060


	//   ....[19]....
        /*047c*/ 	.word	0x000060a0


	//   ....[20]....
        /*0480*/ 	.word	0x00006120


	//   ....[21]....
        /*0484*/ 	.word	0x00006140


	//   ....[22]....
        /*0488*/ 	.word	0x00007a80


	//   ....[23]....
        /*048c*/ 	.word	0x000080c0


	//   ....[24]....
        /*0490*/ 	.word	0x00008100


	//   ....[25]....
        /*0494*/ 	.word	0x00008120


	//   ....[26]....
        /*0498*/ 	.word	0x00008140


	//   ....[27]....
        /*049c*/ 	.word	0x000087f0


	//   ....[28]....
        /*04a0*/ 	.word	0x00008800


	//   ....[29]....
        /*04a4*/ 	.word	0x00008a30


	//   ....[30]....
        /*04a8*/ 	.word	0x00008a50


	//   ....[31]....
        /*04ac*/ 	.word	0x00009640


	//   ....[32]....
        /*04b0*/ 	.word	0x00009660


	//   ....[33]....
        /*04b4*/ 	.word	0x000098a0


	//   ....[34]....
        /*04b8*/ 	.word	0x000098c0


	//   ....[35]....
        /*04bc*/ 	.word	0x00009b70


	//   ....[36]....
        /*04c0*/ 	.word	0x00009d40


	//   ....[37]....
        /*04c4*/ 	.word	0x00009d70


	//   ....[38]....
        /*04c8*/ 	.word	0x00009da0


	//   ....[39]....
        /*04cc*/ 	.word	0x00009dd0


	//   ....[40]....
        /*04d0*/ 	.word	0x00009e00


	//   ....[41]....
        /*04d4*/ 	.word	0x00009e30


	//   ....[42]....
        /*04d8*/ 	.word	0x00009f80


	//   ....[43]....
        /*04dc*/ 	.word	0x00009fb0


	//   ....[44]....
        /*04e0*/ 	.word	0x00009fe0


	//   ....[45]....
        /*04e4*/ 	.word	0x0000a010


	//   ....[46]....
        /*04e8*/ 	.word	0x0000a040


	//   ....[47]....
        /*04ec*/ 	.word	0x0000a070


	//   ....[48]....
        /*04f0*/ 	.word	0x0000a100


	//   ....[49]....
        /*04f4*/ 	.word	0x0000a130


	//   ....[50]....
        /*04f8*/ 	.word	0x0000a1b0


	//   ....[51]....
        /*04fc*/ 	.word	0x0000b900


	//   ....[52]....
        /*0500*/ 	.word	0x0000b920


	//   ....[53]....
        /*0504*/ 	.word	0x0000b9b0


	//   ....[54]....
        /*0508*/ 	.word	0x0000b9d0


	//   ....[55]....
        /*050c*/ 	.word	0x0000ba50


	//   ....[56]....
        /*0510*/ 	.word	0x0000ba70


	//   ....[57]....
        /*0514*/ 	.word	0x0000ba80


	//   ....[58]....
        /*0518*/ 	.word	0x0000ba90


	//   ....[59]....
        /*051c*/ 	.word	0x0000c230


	//   ....[60]....
        /*0520*/ 	.word	0x0000c260


	//   ....[61]....
        /*0524*/ 	.word	0x0000c300


	//   ....[62]....
        /*0528*/ 	.word	0x0000c320


	//   ....[63]....
        /*052c*/ 	.word	0x0000c3a0


	//   ....[64]....
        /*0530*/ 	.word	0x0000c3c0


	//   ....[65]....
        /*0534*/ 	.word	0x0000c3d0


	//   ....[66]....
        /*0538*/ 	.word	0x0000c3e0


	//   ....[67]....
        /*053c*/ 	.word	0x0000c880


	//   ....[68]....
        /*0540*/ 	.word	0x0000c940


	//   ....[69]....
        /*0544*/ 	.word	0x0000ca90


	//   ....[70]....
        /*0548*/ 	.word	0x0000cad0


	//   ....[71]....
        /*054c*/ 	.word	0x0000cae0


	//   ....[72]....
        /*0550*/ 	.word	0x0000caf0


	//   ....[73]....
        /*0554*/ 	.word	0x0000cc40


	//   ....[74]....
        /*0558*/ 	.word	0x0000cd90


	//   ....[75]....
        /*055c*/ 	.word	0x0000d5a0


	//   ....[76]....
        /*0560*/ 	.word	0x0000d5c0


	//   ....[77]....
        /*0564*/ 	.word	0x0000d610


	//   ....[78]....
        /*0568*/ 	.word	0x0000d620


	//   ....[79]....
        /*056c*/ 	.word	0x0000d660


	//   ....[80]....
        /*0570*/ 	.word	0x0000d670


	//   ....[81]....
        /*0574*/ 	.word	0x0000d680


	//   ....[82]....
        /*0578*/ 	.word	0x0000d6c0


	//   ....[83]....
        /*057c*/ 	.word	0x0000d9e0


	//   ....[84]....
        /*0580*/ 	.word	0x0000da20


	//   ....[85]....
        /*0584*/ 	.word	0x0000da40


	//   ....[86]....
        /*0588*/ 	.word	0x0000da60


	//   ....[87]....
        /*058c*/ 	.word	0x0000da90


	//   ....[88]....
        /*0590*/ 	.word	0x0000dab0


	//   ....[89]....
        /*0594*/ 	.word	0x0000dbb0


	//   ....[90]....
        /*0598*/ 	.word	0x0000dd00


	//   ....[91]....
        /*059c*/ 	.word	0x0000e300


	//   ....[92]....
        /*05a0*/ 	.word	0x0000e330


	//   ....[93]....
        /*05a4*/ 	.word	0x0000e360


	//   ....[94]....
        /*05a8*/ 	.word	0x0000e390


	//   ....[95]....
        /*05ac*/ 	.word	0x0000e3c0


	//   ....[96]....
        /*05b0*/ 	.word	0x0000e3f0


	//   ....[97]....
        /*05b4*/ 	.word	0x0000e420


	//   ....[98]....
        /*05b8*/ 	.word	0x0000e450


	//   ....[99]....
        /*05bc*/ 	.word	0x0000e5d0


	//   ....[100]....
        /*05c0*/ 	.word	0x0000e600


	//   ....[101]....
        /*05c4*/ 	.word	0x0000e630


	//   ....[102]....
        /*05c8*/ 	.word	0x0000e660


	//   ....[103]....
        /*05cc*/ 	.word	0x0000e690


	//   ....[104]....
        /*05d0*/ 	.word	0x0000e6c0


	//   ....[105]....
        /*05d4*/ 	.word	0x0000e780


	//   ....[106]....
        /*05d8*/ 	.word	0x0000e7a0


	//   ....[107]....
        /*05dc*/ 	.word	0x0000e810


	//   ....[108]....
        /*05e0*/ 	.word	0x0000ec80


	//   ....[109]....
        /*05e4*/ 	.word	0x0000f200


	//   ....[110]....
        /*05e8*/ 	.word	0x0000f2f0


	//   ....[111]....
        /*05ec*/ 	.word	0x0000f390


	//   ....[112]....
        /*05f0*/ 	.word	0x0000f3f0


	//   ....[113]....
        /*05f4*/ 	.word	0x0000f4e0


	//   ....[114]....
        /*05f8*/ 	.word	0x0000f550


	//   ....[115]....
        /*05fc*/ 	.word	0x0000f640


	//   ....[116]....
        /*0600*/ 	.word	0x0000f6b0


	//   ....[117]....
        /*0604*/ 	.word	0x0000f790


	//   ....[118]....
        /*0608*/ 	.word	0x0000f840


	//   ....[119]....
        /*060c*/ 	.word	0x0000f8b0


	//   ....[120]....
        /*0610*/ 	.word	0x0000f910


	//   ....[121]....
        /*0614*/ 	.word	0x0000fa00


	//   ....[122]....
        /*0618*/ 	.word	0x0000fa60


	//   ....[123]....
        /*061c*/ 	.word	0x0000fb60


	//   ....[124]....
        /*0620*/ 	.word	0x0000fbc0


	//   ....[125]....
        /*0624*/ 	.word	0x0000fc60


	//   ....[126]....
        /*0628*/ 	.word	0x0000fde0


	//   ....[127]....
        /*062c*/ 	.word	0x0000fee0


	//   ....[128]....
        /*0630*/ 	.word	0x00010160


	//   ....[129]....
        /*0634*/ 	.word	0x000101b0


	//   ....[130]....
        /*0638*/ 	.word	0x00010380


	//   ....[131]....
        /*063c*/ 	.word	0x000103d0


	//   ....[132]....
        /*0640*/ 	.word	0x000105a0


	//   ....[133]....
        /*0644*/ 	.word	0x000105f0


	//   ....[134]....
        /*0648*/ 	.word	0x000106e0


	//   ....[135]....
        /*064c*/ 	.word	0x00010780


	//   ....[136]....
        /*0650*/ 	.word	0x000107e0


	//   ....[137]....
        /*0654*/ 	.word	0x00010890


	//   ....[138]....
        /*0658*/ 	.word	0x000108f0


	//   ....[139]....
        /*065c*/ 	.word	0x000109a0


	//   ....[140]....
        /*0660*/ 	.word	0x00010a00


	//   ....[141]....
        /*0664*/ 	.word	0x00010ab0


	//   ....[142]....
        /*0668*/ 	.word	0x00010ba0


	//   ....[143]....
        /*066c*/ 	.word	0x00010c70


	//   ....[144]....
        /*0670*/ 	.word	0x00010d90


	//   ....[145]....
        /*0674*/ 	.word	0x00010e90


	//   ....[146]....
        /*0678*/ 	.word	0x00010fc0


	//   ....[147]....
        /*067c*/ 	.word	0x000110a0


	//   ....[148]....
        /*0680*/ 	.word	0x000111a0


	//   ....[149]....
        /*0684*/ 	.word	0x00011280


	//   ....[150]....
        /*0688*/ 	.word	0x00011310


	//   ....[151]....
        /*068c*/ 	.word	0x000113b0


	//   ....[152]....
        /*0690*/ 	.word	0x000114d0


	//   ....[153]....
        /*0694*/ 	.word	0x00011540


	//   ....[154]....
        /*0698*/ 	.word	0x000115b0


	//   ....[155]....
        /*069c*/ 	.word	0x00011620


	//   ....[156]....
        /*06a0*/ 	.word	0x00011690


	//   ....[157]....
        /*06a4*/ 	.word	0x00011710


	//   ....[158]....
        /*06a8*/ 	.word	0x000117a0


	//   ....[159]....
        /*06ac*/ 	.word	0x00011830


	//   ....[160]....
        /*06b0*/ 	.word	0x000118a0


	//   ....[161]....
        /*06b4*/ 	.word	0x00011910


	//   ....[162]....
        /*06b8*/ 	.word	0x00011980


	//   ....[163]....
        /*06bc*/ 	.word	0x00011a00


	//   ....[164]....
        /*06c0*/ 	.word	0x00011a70


	//   ....[165]....
        /*06c4*/ 	.word	0x00011b10


	//   ....[166]....
        /*06c8*/ 	.word	0x00011ba0


	//   ....[167]....
        /*06cc*/ 	.word	0x00011cc0


	//----- nvinfo : EIATTR_REG_RECONFIG
	.align		4
.L_650:
        /*06d0*/ 	.byte	0x01, 0x54
	.zero		2


	//----- nvinfo : EIATTR_SYSCALL_OFFSETS
	.align		4
        /*06d4*/ 	.byte	0x04, 0x46
        /*06d6*/ 	.short	(.L_652 - .L_651)


	//   ....[0]....
.L_651:
        /*06d8*/ 	.word	0x00003290


	//   ....[1]....
        /*06dc*/ 	.word	0x0000ad60


	//   ....[2]....
        /*06e0*/ 	.word	0x0000aeb0


	//   ....[3]....
        /*06e4*/ 	.word	0x0000afa0


	//   ....[4]....
        /*06e8*/ 	.word	0x0000bed0


	//----- nvinfo : EIATTR_MBARRIER_INSTR_OFFSETS
	.align		4
.L_652:
        /*06ec*/ 	.byte	0x04, 0x39
        /*06ee*/ 	.short	(.L_654 - .L_653)


	//   ....[0]....
.L_653:
        /*06f0*/ 	.word	0x00000180
        /*06f4*/ 	.word	0x000000ff
        /*06f8*/ 	.word	0x00028c00
        /*06fc*/ 	.short	0x0100
        /*06fe*/ 	.byte	0x08
	.zero		1


	//   ....[1]....
        /*0700*/ 	.word	0x00000190
        /*0704*/ 	.word	0x000000ff
        /*0708*/ 	.word	0x00028c20
        /*070c*/ 	.short	0x0100
        /*070e*/ 	.byte	0x08
	.zero		1


	//   ....[2]....
        /*0710*/ 	.word	0x00000240
        /*0714*/ 	.word	0x000000ff
        /*0718*/ 	.word	0x00028c30
        /*071c*/ 	.short	0x0100
        /*071e*/ 	.byte	0x06
	.zero		1


	//   ....[3]....
        /*0720*/ 	.word	0x00000250
        /*0724*/ 	.word	0x000000ff
        /*0728*/ 	.word	0x00028c40
        /*072c*/ 	.short	0x0100
        /*072e*/ 	.byte	0x06
	.zero		1


	//   ....[4]....
        /*0730*/ 	.word	0x00000260
        /*0734*/ 	.word	0x000000ff
        /*0738*/ 	.word	0x00028c38
        /*073c*/ 	.short	0x0100
        /*073e*/ 	.byte	0x06
	.zero		1


	//   ....[5]....
        /*0740*/ 	.word	0x00000270
        /*0744*/ 	.word	0x000000ff
        /*0748*/ 	.word	0x00028c48
        /*074c*/ 	.short	0x0100
        /*074e*/ 	.byte	0x06
	.zero		1


	//   ....[6]....
        /*0750*/ 	.word	0x000003a0
        /*0754*/ 	.word	0x000000ff
        /*0758*/ 	.word	0x00028c50
        /*075c*/ 	.short	0x0100
        /*075e*/ 	.byte	0x08
	.zero		1


	//   ....[7]....
        /*0760*/ 	.word	0x000003b0
        /*0764*/ 	.word	0x000000ff
        /*0768*/ 	.word	0x00028c60
        /*076c*/ 	.short	0x0100
        /*076e*/ 	.byte	0x08
	.zero		1


	//   ....[8]....
        /*0770*/ 	.word	0x000003c0
        /*0774*/ 	.word	0x000000ff
        /*0778*/ 	.word	0x00028c58
        /*077c*/ 	.short	0x0100
        /*077e*/ 	.byte	0x08
	.zero		1


	//   ....[9]....
        /*0780*/ 	.word	0x000003d0
        /*0784*/ 	.word	0x000000ff
        /*0788*/ 	.word	0x00028c68
        /*078c*/ 	.short	0x0100
        /*078e*/ 	.byte	0x08
	.zero		1


	//   ....[10]....
        /*0790*/ 	.word	0x000004c0
        /*0794*/ 	.word	0x000000ff
        /*0798*/ 	.word	0x00028c70
        /*079c*/ 	.short	0x0100
        /*079e*/ 	.byte	0x06
	.zero		1


	//   ....[11]....
        /*07a0*/ 	.word	0x000004d0
        /*07a4*/ 	.word	0x000000ff
        /*07a8*/ 	.word	0x00028c80
        /*07ac*/ 	.short	0x0100
        /*07ae*/ 	.byte	0x06
	.zero		1


	//   ....[12]....
        /*07b0*/ 	.word	0x000004e0
        /*07b4*/ 	.word	0x000000ff
        /*07b8*/ 	.word	0x00028c78
        /*07bc*/ 	.short	0x0100
        /*07be*/ 	.byte	0x06
	.zero		1


	//   ....[13]....
        /*07c0*/ 	.word	0x000004f0
        /*07c4*/ 	.word	0x000000ff
        /*07c8*/ 	.word	0x00028c88
        /*07cc*/ 	.short	0x0100
        /*07ce*/ 	.byte	0x06
	.zero		1


	//   ....[14]....
        /*07d0*/ 	.word	0x00000620
        /*07d4*/ 	.word	0x000000ff
        /*07d8*/ 	.word	0x00028c90
        /*07dc*/ 	.short	0x0100
        /*07de*/ 	.byte	0x08
	.zero		1


	//   ....[15]....
        /*07e0*/ 	.word	0x00000630
        /*07e4*/ 	.word	0x000000ff
        /*07e8*/ 	.word	0x00028ca0
        /*07ec*/ 	.short	0x0100
        /*07ee*/ 	.byte	0x08
	.zero		1


	//   ....[16]....
        /*07f0*/ 	.word	0x00000640
        /*07f4*/ 	.word	0x000000ff
        /*07f8*/ 	.word	0x00028c98
        /*07fc*/ 	.short	0x0100
        /*07fe*/ 	.byte	0x08
	.zero		1


	//   ....[17]....
        /*0800*/ 	.word	0x00000650
        /*0804*/ 	.word	0x000000ff
        /*0808*/ 	.word	0x00028ca8
        /*080c*/ 	.short	0x0100
        /*080e*/ 	.byte	0x08
	.zero		1


	//   ....[18]....
        /*0810*/ 	.word	0x00000790
        /*0814*/ 	.word	0x000000ff
        /*0818*/ 	.word	0x00028cb0
        /*081c*/ 	.short	0x0100
        /*081e*/ 	.byte	0x08
	.zero		1


	//   ....[19]....
        /*0820*/ 	.word	0x000007a0
        /*0824*/ 	.word	0x000000ff
        /*0828*/ 	.word	0x00028cc0
        /*082c*/ 	.short	0x0100
        /*082e*/ 	.byte	0x08
	.zero		1


	//   ....[20]....
        /*0830*/ 	.word	0x000007b0
        /*0834*/ 	.word	0x000000ff
        /*0838*/ 	.word	0x00028cb8
        /*083c*/ 	.short	0x0100
        /*083e*/ 	.byte	0x08
	.zero		1


	//   ....[21]....
        /*0840*/ 	.word	0x000007c0
        /*0844*/ 	.word	0x000000ff
        /*0848*/ 	.word	0x00028cc8
        /*084c*/ 	.short	0x0100
        /*084e*/ 	.byte	0x08
	.zero		1


	//   ....[22]....
        /*0850*/ 	.word	0x000018d0
        /*0854*/ 	.word	0x000000ff
        /*0858*/ 	.word	0x00028c50
        /*085c*/ 	.short	0x010a
        /*085e*/ 	.byte	0x10
	.zero		1


	//   ....[23]....
        /*0860*/ 	.word	0x00001bb0
        /*0864*/ 	.word	0x000000ff
        /*0868*/ 	.word	0x00000000
        /*086c*/ 	.short	0x0101
        /*086e*/ 	.byte	0x06
	.zero		1


	//   ....[24]....
        /*0870*/ 	.word	0x00002510
        /*0874*/ 	.word	0x000000ff
        /*0878*/ 	.word	0x00028c50
        /*087c*/ 	.short	0x010a
        /*087e*/ 	.byte	0x15
	.zero		1


	//   ....[25]....
        /*0880*/ 	.word	0x00002550
        /*0884*/ 	.word	0x000000ff
        /*0888*/ 	.word	0x00028c50
        /*088c*/ 	.short	0x010a
        /*088e*/ 	.byte	0x15
	.zero		1


	//   ....[26]....
        /*0890*/ 	.word	0x00002780
        /*0894*/ 	.word	0x000000ff
        /*0898*/ 	.word	0x00000000
        /*089c*/ 	.short	0x0101
        /*089e*/ 	.byte	0x06
	.zero		1


	//   ....[27]....
        /*08a0*/ 	.word	0x00003310
        /*08a4*/ 	.word	0x000000ff
        /*08a8*/ 	.word	0x00028c00
        /*08ac*/ 	.short	0x010a
        /*08ae*/ 	.byte	0x29
	.zero		1


	//   ....[28]....
        /*08b0*/ 	.word	0x00003390
        /*08b4*/ 	.word	0x00000007
        /*08b8*/ 	.word	0x00028c30
        /*08bc*/ 	.short	0x010a
        /*08be*/ 	.byte	0x3f
	.zero		1


	//   ....[29]....
        /*08c0*/ 	.word	0x000033d0
        /*08c4*/ 	.word	0x00000007
        /*08c8*/ 	.word	0x00028c30
        /*08cc*/ 	.short	0x010a
        /*08ce*/ 	.byte	0x3f
	.zero		1


	//   ....[30]....
        /*08d0*/ 	.word	0x000037a0
        /*08d4*/ 	.word	0x000000ff
        /*08d8*/ 	.word	0x00000000
        /*08dc*/ 	.short	0x0101
        /*08de*/ 	.byte	0x06
	.zero		1


	//   ....[31]....
        /*08e0*/ 	.word	0x00004420
        /*08e4*/ 	.word	0x00000007
        /*08e8*/ 	.word	0x00028c50
        /*08ec*/ 	.short	0x010a
        /*08ee*/ 	.byte	0x3f
	.zero		1


	//   ....[32]....
        /*08f0*/ 	.word	0x00004470
        /*08f4*/ 	.word	0x00000007
        /*08f8*/ 	.word	0x00028c50
        /*08fc*/ 	.short	0x010a
        /*08fe*/ 	.byte	0x3f
	.zero		1


	//   ....[33]....
        /*0900*/ 	.word	0x00004700
        /*0904*/ 	.word	0x000000ff
        /*0908*/ 	.word	0x00000000
        /*090c*/ 	.short	0x0101
        /*090e*/ 	.byte	0x06
	.zero		1


	//   ....[34]....
        /*0910*/ 	.word	0x00004840
        /*0914*/ 	.word	0x000000ff
        /*0918*/ 	.word	0x00028c30
        /*091c*/ 	.short	0x010a
        /*091e*/ 	.byte	0x15
	.zero		1


	//   ....[35]....
        /*0920*/ 	.word	0x00004880
        /*0924*/ 	.word	0x000000ff
        /*0928*/ 	.word	0x00028c30
        /*092c*/ 	.short	0x010a
        /*092e*/ 	.byte	0x15
	.zero		1


	//   ....[36]....
        /*0930*/ 	.word	0x00004ac0
        /*0934*/ 	.word	0x000000ff
        /*0938*/ 	.word	0x00000000
        /*093c*/ 	.short	0x0101
        /*093e*/ 	.byte	0x06
	.zero		1


	//   ....[37]....
        /*0940*/ 	.word	0x00005d70
        /*0944*/ 	.word	0x000000ff
        /*0948*/ 	.word	0x00028c50
        /*094c*/ 	.short	0x010a
        /*094e*/ 	.byte	0x15
	.zero		1


	//   ....[38]....
        /*0950*/ 	.word	0x00005db0
        /*0954*/ 	.word	0x000000ff
        /*0958*/ 	.word	0x00028c50
        /*095c*/ 	.short	0x010a
        /*095e*/ 	.byte	0x15
	.zero		1


	//   ....[39]....
        /*0960*/ 	.word	0x00006040
        /*0964*/ 	.word	0x000000ff
        /*0968*/ 	.word	0x00000000
        /*096c*/ 	.short	0x0101
        /*096e*/ 	.byte	0x15
	.zero		1


	//   ....[40]....
        /*0970*/ 	.word	0x000087e0
        /*0974*/ 	.word	0x000000ff
        /*0978*/ 	.word	0x00000000
        /*097c*/ 	.short	0x0101
        /*097e*/ 	.byte	0x04
	.zero		1


	//   ....[41]....
        /*0980*/ 	.word	0x0000b6b0
        /*0984*/ 	.word	0x0000001b
        /*0988*/ 	.word	0x00028c40
        /*098c*/ 	.short	0x010a
        /*098e*/ 	.byte	0x3f
	.zero		1


	//   ....[42]....
        /*0990*/ 	.word	0x0000bb90
        /*0994*/ 	.word	0x0000001b
        /*0998*/ 	.word	0x00028c30
        /*099c*/ 	.short	0x0107
        /*099e*/ 	.byte	0x3f
	.zero		1


	//   ....[43]....
        /*09a0*/ 	.word	0x0000bc70
        /*09a4*/ 	.word	0x0000001b
        /*09a8*/ 	.word	0x00028c30
        /*09ac*/ 	.short	0x0101
        /*09ae*/ 	.byte	0x3f
	.zero		1


	//   ....[44]....
        /*09b0*/ 	.word	0x0000c4e0
        /*09b4*/ 	.word	0x00000017
        /*09b8*/ 	.word	0x00028c00
        /*09bc*/ 	.short	0x0107
        /*09be*/ 	.byte	0x3f
	.zero		1


	//   ....[45]....
        /*09c0*/ 	.word	0x0000c5d0
        /*09c4*/ 	.word	0x00000017
        /*09c8*/ 	.word	0x00028c00
        /*09cc*/ 	.short	0x0101
        /*09ce*/ 	.byte	0x3f
	.zero		1


	//   ....[46]....
        /*09d0*/ 	.word	0x0000c5f0
        /*09d4*/ 	.word	0x00000017
        /*09d8*/ 	.word	0x00028c20
        /*09dc*/ 	.short	0x010a
        /*09de*/ 	.byte	0x3f
	.zero		1


	//   ....[47]....
        /*09e0*/ 	.word	0x0000c680
        /*09e4*/ 	.word	0x0000001b
        /*09e8*/ 	.word	0x00028c60
        /*09ec*/ 	.short	0x010a
        /*09ee*/ 	.byte	0x3f
	.zero		1


	//   ....[48]....
        /*09f0*/ 	.word	0x0000cfb0
        /*09f4*/ 	.word	0x0000001b
        /*09f8*/ 	.word	0x00028c50
        /*09fc*/ 	.short	0x0107
        /*09fe*/ 	.byte	0x3f
	.zero		1


	//   ....[49]....
        /*0a00*/ 	.word	0x0000d080
        /*0a04*/ 	.word	0x0000001b
        /*0a08*/ 	.word	0x00028c50
        /*0a0c*/ 	.short	0x0101
        /*0a0e*/ 	.byte	0x3f
	.zero		1


	//   ....[50]....
        /*0a10*/ 	.word	0x0000d400
        /*0a14*/ 	.word	0x00000006
        /*0a18*/ 	.word	0x00028c40
        /*0a1c*/ 	.short	0x010a
        /*0a1e*/ 	.byte	0x3f
	.zero		1


	//   ....[51]....
        /*0a20*/ 	.word	0x0000d740
        /*0a24*/ 	.word	0x00000006
        /*0a28*/ 	.word	0x00028c30
        /*0a2c*/ 	.short	0x0107
        /*0a2e*/ 	.byte	0x3f
	.zero		1


	//   ....[52]....
        /*0a30*/ 	.word	0x0000d800
        /*0a34*/ 	.word	0x00000006
        /*0a38*/ 	.word	0x00028c30
        /*0a3c*/ 	.short	0x0101
        /*0a3e*/ 	.byte	0x3f
	.zero		1


	//   ....[53]....
        /*0a40*/ 	.word	0x0000d830
        /*0a44*/ 	.word	0x00000006
        /*0a48*/ 	.word	0x00028c60
        /*0a4c*/ 	.short	0x010a
        /*0a4e*/ 	.byte	0x3f
	.zero		1


	//   ....[54]....
        /*0a50*/ 	.word	0x0000df00
        /*0a54*/ 	.word	0x00000006
        /*0a58*/ 	.word	0x00028c50
        /*0a5c*/ 	.short	0x0107
        /*0a5e*/ 	.byte	0x3f
	.zero		1


	//   ....[55]....
        /*0a60*/ 	.word	0x0000dfc0
        /*0a64*/ 	.word	0x00000006
        /*0a68*/ 	.word	0x00028c50
        /*0a6c*/ 	.short	0x0101
        /*0a6e*/ 	.byte	0x3f
	.zero		1


	//   ....[56]....
        /*0a70*/ 	.word	0x0000ec00
        /*0a74*/ 	.word	0x00000005
        /*0a78*/ 	.word	0x00028c20
        /*0a7c*/ 	.short	0x010a
        /*0a7e*/ 	.byte	0x3f
	.zero		1


	//   ....[57]....
        /*0a80*/ 	.word	0x0000ed80
        /*0a84*/ 	.word	0x00000003
        /*0a88*/ 	.word	0x00028c40
        /*0a8c*/ 	.short	0x010a
        /*0a8e*/ 	.byte	0x3f
	.zero		1


	//   ....[58]....
        /*0a90*/ 	.word	0x0000ee20
        /*0a94*/ 	.word	0x00000005
        /*0a98*/ 	.word	0x00028c40
        /*0a9c*/ 	.short	0x010a
        /*0a9e*/ 	.byte	0x3f
	.zero		1


	//   ....[59]....
        /*0aa0*/ 	.word	0x0000ee60
        /*0aa4*/ 	.word	0x00000003
        /*0aa8*/ 	.word	0x00028c60
        /*0aac*/ 	.short	0x010a
        /*0aae*/ 	.byte	0x3f
	.zero		1


	//   ....[60]....
        /*0ab0*/ 	.word	0x0000eea0
        /*0ab4*/ 	.word	0x00000005
        /*0ab8*/ 	.word	0x00028c60
        /*0abc*/ 	.short	0x010a
        /*0abe*/ 	.byte	0x3f
	.zero		1


	//   ....[61]....
        /*0ac0*/ 	.word	0x0000ef10
        /*0ac4*/ 	.word	0x00000003
        /*0ac8*/ 	.word	0x00028c50
        /*0acc*/ 	.short	0x010a
        /*0ace*/ 	.byte	0x3f
	.zero		1


	//   ....[62]....
        /*0ad0*/ 	.word	0x0000ef70
        /*0ad4*/ 	.word	0x00000004
        /*0ad8*/ 	.word	0x00028c50
        /*0adc*/ 	.short	0x010a
        /*0ade*/ 	.byte	0x3f
	.zero		1


	//   ....[63]....
        /*0ae0*/ 	.word	0x0000efd0
        /*0ae4*/ 	.word	0x00000003
        /*0ae8*/ 	.word	0x00028c00
        /*0aec*/ 	.short	0x010a
        /*0aee*/ 	.byte	0x3f
	.zero		1


	//   ....[64]....
        /*0af0*/ 	.word	0x0000f020
        /*0af4*/ 	.word	0x00000007
        /*0af8*/ 	.word	0x00028c30
        /*0afc*/ 	.short	0x010a
        /*0afe*/ 	.byte	0x3f
	.zero		1


	//   ....[65]....
        /*0b00*/ 	.word	0x0000f070
        /*0b04*/ 	.word	0x00000007
        /*0b08*/ 	.word	0x00028c50
        /*0b0c*/ 	.short	0x010a
        /*0b0e*/ 	.byte	0x3f
	.zero		1


	//   ....[66]....
        /*0b10*/ 	.word	0x0000f0d0
        /*0b14*/ 	.word	0x00000004
        /*0b18*/ 	.word	0x00028c30
        /*0b1c*/ 	.short	0x010a
        /*0b1e*/ 	.byte	0x3f
	.zero		1


	//   ....[67]....
        /*0b20*/ 	.word	0x0000f130
        /*0b24*/ 	.word	0x00000008
        /*0b28*/ 	.word	0x00028c50
        /*0b2c*/ 	.short	0x010a
        /*0b2e*/ 	.byte	0x3f
	.zero		1


	//   ....[68]....
        /*0b30*/ 	.word	0x0000f240
        /*0b34*/ 	.word	0x0000001b
        /*0b38*/ 	.word	0x00028c40
        /*0b3c*/ 	.short	0x010a
        /*0b3e*/ 	.byte	0x3f
	.zero		1


	//   ....[69]....
        /*0b40*/ 	.word	0x0000fce0
        /*0b44*/ 	.word	0x00000017
        /*0b48*/ 	.word	0x00028c20
        /*0b4c*/ 	.short	0x010a
        /*0b4e*/ 	.byte	0x3f
	.zero		1


	//   ....[70]....
        /*0b50*/ 	.word	0x0000fd30
        /*0b54*/ 	.word	0x0000001b
        /*0b58*/ 	.word	0x00028c60
        /*0b5c*/ 	.short	0x010a
        /*0b5e*/ 	.byte	0x3f
	.zero		1


	//   ....[71]....
        /*0b60*/ 	.word	0x00010630
        /*0b64*/ 	.word	0x00000006
        /*0b68*/ 	.word	0x00028c40
        /*0b6c*/ 	.short	0x010a
        /*0b6e*/ 	.byte	0x3f
	.zero		1


	//   ....[72]....
        /*0b70*/ 	.word	0x00010af0
        /*0b74*/ 	.word	0x00000006
        /*0b78*/ 	.word	0x00028c60
        /*0b7c*/ 	.short	0x010a
        /*0b7e*/ 	.byte	0x3f
	.zero		1


	//   ....[73]....
        /*0b80*/ 	.word	0x00011be0
        /*0b84*/ 	.word	0x00000005
        /*0b88*/ 	.word	0x00028c20
        /*0b8c*/ 	.short	0x010a
        /*0b8e*/ 	.byte	0x3f
	.zero		1


	//   ....[74]....
        /*0b90*/ 	.word	0x00011d80
        /*0b94*/ 	.word	0x00000003
        /*0b98*/ 	.word	0x00028c40
        /*0b9c*/ 	.short	0x010a
        /*0b9e*/ 	.byte	0x3f
	.zero		1


	//   ....[75]....
        /*0ba0*/ 	.word	0x00011dd0
        /*0ba4*/ 	.word	0x00000005
        /*0ba8*/ 	.word	0x00028c40
        /*0bac*/ 	.short	0x010a
        /*0bae*/ 	.byte	0x3f
	.zero		1


	//   ....[76]....
        /*0bb0*/ 	.word	0x00011e20
        /*0bb4*/ 	.word	0x00000003
        /*0bb8*/ 	.word	0x00028c60
        /*0bbc*/ 	.short	0x010a
        /*0bbe*/ 	.byte	0x3f
	.zero		1


	//----- nvinfo : EIATTR_NUM_MBARRIERS
	.align		4
.L_654:
        /*0bc0*/ 	.byte	0x03, 0x38
        /*0bc2*/ 	.short	0x0016


	//----- nvinfo : EIATTR_EXIT_INSTR_OFFSETS
	.align		4
        /*0bc4*/ 	.byte	0x04, 0x1c
        /*0bc6*/ 	.short	(.L_656 - .L_655)


	//   ....[0]....
.L_655:
        /*0bc8*/ 	.word	0x00000980


	//   ....[1]....
        /*0bcc*/ 	.word	0x00009b20


	//   ....[2]....
        /*0bd0*/ 	.word	0x0000eef0


	//----- nvinfo : EIATTR_MAX_THREADS
	.align		4
.L_656:
        /*0bd4*/ 	.byte	0x04, 0x05
        /*0bd6*/ 	.short	(.L_658 - .L_657)
.L_657:
        /*0bd8*/ 	.word	0x00000180
        /*0bdc*/ 	.word	0x00000001
        /*0be0*/ 	.word	0x00000001


	//----- nvinfo : EIATTR_CRS_STACK_SIZE
	.align		4
.L_658:
        /*0be4*/ 	.byte	0x04, 0x1e
        /*0be6*/ 	.short	(.L_660 - .L_659)
.L_659:
        /*0be8*/ 	.word	0x00000000


	//----- nvinfo : EIATTR_CBANK_PARAM_SIZE
	.align		4
.L_660:
        /*0bec*/ 	.byte	0x03, 0x19
        /*0bee*/ 	.short	0x0af0


	//----- nvinfo : EIATTR_PARAM_CBANK
	.align		4
        /*0bf0*/ 	.byte	0x04, 0x0a
        /*0bf2*/ 	.short	(.L_662 - .L_661)
	.align		4
.L_661:
        /*0bf4*/ 	.word	index@(.nv.constant0._ZN7cutlass13device_kernelIN5flash11enable_sm90INS1_16FlashAttnFwdSm90INS1_25CollectiveMainloopFwdSm90ILi2EN4cute5tupleIJNS5_1CILi1EEES8_S8_EEENS6_IJNS7_ILi64EEESA_SA_EEELi512ENS_6half_tEfNS_4arch4Sm90ELb0ELb0ELb0ELb1ELb1ELb0ELb0ELb0ELb0ELb1ELb0ELb0EEENS1_21CollectiveEpilogueFwdINS6_IJSA_NS7_ILi512EEESA_EEES9_SC_SE_Li256ELb1ELb1ELb0ELb0EEENS1_36VarlenDynamicPersistentTileSchedulerILi64ELi64ELi256ELi128ELb0ELb1ELb1ELb0ELb1ELb1EEEEEEEEEvNT_6ParamsE)
        /*0bf8*/ 	.short	0x0210
        /*0bfa*/ 	.short	0x0af0


	//----- nvinfo : EIATTR_SW_WAR
	.align		4
.L_662:
        /*0bfc*/ 	.byte	0x04, 0x36
        /*0bfe*/ 	.short	(.L_664 - .L_663)
.L_663:
        /*0c00*/ 	.word	0x00000008
.L_664:


//--------------------- .nv.info._ZN7cutlass13device_kernelIN5flash11enable_sm90INS1_16FlashAttnFwdSm90INS1_25CollectiveMainloopFwdSm90ILi2EN4cute5tupleIJNS5_1CILi1EEES8_S8_EEENS6_IJNS7_ILi64EEESA_SA_EEELi512ENS_6half_tEfNS_4arch4Sm90ELb0ELb0ELb0ELb1ELb1ELb1ELb0ELb0ELb0ELb1ELb0ELb0EEENS1_21CollectiveEpilogueFwdINS6_IJSA_NS7_ILi512EEESA_EEES9_SC_SE_Li256ELb1ELb1ELb0ELb0EEENS1_36VarlenDynamicPersistentTileSchedulerILi64ELi64ELi256ELi128ELb0ELb1ELb1ELb0ELb1ELb1EEEEEEEEEvNT_6ParamsE --------------------------
	.section	.nv.info._ZN7cutlass13device_kernelIN5flash11enable_sm90INS1_16FlashAttnFwdSm90INS1_25CollectiveMainloopFwdSm90ILi2EN4cute5tupleIJNS5_1CILi1EEES8_S8_EEENS6_IJNS7_ILi64EEESA_SA_EEELi512ENS_6half_tEfNS_4arch4Sm90ELb0ELb0ELb0ELb1ELb1ELb1ELb0ELb0ELb0ELb1ELb0ELb0EEENS1_21CollectiveEpilogueFwdINS6_IJSA_NS7_ILi512EEESA_EEES9_SC_SE_Li256ELb1ELb1ELb0ELb0EEENS1_36VarlenDynamicPersistentTileSchedulerILi64ELi64ELi256ELi128ELb0ELb1ELb1ELb0ELb1ELb1EEEEEEEEEvNT_6ParamsE,"",@"SHT_CUDA_INFO"
	.sectionflags	@""
	.align	4


	//----- nvinfo : EIATTR_CUDA_API_VERSION
	.align		4
        /*0000*/ 	.byte	0x04, 0x37
        /*0002*/ 	.short	(.L_666 - .L_665)
.L_665:
        /*0004*/ 	.word	0x00000082


	//----- nvinfo : EIATTR_KPARAM_INFO
	.align		4
.L_666:
        /*0008*/ 	.byte	0x04, 0x17
        /*000a*/ 	.short	(.L_668 - .L_667)
.L_667:
        /*000c*/ 	.word	0x00000000
        /*0010*/ 	.short	0x0000
        /*0012*/ 	.short	0x0070
        /*0014*/ 	.byte	0x00, 0xf0, 0x01, 0x2a


	//----- nvinfo : EIATTR_SPARSE_MMA_MASK
	.align		4
.L_668:
        /*0018*/ 	.byte	0x03, 0x50
        /*001a*/ 	.short	0x0000


	//----- nvinfo : EIATTR_MAXREG_COUNT
	.align		4
        /*001c*/ 	.byte	0x03, 0x1b
        /*001e*/ 	.short	0x00a8


	//----- nvinfo : EIATTR_NUM_BARRIERS
	.align		4
        /*0020*/ 	.byte	0x02, 0x4c
        /*0022*/ 	.byte	0x10
	.zero		1


	//----- nvinfo : EIATTR_EXTERNS
	.align		4
        /*0024*/ 	.byte	0x04, 0x0f
        /*0026*/ 	.short	(.L_670 - .L_669)


	//   ....[0]....
	.align		4
.L_669:
        /*0028*/ 	.word	index@(__assertfail)


	//----- nvinfo : EIATTR_ANNOTATIONS
	.align		4
.L_670:
        /*002c*/ 	.byte	0x04, 0x55
        /*002e*/ 	.short	(.L_672 - .L_671)


	//   ....[0]....
.L_671:
        /* <DEDUP_REMOVED lines=47> */


	//----- nvinfo : EIATTR_MERCURY_ISA_VERSION
	.align		4
.L_672:
        /*0310*/ 	.byte	0x03, 0x5f
        /*0312*/ 	.short	0x0101


	//----- nvinfo : EIATTR_UNUSED_LOAD_BYTE_OFFSET
	.align		4
        /*0314*/ 	.byte	0x04, 0x44
        /*0316*/ 	.short	(.L_674 - .L_673)


	//   ....[0]....
.L_673:
        /*0318*/ 	.word	0x00000a20
        /*031c*/ 	.word	0x0000fff0


	//   ....[1]....
        /*0320*/ 	.word	0x0000ca20
        /*0324*/ 	.word	0x0000fff0


	//----- nvinfo : EIATTR_INT_WARP_WIDE_INSTR_OFFSETS
	.align		4
.L_674:
        /*0328*/ 	.byte	0x04, 0x31
        /*032a*/ 	.short	(.L_676 - .L_675)


	//   ....[0]....
.L_675:
        /*032c*/ 	.word	0x00000130


	//   ....[1]....
        /*0330*/ 	.word	0x00000170


	//   ....[2]....
        /*0334*/ 	.word	0x00000240


	//   ....[3]....
        /*0338*/ 	.word	0x00012850


	//   ....[4]....
        /*033c*/ 	.word	0x000128e0


	//   ....[5]....
        /*0340*/ 	.word	0x00015ec0


	//   ....[6]....
        /*0344*/ 	.word	0x00015f50


	//----- nvinfo : EIATTR_COOP_GROUP_MASK_REGIDS
	.align		4
.L_676:
        /*0348*/ 	.byte	0x04, 0x29
        /*034a*/ 	.short	(.L_678 - .L_677)


	//   ....[0]....
.L_677:
        /*034c*/ 	.word	0xffffffff


	//   ....[1]....
        /*0350*/ 	.word	0xffffffff


	//   ....[2]....
        /*0354*/ 	.word	0xffffffff


	//   ....[3]....
        /*0358*/ 	.word	0xffffffff


	//   ....[4]....
        /*035c*/ 	.word	0xffffffff


	//   ....[5]....
        /*0360*/ 	.word	0xffffffff


	//   ....[6]....
        /*0364*/ 	.word	0xffffffff


	//   ....[7]....
        /*0368*/ 	.word	0xffffffff


	//   ....[8]....
        /*036c*/ 	.word	0xffffffff


	//   ....[9]....
        /*0370*/ 	.word	0xffffffff


	//   ....[10]....
        /*0374*/ 	.word	0xffffffff


	//   ....[11]....
        /*0378*/ 	.word	0xffffffff


	//   ....[12]....
        /*037c*/ 	.word	0xffffffff


	//   ....[13]....
        /*0380*/ 	.word	0xffffffff


	//   ....[14]....
        /*0384*/ 	.word	0xffffffff


	//   ....[15]....
        /*0388*/ 	.word	0xffffffff


	//   ....[16]....
        /*038c*/ 	.word	0xffffffff


	//   ....[17]....
        /*0390*/ 	.word	0xffffffff


	//   ....[18]....
        /*0394*/ 	.word	0xffffffff


	//   ....[19]....
        /*0398*/ 	.word	0xffffffff


	//   ....[20]....
        /*039c*/ 	.word	0xffffffff


	//   ....[21]....
        /*03a0*/ 	.word	0xffffffff


	//   ....[22]....
        /*03a4*/ 	.word	0xffffffff


	//   ....[23]....
        /*03a8*/ 	.word	0xffffffff


	//   ....[24]....
        /*03ac*/ 	.word	0xffffffff


	//   ....[25]....
        /*03b0*/ 	.word	0xffffffff


	//   ....[26]....
        /*03b4*/ 	.word	0xffffffff


	//   ....[27]....
        /*03b8*/ 	.word	0xffffffff


	//   ....[28]....
        /*03bc*/ 	.word	0xffffffff


	//   ....[29]....
        /*03c0*/ 	.word	0xffffffff


	//   ....[30]....
        /*03c4*/ 	.word	0xffffffff


	//   ....[31]....
        /*03c8*/ 	.word	0xffffffff


	//   ....[32]....
        /*03cc*/ 	.word	0xffffffff


	//   ....[33]....
        /*03d0*/ 	.word	0xffffffff


	//   ....[34]....
        /*03d4*/ 	.word	0xffffffff


	//   ....[35]....
        /*03d8*/ 	.word	0xffffffff


	//   ....[36]....
        /*03dc*/ 	.word	0xffffffff


	//   ....[37]....
        /*03e0*/ 	.word	0xffffffff


	//   ....[38]....
        /*03e4*/ 	.word	0xffffffff


	//   ....[39]....
        /*03e8*/ 	.word	0xffffffff


	//   ....[40]....
        /*03ec*/ 	.word	0xffffffff


	//   ....[41]....
        /*03f0*/ 	.word	0xffffffff


	//   ....[42]....
        /*03f4*/ 	.word	0xffffffff


	//   ....[43]....
        /*03f8*/ 	.word	0xffffffff


	//   ....[44]....
        /*03fc*/ 	.word	0xffffffff


	//   ....[45]....
        /*0400*/ 	.word	0xffffffff


	//   ....[46]....
        /*0404*/ 	.word	0xffffffff


	//   ....[47]....
        /*0408*/ 	.word	0xffffffff


	//   ....[48]....
        /*040c*/ 	.word	0xffffffff


	//   ....[49]....
        /*0410*/ 	.word	0xffffffff


	//   ....[50]....
        /*0414*/ 	.word	0xffffffff


	//   ....[51]....
        /*0418*/ 	.word	0xffffffff


	//   ....[52]....
        /*041c*/ 	.word	0xffffffff


	//   ....[53]....
        /*0420*/ 	.word	0xffffffff


	//   ....[54]....
        /*0424*/ 	.word	0xffffffff


	//   ....[55]....
        /*0428*/ 	.word	0xffffffff


	//   ....[56]....
        /*042c*/ 	.word	0xffffffff


	//   ....[57]....
        /*0430*/ 	.word	0xffffffff


	//   ....[58]....
        /*0434*/ 	.word	0xffffffff


	//   ....[59]....
        /*0438*/ 	.word	0xffffffff


	//   ....[60]....
        /*043c*/ 	.word	0xffffffff


	//   ....[61]....
        /*0440*/ 	.word	0xffffffff


	//   ....[62]....
        /*0444*/ 	.word	0xffffffff


	//   ....[63]....
        /*0448*/ 	.word	0xffffffff


	//   ....[64]....
        /*044c*/ 	.word	0xffffffff


	//   ....[65]....
        /*0450*/ 	.word	0xffffffff


	//   ....[66]....
        /*0454*/ 	.word	0xffffffff


	//   ....[67]....
        /*0458*/ 	.word	0xffffffff


	//   ....[68]....
        /*045c*/ 	.word	0xffffffff


	//   ....[69]....
        /*0460*/ 	.word	0xffffffff


	//   ....[70]....
        /*0464*/ 	.word	0xffffffff


	//   ....[71]....
        /*0468*/ 	.word	0xffffffff


	//   ....[72]....
        /*046c*/ 	.word	0xffffffff


	//   ....[73]....
        /*0470*/ 	.word	0xffffffff


	//   ....[74]....
        /*0474*/ 	.word	0xffffffff


	//   ....[75]....
        /*0478*/ 	.word	0xffffffff


	//   ....[76]....
        /*047c*/ 	.word	0xffffffff


	//   ....[77]....
        /*0480*/ 	.word	0xffffffff


	//   ....[78]....
        /*0484*/ 	.word	0xffffffff


	//   ....[79]....
        /*0488*/ 	.word	0xffffffff


	//   ....[80]....
        /*048c*/ 	.word	0xffffffff


	//   ....[81]....
        /*0490*/ 	.word	0xffffffff


	//   ....[82]....
        /*0494*/ 	.word	0xffffffff


	//   ....[83]....
        /*0498*/ 	.word	0xffffffff


	//   ....[84]....
        /*049c*/ 	.word	0xffffffff


	//   ....[85]....
        /*04a0*/ 	.word	0xffffffff


	//   ....[86]....
        /*04a4*/ 	.word	0xffffffff


	//   ....[87]....
        /*04a8*/ 	.word	0xffffffff


	//   ....[88]....
        /*04ac*/ 	.word	0xffffffff


	//   ....[89]....
        /*04b0*/ 	.word	0xffffffff


	//   ....[90]....
        /*04b4*/ 	.word	0xffffffff


	//   ....[91]....
        /*04b8*/ 	.word	0xffffffff


	//   ....[92]....
        /*04bc*/ 	.word	0xffffffff


	//   ....[93]....
        /*04c0*/ 	.word	0xffffffff


	//   ....[94]....
        /*04c4*/ 	.word	0xffffffff


	//   ....[95]....
        /*04c8*/ 	.word	0xffffffff


	//   ....[96]....
        /*04cc*/ 	.word	0xffffffff


	//   ....[97]....
        /*04d0*/ 	.word	0xffffffff


	//   ....[98]....
        /*04d4*/ 	.word	0xffffffff


	//   ....[99]....
        /*04d8*/ 	.word	0xffffffff


	//   ....[100]....
        /*04dc*/ 	.word	0xffffffff


	//   ....[101]....
        /*04e0*/ 	.word	0xffffffff


	//   ....[102]....
        /*04e4*/ 	.word	0xffffffff


	//   ....[103]....
        /*04e8*/ 	.word	0xffffffff


	//   ....[104]....
        /*04ec*/ 	.word	0xffffffff


	//   ....[105]....
        /*04f0*/ 	.word	0xffffffff


	//   ....[106]....
        /*04f4*/ 	.word	0xffffffff


	//   ....[107]....
        /*04f8*/ 	.word	0xffffffff


	//   ....[108]....
        /*04fc*/ 	.word	0xffffffff


	//   ....[109]....
        /*0500*/ 	.word	0xffffffff


	//   ....[110]....
        /*0504*/ 	.word	0xffffffff


	//   ....[111]....
        /*0508*/ 	.word	0xffffffff


	//   ....[112]....
        /*050c*/ 	.word	0xffffffff


	//   ....[113]....
        /*0510*/ 	.word	0xffffffff


	//   ....[114]....
        /*0514*/ 	.word	0xffffffff


	//   ....[115]....
        /*0518*/ 	.word	0xffffffff


	//   ....[116]....
        /*051c*/ 	.word	0xffffffff


	//   ....[117]....
        /*0520*/ 	.word	0xffffffff


	//   ....[118]....
        /*0524*/ 	.word	0xffffffff


	//   ....[119]....
        /*0528*/ 	.word	0xffffffff


	//   ....[120]....
        /*052c*/ 	.word	0xffffffff


	//   ....[121]....
        /*0530*/ 	.word	0xffffffff


	//   ....[122]....
        /*0534*/ 	.word	0xffffffff


	//   ....[123]....
        /*0538*/ 	.word	0xffffffff


	//   ....[124]....
        /*053c*/ 	.word	0xffffffff


	//   ....[125]....
        /*0540*/ 	.word	0xffffffff


	//   ....[126]....
        /*0544*/ 	.word	0xffffffff


	//   ....[127]....
        /*0548*/ 	.word	0x0500000f


	//   ....[128]....
        /*054c*/ 	.word	0x0500000f


	//   ....[129]....
        /*0550*/ 	.word	0x0500000f


	//   ....[130]....
        /*0554*/ 	.word	0x0500000f


	//   ....[131]....
        /*0558*/ 	.word	0x0500000f


	//   ....[132]....
        /*055c*/ 	.word	0x0500000f


	//   ....[133]....
        /*0560*/ 	.word	0x0500000f


	//   ....[134]....
        /*0564*/ 	.word	0x0500000f


	//   ....[135]....
        /*0568*/ 	.word	0x0500000f


	//   ....[136]....
        /*056c*/ 	.word	0x0500000f


	//   ....[137]....
        /*0570*/ 	.word	0x0500000f


	//   ....[138]....
        /*0574*/ 	.word	0x0500000f


	//   ....[139]....
        /*0578*/ 	.word	0x0500000f


	//   ....[140]....
        /*057c*/ 	.word	0x0500000f


	//   ....[141]....
        /*0580*/ 	.word	0x0500000f


	//   ....[142]....
        /*0584*/ 	.word	0x0500000f


	//   ....[143]....
        /*0588*/ 	.word	0x0500000f


	//   ....[144]....
        /*058c*/ 	.word	0x0500000f


	//   ....[145]....
        /*0590*/ 	.word	0x0500000f


	//   ....[146]....
        /*0594*/ 	.word	0x0500000f


	//   ....[147]....
        /*0598*/ 	.word	0x0500000f


	//   ....[148]....
        /*059c*/ 	.word	0x0500000f


	//   ....[149]....
        /*05a0*/ 	.word	0x0500000f


	//   ....[150]....
        /*05a4*/ 	.word	0x0500000f


	//   ....[151]....
        /*05a8*/ 	.word	0x0500000f


	//   ....[152]....
        /*05ac*/ 	.word	0x0500000f


	//   ....[153]....
        /*05b0*/ 	.word	0x0500000f


	//   ....[154]....
        /*05b4*/ 	.word	0x0500000f


	//   ....[155]....
        /*05b8*/ 	.word	0x0500000f


	//   ....[156]....
        /*05bc*/ 	.word	0x0500000f


	//   ....[157]....
        /*05c0*/ 	.word	0x0500000f


	//   ....[158]....
        /*05c4*/ 	.word	0x0500000f


	//   ....[159]....
        /*05c8*/ 	.word	0x0500000f


	//   ....[160]....
        /*05cc*/ 	.word	0x0500000f


	//   ....[161]....
        /*05d0*/ 	.word	0x0500000f


	//   ....[162]....
        /*05d4*/ 	.word	0x0500000f


	//   ....[163]....
        /*05d8*/ 	.word	0x0500000f


	//   ....[164]....
        /*05dc*/ 	.word	0x0500000f


	//   ....[165]....
        /*05e0*/ 	.word	0x0500000f


	//   ....[166]....
        /*05e4*/ 	.word	0x0500000f


	//   ....[167]....
        /*05e8*/ 	.word	0x0500000f


	//   ....[168]....
        /*05ec*/ 	.word	0x0500000f


	//   ....[169]....
        /*05f0*/ 	.word	0x0500000f


	//   ....[170]....
        /*05f4*/ 	.word	0x0500000f


	//   ....[171]....
        /*05f8*/ 	.word	0x0500000f


	//   ....[172]....
        /*05fc*/ 	.word	0x0500000f


	//   ....[173]....
        /*0600*/ 	.word	0x0500000f


	//   ....[174]....
        /*0604*/ 	.word	0x0500000f


	//   ....[175]....
        /*0608*/ 	.word	0x0500000f


	//   ....[176]....
        /*060c*/ 	.word	0x0500000f


	//   ....[177]....
        /*0610*/ 	.word	0x0500000f


	//   ....[178]....
        /*0614*/ 	.word	0x0500000f


	//   ....[179]....
        /*0618*/ 	.word	0x0500000f


	//   ....[180]....
        /*061c*/ 	.word	0x0500000f


	//   ....[181]....
        /*0620*/ 	.word	0x0500000f


	//   ....[182]....
        /*0624*/ 	.word	0x0500000f


	//   ....[183]....
        /*0628*/ 	.word	0x0500000f


	//   ....[184]....
        /*062c*/ 	.word	0x0500000f


	//   ....[185]....
        /*0630*/ 	.word	0x0500000f


	//   ....[186]....
        /*0634*/ 	.word	0x0500000f


	//   ....[187]....
        /*0638*/ 	.word	0x0500000f


	//   ....[188]....
        /*063c*/ 	.word	0x0500000f


	//   ....[189]....
        /*0640*/ 	.word	0x0500000f


	//   ....[190]....
        /*0644*/ 	.word	0x0500000f


	//   ....[191]....
        /*0648*/ 	.word	0x0500000f


	//   ....[192]....
        /*064c*/ 	.word	0x0500000f


	//   ....[193]....
        /*0650*/ 	.word	0x0500000f


	//   ....[194]....
        /*0654*/ 	.word	0x0500000f


	//   ....[195]....
        /*0658*/ 	.word	0x0500000f


	//   ....[196]....
        /*065c*/ 	.word	0x0500000f


	//   ....[197]....
        /*0660*/ 	.word	0x0500000f


	//   ....[198]....
        /*0664*/ 	.word	0x0500000f


	//   ....[199]....
        /*0668*/ 	.word	0x0500000f


	//   ....[200]....
        /*066c*/ 	.word	0x0500000f


	//----- nvinfo : EIATTR_COOP_GROUP_INSTR_OFFSETS
	.align		4
.L_678:
        /*0670*/ 	.byte	0x04, 0x28
        /*0672*/ 	.short	(.L_680 - .L_679)


	//   ....[0]....
.L_679:
        /*0674*/ 	.word	0x00000060


	//   ....[1]....
        /*0678*/ 	.word	0x00000140


	//   ....[2]....
        /*067c*/ 	.word	0x00000180


	//   ....[3]....
        /*0680*/ 	.word	0x00000370


	//   ....[4]....
        /*0684*/ 	.word	0x000004d0


	//   ....[5]....
        /*0688*/ 	.word	0x000005f0


	//   ....[6]....
        /*068c*/ 	.word	0x00000750


	//   ....[7]....
        /*0690*/ 	.word	0x00002a00


	//   ....[8]....
        /*0694*/ 	.word	0x00002a10


	//   ....[9]....
        /*0698*/ 	.word	0x00003440


	//   ....[10]....
        /*069c*/ 	.word	0x00003450


	//   ....[11]....
        /*06a0*/ 	.word	0x00003da0


	//   ....[12]....
        /*06a4*/ 	.word	0x00003db0


	//   ....[13]....
        /*06a8*/ 	.word	0x00004190


	//   ....[14]....
        /*06ac*/ 	.word	0x000041a0


	//   ....[15]....
        /*06b0*/ 	.word	0x00004ea0


	//   ....[16]....
        /*06b4*/ 	.word	0x00006980


	//   ....[17]....
        /*06b8*/ 	.word	0x00006f40


	//   ....[18]....
        /*06bc*/ 	.word	0x00006f50


	//   ....[19]....
        /*06c0*/ 	.word	0x00006f60


	//   ....[20]....
        /*06c4*/ 	.word	0x00006f70


	//   ....[21]....
        /*06c8*/ 	.word	0x00007f40


	//   ....[22]....
        /*06cc*/ 	.word	0x00007f50


	//   ....[23]....
        /*06d0*/ 	.word	0x00007f60


	//   ....[24]....
        /*06d4*/ 	.word	0x00007f70


	//   ....[25]....
        /*06d8*/ 	.word	0x00009730


	//   ....[26]....
        /*06dc*/ 	.word	0x00009810


	//   ....[27]....
        /*06e0*/ 	.word	0x000099b0


	//   ....[28]....
        /*06e4*/ 	.word	0x00009a80


	//   ....[29]....
        /*06e8*/ 	.word	0x0000a3b0


	//   ....[30]....
        /*06ec*/ 	.word	0x0000a970


	//   ....[31]....
        /*06f0*/ 	.word	0x0000a990


	//   ....[32]....
        /*06f4*/ 	.word	0x0000af60


	//   ....[33]....
        /*06f8*/ 	.word	0x0000b130


	//   ....[34]....
        /*06fc*/ 	.word	0x0000be50


	//   ....[35]....
        /*0700*/ 	.word	0x0000bf30


	//   ....[36]....
        /*0704*/ 	.word	0x0000bf40


	//   ....[37]....
        /*0708*/ 	.word	0x0000bf70


	//   ....[38]....
        /*070c*/ 	.word	0x0000bf80


	//   ....[39]....
        /*0710*/ 	.word	0x0000db10


	//   ....[40]....
        /*0714*/ 	.word	0x0000dff0


	//   ....[41]....
        /*0718*/ 	.word	0x0000e010


	//   ....[42]....
        /*071c*/ 	.word	0x0000e040


	//   ....[43]....
        /*0720*/ 	.word	0x0000e050


	//   ....[44]....
        /*0724*/ 	.word	0x0000e7a0


	//   ....[45]....
        /*0728*/ 	.word	0x0000e7e0


	//   ....[46]....
        /*072c*/ 	.word	0x0000ea80


	//   ....[47]....
        /*0730*/ 	.word	0x0000eaa0


	//   ....[48]....
        /*0734*/ 	.word	0x0000f770


	//   ....[49]....
        /*0738*/ 	.word	0x0000f7a0


	//   ....[50]....
        /*073c*/ 	.word	0x0000fa30


	//   ....[51]....
        /*0740*/ 	.word	0x0000fa50


	//   ....[52]....
        /*0744*/ 	.word	0x0000fd00


	//   ....[53]....
        /*0748*/ 	.word	0x0000feb0


	//   ....[54]....
        /*074c*/ 	.word	0x0000fee0


	//   ....[55]....
        /*0750*/ 	.word	0x0000ff10


	//   ....[56]....
        /*0754*/ 	.word	0x0000ff40


	//   ....[57]....
        /*0758*/ 	.word	0x0000ff70


	//   ....[58]....
        /*075c*/ 	.word	0x0000ffa0


	//   ....[59]....
        /*0760*/ 	.word	0x00010110


	//   ....[60]....
        /*0764*/ 	.word	0x00010140


	//   ....[61]....
        /*0768*/ 	.word	0x00010170


	//   ....[62]....
        /*076c*/ 	.word	0x000101a0


	//   ....[63]....
        /*0770*/ 	.word	0x000101d0


	//   ....[64]....
        /*0774*/ 	.word	0x00010200


	//   ....[65]....
        /*0778*/ 	.word	0x00010290


	//   ....[66]....
        /*077c*/ 	.word	0x000102c0


	//   ....[67]....
        /*0780*/ 	.word	0x00010340


	//   ....[68]....
        /*0784*/ 	.word	0x00010e70


	//   ....[69]....
        /*0788*/ 	.word	0x00013680


	//   ....[70]....
        /*078c*/ 	.word	0x000136a0


	//   ....[71]....
        /*0790*/ 	.word	0x00013730


	//   ....[72]....
        /*0794*/ 	.word	0x00013750


	//   ....[73]....
        /*0798*/ 	.word	0x000137d0


	//   ....[74]....
        /*079c*/ 	.word	0x000137f0


	//   ....[75]....
        /*07a0*/ 	.word	0x00013800


	//   ....[76]....
        /*07a4*/ 	.word	0x00013810


	//   ....[77]....
        /*07a8*/ 	.word	0x00014030


	//   ....[78]....
        /*07ac*/ 	.word	0x00014060


	//   ....[79]....
        /*07b0*/ 	.word	0x00014100


	//   ....[80]....
        /*07b4*/ 	.word	0x00014120


	//   ....[81]....
        /*07b8*/ 	.word	0x000141a0


	//   ....[82]....
        /*07bc*/ 	.word	0x000141c0


	//   ....[83]....
        /*07c0*/ 	.word	0x000141d0


	//   ....[84]....
        /*07c4*/ 	.word	0x00014240


	//   ....[85]....
        /*07c8*/ 	.word	0x00014690


	//   ....[86]....
        /*07cc*/ 	.word	0x00014750


	//   ....[87]....
        /*07d0*/ 	.word	0x000148a0


	//   ....[88]....
        /*07d4*/ 	.word	0x000148e0


	//   ....[89]....
        /*07d8*/ 	.word	0x000148f0


	//   ....[90]....
        /*07dc*/ 	.word	0x00014900


	//   ....[91]....
        /*07e0*/ 	.word	0x00014a50


	//   ....[92]....
        /*07e4*/ 	.word	0x00014ba0


	//   ....[93]....
        /*07e8*/ 	.word	0x000153d0


	//   ....[94]....
        /*07ec*/ 	.word	0x000153f0


	//   ....[95]....
        /*07f0*/ 	.word	0x00015440


	//   ....[96]....
        /*07f4*/ 	.word	0x00015450


	//   ....[97]....
        /*07f8*/ 	.word	0x00015490


	//   ....[98]....
        /*07fc*/ 	.word	0x000154a0


	//   ....[99]....
        /*0800*/ 	.word	0x000154b0


	//   ....[100]....
        /*0804*/ 	.word	0x000154f0


	//   ....[101]....
        /*0808*/ 	.word	0x00015810


	//   ....[102]....
        /*080c*/ 	.word	0x00015850


	//   ....[103]....
        /*0810*/ 	.word	0x00015870


	//   ....[104]....
        /*0814*/ 	.word	0x00015890


	//   ....[105]....
        /*0818*/ 	.word	0x000158c0


	//   ....[106]....
        /*081c*/ 	.word	0x000158e0


	//   ....[107]....
        /*0820*/ 	.word	0x000159e0


	//   ....[108]....
        /*0824*/ 	.word	0x00015b30


	//   ....[109]....
        /*0828*/ 	.word	0x00016120


	//   ....[110]....
        /*082c*/ 	.word	0x00016150


	//   ....[111]....
        /*0830*/ 	.word	0x00016190


	//   ....[112]....
        /*0834*/ 	.word	0x000161c0


	//   ....[113]....
        /*0838*/ 	.word	0x000161f0


	//   ....[114]....
        /*083c*/ 	.word	0x00016220


	//   ....[115]....
        /*0840*/ 	.word	0x00016250


	//   ....[116]....
        /*0844*/ 	.word	0x00016280


	//   ....[117]....
        /*0848*/ 	.word	0x00016400


	//   ....[118]....
        /*084c*/ 	.word	0x00016430


	//   ....[119]....
        /*0850*/ 	.word	0x00016460


	//   ....[120]....
        /*0854*/ 	.word	0x00016490


	//   ....[121]....
        /*0858*/ 	.word	0x000164c0


	//   ....[122]....
        /*085c*/ 	.word	0x000164f0


	//   ....[123]....
        /*0860*/ 	.word	0x000165b0


	//   ....[124]....
        /*0864*/ 	.word	0x000165d0


	//   ....[125]....
        /*0868*/ 	.word	0x00016640


	//   ....[126]....
        /*086c*/ 	.word	0x00016ab0


	//   ....[127]....
        /*0870*/ 	.word	0x00016dc0


	//   ....[128]....
        /*0874*/ 	.word	0x00016e50


	//   ....[129]....
        /*0878*/ 	.word	0x00016f30


	//   ....[130]....
        /*087c*/ 	.word	0x00016fc0


	//   ....[131]....
        /*0880*/ 	.word	0x000170a0


	//   ....[132]....
        /*0884*/ 	.word	0x00017130


	//   ....[133]....
        /*0888*/ 	.word	0x000172b0


	//   ....[134]....
        /*088c*/ 	.word	0x00017340


	//   ....[135]....
        /*0890*/ 	.word	0x00017390


	//   ....[136]....
        /*0894*/ 	.word	0x000173e0


	//   ....[137]....
        /*0898*/ 	.word	0x000174c0


	//   ....[138]....
        /*089c*/ 	.word	0x00017550


	//   ....[139]....
        /*08a0*/ 	.word	0x000175a0


	//   ....[140]....
        /*08a4*/ 	.word	0x000175f0


	//   ....[141]....
        /*08a8*/ 	.word	0x00017840


	//   ....[142]....
        /*08ac*/ 	.word	0x00017b20


	//   ....[143]....
        /*08b0*/ 	.word	0x00017c10


	//   ....[144]....
        /*08b4*/ 	.word	0x00017cb0


	//   ....[145]....
        /*08b8*/ 	.word	0x00017d10


	//   ....[146]....
        /*08bc*/ 	.word	0x00017e00


	//   ....[147]....
        /*08c0*/ 	.word	0x00017e70


	//   ....[148]....
        /*08c4*/ 	.word	0x00017f60


	//   ....[149]....
        /*08c8*/ 	.word	0x00017fd0


	//   ....[150]....
        /*08cc*/ 	.word	0x00018070


	//   ....[151]....
        /*08d0*/ 	.word	0x00018160


	//   ....[152]....
        /*08d4*/ 	.word	0x000181d0


	//   ....[153]....
        /*08d8*/ 	.word	0x00018230


	//   ....[154]....
        /*08dc*/ 	.word	0x00018320


	//   ....[155]....
        /*08e0*/ 	.word	0x00018380


	//   ....[156]....
        /*08e4*/ 	.word	0x00018480


	//   ....[157]....
        /*08e8*/ 	.word	0x000184e0


	//   ....[158]....
        /*08ec*/ 	.word	0x000185c0


	//   ....[159]....
        /*08f0*/ 	.word	0x00018700


	//   ....[160]....
        /*08f4*/ 	.word	0x00018800


	//   ....[161]....
        /*08f8*/ 	.word	0x00018a80


	//   ....[162]....
        /*08fc*/ 	.word	0x00018ad0


	//   ....[163]....
        /*0900*/ 	.word	0x00018ca0


	//   ....[164]....
        /*0904*/ 	.word	0x00018cf0


	//   ....[165]....
        /*0908*/ 	.word	0x00018ec0


	//   ....[166]....
        /*090c*/ 	.word	0x00018f10


	//   ....[167]....
        /*0910*/ 	.word	0x00019000


	//   ....[168]....
        /*0914*/ 	.word	0x000190a0


	//   ....[169]....
        /*0918*/ 	.word	0x00019100


	//   ....[170]....
        /*091c*/ 	.word	0x000191b0


	//   ....[171]....
        /*0920*/ 	.word	0x00019210


	//   ....[172]....
        /*0924*/ 	.word	0x000192c0


	//   ....[173]....
        /*0928*/ 	.word	0x00019320


	//   ....[174]....
        /*092c*/ 	.word	0x000193d0


	//   ....[175]....
        /*0930*/ 	.word	0x000194c0


	//   ....[176]....
        /*0934*/ 	.word	0x00019590


	//   ....[177]....
        /*0938*/ 	.word	0x000196b0


	//   ....[178]....
        /*093c*/ 	.word	0x000197b0


	//   ....[179]....
        /*0940*/ 	.word	0x000198e0


	//   ....[180]....
        /*0944*/ 	.word	0x000199c0


	//   ....[181]....
        /*0948*/ 	.word	0x00019ac0


	//   ....[182]....
        /*094c*/ 	.word	0x00019ba0


	//   ....[183]....
        /*0950*/ 	.word	0x00019c30


	//   ....[184]....
        /*0954*/ 	.word	0x00019cd0


	//   ....[185]....
        /*0958*/ 	.word	0x00019df0


	//   ....[186]....
        /*095c*/ 	.word	0x00019e60


	//   ....[187]....
        /*0960*/ 	.word	0x00019ed0


	//   ....[188]....
        /*0964*/ 	.word	0x00019f40


	//   ....[189]....
        /*0968*/ 	.word	0x00019fb0


	//   ....[190]....
        /*096c*/ 	.word	0x0001a030


	//   ....[191]....
        /*0970*/ 	.word	0x0001a0c0


	//   ....[192]....
        /*0974*/ 	.word	0x0001a150


	//   ....[193]....
        /*0978*/ 	.word	0x0001a1c0


	//   ....[194]....
        /*097c*/ 	.word	0x0001a230


	//   ....[195]....
        /*0980*/ 	.word	0x0001a2a0


	//   ....[196]....
        /*0984*/ 	.word	0x0001a320


	//   ....[197]....
        /*0988*/ 	.word	0x0001a390


	//   ....[198]....
        /*098c*/ 	.word	0x0001a430


	//   ....[199]....
        /*0990*/ 	.word	0x0001a4c0


	//   ....[200]....
        /*0994*/ 	.word	0x0001a5e0


	//----- nvinfo : EIATTR_REG_RECONFIG
	.align		4
.L_680:
        /*0998*/ 	.byte	0x01, 0x54
	.zero		2


	//----- nvinfo : EIATTR_SYSCALL_OFFSETS
	.align		4
        /*099c*/ 	.byte	0x04, 0x46
        /*099e*/ 	.short	(.L_682 - .L_681)


	//   ....[0]....
.L_681:
        /*09a0*/ 	.word	0x00001ca0


	//   ....[1]....
        /*09a4*/ 	.word	0x00001df0


	//   ....[2]....
        /*09a8*/ 	.word	0x00006b20


	//   ....[3]....
        /*09ac*/ 	.word	0x00006eb0


	//   ....[4]....
        /*09b0*/ 	.word	0x00012a40


	//   ....[5]....
        /*09b4*/ 	.word	0x00012b90


	//   ....[6]....
        /*09b8*/ 	.word	0x00012c80


	//   ....[7]....
        /*09bc*/ 	.word	0x00013c70


	//----- nvinfo : EIATTR_MBARRIER_INSTR_OFFSETS
	.align		4
.L_682:
        /*09c0*/ 	.byte	0x04, 0x39
        /*09c2*/ 	.short	(.L_684 - .L_683)


	//   ....[0]....
.L_683:
        /*09c4*/ 	.word	0x00000260
        /*09c8*/ 	.word	0x000000ff
        /*09cc*/ 	.word	0x00028c00
        /*09d0*/ 	.short	0x0100
        /*09d2*/ 	.byte	0x08
	.zero		1


	//   ....[1]....
        /*09d4*/ 	.word	0x00000270
        /*09d8*/ 	.word	0x000000ff
        /*09dc*/ 	.word	0x00028c20
        /*09e0*/ 	.short	0x0100
        /*09e2*/ 	.byte	0x08
	.zero		1


	//   ....[2]....
        /*09e4*/ 	.word	0x00000320
        /*09e8*/ 	.word	0x000000ff
        /*09ec*/ 	.word	0x00028c30
        /*09f0*/ 	.short	0x0100
        /*09f2*/ 	.byte	0x06
	.zero		1


	//   ....[3]....
        /*09f4*/ 	.word	0x00000330
        /*09f8*/ 	.word	0x000000ff
        /*09fc*/ 	.word	0x00028c40
        /*0a00*/ 	.short	0x0100
        /*0a02*/ 	.byte	0x06
	.zero		1


	//   ....[4]....
        /*0a04*/ 	.word	0x00000340
        /*0a08*/ 	.word	0x000000ff
        /*0a0c*/ 	.word	0x00028c38
        /*0a10*/ 	.short	0x0100
        /*0a12*/ 	.byte	0x06
	.zero		1


	//   ....[5]....
        /*0a14*/ 	.word	0x00000350
        /*0a18*/ 	.word	0x000000ff
        /*0a1c*/ 	.word	0x00028c48
        /*0a20*/ 	.short	0x0100
        /*0a22*/ 	.byte	0x06
	.zero		1


	//   ....[6]....
        /*0a24*/ 	.word	0x00000480
        /*0a28*/ 	.word	0x000000ff
        /*0a2c*/ 	.word	0x00028c50
        /*0a30*/ 	.short	0x0100
        /*0a32*/ 	.byte	0x08
	.zero		1


	//   ....[7]....
        /*0a34*/ 	.word	0x00000490
        /*0a38*/ 	.word	0x000000ff
        /*0a3c*/ 	.word	0x00028c60
        /*0a40*/ 	.short	0x0100
        /*0a42*/ 	.byte	0x08
	.zero		1


	//   ....[8]....
        /*0a44*/ 	.word	0x000004a0
        /*0a48*/ 	.word	0x000000ff
        /*0a4c*/ 	.word	0x00028c58
        /*0a50*/ 	.short	0x0100
        /*0a52*/ 	.byte	0x08
	.zero		1


	//   ....[9]....
        /*0a54*/ 	.word	0x000004b0
        /*0a58*/ 	.word	0x000000ff
        /*0a5c*/ 	.word	0x00028c68
        /*0a60*/ 	.short	0x0100
        /*0a62*/ 	.byte	0x08
	.zero		1


	//   ....[10]....
        /*0a64*/ 	.word	0x000005a0
        /*0a68*/ 	.word	0x000000ff
        /*0a6c*/ 	.word	0x00028c70
        /*0a70*/ 	.short	0x0100
        /*0a72*/ 	.byte	0x06
	.zero		1


	//   ....[11]....
        /*0a74*/ 	.word	0x000005b0
        /*0a78*/ 	.word	0x000000ff
        /*0a7c*/ 	.word	0x00028c80
        /*0a80*/ 	.short	0x0100
        /*0a82*/ 	.byte	0x06
	.zero		1


	//   ....[12]....
        /*0a84*/ 	.word	0x000005c0
        /*0a88*/ 	.word	0x000000ff
        /*0a8c*/ 	.word	0x00028c78
        /*0a90*/ 	.short	0x0100
        /*0a92*/ 	.byte	0x06
	.zero		1


	//   ....[13]....
        /*0a94*/ 	.word	0x000005d0
        /*0a98*/ 	.word	0x000000ff
        /*0a9c*/ 	.word	0x00028c88
        /*0aa0*/ 	.short	0x0100
        /*0aa2*/ 	.byte	0x06
	.zero		1


	//   ....[14]....
        /*0aa4*/ 	.word	0x00000700
        /*0aa8*/ 	.word	0x000000ff
        /*0aac*/ 	.word	0x00028c90
        /*0ab0*/ 	.short	0x0100
        /*0ab2*/ 	.byte	0x08
	.zero		1


	//   ....[15]....
        /*0ab4*/ 	.word	0x00000710
        /*0ab8*/ 	.word	0x000000ff
        /*0abc*/ 	.word	0x00028ca0
        /*0ac0*/ 	.short	0x0100
        /*0ac2*/ 	.byte	0x08
	.zero		1


	//   ....[16]....
        /*0ac4*/ 	.word	0x00000720
        /*0ac8*/ 	.word	0x000000ff
        /*0acc*/ 	.word	0x00028c98
        /*0ad0*/ 	.short	0x0100
        /*0ad2*/ 	.byte	0x08
	.zero		1


	//   ....[17]....
        /*0ad4*/ 	.word	0x00000730
        /*0ad8*/ 	.word	0x000000ff
        /*0adc*/ 	.word	0x00028ca8
        /*0ae0*/ 	.short	0x0100
        /*0ae2*/ 	.byte	0x08
	.zero		1


	//   ....[18]....
        /*0ae4*/ 	.word	0x00000860
        /*0ae8*/ 	.word	0x000000ff
        /*0aec*/ 	.word	0x00028cb0
        /*0af0*/ 	.short	0x0100
        /*0af2*/ 	.byte	0x08
	.zero		1


	//   ....[19]....
        /*0af4*/ 	.word	0x00000870
        /*0af8*/ 	.word	0x000000ff
        /*0afc*/ 	.word	0x00028cc0
        /*0b00*/ 	.short	0x0100
        /*0b02*/ 	.byte	0x08
	.zero		1


	//   ....[20]....
        /*0b04*/ 	.word	0x00000880
        /*0b08*/ 	.word	0x000000ff
        /*0b0c*/ 	.word	0x00028cb8
        /*0b10*/ 	.short	0x0100
        /*0b12*/ 	.byte	0x08
	.zero		1


	//   ....[21]....
        /*0b14*/ 	.word	0x00000890
        /*0b18*/ 	.word	0x000000ff
        /*0b1c*/ 	.word	0x00028cc8
        /*0b20*/ 	.short	0x0100
        /*0b22*/ 	.byte	0x08
	.zero		1


	//   ....[22]....
        /*0b24*/ 	.word	0x000029b0
        /*0b28*/ 	.word	0x00000040
        /*0b2c*/ 	.word	0x00028c90
        /*0b30*/ 	.short	0x010a
        /*0b32*/ 	.byte	0x3f
	.zero		1


	//   ....[23]....
        /*0b34*/ 	.word	0x000033f0
        /*0b38*/ 	.word	0x00000040
        /*0b3c*/ 	.word	0x00028c90
        /*0b40*/ 	.short	0x010a
        /*0b42*/ 	.byte	0x3f
	.zero		1


	//   ....[24]....
        /*0b44*/ 	.word	0x00003bf0
        /*0b48*/ 	.word	0x00000040
        /*0b4c*/ 	.word	0x00028c90
        /*0b50*/ 	.short	0x010a
        /*0b52*/ 	.byte	0x3f
	.zero		1


	//   ....[25]....
        /*0b54*/ 	.word	0x00003fd0
        /*0b58*/ 	.word	0x00000004
        /*0b5c*/ 	.word	0x00000000
        /*0b60*/ 	.short	0x0101
        /*0b62*/ 	.byte	0x3f
	.zero		1


	//   ....[26]....
        /*0b64*/ 	.word	0x00004010
        /*0b68*/ 	.word	0x00000040
        /*0b6c*/ 	.word	0x00028cb0
        /*0b70*/ 	.short	0x010a
        /*0b72*/ 	.byte	0x3f
	.zero		1


	//   ....[27]....
        /*0b74*/ 	.word	0x00004840
        /*0b78*/ 	.word	0x00000040
        /*0b7c*/ 	.word	0x00000000
        /*0b80*/ 	.short	0x0101
        /*0b82*/ 	.byte	0x3f
	.zero		1


	//   ....[28]....
        /*0b84*/ 	.word	0x00004f90
        /*0b88*/ 	.word	0x00000003
        /*0b8c*/ 	.word	0x00028c50
        /*0b90*/ 	.short	0x010a
        /*0b92*/ 	.byte	0x3f
	.zero		1


	//   ....[29]....
        /*0b94*/ 	.word	0x00005340
        /*0b98*/ 	.word	0x0000000a
        /*0b9c*/ 	.word	0x00000000
        /*0ba0*/ 	.short	0x0101
        /*0ba2*/ 	.byte	0x3f
	.zero		1


	//   ....[30]....
        /*0ba4*/ 	.word	0x00005c70
        /*0ba8*/ 	.word	0x00000003
        /*0bac*/ 	.word	0x00028c50
        /*0bb0*/ 	.short	0x010a
        /*0bb2*/ 	.byte	0x3f
	.zero		1


	//   ....[31]....
        /*0bb4*/ 	.word	0x00005cc0
        /*0bb8*/ 	.word	0x00000003
        /*0bbc*/ 	.word	0x00028c50
        /*0bc0*/ 	.short	0x010a
        /*0bc2*/ 	.byte	0x3f
	.zero		1


	//   ....[32]....
        /*0bc4*/ 	.word	0x00005fd0
        /*0bc8*/ 	.word	0x0000000a
        /*0bcc*/ 	.word	0x00000000
        /*0bd0*/ 	.short	0x0101
        /*0bd2*/ 	.byte	0x3f
	.zero		1


	//   ....[33]....
        /*0bd4*/ 	.word	0x00006bc0
        /*0bd8*/ 	.word	0x00000002
        /*0bdc*/ 	.word	0x00028c00
        /*0be0*/ 	.short	0x010a
        /*0be2*/ 	.byte	0x3f
	.zero		1


	//   ....[34]....
        /*0be4*/ 	.word	0x00006c10
        /*0be8*/ 	.word	0x00000002
        /*0bec*/ 	.word	0x00028c00
        /*0bf0*/ 	.short	0x010a
        /*0bf2*/ 	.byte	0x3f
	.zero		1


	//   ....[35]....
        /*0bf4*/ 	.word	0x00007240
        /*0bf8*/ 	.word	0x00000002
        /*0bfc*/ 	.word	0x00028c00
        /*0c00*/ 	.short	0x010a
        /*0c02*/ 	.byte	0x3f
	.zero		1


	//   ....[36]....
        /*0c04*/ 	.word	0x00008140
        /*0c08*/ 	.word	0x00000002
        /*0c0c*/ 	.word	0x00028c00
        /*0c10*/ 	.short	0x010a
        /*0c12*/ 	.byte	0x3f
	.zero		1


	//   ....[37]....
        /*0c14*/ 	.word	0x00008f80
        /*0c18*/ 	.word	0x0000000e
        /*0c1c*/ 	.word	0x00028c30
        /*0c20*/ 	.short	0x010a
        /*0c22*/ 	.byte	0x3f
	.zero		1


	//   ....[38]....
        /*0c24*/ 	.word	0x00009030
        /*0c28*/ 	.word	0x0000000e
        /*0c2c*/ 	.word	0x00028c30
        /*0c30*/ 	.short	0x010a
        /*0c32*/ 	.byte	0x3f
	.zero		1


	//   ....[39]....
        /*0c34*/ 	.word	0x00009ce0
        /*0c38*/ 	.word	0x0000000a
        /*0c3c*/ 	.word	0x00000000
        /*0c40*/ 	.short	0x0101
        /*0c42*/ 	.byte	0x3f
	.zero		1


	//   ....[40]....
        /*0c44*/ 	.word	0x0000a0c0
        /*0c48*/ 	.word	0x0000000e
        /*0c4c*/ 	.word	0x00028c50
        /*0c50*/ 	.short	0x010a
        /*0c52*/ 	.byte	0x3f
	.zero		1


	//   ....[41]....
        /*0c54*/ 	.word	0x0000a150
        /*0c58*/ 	.word	0x0000000e
        /*0c5c*/ 	.word	0x00028c50
        /*0c60*/ 	.short	0x010a
        /*0c62*/ 	.byte	0x3f
	.zero		1


	//   ....[42]....
        /*0c64*/ 	.word	0x0000a430
        /*0c68*/ 	.word	0x0000000e
        /*0c6c*/ 	.word	0x00000000
        /*0c70*/ 	.short	0x0101
        /*0c72*/ 	.byte	0x3f
	.zero		1


	//   ....[43]....
        /*0c74*/ 	.word	0x0000a550
        /*0c78*/ 	.word	0x00000015
        /*0c7c*/ 	.word	0x00028c30
        /*0c80*/ 	.short	0x010a
        /*0c82*/ 	.byte	0x3f
	.zero		1


	//   ....[44]....
        /*0c84*/ 	.word	0x0000a600
        /*0c88*/ 	.word	0x00000015
        /*0c8c*/ 	.word	0x00028c30
        /*0c90*/ 	.short	0x010a
        /*0c92*/ 	.byte	0x3f
	.zero		1


	//   ....[45]....
        /*0c94*/ 	.word	0x0000ab50
        /*0c98*/ 	.word	0x00000014
        /*0c9c*/ 	.word	0x00000000
        /*0ca0*/ 	.short	0x0101
        /*0ca2*/ 	.byte	0x3f
	.zero		1


	//   ....[46]....
        /*0ca4*/ 	.word	0x0000bb80
        /*0ca8*/ 	.word	0x00000015
        /*0cac*/ 	.word	0x00028c50
        /*0cb0*/ 	.short	0x010a
        /*0cb2*/ 	.byte	0x3f
	.zero		1


	//   ....[47]....
        /*0cb4*/ 	.word	0x0000bbd0
        /*0cb8*/ 	.word	0x00000015
        /*0cbc*/ 	.word	0x00028c50
        /*0cc0*/ 	.short	0x010a
        /*0cc2*/ 	.byte	0x3f
	.zero		1


	//   ....[48]....
        /*0cc4*/ 	.word	0x0000bee0
        /*0cc8*/ 	.word	0x00000015
        /*0ccc*/ 	.word	0x00000000
        /*0cd0*/ 	.short	0x0101
        /*0cd2*/ 	.byte	0x3f
	.zero		1


	//   ....[49]....
        /*0cd4*/ 	.word	0x0000e780
        /*0cd8*/ 	.word	0x00000000
        /*0cdc*/ 	.word	0x00000000
        /*0ce0*/ 	.short	0x0101
        /*0ce2*/ 	.byte	0x3f
	.zero		1


	//   ....[50]....
        /*0ce4*/ 	.word	0x00010f50
        /*0ce8*/ 	.word	0x00000017
        /*0cec*/ 	.word	0x00028c20
        /*0cf0*/ 	.short	0x010a
        /*0cf2*/ 	.byte	0x3f
	.zero		1


	//   ....[51]....
        /*0cf4*/ 	.word	0x00010fe0
        /*0cf8*/ 	.word	0x00000003
        /*0cfc*/ 	.word	0x00028ca0
        /*0d00*/ 	.short	0x010a
        /*0d02*/ 	.byte	0x3f
	.zero		1


	//   ....[52]....
        /*0d04*/ 	.word	0x00011230
        /*0d08*/ 	.word	0x00000003
        /*0d0c*/ 	.word	0x00028cc0
        /*0d10*/ 	.short	0x010a
        /*0d12*/ 	.byte	0x3f
	.zero		1


	//   ....[53]....
        /*0d14*/ 	.word	0x00011c00
        /*0d18*/ 	.word	0x00000006
        /*0d1c*/ 	.word	0x00028ca0
        /*0d20*/ 	.short	0x010a
        /*0d22*/ 	.byte	0x3f
	.zero		1


	//   ....[54]....
        /*0d24*/ 	.word	0x00011e40
        /*0d28*/ 	.word	0x00000006
        /*0d2c*/ 	.word	0x00028cc0
        /*0d30*/ 	.short	0x010a
        /*0d32*/ 	.byte	0x3f
	.zero		1


	//   ....[55]....
        /*0d34*/ 	.word	0x00013410
        /*0d38*/ 	.word	0x0000001b
        /*0d3c*/ 	.word	0x00028c40
        /*0d40*/ 	.short	0x010a
        /*0d42*/ 	.byte	0x3f
	.zero		1


	//   ....[56]....
        /*0d44*/ 	.word	0x00013910
        /*0d48*/ 	.word	0x0000001b
        /*0d4c*/ 	.word	0x00028c30
        /*0d50*/ 	.short	0x0107
        /*0d52*/ 	.byte	0x3f
	.zero		1


	//   ....[57]....
        /*0d54*/ 	.word	0x000139e0
        /*0d58*/ 	.word	0x0000001b
        /*0d5c*/ 	.word	0x00028c30
        /*0d60*/ 	.short	0x0101
        /*0d62*/ 	.byte	0x3f
	.zero		1


	//   ....[58]....
        /*0d64*/ 	.word	0x000142e0
        /*0d68*/ 	.word	0x00000017
        /*0d6c*/ 	.word	0x00028c00
        /*0d70*/ 	.short	0x0107
        /*0d72*/ 	.byte	0x3f
	.zero		1


	//   ....[59]....
        /*0d74*/ 	.word	0x000143d0
        /*0d78*/ 	.word	0x00000017
        /*0d7c*/ 	.word	0x00028c00
        /*0d80*/ 	.short	0x0101
        /*0d82*/ 	.byte	0x3f
	.zero		1


	//   ....[60]....
        /*0d84*/ 	.word	0x000143f0
        /*0d88*/ 	.word	0x00000017
        /*0d8c*/ 	.word	0x00028c20
        /*0d90*/ 	.short	0x010a
        /*0d92*/ 	.byte	0x3f
	.zero		1


	//   ....[61]....
        /*0d94*/ 	.word	0x00014480
        /*0d98*/ 	.word	0x0000001b
        /*0d9c*/ 	.word	0x00028c60
        /*0da0*/ 	.short	0x010a
        /*0da2*/ 	.byte	0x3f
	.zero		1


	//   ....[62]....
        /*0da4*/ 	.word	0x00014dc0
        /*0da8*/ 	.word	0x0000001b
        /*0dac*/ 	.word	0x00028c50
        /*0db0*/ 	.short	0x0107
        /*0db2*/ 	.byte	0x3f
	.zero		1


	//   ....[63]....
        /*0db4*/ 	.word	0x00014e90
        /*0db8*/ 	.word	0x0000001b
        /*0dbc*/ 	.word	0x00028c50
        /*0dc0*/ 	.short	0x0101
        /*0dc2*/ 	.byte	0x3f
	.zero		1


	//   ....[64]....
        /*0dc4*/ 	.word	0x00015230
        /*0dc8*/ 	.word	0x00000006
        /*0dcc*/ 	.word	0x00028c40
        /*0dd0*/ 	.short	0x010a
        /*0dd2*/ 	.byte	0x3f
	.zero		1


	//   ....[65]....
        /*0dd4*/ 	.word	0x00015570
        /*0dd8*/ 	.word	0x00000006
        /*0ddc*/ 	.word	0x00028c30
        /*0de0*/ 	.short	0x0107
        /*0de2*/ 	.byte	0x3f
	.zero		1


	//   ....[66]....
        /*0de4*/ 	.word	0x00015630
        /*0de8*/ 	.word	0x00000006
        /*0dec*/ 	.word	0x00028c30
        /*0df0*/ 	.short	0x0101
        /*0df2*/ 	.byte	0x3f
	.zero		1


	//   ....[67]....
        /*0df4*/ 	.word	0x00015660
        /*0df8*/ 	.word	0x00000006
        /*0dfc*/ 	.word	0x00028c60
        /*0e00*/ 	.short	0x010a
        /*0e02*/ 	.byte	0x3f
	.zero		1


	//   ....[68]....
        /*0e04*/ 	.word	0x00015d30
        /*0e08*/ 	.word	0x00000006
        /*0e0c*/ 	.word	0x00028c50
        /*0e10*/ 	.short	0x0107
        /*0e12*/ 	.byte	0x3f
	.zero		1


	//   ....[69]....
        /*0e14*/ 	.word	0x00015df0
        /*0e18*/ 	.word	0x00000006
        /*0e1c*/ 	.word	0x00028c50
        /*0e20*/ 	.short	0x0101
        /*0e22*/ 	.byte	0x3f
	.zero		1


	//   ....[70]....
        /*0e24*/ 	.word	0x00016a30
        /*0e28*/ 	.word	0x00000004
        /*0e2c*/ 	.word	0x00028c20
        /*0e30*/ 	.short	0x010a
        /*0e32*/ 	.byte	0x3f
	.zero		1


	//   ....[71]....
        /*0e34*/ 	.word	0x00016b90
        /*0e38*/ 	.word	0x00000005
        /*0e3c*/ 	.word	0x00028c40
        /*0e40*/ 	.short	0x010a
        /*0e42*/ 	.byte	0x3f
	.zero		1


	//   ....[72]....
        /*0e44*/ 	.word	0x00016c30
        /*0e48*/ 	.word	0x00000019
        /*0e4c*/ 	.word	0x00028c40
        /*0e50*/ 	.short	0x010a
        /*0e52*/ 	.byte	0x3f
	.zero		1


	//   ....[73]....
        /*0e54*/ 	.word	0x00016c70
        /*0e58*/ 	.word	0x00000005
        /*0e5c*/ 	.word	0x00028c60
        /*0e60*/ 	.short	0x010a
        /*0e62*/ 	.byte	0x3f
	.zero		1


	//   ....[74]....
        /*0e64*/ 	.word	0x00016cb0
        /*0e68*/ 	.word	0x00000019
        /*0e6c*/ 	.word	0x00028c60
        /*0e70*/ 	.short	0x010a
        /*0e72*/ 	.byte	0x3f
	.zero		1


	//   ....[75]....
        /*0e74*/ 	.word	0x00016d10
        /*0e78*/ 	.word	0x00000040
        /*0e7c*/ 	.word	0x00028c90
        /*0e80*/ 	.short	0x010a
        /*0e82*/ 	.byte	0x3f
	.zero		1


	//   ....[76]....
        /*0e84*/ 	.word	0x00016e80
        /*0e88*/ 	.word	0x00000040
        /*0e8c*/ 	.word	0x00028c90
        /*0e90*/ 	.short	0x010a
        /*0e92*/ 	.byte	0x3f
	.zero		1


	//   ....[77]....
        /*0e94*/ 	.word	0x00017000
        /*0e98*/ 	.word	0x00000040
        /*0e9c*/ 	.word	0x00028c90
        /*0ea0*/ 	.short	0x010a
        /*0ea2*/ 	.byte	0x3f
	.zero		1


	//   ....[78]....
        /*0ea4*/ 	.word	0x00017160
        /*0ea8*/ 	.word	0x00000040
        /*0eac*/ 	.word	0x00028cb0
        /*0eb0*/ 	.short	0x010a
        /*0eb2*/ 	.byte	0x3f
	.zero		1


	//   ....[79]....
        /*0eb4*/ 	.word	0x000171b0
        /*0eb8*/ 	.word	0x00000003
        /*0ebc*/ 	.word	0x00028c50
        /*0ec0*/ 	.short	0x010a
        /*0ec2*/ 	.byte	0x3f
	.zero		1


	//   ....[80]....
        /*0ec4*/ 	.word	0x00017200
        /*0ec8*/ 	.word	0x00000003
        /*0ecc*/ 	.word	0x00028c50
        /*0ed0*/ 	.short	0x010a
        /*0ed2*/ 	.byte	0x3f
	.zero		1


	//   ....[81]....
        /*0ed4*/ 	.word	0x00017410
        /*0ed8*/ 	.word	0x00000002
        /*0edc*/ 	.word	0x00028c00
        /*0ee0*/ 	.short	0x010a
        /*0ee2*/ 	.byte	0x3f
	.zero		1


	//   ....[82]....
        /*0ee4*/ 	.word	0x00017620
        /*0ee8*/ 	.word	0x00000002
        /*0eec*/ 	.word	0x00028c00
        /*0ef0*/ 	.short	0x010a
        /*0ef2*/ 	.byte	0x3f
	.zero		1


	//   ....[83]....
        /*0ef4*/ 	.word	0x00017670
        /*0ef8*/ 	.word	0x0000000e
        /*0efc*/ 	.word	0x00028c30
        /*0f00*/ 	.short	0x010a
        /*0f02*/ 	.byte	0x3f
	.zero		1


	//   ....[84]....
        /*0f04*/ 	.word	0x000176c0
        /*0f08*/ 	.word	0x0000000e
        /*0f0c*/ 	.word	0x00028c50
        /*0f10*/ 	.short	0x010a
        /*0f12*/ 	.byte	0x3f
	.zero		1


	//   ....[85]....
        /*0f14*/ 	.word	0x00017710
        /*0f18*/ 	.word	0x00000015
        /*0f1c*/ 	.word	0x00028c30
        /*0f20*/ 	.short	0x010a
        /*0f22*/ 	.byte	0x3f
	.zero		1


	//   ....[86]....
        /*0f24*/ 	.word	0x00017760
        /*0f28*/ 	.word	0x00000015
        /*0f2c*/ 	.word	0x00028c50
        /*0f30*/ 	.short	0x010a
        /*0f32*/ 	.byte	0x3f
	.zero		1


	//   ....[87]....
        /*0f34*/ 	.word	0x00017900
        /*0f38*/ 	.word	0x00000017
        /*0f3c*/ 	.word	0x00028c20
        /*0f40*/ 	.short	0x010a
        /*0f42*/ 	.byte	0x3f
	.zero		1


	//   ....[88]....
        /*0f44*/ 	.word	0x00017950
        /*0f48*/ 	.word	0x00000003
        /*0f4c*/ 	.word	0x00028ca0
        /*0f50*/ 	.short	0x010a
        /*0f52*/ 	.byte	0x3f
	.zero		1


	//   ....[89]....
        /*0f54*/ 	.word	0x000179a0
        /*0f58*/ 	.word	0x00000003
        /*0f5c*/ 	.word	0x00028cc0
        /*0f60*/ 	.short	0x010a
        /*0f62*/ 	.byte	0x3f
	.zero		1


	//   ....[90]....
        /*0f64*/ 	.word	0x000179f0
        /*0f68*/ 	.word	0x00000006
        /*0f6c*/ 	.word	0x00028ca0
        /*0f70*/ 	.short	0x010a
        /*0f72*/ 	.byte	0x3f
	.zero		1


	//   ....[91]....
        /*0f74*/ 	.word	0x00017a40
        /*0f78*/ 	.word	0x00000006
        /*0f7c*/ 	.word	0x00028cc0
        /*0f80*/ 	.short	0x010a
        /*0f82*/ 	.byte	0x3f
	.zero		1


	//   ....[92]....
        /*0f84*/ 	.word	0x00017b60
        /*0f88*/ 	.word	0x0000001b
        /*0f8c*/ 	.word	0x00028c40
        /*0f90*/ 	.short	0x010a
        /*0f92*/ 	.byte	0x3f
	.zero		1


	//   ....[93]....
        /*0f94*/ 	.word	0x00018600
        /*0f98*/ 	.word	0x00000017
        /*0f9c*/ 	.word	0x00028c20
        /*0fa0*/ 	.short	0x010a
        /*0fa2*/ 	.byte	0x3f
	.zero		1


	//   ....[94]....
        /*0fa4*/ 	.word	0x00018650
        /*0fa8*/ 	.word	0x0000001b
        /*0fac*/ 	.word	0x00028c60
        /*0fb0*/ 	.short	0x010a
        /*0fb2*/ 	.byte	0x3f
	.zero		1


	//   ....[95]....
        /*0fb4*/ 	.word	0x00018f50
        /*0fb8*/ 	.word	0x00000006
        /*0fbc*/ 	.word	0x00028c40
        /*0fc0*/ 	.short	0x010a
        /*0fc2*/ 	.byte	0x3f
	.zero		1


	//   ....[96]....
        /*0fc4*/ 	.word	0x00019410
        /*0fc8*/ 	.word	0x00000006
        /*0fcc*/ 	.word	0x00028c60
        /*0fd0*/ 	.short	0x010a
        /*0fd2*/ 	.byte	0x3f
	.zero		1


	//   ....[97]....
        /*0fd4*/ 	.word	0x0001a500
        /*0fd8*/ 	.word	0x00000004
        /*0fdc*/ 	.word	0x00028c20
        /*0fe0*/ 	.short	0x010a
        /*0fe2*/ 	.byte	0x3f
	.zero		1


	//   ....[98]....
        /*0fe4*/ 	.word	0x0001a6a0
        /*0fe8*/ 	.word	0x00000005
        /*0fec*/ 	.word	0x00028c40
        /*0ff0*/ 	.short	0x010a
        /*0ff2*/ 	.byte	0x3f
	.zero		1


	//   ....[99]....
        /*0ff4*/ 	.word	0x0001a6f0
        /*0ff8*/ 	.word	0x00000019
        /*0ffc*/ 	.word	0x00028c40
        /*1000*/ 	.short	0x010a
        /*1002*/ 	.byte	0x3f
	.zero		1


	//   ....[100]....
        /*1004*/ 	.word	0x0001a740
        /*1008*/ 	.word	0x00000005
        /*100c*/ 	.word	0x00028c60
        /*1010*/ 	.short	0x010a
        /*1012*/ 	.byte	0x3f
	.zero		1


	//----- nvinfo : EIATTR_NUM_MBARRIERS
	.align		4
.L_684:
        /*1014*/ 	.byte	0x03, 0x38
        /*1016*/ 	.short	0x0016


	//----- nvinfo : EIATTR_EXIT_INSTR_OFFSETS
	.align		4
        /*1018*/ 	.byte	0x04, 0x1c
        /*101a*/ 	.short	(.L_686 - .L_685)


	//   ....[0]....
.L_685:
        /*101c*/ 	.word	0x00016d00


	//----- nvinfo : EIATTR_MAX_THREADS
	.align		4
.L_686:
        /*1020*/ 	.byte	0x04, 0x05
        /*1022*/ 	.short	(.L_688 - .L_687)
.L_687:
        /*1024*/ 	.word	0x00000180
        /*1028*/ 	.word	0x00000001
        /*102c*/ 	.word	0x00000001


	//----- nvinfo : EIATTR_CRS_STACK_SIZE
	.align		4
.L_688:
        /*1030*/ 	.byte	0x04, 0x1e
        /*1032*/ 	.short	(.L_690 - .L_689)
.L_689:
        /*1034*/ 	.word	0x00000000


	//----- nvinfo : EIATTR_CBANK_PARAM_SIZE
	.align		4
.L_690:
        /*1038*/ 	.byte	0x03, 0x19
        /*103a*/ 	.short	0x0af0


	//----- nvinfo : EIATTR_PARAM_CBANK
	.align		4
        /*103c*/ 	.byte	0x04, 0x0a
        /*103e*/ 	.short	(.L_692 - .L_691)
	.align		4
.L_691:
        /*1040*/ 	.word	index@(.nv.constant0._ZN7cutlass13device_kernelIN5flash11enable_sm90INS1_16FlashAttnFwdSm90INS1_25CollectiveMainloopFwdSm90ILi2EN4cute5tupleIJNS5_1CILi1EEES8_S8_EEENS6_IJNS7_ILi64EEESA_SA_EEELi512ENS_6half_tEfNS_4arch4Sm90ELb0ELb0ELb0ELb1ELb1ELb1ELb0ELb0ELb0ELb1ELb0ELb0EEENS1_21CollectiveEpilogueFwdINS6_IJSA_NS7_ILi512EEESA_EEES9_SC_SE_Li256ELb1ELb1ELb0ELb0EEENS1_36VarlenDynamicPersistentTileSchedulerILi64ELi64ELi256ELi128ELb0ELb1ELb1ELb0ELb1ELb1EEEEEEEEEvNT_6ParamsE)
        /*1044*/ 	.short	0x0210
        /*1046*/ 	.short	0x0af0


	//----- nvinfo : EIATTR_SW_WAR
	.align		4
.L_692:
        /*1048*/ 	.byte	0x04, 0x36
        /*104a*/ 	.short	(.L_694 - .L_693)
.L_693:
        /*104c*/ 	.word	0x00000008
.L_694:


//--------------------- .nv.info._ZN7cutlass13device_kernelIN5flash11enable_sm90INS1_16FlashAttnFwdSm90INS1_25CollectiveMainloopFwdSm90ILi2EN4cute5tupleIJNS5_1CILi1EEES8_S8_EEENS6_IJNS7_ILi64EEESA_SA_EEELi512ENS_6half_tEfNS_4arch4Sm90ELb0ELb0ELb0ELb1ELb1ELb0ELb1ELb0ELb0ELb1ELb0ELb0EEENS1_21CollectiveEpilogueFwdINS6_IJSA_NS7_ILi512EEESA_EEES9_SC_SE_Li256ELb1ELb1ELb0ELb0EEENS1_36VarlenDynamicPersistentTileSchedulerILi64ELi64ELi256ELi128ELb0ELb1ELb1ELb0ELb1ELb1EEEEEEEEEvNT_6ParamsE --------------------------
	.section	.nv.info._ZN7cutlass13device_kernelIN5flash11enable_sm90INS1_16FlashAttnFwdSm90INS1_25CollectiveMainloopFwdSm90ILi2EN4cute5tupleIJNS5_1CILi1EEES8_S8_EEENS6_IJNS7_ILi64EEESA_SA_EEELi512ENS_6half_tEfNS_4arch4Sm90ELb0ELb0ELb0ELb1ELb1ELb0ELb1ELb0ELb0ELb1ELb0ELb0EEENS1_21CollectiveEpilogueFwdINS6_IJSA_NS7_ILi512EEESA_EEES9_SC_SE_Li256ELb1ELb1ELb0ELb0EEENS1_36VarlenDynamicPersistentTileSchedulerILi64ELi64ELi256ELi128ELb0ELb1ELb1ELb0ELb1ELb1EEEEEEEEEvNT_6ParamsE,"",@"SHT_CUDA_INFO"
	.sectionflags	@""
	.align	4


	//----- nvinfo : EIATTR_CUDA_API_VERSION
	.align		4
        /*0000*/ 	.byte	0x04, 0x37
        /*0002*/ 	.short	(.L_696 - .L_695)
.L_695:
        /*0004*/ 	.word	0x00000082


	//----- nvinfo : EIATTR_KPARAM_INFO
	.align		4
.L_696:
        /*0008*/ 	.byte	0x04, 0x17
        /*000a*/ 	.short	(.L_698 - .L_697)
.L_697:
        /*000c*/ 	.word	0x00000000
        /*0010*/ 	.short	0x0000
        /*0012*/ 	.short	0x0070
        /*0014*/ 	.byte	0x00, 0xf0, 0x01, 0x2e


	//----- nvinfo : EIATTR_SPARSE_MMA_MASK
	.align		4
.L_698:
        /*0018*/ 	.byte	0x03, 0x50
        /*001a*/ 	.short	0x0000


	//----- nvinfo : EIATTR_MAXREG_COUNT
	.align		4
        /*001c*/ 	.byte	0x03, 0x1b
        /*001e*/ 	.short	0x00a8


	//----- nvinfo : EIATTR_NUM_BARRIERS
	.align		4
        /*0020*/ 	.byte	0x02, 0x4c
        /*0022*/ 	.byte	0x10
	.zero		1


	//----- nvinfo : EIATTR_EXTERNS
	.align		4
        /*0024*/ 	.byte	0x04, 0x0f
        /*0026*/ 	.short	(.L_700 - .L_699)


	//   ....[0]....
	.align		4
.L_699:
        /*0028*/ 	.word	index@(__assertfail)


	//----- nvinfo : EIATTR_ANNOTATIONS
	.align		4
.L_700:
        /*002c*/ 	.byte	0x04, 0x55
        /*002e*/ 	.short	(.L_702 - .L_701)


	//   ....[0]....
.L_701:
        /* <DEDUP_REMOVED lines=18> */


	//----- nvinfo : EIATTR_MERCURY_ISA_VERSION
	.align		4
.L_702:
        /*0140*/ 	.byte	0x03, 0x5f
        /*0142*/ 	.short	0x0101


	//----- nvinfo : EIATTR_UNUSED_LOAD_BYTE_OFFSET
	.align		4
        /*0144*/ 	.byte	0x04, 0x44
        /*0146*/ 	.short	(.L_704 - .L_703)


	//   ....[0]....
.L_703:
        /*0148*/ 	.word	0x00000970
        /*014c*/ 	.word	0x0000fff0


	//   ....[1]....
        /*0150*/ 	.word	0x00008a60
        /*0154*/ 	.word	0x0000fff0


	//----- nvinfo : EIATTR_INT_WARP_WIDE_INSTR_OFFSETS
	.align		4
.L_704:
        /*0158*/ 	.byte	0x04, 0x31
        /*015a*/ 	.short	(.L_706 - .L_705)


	//   ....[0]....
.L_705:
        /*015c*/ 	.word	0x000000c0


	//   ....[1]....
        /*0160*/ 	.word	0x000000d0


	//   ....[2]....
        /*0164*/ 	.word	0x000000e0


	//   ....[3]....
        /*0168*/ 	.word	0x00000180


	//   ....[4]....
        /*016c*/ 	.word	0x0000c8e0


	//   ....[5]....
        /*0170*/ 	.word	0x0000c970


	//   ....[6]....
        /*0174*/ 	.word	0x00010cd0


	//   ....[7]....
        /*0178*/ 	.word	0x00010d60


	//----- nvinfo : EIATTR_COOP_GROUP_MASK_REGIDS
	.align		4
.L_706:
        /*017c*/ 	.byte	0x04, 0x29
        /*017e*/ 	.short	(.L_708 - .L_707)


	//   ....[0]....
.L_707:
        /*0180*/ 	.word	0xffffffff


	//   ....[1]....
        /*0184*/ 	.word	0xffffffff


	//   ....[2]....
        /*0188*/ 	.word	0xffffffff


	//   ....[3]....
        /*018c*/ 	.word	0xffffffff


	//   ....[4]....
        /*0190*/ 	.word	0xffffffff


	//   ....[5]....
        /*0194*/ 	.word	0xffffffff


	//   ....[6]....
        /*0198*/ 	.word	0xffffffff


	//   ....[7]....
        /*019c*/ 	.word	0xffffffff


	//   ....[8]....
        /*01a0*/ 	.word	0xffffffff


	//   ....[9]....
        /*01a4*/ 	.word	0xffffffff


	//   ....[10]....
        /*01a8*/ 	.word	0xffffffff


	//   ....[11]....
        /*01ac*/ 	.word	0xffffffff


	//   ....[12]....
        /*01b0*/ 	.word	0xffffffff


	//   ....[13]....
        /*01b4*/ 	.word	0xffffffff


	//   ....[14]....
        /*01b8*/ 	.word	0xffffffff


	//   ....[15]....
        /*01bc*/ 	.word	0xffffffff


	//   ....[16]....
        /*01c0*/ 	.word	0xffffffff


	//   ....[17]....
        /*01c4*/ 	.word	0xffffffff


	//   ....[18]....
        /*01c8*/ 	.word	0xffffffff


	//   ....[19]....
        /*01cc*/ 	.word	0xffffffff


	//   ....[20]....
        /*01d0*/ 	.word	0xffffffff


	//   ....[21]....
        /*01d4*/ 	.word	0xffffffff


	//   ....[22]....
        /*01d8*/ 	.word	0xffffffff


	//   ....[23]....
        /*01dc*/ 	.word	0xffffffff


	//   ....[24]....
        /*01e0*/ 	.word	0xffffffff


	//   ....[25]....
        /*01e4*/ 	.word	0xffffffff


	//   ....[26]....
        /*01e8*/ 	.word	0xffffffff


	//   ....[27]....
        /*01ec*/ 	.word	0xffffffff


	//   ....[28]....
        /*01f0*/ 	.word	0xffffffff


	//   ....[29]....
        /*01f4*/ 	.word	0xffffffff


	//   ....[30]....
        /*01f8*/ 	.word	0xffffffff


	//   ....[31]....
        /*01fc*/ 	.word	0xffffffff


	//   ....[32]....
        /*0200*/ 	.word	0xffffffff


	//   ....[33]....
        /*0204*/ 	.word	0xffffffff


	//   ....[34]....
        /*0208*/ 	.word	0xffffffff


	//   ....[35]....
        /*020c*/ 	.word	0xffffffff


	//   ....[36]....
        /*0210*/ 	.word	0xffffffff


	//   ....[37]....
        /*0214*/ 	.word	0xffffffff


	//   ....[38]....
        /*0218*/ 	.word	0xffffffff


	//   ....[39]....
        /*021c*/ 	.word	0xffffffff


	//   ....[40]....
        /*0220*/ 	.word	0xffffffff


	//   ....[41]....
        /*0224*/ 	.word	0xffffffff


	//   ....[42]....
        /*0228*/ 	.word	0xffffffff


	//   ....[43]....
        /*022c*/ 	.word	0xffffffff


	//   ....[44]....
        /*0230*/ 	.word	0xffffffff


	//   ....[45]....
        /*0234*/ 	.word	0xffffffff


	//   ....[46]....
        /*0238*/ 	.word	0xffffffff


	//   ....[47]....
        /*023c*/ 	.word	0xffffffff


	//   ....[48]....
        /*0240*/ 	.word	0xffffffff


	//   ....[49]....
        /*0244*/ 	.word	0xffffffff


	//   ....[50]....
        /*0248*/ 	.word	0xffffffff


	//   ....[51]....
        /*024c*/ 	.word	0xffffffff


	//   ....[52]....
        /*0250*/ 	.word	0xffffffff


	//   ....[53]....
        /*0254*/ 	.word	0xffffffff


	//   ....[54]....
        /*0258*/ 	.word	0xffffffff


	//   ....[55]....
        /*025c*/ 	.word	0xffffffff


	//   ....[56]....
        /*0260*/ 	.word	0xffffffff


	//   ....[57]....
        /*0264*/ 	.word	0xffffffff


	//   ....[58]....
        /*0268*/ 	.word	0xffffffff


	//   ....[59]....
        /*026c*/ 	.word	0xffffffff


	//   ....[60]....
        /*0270*/ 	.word	0xffffffff


	//   ....[61]....
        /*0274*/ 	.word	0xffffffff


	//   ....[62]....
        /*0278*/ 	.word	0xffffffff


	//   ....[63]....
        /*027c*/ 	.word	0xffffffff


	//   ....[64]....
        /*0280*/ 	.word	0xffffffff


	//   ....[65]....
        /*0284*/ 	.word	0xffffffff


	//   ....[66]....
        /*0288*/ 	.word	0xffffffff


	//   ....[67]....
        /*028c*/ 	.word	0xffffffff


	//   ....[68]....
        /*0290*/ 	.word	0xffffffff


	//   ....[69]....
        /*0294*/ 	.word	0xffffffff


	//   ....[70]....
        /*0298*/ 	.word	0xffffffff


	//   ....[71]....
        /*029c*/ 	.word	0xffffffff


	//   ....[72]....
        /*02a0*/ 	.word	0xffffffff


	//   ....[73]....
        /*02a4*/ 	.word	0xffffffff


	//   ....[74]....
        /*02a8*/ 	.word	0xffffffff


	//   ....[75]....
        /*02ac*/ 	.word	0xffffffff


	//   ....[76]....
        /*02b0*/ 	.word	0xffffffff


	//   ....[77]....
        /*02b4*/ 	.word	0xffffffff


	//   ....[78]....
        /*02b8*/ 	.word	0xffffffff


	//   ....[79]....
        /*02bc*/ 	.word	0xffffffff


	//   ....[80]....
        /*02c0*/ 	.word	0xffffffff


	//   ....[81]....
        /*02c4*/ 	.word	0xffffffff


	//   ....[82]....
        /*02c8*/ 	.word	0xffffffff


	//   ....[83]....
        /*02cc*/ 	.word	0xffffffff


	//   ....[84]....
        /*02d0*/ 	.word	0xffffffff


	//   ....[85]....
        /*02d4*/ 	.word	0xffffffff


	//   ....[86]....
        /*02d8*/ 	.word	0xffffffff


	//   ....[87]....
        /*02dc*/ 	.word	0xffffffff


	//   ....[88]....
        /*02e0*/ 	.word	0xffffffff


	//   ....[89]....
        /*02e4*/ 	.word	0xffffffff


	//   ....[90]....
        /*02e8*/ 	.word	0xffffffff


	//   ....[91]....
        /*02ec*/ 	.word	0xffffffff


	//   ....[92]....
        /*02f0*/ 	.word	0xffffffff


	//   ....[93]....
        /*02f4*/ 	.word	0xffffffff


	//   ....[94]....
        /*02f8*/ 	.word	0xffffffff


	//   ....[95]....
        /*02fc*/ 	.word	0xffffffff


	//   ....[96]....
        /*0300*/ 	.word	0xffffffff


	//   ....[97]....
        /*0304*/ 	.word	0xffffffff


	//   ....[98]....
        /*0308*/ 	.word	0xffffffff


	//   ....[99]....
        /*030c*/ 	.word	0xffffffff


	//   ....[100]....
        /*0310*/ 	.word	0xffffffff


	//   ....[101]....
        /*0314*/ 	.word	0xffffffff


	//   ....[102]....
        /*0318*/ 	.word	0xffffffff


	//   ....[103]....
        /*031c*/ 	.word	0xffffffff


	//   ....[104]....
        /*0320*/ 	.word	0xffffffff


	//   ....[105]....
        /*0324*/ 	.word	0xffffffff


	//   ....[106]....
        /*0328*/ 	.word	0xffffffff


	//   ....[107]....
        /*032c*/ 	.word	0xffffffff


	//   ....[108]....
        /*0330*/ 	.word	0xffffffff


	//   ....[109]....
        /*0334*/ 	.word	0xffffffff


	//   ....[110]....
        /*0338*/ 	.word	0xffffffff


	//   ....[111]....
        /*033c*/ 	.word	0xffffffff


	//   ....[112]....
        /*0340*/ 	.word	0xffffffff


	//   ....[113]....
        /*0344*/ 	.word	0xffffffff


	//   ....[114]....
        /*0348*/ 	.word	0xffffffff


	//   ....[115]....
        /*034c*/ 	.word	0xffffffff


	//   ....[116]....
        /*0350*/ 	.word	0xffffffff


	//   ....[117]....
        /*0354*/ 	.word	0xffffffff


	//   ....[118]....
        /*0358*/ 	.word	0xffffffff


	//   ....[119]....
        /*035c*/ 	.word	0x0500000f


	//   ....[120]....
        /*0360*/ 	.word	0x0500000f


	//   ....[121]....
        /*0364*/ 	.word	0x0500000f


	//   ....[122]....
        /*0368*/ 	.word	0x0500000f


	//   ....[123]....
        /*036c*/ 	.word	0x0500000f


	//   ....[124]....
        /*0370*/ 	.word	0x0500000f


	//   ....[125]....
        /*0374*/ 	.word	0x0500000f


	//   ....[126]....
        /*0378*/ 	.word	0x0500000f


	//   ....[127]....
        /*037c*/ 	.word	0x0500000f


	//   ....[128]....
        /*0380*/ 	.word	0x0500000f


	//   ....[129]....
        /*0384*/ 	.word	0x0500000f


	//   ....[130]....
        /*0388*/ 	.word	0x0500000f


	//   ....[131]....
        /*038c*/ 	.word	0x0500000f


	//   ....[132]....
        /*0390*/ 	.word	0x0500000f


	//   ....[133]....
        /*0394*/ 	.word	0x0500000f


	//   ....[134]....
        /*0398*/ 	.word	0x0500000f


	//   ....[135]....
        /*039c*/ 	.word	0x0500000f


	//   ....[136]....
        /*03a0*/ 	.word	0x0500000f


	//   ....[137]....
        /*03a4*/ 	.word	0x0500000f


	//   ....[138]....
        /*03a8*/ 	.word	0x0500000f


	//   ....[139]....
        /*03ac*/ 	.word	0x0500000f


	//   ....[140]....
        /*03b0*/ 	.word	0x0500000f


	//   ....[141]....
        /*03b4*/ 	.word	0x0500000f


	//   ....[142]....
        /*03b8*/ 	.word	0x0500000f


	//   ....[143]....
        /*03bc*/ 	.word	0x0500000f


	//   ....[144]....
        /*03c0*/ 	.word	0x0500000f


	//   ....[145]....
        /*03c4*/ 	.word	0x0500000f


	//   ....[146]....
        /*03c8*/ 	.word	0x0500000f


	//   ....[147]....
        /*03cc*/ 	.word	0x0500000f


	//   ....[148]....
        /*03d0*/ 	.word	0x0500000f


	//   ....[149]....
        /*03d4*/ 	.word	0x0500000f


	//   ....[150]....
        /*03d8*/ 	.word	0x0500000f


	//   ....[151]....
        /*03dc*/ 	.word	0x0500000f


	//   ....[152]....
        /*03e0*/ 	.word	0x0500000f


	//   ....[153]....
        /*03e4*/ 	.word	0x0500000f


	//   ....[154]....
        /*03e8*/ 	.word	0x0500000f


	//   ....[155]....
        /*03ec*/ 	.word	0x0500000f


	//   ....[156]....
        /*03f0*/ 	.word	0x0500000f


	//   ....[157]....
        /*03f4*/ 	.word	0x0500000f


	//   ....[158]....
        /*03f8*/ 	.word	0x0500000f


	//   ....[159]....
        /*03fc*/ 	.word	0x0500000f


	//   ....[160]....
        /*0400*/ 	.word	0x0500000f


	//   ....[161]....
        /*0404*/ 	.word	0x0500000f


	//   ....[162]....
        /*0408*/ 	.word	0x0500000f


	//   ....[163]....
        /*040c*/ 	.word	0x0500000f


	//   ....[164]....
        /*0410*/ 	.word	0x0500000f


	//   ....[165]....
        /*0414*/ 	.word	0x0500000f


	//   ....[166]....
        /*0418*/ 	.word	0x0500000f


	//   ....[167]....
        /*041c*/ 	.word	0x0500000f


	//   ....[168]....
        /*0420*/ 	.word	0x0500000f


	//   ....[169]....
        /*0424*/ 	.word	0x0500000f


	//   ....[170]....
        /*0428*/ 	.word	0x0500000f


	//   ....[171]....
        /*042c*/ 	.word	0x0500000f


	//   ....[172]....
        /*0430*/ 	.word	0x0500000f


	//   ....[173]....
        /*0434*/ 	.word	0x0500000f


	//   ....[174]....
        /*0438*/ 	.word	0x0500000f


	//   ....[175]....
        /*043c*/ 	.word	0x0500000f


	//   ....[176]....
        /*0440*/ 	.word	0x0500000f


	//   ....[177]....
        /*0444*/ 	.word	0x0500000f


	//   ....[178]....
        /*0448*/ 	.word	0x0500000f


	//   ....[179]....
        /*044c*/ 	.word	0x0500000f


	//   ....[180]....
        /*0450*/ 	.word	0x0500000f


	//   ....[181]....
        /*0454*/ 	.word	0x0500000f


	//   ....[182]....
        /*0458*/ 	.word	0x0500000f


	//   ....[183]....
        /*045c*/ 	.word	0x0500000f


	//   ....[184]....
        /*0460*/ 	.word	0x0500000f


	//   ....[185]....
        /*0464*/ 	.word	0x0500000f


	//----- nvinfo : EIATTR_COOP_GROUP_INSTR_OFFSETS
	.align		4
.L_708:
        /*0468*/ 	.byte	0x04, 0x28
        /*046a*/ 	.short	(.L_710 - .L_709)


	//   ....[0]....
.L_709:
        /*046c*/ 	.word	0x00000080


	//   ....[1]....
        /*0470*/ 	.word	0x00000090


	//   ....[2]....
        /*0474*/ 	.word	0x000002b0


	//   ....[3]....
        /*0478*/ 	.word	0x00000410


	//   ....[4]....
        /*047c*/ 	.word	0x00000530


	//   ....[5]....
        /*0480*/ 	.word	0x00000690


	//   ....[6]....
        /*0484*/ 	.word	0x000016f0


	//   ....[7]....
        /*0488*/ 	.word	0x00002e50


	//   ....[8]....
        /*048c*/ 	.word	0x000035c0


	//   ....[9]....
        /*0490*/ 	.word	0x00004a20


	//   ....[10]....
        /*0494*/ 	.word	0x00004a80


	//   ....[11]....
        /*0498*/ 	.word	0x00004cb0


	//   ....[12]....
        /*049c*/ 	.word	0x00004d30


	//   ....[13]....
        /*04a0*/ 	.word	0x00005490


	//   ....[14]....
        /*04a4*/ 	.word	0x00005a10


	//   ....[15]....
        /*04a8*/ 	.word	0x00006b70


	//   ....[16]....
        /*04ac*/ 	.word	0x00006ba0


	//   ....[17]....
        /*04b0*/ 	.word	0x00006de0


	//   ....[18]....
        /*04b4*/ 	.word	0x00006f30


	//   ....[19]....
        /*04b8*/ 	.word	0x00007eb0


	//   ....[20]....
        /*04bc*/ 	.word	0x00007f60


	//   ....[21]....
        /*04c0*/ 	.word	0x00007f90


	//   ....[22]....
        /*04c4*/ 	.word	0x00008010


	//   ....[23]....
        /*04c8*/ 	.word	0x00008040


	//   ....[24]....
        /*04cc*/ 	.word	0x00009a60


	//   ....[25]....
        /*04d0*/ 	.word	0x00009f10


	//   ....[26]....
        /*04d4*/ 	.word	0x00009f40


	//   ....[27]....
        /*04d8*/ 	.word	0x00009f60


	//   ....[28]....
        /*04dc*/ 	.word	0x00009f90


	//   ....[29]....
        /*04e0*/ 	.word	0x0000a610


	//   ....[30]....
        /*04e4*/ 	.word	0x0000a630


	//   ....[31]....
        /*04e8*/ 	.word	0x0000a860


	//   ....[32]....
        /*04ec*/ 	.word	0x0000a880


	//   ....[33]....
        /*04f0*/ 	.word	0x0000b3b0


	//   ....[34]....
        /*04f4*/ 	.word	0x0000b3e0


	//   ....[35]....
        /*04f8*/ 	.word	0x0000b620


	//   ....[36]....
        /*04fc*/ 	.word	0x0000b640


	//   ....[37]....
        /*0500*/ 	.word	0x0000b8f0


	//   ....[38]....
        /*0504*/ 	.word	0x0000bac0


	//   ....[39]....
        /*0508*/ 	.word	0x0000baf0


	//   ....[40]....
        /*050c*/ 	.word	0x0000bb20


	//   ....[41]....
        /*0510*/ 	.word	0x0000bb50


	//   ....[42]....
        /*0514*/ 	.word	0x0000bb80


	//   ....[43]....
        /*0518*/ 	.word	0x0000bbb0


	//   ....[44]....
        /*051c*/ 	.word	0x0000bd00


	//   ....[45]....
        /*0520*/ 	.word	0x0000bd30


	//   ....[46]....
        /*0524*/ 	.word	0x0000bd60


	//   ....[47]....
        /*0528*/ 	.word	0x0000bd90


	//   ....[48]....
        /*052c*/ 	.word	0x0000bdc0


	//   ....[49]....
        /*0530*/ 	.word	0x0000bdf0


	//   ....[50]....
        /*0534*/ 	.word	0x0000be80


	//   ....[51]....
        /*0538*/ 	.word	0x0000beb0


	//   ....[52]....
        /*053c*/ 	.word	0x0000bf30


	//   ....[53]....
        /*0540*/ 	.word	0x0000d700


	//   ....[54]....
        /*0544*/ 	.word	0x0000d720


	//   ....[55]....
        /*0548*/ 	.word	0x0000d7b0


	//   ....[56]....
        /*054c*/ 	.word	0x0000d7d0


	//   ....[57]....
        /*0550*/ 	.word	0x0000d850


	//   ....[58]....
        /*0554*/ 	.word	0x0000d870


	//   ....[59]....
        /*0558*/ 	.word	0x0000d880


	//   ....[60]....
        /*055c*/ 	.word	0x0000d890


	//   ....[61]....
        /*0560*/ 	.word	0x0000e020


	//   ....[62]....
        /*0564*/ 	.word	0x0000e060


	//   ....[63]....
        /*0568*/ 	.word	0x0000e120


	//   ....[64]....
        /*056c*/ 	.word	0x0000e140


	//   ....[65]....
        /*0570*/ 	.word	0x0000e1e0


	//   ....[66]....
        /*0574*/ 	.word	0x0000e200


	//   ....[67]....
        /*0578*/ 	.word	0x0000e210


	//   ....[68]....
        /*057c*/ 	.word	0x0000e290


	//   ....[69]....
        /*0580*/ 	.word	0x0000eb00


	//   ....[70]....
        /*0584*/ 	.word	0x0000eb20


	//   ....[71]....
        /*0588*/ 	.word	0x0000ecc0


	//   ....[72]....
        /*058c*/ 	.word	0x0000ecf0


	//   ....[73]....
        /*0590*/ 	.word	0x0000ee00


	//   ....[74]....
        /*0594*/ 	.word	0x0000ee10


	//   ....[75]....
        /*0598*/ 	.word	0x0000ee40


	//   ....[76]....
        /*059c*/ 	.word	0x0000ee50


	//   ....[77]....
        /*05a0*/ 	.word	0x0000f480


	//   ....[78]....
        /*05a4*/ 	.word	0x0000f4e0


	//   ....[79]....
        /*05a8*/ 	.word	0x0000f6a0


	//   ....[80]....
        /*05ac*/ 	.word	0x0000f6e0


	//   ....[81]....
        /*05b0*/ 	.word	0x0000f6f0


	//   ....[82]....
        /*05b4*/ 	.word	0x0000f700


	//   ....[83]....
        /*05b8*/ 	.word	0x0000f850


	//   ....[84]....
        /*05bc*/ 	.word	0x0000f9a0


	//   ....[85]....
        /*05c0*/ 	.word	0x000101e0


	//   ....[86]....
        /*05c4*/ 	.word	0x00010200


	//   ....[87]....
        /*05c8*/ 	.word	0x00010250


	//   ....[88]....
        /*05cc*/ 	.word	0x00010260


	//   ....[89]....
        /*05d0*/ 	.word	0x000102a0


	//   ....[90]....
        /*05d4*/ 	.word	0x000102b0


	//   ....[91]....
        /*05d8*/ 	.word	0x000102c0


	//   ....[92]....
        /*05dc*/ 	.word	0x00010300


	//   ....[93]....
        /*05e0*/ 	.word	0x00010620


	//   ....[94]....
        /*05e4*/ 	.word	0x00010660


	//   ....[95]....
        /*05e8*/ 	.word	0x00010680


	//   ....[96]....
        /*05ec*/ 	.word	0x000106a0


	//   ....[97]....
        /*05f0*/ 	.word	0x000106d0


	//   ....[98]....
        /*05f4*/ 	.word	0x000106f0


	//   ....[99]....
        /*05f8*/ 	.word	0x000107f0


	//   ....[100]....
        /*05fc*/ 	.word	0x00010940


	//   ....[101]....
        /*0600*/ 	.word	0x00010f40


	//   ....[102]....
        /*0604*/ 	.word	0x00010f70


	//   ....[103]....
        /*0608*/ 	.word	0x00010fa0


	//   ....[104]....
        /*060c*/ 	.word	0x00010fd0


	//   ....[105]....
        /*0610*/ 	.word	0x00011000


	//   ....[106]....
        /*0614*/ 	.word	0x00011030


	//   ....[107]....
        /*0618*/ 	.word	0x00011060


	//   ....[108]....
        /*061c*/ 	.word	0x00011090


	//   ....[109]....
        /*0620*/ 	.word	0x00011210


	//   ....[110]....
        /*0624*/ 	.word	0x00011240


	//   ....[111]....
        /*0628*/ 	.word	0x00011270


	//   ....[112]....
        /*062c*/ 	.word	0x000112a0


	//   ....[113]....
        /*0630*/ 	.word	0x000112d0


	//   ....[114]....
        /*0634*/ 	.word	0x00011300


	//   ....[115]....
        /*0638*/ 	.word	0x000113c0


	//   ....[116]....
        /*063c*/ 	.word	0x000113e0


	//   ....[117]....
        /*0640*/ 	.word	0x00011450


	//   ....[118]....
        /*0644*/ 	.word	0x000118c0


	//   ....[119]....
        /*0648*/ 	.word	0x00011de0


	//   ....[120]....
        /*064c*/ 	.word	0x00011ed0


	//   ....[121]....
        /*0650*/ 	.word	0x00011f70


	//   ....[122]....
        /*0654*/ 	.word	0x00011fd0


	//   ....[123]....
        /*0658*/ 	.word	0x000120c0


	//   ....[124]....
        /*065c*/ 	.word	0x00012130


	//   ....[125]....
        /*0660*/ 	.word	0x00012220


	//   ....[126]....
        /*0664*/ 	.word	0x00012290


	//   ....[127]....
        /*0668*/ 	.word	0x00012330


	//   ....[128]....
        /*066c*/ 	.word	0x00012430


	//   ....[129]....
        /*0670*/ 	.word	0x000124c0


	//   ....[130]....
        /*0674*/ 	.word	0x00012520


	//   ....[131]....
        /*0678*/ 	.word	0x00012610


	//   ....[132]....
        /*067c*/ 	.word	0x00012690


	//   ....[133]....
        /*0680*/ 	.word	0x00012790


	//   ....[134]....
        /*0684*/ 	.word	0x00012800


	//   ....[135]....
        /*0688*/ 	.word	0x000128e0


	//   ....[136]....
        /*068c*/ 	.word	0x00012bf0


	//   ....[137]....
        /*0690*/ 	.word	0x00012cb0


	//   ....[138]....
        /*0694*/ 	.word	0x00012f20


	//   ....[139]....
        /*0698*/ 	.word	0x00012f70


	//   ....[140]....
        /*069c*/ 	.word	0x00013180


	//   ....[141]....
        /*06a0*/ 	.word	0x000131d0


	//   ....[142]....
        /*06a4*/ 	.word	0x00013380


	//   ....[143]....
        /*06a8*/ 	.word	0x000133d0


	//   ....[144]....
        /*06ac*/ 	.word	0x00013510


	//   ....[145]....
        /*06b0*/ 	.word	0x00013610


	//   ....[146]....
        /*06b4*/ 	.word	0x00013880


	//   ....[147]....
        /*06b8*/ 	.word	0x000138d0


	//   ....[148]....
        /*06bc*/ 	.word	0x00013aa0


	//   ....[149]....
        /*06c0*/ 	.word	0x00013af0


	//   ....[150]....
        /*06c4*/ 	.word	0x00013cc0


	//   ....[151]....
        /*06c8*/ 	.word	0x00013d10


	//   ....[152]....
        /*06cc*/ 	.word	0x00013e00


	//   ....[153]....
        /*06d0*/ 	.word	0x00013ea0


	//   ....[154]....
        /*06d4*/ 	.word	0x00013f00


	//   ....[155]....
        /*06d8*/ 	.word	0x00013fb0


	//   ....[156]....
        /*06dc*/ 	.word	0x00014010


	//   ....[157]....
        /*06e0*/ 	.word	0x000140c0


	//   ....[158]....
        /*06e4*/ 	.word	0x00014120


	//   ....[159]....
        /*06e8*/ 	.word	0x000141d0


	//   ....[160]....
        /*06ec*/ 	.word	0x000142c0


	//   ....[161]....
        /*06f0*/ 	.word	0x000143a0


	//   ....[162]....
        /*06f4*/ 	.word	0x000144b0


	//   ....[163]....
        /*06f8*/ 	.word	0x000145b0


	//   ....[164]....
        /*06fc*/ 	.word	0x000146e0


	//   ....[165]....
        /*0700*/ 	.word	0x000147c0


	//   ....[166]....
        /*0704*/ 	.word	0x000148c0


	//   ....[167]....
        /*0708*/ 	.word	0x000149a0


	//   ....[168]....
        /*070c*/ 	.word	0x00014a30


	//   ....[169]....
        /*0710*/ 	.word	0x00014ad0


	//   ....[170]....
        /*0714*/ 	.word	0x00014bf0


	//   ....[171]....
        /*0718*/ 	.word	0x00014c60


	//   ....[172]....
        /*071c*/ 	.word	0x00014cd0


	//   ....[173]....
        /*0720*/ 	.word	0x00014d40


	//   ....[174]....
        /*0724*/ 	.word	0x00014db0


	//   ....[175]....
        /*0728*/ 	.word	0x00014e30


	//   ....[176]....
        /*072c*/ 	.word	0x00014ec0


	//   ....[177]....
        /*0730*/ 	.word	0x00014f50


	//   ....[178]....
        /*0734*/ 	.word	0x00014fc0


	//   ....[179]....
        /*0738*/ 	.word	0x00015030


	//   ....[180]....
        /*073c*/ 	.word	0x000150a0


	//   ....[181]....
        /*0740*/ 	.word	0x00015120


	//   ....[182]....
        /*0744*/ 	.word	0x00015190


	//   ....[183]....
        /*0748*/ 	.word	0x00015230


	//   ....[184]....
        /*074c*/ 	.word	0x000152c0


	//   ....[185]....
        /*0750*/ 	.word	0x000153e0


	//----- nvinfo : EIATTR_REG_RECONFIG
	.align		4
.L_710:
        /*0754*/ 	.byte	0x01, 0x54
	.zero		2


	//----- nvinfo : EIATTR_SYSCALL_OFFSETS
	.align		4
        /*0758*/ 	.byte	0x04, 0x46
        /*075a*/ 	.short	(.L_712 - .L_711)


	//   ....[0]....
.L_711:
        /*075c*/ 	.word	0x00003010


	//   ....[1]....
        /*0760*/ 	.word	0x0000cad0


	//   ....[2]....
        /*0764*/ 	.word	0x0000cc20


	//   ....[3]....
        /*0768*/ 	.word	0x0000cd10


	//   ....[4]....
        /*076c*/ 	.word	0x0000dc30


	//   ....[5]....
        /*0770*/ 	.word	0x0000e510


	//----- nvinfo : EIATTR_MBARRIER_INSTR_OFFSETS
	.align		4
.L_712:
        /*0774*/ 	.byte	0x04, 0x39
        /*0776*/ 	.short	(.L_714 - .L_713)


	//   ....[0]....
.L_713:
        /*0778*/ 	.word	0x00000190
        /*077c*/ 	.word	0x000000ff
        /*0780*/ 	.word	0x00038800
        /*0784*/ 	.short	0x0100
        /*0786*/ 	.byte	0x08
	.zero		1


	//   ....[1]....
        /*0788*/ 	.word	0x000001a0
        /*078c*/ 	.word	0x000000ff
        /*0790*/ 	.word	0x00038810
        /*0794*/ 	.short	0x0100
        /*0796*/ 	.byte	0x08
	.zero		1


	//   ....[2]....
        /*0798*/ 	.word	0x000001b0
        /*079c*/ 	.word	0x000000ff
        /*07a0*/ 	.word	0x00038820
        /*07a4*/ 	.short	0x0100
        /*07a6*/ 	.byte	0x08
	.zero		1


	//   ....[3]....
        /*07a8*/ 	.word	0x00000260
        /*07ac*/ 	.word	0x000000ff
        /*07b0*/ 	.word	0x00038830
        /*07b4*/ 	.short	0x0100
        /*07b6*/ 	.byte	0x06
	.zero		1


	//   ....[4]....
        /*07b8*/ 	.word	0x00000270
        /*07bc*/ 	.word	0x000000ff
        /*07c0*/ 	.word	0x00038840
        /*07c4*/ 	.short	0x0100
        /*07c6*/ 	.byte	0x06
	.zero		1


	//   ....[5]....
        /*07c8*/ 	.word	0x00000280
        /*07cc*/ 	.word	0x000000ff
        /*07d0*/ 	.word	0x00038838
        /*07d4*/ 	.short	0x0100
        /*07d6*/ 	.byte	0x06
	.zero		1


	//   ....[6]....
        /*07d8*/ 	.word	0x00000290
        /*07dc*/ 	.word	0x000000ff
        /*07e0*/ 	.word	0x00038848
        /*07e4*/ 	.short	0x0100
        /*07e6*/ 	.byte	0x06
	.zero		1


	//   ....[7]....
        /*07e8*/ 	.word	0x000003c0
        /*07ec*/ 	.word	0x000000ff
        /*07f0*/ 	.word	0x00038850
        /*07f4*/ 	.short	0x0100
        /*07f6*/ 	.byte	0x08
	.zero		1


	//   ....[8]....
        /*07f8*/ 	.word	0x000003d0
        /*07fc*/ 	.word	0x000000ff
        /*0800*/ 	.word	0x00038860
        /*0804*/ 	.short	0x0100
        /*0806*/ 	.byte	0x08
	.zero		1


	//   ....[9]....
        /*0808*/ 	.word	0x000003e0
        /*080c*/ 	.word	0x000000ff
        /*0810*/ 	.word	0x00038858
        /*0814*/ 	.short	0x0100
        /*0816*/ 	.byte	0x08
	.zero		1


	//   ....[10]....
        /*0818*/ 	.word	0x000003f0
        /*081c*/ 	.word	0x000000ff
        /*0820*/ 	.word	0x00038868
        /*0824*/ 	.short	0x0100
        /*0826*/ 	.byte	0x08
	.zero		1


	//   ....[11]....
        /*0828*/ 	.word	0x000004e0
        /*082c*/ 	.word	0x000000ff
        /*0830*/ 	.word	0x00038870
        /*0834*/ 	.short	0x0100
        /*0836*/ 	.byte	0x06
	.zero		1


	//   ....[12]....
        /*0838*/ 	.word	0x000004f0
        /*083c*/ 	.word	0x000000ff
        /*0840*/ 	.word	0x00038880
        /*0844*/ 	.short	0x0100
        /*0846*/ 	.byte	0x06
	.zero		1


	//   ....[13]....
        /*0848*/ 	.word	0x00000500
        /*084c*/ 	.word	0x000000ff
        /*0850*/ 	.word	0x00038878
        /*0854*/ 	.short	0x0100
        /*0856*/ 	.byte	0x06
	.zero		1


	//   ....[14]....
        /*0858*/ 	.word	0x00000510
        /*085c*/ 	.word	0x000000ff
        /*0860*/ 	.word	0x00038888
        /*0864*/ 	.short	0x0100
        /*0866*/ 	.byte	0x06
	.zero		1


	//   ....[15]....
        /*0868*/ 	.word	0x00000640
        /*086c*/ 	.word	0x000000ff
        /*0870*/ 	.word	0x00038890
        /*0874*/ 	.short	0x0100
        /*0876*/ 	.byte	0x08
	.zero		1


	//   ....[16]....
        /*0878*/ 	.word	0x00000650
        /*087c*/ 	.word	0x000000ff
        /*0880*/ 	.word	0x000388a0
        /*0884*/ 	.short	0x0100
        /*0886*/ 	.byte	0x08
	.zero		1


	//   ....[17]....
        /*0888*/ 	.word	0x00000660
        /*088c*/ 	.word	0x000000ff
        /*0890*/ 	.word	0x00038898
        /*0894*/ 	.short	0x0100
        /*0896*/ 	.byte	0x08
	.zero		1


	//   ....[18]....
        /*0898*/ 	.word	0x00000670
        /*089c*/ 	.word	0x000000ff
        /*08a0*/ 	.word	0x000388a8
        /*08a4*/ 	.short	0x0100
        /*08a6*/ 	.byte	0x08
	.zero		1


	//   ....[19]....
        /*08a8*/ 	.word	0x000007b0
        /*08ac*/ 	.word	0x000000ff
        /*08b0*/ 	.word	0x000388b0
        /*08b4*/ 	.short	0x0100
        /*08b6*/ 	.byte	0x08
	.zero		1


	//   ....[20]....
        /*08b8*/ 	.word	0x000007c0
        /*08bc*/ 	.word	0x000000ff
        /*08c0*/ 	.word	0x000388c0
        /*08c4*/ 	.short	0x0100
        /*08c6*/ 	.byte	0x08
	.zero		1


	//   ....[21]....
        /*08c8*/ 	.word	0x000007d0
        /*08cc*/ 	.word	0x000000ff
        /*08d0*/ 	.word	0x000388b8
        /*08d4*/ 	.short	0x0100
        /*08d6*/ 	.byte	0x08
	.zero		1


	//   ....[22]....
        /*08d8*/ 	.word	0x000007e0
        /*08dc*/ 	.word	0x000000ff
        /*08e0*/ 	.word	0x000388c8
        /*08e4*/ 	.short	0x0100
        /*08e6*/ 	.byte	0x08
	.zero		1


	//   ....[23]....
        /*08e8*/ 	.word	0x00001a50
        /*08ec*/ 	.word	0x000000ff
        /*08f0*/ 	.word	0x00000000
        /*08f4*/ 	.short	0x0101
        /*08f6*/ 	.byte	0x06
	.zero		1


	//   ....[24]....
        /*08f8*/ 	.word	0x00002520
        /*08fc*/ 	.word	0x000000ff
        /*0900*/ 	.word	0x00000000
        /*0904*/ 	.short	0x0101
        /*0906*/ 	.byte	0x06
	.zero		1


	//   ....[25]....
        /*0908*/ 	.word	0x00003080
        /*090c*/ 	.word	0x000000ff
        /*0910*/ 	.word	0x00038800
        /*0914*/ 	.short	0x010a
        /*0916*/ 	.byte	0x28
	.zero		1


	//   ....[26]....
        /*0918*/ 	.word	0x000030f0
        /*091c*/ 	.word	0x00000007
        /*0920*/ 	.word	0x00038830
        /*0924*/ 	.short	0x010a
        /*0926*/ 	.byte	0x3f
	.zero		1


	//   ....[27]....
        /*0928*/ 	.word	0x00003130
        /*092c*/ 	.word	0x00000007
        /*0930*/ 	.word	0x00038830
        /*0934*/ 	.short	0x010a
        /*0936*/ 	.byte	0x3f
	.zero		1


	//   ....[28]....
        /*0938*/ 	.word	0x000033b0
        /*093c*/ 	.word	0x000000ff
        /*0940*/ 	.word	0x00038810
        /*0944*/ 	.short	0x010a
        /*0946*/ 	.byte	0x28
	.zero		1


	//   ....[29]....
        /*0948*/ 	.word	0x000033f0
        /*094c*/ 	.word	0x00000007
        /*0950*/ 	.word	0x00038850
        /*0954*/ 	.short	0x010a
        /*0956*/ 	.byte	0x3f
	.zero		1


	//   ....[30]....
        /*0958*/ 	.word	0x00003430
        /*095c*/ 	.word	0x00000007
        /*0960*/ 	.word	0x00038850
        /*0964*/ 	.short	0x010a
        /*0966*/ 	.byte	0x3f
	.zero		1


	//   ....[31]....
        /*0968*/ 	.word	0x000046f0
        /*096c*/ 	.word	0x000000ff
        /*0970*/ 	.word	0x00000000
        /*0974*/ 	.short	0x0101
        /*0976*/ 	.byte	0x05
	.zero		1


	//   ....[32]....
        /*0978*/ 	.word	0x00005510
        /*097c*/ 	.word	0x000000ff
        /*0980*/ 	.word	0x00000000
        /*0984*/ 	.short	0x0101
        /*0986*/ 	.byte	0x05
	.zero		1


	//   ....[33]....
        /*0988*/ 	.word	0x00005620
        /*098c*/ 	.word	0x000000ff
        /*0990*/ 	.word	0x00038830
        /*0994*/ 	.short	0x010a
        /*0996*/ 	.byte	0x05
	.zero		1


	//   ....[34]....
        /*0998*/ 	.word	0x00005660
        /*099c*/ 	.word	0x000000ff
        /*09a0*/ 	.word	0x00038830
        /*09a4*/ 	.short	0x010a
        /*09a6*/ 	.byte	0x05
	.zero		1


	//   ....[35]....
        /*09a8*/ 	.word	0x00005840
        /*09ac*/ 	.word	0x000000ff
        /*09b0*/ 	.word	0x00038850
        /*09b4*/ 	.short	0x010a
        /*09b6*/ 	.byte	0x05
	.zero		1


	//   ....[36]....
        /*09b8*/ 	.word	0x00005880
        /*09bc*/ 	.word	0x000000ff
        /*09c0*/ 	.word	0x00038850
        /*09c4*/ 	.short	0x010a
        /*09c6*/ 	.byte	0x05
	.zero		1


	//   ....[37]....
        /*09c8*/ 	.word	0x00006a90
        /*09cc*/ 	.word	0x000000ff
        /*09d0*/ 	.word	0x00000000
        /*09d4*/ 	.short	0x0101
        /*09d6*/ 	.byte	0x0a
	.zero		1


	//   ....[38]....
        /*09d8*/ 	.word	0x00007f40
        /*09dc*/ 	.word	0x000000ff
        /*09e0*/ 	.word	0x00000000
        /*09e4*/ 	.short	0x0101
        /*09e6*/ 	.byte	0x05
	.zero		1


	//   ....[39]....
        /*09e8*/ 	.word	0x0000a620
        /*09ec*/ 	.word	0x000000ff
        /*09f0*/ 	.word	0x00000000
        /*09f4*/ 	.short	0x0101
        /*09f6*/ 	.byte	0x06
	.zero		1


	//   ....[40]....
        /*09f8*/ 	.word	0x0000d460
        /*09fc*/ 	.word	0x0000001e
        /*0a00*/ 	.word	0x00038840
        /*0a04*/ 	.short	0x010a
        /*0a06*/ 	.byte	0x3f
	.zero		1


	//   ....[41]....
        /*0a08*/ 	.word	0x0000d990
        /*0a0c*/ 	.word	0x0000001e
        /*0a10*/ 	.word	0x00038830
        /*0a14*/ 	.short	0x0107
        /*0a16*/ 	.byte	0x3f
	.zero		1


	//   ....[42]....
        /*0a18*/ 	.word	0x0000da70
        /*0a1c*/ 	.word	0x0000001e
        /*0a20*/ 	.word	0x00038830
        /*0a24*/ 	.short	0x0101
        /*0a26*/ 	.byte	0x3f
	.zero		1


	//   ....[43]....
        /*0a28*/ 	.word	0x0000e350
        /*0a2c*/ 	.word	0x00000017
        /*0a30*/ 	.word	0x00038800
        /*0a34*/ 	.short	0x0107
        /*0a36*/ 	.byte	0x3f
	.zero		1


	//   ....[44]....
        /*0a38*/ 	.word	0x0000e3e0
        /*0a3c*/ 	.word	0x00000017
        /*0a40*/ 	.word	0x00038800
        /*0a44*/ 	.short	0x0101
        /*0a46*/ 	.byte	0x3f
	.zero		1


	//   ....[45]....
        /*0a48*/ 	.word	0x0000f0f0
        /*0a4c*/ 	.word	0x00000017
        /*0a50*/ 	.word	0x00038810
        /*0a54*/ 	.short	0x0107
        /*0a56*/ 	.byte	0x3f
	.zero		1


	//   ....[46]....
        /*0a58*/ 	.word	0x0000f1f0
        /*0a5c*/ 	.word	0x00000017
        /*0a60*/ 	.word	0x00038810
        /*0a64*/ 	.short	0x0101
        /*0a66*/ 	.byte	0x3f
	.zero		1


	//   ....[47]....
        /*0a68*/ 	.word	0x0000f210
        /*0a6c*/ 	.word	0x00000017
        /*0a70*/ 	.word	0x00038820
        /*0a74*/ 	.short	0x010a
        /*0a76*/ 	.byte	0x3f
	.zero		1


	//   ....[48]....
        /*0a78*/ 	.word	0x0000f2a0
        /*0a7c*/ 	.word	0x0000001e
        /*0a80*/ 	.word	0x00038860
        /*0a84*/ 	.short	0x010a
        /*0a86*/ 	.byte	0x3f
	.zero		1


	//   ....[49]....
        /*0a88*/ 	.word	0x0000fbc0
        /*0a8c*/ 	.word	0x0000001e
        /*0a90*/ 	.word	0x00038850
        /*0a94*/ 	.short	0x0107
        /*0a96*/ 	.byte	0x3f
	.zero		1


	//   ....[50]....
        /*0a98*/ 	.word	0x0000fc90
        /*0a9c*/ 	.word	0x0000001e
        /*0aa0*/ 	.word	0x00038850
        /*0aa4*/ 	.short	0x0101
        /*0aa6*/ 	.byte	0x3f
	.zero		1


	//   ....[51]....
        /*0aa8*/ 	.word	0x00010040
        /*0aac*/ 	.word	0x00000006
        /*0ab0*/ 	.word	0x00038840
        /*0ab4*/ 	.short	0x010a
        /*0ab6*/ 	.byte	0x3f
	.zero		1


	//   ....[52]....
        /*0ab8*/ 	.word	0x00010380
        /*0abc*/ 	.word	0x00000006
        /*0ac0*/ 	.word	0x00038830
        /*0ac4*/ 	.short	0x0107
        /*0ac6*/ 	.byte	0x3f
	.zero		1


	//   ....[53]....
        /*0ac8*/ 	.word	0x00010440
        /*0acc*/ 	.word	0x00000006
        /*0ad0*/ 	.word	0x00038830
        /*0ad4*/ 	.short	0x0101
        /*0ad6*/ 	.byte	0x3f
	.zero		1


	//   ....[54]....
        /*0ad8*/ 	.word	0x00010470
        /*0adc*/ 	.word	0x00000006
        /*0ae0*/ 	.word	0x00038860
        /*0ae4*/ 	.short	0x010a
        /*0ae6*/ 	.byte	0x3f
	.zero		1


	//   ....[55]....
        /*0ae8*/ 	.word	0x00010b40
        /*0aec*/ 	.word	0x00000006
        /*0af0*/ 	.word	0x00038850
        /*0af4*/ 	.short	0x0107
        /*0af6*/ 	.byte	0x3f
	.zero		1


	//   ....[56]....
        /*0af8*/ 	.word	0x00010c00
        /*0afc*/ 	.word	0x00000006
        /*0b00*/ 	.word	0x00038850
        /*0b04*/ 	.short	0x0101
        /*0b06*/ 	.byte	0x3f
	.zero		1


	//   ....[57]....
        /*0b08*/ 	.word	0x00011840
        /*0b0c*/ 	.word	0x00000007
        /*0b10*/ 	.word	0x00038820
        /*0b14*/ 	.short	0x010a
        /*0b16*/ 	.byte	0x3f
	.zero		1


	//   ....[58]....
        /*0b18*/ 	.word	0x000119c0
        /*0b1c*/ 	.word	0x00000005
        /*0b20*/ 	.word	0x00038840
        /*0b24*/ 	.short	0x010a
        /*0b26*/ 	.byte	0x3f
	.zero		1


	//   ....[59]....
        /*0b28*/ 	.word	0x00011a60
        /*0b2c*/ 	.word	0x00000003
        /*0b30*/ 	.word	0x00038840
        /*0b34*/ 	.short	0x010a
        /*0b36*/ 	.byte	0x3f
	.zero		1


	//   ....[60]....
        /*0b38*/ 	.word	0x00011aa0
        /*0b3c*/ 	.word	0x00000005
        /*0b40*/ 	.word	0x00038860
        /*0b44*/ 	.short	0x010a
        /*0b46*/ 	.byte	0x3f
	.zero		1


	//   ....[61]....
        /*0b48*/ 	.word	0x00011ae0
        /*0b4c*/ 	.word	0x00000003
        /*0b50*/ 	.word	0x00038860
        /*0b54*/ 	.short	0x010a
        /*0b56*/ 	.byte	0x3f
	.zero		1


	//   ....[62]....
        /*0b58*/ 	.word	0x00011b50
        /*0b5c*/ 	.word	0x00000000
        /*0b60*/ 	.word	0x00038800
        /*0b64*/ 	.short	0x010a
        /*0b66*/ 	.byte	0x3f
	.zero		1


	//   ....[63]....
        /*0b68*/ 	.word	0x00011ba0
        /*0b6c*/ 	.word	0x00000007
        /*0b70*/ 	.word	0x00038830
        /*0b74*/ 	.short	0x010a
        /*0b76*/ 	.byte	0x3f
	.zero		1


	//   ....[64]....
        /*0b78*/ 	.word	0x00011c00
        /*0b7c*/ 	.word	0x00000006
        /*0b80*/ 	.word	0x00038810
        /*0b84*/ 	.short	0x010a
        /*0b86*/ 	.byte	0x3f
	.zero		1


	//   ....[65]....
        /*0b88*/ 	.word	0x00011c50
        /*0b8c*/ 	.word	0x00000007
        /*0b90*/ 	.word	0x00038850
        /*0b94*/ 	.short	0x010a
        /*0b96*/ 	.byte	0x3f
	.zero		1


	//   ....[66]....
        /*0b98*/ 	.word	0x00011cb0
        /*0b9c*/ 	.word	0x00000004
        /*0ba0*/ 	.word	0x00038830
        /*0ba4*/ 	.short	0x010a
        /*0ba6*/ 	.byte	0x3f
	.zero		1


	//   ....[67]....
        /*0ba8*/ 	.word	0x00011d10
        /*0bac*/ 	.word	0x00000004
        /*0bb0*/ 	.word	0x00038850
        /*0bb4*/ 	.short	0x010a
        /*0bb6*/ 	.byte	0x3f
	.zero		1


	//   ....[68]....
        /*0bb8*/ 	.word	0x00011e20
        /*0bbc*/ 	.word	0x0000001e
        /*0bc0*/ 	.word	0x00038840
        /*0bc4*/ 	.short	0x010a
        /*0bc6*/ 	.byte	0x3f
	.zero		1


	//   ....[69]....
        /*0bc8*/ 	.word	0x00013410
        /*0bcc*/ 	.word	0x00000017
        /*0bd0*/ 	.word	0x00038820
        /*0bd4*/ 	.short	0x010a
        /*0bd6*/ 	.byte	0x3f
	.zero		1


	//   ....[70]....
        /*0bd8*/ 	.word	0x00013460
        /*0bdc*/ 	.word	0x0000001e
        /*0be0*/ 	.word	0x00038860
        /*0be4*/ 	.short	0x010a
        /*0be6*/ 	.byte	0x3f
	.zero		1


	//   ....[71]....
        /*0be8*/ 	.word	0x00013d50
        /*0bec*/ 	.word	0x00000006
        /*0bf0*/ 	.word	0x00038840
        /*0bf4*/ 	.short	0x010a
        /*0bf6*/ 	.byte	0x3f
	.zero		1


	//   ....[72]....
        /*0bf8*/ 	.word	0x00014210
        /*0bfc*/ 	.word	0x00000006
        /*0c00*/ 	.word	0x00038860
        /*0c04*/ 	.short	0x010a
        /*0c06*/ 	.byte	0x3f
	.zero		1


	//   ....[73]....
        /*0c08*/ 	.word	0x00015300
        /*0c0c*/ 	.word	0x00000007
        /*0c10*/ 	.word	0x00038820
        /*0c14*/ 	.short	0x010a
        /*0c16*/ 	.byte	0x3f
	.zero		1


	//   ....[74]....
        /*0c18*/ 	.word	0x000154a0
        /*0c1c*/ 	.word	0x00000005
        /*0c20*/ 	.word	0x00038840
        /*0c24*/ 	.short	0x010a
        /*0c26*/ 	.byte	0x3f
	.zero		1


	//   ....[75]....
        /*0c28*/ 	.word	0x000154f0
        /*0c2c*/ 	.word	0x00000003
        /*0c30*/ 	.word	0x00038840
        /*0c34*/ 	.short	0x010a
        /*0c36*/ 	.byte	0x3f
	.zero		1


	//   ....[76]....
        /*0c38*/ 	.word	0x00015540
        /*0c3c*/ 	.word	0x00000005
        /*0c40*/ 	.word	0x00038860
        /*0c44*/ 	.short	0x010a
        /*0c46*/ 	.byte	0x3f
	.zero		1


	//----- nvinfo : EIATTR_NUM_MBARRIERS
	.align		4
.L_714:
        /*0c48*/ 	.byte	0x03, 0x38
        /*0c4a*/ 	.short	0x0017


	//----- nvinfo : EIATTR_EXIT_INSTR_OFFSETS
	.align		4
        /*0c4c*/ 	.byte	0x04, 0x1c
        /*0c4e*/ 	.short	(.L_716 - .L_715)


	//   ....[0]....
.L_715:
        /*0c50*/ 	.word	0x000009a0


	//   ....[1]....
        /*0c54*/ 	.word	0x0000b8a0


	//   ....[2]....
        /*0c58*/ 	.word	0x00011b30


	//----- nvinfo : EIATTR_MAX_THREADS
	.align		4
.L_716:
        /*0c5c*/ 	.byte	0x04, 0x05
        /*0c5e*/ 	.short	(.L_718 - .L_717)
.L_717:
        /*0c60*/ 	.word	0x00000180
        /*0c64*/ 	.word	0x00000001
        /*0c68*/ 	.word	0x00000001


	//----- nvinfo : EIATTR_CRS_STACK_SIZE
	.align		4
.L_718:
        /*0c6c*/ 	.byte	0x04, 0x1e
        /*0c6e*/ 	.short	(.L_720 - .L_719)
.L_719:
        /*0c70*/ 	.word	0x00000000


	//----- nvinfo : EIATTR_CBANK_PARAM_SIZE
	.align		4
.L_720:
        /*0c74*/ 	.byte	0x03, 0x19
        /*0c76*/ 	.short	0x0bf0


	//----- nvinfo : EIATTR_PARAM_CBANK
	.align		4
        /*0c78*/ 	.byte	0x04, 0x0a
        /*0c7a*/ 	.short	(.L_722 - .L_721)
	.align		4
.L_721:
        /*0c7c*/ 	.word	index@(.nv.constant0._ZN7cutlass13device_kernelIN5flash11enable_sm90INS1_16FlashAttnFwdSm90INS1_25CollectiveMainloopFwdSm90ILi2EN4cute5tupleIJNS5_1CILi1EEES8_S8_EEENS6_IJNS7_ILi64EEESA_SA_EEELi512ENS_6half_tEfNS_4arch4Sm90ELb0ELb0ELb0ELb1ELb1ELb0ELb1ELb0ELb0ELb1ELb0ELb0EEENS1_21CollectiveEpilogueFwdINS6_IJSA_NS7_ILi512EEESA_EEES9_SC_SE_Li256ELb1ELb1ELb0ELb0EEENS1_36VarlenDynamicPersistentTileSchedulerILi64ELi64ELi256ELi128ELb0ELb1ELb1ELb0ELb1ELb1EEEEEEEEEvNT_6ParamsE)
        /*0c80*/ 	.short	0x0210
        /*0c82*/ 	.short	0x0bf0


	//----- nvinfo : EIATTR_SW_WAR
	.align		4
.L_722:
        /*0c84*/ 	.byte	0x04, 0x36
        /*0c86*/ 	.short	(.L_724 - .L_723)
.L_723:
        /*0c88*/ 	.word	0x00000008
.L_724:


//--------------------- .nv.info._ZN7cutlass13device_kernelIN5flash11enable_sm90INS1_16FlashAttnFwdSm90INS1_25CollectiveMainloopFwdSm90ILi2EN4cute5tupleIJNS5_1CILi1EEES8_S8_EEENS6_IJNS7_ILi64EEESA_SA_EEELi512ENS_6half_tEfNS_4arch4Sm90ELb0ELb0ELb0ELb1ELb1ELb1ELb1ELb0ELb0ELb1ELb0ELb0EEENS1_21CollectiveEpilogueFwdINS6_IJSA_NS7_ILi512EEESA_EEES9_SC_SE_Li256ELb1ELb1ELb0ELb0EEENS1_36VarlenDynamicPersistentTileSchedulerILi64ELi64ELi256ELi128ELb0ELb1ELb1ELb0ELb1ELb1EEEEEEEEEvNT_6ParamsE --------------------------
	.section	.nv.info._ZN7cutlass13device_kernelIN5flash11enable_sm90INS1_16FlashAttnFwdSm90INS1_25CollectiveMainloopFwdSm90ILi2EN4cute5tupleIJNS5_1CILi1EEES8_S8_EEENS6_IJNS7_ILi64EEESA_SA_EEELi512ENS_6half_tEfNS_4arch4Sm90ELb0ELb0ELb0ELb1ELb1ELb1ELb1ELb0ELb0ELb1ELb0ELb0EEENS1_21CollectiveEpilogueFwdINS6_IJSA_NS7_ILi512EEESA_EEES9_SC_SE_Li256ELb1ELb1ELb0ELb0EEENS1_36VarlenDynamicPersistentTileSchedulerILi64ELi64ELi256ELi128ELb0ELb1ELb1ELb0ELb1ELb1EEEEEEEEEvNT_6ParamsE,"",@"SHT_CUDA_INFO"
	.sectionflags	@""
	.align	4


	//----- nvinfo : EIATTR_CUDA_API_VERSION
	.align		4
        /*0000*/ 	.byte	0x04, 0x37
        /*0002*/ 	.short	(.L_726 - .L_725)
.L_725:
        /*0004*/ 	.word	0x00000082


	//----- nvinfo : EIATTR_KPARAM_INFO
	.align		4
.L_726:
        /*0008*/ 	.byte	0x04, 0x17
        /*000a*/ 	.short	(.L_728 - .L_727)
.L_727:
        /*000c*/ 	.word	0x00000000
        /*0010*/ 	.short	0x0000
        /*0012*/ 	.short	0x0070
        /*0014*/ 	.byte	0x00, 0xf0, 0x01, 0x2e


	//----- nvinfo : EIATTR_SPARSE_MMA_MASK
	.align		4
.L_728:
        /*0018*/ 	.byte	0x03, 0x50
        /*001a*/ 	.short	0x0000


	//----- nvinfo : EIATTR_MAXREG_COUNT
	.align		4
        /*001c*/ 	.byte	0x03, 0x1b
        /*001e*/ 	.short	0x00a8


	//----- nvinfo : EIATTR_NUM_BARRIERS
	.align		4
        /*0020*/ 	.byte	0x02, 0x4c
        /*0022*/ 	.byte	0x10
	.zero		1


	//----- nvinfo : EIATTR_EXTERNS
	.align		4
        /*0024*/ 	.byte	0x04, 0x0f
        /*0026*/ 	.short	(.L_730 - .L_729)


	//   ....[0]....
	.align		4
.L_729:
        /*0028*/ 	.word	index@(__assertfail)


	//----- nvinfo : EIATTR_ANNOTATIONS
	.align		4
.L_730:
        /*002c*/ 	.byte	0x04, 0x55
        /*002e*/ 	.short	(.L_732 - .L_731)


	//   ....[0]....
.L_731:
        /* <DEDUP_REMOVED lines=66> */


	//----- nvinfo : EIATTR_MERCURY_ISA_VERSION
	.align		4
.L_732:
        /*0440*/ 	.byte	0x03, 0x5f
        /*0442*/ 	.short	0x0101


	//----- nvinfo : EIATTR_UNUSED_LOAD_BYTE_OFFSET
	.align		4
        /*0444*/ 	.byte	0x04, 0x44
        /*0446*/ 	.short	(.L_734 - .L_733)


	//   ....[0]....
.L_733:
        /*0448*/ 	.word	0x00000a50
        /*044c*/ 	.word	0x0000fff0


	//   ....[1]....
        /*0450*/ 	.word	0x0000fbe0
        /*0454*/ 	.word	0x0000fff0


	//----- nvinfo : EIATTR_INT_WARP_WIDE_INSTR_OFFSETS
	.align		4
.L_734:
        /*0458*/ 	.byte	0x04, 0x31
        /*045a*/ 	.short	(.L_736 - .L_735)


	//   ....[0]....
.L_735:
        /*045c*/ 	.word	0x00000130


	//   ....[1]....
        /*0460*/ 	.word	0x00000170


	//   ....[2]....
        /*0464*/ 	.word	0x000001e0


	//   ....[3]....
        /*0468*/ 	.word	0x00000250


	//   ....[4]....
        /*046c*/ 	.word	0x00015a20


	//   ....[5]....
        /*0470*/ 	.word	0x00015ab0


	//   ....[6]....
        /*0474*/ 	.word	0x00019fd0


	//   ....[7]....
        /*0478*/ 	.word	0x0001a060


	//----- nvinfo : EIATTR_COOP_GROUP_MASK_REGIDS
	.align		4
.L_736:
        /*047c*/ 	.byte	0x04, 0x29
        /*047e*/ 	.short	(.L_738 - .L_737)


	//   ....[0]....
.L_737:
        /*0480*/ 	.word	0xffffffff


	//   ....[1]....
        /*0484*/ 	.word	0xffffffff


	//   ....[2]....
        /*0488*/ 	.word	0xffffffff


	//   ....[3]....
        /*048c*/ 	.word	0xffffffff


	//   ....[4]....
        /*0490*/ 	.word	0xffffffff


	//   ....[5]....
        /*0494*/ 	.word	0xffffffff


	//   ....[6]....
        /*0498*/ 	.word	0xffffffff


	//   ....[7]....
        /*049c*/ 	.word	0xffffffff


	//   ....[8]....
        /*04a0*/ 	.word	0xffffffff


	//   ....[9]....
        /*04a4*/ 	.word	0xffffffff


	//   ....[10]....
        /*04a8*/ 	.word	0xffffffff


	//   ....[11]....
        /*04ac*/ 	.word	0xffffffff


	//   ....[12]....
        /*04b0*/ 	.word	0xffffffff


	//   ....[13]....
        /*04b4*/ 	.word	0xffffffff


	//   ....[14]....
        /*04b8*/ 	.word	0xffffffff


	//   ....[15]....
        /*04bc*/ 	.word	0xffffffff


	//   ....[16]....
        /*04c0*/ 	.word	0xffffffff


	//   ....[17]....
        /*04c4*/ 	.word	0xffffffff


	//   ....[18]....
        /*04c8*/ 	.word	0xffffffff


	//   ....[19]....
        /*04cc*/ 	.word	0xffffffff


	//   ....[20]....
        /*04d0*/ 	.word	0xffffffff


	//   ....[21]....
        /*04d4*/ 	.word	0xffffffff


	//   ....[22]....
        /*04d8*/ 	.word	0xffffffff


	//   ....[23]....
        /*04dc*/ 	.word	0xffffffff


	//   ....[24]....
        /*04e0*/ 	.word	0xffffffff


	//   ....[25]....
        /*04e4*/ 	.word	0xffffffff


	//   ....[26]....
        /*04e8*/ 	.word	0xffffffff


	//   ....[27]....
        /*04ec*/ 	.word	0xffffffff


	//   ....[28]....
        /*04f0*/ 	.word	0xffffffff


	//   ....[29]....
        /*04f4*/ 	.word	0xffffffff


	//   ....[30]....
        /*04f8*/ 	.word	0xffffffff


	//   ....[31]....
        /*04fc*/ 	.word	0xffffffff


	//   ....[32]....
        /*0500*/ 	.word	0xffffffff


	//   ....[33]....
        /*0504*/ 	.word	0xffffffff


	//   ....[34]....
        /*0508*/ 	.word	0xffffffff


	//   ....[35]....
        /*050c*/ 	.word	0xffffffff


	//   ....[36]....
        /*0510*/ 	.word	0xffffffff


	//   ....[37]....
        /*0514*/ 	.word	0xffffffff


	//   ....[38]....
        /*0518*/ 	.word	0xffffffff


	//   ....[39]....
        /*051c*/ 	.word	0xffffffff


	//   ....[40]....
        /*0520*/ 	.word	0xffffffff


	//   ....[41]....
        /*0524*/ 	.word	0xffffffff


	//   ....[42]....
        /*0528*/ 	.word	0xffffffff


	//   ....[43]....
        /*052c*/ 	.word	0xffffffff


	//   ....[44]....
        /*0530*/ 	.word	0xffffffff


	//   ....[45]....
        /*0534*/ 	.word	0xffffffff


	//   ....[46]....
        /*0538*/ 	.word	0xffffffff


	//   ....[47]....
        /*053c*/ 	.word	0xffffffff


	//   ....[48]....
        /*0540*/ 	.word	0xffffffff


	//   ....[49]....
        /*0544*/ 	.word	0xffffffff


	//   ....[50]....
        /*0548*/ 	.word	0xffffffff


	//   ....[51]....
        /*054c*/ 	.word	0xffffffff


	//   ....[52]....
        /*0550*/ 	.word	0xffffffff


	//   ....[53]....
        /*0554*/ 	.word	0xffffffff


	//   ....[54]....
        /*0558*/ 	.word	0xffffffff


	//   ....[55]....
        /*055c*/ 	.word	0xffffffff


	//   ....[56]....
        /*0560*/ 	.word	0xffffffff


	//   ....[57]....
        /*0564*/ 	.word	0xffffffff


	//   ....[58]....
        /*0568*/ 	.word	0xffffffff


	//   ....[59]....
        /*056c*/ 	.word	0xffffffff


	//   ....[60]....
        /*0570*/ 	.word	0xffffffff


	//   ....[61]....
        /*0574*/ 	.word	0xffffffff


	//   ....[62]....
        /*0578*/ 	.word	0xffffffff


	//   ....[63]....
        /*057c*/ 	.word	0xffffffff


	//   ....[64]....
        /*0580*/ 	.word	0xffffffff


	//   ....[65]....
        /*0584*/ 	.word	0xffffffff


	//   ....[66]....
        /*0588*/ 	.word	0xffffffff


	//   ....[67]....
        /*058c*/ 	.word	0xffffffff


	//   ....[68]....
        /*0590*/ 	.word	0xffffffff


	//   ....[69]....
        /*0594*/ 	.word	0xffffffff


	//   ....[70]....
        /*0598*/ 	.word	0xffffffff


	//   ....[71]....
        /*059c*/ 	.word	0xffffffff


	//   ....[72]....
        /*05a0*/ 	.word	0xffffffff


	//   ....[73]....
        /*05a4*/ 	.word	0xffffffff


	//   ....[74]....
        /*05a8*/ 	.word	0xffffffff


	//   ....[75]....
        /*05ac*/ 	.word	0xffffffff


	//   ....[76]....
        /*05b0*/ 	.word	0xffffffff


	//   ....[77]....
        /*05b4*/ 	.word	0xffffffff


	//   ....[78]....
        /*05b8*/ 	.word	0xffffffff


	//   ....[79]....
        /*05bc*/ 	.word	0xffffffff


	//   ....[80]....
        /*05c0*/ 	.word	0xffffffff


	//   ....[81]....
        /*05c4*/ 	.word	0xffffffff


	//   ....[82]....
        /*05c8*/ 	.word	0xffffffff


	//   ....[83]....
        /*05cc*/ 	.word	0xffffffff


	//   ....[84]....
        /*05d0*/ 	.word	0xffffffff


	//   ....[85]....
        /*05d4*/ 	.word	0xffffffff


	//   ....[86]....
        /*05d8*/ 	.word	0xffffffff


	//   ....[87]....
        /*05dc*/ 	.word	0xffffffff


	//   ....[88]....
        /*05e0*/ 	.word	0xffffffff


	//   ....[89]....
        /*05e4*/ 	.word	0xffffffff


	//   ....[90]....
        /*05e8*/ 	.word	0xffffffff


	//   ....[91]....
        /*05ec*/ 	.word	0xffffffff


	//   ....[92]....
        /*05f0*/ 	.word	0xffffffff


	//   ....[93]....
        /*05f4*/ 	.word	0xffffffff


	//   ....[94]....
        /*05f8*/ 	.word	0xffffffff


	//   ....[95]....
        /*05fc*/ 	.word	0xffffffff


	//   ....[96]....
        /*0600*/ 	.word	0xffffffff


	//   ....[97]....
        /*0604*/ 	.word	0xffffffff


	//   ....[98]....
        /*0608*/ 	.word	0xffffffff


	//   ....[99]....
        /*060c*/ 	.word	0xffffffff


	//   ....[100]....
        /*0610*/ 	.word	0xffffffff


	//   ....[101]....
        /*0614*/ 	.word	0xffffffff


	//   ....[102]....
        /*0618*/ 	.word	0xffffffff


	//   ....[103]....
        /*061c*/ 	.word	0xffffffff


	//   ....[104]....
        /*0620*/ 	.word	0xffffffff


	//   ....[105]....
        /*0624*/ 	.word	0xffffffff


	//   ....[106]....
        /*0628*/ 	.word	0xffffffff


	//   ....[107]....
        /*062c*/ 	.word	0xffffffff


	//   ....[108]....
        /*0630*/ 	.word	0xffffffff


	//   ....[109]....
        /*0634*/ 	.word	0xffffffff


	//   ....[110]....
        /*0638*/ 	.word	0xffffffff


	//   ....[111]....
        /*063c*/ 	.word	0xffffffff


	//   ....[112]....
        /*0640*/ 	.word	0xffffffff


	//   ....[113]....
        /*0644*/ 	.word	0xffffffff


	//   ....[114]....
        /*0648*/ 	.word	0xffffffff


	//   ....[115]....
        /*064c*/ 	.word	0xffffffff


	//   ....[116]....
        /*0650*/ 	.word	0xffffffff


	//   ....[117]....
        /*0654*/ 	.word	0xffffffff


	//   ....[118]....
        /*0658*/ 	.word	0xffffffff


	//   ....[119]....
        /*065c*/ 	.word	0xffffffff


	//   ....[120]....
        /*0660*/ 	.word	0xffffffff


	//   ....[121]....
        /*0664*/ 	.word	0xffffffff


	//   ....[122]....
        /*0668*/ 	.word	0xffffffff


	//   ....[123]....
        /*066c*/ 	.word	0xffffffff


	//   ....[124]....
        /*0670*/ 	.word	0xffffffff


	//   ....[125]....
        /*0674*/ 	.word	0xffffffff


	//   ....[126]....
        /*0678*/ 	.word	0xffffffff


	//   ....[127]....
        /*067c*/ 	.word	0xffffffff


	//   ....[128]....
        /*0680*/ 	.word	0xffffffff


	//   ....[129]....
        /*0684*/ 	.word	0xffffffff


	//   ....[130]....
        /*0688*/ 	.word	0xffffffff


	//   ....[131]....
        /*068c*/ 	.word	0xffffffff


	//   ....[132]....
        /*0690*/ 	.word	0xffffffff


	//   ....[133]....
        /*0694*/ 	.word	0xffffffff


	//   ....[134]....
        /*0698*/ 	.word	0xffffffff


	//   ....[135]....
        /*069c*/ 	.word	0xffffffff


	//   ....[136]....
        /*06a0*/ 	.word	0xffffffff


	//   ....[137]....
        /*06a4*/ 	.word	0x0500000f


	//   ....[138]....
        /*06a8*/ 	.word	0x0500000f


	//   ....[139]....
        /*06ac*/ 	.word	0x0500000f


	//   ....[140]....
        /*06b0*/ 	.word	0x0500000f


	//   ....[141]....
        /*06b4*/ 	.word	0x0500000f


	//   ....[142]....
        /*06b8*/ 	.word	0x0500000f


	//   ....[143]....
        /*06bc*/ 	.word	0x0500000f


	//   ....[144]....
        /*06c0*/ 	.word	0x0500000f


	//   ....[145]....
        /*06c4*/ 	.word	0x0500000f


	//   ....[146]....
        /*06c8*/ 	.word	0x0500000f


	//   ....[147]....
        /*06cc*/ 	.word	0x0500000f


	//   ....[148]....
        /*06d0*/ 	.word	0x0500000f


	//   ....[149]....
        /*06d4*/ 	.word	0x0500000f


	//   ....[150]....
        /*06d8*/ 	.word	0x0500000f


	//   ....[151]....
        /*06dc*/ 	.word	0x0500000f


	//   ....[152]....
        /*06e0*/ 	.word	0x0500000f


	//   ....[153]....
        /*06e4*/ 	.word	0x0500000f


	//   ....[154]....
        /*06e8*/ 	.word	0x0500000f


	//   ....[155]....
        /*06ec*/ 	.word	0x0500000f


	//   ....[156]....
        /*06f0*/ 	.word	0x0500000f


	//   ....[157]....
        /*06f4*/ 	.word	0x0500000f


	//   ....[158]....
        /*06f8*/ 	.word	0x0500000f


	//   ....[159]....
        /*06fc*/ 	.word	0x0500000f


	//   ....[160]....
        /*0700*/ 	.word	0x0500000f


	//   ....[161]....
        /*0704*/ 	.word	0x0500000f


	//   ....[162]....
        /*0708*/ 	.word	0x0500000f


	//   ....[163]....
        /*070c*/ 	.word	0x0500000f


	//   ....[164]....
        /*0710*/ 	.word	0x0500000f


	//   ....[165]....
        /*0714*/ 	.word	0x0500000f


	//   ....[166]....
        /*0718*/ 	.word	0x0500000f


	//   ....[167]....
        /*071c*/ 	.word	0x0500000f


	//   ....[168]....
        /*0720*/ 	.word	0x0500000f


	//   ....[169]....
        /*0724*/ 	.word	0x0500000f


	//   ....[170]....
        /*0728*/ 	.word	0x0500000f


	//   ....[171]....
        /*072c*/ 	.word	0x0500000f


	//   ....[172]....
        /*0730*/ 	.word	0x0500000f


	//   ....[173]....
        /*0734*/ 	.word	0x0500000f


	//   ....[174]....
        /*0738*/ 	.word	0x0500000f


	//   ....[175]....
        /*073c*/ 	.word	0x0500000f


	//   ....[176]....
        /*0740*/ 	.word	0x0500000f


	//   ....[177]....
        /*0744*/ 	.word	0x0500000f


	//   ....[178]....
        /*0748*/ 	.word	0x0500000f


	//   ....[179]....
        /*074c*/ 	.word	0x0500000f


	//   ....[180]....
        /*0750*/ 	.word	0x0500000f


	//   ....[181]....
        /*0754*/ 	.word	0x0500000f


	//   ....[182]....
        /*0758*/ 	.word	0x0500000f


	//   ....[183]....
        /*075c*/ 	.word	0x0500000f


	//   ....[184]....
        /*0760*/ 	.word	0x0500000f


	//   ....[185]....
        /*0764*/ 	.word	0x0500000f


	//   ....[186]....
        /*0768*/ 	.word	0x0500000f


	//   ....[187]....
        /*076c*/ 	.word	0x0500000f


	//   ....[188]....
        /*0770*/ 	.word	0x0500000f


	//   ....[189]....
        /*0774*/ 	.word	0x0500000f


	//   ....[190]....
        /*0778*/ 	.word	0x0500000f


	//   ....[191]....
        /*077c*/ 	.word	0x0500000f


	//   ....[192]....
        /*0780*/ 	.word	0x0500000f


	//   ....[193]....
        /*0784*/ 	.word	0x0500000f


	//   ....[194]....
        /*0788*/ 	.word	0x0500000f


	//   ....[195]....
        /*078c*/ 	.word	0x0500000f


	//   ....[196]....
        /*0790*/ 	.word	0x0500000f


	//   ....[197]....
        /*0794*/ 	.word	0x0500000f


	//   ....[198]....
        /*0798*/ 	.word	0x0500000f


	//   ....[199]....
        /*079c*/ 	.word	0x0500000f


	//   ....[200]....
        /*07a0*/ 	.word	0x0500000f


	//   ....[201]....
        /*07a4*/ 	.word	0x0500000f


	//   ....[202]....
        /*07a8*/ 	.word	0x0500000f


	//   ....[203]....
        /*07ac*/ 	.word	0x0500000f


	//   ....[204]....
        /*07b0*/ 	.word	0x0500000f


	//   ....[205]....
        /*07b4*/ 	.word	0x0500000f


	//   ....[206]....
        /*07b8*/ 	.word	0x0500000f


	//   ....[207]....
        /*07bc*/ 	.word	0x0500000f


	//   ....[208]....
        /*07c0*/ 	.word	0x0500000f


	//   ....[209]....
        /*07c4*/ 	.word	0x0500000f


	//   ....[210]....
        /*07c8*/ 	.word	0x0500000f


	//   ....[211]....
        /*07cc*/ 	.word	0x0500000f


	//   ....[212]....
        /*07d0*/ 	.word	0x0500000f


	//   ....[213]....
        /*07d4*/ 	.word	0x0500000f


	//   ....[214]....
        /*07d8*/ 	.word	0x0500000f


	//   ....[215]....
        /*07dc*/ 	.word	0x0500000f


	//   ....[216]....
        /*07e0*/ 	.word	0x0500000f


	//   ....[217]....
        /*07e4*/ 	.word	0x0500000f


	//   ....[218]....
        /*07e8*/ 	.word	0x0500000f


	//----- nvinfo : EIATTR_COOP_GROUP_INSTR_OFFSETS
	.align		4
.L_738:
        /*07ec*/ 	.byte	0x04, 0x28
        /*07ee*/ 	.short	(.L_740 - .L_739)


	//   ....[0]....
.L_739:
        /*07f0*/ 	.word	0x00000060


	//   ....[1]....
        /*07f4*/ 	.word	0x00000140


	//   ....[2]....
        /*07f8*/ 	.word	0x00000180


	//   ....[3]....
        /*07fc*/ 	.word	0x00000390


	//   ....[4]....
        /*0800*/ 	.word	0x000004f0


	//   ....[5]....
        /*0804*/ 	.word	0x00000610


	//   ....[6]....
        /*0808*/ 	.word	0x00000770


	//   ....[7]....
        /*080c*/ 	.word	0x00002ac0


	//   ....[8]....
        /*0810*/ 	.word	0x00002ad0


	//   ....[9]....
        /*0814*/ 	.word	0x00003500


	//   ....[10]....
        /*0818*/ 	.word	0x00003510


	//   ....[11]....
        /*081c*/ 	.word	0x00003e60


	//   ....[12]....
        /*0820*/ 	.word	0x00003e70


	//   ....[13]....
        /*0824*/ 	.word	0x00004250


	//   ....[14]....
        /*0828*/ 	.word	0x00004260


	//   ....[15]....
        /*082c*/ 	.word	0x000050b0


	//   ....[16]....
        /*0830*/ 	.word	0x00006960


	//   ....[17]....
        /*0834*/ 	.word	0x00006f20


	//   ....[18]....
        /*0838*/ 	.word	0x00006f30


	//   ....[19]....
        /*083c*/ 	.word	0x00006f40


	//   ....[20]....
        /*0840*/ 	.word	0x00006f50


	//   ....[21]....
        /*0844*/ 	.word	0x00007f20


	//   ....[22]....
        /*0848*/ 	.word	0x00007f30


	//   ....[23]....
        /*084c*/ 	.word	0x00007f40


	//   ....[24]....
        /*0850*/ 	.word	0x00007f50


	//   ....[25]....
        /*0854*/ 	.word	0x00009600


	//   ....[26]....
        /*0858*/ 	.word	0x0000b100


	//   ....[27]....
        /*085c*/ 	.word	0x0000b1d0


	//   ....[28]....
        /*0860*/ 	.word	0x0000b380


	//   ....[29]....
        /*0864*/ 	.word	0x0000b420


	//   ....[30]....
        /*0868*/ 	.word	0x0000bcb0


	//   ....[31]....
        /*086c*/ 	.word	0x0000c3e0


	//   ....[32]....
        /*0870*/ 	.word	0x0000dbe0


	//   ....[33]....
        /*0874*/ 	.word	0x0000dc00


	//   ....[34]....
        /*0878*/ 	.word	0x0000e3c0


	//   ....[35]....
        /*087c*/ 	.word	0x0000e4f0


	//   ....[36]....
        /*0880*/ 	.word	0x0000f010


	//   ....[37]....
        /*0884*/ 	.word	0x0000f100


	//   ....[38]....
        /*0888*/ 	.word	0x0000f110


	//   ....[39]....
        /*088c*/ 	.word	0x0000f140


	//   ....[40]....
        /*0890*/ 	.word	0x0000f150


	//   ....[41]....
        /*0894*/ 	.word	0x00010ce0


	//   ....[42]....
        /*0898*/ 	.word	0x000111a0


	//   ....[43]....
        /*089c*/ 	.word	0x000111d0


	//   ....[44]....
        /*08a0*/ 	.word	0x00011200


	//   ....[45]....
        /*08a4*/ 	.word	0x00011210


	//   ....[46]....
        /*08a8*/ 	.word	0x00011980


	//   ....[47]....
        /*08ac*/ 	.word	0x000119b0


	//   ....[48]....
        /*08b0*/ 	.word	0x00011c40


	//   ....[49]....
        /*08b4*/ 	.word	0x00011c60


	//   ....[50]....
        /*08b8*/ 	.word	0x00012900


	//   ....[51]....
        /*08bc*/ 	.word	0x00012940


	//   ....[52]....
        /*08c0*/ 	.word	0x00012bf0


	//   ....[53]....
        /*08c4*/ 	.word	0x00012c10


	//   ....[54]....
        /*08c8*/ 	.word	0x00012ec0


	//   ....[55]....
        /*08cc*/ 	.word	0x00013070


	//   ....[56]....
        /*08d0*/ 	.word	0x000130a0


	//   ....[57]....
        /*08d4*/ 	.word	0x000130d0


	//   ....[58]....
        /*08d8*/ 	.word	0x00013100


	//   ....[59]....
        /*08dc*/ 	.word	0x00013130


	//   ....[60]....
        /*08e0*/ 	.word	0x00013160


	//   ....[61]....
        /*08e4*/ 	.word	0x000132d0


	//   ....[62]....
        /*08e8*/ 	.word	0x00013300


	//   ....[63]....
        /*08ec*/ 	.word	0x00013330


	//   ....[64]....
        /*08f0*/ 	.word	0x00013360


	//   ....[65]....
        /*08f4*/ 	.word	0x00013390


	//   ....[66]....
        /*08f8*/ 	.word	0x000133c0


	//   ....[67]....
        /*08fc*/ 	.word	0x00013450


	//   ....[68]....
        /*0900*/ 	.word	0x00013480


	//   ....[69]....
        /*0904*/ 	.word	0x00013500


	//   ....[70]....
        /*0908*/ 	.word	0x00014040


	//   ....[71]....
        /*090c*/ 	.word	0x00016850


	//   ....[72]....
        /*0910*/ 	.word	0x00016870


	//   ....[73]....
        /*0914*/ 	.word	0x00016900


	//   ....[74]....
        /*0918*/ 	.word	0x00016920


	//   ....[75]....
        /*091c*/ 	.word	0x000169a0


	//   ....[76]....
        /*0920*/ 	.word	0x000169c0


	//   ....[77]....
        /*0924*/ 	.word	0x000169d0


	//   ....[78]....
        /*0928*/ 	.word	0x000169e0


	//   ....[79]....
        /*092c*/ 	.word	0x000171b0


	//   ....[80]....
        /*0930*/ 	.word	0x000171e0


	//   ....[81]....
        /*0934*/ 	.word	0x00017290


	//   ....[82]....
        /*0938*/ 	.word	0x000172a0


	//   ....[83]....
        /*093c*/ 	.word	0x000172b0


	//   ....[84]....
        /*0940*/ 	.word	0x000172c0


	//   ....[85]....
        /*0944*/ 	.word	0x00017340


	//   ....[86]....
        /*0948*/ 	.word	0x00017350


	//   ....[87]....
        /*094c*/ 	.word	0x00017cc0


	//   ....[88]....
        /*0950*/ 	.word	0x00017d50


	//   ....[89]....
        /*0954*/ 	.word	0x00017dd0


	//   ....[90]....
        /*0958*/ 	.word	0x00017f20


	//   ....[91]....
        /*095c*/ 	.word	0x00017f80


	//   ....[92]....
        /*0960*/ 	.word	0x00017fa0


	//   ....[93]....
        /*0964*/ 	.word	0x00017fb0


	//   ....[94]....
        /*0968*/ 	.word	0x00018240


	//   ....[95]....
        /*096c*/ 	.word	0x000187a0


	//   ....[96]....
        /*0970*/ 	.word	0x000187d0


	//   ....[97]....
        /*0974*/ 	.word	0x000189c0


	//   ....[98]....
        /*0978*/ 	.word	0x00018a00


	//   ....[99]....
        /*097c*/ 	.word	0x00018a10


	//   ....[100]....
        /*0980*/ 	.word	0x00018a20


	//   ....[101]....
        /*0984*/ 	.word	0x00018b70


	//   ....[102]....
        /*0988*/ 	.word	0x00018cc0


	//   ....[103]....
        /*098c*/ 	.word	0x000194e0


	//   ....[104]....
        /*0990*/ 	.word	0x00019500


	//   ....[105]....
        /*0994*/ 	.word	0x00019550


	//   ....[106]....
        /*0998*/ 	.word	0x00019560


	//   ....[107]....
        /*099c*/ 	.word	0x000195a0


	//   ....[108]....
        /*09a0*/ 	.word	0x000195b0


	//   ....[109]....
        /*09a4*/ 	.word	0x000195c0


	//   ....[110]....
        /*09a8*/ 	.word	0x00019600


	//   ....[111]....
        /*09ac*/ 	.word	0x00019920


	//   ....[112]....
        /*09b0*/ 	.word	0x00019960


	//   ....[113]....
        /*09b4*/ 	.word	0x00019980


	//   ....[114]....
        /*09b8*/ 	.word	0x000199a0


	//   ....[115]....
        /*09bc*/ 	.word	0x000199d0


	//   ....[116]....
        /*09c0*/ 	.word	0x000199f0


	//   ....[117]....
        /*09c4*/ 	.word	0x00019af0


	//   ....[118]....
        /*09c8*/ 	.word	0x00019c40


	//   ....[119]....
        /*09cc*/ 	.word	0x0001a230


	//   ....[120]....
        /*09d0*/ 	.word	0x0001a260


	//   ....[121]....
        /*09d4*/ 	.word	0x0001a2a0


	//   ....[122]....
        /*09d8*/ 	.word	0x0001a2d0


	//   ....[123]....
        /*09dc*/ 	.word	0x0001a300


	//   ....[124]....
        /*09e0*/ 	.word	0x0001a330


	//   ....[125]....
        /*09e4*/ 	.word	0x0001a360


	//   ....[126]....
        /*09e8*/ 	.word	0x0001a390


	//   ....[127]....
        /*09ec*/ 	.word	0x0001a510


	//   ....[128]....
        /*09f0*/ 	.word	0x0001a540


	//   ....[129]....
        /*09f4*/ 	.word	0x0001a570


	//   ....[130]....
        /*09f8*/ 	.word	0x0001a5a0


	//   ....[131]....
        /*09fc*/ 	.word	0x0001a5d0


	//   ....[132]....
        /*0a00*/ 	.word	0x0001a600


	//   ....[133]....
        /*0a04*/ 	.word	0x0001a6c0


	//   ....[134]....
        /*0a08*/ 	.word	0x0001a6e0


	//   ....[135]....
        /*0a0c*/ 	.word	0x0001a750


	//   ....[136]....
        /*0a10*/ 	.word	0x0001abc0


	//   ....[137]....
        /*0a14*/ 	.word	0x0001aee0


	//   ....[138]....
        /*0a18*/ 	.word	0x0001af70


	//   ....[139]....
        /*0a1c*/ 	.word	0x0001b050


	//   ....[140]....
        /*0a20*/ 	.word	0x0001b0e0


	//   ....[141]....
        /*0a24*/ 	.word	0x0001b1c0


	//   ....[142]....
        /*0a28*/ 	.word	0x0001b250


	//   ....[143]....
        /*0a2c*/ 	.word	0x0001b330


	//   ....[144]....
        /*0a30*/ 	.word	0x0001b3c0


	//   ....[145]....
        /*0a34*/ 	.word	0x0001b410


	//   ....[146]....
        /*0a38*/ 	.word	0x0001b460


	//   ....[147]....
        /*0a3c*/ 	.word	0x0001b540


	//   ....[148]....
        /*0a40*/ 	.word	0x0001b5d0


	//   ....[149]....
        /*0a44*/ 	.word	0x0001b620


	//   ....[150]....
        /*0a48*/ 	.word	0x0001b670


	//   ....[151]....
        /*0a4c*/ 	.word	0x0001b910


	//   ....[152]....
        /*0a50*/ 	.word	0x0001bbf0


	//   ....[153]....
        /*0a54*/ 	.word	0x0001bce0


	//   ....[154]....
        /*0a58*/ 	.word	0x0001bd80


	//   ....[155]....
        /*0a5c*/ 	.word	0x0001bde0


	//   ....[156]....
        /*0a60*/ 	.word	0x0001bed0


	//   ....[157]....
        /*0a64*/ 	.word	0x0001bf40


	//   ....[158]....
        /*0a68*/ 	.word	0x0001c030


	//   ....[159]....
        /*0a6c*/ 	.word	0x0001c0a0


	//   ....[160]....
        /*0a70*/ 	.word	0x0001c140


	//   ....[161]....
        /*0a74*/ 	.word	0x0001c230


	//   ....[162]....
        /*0a78*/ 	.word	0x0001c2d0


	//   ....[163]....
        /*0a7c*/ 	.word	0x0001c330


	//   ....[164]....
        /*0a80*/ 	.word	0x0001c3f0


	//   ....[165]....
        /*0a84*/ 	.word	0x0001c450


	//   ....[166]....
        /*0a88*/ 	.word	0x0001c4f0


	//   ....[167]....
        /*0a8c*/ 	.word	0x0001c5a0


	//   ....[168]....
        /*0a90*/ 	.word	0x0001c680


	//   ....[169]....
        /*0a94*/ 	.word	0x0001c970


	//   ....[170]....
        /*0a98*/ 	.word	0x0001ca30


	//   ....[171]....
        /*0a9c*/ 	.word	0x0001cca0


	//   ....[172]....
        /*0aa0*/ 	.word	0x0001cd20


	//   ....[173]....
        /*0aa4*/ 	.word	0x0001cf30


	//   ....[174]....
        /*0aa8*/ 	.word	0x0001cf80


	//   ....[175]....
        /*0aac*/ 	.word	0x0001d0f0


	//   ....[176]....
        /*0ab0*/ 	.word	0x0001d180


	//   ....[177]....
        /*0ab4*/ 	.word	0x0001d2c0


	//   ....[178]....
        /*0ab8*/ 	.word	0x0001d3c0


	//   ....[179]....
        /*0abc*/ 	.word	0x0001d630


	//   ....[180]....
        /*0ac0*/ 	.word	0x0001d680


	//   ....[181]....
        /*0ac4*/ 	.word	0x0001d850


	//   ....[182]....
        /*0ac8*/ 	.word	0x0001d8a0


	//   ....[183]....
        /*0acc*/ 	.word	0x0001da70


	//   ....[184]....
        /*0ad0*/ 	.word	0x0001dac0


	//   ....[185]....
        /*0ad4*/ 	.word	0x0001dbb0


	//   ....[186]....
        /*0ad8*/ 	.word	0x0001dc50


	//   ....[187]....
        /*0adc*/ 	.word	0x0001dcb0


	//   ....[188]....
        /*0ae0*/ 	.word	0x0001dd60


	//   ....[189]....
        /*0ae4*/ 	.word	0x0001ddc0


	//   ....[190]....
        /*0ae8*/ 	.word	0x0001de70


	//   ....[191]....
        /*0aec*/ 	.word	0x0001ded0


	//   ....[192]....
        /*0af0*/ 	.word	0x0001df80


	//   ....[193]....
        /*0af4*/ 	.word	0x0001e070


	//   ....[194]....
        /*0af8*/ 	.word	0x0001e150


	//   ....[195]....
        /*0afc*/ 	.word	0x0001e260


	//   ....[196]....
        /*0b00*/ 	.word	0x0001e360


	//   ....[197]....
        /*0b04*/ 	.word	0x0001e490


	//   ....[198]....
        /*0b08*/ 	.word	0x0001e570


	//   ....[199]....
        /*0b0c*/ 	.word	0x0001e670


	//   ....[200]....
        /*0b10*/ 	.word	0x0001e750


	//   ....[201]....
        /*0b14*/ 	.word	0x0001e7e0


	//   ....[202]....
        /*0b18*/ 	.word	0x0001e880


	//   ....[203]....
        /*0b1c*/ 	.word	0x0001e9a0


	//   ....[204]....
        /*0b20*/ 	.word	0x0001ea10


	//   ....[205]....
        /*0b24*/ 	.word	0x0001ea80


	//   ....[206]....
        /*0b28*/ 	.word	0x0001eaf0


	//   ....[207]....
        /*0b2c*/ 	.word	0x0001eb60


	//   ....[208]....
        /*0b30*/ 	.word	0x0001ebe0


	//   ....[209]....
        /*0b34*/ 	.word	0x0001ec70


	//   ....[210]....
        /*0b38*/ 	.word	0x0001ed00


	//   ....[211]....
        /*0b3c*/ 	.word	0x0001ed70


	//   ....[212]....
        /*0b40*/ 	.word	0x0001ede0


	//   ....[213]....
        /*0b44*/ 	.word	0x0001ee50


	//   ....[214]....
        /*0b48*/ 	.word	0x0001eed0


	//   ....[215]....
        /*0b4c*/ 	.word	0x0001ef40


	//   ....[216]....
        /*0b50*/ 	.word	0x0001efe0


	//   ....[217]....
        /*0b54*/ 	.word	0x0001f070


	//   ....[218]....
        /*0b58*/ 	.word	0x0001f190


	//----- nvinfo : EIATTR_REG_RECONFIG
	.align		4
.L_740:
        /*0b5c*/ 	.byte	0x01, 0x54
	.zero		2


	//----- nvinfo : EIATTR_SYSCALL_OFFSETS
	.align		4
        /*0b60*/ 	.byte	0x04, 0x46
        /*0b62*/ 	.short	(.L_742 - .L_741)


	//   ....[0]....
.L_741:
        /*0b64*/ 	.word	0x00001d60


	//   ....[1]....
        /*0b68*/ 	.word	0x00001eb0


	//   ....[2]....
        /*0b6c*/ 	.word	0x00006b00


	//   ....[3]....
        /*0b70*/ 	.word	0x00006e90


	//   ....[4]....
        /*0b74*/ 	.word	0x00015c10


	//   ....[5]....
        /*0b78*/ 	.word	0x00015d60


	//   ....[6]....
        /*0b7c*/ 	.word	0x00015e50


	//   ....[7]....
        /*0b80*/ 	.word	0x00016db0


	//   ....[8]....
        /*0b84*/ 	.word	0x00017620


	//----- nvinfo : EIATTR_MBARRIER_INSTR_OFFSETS
	.align		4
.L_742:
        /*0b88*/ 	.byte	0x04, 0x39
        /*0b8a*/ 	.short	(.L_744 - .L_743)


	//   ....[0]....
.L_743:
        /*0b8c*/ 	.word	0x00000270
        /*0b90*/ 	.word	0x000000ff
        /*0b94*/ 	.word	0x00038800
        /*0b98*/ 	.short	0x0100
        /*0b9a*/ 	.byte	0x08
	.zero		1


	//   ....[1]....
        /*0b9c*/ 	.word	0x00000280
        /*0ba0*/ 	.word	0x000000ff
        /*0ba4*/ 	.word	0x00038810
        /*0ba8*/ 	.short	0x0100
        /*0baa*/ 	.byte	0x08
	.zero		1


	//   ....[2]....
        /*0bac*/ 	.word	0x00000290
        /*0bb0*/ 	.word	0x000000ff
        /*0bb4*/ 	.word	0x00038820
        /*0bb8*/ 	.short	0x0100
        /*0bba*/ 	.byte	0x08
	.zero		1


	//   ....[3]....
        /*0bbc*/ 	.word	0x00000340
        /*0bc0*/ 	.word	0x000000ff
        /*0bc4*/ 	.word	0x00038830
        /*0bc8*/ 	.short	0x0100
        /*0bca*/ 	.byte	0x06
	.zero		1


	//   ....[4]....
        /*0bcc*/ 	.word	0x00000350
        /*0bd0*/ 	.word	0x000000ff
        /*0bd4*/ 	.word	0x00038840
        /*0bd8*/ 	.short	0x0100
        /*0bda*/ 	.byte	0x06
	.zero		1


	//   ....[5]....
        /*0bdc*/ 	.word	0x00000360
        /*0be0*/ 	.word	0x000000ff
        /*0be4*/ 	.word	0x00038838
        /*0be8*/ 	.short	0x0100
        /*0bea*/ 	.byte	0x06
	.zero		1


	//   ....[6]....
        /*0bec*/ 	.word	0x00000370
        /*0bf0*/ 	.word	0x000000ff
        /*0bf4*/ 	.word	0x00038848
        /*0bf8*/ 	.short	0x0100
        /*0bfa*/ 	.byte	0x06
	.zero		1


	//   ....[7]....
        /*0bfc*/ 	.word	0x000004a0
        /*0c00*/ 	.word	0x000000ff
        /*0c04*/ 	.word	0x00038850
        /*0c08*/ 	.short	0x0100
        /*0c0a*/ 	.byte	0x08
	.zero		1


	//   ....[8]....
        /*0c0c*/ 	.word	0x000004b0
        /*0c10*/ 	.word	0x000000ff
        /*0c14*/ 	.word	0x00038860
        /*0c18*/ 	.short	0x0100
        /*0c1a*/ 	.byte	0x08
	.zero		1


	//   ....[9]....
        /*0c1c*/ 	.word	0x000004c0
        /*0c20*/ 	.word	0x000000ff
        /*0c24*/ 	.word	0x00038858
        /*0c28*/ 	.short	0x0100
        /*0c2a*/ 	.byte	0x08
	.zero		1


	//   ....[10]....
        /*0c2c*/ 	.word	0x000004d0
        /*0c30*/ 	.word	0x000000ff
        /*0c34*/ 	.word	0x00038868
        /*0c38*/ 	.short	0x0100
        /*0c3a*/ 	.byte	0x08
	.zero		1


	//   ....[11]....
        /*0c3c*/ 	.word	0x000005c0
        /*0c40*/ 	.word	0x000000ff
        /*0c44*/ 	.word	0x00038870
        /*0c48*/ 	.short	0x0100
        /*0c4a*/ 	.byte	0x06
	.zero		1


	//   ....[12]....
        /*0c4c*/ 	.word	0x000005d0
        /*0c50*/ 	.word	0x000000ff
        /*0c54*/ 	.word	0x00038880
        /*0c58*/ 	.short	0x0100
        /*0c5a*/ 	.byte	0x06
	.zero		1


	//   ....[13]....
        /*0c5c*/ 	.word	0x000005e0
        /*0c60*/ 	.word	0x000000ff
        /*0c64*/ 	.word	0x00038878
        /*0c68*/ 	.short	0x0100
        /*0c6a*/ 	.byte	0x06
	.zero		1


	//   ....[14]....
        /*0c6c*/ 	.word	0x000005f0
        /*0c70*/ 	.word	0x000000ff
        /*0c74*/ 	.word	0x00038888
        /*0c78*/ 	.short	0x0100
        /*0c7a*/ 	.byte	0x06
	.zero		1


	//   ....[15]....
        /*0c7c*/ 	.word	0x00000720
        /*0c80*/ 	.word	0x000000ff
        /*0c84*/ 	.word	0x00038890
        /*0c88*/ 	.short	0x0100
        /*0c8a*/ 	.byte	0x08
	.zero		1


	//   ....[16]....
        /*0c8c*/ 	.word	0x00000730
        /*0c90*/ 	.word	0x000000ff
        /*0c94*/ 	.word	0x000388a0
        /*0c98*/ 	.short	0x0100
        /*0c9a*/ 	.byte	0x08
	.zero		1


	//   ....[17]....
        /*0c9c*/ 	.word	0x00000740
        /*0ca0*/ 	.word	0x000000ff
        /*0ca4*/ 	.word	0x00038898
        /*0ca8*/ 	.short	0x0100
        /*0caa*/ 	.byte	0x08
	.zero		1


	//   ....[18]....
        /*0cac*/ 	.word	0x00000750
        /*0cb0*/ 	.word	0x000000ff
        /*0cb4*/ 	.word	0x000388a8
        /*0cb8*/ 	.short	0x0100
        /*0cba*/ 	.byte	0x08
	.zero		1


	//   ....[19]....
        /*0cbc*/ 	.word	0x00000880
        /*0cc0*/ 	.word	0x000000ff
        /*0cc4*/ 	.word	0x000388b0
        /*0cc8*/ 	.short	0x0100
        /*0cca*/ 	.byte	0x08
	.zero		1


	//   ....[20]....
        /*0ccc*/ 	.word	0x00000890
        /*0cd0*/ 	.word	0x000000ff
        /*0cd4*/ 	.word	0x000388c0
        /*0cd8*/ 	.short	0x0100
        /*0cda*/ 	.byte	0x08
	.zero		1


	//   ....[21]....
        /*0cdc*/ 	.word	0x000008a0
        /*0ce0*/ 	.word	0x000000ff
        /*0ce4*/ 	.word	0x000388b8
        /*0ce8*/ 	.short	0x0100
        /*0cea*/ 	.byte	0x08
	.zero		1


	//   ....[22]....
        /*0cec*/ 	.word	0x000008b0
        /*0cf0*/ 	.word	0x000000ff
        /*0cf4*/ 	.word	0x000388c8
        /*0cf8*/ 	.short	0x0100
        /*0cfa*/ 	.byte	0x08
	.zero		1


	//   ....[23]....
        /*0cfc*/ 	.word	0x00002a70
        /*0d00*/ 	.word	0x00000040
        /*0d04*/ 	.word	0x00038890
        /*0d08*/ 	.short	0x010a
        /*0d0a*/ 	.byte	0x3f
	.zero		1


	//   ....[24]....
        /*0d0c*/ 	.word	0x000034b0
        /*0d10*/ 	.word	0x00000040
        /*0d14*/ 	.word	0x00038890
        /*0d18*/ 	.short	0x010a
        /*0d1a*/ 	.byte	0x3f
	.zero		1


	//   ....[25]....
        /*0d1c*/ 	.word	0x00003cb0
        /*0d20*/ 	.word	0x00000040
        /*0d24*/ 	.word	0x00038890
        /*0d28*/ 	.short	0x010a
        /*0d2a*/ 	.byte	0x3f
	.zero		1


	//   ....[26]....
        /*0d2c*/ 	.word	0x00004090
        /*0d30*/ 	.word	0x00000004
        /*0d34*/ 	.word	0x00000000
        /*0d38*/ 	.short	0x0101
        /*0d3a*/ 	.byte	0x3f
	.zero		1


	//   ....[27]....
        /*0d3c*/ 	.word	0x000040d0
        /*0d40*/ 	.word	0x00000040
        /*0d44*/ 	.word	0x000388b0
        /*0d48*/ 	.short	0x010a
        /*0d4a*/ 	.byte	0x3f
	.zero		1


	//   ....[28]....
        /*0d4c*/ 	.word	0x00004980
        /*0d50*/ 	.word	0x00000040
        /*0d54*/ 	.word	0x00000000
        /*0d58*/ 	.short	0x0101
        /*0d5a*/ 	.byte	0x3f
	.zero		1


	//   ....[29]....
        /*0d5c*/ 	.word	0x00005400
        /*0d60*/ 	.word	0x00000003
        /*0d64*/ 	.word	0x00000000
        /*0d68*/ 	.short	0x0101
        /*0d6a*/ 	.byte	0x3f
	.zero		1


	//   ....[30]....
        /*0d6c*/ 	.word	0x00005fd0
        /*0d70*/ 	.word	0x00000003
        /*0d74*/ 	.word	0x00000000
        /*0d78*/ 	.short	0x0101
        /*0d7a*/ 	.byte	0x3f
	.zero		1


	//   ....[31]....
        /*0d7c*/ 	.word	0x00006ba0
        /*0d80*/ 	.word	0x00000002
        /*0d84*/ 	.word	0x00038800
        /*0d88*/ 	.short	0x010a
        /*0d8a*/ 	.byte	0x3f
	.zero		1


	//   ....[32]....
        /*0d8c*/ 	.word	0x00006bf0
        /*0d90*/ 	.word	0x00000002
        /*0d94*/ 	.word	0x00038800
        /*0d98*/ 	.short	0x010a
        /*0d9a*/ 	.byte	0x3f
	.zero		1


	//   ....[33]....
        /*0d9c*/ 	.word	0x00007220
        /*0da0*/ 	.word	0x00000002
        /*0da4*/ 	.word	0x00038800
        /*0da8*/ 	.short	0x010a
        /*0daa*/ 	.byte	0x3f
	.zero		1


	//   ....[34]....
        /*0dac*/ 	.word	0x00008120
        /*0db0*/ 	.word	0x00000002
        /*0db4*/ 	.word	0x00038800
        /*0db8*/ 	.short	0x010a
        /*0dba*/ 	.byte	0x3f
	.zero		1


	//   ....[35]....
        /*0dbc*/ 	.word	0x00008f60
        /*0dc0*/ 	.word	0x0000000d
        /*0dc4*/ 	.word	0x00038830
        /*0dc8*/ 	.short	0x010a
        /*0dca*/ 	.byte	0x3f
	.zero		1


	//   ....[36]....
        /*0dcc*/ 	.word	0x00009010
        /*0dd0*/ 	.word	0x0000000d
        /*0dd4*/ 	.word	0x00038830
        /*0dd8*/ 	.short	0x010a
        /*0dda*/ 	.byte	0x3f
	.zero		1


	//   ....[37]....
        /*0ddc*/ 	.word	0x00009320
        /*0de0*/ 	.word	0x00000002
        /*0de4*/ 	.word	0x00038810
        /*0de8*/ 	.short	0x010a
        /*0dea*/ 	.byte	0x3f
	.zero		1


	//   ....[38]....
        /*0dec*/ 	.word	0x00009370
        /*0df0*/ 	.word	0x0000000d
        /*0df4*/ 	.word	0x00038850
        /*0df8*/ 	.short	0x010a
        /*0dfa*/ 	.byte	0x3f
	.zero		1


	//   ....[39]....
        /*0dfc*/ 	.word	0x00009420
        /*0e00*/ 	.word	0x0000000d
        /*0e04*/ 	.word	0x00038850
        /*0e08*/ 	.short	0x010a
        /*0e0a*/ 	.byte	0x3f
	.zero		1


	//   ....[40]....
        /*0e0c*/ 	.word	0x0000b5b0
        /*0e10*/ 	.word	0x0000000c
        /*0e14*/ 	.word	0x00000000
        /*0e18*/ 	.short	0x0101
        /*0e1a*/ 	.byte	0x3f
	.zero		1


	//   ....[41]....
        /*0e1c*/ 	.word	0x0000bd40
        /*0e20*/ 	.word	0x0000000d
        /*0e24*/ 	.word	0x00000000
        /*0e28*/ 	.short	0x0101
        /*0e2a*/ 	.byte	0x3f
	.zero		1


	//   ....[42]....
        /*0e2c*/ 	.word	0x0000be60
        /*0e30*/ 	.word	0x0000000e
        /*0e34*/ 	.word	0x00038830
        /*0e38*/ 	.short	0x010a
        /*0e3a*/ 	.byte	0x3f
	.zero		1


	//   ....[43]....
        /*0e3c*/ 	.word	0x0000bf10
        /*0e40*/ 	.word	0x0000000e
        /*0e44*/ 	.word	0x00038830
        /*0e48*/ 	.short	0x010a
        /*0e4a*/ 	.byte	0x3f
	.zero		1


	//   ....[44]....
        /*0e4c*/ 	.word	0x0000c180
        /*0e50*/ 	.word	0x0000000e
        /*0e54*/ 	.word	0x00038850
        /*0e58*/ 	.short	0x010a
        /*0e5a*/ 	.byte	0x3f
	.zero		1


	//   ....[45]....
        /*0e5c*/ 	.word	0x0000c1f0
        /*0e60*/ 	.word	0x0000000e
        /*0e64*/ 	.word	0x00038850
        /*0e68*/ 	.short	0x010a
        /*0e6a*/ 	.byte	0x3f
	.zero		1


	//   ....[46]....
        /*0e6c*/ 	.word	0x0000df30
        /*0e70*/ 	.word	0x00000099
        /*0e74*/ 	.word	0x00000000
        /*0e78*/ 	.short	0x0101
        /*0e7a*/ 	.byte	0x3f
	.zero		1


	//   ....[47]....
        /*0e7c*/ 	.word	0x0000f0a0
        /*0e80*/ 	.word	0x0000000e
        /*0e84*/ 	.word	0x00000000
        /*0e88*/ 	.short	0x0101
        /*0e8a*/ 	.byte	0x3f
	.zero		1


	//   ....[48]....
        /*0e8c*/ 	.word	0x00011960
        /*0e90*/ 	.word	0x00000000
        /*0e94*/ 	.word	0x00000000
        /*0e98*/ 	.short	0x0101
        /*0e9a*/ 	.byte	0x3f
	.zero		1


	//   ....[49]....
        /*0e9c*/ 	.word	0x00014120
        /*0ea0*/ 	.word	0x00000017
        /*0ea4*/ 	.word	0x00038820
        /*0ea8*/ 	.short	0x010a
        /*0eaa*/ 	.byte	0x3f
	.zero		1


	//   ....[50]....
        /*0eac*/ 	.word	0x000141b0
        /*0eb0*/ 	.word	0x00000003
        /*0eb4*/ 	.word	0x000388a0
        /*0eb8*/ 	.short	0x010a
        /*0eba*/ 	.byte	0x3f
	.zero		1


	//   ....[51]....
        /*0ebc*/ 	.word	0x00014400
        /*0ec0*/ 	.word	0x00000003
        /*0ec4*/ 	.word	0x000388c0
        /*0ec8*/ 	.short	0x010a
        /*0eca*/ 	.byte	0x3f
	.zero		1


	//   ....[52]....
        /*0ecc*/ 	.word	0x00014dd0
        /*0ed0*/ 	.word	0x00000006
        /*0ed4*/ 	.word	0x000388a0
        /*0ed8*/ 	.short	0x010a
        /*0eda*/ 	.byte	0x3f
	.zero		1


	//   ....[53]....
        /*0edc*/ 	.word	0x00015010
        /*0ee0*/ 	.word	0x00000006
        /*0ee4*/ 	.word	0x000388c0
        /*0ee8*/ 	.short	0x010a
        /*0eea*/ 	.byte	0x3f
	.zero		1


	//   ....[54]....
        /*0eec*/ 	.word	0x000165d0
        /*0ef0*/ 	.word	0x0000001b
        /*0ef4*/ 	.word	0x00038840
        /*0ef8*/ 	.short	0x010a
        /*0efa*/ 	.byte	0x3f
	.zero		1


	//   ....[55]....
        /*0efc*/ 	.word	0x00016ae0
        /*0f00*/ 	.word	0x0000001b
        /*0f04*/ 	.word	0x00038830
        /*0f08*/ 	.short	0x0107
        /*0f0a*/ 	.byte	0x3f
	.zero		1


	//   ....[56]....
        /*0f0c*/ 	.word	0x00016bb0
        /*0f10*/ 	.word	0x0000001b
        /*0f14*/ 	.word	0x00038830
        /*0f18*/ 	.short	0x0101
        /*0f1a*/ 	.byte	0x3f
	.zero		1


	//   ....[57]....
        /*0f1c*/ 	.word	0x00017460
        /*0f20*/ 	.word	0x00000017
        /*0f24*/ 	.word	0x00038800
        /*0f28*/ 	.short	0x0107
        /*0f2a*/ 	.byte	0x3f
	.zero		1


	//   ....[58]....
        /*0f2c*/ 	.word	0x000174f0
        /*0f30*/ 	.word	0x00000017
        /*0f34*/ 	.word	0x00038800
        /*0f38*/ 	.short	0x0101
        /*0f3a*/ 	.byte	0x3f
	.zero		1


	//   ....[59]....
        /*0f3c*/ 	.word	0x00018400
        /*0f40*/ 	.word	0x00000017
        /*0f44*/ 	.word	0x00038810
        /*0f48*/ 	.short	0x0107
        /*0f4a*/ 	.byte	0x3f
	.zero		1


	//   ....[60]....
        /*0f4c*/ 	.word	0x00018500
        /*0f50*/ 	.word	0x00000017
        /*0f54*/ 	.word	0x00038810
        /*0f58*/ 	.short	0x0101
        /*0f5a*/ 	.byte	0x3f
	.zero		1


	//   ....[61]....
        /*0f5c*/ 	.word	0x00018520
        /*0f60*/ 	.word	0x00000017
        /*0f64*/ 	.word	0x00038820
        /*0f68*/ 	.short	0x010a
        /*0f6a*/ 	.byte	0x3f
	.zero		1


	//   ....[62]....
        /*0f6c*/ 	.word	0x000185b0
        /*0f70*/ 	.word	0x0000001b
        /*0f74*/ 	.word	0x00038860
        /*0f78*/ 	.short	0x010a
        /*0f7a*/ 	.byte	0x3f
	.zero		1


	//   ....[63]....
        /*0f7c*/ 	.word	0x00018ee0
        /*0f80*/ 	.word	0x0000001b
        /*0f84*/ 	.word	0x00038850
        /*0f88*/ 	.short	0x0107
        /*0f8a*/ 	.byte	0x3f
	.zero		1


	//   ....[64]....
        /*0f8c*/ 	.word	0x00018fb0
        /*0f90*/ 	.word	0x0000001b
        /*0f94*/ 	.word	0x00038850
        /*0f98*/ 	.short	0x0101
        /*0f9a*/ 	.byte	0x3f
	.zero		1


	//   ....[65]....
        /*0f9c*/ 	.word	0x00019340
        /*0fa0*/ 	.word	0x00000006
        /*0fa4*/ 	.word	0x00038840
        /*0fa8*/ 	.short	0x010a
        /*0faa*/ 	.byte	0x3f
	.zero		1


	//   ....[66]....
        /*0fac*/ 	.word	0x00019680
        /*0fb0*/ 	.word	0x00000006
        /*0fb4*/ 	.word	0x00038830
        /*0fb8*/ 	.short	0x0107
        /*0fba*/ 	.byte	0x3f
	.zero		1


	//   ....[67]....
        /*0fbc*/ 	.word	0x00019740
        /*0fc0*/ 	.word	0x00000006
        /*0fc4*/ 	.word	0x00038830
        /*0fc8*/ 	.short	0x0101
        /*0fca*/ 	.byte	0x3f
	.zero		1


	//   ....[68]....
        /*0fcc*/ 	.word	0x00019770
        /*0fd0*/ 	.word	0x00000006
        /*0fd4*/ 	.word	0x00038860
        /*0fd8*/ 	.short	0x010a
        /*0fda*/ 	.byte	0x3f
	.zero		1


	//   ....[69]....
        /*0fdc*/ 	.word	0x00019e40
        /*0fe0*/ 	.word	0x00000006
        /*0fe4*/ 	.word	0x00038850
        /*0fe8*/ 	.short	0x0107
        /*0fea*/ 	.byte	0x3f
	.zero		1


	//   ....[70]....
        /*0fec*/ 	.word	0x00019f00
        /*0ff0*/ 	.word	0x00000006
        /*0ff4*/ 	.word	0x00038850
        /*0ff8*/ 	.short	0x0101
        /*0ffa*/ 	.byte	0x3f
	.zero		1


	//   ....[71]....
        /*0ffc*/ 	.word	0x0001ab40
        /*1000*/ 	.word	0x00000004
        /*1004*/ 	.word	0x00038820
        /*1008*/ 	.short	0x010a
        /*100a*/ 	.byte	0x3f
	.zero		1


	//   ....[72]....
        /*100c*/ 	.word	0x0001acb0
        /*1010*/ 	.word	0x00000005
        /*1014*/ 	.word	0x00038840
        /*1018*/ 	.short	0x010a
        /*101a*/ 	.byte	0x3f
	.zero		1


	//   ....[73]....
        /*101c*/ 	.word	0x0001ad50
        /*1020*/ 	.word	0x00000019
        /*1024*/ 	.word	0x00038840
        /*1028*/ 	.short	0x010a
        /*102a*/ 	.byte	0x3f
	.zero		1


	//   ....[74]....
        /*102c*/ 	.word	0x0001ad90
        /*1030*/ 	.word	0x00000005
        /*1034*/ 	.word	0x00038860
        /*1038*/ 	.short	0x010a
        /*103a*/ 	.byte	0x3f
	.zero		1


	//   ....[75]....
        /*103c*/ 	.word	0x0001add0
        /*1040*/ 	.word	0x00000019
        /*1044*/ 	.word	0x00038860
        /*1048*/ 	.short	0x010a
        /*104a*/ 	.byte	0x3f
	.zero		1


	//   ....[76]....
        /*104c*/ 	.word	0x0001ae30
        /*1050*/ 	.word	0x00000040
        /*1054*/ 	.word	0x00038890
        /*1058*/ 	.short	0x010a
        /*105a*/ 	.byte	0x3f
	.zero		1


	//   ....[77]....
        /*105c*/ 	.word	0x0001afa0
        /*1060*/ 	.word	0x00000040
        /*1064*/ 	.word	0x00038890
        /*1068*/ 	.short	0x010a
        /*106a*/ 	.byte	0x3f
	.zero		1


	//   ....[78]....
        /*106c*/ 	.word	0x0001b120
        /*1070*/ 	.word	0x00000040
        /*1074*/ 	.word	0x00038890
        /*1078*/ 	.short	0x010a
        /*107a*/ 	.byte	0x3f
	.zero		1


	//   ....[79]....
        /*107c*/ 	.word	0x0001b280
        /*1080*/ 	.word	0x00000040
        /*1084*/ 	.word	0x000388b0
        /*1088*/ 	.short	0x010a
        /*108a*/ 	.byte	0x3f
	.zero		1


	//   ....[80]....
        /*108c*/ 	.word	0x0001b490
        /*1090*/ 	.word	0x00000002
        /*1094*/ 	.word	0x00038800
        /*1098*/ 	.short	0x010a
        /*109a*/ 	.byte	0x3f
	.zero		1


	//   ....[81]....
        /*109c*/ 	.word	0x0001b6a0
        /*10a0*/ 	.word	0x00000002
        /*10a4*/ 	.word	0x00038800
        /*10a8*/ 	.short	0x010a
        /*10aa*/ 	.byte	0x3f
	.zero		1


	//   ....[82]....
        /*10ac*/ 	.word	0x0001b6f0
        /*10b0*/ 	.word	0x0000000d
        /*10b4*/ 	.word	0x00038830
        /*10b8*/ 	.short	0x010a
        /*10ba*/ 	.byte	0x3f
	.zero		1


	//   ....[83]....
        /*10bc*/ 	.word	0x0001b740
        /*10c0*/ 	.word	0x00000002
        /*10c4*/ 	.word	0x00038810
        /*10c8*/ 	.short	0x010a
        /*10ca*/ 	.byte	0x3f
	.zero		1


	//   ....[84]....
        /*10cc*/ 	.word	0x0001b790
        /*10d0*/ 	.word	0x0000000d
        /*10d4*/ 	.word	0x00038850
        /*10d8*/ 	.short	0x010a
        /*10da*/ 	.byte	0x3f
	.zero		1


	//   ....[85]....
        /*10dc*/ 	.word	0x0001b7e0
        /*10e0*/ 	.word	0x0000000e
        /*10e4*/ 	.word	0x00038830
        /*10e8*/ 	.short	0x010a
        /*10ea*/ 	.byte	0x3f
	.zero		1


	//   ....[86]....
        /*10ec*/ 	.word	0x0001b830
        /*10f0*/ 	.word	0x0000000e
        /*10f4*/ 	.word	0x00038850
        /*10f8*/ 	.short	0x010a
        /*10fa*/ 	.byte	0x3f
	.zero		1


	//   ....[87]....
        /*10fc*/ 	.word	0x0001b9d0
        /*1100*/ 	.word	0x00000017
        /*1104*/ 	.word	0x00038820
        /*1108*/ 	.short	0x010a
        /*110a*/ 	.byte	0x3f
	.zero		1


	//   ....[88]....
        /*110c*/ 	.word	0x0001ba20
        /*1110*/ 	.word	0x00000003
        /*1114*/ 	.word	0x000388a0
        /*1118*/ 	.short	0x010a
        /*111a*/ 	.byte	0x3f
	.zero		1


	//   ....[89]....
        /*111c*/ 	.word	0x0001ba70
        /*1120*/ 	.word	0x00000003
        /*1124*/ 	.word	0x000388c0
        /*1128*/ 	.short	0x010a
        /*112a*/ 	.byte	0x3f
	.zero		1


	//   ....[90]....
        /*112c*/ 	.word	0x0001bac0
        /*1130*/ 	.word	0x00000006
        /*1134*/ 	.word	0x000388a0
        /*1138*/ 	.short	0x010a
        /*113a*/ 	.byte	0x3f
	.zero		1


	//   ....[91]....
        /*113c*/ 	.word	0x0001bb10
        /*1140*/ 	.word	0x00000006
        /*1144*/ 	.word	0x000388c0
        /*1148*/ 	.short	0x010a
        /*114a*/ 	.byte	0x3f
	.zero		1


	//   ....[92]....
        /*114c*/ 	.word	0x0001bc30
        /*1150*/ 	.word	0x0000001b
        /*1154*/ 	.word	0x00038840
        /*1158*/ 	.short	0x010a
        /*115a*/ 	.byte	0x3f
	.zero		1


	//   ....[93]....
        /*115c*/ 	.word	0x0001d1c0
        /*1160*/ 	.word	0x00000017
        /*1164*/ 	.word	0x00038820
        /*1168*/ 	.short	0x010a
        /*116a*/ 	.byte	0x3f
	.zero		1


	//   ....[94]....
        /*116c*/ 	.word	0x0001d210
        /*1170*/ 	.word	0x0000001b
        /*1174*/ 	.word	0x00038860
        /*1178*/ 	.short	0x010a
        /*117a*/ 	.byte	0x3f
	.zero		1


	//   ....[95]....
        /*117c*/ 	.word	0x0001db00
        /*1180*/ 	.word	0x00000006
        /*1184*/ 	.word	0x00038840
        /*1188*/ 	.short	0x010a
        /*118a*/ 	.byte	0x3f
	.zero		1


	//   ....[96]....
        /*118c*/ 	.word	0x0001dfc0
        /*1190*/ 	.word	0x00000006
        /*1194*/ 	.word	0x00038860
        /*1198*/ 	.short	0x010a
        /*119a*/ 	.byte	0x3f
	.zero		1


	//   ....[97]....
        /*119c*/ 	.word	0x0001f0b0
        /*11a0*/ 	.word	0x00000004
        /*11a4*/ 	.word	0x00038820
        /*11a8*/ 	.short	0x010a
        /*11aa*/ 	.byte	0x3f
	.zero		1


	//   ....[98]....
        /*11ac*/ 	.word	0x0001f250
        /*11b0*/ 	.word	0x00000005
        /*11b4*/ 	.word	0x00038840
        /*11b8*/ 	.short	0x010a
        /*11ba*/ 	.byte	0x3f
	.zero		1


	//   ....[99]....
        /*11bc*/ 	.word	0x0001f2a0
        /*11c0*/ 	.word	0x00000019
        /*11c4*/ 	.word	0x00038840
        /*11c8*/ 	.short	0x010a
        /*11ca*/ 	.byte	0x3f
	.zero		1


	//   ....[100]....
        /*11cc*/ 	.word	0x0001f2f0
        /*11d0*/ 	.word	0x00000005
        /*11d4*/ 	.word	0x00038860
        /*11d8*/ 	.short	0x010a
        /*11da*/ 	.byte	0x3f
	.zero		1


	//----- nvinfo : EIATTR_NUM_MBARRIERS
	.align		4
.L_744:
        /*11dc*/ 	.byte	0x03, 0x38
        /*11de*/ 	.short	0x0017


	//----- nvinfo : EIATTR_EXIT_INSTR_OFFSETS
	.align		4
        /*11e0*/ 	.byte	0x04, 0x1c
        /*11e2*/ 	.short	(.L_746 - .L_745)


	//   ....[0]....
.L_745:
        /*11e4*/ 	.word	0x0001ae20


	//----- nvinfo : EIATTR_MAX_THREADS
	.align		4
.L_746:
        /*11e8*/ 	.byte	0x04, 0x05
        /*11ea*/ 	.short	(.L_748 - .L_747)
.L_747:
        /*11ec*/ 	.word	0x00000180
        /*11f0*/ 	.word	0x00000001
        /*11f4*/ 	.word	0x00000001


	//----- nvinfo : EIATTR_CRS_STACK_SIZE
	.align		4
.L_748:
        /*11f8*/ 	.byte	0x04, 0x1e
        /*11fa*/ 	.short	(.L_750 - .L_749)
.L_749:
        /*11fc*/ 	.word	0x00000000


	//----- nvinfo : EIATTR_CBANK_PARAM_SIZE
	.align		4
.L_750:
        /*1200*/ 	.byte	0x03, 0x19
        /*1202*/ 	.short	0x0bf0


	//----- nvinfo : EIATTR_PARAM_CBANK
	.align		4
        /*1204*/ 	.byte	0x04, 0x0a
        /*1206*/ 	.short	(.L_752 - .L_751)
	.align		4
.L_751:
        /*1208*/ 	.word	index@(.nv.constant0._ZN7cutlass13device_kernelIN5flash11enable_sm90INS1_16FlashAttnFwdSm90INS1_25CollectiveMainloopFwdSm90ILi2EN4cute5tupleIJNS5_1CILi1EEES8_S8_EEENS6_IJNS7_ILi64EEESA_SA_EEELi512ENS_6half_tEfNS_4arch4Sm90ELb0ELb0ELb0ELb1ELb1ELb1ELb1ELb0ELb0ELb1ELb0ELb0EEENS1_21CollectiveEpilogueFwdINS6_IJSA_NS7_ILi512EEESA_EEES9_SC_SE_Li256ELb1ELb1ELb0ELb0EEENS1_36VarlenDynamicPersistentTileSchedulerILi64ELi64ELi256ELi128ELb0ELb1ELb1ELb0ELb1ELb1EEEEEEEEEvNT_6ParamsE)
        /*120c*/ 	.short	0x0210
        /*120e*/ 	.short	0x0bf0


	//----- nvinfo : EIATTR_SW_WAR
	.align		4
.L_752:
        /*1210*/ 	.byte	0x04, 0x36
        /*1212*/ 	.short	(.L_754 - .L_753)
.L_753:
        /*1214*/ 	.word	0x00000008
.L_754:


//--------------------- .nv.info._ZN7cutlass13device_kernelIN5flash11enable_sm90INS1_16FlashAttnFwdSm90INS1_25CollectiveMainloopFwdSm90ILi2EN4cute5tupleIJNS5_1CILi1EEES8_S8_EEENS6_IJNS7_ILi64EEESA_SA_EEELi512ENS_6half_tEfNS_4arch4Sm90ELb0ELb1ELb0ELb0ELb1ELb0ELb0ELb0ELb0ELb1ELb0ELb0EEENS1_21CollectiveEpilogueFwdINS6_IJSA_NS7_ILi512EEESA_EEES9_SC_SE_Li256ELb0ELb1ELb0ELb0EEENS1_30DynamicPersistentTileSchedulerILi256ELi128ELb0ELb1ELb1EEEEEEEEEvNT_6ParamsE --------------------------
	.section	.nv.info._ZN7cutlass13device_kernelIN5flash11enable_sm90INS1_16FlashAttnFwdSm90INS1_25CollectiveMainloopFwdSm90ILi2EN4cute5tupleIJNS5_1CILi1EEES8_S8_EEENS6_IJNS7_ILi64EEESA_SA_EEELi512ENS_6half_tEfNS_4arch4Sm90ELb0ELb1ELb0ELb0ELb1ELb0ELb0ELb0ELb0ELb1ELb0ELb0EEENS1_21CollectiveEpilogueFwdINS6_IJSA_NS7_ILi512EEESA_EEES9_SC_SE_Li256ELb0ELb1ELb0ELb0EEENS1_30DynamicPersistentTileSchedulerILi256ELi128ELb0ELb1ELb1EEEEEEEEEvNT_6ParamsE,"",@"SHT_CUDA_INFO"
	.sectionflags	@""
	.align	4


	//----- nvinfo : EIATTR_CUDA_API_VERSION
	.align		4
        /*0000*/ 	.byte	0x04, 0x37
        /*0002*/ 	.short	(.L_756 - .L_755)
.L_755:
        /*0004*/ 	.word	0x00000082


	//----- nvinfo : EIATTR_KPARAM_INFO
	.align		4
.L_756:
        /*0008*/ 	.byte	0x04, 0x17
        /*000a*/ 	.short	(.L_758 - .L_757)
.L_757:
        /*000c*/ 	.word	0x00000000
        /*0010*/ 	.short	0x0000
        /*0012*/ 	.short	0x0070
        /*0014*/ 	.byte	0x00, 0xf0, 0x01, 0x2a


	//----- nvinfo : EIATTR_SPARSE_MMA_MASK
	.align		4
.L_758:
        /*0018*/ 	.byte	0x03, 0x50
        /*001a*/ 	.short	0x0000


	//----- nvinfo : EIATTR_MAXREG_COUNT
	.align		4
        /*001c*/ 	.byte	0x03, 0x1b
        /*001e*/ 	.short	0x00a8


	//----- nvinfo : EIATTR_NUM_BARRIERS
	.align		4
        /*0020*/ 	.byte	0x02, 0x4c
        /*0022*/ 	.byte	0x10
	.zero		1


	//----- nvinfo : EIATTR_EXTERNS
	.align		4
        /*0024*/ 	.byte	0x04, 0x0f
        /*0026*/ 	.short	(.L_760 - .L_759)


	//   ....[0]....
	.align		4
.L_759:
        /*0028*/ 	.word	index@(__assertfail)


	//----- nvinfo : EIATTR_ANNOTATIONS
	.align		4
.L_760:
        /*002c*/ 	.byte	0x04, 0x55
        /*002e*/ 	.short	(.L_762 - .L_761)


	//   ....[0]....
.L_761:
        /*0030*/ 	.word	0x00000001
        /*0034*/ 	.byte	0xd0, 0xf9, 0x00, 0x00, 0x01, 0x00, 0x00, 0x00, 0xe0, 0xfa, 0x00, 0x00, 0x01, 0x00, 0x00, 0x00
        /*0044*/ 	.byte	0xe0, 0xfe, 0x00, 0x00, 0x01, 0x00, 0x00, 0x00, 0x30, 0x11, 0x01, 0x00, 0x01, 0x00, 0x00, 0x00
        /*0054*/ 	.byte	0xf0, 0x16, 0x01, 0x00, 0x01, 0x00, 0x00, 0x00, 0xd0, 0x1c, 0x01, 0x00, 0x01, 0x00, 0x00, 0x00
        /*0064*/ 	.byte	0xf0, 0x1c, 0x01, 0x00, 0x01, 0x00, 0x00, 0x00, 0x30, 0x1e, 0x01, 0x00, 0x01, 0x00, 0x00, 0x00
        /*0074*/ 	.byte	0xe0, 0x38, 0x01, 0x00


	//----- nvinfo : EIATTR_MERCURY_ISA_VERSION
	.align		4
.L_762:
        /*0078*/ 	.byte	0x03, 0x5f
        /*007a*/ 	.short	0x0101


	//----- nvinfo : EIATTR_INT_WARP_WIDE_INSTR_OFFSETS
	.align		4
        /*007c*/ 	.byte	0x04, 0x31
        /*007e*/ 	.short	(.L_764 - .L_763)


	//   ....[0]....
.L_763:
        /*0080*/ 	.word	0x000000c0


	//   ....[1]....
        /*0084*/ 	.word	0x000000d0


	//   ....[2]....
        /*0088*/ 	.word	0x00000170


	//   ....[3]....
        /*008c*/ 	.word	0x00010850


	//   ....[4]....
        /*0090*/ 	.word	0x000108e0


	//   ....[5]....
        /*0094*/ 	.word	0x00013670


	//   ....[6]....
        /*0098*/ 	.word	0x00013700


	//----- nvinfo : EIATTR_COOP_GROUP_MASK_REGIDS
	.align		4
.L_764:
        /*009c*/ 	.byte	0x04, 0x29
        /*009e*/ 	.short	(.L_766 - .L_765)


	//   ....[0]....
.L_765:
        /*00a0*/ 	.word	0xffffffff


	//   ....[1]....
        /*00a4*/ 	.word	0xffffffff


	//   ....[2]....
        /*00a8*/ 	.word	0xffffffff


	//   ....[3]....
        /*00ac*/ 	.word	0xffffffff


	//   ....[4]....
        /*00b0*/ 	.word	0xffffffff


	//   ....[5]....
        /*00b4*/ 	.word	0xffffffff


	//   ....[6]....
        /*00b8*/ 	.word	0xffffffff


	//   ....[7]....
        /*00bc*/ 	.word	0xffffffff


	//   ....[8]....
        /*00c0*/ 	.word	0xffffffff


	//   ....[9]....
        /*00c4*/ 	.word	0xffffffff


	//   ....[10]....
        /*00c8*/ 	.word	0xffffffff


	//   ....[11]....
        /*00cc*/ 	.word	0xffffffff


	//   ....[12]....
        /*00d0*/ 	.word	0xffffffff


	//   ....[13]....
        /*00d4*/ 	.word	0xffffffff


	//   ....[14]....
        /*00d8*/ 	.word	0xffffffff


	//   ....[15]....
        /*00dc*/ 	.word	0xffffffff


	//   ....[16]....
        /*00e0*/ 	.word	0xffffffff


	//   ....[17]....
        /*00e4*/ 	.word	0xffffffff


	//   ....[18]....
        /*00e8*/ 	.word	0xffffffff


	//   ....[19]....
        /*00ec*/ 	.word	0xffffffff


	//   ....[20]....
        /*00f0*/ 	.word	0xffffffff


	//   ....[21]....
        /*00f4*/ 	.word	0xffffffff


	//   ....[22]....
        /*00f8*/ 	.word	0xffffffff


	//   ....[23]....
        /*00fc*/ 	.word	0xffffffff


	//   ....[24]....
        /*0100*/ 	.word	0xffffffff


	//   ....[25]....
        /*0104*/ 	.word	0xffffffff


	//   ....[26]....
        /*0108*/ 	.word	0xffffffff


	//   ....[27]....
        /*010c*/ 	.word	0xffffffff


	//   ....[28]....
        /*0110*/ 	.word	0xffffffff


	//   ....[29]....
        /*0114*/ 	.word	0xffffffff


	//   ....[30]....
        /*0118*/ 	.word	0xffffffff


	//   ....[31]....
        /*011c*/ 	.word	0xffffffff


	//   ....[32]....
        /*0120*/ 	.word	0xffffffff


	//   ....[33]....
        /*0124*/ 	.word	0xffffffff


	//   ....[34]....
        /*0128*/ 	.word	0xffffffff


	//   ....[35]....
        /*012c*/ 	.word	0xffffffff


	//   ....[36]....
        /*0130*/ 	.word	0xffffffff


	//   ....[37]....
        /*0134*/ 	.word	0xffffffff


	//   ....[38]....
        /*0138*/ 	.word	0xffffffff


	//   ....[39]....
        /*013c*/ 	.word	0xffffffff


	//   ....[40]....
        /*0140*/ 	.word	0xffffffff


	//   ....[41]....
        /*0144*/ 	.word	0xffffffff


	//   ....[42]....
        /*0148*/ 	.word	0xffffffff


	//   ....[43]....
        /*014c*/ 	.word	0xffffffff


	//   ....[44]....
        /*0150*/ 	.word	0xffffffff


	//   ....[45]....
        /*0154*/ 	.word	0xffffffff


	//   ....[46]....
        /*0158*/ 	.word	0xffffffff


	//   ....[47]....
        /*015c*/ 	.word	0xffffffff


	//   ....[48]....
        /*0160*/ 	.word	0xffffffff


	//   ....[49]....
        /*0164*/ 	.word	0xffffffff


	//   ....[50]....
        /*0168*/ 	.word	0xffffffff


	//   ....[51]....
        /*016c*/ 	.word	0xffffffff


	//   ....[52]....
        /*0170*/ 	.word	0xffffffff


	//   ....[53]....
        /*0174*/ 	.word	0xffffffff


	//   ....[54]....
        /*0178*/ 	.word	0xffffffff


	//   ....[55]....
        /*017c*/ 	.word	0xffffffff


	//   ....[56]....
        /*0180*/ 	.word	0xffffffff


	//   ....[57]....
        /*0184*/ 	.word	0xffffffff


	//   ....[58]....
        /*0188*/ 	.word	0xffffffff


	//   ....[59]....
        /*018c*/ 	.word	0xffffffff


	//   ....[60]....
        /*0190*/ 	.word	0xffffffff


	//   ....[61]....
        /*0194*/ 	.word	0xffffffff


	//   ....[62]....
        /*0198*/ 	.word	0xffffffff


	//   ....[63]....
        /*019c*/ 	.word	0xffffffff


	//   ....[64]....
        /*01a0*/ 	.word	0xffffffff


	//   ....[65]....
        /*01a4*/ 	.word	0xffffffff


	//   ....[66]....
        /*01a8*/ 	.word	0xffffffff


	//   ....[67]....
        /*01ac*/ 	.word	0xffffffff


	//   ....[68]....
        /*01b0*/ 	.word	0xffffffff


	//   ....[69]....
        /*01b4*/ 	.word	0xffffffff


	//   ....[70]....
        /*01b8*/ 	.word	0xffffffff


	//   ....[71]....
        /*01bc*/ 	.word	0xffffffff


	//   ....[72]....
        /*01c0*/ 	.word	0xffffffff


	//   ....[73]....
        /*01c4*/ 	.word	0xffffffff


	//   ....[74]....
        /*01c8*/ 	.word	0xffffffff


	//   ....[75]....
        /*01cc*/ 	.word	0xffffffff


	//   ....[76]....
        /*01d0*/ 	.word	0xffffffff


	//   ....[77]....
        /*01d4*/ 	.word	0xffffffff


	//   ....[78]....
        /*01d8*/ 	.word	0xffffffff


	//   ....[79]....
        /*01dc*/ 	.word	0xffffffff


	//   ....[80]....
        /*01e0*/ 	.word	0xffffffff


	//   ....[81]....
        /*01e4*/ 	.word	0xffffffff


	//   ....[82]....
        /*01e8*/ 	.word	0xffffffff


	//   ....[83]....
        /*01ec*/ 	.word	0xffffffff


	//   ....[84]....
        /*01f0*/ 	.word	0xffffffff


	//   ....[85]....
        /*01f4*/ 	.word	0xffffffff


	//   ....[86]....
        /*01f8*/ 	.word	0xffffffff


	//   ....[87]....
        /*01fc*/ 	.word	0xffffffff


	//   ....[88]....
        /*0200*/ 	.word	0xffffffff


	//   ....[89]....
        /*0204*/ 	.word	0xffffffff


	//   ....[90]....
        /*0208*/ 	.word	0xffffffff


	//   ....[91]....
        /*020c*/ 	.word	0xffffffff


	//   ....[92]....
        /*0210*/ 	.word	0xffffffff


	//   ....[93]....
        /*0214*/ 	.word	0xffffffff


	//   ....[94]....
        /*0218*/ 	.word	0x0500000f


	//   ....[95]....
        /*021c*/ 	.word	0x0500000f


	//   ....[96]....
        /*0220*/ 	.word	0x0500000f


	//   ....[97]....
        /*0224*/ 	.word	0x0500000f


	//   ....[98]....
        /*0228*/ 	.word	0x0500000f


	//   ....[99]....
        /*022c*/ 	.word	0x0500000f


	//   ....[100]....
        /*0230*/ 	.word	0x0500000f


	//   ....[101]....
        /*0234*/ 	.word	0x0500000f


	//   ....[102]....
        /*0238*/ 	.word	0x0500000f


	//   ....[103]....
        /*023c*/ 	.word	0x0500000f


	//   ....[104]....
        /*0240*/ 	.word	0x0500000f


	//   ....[105]....
        /*0244*/ 	.word	0x0500000f


	//   ....[106]....
        /*0248*/ 	.word	0x0500000f


	//   ....[107]....
        /*024c*/ 	.word	0x0500000f


	//   ....[108]....
        /*0250*/ 	.word	0x0500000f


	//   ....[109]....
        /*0254*/ 	.word	0x0500000f


	//   ....[110]....
        /*0258*/ 	.word	0x0500000f


	//   ....[111]....
        /*025c*/ 	.word	0x0500000f


	//   ....[112]....
        /*0260*/ 	.word	0x0500000f


	//   ....[113]....
        /*0264*/ 	.word	0x0500000f


	//   ....[114]....
        /*0268*/ 	.word	0x0500000f


	//   ....[115]....
        /*026c*/ 	.word	0x0500000f


	//   ....[116]....
        /*0270*/ 	.word	0x0500000f


	//   ....[117]....
        /*0274*/ 	.word	0x0500000f


	//   ....[118]....
        /*0278*/ 	.word	0x0500000f


	//   ....[119]....
        /*027c*/ 	.word	0x0500000f


	//   ....[120]....
        /*0280*/ 	.word	0x0500000f


	//   ....[121]....
        /*0284*/ 	.word	0x0500000f


	//   ....[122]....
        /*0288*/ 	.word	0x0500000f


	//   ....[123]....
        /*028c*/ 	.word	0x0500000f


	//   ....[124]....
        /*0290*/ 	.word	0x0500000f


	//   ....[125]....
        /*0294*/ 	.word	0x0500000f


	//   ....[126]....
        /*0298*/ 	.word	0x0500000f


	//   ....[127]....
        /*029c*/ 	.word	0x0500000f


	//   ....[128]....
        /*02a0*/ 	.word	0x0500000f


	//   ....[129]....
        /*02a4*/ 	.word	0x0500000f


	//   ....[130]....
        /*02a8*/ 	.word	0x0500000f


	//   ....[131]....
        /*02ac*/ 	.word	0x0500000f


	//   ....[132]....
        /*02b0*/ 	.word	0x0500000f


	//   ....[133]....
        /*02b4*/ 	.word	0x0500000f


	//   ....[134]....
        /*02b8*/ 	.word	0x0500000f


	//   ....[135]....
        /*02bc*/ 	.word	0x0500000f


	//   ....[136]....
        /*02c0*/ 	.word	0x0500000f


	//----- nvinfo : EIATTR_COOP_GROUP_INSTR_OFFSETS
	.align		4
.L_766:
        /*02c4*/ 	.byte	0x04, 0x28
        /*02c6*/ 	.short	(.L_768 - .L_767)


	//   ....[0]....
.L_767:
        /*02c8*/ 	.word	0x00000070


	//   ....[1]....
        /*02cc*/ 	.word	0x000000b0


	//   ....[2]....
        /*02d0*/ 	.word	0x00000290


	//   ....[3]....
        /*02d4*/ 	.word	0x000003f0


	//   ....[4]....
        /*02d8*/ 	.word	0x00000510


	//   ....[5]....
        /*02dc*/ 	.word	0x00000670


	//   ....[6]....
        /*02e0*/ 	.word	0x00001b50


	//   ....[7]....
        /*02e4*/ 	.word	0x00003cc0


	//   ....[8]....
        /*02e8*/ 	.word	0x000043c0


	//   ....[9]....
        /*02ec*/ 	.word	0x00004630


	//   ....[10]....
        /*02f0*/ 	.word	0x00004f70


	//   ....[11]....
        /*02f4*/ 	.word	0x00005070


	//   ....[12]....
        /*02f8*/ 	.word	0x000053c0


	//   ....[13]....
        /*02fc*/ 	.word	0x00005490


	//   ....[14]....
        /*0300*/ 	.word	0x00005cd0


	//   ....[15]....
        /*0304*/ 	.word	0x000063c0


	//   ....[16]....
        /*0308*/ 	.word	0x00006600


	//   ....[17]....
        /*030c*/ 	.word	0x00006cf0


	//   ....[18]....
        /*0310*/ 	.word	0x00006df0


	//   ....[19]....
        /*0314*/ 	.word	0x000071a0


	//   ....[20]....
        /*0318*/ 	.word	0x000072b0


	//   ....[21]....
        /*031c*/ 	.word	0x00008360


	//   ....[22]....
        /*0320*/ 	.word	0x00008aa0


	//   ....[23]....
        /*0324*/ 	.word	0x00008ad0


	//   ....[24]....
        /*0328*/ 	.word	0x00008d70


	//   ....[25]....
        /*032c*/ 	.word	0x00008f40


	//   ....[26]....
        /*0330*/ 	.word	0x00009eb0


	//   ....[27]....
        /*0334*/ 	.word	0x0000a350


	//   ....[28]....
        /*0338*/ 	.word	0x0000a580


	//   ....[29]....
        /*033c*/ 	.word	0x0000ac70


	//   ....[30]....
        /*0340*/ 	.word	0x0000ad70


	//   ....[31]....
        /*0344*/ 	.word	0x0000b160


	//   ....[32]....
        /*0348*/ 	.word	0x0000b2f0


	//   ....[33]....
        /*034c*/ 	.word	0x0000c2e0


	//   ....[34]....
        /*0350*/ 	.word	0x0000c3b0


	//   ....[35]....
        /*0354*/ 	.word	0x0000c3f0


	//   ....[36]....
        /*0358*/ 	.word	0x0000c480


	//   ....[37]....
        /*035c*/ 	.word	0x0000c4c0


	//   ....[38]....
        /*0360*/ 	.word	0x0000d760


	//   ....[39]....
        /*0364*/ 	.word	0x0000e1d0


	//   ....[40]....
        /*0368*/ 	.word	0x0000e200


	//   ....[41]....
        /*036c*/ 	.word	0x0000e230


	//   ....[42]....
        /*0370*/ 	.word	0x0000e250


	//   ....[43]....
        /*0374*/ 	.word	0x0000e8a0


	//   ....[44]....
        /*0378*/ 	.word	0x0000e8b0


	//   ....[45]....
        /*037c*/ 	.word	0x0000eae0


	//   ....[46]....
        /*0380*/ 	.word	0x0000eb00


	//   ....[47]....
        /*0384*/ 	.word	0x0000f470


	//   ....[48]....
        /*0388*/ 	.word	0x0000f4b0


	//   ....[49]....
        /*038c*/ 	.word	0x0000f6f0


	//   ....[50]....
        /*0390*/ 	.word	0x0000f710


	//   ....[51]....
        /*0394*/ 	.word	0x0000fa00


	//   ....[52]....
        /*0398*/ 	.word	0x00011290


	//   ....[53]....
        /*039c*/ 	.word	0x000112b0


	//   ....[54]....
        /*03a0*/ 	.word	0x000112f0


	//   ....[55]....
        /*03a4*/ 	.word	0x00011320


	//   ....[56]....
        /*03a8*/ 	.word	0x00011370


	//   ....[57]....
        /*03ac*/ 	.word	0x000113a0


	//   ....[58]....
        /*03b0*/ 	.word	0x000113c0


	//   ....[59]....
        /*03b4*/ 	.word	0x00011400


	//   ....[60]....
        /*03b8*/ 	.word	0x00011a30


	//   ....[61]....
        /*03bc*/ 	.word	0x00011a50


	//   ....[62]....
        /*03c0*/ 	.word	0x00011ab0


	//   ....[63]....
        /*03c4*/ 	.word	0x00011af0


	//   ....[64]....
        /*03c8*/ 	.word	0x00011b30


	//   ....[65]....
        /*03cc*/ 	.word	0x00011b60


	//   ....[66]....
        /*03d0*/ 	.word	0x00011b70


	//   ....[67]....
        /*03d4*/ 	.word	0x00011bb0


	//   ....[68]....
        /*03d8*/ 	.word	0x00012010


	//   ....[69]....
        /*03dc*/ 	.word	0x00012040


	//   ....[70]....
        /*03e0*/ 	.word	0x00012070


	//   ....[71]....
        /*03e4*/ 	.word	0x000120d0


	//   ....[72]....
        /*03e8*/ 	.word	0x00012220


	//   ....[73]....
        /*03ec*/ 	.word	0x00012240


	//   ....[74]....
        /*03f0*/ 	.word	0x00012250


	//   ....[75]....
        /*03f4*/ 	.word	0x000123a0


	//   ....[76]....
        /*03f8*/ 	.word	0x00012c00


	//   ....[77]....
        /*03fc*/ 	.word	0x00012c20


	//   ....[78]....
        /*0400*/ 	.word	0x00012c40


	//   ....[79]....
        /*0404*/ 	.word	0x00012c70


	//   ....[80]....
        /*0408*/ 	.word	0x00012c90


	//   ....[81]....
        /*040c*/ 	.word	0x00012cc0


	//   ....[82]....
        /*0410*/ 	.word	0x00012ce0


	//   ....[83]....
        /*0414*/ 	.word	0x00012cf0


	//   ....[84]....
        /*0418*/ 	.word	0x00013030


	//   ....[85]....
        /*041c*/ 	.word	0x00013070


	//   ....[86]....
        /*0420*/ 	.word	0x000130a0


	//   ....[87]....
        /*0424*/ 	.word	0x000130e0


	//   ....[88]....
        /*0428*/ 	.word	0x00013100


	//   ....[89]....
        /*042c*/ 	.word	0x000131b0


	//   ....[90]....
        /*0430*/ 	.word	0x000131d0


	//   ....[91]....
        /*0434*/ 	.word	0x000131e0


	//   ....[92]....
        /*0438*/ 	.word	0x00013820


	//   ....[93]....
        /*043c*/ 	.word	0x00013a00


	//   ....[94]....
        /*0440*/ 	.word	0x00014100


	//   ....[95]....
        /*0444*/ 	.word	0x000141e0


	//   ....[96]....
        /*0448*/ 	.word	0x00014280


	//   ....[97]....
        /*044c*/ 	.word	0x00014300


	//   ....[98]....
        /*0450*/ 	.word	0x000143b0


	//   ....[99]....
        /*0454*/ 	.word	0x00014430


	//   ....[100]....
        /*0458*/ 	.word	0x000144e0


	//   ....[101]....
        /*045c*/ 	.word	0x00014560


	//   ....[102]....
        /*0460*/ 	.word	0x000145f0


	//   ....[103]....
        /*0464*/ 	.word	0x00014680


	//   ....[104]....
        /*0468*/ 	.word	0x000146f0


	//   ....[105]....
        /*046c*/ 	.word	0x00014770


	//   ....[106]....
        /*0470*/ 	.word	0x00014820


	//   ....[107]....
        /*0474*/ 	.word	0x000148a0


	//   ....[108]....
        /*0478*/ 	.word	0x00014940


	//   ....[109]....
        /*047c*/ 	.word	0x000149c0


	//   ....[110]....
        /*0480*/ 	.word	0x00014a50


	//   ....[111]....
        /*0484*/ 	.word	0x00014b80


	//   ....[112]....
        /*0488*/ 	.word	0x00014c80


	//   ....[113]....
        /*048c*/ 	.word	0x00014ea0


	//   ....[114]....
        /*0490*/ 	.word	0x00014ef0


	//   ....[115]....
        /*0494*/ 	.word	0x000150b0


	//   ....[116]....
        /*0498*/ 	.word	0x00015100


	//   ....[117]....
        /*049c*/ 	.word	0x000152c0


	//   ....[118]....
        /*04a0*/ 	.word	0x00015310


	//   ....[119]....
        /*04a4*/ 	.word	0x000153f0


	//   ....[120]....
        /*04a8*/ 	.word	0x00015490


	//   ....[121]....
        /*04ac*/ 	.word	0x000154f0


	//   ....[122]....
        /*04b0*/ 	.word	0x00015590


	//   ....[123]....
        /*04b4*/ 	.word	0x000155f0


	//   ....[124]....
        /*04b8*/ 	.word	0x00015690


	//   ....[125]....
        /*04bc*/ 	.word	0x000156f0


	//   ....[126]....
        /*04c0*/ 	.word	0x00015790


	//   ....[127]....
        /*04c4*/ 	.word	0x00015870


	//   ....[128]....
        /*04c8*/ 	.word	0x00015940


	//   ....[129]....
        /*04cc*/ 	.word	0x00015a30


	//   ....[130]....
        /*04d0*/ 	.word	0x00015b40


	//   ....[131]....
        /*04d4*/ 	.word	0x00015c50


	//   ....[132]....
        /*04d8*/ 	.word	0x00015d30


	//   ....[133]....
        /*04dc*/ 	.word	0x00015e40


	//   ....[134]....
        /*04e0*/ 	.word	0x00015f20


	//   ....[135]....
        /*04e4*/ 	.word	0x00015fb0


	//   ....[136]....
        /*04e8*/ 	.word	0x000160d0


	//----- nvinfo : EIATTR_REG_RECONFIG
	.align		4
.L_768:
        /*04ec*/ 	.byte	0x01, 0x54
	.zero		2


	//----- nvinfo : EIATTR_SYSCALL_OFFSETS
	.align		4
        /*04f0*/ 	.byte	0x04, 0x46
        /*04f2*/ 	.short	(.L_770 - .L_769)


	//   ....[0]....
.L_769:
        /*04f4*/ 	.word	0x00003e90


	//   ....[1]....
        /*04f8*/ 	.word	0x00010a40


	//   ....[2]....
        /*04fc*/ 	.word	0x00010b90


	//   ....[3]....
        /*0500*/ 	.word	0x00010c80


	//   ....[4]....
        /*0504*/ 	.word	0x000116d0


	//----- nvinfo : EIATTR_MBARRIER_INSTR_OFFSETS
	.align		4
.L_770:
        /*0508*/ 	.byte	0x04, 0x39
        /*050a*/ 	.short	(.L_772 - .L_771)


	//   ....[0]....
.L_771:
        /*050c*/ 	.word	0x00000180
        /*0510*/ 	.word	0x000000ff
        /*0514*/ 	.word	0x00028c00
        /*0518*/ 	.short	0x0100
        /*051a*/ 	.byte	0x08
	.zero		1


	//   ....[1]....
        /*051c*/ 	.word	0x00000190
        /*0520*/ 	.word	0x000000ff
        /*0524*/ 	.word	0x00028c20
        /*0528*/ 	.short	0x0100
        /*052a*/ 	.byte	0x08
	.zero		1


	//   ....[2]....
        /*052c*/ 	.word	0x00000240
        /*0530*/ 	.word	0x000000ff
        /*0534*/ 	.word	0x00028c30
        /*0538*/ 	.short	0x0100
        /*053a*/ 	.byte	0x06
	.zero		1


	//   ....[3]....
        /*053c*/ 	.word	0x00000250
        /*0540*/ 	.word	0x000000ff
        /*0544*/ 	.word	0x00028c40
        /*0548*/ 	.short	0x0100
        /*054a*/ 	.byte	0x06
	.zero		1


	//   ....[4]....
        /*054c*/ 	.word	0x00000260
        /*0550*/ 	.word	0x000000ff
        /*0554*/ 	.word	0x00028c38
        /*0558*/ 	.short	0x0100
        /*055a*/ 	.byte	0x06
	.zero		1


	//   ....[5]....
        /*055c*/ 	.word	0x00000270
        /*0560*/ 	.word	0x000000ff
        /*0564*/ 	.word	0x00028c48
        /*0568*/ 	.short	0x0100
        /*056a*/ 	.byte	0x06
	.zero		1


	//   ....[6]....
        /*056c*/ 	.word	0x000003a0
        /*0570*/ 	.word	0x000000ff
        /*0574*/ 	.word	0x00028c50
        /*0578*/ 	.short	0x0100
        /*057a*/ 	.byte	0x08
	.zero		1


	//   ....[7]....
        /*057c*/ 	.word	0x000003b0
        /*0580*/ 	.word	0x000000ff
        /*0584*/ 	.word	0x00028c60
        /*0588*/ 	.short	0x0100
        /*058a*/ 	.byte	0x08
	.zero		1


	//   ....[8]....
        /*058c*/ 	.word	0x000003c0
        /*0590*/ 	.word	0x000000ff
        /*0594*/ 	.word	0x00028c58
        /*0598*/ 	.short	0x0100
        /*059a*/ 	.byte	0x08
	.zero		1


	//   ....[9]....
        /*059c*/ 	.word	0x000003d0
        /*05a0*/ 	.word	0x000000ff
        /*05a4*/ 	.word	0x00028c68
        /*05a8*/ 	.short	0x0100
        /*05aa*/ 	.byte	0x08
	.zero		1


	//   ....[10]....
        /*05ac*/ 	.word	0x000004c0
        /*05b0*/ 	.word	0x000000ff
        /*05b4*/ 	.word	0x00028c70
        /*05b8*/ 	.short	0x0100
        /*05ba*/ 	.byte	0x06
	.zero		1


	//   ....[11]....
        /*05bc*/ 	.word	0x000004d0
        /*05c0*/ 	.word	0x000000ff
        /*05c4*/ 	.word	0x00028c80
        /*05c8*/ 	.short	0x0100
        /*05ca*/ 	.byte	0x06
	.zero		1


	//   ....[12]....
        /*05cc*/ 	.word	0x000004e0
        /*05d0*/ 	.word	0x000000ff
        /*05d4*/ 	.word	0x00028c78
        /*05d8*/ 	.short	0x0100
        /*05da*/ 	.byte	0x06
	.zero		1


	//   ....[13]....
        /*05dc*/ 	.word	0x000004f0
        /*05e0*/ 	.word	0x000000ff
        /*05e4*/ 	.word	0x00028c88
        /*05e8*/ 	.short	0x0100
        /*05ea*/ 	.byte	0x06
	.zero		1


	//   ....[14]....
        /*05ec*/ 	.word	0x00000620
        /*05f0*/ 	.word	0x000000ff
        /*05f4*/ 	.word	0x00028c90
        /*05f8*/ 	.short	0x0100
        /*05fa*/ 	.byte	0x08
	.zero		1


	//   ....[15]....
        /*05fc*/ 	.word	0x00000630
        /*0600*/ 	.word	0x000000ff
        /*0604*/ 	.word	0x00028ca0
        /*0608*/ 	.short	0x0100
        /*060a*/ 	.byte	0x08
	.zero		1


	//   ....[16]....
        /*060c*/ 	.word	0x00000640
        /*0610*/ 	.word	0x000000ff
        /*0614*/ 	.word	0x00028c98
        /*0618*/ 	.short	0x0100
        /*061a*/ 	.byte	0x08
	.zero		1


	//   ....[17]....
        /*061c*/ 	.word	0x00000650
        /*0620*/ 	.word	0x000000ff
        /*0624*/ 	.word	0x00028ca8
        /*0628*/ 	.short	0x0100
        /*062a*/ 	.byte	0x08
	.zero		1


	//   ....[18]....
        /*062c*/ 	.word	0x00000790
        /*0630*/ 	.word	0x000000ff
        /*0634*/ 	.word	0x00028cb0
        /*0638*/ 	.short	0x0100
        /*063a*/ 	.byte	0x08
	.zero		1


	//   ....[19]....
        /*063c*/ 	.word	0x000007a0
        /*0640*/ 	.word	0x000000ff
        /*0644*/ 	.word	0x00028cc0
        /*0648*/ 	.short	0x0100
        /*064a*/ 	.byte	0x08
	.zero		1


	//   ....[20]....
        /*064c*/ 	.word	0x000007b0
        /*0650*/ 	.word	0x000000ff
        /*0654*/ 	.word	0x00028cb8
        /*0658*/ 	.short	0x0100
        /*065a*/ 	.byte	0x08
	.zero		1


	//   ....[21]....
        /*065c*/ 	.word	0x000007c0
        /*0660*/ 	.word	0x000000ff
        /*0664*/ 	.word	0x00028cc8
        /*0668*/ 	.short	0x0100
        /*066a*/ 	.byte	0x08
	.zero		1


	//   ....[22]....
        /*066c*/ 	.word	0x00001c60
        /*0670*/ 	.word	0x000000ff
        /*0674*/ 	.word	0x00028c50
        /*0678*/ 	.short	0x010a
        /*067a*/ 	.byte	0x15
	.zero		1


	//   ....[23]....
        /*067c*/ 	.word	0x00001f20
        /*0680*/ 	.word	0x000000ff
        /*0684*/ 	.word	0x00000000
        /*0688*/ 	.short	0x0101
        /*068a*/ 	.byte	0x06
	.zero		1


	//   ....[24]....
        /*068c*/ 	.word	0x00002860
        /*0690*/ 	.word	0x000000ff
        /*0694*/ 	.word	0x00028c50
        /*0698*/ 	.short	0x010a
        /*069a*/ 	.byte	0x15
	.zero		1


	//   ....[25]....
        /*069c*/ 	.word	0x000028a0
        /*06a0*/ 	.word	0x000000ff
        /*06a4*/ 	.word	0x00028c50
        /*06a8*/ 	.short	0x010a
        /*06aa*/ 	.byte	0x15
	.zero		1


	//   ....[26]....
        /*06ac*/ 	.word	0x00002a80
        /*06b0*/ 	.word	0x000000ff
        /*06b4*/ 	.word	0x00000000
        /*06b8*/ 	.short	0x0101
        /*06ba*/ 	.byte	0x06
	.zero		1


	//   ....[27]....
        /*06bc*/ 	.word	0x00003f10
        /*06c0*/ 	.word	0x000000ff
        /*06c4*/ 	.word	0x00028c00
        /*06c8*/ 	.short	0x010a
        /*06ca*/ 	.byte	0x2a
	.zero		1


	//   ....[28]....
        /*06cc*/ 	.word	0x00003f90
        /*06d0*/ 	.word	0x00000009
        /*06d4*/ 	.word	0x00028c30
        /*06d8*/ 	.short	0x010a
        /*06da*/ 	.byte	0x3f
	.zero		1


	//   ....[29]....
        /*06dc*/ 	.word	0x00003fd0
        /*06e0*/ 	.word	0x00000009
        /*06e4*/ 	.word	0x00028c30
        /*06e8*/ 	.short	0x010a
        /*06ea*/ 	.byte	0x3f
	.zero		1


	//   ....[30]....
        /*06ec*/ 	.word	0x000043d0
        /*06f0*/ 	.word	0x000000ff
        /*06f4*/ 	.word	0x00000000
        /*06f8*/ 	.short	0x0101
        /*06fa*/ 	.byte	0x06
	.zero		1


	//   ....[31]....
        /*06fc*/ 	.word	0x00005a90
        /*0700*/ 	.word	0x00000009
        /*0704*/ 	.word	0x00028c50
        /*0708*/ 	.short	0x010a
        /*070a*/ 	.byte	0x3f
	.zero		1


	//   ....[32]....
        /*070c*/ 	.word	0x00005ad0
        /*0710*/ 	.word	0x00000009
        /*0714*/ 	.word	0x00028c50
        /*0718*/ 	.short	0x010a
        /*071a*/ 	.byte	0x3f
	.zero		1


	//   ....[33]....
        /*071c*/ 	.word	0x00005e00
        /*0720*/ 	.word	0x000000ff
        /*0724*/ 	.word	0x00000000
        /*0728*/ 	.short	0x0101
        /*072a*/ 	.byte	0x0e
	.zero		1


	//   ....[34]....
        /*072c*/ 	.word	0x00006100
        /*0730*/ 	.word	0x000000ff
        /*0734*/ 	.word	0x00028c30
        /*0738*/ 	.short	0x010a
        /*073a*/ 	.byte	0x15
	.zero		1


	//   ....[35]....
        /*073c*/ 	.word	0x00006140
        /*0740*/ 	.word	0x000000ff
        /*0744*/ 	.word	0x00028c30
        /*0748*/ 	.short	0x010a
        /*074a*/ 	.byte	0x15
	.zero		1


	//   ....[36]....
        /*074c*/ 	.word	0x00006400
        /*0750*/ 	.word	0x000000ff
        /*0754*/ 	.word	0x00000000
        /*0758*/ 	.short	0x0101
        /*075a*/ 	.byte	0x06
	.zero		1


	//   ....[37]....
        /*075c*/ 	.word	0x00008120
        /*0760*/ 	.word	0x000000ff
        /*0764*/ 	.word	0x00028c50
        /*0768*/ 	.short	0x010a
        /*076a*/ 	.byte	0x15
	.zero		1


	//   ....[38]....
        /*076c*/ 	.word	0x00008160
        /*0770*/ 	.word	0x000000ff
        /*0774*/ 	.word	0x00028c50
        /*0778*/ 	.short	0x010a
        /*077a*/ 	.byte	0x15
	.zero		1


	//   ....[39]....
        /*077c*/ 	.word	0x00008410
        /*0780*/ 	.word	0x000000ff
        /*0784*/ 	.word	0x00000000
        /*0788*/ 	.short	0x0101
        /*078a*/ 	.byte	0x15
	.zero		1


	//   ....[40]....
        /*078c*/ 	.word	0x00008780
        /*0790*/ 	.word	0x000000ff
        /*0794*/ 	.word	0x00028c30
        /*0798*/ 	.short	0x010a
        /*079a*/ 	.byte	0x15
	.zero		1


	//   ....[41]....
        /*079c*/ 	.word	0x000087c0
        /*07a0*/ 	.word	0x000000ff
        /*07a4*/ 	.word	0x00028c30
        /*07a8*/ 	.short	0x010a
        /*07aa*/ 	.byte	0x15
	.zero		1


	//   ....[42]....
        /*07ac*/ 	.word	0x000089c0
        /*07b0*/ 	.word	0x000000ff
        /*07b4*/ 	.word	0x00000000
        /*07b8*/ 	.short	0x0101
        /*07ba*/ 	.byte	0x06
	.zero		1


	//   ....[43]....
        /*07bc*/ 	.word	0x00009c70
        /*07c0*/ 	.word	0x000000ff
        /*07c4*/ 	.word	0x00028c50
        /*07c8*/ 	.short	0x010a
        /*07ca*/ 	.byte	0x15
	.zero		1


	//   ....[44]....
        /*07cc*/ 	.word	0x00009cb0
        /*07d0*/ 	.word	0x000000ff
        /*07d4*/ 	.word	0x00028c50
        /*07d8*/ 	.short	0x010a
        /*07da*/ 	.byte	0x15
	.zero		1


	//   ....[45]....
        /*07dc*/ 	.word	0x00009f40
        /*07e0*/ 	.word	0x000000ff
        /*07e4*/ 	.word	0x00000000
        /*07e8*/ 	.short	0x0101
        /*07ea*/ 	.byte	0x15
	.zero		1


	//   ....[46]....
        /*07ec*/ 	.word	0x0000a0a0
        /*07f0*/ 	.word	0x000000ff
        /*07f4*/ 	.word	0x00028c30
        /*07f8*/ 	.short	0x010a
        /*07fa*/ 	.byte	0x15
	.zero		1


	//   ....[47]....
        /*07fc*/ 	.word	0x0000a0e0
        /*0800*/ 	.word	0x000000ff
        /*0804*/ 	.word	0x00028c30
        /*0808*/ 	.short	0x010a
        /*080a*/ 	.byte	0x15
	.zero		1


	//   ....[48]....
        /*080c*/ 	.word	0x0000a380
        /*0810*/ 	.word	0x000000ff
        /*0814*/ 	.word	0x00000000
        /*0818*/ 	.short	0x0101
        /*081a*/ 	.byte	0x06
	.zero		1


	//   ....[49]....
        /*081c*/ 	.word	0x0000c0a0
        /*0820*/ 	.word	0x000000ff
        /*0824*/ 	.word	0x00028c50
        /*0828*/ 	.short	0x010a
        /*082a*/ 	.byte	0x15
	.zero		1


	//   ....[50]....
        /*082c*/ 	.word	0x0000c0e0
        /*0830*/ 	.word	0x000000ff
        /*0834*/ 	.word	0x00028c50
        /*0838*/ 	.short	0x010a
        /*083a*/ 	.byte	0x15
	.zero		1


	//   ....[51]....
        /*083c*/ 	.word	0x0000c390
        /*0840*/ 	.word	0x000000ff
        /*0844*/ 	.word	0x00000000
        /*0848*/ 	.short	0x0101
        /*084a*/ 	.byte	0x15
	.zero		1


	//   ....[52]....
        /*084c*/ 	.word	0x0000e870
        /*0850*/ 	.word	0x000000ff
        /*0854*/ 	.word	0x00000000
        /*0858*/ 	.short	0x0101
        /*085a*/ 	.byte	0x05
	.zero		1


	//   ....[53]....
        /*085c*/ 	.word	0x00011080
        /*0860*/ 	.word	0x00000019
        /*0864*/ 	.word	0x00028c40
        /*0868*/ 	.short	0x010a
        /*086a*/ 	.byte	0x3f
	.zero		1


	//   ....[54]....
        /*086c*/ 	.word	0x000114b0
        /*0870*/ 	.word	0x00000019
        /*0874*/ 	.word	0x00028c30
        /*0878*/ 	.short	0x0107
        /*087a*/ 	.byte	0x3f
	.zero		1


	//   ....[55]....
        /*087c*/ 	.word	0x00011580
        /*0880*/ 	.word	0x00000019
        /*0884*/ 	.word	0x00028c30
        /*0888*/ 	.short	0x0101
        /*088a*/ 	.byte	0x3f
	.zero		1


	//   ....[56]....
        /*088c*/ 	.word	0x00011c60
        /*0890*/ 	.word	0x00000011
        /*0894*/ 	.word	0x00028c00
        /*0898*/ 	.short	0x0107
        /*089a*/ 	.byte	0x3f
	.zero		1


	//   ....[57]....
        /*089c*/ 	.word	0x00011d50
        /*08a0*/ 	.word	0x00000011
        /*08a4*/ 	.word	0x00028c00
        /*08a8*/ 	.short	0x0101
        /*08aa*/ 	.byte	0x3f
	.zero		1


	//   ....[58]....
        /*08ac*/ 	.word	0x00011d70
        /*08b0*/ 	.word	0x00000011
        /*08b4*/ 	.word	0x00028c20
        /*08b8*/ 	.short	0x010a
        /*08ba*/ 	.byte	0x3f
	.zero		1


	//   ....[59]....
        /*08bc*/ 	.word	0x00011e00
        /*08c0*/ 	.word	0x00000019
        /*08c4*/ 	.word	0x00028c60
        /*08c8*/ 	.short	0x010a
        /*08ca*/ 	.byte	0x3f
	.zero		1


	//   ....[60]....
        /*08cc*/ 	.word	0x00012660
        /*08d0*/ 	.word	0x00000019
        /*08d4*/ 	.word	0x00028c50
        /*08d8*/ 	.short	0x0107
        /*08da*/ 	.byte	0x3f
	.zero		1


	//   ....[61]....
        /*08dc*/ 	.word	0x00012730
        /*08e0*/ 	.word	0x00000019
        /*08e4*/ 	.word	0x00028c50
        /*08e8*/ 	.short	0x0101
        /*08ea*/ 	.byte	0x3f
	.zero		1


	//   ....[62]....
        /*08ec*/ 	.word	0x00012a60
        /*08f0*/ 	.word	0x00000008
        /*08f4*/ 	.word	0x00028c40
        /*08f8*/ 	.short	0x010a
        /*08fa*/ 	.byte	0x3f
	.zero		1


	//   ....[63]....
        /*08fc*/ 	.word	0x00012d90
        /*0900*/ 	.word	0x00000008
        /*0904*/ 	.word	0x00028c30
        /*0908*/ 	.short	0x0107
        /*090a*/ 	.byte	0x3f
	.zero		1


	//   ....[64]....
        /*090c*/ 	.word	0x00012e50
        /*0910*/ 	.word	0x00000008
        /*0914*/ 	.word	0x00028c30
        /*0918*/ 	.short	0x0101
        /*091a*/ 	.byte	0x3f
	.zero		1


	//   ....[65]....
        /*091c*/ 	.word	0x00012e80
        /*0920*/ 	.word	0x00000008
        /*0924*/ 	.word	0x00028c60
        /*0928*/ 	.short	0x010a
        /*092a*/ 	.byte	0x3f
	.zero		1


	//   ....[66]....
        /*092c*/ 	.word	0x000134e0
        /*0930*/ 	.word	0x00000008
        /*0934*/ 	.word	0x00028c50
        /*0938*/ 	.short	0x0107
        /*093a*/ 	.byte	0x3f
	.zero		1


	//   ....[67]....
        /*093c*/ 	.word	0x000135a0
        /*0940*/ 	.word	0x00000008
        /*0944*/ 	.word	0x00028c50
        /*0948*/ 	.short	0x0101
        /*094a*/ 	.byte	0x3f
	.zero		1


	//   ....[68]....
        /*094c*/ 	.word	0x00013980
        /*0950*/ 	.word	0x00000007
        /*0954*/ 	.word	0x00028c20
        /*0958*/ 	.short	0x010a
        /*095a*/ 	.byte	0x3f
	.zero		1


	//   ....[69]....
        /*095c*/ 	.word	0x00013b00
        /*0960*/ 	.word	0x00000005
        /*0964*/ 	.word	0x00028c40
        /*0968*/ 	.short	0x010a
        /*096a*/ 	.byte	0x3f
	.zero		1


	//   ....[70]....
        /*096c*/ 	.word	0x00013ba0
        /*0970*/ 	.word	0x00000003
        /*0974*/ 	.word	0x00028c40
        /*0978*/ 	.short	0x010a
        /*097a*/ 	.byte	0x3f
	.zero		1


	//   ....[71]....
        /*097c*/ 	.word	0x00013be0
        /*0980*/ 	.word	0x00000005
        /*0984*/ 	.word	0x00028c60
        /*0988*/ 	.short	0x010a
        /*098a*/ 	.byte	0x3f
	.zero		1


	//   ....[72]....
        /*098c*/ 	.word	0x00013c20
        /*0990*/ 	.word	0x00000003
        /*0994*/ 	.word	0x00028c60
        /*0998*/ 	.short	0x010a
        /*099a*/ 	.byte	0x3f
	.zero		1


	//   ....[73]....
        /*099c*/ 	.word	0x00013c90
        /*09a0*/ 	.word	0x00000003
        /*09a4*/ 	.word	0x00028c50
        /*09a8*/ 	.short	0x010a
        /*09aa*/ 	.byte	0x3f
	.zero		1


	//   ....[74]....
        /*09ac*/ 	.word	0x00013cf0
        /*09b0*/ 	.word	0x00000003
        /*09b4*/ 	.word	0x00028c50
        /*09b8*/ 	.short	0x010a
        /*09ba*/ 	.byte	0x3f
	.zero		1


	//   ....[75]....
        /*09bc*/ 	.word	0x00013d50
        /*09c0*/ 	.word	0x00000003
        /*09c4*/ 	.word	0x00028c00
        /*09c8*/ 	.short	0x010a
        /*09ca*/ 	.byte	0x3f
	.zero		1


	//   ....[76]....
        /*09cc*/ 	.word	0x00013da0
        /*09d0*/ 	.word	0x00000009
        /*09d4*/ 	.word	0x00028c30
        /*09d8*/ 	.short	0x010a
        /*09da*/ 	.byte	0x3f
	.zero		1


	//   ....[77]....
        /*09dc*/ 	.word	0x00013df0
        /*09e0*/ 	.word	0x00000009
        /*09e4*/ 	.word	0x00028c50
        /*09e8*/ 	.short	0x010a
        /*09ea*/ 	.byte	0x3f
	.zero		1


	//   ....[78]....
        /*09ec*/ 	.word	0x00013e50
        /*09f0*/ 	.word	0x00000006
        /*09f4*/ 	.word	0x00028c30
        /*09f8*/ 	.short	0x010a
        /*09fa*/ 	.byte	0x3f
	.zero		1


	//   ....[79]....
        /*09fc*/ 	.word	0x00013eb0
        /*0a00*/ 	.word	0x0000000a
        /*0a04*/ 	.word	0x00028c50
        /*0a08*/ 	.short	0x010a
        /*0a0a*/ 	.byte	0x3f
	.zero		1


	//   ....[80]....
        /*0a0c*/ 	.word	0x00013f10
        /*0a10*/ 	.word	0x00000006
        /*0a14*/ 	.word	0x00028c30
        /*0a18*/ 	.short	0x010a
        /*0a1a*/ 	.byte	0x3f
	.zero		1


	//   ....[81]....
        /*0a1c*/ 	.word	0x00013f70
        /*0a20*/ 	.word	0x00000008
        /*0a24*/ 	.word	0x00028c50
        /*0a28*/ 	.short	0x010a
        /*0a2a*/ 	.byte	0x3f
	.zero		1


	//   ....[82]....
        /*0a2c*/ 	.word	0x00013fd0
        /*0a30*/ 	.word	0x00000005
        /*0a34*/ 	.word	0x00028c30
        /*0a38*/ 	.short	0x010a
        /*0a3a*/ 	.byte	0x3f
	.zero		1


	//   ....[83]....
        /*0a3c*/ 	.word	0x00014030
        /*0a40*/ 	.word	0x00000007
        /*0a44*/ 	.word	0x00028c50
        /*0a48*/ 	.short	0x010a
        /*0a4a*/ 	.byte	0x3f
	.zero		1


	//   ....[84]....
        /*0a4c*/ 	.word	0x00014130
        /*0a50*/ 	.word	0x00000019
        /*0a54*/ 	.word	0x00028c40
        /*0a58*/ 	.short	0x010a
        /*0a5a*/ 	.byte	0x3f
	.zero		1


	//   ....[85]....
        /*0a5c*/ 	.word	0x00014a80
        /*0a60*/ 	.word	0x00000011
        /*0a64*/ 	.word	0x00028c20
        /*0a68*/ 	.short	0x010a
        /*0a6a*/ 	.byte	0x3f
	.zero		1


	//   ....[86]....
        /*0a6c*/ 	.word	0x00014ad0
        /*0a70*/ 	.word	0x00000019
        /*0a74*/ 	.word	0x00028c60
        /*0a78*/ 	.short	0x010a
        /*0a7a*/ 	.byte	0x3f
	.zero		1


	//   ....[87]....
        /*0a7c*/ 	.word	0x00015340
        /*0a80*/ 	.word	0x00000008
        /*0a84*/ 	.word	0x00028c40
        /*0a88*/ 	.short	0x010a
        /*0a8a*/ 	.byte	0x3f
	.zero		1


	//   ....[88]....
        /*0a8c*/ 	.word	0x000157c0
        /*0a90*/ 	.word	0x00000008
        /*0a94*/ 	.word	0x00028c60
        /*0a98*/ 	.short	0x010a
        /*0a9a*/ 	.byte	0x3f
	.zero		1


	//   ....[89]....
        /*0a9c*/ 	.word	0x00015ff0
        /*0aa0*/ 	.word	0x00000007
        /*0aa4*/ 	.word	0x00028c20
        /*0aa8*/ 	.short	0x010a
        /*0aaa*/ 	.byte	0x3f
	.zero		1


	//   ....[90]....
        /*0aac*/ 	.word	0x00016190
        /*0ab0*/ 	.word	0x00000005
        /*0ab4*/ 	.word	0x00028c40
        /*0ab8*/ 	.short	0x010a
        /*0aba*/ 	.byte	0x3f
	.zero		1


	//   ....[91]....
        /*0abc*/ 	.word	0x000161e0
        /*0ac0*/ 	.word	0x00000003
        /*0ac4*/ 	.word	0x00028c40
        /*0ac8*/ 	.short	0x010a
        /*0aca*/ 	.byte	0x3f
	.zero		1


	//   ....[92]....
        /*0acc*/ 	.word	0x00016230
        /*0ad0*/ 	.word	0x00000005
        /*0ad4*/ 	.word	0x00028c60
        /*0ad8*/ 	.short	0x010a
        /*0ada*/ 	.byte	0x3f
	.zero		1


	//----- nvinfo : EIATTR_NUM_MBARRIERS
	.align		4
.L_772:
        /*0adc*/ 	.byte	0x03, 0x38
        /*0ade*/ 	.short	0x0016


	//----- nvinfo : EIATTR_EXIT_INSTR_OFFSETS
	.align		4
        /*0ae0*/ 	.byte	0x04, 0x1c
        /*0ae2*/ 	.short	(.L_774 - .L_773)


	//   ....[0]....
.L_773:
        /*0ae4*/ 	.word	0x00000930


	//   ....[1]....
        /*0ae8*/ 	.word	0x0000f970


	//   ....[2]....
        /*0aec*/ 	.word	0x00013c70


	//----- nvinfo : EIATTR_MAX_THREADS
	.align		4
.L_774:
        /*0af0*/ 	.byte	0x04, 0x05
        /*0af2*/ 	.short	(.L_776 - .L_775)
.L_775:
        /*0af4*/ 	.word	0x00000180
        /*0af8*/ 	.word	0x00000001
        /*0afc*/ 	.word	0x00000001


	//----- nvinfo : EIATTR_CRS_STACK_SIZE
	.align		4
.L_776:
        /*0b00*/ 	.byte	0x04, 0x1e
        /*0b02*/ 	.short	(.L_778 - .L_777)
.L_777:
        /*0b04*/ 	.word	0x00000000


	//----- nvinfo : EIATTR_CBANK_PARAM_SIZE
	.align		4
.L_778:
        /*0b08*/ 	.byte	0x03, 0x19
        /*0b0a*/ 	.short	0x0af0


	//----- nvinfo : EIATTR_PARAM_CBANK
	.align		4
        /*0b0c*/ 	.byte	0x04, 0x0a
        /*0b0e*/ 	.short	(.L_780 - .L_779)
	.align		4
.L_779:
        /*0b10*/ 	.word	index@(.nv.constant0._ZN7cutlass13device_kernelIN5flash11enable_sm90INS1_16FlashAttnFwdSm90INS1_25CollectiveMainloopFwdSm90ILi2EN4cute5tupleIJNS5_1CILi1EEES8_S8_EEENS6_IJNS7_ILi64EEESA_SA_EEELi512ENS_6half_tEfNS_4arch4Sm90ELb0ELb1ELb0ELb0ELb1ELb0ELb0ELb0ELb0ELb1ELb0ELb0EEENS1_21CollectiveEpilogueFwdINS6_IJSA_NS7_ILi512EEESA_EEES9_SC_SE_Li256ELb0ELb1ELb0ELb0EEENS1_30DynamicPersistentTileSchedulerILi256ELi128ELb0ELb1ELb1EEEEEEEEEvNT_6ParamsE)
        /*0b14*/ 	.short	0x0210
        /*0b16*/ 	.short	0x0af0


	//----- nvinfo : EIATTR_SW_WAR
	.align		4
.L_780:
        /*0b18*/ 	.byte	0x04, 0x36
        /*0b1a*/ 	.short	(.L_782 - .L_781)
.L_781:
        /*0b1c*/ 	.word	0x00000008
.L_782:


//--------------------- .nv.info._ZN7cutlass13device_kernelIN5flash11enable_sm90INS1_16FlashAttnFwdSm90INS1_25CollectiveMainloopFwdSm90ILi2EN4cute5tupleIJNS5_1CILi1EEES8_S8_EEENS6_IJNS7_ILi64EEESA_SA_EEELi512ENS_6half_tEfNS_4arch4Sm90ELb0ELb1ELb0ELb0ELb1ELb0ELb1ELb0ELb0ELb1ELb0ELb0EEENS1_21CollectiveEpilogueFwdINS6_IJSA_NS7_ILi512EEESA_EEES9_SC_SE_Li256ELb0ELb1ELb0ELb0EEENS1_30DynamicPersistentTileSchedulerILi256ELi128ELb0ELb1ELb1EEEEEEEEEvNT_6ParamsE --------------------------
	.section	.nv.info._ZN7cutlass13device_kernelIN5flash11enable_sm90INS1_16FlashAttnFwdSm90INS1_25CollectiveMainloopFwdSm90ILi2EN4cute5tupleIJNS5_1CILi1EEES8_S8_EEENS6_IJNS7_ILi64EEESA_SA_EEELi512ENS_6half_tEfNS_4arch4Sm90ELb0ELb1ELb0ELb0ELb1ELb0ELb1ELb0ELb0ELb1ELb0ELb0EEENS1_21CollectiveEpilogueFwdINS6_IJSA_NS7_ILi512EEESA_EEES9_SC_SE_Li256ELb0ELb1ELb0ELb0EEENS1_30DynamicPersistentTileSchedulerILi256ELi128ELb0ELb1ELb1EEEEEEEEEvNT_6ParamsE,"",@"SHT_CUDA_INFO"
	.sectionflags	@""
	.align	4


	//----- nvinfo : EIATTR_CUDA_API_VERSION
	.align		4
        /*0000*/ 	.byte	0x04, 0x37
        /*0002*/ 	.short	(.L_784 - .L_783)
.L_783:
        /*0004*/ 	.word	0x00000082


	//----- nvinfo : EIATTR_KPARAM_INFO
	.align		4
.L_784:
        /*0008*/ 	.byte	0x04, 0x17
        /*000a*/ 	.short	(.L_786 - .L_785)
.L_785:
        /*000c*/ 	.word	0x00000000
        /*0010*/ 	.short	0x0000
        /*0012*/ 	.short	0x0070
        /*0014*/ 	.byte	0x00, 0xf0, 0x01, 0x2e


	//----- nvinfo : EIATTR_SPARSE_MMA_MASK
	.align		4
.L_786:
        /*0018*/ 	.byte	0x03, 0x50
        /*001a*/ 	.short	0x0000


	//----- nvinfo : EIATTR_MAXREG_COUNT
	.align		4
        /*001c*/ 	.byte	0x03, 0x1b
        /*001e*/ 	.short	0x00a8


	//----- nvinfo : EIATTR_NUM_BARRIERS
	.align		4
        /*0020*/ 	.byte	0x02, 0x4c
        /*0022*/ 	.byte	0x10
	.zero		1


	//----- nvinfo : EIATTR_EXTERNS
	.align		4
        /*0024*/ 	.byte	0x04, 0x0f
        /*0026*/ 	.short	(.L_788 - .L_787)


	//   ....[0]....
	.align		4
.L_787:
        /*0028*/ 	.word	index@(__assertfail)


	//----- nvinfo : EIATTR_ANNOTATIONS
	.align		4
.L_788:
        /*002c*/ 	.byte	0x04, 0x55
        /*002e*/ 	.short	(.L_790 - .L_789)


	//   ....[0]....
.L_789:
        /* <DEDUP_REMOVED lines=12> */


	//----- nvinfo : EIATTR_MERCURY_ISA_VERSION
	.align		4
.L_790:
        /*00d8*/ 	.byte	0x03, 0x5f
        /*00da*/ 	.short	0x0101


	//----- nvinfo : EIATTR_INT_WARP_WIDE_INSTR_OFFSETS
	.align		4
        /*00dc*/ 	.byte	0x04, 0x31
        /*00de*/ 	.short	(.L_792 - .L_791)


	//   ....[0]....
.L_791:
        /*00e0*/ 	.word	0x000000c0


	//   ....[1]....
        /*00e4*/ 	.word	0x000000d0


	//   ....[2]....
        /*00e8*/ 	.word	0x000000e0


	//   ....[3]....
        /*00ec*/ 	.word	0x00000180


	//   ....[4]....
        /*00f0*/ 	.word	0x00025390


	//   ....[5]....
        /*00f4*/ 	.word	0x00025420


	//   ....[6]....
        /*00f8*/ 	.word	0x00028d30


	//   ....[7]....
        /*00fc*/ 	.word	0x00028dc0


	//----- nvinfo : EIATTR_COOP_GROUP_MASK_REGIDS
	.align		4
.L_792:
        /*0100*/ 	.byte	0x04, 0x29
        /*0102*/ 	.short	(.L_794 - .L_793)


	//   ....[0]....
.L_793:
        /*0104*/ 	.word	0xffffffff


	//   ....[1]....
        /*0108*/ 	.word	0xffffffff


	//   ....[2]....
        /*010c*/ 	.word	0xffffffff


	//   ....[3]....
        /*0110*/ 	.word	0xffffffff


	//   ....[4]....
        /*0114*/ 	.word	0xffffffff


	//   ....[5]....
        /*0118*/ 	.word	0xffffffff


	//   ....[6]....
        /*011c*/ 	.word	0xffffffff


	//   ....[7]....
        /*0120*/ 	.word	0xffffffff


	//   ....[8]....
        /*0124*/ 	.word	0xffffffff


	//   ....[9]....
        /*0128*/ 	.word	0xffffffff


	//   ....[10]....
        /*012c*/ 	.word	0xffffffff


	//   ....[11]....
        /*0130*/ 	.word	0xffffffff


	//   ....[12]....
        /*0134*/ 	.word	0xffffffff


	//   ....[13]....
        /*0138*/ 	.word	0xffffffff


	//   ....[14]....
        /*013c*/ 	.word	0xffffffff


	//   ....[15]....
        /*0140*/ 	.word	0xffffffff


	//   ....[16]....
        /*0144*/ 	.word	0xffffffff


	//   ....[17]....
        /*0148*/ 	.word	0xffffffff


	//   ....[18]....
        /*014c*/ 	.word	0xffffffff


	//   ....[19]....
        /*0150*/ 	.word	0xffffffff


	//   ....[20]....
        /*0154*/ 	.word	0xffffffff


	//   ....[21]....
        /*0158*/ 	.word	0xffffffff


	//   ....[22]....
        /*015c*/ 	.word	0xffffffff


	//   ....[23]....
        /*0160*/ 	.word	0xffffffff


	//   ....[24]....
        /*0164*/ 	.word	0xffffffff


	//   ....[25]....
        /*0168*/ 	.word	0xffffffff


	//   ....[26]....
        /*016c*/ 	.word	0xffffffff


	//   ....[27]....
        /*0170*/ 	.word	0xffffffff


	//   ....[28]....
        /*0174*/ 	.word	0xffffffff


	//   ....[29]....
        /*0178*/ 	.word	0xffffffff


	//   ....[30]....
        /*017c*/ 	.word	0xffffffff


	//   ....[31]....
        /*0180*/ 	.word	0xffffffff


	//   ....[32]....
        /*0184*/ 	.word	0xffffffff


	//   ....[33]....
        /*0188*/ 	.word	0xffffffff


	//   ....[34]....
        /*018c*/ 	.word	0xffffffff


	//   ....[35]....
        /*0190*/ 	.word	0xffffffff


	//   ....[36]....
        /*0194*/ 	.word	0xffffffff


	//   ....[37]....
        /*0198*/ 	.word	0xffffffff


	//   ....[38]....
        /*019c*/ 	.word	0xffffffff


	//   ....[39]....
        /*01a0*/ 	.word	0xffffffff


	//   ....[40]....
        /*01a4*/ 	.word	0xffffffff


	//   ....[41]....
        /*01a8*/ 	.word	0xffffffff


	//   ....[42]....
        /*01ac*/ 	.word	0xffffffff


	//   ....[43]....
        /*01b0*/ 	.word	0xffffffff


	//   ....[44]....
        /*01b4*/ 	.word	0xffffffff


	//   ....[45]....
        /*01b8*/ 	.word	0xffffffff


	//   ....[46]....
        /*01bc*/ 	.word	0xffffffff


	//   ....[47]....
        /*01c0*/ 	.word	0xffffffff


	//   ....[48]....
        /*01c4*/ 	.word	0xffffffff


	//   ....[49]....
        /*01c8*/ 	.word	0xffffffff


	//   ....[50]....
        /*01cc*/ 	.word	0xffffffff


	//   ....[51]....
        /*01d0*/ 	.word	0xffffffff


	//   ....[52]....
        /*01d4*/ 	.word	0xffffffff


	//   ....[53]....
        /*01d8*/ 	.word	0xffffffff


	//   ....[54]....
        /*01dc*/ 	.word	0xffffffff


	//   ....[55]....
        /*01e0*/ 	.word	0xffffffff


	//   ....[56]....
        /*01e4*/ 	.word	0xffffffff


	//   ....[57]....
        /*01e8*/ 	.word	0xffffffff


	//   ....[58]....
        /*01ec*/ 	.word	0xffffffff


	//   ....[59]....
        /*01f0*/ 	.word	0xffffffff


	//   ....[60]....
        /*01f4*/ 	.word	0xffffffff


	//   ....[61]....
        /*01f8*/ 	.word	0xffffffff


	//   ....[62]....
        /*01fc*/ 	.word	0xffffffff


	//   ....[63]....
        /*0200*/ 	.word	0xffffffff


	//   ....[64]....
        /*0204*/ 	.word	0xffffffff


	//   ....[65]....
        /*0208*/ 	.word	0xffffffff


	//   ....[66]....
        /*020c*/ 	.word	0xffffffff


	//   ....[67]....
        /*0210*/ 	.word	0xffffffff


	//   ....[68]....
        /*0214*/ 	.word	0xffffffff


	//   ....[69]....
        /*0218*/ 	.word	0xffffffff


	//   ....[70]....
        /*021c*/ 	.word	0xffffffff


	//   ....[71]....
        /*0220*/ 	.word	0xffffffff


	//   ....[72]....
        /*0224*/ 	.word	0xffffffff


	//   ....[73]....
        /*0228*/ 	.word	0xffffffff


	//   ....[74]....
        /*022c*/ 	.word	0xffffffff


	//   ....[75]....
        /*0230*/ 	.word	0xffffffff


	//   ....[76]....
        /*0234*/ 	.word	0xffffffff


	//   ....[77]....
        /*0238*/ 	.word	0xffffffff


	//   ....[78]....
        /*023c*/ 	.word	0xffffffff


	//   ....[79]....
        /*0240*/ 	.word	0xffffffff


	//   ....[80]....
        /*0244*/ 	.word	0xffffffff


	//   ....[81]....
        /*0248*/ 	.word	0xffffffff


	//   ....[82]....
        /*024c*/ 	.word	0xffffffff


	//   ....[83]....
        /*0250*/ 	.word	0xffffffff


	//   ....[84]....
        /*0254*/ 	.word	0xffffffff


	//   ....[85]....
        /*0258*/ 	.word	0xffffffff


	//   ....[86]....
        /*025c*/ 	.word	0xffffffff


	//   ....[87]....
        /*0260*/ 	.word	0xffffffff


	//   ....[88]....
        /*0264*/ 	.word	0xffffffff


	//   ....[89]....
        /*0268*/ 	.word	0xffffffff


	//   ....[90]....
        /*026c*/ 	.word	0xffffffff


	//   ....[91]....
        /*0270*/ 	.word	0xffffffff


	//   ....[92]....
        /*0274*/ 	.word	0xffffffff


	//   ....[93]....
        /*0278*/ 	.word	0xffffffff


	//   ....[94]....
        /*027c*/ 	.word	0xffffffff


	//   ....[95]....
        /*0280*/ 	.word	0xffffffff


	//   ....[96]....
        /*0284*/ 	.word	0xffffffff


	//   ....[97]....
        /*0288*/ 	.word	0xffffffff


	//   ....[98]....
        /*028c*/ 	.word	0x0500000f


	//   ....[99]....
        /*0290*/ 	.word	0x0500000f


	//   ....[100]....
        /*0294*/ 	.word	0x0500000f


	//   ....[101]....
        /*0298*/ 	.word	0x0500000f


	//   ....[102]....
        /*029c*/ 	.word	0x0500000f


	//   ....[103]....
        /*02a0*/ 	.word	0x0500000f


	//   ....[104]....
        /*02a4*/ 	.word	0x0500000f


	//   ....[105]....
        /*02a8*/ 	.word	0x0500000f


	//   ....[106]....
        /*02ac*/ 	.word	0x0500000f


	//   ....[107]....
        /*02b0*/ 	.word	0x0500000f


	//   ....[108]....
        /*02b4*/ 	.word	0x0500000f


	//   ....[109]....
        /*02b8*/ 	.word	0x0500000f


	//   ....[110]....
        /*02bc*/ 	.word	0x0500000f


	//   ....[111]....
        /*02c0*/ 	.word	0x0500000f


	//   ....[112]....
        /*02c4*/ 	.word	0x0500000f


	//   ....[113]....
        /*02c8*/ 	.word	0x0500000f


	//   ....[114]....
        /*02cc*/ 	.word	0x0500000f


	//   ....[115]....
        /*02d0*/ 	.word	0x0500000f


	//   ....[116]....
        /*02d4*/ 	.word	0x0500000f


	//   ....[117]....
        /*02d8*/ 	.word	0x0500000f


	//   ....[118]....
        /*02dc*/ 	.word	0x0500000f


	//   ....[119]....
        /*02e0*/ 	.word	0x0500000f


	//   ....[120]....
        /*02e4*/ 	.word	0x0500000f


	//   ....[121]....
        /*02e8*/ 	.word	0x0500000f


	//   ....[122]....
        /*02ec*/ 	.word	0x0500000f


	//   ....[123]....
        /*02f0*/ 	.word	0x0500000f


	//   ....[124]....
        /*02f4*/ 	.word	0x0500000f


	//   ....[125]....
        /*02f8*/ 	.word	0x0500000f


	//   ....[126]....
        /*02fc*/ 	.word	0x0500000f


	//   ....[127]....
        /*0300*/ 	.word	0x0500000f


	//   ....[128]....
        /*0304*/ 	.word	0x0500000f


	//   ....[129]....
        /*0308*/ 	.word	0x0500000f


	//   ....[130]....
        /*030c*/ 	.word	0x0500000f


	//   ....[131]....
        /*0310*/ 	.word	0x0500000f


	//   ....[132]....
        /*0314*/ 	.word	0x0500000f


	//   ....[133]....
        /*0318*/ 	.word	0x0500000f


	//   ....[134]....
        /*031c*/ 	.word	0x0500000f


	//   ....[135]....
        /*0320*/ 	.word	0x0500000f


	//   ....[136]....
        /*0324*/ 	.word	0x0500000f


	//   ....[137]....
        /*0328*/ 	.word	0x0500000f


	//   ....[138]....
        /*032c*/ 	.word	0x0500000f


	//   ....[139]....
        /*0330*/ 	.word	0x0500000f


	//   ....[140]....
        /*0334*/ 	.word	0x0500000f


	//   ....[141]....
        /*0338*/ 	.word	0x0500000f


	//   ....[142]....
        /*033c*/ 	.word	0x0500000f


	//   ....[143]....
        /*0340*/ 	.word	0x0500000f


	//   ....[144]....
        /*0344*/ 	.word	0x0500000f


	//   ....[145]....
        /*0348*/ 	.word	0x0500000f


	//   ....[146]....
        /*034c*/ 	.word	0x0500000f


	//   ....[147]....
        /*0350*/ 	.word	0x0500000f


	//   ....[148]....
        /*0354*/ 	.word	0x0500000f


	//   ....[149]....
        /*0358*/ 	.word	0xffffffff


	//   ....[150]....
        /*035c*/ 	.word	0xffffffff


	//   ....[151]....
        /*0360*/ 	.word	0xffffffff


	//   ....[152]....
        /*0364*/ 	.word	0xffffffff


	//   ....[153]....
        /*0368*/ 	.word	0xffffffff


	//   ....[154]....
        /*036c*/ 	.word	0xffffffff


	//   ....[155]....
        /*0370*/ 	.word	0xffffffff


	//   ....[156]....
        /*0374*/ 	.word	0xffffffff


	//----- nvinfo : EIATTR_COOP_GROUP_INSTR_OFFSETS
	.align		4
.L_794:
        /*0378*/ 	.byte	0x04, 0x28
        /*037a*/ 	.short	(.L_796 - .L_795)


	//   ....[0]....
.L_795:
        /*037c*/ 	.word	0x00000080


	//   ....[1]....
        /*0380*/ 	.word	0x00000090


	//   ....[2]....
        /*0384*/ 	.word	0x000002b0


	//   ....[3]....
        /*0388*/ 	.word	0x00000410


	//   ....[4]....
        /*038c*/ 	.word	0x00000530


	//   ....[5]....
        /*0390*/ 	.word	0x00000690


	//   ....[6]....
        /*0394*/ 	.word	0x000021c0


	//   ....[7]....
        /*0398*/ 	.word	0x00009c50


	//   ....[8]....
        /*039c*/ 	.word	0x0000bd00


	//   ....[9]....
        /*03a0*/ 	.word	0x0000cf10


	//   ....[10]....
        /*03a4*/ 	.word	0x0000d150


	//   ....[11]....
        /*03a8*/ 	.word	0x0000dc00


	//   ....[12]....
        /*03ac*/ 	.word	0x0000dea0


	//   ....[13]....
        /*03b0*/ 	.word	0x0000e350


	//   ....[14]....
        /*03b4*/ 	.word	0x0000e450


	//   ....[15]....
        /*03b8*/ 	.word	0x00011000


	//   ....[16]....
        /*03bc*/ 	.word	0x00012960


	//   ....[17]....
        /*03c0*/ 	.word	0x00013be0


	//   ....[18]....
        /*03c4*/ 	.word	0x00013c20


	//   ....[19]....
        /*03c8*/ 	.word	0x00013c60


	//   ....[20]....
        /*03cc*/ 	.word	0x00013c80


	//   ....[21]....
        /*03d0*/ 	.word	0x00018300


	//   ....[22]....
        /*03d4*/ 	.word	0x000196c0


	//   ....[23]....
        /*03d8*/ 	.word	0x0001a920


	//   ....[24]....
        /*03dc*/ 	.word	0x0001ab30


	//   ....[25]....
        /*03e0*/ 	.word	0x0001b710


	//   ....[26]....
        /*03e4*/ 	.word	0x0001b770


	//   ....[27]....
        /*03e8*/ 	.word	0x0001b7b0


	//   ....[28]....
        /*03ec*/ 	.word	0x0001b7d0


	//   ....[29]....
        /*03f0*/ 	.word	0x0001fed0


	//   ....[30]....
        /*03f4*/ 	.word	0x00020060


	//   ....[31]....
        /*03f8*/ 	.word	0x00020080


	//   ....[32]....
        /*03fc*/ 	.word	0x000200c0


	//   ....[33]....
        /*0400*/ 	.word	0x000200e0


	//   ....[34]....
        /*0404*/ 	.word	0x00021a80


	//   ....[35]....
        /*0408*/ 	.word	0x00022a50


	//   ....[36]....
        /*040c*/ 	.word	0x00022a80


	//   ....[37]....
        /*0410*/ 	.word	0x00022ac0


	//   ....[38]....
        /*0414*/ 	.word	0x00022ad0


	//   ....[39]....
        /*0418*/ 	.word	0x00023130


	//   ....[40]....
        /*041c*/ 	.word	0x00023140


	//   ....[41]....
        /*0420*/ 	.word	0x00023370


	//   ....[42]....
        /*0424*/ 	.word	0x00023390


	//   ....[43]....
        /*0428*/ 	.word	0x00023d40


	//   ....[44]....
        /*042c*/ 	.word	0x00023d60


	//   ....[45]....
        /*0430*/ 	.word	0x00023fa0


	//   ....[46]....
        /*0434*/ 	.word	0x00023fc0


	//   ....[47]....
        /*0438*/ 	.word	0x000242b0


	//   ....[48]....
        /*043c*/ 	.word	0x00025e30


	//   ....[49]....
        /*0440*/ 	.word	0x00025e50


	//   ....[50]....
        /*0444*/ 	.word	0x00025e70


	//   ....[51]....
        /*0448*/ 	.word	0x00025ec0


	//   ....[52]....
        /*044c*/ 	.word	0x00025ef0


	//   ....[53]....
        /*0450*/ 	.word	0x00025f40


	//   ....[54]....
        /*0454*/ 	.word	0x00025f70


	//   ....[55]....
        /*0458*/ 	.word	0x00025f80


	//   ....[56]....
        /*045c*/ 	.word	0x00026620


	//   ....[57]....
        /*0460*/ 	.word	0x00026650


	//   ....[58]....
        /*0464*/ 	.word	0x000266a0


	//   ....[59]....
        /*0468*/ 	.word	0x00026700


	//   ....[60]....
        /*046c*/ 	.word	0x00026720


	//   ....[61]....
        /*0470*/ 	.word	0x000267a0


	//   ....[62]....
        /*0474*/ 	.word	0x000267c0


	//   ....[63]....
        /*0478*/ 	.word	0x000267e0


	//   ....[64]....
        /*047c*/ 	.word	0x00026e30


	//   ....[65]....
        /*0480*/ 	.word	0x00026e60


	//   ....[66]....
        /*0484*/ 	.word	0x00026e70


	//   ....[67]....
        /*0488*/ 	.word	0x00026f10


	//   ....[68]....
        /*048c*/ 	.word	0x00027020


	//   ....[69]....
        /*0490*/ 	.word	0x00027030


	//   ....[70]....
        /*0494*/ 	.word	0x00027040


	//   ....[71]....
        /*0498*/ 	.word	0x00027150


	//   ....[72]....
        /*049c*/ 	.word	0x000276e0


	//   ....[73]....
        /*04a0*/ 	.word	0x00027710


	//   ....[74]....
        /*04a4*/ 	.word	0x00027740


	//   ....[75]....
        /*04a8*/ 	.word	0x000277a0


	//   ....[76]....
        /*04ac*/ 	.word	0x000278f0


	//   ....[77]....
        /*04b0*/ 	.word	0x00027910


	//   ....[78]....
        /*04b4*/ 	.word	0x00027920


	//   ....[79]....
        /*04b8*/ 	.word	0x00027a70


	//   ....[80]....
        /*04bc*/ 	.word	0x000282c0


	//   ....[81]....
        /*04c0*/ 	.word	0x000282e0


	//   ....[82]....
        /*04c4*/ 	.word	0x00028300


	//   ....[83]....
        /*04c8*/ 	.word	0x00028330


	//   ....[84]....
        /*04cc*/ 	.word	0x00028340


	//   ....[85]....
        /*04d0*/ 	.word	0x00028380


	//   ....[86]....
        /*04d4*/ 	.word	0x00028390


	//   ....[87]....
        /*04d8*/ 	.word	0x000283a0


	//   ....[88]....
        /*04dc*/ 	.word	0x000286e0


	//   ....[89]....
        /*04e0*/ 	.word	0x00028720


	//   ....[90]....
        /*04e4*/ 	.word	0x00028740


	//   ....[91]....
        /*04e8*/ 	.word	0x000287a0


	//   ....[92]....
        /*04ec*/ 	.word	0x000287d0


	//   ....[93]....
        /*04f0*/ 	.word	0x00028880


	//   ....[94]....
        /*04f4*/ 	.word	0x000288a0


	//   ....[95]....
        /*04f8*/ 	.word	0x000288b0


	//   ....[96]....
        /*04fc*/ 	.word	0x00028ee0


	//   ....[97]....
        /*0500*/ 	.word	0x000290c0


	//   ....[98]....
        /*0504*/ 	.word	0x00029660


	//   ....[99]....
        /*0508*/ 	.word	0x00029740


	//   ....[100]....
        /*050c*/ 	.word	0x000297e0


	//   ....[101]....
        /*0510*/ 	.word	0x00029840


	//   ....[102]....
        /*0514*/ 	.word	0x00029900


	//   ....[103]....
        /*0518*/ 	.word	0x00029970


	//   ....[104]....
        /*051c*/ 	.word	0x00029a30


	//   ....[105]....
        /*0520*/ 	.word	0x00029aa0


	//   ....[106]....
        /*0524*/ 	.word	0x00029b50


	//   ....[107]....
        /*0528*/ 	.word	0x00029bf0


	//   ....[108]....
        /*052c*/ 	.word	0x00029c70


	//   ....[109]....
        /*0530*/ 	.word	0x00029cd0


	//   ....[110]....
        /*0534*/ 	.word	0x00029db0


	//   ....[111]....
        /*0538*/ 	.word	0x00029e20


	//   ....[112]....
        /*053c*/ 	.word	0x00029f00


	//   ....[113]....
        /*0540*/ 	.word	0x00029f60


	//   ....[114]....
        /*0544*/ 	.word	0x0002a010


	//   ....[115]....
        /*0548*/ 	.word	0x0002a0a0


	//   ....[116]....
        /*054c*/ 	.word	0x0002a140


	//   ....[117]....
        /*0550*/ 	.word	0x0002a260


	//   ....[118]....
        /*0554*/ 	.word	0x0002a350


	//   ....[119]....
        /*0558*/ 	.word	0x0002a500


	//   ....[120]....
        /*055c*/ 	.word	0x0002a550


	//   ....[121]....
        /*0560*/ 	.word	0x0002a660


	//   ....[122]....
        /*0564*/ 	.word	0x0002a740


	//   ....[123]....
        /*0568*/ 	.word	0x0002a8b0


	//   ....[124]....
        /*056c*/ 	.word	0x0002a9b0


	//   ....[125]....
        /*0570*/ 	.word	0x0002abd0


	//   ....[126]....
        /*0574*/ 	.word	0x0002ac20


	//   ....[127]....
        /*0578*/ 	.word	0x0002ade0


	//   ....[128]....
        /*057c*/ 	.word	0x0002ae30


	//   ....[129]....
        /*0580*/ 	.word	0x0002aff0


	//   ....[130]....
        /*0584*/ 	.word	0x0002b040


	//   ....[131]....
        /*0588*/ 	.word	0x0002b120


	//   ....[132]....
        /*058c*/ 	.word	0x0002b1c0


	//   ....[133]....
        /*0590*/ 	.word	0x0002b220


	//   ....[134]....
        /*0594*/ 	.word	0x0002b2c0


	//   ....[135]....
        /*0598*/ 	.word	0x0002b320


	//   ....[136]....
        /*059c*/ 	.word	0x0002b3d0


	//   ....[137]....
        /*05a0*/ 	.word	0x0002b430


	//   ....[138]....
        /*05a4*/ 	.word	0x0002b4e0


	//   ....[139]....
        /*05a8*/ 	.word	0x0002b5c0


	//   ....[140]....
        /*05ac*/ 	.word	0x0002b6a0


	//   ....[141]....
        /*05b0*/ 	.word	0x0002b780


	//   ....[142]....
        /*05b4*/ 	.word	0x0002b890


	//   ....[143]....
        /*05b8*/ 	.word	0x0002b9a0


	//   ....[144]....
        /*05bc*/ 	.word	0x0002ba80


	//   ....[145]....
        /*05c0*/ 	.word	0x0002bb90


	//   ....[146]....
        /*05c4*/ 	.word	0x0002bc70


	//   ....[147]....
        /*05c8*/ 	.word	0x0002bd00


	//   ....[148]....
        /*05cc*/ 	.word	0x0002be20


	//   ....[149]....
        /*05d0*/ 	.word	0x0002de20


	//   ....[150]....
        /*05d4*/ 	.word	0x0002f520


	//   ....[151]....
        /*05d8*/ 	.word	0x0002f7d0


	//   ....[152]....
        /*05dc*/ 	.word	0x00030510


	//   ....[153]....
        /*05e0*/ 	.word	0x00030550


	//   ....[154]....
        /*05e4*/ 	.word	0x000305c0


	//   ....[155]....
        /*05e8*/ 	.word	0x000305e0


	//   ....[156]....
        /*05ec*/ 	.word	0x0003d700


	//----- nvinfo : EIATTR_REG_RECONFIG
	.align		4
.L_796:
        /*05f0*/ 	.byte	0x01, 0x54
	.zero		2


	//----- nvinfo : EIATTR_SYSCALL_OFFSETS
	.align		4
        /*05f4*/ 	.byte	0x04, 0x46
        /*05f6*/ 	.short	(.L_798 - .L_797)


	//   ....[0]....
.L_797:
        /*05f8*/ 	.word	0x0000a200


	//   ....[1]....
        /*05fc*/ 	.word	0x00025580


	//   ....[2]....
        /*0600*/ 	.word	0x000256d0


	//   ....[3]....
        /*0604*/ 	.word	0x000257c0


	//   ....[4]....
        /*0608*/ 	.word	0x00026270


	//   ....[5]....
        /*060c*/ 	.word	0x00026b00


	//----- nvinfo : EIATTR_MBARRIER_INSTR_OFFSETS
	.align		4
.L_798:
        /*0610*/ 	.byte	0x04, 0x39
        /*0612*/ 	.short	(.L_800 - .L_799)


	//   ....[0]....
.L_799:
        /*0614*/ 	.word	0x00000190
        /*0618*/ 	.word	0x000000ff
        /*061c*/ 	.word	0x00038800
        /*0620*/ 	.short	0x0100
        /*0622*/ 	.byte	0x08
	.zero		1


	//   ....[1]....
        /*0624*/ 	.word	0x000001a0
        /*0628*/ 	.word	0x000000ff
        /*062c*/ 	.word	0x00038810
        /*0630*/ 	.short	0x0100
        /*0632*/ 	.byte	0x08
	.zero		1


	//   ....[2]....
        /*0634*/ 	.word	0x000001b0
        /*0638*/ 	.word	0x000000ff
        /*063c*/ 	.word	0x00038820
        /*0640*/ 	.short	0x0100
        /*0642*/ 	.byte	0x08
	.zero		1


	//   ....[3]....
        /*0644*/ 	.word	0x00000260
        /*0648*/ 	.word	0x000000ff
        /*064c*/ 	.word	0x00038830
        /*0650*/ 	.short	0x0100
        /*0652*/ 	.byte	0x06
	.zero		1


	//   ....[4]....
        /*0654*/ 	.word	0x00000270
        /*0658*/ 	.word	0x000000ff
        /*065c*/ 	.word	0x00038840
        /*0660*/ 	.short	0x0100
        /*0662*/ 	.byte	0x06
	.zero		1


	//   ....[5]....
        /*0664*/ 	.word	0x00000280
        /*0668*/ 	.word	0x000000ff
        /*066c*/ 	.word	0x00038838
        /*0670*/ 	.short	0x0100
        /*0672*/ 	.byte	0x06
	.zero		1


	//   ....[6]....
        /*0674*/ 	.word	0x00000290
        /*0678*/ 	.word	0x000000ff
        /*067c*/ 	.word	0x00038848
        /*0680*/ 	.short	0x0100
        /*0682*/ 	.byte	0x06
	.zero		1


	//   ....[7]....
        /*0684*/ 	.word	0x000003c0
        /*0688*/ 	.word	0x000000ff
        /*068c*/ 	.word	0x00038850
        /*0690*/ 	.short	0x0100
        /*0692*/ 	.byte	0x08
	.zero		1


	//   ....[8]....
        /*0694*/ 	.word	0x000003d0
        /*0698*/ 	.word	0x000000ff
        /*069c*/ 	.word	0x00038860
        /*06a0*/ 	.short	0x0100
        /*06a2*/ 	.byte	0x08
	.zero		1


	//   ....[9]....
        /*06a4*/ 	.word	0x000003e0
        /*06a8*/ 	.word	0x000000ff
        /*06ac*/ 	.word	0x00038858
        /*06b0*/ 	.short	0x0100
        /*06b2*/ 	.byte	0x08
	.zero		1


	//   ....[10]....
        /*06b4*/ 	.word	0x000003f0
        /*06b8*/ 	.word	0x000000ff
        /*06bc*/ 	.word	0x00038868
        /*06c0*/ 	.short	0x0100
        /*06c2*/ 	.byte	0x08
	.zero		1


	//   ....[11]....
        /*06c4*/ 	.word	0x000004e0
        /*06c8*/ 	.word	0x000000ff
        /*06cc*/ 	.word	0x00038870
        /*06d0*/ 	.short	0x0100
        /*06d2*/ 	.byte	0x06
	.zero		1


	//   ....[12]....
        /*06d4*/ 	.word	0x000004f0
        /*06d8*/ 	.word	0x000000ff
        /*06dc*/ 	.word	0x00038880
        /*06e0*/ 	.short	0x0100
        /*06e2*/ 	.byte	0x06
	.zero		1


	//   ....[13]....
        /*06e4*/ 	.word	0x00000500
        /*06e8*/ 	.word	0x000000ff
        /*06ec*/ 	.word	0x00038878
        /*06f0*/ 	.short	0x0100
        /*06f2*/ 	.byte	0x06
	.zero		1


	//   ....[14]....
        /*06f4*/ 	.word	0x00000510
        /*06f8*/ 	.word	0x000000ff
        /*06fc*/ 	.word	0x00038888
        /*0700*/ 	.short	0x0100
        /*0702*/ 	.byte	0x06
	.zero		1


	//   ....[15]....
        /*0704*/ 	.word	0x00000640
        /*0708*/ 	.word	0x000000ff
        /*070c*/ 	.word	0x00038890
        /*0710*/ 	.short	0x0100
        /*0712*/ 	.byte	0x08
	.zero		1


	//   ....[16]....
        /*0714*/ 	.word	0x00000650
        /*0718*/ 	.word	0x000000ff
        /*071c*/ 	.word	0x000388a0
        /*0720*/ 	.short	0x0100
        /*0722*/ 	.byte	0x08
	.zero		1


	//   ....[17]....
        /*0724*/ 	.word	0x00000660
        /*0728*/ 	.word	0x000000ff
        /*072c*/ 	.word	0x00038898
        /*0730*/ 	.short	0x0100
        /*0732*/ 	.byte	0x08
	.zero		1


	//   ....[18]....
        /*0734*/ 	.word	0x00000670
        /*0738*/ 	.word	0x000000ff
        /*073c*/ 	.word	0x000388a8
        /*0740*/ 	.short	0x0100
        /*0742*/ 	.byte	0x08
	.zero		1


	//   ....[19]....
        /*0744*/ 	.word	0x000007d0
        /*0748*/ 	.word	0x000000ff
        /*074c*/ 	.word	0x000388b0
        /*0750*/ 	.short	0x0100
        /*0752*/ 	.byte	0x08
	.zero		1


	//   ....[20]....
        /*0754*/ 	.word	0x000007e0
        /*0758*/ 	.word	0x000000ff
        /*075c*/ 	.word	0x000388c0
        /*0760*/ 	.short	0x0100
        /*0762*/ 	.byte	0x08
	.zero		1


	//   ....[21]....
        /*0764*/ 	.word	0x000007f0
        /*0768*/ 	.word	0x000000ff
        /*076c*/ 	.word	0x000388b8
        /*0770*/ 	.short	0x0100
        /*0772*/ 	.byte	0x08
	.zero		1


	//   ....[22]....
        /*0774*/ 	.word	0x00000800
        /*0778*/ 	.word	0x000000ff
        /*077c*/ 	.word	0x000388c8
        /*0780*/ 	.short	0x0100
        /*0782*/ 	.byte	0x08
	.zero		1


	//   ....[23]....
        /*0784*/ 	.word	0x00004570
        /*0788*/ 	.word	0x00000004
        /*078c*/ 	.word	0x00000000
        /*0790*/ 	.short	0x0101
        /*0792*/ 	.byte	0x3f
	.zero		1


	//   ....[24]....
        /*0794*/ 	.word	0x00008300
        /*0798*/ 	.word	0x00000006
        /*079c*/ 	.word	0x00000000
        /*07a0*/ 	.short	0x0101
        /*07a2*/ 	.byte	0x3f
	.zero		1


	//   ....[25]....
        /*07a4*/ 	.word	0x0000a6f0
        /*07a8*/ 	.word	0x000000ff
        /*07ac*/ 	.word	0x00038800
        /*07b0*/ 	.short	0x010a
        /*07b2*/ 	.byte	0x2c
	.zero		1


	//   ....[26]....
        /*07b4*/ 	.word	0x0000ab70
        /*07b8*/ 	.word	0x0000000a
        /*07bc*/ 	.word	0x00000000
        /*07c0*/ 	.short	0x010a
        /*07c2*/ 	.byte	0x3f
	.zero		1


	//   ....[27]....
        /*07c4*/ 	.word	0x0000abd0
        /*07c8*/ 	.word	0x0000000a
        /*07cc*/ 	.word	0x00000000
        /*07d0*/ 	.short	0x010a
        /*07d2*/ 	.byte	0x3f
	.zero		1


	//   ....[28]....
        /*07d4*/ 	.word	0x0000af80
        /*07d8*/ 	.word	0x000000ff
        /*07dc*/ 	.word	0x00038810
        /*07e0*/ 	.short	0x010a
        /*07e2*/ 	.byte	0x2c
	.zero		1


	//   ....[29]....
        /*07e4*/ 	.word	0x0000b080
        /*07e8*/ 	.word	0x0000000a
        /*07ec*/ 	.word	0x00000000
        /*07f0*/ 	.short	0x010a
        /*07f2*/ 	.byte	0x3f
	.zero		1


	//   ....[30]....
        /*07f4*/ 	.word	0x0000b0e0
        /*07f8*/ 	.word	0x0000000a
        /*07fc*/ 	.word	0x00000000
        /*0800*/ 	.short	0x010a
        /*0802*/ 	.byte	0x3f
	.zero		1


	//   ....[31]....
        /*0804*/ 	.word	0x0000ccd0
        /*0808*/ 	.word	0x00000003
        /*080c*/ 	.word	0x00000000
        /*0810*/ 	.short	0x0101
        /*0812*/ 	.byte	0x3f
	.zero		1


	//   ....[32]....
        /*0814*/ 	.word	0x00011110
        /*0818*/ 	.word	0x00000000
        /*081c*/ 	.word	0x00000000
        /*0820*/ 	.short	0x0101
        /*0822*/ 	.byte	0x3f
	.zero		1


	//   ....[33]....
        /*0824*/ 	.word	0x00011880
        /*0828*/ 	.word	0x00000006
        /*082c*/ 	.word	0x00000000
        /*0830*/ 	.short	0x010a
        /*0832*/ 	.byte	0x3f
	.zero		1


	//   ....[34]....
        /*0834*/ 	.word	0x00011920
        /*0838*/ 	.word	0x00000008
        /*083c*/ 	.word	0x00000000
        /*0840*/ 	.short	0x010a
        /*0842*/ 	.byte	0x3f
	.zero		1


	//   ....[35]....
        /*0844*/ 	.word	0x00011d40
        /*0848*/ 	.word	0x0000000e
        /*084c*/ 	.word	0x00000000
        /*0850*/ 	.short	0x010a
        /*0852*/ 	.byte	0x3f
	.zero		1


	//   ....[36]....
        /*0854*/ 	.word	0x00011da0
        /*0858*/ 	.word	0x0000000e
        /*085c*/ 	.word	0x00000000
        /*0860*/ 	.short	0x010a
        /*0862*/ 	.byte	0x3f
	.zero		1


	//   ....[37]....
        /*0864*/ 	.word	0x00013990
        /*0868*/ 	.word	0x00000003
        /*086c*/ 	.word	0x00000000
        /*0870*/ 	.short	0x0101
        /*0872*/ 	.byte	0x3f
	.zero		1


	//   ....[38]....
        /*0874*/ 	.word	0x00018410
        /*0878*/ 	.word	0x00000003
        /*087c*/ 	.word	0x00000000
        /*0880*/ 	.short	0x0101
        /*0882*/ 	.byte	0x3f
	.zero		1


	//   ....[39]....
        /*0884*/ 	.word	0x000185e0
        /*0888*/ 	.word	0x00000006
        /*088c*/ 	.word	0x00000000
        /*0890*/ 	.short	0x010a
        /*0892*/ 	.byte	0x3f
	.zero		1


	//   ....[40]....
        /*0894*/ 	.word	0x00018680
        /*0898*/ 	.word	0x00000008
        /*089c*/ 	.word	0x00000000
        /*08a0*/ 	.short	0x010a
        /*08a2*/ 	.byte	0x3f
	.zero		1


	//   ....[41]....
        /*08a4*/ 	.word	0x00018aa0
        /*08a8*/ 	.word	0x0000000e
        /*08ac*/ 	.word	0x00000000
        /*08b0*/ 	.short	0x010a
        /*08b2*/ 	.byte	0x3f
	.zero		1


	//   ....[42]....
        /*08b4*/ 	.word	0x00018b00
        /*08b8*/ 	.word	0x0000000e
        /*08bc*/ 	.word	0x00000000
        /*08c0*/ 	.short	0x010a
        /*08c2*/ 	.byte	0x3f
	.zero		1


	//   ....[43]....
        /*08c4*/ 	.word	0x0001a6f0
        /*08c8*/ 	.word	0x00000003
        /*08cc*/ 	.word	0x00000000
        /*08d0*/ 	.short	0x0101
        /*08d2*/ 	.byte	0x3f
	.zero		1


	//   ....[44]....
        /*08d4*/ 	.word	0x0001ffe0
        /*08d8*/ 	.word	0x00000003
        /*08dc*/ 	.word	0x00000000
        /*08e0*/ 	.short	0x0101
        /*08e2*/ 	.byte	0x3f
	.zero		1


	//   ....[45]....
        /*08e4*/ 	.word	0x00023110
        /*08e8*/ 	.word	0x000000ff
        /*08ec*/ 	.word	0x00000000
        /*08f0*/ 	.short	0x0101
        /*08f2*/ 	.byte	0x05
	.zero		1


	//   ....[46]....
        /*08f4*/ 	.word	0x00025be0
        /*08f8*/ 	.word	0x0000001b
        /*08fc*/ 	.word	0x00038840
        /*0900*/ 	.short	0x010a
        /*0902*/ 	.byte	0x3f
	.zero		1


	//   ....[47]....
        /*0904*/ 	.word	0x00026050
        /*0908*/ 	.word	0x0000001b
        /*090c*/ 	.word	0x00038830
        /*0910*/ 	.short	0x0107
        /*0912*/ 	.byte	0x3f
	.zero		1


	//   ....[48]....
        /*0914*/ 	.word	0x00026100
        /*0918*/ 	.word	0x0000001b
        /*091c*/ 	.word	0x00038830
        /*0920*/ 	.short	0x0101
        /*0922*/ 	.byte	0x3f
	.zero		1


	//   ....[49]....
        /*0924*/ 	.word	0x000268d0
        /*0928*/ 	.word	0x00000011
        /*092c*/ 	.word	0x00038800
        /*0930*/ 	.short	0x0107
        /*0932*/ 	.byte	0x3f
	.zero		1


	//   ....[50]....
        /*0934*/ 	.word	0x00026970
        /*0938*/ 	.word	0x00000011
        /*093c*/ 	.word	0x00038800
        /*0940*/ 	.short	0x0101
        /*0942*/ 	.byte	0x3f
	.zero		1


	//   ....[51]....
        /*0944*/ 	.word	0x00027330
        /*0948*/ 	.word	0x00000011
        /*094c*/ 	.word	0x00038810
        /*0950*/ 	.short	0x0107
        /*0952*/ 	.byte	0x3f
	.zero		1


	//   ....[52]....
        /*0954*/ 	.word	0x00027420
        /*0958*/ 	.word	0x00000011
        /*095c*/ 	.word	0x00038810
        /*0960*/ 	.short	0x0101
        /*0962*/ 	.byte	0x3f
	.zero		1


	//   ....[53]....
        /*0964*/ 	.word	0x00027440
        /*0968*/ 	.word	0x00000011
        /*096c*/ 	.word	0x00038820
        /*0970*/ 	.short	0x010a
        /*0972*/ 	.byte	0x3f
	.zero		1


	//   ....[54]....
        /*0974*/ 	.word	0x000274c0
        /*0978*/ 	.word	0x0000001b
        /*097c*/ 	.word	0x00038860
        /*0980*/ 	.short	0x010a
        /*0982*/ 	.byte	0x3f
	.zero		1


	//   ....[55]....
        /*0984*/ 	.word	0x00027d30
        /*0988*/ 	.word	0x0000001b
        /*098c*/ 	.word	0x00038850
        /*0990*/ 	.short	0x0107
        /*0992*/ 	.byte	0x3f
	.zero		1


	//   ....[56]....
        /*0994*/ 	.word	0x00027df0
        /*0998*/ 	.word	0x0000001b
        /*099c*/ 	.word	0x00038850
        /*09a0*/ 	.short	0x0101
        /*09a2*/ 	.byte	0x3f
	.zero		1


	//   ....[57]....
        /*09a4*/ 	.word	0x00028120
        /*09a8*/ 	.word	0x00000008
        /*09ac*/ 	.word	0x00038840
        /*09b0*/ 	.short	0x010a
        /*09b2*/ 	.byte	0x3f
	.zero		1


	//   ....[58]....
        /*09b4*/ 	.word	0x00028450
        /*09b8*/ 	.word	0x00000008
        /*09bc*/ 	.word	0x00038830
        /*09c0*/ 	.short	0x0107
        /*09c2*/ 	.byte	0x3f
	.zero		1


	//   ....[59]....
        /*09c4*/ 	.word	0x00028500
        /*09c8*/ 	.word	0x00000008
        /*09cc*/ 	.word	0x00038830
        /*09d0*/ 	.short	0x0101
        /*09d2*/ 	.byte	0x3f
	.zero		1


	//   ....[60]....
        /*09d4*/ 	.word	0x00028530
        /*09d8*/ 	.word	0x00000008
        /*09dc*/ 	.word	0x00038860
        /*09e0*/ 	.short	0x010a
        /*09e2*/ 	.byte	0x3f
	.zero		1


	//   ....[61]....
        /*09e4*/ 	.word	0x00028bb0
        /*09e8*/ 	.word	0x00000008
        /*09ec*/ 	.word	0x00038850
        /*09f0*/ 	.short	0x0107
        /*09f2*/ 	.byte	0x3f
	.zero		1


	//   ....[62]....
        /*09f4*/ 	.word	0x00028c60
        /*09f8*/ 	.word	0x00000008
        /*09fc*/ 	.word	0x00038850
        /*0a00*/ 	.short	0x0101
        /*0a02*/ 	.byte	0x3f
	.zero		1


	//   ....[63]....
        /*0a04*/ 	.word	0x00029040
        /*0a08*/ 	.word	0x00000005
        /*0a0c*/ 	.word	0x00038820
        /*0a10*/ 	.short	0x010a
        /*0a12*/ 	.byte	0x3f
	.zero		1


	//   ....[64]....
        /*0a14*/ 	.word	0x000291c0
        /*0a18*/ 	.word	0x00000003
        /*0a1c*/ 	.word	0x00038840
        /*0a20*/ 	.short	0x010a
        /*0a22*/ 	.byte	0x3f
	.zero		1


	//   ....[65]....
        /*0a24*/ 	.word	0x00029260
        /*0a28*/ 	.word	0x00000005
        /*0a2c*/ 	.word	0x00038840
        /*0a30*/ 	.short	0x010a
        /*0a32*/ 	.byte	0x3f
	.zero		1


	//   ....[66]....
        /*0a34*/ 	.word	0x000292a0
        /*0a38*/ 	.word	0x00000003
        /*0a3c*/ 	.word	0x00038860
        /*0a40*/ 	.short	0x010a
        /*0a42*/ 	.byte	0x3f
	.zero		1


	//   ....[67]....
        /*0a44*/ 	.word	0x000292e0
        /*0a48*/ 	.word	0x00000005
        /*0a4c*/ 	.word	0x00038860
        /*0a50*/ 	.short	0x010a
        /*0a52*/ 	.byte	0x3f
	.zero		1


	//   ....[68]....
        /*0a54*/ 	.word	0x00029350
        /*0a58*/ 	.word	0x00000003
        /*0a5c*/ 	.word	0x00038800
        /*0a60*/ 	.short	0x010a
        /*0a62*/ 	.byte	0x3f
	.zero		1


	//   ....[69]....
        /*0a64*/ 	.word	0x000293a0
        /*0a68*/ 	.word	0x0000000a
        /*0a6c*/ 	.word	0x00000000
        /*0a70*/ 	.short	0x010a
        /*0a72*/ 	.byte	0x3f
	.zero		1


	//   ....[70]....
        /*0a74*/ 	.word	0x00029400
        /*0a78*/ 	.word	0x00000008
        /*0a7c*/ 	.word	0x00038810
        /*0a80*/ 	.short	0x010a
        /*0a82*/ 	.byte	0x3f
	.zero		1


	//   ....[71]....
        /*0a84*/ 	.word	0x00029450
        /*0a88*/ 	.word	0x0000000a
        /*0a8c*/ 	.word	0x00000000
        /*0a90*/ 	.short	0x010a
        /*0a92*/ 	.byte	0x3f
	.zero		1


	//   ....[72]....
        /*0a94*/ 	.word	0x000294a0
        /*0a98*/ 	.word	0x00000008
        /*0a9c*/ 	.word	0x00000000
        /*0aa0*/ 	.short	0x010a
        /*0aa2*/ 	.byte	0x3f
	.zero		1


	//   ....[73]....
        /*0aa4*/ 	.word	0x000294f0
        /*0aa8*/ 	.word	0x0000000e
        /*0aac*/ 	.word	0x00000000
        /*0ab0*/ 	.short	0x010a
        /*0ab2*/ 	.byte	0x3f
	.zero		1


	//   ....[74]....
        /*0ab4*/ 	.word	0x00029540
        /*0ab8*/ 	.word	0x00000008
        /*0abc*/ 	.word	0x00000000
        /*0ac0*/ 	.short	0x010a
        /*0ac2*/ 	.byte	0x3f
	.zero		1


	//   ....[75]....
        /*0ac4*/ 	.word	0x00029590
        /*0ac8*/ 	.word	0x0000000e
        /*0acc*/ 	.word	0x00000000
        /*0ad0*/ 	.short	0x010a
        /*0ad2*/ 	.byte	0x3f
	.zero		1


	//   ....[76]....
        /*0ad4*/ 	.word	0x00029690
        /*0ad8*/ 	.word	0x0000001b
        /*0adc*/ 	.word	0x00038840
        /*0ae0*/ 	.short	0x010a
        /*0ae2*/ 	.byte	0x3f
	.zero		1


	//   ....[77]....
        /*0ae4*/ 	.word	0x0002a7b0
        /*0ae8*/ 	.word	0x00000011
        /*0aec*/ 	.word	0x00038820
        /*0af0*/ 	.short	0x010a
        /*0af2*/ 	.byte	0x3f
	.zero		1


	//   ....[78]....
        /*0af4*/ 	.word	0x0002a800
        /*0af8*/ 	.word	0x0000001b
        /*0afc*/ 	.word	0x00038860
        /*0b00*/ 	.short	0x010a
        /*0b02*/ 	.byte	0x3f
	.zero		1


	//   ....[79]....
        /*0b04*/ 	.word	0x0002b070
        /*0b08*/ 	.word	0x00000008
        /*0b0c*/ 	.word	0x00038840
        /*0b10*/ 	.short	0x010a
        /*0b12*/ 	.byte	0x3f
	.zero		1


	//   ....[80]....
        /*0b14*/ 	.word	0x0002b510
        /*0b18*/ 	.word	0x00000008
        /*0b1c*/ 	.word	0x00038860
        /*0b20*/ 	.short	0x010a
        /*0b22*/ 	.byte	0x3f
	.zero		1


	//   ....[81]....
        /*0b24*/ 	.word	0x0002bd40
        /*0b28*/ 	.word	0x00000005
        /*0b2c*/ 	.word	0x00038820
        /*0b30*/ 	.short	0x010a
        /*0b32*/ 	.byte	0x3f
	.zero		1


	//   ....[82]....
        /*0b34*/ 	.word	0x0002bee0
        /*0b38*/ 	.word	0x00000003
        /*0b3c*/ 	.word	0x00038840
        /*0b40*/ 	.short	0x010a
        /*0b42*/ 	.byte	0x3f
	.zero		1


	//   ....[83]....
        /*0b44*/ 	.word	0x0002bf30
        /*0b48*/ 	.word	0x00000005
        /*0b4c*/ 	.word	0x00038840
        /*0b50*/ 	.short	0x010a
        /*0b52*/ 	.byte	0x3f
	.zero		1


	//   ....[84]....
        /*0b54*/ 	.word	0x0002bf80
        /*0b58*/ 	.word	0x00000003
        /*0b5c*/ 	.word	0x00038860
        /*0b60*/ 	.short	0x010a
        /*0b62*/ 	.byte	0x3f
	.zero		1


	//   ....[85]....
        /*0b64*/ 	.word	0x0002c340
        /*0b68*/ 	.word	0x0000001a
        /*0b6c*/ 	.word	0x00000000
        /*0b70*/ 	.short	0x010a
        /*0b72*/ 	.byte	0x3f
	.zero		1


	//   ....[86]....
        /*0b74*/ 	.word	0x0002c480
        /*0b78*/ 	.word	0x00000009
        /*0b7c*/ 	.word	0x00000000
        /*0b80*/ 	.short	0x010a
        /*0b82*/ 	.byte	0x3f
	.zero		1


	//   ....[87]....
        /*0b84*/ 	.word	0x0002cae0
        /*0b88*/ 	.word	0x0000003a
        /*0b8c*/ 	.word	0x00000000
        /*0b90*/ 	.short	0x010a
        /*0b92*/ 	.byte	0x3f
	.zero		1


	//   ....[88]....
        /*0b94*/ 	.word	0x0002cc20
        /*0b98*/ 	.word	0x00000038
        /*0b9c*/ 	.word	0x00000000
        /*0ba0*/ 	.short	0x010a
        /*0ba2*/ 	.byte	0x3f
	.zero		1


	//   ....[89]....
        /*0ba4*/ 	.word	0x0002f140
        /*0ba8*/ 	.word	0x00000009
        /*0bac*/ 	.word	0x00000000
        /*0bb0*/ 	.short	0x0101
        /*0bb2*/ 	.byte	0x3f
	.zero		1


	//   ....[90]....
        /*0bb4*/ 	.word	0x0003d8a0
        /*0bb8*/ 	.word	0x00000005
        /*0bbc*/ 	.word	0x00000000
        /*0bc0*/ 	.short	0x0101
        /*0bc2*/ 	.byte	0x3f
	.zero		1


	//   ....[91]....
        /*0bc4*/ 	.word	0x0003d8d0
        /*0bc8*/ 	.word	0x00000009
        /*0bcc*/ 	.word	0x00000000
        /*0bd0*/ 	.short	0x010a
        /*0bd2*/ 	.byte	0x3f
	.zero		1


	//   ....[92]....
        /*0bd4*/ 	.word	0x0003d920
        /*0bd8*/ 	.word	0x00000038
        /*0bdc*/ 	.word	0x00000000
        /*0be0*/ 	.short	0x010a
        /*0be2*/ 	.byte	0x3f
	.zero		1


	//----- nvinfo : EIATTR_NUM_MBARRIERS
	.align		4
.L_800:
        /*0be4*/ 	.byte	0x03, 0x38
        /*0be6*/ 	.short	0x0017


	//----- nvinfo : EIATTR_EXIT_INSTR_OFFSETS
	.align		4
        /*0be8*/ 	.byte	0x04, 0x1c
        /*0bea*/ 	.short	(.L_802 - .L_801)


	//   ....[0]....
.L_801:
        /*0bec*/ 	.word	0x00000a40


	//   ....[1]....
        /*0bf0*/ 	.word	0x00024220


	//   ....[2]....
        /*0bf4*/ 	.word	0x00029330


	//----- nvinfo : EIATTR_MAX_THREADS
	.align		4
.L_802:
        /*0bf8*/ 	.byte	0x04, 0x05
        /*0bfa*/ 	.short	(.L_804 - .L_803)
.L_803:
        /*0bfc*/ 	.word	0x00000180
        /*0c00*/ 	.word	0x00000001
        /*0c04*/ 	.word	0x00000001


	//----- nvinfo : EIATTR_CRS_STACK_SIZE
	.align		4
.L_804:
        /*0c08*/ 	.byte	0x04, 0x1e
        /*0c0a*/ 	.short	(.L_806 - .L_805)
.L_805:
        /*0c0c*/ 	.word	0x00000000


	//----- nvinfo : EIATTR_CBANK_PARAM_SIZE
	.align		4
.L_806:
        /*0c10*/ 	.byte	0x03, 0x19
        /*0c12*/ 	.short	0x0bf0


	//----- nvinfo : EIATTR_PARAM_CBANK
	.align		4
        /*0c14*/ 	.byte	0x04, 0x0a
        /*0c16*/ 	.short	(.L_808 - .L_807)
	.align		4
.L_807:
        /*0c18*/ 	.word	index@(.nv.constant0._ZN7cutlass13device_kernelIN5flash11enable_sm90INS1_16FlashAttnFwdSm90INS1_25CollectiveMainloopFwdSm90ILi2EN4cute5tupleIJNS5_1CILi1EEES8_S8_EEENS6_IJNS7_ILi64EEESA_SA_EEELi512ENS_6half_tEfNS_4arch4Sm90ELb0ELb1ELb0ELb0ELb1ELb0ELb1ELb0ELb0ELb1ELb0ELb0EEENS1_21CollectiveEpilogueFwdINS6_IJSA_NS7_ILi512EEESA_EEES9_SC_SE_Li256ELb0ELb1ELb0ELb0EEENS1_30DynamicPersistentTileSchedulerILi256ELi128ELb0ELb1ELb1EEEEEEEEEvNT_6ParamsE)
        /*0c1c*/ 	.short	0x0210
        /*0c1e*/ 	.short	0x0bf0


	//----- nvinfo : EIATTR_SW_WAR
	.align		4
.L_808:
        /*0c20*/ 	.byte	0x04, 0x36
        /*0c22*/ 	.short	(.L_810 - .L_809)
.L_809:
        /*0c24*/ 	.word	0x00000008
.L_810:


//--------------------- .nv.info._ZN7cutlass13device_kernelIN5flash11enable_sm90INS1_16FlashAttnFwdSm90INS1_25CollectiveMainloopFwdSm90ILi2EN4cute5tupleIJNS5_1CILi1EEES8_S8_EEENS6_IJNS7_ILi64EEESA_SA_EEELi512ENS_6half_tEfNS_4arch4Sm90ELb0ELb1ELb0ELb1ELb1ELb0ELb0ELb0ELb0ELb1ELb0ELb0EEENS1_21CollectiveEpilogueFwdINS6_IJSA_NS7_ILi512EEESA_EEES9_SC_SE_Li256ELb1ELb1ELb0ELb0EEENS1_36VarlenDynamicPersistentTileSchedulerILi64ELi64ELi256ELi128ELb0ELb1ELb1ELb1ELb0ELb1EEEEEEEEEvNT_6ParamsE --------------------------
	.section	.nv.info._ZN7cutlass13device_kernelIN5flash11enable_sm90INS1_16FlashAttnFwdSm90INS1_25CollectiveMainloopFwdSm90ILi2EN4cute5tupleIJNS5_1CILi1EEES8_S8_EEENS6_IJNS7_ILi64EEESA_SA_EEELi512ENS_6half_tEfNS_4arch4Sm90ELb0ELb1ELb0ELb1ELb1ELb0ELb0ELb0ELb0ELb1ELb0ELb0EEENS1_21CollectiveEpilogueFwdINS6_IJSA_NS7_ILi512EEESA_EEES9_SC_SE_Li256ELb1ELb1ELb0ELb0EEENS1_36VarlenDynamicPersistentTileSchedulerILi64ELi64ELi256ELi128ELb0ELb1ELb1ELb1ELb0ELb1EEEEEEEEEvNT_6ParamsE,"",@"SHT_CUDA_INFO"
	.sectionflags	@""
	.align	4


	//----- nvinfo : EIATTR_CUDA_API_VERSION
	.align		4
        /*0000*/ 	.byte	0x04, 0x37
        /*0002*/ 	.short	(.L_812 - .L_811)
.L_811:
        /*0004*/ 	.word	0x00000082


	//----- nvinfo : EIATTR_KPARAM_INFO
	.align		4
.L_812:
        /*0008*/ 	.byte	0x04, 0x17
        /*000a*/ 	.short	(.L_814 - .L_813)
.L_813:
        /*000c*/ 	.word	0x00000000
        /*0010*/ 	.short	0x0000
        /*0012*/ 	.short	0x0070
        /*0014*/ 	.byte	0x00, 0xf0, 0x01, 0x2a


	//----- nvinfo : EIATTR_SPARSE_MMA_MASK
	.align		4
.L_814:
        /*0018*/ 	.byte	0x03, 0x50
        /*001a*/ 	.short	0x0000


	//----- nvinfo : EIATTR_MAXREG_COUNT
	.align		4
        /*001c*/ 	.byte	0x03, 0x1b
        /*001e*/ 	.short	0x00a8


	//----- nvinfo : EIATTR_NUM_BARRIERS
	.align		4
        /*0020*/ 	.byte	0x02, 0x4c
        /*0022*/ 	.byte	0x10
	.zero		1


	//----- nvinfo : EIATTR_EXTERNS
	.align		4
        /*0024*/ 	.byte	0x04, 0x0f
        /*0026*/ 	.short	(.L_816 - .L_815)


	//   ....[0]....
	.align		4
.L_815:
        /*0028*/ 	.word	index@(__assertfail)


	//----- nvinfo : EIATTR_ANNOTATIONS
	.align		4
.L_816:
        /*002c*/ 	.byte	0x04, 0x55
        /*002e*/ 	.short	(.L_818 - .L_817)


	//   ....[0]....
.L_817:
        /* <DEDUP_REMOVED lines=10> */


	//----- nvinfo : EIATTR_MERCURY_ISA_VERSION
	.align		4
.L_818:
        /*00b8*/ 	.byte	0x03, 0x5f
        /*00ba*/ 	.short	0x0101


	//----- nvinfo : EIATTR_UNUSED_LOAD_BYTE_OFFSET
	.align		4
        /*00bc*/ 	.byte	0x04, 0x44
        /*00be*/ 	.short	(.L_820 - .L_819)


	//   ....[0]....
.L_819:
        /*00c0*/ 	.word	0x00000940
        /*00c4*/ 	.word	0x0000fff0


	//   ....[1]....
        /*00c8*/ 	.word	0x0000cf30
        /*00cc*/ 	.word	0x0000fff0


	//----- nvinfo : EIATTR_INT_WARP_WIDE_INSTR_OFFSETS
	.align		4
.L_820:
        /*00d0*/ 	.byte	0x04, 0x31
        /*00d2*/ 	.short	(.L_822 - .L_821)


	//   ....[0]....
.L_821:
        /*00d4*/ 	.word	0x000000c0


	//   ....[1]....
        /*00d8*/ 	.word	0x000000d0


	//   ....[2]....
        /*00dc*/ 	.word	0x00000170


	//   ....[3]....
        /*00e0*/ 	.word	0x00011480


	//   ....[4]....
        /*00e4*/ 	.word	0x00011510


	//   ....[5]....
        /*00e8*/ 	.word	0x000149d0


	//   ....[6]....
        /*00ec*/ 	.word	0x00014a60


	//----- nvinfo : EIATTR_COOP_GROUP_MASK_REGIDS
	.align		4
.L_822:
        /*00f0*/ 	.byte	0x04, 0x29
        /*00f2*/ 	.short	(.L_824 - .L_823)


	//   ....[0]....
.L_823:
        /*00f4*/ 	.word	0xffffffff


	//   ....[1]....
        /*00f8*/ 	.word	0xffffffff


	//   ....[2]....
        /*00fc*/ 	.word	0xffffffff


	//   ....[3]....
        /*0100*/ 	.word	0xffffffff


	//   ....[4]....
        /*0104*/ 	.word	0xffffffff


	//   ....[5]....
        /*0108*/ 	.word	0xffffffff


	//   ....[6]....
        /*010c*/ 	.word	0xffffffff


	//   ....[7]....
        /*0110*/ 	.word	0xffffffff


	//   ....[8]....
        /*0114*/ 	.word	0xffffffff


	//   ....[9]....
        /*0118*/ 	.word	0xffffffff


	//   ....[10]....
        /*011c*/ 	.word	0xffffffff


	//   ....[11]....
        /*0120*/ 	.word	0xffffffff


	//   ....[12]....
        /*0124*/ 	.word	0xffffffff


	//   ....[13]....
        /*0128*/ 	.word	0xffffffff


	//   ....[14]....
        /*012c*/ 	.word	0xffffffff


	//   ....[15]....
        /*0130*/ 	.word	0xffffffff


	//   ....[16]....
        /*0134*/ 	.word	0xffffffff


	//   ....[17]....
        /*0138*/ 	.word	0xffffffff


	//   ....[18]....
        /*013c*/ 	.word	0xffffffff


	//   ....[19]....
        /*0140*/ 	.word	0xffffffff


	//   ....[20]....
        /*0144*/ 	.word	0xffffffff


	//   ....[21]....
        /*0148*/ 	.word	0xffffffff


	//   ....[22]....
        /*014c*/ 	.word	0xffffffff


	//   ....[23]....
        /*0150*/ 	.word	0xffffffff


	//   ....[24]....
        /*0154*/ 	.word	0xffffffff


	//   ....[25]....
        /*0158*/ 	.word	0xffffffff


	//   ....[26]....
        /*015c*/ 	.word	0xffffffff


	//   ....[27]....
        /*0160*/ 	.word	0xffffffff


	//   ....[28]....
        /*0164*/ 	.word	0xffffffff


	//   ....[29]....
        /*0168*/ 	.word	0xffffffff


	//   ....[30]....
        /*016c*/ 	.word	0xffffffff


	//   ....[31]....
        /*0170*/ 	.word	0xffffffff


	//   ....[32]....
        /*0174*/ 	.word	0xffffffff


	//   ....[33]....
        /*0178*/ 	.word	0xffffffff


	//   ....[34]....
        /*017c*/ 	.word	0xffffffff


	//   ....[35]....
        /*0180*/ 	.word	0xffffffff


	//   ....[36]....
        /*0184*/ 	.word	0xffffffff


	//   ....[37]....
        /*0188*/ 	.word	0xffffffff


	//   ....[38]....
        /*018c*/ 	.word	0xffffffff


	//   ....[39]....
        /*0190*/ 	.word	0xffffffff


	//   ....[40]....
        /*0194*/ 	.word	0xffffffff


	//   ....[41]....
        /*0198*/ 	.word	0xffffffff


	//   ....[42]....
        /*019c*/ 	.word	0xffffffff


	//   ....[43]....
        /*01a0*/ 	.word	0xffffffff


	//   ....[44]....
        /*01a4*/ 	.word	0xffffffff


	//   ....[45]....
        /*01a8*/ 	.word	0xffffffff


	//   ....[46]....
        /*01ac*/ 	.word	0xffffffff


	//   ....[47]....
        /*01b0*/ 	.word	0xffffffff


	//   ....[48]....
        /*01b4*/ 	.word	0xffffffff


	//   ....[49]....
        /*01b8*/ 	.word	0xffffffff


	//   ....[50]....
        /*01bc*/ 	.word	0xffffffff


	//   ....[51]....
        /*01c0*/ 	.word	0xffffffff


	//   ....[52]....
        /*01c4*/ 	.word	0xffffffff


	//   ....[53]....
        /*01c8*/ 	.word	0xffffffff


	//   ....[54]....
        /*01cc*/ 	.word	0xffffffff


	//   ....[55]....
        /*01d0*/ 	.word	0xffffffff


	//   ....[56]....
        /*01d4*/ 	.word	0xffffffff


	//   ....[57]....
        /*01d8*/ 	.word	0xffffffff


	//   ....[58]....
        /*01dc*/ 	.word	0xffffffff


	//   ....[59]....
        /*01e0*/ 	.word	0xffffffff


	//   ....[60]....
        /*01e4*/ 	.word	0xffffffff


	//   ....[61]....
        /*01e8*/ 	.word	0xffffffff


	//   ....[62]....
        /*01ec*/ 	.word	0xffffffff


	//   ....[63]....
        /*01f0*/ 	.word	0xffffffff


	//   ....[64]....
        /*01f4*/ 	.word	0xffffffff


	//   ....[65]....
        /*01f8*/ 	.word	0xffffffff


	//   ....[66]....
        /*01fc*/ 	.word	0xffffffff


	//   ....[67]....
        /*0200*/ 	.word	0xffffffff


	//   ....[68]....
        /*0204*/ 	.word	0xffffffff


	//   ....[69]....
        /*0208*/ 	.word	0xffffffff


	//   ....[70]....
        /*020c*/ 	.word	0xffffffff


	//   ....[71]....
        /*0210*/ 	.word	0xffffffff


	//   ....[72]....
        /*0214*/ 	.word	0xffffffff


	//   ....[73]....
        /*0218*/ 	.word	0xffffffff


	//   ....[74]....
        /*021c*/ 	.word	0xffffffff


	//   ....[75]....
        /*0220*/ 	.word	0xffffffff


	//   ....[76]....
        /*0224*/ 	.word	0xffffffff


	//   ....[77]....
        /*0228*/ 	.word	0xffffffff


	//   ....[78]....
        /*022c*/ 	.word	0xffffffff


	//   ....[79]....
        /*0230*/ 	.word	0xffffffff


	//   ....[80]....
        /*0234*/ 	.word	0xffffffff


	//   ....[81]....
        /*0238*/ 	.word	0xffffffff


	//   ....[82]....
        /*023c*/ 	.word	0xffffffff


	//   ....[83]....
        /*0240*/ 	.word	0xffffffff


	//   ....[84]....
        /*0244*/ 	.word	0xffffffff


	//   ....[85]....
        /*0248*/ 	.word	0xffffffff


	//   ....[86]....
        /*024c*/ 	.word	0xffffffff


	//   ....[87]....
        /*0250*/ 	.word	0xffffffff


	//   ....[88]....
        /*0254*/ 	.word	0xffffffff


	//   ....[89]....
        /*0258*/ 	.word	0xffffffff


	//   ....[90]....
        /*025c*/ 	.word	0xffffffff


	//   ....[91]....
        /*0260*/ 	.word	0xffffffff


	//   ....[92]....
        /*0264*/ 	.word	0xffffffff


	//   ....[93]....
        /*0268*/ 	.word	0xffffffff


	//   ....[94]....
        /*026c*/ 	.word	0xffffffff


	//   ....[95]....
        /*0270*/ 	.word	0xffffffff


	//   ....[96]....
        /*0274*/ 	.word	0xffffffff


	//   ....[97]....
        /*0278*/ 	.word	0xffffffff


	//   ....[98]....
        /*027c*/ 	.word	0xffffffff


	//   ....[99]....
        /*0280*/ 	.word	0xffffffff


	//   ....[100]....
        /*0284*/ 	.word	0xffffffff


	//   ....[101]....
        /*0288*/ 	.word	0xffffffff


	//   ....[102]....
        /*028c*/ 	.word	0xffffffff


	//   ....[103]....
        /*0290*/ 	.word	0xffffffff


	//   ....[104]....
        /*0294*/ 	.word	0xffffffff


	//   ....[105]....
        /*0298*/ 	.word	0xffffffff


	//   ....[106]....
        /*029c*/ 	.word	0xffffffff


	//   ....[107]....
        /*02a0*/ 	.word	0xffffffff


	//   ....[108]....
        /*02a4*/ 	.word	0xffffffff


	//   ....[109]....
        /*02a8*/ 	.word	0xffffffff


	//   ....[110]....
        /*02ac*/ 	.word	0xffffffff


	//   ....[111]....
        /*02b0*/ 	.word	0xffffffff


	//   ....[112]....
        /*02b4*/ 	.word	0xffffffff


	//   ....[113]....
        /*02b8*/ 	.word	0xffffffff


	//   ....[114]....
        /*02bc*/ 	.word	0xffffffff


	//   ....[115]....
        /*02c0*/ 	.word	0xffffffff


	//   ....[116]....
        /*02c4*/ 	.word	0xffffffff


	//   ....[117]....
        /*02c8*/ 	.word	0xffffffff


	//   ....[118]....
        /*02cc*/ 	.word	0xffffffff


	//   ....[119]....
        /*02d0*/ 	.word	0xffffffff


	//   ....[120]....
        /*02d4*/ 	.word	0xffffffff


	//   ....[121]....
        /*02d8*/ 	.word	0xffffffff


	//   ....[122]....
        /*02dc*/ 	.word	0xffffffff


	//   ....[123]....
        /*02e0*/ 	.word	0xffffffff


	//   ....[124]....
        /*02e4*/ 	.word	0xffffffff


	//   ....[125]....
        /*02e8*/ 	.word	0x0500000f


	//   ....[126]....
        /*02ec*/ 	.word	0x0500000f


	//   ....[127]....
        /*02f0*/ 	.word	0x0500000f


	//   ....[128]....
        /*02f4*/ 	.word	0x0500000f


	//   ....[129]....
        /*02f8*/ 	.word	0x0500000f


	//   ....[130]....
        /*02fc*/ 	.word	0x0500000f


	//   ....[131]....
        /*0300*/ 	.word	0x0500000f


	//   ....[132]....
        /*0304*/ 	.word	0x0500000f


	//   ....[133]....
        /*0308*/ 	.word	0x0500000f


	//   ....[134]....
        /*030c*/ 	.word	0x0500000f


	//   ....[135]....
        /*0310*/ 	.word	0x0500000f


	//   ....[136]....
        /*0314*/ 	.word	0x0500000f


	//   ....[137]....
        /*0318*/ 	.word	0x0500000f


	//   ....[138]....
        /*031c*/ 	.word	0x0500000f


	//   ....[139]....
        /*0320*/ 	.word	0x0500000f


	//   ....[140]....
        /*0324*/ 	.word	0x0500000f


	//   ....[141]....
        /*0328*/ 	.word	0x0500000f


	//   ....[142]....
        /*032c*/ 	.word	0x0500000f


	//   ....[143]....
        /*0330*/ 	.word	0x0500000f


	//   ....[144]....
        /*0334*/ 	.word	0x0500000f


	//   ....[145]....
        /*0338*/ 	.word	0x0500000f


	//   ....[146]....
        /*033c*/ 	.word	0x0500000f


	//   ....[147]....
        /*0340*/ 	.word	0x0500000f


	//   ....[148]....
        /*0344*/ 	.word	0x0500000f


	//   ....[149]....
        /*0348*/ 	.word	0x0500000f


	//   ....[150]....
        /*034c*/ 	.word	0x0500000f


	//   ....[151]....
        /*0350*/ 	.word	0x0500000f


	//   ....[152]....
        /*0354*/ 	.word	0x0500000f


	//   ....[153]....
        /*0358*/ 	.word	0x0500000f


	//   ....[154]....
        /*035c*/ 	.word	0x0500000f


	//   ....[155]....
        /*0360*/ 	.word	0x0500000f


	//   ....[156]....
        /*0364*/ 	.word	0x0500000f


	//   ....[157]....
        /*0368*/ 	.word	0x0500000f


	//   ....[158]....
        /*036c*/ 	.word	0x0500000f


	//   ....[159]....
        /*0370*/ 	.word	0x0500000f


	//   ....[160]....
        /*0374*/ 	.word	0x0500000f


	//   ....[161]....
        /*0378*/ 	.word	0x0500000f


	//   ....[162]....
        /*037c*/ 	.word	0x0500000f


	//   ....[163]....
        /*0380*/ 	.word	0x0500000f


	//   ....[164]....
        /*0384*/ 	.word	0x0500000f


	//   ....[165]....
        /*0388*/ 	.word	0x0500000f


	//   ....[166]....
        /*038c*/ 	.word	0x0500000f


	//   ....[167]....
        /*0390*/ 	.word	0x0500000f


	//   ....[168]....
        /*0394*/ 	.word	0x0500000f


	//   ....[169]....
        /*0398*/ 	.word	0x0500000f


	//   ....[170]....
        /*039c*/ 	.word	0x0500000f


	//   ....[171]....
        /*03a0*/ 	.word	0x0500000f


	//   ....[172]....
        /*03a4*/ 	.word	0x0500000f


	//   ....[173]....
        /*03a8*/ 	.word	0x0500000f


	//   ....[174]....
        /*03ac*/ 	.word	0x0500000f


	//   ....[175]....
        /*03b0*/ 	.word	0x0500000f


	//   ....[176]....
        /*03b4*/ 	.word	0x0500000f


	//   ....[177]....
        /*03b8*/ 	.word	0x0500000f


	//   ....[178]....
        /*03bc*/ 	.word	0x0500000f


	//   ....[179]....
        /*03c0*/ 	.word	0x0500000f


	//   ....[180]....
        /*03c4*/ 	.word	0x0500000f


	//   ....[181]....
        /*03c8*/ 	.word	0x0500000f


	//   ....[182]....
        /*03cc*/ 	.word	0x0500000f


	//   ....[183]....
        /*03d0*/ 	.word	0x0500000f


	//----- nvinfo : EIATTR_COOP_GROUP_INSTR_OFFSETS
	.align		4
.L_824:
        /*03d4*/ 	.byte	0x04, 0x28
        /*03d6*/ 	.short	(.L_826 - .L_825)


	//   ....[0]....
.L_825:
        /*03d8*/ 	.word	0x00000070


	//   ....[1]....
        /*03dc*/ 	.word	0x000000b0


	//   ....[2]....
        /*03e0*/ 	.word	0x00000290


	//   ....[3]....
        /*03e4*/ 	.word	0x000003f0


	//   ....[4]....
        /*03e8*/ 	.word	0x00000510


	//   ....[5]....
        /*03ec*/ 	.word	0x00000670


	//   ....[6]....
        /*03f0*/ 	.word	0x00001cc0


	//   ....[7]....
        /*03f4*/ 	.word	0x00003df0


	//   ....[8]....
        /*03f8*/ 	.word	0x00004510


	//   ....[9]....
        /*03fc*/ 	.word	0x00004b90


	//   ....[10]....
        /*0400*/ 	.word	0x00005060


	//   ....[11]....
        /*0404*/ 	.word	0x00005160


	//   ....[12]....
        /*0408*/ 	.word	0x000054f0


	//   ....[13]....
        /*040c*/ 	.word	0x00005560


	//   ....[14]....
        /*0410*/ 	.word	0x00005dc0


	//   ....[15]....
        /*0414*/ 	.word	0x00006460


	//   ....[16]....
        /*0418*/ 	.word	0x00006680


	//   ....[17]....
        /*041c*/ 	.word	0x00006d70


	//   ....[18]....
        /*0420*/ 	.word	0x00006e70


	//   ....[19]....
        /*0424*/ 	.word	0x00007240


	//   ....[20]....
        /*0428*/ 	.word	0x000072c0


	//   ....[21]....
        /*042c*/ 	.word	0x000083e0


	//   ....[22]....
        /*0430*/ 	.word	0x00008b40


	//   ....[23]....
        /*0434*/ 	.word	0x00008b70


	//   ....[24]....
        /*0438*/ 	.word	0x00008dd0


	//   ....[25]....
        /*043c*/ 	.word	0x00008fa0


	//   ....[26]....
        /*0440*/ 	.word	0x00009f50


	//   ....[27]....
        /*0444*/ 	.word	0x0000a3e0


	//   ....[28]....
        /*0448*/ 	.word	0x0000a600


	//   ....[29]....
        /*044c*/ 	.word	0x0000acf0


	//   ....[30]....
        /*0450*/ 	.word	0x0000adf0


	//   ....[31]....
        /*0454*/ 	.word	0x0000b1c0


	//   ....[32]....
        /*0458*/ 	.word	0x0000b240


	//   ....[33]....
        /*045c*/ 	.word	0x0000c360


	//   ....[34]....
        /*0460*/ 	.word	0x0000c430


	//   ....[35]....
        /*0464*/ 	.word	0x0000c470


	//   ....[36]....
        /*0468*/ 	.word	0x0000c510


	//   ....[37]....
        /*046c*/ 	.word	0x0000c540


	//   ....[38]....
        /*0470*/ 	.word	0x0000de50


	//   ....[39]....
        /*0474*/ 	.word	0x0000e490


	//   ....[40]....
        /*0478*/ 	.word	0x0000e4c0


	//   ....[41]....
        /*047c*/ 	.word	0x0000e4e0


	//   ....[42]....
        /*0480*/ 	.word	0x0000e500


	//   ....[43]....
        /*0484*/ 	.word	0x0000eb90


	//   ....[44]....
        /*0488*/ 	.word	0x0000eba0


	//   ....[45]....
        /*048c*/ 	.word	0x0000edd0


	//   ....[46]....
        /*0490*/ 	.word	0x0000edf0


	//   ....[47]....
        /*0494*/ 	.word	0x0000f990


	//   ....[48]....
        /*0498*/ 	.word	0x0000f9c0


	//   ....[49]....
        /*049c*/ 	.word	0x0000fc00


	//   ....[50]....
        /*04a0*/ 	.word	0x0000fc20


	//   ....[51]....
        /*04a4*/ 	.word	0x0000fee0


	//   ....[52]....
        /*04a8*/ 	.word	0x00010090


	//   ....[53]....
        /*04ac*/ 	.word	0x000100c0


	//   ....[54]....
        /*04b0*/ 	.word	0x000100f0


	//   ....[55]....
        /*04b4*/ 	.word	0x00010120


	//   ....[56]....
        /*04b8*/ 	.word	0x00010150


	//   ....[57]....
        /*04bc*/ 	.word	0x00010180


	//   ....[58]....
        /*04c0*/ 	.word	0x000102d0


	//   ....[59]....
        /*04c4*/ 	.word	0x00010300


	//   ....[60]....
        /*04c8*/ 	.word	0x00010330


	//   ....[61]....
        /*04cc*/ 	.word	0x00010360


	//   ....[62]....
        /*04d0*/ 	.word	0x00010390


	//   ....[63]....
        /*04d4*/ 	.word	0x000103c0


	//   ....[64]....
        /*04d8*/ 	.word	0x00010450


	//   ....[65]....
        /*04dc*/ 	.word	0x000104b0


	//   ....[66]....
        /*04e0*/ 	.word	0x00010540


	//   ....[67]....
        /*04e4*/ 	.word	0x000122a0


	//   ....[68]....
        /*04e8*/ 	.word	0x000122c0


	//   ....[69]....
        /*04ec*/ 	.word	0x00012350


	//   ....[70]....
        /*04f0*/ 	.word	0x00012370


	//   ....[71]....
        /*04f4*/ 	.word	0x000123f0


	//   ....[72]....
        /*04f8*/ 	.word	0x00012410


	//   ....[73]....
        /*04fc*/ 	.word	0x00012420


	//   ....[74]....
        /*0500*/ 	.word	0x00012430


	//   ....[75]....
        /*0504*/ 	.word	0x00012b70


	//   ....[76]....
        /*0508*/ 	.word	0x00012ba0


	//   ....[77]....
        /*050c*/ 	.word	0x00012c40


	//   ....[78]....
        /*0510*/ 	.word	0x00012c60


	//   ....[79]....
        /*0514*/ 	.word	0x00012ce0


	//   ....[80]....
        /*0518*/ 	.word	0x00012d00


	//   ....[81]....
        /*051c*/ 	.word	0x00012d10


	//   ....[82]....
        /*0520*/ 	.word	0x00012d20


	//   ....[83]....
        /*0524*/ 	.word	0x00013190


	//   ....[84]....
        /*0528*/ 	.word	0x000131c0


	//   ....[85]....
        /*052c*/ 	.word	0x000133b0


	//   ....[86]....
        /*0530*/ 	.word	0x000133f0


	//   ....[87]....
        /*0534*/ 	.word	0x00013400


	//   ....[88]....
        /*0538*/ 	.word	0x00013410


	//   ....[89]....
        /*053c*/ 	.word	0x00013560


	//   ....[90]....
        /*0540*/ 	.word	0x000136b0


	//   ....[91]....
        /*0544*/ 	.word	0x00013ee0


	//   ....[92]....
        /*0548*/ 	.word	0x00013f00


	//   ....[93]....
        /*054c*/ 	.word	0x00013f50


	//   ....[94]....
        /*0550*/ 	.word	0x00013f60


	//   ....[95]....
        /*0554*/ 	.word	0x00013fa0


	//   ....[96]....
        /*0558*/ 	.word	0x00013fb0


	//   ....[97]....
        /*055c*/ 	.word	0x00013fc0


	//   ....[98]....
        /*0560*/ 	.word	0x00014000


	//   ....[99]....
        /*0564*/ 	.word	0x00014320


	//   ....[100]....
        /*0568*/ 	.word	0x00014360


	//   ....[101]....
        /*056c*/ 	.word	0x00014380


	//   ....[102]....
        /*0570*/ 	.word	0x000143a0


	//   ....[103]....
        /*0574*/ 	.word	0x000143d0


	//   ....[104]....
        /*0578*/ 	.word	0x000143f0


	//   ....[105]....
        /*057c*/ 	.word	0x000144f0


	//   ....[106]....
        /*0580*/ 	.word	0x00014640


	//   ....[107]....
        /*0584*/ 	.word	0x00014c40


	//   ....[108]....
        /*0588*/ 	.word	0x00014c90


	//   ....[109]....
        /*058c*/ 	.word	0x00014cc0


	//   ....[110]....
        /*0590*/ 	.word	0x00014cf0


	//   ....[111]....
        /*0594*/ 	.word	0x00014d00


	//   ....[112]....
        /*0598*/ 	.word	0x00014d30


	//   ....[113]....
        /*059c*/ 	.word	0x00014d60


	//   ....[114]....
        /*05a0*/ 	.word	0x00014d90


	//   ....[115]....
        /*05a4*/ 	.word	0x00014f10


	//   ....[116]....
        /*05a8*/ 	.word	0x00014f40


	//   ....[117]....
        /*05ac*/ 	.word	0x00014f70


	//   ....[118]....
        /*05b0*/ 	.word	0x00014fa0


	//   ....[119]....
        /*05b4*/ 	.word	0x00014fd0


	//   ....[120]....
        /*05b8*/ 	.word	0x00015000


	//   ....[121]....
        /*05bc*/ 	.word	0x000150c0


	//   ....[122]....
        /*05c0*/ 	.word	0x000150e0


	//   ....[123]....
        /*05c4*/ 	.word	0x00015150


	//   ....[124]....
        /*05c8*/ 	.word	0x000157f0


	//   ....[125]....
        /*05cc*/ 	.word	0x00015f00


	//   ....[126]....
        /*05d0*/ 	.word	0x00015ff0


	//   ....[127]....
        /*05d4*/ 	.word	0x00016090


	//   ....[128]....
        /*05d8*/ 	.word	0x000160f0


	//   ....[129]....
        /*05dc*/ 	.word	0x000161e0


	//   ....[130]....
        /*05e0*/ 	.word	0x00016250


	//   ....[131]....
        /*05e4*/ 	.word	0x00016340


	//   ....[132]....
        /*05e8*/ 	.word	0x000163b0


	//   ....[133]....
        /*05ec*/ 	.word	0x00016450


	//   ....[134]....
        /*05f0*/ 	.word	0x00016540


	//   ....[135]....
        /*05f4*/ 	.word	0x000165b0


	//   ....[136]....
        /*05f8*/ 	.word	0x00016610


	//   ....[137]....
        /*05fc*/ 	.word	0x00016700


	//   ....[138]....
        /*0600*/ 	.word	0x00016760


	//   ....[139]....
        /*0604*/ 	.word	0x00016860


	//   ....[140]....
        /*0608*/ 	.word	0x000168c0


	//   ....[141]....
        /*060c*/ 	.word	0x00016960


	//   ....[142]....
        /*0610*/ 	.word	0x00016ae0


	//   ....[143]....
        /*0614*/ 	.word	0x00016be0


	//   ....[144]....
        /*0618*/ 	.word	0x00016e50


	//   ....[145]....
        /*061c*/ 	.word	0x00016ea0


	//   ....[146]....
        /*0620*/ 	.word	0x00017070


	//   ....[147]....
        /*0624*/ 	.word	0x000170c0


	//   ....[148]....
        /*0628*/ 	.word	0x00017290


	//   ....[149]....
        /*062c*/ 	.word	0x000172e0


	//   ....[150]....
        /*0630*/ 	.word	0x000173d0


	//   ....[151]....
        /*0634*/ 	.word	0x00017470


	//   ....[152]....
        /*0638*/ 	.word	0x000174d0


	//   ....[153]....
        /*063c*/ 	.word	0x00017580


	//   ....[154]....
        /*0640*/ 	.word	0x000175e0


	//   ....[155]....
        /*0644*/ 	.word	0x00017690


	//   ....[156]....
        /*0648*/ 	.word	0x000176f0


	//   ....[157]....
        /*064c*/ 	.word	0x000177a0


	//   ....[158]....
        /*0650*/ 	.word	0x00017890


	//   ....[159]....
        /*0654*/ 	.word	0x00017970


	//   ....[160]....
        /*0658*/ 	.word	0x00017a80


	//   ....[161]....
        /*065c*/ 	.word	0x00017b80


	//   ....[162]....
        /*0660*/ 	.word	0x00017cb0


	//   ....[163]....
        /*0664*/ 	.word	0x00017d90


	//   ....[164]....
        /*0668*/ 	.word	0x00017e90


	//   ....[165]....
        /*066c*/ 	.word	0x00017f70


	//   ....[166]....
        /*0670*/ 	.word	0x00018000


	//   ....[167]....
        /*0674*/ 	.word	0x000180a0


	//   ....[168]....
        /*0678*/ 	.word	0x000181c0


	//   ....[169]....
        /*067c*/ 	.word	0x00018230


	//   ....[170]....
        /*0680*/ 	.word	0x000182a0


	//   ....[171]....
        /*0684*/ 	.word	0x00018310


	//   ....[172]....
        /*0688*/ 	.word	0x00018380


	//   ....[173]....
        /*068c*/ 	.word	0x00018400


	//   ....[174]....
        /*0690*/ 	.word	0x00018490


	//   ....[175]....
        /*0694*/ 	.word	0x00018520


	//   ....[176]....
        /*0698*/ 	.word	0x00018590


	//   ....[177]....
        /*069c*/ 	.word	0x00018600


	//   ....[178]....
        /*06a0*/ 	.word	0x00018670


	//   ....[179]....
        /*06a4*/ 	.word	0x000186f0


	//   ....[180]....
        /*06a8*/ 	.word	0x00018760


	//   ....[181]....
        /*06ac*/ 	.word	0x00018800


	//   ....[182]....
        /*06b0*/ 	.word	0x00018890


	//   ....[183]....
        /*06b4*/ 	.word	0x000189b0


	//----- nvinfo : EIATTR_REG_RECONFIG
	.align		4
.L_826:
        /*06b8*/ 	.byte	0x01, 0x54
	.zero		2


	//----- nvinfo : EIATTR_SYSCALL_OFFSETS
	.align		4
        /*06bc*/ 	.byte	0x04, 0x46
        /*06be*/ 	.short	(.L_828 - .L_827)


	//   ....[0]....
.L_827:
        /*06c0*/ 	.word	0x00003fc0


	//   ....[1]....
        /*06c4*/ 	.word	0x00011670


	//   ....[2]....
        /*06c8*/ 	.word	0x000117c0


	//   ....[3]....
        /*06cc*/ 	.word	0x000118b0


	//   ....[4]....
        /*06d0*/ 	.word	0x00012750


	//----- nvinfo : EIATTR_MBARRIER_INSTR_OFFSETS
	.align		4
.L_828:
        /*06d4*/ 	.byte	0x04, 0x39
        /*06d6*/ 	.short	(.L_830 - .L_829)


	//   ....[0]....
.L_829:
        /*06d8*/ 	.word	0x00000180
        /*06dc*/ 	.word	0x000000ff
        /*06e0*/ 	.word	0x00028c00
        /*06e4*/ 	.short	0x0100
        /*06e6*/ 	.byte	0x08
	.zero		1


	//   ....[1]....
        /*06e8*/ 	.word	0x00000190
        /*06ec*/ 	.word	0x000000ff
        /*06f0*/ 	.word	0x00028c20
        /*06f4*/ 	.short	0x0100
        /*06f6*/ 	.byte	0x08
	.zero		1


	//   ....[2]....
        /*06f8*/ 	.word	0x00000240
        /*06fc*/ 	.word	0x000000ff
        /*0700*/ 	.word	0x00028c30
        /*0704*/ 	.short	0x0100
        /*0706*/ 	.byte	0x06
	.zero		1


	//   ....[3]....
        /*0708*/ 	.word	0x00000250
        /*070c*/ 	.word	0x000000ff
        /*0710*/ 	.word	0x00028c40
        /*0714*/ 	.short	0x0100
        /*0716*/ 	.byte	0x06
	.zero		1


	//   ....[4]....
        /*0718*/ 	.word	0x00000260
        /*071c*/ 	.word	0x000000ff
        /*0720*/ 	.word	0x00028c38
        /*0724*/ 	.short	0x0100
        /*0726*/ 	.byte	0x06
	.zero		1


	//   ....[5]....
        /*0728*/ 	.word	0x00000270
        /*072c*/ 	.word	0x000000ff
        /*0730*/ 	.word	0x00028c48
        /*0734*/ 	.short	0x0100
        /*0736*/ 	.byte	0x06
	.zero		1


	//   ....[6]....
        /*0738*/ 	.word	0x000003a0
        /*073c*/ 	.word	0x000000ff
        /*0740*/ 	.word	0x00028c50
        /*0744*/ 	.short	0x0100
        /*0746*/ 	.byte	0x08
	.zero		1


	//   ....[7]....
        /*0748*/ 	.word	0x000003b0
        /*074c*/ 	.word	0x000000ff
        /*0750*/ 	.word	0x00028c60
        /*0754*/ 	.short	0x0100
        /*0756*/ 	.byte	0x08
	.zero		1


	//   ....[8]....
        /*0758*/ 	.word	0x000003c0
        /*075c*/ 	.word	0x000000ff
        /*0760*/ 	.word	0x00028c58
        /*0764*/ 	.short	0x0100
        /*0766*/ 	.byte	0x08
	.zero		1


	//   ....[9]....
        /*0768*/ 	.word	0x000003d0
        /*076c*/ 	.word	0x000000ff
        /*0770*/ 	.word	0x00028c68
        /*0774*/ 	.short	0x0100
        /*0776*/ 	.byte	0x08
	.zero		1


	//   ....[10]....
        /*0778*/ 	.word	0x000004c0
        /*077c*/ 	.word	0x000000ff
        /*0780*/ 	.word	0x00028c70
        /*0784*/ 	.short	0x0100
        /*0786*/ 	.byte	0x06
	.zero		1


	//   ....[11]....
        /*0788*/ 	.word	0x000004d0
        /*078c*/ 	.word	0x000000ff
        /*0790*/ 	.word	0x00028c80
        /*0794*/ 	.short	0x0100
        /*0796*/ 	.byte	0x06
	.zero		1


	//   ....[12]....
        /*0798*/ 	.word	0x000004e0
        /*079c*/ 	.word	0x000000ff
        /*07a0*/ 	.word	0x00028c78
        /*07a4*/ 	.short	0x0100
        /*07a6*/ 	.byte	0x06
	.zero		1


	//   ....[13]....
        /*07a8*/ 	.word	0x000004f0
        /*07ac*/ 	.word	0x000000ff
        /*07b0*/ 	.word	0x00028c88
        /*07b4*/ 	.short	0x0100
        /*07b6*/ 	.byte	0x06
	.zero		1


	//   ....[14]....
        /*07b8*/ 	.word	0x00000620
        /*07bc*/ 	.word	0x000000ff
        /*07c0*/ 	.word	0x00028c90
        /*07c4*/ 	.short	0x0100
        /*07c6*/ 	.byte	0x08
	.zero		1


	//   ....[15]....
        /*07c8*/ 	.word	0x00000630
        /*07cc*/ 	.word	0x000000ff
        /*07d0*/ 	.word	0x00028ca0
        /*07d4*/ 	.short	0x0100
        /*07d6*/ 	.byte	0x08
	.zero		1


	//   ....[16]....
        /*07d8*/ 	.word	0x00000640
        /*07dc*/ 	.word	0x000000ff
        /*07e0*/ 	.word	0x00028c98
        /*07e4*/ 	.short	0x0100
        /*07e6*/ 	.byte	0x08
	.zero		1


	//   ....[17]....
        /*07e8*/ 	.word	0x00000650
        /*07ec*/ 	.word	0x000000ff
        /*07f0*/ 	.word	0x00028ca8
        /*07f4*/ 	.short	0x0100
        /*07f6*/ 	.byte	0x08
	.zero		1


	//   ....[18]....
        /*07f8*/ 	.word	0x00000790
        /*07fc*/ 	.word	0x000000ff
        /*0800*/ 	.word	0x00028cb0
        /*0804*/ 	.short	0x0100
        /*0806*/ 	.byte	0x08
	.zero		1


	//   ....[19]....
        /*0808*/ 	.word	0x000007a0
        /*080c*/ 	.word	0x000000ff
        /*0810*/ 	.word	0x00028cc0
        /*0814*/ 	.short	0x0100
        /*0816*/ 	.byte	0x08
	.zero		1


	//   ....[20]....
        /*0818*/ 	.word	0x000007b0
        /*081c*/ 	.word	0x000000ff
        /*0820*/ 	.word	0x00028cb8
        /*0824*/ 	.short	0x0100
        /*0826*/ 	.byte	0x08
	.zero		1


	//   ....[21]....
        /*0828*/ 	.word	0x000007c0
        /*082c*/ 	.word	0x000000ff
        /*0830*/ 	.word	0x00028cc8
        /*0834*/ 	.short	0x0100
        /*0836*/ 	.byte	0x08
	.zero		1


	//   ....[22]....
        /*0838*/ 	.word	0x00001dd0
        /*083c*/ 	.word	0x000000ff
        /*0840*/ 	.word	0x00028c50
        /*0844*/ 	.short	0x010a
        /*0846*/ 	.byte	0x15
	.zero		1


	//   ....[23]....
        /*0848*/ 	.word	0x00002090
        /*084c*/ 	.word	0x000000ff
        /*0850*/ 	.word	0x00000000
        /*0854*/ 	.short	0x0101
        /*0856*/ 	.byte	0x06
	.zero		1


	//   ....[24]....
        /*0858*/ 	.word	0x000029d0
        /*085c*/ 	.word	0x000000ff
        /*0860*/ 	.word	0x00028c50
        /*0864*/ 	.short	0x010a
        /*0866*/ 	.byte	0x15
	.zero		1


	//   ....[25]....
        /*0868*/ 	.word	0x00002a10
        /*086c*/ 	.word	0x000000ff
        /*0870*/ 	.word	0x00028c50
        /*0874*/ 	.short	0x010a
        /*0876*/ 	.byte	0x15
	.zero		1


	//   ....[26]....
        /*0878*/ 	.word	0x00002bf0
        /*087c*/ 	.word	0x000000ff
        /*0880*/ 	.word	0x00000000
        /*0884*/ 	.short	0x0101
        /*0886*/ 	.byte	0x06
	.zero		1


	//   ....[27]....
        /*0888*/ 	.word	0x00004040
        /*088c*/ 	.word	0x000000ff
        /*0890*/ 	.word	0x00028c00
        /*0894*/ 	.short	0x010a
        /*0896*/ 	.byte	0x29
	.zero		1


	//   ....[28]....
        /*0898*/ 	.word	0x000040c0
        /*089c*/ 	.word	0x00000007
        /*08a0*/ 	.word	0x00028c30
        /*08a4*/ 	.short	0x010a
        /*08a6*/ 	.byte	0x3f
	.zero		1


	//   ....[29]....
        /*08a8*/ 	.word	0x00004100
        /*08ac*/ 	.word	0x00000007
        /*08b0*/ 	.word	0x00028c30
        /*08b4*/ 	.short	0x010a
        /*08b6*/ 	.byte	0x3f
	.zero		1


	//   ....[30]....
        /*08b8*/ 	.word	0x000044f0
        /*08bc*/ 	.word	0x000000ff
        /*08c0*/ 	.word	0x00000000
        /*08c4*/ 	.short	0x0101
        /*08c6*/ 	.byte	0x06
	.zero		1


	//   ....[31]....
        /*08c8*/ 	.word	0x00005b80
        /*08cc*/ 	.word	0x00000007
        /*08d0*/ 	.word	0x00028c50
        /*08d4*/ 	.short	0x010a
        /*08d6*/ 	.byte	0x3f
	.zero		1


	//   ....[32]....
        /*08d8*/ 	.word	0x00005bc0
        /*08dc*/ 	.word	0x00000007
        /*08e0*/ 	.word	0x00028c50
        /*08e4*/ 	.short	0x010a
        /*08e6*/ 	.byte	0x3f
	.zero		1


	//   ....[33]....
        /*08e8*/ 	.word	0x00005ea0
        /*08ec*/ 	.word	0x000000ff
        /*08f0*/ 	.word	0x00000000
        /*08f4*/ 	.short	0x0101
        /*08f6*/ 	.byte	0x0b
	.zero		1


	//   ....[34]....
        /*08f8*/ 	.word	0x000061b0
        /*08fc*/ 	.word	0x000000ff
        /*0900*/ 	.word	0x00028c30
        /*0904*/ 	.short	0x010a
        /*0906*/ 	.byte	0x15
	.zero		1


	//   ....[35]....
        /*0908*/ 	.word	0x000061f0
        /*090c*/ 	.word	0x000000ff
        /*0910*/ 	.word	0x00028c30
        /*0914*/ 	.short	0x010a
        /*0916*/ 	.byte	0x15
	.zero		1


	//   ....[36]....
        /*0918*/ 	.word	0x00006480
        /*091c*/ 	.word	0x000000ff
        /*0920*/ 	.word	0x00000000
        /*0924*/ 	.short	0x0101
        /*0926*/ 	.byte	0x06
	.zero		1


	//   ....[37]....
        /*0928*/ 	.word	0x000081a0
        /*092c*/ 	.word	0x000000ff
        /*0930*/ 	.word	0x00028c50
        /*0934*/ 	.short	0x010a
        /*0936*/ 	.byte	0x15
	.zero		1


	//   ....[38]....
        /*0938*/ 	.word	0x000081e0
        /*093c*/ 	.word	0x000000ff
        /*0940*/ 	.word	0x00028c50
        /*0944*/ 	.short	0x010a
        /*0946*/ 	.byte	0x15
	.zero		1


	//   ....[39]....
        /*0948*/ 	.word	0x00008490
        /*094c*/ 	.word	0x000000ff
        /*0950*/ 	.word	0x00000000
        /*0954*/ 	.short	0x0101
        /*0956*/ 	.byte	0x15
	.zero		1


	//   ....[40]....
        /*0958*/ 	.word	0x00008820
        /*095c*/ 	.word	0x000000ff
        /*0960*/ 	.word	0x00028c30
        /*0964*/ 	.short	0x010a
        /*0966*/ 	.byte	0x16
	.zero		1


	//   ....[41]....
        /*0968*/ 	.word	0x00008860
        /*096c*/ 	.word	0x000000ff
        /*0970*/ 	.word	0x00028c30
        /*0974*/ 	.short	0x010a
        /*0976*/ 	.byte	0x16
	.zero		1


	//   ....[42]....
        /*0978*/ 	.word	0x00008a60
        /*097c*/ 	.word	0x000000ff
        /*0980*/ 	.word	0x00000000
        /*0984*/ 	.short	0x0101
        /*0986*/ 	.byte	0x06
	.zero		1


	//   ....[43]....
        /*0988*/ 	.word	0x00009d10
        /*098c*/ 	.word	0x000000ff
        /*0990*/ 	.word	0x00028c50
        /*0994*/ 	.short	0x010a
        /*0996*/ 	.byte	0x16
	.zero		1


	//   ....[44]....
        /*0998*/ 	.word	0x00009d50
        /*099c*/ 	.word	0x000000ff
        /*09a0*/ 	.word	0x00028c50
        /*09a4*/ 	.short	0x010a
        /*09a6*/ 	.byte	0x16
	.zero		1


	//   ....[45]....
        /*09a8*/ 	.word	0x00009fe0
        /*09ac*/ 	.word	0x000000ff
        /*09b0*/ 	.word	0x00000000
        /*09b4*/ 	.short	0x0101
        /*09b6*/ 	.byte	0x16
	.zero		1


	//   ....[46]....
        /*09b8*/ 	.word	0x0000a130
        /*09bc*/ 	.word	0x000000ff
        /*09c0*/ 	.word	0x00028c30
        /*09c4*/ 	.short	0x010a
        /*09c6*/ 	.byte	0x15
	.zero		1


	//   ....[47]....
        /*09c8*/ 	.word	0x0000a170
        /*09cc*/ 	.word	0x000000ff
        /*09d0*/ 	.word	0x00028c30
        /*09d4*/ 	.short	0x010a
        /*09d6*/ 	.byte	0x15
	.zero		1


	//   ....[48]....
        /*09d8*/ 	.word	0x0000a400
        /*09dc*/ 	.word	0x000000ff
        /*09e0*/ 	.word	0x00000000
        /*09e4*/ 	.short	0x0101
        /*09e6*/ 	.byte	0x06
	.zero		1


	//   ....[49]....
        /*09e8*/ 	.word	0x0000c120
        /*09ec*/ 	.word	0x000000ff
        /*09f0*/ 	.word	0x00028c50
        /*09f4*/ 	.short	0x010a
        /*09f6*/ 	.byte	0x15
	.zero		1


	//   ....[50]....
        /*09f8*/ 	.word	0x0000c160
        /*09fc*/ 	.word	0x000000ff
        /*0a00*/ 	.word	0x00028c50
        /*0a04*/ 	.short	0x010a
        /*0a06*/ 	.byte	0x15
	.zero		1


	//   ....[51]....
        /*0a08*/ 	.word	0x0000c410
        /*0a0c*/ 	.word	0x000000ff
        /*0a10*/ 	.word	0x00000000
        /*0a14*/ 	.short	0x0101
        /*0a16*/ 	.byte	0x15
	.zero		1


	//   ....[52]....
        /*0a18*/ 	.word	0x0000eb70
        /*0a1c*/ 	.word	0x000000ff
        /*0a20*/ 	.word	0x00000000
        /*0a24*/ 	.short	0x0101
        /*0a26*/ 	.byte	0x04
	.zero		1


	//   ....[53]....
        /*0a28*/ 	.word	0x00012060
        /*0a2c*/ 	.word	0x0000001b
        /*0a30*/ 	.word	0x00028c40
        /*0a34*/ 	.short	0x010a
        /*0a36*/ 	.byte	0x3f
	.zero		1


	//   ....[54]....
        /*0a38*/ 	.word	0x00012530
        /*0a3c*/ 	.word	0x0000001b
        /*0a40*/ 	.word	0x00028c30
        /*0a44*/ 	.short	0x0107
        /*0a46*/ 	.byte	0x3f
	.zero		1


	//   ....[55]....
        /*0a48*/ 	.word	0x00012600
        /*0a4c*/ 	.word	0x0000001b
        /*0a50*/ 	.word	0x00028c30
        /*0a54*/ 	.short	0x0101
        /*0a56*/ 	.byte	0x3f
	.zero		1


	//   ....[56]....
        /*0a58*/ 	.word	0x00012e20
        /*0a5c*/ 	.word	0x00000017
        /*0a60*/ 	.word	0x00028c00
        /*0a64*/ 	.short	0x0107
        /*0a66*/ 	.byte	0x3f
	.zero		1


	//   ....[57]....
        /*0a68*/ 	.word	0x00012f10
        /*0a6c*/ 	.word	0x00000017
        /*0a70*/ 	.word	0x00028c00
        /*0a74*/ 	.short	0x0101
        /*0a76*/ 	.byte	0x3f
	.zero		1


	//   ....[58]....
        /*0a78*/ 	.word	0x00012f30
        /*0a7c*/ 	.word	0x00000017
        /*0a80*/ 	.word	0x00028c20
        /*0a84*/ 	.short	0x010a
        /*0a86*/ 	.byte	0x3f
	.zero		1


	//   ....[59]....
        /*0a88*/ 	.word	0x00012fc0
        /*0a8c*/ 	.word	0x0000001b
        /*0a90*/ 	.word	0x00028c60
        /*0a94*/ 	.short	0x010a
        /*0a96*/ 	.byte	0x3f
	.zero		1


	//   ....[60]....
        /*0a98*/ 	.word	0x000138d0
        /*0a9c*/ 	.word	0x0000001b
        /*0aa0*/ 	.word	0x00028c50
        /*0aa4*/ 	.short	0x0107
        /*0aa6*/ 	.byte	0x3f
	.zero		1


	//   ....[61]....
        /*0aa8*/ 	.word	0x000139a0
        /*0aac*/ 	.word	0x0000001b
        /*0ab0*/ 	.word	0x00028c50
        /*0ab4*/ 	.short	0x0101
        /*0ab6*/ 	.byte	0x3f
	.zero		1


	//   ....[62]....
        /*0ab8*/ 	.word	0x00013d40
        /*0abc*/ 	.word	0x00000006
        /*0ac0*/ 	.word	0x00028c40
        /*0ac4*/ 	.short	0x010a
        /*0ac6*/ 	.byte	0x3f
	.zero		1


	//   ....[63]....
        /*0ac8*/ 	.word	0x00014080
        /*0acc*/ 	.word	0x00000006
        /*0ad0*/ 	.word	0x00028c30
        /*0ad4*/ 	.short	0x0107
        /*0ad6*/ 	.byte	0x3f
	.zero		1


	//   ....[64]....
        /*0ad8*/ 	.word	0x00014140
        /*0adc*/ 	.word	0x00000006
        /*0ae0*/ 	.word	0x00028c30
        /*0ae4*/ 	.short	0x0101
        /*0ae6*/ 	.byte	0x3f
	.zero		1


	//   ....[65]....
        /*0ae8*/ 	.word	0x00014170
        /*0aec*/ 	.word	0x00000006
        /*0af0*/ 	.word	0x00028c60
        /*0af4*/ 	.short	0x010a
        /*0af6*/ 	.byte	0x3f
	.zero		1


	//   ....[66]....
        /*0af8*/ 	.word	0x00014840
        /*0afc*/ 	.word	0x00000006
        /*0b00*/ 	.word	0x00028c50
        /*0b04*/ 	.short	0x0107
        /*0b06*/ 	.byte	0x3f
	.zero		1


	//   ....[67]....
        /*0b08*/ 	.word	0x00014900
        /*0b0c*/ 	.word	0x00000006
        /*0b10*/ 	.word	0x00028c50
        /*0b14*/ 	.short	0x0101
        /*0b16*/ 	.byte	0x3f
	.zero		1


	//   ....[68]....
        /*0b18*/ 	.word	0x00015770
        /*0b1c*/ 	.word	0x00000005
        /*0b20*/ 	.word	0x00028c20
        /*0b24*/ 	.short	0x010a
        /*0b26*/ 	.byte	0x3f
	.zero		1


	//   ....[69]....
        /*0b28*/ 	.word	0x000158f0
        /*0b2c*/ 	.word	0x00000003
        /*0b30*/ 	.word	0x00028c40
        /*0b34*/ 	.short	0x010a
        /*0b36*/ 	.byte	0x3f
	.zero		1


	//   ....[70]....
        /*0b38*/ 	.word	0x00015990
        /*0b3c*/ 	.word	0x00000005
        /*0b40*/ 	.word	0x00028c40
        /*0b44*/ 	.short	0x010a
        /*0b46*/ 	.byte	0x3f
	.zero		1


	//   ....[71]....
        /*0b48*/ 	.word	0x000159d0
        /*0b4c*/ 	.word	0x00000003
        /*0b50*/ 	.word	0x00028c60
        /*0b54*/ 	.short	0x010a
        /*0b56*/ 	.byte	0x3f
	.zero		1


	//   ....[72]....
        /*0b58*/ 	.word	0x00015a10
        /*0b5c*/ 	.word	0x00000005
        /*0b60*/ 	.word	0x00028c60
        /*0b64*/ 	.short	0x010a
        /*0b66*/ 	.byte	0x3f
	.zero		1


	//   ....[73]....
        /*0b68*/ 	.word	0x00015a80
        /*0b6c*/ 	.word	0x00000006
        /*0b70*/ 	.word	0x00028c50
        /*0b74*/ 	.short	0x010a
        /*0b76*/ 	.byte	0x3f
	.zero		1


	//   ....[74]....
        /*0b78*/ 	.word	0x00015ae0
        /*0b7c*/ 	.word	0x00000005
        /*0b80*/ 	.word	0x00028c50
        /*0b84*/ 	.short	0x010a
        /*0b86*/ 	.byte	0x3f
	.zero		1


	//   ....[75]....
        /*0b88*/ 	.word	0x00015b40
        /*0b8c*/ 	.word	0x00000003
        /*0b90*/ 	.word	0x00028c00
        /*0b94*/ 	.short	0x010a
        /*0b96*/ 	.byte	0x3f
	.zero		1


	//   ....[76]....
        /*0b98*/ 	.word	0x00015b90
        /*0b9c*/ 	.word	0x00000007
        /*0ba0*/ 	.word	0x00028c30
        /*0ba4*/ 	.short	0x010a
        /*0ba6*/ 	.byte	0x3f
	.zero		1


	//   ....[77]....
        /*0ba8*/ 	.word	0x00015be0
        /*0bac*/ 	.word	0x00000007
        /*0bb0*/ 	.word	0x00028c50
        /*0bb4*/ 	.short	0x010a
        /*0bb6*/ 	.byte	0x3f
	.zero		1


	//   ....[78]....
        /*0bb8*/ 	.word	0x00015c40
        /*0bbc*/ 	.word	0x00000005
        /*0bc0*/ 	.word	0x00028c30
        /*0bc4*/ 	.short	0x010a
        /*0bc6*/ 	.byte	0x3f
	.zero		1


	//   ....[79]....
        /*0bc8*/ 	.word	0x00015ca0
        /*0bcc*/ 	.word	0x00000007
        /*0bd0*/ 	.word	0x00028c50
        /*0bd4*/ 	.short	0x010a
        /*0bd6*/ 	.byte	0x3f
	.zero		1


	//   ....[80]....
        /*0bd8*/ 	.word	0x00015d00
        /*0bdc*/ 	.word	0x00000006
        /*0be0*/ 	.word	0x00028c30
        /*0be4*/ 	.short	0x010a
        /*0be6*/ 	.byte	0x3f
	.zero		1


	//   ....[81]....
        /*0be8*/ 	.word	0x00015d60
        /*0bec*/ 	.word	0x00000008
        /*0bf0*/ 	.word	0x00028c50
        /*0bf4*/ 	.short	0x010a
        /*0bf6*/ 	.byte	0x3f
	.zero		1


	//   ....[82]....
        /*0bf8*/ 	.word	0x00015dc0
        /*0bfc*/ 	.word	0x00000005
        /*0c00*/ 	.word	0x00028c30
        /*0c04*/ 	.short	0x010a
        /*0c06*/ 	.byte	0x3f
	.zero		1


	//   ....[83]....
        /*0c08*/ 	.word	0x00015e20
        /*0c0c*/ 	.word	0x00000007
        /*0c10*/ 	.word	0x00028c50
        /*0c14*/ 	.short	0x010a
        /*0c16*/ 	.byte	0x3f
	.zero		1


	//   ....[84]....
        /*0c18*/ 	.word	0x00015f40
        /*0c1c*/ 	.word	0x0000001b
        /*0c20*/ 	.word	0x00028c40
        /*0c24*/ 	.short	0x010a
        /*0c26*/ 	.byte	0x3f
	.zero		1


	//   ....[85]....
        /*0c28*/ 	.word	0x000169e0
        /*0c2c*/ 	.word	0x00000017
        /*0c30*/ 	.word	0x00028c20
        /*0c34*/ 	.short	0x010a
        /*0c36*/ 	.byte	0x3f
	.zero		1


	//   ....[86]....
        /*0c38*/ 	.word	0x00016a30
        /*0c3c*/ 	.word	0x0000001b
        /*0c40*/ 	.word	0x00028c60
        /*0c44*/ 	.short	0x010a
        /*0c46*/ 	.byte	0x3f
	.zero		1


	//   ....[87]....
        /*0c48*/ 	.word	0x00017320
        /*0c4c*/ 	.word	0x00000006
        /*0c50*/ 	.word	0x00028c40
        /*0c54*/ 	.short	0x010a
        /*0c56*/ 	.byte	0x3f
	.zero		1


	//   ....[88]....
        /*0c58*/ 	.word	0x000177e0
        /*0c5c*/ 	.word	0x00000006
        /*0c60*/ 	.word	0x00028c60
        /*0c64*/ 	.short	0x010a
        /*0c66*/ 	.byte	0x3f
	.zero		1


	//   ....[89]....
        /*0c68*/ 	.word	0x000188d0
        /*0c6c*/ 	.word	0x00000005
        /*0c70*/ 	.word	0x00028c20
        /*0c74*/ 	.short	0x010a
        /*0c76*/ 	.byte	0x3f
	.zero		1


	//   ....[90]....
        /*0c78*/ 	.word	0x00018a70
        /*0c7c*/ 	.word	0x00000003
        /*0c80*/ 	.word	0x00028c40
        /*0c84*/ 	.short	0x010a
        /*0c86*/ 	.byte	0x3f
	.zero		1


	//   ....[91]....
        /*0c88*/ 	.word	0x00018ac0
        /*0c8c*/ 	.word	0x00000005
        /*0c90*/ 	.word	0x00028c40
        /*0c94*/ 	.short	0x010a
        /*0c96*/ 	.byte	0x3f
	.zero		1


	//   ....[92]....
        /*0c98*/ 	.word	0x00018b10
        /*0c9c*/ 	.word	0x00000003
        /*0ca0*/ 	.word	0x00028c60
        /*0ca4*/ 	.short	0x010a
        /*0ca6*/ 	.byte	0x3f
	.zero		1


	//----- nvinfo : EIATTR_NUM_MBARRIERS
	.align		4
.L_830:
        /*0ca8*/ 	.byte	0x03, 0x38
        /*0caa*/ 	.short	0x0016


	//----- nvinfo : EIATTR_EXIT_INSTR_OFFSETS
	.align		4
        /*0cac*/ 	.byte	0x04, 0x1c
        /*0cae*/ 	.short	(.L_832 - .L_831)


	//   ....[0]....
.L_831:
        /*0cb0*/ 	.word	0x00000970


	//   ....[1]....
        /*0cb4*/ 	.word	0x0000fe80


	//   ....[2]....
        /*0cb8*/ 	.word	0x00015a60


	//----- nvinfo : EIATTR_MAX_THREADS
	.align		4
.L_832:
        /*0cbc*/ 	.byte	0x04, 0x05
        /*0cbe*/ 	.short	(.L_834 - .L_833)
.L_833:
        /*0cc0*/ 	.word	0x00000180
        /*0cc4*/ 	.word	0x00000001
        /*0cc8*/ 	.word	0x00000001


	//----- nvinfo : EIATTR_CRS_STACK_SIZE
	.align		4
.L_834:
        /*0ccc*/ 	.byte	0x04, 0x1e
        /*0cce*/ 	.short	(.L_836 - .L_835)
.L_835:
        /*0cd0*/ 	.word	0x00000000


	//----- nvinfo : EIATTR_CBANK_PARAM_SIZE
	.align		4
.L_836:
        /*0cd4*/ 	.byte	0x03, 0x19
        /*0cd6*/ 	.short	0x0af0


	//----- nvinfo : EIATTR_PARAM_CBANK
	.align		4
        /*0cd8*/ 	.byte	0x04, 0x0a
        /*0cda*/ 	.short	(.L_838 - .L_837)
	.align		4
.L_837:
        /*0cdc*/ 	.word	index@(.nv.constant0._ZN7cutlass13device_kernelIN5flash11enable_sm90INS1_16FlashAttnFwdSm90INS1_25CollectiveMainloopFwdSm90ILi2EN4cute5tupleIJNS5_1CILi1EEES8_S8_EEENS6_IJNS7_ILi64EEESA_SA_EEELi512ENS_6half_tEfNS_4arch4Sm90ELb0ELb1ELb0ELb1ELb1ELb0ELb0ELb0ELb0ELb1ELb0ELb0EEENS1_21CollectiveEpilogueFwdINS6_IJSA_NS7_ILi512EEESA_EEES9_SC_SE_Li256ELb1ELb1ELb0ELb0EEENS1_36VarlenDynamicPersistentTileSchedulerILi64ELi64ELi256ELi128ELb0ELb1ELb1ELb1ELb0ELb1EEEEEEEEEvNT_6ParamsE)
        /*0ce0*/ 	.short	0x0210
        /*0ce2*/ 	.short	0x0af0


	//----- nvinfo : EIATTR_SW_WAR
	.align		4
.L_838:
        /*0ce4*/ 	.byte	0x04, 0x36
        /*0ce6*/ 	.short	(.L_840 - .L_839)
.L_839:
        /*0ce8*/ 	.word	0x00000008
.L_840:


//--------------------- .nv.info._ZN7cutlass13device_kernelIN5flash11enable_sm90INS1_16FlashAttnFwdSm90INS1_25CollectiveMainloopFwdSm90ILi2EN4cute5tupleIJNS5_1CILi1EEES8_S8_EEENS6_IJNS7_ILi64EEESA_SA_EEELi512ENS_6half_tEfNS_4arch4Sm90ELb0ELb1ELb0ELb1ELb1ELb1ELb0ELb0ELb0ELb1ELb0ELb0EEENS1_21CollectiveEpilogueFwdINS6_IJSA_NS7_ILi512EEESA_EEES9_SC_SE_Li256ELb1ELb1ELb0ELb0EEENS1_36VarlenDynamicPersistentTileSchedulerILi64ELi64ELi256ELi128ELb0ELb1ELb1ELb1ELb0ELb1EEEEEEEEEvNT_6ParamsE --------------------------
	.section	.nv.info._ZN7cutlass13device_kernelIN5flash11enable_sm90INS1_16FlashAttnFwdSm90INS1_25CollectiveMainloopFwdSm90ILi2EN4cute5tupleIJNS5_1CILi1EEES8_S8_EEENS6_IJNS7_ILi64EEESA_SA_EEELi512ENS_6half_tEfNS_4arch4Sm90ELb0ELb1ELb0ELb1ELb1ELb1ELb0ELb0ELb0ELb1ELb0ELb0EEENS1_21CollectiveEpilogueFwdINS6_IJSA_NS7_ILi512EEESA_EEES9_SC_SE_Li256ELb1ELb1ELb0ELb0EEENS1_36VarlenDynamicPersistentTileSchedulerILi64ELi64ELi256ELi128ELb0ELb1ELb1ELb1ELb0ELb1EEEEEEEEEvNT_6ParamsE,"",@"SHT_CUDA_INFO"
	.sectionflags	@""
	.align	4


	//----- nvinfo : EIATTR_CUDA_API_VERSION
	.align		4
        /*0000*/ 	.byte	0x04, 0x37
        /*0002*/ 	.short	(.L_842 - .L_841)
.L_841:
        /*0004*/ 	.word	0x00000082


	//----- nvinfo : EIATTR_KPARAM_INFO
	.align		4
.L_842:
        /*0008*/ 	.byte	0x04, 0x17
        /*000a*/ 	.short	(.L_844 - .L_843)
.L_843:
        /*000c*/ 	.word	0x00000000
        /*0010*/ 	.short	0x0000
        /*0012*/ 	.short	0x0070
        /*0014*/ 	.byte	0x00, 0xf0, 0x01, 0x2a


	//----- nvinfo : EIATTR_SPARSE_MMA_MASK
	.align		4
.L_844:
        /*0018*/ 	.byte	0x03, 0x50
        /*001a*/ 	.short	0x0000


	//----- nvinfo : EIATTR_MAXREG_COUNT
	.align		4
        /*001c*/ 	.byte	0x03, 0x1b
        /*001e*/ 	.short	0x00a8


	//----- nvinfo : EIATTR_NUM_BARRIERS
	.align		4
        /*0020*/ 	.byte	0x02, 0x4c
        /*0022*/ 	.byte	0x10
	.zero		1


	//----- nvinfo : EIATTR_EXTERNS
	.align		4
        /*0024*/ 	.byte	0x04, 0x0f
        /*0026*/ 	.short	(.L_846 - .L_845)


	//   ....[0]....
	.align		4
.L_845:
        /*0028*/ 	.word	index@(__assertfail)


	//----- nvinfo : EIATTR_ANNOTATIONS
	.align		4
.L_846:
        /*002c*/ 	.byte	0x04, 0x55
        /*002e*/ 	.short	(.L_848 - .L_847)


	//   ....[0]....
.L_847:
        /* <DEDUP_REMOVED lines=50> */


	//----- nvinfo : EIATTR_MERCURY_ISA_VERSION
	.align		4
.L_848:
        /*0340*/ 	.byte	0x03, 0x5f
        /*0342*/ 	.short	0x0101


	//----- nvinfo : EIATTR_UNUSED_LOAD_BYTE_OFFSET
	.align		4
        /*0344*/ 	.byte	0x04, 0x44
        /*0346*/ 	.short	(.L_850 - .L_849)


	//   ....[0]....
.L_849:
        /*0348*/ 	.word	0x00000a20
        /*034c*/ 	.word	0x0000fff0


	//   ....[1]....
        /*0350*/ 	.word	0x000143a0
        /*0354*/ 	.word	0x0000fff0


	//----- nvinfo : EIATTR_INT_WARP_WIDE_INSTR_OFFSETS
	.align		4
.L_850:
        /*0358*/ 	.byte	0x04, 0x31
        /*035a*/ 	.short	(.L_852 - .L_851)


	//   ....[0]....
.L_851:
        /*035c*/ 	.word	0x00000130


	//   ....[1]....
        /*0360*/ 	.word	0x00000170


	//   ....[2]....
        /*0364*/ 	.word	0x000001e0


	//   ....[3]....
        /*0368*/ 	.word	0x0001ab30


	//   ....[4]....
        /*036c*/ 	.word	0x0001abc0


	//   ....[5]....
        /*0370*/ 	.word	0x0001e170


	//   ....[6]....
        /*0374*/ 	.word	0x0001e200


	//----- nvinfo : EIATTR_COOP_GROUP_MASK_REGIDS
	.align		4
.L_852:
        /*0378*/ 	.byte	0x04, 0x29
        /*037a*/ 	.short	(.L_854 - .L_853)


	//   ....[0]....
.L_853:
        /*037c*/ 	.word	0xffffffff


	//   ....[1]....
        /*0380*/ 	.word	0xffffffff


	//   ....[2]....
        /*0384*/ 	.word	0xffffffff


	//   ....[3]....
        /*0388*/ 	.word	0xffffffff


	//   ....[4]....
        /*038c*/ 	.word	0xffffffff


	//   ....[5]....
        /*0390*/ 	.word	0xffffffff


	//   ....[6]....
        /*0394*/ 	.word	0xffffffff


	//   ....[7]....
        /*0398*/ 	.word	0xffffffff


	//   ....[8]....
        /*039c*/ 	.word	0xffffffff


	//   ....[9]....
        /*03a0*/ 	.word	0xffffffff


	//   ....[10]....
        /*03a4*/ 	.word	0xffffffff


	//   ....[11]....
        /*03a8*/ 	.word	0xffffffff


	//   ....[12]....
        /*03ac*/ 	.word	0xffffffff


	//   ....[13]....
        /*03b0*/ 	.word	0xffffffff


	//   ....[14]....
        /*03b4*/ 	.word	0xffffffff


	//   ....[15]....
        /*03b8*/ 	.word	0xffffffff


	//   ....[16]....
        /*03bc*/ 	.word	0xffffffff


	//   ....[17]....
        /*03c0*/ 	.word	0xffffffff


	//   ....[18]....
        /*03c4*/ 	.word	0xffffffff


	//   ....[19]....
        /*03c8*/ 	.word	0xffffffff


	//   ....[20]....
        /*03cc*/ 	.word	0xffffffff


	//   ....[21]....
        /*03d0*/ 	.word	0xffffffff


	//   ....[22]....
        /*03d4*/ 	.word	0xffffffff


	//   ....[23]....
        /*03d8*/ 	.word	0xffffffff


	//   ....[24]....
        /*03dc*/ 	.word	0xffffffff


	//   ....[25]....
        /*03e0*/ 	.word	0xffffffff


	//   ....[26]....
        /*03e4*/ 	.word	0xffffffff


	//   ....[27]....
        /*03e8*/ 	.word	0xffffffff


	//   ....[28]....
        /*03ec*/ 	.word	0xffffffff


	//   ....[29]....
        /*03f0*/ 	.word	0xffffffff


	//   ....[30]....
        /*03f4*/ 	.word	0xffffffff


	//   ....[31]....
        /*03f8*/ 	.word	0xffffffff


	//   ....[32]....
        /*03fc*/ 	.word	0xffffffff


	//   ....[33]....
        /*0400*/ 	.word	0xffffffff


	//   ....[34]....
        /*0404*/ 	.word	0xffffffff


	//   ....[35]....
        /*0408*/ 	.word	0xffffffff


	//   ....[36]....
        /*040c*/ 	.word	0xffffffff


	//   ....[37]....
        /*0410*/ 	.word	0xffffffff


	//   ....[38]....
        /*0414*/ 	.word	0xffffffff


	//   ....[39]....
        /*0418*/ 	.word	0xffffffff


	//   ....[40]....
        /*041c*/ 	.word	0xffffffff


	//   ....[41]....
        /*0420*/ 	.word	0xffffffff


	//   ....[42]....
        /*0424*/ 	.word	0xffffffff


	//   ....[43]....
        /*0428*/ 	.word	0xffffffff


	//   ....[44]....
        /*042c*/ 	.word	0xffffffff


	//   ....[45]....
        /*0430*/ 	.word	0xffffffff


	//   ....[46]....
        /*0434*/ 	.word	0xffffffff


	//   ....[47]....
        /*0438*/ 	.word	0xffffffff


	//   ....[48]....
        /*043c*/ 	.word	0xffffffff


	//   ....[49]....
        /*0440*/ 	.word	0xffffffff


	//   ....[50]....
        /*0444*/ 	.word	0xffffffff


	//   ....[51]....
        /*0448*/ 	.word	0xffffffff


	//   ....[52]....
        /*044c*/ 	.word	0xffffffff


	//   ....[53]....
        /*0450*/ 	.word	0xffffffff


	//   ....[54]....
        /*0454*/ 	.word	0xffffffff


	//   ....[55]....
        /*0458*/ 	.word	0xffffffff


	//   ....[56]....
        /*045c*/ 	.word	0xffffffff


	//   ....[57]....
        /*0460*/ 	.word	0xffffffff


	//   ....[58]....
        /*0464*/ 	.word	0xffffffff


	//   ....[59]....
        /*0468*/ 	.word	0xffffffff


	//   ....[60]....
        /*046c*/ 	.word	0xffffffff


	//   ....[61]....
        /*0470*/ 	.word	0xffffffff


	//   ....[62]....
        /*0474*/ 	.word	0xffffffff


	//   ....[63]....
        /*0478*/ 	.word	0xffffffff


	//   ....[64]....
        /*047c*/ 	.word	0xffffffff


	//   ....[65]....
        /*0480*/ 	.word	0xffffffff


	//   ....[66]....
        /*0484*/ 	.word	0xffffffff


	//   ....[67]....
        /*0488*/ 	.word	0xffffffff


	//   ....[68]....
        /*048c*/ 	.word	0xffffffff


	//   ....[69]....
        /*0490*/ 	.word	0xffffffff


	//   ....[70]....
        /*0494*/ 	.word	0xffffffff


	//   ....[71]....
        /*0498*/ 	.word	0xffffffff


	//   ....[72]....
        /*049c*/ 	.word	0xffffffff


	//   ....[73]....
        /*04a0*/ 	.word	0xffffffff


	//   ....[74]....
        /*04a4*/ 	.word	0xffffffff


	//   ....[75]....
        /*04a8*/ 	.word	0xffffffff


	//   ....[76]....
        /*04ac*/ 	.word	0xffffffff


	//   ....[77]....
        /*04b0*/ 	.word	0xffffffff


	//   ....[78]....
        /*04b4*/ 	.word	0xffffffff


	//   ....[79]....
        /*04b8*/ 	.word	0xffffffff


	//   ....[80]....
        /*04bc*/ 	.word	0xffffffff


	//   ....[81]....
        /*04c0*/ 	.word	0xffffffff


	//   ....[82]....
        /*04c4*/ 	.word	0xffffffff


	//   ....[83]....
        /*04c8*/ 	.word	0xffffffff


	//   ....[84]....
        /*04cc*/ 	.word	0xffffffff


	//   ....[85]....
        /*04d0*/ 	.word	0xffffffff


	//   ....[86]....
        /*04d4*/ 	.word	0xffffffff


	//   ....[87]....
        /*04d8*/ 	.word	0xffffffff


	//   ....[88]....
        /*04dc*/ 	.word	0xffffffff


	//   ....[89]....
        /*04e0*/ 	.word	0xffffffff


	//   ....[90]....
        /*04e4*/ 	.word	0xffffffff


	//   ....[91]....
        /*04e8*/ 	.word	0xffffffff


	//   ....[92]....
        /*04ec*/ 	.word	0xffffffff


	//   ....[93]....
        /*04f0*/ 	.word	0xffffffff


	//   ....[94]....
        /*04f4*/ 	.word	0xffffffff


	//   ....[95]....
        /*04f8*/ 	.word	0xffffffff


	//   ....[96]....
        /*04fc*/ 	.word	0xffffffff


	//   ....[97]....
        /*0500*/ 	.word	0xffffffff


	//   ....[98]....
        /*0504*/ 	.word	0xffffffff


	//   ....[99]....
        /*0508*/ 	.word	0xffffffff


	//   ....[100]....
        /*050c*/ 	.word	0xffffffff


	//   ....[101]....
        /*0510*/ 	.word	0xffffffff


	//   ....[102]....
        /*0514*/ 	.word	0xffffffff


	//   ....[103]....
        /*0518*/ 	.word	0xffffffff


	//   ....[104]....
        /*051c*/ 	.word	0xffffffff


	//   ....[105]....
        /*0520*/ 	.word	0xffffffff


	//   ....[106]....
        /*0524*/ 	.word	0xffffffff


	//   ....[107]....
        /*0528*/ 	.word	0xffffffff


	//   ....[108]....
        /*052c*/ 	.word	0xffffffff


	//   ....[109]....
        /*0530*/ 	.word	0xffffffff


	//   ....[110]....
        /*0534*/ 	.word	0xffffffff


	//   ....[111]....
        /*0538*/ 	.word	0xffffffff


	//   ....[112]....
        /*053c*/ 	.word	0xffffffff


	//   ....[113]....
        /*0540*/ 	.word	0xffffffff


	//   ....[114]....
        /*0544*/ 	.word	0xffffffff


	//   ....[115]....
        /*0548*/ 	.word	0xffffffff


	//   ....[116]....
        /*054c*/ 	.word	0xffffffff


	//   ....[117]....
        /*0550*/ 	.word	0xffffffff


	//   ....[118]....
        /*0554*/ 	.word	0xffffffff


	//   ....[119]....
        /*0558*/ 	.word	0xffffffff


	//   ....[120]....
        /*055c*/ 	.word	0xffffffff


	//   ....[121]....
        /*0560*/ 	.word	0xffffffff


	//   ....[122]....
        /*0564*/ 	.word	0xffffffff


	//   ....[123]....
        /*0568*/ 	.word	0xffffffff


	//   ....[124]....
        /*056c*/ 	.word	0xffffffff


	//   ....[125]....
        /*0570*/ 	.word	0xffffffff


	//   ....[126]....
        /*0574*/ 	.word	0xffffffff


	//   ....[127]....
        /*0578*/ 	.word	0xffffffff


	//   ....[128]....
        /*057c*/ 	.word	0xffffffff


	//   ....[129]....
        /*0580*/ 	.word	0xffffffff


	//   ....[130]....
        /*0584*/ 	.word	0xffffffff


	//   ....[131]....
        /*0588*/ 	.word	0xffffffff


	//   ....[132]....
        /*058c*/ 	.word	0xffffffff


	//   ....[133]....
        /*0590*/ 	.word	0xffffffff


	//   ....[134]....
        /*0594*/ 	.word	0xffffffff


	//   ....[135]....
        /*0598*/ 	.word	0xffffffff


	//   ....[136]....
        /*059c*/ 	.word	0xffffffff


	//   ....[137]....
        /*05a0*/ 	.word	0xffffffff


	//   ....[138]....
        /*05a4*/ 	.word	0xffffffff


	//   ....[139]....
        /*05a8*/ 	.word	0xffffffff


	//   ....[140]....
        /*05ac*/ 	.word	0xffffffff


	//   ....[141]....
        /*05b0*/ 	.word	0xffffffff


	//   ....[142]....
        /*05b4*/ 	.word	0xffffffff


	//   ....[143]....
        /*05b8*/ 	.word	0xffffffff


	//   ....[144]....
        /*05bc*/ 	.word	0xffffffff


	//   ....[145]....
        /*05c0*/ 	.word	0xffffffff


	//   ....[146]....
        /*05c4*/ 	.word	0xffffffff


	//   ....[147]....
        /*05c8*/ 	.word	0xffffffff


	//   ....[148]....
        /*05cc*/ 	.word	0xffffffff


	//   ....[149]....
        /*05d0*/ 	.word	0xffffffff


	//   ....[150]....
        /*05d4*/ 	.word	0xffffffff


	//   ....[151]....
        /*05d8*/ 	.word	0x0500000f


	//   ....[152]....
        /*05dc*/ 	.word	0x0500000f


	//   ....[153]....
        /*05e0*/ 	.word	0x0500000f


	//   ....[154]....
        /*05e4*/ 	.word	0x0500000f


	//   ....[155]....
        /*05e8*/ 	.word	0x0500000f


	//   ....[156]....
        /*05ec*/ 	.word	0x0500000f


	//   ....[157]....
        /*05f0*/ 	.word	0x0500000f


	//   ....[158]....
        /*05f4*/ 	.word	0x0500000f


	//   ....[159]....
        /*05f8*/ 	.word	0x0500000f


	//   ....[160]....
        /*05fc*/ 	.word	0x0500000f


	//   ....[161]....
        /*0600*/ 	.word	0x0500000f


	//   ....[162]....
        /*0604*/ 	.word	0x0500000f


	//   ....[163]....
        /*0608*/ 	.word	0x0500000f


	//   ....[164]....
        /*060c*/ 	.word	0x0500000f


	//   ....[165]....
        /*0610*/ 	.word	0x0500000f


	//   ....[166]....
        /*0614*/ 	.word	0x0500000f


	//   ....[167]....
        /*0618*/ 	.word	0x0500000f


	//   ....[168]....
        /*061c*/ 	.word	0x0500000f


	//   ....[169]....
        /*0620*/ 	.word	0x0500000f


	//   ....[170]....
        /*0624*/ 	.word	0x0500000f


	//   ....[171]....
        /*0628*/ 	.word	0x0500000f


	//   ....[172]....
        /*062c*/ 	.word	0x0500000f


	//   ....[173]....
        /*0630*/ 	.word	0x0500000f


	//   ....[174]....
        /*0634*/ 	.word	0x0500000f


	//   ....[175]....
        /*0638*/ 	.word	0x0500000f


	//   ....[176]....
        /*063c*/ 	.word	0x0500000f


	//   ....[177]....
        /*0640*/ 	.word	0x0500000f


	//   ....[178]....
        /*0644*/ 	.word	0x0500000f


	//   ....[179]....
        /*0648*/ 	.word	0x0500000f


	//   ....[180]....
        /*064c*/ 	.word	0x0500000f


	//   ....[181]....
        /*0650*/ 	.word	0x0500000f


	//   ....[182]....
        /*0654*/ 	.word	0x0500000f


	//   ....[183]....
        /*0658*/ 	.word	0x0500000f


	//   ....[184]....
        /*065c*/ 	.word	0x0500000f


	//   ....[185]....
        /*0660*/ 	.word	0x0500000f


	//   ....[186]....
        /*0664*/ 	.word	0x0500000f


	//   ....[187]....
        /*0668*/ 	.word	0x0500000f


	//   ....[188]....
        /*066c*/ 	.word	0x0500000f


	//   ....[189]....
        /*0670*/ 	.word	0x0500000f


	//   ....[190]....
        /*0674*/ 	.word	0x0500000f


	//   ....[191]....
        /*0678*/ 	.word	0x0500000f


	//   ....[192]....
        /*067c*/ 	.word	0x0500000f


	//   ....[193]....
        /*0680*/ 	.word	0x0500000f


	//   ....[194]....
        /*0684*/ 	.word	0x0500000f


	//   ....[195]....
        /*0688*/ 	.word	0x0500000f


	//   ....[196]....
        /*068c*/ 	.word	0x0500000f


	//   ....[197]....
        /*0690*/ 	.word	0x0500000f


	//   ....[198]....
        /*0694*/ 	.word	0x0500000f


	//   ....[199]....
        /*0698*/ 	.word	0x0500000f


	//   ....[200]....
        /*069c*/ 	.word	0x0500000f


	//   ....[201]....
        /*06a0*/ 	.word	0x0500000f


	//   ....[202]....
        /*06a4*/ 	.word	0x0500000f


	//   ....[203]....
        /*06a8*/ 	.word	0x0500000f


	//   ....[204]....
        /*06ac*/ 	.word	0x0500000f


	//   ....[205]....
        /*06b0*/ 	.word	0x0500000f


	//   ....[206]....
        /*06b4*/ 	.word	0x0500000f


	//   ....[207]....
        /*06b8*/ 	.word	0x0500000f


	//   ....[208]....
        /*06bc*/ 	.word	0x0500000f


	//   ....[209]....
        /*06c0*/ 	.word	0x0500000f


	//   ....[210]....
        /*06c4*/ 	.word	0x0500000f


	//   ....[211]....
        /*06c8*/ 	.word	0x0500000f


	//   ....[212]....
        /*06cc*/ 	.word	0x0500000f


	//   ....[213]....
        /*06d0*/ 	.word	0x0500000f


	//   ....[214]....
        /*06d4*/ 	.word	0x0500000f


	//   ....[215]....
        /*06d8*/ 	.word	0x0500000f


	//   ....[216]....
        /*06dc*/ 	.word	0x0500000f


	//   ....[217]....
        /*06e0*/ 	.word	0x0500000f


	//   ....[218]....
        /*06e4*/ 	.word	0x0500000f


	//   ....[219]....
        /*06e8*/ 	.word	0x0500000f


	//   ....[220]....
        /*06ec*/ 	.word	0x0500000f


	//   ....[221]....
        /*06f0*/ 	.word	0x0500000f


	//   ....[222]....
        /*06f4*/ 	.word	0x0500000f


	//   ....[223]....
        /*06f8*/ 	.word	0x0500000f


	//   ....[224]....
        /*06fc*/ 	.word	0x0500000f


	//   ....[225]....
        /*0700*/ 	.word	0x0500000f


	//   ....[226]....
        /*0704*/ 	.word	0x0500000f


	//   ....[227]....
        /*0708*/ 	.word	0x0500000f


	//   ....[228]....
        /*070c*/ 	.word	0x0500000f


	//   ....[229]....
        /*0710*/ 	.word	0x0500000f


	//   ....[230]....
        /*0714*/ 	.word	0x0500000f


	//   ....[231]....
        /*0718*/ 	.word	0x0500000f


	//   ....[232]....
        /*071c*/ 	.word	0x0500000f


	//----- nvinfo : EIATTR_COOP_GROUP_INSTR_OFFSETS
	.align		4
.L_854:
        /*0720*/ 	.byte	0x04, 0x28
        /*0722*/ 	.short	(.L_856 - .L_855)


	//   ....[0]....
.L_855:
        /*0724*/ 	.word	0x00000060


	//   ....[1]....
        /*0728*/ 	.word	0x00000140


	//   ....[2]....
        /*072c*/ 	.word	0x00000190


	//   ....[3]....
        /*0730*/ 	.word	0x00000380


	//   ....[4]....
        /*0734*/ 	.word	0x000004e0


	//   ....[5]....
        /*0738*/ 	.word	0x00000600


	//   ....[6]....
        /*073c*/ 	.word	0x00000760


	//   ....[7]....
        /*0740*/ 	.word	0x00002e70


	//   ....[8]....
        /*0744*/ 	.word	0x00002e80


	//   ....[9]....
        /*0748*/ 	.word	0x000038c0


	//   ....[10]....
        /*074c*/ 	.word	0x000038d0


	//   ....[11]....
        /*0750*/ 	.word	0x000042b0


	//   ....[12]....
        /*0754*/ 	.word	0x000042c0


	//   ....[13]....
        /*0758*/ 	.word	0x00004690


	//   ....[14]....
        /*075c*/ 	.word	0x000046b0


	//   ....[15]....
        /*0760*/ 	.word	0x00005820


	//   ....[16]....
        /*0764*/ 	.word	0x00007bd0


	//   ....[17]....
        /*0768*/ 	.word	0x00008360


	//   ....[18]....
        /*076c*/ 	.word	0x00008370


	//   ....[19]....
        /*0770*/ 	.word	0x00008380


	//   ....[20]....
        /*0774*/ 	.word	0x00008390


	//   ....[21]....
        /*0778*/ 	.word	0x00008690


	//   ....[22]....
        /*077c*/ 	.word	0x000086a0


	//   ....[23]....
        /*0780*/ 	.word	0x000086b0


	//   ....[24]....
        /*0784*/ 	.word	0x000086c0


	//   ....[25]....
        /*0788*/ 	.word	0x00009970


	//   ....[26]....
        /*078c*/ 	.word	0x00009990


	//   ....[27]....
        /*0790*/ 	.word	0x000099a0


	//   ....[28]....
        /*0794*/ 	.word	0x000099b0


	//   ....[29]....
        /*0798*/ 	.word	0x00009aa0


	//   ....[30]....
        /*079c*/ 	.word	0x00009ac0


	//   ....[31]....
        /*07a0*/ 	.word	0x00009b60


	//   ....[32]....
        /*07a4*/ 	.word	0x00009b90


	//   ....[33]....
        /*07a8*/ 	.word	0x0000b1e0


	//   ....[34]....
        /*07ac*/ 	.word	0x0000b8c0


	//   ....[35]....
        /*07b0*/ 	.word	0x0000bdc0


	//   ....[36]....
        /*07b4*/ 	.word	0x0000bec0


	//   ....[37]....
        /*07b8*/ 	.word	0x0000c1c0


	//   ....[38]....
        /*07bc*/ 	.word	0x0000c280


	//   ....[39]....
        /*07c0*/ 	.word	0x0000cb90


	//   ....[40]....
        /*07c4*/ 	.word	0x0000d2c0


	//   ....[41]....
        /*07c8*/ 	.word	0x0000d510


	//   ....[42]....
        /*07cc*/ 	.word	0x0000dc50


	//   ....[43]....
        /*07d0*/ 	.word	0x0000dd70


	//   ....[44]....
        /*07d4*/ 	.word	0x0000e2e0


	//   ....[45]....
        /*07d8*/ 	.word	0x0000e340


	//   ....[46]....
        /*07dc*/ 	.word	0x0000f4b0


	//   ....[47]....
        /*07e0*/ 	.word	0x0000fd50


	//   ....[48]....
        /*07e4*/ 	.word	0x0000fd70


	//   ....[49]....
        /*07e8*/ 	.word	0x00010340


	//   ....[50]....
        /*07ec*/ 	.word	0x00010510


	//   ....[51]....
        /*07f0*/ 	.word	0x00011230


	//   ....[52]....
        /*07f4*/ 	.word	0x000117c0


	//   ....[53]....
        /*07f8*/ 	.word	0x000119d0


	//   ....[54]....
        /*07fc*/ 	.word	0x000120b0


	//   ....[55]....
        /*0800*/ 	.word	0x00012160


	//   ....[56]....
        /*0804*/ 	.word	0x00012780


	//   ....[57]....
        /*0808*/ 	.word	0x00012950


	//   ....[58]....
        /*080c*/ 	.word	0x000137a0


	//   ....[59]....
        /*0810*/ 	.word	0x000138a0


	//   ....[60]....
        /*0814*/ 	.word	0x000138b0


	//   ....[61]....
        /*0818*/ 	.word	0x000138f0


	//   ....[62]....
        /*081c*/ 	.word	0x00013900


	//   ....[63]....
        /*0820*/ 	.word	0x00015420


	//   ....[64]....
        /*0824*/ 	.word	0x00015920


	//   ....[65]....
        /*0828*/ 	.word	0x00015940


	//   ....[66]....
        /*082c*/ 	.word	0x00015970


	//   ....[67]....
        /*0830*/ 	.word	0x00015980


	//   ....[68]....
        /*0834*/ 	.word	0x000160e0


	//   ....[69]....
        /*0838*/ 	.word	0x00016110


	//   ....[70]....
        /*083c*/ 	.word	0x000163b0


	//   ....[71]....
        /*0840*/ 	.word	0x000163d0


	//   ....[72]....
        /*0844*/ 	.word	0x00017060


	//   ....[73]....
        /*0848*/ 	.word	0x00017090


	//   ....[74]....
        /*084c*/ 	.word	0x00017320


	//   ....[75]....
        /*0850*/ 	.word	0x00017340


	//   ....[76]....
        /*0854*/ 	.word	0x000175f0


	//   ....[77]....
        /*0858*/ 	.word	0x000177a0


	//   ....[78]....
        /*085c*/ 	.word	0x000177d0


	//   ....[79]....
        /*0860*/ 	.word	0x00017800


	//   ....[80]....
        /*0864*/ 	.word	0x00017830


	//   ....[81]....
        /*0868*/ 	.word	0x00017860


	//   ....[82]....
        /*086c*/ 	.word	0x00017890


	//   ....[83]....
        /*0870*/ 	.word	0x00017a00


	//   ....[84]....
        /*0874*/ 	.word	0x00017a30


	//   ....[85]....
        /*0878*/ 	.word	0x00017a60


	//   ....[86]....
        /*087c*/ 	.word	0x00017a90


	//   ....[87]....
        /*0880*/ 	.word	0x00017ac0


	//   ....[88]....
        /*0884*/ 	.word	0x00017af0


	//   ....[89]....
        /*0888*/ 	.word	0x00017b80


	//   ....[90]....
        /*088c*/ 	.word	0x00017be0


	//   ....[91]....
        /*0890*/ 	.word	0x00017c70


	//   ....[92]....
        /*0894*/ 	.word	0x00018d40


	//   ....[93]....
        /*0898*/ 	.word	0x0001b950


	//   ....[94]....
        /*089c*/ 	.word	0x0001b970


	//   ....[95]....
        /*08a0*/ 	.word	0x0001ba00


	//   ....[96]....
        /*08a4*/ 	.word	0x0001ba20


	//   ....[97]....
        /*08a8*/ 	.word	0x0001baa0


	//   ....[98]....
        /*08ac*/ 	.word	0x0001bac0


	//   ....[99]....
        /*08b0*/ 	.word	0x0001bad0


	//   ....[100]....
        /*08b4*/ 	.word	0x0001bae0


	//   ....[101]....
        /*08b8*/ 	.word	0x0001c2f0


	//   ....[102]....
        /*08bc*/ 	.word	0x0001c320


	//   ....[103]....
        /*08c0*/ 	.word	0x0001c3c0


	//   ....[104]....
        /*08c4*/ 	.word	0x0001c3e0


	//   ....[105]....
        /*08c8*/ 	.word	0x0001c460


	//   ....[106]....
        /*08cc*/ 	.word	0x0001c480


	//   ....[107]....
        /*08d0*/ 	.word	0x0001c490


	//   ....[108]....
        /*08d4*/ 	.word	0x0001c500


	//   ....[109]....
        /*08d8*/ 	.word	0x0001c950


	//   ....[110]....
        /*08dc*/ 	.word	0x0001ca10


	//   ....[111]....
        /*08e0*/ 	.word	0x0001cb60


	//   ....[112]....
        /*08e4*/ 	.word	0x0001cba0


	//   ....[113]....
        /*08e8*/ 	.word	0x0001cbb0


	//   ....[114]....
        /*08ec*/ 	.word	0x0001cbc0


	//   ....[115]....
        /*08f0*/ 	.word	0x0001cd10


	//   ....[116]....
        /*08f4*/ 	.word	0x0001ce60


	//   ....[117]....
        /*08f8*/ 	.word	0x0001d680


	//   ....[118]....
        /*08fc*/ 	.word	0x0001d6a0


	//   ....[119]....
        /*0900*/ 	.word	0x0001d6f0


	//   ....[120]....
        /*0904*/ 	.word	0x0001d700


	//   ....[121]....
        /*0908*/ 	.word	0x0001d740


	//   ....[122]....
        /*090c*/ 	.word	0x0001d750


	//   ....[123]....
        /*0910*/ 	.word	0x0001d760


	//   ....[124]....
        /*0914*/ 	.word	0x0001d7a0


	//   ....[125]....
        /*0918*/ 	.word	0x0001dac0


	//   ....[126]....
        /*091c*/ 	.word	0x0001db00


	//   ....[127]....
        /*0920*/ 	.word	0x0001db20


	//   ....[128]....
        /*0924*/ 	.word	0x0001db40


	//   ....[129]....
        /*0928*/ 	.word	0x0001db70


	//   ....[130]....
        /*092c*/ 	.word	0x0001db90


	//   ....[131]....
        /*0930*/ 	.word	0x0001dc90


	//   ....[132]....
        /*0934*/ 	.word	0x0001dde0


	//   ....[133]....
        /*0938*/ 	.word	0x0001e3e0


	//   ....[134]....
        /*093c*/ 	.word	0x0001e430


	//   ....[135]....
        /*0940*/ 	.word	0x0001e460


	//   ....[136]....
        /*0944*/ 	.word	0x0001e490


	//   ....[137]....
        /*0948*/ 	.word	0x0001e4a0


	//   ....[138]....
        /*094c*/ 	.word	0x0001e4d0


	//   ....[139]....
        /*0950*/ 	.word	0x0001e500


	//   ....[140]....
        /*0954*/ 	.word	0x0001e530


	//   ....[141]....
        /*0958*/ 	.word	0x0001e6b0


	//   ....[142]....
        /*095c*/ 	.word	0x0001e6e0


	//   ....[143]....
        /*0960*/ 	.word	0x0001e710


	//   ....[144]....
        /*0964*/ 	.word	0x0001e740


	//   ....[145]....
        /*0968*/ 	.word	0x0001e770


	//   ....[146]....
        /*096c*/ 	.word	0x0001e7a0


	//   ....[147]....
        /*0970*/ 	.word	0x0001e860


	//   ....[148]....
        /*0974*/ 	.word	0x0001e880


	//   ....[149]....
        /*0978*/ 	.word	0x0001e8f0


	//   ....[150]....
        /*097c*/ 	.word	0x0001ef90


	//   ....[151]....
        /*0980*/ 	.word	0x0001f2b0


	//   ....[152]....
        /*0984*/ 	.word	0x0001f340


	//   ....[153]....
        /*0988*/ 	.word	0x0001f420


	//   ....[154]....
        /*098c*/ 	.word	0x0001f4b0


	//   ....[155]....
        /*0990*/ 	.word	0x0001f590


	//   ....[156]....
        /*0994*/ 	.word	0x0001f620


	//   ....[157]....
        /*0998*/ 	.word	0x0001f7a0


	//   ....[158]....
        /*099c*/ 	.word	0x0001f830


	//   ....[159]....
        /*09a0*/ 	.word	0x0001f880


	//   ....[160]....
        /*09a4*/ 	.word	0x0001f8d0


	//   ....[161]....
        /*09a8*/ 	.word	0x0001f960


	//   ....[162]....
        /*09ac*/ 	.word	0x0001f9f0


	//   ....[163]....
        /*09b0*/ 	.word	0x0001fa40


	//   ....[164]....
        /*09b4*/ 	.word	0x0001fa90


	//   ....[165]....
        /*09b8*/ 	.word	0x0001fb80


	//   ....[166]....
        /*09bc*/ 	.word	0x0001fc30


	//   ....[167]....
        /*09c0*/ 	.word	0x0001fcb0


	//   ....[168]....
        /*09c4*/ 	.word	0x0001fd20


	//   ....[169]....
        /*09c8*/ 	.word	0x0001fe50


	//   ....[170]....
        /*09cc*/ 	.word	0x0001ff60


	//   ....[171]....
        /*09d0*/ 	.word	0x00020030


	//   ....[172]....
        /*09d4*/ 	.word	0x00020080


	//   ....[173]....
        /*09d8*/ 	.word	0x00020410


	//   ....[174]....
        /*09dc*/ 	.word	0x000206f0


	//   ....[175]....
        /*09e0*/ 	.word	0x000207e0


	//   ....[176]....
        /*09e4*/ 	.word	0x00020880


	//   ....[177]....
        /*09e8*/ 	.word	0x000208e0


	//   ....[178]....
        /*09ec*/ 	.word	0x000209d0


	//   ....[179]....
        /*09f0*/ 	.word	0x00020a40


	//   ....[180]....
        /*09f4*/ 	.word	0x00020b30


	//   ....[181]....
        /*09f8*/ 	.word	0x00020ba0


	//   ....[182]....
        /*09fc*/ 	.word	0x00020c40


	//   ....[183]....
        /*0a00*/ 	.word	0x00020d30


	//   ....[184]....
        /*0a04*/ 	.word	0x00020da0


	//   ....[185]....
        /*0a08*/ 	.word	0x00020e00


	//   ....[186]....
        /*0a0c*/ 	.word	0x00020ef0


	//   ....[187]....
        /*0a10*/ 	.word	0x00020f50


	//   ....[188]....
        /*0a14*/ 	.word	0x00021050


	//   ....[189]....
        /*0a18*/ 	.word	0x000210b0


	//   ....[190]....
        /*0a1c*/ 	.word	0x00021190


	//   ....[191]....
        /*0a20*/ 	.word	0x000212d0


	//   ....[192]....
        /*0a24*/ 	.word	0x000213c0


	//   ....[193]....
        /*0a28*/ 	.word	0x00021650


	//   ....[194]....
        /*0a2c*/ 	.word	0x000216a0


	//   ....[195]....
        /*0a30*/ 	.word	0x00021870


	//   ....[196]....
        /*0a34*/ 	.word	0x000218c0


	//   ....[197]....
        /*0a38*/ 	.word	0x00021a90


	//   ....[198]....
        /*0a3c*/ 	.word	0x00021ae0


	//   ....[199]....
        /*0a40*/ 	.word	0x00021bd0


	//   ....[200]....
        /*0a44*/ 	.word	0x00021c70


	//   ....[201]....
        /*0a48*/ 	.word	0x00021cd0


	//   ....[202]....
        /*0a4c*/ 	.word	0x00021d80


	//   ....[203]....
        /*0a50*/ 	.word	0x00021de0


	//   ....[204]....
        /*0a54*/ 	.word	0x00021e90


	//   ....[205]....
        /*0a58*/ 	.word	0x00021ef0


	//   ....[206]....
        /*0a5c*/ 	.word	0x00021fa0


	//   ....[207]....
        /*0a60*/ 	.word	0x00022090


	//   ....[208]....
        /*0a64*/ 	.word	0x00022160


	//   ....[209]....
        /*0a68*/ 	.word	0x00022280


	//   ....[210]....
        /*0a6c*/ 	.word	0x00022380


	//   ....[211]....
        /*0a70*/ 	.word	0x000224b0


	//   ....[212]....
        /*0a74*/ 	.word	0x00022590


	//   ....[213]....
        /*0a78*/ 	.word	0x00022690


	//   ....[214]....
        /*0a7c*/ 	.word	0x00022770


	//   ....[215]....
        /*0a80*/ 	.word	0x00022800


	//   ....[216]....
        /*0a84*/ 	.word	0x000228a0


	//   ....[217]....
        /*0a88*/ 	.word	0x000229c0


	//   ....[218]....
        /*0a8c*/ 	.word	0x00022a30


	//   ....[219]....
        /*0a90*/ 	.word	0x00022aa0


	//   ....[220]....
        /*0a94*/ 	.word	0x00022b10


	//   ....[221]....
        /*0a98*/ 	.word	0x00022b80


	//   ....[222]....
        /*0a9c*/ 	.word	0x00022c00


	//   ....[223]....
        /*0aa0*/ 	.word	0x00022c90


	//   ....[224]....
        /*0aa4*/ 	.word	0x00022d20


	//   ....[225]....
        /*0aa8*/ 	.word	0x00022d90


	//   ....[226]....
        /*0aac*/ 	.word	0x00022e00


	//   ....[227]....
        /*0ab0*/ 	.word	0x00022e70


	//   ....[228]....
        /*0ab4*/ 	.word	0x00022ef0


	//   ....[229]....
        /*0ab8*/ 	.word	0x00022f60


	//   ....[230]....
        /*0abc*/ 	.word	0x00023000


	//   ....[231]....
        /*0ac0*/ 	.word	0x00023090


	//   ....[232]....
        /*0ac4*/ 	.word	0x000231b0


	//----- nvinfo : EIATTR_REG_RECONFIG
	.align		4
.L_856:
        /*0ac8*/ 	.byte	0x01, 0x54
	.zero		2


	//----- nvinfo : EIATTR_SYSCALL_OFFSETS
	.align		4
        /*0acc*/ 	.byte	0x04, 0x46
        /*0ace*/ 	.short	(.L_858 - .L_857)


	//   ....[0]....
.L_857:
        /*0ad0*/ 	.word	0x000020b0


	//   ....[1]....
        /*0ad4*/ 	.word	0x00002200


	//   ....[2]....
        /*0ad8*/ 	.word	0x00007d80


	//   ....[3]....
        /*0adc*/ 	.word	0x000080b0


	//   ....[4]....
        /*0ae0*/ 	.word	0x0001ad20


	//   ....[5]....
        /*0ae4*/ 	.word	0x0001ae70


	//   ....[6]....
        /*0ae8*/ 	.word	0x0001af60


	//   ....[7]....
        /*0aec*/ 	.word	0x0001bf30


	//----- nvinfo : EIATTR_MBARRIER_INSTR_OFFSETS
	.align		4
.L_858:
        /*0af0*/ 	.byte	0x04, 0x39
        /*0af2*/ 	.short	(.L_860 - .L_859)


	//   ....[0]....
.L_859:
        /*0af4*/ 	.word	0x00000270
        /*0af8*/ 	.word	0x000000ff
        /*0afc*/ 	.word	0x00028c00
        /*0b00*/ 	.short	0x0100
        /*0b02*/ 	.byte	0x08
	.zero		1


	//   ....[1]....
        /*0b04*/ 	.word	0x00000280
        /*0b08*/ 	.word	0x000000ff
        /*0b0c*/ 	.word	0x00028c20
        /*0b10*/ 	.short	0x0100
        /*0b12*/ 	.byte	0x08
	.zero		1


	//   ....[2]....
        /*0b14*/ 	.word	0x00000330
        /*0b18*/ 	.word	0x000000ff
        /*0b1c*/ 	.word	0x00028c30
        /*0b20*/ 	.short	0x0100
        /*0b22*/ 	.byte	0x06
	.zero		1


	//   ....[3]....
        /*0b24*/ 	.word	0x00000340
        /*0b28*/ 	.word	0x000000ff
        /*0b2c*/ 	.word	0x00028c40
        /*0b30*/ 	.short	0x0100
        /*0b32*/ 	.byte	0x06
	.zero		1


	//   ....[4]....
        /*0b34*/ 	.word	0x00000350
        /*0b38*/ 	.word	0x000000ff
        /*0b3c*/ 	.word	0x00028c38
        /*0b40*/ 	.short	0x0100
        /*0b42*/ 	.byte	0x06
	.zero		1


	//   ....[5]....
        /*0b44*/ 	.word	0x00000360
        /*0b48*/ 	.word	0x000000ff
        /*0b4c*/ 	.word	0x00028c48
        /*0b50*/ 	.short	0x0100
        /*0b52*/ 	.byte	0x06
	.zero		1


	//   ....[6]....
        /*0b54*/ 	.word	0x00000490
        /*0b58*/ 	.word	0x000000ff
        /*0b5c*/ 	.word	0x00028c50
        /*0b60*/ 	.short	0x0100
        /*0b62*/ 	.byte	0x08
	.zero		1


	//   ....[7]....
        /*0b64*/ 	.word	0x000004a0
        /*0b68*/ 	.word	0x000000ff
        /*0b6c*/ 	.word	0x00028c60
        /*0b70*/ 	.short	0x0100
        /*0b72*/ 	.byte	0x08
	.zero		1


	//   ....[8]....
        /*0b74*/ 	.word	0x000004b0
        /*0b78*/ 	.word	0x000000ff
        /*0b7c*/ 	.word	0x00028c58
        /*0b80*/ 	.short	0x0100
        /*0b82*/ 	.byte	0x08
	.zero		1


	//   ....[9]....
        /*0b84*/ 	.word	0x000004c0
        /*0b88*/ 	.word	0x000000ff
        /*0b8c*/ 	.word	0x00028c68
        /*0b90*/ 	.short	0x0100
        /*0b92*/ 	.byte	0x08
	.zero		1


	//   ....[10]....
        /*0b94*/ 	.word	0x000005b0
        /*0b98*/ 	.word	0x000000ff
        /*0b9c*/ 	.word	0x00028c70
        /*0ba0*/ 	.short	0x0100
        /*0ba2*/ 	.byte	0x06
	.zero		1


	//   ....[11]....
        /*0ba4*/ 	.word	0x000005c0
        /*0ba8*/ 	.word	0x000000ff
        /*0bac*/ 	.word	0x00028c80
        /*0bb0*/ 	.short	0x0100
        /*0bb2*/ 	.byte	0x06
	.zero		1


	//   ....[12]....
        /*0bb4*/ 	.word	0x000005d0
        /*0bb8*/ 	.word	0x000000ff
        /*0bbc*/ 	.word	0x00028c78
        /*0bc0*/ 	.short	0x0100
        /*0bc2*/ 	.byte	0x06
	.zero		1


	//   ....[13]....
        /*0bc4*/ 	.word	0x000005e0
        /*0bc8*/ 	.word	0x000000ff
        /*0bcc*/ 	.word	0x00028c88
        /*0bd0*/ 	.short	0x0100
        /*0bd2*/ 	.byte	0x06
	.zero		1


	//   ....[14]....
        /*0bd4*/ 	.word	0x00000710
        /*0bd8*/ 	.word	0x000000ff
        /*0bdc*/ 	.word	0x00028c90
        /*0be0*/ 	.short	0x0100
        /*0be2*/ 	.byte	0x08
	.zero		1


	//   ....[15]....
        /*0be4*/ 	.word	0x00000720
        /*0be8*/ 	.word	0x000000ff
        /*0bec*/ 	.word	0x00028ca0
        /*0bf0*/ 	.short	0x0100
        /*0bf2*/ 	.byte	0x08
	.zero		1


	//   ....[16]....
        /*0bf4*/ 	.word	0x00000730
        /*0bf8*/ 	.word	0x000000ff
        /*0bfc*/ 	.word	0x00028c98
        /*0c00*/ 	.short	0x0100
        /*0c02*/ 	.byte	0x08
	.zero		1


	//   ....[17]....
        /*0c04*/ 	.word	0x00000740
        /*0c08*/ 	.word	0x000000ff
        /*0c0c*/ 	.word	0x00028ca8
        /*0c10*/ 	.short	0x0100
        /*0c12*/ 	.byte	0x08
	.zero		1


	//   ....[18]....
        /*0c14*/ 	.word	0x00000870
        /*0c18*/ 	.word	0x000000ff
        /*0c1c*/ 	.word	0x00028cb0
        /*0c20*/ 	.short	0x0100
        /*0c22*/ 	.byte	0x08
	.zero		1


	//   ....[19]....
        /*0c24*/ 	.word	0x00000880
        /*0c28*/ 	.word	0x000000ff
        /*0c2c*/ 	.word	0x00028cc0
        /*0c30*/ 	.short	0x0100
        /*0c32*/ 	.byte	0x08
	.zero		1


	//   ....[20]....
        /*0c34*/ 	.word	0x00000890
        /*0c38*/ 	.word	0x000000ff
        /*0c3c*/ 	.word	0x00028cb8
        /*0c40*/ 	.short	0x0100
        /*0c42*/ 	.byte	0x08
	.zero		1


	//   ....[21]....
        /*0c44*/ 	.word	0x000008a0
        /*0c48*/ 	.word	0x000000ff
        /*0c4c*/ 	.word	0x00028cc8
        /*0c50*/ 	.short	0x0100
        /*0c52*/ 	.byte	0x08
	.zero		1


	//   ....[22]....
        /*0c54*/ 	.word	0x00002e20
        /*0c58*/ 	.word	0x0000003f
        /*0c5c*/ 	.word	0x00028c90
        /*0c60*/ 	.short	0x010a
        /*0c62*/ 	.byte	0x3f
	.zero		1


	//   ....[23]....
        /*0c64*/ 	.word	0x00003870
        /*0c68*/ 	.word	0x0000003f
        /*0c6c*/ 	.word	0x00028c90
        /*0c70*/ 	.short	0x010a
        /*0c72*/ 	.byte	0x3f
	.zero		1


	//   ....[24]....
        /*0c74*/ 	.word	0x00004100
        /*0c78*/ 	.word	0x0000003f
        /*0c7c*/ 	.word	0x00028c90
        /*0c80*/ 	.short	0x010a
        /*0c82*/ 	.byte	0x3f
	.zero		1


	//   ....[25]....
        /*0c84*/ 	.word	0x000044e0
        /*0c88*/ 	.word	0x00000004
        /*0c8c*/ 	.word	0x00000000
        /*0c90*/ 	.short	0x0101
        /*0c92*/ 	.byte	0x3f
	.zero		1


	//   ....[26]....
        /*0c94*/ 	.word	0x00004520
        /*0c98*/ 	.word	0x0000003f
        /*0c9c*/ 	.word	0x00028cb0
        /*0ca0*/ 	.short	0x010a
        /*0ca2*/ 	.byte	0x3f
	.zero		1


	//   ....[27]....
        /*0ca4*/ 	.word	0x00004e00
        /*0ca8*/ 	.word	0x0000003f
        /*0cac*/ 	.word	0x00000000
        /*0cb0*/ 	.short	0x0101
        /*0cb2*/ 	.byte	0x3f
	.zero		1


	//   ....[28]....
        /*0cb4*/ 	.word	0x00005940
        /*0cb8*/ 	.word	0x00000003
        /*0cbc*/ 	.word	0x00028c50
        /*0cc0*/ 	.short	0x010a
        /*0cc2*/ 	.byte	0x3f
	.zero		1


	//   ....[29]....
        /*0cc4*/ 	.word	0x00005d00
        /*0cc8*/ 	.word	0x0000000e
        /*0ccc*/ 	.word	0x00000000
        /*0cd0*/ 	.short	0x0101
        /*0cd2*/ 	.byte	0x3f
	.zero		1


	//   ....[30]....
        /*0cd4*/ 	.word	0x00006620
        /*0cd8*/ 	.word	0x00000007
        /*0cdc*/ 	.word	0x00028c50
        /*0ce0*/ 	.short	0x010a
        /*0ce2*/ 	.byte	0x3f
	.zero		1


	//   ....[31]....
        /*0ce4*/ 	.word	0x00006670
        /*0ce8*/ 	.word	0x00000007
        /*0cec*/ 	.word	0x00028c50
        /*0cf0*/ 	.short	0x010a
        /*0cf2*/ 	.byte	0x3f
	.zero		1


	//   ....[32]....
        /*0cf4*/ 	.word	0x00006960
        /*0cf8*/ 	.word	0x0000000e
        /*0cfc*/ 	.word	0x00000000
        /*0d00*/ 	.short	0x0101
        /*0d02*/ 	.byte	0x3f
	.zero		1


	//   ....[33]....
        /*0d04*/ 	.word	0x00007e20
        /*0d08*/ 	.word	0x00000002
        /*0d0c*/ 	.word	0x00028c00
        /*0d10*/ 	.short	0x010a
        /*0d12*/ 	.byte	0x3f
	.zero		1


	//   ....[34]....
        /*0d14*/ 	.word	0x00007e70
        /*0d18*/ 	.word	0x00000002
        /*0d1c*/ 	.word	0x00028c00
        /*0d20*/ 	.short	0x010a
        /*0d22*/ 	.byte	0x3f
	.zero		1


	//   ....[35]....
        /*0d24*/ 	.word	0x00008930
        /*0d28*/ 	.word	0x00000002
        /*0d2c*/ 	.word	0x00028c00
        /*0d30*/ 	.short	0x010a
        /*0d32*/ 	.byte	0x3f
	.zero		1


	//   ....[36]....
        /*0d34*/ 	.word	0x00009df0
        /*0d38*/ 	.word	0x00000002
        /*0d3c*/ 	.word	0x00028c00
        /*0d40*/ 	.short	0x010a
        /*0d42*/ 	.byte	0x3f
	.zero		1


	//   ....[37]....
        /*0d44*/ 	.word	0x0000acd0
        /*0d48*/ 	.word	0x0000000f
        /*0d4c*/ 	.word	0x00028c30
        /*0d50*/ 	.short	0x010a
        /*0d52*/ 	.byte	0x3f
	.zero		1


	//   ....[38]....
        /*0d54*/ 	.word	0x0000ad80
        /*0d58*/ 	.word	0x0000000f
        /*0d5c*/ 	.word	0x00028c30
        /*0d60*/ 	.short	0x010a
        /*0d62*/ 	.byte	0x3f
	.zero		1


	//   ....[39]....
        /*0d64*/ 	.word	0x0000b220
        /*0d68*/ 	.word	0x00000000
        /*0d6c*/ 	.word	0x00000000
        /*0d70*/ 	.short	0x0101
        /*0d72*/ 	.byte	0x3f
	.zero		1


	//   ....[40]....
        /*0d74*/ 	.word	0x0000c880
        /*0d78*/ 	.word	0x0000000f
        /*0d7c*/ 	.word	0x00028c50
        /*0d80*/ 	.short	0x010a
        /*0d82*/ 	.byte	0x3f
	.zero		1


	//   ....[41]....
        /*0d84*/ 	.word	0x0000c930
        /*0d88*/ 	.word	0x0000000f
        /*0d8c*/ 	.word	0x00028c50
        /*0d90*/ 	.short	0x010a
        /*0d92*/ 	.byte	0x3f
	.zero		1


	//   ....[42]....
        /*0d94*/ 	.word	0x0000cc20
        /*0d98*/ 	.word	0x0000000f
        /*0d9c*/ 	.word	0x00000000
        /*0da0*/ 	.short	0x0101
        /*0da2*/ 	.byte	0x3f
	.zero		1


	//   ....[43]....
        /*0da4*/ 	.word	0x0000cf40
        /*0da8*/ 	.word	0x000000d1
        /*0dac*/ 	.word	0x00028c30
        /*0db0*/ 	.short	0x010a
        /*0db2*/ 	.byte	0x3f
	.zero		1


	//   ....[44]....
        /*0db4*/ 	.word	0x0000cfb0
        /*0db8*/ 	.word	0x000000d1
        /*0dbc*/ 	.word	0x00028c30
        /*0dc0*/ 	.short	0x010a
        /*0dc2*/ 	.byte	0x3f
	.zero		1


	//   ....[45]....
        /*0dc4*/ 	.word	0x0000d2e0
        /*0dc8*/ 	.word	0x00000007
        /*0dcc*/ 	.word	0x00000000
        /*0dd0*/ 	.short	0x0101
        /*0dd2*/ 	.byte	0x3f
	.zero		1


	//   ....[46]....
        /*0dd4*/ 	.word	0x0000f1f0
        /*0dd8*/ 	.word	0x000000d1
        /*0ddc*/ 	.word	0x00028c50
        /*0de0*/ 	.short	0x010a
        /*0de2*/ 	.byte	0x3f
	.zero		1


	//   ....[47]....
        /*0de4*/ 	.word	0x0000f240
        /*0de8*/ 	.word	0x000000d1
        /*0dec*/ 	.word	0x00028c50
        /*0df0*/ 	.short	0x010a
        /*0df2*/ 	.byte	0x3f
	.zero		1


	//   ....[48]....
        /*0df4*/ 	.word	0x0000f560
        /*0df8*/ 	.word	0x000000d1
        /*0dfc*/ 	.word	0x00000000
        /*0e00*/ 	.short	0x0101
        /*0e02*/ 	.byte	0x3f
	.zero		1


	//   ....[49]....
        /*0e04*/ 	.word	0x0000f960
        /*0e08*/ 	.word	0x0000000f
        /*0e0c*/ 	.word	0x00028c30
        /*0e10*/ 	.short	0x010a
        /*0e12*/ 	.byte	0x3f
	.zero		1


	//   ....[50]....
        /*0e14*/ 	.word	0x0000f9d0
        /*0e18*/ 	.word	0x0000000f
        /*0e1c*/ 	.word	0x00028c30
        /*0e20*/ 	.short	0x010a
        /*0e22*/ 	.byte	0x3f
	.zero		1


	//   ....[51]....
        /*0e24*/ 	.word	0x0000ff30
        /*0e28*/ 	.word	0x0000000e
        /*0e2c*/ 	.word	0x00000000
        /*0e30*/ 	.short	0x0101
        /*0e32*/ 	.byte	0x3f
	.zero		1


	//   ....[52]....
        /*0e34*/ 	.word	0x00010f60
        /*0e38*/ 	.word	0x0000000f
        /*0e3c*/ 	.word	0x00028c50
        /*0e40*/ 	.short	0x010a
        /*0e42*/ 	.byte	0x3f
	.zero		1


	//   ....[53]....
        /*0e44*/ 	.word	0x00010fb0
        /*0e48*/ 	.word	0x0000000f
        /*0e4c*/ 	.word	0x00028c50
        /*0e50*/ 	.short	0x010a
        /*0e52*/ 	.byte	0x3f
	.zero		1


	//   ....[54]....
        /*0e54*/ 	.word	0x000112c0
        /*0e58*/ 	.word	0x0000000f
        /*0e5c*/ 	.word	0x00000000
        /*0e60*/ 	.short	0x0101
        /*0e62*/ 	.byte	0x3f
	.zero		1


	//   ....[55]....
        /*0e64*/ 	.word	0x00011410
        /*0e68*/ 	.word	0x00000014
        /*0e6c*/ 	.word	0x00028c30
        /*0e70*/ 	.short	0x010a
        /*0e72*/ 	.byte	0x3f
	.zero		1


	//   ....[56]....
        /*0e74*/ 	.word	0x00011480
        /*0e78*/ 	.word	0x00000014
        /*0e7c*/ 	.word	0x00028c30
        /*0e80*/ 	.short	0x010a
        /*0e82*/ 	.byte	0x3f
	.zero		1


	//   ....[57]....
        /*0e84*/ 	.word	0x00011800
        /*0e88*/ 	.word	0x00000006
        /*0e8c*/ 	.word	0x00000000
        /*0e90*/ 	.short	0x0101
        /*0e92*/ 	.byte	0x3f
	.zero		1


	//   ....[58]....
        /*0e94*/ 	.word	0x000134e0
        /*0e98*/ 	.word	0x00000014
        /*0e9c*/ 	.word	0x00028c50
        /*0ea0*/ 	.short	0x010a
        /*0ea2*/ 	.byte	0x3f
	.zero		1


	//   ....[59]....
        /*0ea4*/ 	.word	0x00013530
        /*0ea8*/ 	.word	0x00000014
        /*0eac*/ 	.word	0x00028c50
        /*0eb0*/ 	.short	0x010a
        /*0eb2*/ 	.byte	0x3f
	.zero		1


	//   ....[60]....
        /*0eb4*/ 	.word	0x00013840
        /*0eb8*/ 	.word	0x00000014
        /*0ebc*/ 	.word	0x00000000
        /*0ec0*/ 	.short	0x0101
        /*0ec2*/ 	.byte	0x3f
	.zero		1


	//   ....[61]....
        /*0ec4*/ 	.word	0x000160c0
        /*0ec8*/ 	.word	0x00000000
        /*0ecc*/ 	.word	0x00000000
        /*0ed0*/ 	.short	0x0101
        /*0ed2*/ 	.byte	0x3f
	.zero		1


	//   ....[62]....
        /*0ed4*/ 	.word	0x00018e20
        /*0ed8*/ 	.word	0x00000017
        /*0edc*/ 	.word	0x00028c20
        /*0ee0*/ 	.short	0x010a
        /*0ee2*/ 	.byte	0x3f
	.zero		1


	//   ....[63]....
        /*0ee4*/ 	.word	0x00018eb0
        /*0ee8*/ 	.word	0x0000000c
        /*0eec*/ 	.word	0x00028ca0
        /*0ef0*/ 	.short	0x010a
        /*0ef2*/ 	.byte	0x3f
	.zero		1


	//   ....[64]....
        /*0ef4*/ 	.word	0x00019100
        /*0ef8*/ 	.word	0x0000000c
        /*0efc*/ 	.word	0x00028cc0
        /*0f00*/ 	.short	0x010a
        /*0f02*/ 	.byte	0x3f
	.zero		1


	//   ....[65]....
        /*0f04*/ 	.word	0x00019ad0
        /*0f08*/ 	.word	0x0000000a
        /*0f0c*/ 	.word	0x00028ca0
        /*0f10*/ 	.short	0x010a
        /*0f12*/ 	.byte	0x3f
	.zero		1


	//   ....[66]....
        /*0f14*/ 	.word	0x00019d10
        /*0f18*/ 	.word	0x0000000a
        /*0f1c*/ 	.word	0x00028cc0
        /*0f20*/ 	.short	0x010a
        /*0f22*/ 	.byte	0x3f
	.zero		1


	//   ....[67]....
        /*0f24*/ 	.word	0x0001b730
        /*0f28*/ 	.word	0x0000001b
        /*0f2c*/ 	.word	0x00028c40
        /*0f30*/ 	.short	0x010a
        /*0f32*/ 	.byte	0x3f
	.zero		1


	//   ....[68]....
        /*0f34*/ 	.word	0x0001bbe0
        /*0f38*/ 	.word	0x0000001b
        /*0f3c*/ 	.word	0x00028c30
        /*0f40*/ 	.short	0x0107
        /*0f42*/ 	.byte	0x3f
	.zero		1


	//   ....[69]....
        /*0f44*/ 	.word	0x0001bcb0
        /*0f48*/ 	.word	0x0000001b
        /*0f4c*/ 	.word	0x00028c30
        /*0f50*/ 	.short	0x0101
        /*0f52*/ 	.byte	0x3f
	.zero		1


	//   ....[70]....
        /*0f54*/ 	.word	0x0001c5a0
        /*0f58*/ 	.word	0x00000017
        /*0f5c*/ 	.word	0x00028c00
        /*0f60*/ 	.short	0x0107
        /*0f62*/ 	.byte	0x3f
	.zero		1


	//   ....[71]....
        /*0f64*/ 	.word	0x0001c690
        /*0f68*/ 	.word	0x00000017
        /*0f6c*/ 	.word	0x00028c00
        /*0f70*/ 	.short	0x0101
        /*0f72*/ 	.byte	0x3f
	.zero		1


	//   ....[72]....
        /*0f74*/ 	.word	0x0001c6b0
        /*0f78*/ 	.word	0x00000017
        /*0f7c*/ 	.word	0x00028c20
        /*0f80*/ 	.short	0x010a
        /*0f82*/ 	.byte	0x3f
	.zero		1


	//   ....[73]....
        /*0f84*/ 	.word	0x0001c740
        /*0f88*/ 	.word	0x0000001b
        /*0f8c*/ 	.word	0x00028c60
        /*0f90*/ 	.short	0x010a
        /*0f92*/ 	.byte	0x3f
	.zero		1


	//   ....[74]....
        /*0f94*/ 	.word	0x0001d080
        /*0f98*/ 	.word	0x0000001b
        /*0f9c*/ 	.word	0x00028c50
        /*0fa0*/ 	.short	0x0107
        /*0fa2*/ 	.byte	0x3f
	.zero		1


	//   ....[75]....
        /*0fa4*/ 	.word	0x0001d150
        /*0fa8*/ 	.word	0x0000001b
        /*0fac*/ 	.word	0x00028c50
        /*0fb0*/ 	.short	0x0101
        /*0fb2*/ 	.byte	0x3f
	.zero		1


	//   ....[76]....
        /*0fb4*/ 	.word	0x0001d4e0
        /*0fb8*/ 	.word	0x00000006
        /*0fbc*/ 	.word	0x00028c40
        /*0fc0*/ 	.short	0x010a
        /*0fc2*/ 	.byte	0x3f
	.zero		1


	//   ....[77]....
        /*0fc4*/ 	.word	0x0001d820
        /*0fc8*/ 	.word	0x00000006
        /*0fcc*/ 	.word	0x00028c30
        /*0fd0*/ 	.short	0x0107
        /*0fd2*/ 	.byte	0x3f
	.zero		1


	//   ....[78]....
        /*0fd4*/ 	.word	0x0001d8e0
        /*0fd8*/ 	.word	0x00000006
        /*0fdc*/ 	.word	0x00028c30
        /*0fe0*/ 	.short	0x0101
        /*0fe2*/ 	.byte	0x3f
	.zero		1


	//   ....[79]....
        /*0fe4*/ 	.word	0x0001d910
        /*0fe8*/ 	.word	0x00000006
        /*0fec*/ 	.word	0x00028c60
        /*0ff0*/ 	.short	0x010a
        /*0ff2*/ 	.byte	0x3f
	.zero		1


	//   ....[80]....
        /*0ff4*/ 	.word	0x0001dfe0
        /*0ff8*/ 	.word	0x00000006
        /*0ffc*/ 	.word	0x00028c50
        /*1000*/ 	.short	0x0107
        /*1002*/ 	.byte	0x3f
	.zero		1


	//   ....[81]....
        /*1004*/ 	.word	0x0001e0a0
        /*1008*/ 	.word	0x00000006
        /*100c*/ 	.word	0x00028c50
        /*1010*/ 	.short	0x0101
        /*1012*/ 	.byte	0x3f
	.zero		1


	//   ....[82]....
        /*1014*/ 	.word	0x0001ef10
        /*1018*/ 	.word	0x00000004
        /*101c*/ 	.word	0x00028c20
        /*1020*/ 	.short	0x010a
        /*1022*/ 	.byte	0x3f
	.zero		1


	//   ....[83]....
        /*1024*/ 	.word	0x0001f080
        /*1028*/ 	.word	0x00000005
        /*102c*/ 	.word	0x00028c40
        /*1030*/ 	.short	0x010a
        /*1032*/ 	.byte	0x3f
	.zero		1


	//   ....[84]....
        /*1034*/ 	.word	0x0001f120
        /*1038*/ 	.word	0x00000019
        /*103c*/ 	.word	0x00028c40
        /*1040*/ 	.short	0x010a
        /*1042*/ 	.byte	0x3f
	.zero		1


	//   ....[85]....
        /*1044*/ 	.word	0x0001f160
        /*1048*/ 	.word	0x00000005
        /*104c*/ 	.word	0x00028c60
        /*1050*/ 	.short	0x010a
        /*1052*/ 	.byte	0x3f
	.zero		1


	//   ....[86]....
        /*1054*/ 	.word	0x0001f1a0
        /*1058*/ 	.word	0x00000019
        /*105c*/ 	.word	0x00028c60
        /*1060*/ 	.short	0x010a
        /*1062*/ 	.byte	0x3f
	.zero		1


	//   ....[87]....
        /*1064*/ 	.word	0x0001f200
        /*1068*/ 	.word	0x0000003f
        /*106c*/ 	.word	0x00028c90
        /*1070*/ 	.short	0x010a
        /*1072*/ 	.byte	0x3f
	.zero		1


	//   ....[88]....
        /*1074*/ 	.word	0x0001f370
        /*1078*/ 	.word	0x0000003f
        /*107c*/ 	.word	0x00028c90
        /*1080*/ 	.short	0x010a
        /*1082*/ 	.byte	0x3f
	.zero		1


	//   ....[89]....
        /*1084*/ 	.word	0x0001f4f0
        /*1088*/ 	.word	0x0000003f
        /*108c*/ 	.word	0x00028c90
        /*1090*/ 	.short	0x010a
        /*1092*/ 	.byte	0x3f
	.zero		1


	//   ....[90]....
        /*1094*/ 	.word	0x0001f650
        /*1098*/ 	.word	0x0000003f
        /*109c*/ 	.word	0x00028cb0
        /*10a0*/ 	.short	0x010a
        /*10a2*/ 	.byte	0x3f
	.zero		1


	//   ....[91]....
        /*10a4*/ 	.word	0x0001f6a0
        /*10a8*/ 	.word	0x00000003
        /*10ac*/ 	.word	0x00028c50
        /*10b0*/ 	.short	0x010a
        /*10b2*/ 	.byte	0x3f
	.zero		1


	//   ....[92]....
        /*10b4*/ 	.word	0x0001f6f0
        /*10b8*/ 	.word	0x00000007
        /*10bc*/ 	.word	0x00028c50
        /*10c0*/ 	.short	0x010a
        /*10c2*/ 	.byte	0x3f
	.zero		1


	//   ....[93]....
        /*10c4*/ 	.word	0x0001fac0
        /*10c8*/ 	.word	0x00000002
        /*10cc*/ 	.word	0x00028c00
        /*10d0*/ 	.short	0x010a
        /*10d2*/ 	.byte	0x3f
	.zero		1


	//   ....[94]....
        /*10d4*/ 	.word	0x000200b0
        /*10d8*/ 	.word	0x00000002
        /*10dc*/ 	.word	0x00028c00
        /*10e0*/ 	.short	0x010a
        /*10e2*/ 	.byte	0x3f
	.zero		1


	//   ....[95]....
        /*10e4*/ 	.word	0x00020100
        /*10e8*/ 	.word	0x0000000f
        /*10ec*/ 	.word	0x00028c30
        /*10f0*/ 	.short	0x010a
        /*10f2*/ 	.byte	0x3f
	.zero		1


	//   ....[96]....
        /*10f4*/ 	.word	0x00020150
        /*10f8*/ 	.word	0x0000000f
        /*10fc*/ 	.word	0x00028c50
        /*1100*/ 	.short	0x010a
        /*1102*/ 	.byte	0x3f
	.zero		1


	//   ....[97]....
        /*1104*/ 	.word	0x000201a0
        /*1108*/ 	.word	0x000000d1
        /*110c*/ 	.word	0x00028c30
        /*1110*/ 	.short	0x010a
        /*1112*/ 	.byte	0x3f
	.zero		1


	//   ....[98]....
        /*1114*/ 	.word	0x000201f0
        /*1118*/ 	.word	0x000000d1
        /*111c*/ 	.word	0x00028c50
        /*1120*/ 	.short	0x010a
        /*1122*/ 	.byte	0x3f
	.zero		1


	//   ....[99]....
        /*1124*/ 	.word	0x00020240
        /*1128*/ 	.word	0x0000000f
        /*112c*/ 	.word	0x00028c30
        /*1130*/ 	.short	0x010a
        /*1132*/ 	.byte	0x3f
	.zero		1


	//   ....[100]....
        /*1134*/ 	.word	0x00020290
        /*1138*/ 	.word	0x0000000f
        /*113c*/ 	.word	0x00028c50
        /*1140*/ 	.short	0x010a
        /*1142*/ 	.byte	0x3f
	.zero		1


	//   ....[101]....
        /*1144*/ 	.word	0x000202e0
        /*1148*/ 	.word	0x00000014
        /*114c*/ 	.word	0x00028c30
        /*1150*/ 	.short	0x010a
        /*1152*/ 	.byte	0x3f
	.zero		1


	//   ....[102]....
        /*1154*/ 	.word	0x00020330
        /*1158*/ 	.word	0x00000014
        /*115c*/ 	.word	0x00028c50
        /*1160*/ 	.short	0x010a
        /*1162*/ 	.byte	0x3f
	.zero		1


	//   ....[103]....
        /*1164*/ 	.word	0x000204d0
        /*1168*/ 	.word	0x00000017
        /*116c*/ 	.word	0x00028c20
        /*1170*/ 	.short	0x010a
        /*1172*/ 	.byte	0x3f
	.zero		1


	//   ....[104]....
        /*1174*/ 	.word	0x00020520
        /*1178*/ 	.word	0x0000000c
        /*117c*/ 	.word	0x00028ca0
        /*1180*/ 	.short	0x010a
        /*1182*/ 	.byte	0x3f
	.zero		1


	//   ....[105]....
        /*1184*/ 	.word	0x00020570
        /*1188*/ 	.word	0x0000000c
        /*118c*/ 	.word	0x00028cc0
        /*1190*/ 	.short	0x010a
        /*1192*/ 	.byte	0x3f
	.zero		1


	//   ....[106]....
        /*1194*/ 	.word	0x000205c0
        /*1198*/ 	.word	0x0000000a
        /*119c*/ 	.word	0x00028ca0
        /*11a0*/ 	.short	0x010a
        /*11a2*/ 	.byte	0x3f
	.zero		1


	//   ....[107]....
        /*11a4*/ 	.word	0x00020610
        /*11a8*/ 	.word	0x0000000a
        /*11ac*/ 	.word	0x00028cc0
        /*11b0*/ 	.short	0x010a
        /*11b2*/ 	.byte	0x3f
	.zero		1


	//   ....[108]....
        /*11b4*/ 	.word	0x00020730
        /*11b8*/ 	.word	0x0000001b
        /*11bc*/ 	.word	0x00028c40
        /*11c0*/ 	.short	0x010a
        /*11c2*/ 	.byte	0x3f
	.zero		1


	//   ....[109]....
        /*11c4*/ 	.word	0x000211d0
        /*11c8*/ 	.word	0x00000017
        /*11cc*/ 	.word	0x00028c20
        /*11d0*/ 	.short	0x010a
        /*11d2*/ 	.byte	0x3f
	.zero		1


	//   ....[110]....
        /*11d4*/ 	.word	0x00021220
        /*11d8*/ 	.word	0x0000001b
        /*11dc*/ 	.word	0x00028c60
        /*11e0*/ 	.short	0x010a
        /*11e2*/ 	.byte	0x3f
	.zero		1


	//   ....[111]....
        /*11e4*/ 	.word	0x00021b20
        /*11e8*/ 	.word	0x00000006
        /*11ec*/ 	.word	0x00028c40
        /*11f0*/ 	.short	0x010a
        /*11f2*/ 	.byte	0x3f
	.zero		1


	//   ....[112]....
        /*11f4*/ 	.word	0x00021fe0
        /*11f8*/ 	.word	0x00000006
        /*11fc*/ 	.word	0x00028c60
        /*1200*/ 	.short	0x010a
        /*1202*/ 	.byte	0x3f
	.zero		1


	//   ....[113]....
        /*1204*/ 	.word	0x000230d0
        /*1208*/ 	.word	0x00000004
        /*120c*/ 	.word	0x00028c20
        /*1210*/ 	.short	0x010a
        /*1212*/ 	.byte	0x3f
	.zero		1


	//   ....[114]....
        /*1214*/ 	.word	0x00023270
        /*1218*/ 	.word	0x00000005
        /*121c*/ 	.word	0x00028c40
        /*1220*/ 	.short	0x010a
        /*1222*/ 	.byte	0x3f
	.zero		1


	//   ....[115]....
        /*1224*/ 	.word	0x000232c0
        /*1228*/ 	.word	0x00000019
        /*122c*/ 	.word	0x00028c40
        /*1230*/ 	.short	0x010a
        /*1232*/ 	.byte	0x3f
	.zero		1


	//   ....[116]....
        /*1234*/ 	.word	0x00023310
        /*1238*/ 	.word	0x00000005
        /*123c*/ 	.word	0x00028c60
        /*1240*/ 	.short	0x010a
        /*1242*/ 	.byte	0x3f
	.zero		1


	//----- nvinfo : EIATTR_NUM_MBARRIERS
	.align		4
.L_860:
        /*1244*/ 	.byte	0x03, 0x38
        /*1246*/ 	.short	0x0016


	//----- nvinfo : EIATTR_EXIT_INSTR_OFFSETS
	.align		4
        /*1248*/ 	.byte	0x04, 0x1c
        /*124a*/ 	.short	(.L_862 - .L_861)


	//   ....[0]....
.L_861:
        /*124c*/ 	.word	0x0001f1f0


	//----- nvinfo : EIATTR_MAX_THREADS
	.align		4
.L_862:
        /*1250*/ 	.byte	0x04, 0x05
        /*1252*/ 	.short	(.L_864 - .L_863)
.L_863:
        /*1254*/ 	.word	0x00000180
        /*1258*/ 	.word	0x00000001
        /*125c*/ 	.word	0x00000001


	//----- nvinfo : EIATTR_CRS_STACK_SIZE
	.align		4
.L_864:
        /*1260*/ 	.byte	0x04, 0x1e
        /*1262*/ 	.short	(.L_866 - .L_865)
.L_865:
        /*1264*/ 	.word	0x00000000


	//----- nvinfo : EIATTR_CBANK_PARAM_SIZE
	.align		4
.L_866:
        /*1268*/ 	.byte	0x03, 0x19
        /*126a*/ 	.short	0x0af0


	//----- nvinfo : EIATTR_PARAM_CBANK
	.align		4
        /*126c*/ 	.byte	0x04, 0x0a
        /*126e*/ 	.short	(.L_868 - .L_867)
	.align		4
.L_867:
        /*1270*/ 	.word	index@(.nv.constant0._ZN7cutlass13device_kernelIN5flash11enable_sm90INS1_16FlashAttnFwdSm90INS1_25CollectiveMainloopFwdSm90ILi2EN4cute5tupleIJNS5_1CILi1EEES8_S8_EEENS6_IJNS7_ILi64EEESA_SA_EEELi512ENS_6half_tEfNS_4arch4Sm90ELb0ELb1ELb0ELb1ELb1ELb1ELb0ELb0ELb0ELb1ELb0ELb0EEENS1_21CollectiveEpilogueFwdINS6_IJSA_NS7_ILi512EEESA_EEES9_SC_SE_Li256ELb1ELb1ELb0ELb0EEENS1_36VarlenDynamicPersistentTileSchedulerILi64ELi64ELi256ELi128ELb0ELb1ELb1ELb1ELb0ELb1EEEEEEEEEvNT_6ParamsE)
        /*1274*/ 	.short	0x0210
        /*1276*/ 	.short	0x0af0


	//----- nvinfo : EIATTR_SW_WAR
	.align		4
.L_868:
        /*1278*/ 	.byte	0x04, 0x36
        /*127a*/ 	.short	(.L_870 - .L_869)
.L_869:
        /*127c*/ 	.word	0x00000008
.L_870:


//--------------------- .nv.info._ZN7cutlass13device_kernelIN5flash11enable_sm90INS1_16FlashAttnFwdSm90INS1_25CollectiveMainloopFwdSm90ILi2EN4cute5tupleIJNS5_1CILi1EEES8_S8_EEENS6_IJNS7_ILi64EEESA_SA_EEELi512ENS_6half_tEfNS_4arch4Sm90ELb0ELb1ELb0ELb1ELb1ELb0ELb1ELb0ELb0ELb1ELb0ELb0EEENS1_21CollectiveEpilogueFwdINS6_IJSA_NS7_ILi512EEESA_EEES9_SC_SE_Li256ELb1ELb1ELb0ELb0EEENS1_36VarlenDynamicPersistentTileSchedulerILi64ELi64ELi256ELi128ELb0ELb1ELb1ELb1ELb0ELb1EEEEEEEEEvNT_6ParamsE --------------------------
	.section	.nv.info._ZN7cutlass13device_kernelIN5flash11enable_sm90INS1_16FlashAttnFwdSm90INS1_25CollectiveMainloopFwdSm90ILi2EN4cute5tupleIJNS5_1CILi1EEES8_S8_EEENS6_IJNS7_ILi64EEESA_SA_EEELi512ENS_6half_tEfNS_4arch4Sm90ELb0ELb1ELb0ELb1ELb1ELb0ELb1ELb0ELb0ELb1ELb0ELb0EEENS1_21CollectiveEpilogueFwdINS6_IJSA_NS7_ILi512EEESA_EEES9_SC_SE_Li256ELb1ELb1ELb0ELb0EEENS1_36VarlenDynamicPersistentTileSchedulerILi64ELi64ELi256ELi128ELb0ELb1ELb1ELb1ELb0ELb1EEEEEEEEEvNT_6ParamsE,"",@"SHT_CUDA_INFO"
	.sectionflags	@""
	.align	4


	//----- nvinfo : EIATTR_CUDA_API_VERSION
	.align		4
        /*0000*/ 	.byte	0x04, 0x37
        /*0002*/ 	.short	(.L_872 - .L_871)
.L_871:
        /*0004*/ 	.word	0x00000082


	//----- nvinfo : EIATTR_KPARAM_INFO
	.align		4
.L_872:
        /*0008*/ 	.byte	0x04, 0x17
        /*000a*/ 	.short	(.L_874 - .L_873)
.L_873:
        /*000c*/ 	.word	0x00000000
        /*0010*/ 	.short	0x0000
        /*0012*/ 	.short	0x0070
        /*0014*/ 	.byte	0x00, 0xf0, 0x01, 0x2e


	//----- nvinfo : EIATTR_SPARSE_MMA_MASK
	.align		4
.L_874:
        /*0018*/ 	.byte	0x03, 0x50
        /*001a*/ 	.short	0x0000


	//----- nvinfo : EIATTR_MAXREG_COUNT
	.align		4
        /*001c*/ 	.byte	0x03, 0x1b
        /*001e*/ 	.short	0x00a8


	//----- nvinfo : EIATTR_NUM_BARRIERS
	.align		4
        /*0020*/ 	.byte	0x02, 0x4c
        /*0022*/ 	.byte	0x10
	.zero		1


	//----- nvinfo : EIATTR_EXTERNS
	.align		4
        /*0024*/ 	.byte	0x04, 0x0f
        /*0026*/ 	.short	(.L_876 - .L_875)


	//   ....[0]....
	.align		4
.L_875:
        /*0028*/ 	.word	index@(__assertfail)


	//----- nvinfo : EIATTR_ANNOTATIONS
	.align		4
.L_876:
        /*002c*/ 	.byte	0x04, 0x55
        /*002e*/ 	.short	(.L_878 - .L_877)


	//   ....[0]....
.L_877:
        /* <DEDUP_REMOVED lines=19> */


	//----- nvinfo : EIATTR_MERCURY_ISA_VERSION
	.align		4
.L_878:
        /*0148*/ 	.byte	0x03, 0x5f
        /*014a*/ 	.short	0x0101


	//----- nvinfo : EIATTR_UNUSED_LOAD_BYTE_OFFSET
	.align		4
        /*014c*/ 	.byte	0x04, 0x44
        /*014e*/ 	.short	(.L_880 - .L_879)


	//   ....[0]....
.L_879:
        /*0150*/ 	.word	0x00000a70
        /*0154*/ 	.word	0x0000fff0


	//   ....[1]....
        /*0158*/ 	.word	0x00021640
        /*015c*/ 	.word	0x0000fff0


	//----- nvinfo : EIATTR_INT_WARP_WIDE_INSTR_OFFSETS
	.align		4
.L_880:
        /*0160*/ 	.byte	0x04, 0x31
        /*0162*/ 	.short	(.L_882 - .L_881)


	//   ....[0]....
.L_881:
        /*0164*/ 	.word	0x000000c0


	//   ....[1]....
        /*0168*/ 	.word	0x000000d0


	//   ....[2]....
        /*016c*/ 	.word	0x000000e0


	//   ....[3]....
        /*0170*/ 	.word	0x00000180


	//   ....[4]....
        /*0174*/ 	.word	0x00025e30


	//   ....[5]....
        /*0178*/ 	.word	0x00025ec0


	//   ....[6]....
        /*017c*/ 	.word	0x0002a190


	//   ....[7]....
        /*0180*/ 	.word	0x0002a220


	//----- nvinfo : EIATTR_COOP_GROUP_MASK_REGIDS
	.align		4
.L_882:
        /*0184*/ 	.byte	0x04, 0x29
        /*0186*/ 	.short	(.L_884 - .L_883)


	//   ....[0]....
.L_883:
        /*0188*/ 	.word	0xffffffff


	//   ....[1]....
        /*018c*/ 	.word	0xffffffff


	//   ....[2]....
        /*0190*/ 	.word	0xffffffff


	//   ....[3]....
        /*0194*/ 	.word	0xffffffff


	//   ....[4]....
        /*0198*/ 	.word	0xffffffff


	//   ....[5]....
        /*019c*/ 	.word	0xffffffff


	//   ....[6]....
        /*01a0*/ 	.word	0xffffffff


	//   ....[7]....
        /*01a4*/ 	.word	0xffffffff


	//   ....[8]....
        /*01a8*/ 	.word	0xffffffff


	//   ....[9]....
        /*01ac*/ 	.word	0xffffffff


	//   ....[10]....
        /*01b0*/ 	.word	0xffffffff


	//   ....[11]....
        /*01b4*/ 	.word	0xffffffff


	//   ....[12]....
        /*01b8*/ 	.word	0xffffffff


	//   ....[13]....
        /*01bc*/ 	.word	0xffffffff


	//   ....[14]....
        /*01c0*/ 	.word	0xffffffff


	//   ....[15]....
        /*01c4*/ 	.word	0xffffffff


	//   ....[16]....
        /*01c8*/ 	.word	0xffffffff


	//   ....[17]....
        /*01cc*/ 	.word	0xffffffff


	//   ....[18]....
        /*01d0*/ 	.word	0xffffffff


	//   ....[19]....
        /*01d4*/ 	.word	0xffffffff


	//   ....[20]....
        /*01d8*/ 	.word	0xffffffff


	//   ....[21]....
        /*01dc*/ 	.word	0xffffffff


	//   ....[22]....
        /*01e0*/ 	.word	0xffffffff


	//   ....[23]....
        /*01e4*/ 	.word	0xffffffff


	//   ....[24]....
        /*01e8*/ 	.word	0xffffffff


	//   ....[25]....
        /*01ec*/ 	.word	0xffffffff


	//   ....[26]....
        /*01f0*/ 	.word	0xffffffff


	//   ....[27]....
        /*01f4*/ 	.word	0xffffffff


	//   ....[28]....
        /*01f8*/ 	.word	0xffffffff


	//   ....[29]....
        /*01fc*/ 	.word	0xffffffff


	//   ....[30]....
        /*0200*/ 	.word	0xffffffff


	//   ....[31]....
        /*0204*/ 	.word	0xffffffff


	//   ....[32]....
        /*0208*/ 	.word	0xffffffff


	//   ....[33]....
        /*020c*/ 	.word	0xffffffff


	//   ....[34]....
        /*0210*/ 	.word	0xffffffff


	//   ....[35]....
        /*0214*/ 	.word	0xffffffff


	//   ....[36]....
        /*0218*/ 	.word	0xffffffff


	//   ....[37]....
        /*021c*/ 	.word	0xffffffff


	//   ....[38]....
        /*0220*/ 	.word	0xffffffff


	//   ....[39]....
        /*0224*/ 	.word	0xffffffff


	//   ....[40]....
        /*0228*/ 	.word	0xffffffff


	//   ....[41]....
        /*022c*/ 	.word	0xffffffff


	//   ....[42]....
        /*0230*/ 	.word	0xffffffff


	//   ....[43]....
        /*0234*/ 	.word	0xffffffff


	//   ....[44]....
        /*0238*/ 	.word	0xffffffff


	//   ....[45]....
        /*023c*/ 	.word	0xffffffff


	//   ....[46]....
        /*0240*/ 	.word	0xffffffff


	//   ....[47]....
        /*0244*/ 	.word	0xffffffff


	//   ....[48]....
        /*0248*/ 	.word	0xffffffff


	//   ....[49]....
        /*024c*/ 	.word	0xffffffff


	//   ....[50]....
        /*0250*/ 	.word	0xffffffff


	//   ....[51]....
        /*0254*/ 	.word	0xffffffff


	//   ....[52]....
        /*0258*/ 	.word	0xffffffff


	//   ....[53]....
        /*025c*/ 	.word	0xffffffff


	//   ....[54]....
        /*0260*/ 	.word	0xffffffff


	//   ....[55]....
        /*0264*/ 	.word	0xffffffff


	//   ....[56]....
        /*0268*/ 	.word	0xffffffff


	//   ....[57]....
        /*026c*/ 	.word	0xffffffff


	//   ....[58]....
        /*0270*/ 	.word	0xffffffff


	//   ....[59]....
        /*0274*/ 	.word	0xffffffff


	//   ....[60]....
        /*0278*/ 	.word	0xffffffff


	//   ....[61]....
        /*027c*/ 	.word	0xffffffff


	//   ....[62]....
        /*0280*/ 	.word	0xffffffff


	//   ....[63]....
        /*0284*/ 	.word	0xffffffff


	//   ....[64]....
        /*0288*/ 	.word	0xffffffff


	//   ....[65]....
        /*028c*/ 	.word	0xffffffff


	//   ....[66]....
        /*0290*/ 	.word	0xffffffff


	//   ....[67]....
        /*0294*/ 	.word	0xffffffff


	//   ....[68]....
        /*0298*/ 	.word	0xffffffff


	//   ....[69]....
        /*029c*/ 	.word	0xffffffff


	//   ....[70]....
        /*02a0*/ 	.word	0xffffffff


	//   ....[71]....
        /*02a4*/ 	.word	0xffffffff


	//   ....[72]....
        /*02a8*/ 	.word	0xffffffff


	//   ....[73]....
        /*02ac*/ 	.word	0xffffffff


	//   ....[74]....
        /*02b0*/ 	.word	0xffffffff


	//   ....[75]....
        /*02b4*/ 	.word	0xffffffff


	//   ....[76]....
        /*02b8*/ 	.word	0xffffffff


	//   ....[77]....
        /*02bc*/ 	.word	0xffffffff


	//   ....[78]....
        /*02c0*/ 	.word	0xffffffff


	//   ....[79]....
        /*02c4*/ 	.word	0xffffffff


	//   ....[80]....
        /*02c8*/ 	.word	0xffffffff


	//   ....[81]....
        /*02cc*/ 	.word	0xffffffff


	//   ....[82]....
        /*02d0*/ 	.word	0xffffffff


	//   ....[83]....
        /*02d4*/ 	.word	0xffffffff


	//   ....[84]....
        /*02d8*/ 	.word	0xffffffff


	//   ....[85]....
        /*02dc*/ 	.word	0xffffffff


	//   ....[86]....
        /*02e0*/ 	.word	0xffffffff


	//   ....[87]....
        /*02e4*/ 	.word	0xffffffff


	//   ....[88]....
        /*02e8*/ 	.word	0xffffffff


	//   ....[89]....
        /*02ec*/ 	.word	0xffffffff


	//   ....[90]....
        /*02f0*/ 	.word	0xffffffff


	//   ....[91]....
        /*02f4*/ 	.word	0xffffffff


	//   ....[92]....
        /*02f8*/ 	.word	0xffffffff


	//   ....[93]....
        /*02fc*/ 	.word	0xffffffff


	//   ....[94]....
        /*0300*/ 	.word	0xffffffff


	//   ....[95]....
        /*0304*/ 	.word	0xffffffff


	//   ....[96]....
        /*0308*/ 	.word	0xffffffff


	//   ....[97]....
        /*030c*/ 	.word	0xffffffff


	//   ....[98]....
        /*0310*/ 	.word	0xffffffff


	//   ....[99]....
        /*0314*/ 	.word	0xffffffff


	//   ....[100]....
        /*0318*/ 	.word	0xffffffff


	//   ....[101]....
        /*031c*/ 	.word	0xffffffff


	//   ....[102]....
        /*0320*/ 	.word	0xffffffff


	//   ....[103]....
        /*0324*/ 	.word	0xffffffff


	//   ....[104]....
        /*0328*/ 	.word	0xffffffff


	//   ....[105]....
        /*032c*/ 	.word	0xffffffff


	//   ....[106]....
        /*0330*/ 	.word	0xffffffff


	//   ....[107]....
        /*0334*/ 	.word	0xffffffff


	//   ....[108]....
        /*0338*/ 	.word	0xffffffff


	//   ....[109]....
        /*033c*/ 	.word	0xffffffff


	//   ....[110]....
        /*0340*/ 	.word	0xffffffff


	//   ....[111]....
        /*0344*/ 	.word	0xffffffff


	//   ....[112]....
        /*0348*/ 	.word	0xffffffff


	//   ....[113]....
        /*034c*/ 	.word	0xffffffff


	//   ....[114]....
        /*0350*/ 	.word	0xffffffff


	//   ....[115]....
        /*0354*/ 	.word	0xffffffff


	//   ....[116]....
        /*0358*/ 	.word	0xffffffff


	//   ....[117]....
        /*035c*/ 	.word	0xffffffff


	//   ....[118]....
        /*0360*/ 	.word	0xffffffff


	//   ....[119]....
        /*0364*/ 	.word	0xffffffff


	//   ....[120]....
        /*0368*/ 	.word	0xffffffff


	//   ....[121]....
        /*036c*/ 	.word	0xffffffff


	//   ....[122]....
        /*0370*/ 	.word	0xffffffff


	//   ....[123]....
        /*0374*/ 	.word	0xffffffff


	//   ....[124]....
        /*0378*/ 	.word	0xffffffff


	//   ....[125]....
        /*037c*/ 	.word	0xffffffff


	//   ....[126]....
        /*0380*/ 	.word	0xffffffff


	//   ....[127]....
        /*0384*/ 	.word	0xffffffff


	//   ....[128]....
        /*0388*/ 	.word	0xffffffff


	//   ....[129]....
        /*038c*/ 	.word	0x0500000f


	//   ....[130]....
        /*0390*/ 	.word	0x0500000f


	//   ....[131]....
        /*0394*/ 	.word	0x0500000f


	//   ....[132]....
        /*0398*/ 	.word	0x0500000f


	//   ....[133]....
        /*039c*/ 	.word	0x0500000f


	//   ....[134]....
        /*03a0*/ 	.word	0x0500000f


	//   ....[135]....
        /*03a4*/ 	.word	0x0500000f


	//   ....[136]....
        /*03a8*/ 	.word	0x0500000f


	//   ....[137]....
        /*03ac*/ 	.word	0x0500000f


	//   ....[138]....
        /*03b0*/ 	.word	0x0500000f


	//   ....[139]....
        /*03b4*/ 	.word	0x0500000f


	//   ....[140]....
        /*03b8*/ 	.word	0x0500000f


	//   ....[141]....
        /*03bc*/ 	.word	0x0500000f


	//   ....[142]....
        /*03c0*/ 	.word	0x0500000f


	//   ....[143]....
        /*03c4*/ 	.word	0x0500000f


	//   ....[144]....
        /*03c8*/ 	.word	0x0500000f


	//   ....[145]....
        /*03cc*/ 	.word	0x0500000f


	//   ....[146]....
        /*03d0*/ 	.word	0x0500000f


	//   ....[147]....
        /*03d4*/ 	.word	0x0500000f


	//   ....[148]....
        /*03d8*/ 	.word	0x0500000f


	//   ....[149]....
        /*03dc*/ 	.word	0x0500000f


	//   ....[150]....
        /*03e0*/ 	.word	0x0500000f


	//   ....[151]....
        /*03e4*/ 	.word	0x0500000f


	//   ....[152]....
        /*03e8*/ 	.word	0x0500000f


	//   ....[153]....
        /*03ec*/ 	.word	0x0500000f


	//   ....[154]....
        /*03f0*/ 	.word	0x0500000f


	//   ....[155]....
        /*03f4*/ 	.word	0x0500000f


	//   ....[156]....
        /*03f8*/ 	.word	0x0500000f


	//   ....[157]....
        /*03fc*/ 	.word	0x0500000f


	//   ....[158]....
        /*0400*/ 	.word	0x0500000f


	//   ....[159]....
        /*0404*/ 	.word	0x0500000f


	//   ....[160]....
        /*0408*/ 	.word	0x0500000f


	//   ....[161]....
        /*040c*/ 	.word	0x0500000f


	//   ....[162]....
        /*0410*/ 	.word	0x0500000f


	//   ....[163]....
        /*0414*/ 	.word	0x0500000f


	//   ....[164]....
        /*0418*/ 	.word	0x0500000f


	//   ....[165]....
        /*041c*/ 	.word	0x0500000f


	//   ....[166]....
        /*0420*/ 	.word	0x0500000f


	//   ....[167]....
        /*0424*/ 	.word	0x0500000f


	//   ....[168]....
        /*0428*/ 	.word	0x0500000f


	//   ....[169]....
        /*042c*/ 	.word	0x0500000f


	//   ....[170]....
        /*0430*/ 	.word	0x0500000f


	//   ....[171]....
        /*0434*/ 	.word	0x0500000f


	//   ....[172]....
        /*0438*/ 	.word	0x0500000f


	//   ....[173]....
        /*043c*/ 	.word	0x0500000f


	//   ....[174]....
        /*0440*/ 	.word	0x0500000f


	//   ....[175]....
        /*0444*/ 	.word	0x0500000f


	//   ....[176]....
        /*0448*/ 	.word	0x0500000f


	//   ....[177]....
        /*044c*/ 	.word	0x0500000f


	//   ....[178]....
        /*0450*/ 	.word	0x0500000f


	//   ....[179]....
        /*0454*/ 	.word	0x0500000f


	//   ....[180]....
        /*0458*/ 	.word	0x0500000f


	//   ....[181]....
        /*045c*/ 	.word	0x0500000f


	//   ....[182]....
        /*0460*/ 	.word	0x0500000f


	//   ....[183]....
        /*0464*/ 	.word	0x0500000f


	//   ....[184]....
        /*0468*/ 	.word	0x0500000f


	//   ....[185]....
        /*046c*/ 	.word	0x0500000f


	//   ....[186]....
        /*0470*/ 	.word	0x0500000f


	//   ....[187]....
        /*0474*/ 	.word	0x0500000f


	//   ....[188]....
        /*0478*/ 	.word	0x0500000f


	//   ....[189]....
        /*047c*/ 	.word	0x0500000f


	//   ....[190]....
        /*0480*/ 	.word	0x0500000f


	//   ....[191]....
        /*0484*/ 	.word	0x0500000f


	//   ....[192]....
        /*0488*/ 	.word	0x0500000f


	//   ....[193]....
        /*048c*/ 	.word	0x0500000f


	//   ....[194]....
        /*0490*/ 	.word	0x0500000f


	//   ....[195]....
        /*0494*/ 	.word	0x0500000f


	//   ....[196]....
        /*0498*/ 	.word	0xffffffff


	//   ....[197]....
        /*049c*/ 	.word	0xffffffff


	//   ....[198]....
        /*04a0*/ 	.word	0xffffffff


	//   ....[199]....
        /*04a4*/ 	.word	0xffffffff


	//   ....[200]....
        /*04a8*/ 	.word	0xffffffff


	//   ....[201]....
        /*04ac*/ 	.word	0xffffffff


	//   ....[202]....
        /*04b0*/ 	.word	0xffffffff


	//   ....[203]....
        /*04b4*/ 	.word	0xffffffff


	//----- nvinfo : EIATTR_COOP_GROUP_INSTR_OFFSETS
	.align		4
.L_884:
        /*04b8*/ 	.byte	0x04, 0x28
        /*04ba*/ 	.short	(.L_886 - .L_885)


	//   ....[0]....
.L_885:
        /*04bc*/ 	.word	0x00000080


	//   ....[1]....
        /*04c0*/ 	.word	0x00000090


	//   ....[2]....
        /*04c4*/ 	.word	0x000002b0


	//   ....[3]....
        /*04c8*/ 	.word	0x00000410


	//   ....[4]....
        /*04cc*/ 	.word	0x00000530


	//   ....[5]....
        /*04d0*/ 	.word	0x00000690


	//   ....[6]....
        /*04d4*/ 	.word	0x00002320


	//   ....[7]....
        /*04d8*/ 	.word	0x00009d50


	//   ....[8]....
        /*04dc*/ 	.word	0x0000bdf0


	//   ....[9]....
        /*04e0*/ 	.word	0x0000d000


	//   ....[10]....
        /*04e4*/ 	.word	0x0000d240


	//   ....[11]....
        /*04e8*/ 	.word	0x0000dcf0


	//   ....[12]....
        /*04ec*/ 	.word	0x0000df90


	//   ....[13]....
        /*04f0*/ 	.word	0x0000e430


	//   ....[14]....
        /*04f4*/ 	.word	0x0000e530


	//   ....[15]....
        /*04f8*/ 	.word	0x000110e0


	//   ....[16]....
        /*04fc*/ 	.word	0x00012a40


	//   ....[17]....
        /*0500*/ 	.word	0x00013cc0


	//   ....[18]....
        /*0504*/ 	.word	0x00013d00


	//   ....[19]....
        /*0508*/ 	.word	0x00013d40


	//   ....[20]....
        /*050c*/ 	.word	0x00013d60


	//   ....[21]....
        /*0510*/ 	.word	0x000183e0


	//   ....[22]....
        /*0514*/ 	.word	0x000197c0


	//   ....[23]....
        /*0518*/ 	.word	0x0001aa20


	//   ....[24]....
        /*051c*/ 	.word	0x0001ac30


	//   ....[25]....
        /*0520*/ 	.word	0x0001b810


	//   ....[26]....
        /*0524*/ 	.word	0x0001b870


	//   ....[27]....
        /*0528*/ 	.word	0x0001b8b0


	//   ....[28]....
        /*052c*/ 	.word	0x0001b8d0


	//   ....[29]....
        /*0530*/ 	.word	0x0001ffd0


	//   ....[30]....
        /*0534*/ 	.word	0x00020180


	//   ....[31]....
        /*0538*/ 	.word	0x000201a0


	//   ....[32]....
        /*053c*/ 	.word	0x000201e0


	//   ....[33]....
        /*0540*/ 	.word	0x00020200


	//   ....[34]....
        /*0544*/ 	.word	0x00022760


	//   ....[35]....
        /*0548*/ 	.word	0x00022dc0


	//   ....[36]....
        /*054c*/ 	.word	0x00022de0


	//   ....[37]....
        /*0550*/ 	.word	0x00022e10


	//   ....[38]....
        /*0554*/ 	.word	0x00022e20


	//   ....[39]....
        /*0558*/ 	.word	0x000234c0


	//   ....[40]....
        /*055c*/ 	.word	0x000234d0


	//   ....[41]....
        /*0560*/ 	.word	0x00023700


	//   ....[42]....
        /*0564*/ 	.word	0x00023720


	//   ....[43]....
        /*0568*/ 	.word	0x000242e0


	//   ....[44]....
        /*056c*/ 	.word	0x00024320


	//   ....[45]....
        /*0570*/ 	.word	0x00024560


	//   ....[46]....
        /*0574*/ 	.word	0x00024580


	//   ....[47]....
        /*0578*/ 	.word	0x00024830


	//   ....[48]....
        /*057c*/ 	.word	0x00024a00


	//   ....[49]....
        /*0580*/ 	.word	0x00024a30


	//   ....[50]....
        /*0584*/ 	.word	0x00024a60


	//   ....[51]....
        /*0588*/ 	.word	0x00024a90


	//   ....[52]....
        /*058c*/ 	.word	0x00024ac0


	//   ....[53]....
        /*0590*/ 	.word	0x00024af0


	//   ....[54]....
        /*0594*/ 	.word	0x00024c40


	//   ....[55]....
        /*0598*/ 	.word	0x00024c70


	//   ....[56]....
        /*059c*/ 	.word	0x00024ca0


	//   ....[57]....
        /*05a0*/ 	.word	0x00024cd0


	//   ....[58]....
        /*05a4*/ 	.word	0x00024d00


	//   ....[59]....
        /*05a8*/ 	.word	0x00024d30


	//   ....[60]....
        /*05ac*/ 	.word	0x00024dc0


	//   ....[61]....
        /*05b0*/ 	.word	0x00024e20


	//   ....[62]....
        /*05b4*/ 	.word	0x00024eb0


	//   ....[63]....
        /*05b8*/ 	.word	0x00026c20


	//   ....[64]....
        /*05bc*/ 	.word	0x00026c40


	//   ....[65]....
        /*05c0*/ 	.word	0x00026cd0


	//   ....[66]....
        /*05c4*/ 	.word	0x00026cf0


	//   ....[67]....
        /*05c8*/ 	.word	0x00026d70


	//   ....[68]....
        /*05cc*/ 	.word	0x00026d90


	//   ....[69]....
        /*05d0*/ 	.word	0x00026da0


	//   ....[70]....
        /*05d4*/ 	.word	0x00026db0


	//   ....[71]....
        /*05d8*/ 	.word	0x00027550


	//   ....[72]....
        /*05dc*/ 	.word	0x00027590


	//   ....[73]....
        /*05e0*/ 	.word	0x00027640


	//   ....[74]....
        /*05e4*/ 	.word	0x00027650


	//   ....[75]....
        /*05e8*/ 	.word	0x000276e0


	//   ....[76]....
        /*05ec*/ 	.word	0x000276f0


	//   ....[77]....
        /*05f0*/ 	.word	0x00027710


	//   ....[78]....
        /*05f4*/ 	.word	0x00027750


	//   ....[79]....
        /*05f8*/ 	.word	0x00027fd0


	//   ....[80]....
        /*05fc*/ 	.word	0x00027ff0


	//   ....[81]....
        /*0600*/ 	.word	0x00028190


	//   ....[82]....
        /*0604*/ 	.word	0x000281c0


	//   ....[83]....
        /*0608*/ 	.word	0x000282d0


	//   ....[84]....
        /*060c*/ 	.word	0x000282e0


	//   ....[85]....
        /*0610*/ 	.word	0x00028310


	//   ....[86]....
        /*0614*/ 	.word	0x00028320


	//   ....[87]....
        /*0618*/ 	.word	0x00028950


	//   ....[88]....
        /*061c*/ 	.word	0x000289b0


	//   ....[89]....
        /*0620*/ 	.word	0x00028b70


	//   ....[90]....
        /*0624*/ 	.word	0x00028bb0


	//   ....[91]....
        /*0628*/ 	.word	0x00028bc0


	//   ....[92]....
        /*062c*/ 	.word	0x00028bd0


	//   ....[93]....
        /*0630*/ 	.word	0x00028d20


	//   ....[94]....
        /*0634*/ 	.word	0x00028e70


	//   ....[95]....
        /*0638*/ 	.word	0x000296a0


	//   ....[96]....
        /*063c*/ 	.word	0x000296c0


	//   ....[97]....
        /*0640*/ 	.word	0x00029710


	//   ....[98]....
        /*0644*/ 	.word	0x00029720


	//   ....[99]....
        /*0648*/ 	.word	0x00029760


	//   ....[100]....
        /*064c*/ 	.word	0x00029770


	//   ....[101]....
        /*0650*/ 	.word	0x00029780


	//   ....[102]....
        /*0654*/ 	.word	0x000297c0


	//   ....[103]....
        /*0658*/ 	.word	0x00029ae0


	//   ....[104]....
        /*065c*/ 	.word	0x00029b20


	//   ....[105]....
        /*0660*/ 	.word	0x00029b40


	//   ....[106]....
        /*0664*/ 	.word	0x00029b60


	//   ....[107]....
        /*0668*/ 	.word	0x00029b90


	//   ....[108]....
        /*066c*/ 	.word	0x00029bb0


	//   ....[109]....
        /*0670*/ 	.word	0x00029cb0


	//   ....[110]....
        /*0674*/ 	.word	0x00029e00


	//   ....[111]....
        /*0678*/ 	.word	0x0002a400


	//   ....[112]....
        /*067c*/ 	.word	0x0002a450


	//   ....[113]....
        /*0680*/ 	.word	0x0002a480


	//   ....[114]....
        /*0684*/ 	.word	0x0002a4b0


	//   ....[115]....
        /*0688*/ 	.word	0x0002a4c0


	//   ....[116]....
        /*068c*/ 	.word	0x0002a4f0


	//   ....[117]....
        /*0690*/ 	.word	0x0002a520


	//   ....[118]....
        /*0694*/ 	.word	0x0002a550


	//   ....[119]....
        /*0698*/ 	.word	0x0002a6d0


	//   ....[120]....
        /*069c*/ 	.word	0x0002a700


	//   ....[121]....
        /*06a0*/ 	.word	0x0002a730


	//   ....[122]....
        /*06a4*/ 	.word	0x0002a760


	//   ....[123]....
        /*06a8*/ 	.word	0x0002a790


	//   ....[124]....
        /*06ac*/ 	.word	0x0002a7c0


	//   ....[125]....
        /*06b0*/ 	.word	0x0002a880


	//   ....[126]....
        /*06b4*/ 	.word	0x0002a8a0


	//   ....[127]....
        /*06b8*/ 	.word	0x0002a910


	//   ....[128]....
        /*06bc*/ 	.word	0x0002afb0


	//   ....[129]....
        /*06c0*/ 	.word	0x0002b550


	//   ....[130]....
        /*06c4*/ 	.word	0x0002b640


	//   ....[131]....
        /*06c8*/ 	.word	0x0002b6e0


	//   ....[132]....
        /*06cc*/ 	.word	0x0002b740


	//   ....[133]....
        /*06d0*/ 	.word	0x0002b830


	//   ....[134]....
        /*06d4*/ 	.word	0x0002b8a0


	//   ....[135]....
        /*06d8*/ 	.word	0x0002b990


	//   ....[136]....
        /*06dc*/ 	.word	0x0002ba00


	//   ....[137]....
        /*06e0*/ 	.word	0x0002baa0


	//   ....[138]....
        /*06e4*/ 	.word	0x0002bba0


	//   ....[139]....
        /*06e8*/ 	.word	0x0002bc30


	//   ....[140]....
        /*06ec*/ 	.word	0x0002bc90


	//   ....[141]....
        /*06f0*/ 	.word	0x0002bd60


	//   ....[142]....
        /*06f4*/ 	.word	0x0002bde0


	//   ....[143]....
        /*06f8*/ 	.word	0x0002bec0


	//   ....[144]....
        /*06fc*/ 	.word	0x0002bf30


	//   ....[145]....
        /*0700*/ 	.word	0x0002bff0


	//   ....[146]....
        /*0704*/ 	.word	0x0002c300


	//   ....[147]....
        /*0708*/ 	.word	0x0002c3c0


	//   ....[148]....
        /*070c*/ 	.word	0x0002c630


	//   ....[149]....
        /*0710*/ 	.word	0x0002c680


	//   ....[150]....
        /*0714*/ 	.word	0x0002c890


	//   ....[151]....
        /*0718*/ 	.word	0x0002c8e0


	//   ....[152]....
        /*071c*/ 	.word	0x0002ca90


	//   ....[153]....
        /*0720*/ 	.word	0x0002cae0


	//   ....[154]....
        /*0724*/ 	.word	0x0002cc20


	//   ....[155]....
        /*0728*/ 	.word	0x0002cd20


	//   ....[156]....
        /*072c*/ 	.word	0x0002cf90


	//   ....[157]....
        /*0730*/ 	.word	0x0002cfe0


	//   ....[158]....
        /*0734*/ 	.word	0x0002d1b0


	//   ....[159]....
        /*0738*/ 	.word	0x0002d200


	//   ....[160]....
        /*073c*/ 	.word	0x0002d3d0


	//   ....[161]....
        /*0740*/ 	.word	0x0002d420


	//   ....[162]....
        /*0744*/ 	.word	0x0002d510


	//   ....[163]....
        /*0748*/ 	.word	0x0002d5b0


	//   ....[164]....
        /*074c*/ 	.word	0x0002d610


	//   ....[165]....
        /*0750*/ 	.word	0x0002d6c0


	//   ....[166]....
        /*0754*/ 	.word	0x0002d720


	//   ....[167]....
        /*0758*/ 	.word	0x0002d7d0


	//   ....[168]....
        /*075c*/ 	.word	0x0002d830


	//   ....[169]....
        /*0760*/ 	.word	0x0002d8e0


	//   ....[170]....
        /*0764*/ 	.word	0x0002d9d0


	//   ....[171]....
        /*0768*/ 	.word	0x0002dab0


	//   ....[172]....
        /*076c*/ 	.word	0x0002dbc0


	//   ....[173]....
        /*0770*/ 	.word	0x0002dcc0


	//   ....[174]....
        /*0774*/ 	.word	0x0002ddf0


	//   ....[175]....
        /*0778*/ 	.word	0x0002ded0


	//   ....[176]....
        /*077c*/ 	.word	0x0002dfd0


	//   ....[177]....
        /*0780*/ 	.word	0x0002e0b0


	//   ....[178]....
        /*0784*/ 	.word	0x0002e140


	//   ....[179]....
        /*0788*/ 	.word	0x0002e1e0


	//   ....[180]....
        /*078c*/ 	.word	0x0002e300


	//   ....[181]....
        /*0790*/ 	.word	0x0002e370


	//   ....[182]....
        /*0794*/ 	.word	0x0002e3e0


	//   ....[183]....
        /*0798*/ 	.word	0x0002e450


	//   ....[184]....
        /*079c*/ 	.word	0x0002e4c0


	//   ....[185]....
        /*07a0*/ 	.word	0x0002e540


	//   ....[186]....
        /*07a4*/ 	.word	0x0002e5d0


	//   ....[187]....
        /*07a8*/ 	.word	0x0002e660


	//   ....[188]....
        /*07ac*/ 	.word	0x0002e6d0


	//   ....[189]....
        /*07b0*/ 	.word	0x0002e740


	//   ....[190]....
        /*07b4*/ 	.word	0x0002e7b0


	//   ....[191]....
        /*07b8*/ 	.word	0x0002e830


	//   ....[192]....
        /*07bc*/ 	.word	0x0002e8a0


	//   ....[193]....
        /*07c0*/ 	.word	0x0002e940


	//   ....[194]....
        /*07c4*/ 	.word	0x0002e9d0


	//   ....[195]....
        /*07c8*/ 	.word	0x0002eaf0


	//   ....[196]....
        /*07cc*/ 	.word	0x00030af0


	//   ....[197]....
        /*07d0*/ 	.word	0x000321f0


	//   ....[198]....
        /*07d4*/ 	.word	0x000324a0


	//   ....[199]....
        /*07d8*/ 	.word	0x000331e0


	//   ....[200]....
        /*07dc*/ 	.word	0x00033220


	//   ....[201]....
        /*07e0*/ 	.word	0x00033290


	//   ....[202]....
        /*07e4*/ 	.word	0x000332b0


	//   ....[203]....
        /*07e8*/ 	.word	0x000403b0


	//----- nvinfo : EIATTR_REG_RECONFIG
	.align		4
.L_886:
        /*07ec*/ 	.byte	0x01, 0x54
	.zero		2


	//----- nvinfo : EIATTR_SYSCALL_OFFSETS
	.align		4
        /*07f0*/ 	.byte	0x04, 0x46
        /*07f2*/ 	.short	(.L_888 - .L_887)


	//   ....[0]....
.L_887:
        /*07f4*/ 	.word	0x0000a300


	//   ....[1]....
        /*07f8*/ 	.word	0x00026020


	//   ....[2]....
        /*07fc*/ 	.word	0x00026170


	//   ....[3]....
        /*0800*/ 	.word	0x00026260


	//   ....[4]....
        /*0804*/ 	.word	0x00027150


	//   ....[5]....
        /*0808*/ 	.word	0x000279e0


	//----- nvinfo : EIATTR_MBARRIER_INSTR_OFFSETS
	.align		4
.L_888:
        /*080c*/ 	.byte	0x04, 0x39
        /*080e*/ 	.short	(.L_890 - .L_889)


	//   ....[0]....
.L_889:
        /*0810*/ 	.word	0x00000190
        /*0814*/ 	.word	0x000000ff
        /*0818*/ 	.word	0x00038800
        /*081c*/ 	.short	0x0100
        /*081e*/ 	.byte	0x08
	.zero		1


	//   ....[1]....
        /*0820*/ 	.word	0x000001a0
        /*0824*/ 	.word	0x000000ff
        /*0828*/ 	.word	0x00038810
        /*082c*/ 	.short	0x0100
        /*082e*/ 	.byte	0x08
	.zero		1


	//   ....[2]....
        /*0830*/ 	.word	0x000001b0
        /*0834*/ 	.word	0x000000ff
        /*0838*/ 	.word	0x00038820
        /*083c*/ 	.short	0x0100
        /*083e*/ 	.byte	0x08
	.zero		1


	//   ....[3]....
        /*0840*/ 	.word	0x00000260
        /*0844*/ 	.word	0x000000ff
        /*0848*/ 	.word	0x00038830
        /*084c*/ 	.short	0x0100
        /*084e*/ 	.byte	0x06
	.zero		1


	//   ....[4]....
        /*0850*/ 	.word	0x00000270
        /*0854*/ 	.word	0x000000ff
        /*0858*/ 	.word	0x00038840
        /*085c*/ 	.short	0x0100
        /*085e*/ 	.byte	0x06
	.zero		1


	//   ....[5]....
        /*0860*/ 	.word	0x00000280
        /*0864*/ 	.word	0x000000ff
        /*0868*/ 	.word	0x00038838
        /*086c*/ 	.short	0x0100
        /*086e*/ 	.byte	0x06
	.zero		1


	//   ....[6]....
        /*0870*/ 	.word	0x00000290
        /*0874*/ 	.word	0x000000ff
        /*0878*/ 	.word	0x00038848
        /*087c*/ 	.short	0x0100
        /*087e*/ 	.byte	0x06
	.zero		1


	//   ....[7]....
        /*0880*/ 	.word	0x000003c0
        /*0884*/ 	.word	0x000000ff
        /*0888*/ 	.word	0x00038850
        /*088c*/ 	.short	0x0100
        /*088e*/ 	.byte	0x08
	.zero		1


	//   ....[8]....
        /*0890*/ 	.word	0x000003d0
        /*0894*/ 	.word	0x000000ff
        /*0898*/ 	.word	0x00038860
        /*089c*/ 	.short	0x0100
        /*089e*/ 	.byte	0x08
	.zero		1


	//   ....[9]....
        /*08a0*/ 	.word	0x000003e0
        /*08a4*/ 	.word	0x000000ff
        /*08a8*/ 	.word	0x00038858
        /*08ac*/ 	.short	0x0100
        /*08ae*/ 	.byte	0x08
	.zero		1


	//   ....[10]....
        /*08b0*/ 	.word	0x000003f0
        /*08b4*/ 	.word	0x000000ff
        /*08b8*/ 	.word	0x00038868
        /*08bc*/ 	.short	0x0100
        /*08be*/ 	.byte	0x08
	.zero		1


	//   ....[11]....
        /*08c0*/ 	.word	0x000004e0
        /*08c4*/ 	.word	0x000000ff
        /*08c8*/ 	.word	0x00038870
        /*08cc*/ 	.short	0x0100
        /*08ce*/ 	.byte	0x06
	.zero		1


	//   ....[12]....
        /*08d0*/ 	.word	0x000004f0
        /*08d4*/ 	.word	0x000000ff
        /*08d8*/ 	.word	0x00038880
        /*08dc*/ 	.short	0x0100
        /*08de*/ 	.byte	0x06
	.zero		1


	//   ....[13]....
        /*08e0*/ 	.word	0x00000500
        /*08e4*/ 	.word	0x000000ff
        /*08e8*/ 	.word	0x00038878
        /*08ec*/ 	.short	0x0100
        /*08ee*/ 	.byte	0x06
	.zero		1


	//   ....[14]....
        /*08f0*/ 	.word	0x00000510
        /*08f4*/ 	.word	0x000000ff
        /*08f8*/ 	.word	0x00038888
        /*08fc*/ 	.short	0x0100
        /*08fe*/ 	.byte	0x06
	.zero		1


	//   ....[15]....
        /*0900*/ 	.word	0x00000640
        /*0904*/ 	.word	0x000000ff
        /*0908*/ 	.word	0x00038890
        /*090c*/ 	.short	0x0100
        /*090e*/ 	.byte	0x08
	.zero		1


	//   ....[16]....
        /*0910*/ 	.word	0x00000650
        /*0914*/ 	.word	0x000000ff
        /*0918*/ 	.word	0x000388a0
        /*091c*/ 	.short	0x0100
        /*091e*/ 	.byte	0x08
	.zero		1


	//   ....[17]....
        /*0920*/ 	.word	0x00000660
        /*0924*/ 	.word	0x000000ff
        /*0928*/ 	.word	0x00038898
        /*092c*/ 	.short	0x0100
        /*092e*/ 	.byte	0x08
	.zero		1


	//   ....[18]....
        /*0930*/ 	.word	0x00000670
        /*0934*/ 	.word	0x000000ff
        /*0938*/ 	.word	0x000388a8
        /*093c*/ 	.short	0x0100
        /*093e*/ 	.byte	0x08
	.zero		1


	//   ....[19]....
        /*0940*/ 	.word	0x000007b0
        /*0944*/ 	.word	0x000000ff
        /*0948*/ 	.word	0x000388b0
        /*094c*/ 	.short	0x0100
        /*094e*/ 	.byte	0x08
	.zero		1


	//   ....[20]....
        /*0950*/ 	.word	0x000007c0
        /*0954*/ 	.word	0x000000ff
        /*0958*/ 	.word	0x000388c0
        /*095c*/ 	.short	0x0100
        /*095e*/ 	.byte	0x08
	.zero		1


	//   ....[21]....
        /*0960*/ 	.word	0x000007d0
        /*0964*/ 	.word	0x000000ff
        /*0968*/ 	.word	0x000388b8
        /*096c*/ 	.short	0x0100
        /*096e*/ 	.byte	0x08
	.zero		1


	//   ....[22]....
        /*0970*/ 	.word	0x000007e0
        /*0974*/ 	.word	0x000000ff
        /*0978*/ 	.word	0x000388c8
        /*097c*/ 	.short	0x0100
        /*097e*/ 	.byte	0x08
	.zero		1


	//   ....[23]....
        /*0980*/ 	.word	0x000046d0
        /*0984*/ 	.word	0x00000004
        /*0988*/ 	.word	0x00000000
        /*098c*/ 	.short	0x0101
        /*098e*/ 	.byte	0x3f
	.zero		1


	//   ....[24]....
        /*0990*/ 	.word	0x00008460
        /*0994*/ 	.word	0x00000006
        /*0998*/ 	.word	0x00000000
        /*099c*/ 	.short	0x0101
        /*099e*/ 	.byte	0x3f
	.zero		1


	//   ....[25]....
        /*09a0*/ 	.word	0x0000a7f0
        /*09a4*/ 	.word	0x000000ff
        /*09a8*/ 	.word	0x00038800
        /*09ac*/ 	.short	0x010a
        /*09ae*/ 	.byte	0x2e
	.zero		1


	//   ....[26]....
        /*09b0*/ 	.word	0x0000ac60
        /*09b4*/ 	.word	0x0000000a
        /*09b8*/ 	.word	0x00000000
        /*09bc*/ 	.short	0x010a
        /*09be*/ 	.byte	0x3f
	.zero		1


	//   ....[27]....
        /*09c0*/ 	.word	0x0000acc0
        /*09c4*/ 	.word	0x0000000a
        /*09c8*/ 	.word	0x00000000
        /*09cc*/ 	.short	0x010a
        /*09ce*/ 	.byte	0x3f
	.zero		1


	//   ....[28]....
        /*09d0*/ 	.word	0x0000b070
        /*09d4*/ 	.word	0x000000ff
        /*09d8*/ 	.word	0x00038810
        /*09dc*/ 	.short	0x010a
        /*09de*/ 	.byte	0x2e
	.zero		1


	//   ....[29]....
        /*09e0*/ 	.word	0x0000b170
        /*09e4*/ 	.word	0x0000000a
        /*09e8*/ 	.word	0x00000000
        /*09ec*/ 	.short	0x010a
        /*09ee*/ 	.byte	0x3f
	.zero		1


	//   ....[30]....
        /*09f0*/ 	.word	0x0000b1d0
        /*09f4*/ 	.word	0x0000000a
        /*09f8*/ 	.word	0x00000000
        /*09fc*/ 	.short	0x010a
        /*09fe*/ 	.byte	0x3f
	.zero		1


	//   ....[31]....
        /*0a00*/ 	.word	0x0000cdc0
        /*0a04*/ 	.word	0x00000003
        /*0a08*/ 	.word	0x00000000
        /*0a0c*/ 	.short	0x0101
        /*0a0e*/ 	.byte	0x3f
	.zero		1


	//   ....[32]....
        /*0a10*/ 	.word	0x000111f0
        /*0a14*/ 	.word	0x00000000
        /*0a18*/ 	.word	0x00000000
        /*0a1c*/ 	.short	0x0101
        /*0a1e*/ 	.byte	0x3f
	.zero		1


	//   ....[33]....
        /*0a20*/ 	.word	0x00011960
        /*0a24*/ 	.word	0x00000006
        /*0a28*/ 	.word	0x00000000
        /*0a2c*/ 	.short	0x010a
        /*0a2e*/ 	.byte	0x3f
	.zero		1


	//   ....[34]....
        /*0a30*/ 	.word	0x00011a00
        /*0a34*/ 	.word	0x00000008
        /*0a38*/ 	.word	0x00000000
        /*0a3c*/ 	.short	0x010a
        /*0a3e*/ 	.byte	0x3f
	.zero		1


	//   ....[35]....
        /*0a40*/ 	.word	0x00011e20
        /*0a44*/ 	.word	0x0000000e
        /*0a48*/ 	.word	0x00000000
        /*0a4c*/ 	.short	0x010a
        /*0a4e*/ 	.byte	0x3f
	.zero		1


	//   ....[36]....
        /*0a50*/ 	.word	0x00011e80
        /*0a54*/ 	.word	0x0000000e
        /*0a58*/ 	.word	0x00000000
        /*0a5c*/ 	.short	0x010a
        /*0a5e*/ 	.byte	0x3f
	.zero		1


	//   ....[37]....
        /*0a60*/ 	.word	0x00013a70
        /*0a64*/ 	.word	0x00000003
        /*0a68*/ 	.word	0x00000000
        /*0a6c*/ 	.short	0x0101
        /*0a6e*/ 	.byte	0x3f
	.zero		1


	//   ....[38]....
        /*0a70*/ 	.word	0x000184f0
        /*0a74*/ 	.word	0x00000003
        /*0a78*/ 	.word	0x00000000
        /*0a7c*/ 	.short	0x0101
        /*0a7e*/ 	.byte	0x3f
	.zero		1


	//   ....[39]....
        /*0a80*/ 	.word	0x000186e0
        /*0a84*/ 	.word	0x00000006
        /*0a88*/ 	.word	0x00000000
        /*0a8c*/ 	.short	0x010a
        /*0a8e*/ 	.byte	0x3f
	.zero		1


	//   ....[40]....
        /*0a90*/ 	.word	0x00018780
        /*0a94*/ 	.word	0x00000008
        /*0a98*/ 	.word	0x00000000
        /*0a9c*/ 	.short	0x010a
        /*0a9e*/ 	.byte	0x3f
	.zero		1


	//   ....[41]....
        /*0aa0*/ 	.word	0x00018ba0
        /*0aa4*/ 	.word	0x0000000e
        /*0aa8*/ 	.word	0x00000000
        /*0aac*/ 	.short	0x010a
        /*0aae*/ 	.byte	0x3f
	.zero		1


	//   ....[42]....
        /*0ab0*/ 	.word	0x00018c00
        /*0ab4*/ 	.word	0x0000000e
        /*0ab8*/ 	.word	0x00000000
        /*0abc*/ 	.short	0x010a
        /*0abe*/ 	.byte	0x3f
	.zero		1


	//   ....[43]....
        /*0ac0*/ 	.word	0x0001a7f0
        /*0ac4*/ 	.word	0x00000003
        /*0ac8*/ 	.word	0x00000000
        /*0acc*/ 	.short	0x0101
        /*0ace*/ 	.byte	0x3f
	.zero		1


	//   ....[44]....
        /*0ad0*/ 	.word	0x00020100
        /*0ad4*/ 	.word	0x00000003
        /*0ad8*/ 	.word	0x00000000
        /*0adc*/ 	.short	0x0101
        /*0ade*/ 	.byte	0x3f
	.zero		1


	//   ....[45]....
        /*0ae0*/ 	.word	0x00023470
        /*0ae4*/ 	.word	0x000000ff
        /*0ae8*/ 	.word	0x00000000
        /*0aec*/ 	.short	0x0101
        /*0aee*/ 	.byte	0x04
	.zero		1


	//   ....[46]....
        /*0af0*/ 	.word	0x000269d0
        /*0af4*/ 	.word	0x00000011
        /*0af8*/ 	.word	0x00038840
        /*0afc*/ 	.short	0x010a
        /*0afe*/ 	.byte	0x3f
	.zero		1


	//   ....[47]....
        /*0b00*/ 	.word	0x00026eb0
        /*0b04*/ 	.word	0x00000011
        /*0b08*/ 	.word	0x00038830
        /*0b0c*/ 	.short	0x0107
        /*0b0e*/ 	.byte	0x3f
	.zero		1


	//   ....[48]....
        /*0b10*/ 	.word	0x00026f90
        /*0b14*/ 	.word	0x00000011
        /*0b18*/ 	.word	0x00038830
        /*0b1c*/ 	.short	0x0101
        /*0b1e*/ 	.byte	0x3f
	.zero		1


	//   ....[49]....
        /*0b20*/ 	.word	0x00027820
        /*0b24*/ 	.word	0x00000017
        /*0b28*/ 	.word	0x00038800
        /*0b2c*/ 	.short	0x0107
        /*0b2e*/ 	.byte	0x3f
	.zero		1


	//   ....[50]....
        /*0b30*/ 	.word	0x000278b0
        /*0b34*/ 	.word	0x00000017
        /*0b38*/ 	.word	0x00038800
        /*0b3c*/ 	.short	0x0101
        /*0b3e*/ 	.byte	0x3f
	.zero		1


	//   ....[51]....
        /*0b40*/ 	.word	0x000285c0
        /*0b44*/ 	.word	0x00000017
        /*0b48*/ 	.word	0x00038810
        /*0b4c*/ 	.short	0x0107
        /*0b4e*/ 	.byte	0x3f
	.zero		1


	//   ....[52]....
        /*0b50*/ 	.word	0x000286c0
        /*0b54*/ 	.word	0x00000017
        /*0b58*/ 	.word	0x00038810
        /*0b5c*/ 	.short	0x0101
        /*0b5e*/ 	.byte	0x3f
	.zero		1


	//   ....[53]....
        /*0b60*/ 	.word	0x000286e0
        /*0b64*/ 	.word	0x00000017
        /*0b68*/ 	.word	0x00038820
        /*0b6c*/ 	.short	0x010a
        /*0b6e*/ 	.byte	0x3f
	.zero		1


	//   ....[54]....
        /*0b70*/ 	.word	0x00028770
        /*0b74*/ 	.word	0x00000011
        /*0b78*/ 	.word	0x00038860
        /*0b7c*/ 	.short	0x010a
        /*0b7e*/ 	.byte	0x3f
	.zero		1


	//   ....[55]....
        /*0b80*/ 	.word	0x00029090
        /*0b84*/ 	.word	0x00000011
        /*0b88*/ 	.word	0x00038850
        /*0b8c*/ 	.short	0x0107
        /*0b8e*/ 	.byte	0x3f
	.zero		1


	//   ....[56]....
        /*0b90*/ 	.word	0x00029160
        /*0b94*/ 	.word	0x00000011
        /*0b98*/ 	.word	0x00038850
        /*0b9c*/ 	.short	0x0101
        /*0b9e*/ 	.byte	0x3f
	.zero		1


	//   ....[57]....
        /*0ba0*/ 	.word	0x00029500
        /*0ba4*/ 	.word	0x00000006
        /*0ba8*/ 	.word	0x00038840
        /*0bac*/ 	.short	0x010a
        /*0bae*/ 	.byte	0x3f
	.zero		1


	//   ....[58]....
        /*0bb0*/ 	.word	0x00029840
        /*0bb4*/ 	.word	0x00000006
        /*0bb8*/ 	.word	0x00038830
        /*0bbc*/ 	.short	0x0107
        /*0bbe*/ 	.byte	0x3f
	.zero		1


	//   ....[59]....
        /*0bc0*/ 	.word	0x00029900
        /*0bc4*/ 	.word	0x00000006
        /*0bc8*/ 	.word	0x00038830
        /*0bcc*/ 	.short	0x0101
        /*0bce*/ 	.byte	0x3f
	.zero		1


	//   ....[60]....
        /*0bd0*/ 	.word	0x00029930
        /*0bd4*/ 	.word	0x00000006
        /*0bd8*/ 	.word	0x00038860
        /*0bdc*/ 	.short	0x010a
        /*0bde*/ 	.byte	0x3f
	.zero		1


	//   ....[61]....
        /*0be0*/ 	.word	0x0002a000
        /*0be4*/ 	.word	0x00000006
        /*0be8*/ 	.word	0x00038850
        /*0bec*/ 	.short	0x0107
        /*0bee*/ 	.byte	0x3f
	.zero		1


	//   ....[62]....
        /*0bf0*/ 	.word	0x0002a0c0
        /*0bf4*/ 	.word	0x00000006
        /*0bf8*/ 	.word	0x00038850
        /*0bfc*/ 	.short	0x0101
        /*0bfe*/ 	.byte	0x3f
	.zero		1


	//   ....[63]....
        /*0c00*/ 	.word	0x0002af30
        /*0c04*/ 	.word	0x00000007
        /*0c08*/ 	.word	0x00038820
        /*0c0c*/ 	.short	0x010a
        /*0c0e*/ 	.byte	0x3f
	.zero		1


	//   ....[64]....
        /*0c10*/ 	.word	0x0002b0b0
        /*0c14*/ 	.word	0x00000005
        /*0c18*/ 	.word	0x00038840
        /*0c1c*/ 	.short	0x010a
        /*0c1e*/ 	.byte	0x3f
	.zero		1


	//   ....[65]....
        /*0c20*/ 	.word	0x0002b150
        /*0c24*/ 	.word	0x00000003
        /*0c28*/ 	.word	0x00038840
        /*0c2c*/ 	.short	0x010a
        /*0c2e*/ 	.byte	0x3f
	.zero		1


	//   ....[66]....
        /*0c30*/ 	.word	0x0002b190
        /*0c34*/ 	.word	0x00000005
        /*0c38*/ 	.word	0x00038860
        /*0c3c*/ 	.short	0x010a
        /*0c3e*/ 	.byte	0x3f
	.zero		1


	//   ....[67]....
        /*0c40*/ 	.word	0x0002b1d0
        /*0c44*/ 	.word	0x00000003
        /*0c48*/ 	.word	0x00038860
        /*0c4c*/ 	.short	0x010a
        /*0c4e*/ 	.byte	0x3f
	.zero		1


	//   ....[68]....
        /*0c50*/ 	.word	0x0002b240
        /*0c54*/ 	.word	0x00000003
        /*0c58*/ 	.word	0x00038800
        /*0c5c*/ 	.short	0x010a
        /*0c5e*/ 	.byte	0x3f
	.zero		1


	//   ....[69]....
        /*0c60*/ 	.word	0x0002b290
        /*0c64*/ 	.word	0x0000000a
        /*0c68*/ 	.word	0x00000000
        /*0c6c*/ 	.short	0x010a
        /*0c6e*/ 	.byte	0x3f
	.zero		1


	//   ....[70]....
        /*0c70*/ 	.word	0x0002b2f0
        /*0c74*/ 	.word	0x00000008
        /*0c78*/ 	.word	0x00038810
        /*0c7c*/ 	.short	0x010a
        /*0c7e*/ 	.byte	0x3f
	.zero		1


	//   ....[71]....
        /*0c80*/ 	.word	0x0002b340
        /*0c84*/ 	.word	0x0000000a
        /*0c88*/ 	.word	0x00000000
        /*0c8c*/ 	.short	0x010a
        /*0c8e*/ 	.byte	0x3f
	.zero		1


	//   ....[72]....
        /*0c90*/ 	.word	0x0002b390
        /*0c94*/ 	.word	0x00000008
        /*0c98*/ 	.word	0x00000000
        /*0c9c*/ 	.short	0x010a
        /*0c9e*/ 	.byte	0x3f
	.zero		1


	//   ....[73]....
        /*0ca0*/ 	.word	0x0002b3e0
        /*0ca4*/ 	.word	0x0000000e
        /*0ca8*/ 	.word	0x00000000
        /*0cac*/ 	.short	0x010a
        /*0cae*/ 	.byte	0x3f
	.zero		1


	//   ....[74]....
        /*0cb0*/ 	.word	0x0002b430
        /*0cb4*/ 	.word	0x00000008
        /*0cb8*/ 	.word	0x00000000
        /*0cbc*/ 	.short	0x010a
        /*0cbe*/ 	.byte	0x3f
	.zero		1


	//   ....[75]....
        /*0cc0*/ 	.word	0x0002b480
        /*0cc4*/ 	.word	0x0000000e
        /*0cc8*/ 	.word	0x00000000
        /*0ccc*/ 	.short	0x010a
        /*0cce*/ 	.byte	0x3f
	.zero		1


	//   ....[76]....
        /*0cd0*/ 	.word	0x0002b590
        /*0cd4*/ 	.word	0x00000011
        /*0cd8*/ 	.word	0x00038840
        /*0cdc*/ 	.short	0x010a
        /*0cde*/ 	.byte	0x3f
	.zero		1


	//   ....[77]....
        /*0ce0*/ 	.word	0x0002cb20
        /*0ce4*/ 	.word	0x00000017
        /*0ce8*/ 	.word	0x00038820
        /*0cec*/ 	.short	0x010a
        /*0cee*/ 	.byte	0x3f
	.zero		1


	//   ....[78]....
        /*0cf0*/ 	.word	0x0002cb70
        /*0cf4*/ 	.word	0x00000011
        /*0cf8*/ 	.word	0x00038860
        /*0cfc*/ 	.short	0x010a
        /*0cfe*/ 	.byte	0x3f
	.zero		1


	//   ....[79]....
        /*0d00*/ 	.word	0x0002d460
        /*0d04*/ 	.word	0x00000006
        /*0d08*/ 	.word	0x00038840
        /*0d0c*/ 	.short	0x010a
        /*0d0e*/ 	.byte	0x3f
	.zero		1


	//   ....[80]....
        /*0d10*/ 	.word	0x0002d920
        /*0d14*/ 	.word	0x00000006
        /*0d18*/ 	.word	0x00038860
        /*0d1c*/ 	.short	0x010a
        /*0d1e*/ 	.byte	0x3f
	.zero		1


	//   ....[81]....
        /*0d20*/ 	.word	0x0002ea10
        /*0d24*/ 	.word	0x00000007
        /*0d28*/ 	.word	0x00038820
        /*0d2c*/ 	.short	0x010a
        /*0d2e*/ 	.byte	0x3f
	.zero		1


	//   ....[82]....
        /*0d30*/ 	.word	0x0002ebb0
        /*0d34*/ 	.word	0x00000005
        /*0d38*/ 	.word	0x00038840
        /*0d3c*/ 	.short	0x010a
        /*0d3e*/ 	.byte	0x3f
	.zero		1


	//   ....[83]....
        /*0d40*/ 	.word	0x0002ec00
        /*0d44*/ 	.word	0x00000003
        /*0d48*/ 	.word	0x00038840
        /*0d4c*/ 	.short	0x010a
        /*0d4e*/ 	.byte	0x3f
	.zero		1


	//   ....[84]....
        /*0d50*/ 	.word	0x0002ec50
        /*0d54*/ 	.word	0x00000005
        /*0d58*/ 	.word	0x00038860
        /*0d5c*/ 	.short	0x010a
        /*0d5e*/ 	.byte	0x3f
	.zero		1


	//   ....[85]....
        /*0d60*/ 	.word	0x0002f010
        /*0d64*/ 	.word	0x0000001a
        /*0d68*/ 	.word	0x00000000
        /*0d6c*/ 	.short	0x010a
        /*0d6e*/ 	.byte	0x3f
	.zero		1


	//   ....[86]....
        /*0d70*/ 	.word	0x0002f150
        /*0d74*/ 	.word	0x00000009
        /*0d78*/ 	.word	0x00000000
        /*0d7c*/ 	.short	0x010a
        /*0d7e*/ 	.byte	0x3f
	.zero		1


	//   ....[87]....
        /*0d80*/ 	.word	0x0002f7b0
        /*0d84*/ 	.word	0x0000003a
        /*0d88*/ 	.word	0x00000000
        /*0d8c*/ 	.short	0x010a
        /*0d8e*/ 	.byte	0x3f
	.zero		1


	//   ....[88]....
        /*0d90*/ 	.word	0x0002f8f0
        /*0d94*/ 	.word	0x00000038
        /*0d98*/ 	.word	0x00000000
        /*0d9c*/ 	.short	0x010a
        /*0d9e*/ 	.byte	0x3f
	.zero		1


	//   ....[89]....
        /*0da0*/ 	.word	0x00031e10
        /*0da4*/ 	.word	0x00000009
        /*0da8*/ 	.word	0x00000000
        /*0dac*/ 	.short	0x0101
        /*0dae*/ 	.byte	0x3f
	.zero		1


	//   ....[90]....
        /*0db0*/ 	.word	0x00040550
        /*0db4*/ 	.word	0x00000005
        /*0db8*/ 	.word	0x00000000
        /*0dbc*/ 	.short	0x0101
        /*0dbe*/ 	.byte	0x3f
	.zero		1


	//   ....[91]....
        /*0dc0*/ 	.word	0x00040580
        /*0dc4*/ 	.word	0x00000009
        /*0dc8*/ 	.word	0x00000000
        /*0dcc*/ 	.short	0x010a
        /*0dce*/ 	.byte	0x3f
	.zero		1


	//   ....[92]....
        /*0dd0*/ 	.word	0x000405d0
        /*0dd4*/ 	.word	0x00000038
        /*0dd8*/ 	.word	0x00000000
        /*0ddc*/ 	.short	0x010a
        /*0dde*/ 	.byte	0x3f
	.zero		1


	//----- nvinfo : EIATTR_NUM_MBARRIERS
	.align		4
.L_890:
        /*0de0*/ 	.byte	0x03, 0x38
        /*0de2*/ 	.short	0x0017


	//----- nvinfo : EIATTR_EXIT_INSTR_OFFSETS
	.align		4
        /*0de4*/ 	.byte	0x04, 0x1c
        /*0de6*/ 	.short	(.L_892 - .L_891)


	//   ....[0]....
.L_891:
        /*0de8*/ 	.word	0x00000aa0


	//   ....[1]....
        /*0dec*/ 	.word	0x000247e0


	//   ....[2]....
        /*0df0*/ 	.word	0x0002b220


	//----- nvinfo : EIATTR_MAX_THREADS
	.align		4
.L_892:
        /*0df4*/ 	.byte	0x04, 0x05
        /*0df6*/ 	.short	(.L_894 - .L_893)
.L_893:
        /*0df8*/ 	.word	0x00000180
        /*0dfc*/ 	.word	0x00000001
        /*0e00*/ 	.word	0x00000001


	//----- nvinfo : EIATTR_CRS_STACK_SIZE
	.align		4
.L_894:
        /*0e04*/ 	.byte	0x04, 0x1e
        /*0e06*/ 	.short	(.L_896 - .L_895)
.L_895:
        /*0e08*/ 	.word	0x00000000


	//----- nvinfo : EIATTR_CBANK_PARAM_SIZE
	.align		4
.L_896:
        /*0e0c*/ 	.byte	0x03, 0x19
        /*0e0e*/ 	.short	0x0bf0


	//----- nvinfo : EIATTR_PARAM_CBANK
	.align		4
        /*0e10*/ 	.byte	0x04, 0x0a
        /*0e12*/ 	.short	(.L_898 - .L_897)
	.align		4
.L_897:
        /*0e14*/ 	.word	index@(.nv.constant0._ZN7cutlass13device_kernelIN5flash11enable_sm90INS1_16FlashAttnFwdSm90INS1_25CollectiveMainloopFwdSm90ILi2EN4cute5tupleIJNS5_1CILi1EEES8_S8_EEENS6_IJNS7_ILi64EEESA_SA_EEELi512ENS_6half_tEfNS_4arch4Sm90ELb0ELb1ELb0ELb1ELb1ELb0ELb1ELb0ELb0ELb1ELb0ELb0EEENS1_21CollectiveEpilogueFwdINS6_IJSA_NS7_ILi512EEESA_EEES9_SC_SE_Li256ELb1ELb1ELb0ELb0EEENS1_36VarlenDynamicPersistentTileSchedulerILi64ELi64ELi256ELi128ELb0ELb1ELb1ELb1ELb0ELb1EEEEEEEEEvNT_6ParamsE)
        /*0e18*/ 	.short	0x0210
        /*0e1a*/ 	.short	0x0bf0


	//----- nvinfo : EIATTR_SW_WAR
	.align		4
.L_898:
        /*0e1c*/ 	.byte	0x04, 0x36
        /*0e1e*/ 	.short	(.L_900 - .L_899)
.L_899:
        /*0e20*/ 	.word	0x00000008
.L_900:


//--------------------- .nv.info._ZN7cutlass13device_kernelIN5flash11enable_sm90INS1_16FlashAttnFwdSm90INS1_25CollectiveMainloopFwdSm90ILi2EN4cute5tupleIJNS5_1CILi1EEES8_S8_EEENS6_IJNS7_ILi64EEESA_SA_EEELi512ENS_6half_tEfNS_4arch4Sm90ELb0ELb1ELb0ELb1ELb1ELb1ELb1ELb0ELb0ELb1ELb0ELb0EEENS1_21CollectiveEpilogueFwdINS6_IJSA_NS7_ILi512EEESA_EEES9_SC_SE_Li256ELb1ELb1ELb0ELb0EEENS1_36VarlenDynamicPersistentTileSchedulerILi64ELi64ELi256ELi128ELb0ELb1ELb1ELb1ELb0ELb1EEEEEEEEEvNT_6ParamsE --------------------------
	.section	.nv.info._ZN7cutlass13device_kernelIN5flash11enable_sm90INS1_16FlashAttnFwdSm90INS1_25CollectiveMainloopFwdSm90ILi2EN4cute5tupleIJNS5_1CILi1EEES8_S8_EEENS6_IJNS7_ILi64EEESA_SA_EEELi512ENS_6half_tEfNS_4arch4Sm90ELb0ELb1ELb0ELb1ELb1ELb1ELb1ELb0ELb0ELb1ELb0ELb0EEENS1_21CollectiveEpilogueFwdINS6_IJSA_NS7_ILi512EEESA_EEES9_SC_SE_Li256ELb1ELb1ELb0ELb0EEENS1_36VarlenDynamicPersistentTileSchedulerILi64ELi64ELi256ELi128ELb0ELb1ELb1ELb1ELb0ELb1EEEEEEEEEvNT_6ParamsE,"",@"SHT_CUDA_INFO"
	.sectionflags	@""
	.align	4


	//----- nvinfo : EIATTR_CUDA_API_VERSION
	.align		4
        /*0000*/ 	.byte	0x04, 0x37
        /*0002*/ 	.short	(.L_902 - .L_901)
.L_901:
        /*0004*/ 	.word	0x00000082


	//----- nvinfo : EIATTR_KPARAM_INFO
	.align		4
.L_902:
        /*0008*/ 	.byte	0x04, 0x17
        /*000a*/ 	.short	(.L_904 - .L_903)
.L_903:
        /*000c*/ 	.word	0x00000000
        /*0010*/ 	.short	0x0000
        /*0012*/ 	.short	0x0070
        /*0014*/ 	.byte	0x00, 0xf0, 0x01, 0x2e


	//----- nvinfo : EIATTR_SPARSE_MMA_MASK
	.align		4
.L_904:
        /*0018*/ 	.byte	0x03, 0x50
        /*001a*/ 	.short	0x0000


	//----- nvinfo : EIATTR_MAXREG_COUNT
	.align		4
        /*001c*/ 	.byte	0x03, 0x1b
        /*001e*/ 	.short	0x00a8


	//----- nvinfo : EIATTR_NUM_BARRIERS
	.align		4
        /*0020*/ 	.byte	0x02, 0x4c
        /*0022*/ 	.byte	0x10
	.zero		1


	//----- nvinfo : EIATTR_EXTERNS
	.align		4
        /*0024*/ 	.byte	0x04, 0x0f
        /*0026*/ 	.short	(.L_906 - .L_905)


	//   ....[0]....
	.align		4
.L_905:
        /*0028*/ 	.word	index@(__assertfail)


	//----- nvinfo : EIATTR_ANNOTATIONS
	.align		4
.L_906:
        /*002c*/ 	.byte	0x04, 0x55
        /*002e*/ 	.short	(.L_908 - .L_907)


	//   ....[0]....
.L_907:
        /* <DEDUP_REMOVED lines=47> */


	//----- nvinfo : EIATTR_MERCURY_ISA_VERSION
	.align		4
.L_908:
        /*0308*/ 	.byte	0x03, 0x5f
        /*030a*/ 	.short	0x0101


	//----- nvinfo : EIATTR_UNUSED_LOAD_BYTE_OFFSET
	.align		4
        /*030c*/ 	.byte	0x04, 0x44
        /*030e*/ 	.short	(.L_910 - .L_909)


	//   ....[0]....
.L_909:
        /*0310*/ 	.word	0x00000ae0
        /*0314*/ 	.word	0x0000fff0


	//   ....[1]....
        /*0318*/ 	.word	0x00029170
        /*031c*/ 	.word	0x0000fff0


	//----- nvinfo : EIATTR_INT_WARP_WIDE_INSTR_OFFSETS
	.align		4
.L_910:
        /*0320*/ 	.byte	0x04, 0x31
        /*0322*/ 	.short	(.L_912 - .L_911)


	//   ....[0]....
.L_911:
        /*0324*/ 	.word	0x00000180


	//   ....[1]....
        /*0328*/ 	.word	0x000001c0


	//   ....[2]....
        /*032c*/ 	.word	0x00000230


	//   ....[3]....
        /*0330*/ 	.word	0x000002a0


	//   ....[4]....
        /*0334*/ 	.word	0x0002f780


	//   ....[5]....
        /*0338*/ 	.word	0x0002f810


	//   ....[6]....
        /*033c*/ 	.word	0x00033d00


	//   ....[7]....
        /*0340*/ 	.word	0x00033d90


	//----- nvinfo : EIATTR_COOP_GROUP_MASK_REGIDS
	.align		4
.L_912:
        /*0344*/ 	.byte	0x04, 0x29
        /*0346*/ 	.short	(.L_914 - .L_913)


	//   ....[0]....
.L_913:
        /*0348*/ 	.word	0xffffffff


	//   ....[1]....
        /*034c*/ 	.word	0xffffffff


	//   ....[2]....
        /*0350*/ 	.word	0xffffffff


	//   ....[3]....
        /*0354*/ 	.word	0xffffffff


	//   ....[4]....
        /*0358*/ 	.word	0xffffffff


	//   ....[5]....
        /*035c*/ 	.word	0xffffffff


	//   ....[6]....
        /*0360*/ 	.word	0xffffffff


	//   ....[7]....
        /*0364*/ 	.word	0xffffffff


	//   ....[8]....
        /*0368*/ 	.word	0xffffffff


	//   ....[9]....
        /*036c*/ 	.word	0xffffffff


	//   ....[10]....
        /*0370*/ 	.word	0xffffffff


	//   ....[11]....
        /*0374*/ 	.word	0xffffffff


	//   ....[12]....
        /*0378*/ 	.word	0xffffffff


	//   ....[13]....
        /*037c*/ 	.word	0xffffffff


	//   ....[14]....
        /*0380*/ 	.word	0xffffffff


	//   ....[15]....
        /*0384*/ 	.word	0xffffffff


	//   ....[16]....
        /*0388*/ 	.word	0xffffffff


	//   ....[17]....
        /*038c*/ 	.word	0xffffffff


	//   ....[18]....
        /*0390*/ 	.word	0xffffffff


	//   ....[19]....
        /*0394*/ 	.word	0xffffffff


	//   ....[20]....
        /*0398*/ 	.word	0xffffffff


	//   ....[21]....
        /*039c*/ 	.word	0xffffffff


	//   ....[22]....
        /*03a0*/ 	.word	0xffffffff


	//   ....[23]....
        /*03a4*/ 	.word	0xffffffff


	//   ....[24]....
        /*03a8*/ 	.word	0xffffffff


	//   ....[25]....
        /*03ac*/ 	.word	0xffffffff


	//   ....[26]....
        /*03b0*/ 	.word	0xffffffff


	//   ....[27]....
        /*03b4*/ 	.word	0xffffffff


	//   ....[28]....
        /*03b8*/ 	.word	0xffffffff


	//   ....[29]....
        /*03bc*/ 	.word	0xffffffff


	//   ....[30]....
        /*03c0*/ 	.word	0xffffffff


	//   ....[31]....
        /*03c4*/ 	.word	0xffffffff


	//   ....[32]....
        /*03c8*/ 	.word	0xffffffff


	//   ....[33]....
        /*03cc*/ 	.word	0xffffffff


	//   ....[34]....
        /*03d0*/ 	.word	0xffffffff


	//   ....[35]....
        /*03d4*/ 	.word	0xffffffff


	//   ....[36]....
        /*03d8*/ 	.word	0xffffffff


	//   ....[37]....
        /*03dc*/ 	.word	0xffffffff


	//   ....[38]....
        /*03e0*/ 	.word	0xffffffff


	//   ....[39]....
        /*03e4*/ 	.word	0xffffffff


	//   ....[40]....
        /*03e8*/ 	.word	0xffffffff


	//   ....[41]....
        /*03ec*/ 	.word	0xffffffff


	//   ....[42]....
        /*03f0*/ 	.word	0xffffffff


	//   ....[43]....
        /*03f4*/ 	.word	0xffffffff


	//   ....[44]....
        /*03f8*/ 	.word	0xffffffff


	//   ....[45]....
        /*03fc*/ 	.word	0xffffffff


	//   ....[46]....
        /*0400*/ 	.word	0xffffffff


	//   ....[47]....
        /*0404*/ 	.word	0xffffffff


	//   ....[48]....
        /*0408*/ 	.word	0xffffffff


	//   ....[49]....
        /*040c*/ 	.word	0xffffffff


	//   ....[50]....
        /*0410*/ 	.word	0xffffffff


	//   ....[51]....
        /*0414*/ 	.word	0xffffffff


	//   ....[52]....
        /*0418*/ 	.word	0xffffffff


	//   ....[53]....
        /*041c*/ 	.word	0xffffffff


	//   ....[54]....
        /*0420*/ 	.word	0xffffffff


	//   ....[55]....
        /*0424*/ 	.word	0xffffffff


	//   ....[56]....
        /*0428*/ 	.word	0xffffffff


	//   ....[57]....
        /*042c*/ 	.word	0xffffffff


	//   ....[58]....
        /*0430*/ 	.word	0xffffffff


	//   ....[59]....
        /*0434*/ 	.word	0xffffffff


	//   ....[60]....
        /*0438*/ 	.word	0xffffffff


	//   ....[61]....
        /*043c*/ 	.word	0xffffffff


	//   ....[62]....
        /*0440*/ 	.word	0xffffffff


	//   ....[63]....
        /*0444*/ 	.word	0xffffffff


	//   ....[64]....
        /*0448*/ 	.word	0xffffffff


	//   ....[65]....
        /*044c*/ 	.word	0xffffffff


	//   ....[66]....
        /*0450*/ 	.word	0xffffffff


	//   ....[67]....
        /*0454*/ 	.word	0xffffffff


	//   ....[68]....
        /*0458*/ 	.word	0xffffffff


	//   ....[69]....
        /*045c*/ 	.word	0xffffffff


	//   ....[70]....
        /*0460*/ 	.word	0xffffffff


	//   ....[71]....
        /*0464*/ 	.word	0xffffffff


	//   ....[72]....
        /*0468*/ 	.word	0xffffffff


	//   ....[73]....
        /*046c*/ 	.word	0xffffffff


	//   ....[74]....
        /*0470*/ 	.word	0xffffffff


	//   ....[75]....
        /*0474*/ 	.word	0xffffffff


	//   ....[76]....
        /*0478*/ 	.word	0xffffffff


	//   ....[77]....
        /*047c*/ 	.word	0xffffffff


	//   ....[78]....
        /*0480*/ 	.word	0xffffffff


	//   ....[79]....
        /*0484*/ 	.word	0xffffffff


	//   ....[80]....
        /*0488*/ 	.word	0xffffffff


	//   ....[81]....
        /*048c*/ 	.word	0xffffffff


	//   ....[82]....
        /*0490*/ 	.word	0xffffffff


	//   ....[83]....
        /*0494*/ 	.word	0xffffffff


	//   ....[84]....
        /*0498*/ 	.word	0xffffffff


	//   ....[85]....
        /*049c*/ 	.word	0xffffffff


	//   ....[86]....
        /*04a0*/ 	.word	0xffffffff


	//   ....[87]....
        /*04a4*/ 	.word	0xffffffff


	//   ....[88]....
        /*04a8*/ 	.word	0xffffffff


	//   ....[89]....
        /*04ac*/ 	.word	0xffffffff


	//   ....[90]....
        /*04b0*/ 	.word	0xffffffff


	//   ....[91]....
        /*04b4*/ 	.word	0xffffffff


	//   ....[92]....
        /*04b8*/ 	.word	0xffffffff


	//   ....[93]....
        /*04bc*/ 	.word	0xffffffff


	//   ....[94]....
        /*04c0*/ 	.word	0xffffffff


	//   ....[95]....
        /*04c4*/ 	.word	0xffffffff


	//   ....[96]....
        /*04c8*/ 	.word	0xffffffff


	//   ....[97]....
        /*04cc*/ 	.word	0xffffffff


	//   ....[98]....
        /*04d0*/ 	.word	0xffffffff


	//   ....[99]....
        /*04d4*/ 	.word	0xffffffff


	//   ....[100]....
        /*04d8*/ 	.word	0xffffffff


	//   ....[101]....
        /*04dc*/ 	.word	0xffffffff


	//   ....[102]....
        /*04e0*/ 	.word	0xffffffff


	//   ....[103]....
        /*04e4*/ 	.word	0xffffffff


	//   ....[104]....
        /*04e8*/ 	.word	0xffffffff


	//   ....[105]....
        /*04ec*/ 	.word	0xffffffff


	//   ....[106]....
        /*04f0*/ 	.word	0xffffffff


	//   ....[107]....
        /*04f4*/ 	.word	0xffffffff


	//   ....[108]....
        /*04f8*/ 	.word	0xffffffff


	//   ....[109]....
        /*04fc*/ 	.word	0xffffffff


	//   ....[110]....
        /*0500*/ 	.word	0xffffffff


	//   ....[111]....
        /*0504*/ 	.word	0xffffffff


	//   ....[112]....
        /*0508*/ 	.word	0xffffffff


	//   ....[113]....
        /*050c*/ 	.word	0xffffffff


	//   ....[114]....
        /*0510*/ 	.word	0xffffffff


	//   ....[115]....
        /*0514*/ 	.word	0xffffffff


	//   ....[116]....
        /*0518*/ 	.word	0xffffffff


	//   ....[117]....
        /*051c*/ 	.word	0xffffffff


	//   ....[118]....
        /*0520*/ 	.word	0xffffffff


	//   ....[119]....
        /*0524*/ 	.word	0xffffffff


	//   ....[120]....
        /*0528*/ 	.word	0xffffffff


	//   ....[121]....
        /*052c*/ 	.word	0xffffffff


	//   ....[122]....
        /*0530*/ 	.word	0xffffffff


	//   ....[123]....
        /*0534*/ 	.word	0xffffffff


	//   ....[124]....
        /*0538*/ 	.word	0xffffffff


	//   ....[125]....
        /*053c*/ 	.word	0xffffffff


	//   ....[126]....
        /*0540*/ 	.word	0xffffffff


	//   ....[127]....
        /*0544*/ 	.word	0xffffffff


	//   ....[128]....
        /*0548*/ 	.word	0xffffffff


	//   ....[129]....
        /*054c*/ 	.word	0xffffffff


	//   ....[130]....
        /*0550*/ 	.word	0xffffffff


	//   ....[131]....
        /*0554*/ 	.word	0xffffffff


	//   ....[132]....
        /*0558*/ 	.word	0xffffffff


	//   ....[133]....
        /*055c*/ 	.word	0xffffffff


	//   ....[134]....
        /*0560*/ 	.word	0xffffffff


	//   ....[135]....
        /*0564*/ 	.word	0xffffffff


	//   ....[136]....
        /*0568*/ 	.word	0xffffffff


	//   ....[137]....
        /*056c*/ 	.word	0xffffffff


	//   ....[138]....
        /*0570*/ 	.word	0xffffffff


	//   ....[139]....
        /*0574*/ 	.word	0xffffffff


	//   ....[140]....
        /*0578*/ 	.word	0xffffffff


	//   ....[141]....
        /*057c*/ 	.word	0xffffffff


	//   ....[142]....
        /*0580*/ 	.word	0xffffffff


	//   ....[143]....
        /*0584*/ 	.word	0xffffffff


	//   ....[144]....
        /*0588*/ 	.word	0xffffffff


	//   ....[145]....
        /*058c*/ 	.word	0xffffffff


	//   ....[146]....
        /*0590*/ 	.word	0xffffffff


	//   ....[147]....
        /*0594*/ 	.word	0xffffffff


	//   ....[148]....
        /*0598*/ 	.word	0xffffffff


	//   ....[149]....
        /*059c*/ 	.word	0xffffffff


	//   ....[150]....
        /*05a0*/ 	.word	0xffffffff


	//   ....[151]....
        /*05a4*/ 	.word	0xffffffff


	//   ....[152]....
        /*05a8*/ 	.word	0xffffffff


	//   ....[153]....
        /*05ac*/ 	.word	0xffffffff


	//   ....[154]....
        /*05b0*/ 	.word	0xffffffff


	//   ....[155]....
        /*05b4*/ 	.word	0x0500000f


	//   ....[156]....
        /*05b8*/ 	.word	0x0500000f


	//   ....[157]....
        /*05bc*/ 	.word	0x0500000f


	//   ....[158]....
        /*05c0*/ 	.word	0x0500000f


	//   ....[159]....
        /*05c4*/ 	.word	0x0500000f


	//   ....[160]....
        /*05c8*/ 	.word	0x0500000f


	//   ....[161]....
        /*05cc*/ 	.word	0x0500000f


	//   ....[162]....
        /*05d0*/ 	.word	0x0500000f


	//   ....[163]....
        /*05d4*/ 	.word	0x0500000f


	//   ....[164]....
        /*05d8*/ 	.word	0x0500000f


	//   ....[165]....
        /*05dc*/ 	.word	0x0500000f


	//   ....[166]....
        /*05e0*/ 	.word	0x0500000f


	//   ....[167]....
        /*05e4*/ 	.word	0x0500000f


	//   ....[168]....
        /*05e8*/ 	.word	0x0500000f


	//   ....[169]....
        /*05ec*/ 	.word	0x0500000f


	//   ....[170]....
        /*05f0*/ 	.word	0x0500000f


	//   ....[171]....
        /*05f4*/ 	.word	0x0500000f


	//   ....[172]....
        /*05f8*/ 	.word	0x0500000f


	//   ....[173]....
        /*05fc*/ 	.word	0x0500000f


	//   ....[174]....
        /*0600*/ 	.word	0x0500000f


	//   ....[175]....
        /*0604*/ 	.word	0x0500000f


	//   ....[176]....
        /*0608*/ 	.word	0x0500000f


	//   ....[177]....
        /*060c*/ 	.word	0x0500000f


	//   ....[178]....
        /*0610*/ 	.word	0x0500000f


	//   ....[179]....
        /*0614*/ 	.word	0x0500000f


	//   ....[180]....
        /*0618*/ 	.word	0x0500000f


	//   ....[181]....
        /*061c*/ 	.word	0x0500000f


	//   ....[182]....
        /*0620*/ 	.word	0x0500000f


	//   ....[183]....
        /*0624*/ 	.word	0x0500000f


	//   ....[184]....
        /*0628*/ 	.word	0x0500000f


	//   ....[185]....
        /*062c*/ 	.word	0x0500000f


	//   ....[186]....
        /*0630*/ 	.word	0x0500000f


	//   ....[187]....
        /*0634*/ 	.word	0x0500000f


	//   ....[188]....
        /*0638*/ 	.word	0x0500000f


	//   ....[189]....
        /*063c*/ 	.word	0x0500000f


	//   ....[190]....
        /*0640*/ 	.word	0x0500000f


	//   ....[191]....
        /*0644*/ 	.word	0x0500000f


	//   ....[192]....
        /*0648*/ 	.word	0x0500000f


	//   ....[193]....
        /*064c*/ 	.word	0x0500000f


	//   ....[194]....
        /*0650*/ 	.word	0x0500000f


	//   ....[195]....
        /*0654*/ 	.word	0x0500000f


	//   ....[196]....
        /*0658*/ 	.word	0x0500000f


	//   ....[197]....
        /*065c*/ 	.word	0x0500000f


	//   ....[198]....
        /*0660*/ 	.word	0x0500000f


	//   ....[199]....
        /*0664*/ 	.word	0x0500000f


	//   ....[200]....
        /*0668*/ 	.word	0x0500000f


	//   ....[201]....
        /*066c*/ 	.word	0x0500000f


	//   ....[202]....
        /*0670*/ 	.word	0x0500000f


	//   ....[203]....
        /*0674*/ 	.word	0x0500000f


	//   ....[204]....
        /*0678*/ 	.word	0x0500000f


	//   ....[205]....
        /*067c*/ 	.word	0x0500000f


	//   ....[206]....
        /*0680*/ 	.word	0x0500000f


	//   ....[207]....
        /*0684*/ 	.word	0x0500000f


	//   ....[208]....
        /*0688*/ 	.word	0x0500000f


	//   ....[209]....
        /*068c*/ 	.word	0x0500000f


	//   ....[210]....
        /*0690*/ 	.word	0x0500000f


	//   ....[211]....
        /*0694*/ 	.word	0x0500000f


	//   ....[212]....
        /*0698*/ 	.word	0x0500000f


	//   ....[213]....
        /*069c*/ 	.word	0x0500000f


	//   ....[214]....
        /*06a0*/ 	.word	0x0500000f


	//   ....[215]....
        /*06a4*/ 	.word	0x0500000f


	//   ....[216]....
        /*06a8*/ 	.word	0x0500000f


	//   ....[217]....
        /*06ac*/ 	.word	0x0500000f


	//   ....[218]....
        /*06b0*/ 	.word	0x0500000f


	//   ....[219]....
        /*06b4*/ 	.word	0x0500000f


	//   ....[220]....
        /*06b8*/ 	.word	0x0500000f


	//   ....[221]....
        /*06bc*/ 	.word	0x0500000f


	//   ....[222]....
        /*06c0*/ 	.word	0x0500000f


	//   ....[223]....
        /*06c4*/ 	.word	0x0500000f


	//   ....[224]....
        /*06c8*/ 	.word	0x0500000f


	//   ....[225]....
        /*06cc*/ 	.word	0x0500000f


	//   ....[226]....
        /*06d0*/ 	.word	0x0500000f


	//   ....[227]....
        /*06d4*/ 	.word	0x0500000f


	//   ....[228]....
        /*06d8*/ 	.word	0x0500000f


	//   ....[229]....
        /*06dc*/ 	.word	0x0500000f


	//   ....[230]....
        /*06e0*/ 	.word	0x0500000f


	//   ....[231]....
        /*06e4*/ 	.word	0x0500000f


	//   ....[232]....
        /*06e8*/ 	.word	0x0500000f


	//   ....[233]....
        /*06ec*/ 	.word	0x0500000f


	//   ....[234]....
        /*06f0*/ 	.word	0x0500000f


	//   ....[235]....
        /*06f4*/ 	.word	0x0500000f


	//   ....[236]....
        /*06f8*/ 	.word	0x0500000f


	//   ....[237]....
        /*06fc*/ 	.word	0x0500000f


	//   ....[238]....
        /*0700*/ 	.word	0x0500000f


	//   ....[239]....
        /*0704*/ 	.word	0x0500000f


	//   ....[240]....
        /*0708*/ 	.word	0x0500000f


	//   ....[241]....
        /*070c*/ 	.word	0x0500000f


	//   ....[242]....
        /*0710*/ 	.word	0x0500000f


	//   ....[243]....
        /*0714*/ 	.word	0x0500000f


	//   ....[244]....
        /*0718*/ 	.word	0x0500000f


	//   ....[245]....
        /*071c*/ 	.word	0xffffffff


	//   ....[246]....
        /*0720*/ 	.word	0xffffffff


	//   ....[247]....
        /*0724*/ 	.word	0xffffffff


	//   ....[248]....
        /*0728*/ 	.word	0xffffffff


	//   ....[249]....
        /*072c*/ 	.word	0xffffffff


	//   ....[250]....
        /*0730*/ 	.word	0xffffffff


	//   ....[251]....
        /*0734*/ 	.word	0xffffffff


	//   ....[252]....
        /*0738*/ 	.word	0xffffffff


	//----- nvinfo : EIATTR_COOP_GROUP_INSTR_OFFSETS
	.align		4
.L_914:
        /*073c*/ 	.byte	0x04, 0x28
        /*073e*/ 	.short	(.L_916 - .L_915)


	//   ....[0]....
.L_915:
        /*0740*/ 	.word	0x000000c0


	//   ....[1]....
        /*0744*/ 	.word	0x00000190


	//   ....[2]....
        /*0748*/ 	.word	0x000001e0


	//   ....[3]....
        /*074c*/ 	.word	0x00000400


	//   ....[4]....
        /*0750*/ 	.word	0x00000560


	//   ....[5]....
        /*0754*/ 	.word	0x00000680


	//   ....[6]....
        /*0758*/ 	.word	0x000007e0


	//   ....[7]....
        /*075c*/ 	.word	0x00002d60


	//   ....[8]....
        /*0760*/ 	.word	0x00002d70


	//   ....[9]....
        /*0764*/ 	.word	0x00003790


	//   ....[10]....
        /*0768*/ 	.word	0x000037a0


	//   ....[11]....
        /*076c*/ 	.word	0x00004110


	//   ....[12]....
        /*0770*/ 	.word	0x00004120


	//   ....[13]....
        /*0774*/ 	.word	0x000044e0


	//   ....[14]....
        /*0778*/ 	.word	0x00004500


	//   ....[15]....
        /*077c*/ 	.word	0x00005b50


	//   ....[16]....
        /*0780*/ 	.word	0x0000d7b0


	//   ....[17]....
        /*0784*/ 	.word	0x0000e750


	//   ....[18]....
        /*0788*/ 	.word	0x0000e760


	//   ....[19]....
        /*078c*/ 	.word	0x0000e770


	//   ....[20]....
        /*0790*/ 	.word	0x0000e780


	//   ....[21]....
        /*0794*/ 	.word	0x0000eac0


	//   ....[22]....
        /*0798*/ 	.word	0x0000ead0


	//   ....[23]....
        /*079c*/ 	.word	0x0000eae0


	//   ....[24]....
        /*07a0*/ 	.word	0x0000eaf0


	//   ....[25]....
        /*07a4*/ 	.word	0x0000fd20


	//   ....[26]....
        /*07a8*/ 	.word	0x0000fd40


	//   ....[27]....
        /*07ac*/ 	.word	0x0000fd50


	//   ....[28]....
        /*07b0*/ 	.word	0x0000fd60


	//   ....[29]....
        /*07b4*/ 	.word	0x0000fe40


	//   ....[30]....
        /*07b8*/ 	.word	0x0000fe60


	//   ....[31]....
        /*07bc*/ 	.word	0x0000fe70


	//   ....[32]....
        /*07c0*/ 	.word	0x0000ff00


	//   ....[33]....
        /*07c4*/ 	.word	0x00012860


	//   ....[34]....
        /*07c8*/ 	.word	0x00013a70


	//   ....[35]....
        /*07cc*/ 	.word	0x00013c80


	//   ....[36]....
        /*07d0*/ 	.word	0x00014870


	//   ....[37]....
        /*07d4*/ 	.word	0x000148b0


	//   ....[38]....
        /*07d8*/ 	.word	0x00014900


	//   ....[39]....
        /*07dc*/ 	.word	0x00014920


	//   ....[40]....
        /*07e0*/ 	.word	0x00019030


	//   ....[41]....
        /*07e4*/ 	.word	0x0001a640


	//   ....[42]....
        /*07e8*/ 	.word	0x0001b850


	//   ....[43]....
        /*07ec*/ 	.word	0x0001b890


	//   ....[44]....
        /*07f0*/ 	.word	0x0001b8e0


	//   ....[45]....
        /*07f4*/ 	.word	0x0001b900


	//   ....[46]....
        /*07f8*/ 	.word	0x0001ff90


	//   ....[47]....
        /*07fc*/ 	.word	0x00021350


	//   ....[48]....
        /*0800*/ 	.word	0x00022550


	//   ....[49]....
        /*0804*/ 	.word	0x00022760


	//   ....[50]....
        /*0808*/ 	.word	0x00023350


	//   ....[51]....
        /*080c*/ 	.word	0x00023390


	//   ....[52]....
        /*0810*/ 	.word	0x000233e0


	//   ....[53]....
        /*0814*/ 	.word	0x00023400


	//   ....[54]....
        /*0818*/ 	.word	0x00027b10


	//   ....[55]....
        /*081c*/ 	.word	0x00027cb0


	//   ....[56]....
        /*0820*/ 	.word	0x00027cd0


	//   ....[57]....
        /*0824*/ 	.word	0x00027d10


	//   ....[58]....
        /*0828*/ 	.word	0x00027d30


	//   ....[59]....
        /*082c*/ 	.word	0x0002a520


	//   ....[60]....
        /*0830*/ 	.word	0x0002a860


	//   ....[61]....
        /*0834*/ 	.word	0x0002a880


	//   ....[62]....
        /*0838*/ 	.word	0x0002a8b0


	//   ....[63]....
        /*083c*/ 	.word	0x0002a8c0


	//   ....[64]....
        /*0840*/ 	.word	0x0002af20


	//   ....[65]....
        /*0844*/ 	.word	0x0002af40


	//   ....[66]....
        /*0848*/ 	.word	0x0002b170


	//   ....[67]....
        /*084c*/ 	.word	0x0002b190


	//   ....[68]....
        /*0850*/ 	.word	0x0002bcd0


	//   ....[69]....
        /*0854*/ 	.word	0x0002bcf0


	//   ....[70]....
        /*0858*/ 	.word	0x0002bf20


	//   ....[71]....
        /*085c*/ 	.word	0x0002bf40


	//   ....[72]....
        /*0860*/ 	.word	0x0002c1e0


	//   ....[73]....
        /*0864*/ 	.word	0x0002c3b0


	//   ....[74]....
        /*0868*/ 	.word	0x0002c3e0


	//   ....[75]....
        /*086c*/ 	.word	0x0002c410


	//   ....[76]....
        /*0870*/ 	.word	0x0002c440


	//   ....[77]....
        /*0874*/ 	.word	0x0002c470


	//   ....[78]....
        /*0878*/ 	.word	0x0002c4a0


	//   ....[79]....
        /*087c*/ 	.word	0x0002c610


	//   ....[80]....
        /*0880*/ 	.word	0x0002c640


	//   ....[81]....
        /*0884*/ 	.word	0x0002c670


	//   ....[82]....
        /*0888*/ 	.word	0x0002c6a0


	//   ....[83]....
        /*088c*/ 	.word	0x0002c6d0


	//   ....[84]....
        /*0890*/ 	.word	0x0002c700


	//   ....[85]....
        /*0894*/ 	.word	0x0002c790


	//   ....[86]....
        /*0898*/ 	.word	0x0002c7f0


	//   ....[87]....
        /*089c*/ 	.word	0x0002c880


	//   ....[88]....
        /*08a0*/ 	.word	0x0002d990


	//   ....[89]....
        /*08a4*/ 	.word	0x00030590


	//   ....[90]....
        /*08a8*/ 	.word	0x000305b0


	//   ....[91]....
        /*08ac*/ 	.word	0x00030640


	//   ....[92]....
        /*08b0*/ 	.word	0x00030660


	//   ....[93]....
        /*08b4*/ 	.word	0x000306e0


	//   ....[94]....
        /*08b8*/ 	.word	0x00030700


	//   ....[95]....
        /*08bc*/ 	.word	0x00030710


	//   ....[96]....
        /*08c0*/ 	.word	0x00030720


	//   ....[97]....
        /*08c4*/ 	.word	0x00030f00


	//   ....[98]....
        /*08c8*/ 	.word	0x00030f30


	//   ....[99]....
        /*08cc*/ 	.word	0x00030fe0


	//   ....[100]....
        /*08d0*/ 	.word	0x00030ff0


	//   ....[101]....
        /*08d4*/ 	.word	0x00031000


	//   ....[102]....
        /*08d8*/ 	.word	0x00031010


	//   ....[103]....
        /*08dc*/ 	.word	0x00031090


	//   ....[104]....
        /*08e0*/ 	.word	0x000310a0


	//   ....[105]....
        /*08e4*/ 	.word	0x00031a00


	//   ....[106]....
        /*08e8*/ 	.word	0x00031a90


	//   ....[107]....
        /*08ec*/ 	.word	0x00031b10


	//   ....[108]....
        /*08f0*/ 	.word	0x00031c60


	//   ....[109]....
        /*08f4*/ 	.word	0x00031cc0


	//   ....[110]....
        /*08f8*/ 	.word	0x00031ce0


	//   ....[111]....
        /*08fc*/ 	.word	0x00031cf0


	//   ....[112]....
        /*0900*/ 	.word	0x00031f80


	//   ....[113]....
        /*0904*/ 	.word	0x000324e0


	//   ....[114]....
        /*0908*/ 	.word	0x00032540


	//   ....[115]....
        /*090c*/ 	.word	0x00032730


	//   ....[116]....
        /*0910*/ 	.word	0x00032740


	//   ....[117]....
        /*0914*/ 	.word	0x00032760


	//   ....[118]....
        /*0918*/ 	.word	0x00032790


	//   ....[119]....
        /*091c*/ 	.word	0x000327b0


	//   ....[120]....
        /*0920*/ 	.word	0x00032a00


	//   ....[121]....
        /*0924*/ 	.word	0x00033210


	//   ....[122]....
        /*0928*/ 	.word	0x00033230


	//   ....[123]....
        /*092c*/ 	.word	0x00033280


	//   ....[124]....
        /*0930*/ 	.word	0x00033290


	//   ....[125]....
        /*0934*/ 	.word	0x000332d0


	//   ....[126]....
        /*0938*/ 	.word	0x000332e0


	//   ....[127]....
        /*093c*/ 	.word	0x000332f0


	//   ....[128]....
        /*0940*/ 	.word	0x00033330


	//   ....[129]....
        /*0944*/ 	.word	0x00033650


	//   ....[130]....
        /*0948*/ 	.word	0x00033690


	//   ....[131]....
        /*094c*/ 	.word	0x000336b0


	//   ....[132]....
        /*0950*/ 	.word	0x000336d0


	//   ....[133]....
        /*0954*/ 	.word	0x00033700


	//   ....[134]....
        /*0958*/ 	.word	0x00033720


	//   ....[135]....
        /*095c*/ 	.word	0x00033820


	//   ....[136]....
        /*0960*/ 	.word	0x00033970


	//   ....[137]....
        /*0964*/ 	.word	0x00033f70


	//   ....[138]....
        /*0968*/ 	.word	0x00033fc0


	//   ....[139]....
        /*096c*/ 	.word	0x00033ff0


	//   ....[140]....
        /*0970*/ 	.word	0x00034020


	//   ....[141]....
        /*0974*/ 	.word	0x00034030


	//   ....[142]....
        /*0978*/ 	.word	0x00034060


	//   ....[143]....
        /*097c*/ 	.word	0x00034090


	//   ....[144]....
        /*0980*/ 	.word	0x000340c0


	//   ....[145]....
        /*0984*/ 	.word	0x00034240


	//   ....[146]....
        /*0988*/ 	.word	0x00034270


	//   ....[147]....
        /*098c*/ 	.word	0x000342a0


	//   ....[148]....
        /*0990*/ 	.word	0x000342d0


	//   ....[149]....
        /*0994*/ 	.word	0x00034300


	//   ....[150]....
        /*0998*/ 	.word	0x00034330


	//   ....[151]....
        /*099c*/ 	.word	0x000343f0


	//   ....[152]....
        /*09a0*/ 	.word	0x00034410


	//   ....[153]....
        /*09a4*/ 	.word	0x00034480


	//   ....[154]....
        /*09a8*/ 	.word	0x00034b20


	//   ....[155]....
        /*09ac*/ 	.word	0x00034e40


	//   ....[156]....
        /*09b0*/ 	.word	0x00034ed0


	//   ....[157]....
        /*09b4*/ 	.word	0x00034fb0


	//   ....[158]....
        /*09b8*/ 	.word	0x00035040


	//   ....[159]....
        /*09bc*/ 	.word	0x00035120


	//   ....[160]....
        /*09c0*/ 	.word	0x000351b0


	//   ....[161]....
        /*09c4*/ 	.word	0x00035290


	//   ....[162]....
        /*09c8*/ 	.word	0x00035320


	//   ....[163]....
        /*09cc*/ 	.word	0x00035370


	//   ....[164]....
        /*09d0*/ 	.word	0x000353c0


	//   ....[165]....
        /*09d4*/ 	.word	0x00035460


	//   ....[166]....
        /*09d8*/ 	.word	0x000354f0


	//   ....[167]....
        /*09dc*/ 	.word	0x00035540


	//   ....[168]....
        /*09e0*/ 	.word	0x00035590


	//   ....[169]....
        /*09e4*/ 	.word	0x00035680


	//   ....[170]....
        /*09e8*/ 	.word	0x00035730


	//   ....[171]....
        /*09ec*/ 	.word	0x000357b0


	//   ....[172]....
        /*09f0*/ 	.word	0x00035820


	//   ....[173]....
        /*09f4*/ 	.word	0x00035930


	//   ....[174]....
        /*09f8*/ 	.word	0x00035a40


	//   ....[175]....
        /*09fc*/ 	.word	0x00035b10


	//   ....[176]....
        /*0a00*/ 	.word	0x00035b60


	//   ....[177]....
        /*0a04*/ 	.word	0x00035e50


	//   ....[178]....
        /*0a08*/ 	.word	0x00036120


	//   ....[179]....
        /*0a0c*/ 	.word	0x00036210


	//   ....[180]....
        /*0a10*/ 	.word	0x000362b0


	//   ....[181]....
        /*0a14*/ 	.word	0x00036310


	//   ....[182]....
        /*0a18*/ 	.word	0x00036400


	//   ....[183]....
        /*0a1c*/ 	.word	0x00036470


	//   ....[184]....
        /*0a20*/ 	.word	0x00036560


	//   ....[185]....
        /*0a24*/ 	.word	0x000365d0


	//   ....[186]....
        /*0a28*/ 	.word	0x00036670


	//   ....[187]....
        /*0a2c*/ 	.word	0x00036760


	//   ....[188]....
        /*0a30*/ 	.word	0x00036800


	//   ....[189]....
        /*0a34*/ 	.word	0x00036860


	//   ....[190]....
        /*0a38*/ 	.word	0x00036920


	//   ....[191]....
        /*0a3c*/ 	.word	0x00036980


	//   ....[192]....
        /*0a40*/ 	.word	0x00036a20


	//   ....[193]....
        /*0a44*/ 	.word	0x00036ad0


	//   ....[194]....
        /*0a48*/ 	.word	0x00036b70


	//   ....[195]....
        /*0a4c*/ 	.word	0x00036ea0


	//   ....[196]....
        /*0a50*/ 	.word	0x00036f60


	//   ....[197]....
        /*0a54*/ 	.word	0x000371d0


	//   ....[198]....
        /*0a58*/ 	.word	0x00037250


	//   ....[199]....
        /*0a5c*/ 	.word	0x00037460


	//   ....[200]....
        /*0a60*/ 	.word	0x000374b0


	//   ....[201]....
        /*0a64*/ 	.word	0x00037620


	//   ....[202]....
        /*0a68*/ 	.word	0x000376b0


	//   ....[203]....
        /*0a6c*/ 	.word	0x000377f0


	//   ....[204]....
        /*0a70*/ 	.word	0x000378f0


	//   ....[205]....
        /*0a74*/ 	.word	0x00037b60


	//   ....[206]....
        /*0a78*/ 	.word	0x00037bb0


	//   ....[207]....
        /*0a7c*/ 	.word	0x00037d80


	//   ....[208]....
        /*0a80*/ 	.word	0x00037dd0


	//   ....[209]....
        /*0a84*/ 	.word	0x00037fa0


	//   ....[210]....
        /*0a88*/ 	.word	0x00037ff0


	//   ....[211]....
        /*0a8c*/ 	.word	0x000380e0


	//   ....[212]....
        /*0a90*/ 	.word	0x00038180


	//   ....[213]....
        /*0a94*/ 	.word	0x000381e0


	//   ....[214]....
        /*0a98*/ 	.word	0x00038290


	//   ....[215]....
        /*0a9c*/ 	.word	0x000382f0


	//   ....[216]....
        /*0aa0*/ 	.word	0x000383a0


	//   ....[217]....
        /*0aa4*/ 	.word	0x00038400


	//   ....[218]....
        /*0aa8*/ 	.word	0x000384b0


	//   ....[219]....
        /*0aac*/ 	.word	0x000385a0


	//   ....[220]....
        /*0ab0*/ 	.word	0x00038680


	//   ....[221]....
        /*0ab4*/ 	.word	0x00038790


	//   ....[222]....
        /*0ab8*/ 	.word	0x00038890


	//   ....[223]....
        /*0abc*/ 	.word	0x000389c0


	//   ....[224]....
        /*0ac0*/ 	.word	0x00038aa0


	//   ....[225]....
        /*0ac4*/ 	.word	0x00038ba0


	//   ....[226]....
        /*0ac8*/ 	.word	0x00038c80


	//   ....[227]....
        /*0acc*/ 	.word	0x00038d10


	//   ....[228]....
        /*0ad0*/ 	.word	0x00038db0


	//   ....[229]....
        /*0ad4*/ 	.word	0x00038ed0


	//   ....[230]....
        /*0ad8*/ 	.word	0x00038f40


	//   ....[231]....
        /*0adc*/ 	.word	0x00038fb0


	//   ....[232]....
        /*0ae0*/ 	.word	0x00039020


	//   ....[233]....
        /*0ae4*/ 	.word	0x00039090


	//   ....[234]....
        /*0ae8*/ 	.word	0x00039110


	//   ....[235]....
        /*0aec*/ 	.word	0x000391a0


	//   ....[236]....
        /*0af0*/ 	.word	0x00039230


	//   ....[237]....
        /*0af4*/ 	.word	0x000392a0


	//   ....[238]....
        /*0af8*/ 	.word	0x00039310


	//   ....[239]....
        /*0afc*/ 	.word	0x00039380


	//   ....[240]....
        /*0b00*/ 	.word	0x00039400


	//   ....[241]....
        /*0b04*/ 	.word	0x00039470


	//   ....[242]....
        /*0b08*/ 	.word	0x00039510


	//   ....[243]....
        /*0b0c*/ 	.word	0x000395a0


	//   ....[244]....
        /*0b10*/ 	.word	0x000396c0


	//   ....[245]....
        /*0b14*/ 	.word	0x0003b600


	//   ....[246]....
        /*0b18*/ 	.word	0x0003cc80


	//   ....[247]....
        /*0b1c*/ 	.word	0x0003cf80


	//   ....[248]....
        /*0b20*/ 	.word	0x0003dc90


	//   ....[249]....
        /*0b24*/ 	.word	0x0003dce0


	//   ....[250]....
        /*0b28*/ 	.word	0x0003dd00


	//   ....[251]....
        /*0b2c*/ 	.word	0x0003dd10


	//   ....[252]....
        /*0b30*/ 	.word	0x00048960


	//----- nvinfo : EIATTR_REG_RECONFIG
	.align		4
.L_916:
        /*0b34*/ 	.byte	0x01, 0x54
	.zero		2


	//----- nvinfo : EIATTR_SYSCALL_OFFSETS
	.align		4
        /*0b38*/ 	.byte	0x04, 0x46
        /*0b3a*/ 	.short	(.L_918 - .L_917)


	//   ....[0]....
.L_917:
        /*0b3c*/ 	.word	0x00002050


	//   ....[1]....
        /*0b40*/ 	.word	0x000021a0


	//   ....[2]....
        /*0b44*/ 	.word	0x0000dbf0


	//   ....[3]....
        /*0b48*/ 	.word	0x0000e500


	//   ....[4]....
        /*0b4c*/ 	.word	0x0002f970


	//   ....[5]....
        /*0b50*/ 	.word	0x0002fac0


	//   ....[6]....
        /*0b54*/ 	.word	0x0002fbb0


	//   ....[7]....
        /*0b58*/ 	.word	0x00030af0


	//   ....[8]....
        /*0b5c*/ 	.word	0x00031370


	//----- nvinfo : EIATTR_MBARRIER_INSTR_OFFSETS
	.align		4
.L_918:
        /*0b60*/ 	.byte	0x04, 0x39
        /*0b62*/ 	.short	(.L_920 - .L_919)


	//   ....[0]....
.L_919:
        /*0b64*/ 	.word	0x000002d0
        /*0b68*/ 	.word	0x000000ff
        /*0b6c*/ 	.word	0x00038800
        /*0b70*/ 	.short	0x0100
        /*0b72*/ 	.byte	0x08
	.zero		1


	//   ....[1]....
        /*0b74*/ 	.word	0x000002f0
        /*0b78*/ 	.word	0x000000ff
        /*0b7c*/ 	.word	0x00038810
        /*0b80*/ 	.short	0x0100
        /*0b82*/ 	.byte	0x08
	.zero		1


	//   ....[2]....
        /*0b84*/ 	.word	0x00000300
        /*0b88*/ 	.word	0x000000ff
        /*0b8c*/ 	.word	0x00038820
        /*0b90*/ 	.short	0x0100
        /*0b92*/ 	.byte	0x08
	.zero		1


	//   ....[3]....
        /*0b94*/ 	.word	0x000003b0
        /*0b98*/ 	.word	0x000000ff
        /*0b9c*/ 	.word	0x00038830
        /*0ba0*/ 	.short	0x0100
        /*0ba2*/ 	.byte	0x06
	.zero		1


	//   ....[4]....
        /*0ba4*/ 	.word	0x000003c0
        /*0ba8*/ 	.word	0x000000ff
        /*0bac*/ 	.word	0x00038840
        /*0bb0*/ 	.short	0x0100
        /*0bb2*/ 	.byte	0x06
	.zero		1


	//   ....[5]....
        /*0bb4*/ 	.word	0x000003d0
        /*0bb8*/ 	.word	0x000000ff
        /*0bbc*/ 	.word	0x00038838
        /*0bc0*/ 	.short	0x0100
        /*0bc2*/ 	.byte	0x06
	.zero		1


	//   ....[6]....
        /*0bc4*/ 	.word	0x000003e0
        /*0bc8*/ 	.word	0x000000ff
        /*0bcc*/ 	.word	0x00038848
        /*0bd0*/ 	.short	0x0100
        /*0bd2*/ 	.byte	0x06
	.zero		1


	//   ....[7]....
        /*0bd4*/ 	.word	0x00000510
        /*0bd8*/ 	.word	0x000000ff
        /*0bdc*/ 	.word	0x00038850
        /*0be0*/ 	.short	0x0100
        /*0be2*/ 	.byte	0x08
	.zero		1


	//   ....[8]....
        /*0be4*/ 	.word	0x00000520
        /*0be8*/ 	.word	0x000000ff
        /*0bec*/ 	.word	0x00038860
        /*0bf0*/ 	.short	0x0100
        /*0bf2*/ 	.byte	0x08
	.zero		1


	//   ....[9]....
        /*0bf4*/ 	.word	0x00000530
        /*0bf8*/ 	.word	0x000000ff
        /*0bfc*/ 	.word	0x00038858
        /*0c00*/ 	.short	0x0100
        /*0c02*/ 	.byte	0x08
	.zero		1


	//   ....[10]....
        /*0c04*/ 	.word	0x00000540
        /*0c08*/ 	.word	0x000000ff
        /*0c0c*/ 	.word	0x00038868
        /*0c10*/ 	.short	0x0100
        /*0c12*/ 	.byte	0x08
	.zero		1


	//   ....[11]....
        /*0c14*/ 	.word	0x00000630
        /*0c18*/ 	.word	0x000000ff
        /*0c1c*/ 	.word	0x00038870
        /*0c20*/ 	.short	0x0100
        /*0c22*/ 	.byte	0x06
	.zero		1


	//   ....[12]....
        /*0c24*/ 	.word	0x00000640
        /*0c28*/ 	.word	0x000000ff
        /*0c2c*/ 	.word	0x00038880
        /*0c30*/ 	.short	0x0100
        /*0c32*/ 	.byte	0x06
	.zero		1


	//   ....[13]....
        /*0c34*/ 	.word	0x00000650
        /*0c38*/ 	.word	0x000000ff
        /*0c3c*/ 	.word	0x00038878
        /*0c40*/ 	.short	0x0100
        /*0c42*/ 	.byte	0x06
	.zero		1


	//   ....[14]....
        /*0c44*/ 	.word	0x00000660
        /*0c48*/ 	.word	0x000000ff
        /*0c4c*/ 	.word	0x00038888
        /*0c50*/ 	.short	0x0100
        /*0c52*/ 	.byte	0x06
	.zero		1


	//   ....[15]....
        /*0c54*/ 	.word	0x00000790
        /*0c58*/ 	.word	0x000000ff
        /*0c5c*/ 	.word	0x00038890
        /*0c60*/ 	.short	0x0100
        /*0c62*/ 	.byte	0x08
	.zero		1


	//   ....[16]....
        /*0c64*/ 	.word	0x000007a0
        /*0c68*/ 	.word	0x000000ff
        /*0c6c*/ 	.word	0x000388a0
        /*0c70*/ 	.short	0x0100
        /*0c72*/ 	.byte	0x08
	.zero		1


	//   ....[17]....
        /*0c74*/ 	.word	0x000007b0
        /*0c78*/ 	.word	0x000000ff
        /*0c7c*/ 	.word	0x00038898
        /*0c80*/ 	.short	0x0100
        /*0c82*/ 	.byte	0x08
	.zero		1


	//   ....[18]....
        /*0c84*/ 	.word	0x000007c0
        /*0c88*/ 	.word	0x000000ff
        /*0c8c*/ 	.word	0x000388a8
        /*0c90*/ 	.short	0x0100
        /*0c92*/ 	.byte	0x08
	.zero		1


	//   ....[19]....
        /*0c94*/ 	.word	0x000008f0
        /*0c98*/ 	.word	0x000000ff
        /*0c9c*/ 	.word	0x000388b0
        /*0ca0*/ 	.short	0x0100
        /*0ca2*/ 	.byte	0x08
	.zero		1


	//   ....[20]....
        /*0ca4*/ 	.word	0x00000900
        /*0ca8*/ 	.word	0x000000ff
        /*0cac*/ 	.word	0x000388c0
        /*0cb0*/ 	.short	0x0100
        /*0cb2*/ 	.byte	0x08
	.zero		1


	//   ....[21]....
        /*0cb4*/ 	.word	0x00000910
        /*0cb8*/ 	.word	0x000000ff
        /*0cbc*/ 	.word	0x000388b8
        /*0cc0*/ 	.short	0x0100
        /*0cc2*/ 	.byte	0x08
	.zero		1


	//   ....[22]....
        /*0cc4*/ 	.word	0x00000920
        /*0cc8*/ 	.word	0x000000ff
        /*0ccc*/ 	.word	0x000388c8
        /*0cd0*/ 	.short	0x0100
        /*0cd2*/ 	.byte	0x08
	.zero		1


	//   ....[23]....
        /*0cd4*/ 	.word	0x00002d10
        /*0cd8*/ 	.word	0x0000003d
        /*0cdc*/ 	.word	0x00038890
        /*0ce0*/ 	.short	0x010a
        /*0ce2*/ 	.byte	0x3f
	.zero		1


	//   ....[24]....
        /*0ce4*/ 	.word	0x00003740
        /*0ce8*/ 	.word	0x0000003d
        /*0cec*/ 	.word	0x00038890
        /*0cf0*/ 	.short	0x010a
        /*0cf2*/ 	.byte	0x3f
	.zero		1


	//   ....[25]....
        /*0cf4*/ 	.word	0x00003f60
        /*0cf8*/ 	.word	0x0000003d
        /*0cfc*/ 	.word	0x00038890
        /*0d00*/ 	.short	0x010a
        /*0d02*/ 	.byte	0x3f
	.zero		1


	//   ....[26]....
        /*0d04*/ 	.word	0x00004340
        /*0d08*/ 	.word	0x00000004
        /*0d0c*/ 	.word	0x00000000
        /*0d10*/ 	.short	0x0101
        /*0d12*/ 	.byte	0x3f
	.zero		1


	//   ....[27]....
        /*0d14*/ 	.word	0x00004370
        /*0d18*/ 	.word	0x0000003d
        /*0d1c*/ 	.word	0x000388b0
        /*0d20*/ 	.short	0x010a
        /*0d22*/ 	.byte	0x3f
	.zero		1


	//   ....[28]....
        /*0d24*/ 	.word	0x00004b80
        /*0d28*/ 	.word	0x0000003d
        /*0d2c*/ 	.word	0x00000000
        /*0d30*/ 	.short	0x0101
        /*0d32*/ 	.byte	0x3f
	.zero		1


	//   ....[29]....
        /*0d34*/ 	.word	0x00007f80
        /*0d38*/ 	.word	0x0000000c
        /*0d3c*/ 	.word	0x00000000
        /*0d40*/ 	.short	0x0101
        /*0d42*/ 	.byte	0x3f
	.zero		1


	//   ....[30]....
        /*0d44*/ 	.word	0x0000bd90
        /*0d48*/ 	.word	0x0000000c
        /*0d4c*/ 	.word	0x00000000
        /*0d50*/ 	.short	0x0101
        /*0d52*/ 	.byte	0x3f
	.zero		1


	//   ....[31]....
        /*0d54*/ 	.word	0x0000e280
        /*0d58*/ 	.word	0x00000002
        /*0d5c*/ 	.word	0x00038800
        /*0d60*/ 	.short	0x010a
        /*0d62*/ 	.byte	0x3f
	.zero		1


	//   ....[32]....
        /*0d64*/ 	.word	0x0000e2d0
        /*0d68*/ 	.word	0x00000002
        /*0d6c*/ 	.word	0x00038800
        /*0d70*/ 	.short	0x010a
        /*0d72*/ 	.byte	0x3f
	.zero		1


	//   ....[33]....
        /*0d74*/ 	.word	0x0000ed50
        /*0d78*/ 	.word	0x00000002
        /*0d7c*/ 	.word	0x00038800
        /*0d80*/ 	.short	0x010a
        /*0d82*/ 	.byte	0x3f
	.zero		1


	//   ....[34]....
        /*0d84*/ 	.word	0x00010190
        /*0d88*/ 	.word	0x00000002
        /*0d8c*/ 	.word	0x00038800
        /*0d90*/ 	.short	0x010a
        /*0d92*/ 	.byte	0x3f
	.zero		1


	//   ....[35]....
        /*0d94*/ 	.word	0x00011780
        /*0d98*/ 	.word	0x00000004
        /*0d9c*/ 	.word	0x00000000
        /*0da0*/ 	.short	0x010a
        /*0da2*/ 	.byte	0x3f
	.zero		1


	//   ....[36]....
        /*0da4*/ 	.word	0x00011820
        /*0da8*/ 	.word	0x00000006
        /*0dac*/ 	.word	0x00000000
        /*0db0*/ 	.short	0x010a
        /*0db2*/ 	.byte	0x3f
	.zero		1


	//   ....[37]....
        /*0db4*/ 	.word	0x00011c40
        /*0db8*/ 	.word	0x00000002
        /*0dbc*/ 	.word	0x00000000
        /*0dc0*/ 	.short	0x010a
        /*0dc2*/ 	.byte	0x3f
	.zero		1


	//   ....[38]....
        /*0dc4*/ 	.word	0x00011ca0
        /*0dc8*/ 	.word	0x00000002
        /*0dcc*/ 	.word	0x00000000
        /*0dd0*/ 	.short	0x010a
        /*0dd2*/ 	.byte	0x3f
	.zero		1


	//   ....[39]....
        /*0dd4*/ 	.word	0x00013840
        /*0dd8*/ 	.word	0x0000000e
        /*0ddc*/ 	.word	0x00000000
        /*0de0*/ 	.short	0x0101
        /*0de2*/ 	.byte	0x3f
	.zero		1


	//   ....[40]....
        /*0de4*/ 	.word	0x00019140
        /*0de8*/ 	.word	0x00000002
        /*0dec*/ 	.word	0x00000000
        /*0df0*/ 	.short	0x0101
        /*0df2*/ 	.byte	0x3f
	.zero		1


	//   ....[41]....
        /*0df4*/ 	.word	0x00019560
        /*0df8*/ 	.word	0x00000004
        /*0dfc*/ 	.word	0x00000000
        /*0e00*/ 	.short	0x010a
        /*0e02*/ 	.byte	0x3f
	.zero		1


	//   ....[42]....
        /*0e04*/ 	.word	0x00019600
        /*0e08*/ 	.word	0x00000006
        /*0e0c*/ 	.word	0x00000000
        /*0e10*/ 	.short	0x010a
        /*0e12*/ 	.byte	0x3f
	.zero		1


	//   ....[43]....
        /*0e14*/ 	.word	0x00019a20
        /*0e18*/ 	.word	0x0000000c
        /*0e1c*/ 	.word	0x00000000
        /*0e20*/ 	.short	0x010a
        /*0e22*/ 	.byte	0x3f
	.zero		1


	//   ....[44]....
        /*0e24*/ 	.word	0x00019a80
        /*0e28*/ 	.word	0x0000000c
        /*0e2c*/ 	.word	0x00000000
        /*0e30*/ 	.short	0x010a
        /*0e32*/ 	.byte	0x3f
	.zero		1


	//   ....[45]....
        /*0e34*/ 	.word	0x0001b610
        /*0e38*/ 	.word	0x0000000c
        /*0e3c*/ 	.word	0x00000000
        /*0e40*/ 	.short	0x0101
        /*0e42*/ 	.byte	0x3f
	.zero		1


	//   ....[46]....
        /*0e44*/ 	.word	0x000200a0
        /*0e48*/ 	.word	0x00000002
        /*0e4c*/ 	.word	0x00000000
        /*0e50*/ 	.short	0x0101
        /*0e52*/ 	.byte	0x3f
	.zero		1


	//   ....[47]....
        /*0e54*/ 	.word	0x00020270
        /*0e58*/ 	.word	0x00000004
        /*0e5c*/ 	.word	0x00000000
        /*0e60*/ 	.short	0x010a
        /*0e62*/ 	.byte	0x3f
	.zero		1


	//   ....[48]....
        /*0e64*/ 	.word	0x00020310
        /*0e68*/ 	.word	0x00000006
        /*0e6c*/ 	.word	0x00000000
        /*0e70*/ 	.short	0x010a
        /*0e72*/ 	.byte	0x3f
	.zero		1


	//   ....[49]....
        /*0e74*/ 	.word	0x00020730
        /*0e78*/ 	.word	0x0000000c
        /*0e7c*/ 	.word	0x00000000
        /*0e80*/ 	.short	0x010a
        /*0e82*/ 	.byte	0x3f
	.zero		1


	//   ....[50]....
        /*0e84*/ 	.word	0x00020790
        /*0e88*/ 	.word	0x0000000c
        /*0e8c*/ 	.word	0x00000000
        /*0e90*/ 	.short	0x010a
        /*0e92*/ 	.byte	0x3f
	.zero		1


	//   ....[51]....
        /*0e94*/ 	.word	0x00022320
        /*0e98*/ 	.word	0x0000000c
        /*0e9c*/ 	.word	0x00000000
        /*0ea0*/ 	.short	0x0101
        /*0ea2*/ 	.byte	0x3f
	.zero		1


	//   ....[52]....
        /*0ea4*/ 	.word	0x00027c20
        /*0ea8*/ 	.word	0x00000002
        /*0eac*/ 	.word	0x00000000
        /*0eb0*/ 	.short	0x0101
        /*0eb2*/ 	.byte	0x3f
	.zero		1


	//   ....[53]....
        /*0eb4*/ 	.word	0x0002af10
        /*0eb8*/ 	.word	0x00000003
        /*0ebc*/ 	.word	0x00000000
        /*0ec0*/ 	.short	0x0101
        /*0ec2*/ 	.byte	0x3f
	.zero		1


	//   ....[54]....
        /*0ec4*/ 	.word	0x0002da70
        /*0ec8*/ 	.word	0x00000017
        /*0ecc*/ 	.word	0x00038820
        /*0ed0*/ 	.short	0x010a
        /*0ed2*/ 	.byte	0x3f
	.zero		1


	//   ....[55]....
        /*0ed4*/ 	.word	0x0002db20
        /*0ed8*/ 	.word	0x00000003
        /*0edc*/ 	.word	0x000388a0
        /*0ee0*/ 	.short	0x010a
        /*0ee2*/ 	.byte	0x3f
	.zero		1


	//   ....[56]....
        /*0ee4*/ 	.word	0x0002dd50
        /*0ee8*/ 	.word	0x00000003
        /*0eec*/ 	.word	0x000388c0
        /*0ef0*/ 	.short	0x010a
        /*0ef2*/ 	.byte	0x3f
	.zero		1


	//   ....[57]....
        /*0ef4*/ 	.word	0x0002e740
        /*0ef8*/ 	.word	0x0000000a
        /*0efc*/ 	.word	0x000388a0
        /*0f00*/ 	.short	0x010a
        /*0f02*/ 	.byte	0x3f
	.zero		1


	//   ....[58]....
        /*0f04*/ 	.word	0x0002e960
        /*0f08*/ 	.word	0x0000000a
        /*0f0c*/ 	.word	0x000388c0
        /*0f10*/ 	.short	0x010a
        /*0f12*/ 	.byte	0x3f
	.zero		1


	//   ....[59]....
        /*0f14*/ 	.word	0x00030360
        /*0f18*/ 	.word	0x00000011
        /*0f1c*/ 	.word	0x00038840
        /*0f20*/ 	.short	0x010a
        /*0f22*/ 	.byte	0x3f
	.zero		1


	//   ....[60]....
        /*0f24*/ 	.word	0x00030820
        /*0f28*/ 	.word	0x00000011
        /*0f2c*/ 	.word	0x00038830
        /*0f30*/ 	.short	0x0107
        /*0f32*/ 	.byte	0x3f
	.zero		1


	//   ....[61]....
        /*0f34*/ 	.word	0x000308f0
        /*0f38*/ 	.word	0x00000011
        /*0f3c*/ 	.word	0x00038830
        /*0f40*/ 	.short	0x0101
        /*0f42*/ 	.byte	0x3f
	.zero		1


	//   ....[62]....
        /*0f44*/ 	.word	0x000311b0
        /*0f48*/ 	.word	0x00000017
        /*0f4c*/ 	.word	0x00038800
        /*0f50*/ 	.short	0x0107
        /*0f52*/ 	.byte	0x3f
	.zero		1


	//   ....[63]....
        /*0f54*/ 	.word	0x00031240
        /*0f58*/ 	.word	0x00000017
        /*0f5c*/ 	.word	0x00038800
        /*0f60*/ 	.short	0x0101
        /*0f62*/ 	.byte	0x3f
	.zero		1


	//   ....[64]....
        /*0f64*/ 	.word	0x00032140
        /*0f68*/ 	.word	0x00000017
        /*0f6c*/ 	.word	0x00038810
        /*0f70*/ 	.short	0x0107
        /*0f72*/ 	.byte	0x3f
	.zero		1


	//   ....[65]....
        /*0f74*/ 	.word	0x00032240
        /*0f78*/ 	.word	0x00000017
        /*0f7c*/ 	.word	0x00038810
        /*0f80*/ 	.short	0x0101
        /*0f82*/ 	.byte	0x3f
	.zero		1


	//   ....[66]....
        /*0f84*/ 	.word	0x00032260
        /*0f88*/ 	.word	0x00000017
        /*0f8c*/ 	.word	0x00038820
        /*0f90*/ 	.short	0x010a
        /*0f92*/ 	.byte	0x3f
	.zero		1


	//   ....[67]....
        /*0f94*/ 	.word	0x000322f0
        /*0f98*/ 	.word	0x00000011
        /*0f9c*/ 	.word	0x00038860
        /*0fa0*/ 	.short	0x010a
        /*0fa2*/ 	.byte	0x3f
	.zero		1


	//   ....[68]....
        /*0fa4*/ 	.word	0x00032c20
        /*0fa8*/ 	.word	0x00000011
        /*0fac*/ 	.word	0x00038850
        /*0fb0*/ 	.short	0x0107
        /*0fb2*/ 	.byte	0x3f
	.zero		1


	//   ....[69]....
        /*0fb4*/ 	.word	0x00032cf0
        /*0fb8*/ 	.word	0x00000011
        /*0fbc*/ 	.word	0x00038850
        /*0fc0*/ 	.short	0x0101
        /*0fc2*/ 	.byte	0x3f
	.zero		1


	//   ....[70]....
        /*0fc4*/ 	.word	0x00033070
        /*0fc8*/ 	.word	0x00000006
        /*0fcc*/ 	.word	0x00038840
        /*0fd0*/ 	.short	0x010a
        /*0fd2*/ 	.byte	0x3f
	.zero		1


	//   ....[71]....
        /*0fd4*/ 	.word	0x000333b0
        /*0fd8*/ 	.word	0x00000006
        /*0fdc*/ 	.word	0x00038830
        /*0fe0*/ 	.short	0x0107
        /*0fe2*/ 	.byte	0x3f
	.zero		1


	//   ....[72]....
        /*0fe4*/ 	.word	0x00033470
        /*0fe8*/ 	.word	0x00000006
        /*0fec*/ 	.word	0x00038830
        /*0ff0*/ 	.short	0x0101
        /*0ff2*/ 	.byte	0x3f
	.zero		1


	//   ....[73]....
        /*0ff4*/ 	.word	0x000334a0
        /*0ff8*/ 	.word	0x00000006
        /*0ffc*/ 	.word	0x00038860
        /*1000*/ 	.short	0x010a
        /*1002*/ 	.byte	0x3f
	.zero		1


	//   ....[74]....
        /*1004*/ 	.word	0x00033b70
        /*1008*/ 	.word	0x00000006
        /*100c*/ 	.word	0x00038850
        /*1010*/ 	.short	0x0107
        /*1012*/ 	.byte	0x3f
	.zero		1


	//   ....[75]....
        /*1014*/ 	.word	0x00033c30
        /*1018*/ 	.word	0x00000006
        /*101c*/ 	.word	0x00038850
        /*1020*/ 	.short	0x0101
        /*1022*/ 	.byte	0x3f
	.zero		1


	//   ....[76]....
        /*1024*/ 	.word	0x00034aa0
        /*1028*/ 	.word	0x00000004
        /*102c*/ 	.word	0x00038820
        /*1030*/ 	.short	0x010a
        /*1032*/ 	.byte	0x3f
	.zero		1


	//   ....[77]....
        /*1034*/ 	.word	0x00034c10
        /*1038*/ 	.word	0x00000005
        /*103c*/ 	.word	0x00038840
        /*1040*/ 	.short	0x010a
        /*1042*/ 	.byte	0x3f
	.zero		1


	//   ....[78]....
        /*1044*/ 	.word	0x00034cb0
        /*1048*/ 	.word	0x00000019
        /*104c*/ 	.word	0x00038840
        /*1050*/ 	.short	0x010a
        /*1052*/ 	.byte	0x3f
	.zero		1


	//   ....[79]....
        /*1054*/ 	.word	0x00034cf0
        /*1058*/ 	.word	0x00000005
        /*105c*/ 	.word	0x00038860
        /*1060*/ 	.short	0x010a
        /*1062*/ 	.byte	0x3f
	.zero		1


	//   ....[80]....
        /*1064*/ 	.word	0x00034d30
        /*1068*/ 	.word	0x00000019
        /*106c*/ 	.word	0x00038860
        /*1070*/ 	.short	0x010a
        /*1072*/ 	.byte	0x3f
	.zero		1


	//   ....[81]....
        /*1074*/ 	.word	0x00034d90
        /*1078*/ 	.word	0x0000003d
        /*107c*/ 	.word	0x00038890
        /*1080*/ 	.short	0x010a
        /*1082*/ 	.byte	0x3f
	.zero		1


	//   ....[82]....
        /*1084*/ 	.word	0x00034f00
        /*1088*/ 	.word	0x0000003d
        /*108c*/ 	.word	0x00038890
        /*1090*/ 	.short	0x010a
        /*1092*/ 	.byte	0x3f
	.zero		1


	//   ....[83]....
        /*1094*/ 	.word	0x00035080
        /*1098*/ 	.word	0x0000003d
        /*109c*/ 	.word	0x00038890
        /*10a0*/ 	.short	0x010a
        /*10a2*/ 	.byte	0x3f
	.zero		1


	//   ....[84]....
        /*10a4*/ 	.word	0x000351e0
        /*10a8*/ 	.word	0x0000003d
        /*10ac*/ 	.word	0x000388b0
        /*10b0*/ 	.short	0x010a
        /*10b2*/ 	.byte	0x3f
	.zero		1


	//   ....[85]....
        /*10b4*/ 	.word	0x000355c0
        /*10b8*/ 	.word	0x00000002
        /*10bc*/ 	.word	0x00038800
        /*10c0*/ 	.short	0x010a
        /*10c2*/ 	.byte	0x3f
	.zero		1


	//   ....[86]....
        /*10c4*/ 	.word	0x00035b90
        /*10c8*/ 	.word	0x00000002
        /*10cc*/ 	.word	0x00038800
        /*10d0*/ 	.short	0x010a
        /*10d2*/ 	.byte	0x3f
	.zero		1


	//   ....[87]....
        /*10d4*/ 	.word	0x00035be0
        /*10d8*/ 	.word	0x00000006
        /*10dc*/ 	.word	0x00000000
        /*10e0*/ 	.short	0x010a
        /*10e2*/ 	.byte	0x3f
	.zero		1


	//   ....[88]....
        /*10e4*/ 	.word	0x00035c30
        /*10e8*/ 	.word	0x00000002
        /*10ec*/ 	.word	0x00000000
        /*10f0*/ 	.short	0x010a
        /*10f2*/ 	.byte	0x3f
	.zero		1


	//   ....[89]....
        /*10f4*/ 	.word	0x00035c80
        /*10f8*/ 	.word	0x00000006
        /*10fc*/ 	.word	0x00000000
        /*1100*/ 	.short	0x010a
        /*1102*/ 	.byte	0x3f
	.zero		1


	//   ....[90]....
        /*1104*/ 	.word	0x00035cd0
        /*1108*/ 	.word	0x0000000c
        /*110c*/ 	.word	0x00000000
        /*1110*/ 	.short	0x010a
        /*1112*/ 	.byte	0x3f
	.zero		1


	//   ....[91]....
        /*1114*/ 	.word	0x00035d20
        /*1118*/ 	.word	0x00000006
        /*111c*/ 	.word	0x00000000
        /*1120*/ 	.short	0x010a
        /*1122*/ 	.byte	0x3f
	.zero		1


	//   ....[92]....
        /*1124*/ 	.word	0x00035d70
        /*1128*/ 	.word	0x0000000c
        /*112c*/ 	.word	0x00000000
        /*1130*/ 	.short	0x010a
        /*1132*/ 	.byte	0x3f
	.zero		1


	//   ....[93]....
        /*1134*/ 	.word	0x00035f10
        /*1138*/ 	.word	0x00000017
        /*113c*/ 	.word	0x00038820
        /*1140*/ 	.short	0x010a
        /*1142*/ 	.byte	0x3f
	.zero		1


	//   ....[94]....
        /*1144*/ 	.word	0x00035f60
        /*1148*/ 	.word	0x00000003
        /*114c*/ 	.word	0x000388a0
        /*1150*/ 	.short	0x010a
        /*1152*/ 	.byte	0x3f
	.zero		1


	//   ....[95]....
        /*1154*/ 	.word	0x00035fb0
        /*1158*/ 	.word	0x00000003
        /*115c*/ 	.word	0x000388c0
        /*1160*/ 	.short	0x010a
        /*1162*/ 	.byte	0x3f
	.zero		1


	//   ....[96]....
        /*1164*/ 	.word	0x00036000
        /*1168*/ 	.word	0x0000000a
        /*116c*/ 	.word	0x000388a0
        /*1170*/ 	.short	0x010a
        /*1172*/ 	.byte	0x3f
	.zero		1


	//   ....[97]....
        /*1174*/ 	.word	0x00036050
        /*1178*/ 	.word	0x0000000a
        /*117c*/ 	.word	0x000388c0
        /*1180*/ 	.short	0x010a
        /*1182*/ 	.byte	0x3f
	.zero		1


	//   ....[98]....
        /*1184*/ 	.word	0x00036160
        /*1188*/ 	.word	0x00000011
        /*118c*/ 	.word	0x00038840
        /*1190*/ 	.short	0x010a
        /*1192*/ 	.byte	0x3f
	.zero		1


	//   ....[99]....
        /*1194*/ 	.word	0x000376f0
        /*1198*/ 	.word	0x00000017
        /*119c*/ 	.word	0x00038820
        /*11a0*/ 	.short	0x010a
        /*11a2*/ 	.byte	0x3f
	.zero		1


	//   ....[100]....
        /*11a4*/ 	.word	0x00037740
        /*11a8*/ 	.word	0x00000011
        /*11ac*/ 	.word	0x00038860
        /*11b0*/ 	.short	0x010a
        /*11b2*/ 	.byte	0x3f
	.zero		1


	//   ....[101]....
        /*11b4*/ 	.word	0x00038030
        /*11b8*/ 	.word	0x00000006
        /*11bc*/ 	.word	0x00038840
        /*11c0*/ 	.short	0x010a
        /*11c2*/ 	.byte	0x3f
	.zero		1


	//   ....[102]....
        /*11c4*/ 	.word	0x000384f0
        /*11c8*/ 	.word	0x00000006
        /*11cc*/ 	.word	0x00038860
        /*11d0*/ 	.short	0x010a
        /*11d2*/ 	.byte	0x3f
	.zero		1


	//   ....[103]....
        /*11d4*/ 	.word	0x000395e0
        /*11d8*/ 	.word	0x00000004
        /*11dc*/ 	.word	0x00038820
        /*11e0*/ 	.short	0x010a
        /*11e2*/ 	.byte	0x3f
	.zero		1


	//   ....[104]....
        /*11e4*/ 	.word	0x00039780
        /*11e8*/ 	.word	0x00000005
        /*11ec*/ 	.word	0x00038840
        /*11f0*/ 	.short	0x010a
        /*11f2*/ 	.byte	0x3f
	.zero		1


	//   ....[105]....
        /*11f4*/ 	.word	0x000397d0
        /*11f8*/ 	.word	0x00000019
        /*11fc*/ 	.word	0x00038840
        /*1200*/ 	.short	0x010a
        /*1202*/ 	.byte	0x3f
	.zero		1


	//   ....[106]....
        /*1204*/ 	.word	0x00039820
        /*1208*/ 	.word	0x00000005
        /*120c*/ 	.word	0x00038860
        /*1210*/ 	.short	0x010a
        /*1212*/ 	.byte	0x3f
	.zero		1


	//   ....[107]....
        /*1214*/ 	.word	0x00039a40
        /*1218*/ 	.word	0x0000000d
        /*121c*/ 	.word	0x00000000
        /*1220*/ 	.short	0x010a
        /*1222*/ 	.byte	0x3f
	.zero		1


	//   ....[108]....
        /*1224*/ 	.word	0x00039b80
        /*1228*/ 	.word	0x0000000a
        /*122c*/ 	.word	0x00000000
        /*1230*/ 	.short	0x010a
        /*1232*/ 	.byte	0x3f
	.zero		1


	//   ....[109]....
        /*1234*/ 	.word	0x0003a140
        /*1238*/ 	.word	0x0000000a
        /*123c*/ 	.word	0x00038810
        /*1240*/ 	.short	0x010a
        /*1242*/ 	.byte	0x3f
	.zero		1


	//   ....[110]....
        /*1244*/ 	.word	0x0003a2c0
        /*1248*/ 	.word	0x0000000e
        /*124c*/ 	.word	0x00000000
        /*1250*/ 	.short	0x010a
        /*1252*/ 	.byte	0x3f
	.zero		1


	//   ....[111]....
        /*1254*/ 	.word	0x0003a400
        /*1258*/ 	.word	0x0000000a
        /*125c*/ 	.word	0x00000000
        /*1260*/ 	.short	0x010a
        /*1262*/ 	.byte	0x3f
	.zero		1


	//   ....[112]....
        /*1264*/ 	.word	0x0003c8d0
        /*1268*/ 	.word	0x00000008
        /*126c*/ 	.word	0x00000000
        /*1270*/ 	.short	0x0101
        /*1272*/ 	.byte	0x3f
	.zero		1


	//   ....[113]....
        /*1274*/ 	.word	0x00048b10
        /*1278*/ 	.word	0x00000000
        /*127c*/ 	.word	0x00000000
        /*1280*/ 	.short	0x0101
        /*1282*/ 	.byte	0x3f
	.zero		1


	//   ....[114]....
        /*1284*/ 	.word	0x00048b30
        /*1288*/ 	.word	0x0000000a
        /*128c*/ 	.word	0x00000000
        /*1290*/ 	.short	0x010a
        /*1292*/ 	.byte	0x3f
	.zero		1


	//   ....[115]....
        /*1294*/ 	.word	0x00048b80
        /*1298*/ 	.word	0x0000000a
        /*129c*/ 	.word	0x00038810
        /*12a0*/ 	.short	0x010a
        /*12a2*/ 	.byte	0x3f
	.zero		1


	//   ....[116]....
        /*12a4*/ 	.word	0x00048bd0
        /*12a8*/ 	.word	0x0000000a
        /*12ac*/ 	.word	0x00000000
        /*12b0*/ 	.short	0x010a
        /*12b2*/ 	.byte	0x3f
	.zero		1


	//----- nvinfo : EIATTR_NUM_MBARRIERS
	.align		4
.L_920:
        /*12b4*/ 	.byte	0x03, 0x38
        /*12b6*/ 	.short	0x0017


	//----- nvinfo : EIATTR_EXIT_INSTR_OFFSETS
	.align		4
        /*12b8*/ 	.byte	0x04, 0x1c
        /*12ba*/ 	.short	(.L_922 - .L_921)


	//   ....[0]....
.L_921:
        /*12bc*/ 	.word	0x00034d80


	//----- nvinfo : EIATTR_MAX_THREADS
	.align		4
.L_922:
        /*12c0*/ 	.byte	0x04, 0x05
        /*12c2*/ 	.short	(.L_924 - .L_923)
.L_923:
        /*12c4*/ 	.word	0x00000180
        /*12c8*/ 	.word	0x00000001
        /*12cc*/ 	.word	0x00000001


	//----- nvinfo : EIATTR_CRS_STACK_SIZE
	.align		4
.L_924:
        /*12d0*/ 	.byte	0x04, 0x1e
        /*12d2*/ 	.short	(.L_926 - .L_925)
.L_925:
        /*12d4*/ 	.word	0x00000000


	//----- nvinfo : EIATTR_CBANK_PARAM_SIZE
	.align		4
.L_926:
        /*12d8*/ 	.byte	0x03, 0x19
        /*12da*/ 	.short	0x0bf0


	//----- nvinfo : EIATTR_PARAM_CBANK
	.align		4
        /*12dc*/ 	.byte	0x04, 0x0a
        /*12de*/ 	.short	(.L_928 - .L_927)
	.align		4
.L_927:
        /*12e0*/ 	.word	index@(.nv.constant0._ZN7cutlass13device_kernelIN5flash11enable_sm90INS1_16FlashAttnFwdSm90INS1_25CollectiveMainloopFwdSm90ILi2EN4cute5tupleIJNS5_1CILi1EEES8_S8_EEENS6_IJNS7_ILi64EEESA_SA_EEELi512ENS_6half_tEfNS_4arch4Sm90ELb0ELb1ELb0ELb1ELb1ELb1ELb1ELb0ELb0ELb1ELb0ELb0EEENS1_21CollectiveEpilogueFwdINS6_IJSA_NS7_ILi512EEESA_EEES9_SC_SE_Li256ELb1ELb1ELb0ELb0EEENS1_36VarlenDynamicPersistentTileSchedulerILi64ELi64ELi256ELi128ELb0ELb1ELb1ELb1ELb0ELb1EEEEEEEEEvNT_6ParamsE)
        /*12e4*/ 	.short	0x0210
        /*12e6*/ 	.short	0x0bf0


	//----- nvinfo : EIATTR_SW_WAR
	.align		4
.L_928:
        /*12e8*/ 	.byte	0x04, 0x36
        /*12ea*/ 	.short	(.L_930 - .L_929)
.L_929:
        /*12ec*/ 	.word	0x00000008
.L_930:


//--------------------- .nv.info._ZN7cutlass13device_kernelIN5flash11enable_sm90INS1_16FlashAttnFwdSm90INS1_25CollectiveMainloopFwdSm90ILi2EN4cute5tupleIJNS5_1CILi1EEES8_S8_EEENS6_IJNS7_ILi64EEESA_SA_EEELi512ENS_6half_tEfNS_4arch4Sm90ELb1ELb0ELb0ELb0ELb1ELb0ELb0ELb0ELb0ELb1ELb0ELb0EEENS1_21CollectiveEpilogueFwdINS6_IJSA_NS7_ILi512EEESA_EEES9_SC_SE_Li256ELb0ELb1ELb0ELb0EEENS1_30DynamicPersistentTileSchedulerILi256ELi128ELb0ELb1ELb1EEEEEEEEEvNT_6ParamsE --------------------------
	.section	.nv.info._ZN7cutlass13device_kernelIN5flash11enable_sm90INS1_16FlashAttnFwdSm90INS1_25CollectiveMainloopFwdSm90ILi2EN4cute5tupleIJNS5_1CILi1EEES8_S8_EEENS6_IJNS7_ILi64EEESA_SA_EEELi512ENS_6half_tEfNS_4arch4Sm90ELb1ELb0ELb0ELb0ELb1ELb0ELb0ELb0ELb0ELb1ELb0ELb0EEENS1_21CollectiveEpilogueFwdINS6_IJSA_NS7_ILi512EEESA_EEES9_SC_SE_Li256ELb0ELb1ELb0ELb0EEENS1_30DynamicPersistentTileSchedulerILi256ELi128ELb0ELb1ELb1EEEEEEEEEvNT_6ParamsE,"",@"SHT_CUDA_INFO"
	.sectionflags	@""
	.align	4


	//----- nvinfo : EIATTR_CUDA_API_VERSION
	.align		4
        /*0000*/ 	.byte	0x04, 0x37
        /*0002*/ 	.short	(.L_932 - .L_931)
.L_931:
        /*0004*/ 	.word	0x00000082


	//----- nvinfo : EIATTR_KPARAM_INFO
	.align		4
.L_932:
        /*0008*/ 	.byte	0x04, 0x17
        /*000a*/ 	.short	(.L_934 - .L_933)
.L_933:
        /*000c*/ 	.word	0x00000000
        /*0010*/ 	.short	0x0000
        /*0012*/ 	.short	0x0070
        /*0014*/ 	.byte	0x00, 0xf0, 0x01, 0x2a


	//----- nvinfo : EIATTR_SPARSE_MMA_MASK
	.align		4
.L_934:
        /*0018*/ 	.byte	0x03, 0x50
        /*001a*/ 	.short	0x0000


	//----- nvinfo : EIATTR_MAXREG_COUNT
	.align		4
        /*001c*/ 	.byte	0x03, 0x1b
        /*001e*/ 	.short	0x00a8


	//----- nvinfo : EIATTR_NUM_BARRIERS
	.align		4
        /*0020*/ 	.byte	0x02, 0x4c
        /*0022*/ 	.byte	0x10
	.zero		1


	//----- nvinfo : EIATTR_EXTERNS
	.align		4
        /*0024*/ 	.byte	0x04, 0x0f
        /*0026*/ 	.short	(.L_936 - .L_935)


	//   ....[0]....
	.align		4
.L_935:
        /*0028*/ 	.word	index@(__assertfail)


	//----- nvinfo : EIATTR_ANNOTATIONS
	.align		4
.L_936:
        /*002c*/ 	.byte	0x04, 0x55
        /*002e*/ 	.short	(.L_938 - .L_937)


	//   ....[0]....
.L_937:
        /*0030*/ 	.word	0x00000001
        /*0034*/ 	.byte	0xd0, 0xbc, 0x00, 0x00, 0x01, 0x00, 0x00, 0x00, 0xe0, 0xbd, 0x00, 0x00, 0x01, 0x00, 0x00, 0x00
        /*0044*/ 	.byte	0xd0, 0xc1, 0x00, 0x00, 0x01, 0x00, 0x00, 0x00, 0x90, 0xd0, 0x00, 0x00, 0x01, 0x00, 0x00, 0x00
        /*0054*/ 	.byte	0x50, 0xd6, 0x00, 0x00, 0x01, 0x00, 0x00, 0x00, 0x50, 0xdc, 0x00, 0x00, 0x01, 0x00, 0x00, 0x00
        /*0064*/ 	.byte	0x70, 0xdc, 0x00, 0x00, 0x01, 0x00, 0x00, 0x00, 0xb0, 0xdd, 0x00, 0x00, 0x01, 0x00, 0x00, 0x00
        /*0074*/ 	.byte	0x60, 0xf8, 0x00, 0x00


	//----- nvinfo : EIATTR_MERCURY_ISA_VERSION
	.align		4
.L_938:
        /*0078*/ 	.byte	0x03, 0x5f
        /*007a*/ 	.short	0x0101


	//----- nvinfo : EIATTR_INT_WARP_WIDE_INSTR_OFFSETS
	.align		4
        /*007c*/ 	.byte	0x04, 0x31
        /*007e*/ 	.short	(.L_940 - .L_939)


	//   ....[0]....
.L_939:
        /*0080*/ 	.word	0x000000c0


	//   ....[1]....
        /*0084*/ 	.word	0x000000d0


	//   ....[2]....
        /*0088*/ 	.word	0x00000170


	//   ....[3]....
        /*008c*/ 	.word	0x0000c7b0


	//   ....[4]....
        /*0090*/ 	.word	0x0000c840


	//   ....[5]....
        /*0094*/ 	.word	0x0000f5f0


	//   ....[6]....
        /*0098*/ 	.word	0x0000f680


	//----- nvinfo : EIATTR_COOP_GROUP_MASK_REGIDS
	.align		4
.L_940:
        /*009c*/ 	.byte	0x04, 0x29
        /*009e*/ 	.short	(.L_942 - .L_941)


	//   ....[0]....
.L_941:
        /*00a0*/ 	.word	0xffffffff


	//   ....[1]....
        /*00a4*/ 	.word	0xffffffff


	//   ....[2]....
        /*00a8*/ 	.word	0xffffffff


	//   ....[3]....
        /*00ac*/ 	.word	0xffffffff


	//   ....[4]....
        /*00b0*/ 	.word	0xffffffff


	//   ....[5]....
        /*00b4*/ 	.word	0xffffffff


	//   ....[6]....
        /*00b8*/ 	.word	0xffffffff


	//   ....[7]....
        /*00bc*/ 	.word	0xffffffff


	//   ....[8]....
        /*00c0*/ 	.word	0xffffffff


	//   ....[9]....
        /*00c4*/ 	.word	0xffffffff


	//   ....[10]....
        /*00c8*/ 	.word	0xffffffff


	//   ....[11]....
        /*00cc*/ 	.word	0xffffffff


	//   ....[12]....
        /*00d0*/ 	.word	0xffffffff


	//   ....[13]....
        /*00d4*/ 	.word	0xffffffff


	//   ....[14]....
        /*00d8*/ 	.word	0xffffffff


	//   ....[15]....
        /*00dc*/ 	.word	0xffffffff


	//   ....[16]....
        /*00e0*/ 	.word	0xffffffff


	//   ....[17]....
        /*00e4*/ 	.word	0xffffffff


	//   ....[18]....
        /*00e8*/ 	.word	0xffffffff


	//   ....[19]....
        /*00ec*/ 	.word	0xffffffff


	//   ....[20]....
        /*00f0*/ 	.word	0xffffffff


	//   ....[21]....
        /*00f4*/ 	.word	0xffffffff


	//   ....[22]....
        /*00f8*/ 	.word	0xffffffff


	//   ....[23]....
        /*00fc*/ 	.word	0xffffffff


	//   ....[24]....
        /*0100*/ 	.word	0xffffffff


	//   ....[25]....
        /*0104*/ 	.word	0xffffffff


	//   ....[26]....
        /*0108*/ 	.word	0xffffffff


	//   ....[27]....
        /*010c*/ 	.word	0xffffffff


	//   ....[28]....
        /*0110*/ 	.word	0xffffffff


	//   ....[29]....
        /*0114*/ 	.word	0xffffffff


	//   ....[30]....
        /*0118*/ 	.word	0xffffffff


	//   ....[31]....
        /*011c*/ 	.word	0xffffffff


	//   ....[32]....
        /*0120*/ 	.word	0xffffffff


	//   ....[33]....
        /*0124*/ 	.word	0xffffffff


	//   ....[34]....
        /*0128*/ 	.word	0xffffffff


	//   ....[35]....
        /*012c*/ 	.word	0xffffffff


	//   ....[36]....
        /*0130*/ 	.word	0xffffffff


	//   ....[37]....
        /*0134*/ 	.word	0xffffffff


	//   ....[38]....
        /*0138*/ 	.word	0xffffffff


	//   ....[39]....
        /*013c*/ 	.word	0xffffffff


	//   ....[40]....
        /*0140*/ 	.word	0xffffffff


	//   ....[41]....
        /*0144*/ 	.word	0xffffffff


	//   ....[42]....
        /*0148*/ 	.word	0xffffffff


	//   ....[43]....
        /*014c*/ 	.word	0xffffffff


	//   ....[44]....
        /*0150*/ 	.word	0xffffffff


	//   ....[45]....
        /*0154*/ 	.word	0xffffffff


	//   ....[46]....
        /*0158*/ 	.word	0xffffffff


	//   ....[47]....
        /*015c*/ 	.word	0xffffffff


	//   ....[48]....
        /*0160*/ 	.word	0xffffffff


	//   ....[49]....
        /*0164*/ 	.word	0xffffffff


	//   ....[50]....
        /*0168*/ 	.word	0xffffffff


	//   ....[51]....
        /*016c*/ 	.word	0xffffffff


	//   ....[52]....
        /*0170*/ 	.word	0xffffffff


	//   ....[53]....
        /*0174*/ 	.word	0xffffffff


	//   ....[54]....
        /*0178*/ 	.word	0xffffffff


	//   ....[55]....
        /*017c*/ 	.word	0xffffffff


	//   ....[56]....
        /*0180*/ 	.word	0xffffffff


	//   ....[57]....
        /*0184*/ 	.word	0xffffffff


	//   ....[58]....
        /*0188*/ 	.word	0xffffffff


	//   ....[59]....
        /*018c*/ 	.word	0xffffffff


	//   ....[60]....
        /*0190*/ 	.word	0xffffffff


	//   ....[61]....
        /*0194*/ 	.word	0xffffffff


	//   ....[62]....
        /*0198*/ 	.word	0xffffffff


	//   ....[63]....
        /*019c*/ 	.word	0xffffffff


	//   ....[64]....
        /*01a0*/ 	.word	0xffffffff


	//   ....[65]....
        /*01a4*/ 	.word	0xffffffff


	//   ....[66]....
        /*01a8*/ 	.word	0xffffffff


	//   ....[67]....
        /*01ac*/ 	.word	0xffffffff


	//   ....[68]....
        /*01b0*/ 	.word	0xffffffff


	//   ....[69]....
        /*01b4*/ 	.word	0xffffffff


	//   ....[70]....
        /*01b8*/ 	.word	0xffffffff


	//   ....[71]....
        /*01bc*/ 	.word	0xffffffff


	//   ....[72]....
        /*01c0*/ 	.word	0xffffffff


	//   ....[73]....
        /*01c4*/ 	.word	0xffffffff


	//   ....[74]....
        /*01c8*/ 	.word	0xffffffff


	//   ....[75]....
        /*01cc*/ 	.word	0xffffffff


	//   ....[76]....
        /*01d0*/ 	.word	0xffffffff


	//   ....[77]....
        /*01d4*/ 	.word	0xffffffff


	//   ....[78]....
        /*01d8*/ 	.word	0xffffffff


	//   ....[79]....
        /*01dc*/ 	.word	0xffffffff


	//   ....[80]....
        /*01e0*/ 	.word	0xffffffff


	//   ....[81]....
        /*01e4*/ 	.word	0xffffffff


	//   ....[82]....
        /*01e8*/ 	.word	0xffffffff


	//   ....[83]....
        /*01ec*/ 	.word	0xffffffff


	//   ....[84]....
        /*01f0*/ 	.word	0xffffffff


	//   ....[85]....
        /*01f4*/ 	.word	0xffffffff


	//   ....[86]....
        /*01f8*/ 	.word	0xffffffff


	//   ....[87]....
        /*01fc*/ 	.word	0x0500000f


	//   ....[88]....
        /*0200*/ 	.word	0x0500000f


	//   ....[89]....
        /*0204*/ 	.word	0x0500000f


	//   ....[90]....
        /*0208*/ 	.word	0x0500000f


	//   ....[91]....
        /*020c*/ 	.word	0x0500000f


	//   ....[92]....
        /*0210*/ 	.word	0x0500000f


	//   ....[93]....
        /*0214*/ 	.word	0x0500000f


	//   ....[94]....
        /*0218*/ 	.word	0x0500000f


	//   ....[95]....
        /*021c*/ 	.word	0x0500000f


	//   ....[96]....
        /*0220*/ 	.word	0x0500000f


	//   ....[97]....
        /*0224*/ 	.word	0x0500000f


	//   ....[98]....
        /*0228*/ 	.word	0x0500000f


	//   ....[99]....
        /*022c*/ 	.word	0x0500000f


	//   ....[100]....
        /*0230*/ 	.word	0x0500000f


	//   ....[101]....
        /*0234*/ 	.word	0x0500000f


	//   ....[102]....
        /*0238*/ 	.word	0x0500000f


	//   ....[103]....
        /*023c*/ 	.word	0x0500000f


	//   ....[104]....
        /*0240*/ 	.word	0x0500000f


	//   ....[105]....
        /*0244*/ 	.word	0x0500000f


	//   ....[106]....
        /*0248*/ 	.word	0x0500000f


	//   ....[107]....
        /*024c*/ 	.word	0x0500000f


	//   ....[108]....
        /*0250*/ 	.word	0x0500000f


	//   ....[109]....
        /*0254*/ 	.word	0x0500000f


	//   ....[110]....
        /*0258*/ 	.word	0x0500000f


	//   ....[111]....
        /*025c*/ 	.word	0x0500000f


	//   ....[112]....
        /*0260*/ 	.word	0x0500000f


	//   ....[113]....
        /*0264*/ 	.word	0x0500000f


	//   ....[114]....
        /*0268*/ 	.word	0x0500000f


	//   ....[115]....
        /*026c*/ 	.word	0x0500000f


	//   ....[116]....
        /*0270*/ 	.word	0x0500000f


	//   ....[117]....
        /*0274*/ 	.word	0x0500000f


	//   ....[118]....
        /*0278*/ 	.word	0x0500000f


	//   ....[119]....
        /*027c*/ 	.word	0x0500000f


	//   ....[120]....
        /*0280*/ 	.word	0x0500000f


	//   ....[121]....
        /*0284*/ 	.word	0x0500000f


	//   ....[122]....
        /*0288*/ 	.word	0x0500000f


	//   ....[123]....
        /*028c*/ 	.word	0x0500000f


	//   ....[124]....
        /*0290*/ 	.word	0x0500000f


	//   ....[125]....
        /*0294*/ 	.word	0x0500000f


	//   ....[126]....
        /*0298*/ 	.word	0x0500000f


	//   ....[127]....
        /*029c*/ 	.word	0x0500000f


	//   ....[128]....
        /*02a0*/ 	.word	0x0500000f


	//   ....[129]....
        /*02a4*/ 	.word	0x0500000f


	//----- nvinfo : EIATTR_COOP_GROUP_INSTR_OFFSETS
	.align		4
.L_942:
        /*02a8*/ 	.byte	0x04, 0x28
        /*02aa*/ 	.short	(.L_944 - .L_943)


	//   ....[0]....
.L_943:
        /*02ac*/ 	.word	0x00000070


	//   ....[1]....
        /*02b0*/ 	.word	0x000000b0


	//   ....[2]....
        /*02b4*/ 	.word	0x00000290


	//   ....[3]....
        /*02b8*/ 	.word	0x000003f0


	//   ....[4]....
        /*02bc*/ 	.word	0x00000510


	//   ....[5]....
        /*02c0*/ 	.word	0x00000670


	//   ....[6]....
        /*02c4*/ 	.word	0x00001830


	//   ....[7]....
        /*02c8*/ 	.word	0x00003610


	//   ....[8]....
        /*02cc*/ 	.word	0x00003c90


	//   ....[9]....
        /*02d0*/ 	.word	0x00003cc0


	//   ....[10]....
        /*02d4*/ 	.word	0x00004090


	//   ....[11]....
        /*02d8*/ 	.word	0x00004190


	//   ....[12]....
        /*02dc*/ 	.word	0x000043c0


	//   ....[13]....
        /*02e0*/ 	.word	0x00004510


	//   ....[14]....
        /*02e4*/ 	.word	0x00004dc0


	//   ....[15]....
        /*02e8*/ 	.word	0x000052d0


	//   ....[16]....
        /*02ec*/ 	.word	0x000052f0


	//   ....[17]....
        /*02f0*/ 	.word	0x00005680


	//   ....[18]....
        /*02f4*/ 	.word	0x00005780


	//   ....[19]....
        /*02f8*/ 	.word	0x000059d0


	//   ....[20]....
        /*02fc*/ 	.word	0x00005b30


	//   ....[21]....
        /*0300*/ 	.word	0x00006ce0


	//   ....[22]....
        /*0304*/ 	.word	0x000071e0


	//   ....[23]....
        /*0308*/ 	.word	0x00007210


	//   ....[24]....
        /*030c*/ 	.word	0x00007460


	//   ....[25]....
        /*0310*/ 	.word	0x00007630


	//   ....[26]....
        /*0314*/ 	.word	0x000085f0


	//   ....[27]....
        /*0318*/ 	.word	0x000086c0


	//   ....[28]....
        /*031c*/ 	.word	0x00008700


	//   ....[29]....
        /*0320*/ 	.word	0x00008790


	//   ....[30]....
        /*0324*/ 	.word	0x000087d0


	//   ....[31]....
        /*0328*/ 	.word	0x00009210


	//   ....[32]....
        /*032c*/ 	.word	0x0000a4e0


	//   ....[33]....
        /*0330*/ 	.word	0x0000a510


	//   ....[34]....
        /*0334*/ 	.word	0x0000a540


	//   ....[35]....
        /*0338*/ 	.word	0x0000a560


	//   ....[36]....
        /*033c*/ 	.word	0x0000abb0


	//   ....[37]....
        /*0340*/ 	.word	0x0000abc0


	//   ....[38]....
        /*0344*/ 	.word	0x0000adf0


	//   ....[39]....
        /*0348*/ 	.word	0x0000ae10


	//   ....[40]....
        /*034c*/ 	.word	0x0000b7a0


	//   ....[41]....
        /*0350*/ 	.word	0x0000b7c0


	//   ....[42]....
        /*0354*/ 	.word	0x0000b9f0


	//   ....[43]....
        /*0358*/ 	.word	0x0000ba10


	//   ....[44]....
        /*035c*/ 	.word	0x0000bd00


	//   ....[45]....
        /*0360*/ 	.word	0x0000d1f0


	//   ....[46]....
        /*0364*/ 	.word	0x0000d210


	//   ....[47]....
        /*0368*/ 	.word	0x0000d250


	//   ....[48]....
        /*036c*/ 	.word	0x0000d280


	//   ....[49]....
        /*0370*/ 	.word	0x0000d2d0


	//   ....[50]....
        /*0374*/ 	.word	0x0000d300


	//   ....[51]....
        /*0378*/ 	.word	0x0000d320


	//   ....[52]....
        /*037c*/ 	.word	0x0000d360


	//   ....[53]....
        /*0380*/ 	.word	0x0000d9a0


	//   ....[54]....
        /*0384*/ 	.word	0x0000d9c0


	//   ....[55]....
        /*0388*/ 	.word	0x0000da30


	//   ....[56]....
        /*038c*/ 	.word	0x0000da70


	//   ....[57]....
        /*0390*/ 	.word	0x0000dab0


	//   ....[58]....
        /*0394*/ 	.word	0x0000dae0


	//   ....[59]....
        /*0398*/ 	.word	0x0000daf0


	//   ....[60]....
        /*039c*/ 	.word	0x0000db30


	//   ....[61]....
        /*03a0*/ 	.word	0x0000df90


	//   ....[62]....
        /*03a4*/ 	.word	0x0000dfc0


	//   ....[63]....
        /*03a8*/ 	.word	0x0000dff0


	//   ....[64]....
        /*03ac*/ 	.word	0x0000e050


	//   ....[65]....
        /*03b0*/ 	.word	0x0000e1a0


	//   ....[66]....
        /*03b4*/ 	.word	0x0000e1c0


	//   ....[67]....
        /*03b8*/ 	.word	0x0000e1d0


	//   ....[68]....
        /*03bc*/ 	.word	0x0000e320


	//   ....[69]....
        /*03c0*/ 	.word	0x0000eb80


	//   ....[70]....
        /*03c4*/ 	.word	0x0000eba0


	//   ....[71]....
        /*03c8*/ 	.word	0x0000ebc0


	//   ....[72]....
        /*03cc*/ 	.word	0x0000ebf0


	//   ....[73]....
        /*03d0*/ 	.word	0x0000ec10


	//   ....[74]....
        /*03d4*/ 	.word	0x0000ec40


	//   ....[75]....
        /*03d8*/ 	.word	0x0000ec60


	//   ....[76]....
        /*03dc*/ 	.word	0x0000ec70


	//   ....[77]....
        /*03e0*/ 	.word	0x0000efb0


	//   ....[78]....
        /*03e4*/ 	.word	0x0000eff0


	//   ....[79]....
        /*03e8*/ 	.word	0x0000f020


	//   ....[80]....
        /*03ec*/ 	.word	0x0000f060


	//   ....[81]....
        /*03f0*/ 	.word	0x0000f080


	//   ....[82]....
        /*03f4*/ 	.word	0x0000f130


	//   ....[83]....
        /*03f8*/ 	.word	0x0000f150


	//   ....[84]....
        /*03fc*/ 	.word	0x0000f160


	//   ....[85]....
        /*0400*/ 	.word	0x0000f7a0


	//   ....[86]....
        /*0404*/ 	.word	0x0000f980


	//   ....[87]....
        /*0408*/ 	.word	0x0000ffc0


	//   ....[88]....
        /*040c*/ 	.word	0x000100a0


	//   ....[89]....
        /*0410*/ 	.word	0x00010140


	//   ....[90]....
        /*0414*/ 	.word	0x000101c0


	//   ....[91]....
        /*0418*/ 	.word	0x00010270


	//   ....[92]....
        /*041c*/ 	.word	0x000102f0


	//   ....[93]....
        /*0420*/ 	.word	0x000103a0


	//   ....[94]....
        /*0424*/ 	.word	0x00010420


	//   ....[95]....
        /*0428*/ 	.word	0x000104b0


	//   ....[96]....
        /*042c*/ 	.word	0x00010540


	//   ....[97]....
        /*0430*/ 	.word	0x000105c0


	//   ....[98]....
        /*0434*/ 	.word	0x00010640


	//   ....[99]....
        /*0438*/ 	.word	0x000106f0


	//   ....[100]....
        /*043c*/ 	.word	0x00010770


	//   ....[101]....
        /*0440*/ 	.word	0x00010810


	//   ....[102]....
        /*0444*/ 	.word	0x00010890


	//   ....[103]....
        /*0448*/ 	.word	0x00010920


	//   ....[104]....
        /*044c*/ 	.word	0x00010a50


	//   ....[105]....
        /*0450*/ 	.word	0x00010b40


	//   ....[106]....
        /*0454*/ 	.word	0x00010d70


	//   ....[107]....
        /*0458*/ 	.word	0x00010dc0


	//   ....[108]....
        /*045c*/ 	.word	0x00010f80


	//   ....[109]....
        /*0460*/ 	.word	0x00010fd0


	//   ....[110]....
        /*0464*/ 	.word	0x00011190


	//   ....[111]....
        /*0468*/ 	.word	0x000111e0


	//   ....[112]....
        /*046c*/ 	.word	0x000112c0


	//   ....[113]....
        /*0470*/ 	.word	0x00011360


	//   ....[114]....
        /*0474*/ 	.word	0x000113c0


	//   ....[115]....
        /*0478*/ 	.word	0x00011460


	//   ....[116]....
        /*047c*/ 	.word	0x000114c0


	//   ....[117]....
        /*0480*/ 	.word	0x00011560


	//   ....[118]....
        /*0484*/ 	.word	0x000115c0


	//   ....[119]....
        /*0488*/ 	.word	0x00011660


	//   ....[120]....
        /*048c*/ 	.word	0x00011740


	//   ....[121]....
        /*0490*/ 	.word	0x00011810


	//   ....[122]....
        /*0494*/ 	.word	0x00011900


	//   ....[123]....
        /*0498*/ 	.word	0x00011a10


	//   ....[124]....
        /*049c*/ 	.word	0x00011b20


	//   ....[125]....
        /*04a0*/ 	.word	0x00011c00


	//   ....[126]....
        /*04a4*/ 	.word	0x00011d10


	//   ....[127]....
        /*04a8*/ 	.word	0x00011df0


	//   ....[128]....
        /*04ac*/ 	.word	0x00011e80


	//   ....[129]....
        /*04b0*/ 	.word	0x00011fa0


	//----- nvinfo : EIATTR_REG_RECONFIG
	.align		4
.L_944:
        /*04b4*/ 	.byte	0x01, 0x54
	.zero		2


	//----- nvinfo : EIATTR_SYSCALL_OFFSETS
	.align		4
        /*04b8*/ 	.byte	0x04, 0x46
        /*04ba*/ 	.short	(.L_946 - .L_945)


	//   ....[0]....
.L_945:
        /*04bc*/ 	.word	0x000037e0


	//   ....[1]....
        /*04c0*/ 	.word	0x0000c9a0


	//   ....[2]....
        /*04c4*/ 	.word	0x0000caf0


	//   ....[3]....
        /*04c8*/ 	.word	0x0000cbe0


	//   ....[4]....
        /*04cc*/ 	.word	0x0000d630


	//----- nvinfo : EIATTR_MBARRIER_INSTR_OFFSETS
	.align		4
.L_946:
        /*04d0*/ 	.byte	0x04, 0x39
        /*04d2*/ 	.short	(.L_948 - .L_947)


	//   ....[0]....
.L_947:
        /*04d4*/ 	.word	0x00000180
        /*04d8*/ 	.word	0x000000ff
        /*04dc*/ 	.word	0x00028c00
        /*04e0*/ 	.short	0x0100
        /*04e2*/ 	.byte	0x08
	.zero		1


	//   ....[1]....
        /*04e4*/ 	.word	0x00000190
        /*04e8*/ 	.word	0x000000ff
        /*04ec*/ 	.word	0x00028c20
        /*04f0*/ 	.short	0x0100
        /*04f2*/ 	.byte	0x08
	.zero		1


	//   ....[2]....
        /*04f4*/ 	.word	0x00000240
        /*04f8*/ 	.word	0x000000ff
        /*04fc*/ 	.word	0x00028c30
        /*0500*/ 	.short	0x0100
        /*0502*/ 	.byte	0x06
	.zero		1


	//   ....[3]....
        /*0504*/ 	.word	0x00000250
        /*0508*/ 	.word	0x000000ff
        /*050c*/ 	.word	0x00028c40
        /*0510*/ 	.short	0x0100
        /*0512*/ 	.byte	0x06
	.zero		1


	//   ....[4]....
        /*0514*/ 	.word	0x00000260
        /*0518*/ 	.word	0x000000ff
        /*051c*/ 	.word	0x00028c38
        /*0520*/ 	.short	0x0100
        /*0522*/ 	.byte	0x06
	.zero		1


	//   ....[5]....
        /*0524*/ 	.word	0x00000270
        /*0528*/ 	.word	0x000000ff
        /*052c*/ 	.word	0x00028c48
        /*0530*/ 	.short	0x0100
        /*0532*/ 	.byte	0x06
	.zero		1


	//   ....[6]....
        /*0534*/ 	.word	0x000003a0
        /*0538*/ 	.word	0x000000ff
        /*053c*/ 	.word	0x00028c50
        /*0540*/ 	.short	0x0100
        /*0542*/ 	.byte	0x08
	.zero		1


	//   ....[7]....
        /*0544*/ 	.word	0x000003b0
        /*0548*/ 	.word	0x000000ff
        /*054c*/ 	.word	0x00028c60
        /*0550*/ 	.short	0x0100
        /*0552*/ 	.byte	0x08
	.zero		1


	//   ....[8]....
        /*0554*/ 	.word	0x000003c0
        /*0558*/ 	.word	0x000000ff
        /*055c*/ 	.word	0x00028c58
        /*0560*/ 	.short	0x0100
        /*0562*/ 	.byte	0x08
	.zero		1


	//   ....[9]....
        /*0564*/ 	.word	0x000003d0
        /*0568*/ 	.word	0x000000ff
        /*056c*/ 	.word	0x00028c68
        /*0570*/ 	.short	0x0100
        /*0572*/ 	.byte	0x08
	.zero		1


	//   ....[10]....
        /*0574*/ 	.word	0x000004c0
        /*0578*/ 	.word	0x000000ff
        /*057c*/ 	.word	0x00028c70
        /*0580*/ 	.short	0x0100
        /*0582*/ 	.byte	0x06
	.zero		1


	//   ....[11]....
        /*0584*/ 	.word	0x000004d0
        /*0588*/ 	.word	0x000000ff
        /*058c*/ 	.word	0x00028c80
        /*0590*/ 	.short	0x0100
        /*0592*/ 	.byte	0x06
	.zero		1


	//   ....[12]....
        /*0594*/ 	.word	0x000004e0
        /*0598*/ 	.word	0x000000ff
        /*059c*/ 	.word	0x00028c78
        /*05a0*/ 	.short	0x0100
        /*05a2*/ 	.byte	0x06
	.zero		1


	//   ....[13]....
        /*05a4*/ 	.word	0x000004f0
        /*05a8*/ 	.word	0x000000ff
        /*05ac*/ 	.word	0x00028c88
        /*05b0*/ 	.short	0x0100
        /*05b2*/ 	.byte	0x06
	.zero		1


	//   ....[14]....
        /*05b4*/ 	.word	0x00000620
        /*05b8*/ 	.word	0x000000ff
        /*05bc*/ 	.word	0x00028c90
        /*05c0*/ 	.short	0x0100
        /*05c2*/ 	.byte	0x08
	.zero		1


	//   ....[15]....
        /*05c4*/ 	.word	0x00000630
        /*05c8*/ 	.word	0x000000ff
        /*05cc*/ 	.word	0x00028ca0
        /*05d0*/ 	.short	0x0100
        /*05d2*/ 	.byte	0x08
	.zero		1


	//   ....[16]....
        /*05d4*/ 	.word	0x00000640
        /*05d8*/ 	.word	0x000000ff
        /*05dc*/ 	.word	0x00028c98
        /*05e0*/ 	.short	0x0100
        /*05e2*/ 	.byte	0x08
	.zero		1


	//   ....[17]....
        /*05e4*/ 	.word	0x00000650
        /*05e8*/ 	.word	0x000000ff
        /*05ec*/ 	.word	0x00028ca8
        /*05f0*/ 	.short	0x0100
        /*05f2*/ 	.byte	0x08
	.zero		1


	//   ....[18]....
        /*05f4*/ 	.word	0x00000790
        /*05f8*/ 	.word	0x000000ff
        /*05fc*/ 	.word	0x00028cb0
        /*0600*/ 	.short	0x0100
        /*0602*/ 	.byte	0x08
	.zero		1


	//   ....[19]....
        /*0604*/ 	.word	0x000007a0
        /*0608*/ 	.word	0x000000ff
        /*060c*/ 	.word	0x00028cc0
        /*0610*/ 	.short	0x0100
        /*0612*/ 	.byte	0x08
	.zero		1


	//   ....[20]....
        /*0614*/ 	.word	0x000007b0
        /*0618*/ 	.word	0x000000ff
        /*061c*/ 	.word	0x00028cb8
        /*0620*/ 	.short	0x0100
        /*0622*/ 	.byte	0x08
	.zero		1


	//   ....[21]....
        /*0624*/ 	.word	0x000007c0
        /*0628*/ 	.word	0x000000ff
        /*062c*/ 	.word	0x00028cc8
        /*0630*/ 	.short	0x0100
        /*0632*/ 	.byte	0x08
	.zero		1


	//   ....[22]....
        /*0634*/ 	.word	0x00001940
        /*0638*/ 	.word	0x000000ff
        /*063c*/ 	.word	0x00028c50
        /*0640*/ 	.short	0x010a
        /*0642*/ 	.byte	0x15
	.zero		1


	//   ....[23]....
        /*0644*/ 	.word	0x00001bf0
        /*0648*/ 	.word	0x000000ff
        /*064c*/ 	.word	0x00000000
        /*0650*/ 	.short	0x0101
        /*0652*/ 	.byte	0x06
	.zero		1


	//   ....[24]....
        /*0654*/ 	.word	0x00002540
        /*0658*/ 	.word	0x000000ff
        /*065c*/ 	.word	0x00028c50
        /*0660*/ 	.short	0x010a
        /*0662*/ 	.byte	0x15
	.zero		1


	//   ....[25]....
        /*0664*/ 	.word	0x00002580
        /*0668*/ 	.word	0x000000ff
        /*066c*/ 	.word	0x00028c50
        /*0670*/ 	.short	0x010a
        /*0672*/ 	.byte	0x15
	.zero		1


	//   ....[26]....
        /*0674*/ 	.word	0x00002760
        /*0678*/ 	.word	0x000000ff
        /*067c*/ 	.word	0x00000000
        /*0680*/ 	.short	0x0101
        /*0682*/ 	.byte	0x06
	.zero		1


	//   ....[27]....
        /*0684*/ 	.word	0x00003860
        /*0688*/ 	.word	0x000000ff
        /*068c*/ 	.word	0x00028c00
        /*0690*/ 	.short	0x010a
        /*0692*/ 	.byte	0x2a
	.zero		1


	//   ....[28]....
        /*0694*/ 	.word	0x000038e0
        /*0698*/ 	.word	0x00000007
        /*069c*/ 	.word	0x00028c30
        /*06a0*/ 	.short	0x010a
        /*06a2*/ 	.byte	0x3f
	.zero		1


	//   ....[29]....
        /*06a4*/ 	.word	0x00003920
        /*06a8*/ 	.word	0x00000007
        /*06ac*/ 	.word	0x00028c30
        /*06b0*/ 	.short	0x010a
        /*06b2*/ 	.byte	0x3f
	.zero		1


	//   ....[30]....
        /*06b4*/ 	.word	0x00003dc0
        /*06b8*/ 	.word	0x000000ff
        /*06bc*/ 	.word	0x00000000
        /*06c0*/ 	.short	0x0101
        /*06c2*/ 	.byte	0x06
	.zero		1


	//   ....[31]....
        /*06c4*/ 	.word	0x00004b80
        /*06c8*/ 	.word	0x00000007
        /*06cc*/ 	.word	0x00028c50
        /*06d0*/ 	.short	0x010a
        /*06d2*/ 	.byte	0x3f
	.zero		1


	//   ....[32]....
        /*06d4*/ 	.word	0x00004bc0
        /*06d8*/ 	.word	0x00000007
        /*06dc*/ 	.word	0x00028c50
        /*06e0*/ 	.short	0x010a
        /*06e2*/ 	.byte	0x3f
	.zero		1


	//   ....[33]....
        /*06e4*/ 	.word	0x00004ed0
        /*06e8*/ 	.word	0x000000ff
        /*06ec*/ 	.word	0x00000000
        /*06f0*/ 	.short	0x0101
        /*06f2*/ 	.byte	0x06
	.zero		1


	//   ....[34]....
        /*06f4*/ 	.word	0x00005040
        /*06f8*/ 	.word	0x000000ff
        /*06fc*/ 	.word	0x00028c30
        /*0700*/ 	.short	0x010a
        /*0702*/ 	.byte	0x17
	.zero		1


	//   ....[35]....
        /*0704*/ 	.word	0x00005080
        /*0708*/ 	.word	0x000000ff
        /*070c*/ 	.word	0x00028c30
        /*0710*/ 	.short	0x010a
        /*0712*/ 	.byte	0x17
	.zero		1


	//   ....[36]....
        /*0714*/ 	.word	0x00005330
        /*0718*/ 	.word	0x000000ff
        /*071c*/ 	.word	0x00000000
        /*0720*/ 	.short	0x0101
        /*0722*/ 	.byte	0x06
	.zero		1


	//   ....[37]....
        /*0724*/ 	.word	0x00006aa0
        /*0728*/ 	.word	0x000000ff
        /*072c*/ 	.word	0x00028c50
        /*0730*/ 	.short	0x010a
        /*0732*/ 	.byte	0x17
	.zero		1


	//   ....[38]....
        /*0734*/ 	.word	0x00006ae0
        /*0738*/ 	.word	0x000000ff
        /*073c*/ 	.word	0x00028c50
        /*0740*/ 	.short	0x010a
        /*0742*/ 	.byte	0x17
	.zero		1


	//   ....[39]....
        /*0744*/ 	.word	0x00006da0
        /*0748*/ 	.word	0x000000ff
        /*074c*/ 	.word	0x00000000
        /*0750*/ 	.short	0x0101
        /*0752*/ 	.byte	0x17
	.zero		1


	//   ....[40]....
        /*0754*/ 	.word	0x00006ec0
        /*0758*/ 	.word	0x000000ff
        /*075c*/ 	.word	0x00028c30
        /*0760*/ 	.short	0x010a
        /*0762*/ 	.byte	0x16
	.zero		1


	//   ....[41]....
        /*0764*/ 	.word	0x00006f00
        /*0768*/ 	.word	0x000000ff
        /*076c*/ 	.word	0x00028c30
        /*0770*/ 	.short	0x010a
        /*0772*/ 	.byte	0x16
	.zero		1


	//   ....[42]....
        /*0774*/ 	.word	0x00007100
        /*0778*/ 	.word	0x000000ff
        /*077c*/ 	.word	0x00000000
        /*0780*/ 	.short	0x0101
        /*0782*/ 	.byte	0x06
	.zero		1


	//   ....[43]....
        /*0784*/ 	.word	0x000083b0
        /*0788*/ 	.word	0x000000ff
        /*078c*/ 	.word	0x00028c50
        /*0790*/ 	.short	0x010a
        /*0792*/ 	.byte	0x16
	.zero		1


	//   ....[44]....
        /*0794*/ 	.word	0x000083f0
        /*0798*/ 	.word	0x000000ff
        /*079c*/ 	.word	0x00028c50
        /*07a0*/ 	.short	0x010a
        /*07a2*/ 	.byte	0x16
	.zero		1


	//   ....[45]....
        /*07a4*/ 	.word	0x000086a0
        /*07a8*/ 	.word	0x000000ff
        /*07ac*/ 	.word	0x00000000
        /*07b0*/ 	.short	0x0101
        /*07b2*/ 	.byte	0x16
	.zero		1


	//   ....[46]....
        /*07b4*/ 	.word	0x0000ab80
        /*07b8*/ 	.word	0x000000ff
        /*07bc*/ 	.word	0x00000000
        /*07c0*/ 	.short	0x0101
        /*07c2*/ 	.byte	0x05
	.zero		1


	//   ....[47]....
        /*07c4*/ 	.word	0x0000cfe0
        /*07c8*/ 	.word	0x00000019
        /*07cc*/ 	.word	0x00028c40
        /*07d0*/ 	.short	0x010a
        /*07d2*/ 	.byte	0x3f
	.zero		1


	//   ....[48]....
        /*07d4*/ 	.word	0x0000d410
        /*07d8*/ 	.word	0x00000019
        /*07dc*/ 	.word	0x00028c30
        /*07e0*/ 	.short	0x0107
        /*07e2*/ 	.byte	0x3f
	.zero		1


	//   ....[49]....
        /*07e4*/ 	.word	0x0000d4e0
        /*07e8*/ 	.word	0x00000019
        /*07ec*/ 	.word	0x00028c30
        /*07f0*/ 	.short	0x0101
        /*07f2*/ 	.byte	0x3f
	.zero		1


	//   ....[50]....
        /*07f4*/ 	.word	0x0000dbe0
        /*07f8*/ 	.word	0x00000011
        /*07fc*/ 	.word	0x00028c00
        /*0800*/ 	.short	0x0107
        /*0802*/ 	.byte	0x3f
	.zero		1


	//   ....[51]....
        /*0804*/ 	.word	0x0000dcd0
        /*0808*/ 	.word	0x00000011
        /*080c*/ 	.word	0x00028c00
        /*0810*/ 	.short	0x0101
        /*0812*/ 	.byte	0x3f
	.zero		1


	//   ....[52]....
        /*0814*/ 	.word	0x0000dcf0
        /*0818*/ 	.word	0x00000011
        /*081c*/ 	.word	0x00028c20
        /*0820*/ 	.short	0x010a
        /*0822*/ 	.byte	0x3f
	.zero		1


	//   ....[53]....
        /*0824*/ 	.word	0x0000dd80
        /*0828*/ 	.word	0x00000019
        /*082c*/ 	.word	0x00028c60
        /*0830*/ 	.short	0x010a
        /*0832*/ 	.byte	0x3f
	.zero		1


	//   ....[54]....
        /*0834*/ 	.word	0x0000e5e0
        /*0838*/ 	.word	0x00000019
        /*083c*/ 	.word	0x00028c50
        /*0840*/ 	.short	0x0107
        /*0842*/ 	.byte	0x3f
	.zero		1


	//   ....[55]....
        /*0844*/ 	.word	0x0000e6b0
        /*0848*/ 	.word	0x00000019
        /*084c*/ 	.word	0x00028c50
        /*0850*/ 	.short	0x0101
        /*0852*/ 	.byte	0x3f
	.zero		1


	//   ....[56]....
        /*0854*/ 	.word	0x0000e9e0
        /*0858*/ 	.word	0x00000008
        /*085c*/ 	.word	0x00028c40
        /*0860*/ 	.short	0x010a
        /*0862*/ 	.byte	0x3f
	.zero		1


	//   ....[57]....
        /*0864*/ 	.word	0x0000ed10
        /*0868*/ 	.word	0x00000008
        /*086c*/ 	.word	0x00028c30
        /*0870*/ 	.short	0x0107
        /*0872*/ 	.byte	0x3f
	.zero		1


	//   ....[58]....
        /*0874*/ 	.word	0x0000edd0
        /*0878*/ 	.word	0x00000008
        /*087c*/ 	.word	0x00028c30
        /*0880*/ 	.short	0x0101
        /*0882*/ 	.byte	0x3f
	.zero		1


	//   ....[59]....
        /*0884*/ 	.word	0x0000ee00
        /*0888*/ 	.word	0x00000008
        /*088c*/ 	.word	0x00028c60
        /*0890*/ 	.short	0x010a
        /*0892*/ 	.byte	0x3f
	.zero		1


	//   ....[60]....
        /*0894*/ 	.word	0x0000f460
        /*0898*/ 	.word	0x00000008
        /*089c*/ 	.word	0x00028c50
        /*08a0*/ 	.short	0x0107
        /*08a2*/ 	.byte	0x3f
	.zero		1


	//   ....[61]....
        /*08a4*/ 	.word	0x0000f520
        /*08a8*/ 	.word	0x00000008
        /*08ac*/ 	.word	0x00028c50
        /*08b0*/ 	.short	0x0101
        /*08b2*/ 	.byte	0x3f
	.zero		1


	//   ....[62]....
        /*08b4*/ 	.word	0x0000f900
        /*08b8*/ 	.word	0x00000007
        /*08bc*/ 	.word	0x00028c20
        /*08c0*/ 	.short	0x010a
        /*08c2*/ 	.byte	0x3f
	.zero		1


	//   ....[63]....
        /*08c4*/ 	.word	0x0000fa80
        /*08c8*/ 	.word	0x00000005
        /*08cc*/ 	.word	0x00028c40
        /*08d0*/ 	.short	0x010a
        /*08d2*/ 	.byte	0x3f
	.zero		1


	//   ....[64]....
        /*08d4*/ 	.word	0x0000fb20
        /*08d8*/ 	.word	0x00000003
        /*08dc*/ 	.word	0x00028c40
        /*08e0*/ 	.short	0x010a
        /*08e2*/ 	.byte	0x3f
	.zero		1


	//   ....[65]....
        /*08e4*/ 	.word	0x0000fb60
        /*08e8*/ 	.word	0x00000005
        /*08ec*/ 	.word	0x00028c60
        /*08f0*/ 	.short	0x010a
        /*08f2*/ 	.byte	0x3f
	.zero		1


	//   ....[66]....
        /*08f4*/ 	.word	0x0000fba0
        /*08f8*/ 	.word	0x00000003
        /*08fc*/ 	.word	0x00028c60
        /*0900*/ 	.short	0x010a
        /*0902*/ 	.byte	0x3f
	.zero		1


	//   ....[67]....
        /*0904*/ 	.word	0x0000fc10
        /*0908*/ 	.word	0x00000003
        /*090c*/ 	.word	0x00028c50
        /*0910*/ 	.short	0x010a
        /*0912*/ 	.byte	0x3f
	.zero		1


	//   ....[68]....
        /*0914*/ 	.word	0x0000fc70
        /*0918*/ 	.word	0x00000003
        /*091c*/ 	.word	0x00028c50
        /*0920*/ 	.short	0x010a
        /*0922*/ 	.byte	0x3f
	.zero		1


	//   ....[69]....
        /*0924*/ 	.word	0x0000fcd0
        /*0928*/ 	.word	0x00000003
        /*092c*/ 	.word	0x00028c00
        /*0930*/ 	.short	0x010a
        /*0932*/ 	.byte	0x3f
	.zero		1


	//   ....[70]....
        /*0934*/ 	.word	0x0000fd20
        /*0938*/ 	.word	0x00000007
        /*093c*/ 	.word	0x00028c30
        /*0940*/ 	.short	0x010a
        /*0942*/ 	.byte	0x3f
	.zero		1


	//   ....[71]....
        /*0944*/ 	.word	0x0000fd70
        /*0948*/ 	.word	0x00000007
        /*094c*/ 	.word	0x00028c50
        /*0950*/ 	.short	0x010a
        /*0952*/ 	.byte	0x3f
	.zero		1


	//   ....[72]....
        /*0954*/ 	.word	0x0000fdd0
        /*0958*/ 	.word	0x00000006
        /*095c*/ 	.word	0x00028c30
        /*0960*/ 	.short	0x010a
        /*0962*/ 	.byte	0x3f
	.zero		1


	//   ....[73]....
        /*0964*/ 	.word	0x0000fe30
        /*0968*/ 	.word	0x00000008
        /*096c*/ 	.word	0x00028c50
        /*0970*/ 	.short	0x010a
        /*0972*/ 	.byte	0x3f
	.zero		1


	//   ....[74]....
        /*0974*/ 	.word	0x0000fe90
        /*0978*/ 	.word	0x00000006
        /*097c*/ 	.word	0x00028c30
        /*0980*/ 	.short	0x010a
        /*0982*/ 	.byte	0x3f
	.zero		1


	//   ....[75]....
        /*0984*/ 	.word	0x0000fef0
        /*0988*/ 	.word	0x00000008
        /*098c*/ 	.word	0x00028c50
        /*0990*/ 	.short	0x010a
        /*0992*/ 	.byte	0x3f
	.zero		1


	//   ....[76]....
        /*0994*/ 	.word	0x0000fff0
        /*0998*/ 	.word	0x00000019
        /*099c*/ 	.word	0x00028c40
        /*09a0*/ 	.short	0x010a
        /*09a2*/ 	.byte	0x3f
	.zero		1


	//   ....[77]....
        /*09a4*/ 	.word	0x00010950
        /*09a8*/ 	.word	0x00000011
        /*09ac*/ 	.word	0x00028c20
        /*09b0*/ 	.short	0x010a
        /*09b2*/ 	.byte	0x3f
	.zero		1


	//   ....[78]....
        /*09b4*/ 	.word	0x000109a0
        /*09b8*/ 	.word	0x00000019
        /*09bc*/ 	.word	0x00028c60
        /*09c0*/ 	.short	0x010a
        /*09c2*/ 	.byte	0x3f
	.zero		1


	//   ....[79]....
        /*09c4*/ 	.word	0x00011210
        /*09c8*/ 	.word	0x00000008
        /*09cc*/ 	.word	0x00028c40
        /*09d0*/ 	.short	0x010a
        /*09d2*/ 	.byte	0x3f
	.zero		1


	//   ....[80]....
        /*09d4*/ 	.word	0x00011690
        /*09d8*/ 	.word	0x00000008
        /*09dc*/ 	.word	0x00028c60
        /*09e0*/ 	.short	0x010a
        /*09e2*/ 	.byte	0x3f
	.zero		1


	//   ....[81]....
        /*09e4*/ 	.word	0x00011ec0
        /*09e8*/ 	.word	0x00000007
        /*09ec*/ 	.word	0x00028c20
        /*09f0*/ 	.short	0x010a
        /*09f2*/ 	.byte	0x3f
	.zero		1


	//   ....[82]....
        /*09f4*/ 	.word	0x00012060
        /*09f8*/ 	.word	0x00000005
        /*09fc*/ 	.word	0x00028c40
        /*0a00*/ 	.short	0x010a
        /*0a02*/ 	.byte	0x3f
	.zero		1


	//   ....[83]....
        /*0a04*/ 	.word	0x000120b0
        /*0a08*/ 	.word	0x00000003
        /*0a0c*/ 	.word	0x00028c40
        /*0a10*/ 	.short	0x010a
        /*0a12*/ 	.byte	0x3f
	.zero		1


	//   ....[84]....
        /*0a14*/ 	.word	0x00012100
        /*0a18*/ 	.word	0x00000005
        /*0a1c*/ 	.word	0x00028c60
        /*0a20*/ 	.short	0x010a
        /*0a22*/ 	.byte	0x3f
	.zero		1


	//----- nvinfo : EIATTR_NUM_MBARRIERS
	.align		4
.L_948:
        /*0a24*/ 	.byte	0x03, 0x38
        /*0a26*/ 	.short	0x0016


	//----- nvinfo : EIATTR_EXIT_INSTR_OFFSETS
	.align		4
        /*0a28*/ 	.byte	0x04, 0x1c
        /*0a2a*/ 	.short	(.L_950 - .L_949)


	//   ....[0]....
.L_949:
        /*0a2c*/ 	.word	0x00000930


	//   ....[1]....
        /*0a30*/ 	.word	0x0000bc70


	//   ....[2]....
        /*0a34*/ 	.word	0x0000fbf0


	//----- nvinfo : EIATTR_MAX_THREADS
	.align		4
.L_950:
        /*0a38*/ 	.byte	0x04, 0x05
        /*0a3a*/ 	.short	(.L_952 - .L_951)
.L_951:
        /*0a3c*/ 	.word	0x00000180
        /*0a40*/ 	.word	0x00000001
        /*0a44*/ 	.word	0x00000001


	//----- nvinfo : EIATTR_CRS_STACK_SIZE
	.align		4
.L_952:
        /*0a48*/ 	.byte	0x04, 0x1e
        /*0a4a*/ 	.short	(.L_954 - .L_953)
.L_953:
        /*0a4c*/ 	.word	0x00000000


	//----- nvinfo : EIATTR_CBANK_PARAM_SIZE
	.align		4
.L_954:
        /*0a50*/ 	.byte	0x03, 0x19
        /*0a52*/ 	.short	0x0af0


	//----- nvinfo : EIATTR_PARAM_CBANK
	.align		4
        /*0a54*/ 	.byte	0x04, 0x0a
        /*0a56*/ 	.short	(.L_956 - .L_955)
	.align		4
.L_955:
        /*0a58*/ 	.word	index@(.nv.constant0._ZN7cutlass13device_kernelIN5flash11enable_sm90INS1_16FlashAttnFwdSm90INS1_25CollectiveMainloopFwdSm90ILi2EN4cute5tupleIJNS5_1CILi1EEES8_S8_EEENS6_IJNS7_ILi64EEESA_SA_EEELi512ENS_6half_tEfNS_4arch4Sm90ELb1ELb0ELb0ELb0ELb1ELb0ELb0ELb0ELb0ELb1ELb0ELb0EEENS1_21CollectiveEpilogueFwdINS6_IJSA_NS7_ILi512EEESA_EEES9_SC_SE_Li256ELb0ELb1ELb0ELb0EEENS1_30DynamicPersistentTileSchedulerILi256ELi128ELb0ELb1ELb1EEEEEEEEEvNT_6ParamsE)
        /*0a5c*/ 	.short	0x0210
        /*0a5e*/ 	.short	0x0af0


	//----- nvinfo : EIATTR_SW_WAR
	.align		4
.L_956:
        /*0a60*/ 	.byte	0x04, 0x36
        /*0a62*/ 	.short	(.L_958 - .L_957)
.L_957:
        /*0a64*/ 	.word	0x00000008
.L_958:


//--------------------- .nv.info._ZN7cutlass13device_kernelIN5flash11enable_sm90INS1_16FlashAttnFwdSm90INS1_25CollectiveMainloopFwdSm90ILi2EN4cute5tupleIJNS5_1CILi1EEES8_S8_EEENS6_IJNS7_ILi64EEESA_SA_EEELi512ENS_6half_tEfNS_4arch4Sm90ELb1ELb0ELb0ELb0ELb1ELb0ELb1ELb0ELb0ELb1ELb0ELb0EEENS1_21CollectiveEpilogueFwdINS6_IJSA_NS7_ILi512EEESA_EEES9_SC_SE_Li256ELb0ELb1ELb0ELb0EEENS1_30DynamicPersistentTileSchedulerILi256ELi128ELb0ELb1ELb1EEEEEEEEEvNT_6ParamsE --------------------------
	.section	.nv.info._ZN7cutlass13device_kernelIN5flash11enable_sm90INS1_16FlashAttnFwdSm90INS1_25CollectiveMainloopFwdSm90ILi2EN4cute5tupleIJNS5_1CILi1EEES8_S8_EEENS6_IJNS7_ILi64EEESA_SA_EEELi512ENS_6half_tEfNS_4arch4Sm90ELb1ELb0ELb0ELb0ELb1ELb0ELb1ELb0ELb0ELb1ELb0ELb0EEENS1_21CollectiveEpilogueFwdINS6_IJSA_NS7_ILi512EEESA_EEES9_SC_SE_Li256ELb0ELb1ELb0ELb0EEENS1_30DynamicPersistentTileSchedulerILi256ELi128ELb0ELb1ELb1EEEEEEEEEvNT_6ParamsE,"",@"SHT_CUDA_INFO"
	.sectionflags	@""
	.align	4


	//----- nvinfo : EIATTR_CUDA_API_VERSION
	.align		4
        /*0000*/ 	.byte	0x04, 0x37
        /*0002*/ 	.short	(.L_960 - .L_959)
.L_959:
        /*0004*/ 	.word	0x00000082


	//----- nvinfo : EIATTR_KPARAM_INFO
	.align		4
.L_960:
        /*0008*/ 	.byte	0x04, 0x17
        /*000a*/ 	.short	(.L_962 - .L_961)
.L_961:
        /*000c*/ 	.word	0x00000000
        /*0010*/ 	.short	0x0000
        /*0012*/ 	.short	0x0070
        /*0014*/ 	.byte	0x00, 0xf0, 0x01, 0x2e


	//----- nvinfo : EIATTR_SPARSE_MMA_MASK
	.align		4
.L_962:
        /*0018*/ 	.byte	0x03, 0x50
        /*001a*/ 	.short	0x0000


	//----- nvinfo : EIATTR_MAXREG_COUNT
	.align		4
        /*001c*/ 	.byte	0x03, 0x1b
        /*001e*/ 	.short	0x00a8


	//----- nvinfo : EIATTR_NUM_BARRIERS
	.align		4
        /*0020*/ 	.byte	0x02, 0x4c
        /*0022*/ 	.byte	0x10
	.zero		1


	//----- nvinfo : EIATTR_EXTERNS
	.align		4
        /*0024*/ 	.byte	0x04, 0x0f
        /*0026*/ 	.short	(.L_964 - .L_963)


	//   ....[0]....
	.align		4
.L_963:
        /*0028*/ 	.word	index@(__assertfail)


	//----- nvinfo : EIATTR_ANNOTATIONS
	.align		4
.L_964:
        /*002c*/ 	.byte	0x04, 0x55
        /*002e*/ 	.short	(.L_966 - .L_965)


	//   ....[0]....
.L_965:
        /*0030*/ 	.word	0x00000001
        /*0034*/ 	.byte	0xb0, 0xf9, 0x00, 0x00, 0x01, 0x00, 0x00, 0x00, 0xb0, 0xfa, 0x00, 0x00, 0x01, 0x00, 0x00, 0x00
        /*0044*/ 	.byte	0xf0, 0x01, 0x01, 0x00, 0x01, 0x00, 0x00, 0x00, 0x20, 0x02, 0x01, 0x00, 0x01, 0x00, 0x00, 0x00
        /*0054*/ 	.byte	0x10, 0x10, 0x01, 0x00, 0x01, 0x00, 0x00, 0x00, 0x20, 0x10, 0x01, 0x00, 0x01, 0x00, 0x00, 0x00
        /*0064*/ 	.byte	0x80, 0x1e, 0x01, 0x00, 0x01, 0x00, 0x00, 0x00, 0x90, 0x1e, 0x01, 0x00, 0x01, 0x00, 0x00, 0x00
        /*0074*/ 	.byte	0x10, 0x27, 0x01, 0x00, 0x01, 0x00, 0x00, 0x00, 0x30, 0x27, 0x01, 0x00, 0x01, 0x00, 0x00, 0x00
        /*0084*/ 	.byte	0x70, 0x28, 0x01, 0x00, 0x01, 0x00, 0x00, 0x00, 0x90, 0x28, 0x01, 0x00, 0x01, 0x00, 0x00, 0x00
        /*0094*/ 	.byte	0x80, 0x43, 0x01, 0x00


	//----- nvinfo : EIATTR_MERCURY_ISA_VERSION
	.align		4
.L_966:
        /*0098*/ 	.byte	0x03, 0x5f
        /*009a*/ 	.short	0x0101


	//----- nvinfo : EIATTR_INT_WARP_WIDE_INSTR_OFFSETS
	.align		4
        /*009c*/ 	.byte	0x04, 0x31
        /*009e*/ 	.short	(.L_968 - .L_967)


	//   ....[0]....
.L_967:
        /*00a0*/ 	.word	0x000000c0


	//   ....[1]....
        /*00a4*/ 	.word	0x000000d0


	//   ....[2]....
        /*00a8*/ 	.word	0x000000e0


	//   ....[3]....
        /*00ac*/ 	.word	0x00000180


	//   ....[4]....
        /*00b0*/ 	.word	0x00010730


	//   ....[5]....
        /*00b4*/ 	.word	0x000107c0


	//   ....[6]....
        /*00b8*/ 	.word	0x00014110


	//   ....[7]....
        /*00bc*/ 	.word	0x000141a0


	//----- nvinfo : EIATTR_COOP_GROUP_MASK_REGIDS
	.align		4
.L_968:
        /*00c0*/ 	.byte	0x04, 0x29
        /*00c2*/ 	.short	(.L_970 - .L_969)


	//   ....[0]....
.L_969:
        /*00c4*/ 	.word	0xffffffff


	//   ....[1]....
        /*00c8*/ 	.word	0xffffffff


	//   ....[2]....
        /*00cc*/ 	.word	0xffffffff


	//   ....[3]....
        /*00d0*/ 	.word	0xffffffff


	//   ....[4]....
        /*00d4*/ 	.word	0xffffffff


	//   ....[5]....
        /*00d8*/ 	.word	0xffffffff


	//   ....[6]....
        /*00dc*/ 	.word	0xffffffff


	//   ....[7]....
        /*00e0*/ 	.word	0xffffffff


	//   ....[8]....
        /*00e4*/ 	.word	0xffffffff


	//   ....[9]....
        /*00e8*/ 	.word	0xffffffff


	//   ....[10]....
        /*00ec*/ 	.word	0xffffffff


	//   ....[11]....
        /*00f0*/ 	.word	0xffffffff


	//   ....[12]....
        /*00f4*/ 	.word	0xffffffff


	//   ....[13]....
        /*00f8*/ 	.word	0xffffffff


	//   ....[14]....
        /*00fc*/ 	.word	0xffffffff


	//   ....[15]....
        /*0100*/ 	.word	0xffffffff


	//   ....[16]....
        /*0104*/ 	.word	0xffffffff


	//   ....[17]....
        /*0108*/ 	.word	0xffffffff


	//   ....[18]....
        /*010c*/ 	.word	0xffffffff


	//   ....[19]....
        /*0110*/ 	.word	0xffffffff


	//   ....[20]....
        /*0114*/ 	.word	0xffffffff


	//   ....[21]....
        /*0118*/ 	.word	0xffffffff


	//   ....[22]....
        /*011c*/ 	.word	0xffffffff


	//   ....[23]....
        /*0120*/ 	.word	0xffffffff


	//   ....[24]....
        /*0124*/ 	.word	0xffffffff


	//   ....[25]....
        /*0128*/ 	.word	0xffffffff


	//   ....[26]....
        /*012c*/ 	.word	0xffffffff


	//   ....[27]....
        /*0130*/ 	.word	0xffffffff


	//   ....[28]....
        /*0134*/ 	.word	0xffffffff


	//   ....[29]....
        /*0138*/ 	.word	0xffffffff


	//   ....[30]....
        /*013c*/ 	.word	0xffffffff


	//   ....[31]....
        /*0140*/ 	.word	0xffffffff


	//   ....[32]....
        /*0144*/ 	.word	0xffffffff


	//   ....[33]....
        /*0148*/ 	.word	0xffffffff


	//   ....[34]....
        /*014c*/ 	.word	0xffffffff


	//   ....[35]....
        /*0150*/ 	.word	0xffffffff


	//   ....[36]....
        /*0154*/ 	.word	0xffffffff


	//   ....[37]....
        /*0158*/ 	.word	0xffffffff


	//   ....[38]....
        /*015c*/ 	.word	0xffffffff


	//   ....[39]....
        /*0160*/ 	.word	0xffffffff


	//   ....[40]....
        /*0164*/ 	.word	0xffffffff


	//   ....[41]....
        /*0168*/ 	.word	0xffffffff


	//   ....[42]....
        /*016c*/ 	.word	0xffffffff


	//   ....[43]....
        /*0170*/ 	.word	0xffffffff


	//   ....[44]....
        /*0174*/ 	.word	0xffffffff


	//   ....[45]....
        /*0178*/ 	.word	0xffffffff


	//   ....[46]....
        /*017c*/ 	.word	0xffffffff


	//   ....[47]....
        /*0180*/ 	.word	0xffffffff


	//   ....[48]....
        /*0184*/ 	.word	0xffffffff


	//   ....[49]....
        /*0188*/ 	.word	0xffffffff


	//   ....[50]....
        /*018c*/ 	.word	0xffffffff


	//   ....[51]....
        /*0190*/ 	.word	0xffffffff


	//   ....[52]....
        /*0194*/ 	.word	0xffffffff


	//   ....[53]....
        /*0198*/ 	.word	0xffffffff


	//   ....[54]....
        /*019c*/ 	.word	0xffffffff


	//   ....[55]....
        /*01a0*/ 	.word	0xffffffff


	//   ....[56]....
        /*01a4*/ 	.word	0xffffffff


	//   ....[57]....
        /*01a8*/ 	.word	0xffffffff


	//   ....[58]....
        /*01ac*/ 	.word	0xffffffff


	//   ....[59]....
        /*01b0*/ 	.word	0xffffffff


	//   ....[60]....
        /*01b4*/ 	.word	0xffffffff


	//   ....[61]....
        /*01b8*/ 	.word	0xffffffff


	//   ....[62]....
        /*01bc*/ 	.word	0xffffffff


	//   ....[63]....
        /*01c0*/ 	.word	0xffffffff


	//   ....[64]....
        /*01c4*/ 	.word	0xffffffff


	//   ....[65]....
        /*01c8*/ 	.word	0xffffffff


	//   ....[66]....
        /*01cc*/ 	.word	0xffffffff


	//   ....[67]....
        /*01d0*/ 	.word	0xffffffff


	//   ....[68]....
        /*01d4*/ 	.word	0xffffffff


	//   ....[69]....
        /*01d8*/ 	.word	0xffffffff


	//   ....[70]....
        /*01dc*/ 	.word	0xffffffff


	//   ....[71]....
        /*01e0*/ 	.word	0xffffffff


	//   ....[72]....
        /*01e4*/ 	.word	0xffffffff


	//   ....[73]....
        /*01e8*/ 	.word	0xffffffff


	//   ....[74]....
        /*01ec*/ 	.word	0xffffffff


	//   ....[75]....
        /*01f0*/ 	.word	0xffffffff


	//   ....[76]....
        /*01f4*/ 	.word	0xffffffff


	//   ....[77]....
        /*01f8*/ 	.word	0xffffffff


	//   ....[78]....
        /*01fc*/ 	.word	0xffffffff


	//   ....[79]....
        /*0200*/ 	.word	0xffffffff


	//   ....[80]....
        /*0204*/ 	.word	0xffffffff


	//   ....[81]....
        /*0208*/ 	.word	0xffffffff


	//   ....[82]....
        /*020c*/ 	.word	0xffffffff


	//   ....[83]....
        /*0210*/ 	.word	0xffffffff


	//   ....[84]....
        /*0214*/ 	.word	0xffffffff


	//   ....[85]....
        /*0218*/ 	.word	0xffffffff


	//   ....[86]....
        /*021c*/ 	.word	0xffffffff


	//   ....[87]....
        /*0220*/ 	.word	0xffffffff


	//   ....[88]....
        /*0224*/ 	.word	0xffffffff


	//   ....[89]....
        /*0228*/ 	.word	0xffffffff


	//   ....[90]....
        /*022c*/ 	.word	0xffffffff


	//   ....[91]....
        /*0230*/ 	.word	0xffffffff


	//   ....[92]....
        /*0234*/ 	.word	0xffffffff


	//   ....[93]....
        /*0238*/ 	.word	0xffffffff


	//   ....[94]....
        /*023c*/ 	.word	0xffffffff


	//   ....[95]....
        /*0240*/ 	.word	0xffffffff


	//   ....[96]....
        /*0244*/ 	.word	0xffffffff


	//   ....[97]....
        /*0248*/ 	.word	0xffffffff


	//   ....[98]....
        /*024c*/ 	.word	0x0500000f


	//   ....[99]....
        /*0250*/ 	.word	0x0500000f


	//   ....[100]....
        /*0254*/ 	.word	0x0500000f


	//   ....[101]....
        /*0258*/ 	.word	0x0500000f


	//   ....[102]....
        /*025c*/ 	.word	0x0500000f


	//   ....[103]....
        /*0260*/ 	.word	0x0500000f


	//   ....[104]....
        /*0264*/ 	.word	0x0500000f


	//   ....[105]....
        /*0268*/ 	.word	0x0500000f


	//   ....[106]....
        /*026c*/ 	.word	0x0500000f


	//   ....[107]....
        /*0270*/ 	.word	0x0500000f


	//   ....[108]....
        /*0274*/ 	.word	0x0500000f


	//   ....[109]....
        /*0278*/ 	.word	0x0500000f


	//   ....[110]....
        /*027c*/ 	.word	0x0500000f


	//   ....[111]....
        /*0280*/ 	.word	0x0500000f


	//   ....[112]....
        /*0284*/ 	.word	0x0500000f


	//   ....[113]....
        /*0288*/ 	.word	0x0500000f


	//   ....[114]....
        /*028c*/ 	.word	0x0500000f


	//   ....[115]....
        /*0290*/ 	.word	0x0500000f


	//   ....[116]....
        /*0294*/ 	.word	0x0500000f


	//   ....[117]....
        /*0298*/ 	.word	0x0500000f


	//   ....[118]....
        /*029c*/ 	.word	0x0500000f


	//   ....[119]....
        /*02a0*/ 	.word	0x0500000f


	//   ....[120]....
        /*02a4*/ 	.word	0x0500000f


	//   ....[121]....
        /*02a8*/ 	.word	0x0500000f


	//   ....[122]....
        /*02ac*/ 	.word	0x0500000f


	//   ....[123]....
        /*02b0*/ 	.word	0x0500000f


	//   ....[124]....
        /*02b4*/ 	.word	0x0500000f


	//   ....[125]....
        /*02b8*/ 	.word	0x0500000f


	//   ....[126]....
        /*02bc*/ 	.word	0x0500000f


	//   ....[127]....
        /*02c0*/ 	.word	0x0500000f


	//   ....[128]....
        /*02c4*/ 	.word	0x0500000f


	//   ....[129]....
        /*02c8*/ 	.word	0x0500000f


	//   ....[130]....
        /*02cc*/ 	.word	0x0500000f


	//   ....[131]....
        /*02d0*/ 	.word	0x0500000f


	//   ....[132]....
        /*02d4*/ 	.word	0x0500000f


	//   ....[133]....
        /*02d8*/ 	.word	0x0500000f


	//   ....[134]....
        /*02dc*/ 	.word	0x0500000f


	//   ....[135]....
        /*02e0*/ 	.word	0x0500000f


	//   ....[136]....
        /*02e4*/ 	.word	0x0500000f


	//   ....[137]....
        /*02e8*/ 	.word	0x0500000f


	//   ....[138]....
        /*02ec*/ 	.word	0x0500000f


	//   ....[139]....
        /*02f0*/ 	.word	0x0500000f


	//   ....[140]....
        /*02f4*/ 	.word	0x0500000f


	//   ....[141]....
        /*02f8*/ 	.word	0x0500000f


	//   ....[142]....
        /*02fc*/ 	.word	0x0500000f


	//   ....[143]....
        /*0300*/ 	.word	0x0500000f


	//   ....[144]....
        /*0304*/ 	.word	0x0500000f


	//   ....[145]....
        /*0308*/ 	.word	0x0500000f


	//   ....[146]....
        /*030c*/ 	.word	0x0500000f


	//   ....[147]....
        /*0310*/ 	.word	0x0500000f


	//   ....[148]....
        /*0314*/ 	.word	0x0500000f


	//----- nvinfo : EIATTR_COOP_GROUP_INSTR_OFFSETS
	.align		4
.L_970:
        /*0318*/ 	.byte	0x04, 0x28
        /*031a*/ 	.short	(.L_972 - .L_971)


	//   ....[0]....
.L_971:
        /*031c*/ 	.word	0x00000080


	//   ....[1]....
        /*0320*/ 	.word	0x00000090


	//   ....[2]....
        /*0324*/ 	.word	0x000002b0


	//   ....[3]....
        /*0328*/ 	.word	0x00000410


	//   ....[4]....
        /*032c*/ 	.word	0x00000530


	//   ....[5]....
        /*0330*/ 	.word	0x00000690


	//   ....[6]....
        /*0334*/ 	.word	0x00001860


	//   ....[7]....
        /*0338*/ 	.word	0x000035b0


	//   ....[8]....
        /*033c*/ 	.word	0x00004540


	//   ....[9]....
        /*0340*/ 	.word	0x00005200


	//   ....[10]....
        /*0344*/ 	.word	0x00005220


	//   ....[11]....
        /*0348*/ 	.word	0x00005570


	//   ....[12]....
        /*034c*/ 	.word	0x000056a0


	//   ....[13]....
        /*0350*/ 	.word	0x000058d0


	//   ....[14]....
        /*0354*/ 	.word	0x00005a00


	//   ....[15]....
        /*0358*/ 	.word	0x00006250


	//   ....[16]....
        /*035c*/ 	.word	0x00006fd0


	//   ....[17]....
        /*0360*/ 	.word	0x00007c10


	//   ....[18]....
        /*0364*/ 	.word	0x00007c30


	//   ....[19]....
        /*0368*/ 	.word	0x00007f60


	//   ....[20]....
        /*036c*/ 	.word	0x00008060


	//   ....[21]....
        /*0370*/ 	.word	0x000083d0


	//   ....[22]....
        /*0374*/ 	.word	0x00008440


	//   ....[23]....
        /*0378*/ 	.word	0x00009590


	//   ....[24]....
        /*037c*/ 	.word	0x0000a260


	//   ....[25]....
        /*0380*/ 	.word	0x0000af50


	//   ....[26]....
        /*0384*/ 	.word	0x0000af80


	//   ....[27]....
        /*0388*/ 	.word	0x0000b1c0


	//   ....[28]....
        /*038c*/ 	.word	0x0000b390


	//   ....[29]....
        /*0390*/ 	.word	0x0000c300


	//   ....[30]....
        /*0394*/ 	.word	0x0000c3d0


	//   ....[31]....
        /*0398*/ 	.word	0x0000c400


	//   ....[32]....
        /*039c*/ 	.word	0x0000c460


	//   ....[33]....
        /*03a0*/ 	.word	0x0000c480


	//   ....[34]....
        /*03a4*/ 	.word	0x0000d680


	//   ....[35]....
        /*03a8*/ 	.word	0x0000e1c0


	//   ....[36]....
        /*03ac*/ 	.word	0x0000e1f0


	//   ....[37]....
        /*03b0*/ 	.word	0x0000e220


	//   ....[38]....
        /*03b4*/ 	.word	0x0000e240


	//   ....[39]....
        /*03b8*/ 	.word	0x0000e880


	//   ....[40]....
        /*03bc*/ 	.word	0x0000e8a0


	//   ....[41]....
        /*03c0*/ 	.word	0x0000ead0


	//   ....[42]....
        /*03c4*/ 	.word	0x0000eaf0


	//   ....[43]....
        /*03c8*/ 	.word	0x0000f470


	//   ....[44]....
        /*03cc*/ 	.word	0x0000f490


	//   ....[45]....
        /*03d0*/ 	.word	0x0000f6d0


	//   ....[46]....
        /*03d4*/ 	.word	0x0000f6f0


	//   ....[47]....
        /*03d8*/ 	.word	0x0000f9e0


	//   ....[48]....
        /*03dc*/ 	.word	0x000111d0


	//   ....[49]....
        /*03e0*/ 	.word	0x000111f0


	//   ....[50]....
        /*03e4*/ 	.word	0x00011210


	//   ....[51]....
        /*03e8*/ 	.word	0x00011260


	//   ....[52]....
        /*03ec*/ 	.word	0x00011290


	//   ....[53]....
        /*03f0*/ 	.word	0x000112e0


	//   ....[54]....
        /*03f4*/ 	.word	0x00011310


	//   ....[55]....
        /*03f8*/ 	.word	0x00011320


	//   ....[56]....
        /*03fc*/ 	.word	0x000119e0


	//   ....[57]....
        /*0400*/ 	.word	0x00011a10


	//   ....[58]....
        /*0404*/ 	.word	0x00011a60


	//   ....[59]....
        /*0408*/ 	.word	0x00011ad0


	//   ....[60]....
        /*040c*/ 	.word	0x00011af0


	//   ....[61]....
        /*0410*/ 	.word	0x00011b70


	//   ....[62]....
        /*0414*/ 	.word	0x00011b90


	//   ....[63]....
        /*0418*/ 	.word	0x00011bb0


	//   ....[64]....
        /*041c*/ 	.word	0x000121b0


	//   ....[65]....
        /*0420*/ 	.word	0x000121e0


	//   ....[66]....
        /*0424*/ 	.word	0x00012240


	//   ....[67]....
        /*0428*/ 	.word	0x00012330


	//   ....[68]....
        /*042c*/ 	.word	0x00012350


	//   ....[69]....
        /*0430*/ 	.word	0x00012450


	//   ....[70]....
        /*0434*/ 	.word	0x00012460


	//   ....[71]....
        /*0438*/ 	.word	0x00012490


	//   ....[72]....
        /*043c*/ 	.word	0x00012a60


	//   ....[73]....
        /*0440*/ 	.word	0x00012a90


	//   ....[74]....
        /*0444*/ 	.word	0x00012ac0


	//   ....[75]....
        /*0448*/ 	.word	0x00012b20


	//   ....[76]....
        /*044c*/ 	.word	0x00012c70


	//   ....[77]....
        /*0450*/ 	.word	0x00012c90


	//   ....[78]....
        /*0454*/ 	.word	0x00012ca0


	//   ....[79]....
        /*0458*/ 	.word	0x00012df0


	//   ....[80]....
        /*045c*/ 	.word	0x00013670


	//   ....[81]....
        /*0460*/ 	.word	0x00013690


	//   ....[82]....
        /*0464*/ 	.word	0x000136e0


	//   ....[83]....
        /*0468*/ 	.word	0x000136f0


	//   ....[84]....
        /*046c*/ 	.word	0x00013730


	//   ....[85]....
        /*0470*/ 	.word	0x00013740


	//   ....[86]....
        /*0474*/ 	.word	0x00013750


	//   ....[87]....
        /*0478*/ 	.word	0x00013790


	//   ....[88]....
        /*047c*/ 	.word	0x00013ab0


	//   ....[89]....
        /*0480*/ 	.word	0x00013af0


	//   ....[90]....
        /*0484*/ 	.word	0x00013b10


	//   ....[91]....
        /*0488*/ 	.word	0x00013b80


	//   ....[92]....
        /*048c*/ 	.word	0x00013ba0


	//   ....[93]....
        /*0490*/ 	.word	0x00013bc0


	//   ....[94]....
        /*0494*/ 	.word	0x00013c60


	//   ....[95]....
        /*0498*/ 	.word	0x00013c80


	//   ....[96]....
        /*049c*/ 	.word	0x000142c0


	//   ....[97]....
        /*04a0*/ 	.word	0x000144a0


	//   ....[98]....
        /*04a4*/ 	.word	0x00014a20


	//   ....[99]....
        /*04a8*/ 	.word	0x00014b00


	//   ....[100]....
        /*04ac*/ 	.word	0x00014ba0


	//   ....[101]....
        /*04b0*/ 	.word	0x00014c00


	//   ....[102]....
        /*04b4*/ 	.word	0x00014cc0


	//   ....[103]....
        /*04b8*/ 	.word	0x00014d30


	//   ....[104]....
        /*04bc*/ 	.word	0x00014df0


	//   ....[105]....
        /*04c0*/ 	.word	0x00014e60


	//   ....[106]....
        /*04c4*/ 	.word	0x00014f10


	//   ....[107]....
        /*04c8*/ 	.word	0x00014fb0


	//   ....[108]....
        /*04cc*/ 	.word	0x00015040


	//   ....[109]....
        /*04d0*/ 	.word	0x000150a0


	//   ....[110]....
        /*04d4*/ 	.word	0x00015180


	//   ....[111]....
        /*04d8*/ 	.word	0x000151f0


	//   ....[112]....
        /*04dc*/ 	.word	0x000152d0


	//   ....[113]....
        /*04e0*/ 	.word	0x00015330


	//   ....[114]....
        /*04e4*/ 	.word	0x000153e0


	//   ....[115]....
        /*04e8*/ 	.word	0x00015470


	//   ....[116]....
        /*04ec*/ 	.word	0x00015520


	//   ....[117]....
        /*04f0*/ 	.word	0x00015620


	//   ....[118]....
        /*04f4*/ 	.word	0x00015710


	//   ....[119]....
        /*04f8*/ 	.word	0x000158c0


	//   ....[120]....
        /*04fc*/ 	.word	0x00015910


	//   ....[121]....
        /*0500*/ 	.word	0x00015a20


	//   ....[122]....
        /*0504*/ 	.word	0x00015b00


	//   ....[123]....
        /*0508*/ 	.word	0x00015c70


	//   ....[124]....
        /*050c*/ 	.word	0x00015d70


	//   ....[125]....
        /*0510*/ 	.word	0x00015f90


	//   ....[126]....
        /*0514*/ 	.word	0x00015fe0


	//   ....[127]....
        /*0518*/ 	.word	0x000161a0


	//   ....[128]....
        /*051c*/ 	.word	0x000161f0


	//   ....[129]....
        /*0520*/ 	.word	0x000163b0


	//   ....[130]....
        /*0524*/ 	.word	0x00016400


	//   ....[131]....
        /*0528*/ 	.word	0x000164e0


	//   ....[132]....
        /*052c*/ 	.word	0x00016580


	//   ....[133]....
        /*0530*/ 	.word	0x000165e0


	//   ....[134]....
        /*0534*/ 	.word	0x00016690


	//   ....[135]....
        /*0538*/ 	.word	0x000166f0


	//   ....[136]....
        /*053c*/ 	.word	0x000167a0


	//   ....[137]....
        /*0540*/ 	.word	0x00016800


	//   ....[138]....
        /*0544*/ 	.word	0x000168b0


	//   ....[139]....
        /*0548*/ 	.word	0x000169a0


	//   ....[140]....
        /*054c*/ 	.word	0x00016a80


	//   ....[141]....
        /*0550*/ 	.word	0x00016b60


	//   ....[142]....
        /*0554*/ 	.word	0x00016c70


	//   ....[143]....
        /*0558*/ 	.word	0x00016d90


	//   ....[144]....
        /*055c*/ 	.word	0x00016e70


	//   ....[145]....
        /*0560*/ 	.word	0x00016f80


	//   ....[146]....
        /*0564*/ 	.word	0x00017060


	//   ....[147]....
        /*0568*/ 	.word	0x000170f0


	//   ....[148]....
        /*056c*/ 	.word	0x00017210


	//----- nvinfo : EIATTR_REG_RECONFIG
	.align		4
.L_972:
        /*0570*/ 	.byte	0x01, 0x54
	.zero		2


	//----- nvinfo : EIATTR_SYSCALL_OFFSETS
	.align		4
        /*0574*/ 	.byte	0x04, 0x46
        /*0576*/ 	.short	(.L_974 - .L_973)


	//   ....[0]....
.L_973:
        /*0578*/ 	.word	0x00003760


	//   ....[1]....
        /*057c*/ 	.word	0x00010920


	//   ....[2]....
        /*0580*/ 	.word	0x00010a70


	//   ....[3]....
        /*0584*/ 	.word	0x00010b60


	//   ....[4]....
        /*0588*/ 	.word	0x00011620


	//   ....[5]....
        /*058c*/ 	.word	0x00011e60


	//----- nvinfo : EIATTR_MBARRIER_INSTR_OFFSETS
	.align		4
.L_974:
        /*0590*/ 	.byte	0x04, 0x39
        /*0592*/ 	.short	(.L_976 - .L_975)


	//   ....[0]....
.L_975:
        /*0594*/ 	.word	0x00000190
        /*0598*/ 	.word	0x000000ff
        /*059c*/ 	.word	0x00038800
        /*05a0*/ 	.short	0x0100
        /*05a2*/ 	.byte	0x08
	.zero		1


	//   ....[1]....
        /*05a4*/ 	.word	0x000001a0
        /*05a8*/ 	.word	0x000000ff
        /*05ac*/ 	.word	0x00038810
        /*05b0*/ 	.short	0x0100
        /*05b2*/ 	.byte	0x08
	.zero		1


	//   ....[2]....
        /*05b4*/ 	.word	0x000001b0
        /*05b8*/ 	.word	0x000000ff
        /*05bc*/ 	.word	0x00038820
        /*05c0*/ 	.short	0x0100
        /*05c2*/ 	.byte	0x08
	.zero		1


	//   ....[3]....
        /*05c4*/ 	.word	0x00000260
        /*05c8*/ 	.word	0x000000ff
        /*05cc*/ 	.word	0x00038830
        /*05d0*/ 	.short	0x0100
        /*05d2*/ 	.byte	0x06
	.zero		1


	//   ....[4]....
        /*05d4*/ 	.word	0x00000270
        /*05d8*/ 	.word	0x000000ff
        /*05dc*/ 	.word	0x00038840
        /*05e0*/ 	.short	0x0100
        /*05e2*/ 	.byte	0x06
	.zero		1


	//   ....[5]....
        /*05e4*/ 	.word	0x00000280
        /*05e8*/ 	.word	0x000000ff
        /*05ec*/ 	.word	0x00038838
        /*05f0*/ 	.short	0x0100
        /*05f2*/ 	.byte	0x06
	.zero		1


	//   ....[6]....
        /*05f4*/ 	.word	0x00000290
        /*05f8*/ 	.word	0x000000ff
        /*05fc*/ 	.word	0x00038848
        /*0600*/ 	.short	0x0100
        /*0602*/ 	.byte	0x06
	.zero		1


	//   ....[7]....
        /*0604*/ 	.word	0x000003c0
        /*0608*/ 	.word	0x000000ff
        /*060c*/ 	.word	0x00038850
        /*0610*/ 	.short	0x0100
        /*0612*/ 	.byte	0x08
	.zero		1


	//   ....[8]....
        /*0614*/ 	.word	0x000003d0
        /*0618*/ 	.word	0x000000ff
        /*061c*/ 	.word	0x00038860
        /*0620*/ 	.short	0x0100
        /*0622*/ 	.byte	0x08
	.zero		1


	//   ....[9]....
        /*0624*/ 	.word	0x000003e0
        /*0628*/ 	.word	0x000000ff
        /*062c*/ 	.word	0x00038858
        /*0630*/ 	.short	0x0100
        /*0632*/ 	.byte	0x08
	.zero		1


	//   ....[10]....
        /*0634*/ 	.word	0x000003f0
        /*0638*/ 	.word	0x000000ff
        /*063c*/ 	.word	0x00038868
        /*0640*/ 	.short	0x0100
        /*0642*/ 	.byte	0x08
	.zero		1


	//   ....[11]....
        /*0644*/ 	.word	0x000004e0
        /*0648*/ 	.word	0x000000ff
        /*064c*/ 	.word	0x00038870
        /*0650*/ 	.short	0x0100
        /*0652*/ 	.byte	0x06
	.zero		1


	//   ....[12]....
        /*0654*/ 	.word	0x000004f0
        /*0658*/ 	.word	0x000000ff
        /*065c*/ 	.word	0x00038880
        /*0660*/ 	.short	0x0100
        /*0662*/ 	.byte	0x06
	.zero		1


	//   ....[13]....
        /*0664*/ 	.word	0x00000500
        /*0668*/ 	.word	0x000000ff
        /*066c*/ 	.word	0x00038878
        /*0670*/ 	.short	0x0100
        /*0672*/ 	.byte	0x06
	.zero		1


	//   ....[14]....
        /*0674*/ 	.word	0x00000510
        /*0678*/ 	.word	0x000000ff
        /*067c*/ 	.word	0x00038888
        /*0680*/ 	.short	0x0100
        /*0682*/ 	.byte	0x06
	.zero		1


	//   ....[15]....
        /*0684*/ 	.word	0x00000640
        /*0688*/ 	.word	0x000000ff
        /*068c*/ 	.word	0x00038890
        /*0690*/ 	.short	0x0100
        /*0692*/ 	.byte	0x08
	.zero		1


	//   ....[16]....
        /*0694*/ 	.word	0x00000650
        /*0698*/ 	.word	0x000000ff
        /*069c*/ 	.word	0x000388a0
        /*06a0*/ 	.short	0x0100
        /*06a2*/ 	.byte	0x08
	.zero		1


	//   ....[17]....
        /*06a4*/ 	.word	0x00000660
        /*06a8*/ 	.word	0x000000ff
        /*06ac*/ 	.word	0x00038898
        /*06b0*/ 	.short	0x0100
        /*06b2*/ 	.byte	0x08
	.zero		1


	//   ....[18]....
        /*06b4*/ 	.word	0x00000670
        /*06b8*/ 	.word	0x000000ff
        /*06bc*/ 	.word	0x000388a8
        /*06c0*/ 	.short	0x0100
        /*06c2*/ 	.byte	0x08
	.zero		1


	//   ....[19]....
        /*06c4*/ 	.word	0x000007b0
        /*06c8*/ 	.word	0x000000ff
        /*06cc*/ 	.word	0x000388b0
        /*06d0*/ 	.short	0x0100
        /*06d2*/ 	.byte	0x08
	.zero		1


	//   ....[20]....
        /*06d4*/ 	.word	0x000007c0
        /*06d8*/ 	.word	0x000000ff
        /*06dc*/ 	.word	0x000388c0
        /*06e0*/ 	.short	0x0100
        /*06e2*/ 	.byte	0x08
	.zero		1


	//   ....[21]....
        /*06e4*/ 	.word	0x000007d0
        /*06e8*/ 	.word	0x000000ff
        /*06ec*/ 	.word	0x000388b8
        /*06f0*/ 	.short	0x0100
        /*06f2*/ 	.byte	0x08
	.zero		1


	//   ....[22]....
        /*06f4*/ 	.word	0x000007e0
        /*06f8*/ 	.word	0x000000ff
        /*06fc*/ 	.word	0x000388c8
        /*0700*/ 	.short	0x0100
        /*0702*/ 	.byte	0x08
	.zero		1


	//   ....[23]....
        /*0704*/ 	.word	0x00001c30
        /*0708*/ 	.word	0x00000000
        /*070c*/ 	.word	0x00000000
        /*0710*/ 	.short	0x0101
        /*0712*/ 	.byte	0x3f
	.zero		1


	//   ....[24]....
        /*0714*/ 	.word	0x00002730
        /*0718*/ 	.word	0x00000000
        /*071c*/ 	.word	0x00000000
        /*0720*/ 	.short	0x0101
        /*0722*/ 	.byte	0x3f
	.zero		1


	//   ....[25]....
        /*0724*/ 	.word	0x000037e0
        /*0728*/ 	.word	0x00000011
        /*072c*/ 	.word	0x00038800
        /*0730*/ 	.short	0x010a
        /*0732*/ 	.byte	0x3f
	.zero		1


	//   ....[26]....
        /*0734*/ 	.word	0x00003840
        /*0738*/ 	.word	0x00000009
        /*073c*/ 	.word	0x00038830
        /*0740*/ 	.short	0x010a
        /*0742*/ 	.byte	0x3f
	.zero		1


	//   ....[27]....
        /*0744*/ 	.word	0x000038b0
        /*0748*/ 	.word	0x00000009
        /*074c*/ 	.word	0x00038830
        /*0750*/ 	.short	0x010a
        /*0752*/ 	.byte	0x3f
	.zero		1


	//   ....[28]....
        /*0754*/ 	.word	0x00003b30
        /*0758*/ 	.word	0x00000011
        /*075c*/ 	.word	0x00038810
        /*0760*/ 	.short	0x010a
        /*0762*/ 	.byte	0x3f
	.zero		1


	//   ....[29]....
        /*0764*/ 	.word	0x00003b70
        /*0768*/ 	.word	0x00000009
        /*076c*/ 	.word	0x00038850
        /*0770*/ 	.short	0x010a
        /*0772*/ 	.byte	0x3f
	.zero		1


	//   ....[30]....
        /*0774*/ 	.word	0x00003c40
        /*0778*/ 	.word	0x00000009
        /*077c*/ 	.word	0x00038850
        /*0780*/ 	.short	0x010a
        /*0782*/ 	.byte	0x3f
	.zero		1


	//   ....[31]....
        /*0784*/ 	.word	0x00005c20
        /*0788*/ 	.word	0x00000018
        /*078c*/ 	.word	0x00000000
        /*0790*/ 	.short	0x0101
        /*0792*/ 	.byte	0x3f
	.zero		1


	//   ....[32]....
        /*0794*/ 	.word	0x00006380
        /*0798*/ 	.word	0x0000000a
        /*079c*/ 	.word	0x00000000
        /*07a0*/ 	.short	0x0101
        /*07a2*/ 	.byte	0x3f
	.zero		1


	//   ....[33]....
        /*07a4*/ 	.word	0x000064d0
        /*07a8*/ 	.word	0x00000009
        /*07ac*/ 	.word	0x00038830
        /*07b0*/ 	.short	0x010a
        /*07b2*/ 	.byte	0x3f
	.zero		1


	//   ....[34]....
        /*07b4*/ 	.word	0x00006520
        /*07b8*/ 	.word	0x00000009
        /*07bc*/ 	.word	0x00038830
        /*07c0*/ 	.short	0x010a
        /*07c2*/ 	.byte	0x3f
	.zero		1


	//   ....[35]....
        /*07c4*/ 	.word	0x000066a0
        /*07c8*/ 	.word	0x00000009
        /*07cc*/ 	.word	0x00038850
        /*07d0*/ 	.short	0x010a
        /*07d2*/ 	.byte	0x3f
	.zero		1


	//   ....[36]....
        /*07d4*/ 	.word	0x000066f0
        /*07d8*/ 	.word	0x00000009
        /*07dc*/ 	.word	0x00038850
        /*07e0*/ 	.short	0x010a
        /*07e2*/ 	.byte	0x3f
	.zero		1


	//   ....[37]....
        /*07e4*/ 	.word	0x00008680
        /*07e8*/ 	.word	0x00000098
        /*07ec*/ 	.word	0x00000000
        /*07f0*/ 	.short	0x0101
        /*07f2*/ 	.byte	0x3f
	.zero		1


	//   ....[38]....
        /*07f4*/ 	.word	0x00009640
        /*07f8*/ 	.word	0x0000000a
        /*07fc*/ 	.word	0x00000000
        /*0800*/ 	.short	0x0101
        /*0802*/ 	.byte	0x3f
	.zero		1


	//   ....[39]....
        /*0804*/ 	.word	0x00009760
        /*0808*/ 	.word	0x00000009
        /*080c*/ 	.word	0x00038830
        /*0810*/ 	.short	0x010a
        /*0812*/ 	.byte	0x3f
	.zero		1


	//   ....[40]....
        /*0814*/ 	.word	0x000097b0
        /*0818*/ 	.word	0x00000009
        /*081c*/ 	.word	0x00038830
        /*0820*/ 	.short	0x010a
        /*0822*/ 	.byte	0x3f
	.zero		1


	//   ....[41]....
        /*0824*/ 	.word	0x00009930
        /*0828*/ 	.word	0x00000009
        /*082c*/ 	.word	0x00038850
        /*0830*/ 	.short	0x010a
        /*0832*/ 	.byte	0x3f
	.zero		1


	//   ....[42]....
        /*0834*/ 	.word	0x00009980
        /*0838*/ 	.word	0x00000009
        /*083c*/ 	.word	0x00038850
        /*0840*/ 	.short	0x010a
        /*0842*/ 	.byte	0x3f
	.zero		1


	//   ....[43]....
        /*0844*/ 	.word	0x0000b710
        /*0848*/ 	.word	0x0000009a
        /*084c*/ 	.word	0x00000000
        /*0850*/ 	.short	0x0101
        /*0852*/ 	.byte	0x3f
	.zero		1


	//   ....[44]....
        /*0854*/ 	.word	0x0000c3a0
        /*0858*/ 	.word	0x0000000a
        /*085c*/ 	.word	0x00000000
        /*0860*/ 	.short	0x0101
        /*0862*/ 	.byte	0x3f
	.zero		1


	//   ....[45]....
        /*0864*/ 	.word	0x0000e870
        /*0868*/ 	.word	0x00000000
        /*086c*/ 	.word	0x00000000
        /*0870*/ 	.short	0x0101
        /*0872*/ 	.byte	0x3f
	.zero		1


	//   ....[46]....
        /*0874*/ 	.word	0x00010f80
        /*0878*/ 	.word	0x0000001b
        /*087c*/ 	.word	0x00038840
        /*0880*/ 	.short	0x010a
        /*0882*/ 	.byte	0x3f
	.zero		1


	//   ....[47]....
        /*0884*/ 	.word	0x000113f0
        /*0888*/ 	.word	0x0000001b
        /*088c*/ 	.word	0x00038830
        /*0890*/ 	.short	0x0107
        /*0892*/ 	.byte	0x3f
	.zero		1


	//   ....[48]....
        /*0894*/ 	.word	0x000114b0
        /*0898*/ 	.word	0x0000001b
        /*089c*/ 	.word	0x00038830
        /*08a0*/ 	.short	0x0101
        /*08a2*/ 	.byte	0x3f
	.zero		1


	//   ....[49]....
        /*08a4*/ 	.word	0x00011ca0
        /*08a8*/ 	.word	0x00000011
        /*08ac*/ 	.word	0x00038800
        /*08b0*/ 	.short	0x0107
        /*08b2*/ 	.byte	0x3f
	.zero		1


	//   ....[50]....
        /*08b4*/ 	.word	0x00011d30
        /*08b8*/ 	.word	0x00000011
        /*08bc*/ 	.word	0x00038800
        /*08c0*/ 	.short	0x0101
        /*08c2*/ 	.byte	0x3f
	.zero		1


	//   ....[51]....
        /*08c4*/ 	.word	0x000126a0
        /*08c8*/ 	.word	0x00000011
        /*08cc*/ 	.word	0x00038810
        /*08d0*/ 	.short	0x0107
        /*08d2*/ 	.byte	0x3f
	.zero		1


	//   ....[52]....
        /*08d4*/ 	.word	0x00012790
        /*08d8*/ 	.word	0x00000011
        /*08dc*/ 	.word	0x00038810
        /*08e0*/ 	.short	0x0101
        /*08e2*/ 	.byte	0x3f
	.zero		1


	//   ....[53]....
        /*08e4*/ 	.word	0x000127b0
        /*08e8*/ 	.word	0x00000011
        /*08ec*/ 	.word	0x00038820
        /*08f0*/ 	.short	0x010a
        /*08f2*/ 	.byte	0x3f
	.zero		1


	//   ....[54]....
        /*08f4*/ 	.word	0x00012840
        /*08f8*/ 	.word	0x0000001b
        /*08fc*/ 	.word	0x00038860
        /*0900*/ 	.short	0x010a
        /*0902*/ 	.byte	0x3f
	.zero		1


	//   ....[55]....
        /*0904*/ 	.word	0x000130b0
        /*0908*/ 	.word	0x0000001b
        /*090c*/ 	.word	0x00038850
        /*0910*/ 	.short	0x0107
        /*0912*/ 	.byte	0x3f
	.zero		1


	//   ....[56]....
        /*0914*/ 	.word	0x00013180
        /*0918*/ 	.word	0x0000001b
        /*091c*/ 	.word	0x00038850
        /*0920*/ 	.short	0x0101
        /*0922*/ 	.byte	0x3f
	.zero		1


	//   ....[57]....
        /*0924*/ 	.word	0x000134d0
        /*0928*/ 	.word	0x00000008
        /*092c*/ 	.word	0x00038840
        /*0930*/ 	.short	0x010a
        /*0932*/ 	.byte	0x3f
	.zero		1


	//   ....[58]....
        /*0934*/ 	.word	0x00013810
        /*0938*/ 	.word	0x00000008
        /*093c*/ 	.word	0x00038830
        /*0940*/ 	.short	0x0107
        /*0942*/ 	.byte	0x3f
	.zero		1


	//   ....[59]....
        /*0944*/ 	.word	0x000138d0
        /*0948*/ 	.word	0x00000008
        /*094c*/ 	.word	0x00038830
        /*0950*/ 	.short	0x0101
        /*0952*/ 	.byte	0x3f
	.zero		1


	//   ....[60]....
        /*0954*/ 	.word	0x00013900
        /*0958*/ 	.word	0x00000008
        /*095c*/ 	.word	0x00038860
        /*0960*/ 	.short	0x010a
        /*0962*/ 	.byte	0x3f
	.zero		1


	//   ....[61]....
        /*0964*/ 	.word	0x00013f80
        /*0968*/ 	.word	0x00000008
        /*096c*/ 	.word	0x00038850
        /*0970*/ 	.short	0x0107
        /*0972*/ 	.byte	0x3f
	.zero		1


	//   ....[62]....
        /*0974*/ 	.word	0x00014040
        /*0978*/ 	.word	0x00000008
        /*097c*/ 	.word	0x00038850
        /*0980*/ 	.short	0x0101
        /*0982*/ 	.byte	0x3f
	.zero		1


	//   ....[63]....
        /*0984*/ 	.word	0x00014420
        /*0988*/ 	.word	0x00000005
        /*098c*/ 	.word	0x00038820
        /*0990*/ 	.short	0x010a
        /*0992*/ 	.byte	0x3f
	.zero		1


	//   ....[64]....
        /*0994*/ 	.word	0x000145a0
        /*0998*/ 	.word	0x00000003
        /*099c*/ 	.word	0x00038840
        /*09a0*/ 	.short	0x010a
        /*09a2*/ 	.byte	0x3f
	.zero		1


	//   ....[65]....
        /*09a4*/ 	.word	0x00014640
        /*09a8*/ 	.word	0x00000005
        /*09ac*/ 	.word	0x00038840
        /*09b0*/ 	.short	0x010a
        /*09b2*/ 	.byte	0x3f
	.zero		1


	//   ....[66]....
        /*09b4*/ 	.word	0x00014680
        /*09b8*/ 	.word	0x00000003
        /*09bc*/ 	.word	0x00038860
        /*09c0*/ 	.short	0x010a
        /*09c2*/ 	.byte	0x3f
	.zero		1


	//   ....[67]....
        /*09c4*/ 	.word	0x000146c0
        /*09c8*/ 	.word	0x00000005
        /*09cc*/ 	.word	0x00038860
        /*09d0*/ 	.short	0x010a
        /*09d2*/ 	.byte	0x3f
	.zero		1


	//   ....[68]....
        /*09d4*/ 	.word	0x00014720
        /*09d8*/ 	.word	0x00000011
        /*09dc*/ 	.word	0x00038800
        /*09e0*/ 	.short	0x010a
        /*09e2*/ 	.byte	0x3f
	.zero		1


	//   ....[69]....
        /*09e4*/ 	.word	0x00014770
        /*09e8*/ 	.word	0x00000009
        /*09ec*/ 	.word	0x00038830
        /*09f0*/ 	.short	0x010a
        /*09f2*/ 	.byte	0x3f
	.zero		1


	//   ....[70]....
        /*09f4*/ 	.word	0x000147c0
        /*09f8*/ 	.word	0x00000011
        /*09fc*/ 	.word	0x00038810
        /*0a00*/ 	.short	0x010a
        /*0a02*/ 	.byte	0x3f
	.zero		1


	//   ....[71]....
        /*0a04*/ 	.word	0x00014810
        /*0a08*/ 	.word	0x00000009
        /*0a0c*/ 	.word	0x00038850
        /*0a10*/ 	.short	0x010a
        /*0a12*/ 	.byte	0x3f
	.zero		1


	//   ....[72]....
        /*0a14*/ 	.word	0x00014860
        /*0a18*/ 	.word	0x00000009
        /*0a1c*/ 	.word	0x00038830
        /*0a20*/ 	.short	0x010a
        /*0a22*/ 	.byte	0x3f
	.zero		1


	//   ....[73]....
        /*0a24*/ 	.word	0x000148b0
        /*0a28*/ 	.word	0x00000009
        /*0a2c*/ 	.word	0x00038850
        /*0a30*/ 	.short	0x010a
        /*0a32*/ 	.byte	0x3f
	.zero		1


	//   ....[74]....
        /*0a34*/ 	.word	0x00014900
        /*0a38*/ 	.word	0x00000009
        /*0a3c*/ 	.word	0x00038830
        /*0a40*/ 	.short	0x010a
        /*0a42*/ 	.byte	0x3f
	.zero		1


	//   ....[75]....
        /*0a44*/ 	.word	0x00014950
        /*0a48*/ 	.word	0x00000009
        /*0a4c*/ 	.word	0x00038850
        /*0a50*/ 	.short	0x010a
        /*0a52*/ 	.byte	0x3f
	.zero		1


	//   ....[76]....
        /*0a54*/ 	.word	0x00014a50
        /*0a58*/ 	.word	0x0000001b
        /*0a5c*/ 	.word	0x00038840
        /*0a60*/ 	.short	0x010a
        /*0a62*/ 	.byte	0x3f
	.zero		1


	//   ....[77]....
        /*0a64*/ 	.word	0x00015b70
        /*0a68*/ 	.word	0x00000011
        /*0a6c*/ 	.word	0x00038820
        /*0a70*/ 	.short	0x010a
        /*0a72*/ 	.byte	0x3f
	.zero		1


	//   ....[78]....
        /*0a74*/ 	.word	0x00015bc0
        /*0a78*/ 	.word	0x0000001b
        /*0a7c*/ 	.word	0x00038860
        /*0a80*/ 	.short	0x010a
        /*0a82*/ 	.byte	0x3f
	.zero		1


	//   ....[79]....
        /*0a84*/ 	.word	0x00016430
        /*0a88*/ 	.word	0x00000008
        /*0a8c*/ 	.word	0x00038840
        /*0a90*/ 	.short	0x010a
        /*0a92*/ 	.byte	0x3f
	.zero		1


	//   ....[80]....
        /*0a94*/ 	.word	0x000168f0
        /*0a98*/ 	.word	0x00000008
        /*0a9c*/ 	.word	0x00038860
        /*0aa0*/ 	.short	0x010a
        /*0aa2*/ 	.byte	0x3f
	.zero		1


	//   ....[81]....
        /*0aa4*/ 	.word	0x00017130
        /*0aa8*/ 	.word	0x00000005
        /*0aac*/ 	.word	0x00038820
        /*0ab0*/ 	.short	0x010a
        /*0ab2*/ 	.byte	0x3f
	.zero		1


	//   ....[82]....
        /*0ab4*/ 	.word	0x000172d0
        /*0ab8*/ 	.word	0x00000003
        /*0abc*/ 	.word	0x00038840
        /*0ac0*/ 	.short	0x010a
        /*0ac2*/ 	.byte	0x3f
	.zero		1


	//   ....[83]....
        /*0ac4*/ 	.word	0x00017320
        /*0ac8*/ 	.word	0x00000005
        /*0acc*/ 	.word	0x00038840
        /*0ad0*/ 	.short	0x010a
        /*0ad2*/ 	.byte	0x3f
	.zero		1


	//   ....[84]....
        /*0ad4*/ 	.word	0x00017370
        /*0ad8*/ 	.word	0x00000003
        /*0adc*/ 	.word	0x00038860
        /*0ae0*/ 	.short	0x010a
        /*0ae2*/ 	.byte	0x3f
	.zero		1


	//----- nvinfo : EIATTR_NUM_MBARRIERS
	.align		4
.L_976:
        /*0ae4*/ 	.byte	0x03, 0x38
        /*0ae6*/ 	.short	0x0017


	//----- nvinfo : EIATTR_EXIT_INSTR_OFFSETS
	.align		4
        /*0ae8*/ 	.byte	0x04, 0x1c
        /*0aea*/ 	.short	(.L_978 - .L_977)


	//   ....[0]....
.L_977:
        /*0aec*/ 	.word	0x00000960


	//   ....[1]....
        /*0af0*/ 	.word	0x0000f950


	//   ....[2]....
        /*0af4*/ 	.word	0x00014710


	//----- nvinfo : EIATTR_MAX_THREADS
	.align		4
.L_978:
        /*0af8*/ 	.byte	0x04, 0x05
        /*0afa*/ 	.short	(.L_980 - .L_979)
.L_979:
        /*0afc*/ 	.word	0x00000180
        /*0b00*/ 	.word	0x00000001
        /*0b04*/ 	.word	0x00000001


	//----- nvinfo : EIATTR_CRS_STACK_SIZE
	.align		4
.L_980:
        /*0b08*/ 	.byte	0x04, 0x1e
        /*0b0a*/ 	.short	(.L_982 - .L_981)
.L_981:
        /*0b0c*/ 	.word	0x00000000


	//----- nvinfo : EIATTR_CBANK_PARAM_SIZE
	.align		4
.L_982:
        /*0b10*/ 	.byte	0x03, 0x19
        /*0b12*/ 	.short	0x0bf0


	//----- nvinfo : EIATTR_PARAM_CBANK
	.align		4
        /*0b14*/ 	.byte	0x04, 0x0a
        /*0b16*/ 	.short	(.L_984 - .L_983)
	.align		4
.L_983:
        /*0b18*/ 	.word	index@(.nv.constant0._ZN7cutlass13device_kernelIN5flash11enable_sm90INS1_16FlashAttnFwdSm90INS1_25CollectiveMainloopFwdSm90ILi2EN4cute5tupleIJNS5_1CILi1EEES8_S8_EEENS6_IJNS7_ILi64EEESA_SA_EEELi512ENS_6half_tEfNS_4arch4Sm90ELb1ELb0ELb0ELb0ELb1ELb0ELb1ELb0ELb0ELb1ELb0ELb0EEENS1_21CollectiveEpilogueFwdINS6_IJSA_NS7_ILi512EEESA_EEES9_SC_SE_Li256ELb0ELb1ELb0ELb0EEENS1_30DynamicPersistentTileSchedulerILi256ELi128ELb0ELb1ELb1EEEEEEEEEvNT_6ParamsE)
        /*0b1c*/ 	.short	0x0210
        /*0b1e*/ 	.short	0x0bf0


	//----- nvinfo : EIATTR_SW_WAR
	.align		4
.L_984:
        /*0b20*/ 	.byte	0x04, 0x36
        /*0b22*/ 	.short	(.L_986 - .L_985)
.L_985:
        /*0b24*/ 	.word	0x00000008
.L_986:


//--------------------- .nv.info._ZN7cutlass13device_kernelIN5flash11enable_sm90INS1_16FlashAttnFwdSm90INS1_25CollectiveMainloopFwdSm90ILi2EN4cute5tupleIJNS5_1CILi1EEES8_S8_EEENS6_IJNS7_ILi64EEESA_SA_EEELi512ENS_6half_tEfNS_4arch4Sm90ELb1ELb0ELb0ELb1ELb1ELb0ELb0ELb0ELb0ELb1ELb0ELb0EEENS1_21CollectiveEpilogueFwdINS6_IJSA_NS7_ILi512EEESA_EEES9_SC_SE_Li256ELb1ELb1ELb0ELb0EEENS1_36VarlenDynamicPersistentTileSchedulerILi64ELi64ELi256ELi128ELb0ELb1ELb1ELb1ELb1ELb1EEEEEEEEEvNT_6ParamsE --------------------------
	.section	.nv.info._ZN7cutlass13device_kernelIN5flash11enable_sm90INS1_16FlashAttnFwdSm90INS1_25CollectiveMainloopFwdSm90ILi2EN4cute5tupleIJNS5_1CILi1EEES8_S8_EEENS6_IJNS7_ILi64EEESA_SA_EEELi512ENS_6half_tEfNS_4arch4Sm90ELb1ELb0ELb0ELb1ELb1ELb0ELb0ELb0ELb0ELb1ELb0ELb0EEENS1_21CollectiveEpilogueFwdINS6_IJSA_NS7_ILi512EEESA_EEES9_SC_SE_Li256ELb1ELb1ELb0ELb0EEENS1_36VarlenDynamicPersistentTileSchedulerILi64ELi64ELi256ELi128ELb0ELb1ELb1ELb1ELb1ELb1EEEEEEEEEvNT_6ParamsE,"",@"SHT_CUDA_INFO"
	.sectionflags	@""
	.align	4


	//----- nvinfo : EIATTR_CUDA_API_VERSION
	.align		4
        /*0000*/ 	.byte	0x04, 0x37
        /*0002*/ 	.short	(.L_988 - .L_987)
.L_987:
        /*0004*/ 	.word	0x00000082


	//----- nvinfo : EIATTR_KPARAM_INFO
	.align		4
.L_988:
        /*0008*/ 	.byte	0x04, 0x17
        /*000a*/ 	.short	(.L_990 - .L_989)
.L_989:
        /*000c*/ 	.word	0x00000000
        /*0010*/ 	.short	0x0000
        /*0012*/ 	.short	0x0070
        /*0014*/ 	.byte	0x00, 0xf0, 0x01, 0x2a


	//----- nvinfo : EIATTR_SPARSE_MMA_MASK
	.align		4
.L_990:
        /*0018*/ 	.byte	0x03, 0x50
        /*001a*/ 	.short	0x0000


	//----- nvinfo : EIATTR_MAXREG_COUNT
	.align		4
        /*001c*/ 	.byte	0x03, 0x1b
        /*001e*/ 	.short	0x00a8


	//----- nvinfo : EIATTR_NUM_BARRIERS
	.align		4
        /*0020*/ 	.byte	0x02, 0x4c
        /*0022*/ 	.byte	0x10
	.zero		1


	//----- nvinfo : EIATTR_EXTERNS
	.align		4
        /*0024*/ 	.byte	0x04, 0x0f
        /*0026*/ 	.short	(.L_992 - .L_991)


	//   ....[0]....
	.align		4
.L_991:
        /*0028*/ 	.word	index@(__assertfail)


	//----- nvinfo : EIATTR_ANNOTATIONS
	.align		4
.L_992:
        /*002c*/ 	.byte	0x04, 0x55
        /*002e*/ 	.short	(.L_994 - .L_993)


	//   ....[0]....
.L_993:
        /* <DEDUP_REMOVED lines=18> */


	//----- nvinfo : EIATTR_MERCURY_ISA_VERSION
	.align		4
.L_994:
        /*0138*/ 	.byte	0x03, 0x5f
        /*013a*/ 	.short	0x0101


	//----- nvinfo : EIATTR_UNUSED_LOAD_BYTE_OFFSET
	.align		4
        /*013c*/ 	.byte	0x04, 0x44
        /*013e*/ 	.short	(.L_996 - .L_995)


	//   ....[0]....
.L_995:
        /*0140*/ 	.word	0x00000940
        /*0144*/ 	.word	0x0000fff0


	//   ....[1]....
        /*0148*/ 	.word	0x000092e0
        /*014c*/ 	.word	0x0000fff0


	//----- nvinfo : EIATTR_INT_WARP_WIDE_INSTR_OFFSETS
	.align		4
.L_996:
        /*0150*/ 	.byte	0x04, 0x31
        /*0152*/ 	.short	(.L_998 - .L_997)


	//   ....[0]....
.L_997:
        /*0154*/ 	.word	0x000000c0


	//   ....[1]....
        /*0158*/ 	.word	0x000000d0


	//   ....[2]....
        /*015c*/ 	.word	0x00000170


	//   ....[3]....
        /*0160*/ 	.word	0x0000d590


	//   ....[4]....
        /*0164*/ 	.word	0x0000d620


	//   ....[5]....
        /*0168*/ 	.word	0x00010a90


	//   ....[6]....
        /*016c*/ 	.word	0x00010b20


	//----- nvinfo : EIATTR_COOP_GROUP_MASK_REGIDS
	.align		4
.L_998:
        /*0170*/ 	.byte	0x04, 0x29
        /*0172*/ 	.short	(.L_1000 - .L_999)


	//   ....[0]....
.L_999:
        /*0174*/ 	.word	0xffffffff


	//   ....[1]....
        /*0178*/ 	.word	0xffffffff


	//   ....[2]....
        /*017c*/ 	.word	0xffffffff


	//   ....[3]....
        /*0180*/ 	.word	0xffffffff


	//   ....[4]....
        /*0184*/ 	.word	0xffffffff


	//   ....[5]....
        /*0188*/ 	.word	0xffffffff


	//   ....[6]....
        /*018c*/ 	.word	0xffffffff


	//   ....[7]....
        /*0190*/ 	.word	0xffffffff


	//   ....[8]....
        /*0194*/ 	.word	0xffffffff


	//   ....[9]....
        /*0198*/ 	.word	0xffffffff


	//   ....[10]....
        /*019c*/ 	.word	0xffffffff


	//   ....[11]....
        /*01a0*/ 	.word	0xffffffff


	//   ....[12]....
        /*01a4*/ 	.word	0xffffffff


	//   ....[13]....
        /*01a8*/ 	.word	0xffffffff


	//   ....[14]....
        /*01ac*/ 	.word	0xffffffff


	//   ....[15]....
        /*01b0*/ 	.word	0xffffffff


	//   ....[16]....
        /*01b4*/ 	.word	0xffffffff


	//   ....[17]....
        /*01b8*/ 	.word	0xffffffff


	//   ....[18]....
        /*01bc*/ 	.word	0xffffffff


	//   ....[19]....
        /*01c0*/ 	.word	0xffffffff


	//   ....[20]....
        /*01c4*/ 	.word	0xffffffff


	//   ....[21]....
        /*01c8*/ 	.word	0xffffffff


	//   ....[22]....
        /*01cc*/ 	.word	0xffffffff


	//   ....[23]....
        /*01d0*/ 	.word	0xffffffff


	//   ....[24]....
        /*01d4*/ 	.word	0xffffffff


	//   ....[25]....
        /*01d8*/ 	.word	0xffffffff


	//   ....[26]....
        /*01dc*/ 	.word	0xffffffff


	//   ....[27]....
        /*01e0*/ 	.word	0xffffffff


	//   ....[28]....
        /*01e4*/ 	.word	0xffffffff


	//   ....[29]....
        /*01e8*/ 	.word	0xffffffff


	//   ....[30]....
        /*01ec*/ 	.word	0xffffffff


	//   ....[31]....
        /*01f0*/ 	.word	0xffffffff


	//   ....[32]....
        /*01f4*/ 	.word	0xffffffff


	//   ....[33]....
        /*01f8*/ 	.word	0xffffffff


	//   ....[34]....
        /*01fc*/ 	.word	0xffffffff


	//   ....[35]....
        /*0200*/ 	.word	0xffffffff


	//   ....[36]....
        /*0204*/ 	.word	0xffffffff


	//   ....[37]....
        /*0208*/ 	.word	0xffffffff


	//   ....[38]....
        /*020c*/ 	.word	0xffffffff


	//   ....[39]....
        /*0210*/ 	.word	0xffffffff


	//   ....[40]....
        /*0214*/ 	.word	0xffffffff


	//   ....[41]....
        /*0218*/ 	.word	0xffffffff


	//   ....[42]....
        /*021c*/ 	.word	0xffffffff


	//   ....[43]....
        /*0220*/ 	.word	0xffffffff


	//   ....[44]....
        /*0224*/ 	.word	0xffffffff


	//   ....[45]....
        /*0228*/ 	.word	0xffffffff


	//   ....[46]....
        /*022c*/ 	.word	0xffffffff


	//   ....[47]....
        /*0230*/ 	.word	0xffffffff


	//   ....[48]....
        /*0234*/ 	.word	0xffffffff


	//   ....[49]....
        /*0238*/ 	.word	0xffffffff


	//   ....[50]....
        /*023c*/ 	.word	0xffffffff


	//   ....[51]....
        /*0240*/ 	.word	0xffffffff


	//   ....[52]....
        /*0244*/ 	.word	0xffffffff


	//   ....[53]....
        /*0248*/ 	.word	0xffffffff


	//   ....[54]....
        /*024c*/ 	.word	0xffffffff


	//   ....[55]....
        /*0250*/ 	.word	0xffffffff


	//   ....[56]....
        /*0254*/ 	.word	0xffffffff


	//   ....[57]....
        /*0258*/ 	.word	0xffffffff


	//   ....[58]....
        /*025c*/ 	.word	0xffffffff


	//   ....[59]....
        /*0260*/ 	.word	0xffffffff


	//   ....[60]....
        /*0264*/ 	.word	0xffffffff


	//   ....[61]....
        /*0268*/ 	.word	0xffffffff


	//   ....[62]....
        /*026c*/ 	.word	0xffffffff


	//   ....[63]....
        /*0270*/ 	.word	0xffffffff


	//   ....[64]....
        /*0274*/ 	.word	0xffffffff


	//   ....[65]....
        /*0278*/ 	.word	0xffffffff


	//   ....[66]....
        /*027c*/ 	.word	0xffffffff


	//   ....[67]....
        /*0280*/ 	.word	0xffffffff


	//   ....[68]....
        /*0284*/ 	.word	0xffffffff


	//   ....[69]....
        /*0288*/ 	.word	0xffffffff


	//   ....[70]....
        /*028c*/ 	.word	0xffffffff


	//   ....[71]....
        /*0290*/ 	.word	0xffffffff


	//   ....[72]....
        /*0294*/ 	.word	0xffffffff


	//   ....[73]....
        /*0298*/ 	.word	0xffffffff


	//   ....[74]....
        /*029c*/ 	.word	0xffffffff


	//   ....[75]....
        /*02a0*/ 	.word	0xffffffff


	//   ....[76]....
        /*02a4*/ 	.word	0xffffffff


	//   ....[77]....
        /*02a8*/ 	.word	0xffffffff


	//   ....[78]....
        /*02ac*/ 	.word	0xffffffff


	//   ....[79]....
        /*02b0*/ 	.word	0xffffffff


	//   ....[80]....
        /*02b4*/ 	.word	0xffffffff


	//   ....[81]....
        /*02b8*/ 	.word	0xffffffff


	//   ....[82]....
        /*02bc*/ 	.word	0xffffffff


	//   ....[83]....
        /*02c0*/ 	.word	0xffffffff


	//   ....[84]....
        /*02c4*/ 	.word	0xffffffff


	//   ....[85]....
        /*02c8*/ 	.word	0xffffffff


	//   ....[86]....
        /*02cc*/ 	.word	0xffffffff


	//   ....[87]....
        /*02d0*/ 	.word	0xffffffff


	//   ....[88]....
        /*02d4*/ 	.word	0xffffffff


	//   ....[89]....
        /*02d8*/ 	.word	0xffffffff


	//   ....[90]....
        /*02dc*/ 	.word	0xffffffff


	//   ....[91]....
        /*02e0*/ 	.word	0xffffffff


	//   ....[92]....
        /*02e4*/ 	.word	0xffffffff


	//   ....[93]....
        /*02e8*/ 	.word	0xffffffff


	//   ....[94]....
        /*02ec*/ 	.word	0xffffffff


	//   ....[95]....
        /*02f0*/ 	.word	0xffffffff


	//   ....[96]....
        /*02f4*/ 	.word	0xffffffff


	//   ....[97]....
        /*02f8*/ 	.word	0xffffffff


	//   ....[98]....
        /*02fc*/ 	.word	0xffffffff


	//   ....[99]....
        /*0300*/ 	.word	0xffffffff


	//   ....[100]....
        /*0304*/ 	.word	0xffffffff


	//   ....[101]....
        /*0308*/ 	.word	0xffffffff


	//   ....[102]....
        /*030c*/ 	.word	0xffffffff


	//   ....[103]....
        /*0310*/ 	.word	0xffffffff


	//   ....[104]....
        /*0314*/ 	.word	0xffffffff


	//   ....[105]....
        /*0318*/ 	.word	0xffffffff


	//   ....[106]....
        /*031c*/ 	.word	0xffffffff


	//   ....[107]....
        /*0320*/ 	.word	0xffffffff


	//   ....[108]....
        /*0324*/ 	.word	0xffffffff


	//   ....[109]....
        /*0328*/ 	.word	0xffffffff


	//   ....[110]....
        /*032c*/ 	.word	0xffffffff


	//   ....[111]....
        /*0330*/ 	.word	0xffffffff


	//   ....[112]....
        /*0334*/ 	.word	0xffffffff


	//   ....[113]....
        /*0338*/ 	.word	0xffffffff


	//   ....[114]....
        /*033c*/ 	.word	0xffffffff


	//   ....[115]....
        /*0340*/ 	.word	0xffffffff


	//   ....[116]....
        /*0344*/ 	.word	0xffffffff


	//   ....[117]....
        /*0348*/ 	.word	0xffffffff


	//   ....[118]....
        /*034c*/ 	.word	0x0500000f


	//   ....[119]....
        /*0350*/ 	.word	0x0500000f


	//   ....[120]....
        /*0354*/ 	.word	0x0500000f


	//   ....[121]....
        /*0358*/ 	.word	0x0500000f


	//   ....[122]....
        /*035c*/ 	.word	0x0500000f


	//   ....[123]....
        /*0360*/ 	.word	0x0500000f


	//   ....[124]....
        /*0364*/ 	.word	0x0500000f


	//   ....[125]....
        /*0368*/ 	.word	0x0500000f


	//   ....[126]....
        /*036c*/ 	.word	0x0500000f


	//   ....[127]....
        /*0370*/ 	.word	0x0500000f


	//   ....[128]....
        /*0374*/ 	.word	0x0500000f


	//   ....[129]....
        /*0378*/ 	.word	0x0500000f


	//   ....[130]....
        /*037c*/ 	.word	0x0500000f


	//   ....[131]....
        /*0380*/ 	.word	0x0500000f


	//   ....[132]....
        /*0384*/ 	.word	0x0500000f


	//   ....[133]....
        /*0388*/ 	.word	0x0500000f


	//   ....[134]....
        /*038c*/ 	.word	0x0500000f


	//   ....[135]....
        /*0390*/ 	.word	0x0500000f


	//   ....[136]....
        /*0394*/ 	.word	0x0500000f


	//   ....[137]....
        /*0398*/ 	.word	0x0500000f


	//   ....[138]....
        /*039c*/ 	.word	0x0500000f


	//   ....[139]....
        /*03a0*/ 	.word	0x0500000f


	//   ....[140]....
        /*03a4*/ 	.word	0x0500000f


	//   ....[141]....
        /*03a8*/ 	.word	0x0500000f


	//   ....[142]....
        /*03ac*/ 	.word	0x0500000f


	//   ....[143]....
        /*03b0*/ 	.word	0x0500000f


	//   ....[144]....
        /*03b4*/ 	.word	0x0500000f


	//   ....[145]....
        /*03b8*/ 	.word	0x0500000f


	//   ....[146]....
        /*03bc*/ 	.word	0x0500000f


	//   ....[147]....
        /*03c0*/ 	.word	0x0500000f


	//   ....[148]....
        /*03c4*/ 	.word	0x0500000f


	//   ....[149]....
        /*03c8*/ 	.word	0x0500000f


	//   ....[150]....
        /*03cc*/ 	.word	0x0500000f


	//   ....[151]....
        /*03d0*/ 	.word	0x0500000f


	//   ....[152]....
        /*03d4*/ 	.word	0x0500000f


	//   ....[153]....
        /*03d8*/ 	.word	0x0500000f


	//   ....[154]....
        /*03dc*/ 	.word	0x0500000f


	//   ....[155]....
        /*03e0*/ 	.word	0x0500000f


	//   ....[156]....
        /*03e4*/ 	.word	0x0500000f


	//   ....[157]....
        /*03e8*/ 	.word	0x0500000f


	//   ....[158]....
        /*03ec*/ 	.word	0x0500000f


	//   ....[159]....
        /*03f0*/ 	.word	0x0500000f


	//   ....[160]....
        /*03f4*/ 	.word	0x0500000f


	//   ....[161]....
        /*03f8*/ 	.word	0x0500000f


	//   ....[162]....
        /*03fc*/ 	.word	0x0500000f


	//   ....[163]....
        /*0400*/ 	.word	0x0500000f


	//   ....[164]....
        /*0404*/ 	.word	0x0500000f


	//   ....[165]....
        /*0408*/ 	.word	0x0500000f


	//   ....[166]....
        /*040c*/ 	.word	0x0500000f


	//   ....[167]....
        /*0410*/ 	.word	0x0500000f


	//   ....[168]....
        /*0414*/ 	.word	0x0500000f


	//   ....[169]....
        /*0418*/ 	.word	0x0500000f


	//   ....[170]....
        /*041c*/ 	.word	0x0500000f


	//   ....[171]....
        /*0420*/ 	.word	0x0500000f


	//   ....[172]....
        /*0424*/ 	.word	0x0500000f


	//   ....[173]....
        /*0428*/ 	.word	0x0500000f


	//   ....[174]....
        /*042c*/ 	.word	0x0500000f


	//   ....[175]....
        /*0430*/ 	.word	0x0500000f


	//   ....[176]....
        /*0434*/ 	.word	0x0500000f


	//----- nvinfo : EIATTR_COOP_GROUP_INSTR_OFFSETS
	.align		4
.L_1000:
        /*0438*/ 	.byte	0x04, 0x28
        /*043a*/ 	.short	(.L_1002 - .L_1001)


	//   ....[0]....
.L_1001:
        /*043c*/ 	.word	0x00000070


	//   ....[1]....
        /*0440*/ 	.word	0x000000b0


	//   ....[2]....
        /*0444*/ 	.word	0x00000290


	//   ....[3]....
        /*0448*/ 	.word	0x000003f0


	//   ....[4]....
        /*044c*/ 	.word	0x00000510


	//   ....[5]....
        /*0450*/ 	.word	0x00000670


	//   ....[6]....
        /*0454*/ 	.word	0x000019e0


	//   ....[7]....
        /*0458*/ 	.word	0x00003780


	//   ....[8]....
        /*045c*/ 	.word	0x00003de0


	//   ....[9]....
        /*0460*/ 	.word	0x00003e10


	//   ....[10]....
        /*0464*/ 	.word	0x000041d0


	//   ....[11]....
        /*0468*/ 	.word	0x000042d0


	//   ....[12]....
        /*046c*/ 	.word	0x00004500


	//   ....[13]....
        /*0470*/ 	.word	0x00004650


	//   ....[14]....
        /*0474*/ 	.word	0x00004f00


	//   ....[15]....
        /*0478*/ 	.word	0x000053f0


	//   ....[16]....
        /*047c*/ 	.word	0x00005410


	//   ....[17]....
        /*0480*/ 	.word	0x000057b0


	//   ....[18]....
        /*0484*/ 	.word	0x000058b0


	//   ....[19]....
        /*0488*/ 	.word	0x00005af0


	//   ....[20]....
        /*048c*/ 	.word	0x00005c50


	//   ....[21]....
        /*0490*/ 	.word	0x00006e00


	//   ....[22]....
        /*0494*/ 	.word	0x00007300


	//   ....[23]....
        /*0498*/ 	.word	0x00007330


	//   ....[24]....
        /*049c*/ 	.word	0x00007580


	//   ....[25]....
        /*04a0*/ 	.word	0x00007750


	//   ....[26]....
        /*04a4*/ 	.word	0x00008710


	//   ....[27]....
        /*04a8*/ 	.word	0x000087e0


	//   ....[28]....
        /*04ac*/ 	.word	0x00008820


	//   ....[29]....
        /*04b0*/ 	.word	0x000088c0


	//   ....[30]....
        /*04b4*/ 	.word	0x000088f0


	//   ....[31]....
        /*04b8*/ 	.word	0x0000a200


	//   ....[32]....
        /*04bc*/ 	.word	0x0000a830


	//   ....[33]....
        /*04c0*/ 	.word	0x0000a860


	//   ....[34]....
        /*04c4*/ 	.word	0x0000a880


	//   ....[35]....
        /*04c8*/ 	.word	0x0000a8a0


	//   ....[36]....
        /*04cc*/ 	.word	0x0000af30


	//   ....[37]....
        /*04d0*/ 	.word	0x0000af40


	//   ....[38]....
        /*04d4*/ 	.word	0x0000b170


	//   ....[39]....
        /*04d8*/ 	.word	0x0000b190


	//   ....[40]....
        /*04dc*/ 	.word	0x0000bd40


	//   ....[41]....
        /*04e0*/ 	.word	0x0000bd70


	//   ....[42]....
        /*04e4*/ 	.word	0x0000bfb0


	//   ....[43]....
        /*04e8*/ 	.word	0x0000bfd0


	//   ....[44]....
        /*04ec*/ 	.word	0x0000c290


	//   ....[45]....
        /*04f0*/ 	.word	0x0000c440


	//   ....[46]....
        /*04f4*/ 	.word	0x0000c470


	//   ....[47]....
        /*04f8*/ 	.word	0x0000c4a0


	//   ....[48]....
        /*04fc*/ 	.word	0x0000c4d0


	//   ....[49]....
        /*0500*/ 	.word	0x0000c500


	//   ....[50]....
        /*0504*/ 	.word	0x0000c530


	//   ....[51]....
        /*0508*/ 	.word	0x0000c680


	//   ....[52]....
        /*050c*/ 	.word	0x0000c6b0


	//   ....[53]....
        /*0510*/ 	.word	0x0000c6e0


	//   ....[54]....
        /*0514*/ 	.word	0x0000c710


	//   ....[55]....
        /*0518*/ 	.word	0x0000c740


	//   ....[56]....
        /*051c*/ 	.word	0x0000c770


	//   ....[57]....
        /*0520*/ 	.word	0x0000c800


	//   ....[58]....
        /*0524*/ 	.word	0x0000c860


	//   ....[59]....
        /*0528*/ 	.word	0x0000c8f0


	//   ....[60]....
        /*052c*/ 	.word	0x0000e320


	//   ....[61]....
        /*0530*/ 	.word	0x0000e340


	//   ....[62]....
        /*0534*/ 	.word	0x0000e3d0


	//   ....[63]....
        /*0538*/ 	.word	0x0000e3f0


	//   ....[64]....
        /*053c*/ 	.word	0x0000e470


	//   ....[65]....
        /*0540*/ 	.word	0x0000e490


	//   ....[66]....
        /*0544*/ 	.word	0x0000e4a0


	//   ....[67]....
        /*0548*/ 	.word	0x0000e4b0


	//   ....[68]....
        /*054c*/ 	.word	0x0000ec30


	//   ....[69]....
        /*0550*/ 	.word	0x0000ec60


	//   ....[70]....
        /*0554*/ 	.word	0x0000ed00


	//   ....[71]....
        /*0558*/ 	.word	0x0000ed20


	//   ....[72]....
        /*055c*/ 	.word	0x0000eda0


	//   ....[73]....
        /*0560*/ 	.word	0x0000edc0


	//   ....[74]....
        /*0564*/ 	.word	0x0000edd0


	//   ....[75]....
        /*0568*/ 	.word	0x0000ede0


	//   ....[76]....
        /*056c*/ 	.word	0x0000f280


	//   ....[77]....
        /*0570*/ 	.word	0x0000f340


	//   ....[78]....
        /*0574*/ 	.word	0x0000f490


	//   ....[79]....
        /*0578*/ 	.word	0x0000f4d0


	//   ....[80]....
        /*057c*/ 	.word	0x0000f4e0


	//   ....[81]....
        /*0580*/ 	.word	0x0000f4f0


	//   ....[82]....
        /*0584*/ 	.word	0x0000f640


	//   ....[83]....
        /*0588*/ 	.word	0x0000f790


	//   ....[84]....
        /*058c*/ 	.word	0x0000ffa0


	//   ....[85]....
        /*0590*/ 	.word	0x0000ffc0


	//   ....[86]....
        /*0594*/ 	.word	0x00010010


	//   ....[87]....
        /*0598*/ 	.word	0x00010020


	//   ....[88]....
        /*059c*/ 	.word	0x00010060


	//   ....[89]....
        /*05a0*/ 	.word	0x00010070


	//   ....[90]....
        /*05a4*/ 	.word	0x00010080


	//   ....[91]....
        /*05a8*/ 	.word	0x000100c0


	//   ....[92]....
        /*05ac*/ 	.word	0x000103e0


	//   ....[93]....
        /*05b0*/ 	.word	0x00010420


	//   ....[94]....
        /*05b4*/ 	.word	0x00010440


	//   ....[95]....
        /*05b8*/ 	.word	0x00010460


	//   ....[96]....
        /*05bc*/ 	.word	0x00010490


	//   ....[97]....
        /*05c0*/ 	.word	0x000104b0


	//   ....[98]....
        /*05c4*/ 	.word	0x000105b0


	//   ....[99]....
        /*05c8*/ 	.word	0x00010700


	//   ....[100]....
        /*05cc*/ 	.word	0x00010d00


	//   ....[101]....
        /*05d0*/ 	.word	0x00010d50


	//   ....[102]....
        /*05d4*/ 	.word	0x00010d80


	//   ....[103]....
        /*05d8*/ 	.word	0x00010db0


	//   ....[104]....
        /*05dc*/ 	.word	0x00010dc0


	//   ....[105]....
        /*05e0*/ 	.word	0x00010df0


	//   ....[106]....
        /*05e4*/ 	.word	0x00010e20


	//   ....[107]....
        /*05e8*/ 	.word	0x00010e50


	//   ....[108]....
        /*05ec*/ 	.word	0x00010fd0


	//   ....[109]....
        /*05f0*/ 	.word	0x00011000


	//   ....[110]....
        /*05f4*/ 	.word	0x00011030


	//   ....[111]....
        /*05f8*/ 	.word	0x00011060


	//   ....[112]....
        /*05fc*/ 	.word	0x00011090


	//   ....[113]....
        /*0600*/ 	.word	0x000110c0


	//   ....[114]....
        /*0604*/ 	.word	0x00011180


	//   ....[115]....
        /*0608*/ 	.word	0x000111a0


	//   ....[116]....
        /*060c*/ 	.word	0x00011210


	//   ....[117]....
        /*0610*/ 	.word	0x000118b0


	//   ....[118]....
        /*0614*/ 	.word	0x00011f00


	//   ....[119]....
        /*0618*/ 	.word	0x00011ff0


	//   ....[120]....
        /*061c*/ 	.word	0x00012090


	//   ....[121]....
        /*0620*/ 	.word	0x000120f0


	//   ....[122]....
        /*0624*/ 	.word	0x000121e0


	//   ....[123]....
        /*0628*/ 	.word	0x00012250


	//   ....[124]....
        /*062c*/ 	.word	0x00012340


	//   ....[125]....
        /*0630*/ 	.word	0x000123b0


	//   ....[126]....
        /*0634*/ 	.word	0x00012490


	//   ....[127]....
        /*0638*/ 	.word	0x00012540


	//   ....[128]....
        /*063c*/ 	.word	0x000125b0


	//   ....[129]....
        /*0640*/ 	.word	0x00012610


	//   ....[130]....
        /*0644*/ 	.word	0x00012700


	//   ....[131]....
        /*0648*/ 	.word	0x00012760


	//   ....[132]....
        /*064c*/ 	.word	0x00012860


	//   ....[133]....
        /*0650*/ 	.word	0x000128c0


	//   ....[134]....
        /*0654*/ 	.word	0x000129a0


	//   ....[135]....
        /*0658*/ 	.word	0x00012ae0


	//   ....[136]....
        /*065c*/ 	.word	0x00012bd0


	//   ....[137]....
        /*0660*/ 	.word	0x00012e60


	//   ....[138]....
        /*0664*/ 	.word	0x00012eb0


	//   ....[139]....
        /*0668*/ 	.word	0x00013080


	//   ....[140]....
        /*066c*/ 	.word	0x000130d0


	//   ....[141]....
        /*0670*/ 	.word	0x000132a0


	//   ....[142]....
        /*0674*/ 	.word	0x000132f0


	//   ....[143]....
        /*0678*/ 	.word	0x000133e0


	//   ....[144]....
        /*067c*/ 	.word	0x00013480


	//   ....[145]....
        /*0680*/ 	.word	0x000134e0


	//   ....[146]....
        /*0684*/ 	.word	0x00013590


	//   ....[147]....
        /*0688*/ 	.word	0x000135f0


	//   ....[148]....
        /*068c*/ 	.word	0x000136a0


	//   ....[149]....
        /*0690*/ 	.word	0x00013700


	//   ....[150]....
        /*0694*/ 	.word	0x000137b0


	//   ....[151]....
        /*0698*/ 	.word	0x000138a0


	//   ....[152]....
        /*069c*/ 	.word	0x00013970


	//   ....[153]....
        /*06a0*/ 	.word	0x00013a90


	//   ....[154]....
        /*06a4*/ 	.word	0x00013b90


	//   ....[155]....
        /*06a8*/ 	.word	0x00013cc0


	//   ....[156]....
        /*06ac*/ 	.word	0x00013da0


	//   ....[157]....
        /*06b0*/ 	.word	0x00013ea0


	//   ....[158]....
        /*06b4*/ 	.word	0x00013f80


	//   ....[159]....
        /*06b8*/ 	.word	0x00014010


	//   ....[160]....
        /*06bc*/ 	.word	0x000140b0


	//   ....[161]....
        /*06c0*/ 	.word	0x000141d0


	//   ....[162]....
        /*06c4*/ 	.word	0x00014240


	//   ....[163]....
        /*06c8*/ 	.word	0x000142b0


	//   ....[164]....
        /*06cc*/ 	.word	0x00014320


	//   ....[165]....
        /*06d0*/ 	.word	0x00014390


	//   ....[166]....
        /*06d4*/ 	.word	0x00014410


	//   ....[167]....
        /*06d8*/ 	.word	0x000144a0


	//   ....[168]....
        /*06dc*/ 	.word	0x00014530


	//   ....[169]....
        /*06e0*/ 	.word	0x000145a0


	//   ....[170]....
        /*06e4*/ 	.word	0x00014610


	//   ....[171]....
        /*06e8*/ 	.word	0x00014680


	//   ....[172]....
        /*06ec*/ 	.word	0x00014700


	//   ....[173]....
        /*06f0*/ 	.word	0x00014770


	//   ....[174]....
        /*06f4*/ 	.word	0x00014810


	//   ....[175]....
        /*06f8*/ 	.word	0x000148a0


	//   ....[176]....
        /*06fc*/ 	.word	0x000149c0


	//----- nvinfo : EIATTR_REG_RECONFIG
	.align		4
.L_1002:
        /*0700*/ 	.byte	0x01, 0x54
	.zero		2


	//----- nvinfo : EIATTR_SYSCALL_OFFSETS
	.align		4
        /*0704*/ 	.byte	0x04, 0x46
        /*0706*/ 	.short	(.L_1004 - .L_1003)


	//   ....[0]....
.L_1003:
        /*0708*/ 	.word	0x00003950


	//   ....[1]....
        /*070c*/ 	.word	0x0000d780


	//   ....[2]....
        /*0710*/ 	.word	0x0000d8d0


	//   ....[3]....
        /*0714*/ 	.word	0x0000d9c0


	//   ....[4]....
        /*0718*/ 	.word	0x0000e8d0


	//----- nvinfo : EIATTR_MBARRIER_INSTR_OFFSETS
	.align		4
.L_1004:
        /*071c*/ 	.byte	0x04, 0x39
        /*071e*/ 	.short	(.L_1006 - .L_1005)


	//   ....[0]....
.L_1005:
        /*0720*/ 	.word	0x00000180
        /*0724*/ 	.word	0x000000ff
        /*0728*/ 	.word	0x00028c00
        /*072c*/ 	.short	0x0100
        /*072e*/ 	.byte	0x08
	.zero		1


	//   ....[1]....
        /*0730*/ 	.word	0x00000190
        /*0734*/ 	.word	0x000000ff
        /*0738*/ 	.word	0x00028c20
        /*073c*/ 	.short	0x0100
        /*073e*/ 	.byte	0x08
	.zero		1


	//   ....[2]....
        /*0740*/ 	.word	0x00000240
        /*0744*/ 	.word	0x000000ff
        /*0748*/ 	.word	0x00028c30
        /*074c*/ 	.short	0x0100
        /*074e*/ 	.byte	0x06
	.zero		1


	//   ....[3]....
        /*0750*/ 	.word	0x00000250
        /*0754*/ 	.word	0x000000ff
        /*0758*/ 	.word	0x00028c40
        /*075c*/ 	.short	0x0100
        /*075e*/ 	.byte	0x06
	.zero		1


	//   ....[4]....
        /*0760*/ 	.word	0x00000260
        /*0764*/ 	.word	0x000000ff
        /*0768*/ 	.word	0x00028c38
        /*076c*/ 	.short	0x0100
        /*076e*/ 	.byte	0x06
	.zero		1


	//   ....[5]....
        /*0770*/ 	.word	0x00000270
        /*0774*/ 	.word	0x000000ff
        /*0778*/ 	.word	0x00028c48
        /*077c*/ 	.short	0x0100
        /*077e*/ 	.byte	0x06
	.zero		1


	//   ....[6]....
        /*0780*/ 	.word	0x000003a0
        /*0784*/ 	.word	0x000000ff
        /*0788*/ 	.word	0x00028c50
        /*078c*/ 	.short	0x0100
        /*078e*/ 	.byte	0x08
	.zero		1


	//   ....[7]....
        /*0790*/ 	.word	0x000003b0
        /*0794*/ 	.word	0x000000ff
        /*0798*/ 	.word	0x00028c60
        /*079c*/ 	.short	0x0100
        /*079e*/ 	.byte	0x08
	.zero		1


	//   ....[8]....
        /*07a0*/ 	.word	0x000003c0
        /*07a4*/ 	.word	0x000000ff
        /*07a8*/ 	.word	0x00028c58
        /*07ac*/ 	.short	0x0100
        /*07ae*/ 	.byte	0x08
	.zero		1


	//   ....[9]....
        /*07b0*/ 	.word	0x000003d0
        /*07b4*/ 	.word	0x000000ff
        /*07b8*/ 	.word	0x00028c68
        /*07bc*/ 	.short	0x0100
        /*07be*/ 	.byte	0x08
	.zero		1


	//   ....[10]....
        /*07c0*/ 	.word	0x000004c0
        /*07c4*/ 	.word	0x000000ff
        /*07c8*/ 	.word	0x00028c70
        /*07cc*/ 	.short	0x0100
        /*07ce*/ 	.byte	0x06
	.zero		1


	//   ....[11]....
        /*07d0*/ 	.word	0x000004d0
        /*07d4*/ 	.word	0x000000ff
        /*07d8*/ 	.word	0x00028c80
        /*07dc*/ 	.short	0x0100
        /*07de*/ 	.byte	0x06
	.zero		1


	//   ....[12]....
        /*07e0*/ 	.word	0x000004e0
        /*07e4*/ 	.word	0x000000ff
        /*07e8*/ 	.word	0x00028c78
        /*07ec*/ 	.short	0x0100
        /*07ee*/ 	.byte	0x06
	.zero		1


	//   ....[13]....
        /*07f0*/ 	.word	0x000004f0
        /*07f4*/ 	.word	0x000000ff
        /*07f8*/ 	.word	0x00028c88
        /*07fc*/ 	.short	0x0100
        /*07fe*/ 	.byte	0x06
	.zero		1


	//   ....[14]....
        /*0800*/ 	.word	0x00000620
        /*0804*/ 	.word	0x000000ff
        /*0808*/ 	.word	0x00028c90
        /*080c*/ 	.short	0x0100
        /*080e*/ 	.byte	0x08
	.zero		1


	//   ....[15]....
        /*0810*/ 	.word	0x00000630
        /*0814*/ 	.word	0x000000ff
        /*0818*/ 	.word	0x00028ca0
        /*081c*/ 	.short	0x0100
        /*081e*/ 	.byte	0x08
	.zero		1


	//   ....[16]....
        /*0820*/ 	.word	0x00000640
        /*0824*/ 	.word	0x000000ff
        /*0828*/ 	.word	0x00028c98
        /*082c*/ 	.short	0x0100
        /*082e*/ 	.byte	0x08
	.zero		1


	//   ....[17]....
        /*0830*/ 	.word	0x00000650
        /*0834*/ 	.word	0x000000ff
        /*0838*/ 	.word	0x00028ca8
        /*083c*/ 	.short	0x0100
        /*083e*/ 	.byte	0x08
	.zero		1


	//   ....[18]....
        /*0840*/ 	.word	0x00000790
        /*0844*/ 	.word	0x000000ff
        /*0848*/ 	.word	0x00028cb0
        /*084c*/ 	.short	0x0100
        /*084e*/ 	.byte	0x08
	.zero		1


	//   ....[19]....
        /*0850*/ 	.word	0x000007a0
        /*0854*/ 	.word	0x000000ff
        /*0858*/ 	.word	0x00028cc0
        /*085c*/ 	.short	0x0100
        /*085e*/ 	.byte	0x08
	.zero		1


	//   ....[20]....
        /*0860*/ 	.word	0x000007b0
        /*0864*/ 	.word	0x000000ff
        /*0868*/ 	.word	0x00028cb8
        /*086c*/ 	.short	0x0100
        /*086e*/ 	.byte	0x08
	.zero		1


	//   ....[21]....
        /*0870*/ 	.word	0x000007c0
        /*0874*/ 	.word	0x000000ff
        /*0878*/ 	.word	0x00028cc8
        /*087c*/ 	.short	0x0100
        /*087e*/ 	.byte	0x08
	.zero		1


	//   ....[22]....
        /*0880*/ 	.word	0x00001af0
        /*0884*/ 	.word	0x000000ff
        /*0888*/ 	.word	0x00028c50
        /*088c*/ 	.short	0x010a
        /*088e*/ 	.byte	0x15
	.zero		1


	//   ....[23]....
        /*0890*/ 	.word	0x00001da0
        /*0894*/ 	.word	0x000000ff
        /*0898*/ 	.word	0x00000000
        /*089c*/ 	.short	0x0101
        /*089e*/ 	.byte	0x06
	.zero		1


	//   ....[24]....
        /*08a0*/ 	.word	0x000026f0
        /*08a4*/ 	.word	0x000000ff
        /*08a8*/ 	.word	0x00028c50
        /*08ac*/ 	.short	0x010a
        /*08ae*/ 	.byte	0x15
	.zero		1


	//   ....[25]....
        /*08b0*/ 	.word	0x00002730
        /*08b4*/ 	.word	0x000000ff
        /*08b8*/ 	.word	0x00028c50
        /*08bc*/ 	.short	0x010a
        /*08be*/ 	.byte	0x15
	.zero		1


	//   ....[26]....
        /*08c0*/ 	.word	0x00002910
        /*08c4*/ 	.word	0x000000ff
        /*08c8*/ 	.word	0x00000000
        /*08cc*/ 	.short	0x0101
        /*08ce*/ 	.byte	0x06
	.zero		1


	//   ....[27]....
        /*08d0*/ 	.word	0x000039d0
        /*08d4*/ 	.word	0x000000ff
        /*08d8*/ 	.word	0x00028c00
        /*08dc*/ 	.short	0x010a
        /*08de*/ 	.byte	0x29
	.zero		1


	//   ....[28]....
        /*08e0*/ 	.word	0x00003a50
        /*08e4*/ 	.word	0x00000007
        /*08e8*/ 	.word	0x00028c30
        /*08ec*/ 	.short	0x010a
        /*08ee*/ 	.byte	0x3f
	.zero		1


	//   ....[29]....
        /*08f0*/ 	.word	0x00003a90
        /*08f4*/ 	.word	0x00000007
        /*08f8*/ 	.word	0x00028c30
        /*08fc*/ 	.short	0x010a
        /*08fe*/ 	.byte	0x3f
	.zero		1


	//   ....[30]....
        /*0900*/ 	.word	0x00003ec0
        /*0904*/ 	.word	0x000000ff
        /*0908*/ 	.word	0x00000000
        /*090c*/ 	.short	0x0101
        /*090e*/ 	.byte	0x06
	.zero		1


	//   ....[31]....
        /*0910*/ 	.word	0x00004cc0
        /*0914*/ 	.word	0x00000007
        /*0918*/ 	.word	0x00028c50
        /*091c*/ 	.short	0x010a
        /*091e*/ 	.byte	0x3f
	.zero		1


	//   ....[32]....
        /*0920*/ 	.word	0x00004d00
        /*0924*/ 	.word	0x00000007
        /*0928*/ 	.word	0x00028c50
        /*092c*/ 	.short	0x010a
        /*092e*/ 	.byte	0x3f
	.zero		1


	//   ....[33]....
        /*0930*/ 	.word	0x00005000
        /*0934*/ 	.word	0x000000ff
        /*0938*/ 	.word	0x00000000
        /*093c*/ 	.short	0x0101
        /*093e*/ 	.byte	0x06
	.zero		1


	//   ....[34]....
        /*0940*/ 	.word	0x00005160
        /*0944*/ 	.word	0x000000ff
        /*0948*/ 	.word	0x00028c30
        /*094c*/ 	.short	0x010a
        /*094e*/ 	.byte	0x17
	.zero		1


	//   ....[35]....
        /*0950*/ 	.word	0x000051a0
        /*0954*/ 	.word	0x000000ff
        /*0958*/ 	.word	0x00028c30
        /*095c*/ 	.short	0x010a
        /*095e*/ 	.byte	0x17
	.zero		1


	//   ....[36]....
        /*0960*/ 	.word	0x00005450
        /*0964*/ 	.word	0x000000ff
        /*0968*/ 	.word	0x00000000
        /*096c*/ 	.short	0x0101
        /*096e*/ 	.byte	0x06
	.zero		1


	//   ....[37]....
        /*0970*/ 	.word	0x00006bc0
        /*0974*/ 	.word	0x000000ff
        /*0978*/ 	.word	0x00028c50
        /*097c*/ 	.short	0x010a
        /*097e*/ 	.byte	0x17
	.zero		1


	//   ....[38]....
        /*0980*/ 	.word	0x00006c00
        /*0984*/ 	.word	0x000000ff
        /*0988*/ 	.word	0x00028c50
        /*098c*/ 	.short	0x010a
        /*098e*/ 	.byte	0x17
	.zero		1


	//   ....[39]....
        /*0990*/ 	.word	0x00006ec0
        /*0994*/ 	.word	0x000000ff
        /*0998*/ 	.word	0x00000000
        /*099c*/ 	.short	0x0101
        /*099e*/ 	.byte	0x17
	.zero		1


	//   ....[40]....
        /*09a0*/ 	.word	0x00006fe0
        /*09a4*/ 	.word	0x000000ff
        /*09a8*/ 	.word	0x00028c30
        /*09ac*/ 	.short	0x010a
        /*09ae*/ 	.byte	0x16
	.zero		1


	//   ....[41]....
        /*09b0*/ 	.word	0x00007020
        /*09b4*/ 	.word	0x000000ff
        /*09b8*/ 	.word	0x00028c30
        /*09bc*/ 	.short	0x010a
        /*09be*/ 	.byte	0x16
	.zero		1


	//   ....[42]....
        /*09c0*/ 	.word	0x00007220
        /*09c4*/ 	.word	0x000000ff
        /*09c8*/ 	.word	0x00000000
        /*09cc*/ 	.short	0x0101
        /*09ce*/ 	.byte	0x06
	.zero		1


	//   ....[43]....
        /*09d0*/ 	.word	0x000084d0
        /*09d4*/ 	.word	0x000000ff
        /*09d8*/ 	.word	0x00028c50
        /*09dc*/ 	.short	0x010a
        /*09de*/ 	.byte	0x16
	.zero		1


	//   ....[44]....
        /*09e0*/ 	.word	0x00008510
        /*09e4*/ 	.word	0x000000ff
        /*09e8*/ 	.word	0x00028c50
        /*09ec*/ 	.short	0x010a
        /*09ee*/ 	.byte	0x16
	.zero		1


	//   ....[45]....
        /*09f0*/ 	.word	0x000087c0
        /*09f4*/ 	.word	0x000000ff
        /*09f8*/ 	.word	0x00000000
        /*09fc*/ 	.short	0x0101
        /*09fe*/ 	.byte	0x16
	.zero		1


	//   ....[46]....
        /*0a00*/ 	.word	0x0000af00
        /*0a04*/ 	.word	0x000000ff
        /*0a08*/ 	.word	0x00000000
        /*0a0c*/ 	.short	0x0101
        /*0a0e*/ 	.byte	0x04
	.zero		1


	//   ....[47]....
        /*0a10*/ 	.word	0x0000e0e0
        /*0a14*/ 	.word	0x0000001b
        /*0a18*/ 	.word	0x00028c40
        /*0a1c*/ 	.short	0x010a
        /*0a1e*/ 	.byte	0x3f
	.zero		1


	//   ....[48]....
        /*0a20*/ 	.word	0x0000e5b0
        /*0a24*/ 	.word	0x0000001b
        /*0a28*/ 	.word	0x00028c30
        /*0a2c*/ 	.short	0x0107
        /*0a2e*/ 	.byte	0x3f
	.zero		1


	//   ....[49]....
        /*0a30*/ 	.word	0x0000e690
        /*0a34*/ 	.word	0x0000001b
        /*0a38*/ 	.word	0x00028c30
        /*0a3c*/ 	.short	0x0101
        /*0a3e*/ 	.byte	0x3f
	.zero		1


	//   ....[50]....
        /*0a40*/ 	.word	0x0000eee0
        /*0a44*/ 	.word	0x00000017
        /*0a48*/ 	.word	0x00028c00
        /*0a4c*/ 	.short	0x0107
        /*0a4e*/ 	.byte	0x3f
	.zero		1


	//   ....[51]....
        /*0a50*/ 	.word	0x0000efd0
        /*0a54*/ 	.word	0x00000017
        /*0a58*/ 	.word	0x00028c00
        /*0a5c*/ 	.short	0x0101
        /*0a5e*/ 	.byte	0x3f
	.zero		1


	//   ....[52]....
        /*0a60*/ 	.word	0x0000eff0
        /*0a64*/ 	.word	0x00000017
        /*0a68*/ 	.word	0x00028c20
        /*0a6c*/ 	.short	0x010a
        /*0a6e*/ 	.byte	0x3f
	.zero		1


	//   ....[53]....
        /*0a70*/ 	.word	0x0000f080
        /*0a74*/ 	.word	0x0000001b
        /*0a78*/ 	.word	0x00028c60
        /*0a7c*/ 	.short	0x010a
        /*0a7e*/ 	.byte	0x3f
	.zero		1


	//   ....[54]....
        /*0a80*/ 	.word	0x0000f9b0
        /*0a84*/ 	.word	0x0000001b
        /*0a88*/ 	.word	0x00028c50
        /*0a8c*/ 	.short	0x0107
        /*0a8e*/ 	.byte	0x3f
	.zero		1


	//   ....[55]....
        /*0a90*/ 	.word	0x0000fa80
        /*0a94*/ 	.word	0x0000001b
        /*0a98*/ 	.word	0x00028c50
        /*0a9c*/ 	.short	0x0101
        /*0a9e*/ 	.byte	0x3f
	.zero		1


	//   ....[56]....
        /*0aa0*/ 	.word	0x0000fe00
        /*0aa4*/ 	.word	0x00000006
        /*0aa8*/ 	.word	0x00028c40
        /*0aac*/ 	.short	0x010a
        /*0aae*/ 	.byte	0x3f
	.zero		1


	//   ....[57]....
        /*0ab0*/ 	.word	0x00010140
        /*0ab4*/ 	.word	0x00000006
        /*0ab8*/ 	.word	0x00028c30
        /*0abc*/ 	.short	0x0107
        /*0abe*/ 	.byte	0x3f
	.zero		1


	//   ....[58]....
        /*0ac0*/ 	.word	0x00010200
        /*0ac4*/ 	.word	0x00000006
        /*0ac8*/ 	.word	0x00028c30
        /*0acc*/ 	.short	0x0101
        /*0ace*/ 	.byte	0x3f
	.zero		1


	//   ....[59]....
        /*0ad0*/ 	.word	0x00010230
        /*0ad4*/ 	.word	0x00000006
        /*0ad8*/ 	.word	0x00028c60
        /*0adc*/ 	.short	0x010a
        /*0ade*/ 	.byte	0x3f
	.zero		1


	//   ....[60]....
        /*0ae0*/ 	.word	0x00010900
        /*0ae4*/ 	.word	0x00000006
        /*0ae8*/ 	.word	0x00028c50
        /*0aec*/ 	.short	0x0107
        /*0aee*/ 	.byte	0x3f
	.zero		1


	//   ....[61]....
        /*0af0*/ 	.word	0x000109c0
        /*0af4*/ 	.word	0x00000006
        /*0af8*/ 	.word	0x00028c50
        /*0afc*/ 	.short	0x0101
        /*0afe*/ 	.byte	0x3f
	.zero		1


	//   ....[62]....
        /*0b00*/ 	.word	0x00011830
        /*0b04*/ 	.word	0x00000005
        /*0b08*/ 	.word	0x00028c20
        /*0b0c*/ 	.short	0x010a
        /*0b0e*/ 	.byte	0x3f
	.zero		1


	//   ....[63]....
        /*0b10*/ 	.word	0x000119b0
        /*0b14*/ 	.word	0x00000003
        /*0b18*/ 	.word	0x00028c40
        /*0b1c*/ 	.short	0x010a
        /*0b1e*/ 	.byte	0x3f
	.zero		1


	//   ....[64]....
        /*0b20*/ 	.word	0x00011a50
        /*0b24*/ 	.word	0x00000005
        /*0b28*/ 	.word	0x00028c40
        /*0b2c*/ 	.short	0x010a
        /*0b2e*/ 	.byte	0x3f
	.zero		1


	//   ....[65]....
        /*0b30*/ 	.word	0x00011a90
        /*0b34*/ 	.word	0x00000003
        /*0b38*/ 	.word	0x00028c60
        /*0b3c*/ 	.short	0x010a
        /*0b3e*/ 	.byte	0x3f
	.zero		1


	//   ....[66]....
        /*0b40*/ 	.word	0x00011ad0
        /*0b44*/ 	.word	0x00000005
        /*0b48*/ 	.word	0x00028c60
        /*0b4c*/ 	.short	0x010a
        /*0b4e*/ 	.byte	0x3f
	.zero		1


	//   ....[67]....
        /*0b50*/ 	.word	0x00011b40
        /*0b54*/ 	.word	0x00000004
        /*0b58*/ 	.word	0x00028c50
        /*0b5c*/ 	.short	0x010a
        /*0b5e*/ 	.byte	0x3f
	.zero		1


	//   ....[68]....
        /*0b60*/ 	.word	0x00011ba0
        /*0b64*/ 	.word	0x00000004
        /*0b68*/ 	.word	0x00028c50
        /*0b6c*/ 	.short	0x010a
        /*0b6e*/ 	.byte	0x3f
	.zero		1


	//   ....[69]....
        /*0b70*/ 	.word	0x00011c00
        /*0b74*/ 	.word	0x00000003
        /*0b78*/ 	.word	0x00028c00
        /*0b7c*/ 	.short	0x010a
        /*0b7e*/ 	.byte	0x3f
	.zero		1


	//   ....[70]....
        /*0b80*/ 	.word	0x00011c50
        /*0b84*/ 	.word	0x00000007
        /*0b88*/ 	.word	0x00028c30
        /*0b8c*/ 	.short	0x010a
        /*0b8e*/ 	.byte	0x3f
	.zero		1


	//   ....[71]....
        /*0b90*/ 	.word	0x00011ca0
        /*0b94*/ 	.word	0x00000007
        /*0b98*/ 	.word	0x00028c50
        /*0b9c*/ 	.short	0x010a
        /*0b9e*/ 	.byte	0x3f
	.zero		1


	//   ....[72]....
        /*0ba0*/ 	.word	0x00011d00
        /*0ba4*/ 	.word	0x00000006
        /*0ba8*/ 	.word	0x00028c30
        /*0bac*/ 	.short	0x010a
        /*0bae*/ 	.byte	0x3f
	.zero		1


	//   ....[73]....
        /*0bb0*/ 	.word	0x00011d60
        /*0bb4*/ 	.word	0x00000008
        /*0bb8*/ 	.word	0x00028c50
        /*0bbc*/ 	.short	0x010a
        /*0bbe*/ 	.byte	0x3f
	.zero		1


	//   ....[74]....
        /*0bc0*/ 	.word	0x00011dc0
        /*0bc4*/ 	.word	0x00000006
        /*0bc8*/ 	.word	0x00028c30
        /*0bcc*/ 	.short	0x010a
        /*0bce*/ 	.byte	0x3f
	.zero		1


	//   ....[75]....
        /*0bd0*/ 	.word	0x00011e20
        /*0bd4*/ 	.word	0x00000008
        /*0bd8*/ 	.word	0x00028c50
        /*0bdc*/ 	.short	0x010a
        /*0bde*/ 	.byte	0x3f
	.zero		1


	//   ....[76]....
        /*0be0*/ 	.word	0x00011f40
        /*0be4*/ 	.word	0x0000001b
        /*0be8*/ 	.word	0x00028c40
        /*0bec*/ 	.short	0x010a
        /*0bee*/ 	.byte	0x3f
	.zero		1


	//   ....[77]....
        /*0bf0*/ 	.word	0x000129e0
        /*0bf4*/ 	.word	0x00000017
        /*0bf8*/ 	.word	0x00028c20
        /*0bfc*/ 	.short	0x010a
        /*0bfe*/ 	.byte	0x3f
	.zero		1


	//   ....[78]....
        /*0c00*/ 	.word	0x00012a30
        /*0c04*/ 	.word	0x0000001b
        /*0c08*/ 	.word	0x00028c60
        /*0c0c*/ 	.short	0x010a
        /*0c0e*/ 	.byte	0x3f
	.zero		1


	//   ....[79]....
        /*0c10*/ 	.word	0x00013330
        /*0c14*/ 	.word	0x00000006
        /*0c18*/ 	.word	0x00028c40
        /*0c1c*/ 	.short	0x010a
        /*0c1e*/ 	.byte	0x3f
	.zero		1


	//   ....[80]....
        /*0c20*/ 	.word	0x000137f0
        /*0c24*/ 	.word	0x00000006
        /*0c28*/ 	.word	0x00028c60
        /*0c2c*/ 	.short	0x010a
        /*0c2e*/ 	.byte	0x3f
	.zero		1


	//   ....[81]....
        /*0c30*/ 	.word	0x000148e0
        /*0c34*/ 	.word	0x00000005
        /*0c38*/ 	.word	0x00028c20
        /*0c3c*/ 	.short	0x010a
        /*0c3e*/ 	.byte	0x3f
	.zero		1


	//   ....[82]....
        /*0c40*/ 	.word	0x00014a80
        /*0c44*/ 	.word	0x00000003
        /*0c48*/ 	.word	0x00028c40
        /*0c4c*/ 	.short	0x010a
        /*0c4e*/ 	.byte	0x3f
	.zero		1


	//   ....[83]....
        /*0c50*/ 	.word	0x00014ad0
        /*0c54*/ 	.word	0x00000005
        /*0c58*/ 	.word	0x00028c40
        /*0c5c*/ 	.short	0x010a
        /*0c5e*/ 	.byte	0x3f
	.zero		1


	//   ....[84]....
        /*0c60*/ 	.word	0x00014b20
        /*0c64*/ 	.word	0x00000003
        /*0c68*/ 	.word	0x00028c60
        /*0c6c*/ 	.short	0x010a
        /*0c6e*/ 	.byte	0x3f
	.zero		1


	//----- nvinfo : EIATTR_NUM_MBARRIERS
	.align		4
.L_1006:
        /*0c70*/ 	.byte	0x03, 0x38
        /*0c72*/ 	.short	0x0016


	//----- nvinfo : EIATTR_EXIT_INSTR_OFFSETS
	.align		4
        /*0c74*/ 	.byte	0x04, 0x1c
        /*0c76*/ 	.short	(.L_1008 - .L_1007)


	//   ....[0]....
.L_1007:
        /*0c78*/ 	.word	0x00000970


	//   ....[1]....
        /*0c7c*/ 	.word	0x0000c230


	//   ....[2]....
        /*0c80*/ 	.word	0x00011b20


	//----- nvinfo : EIATTR_MAX_THREADS
	.align		4
.L_1008:
        /*0c84*/ 	.byte	0x04, 0x05
        /*0c86*/ 	.short	(.L_1010 - .L_1009)
.L_1009:
        /*0c88*/ 	.word	0x00000180
        /*0c8c*/ 	.word	0x00000001
        /*0c90*/ 	.word	0x00000001


	//----- nvinfo : EIATTR_CRS_STACK_SIZE
	.align		4
.L_1010:
        /*0c94*/ 	.byte	0x04, 0x1e
        /*0c96*/ 	.short	(.L_1012 - .L_1011)
.L_1011:
        /*0c98*/ 	.word	0x00000000


	//----- nvinfo : EIATTR_CBANK_PARAM_SIZE
	.align		4
.L_1012:
        /*0c9c*/ 	.byte	0x03, 0x19
        /*0c9e*/ 	.short	0x0af0


	//----- nvinfo : EIATTR_PARAM_CBANK
	.align		4
        /*0ca0*/ 	.byte	0x04, 0x0a
        /*0ca2*/ 	.short	(.L_1014 - .L_1013)
	.align		4
.L_1013:
        /*0ca4*/ 	.word	index@(.nv.constant0._ZN7cutlass13device_kernelIN5flash11enable_sm90INS1_16FlashAttnFwdSm90INS1_25CollectiveMainloopFwdSm90ILi2EN4cute5tupleIJNS5_1CILi1EEES8_S8_EEENS6_IJNS7_ILi64EEESA_SA_EEELi512ENS_6half_tEfNS_4arch4Sm90ELb1ELb0ELb0ELb1ELb1ELb0ELb0ELb0ELb0ELb1ELb0ELb0EEENS1_21CollectiveEpilogueFwdINS6_IJSA_NS7_ILi512EEESA_EEES9_SC_SE_Li256ELb1ELb1ELb0ELb0EEENS1_36VarlenDynamicPersistentTileSchedulerILi64ELi64ELi256ELi128ELb0ELb1ELb1ELb1ELb1ELb1EEEEEEEEEvNT_6ParamsE)
        /*0ca8*/ 	.short	0x0210
        /*0caa*/ 	.short	0x0af0


	//----- nvinfo : EIATTR_SW_WAR
	.align		4
.L_1014:
        /*0cac*/ 	.byte	0x04, 0x36
        /*0cae*/ 	.short	(.L_1016 - .L_1015)
.L_1015:
        /*0cb0*/ 	.word	0x00000008
.L_1016:


//--------------------- .nv.info._ZN7cutlass13device_kernelIN5flash11enable_sm90INS1_16FlashAttnFwdSm90INS1_25CollectiveMainloopFwdSm90ILi2EN4cute5tupleIJNS5_1CILi1EEES8_S8_EEENS6_IJNS7_ILi64EEESA_SA_EEELi512ENS_6half_tEfNS_4arch4Sm90ELb1ELb0ELb0ELb1ELb1ELb1ELb0ELb0ELb0ELb1ELb0ELb0EEENS1_21CollectiveEpilogueFwdINS6_IJSA_NS7_ILi512EEESA_EEES9_SC_SE_Li256ELb1ELb1ELb0ELb0EEENS1_36VarlenDynamicPersistentTileSchedulerILi64ELi64ELi256ELi128ELb0ELb1ELb1ELb1ELb1ELb1EEEEEEEEEvNT_6ParamsE --------------------------
	.section	.nv.info._ZN7cutlass13device_kernelIN5flash11enable_sm90INS1_16FlashAttnFwdSm90INS1_25CollectiveMainloopFwdSm90ILi2EN4cute5tupleIJNS5_1CILi1EEES8_S8_EEENS6_IJNS7_ILi64EEESA_SA_EEELi512ENS_6half_tEfNS_4arch4Sm90ELb1ELb0ELb0ELb1ELb1ELb1ELb0ELb0ELb0ELb1ELb0ELb0EEENS1_21CollectiveEpilogueFwdINS6_IJSA_NS7_ILi512EEESA_EEES9_SC_SE_Li256ELb1ELb1ELb0ELb0EEENS1_36VarlenDynamicPersistentTileSchedulerILi64ELi64ELi256ELi128ELb0ELb1ELb1ELb1ELb1ELb1EEEEEEEEEvNT_6ParamsE,"",@"SHT_CUDA_INFO"
	.sectionflags	@""
	.align	4


	//----- nvinfo : EIATTR_CUDA_API_VERSION
	.align		4
        /*0000*/ 	.byte	0x04, 0x37
        /*0002*/ 	.short	(.L_1018 - .L_1017)
.L_1017:
        /*0004*/ 	.word	0x00000082


	//----- nvinfo : EIATTR_KPARAM_INFO
	.align		4
.L_1018:
        /*0008*/ 	.byte	0x04, 0x17
        /*000a*/ 	.short	(.L_1020 - .L_1019)
.L_1019:
        /*000c*/ 	.word	0x00000000
        /*0010*/ 	.short	0x0000
        /*0012*/ 	.short	0x0070
        /*0014*/ 	.byte	0x00, 0xf0, 0x01, 0x2a


	//----- nvinfo : EIATTR_SPARSE_MMA_MASK
	.align		4
.L_1020:
        /*0018*/ 	.byte	0x03, 0x50
        /*001a*/ 	.short	0x0000


	//----- nvinfo : EIATTR_MAXREG_COUNT
	.align		4
        /*001c*/ 	.byte	0x03, 0x1b
        /*001e*/ 	.short	0x00a8


	//----- nvinfo : EIATTR_NUM_BARRIERS
	.align		4
        /*0020*/ 	.byte	0x02, 0x4c
        /*0022*/ 	.byte	0x10
	.zero		1


	//----- nvinfo : EIATTR_EXTERNS
	.align		4
        /*0024*/ 	.byte	0x04, 0x0f
        /*0026*/ 	.short	(.L_1022 - .L_1021)


	//   ....[0]....
	.align		4
.L_1021:
        /*0028*/ 	.word	index@(__assertfail)


	//----- nvinfo : EIATTR_ANNOTATIONS
	.align		4
.L_1022:
        /*002c*/ 	.byte	0x04, 0x55
        /*002e*/ 	.short	(.L_1024 - .L_1023)


	//   ....[0]....
.L_1023:
        /* <DEDUP_REMOVED lines=50> */


	//----- nvinfo : EIATTR_MERCURY_ISA_VERSION
	.align		4
.L_1024:
        /*0340*/ 	.byte	0x03, 0x5f
        /*0342*/ 	.short	0x0101


	//----- nvinfo : EIATTR_UNUSED_LOAD_BYTE_OFFSET
	.align		4
        /*0344*/ 	.byte	0x04, 0x44
        /*0346*/ 	.short	(.L_1026 - .L_1025)


	//   ....[0]....
.L_1025:
        /*0348*/ 	.word	0x00000a10
        /*034c*/ 	.word	0x0000fff0


	//   ....[1]....
        /*0350*/ 	.word	0x0000fe70
        /*0354*/ 	.word	0x0000fff0


	//----- nvinfo : EIATTR_INT_WARP_WIDE_INSTR_OFFSETS
	.align		4
.L_1026:
        /*0358*/ 	.byte	0x04, 0x31
        /*035a*/ 	.short	(.L_1028 - .L_1027)


	//   ....[0]....
.L_1027:
        /*035c*/ 	.word	0x00000130


	//   ....[1]....
        /*0360*/ 	.word	0x00000160


	//   ....[2]....
        /*0364*/ 	.word	0x00000230


	//   ....[3]....
        /*0368*/ 	.word	0x00016030


	//   ....[4]....
        /*036c*/ 	.word	0x000160c0


	//   ....[5]....
        /*0370*/ 	.word	0x00019680


	//   ....[6]....
        /*0374*/ 	.word	0x00019710


	//----- nvinfo : EIATTR_COOP_GROUP_MASK_REGIDS
	.align		4
.L_1028:
        /*0378*/ 	.byte	0x04, 0x29
        /*037a*/ 	.short	(.L_1030 - .L_1029)


	//   ....[0]....
.L_1029:
        /*037c*/ 	.word	0xffffffff


	//   ....[1]....
        /*0380*/ 	.word	0xffffffff


	//   ....[2]....
        /*0384*/ 	.word	0xffffffff


	//   ....[3]....
        /*0388*/ 	.word	0xffffffff


	//   ....[4]....
        /*038c*/ 	.word	0xffffffff


	//   ....[5]....
        /*0390*/ 	.word	0xffffffff


	//   ....[6]....
        /*0394*/ 	.word	0xffffffff


	//   ....[7]....
        /*0398*/ 	.word	0xffffffff


	//   ....[8]....
        /*039c*/ 	.word	0xffffffff


	//   ....[9]....
        /*03a0*/ 	.word	0xffffffff


	//   ....[10]....
        /*03a4*/ 	.word	0xffffffff


	//   ....[11]....
        /*03a8*/ 	.word	0xffffffff


	//   ....[12]....
        /*03ac*/ 	.word	0xffffffff


	//   ....[13]....
        /*03b0*/ 	.word	0xffffffff


	//   ....[14]....
        /*03b4*/ 	.word	0xffffffff


	//   ....[15]....
        /*03b8*/ 	.word	0xffffffff


	//   ....[16]....
        /*03bc*/ 	.word	0xffffffff


	//   ....[17]....
        /*03c0*/ 	.word	0xffffffff


	//   ....[18]....
        /*03c4*/ 	.word	0xffffffff


	//   ....[19]....
        /*03c8*/ 	.word	0xffffffff


	//   ....[20]....
        /*03cc*/ 	.word	0xffffffff


	//   ....[21]....
        /*03d0*/ 	.word	0xffffffff


	//   ....[22]....
        /*03d4*/ 	.word	0xffffffff


	//   ....[23]....
        /*03d8*/ 	.word	0xffffffff


	//   ....[24]....
        /*03dc*/ 	.word	0xffffffff


	//   ....[25]....
        /*03e0*/ 	.word	0xffffffff


	//   ....[26]....
        /*03e4*/ 	.word	0xffffffff


	//   ....[27]....
        /*03e8*/ 	.word	0xffffffff


	//   ....[28]....
        /*03ec*/ 	.word	0xffffffff


	//   ....[29]....
        /*03f0*/ 	.word	0xffffffff


	//   ....[30]....
        /*03f4*/ 	.word	0xffffffff


	//   ....[31]....
        /*03f8*/ 	.word	0xffffffff


	//   ....[32]....
        /*03fc*/ 	.word	0xffffffff


	//   ....[33]....
        /*0400*/ 	.word	0xffffffff


	//   ....[34]....
        /*0404*/ 	.word	0xffffffff


	//   ....[35]....
        /*0408*/ 	.word	0xffffffff


	//   ....[36]....
        /*040c*/ 	.word	0xffffffff


	//   ....[37]....
        /*0410*/ 	.word	0xffffffff


	//   ....[38]....
        /*0414*/ 	.word	0xffffffff


	//   ....[39]....
        /*0418*/ 	.word	0xffffffff


	//   ....[40]....
        /*041c*/ 	.word	0xffffffff


	//   ....[41]....
        /*0420*/ 	.word	0xffffffff


	//   ....[42]....
        /*0424*/ 	.word	0xffffffff


	//   ....[43]....
        /*0428*/ 	.word	0xffffffff


	//   ....[44]....
        /*042c*/ 	.word	0xffffffff


	//   ....[45]....
        /*0430*/ 	.word	0xffffffff


	//   ....[46]....
        /*0434*/ 	.word	0xffffffff


	//   ....[47]....
        /*0438*/ 	.word	0xffffffff


	//   ....[48]....
        /*043c*/ 	.word	0xffffffff


	//   ....[49]....
        /*0440*/ 	.word	0xffffffff


	//   ....[50]....
        /*0444*/ 	.word	0xffffffff


	//   ....[51]....
        /*0448*/ 	.word	0xffffffff


	//   ....[52]....
        /*044c*/ 	.word	0xffffffff


	//   ....[53]....
        /*0450*/ 	.word	0xffffffff


	//   ....[54]....
        /*0454*/ 	.word	0xffffffff


	//   ....[55]....
        /*0458*/ 	.word	0xffffffff


	//   ....[56]....
        /*045c*/ 	.word	0xffffffff


	//   ....[57]....
        /*0460*/ 	.word	0xffffffff


	//   ....[58]....
        /*0464*/ 	.word	0xffffffff


	//   ....[59]....
        /*0468*/ 	.word	0xffffffff


	//   ....[60]....
        /*046c*/ 	.word	0xffffffff


	//   ....[61]....
        /*0470*/ 	.word	0xffffffff


	//   ....[62]....
        /*0474*/ 	.word	0xffffffff


	//   ....[63]....
        /*0478*/ 	.word	0xffffffff


	//   ....[64]....
        /*047c*/ 	.word	0xffffffff


	//   ....[65]....
        /*0480*/ 	.word	0xffffffff


	//   ....[66]....
        /*0484*/ 	.word	0xffffffff


	//   ....[67]....
        /*0488*/ 	.word	0xffffffff


	//   ....[68]....
        /*048c*/ 	.word	0xffffffff


	//   ....[69]....
        /*0490*/ 	.word	0xffffffff


	//   ....[70]....
        /*0494*/ 	.word	0xffffffff


	//   ....[71]....
        /*0498*/ 	.word	0xffffffff


	//   ....[72]....
        /*049c*/ 	.word	0xffffffff


	//   ....[73]....
        /*04a0*/ 	.word	0xffffffff


	//   ....[74]....
        /*04a4*/ 	.word	0xffffffff


	//   ....[75]....
        /*04a8*/ 	.word	0xffffffff


	//   ....[76]....
        /*04ac*/ 	.word	0xffffffff


	//   ....[77]....
        /*04b0*/ 	.word	0xffffffff


	//   ....[78]....
        /*04b4*/ 	.word	0xffffffff


	//   ....[79]....
        /*04b8*/ 	.word	0xffffffff


	//   ....[80]....
        /*04bc*/ 	.word	0xffffffff


	//   ....[81]....
        /*04c0*/ 	.word	0xffffffff


	//   ....[82]....
        /*04c4*/ 	.word	0xffffffff


	//   ....[83]....
        /*04c8*/ 	.word	0xffffffff


	//   ....[84]....
        /*04cc*/ 	.word	0xffffffff


	//   ....[85]....
        /*04d0*/ 	.word	0xffffffff


	//   ....[86]....
        /*04d4*/ 	.word	0xffffffff


	//   ....[87]....
        /*04d8*/ 	.word	0xffffffff


	//   ....[88]....
        /*04dc*/ 	.word	0xffffffff


	//   ....[89]....
        /*04e0*/ 	.word	0xffffffff


	//   ....[90]....
        /*04e4*/ 	.word	0xffffffff


	//   ....[91]....
        /*04e8*/ 	.word	0xffffffff


	//   ....[92]....
        /*04ec*/ 	.word	0xffffffff


	//   ....[93]....
        /*04f0*/ 	.word	0xffffffff


	//   ....[94]....
        /*04f4*/ 	.word	0xffffffff


	//   ....[95]....
        /*04f8*/ 	.word	0xffffffff


	//   ....[96]....
        /*04fc*/ 	.word	0xffffffff


	//   ....[97]....
        /*0500*/ 	.word	0xffffffff


	//   ....[98]....
        /*0504*/ 	.word	0xffffffff


	//   ....[99]....
        /*0508*/ 	.word	0xffffffff


	//   ....[100]....
        /*050c*/ 	.word	0xffffffff


	//   ....[101]....
        /*0510*/ 	.word	0xffffffff


	//   ....[102]....
        /*0514*/ 	.word	0xffffffff


	//   ....[103]....
        /*0518*/ 	.word	0xffffffff


	//   ....[104]....
        /*051c*/ 	.word	0xffffffff


	//   ....[105]....
        /*0520*/ 	.word	0xffffffff


	//   ....[106]....
        /*0524*/ 	.word	0xffffffff


	//   ....[107]....
        /*0528*/ 	.word	0xffffffff


	//   ....[108]....
        /*052c*/ 	.word	0xffffffff


	//   ....[109]....
        /*0530*/ 	.word	0xffffffff


	//   ....[110]....
        /*0534*/ 	.word	0xffffffff


	//   ....[111]....
        /*0538*/ 	.word	0xffffffff


	//   ....[112]....
        /*053c*/ 	.word	0xffffffff


	//   ....[113]....
        /*0540*/ 	.word	0xffffffff


	//   ....[114]....
        /*0544*/ 	.word	0xffffffff


	//   ....[115]....
        /*0548*/ 	.word	0xffffffff


	//   ....[116]....
        /*054c*/ 	.word	0xffffffff


	//   ....[117]....
        /*0550*/ 	.word	0xffffffff


	//   ....[118]....
        /*0554*/ 	.word	0xffffffff


	//   ....[119]....
        /*0558*/ 	.word	0xffffffff


	//   ....[120]....
        /*055c*/ 	.word	0xffffffff


	//   ....[121]....
        /*0560*/ 	.word	0xffffffff


	//   ....[122]....
        /*0564*/ 	.word	0xffffffff


	//   ....[123]....
        /*0568*/ 	.word	0xffffffff


	//   ....[124]....
        /*056c*/ 	.word	0xffffffff


	//   ....[125]....
        /*0570*/ 	.word	0xffffffff


	//   ....[126]....
        /*0574*/ 	.word	0xffffffff


	//   ....[127]....
        /*0578*/ 	.word	0xffffffff


	//   ....[128]....
        /*057c*/ 	.word	0xffffffff


	//   ....[129]....
        /*0580*/ 	.word	0xffffffff


	//   ....[130]....
        /*0584*/ 	.word	0xffffffff


	//   ....[131]....
        /*0588*/ 	.word	0xffffffff


	//   ....[132]....
        /*058c*/ 	.word	0xffffffff


	//   ....[133]....
        /*0590*/ 	.word	0xffffffff


	//   ....[134]....
        /*0594*/ 	.word	0xffffffff


	//   ....[135]....
        /*0598*/ 	.word	0xffffffff


	//   ....[136]....
        /*059c*/ 	.word	0xffffffff


	//   ....[137]....
        /*05a0*/ 	.word	0xffffffff


	//   ....[138]....
        /*05a4*/ 	.word	0xffffffff


	//   ....[139]....
        /*05a8*/ 	.word	0xffffffff


	//   ....[140]....
        /*05ac*/ 	.word	0xffffffff


	//   ....[141]....
        /*05b0*/ 	.word	0xffffffff


	//   ....[142]....
        /*05b4*/ 	.word	0xffffffff


	//   ....[143]....
        /*05b8*/ 	.word	0xffffffff


	//   ....[144]....
        /*05bc*/ 	.word	0x0500000f


	//   ....[145]....
        /*05c0*/ 	.word	0x0500000f


	//   ....[146]....
        /*05c4*/ 	.word	0x0500000f


	//   ....[147]....
        /*05c8*/ 	.word	0x0500000f


	//   ....[148]....
        /*05cc*/ 	.word	0x0500000f


	//   ....[149]....
        /*05d0*/ 	.word	0x0500000f


	//   ....[150]....
        /*05d4*/ 	.word	0x0500000f


	//   ....[151]....
        /*05d8*/ 	.word	0x0500000f


	//   ....[152]....
        /*05dc*/ 	.word	0x0500000f


	//   ....[153]....
        /*05e0*/ 	.word	0x0500000f


	//   ....[154]....
        /*05e4*/ 	.word	0x0500000f


	//   ....[155]....
        /*05e8*/ 	.word	0x0500000f


	//   ....[156]....
        /*05ec*/ 	.word	0x0500000f


	//   ....[157]....
        /*05f0*/ 	.word	0x0500000f


	//   ....[158]....
        /*05f4*/ 	.word	0x0500000f


	//   ....[159]....
        /*05f8*/ 	.word	0x0500000f


	//   ....[160]....
        /*05fc*/ 	.word	0x0500000f


	//   ....[161]....
        /*0600*/ 	.word	0x0500000f


	//   ....[162]....
        /*0604*/ 	.word	0x0500000f


	//   ....[163]....
        /*0608*/ 	.word	0x0500000f


	//   ....[164]....
        /*060c*/ 	.word	0x0500000f


	//   ....[165]....
        /*0610*/ 	.word	0x0500000f


	//   ....[166]....
        /*0614*/ 	.word	0x0500000f


	//   ....[167]....
        /*0618*/ 	.word	0x0500000f


	//   ....[168]....
        /*061c*/ 	.word	0x0500000f


	//   ....[169]....
        /*0620*/ 	.word	0x0500000f


	//   ....[170]....
        /*0624*/ 	.word	0x0500000f


	//   ....[171]....
        /*0628*/ 	.word	0x0500000f


	//   ....[172]....
        /*062c*/ 	.word	0x0500000f


	//   ....[173]....
        /*0630*/ 	.word	0x0500000f


	//   ....[174]....
        /*0634*/ 	.word	0x0500000f


	//   ....[175]....
        /*0638*/ 	.word	0x0500000f


	//   ....[176]....
        /*063c*/ 	.word	0x0500000f


	//   ....[177]....
        /*0640*/ 	.word	0x0500000f


	//   ....[178]....
        /*0644*/ 	.word	0x0500000f


	//   ....[179]....
        /*0648*/ 	.word	0x0500000f


	//   ....[180]....
        /*064c*/ 	.word	0x0500000f


	//   ....[181]....
        /*0650*/ 	.word	0x0500000f


	//   ....[182]....
        /*0654*/ 	.word	0x0500000f


	//   ....[183]....
        /*0658*/ 	.word	0x0500000f


	//   ....[184]....
        /*065c*/ 	.word	0x0500000f


	//   ....[185]....
        /*0660*/ 	.word	0x0500000f


	//   ....[186]....
        /*0664*/ 	.word	0x0500000f


	//   ....[187]....
        /*0668*/ 	.word	0x0500000f


	//   ....[188]....
        /*066c*/ 	.word	0x0500000f


	//   ....[189]....
        /*0670*/ 	.word	0x0500000f


	//   ....[190]....
        /*0674*/ 	.word	0x0500000f


	//   ....[191]....
        /*0678*/ 	.word	0x0500000f


	//   ....[192]....
        /*067c*/ 	.word	0x0500000f


	//   ....[193]....
        /*0680*/ 	.word	0x0500000f


	//   ....[194]....
        /*0684*/ 	.word	0x0500000f


	//   ....[195]....
        /*0688*/ 	.word	0x0500000f


	//   ....[196]....
        /*068c*/ 	.word	0x0500000f


	//   ....[197]....
        /*0690*/ 	.word	0x0500000f


	//   ....[198]....
        /*0694*/ 	.word	0x0500000f


	//   ....[199]....
        /*0698*/ 	.word	0x0500000f


	//   ....[200]....
        /*069c*/ 	.word	0x0500000f


	//   ....[201]....
        /*06a0*/ 	.word	0x0500000f


	//   ....[202]....
        /*06a4*/ 	.word	0x0500000f


	//   ....[203]....
        /*06a8*/ 	.word	0x0500000f


	//   ....[204]....
        /*06ac*/ 	.word	0x0500000f


	//   ....[205]....
        /*06b0*/ 	.word	0x0500000f


	//   ....[206]....
        /*06b4*/ 	.word	0x0500000f


	//   ....[207]....
        /*06b8*/ 	.word	0x0500000f


	//   ....[208]....
        /*06bc*/ 	.word	0x0500000f


	//   ....[209]....
        /*06c0*/ 	.word	0x0500000f


	//   ....[210]....
        /*06c4*/ 	.word	0x0500000f


	//   ....[211]....
        /*06c8*/ 	.word	0x0500000f


	//   ....[212]....
        /*06cc*/ 	.word	0x0500000f


	//   ....[213]....
        /*06d0*/ 	.word	0x0500000f


	//   ....[214]....
        /*06d4*/ 	.word	0x0500000f


	//   ....[215]....
        /*06d8*/ 	.word	0x0500000f


	//   ....[216]....
        /*06dc*/ 	.word	0x0500000f


	//   ....[217]....
        /*06e0*/ 	.word	0x0500000f


	//   ....[218]....
        /*06e4*/ 	.word	0x0500000f


	//   ....[219]....
        /*06e8*/ 	.word	0x0500000f


	//   ....[220]....
        /*06ec*/ 	.word	0x0500000f


	//   ....[221]....
        /*06f0*/ 	.word	0x0500000f


	//   ....[222]....
        /*06f4*/ 	.word	0x0500000f


	//   ....[223]....
        /*06f8*/ 	.word	0x0500000f


	//   ....[224]....
        /*06fc*/ 	.word	0x0500000f


	//   ....[225]....
        /*0700*/ 	.word	0x0500000f


	//----- nvinfo : EIATTR_COOP_GROUP_INSTR_OFFSETS
	.align		4
.L_1030:
        /*0704*/ 	.byte	0x04, 0x28
        /*0706*/ 	.short	(.L_1032 - .L_1031)


	//   ....[0]....
.L_1031:
        /*0708*/ 	.word	0x00000060


	//   ....[1]....
        /*070c*/ 	.word	0x00000120


	//   ....[2]....
        /*0710*/ 	.word	0x000001f0


	//   ....[3]....
        /*0714*/ 	.word	0x00000370


	//   ....[4]....
        /*0718*/ 	.word	0x000004d0


	//   ....[5]....
        /*071c*/ 	.word	0x000005f0


	//   ....[6]....
        /*0720*/ 	.word	0x00000750


	//   ....[7]....
        /*0724*/ 	.word	0x00002af0


	//   ....[8]....
        /*0728*/ 	.word	0x00002b00


	//   ....[9]....
        /*072c*/ 	.word	0x00003530


	//   ....[10]....
        /*0730*/ 	.word	0x00003540


	//   ....[11]....
        /*0734*/ 	.word	0x00003e90


	//   ....[12]....
        /*0738*/ 	.word	0x00003ea0


	//   ....[13]....
        /*073c*/ 	.word	0x00004280


	//   ....[14]....
        /*0740*/ 	.word	0x00004290


	//   ....[15]....
        /*0744*/ 	.word	0x00005070


	//   ....[16]....
        /*0748*/ 	.word	0x00007070


	//   ....[17]....
        /*074c*/ 	.word	0x000077f0


	//   ....[18]....
        /*0750*/ 	.word	0x00007800


	//   ....[19]....
        /*0754*/ 	.word	0x00007810


	//   ....[20]....
        /*0758*/ 	.word	0x00007820


	//   ....[21]....
        /*075c*/ 	.word	0x00007b40


	//   ....[22]....
        /*0760*/ 	.word	0x00007b50


	//   ....[23]....
        /*0764*/ 	.word	0x00007b60


	//   ....[24]....
        /*0768*/ 	.word	0x00007b70


	//   ....[25]....
        /*076c*/ 	.word	0x00008de0


	//   ....[26]....
        /*0770*/ 	.word	0x00008e00


	//   ....[27]....
        /*0774*/ 	.word	0x00008e10


	//   ....[28]....
        /*0778*/ 	.word	0x00008e20


	//   ....[29]....
        /*077c*/ 	.word	0x00008f10


	//   ....[30]....
        /*0780*/ 	.word	0x00008f30


	//   ....[31]....
        /*0784*/ 	.word	0x00008fd0


	//   ....[32]....
        /*0788*/ 	.word	0x00009000


	//   ....[33]....
        /*078c*/ 	.word	0x0000a530


	//   ....[34]....
        /*0790*/ 	.word	0x0000a550


	//   ....[35]....
        /*0794*/ 	.word	0x0000aac0


	//   ....[36]....
        /*0798*/ 	.word	0x0000abb0


	//   ....[37]....
        /*079c*/ 	.word	0x0000abc0


	//   ....[38]....
        /*07a0*/ 	.word	0x0000ac20


	//   ....[39]....
        /*07a4*/ 	.word	0x0000b700


	//   ....[40]....
        /*07a8*/ 	.word	0x0000bce0


	//   ....[41]....
        /*07ac*/ 	.word	0x0000bd00


	//   ....[42]....
        /*07b0*/ 	.word	0x0000c250


	//   ....[43]....
        /*07b4*/ 	.word	0x0000c2a0


	//   ....[44]....
        /*07b8*/ 	.word	0x0000c7d0


	//   ....[45]....
        /*07bc*/ 	.word	0x0000c9a0


	//   ....[46]....
        /*07c0*/ 	.word	0x0000d7e0


	//   ....[47]....
        /*07c4*/ 	.word	0x0000ddb0


	//   ....[48]....
        /*07c8*/ 	.word	0x0000dde0


	//   ....[49]....
        /*07cc*/ 	.word	0x0000e3a0


	//   ....[50]....
        /*07d0*/ 	.word	0x0000e570


	//   ....[51]....
        /*07d4*/ 	.word	0x0000f290


	//   ....[52]....
        /*07d8*/ 	.word	0x0000f380


	//   ....[53]....
        /*07dc*/ 	.word	0x0000f390


	//   ....[54]....
        /*07e0*/ 	.word	0x0000f3d0


	//   ....[55]....
        /*07e4*/ 	.word	0x0000f3e0


	//   ....[56]....
        /*07e8*/ 	.word	0x00010f50


	//   ....[57]....
        /*07ec*/ 	.word	0x00011420


	//   ....[58]....
        /*07f0*/ 	.word	0x00011440


	//   ....[59]....
        /*07f4*/ 	.word	0x00011470


	//   ....[60]....
        /*07f8*/ 	.word	0x00011480


	//   ....[61]....
        /*07fc*/ 	.word	0x00011bd0


	//   ....[62]....
        /*0800*/ 	.word	0x00011c30


	//   ....[63]....
        /*0804*/ 	.word	0x00011eb0


	//   ....[64]....
        /*0808*/ 	.word	0x00011ed0


	//   ....[65]....
        /*080c*/ 	.word	0x00012b50


	//   ....[66]....
        /*0810*/ 	.word	0x00012b90


	//   ....[67]....
        /*0814*/ 	.word	0x00012e40


	//   ....[68]....
        /*0818*/ 	.word	0x00012e60


	//   ....[69]....
        /*081c*/ 	.word	0x00013110


	//   ....[70]....
        /*0820*/ 	.word	0x000132c0


	//   ....[71]....
        /*0824*/ 	.word	0x000132f0


	//   ....[72]....
        /*0828*/ 	.word	0x00013320


	//   ....[73]....
        /*082c*/ 	.word	0x00013350


	//   ....[74]....
        /*0830*/ 	.word	0x00013380


	//   ....[75]....
        /*0834*/ 	.word	0x000133b0


	//   ....[76]....
        /*0838*/ 	.word	0x00013520


	//   ....[77]....
        /*083c*/ 	.word	0x00013550


	//   ....[78]....
        /*0840*/ 	.word	0x00013580


	//   ....[79]....
        /*0844*/ 	.word	0x000135b0


	//   ....[80]....
        /*0848*/ 	.word	0x000135e0


	//   ....[81]....
        /*084c*/ 	.word	0x00013610


	//   ....[82]....
        /*0850*/ 	.word	0x000136a0


	//   ....[83]....
        /*0854*/ 	.word	0x00013700


	//   ....[84]....
        /*0858*/ 	.word	0x00013790


	//   ....[85]....
        /*085c*/ 	.word	0x00014590


	//   ....[86]....
        /*0860*/ 	.word	0x00016e50


	//   ....[87]....
        /*0864*/ 	.word	0x00016e70


	//   ....[88]....
        /*0868*/ 	.word	0x00016f00


	//   ....[89]....
        /*086c*/ 	.word	0x00016f20


	//   ....[90]....
        /*0870*/ 	.word	0x00016fa0


	//   ....[91]....
        /*0874*/ 	.word	0x00016fc0


	//   ....[92]....
        /*0878*/ 	.word	0x00016fd0


	//   ....[93]....
        /*087c*/ 	.word	0x00016fe0


	//   ....[94]....
        /*0880*/ 	.word	0x00017800


	//   ....[95]....
        /*0884*/ 	.word	0x00017830


	//   ....[96]....
        /*0888*/ 	.word	0x000178d0


	//   ....[97]....
        /*088c*/ 	.word	0x000178f0


	//   ....[98]....
        /*0890*/ 	.word	0x00017970


	//   ....[99]....
        /*0894*/ 	.word	0x00017990


	//   ....[100]....
        /*0898*/ 	.word	0x000179a0


	//   ....[101]....
        /*089c*/ 	.word	0x00017a10


	//   ....[102]....
        /*08a0*/ 	.word	0x00017e60


	//   ....[103]....
        /*08a4*/ 	.word	0x00017f20


	//   ....[104]....
        /*08a8*/ 	.word	0x00018070


	//   ....[105]....
        /*08ac*/ 	.word	0x000180b0


	//   ....[106]....
        /*08b0*/ 	.word	0x000180c0


	//   ....[107]....
        /*08b4*/ 	.word	0x000180d0


	//   ....[108]....
        /*08b8*/ 	.word	0x00018220


	//   ....[109]....
        /*08bc*/ 	.word	0x00018370


	//   ....[110]....
        /*08c0*/ 	.word	0x00018b90


	//   ....[111]....
        /*08c4*/ 	.word	0x00018bb0


	//   ....[112]....
        /*08c8*/ 	.word	0x00018c00


	//   ....[113]....
        /*08cc*/ 	.word	0x00018c10


	//   ....[114]....
        /*08d0*/ 	.word	0x00018c50


	//   ....[115]....
        /*08d4*/ 	.word	0x00018c60


	//   ....[116]....
        /*08d8*/ 	.word	0x00018c70


	//   ....[117]....
        /*08dc*/ 	.word	0x00018cb0


	//   ....[118]....
        /*08e0*/ 	.word	0x00018fd0


	//   ....[119]....
        /*08e4*/ 	.word	0x00019010


	//   ....[120]....
        /*08e8*/ 	.word	0x00019030


	//   ....[121]....
        /*08ec*/ 	.word	0x00019050


	//   ....[122]....
        /*08f0*/ 	.word	0x00019080


	//   ....[123]....
        /*08f4*/ 	.word	0x000190a0


	//   ....[124]....
        /*08f8*/ 	.word	0x000191b0


	//   ....[125]....
        /*08fc*/ 	.word	0x000192f0


	//   ....[126]....
        /*0900*/ 	.word	0x000198e0


	//   ....[127]....
        /*0904*/ 	.word	0x00019910


	//   ....[128]....
        /*0908*/ 	.word	0x00019950


	//   ....[129]....
        /*090c*/ 	.word	0x00019980


	//   ....[130]....
        /*0910*/ 	.word	0x000199b0


	//   ....[131]....
        /*0914*/ 	.word	0x000199e0


	//   ....[132]....
        /*0918*/ 	.word	0x00019a10


	//   ....[133]....
        /*091c*/ 	.word	0x00019a40


	//   ....[134]....
        /*0920*/ 	.word	0x00019bc0


	//   ....[135]....
        /*0924*/ 	.word	0x00019bf0


	//   ....[136]....
        /*0928*/ 	.word	0x00019c20


	//   ....[137]....
        /*092c*/ 	.word	0x00019c50


	//   ....[138]....
        /*0930*/ 	.word	0x00019c80


	//   ....[139]....
        /*0934*/ 	.word	0x00019cb0


	//   ....[140]....
        /*0938*/ 	.word	0x00019d70


	//   ....[141]....
        /*093c*/ 	.word	0x00019d90


	//   ....[142]....
        /*0940*/ 	.word	0x00019e00


	//   ....[143]....
        /*0944*/ 	.word	0x0001a4a0


	//   ....[144]....
        /*0948*/ 	.word	0x0001a7b0


	//   ....[145]....
        /*094c*/ 	.word	0x0001a840


	//   ....[146]....
        /*0950*/ 	.word	0x0001a920


	//   ....[147]....
        /*0954*/ 	.word	0x0001a9b0


	//   ....[148]....
        /*0958*/ 	.word	0x0001aa90


	//   ....[149]....
        /*095c*/ 	.word	0x0001ab20


	//   ....[150]....
        /*0960*/ 	.word	0x0001aca0


	//   ....[151]....
        /*0964*/ 	.word	0x0001ad30


	//   ....[152]....
        /*0968*/ 	.word	0x0001ad80


	//   ....[153]....
        /*096c*/ 	.word	0x0001add0


	//   ....[154]....
        /*0970*/ 	.word	0x0001ae60


	//   ....[155]....
        /*0974*/ 	.word	0x0001aef0


	//   ....[156]....
        /*0978*/ 	.word	0x0001af40


	//   ....[157]....
        /*097c*/ 	.word	0x0001af90


	//   ....[158]....
        /*0980*/ 	.word	0x0001b080


	//   ....[159]....
        /*0984*/ 	.word	0x0001b130


	//   ....[160]....
        /*0988*/ 	.word	0x0001b1b0


	//   ....[161]....
        /*098c*/ 	.word	0x0001b220


	//   ....[162]....
        /*0990*/ 	.word	0x0001b350


	//   ....[163]....
        /*0994*/ 	.word	0x0001b460


	//   ....[164]....
        /*0998*/ 	.word	0x0001b530


	//   ....[165]....
        /*099c*/ 	.word	0x0001b580


	//   ....[166]....
        /*09a0*/ 	.word	0x0001b870


	//   ....[167]....
        /*09a4*/ 	.word	0x0001bb50


	//   ....[168]....
        /*09a8*/ 	.word	0x0001bc40


	//   ....[169]....
        /*09ac*/ 	.word	0x0001bce0


	//   ....[170]....
        /*09b0*/ 	.word	0x0001bd40


	//   ....[171]....
        /*09b4*/ 	.word	0x0001be30


	//   ....[172]....
        /*09b8*/ 	.word	0x0001bea0


	//   ....[173]....
        /*09bc*/ 	.word	0x0001bf90


	//   ....[174]....
        /*09c0*/ 	.word	0x0001c000


	//   ....[175]....
        /*09c4*/ 	.word	0x0001c0a0


	//   ....[176]....
        /*09c8*/ 	.word	0x0001c190


	//   ....[177]....
        /*09cc*/ 	.word	0x0001c200


	//   ....[178]....
        /*09d0*/ 	.word	0x0001c260


	//   ....[179]....
        /*09d4*/ 	.word	0x0001c350


	//   ....[180]....
        /*09d8*/ 	.word	0x0001c3b0


	//   ....[181]....
        /*09dc*/ 	.word	0x0001c4b0


	//   ....[182]....
        /*09e0*/ 	.word	0x0001c510


	//   ....[183]....
        /*09e4*/ 	.word	0x0001c5f0


	//   ....[184]....
        /*09e8*/ 	.word	0x0001c730


	//   ....[185]....
        /*09ec*/ 	.word	0x0001c830


	//   ....[186]....
        /*09f0*/ 	.word	0x0001cab0


	//   ....[187]....
        /*09f4*/ 	.word	0x0001cb00


	//   ....[188]....
        /*09f8*/ 	.word	0x0001ccd0


	//   ....[189]....
        /*09fc*/ 	.word	0x0001cd20


	//   ....[190]....
        /*0a00*/ 	.word	0x0001cef0


	//   ....[191]....
        /*0a04*/ 	.word	0x0001cf40


	//   ....[192]....
        /*0a08*/ 	.word	0x0001d030


	//   ....[193]....
        /*0a0c*/ 	.word	0x0001d0d0


	//   ....[194]....
        /*0a10*/ 	.word	0x0001d130


	//   ....[195]....
        /*0a14*/ 	.word	0x0001d1e0


	//   ....[196]....
        /*0a18*/ 	.word	0x0001d240


	//   ....[197]....
        /*0a1c*/ 	.word	0x0001d2f0


	//   ....[198]....
        /*0a20*/ 	.word	0x0001d350


	//   ....[199]....
        /*0a24*/ 	.word	0x0001d400


	//   ....[200]....
        /*0a28*/ 	.word	0x0001d4f0


	//   ....[201]....
        /*0a2c*/ 	.word	0x0001d5c0


	//   ....[202]....
        /*0a30*/ 	.word	0x0001d6e0


	//   ....[203]....
        /*0a34*/ 	.word	0x0001d7e0


	//   ....[204]....
        /*0a38*/ 	.word	0x0001d910


	//   ....[205]....
        /*0a3c*/ 	.word	0x0001d9f0


	//   ....[206]....
        /*0a40*/ 	.word	0x0001daf0


	//   ....[207]....
        /*0a44*/ 	.word	0x0001dbd0


	//   ....[208]....
        /*0a48*/ 	.word	0x0001dc60


	//   ....[209]....
        /*0a4c*/ 	.word	0x0001dd00


	//   ....[210]....
        /*0a50*/ 	.word	0x0001de20


	//   ....[211]....
        /*0a54*/ 	.word	0x0001de90


	//   ....[212]....
        /*0a58*/ 	.word	0x0001df00


	//   ....[213]....
        /*0a5c*/ 	.word	0x0001df70


	//   ....[214]....
        /*0a60*/ 	.word	0x0001dfe0


	//   ....[215]....
        /*0a64*/ 	.word	0x0001e060


	//   ....[216]....
        /*0a68*/ 	.word	0x0001e0f0


	//   ....[217]....
        /*0a6c*/ 	.word	0x0001e180


	//   ....[218]....
        /*0a70*/ 	.word	0x0001e1f0


	//   ....[219]....
        /*0a74*/ 	.word	0x0001e260


	//   ....[220]....
        /*0a78*/ 	.word	0x0001e2d0


	//   ....[221]....
        /*0a7c*/ 	.word	0x0001e350


	//   ....[222]....
        /*0a80*/ 	.word	0x0001e3c0


	//   ....[223]....
        /*0a84*/ 	.word	0x0001e460


	//   ....[224]....
        /*0a88*/ 	.word	0x0001e4f0


	//   ....[225]....
        /*0a8c*/ 	.word	0x0001e620


	//----- nvinfo : EIATTR_REG_RECONFIG
	.align		4
.L_1032:
        /*0a90*/ 	.byte	0x01, 0x54
	.zero		2


	//----- nvinfo : EIATTR_SYSCALL_OFFSETS
	.align		4
        /*0a94*/ 	.byte	0x04, 0x46
        /*0a96*/ 	.short	(.L_1034 - .L_1033)


	//   ....[0]....
.L_1033:
        /*0a98*/ 	.word	0x00001da0


	//   ....[1]....
        /*0a9c*/ 	.word	0x00001ef0


	//   ....[2]....
        /*0aa0*/ 	.word	0x00007210


	//   ....[3]....
        /*0aa4*/ 	.word	0x00007540


	//   ....[4]....
        /*0aa8*/ 	.word	0x00016220


	//   ....[5]....
        /*0aac*/ 	.word	0x00016370


	//   ....[6]....
        /*0ab0*/ 	.word	0x00016460


	//   ....[7]....
        /*0ab4*/ 	.word	0x00017440


	//----- nvinfo : EIATTR_MBARRIER_INSTR_OFFSETS
	.align		4
.L_1034:
        /*0ab8*/ 	.byte	0x04, 0x39
        /*0aba*/ 	.short	(.L_1036 - .L_1035)


	//   ....[0]....
.L_1035:
        /*0abc*/ 	.word	0x00000250
        /*0ac0*/ 	.word	0x000000ff
        /*0ac4*/ 	.word	0x00028c00
        /*0ac8*/ 	.short	0x0100
        /*0aca*/ 	.byte	0x08
	.zero		1


	//   ....[1]....
        /*0acc*/ 	.word	0x00000270
        /*0ad0*/ 	.word	0x000000ff
        /*0ad4*/ 	.word	0x00028c20
        /*0ad8*/ 	.short	0x0100
        /*0ada*/ 	.byte	0x08
	.zero		1


	//   ....[2]....
        /*0adc*/ 	.word	0x00000320
        /*0ae0*/ 	.word	0x000000ff
        /*0ae4*/ 	.word	0x00028c30
        /*0ae8*/ 	.short	0x0100
        /*0aea*/ 	.byte	0x06
	.zero		1


	//   ....[3]....
        /*0aec*/ 	.word	0x00000330
        /*0af0*/ 	.word	0x000000ff
        /*0af4*/ 	.word	0x00028c40
        /*0af8*/ 	.short	0x0100
        /*0afa*/ 	.byte	0x06
	.zero		1


	//   ....[4]....
        /*0afc*/ 	.word	0x00000340
        /*0b00*/ 	.word	0x000000ff
        /*0b04*/ 	.word	0x00028c38
        /*0b08*/ 	.short	0x0100
        /*0b0a*/ 	.byte	0x06
	.zero		1


	//   ....[5]....
        /*0b0c*/ 	.word	0x00000350
        /*0b10*/ 	.word	0x000000ff
        /*0b14*/ 	.word	0x00028c48
        /*0b18*/ 	.short	0x0100
        /*0b1a*/ 	.byte	0x06
	.zero		1


	//   ....[6]....
        /*0b1c*/ 	.word	0x00000480
        /*0b20*/ 	.word	0x000000ff
        /*0b24*/ 	.word	0x00028c50
        /*0b28*/ 	.short	0x0100
        /*0b2a*/ 	.byte	0x08
	.zero		1


	//   ....[7]....
        /*0b2c*/ 	.word	0x00000490
        /*0b30*/ 	.word	0x000000ff
        /*0b34*/ 	.word	0x00028c60
        /*0b38*/ 	.short	0x0100
        /*0b3a*/ 	.byte	0x08
	.zero		1


	//   ....[8]....
        /*0b3c*/ 	.word	0x000004a0
        /*0b40*/ 	.word	0x000000ff
        /*0b44*/ 	.word	0x00028c58
        /*0b48*/ 	.short	0x0100
        /*0b4a*/ 	.byte	0x08
	.zero		1


	//   ....[9]....
        /*0b4c*/ 	.word	0x000004b0
        /*0b50*/ 	.word	0x000000ff
        /*0b54*/ 	.word	0x00028c68
        /*0b58*/ 	.short	0x0100
        /*0b5a*/ 	.byte	0x08
	.zero		1


	//   ....[10]....
        /*0b5c*/ 	.word	0x000005a0
        /*0b60*/ 	.word	0x000000ff
        /*0b64*/ 	.word	0x00028c70
        /*0b68*/ 	.short	0x0100
        /*0b6a*/ 	.byte	0x06
	.zero		1


	//   ....[11]....
        /*0b6c*/ 	.word	0x000005b0
        /*0b70*/ 	.word	0x000000ff
        /*0b74*/ 	.word	0x00028c80
        /*0b78*/ 	.short	0x0100
        /*0b7a*/ 	.byte	0x06
	.zero		1


	//   ....[12]....
        /*0b7c*/ 	.word	0x000005c0
        /*0b80*/ 	.word	0x000000ff
        /*0b84*/ 	.word	0x00028c78
        /*0b88*/ 	.short	0x0100
        /*0b8a*/ 	.byte	0x06
	.zero		1


	//   ....[13]....
        /*0b8c*/ 	.word	0x000005d0
        /*0b90*/ 	.word	0x000000ff
        /*0b94*/ 	.word	0x00028c88
        /*0b98*/ 	.short	0x0100
        /*0b9a*/ 	.byte	0x06
	.zero		1


	//   ....[14]....
        /*0b9c*/ 	.word	0x00000700
        /*0ba0*/ 	.word	0x000000ff
        /*0ba4*/ 	.word	0x00028c90
        /*0ba8*/ 	.short	0x0100
        /*0baa*/ 	.byte	0x08
	.zero		1


	//   ....[15]....
        /*0bac*/ 	.word	0x00000710
        /*0bb0*/ 	.word	0x000000ff
        /*0bb4*/ 	.word	0x00028ca0
        /*0bb8*/ 	.short	0x0100
        /*0bba*/ 	.byte	0x08
	.zero		1


	//   ....[16]....
        /*0bbc*/ 	.word	0x00000720
        /*0bc0*/ 	.word	0x000000ff
        /*0bc4*/ 	.word	0x00028c98
        /*0bc8*/ 	.short	0x0100
        /*0bca*/ 	.byte	0x08
	.zero		1


	//   ....[17]....
        /*0bcc*/ 	.word	0x00000730
        /*0bd0*/ 	.word	0x000000ff
        /*0bd4*/ 	.word	0x00028ca8
        /*0bd8*/ 	.short	0x0100
        /*0bda*/ 	.byte	0x08
	.zero		1


	//   ....[18]....
        /*0bdc*/ 	.word	0x00000860
        /*0be0*/ 	.word	0x000000ff
        /*0be4*/ 	.word	0x00028cb0
        /*0be8*/ 	.short	0x0100
        /*0bea*/ 	.byte	0x08
	.zero		1


	//   ....[19]....
        /*0bec*/ 	.word	0x00000870
        /*0bf0*/ 	.word	0x000000ff
        /*0bf4*/ 	.word	0x00028cc0
        /*0bf8*/ 	.short	0x0100
        /*0bfa*/ 	.byte	0x08
	.zero		1


	//   ....[20]....
        /*0bfc*/ 	.word	0x00000880
        /*0c00*/ 	.word	0x000000ff
        /*0c04*/ 	.word	0x00028cb8
        /*0c08*/ 	.short	0x0100
        /*0c0a*/ 	.byte	0x08
	.zero		1


	//   ....[21]....
        /*0c0c*/ 	.word	0x00000890
        /*0c10*/ 	.word	0x000000ff
        /*0c14*/ 	.word	0x00028cc8
        /*0c18*/ 	.short	0x0100
        /*0c1a*/ 	.byte	0x08
	.zero		1


	//   ....[22]....
        /*0c1c*/ 	.word	0x00002aa0
        /*0c20*/ 	.word	0x0000003f
        /*0c24*/ 	.word	0x00028c90
        /*0c28*/ 	.short	0x010a
        /*0c2a*/ 	.byte	0x3f
	.zero		1


	//   ....[23]....
        /*0c2c*/ 	.word	0x000034e0
        /*0c30*/ 	.word	0x0000003f
        /*0c34*/ 	.word	0x00028c90
        /*0c38*/ 	.short	0x010a
        /*0c3a*/ 	.byte	0x3f
	.zero		1


	//   ....[24]....
        /*0c3c*/ 	.word	0x00003ce0
        /*0c40*/ 	.word	0x0000003f
        /*0c44*/ 	.word	0x00028c90
        /*0c48*/ 	.short	0x010a
        /*0c4a*/ 	.byte	0x3f
	.zero		1


	//   ....[25]....
        /*0c4c*/ 	.word	0x000040c0
        /*0c50*/ 	.word	0x00000004
        /*0c54*/ 	.word	0x00000000
        /*0c58*/ 	.short	0x0101
        /*0c5a*/ 	.byte	0x3f
	.zero		1


	//   ....[26]....
        /*0c5c*/ 	.word	0x00004100
        /*0c60*/ 	.word	0x0000003f
        /*0c64*/ 	.word	0x00028cb0
        /*0c68*/ 	.short	0x010a
        /*0c6a*/ 	.byte	0x3f
	.zero		1


	//   ....[27]....
        /*0c6c*/ 	.word	0x000049b0
        /*0c70*/ 	.word	0x0000003f
        /*0c74*/ 	.word	0x00000000
        /*0c78*/ 	.short	0x0101
        /*0c7a*/ 	.byte	0x3f
	.zero		1


	//   ....[28]....
        /*0c7c*/ 	.word	0x00005170
        /*0c80*/ 	.word	0x00000003
        /*0c84*/ 	.word	0x00028c50
        /*0c88*/ 	.short	0x010a
        /*0c8a*/ 	.byte	0x3f
	.zero		1


	//   ....[29]....
        /*0c8c*/ 	.word	0x00005510
        /*0c90*/ 	.word	0x00000003
        /*0c94*/ 	.word	0x00000000
        /*0c98*/ 	.short	0x0101
        /*0c9a*/ 	.byte	0x3f
	.zero		1


	//   ....[30]....
        /*0c9c*/ 	.word	0x00005e40
        /*0ca0*/ 	.word	0x00000014
        /*0ca4*/ 	.word	0x00028c50
        /*0ca8*/ 	.short	0x010a
        /*0caa*/ 	.byte	0x3f
	.zero		1


	//   ....[31]....
        /*0cac*/ 	.word	0x00005e90
        /*0cb0*/ 	.word	0x00000014
        /*0cb4*/ 	.word	0x00028c50
        /*0cb8*/ 	.short	0x010a
        /*0cba*/ 	.byte	0x3f
	.zero		1


	//   ....[32]....
        /*0cbc*/ 	.word	0x00006180
        /*0cc0*/ 	.word	0x0000000d
        /*0cc4*/ 	.word	0x00000000
        /*0cc8*/ 	.short	0x0101
        /*0cca*/ 	.byte	0x3f
	.zero		1


	//   ....[33]....
        /*0ccc*/ 	.word	0x000072b0
        /*0cd0*/ 	.word	0x00000002
        /*0cd4*/ 	.word	0x00028c00
        /*0cd8*/ 	.short	0x010a
        /*0cda*/ 	.byte	0x3f
	.zero		1


	//   ....[34]....
        /*0cdc*/ 	.word	0x00007300
        /*0ce0*/ 	.word	0x00000002
        /*0ce4*/ 	.word	0x00028c00
        /*0ce8*/ 	.short	0x010a
        /*0cea*/ 	.byte	0x3f
	.zero		1


	//   ....[35]....
        /*0cec*/ 	.word	0x00007dd0
        /*0cf0*/ 	.word	0x00000002
        /*0cf4*/ 	.word	0x00028c00
        /*0cf8*/ 	.short	0x010a
        /*0cfa*/ 	.byte	0x3f
	.zero		1


	//   ....[36]....
        /*0cfc*/ 	.word	0x00009260
        /*0d00*/ 	.word	0x00000002
        /*0d04*/ 	.word	0x00028c00
        /*0d08*/ 	.short	0x010a
        /*0d0a*/ 	.byte	0x3f
	.zero		1


	//   ....[37]....
        /*0d0c*/ 	.word	0x0000a0c0
        /*0d10*/ 	.word	0x00000015
        /*0d14*/ 	.word	0x00028c30
        /*0d18*/ 	.short	0x010a
        /*0d1a*/ 	.byte	0x3f
	.zero		1


	//   ....[38]....
        /*0d1c*/ 	.word	0x0000a170
        /*0d20*/ 	.word	0x00000015
        /*0d24*/ 	.word	0x00028c30
        /*0d28*/ 	.short	0x010a
        /*0d2a*/ 	.byte	0x3f
	.zero		1


	//   ....[39]....
        /*0d2c*/ 	.word	0x0000ade0
        /*0d30*/ 	.word	0x00000003
        /*0d34*/ 	.word	0x00000000
        /*0d38*/ 	.short	0x0101
        /*0d3a*/ 	.byte	0x3f
	.zero		1


	//   ....[40]....
        /*0d3c*/ 	.word	0x0000b400
        /*0d40*/ 	.word	0x00000015
        /*0d44*/ 	.word	0x00028c50
        /*0d48*/ 	.short	0x010a
        /*0d4a*/ 	.byte	0x3f
	.zero		1


	//   ....[41]....
        /*0d4c*/ 	.word	0x0000b4a0
        /*0d50*/ 	.word	0x00000015
        /*0d54*/ 	.word	0x00028c50
        /*0d58*/ 	.short	0x010a
        /*0d5a*/ 	.byte	0x3f
	.zero		1


	//   ....[42]....
        /*0d5c*/ 	.word	0x0000b7a0
        /*0d60*/ 	.word	0x00000015
        /*0d64*/ 	.word	0x00000000
        /*0d68*/ 	.short	0x0101
        /*0d6a*/ 	.byte	0x3f
	.zero		1


	//   ....[43]....
        /*0d6c*/ 	.word	0x0000b950
        /*0d70*/ 	.word	0x000000bb
        /*0d74*/ 	.word	0x00028c30
        /*0d78*/ 	.short	0x010a
        /*0d7a*/ 	.byte	0x3f
	.zero		1


	//   ....[44]....
        /*0d7c*/ 	.word	0x0000b9c0
        /*0d80*/ 	.word	0x000000bb
        /*0d84*/ 	.word	0x00028c30
        /*0d88*/ 	.short	0x010a
        /*0d8a*/ 	.byte	0x3f
	.zero		1


	//   ....[45]....
        /*0d8c*/ 	.word	0x0000c3c0
        /*0d90*/ 	.word	0x0000000f
        /*0d94*/ 	.word	0x00000000
        /*0d98*/ 	.short	0x0101
        /*0d9a*/ 	.byte	0x3f
	.zero		1


	//   ....[46]....
        /*0d9c*/ 	.word	0x0000d520
        /*0da0*/ 	.word	0x000000bb
        /*0da4*/ 	.word	0x00028c50
        /*0da8*/ 	.short	0x010a
        /*0daa*/ 	.byte	0x3f
	.zero		1


	//   ....[47]....
        /*0dac*/ 	.word	0x0000d570
        /*0db0*/ 	.word	0x000000bb
        /*0db4*/ 	.word	0x00028c50
        /*0db8*/ 	.short	0x010a
        /*0dba*/ 	.byte	0x3f
	.zero		1


	//   ....[48]....
        /*0dbc*/ 	.word	0x0000d890
        /*0dc0*/ 	.word	0x000000bb
        /*0dc4*/ 	.word	0x00000000
        /*0dc8*/ 	.short	0x0101
        /*0dca*/ 	.byte	0x3f
	.zero		1


	//   ....[49]....
        /*0dcc*/ 	.word	0x0000d9d0
        /*0dd0*/ 	.word	0x00000015
        /*0dd4*/ 	.word	0x00028c30
        /*0dd8*/ 	.short	0x010a
        /*0dda*/ 	.byte	0x3f
	.zero		1


	//   ....[50]....
        /*0ddc*/ 	.word	0x0000da40
        /*0de0*/ 	.word	0x00000015
        /*0de4*/ 	.word	0x00028c30
        /*0de8*/ 	.short	0x010a
        /*0dea*/ 	.byte	0x3f
	.zero		1


	//   ....[51]....
        /*0dec*/ 	.word	0x0000df90
        /*0df0*/ 	.word	0x0000000d
        /*0df4*/ 	.word	0x00000000
        /*0df8*/ 	.short	0x0101
        /*0dfa*/ 	.byte	0x3f
	.zero		1


	//   ....[52]....
        /*0dfc*/ 	.word	0x0000efc0
        /*0e00*/ 	.word	0x00000015
        /*0e04*/ 	.word	0x00028c50
        /*0e08*/ 	.short	0x010a
        /*0e0a*/ 	.byte	0x3f
	.zero		1


	//   ....[53]....
        /*0e0c*/ 	.word	0x0000f010
        /*0e10*/ 	.word	0x00000015
        /*0e14*/ 	.word	0x00028c50
        /*0e18*/ 	.short	0x010a
        /*0e1a*/ 	.byte	0x3f
	.zero		1


	//   ....[54]....
        /*0e1c*/ 	.word	0x0000f340
        /*0e20*/ 	.word	0x00000015
        /*0e24*/ 	.word	0x00000000
        /*0e28*/ 	.short	0x0101
        /*0e2a*/ 	.byte	0x3f
	.zero		1


	//   ....[55]....
        /*0e2c*/ 	.word	0x00011bb0
        /*0e30*/ 	.word	0x00000000
        /*0e34*/ 	.word	0x00000000
        /*0e38*/ 	.short	0x0101
        /*0e3a*/ 	.byte	0x3f
	.zero		1


	//   ....[56]....
        /*0e3c*/ 	.word	0x00014670
        /*0e40*/ 	.word	0x00000017
        /*0e44*/ 	.word	0x00028c20
        /*0e48*/ 	.short	0x010a
        /*0e4a*/ 	.byte	0x3f
	.zero		1


	//   ....[57]....
        /*0e4c*/ 	.word	0x00014700
        /*0e50*/ 	.word	0x00000003
        /*0e54*/ 	.word	0x00028ca0
        /*0e58*/ 	.short	0x010a
        /*0e5a*/ 	.byte	0x3f
	.zero		1


	//   ....[58]....
        /*0e5c*/ 	.word	0x00014950
        /*0e60*/ 	.word	0x00000003
        /*0e64*/ 	.word	0x00028cc0
        /*0e68*/ 	.short	0x010a
        /*0e6a*/ 	.byte	0x3f
	.zero		1


	//   ....[59]....
        /*0e6c*/ 	.word	0x00015320
        /*0e70*/ 	.word	0x00000008
        /*0e74*/ 	.word	0x00028ca0
        /*0e78*/ 	.short	0x010a
        /*0e7a*/ 	.byte	0x3f
	.zero		1


	//   ....[60]....
        /*0e7c*/ 	.word	0x00015560
        /*0e80*/ 	.word	0x00000008
        /*0e84*/ 	.word	0x00028cc0
        /*0e88*/ 	.short	0x010a
        /*0e8a*/ 	.byte	0x3f
	.zero		1


	//   ....[61]....
        /*0e8c*/ 	.word	0x00016c30
        /*0e90*/ 	.word	0x0000001f
        /*0e94*/ 	.word	0x00028c40
        /*0e98*/ 	.short	0x010a
        /*0e9a*/ 	.byte	0x3f
	.zero		1


	//   ....[62]....
        /*0e9c*/ 	.word	0x000170e0
        /*0ea0*/ 	.word	0x0000001f
        /*0ea4*/ 	.word	0x00028c30
        /*0ea8*/ 	.short	0x0107
        /*0eaa*/ 	.byte	0x3f
	.zero		1


	//   ....[63]....
        /*0eac*/ 	.word	0x000171b0
        /*0eb0*/ 	.word	0x0000001f
        /*0eb4*/ 	.word	0x00028c30
        /*0eb8*/ 	.short	0x0101
        /*0eba*/ 	.byte	0x3f
	.zero		1


	//   ....[64]....
        /*0ebc*/ 	.word	0x00017ab0
        /*0ec0*/ 	.word	0x00000017
        /*0ec4*/ 	.word	0x00028c00
        /*0ec8*/ 	.short	0x0107
        /*0eca*/ 	.byte	0x3f
	.zero		1


	//   ....[65]....
        /*0ecc*/ 	.word	0x00017ba0
        /*0ed0*/ 	.word	0x00000017
        /*0ed4*/ 	.word	0x00028c00
        /*0ed8*/ 	.short	0x0101
        /*0eda*/ 	.byte	0x3f
	.zero		1


	//   ....[66]....
        /*0edc*/ 	.word	0x00017bc0
        /*0ee0*/ 	.word	0x00000017
        /*0ee4*/ 	.word	0x00028c20
        /*0ee8*/ 	.short	0x010a
        /*0eea*/ 	.byte	0x3f
	.zero		1


	//   ....[67]....
        /*0eec*/ 	.word	0x00017c50
        /*0ef0*/ 	.word	0x0000001f
        /*0ef4*/ 	.word	0x00028c60
        /*0ef8*/ 	.short	0x010a
        /*0efa*/ 	.byte	0x3f
	.zero		1


	//   ....[68]....
        /*0efc*/ 	.word	0x00018590
        /*0f00*/ 	.word	0x0000001f
        /*0f04*/ 	.word	0x00028c50
        /*0f08*/ 	.short	0x0107
        /*0f0a*/ 	.byte	0x3f
	.zero		1


	//   ....[69]....
        /*0f0c*/ 	.word	0x00018660
        /*0f10*/ 	.word	0x0000001f
        /*0f14*/ 	.word	0x00028c50
        /*0f18*/ 	.short	0x0101
        /*0f1a*/ 	.byte	0x3f
	.zero		1


	//   ....[70]....
        /*0f1c*/ 	.word	0x000189f0
        /*0f20*/ 	.word	0x00000006
        /*0f24*/ 	.word	0x00028c40
        /*0f28*/ 	.short	0x010a
        /*0f2a*/ 	.byte	0x3f
	.zero		1


	//   ....[71]....
        /*0f2c*/ 	.word	0x00018d30
        /*0f30*/ 	.word	0x00000006
        /*0f34*/ 	.word	0x00028c30
        /*0f38*/ 	.short	0x0107
        /*0f3a*/ 	.byte	0x3f
	.zero		1


	//   ....[72]....
        /*0f3c*/ 	.word	0x00018df0
        /*0f40*/ 	.word	0x00000006
        /*0f44*/ 	.word	0x00028c30
        /*0f48*/ 	.short	0x0101
        /*0f4a*/ 	.byte	0x3f
	.zero		1


	//   ....[73]....
        /*0f4c*/ 	.word	0x00018e20
        /*0f50*/ 	.word	0x00000006
        /*0f54*/ 	.word	0x00028c60
        /*0f58*/ 	.short	0x010a
        /*0f5a*/ 	.byte	0x3f
	.zero		1


	//   ....[74]....
        /*0f5c*/ 	.word	0x000194f0
        /*0f60*/ 	.word	0x00000006
        /*0f64*/ 	.word	0x00028c50
        /*0f68*/ 	.short	0x0107
        /*0f6a*/ 	.byte	0x3f
	.zero		1


	//   ....[75]....
        /*0f6c*/ 	.word	0x000195b0
        /*0f70*/ 	.word	0x00000006
        /*0f74*/ 	.word	0x00028c50
        /*0f78*/ 	.short	0x0101
        /*0f7a*/ 	.byte	0x3f
	.zero		1


	//   ....[76]....
        /*0f7c*/ 	.word	0x0001a420
        /*0f80*/ 	.word	0x00000004
        /*0f84*/ 	.word	0x00028c20
        /*0f88*/ 	.short	0x010a
        /*0f8a*/ 	.byte	0x3f
	.zero		1


	//   ....[77]....
        /*0f8c*/ 	.word	0x0001a580
        /*0f90*/ 	.word	0x00000005
        /*0f94*/ 	.word	0x00028c40
        /*0f98*/ 	.short	0x010a
        /*0f9a*/ 	.byte	0x3f
	.zero		1


	//   ....[78]....
        /*0f9c*/ 	.word	0x0001a620
        /*0fa0*/ 	.word	0x00000019
        /*0fa4*/ 	.word	0x00028c40
        /*0fa8*/ 	.short	0x010a
        /*0faa*/ 	.byte	0x3f
	.zero		1


	//   ....[79]....
        /*0fac*/ 	.word	0x0001a660
        /*0fb0*/ 	.word	0x00000005
        /*0fb4*/ 	.word	0x00028c60
        /*0fb8*/ 	.short	0x010a
        /*0fba*/ 	.byte	0x3f
	.zero		1


	//   ....[80]....
        /*0fbc*/ 	.word	0x0001a6a0
        /*0fc0*/ 	.word	0x00000019
        /*0fc4*/ 	.word	0x00028c60
        /*0fc8*/ 	.short	0x010a
        /*0fca*/ 	.byte	0x3f
	.zero		1


	//   ....[81]....
        /*0fcc*/ 	.word	0x0001a700
        /*0fd0*/ 	.word	0x0000003f
        /*0fd4*/ 	.word	0x00028c90
        /*0fd8*/ 	.short	0x010a
        /*0fda*/ 	.byte	0x3f
	.zero		1


	//   ....[82]....
        /*0fdc*/ 	.word	0x0001a870
        /*0fe0*/ 	.word	0x0000003f
        /*0fe4*/ 	.word	0x00028c90
        /*0fe8*/ 	.short	0x010a
        /*0fea*/ 	.byte	0x3f
	.zero		1


	//   ....[83]....
        /*0fec*/ 	.word	0x0001a9f0
        /*0ff0*/ 	.word	0x0000003f
        /*0ff4*/ 	.word	0x00028c90
        /*0ff8*/ 	.short	0x010a
        /*0ffa*/ 	.byte	0x3f
	.zero		1


	//   ....[84]....
        /*0ffc*/ 	.word	0x0001ab50
        /*1000*/ 	.word	0x0000003f
        /*1004*/ 	.word	0x00028cb0
        /*1008*/ 	.short	0x010a
        /*100a*/ 	.byte	0x3f
	.zero		1


	//   ....[85]....
        /*100c*/ 	.word	0x0001aba0
        /*1010*/ 	.word	0x00000003
        /*1014*/ 	.word	0x00028c50
        /*1018*/ 	.short	0x010a
        /*101a*/ 	.byte	0x3f
	.zero		1


	//   ....[86]....
        /*101c*/ 	.word	0x0001abf0
        /*1020*/ 	.word	0x00000014
        /*1024*/ 	.word	0x00028c50
        /*1028*/ 	.short	0x010a
        /*102a*/ 	.byte	0x3f
	.zero		1


	//   ....[87]....
        /*102c*/ 	.word	0x0001afc0
        /*1030*/ 	.word	0x00000002
        /*1034*/ 	.word	0x00028c00
        /*1038*/ 	.short	0x010a
        /*103a*/ 	.byte	0x3f
	.zero		1


	//   ....[88]....
        /*103c*/ 	.word	0x0001b5b0
        /*1040*/ 	.word	0x00000002
        /*1044*/ 	.word	0x00028c00
        /*1048*/ 	.short	0x010a
        /*104a*/ 	.byte	0x3f
	.zero		1


	//   ....[89]....
        /*104c*/ 	.word	0x0001b600
        /*1050*/ 	.word	0x00000015
        /*1054*/ 	.word	0x00028c30
        /*1058*/ 	.short	0x010a
        /*105a*/ 	.byte	0x3f
	.zero		1


	//   ....[90]....
        /*105c*/ 	.word	0x0001b650
        /*1060*/ 	.word	0x00000015
        /*1064*/ 	.word	0x00028c50
        /*1068*/ 	.short	0x010a
        /*106a*/ 	.byte	0x3f
	.zero		1


	//   ....[91]....
        /*106c*/ 	.word	0x0001b6a0
        /*1070*/ 	.word	0x000000bb
        /*1074*/ 	.word	0x00028c30
        /*1078*/ 	.short	0x010a
        /*107a*/ 	.byte	0x3f
	.zero		1


	//   ....[92]....
        /*107c*/ 	.word	0x0001b6f0
        /*1080*/ 	.word	0x000000bb
        /*1084*/ 	.word	0x00028c50
        /*1088*/ 	.short	0x010a
        /*108a*/ 	.byte	0x3f
	.zero		1


	//   ....[93]....
        /*108c*/ 	.word	0x0001b740
        /*1090*/ 	.word	0x00000015
        /*1094*/ 	.word	0x00028c30
        /*1098*/ 	.short	0x010a
        /*109a*/ 	.byte	0x3f
	.zero		1


	//   ....[94]....
        /*109c*/ 	.word	0x0001b790
        /*10a0*/ 	.word	0x00000015
        /*10a4*/ 	.word	0x00028c50
        /*10a8*/ 	.short	0x010a
        /*10aa*/ 	.byte	0x3f
	.zero		1


	//   ....[95]....
        /*10ac*/ 	.word	0x0001b930
        /*10b0*/ 	.word	0x00000017
        /*10b4*/ 	.word	0x00028c20
        /*10b8*/ 	.short	0x010a
        /*10ba*/ 	.byte	0x3f
	.zero		1


	//   ....[96]....
        /*10bc*/ 	.word	0x0001b980
        /*10c0*/ 	.word	0x00000003
        /*10c4*/ 	.word	0x00028ca0
        /*10c8*/ 	.short	0x010a
        /*10ca*/ 	.byte	0x3f
	.zero		1


	//   ....[97]....
        /*10cc*/ 	.word	0x0001b9d0
        /*10d0*/ 	.word	0x00000003
        /*10d4*/ 	.word	0x00028cc0
        /*10d8*/ 	.short	0x010a
        /*10da*/ 	.byte	0x3f
	.zero		1


	//   ....[98]....
        /*10dc*/ 	.word	0x0001ba20
        /*10e0*/ 	.word	0x00000008
        /*10e4*/ 	.word	0x00028ca0
        /*10e8*/ 	.short	0x010a
        /*10ea*/ 	.byte	0x3f
	.zero		1


	//   ....[99]....
        /*10ec*/ 	.word	0x0001ba70
        /*10f0*/ 	.word	0x00000008
        /*10f4*/ 	.word	0x00028cc0
        /*10f8*/ 	.short	0x010a
        /*10fa*/ 	.byte	0x3f
	.zero		1


	//   ....[100]....
        /*10fc*/ 	.word	0x0001bb90
        /*1100*/ 	.word	0x0000001f
        /*1104*/ 	.word	0x00028c40
        /*1108*/ 	.short	0x010a
        /*110a*/ 	.byte	0x3f
	.zero		1


	//   ....[101]....
        /*110c*/ 	.word	0x0001c630
        /*1110*/ 	.word	0x00000017
        /*1114*/ 	.word	0x00028c20
        /*1118*/ 	.short	0x010a
        /*111a*/ 	.byte	0x3f
	.zero		1


	//   ....[102]....
        /*111c*/ 	.word	0x0001c680
        /*1120*/ 	.word	0x0000001f
        /*1124*/ 	.word	0x00028c60
        /*1128*/ 	.short	0x010a
        /*112a*/ 	.byte	0x3f
	.zero		1


	//   ....[103]....
        /*112c*/ 	.word	0x0001cf80
        /*1130*/ 	.word	0x00000006
        /*1134*/ 	.word	0x00028c40
        /*1138*/ 	.short	0x010a
        /*113a*/ 	.byte	0x3f
	.zero		1


	//   ....[104]....
        /*113c*/ 	.word	0x0001d440
        /*1140*/ 	.word	0x00000006
        /*1144*/ 	.word	0x00028c60
        /*1148*/ 	.short	0x010a
        /*114a*/ 	.byte	0x3f
	.zero		1


	//   ....[105]....
        /*114c*/ 	.word	0x0001e540
        /*1150*/ 	.word	0x00000004
        /*1154*/ 	.word	0x00028c20
        /*1158*/ 	.short	0x010a
        /*115a*/ 	.byte	0x3f
	.zero		1


	//   ....[106]....
        /*115c*/ 	.word	0x0001e6e0
        /*1160*/ 	.word	0x00000005
        /*1164*/ 	.word	0x00028c40
        /*1168*/ 	.short	0x010a
        /*116a*/ 	.byte	0x3f
	.zero		1


	//   ....[107]....
        /*116c*/ 	.word	0x0001e730
        /*1170*/ 	.word	0x00000019
        /*1174*/ 	.word	0x00028c40
        /*1178*/ 	.short	0x010a
        /*117a*/ 	.byte	0x3f
	.zero		1


	//   ....[108]....
        /*117c*/ 	.word	0x0001e780
        /*1180*/ 	.word	0x00000005
        /*1184*/ 	.word	0x00028c60
        /*1188*/ 	.short	0x010a
        /*118a*/ 	.byte	0x3f
	.zero		1


	//----- nvinfo : EIATTR_NUM_MBARRIERS
	.align		4
.L_1036:
        /*118c*/ 	.byte	0x03, 0x38
        /*118e*/ 	.short	0x0016


	//----- nvinfo : EIATTR_EXIT_INSTR_OFFSETS
	.align		4
        /*1190*/ 	.byte	0x04, 0x1c
        /*1192*/ 	.short	(.L_1038 - .L_1037)


	//   ....[0]....
.L_1037:
        /*1194*/ 	.word	0x0001a6f0


	//----- nvinfo : EIATTR_MAX_THREADS
	.align		4
.L_1038:
        /*1198*/ 	.byte	0x04, 0x05
        /*119a*/ 	.short	(.L_1040 - .L_1039)
.L_1039:
        /*119c*/ 	.word	0x00000180
        /*11a0*/ 	.word	0x00000001
        /*11a4*/ 	.word	0x00000001


	//----- nvinfo : EIATTR_CRS_STACK_SIZE
	.align		4
.L_1040:
        /*11a8*/ 	.byte	0x04, 0x1e
        /*11aa*/ 	.short	(.L_1042 - .L_1041)
.L_1041:
        /*11ac*/ 	.word	0x00000000


	//----- nvinfo : EIATTR_CBANK_PARAM_SIZE
	.align		4
.L_1042:
        /*11b0*/ 	.byte	0x03, 0x19
        /*11b2*/ 	.short	0x0af0


	//----- nvinfo : EIATTR_PARAM_CBANK
	.align		4
        /*11b4*/ 	.byte	0x04, 0x0a
        /*11b6*/ 	.short	(.L_1044 - .L_1043)
	.align		4
.L_1043:
        /*11b8*/ 	.word	index@(.nv.constant0._ZN7cutlass13device_kernelIN5flash11enable_sm90INS1_16FlashAttnFwdSm90INS1_25CollectiveMainloopFwdSm90ILi2EN4cute5tupleIJNS5_1CILi1EEES8_S8_EEENS6_IJNS7_ILi64EEESA_SA_EEELi512ENS_6half_tEfNS_4arch4Sm90ELb1ELb0ELb0ELb1ELb1ELb1ELb0ELb0ELb0ELb1ELb0ELb0EEENS1_21CollectiveEpilogueFwdINS6_IJSA_NS7_ILi512EEESA_EEES9_SC_SE_Li256ELb1ELb1ELb0ELb0EEENS1_36VarlenDynamicPersistentTileSchedulerILi64ELi64ELi256ELi128ELb0ELb1ELb1ELb1ELb1ELb1EEEEEEEEEvNT_6ParamsE)
        /*11bc*/ 	.short	0x0210
        /*11be*/ 	.short	0x0af0


	//----- nvinfo : EIATTR_SW_WAR
	.align		4
.L_1044:
        /*11c0*/ 	.byte	0x04, 0x36
        /*11c2*/ 	.short	(.L_1046 - .L_1045)
.L_1045:
        /*11c4*/ 	.word	0x00000008
.L_1046:


//--------------------- .nv.info._ZN7cutlass13device_kernelIN5flash11enable_sm90INS1_16FlashAttnFwdSm90INS1_25CollectiveMainloopFwdSm90ILi2EN4cute5tupleIJNS5_1CILi1EEES8_S8_EEENS6_IJNS7_ILi64EEESA_SA_EEELi512ENS_6half_tEfNS_4arch4Sm90ELb1ELb0ELb0ELb1ELb1ELb0ELb1ELb0ELb0ELb1ELb0ELb0EEENS1_21CollectiveEpilogueFwdINS6_IJSA_NS7_ILi512EEESA_EEES9_SC_SE_Li256ELb1ELb1ELb0ELb0EEENS1_36VarlenDynamicPersistentTileSchedulerILi64ELi64ELi256ELi128ELb0ELb1ELb1ELb1ELb1ELb1EEEEEEEEEvNT_6ParamsE --------------------------
	.section	.nv.info._ZN7cutlass13device_kernelIN5flash11enable_sm90INS1_16FlashAttnFwdSm90INS1_25CollectiveMainloopFwdSm90ILi2EN4cute5tupleIJNS5_1CILi1EEES8_S8_EEENS6_IJNS7_ILi64EEESA_SA_EEELi512ENS_6half_tEfNS_4arch4Sm90ELb1ELb0ELb0ELb1ELb1ELb0ELb1ELb0ELb0ELb1ELb0ELb0EEENS1_21CollectiveEpilogueFwdINS6_IJSA_NS7_ILi512EEESA_EEES9_SC_SE_Li256ELb1ELb1ELb0ELb0EEENS1_36VarlenDynamicPersistentTileSchedulerILi64ELi64ELi256ELi128ELb0ELb1ELb1ELb1ELb1ELb1EEEEEEEEEvNT_6ParamsE,"",@"SHT_CUDA_INFO"
	.sectionflags	@""
	.align	4


	//----- nvinfo : EIATTR_CUDA_API_VERSION
	.align		4
        /*0000*/ 	.byte	0x04, 0x37
        /*0002*/ 	.short	(.L_1048 - .L_1047)
.L_1047:
        /*0004*/ 	.word	0x00000082


	//----- nvinfo : EIATTR_KPARAM_INFO
	.align		4
.L_1048:
        /*0008*/ 	.byte	0x04, 0x17
        /*000a*/ 	.short	(.L_1050 - .L_1049)
.L_1049:
        /*000c*/ 	.word	0x00000000
        /*0010*/ 	.short	0x0000
        /*0012*/ 	.short	0x0070
        /*0014*/ 	.byte	0x00, 0xf0, 0x01, 0x2e


	//----- nvinfo : EIATTR_SPARSE_MMA_MASK
	.align		4
.L_1050:
        /*0018*/ 	.byte	0x03, 0x50
        /*001a*/ 	.short	0x0000


	//----- nvinfo : EIATTR_MAXREG_COUNT
	.align		4
        /*001c*/ 	.byte	0x03, 0x1b
        /*001e*/ 	.short	0x00a8


	//----- nvinfo : EIATTR_NUM_BARRIERS
	.align		4
        /*0020*/ 	.byte	0x02, 0x4c
        /*0022*/ 	.byte	0x10
	.zero		1


	//----- nvinfo : EIATTR_EXTERNS
	.align		4
        /*0024*/ 	.byte	0x04, 0x0f
        /*0026*/ 	.short	(.L_1052 - .L_1051)


	//   ....[0]....
	.align		4
.L_1051:
        /*0028*/ 	.word	index@(__assertfail)


	//----- nvinfo : EIATTR_ANNOTATIONS
	.align		4
.L_1052:
        /*002c*/ 	.byte	0x04, 0x55
        /*002e*/ 	.short	(.L_1054 - .L_1053)


	//   ....[0]....
.L_1053:
        /* <DEDUP_REMOVED lines=17> */


	//----- nvinfo : EIATTR_MERCURY_ISA_VERSION
	.align		4
.L_1054:
        /*0130*/ 	.byte	0x03, 0x5f
        /*0132*/ 	.short	0x0101


	//----- nvinfo : EIATTR_UNUSED_LOAD_BYTE_OFFSET
	.align		4
        /*0134*/ 	.byte	0x04, 0x44
        /*0136*/ 	.short	(.L_1056 - .L_1055)


	//   ....[0]....
.L_1055:
        /*0138*/ 	.word	0x00000970
        /*013c*/ 	.word	0x0000fff0


	//   ....[1]....
        /*0140*/ 	.word	0x0000cf90
        /*0144*/ 	.word	0x0000fff0


	//----- nvinfo : EIATTR_INT_WARP_WIDE_INSTR_OFFSETS
	.align		4
.L_1056:
        /*0148*/ 	.byte	0x04, 0x31
        /*014a*/ 	.short	(.L_1058 - .L_1057)


	//   ....[0]....
.L_1057:
        /*014c*/ 	.word	0x000000c0


	//   ....[1]....
        /*0150*/ 	.word	0x000000d0


	//   ....[2]....
        /*0154*/ 	.word	0x000000e0


	//   ....[3]....
        /*0158*/ 	.word	0x00000180


	//   ....[4]....
        /*015c*/ 	.word	0x00011220


	//   ....[5]....
        /*0160*/ 	.word	0x000112b0


	//   ....[6]....
        /*0164*/ 	.word	0x000155c0


	//   ....[7]....
        /*0168*/ 	.word	0x00015650


	//----- nvinfo : EIATTR_COOP_GROUP_MASK_REGIDS
	.align		4
.L_1058:
        /*016c*/ 	.byte	0x04, 0x29
        /*016e*/ 	.short	(.L_1060 - .L_1059)


	//   ....[0]....
.L_1059:
        /*0170*/ 	.word	0xffffffff


	//   ....[1]....
        /*0174*/ 	.word	0xffffffff


	//   ....[2]....
        /*0178*/ 	.word	0xffffffff


	//   ....[3]....
        /*017c*/ 	.word	0xffffffff


	//   ....[4]....
        /*0180*/ 	.word	0xffffffff


	//   ....[5]....
        /*0184*/ 	.word	0xffffffff


	//   ....[6]....
        /*0188*/ 	.word	0xffffffff


	//   ....[7]....
        /*018c*/ 	.word	0xffffffff


	//   ....[8]....
        /*0190*/ 	.word	0xffffffff


	//   ....[9]....
        /*0194*/ 	.word	0xffffffff


	//   ....[10]....
        /*0198*/ 	.word	0xffffffff


	//   ....[11]....
        /*019c*/ 	.word	0xffffffff


	//   ....[12]....
        /*01a0*/ 	.word	0xffffffff


	//   ....[13]....
        /*01a4*/ 	.word	0xffffffff


	//   ....[14]....
        /*01a8*/ 	.word	0xffffffff


	//   ....[15]....
        /*01ac*/ 	.word	0xffffffff


	//   ....[16]....
        /*01b0*/ 	.word	0xffffffff


	//   ....[17]....
        /*01b4*/ 	.word	0xffffffff


	//   ....[18]....
        /*01b8*/ 	.word	0xffffffff


	//   ....[19]....
        /*01bc*/ 	.word	0xffffffff


	//   ....[20]....
        /*01c0*/ 	.word	0xffffffff


	//   ....[21]....
        /*01c4*/ 	.word	0xffffffff


	//   ....[22]....
        /*01c8*/ 	.word	0xffffffff


	//   ....[23]....
        /*01cc*/ 	.word	0xffffffff


	//   ....[24]....
        /*01d0*/ 	.word	0xffffffff


	//   ....[25]....
        /*01d4*/ 	.word	0xffffffff


	//   ....[26]....
        /*01d8*/ 	.word	0xffffffff


	//   ....[27]....
        /*01dc*/ 	.word	0xffffffff


	//   ....[28]....
        /*01e0*/ 	.word	0xffffffff


	//   ....[29]....
        /*01e4*/ 	.word	0xffffffff


	//   ....[30]....
        /*01e8*/ 	.word	0xffffffff


	//   ....[31]....
        /*01ec*/ 	.word	0xffffffff


	//   ....[32]....
        /*01f0*/ 	.word	0xffffffff


	//   ....[33]....
        /*01f4*/ 	.word	0xffffffff


	//   ....[34]....
        /*01f8*/ 	.word	0xffffffff


	//   ....[35]....
        /*01fc*/ 	.word	0xffffffff


	//   ....[36]....
        /*0200*/ 	.word	0xffffffff


	//   ....[37]....
        /*0204*/ 	.word	0xffffffff


	//   ....[38]....
        /*0208*/ 	.word	0xffffffff


	//   ....[39]....
        /*020c*/ 	.word	0xffffffff


	//   ....[40]....
        /*0210*/ 	.word	0xffffffff


	//   ....[41]....
        /*0214*/ 	.word	0xffffffff


	//   ....[42]....
        /*0218*/ 	.word	0xffffffff


	//   ....[43]....
        /*021c*/ 	.word	0xffffffff


	//   ....[44]....
        /*0220*/ 	.word	0xffffffff


	//   ....[45]....
        /*0224*/ 	.word	0xffffffff


	//   ....[46]....
        /*0228*/ 	.word	0xffffffff


	//   ....[47]....
        /*022c*/ 	.word	0xffffffff


	//   ....[48]....
        /*0230*/ 	.word	0xffffffff


	//   ....[49]....
        /*0234*/ 	.word	0xffffffff


	//   ....[50]....
        /*0238*/ 	.word	0xffffffff


	//   ....[51]....
        /*023c*/ 	.word	0xffffffff


	//   ....[52]....
        /*0240*/ 	.word	0xffffffff


	//   ....[53]....
        /*0244*/ 	.word	0xffffffff


	//   ....[54]....
        /*0248*/ 	.word	0xffffffff


	//   ....[55]....
        /*024c*/ 	.word	0xffffffff


	//   ....[56]....
        /*0250*/ 	.word	0xffffffff


	//   ....[57]....
        /*0254*/ 	.word	0xffffffff


	//   ....[58]....
        /*0258*/ 	.word	0xffffffff


	//   ....[59]....
        /*025c*/ 	.word	0xffffffff


	//   ....[60]....
        /*0260*/ 	.word	0xffffffff


	//   ....[61]....
        /*0264*/ 	.word	0xffffffff


	//   ....[62]....
        /*0268*/ 	.word	0xffffffff


	//   ....[63]....
        /*026c*/ 	.word	0xffffffff


	//   ....[64]....
        /*0270*/ 	.word	0xffffffff


	//   ....[65]....
        /*0274*/ 	.word	0xffffffff


	//   ....[66]....
        /*0278*/ 	.word	0xffffffff


	//   ....[67]....
        /*027c*/ 	.word	0xffffffff


	//   ....[68]....
        /*0280*/ 	.word	0xffffffff


	//   ....[69]....
        /*0284*/ 	.word	0xffffffff


	//   ....[70]....
        /*0288*/ 	.word	0xffffffff


	//   ....[71]....
        /*028c*/ 	.word	0xffffffff


	//   ....[72]....
        /*0290*/ 	.word	0xffffffff


	//   ....[73]....
        /*0294*/ 	.word	0xffffffff


	//   ....[74]....
        /*0298*/ 	.word	0xffffffff


	//   ....[75]....
        /*029c*/ 	.word	0xffffffff


	//   ....[76]....
        /*02a0*/ 	.word	0xffffffff


	//   ....[77]....
        /*02a4*/ 	.word	0xffffffff


	//   ....[78]....
        /*02a8*/ 	.word	0xffffffff


	//   ....[79]....
        /*02ac*/ 	.word	0xffffffff


	//   ....[80]....
        /*02b0*/ 	.word	0xffffffff


	//   ....[81]....
        /*02b4*/ 	.word	0xffffffff


	//   ....[82]....
        /*02b8*/ 	.word	0xffffffff


	//   ....[83]....
        /*02bc*/ 	.word	0xffffffff


	//   ....[84]....
        /*02c0*/ 	.word	0xffffffff


	//   ....[85]....
        /*02c4*/ 	.word	0xffffffff


	//   ....[86]....
        /*02c8*/ 	.word	0xffffffff


	//   ....[87]....
        /*02cc*/ 	.word	0xffffffff


	//   ....[88]....
        /*02d0*/ 	.word	0xffffffff


	//   ....[89]....
        /*02d4*/ 	.word	0xffffffff


	//   ....[90]....
        /*02d8*/ 	.word	0xffffffff


	//   ....[91]....
        /*02dc*/ 	.word	0xffffffff


	//   ....[92]....
        /*02e0*/ 	.word	0xffffffff


	//   ....[93]....
        /*02e4*/ 	.word	0xffffffff


	//   ....[94]....
        /*02e8*/ 	.word	0xffffffff


	//   ....[95]....
        /*02ec*/ 	.word	0xffffffff


	//   ....[96]....
        /*02f0*/ 	.word	0xffffffff


	//   ....[97]....
        /*02f4*/ 	.word	0xffffffff


	//   ....[98]....
        /*02f8*/ 	.word	0xffffffff


	//   ....[99]....
        /*02fc*/ 	.word	0xffffffff


	//   ....[100]....
        /*0300*/ 	.word	0xffffffff


	//   ....[101]....
        /*0304*/ 	.word	0xffffffff


	//   ....[102]....
        /*0308*/ 	.word	0xffffffff


	//   ....[103]....
        /*030c*/ 	.word	0xffffffff


	//   ....[104]....
        /*0310*/ 	.word	0xffffffff


	//   ....[105]....
        /*0314*/ 	.word	0xffffffff


	//   ....[106]....
        /*0318*/ 	.word	0xffffffff


	//   ....[107]....
        /*031c*/ 	.word	0xffffffff


	//   ....[108]....
        /*0320*/ 	.word	0xffffffff


	//   ....[109]....
        /*0324*/ 	.word	0xffffffff


	//   ....[110]....
        /*0328*/ 	.word	0xffffffff


	//   ....[111]....
        /*032c*/ 	.word	0xffffffff


	//   ....[112]....
        /*0330*/ 	.word	0xffffffff


	//   ....[113]....
        /*0334*/ 	.word	0xffffffff


	//   ....[114]....
        /*0338*/ 	.word	0xffffffff


	//   ....[115]....
        /*033c*/ 	.word	0xffffffff


	//   ....[116]....
        /*0340*/ 	.word	0xffffffff


	//   ....[117]....
        /*0344*/ 	.word	0xffffffff


	//   ....[118]....
        /*0348*/ 	.word	0xffffffff


	//   ....[119]....
        /*034c*/ 	.word	0xffffffff


	//   ....[120]....
        /*0350*/ 	.word	0xffffffff


	//   ....[121]....
        /*0354*/ 	.word	0xffffffff


	//   ....[122]....
        /*0358*/ 	.word	0xffffffff


	//   ....[123]....
        /*035c*/ 	.word	0xffffffff


	//   ....[124]....
        /*0360*/ 	.word	0xffffffff


	//   ....[125]....
        /*0364*/ 	.word	0xffffffff


	//   ....[126]....
        /*0368*/ 	.word	0xffffffff


	//   ....[127]....
        /*036c*/ 	.word	0xffffffff


	//   ....[128]....
        /*0370*/ 	.word	0xffffffff


	//   ....[129]....
        /*0374*/ 	.word	0x0500000f


	//   ....[130]....
        /*0378*/ 	.word	0x0500000f


	//   ....[131]....
        /*037c*/ 	.word	0x0500000f


	//   ....[132]....
        /*0380*/ 	.word	0x0500000f


	//   ....[133]....
        /*0384*/ 	.word	0x0500000f


	//   ....[134]....
        /*0388*/ 	.word	0x0500000f


	//   ....[135]....
        /*038c*/ 	.word	0x0500000f


	//   ....[136]....
        /*0390*/ 	.word	0x0500000f


	//   ....[137]....
        /*0394*/ 	.word	0x0500000f


	//   ....[138]....
        /*0398*/ 	.word	0x0500000f


	//   ....[139]....
        /*039c*/ 	.word	0x0500000f


	//   ....[140]....
        /*03a0*/ 	.word	0x0500000f


	//   ....[141]....
        /*03a4*/ 	.word	0x0500000f


	//   ....[142]....
        /*03a8*/ 	.word	0x0500000f


	//   ....[143]....
        /*03ac*/ 	.word	0x0500000f


	//   ....[144]....
        /*03b0*/ 	.word	0x0500000f


	//   ....[145]....
        /*03b4*/ 	.word	0x0500000f


	//   ....[146]....
        /*03b8*/ 	.word	0x0500000f


	//   ....[147]....
        /*03bc*/ 	.word	0x0500000f


	//   ....[148]....
        /*03c0*/ 	.word	0x0500000f


	//   ....[149]....
        /*03c4*/ 	.word	0x0500000f


	//   ....[150]....
        /*03c8*/ 	.word	0x0500000f


	//   ....[151]....
        /*03cc*/ 	.word	0x0500000f


	//   ....[152]....
        /*03d0*/ 	.word	0x0500000f


	//   ....[153]....
        /*03d4*/ 	.word	0x0500000f


	//   ....[154]....
        /*03d8*/ 	.word	0x0500000f


	//   ....[155]....
        /*03dc*/ 	.word	0x0500000f


	//   ....[156]....
        /*03e0*/ 	.word	0x0500000f


	//   ....[157]....
        /*03e4*/ 	.word	0x0500000f


	//   ....[158]....
        /*03e8*/ 	.word	0x0500000f


	//   ....[159]....
        /*03ec*/ 	.word	0x0500000f


	//   ....[160]....
        /*03f0*/ 	.word	0x0500000f


	//   ....[161]....
        /*03f4*/ 	.word	0x0500000f


	//   ....[162]....
        /*03f8*/ 	.word	0x0500000f


	//   ....[163]....
        /*03fc*/ 	.word	0x0500000f


	//   ....[164]....
        /*0400*/ 	.word	0x0500000f


	//   ....[165]....
        /*0404*/ 	.word	0x0500000f


	//   ....[166]....
        /*0408*/ 	.word	0x0500000f


	//   ....[167]....
        /*040c*/ 	.word	0x0500000f


	//   ....[168]....
        /*0410*/ 	.word	0x0500000f


	//   ....[169]....
        /*0414*/ 	.word	0x0500000f


	//   ....[170]....
        /*0418*/ 	.word	0x0500000f


	//   ....[171]....
        /*041c*/ 	.word	0x0500000f


	//   ....[172]....
        /*0420*/ 	.word	0x0500000f


	//   ....[173]....
        /*0424*/ 	.word	0x0500000f


	//   ....[174]....
        /*0428*/ 	.word	0x0500000f


	//   ....[175]....
        /*042c*/ 	.word	0x0500000f


	//   ....[176]....
        /*0430*/ 	.word	0x0500000f


	//   ....[177]....
        /*0434*/ 	.word	0x0500000f


	//   ....[178]....
        /*0438*/ 	.word	0x0500000f


	//   ....[179]....
        /*043c*/ 	.word	0x0500000f


	//   ....[180]....
        /*0440*/ 	.word	0x0500000f


	//   ....[181]....
        /*0444*/ 	.word	0x0500000f


	//   ....[182]....
        /*0448*/ 	.word	0x0500000f


	//   ....[183]....
        /*044c*/ 	.word	0x0500000f


	//   ....[184]....
        /*0450*/ 	.word	0x0500000f


	//   ....[185]....
        /*0454*/ 	.word	0x0500000f


	//   ....[186]....
        /*0458*/ 	.word	0x0500000f


	//   ....[187]....
        /*045c*/ 	.word	0x0500000f


	//   ....[188]....
        /*0460*/ 	.word	0x0500000f


	//   ....[189]....
        /*0464*/ 	.word	0x0500000f


	//   ....[190]....
        /*0468*/ 	.word	0x0500000f


	//   ....[191]....
        /*046c*/ 	.word	0x0500000f


	//   ....[192]....
        /*0470*/ 	.word	0x0500000f


	//   ....[193]....
        /*0474*/ 	.word	0x0500000f


	//   ....[194]....
        /*0478*/ 	.word	0x0500000f


	//   ....[195]....
        /*047c*/ 	.word	0x0500000f


	//----- nvinfo : EIATTR_COOP_GROUP_INSTR_OFFSETS
	.align		4
.L_1060:
        /*0480*/ 	.byte	0x04, 0x28
        /*0482*/ 	.short	(.L_1062 - .L_1061)


	//   ....[0]....
.L_1061:
        /*0484*/ 	.word	0x00000080


	//   ....[1]....
        /*0488*/ 	.word	0x00000090


	//   ....[2]....
        /*048c*/ 	.word	0x000002b0


	//   ....[3]....
        /*0490*/ 	.word	0x00000410


	//   ....[4]....
        /*0494*/ 	.word	0x00000530


	//   ....[5]....
        /*0498*/ 	.word	0x00000690


	//   ....[6]....
        /*049c*/ 	.word	0x000019c0


	//   ....[7]....
        /*04a0*/ 	.word	0x00003710


	//   ....[8]....
        /*04a4*/ 	.word	0x00004690


	//   ....[9]....
        /*04a8*/ 	.word	0x00005300


	//   ....[10]....
        /*04ac*/ 	.word	0x00005330


	//   ....[11]....
        /*04b0*/ 	.word	0x00005680


	//   ....[12]....
        /*04b4*/ 	.word	0x00005780


	//   ....[13]....
        /*04b8*/ 	.word	0x000059c0


	//   ....[14]....
        /*04bc*/ 	.word	0x00005b00


	//   ....[15]....
        /*04c0*/ 	.word	0x00006360


	//   ....[16]....
        /*04c4*/ 	.word	0x000070b0


	//   ....[17]....
        /*04c8*/ 	.word	0x00007cf0


	//   ....[18]....
        /*04cc*/ 	.word	0x00007d10


	//   ....[19]....
        /*04d0*/ 	.word	0x00008040


	//   ....[20]....
        /*04d4*/ 	.word	0x00008140


	//   ....[21]....
        /*04d8*/ 	.word	0x000084b0


	//   ....[22]....
        /*04dc*/ 	.word	0x00008510


	//   ....[23]....
        /*04e0*/ 	.word	0x00009670


	//   ....[24]....
        /*04e4*/ 	.word	0x0000a340


	//   ....[25]....
        /*04e8*/ 	.word	0x0000b020


	//   ....[26]....
        /*04ec*/ 	.word	0x0000b050


	//   ....[27]....
        /*04f0*/ 	.word	0x0000b290


	//   ....[28]....
        /*04f4*/ 	.word	0x0000b460


	//   ....[29]....
        /*04f8*/ 	.word	0x0000c3d0


	//   ....[30]....
        /*04fc*/ 	.word	0x0000c4a0


	//   ....[31]....
        /*0500*/ 	.word	0x0000c4c0


	//   ....[32]....
        /*0504*/ 	.word	0x0000c520


	//   ....[33]....
        /*0508*/ 	.word	0x0000c540


	//   ....[34]....
        /*050c*/ 	.word	0x0000de80


	//   ....[35]....
        /*0510*/ 	.word	0x0000e4a0


	//   ....[36]....
        /*0514*/ 	.word	0x0000e4d0


	//   ....[37]....
        /*0518*/ 	.word	0x0000e4f0


	//   ....[38]....
        /*051c*/ 	.word	0x0000e520


	//   ....[39]....
        /*0520*/ 	.word	0x0000eba0


	//   ....[40]....
        /*0524*/ 	.word	0x0000ebc0


	//   ....[41]....
        /*0528*/ 	.word	0x0000ee00


	//   ....[42]....
        /*052c*/ 	.word	0x0000ee20


	//   ....[43]....
        /*0530*/ 	.word	0x0000f9d0


	//   ....[44]....
        /*0534*/ 	.word	0x0000fa00


	//   ....[45]....
        /*0538*/ 	.word	0x0000fc40


	//   ....[46]....
        /*053c*/ 	.word	0x0000fc60


	//   ....[47]....
        /*0540*/ 	.word	0x0000ff00


	//   ....[48]....
        /*0544*/ 	.word	0x000100d0


	//   ....[49]....
        /*0548*/ 	.word	0x00010100


	//   ....[50]....
        /*054c*/ 	.word	0x00010130


	//   ....[51]....
        /*0550*/ 	.word	0x00010160


	//   ....[52]....
        /*0554*/ 	.word	0x00010190


	//   ....[53]....
        /*0558*/ 	.word	0x000101c0


	//   ....[54]....
        /*055c*/ 	.word	0x00010310


	//   ....[55]....
        /*0560*/ 	.word	0x00010340


	//   ....[56]....
        /*0564*/ 	.word	0x00010370


	//   ....[57]....
        /*0568*/ 	.word	0x000103a0


	//   ....[58]....
        /*056c*/ 	.word	0x000103d0


	//   ....[59]....
        /*0570*/ 	.word	0x00010400


	//   ....[60]....
        /*0574*/ 	.word	0x00010490


	//   ....[61]....
        /*0578*/ 	.word	0x000104f0


	//   ....[62]....
        /*057c*/ 	.word	0x00010580


	//   ....[63]....
        /*0580*/ 	.word	0x00012010


	//   ....[64]....
        /*0584*/ 	.word	0x00012030


	//   ....[65]....
        /*0588*/ 	.word	0x000120c0


	//   ....[66]....
        /*058c*/ 	.word	0x000120e0


	//   ....[67]....
        /*0590*/ 	.word	0x00012160


	//   ....[68]....
        /*0594*/ 	.word	0x00012180


	//   ....[69]....
        /*0598*/ 	.word	0x00012190


	//   ....[70]....
        /*059c*/ 	.word	0x000121a0


	//   ....[71]....
        /*05a0*/ 	.word	0x00012930


	//   ....[72]....
        /*05a4*/ 	.word	0x00012960


	//   ....[73]....
        /*05a8*/ 	.word	0x00012a20


	//   ....[74]....
        /*05ac*/ 	.word	0x00012a40


	//   ....[75]....
        /*05b0*/ 	.word	0x00012ae0


	//   ....[76]....
        /*05b4*/ 	.word	0x00012b00


	//   ....[77]....
        /*05b8*/ 	.word	0x00012b10


	//   ....[78]....
        /*05bc*/ 	.word	0x00012b90


	//   ....[79]....
        /*05c0*/ 	.word	0x00013400


	//   ....[80]....
        /*05c4*/ 	.word	0x00013420


	//   ....[81]....
        /*05c8*/ 	.word	0x000135c0


	//   ....[82]....
        /*05cc*/ 	.word	0x000135f0


	//   ....[83]....
        /*05d0*/ 	.word	0x00013700


	//   ....[84]....
        /*05d4*/ 	.word	0x00013710


	//   ....[85]....
        /*05d8*/ 	.word	0x00013740


	//   ....[86]....
        /*05dc*/ 	.word	0x00013750


	//   ....[87]....
        /*05e0*/ 	.word	0x00013d80


	//   ....[88]....
        /*05e4*/ 	.word	0x00013de0


	//   ....[89]....
        /*05e8*/ 	.word	0x00013fa0


	//   ....[90]....
        /*05ec*/ 	.word	0x00013fe0


	//   ....[91]....
        /*05f0*/ 	.word	0x00013ff0


	//   ....[92]....
        /*05f4*/ 	.word	0x00014000


	//   ....[93]....
        /*05f8*/ 	.word	0x00014150


	//   ....[94]....
        /*05fc*/ 	.word	0x000142a0


	//   ....[95]....
        /*0600*/ 	.word	0x00014ad0


	//   ....[96]....
        /*0604*/ 	.word	0x00014af0


	//   ....[97]....
        /*0608*/ 	.word	0x00014b40


	//   ....[98]....
        /*060c*/ 	.word	0x00014b50


	//   ....[99]....
        /*0610*/ 	.word	0x00014b90


	//   ....[100]....
        /*0614*/ 	.word	0x00014ba0


	//   ....[101]....
        /*0618*/ 	.word	0x00014bb0


	//   ....[102]....
        /*061c*/ 	.word	0x00014bf0


	//   ....[103]....
        /*0620*/ 	.word	0x00014f10


	//   ....[104]....
        /*0624*/ 	.word	0x00014f50


	//   ....[105]....
        /*0628*/ 	.word	0x00014f70


	//   ....[106]....
        /*062c*/ 	.word	0x00014f90


	//   ....[107]....
        /*0630*/ 	.word	0x00014fc0


	//   ....[108]....
        /*0634*/ 	.word	0x00014fe0


	//   ....[109]....
        /*0638*/ 	.word	0x000150e0


	//   ....[110]....
        /*063c*/ 	.word	0x00015230


	//   ....[111]....
        /*0640*/ 	.word	0x00015830


	//   ....[112]....
        /*0644*/ 	.word	0x00015880


	//   ....[113]....
        /*0648*/ 	.word	0x000158b0


	//   ....[114]....
        /*064c*/ 	.word	0x000158e0


	//   ....[115]....
        /*0650*/ 	.word	0x000158f0


	//   ....[116]....
        /*0654*/ 	.word	0x00015920


	//   ....[117]....
        /*0658*/ 	.word	0x00015950


	//   ....[118]....
        /*065c*/ 	.word	0x00015980


	//   ....[119]....
        /*0660*/ 	.word	0x00015b00


	//   ....[120]....
        /*0664*/ 	.word	0x00015b30


	//   ....[121]....
        /*0668*/ 	.word	0x00015b60


	//   ....[122]....
        /*066c*/ 	.word	0x00015b90


	//   ....[123]....
        /*0670*/ 	.word	0x00015bc0


	//   ....[124]....
        /*0674*/ 	.word	0x00015bf0


	//   ....[125]....
        /*0678*/ 	.word	0x00015cb0


	//   ....[126]....
        /*067c*/ 	.word	0x00015cd0


	//   ....[127]....
        /*0680*/ 	.word	0x00015d40


	//   ....[128]....
        /*0684*/ 	.word	0x000163e0


	//   ....[129]....
        /*0688*/ 	.word	0x00016960


	//   ....[130]....
        /*068c*/ 	.word	0x00016a50


	//   ....[131]....
        /*0690*/ 	.word	0x00016af0


	//   ....[132]....
        /*0694*/ 	.word	0x00016b50


	//   ....[133]....
        /*0698*/ 	.word	0x00016c40


	//   ....[134]....
        /*069c*/ 	.word	0x00016cb0


	//   ....[135]....
        /*06a0*/ 	.word	0x00016da0


	//   ....[136]....
        /*06a4*/ 	.word	0x00016e10


	//   ....[137]....
        /*06a8*/ 	.word	0x00016eb0


	//   ....[138]....
        /*06ac*/ 	.word	0x00016fb0


	//   ....[139]....
        /*06b0*/ 	.word	0x00017040


	//   ....[140]....
        /*06b4*/ 	.word	0x000170a0


	//   ....[141]....
        /*06b8*/ 	.word	0x00017190


	//   ....[142]....
        /*06bc*/ 	.word	0x00017210


	//   ....[143]....
        /*06c0*/ 	.word	0x00017310


	//   ....[144]....
        /*06c4*/ 	.word	0x00017380


	//   ....[145]....
        /*06c8*/ 	.word	0x00017460


	//   ....[146]....
        /*06cc*/ 	.word	0x00017770


	//   ....[147]....
        /*06d0*/ 	.word	0x00017830


	//   ....[148]....
        /*06d4*/ 	.word	0x00017aa0


	//   ....[149]....
        /*06d8*/ 	.word	0x00017af0


	//   ....[150]....
        /*06dc*/ 	.word	0x00017d00


	//   ....[151]....
        /*06e0*/ 	.word	0x00017d50


	//   ....[152]....
        /*06e4*/ 	.word	0x00017f00


	//   ....[153]....
        /*06e8*/ 	.word	0x00017f50


	//   ....[154]....
        /*06ec*/ 	.word	0x00018090


	//   ....[155]....
        /*06f0*/ 	.word	0x00018190


	//   ....[156]....
        /*06f4*/ 	.word	0x00018400


	//   ....[157]....
        /*06f8*/ 	.word	0x00018450


	//   ....[158]....
        /*06fc*/ 	.word	0x00018620


	//   ....[159]....
        /*0700*/ 	.word	0x00018670


	//   ....[160]....
        /*0704*/ 	.word	0x00018840


	//   ....[161]....
        /*0708*/ 	.word	0x00018890


	//   ....[162]....
        /*070c*/ 	.word	0x00018980


	//   ....[163]....
        /*0710*/ 	.word	0x00018a20


	//   ....[164]....
        /*0714*/ 	.word	0x00018a80


	//   ....[165]....
        /*0718*/ 	.word	0x00018b30


	//   ....[166]....
        /*071c*/ 	.word	0x00018b90


	//   ....[167]....
        /*0720*/ 	.word	0x00018c40


	//   ....[168]....
        /*0724*/ 	.word	0x00018ca0


	//   ....[169]....
        /*0728*/ 	.word	0x00018d50


	//   ....[170]....
        /*072c*/ 	.word	0x00018e40


	//   ....[171]....
        /*0730*/ 	.word	0x00018f20


	//   ....[172]....
        /*0734*/ 	.word	0x00019030


	//   ....[173]....
        /*0738*/ 	.word	0x00019130


	//   ....[174]....
        /*073c*/ 	.word	0x00019260


	//   ....[175]....
        /*0740*/ 	.word	0x00019340


	//   ....[176]....
        /*0744*/ 	.word	0x00019440


	//   ....[177]....
        /*0748*/ 	.word	0x00019520


	//   ....[178]....
        /*074c*/ 	.word	0x000195b0


	//   ....[179]....
        /*0750*/ 	.word	0x00019650


	//   ....[180]....
        /*0754*/ 	.word	0x00019770


	//   ....[181]....
        /*0758*/ 	.word	0x000197e0


	//   ....[182]....
        /*075c*/ 	.word	0x00019850


	//   ....[183]....
        /*0760*/ 	.word	0x000198c0


	//   ....[184]....
        /*0764*/ 	.word	0x00019930


	//   ....[185]....
        /*0768*/ 	.word	0x000199b0


	//   ....[186]....
        /*076c*/ 	.word	0x00019a40


	//   ....[187]....
        /*0770*/ 	.word	0x00019ad0


	//   ....[188]....
        /*0774*/ 	.word	0x00019b40


	//   ....[189]....
        /*0778*/ 	.word	0x00019bb0


	//   ....[190]....
        /*077c*/ 	.word	0x00019c20


	//   ....[191]....
        /*0780*/ 	.word	0x00019ca0


	//   ....[192]....
        /*0784*/ 	.word	0x00019d10


	//   ....[193]....
        /*0788*/ 	.word	0x00019db0


	//   ....[194]....
        /*078c*/ 	.word	0x00019e40


	//   ....[195]....
        /*0790*/ 	.word	0x00019f60


	//----- nvinfo : EIATTR_REG_RECONFIG
	.align		4
.L_1062:
        /*0794*/ 	.byte	0x01, 0x54
	.zero		2


	//----- nvinfo : EIATTR_SYSCALL_OFFSETS
	.align		4
        /*0798*/ 	.byte	0x04, 0x46
        /*079a*/ 	.short	(.L_1064 - .L_1063)


	//   ....[0]....
.L_1063:
        /*079c*/ 	.word	0x000038c0


	//   ....[1]....
        /*07a0*/ 	.word	0x00011410


	//   ....[2]....
        /*07a4*/ 	.word	0x00011560


	//   ....[3]....
        /*07a8*/ 	.word	0x00011650


	//   ....[4]....
        /*07ac*/ 	.word	0x00012540


	//   ....[5]....
        /*07b0*/ 	.word	0x00012e10


	//----- nvinfo : EIATTR_MBARRIER_INSTR_OFFSETS
	.align		4
.L_1064:
        /*07b4*/ 	.byte	0x04, 0x39
        /*07b6*/ 	.short	(.L_1066 - .L_1065)


	//   ....[0]....
.L_1065:
        /*07b8*/ 	.word	0x00000190
        /*07bc*/ 	.word	0x000000ff
        /*07c0*/ 	.word	0x00038800
        /*07c4*/ 	.short	0x0100
        /*07c6*/ 	.byte	0x08
	.zero		1


	//   ....[1]....
        /*07c8*/ 	.word	0x000001a0
        /*07cc*/ 	.word	0x000000ff
        /*07d0*/ 	.word	0x00038810
        /*07d4*/ 	.short	0x0100
        /*07d6*/ 	.byte	0x08
	.zero		1


	//   ....[2]....
        /*07d8*/ 	.word	0x000001b0
        /*07dc*/ 	.word	0x000000ff
        /*07e0*/ 	.word	0x00038820
        /*07e4*/ 	.short	0x0100
        /*07e6*/ 	.byte	0x08
	.zero		1


	//   ....[3]....
        /*07e8*/ 	.word	0x00000260
        /*07ec*/ 	.word	0x000000ff
        /*07f0*/ 	.word	0x00038830
        /*07f4*/ 	.short	0x0100
        /*07f6*/ 	.byte	0x06
	.zero		1


	//   ....[4]....
        /*07f8*/ 	.word	0x00000270
        /*07fc*/ 	.word	0x000000ff
        /*0800*/ 	.word	0x00038840
        /*0804*/ 	.short	0x0100
        /*0806*/ 	.byte	0x06
	.zero		1


	//   ....[5]....
        /*0808*/ 	.word	0x00000280
        /*080c*/ 	.word	0x000000ff
        /*0810*/ 	.word	0x00038838
        /*0814*/ 	.short	0x0100
        /*0816*/ 	.byte	0x06
	.zero		1


	//   ....[6]....
        /*0818*/ 	.word	0x00000290
        /*081c*/ 	.word	0x000000ff
        /*0820*/ 	.word	0x00038848
        /*0824*/ 	.short	0x0100
        /*0826*/ 	.byte	0x06
	.zero		1


	//   ....[7]....
        /*0828*/ 	.word	0x000003c0
        /*082c*/ 	.word	0x000000ff
        /*0830*/ 	.word	0x00038850
        /*0834*/ 	.short	0x0100
        /*0836*/ 	.byte	0x08
	.zero		1


	//   ....[8]....
        /*0838*/ 	.word	0x000003d0
        /*083c*/ 	.word	0x000000ff
        /*0840*/ 	.word	0x00038860
        /*0844*/ 	.short	0x0100
        /*0846*/ 	.byte	0x08
	.zero		1


	//   ....[9]....
        /*0848*/ 	.word	0x000003e0
        /*084c*/ 	.word	0x000000ff
        /*0850*/ 	.word	0x00038858
        /*0854*/ 	.short	0x0100
        /*0856*/ 	.byte	0x08
	.zero		1


	//   ....[10]....
        /*0858*/ 	.word	0x000003f0
        /*085c*/ 	.word	0x000000ff
        /*0860*/ 	.word	0x00038868
        /*0864*/ 	.short	0x0100
        /*0866*/ 	.byte	0x08
	.zero		1


	//   ....[11]....
        /*0868*/ 	.word	0x000004e0
        /*086c*/ 	.word	0x000000ff
        /*0870*/ 	.word	0x00038870
        /*0874*/ 	.short	0x0100
        /*0876*/ 	.byte	0x06
	.zero		1


	//   ....[12]....
        /*0878*/ 	.word	0x000004f0
        /*087c*/ 	.word	0x000000ff
        /*0880*/ 	.word	0x00038880
        /*0884*/ 	.short	0x0100
        /*0886*/ 	.byte	0x06
	.zero		1


	//   ....[13]....
        /*0888*/ 	.word	0x00000500
        /*088c*/ 	.word	0x000000ff
        /*0890*/ 	.word	0x00038878
        /*0894*/ 	.short	0x0100
        /*0896*/ 	.byte	0x06
	.zero		1


	//   ....[14]....
        /*0898*/ 	.word	0x00000510
        /*089c*/ 	.word	0x000000ff
        /*08a0*/ 	.word	0x00038888
        /*08a4*/ 	.short	0x0100
        /*08a6*/ 	.byte	0x06
	.zero		1


	//   ....[15]....
        /*08a8*/ 	.word	0x00000640
        /*08ac*/ 	.word	0x000000ff
        /*08b0*/ 	.word	0x00038890
        /*08b4*/ 	.short	0x0100
        /*08b6*/ 	.byte	0x08
	.zero		1


	//   ....[16]....
        /*08b8*/ 	.word	0x00000650
        /*08bc*/ 	.word	0x000000ff
        /*08c0*/ 	.word	0x000388a0
        /*08c4*/ 	.short	0x0100
        /*08c6*/ 	.byte	0x08
	.zero		1


	//   ....[17]....
        /*08c8*/ 	.word	0x00000660
        /*08cc*/ 	.word	0x000000ff
        /*08d0*/ 	.word	0x00038898
        /*08d4*/ 	.short	0x0100
        /*08d6*/ 	.byte	0x08
	.zero		1


	//   ....[18]....
        /*08d8*/ 	.word	0x00000670
        /*08dc*/ 	.word	0x000000ff
        /*08e0*/ 	.word	0x000388a8
        /*08e4*/ 	.short	0x0100
        /*08e6*/ 	.byte	0x08
	.zero		1


	//   ....[19]....
        /*08e8*/ 	.word	0x000007b0
        /*08ec*/ 	.word	0x000000ff
        /*08f0*/ 	.word	0x000388b0
        /*08f4*/ 	.short	0x0100
        /*08f6*/ 	.byte	0x08
	.zero		1


	//   ....[20]....
        /*08f8*/ 	.word	0x000007c0
        /*08fc*/ 	.word	0x000000ff
        /*0900*/ 	.word	0x000388c0
        /*0904*/ 	.short	0x0100
        /*0906*/ 	.byte	0x08
	.zero		1


	//   ....[21]....
        /*0908*/ 	.word	0x000007d0
        /*090c*/ 	.word	0x000000ff
        /*0910*/ 	.word	0x000388b8
        /*0914*/ 	.short	0x0100
        /*0916*/ 	.byte	0x08
	.zero		1


	//   ....[22]....
        /*0918*/ 	.word	0x000007e0
        /*091c*/ 	.word	0x000000ff
        /*0920*/ 	.word	0x000388c8
        /*0924*/ 	.short	0x0100
        /*0926*/ 	.byte	0x08
	.zero		1


	//   ....[23]....
        /*0928*/ 	.word	0x00001d90
        /*092c*/ 	.word	0x00000003
        /*0930*/ 	.word	0x00000000
        /*0934*/ 	.short	0x0101
        /*0936*/ 	.byte	0x3f
	.zero		1


	//   ....[24]....
        /*0938*/ 	.word	0x00002890
        /*093c*/ 	.word	0x00000003
        /*0940*/ 	.word	0x00000000
        /*0944*/ 	.short	0x0101
        /*0946*/ 	.byte	0x3f
	.zero		1


	//   ....[25]....
        /*0948*/ 	.word	0x00003940
        /*094c*/ 	.word	0x00000011
        /*0950*/ 	.word	0x00038800
        /*0954*/ 	.short	0x010a
        /*0956*/ 	.byte	0x3f
	.zero		1


	//   ....[26]....
        /*0958*/ 	.word	0x000039a0
        /*095c*/ 	.word	0x00000009
        /*0960*/ 	.word	0x00038830
        /*0964*/ 	.short	0x010a
        /*0966*/ 	.byte	0x3f
	.zero		1


	//   ....[27]....
        /*0968*/ 	.word	0x00003a10
        /*096c*/ 	.word	0x00000009
        /*0970*/ 	.word	0x00038830
        /*0974*/ 	.short	0x010a
        /*0976*/ 	.byte	0x3f
	.zero		1


	//   ....[28]....
        /*0978*/ 	.word	0x00003c90
        /*097c*/ 	.word	0x00000011
        /*0980*/ 	.word	0x00038810
        /*0984*/ 	.short	0x010a
        /*0986*/ 	.byte	0x3f
	.zero		1


	//   ....[29]....
        /*0988*/ 	.word	0x00003cd0
        /*098c*/ 	.word	0x00000009
        /*0990*/ 	.word	0x00038850
        /*0994*/ 	.short	0x010a
        /*0996*/ 	.byte	0x3f
	.zero		1


	//   ....[30]....
        /*0998*/ 	.word	0x00003da0
        /*099c*/ 	.word	0x00000009
        /*09a0*/ 	.word	0x00038850
        /*09a4*/ 	.short	0x010a
        /*09a6*/ 	.byte	0x3f
	.zero		1


	//   ....[31]....
        /*09a8*/ 	.word	0x00005bf0
        /*09ac*/ 	.word	0x00000019
        /*09b0*/ 	.word	0x00000000
        /*09b4*/ 	.short	0x0101
        /*09b6*/ 	.byte	0x3f
	.zero		1


	//   ....[32]....
        /*09b8*/ 	.word	0x00006410
        /*09bc*/ 	.word	0x00000009
        /*09c0*/ 	.word	0x00000000
        /*09c4*/ 	.short	0x0101
        /*09c6*/ 	.byte	0x3f
	.zero		1


	//   ....[33]....
        /*09c8*/ 	.word	0x000065b0
        /*09cc*/ 	.word	0x00000009
        /*09d0*/ 	.word	0x00038830
        /*09d4*/ 	.short	0x010a
        /*09d6*/ 	.byte	0x3f
	.zero		1


	//   ....[34]....
        /*09d8*/ 	.word	0x00006600
        /*09dc*/ 	.word	0x00000009
        /*09e0*/ 	.word	0x00038830
        /*09e4*/ 	.short	0x010a
        /*09e6*/ 	.byte	0x3f
	.zero		1


	//   ....[35]....
        /*09e8*/ 	.word	0x00006780
        /*09ec*/ 	.word	0x00000009
        /*09f0*/ 	.word	0x00038850
        /*09f4*/ 	.short	0x010a
        /*09f6*/ 	.byte	0x3f
	.zero		1


	//   ....[36]....
        /*09f8*/ 	.word	0x000067d0
        /*09fc*/ 	.word	0x00000009
        /*0a00*/ 	.word	0x00038850
        /*0a04*/ 	.short	0x010a
        /*0a06*/ 	.byte	0x3f
	.zero		1


	//   ....[37]....
        /*0a08*/ 	.word	0x00008770
        /*0a0c*/ 	.word	0x00000099
        /*0a10*/ 	.word	0x00000000
        /*0a14*/ 	.short	0x0101
        /*0a16*/ 	.byte	0x3f
	.zero		1


	//   ....[38]....
        /*0a18*/ 	.word	0x00009730
        /*0a1c*/ 	.word	0x00000009
        /*0a20*/ 	.word	0x00000000
        /*0a24*/ 	.short	0x0101
        /*0a26*/ 	.byte	0x3f
	.zero		1


	//   ....[39]....
        /*0a28*/ 	.word	0x00009840
        /*0a2c*/ 	.word	0x00000009
        /*0a30*/ 	.word	0x00038830
        /*0a34*/ 	.short	0x010a
        /*0a36*/ 	.byte	0x3f
	.zero		1


	//   ....[40]....
        /*0a38*/ 	.word	0x00009890
        /*0a3c*/ 	.word	0x00000009
        /*0a40*/ 	.word	0x00038830
        /*0a44*/ 	.short	0x010a
        /*0a46*/ 	.byte	0x3f
	.zero		1


	//   ....[41]....
        /*0a48*/ 	.word	0x00009a10
        /*0a4c*/ 	.word	0x00000009
        /*0a50*/ 	.word	0x00038850
        /*0a54*/ 	.short	0x010a
        /*0a56*/ 	.byte	0x3f
	.zero		1


	//   ....[42]....
        /*0a58*/ 	.word	0x00009a60
        /*0a5c*/ 	.word	0x00000009
        /*0a60*/ 	.word	0x00038850
        /*0a64*/ 	.short	0x010a
        /*0a66*/ 	.byte	0x3f
	.zero		1


	//   ....[43]....
        /*0a68*/ 	.word	0x0000b800
        /*0a6c*/ 	.word	0x00000099
        /*0a70*/ 	.word	0x00000000
        /*0a74*/ 	.short	0x0101
        /*0a76*/ 	.byte	0x3f
	.zero		1


	//   ....[44]....
        /*0a78*/ 	.word	0x0000c480
        /*0a7c*/ 	.word	0x00000009
        /*0a80*/ 	.word	0x00000000
        /*0a84*/ 	.short	0x0101
        /*0a86*/ 	.byte	0x3f
	.zero		1


	//   ....[45]....
        /*0a88*/ 	.word	0x0000ebd0
        /*0a8c*/ 	.word	0x00000000
        /*0a90*/ 	.word	0x00000000
        /*0a94*/ 	.short	0x0101
        /*0a96*/ 	.byte	0x3f
	.zero		1


	//   ....[46]....
        /*0a98*/ 	.word	0x00011dc0
        /*0a9c*/ 	.word	0x0000001b
        /*0aa0*/ 	.word	0x00038840
        /*0aa4*/ 	.short	0x010a
        /*0aa6*/ 	.byte	0x3f
	.zero		1


	//   ....[47]....
        /*0aa8*/ 	.word	0x000122a0
        /*0aac*/ 	.word	0x0000001b
        /*0ab0*/ 	.word	0x00038830
        /*0ab4*/ 	.short	0x0107
        /*0ab6*/ 	.byte	0x3f
	.zero		1


	//   ....[48]....
        /*0ab8*/ 	.word	0x00012380
        /*0abc*/ 	.word	0x0000001b
        /*0ac0*/ 	.word	0x00038830
        /*0ac4*/ 	.short	0x0101
        /*0ac6*/ 	.byte	0x3f
	.zero		1


	//   ....[49]....
        /*0ac8*/ 	.word	0x00012c50
        /*0acc*/ 	.word	0x00000017
        /*0ad0*/ 	.word	0x00038800
        /*0ad4*/ 	.short	0x0107
        /*0ad6*/ 	.byte	0x3f
	.zero		1


	//   ....[50]....
        /*0ad8*/ 	.word	0x00012ce0
        /*0adc*/ 	.word	0x00000017
        /*0ae0*/ 	.word	0x00038800
        /*0ae4*/ 	.short	0x0101
        /*0ae6*/ 	.byte	0x3f
	.zero		1


	//   ....[51]....
        /*0ae8*/ 	.word	0x000139f0
        /*0aec*/ 	.word	0x00000017
        /*0af0*/ 	.word	0x00038810
        /*0af4*/ 	.short	0x0107
        /*0af6*/ 	.byte	0x3f
	.zero		1


	//   ....[52]....
        /*0af8*/ 	.word	0x00013af0
        /*0afc*/ 	.word	0x00000017
        /*0b00*/ 	.word	0x00038810
        /*0b04*/ 	.short	0x0101
        /*0b06*/ 	.byte	0x3f
	.zero		1


	//   ....[53]....
        /*0b08*/ 	.word	0x00013b10
        /*0b0c*/ 	.word	0x00000017
        /*0b10*/ 	.word	0x00038820
        /*0b14*/ 	.short	0x010a
        /*0b16*/ 	.byte	0x3f
	.zero		1


	//   ....[54]....
        /*0b18*/ 	.word	0x00013ba0
        /*0b1c*/ 	.word	0x0000001b
        /*0b20*/ 	.word	0x00038860
        /*0b24*/ 	.short	0x010a
        /*0b26*/ 	.byte	0x3f
	.zero		1


	//   ....[55]....
        /*0b28*/ 	.word	0x000144c0
        /*0b2c*/ 	.word	0x0000001b
        /*0b30*/ 	.word	0x00038850
        /*0b34*/ 	.short	0x0107
        /*0b36*/ 	.byte	0x3f
	.zero		1


	//   ....[56]....
        /*0b38*/ 	.word	0x00014590
        /*0b3c*/ 	.word	0x0000001b
        /*0b40*/ 	.word	0x00038850
        /*0b44*/ 	.short	0x0101
        /*0b46*/ 	.byte	0x3f
	.zero		1


	//   ....[57]....
        /*0b48*/ 	.word	0x00014930
        /*0b4c*/ 	.word	0x00000006
        /*0b50*/ 	.word	0x00038840
        /*0b54*/ 	.short	0x010a
        /*0b56*/ 	.byte	0x3f
	.zero		1


	//   ....[58]....
        /*0b58*/ 	.word	0x00014c70
        /*0b5c*/ 	.word	0x00000006
        /*0b60*/ 	.word	0x00038830
        /*0b64*/ 	.short	0x0107
        /*0b66*/ 	.byte	0x3f
	.zero		1


	//   ....[59]....
        /*0b68*/ 	.word	0x00014d30
        /*0b6c*/ 	.word	0x00000006
        /*0b70*/ 	.word	0x00038830
        /*0b74*/ 	.short	0x0101
        /*0b76*/ 	.byte	0x3f
	.zero		1


	//   ....[60]....
        /*0b78*/ 	.word	0x00014d60
        /*0b7c*/ 	.word	0x00000006
        /*0b80*/ 	.word	0x00038860
        /*0b84*/ 	.short	0x010a
        /*0b86*/ 	.byte	0x3f
	.zero		1


	//   ....[61]....
        /*0b88*/ 	.word	0x00015430
        /*0b8c*/ 	.word	0x00000006
        /*0b90*/ 	.word	0x00038850
        /*0b94*/ 	.short	0x0107
        /*0b96*/ 	.byte	0x3f
	.zero		1


	//   ....[62]....
        /*0b98*/ 	.word	0x000154f0
        /*0b9c*/ 	.word	0x00000006
        /*0ba0*/ 	.word	0x00038850
        /*0ba4*/ 	.short	0x0101
        /*0ba6*/ 	.byte	0x3f
	.zero		1


	//   ....[63]....
        /*0ba8*/ 	.word	0x00016360
        /*0bac*/ 	.word	0x00000007
        /*0bb0*/ 	.word	0x00038820
        /*0bb4*/ 	.short	0x010a
        /*0bb6*/ 	.byte	0x3f
	.zero		1


	//   ....[64]....
        /*0bb8*/ 	.word	0x000164e0
        /*0bbc*/ 	.word	0x00000005
        /*0bc0*/ 	.word	0x00038840
        /*0bc4*/ 	.short	0x010a
        /*0bc6*/ 	.byte	0x3f
	.zero		1


	//   ....[65]....
        /*0bc8*/ 	.word	0x00016580
        /*0bcc*/ 	.word	0x00000003
        /*0bd0*/ 	.word	0x00038840
        /*0bd4*/ 	.short	0x010a
        /*0bd6*/ 	.byte	0x3f
	.zero		1


	//   ....[66]....
        /*0bd8*/ 	.word	0x000165c0
        /*0bdc*/ 	.word	0x00000005
        /*0be0*/ 	.word	0x00038860
        /*0be4*/ 	.short	0x010a
        /*0be6*/ 	.byte	0x3f
	.zero		1


	//   ....[67]....
        /*0be8*/ 	.word	0x00016600
        /*0bec*/ 	.word	0x00000003
        /*0bf0*/ 	.word	0x00038860
        /*0bf4*/ 	.short	0x010a
        /*0bf6*/ 	.byte	0x3f
	.zero		1


	//   ....[68]....
        /*0bf8*/ 	.word	0x00016660
        /*0bfc*/ 	.word	0x00000011
        /*0c00*/ 	.word	0x00038800
        /*0c04*/ 	.short	0x010a
        /*0c06*/ 	.byte	0x3f
	.zero		1


	//   ....[69]....
        /*0c08*/ 	.word	0x000166b0
        /*0c0c*/ 	.word	0x00000009
        /*0c10*/ 	.word	0x00038830
        /*0c14*/ 	.short	0x010a
        /*0c16*/ 	.byte	0x3f
	.zero		1


	//   ....[70]....
        /*0c18*/ 	.word	0x00016700
        /*0c1c*/ 	.word	0x00000011
        /*0c20*/ 	.word	0x00038810
        /*0c24*/ 	.short	0x010a
        /*0c26*/ 	.byte	0x3f
	.zero		1


	//   ....[71]....
        /*0c28*/ 	.word	0x00016750
        /*0c2c*/ 	.word	0x00000009
        /*0c30*/ 	.word	0x00038850
        /*0c34*/ 	.short	0x010a
        /*0c36*/ 	.byte	0x3f
	.zero		1


	//   ....[72]....
        /*0c38*/ 	.word	0x000167a0
        /*0c3c*/ 	.word	0x00000009
        /*0c40*/ 	.word	0x00038830
        /*0c44*/ 	.short	0x010a
        /*0c46*/ 	.byte	0x3f
	.zero		1


	//   ....[73]....
        /*0c48*/ 	.word	0x000167f0
        /*0c4c*/ 	.word	0x00000009
        /*0c50*/ 	.word	0x00038850
        /*0c54*/ 	.short	0x010a
        /*0c56*/ 	.byte	0x3f
	.zero		1


	//   ....[74]....
        /*0c58*/ 	.word	0x00016840
        /*0c5c*/ 	.word	0x00000009
        /*0c60*/ 	.word	0x00038830
        /*0c64*/ 	.short	0x010a
        /*0c66*/ 	.byte	0x3f
	.zero		1


	//   ....[75]....
        /*0c68*/ 	.word	0x00016890
        /*0c6c*/ 	.word	0x00000009
        /*0c70*/ 	.word	0x00038850
        /*0c74*/ 	.short	0x010a
        /*0c76*/ 	.byte	0x3f
	.zero		1


	//   ....[76]....
        /*0c78*/ 	.word	0x000169a0
        /*0c7c*/ 	.word	0x0000001b
        /*0c80*/ 	.word	0x00038840
        /*0c84*/ 	.short	0x010a
        /*0c86*/ 	.byte	0x3f
	.zero		1


	//   ....[77]....
        /*0c88*/ 	.word	0x00017f90
        /*0c8c*/ 	.word	0x00000017
        /*0c90*/ 	.word	0x00038820
        /*0c94*/ 	.short	0x010a
        /*0c96*/ 	.byte	0x3f
	.zero		1


	//   ....[78]....
        /*0c98*/ 	.word	0x00017fe0
        /*0c9c*/ 	.word	0x0000001b
        /*0ca0*/ 	.word	0x00038860
        /*0ca4*/ 	.short	0x010a
        /*0ca6*/ 	.byte	0x3f
	.zero		1


	//   ....[79]....
        /*0ca8*/ 	.word	0x000188d0
        /*0cac*/ 	.word	0x00000006
        /*0cb0*/ 	.word	0x00038840
        /*0cb4*/ 	.short	0x010a
        /*0cb6*/ 	.byte	0x3f
	.zero		1


	//   ....[80]....
        /*0cb8*/ 	.word	0x00018d90
        /*0cbc*/ 	.word	0x00000006
        /*0cc0*/ 	.word	0x00038860
        /*0cc4*/ 	.short	0x010a
        /*0cc6*/ 	.byte	0x3f
	.zero		1


	//   ....[81]....
        /*0cc8*/ 	.word	0x00019e80
        /*0ccc*/ 	.word	0x00000007
        /*0cd0*/ 	.word	0x00038820
        /*0cd4*/ 	.short	0x010a
        /*0cd6*/ 	.byte	0x3f
	.zero		1


	//   ....[82]....
        /*0cd8*/ 	.word	0x0001a020
        /*0cdc*/ 	.word	0x00000005
        /*0ce0*/ 	.word	0x00038840
        /*0ce4*/ 	.short	0x010a
        /*0ce6*/ 	.byte	0x3f
	.zero		1


	//   ....[83]....
        /*0ce8*/ 	.word	0x0001a070
        /*0cec*/ 	.word	0x00000003
        /*0cf0*/ 	.word	0x00038840
        /*0cf4*/ 	.short	0x010a
        /*0cf6*/ 	.byte	0x3f
	.zero		1


	//   ....[84]....
        /*0cf8*/ 	.word	0x0001a0c0
        /*0cfc*/ 	.word	0x00000005
        /*0d00*/ 	.word	0x00038860
        /*0d04*/ 	.short	0x010a
        /*0d06*/ 	.byte	0x3f
	.zero		1


	//----- nvinfo : EIATTR_NUM_MBARRIERS
	.align		4
.L_1066:
        /*0d08*/ 	.byte	0x03, 0x38
        /*0d0a*/ 	.short	0x0017


	//----- nvinfo : EIATTR_EXIT_INSTR_OFFSETS
	.align		4
        /*0d0c*/ 	.byte	0x04, 0x1c
        /*0d0e*/ 	.short	(.L_1068 - .L_1067)


	//   ....[0]....
.L_1067:
        /*0d10*/ 	.word	0x000009a0


	//   ....[1]....
        /*0d14*/ 	.word	0x0000feb0


	//   ....[2]....
        /*0d18*/ 	.word	0x00016650


	//----- nvinfo : EIATTR_MAX_THREADS
	.align		4
.L_1068:
        /*0d1c*/ 	.byte	0x04, 0x05
        /*0d1e*/ 	.short	(.L_1070 - .L_1069)
.L_1069:
        /*0d20*/ 	.word	0x00000180
        /*0d24*/ 	.word	0x00000001
        /*0d28*/ 	.word	0x00000001


	//----- nvinfo : EIATTR_CRS_STACK_SIZE
	.align		4
.L_1070:
        /*0d2c*/ 	.byte	0x04, 0x1e
        /*0d2e*/ 	.short	(.L_1072 - .L_1071)
.L_1071:
        /*0d30*/ 	.word	0x00000000


	//----- nvinfo : EIATTR_CBANK_PARAM_SIZE
	.align		4
.L_1072:
        /*0d34*/ 	.byte	0x03, 0x19
        /*0d36*/ 	.short	0x0bf0


	//----- nvinfo : EIATTR_PARAM_CBANK
	.align		4
        /*0d38*/ 	.byte	0x04, 0x0a
        /*0d3a*/ 	.short	(.L_1074 - .L_1073)
	.align		4
.L_1073:
        /*0d3c*/ 	.word	index@(.nv.constant0._ZN7cutlass13device_kernelIN5flash11enable_sm90INS1_16FlashAttnFwdSm90INS1_25CollectiveMainloopFwdSm90ILi2EN4cute5tupleIJNS5_1CILi1EEES8_S8_EEENS6_IJNS7_ILi64EEESA_SA_EEELi512ENS_6half_tEfNS_4arch4Sm90ELb1ELb0ELb0ELb1ELb1ELb0ELb1ELb0ELb0ELb1ELb0ELb0EEENS1_21CollectiveEpilogueFwdINS6_IJSA_NS7_ILi512EEESA_EEES9_SC_SE_Li256ELb1ELb1ELb0ELb0EEENS1_36VarlenDynamicPersistentTileSchedulerILi64ELi64ELi256ELi128ELb0ELb1ELb1ELb1ELb1ELb1EEEEEEEEEvNT_6ParamsE)
        /*0d40*/ 	.short	0x0210
        /*0d42*/ 	.short	0x0bf0


	//----- nvinfo : EIATTR_SW_WAR
	.align		4
.L_1074:
        /*0d44*/ 	.byte	0x04, 0x36
        /*0d46*/ 	.short	(.L_1076 - .L_1075)
.L_1075:
        /*0d48*/ 	.word	0x00000008
.L_1076:


//--------------------- .nv.info._ZN7cutlass13device_kernelIN5flash11enable_sm90INS1_16FlashAttnFwdSm90INS1_25CollectiveMainloopFwdSm90ILi2EN4cute5tupleIJNS5_1CILi1EEES8_S8_EEENS6_IJNS7_ILi64EEESA_SA_EEELi512ENS_6half_tEfNS_4arch4Sm90ELb1ELb0ELb0ELb1ELb1ELb1ELb1ELb0ELb0ELb1ELb0ELb0EEENS1_21CollectiveEpilogueFwdINS6_IJSA_NS7_ILi512EEESA_EEES9_SC_SE_Li256ELb1ELb1ELb0ELb0EEENS1_36VarlenDynamicPersistentTileSchedulerILi64ELi64ELi256ELi128ELb0ELb1ELb1ELb1ELb1ELb1EEEEEEEEEvNT_6ParamsE --------------------------
	.section	.nv.info._ZN7cutlass13device_kernelIN5flash11enable_sm90INS1_16FlashAttnFwdSm90INS1_25CollectiveMainloopFwdSm90ILi2EN4cute5tupleIJNS5_1CILi1EEES8_S8_EEENS6_IJNS7_ILi64EEESA_SA_EEELi512ENS_6half_tEfNS_4arch4Sm90ELb1ELb0ELb0ELb1ELb1ELb1ELb1ELb0ELb0ELb1ELb0ELb0EEENS1_21CollectiveEpilogueFwdINS6_IJSA_NS7_ILi512EEESA_EEES9_SC_SE_Li256ELb1ELb1ELb0ELb0EEENS1_36VarlenDynamicPersistentTileSchedulerILi64ELi64ELi256ELi128ELb0ELb1ELb1ELb1ELb1ELb1EEEEEEEEEvNT_6ParamsE,"",@"SHT_CUDA_INFO"
	.sectionflags	@""
	.align	4


	//----- nvinfo : EIATTR_CUDA_API_VERSION
	.align		4
        /*0000*/ 	.byte	0x04, 0x37
        /*0002*/ 	.short	(.L_1078 - .L_1077)
.L_1077:
        /*0004*/ 	.word	0x00000082


	//----- nvinfo : EIATTR_KPARAM_INFO
	.align		4
.L_1078:
        /*0008*/ 	.byte	0x04, 0x17
        /*000a*/ 	.short	(.L_1080 - .L_1079)
.L_1079:
        /*000c*/ 	.word	0x00000000
        /*0010*/ 	.short	0x0000
        /*0012*/ 	.short	0x0070
        /*0014*/ 	.byte	0x00, 0xf0, 0x01, 0x2e


	//----- nvinfo : EIATTR_SPARSE_MMA_MASK
	.align		4
.L_1080:
        /*0018*/ 	.byte	0x03, 0x50
        /*001a*/ 	.short	0x0000


	//----- nvinfo : EIATTR_MAXREG_COUNT
	.align		4
        /*001c*/ 	.byte	0x03, 0x1b
        /*001e*/ 	.short	0x00a8


	//----- nvinfo : EIATTR_NUM_BARRIERS
	.align		4
        /*0020*/ 	.byte	0x02, 0x4c
        /*0022*/ 	.byte	0x10
	.zero		1


	//----- nvinfo : EIATTR_EXTERNS
	.align		4
        /*0024*/ 	.byte	0x04, 0x0f
        /*0026*/ 	.short	(.L_1082 - .L_1081)


	//   ....[0]....
	.align		4
.L_1081:
        /*0028*/ 	.word	index@(__assertfail)


	//----- nvinfo : EIATTR_ANNOTATIONS
	.align		4
.L_1082:
        /*002c*/ 	.byte	0x04, 0x55
        /*002e*/ 	.short	(.L_1084 - .L_1083)


	//   ....[0]....
.L_1083:
        /* <DEDUP_REMOVED lines=68> */


	//----- nvinfo : EIATTR_MERCURY_ISA_VERSION
	.align		4
.L_1084:
        /*0460*/ 	.byte	0x03, 0x5f
        /*0462*/ 	.short	0x0101


	//----- nvinfo : EIATTR_UNUSED_LOAD_BYTE_OFFSET
	.align		4
        /*0464*/ 	.byte	0x04, 0x44
        /*0466*/ 	.short	(.L_1086 - .L_1085)


	//   ....[0]....
.L_1085:
        /*0468*/ 	.word	0x00000a50
        /*046c*/ 	.word	0x0000fff0


	//   ....[1]....
        /*0470*/ 	.word	0x00014920
        /*0474*/ 	.word	0x0000fff0


	//----- nvinfo : EIATTR_INT_WARP_WIDE_INSTR_OFFSETS
	.align		4
.L_1086:
        /*0478*/ 	.byte	0x04, 0x31
        /*047a*/ 	.short	(.L_1088 - .L_1087)


	//   ....[0]....
.L_1087:
        /*047c*/ 	.word	0x00000130


	//   ....[1]....
        /*0480*/ 	.word	0x00000170


	//   ....[2]....
        /*0484*/ 	.word	0x000001e0


	//   ....[3]....
        /*0488*/ 	.word	0x00000250


	//   ....[4]....
        /*048c*/ 	.word	0x0001ab00


	//   ....[5]....
        /*0490*/ 	.word	0x0001ab90


	//   ....[6]....
        /*0494*/ 	.word	0x0001f090


	//   ....[7]....
        /*0498*/ 	.word	0x0001f120


	//----- nvinfo : EIATTR_COOP_GROUP_MASK_REGIDS
	.align		4
.L_1088:
        /*049c*/ 	.byte	0x04, 0x29
        /*049e*/ 	.short	(.L_1090 - .L_1089)


	//   ....[0]....
.L_1089:
        /*04a0*/ 	.word	0xffffffff


	//   ....[1]....
        /*04a4*/ 	.word	0xffffffff


	//   ....[2]....
        /*04a8*/ 	.word	0xffffffff


	//   ....[3]....
        /*04ac*/ 	.word	0xffffffff


	//   ....[4]....
        /*04b0*/ 	.word	0xffffffff


	//   ....[5]....
        /*04b4*/ 	.word	0xffffffff


	//   ....[6]....
        /*04b8*/ 	.word	0xffffffff


	//   ....[7]....
        /*04bc*/ 	.word	0xffffffff


	//   ....[8]....
        /*04c0*/ 	.word	0xffffffff


	//   ....[9]....
        /*04c4*/ 	.word	0xffffffff


	//   ....[10]....
        /*04c8*/ 	.word	0xffffffff


	//   ....[11]....
        /*04cc*/ 	.word	0xffffffff


	//   ....[12]....
        /*04d0*/ 	.word	0xffffffff


	//   ....[13]....
        /*04d4*/ 	.word	0xffffffff


	//   ....[14]....
        /*04d8*/ 	.word	0xffffffff


	//   ....[15]....
        /*04dc*/ 	.word	0xffffffff


	//   ....[16]....
        /*04e0*/ 	.word	0xffffffff


	//   ....[17]....
        /*04e4*/ 	.word	0xffffffff


	//   ....[18]....
        /*04e8*/ 	.word	0xffffffff


	//   ....[19]....
        /*04ec*/ 	.word	0xffffffff


	//   ....[20]....
        /*04f0*/ 	.word	0xffffffff


	//   ....[21]....
        /*04f4*/ 	.word	0xffffffff


	//   ....[22]....
        /*04f8*/ 	.word	0xffffffff


	//   ....[23]....
        /*04fc*/ 	.word	0xffffffff


	//   ....[24]....
        /*0500*/ 	.word	0xffffffff


	//   ....[25]....
        /*0504*/ 	.word	0xffffffff


	//   ....[26]....
        /*0508*/ 	.word	0xffffffff


	//   ....[27]....
        /*050c*/ 	.word	0xffffffff


	//   ....[28]....
        /*0510*/ 	.word	0xffffffff


	//   ....[29]....
        /*0514*/ 	.word	0xffffffff


	//   ....[30]....
        /*0518*/ 	.word	0xffffffff


	//   ....[31]....
        /*051c*/ 	.word	0xffffffff


	//   ....[32]....
        /*0520*/ 	.word	0xffffffff


	//   ....[33]....
        /*0524*/ 	.word	0xffffffff


	//   ....[34]....
        /*0528*/ 	.word	0xffffffff


	//   ....[35]....
        /*052c*/ 	.word	0xffffffff


	//   ....[36]....
        /*0530*/ 	.word	0xffffffff


	//   ....[37]....
        /*0534*/ 	.word	0xffffffff


	//   ....[38]....
        /*0538*/ 	.word	0xffffffff


	//   ....[39]....
        /*053c*/ 	.word	0xffffffff


	//   ....[40]....
        /*0540*/ 	.word	0xffffffff


	//   ....[41]....
        /*0544*/ 	.word	0xffffffff


	//   ....[42]....
        /*0548*/ 	.word	0xffffffff


	//   ....[43]....
        /*054c*/ 	.word	0xffffffff


	//   ....[44]....
        /*0550*/ 	.word	0xffffffff


	//   ....[45]....
        /*0554*/ 	.word	0xffffffff


	//   ....[46]....
        /*0558*/ 	.word	0xffffffff


	//   ....[47]....
        /*055c*/ 	.word	0xffffffff


	//   ....[48]....
        /*0560*/ 	.word	0xffffffff


	//   ....[49]....
        /*0564*/ 	.word	0xffffffff


	//   ....[50]....
        /*0568*/ 	.word	0xffffffff


	//   ....[51]....
        /*056c*/ 	.word	0xffffffff


	//   ....[52]....
        /*0570*/ 	.word	0xffffffff


	//   ....[53]....
        /*0574*/ 	.word	0xffffffff


	//   ....[54]....
        /*0578*/ 	.word	0xffffffff


	//   ....[55]....
        /*057c*/ 	.word	0xffffffff


	//   ....[56]....
        /*0580*/ 	.word	0xffffffff


	//   ....[57]....
        /*0584*/ 	.word	0xffffffff


	//   ....[58]....
        /*0588*/ 	.word	0xffffffff


	//   ....[59]....
        /*058c*/ 	.word	0xffffffff


	//   ....[60]....
        /*0590*/ 	.word	0xffffffff


	//   ....[61]....
        /*0594*/ 	.word	0xffffffff


	//   ....[62]....
        /*0598*/ 	.word	0xffffffff


	//   ....[63]....
        /*059c*/ 	.word	0xffffffff


	//   ....[64]....
        /*05a0*/ 	.word	0xffffffff


	//   ....[65]....
        /*05a4*/ 	.word	0xffffffff


	//   ....[66]....
        /*05a8*/ 	.word	0xffffffff


	//   ....[67]....
        /*05ac*/ 	.word	0xffffffff


	//   ....[68]....
        /*05b0*/ 	.word	0xffffffff


	//   ....[69]....
        /*05b4*/ 	.word	0xffffffff


	//   ....[70]....
        /*05b8*/ 	.word	0xffffffff


	//   ....[71]....
        /*05bc*/ 	.word	0xffffffff


	//   ....[72]....
        /*05c0*/ 	.word	0xffffffff


	//   ....[73]....
        /*05c4*/ 	.word	0xffffffff


	//   ....[74]....
        /*05c8*/ 	.word	0xffffffff


	//   ....[75]....
        /*05cc*/ 	.word	0xffffffff


	//   ....[76]....
        /*05d0*/ 	.word	0xffffffff


	//   ....[77]....
        /*05d4*/ 	.word	0xffffffff


	//   ....[78]....
        /*05d8*/ 	.word	0xffffffff


	//   ....[79]....
        /*05dc*/ 	.word	0xffffffff


	//   ....[80]....
        /*05e0*/ 	.word	0xffffffff


	//   ....[81]....
        /*05e4*/ 	.word	0xffffffff


	//   ....[82]....
        /*05e8*/ 	.word	0xffffffff


	//   ....[83]....
        /*05ec*/ 	.word	0xffffffff


	//   ....[84]....
        /*05f0*/ 	.word	0xffffffff


	//   ....[85]....
        /*05f4*/ 	.word	0xffffffff


	//   ....[86]....
        /*05f8*/ 	.word	0xffffffff


	//   ....[87]....
        /*05fc*/ 	.word	0xffffffff


	//   ....[88]....
        /*0600*/ 	.word	0xffffffff


	//   ....[89]....
        /*0604*/ 	.word	0xffffffff


	//   ....[90]....
        /*0608*/ 	.word	0xffffffff


	//   ....[91]....
        /*060c*/ 	.word	0xffffffff


	//   ....[92]....
        /*0610*/ 	.word	0xffffffff


	//   ....[93]....
        /*0614*/ 	.word	0xffffffff


	//   ....[94]....
        /*0618*/ 	.word	0xffffffff


	//   ....[95]....
        /*061c*/ 	.word	0xffffffff


	//   ....[96]....
        /*0620*/ 	.word	0xffffffff


	//   ....[97]....
        /*0624*/ 	.word	0xffffffff


	//   ....[98]....
        /*0628*/ 	.word	0xffffffff


	//   ....[99]....
        /*062c*/ 	.word	0xffffffff


	//   ....[100]....
        /*0630*/ 	.word	0xffffffff


	//   ....[101]....
        /*0634*/ 	.word	0xffffffff


	//   ....[102]....
        /*0638*/ 	.word	0xffffffff


	//   ....[103]....
        /*063c*/ 	.word	0xffffffff


	//   ....[104]....
        /*0640*/ 	.word	0xffffffff


	//   ....[105]....
        /*0644*/ 	.word	0xffffffff


	//   ....[106]....
        /*0648*/ 	.word	0xffffffff


	//   ....[107]....
        /*064c*/ 	.word	0xffffffff


	//   ....[108]....
        /*0650*/ 	.word	0xffffffff


	//   ....[109]....
        /*0654*/ 	.word	0xffffffff


	//   ....[110]....
        /*0658*/ 	.word	0xffffffff


	//   ....[111]....
        /*065c*/ 	.word	0xffffffff


	//   ....[112]....
        /*0660*/ 	.word	0xffffffff


	//   ....[113]....
        /*0664*/ 	.word	0xffffffff


	//   ....[114]....
        /*0668*/ 	.word	0xffffffff


	//   ....[115]....
        /*066c*/ 	.word	0xffffffff


	//   ....[116]....
        /*0670*/ 	.word	0xffffffff


	//   ....[117]....
        /*0674*/ 	.word	0xffffffff


	//   ....[118]....
        /*0678*/ 	.word	0xffffffff


	//   ....[119]....
        /*067c*/ 	.word	0xffffffff


	//   ....[120]....
        /*0680*/ 	.word	0xffffffff


	//   ....[121]....
        /*0684*/ 	.word	0xffffffff


	//   ....[122]....
        /*0688*/ 	.word	0xffffffff


	//   ....[123]....
        /*068c*/ 	.word	0xffffffff


	//   ....[124]....
        /*0690*/ 	.word	0xffffffff


	//   ....[125]....
        /*0694*/ 	.word	0xffffffff


	//   ....[126]....
        /*0698*/ 	.word	0xffffffff


	//   ....[127]....
        /*069c*/ 	.word	0xffffffff


	//   ....[128]....
        /*06a0*/ 	.word	0xffffffff


	//   ....[129]....
        /*06a4*/ 	.word	0xffffffff


	//   ....[130]....
        /*06a8*/ 	.word	0xffffffff


	//   ....[131]....
        /*06ac*/ 	.word	0xffffffff


	//   ....[132]....
        /*06b0*/ 	.word	0xffffffff


	//   ....[133]....
        /*06b4*/ 	.word	0xffffffff


	//   ....[134]....
        /*06b8*/ 	.word	0xffffffff


	//   ....[135]....
        /*06bc*/ 	.word	0xffffffff


	//   ....[136]....
        /*06c0*/ 	.word	0xffffffff


	//   ....[137]....
        /*06c4*/ 	.word	0xffffffff


	//   ....[138]....
        /*06c8*/ 	.word	0xffffffff


	//   ....[139]....
        /*06cc*/ 	.word	0xffffffff


	//   ....[140]....
        /*06d0*/ 	.word	0xffffffff


	//   ....[141]....
        /*06d4*/ 	.word	0xffffffff


	//   ....[142]....
        /*06d8*/ 	.word	0xffffffff


	//   ....[143]....
        /*06dc*/ 	.word	0xffffffff


	//   ....[144]....
        /*06e0*/ 	.word	0xffffffff


	//   ....[145]....
        /*06e4*/ 	.word	0xffffffff


	//   ....[146]....
        /*06e8*/ 	.word	0xffffffff


	//   ....[147]....
        /*06ec*/ 	.word	0xffffffff


	//   ....[148]....
        /*06f0*/ 	.word	0xffffffff


	//   ....[149]....
        /*06f4*/ 	.word	0xffffffff


	//   ....[150]....
        /*06f8*/ 	.word	0xffffffff


	//   ....[151]....
        /*06fc*/ 	.word	0xffffffff


	//   ....[152]....
        /*0700*/ 	.word	0xffffffff


	//   ....[153]....
        /*0704*/ 	.word	0xffffffff


	//   ....[154]....
        /*0708*/ 	.word	0xffffffff


	//   ....[155]....
        /*070c*/ 	.word	0x0500000f


	//   ....[156]....
        /*0710*/ 	.word	0x0500000f


	//   ....[157]....
        /*0714*/ 	.word	0x0500000f


	//   ....[158]....
        /*0718*/ 	.word	0x0500000f


	//   ....[159]....
        /*071c*/ 	.word	0x0500000f


	//   ....[160]....
        /*0720*/ 	.word	0x0500000f


	//   ....[161]....
        /*0724*/ 	.word	0x0500000f


	//   ....[162]....
        /*0728*/ 	.word	0x0500000f


	//   ....[163]....
        /*072c*/ 	.word	0x0500000f


	//   ....[164]....
        /*0730*/ 	.word	0x0500000f


	//   ....[165]....
        /*0734*/ 	.word	0x0500000f


	//   ....[166]....
        /*0738*/ 	.word	0x0500000f


	//   ....[167]....
        /*073c*/ 	.word	0x0500000f


	//   ....[168]....
        /*0740*/ 	.word	0x0500000f


	//   ....[169]....
        /*0744*/ 	.word	0x0500000f


	//   ....[170]....
        /*0748*/ 	.word	0x0500000f


	//   ....[171]....
        /*074c*/ 	.word	0x0500000f


	//   ....[172]....
        /*0750*/ 	.word	0x0500000f


	//   ....[173]....
        /*0754*/ 	.word	0x0500000f


	//   ....[174]....
        /*0758*/ 	.word	0x0500000f


	//   ....[175]....
        /*075c*/ 	.word	0x0500000f


	//   ....[176]....
        /*0760*/ 	.word	0x0500000f


	//   ....[177]....
        /*0764*/ 	.word	0x0500000f


	//   ....[178]....
        /*0768*/ 	.word	0x0500000f


	//   ....[179]....
        /*076c*/ 	.word	0x0500000f


	//   ....[180]....
        /*0770*/ 	.word	0x0500000f


	//   ....[181]....
        /*0774*/ 	.word	0x0500000f


	//   ....[182]....
        /*0778*/ 	.word	0x0500000f


	//   ....[183]....
        /*077c*/ 	.word	0x0500000f


	//   ....[184]....
        /*0780*/ 	.word	0x0500000f


	//   ....[185]....
        /*0784*/ 	.word	0x0500000f


	//   ....[186]....
        /*0788*/ 	.word	0x0500000f


	//   ....[187]....
        /*078c*/ 	.word	0x0500000f


	//   ....[188]....
        /*0790*/ 	.word	0x0500000f


	//   ....[189]....
        /*0794*/ 	.word	0x0500000f


	//   ....[190]....
        /*0798*/ 	.word	0x0500000f


	//   ....[191]....
        /*079c*/ 	.word	0x0500000f


	//   ....[192]....
        /*07a0*/ 	.word	0x0500000f


	//   ....[193]....
        /*07a4*/ 	.word	0x0500000f


	//   ....[194]....
        /*07a8*/ 	.word	0x0500000f


	//   ....[195]....
        /*07ac*/ 	.word	0x0500000f


	//   ....[196]....
        /*07b0*/ 	.word	0x0500000f


	//   ....[197]....
        /*07b4*/ 	.word	0x0500000f


	//   ....[198]....
        /*07b8*/ 	.word	0x0500000f


	//   ....[199]....
        /*07bc*/ 	.word	0x0500000f


	//   ....[200]....
        /*07c0*/ 	.word	0x0500000f


	//   ....[201]....
        /*07c4*/ 	.word	0x0500000f


	//   ....[202]....
        /*07c8*/ 	.word	0x0500000f


	//   ....[203]....
        /*07cc*/ 	.word	0x0500000f


	//   ....[204]....
        /*07d0*/ 	.word	0x0500000f


	//   ....[205]....
        /*07d4*/ 	.word	0x0500000f


	//   ....[206]....
        /*07d8*/ 	.word	0x0500000f


	//   ....[207]....
        /*07dc*/ 	.word	0x0500000f


	//   ....[208]....
        /*07e0*/ 	.word	0x0500000f


	//   ....[209]....
        /*07e4*/ 	.word	0x0500000f


	//   ....[210]....
        /*07e8*/ 	.word	0x0500000f


	//   ....[211]....
        /*07ec*/ 	.word	0x0500000f


	//   ....[212]....
        /*07f0*/ 	.word	0x0500000f


	//   ....[213]....
        /*07f4*/ 	.word	0x0500000f


	//   ....[214]....
        /*07f8*/ 	.word	0x0500000f


	//   ....[215]....
        /*07fc*/ 	.word	0x0500000f


	//   ....[216]....
        /*0800*/ 	.word	0x0500000f


	//   ....[217]....
        /*0804*/ 	.word	0x0500000f


	//   ....[218]....
        /*0808*/ 	.word	0x0500000f


	//   ....[219]....
        /*080c*/ 	.word	0x0500000f


	//   ....[220]....
        /*0810*/ 	.word	0x0500000f


	//   ....[221]....
        /*0814*/ 	.word	0x0500000f


	//   ....[222]....
        /*0818*/ 	.word	0x0500000f


	//   ....[223]....
        /*081c*/ 	.word	0x0500000f


	//   ....[224]....
        /*0820*/ 	.word	0x0500000f


	//   ....[225]....
        /*0824*/ 	.word	0x0500000f


	//   ....[226]....
        /*0828*/ 	.word	0x0500000f


	//   ....[227]....
        /*082c*/ 	.word	0x0500000f


	//   ....[228]....
        /*0830*/ 	.word	0x0500000f


	//   ....[229]....
        /*0834*/ 	.word	0x0500000f


	//   ....[230]....
        /*0838*/ 	.word	0x0500000f


	//   ....[231]....
        /*083c*/ 	.word	0x0500000f


	//   ....[232]....
        /*0840*/ 	.word	0x0500000f


	//   ....[233]....
        /*0844*/ 	.word	0x0500000f


	//   ....[234]....
        /*0848*/ 	.word	0x0500000f


	//   ....[235]....
        /*084c*/ 	.word	0x0500000f


	//   ....[236]....
        /*0850*/ 	.word	0x0500000f


	//   ....[237]....
        /*0854*/ 	.word	0x0500000f


	//   ....[238]....
        /*0858*/ 	.word	0x0500000f


	//   ....[239]....
        /*085c*/ 	.word	0x0500000f


	//   ....[240]....
        /*0860*/ 	.word	0x0500000f


	//   ....[241]....
        /*0864*/ 	.word	0x0500000f


	//   ....[242]....
        /*0868*/ 	.word	0x0500000f


	//   ....[243]....
        /*086c*/ 	.word	0x0500000f


	//   ....[244]....
        /*0870*/ 	.word	0x0500000f


	//----- nvinfo : EIATTR_COOP_GROUP_INSTR_OFFSETS
	.align		4
.L_1090:
        /*0874*/ 	.byte	0x04, 0x28
        /*0876*/ 	.short	(.L_1092 - .L_1091)


	//   ....[0]....
.L_1091:
        /*0878*/ 	.word	0x00000060


	//   ....[1]....
        /*087c*/ 	.word	0x00000140


	//   ....[2]....
        /*0880*/ 	.word	0x00000180


	//   ....[3]....
        /*0884*/ 	.word	0x00000390


	//   ....[4]....
        /*0888*/ 	.word	0x000004f0


	//   ....[5]....
        /*088c*/ 	.word	0x00000610


	//   ....[6]....
        /*0890*/ 	.word	0x00000770


	//   ....[7]....
        /*0894*/ 	.word	0x00002c10


	//   ....[8]....
        /*0898*/ 	.word	0x00002c20


	//   ....[9]....
        /*089c*/ 	.word	0x00003650


	//   ....[10]....
        /*08a0*/ 	.word	0x00003660


	//   ....[11]....
        /*08a4*/ 	.word	0x00004000


	//   ....[12]....
        /*08a8*/ 	.word	0x00004010


	//   ....[13]....
        /*08ac*/ 	.word	0x000043f0


	//   ....[14]....
        /*08b0*/ 	.word	0x00004400


	//   ....[15]....
        /*08b4*/ 	.word	0x00005270


	//   ....[16]....
        /*08b8*/ 	.word	0x000070c0


	//   ....[17]....
        /*08bc*/ 	.word	0x00007840


	//   ....[18]....
        /*08c0*/ 	.word	0x00007850


	//   ....[19]....
        /*08c4*/ 	.word	0x00007860


	//   ....[20]....
        /*08c8*/ 	.word	0x00007870


	//   ....[21]....
        /*08cc*/ 	.word	0x00007b70


	//   ....[22]....
        /*08d0*/ 	.word	0x00007b80


	//   ....[23]....
        /*08d4*/ 	.word	0x00007b90


	//   ....[24]....
        /*08d8*/ 	.word	0x00007ba0


	//   ....[25]....
        /*08dc*/ 	.word	0x00008e30


	//   ....[26]....
        /*08e0*/ 	.word	0x00008e50


	//   ....[27]....
        /*08e4*/ 	.word	0x00008e60


	//   ....[28]....
        /*08e8*/ 	.word	0x00008e70


	//   ....[29]....
        /*08ec*/ 	.word	0x00008f80


	//   ....[30]....
        /*08f0*/ 	.word	0x00008f90


	//   ....[31]....
        /*08f4*/ 	.word	0x00008fa0


	//   ....[32]....
        /*08f8*/ 	.word	0x00008fb0


	//   ....[33]....
        /*08fc*/ 	.word	0x0000a840


	//   ....[34]....
        /*0900*/ 	.word	0x0000bff0


	//   ....[35]....
        /*0904*/ 	.word	0x0000c330


	//   ....[36]....
        /*0908*/ 	.word	0x0000c350


	//   ....[37]....
        /*090c*/ 	.word	0x0000c4c0


	//   ....[38]....
        /*0910*/ 	.word	0x0000c6f0


	//   ....[39]....
        /*0914*/ 	.word	0x0000c710


	//   ....[40]....
        /*0918*/ 	.word	0x0000d100


	//   ....[41]....
        /*091c*/ 	.word	0x0000e1a0


	//   ....[42]....
        /*0920*/ 	.word	0x0000efb0


	//   ....[43]....
        /*0924*/ 	.word	0x0000efc0


	//   ....[44]....
        /*0928*/ 	.word	0x0000f330


	//   ....[45]....
        /*092c*/ 	.word	0x0000f350


	//   ....[46]....
        /*0930*/ 	.word	0x0000f930


	//   ....[47]....
        /*0934*/ 	.word	0x0000f950


	//   ....[48]....
        /*0938*/ 	.word	0x00010a30


	//   ....[49]....
        /*093c*/ 	.word	0x00011a70


	//   ....[50]....
        /*0940*/ 	.word	0x00012900


	//   ....[51]....
        /*0944*/ 	.word	0x00012920


	//   ....[52]....
        /*0948*/ 	.word	0x00012ef0


	//   ....[53]....
        /*094c*/ 	.word	0x000130c0


	//   ....[54]....
        /*0950*/ 	.word	0x00013d30


	//   ....[55]....
        /*0954*/ 	.word	0x00013e20


	//   ....[56]....
        /*0958*/ 	.word	0x00013e30


	//   ....[57]....
        /*095c*/ 	.word	0x00013e70


	//   ....[58]....
        /*0960*/ 	.word	0x00013e80


	//   ....[59]....
        /*0964*/ 	.word	0x00015a00


	//   ....[60]....
        /*0968*/ 	.word	0x00015ed0


	//   ....[61]....
        /*096c*/ 	.word	0x00015f00


	//   ....[62]....
        /*0970*/ 	.word	0x00015f30


	//   ....[63]....
        /*0974*/ 	.word	0x00015f40


	//   ....[64]....
        /*0978*/ 	.word	0x000166a0


	//   ....[65]....
        /*097c*/ 	.word	0x00016700


	//   ....[66]....
        /*0980*/ 	.word	0x00016970


	//   ....[67]....
        /*0984*/ 	.word	0x00016990


	//   ....[68]....
        /*0988*/ 	.word	0x00017660


	//   ....[69]....
        /*098c*/ 	.word	0x00017690


	//   ....[70]....
        /*0990*/ 	.word	0x00017900


	//   ....[71]....
        /*0994*/ 	.word	0x00017920


	//   ....[72]....
        /*0998*/ 	.word	0x00017bd0


	//   ....[73]....
        /*099c*/ 	.word	0x00017d80


	//   ....[74]....
        /*09a0*/ 	.word	0x00017db0


	//   ....[75]....
        /*09a4*/ 	.word	0x00017de0


	//   ....[76]....
        /*09a8*/ 	.word	0x00017e10


	//   ....[77]....
        /*09ac*/ 	.word	0x00017e40


	//   ....[78]....
        /*09b0*/ 	.word	0x00017e70


	//   ....[79]....
        /*09b4*/ 	.word	0x00017fe0


	//   ....[80]....
        /*09b8*/ 	.word	0x00018010


	//   ....[81]....
        /*09bc*/ 	.word	0x00018040


	//   ....[82]....
        /*09c0*/ 	.word	0x00018070


	//   ....[83]....
        /*09c4*/ 	.word	0x000180a0


	//   ....[84]....
        /*09c8*/ 	.word	0x000180d0


	//   ....[85]....
        /*09cc*/ 	.word	0x00018160


	//   ....[86]....
        /*09d0*/ 	.word	0x000181c0


	//   ....[87]....
        /*09d4*/ 	.word	0x00018250


	//   ....[88]....
        /*09d8*/ 	.word	0x00019060


	//   ....[89]....
        /*09dc*/ 	.word	0x0001b920


	//   ....[90]....
        /*09e0*/ 	.word	0x0001b940


	//   ....[91]....
        /*09e4*/ 	.word	0x0001b9d0


	//   ....[92]....
        /*09e8*/ 	.word	0x0001b9f0


	//   ....[93]....
        /*09ec*/ 	.word	0x0001ba70


	//   ....[94]....
        /*09f0*/ 	.word	0x0001ba90


	//   ....[95]....
        /*09f4*/ 	.word	0x0001baa0


	//   ....[96]....
        /*09f8*/ 	.word	0x0001bab0


	//   ....[97]....
        /*09fc*/ 	.word	0x0001c280


	//   ....[98]....
        /*0a00*/ 	.word	0x0001c2b0


	//   ....[99]....
        /*0a04*/ 	.word	0x0001c360


	//   ....[100]....
        /*0a08*/ 	.word	0x0001c370


	//   ....[101]....
        /*0a0c*/ 	.word	0x0001c380


	//   ....[102]....
        /*0a10*/ 	.word	0x0001c390


	//   ....[103]....
        /*0a14*/ 	.word	0x0001c410


	//   ....[104]....
        /*0a18*/ 	.word	0x0001c420


	//   ....[105]....
        /*0a1c*/ 	.word	0x0001cd90


	//   ....[106]....
        /*0a20*/ 	.word	0x0001ce20


	//   ....[107]....
        /*0a24*/ 	.word	0x0001cea0


	//   ....[108]....
        /*0a28*/ 	.word	0x0001cff0


	//   ....[109]....
        /*0a2c*/ 	.word	0x0001d050


	//   ....[110]....
        /*0a30*/ 	.word	0x0001d070


	//   ....[111]....
        /*0a34*/ 	.word	0x0001d080


	//   ....[112]....
        /*0a38*/ 	.word	0x0001d310


	//   ....[113]....
        /*0a3c*/ 	.word	0x0001d870


	//   ....[114]....
        /*0a40*/ 	.word	0x0001d8a0


	//   ....[115]....
        /*0a44*/ 	.word	0x0001da90


	//   ....[116]....
        /*0a48*/ 	.word	0x0001dad0


	//   ....[117]....
        /*0a4c*/ 	.word	0x0001dae0


	//   ....[118]....
        /*0a50*/ 	.word	0x0001daf0


	//   ....[119]....
        /*0a54*/ 	.word	0x0001dc40


	//   ....[120]....
        /*0a58*/ 	.word	0x0001dd90


	//   ....[121]....
        /*0a5c*/ 	.word	0x0001e5a0


	//   ....[122]....
        /*0a60*/ 	.word	0x0001e5c0


	//   ....[123]....
        /*0a64*/ 	.word	0x0001e610


	//   ....[124]....
        /*0a68*/ 	.word	0x0001e620


	//   ....[125]....
        /*0a6c*/ 	.word	0x0001e660


	//   ....[126]....
        /*0a70*/ 	.word	0x0001e670


	//   ....[127]....
        /*0a74*/ 	.word	0x0001e680


	//   ....[128]....
        /*0a78*/ 	.word	0x0001e6c0


	//   ....[129]....
        /*0a7c*/ 	.word	0x0001e9e0


	//   ....[130]....
        /*0a80*/ 	.word	0x0001ea20


	//   ....[131]....
        /*0a84*/ 	.word	0x0001ea40


	//   ....[132]....
        /*0a88*/ 	.word	0x0001ea60


	//   ....[133]....
        /*0a8c*/ 	.word	0x0001ea90


	//   ....[134]....
        /*0a90*/ 	.word	0x0001eab0


	//   ....[135]....
        /*0a94*/ 	.word	0x0001ebb0


	//   ....[136]....
        /*0a98*/ 	.word	0x0001ed00


	//   ....[137]....
        /*0a9c*/ 	.word	0x0001f2f0


	//   ....[138]....
        /*0aa0*/ 	.word	0x0001f320


	//   ....[139]....
        /*0aa4*/ 	.word	0x0001f360


	//   ....[140]....
        /*0aa8*/ 	.word	0x0001f390


	//   ....[141]....
        /*0aac*/ 	.word	0x0001f3c0


	//   ....[142]....
        /*0ab0*/ 	.word	0x0001f3f0


	//   ....[143]....
        /*0ab4*/ 	.word	0x0001f420


	//   ....[144]....
        /*0ab8*/ 	.word	0x0001f450


	//   ....[145]....
        /*0abc*/ 	.word	0x0001f5d0


	//   ....[146]....
        /*0ac0*/ 	.word	0x0001f600


	//   ....[147]....
        /*0ac4*/ 	.word	0x0001f630


	//   ....[148]....
        /*0ac8*/ 	.word	0x0001f660


	//   ....[149]....
        /*0acc*/ 	.word	0x0001f690


	//   ....[150]....
        /*0ad0*/ 	.word	0x0001f6c0


	//   ....[151]....
        /*0ad4*/ 	.word	0x0001f780


	//   ....[152]....
        /*0ad8*/ 	.word	0x0001f7a0


	//   ....[153]....
        /*0adc*/ 	.word	0x0001f810


	//   ....[154]....
        /*0ae0*/ 	.word	0x0001feb0


	//   ....[155]....
        /*0ae4*/ 	.word	0x000201d0


	//   ....[156]....
        /*0ae8*/ 	.word	0x00020260


	//   ....[157]....
        /*0aec*/ 	.word	0x00020340


	//   ....[158]....
        /*0af0*/ 	.word	0x000203d0


	//   ....[159]....
        /*0af4*/ 	.word	0x000204b0


	//   ....[160]....
        /*0af8*/ 	.word	0x00020540


	//   ....[161]....
        /*0afc*/ 	.word	0x00020620


	//   ....[162]....
        /*0b00*/ 	.word	0x000206b0


	//   ....[163]....
        /*0b04*/ 	.word	0x00020700


	//   ....[164]....
        /*0b08*/ 	.word	0x00020750


	//   ....[165]....
        /*0b0c*/ 	.word	0x000207e0


	//   ....[166]....
        /*0b10*/ 	.word	0x00020870


	//   ....[167]....
        /*0b14*/ 	.word	0x000208c0


	//   ....[168]....
        /*0b18*/ 	.word	0x00020910


	//   ....[169]....
        /*0b1c*/ 	.word	0x00020a10


	//   ....[170]....
        /*0b20*/ 	.word	0x00020ac0


	//   ....[171]....
        /*0b24*/ 	.word	0x00020b40


	//   ....[172]....
        /*0b28*/ 	.word	0x00020bd0


	//   ....[173]....
        /*0b2c*/ 	.word	0x00020cf0


	//   ....[174]....
        /*0b30*/ 	.word	0x00020e10


	//   ....[175]....
        /*0b34*/ 	.word	0x00020ee0


	//   ....[176]....
        /*0b38*/ 	.word	0x00020f30


	//   ....[177]....
        /*0b3c*/ 	.word	0x00021270


	//   ....[178]....
        /*0b40*/ 	.word	0x00021550


	//   ....[179]....
        /*0b44*/ 	.word	0x00021640


	//   ....[180]....
        /*0b48*/ 	.word	0x000216e0


	//   ....[181]....
        /*0b4c*/ 	.word	0x00021740


	//   ....[182]....
        /*0b50*/ 	.word	0x00021830


	//   ....[183]....
        /*0b54*/ 	.word	0x000218a0


	//   ....[184]....
        /*0b58*/ 	.word	0x00021990


	//   ....[185]....
        /*0b5c*/ 	.word	0x00021a00


	//   ....[186]....
        /*0b60*/ 	.word	0x00021aa0


	//   ....[187]....
        /*0b64*/ 	.word	0x00021b90


	//   ....[188]....
        /*0b68*/ 	.word	0x00021c30


	//   ....[189]....
        /*0b6c*/ 	.word	0x00021c90


	//   ....[190]....
        /*0b70*/ 	.word	0x00021d50


	//   ....[191]....
        /*0b74*/ 	.word	0x00021db0


	//   ....[192]....
        /*0b78*/ 	.word	0x00021e50


	//   ....[193]....
        /*0b7c*/ 	.word	0x00021f00


	//   ....[194]....
        /*0b80*/ 	.word	0x00021fa0


	//   ....[195]....
        /*0b84*/ 	.word	0x000222d0


	//   ....[196]....
        /*0b88*/ 	.word	0x00022390


	//   ....[197]....
        /*0b8c*/ 	.word	0x00022600


	//   ....[198]....
        /*0b90*/ 	.word	0x00022680


	//   ....[199]....
        /*0b94*/ 	.word	0x00022890


	//   ....[200]....
        /*0b98*/ 	.word	0x000228e0


	//   ....[201]....
        /*0b9c*/ 	.word	0x00022a50


	//   ....[202]....
        /*0ba0*/ 	.word	0x00022ae0


	//   ....[203]....
        /*0ba4*/ 	.word	0x00022c20


	//   ....[204]....
        /*0ba8*/ 	.word	0x00022d20


	//   ....[205]....
        /*0bac*/ 	.word	0x00022f90


	//   ....[206]....
        /*0bb0*/ 	.word	0x00022fe0


	//   ....[207]....
        /*0bb4*/ 	.word	0x000231b0


	//   ....[208]....
        /*0bb8*/ 	.word	0x00023200


	//   ....[209]....
        /*0bbc*/ 	.word	0x000233d0


	//   ....[210]....
        /*0bc0*/ 	.word	0x00023420


	//   ....[211]....
        /*0bc4*/ 	.word	0x00023510


	//   ....[212]....
        /*0bc8*/ 	.word	0x000235b0


	//   ....[213]....
        /*0bcc*/ 	.word	0x00023610


	//   ....[214]....
        /*0bd0*/ 	.word	0x000236c0


	//   ....[215]....
        /*0bd4*/ 	.word	0x00023720


	//   ....[216]....
        /*0bd8*/ 	.word	0x000237d0


	//   ....[217]....
        /*0bdc*/ 	.word	0x00023830


	//   ....[218]....
        /*0be0*/ 	.word	0x000238e0


	//   ....[219]....
        /*0be4*/ 	.word	0x000239d0


	//   ....[220]....
        /*0be8*/ 	.word	0x00023ab0


	//   ....[221]....
        /*0bec*/ 	.word	0x00023bc0


	//   ....[222]....
        /*0bf0*/ 	.word	0x00023cc0


	//   ....[223]....
        /*0bf4*/ 	.word	0x00023df0


	//   ....[224]....
        /*0bf8*/ 	.word	0x00023ed0


	//   ....[225]....
        /*0bfc*/ 	.word	0x00023fd0


	//   ....[226]....
        /*0c00*/ 	.word	0x000240b0


	//   ....[227]....
        /*0c04*/ 	.word	0x00024140


	//   ....[228]....
        /*0c08*/ 	.word	0x000241e0


	//   ....[229]....
        /*0c0c*/ 	.word	0x00024300


	//   ....[230]....
        /*0c10*/ 	.word	0x00024370


	//   ....[231]....
        /*0c14*/ 	.word	0x000243e0


	//   ....[232]....
        /*0c18*/ 	.word	0x00024450


	//   ....[233]....
        /*0c1c*/ 	.word	0x000244c0


	//   ....[234]....
        /*0c20*/ 	.word	0x00024540


	//   ....[235]....
        /*0c24*/ 	.word	0x000245d0


	//   ....[236]....
        /*0c28*/ 	.word	0x00024660


	//   ....[237]....
        /*0c2c*/ 	.word	0x000246d0


	//   ....[238]....
        /*0c30*/ 	.word	0x00024740


	//   ....[239]....
        /*0c34*/ 	.word	0x000247b0


	//   ....[240]....
        /*0c38*/ 	.word	0x00024830


	//   ....[241]....
        /*0c3c*/ 	.word	0x000248a0


	//   ....[242]....
        /*0c40*/ 	.word	0x00024940


	//   ....[243]....
        /*0c44*/ 	.word	0x000249d0


	//   ....[244]....
        /*0c48*/ 	.word	0x00024b00


	//----- nvinfo : EIATTR_REG_RECONFIG
	.align		4
.L_1092:
        /*0c4c*/ 	.byte	0x01, 0x54
	.zero		2


	//----- nvinfo : EIATTR_SYSCALL_OFFSETS
	.align		4
        /*0c50*/ 	.byte	0x04, 0x46
        /*0c52*/ 	.short	(.L_1094 - .L_1093)


	//   ....[0]....
.L_1093:
        /*0c54*/ 	.word	0x00001e50


	//   ....[1]....
        /*0c58*/ 	.word	0x00001fa0


	//   ....[2]....
        /*0c5c*/ 	.word	0x00007260


	//   ....[3]....
        /*0c60*/ 	.word	0x00007590


	//   ....[4]....
        /*0c64*/ 	.word	0x0001acf0


	//   ....[5]....
        /*0c68*/ 	.word	0x0001ae40


	//   ....[6]....
        /*0c6c*/ 	.word	0x0001af30


	//   ....[7]....
        /*0c70*/ 	.word	0x0001be80


	//   ....[8]....
        /*0c74*/ 	.word	0x0001c6f0


	//----- nvinfo : EIATTR_MBARRIER_INSTR_OFFSETS
	.align		4
.L_1094:
        /*0c78*/ 	.byte	0x04, 0x39
        /*0c7a*/ 	.short	(.L_1096 - .L_1095)


	//   ....[0]....
.L_1095:
        /*0c7c*/ 	.word	0x00000270
        /*0c80*/ 	.word	0x000000ff
        /*0c84*/ 	.word	0x00038800
        /*0c88*/ 	.short	0x0100
        /*0c8a*/ 	.byte	0x08
	.zero		1


	//   ....[1]....
        /*0c8c*/ 	.word	0x00000280
        /*0c90*/ 	.word	0x000000ff
        /*0c94*/ 	.word	0x00038810
        /*0c98*/ 	.short	0x0100
        /*0c9a*/ 	.byte	0x08
	.zero		1


	//   ....[2]....
        /*0c9c*/ 	.word	0x00000290
        /*0ca0*/ 	.word	0x000000ff
        /*0ca4*/ 	.word	0x00038820
        /*0ca8*/ 	.short	0x0100
        /*0caa*/ 	.byte	0x08
	.zero		1


	//   ....[3]....
        /*0cac*/ 	.word	0x00000340
        /*0cb0*/ 	.word	0x000000ff
        /*0cb4*/ 	.word	0x00038830
        /*0cb8*/ 	.short	0x0100
        /*0cba*/ 	.byte	0x06
	.zero		1


	//   ....[4]....
        /*0cbc*/ 	.word	0x00000350
        /*0cc0*/ 	.word	0x000000ff
        /*0cc4*/ 	.word	0x00038840
        /*0cc8*/ 	.short	0x0100
        /*0cca*/ 	.byte	0x06
	.zero		1


	//   ....[5]....
        /*0ccc*/ 	.word	0x00000360
        /*0cd0*/ 	.word	0x000000ff
        /*0cd4*/ 	.word	0x00038838
        /*0cd8*/ 	.short	0x0100
        /*0cda*/ 	.byte	0x06
	.zero		1


	//   ....[6]....
        /*0cdc*/ 	.word	0x00000370
        /*0ce0*/ 	.word	0x000000ff
        /*0ce4*/ 	.word	0x00038848
        /*0ce8*/ 	.short	0x0100
        /*0cea*/ 	.byte	0x06
	.zero		1


	//   ....[7]....
        /*0cec*/ 	.word	0x000004a0
        /*0cf0*/ 	.word	0x000000ff
        /*0cf4*/ 	.word	0x00038850
        /*0cf8*/ 	.short	0x0100
        /*0cfa*/ 	.byte	0x08
	.zero		1


	//   ....[8]....
        /*0cfc*/ 	.word	0x000004b0
        /*0d00*/ 	.word	0x000000ff
        /*0d04*/ 	.word	0x00038860
        /*0d08*/ 	.short	0x0100
        /*0d0a*/ 	.byte	0x08
	.zero		1


	//   ....[9]....
        /*0d0c*/ 	.word	0x000004c0
        /*0d10*/ 	.word	0x000000ff
        /*0d14*/ 	.word	0x00038858
        /*0d18*/ 	.short	0x0100
        /*0d1a*/ 	.byte	0x08
	.zero		1


	//   ....[10]....
        /*0d1c*/ 	.word	0x000004d0
        /*0d20*/ 	.word	0x000000ff
        /*0d24*/ 	.word	0x00038868
        /*0d28*/ 	.short	0x0100
        /*0d2a*/ 	.byte	0x08
	.zero		1


	//   ....[11]....
        /*0d2c*/ 	.word	0x000005c0
        /*0d30*/ 	.word	0x000000ff
        /*0d34*/ 	.word	0x00038870
        /*0d38*/ 	.short	0x0100
        /*0d3a*/ 	.byte	0x06
	.zero		1


	//   ....[12]....
        /*0d3c*/ 	.word	0x000005d0
        /*0d40*/ 	.word	0x000000ff
        /*0d44*/ 	.word	0x00038880
        /*0d48*/ 	.short	0x0100
        /*0d4a*/ 	.byte	0x06
	.zero		1


	//   ....[13]....
        /*0d4c*/ 	.word	0x000005e0
        /*0d50*/ 	.word	0x000000ff
        /*0d54*/ 	.word	0x00038878
        /*0d58*/ 	.short	0x0100
        /*0d5a*/ 	.byte	0x06
	.zero		1


	//   ....[14]....
        /*0d5c*/ 	.word	0x000005f0
        /*0d60*/ 	.word	0x000000ff
        /*0d64*/ 	.word	0x00038888
        /*0d68*/ 	.short	0x0100
        /*0d6a*/ 	.byte	0x06
	.zero		1


	//   ....[15]....
        /*0d6c*/ 	.word	0x00000720
        /*0d70*/ 	.word	0x000000ff
        /*0d74*/ 	.word	0x00038890
        /*0d78*/ 	.short	0x0100
        /*0d7a*/ 	.byte	0x08
	.zero		1


	//   ....[16]....
        /*0d7c*/ 	.word	0x00000730
        /*0d80*/ 	.word	0x000000ff
        /*0d84*/ 	.word	0x000388a0
        /*0d88*/ 	.short	0x0100
        /*0d8a*/ 	.byte	0x08
	.zero		1


	//   ....[17]....
        /*0d8c*/ 	.word	0x00000740
        /*0d90*/ 	.word	0x000000ff
        /*0d94*/ 	.word	0x00038898
        /*0d98*/ 	.short	0x0100
        /*0d9a*/ 	.byte	0x08
	.zero		1


	//   ....[18]....
        /*0d9c*/ 	.word	0x00000750
        /*0da0*/ 	.word	0x000000ff
        /*0da4*/ 	.word	0x000388a8
        /*0da8*/ 	.short	0x0100
        /*0daa*/ 	.byte	0x08
	.zero		1


	//   ....[19]....
        /*0dac*/ 	.word	0x00000880
        /*0db0*/ 	.word	0x000000ff
        /*0db4*/ 	.word	0x000388b0
        /*0db8*/ 	.short	0x0100
        /*0dba*/ 	.byte	0x08
	.zero		1


	//   ....[20]....
        /*0dbc*/ 	.word	0x00000890
        /*0dc0*/ 	.word	0x000000ff
        /*0dc4*/ 	.word	0x000388c0
        /*0dc8*/ 	.short	0x0100
        /*0dca*/ 	.byte	0x08
	.zero		1


	//   ....[21]....
        /*0dcc*/ 	.word	0x000008a0
        /*0dd0*/ 	.word	0x000000ff
        /*0dd4*/ 	.word	0x000388b8
        /*0dd8*/ 	.short	0x0100
        /*0dda*/ 	.byte	0x08
	.zero		1


	//   ....[22]....
        /*0ddc*/ 	.word	0x000008b0
        /*0de0*/ 	.word	0x000000ff
        /*0de4*/ 	.word	0x000388c8
        /*0de8*/ 	.short	0x0100
        /*0dea*/ 	.byte	0x08
	.zero		1


	//   ....[23]....
        /*0dec*/ 	.word	0x00002bc0
        /*0df0*/ 	.word	0x0000003e
        /*0df4*/ 	.word	0x00038890
        /*0df8*/ 	.short	0x010a
        /*0dfa*/ 	.byte	0x3f
	.zero		1


	//   ....[24]....
        /*0dfc*/ 	.word	0x00003600
        /*0e00*/ 	.word	0x0000003e
        /*0e04*/ 	.word	0x00038890
        /*0e08*/ 	.short	0x010a
        /*0e0a*/ 	.byte	0x3f
	.zero		1


	//   ....[25]....
        /*0e0c*/ 	.word	0x00003e50
        /*0e10*/ 	.word	0x0000003e
        /*0e14*/ 	.word	0x00038890
        /*0e18*/ 	.short	0x010a
        /*0e1a*/ 	.byte	0x3f
	.zero		1


	//   ....[26]....
        /*0e1c*/ 	.word	0x00004230
        /*0e20*/ 	.word	0x00000004
        /*0e24*/ 	.word	0x00000000
        /*0e28*/ 	.short	0x0101
        /*0e2a*/ 	.byte	0x3f
	.zero		1


	//   ....[27]....
        /*0e2c*/ 	.word	0x00004270
        /*0e30*/ 	.word	0x0000003e
        /*0e34*/ 	.word	0x000388b0
        /*0e38*/ 	.short	0x010a
        /*0e3a*/ 	.byte	0x3f
	.zero		1


	//   ....[28]....
        /*0e3c*/ 	.word	0x00004b50
        /*0e40*/ 	.word	0x0000003e
        /*0e44*/ 	.word	0x00000000
        /*0e48*/ 	.short	0x0101
        /*0e4a*/ 	.byte	0x3f
	.zero		1


	//   ....[29]....
        /*0e4c*/ 	.word	0x00005630
        /*0e50*/ 	.word	0x00000005
        /*0e54*/ 	.word	0x00000000
        /*0e58*/ 	.short	0x0101
        /*0e5a*/ 	.byte	0x3f
	.zero		1


	//   ....[30]....
        /*0e5c*/ 	.word	0x000061e0
        /*0e60*/ 	.word	0x00000004
        /*0e64*/ 	.word	0x00000000
        /*0e68*/ 	.short	0x0101
        /*0e6a*/ 	.byte	0x3f
	.zero		1


	//   ....[31]....
        /*0e6c*/ 	.word	0x00007300
        /*0e70*/ 	.word	0x00000012
        /*0e74*/ 	.word	0x00038800
        /*0e78*/ 	.short	0x010a
        /*0e7a*/ 	.byte	0x3f
	.zero		1


	//   ....[32]....
        /*0e7c*/ 	.word	0x00007350
        /*0e80*/ 	.word	0x00000012
        /*0e84*/ 	.word	0x00038800
        /*0e88*/ 	.short	0x010a
        /*0e8a*/ 	.byte	0x3f
	.zero		1


	//   ....[33]....
        /*0e8c*/ 	.word	0x00007de0
        /*0e90*/ 	.word	0x00000012
        /*0e94*/ 	.word	0x00038800
        /*0e98*/ 	.short	0x010a
        /*0e9a*/ 	.byte	0x3f
	.zero		1


	//   ....[34]....
        /*0e9c*/ 	.word	0x000092d0
        /*0ea0*/ 	.word	0x00000012
        /*0ea4*/ 	.word	0x00038800
        /*0ea8*/ 	.short	0x010a
        /*0eaa*/ 	.byte	0x3f
	.zero		1


	//   ....[35]....
        /*0eac*/ 	.word	0x0000a1a0
        /*0eb0*/ 	.word	0x00000015
        /*0eb4*/ 	.word	0x00038830
        /*0eb8*/ 	.short	0x010a
        /*0eba*/ 	.byte	0x3f
	.zero		1


	//   ....[36]....
        /*0ebc*/ 	.word	0x0000a250
        /*0ec0*/ 	.word	0x00000015
        /*0ec4*/ 	.word	0x00038830
        /*0ec8*/ 	.short	0x010a
        /*0eca*/ 	.byte	0x3f
	.zero		1


	//   ....[37]....
        /*0ecc*/ 	.word	0x0000a560
        /*0ed0*/ 	.word	0x00000012
        /*0ed4*/ 	.word	0x00038810
        /*0ed8*/ 	.short	0x010a
        /*0eda*/ 	.byte	0x3f
	.zero		1


	//   ....[38]....
        /*0edc*/ 	.word	0x0000a5b0
        /*0ee0*/ 	.word	0x00000015
        /*0ee4*/ 	.word	0x00038850
        /*0ee8*/ 	.short	0x010a
        /*0eea*/ 	.byte	0x3f
	.zero		1


	//   ....[39]....
        /*0eec*/ 	.word	0x0000a620
        /*0ef0*/ 	.word	0x00000015
        /*0ef4*/ 	.word	0x00038850
        /*0ef8*/ 	.short	0x010a
        /*0efa*/ 	.byte	0x3f
	.zero		1


	//   ....[40]....
        /*0efc*/ 	.word	0x0000cb90
        /*0f00*/ 	.word	0x00000000
        /*0f04*/ 	.word	0x00000000
        /*0f08*/ 	.short	0x0101
        /*0f0a*/ 	.byte	0x3f
	.zero		1


	//   ....[41]....
        /*0f0c*/ 	.word	0x0000d1b0
        /*0f10*/ 	.word	0x00000015
        /*0f14*/ 	.word	0x00000000
        /*0f18*/ 	.short	0x0101
        /*0f1a*/ 	.byte	0x3f
	.zero		1


	//   ....[42]....
        /*0f1c*/ 	.word	0x0000d340
        /*0f20*/ 	.word	0x000000c4
        /*0f24*/ 	.word	0x00038830
        /*0f28*/ 	.short	0x010a
        /*0f2a*/ 	.byte	0x3f
	.zero		1


	//   ....[43]....
        /*0f2c*/ 	.word	0x0000d3b0
        /*0f30*/ 	.word	0x000000c4
        /*0f34*/ 	.word	0x00038830
        /*0f38*/ 	.short	0x010a
        /*0f3a*/ 	.byte	0x3f
	.zero		1


	//   ....[44]....
        /*0f3c*/ 	.word	0x0000d620
        /*0f40*/ 	.word	0x000000c4
        /*0f44*/ 	.word	0x00038850
        /*0f48*/ 	.short	0x010a
        /*0f4a*/ 	.byte	0x3f
	.zero		1


	//   ....[45]....
        /*0f4c*/ 	.word	0x0000d670
        /*0f50*/ 	.word	0x000000c4
        /*0f54*/ 	.word	0x00038850
        /*0f58*/ 	.short	0x010a
        /*0f5a*/ 	.byte	0x3f
	.zero		1


	//   ....[46]....
        /*0f5c*/ 	.word	0x0000f770
        /*0f60*/ 	.word	0x0000000d
        /*0f64*/ 	.word	0x00000000
        /*0f68*/ 	.short	0x0101
        /*0f6a*/ 	.byte	0x3f
	.zero		1


	//   ....[47]....
        /*0f6c*/ 	.word	0x00010ae0
        /*0f70*/ 	.word	0x000000c4
        /*0f74*/ 	.word	0x00000000
        /*0f78*/ 	.short	0x0101
        /*0f7a*/ 	.byte	0x3f
	.zero		1


	//   ....[48]....
        /*0f7c*/ 	.word	0x00010c10
        /*0f80*/ 	.word	0x000000c4
        /*0f84*/ 	.word	0x00038830
        /*0f88*/ 	.short	0x010a
        /*0f8a*/ 	.byte	0x3f
	.zero		1


	//   ....[49]....
        /*0f8c*/ 	.word	0x00010c80
        /*0f90*/ 	.word	0x000000c4
        /*0f94*/ 	.word	0x00038830
        /*0f98*/ 	.short	0x010a
        /*0f9a*/ 	.byte	0x3f
	.zero		1


	//   ....[50]....
        /*0f9c*/ 	.word	0x00010ef0
        /*0fa0*/ 	.word	0x000000c4
        /*0fa4*/ 	.word	0x00038850
        /*0fa8*/ 	.short	0x010a
        /*0faa*/ 	.byte	0x3f
	.zero		1


	//   ....[51]....
        /*0fac*/ 	.word	0x00010f40
        /*0fb0*/ 	.word	0x000000c4
        /*0fb4*/ 	.word	0x00038850
        /*0fb8*/ 	.short	0x010a
        /*0fba*/ 	.byte	0x3f
	.zero		1


	//   ....[52]....
        /*0fbc*/ 	.word	0x00012ae0
        /*0fc0*/ 	.word	0x00000014
        /*0fc4*/ 	.word	0x00000000
        /*0fc8*/ 	.short	0x0101
        /*0fca*/ 	.byte	0x3f
	.zero		1


	//   ....[53]....
        /*0fcc*/ 	.word	0x00013de0
        /*0fd0*/ 	.word	0x000000c4
        /*0fd4*/ 	.word	0x00000000
        /*0fd8*/ 	.short	0x0101
        /*0fda*/ 	.byte	0x3f
	.zero		1


	//   ....[54]....
        /*0fdc*/ 	.word	0x00016680
        /*0fe0*/ 	.word	0x00000000
        /*0fe4*/ 	.word	0x00000000
        /*0fe8*/ 	.short	0x0101
        /*0fea*/ 	.byte	0x3f
	.zero		1


	//   ....[55]....
        /*0fec*/ 	.word	0x00019140
        /*0ff0*/ 	.word	0x00000017
        /*0ff4*/ 	.word	0x00038820
        /*0ff8*/ 	.short	0x010a
        /*0ffa*/ 	.byte	0x3f
	.zero		1


	//   ....[56]....
        /*0ffc*/ 	.word	0x000191d0
        /*1000*/ 	.word	0x00000003
        /*1004*/ 	.word	0x000388a0
        /*1008*/ 	.short	0x010a
        /*100a*/ 	.byte	0x3f
	.zero		1


	//   ....[57]....
        /*100c*/ 	.word	0x00019420
        /*1010*/ 	.word	0x00000003
        /*1014*/ 	.word	0x000388c0
        /*1018*/ 	.short	0x010a
        /*101a*/ 	.byte	0x3f
	.zero		1


	//   ....[58]....
        /*101c*/ 	.word	0x00019df0
        /*1020*/ 	.word	0x00000008
        /*1024*/ 	.word	0x000388a0
        /*1028*/ 	.short	0x010a
        /*102a*/ 	.byte	0x3f
	.zero		1


	//   ....[59]....
        /*102c*/ 	.word	0x0001a030
        /*1030*/ 	.word	0x00000008
        /*1034*/ 	.word	0x000388c0
        /*1038*/ 	.short	0x010a
        /*103a*/ 	.byte	0x3f
	.zero		1


	//   ....[60]....
        /*103c*/ 	.word	0x0001b6f0
        /*1040*/ 	.word	0x0000001f
        /*1044*/ 	.word	0x00038840
        /*1048*/ 	.short	0x010a
        /*104a*/ 	.byte	0x3f
	.zero		1


	//   ....[61]....
        /*104c*/ 	.word	0x0001bbb0
        /*1050*/ 	.word	0x0000001f
        /*1054*/ 	.word	0x00038830
        /*1058*/ 	.short	0x0107
        /*105a*/ 	.byte	0x3f
	.zero		1


	//   ....[62]....
        /*105c*/ 	.word	0x0001bc80
        /*1060*/ 	.word	0x0000001f
        /*1064*/ 	.word	0x00038830
        /*1068*/ 	.short	0x0101
        /*106a*/ 	.byte	0x3f
	.zero		1


	//   ....[63]....
        /*106c*/ 	.word	0x0001c530
        /*1070*/ 	.word	0x00000017
        /*1074*/ 	.word	0x00038800
        /*1078*/ 	.short	0x0107
        /*107a*/ 	.byte	0x3f
	.zero		1


	//   ....[64]....
        /*107c*/ 	.word	0x0001c5c0
        /*1080*/ 	.word	0x00000017
        /*1084*/ 	.word	0x00038800
        /*1088*/ 	.short	0x0101
        /*108a*/ 	.byte	0x3f
	.zero		1


	//   ....[65]....
        /*108c*/ 	.word	0x0001d4d0
        /*1090*/ 	.word	0x00000017
        /*1094*/ 	.word	0x00038810
        /*1098*/ 	.short	0x0107
        /*109a*/ 	.byte	0x3f
	.zero		1


	//   ....[66]....
        /*109c*/ 	.word	0x0001d5d0
        /*10a0*/ 	.word	0x00000017
        /*10a4*/ 	.word	0x00038810
        /*10a8*/ 	.short	0x0101
        /*10aa*/ 	.byte	0x3f
	.zero		1


	//   ....[67]....
        /*10ac*/ 	.word	0x0001d5f0
        /*10b0*/ 	.word	0x00000017
        /*10b4*/ 	.word	0x00038820
        /*10b8*/ 	.short	0x010a
        /*10ba*/ 	.byte	0x3f
	.zero		1


	//   ....[68]....
        /*10bc*/ 	.word	0x0001d680
        /*10c0*/ 	.word	0x0000001f
        /*10c4*/ 	.word	0x00038860
        /*10c8*/ 	.short	0x010a
        /*10ca*/ 	.byte	0x3f
	.zero		1


	//   ....[69]....
        /*10cc*/ 	.word	0x0001dfb0
        /*10d0*/ 	.word	0x0000001f
        /*10d4*/ 	.word	0x00038850
        /*10d8*/ 	.short	0x0107
        /*10da*/ 	.byte	0x3f
	.zero		1


	//   ....[70]....
        /*10dc*/ 	.word	0x0001e080
        /*10e0*/ 	.word	0x0000001f
        /*10e4*/ 	.word	0x00038850
        /*10e8*/ 	.short	0x0101
        /*10ea*/ 	.byte	0x3f
	.zero		1


	//   ....[71]....
        /*10ec*/ 	.word	0x0001e400
        /*10f0*/ 	.word	0x00000006
        /*10f4*/ 	.word	0x00038840
        /*10f8*/ 	.short	0x010a
        /*10fa*/ 	.byte	0x3f
	.zero		1


	//   ....[72]....
        /*10fc*/ 	.word	0x0001e740
        /*1100*/ 	.word	0x00000006
        /*1104*/ 	.word	0x00038830
        /*1108*/ 	.short	0x0107
        /*110a*/ 	.byte	0x3f
	.zero		1


	//   ....[73]....
        /*110c*/ 	.word	0x0001e800
        /*1110*/ 	.word	0x00000006
        /*1114*/ 	.word	0x00038830
        /*1118*/ 	.short	0x0101
        /*111a*/ 	.byte	0x3f
	.zero		1


	//   ....[74]....
        /*111c*/ 	.word	0x0001e830
        /*1120*/ 	.word	0x00000006
        /*1124*/ 	.word	0x00038860
        /*1128*/ 	.short	0x010a
        /*112a*/ 	.byte	0x3f
	.zero		1


	//   ....[75]....
        /*112c*/ 	.word	0x0001ef00
        /*1130*/ 	.word	0x00000006
        /*1134*/ 	.word	0x00038850
        /*1138*/ 	.short	0x0107
        /*113a*/ 	.byte	0x3f
	.zero		1


	//   ....[76]....
        /*113c*/ 	.word	0x0001efc0
        /*1140*/ 	.word	0x00000006
        /*1144*/ 	.word	0x00038850
        /*1148*/ 	.short	0x0101
        /*114a*/ 	.byte	0x3f
	.zero		1


	//   ....[77]....
        /*114c*/ 	.word	0x0001fe30
        /*1150*/ 	.word	0x00000004
        /*1154*/ 	.word	0x00038820
        /*1158*/ 	.short	0x010a
        /*115a*/ 	.byte	0x3f
	.zero		1


	//   ....[78]....
        /*115c*/ 	.word	0x0001ffa0
        /*1160*/ 	.word	0x00000005
        /*1164*/ 	.word	0x00038840
        /*1168*/ 	.short	0x010a
        /*116a*/ 	.byte	0x3f
	.zero		1


	//   ....[79]....
        /*116c*/ 	.word	0x00020040
        /*1170*/ 	.word	0x00000019
        /*1174*/ 	.word	0x00038840
        /*1178*/ 	.short	0x010a
        /*117a*/ 	.byte	0x3f
	.zero		1


	//   ....[80]....
        /*117c*/ 	.word	0x00020080
        /*1180*/ 	.word	0x00000005
        /*1184*/ 	.word	0x00038860
        /*1188*/ 	.short	0x010a
        /*118a*/ 	.byte	0x3f
	.zero		1


	//   ....[81]....
        /*118c*/ 	.word	0x000200c0
        /*1190*/ 	.word	0x00000019
        /*1194*/ 	.word	0x00038860
        /*1198*/ 	.short	0x010a
        /*119a*/ 	.byte	0x3f
	.zero		1


	//   ....[82]....
        /*119c*/ 	.word	0x00020120
        /*11a0*/ 	.word	0x0000003e
        /*11a4*/ 	.word	0x00038890
        /*11a8*/ 	.short	0x010a
        /*11aa*/ 	.byte	0x3f
	.zero		1


	//   ....[83]....
        /*11ac*/ 	.word	0x00020290
        /*11b0*/ 	.word	0x0000003e
        /*11b4*/ 	.word	0x00038890
        /*11b8*/ 	.short	0x010a
        /*11ba*/ 	.byte	0x3f
	.zero		1


	//   ....[84]....
        /*11bc*/ 	.word	0x00020410
        /*11c0*/ 	.word	0x0000003e
        /*11c4*/ 	.word	0x00038890
        /*11c8*/ 	.short	0x010a
        /*11ca*/ 	.byte	0x3f
	.zero		1


	//   ....[85]....
        /*11cc*/ 	.word	0x00020570
        /*11d0*/ 	.word	0x0000003e
        /*11d4*/ 	.word	0x000388b0
        /*11d8*/ 	.short	0x010a
        /*11da*/ 	.byte	0x3f
	.zero		1


	//   ....[86]....
        /*11dc*/ 	.word	0x00020950
        /*11e0*/ 	.word	0x00000012
        /*11e4*/ 	.word	0x00038800
        /*11e8*/ 	.short	0x010a
        /*11ea*/ 	.byte	0x3f
	.zero		1


	//   ....[87]....
        /*11ec*/ 	.word	0x00020f60
        /*11f0*/ 	.word	0x00000012
        /*11f4*/ 	.word	0x00038800
        /*11f8*/ 	.short	0x010a
        /*11fa*/ 	.byte	0x3f
	.zero		1


	//   ....[88]....
        /*11fc*/ 	.word	0x00020fb0
        /*1200*/ 	.word	0x00000015
        /*1204*/ 	.word	0x00038830
        /*1208*/ 	.short	0x010a
        /*120a*/ 	.byte	0x3f
	.zero		1


	//   ....[89]....
        /*120c*/ 	.word	0x00021000
        /*1210*/ 	.word	0x00000012
        /*1214*/ 	.word	0x00038810
        /*1218*/ 	.short	0x010a
        /*121a*/ 	.byte	0x3f
	.zero		1


	//   ....[90]....
        /*121c*/ 	.word	0x00021050
        /*1220*/ 	.word	0x00000015
        /*1224*/ 	.word	0x00038850
        /*1228*/ 	.short	0x010a
        /*122a*/ 	.byte	0x3f
	.zero		1


	//   ....[91]....
        /*122c*/ 	.word	0x000210a0
        /*1230*/ 	.word	0x000000c4
        /*1234*/ 	.word	0x00038830
        /*1238*/ 	.short	0x010a
        /*123a*/ 	.byte	0x3f
	.zero		1


	//   ....[92]....
        /*123c*/ 	.word	0x000210f0
        /*1240*/ 	.word	0x000000c4
        /*1244*/ 	.word	0x00038850
        /*1248*/ 	.short	0x010a
        /*124a*/ 	.byte	0x3f
	.zero		1


	//   ....[93]....
        /*124c*/ 	.word	0x00021140
        /*1250*/ 	.word	0x000000c4
        /*1254*/ 	.word	0x00038830
        /*1258*/ 	.short	0x010a
        /*125a*/ 	.byte	0x3f
	.zero		1


	//   ....[94]....
        /*125c*/ 	.word	0x00021190
        /*1260*/ 	.word	0x000000c4
        /*1264*/ 	.word	0x00038850
        /*1268*/ 	.short	0x010a
        /*126a*/ 	.byte	0x3f
	.zero		1


	//   ....[95]....
        /*126c*/ 	.word	0x00021330
        /*1270*/ 	.word	0x00000017
        /*1274*/ 	.word	0x00038820
        /*1278*/ 	.short	0x010a
        /*127a*/ 	.byte	0x3f
	.zero		1


	//   ....[96]....
        /*127c*/ 	.word	0x00021380
        /*1280*/ 	.word	0x00000003
        /*1284*/ 	.word	0x000388a0
        /*1288*/ 	.short	0x010a
        /*128a*/ 	.byte	0x3f
	.zero		1


	//   ....[97]....
        /*128c*/ 	.word	0x000213d0
        /*1290*/ 	.word	0x00000003
        /*1294*/ 	.word	0x000388c0
        /*1298*/ 	.short	0x010a
        /*129a*/ 	.byte	0x3f
	.zero		1


	//   ....[98]....
        /*129c*/ 	.word	0x00021420
        /*12a0*/ 	.word	0x00000008
        /*12a4*/ 	.word	0x000388a0
        /*12a8*/ 	.short	0x010a
        /*12aa*/ 	.byte	0x3f
	.zero		1


	//   ....[99]....
        /*12ac*/ 	.word	0x00021470
        /*12b0*/ 	.word	0x00000008
        /*12b4*/ 	.word	0x000388c0
        /*12b8*/ 	.short	0x010a
        /*12ba*/ 	.byte	0x3f
	.zero		1


	//   ....[100]....
        /*12bc*/ 	.word	0x00021590
        /*12c0*/ 	.word	0x0000001f
        /*12c4*/ 	.word	0x00038840
        /*12c8*/ 	.short	0x010a
        /*12ca*/ 	.byte	0x3f
	.zero		1


	//   ....[101]....
        /*12cc*/ 	.word	0x00022b20
        /*12d0*/ 	.word	0x00000017
        /*12d4*/ 	.word	0x00038820
        /*12d8*/ 	.short	0x010a
        /*12da*/ 	.byte	0x3f
	.zero		1


	//   ....[102]....
        /*12dc*/ 	.word	0x00022b70
        /*12e0*/ 	.word	0x0000001f
        /*12e4*/ 	.word	0x00038860
        /*12e8*/ 	.short	0x010a
        /*12ea*/ 	.byte	0x3f
	.zero		1


	//   ....[103]....
        /*12ec*/ 	.word	0x00023460
        /*12f0*/ 	.word	0x00000006
        /*12f4*/ 	.word	0x00038840
        /*12f8*/ 	.short	0x010a
        /*12fa*/ 	.byte	0x3f
	.zero		1


	//   ....[104]....
        /*12fc*/ 	.word	0x00023920
        /*1300*/ 	.word	0x00000006
        /*1304*/ 	.word	0x00038860
        /*1308*/ 	.short	0x010a
        /*130a*/ 	.byte	0x3f
	.zero		1


	//   ....[105]....
        /*130c*/ 	.word	0x00024a20
        /*1310*/ 	.word	0x00000004
        /*1314*/ 	.word	0x00038820
        /*1318*/ 	.short	0x010a
        /*131a*/ 	.byte	0x3f
	.zero		1


	//   ....[106]....
        /*131c*/ 	.word	0x00024bc0
        /*1320*/ 	.word	0x00000005
        /*1324*/ 	.word	0x00038840
        /*1328*/ 	.short	0x010a
        /*132a*/ 	.byte	0x3f
	.zero		1


	//   ....[107]....
        /*132c*/ 	.word	0x00024c10
        /*1330*/ 	.word	0x00000019
        /*1334*/ 	.word	0x00038840
        /*1338*/ 	.short	0x010a
        /*133a*/ 	.byte	0x3f
	.zero		1


	//   ....[108]....
        /*133c*/ 	.word	0x00024c60
        /*1340*/ 	.word	0x00000005
        /*1344*/ 	.word	0x00038860
        /*1348*/ 	.short	0x010a
        /*134a*/ 	.byte	0x3f
	.zero		1


	//----- nvinfo : EIATTR_NUM_MBARRIERS
	.align		4
.L_1096:
        /*134c*/ 	.byte	0x03, 0x38
        /*134e*/ 	.short	0x0017


	//----- nvinfo : EIATTR_EXIT_INSTR_OFFSETS
	.align		4
        /*1350*/ 	.byte	0x04, 0x1c
        /*1352*/ 	.short	(.L_1098 - .L_1097)


	//   ....[0]....
.L_1097:
        /*1354*/ 	.word	0x00020110


	//----- nvinfo : EIATTR_MAX_THREADS
	.align		4
.L_1098:
        /*1358*/ 	.byte	0x04, 0x05
        /*135a*/ 	.short	(.L_1100 - .L_1099)
.L_1099:
        /*135c*/ 	.word	0x00000180
        /*1360*/ 	.word	0x00000001
        /*1364*/ 	.word	0x00000001


	//----- nvinfo : EIATTR_CRS_STACK_SIZE
	.align		4
.L_1100:
        /*1368*/ 	.byte	0x04, 0x1e
        /*136a*/ 	.short	(.L_1102 - .L_1101)
.L_1101:
        /*136c*/ 	.word	0x00000000


	//----- nvinfo : EIATTR_CBANK_PARAM_SIZE
	.align		4
.L_1102:
        /*1370*/ 	.byte	0x03, 0x19
        /*1372*/ 	.short	0x0bf0


	//----- nvinfo : EIATTR_PARAM_CBANK
	.align		4
        /*1374*/ 	.byte	0x04, 0x0a
        /*1376*/ 	.short	(.L_1104 - .L_1103)
	.align		4
.L_1103:
        /*1378*/ 	.word	index@(.nv.constant0._ZN7cutlass13device_kernelIN5flash11enable_sm90INS1_16FlashAttnFwdSm90INS1_25CollectiveMainloopFwdSm90ILi2EN4cute5tupleIJNS5_1CILi1EEES8_S8_EEENS6_IJNS7_ILi64EEESA_SA_EEELi512ENS_6half_tEfNS_4arch4Sm90ELb1ELb0ELb0ELb1ELb1ELb1ELb1ELb0ELb0ELb1ELb0ELb0EEENS1_21CollectiveEpilogueFwdINS6_IJSA_NS7_ILi512EEESA_EEES9_SC_SE_Li256ELb1ELb1ELb0ELb0EEENS1_36VarlenDynamicPersistentTileSchedulerILi64ELi64ELi256ELi128ELb0ELb1ELb1ELb1ELb1ELb1EEEEEEEEEvNT_6ParamsE)
        /*137c*/ 	.short	0x0210
        /*137e*/ 	.short	0x0bf0


	//----- nvinfo : EIATTR_SW_WAR
	.align		4
.L_1104:
        /*1380*/ 	.byte	0x04, 0x36
        /*1382*/ 	.short	(.L_1106 - .L_1105)
.L_1105:
        /*1384*/ 	.word	0x00000008
.L_1106:


//--------------------- .nv.info._ZN7cutlass13device_kernelIN5flash11enable_sm90INS1_16FlashAttnFwdSm90INS1_25CollectiveMainloopFwdSm90ILi2EN4cute5tupleIJNS5_1CILi1EEES8_S8_EEENS6_IJNS7_ILi128EEENS7_ILi96EEENS7_ILi64EEEEEELi256ENS_6half_tEfNS_4arch4Sm90ELb0ELb0ELb0ELb0ELb1ELb0ELb0ELb1ELb0ELb1ELb0ELb0EEENS1_21CollectiveEpilogueFwdINS6_IJSA_NS7_ILi256EEESB_EEES9_SE_SG_Li256ELb0ELb1ELb0ELb0EEENS1_29StaticPersistentTileSchedulerILb0EEEEEEEEEvNT_6ParamsE --------------------------
	.section	.nv.info._ZN7cutlass13device_kernelIN5flash11enable_sm90INS1_16FlashAttnFwdSm90INS1_25CollectiveMainloopFwdSm90ILi2EN4cute5tupleIJNS5_1CILi1EEES8_S8_EEENS6_IJNS7_ILi128EEENS7_ILi96EEENS7_ILi64EEEEEELi256ENS_6half_tEfNS_4arch4Sm90ELb0ELb0ELb0ELb0ELb1ELb0ELb0ELb1ELb0ELb1ELb0ELb0EEENS1_21CollectiveEpilogueFwdINS6_IJSA_NS7_ILi256EEESB_EEES9_SE_SG_Li256ELb0ELb1ELb0ELb0EEENS1_29StaticPersistentTileSchedulerILb0EEEEEEEEEvNT_6ParamsE,"",@"SHT_CUDA_INFO"
	.sectionflags	@""
	.align	4


	//----- nvinfo : EIATTR_CUDA_API_VERSION
	.align		4
        /*0000*/ 	.byte	0x04, 0x37
        /*0002*/ 	.short	(.L_1108 - .L_1107)
.L_1107:
        /*0004*/ 	.word	0x00000082


	//----- nvinfo : EIATTR_KPARAM_INFO
	.align		4
.L_1108:
        /*0008*/ 	.byte	0x04, 0x17
        /*000a*/ 	.short	(.L_1110 - .L_1109)
.L_1109:
        /*000c*/ 	.word	0x00000000
        /*0010*/ 	.short	0x0000
        /*0012*/ 	.short	0x0070
        /*0014*/ 	.byte	0x00, 0xf0, 0x01, 0x28


	//----- nvinfo : EIATTR_SPARSE_MMA_MASK
	.align		4
.L_1110:
        /*0018*/ 	.byte	0x03, 0x50
        /*001a*/ 	.short	0x0000


	//----- nvinfo : EIATTR_MAXREG_COUNT
	.align		4
        /*001c*/ 	.byte	0x03, 0x1b
        /*001e*/ 	.short	0x00a8


	//----- nvinfo : EIATTR_NUM_BARRIERS
	.align		4
        /*0020*/ 	.byte	0x02, 0x4c
        /*0022*/ 	.byte	0x10
	.zero		1


	//----- nvinfo : EIATTR_EXTERNS
	.align		4
        /*0024*/ 	.byte	0x04, 0x0f
        /*0026*/ 	.short	(.L_1112 - .L_1111)


	//   ....[0]....
	.align		4
.L_1111:
        /*0028*/ 	.word	index@(__assertfail)


	//----- nvinfo : EIATTR_ANNOTATIONS
	.align		4
.L_1112:
        /*002c*/ 	.byte	0x04, 0x55
        /*002e*/ 	.short	(.L_1114 - .L_1113)


	//   ....[0]....
.L_1113:
        /* <DEDUP_REMOVED lines=10> */


	//----- nvinfo : EIATTR_MERCURY_ISA_VERSION
	.align		4
.L_1114:
        /*00c0*/ 	.byte	0x03, 0x5f
        /*00c2*/ 	.short	0x0101


	//----- nvinfo : EIATTR_INT_WARP_WIDE_INSTR_OFFSETS
	.align		4
        /*00c4*/ 	.byte	0x04, 0x31
        /*00c6*/ 	.short	(.L_1116 - .L_1115)


	//   ....[0]....
.L_1115:
        /*00c8*/ 	.word	0x000000c0


	//   ....[1]....
        /*00cc*/ 	.word	0x000000d0


	//   ....[2]....
        /*00d0*/ 	.word	0x00000170


	//----- nvinfo : EIATTR_COOP_GROUP_MASK_REGIDS
	.align		4
.L_1116:
        /*00d4*/ 	.byte	0x04, 0x29
        /*00d6*/ 	.short	(.L_1118 - .L_1117)


	//   ....[0]....
.L_1117:
        /*00d8*/ 	.word	0xffffffff


	//   ....[1]....
        /*00dc*/ 	.word	0xffffffff


	//   ....[2]....
        /*00e0*/ 	.word	0xffffffff


	//   ....[3]....
        /*00e4*/ 	.word	0xffffffff


	//   ....[4]....
        /*00e8*/ 	.word	0xffffffff


	//   ....[5]....
        /*00ec*/ 	.word	0xffffffff


	//   ....[6]....
        /*00f0*/ 	.word	0xffffffff


	//   ....[7]....
        /*00f4*/ 	.word	0xffffffff


	//   ....[8]....
        /*00f8*/ 	.word	0xffffffff


	//   ....[9]....
        /*00fc*/ 	.word	0xffffffff


	//   ....[10]....
        /*0100*/ 	.word	0xffffffff


	//   ....[11]....
        /*0104*/ 	.word	0xffffffff


	//   ....[12]....
        /*0108*/ 	.word	0xffffffff


	//   ....[13]....
        /*010c*/ 	.word	0xffffffff


	//   ....[14]....
        /*0110*/ 	.word	0xffffffff


	//   ....[15]....
        /*0114*/ 	.word	0xffffffff


	//   ....[16]....
        /*0118*/ 	.word	0xffffffff


	//   ....[17]....
        /*011c*/ 	.word	0xffffffff


	//   ....[18]....
        /*0120*/ 	.word	0xffffffff


	//   ....[19]....
        /*0124*/ 	.word	0xffffffff


	//   ....[20]....
        /*0128*/ 	.word	0xffffffff


	//   ....[21]....
        /*012c*/ 	.word	0xffffffff


	//   ....[22]....
        /*0130*/ 	.word	0xffffffff


	//   ....[23]....
        /*0134*/ 	.word	0xffffffff


	//   ....[24]....
        /*0138*/ 	.word	0xffffffff


	//   ....[25]....
        /*013c*/ 	.word	0xffffffff


	//   ....[26]....
        /*0140*/ 	.word	0xffffffff


	//   ....[27]....
        /*0144*/ 	.word	0xffffffff


	//   ....[28]....
        /*0148*/ 	.word	0xffffffff


	//   ....[29]....
        /*014c*/ 	.word	0xffffffff


	//   ....[30]....
        /*0150*/ 	.word	0xffffffff


	//   ....[31]....
        /*0154*/ 	.word	0xffffffff


	//   ....[32]....
        /*0158*/ 	.word	0xffffffff


	//   ....[33]....
        /*015c*/ 	.word	0xffffffff


	//   ....[34]....
        /*0160*/ 	.word	0xffffffff


	//   ....[35]....
        /*0164*/ 	.word	0xffffffff


	//   ....[36]....
        /*0168*/ 	.word	0xffffffff


	//   ....[37]....
        /*016c*/ 	.word	0xffffffff


	//   ....[38]....
        /*0170*/ 	.word	0xffffffff


	//   ....[39]....
        /*0174*/ 	.word	0xffffffff


	//   ....[40]....
        /*0178*/ 	.word	0xffffffff


	//   ....[41]....
        /*017c*/ 	.word	0xffffffff


	//   ....[42]....
        /*0180*/ 	.word	0xffffffff


	//   ....[43]....
        /*0184*/ 	.word	0xffffffff


	//   ....[44]....
        /*0188*/ 	.word	0xffffffff


	//   ....[45]....
        /*018c*/ 	.word	0xffffffff


	//   ....[46]....
        /*0190*/ 	.word	0xffffffff


	//   ....[47]....
        /*0194*/ 	.word	0xffffffff


	//   ....[48]....
        /*0198*/ 	.word	0xffffffff


	//   ....[49]....
        /*019c*/ 	.word	0xffffffff


	//   ....[50]....
        /*01a0*/ 	.word	0xffffffff


	//   ....[51]....
        /*01a4*/ 	.word	0xffffffff


	//   ....[52]....
        /*01a8*/ 	.word	0xffffffff


	//   ....[53]....
        /*01ac*/ 	.word	0xffffffff


	//   ....[54]....
        /*01b0*/ 	.word	0xffffffff


	//   ....[55]....
        /*01b4*/ 	.word	0xffffffff


	//   ....[56]....
        /*01b8*/ 	.word	0xffffffff


	//   ....[57]....
        /*01bc*/ 	.word	0xffffffff


	//   ....[58]....
        /*01c0*/ 	.word	0xffffffff


	//   ....[59]....
        /*01c4*/ 	.word	0xffffffff


	//   ....[60]....
        /*01c8*/ 	.word	0xffffffff


	//   ....[61]....
        /*01cc*/ 	.word	0xffffffff


	//   ....[62]....
        /*01d0*/ 	.word	0xffffffff


	//   ....[63]....
        /*01d4*/ 	.word	0xffffffff


	//   ....[64]....
        /*01d8*/ 	.word	0xffffffff


	//   ....[65]....
        /*01dc*/ 	.word	0xffffffff


	//   ....[66]....
        /*01e0*/ 	.word	0xffffffff


	//   ....[67]....
        /*01e4*/ 	.word	0xffffffff


	//   ....[68]....
        /*01e8*/ 	.word	0xffffffff


	//   ....[69]....
        /*01ec*/ 	.word	0xffffffff


	//   ....[70]....
        /*01f0*/ 	.word	0xffffffff


	//   ....[71]....
        /*01f4*/ 	.word	0xffffffff


	//   ....[72]....
        /*01f8*/ 	.word	0xffffffff


	//   ....[73]....
        /*01fc*/ 	.word	0xffffffff


	//   ....[74]....
        /*0200*/ 	.word	0xffffffff


	//   ....[75]....
        /*0204*/ 	.word	0xffffffff


	//   ....[76]....
        /*0208*/ 	.word	0xffffffff


	//   ....[77]....
        /*020c*/ 	.word	0xffffffff


	//   ....[78]....
        /*0210*/ 	.word	0xffffffff


	//   ....[79]....
        /*0214*/ 	.word	0xffffffff


	//   ....[80]....
        /*0218*/ 	.word	0xffffffff


	//   ....[81]....
        /*021c*/ 	.word	0xffffffff


	//   ....[82]....
        /*0220*/ 	.word	0xffffffff


	//   ....[83]....
        /*0224*/ 	.word	0xffffffff


	//   ....[84]....
        /*0228*/ 	.word	0xffffffff


	//   ....[85]....
        /*022c*/ 	.word	0xffffffff


	//   ....[86]....
        /*0230*/ 	.word	0xffffffff


	//   ....[87]....
        /*0234*/ 	.word	0xffffffff


	//   ....[88]....
        /*0238*/ 	.word	0xffffffff


	//   ....[89]....
        /*023c*/ 	.word	0xffffffff


	//   ....[90]....
        /*0240*/ 	.word	0xffffffff


	//   ....[91]....
        /*0244*/ 	.word	0xffffffff


	//   ....[92]....
        /*0248*/ 	.word	0xffffffff


	//   ....[93]....
        /*024c*/ 	.word	0xffffffff


	//   ....[94]....
        /*0250*/ 	.word	0xffffffff


	//   ....[95]....
        /*0254*/ 	.word	0xffffffff


	//   ....[96]....
        /*0258*/ 	.word	0x0500000f


	//   ....[97]....
        /*025c*/ 	.word	0x0500000f


	//   ....[98]....
        /*0260*/ 	.word	0x0500000f


	//   ....[99]....
        /*0264*/ 	.word	0x0500000f


	//   ....[100]....
        /*0268*/ 	.word	0x0500000f


	//   ....[101]....
        /*026c*/ 	.word	0x0500000f


	//   ....[102]....
        /*0270*/ 	.word	0x0500000f


	//   ....[103]....
        /*0274*/ 	.word	0x0500000f


	//   ....[104]....
        /*0278*/ 	.word	0x0500000f


	//   ....[105]....
        /*027c*/ 	.word	0x0500000f


	//   ....[106]....
        /*0280*/ 	.word	0x0500000f


	//   ....[107]....
        /*0284*/ 	.word	0x0500000f


	//   ....[108]....
        /*0288*/ 	.word	0x0500000f


	//   ....[109]....
        /*028c*/ 	.word	0x0500000f


	//   ....[110]....
        /*0290*/ 	.word	0x0500000f


	//   ....[111]....
        /*0294*/ 	.word	0x0500000f


	//   ....[112]....
        /*0298*/ 	.word	0x0500000f


	//   ....[113]....
        /*029c*/ 	.word	0x0500000f


	//   ....[114]....
        /*02a0*/ 	.word	0x0500000f


	//   ....[115]....
        /*02a4*/ 	.word	0x0500000f


	//   ....[116]....
        /*02a8*/ 	.word	0x0500000f


	//   ....[117]....
        /*02ac*/ 	.word	0x0500000f


	//   ....[118]....
        /*02b0*/ 	.word	0x0500000f


	//   ....[119]....
        /*02b4*/ 	.word	0x0500000f


	//   ....[120]....
        /*02b8*/ 	.word	0x0500000f


	//   ....[121]....
        /*02bc*/ 	.word	0x0500000f


	//   ....[122]....
        /*02c0*/ 	.word	0x0500000f


	//   ....[123]....
        /*02c4*/ 	.word	0x0500000f


	//   ....[124]....
        /*02c8*/ 	.word	0x0500000f


	//   ....[125]....
        /*02cc*/ 	.word	0x0500000f


	//   ....[126]....
        /*02d0*/ 	.word	0x0500000f


	//   ....[127]....
        /*02d4*/ 	.word	0x0500000f


	//   ....[128]....
        /*02d8*/ 	.word	0x0500000f


	//   ....[129]....
        /*02dc*/ 	.word	0x0500000f


	//   ....[130]....
        /*02e0*/ 	.word	0x0500000f


	//   ....[131]....
        /*02e4*/ 	.word	0x0500000f


	//   ....[132]....
        /*02e8*/ 	.word	0x0500000f


	//   ....[133]....
        /*02ec*/ 	.word	0x0500000f


	//   ....[134]....
        /*02f0*/ 	.word	0x0500000f


	//   ....[135]....
        /*02f4*/ 	.word	0x0500000f


	//   ....[136]....
        /*02f8*/ 	.word	0x0500000f


	//   ....[137]....
        /*02fc*/ 	.word	0x0500000f


	//   ....[138]....
        /*0300*/ 	.word	0x0500000f


	//   ....[139]....
        /*0304*/ 	.word	0x0500000f


	//   ....[140]....
        /*0308*/ 	.word	0x0500000f


	//   ....[141]....
        /*030c*/ 	.word	0x0500000f


	//   ....[142]....
        /*0310*/ 	.word	0x0500000f


	//   ....[143]....
        /*0314*/ 	.word	0x0500000f


	//   ....[144]....
        /*0318*/ 	.word	0x0500000f


	//   ....[145]....
        /*031c*/ 	.word	0x0500000f


	//   ....[146]....
        /*0320*/ 	.word	0x0500000f


	//   ....[147]....
        /*0324*/ 	.word	0x0500000f


	//   ....[148]....
        /*0328*/ 	.word	0x0500000f


	//   ....[149]....
        /*032c*/ 	.word	0x0500000f


	//   ....[150]....
        /*0330*/ 	.word	0x0500000f


	//   ....[151]....
        /*0334*/ 	.word	0x0500000f


	//   ....[152]....
        /*0338*/ 	.word	0x0500000f


	//   ....[153]....
        /*033c*/ 	.word	0x0500000f


	//   ....[154]....
        /*0340*/ 	.word	0x0500000f


	//   ....[155]....
        /*0344*/ 	.word	0x0500000f


	//   ....[156]....
        /*0348*/ 	.word	0x0500000f


	//   ....[157]....
        /*034c*/ 	.word	0x0500000f


	//   ....[158]....
        /*0350*/ 	.word	0x0500000f


	//   ....[159]....
        /*0354*/ 	.word	0x0500000f


	//   ....[160]....
        /*0358*/ 	.word	0x0500000f


	//   ....[161]....
        /*035c*/ 	.word	0x0500000f


	//----- nvinfo : EIATTR_COOP_GROUP_INSTR_OFFSETS
	.align		4
.L_1118:
        /*0360*/ 	.byte	0x04, 0x28
        /*0362*/ 	.short	(.L_1120 - .L_1119)


	//   ....[0]....
.L_1119:
        /*0364*/ 	.word	0x00000080


	//   ....[1]....
        /*0368*/ 	.word	0x00000090


	//   ....[2]....
        /*036c*/ 	.word	0x000002d0


	//   ....[3]....
        /*0370*/ 	.word	0x00000430


	//   ....[4]....
        /*0374*/ 	.word	0x00000550


	//   ....[5]....
        /*0378*/ 	.word	0x000006b0


	//   ....[6]....
        /*037c*/ 	.word	0x00000ce0


	//   ....[7]....
        /*0380*/ 	.word	0x00001a70


	//   ....[8]....
        /*0384*/ 	.word	0x00001ad0


	//   ....[9]....
        /*0388*/ 	.word	0x00001f00


	//   ....[10]....
        /*038c*/ 	.word	0x00001f80


	//   ....[11]....
        /*0390*/ 	.word	0x00003050


	//   ....[12]....
        /*0394*/ 	.word	0x00003070


	//   ....[13]....
        /*0398*/ 	.word	0x00003630


	//   ....[14]....
        /*039c*/ 	.word	0x00003800


	//   ....[15]....
        /*03a0*/ 	.word	0x000048d0


	//   ....[16]....
        /*03a4*/ 	.word	0x00004910


	//   ....[17]....
        /*03a8*/ 	.word	0x000049d0


	//   ....[18]....
        /*03ac*/ 	.word	0x00004a00


	//   ....[19]....
        /*03b0*/ 	.word	0x00006430


	//   ....[20]....
        /*03b4*/ 	.word	0x00006460


	//   ....[21]....
        /*03b8*/ 	.word	0x000065a0


	//   ....[22]....
        /*03bc*/ 	.word	0x00006630


	//   ....[23]....
        /*03c0*/ 	.word	0x00006ab0


	//   ....[24]....
        /*03c4*/ 	.word	0x00006af0


	//   ....[25]....
        /*03c8*/ 	.word	0x00006c40


	//   ....[26]....
        /*03cc*/ 	.word	0x00006c60


	//   ....[27]....
        /*03d0*/ 	.word	0x00006d90


	//   ....[28]....
        /*03d4*/ 	.word	0x00006db0


	//   ....[29]....
        /*03d8*/ 	.word	0x00006ef0


	//   ....[30]....
        /*03dc*/ 	.word	0x00006f30


	//   ....[31]....
        /*03e0*/ 	.word	0x00008560


	//   ....[32]....
        /*03e4*/ 	.word	0x00008590


	//   ....[33]....
        /*03e8*/ 	.word	0x000085c0


	//   ....[34]....
        /*03ec*/ 	.word	0x000085d0


	//   ....[35]....
        /*03f0*/ 	.word	0x00008610


	//   ....[36]....
        /*03f4*/ 	.word	0x00008650


	//   ....[37]....
        /*03f8*/ 	.word	0x00008670


	//   ....[38]....
        /*03fc*/ 	.word	0x000086d0


	//   ....[39]....
        /*0400*/ 	.word	0x000086f0


	//   ....[40]....
        /*0404*/ 	.word	0x00008710


	//   ....[41]....
        /*0408*/ 	.word	0x00008750


	//   ....[42]....
        /*040c*/ 	.word	0x00008780


	//   ....[43]....
        /*0410*/ 	.word	0x00008de0


	//   ....[44]....
        /*0414*/ 	.word	0x00008e00


	//   ....[45]....
        /*0418*/ 	.word	0x00008e30


	//   ....[46]....
        /*041c*/ 	.word	0x00008e70


	//   ....[47]....
        /*0420*/ 	.word	0x00008ec0


	//   ....[48]....
        /*0424*/ 	.word	0x00008ee0


	//   ....[49]....
        /*0428*/ 	.word	0x00008f30


	//   ....[50]....
        /*042c*/ 	.word	0x00008f50


	//   ....[51]....
        /*0430*/ 	.word	0x00008fa0


	//   ....[52]....
        /*0434*/ 	.word	0x00008fc0


	//   ....[53]....
        /*0438*/ 	.word	0x00009010


	//   ....[54]....
        /*043c*/ 	.word	0x00009030


	//   ....[55]....
        /*0440*/ 	.word	0x00009080


	//   ....[56]....
        /*0444*/ 	.word	0x000090a0


	//   ....[57]....
        /*0448*/ 	.word	0x000090e0


	//   ....[58]....
        /*044c*/ 	.word	0x00009100


	//   ....[59]....
        /*0450*/ 	.word	0x00009490


	//   ....[60]....
        /*0454*/ 	.word	0x00009580


	//   ....[61]....
        /*0458*/ 	.word	0x00009710


	//   ....[62]....
        /*045c*/ 	.word	0x00009740


	//   ....[63]....
        /*0460*/ 	.word	0x00009790


	//   ....[64]....
        /*0464*/ 	.word	0x000097e0


	//   ....[65]....
        /*0468*/ 	.word	0x00009830


	//   ....[66]....
        /*046c*/ 	.word	0x000098a0


	//   ....[67]....
        /*0470*/ 	.word	0x000098b0


	//   ....[68]....
        /*0474*/ 	.word	0x000098e0


	//   ....[69]....
        /*0478*/ 	.word	0x00009900


	//   ....[70]....
        /*047c*/ 	.word	0x00009930


	//   ....[71]....
        /*0480*/ 	.word	0x0000a0c0


	//   ....[72]....
        /*0484*/ 	.word	0x0000a0e0


	//   ....[73]....
        /*0488*/ 	.word	0x0000a0f0


	//   ....[74]....
        /*048c*/ 	.word	0x0000a100


	//   ....[75]....
        /*0490*/ 	.word	0x0000a120


	//   ....[76]....
        /*0494*/ 	.word	0x0000a150


	//   ....[77]....
        /*0498*/ 	.word	0x0000a170


	//   ....[78]....
        /*049c*/ 	.word	0x0000a1a0


	//   ....[79]....
        /*04a0*/ 	.word	0x0000a1c0


	//   ....[80]....
        /*04a4*/ 	.word	0x0000a1f0


	//   ....[81]....
        /*04a8*/ 	.word	0x0000a220


	//   ....[82]....
        /*04ac*/ 	.word	0x0000a240


	//   ....[83]....
        /*04b0*/ 	.word	0x0000a5b0


	//   ....[84]....
        /*04b4*/ 	.word	0x0000a5d0


	//   ....[85]....
        /*04b8*/ 	.word	0x0000a5e0


	//   ....[86]....
        /*04bc*/ 	.word	0x0000a600


	//   ....[87]....
        /*04c0*/ 	.word	0x0000a620


	//   ....[88]....
        /*04c4*/ 	.word	0x0000a680


	//   ....[89]....
        /*04c8*/ 	.word	0x0000a6a0


	//   ....[90]....
        /*04cc*/ 	.word	0x0000a700


	//   ....[91]....
        /*04d0*/ 	.word	0x0000a720


	//   ....[92]....
        /*04d4*/ 	.word	0x0000a780


	//   ....[93]....
        /*04d8*/ 	.word	0x0000a7a0


	//   ....[94]....
        /*04dc*/ 	.word	0x0000a800


	//   ....[95]....
        /*04e0*/ 	.word	0x0000abc0


	//   ....[96]....
        /*04e4*/ 	.word	0x0000b0d0


	//   ....[97]....
        /*04e8*/ 	.word	0x0000b1c0


	//   ....[98]....
        /*04ec*/ 	.word	0x0000b260


	//   ....[99]....
        /*04f0*/ 	.word	0x0000b2d0


	//   ....[100]....
        /*04f4*/ 	.word	0x0000b380


	//   ....[101]....
        /*04f8*/ 	.word	0x0000b480


	//   ....[102]....
        /*04fc*/ 	.word	0x0000b4d0


	//   ....[103]....
        /*0500*/ 	.word	0x0000b5d0


	//   ....[104]....
        /*0504*/ 	.word	0x0000b620


	//   ....[105]....
        /*0508*/ 	.word	0x0000b680


	//   ....[106]....
        /*050c*/ 	.word	0x0000b750


	//   ....[107]....
        /*0510*/ 	.word	0x0000b840


	//   ....[108]....
        /*0514*/ 	.word	0x0000b890


	//   ....[109]....
        /*0518*/ 	.word	0x0000b920


	//   ....[110]....
        /*051c*/ 	.word	0x0000b990


	//   ....[111]....
        /*0520*/ 	.word	0x0000ba10


	//   ....[112]....
        /*0524*/ 	.word	0x0000bab0


	//   ....[113]....
        /*0528*/ 	.word	0x0000bb10


	//   ....[114]....
        /*052c*/ 	.word	0x0000bbd0


	//   ....[115]....
        /*0530*/ 	.word	0x0000bc30


	//   ....[116]....
        /*0534*/ 	.word	0x0000bcf0


	//   ....[117]....
        /*0538*/ 	.word	0x0000bd50


	//   ....[118]....
        /*053c*/ 	.word	0x0000be10


	//   ....[119]....
        /*0540*/ 	.word	0x0000be70


	//   ....[120]....
        /*0544*/ 	.word	0x0000bf30


	//   ....[121]....
        /*0548*/ 	.word	0x0000bf90


	//   ....[122]....
        /*054c*/ 	.word	0x0000c050


	//   ....[123]....
        /*0550*/ 	.word	0x0000c0b0


	//   ....[124]....
        /*0554*/ 	.word	0x0000c150


	//   ....[125]....
        /*0558*/ 	.word	0x0000c290


	//   ....[126]....
        /*055c*/ 	.word	0x0000c380


	//   ....[127]....
        /*0560*/ 	.word	0x0000c410


	//   ....[128]....
        /*0564*/ 	.word	0x0000c540


	//   ....[129]....
        /*0568*/ 	.word	0x0000c5a0


	//   ....[130]....
        /*056c*/ 	.word	0x0000c6c0


	//   ....[131]....
        /*0570*/ 	.word	0x0000c720


	//   ....[132]....
        /*0574*/ 	.word	0x0000c840


	//   ....[133]....
        /*0578*/ 	.word	0x0000c8a0


	//   ....[134]....
        /*057c*/ 	.word	0x0000c9b0


	//   ....[135]....
        /*0580*/ 	.word	0x0000ca10


	//   ....[136]....
        /*0584*/ 	.word	0x0000caf0


	//   ....[137]....
        /*0588*/ 	.word	0x0000cbd0


	//   ....[138]....
        /*058c*/ 	.word	0x0000cc70


	//   ....[139]....
        /*0590*/ 	.word	0x0000ccd0


	//   ....[140]....
        /*0594*/ 	.word	0x0000cd70


	//   ....[141]....
        /*0598*/ 	.word	0x0000cdd0


	//   ....[142]....
        /*059c*/ 	.word	0x0000ce70


	//   ....[143]....
        /*05a0*/ 	.word	0x0000ced0


	//   ....[144]....
        /*05a4*/ 	.word	0x0000cf80


	//   ....[145]....
        /*05a8*/ 	.word	0x0000cfe0


	//   ....[146]....
        /*05ac*/ 	.word	0x0000d090


	//   ....[147]....
        /*05b0*/ 	.word	0x0000d0f0


	//   ....[148]....
        /*05b4*/ 	.word	0x0000d1a0


	//   ....[149]....
        /*05b8*/ 	.word	0x0000d280


	//   ....[150]....
        /*05bc*/ 	.word	0x0000d320


	//   ....[151]....
        /*05c0*/ 	.word	0x0000d380


	//   ....[152]....
        /*05c4*/ 	.word	0x0000d450


	//   ....[153]....
        /*05c8*/ 	.word	0x0000d4b0


	//   ....[154]....
        /*05cc*/ 	.word	0x0000d580


	//   ....[155]....
        /*05d0*/ 	.word	0x0000d5e0


	//   ....[156]....
        /*05d4*/ 	.word	0x0000d6b0


	//   ....[157]....
        /*05d8*/ 	.word	0x0000d710


	//   ....[158]....
        /*05dc*/ 	.word	0x0000d7e0


	//   ....[159]....
        /*05e0*/ 	.word	0x0000d840


	//   ....[160]....
        /*05e4*/ 	.word	0x0000d920


	//   ....[161]....
        /*05e8*/ 	.word	0x0000da30


	//----- nvinfo : EIATTR_REG_RECONFIG
	.align		4
.L_1120:
        /*05ec*/ 	.byte	0x01, 0x54
	.zero		2


	//----- nvinfo : EIATTR_SYSCALL_OFFSETS
	.align		4
        /*05f0*/ 	.byte	0x04, 0x46
        /*05f2*/ 	.short	(.L_1122 - .L_1121)


	//   ....[0]....
.L_1121:
        /*05f4*/ 	.word	0x00001040


	//   ....[1]....
        /*05f8*/ 	.word	0x00007e20


	//   ....[2]....
        /*05fc*/ 	.word	0x00007f60


	//   ....[3]....
        /*0600*/ 	.word	0x00008050


	//   ....[4]....
        /*0604*/ 	.word	0x00008ae0


	//----- nvinfo : EIATTR_MBARRIER_INSTR_OFFSETS
	.align		4
.L_1122:
        /*0608*/ 	.byte	0x04, 0x39
        /*060a*/ 	.short	(.L_1124 - .L_1123)


	//   ....[0]....
.L_1123:
        /*060c*/ 	.word	0x00000180
        /*0610*/ 	.word	0x000000ff
        /*0614*/ 	.word	0x00022800
        /*0618*/ 	.short	0x0100
        /*061a*/ 	.byte	0x08
	.zero		1


	//   ....[1]....
        /*061c*/ 	.word	0x00000190
        /*0620*/ 	.word	0x000000ff
        /*0624*/ 	.word	0x00022820
        /*0628*/ 	.short	0x0100
        /*062a*/ 	.byte	0x08
	.zero		1


	//   ....[2]....
        /*062c*/ 	.word	0x00000280
        /*0630*/ 	.word	0x000000ff
        /*0634*/ 	.word	0x00022830
        /*0638*/ 	.short	0x0100
        /*063a*/ 	.byte	0x08
	.zero		1


	//   ....[3]....
        /*063c*/ 	.word	0x00000290
        /*0640*/ 	.word	0x000000ff
        /*0644*/ 	.word	0x00022840
        /*0648*/ 	.short	0x0100
        /*064a*/ 	.byte	0x08
	.zero		1


	//   ....[4]....
        /*064c*/ 	.word	0x000002a0
        /*0650*/ 	.word	0x000000ff
        /*0654*/ 	.word	0x00022838
        /*0658*/ 	.short	0x0100
        /*065a*/ 	.byte	0x08
	.zero		1


	//   ....[5]....
        /*065c*/ 	.word	0x000002b0
        /*0660*/ 	.word	0x000000ff
        /*0664*/ 	.word	0x00022848
        /*0668*/ 	.short	0x0100
        /*066a*/ 	.byte	0x08
	.zero		1


	//   ....[6]....
        /*066c*/ 	.word	0x000003e0
        /*0670*/ 	.word	0x000000ff
        /*0674*/ 	.word	0x00022850
        /*0678*/ 	.short	0x0100
        /*067a*/ 	.byte	0x08
	.zero		1


	//   ....[7]....
        /*067c*/ 	.word	0x000003f0
        /*0680*/ 	.word	0x000000ff
        /*0684*/ 	.word	0x00022860
        /*0688*/ 	.short	0x0100
        /*068a*/ 	.byte	0x08
	.zero		1


	//   ....[8]....
        /*068c*/ 	.word	0x00000400
        /*0690*/ 	.word	0x000000ff
        /*0694*/ 	.word	0x00022858
        /*0698*/ 	.short	0x0100
        /*069a*/ 	.byte	0x08
	.zero		1


	//   ....[9]....
        /*069c*/ 	.word	0x00000410
        /*06a0*/ 	.word	0x000000ff
        /*06a4*/ 	.word	0x00022868
        /*06a8*/ 	.short	0x0100
        /*06aa*/ 	.byte	0x08
	.zero		1


	//   ....[10]....
        /*06ac*/ 	.word	0x00000500
        /*06b0*/ 	.word	0x000000ff
        /*06b4*/ 	.word	0x00022870
        /*06b8*/ 	.short	0x0100
        /*06ba*/ 	.byte	0x06
	.zero		1


	//   ....[11]....
        /*06bc*/ 	.word	0x00000510
        /*06c0*/ 	.word	0x000000ff
        /*06c4*/ 	.word	0x00022880
        /*06c8*/ 	.short	0x0100
        /*06ca*/ 	.byte	0x06
	.zero		1


	//   ....[12]....
        /*06cc*/ 	.word	0x00000520
        /*06d0*/ 	.word	0x000000ff
        /*06d4*/ 	.word	0x00022878
        /*06d8*/ 	.short	0x0100
        /*06da*/ 	.byte	0x06
	.zero		1


	//   ....[13]....
        /*06dc*/ 	.word	0x00000530
        /*06e0*/ 	.word	0x000000ff
        /*06e4*/ 	.word	0x00022888
        /*06e8*/ 	.short	0x0100
        /*06ea*/ 	.byte	0x06
	.zero		1


	//   ....[14]....
        /*06ec*/ 	.word	0x00000660
        /*06f0*/ 	.word	0x000000ff
        /*06f4*/ 	.word	0x00022890
        /*06f8*/ 	.short	0x0100
        /*06fa*/ 	.byte	0x08
	.zero		1


	//   ....[15]....
        /*06fc*/ 	.word	0x00000670
        /*0700*/ 	.word	0x000000ff
        /*0704*/ 	.word	0x000228a0
        /*0708*/ 	.short	0x0100
        /*070a*/ 	.byte	0x08
	.zero		1


	//   ....[16]....
        /*070c*/ 	.word	0x00000680
        /*0710*/ 	.word	0x000000ff
        /*0714*/ 	.word	0x00022898
        /*0718*/ 	.short	0x0100
        /*071a*/ 	.byte	0x08
	.zero		1


	//   ....[17]....
        /*071c*/ 	.word	0x00000690
        /*0720*/ 	.word	0x000000ff
        /*0724*/ 	.word	0x000228a8
        /*0728*/ 	.short	0x0100
        /*072a*/ 	.byte	0x08
	.zero		1


	//   ....[18]....
        /*072c*/ 	.word	0x000007d0
        /*0730*/ 	.word	0x000000ff
        /*0734*/ 	.word	0x000228b0
        /*0738*/ 	.short	0x0100
        /*073a*/ 	.byte	0x08
	.zero		1


	//   ....[19]....
        /*073c*/ 	.word	0x000007e0
        /*0740*/ 	.word	0x000000ff
        /*0744*/ 	.word	0x000228c0
        /*0748*/ 	.short	0x0100
        /*074a*/ 	.byte	0x08
	.zero		1


	//   ....[20]....
        /*074c*/ 	.word	0x000007f0
        /*0750*/ 	.word	0x000000ff
        /*0754*/ 	.word	0x000228b8
        /*0758*/ 	.short	0x0100
        /*075a*/ 	.byte	0x08
	.zero		1


	//   ....[21]....
        /*075c*/ 	.word	0x00000800
        /*0760*/ 	.word	0x000000ff
        /*0764*/ 	.word	0x000228c8
        /*0768*/ 	.short	0x0100
        /*076a*/ 	.byte	0x08
	.zero		1


	//   ....[22]....
        /*076c*/ 	.word	0x00001090
        /*0770*/ 	.word	0x000000ff
        /*0774*/ 	.word	0x00022800
        /*0778*/ 	.short	0x010a
        /*077a*/ 	.byte	0x29
	.zero		1


	//   ....[23]....
        /*077c*/ 	.word	0x00001160
        /*0780*/ 	.word	0x000000ff
        /*0784*/ 	.word	0x00022830
        /*0788*/ 	.short	0x010a
        /*078a*/ 	.byte	0x16
	.zero		1


	//   ....[24]....
        /*078c*/ 	.word	0x000011a0
        /*0790*/ 	.word	0x000000ff
        /*0794*/ 	.word	0x00022830
        /*0798*/ 	.short	0x010a
        /*079a*/ 	.byte	0x16
	.zero		1


	//   ....[25]....
        /*079c*/ 	.word	0x000014d0
        /*07a0*/ 	.word	0x000000ff
        /*07a4*/ 	.word	0x00000000
        /*07a8*/ 	.short	0x0101
        /*07aa*/ 	.byte	0x06
	.zero		1


	//   ....[26]....
        /*07ac*/ 	.word	0x00002780
        /*07b0*/ 	.word	0x000000ff
        /*07b4*/ 	.word	0x00022850
        /*07b8*/ 	.short	0x010a
        /*07ba*/ 	.byte	0x16
	.zero		1


	//   ....[27]....
        /*07bc*/ 	.word	0x000027c0
        /*07c0*/ 	.word	0x000000ff
        /*07c4*/ 	.word	0x00022850
        /*07c8*/ 	.short	0x010a
        /*07ca*/ 	.byte	0x16
	.zero		1


	//   ....[28]....
        /*07cc*/ 	.word	0x00002ae0
        /*07d0*/ 	.word	0x000000ff
        /*07d4*/ 	.word	0x00000000
        /*07d8*/ 	.short	0x0101
        /*07da*/ 	.byte	0x16
	.zero		1


	//   ....[29]....
        /*07dc*/ 	.word	0x00002c80
        /*07e0*/ 	.word	0x000000ff
        /*07e4*/ 	.word	0x00022830
        /*07e8*/ 	.short	0x010a
        /*07ea*/ 	.byte	0x19
	.zero		1


	//   ....[30]....
        /*07ec*/ 	.word	0x00002cd0
        /*07f0*/ 	.word	0x000000ff
        /*07f4*/ 	.word	0x00022830
        /*07f8*/ 	.short	0x010a
        /*07fa*/ 	.byte	0x19
	.zero		1


	//   ....[31]....
        /*07fc*/ 	.word	0x00002f00
        /*0800*/ 	.word	0x000000ff
        /*0804*/ 	.word	0x00000000
        /*0808*/ 	.short	0x0101
        /*080a*/ 	.byte	0x06
	.zero		1


	//   ....[32]....
        /*080c*/ 	.word	0x00004580
        /*0810*/ 	.word	0x000000ff
        /*0814*/ 	.word	0x00022850
        /*0818*/ 	.short	0x010a
        /*081a*/ 	.byte	0x19
	.zero		1


	//   ....[33]....
        /*081c*/ 	.word	0x000045e0
        /*0820*/ 	.word	0x000000ff
        /*0824*/ 	.word	0x00022850
        /*0828*/ 	.short	0x010a
        /*082a*/ 	.byte	0x19
	.zero		1


	//   ....[34]....
        /*082c*/ 	.word	0x000048b0
        /*0830*/ 	.word	0x000000ff
        /*0834*/ 	.word	0x00000000
        /*0838*/ 	.short	0x0101
        /*083a*/ 	.byte	0x19
	.zero		1


	//   ....[35]....
        /*083c*/ 	.word	0x00006ad0
        /*0840*/ 	.word	0x000000ff
        /*0844*/ 	.word	0x00000000
        /*0848*/ 	.short	0x0101
        /*084a*/ 	.byte	0x16
	.zero		1


	//   ....[36]....
        /*084c*/ 	.word	0x00008370
        /*0850*/ 	.word	0x00000016
        /*0854*/ 	.word	0x00022840
        /*0858*/ 	.short	0x010a
        /*085a*/ 	.byte	0x3f
	.zero		1


	//   ....[37]....
        /*085c*/ 	.word	0x000088c0
        /*0860*/ 	.word	0x00000016
        /*0864*/ 	.word	0x00022830
        /*0868*/ 	.short	0x0107
        /*086a*/ 	.byte	0x3f
	.zero		1


	//   ....[38]....
        /*086c*/ 	.word	0x00008980
        /*0870*/ 	.word	0x00000016
        /*0874*/ 	.word	0x00022830
        /*0878*/ 	.short	0x0101
        /*087a*/ 	.byte	0x3f
	.zero		1


	//   ....[39]....
        /*087c*/ 	.word	0x000091b0
        /*0880*/ 	.word	0x000000ff
        /*0884*/ 	.word	0x00022800
        /*0888*/ 	.short	0x0107
        /*088a*/ 	.byte	0x25
	.zero		1


	//   ....[40]....
        /*088c*/ 	.word	0x00009210
        /*0890*/ 	.word	0x000000ff
        /*0894*/ 	.word	0x00022800
        /*0898*/ 	.short	0x0101
        /*089a*/ 	.byte	0x25
	.zero		1


	//   ....[41]....
        /*089c*/ 	.word	0x00009230
        /*08a0*/ 	.word	0x000000ff
        /*08a4*/ 	.word	0x00022820
        /*08a8*/ 	.short	0x010a
        /*08aa*/ 	.byte	0x25
	.zero		1


	//   ....[42]....
        /*08ac*/ 	.word	0x000092c0
        /*08b0*/ 	.word	0x00000016
        /*08b4*/ 	.word	0x00022860
        /*08b8*/ 	.short	0x010a
        /*08ba*/ 	.byte	0x3f
	.zero		1


	//   ....[43]....
        /*08bc*/ 	.word	0x00009ba0
        /*08c0*/ 	.word	0x00000016
        /*08c4*/ 	.word	0x00022850
        /*08c8*/ 	.short	0x0107
        /*08ca*/ 	.byte	0x3f
	.zero		1


	//   ....[44]....
        /*08cc*/ 	.word	0x00009c80
        /*08d0*/ 	.word	0x00000016
        /*08d4*/ 	.word	0x00022850
        /*08d8*/ 	.short	0x0101
        /*08da*/ 	.byte	0x3f
	.zero		1


	//   ....[45]....
        /*08dc*/ 	.word	0x00009f20
        /*08e0*/ 	.word	0x00000012
        /*08e4*/ 	.word	0x00022840
        /*08e8*/ 	.short	0x010a
        /*08ea*/ 	.byte	0x3f
	.zero		1


	//   ....[46]....
        /*08ec*/ 	.word	0x0000a2f0
        /*08f0*/ 	.word	0x00000012
        /*08f4*/ 	.word	0x00022830
        /*08f8*/ 	.short	0x0107
        /*08fa*/ 	.byte	0x3f
	.zero		1


	//   ....[47]....
        /*08fc*/ 	.word	0x0000a3b0
        /*0900*/ 	.word	0x00000012
        /*0904*/ 	.word	0x00022830
        /*0908*/ 	.short	0x0101
        /*090a*/ 	.byte	0x3f
	.zero		1


	//   ....[48]....
        /*090c*/ 	.word	0x0000a3e0
        /*0910*/ 	.word	0x00000012
        /*0914*/ 	.word	0x00022860
        /*0918*/ 	.short	0x010a
        /*091a*/ 	.byte	0x3f
	.zero		1


	//   ....[49]....
        /*091c*/ 	.word	0x0000a900
        /*0920*/ 	.word	0x00000012
        /*0924*/ 	.word	0x00022850
        /*0928*/ 	.short	0x0107
        /*092a*/ 	.byte	0x3f
	.zero		1


	//   ....[50]....
        /*092c*/ 	.word	0x0000a9d0
        /*0930*/ 	.word	0x00000012
        /*0934*/ 	.word	0x00022850
        /*0938*/ 	.short	0x0101
        /*093a*/ 	.byte	0x3f
	.zero		1


	//   ....[51]....
        /*093c*/ 	.word	0x0000ab40
        /*0940*/ 	.word	0x00000004
        /*0944*/ 	.word	0x00022820
        /*0948*/ 	.short	0x010a
        /*094a*/ 	.byte	0x3f
	.zero		1


	//   ....[52]....
        /*094c*/ 	.word	0x0000acc0
        /*0950*/ 	.word	0x00000003
        /*0954*/ 	.word	0x00022840
        /*0958*/ 	.short	0x010a
        /*095a*/ 	.byte	0x3f
	.zero		1


	//   ....[53]....
        /*095c*/ 	.word	0x0000ad60
        /*0960*/ 	.word	0x00000011
        /*0964*/ 	.word	0x00022840
        /*0968*/ 	.short	0x010a
        /*096a*/ 	.byte	0x3f
	.zero		1


	//   ....[54]....
        /*096c*/ 	.word	0x0000ada0
        /*0970*/ 	.word	0x00000003
        /*0974*/ 	.word	0x00022860
        /*0978*/ 	.short	0x010a
        /*097a*/ 	.byte	0x3f
	.zero		1


	//   ....[55]....
        /*097c*/ 	.word	0x0000ade0
        /*0980*/ 	.word	0x00000011
        /*0984*/ 	.word	0x00022860
        /*0988*/ 	.short	0x010a
        /*098a*/ 	.byte	0x3f
	.zero		1


	//   ....[56]....
        /*098c*/ 	.word	0x0000ae50
        /*0990*/ 	.word	0x00000003
        /*0994*/ 	.word	0x00022800
        /*0998*/ 	.short	0x010a
        /*099a*/ 	.byte	0x3f
	.zero		1


	//   ....[57]....
        /*099c*/ 	.word	0x0000aeb0
        /*09a0*/ 	.word	0x00000003
        /*09a4*/ 	.word	0x00022830
        /*09a8*/ 	.short	0x010a
        /*09aa*/ 	.byte	0x3f
	.zero		1


	//   ....[58]....
        /*09ac*/ 	.word	0x0000af10
        /*09b0*/ 	.word	0x00000009
        /*09b4*/ 	.word	0x00022850
        /*09b8*/ 	.short	0x010a
        /*09ba*/ 	.byte	0x3f
	.zero		1


	//   ....[59]....
        /*09bc*/ 	.word	0x0000af80
        /*09c0*/ 	.word	0x00000000
        /*09c4*/ 	.word	0x00022830
        /*09c8*/ 	.short	0x010a
        /*09ca*/ 	.byte	0x3f
	.zero		1


	//   ....[60]....
        /*09cc*/ 	.word	0x0000aff0
        /*09d0*/ 	.word	0x00000008
        /*09d4*/ 	.word	0x00022850
        /*09d8*/ 	.short	0x010a
        /*09da*/ 	.byte	0x3f
	.zero		1


	//   ....[61]....
        /*09dc*/ 	.word	0x0000b110
        /*09e0*/ 	.word	0x00000016
        /*09e4*/ 	.word	0x00022840
        /*09e8*/ 	.short	0x010a
        /*09ea*/ 	.byte	0x3f
	.zero		1


	//   ....[62]....
        /*09ec*/ 	.word	0x0000c190
        /*09f0*/ 	.word	0x00000003
        /*09f4*/ 	.word	0x00022820
        /*09f8*/ 	.short	0x010a
        /*09fa*/ 	.byte	0x3f
	.zero		1


	//   ....[63]....
        /*09fc*/ 	.word	0x0000c1e0
        /*0a00*/ 	.word	0x00000016
        /*0a04*/ 	.word	0x00022860
        /*0a08*/ 	.short	0x010a
        /*0a0a*/ 	.byte	0x3f
	.zero		1


	//   ....[64]....
        /*0a0c*/ 	.word	0x0000cb20
        /*0a10*/ 	.word	0x00000012
        /*0a14*/ 	.word	0x00022840
        /*0a18*/ 	.short	0x010a
        /*0a1a*/ 	.byte	0x3f
	.zero		1


	//   ....[65]....
        /*0a1c*/ 	.word	0x0000d1d0
        /*0a20*/ 	.word	0x00000012
        /*0a24*/ 	.word	0x00022860
        /*0a28*/ 	.short	0x010a
        /*0a2a*/ 	.byte	0x3f
	.zero		1


	//   ....[66]....
        /*0a2c*/ 	.word	0x0000d950
        /*0a30*/ 	.word	0x00000004
        /*0a34*/ 	.word	0x00022820
        /*0a38*/ 	.short	0x010a
        /*0a3a*/ 	.byte	0x3f
	.zero		1


	//   ....[67]....
        /*0a3c*/ 	.word	0x0000daf0
        /*0a40*/ 	.word	0x00000003
        /*0a44*/ 	.word	0x00022840
        /*0a48*/ 	.short	0x010a
        /*0a4a*/ 	.byte	0x3f
	.zero		1


	//   ....[68]....
        /*0a4c*/ 	.word	0x0000db40
        /*0a50*/ 	.word	0x00000011
        /*0a54*/ 	.word	0x00022840
        /*0a58*/ 	.short	0x010a
        /*0a5a*/ 	.byte	0x3f
	.zero		1


	//   ....[69]....
        /*0a5c*/ 	.word	0x0000db90
        /*0a60*/ 	.word	0x00000003
        /*0a64*/ 	.word	0x00022860
        /*0a68*/ 	.short	0x010a
        /*0a6a*/ 	.byte	0x3f
	.zero		1


	//----- nvinfo : EIATTR_NUM_MBARRIERS
	.align		4
.L_1124:
        /*0a6c*/ 	.byte	0x03, 0x38
        /*0a6e*/ 	.short	0x0016


	//----- nvinfo : EIATTR_EXIT_INSTR_OFFSETS
	.align		4
        /*0a70*/ 	.byte	0x04, 0x1c
        /*0a72*/ 	.short	(.L_1126 - .L_1125)


	//   ....[0]....
.L_1125:
        /*0a74*/ 	.word	0x00000950


	//   ....[1]....
        /*0a78*/ 	.word	0x00007090


	//   ....[2]....
        /*0a7c*/ 	.word	0x0000ae30


	//----- nvinfo : EIATTR_MAX_THREADS
	.align		4
.L_1126:
        /*0a80*/ 	.byte	0x04, 0x05
        /*0a82*/ 	.short	(.L_1128 - .L_1127)
.L_1127:
        /*0a84*/ 	.word	0x00000180
        /*0a88*/ 	.word	0x00000001
        /*0a8c*/ 	.word	0x00000001


	//----- nvinfo : EIATTR_CRS_STACK_SIZE
	.align		4
.L_1128:
        /*0a90*/ 	.byte	0x04, 0x1e
        /*0a92*/ 	.short	(.L_1130 - .L_1129)
.L_1129:
        /*0a94*/ 	.word	0x00000000


	//----- nvinfo : EIATTR_CBANK_PARAM_SIZE
	.align		4
.L_1130:
        /*0a98*/ 	.byte	0x03, 0x19
        /*0a9a*/ 	.short	0x0a70


	//----- nvinfo : EIATTR_PARAM_CBANK
	.align		4
        /*0a9c*/ 	.byte	0x04, 0x0a
        /*0a9e*/ 	.short	(.L_1132 - .L_1131)
	.align		4
.L_1131:
        /*0aa0*/ 	.word	index@(.nv.constant0._ZN7cutlass13device_kernelIN5flash11enable_sm90INS1_16FlashAttnFwdSm90INS1_25CollectiveMainloopFwdSm90ILi2EN4cute5tupleIJNS5_1CILi1EEES8_S8_EEENS6_IJNS7_ILi128EEENS7_ILi96EEENS7_ILi64EEEEEELi256ENS_6half_tEfNS_4arch4Sm90ELb0ELb0ELb0ELb0ELb1ELb0ELb0ELb1ELb0ELb1ELb0ELb0EEENS1_21CollectiveEpilogueFwdINS6_IJSA_NS7_ILi256EEESB_EEES9_SE_SG_Li256ELb0ELb1ELb0ELb0EEENS1_29StaticPersistentTileSchedulerILb0EEEEEEEEEvNT_6ParamsE)
        /*0aa4*/ 	.short	0x0210
        /*0aa6*/ 	.short	0x0a70


	//----- nvinfo : EIATTR_SW_WAR
	.align		4
.L_1132:
        /*0aa8*/ 	.byte	0x04, 0x36
        /*0aaa*/ 	.short	(.L_1134 - .L_1133)
.L_1133:
        /*0aac*/ 	.word	0x00000008
.L_1134:


//--------------------- .nv.info._ZN7cutlass13device_kernelIN5flash11enable_sm90INS1_16FlashAttnFwdSm90INS1_25CollectiveMainloopFwdSm90ILi2EN4cute5tupleIJNS5_1CILi1EEES8_S8_EEENS6_IJNS7_ILi128EEENS7_ILi96EEENS7_ILi64EEEEEELi256ENS_6half_tEfNS_4arch4Sm90ELb0ELb0ELb0ELb0ELb1ELb0ELb1ELb1ELb0ELb1ELb0ELb0EEENS1_21CollectiveEpilogueFwdINS6_IJSA_NS7_ILi256EEESB_EEES9_SE_SG_Li256ELb0ELb1ELb0ELb0EEENS1_29StaticPersistentTileSchedulerILb0EEEEEEEEEvNT_6ParamsE --------------------------
	.section	.nv.info._ZN7cutlass13device_kernelIN5flash11enable_sm90INS1_16FlashAttnFwdSm90INS1_25CollectiveMainloopFwdSm90ILi2EN4cute5tupleIJNS5_1CILi1EEES8_S8_EEENS6_IJNS7_ILi128EEENS7_ILi96EEENS7_ILi64EEEEEELi256ENS_6half_tEfNS_4arch4Sm90ELb0ELb0ELb0ELb0ELb1ELb0ELb1ELb1ELb0ELb1ELb0ELb0EEENS1_21CollectiveEpilogueFwdINS6_IJSA_NS7_ILi256EEESB_EEES9_SE_SG_Li256ELb0ELb1ELb0ELb0EEENS1_29StaticPersistentTileSchedulerILb0EEEEEEEEEvNT_6ParamsE,"",@"SHT_CUDA_INFO"
	.sectionflags	@""
	.align	4


	//----- nvinfo : EIATTR_CUDA_API_VERSION
	.align		4
        /*0000*/ 	.byte	0x04, 0x37
        /*0002*/ 	.short	(.L_1136 - .L_1135)
.L_1135:
        /*0004*/ 	.word	0x00000082


	//----- nvinfo : EIATTR_KPARAM_INFO
	.align		4
.L_1136:
        /*0008*/ 	.byte	0x04, 0x17
        /*000a*/ 	.short	(.L_1138 - .L_1137)
.L_1137:
        /*000c*/ 	.word	0x00000000
        /*0010*/ 	.short	0x0000
        /*0012*/ 	.short	0x0070
        /*0014*/ 	.byte	0x00, 0xf0, 0x01, 0x2c


	//----- nvinfo : EIATTR_SPARSE_MMA_MASK
	.align		4
.L_1138:
        /*0018*/ 	.byte	0x03, 0x50
        /*001a*/ 	.short	0x0000


	//----- nvinfo : EIATTR_MAXREG_COUNT
	.align		4
        /*001c*/ 	.byte	0x03, 0x1b
        /*001e*/ 	.short	0x00a8


	//----- nvinfo : EIATTR_NUM_BARRIERS
	.align		4
        /*0020*/ 	.byte	0x02, 0x4c
        /*0022*/ 	.byte	0x10
	.zero		1


	//----- nvinfo : EIATTR_EXTERNS
	.align		4
        /*0024*/ 	.byte	0x04, 0x0f
        /*0026*/ 	.short	(.L_1140 - .L_1139)


	//   ....[0]....
	.align		4
.L_1139:
        /*0028*/ 	.word	index@(__assertfail)


	//----- nvinfo : EIATTR_ANNOTATIONS
	.align		4
.L_1140:
        /*002c*/ 	.byte	0x04, 0x55
        /*002e*/ 	.short	(.L_1142 - .L_1141)


	//   ....[0]....
.L_1141:
        /* <DEDUP_REMOVED lines=12> */


	//----- nvinfo : EIATTR_MERCURY_ISA_VERSION
	.align		4
.L_1142:
        /*00e0*/ 	.byte	0x03, 0x5f
        /*00e2*/ 	.short	0x0101


	//----- nvinfo : EIATTR_INT_WARP_WIDE_INSTR_OFFSETS
	.align		4
        /*00e4*/ 	.byte	0x04, 0x31
        /*00e6*/ 	.short	(.L_1144 - .L_1143)


	//   ....[0]....
.L_1143:
        /*00e8*/ 	.word	0x000000c0


	//   ....[1]....
        /*00ec*/ 	.word	0x000000d0


	//   ....[2]....
        /*00f0*/ 	.word	0x000000e0


	//   ....[3]....
        /*00f4*/ 	.word	0x00000180


	//----- nvinfo : EIATTR_COOP_GROUP_MASK_REGIDS
	.align		4
.L_1144:
        /*00f8*/ 	.byte	0x04, 0x29
        /*00fa*/ 	.short	(.L_1146 - .L_1145)


	//   ....[0]....
.L_1145:
        /*00fc*/ 	.word	0xffffffff


	//   ....[1]....
        /*0100*/ 	.word	0xffffffff


	//   ....[2]....
        /*0104*/ 	.word	0xffffffff


	//   ....[3]....
        /*0108*/ 	.word	0xffffffff


	//   ....[4]....
        /*010c*/ 	.word	0xffffffff


	//   ....[5]....
        /*0110*/ 	.word	0xffffffff


	//   ....[6]....
        /*0114*/ 	.word	0xffffffff


	//   ....[7]....
        /*0118*/ 	.word	0xffffffff


	//   ....[8]....
        /*011c*/ 	.word	0xffffffff


	//   ....[9]....
        /*0120*/ 	.word	0xffffffff


	//   ....[10]....
        /*0124*/ 	.word	0xffffffff


	//   ....[11]....
        /*0128*/ 	.word	0xffffffff


	//   ....[12]....
        /*012c*/ 	.word	0xffffffff


	//   ....[13]....
        /*0130*/ 	.word	0xffffffff


	//   ....[14]....
        /*0134*/ 	.word	0xffffffff


	//   ....[15]....
        /*0138*/ 	.word	0xffffffff


	//   ....[16]....
        /*013c*/ 	.word	0xffffffff


	//   ....[17]....
        /*0140*/ 	.word	0xffffffff


	//   ....[18]....
        /*0144*/ 	.word	0xffffffff


	//   ....[19]....
        /*0148*/ 	.word	0xffffffff


	//   ....[20]....
        /*014c*/ 	.word	0xffffffff


	//   ....[21]....
        /*0150*/ 	.word	0xffffffff


	//   ....[22]....
        /*0154*/ 	.word	0xffffffff


	//   ....[23]....
        /*0158*/ 	.word	0xffffffff


	//   ....[24]....
        /*015c*/ 	.word	0xffffffff


	//   ....[25]....
        /*0160*/ 	.word	0xffffffff


	//   ....[26]....
        /*0164*/ 	.word	0xffffffff


	//   ....[27]....
        /*0168*/ 	.word	0xffffffff


	//   ....[28]....
        /*016c*/ 	.word	0xffffffff


	//   ....[29]....
        /*0170*/ 	.word	0xffffffff


	//   ....[30]....
        /*0174*/ 	.word	0xffffffff


	//   ....[31]....
        /*0178*/ 	.word	0xffffffff


	//   ....[32]....
        /*017c*/ 	.word	0xffffffff


	//   ....[33]....
        /*0180*/ 	.word	0xffffffff


	//   ....[34]....
        /*0184*/ 	.word	0xffffffff


	//   ....[35]....
        /*0188*/ 	.word	0xffffffff


	//   ....[36]....
        /*018c*/ 	.word	0xffffffff


	//   ....[37]....
        /*0190*/ 	.word	0xffffffff


	//   ....[38]....
        /*0194*/ 	.word	0xffffffff


	//   ....[39]....
        /*0198*/ 	.word	0xffffffff


	//   ....[40]....
        /*019c*/ 	.word	0xffffffff


	//   ....[41]....
        /*01a0*/ 	.word	0xffffffff


	//   ....[42]....
        /*01a4*/ 	.word	0xffffffff


	//   ....[43]....
        /*01a8*/ 	.word	0xffffffff


	//   ....[44]....
        /*01ac*/ 	.word	0xffffffff


	//   ....[45]....
        /*01b0*/ 	.word	0xffffffff


	//   ....[46]....
        /*01b4*/ 	.word	0xffffffff


	//   ....[47]....
        /*01b8*/ 	.word	0xffffffff


	//   ....[48]....
        /*01bc*/ 	.word	0xffffffff


	//   ....[49]....
        /*01c0*/ 	.word	0xffffffff


	//   ....[50]....
        /*01c4*/ 	.word	0xffffffff


	//   ....[51]....
        /*01c8*/ 	.word	0xffffffff


	//   ....[52]....
        /*01cc*/ 	.word	0xffffffff


	//   ....[53]....
        /*01d0*/ 	.word	0xffffffff


	//   ....[54]....
        /*01d4*/ 	.word	0xffffffff


	//   ....[55]....
        /*01d8*/ 	.word	0xffffffff


	//   ....[56]....
        /*01dc*/ 	.word	0xffffffff


	//   ....[57]....
        /*01e0*/ 	.word	0xffffffff


	//   ....[58]....
        /*01e4*/ 	.word	0xffffffff


	//   ....[59]....
        /*01e8*/ 	.word	0xffffffff


	//   ....[60]....
        /*01ec*/ 	.word	0xffffffff


	//   ....[61]....
        /*01f0*/ 	.word	0xffffffff


	//   ....[62]....
        /*01f4*/ 	.word	0xffffffff


	//   ....[63]....
        /*01f8*/ 	.word	0xffffffff


	//   ....[64]....
        /*01fc*/ 	.word	0xffffffff


	//   ....[65]....
        /*0200*/ 	.word	0xffffffff


	//   ....[66]....
        /*0204*/ 	.word	0xffffffff


	//   ....[67]....
        /*0208*/ 	.word	0xffffffff


	//   ....[68]....
        /*020c*/ 	.word	0xffffffff


	//   ....[69]....
        /*0210*/ 	.word	0xffffffff


	//   ....[70]....
        /*0214*/ 	.word	0xffffffff


	//   ....[71]....
        /*0218*/ 	.word	0xffffffff


	//   ....[72]....
        /*021c*/ 	.word	0xffffffff


	//   ....[73]....
        /*0220*/ 	.word	0xffffffff


	//   ....[74]....
        /*0224*/ 	.word	0xffffffff


	//   ....[75]....
        /*0228*/ 	.word	0xffffffff


	//   ....[76]....
        /*022c*/ 	.word	0xffffffff


	//   ....[77]....
        /*0230*/ 	.word	0xffffffff


	//   ....[78]....
        /*0234*/ 	.word	0xffffffff


	//   ....[79]....
        /*0238*/ 	.word	0xffffffff


	//   ....[80]....
        /*023c*/ 	.word	0xffffffff


	//   ....[81]....
        /*0240*/ 	.word	0xffffffff


	//   ....[82]....
        /*0244*/ 	.word	0xffffffff


	//   ....[83]....
        /*0248*/ 	.word	0xffffffff


	//   ....[84]....
        /*024c*/ 	.word	0xffffffff


	//   ....[85]....
        /*0250*/ 	.word	0xffffffff


	//   ....[86]....
        /*0254*/ 	.word	0xffffffff


	//   ....[87]....
        /*0258*/ 	.word	0xffffffff


	//   ....[88]....
        /*025c*/ 	.word	0xffffffff


	//   ....[89]....
        /*0260*/ 	.word	0xffffffff


	//   ....[90]....
        /*0264*/ 	.word	0xffffffff


	//   ....[91]....
        /*0268*/ 	.word	0xffffffff


	//   ....[92]....
        /*026c*/ 	.word	0xffffffff


	//   ....[93]....
        /*0270*/ 	.word	0xffffffff


	//   ....[94]....
        /*0274*/ 	.word	0xffffffff


	//   ....[95]....
        /*0278*/ 	.word	0xffffffff


	//   ....[96]....
        /*027c*/ 	.word	0xffffffff


	//   ....[97]....
        /*0280*/ 	.word	0xffffffff


	//   ....[98]....
        /*0284*/ 	.word	0xffffffff


	//   ....[99]....
        /*0288*/ 	.word	0xffffffff


	//   ....[100]....
        /*028c*/ 	.word	0xffffffff


	//   ....[101]....
        /*0290*/ 	.word	0xffffffff


	//   ....[102]....
        /*0294*/ 	.word	0xffffffff


	//   ....[103]....
        /*0298*/ 	.word	0xffffffff


	//   ....[104]....
        /*029c*/ 	.word	0xffffffff


	//   ....[105]....
        /*02a0*/ 	.word	0xffffffff


	//   ....[106]....
        /*02a4*/ 	.word	0xffffffff


	//   ....[107]....
        /*02a8*/ 	.word	0xffffffff


	//   ....[108]....
        /*02ac*/ 	.word	0xffffffff


	//   ....[109]....
        /*02b0*/ 	.word	0xffffffff


	//   ....[110]....
        /*02b4*/ 	.word	0xffffffff


	//   ....[111]....
        /*02b8*/ 	.word	0xffffffff


	//   ....[112]....
        /*02bc*/ 	.word	0x0500000f


	//   ....[113]....
        /*02c0*/ 	.word	0x0500000f


	//   ....[114]....
        /*02c4*/ 	.word	0x0500000f


	//   ....[115]....
        /*02c8*/ 	.word	0x0500000f


	//   ....[116]....
        /*02cc*/ 	.word	0x0500000f


	//   ....[117]....
        /*02d0*/ 	.word	0x0500000f


	//   ....[118]....
        /*02d4*/ 	.word	0x0500000f


	//   ....[119]....
        /*02d8*/ 	.word	0x0500000f


	//   ....[120]....
        /*02dc*/ 	.word	0x0500000f


	//   ....[121]....
        /*02e0*/ 	.word	0x0500000f


	//   ....[122]....
        /*02e4*/ 	.word	0x0500000f


	//   ....[123]....
        /*02e8*/ 	.word	0x0500000f


	//   ....[124]....
        /*02ec*/ 	.word	0x0500000f


	//   ....[125]....
        /*02f0*/ 	.word	0x0500000f


	//   ....[126]....
        /*02f4*/ 	.word	0x0500000f


	//   ....[127]....
        /*02f8*/ 	.word	0x0500000f


	//   ....[128]....
        /*02fc*/ 	.word	0x0500000f


	//   ....[129]....
        /*0300*/ 	.word	0x0500000f


	//   ....[130]....
        /*0304*/ 	.word	0x0500000f


	//   ....[131]....
        /*0308*/ 	.word	0x0500000f


	//   ....[132]....
        /*030c*/ 	.word	0x0500000f


	//   ....[133]....
        /*0310*/ 	.word	0x0500000f


	//   ....[134]....
        /*0314*/ 	.word	0x0500000f


	//   ....[135]....
        /*0318*/ 	.word	0x0500000f


	//   ....[136]....
        /*031c*/ 	.word	0x0500000f


	//   ....[137]....
        /*0320*/ 	.word	0x0500000f


	//   ....[138]....
        /*0324*/ 	.word	0x0500000f


	//   ....[139]....
        /*0328*/ 	.word	0x0500000f


	//   ....[140]....
        /*032c*/ 	.word	0x0500000f


	//   ....[141]....
        /*0330*/ 	.word	0x0500000f


	//   ....[142]....
        /*0334*/ 	.word	0x0500000f


	//   ....[143]....
        /*0338*/ 	.word	0x0500000f


	//   ....[144]....
        /*033c*/ 	.word	0x0500000f


	//   ....[145]....
        /*0340*/ 	.word	0x0500000f


	//   ....[146]....
        /*0344*/ 	.word	0x0500000f


	//   ....[147]....
        /*0348*/ 	.word	0x0500000f


	//   ....[148]....
        /*034c*/ 	.word	0x0500000f


	//   ....[149]....
        /*0350*/ 	.word	0x0500000f


	//   ....[150]....
        /*0354*/ 	.word	0x0500000f


	//   ....[151]....
        /*0358*/ 	.word	0x0500000f


	//   ....[152]....
        /*035c*/ 	.word	0x0500000f


	//   ....[153]....
        /*0360*/ 	.word	0x0500000f


	//   ....[154]....
        /*0364*/ 	.word	0x0500000f


	//   ....[155]....
        /*0368*/ 	.word	0x0500000f


	//   ....[156]....
        /*036c*/ 	.word	0x0500000f


	//   ....[157]....
        /*0370*/ 	.word	0x0500000f


	//   ....[158]....
        /*0374*/ 	.word	0x0500000f


	//   ....[159]....
        /*0378*/ 	.word	0x0500000f


	//   ....[160]....
        /*037c*/ 	.word	0x0500000f


	//   ....[161]....
        /*0380*/ 	.word	0x0500000f


	//   ....[162]....
        /*0384*/ 	.word	0x0500000f


	//   ....[163]....
        /*0388*/ 	.word	0x0500000f


	//   ....[164]....
        /*038c*/ 	.word	0x0500000f


	//   ....[165]....
        /*0390*/ 	.word	0x0500000f


	//   ....[166]....
        /*0394*/ 	.word	0x0500000f


	//   ....[167]....
        /*0398*/ 	.word	0x0500000f


	//   ....[168]....
        /*039c*/ 	.word	0x0500000f


	//   ....[169]....
        /*03a0*/ 	.word	0x0500000f


	//   ....[170]....
        /*03a4*/ 	.word	0x0500000f


	//   ....[171]....
        /*03a8*/ 	.word	0x0500000f


	//   ....[172]....
        /*03ac*/ 	.word	0x0500000f


	//   ....[173]....
        /*03b0*/ 	.word	0x0500000f


	//   ....[174]....
        /*03b4*/ 	.word	0x0500000f


	//   ....[175]....
        /*03b8*/ 	.word	0x0500000f


	//   ....[176]....
        /*03bc*/ 	.word	0x0500000f


	//   ....[177]....
        /*03c0*/ 	.word	0x0500000f


	//   ....[178]....
        /*03c4*/ 	.word	0x0500000f


	//   ....[179]....
        /*03c8*/ 	.word	0x0500000f


	//   ....[180]....
        /*03cc*/ 	.word	0x0500000f


	//   ....[181]....
        /*03d0*/ 	.word	0x0500000f


	//   ....[182]....
        /*03d4*/ 	.word	0x0500000f


	//   ....[183]....
        /*03d8*/ 	.word	0x0500000f


	//   ....[184]....
        /*03dc*/ 	.word	0x0500000f


	//   ....[185]....
        /*03e0*/ 	.word	0x0500000f


	//   ....[186]....
        /*03e4*/ 	.word	0x0500000f


	//   ....[187]....
        /*03e8*/ 	.word	0x0500000f


	//   ....[188]....
        /*03ec*/ 	.word	0x0500000f


	//   ....[189]....
        /*03f0*/ 	.word	0x0500000f


	//   ....[190]....
        /*03f4*/ 	.word	0x0500000f


	//   ....[191]....
        /*03f8*/ 	.word	0x0500000f


	//   ....[192]....
        /*03fc*/ 	.word	0x0500000f


	//   ....[193]....
        /*0400*/ 	.word	0x0500000f


	//----- nvinfo : EIATTR_COOP_GROUP_INSTR_OFFSETS
	.align		4
.L_1146:
        /*0404*/ 	.byte	0x04, 0x28
        /*0406*/ 	.short	(.L_1148 - .L_1147)


	//   ....[0]....
.L_1147:
        /*0408*/ 	.word	0x00000080


	//   ....[1]....
        /*040c*/ 	.word	0x00000090


	//   ....[2]....
        /*0410*/ 	.word	0x000002f0


	//   ....[3]....
        /*0414*/ 	.word	0x00000450


	//   ....[4]....
        /*0418*/ 	.word	0x00000570


	//   ....[5]....
        /*041c*/ 	.word	0x000006d0


	//   ....[6]....
        /*0420*/ 	.word	0x00000d00


	//   ....[7]....
        /*0424*/ 	.word	0x000024b0


	//   ....[8]....
        /*0428*/ 	.word	0x000024d0


	//   ....[9]....
        /*042c*/ 	.word	0x000024f0


	//   ....[10]....
        /*0430*/ 	.word	0x00002510


	//   ....[11]....
        /*0434*/ 	.word	0x00004090


	//   ....[12]....
        /*0438*/ 	.word	0x00004100


	//   ....[13]....
        /*043c*/ 	.word	0x00004110


	//   ....[14]....
        /*0440*/ 	.word	0x00004140


	//   ....[15]....
        /*0444*/ 	.word	0x000056b0


	//   ....[16]....
        /*0448*/ 	.word	0x000056f0


	//   ....[17]....
        /*044c*/ 	.word	0x000057b0


	//   ....[18]....
        /*0450*/ 	.word	0x000057d0


	//   ....[19]....
        /*0454*/ 	.word	0x00007160


	//   ....[20]....
        /*0458*/ 	.word	0x00007190


	//   ....[21]....
        /*045c*/ 	.word	0x00007250


	//   ....[22]....
        /*0460*/ 	.word	0x00007280


	//   ....[23]....
        /*0464*/ 	.word	0x000078b0


	//   ....[24]....
        /*0468*/ 	.word	0x000078f0


	//   ....[25]....
        /*046c*/ 	.word	0x00007a30


	//   ....[26]....
        /*0470*/ 	.word	0x00007a50


	//   ....[27]....
        /*0474*/ 	.word	0x00007b80


	//   ....[28]....
        /*0478*/ 	.word	0x00007ba0


	//   ....[29]....
        /*047c*/ 	.word	0x00007ce0


	//   ....[30]....
        /*0480*/ 	.word	0x00007d20


	//   ....[31]....
        /*0484*/ 	.word	0x00009430


	//   ....[32]....
        /*0488*/ 	.word	0x00009460


	//   ....[33]....
        /*048c*/ 	.word	0x00009490


	//   ....[34]....
        /*0490*/ 	.word	0x000094a0


	//   ....[35]....
        /*0494*/ 	.word	0x000094e0


	//   ....[36]....
        /*0498*/ 	.word	0x00009520


	//   ....[37]....
        /*049c*/ 	.word	0x00009540


	//   ....[38]....
        /*04a0*/ 	.word	0x000095a0


	//   ....[39]....
        /*04a4*/ 	.word	0x000095c0


	//   ....[40]....
        /*04a8*/ 	.word	0x000095e0


	//   ....[41]....
        /*04ac*/ 	.word	0x00009620


	//   ....[42]....
        /*04b0*/ 	.word	0x00009650


	//   ....[43]....
        /*04b4*/ 	.word	0x00009cc0


	//   ....[44]....
        /*04b8*/ 	.word	0x00009cf0


	//   ....[45]....
        /*04bc*/ 	.word	0x00009d40


	//   ....[46]....
        /*04c0*/ 	.word	0x00009d60


	//   ....[47]....
        /*04c4*/ 	.word	0x00009d80


	//   ....[48]....
        /*04c8*/ 	.word	0x00009d90


	//   ....[49]....
        /*04cc*/ 	.word	0x00009da0


	//   ....[50]....
        /*04d0*/ 	.word	0x00009db0


	//   ....[51]....
        /*04d4*/ 	.word	0x00009dc0


	//   ....[52]....
        /*04d8*/ 	.word	0x00009e00


	//   ....[53]....
        /*04dc*/ 	.word	0x00009e30


	//   ....[54]....
        /*04e0*/ 	.word	0x00009ec0


	//   ....[55]....
        /*04e4*/ 	.word	0x00009ff0


	//   ....[56]....
        /*04e8*/ 	.word	0x0000a060


	//   ....[57]....
        /*04ec*/ 	.word	0x0000a1f0


	//   ....[58]....
        /*04f0*/ 	.word	0x0000a210


	//   ....[59]....
        /*04f4*/ 	.word	0x0000a760


	//   ....[60]....
        /*04f8*/ 	.word	0x0000a790


	//   ....[61]....
        /*04fc*/ 	.word	0x0000a7a0


	//   ....[62]....
        /*0500*/ 	.word	0x0000a7e0


	//   ....[63]....
        /*0504*/ 	.word	0x0000a8a0


	//   ....[64]....
        /*0508*/ 	.word	0x0000a900


	//   ....[65]....
        /*050c*/ 	.word	0x0000a980


	//   ....[66]....
        /*0510*/ 	.word	0x0000a9a0


	//   ....[67]....
        /*0514*/ 	.word	0x0000aa30


	//   ....[68]....
        /*0518*/ 	.word	0x0000aa50


	//   ....[69]....
        /*051c*/ 	.word	0x0000aae0


	//   ....[70]....
        /*0520*/ 	.word	0x0000ab00


	//   ....[71]....
        /*0524*/ 	.word	0x0000ab90


	//   ....[72]....
        /*0528*/ 	.word	0x0000abb0


	//   ....[73]....
        /*052c*/ 	.word	0x0000ac40


	//   ....[74]....
        /*0530*/ 	.word	0x0000ac90


	//   ....[75]....
        /*0534*/ 	.word	0x0000b040


	//   ....[76]....
        /*0538*/ 	.word	0x0000b130


	//   ....[77]....
        /*053c*/ 	.word	0x0000b2c0


	//   ....[78]....
        /*0540*/ 	.word	0x0000b2f0


	//   ....[79]....
        /*0544*/ 	.word	0x0000b340


	//   ....[80]....
        /*0548*/ 	.word	0x0000b390


	//   ....[81]....
        /*054c*/ 	.word	0x0000b3e0


	//   ....[82]....
        /*0550*/ 	.word	0x0000b450


	//   ....[83]....
        /*0554*/ 	.word	0x0000b460


	//   ....[84]....
        /*0558*/ 	.word	0x0000b490


	//   ....[85]....
        /*055c*/ 	.word	0x0000b4b0


	//   ....[86]....
        /*0560*/ 	.word	0x0000b4e0


	//   ....[87]....
        /*0564*/ 	.word	0x0000bc70


	//   ....[88]....
        /*0568*/ 	.word	0x0000bc90


	//   ....[89]....
        /*056c*/ 	.word	0x0000bca0


	//   ....[90]....
        /*0570*/ 	.word	0x0000bcb0


	//   ....[91]....
        /*0574*/ 	.word	0x0000bcd0


	//   ....[92]....
        /*0578*/ 	.word	0x0000bd00


	//   ....[93]....
        /*057c*/ 	.word	0x0000bd20


	//   ....[94]....
        /*0580*/ 	.word	0x0000bd50


	//   ....[95]....
        /*0584*/ 	.word	0x0000bd70


	//   ....[96]....
        /*0588*/ 	.word	0x0000bda0


	//   ....[97]....
        /*058c*/ 	.word	0x0000bdd0


	//   ....[98]....
        /*0590*/ 	.word	0x0000bdf0


	//   ....[99]....
        /*0594*/ 	.word	0x0000c160


	//   ....[100]....
        /*0598*/ 	.word	0x0000c180


	//   ....[101]....
        /*059c*/ 	.word	0x0000c190


	//   ....[102]....
        /*05a0*/ 	.word	0x0000c1b0


	//   ....[103]....
        /*05a4*/ 	.word	0x0000c1d0


	//   ....[104]....
        /*05a8*/ 	.word	0x0000c230


	//   ....[105]....
        /*05ac*/ 	.word	0x0000c250


	//   ....[106]....
        /*05b0*/ 	.word	0x0000c2b0


	//   ....[107]....
        /*05b4*/ 	.word	0x0000c2d0


	//   ....[108]....
        /*05b8*/ 	.word	0x0000c330


	//   ....[109]....
        /*05bc*/ 	.word	0x0000c360


	//   ....[110]....
        /*05c0*/ 	.word	0x0000c3b0


	//   ....[111]....
        /*05c4*/ 	.word	0x0000c770


	//   ....[112]....
        /*05c8*/ 	.word	0x0000ccc0


	//   ....[113]....
        /*05cc*/ 	.word	0x0000cdb0


	//   ....[114]....
        /*05d0*/ 	.word	0x0000ce50


	//   ....[115]....
        /*05d4*/ 	.word	0x0000cec0


	//   ....[116]....
        /*05d8*/ 	.word	0x0000cf70


	//   ....[117]....
        /*05dc*/ 	.word	0x0000d070


	//   ....[118]....
        /*05e0*/ 	.word	0x0000d0c0


	//   ....[119]....
        /*05e4*/ 	.word	0x0000d1c0


	//   ....[120]....
        /*05e8*/ 	.word	0x0000d210


	//   ....[121]....
        /*05ec*/ 	.word	0x0000d270


	//   ....[122]....
        /*05f0*/ 	.word	0x0000d340


	//   ....[123]....
        /*05f4*/ 	.word	0x0000d430


	//   ....[124]....
        /*05f8*/ 	.word	0x0000d480


	//   ....[125]....
        /*05fc*/ 	.word	0x0000d540


	//   ....[126]....
        /*0600*/ 	.word	0x0000d5d0


	//   ....[127]....
        /*0604*/ 	.word	0x0000d670


	//   ....[128]....
        /*0608*/ 	.word	0x0000d740


	//   ....[129]....
        /*060c*/ 	.word	0x0000d860


	//   ....[130]....
        /*0610*/ 	.word	0x0000d8d0


	//   ....[131]....
        /*0614*/ 	.word	0x0000d930


	//   ....[132]....
        /*0618*/ 	.word	0x0000da20


	//   ....[133]....
        /*061c*/ 	.word	0x0000dac0


	//   ....[134]....
        /*0620*/ 	.word	0x0000dbc0


	//   ....[135]....
        /*0624*/ 	.word	0x0000dcc0


	//   ....[136]....
        /*0628*/ 	.word	0x0000dd30


	//   ....[137]....
        /*062c*/ 	.word	0x0000dd90


	//   ....[138]....
        /*0630*/ 	.word	0x0000de70


	//   ....[139]....
        /*0634*/ 	.word	0x0000df80


	//   ....[140]....
        /*0638*/ 	.word	0x0000dfd0


	//   ....[141]....
        /*063c*/ 	.word	0x0000e060


	//   ....[142]....
        /*0640*/ 	.word	0x0000e100


	//   ....[143]....
        /*0644*/ 	.word	0x0000e180


	//   ....[144]....
        /*0648*/ 	.word	0x0000e250


	//   ....[145]....
        /*064c*/ 	.word	0x0000e360


	//   ....[146]....
        /*0650*/ 	.word	0x0000e3b0


	//   ....[147]....
        /*0654*/ 	.word	0x0000e420


	//   ....[148]....
        /*0658*/ 	.word	0x0000e510


	//   ....[149]....
        /*065c*/ 	.word	0x0000e620


	//   ....[150]....
        /*0660*/ 	.word	0x0000e670


	//   ....[151]....
        /*0664*/ 	.word	0x0000e6f0


	//   ....[152]....
        /*0668*/ 	.word	0x0000e7d0


	//   ....[153]....
        /*066c*/ 	.word	0x0000e8e0


	//   ....[154]....
        /*0670*/ 	.word	0x0000e930


	//   ....[155]....
        /*0674*/ 	.word	0x0000e9b0


	//   ....[156]....
        /*0678*/ 	.word	0x0000ea80


	//   ....[157]....
        /*067c*/ 	.word	0x0000ebc0


	//   ....[158]....
        /*0680*/ 	.word	0x0000ec90


	//   ....[159]....
        /*0684*/ 	.word	0x0000ed30


	//   ....[160]....
        /*0688*/ 	.word	0x0000ee70


	//   ....[161]....
        /*068c*/ 	.word	0x0000eed0


	//   ....[162]....
        /*0690*/ 	.word	0x0000eff0


	//   ....[163]....
        /*0694*/ 	.word	0x0000f050


	//   ....[164]....
        /*0698*/ 	.word	0x0000f170


	//   ....[165]....
        /*069c*/ 	.word	0x0000f1d0


	//   ....[166]....
        /*06a0*/ 	.word	0x0000f2e0


	//   ....[167]....
        /*06a4*/ 	.word	0x0000f340


	//   ....[168]....
        /*06a8*/ 	.word	0x0000f420


	//   ....[169]....
        /*06ac*/ 	.word	0x0000f500


	//   ....[170]....
        /*06b0*/ 	.word	0x0000f5a0


	//   ....[171]....
        /*06b4*/ 	.word	0x0000f600


	//   ....[172]....
        /*06b8*/ 	.word	0x0000f6a0


	//   ....[173]....
        /*06bc*/ 	.word	0x0000f700


	//   ....[174]....
        /*06c0*/ 	.word	0x0000f7a0


	//   ....[175]....
        /*06c4*/ 	.word	0x0000f800


	//   ....[176]....
        /*06c8*/ 	.word	0x0000f8b0


	//   ....[177]....
        /*06cc*/ 	.word	0x0000f910


	//   ....[178]....
        /*06d0*/ 	.word	0x0000f9c0


	//   ....[179]....
        /*06d4*/ 	.word	0x0000fa20


	//   ....[180]....
        /*06d8*/ 	.word	0x0000fad0


	//   ....[181]....
        /*06dc*/ 	.word	0x0000fbb0


	//   ....[182]....
        /*06e0*/ 	.word	0x0000fc50


	//   ....[183]....
        /*06e4*/ 	.word	0x0000fcb0


	//   ....[184]....
        /*06e8*/ 	.word	0x0000fd80


	//   ....[185]....
        /*06ec*/ 	.word	0x0000fde0


	//   ....[186]....
        /*06f0*/ 	.word	0x0000feb0


	//   ....[187]....
        /*06f4*/ 	.word	0x0000ff10


	//   ....[188]....
        /*06f8*/ 	.word	0x0000ffe0


	//   ....[189]....
        /*06fc*/ 	.word	0x00010040


	//   ....[190]....
        /*0700*/ 	.word	0x00010110


	//   ....[191]....
        /*0704*/ 	.word	0x00010170


	//   ....[192]....
        /*0708*/ 	.word	0x00010250


	//   ....[193]....
        /*070c*/ 	.word	0x00010360


	//----- nvinfo : EIATTR_REG_RECONFIG
	.align		4
.L_1148:
        /*0710*/ 	.byte	0x01, 0x54
	.zero		2


	//----- nvinfo : EIATTR_SYSCALL_OFFSETS
	.align		4
        /*0714*/ 	.byte	0x04, 0x46
        /*0716*/ 	.short	(.L_1150 - .L_1149)


	//   ....[0]....
.L_1149:
        /*0718*/ 	.word	0x00001070


	//   ....[1]....
        /*071c*/ 	.word	0x00008ce0


	//   ....[2]....
        /*0720*/ 	.word	0x00008e20


	//   ....[3]....
        /*0724*/ 	.word	0x00008f10


	//   ....[4]....
        /*0728*/ 	.word	0x000099c0


	//   ....[5]....
        /*072c*/ 	.word	0x0000a480


	//----- nvinfo : EIATTR_MBARRIER_INSTR_OFFSETS
	.align		4
.L_1150:
        /*0730*/ 	.byte	0x04, 0x39
        /*0732*/ 	.short	(.L_1152 - .L_1151)


	//   ....[0]....
.L_1151:
        /*0734*/ 	.word	0x00000190
        /*0738*/ 	.word	0x000000ff
        /*073c*/ 	.word	0x00032400
        /*0740*/ 	.short	0x0100
        /*0742*/ 	.byte	0x08
	.zero		1


	//   ....[1]....
        /*0744*/ 	.word	0x000001a0
        /*0748*/ 	.word	0x000000ff
        /*074c*/ 	.word	0x00032410
        /*0750*/ 	.short	0x0100
        /*0752*/ 	.byte	0x08
	.zero		1


	//   ....[2]....
        /*0754*/ 	.word	0x000001b0
        /*0758*/ 	.word	0x000000ff
        /*075c*/ 	.word	0x00032420
        /*0760*/ 	.short	0x0100
        /*0762*/ 	.byte	0x08
	.zero		1


	//   ....[3]....
        /*0764*/ 	.word	0x000002a0
        /*0768*/ 	.word	0x000000ff
        /*076c*/ 	.word	0x00032430
        /*0770*/ 	.short	0x0100
        /*0772*/ 	.byte	0x08
	.zero		1


	//   ....[4]....
        /*0774*/ 	.word	0x000002b0
        /*0778*/ 	.word	0x000000ff
        /*077c*/ 	.word	0x00032440
        /*0780*/ 	.short	0x0100
        /*0782*/ 	.byte	0x08
	.zero		1


	//   ....[5]....
        /*0784*/ 	.word	0x000002c0
        /*0788*/ 	.word	0x000000ff
        /*078c*/ 	.word	0x00032438
        /*0790*/ 	.short	0x0100
        /*0792*/ 	.byte	0x08
	.zero		1


	//   ....[6]....
        /*0794*/ 	.word	0x000002d0
        /*0798*/ 	.word	0x000000ff
        /*079c*/ 	.word	0x00032448
        /*07a0*/ 	.short	0x0100
        /*07a2*/ 	.byte	0x08
	.zero		1


	//   ....[7]....
        /*07a4*/ 	.word	0x00000400
        /*07a8*/ 	.word	0x000000ff
        /*07ac*/ 	.word	0x00032450
        /*07b0*/ 	.short	0x0100
        /*07b2*/ 	.byte	0x08
	.zero		1


	//   ....[8]....
        /*07b4*/ 	.word	0x00000410
        /*07b8*/ 	.word	0x000000ff
        /*07bc*/ 	.word	0x00032460
        /*07c0*/ 	.short	0x0100
        /*07c2*/ 	.byte	0x08
	.zero		1


	//   ....[9]....
        /*07c4*/ 	.word	0x00000420
        /*07c8*/ 	.word	0x000000ff
        /*07cc*/ 	.word	0x00032458
        /*07d0*/ 	.short	0x0100
        /*07d2*/ 	.byte	0x08
	.zero		1


	//   ....[10]....
        /*07d4*/ 	.word	0x00000430
        /*07d8*/ 	.word	0x000000ff
        /*07dc*/ 	.word	0x00032468
        /*07e0*/ 	.short	0x0100
        /*07e2*/ 	.byte	0x08
	.zero		1


	//   ....[11]....
        /*07e4*/ 	.word	0x00000520
        /*07e8*/ 	.word	0x000000ff
        /*07ec*/ 	.word	0x00032470
        /*07f0*/ 	.short	0x0100
        /*07f2*/ 	.byte	0x06
	.zero		1


	//   ....[12]....
        /*07f4*/ 	.word	0x00000530
        /*07f8*/ 	.word	0x000000ff
        /*07fc*/ 	.word	0x00032480
        /*0800*/ 	.short	0x0100
        /*0802*/ 	.byte	0x06
	.zero		1


	//   ....[13]....
        /*0804*/ 	.word	0x00000540
        /*0808*/ 	.word	0x000000ff
        /*080c*/ 	.word	0x00032478
        /*0810*/ 	.short	0x0100
        /*0812*/ 	.byte	0x06
	.zero		1


	//   ....[14]....
        /*0814*/ 	.word	0x00000550
        /*0818*/ 	.word	0x000000ff
        /*081c*/ 	.word	0x00032488
        /*0820*/ 	.short	0x0100
        /*0822*/ 	.byte	0x06
	.zero		1


	//   ....[15]....
        /*0824*/ 	.word	0x00000680
        /*0828*/ 	.word	0x000000ff
        /*082c*/ 	.word	0x00032490
        /*0830*/ 	.short	0x0100
        /*0832*/ 	.byte	0x08
	.zero		1


	//   ....[16]....
        /*0834*/ 	.word	0x00000690
        /*0838*/ 	.word	0x000000ff
        /*083c*/ 	.word	0x000324a0
        /*0840*/ 	.short	0x0100
        /*0842*/ 	.byte	0x08
	.zero		1


	//   ....[17]....
        /*0844*/ 	.word	0x000006a0
        /*0848*/ 	.word	0x000000ff
        /*084c*/ 	.word	0x00032498
        /*0850*/ 	.short	0x0100
        /*0852*/ 	.byte	0x08
	.zero		1


	//   ....[18]....
        /*0854*/ 	.word	0x000006b0
        /*0858*/ 	.word	0x000000ff
        /*085c*/ 	.word	0x000324a8
        /*0860*/ 	.short	0x0100
        /*0862*/ 	.byte	0x08
	.zero		1


	//   ....[19]....
        /*0864*/ 	.word	0x000007f0
        /*0868*/ 	.word	0x000000ff
        /*086c*/ 	.word	0x000324b0
        /*0870*/ 	.short	0x0100
        /*0872*/ 	.byte	0x08
	.zero		1


	//   ....[20]....
        /*0874*/ 	.word	0x00000800
        /*0878*/ 	.word	0x000000ff
        /*087c*/ 	.word	0x000324c0
        /*0880*/ 	.short	0x0100
        /*0882*/ 	.byte	0x08
	.zero		1


	//   ....[21]....
        /*0884*/ 	.word	0x00000810
        /*0888*/ 	.word	0x000000ff
        /*088c*/ 	.word	0x000324b8
        /*0890*/ 	.short	0x0100
        /*0892*/ 	.byte	0x08
	.zero		1


	//   ....[22]....
        /*0894*/ 	.word	0x00000820
        /*0898*/ 	.word	0x000000ff
        /*089c*/ 	.word	0x000324c8
        /*08a0*/ 	.short	0x0100
        /*08a2*/ 	.byte	0x08
	.zero		1


	//   ....[23]....
        /*08a4*/ 	.word	0x000010c0
        /*08a8*/ 	.word	0x000000ff
        /*08ac*/ 	.word	0x00032400
        /*08b0*/ 	.short	0x010a
        /*08b2*/ 	.byte	0x33
	.zero		1


	//   ....[24]....
        /*08b4*/ 	.word	0x00001190
        /*08b8*/ 	.word	0x000000ff
        /*08bc*/ 	.word	0x00032430
        /*08c0*/ 	.short	0x010a
        /*08c2*/ 	.byte	0x1b
	.zero		1


	//   ....[25]....
        /*08c4*/ 	.word	0x000011d0
        /*08c8*/ 	.word	0x000000ff
        /*08cc*/ 	.word	0x00032430
        /*08d0*/ 	.short	0x010a
        /*08d2*/ 	.byte	0x1b
	.zero		1


	//   ....[26]....
        /*08d4*/ 	.word	0x00001430
        /*08d8*/ 	.word	0x000000ff
        /*08dc*/ 	.word	0x00032410
        /*08e0*/ 	.short	0x010a
        /*08e2*/ 	.byte	0x33
	.zero		1


	//   ....[27]....
        /*08e4*/ 	.word	0x00001470
        /*08e8*/ 	.word	0x000000ff
        /*08ec*/ 	.word	0x00032450
        /*08f0*/ 	.short	0x010a
        /*08f2*/ 	.byte	0x1b
	.zero		1


	//   ....[28]....
        /*08f4*/ 	.word	0x000014b0
        /*08f8*/ 	.word	0x000000ff
        /*08fc*/ 	.word	0x00032450
        /*0900*/ 	.short	0x010a
        /*0902*/ 	.byte	0x1b
	.zero		1


	//   ....[29]....
        /*0904*/ 	.word	0x00001d60
        /*0908*/ 	.word	0x000000ff
        /*090c*/ 	.word	0x00000000
        /*0910*/ 	.short	0x0101
        /*0912*/ 	.byte	0x06
	.zero		1


	//   ....[30]....
        /*0914*/ 	.word	0x00003220
        /*0918*/ 	.word	0x000000ff
        /*091c*/ 	.word	0x00000000
        /*0920*/ 	.short	0x0101
        /*0922*/ 	.byte	0x1b
	.zero		1


	//   ....[31]....
        /*0924*/ 	.word	0x00003380
        /*0928*/ 	.word	0x000000ff
        /*092c*/ 	.word	0x00032430
        /*0930*/ 	.short	0x010a
        /*0932*/ 	.byte	0x1c
	.zero		1


	//   ....[32]....
        /*0934*/ 	.word	0x000033c0
        /*0938*/ 	.word	0x000000ff
        /*093c*/ 	.word	0x00032430
        /*0940*/ 	.short	0x010a
        /*0942*/ 	.byte	0x1c
	.zero		1


	//   ....[33]....
        /*0944*/ 	.word	0x00003540
        /*0948*/ 	.word	0x000000ff
        /*094c*/ 	.word	0x00032450
        /*0950*/ 	.short	0x010a
        /*0952*/ 	.byte	0x1c
	.zero		1


	//   ....[34]....
        /*0954*/ 	.word	0x00003580
        /*0958*/ 	.word	0x000000ff
        /*095c*/ 	.word	0x00032450
        /*0960*/ 	.short	0x010a
        /*0962*/ 	.byte	0x1c
	.zero		1


	//   ....[35]....
        /*0964*/ 	.word	0x00003e00
        /*0968*/ 	.word	0x000000ff
        /*096c*/ 	.word	0x00000000
        /*0970*/ 	.short	0x0101
        /*0972*/ 	.byte	0x06
	.zero		1


	//   ....[36]....
        /*0974*/ 	.word	0x00005690
        /*0978*/ 	.word	0x000000ff
        /*097c*/ 	.word	0x00000000
        /*0980*/ 	.short	0x0101
        /*0982*/ 	.byte	0x1c
	.zero		1


	//   ....[37]....
        /*0984*/ 	.word	0x000078d0
        /*0988*/ 	.word	0x000000cf
        /*098c*/ 	.word	0x00000000
        /*0990*/ 	.short	0x0101
        /*0992*/ 	.byte	0x3f
	.zero		1


	//   ....[38]....
        /*0994*/ 	.word	0x00009230
        /*0998*/ 	.word	0x00000011
        /*099c*/ 	.word	0x00032440
        /*09a0*/ 	.short	0x010a
        /*09a2*/ 	.byte	0x3f
	.zero		1


	//   ....[39]....
        /*09a4*/ 	.word	0x00009790
        /*09a8*/ 	.word	0x00000011
        /*09ac*/ 	.word	0x00032430
        /*09b0*/ 	.short	0x0107
        /*09b2*/ 	.byte	0x3f
	.zero		1


	//   ....[40]....
        /*09b4*/ 	.word	0x00009850
        /*09b8*/ 	.word	0x00000011
        /*09bc*/ 	.word	0x00032430
        /*09c0*/ 	.short	0x0101
        /*09c2*/ 	.byte	0x3f
	.zero		1


	//   ....[41]....
        /*09c4*/ 	.word	0x0000a300
        /*09c8*/ 	.word	0x000000ff
        /*09cc*/ 	.word	0x00032400
        /*09d0*/ 	.short	0x0107
        /*09d2*/ 	.byte	0x25
	.zero		1


	//   ....[42]....
        /*09d4*/ 	.word	0x0000a350
        /*09d8*/ 	.word	0x000000ff
        /*09dc*/ 	.word	0x00032400
        /*09e0*/ 	.short	0x0101
        /*09e2*/ 	.byte	0x25
	.zero		1


	//   ....[43]....
        /*09e4*/ 	.word	0x0000ad50
        /*09e8*/ 	.word	0x000000ff
        /*09ec*/ 	.word	0x00032410
        /*09f0*/ 	.short	0x0107
        /*09f2*/ 	.byte	0x25
	.zero		1


	//   ....[44]....
        /*09f4*/ 	.word	0x0000adb0
        /*09f8*/ 	.word	0x000000ff
        /*09fc*/ 	.word	0x00032410
        /*0a00*/ 	.short	0x0101
        /*0a02*/ 	.byte	0x25
	.zero		1


	//   ....[45]....
        /*0a04*/ 	.word	0x0000add0
        /*0a08*/ 	.word	0x000000ff
        /*0a0c*/ 	.word	0x00032420
        /*0a10*/ 	.short	0x010a
        /*0a12*/ 	.byte	0x25
	.zero		1


	//   ....[46]....
        /*0a14*/ 	.word	0x0000ae60
        /*0a18*/ 	.word	0x00000011
        /*0a1c*/ 	.word	0x00032460
        /*0a20*/ 	.short	0x010a
        /*0a22*/ 	.byte	0x3f
	.zero		1


	//   ....[47]....
        /*0a24*/ 	.word	0x0000b750
        /*0a28*/ 	.word	0x00000011
        /*0a2c*/ 	.word	0x00032450
        /*0a30*/ 	.short	0x0107
        /*0a32*/ 	.byte	0x3f
	.zero		1


	//   ....[48]....
        /*0a34*/ 	.word	0x0000b830
        /*0a38*/ 	.word	0x00000011
        /*0a3c*/ 	.word	0x00032450
        /*0a40*/ 	.short	0x0101
        /*0a42*/ 	.byte	0x3f
	.zero		1


	//   ....[49]....
        /*0a44*/ 	.word	0x0000bad0
        /*0a48*/ 	.word	0x00000011
        /*0a4c*/ 	.word	0x00032440
        /*0a50*/ 	.short	0x010a
        /*0a52*/ 	.byte	0x3f
	.zero		1


	//   ....[50]....
        /*0a54*/ 	.word	0x0000bea0
        /*0a58*/ 	.word	0x00000011
        /*0a5c*/ 	.word	0x00032430
        /*0a60*/ 	.short	0x0107
        /*0a62*/ 	.byte	0x3f
	.zero		1


	//   ....[51]....
        /*0a64*/ 	.word	0x0000bf60
        /*0a68*/ 	.word	0x00000011
        /*0a6c*/ 	.word	0x00032430
        /*0a70*/ 	.short	0x0101
        /*0a72*/ 	.byte	0x3f
	.zero		1


	//   ....[52]....
        /*0a74*/ 	.word	0x0000bf90
        /*0a78*/ 	.word	0x00000011
        /*0a7c*/ 	.word	0x00032460
        /*0a80*/ 	.short	0x010a
        /*0a82*/ 	.byte	0x3f
	.zero		1


	//   ....[53]....
        /*0a84*/ 	.word	0x0000c4b0
        /*0a88*/ 	.word	0x00000011
        /*0a8c*/ 	.word	0x00032450
        /*0a90*/ 	.short	0x0107
        /*0a92*/ 	.byte	0x3f
	.zero		1


	//   ....[54]....
        /*0a94*/ 	.word	0x0000c580
        /*0a98*/ 	.word	0x00000011
        /*0a9c*/ 	.word	0x00032450
        /*0aa0*/ 	.short	0x0101
        /*0aa2*/ 	.byte	0x3f
	.zero		1


	//   ....[55]....
        /*0aa4*/ 	.word	0x0000c6f0
        /*0aa8*/ 	.word	0x00000007
        /*0aac*/ 	.word	0x00032420
        /*0ab0*/ 	.short	0x010a
        /*0ab2*/ 	.byte	0x3f
	.zero		1


	//   ....[56]....
        /*0ab4*/ 	.word	0x0000c870
        /*0ab8*/ 	.word	0x00000005
        /*0abc*/ 	.word	0x00032440
        /*0ac0*/ 	.short	0x010a
        /*0ac2*/ 	.byte	0x3f
	.zero		1


	//   ....[57]....
        /*0ac4*/ 	.word	0x0000c910
        /*0ac8*/ 	.word	0x00000003
        /*0acc*/ 	.word	0x00032440
        /*0ad0*/ 	.short	0x010a
        /*0ad2*/ 	.byte	0x3f
	.zero		1


	//   ....[58]....
        /*0ad4*/ 	.word	0x0000c950
        /*0ad8*/ 	.word	0x00000005
        /*0adc*/ 	.word	0x00032460
        /*0ae0*/ 	.short	0x010a
        /*0ae2*/ 	.byte	0x3f
	.zero		1


	//   ....[59]....
        /*0ae4*/ 	.word	0x0000c990
        /*0ae8*/ 	.word	0x00000003
        /*0aec*/ 	.word	0x00032460
        /*0af0*/ 	.short	0x010a
        /*0af2*/ 	.byte	0x3f
	.zero		1


	//   ....[60]....
        /*0af4*/ 	.word	0x0000ca00
        /*0af8*/ 	.word	0x00000003
        /*0afc*/ 	.word	0x00032400
        /*0b00*/ 	.short	0x010a
        /*0b02*/ 	.byte	0x3f
	.zero		1


	//   ....[61]....
        /*0b04*/ 	.word	0x0000ca60
        /*0b08*/ 	.word	0x00000004
        /*0b0c*/ 	.word	0x00032430
        /*0b10*/ 	.short	0x010a
        /*0b12*/ 	.byte	0x3f
	.zero		1


	//   ....[62]....
        /*0b14*/ 	.word	0x0000cac0
        /*0b18*/ 	.word	0x00000005
        /*0b1c*/ 	.word	0x00032410
        /*0b20*/ 	.short	0x010a
        /*0b22*/ 	.byte	0x3f
	.zero		1


	//   ....[63]....
        /*0b24*/ 	.word	0x0000cb20
        /*0b28*/ 	.word	0x00000000
        /*0b2c*/ 	.word	0x00032450
        /*0b30*/ 	.short	0x010a
        /*0b32*/ 	.byte	0x3f
	.zero		1


	//   ....[64]....
        /*0b34*/ 	.word	0x0000cb80
        /*0b38*/ 	.word	0x00000003
        /*0b3c*/ 	.word	0x00032430
        /*0b40*/ 	.short	0x010a
        /*0b42*/ 	.byte	0x3f
	.zero		1


	//   ....[65]....
        /*0b44*/ 	.word	0x0000cbe0
        /*0b48*/ 	.word	0x00000003
        /*0b4c*/ 	.word	0x00032450
        /*0b50*/ 	.short	0x010a
        /*0b52*/ 	.byte	0x3f
	.zero		1


	//   ....[66]....
        /*0b54*/ 	.word	0x0000cd00
        /*0b58*/ 	.word	0x00000011
        /*0b5c*/ 	.word	0x00032440
        /*0b60*/ 	.short	0x010a
        /*0b62*/ 	.byte	0x3f
	.zero		1


	//   ....[67]....
        /*0b64*/ 	.word	0x0000eac0
        /*0b68*/ 	.word	0x00000003
        /*0b6c*/ 	.word	0x00032420
        /*0b70*/ 	.short	0x010a
        /*0b72*/ 	.byte	0x3f
	.zero		1


	//   ....[68]....
        /*0b74*/ 	.word	0x0000eb10
        /*0b78*/ 	.word	0x00000011
        /*0b7c*/ 	.word	0x00032460
        /*0b80*/ 	.short	0x010a
        /*0b82*/ 	.byte	0x3f
	.zero		1


	//   ....[69]....
        /*0b84*/ 	.word	0x0000f450
        /*0b88*/ 	.word	0x00000011
        /*0b8c*/ 	.word	0x00032440
        /*0b90*/ 	.short	0x010a
        /*0b92*/ 	.byte	0x3f
	.zero		1


	//   ....[70]....
        /*0b94*/ 	.word	0x0000fb00
        /*0b98*/ 	.word	0x00000011
        /*0b9c*/ 	.word	0x00032460
        /*0ba0*/ 	.short	0x010a
        /*0ba2*/ 	.byte	0x3f
	.zero		1


	//   ....[71]....
        /*0ba4*/ 	.word	0x00010280
        /*0ba8*/ 	.word	0x00000007
        /*0bac*/ 	.word	0x00032420
        /*0bb0*/ 	.short	0x010a
        /*0bb2*/ 	.byte	0x3f
	.zero		1


	//   ....[72]....
        /*0bb4*/ 	.word	0x00010420
        /*0bb8*/ 	.word	0x00000005
        /*0bbc*/ 	.word	0x00032440
        /*0bc0*/ 	.short	0x010a
        /*0bc2*/ 	.byte	0x3f
	.zero		1


	//   ....[73]....
        /*0bc4*/ 	.word	0x00010470
        /*0bc8*/ 	.word	0x00000003
        /*0bcc*/ 	.word	0x00032440
        /*0bd0*/ 	.short	0x010a
        /*0bd2*/ 	.byte	0x3f
	.zero		1


	//   ....[74]....
        /*0bd4*/ 	.word	0x000104c0
        /*0bd8*/ 	.word	0x00000005
        /*0bdc*/ 	.word	0x00032460
        /*0be0*/ 	.short	0x010a
        /*0be2*/ 	.byte	0x3f
	.zero		1


	//----- nvinfo : EIATTR_NUM_MBARRIERS
	.align		4
.L_1152:
        /*0be4*/ 	.byte	0x03, 0x38
        /*0be6*/ 	.short	0x0017


	//----- nvinfo : EIATTR_EXIT_INSTR_OFFSETS
	.align		4
        /*0be8*/ 	.byte	0x04, 0x1c
        /*0bea*/ 	.short	(.L_1154 - .L_1153)


	//   ....[0]....
.L_1153:
        /*0bec*/ 	.word	0x00000970


	//   ....[1]....
        /*0bf0*/ 	.word	0x00007e80


	//   ....[2]....
        /*0bf4*/ 	.word	0x0000c9e0


	//----- nvinfo : EIATTR_MAX_THREADS
	.align		4
.L_1154:
        /*0bf8*/ 	.byte	0x04, 0x05
        /*0bfa*/ 	.short	(.L_1156 - .L_1155)
.L_1155:
        /*0bfc*/ 	.word	0x00000180
        /*0c00*/ 	.word	0x00000001
        /*0c04*/ 	.word	0x00000001


	//----- nvinfo : EIATTR_CRS_STACK_SIZE
	.align		4
.L_1156:
        /*0c08*/ 	.byte	0x04, 0x1e
        /*0c0a*/ 	.short	(.L_1158 - .L_1157)
.L_1157:
        /*0c0c*/ 	.word	0x00000000


	//----- nvinfo : EIATTR_CBANK_PARAM_SIZE
	.align		4
.L_1158:
        /*0c10*/ 	.byte	0x03, 0x19
        /*0c12*/ 	.short	0x0b70


	//----- nvinfo : EIATTR_PARAM_CBANK
	.align		4
        /*0c14*/ 	.byte	0x04, 0x0a
        /*0c16*/ 	.short	(.L_1160 - .L_1159)
	.align		4
.L_1159:
        /*0c18*/ 	.word	index@(.nv.constant0._ZN7cutlass13device_kernelIN5flash11enable_sm90INS1_16FlashAttnFwdSm90INS1_25CollectiveMainloopFwdSm90ILi2EN4cute5tupleIJNS5_1CILi1EEES8_S8_EEENS6_IJNS7_ILi128EEENS7_ILi96EEENS7_ILi64EEEEEELi256ENS_6half_tEfNS_4arch4Sm90ELb0ELb0ELb0ELb0ELb1ELb0ELb1ELb1ELb0ELb1ELb0ELb0EEENS1_21CollectiveEpilogueFwdINS6_IJSA_NS7_ILi256EEESB_EEES9_SE_SG_Li256ELb0ELb1ELb0ELb0EEENS1_29StaticPersistentTileSchedulerILb0EEEEEEEEEvNT_6ParamsE)
        /*0c1c*/ 	.short	0x0210
        /*0c1e*/ 	.short	0x0b70


	//----- nvinfo : EIATTR_SW_WAR
	.align		4
.L_1160:
        /*0c20*/ 	.byte	0x04, 0x36
        /*0c22*/ 	.short	(.L_1162 - .L_1161)
.L_1161:
        /*0c24*/ 	.word	0x00000008
.L_1162:


//--------------------- .nv.info._ZN7cutlass13device_kernelIN5flash11enable_sm90INS1_16FlashAttnFwdSm90INS1_25CollectiveMainloopFwdSm90ILi2EN4cute5tupleIJNS5_1CILi1EEES8_S8_EEENS6_IJNS7_ILi128EEENS7_ILi96EEENS7_ILi64EEEEEELi256ENS_6half_tEfNS_4arch4Sm90ELb0ELb0ELb0ELb1ELb1ELb0ELb0ELb1ELb0ELb1ELb0ELb0EEENS1_21CollectiveEpilogueFwdINS6_IJSA_NS7_ILi256EEESB_EEES9_SE_SG_Li256ELb1ELb1ELb0ELb0EEENS1_36VarlenDynamicPersistentTileSchedulerILi128ELi96ELi256ELi128ELb0ELb1ELb1ELb0ELb1ELb1EEEEEEEEEvNT_6ParamsE --------------------------
	.section	.nv.info._ZN7cutlass13device_kernelIN5flash11enable_sm90INS1_16FlashAttnFwdSm90INS1_25CollectiveMainloopFwdSm90ILi2EN4cute5tupleIJNS5_1CILi1EEES8_S8_EEENS6_IJNS7_ILi128EEENS7_ILi96EEENS7_ILi64EEEEEELi256ENS_6half_tEfNS_4arch4Sm90ELb0ELb0ELb0ELb1ELb1ELb0ELb0ELb1ELb0ELb1ELb0ELb0EEENS1_21CollectiveEpilogueFwdINS6_IJSA_NS7_ILi256EEESB_EEES9_SE_SG_Li256ELb1ELb1ELb0ELb0EEENS1_36VarlenDynamicPersistentTileSchedulerILi128ELi96ELi256ELi128ELb0ELb1ELb1ELb0ELb1ELb1EEEEEEEEEvNT_6ParamsE,"",@"SHT_CUDA_INFO"
	.sectionflags	@""
	.align	4


	//----- nvinfo : EIATTR_CUDA_API_VERSION
	.align		4
        /*0000*/ 	.byte	0x04, 0x37
        /*0002*/ 	.short	(.L_1164 - .L_1163)
.L_1163:
        /*0004*/ 	.word	0x00000082


	//----- nvinfo : EIATTR_KPARAM_INFO
	.align		4
.L_1164:
        /*0008*/ 	.byte	0x04, 0x17
        /*000a*/ 	.short	(.L_1166 - .L_1165)
.L_1165:
        /*000c*/ 	.word	0x00000000
        /*0010*/ 	.short	0x0000
        /*0012*/ 	.short	0x0070
        /*0014*/ 	.byte	0x00, 0xf0, 0x01, 0x2a


	//----- nvinfo : EIATTR_SPARSE_MMA_MASK
	.align		4
.L_1166:
        /*0018*/ 	.byte	0x03, 0x50
        /*001a*/ 	.short	0x0000


	//----- nvinfo : EIATTR_MAXREG_COUNT
	.align		4
        /*001c*/ 	.byte	0x03, 0x1b
        /*001e*/ 	.short	0x00a8


	//----- nvinfo : EIATTR_NUM_BARRIERS
	.align		4
        /*0020*/ 	.byte	0x02, 0x4c
        /*0022*/ 	.byte	0x10
	.zero		1


	//----- nvinfo : EIATTR_EXTERNS
	.align		4
        /*0024*/ 	.byte	0x04, 0x0f
        /*0026*/ 	.short	(.L_1168 - .L_1167)


	//   ....[0]....
	.align		4
.L_1167:
        /*0028*/ 	.word	index@(__assertfail)


	//----- nvinfo : EIATTR_ANNOTATIONS
	.align		4
.L_1168:
        /*002c*/ 	.byte	0x04, 0x55
        /*002e*/ 	.short	(.L_1170 - .L_1169)


	//   ....[0]....
.L_1169:
        /* <DEDUP_REMOVED lines=15> */


	//----- nvinfo : EIATTR_MERCURY_ISA_VERSION
	.align		4
.L_1170:
        /*0108*/ 	.byte	0x03, 0x5f
        /*010a*/ 	.short	0x0101


	//----- nvinfo : EIATTR_UNUSED_LOAD_BYTE_OFFSET
	.align		4
        /*010c*/ 	.byte	0x04, 0x44
        /*010e*/ 	.short	(.L_1172 - .L_1171)


	//   ....[0]....
.L_1171:
        /*0110*/ 	.word	0x00000970
        /*0114*/ 	.word	0x0000fff0


	//   ....[1]....
        /*0118*/ 	.word	0x00005a30
        /*011c*/ 	.word	0x0000fff0


	//----- nvinfo : EIATTR_INT_WARP_WIDE_INSTR_OFFSETS
	.align		4
.L_1172:
        /*0120*/ 	.byte	0x04, 0x31
        /*0122*/ 	.short	(.L_1174 - .L_1173)


	//   ....[0]....
.L_1173:
        /*0124*/ 	.word	0x000000c0


	//   ....[1]....
        /*0128*/ 	.word	0x000000d0


	//   ....[2]....
        /*012c*/ 	.word	0x00000170


	//   ....[3]....
        /*0130*/ 	.word	0x000097f0


	//   ....[4]....
        /*0134*/ 	.word	0x00009880


	//   ....[5]....
        /*0138*/ 	.word	0x0000cbd0


	//   ....[6]....
        /*013c*/ 	.word	0x0000cc60


	//----- nvinfo : EIATTR_COOP_GROUP_MASK_REGIDS
	.align		4
.L_1174:
        /*0140*/ 	.byte	0x04, 0x29
        /*0142*/ 	.short	(.L_1176 - .L_1175)


	//   ....[0]....
.L_1175:
        /*0144*/ 	.word	0xffffffff


	//   ....[1]....
        /*0148*/ 	.word	0xffffffff


	//   ....[2]....
        /*014c*/ 	.word	0xffffffff


	//   ....[3]....
        /*0150*/ 	.word	0xffffffff


	//   ....[4]....
        /*0154*/ 	.word	0xffffffff


	//   ....[5]....
        /*0158*/ 	.word	0xffffffff


	//   ....[6]....
        /*015c*/ 	.word	0xffffffff


	//   ....[7]....
        /*0160*/ 	.word	0xffffffff


	//   ....[8]....
        /*0164*/ 	.word	0xffffffff


	//   ....[9]....
        /*0168*/ 	.word	0xffffffff


	//   ....[10]....
        /*016c*/ 	.word	0xffffffff


	//   ....[11]....
        /*0170*/ 	.word	0xffffffff


	//   ....[12]....
        /*0174*/ 	.word	0xffffffff


	//   ....[13]....
        /*0178*/ 	.word	0xffffffff


	//   ....[14]....
        /*017c*/ 	.word	0xffffffff


	//   ....[15]....
        /*0180*/ 	.word	0xffffffff


	//   ....[16]....
        /*0184*/ 	.word	0xffffffff


	//   ....[17]....
        /*0188*/ 	.word	0xffffffff


	//   ....[18]....
        /*018c*/ 	.word	0xffffffff


	//   ....[19]....
        /*0190*/ 	.word	0xffffffff


	//   ....[20]....
        /*0194*/ 	.word	0xffffffff


	//   ....[21]....
        /*0198*/ 	.word	0xffffffff


	//   ....[22]....
        /*019c*/ 	.word	0xffffffff


	//   ....[23]....
        /*01a0*/ 	.word	0xffffffff


	//   ....[24]....
        /*01a4*/ 	.word	0xffffffff


	//   ....[25]....
        /*01a8*/ 	.word	0xffffffff


	//   ....[26]....
        /*01ac*/ 	.word	0xffffffff


	//   ....[27]....
        /*01b0*/ 	.word	0xffffffff


	//   ....[28]....
        /*01b4*/ 	.word	0xffffffff


	//   ....[29]....
        /*01b8*/ 	.word	0xffffffff


	//   ....[30]....
        /*01bc*/ 	.word	0xffffffff


	//   ....[31]....
        /*01c0*/ 	.word	0xffffffff


	//   ....[32]....
        /*01c4*/ 	.word	0xffffffff


	//   ....[33]....
        /*01c8*/ 	.word	0xffffffff


	//   ....[34]....
        /*01cc*/ 	.word	0xffffffff


	//   ....[35]....
        /*01d0*/ 	.word	0xffffffff


	//   ....[36]....
        /*01d4*/ 	.word	0xffffffff


	//   ....[37]....
        /*01d8*/ 	.word	0xffffffff


	//   ....[38]....
        /*01dc*/ 	.word	0xffffffff


	//   ....[39]....
        /*01e0*/ 	.word	0xffffffff


	//   ....[40]....
        /*01e4*/ 	.word	0xffffffff


	//   ....[41]....
        /*01e8*/ 	.word	0xffffffff


	//   ....[42]....
        /*01ec*/ 	.word	0xffffffff


	//   ....[43]....
        /*01f0*/ 	.word	0xffffffff


	//   ....[44]....
        /*01f4*/ 	.word	0xffffffff


	//   ....[45]....
        /*01f8*/ 	.word	0xffffffff


	//   ....[46]....
        /*01fc*/ 	.word	0xffffffff


	//   ....[47]....
        /*0200*/ 	.word	0xffffffff


	//   ....[48]....
        /*0204*/ 	.word	0xffffffff


	//   ....[49]....
        /*0208*/ 	.word	0xffffffff


	//   ....[50]....
        /*020c*/ 	.word	0xffffffff


	//   ....[51]....
        /*0210*/ 	.word	0xffffffff


	//   ....[52]....
        /*0214*/ 	.word	0xffffffff


	//   ....[53]....
        /*0218*/ 	.word	0xffffffff


	//   ....[54]....
        /*021c*/ 	.word	0xffffffff


	//   ....[55]....
        /*0220*/ 	.word	0xffffffff


	//   ....[56]....
        /*0224*/ 	.word	0xffffffff


	//   ....[57]....
        /*0228*/ 	.word	0xffffffff


	//   ....[58]....
        /*022c*/ 	.word	0xffffffff


	//   ....[59]....
        /*0230*/ 	.word	0xffffffff


	//   ....[60]....
        /*0234*/ 	.word	0xffffffff


	//   ....[61]....
        /*0238*/ 	.word	0xffffffff


	//   ....[62]....
        /*023c*/ 	.word	0xffffffff


	//   ....[63]....
        /*0240*/ 	.word	0xffffffff


	//   ....[64]....
        /*0244*/ 	.word	0xffffffff


	//   ....[65]....
        /*0248*/ 	.word	0xffffffff


	//   ....[66]....
        /*024c*/ 	.word	0xffffffff


	//   ....[67]....
        /*0250*/ 	.word	0xffffffff


	//   ....[68]....
        /*0254*/ 	.word	0xffffffff


	//   ....[69]....
        /*0258*/ 	.word	0xffffffff


	//   ....[70]....
        /*025c*/ 	.word	0xffffffff


	//   ....[71]....
        /*0260*/ 	.word	0xffffffff


	//   ....[72]....
        /*0264*/ 	.word	0xffffffff


	//   ....[73]....
        /*0268*/ 	.word	0xffffffff


	//   ....[74]....
        /*026c*/ 	.word	0xffffffff


	//   ....[75]....
        /*0270*/ 	.word	0xffffffff


	//   ....[76]....
        /*0274*/ 	.word	0xffffffff


	//   ....[77]....
        /*0278*/ 	.word	0xffffffff


	//   ....[78]....
        /*027c*/ 	.word	0xffffffff


	//   ....[79]....
        /*0280*/ 	.word	0xffffffff


	//   ....[80]....
        /*0284*/ 	.word	0xffffffff


	//   ....[81]....
        /*0288*/ 	.word	0xffffffff


	//   ....[82]....
        /*028c*/ 	.word	0xffffffff


	//   ....[83]....
        /*0290*/ 	.word	0xffffffff


	//   ....[84]....
        /*0294*/ 	.word	0xffffffff


	//   ....[85]....
        /*0298*/ 	.word	0xffffffff


	//   ....[86]....
        /*029c*/ 	.word	0xffffffff


	//   ....[87]....
        /*02a0*/ 	.word	0xffffffff


	//   ....[88]....
        /*02a4*/ 	.word	0xffffffff


	//   ....[89]....
        /*02a8*/ 	.word	0xffffffff


	//   ....[90]....
        /*02ac*/ 	.word	0xffffffff


	//   ....[91]....
        /*02b0*/ 	.word	0xffffffff


	//   ....[92]....
        /*02b4*/ 	.word	0xffffffff


	//   ....[93]....
        /*02b8*/ 	.word	0xffffffff


	//   ....[94]....
        /*02bc*/ 	.word	0xffffffff


	//   ....[95]....
        /*02c0*/ 	.word	0xffffffff


	//   ....[96]....
        /*02c4*/ 	.word	0xffffffff


	//   ....[97]....
        /*02c8*/ 	.word	0xffffffff


	//   ....[98]....
        /*02cc*/ 	.word	0xffffffff


	//   ....[99]....
        /*02d0*/ 	.word	0xffffffff


	//   ....[100]....
        /*02d4*/ 	.word	0xffffffff


	//   ....[101]....
        /*02d8*/ 	.word	0xffffffff


	//   ....[102]....
        /*02dc*/ 	.word	0xffffffff


	//   ....[103]....
        /*02e0*/ 	.word	0xffffffff


	//   ....[104]....
        /*02e4*/ 	.word	0xffffffff


	//   ....[105]....
        /*02e8*/ 	.word	0xffffffff


	//   ....[106]....
        /*02ec*/ 	.word	0xffffffff


	//   ....[107]....
        /*02f0*/ 	.word	0xffffffff


	//   ....[108]....
        /*02f4*/ 	.word	0xffffffff


	//   ....[109]....
        /*02f8*/ 	.word	0xffffffff


	//   ....[110]....
        /*02fc*/ 	.word	0xffffffff


	//   ....[111]....
        /*0300*/ 	.word	0xffffffff


	//   ....[112]....
        /*0304*/ 	.word	0xffffffff


	//   ....[113]....
        /*0308*/ 	.word	0xffffffff


	//   ....[114]....
        /*030c*/ 	.word	0xffffffff


	//   ....[115]....
        /*0310*/ 	.word	0xffffffff


	//   ....[116]....
        /*0314*/ 	.word	0xffffffff


	//   ....[117]....
        /*0318*/ 	.word	0xffffffff


	//   ....[118]....
        /*031c*/ 	.word	0xffffffff


	//   ....[119]....
        /*0320*/ 	.word	0xffffffff


	//   ....[120]....
        /*0324*/ 	.word	0xffffffff


	//   ....[121]....
        /*0328*/ 	.word	0xffffffff


	//   ....[122]....
        /*032c*/ 	.word	0xffffffff


	//   ....[123]....
        /*0330*/ 	.word	0xffffffff


	//   ....[124]....
        /*0334*/ 	.word	0xffffffff


	//   ....[125]....
        /*0338*/ 	.word	0xffffffff


	//   ....[126]....
        /*033c*/ 	.word	0xffffffff


	//   ....[127]....
        /*0340*/ 	.word	0xffffffff


	//   ....[128]....
        /*0344*/ 	.word	0xffffffff


	//   ....[129]....
        /*0348*/ 	.word	0xffffffff


	//   ....[130]....
        /*034c*/ 	.word	0xffffffff


	//   ....[131]....
        /*0350*/ 	.word	0xffffffff


	//   ....[132]....
        /*0354*/ 	.word	0xffffffff


	//   ....[133]....
        /*0358*/ 	.word	0xffffffff


	//   ....[134]....
        /*035c*/ 	.word	0xffffffff


	//   ....[135]....
        /*0360*/ 	.word	0xffffffff


	//   ....[136]....
        /*0364*/ 	.word	0xffffffff


	//   ....[137]....
        /*0368*/ 	.word	0x0500000f


	//   ....[138]....
        /*036c*/ 	.word	0x0500000f


	//   ....[139]....
        /*0370*/ 	.word	0x0500000f


	//   ....[140]....
        /*0374*/ 	.word	0x0500000f


	//   ....[141]....
        /*0378*/ 	.word	0x0500000f


	//   ....[142]....
        /*037c*/ 	.word	0x0500000f


	//   ....[143]....
        /*0380*/ 	.word	0x0500000f


	//   ....[144]....
        /*0384*/ 	.word	0x0500000f


	//   ....[145]....
        /*0388*/ 	.word	0x0500000f


	//   ....[146]....
        /*038c*/ 	.word	0x0500000f


	//   ....[147]....
        /*0390*/ 	.word	0x0500000f


	//   ....[148]....
        /*0394*/ 	.word	0x0500000f


	//   ....[149]....
        /*0398*/ 	.word	0x0500000f


	//   ....[150]....
        /*039c*/ 	.word	0x0500000f


	//   ....[151]....
        /*03a0*/ 	.word	0x0500000f


	//   ....[152]....
        /*03a4*/ 	.word	0x0500000f


	//   ....[153]....
        /*03a8*/ 	.word	0x0500000f


	//   ....[154]....
        /*03ac*/ 	.word	0x0500000f


	//   ....[155]....
        /*03b0*/ 	.word	0x0500000f


	//   ....[156]....
        /*03b4*/ 	.word	0x0500000f


	//   ....[157]....
        /*03b8*/ 	.word	0x0500000f


	//   ....[158]....
        /*03bc*/ 	.word	0x0500000f


	//   ....[159]....
        /*03c0*/ 	.word	0x0500000f


	//   ....[160]....
        /*03c4*/ 	.word	0x0500000f


	//   ....[161]....
        /*03c8*/ 	.word	0x0500000f


	//   ....[162]....
        /*03cc*/ 	.word	0x0500000f


	//   ....[163]....
        /*03d0*/ 	.word	0x0500000f


	//   ....[164]....
        /*03d4*/ 	.word	0x0500000f


	//   ....[165]....
        /*03d8*/ 	.word	0x0500000f


	//   ....[166]....
        /*03dc*/ 	.word	0x0500000f


	//   ....[167]....
        /*03e0*/ 	.word	0x0500000f


	//   ....[168]....
        /*03e4*/ 	.word	0x0500000f


	//   ....[169]....
        /*03e8*/ 	.word	0x0500000f


	//   ....[170]....
        /*03ec*/ 	.word	0x0500000f


	//   ....[171]....
        /*03f0*/ 	.word	0x0500000f


	//   ....[172]....
        /*03f4*/ 	.word	0x0500000f


	//   ....[173]....
        /*03f8*/ 	.word	0x0500000f


	//   ....[174]....
        /*03fc*/ 	.word	0x0500000f


	//   ....[175]....
        /*0400*/ 	.word	0x0500000f


	//   ....[176]....
        /*0404*/ 	.word	0x0500000f


	//   ....[177]....
        /*0408*/ 	.word	0x0500000f


	//   ....[178]....
        /*040c*/ 	.word	0x0500000f


	//   ....[179]....
        /*0410*/ 	.word	0x0500000f


	//   ....[180]....
        /*0414*/ 	.word	0x0500000f


	//   ....[181]....
        /*0418*/ 	.word	0x0500000f


	//   ....[182]....
        /*041c*/ 	.word	0x0500000f


	//   ....[183]....
        /*0420*/ 	.word	0x0500000f


	//   ....[184]....
        /*0424*/ 	.word	0x0500000f


	//   ....[185]....
        /*0428*/ 	.word	0x0500000f


	//   ....[186]....
        /*042c*/ 	.word	0x0500000f


	//   ....[187]....
        /*0430*/ 	.word	0x0500000f


	//   ....[188]....
        /*0434*/ 	.word	0x0500000f


	//   ....[189]....
        /*0438*/ 	.word	0x0500000f


	//   ....[190]....
        /*043c*/ 	.word	0x0500000f


	//   ....[191]....
        /*0440*/ 	.word	0x0500000f


	//   ....[192]....
        /*0444*/ 	.word	0x0500000f


	//   ....[193]....
        /*0448*/ 	.word	0x0500000f


	//   ....[194]....
        /*044c*/ 	.word	0x0500000f


	//   ....[195]....
        /*0450*/ 	.word	0x0500000f


	//   ....[196]....
        /*0454*/ 	.word	0x0500000f


	//   ....[197]....
        /*0458*/ 	.word	0x0500000f


	//   ....[198]....
        /*045c*/ 	.word	0x0500000f


	//   ....[199]....
        /*0460*/ 	.word	0x0500000f


	//   ....[200]....
        /*0464*/ 	.word	0x0500000f


	//   ....[201]....
        /*0468*/ 	.word	0x0500000f


	//   ....[202]....
        /*046c*/ 	.word	0x0500000f


	//   ....[203]....
        /*0470*/ 	.word	0x0500000f


	//   ....[204]....
        /*0474*/ 	.word	0x0500000f


	//   ....[205]....
        /*0478*/ 	.word	0x0500000f


	//   ....[206]....
        /*047c*/ 	.word	0x0500000f


	//   ....[207]....
        /*0480*/ 	.word	0x0500000f


	//   ....[208]....
        /*0484*/ 	.word	0x0500000f


	//   ....[209]....
        /*0488*/ 	.word	0x0500000f


	//   ....[210]....
        /*048c*/ 	.word	0x0500000f


	//   ....[211]....
        /*0490*/ 	.word	0x0500000f


	//   ....[212]....
        /*0494*/ 	.word	0x0500000f


	//   ....[213]....
        /*0498*/ 	.word	0x0500000f


	//   ....[214]....
        /*049c*/ 	.word	0x0500000f


	//   ....[215]....
        /*04a0*/ 	.word	0x0500000f


	//   ....[216]....
        /*04a4*/ 	.word	0x0500000f


	//   ....[217]....
        /*04a8*/ 	.word	0x0500000f


	//   ....[218]....
        /*04ac*/ 	.word	0x0500000f


	//   ....[219]....
        /*04b0*/ 	.word	0x0500000f


	//----- nvinfo : EIATTR_COOP_GROUP_INSTR_OFFSETS
	.align		4
.L_1176:
        /*04b4*/ 	.byte	0x04, 0x28
        /*04b6*/ 	.short	(.L_1178 - .L_1177)


	//   ....[0]....
.L_1177:
        /*04b8*/ 	.word	0x00000080


	//   ....[1]....
        /*04bc*/ 	.word	0x00000090


	//   ....[2]....
        /*04c0*/ 	.word	0x000002d0


	//   ....[3]....
        /*04c4*/ 	.word	0x00000430


	//   ....[4]....
        /*04c8*/ 	.word	0x00000550


	//   ....[5]....
        /*04cc*/ 	.word	0x000006b0


	//   ....[6]....
        /*04d0*/ 	.word	0x00001590


	//   ....[7]....
        /*04d4*/ 	.word	0x000021c0


	//   ....[8]....
        /*04d8*/ 	.word	0x00002220


	//   ....[9]....
        /*04dc*/ 	.word	0x00002650


	//   ....[10]....
        /*04e0*/ 	.word	0x000026d0


	//   ....[11]....
        /*04e4*/ 	.word	0x00003750


	//   ....[12]....
        /*04e8*/ 	.word	0x00003770


	//   ....[13]....
        /*04ec*/ 	.word	0x00003d40


	//   ....[14]....
        /*04f0*/ 	.word	0x00003f10


	//   ....[15]....
        /*04f4*/ 	.word	0x00004fb0


	//   ....[16]....
        /*04f8*/ 	.word	0x00005030


	//   ....[17]....
        /*04fc*/ 	.word	0x000050a0


	//   ....[18]....
        /*0500*/ 	.word	0x000050c0


	//   ....[19]....
        /*0504*/ 	.word	0x00006b00


	//   ....[20]....
        /*0508*/ 	.word	0x00006b30


	//   ....[21]....
        /*050c*/ 	.word	0x00006c00


	//   ....[22]....
        /*0510*/ 	.word	0x00006c30


	//   ....[23]....
        /*0514*/ 	.word	0x00007440


	//   ....[24]....
        /*0518*/ 	.word	0x00007470


	//   ....[25]....
        /*051c*/ 	.word	0x000075b0


	//   ....[26]....
        /*0520*/ 	.word	0x000075d0


	//   ....[27]....
        /*0524*/ 	.word	0x00007710


	//   ....[28]....
        /*0528*/ 	.word	0x00007730


	//   ....[29]....
        /*052c*/ 	.word	0x00007880


	//   ....[30]....
        /*0530*/ 	.word	0x000078a0


	//   ....[31]....
        /*0534*/ 	.word	0x00008210


	//   ....[32]....
        /*0538*/ 	.word	0x00008240


	//   ....[33]....
        /*053c*/ 	.word	0x00008390


	//   ....[34]....
        /*0540*/ 	.word	0x000083b0


	//   ....[35]....
        /*0544*/ 	.word	0x000084f0


	//   ....[36]....
        /*0548*/ 	.word	0x00008510


	//   ....[37]....
        /*054c*/ 	.word	0x00008660


	//   ....[38]....
        /*0550*/ 	.word	0x00008680


	//   ....[39]....
        /*0554*/ 	.word	0x00008840


	//   ....[40]....
        /*0558*/ 	.word	0x00008a10


	//   ....[41]....
        /*055c*/ 	.word	0x00008a40


	//   ....[42]....
        /*0560*/ 	.word	0x00008a70


	//   ....[43]....
        /*0564*/ 	.word	0x00008aa0


	//   ....[44]....
        /*0568*/ 	.word	0x00008ad0


	//   ....[45]....
        /*056c*/ 	.word	0x00008b00


	//   ....[46]....
        /*0570*/ 	.word	0x00008c50


	//   ....[47]....
        /*0574*/ 	.word	0x00008c80


	//   ....[48]....
        /*0578*/ 	.word	0x00008cb0


	//   ....[49]....
        /*057c*/ 	.word	0x00008ce0


	//   ....[50]....
        /*0580*/ 	.word	0x00008d10


	//   ....[51]....
        /*0584*/ 	.word	0x00008d40


	//   ....[52]....
        /*0588*/ 	.word	0x00008dd0


	//   ....[53]....
        /*058c*/ 	.word	0x00008e00


	//   ....[54]....
        /*0590*/ 	.word	0x00008e80


	//   ....[55]....
        /*0594*/ 	.word	0x0000a390


	//   ....[56]....
        /*0598*/ 	.word	0x0000a3b0


	//   ....[57]....
        /*059c*/ 	.word	0x0000a440


	//   ....[58]....
        /*05a0*/ 	.word	0x0000a460


	//   ....[59]....
        /*05a4*/ 	.word	0x0000a4e0


	//   ....[60]....
        /*05a8*/ 	.word	0x0000a500


	//   ....[61]....
        /*05ac*/ 	.word	0x0000a580


	//   ....[62]....
        /*05b0*/ 	.word	0x0000a5a0


	//   ....[63]....
        /*05b4*/ 	.word	0x0000a620


	//   ....[64]....
        /*05b8*/ 	.word	0x0000a640


	//   ....[65]....
        /*05bc*/ 	.word	0x0000a650


	//   ....[66]....
        /*05c0*/ 	.word	0x0000a660


	//   ....[67]....
        /*05c4*/ 	.word	0x0000ae90


	//   ....[68]....
        /*05c8*/ 	.word	0x0000aec0


	//   ....[69]....
        /*05cc*/ 	.word	0x0000af80


	//   ....[70]....
        /*05d0*/ 	.word	0x0000af90


	//   ....[71]....
        /*05d4*/ 	.word	0x0000b020


	//   ....[72]....
        /*05d8*/ 	.word	0x0000b030


	//   ....[73]....
        /*05dc*/ 	.word	0x0000b0c0


	//   ....[74]....
        /*05e0*/ 	.word	0x0000b0d0


	//   ....[75]....
        /*05e4*/ 	.word	0x0000b160


	//   ....[76]....
        /*05e8*/ 	.word	0x0000b170


	//   ....[77]....
        /*05ec*/ 	.word	0x0000b200


	//   ....[78]....
        /*05f0*/ 	.word	0x0000b210


	//   ....[79]....
        /*05f4*/ 	.word	0x0000b290


	//   ....[80]....
        /*05f8*/ 	.word	0x0000b2a0


	//   ....[81]....
        /*05fc*/ 	.word	0x0000b2b0


	//   ....[82]....
        /*0600*/ 	.word	0x0000b2c0


	//   ....[83]....
        /*0604*/ 	.word	0x0000b740


	//   ....[84]....
        /*0608*/ 	.word	0x0000b770


	//   ....[85]....
        /*060c*/ 	.word	0x0000b7c0


	//   ....[86]....
        /*0610*/ 	.word	0x0000b870


	//   ....[87]....
        /*0614*/ 	.word	0x0000b890


	//   ....[88]....
        /*0618*/ 	.word	0x0000b940


	//   ....[89]....
        /*061c*/ 	.word	0x0000b950


	//   ....[90]....
        /*0620*/ 	.word	0x0000b980


	//   ....[91]....
        /*0624*/ 	.word	0x0000ba10


	//   ....[92]....
        /*0628*/ 	.word	0x0000bab0


	//   ....[93]....
        /*062c*/ 	.word	0x0000bad0


	//   ....[94]....
        /*0630*/ 	.word	0x0000bae0


	//   ....[95]....
        /*0634*/ 	.word	0x0000c210


	//   ....[96]....
        /*0638*/ 	.word	0x0000c230


	//   ....[97]....
        /*063c*/ 	.word	0x0000c240


	//   ....[98]....
        /*0640*/ 	.word	0x0000c280


	//   ....[99]....
        /*0644*/ 	.word	0x0000c290


	//   ....[100]....
        /*0648*/ 	.word	0x0000c2d0


	//   ....[101]....
        /*064c*/ 	.word	0x0000c2e0


	//   ....[102]....
        /*0650*/ 	.word	0x0000c320


	//   ....[103]....
        /*0654*/ 	.word	0x0000c330


	//   ....[104]....
        /*0658*/ 	.word	0x0000c370


	//   ....[105]....
        /*065c*/ 	.word	0x0000c380


	//   ....[106]....
        /*0660*/ 	.word	0x0000c390


	//   ....[107]....
        /*0664*/ 	.word	0x0000c700


	//   ....[108]....
        /*0668*/ 	.word	0x0000c720


	//   ....[109]....
        /*066c*/ 	.word	0x0000c730


	//   ....[110]....
        /*0670*/ 	.word	0x0000c740


	//   ....[111]....
        /*0674*/ 	.word	0x0000c750


	//   ....[112]....
        /*0678*/ 	.word	0x0000c770


	//   ....[113]....
        /*067c*/ 	.word	0x0000c7e0


	//   ....[114]....
        /*0680*/ 	.word	0x0000c810


	//   ....[115]....
        /*0684*/ 	.word	0x0000c820


	//   ....[116]....
        /*0688*/ 	.word	0x0000c890


	//   ....[117]....
        /*068c*/ 	.word	0x0000c8a0


	//   ....[118]....
        /*0690*/ 	.word	0x0000c9a0


	//   ....[119]....
        /*0694*/ 	.word	0x0000ce50


	//   ....[120]....
        /*0698*/ 	.word	0x0000cea0


	//   ....[121]....
        /*069c*/ 	.word	0x0000ced0


	//   ....[122]....
        /*06a0*/ 	.word	0x0000cee0


	//   ....[123]....
        /*06a4*/ 	.word	0x0000cf10


	//   ....[124]....
        /*06a8*/ 	.word	0x0000cf40


	//   ....[125]....
        /*06ac*/ 	.word	0x0000cf70


	//   ....[126]....
        /*06b0*/ 	.word	0x0000cfa0


	//   ....[127]....
        /*06b4*/ 	.word	0x0000d120


	//   ....[128]....
        /*06b8*/ 	.word	0x0000d150


	//   ....[129]....
        /*06bc*/ 	.word	0x0000d180


	//   ....[130]....
        /*06c0*/ 	.word	0x0000d1b0


	//   ....[131]....
        /*06c4*/ 	.word	0x0000d1e0


	//   ....[132]....
        /*06c8*/ 	.word	0x0000d210


	//   ....[133]....
        /*06cc*/ 	.word	0x0000d2d0


	//   ....[134]....
        /*06d0*/ 	.word	0x0000d2f0


	//   ....[135]....
        /*06d4*/ 	.word	0x0000d360


	//   ....[136]....
        /*06d8*/ 	.word	0x0000d7d0


	//   ....[137]....
        /*06dc*/ 	.word	0x0000dcb0


	//   ....[138]....
        /*06e0*/ 	.word	0x0000dda0


	//   ....[139]....
        /*06e4*/ 	.word	0x0000de40


	//   ....[140]....
        /*06e8*/ 	.word	0x0000dea0


	//   ....[141]....
        /*06ec*/ 	.word	0x0000df90


	//   ....[142]....
        /*06f0*/ 	.word	0x0000e000


	//   ....[143]....
        /*06f4*/ 	.word	0x0000e0f0


	//   ....[144]....
        /*06f8*/ 	.word	0x0000e160


	//   ....[145]....
        /*06fc*/ 	.word	0x0000e250


	//   ....[146]....
        /*0700*/ 	.word	0x0000e2c0


	//   ....[147]....
        /*0704*/ 	.word	0x0000e3b0


	//   ....[148]....
        /*0708*/ 	.word	0x0000e420


	//   ....[149]....
        /*070c*/ 	.word	0x0000e4c0


	//   ....[150]....
        /*0710*/ 	.word	0x0000e5b0


	//   ....[151]....
        /*0714*/ 	.word	0x0000e620


	//   ....[152]....
        /*0718*/ 	.word	0x0000e680


	//   ....[153]....
        /*071c*/ 	.word	0x0000e770


	//   ....[154]....
        /*0720*/ 	.word	0x0000e7d0


	//   ....[155]....
        /*0724*/ 	.word	0x0000e8d0


	//   ....[156]....
        /*0728*/ 	.word	0x0000e930


	//   ....[157]....
        /*072c*/ 	.word	0x0000ea30


	//   ....[158]....
        /*0730*/ 	.word	0x0000ea90


	//   ....[159]....
        /*0734*/ 	.word	0x0000eb90


	//   ....[160]....
        /*0738*/ 	.word	0x0000ebf0


	//   ....[161]....
        /*073c*/ 	.word	0x0000ecf0


	//   ....[162]....
        /*0740*/ 	.word	0x0000ed50


	//   ....[163]....
        /*0744*/ 	.word	0x0000ee50


	//   ....[164]....
        /*0748*/ 	.word	0x0000eeb0


	//   ....[165]....
        /*074c*/ 	.word	0x0000ef50


	//   ....[166]....
        /*0750*/ 	.word	0x0000f0d0


	//   ....[167]....
        /*0754*/ 	.word	0x0000f1b0


	//   ....[168]....
        /*0758*/ 	.word	0x0000f260


	//   ....[169]....
        /*075c*/ 	.word	0x0000f370


	//   ....[170]....
        /*0760*/ 	.word	0x0000f3d0


	//   ....[171]....
        /*0764*/ 	.word	0x0000f4e0


	//   ....[172]....
        /*0768*/ 	.word	0x0000f540


	//   ....[173]....
        /*076c*/ 	.word	0x0000f650


	//   ....[174]....
        /*0770*/ 	.word	0x0000f6b0


	//   ....[175]....
        /*0774*/ 	.word	0x0000f7c0


	//   ....[176]....
        /*0778*/ 	.word	0x0000f820


	//   ....[177]....
        /*077c*/ 	.word	0x0000f8e0


	//   ....[178]....
        /*0780*/ 	.word	0x0000fa40


	//   ....[179]....
        /*0784*/ 	.word	0x0000fae0


	//   ....[180]....
        /*0788*/ 	.word	0x0000fb40


	//   ....[181]....
        /*078c*/ 	.word	0x0000fbf0


	//   ....[182]....
        /*0790*/ 	.word	0x0000fc50


	//   ....[183]....
        /*0794*/ 	.word	0x0000fd00


	//   ....[184]....
        /*0798*/ 	.word	0x0000fd60


	//   ....[185]....
        /*079c*/ 	.word	0x0000fe10


	//   ....[186]....
        /*07a0*/ 	.word	0x0000fe70


	//   ....[187]....
        /*07a4*/ 	.word	0x0000ff20


	//   ....[188]....
        /*07a8*/ 	.word	0x0000ff80


	//   ....[189]....
        /*07ac*/ 	.word	0x00010030


	//   ....[190]....
        /*07b0*/ 	.word	0x00010110


	//   ....[191]....
        /*07b4*/ 	.word	0x000101b0


	//   ....[192]....
        /*07b8*/ 	.word	0x00010210


	//   ....[193]....
        /*07bc*/ 	.word	0x000102e0


	//   ....[194]....
        /*07c0*/ 	.word	0x00010340


	//   ....[195]....
        /*07c4*/ 	.word	0x00010410


	//   ....[196]....
        /*07c8*/ 	.word	0x00010470


	//   ....[197]....
        /*07cc*/ 	.word	0x00010550


	//   ....[198]....
        /*07d0*/ 	.word	0x000105b0


	//   ....[199]....
        /*07d4*/ 	.word	0x00010680


	//   ....[200]....
        /*07d8*/ 	.word	0x000106e0


	//   ....[201]....
        /*07dc*/ 	.word	0x000107b0


	//   ....[202]....
        /*07e0*/ 	.word	0x00010840


	//   ....[203]....
        /*07e4*/ 	.word	0x000108e0


	//   ....[204]....
        /*07e8*/ 	.word	0x00010a00


	//   ....[205]....
        /*07ec*/ 	.word	0x00010a70


	//   ....[206]....
        /*07f0*/ 	.word	0x00010ae0


	//   ....[207]....
        /*07f4*/ 	.word	0x00010b50


	//   ....[208]....
        /*07f8*/ 	.word	0x00010bc0


	//   ....[209]....
        /*07fc*/ 	.word	0x00010c40


	//   ....[210]....
        /*0800*/ 	.word	0x00010cd0


	//   ....[211]....
        /*0804*/ 	.word	0x00010d60


	//   ....[212]....
        /*0808*/ 	.word	0x00010dd0


	//   ....[213]....
        /*080c*/ 	.word	0x00010e40


	//   ....[214]....
        /*0810*/ 	.word	0x00010eb0


	//   ....[215]....
        /*0814*/ 	.word	0x00010f30


	//   ....[216]....
        /*0818*/ 	.word	0x00010fa0


	//   ....[217]....
        /*081c*/ 	.word	0x00011040


	//   ....[218]....
        /*0820*/ 	.word	0x000110d0


	//   ....[219]....
        /*0824*/ 	.word	0x000111f0


	//----- nvinfo : EIATTR_REG_RECONFIG
	.align		4
.L_1178:
        /*0828*/ 	.byte	0x01, 0x54
	.zero		2


	//----- nvinfo : EIATTR_SYSCALL_OFFSETS
	.align		4
        /*082c*/ 	.byte	0x04, 0x46
        /*082e*/ 	.short	(.L_1180 - .L_1179)


	//   ....[0]....
.L_1179:
        /*0830*/ 	.word	0x00001770


	//   ....[1]....
        /*0834*/ 	.word	0x000099e0


	//   ....[2]....
        /*0838*/ 	.word	0x00009b30


	//   ....[3]....
        /*083c*/ 	.word	0x00009c20


	//   ....[4]....
        /*0840*/ 	.word	0x0000aaf0


	//----- nvinfo : EIATTR_MBARRIER_INSTR_OFFSETS
	.align		4
.L_1180:
        /*0844*/ 	.byte	0x04, 0x39
        /*0846*/ 	.short	(.L_1182 - .L_1181)


	//   ....[0]....
.L_1181:
        /*0848*/ 	.word	0x00000180
        /*084c*/ 	.word	0x000000ff
        /*0850*/ 	.word	0x00022800
        /*0854*/ 	.short	0x0100
        /*0856*/ 	.byte	0x08
	.zero		1


	//   ....[1]....
        /*0858*/ 	.word	0x00000190
        /*085c*/ 	.word	0x000000ff
        /*0860*/ 	.word	0x00022820
        /*0864*/ 	.short	0x0100
        /*0866*/ 	.byte	0x08
	.zero		1


	//   ....[2]....
        /*0868*/ 	.word	0x00000280
        /*086c*/ 	.word	0x000000ff
        /*0870*/ 	.word	0x00022830
        /*0874*/ 	.short	0x0100
        /*0876*/ 	.byte	0x08
	.zero		1


	//   ....[3]....
        /*0878*/ 	.word	0x00000290
        /*087c*/ 	.word	0x000000ff
        /*0880*/ 	.word	0x00022840
        /*0884*/ 	.short	0x0100
        /*0886*/ 	.byte	0x08
	.zero		1


	//   ....[4]....
        /*0888*/ 	.word	0x000002a0
        /*088c*/ 	.word	0x000000ff
        /*0890*/ 	.word	0x00022838
        /*0894*/ 	.short	0x0100
        /*0896*/ 	.byte	0x08
	.zero		1


	//   ....[5]....
        /*0898*/ 	.word	0x000002b0
        /*089c*/ 	.word	0x000000ff
        /*08a0*/ 	.word	0x00022848
        /*08a4*/ 	.short	0x0100
        /*08a6*/ 	.byte	0x08
	.zero		1


	//   ....[6]....
        /*08a8*/ 	.word	0x000003e0
        /*08ac*/ 	.word	0x000000ff
        /*08b0*/ 	.word	0x00022850
        /*08b4*/ 	.short	0x0100
        /*08b6*/ 	.byte	0x08
	.zero		1


	//   ....[7]....
        /*08b8*/ 	.word	0x000003f0
        /*08bc*/ 	.word	0x000000ff
        /*08c0*/ 	.word	0x00022860
        /*08c4*/ 	.short	0x0100
        /*08c6*/ 	.byte	0x08
	.zero		1


	//   ....[8]....
        /*08c8*/ 	.word	0x00000400
        /*08cc*/ 	.word	0x000000ff
        /*08d0*/ 	.word	0x00022858
        /*08d4*/ 	.short	0x0100
        /*08d6*/ 	.byte	0x08
	.zero		1


	//   ....[9]....
        /*08d8*/ 	.word	0x00000410
        /*08dc*/ 	.word	0x000000ff
        /*08e0*/ 	.word	0x00022868
        /*08e4*/ 	.short	0x0100
        /*08e6*/ 	.byte	0x08
	.zero		1


	//   ....[10]....
        /*08e8*/ 	.word	0x00000500
        /*08ec*/ 	.word	0x000000ff
        /*08f0*/ 	.word	0x00022870
        /*08f4*/ 	.short	0x0100
        /*08f6*/ 	.byte	0x06
	.zero		1


	//   ....[11]....
        /*08f8*/ 	.word	0x00000510
        /*08fc*/ 	.word	0x000000ff
        /*0900*/ 	.word	0x00022880
        /*0904*/ 	.short	0x0100
        /*0906*/ 	.byte	0x06
	.zero		1


	//   ....[12]....
        /*0908*/ 	.word	0x00000520
        /*090c*/ 	.word	0x000000ff
        /*0910*/ 	.word	0x00022878
        /*0914*/ 	.short	0x0100
        /*0916*/ 	.byte	0x06
	.zero		1


	//   ....[13]....
        /*0918*/ 	.word	0x00000530
        /*091c*/ 	.word	0x000000ff
        /*0920*/ 	.word	0x00022888
        /*0924*/ 	.short	0x0100
        /*0926*/ 	.byte	0x06
	.zero		1


	//   ....[14]....
        /*0928*/ 	.word	0x00000660
        /*092c*/ 	.word	0x000000ff
        /*0930*/ 	.word	0x00022890
        /*0934*/ 	.short	0x0100
        /*0936*/ 	.byte	0x08
	.zero		1


	//   ....[15]....
        /*0938*/ 	.word	0x00000670
        /*093c*/ 	.word	0x000000ff
        /*0940*/ 	.word	0x000228a0
        /*0944*/ 	.short	0x0100
        /*0946*/ 	.byte	0x08
	.zero		1


	//   ....[16]....
        /*0948*/ 	.word	0x00000680
        /*094c*/ 	.word	0x000000ff
        /*0950*/ 	.word	0x00022898
        /*0954*/ 	.short	0x0100
        /*0956*/ 	.byte	0x08
	.zero		1


	//   ....[17]....
        /*0958*/ 	.word	0x00000690
        /*095c*/ 	.word	0x000000ff
        /*0960*/ 	.word	0x000228a8
        /*0964*/ 	.short	0x0100
        /*0966*/ 	.byte	0x08
	.zero		1


	//   ....[18]....
        /*0968*/ 	.word	0x000007d0
        /*096c*/ 	.word	0x000000ff
        /*0970*/ 	.word	0x000228b0
        /*0974*/ 	.short	0x0100
        /*0976*/ 	.byte	0x08
	.zero		1


	//   ....[19]....
        /*0978*/ 	.word	0x000007e0
        /*097c*/ 	.word	0x000000ff
        /*0980*/ 	.word	0x000228c0
        /*0984*/ 	.short	0x0100
        /*0986*/ 	.byte	0x08
	.zero		1


	//   ....[20]....
        /*0988*/ 	.word	0x000007f0
        /*098c*/ 	.word	0x000000ff
        /*0990*/ 	.word	0x000228b8
        /*0994*/ 	.short	0x0100
        /*0996*/ 	.byte	0x08
	.zero		1


	//   ....[21]....
        /*0998*/ 	.word	0x00000800
        /*099c*/ 	.word	0x000000ff
        /*09a0*/ 	.word	0x000228c8
        /*09a4*/ 	.short	0x0100
        /*09a6*/ 	.byte	0x08
	.zero		1


	//   ....[22]....
        /*09a8*/ 	.word	0x000017e0
        /*09ac*/ 	.word	0x000000ff
        /*09b0*/ 	.word	0x00022800
        /*09b4*/ 	.short	0x010a
        /*09b6*/ 	.byte	0x2d
	.zero		1


	//   ....[23]....
        /*09b8*/ 	.word	0x000018b0
        /*09bc*/ 	.word	0x000000ff
        /*09c0*/ 	.word	0x00022830
        /*09c4*/ 	.short	0x010a
        /*09c6*/ 	.byte	0x16
	.zero		1


	//   ....[24]....
        /*09c8*/ 	.word	0x000018f0
        /*09cc*/ 	.word	0x000000ff
        /*09d0*/ 	.word	0x00022830
        /*09d4*/ 	.short	0x010a
        /*09d6*/ 	.byte	0x16
	.zero		1


	//   ....[25]....
        /*09d8*/ 	.word	0x00001c20
        /*09dc*/ 	.word	0x000000ff
        /*09e0*/ 	.word	0x00000000
        /*09e4*/ 	.short	0x0101
        /*09e6*/ 	.byte	0x06
	.zero		1


	//   ....[26]....
        /*09e8*/ 	.word	0x00002ed0
        /*09ec*/ 	.word	0x000000ff
        /*09f0*/ 	.word	0x00022850
        /*09f4*/ 	.short	0x010a
        /*09f6*/ 	.byte	0x16
	.zero		1


	//   ....[27]....
        /*09f8*/ 	.word	0x00002f10
        /*09fc*/ 	.word	0x000000ff
        /*0a00*/ 	.word	0x00022850
        /*0a04*/ 	.short	0x010a
        /*0a06*/ 	.byte	0x16
	.zero		1


	//   ....[28]....
        /*0a08*/ 	.word	0x00003230
        /*0a0c*/ 	.word	0x000000ff
        /*0a10*/ 	.word	0x00000000
        /*0a14*/ 	.short	0x0101
        /*0a16*/ 	.byte	0x16
	.zero		1


	//   ....[29]....
        /*0a18*/ 	.word	0x00003390
        /*0a1c*/ 	.word	0x000000ff
        /*0a20*/ 	.word	0x00022830
        /*0a24*/ 	.short	0x010a
        /*0a26*/ 	.byte	0x18
	.zero		1


	//   ....[30]....
        /*0a28*/ 	.word	0x000033d0
        /*0a2c*/ 	.word	0x000000ff
        /*0a30*/ 	.word	0x00022830
        /*0a34*/ 	.short	0x010a
        /*0a36*/ 	.byte	0x18
	.zero		1


	//   ....[31]....
        /*0a38*/ 	.word	0x00003600
        /*0a3c*/ 	.word	0x000000ff
        /*0a40*/ 	.word	0x00000000
        /*0a44*/ 	.short	0x0101
        /*0a46*/ 	.byte	0x06
	.zero		1


	//   ....[32]....
        /*0a48*/ 	.word	0x00004c70
        /*0a4c*/ 	.word	0x000000ff
        /*0a50*/ 	.word	0x00022850
        /*0a54*/ 	.short	0x010a
        /*0a56*/ 	.byte	0x18
	.zero		1


	//   ....[33]....
        /*0a58*/ 	.word	0x00004cc0
        /*0a5c*/ 	.word	0x000000ff
        /*0a60*/ 	.word	0x00022850
        /*0a64*/ 	.short	0x010a
        /*0a66*/ 	.byte	0x18
	.zero		1


	//   ....[34]....
        /*0a68*/ 	.word	0x00004f90
        /*0a6c*/ 	.word	0x000000ff
        /*0a70*/ 	.word	0x00000000
        /*0a74*/ 	.short	0x0101
        /*0a76*/ 	.byte	0x18
	.zero		1


	//   ....[35]....
        /*0a78*/ 	.word	0x00007430
        /*0a7c*/ 	.word	0x00000003
        /*0a80*/ 	.word	0x00000000
        /*0a84*/ 	.short	0x0101
        /*0a86*/ 	.byte	0x3f
	.zero		1


	//   ....[36]....
        /*0a88*/ 	.word	0x0000a100
        /*0a8c*/ 	.word	0x00000021
        /*0a90*/ 	.word	0x00022840
        /*0a94*/ 	.short	0x010a
        /*0a96*/ 	.byte	0x3f
	.zero		1


	//   ....[37]....
        /*0a98*/ 	.word	0x0000a760
        /*0a9c*/ 	.word	0x00000021
        /*0aa0*/ 	.word	0x00022830
        /*0aa4*/ 	.short	0x0107
        /*0aa6*/ 	.byte	0x3f
	.zero		1


	//   ....[38]....
        /*0aa8*/ 	.word	0x0000a840
        /*0aac*/ 	.word	0x00000021
        /*0ab0*/ 	.word	0x00022830
        /*0ab4*/ 	.short	0x0101
        /*0ab6*/ 	.byte	0x3f
	.zero		1


	//   ....[39]....
        /*0ab8*/ 	.word	0x0000b3c0
        /*0abc*/ 	.word	0x00000016
        /*0ac0*/ 	.word	0x00022800
        /*0ac4*/ 	.short	0x0107
        /*0ac6*/ 	.byte	0x3f
	.zero		1


	//   ....[40]....
        /*0ac8*/ 	.word	0x0000b4b0
        /*0acc*/ 	.word	0x00000016
        /*0ad0*/ 	.word	0x00022800
        /*0ad4*/ 	.short	0x0101
        /*0ad6*/ 	.byte	0x3f
	.zero		1


	//   ....[41]....
        /*0ad8*/ 	.word	0x0000b4d0
        /*0adc*/ 	.word	0x00000016
        /*0ae0*/ 	.word	0x00022820
        /*0ae4*/ 	.short	0x010a
        /*0ae6*/ 	.byte	0x3f
	.zero		1


	//   ....[42]....
        /*0ae8*/ 	.word	0x0000b560
        /*0aec*/ 	.word	0x00000021
        /*0af0*/ 	.word	0x00022860
        /*0af4*/ 	.short	0x010a
        /*0af6*/ 	.byte	0x3f
	.zero		1


	//   ....[43]....
        /*0af8*/ 	.word	0x0000bc60
        /*0afc*/ 	.word	0x00000021
        /*0b00*/ 	.word	0x00022850
        /*0b04*/ 	.short	0x0107
        /*0b06*/ 	.byte	0x3f
	.zero		1


	//   ....[44]....
        /*0b08*/ 	.word	0x0000bd30
        /*0b0c*/ 	.word	0x00000021
        /*0b10*/ 	.word	0x00022850
        /*0b14*/ 	.short	0x0101
        /*0b16*/ 	.byte	0x3f
	.zero		1


	//   ....[45]....
        /*0b18*/ 	.word	0x0000c070
        /*0b1c*/ 	.word	0x0000000a
        /*0b20*/ 	.word	0x00022840
        /*0b24*/ 	.short	0x010a
        /*0b26*/ 	.byte	0x3f
	.zero		1


	//   ....[46]....
        /*0b28*/ 	.word	0x0000c440
        /*0b2c*/ 	.word	0x0000000a
        /*0b30*/ 	.word	0x00022830
        /*0b34*/ 	.short	0x0107
        /*0b36*/ 	.byte	0x3f
	.zero		1


	//   ....[47]....
        /*0b38*/ 	.word	0x0000c500
        /*0b3c*/ 	.word	0x0000000a
        /*0b40*/ 	.word	0x00022830
        /*0b44*/ 	.short	0x0101
        /*0b46*/ 	.byte	0x3f
	.zero		1


	//   ....[48]....
        /*0b48*/ 	.word	0x0000c530
        /*0b4c*/ 	.word	0x0000000a
        /*0b50*/ 	.word	0x00022860
        /*0b54*/ 	.short	0x010a
        /*0b56*/ 	.byte	0x3f
	.zero		1


	//   ....[49]....
        /*0b58*/ 	.word	0x0000ca50
        /*0b5c*/ 	.word	0x0000000a
        /*0b60*/ 	.word	0x00022850
        /*0b64*/ 	.short	0x0107
        /*0b66*/ 	.byte	0x3f
	.zero		1


	//   ....[50]....
        /*0b68*/ 	.word	0x0000cb10
        /*0b6c*/ 	.word	0x0000000a
        /*0b70*/ 	.word	0x00022850
        /*0b74*/ 	.short	0x0101
        /*0b76*/ 	.byte	0x3f
	.zero		1


	//   ....[51]....
        /*0b78*/ 	.word	0x0000d750
        /*0b7c*/ 	.word	0x00000007
        /*0b80*/ 	.word	0x00022820
        /*0b84*/ 	.short	0x010a
        /*0b86*/ 	.byte	0x3f
	.zero		1


	//   ....[52]....
        /*0b88*/ 	.word	0x0000d8d0
        /*0b8c*/ 	.word	0x00000005
        /*0b90*/ 	.word	0x00022840
        /*0b94*/ 	.short	0x010a
        /*0b96*/ 	.byte	0x3f
	.zero		1


	//   ....[53]....
        /*0b98*/ 	.word	0x0000d970
        /*0b9c*/ 	.word	0x00000003
        /*0ba0*/ 	.word	0x00022840
        /*0ba4*/ 	.short	0x010a
        /*0ba6*/ 	.byte	0x3f
	.zero		1


	//   ....[54]....
        /*0ba8*/ 	.word	0x0000d9b0
        /*0bac*/ 	.word	0x00000005
        /*0bb0*/ 	.word	0x00022860
        /*0bb4*/ 	.short	0x010a
        /*0bb6*/ 	.byte	0x3f
	.zero		1


	//   ....[55]....
        /*0bb8*/ 	.word	0x0000d9f0
        /*0bbc*/ 	.word	0x00000003
        /*0bc0*/ 	.word	0x00022860
        /*0bc4*/ 	.short	0x010a
        /*0bc6*/ 	.byte	0x3f
	.zero		1


	//   ....[56]....
        /*0bc8*/ 	.word	0x0000da60
        /*0bcc*/ 	.word	0x00000003
        /*0bd0*/ 	.word	0x00022800
        /*0bd4*/ 	.short	0x010a
        /*0bd6*/ 	.byte	0x3f
	.zero		1


	//   ....[57]....
        /*0bd8*/ 	.word	0x0000dac0
        /*0bdc*/ 	.word	0x00000003
        /*0be0*/ 	.word	0x00022830
        /*0be4*/ 	.short	0x010a
        /*0be6*/ 	.byte	0x3f
	.zero		1


	//   ....[58]....
        /*0be8*/ 	.word	0x0000db20
        /*0bec*/ 	.word	0x00000009
        /*0bf0*/ 	.word	0x00022850
        /*0bf4*/ 	.short	0x010a
        /*0bf6*/ 	.byte	0x3f
	.zero		1


	//   ....[59]....
        /*0bf8*/ 	.word	0x0000db80
        /*0bfc*/ 	.word	0x00000003
        /*0c00*/ 	.word	0x00022830
        /*0c04*/ 	.short	0x010a
        /*0c06*/ 	.byte	0x3f
	.zero		1


	//   ....[60]....
        /*0c08*/ 	.word	0x0000dbe0
        /*0c0c*/ 	.word	0x00000009
        /*0c10*/ 	.word	0x00022850
        /*0c14*/ 	.short	0x010a
        /*0c16*/ 	.byte	0x3f
	.zero		1


	//   ....[61]....
        /*0c18*/ 	.word	0x0000dcf0
        /*0c1c*/ 	.word	0x00000021
        /*0c20*/ 	.word	0x00022840
        /*0c24*/ 	.short	0x010a
        /*0c26*/ 	.byte	0x3f
	.zero		1


	//   ....[62]....
        /*0c28*/ 	.word	0x0000efd0
        /*0c2c*/ 	.word	0x00000016
        /*0c30*/ 	.word	0x00022820
        /*0c34*/ 	.short	0x010a
        /*0c36*/ 	.byte	0x3f
	.zero		1


	//   ....[63]....
        /*0c38*/ 	.word	0x0000f020
        /*0c3c*/ 	.word	0x00000021
        /*0c40*/ 	.word	0x00022860
        /*0c44*/ 	.short	0x010a
        /*0c46*/ 	.byte	0x3f
	.zero		1


	//   ....[64]....
        /*0c48*/ 	.word	0x0000f990
        /*0c4c*/ 	.word	0x0000000a
        /*0c50*/ 	.word	0x00022840
        /*0c54*/ 	.short	0x010a
        /*0c56*/ 	.byte	0x3f
	.zero		1


	//   ....[65]....
        /*0c58*/ 	.word	0x00010060
        /*0c5c*/ 	.word	0x0000000a
        /*0c60*/ 	.word	0x00022860
        /*0c64*/ 	.short	0x010a
        /*0c66*/ 	.byte	0x3f
	.zero		1


	//   ....[66]....
        /*0c68*/ 	.word	0x00011110
        /*0c6c*/ 	.word	0x00000007
        /*0c70*/ 	.word	0x00022820
        /*0c74*/ 	.short	0x010a
        /*0c76*/ 	.byte	0x3f
	.zero		1


	//   ....[67]....
        /*0c78*/ 	.word	0x000112b0
        /*0c7c*/ 	.word	0x00000005
        /*0c80*/ 	.word	0x00022840
        /*0c84*/ 	.short	0x010a
        /*0c86*/ 	.byte	0x3f
	.zero		1


	//   ....[68]....
        /*0c88*/ 	.word	0x00011300
        /*0c8c*/ 	.word	0x00000003
        /*0c90*/ 	.word	0x00022840
        /*0c94*/ 	.short	0x010a
        /*0c96*/ 	.byte	0x3f
	.zero		1


	//   ....[69]....
        /*0c98*/ 	.word	0x00011350
        /*0c9c*/ 	.word	0x00000005
        /*0ca0*/ 	.word	0x00022860
        /*0ca4*/ 	.short	0x010a
        /*0ca6*/ 	.byte	0x3f
	.zero		1


	//----- nvinfo : EIATTR_NUM_MBARRIERS
	.align		4
.L_1182:
        /*0ca8*/ 	.byte	0x03, 0x38
        /*0caa*/ 	.short	0x0016


	//----- nvinfo : EIATTR_EXIT_INSTR_OFFSETS
	.align		4
        /*0cac*/ 	.byte	0x04, 0x1c
        /*0cae*/ 	.short	(.L_1184 - .L_1183)


	//   ....[0]....
.L_1183:
        /*0cb0*/ 	.word	0x000009b0


	//   ....[1]....
        /*0cb4*/ 	.word	0x000087f0


	//   ....[2]....
        /*0cb8*/ 	.word	0x0000da40


	//----- nvinfo : EIATTR_MAX_THREADS
	.align		4
.L_1184:
        /*0cbc*/ 	.byte	0x04, 0x05
        /*0cbe*/ 	.short	(.L_1186 - .L_1185)
.L_1185:
        /*0cc0*/ 	.word	0x00000180
        /*0cc4*/ 	.word	0x00000001
        /*0cc8*/ 	.word	0x00000001


	//----- nvinfo : EIATTR_CRS_STACK_SIZE
	.align		4
.L_1186:
        /*0ccc*/ 	.byte	0x04, 0x1e
        /*0cce*/ 	.short	(.L_1188 - .L_1187)
.L_1187:
        /*0cd0*/ 	.word	0x00000000


	//----- nvinfo : EIATTR_CBANK_PARAM_SIZE
	.align		4
.L_1188:
        /*0cd4*/ 	.byte	0x03, 0x19
        /*0cd6*/ 	.short	0x0af0


	//----- nvinfo : EIATTR_PARAM_CBANK
	.align		4
        /*0cd8*/ 	.byte	0x04, 0x0a
        /*0cda*/ 	.short	(.L_1190 - .L_1189)
	.align		4
.L_1189:
        /*0cdc*/ 	.word	index@(.nv.constant0._ZN7cutlass13device_kernelIN5flash11enable_sm90INS1_16FlashAttnFwdSm90INS1_25CollectiveMainloopFwdSm90ILi2EN4cute5tupleIJNS5_1CILi1EEES8_S8_EEENS6_IJNS7_ILi128EEENS7_ILi96EEENS7_ILi64EEEEEELi256ENS_6half_tEfNS_4arch4Sm90ELb0ELb0ELb0ELb1ELb1ELb0ELb0ELb1ELb0ELb1ELb0ELb0EEENS1_21CollectiveEpilogueFwdINS6_IJSA_NS7_ILi256EEESB_EEES9_SE_SG_Li256ELb1ELb1ELb0ELb0EEENS1_36VarlenDynamicPersistentTileSchedulerILi128ELi96ELi256ELi128ELb0ELb1ELb1ELb0ELb1ELb1EEEEEEEEEvNT_6ParamsE)
        /*0ce0*/ 	.short	0x0210
        /*0ce2*/ 	.short	0x0af0


	//----- nvinfo : EIATTR_SW_WAR
	.align		4
.L_1190:
        /*0ce4*/ 	.byte	0x04, 0x36
        /*0ce6*/ 	.short	(.L_1192 - .L_1191)
.L_1191:
        /*0ce8*/ 	.word	0x00000008
.L_1192:


//--------------------- .nv.info._ZN7cutlass13device_kernelIN5flash11enable_sm90INS1_16FlashAttnFwdSm90INS1_25CollectiveMainloopFwdSm90ILi2EN4cute5tupleIJNS5_1CILi1EEES8_S8_EEENS6_IJNS7_ILi128EEENS7_ILi96EEENS7_ILi64EEEEEELi256ENS_6half_tEfNS_4arch4Sm90ELb0ELb0ELb0ELb1ELb1ELb1ELb0ELb1ELb0ELb1ELb0ELb0EEENS1_21CollectiveEpilogueFwdINS6_IJSA_NS7_ILi256EEESB_EEES9_SE_SG_Li256ELb1ELb1ELb0ELb0EEENS1_36VarlenDynamicPersistentTileSchedulerILi128ELi96ELi256ELi128ELb0ELb1ELb1ELb0ELb1ELb1EEEEEEEEEvNT_6ParamsE --------------------------
	.section	.nv.info._ZN7cutlass13device_kernelIN5flash11enable_sm90INS1_16FlashAttnFwdSm90INS1_25CollectiveMainloopFwdSm90ILi2EN4cute5tupleIJNS5_1CILi1EEES8_S8_EEENS6_IJNS7_ILi128EEENS7_ILi96EEENS7_ILi64EEEEEELi256ENS_6half_tEfNS_4arch4Sm90ELb0ELb0ELb0ELb1ELb1ELb1ELb0ELb1ELb0ELb1ELb0ELb0EEENS1_21CollectiveEpilogueFwdINS6_IJSA_NS7_ILi256EEESB_EEES9_SE_SG_Li256ELb1ELb1ELb0ELb0EEENS1_36VarlenDynamicPersistentTileSchedulerILi128ELi96ELi256ELi128ELb0ELb1ELb1ELb0ELb1ELb1EEEEEEEEEvNT_6ParamsE,"",@"SHT_CUDA_INFO"
	.sectionflags	@""
	.align	4


	//----- nvinfo : EIATTR_CUDA_API_VERSION
	.align		4
        /*0000*/ 	.byte	0x04, 0x37
        /*0002*/ 	.short	(.L_1194 - .L_1193)
.L_1193:
        /*0004*/ 	.word	0x00000082


	//----- nvinfo : EIATTR_KPARAM_INFO
	.align		4
.L_1194:
        /*0008*/ 	.byte	0x04, 0x17
        /*000a*/ 	.short	(.L_1196 - .L_1195)
.L_1195:
        /*000c*/ 	.word	0x00000000
        /*0010*/ 	.short	0x0000
        /*0012*/ 	.short	0x0070
        /*0014*/ 	.byte	0x00, 0xf0, 0x01, 0x2a


	//----- nvinfo : EIATTR_SPARSE_MMA_MASK
	.align		4
.L_1196:
        /*0018*/ 	.byte	0x03, 0x50
        /*001a*/ 	.short	0x0000


	//----- nvinfo : EIATTR_MAXREG_COUNT
	.align		4
        /*001c*/ 	.byte	0x03, 0x1b
        /*001e*/ 	.short	0x00a8


	//----- nvinfo : EIATTR_NUM_BARRIERS
	.align		4
        /*0020*/ 	.byte	0x02, 0x4c
        /*0022*/ 	.byte	0x10
	.zero		1


	//----- nvinfo : EIATTR_EXTERNS
	.align		4
        /*0024*/ 	.byte	0x04, 0x0f
        /*0026*/ 	.short	(.L_1198 - .L_1197)


	//   ....[0]....
	.align		4
.L_1197:
        /*0028*/ 	.word	index@(__assertfail)


	//----- nvinfo : EIATTR_ANNOTATIONS
	.align		4
.L_1198:
        /*002c*/ 	.byte	0x04, 0x55
        /*002e*/ 	.short	(.L_1200 - .L_1199)


	//   ....[0]....
.L_1199:
        /* <DEDUP_REMOVED lines=49> */


	//----- nvinfo : EIATTR_MERCURY_ISA_VERSION
	.align		4
.L_1200:
        /*0328*/ 	.byte	0x03, 0x5f
        /*032a*/ 	.short	0x0101


	//----- nvinfo : EIATTR_UNUSED_LOAD_BYTE_OFFSET
	.align		4
        /*032c*/ 	.byte	0x04, 0x44
        /*032e*/ 	.short	(.L_1202 - .L_1201)


	//   ....[0]....
.L_1201:
        /*0330*/ 	.word	0x00000a40
        /*0334*/ 	.word	0x0000fff0


	//   ....[1]....
        /*0338*/ 	.word	0x0000cc30
        /*033c*/ 	.word	0x0000fff0


	//----- nvinfo : EIATTR_INT_WARP_WIDE_INSTR_OFFSETS
	.align		4
.L_1202:
        /*0340*/ 	.byte	0x04, 0x31
        /*0342*/ 	.short	(.L_1204 - .L_1203)


	//   ....[0]....
.L_1203:
        /*0344*/ 	.word	0x00000120


	//   ....[1]....
        /*0348*/ 	.word	0x000001c0


	//   ....[2]....
        /*034c*/ 	.word	0x00000230


	//   ....[3]....
        /*0350*/ 	.word	0x00012230


	//   ....[4]....
        /*0354*/ 	.word	0x000122c0


	//   ....[5]....
        /*0358*/ 	.word	0x000156d0


	//   ....[6]....
        /*035c*/ 	.word	0x00015760


	//----- nvinfo : EIATTR_COOP_GROUP_MASK_REGIDS
	.align		4
.L_1204:
        /*0360*/ 	.byte	0x04, 0x29
        /*0362*/ 	.short	(.L_1206 - .L_1205)


	//   ....[0]....
.L_1205:
        /*0364*/ 	.word	0xffffffff


	//   ....[1]....
        /*0368*/ 	.word	0xffffffff


	//   ....[2]....
        /*036c*/ 	.word	0xffffffff


	//   ....[3]....
        /*0370*/ 	.word	0xffffffff


	//   ....[4]....
        /*0374*/ 	.word	0xffffffff


	//   ....[5]....
        /*0378*/ 	.word	0xffffffff


	//   ....[6]....
        /*037c*/ 	.word	0xffffffff


	//   ....[7]....
        /*0380*/ 	.word	0xffffffff


	//   ....[8]....
        /*0384*/ 	.word	0xffffffff


	//   ....[9]....
        /*0388*/ 	.word	0xffffffff


	//   ....[10]....
        /*038c*/ 	.word	0xffffffff


	//   ....[11]....
        /*0390*/ 	.word	0xffffffff


	//   ....[12]....
        /*0394*/ 	.word	0xffffffff


	//   ....[13]....
        /*0398*/ 	.word	0xffffffff


	//   ....[14]....
        /*039c*/ 	.word	0xffffffff


	//   ....[15]....
        /*03a0*/ 	.word	0xffffffff


	//   ....[16]....
        /*03a4*/ 	.word	0xffffffff


	//   ....[17]....
        /*03a8*/ 	.word	0xffffffff


	//   ....[18]....
        /*03ac*/ 	.word	0xffffffff


	//   ....[19]....
        /*03b0*/ 	.word	0xffffffff


	//   ....[20]....
        /*03b4*/ 	.word	0xffffffff


	//   ....[21]....
        /*03b8*/ 	.word	0xffffffff


	//   ....[22]....
        /*03bc*/ 	.word	0xffffffff


	//   ....[23]....
        /*03c0*/ 	.word	0xffffffff


	//   ....[24]....
        /*03c4*/ 	.word	0xffffffff


	//   ....[25]....
        /*03c8*/ 	.word	0xffffffff


	//   ....[26]....
        /*03cc*/ 	.word	0xffffffff


	//   ....[27]....
        /*03d0*/ 	.word	0xffffffff


	//   ....[28]....
        /*03d4*/ 	.word	0xffffffff


	//   ....[29]....
        /*03d8*/ 	.word	0xffffffff


	//   ....[30]....
        /*03dc*/ 	.word	0xffffffff


	//   ....[31]....
        /*03e0*/ 	.word	0xffffffff


	//   ....[32]....
        /*03e4*/ 	.word	0xffffffff


	//   ....[33]....
        /*03e8*/ 	.word	0xffffffff


	//   ....[34]....
        /*03ec*/ 	.word	0xffffffff


	//   ....[35]....
        /*03f0*/ 	.word	0xffffffff


	//   ....[36]....
        /*03f4*/ 	.word	0xffffffff


	//   ....[37]....
        /*03f8*/ 	.word	0xffffffff


	//   ....[38]....
        /*03fc*/ 	.word	0xffffffff


	//   ....[39]....
        /*0400*/ 	.word	0xffffffff


	//   ....[40]....
        /*0404*/ 	.word	0xffffffff


	//   ....[41]....
        /*0408*/ 	.word	0xffffffff


	//   ....[42]....
        /*040c*/ 	.word	0xffffffff


	//   ....[43]....
        /*0410*/ 	.word	0xffffffff


	//   ....[44]....
        /*0414*/ 	.word	0xffffffff


	//   ....[45]....
        /*0418*/ 	.word	0xffffffff


	//   ....[46]....
        /*041c*/ 	.word	0xffffffff


	//   ....[47]....
        /*0420*/ 	.word	0xffffffff


	//   ....[48]....
        /*0424*/ 	.word	0xffffffff


	//   ....[49]....
        /*0428*/ 	.word	0xffffffff


	//   ....[50]....
        /*042c*/ 	.word	0xffffffff


	//   ....[51]....
        /*0430*/ 	.word	0xffffffff


	//   ....[52]....
        /*0434*/ 	.word	0xffffffff


	//   ....[53]....
        /*0438*/ 	.word	0xffffffff


	//   ....[54]....
        /*043c*/ 	.word	0xffffffff


	//   ....[55]....
        /*0440*/ 	.word	0xffffffff


	//   ....[56]....
        /*0444*/ 	.word	0xffffffff


	//   ....[57]....
        /*0448*/ 	.word	0xffffffff


	//   ....[58]....
        /*044c*/ 	.word	0xffffffff


	//   ....[59]....
        /*0450*/ 	.word	0xffffffff


	//   ....[60]....
        /*0454*/ 	.word	0xffffffff


	//   ....[61]....
        /*0458*/ 	.word	0xffffffff


	//   ....[62]....
        /*045c*/ 	.word	0xffffffff


	//   ....[63]....
        /*0460*/ 	.word	0xffffffff


	//   ....[64]....
        /*0464*/ 	.word	0xffffffff


	//   ....[65]....
        /*0468*/ 	.word	0xffffffff


	//   ....[66]....
        /*046c*/ 	.word	0xffffffff


	//   ....[67]....
        /*0470*/ 	.word	0xffffffff


	//   ....[68]....
        /*0474*/ 	.word	0xffffffff


	//   ....[69]....
        /*0478*/ 	.word	0xffffffff


	//   ....[70]....
        /*047c*/ 	.word	0xffffffff


	//   ....[71]....
        /*0480*/ 	.word	0xffffffff


	//   ....[72]....
        /*0484*/ 	.word	0xffffffff


	//   ....[73]....
        /*0488*/ 	.word	0xffffffff


	//   ....[74]....
        /*048c*/ 	.word	0xffffffff


	//   ....[75]....
        /*0490*/ 	.word	0xffffffff


	//   ....[76]....
        /*0494*/ 	.word	0xffffffff


	//   ....[77]....
        /*0498*/ 	.word	0xffffffff


	//   ....[78]....
        /*049c*/ 	.word	0xffffffff


	//   ....[79]....
        /*04a0*/ 	.word	0xffffffff


	//   ....[80]....
        /*04a4*/ 	.word	0xffffffff


	//   ....[81]....
        /*04a8*/ 	.word	0xffffffff


	//   ....[82]....
        /*04ac*/ 	.word	0xffffffff


	//   ....[83]....
        /*04b0*/ 	.word	0xffffffff


	//   ....[84]....
        /*04b4*/ 	.word	0xffffffff


	//   ....[85]....
        /*04b8*/ 	.word	0xffffffff


	//   ....[86]....
        /*04bc*/ 	.word	0xffffffff


	//   ....[87]....
        /*04c0*/ 	.word	0xffffffff


	//   ....[88]....
        /*04c4*/ 	.word	0xffffffff


	//   ....[89]....
        /*04c8*/ 	.word	0xffffffff


	//   ....[90]....
        /*04cc*/ 	.word	0xffffffff


	//   ....[91]....
        /*04d0*/ 	.word	0xffffffff


	//   ....[92]....
        /*04d4*/ 	.word	0xffffffff


	//   ....[93]....
        /*04d8*/ 	.word	0xffffffff


	//   ....[94]....
        /*04dc*/ 	.word	0xffffffff


	//   ....[95]....
        /*04e0*/ 	.word	0xffffffff


	//   ....[96]....
        /*04e4*/ 	.word	0xffffffff


	//   ....[97]....
        /*04e8*/ 	.word	0xffffffff


	//   ....[98]....
        /*04ec*/ 	.word	0xffffffff


	//   ....[99]....
        /*04f0*/ 	.word	0xffffffff


	//   ....[100]....
        /*04f4*/ 	.word	0xffffffff


	//   ....[101]....
        /*04f8*/ 	.word	0xffffffff


	//   ....[102]....
        /*04fc*/ 	.word	0xffffffff


	//   ....[103]....
        /*0500*/ 	.word	0xffffffff


	//   ....[104]....
        /*0504*/ 	.word	0xffffffff


	//   ....[105]....
        /*0508*/ 	.word	0xffffffff


	//   ....[106]....
        /*050c*/ 	.word	0xffffffff


	//   ....[107]....
        /*0510*/ 	.word	0xffffffff


	//   ....[108]....
        /*0514*/ 	.word	0xffffffff


	//   ....[109]....
        /*0518*/ 	.word	0xffffffff


	//   ....[110]....
        /*051c*/ 	.word	0xffffffff


	//   ....[111]....
        /*0520*/ 	.word	0xffffffff


	//   ....[112]....
        /*0524*/ 	.word	0xffffffff


	//   ....[113]....
        /*0528*/ 	.word	0xffffffff


	//   ....[114]....
        /*052c*/ 	.word	0xffffffff


	//   ....[115]....
        /*0530*/ 	.word	0xffffffff


	//   ....[116]....
        /*0534*/ 	.word	0xffffffff


	//   ....[117]....
        /*0538*/ 	.word	0xffffffff


	//   ....[118]....
        /*053c*/ 	.word	0xffffffff


	//   ....[119]....
        /*0540*/ 	.word	0xffffffff


	//   ....[120]....
        /*0544*/ 	.word	0xffffffff


	//   ....[121]....
        /*0548*/ 	.word	0xffffffff


	//   ....[122]....
        /*054c*/ 	.word	0xffffffff


	//   ....[123]....
        /*0550*/ 	.word	0xffffffff


	//   ....[124]....
        /*0554*/ 	.word	0xffffffff


	//   ....[125]....
        /*0558*/ 	.word	0xffffffff


	//   ....[126]....
        /*055c*/ 	.word	0xffffffff


	//   ....[127]....
        /*0560*/ 	.word	0xffffffff


	//   ....[128]....
        /*0564*/ 	.word	0xffffffff


	//   ....[129]....
        /*0568*/ 	.word	0xffffffff


	//   ....[130]....
        /*056c*/ 	.word	0xffffffff


	//   ....[131]....
        /*0570*/ 	.word	0xffffffff


	//   ....[132]....
        /*0574*/ 	.word	0xffffffff


	//   ....[133]....
        /*0578*/ 	.word	0xffffffff


	//   ....[134]....
        /*057c*/ 	.word	0xffffffff


	//   ....[135]....
        /*0580*/ 	.word	0xffffffff


	//   ....[136]....
        /*0584*/ 	.word	0xffffffff


	//   ....[137]....
        /*0588*/ 	.word	0xffffffff


	//   ....[138]....
        /*058c*/ 	.word	0xffffffff


	//   ....[139]....
        /*0590*/ 	.word	0xffffffff


	//   ....[140]....
        /*0594*/ 	.word	0xffffffff


	//   ....[141]....
        /*0598*/ 	.word	0xffffffff


	//   ....[142]....
        /*059c*/ 	.word	0xffffffff


	//   ....[143]....
        /*05a0*/ 	.word	0xffffffff


	//   ....[144]....
        /*05a4*/ 	.word	0xffffffff


	//   ....[145]....
        /*05a8*/ 	.word	0xffffffff


	//   ....[146]....
        /*05ac*/ 	.word	0xffffffff


	//   ....[147]....
        /*05b0*/ 	.word	0xffffffff


	//   ....[148]....
        /*05b4*/ 	.word	0xffffffff


	//   ....[149]....
        /*05b8*/ 	.word	0xffffffff


	//   ....[150]....
        /*05bc*/ 	.word	0xffffffff


	//   ....[151]....
        /*05c0*/ 	.word	0xffffffff


	//   ....[152]....
        /*05c4*/ 	.word	0xffffffff


	//   ....[153]....
        /*05c8*/ 	.word	0xffffffff


	//   ....[154]....
        /*05cc*/ 	.word	0xffffffff


	//   ....[155]....
        /*05d0*/ 	.word	0xffffffff


	//   ....[156]....
        /*05d4*/ 	.word	0xffffffff


	//   ....[157]....
        /*05d8*/ 	.word	0xffffffff


	//   ....[158]....
        /*05dc*/ 	.word	0xffffffff


	//   ....[159]....
        /*05e0*/ 	.word	0xffffffff


	//   ....[160]....
        /*05e4*/ 	.word	0xffffffff


	//   ....[161]....
        /*05e8*/ 	.word	0xffffffff


	//   ....[162]....
        /*05ec*/ 	.word	0xffffffff


	//   ....[163]....
        /*05f0*/ 	.word	0x0500000f


	//   ....[164]....
        /*05f4*/ 	.word	0x0500000f


	//   ....[165]....
        /*05f8*/ 	.word	0x0500000f


	//   ....[166]....
        /*05fc*/ 	.word	0x0500000f


	//   ....[167]....
        /*0600*/ 	.word	0x0500000f


	//   ....[168]....
        /*0604*/ 	.word	0x0500000f


	//   ....[169]....
        /*0608*/ 	.word	0x0500000f


	//   ....[170]....
        /*060c*/ 	.word	0x0500000f


	//   ....[171]....
        /*0610*/ 	.word	0x0500000f


	//   ....[172]....
        /*0614*/ 	.word	0x0500000f


	//   ....[173]....
        /*0618*/ 	.word	0x0500000f


	//   ....[174]....
        /*061c*/ 	.word	0x0500000f


	//   ....[175]....
        /*0620*/ 	.word	0x0500000f


	//   ....[176]....
        /*0624*/ 	.word	0x0500000f


	//   ....[177]....
        /*0628*/ 	.word	0x0500000f


	//   ....[178]....
        /*062c*/ 	.word	0x0500000f


	//   ....[179]....
        /*0630*/ 	.word	0x0500000f


	//   ....[180]....
        /*0634*/ 	.word	0x0500000f


	//   ....[181]....
        /*0638*/ 	.word	0x0500000f


	//   ....[182]....
        /*063c*/ 	.word	0x0500000f


	//   ....[183]....
        /*0640*/ 	.word	0x0500000f


	//   ....[184]....
        /*0644*/ 	.word	0x0500000f


	//   ....[185]....
        /*0648*/ 	.word	0x0500000f


	//   ....[186]....
        /*064c*/ 	.word	0x0500000f


	//   ....[187]....
        /*0650*/ 	.word	0x0500000f


	//   ....[188]....
        /*0654*/ 	.word	0x0500000f


	//   ....[189]....
        /*0658*/ 	.word	0x0500000f


	//   ....[190]....
        /*065c*/ 	.word	0x0500000f


	//   ....[191]....
        /*0660*/ 	.word	0x0500000f


	//   ....[192]....
        /*0664*/ 	.word	0x0500000f


	//   ....[193]....
        /*0668*/ 	.word	0x0500000f


	//   ....[194]....
        /*066c*/ 	.word	0x0500000f


	//   ....[195]....
        /*0670*/ 	.word	0x0500000f


	//   ....[196]....
        /*0674*/ 	.word	0x0500000f


	//   ....[197]....
        /*0678*/ 	.word	0x0500000f


	//   ....[198]....
        /*067c*/ 	.word	0x0500000f


	//   ....[199]....
        /*0680*/ 	.word	0x0500000f


	//   ....[200]....
        /*0684*/ 	.word	0x0500000f


	//   ....[201]....
        /*0688*/ 	.word	0x0500000f


	//   ....[202]....
        /*068c*/ 	.word	0x0500000f


	//   ....[203]....
        /*0690*/ 	.word	0x0500000f


	//   ....[204]....
        /*0694*/ 	.word	0x0500000f


	//   ....[205]....
        /*0698*/ 	.word	0x0500000f


	//   ....[206]....
        /*069c*/ 	.word	0x0500000f


	//   ....[207]....
        /*06a0*/ 	.word	0x0500000f


	//   ....[208]....
        /*06a4*/ 	.word	0x0500000f


	//   ....[209]....
        /*06a8*/ 	.word	0x0500000f


	//   ....[210]....
        /*06ac*/ 	.word	0x0500000f


	//   ....[211]....
        /*06b0*/ 	.word	0x0500000f


	//   ....[212]....
        /*06b4*/ 	.word	0x0500000f


	//   ....[213]....
        /*06b8*/ 	.word	0x0500000f


	//   ....[214]....
        /*06bc*/ 	.word	0x0500000f


	//   ....[215]....
        /*06c0*/ 	.word	0x0500000f


	//   ....[216]....
        /*06c4*/ 	.word	0x0500000f


	//   ....[217]....
        /*06c8*/ 	.word	0x0500000f


	//   ....[218]....
        /*06cc*/ 	.word	0x0500000f


	//   ....[219]....
        /*06d0*/ 	.word	0x0500000f


	//   ....[220]....
        /*06d4*/ 	.word	0x0500000f


	//   ....[221]....
        /*06d8*/ 	.word	0x0500000f


	//   ....[222]....
        /*06dc*/ 	.word	0x0500000f


	//   ....[223]....
        /*06e0*/ 	.word	0x0500000f


	//   ....[224]....
        /*06e4*/ 	.word	0x0500000f


	//   ....[225]....
        /*06e8*/ 	.word	0x0500000f


	//   ....[226]....
        /*06ec*/ 	.word	0x0500000f


	//   ....[227]....
        /*06f0*/ 	.word	0x0500000f


	//   ....[228]....
        /*06f4*/ 	.word	0x0500000f


	//   ....[229]....
        /*06f8*/ 	.word	0x0500000f


	//   ....[230]....
        /*06fc*/ 	.word	0x0500000f


	//   ....[231]....
        /*0700*/ 	.word	0x0500000f


	//   ....[232]....
        /*0704*/ 	.word	0x0500000f


	//   ....[233]....
        /*0708*/ 	.word	0x0500000f


	//   ....[234]....
        /*070c*/ 	.word	0x0500000f


	//   ....[235]....
        /*0710*/ 	.word	0x0500000f


	//   ....[236]....
        /*0714*/ 	.word	0x0500000f


	//   ....[237]....
        /*0718*/ 	.word	0x0500000f


	//   ....[238]....
        /*071c*/ 	.word	0x0500000f


	//   ....[239]....
        /*0720*/ 	.word	0x0500000f


	//   ....[240]....
        /*0724*/ 	.word	0x0500000f


	//   ....[241]....
        /*0728*/ 	.word	0x0500000f


	//   ....[242]....
        /*072c*/ 	.word	0x0500000f


	//   ....[243]....
        /*0730*/ 	.word	0x0500000f


	//   ....[244]....
        /*0734*/ 	.word	0x0500000f


	//   ....[245]....
        /*0738*/ 	.word	0x0500000f


	//   ....[246]....
        /*073c*/ 	.word	0x0500000f


	//   ....[247]....
        /*0740*/ 	.word	0x0500000f


	//   ....[248]....
        /*0744*/ 	.word	0x0500000f


	//   ....[249]....
        /*0748*/ 	.word	0x0500000f


	//   ....[250]....
        /*074c*/ 	.word	0x0500000f


	//   ....[251]....
        /*0750*/ 	.word	0x0500000f


	//   ....[252]....
        /*0754*/ 	.word	0x0500000f


	//   ....[253]....
        /*0758*/ 	.word	0x0500000f


	//   ....[254]....
        /*075c*/ 	.word	0x0500000f


	//   ....[255]....
        /*0760*/ 	.word	0x0500000f


	//   ....[0]....
        /*0764*/ 	.word	0x0500000f


	//   ....[1]....
        /*0768*/ 	.word	0x0500000f


	//   ....[2]....
        /*076c*/ 	.word	0x0500000f


	//   ....[3]....
        /*0770*/ 	.word	0x0500000f


	//   ....[4]....
        /*0774*/ 	.word	0x0500000f


	//   ....[5]....
        /*0778*/ 	.word	0x0500000f


	//   ....[6]....
        /*077c*/ 	.word	0x0500000f


	//   ....[7]....
        /*0780*/ 	.word	0x0500000f


	//   ....[8]....
        /*0784*/ 	.word	0x0500000f


	//   ....[9]....
        /*0788*/ 	.word	0x0500000f


	//   ....[10]....
        /*078c*/ 	.word	0x0500000f


	//   ....[11]....
        /*0790*/ 	.word	0x0500000f


	//   ....[12]....
        /*0794*/ 	.word	0x0500000f


	//   ....[13]....
        /*0798*/ 	.word	0x0500000f


	//   ....[14]....
        /*079c*/ 	.word	0x0500000f


	//   ....[15]....
        /*07a0*/ 	.word	0x0500000f


	//   ....[16]....
        /*07a4*/ 	.word	0x0500000f


	//   ....[17]....
        /*07a8*/ 	.word	0x0500000f


	//   ....[18]....
        /*07ac*/ 	.word	0x0500000f


	//   ....[19]....
        /*07b0*/ 	.word	0x0500000f


	//----- nvinfo : EIATTR_COOP_GROUP_INSTR_OFFSETS
	.align		4
.L_1206:
        /*07b4*/ 	.byte	0x04, 0x28
        /*07b6*/ 	.short	(.L_1208 - .L_1207)


	//   ....[0]....
.L_1207:
        /*07b8*/ 	.word	0x00000060


	//   ....[1]....
        /*07bc*/ 	.word	0x00000130


	//   ....[2]....
        /*07c0*/ 	.word	0x000001e0


	//   ....[3]....
        /*07c4*/ 	.word	0x000003a0


	//   ....[4]....
        /*07c8*/ 	.word	0x00000500


	//   ....[5]....
        /*07cc*/ 	.word	0x00000620


	//   ....[6]....
        /*07d0*/ 	.word	0x00000780


	//   ....[7]....
        /*07d4*/ 	.word	0x00002c50


	//   ....[8]....
        /*07d8*/ 	.word	0x00002c60


	//   ....[9]....
        /*07dc*/ 	.word	0x00003310


	//   ....[10]....
        /*07e0*/ 	.word	0x00003320


	//   ....[11]....
        /*07e4*/ 	.word	0x00003e90


	//   ....[12]....
        /*07e8*/ 	.word	0x00003ea0


	//   ....[13]....
        /*07ec*/ 	.word	0x000045d0


	//   ....[14]....
        /*07f0*/ 	.word	0x000045e0


	//   ....[15]....
        /*07f4*/ 	.word	0x00004f80


	//   ....[16]....
        /*07f8*/ 	.word	0x00004f90


	//   ....[17]....
        /*07fc*/ 	.word	0x000050a0


	//   ....[18]....
        /*0800*/ 	.word	0x000050b0


	//   ....[19]....
        /*0804*/ 	.word	0x00005470


	//   ....[20]....
        /*0808*/ 	.word	0x000054a0


	//   ....[21]....
        /*080c*/ 	.word	0x00005770


	//   ....[22]....
        /*0810*/ 	.word	0x00005790


	//   ....[23]....
        /*0814*/ 	.word	0x000060d0


	//   ....[24]....
        /*0818*/ 	.word	0x00006680


	//   ....[25]....
        /*081c*/ 	.word	0x00006690


	//   ....[26]....
        /*0820*/ 	.word	0x000066a0


	//   ....[27]....
        /*0824*/ 	.word	0x000066b0


	//   ....[28]....
        /*0828*/ 	.word	0x00007690


	//   ....[29]....
        /*082c*/ 	.word	0x000076a0


	//   ....[30]....
        /*0830*/ 	.word	0x000076b0


	//   ....[31]....
        /*0834*/ 	.word	0x000076c0


	//   ....[32]....
        /*0838*/ 	.word	0x000090d0


	//   ....[33]....
        /*083c*/ 	.word	0x000090f0


	//   ....[34]....
        /*0840*/ 	.word	0x00009510


	//   ....[35]....
        /*0844*/ 	.word	0x00009580


	//   ....[36]....
        /*0848*/ 	.word	0x0000a7e0


	//   ....[37]....
        /*084c*/ 	.word	0x0000a800


	//   ....[38]....
        /*0850*/ 	.word	0x0000b0f0


	//   ....[39]....
        /*0854*/ 	.word	0x0000b220


	//   ....[40]....
        /*0858*/ 	.word	0x0000c1b0


	//   ....[41]....
        /*085c*/ 	.word	0x0000c1f0


	//   ....[42]....
        /*0860*/ 	.word	0x0000c280


	//   ....[43]....
        /*0864*/ 	.word	0x0000c2a0


	//   ....[44]....
        /*0868*/ 	.word	0x0000dd10


	//   ....[45]....
        /*086c*/ 	.word	0x0000dd50


	//   ....[46]....
        /*0870*/ 	.word	0x0000de30


	//   ....[47]....
        /*0874*/ 	.word	0x0000de80


	//   ....[48]....
        /*0878*/ 	.word	0x0000e740


	//   ....[49]....
        /*087c*/ 	.word	0x0000e760


	//   ....[50]....
        /*0880*/ 	.word	0x0000e8d0


	//   ....[51]....
        /*0884*/ 	.word	0x0000e8f0


	//   ....[52]....
        /*0888*/ 	.word	0x0000ea30


	//   ....[53]....
        /*088c*/ 	.word	0x0000ea50


	//   ....[54]....
        /*0890*/ 	.word	0x0000eba0


	//   ....[55]....
        /*0894*/ 	.word	0x0000ebc0


	//   ....[56]....
        /*0898*/ 	.word	0x0000f4f0


	//   ....[57]....
        /*089c*/ 	.word	0x0000f500


	//   ....[58]....
        /*08a0*/ 	.word	0x0000f740


	//   ....[59]....
        /*08a4*/ 	.word	0x0000f750


	//   ....[60]....
        /*08a8*/ 	.word	0x0000f980


	//   ....[61]....
        /*08ac*/ 	.word	0x0000f990


	//   ....[62]....
        /*08b0*/ 	.word	0x0000fbc0


	//   ....[63]....
        /*08b4*/ 	.word	0x0000fbd0


	//   ....[64]....
        /*08b8*/ 	.word	0x0000fe60


	//   ....[65]....
        /*08bc*/ 	.word	0x00010010


	//   ....[66]....
        /*08c0*/ 	.word	0x00010040


	//   ....[67]....
        /*08c4*/ 	.word	0x00010070


	//   ....[68]....
        /*08c8*/ 	.word	0x000100a0


	//   ....[69]....
        /*08cc*/ 	.word	0x000100d0


	//   ....[70]....
        /*08d0*/ 	.word	0x00010100


	//   ....[71]....
        /*08d4*/ 	.word	0x00010270


	//   ....[72]....
        /*08d8*/ 	.word	0x000102a0


	//   ....[73]....
        /*08dc*/ 	.word	0x000102d0


	//   ....[74]....
        /*08e0*/ 	.word	0x00010300


	//   ....[75]....
        /*08e4*/ 	.word	0x00010330


	//   ....[76]....
        /*08e8*/ 	.word	0x00010360


	//   ....[77]....
        /*08ec*/ 	.word	0x000103f0


	//   ....[78]....
        /*08f0*/ 	.word	0x00010420


	//   ....[79]....
        /*08f4*/ 	.word	0x000104a0


	//   ....[80]....
        /*08f8*/ 	.word	0x00010fd0


	//   ....[81]....
        /*08fc*/ 	.word	0x00012e10


	//   ....[82]....
        /*0900*/ 	.word	0x00012e30


	//   ....[83]....
        /*0904*/ 	.word	0x00012ec0


	//   ....[84]....
        /*0908*/ 	.word	0x00012ee0


	//   ....[85]....
        /*090c*/ 	.word	0x00012f60


	//   ....[86]....
        /*0910*/ 	.word	0x00012f80


	//   ....[87]....
        /*0914*/ 	.word	0x00013000


	//   ....[88]....
        /*0918*/ 	.word	0x00013020


	//   ....[89]....
        /*091c*/ 	.word	0x000130a0


	//   ....[90]....
        /*0920*/ 	.word	0x000130c0


	//   ....[91]....
        /*0924*/ 	.word	0x000130d0


	//   ....[92]....
        /*0928*/ 	.word	0x000130e0


	//   ....[93]....
        /*092c*/ 	.word	0x00013960


	//   ....[94]....
        /*0930*/ 	.word	0x00013990


	//   ....[95]....
        /*0934*/ 	.word	0x00013a50


	//   ....[96]....
        /*0938*/ 	.word	0x00013a60


	//   ....[97]....
        /*093c*/ 	.word	0x00013af0


	//   ....[98]....
        /*0940*/ 	.word	0x00013b00


	//   ....[99]....
        /*0944*/ 	.word	0x00013b90


	//   ....[100]....
        /*0948*/ 	.word	0x00013ba0


	//   ....[101]....
        /*094c*/ 	.word	0x00013c30


	//   ....[102]....
        /*0950*/ 	.word	0x00013c40


	//   ....[103]....
        /*0954*/ 	.word	0x00013cd0


	//   ....[104]....
        /*0958*/ 	.word	0x00013ce0


	//   ....[105]....
        /*095c*/ 	.word	0x00013d60


	//   ....[106]....
        /*0960*/ 	.word	0x00013d70


	//   ....[107]....
        /*0964*/ 	.word	0x00013d80


	//   ....[108]....
        /*0968*/ 	.word	0x00013df0


	//   ....[109]....
        /*096c*/ 	.word	0x00014200


	//   ....[110]....
        /*0970*/ 	.word	0x00014220


	//   ....[111]....
        /*0974*/ 	.word	0x00014240


	//   ....[112]....
        /*0978*/ 	.word	0x00014350


	//   ....[113]....
        /*097c*/ 	.word	0x00014360


	//   ....[114]....
        /*0980*/ 	.word	0x00014390


	//   ....[115]....
        /*0984*/ 	.word	0x00014420


	//   ....[116]....
        /*0988*/ 	.word	0x000144d0


	//   ....[117]....
        /*098c*/ 	.word	0x000144e0


	//   ....[118]....
        /*0990*/ 	.word	0x00014510


	//   ....[119]....
        /*0994*/ 	.word	0x00014520


	//   ....[120]....
        /*0998*/ 	.word	0x000145b0


	//   ....[121]....
        /*099c*/ 	.word	0x00014cf0


	//   ....[122]....
        /*09a0*/ 	.word	0x00014d10


	//   ....[123]....
        /*09a4*/ 	.word	0x00014d60


	//   ....[124]....
        /*09a8*/ 	.word	0x00014d70


	//   ....[125]....
        /*09ac*/ 	.word	0x00014db0


	//   ....[126]....
        /*09b0*/ 	.word	0x00014dc0


	//   ....[127]....
        /*09b4*/ 	.word	0x00014e00


	//   ....[128]....
        /*09b8*/ 	.word	0x00014e10


	//   ....[129]....
        /*09bc*/ 	.word	0x00014e50


	//   ....[130]....
        /*09c0*/ 	.word	0x00014e60


	//   ....[131]....
        /*09c4*/ 	.word	0x00014e70


	//   ....[132]....
        /*09c8*/ 	.word	0x00014eb0


	//   ....[133]....
        /*09cc*/ 	.word	0x000151f0


	//   ....[134]....
        /*09d0*/ 	.word	0x00015210


	//   ....[135]....
        /*09d4*/ 	.word	0x00015220


	//   ....[136]....
        /*09d8*/ 	.word	0x00015240


	//   ....[137]....
        /*09dc*/ 	.word	0x000152b0


	//   ....[138]....
        /*09e0*/ 	.word	0x000152d0


	//   ....[139]....
        /*09e4*/ 	.word	0x00015330


	//   ....[140]....
        /*09e8*/ 	.word	0x00015350


	//   ....[141]....
        /*09ec*/ 	.word	0x000153b0


	//   ....[142]....
        /*09f0*/ 	.word	0x000153d0


	//   ....[143]....
        /*09f4*/ 	.word	0x00015430


	//   ....[144]....
        /*09f8*/ 	.word	0x00015450


	//   ....[145]....
        /*09fc*/ 	.word	0x00015940


	//   ....[146]....
        /*0a00*/ 	.word	0x00015970


	//   ....[147]....
        /*0a04*/ 	.word	0x000159a0


	//   ....[148]....
        /*0a08*/ 	.word	0x000159d0


	//   ....[149]....
        /*0a0c*/ 	.word	0x00015a00


	//   ....[150]....
        /*0a10*/ 	.word	0x00015a30


	//   ....[151]....
        /*0a14*/ 	.word	0x00015a60


	//   ....[152]....
        /*0a18*/ 	.word	0x00015a90


	//   ....[153]....
        /*0a1c*/ 	.word	0x00015c10


	//   ....[154]....
        /*0a20*/ 	.word	0x00015c40


	//   ....[155]....
        /*0a24*/ 	.word	0x00015c70


	//   ....[156]....
        /*0a28*/ 	.word	0x00015ca0


	//   ....[157]....
        /*0a2c*/ 	.word	0x00015cd0


	//   ....[158]....
        /*0a30*/ 	.word	0x00015d00


	//   ....[159]....
        /*0a34*/ 	.word	0x00015dc0


	//   ....[160]....
        /*0a38*/ 	.word	0x00015de0


	//   ....[161]....
        /*0a3c*/ 	.word	0x00015e50


	//   ....[162]....
        /*0a40*/ 	.word	0x000162c0


	//   ....[163]....
        /*0a44*/ 	.word	0x000165e0


	//   ....[164]....
        /*0a48*/ 	.word	0x00016670


	//   ....[165]....
        /*0a4c*/ 	.word	0x00016710


	//   ....[166]....
        /*0a50*/ 	.word	0x000167a0


	//   ....[167]....
        /*0a54*/ 	.word	0x00016890


	//   ....[168]....
        /*0a58*/ 	.word	0x00016920


	//   ....[169]....
        /*0a5c*/ 	.word	0x000169c0


	//   ....[170]....
        /*0a60*/ 	.word	0x00016a50


	//   ....[171]....
        /*0a64*/ 	.word	0x00016b40


	//   ....[172]....
        /*0a68*/ 	.word	0x00016bd0


	//   ....[173]....
        /*0a6c*/ 	.word	0x00016c60


	//   ....[174]....
        /*0a70*/ 	.word	0x00016cf0


	//   ....[175]....
        /*0a74*/ 	.word	0x00016e20


	//   ....[176]....
        /*0a78*/ 	.word	0x00016ec0


	//   ....[177]....
        /*0a7c*/ 	.word	0x00016f50


	//   ....[178]....
        /*0a80*/ 	.word	0x00016fa0


	//   ....[179]....
        /*0a84*/ 	.word	0x00016ff0


	//   ....[180]....
        /*0a88*/ 	.word	0x000170d0


	//   ....[181]....
        /*0a8c*/ 	.word	0x00017160


	//   ....[182]....
        /*0a90*/ 	.word	0x000171b0


	//   ....[183]....
        /*0a94*/ 	.word	0x00017200


	//   ....[184]....
        /*0a98*/ 	.word	0x00017410


	//   ....[185]....
        /*0a9c*/ 	.word	0x00017460


	//   ....[186]....
        /*0aa0*/ 	.word	0x000174f0


	//   ....[187]....
        /*0aa4*/ 	.word	0x00017580


	//   ....[188]....
        /*0aa8*/ 	.word	0x00017610


	//   ....[189]....
        /*0aac*/ 	.word	0x000176a0


	//   ....[190]....
        /*0ab0*/ 	.word	0x00017730


	//   ....[191]....
        /*0ab4*/ 	.word	0x000177c0


	//   ....[192]....
        /*0ab8*/ 	.word	0x00017880


	//   ....[193]....
        /*0abc*/ 	.word	0x00017b60


	//   ....[194]....
        /*0ac0*/ 	.word	0x00017c50


	//   ....[195]....
        /*0ac4*/ 	.word	0x00017cf0


	//   ....[196]....
        /*0ac8*/ 	.word	0x00017d50


	//   ....[197]....
        /*0acc*/ 	.word	0x00017e40


	//   ....[198]....
        /*0ad0*/ 	.word	0x00017eb0


	//   ....[199]....
        /*0ad4*/ 	.word	0x00017fa0


	//   ....[200]....
        /*0ad8*/ 	.word	0x00018010


	//   ....[201]....
        /*0adc*/ 	.word	0x00018100


	//   ....[202]....
        /*0ae0*/ 	.word	0x00018170


	//   ....[203]....
        /*0ae4*/ 	.word	0x00018260


	//   ....[204]....
        /*0ae8*/ 	.word	0x000182d0


	//   ....[205]....
        /*0aec*/ 	.word	0x000183b0


	//   ....[206]....
        /*0af0*/ 	.word	0x00018470


	//   ....[207]....
        /*0af4*/ 	.word	0x000184d0


	//   ....[208]....
        /*0af8*/ 	.word	0x00018530


	//   ....[209]....
        /*0afc*/ 	.word	0x00018620


	//   ....[210]....
        /*0b00*/ 	.word	0x00018680


	//   ....[211]....
        /*0b04*/ 	.word	0x00018780


	//   ....[212]....
        /*0b08*/ 	.word	0x000187e0


	//   ....[213]....
        /*0b0c*/ 	.word	0x000188e0


	//   ....[214]....
        /*0b10*/ 	.word	0x00018940


	//   ....[215]....
        /*0b14*/ 	.word	0x00018a40


	//   ....[216]....
        /*0b18*/ 	.word	0x00018aa0


	//   ....[217]....
        /*0b1c*/ 	.word	0x00018ba0


	//   ....[218]....
        /*0b20*/ 	.word	0x00018c00


	//   ....[219]....
        /*0b24*/ 	.word	0x00018d00


	//   ....[220]....
        /*0b28*/ 	.word	0x00018d60


	//   ....[221]....
        /*0b2c*/ 	.word	0x00018e40


	//   ....[222]....
        /*0b30*/ 	.word	0x00018f80


	//   ....[223]....
        /*0b34*/ 	.word	0x00019050


	//   ....[224]....
        /*0b38*/ 	.word	0x000190d0


	//   ....[225]....
        /*0b3c*/ 	.word	0x00019230


	//   ....[226]....
        /*0b40*/ 	.word	0x00019290


	//   ....[227]....
        /*0b44*/ 	.word	0x000193a0


	//   ....[228]....
        /*0b48*/ 	.word	0x00019400


	//   ....[229]....
        /*0b4c*/ 	.word	0x00019510


	//   ....[230]....
        /*0b50*/ 	.word	0x00019570


	//   ....[231]....
        /*0b54*/ 	.word	0x00019680


	//   ....[232]....
        /*0b58*/ 	.word	0x000196e0


	//   ....[233]....
        /*0b5c*/ 	.word	0x000197a0


	//   ....[234]....
        /*0b60*/ 	.word	0x00019900


	//   ....[235]....
        /*0b64*/ 	.word	0x000199a0


	//   ....[236]....
        /*0b68*/ 	.word	0x00019a00


	//   ....[237]....
        /*0b6c*/ 	.word	0x00019ab0


	//   ....[238]....
        /*0b70*/ 	.word	0x00019b10


	//   ....[239]....
        /*0b74*/ 	.word	0x00019bc0


	//   ....[240]....
        /*0b78*/ 	.word	0x00019c20


	//   ....[241]....
        /*0b7c*/ 	.word	0x00019cd0


	//   ....[242]....
        /*0b80*/ 	.word	0x00019d30


	//   ....[243]....
        /*0b84*/ 	.word	0x00019de0


	//   ....[244]....
        /*0b88*/ 	.word	0x00019e40


	//   ....[245]....
        /*0b8c*/ 	.word	0x00019ef0


	//   ....[246]....
        /*0b90*/ 	.word	0x00019fe0


	//   ....[247]....
        /*0b94*/ 	.word	0x0001a080


	//   ....[248]....
        /*0b98*/ 	.word	0x0001a0e0


	//   ....[249]....
        /*0b9c*/ 	.word	0x0001a1b0


	//   ....[250]....
        /*0ba0*/ 	.word	0x0001a210


	//   ....[251]....
        /*0ba4*/ 	.word	0x0001a2e0


	//   ....[252]....
        /*0ba8*/ 	.word	0x0001a340


	//   ....[253]....
        /*0bac*/ 	.word	0x0001a410


	//   ....[254]....
        /*0bb0*/ 	.word	0x0001a470


	//   ....[255]....
        /*0bb4*/ 	.word	0x0001a540


	//   ....[0]....
        /*0bb8*/ 	.word	0x0001a5a0


	//   ....[1]....
        /*0bbc*/ 	.word	0x0001a670


	//   ....[2]....
        /*0bc0*/ 	.word	0x0001a700


	//   ....[3]....
        /*0bc4*/ 	.word	0x0001a7a0


	//   ....[4]....
        /*0bc8*/ 	.word	0x0001a8c0


	//   ....[5]....
        /*0bcc*/ 	.word	0x0001a930


	//   ....[6]....
        /*0bd0*/ 	.word	0x0001a9a0


	//   ....[7]....
        /*0bd4*/ 	.word	0x0001aa10


	//   ....[8]....
        /*0bd8*/ 	.word	0x0001aa80


	//   ....[9]....
        /*0bdc*/ 	.word	0x0001ab00


	//   ....[10]....
        /*0be0*/ 	.word	0x0001ab90


	//   ....[11]....
        /*0be4*/ 	.word	0x0001ac20


	//   ....[12]....
        /*0be8*/ 	.word	0x0001ac90


	//   ....[13]....
        /*0bec*/ 	.word	0x0001ad00


	//   ....[14]....
        /*0bf0*/ 	.word	0x0001ad70


	//   ....[15]....
        /*0bf4*/ 	.word	0x0001adf0


	//   ....[16]....
        /*0bf8*/ 	.word	0x0001ae60


	//   ....[17]....
        /*0bfc*/ 	.word	0x0001af00


	//   ....[18]....
        /*0c00*/ 	.word	0x0001af90


	//   ....[19]....
        /*0c04*/ 	.word	0x0001b0b0


	//----- nvinfo : EIATTR_REG_RECONFIG
	.align		4
.L_1208:
        /*0c08*/ 	.byte	0x01, 0x54
	.zero		2


	//----- nvinfo : EIATTR_SYSCALL_OFFSETS
	.align		4
        /*0c0c*/ 	.byte	0x04, 0x46
        /*0c0e*/ 	.short	(.L_1210 - .L_1209)


	//   ....[0]....
.L_1209:
        /*0c10*/ 	.word	0x000018c0


	//   ....[1]....
        /*0c14*/ 	.word	0x00001a10


	//   ....[2]....
        /*0c18*/ 	.word	0x00006270


	//   ....[3]....
        /*0c1c*/ 	.word	0x000065f0


	//   ....[4]....
        /*0c20*/ 	.word	0x00012420


	//   ....[5]....
        /*0c24*/ 	.word	0x00012570


	//   ....[6]....
        /*0c28*/ 	.word	0x00012660


	//   ....[7]....
        /*0c2c*/ 	.word	0x00013590


	//----- nvinfo : EIATTR_MBARRIER_INSTR_OFFSETS
	.align		4
.L_1210:
        /*0c30*/ 	.byte	0x04, 0x39
        /*0c32*/ 	.short	(.L_1212 - .L_1211)


	//   ....[0]....
.L_1211:
        /*0c34*/ 	.word	0x00000250
        /*0c38*/ 	.word	0x000000ff
        /*0c3c*/ 	.word	0x00022800
        /*0c40*/ 	.short	0x0100
        /*0c42*/ 	.byte	0x08
	.zero		1


	//   ....[1]....
        /*0c44*/ 	.word	0x00000260
        /*0c48*/ 	.word	0x000000ff
        /*0c4c*/ 	.word	0x00022820
        /*0c50*/ 	.short	0x0100
        /*0c52*/ 	.byte	0x08
	.zero		1


	//   ....[2]....
        /*0c54*/ 	.word	0x00000350
        /*0c58*/ 	.word	0x000000ff
        /*0c5c*/ 	.word	0x00022830
        /*0c60*/ 	.short	0x0100
        /*0c62*/ 	.byte	0x08
	.zero		1


	//   ....[3]....
        /*0c64*/ 	.word	0x00000360
        /*0c68*/ 	.word	0x000000ff
        /*0c6c*/ 	.word	0x00022840
        /*0c70*/ 	.short	0x0100
        /*0c72*/ 	.byte	0x08
	.zero		1


	//   ....[4]....
        /*0c74*/ 	.word	0x00000370
        /*0c78*/ 	.word	0x000000ff
        /*0c7c*/ 	.word	0x00022838
        /*0c80*/ 	.short	0x0100
        /*0c82*/ 	.byte	0x08
	.zero		1


	//   ....[5]....
        /*0c84*/ 	.word	0x00000380
        /*0c88*/ 	.word	0x000000ff
        /*0c8c*/ 	.word	0x00022848
        /*0c90*/ 	.short	0x0100
        /*0c92*/ 	.byte	0x08
	.zero		1


	//   ....[6]....
        /*0c94*/ 	.word	0x000004b0
        /*0c98*/ 	.word	0x000000ff
        /*0c9c*/ 	.word	0x00022850
        /*0ca0*/ 	.short	0x0100
        /*0ca2*/ 	.byte	0x08
	.zero		1


	//   ....[7]....
        /*0ca4*/ 	.word	0x000004c0
        /*0ca8*/ 	.word	0x000000ff
        /*0cac*/ 	.word	0x00022860
        /*0cb0*/ 	.short	0x0100
        /*0cb2*/ 	.byte	0x08
	.zero		1


	//   ....[8]....
        /*0cb4*/ 	.word	0x000004d0
        /*0cb8*/ 	.word	0x000000ff
        /*0cbc*/ 	.word	0x00022858
        /*0cc0*/ 	.short	0x0100
        /*0cc2*/ 	.byte	0x08
	.zero		1


	//   ....[9]....
        /*0cc4*/ 	.word	0x000004e0
        /*0cc8*/ 	.word	0x000000ff
        /*0ccc*/ 	.word	0x00022868
        /*0cd0*/ 	.short	0x0100
        /*0cd2*/ 	.byte	0x08
	.zero		1


	//   ....[10]....
        /*0cd4*/ 	.word	0x000005d0
        /*0cd8*/ 	.word	0x000000ff
        /*0cdc*/ 	.word	0x00022870
        /*0ce0*/ 	.short	0x0100
        /*0ce2*/ 	.byte	0x06
	.zero		1


	//   ....[11]....
        /*0ce4*/ 	.word	0x000005e0
        /*0ce8*/ 	.word	0x000000ff
        /*0cec*/ 	.word	0x00022880
        /*0cf0*/ 	.short	0x0100
        /*0cf2*/ 	.byte	0x06
	.zero		1


	//   ....[12]....
        /*0cf4*/ 	.word	0x000005f0
        /*0cf8*/ 	.word	0x000000ff
        /*0cfc*/ 	.word	0x00022878
        /*0d00*/ 	.short	0x0100
        /*0d02*/ 	.byte	0x06
	.zero		1


	//   ....[13]....
        /*0d04*/ 	.word	0x00000600
        /*0d08*/ 	.word	0x000000ff
        /*0d0c*/ 	.word	0x00022888
        /*0d10*/ 	.short	0x0100
        /*0d12*/ 	.byte	0x06
	.zero		1


	//   ....[14]....
        /*0d14*/ 	.word	0x00000730
        /*0d18*/ 	.word	0x000000ff
        /*0d1c*/ 	.word	0x00022890
        /*0d20*/ 	.short	0x0100
        /*0d22*/ 	.byte	0x08
	.zero		1


	//   ....[15]....
        /*0d24*/ 	.word	0x00000740
        /*0d28*/ 	.word	0x000000ff
        /*0d2c*/ 	.word	0x000228a0
        /*0d30*/ 	.short	0x0100
        /*0d32*/ 	.byte	0x08
	.zero		1


	//   ....[16]....
        /*0d34*/ 	.word	0x00000750
        /*0d38*/ 	.word	0x000000ff
        /*0d3c*/ 	.word	0x00022898
        /*0d40*/ 	.short	0x0100
        /*0d42*/ 	.byte	0x08
	.zero		1


	//   ....[17]....
        /*0d44*/ 	.word	0x00000760
        /*0d48*/ 	.word	0x000000ff
        /*0d4c*/ 	.word	0x000228a8
        /*0d50*/ 	.short	0x0100
        /*0d52*/ 	.byte	0x08
	.zero		1


	//   ....[18]....
        /*0d54*/ 	.word	0x00000890
        /*0d58*/ 	.word	0x000000ff
        /*0d5c*/ 	.word	0x000228b0
        /*0d60*/ 	.short	0x0100
        /*0d62*/ 	.byte	0x08
	.zero		1


	//   ....[19]....
        /*0d64*/ 	.word	0x000008a0
        /*0d68*/ 	.word	0x000000ff
        /*0d6c*/ 	.word	0x000228c0
        /*0d70*/ 	.short	0x0100
        /*0d72*/ 	.byte	0x08
	.zero		1


	//   ....[20]....
        /*0d74*/ 	.word	0x000008b0
        /*0d78*/ 	.word	0x000000ff
        /*0d7c*/ 	.word	0x000228b8
        /*0d80*/ 	.short	0x0100
        /*0d82*/ 	.byte	0x08
	.zero		1


	//   ....[21]....
        /*0d84*/ 	.word	0x000008c0
        /*0d88*/ 	.word	0x000000ff
        /*0d8c*/ 	.word	0x000228c8
        /*0d90*/ 	.short	0x0100
        /*0d92*/ 	.byte	0x08
	.zero		1


	//   ....[22]....
        /*0d94*/ 	.word	0x00002c00
        /*0d98*/ 	.word	0x00000059
        /*0d9c*/ 	.word	0x00022890
        /*0da0*/ 	.short	0x010a
        /*0da2*/ 	.byte	0x3f
	.zero		1


	//   ....[23]....
        /*0da4*/ 	.word	0x00003e30
        /*0da8*/ 	.word	0x00000059
        /*0dac*/ 	.word	0x00022890
        /*0db0*/ 	.short	0x010a
        /*0db2*/ 	.byte	0x3f
	.zero		1


	//   ....[24]....
        /*0db4*/ 	.word	0x00004dc0
        /*0db8*/ 	.word	0x00000059
        /*0dbc*/ 	.word	0x00022890
        /*0dc0*/ 	.short	0x010a
        /*0dc2*/ 	.byte	0x3f
	.zero		1


	//   ....[25]....
        /*0dc4*/ 	.word	0x00005280
        /*0dc8*/ 	.word	0x0000000b
        /*0dcc*/ 	.word	0x00000000
        /*0dd0*/ 	.short	0x0101
        /*0dd2*/ 	.byte	0x3f
	.zero		1


	//   ....[26]....
        /*0dd4*/ 	.word	0x000052c0
        /*0dd8*/ 	.word	0x00000059
        /*0ddc*/ 	.word	0x000228b0
        /*0de0*/ 	.short	0x010a
        /*0de2*/ 	.byte	0x3f
	.zero		1


	//   ....[27]....
        /*0de4*/ 	.word	0x00005b00
        /*0de8*/ 	.word	0x00000059
        /*0dec*/ 	.word	0x00000000
        /*0df0*/ 	.short	0x0101
        /*0df2*/ 	.byte	0x3f
	.zero		1


	//   ....[28]....
        /*0df4*/ 	.word	0x00006310
        /*0df8*/ 	.word	0x00000013
        /*0dfc*/ 	.word	0x00022800
        /*0e00*/ 	.short	0x010a
        /*0e02*/ 	.byte	0x3f
	.zero		1


	//   ....[29]....
        /*0e04*/ 	.word	0x00006360
        /*0e08*/ 	.word	0x00000013
        /*0e0c*/ 	.word	0x00022800
        /*0e10*/ 	.short	0x010a
        /*0e12*/ 	.byte	0x3f
	.zero		1


	//   ....[30]....
        /*0e14*/ 	.word	0x00006990
        /*0e18*/ 	.word	0x00000013
        /*0e1c*/ 	.word	0x00022800
        /*0e20*/ 	.short	0x010a
        /*0e22*/ 	.byte	0x3f
	.zero		1


	//   ....[31]....
        /*0e24*/ 	.word	0x00007890
        /*0e28*/ 	.word	0x00000013
        /*0e2c*/ 	.word	0x00022800
        /*0e30*/ 	.short	0x010a
        /*0e32*/ 	.byte	0x3f
	.zero		1


	//   ....[32]....
        /*0e34*/ 	.word	0x000086d0
        /*0e38*/ 	.word	0x00000008
        /*0e3c*/ 	.word	0x00022830
        /*0e40*/ 	.short	0x010a
        /*0e42*/ 	.byte	0x3f
	.zero		1


	//   ....[33]....
        /*0e44*/ 	.word	0x00008780
        /*0e48*/ 	.word	0x00000008
        /*0e4c*/ 	.word	0x00022830
        /*0e50*/ 	.short	0x010a
        /*0e52*/ 	.byte	0x3f
	.zero		1


	//   ....[34]....
        /*0e54*/ 	.word	0x000099e0
        /*0e58*/ 	.word	0x00000006
        /*0e5c*/ 	.word	0x00000000
        /*0e60*/ 	.short	0x0101
        /*0e62*/ 	.byte	0x3f
	.zero		1


	//   ....[35]....
        /*0e64*/ 	.word	0x00009e20
        /*0e68*/ 	.word	0x00000008
        /*0e6c*/ 	.word	0x00022850
        /*0e70*/ 	.short	0x010a
        /*0e72*/ 	.byte	0x3f
	.zero		1


	//   ....[36]....
        /*0e74*/ 	.word	0x00009e70
        /*0e78*/ 	.word	0x00000008
        /*0e7c*/ 	.word	0x00022850
        /*0e80*/ 	.short	0x010a
        /*0e82*/ 	.byte	0x3f
	.zero		1


	//   ....[37]....
        /*0e84*/ 	.word	0x0000a230
        /*0e88*/ 	.word	0x00000008
        /*0e8c*/ 	.word	0x00000000
        /*0e90*/ 	.short	0x0101
        /*0e92*/ 	.byte	0x3f
	.zero		1


	//   ....[38]....
        /*0e94*/ 	.word	0x0000a340
        /*0e98*/ 	.word	0x00000009
        /*0e9c*/ 	.word	0x00022830
        /*0ea0*/ 	.short	0x010a
        /*0ea2*/ 	.byte	0x3f
	.zero		1


	//   ....[39]....
        /*0ea4*/ 	.word	0x0000a3b0
        /*0ea8*/ 	.word	0x00000009
        /*0eac*/ 	.word	0x00022830
        /*0eb0*/ 	.short	0x010a
        /*0eb2*/ 	.byte	0x3f
	.zero		1


	//   ....[40]....
        /*0eb4*/ 	.word	0x0000b560
        /*0eb8*/ 	.word	0x0000009d
        /*0ebc*/ 	.word	0x00000000
        /*0ec0*/ 	.short	0x0101
        /*0ec2*/ 	.byte	0x3f
	.zero		1


	//   ....[41]....
        /*0ec4*/ 	.word	0x0000bd50
        /*0ec8*/ 	.word	0x00000009
        /*0ecc*/ 	.word	0x00022850
        /*0ed0*/ 	.short	0x010a
        /*0ed2*/ 	.byte	0x3f
	.zero		1


	//   ....[42]....
        /*0ed4*/ 	.word	0x0000bda0
        /*0ed8*/ 	.word	0x00000009
        /*0edc*/ 	.word	0x00022850
        /*0ee0*/ 	.short	0x010a
        /*0ee2*/ 	.byte	0x3f
	.zero		1


	//   ....[43]....
        /*0ee4*/ 	.word	0x0000c170
        /*0ee8*/ 	.word	0x00000009
        /*0eec*/ 	.word	0x00000000
        /*0ef0*/ 	.short	0x0101
        /*0ef2*/ 	.byte	0x3f
	.zero		1


	//   ....[44]....
        /*0ef4*/ 	.word	0x0000e750
        /*0ef8*/ 	.word	0x00000003
        /*0efc*/ 	.word	0x00000000
        /*0f00*/ 	.short	0x0101
        /*0f02*/ 	.byte	0x3f
	.zero		1


	//   ....[45]....
        /*0f04*/ 	.word	0x000110b0
        /*0f08*/ 	.word	0x00000016
        /*0f0c*/ 	.word	0x00022820
        /*0f10*/ 	.short	0x010a
        /*0f12*/ 	.byte	0x3f
	.zero		1


	//   ....[46]....
        /*0f14*/ 	.word	0x00011140
        /*0f18*/ 	.word	0x00000003
        /*0f1c*/ 	.word	0x000228a0
        /*0f20*/ 	.short	0x010a
        /*0f22*/ 	.byte	0x3f
	.zero		1


	//   ....[47]....
        /*0f24*/ 	.word	0x00011390
        /*0f28*/ 	.word	0x00000003
        /*0f2c*/ 	.word	0x000228c0
        /*0f30*/ 	.short	0x010a
        /*0f32*/ 	.byte	0x3f
	.zero		1


	//   ....[48]....
        /*0f34*/ 	.word	0x000119a0
        /*0f38*/ 	.word	0x00000006
        /*0f3c*/ 	.word	0x000228a0
        /*0f40*/ 	.short	0x010a
        /*0f42*/ 	.byte	0x3f
	.zero		1


	//   ....[49]....
        /*0f44*/ 	.word	0x00011be0
        /*0f48*/ 	.word	0x00000006
        /*0f4c*/ 	.word	0x000228c0
        /*0f50*/ 	.short	0x010a
        /*0f52*/ 	.byte	0x3f
	.zero		1


	//   ....[50]....
        /*0f54*/ 	.word	0x00012ba0
        /*0f58*/ 	.word	0x00000020
        /*0f5c*/ 	.word	0x00022840
        /*0f60*/ 	.short	0x010a
        /*0f62*/ 	.byte	0x3f
	.zero		1


	//   ....[51]....
        /*0f64*/ 	.word	0x000131e0
        /*0f68*/ 	.word	0x00000020
        /*0f6c*/ 	.word	0x00022830
        /*0f70*/ 	.short	0x0107
        /*0f72*/ 	.byte	0x3f
	.zero		1


	//   ....[52]....
        /*0f74*/ 	.word	0x000132c0
        /*0f78*/ 	.word	0x00000020
        /*0f7c*/ 	.word	0x00022830
        /*0f80*/ 	.short	0x0101
        /*0f82*/ 	.byte	0x3f
	.zero		1


	//   ....[53]....
        /*0f84*/ 	.word	0x00013e90
        /*0f88*/ 	.word	0x00000016
        /*0f8c*/ 	.word	0x00022800
        /*0f90*/ 	.short	0x0107
        /*0f92*/ 	.byte	0x3f
	.zero		1


	//   ....[54]....
        /*0f94*/ 	.word	0x00013f80
        /*0f98*/ 	.word	0x00000016
        /*0f9c*/ 	.word	0x00022800
        /*0fa0*/ 	.short	0x0101
        /*0fa2*/ 	.byte	0x3f
	.zero		1


	//   ....[55]....
        /*0fa4*/ 	.word	0x00013fa0
        /*0fa8*/ 	.word	0x00000016
        /*0fac*/ 	.word	0x00022820
        /*0fb0*/ 	.short	0x010a
        /*0fb2*/ 	.byte	0x3f
	.zero		1


	//   ....[56]....
        /*0fb4*/ 	.word	0x00014030
        /*0fb8*/ 	.word	0x00000020
        /*0fbc*/ 	.word	0x00022860
        /*0fc0*/ 	.short	0x010a
        /*0fc2*/ 	.byte	0x3f
	.zero		1


	//   ....[57]....
        /*0fc4*/ 	.word	0x00014730
        /*0fc8*/ 	.word	0x00000020
        /*0fcc*/ 	.word	0x00022850
        /*0fd0*/ 	.short	0x0107
        /*0fd2*/ 	.byte	0x3f
	.zero		1


	//   ....[58]....
        /*0fd4*/ 	.word	0x00014800
        /*0fd8*/ 	.word	0x00000020
        /*0fdc*/ 	.word	0x00022850
        /*0fe0*/ 	.short	0x0101
        /*0fe2*/ 	.byte	0x3f
	.zero		1


	//   ....[59]....
        /*0fe4*/ 	.word	0x00014b50
        /*0fe8*/ 	.word	0x00000004
        /*0fec*/ 	.word	0x00022840
        /*0ff0*/ 	.short	0x010a
        /*0ff2*/ 	.byte	0x3f
	.zero		1


	//   ....[60]....
        /*0ff4*/ 	.word	0x00014f30
        /*0ff8*/ 	.word	0x00000004
        /*0ffc*/ 	.word	0x00022830
        /*1000*/ 	.short	0x0107
        /*1002*/ 	.byte	0x3f
	.zero		1


	//   ....[61]....
        /*1004*/ 	.word	0x00014ff0
        /*1008*/ 	.word	0x00000004
        /*100c*/ 	.word	0x00022830
        /*1010*/ 	.short	0x0101
        /*1012*/ 	.byte	0x3f
	.zero		1


	//   ....[62]....
        /*1014*/ 	.word	0x00015020
        /*1018*/ 	.word	0x00000004
        /*101c*/ 	.word	0x00022860
        /*1020*/ 	.short	0x010a
        /*1022*/ 	.byte	0x3f
	.zero		1


	//   ....[63]....
        /*1024*/ 	.word	0x00015540
        /*1028*/ 	.word	0x00000004
        /*102c*/ 	.word	0x00022850
        /*1030*/ 	.short	0x0107
        /*1032*/ 	.byte	0x3f
	.zero		1


	//   ....[64]....
        /*1034*/ 	.word	0x00015600
        /*1038*/ 	.word	0x00000004
        /*103c*/ 	.word	0x00022850
        /*1040*/ 	.short	0x0101
        /*1042*/ 	.byte	0x3f
	.zero		1


	//   ....[65]....
        /*1044*/ 	.word	0x00016240
        /*1048*/ 	.word	0x00000004
        /*104c*/ 	.word	0x00022820
        /*1050*/ 	.short	0x010a
        /*1052*/ 	.byte	0x3f
	.zero		1


	//   ....[66]....
        /*1054*/ 	.word	0x000163b0
        /*1058*/ 	.word	0x00000005
        /*105c*/ 	.word	0x00022840
        /*1060*/ 	.short	0x010a
        /*1062*/ 	.byte	0x3f
	.zero		1


	//   ....[67]....
        /*1064*/ 	.word	0x00016450
        /*1068*/ 	.word	0x00000019
        /*106c*/ 	.word	0x00022840
        /*1070*/ 	.short	0x010a
        /*1072*/ 	.byte	0x3f
	.zero		1


	//   ....[68]....
        /*1074*/ 	.word	0x00016490
        /*1078*/ 	.word	0x00000005
        /*107c*/ 	.word	0x00022860
        /*1080*/ 	.short	0x010a
        /*1082*/ 	.byte	0x3f
	.zero		1


	//   ....[69]....
        /*1084*/ 	.word	0x000164d0
        /*1088*/ 	.word	0x00000019
        /*108c*/ 	.word	0x00022860
        /*1090*/ 	.short	0x010a
        /*1092*/ 	.byte	0x3f
	.zero		1


	//   ....[70]....
        /*1094*/ 	.word	0x00016530
        /*1098*/ 	.word	0x00000059
        /*109c*/ 	.word	0x00022890
        /*10a0*/ 	.short	0x010a
        /*10a2*/ 	.byte	0x3f
	.zero		1


	//   ....[71]....
        /*10a4*/ 	.word	0x000167e0
        /*10a8*/ 	.word	0x00000059
        /*10ac*/ 	.word	0x00022890
        /*10b0*/ 	.short	0x010a
        /*10b2*/ 	.byte	0x3f
	.zero		1


	//   ....[72]....
        /*10b4*/ 	.word	0x00016a90
        /*10b8*/ 	.word	0x00000059
        /*10bc*/ 	.word	0x00022890
        /*10c0*/ 	.short	0x010a
        /*10c2*/ 	.byte	0x3f
	.zero		1


	//   ....[73]....
        /*10c4*/ 	.word	0x00016d20
        /*10c8*/ 	.word	0x00000059
        /*10cc*/ 	.word	0x000228b0
        /*10d0*/ 	.short	0x010a
        /*10d2*/ 	.byte	0x3f
	.zero		1


	//   ....[74]....
        /*10d4*/ 	.word	0x00017020
        /*10d8*/ 	.word	0x00000013
        /*10dc*/ 	.word	0x00022800
        /*10e0*/ 	.short	0x010a
        /*10e2*/ 	.byte	0x3f
	.zero		1


	//   ....[75]....
        /*10e4*/ 	.word	0x00017230
        /*10e8*/ 	.word	0x00000013
        /*10ec*/ 	.word	0x00022800
        /*10f0*/ 	.short	0x010a
        /*10f2*/ 	.byte	0x3f
	.zero		1


	//   ....[76]....
        /*10f4*/ 	.word	0x00017280
        /*10f8*/ 	.word	0x00000008
        /*10fc*/ 	.word	0x00022830
        /*1100*/ 	.short	0x010a
        /*1102*/ 	.byte	0x3f
	.zero		1


	//   ....[77]....
        /*1104*/ 	.word	0x000172d0
        /*1108*/ 	.word	0x00000008
        /*110c*/ 	.word	0x00022850
        /*1110*/ 	.short	0x010a
        /*1112*/ 	.byte	0x3f
	.zero		1


	//   ....[78]....
        /*1114*/ 	.word	0x00017320
        /*1118*/ 	.word	0x00000009
        /*111c*/ 	.word	0x00022830
        /*1120*/ 	.short	0x010a
        /*1122*/ 	.byte	0x3f
	.zero		1


	//   ....[79]....
        /*1124*/ 	.word	0x00017370
        /*1128*/ 	.word	0x00000009
        /*112c*/ 	.word	0x00022850
        /*1130*/ 	.short	0x010a
        /*1132*/ 	.byte	0x3f
	.zero		1


	//   ....[80]....
        /*1134*/ 	.word	0x00017940
        /*1138*/ 	.word	0x00000016
        /*113c*/ 	.word	0x00022820
        /*1140*/ 	.short	0x010a
        /*1142*/ 	.byte	0x3f
	.zero		1


	//   ....[81]....
        /*1144*/ 	.word	0x00017990
        /*1148*/ 	.word	0x00000003
        /*114c*/ 	.word	0x000228a0
        /*1150*/ 	.short	0x010a
        /*1152*/ 	.byte	0x3f
	.zero		1


	//   ....[82]....
        /*1154*/ 	.word	0x000179e0
        /*1158*/ 	.word	0x00000003
        /*115c*/ 	.word	0x000228c0
        /*1160*/ 	.short	0x010a
        /*1162*/ 	.byte	0x3f
	.zero		1


	//   ....[83]....
        /*1164*/ 	.word	0x00017a30
        /*1168*/ 	.word	0x00000006
        /*116c*/ 	.word	0x000228a0
        /*1170*/ 	.short	0x010a
        /*1172*/ 	.byte	0x3f
	.zero		1


	//   ....[84]....
        /*1174*/ 	.word	0x00017a80
        /*1178*/ 	.word	0x00000006
        /*117c*/ 	.word	0x000228c0
        /*1180*/ 	.short	0x010a
        /*1182*/ 	.byte	0x3f
	.zero		1


	//   ....[85]....
        /*1184*/ 	.word	0x00017ba0
        /*1188*/ 	.word	0x00000020
        /*118c*/ 	.word	0x00022840
        /*1190*/ 	.short	0x010a
        /*1192*/ 	.byte	0x3f
	.zero		1


	//   ....[86]....
        /*1194*/ 	.word	0x00018e80
        /*1198*/ 	.word	0x00000016
        /*119c*/ 	.word	0x00022820
        /*11a0*/ 	.short	0x010a
        /*11a2*/ 	.byte	0x3f
	.zero		1


	//   ....[87]....
        /*11a4*/ 	.word	0x00018ed0
        /*11a8*/ 	.word	0x00000020
        /*11ac*/ 	.word	0x00022860
        /*11b0*/ 	.short	0x010a
        /*11b2*/ 	.byte	0x3f
	.zero		1


	//   ....[88]....
        /*11b4*/ 	.word	0x00019850
        /*11b8*/ 	.word	0x00000004
        /*11bc*/ 	.word	0x00022840
        /*11c0*/ 	.short	0x010a
        /*11c2*/ 	.byte	0x3f
	.zero		1


	//   ....[89]....
        /*11c4*/ 	.word	0x00019f30
        /*11c8*/ 	.word	0x00000004
        /*11cc*/ 	.word	0x00022860
        /*11d0*/ 	.short	0x010a
        /*11d2*/ 	.byte	0x3f
	.zero		1


	//   ....[90]....
        /*11d4*/ 	.word	0x0001afd0
        /*11d8*/ 	.word	0x00000004
        /*11dc*/ 	.word	0x00022820
        /*11e0*/ 	.short	0x010a
        /*11e2*/ 	.byte	0x3f
	.zero		1


	//   ....[91]....
        /*11e4*/ 	.word	0x0001b170
        /*11e8*/ 	.word	0x00000005
        /*11ec*/ 	.word	0x00022840
        /*11f0*/ 	.short	0x010a
        /*11f2*/ 	.byte	0x3f
	.zero		1


	//   ....[92]....
        /*11f4*/ 	.word	0x0001b1c0
        /*11f8*/ 	.word	0x00000019
        /*11fc*/ 	.word	0x00022840
        /*1200*/ 	.short	0x010a
        /*1202*/ 	.byte	0x3f
	.zero		1


	//   ....[93]....
        /*1204*/ 	.word	0x0001b210
        /*1208*/ 	.word	0x00000005
        /*120c*/ 	.word	0x00022860
        /*1210*/ 	.short	0x010a
        /*1212*/ 	.byte	0x3f
	.zero		1


	//----- nvinfo : EIATTR_NUM_MBARRIERS
	.align		4
.L_1212:
        /*1214*/ 	.byte	0x03, 0x38
        /*1216*/ 	.short	0x0016


	//----- nvinfo : EIATTR_EXIT_INSTR_OFFSETS
	.align		4
        /*1218*/ 	.byte	0x04, 0x1c
        /*121a*/ 	.short	(.L_1214 - .L_1213)


	//   ....[0]....
.L_1213:
        /*121c*/ 	.word	0x00016520


	//----- nvinfo : EIATTR_MAX_THREADS
	.align		4
.L_1214:
        /*1220*/ 	.byte	0x04, 0x05
        /*1222*/ 	.short	(.L_1216 - .L_1215)
.L_1215:
        /*1224*/ 	.word	0x00000180
        /*1228*/ 	.word	0x00000001
        /*122c*/ 	.word	0x00000001


	//----- nvinfo : EIATTR_CRS_STACK_SIZE
	.align		4
.L_1216:
        /*1230*/ 	.byte	0x04, 0x1e
        /*1232*/ 	.short	(.L_1218 - .L_1217)
.L_1217:
        /*1234*/ 	.word	0x00000000


	//----- nvinfo : EIATTR_CBANK_PARAM_SIZE
	.align		4
.L_1218:
        /*1238*/ 	.byte	0x03, 0x19
        /*123a*/ 	.short	0x0af0


	//----- nvinfo : EIATTR_PARAM_CBANK
	.align		4
        /*123c*/ 	.byte	0x04, 0x0a
        /*123e*/ 	.short	(.L_1220 - .L_1219)
	.align		4
.L_1219:
        /*1240*/ 	.word	index@(.nv.constant0._ZN7cutlass13device_kernelIN5flash11enable_sm90INS1_16FlashAttnFwdSm90INS1_25CollectiveMainloopFwdSm90ILi2EN4cute5tupleIJNS5_1CILi1EEES8_S8_EEENS6_IJNS7_ILi128EEENS7_ILi96EEENS7_ILi64EEEEEELi256ENS_6half_tEfNS_4arch4Sm90ELb0ELb0ELb0ELb1ELb1ELb1ELb0ELb1ELb0ELb1ELb0ELb0EEENS1_21CollectiveEpilogueFwdINS6_IJSA_NS7_ILi256EEESB_EEES9_SE_SG_Li256ELb1ELb1ELb0ELb0EEENS1_36VarlenDynamicPersistentTileSchedulerILi128ELi96ELi256ELi128ELb0ELb1ELb1ELb0ELb1ELb1EEEEEEEEEvNT_6ParamsE)
        /*1244*/ 	.short	0x0210
        /*1246*/ 	.short	0x0af0


	//----- nvinfo : EIATTR_SW_WAR
	.align		4
.L_1220:
        /*1248*/ 	.byte	0x04, 0x36
        /*124a*/ 	.short	(.L_1222 - .L_1221)
.L_1221:
        /*124c*/ 	.word	0x00000008
.L_1222:


//--------------------- .nv.info._ZN7cutlass13device_kernelIN5flash11enable_sm90INS1_16FlashAttnFwdSm90INS1_25CollectiveMainloopFwdSm90ILi2EN4cute5tupleIJNS5_1CILi1EEES8_S8_EEENS6_IJNS7_ILi128EEENS7_ILi96EEENS7_ILi64EEEEEELi256ENS_6half_tEfNS_4arch4Sm90ELb0ELb0ELb0ELb1ELb1ELb0ELb1ELb1ELb0ELb1ELb0ELb0EEENS1_21CollectiveEpilogueFwdINS6_IJSA_NS7_ILi256EEESB_EEES9_SE_SG_Li256ELb1ELb1ELb0ELb0EEENS1_36VarlenDynamicPersistentTileSchedulerILi128ELi96ELi256ELi128ELb0ELb1ELb1ELb0ELb1ELb1EEEEEEEEEvNT_6ParamsE --------------------------
	.section	.nv.info._ZN7cutlass13device_kernelIN5flash11enable_sm90INS1_16FlashAttnFwdSm90INS1_25CollectiveMainloopFwdSm90ILi2EN4cute5tupleIJNS5_1CILi1EEES8_S8_EEENS6_IJNS7_ILi128EEENS7_ILi96EEENS7_ILi64EEEEEELi256ENS_6half_tEfNS_4arch4Sm90ELb0ELb0ELb0ELb1ELb1ELb0ELb1ELb1ELb0ELb1ELb0ELb0EEENS1_21CollectiveEpilogueFwdINS6_IJSA_NS7_ILi256EEESB_EEES9_SE_SG_Li256ELb1ELb1ELb0ELb0EEENS1_36VarlenDynamicPersistentTileSchedulerILi128ELi96ELi256ELi128ELb0ELb1ELb1ELb0ELb1ELb1EEEEEEEEEvNT_6ParamsE,"",@"SHT_CUDA_INFO"
	.sectionflags	@""
	.align	4


	//----- nvinfo : EIATTR_CUDA_API_VERSION
	.align		4
        /*0000*/ 	.byte	0x04, 0x37
        /*0002*/ 	.short	(.L_1224 - .L_1223)
.L_1223:
        /*0004*/ 	.word	0x00000082


	//----- nvinfo : EIATTR_KPARAM_INFO
	.align		4
.L_1224:
        /*0008*/ 	.byte	0x04, 0x17
        /*000a*/ 	.short	(.L_1226 - .L_1225)
.L_1225:
        /*000c*/ 	.word	0x00000000
        /*0010*/ 	.short	0x0000
        /*0012*/ 	.short	0x0070
        /*0014*/ 	.byte	0x00, 0xf0, 0x01, 0x2e


	//----- nvinfo : EIATTR_SPARSE_MMA_MASK
	.align		4
.L_1226:
        /*0018*/ 	.byte	0x03, 0x50
        /*001a*/ 	.short	0x0000


	//----- nvinfo : EIATTR_MAXREG_COUNT
	.align		4
        /*001c*/ 	.byte	0x03, 0x1b
        /*001e*/ 	.short	0x00a8


	//----- nvinfo : EIATTR_NUM_BARRIERS
	.align		4
        /*0020*/ 	.byte	0x02, 0x4c
        /*0022*/ 	.byte	0x10
	.zero		1


	//----- nvinfo : EIATTR_EXTERNS
	.align		4
        /*0024*/ 	.byte	0x04, 0x0f
        /*0026*/ 	.short	(.L_1228 - .L_1227)


	//   ....[0]....
	.align		4
.L_1227:
        /*0028*/ 	.word	index@(__assertfail)


	//----- nvinfo : EIATTR_ANNOTATIONS
	.align		4
.L_1228:
        /*002c*/ 	.byte	0x04, 0x55
        /*002e*/ 	.short	(.L_1230 - .L_1229)


	//   ....[0]....
.L_1229:
        /* <DEDUP_REMOVED lines=18> */


	//----- nvinfo : EIATTR_MERCURY_ISA_VERSION
	.align		4
.L_1230:
        /*0140*/ 	.byte	0x03, 0x5f
        /*0142*/ 	.short	0x0101


	//----- nvinfo : EIATTR_UNUSED_LOAD_BYTE_OFFSET
	.align		4
        /*0144*/ 	.byte	0x04, 0x44
        /*0146*/ 	.short	(.L_1232 - .L_1231)


	//   ....[0]....
.L_1231:
        /*0148*/ 	.word	0x000009b0
        /*014c*/ 	.word	0x0000fff0


	//   ....[1]....
        /*0150*/ 	.word	0x000069b0
        /*0154*/ 	.word	0x0000fff0


	//----- nvinfo : EIATTR_INT_WARP_WIDE_INSTR_OFFSETS
	.align		4
.L_1232:
        /*0158*/ 	.byte	0x04, 0x31
        /*015a*/ 	.short	(.L_1234 - .L_1233)


	//   ....[0]....
.L_1233:
        /*015c*/ 	.word	0x000000c0


	//   ....[1]....
        /*0160*/ 	.word	0x000000d0


	//   ....[2]....
        /*0164*/ 	.word	0x000000e0


	//   ....[3]....
        /*0168*/ 	.word	0x00000180


	//   ....[4]....
        /*016c*/ 	.word	0x0000a890


	//   ....[5]....
        /*0170*/ 	.word	0x0000a920


	//   ....[6]....
        /*0174*/ 	.word	0x0000e7c0


	//   ....[7]....
        /*0178*/ 	.word	0x0000e850


	//----- nvinfo : EIATTR_COOP_GROUP_MASK_REGIDS
	.align		4
.L_1234:
        /*017c*/ 	.byte	0x04, 0x29
        /*017e*/ 	.short	(.L_1236 - .L_1235)


	//   ....[0]....
.L_1235:
        /*0180*/ 	.word	0xffffffff


	//   ....[1]....
        /*0184*/ 	.word	0xffffffff


	//   ....[2]....
        /*0188*/ 	.word	0xffffffff


	//   ....[3]....
        /*018c*/ 	.word	0xffffffff


	//   ....[4]....
        /*0190*/ 	.word	0xffffffff


	//   ....[5]....
        /*0194*/ 	.word	0xffffffff


	//   ....[6]....
        /*0198*/ 	.word	0xffffffff


	//   ....[7]....
        /*019c*/ 	.word	0xffffffff


	//   ....[8]....
        /*01a0*/ 	.word	0xffffffff


	//   ....[9]....
        /*01a4*/ 	.word	0xffffffff


	//   ....[10]....
        /*01a8*/ 	.word	0xffffffff


	//   ....[11]....
        /*01ac*/ 	.word	0xffffffff


	//   ....[12]....
        /*01b0*/ 	.word	0xffffffff


	//   ....[13]....
        /*01b4*/ 	.word	0xffffffff


	//   ....[14]....
        /*01b8*/ 	.word	0xffffffff


	//   ....[15]....
        /*01bc*/ 	.word	0xffffffff


	//   ....[16]....
        /*01c0*/ 	.word	0xffffffff


	//   ....[17]....
        /*01c4*/ 	.word	0xffffffff


	//   ....[18]....
        /*01c8*/ 	.word	0xffffffff


	//   ....[19]....
        /*01cc*/ 	.word	0xffffffff


	//   ....[20]....
        /*01d0*/ 	.word	0xffffffff


	//   ....[21]....
        /*01d4*/ 	.word	0xffffffff


	//   ....[22]....
        /*01d8*/ 	.word	0xffffffff


	//   ....[23]....
        /*01dc*/ 	.word	0xffffffff


	//   ....[24]....
        /*01e0*/ 	.word	0xffffffff


	//   ....[25]....
        /*01e4*/ 	.word	0xffffffff


	//   ....[26]....
        /*01e8*/ 	.word	0xffffffff


	//   ....[27]....
        /*01ec*/ 	.word	0xffffffff


	//   ....[28]....
        /*01f0*/ 	.word	0xffffffff


	//   ....[29]....
        /*01f4*/ 	.word	0xffffffff


	//   ....[30]....
        /*01f8*/ 	.word	0xffffffff


	//   ....[31]....
        /*01fc*/ 	.word	0xffffffff


	//   ....[32]....
        /*0200*/ 	.word	0xffffffff


	//   ....[33]....
        /*0204*/ 	.word	0xffffffff


	//   ....[34]....
        /*0208*/ 	.word	0xffffffff


	//   ....[35]....
        /*020c*/ 	.word	0xffffffff


	//   ....[36]....
        /*0210*/ 	.word	0xffffffff


	//   ....[37]....
        /*0214*/ 	.word	0xffffffff


	//   ....[38]....
        /*0218*/ 	.word	0xffffffff


	//   ....[39]....
        /*021c*/ 	.word	0xffffffff


	//   ....[40]....
        /*0220*/ 	.word	0xffffffff


	//   ....[41]....
        /*0224*/ 	.word	0xffffffff


	//   ....[42]....
        /*0228*/ 	.word	0xffffffff


	//   ....[43]....
        /*022c*/ 	.word	0xffffffff


	//   ....[44]....
        /*0230*/ 	.word	0xffffffff


	//   ....[45]....
        /*0234*/ 	.word	0xffffffff


	//   ....[46]....
        /*0238*/ 	.word	0xffffffff


	//   ....[47]....
        /*023c*/ 	.word	0xffffffff


	//   ....[48]....
        /*0240*/ 	.word	0xffffffff


	//   ....[49]....
        /*0244*/ 	.word	0xffffffff


	//   ....[50]....
        /*0248*/ 	.word	0xffffffff


	//   ....[51]....
        /*024c*/ 	.word	0xffffffff


	//   ....[52]....
        /*0250*/ 	.word	0xffffffff


	//   ....[53]....
        /*0254*/ 	.word	0xffffffff


	//   ....[54]....
        /*0258*/ 	.word	0xffffffff


	//   ....[55]....
        /*025c*/ 	.word	0xffffffff


	//   ....[56]....
        /*0260*/ 	.word	0xffffffff


	//   ....[57]....
        /*0264*/ 	.word	0xffffffff


	//   ....[58]....
        /*0268*/ 	.word	0xffffffff


	//   ....[59]....
        /*026c*/ 	.word	0xffffffff


	//   ....[60]....
        /*0270*/ 	.word	0xffffffff


	//   ....[61]....
        /*0274*/ 	.word	0xffffffff


	//   ....[62]....
        /*0278*/ 	.word	0xffffffff


	//   ....[63]....
        /*027c*/ 	.word	0xffffffff


	//   ....[64]....
        /*0280*/ 	.word	0xffffffff


	//   ....[65]....
        /*0284*/ 	.word	0xffffffff


	//   ....[66]....
        /*0288*/ 	.word	0xffffffff


	//   ....[67]....
        /*028c*/ 	.word	0xffffffff


	//   ....[68]....
        /*0290*/ 	.word	0xffffffff


	//   ....[69]....
        /*0294*/ 	.word	0xffffffff


	//   ....[70]....
        /*0298*/ 	.word	0xffffffff


	//   ....[71]....
        /*029c*/ 	.word	0xffffffff


	//   ....[72]....
        /*02a0*/ 	.word	0xffffffff


	//   ....[73]....
        /*02a4*/ 	.word	0xffffffff


	//   ....[74]....
        /*02a8*/ 	.word	0xffffffff


	//   ....[75]....
        /*02ac*/ 	.word	0xffffffff


	//   ....[76]....
        /*02b0*/ 	.word	0xffffffff


	//   ....[77]....
        /*02b4*/ 	.word	0xffffffff


	//   ....[78]....
        /*02b8*/ 	.word	0xffffffff


	//   ....[79]....
        /*02bc*/ 	.word	0xffffffff


	//   ....[80]....
        /*02c0*/ 	.word	0xffffffff


	//   ....[81]....
        /*02c4*/ 	.word	0xffffffff


	//   ....[82]....
        /*02c8*/ 	.word	0xffffffff


	//   ....[83]....
        /*02cc*/ 	.word	0xffffffff


	//   ....[84]....
        /*02d0*/ 	.word	0xffffffff


	//   ....[85]....
        /*02d4*/ 	.word	0xffffffff


	//   ....[86]....
        /*02d8*/ 	.word	0xffffffff


	//   ....[87]....
        /*02dc*/ 	.word	0xffffffff


	//   ....[88]....
        /*02e0*/ 	.word	0xffffffff


	//   ....[89]....
        /*02e4*/ 	.word	0xffffffff


	//   ....[90]....
        /*02e8*/ 	.word	0xffffffff


	//   ....[91]....
        /*02ec*/ 	.word	0xffffffff


	//   ....[92]....
        /*02f0*/ 	.word	0xffffffff


	//   ....[93]....
        /*02f4*/ 	.word	0xffffffff


	//   ....[94]....
        /*02f8*/ 	.word	0xffffffff


	//   ....[95]....
        /*02fc*/ 	.word	0xffffffff


	//   ....[96]....
        /*0300*/ 	.word	0xffffffff


	//   ....[97]....
        /*0304*/ 	.word	0xffffffff


	//   ....[98]....
        /*0308*/ 	.word	0xffffffff


	//   ....[99]....
        /*030c*/ 	.word	0xffffffff


	//   ....[100]....
        /*0310*/ 	.word	0xffffffff


	//   ....[101]....
        /*0314*/ 	.word	0xffffffff


	//   ....[102]....
        /*0318*/ 	.word	0xffffffff


	//   ....[103]....
        /*031c*/ 	.word	0xffffffff


	//   ....[104]....
        /*0320*/ 	.word	0xffffffff


	//   ....[105]....
        /*0324*/ 	.word	0xffffffff


	//   ....[106]....
        /*0328*/ 	.word	0xffffffff


	//   ....[107]....
        /*032c*/ 	.word	0xffffffff


	//   ....[108]....
        /*0330*/ 	.word	0xffffffff


	//   ....[109]....
        /*0334*/ 	.word	0xffffffff


	//   ....[110]....
        /*0338*/ 	.word	0xffffffff


	//   ....[111]....
        /*033c*/ 	.word	0xffffffff


	//   ....[112]....
        /*0340*/ 	.word	0xffffffff


	//   ....[113]....
        /*0344*/ 	.word	0xffffffff


	//   ....[114]....
        /*0348*/ 	.word	0xffffffff


	//   ....[115]....
        /*034c*/ 	.word	0xffffffff


	//   ....[116]....
        /*0350*/ 	.word	0xffffffff


	//   ....[117]....
        /*0354*/ 	.word	0xffffffff


	//   ....[118]....
        /*0358*/ 	.word	0xffffffff


	//   ....[119]....
        /*035c*/ 	.word	0xffffffff


	//   ....[120]....
        /*0360*/ 	.word	0xffffffff


	//   ....[121]....
        /*0364*/ 	.word	0xffffffff


	//   ....[122]....
        /*0368*/ 	.word	0xffffffff


	//   ....[123]....
        /*036c*/ 	.word	0xffffffff


	//   ....[124]....
        /*0370*/ 	.word	0xffffffff


	//   ....[125]....
        /*0374*/ 	.word	0xffffffff


	//   ....[126]....
        /*0378*/ 	.word	0xffffffff


	//   ....[127]....
        /*037c*/ 	.word	0xffffffff


	//   ....[128]....
        /*0380*/ 	.word	0xffffffff


	//   ....[129]....
        /*0384*/ 	.word	0xffffffff


	//   ....[130]....
        /*0388*/ 	.word	0xffffffff


	//   ....[131]....
        /*038c*/ 	.word	0xffffffff


	//   ....[132]....
        /*0390*/ 	.word	0xffffffff


	//   ....[133]....
        /*0394*/ 	.word	0xffffffff


	//   ....[134]....
        /*0398*/ 	.word	0xffffffff


	//   ....[135]....
        /*039c*/ 	.word	0xffffffff


	//   ....[136]....
        /*03a0*/ 	.word	0xffffffff


	//   ....[137]....
        /*03a4*/ 	.word	0xffffffff


	//   ....[138]....
        /*03a8*/ 	.word	0xffffffff


	//   ....[139]....
        /*03ac*/ 	.word	0xffffffff


	//   ....[140]....
        /*03b0*/ 	.word	0xffffffff


	//   ....[141]....
        /*03b4*/ 	.word	0xffffffff


	//   ....[142]....
        /*03b8*/ 	.word	0xffffffff


	//   ....[143]....
        /*03bc*/ 	.word	0xffffffff


	//   ....[144]....
        /*03c0*/ 	.word	0xffffffff


	//   ....[145]....
        /*03c4*/ 	.word	0xffffffff


	//   ....[146]....
        /*03c8*/ 	.word	0xffffffff


	//   ....[147]....
        /*03cc*/ 	.word	0xffffffff


	//   ....[148]....
        /*03d0*/ 	.word	0xffffffff


	//   ....[149]....
        /*03d4*/ 	.word	0xffffffff


	//   ....[150]....
        /*03d8*/ 	.word	0xffffffff


	//   ....[151]....
        /*03dc*/ 	.word	0xffffffff


	//   ....[152]....
        /*03e0*/ 	.word	0xffffffff


	//   ....[153]....
        /*03e4*/ 	.word	0x0500000f


	//   ....[154]....
        /*03e8*/ 	.word	0x0500000f


	//   ....[155]....
        /*03ec*/ 	.word	0x0500000f


	//   ....[156]....
        /*03f0*/ 	.word	0x0500000f


	//   ....[157]....
        /*03f4*/ 	.word	0x0500000f


	//   ....[158]....
        /*03f8*/ 	.word	0x0500000f


	//   ....[159]....
        /*03fc*/ 	.word	0x0500000f


	//   ....[160]....
        /*0400*/ 	.word	0x0500000f


	//   ....[161]....
        /*0404*/ 	.word	0x0500000f


	//   ....[162]....
        /*0408*/ 	.word	0x0500000f


	//   ....[163]....
        /*040c*/ 	.word	0x0500000f


	//   ....[164]....
        /*0410*/ 	.word	0x0500000f


	//   ....[165]....
        /*0414*/ 	.word	0x0500000f


	//   ....[166]....
        /*0418*/ 	.word	0x0500000f


	//   ....[167]....
        /*041c*/ 	.word	0x0500000f


	//   ....[168]....
        /*0420*/ 	.word	0x0500000f


	//   ....[169]....
        /*0424*/ 	.word	0x0500000f


	//   ....[170]....
        /*0428*/ 	.word	0x0500000f


	//   ....[171]....
        /*042c*/ 	.word	0x0500000f


	//   ....[172]....
        /*0430*/ 	.word	0x0500000f


	//   ....[173]....
        /*0434*/ 	.word	0x0500000f


	//   ....[174]....
        /*0438*/ 	.word	0x0500000f


	//   ....[175]....
        /*043c*/ 	.word	0x0500000f


	//   ....[176]....
        /*0440*/ 	.word	0x0500000f


	//   ....[177]....
        /*0444*/ 	.word	0x0500000f


	//   ....[178]....
        /*0448*/ 	.word	0x0500000f


	//   ....[179]....
        /*044c*/ 	.word	0x0500000f


	//   ....[180]....
        /*0450*/ 	.word	0x0500000f


	//   ....[181]....
        /*0454*/ 	.word	0x0500000f


	//   ....[182]....
        /*0458*/ 	.word	0x0500000f


	//   ....[183]....
        /*045c*/ 	.word	0x0500000f


	//   ....[184]....
        /*0460*/ 	.word	0x0500000f


	//   ....[185]....
        /*0464*/ 	.word	0x0500000f


	//   ....[186]....
        /*0468*/ 	.word	0x0500000f


	//   ....[187]....
        /*046c*/ 	.word	0x0500000f


	//   ....[188]....
        /*0470*/ 	.word	0x0500000f


	//   ....[189]....
        /*0474*/ 	.word	0x0500000f


	//   ....[190]....
        /*0478*/ 	.word	0x0500000f


	//   ....[191]....
        /*047c*/ 	.word	0x0500000f


	//   ....[192]....
        /*0480*/ 	.word	0x0500000f


	//   ....[193]....
        /*0484*/ 	.word	0x0500000f


	//   ....[194]....
        /*0488*/ 	.word	0x0500000f


	//   ....[195]....
        /*048c*/ 	.word	0x0500000f


	//   ....[196]....
        /*0490*/ 	.word	0x0500000f


	//   ....[197]....
        /*0494*/ 	.word	0x0500000f


	//   ....[198]....
        /*0498*/ 	.word	0x0500000f


	//   ....[199]....
        /*049c*/ 	.word	0x0500000f


	//   ....[200]....
        /*04a0*/ 	.word	0x0500000f


	//   ....[201]....
        /*04a4*/ 	.word	0x0500000f


	//   ....[202]....
        /*04a8*/ 	.word	0x0500000f


	//   ....[203]....
        /*04ac*/ 	.word	0x0500000f


	//   ....[204]....
        /*04b0*/ 	.word	0x0500000f


	//   ....[205]....
        /*04b4*/ 	.word	0x0500000f


	//   ....[206]....
        /*04b8*/ 	.word	0x0500000f


	//   ....[207]....
        /*04bc*/ 	.word	0x0500000f


	//   ....[208]....
        /*04c0*/ 	.word	0x0500000f


	//   ....[209]....
        /*04c4*/ 	.word	0x0500000f


	//   ....[210]....
        /*04c8*/ 	.word	0x0500000f


	//   ....[211]....
        /*04cc*/ 	.word	0x0500000f


	//   ....[212]....
        /*04d0*/ 	.word	0x0500000f


	//   ....[213]....
        /*04d4*/ 	.word	0x0500000f


	//   ....[214]....
        /*04d8*/ 	.word	0x0500000f


	//   ....[215]....
        /*04dc*/ 	.word	0x0500000f


	//   ....[216]....
        /*04e0*/ 	.word	0x0500000f


	//   ....[217]....
        /*04e4*/ 	.word	0x0500000f


	//   ....[218]....
        /*04e8*/ 	.word	0x0500000f


	//   ....[219]....
        /*04ec*/ 	.word	0x0500000f


	//   ....[220]....
        /*04f0*/ 	.word	0x0500000f


	//   ....[221]....
        /*04f4*/ 	.word	0x0500000f


	//   ....[222]....
        /*04f8*/ 	.word	0x0500000f


	//   ....[223]....
        /*04fc*/ 	.word	0x0500000f


	//   ....[224]....
        /*0500*/ 	.word	0x0500000f


	//   ....[225]....
        /*0504*/ 	.word	0x0500000f


	//   ....[226]....
        /*0508*/ 	.word	0x0500000f


	//   ....[227]....
        /*050c*/ 	.word	0x0500000f


	//   ....[228]....
        /*0510*/ 	.word	0x0500000f


	//   ....[229]....
        /*0514*/ 	.word	0x0500000f


	//   ....[230]....
        /*0518*/ 	.word	0x0500000f


	//   ....[231]....
        /*051c*/ 	.word	0x0500000f


	//   ....[232]....
        /*0520*/ 	.word	0x0500000f


	//   ....[233]....
        /*0524*/ 	.word	0x0500000f


	//   ....[234]....
        /*0528*/ 	.word	0x0500000f


	//   ....[235]....
        /*052c*/ 	.word	0x0500000f


	//   ....[236]....
        /*0530*/ 	.word	0x0500000f


	//   ....[237]....
        /*0534*/ 	.word	0x0500000f


	//   ....[238]....
        /*0538*/ 	.word	0x0500000f


	//   ....[239]....
        /*053c*/ 	.word	0x0500000f


	//   ....[240]....
        /*0540*/ 	.word	0x0500000f


	//   ....[241]....
        /*0544*/ 	.word	0x0500000f


	//   ....[242]....
        /*0548*/ 	.word	0x0500000f


	//   ....[243]....
        /*054c*/ 	.word	0x0500000f


	//   ....[244]....
        /*0550*/ 	.word	0x0500000f


	//   ....[245]....
        /*0554*/ 	.word	0x0500000f


	//   ....[246]....
        /*0558*/ 	.word	0x0500000f


	//   ....[247]....
        /*055c*/ 	.word	0x0500000f


	//   ....[248]....
        /*0560*/ 	.word	0x0500000f


	//   ....[249]....
        /*0564*/ 	.word	0x0500000f


	//   ....[250]....
        /*0568*/ 	.word	0x0500000f


	//   ....[251]....
        /*056c*/ 	.word	0x0500000f


	//----- nvinfo : EIATTR_COOP_GROUP_INSTR_OFFSETS
	.align		4
.L_1236:
        /*0570*/ 	.byte	0x04, 0x28
        /*0572*/ 	.short	(.L_1238 - .L_1237)


	//   ....[0]....
.L_1237:
        /*0574*/ 	.word	0x00000080


	//   ....[1]....
        /*0578*/ 	.word	0x00000090


	//   ....[2]....
        /*057c*/ 	.word	0x000002f0


	//   ....[3]....
        /*0580*/ 	.word	0x00000450


	//   ....[4]....
        /*0584*/ 	.word	0x00000570


	//   ....[5]....
        /*0588*/ 	.word	0x000006d0


	//   ....[6]....
        /*058c*/ 	.word	0x000015d0


	//   ....[7]....
        /*0590*/ 	.word	0x00002e10


	//   ....[8]....
        /*0594*/ 	.word	0x00002e50


	//   ....[9]....
        /*0598*/ 	.word	0x00002e80


	//   ....[10]....
        /*059c*/ 	.word	0x00002ea0


	//   ....[11]....
        /*05a0*/ 	.word	0x000048d0


	//   ....[12]....
        /*05a4*/ 	.word	0x00004930


	//   ....[13]....
        /*05a8*/ 	.word	0x00004960


	//   ....[14]....
        /*05ac*/ 	.word	0x00004980


	//   ....[15]....
        /*05b0*/ 	.word	0x00005f30


	//   ....[16]....
        /*05b4*/ 	.word	0x00005f70


	//   ....[17]....
        /*05b8*/ 	.word	0x00006010


	//   ....[18]....
        /*05bc*/ 	.word	0x00006040


	//   ....[19]....
        /*05c0*/ 	.word	0x00007ad0


	//   ....[20]....
        /*05c4*/ 	.word	0x00007b00


	//   ....[21]....
        /*05c8*/ 	.word	0x00007b70


	//   ....[22]....
        /*05cc*/ 	.word	0x00007bd0


	//   ....[23]....
        /*05d0*/ 	.word	0x00008400


	//   ....[24]....
        /*05d4*/ 	.word	0x00008440


	//   ....[25]....
        /*05d8*/ 	.word	0x00008590


	//   ....[26]....
        /*05dc*/ 	.word	0x000085b0


	//   ....[27]....
        /*05e0*/ 	.word	0x000086f0


	//   ....[28]....
        /*05e4*/ 	.word	0x00008710


	//   ....[29]....
        /*05e8*/ 	.word	0x00008860


	//   ....[30]....
        /*05ec*/ 	.word	0x00008880


	//   ....[31]....
        /*05f0*/ 	.word	0x000092b0


	//   ....[32]....
        /*05f4*/ 	.word	0x000092d0


	//   ....[33]....
        /*05f8*/ 	.word	0x00009410


	//   ....[34]....
        /*05fc*/ 	.word	0x00009430


	//   ....[35]....
        /*0600*/ 	.word	0x00009570


	//   ....[36]....
        /*0604*/ 	.word	0x00009590


	//   ....[37]....
        /*0608*/ 	.word	0x000096e0


	//   ....[38]....
        /*060c*/ 	.word	0x00009700


	//   ....[39]....
        /*0610*/ 	.word	0x000098c0


	//   ....[40]....
        /*0614*/ 	.word	0x00009a90


	//   ....[41]....
        /*0618*/ 	.word	0x00009ac0


	//   ....[42]....
        /*061c*/ 	.word	0x00009af0


	//   ....[43]....
        /*0620*/ 	.word	0x00009b20


	//   ....[44]....
        /*0624*/ 	.word	0x00009b50


	//   ....[45]....
        /*0628*/ 	.word	0x00009b80


	//   ....[46]....
        /*062c*/ 	.word	0x00009cd0


	//   ....[47]....
        /*0630*/ 	.word	0x00009d00


	//   ....[48]....
        /*0634*/ 	.word	0x00009d30


	//   ....[49]....
        /*0638*/ 	.word	0x00009d60


	//   ....[50]....
        /*063c*/ 	.word	0x00009d90


	//   ....[51]....
        /*0640*/ 	.word	0x00009dc0


	//   ....[52]....
        /*0644*/ 	.word	0x00009e50


	//   ....[53]....
        /*0648*/ 	.word	0x00009e80


	//   ....[54]....
        /*064c*/ 	.word	0x00009f00


	//   ....[55]....
        /*0650*/ 	.word	0x0000b460


	//   ....[56]....
        /*0654*/ 	.word	0x0000b480


	//   ....[57]....
        /*0658*/ 	.word	0x0000b510


	//   ....[58]....
        /*065c*/ 	.word	0x0000b530


	//   ....[59]....
        /*0660*/ 	.word	0x0000b5b0


	//   ....[60]....
        /*0664*/ 	.word	0x0000b5d0


	//   ....[61]....
        /*0668*/ 	.word	0x0000b650


	//   ....[62]....
        /*066c*/ 	.word	0x0000b670


	//   ....[63]....
        /*0670*/ 	.word	0x0000b6f0


	//   ....[64]....
        /*0674*/ 	.word	0x0000b710


	//   ....[65]....
        /*0678*/ 	.word	0x0000b720


	//   ....[66]....
        /*067c*/ 	.word	0x0000b730


	//   ....[67]....
        /*0680*/ 	.word	0x0000beb0


	//   ....[68]....
        /*0684*/ 	.word	0x0000bed0


	//   ....[69]....
        /*0688*/ 	.word	0x0000bef0


	//   ....[70]....
        /*068c*/ 	.word	0x0000bf00


	//   ....[71]....
        /*0690*/ 	.word	0x0000bf30


	//   ....[72]....
        /*0694*/ 	.word	0x0000bf50


	//   ....[73]....
        /*0698*/ 	.word	0x0000bfc0


	//   ....[74]....
        /*069c*/ 	.word	0x0000c040


	//   ....[75]....
        /*06a0*/ 	.word	0x0000c060


	//   ....[76]....
        /*06a4*/ 	.word	0x0000c080


	//   ....[77]....
        /*06a8*/ 	.word	0x0000c140


	//   ....[78]....
        /*06ac*/ 	.word	0x0000c190


	//   ....[79]....
        /*06b0*/ 	.word	0x0000c1b0


	//   ....[80]....
        /*06b4*/ 	.word	0x0000c220


	//   ....[81]....
        /*06b8*/ 	.word	0x0000c300


	//   ....[82]....
        /*06bc*/ 	.word	0x0000c330


	//   ....[83]....
        /*06c0*/ 	.word	0x0000c9c0


	//   ....[84]....
        /*06c4*/ 	.word	0x0000c9f0


	//   ....[85]....
        /*06c8*/ 	.word	0x0000ca00


	//   ....[86]....
        /*06cc*/ 	.word	0x0000ca10


	//   ....[87]....
        /*06d0*/ 	.word	0x0000cad0


	//   ....[88]....
        /*06d4*/ 	.word	0x0000cb20


	//   ....[89]....
        /*06d8*/ 	.word	0x0000cb90


	//   ....[90]....
        /*06dc*/ 	.word	0x0000cc10


	//   ....[91]....
        /*06e0*/ 	.word	0x0000cc70


	//   ....[92]....
        /*06e4*/ 	.word	0x0000cca0


	//   ....[93]....
        /*06e8*/ 	.word	0x0000cd00


	//   ....[94]....
        /*06ec*/ 	.word	0x0000cd30


	//   ....[95]....
        /*06f0*/ 	.word	0x0000cd90


	//   ....[96]....
        /*06f4*/ 	.word	0x0000cdc0


	//   ....[97]....
        /*06f8*/ 	.word	0x0000ce10


	//   ....[98]....
        /*06fc*/ 	.word	0x0000ce40


	//   ....[99]....
        /*0700*/ 	.word	0x0000d370


	//   ....[100]....
        /*0704*/ 	.word	0x0000d390


	//   ....[101]....
        /*0708*/ 	.word	0x0000d3e0


	//   ....[102]....
        /*070c*/ 	.word	0x0000d4a0


	//   ....[103]....
        /*0710*/ 	.word	0x0000d4b0


	//   ....[104]....
        /*0714*/ 	.word	0x0000d4e0


	//   ....[105]....
        /*0718*/ 	.word	0x0000d570


	//   ....[106]....
        /*071c*/ 	.word	0x0000d620


	//   ....[107]....
        /*0720*/ 	.word	0x0000d630


	//   ....[108]....
        /*0724*/ 	.word	0x0000d660


	//   ....[109]....
        /*0728*/ 	.word	0x0000d670


	//   ....[110]....
        /*072c*/ 	.word	0x0000d700


	//   ....[111]....
        /*0730*/ 	.word	0x0000de20


	//   ....[112]....
        /*0734*/ 	.word	0x0000de40


	//   ....[113]....
        /*0738*/ 	.word	0x0000de50


	//   ....[114]....
        /*073c*/ 	.word	0x0000de90


	//   ....[115]....
        /*0740*/ 	.word	0x0000dea0


	//   ....[116]....
        /*0744*/ 	.word	0x0000dee0


	//   ....[117]....
        /*0748*/ 	.word	0x0000def0


	//   ....[118]....
        /*074c*/ 	.word	0x0000df30


	//   ....[119]....
        /*0750*/ 	.word	0x0000df40


	//   ....[120]....
        /*0754*/ 	.word	0x0000df80


	//   ....[121]....
        /*0758*/ 	.word	0x0000df90


	//   ....[122]....
        /*075c*/ 	.word	0x0000dfa0


	//   ....[123]....
        /*0760*/ 	.word	0x0000e300


	//   ....[124]....
        /*0764*/ 	.word	0x0000e320


	//   ....[125]....
        /*0768*/ 	.word	0x0000e330


	//   ....[126]....
        /*076c*/ 	.word	0x0000e340


	//   ....[127]....
        /*0770*/ 	.word	0x0000e350


	//   ....[128]....
        /*0774*/ 	.word	0x0000e370


	//   ....[129]....
        /*0778*/ 	.word	0x0000e3e0


	//   ....[130]....
        /*077c*/ 	.word	0x0000e410


	//   ....[131]....
        /*0780*/ 	.word	0x0000e420


	//   ....[132]....
        /*0784*/ 	.word	0x0000e490


	//   ....[133]....
        /*0788*/ 	.word	0x0000e4a0


	//   ....[134]....
        /*078c*/ 	.word	0x0000e5a0


	//   ....[135]....
        /*0790*/ 	.word	0x0000ea40


	//   ....[136]....
        /*0794*/ 	.word	0x0000ea90


	//   ....[137]....
        /*0798*/ 	.word	0x0000eac0


	//   ....[138]....
        /*079c*/ 	.word	0x0000ead0


	//   ....[139]....
        /*07a0*/ 	.word	0x0000eb00


	//   ....[140]....
        /*07a4*/ 	.word	0x0000eb30


	//   ....[141]....
        /*07a8*/ 	.word	0x0000eb60


	//   ....[142]....
        /*07ac*/ 	.word	0x0000eb90


	//   ....[143]....
        /*07b0*/ 	.word	0x0000ed10


	//   ....[144]....
        /*07b4*/ 	.word	0x0000ed40


	//   ....[145]....
        /*07b8*/ 	.word	0x0000ed70


	//   ....[146]....
        /*07bc*/ 	.word	0x0000eda0


	//   ....[147]....
        /*07c0*/ 	.word	0x0000edd0


	//   ....[148]....
        /*07c4*/ 	.word	0x0000ee00


	//   ....[149]....
        /*07c8*/ 	.word	0x0000eec0


	//   ....[150]....
        /*07cc*/ 	.word	0x0000eee0


	//   ....[151]....
        /*07d0*/ 	.word	0x0000ef50


	//   ....[152]....
        /*07d4*/ 	.word	0x0000f3c0


	//   ....[153]....
        /*07d8*/ 	.word	0x0000f920


	//   ....[154]....
        /*07dc*/ 	.word	0x0000fa10


	//   ....[155]....
        /*07e0*/ 	.word	0x0000fab0


	//   ....[156]....
        /*07e4*/ 	.word	0x0000fb10


	//   ....[157]....
        /*07e8*/ 	.word	0x0000fc00


	//   ....[158]....
        /*07ec*/ 	.word	0x0000fc70


	//   ....[159]....
        /*07f0*/ 	.word	0x0000fd60


	//   ....[160]....
        /*07f4*/ 	.word	0x0000fdd0


	//   ....[161]....
        /*07f8*/ 	.word	0x0000fec0


	//   ....[162]....
        /*07fc*/ 	.word	0x0000ff30


	//   ....[163]....
        /*0800*/ 	.word	0x00010020


	//   ....[164]....
        /*0804*/ 	.word	0x00010090


	//   ....[165]....
        /*0808*/ 	.word	0x00010130


	//   ....[166]....
        /*080c*/ 	.word	0x00010230


	//   ....[167]....
        /*0810*/ 	.word	0x00010280


	//   ....[168]....
        /*0814*/ 	.word	0x000102e0


	//   ....[169]....
        /*0818*/ 	.word	0x00010400


	//   ....[170]....
        /*081c*/ 	.word	0x00010480


	//   ....[171]....
        /*0820*/ 	.word	0x00010570


	//   ....[172]....
        /*0824*/ 	.word	0x00010640


	//   ....[173]....
        /*0828*/ 	.word	0x000106f0


	//   ....[174]....
        /*082c*/ 	.word	0x000107f0


	//   ....[175]....
        /*0830*/ 	.word	0x00010860


	//   ....[176]....
        /*0834*/ 	.word	0x00010970


	//   ....[177]....
        /*0838*/ 	.word	0x000109e0


	//   ....[178]....
        /*083c*/ 	.word	0x00010a60


	//   ....[179]....
        /*0840*/ 	.word	0x00010b30


	//   ....[180]....
        /*0844*/ 	.word	0x00010bc0


	//   ....[181]....
        /*0848*/ 	.word	0x00010c90


	//   ....[182]....
        /*084c*/ 	.word	0x00010d30


	//   ....[183]....
        /*0850*/ 	.word	0x00010dd0


	//   ....[184]....
        /*0854*/ 	.word	0x00010e30


	//   ....[185]....
        /*0858*/ 	.word	0x00010ed0


	//   ....[186]....
        /*085c*/ 	.word	0x00011020


	//   ....[187]....
        /*0860*/ 	.word	0x00011070


	//   ....[188]....
        /*0864*/ 	.word	0x000110d0


	//   ....[189]....
        /*0868*/ 	.word	0x000111c0


	//   ....[190]....
        /*086c*/ 	.word	0x000112c0


	//   ....[191]....
        /*0870*/ 	.word	0x00011310


	//   ....[192]....
        /*0874*/ 	.word	0x00011370


	//   ....[193]....
        /*0878*/ 	.word	0x00011460


	//   ....[194]....
        /*087c*/ 	.word	0x00011560


	//   ....[195]....
        /*0880*/ 	.word	0x000115b0


	//   ....[196]....
        /*0884*/ 	.word	0x00011610


	//   ....[197]....
        /*0888*/ 	.word	0x000116f0


	//   ....[198]....
        /*088c*/ 	.word	0x00011820


	//   ....[199]....
        /*0890*/ 	.word	0x00011900


	//   ....[200]....
        /*0894*/ 	.word	0x00011990


	//   ....[201]....
        /*0898*/ 	.word	0x00011aa0


	//   ....[202]....
        /*089c*/ 	.word	0x00011b00


	//   ....[203]....
        /*08a0*/ 	.word	0x00011c10


	//   ....[204]....
        /*08a4*/ 	.word	0x00011c70


	//   ....[205]....
        /*08a8*/ 	.word	0x00011d80


	//   ....[206]....
        /*08ac*/ 	.word	0x00011de0


	//   ....[207]....
        /*08b0*/ 	.word	0x00011ef0


	//   ....[208]....
        /*08b4*/ 	.word	0x00011f50


	//   ....[209]....
        /*08b8*/ 	.word	0x00012010


	//   ....[210]....
        /*08bc*/ 	.word	0x00012170


	//   ....[211]....
        /*08c0*/ 	.word	0x00012210


	//   ....[212]....
        /*08c4*/ 	.word	0x00012270


	//   ....[213]....
        /*08c8*/ 	.word	0x00012320


	//   ....[214]....
        /*08cc*/ 	.word	0x00012380


	//   ....[215]....
        /*08d0*/ 	.word	0x00012430


	//   ....[216]....
        /*08d4*/ 	.word	0x00012490


	//   ....[217]....
        /*08d8*/ 	.word	0x00012540


	//   ....[218]....
        /*08dc*/ 	.word	0x000125a0


	//   ....[219]....
        /*08e0*/ 	.word	0x00012650


	//   ....[220]....
        /*08e4*/ 	.word	0x000126b0


	//   ....[221]....
        /*08e8*/ 	.word	0x00012760


	//   ....[222]....
        /*08ec*/ 	.word	0x00012840


	//   ....[223]....
        /*08f0*/ 	.word	0x000128e0


	//   ....[224]....
        /*08f4*/ 	.word	0x00012940


	//   ....[225]....
        /*08f8*/ 	.word	0x00012a10


	//   ....[226]....
        /*08fc*/ 	.word	0x00012a70


	//   ....[227]....
        /*0900*/ 	.word	0x00012b40


	//   ....[228]....
        /*0904*/ 	.word	0x00012ba0


	//   ....[229]....
        /*0908*/ 	.word	0x00012c80


	//   ....[230]....
        /*090c*/ 	.word	0x00012ce0


	//   ....[231]....
        /*0910*/ 	.word	0x00012db0


	//   ....[232]....
        /*0914*/ 	.word	0x00012e10


	//   ....[233]....
        /*0918*/ 	.word	0x00012ee0


	//   ....[234]....
        /*091c*/ 	.word	0x00012f70


	//   ....[235]....
        /*0920*/ 	.word	0x00013010


	//   ....[236]....
        /*0924*/ 	.word	0x00013130


	//   ....[237]....
        /*0928*/ 	.word	0x000131a0


	//   ....[238]....
        /*092c*/ 	.word	0x00013210


	//   ....[239]....
        /*0930*/ 	.word	0x00013280


	//   ....[240]....
        /*0934*/ 	.word	0x000132f0


	//   ....[241]....
        /*0938*/ 	.word	0x00013370


	//   ....[242]....
        /*093c*/ 	.word	0x00013400


	//   ....[243]....
        /*0940*/ 	.word	0x00013490


	//   ....[244]....
        /*0944*/ 	.word	0x00013500


	//   ....[245]....
        /*0948*/ 	.word	0x00013570


	//   ....[246]....
        /*094c*/ 	.word	0x000135e0


	//   ....[247]....
        /*0950*/ 	.word	0x00013660


	//   ....[248]....
        /*0954*/ 	.word	0x000136d0


	//   ....[249]....
        /*0958*/ 	.word	0x00013770


	//   ....[250]....
        /*095c*/ 	.word	0x00013800


	//   ....[251]....
        /*0960*/ 	.word	0x00013920


	//----- nvinfo : EIATTR_REG_RECONFIG
	.align		4
.L_1238:
        /*0964*/ 	.byte	0x01, 0x54
	.zero		2


	//----- nvinfo : EIATTR_SYSCALL_OFFSETS
	.align		4
        /*0968*/ 	.byte	0x04, 0x46
        /*096a*/ 	.short	(.L_1240 - .L_1239)


	//   ....[0]....
.L_1239:
        /*096c*/ 	.word	0x00001770


	//   ....[1]....
        /*0970*/ 	.word	0x0000aa80


	//   ....[2]....
        /*0974*/ 	.word	0x0000abd0


	//   ....[3]....
        /*0978*/ 	.word	0x0000acc0


	//   ....[4]....
        /*097c*/ 	.word	0x0000bab0


	//   ....[5]....
        /*0980*/ 	.word	0x0000c610


	//----- nvinfo : EIATTR_MBARRIER_INSTR_OFFSETS
	.align		4
.L_1240:
        /*0984*/ 	.byte	0x04, 0x39
        /*0986*/ 	.short	(.L_1242 - .L_1241)


	//   ....[0]....
.L_1241:
        /*0988*/ 	.word	0x00000190
        /*098c*/ 	.word	0x000000ff
        /*0990*/ 	.word	0x00032400
        /*0994*/ 	.short	0x0100
        /*0996*/ 	.byte	0x08
	.zero		1


	//   ....[1]....
        /*0998*/ 	.word	0x000001a0
        /*099c*/ 	.word	0x000000ff
        /*09a0*/ 	.word	0x00032410
        /*09a4*/ 	.short	0x0100
        /*09a6*/ 	.byte	0x08
	.zero		1


	//   ....[2]....
        /*09a8*/ 	.word	0x000001b0
        /*09ac*/ 	.word	0x000000ff
        /*09b0*/ 	.word	0x00032420
        /*09b4*/ 	.short	0x0100
        /*09b6*/ 	.byte	0x08
	.zero		1


	//   ....[3]....
        /*09b8*/ 	.word	0x000002a0
        /*09bc*/ 	.word	0x000000ff
        /*09c0*/ 	.word	0x00032430
        /*09c4*/ 	.short	0x0100
        /*09c6*/ 	.byte	0x08
	.zero		1


	//   ....[4]....
        /*09c8*/ 	.word	0x000002b0
        /*09cc*/ 	.word	0x000000ff
        /*09d0*/ 	.word	0x00032440
        /*09d4*/ 	.short	0x0100
        /*09d6*/ 	.byte	0x08
	.zero		1


	//   ....[5]....
        /*09d8*/ 	.word	0x000002c0
        /*09dc*/ 	.word	0x000000ff
        /*09e0*/ 	.word	0x00032438
        /*09e4*/ 	.short	0x0100
        /*09e6*/ 	.byte	0x08
	.zero		1


	//   ....[6]....
        /*09e8*/ 	.word	0x000002d0
        /*09ec*/ 	.word	0x000000ff
        /*09f0*/ 	.word	0x00032448
        /*09f4*/ 	.short	0x0100
        /*09f6*/ 	.byte	0x08
	.zero		1


	//   ....[7]....
        /*09f8*/ 	.word	0x00000400
        /*09fc*/ 	.word	0x000000ff
        /*0a00*/ 	.word	0x00032450
        /*0a04*/ 	.short	0x0100
        /*0a06*/ 	.byte	0x08
	.zero		1


	//   ....[8]....
        /*0a08*/ 	.word	0x00000410
        /*0a0c*/ 	.word	0x000000ff
        /*0a10*/ 	.word	0x00032460
        /*0a14*/ 	.short	0x0100
        /*0a16*/ 	.byte	0x08
	.zero		1


	//   ....[9]....
        /*0a18*/ 	.word	0x00000420
        /*0a1c*/ 	.word	0x000000ff
        /*0a20*/ 	.word	0x00032458
        /*0a24*/ 	.short	0x0100
        /*0a26*/ 	.byte	0x08
	.zero		1


	//   ....[10]....
        /*0a28*/ 	.word	0x00000430
        /*0a2c*/ 	.word	0x000000ff
        /*0a30*/ 	.word	0x00032468
        /*0a34*/ 	.short	0x0100
        /*0a36*/ 	.byte	0x08
	.zero		1


	//   ....[11]....
        /*0a38*/ 	.word	0x00000520
        /*0a3c*/ 	.word	0x000000ff
        /*0a40*/ 	.word	0x00032470
        /*0a44*/ 	.short	0x0100
        /*0a46*/ 	.byte	0x06
	.zero		1


	//   ....[12]....
        /*0a48*/ 	.word	0x00000530
        /*0a4c*/ 	.word	0x000000ff
        /*0a50*/ 	.word	0x00032480
        /*0a54*/ 	.short	0x0100
        /*0a56*/ 	.byte	0x06
	.zero		1


	//   ....[13]....
        /*0a58*/ 	.word	0x00000540
        /*0a5c*/ 	.word	0x000000ff
        /*0a60*/ 	.word	0x00032478
        /*0a64*/ 	.short	0x0100
        /*0a66*/ 	.byte	0x06
	.zero		1


	//   ....[14]....
        /*0a68*/ 	.word	0x00000550
        /*0a6c*/ 	.word	0x000000ff
        /*0a70*/ 	.word	0x00032488
        /*0a74*/ 	.short	0x0100
        /*0a76*/ 	.byte	0x06
	.zero		1


	//   ....[15]....
        /*0a78*/ 	.word	0x00000680
        /*0a7c*/ 	.word	0x000000ff
        /*0a80*/ 	.word	0x00032490
        /*0a84*/ 	.short	0x0100
        /*0a86*/ 	.byte	0x08
	.zero		1


	//   ....[16]....
        /*0a88*/ 	.word	0x00000690
        /*0a8c*/ 	.word	0x000000ff
        /*0a90*/ 	.word	0x000324a0
        /*0a94*/ 	.short	0x0100
        /*0a96*/ 	.byte	0x08
	.zero		1


	//   ....[17]....
        /*0a98*/ 	.word	0x000006a0
        /*0a9c*/ 	.word	0x000000ff
        /*0aa0*/ 	.word	0x00032498
        /*0aa4*/ 	.short	0x0100
        /*0aa6*/ 	.byte	0x08
	.zero		1


	//   ....[18]....
        /*0aa8*/ 	.word	0x000006b0
        /*0aac*/ 	.word	0x000000ff
        /*0ab0*/ 	.word	0x000324a8
        /*0ab4*/ 	.short	0x0100
        /*0ab6*/ 	.byte	0x08
	.zero		1


	//   ....[19]....
        /*0ab8*/ 	.word	0x000007f0
        /*0abc*/ 	.word	0x000000ff
        /*0ac0*/ 	.word	0x000324b0
        /*0ac4*/ 	.short	0x0100
        /*0ac6*/ 	.byte	0x08
	.zero		1


	//   ....[20]....
        /*0ac8*/ 	.word	0x00000800
        /*0acc*/ 	.word	0x000000ff
        /*0ad0*/ 	.word	0x000324c0
        /*0ad4*/ 	.short	0x0100
        /*0ad6*/ 	.byte	0x08
	.zero		1


	//   ....[21]....
        /*0ad8*/ 	.word	0x00000810
        /*0adc*/ 	.word	0x000000ff
        /*0ae0*/ 	.word	0x000324b8
        /*0ae4*/ 	.short	0x0100
        /*0ae6*/ 	.byte	0x08
	.zero		1


	//   ....[22]....
        /*0ae8*/ 	.word	0x00000820
        /*0aec*/ 	.word	0x000000ff
        /*0af0*/ 	.word	0x000324c8
        /*0af4*/ 	.short	0x0100
        /*0af6*/ 	.byte	0x08
	.zero		1


	//   ....[23]....
        /*0af8*/ 	.word	0x00001800
        /*0afc*/ 	.word	0x000000ff
        /*0b00*/ 	.word	0x00032400
        /*0b04*/ 	.short	0x010a
        /*0b06*/ 	.byte	0x28
	.zero		1


	//   ....[24]....
        /*0b08*/ 	.word	0x000018d0
        /*0b0c*/ 	.word	0x000000ff
        /*0b10*/ 	.word	0x00032430
        /*0b14*/ 	.short	0x010a
        /*0b16*/ 	.byte	0x34
	.zero		1


	//   ....[25]....
        /*0b18*/ 	.word	0x00001910
        /*0b1c*/ 	.word	0x000000ff
        /*0b20*/ 	.word	0x00032430
        /*0b24*/ 	.short	0x010a
        /*0b26*/ 	.byte	0x34
	.zero		1


	//   ....[26]....
        /*0b28*/ 	.word	0x00001c70
        /*0b2c*/ 	.word	0x000000ff
        /*0b30*/ 	.word	0x00032410
        /*0b34*/ 	.short	0x010a
        /*0b36*/ 	.byte	0x28
	.zero		1


	//   ....[27]....
        /*0b38*/ 	.word	0x00001cb0
        /*0b3c*/ 	.word	0x000000ff
        /*0b40*/ 	.word	0x00032450
        /*0b44*/ 	.short	0x010a
        /*0b46*/ 	.byte	0x34
	.zero		1


	//   ....[28]....
        /*0b48*/ 	.word	0x00001cf0
        /*0b4c*/ 	.word	0x000000ff
        /*0b50*/ 	.word	0x00032450
        /*0b54*/ 	.short	0x010a
        /*0b56*/ 	.byte	0x34
	.zero		1


	//   ....[29]....
        /*0b58*/ 	.word	0x000026c0
        /*0b5c*/ 	.word	0x000000ff
        /*0b60*/ 	.word	0x00000000
        /*0b64*/ 	.short	0x0101
        /*0b66*/ 	.byte	0x05
	.zero		1


	//   ....[30]....
        /*0b68*/ 	.word	0x00003ba0
        /*0b6c*/ 	.word	0x000000ff
        /*0b70*/ 	.word	0x00000000
        /*0b74*/ 	.short	0x0101
        /*0b76*/ 	.byte	0x34
	.zero		1


	//   ....[31]....
        /*0b78*/ 	.word	0x00003ce0
        /*0b7c*/ 	.word	0x000000ff
        /*0b80*/ 	.word	0x00032430
        /*0b84*/ 	.short	0x010a
        /*0b86*/ 	.byte	0x04
	.zero		1


	//   ....[32]....
        /*0b88*/ 	.word	0x00003d20
        /*0b8c*/ 	.word	0x000000ff
        /*0b90*/ 	.word	0x00032430
        /*0b94*/ 	.short	0x010a
        /*0b96*/ 	.byte	0x04
	.zero		1


	//   ....[33]....
        /*0b98*/ 	.word	0x00003f30
        /*0b9c*/ 	.word	0x000000ff
        /*0ba0*/ 	.word	0x00032450
        /*0ba4*/ 	.short	0x010a
        /*0ba6*/ 	.byte	0x04
	.zero		1


	//   ....[34]....
        /*0ba8*/ 	.word	0x00003f70
        /*0bac*/ 	.word	0x000000ff
        /*0bb0*/ 	.word	0x00032450
        /*0bb4*/ 	.short	0x010a
        /*0bb6*/ 	.byte	0x04
	.zero		1


	//   ....[35]....
        /*0bb8*/ 	.word	0x00004630
        /*0bbc*/ 	.word	0x000000ff
        /*0bc0*/ 	.word	0x00000000
        /*0bc4*/ 	.short	0x0101
        /*0bc6*/ 	.byte	0x05
	.zero		1


	//   ....[36]....
        /*0bc8*/ 	.word	0x00005f10
        /*0bcc*/ 	.word	0x000000ff
        /*0bd0*/ 	.word	0x00000000
        /*0bd4*/ 	.short	0x0101
        /*0bd6*/ 	.byte	0x04
	.zero		1


	//   ....[37]....
        /*0bd8*/ 	.word	0x00008430
        /*0bdc*/ 	.word	0x0000009c
        /*0be0*/ 	.word	0x00000000
        /*0be4*/ 	.short	0x0101
        /*0be6*/ 	.byte	0x3f
	.zero		1


	//   ....[38]....
        /*0be8*/ 	.word	0x0000b1c0
        /*0bec*/ 	.word	0x00000019
        /*0bf0*/ 	.word	0x00032440
        /*0bf4*/ 	.short	0x010a
        /*0bf6*/ 	.byte	0x3f
	.zero		1


	//   ....[39]....
        /*0bf8*/ 	.word	0x0000b830
        /*0bfc*/ 	.word	0x00000019
        /*0c00*/ 	.word	0x00032430
        /*0c04*/ 	.short	0x0107
        /*0c06*/ 	.byte	0x3f
	.zero		1


	//   ....[40]....
        /*0c08*/ 	.word	0x0000b900
        /*0c0c*/ 	.word	0x00000019
        /*0c10*/ 	.word	0x00032430
        /*0c14*/ 	.short	0x0101
        /*0c16*/ 	.byte	0x3f
	.zero		1


	//   ....[41]....
        /*0c18*/ 	.word	0x0000c450
        /*0c1c*/ 	.word	0x00000016
        /*0c20*/ 	.word	0x00032400
        /*0c24*/ 	.short	0x0107
        /*0c26*/ 	.byte	0x3f
	.zero		1


	//   ....[42]....
        /*0c28*/ 	.word	0x0000c4e0
        /*0c2c*/ 	.word	0x00000016
        /*0c30*/ 	.word	0x00032400
        /*0c34*/ 	.short	0x0101
        /*0c36*/ 	.byte	0x3f
	.zero		1


	//   ....[43]....
        /*0c38*/ 	.word	0x0000cf60
        /*0c3c*/ 	.word	0x00000016
        /*0c40*/ 	.word	0x00032410
        /*0c44*/ 	.short	0x0107
        /*0c46*/ 	.byte	0x3f
	.zero		1


	//   ....[44]....
        /*0c48*/ 	.word	0x0000d060
        /*0c4c*/ 	.word	0x00000016
        /*0c50*/ 	.word	0x00032410
        /*0c54*/ 	.short	0x0101
        /*0c56*/ 	.byte	0x3f
	.zero		1


	//   ....[45]....
        /*0c58*/ 	.word	0x0000d080
        /*0c5c*/ 	.word	0x00000016
        /*0c60*/ 	.word	0x00032420
        /*0c64*/ 	.short	0x010a
        /*0c66*/ 	.byte	0x3f
	.zero		1


	//   ....[46]....
        /*0c68*/ 	.word	0x0000d100
        /*0c6c*/ 	.word	0x00000019
        /*0c70*/ 	.word	0x00032460
        /*0c74*/ 	.short	0x010a
        /*0c76*/ 	.byte	0x3f
	.zero		1


	//   ....[47]....
        /*0c78*/ 	.word	0x0000d880
        /*0c7c*/ 	.word	0x00000019
        /*0c80*/ 	.word	0x00032450
        /*0c84*/ 	.short	0x0107
        /*0c86*/ 	.byte	0x3f
	.zero		1


	//   ....[48]....
        /*0c88*/ 	.word	0x0000d940
        /*0c8c*/ 	.word	0x00000019
        /*0c90*/ 	.word	0x00032450
        /*0c94*/ 	.short	0x0101
        /*0c96*/ 	.byte	0x3f
	.zero		1


	//   ....[49]....
        /*0c98*/ 	.word	0x0000dc80
        /*0c9c*/ 	.word	0x0000000a
        /*0ca0*/ 	.word	0x00032440
        /*0ca4*/ 	.short	0x010a
        /*0ca6*/ 	.byte	0x3f
	.zero		1


	//   ....[50]....
        /*0ca8*/ 	.word	0x0000e050
        /*0cac*/ 	.word	0x0000000a
        /*0cb0*/ 	.word	0x00032430
        /*0cb4*/ 	.short	0x0107
        /*0cb6*/ 	.byte	0x3f
	.zero		1


	//   ....[51]....
        /*0cb8*/ 	.word	0x0000e100
        /*0cbc*/ 	.word	0x0000000a
        /*0cc0*/ 	.word	0x00032430
        /*0cc4*/ 	.short	0x0101
        /*0cc6*/ 	.byte	0x3f
	.zero		1


	//   ....[52]....
        /*0cc8*/ 	.word	0x0000e130
        /*0ccc*/ 	.word	0x0000000a
        /*0cd0*/ 	.word	0x00032460
        /*0cd4*/ 	.short	0x010a
        /*0cd6*/ 	.byte	0x3f
	.zero		1


	//   ....[53]....
        /*0cd8*/ 	.word	0x0000e650
        /*0cdc*/ 	.word	0x0000000a
        /*0ce0*/ 	.word	0x00032450
        /*0ce4*/ 	.short	0x0107
        /*0ce6*/ 	.byte	0x3f
	.zero		1


	//   ....[54]....
        /*0ce8*/ 	.word	0x0000e700
        /*0cec*/ 	.word	0x0000000a
        /*0cf0*/ 	.word	0x00032450
        /*0cf4*/ 	.short	0x0101
        /*0cf6*/ 	.byte	0x3f
	.zero		1


	//   ....[55]....
        /*0cf8*/ 	.word	0x0000f340
        /*0cfc*/ 	.word	0x00000005
        /*0d00*/ 	.word	0x00032420
        /*0d04*/ 	.short	0x010a
        /*0d06*/ 	.byte	0x3f
	.zero		1


	//   ....[56]....
        /*0d08*/ 	.word	0x0000f4e0
        /*0d0c*/ 	.word	0x00000003
        /*0d10*/ 	.word	0x00032440
        /*0d14*/ 	.short	0x010a
        /*0d16*/ 	.byte	0x3f
	.zero		1


	//   ....[57]....
        /*0d18*/ 	.word	0x0000f580
        /*0d1c*/ 	.word	0x00000005
        /*0d20*/ 	.word	0x00032440
        /*0d24*/ 	.short	0x010a
        /*0d26*/ 	.byte	0x3f
	.zero		1


	//   ....[58]....
        /*0d28*/ 	.word	0x0000f5c0
        /*0d2c*/ 	.word	0x00000003
        /*0d30*/ 	.word	0x00032460
        /*0d34*/ 	.short	0x010a
        /*0d36*/ 	.byte	0x3f
	.zero		1


	//   ....[59]....
        /*0d38*/ 	.word	0x0000f600
        /*0d3c*/ 	.word	0x00000005
        /*0d40*/ 	.word	0x00032460
        /*0d44*/ 	.short	0x010a
        /*0d46*/ 	.byte	0x3f
	.zero		1


	//   ....[60]....
        /*0d48*/ 	.word	0x0000f670
        /*0d4c*/ 	.word	0x00000003
        /*0d50*/ 	.word	0x00032400
        /*0d54*/ 	.short	0x010a
        /*0d56*/ 	.byte	0x3f
	.zero		1


	//   ....[61]....
        /*0d58*/ 	.word	0x0000f6d0
        /*0d5c*/ 	.word	0x00000004
        /*0d60*/ 	.word	0x00032430
        /*0d64*/ 	.short	0x010a
        /*0d66*/ 	.byte	0x3f
	.zero		1


	//   ....[62]....
        /*0d68*/ 	.word	0x0000f730
        /*0d6c*/ 	.word	0x00000005
        /*0d70*/ 	.word	0x00032410
        /*0d74*/ 	.short	0x010a
        /*0d76*/ 	.byte	0x3f
	.zero		1


	//   ....[63]....
        /*0d78*/ 	.word	0x0000f790
        /*0d7c*/ 	.word	0x00000000
        /*0d80*/ 	.word	0x00032450
        /*0d84*/ 	.short	0x010a
        /*0d86*/ 	.byte	0x3f
	.zero		1


	//   ....[64]....
        /*0d88*/ 	.word	0x0000f7f0
        /*0d8c*/ 	.word	0x00000003
        /*0d90*/ 	.word	0x00032430
        /*0d94*/ 	.short	0x010a
        /*0d96*/ 	.byte	0x3f
	.zero		1


	//   ....[65]....
        /*0d98*/ 	.word	0x0000f850
        /*0d9c*/ 	.word	0x00000003
        /*0da0*/ 	.word	0x00032450
        /*0da4*/ 	.short	0x010a
        /*0da6*/ 	.byte	0x3f
	.zero		1


	//   ....[66]....
        /*0da8*/ 	.word	0x0000f960
        /*0dac*/ 	.word	0x00000019
        /*0db0*/ 	.word	0x00032440
        /*0db4*/ 	.short	0x010a
        /*0db6*/ 	.byte	0x3f
	.zero		1


	//   ....[67]....
        /*0db8*/ 	.word	0x00011720
        /*0dbc*/ 	.word	0x00000016
        /*0dc0*/ 	.word	0x00032420
        /*0dc4*/ 	.short	0x010a
        /*0dc6*/ 	.byte	0x3f
	.zero		1


	//   ....[68]....
        /*0dc8*/ 	.word	0x00011770
        /*0dcc*/ 	.word	0x00000019
        /*0dd0*/ 	.word	0x00032460
        /*0dd4*/ 	.short	0x010a
        /*0dd6*/ 	.byte	0x3f
	.zero		1


	//   ....[69]....
        /*0dd8*/ 	.word	0x000120c0
        /*0ddc*/ 	.word	0x0000000a
        /*0de0*/ 	.word	0x00032440
        /*0de4*/ 	.short	0x010a
        /*0de6*/ 	.byte	0x3f
	.zero		1


	//   ....[70]....
        /*0de8*/ 	.word	0x00012790
        /*0dec*/ 	.word	0x0000000a
        /*0df0*/ 	.word	0x00032460
        /*0df4*/ 	.short	0x010a
        /*0df6*/ 	.byte	0x3f
	.zero		1


	//   ....[71]....
        /*0df8*/ 	.word	0x00013840
        /*0dfc*/ 	.word	0x00000005
        /*0e00*/ 	.word	0x00032420
        /*0e04*/ 	.short	0x010a
        /*0e06*/ 	.byte	0x3f
	.zero		1


	//   ....[72]....
        /*0e08*/ 	.word	0x000139e0
        /*0e0c*/ 	.word	0x00000003
        /*0e10*/ 	.word	0x00032440
        /*0e14*/ 	.short	0x010a
        /*0e16*/ 	.byte	0x3f
	.zero		1


	//   ....[73]....
        /*0e18*/ 	.word	0x00013a30
        /*0e1c*/ 	.word	0x00000005
        /*0e20*/ 	.word	0x00032440
        /*0e24*/ 	.short	0x010a
        /*0e26*/ 	.byte	0x3f
	.zero		1


	//   ....[74]....
        /*0e28*/ 	.word	0x00013a80
        /*0e2c*/ 	.word	0x00000003
        /*0e30*/ 	.word	0x00032460
        /*0e34*/ 	.short	0x010a
        /*0e36*/ 	.byte	0x3f
	.zero		1


	//----- nvinfo : EIATTR_NUM_MBARRIERS
	.align		4
.L_1242:
        /*0e38*/ 	.byte	0x03, 0x38
        /*0e3a*/ 	.short	0x0017


	//----- nvinfo : EIATTR_EXIT_INSTR_OFFSETS
	.align		4
        /*0e3c*/ 	.byte	0x04, 0x1c
        /*0e3e*/ 	.short	(.L_1244 - .L_1243)


	//   ....[0]....
.L_1243:
        /*0e40*/ 	.word	0x000009f0


	//   ....[1]....
        /*0e44*/ 	.word	0x00009870


	//   ....[2]....
        /*0e48*/ 	.word	0x0000f650


	//----- nvinfo : EIATTR_MAX_THREADS
	.align		4
.L_1244:
        /*0e4c*/ 	.byte	0x04, 0x05
        /*0e4e*/ 	.short	(.L_1246 - .L_1245)
.L_1245:
        /*0e50*/ 	.word	0x00000180
        /*0e54*/ 	.word	0x00000001
        /*0e58*/ 	.word	0x00000001


	//----- nvinfo : EIATTR_CRS_STACK_SIZE
	.align		4
.L_1246:
        /*0e5c*/ 	.byte	0x04, 0x1e
        /*0e5e*/ 	.short	(.L_1248 - .L_1247)
.L_1247:
        /*0e60*/ 	.word	0x00000000


	//----- nvinfo : EIATTR_CBANK_PARAM_SIZE
	.align		4
.L_1248:
        /*0e64*/ 	.byte	0x03, 0x19
        /*0e66*/ 	.short	0x0bf0


	//----- nvinfo : EIATTR_PARAM_CBANK
	.align		4
        /*0e68*/ 	.byte	0x04, 0x0a
        /*0e6a*/ 	.short	(.L_1250 - .L_1249)
	.align		4
.L_1249:
        /*0e6c*/ 	.word	index@(.nv.constant0._ZN7cutlass13device_kernelIN5flash11enable_sm90INS1_16FlashAttnFwdSm90INS1_25CollectiveMainloopFwdSm90ILi2EN4cute5tupleIJNS5_1CILi1EEES8_S8_EEENS6_IJNS7_ILi128EEENS7_ILi96EEENS7_ILi64EEEEEELi256ENS_6half_tEfNS_4arch4Sm90ELb0ELb0ELb0ELb1ELb1ELb0ELb1ELb1ELb0ELb1ELb0ELb0EEENS1_21CollectiveEpilogueFwdINS6_IJSA_NS7_ILi256EEESB_EEES9_SE_SG_Li256ELb1ELb1ELb0ELb0EEENS1_36VarlenDynamicPersistentTileSchedulerILi128ELi96ELi256ELi128ELb0ELb1ELb1ELb0ELb1ELb1EEEEEEEEEvNT_6ParamsE)
        /*0e70*/ 	.short	0x0210
        /*0e72*/ 	.short	0x0bf0


	//----- nvinfo : EIATTR_SW_WAR
	.align		4
.L_1250:
        /*0e74*/ 	.byte	0x04, 0x36
        /*0e76*/ 	.short	(.L_1252 - .L_1251)
.L_1251:
        /*0e78*/ 	.word	0x00000008
.L_1252:


//--------------------- .nv.info._ZN7cutlass13device_kernelIN5flash11enable_sm90INS1_16FlashAttnFwdSm90INS1_25CollectiveMainloopFwdSm90ILi2EN4cute5tupleIJNS5_1CILi1EEES8_S8_EEENS6_IJNS7_ILi128EEENS7_ILi96EEENS7_ILi64EEEEEELi256ENS_6half_tEfNS_4arch4Sm90ELb0ELb0ELb0ELb1ELb1ELb1ELb1ELb1ELb0ELb1ELb0ELb0EEENS1_21CollectiveEpilogueFwdINS6_IJSA_NS7_ILi256EEESB_EEES9_SE_SG_Li256ELb1ELb1ELb0ELb0EEENS1_36VarlenDynamicPersistentTileSchedulerILi128ELi96ELi256ELi128ELb0ELb1ELb1ELb0ELb1ELb1EEEEEEEEEvNT_6ParamsE --------------------------
	.section	.nv.info._ZN7cutlass13device_kernelIN5flash11enable_sm90INS1_16FlashAttnFwdSm90INS1_25CollectiveMainloopFwdSm90ILi2EN4cute5tupleIJNS5_1CILi1EEES8_S8_EEENS6_IJNS7_ILi128EEENS7_ILi96EEENS7_ILi64EEEEEELi256ENS_6half_tEfNS_4arch4Sm90ELb0ELb0ELb0ELb1ELb1ELb1ELb1ELb1ELb0ELb1ELb0ELb0EEENS1_21CollectiveEpilogueFwdINS6_IJSA_NS7_ILi256EEESB_EEES9_SE_SG_Li256ELb1ELb1ELb0ELb0EEENS1_36VarlenDynamicPersistentTileSchedulerILi128ELi96ELi256ELi128ELb0ELb1ELb1ELb0ELb1ELb1EEEEEEEEEvNT_6ParamsE,"",@"SHT_CUDA_INFO"
	.sectionflags	@""
	.align	4


	//----- nvinfo : EIATTR_CUDA_API_VERSION
	.align		4
        /*0000*/ 	.byte	0x04, 0x37
        /*0002*/ 	.short	(.L_1254 - .L_1253)
.L_1253:
        /*0004*/ 	.word	0x00000082


	//----- nvinfo : EIATTR_KPARAM_INFO
	.align		4
.L_1254:
        /*0008*/ 	.byte	0x04, 0x17
        /*000a*/ 	.short	(.L_1256 - .L_1255)
.L_1255:
        /*000c*/ 	.word	0x00000000
        /*0010*/ 	.short	0x0000
        /*0012*/ 	.short	0x0070
        /*0014*/ 	.byte	0x00, 0xf0, 0x01, 0x2e


	//----- nvinfo : EIATTR_SPARSE_MMA_MASK
	.align		4
.L_1256:
        /*0018*/ 	.byte	0x03, 0x50
        /*001a*/ 	.short	0x0000


	//----- nvinfo : EIATTR_MAXREG_COUNT
	.align		4
        /*001c*/ 	.byte	0x03, 0x1b
        /*001e*/ 	.short	0x00a8


	//----- nvinfo : EIATTR_NUM_BARRIERS
	.align		4
        /*0020*/ 	.byte	0x02, 0x4c
        /*0022*/ 	.byte	0x10
	.zero		1


	//----- nvinfo : EIATTR_EXTERNS
	.align		4
        /*0024*/ 	.byte	0x04, 0x0f
        /*0026*/ 	.short	(.L_1258 - .L_1257)


	//   ....[0]....
	.align		4
.L_1257:
        /*0028*/ 	.word	index@(__assertfail)


	//----- nvinfo : EIATTR_ANNOTATIONS
	.align		4
.L_1258:
        /*002c*/ 	.byte	0x04, 0x55
        /*002e*/ 	.short	(.L_1260 - .L_1259)


	//   ....[0]....
.L_1259:
        /* <DEDUP_REMOVED lines=69> */


	//----- nvinfo : EIATTR_MERCURY_ISA_VERSION
	.align		4
.L_1260:
        /*0470*/ 	.byte	0x03, 0x5f
        /*0472*/ 	.short	0x0101


	//----- nvinfo : EIATTR_UNUSED_LOAD_BYTE_OFFSET
	.align		4
        /*0474*/ 	.byte	0x04, 0x44
        /*0476*/ 	.short	(.L_1262 - .L_1261)


	//   ....[0]....
.L_1261:
        /*0478*/ 	.word	0x00000a70
        /*047c*/ 	.word	0x0000fff0


	//   ....[1]....
        /*0480*/ 	.word	0x0000e260
        /*0484*/ 	.word	0x0000fff0


	//----- nvinfo : EIATTR_INT_WARP_WIDE_INSTR_OFFSETS
	.align		4
.L_1262:
        /*0488*/ 	.byte	0x04, 0x31
        /*048a*/ 	.short	(.L_1264 - .L_1263)


	//   ....[0]....
.L_1263:
        /*048c*/ 	.word	0x00000120


	//   ....[1]....
        /*0490*/ 	.word	0x00000160


	//   ....[2]....
        /*0494*/ 	.word	0x000001d0


	//   ....[3]....
        /*0498*/ 	.word	0x00000240


	//   ....[4]....
        /*049c*/ 	.word	0x00013610


	//   ....[5]....
        /*04a0*/ 	.word	0x000136a0


	//   ....[6]....
        /*04a4*/ 	.word	0x00017660


	//   ....[7]....
        /*04a8*/ 	.word	0x000176f0


	//----- nvinfo : EIATTR_COOP_GROUP_MASK_REGIDS
	.align		4
.L_1264:
        /*04ac*/ 	.byte	0x04, 0x29
        /*04ae*/ 	.short	(.L_1266 - .L_1265)


	//   ....[0]....
.L_1265:
        /*04b0*/ 	.word	0xffffffff


	//   ....[1]....
        /*04b4*/ 	.word	0xffffffff


	//   ....[2]....
        /*04b8*/ 	.word	0xffffffff


	//   ....[3]....
        /*04bc*/ 	.word	0xffffffff


	//   ....[4]....
        /*04c0*/ 	.word	0xffffffff


	//   ....[5]....
        /*04c4*/ 	.word	0xffffffff


	//   ....[6]....
        /*04c8*/ 	.word	0xffffffff


	//   ....[7]....
        /*04cc*/ 	.word	0xffffffff


	//   ....[8]....
        /*04d0*/ 	.word	0xffffffff


	//   ....[9]....
        /*04d4*/ 	.word	0xffffffff


	//   ....[10]....
        /*04d8*/ 	.word	0xffffffff


	//   ....[11]....
        /*04dc*/ 	.word	0xffffffff


	//   ....[12]....
        /*04e0*/ 	.word	0xffffffff


	//   ....[13]....
        /*04e4*/ 	.word	0xffffffff


	//   ....[14]....
        /*04e8*/ 	.word	0xffffffff


	//   ....[15]....
        /*04ec*/ 	.word	0xffffffff


	//   ....[16]....
        /*04f0*/ 	.word	0xffffffff


	//   ....[17]....
        /*04f4*/ 	.word	0xffffffff


	//   ....[18]....
        /*04f8*/ 	.word	0xffffffff


	//   ....[19]....
        /*04fc*/ 	.word	0xffffffff


	//   ....[20]....
        /*0500*/ 	.word	0xffffffff


	//   ....[21]....
        /*0504*/ 	.word	0xffffffff


	//   ....[22]....
        /*0508*/ 	.word	0xffffffff


	//   ....[23]....
        /*050c*/ 	.word	0xffffffff


	//   ....[24]....
        /*0510*/ 	.word	0xffffffff


	//   ....[25]....
        /*0514*/ 	.word	0xffffffff


	//   ....[26]....
        /*0518*/ 	.word	0xffffffff


	//   ....[27]....
        /*051c*/ 	.word	0xffffffff


	//   ....[28]....
        /*0520*/ 	.word	0xffffffff


	//   ....[29]....
        /*0524*/ 	.word	0xffffffff


	//   ....[30]....
        /*0528*/ 	.word	0xffffffff


	//   ....[31]....
        /*052c*/ 	.word	0xffffffff


	//   ....[32]....
        /*0530*/ 	.word	0xffffffff


	//   ....[33]....
        /*0534*/ 	.word	0xffffffff


	//   ....[34]....
        /*0538*/ 	.word	0xffffffff


	//   ....[35]....
        /*053c*/ 	.word	0xffffffff


	//   ....[36]....
        /*0540*/ 	.word	0xffffffff


	//   ....[37]....
        /*0544*/ 	.word	0xffffffff


	//   ....[38]....
        /*0548*/ 	.word	0xffffffff


	//   ....[39]....
        /*054c*/ 	.word	0xffffffff


	//   ....[40]....
        /*0550*/ 	.word	0xffffffff


	//   ....[41]....
        /*0554*/ 	.word	0xffffffff


	//   ....[42]....
        /*0558*/ 	.word	0xffffffff


	//   ....[43]....
        /*055c*/ 	.word	0xffffffff


	//   ....[44]....
        /*0560*/ 	.word	0xffffffff


	//   ....[45]....
        /*0564*/ 	.word	0xffffffff


	//   ....[46]....
        /*0568*/ 	.word	0xffffffff


	//   ....[47]....
        /*056c*/ 	.word	0xffffffff


	//   ....[48]....
        /*0570*/ 	.word	0xffffffff


	//   ....[49]....
        /*0574*/ 	.word	0xffffffff


	//   ....[50]....
        /*0578*/ 	.word	0xffffffff


	//   ....[51]....
        /*057c*/ 	.word	0xffffffff


	//   ....[52]....
        /*0580*/ 	.word	0xffffffff


	//   ....[53]....
        /*0584*/ 	.word	0xffffffff


	//   ....[54]....
        /*0588*/ 	.word	0xffffffff


	//   ....[55]....
        /*058c*/ 	.word	0xffffffff


	//   ....[56]....
        /*0590*/ 	.word	0xffffffff


	//   ....[57]....
        /*0594*/ 	.word	0xffffffff


	//   ....[58]....
        /*0598*/ 	.word	0xffffffff


	//   ....[59]....
        /*059c*/ 	.word	0xffffffff


	//   ....[60]....
        /*05a0*/ 	.word	0xffffffff


	//   ....[61]....
        /*05a4*/ 	.word	0xffffffff


	//   ....[62]....
        /*05a8*/ 	.word	0xffffffff


	//   ....[63]....
        /*05ac*/ 	.word	0xffffffff


	//   ....[64]....
        /*05b0*/ 	.word	0xffffffff


	//   ....[65]....
        /*05b4*/ 	.word	0xffffffff


	//   ....[66]....
        /*05b8*/ 	.word	0xffffffff


	//   ....[67]....
        /*05bc*/ 	.word	0xffffffff


	//   ....[68]....
        /*05c0*/ 	.word	0xffffffff


	//   ....[69]....
        /*05c4*/ 	.word	0xffffffff


	//   ....[70]....
        /*05c8*/ 	.word	0xffffffff


	//   ....[71]....
        /*05cc*/ 	.word	0xffffffff


	//   ....[72]....
        /*05d0*/ 	.word	0xffffffff


	//   ....[73]....
        /*05d4*/ 	.word	0xffffffff


	//   ....[74]....
        /*05d8*/ 	.word	0xffffffff


	//   ....[75]....
        /*05dc*/ 	.word	0xffffffff


	//   ....[76]....
        /*05e0*/ 	.word	0xffffffff


	//   ....[77]....
        /*05e4*/ 	.word	0xffffffff


	//   ....[78]....
        /*05e8*/ 	.word	0xffffffff


	//   ....[79]....
        /*05ec*/ 	.word	0xffffffff


	//   ....[80]....
        /*05f0*/ 	.word	0xffffffff


	//   ....[81]....
        /*05f4*/ 	.word	0xffffffff


	//   ....[82]....
        /*05f8*/ 	.word	0xffffffff


	//   ....[83]....
        /*05fc*/ 	.word	0xffffffff


	//   ....[84]....
        /*0600*/ 	.word	0xffffffff


	//   ....[85]....
        /*0604*/ 	.word	0xffffffff


	//   ....[86]....
        /*0608*/ 	.word	0xffffffff


	//   ....[87]....
        /*060c*/ 	.word	0xffffffff


	//   ....[88]....
        /*0610*/ 	.word	0xffffffff


	//   ....[89]....
        /*0614*/ 	.word	0xffffffff


	//   ....[90]....
        /*0618*/ 	.word	0xffffffff


	//   ....[91]....
        /*061c*/ 	.word	0xffffffff


	//   ....[92]....
        /*0620*/ 	.word	0xffffffff


	//   ....[93]....
        /*0624*/ 	.word	0xffffffff


	//   ....[94]....
        /*0628*/ 	.word	0xffffffff


	//   ....[95]....
        /*062c*/ 	.word	0xffffffff


	//   ....[96]....
        /*0630*/ 	.word	0xffffffff


	//   ....[97]....
        /*0634*/ 	.word	0xffffffff


	//   ....[98]....
        /*0638*/ 	.word	0xffffffff


	//   ....[99]....
        /*063c*/ 	.word	0xffffffff


	//   ....[100]....
        /*0640*/ 	.word	0xffffffff


	//   ....[101]....
        /*0644*/ 	.word	0xffffffff


	//   ....[102]....
        /*0648*/ 	.word	0xffffffff


	//   ....[103]....
        /*064c*/ 	.word	0xffffffff


	//   ....[104]....
        /*0650*/ 	.word	0xffffffff


	//   ....[105]....
        /*0654*/ 	.word	0xffffffff


	//   ....[106]....
        /*0658*/ 	.word	0xffffffff


	//   ....[107]....
        /*065c*/ 	.word	0xffffffff


	//   ....[108]....
        /*0660*/ 	.word	0xffffffff


	//   ....[109]....
        /*0664*/ 	.word	0xffffffff


	//   ....[110]....
        /*0668*/ 	.word	0xffffffff


	//   ....[111]....
        /*066c*/ 	.word	0xffffffff


	//   ....[112]....
        /*0670*/ 	.word	0xffffffff


	//   ....[113]....
        /*0674*/ 	.word	0xffffffff


	//   ....[114]....
        /*0678*/ 	.word	0xffffffff


	//   ....[115]....
        /*067c*/ 	.word	0xffffffff


	//   ....[116]....
        /*0680*/ 	.word	0xffffffff


	//   ....[117]....
        /*0684*/ 	.word	0xffffffff


	//   ....[118]....
        /*0688*/ 	.word	0xffffffff


	//   ....[119]....
        /*068c*/ 	.word	0xffffffff


	//   ....[120]....
        /*0690*/ 	.word	0xffffffff


	//   ....[121]....
        /*0694*/ 	.word	0xffffffff


	//   ....[122]....
        /*0698*/ 	.word	0xffffffff


	//   ....[123]....
        /*069c*/ 	.word	0xffffffff


	//   ....[124]....
        /*06a0*/ 	.word	0xffffffff


	//   ....[125]....
        /*06a4*/ 	.word	0xffffffff


	//   ....[126]....
        /*06a8*/ 	.word	0xffffffff


	//   ....[127]....
        /*06ac*/ 	.word	0xffffffff


	//   ....[128]....
        /*06b0*/ 	.word	0xffffffff


	//   ....[129]....
        /*06b4*/ 	.word	0xffffffff


	//   ....[130]....
        /*06b8*/ 	.word	0xffffffff


	//   ....[131]....
        /*06bc*/ 	.word	0xffffffff


	//   ....[132]....
        /*06c0*/ 	.word	0xffffffff


	//   ....[133]....
        /*06c4*/ 	.word	0xffffffff


	//   ....[134]....
        /*06c8*/ 	.word	0xffffffff


	//   ....[135]....
        /*06cc*/ 	.word	0xffffffff


	//   ....[136]....
        /*06d0*/ 	.word	0xffffffff


	//   ....[137]....
        /*06d4*/ 	.word	0xffffffff


	//   ....[138]....
        /*06d8*/ 	.word	0xffffffff


	//   ....[139]....
        /*06dc*/ 	.word	0xffffffff


	//   ....[140]....
        /*06e0*/ 	.word	0xffffffff


	//   ....[141]....
        /*06e4*/ 	.word	0xffffffff


	//   ....[142]....
        /*06e8*/ 	.word	0xffffffff


	//   ....[143]....
        /*06ec*/ 	.word	0xffffffff


	//   ....[144]....
        /*06f0*/ 	.word	0xffffffff


	//   ....[145]....
        /*06f4*/ 	.word	0xffffffff


	//   ....[146]....
        /*06f8*/ 	.word	0xffffffff


	//   ....[147]....
        /*06fc*/ 	.word	0xffffffff


	//   ....[148]....
        /*0700*/ 	.word	0xffffffff


	//   ....[149]....
        /*0704*/ 	.word	0xffffffff


	//   ....[150]....
        /*0708*/ 	.word	0xffffffff


	//   ....[151]....
        /*070c*/ 	.word	0xffffffff


	//   ....[152]....
        /*0710*/ 	.word	0xffffffff


	//   ....[153]....
        /*0714*/ 	.word	0xffffffff


	//   ....[154]....
        /*0718*/ 	.word	0xffffffff


	//   ....[155]....
        /*071c*/ 	.word	0xffffffff


	//   ....[156]....
        /*0720*/ 	.word	0xffffffff


	//   ....[157]....
        /*0724*/ 	.word	0xffffffff


	//   ....[158]....
        /*0728*/ 	.word	0xffffffff


	//   ....[159]....
        /*072c*/ 	.word	0xffffffff


	//   ....[160]....
        /*0730*/ 	.word	0xffffffff


	//   ....[161]....
        /*0734*/ 	.word	0xffffffff


	//   ....[162]....
        /*0738*/ 	.word	0xffffffff


	//   ....[163]....
        /*073c*/ 	.word	0xffffffff


	//   ....[164]....
        /*0740*/ 	.word	0xffffffff


	//   ....[165]....
        /*0744*/ 	.word	0xffffffff


	//   ....[166]....
        /*0748*/ 	.word	0xffffffff


	//   ....[167]....
        /*074c*/ 	.word	0xffffffff


	//   ....[168]....
        /*0750*/ 	.word	0xffffffff


	//   ....[169]....
        /*0754*/ 	.word	0xffffffff


	//   ....[170]....
        /*0758*/ 	.word	0xffffffff


	//   ....[171]....
        /*075c*/ 	.word	0xffffffff


	//   ....[172]....
        /*0760*/ 	.word	0xffffffff


	//   ....[173]....
        /*0764*/ 	.word	0xffffffff


	//   ....[174]....
        /*0768*/ 	.word	0xffffffff


	//   ....[175]....
        /*076c*/ 	.word	0xffffffff


	//   ....[176]....
        /*0770*/ 	.word	0xffffffff


	//   ....[177]....
        /*0774*/ 	.word	0xffffffff


	//   ....[178]....
        /*0778*/ 	.word	0xffffffff


	//   ....[179]....
        /*077c*/ 	.word	0x0500000f


	//   ....[180]....
        /*0780*/ 	.word	0x0500000f


	//   ....[181]....
        /*0784*/ 	.word	0x0500000f


	//   ....[182]....
        /*0788*/ 	.word	0x0500000f


	//   ....[183]....
        /*078c*/ 	.word	0x0500000f


	//   ....[184]....
        /*0790*/ 	.word	0x0500000f


	//   ....[185]....
        /*0794*/ 	.word	0x0500000f


	//   ....[186]....
        /*0798*/ 	.word	0x0500000f


	//   ....[187]....
        /*079c*/ 	.word	0x0500000f


	//   ....[188]....
        /*07a0*/ 	.word	0x0500000f


	//   ....[189]....
        /*07a4*/ 	.word	0x0500000f


	//   ....[190]....
        /*07a8*/ 	.word	0x0500000f


	//   ....[191]....
        /*07ac*/ 	.word	0x0500000f


	//   ....[192]....
        /*07b0*/ 	.word	0x0500000f


	//   ....[193]....
        /*07b4*/ 	.word	0x0500000f


	//   ....[194]....
        /*07b8*/ 	.word	0x0500000f


	//   ....[195]....
        /*07bc*/ 	.word	0x0500000f


	//   ....[196]....
        /*07c0*/ 	.word	0x0500000f


	//   ....[197]....
        /*07c4*/ 	.word	0x0500000f


	//   ....[198]....
        /*07c8*/ 	.word	0x0500000f


	//   ....[199]....
        /*07cc*/ 	.word	0x0500000f


	//   ....[200]....
        /*07d0*/ 	.word	0x0500000f


	//   ....[201]....
        /*07d4*/ 	.word	0x0500000f


	//   ....[202]....
        /*07d8*/ 	.word	0x0500000f


	//   ....[203]....
        /*07dc*/ 	.word	0x0500000f


	//   ....[204]....
        /*07e0*/ 	.word	0x0500000f


	//   ....[205]....
        /*07e4*/ 	.word	0x0500000f


	//   ....[206]....
        /*07e8*/ 	.word	0x0500000f


	//   ....[207]....
        /*07ec*/ 	.word	0x0500000f


	//   ....[208]....
        /*07f0*/ 	.word	0x0500000f


	//   ....[209]....
        /*07f4*/ 	.word	0x0500000f


	//   ....[210]....
        /*07f8*/ 	.word	0x0500000f


	//   ....[211]....
        /*07fc*/ 	.word	0x0500000f


	//   ....[212]....
        /*0800*/ 	.word	0x0500000f


	//   ....[213]....
        /*0804*/ 	.word	0x0500000f


	//   ....[214]....
        /*0808*/ 	.word	0x0500000f


	//   ....[215]....
        /*080c*/ 	.word	0x0500000f


	//   ....[216]....
        /*0810*/ 	.word	0x0500000f


	//   ....[217]....
        /*0814*/ 	.word	0x0500000f


	//   ....[218]....
        /*0818*/ 	.word	0x0500000f


	//   ....[219]....
        /*081c*/ 	.word	0x0500000f


	//   ....[220]....
        /*0820*/ 	.word	0x0500000f


	//   ....[221]....
        /*0824*/ 	.word	0x0500000f


	//   ....[222]....
        /*0828*/ 	.word	0x0500000f


	//   ....[223]....
        /*082c*/ 	.word	0x0500000f


	//   ....[224]....
        /*0830*/ 	.word	0x0500000f


	//   ....[225]....
        /*0834*/ 	.word	0x0500000f


	//   ....[226]....
        /*0838*/ 	.word	0x0500000f


	//   ....[227]....
        /*083c*/ 	.word	0x0500000f


	//   ....[228]....
        /*0840*/ 	.word	0x0500000f


	//   ....[229]....
        /*0844*/ 	.word	0x0500000f


	//   ....[230]....
        /*0848*/ 	.word	0x0500000f


	//   ....[231]....
        /*084c*/ 	.word	0x0500000f


	//   ....[232]....
        /*0850*/ 	.word	0x0500000f


	//   ....[233]....
        /*0854*/ 	.word	0x0500000f


	//   ....[234]....
        /*0858*/ 	.word	0x0500000f


	//   ....[235]....
        /*085c*/ 	.word	0x0500000f


	//   ....[236]....
        /*0860*/ 	.word	0x0500000f


	//   ....[237]....
        /*0864*/ 	.word	0x0500000f


	//   ....[238]....
        /*0868*/ 	.word	0x0500000f


	//   ....[239]....
        /*086c*/ 	.word	0x0500000f


	//   ....[240]....
        /*0870*/ 	.word	0x0500000f


	//   ....[241]....
        /*0874*/ 	.word	0x0500000f


	//   ....[242]....
        /*0878*/ 	.word	0x0500000f


	//   ....[243]....
        /*087c*/ 	.word	0x0500000f


	//   ....[244]....
        /*0880*/ 	.word	0x0500000f


	//   ....[245]....
        /*0884*/ 	.word	0x0500000f


	//   ....[246]....
        /*0888*/ 	.word	0x0500000f


	//   ....[247]....
        /*088c*/ 	.word	0x0500000f


	//   ....[248]....
        /*0890*/ 	.word	0x0500000f


	//   ....[249]....
        /*0894*/ 	.word	0x0500000f


	//   ....[250]....
        /*0898*/ 	.word	0x0500000f


	//   ....[251]....
        /*089c*/ 	.word	0x0500000f


	//   ....[252]....
        /*08a0*/ 	.word	0x0500000f


	//   ....[253]....
        /*08a4*/ 	.word	0x0500000f


	//   ....[254]....
        /*08a8*/ 	.word	0x0500000f


	//   ....[255]....
        /*08ac*/ 	.word	0x0500000f


	//   ....[0]....
        /*08b0*/ 	.word	0x0500000f


	//   ....[1]....
        /*08b4*/ 	.word	0x0500000f


	//   ....[2]....
        /*08b8*/ 	.word	0x0500000f


	//   ....[3]....
        /*08bc*/ 	.word	0x0500000f


	//   ....[4]....
        /*08c0*/ 	.word	0x0500000f


	//   ....[5]....
        /*08c4*/ 	.word	0x0500000f


	//   ....[6]....
        /*08c8*/ 	.word	0x0500000f


	//   ....[7]....
        /*08cc*/ 	.word	0x0500000f


	//   ....[8]....
        /*08d0*/ 	.word	0x0500000f


	//   ....[9]....
        /*08d4*/ 	.word	0x0500000f


	//   ....[10]....
        /*08d8*/ 	.word	0x0500000f


	//   ....[11]....
        /*08dc*/ 	.word	0x0500000f


	//   ....[12]....
        /*08e0*/ 	.word	0x0500000f


	//   ....[13]....
        /*08e4*/ 	.word	0x0500000f


	//   ....[14]....
        /*08e8*/ 	.word	0x0500000f


	//   ....[15]....
        /*08ec*/ 	.word	0x0500000f


	//   ....[16]....
        /*08f0*/ 	.word	0x0500000f


	//   ....[17]....
        /*08f4*/ 	.word	0x0500000f


	//   ....[18]....
        /*08f8*/ 	.word	0x0500000f


	//   ....[19]....
        /*08fc*/ 	.word	0x0500000f


	//   ....[20]....
        /*0900*/ 	.word	0x0500000f


	//   ....[21]....
        /*0904*/ 	.word	0x0500000f


	//   ....[22]....
        /*0908*/ 	.word	0x0500000f


	//   ....[23]....
        /*090c*/ 	.word	0x0500000f


	//   ....[24]....
        /*0910*/ 	.word	0x0500000f


	//   ....[25]....
        /*0914*/ 	.word	0x0500000f


	//   ....[26]....
        /*0918*/ 	.word	0x0500000f


	//   ....[27]....
        /*091c*/ 	.word	0x0500000f


	//   ....[28]....
        /*0920*/ 	.word	0x0500000f


	//   ....[29]....
        /*0924*/ 	.word	0x0500000f


	//   ....[30]....
        /*0928*/ 	.word	0x0500000f


	//   ....[31]....
        /*092c*/ 	.word	0x0500000f


	//   ....[32]....
        /*0930*/ 	.word	0x0500000f


	//   ....[33]....
        /*0934*/ 	.word	0x0500000f


	//   ....[34]....
        /*0938*/ 	.word	0x0500000f


	//   ....[35]....
        /*093c*/ 	.word	0x0500000f


	//   ....[36]....
        /*0940*/ 	.word	0x0500000f


	//   ....[37]....
        /*0944*/ 	.word	0x0500000f


	//   ....[38]....
        /*0948*/ 	.word	0x0500000f


	//   ....[39]....
        /*094c*/ 	.word	0x0500000f


	//   ....[40]....
        /*0950*/ 	.word	0x0500000f


	//   ....[41]....
        /*0954*/ 	.word	0x0500000f


	//   ....[42]....
        /*0958*/ 	.word	0x0500000f


	//   ....[43]....
        /*095c*/ 	.word	0x0500000f


	//   ....[44]....
        /*0960*/ 	.word	0x0500000f


	//   ....[45]....
        /*0964*/ 	.word	0x0500000f


	//   ....[46]....
        /*0968*/ 	.word	0x0500000f


	//   ....[47]....
        /*096c*/ 	.word	0x0500000f


	//   ....[48]....
        /*0970*/ 	.word	0x0500000f


	//   ....[49]....
        /*0974*/ 	.word	0x0500000f


	//   ....[50]....
        /*0978*/ 	.word	0x0500000f


	//   ....[51]....
        /*097c*/ 	.word	0x0500000f


	//----- nvinfo : EIATTR_COOP_GROUP_INSTR_OFFSETS
	.align		4
.L_1266:
        /*0980*/ 	.byte	0x04, 0x28
        /*0982*/ 	.short	(.L_1268 - .L_1267)


	//   ....[0]....
.L_1267:
        /*0984*/ 	.word	0x00000060


	//   ....[1]....
        /*0988*/ 	.word	0x00000130


	//   ....[2]....
        /*098c*/ 	.word	0x000001f0


	//   ....[3]....
        /*0990*/ 	.word	0x000003c0


	//   ....[4]....
        /*0994*/ 	.word	0x00000520


	//   ....[5]....
        /*0998*/ 	.word	0x00000640


	//   ....[6]....
        /*099c*/ 	.word	0x000007a0


	//   ....[7]....
        /*09a0*/ 	.word	0x00002c30


	//   ....[8]....
        /*09a4*/ 	.word	0x00002c40


	//   ....[9]....
        /*09a8*/ 	.word	0x000032f0


	//   ....[10]....
        /*09ac*/ 	.word	0x00003300


	//   ....[11]....
        /*09b0*/ 	.word	0x00003e70


	//   ....[12]....
        /*09b4*/ 	.word	0x00003e80


	//   ....[13]....
        /*09b8*/ 	.word	0x00004600


	//   ....[14]....
        /*09bc*/ 	.word	0x00004610


	//   ....[15]....
        /*09c0*/ 	.word	0x00005000


	//   ....[16]....
        /*09c4*/ 	.word	0x00005010


	//   ....[17]....
        /*09c8*/ 	.word	0x00005120


	//   ....[18]....
        /*09cc*/ 	.word	0x00005130


	//   ....[19]....
        /*09d0*/ 	.word	0x000054e0


	//   ....[20]....
        /*09d4*/ 	.word	0x00005510


	//   ....[21]....
        /*09d8*/ 	.word	0x000057e0


	//   ....[22]....
        /*09dc*/ 	.word	0x00005800


	//   ....[23]....
        /*09e0*/ 	.word	0x000061a0


	//   ....[24]....
        /*09e4*/ 	.word	0x00006720


	//   ....[25]....
        /*09e8*/ 	.word	0x00006730


	//   ....[26]....
        /*09ec*/ 	.word	0x00006740


	//   ....[27]....
        /*09f0*/ 	.word	0x00006750


	//   ....[28]....
        /*09f4*/ 	.word	0x00007790


	//   ....[29]....
        /*09f8*/ 	.word	0x000077a0


	//   ....[30]....
        /*09fc*/ 	.word	0x000077b0


	//   ....[31]....
        /*0a00*/ 	.word	0x000077c0


	//   ....[32]....
        /*0a04*/ 	.word	0x0000a0e0


	//   ....[33]....
        /*0a08*/ 	.word	0x0000a1c0


	//   ....[34]....
        /*0a0c*/ 	.word	0x0000a1d0


	//   ....[35]....
        /*0a10*/ 	.word	0x0000a220


	//   ....[36]....
        /*0a14*/ 	.word	0x0000c0c0


	//   ....[37]....
        /*0a18*/ 	.word	0x0000c0d0


	//   ....[38]....
        /*0a1c*/ 	.word	0x0000c100


	//   ....[39]....
        /*0a20*/ 	.word	0x0000c110


	//   ....[40]....
        /*0a24*/ 	.word	0x0000d7e0


	//   ....[41]....
        /*0a28*/ 	.word	0x0000d830


	//   ....[42]....
        /*0a2c*/ 	.word	0x0000d890


	//   ....[43]....
        /*0a30*/ 	.word	0x0000d8c0


	//   ....[44]....
        /*0a34*/ 	.word	0x0000f390


	//   ....[45]....
        /*0a38*/ 	.word	0x0000f4b0


	//   ....[46]....
        /*0a3c*/ 	.word	0x0000f7b0


	//   ....[47]....
        /*0a40*/ 	.word	0x0000f7f0


	//   ....[48]....
        /*0a44*/ 	.word	0x0000fd30


	//   ....[49]....
        /*0a48*/ 	.word	0x0000fd80


	//   ....[50]....
        /*0a4c*/ 	.word	0x0000fec0


	//   ....[51]....
        /*0a50*/ 	.word	0x0000fee0


	//   ....[52]....
        /*0a54*/ 	.word	0x00010020


	//   ....[53]....
        /*0a58*/ 	.word	0x00010040


	//   ....[54]....
        /*0a5c*/ 	.word	0x00010190


	//   ....[55]....
        /*0a60*/ 	.word	0x000101b0


	//   ....[56]....
        /*0a64*/ 	.word	0x00010b50


	//   ....[57]....
        /*0a68*/ 	.word	0x00010b60


	//   ....[58]....
        /*0a6c*/ 	.word	0x00010d00


	//   ....[59]....
        /*0a70*/ 	.word	0x00010d10


	//   ....[60]....
        /*0a74*/ 	.word	0x00010ea0


	//   ....[61]....
        /*0a78*/ 	.word	0x00010eb0


	//   ....[62]....
        /*0a7c*/ 	.word	0x00011040


	//   ....[63]....
        /*0a80*/ 	.word	0x00011050


	//   ....[64]....
        /*0a84*/ 	.word	0x00011230


	//   ....[65]....
        /*0a88*/ 	.word	0x00011400


	//   ....[66]....
        /*0a8c*/ 	.word	0x00011430


	//   ....[67]....
        /*0a90*/ 	.word	0x00011460


	//   ....[68]....
        /*0a94*/ 	.word	0x00011490


	//   ....[69]....
        /*0a98*/ 	.word	0x000114c0


	//   ....[70]....
        /*0a9c*/ 	.word	0x000114f0


	//   ....[71]....
        /*0aa0*/ 	.word	0x00011660


	//   ....[72]....
        /*0aa4*/ 	.word	0x00011690


	//   ....[73]....
        /*0aa8*/ 	.word	0x000116c0


	//   ....[74]....
        /*0aac*/ 	.word	0x000116f0


	//   ....[75]....
        /*0ab0*/ 	.word	0x00011720


	//   ....[76]....
        /*0ab4*/ 	.word	0x00011750


	//   ....[77]....
        /*0ab8*/ 	.word	0x000117e0


	//   ....[78]....
        /*0abc*/ 	.word	0x00011810


	//   ....[79]....
        /*0ac0*/ 	.word	0x00011890


	//   ....[80]....
        /*0ac4*/ 	.word	0x000123b0


	//   ....[81]....
        /*0ac8*/ 	.word	0x00014220


	//   ....[82]....
        /*0acc*/ 	.word	0x00014240


	//   ....[83]....
        /*0ad0*/ 	.word	0x000142d0


	//   ....[84]....
        /*0ad4*/ 	.word	0x000142f0


	//   ....[85]....
        /*0ad8*/ 	.word	0x00014370


	//   ....[86]....
        /*0adc*/ 	.word	0x00014390


	//   ....[87]....
        /*0ae0*/ 	.word	0x00014410


	//   ....[88]....
        /*0ae4*/ 	.word	0x00014430


	//   ....[89]....
        /*0ae8*/ 	.word	0x000144b0


	//   ....[90]....
        /*0aec*/ 	.word	0x000144d0


	//   ....[91]....
        /*0af0*/ 	.word	0x000144e0


	//   ....[92]....
        /*0af4*/ 	.word	0x000144f0


	//   ....[93]....
        /*0af8*/ 	.word	0x00014ca0


	//   ....[94]....
        /*0afc*/ 	.word	0x00014cd0


	//   ....[95]....
        /*0b00*/ 	.word	0x00014dd0


	//   ....[96]....
        /*0b04*/ 	.word	0x00014de0


	//   ....[97]....
        /*0b08*/ 	.word	0x00014e60


	//   ....[98]....
        /*0b0c*/ 	.word	0x00014e70


	//   ....[99]....
        /*0b10*/ 	.word	0x00014e80


	//   ....[100]....
        /*0b14*/ 	.word	0x00014f20


	//   ....[101]....
        /*0b18*/ 	.word	0x00014f50


	//   ....[102]....
        /*0b1c*/ 	.word	0x00014fd0


	//   ....[103]....
        /*0b20*/ 	.word	0x00015000


	//   ....[104]....
        /*0b24*/ 	.word	0x00015080


	//   ....[105]....
        /*0b28*/ 	.word	0x000150b0


	//   ....[106]....
        /*0b2c*/ 	.word	0x000150d0


	//   ....[107]....
        /*0b30*/ 	.word	0x00015120


	//   ....[108]....
        /*0b34*/ 	.word	0x00015130


	//   ....[109]....
        /*0b38*/ 	.word	0x00015800


	//   ....[110]....
        /*0b3c*/ 	.word	0x00015830


	//   ....[111]....
        /*0b40*/ 	.word	0x00015850


	//   ....[112]....
        /*0b44*/ 	.word	0x00015920


	//   ....[113]....
        /*0b48*/ 	.word	0x00015950


	//   ....[114]....
        /*0b4c*/ 	.word	0x000159c0


	//   ....[115]....
        /*0b50*/ 	.word	0x00015a30


	//   ....[116]....
        /*0b54*/ 	.word	0x00015a40


	//   ....[117]....
        /*0b58*/ 	.word	0x00015ac0


	//   ....[118]....
        /*0b5c*/ 	.word	0x00015ad0


	//   ....[119]....
        /*0b60*/ 	.word	0x00015b50


	//   ....[120]....
        /*0b64*/ 	.word	0x00015b60


	//   ....[121]....
        /*0b68*/ 	.word	0x00015be0


	//   ....[122]....
        /*0b6c*/ 	.word	0x00015bf0


	//   ....[123]....
        /*0b70*/ 	.word	0x00015c70


	//   ....[124]....
        /*0b74*/ 	.word	0x00015c80


	//   ....[125]....
        /*0b78*/ 	.word	0x000161b0


	//   ....[126]....
        /*0b7c*/ 	.word	0x000161d0


	//   ....[127]....
        /*0b80*/ 	.word	0x00016200


	//   ....[128]....
        /*0b84*/ 	.word	0x000162e0


	//   ....[129]....
        /*0b88*/ 	.word	0x000162f0


	//   ....[130]....
        /*0b8c*/ 	.word	0x00016320


	//   ....[131]....
        /*0b90*/ 	.word	0x000163b0


	//   ....[132]....
        /*0b94*/ 	.word	0x00016460


	//   ....[133]....
        /*0b98*/ 	.word	0x00016470


	//   ....[134]....
        /*0b9c*/ 	.word	0x000164a0


	//   ....[135]....
        /*0ba0*/ 	.word	0x000164b0


	//   ....[136]....
        /*0ba4*/ 	.word	0x00016540


	//   ....[137]....
        /*0ba8*/ 	.word	0x00016c80


	//   ....[138]....
        /*0bac*/ 	.word	0x00016ca0


	//   ....[139]....
        /*0bb0*/ 	.word	0x00016cf0


	//   ....[140]....
        /*0bb4*/ 	.word	0x00016d00


	//   ....[141]....
        /*0bb8*/ 	.word	0x00016d40


	//   ....[142]....
        /*0bbc*/ 	.word	0x00016d50


	//   ....[143]....
        /*0bc0*/ 	.word	0x00016d90


	//   ....[144]....
        /*0bc4*/ 	.word	0x00016da0


	//   ....[145]....
        /*0bc8*/ 	.word	0x00016de0


	//   ....[146]....
        /*0bcc*/ 	.word	0x00016df0


	//   ....[147]....
        /*0bd0*/ 	.word	0x00016e00


	//   ....[148]....
        /*0bd4*/ 	.word	0x00016e40


	//   ....[149]....
        /*0bd8*/ 	.word	0x00017180


	//   ....[150]....
        /*0bdc*/ 	.word	0x000171a0


	//   ....[151]....
        /*0be0*/ 	.word	0x000171b0


	//   ....[152]....
        /*0be4*/ 	.word	0x000171d0


	//   ....[153]....
        /*0be8*/ 	.word	0x00017240


	//   ....[154]....
        /*0bec*/ 	.word	0x00017260


	//   ....[155]....
        /*0bf0*/ 	.word	0x000172c0


	//   ....[156]....
        /*0bf4*/ 	.word	0x000172e0


	//   ....[157]....
        /*0bf8*/ 	.word	0x00017340


	//   ....[158]....
        /*0bfc*/ 	.word	0x00017360


	//   ....[159]....
        /*0c00*/ 	.word	0x000173c0


	//   ....[160]....
        /*0c04*/ 	.word	0x000173e0


	//   ....[161]....
        /*0c08*/ 	.word	0x000178c0


	//   ....[162]....
        /*0c0c*/ 	.word	0x000178f0


	//   ....[163]....
        /*0c10*/ 	.word	0x00017930


	//   ....[164]....
        /*0c14*/ 	.word	0x00017960


	//   ....[165]....
        /*0c18*/ 	.word	0x00017990


	//   ....[166]....
        /*0c1c*/ 	.word	0x000179c0


	//   ....[167]....
        /*0c20*/ 	.word	0x000179f0


	//   ....[168]....
        /*0c24*/ 	.word	0x00017a20


	//   ....[169]....
        /*0c28*/ 	.word	0x00017ba0


	//   ....[170]....
        /*0c2c*/ 	.word	0x00017bd0


	//   ....[171]....
        /*0c30*/ 	.word	0x00017c00


	//   ....[172]....
        /*0c34*/ 	.word	0x00017c30


	//   ....[173]....
        /*0c38*/ 	.word	0x00017c60


	//   ....[174]....
        /*0c3c*/ 	.word	0x00017c90


	//   ....[175]....
        /*0c40*/ 	.word	0x00017d50


	//   ....[176]....
        /*0c44*/ 	.word	0x00017d70


	//   ....[177]....
        /*0c48*/ 	.word	0x00017de0


	//   ....[178]....
        /*0c4c*/ 	.word	0x00018250


	//   ....[179]....
        /*0c50*/ 	.word	0x00018570


	//   ....[180]....
        /*0c54*/ 	.word	0x00018600


	//   ....[181]....
        /*0c58*/ 	.word	0x000186a0


	//   ....[182]....
        /*0c5c*/ 	.word	0x00018730


	//   ....[183]....
        /*0c60*/ 	.word	0x00018820


	//   ....[184]....
        /*0c64*/ 	.word	0x000188b0


	//   ....[185]....
        /*0c68*/ 	.word	0x00018950


	//   ....[186]....
        /*0c6c*/ 	.word	0x000189e0


	//   ....[187]....
        /*0c70*/ 	.word	0x00018ad0


	//   ....[188]....
        /*0c74*/ 	.word	0x00018b60


	//   ....[189]....
        /*0c78*/ 	.word	0x00018bf0


	//   ....[190]....
        /*0c7c*/ 	.word	0x00018c80


	//   ....[191]....
        /*0c80*/ 	.word	0x00018db0


	//   ....[192]....
        /*0c84*/ 	.word	0x00018e50


	//   ....[193]....
        /*0c88*/ 	.word	0x00018ee0


	//   ....[194]....
        /*0c8c*/ 	.word	0x00018f30


	//   ....[195]....
        /*0c90*/ 	.word	0x00018f80


	//   ....[196]....
        /*0c94*/ 	.word	0x00019060


	//   ....[197]....
        /*0c98*/ 	.word	0x000190f0


	//   ....[198]....
        /*0c9c*/ 	.word	0x00019140


	//   ....[199]....
        /*0ca0*/ 	.word	0x00019190


	//   ....[200]....
        /*0ca4*/ 	.word	0x000193f0


	//   ....[201]....
        /*0ca8*/ 	.word	0x00019440


	//   ....[202]....
        /*0cac*/ 	.word	0x000194d0


	//   ....[203]....
        /*0cb0*/ 	.word	0x00019560


	//   ....[204]....
        /*0cb4*/ 	.word	0x000195f0


	//   ....[205]....
        /*0cb8*/ 	.word	0x00019680


	//   ....[206]....
        /*0cbc*/ 	.word	0x00019710


	//   ....[207]....
        /*0cc0*/ 	.word	0x000197a0


	//   ....[208]....
        /*0cc4*/ 	.word	0x00019860


	//   ....[209]....
        /*0cc8*/ 	.word	0x00019b40


	//   ....[210]....
        /*0ccc*/ 	.word	0x00019c30


	//   ....[211]....
        /*0cd0*/ 	.word	0x00019cd0


	//   ....[212]....
        /*0cd4*/ 	.word	0x00019d30


	//   ....[213]....
        /*0cd8*/ 	.word	0x00019e20


	//   ....[214]....
        /*0cdc*/ 	.word	0x00019e90


	//   ....[215]....
        /*0ce0*/ 	.word	0x00019f80


	//   ....[216]....
        /*0ce4*/ 	.word	0x00019ff0


	//   ....[217]....
        /*0ce8*/ 	.word	0x0001a0e0


	//   ....[218]....
        /*0cec*/ 	.word	0x0001a150


	//   ....[219]....
        /*0cf0*/ 	.word	0x0001a240


	//   ....[220]....
        /*0cf4*/ 	.word	0x0001a2b0


	//   ....[221]....
        /*0cf8*/ 	.word	0x0001a350


	//   ....[222]....
        /*0cfc*/ 	.word	0x0001a440


	//   ....[223]....
        /*0d00*/ 	.word	0x0001a500


	//   ....[224]....
        /*0d04*/ 	.word	0x0001a560


	//   ....[225]....
        /*0d08*/ 	.word	0x0001a650


	//   ....[226]....
        /*0d0c*/ 	.word	0x0001a6b0


	//   ....[227]....
        /*0d10*/ 	.word	0x0001a7a0


	//   ....[228]....
        /*0d14*/ 	.word	0x0001a800


	//   ....[229]....
        /*0d18*/ 	.word	0x0001a8a0


	//   ....[230]....
        /*0d1c*/ 	.word	0x0001a970


	//   ....[231]....
        /*0d20*/ 	.word	0x0001aa10


	//   ....[232]....
        /*0d24*/ 	.word	0x0001aae0


	//   ....[233]....
        /*0d28*/ 	.word	0x0001ab80


	//   ....[234]....
        /*0d2c*/ 	.word	0x0001ac50


	//   ....[235]....
        /*0d30*/ 	.word	0x0001acf0


	//   ....[236]....
        /*0d34*/ 	.word	0x0001ada0


	//   ....[237]....
        /*0d38*/ 	.word	0x0001ae40


	//   ....[238]....
        /*0d3c*/ 	.word	0x0001b0b0


	//   ....[239]....
        /*0d40*/ 	.word	0x0001b170


	//   ....[240]....
        /*0d44*/ 	.word	0x0001b230


	//   ....[241]....
        /*0d48*/ 	.word	0x0001b320


	//   ....[242]....
        /*0d4c*/ 	.word	0x0001b3e0


	//   ....[243]....
        /*0d50*/ 	.word	0x0001b4a0


	//   ....[244]....
        /*0d54*/ 	.word	0x0001b560


	//   ....[245]....
        /*0d58*/ 	.word	0x0001b620


	//   ....[246]....
        /*0d5c*/ 	.word	0x0001b6e0


	//   ....[247]....
        /*0d60*/ 	.word	0x0001b7a0


	//   ....[248]....
        /*0d64*/ 	.word	0x0001b860


	//   ....[249]....
        /*0d68*/ 	.word	0x0001b920


	//   ....[250]....
        /*0d6c*/ 	.word	0x0001b9e0


	//   ....[251]....
        /*0d70*/ 	.word	0x0001ba90


	//   ....[252]....
        /*0d74*/ 	.word	0x0001baf0


	//   ....[253]....
        /*0d78*/ 	.word	0x0001bbd0


	//   ....[254]....
        /*0d7c*/ 	.word	0x0001bd10


	//   ....[255]....
        /*0d80*/ 	.word	0x0001bde0


	//   ....[0]....
        /*0d84*/ 	.word	0x0001be60


	//   ....[1]....
        /*0d88*/ 	.word	0x0001bfa0


	//   ....[2]....
        /*0d8c*/ 	.word	0x0001c000


	//   ....[3]....
        /*0d90*/ 	.word	0x0001c110


	//   ....[4]....
        /*0d94*/ 	.word	0x0001c170


	//   ....[5]....
        /*0d98*/ 	.word	0x0001c280


	//   ....[6]....
        /*0d9c*/ 	.word	0x0001c2e0


	//   ....[7]....
        /*0da0*/ 	.word	0x0001c3f0


	//   ....[8]....
        /*0da4*/ 	.word	0x0001c450


	//   ....[9]....
        /*0da8*/ 	.word	0x0001c510


	//   ....[10]....
        /*0dac*/ 	.word	0x0001c670


	//   ....[11]....
        /*0db0*/ 	.word	0x0001c710


	//   ....[12]....
        /*0db4*/ 	.word	0x0001c770


	//   ....[13]....
        /*0db8*/ 	.word	0x0001c820


	//   ....[14]....
        /*0dbc*/ 	.word	0x0001c880


	//   ....[15]....
        /*0dc0*/ 	.word	0x0001c930


	//   ....[16]....
        /*0dc4*/ 	.word	0x0001c990


	//   ....[17]....
        /*0dc8*/ 	.word	0x0001ca40


	//   ....[18]....
        /*0dcc*/ 	.word	0x0001caa0


	//   ....[19]....
        /*0dd0*/ 	.word	0x0001cb50


	//   ....[20]....
        /*0dd4*/ 	.word	0x0001cbb0


	//   ....[21]....
        /*0dd8*/ 	.word	0x0001cc60


	//   ....[22]....
        /*0ddc*/ 	.word	0x0001cd50


	//   ....[23]....
        /*0de0*/ 	.word	0x0001cdf0


	//   ....[24]....
        /*0de4*/ 	.word	0x0001ce50


	//   ....[25]....
        /*0de8*/ 	.word	0x0001cf20


	//   ....[26]....
        /*0dec*/ 	.word	0x0001cf80


	//   ....[27]....
        /*0df0*/ 	.word	0x0001d050


	//   ....[28]....
        /*0df4*/ 	.word	0x0001d0b0


	//   ....[29]....
        /*0df8*/ 	.word	0x0001d180


	//   ....[30]....
        /*0dfc*/ 	.word	0x0001d1e0


	//   ....[31]....
        /*0e00*/ 	.word	0x0001d2b0


	//   ....[32]....
        /*0e04*/ 	.word	0x0001d310


	//   ....[33]....
        /*0e08*/ 	.word	0x0001d3e0


	//   ....[34]....
        /*0e0c*/ 	.word	0x0001d470


	//   ....[35]....
        /*0e10*/ 	.word	0x0001d510


	//   ....[36]....
        /*0e14*/ 	.word	0x0001d630


	//   ....[37]....
        /*0e18*/ 	.word	0x0001d6a0


	//   ....[38]....
        /*0e1c*/ 	.word	0x0001d710


	//   ....[39]....
        /*0e20*/ 	.word	0x0001d780


	//   ....[40]....
        /*0e24*/ 	.word	0x0001d7f0


	//   ....[41]....
        /*0e28*/ 	.word	0x0001d870


	//   ....[42]....
        /*0e2c*/ 	.word	0x0001d900


	//   ....[43]....
        /*0e30*/ 	.word	0x0001d990


	//   ....[44]....
        /*0e34*/ 	.word	0x0001da00


	//   ....[45]....
        /*0e38*/ 	.word	0x0001da70


	//   ....[46]....
        /*0e3c*/ 	.word	0x0001dae0


	//   ....[47]....
        /*0e40*/ 	.word	0x0001db60


	//   ....[48]....
        /*0e44*/ 	.word	0x0001dbd0


	//   ....[49]....
        /*0e48*/ 	.word	0x0001dc70


	//   ....[50]....
        /*0e4c*/ 	.word	0x0001dd00


	//   ....[51]....
        /*0e50*/ 	.word	0x0001de20


	//----- nvinfo : EIATTR_REG_RECONFIG
	.align		4
.L_1268:
        /*0e54*/ 	.byte	0x01, 0x54
	.zero		2


	//----- nvinfo : EIATTR_SYSCALL_OFFSETS
	.align		4
        /*0e58*/ 	.byte	0x04, 0x46
        /*0e5a*/ 	.short	(.L_1270 - .L_1269)


	//   ....[0]....
.L_1269:
        /*0e5c*/ 	.word	0x00001810


	//   ....[1]....
        /*0e60*/ 	.word	0x00001960


	//   ....[2]....
        /*0e64*/ 	.word	0x00006310


	//   ....[3]....
        /*0e68*/ 	.word	0x00006690


	//   ....[4]....
        /*0e6c*/ 	.word	0x00013800


	//   ....[5]....
        /*0e70*/ 	.word	0x00013950


	//   ....[6]....
        /*0e74*/ 	.word	0x00013a40


	//   ....[7]....
        /*0e78*/ 	.word	0x000148b0


	//   ....[8]....
        /*0e7c*/ 	.word	0x00015400


	//----- nvinfo : EIATTR_MBARRIER_INSTR_OFFSETS
	.align		4
.L_1270:
        /*0e80*/ 	.byte	0x04, 0x39
        /*0e82*/ 	.short	(.L_1272 - .L_1271)


	//   ....[0]....
.L_1271:
        /*0e84*/ 	.word	0x00000260
        /*0e88*/ 	.word	0x000000ff
        /*0e8c*/ 	.word	0x00032400
        /*0e90*/ 	.short	0x0100
        /*0e92*/ 	.byte	0x08
	.zero		1


	//   ....[1]....
        /*0e94*/ 	.word	0x00000270
        /*0e98*/ 	.word	0x000000ff
        /*0e9c*/ 	.word	0x00032410
        /*0ea0*/ 	.short	0x0100
        /*0ea2*/ 	.byte	0x08
	.zero		1


	//   ....[2]....
        /*0ea4*/ 	.word	0x00000280
        /*0ea8*/ 	.word	0x000000ff
        /*0eac*/ 	.word	0x00032420
        /*0eb0*/ 	.short	0x0100
        /*0eb2*/ 	.byte	0x08
	.zero		1


	//   ....[3]....
        /*0eb4*/ 	.word	0x00000370
        /*0eb8*/ 	.word	0x000000ff
        /*0ebc*/ 	.word	0x00032430
        /*0ec0*/ 	.short	0x0100
        /*0ec2*/ 	.byte	0x08
	.zero		1


	//   ....[4]....
        /*0ec4*/ 	.word	0x00000380
        /*0ec8*/ 	.word	0x000000ff
        /*0ecc*/ 	.word	0x00032440
        /*0ed0*/ 	.short	0x0100
        /*0ed2*/ 	.byte	0x08
	.zero		1


	//   ....[5]....
        /*0ed4*/ 	.word	0x00000390
        /*0ed8*/ 	.word	0x000000ff
        /*0edc*/ 	.word	0x00032438
        /*0ee0*/ 	.short	0x0100
        /*0ee2*/ 	.byte	0x08
	.zero		1


	//   ....[6]....
        /*0ee4*/ 	.word	0x000003a0
        /*0ee8*/ 	.word	0x000000ff
        /*0eec*/ 	.word	0x00032448
        /*0ef0*/ 	.short	0x0100
        /*0ef2*/ 	.byte	0x08
	.zero		1


	//   ....[7]....
        /*0ef4*/ 	.word	0x000004d0
        /*0ef8*/ 	.word	0x000000ff
        /*0efc*/ 	.word	0x00032450
        /*0f00*/ 	.short	0x0100
        /*0f02*/ 	.byte	0x08
	.zero		1


	//   ....[8]....
        /*0f04*/ 	.word	0x000004e0
        /*0f08*/ 	.word	0x000000ff
        /*0f0c*/ 	.word	0x00032460
        /*0f10*/ 	.short	0x0100
        /*0f12*/ 	.byte	0x08
	.zero		1


	//   ....[9]....
        /*0f14*/ 	.word	0x000004f0
        /*0f18*/ 	.word	0x000000ff
        /*0f1c*/ 	.word	0x00032458
        /*0f20*/ 	.short	0x0100
        /*0f22*/ 	.byte	0x08
	.zero		1


	//   ....[10]....
        /*0f24*/ 	.word	0x00000500
        /*0f28*/ 	.word	0x000000ff
        /*0f2c*/ 	.word	0x00032468
        /*0f30*/ 	.short	0x0100
        /*0f32*/ 	.byte	0x08
	.zero		1


	//   ....[11]....
        /*0f34*/ 	.word	0x000005f0
        /*0f38*/ 	.word	0x000000ff
        /*0f3c*/ 	.word	0x00032470
        /*0f40*/ 	.short	0x0100
        /*0f42*/ 	.byte	0x06
	.zero		1


	//   ....[12]....
        /*0f44*/ 	.word	0x00000600
        /*0f48*/ 	.word	0x000000ff
        /*0f4c*/ 	.word	0x00032480
        /*0f50*/ 	.short	0x0100
        /*0f52*/ 	.byte	0x06
	.zero		1


	//   ....[13]....
        /*0f54*/ 	.word	0x00000610
        /*0f58*/ 	.word	0x000000ff
        /*0f5c*/ 	.word	0x00032478
        /*0f60*/ 	.short	0x0100
        /*0f62*/ 	.byte	0x06
	.zero		1


	//   ....[14]....
        /*0f64*/ 	.word	0x00000620
        /*0f68*/ 	.word	0x000000ff
        /*0f6c*/ 	.word	0x00032488
        /*0f70*/ 	.short	0x0100
        /*0f72*/ 	.byte	0x06
	.zero		1


	//   ....[15]....
        /*0f74*/ 	.word	0x00000750
        /*0f78*/ 	.word	0x000000ff
        /*0f7c*/ 	.word	0x00032490
        /*0f80*/ 	.short	0x0100
        /*0f82*/ 	.byte	0x08
	.zero		1


	//   ....[16]....
        /*0f84*/ 	.word	0x00000760
        /*0f88*/ 	.word	0x000000ff
        /*0f8c*/ 	.word	0x000324a0
        /*0f90*/ 	.short	0x0100
        /*0f92*/ 	.byte	0x08
	.zero		1


	//   ....[17]....
        /*0f94*/ 	.word	0x00000770
        /*0f98*/ 	.word	0x000000ff
        /*0f9c*/ 	.word	0x00032498
        /*0fa0*/ 	.short	0x0100
        /*0fa2*/ 	.byte	0x08
	.zero		1


	//   ....[18]....
        /*0fa4*/ 	.word	0x00000780
        /*0fa8*/ 	.word	0x000000ff
        /*0fac*/ 	.word	0x000324a8
        /*0fb0*/ 	.short	0x0100
        /*0fb2*/ 	.byte	0x08
	.zero		1


	//   ....[19]....
        /*0fb4*/ 	.word	0x000008b0
        /*0fb8*/ 	.word	0x000000ff
        /*0fbc*/ 	.word	0x000324b0
        /*0fc0*/ 	.short	0x0100
        /*0fc2*/ 	.byte	0x08
	.zero		1


	//   ....[20]....
        /*0fc4*/ 	.word	0x000008c0
        /*0fc8*/ 	.word	0x000000ff
        /*0fcc*/ 	.word	0x000324c0
        /*0fd0*/ 	.short	0x0100
        /*0fd2*/ 	.byte	0x08
	.zero		1


	//   ....[21]....
        /*0fd4*/ 	.word	0x000008d0
        /*0fd8*/ 	.word	0x000000ff
        /*0fdc*/ 	.word	0x000324b8
        /*0fe0*/ 	.short	0x0100
        /*0fe2*/ 	.byte	0x08
	.zero		1


	//   ....[22]....
        /*0fe4*/ 	.word	0x000008e0
        /*0fe8*/ 	.word	0x000000ff
        /*0fec*/ 	.word	0x000324c8
        /*0ff0*/ 	.short	0x0100
        /*0ff2*/ 	.byte	0x08
	.zero		1


	//   ....[23]....
        /*0ff4*/ 	.word	0x00002be0
        /*0ff8*/ 	.word	0x00000004
        /*0ffc*/ 	.word	0x00032490
        /*1000*/ 	.short	0x010a
        /*1002*/ 	.byte	0x3f
	.zero		1


	//   ....[24]....
        /*1004*/ 	.word	0x00003e10
        /*1008*/ 	.word	0x00000004
        /*100c*/ 	.word	0x00032490
        /*1010*/ 	.short	0x010a
        /*1012*/ 	.byte	0x3f
	.zero		1


	//   ....[25]....
        /*1014*/ 	.word	0x00004e40
        /*1018*/ 	.word	0x00000004
        /*101c*/ 	.word	0x00032490
        /*1020*/ 	.short	0x010a
        /*1022*/ 	.byte	0x3f
	.zero		1


	//   ....[26]....
        /*1024*/ 	.word	0x000052f0
        /*1028*/ 	.word	0x0000000b
        /*102c*/ 	.word	0x00000000
        /*1030*/ 	.short	0x0101
        /*1032*/ 	.byte	0x3f
	.zero		1


	//   ....[27]....
        /*1034*/ 	.word	0x00005330
        /*1038*/ 	.word	0x00000004
        /*103c*/ 	.word	0x000324b0
        /*1040*/ 	.short	0x010a
        /*1042*/ 	.byte	0x3f
	.zero		1


	//   ....[28]....
        /*1044*/ 	.word	0x00005b70
        /*1048*/ 	.word	0x00000004
        /*104c*/ 	.word	0x00000000
        /*1050*/ 	.short	0x0101
        /*1052*/ 	.byte	0x3f
	.zero		1


	//   ....[29]....
        /*1054*/ 	.word	0x000063b0
        /*1058*/ 	.word	0x00000013
        /*105c*/ 	.word	0x00032400
        /*1060*/ 	.short	0x010a
        /*1062*/ 	.byte	0x3f
	.zero		1


	//   ....[30]....
        /*1064*/ 	.word	0x00006400
        /*1068*/ 	.word	0x00000013
        /*106c*/ 	.word	0x00032400
        /*1070*/ 	.short	0x010a
        /*1072*/ 	.byte	0x3f
	.zero		1


	//   ....[31]....
        /*1074*/ 	.word	0x00006a50
        /*1078*/ 	.word	0x00000013
        /*107c*/ 	.word	0x00032400
        /*1080*/ 	.short	0x010a
        /*1082*/ 	.byte	0x3f
	.zero		1


	//   ....[32]....
        /*1084*/ 	.word	0x00007990
        /*1088*/ 	.word	0x00000013
        /*108c*/ 	.word	0x00032400
        /*1090*/ 	.short	0x010a
        /*1092*/ 	.byte	0x3f
	.zero		1


	//   ....[33]....
        /*1094*/ 	.word	0x00008880
        /*1098*/ 	.word	0x00000003
        /*109c*/ 	.word	0x00032430
        /*10a0*/ 	.short	0x010a
        /*10a2*/ 	.byte	0x3f
	.zero		1


	//   ....[34]....
        /*10a4*/ 	.word	0x000088f0
        /*10a8*/ 	.word	0x00000003
        /*10ac*/ 	.word	0x00032430
        /*10b0*/ 	.short	0x010a
        /*10b2*/ 	.byte	0x3f
	.zero		1


	//   ....[35]....
        /*10b4*/ 	.word	0x00008ce0
        /*10b8*/ 	.word	0x00000013
        /*10bc*/ 	.word	0x00032410
        /*10c0*/ 	.short	0x010a
        /*10c2*/ 	.byte	0x3f
	.zero		1


	//   ....[36]....
        /*10c4*/ 	.word	0x00008d30
        /*10c8*/ 	.word	0x00000003
        /*10cc*/ 	.word	0x00032450
        /*10d0*/ 	.short	0x010a
        /*10d2*/ 	.byte	0x3f
	.zero		1


	//   ....[37]....
        /*10d4*/ 	.word	0x00008d70
        /*10d8*/ 	.word	0x00000003
        /*10dc*/ 	.word	0x00032450
        /*10e0*/ 	.short	0x010a
        /*10e2*/ 	.byte	0x3f
	.zero		1


	//   ....[38]....
        /*10e4*/ 	.word	0x0000a480
        /*10e8*/ 	.word	0x00000009
        /*10ec*/ 	.word	0x00000000
        /*10f0*/ 	.short	0x0101
        /*10f2*/ 	.byte	0x3f
	.zero		1


	//   ....[39]....
        /*10f4*/ 	.word	0x0000aff0
        /*10f8*/ 	.word	0x00000003
        /*10fc*/ 	.word	0x00000000
        /*1100*/ 	.short	0x0101
        /*1102*/ 	.byte	0x3f
	.zero		1


	//   ....[40]....
        /*1104*/ 	.word	0x0000b100
        /*1108*/ 	.word	0x00000003
        /*110c*/ 	.word	0x00032430
        /*1110*/ 	.short	0x010a
        /*1112*/ 	.byte	0x3f
	.zero		1


	//   ....[41]....
        /*1114*/ 	.word	0x0000b160
        /*1118*/ 	.word	0x00000003
        /*111c*/ 	.word	0x00032430
        /*1120*/ 	.short	0x010a
        /*1122*/ 	.byte	0x3f
	.zero		1


	//   ....[42]....
        /*1124*/ 	.word	0x0000b410
        /*1128*/ 	.word	0x00000003
        /*112c*/ 	.word	0x00032450
        /*1130*/ 	.short	0x010a
        /*1132*/ 	.byte	0x3f
	.zero		1


	//   ....[43]....
        /*1134*/ 	.word	0x0000b450
        /*1138*/ 	.word	0x00000003
        /*113c*/ 	.word	0x00032450
        /*1140*/ 	.short	0x010a
        /*1142*/ 	.byte	0x3f
	.zero		1


	//   ....[44]....
        /*1144*/ 	.word	0x0000c580
        /*1148*/ 	.word	0x00000009
        /*114c*/ 	.word	0x00000000
        /*1150*/ 	.short	0x0101
        /*1152*/ 	.byte	0x3f
	.zero		1


	//   ....[45]....
        /*1154*/ 	.word	0x0000d7a0
        /*1158*/ 	.word	0x00000003
        /*115c*/ 	.word	0x00000000
        /*1160*/ 	.short	0x0101
        /*1162*/ 	.byte	0x3f
	.zero		1


	//   ....[46]....
        /*1164*/ 	.word	0x0000fd40
        /*1168*/ 	.word	0x00000000
        /*116c*/ 	.word	0x00000000
        /*1170*/ 	.short	0x0101
        /*1172*/ 	.byte	0x3f
	.zero		1


	//   ....[47]....
        /*1174*/ 	.word	0x00012490
        /*1178*/ 	.word	0x00000017
        /*117c*/ 	.word	0x00032420
        /*1180*/ 	.short	0x010a
        /*1182*/ 	.byte	0x3f
	.zero		1


	//   ....[48]....
        /*1184*/ 	.word	0x00012540
        /*1188*/ 	.word	0x00000003
        /*118c*/ 	.word	0x000324a0
        /*1190*/ 	.short	0x010a
        /*1192*/ 	.byte	0x3f
	.zero		1


	//   ....[49]....
        /*1194*/ 	.word	0x00012770
        /*1198*/ 	.word	0x00000003
        /*119c*/ 	.word	0x000324c0
        /*11a0*/ 	.short	0x010a
        /*11a2*/ 	.byte	0x3f
	.zero		1


	//   ....[50]....
        /*11a4*/ 	.word	0x00012da0
        /*11a8*/ 	.word	0x00000006
        /*11ac*/ 	.word	0x000324a0
        /*11b0*/ 	.short	0x010a
        /*11b2*/ 	.byte	0x3f
	.zero		1


	//   ....[51]....
        /*11b4*/ 	.word	0x00012fc0
        /*11b8*/ 	.word	0x00000006
        /*11bc*/ 	.word	0x000324c0
        /*11c0*/ 	.short	0x010a
        /*11c2*/ 	.byte	0x3f
	.zero		1


	//   ....[52]....
        /*11c4*/ 	.word	0x00013f90
        /*11c8*/ 	.word	0x0000001e
        /*11cc*/ 	.word	0x00032440
        /*11d0*/ 	.short	0x010a
        /*11d2*/ 	.byte	0x3f
	.zero		1


	//   ....[53]....
        /*11d4*/ 	.word	0x000145f0
        /*11d8*/ 	.word	0x0000001e
        /*11dc*/ 	.word	0x00032430
        /*11e0*/ 	.short	0x0107
        /*11e2*/ 	.byte	0x3f
	.zero		1


	//   ....[54]....
        /*11e4*/ 	.word	0x000146c0
        /*11e8*/ 	.word	0x0000001e
        /*11ec*/ 	.word	0x00032430
        /*11f0*/ 	.short	0x0101
        /*11f2*/ 	.byte	0x3f
	.zero		1


	//   ....[55]....
        /*11f4*/ 	.word	0x00015240
        /*11f8*/ 	.word	0x00000017
        /*11fc*/ 	.word	0x00032400
        /*1200*/ 	.short	0x0107
        /*1202*/ 	.byte	0x3f
	.zero		1


	//   ....[56]....
        /*1204*/ 	.word	0x000152d0
        /*1208*/ 	.word	0x00000017
        /*120c*/ 	.word	0x00032400
        /*1210*/ 	.short	0x0101
        /*1212*/ 	.byte	0x3f
	.zero		1


	//   ....[57]....
        /*1214*/ 	.word	0x00015d70
        /*1218*/ 	.word	0x00000017
        /*121c*/ 	.word	0x00032410
        /*1220*/ 	.short	0x0107
        /*1222*/ 	.byte	0x3f
	.zero		1


	//   ....[58]....
        /*1224*/ 	.word	0x00015e70
        /*1228*/ 	.word	0x00000017
        /*122c*/ 	.word	0x00032410
        /*1230*/ 	.short	0x0101
        /*1232*/ 	.byte	0x3f
	.zero		1


	//   ....[59]....
        /*1234*/ 	.word	0x00015e90
        /*1238*/ 	.word	0x00000017
        /*123c*/ 	.word	0x00032420
        /*1240*/ 	.short	0x010a
        /*1242*/ 	.byte	0x3f
	.zero		1


	//   ....[60]....
        /*1244*/ 	.word	0x00015f70
        /*1248*/ 	.word	0x0000001e
        /*124c*/ 	.word	0x00032460
        /*1250*/ 	.short	0x010a
        /*1252*/ 	.byte	0x3f
	.zero		1


	//   ....[61]....
        /*1254*/ 	.word	0x000166c0
        /*1258*/ 	.word	0x0000001e
        /*125c*/ 	.word	0x00032450
        /*1260*/ 	.short	0x0107
        /*1262*/ 	.byte	0x3f
	.zero		1


	//   ....[62]....
        /*1264*/ 	.word	0x00016790
        /*1268*/ 	.word	0x0000001e
        /*126c*/ 	.word	0x00032450
        /*1270*/ 	.short	0x0101
        /*1272*/ 	.byte	0x3f
	.zero		1


	//   ....[63]....
        /*1274*/ 	.word	0x00016ae0
        /*1278*/ 	.word	0x00000004
        /*127c*/ 	.word	0x00032440
        /*1280*/ 	.short	0x010a
        /*1282*/ 	.byte	0x3f
	.zero		1


	//   ....[64]....
        /*1284*/ 	.word	0x00016ec0
        /*1288*/ 	.word	0x00000004
        /*128c*/ 	.word	0x00032430
        /*1290*/ 	.short	0x0107
        /*1292*/ 	.byte	0x3f
	.zero		1


	//   ....[65]....
        /*1294*/ 	.word	0x00016f80
        /*1298*/ 	.word	0x00000004
        /*129c*/ 	.word	0x00032430
        /*12a0*/ 	.short	0x0101
        /*12a2*/ 	.byte	0x3f
	.zero		1


	//   ....[66]....
        /*12a4*/ 	.word	0x00016fb0
        /*12a8*/ 	.word	0x00000004
        /*12ac*/ 	.word	0x00032460
        /*12b0*/ 	.short	0x010a
        /*12b2*/ 	.byte	0x3f
	.zero		1


	//   ....[67]....
        /*12b4*/ 	.word	0x000174d0
        /*12b8*/ 	.word	0x00000004
        /*12bc*/ 	.word	0x00032450
        /*12c0*/ 	.short	0x0107
        /*12c2*/ 	.byte	0x3f
	.zero		1


	//   ....[68]....
        /*12c4*/ 	.word	0x00017590
        /*12c8*/ 	.word	0x00000004
        /*12cc*/ 	.word	0x00032450
        /*12d0*/ 	.short	0x0101
        /*12d2*/ 	.byte	0x3f
	.zero		1


	//   ....[69]....
        /*12d4*/ 	.word	0x000181d0
        /*12d8*/ 	.word	0x00000005
        /*12dc*/ 	.word	0x00032420
        /*12e0*/ 	.short	0x010a
        /*12e2*/ 	.byte	0x3f
	.zero		1


	//   ....[70]....
        /*12e4*/ 	.word	0x00018340
        /*12e8*/ 	.word	0x00000003
        /*12ec*/ 	.word	0x00032440
        /*12f0*/ 	.short	0x010a
        /*12f2*/ 	.byte	0x3f
	.zero		1


	//   ....[71]....
        /*12f4*/ 	.word	0x000183e0
        /*12f8*/ 	.word	0x00000019
        /*12fc*/ 	.word	0x00032440
        /*1300*/ 	.short	0x010a
        /*1302*/ 	.byte	0x3f
	.zero		1


	//   ....[72]....
        /*1304*/ 	.word	0x00018420
        /*1308*/ 	.word	0x00000003
        /*130c*/ 	.word	0x00032460
        /*1310*/ 	.short	0x010a
        /*1312*/ 	.byte	0x3f
	.zero		1


	//   ....[73]....
        /*1314*/ 	.word	0x00018460
        /*1318*/ 	.word	0x00000019
        /*131c*/ 	.word	0x00032460
        /*1320*/ 	.short	0x010a
        /*1322*/ 	.byte	0x3f
	.zero		1


	//   ....[74]....
        /*1324*/ 	.word	0x000184c0
        /*1328*/ 	.word	0x00000004
        /*132c*/ 	.word	0x00032490
        /*1330*/ 	.short	0x010a
        /*1332*/ 	.byte	0x3f
	.zero		1


	//   ....[75]....
        /*1334*/ 	.word	0x00018770
        /*1338*/ 	.word	0x00000004
        /*133c*/ 	.word	0x00032490
        /*1340*/ 	.short	0x010a
        /*1342*/ 	.byte	0x3f
	.zero		1


	//   ....[76]....
        /*1344*/ 	.word	0x00018a20
        /*1348*/ 	.word	0x00000004
        /*134c*/ 	.word	0x00032490
        /*1350*/ 	.short	0x010a
        /*1352*/ 	.byte	0x3f
	.zero		1


	//   ....[77]....
        /*1354*/ 	.word	0x00018cb0
        /*1358*/ 	.word	0x00000004
        /*135c*/ 	.word	0x000324b0
        /*1360*/ 	.short	0x010a
        /*1362*/ 	.byte	0x3f
	.zero		1


	//   ....[78]....
        /*1364*/ 	.word	0x00018fb0
        /*1368*/ 	.word	0x00000013
        /*136c*/ 	.word	0x00032400
        /*1370*/ 	.short	0x010a
        /*1372*/ 	.byte	0x3f
	.zero		1


	//   ....[79]....
        /*1374*/ 	.word	0x000191c0
        /*1378*/ 	.word	0x00000013
        /*137c*/ 	.word	0x00032400
        /*1380*/ 	.short	0x010a
        /*1382*/ 	.byte	0x3f
	.zero		1


	//   ....[80]....
        /*1384*/ 	.word	0x00019210
        /*1388*/ 	.word	0x00000003
        /*138c*/ 	.word	0x00032430
        /*1390*/ 	.short	0x010a
        /*1392*/ 	.byte	0x3f
	.zero		1


	//   ....[81]....
        /*1394*/ 	.word	0x00019260
        /*1398*/ 	.word	0x00000013
        /*139c*/ 	.word	0x00032410
        /*13a0*/ 	.short	0x010a
        /*13a2*/ 	.byte	0x3f
	.zero		1


	//   ....[82]....
        /*13a4*/ 	.word	0x000192b0
        /*13a8*/ 	.word	0x00000003
        /*13ac*/ 	.word	0x00032450
        /*13b0*/ 	.short	0x010a
        /*13b2*/ 	.byte	0x3f
	.zero		1


	//   ....[83]....
        /*13b4*/ 	.word	0x00019300
        /*13b8*/ 	.word	0x00000003
        /*13bc*/ 	.word	0x00032430
        /*13c0*/ 	.short	0x010a
        /*13c2*/ 	.byte	0x3f
	.zero		1


	//   ....[84]....
        /*13c4*/ 	.word	0x00019350
        /*13c8*/ 	.word	0x00000003
        /*13cc*/ 	.word	0x00032450
        /*13d0*/ 	.short	0x010a
        /*13d2*/ 	.byte	0x3f
	.zero		1


	//   ....[85]....
        /*13d4*/ 	.word	0x00019920
        /*13d8*/ 	.word	0x00000017
        /*13dc*/ 	.word	0x00032420
        /*13e0*/ 	.short	0x010a
        /*13e2*/ 	.byte	0x3f
	.zero		1


	//   ....[86]....
        /*13e4*/ 	.word	0x00019970
        /*13e8*/ 	.word	0x00000003
        /*13ec*/ 	.word	0x000324a0
        /*13f0*/ 	.short	0x010a
        /*13f2*/ 	.byte	0x3f
	.zero		1


	//   ....[87]....
        /*13f4*/ 	.word	0x000199c0
        /*13f8*/ 	.word	0x00000003
        /*13fc*/ 	.word	0x000324c0
        /*1400*/ 	.short	0x010a
        /*1402*/ 	.byte	0x3f
	.zero		1


	//   ....[88]....
        /*1404*/ 	.word	0x00019a10
        /*1408*/ 	.word	0x00000006
        /*140c*/ 	.word	0x000324a0
        /*1410*/ 	.short	0x010a
        /*1412*/ 	.byte	0x3f
	.zero		1


	//   ....[89]....
        /*1414*/ 	.word	0x00019a60
        /*1418*/ 	.word	0x00000006
        /*141c*/ 	.word	0x000324c0
        /*1420*/ 	.short	0x010a
        /*1422*/ 	.byte	0x3f
	.zero		1


	//   ....[90]....
        /*1424*/ 	.word	0x00019b80
        /*1428*/ 	.word	0x0000001e
        /*142c*/ 	.word	0x00032440
        /*1430*/ 	.short	0x010a
        /*1432*/ 	.byte	0x3f
	.zero		1


	//   ....[91]....
        /*1434*/ 	.word	0x0001bc10
        /*1438*/ 	.word	0x00000017
        /*143c*/ 	.word	0x00032420
        /*1440*/ 	.short	0x010a
        /*1442*/ 	.byte	0x3f
	.zero		1


	//   ....[92]....
        /*1444*/ 	.word	0x0001bc60
        /*1448*/ 	.word	0x0000001e
        /*144c*/ 	.word	0x00032460
        /*1450*/ 	.short	0x010a
        /*1452*/ 	.byte	0x3f
	.zero		1


	//   ....[93]....
        /*1454*/ 	.word	0x0001c5c0
        /*1458*/ 	.word	0x00000004
        /*145c*/ 	.word	0x00032440
        /*1460*/ 	.short	0x010a
        /*1462*/ 	.byte	0x3f
	.zero		1


	//   ....[94]....
        /*1464*/ 	.word	0x0001cca0
        /*1468*/ 	.word	0x00000004
        /*146c*/ 	.word	0x00032460
        /*1470*/ 	.short	0x010a
        /*1472*/ 	.byte	0x3f
	.zero		1


	//   ....[95]....
        /*1474*/ 	.word	0x0001dd40
        /*1478*/ 	.word	0x00000005
        /*147c*/ 	.word	0x00032420
        /*1480*/ 	.short	0x010a
        /*1482*/ 	.byte	0x3f
	.zero		1


	//   ....[96]....
        /*1484*/ 	.word	0x0001dee0
        /*1488*/ 	.word	0x00000003
        /*148c*/ 	.word	0x00032440
        /*1490*/ 	.short	0x010a
        /*1492*/ 	.byte	0x3f
	.zero		1


	//   ....[97]....
        /*1494*/ 	.word	0x0001df30
        /*1498*/ 	.word	0x00000019
        /*149c*/ 	.word	0x00032440
        /*14a0*/ 	.short	0x010a
        /*14a2*/ 	.byte	0x3f
	.zero		1


	//   ....[98]....
        /*14a4*/ 	.word	0x0001df80
        /*14a8*/ 	.word	0x00000003
        /*14ac*/ 	.word	0x00032460
        /*14b0*/ 	.short	0x010a
        /*14b2*/ 	.byte	0x3f
	.zero		1


	//----- nvinfo : EIATTR_NUM_MBARRIERS
	.align		4
.L_1272:
        /*14b4*/ 	.byte	0x03, 0x38
        /*14b6*/ 	.short	0x0017


	//----- nvinfo : EIATTR_EXIT_INSTR_OFFSETS
	.align		4
        /*14b8*/ 	.byte	0x04, 0x1c
        /*14ba*/ 	.short	(.L_1274 - .L_1273)


	//   ....[0]....
.L_1273:
        /*14bc*/ 	.word	0x000184b0


	//----- nvinfo : EIATTR_MAX_THREADS
	.align		4
.L_1274:
        /*14c0*/ 	.byte	0x04, 0x05
        /*14c2*/ 	.short	(.L_1276 - .L_1275)
.L_1275:
        /*14c4*/ 	.word	0x00000180
        /*14c8*/ 	.word	0x00000001
        /*14cc*/ 	.word	0x00000001


	//----- nvinfo : EIATTR_CRS_STACK_SIZE
	.align		4
.L_1276:
        /*14d0*/ 	.byte	0x04, 0x1e
        /*14d2*/ 	.short	(.L_1278 - .L_1277)
.L_1277:
        /*14d4*/ 	.word	0x00000000


	//----- nvinfo : EIATTR_CBANK_PARAM_SIZE
	.align		4
.L_1278:
        /*14d8*/ 	.byte	0x03, 0x19
        /*14da*/ 	.short	0x0bf0


	//----- nvinfo : EIATTR_PARAM_CBANK
	.align		4
        /*14dc*/ 	.byte	0x04, 0x0a
        /*14de*/ 	.short	(.L_1280 - .L_1279)
	.align		4
.L_1279:
        /*14e0*/ 	.word	index@(.nv.constant0._ZN7cutlass13device_kernelIN5flash11enable_sm90INS1_16FlashAttnFwdSm90INS1_25CollectiveMainloopFwdSm90ILi2EN4cute5tupleIJNS5_1CILi1EEES8_S8_EEENS6_IJNS7_ILi128EEENS7_ILi96EEENS7_ILi64EEEEEELi256ENS_6half_tEfNS_4arch4Sm90ELb0ELb0ELb0ELb1ELb1ELb1ELb1ELb1ELb0ELb1ELb0ELb0EEENS1_21CollectiveEpilogueFwdINS6_IJSA_NS7_ILi256EEESB_EEES9_SE_SG_Li256ELb1ELb1ELb0ELb0EEENS1_36VarlenDynamicPersistentTileSchedulerILi128ELi96ELi256ELi128ELb0ELb1ELb1ELb0ELb1ELb1EEEEEEEEEvNT_6ParamsE)
        /*14e4*/ 	.short	0x0210
        /*14e6*/ 	.short	0x0bf0


	//----- nvinfo : EIATTR_SW_WAR
	.align		4
.L_1280:
        /*14e8*/ 	.byte	0x04, 0x36
        /*14ea*/ 	.short	(.L_1282 - .L_1281)
.L_1281:
        /*14ec*/ 	.word	0x00000008
.L_1282:


//--------------------- .nv.info._ZN7cutlass13device_kernelIN5flash11enable_sm90INS1_16FlashAttnFwdSm90INS1_25CollectiveMainloopFwdSm90ILi2EN4cute5tupleIJNS5_1CILi1EEES8_S8_EEENS6_IJNS7_ILi128EEENS7_ILi96EEENS7_ILi64EEEEEELi256ENS_6half_tEfNS_4arch4Sm90ELb0ELb1ELb0ELb0ELb1ELb0ELb0ELb1ELb0ELb1ELb0ELb0EEENS1_21CollectiveEpilogueFwdINS6_IJSA_NS7_ILi256EEESB_EEES9_SE_SG_Li256ELb0ELb1ELb0ELb0EEENS1_30DynamicPersistentTileSchedulerILi256ELi128ELb0ELb1ELb1EEEEEEEEEvNT_6ParamsE --------------------------
	.section	.nv.info._ZN7cutlass13device_kernelIN5flash11enable_sm90INS1_16FlashAttnFwdSm90INS1_25CollectiveMainloopFwdSm90ILi2EN4cute5tupleIJNS5_1CILi1EEES8_S8_EEENS6_IJNS7_ILi128EEENS7_ILi96EEENS7_ILi64EEEEEELi256ENS_6half_tEfNS_4arch4Sm90ELb0ELb1ELb0ELb0ELb1ELb0ELb0ELb1ELb0ELb1ELb0ELb0EEENS1_21CollectiveEpilogueFwdINS6_IJSA_NS7_ILi256EEESB_EEES9_SE_SG_Li256ELb0ELb1ELb0ELb0EEENS1_30DynamicPersistentTileSchedulerILi256ELi128ELb0ELb1ELb1EEEEEEEEEvNT_6ParamsE,"",@"SHT_CUDA_INFO"
	.sectionflags	@""
	.align	4


	//----- nvinfo : EIATTR_CUDA_API_VERSION
	.align		4
        /*0000*/ 	.byte	0x04, 0x37
        /*0002*/ 	.short	(.L_1284 - .L_1283)
.L_1283:
        /*0004*/ 	.word	0x00000082


	//----- nvinfo : EIATTR_KPARAM_INFO
	.align		4
.L_1284:
        /*0008*/ 	.byte	0x04, 0x17
        /*000a*/ 	.short	(.L_1286 - .L_1285)
.L_1285:
        /*000c*/ 	.word	0x00000000
        /*0010*/ 	.short	0x0000
        /*0012*/ 	.short	0x0070
        /*0014*/ 	.byte	0x00, 0xf0, 0x01, 0x2a


	//----- nvinfo : EIATTR_SPARSE_MMA_MASK
	.align		4
.L_1286:
        /*0018*/ 	.byte	0x03, 0x50
        /*001a*/ 	.short	0x0000


	//----- nvinfo : EIATTR_MAXREG_COUNT
	.align		4
        /*001c*/ 	.byte	0x03, 0x1b
        /*001e*/ 	.short	0x00a8


	//----- nvinfo : EIATTR_NUM_BARRIERS
	.align		4
        /*0020*/ 	.byte	0x02, 0x4c
        /*0022*/ 	.byte	0x10
	.zero		1


	//----- nvinfo : EIATTR_EXTERNS
	.align		4
        /*0024*/ 	.byte	0x04, 0x0f
        /*0026*/ 	.short	(.L_1288 - .L_1287)


	//   ....[0]....
	.align		4
.L_1287:
        /*0028*/ 	.word	index@(__assertfail)


	//----- nvinfo : EIATTR_ANNOTATIONS
	.align		4
.L_1288:
        /*002c*/ 	.byte	0x04, 0x55
        /*002e*/ 	.short	(.L_1290 - .L_1289)


	//   ....[0]....
.L_1289:
        /*0030*/ 	.word	0x00000001
        /*0034*/ 	.byte	0xd0, 0xf9, 0x00, 0x00, 0x01, 0x00, 0x00, 0x00, 0x40, 0xfd, 0x00, 0x00, 0x01, 0x00, 0x00, 0x00
        /*0044*/ 	.byte	0x80, 0xfd, 0x00, 0x00, 0x01, 0x00, 0x00, 0x00, 0xe0, 0x1d, 0x01, 0x00, 0x01, 0x00, 0x00, 0x00
        /*0054*/ 	.byte	0x00, 0x1e, 0x01, 0x00, 0x01, 0x00, 0x00, 0x00, 0xa0, 0x20, 0x01, 0x00, 0x01, 0x00, 0x00, 0x00
        /*0064*/ 	.byte	0xe0, 0x37, 0x01, 0x00, 0x01, 0x00, 0x00, 0x00, 0x80, 0x50, 0x01, 0x00


	//----- nvinfo : EIATTR_MERCURY_ISA_VERSION
	.align		4
.L_1290:
        /*0070*/ 	.byte	0x03, 0x5f
        /*0072*/ 	.short	0x0101


	//----- nvinfo : EIATTR_INT_WARP_WIDE_INSTR_OFFSETS
	.align		4
        /*0074*/ 	.byte	0x04, 0x31
        /*0076*/ 	.short	(.L_1292 - .L_1291)


	//   ....[0]....
.L_1291:
        /*0078*/ 	.word	0x000000c0


	//   ....[1]....
        /*007c*/ 	.word	0x000000d0


	//   ....[2]....
        /*0080*/ 	.word	0x00000170


	//   ....[3]....
        /*0084*/ 	.word	0x00010700


	//   ....[4]....
        /*0088*/ 	.word	0x00010790


	//   ....[5]....
        /*008c*/ 	.word	0x00013570


	//   ....[6]....
        /*0090*/ 	.word	0x00013600


	//----- nvinfo : EIATTR_COOP_GROUP_MASK_REGIDS
	.align		4
.L_1292:
        /*0094*/ 	.byte	0x04, 0x29
        /*0096*/ 	.short	(.L_1294 - .L_1293)


	//   ....[0]....
.L_1293:
        /*0098*/ 	.word	0xffffffff


	//   ....[1]....
        /*009c*/ 	.word	0xffffffff


	//   ....[2]....
        /*00a0*/ 	.word	0xffffffff


	//   ....[3]....
        /*00a4*/ 	.word	0xffffffff


	//   ....[4]....
        /*00a8*/ 	.word	0xffffffff


	//   ....[5]....
        /*00ac*/ 	.word	0xffffffff


	//   ....[6]....
        /*00b0*/ 	.word	0xffffffff


	//   ....[7]....
        /*00b4*/ 	.word	0xffffffff


	//   ....[8]....
        /*00b8*/ 	.word	0xffffffff


	//   ....[9]....
        /*00bc*/ 	.word	0xffffffff


	//   ....[10]....
        /*00c0*/ 	.word	0xffffffff


	//   ....[11]....
        /*00c4*/ 	.word	0xffffffff


	//   ....[12]....
        /*00c8*/ 	.word	0xffffffff


	//   ....[13]....
        /*00cc*/ 	.word	0xffffffff


	//   ....[14]....
        /*00d0*/ 	.word	0xffffffff


	//   ....[15]....
        /*00d4*/ 	.word	0xffffffff


	//   ....[16]....
        /*00d8*/ 	.word	0xffffffff


	//   ....[17]....
        /*00dc*/ 	.word	0xffffffff


	//   ....[18]....
        /*00e0*/ 	.word	0xffffffff


	//   ....[19]....
        /*00e4*/ 	.word	0xffffffff


	//   ....[20]....
        /*00e8*/ 	.word	0xffffffff


	//   ....[21]....
        /*00ec*/ 	.word	0xffffffff


	//   ....[22]....
        /*00f0*/ 	.word	0xffffffff


	//   ....[23]....
        /*00f4*/ 	.word	0xffffffff


	//   ....[24]....
        /*00f8*/ 	.word	0xffffffff


	//   ....[25]....
        /*00fc*/ 	.word	0xffffffff


	//   ....[26]....
        /*0100*/ 	.word	0xffffffff


	//   ....[27]....
        /*0104*/ 	.word	0xffffffff


	//   ....[28]....
        /*0108*/ 	.word	0xffffffff


	//   ....[29]....
        /*010c*/ 	.word	0xffffffff


	//   ....[30]....
        /*0110*/ 	.word	0xffffffff


	//   ....[31]....
        /*0114*/ 	.word	0xffffffff


	//   ....[32]....
        /*0118*/ 	.word	0xffffffff


	//   ....[33]....
        /*011c*/ 	.word	0xffffffff


	//   ....[34]....
        /*0120*/ 	.word	0xffffffff


	//   ....[35]....
        /*0124*/ 	.word	0xffffffff


	//   ....[36]....
        /*0128*/ 	.word	0xffffffff


	//   ....[37]....
        /*012c*/ 	.word	0xffffffff


	//   ....[38]....
        /*0130*/ 	.word	0xffffffff


	//   ....[39]....
        /*0134*/ 	.word	0xffffffff


	//   ....[40]....
        /*0138*/ 	.word	0xffffffff


	//   ....[41]....
        /*013c*/ 	.word	0xffffffff


	//   ....[42]....
        /*0140*/ 	.word	0xffffffff


	//   ....[43]....
        /*0144*/ 	.word	0xffffffff


	//   ....[44]....
        /*0148*/ 	.word	0xffffffff


	//   ....[45]....
        /*014c*/ 	.word	0xffffffff


	//   ....[46]....
        /*0150*/ 	.word	0xffffffff


	//   ....[47]....
        /*0154*/ 	.word	0xffffffff


	//   ....[48]....
        /*0158*/ 	.word	0xffffffff


	//   ....[49]....
        /*015c*/ 	.word	0xffffffff


	//   ....[50]....
        /*0160*/ 	.word	0xffffffff


	//   ....[51]....
        /*0164*/ 	.word	0xffffffff


	//   ....[52]....
        /*0168*/ 	.word	0xffffffff


	//   ....[53]....
        /*016c*/ 	.word	0xffffffff


	//   ....[54]....
        /*0170*/ 	.word	0xffffffff


	//   ....[55]....
        /*0174*/ 	.word	0xffffffff


	//   ....[56]....
        /*0178*/ 	.word	0xffffffff


	//   ....[57]....
        /*017c*/ 	.word	0xffffffff


	//   ....[58]....
        /*0180*/ 	.word	0xffffffff


	//   ....[59]....
        /*0184*/ 	.word	0xffffffff


	//   ....[60]....
        /*0188*/ 	.word	0xffffffff


	//   ....[61]....
        /*018c*/ 	.word	0xffffffff


	//   ....[62]....
        /*0190*/ 	.word	0xffffffff


	//   ....[63]....
        /*0194*/ 	.word	0xffffffff


	//   ....[64]....
        /*0198*/ 	.word	0xffffffff


	//   ....[65]....
        /*019c*/ 	.word	0xffffffff


	//   ....[66]....
        /*01a0*/ 	.word	0xffffffff


	//   ....[67]....
        /*01a4*/ 	.word	0xffffffff


	//   ....[68]....
        /*01a8*/ 	.word	0xffffffff


	//   ....[69]....
        /*01ac*/ 	.word	0xffffffff


	//   ....[70]....
        /*01b0*/ 	.word	0xffffffff


	//   ....[71]....
        /*01b4*/ 	.word	0xffffffff


	//   ....[72]....
        /*01b8*/ 	.word	0xffffffff


	//   ....[73]....
        /*01bc*/ 	.word	0xffffffff


	//   ....[74]....
        /*01c0*/ 	.word	0xffffffff


	//   ....[75]....
        /*01c4*/ 	.word	0xffffffff


	//   ....[76]....
        /*01c8*/ 	.word	0xffffffff


	//   ....[77]....
        /*01cc*/ 	.word	0xffffffff


	//   ....[78]....
        /*01d0*/ 	.word	0xffffffff


	//   ....[79]....
        /*01d4*/ 	.word	0xffffffff


	//   ....[80]....
        /*01d8*/ 	.word	0xffffffff


	//   ....[81]....
        /*01dc*/ 	.word	0xffffffff


	//   ....[82]....
        /*01e0*/ 	.word	0xffffffff


	//   ....[83]....
        /*01e4*/ 	.word	0xffffffff


	//   ....[84]....
        /*01e8*/ 	.word	0xffffffff


	//   ....[85]....
        /*01ec*/ 	.word	0xffffffff


	//   ....[86]....
        /*01f0*/ 	.word	0xffffffff


	//   ....[87]....
        /*01f4*/ 	.word	0xffffffff


	//   ....[88]....
        /*01f8*/ 	.word	0xffffffff


	//   ....[89]....
        /*01fc*/ 	.word	0xffffffff


	//   ....[90]....
        /*0200*/ 	.word	0xffffffff


	//   ....[91]....
        /*0204*/ 	.word	0xffffffff


	//   ....[92]....
        /*0208*/ 	.word	0xffffffff


	//   ....[93]....
        /*020c*/ 	.word	0xffffffff


	//   ....[94]....
        /*0210*/ 	.word	0xffffffff


	//   ....[95]....
        /*0214*/ 	.word	0xffffffff


	//   ....[96]....
        /*0218*/ 	.word	0xffffffff


	//   ....[97]....
        /*021c*/ 	.word	0xffffffff


	//   ....[98]....
        /*0220*/ 	.word	0xffffffff


	//   ....[99]....
        /*0224*/ 	.word	0xffffffff


	//   ....[100]....
        /*0228*/ 	.word	0xffffffff


	//   ....[101]....
        /*022c*/ 	.word	0xffffffff


	//   ....[102]....
        /*0230*/ 	.word	0xffffffff


	//   ....[103]....
        /*0234*/ 	.word	0xffffffff


	//   ....[104]....
        /*0238*/ 	.word	0xffffffff


	//   ....[105]....
        /*023c*/ 	.word	0xffffffff


	//   ....[106]....
        /*0240*/ 	.word	0xffffffff


	//   ....[107]....
        /*0244*/ 	.word	0xffffffff


	//   ....[108]....
        /*0248*/ 	.word	0xffffffff


	//   ....[109]....
        /*024c*/ 	.word	0xffffffff


	//   ....[110]....
        /*0250*/ 	.word	0xffffffff


	//   ....[111]....
        /*0254*/ 	.word	0xffffffff


	//   ....[112]....
        /*0258*/ 	.word	0xffffffff


	//   ....[113]....
        /*025c*/ 	.word	0xffffffff


	//   ....[114]....
        /*0260*/ 	.word	0xffffffff


	//   ....[115]....
        /*0264*/ 	.word	0xffffffff


	//   ....[116]....
        /*0268*/ 	.word	0xffffffff


	//   ....[117]....
        /*026c*/ 	.word	0xffffffff


	//   ....[118]....
        /*0270*/ 	.word	0xffffffff


	//   ....[119]....
        /*0274*/ 	.word	0xffffffff


	//   ....[120]....
        /*0278*/ 	.word	0x0500000f


	//   ....[121]....
        /*027c*/ 	.word	0x0500000f


	//   ....[122]....
        /*0280*/ 	.word	0x0500000f


	//   ....[123]....
        /*0284*/ 	.word	0x0500000f


	//   ....[124]....
        /*0288*/ 	.word	0x0500000f


	//   ....[125]....
        /*028c*/ 	.word	0x0500000f


	//   ....[126]....
        /*0290*/ 	.word	0x0500000f


	//   ....[127]....
        /*0294*/ 	.word	0x0500000f


	//   ....[128]....
        /*0298*/ 	.word	0x0500000f


	//   ....[129]....
        /*029c*/ 	.word	0x0500000f


	//   ....[130]....
        /*02a0*/ 	.word	0x0500000f


	//   ....[131]....
        /*02a4*/ 	.word	0x0500000f


	//   ....[132]....
        /*02a8*/ 	.word	0x0500000f


	//   ....[133]....
        /*02ac*/ 	.word	0x0500000f


	//   ....[134]....
        /*02b0*/ 	.word	0x0500000f


	//   ....[135]....
        /*02b4*/ 	.word	0x0500000f


	//   ....[136]....
        /*02b8*/ 	.word	0x0500000f


	//   ....[137]....
        /*02bc*/ 	.word	0x0500000f


	//   ....[138]....
        /*02c0*/ 	.word	0x0500000f


	//   ....[139]....
        /*02c4*/ 	.word	0x0500000f


	//   ....[140]....
        /*02c8*/ 	.word	0x0500000f


	//   ....[141]....
        /*02cc*/ 	.word	0x0500000f


	//   ....[142]....
        /*02d0*/ 	.word	0x0500000f


	//   ....[143]....
        /*02d4*/ 	.word	0x0500000f


	//   ....[144]....
        /*02d8*/ 	.word	0x0500000f


	//   ....[145]....
        /*02dc*/ 	.word	0x0500000f


	//   ....[146]....
        /*02e0*/ 	.word	0x0500000f


	//   ....[147]....
        /*02e4*/ 	.word	0x0500000f


	//   ....[148]....
        /*02e8*/ 	.word	0x0500000f


	//   ....[149]....
        /*02ec*/ 	.word	0x0500000f


	//   ....[150]....
        /*02f0*/ 	.word	0x0500000f


	//   ....[151]....
        /*02f4*/ 	.word	0x0500000f


	//   ....[152]....
        /*02f8*/ 	.word	0x0500000f


	//   ....[153]....
        /*02fc*/ 	.word	0x0500000f


	//   ....[154]....
        /*0300*/ 	.word	0x0500000f


	//   ....[155]....
        /*0304*/ 	.word	0x0500000f


	//   ....[156]....
        /*0308*/ 	.word	0x0500000f


	//   ....[157]....
        /*030c*/ 	.word	0x0500000f


	//   ....[158]....
        /*0310*/ 	.word	0x0500000f


	//   ....[159]....
        /*0314*/ 	.word	0x0500000f


	//   ....[160]....
        /*0318*/ 	.word	0x0500000f


	//   ....[161]....
        /*031c*/ 	.word	0x0500000f


	//   ....[162]....
        /*0320*/ 	.word	0x0500000f


	//   ....[163]....
        /*0324*/ 	.word	0x0500000f


	//   ....[164]....
        /*0328*/ 	.word	0x0500000f


	//   ....[165]....
        /*032c*/ 	.word	0x0500000f


	//   ....[166]....
        /*0330*/ 	.word	0x0500000f


	//   ....[167]....
        /*0334*/ 	.word	0x0500000f


	//   ....[168]....
        /*0338*/ 	.word	0x0500000f


	//   ....[169]....
        /*033c*/ 	.word	0x0500000f


	//   ....[170]....
        /*0340*/ 	.word	0x0500000f


	//   ....[171]....
        /*0344*/ 	.word	0x0500000f


	//   ....[172]....
        /*0348*/ 	.word	0x0500000f


	//   ....[173]....
        /*034c*/ 	.word	0x0500000f


	//   ....[174]....
        /*0350*/ 	.word	0x0500000f


	//   ....[175]....
        /*0354*/ 	.word	0x0500000f


	//   ....[176]....
        /*0358*/ 	.word	0x0500000f


	//   ....[177]....
        /*035c*/ 	.word	0x0500000f


	//   ....[178]....
        /*0360*/ 	.word	0x0500000f


	//   ....[179]....
        /*0364*/ 	.word	0x0500000f


	//   ....[180]....
        /*0368*/ 	.word	0x0500000f


	//   ....[181]....
        /*036c*/ 	.word	0x0500000f


	//   ....[182]....
        /*0370*/ 	.word	0x0500000f


	//   ....[183]....
        /*0374*/ 	.word	0x0500000f


	//   ....[184]....
        /*0378*/ 	.word	0x0500000f


	//   ....[185]....
        /*037c*/ 	.word	0x0500000f


	//   ....[186]....
        /*0380*/ 	.word	0x0500000f


	//----- nvinfo : EIATTR_COOP_GROUP_INSTR_OFFSETS
	.align		4
.L_1294:
        /*0384*/ 	.byte	0x04, 0x28
        /*0386*/ 	.short	(.L_1296 - .L_1295)


	//   ....[0]....
.L_1295:
        /*0388*/ 	.word	0x00000080


	//   ....[1]....
        /*038c*/ 	.word	0x00000090


	//   ....[2]....
        /*0390*/ 	.word	0x000002d0


	//   ....[3]....
        /*0394*/ 	.word	0x00000430


	//   ....[4]....
        /*0398*/ 	.word	0x00000550


	//   ....[5]....
        /*039c*/ 	.word	0x000006b0


	//   ....[6]....
        /*03a0*/ 	.word	0x00001960


	//   ....[7]....
        /*03a4*/ 	.word	0x000020e0


	//   ....[8]....
        /*03a8*/ 	.word	0x00002300


	//   ....[9]....
        /*03ac*/ 	.word	0x00003030


	//   ....[10]....
        /*03b0*/ 	.word	0x00003140


	//   ....[11]....
        /*03b4*/ 	.word	0x00003770


	//   ....[12]....
        /*03b8*/ 	.word	0x000037d0


	//   ....[13]....
        /*03bc*/ 	.word	0x000049d0


	//   ....[14]....
        /*03c0*/ 	.word	0x00005400


	//   ....[15]....
        /*03c4*/ 	.word	0x00005980


	//   ....[16]....
        /*03c8*/ 	.word	0x00005aa0


	//   ....[17]....
        /*03cc*/ 	.word	0x000060c0


	//   ....[18]....
        /*03d0*/ 	.word	0x00006170


	//   ....[19]....
        /*03d4*/ 	.word	0x00007d50


	//   ....[20]....
        /*03d8*/ 	.word	0x00007d80


	//   ....[21]....
        /*03dc*/ 	.word	0x000081e0


	//   ....[22]....
        /*03e0*/ 	.word	0x000083b0


	//   ....[23]....
        /*03e4*/ 	.word	0x000099e0


	//   ....[24]....
        /*03e8*/ 	.word	0x00009bd0


	//   ....[25]....
        /*03ec*/ 	.word	0x0000a990


	//   ....[26]....
        /*03f0*/ 	.word	0x0000aab0


	//   ....[27]....
        /*03f4*/ 	.word	0x0000b120


	//   ....[28]....
        /*03f8*/ 	.word	0x0000b240


	//   ....[29]....
        /*03fc*/ 	.word	0x0000c5e0


	//   ....[30]....
        /*0400*/ 	.word	0x0000c660


	//   ....[31]....
        /*0404*/ 	.word	0x0000c6d0


	//   ....[32]....
        /*0408*/ 	.word	0x0000c720


	//   ....[33]....
        /*040c*/ 	.word	0x0000e250


	//   ....[34]....
        /*0410*/ 	.word	0x0000e280


	//   ....[35]....
        /*0414*/ 	.word	0x0000e2b0


	//   ....[36]....
        /*0418*/ 	.word	0x0000e310


	//   ....[37]....
        /*041c*/ 	.word	0x0000e820


	//   ....[38]....
        /*0420*/ 	.word	0x0000e850


	//   ....[39]....
        /*0424*/ 	.word	0x0000e990


	//   ....[40]....
        /*0428*/ 	.word	0x0000e9b0


	//   ....[41]....
        /*042c*/ 	.word	0x0000eaf0


	//   ....[42]....
        /*0430*/ 	.word	0x0000eb10


	//   ....[43]....
        /*0434*/ 	.word	0x0000ec60


	//   ....[44]....
        /*0438*/ 	.word	0x0000ec80


	//   ....[45]....
        /*043c*/ 	.word	0x0000f3a0


	//   ....[46]....
        /*0440*/ 	.word	0x0000f3c0


	//   ....[47]....
        /*0444*/ 	.word	0x0000f500


	//   ....[48]....
        /*0448*/ 	.word	0x0000f520


	//   ....[49]....
        /*044c*/ 	.word	0x0000f660


	//   ....[50]....
        /*0450*/ 	.word	0x0000f680


	//   ....[51]....
        /*0454*/ 	.word	0x0000f7d0


	//   ....[52]....
        /*0458*/ 	.word	0x0000f7f0


	//   ....[53]....
        /*045c*/ 	.word	0x0000fa00


	//   ....[54]....
        /*0460*/ 	.word	0x00011150


	//   ....[55]....
        /*0464*/ 	.word	0x00011170


	//   ....[56]....
        /*0468*/ 	.word	0x00011180


	//   ....[57]....
        /*046c*/ 	.word	0x000111c0


	//   ....[58]....
        /*0470*/ 	.word	0x00011210


	//   ....[59]....
        /*0474*/ 	.word	0x00011230


	//   ....[60]....
        /*0478*/ 	.word	0x00011280


	//   ....[61]....
        /*047c*/ 	.word	0x000112a0


	//   ....[62]....
        /*0480*/ 	.word	0x000112f0


	//   ....[63]....
        /*0484*/ 	.word	0x00011310


	//   ....[64]....
        /*0488*/ 	.word	0x00011340


	//   ....[65]....
        /*048c*/ 	.word	0x00011370


	//   ....[66]....
        /*0490*/ 	.word	0x000119a0


	//   ....[67]....
        /*0494*/ 	.word	0x000119c0


	//   ....[68]....
        /*0498*/ 	.word	0x000119f0


	//   ....[69]....
        /*049c*/ 	.word	0x00011a30


	//   ....[70]....
        /*04a0*/ 	.word	0x00011a80


	//   ....[71]....
        /*04a4*/ 	.word	0x00011aa0


	//   ....[72]....
        /*04a8*/ 	.word	0x00011af0


	//   ....[73]....
        /*04ac*/ 	.word	0x00011b10


	//   ....[74]....
        /*04b0*/ 	.word	0x00011b60


	//   ....[75]....
        /*04b4*/ 	.word	0x00011b80


	//   ....[76]....
        /*04b8*/ 	.word	0x00011bd0


	//   ....[77]....
        /*04bc*/ 	.word	0x00011bf0


	//   ....[78]....
        /*04c0*/ 	.word	0x00011c40


	//   ....[79]....
        /*04c4*/ 	.word	0x00011c60


	//   ....[80]....
        /*04c8*/ 	.word	0x00011c90


	//   ....[81]....
        /*04cc*/ 	.word	0x00011cb0


	//   ....[82]....
        /*04d0*/ 	.word	0x000120e0


	//   ....[83]....
        /*04d4*/ 	.word	0x00012130


	//   ....[84]....
        /*04d8*/ 	.word	0x00012150


	//   ....[85]....
        /*04dc*/ 	.word	0x00012220


	//   ....[86]....
        /*04e0*/ 	.word	0x00012230


	//   ....[87]....
        /*04e4*/ 	.word	0x00012260


	//   ....[88]....
        /*04e8*/ 	.word	0x000122f0


	//   ....[89]....
        /*04ec*/ 	.word	0x00012390


	//   ....[90]....
        /*04f0*/ 	.word	0x000123b0


	//   ....[91]....
        /*04f4*/ 	.word	0x00012450


	//   ....[92]....
        /*04f8*/ 	.word	0x00012470


	//   ....[93]....
        /*04fc*/ 	.word	0x00012480


	//   ....[94]....
        /*0500*/ 	.word	0x00012ba0


	//   ....[95]....
        /*0504*/ 	.word	0x00012bc0


	//   ....[96]....
        /*0508*/ 	.word	0x00012bd0


	//   ....[97]....
        /*050c*/ 	.word	0x00012be0


	//   ....[98]....
        /*0510*/ 	.word	0x00012c00


	//   ....[99]....
        /*0514*/ 	.word	0x00012c60


	//   ....[100]....
        /*0518*/ 	.word	0x00012c80


	//   ....[101]....
        /*051c*/ 	.word	0x00012c90


	//   ....[102]....
        /*0520*/ 	.word	0x00012cd0


	//   ....[103]....
        /*0524*/ 	.word	0x00012d00


	//   ....[104]....
        /*0528*/ 	.word	0x00012d10


	//   ....[105]....
        /*052c*/ 	.word	0x00012d30


	//   ....[106]....
        /*0530*/ 	.word	0x00013090


	//   ....[107]....
        /*0534*/ 	.word	0x000130b0


	//   ....[108]....
        /*0538*/ 	.word	0x000130c0


	//   ....[109]....
        /*053c*/ 	.word	0x000130d0


	//   ....[110]....
        /*0540*/ 	.word	0x000130e0


	//   ....[111]....
        /*0544*/ 	.word	0x00013100


	//   ....[112]....
        /*0548*/ 	.word	0x00013170


	//   ....[113]....
        /*054c*/ 	.word	0x00013190


	//   ....[114]....
        /*0550*/ 	.word	0x000131f0


	//   ....[115]....
        /*0554*/ 	.word	0x00013200


	//   ....[116]....
        /*0558*/ 	.word	0x00013270


	//   ....[117]....
        /*055c*/ 	.word	0x000132e0


	//   ....[118]....
        /*0560*/ 	.word	0x00013720


	//   ....[119]....
        /*0564*/ 	.word	0x00013900


	//   ....[120]....
        /*0568*/ 	.word	0x00013f50


	//   ....[121]....
        /*056c*/ 	.word	0x00014030


	//   ....[122]....
        /*0570*/ 	.word	0x000140d0


	//   ....[123]....
        /*0574*/ 	.word	0x00014150


	//   ....[124]....
        /*0578*/ 	.word	0x00014200


	//   ....[125]....
        /*057c*/ 	.word	0x00014260


	//   ....[126]....
        /*0580*/ 	.word	0x00014320


	//   ....[127]....
        /*0584*/ 	.word	0x00014380


	//   ....[128]....
        /*0588*/ 	.word	0x00014440


	//   ....[129]....
        /*058c*/ 	.word	0x000144a0


	//   ....[130]....
        /*0590*/ 	.word	0x00014560


	//   ....[131]....
        /*0594*/ 	.word	0x000145c0


	//   ....[132]....
        /*0598*/ 	.word	0x00014660


	//   ....[133]....
        /*059c*/ 	.word	0x000146f0


	//   ....[134]....
        /*05a0*/ 	.word	0x00014760


	//   ....[135]....
        /*05a4*/ 	.word	0x000147e0


	//   ....[136]....
        /*05a8*/ 	.word	0x00014880


	//   ....[137]....
        /*05ac*/ 	.word	0x000148e0


	//   ....[138]....
        /*05b0*/ 	.word	0x000149a0


	//   ....[139]....
        /*05b4*/ 	.word	0x00014a00


	//   ....[140]....
        /*05b8*/ 	.word	0x00014ac0


	//   ....[141]....
        /*05bc*/ 	.word	0x00014b20


	//   ....[142]....
        /*05c0*/ 	.word	0x00014be0


	//   ....[143]....
        /*05c4*/ 	.word	0x00014c40


	//   ....[144]....
        /*05c8*/ 	.word	0x00014d00


	//   ....[145]....
        /*05cc*/ 	.word	0x00014d60


	//   ....[146]....
        /*05d0*/ 	.word	0x00014e20


	//   ....[147]....
        /*05d4*/ 	.word	0x00014e80


	//   ....[148]....
        /*05d8*/ 	.word	0x00014f20


	//   ....[149]....
        /*05dc*/ 	.word	0x00015050


	//   ....[150]....
        /*05e0*/ 	.word	0x00015120


	//   ....[151]....
        /*05e4*/ 	.word	0x000151b0


	//   ....[152]....
        /*05e8*/ 	.word	0x000152e0


	//   ....[153]....
        /*05ec*/ 	.word	0x00015340


	//   ....[154]....
        /*05f0*/ 	.word	0x00015450


	//   ....[155]....
        /*05f4*/ 	.word	0x000154b0


	//   ....[156]....
        /*05f8*/ 	.word	0x000155c0


	//   ....[157]....
        /*05fc*/ 	.word	0x00015620


	//   ....[158]....
        /*0600*/ 	.word	0x00015730


	//   ....[159]....
        /*0604*/ 	.word	0x00015790


	//   ....[160]....
        /*0608*/ 	.word	0x00015850


	//   ....[161]....
        /*060c*/ 	.word	0x000159b0


	//   ....[162]....
        /*0610*/ 	.word	0x00015a50


	//   ....[163]....
        /*0614*/ 	.word	0x00015ab0


	//   ....[164]....
        /*0618*/ 	.word	0x00015b50


	//   ....[165]....
        /*061c*/ 	.word	0x00015bb0


	//   ....[166]....
        /*0620*/ 	.word	0x00015c60


	//   ....[167]....
        /*0624*/ 	.word	0x00015cc0


	//   ....[168]....
        /*0628*/ 	.word	0x00015d60


	//   ....[169]....
        /*062c*/ 	.word	0x00015dc0


	//   ....[170]....
        /*0630*/ 	.word	0x00015e60


	//   ....[171]....
        /*0634*/ 	.word	0x00015ec0


	//   ....[172]....
        /*0638*/ 	.word	0x00015f60


	//   ....[173]....
        /*063c*/ 	.word	0x00016040


	//   ....[174]....
        /*0640*/ 	.word	0x000160e0


	//   ....[175]....
        /*0644*/ 	.word	0x00016140


	//   ....[176]....
        /*0648*/ 	.word	0x00016210


	//   ....[177]....
        /*064c*/ 	.word	0x00016270


	//   ....[178]....
        /*0650*/ 	.word	0x00016340


	//   ....[179]....
        /*0654*/ 	.word	0x000163a0


	//   ....[180]....
        /*0658*/ 	.word	0x00016470


	//   ....[181]....
        /*065c*/ 	.word	0x000164d0


	//   ....[182]....
        /*0660*/ 	.word	0x000165a0


	//   ....[183]....
        /*0664*/ 	.word	0x00016600


	//   ....[184]....
        /*0668*/ 	.word	0x000166d0


	//   ....[185]....
        /*066c*/ 	.word	0x00016760


	//   ....[186]....
        /*0670*/ 	.word	0x00016880


	//----- nvinfo : EIATTR_REG_RECONFIG
	.align		4
.L_1296:
        /*0674*/ 	.byte	0x01, 0x54
	.zero		2


	//----- nvinfo : EIATTR_SYSCALL_OFFSETS
	.align		4
        /*0678*/ 	.byte	0x04, 0x46
        /*067a*/ 	.short	(.L_1298 - .L_1297)


	//   ....[0]....
.L_1297:
        /*067c*/ 	.word	0x00001b40


	//   ....[1]....
        /*0680*/ 	.word	0x000108f0


	//   ....[2]....
        /*0684*/ 	.word	0x00010a40


	//   ....[3]....
        /*0688*/ 	.word	0x00010b30


	//   ....[4]....
        /*068c*/ 	.word	0x00011650


	//----- nvinfo : EIATTR_MBARRIER_INSTR_OFFSETS
	.align		4
.L_1298:
        /*0690*/ 	.byte	0x04, 0x39
        /*0692*/ 	.short	(.L_1300 - .L_1299)


	//   ....[0]....
.L_1299:
        /*0694*/ 	.word	0x00000180
        /*0698*/ 	.word	0x000000ff
        /*069c*/ 	.word	0x00022800
        /*06a0*/ 	.short	0x0100
        /*06a2*/ 	.byte	0x08
	.zero		1


	//   ....[1]....
        /*06a4*/ 	.word	0x00000190
        /*06a8*/ 	.word	0x000000ff
        /*06ac*/ 	.word	0x00022820
        /*06b0*/ 	.short	0x0100
        /*06b2*/ 	.byte	0x08
	.zero		1


	//   ....[2]....
        /*06b4*/ 	.word	0x00000280
        /*06b8*/ 	.word	0x000000ff
        /*06bc*/ 	.word	0x00022830
        /*06c0*/ 	.short	0x0100
        /*06c2*/ 	.byte	0x08
	.zero		1


	//   ....[3]....
        /*06c4*/ 	.word	0x00000290
        /*06c8*/ 	.word	0x000000ff
        /*06cc*/ 	.word	0x00022840
        /*06d0*/ 	.short	0x0100
        /*06d2*/ 	.byte	0x08
	.zero		1


	//   ....[4]....
        /*06d4*/ 	.word	0x000002a0
        /*06d8*/ 	.word	0x000000ff
        /*06dc*/ 	.word	0x00022838
        /*06e0*/ 	.short	0x0100
        /*06e2*/ 	.byte	0x08
	.zero		1


	//   ....[5]....
        /*06e4*/ 	.word	0x000002b0
        /*06e8*/ 	.word	0x000000ff
        /*06ec*/ 	.word	0x00022848
        /*06f0*/ 	.short	0x0100
        /*06f2*/ 	.byte	0x08
	.zero		1


	//   ....[6]....
        /*06f4*/ 	.word	0x000003e0
        /*06f8*/ 	.word	0x000000ff
        /*06fc*/ 	.word	0x00022850
        /*0700*/ 	.short	0x0100
        /*0702*/ 	.byte	0x08
	.zero		1


	//   ....[7]....
        /*0704*/ 	.word	0x000003f0
        /*0708*/ 	.word	0x000000ff
        /*070c*/ 	.word	0x00022860
        /*0710*/ 	.short	0x0100
        /*0712*/ 	.byte	0x08
	.zero		1


	//   ....[8]....
        /*0714*/ 	.word	0x00000400
        /*0718*/ 	.word	0x000000ff
        /*071c*/ 	.word	0x00022858
        /*0720*/ 	.short	0x0100
        /*0722*/ 	.byte	0x08
	.zero		1


	//   ....[9]....
        /*0724*/ 	.word	0x00000410
        /*0728*/ 	.word	0x000000ff
        /*072c*/ 	.word	0x00022868
        /*0730*/ 	.short	0x0100
        /*0732*/ 	.byte	0x08
	.zero		1


	//   ....[10]....
        /*0734*/ 	.word	0x00000500
        /*0738*/ 	.word	0x000000ff
        /*073c*/ 	.word	0x00022870
        /*0740*/ 	.short	0x0100
        /*0742*/ 	.byte	0x06
	.zero		1


	//   ....[11]....
        /*0744*/ 	.word	0x00000510
        /*0748*/ 	.word	0x000000ff
        /*074c*/ 	.word	0x00022880
        /*0750*/ 	.short	0x0100
        /*0752*/ 	.byte	0x06
	.zero		1


	//   ....[12]....
        /*0754*/ 	.word	0x00000520
        /*0758*/ 	.word	0x000000ff
        /*075c*/ 	.word	0x00022878
        /*0760*/ 	.short	0x0100
        /*0762*/ 	.byte	0x06
	.zero		1


	//   ....[13]....
        /*0764*/ 	.word	0x00000530
        /*0768*/ 	.word	0x000000ff
        /*076c*/ 	.word	0x00022888
        /*0770*/ 	.short	0x0100
        /*0772*/ 	.byte	0x06
	.zero		1


	//   ....[14]....
        /*0774*/ 	.word	0x00000660
        /*0778*/ 	.word	0x000000ff
        /*077c*/ 	.word	0x00022890
        /*0780*/ 	.short	0x0100
        /*0782*/ 	.byte	0x08
	.zero		1


	//   ....[15]....
        /*0784*/ 	.word	0x00000670
        /*0788*/ 	.word	0x000000ff
        /*078c*/ 	.word	0x000228a0
        /*0790*/ 	.short	0x0100
        /*0792*/ 	.byte	0x08
	.zero		1


	//   ....[16]....
        /*0794*/ 	.word	0x00000680
        /*0798*/ 	.word	0x000000ff
        /*079c*/ 	.word	0x00022898
        /*07a0*/ 	.short	0x0100
        /*07a2*/ 	.byte	0x08
	.zero		1


	//   ....[17]....
        /*07a4*/ 	.word	0x00000690
        /*07a8*/ 	.word	0x000000ff
        /*07ac*/ 	.word	0x000228a8
        /*07b0*/ 	.short	0x0100
        /*07b2*/ 	.byte	0x08
	.zero		1


	//   ....[18]....
        /*07b4*/ 	.word	0x000007d0
        /*07b8*/ 	.word	0x000000ff
        /*07bc*/ 	.word	0x000228b0
        /*07c0*/ 	.short	0x0100
        /*07c2*/ 	.byte	0x08
	.zero		1


	//   ....[19]....
        /*07c4*/ 	.word	0x000007e0
        /*07c8*/ 	.word	0x000000ff
        /*07cc*/ 	.word	0x000228c0
        /*07d0*/ 	.short	0x0100
        /*07d2*/ 	.byte	0x08
	.zero		1


	//   ....[20]....
        /*07d4*/ 	.word	0x000007f0
        /*07d8*/ 	.word	0x000000ff
        /*07dc*/ 	.word	0x000228b8
        /*07e0*/ 	.short	0x0100
        /*07e2*/ 	.byte	0x08
	.zero		1


	//   ....[21]....
        /*07e4*/ 	.word	0x00000800
        /*07e8*/ 	.word	0x000000ff
        /*07ec*/ 	.word	0x000228c8
        /*07f0*/ 	.short	0x0100
        /*07f2*/ 	.byte	0x08
	.zero		1


	//   ....[22]....
        /*07f4*/ 	.word	0x00001bf0
        /*07f8*/ 	.word	0x00000007
        /*07fc*/ 	.word	0x00022800
        /*0800*/ 	.short	0x010a
        /*0802*/ 	.byte	0x3f
	.zero		1


	//   ....[23]....
        /*0804*/ 	.word	0x00001cc0
        /*0808*/ 	.word	0x000000ff
        /*080c*/ 	.word	0x00022830
        /*0810*/ 	.short	0x010a
        /*0812*/ 	.byte	0x18
	.zero		1


	//   ....[24]....
        /*0814*/ 	.word	0x00001d00
        /*0818*/ 	.word	0x000000ff
        /*081c*/ 	.word	0x00022830
        /*0820*/ 	.short	0x010a
        /*0822*/ 	.byte	0x18
	.zero		1


	//   ....[25]....
        /*0824*/ 	.word	0x00002080
        /*0828*/ 	.word	0x000000ff
        /*082c*/ 	.word	0x00000000
        /*0830*/ 	.short	0x0101
        /*0832*/ 	.byte	0x05
	.zero		1


	//   ....[26]....
        /*0834*/ 	.word	0x00003fe0
        /*0838*/ 	.word	0x000000ff
        /*083c*/ 	.word	0x00022850
        /*0840*/ 	.short	0x010a
        /*0842*/ 	.byte	0x18
	.zero		1


	//   ....[27]....
        /*0844*/ 	.word	0x00004020
        /*0848*/ 	.word	0x000000ff
        /*084c*/ 	.word	0x00022850
        /*0850*/ 	.short	0x010a
        /*0852*/ 	.byte	0x18
	.zero		1


	//   ....[28]....
        /*0854*/ 	.word	0x00004370
        /*0858*/ 	.word	0x000000ff
        /*085c*/ 	.word	0x00000000
        /*0860*/ 	.short	0x0101
        /*0862*/ 	.byte	0x18
	.zero		1


	//   ....[29]....
        /*0864*/ 	.word	0x000046f0
        /*0868*/ 	.word	0x000000ff
        /*086c*/ 	.word	0x00022830
        /*0870*/ 	.short	0x010a
        /*0872*/ 	.byte	0x19
	.zero		1


	//   ....[30]....
        /*0874*/ 	.word	0x00004730
        /*0878*/ 	.word	0x000000ff
        /*087c*/ 	.word	0x00022830
        /*0880*/ 	.short	0x010a
        /*0882*/ 	.byte	0x19
	.zero		1


	//   ....[31]....
        /*0884*/ 	.word	0x00004980
        /*0888*/ 	.word	0x000000ff
        /*088c*/ 	.word	0x00000000
        /*0890*/ 	.short	0x0101
        /*0892*/ 	.byte	0x0a
	.zero		1


	//   ....[32]....
        /*0894*/ 	.word	0x00007270
        /*0898*/ 	.word	0x000000ff
        /*089c*/ 	.word	0x00022850
        /*08a0*/ 	.short	0x010a
        /*08a2*/ 	.byte	0x19
	.zero		1


	//   ....[33]....
        /*08a4*/ 	.word	0x000072c0
        /*08a8*/ 	.word	0x000000ff
        /*08ac*/ 	.word	0x00022850
        /*08b0*/ 	.short	0x010a
        /*08b2*/ 	.byte	0x19
	.zero		1


	//   ....[34]....
        /*08b4*/ 	.word	0x000075b0
        /*08b8*/ 	.word	0x000000ff
        /*08bc*/ 	.word	0x00000000
        /*08c0*/ 	.short	0x0101
        /*08c2*/ 	.byte	0x19
	.zero		1


	//   ....[35]....
        /*08c4*/ 	.word	0x00007990
        /*08c8*/ 	.word	0x000000ff
        /*08cc*/ 	.word	0x00022830
        /*08d0*/ 	.short	0x010a
        /*08d2*/ 	.byte	0x19
	.zero		1


	//   ....[36]....
        /*08d4*/ 	.word	0x000079d0
        /*08d8*/ 	.word	0x000000ff
        /*08dc*/ 	.word	0x00022830
        /*08e0*/ 	.short	0x010a
        /*08e2*/ 	.byte	0x19
	.zero		1


	//   ....[37]....
        /*08e4*/ 	.word	0x00007c00
        /*08e8*/ 	.word	0x000000ff
        /*08ec*/ 	.word	0x00000000
        /*08f0*/ 	.short	0x0101
        /*08f2*/ 	.byte	0x0a
	.zero		1


	//   ....[38]....
        /*08f4*/ 	.word	0x00009260
        /*08f8*/ 	.word	0x000000ff
        /*08fc*/ 	.word	0x00022850
        /*0900*/ 	.short	0x010a
        /*0902*/ 	.byte	0x19
	.zero		1


	//   ....[39]....
        /*0904*/ 	.word	0x000092b0
        /*0908*/ 	.word	0x000000ff
        /*090c*/ 	.word	0x00022850
        /*0910*/ 	.short	0x010a
        /*0912*/ 	.byte	0x19
	.zero		1


	//   ....[40]....
        /*0914*/ 	.word	0x00009580
        /*0918*/ 	.word	0x000000ff
        /*091c*/ 	.word	0x00000000
        /*0920*/ 	.short	0x0101
        /*0922*/ 	.byte	0x19
	.zero		1


	//   ....[41]....
        /*0924*/ 	.word	0x00009710
        /*0928*/ 	.word	0x000000ff
        /*092c*/ 	.word	0x00022830
        /*0930*/ 	.short	0x010a
        /*0932*/ 	.byte	0x18
	.zero		1


	//   ....[42]....
        /*0934*/ 	.word	0x00009750
        /*0938*/ 	.word	0x000000ff
        /*093c*/ 	.word	0x00022830
        /*0940*/ 	.short	0x010a
        /*0942*/ 	.byte	0x18
	.zero		1


	//   ....[43]....
        /*0944*/ 	.word	0x00009990
        /*0948*/ 	.word	0x000000ff
        /*094c*/ 	.word	0x00000000
        /*0950*/ 	.short	0x0101
        /*0952*/ 	.byte	0x0a
	.zero		1


	//   ....[44]....
        /*0954*/ 	.word	0x0000c280
        /*0958*/ 	.word	0x000000ff
        /*095c*/ 	.word	0x00022850
        /*0960*/ 	.short	0x010a
        /*0962*/ 	.byte	0x18
	.zero		1


	//   ....[45]....
        /*0964*/ 	.word	0x0000c2d0
        /*0968*/ 	.word	0x000000ff
        /*096c*/ 	.word	0x00022850
        /*0970*/ 	.short	0x010a
        /*0972*/ 	.byte	0x18
	.zero		1


	//   ....[46]....
        /*0974*/ 	.word	0x0000c5c0
        /*0978*/ 	.word	0x000000ff
        /*097c*/ 	.word	0x00000000
        /*0980*/ 	.short	0x0101
        /*0982*/ 	.byte	0x18
	.zero		1


	//   ....[47]....
        /*0984*/ 	.word	0x0000e840
        /*0988*/ 	.word	0x000000b0
        /*098c*/ 	.word	0x00000000
        /*0990*/ 	.short	0x0101
        /*0992*/ 	.byte	0x3f
	.zero		1


	//   ....[48]....
        /*0994*/ 	.word	0x00010f30
        /*0998*/ 	.word	0x00000016
        /*099c*/ 	.word	0x00022840
        /*09a0*/ 	.short	0x010a
        /*09a2*/ 	.byte	0x3f
	.zero		1


	//   ....[49]....
        /*09a4*/ 	.word	0x00011430
        /*09a8*/ 	.word	0x00000016
        /*09ac*/ 	.word	0x00022830
        /*09b0*/ 	.short	0x0107
        /*09b2*/ 	.byte	0x3f
	.zero		1


	//   ....[50]....
        /*09b4*/ 	.word	0x00011500
        /*09b8*/ 	.word	0x00000016
        /*09bc*/ 	.word	0x00022830
        /*09c0*/ 	.short	0x0101
        /*09c2*/ 	.byte	0x3f
	.zero		1


	//   ....[51]....
        /*09c4*/ 	.word	0x00011d70
        /*09c8*/ 	.word	0x00000011
        /*09cc*/ 	.word	0x00022800
        /*09d0*/ 	.short	0x0107
        /*09d2*/ 	.byte	0x3f
	.zero		1


	//   ....[52]....
        /*09d4*/ 	.word	0x00011e60
        /*09d8*/ 	.word	0x00000011
        /*09dc*/ 	.word	0x00022800
        /*09e0*/ 	.short	0x0101
        /*09e2*/ 	.byte	0x3f
	.zero		1


	//   ....[53]....
        /*09e4*/ 	.word	0x00011e80
        /*09e8*/ 	.word	0x00000011
        /*09ec*/ 	.word	0x00022820
        /*09f0*/ 	.short	0x010a
        /*09f2*/ 	.byte	0x3f
	.zero		1


	//   ....[54]....
        /*09f4*/ 	.word	0x00011f10
        /*09f8*/ 	.word	0x00000016
        /*09fc*/ 	.word	0x00022860
        /*0a00*/ 	.short	0x010a
        /*0a02*/ 	.byte	0x3f
	.zero		1


	//   ....[55]....
        /*0a04*/ 	.word	0x00012600
        /*0a08*/ 	.word	0x00000016
        /*0a0c*/ 	.word	0x00022850
        /*0a10*/ 	.short	0x0107
        /*0a12*/ 	.byte	0x3f
	.zero		1


	//   ....[56]....
        /*0a14*/ 	.word	0x000126d0
        /*0a18*/ 	.word	0x00000016
        /*0a1c*/ 	.word	0x00022850
        /*0a20*/ 	.short	0x0101
        /*0a22*/ 	.byte	0x3f
	.zero		1


	//   ....[57]....
        /*0a24*/ 	.word	0x00012a00
        /*0a28*/ 	.word	0x0000000a
        /*0a2c*/ 	.word	0x00022840
        /*0a30*/ 	.short	0x010a
        /*0a32*/ 	.byte	0x3f
	.zero		1


	//   ....[58]....
        /*0a34*/ 	.word	0x00012dd0
        /*0a38*/ 	.word	0x0000000a
        /*0a3c*/ 	.word	0x00022830
        /*0a40*/ 	.short	0x0107
        /*0a42*/ 	.byte	0x3f
	.zero		1


	//   ....[59]....
        /*0a44*/ 	.word	0x00012e90
        /*0a48*/ 	.word	0x0000000a
        /*0a4c*/ 	.word	0x00022830
        /*0a50*/ 	.short	0x0101
        /*0a52*/ 	.byte	0x3f
	.zero		1


	//   ....[60]....
        /*0a54*/ 	.word	0x00012ec0
        /*0a58*/ 	.word	0x0000000a
        /*0a5c*/ 	.word	0x00022860
        /*0a60*/ 	.short	0x010a
        /*0a62*/ 	.byte	0x3f
	.zero		1


	//   ....[61]....
        /*0a64*/ 	.word	0x000133e0
        /*0a68*/ 	.word	0x0000000a
        /*0a6c*/ 	.word	0x00022850
        /*0a70*/ 	.short	0x0107
        /*0a72*/ 	.byte	0x3f
	.zero		1


	//   ....[62]....
        /*0a74*/ 	.word	0x000134a0
        /*0a78*/ 	.word	0x0000000a
        /*0a7c*/ 	.word	0x00022850
        /*0a80*/ 	.short	0x0101
        /*0a82*/ 	.byte	0x3f
	.zero		1


	//   ....[63]....
        /*0a84*/ 	.word	0x00013880
        /*0a88*/ 	.word	0x00000005
        /*0a8c*/ 	.word	0x00022820
        /*0a90*/ 	.short	0x010a
        /*0a92*/ 	.byte	0x3f
	.zero		1


	//   ....[64]....
        /*0a94*/ 	.word	0x00013a00
        /*0a98*/ 	.word	0x00000003
        /*0a9c*/ 	.word	0x00022840
        /*0aa0*/ 	.short	0x010a
        /*0aa2*/ 	.byte	0x3f
	.zero		1


	//   ....[65]....
        /*0aa4*/ 	.word	0x00013aa0
        /*0aa8*/ 	.word	0x00000005
        /*0aac*/ 	.word	0x00022840
        /*0ab0*/ 	.short	0x010a
        /*0ab2*/ 	.byte	0x3f
	.zero		1


	//   ....[66]....
        /*0ab4*/ 	.word	0x00013ae0
        /*0ab8*/ 	.word	0x00000003
        /*0abc*/ 	.word	0x00022860
        /*0ac0*/ 	.short	0x010a
        /*0ac2*/ 	.byte	0x3f
	.zero		1


	//   ....[67]....
        /*0ac4*/ 	.word	0x00013b20
        /*0ac8*/ 	.word	0x00000005
        /*0acc*/ 	.word	0x00022860
        /*0ad0*/ 	.short	0x010a
        /*0ad2*/ 	.byte	0x3f
	.zero		1


	//   ....[68]....
        /*0ad4*/ 	.word	0x00013b80
        /*0ad8*/ 	.word	0x00000007
        /*0adc*/ 	.word	0x00022800
        /*0ae0*/ 	.short	0x010a
        /*0ae2*/ 	.byte	0x3f
	.zero		1


	//   ....[69]....
        /*0ae4*/ 	.word	0x00013be0
        /*0ae8*/ 	.word	0x00000000
        /*0aec*/ 	.word	0x00022830
        /*0af0*/ 	.short	0x010a
        /*0af2*/ 	.byte	0x3f
	.zero		1


	//   ....[70]....
        /*0af4*/ 	.word	0x00013c40
        /*0af8*/ 	.word	0x0000000a
        /*0afc*/ 	.word	0x00022850
        /*0b00*/ 	.short	0x010a
        /*0b02*/ 	.byte	0x3f
	.zero		1


	//   ....[71]....
        /*0b04*/ 	.word	0x00013ca0
        /*0b08*/ 	.word	0x00000003
        /*0b0c*/ 	.word	0x00022830
        /*0b10*/ 	.short	0x010a
        /*0b12*/ 	.byte	0x3f
	.zero		1


	//   ....[72]....
        /*0b14*/ 	.word	0x00013d00
        /*0b18*/ 	.word	0x0000000b
        /*0b1c*/ 	.word	0x00022850
        /*0b20*/ 	.short	0x010a
        /*0b22*/ 	.byte	0x3f
	.zero		1


	//   ....[73]....
        /*0b24*/ 	.word	0x00013d60
        /*0b28*/ 	.word	0x00000003
        /*0b2c*/ 	.word	0x00022830
        /*0b30*/ 	.short	0x010a
        /*0b32*/ 	.byte	0x3f
	.zero		1


	//   ....[74]....
        /*0b34*/ 	.word	0x00013dc0
        /*0b38*/ 	.word	0x00000009
        /*0b3c*/ 	.word	0x00022850
        /*0b40*/ 	.short	0x010a
        /*0b42*/ 	.byte	0x3f
	.zero		1


	//   ....[75]....
        /*0b44*/ 	.word	0x00013e20
        /*0b48*/ 	.word	0x00000003
        /*0b4c*/ 	.word	0x00022830
        /*0b50*/ 	.short	0x010a
        /*0b52*/ 	.byte	0x3f
	.zero		1


	//   ....[76]....
        /*0b54*/ 	.word	0x00013e80
        /*0b58*/ 	.word	0x00000009
        /*0b5c*/ 	.word	0x00022850
        /*0b60*/ 	.short	0x010a
        /*0b62*/ 	.byte	0x3f
	.zero		1


	//   ....[77]....
        /*0b64*/ 	.word	0x00013f80
        /*0b68*/ 	.word	0x00000016
        /*0b6c*/ 	.word	0x00022840
        /*0b70*/ 	.short	0x010a
        /*0b72*/ 	.byte	0x3f
	.zero		1


	//   ....[78]....
        /*0b74*/ 	.word	0x00014f50
        /*0b78*/ 	.word	0x00000011
        /*0b7c*/ 	.word	0x00022820
        /*0b80*/ 	.short	0x010a
        /*0b82*/ 	.byte	0x3f
	.zero		1


	//   ....[79]....
        /*0b84*/ 	.word	0x00014fa0
        /*0b88*/ 	.word	0x00000016
        /*0b8c*/ 	.word	0x00022860
        /*0b90*/ 	.short	0x010a
        /*0b92*/ 	.byte	0x3f
	.zero		1


	//   ....[80]....
        /*0b94*/ 	.word	0x00015900
        /*0b98*/ 	.word	0x0000000a
        /*0b9c*/ 	.word	0x00022840
        /*0ba0*/ 	.short	0x010a
        /*0ba2*/ 	.byte	0x3f
	.zero		1


	//   ....[81]....
        /*0ba4*/ 	.word	0x00015f90
        /*0ba8*/ 	.word	0x0000000a
        /*0bac*/ 	.word	0x00022860
        /*0bb0*/ 	.short	0x010a
        /*0bb2*/ 	.byte	0x3f
	.zero		1


	//   ....[82]....
        /*0bb4*/ 	.word	0x000167a0
        /*0bb8*/ 	.word	0x00000005
        /*0bbc*/ 	.word	0x00022820
        /*0bc0*/ 	.short	0x010a
        /*0bc2*/ 	.byte	0x3f
	.zero		1


	//   ....[83]....
        /*0bc4*/ 	.word	0x00016940
        /*0bc8*/ 	.word	0x00000003
        /*0bcc*/ 	.word	0x00022840
        /*0bd0*/ 	.short	0x010a
        /*0bd2*/ 	.byte	0x3f
	.zero		1


	//   ....[84]....
        /*0bd4*/ 	.word	0x00016990
        /*0bd8*/ 	.word	0x00000005
        /*0bdc*/ 	.word	0x00022840
        /*0be0*/ 	.short	0x010a
        /*0be2*/ 	.byte	0x3f
	.zero		1


	//   ....[85]....
        /*0be4*/ 	.word	0x000169e0
        /*0be8*/ 	.word	0x00000003
        /*0bec*/ 	.word	0x00022860
        /*0bf0*/ 	.short	0x010a
        /*0bf2*/ 	.byte	0x3f
	.zero		1


	//----- nvinfo : EIATTR_NUM_MBARRIERS
	.align		4
.L_1300:
        /*0bf4*/ 	.byte	0x03, 0x38
        /*0bf6*/ 	.short	0x0016


	//----- nvinfo : EIATTR_EXIT_INSTR_OFFSETS
	.align		4
        /*0bf8*/ 	.byte	0x04, 0x1c
        /*0bfa*/ 	.short	(.L_1302 - .L_1301)


	//   ....[0]....
.L_1301:
        /*0bfc*/ 	.word	0x00000960


	//   ....[1]....
        /*0c00*/ 	.word	0x0000f970


	//   ....[2]....
        /*0c04*/ 	.word	0x00013b70


	//----- nvinfo : EIATTR_MAX_THREADS
	.align		4
.L_1302:
        /*0c08*/ 	.byte	0x04, 0x05
        /*0c0a*/ 	.short	(.L_1304 - .L_1303)
.L_1303:
        /*0c0c*/ 	.word	0x00000180
        /*0c10*/ 	.word	0x00000001
        /*0c14*/ 	.word	0x00000001


	//----- nvinfo : EIATTR_CRS_STACK_SIZE
	.align		4
.L_1304:
        /*0c18*/ 	.byte	0x04, 0x1e
        /*0c1a*/ 	.short	(.L_1306 - .L_1305)
.L_1305:
        /*0c1c*/ 	.word	0x00000000


	//----- nvinfo : EIATTR_CBANK_PARAM_SIZE
	.align		4
.L_1306:
        /*0c20*/ 	.byte	0x03, 0x19
        /*0c22*/ 	.short	0x0af0


	//----- nvinfo : EIATTR_PARAM_CBANK
	.align		4
        /*0c24*/ 	.byte	0x04, 0x0a
        /*0c26*/ 	.short	(.L_1308 - .L_1307)
	.align		4
.L_1307:
        /*0c28*/ 	.word	index@(.nv.constant0._ZN7cutlass13device_kernelIN5flash11enable_sm90INS1_16FlashAttnFwdSm90INS1_25CollectiveMainloopFwdSm90ILi2EN4cute5tupleIJNS5_1CILi1EEES8_S8_EEENS6_IJNS7_ILi128EEENS7_ILi96EEENS7_ILi64EEEEEELi256ENS_6half_tEfNS_4arch4Sm90ELb0ELb1ELb0ELb0ELb1ELb0ELb0ELb1ELb0ELb1ELb0ELb0EEENS1_21CollectiveEpilogueFwdINS6_IJSA_NS7_ILi256EEESB_EEES9_SE_SG_Li256ELb0ELb1ELb0ELb0EEENS1_30DynamicPersistentTileSchedulerILi256ELi128ELb0ELb1ELb1EEEEEEEEEvNT_6ParamsE)
        /*0c2c*/ 	.short	0x0210
        /*0c2e*/ 	.short	0x0af0


	//----- nvinfo : EIATTR_SW_WAR
	.align		4
.L_1308:
        /*0c30*/ 	.byte	0x04, 0x36
        /*0c32*/ 	.short	(.L_1310 - .L_1309)
.L_1309:
        /*0c34*/ 	.word	0x00000008
.L_1310:


//--------------------- .nv.info._ZN7cutlass13device_kernelIN5flash11enable_sm90INS1_16FlashAttnFwdSm90INS1_25CollectiveMainloopFwdSm90ILi2EN4cute5tupleIJNS5_1CILi1EEES8_S8_EEENS6_IJNS7_ILi128EEENS7_ILi96EEENS7_ILi64EEEEEELi256ENS_6half_tEfNS_4arch4Sm90ELb0ELb1ELb0ELb0ELb1ELb0ELb1ELb1ELb0ELb1ELb0ELb0EEENS1_21CollectiveEpilogueFwdINS6_IJSA_NS7_ILi256EEESB_EEES9_SE_SG_Li256ELb0ELb1ELb0ELb0EEENS1_30DynamicPersistentTileSchedulerILi256ELi128ELb0ELb1ELb1EEEEEEEEEvNT_6ParamsE --------------------------
	.section	.nv.info._ZN7cutlass13device_kernelIN5flash11enable_sm90INS1_16FlashAttnFwdSm90INS1_25CollectiveMainloopFwdSm90ILi2EN4cute5tupleIJNS5_1CILi1EEES8_S8_EEENS6_IJNS7_ILi128EEENS7_ILi96EEENS7_ILi64EEEEEELi256ENS_6half_tEfNS_4arch4Sm90ELb0ELb1ELb0ELb0ELb1ELb0ELb1ELb1ELb0ELb1ELb0ELb0EEENS1_21CollectiveEpilogueFwdINS6_IJSA_NS7_ILi256EEESB_EEES9_SE_SG_Li256ELb0ELb1ELb0ELb0EEENS1_30DynamicPersistentTileSchedulerILi256ELi128ELb0ELb1ELb1EEEEEEEEEvNT_6ParamsE,"",@"SHT_CUDA_INFO"
	.sectionflags	@""
	.align	4


	//----- nvinfo : EIATTR_CUDA_API_VERSION
	.align		4
        /*0000*/ 	.byte	0x04, 0x37
        /*0002*/ 	.short	(.L_1312 - .L_1311)
.L_1311:
        /*0004*/ 	.word	0x00000082


	//----- nvinfo : EIATTR_KPARAM_INFO
	.align		4
.L_1312:
        /*0008*/ 	.byte	0x04, 0x17
        /*000a*/ 	.short	(.L_1314 - .L_1313)
.L_1313:
        /*000c*/ 	.word	0x00000000
        /*0010*/ 	.short	0x0000
        /*0012*/ 	.short	0x0070
        /*0014*/ 	.byte	0x00, 0xf0, 0x01, 0x2e


	//----- nvinfo : EIATTR_SPARSE_MMA_MASK
	.align		4
.L_1314:
        /*0018*/ 	.byte	0x03, 0x50
        /*001a*/ 	.short	0x0000


	//----- nvinfo : EIATTR_MAXREG_COUNT
	.align		4
        /*001c*/ 	.byte	0x03, 0x1b
        /*001e*/ 	.short	0x00a8


	//----- nvinfo : EIATTR_NUM_BARRIERS
	.align		4
        /*0020*/ 	.byte	0x02, 0x4c
        /*0022*/ 	.byte	0x10
	.zero		1


	//----- nvinfo : EIATTR_EXTERNS
	.align		4
        /*0024*/ 	.byte	0x04, 0x0f
        /*0026*/ 	.short	(.L_1316 - .L_1315)


	//   ....[0]....
	.align		4
.L_1315:
        /*0028*/ 	.word	index@(__assertfail)


	//----- nvinfo : EIATTR_ANNOTATIONS
	.align		4
.L_1316:
        /*002c*/ 	.byte	0x04, 0x55
        /*002e*/ 	.short	(.L_1318 - .L_1317)


	//   ....[0]....
.L_1317:
        /* <DEDUP_REMOVED lines=14> */


	//----- nvinfo : EIATTR_MERCURY_ISA_VERSION
	.align		4
.L_1318:
        /*0100*/ 	.byte	0x03, 0x5f
        /*0102*/ 	.short	0x0101


	//----- nvinfo : EIATTR_INT_WARP_WIDE_INSTR_OFFSETS
	.align		4
        /*0104*/ 	.byte	0x04, 0x31
        /*0106*/ 	.short	(.L_1320 - .L_1319)


	//   ....[0]....
.L_1319:
        /*0108*/ 	.word	0x000000c0


	//   ....[1]....
        /*010c*/ 	.word	0x000000d0


	//   ....[2]....
        /*0110*/ 	.word	0x000000e0


	//   ....[3]....
        /*0114*/ 	.word	0x00000180


	//   ....[4]....
        /*0118*/ 	.word	0x00022720


	//   ....[5]....
        /*011c*/ 	.word	0x000227b0


	//   ....[6]....
        /*0120*/ 	.word	0x000262d0


	//   ....[7]....
        /*0124*/ 	.word	0x00026360


	//----- nvinfo : EIATTR_COOP_GROUP_MASK_REGIDS
	.align		4
.L_1320:
        /*0128*/ 	.byte	0x04, 0x29
        /*012a*/ 	.short	(.L_1322 - .L_1321)


	//   ....[0]....
.L_1321:
        /*012c*/ 	.word	0xffffffff


	//   ....[1]....
        /*0130*/ 	.word	0xffffffff


	//   ....[2]....
        /*0134*/ 	.word	0xffffffff


	//   ....[3]....
        /*0138*/ 	.word	0xffffffff


	//   ....[4]....
        /*013c*/ 	.word	0xffffffff


	//   ....[5]....
        /*0140*/ 	.word	0xffffffff


	//   ....[6]....
        /*0144*/ 	.word	0xffffffff


	//   ....[7]....
        /*0148*/ 	.word	0xffffffff


	//   ....[8]....
        /*014c*/ 	.word	0xffffffff


	//   ....[9]....
        /*0150*/ 	.word	0xffffffff


	//   ....[10]....
        /*0154*/ 	.word	0xffffffff


	//   ....[11]....
        /*0158*/ 	.word	0xffffffff


	//   ....[12]....
        /*015c*/ 	.word	0xffffffff


	//   ....[13]....
        /*0160*/ 	.word	0xffffffff


	//   ....[14]....
        /*0164*/ 	.word	0xffffffff


	//   ....[15]....
        /*0168*/ 	.word	0xffffffff


	//   ....[16]....
        /*016c*/ 	.word	0xffffffff


	//   ....[17]....
        /*0170*/ 	.word	0xffffffff


	//   ....[18]....
        /*0174*/ 	.word	0xffffffff


	//   ....[19]....
        /*0178*/ 	.word	0xffffffff


	//   ....[20]....
        /*017c*/ 	.word	0xffffffff


	//   ....[21]....
        /*0180*/ 	.word	0xffffffff


	//   ....[22]....
        /*0184*/ 	.word	0xffffffff


	//   ....[23]....
        /*0188*/ 	.word	0xffffffff


	//   ....[24]....
        /*018c*/ 	.word	0xffffffff


	//   ....[25]....
        /*0190*/ 	.word	0xffffffff


	//   ....[26]....
        /*0194*/ 	.word	0xffffffff


	//   ....[27]....
        /*0198*/ 	.word	0xffffffff


	//   ....[28]....
        /*019c*/ 	.word	0xffffffff


	//   ....[29]....
        /*01a0*/ 	.word	0xffffffff


	//   ....[30]....
        /*01a4*/ 	.word	0xffffffff


	//   ....[31]....
        /*01a8*/ 	.word	0xffffffff


	//   ....[32]....
        /*01ac*/ 	.word	0xffffffff


	//   ....[33]....
        /*01b0*/ 	.word	0xffffffff


	//   ....[34]....
        /*01b4*/ 	.word	0xffffffff


	//   ....[35]....
        /*01b8*/ 	.word	0xffffffff


	//   ....[36]....
        /*01bc*/ 	.word	0xffffffff


	//   ....[37]....
        /*01c0*/ 	.word	0xffffffff


	//   ....[38]....
        /*01c4*/ 	.word	0xffffffff


	//   ....[39]....
        /*01c8*/ 	.word	0xffffffff


	//   ....[40]....
        /*01cc*/ 	.word	0xffffffff


	//   ....[41]....
        /*01d0*/ 	.word	0xffffffff


	//   ....[42]....
        /*01d4*/ 	.word	0xffffffff


	//   ....[43]....
        /*01d8*/ 	.word	0xffffffff


	//   ....[44]....
        /*01dc*/ 	.word	0xffffffff


	//   ....[45]....
        /*01e0*/ 	.word	0xffffffff


	//   ....[46]....
        /*01e4*/ 	.word	0xffffffff


	//   ....[47]....
        /*01e8*/ 	.word	0xffffffff


	//   ....[48]....
        /*01ec*/ 	.word	0xffffffff


	//   ....[49]....
        /*01f0*/ 	.word	0xffffffff


	//   ....[50]....
        /*01f4*/ 	.word	0xffffffff


	//   ....[51]....
        /*01f8*/ 	.word	0xffffffff


	//   ....[52]....
        /*01fc*/ 	.word	0xffffffff


	//   ....[53]....
        /*0200*/ 	.word	0xffffffff


	//   ....[54]....
        /*0204*/ 	.word	0xffffffff


	//   ....[55]....
        /*0208*/ 	.word	0xffffffff


	//   ....[56]....
        /*020c*/ 	.word	0xffffffff


	//   ....[57]....
        /*0210*/ 	.word	0xffffffff


	//   ....[58]....
        /*0214*/ 	.word	0xffffffff


	//   ....[59]....
        /*0218*/ 	.word	0xffffffff


	//   ....[60]....
        /*021c*/ 	.word	0xffffffff


	//   ....[61]....
        /*0220*/ 	.word	0xffffffff


	//   ....[62]....
        /*0224*/ 	.word	0xffffffff


	//   ....[63]....
        /*0228*/ 	.word	0xffffffff


	//   ....[64]....
        /*022c*/ 	.word	0xffffffff


	//   ....[65]....
        /*0230*/ 	.word	0xffffffff


	//   ....[66]....
        /*0234*/ 	.word	0xffffffff


	//   ....[67]....
        /*0238*/ 	.word	0xffffffff


	//   ....[68]....
        /*023c*/ 	.word	0xffffffff


	//   ....[69]....
        /*0240*/ 	.word	0xffffffff


	//   ....[70]....
        /*0244*/ 	.word	0xffffffff


	//   ....[71]....
        /*0248*/ 	.word	0xffffffff


	//   ....[72]....
        /*024c*/ 	.word	0xffffffff


	//   ....[73]....
        /*0250*/ 	.word	0xffffffff


	//   ....[74]....
        /*0254*/ 	.word	0xffffffff


	//   ....[75]....
        /*0258*/ 	.word	0xffffffff


	//   ....[76]....
        /*025c*/ 	.word	0xffffffff


	//   ....[77]....
        /*0260*/ 	.word	0xffffffff


	//   ....[78]....
        /*0264*/ 	.word	0xffffffff


	//   ....[79]....
        /*0268*/ 	.word	0xffffffff


	//   ....[80]....
        /*026c*/ 	.word	0xffffffff


	//   ....[81]....
        /*0270*/ 	.word	0xffffffff


	//   ....[82]....
        /*0274*/ 	.word	0xffffffff


	//   ....[83]....
        /*0278*/ 	.word	0xffffffff


	//   ....[84]....
        /*027c*/ 	.word	0xffffffff


	//   ....[85]....
        /*0280*/ 	.word	0xffffffff


	//   ....[86]....
        /*0284*/ 	.word	0xffffffff


	//   ....[87]....
        /*0288*/ 	.word	0xffffffff


	//   ....[88]....
        /*028c*/ 	.word	0xffffffff


	//   ....[89]....
        /*0290*/ 	.word	0xffffffff


	//   ....[90]....
        /*0294*/ 	.word	0xffffffff


	//   ....[91]....
        /*0298*/ 	.word	0xffffffff


	//   ....[92]....
        /*029c*/ 	.word	0xffffffff


	//   ....[93]....
        /*02a0*/ 	.word	0xffffffff


	//   ....[94]....
        /*02a4*/ 	.word	0xffffffff


	//   ....[95]....
        /*02a8*/ 	.word	0xffffffff


	//   ....[96]....
        /*02ac*/ 	.word	0xffffffff


	//   ....[97]....
        /*02b0*/ 	.word	0xffffffff


	//   ....[98]....
        /*02b4*/ 	.word	0xffffffff


	//   ....[99]....
        /*02b8*/ 	.word	0xffffffff


	//   ....[100]....
        /*02bc*/ 	.word	0xffffffff


	//   ....[101]....
        /*02c0*/ 	.word	0xffffffff


	//   ....[102]....
        /*02c4*/ 	.word	0xffffffff


	//   ....[103]....
        /*02c8*/ 	.word	0xffffffff


	//   ....[104]....
        /*02cc*/ 	.word	0xffffffff


	//   ....[105]....
        /*02d0*/ 	.word	0xffffffff


	//   ....[106]....
        /*02d4*/ 	.word	0xffffffff


	//   ....[107]....
        /*02d8*/ 	.word	0xffffffff


	//   ....[108]....
        /*02dc*/ 	.word	0xffffffff


	//   ....[109]....
        /*02e0*/ 	.word	0xffffffff


	//   ....[110]....
        /*02e4*/ 	.word	0xffffffff


	//   ....[111]....
        /*02e8*/ 	.word	0xffffffff


	//   ....[112]....
        /*02ec*/ 	.word	0xffffffff


	//   ....[113]....
        /*02f0*/ 	.word	0xffffffff


	//   ....[114]....
        /*02f4*/ 	.word	0xffffffff


	//   ....[115]....
        /*02f8*/ 	.word	0xffffffff


	//   ....[116]....
        /*02fc*/ 	.word	0xffffffff


	//   ....[117]....
        /*0300*/ 	.word	0xffffffff


	//   ....[118]....
        /*0304*/ 	.word	0xffffffff


	//   ....[119]....
        /*0308*/ 	.word	0xffffffff


	//   ....[120]....
        /*030c*/ 	.word	0xffffffff


	//   ....[121]....
        /*0310*/ 	.word	0xffffffff


	//   ....[122]....
        /*0314*/ 	.word	0xffffffff


	//   ....[123]....
        /*0318*/ 	.word	0xffffffff


	//   ....[124]....
        /*031c*/ 	.word	0xffffffff


	//   ....[125]....
        /*0320*/ 	.word	0xffffffff


	//   ....[126]....
        /*0324*/ 	.word	0xffffffff


	//   ....[127]....
        /*0328*/ 	.word	0xffffffff


	//   ....[128]....
        /*032c*/ 	.word	0xffffffff


	//   ....[129]....
        /*0330*/ 	.word	0xffffffff


	//   ....[130]....
        /*0334*/ 	.word	0x0500000f


	//   ....[131]....
        /*0338*/ 	.word	0x0500000f


	//   ....[132]....
        /*033c*/ 	.word	0x0500000f


	//   ....[133]....
        /*0340*/ 	.word	0x0500000f


	//   ....[134]....
        /*0344*/ 	.word	0x0500000f


	//   ....[135]....
        /*0348*/ 	.word	0x0500000f


	//   ....[136]....
        /*034c*/ 	.word	0x0500000f


	//   ....[137]....
        /*0350*/ 	.word	0x0500000f


	//   ....[138]....
        /*0354*/ 	.word	0x0500000f


	//   ....[139]....
        /*0358*/ 	.word	0x0500000f


	//   ....[140]....
        /*035c*/ 	.word	0x0500000f


	//   ....[141]....
        /*0360*/ 	.word	0x0500000f


	//   ....[142]....
        /*0364*/ 	.word	0x0500000f


	//   ....[143]....
        /*0368*/ 	.word	0x0500000f


	//   ....[144]....
        /*036c*/ 	.word	0x0500000f


	//   ....[145]....
        /*0370*/ 	.word	0x0500000f


	//   ....[146]....
        /*0374*/ 	.word	0x0500000f


	//   ....[147]....
        /*0378*/ 	.word	0x0500000f


	//   ....[148]....
        /*037c*/ 	.word	0x0500000f


	//   ....[149]....
        /*0380*/ 	.word	0x0500000f


	//   ....[150]....
        /*0384*/ 	.word	0x0500000f


	//   ....[151]....
        /*0388*/ 	.word	0x0500000f


	//   ....[152]....
        /*038c*/ 	.word	0x0500000f


	//   ....[153]....
        /*0390*/ 	.word	0x0500000f


	//   ....[154]....
        /*0394*/ 	.word	0x0500000f


	//   ....[155]....
        /*0398*/ 	.word	0x0500000f


	//   ....[156]....
        /*039c*/ 	.word	0x0500000f


	//   ....[157]....
        /*03a0*/ 	.word	0x0500000f


	//   ....[158]....
        /*03a4*/ 	.word	0x0500000f


	//   ....[159]....
        /*03a8*/ 	.word	0x0500000f


	//   ....[160]....
        /*03ac*/ 	.word	0x0500000f


	//   ....[161]....
        /*03b0*/ 	.word	0x0500000f


	//   ....[162]....
        /*03b4*/ 	.word	0x0500000f


	//   ....[163]....
        /*03b8*/ 	.word	0x0500000f


	//   ....[164]....
        /*03bc*/ 	.word	0x0500000f


	//   ....[165]....
        /*03c0*/ 	.word	0x0500000f


	//   ....[166]....
        /*03c4*/ 	.word	0x0500000f


	//   ....[167]....
        /*03c8*/ 	.word	0x0500000f


	//   ....[168]....
        /*03cc*/ 	.word	0x0500000f


	//   ....[169]....
        /*03d0*/ 	.word	0x0500000f


	//   ....[170]....
        /*03d4*/ 	.word	0x0500000f


	//   ....[171]....
        /*03d8*/ 	.word	0x0500000f


	//   ....[172]....
        /*03dc*/ 	.word	0x0500000f


	//   ....[173]....
        /*03e0*/ 	.word	0x0500000f


	//   ....[174]....
        /*03e4*/ 	.word	0x0500000f


	//   ....[175]....
        /*03e8*/ 	.word	0x0500000f


	//   ....[176]....
        /*03ec*/ 	.word	0x0500000f


	//   ....[177]....
        /*03f0*/ 	.word	0x0500000f


	//   ....[178]....
        /*03f4*/ 	.word	0x0500000f


	//   ....[179]....
        /*03f8*/ 	.word	0x0500000f


	//   ....[180]....
        /*03fc*/ 	.word	0x0500000f


	//   ....[181]....
        /*0400*/ 	.word	0x0500000f


	//   ....[182]....
        /*0404*/ 	.word	0x0500000f


	//   ....[183]....
        /*0408*/ 	.word	0x0500000f


	//   ....[184]....
        /*040c*/ 	.word	0x0500000f


	//   ....[185]....
        /*0410*/ 	.word	0x0500000f


	//   ....[186]....
        /*0414*/ 	.word	0x0500000f


	//   ....[187]....
        /*0418*/ 	.word	0x0500000f


	//   ....[188]....
        /*041c*/ 	.word	0x0500000f


	//   ....[189]....
        /*0420*/ 	.word	0x0500000f


	//   ....[190]....
        /*0424*/ 	.word	0x0500000f


	//   ....[191]....
        /*0428*/ 	.word	0x0500000f


	//   ....[192]....
        /*042c*/ 	.word	0x0500000f


	//   ....[193]....
        /*0430*/ 	.word	0x0500000f


	//   ....[194]....
        /*0434*/ 	.word	0x0500000f


	//   ....[195]....
        /*0438*/ 	.word	0x0500000f


	//   ....[196]....
        /*043c*/ 	.word	0x0500000f


	//   ....[197]....
        /*0440*/ 	.word	0x0500000f


	//   ....[198]....
        /*0444*/ 	.word	0x0500000f


	//   ....[199]....
        /*0448*/ 	.word	0x0500000f


	//   ....[200]....
        /*044c*/ 	.word	0x0500000f


	//   ....[201]....
        /*0450*/ 	.word	0x0500000f


	//   ....[202]....
        /*0454*/ 	.word	0x0500000f


	//   ....[203]....
        /*0458*/ 	.word	0x0500000f


	//   ....[204]....
        /*045c*/ 	.word	0x0500000f


	//   ....[205]....
        /*0460*/ 	.word	0x0500000f


	//   ....[206]....
        /*0464*/ 	.word	0x0500000f


	//   ....[207]....
        /*0468*/ 	.word	0x0500000f


	//   ....[208]....
        /*046c*/ 	.word	0x0500000f


	//   ....[209]....
        /*0470*/ 	.word	0x0500000f


	//   ....[210]....
        /*0474*/ 	.word	0x0500000f


	//   ....[211]....
        /*0478*/ 	.word	0x0500000f


	//   ....[212]....
        /*047c*/ 	.word	0x0500000f


	//   ....[213]....
        /*0480*/ 	.word	0xffffffff


	//   ....[214]....
        /*0484*/ 	.word	0xffffffff


	//   ....[215]....
        /*0488*/ 	.word	0xffffffff


	//   ....[216]....
        /*048c*/ 	.word	0xffffffff


	//   ....[217]....
        /*0490*/ 	.word	0xffffffff


	//   ....[218]....
        /*0494*/ 	.word	0xffffffff


	//----- nvinfo : EIATTR_COOP_GROUP_INSTR_OFFSETS
	.align		4
.L_1322:
        /*0498*/ 	.byte	0x04, 0x28
        /*049a*/ 	.short	(.L_1324 - .L_1323)


	//   ....[0]....
.L_1323:
        /*049c*/ 	.word	0x00000080


	//   ....[1]....
        /*04a0*/ 	.word	0x00000090


	//   ....[2]....
        /*04a4*/ 	.word	0x000002f0


	//   ....[3]....
        /*04a8*/ 	.word	0x00000450


	//   ....[4]....
        /*04ac*/ 	.word	0x00000570


	//   ....[5]....
        /*04b0*/ 	.word	0x000006d0


	//   ....[6]....
        /*04b4*/ 	.word	0x00002010


	//   ....[7]....
        /*04b8*/ 	.word	0x00004270


	//   ....[8]....
        /*04bc*/ 	.word	0x000044d0


	//   ....[9]....
        /*04c0*/ 	.word	0x00005b10


	//   ....[10]....
        /*04c4*/ 	.word	0x00005ba0


	//   ....[11]....
        /*04c8*/ 	.word	0x00005ed0


	//   ....[12]....
        /*04cc*/ 	.word	0x00005f00


	//   ....[13]....
        /*04d0*/ 	.word	0x0000aea0


	//   ....[14]....
        /*04d4*/ 	.word	0x0000af40


	//   ....[15]....
        /*04d8*/ 	.word	0x0000b020


	//   ....[16]....
        /*04dc*/ 	.word	0x0000b040


	//   ....[17]....
        /*04e0*/ 	.word	0x00014840


	//   ....[18]....
        /*04e4*/ 	.word	0x00014a30


	//   ....[19]....
        /*04e8*/ 	.word	0x00015b70


	//   ....[20]....
        /*04ec*/ 	.word	0x00015c10


	//   ....[21]....
        /*04f0*/ 	.word	0x00015ca0


	//   ....[22]....
        /*04f4*/ 	.word	0x00015d00


	//   ....[23]....
        /*04f8*/ 	.word	0x0001e0e0


	//   ....[24]....
        /*04fc*/ 	.word	0x0001e100


	//   ....[25]....
        /*0500*/ 	.word	0x0001e160


	//   ....[26]....
        /*0504*/ 	.word	0x0001e1a0


	//   ....[27]....
        /*0508*/ 	.word	0x0001fd50


	//   ....[28]....
        /*050c*/ 	.word	0x0001fd60


	//   ....[29]....
        /*0510*/ 	.word	0x0001fe70


	//   ....[30]....
        /*0514*/ 	.word	0x0001fea0


	//   ....[31]....
        /*0518*/ 	.word	0x00020730


	//   ....[32]....
        /*051c*/ 	.word	0x00020740


	//   ....[33]....
        /*0520*/ 	.word	0x00020890


	//   ....[34]....
        /*0524*/ 	.word	0x000208b0


	//   ....[35]....
        /*0528*/ 	.word	0x000209f0


	//   ....[36]....
        /*052c*/ 	.word	0x00020a10


	//   ....[37]....
        /*0530*/ 	.word	0x00020b60


	//   ....[38]....
        /*0534*/ 	.word	0x00020b80


	//   ....[39]....
        /*0538*/ 	.word	0x000212c0


	//   ....[40]....
        /*053c*/ 	.word	0x000212e0


	//   ....[41]....
        /*0540*/ 	.word	0x00021420


	//   ....[42]....
        /*0544*/ 	.word	0x00021440


	//   ....[43]....
        /*0548*/ 	.word	0x00021580


	//   ....[44]....
        /*054c*/ 	.word	0x000215a0


	//   ....[45]....
        /*0550*/ 	.word	0x000216f0


	//   ....[46]....
        /*0554*/ 	.word	0x00021710


	//   ....[47]....
        /*0558*/ 	.word	0x00021920


	//   ....[48]....
        /*055c*/ 	.word	0x00023180


	//   ....[49]....
        /*0560*/ 	.word	0x000231a0


	//   ....[50]....
        /*0564*/ 	.word	0x000231b0


	//   ....[51]....
        /*0568*/ 	.word	0x000231f0


	//   ....[52]....
        /*056c*/ 	.word	0x00023240


	//   ....[53]....
        /*0570*/ 	.word	0x00023260


	//   ....[54]....
        /*0574*/ 	.word	0x000232b0


	//   ....[55]....
        /*0578*/ 	.word	0x000232d0


	//   ....[56]....
        /*057c*/ 	.word	0x00023320


	//   ....[57]....
        /*0580*/ 	.word	0x00023340


	//   ....[58]....
        /*0584*/ 	.word	0x00023370


	//   ....[59]....
        /*0588*/ 	.word	0x000233a0


	//   ....[60]....
        /*058c*/ 	.word	0x000239f0


	//   ....[61]....
        /*0590*/ 	.word	0x00023a30


	//   ....[62]....
        /*0594*/ 	.word	0x00023a40


	//   ....[63]....
        /*0598*/ 	.word	0x00023a60


	//   ....[64]....
        /*059c*/ 	.word	0x00023a80


	//   ....[65]....
        /*05a0*/ 	.word	0x00023aa0


	//   ....[66]....
        /*05a4*/ 	.word	0x00023ab0


	//   ....[67]....
        /*05a8*/ 	.word	0x00023ad0


	//   ....[68]....
        /*05ac*/ 	.word	0x00023b00


	//   ....[69]....
        /*05b0*/ 	.word	0x00023b30


	//   ....[70]....
        /*05b4*/ 	.word	0x00023b70


	//   ....[71]....
        /*05b8*/ 	.word	0x00023bd0


	//   ....[72]....
        /*05bc*/ 	.word	0x00023cf0


	//   ....[73]....
        /*05c0*/ 	.word	0x00023d80


	//   ....[74]....
        /*05c4*/ 	.word	0x00023d90


	//   ....[75]....
        /*05c8*/ 	.word	0x00023ea0


	//   ....[76]....
        /*05cc*/ 	.word	0x00024520


	//   ....[77]....
        /*05d0*/ 	.word	0x00024550


	//   ....[78]....
        /*05d4*/ 	.word	0x00024560


	//   ....[79]....
        /*05d8*/ 	.word	0x000245a0


	//   ....[80]....
        /*05dc*/ 	.word	0x00024660


	//   ....[81]....
        /*05e0*/ 	.word	0x000246c0


	//   ....[82]....
        /*05e4*/ 	.word	0x00024740


	//   ....[83]....
        /*05e8*/ 	.word	0x00024760


	//   ....[84]....
        /*05ec*/ 	.word	0x000247f0


	//   ....[85]....
        /*05f0*/ 	.word	0x00024810


	//   ....[86]....
        /*05f4*/ 	.word	0x000248a0


	//   ....[87]....
        /*05f8*/ 	.word	0x000248c0


	//   ....[88]....
        /*05fc*/ 	.word	0x00024950


	//   ....[89]....
        /*0600*/ 	.word	0x00024970


	//   ....[90]....
        /*0604*/ 	.word	0x00024a00


	//   ....[91]....
        /*0608*/ 	.word	0x00024a50


	//   ....[92]....
        /*060c*/ 	.word	0x00024e80


	//   ....[93]....
        /*0610*/ 	.word	0x00024ed0


	//   ....[94]....
        /*0614*/ 	.word	0x00024ef0


	//   ....[95]....
        /*0618*/ 	.word	0x00024fb0


	//   ....[96]....
        /*061c*/ 	.word	0x00024fd0


	//   ....[97]....
        /*0620*/ 	.word	0x00025080


	//   ....[98]....
        /*0624*/ 	.word	0x00025090


	//   ....[99]....
        /*0628*/ 	.word	0x000250c0


	//   ....[100]....
        /*062c*/ 	.word	0x00025150


	//   ....[101]....
        /*0630*/ 	.word	0x000251f0


	//   ....[102]....
        /*0634*/ 	.word	0x00025210


	//   ....[103]....
        /*0638*/ 	.word	0x00025220


	//   ....[104]....
        /*063c*/ 	.word	0x00025920


	//   ....[105]....
        /*0640*/ 	.word	0x00025940


	//   ....[106]....
        /*0644*/ 	.word	0x00025950


	//   ....[107]....
        /*0648*/ 	.word	0x00025960


	//   ....[108]....
        /*064c*/ 	.word	0x00025980


	//   ....[109]....
        /*0650*/ 	.word	0x000259e0


	//   ....[110]....
        /*0654*/ 	.word	0x00025a00


	//   ....[111]....
        /*0658*/ 	.word	0x00025a10


	//   ....[112]....
        /*065c*/ 	.word	0x00025a50


	//   ....[113]....
        /*0660*/ 	.word	0x00025a80


	//   ....[114]....
        /*0664*/ 	.word	0x00025a90


	//   ....[115]....
        /*0668*/ 	.word	0x00025ab0


	//   ....[116]....
        /*066c*/ 	.word	0x00025e00


	//   ....[117]....
        /*0670*/ 	.word	0x00025e20


	//   ....[118]....
        /*0674*/ 	.word	0x00025e30


	//   ....[119]....
        /*0678*/ 	.word	0x00025e40


	//   ....[120]....
        /*067c*/ 	.word	0x00025e50


	//   ....[121]....
        /*0680*/ 	.word	0x00025e70


	//   ....[122]....
        /*0684*/ 	.word	0x00025ee0


	//   ....[123]....
        /*0688*/ 	.word	0x00025f00


	//   ....[124]....
        /*068c*/ 	.word	0x00025f60


	//   ....[125]....
        /*0690*/ 	.word	0x00025f70


	//   ....[126]....
        /*0694*/ 	.word	0x00025fe0


	//   ....[127]....
        /*0698*/ 	.word	0x00026050


	//   ....[128]....
        /*069c*/ 	.word	0x00026480


	//   ....[129]....
        /*06a0*/ 	.word	0x00026660


	//   ....[130]....
        /*06a4*/ 	.word	0x00026c20


	//   ....[131]....
        /*06a8*/ 	.word	0x00026d00


	//   ....[132]....
        /*06ac*/ 	.word	0x00026da0


	//   ....[133]....
        /*06b0*/ 	.word	0x00026e20


	//   ....[134]....
        /*06b4*/ 	.word	0x00026ed0


	//   ....[135]....
        /*06b8*/ 	.word	0x00026f30


	//   ....[136]....
        /*06bc*/ 	.word	0x00026ff0


	//   ....[137]....
        /*06c0*/ 	.word	0x00027050


	//   ....[138]....
        /*06c4*/ 	.word	0x00027110


	//   ....[139]....
        /*06c8*/ 	.word	0x00027170


	//   ....[140]....
        /*06cc*/ 	.word	0x00027230


	//   ....[141]....
        /*06d0*/ 	.word	0x00027290


	//   ....[142]....
        /*06d4*/ 	.word	0x00027330


	//   ....[143]....
        /*06d8*/ 	.word	0x000273e0


	//   ....[144]....
        /*06dc*/ 	.word	0x00027480


	//   ....[145]....
        /*06e0*/ 	.word	0x00027510


	//   ....[146]....
        /*06e4*/ 	.word	0x000275e0


	//   ....[147]....
        /*06e8*/ 	.word	0x000276f0


	//   ....[148]....
        /*06ec*/ 	.word	0x00027770


	//   ....[149]....
        /*06f0*/ 	.word	0x000277d0


	//   ....[150]....
        /*06f4*/ 	.word	0x000278b0


	//   ....[151]....
        /*06f8*/ 	.word	0x00027930


	//   ....[152]....
        /*06fc*/ 	.word	0x00027a30


	//   ....[153]....
        /*0700*/ 	.word	0x00027b30


	//   ....[154]....
        /*0704*/ 	.word	0x00027ba0


	//   ....[155]....
        /*0708*/ 	.word	0x00027c00


	//   ....[156]....
        /*070c*/ 	.word	0x00027cd0


	//   ....[157]....
        /*0710*/ 	.word	0x00027df0


	//   ....[158]....
        /*0714*/ 	.word	0x00027e40


	//   ....[159]....
        /*0718*/ 	.word	0x00027ed0


	//   ....[160]....
        /*071c*/ 	.word	0x00027f70


	//   ....[161]....
        /*0720*/ 	.word	0x00027ff0


	//   ....[162]....
        /*0724*/ 	.word	0x000280c0


	//   ....[163]....
        /*0728*/ 	.word	0x000281d0


	//   ....[164]....
        /*072c*/ 	.word	0x00028220


	//   ....[165]....
        /*0730*/ 	.word	0x00028290


	//   ....[166]....
        /*0734*/ 	.word	0x00028380


	//   ....[167]....
        /*0738*/ 	.word	0x00028490


	//   ....[168]....
        /*073c*/ 	.word	0x000284e0


	//   ....[169]....
        /*0740*/ 	.word	0x00028550


	//   ....[170]....
        /*0744*/ 	.word	0x00028640


	//   ....[171]....
        /*0748*/ 	.word	0x00028750


	//   ....[172]....
        /*074c*/ 	.word	0x000287a0


	//   ....[173]....
        /*0750*/ 	.word	0x00028810


	//   ....[174]....
        /*0754*/ 	.word	0x000288f0


	//   ....[175]....
        /*0758*/ 	.word	0x00028a20


	//   ....[176]....
        /*075c*/ 	.word	0x00028af0


	//   ....[177]....
        /*0760*/ 	.word	0x00028b80


	//   ....[178]....
        /*0764*/ 	.word	0x00028cb0


	//   ....[179]....
        /*0768*/ 	.word	0x00028d10


	//   ....[180]....
        /*076c*/ 	.word	0x00028e20


	//   ....[181]....
        /*0770*/ 	.word	0x00028e80


	//   ....[182]....
        /*0774*/ 	.word	0x00028f90


	//   ....[183]....
        /*0778*/ 	.word	0x00028ff0


	//   ....[184]....
        /*077c*/ 	.word	0x00029100


	//   ....[185]....
        /*0780*/ 	.word	0x00029160


	//   ....[186]....
        /*0784*/ 	.word	0x00029220


	//   ....[187]....
        /*0788*/ 	.word	0x00029380


	//   ....[188]....
        /*078c*/ 	.word	0x00029420


	//   ....[189]....
        /*0790*/ 	.word	0x00029480


	//   ....[190]....
        /*0794*/ 	.word	0x00029520


	//   ....[191]....
        /*0798*/ 	.word	0x00029580


	//   ....[192]....
        /*079c*/ 	.word	0x00029630


	//   ....[193]....
        /*07a0*/ 	.word	0x00029690


	//   ....[194]....
        /*07a4*/ 	.word	0x00029730


	//   ....[195]....
        /*07a8*/ 	.word	0x00029790


	//   ....[196]....
        /*07ac*/ 	.word	0x00029830


	//   ....[197]....
        /*07b0*/ 	.word	0x00029890


	//   ....[198]....
        /*07b4*/ 	.word	0x00029930


	//   ....[199]....
        /*07b8*/ 	.word	0x00029a10


	//   ....[200]....
        /*07bc*/ 	.word	0x00029ab0


	//   ....[201]....
        /*07c0*/ 	.word	0x00029b10


	//   ....[202]....
        /*07c4*/ 	.word	0x00029be0


	//   ....[203]....
        /*07c8*/ 	.word	0x00029c40


	//   ....[204]....
        /*07cc*/ 	.word	0x00029d10


	//   ....[205]....
        /*07d0*/ 	.word	0x00029d70


	//   ....[206]....
        /*07d4*/ 	.word	0x00029e40


	//   ....[207]....
        /*07d8*/ 	.word	0x00029ea0


	//   ....[208]....
        /*07dc*/ 	.word	0x00029f70


	//   ....[209]....
        /*07e0*/ 	.word	0x00029fd0


	//   ....[210]....
        /*07e4*/ 	.word	0x0002a0a0


	//   ....[211]....
        /*07e8*/ 	.word	0x0002a130


	//   ....[212]....
        /*07ec*/ 	.word	0x0002a250


	//   ....[213]....
        /*07f0*/ 	.word	0x0002c730


	//   ....[214]....
        /*07f4*/ 	.word	0x0002d110


	//   ....[215]....
        /*07f8*/ 	.word	0x0002dcb0


	//   ....[216]....
        /*07fc*/ 	.word	0x0002dd10


	//   ....[217]....
        /*0800*/ 	.word	0x0002dd70


	//   ....[218]....
        /*0804*/ 	.word	0x0002dd90


	//----- nvinfo : EIATTR_REG_RECONFIG
	.align		4
.L_1324:
        /*0808*/ 	.byte	0x01, 0x54
	.zero		2


	//----- nvinfo : EIATTR_SYSCALL_OFFSETS
	.align		4
        /*080c*/ 	.byte	0x04, 0x46
        /*080e*/ 	.short	(.L_1326 - .L_1325)


	//   ....[0]....
.L_1325:
        /*0810*/ 	.word	0x00002580


	//   ....[1]....
        /*0814*/ 	.word	0x00022910


	//   ....[2]....
        /*0818*/ 	.word	0x00022a60


	//   ....[3]....
        /*081c*/ 	.word	0x00022b50


	//   ....[4]....
        /*0820*/ 	.word	0x00023680


	//   ....[5]....
        /*0824*/ 	.word	0x000241f0


	//----- nvinfo : EIATTR_MBARRIER_INSTR_OFFSETS
	.align		4
.L_1326:
        /*0828*/ 	.byte	0x04, 0x39
        /*082a*/ 	.short	(.L_1328 - .L_1327)


	//   ....[0]....
.L_1327:
        /*082c*/ 	.word	0x00000190
        /*0830*/ 	.word	0x000000ff
        /*0834*/ 	.word	0x00032400
        /*0838*/ 	.short	0x0100
        /*083a*/ 	.byte	0x08
	.zero		1


	//   ....[1]....
        /*083c*/ 	.word	0x000001a0
        /*0840*/ 	.word	0x000000ff
        /*0844*/ 	.word	0x00032410
        /*0848*/ 	.short	0x0100
        /*084a*/ 	.byte	0x08
	.zero		1


	//   ....[2]....
        /*084c*/ 	.word	0x000001b0
        /*0850*/ 	.word	0x000000ff
        /*0854*/ 	.word	0x00032420
        /*0858*/ 	.short	0x0100
        /*085a*/ 	.byte	0x08
	.zero		1


	//   ....[3]....
        /*085c*/ 	.word	0x000002a0
        /*0860*/ 	.word	0x000000ff
        /*0864*/ 	.word	0x00032430
        /*0868*/ 	.short	0x0100
        /*086a*/ 	.byte	0x08
	.zero		1


	//   ....[4]....
        /*086c*/ 	.word	0x000002b0
        /*0870*/ 	.word	0x000000ff
        /*0874*/ 	.word	0x00032440
        /*0878*/ 	.short	0x0100
        /*087a*/ 	.byte	0x08
	.zero		1


	//   ....[5]....
        /*087c*/ 	.word	0x000002c0
        /*0880*/ 	.word	0x000000ff
        /*0884*/ 	.word	0x00032438
        /*0888*/ 	.short	0x0100
        /*088a*/ 	.byte	0x08
	.zero		1


	//   ....[6]....
        /*088c*/ 	.word	0x000002d0
        /*0890*/ 	.word	0x000000ff
        /*0894*/ 	.word	0x00032448
        /*0898*/ 	.short	0x0100
        /*089a*/ 	.byte	0x08
	.zero		1


	//   ....[7]....
        /*089c*/ 	.word	0x00000400
        /*08a0*/ 	.word	0x000000ff
        /*08a4*/ 	.word	0x00032450
        /*08a8*/ 	.short	0x0100
        /*08aa*/ 	.byte	0x08
	.zero		1


	//   ....[8]....
        /*08ac*/ 	.word	0x00000410
        /*08b0*/ 	.word	0x000000ff
        /*08b4*/ 	.word	0x00032460
        /*08b8*/ 	.short	0x0100
        /*08ba*/ 	.byte	0x08
	.zero		1


	//   ....[9]....
        /*08bc*/ 	.word	0x00000420
        /*08c0*/ 	.word	0x000000ff
        /*08c4*/ 	.word	0x00032458
        /*08c8*/ 	.short	0x0100
        /*08ca*/ 	.byte	0x08
	.zero		1


	//   ....[10]....
        /*08cc*/ 	.word	0x00000430
        /*08d0*/ 	.word	0x000000ff
        /*08d4*/ 	.word	0x00032468
        /*08d8*/ 	.short	0x0100
        /*08da*/ 	.byte	0x08
	.zero		1


	//   ....[11]....
        /*08dc*/ 	.word	0x00000520
        /*08e0*/ 	.word	0x000000ff
        /*08e4*/ 	.word	0x00032470
        /*08e8*/ 	.short	0x0100
        /*08ea*/ 	.byte	0x06
	.zero		1


	//   ....[12]....
        /*08ec*/ 	.word	0x00000530
        /*08f0*/ 	.word	0x000000ff
        /*08f4*/ 	.word	0x00032480
        /*08f8*/ 	.short	0x0100
        /*08fa*/ 	.byte	0x06
	.zero		1


	//   ....[13]....
        /*08fc*/ 	.word	0x00000540
        /*0900*/ 	.word	0x000000ff
        /*0904*/ 	.word	0x00032478
        /*0908*/ 	.short	0x0100
        /*090a*/ 	.byte	0x06
	.zero		1


	//   ....[14]....
        /*090c*/ 	.word	0x00000550
        /*0910*/ 	.word	0x000000ff
        /*0914*/ 	.word	0x00032488
        /*0918*/ 	.short	0x0100
        /*091a*/ 	.byte	0x06
	.zero		1


	//   ....[15]....
        /*091c*/ 	.word	0x00000680
        /*0920*/ 	.word	0x000000ff
        /*0924*/ 	.word	0x00032490
        /*0928*/ 	.short	0x0100
        /*092a*/ 	.byte	0x08
	.zero		1


	//   ....[16]....
        /*092c*/ 	.word	0x00000690
        /*0930*/ 	.word	0x000000ff
        /*0934*/ 	.word	0x000324a0
        /*0938*/ 	.short	0x0100
        /*093a*/ 	.byte	0x08
	.zero		1


	//   ....[17]....
        /*093c*/ 	.word	0x000006a0
        /*0940*/ 	.word	0x000000ff
        /*0944*/ 	.word	0x00032498
        /*0948*/ 	.short	0x0100
        /*094a*/ 	.byte	0x08
	.zero		1


	//   ....[18]....
        /*094c*/ 	.word	0x000006b0
        /*0950*/ 	.word	0x000000ff
        /*0954*/ 	.word	0x000324a8
        /*0958*/ 	.short	0x0100
        /*095a*/ 	.byte	0x08
	.zero		1


	//   ....[19]....
        /*095c*/ 	.word	0x000007f0
        /*0960*/ 	.word	0x000000ff
        /*0964*/ 	.word	0x000324b0
        /*0968*/ 	.short	0x0100
        /*096a*/ 	.byte	0x08
	.zero		1


	//   ....[20]....
        /*096c*/ 	.word	0x00000800
        /*0970*/ 	.word	0x000000ff
        /*0974*/ 	.word	0x000324c0
        /*0978*/ 	.short	0x0100
        /*097a*/ 	.byte	0x08
	.zero		1


	//   ....[21]....
        /*097c*/ 	.word	0x00000810
        /*0980*/ 	.word	0x000000ff
        /*0984*/ 	.word	0x000324b8
        /*0988*/ 	.short	0x0100
        /*098a*/ 	.byte	0x08
	.zero		1


	//   ....[22]....
        /*098c*/ 	.word	0x00000820
        /*0990*/ 	.word	0x000000ff
        /*0994*/ 	.word	0x000324c8
        /*0998*/ 	.short	0x0100
        /*099a*/ 	.byte	0x08
	.zero		1


	//   ....[23]....
        /*099c*/ 	.word	0x000027d0
        /*09a0*/ 	.word	0x000000ff
        /*09a4*/ 	.word	0x00032400
        /*09a8*/ 	.short	0x010a
        /*09aa*/ 	.byte	0x2a
	.zero		1


	//   ....[24]....
        /*09ac*/ 	.word	0x00002c60
        /*09b0*/ 	.word	0x00000018
        /*09b4*/ 	.word	0x00000000
        /*09b8*/ 	.short	0x010a
        /*09ba*/ 	.byte	0x3f
	.zero		1


	//   ....[25]....
        /*09bc*/ 	.word	0x00002cc0
        /*09c0*/ 	.word	0x00000018
        /*09c4*/ 	.word	0x00000000
        /*09c8*/ 	.short	0x010a
        /*09ca*/ 	.byte	0x3f
	.zero		1


	//   ....[26]....
        /*09cc*/ 	.word	0x00003070
        /*09d0*/ 	.word	0x000000ff
        /*09d4*/ 	.word	0x00032410
        /*09d8*/ 	.short	0x010a
        /*09da*/ 	.byte	0x2a
	.zero		1


	//   ....[27]....
        /*09dc*/ 	.word	0x00003170
        /*09e0*/ 	.word	0x00000008
        /*09e4*/ 	.word	0x00000000
        /*09e8*/ 	.short	0x010a
        /*09ea*/ 	.byte	0x3f
	.zero		1


	//   ....[28]....
        /*09ec*/ 	.word	0x000031d0
        /*09f0*/ 	.word	0x00000008
        /*09f4*/ 	.word	0x00000000
        /*09f8*/ 	.short	0x010a
        /*09fa*/ 	.byte	0x3f
	.zero		1


	//   ....[29]....
        /*09fc*/ 	.word	0x00003f10
        /*0a00*/ 	.word	0x0000000c
        /*0a04*/ 	.word	0x00000000
        /*0a08*/ 	.short	0x0101
        /*0a0a*/ 	.byte	0x3f
	.zero		1


	//   ....[30]....
        /*0a0c*/ 	.word	0x00009240
        /*0a10*/ 	.word	0x00000006
        /*0a14*/ 	.word	0x00000000
        /*0a18*/ 	.short	0x0101
        /*0a1a*/ 	.byte	0x3f
	.zero		1


	//   ....[31]....
        /*0a1c*/ 	.word	0x00009990
        /*0a20*/ 	.word	0x00000002
        /*0a24*/ 	.word	0x00000000
        /*0a28*/ 	.short	0x010a
        /*0a2a*/ 	.byte	0x3f
	.zero		1


	//   ....[32]....
        /*0a2c*/ 	.word	0x00009a30
        /*0a30*/ 	.word	0x00000006
        /*0a34*/ 	.word	0x00000000
        /*0a38*/ 	.short	0x010a
        /*0a3a*/ 	.byte	0x3f
	.zero		1


	//   ....[33]....
        /*0a3c*/ 	.word	0x00009e40
        /*0a40*/ 	.word	0x00000002
        /*0a44*/ 	.word	0x00000000
        /*0a48*/ 	.short	0x010a
        /*0a4a*/ 	.byte	0x3f
	.zero		1


	//   ....[34]....
        /*0a4c*/ 	.word	0x00009f10
        /*0a50*/ 	.word	0x00000014
        /*0a54*/ 	.word	0x00000000
        /*0a58*/ 	.short	0x010a
        /*0a5a*/ 	.byte	0x3f
	.zero		1


	//   ....[35]....
        /*0a5c*/ 	.word	0x0000ac50
        /*0a60*/ 	.word	0x00000005
        /*0a64*/ 	.word	0x00000000
        /*0a68*/ 	.short	0x0101
        /*0a6a*/ 	.byte	0x3f
	.zero		1


	//   ....[36]....
        /*0a6c*/ 	.word	0x00013000
        /*0a70*/ 	.word	0x00000000
        /*0a74*/ 	.word	0x00000000
        /*0a78*/ 	.short	0x0101
        /*0a7a*/ 	.byte	0x3f
	.zero		1


	//   ....[37]....
        /*0a7c*/ 	.word	0x000131f0
        /*0a80*/ 	.word	0x00000002
        /*0a84*/ 	.word	0x00000000
        /*0a88*/ 	.short	0x010a
        /*0a8a*/ 	.byte	0x3f
	.zero		1


	//   ....[38]....
        /*0a8c*/ 	.word	0x00013290
        /*0a90*/ 	.word	0x00000006
        /*0a94*/ 	.word	0x00000000
        /*0a98*/ 	.short	0x010a
        /*0a9a*/ 	.byte	0x3f
	.zero		1


	//   ....[39]....
        /*0a9c*/ 	.word	0x000136a0
        /*0aa0*/ 	.word	0x00000002
        /*0aa4*/ 	.word	0x00000000
        /*0aa8*/ 	.short	0x010a
        /*0aaa*/ 	.byte	0x3f
	.zero		1


	//   ....[40]....
        /*0aac*/ 	.word	0x00013770
        /*0ab0*/ 	.word	0x0000000e
        /*0ab4*/ 	.word	0x00000000
        /*0ab8*/ 	.short	0x010a
        /*0aba*/ 	.byte	0x3f
	.zero		1


	//   ....[41]....
        /*0abc*/ 	.word	0x000144b0
        /*0ac0*/ 	.word	0x00000006
        /*0ac4*/ 	.word	0x00000000
        /*0ac8*/ 	.short	0x0101
        /*0aca*/ 	.byte	0x3f
	.zero		1


	//   ....[42]....
        /*0acc*/ 	.word	0x0001dca0
        /*0ad0*/ 	.word	0x00000003
        /*0ad4*/ 	.word	0x00000000
        /*0ad8*/ 	.short	0x0101
        /*0ada*/ 	.byte	0x3f
	.zero		1


	//   ....[43]....
        /*0adc*/ 	.word	0x00020750
        /*0ae0*/ 	.word	0x000000ff
        /*0ae4*/ 	.word	0x00000000
        /*0ae8*/ 	.short	0x0101
        /*0aea*/ 	.byte	0x05
	.zero		1


	//   ....[44]....
        /*0aec*/ 	.word	0x00022f50
        /*0af0*/ 	.word	0x00000018
        /*0af4*/ 	.word	0x00032440
        /*0af8*/ 	.short	0x010a
        /*0afa*/ 	.byte	0x3f
	.zero		1


	//   ....[45]....
        /*0afc*/ 	.word	0x00023460
        /*0b00*/ 	.word	0x00000018
        /*0b04*/ 	.word	0x00032430
        /*0b08*/ 	.short	0x0107
        /*0b0a*/ 	.byte	0x3f
	.zero		1


	//   ....[46]....
        /*0b0c*/ 	.word	0x00023510
        /*0b10*/ 	.word	0x00000018
        /*0b14*/ 	.word	0x00032430
        /*0b18*/ 	.short	0x0101
        /*0b1a*/ 	.byte	0x3f
	.zero		1


	//   ....[47]....
        /*0b1c*/ 	.word	0x00024030
        /*0b20*/ 	.word	0x00000011
        /*0b24*/ 	.word	0x00032400
        /*0b28*/ 	.short	0x0107
        /*0b2a*/ 	.byte	0x3f
	.zero		1


	//   ....[48]....
        /*0b2c*/ 	.word	0x000240c0
        /*0b30*/ 	.word	0x00000011
        /*0b34*/ 	.word	0x00032400
        /*0b38*/ 	.short	0x0101
        /*0b3a*/ 	.byte	0x3f
	.zero		1


	//   ....[49]....
        /*0b3c*/ 	.word	0x00024b10
        /*0b40*/ 	.word	0x00000011
        /*0b44*/ 	.word	0x00032410
        /*0b48*/ 	.short	0x0107
        /*0b4a*/ 	.byte	0x3f
	.zero		1


	//   ....[50]....
        /*0b4c*/ 	.word	0x00024c00
        /*0b50*/ 	.word	0x00000011
        /*0b54*/ 	.word	0x00032410
        /*0b58*/ 	.short	0x0101
        /*0b5a*/ 	.byte	0x3f
	.zero		1


	//   ....[51]....
        /*0b5c*/ 	.word	0x00024c20
        /*0b60*/ 	.word	0x00000011
        /*0b64*/ 	.word	0x00032420
        /*0b68*/ 	.short	0x010a
        /*0b6a*/ 	.byte	0x3f
	.zero		1


	//   ....[52]....
        /*0b6c*/ 	.word	0x00024ca0
        /*0b70*/ 	.word	0x00000018
        /*0b74*/ 	.word	0x00032460
        /*0b78*/ 	.short	0x010a
        /*0b7a*/ 	.byte	0x3f
	.zero		1


	//   ....[53]....
        /*0b7c*/ 	.word	0x000253a0
        /*0b80*/ 	.word	0x00000018
        /*0b84*/ 	.word	0x00032450
        /*0b88*/ 	.short	0x0107
        /*0b8a*/ 	.byte	0x3f
	.zero		1


	//   ....[54]....
        /*0b8c*/ 	.word	0x00025460
        /*0b90*/ 	.word	0x00000018
        /*0b94*/ 	.word	0x00032450
        /*0b98*/ 	.short	0x0101
        /*0b9a*/ 	.byte	0x3f
	.zero		1


	//   ....[55]....
        /*0b9c*/ 	.word	0x00025780
        /*0ba0*/ 	.word	0x0000000a
        /*0ba4*/ 	.word	0x00032440
        /*0ba8*/ 	.short	0x010a
        /*0baa*/ 	.byte	0x3f
	.zero		1


	//   ....[56]....
        /*0bac*/ 	.word	0x00025b50
        /*0bb0*/ 	.word	0x0000000a
        /*0bb4*/ 	.word	0x00032430
        /*0bb8*/ 	.short	0x0107
        /*0bba*/ 	.byte	0x3f
	.zero		1


	//   ....[57]....
        /*0bbc*/ 	.word	0x00025c00
        /*0bc0*/ 	.word	0x0000000a
        /*0bc4*/ 	.word	0x00032430
        /*0bc8*/ 	.short	0x0101
        /*0bca*/ 	.byte	0x3f
	.zero		1


	//   ....[58]....
        /*0bcc*/ 	.word	0x00025c30
        /*0bd0*/ 	.word	0x0000000a
        /*0bd4*/ 	.word	0x00032460
        /*0bd8*/ 	.short	0x010a
        /*0bda*/ 	.byte	0x3f
	.zero		1


	//   ....[59]....
        /*0bdc*/ 	.word	0x00026150
        /*0be0*/ 	.word	0x0000000a
        /*0be4*/ 	.word	0x00032450
        /*0be8*/ 	.short	0x0107
        /*0bea*/ 	.byte	0x3f
	.zero		1


	//   ....[60]....
        /*0bec*/ 	.word	0x00026200
        /*0bf0*/ 	.word	0x0000000a
        /*0bf4*/ 	.word	0x00032450
        /*0bf8*/ 	.short	0x0101
        /*0bfa*/ 	.byte	0x3f
	.zero		1


	//   ....[61]....
        /*0bfc*/ 	.word	0x000265e0
        /*0c00*/ 	.word	0x00000007
        /*0c04*/ 	.word	0x00032420
        /*0c08*/ 	.short	0x010a
        /*0c0a*/ 	.byte	0x3f
	.zero		1


	//   ....[62]....
        /*0c0c*/ 	.word	0x00026780
        /*0c10*/ 	.word	0x00000005
        /*0c14*/ 	.word	0x00032440
        /*0c18*/ 	.short	0x010a
        /*0c1a*/ 	.byte	0x3f
	.zero		1


	//   ....[63]....
        /*0c1c*/ 	.word	0x00026820
        /*0c20*/ 	.word	0x00000003
        /*0c24*/ 	.word	0x00032440
        /*0c28*/ 	.short	0x010a
        /*0c2a*/ 	.byte	0x3f
	.zero		1


	//   ....[64]....
        /*0c2c*/ 	.word	0x00026860
        /*0c30*/ 	.word	0x00000005
        /*0c34*/ 	.word	0x00032460
        /*0c38*/ 	.short	0x010a
        /*0c3a*/ 	.byte	0x3f
	.zero		1


	//   ....[65]....
        /*0c3c*/ 	.word	0x000268a0
        /*0c40*/ 	.word	0x00000003
        /*0c44*/ 	.word	0x00032460
        /*0c48*/ 	.short	0x010a
        /*0c4a*/ 	.byte	0x3f
	.zero		1


	//   ....[66]....
        /*0c4c*/ 	.word	0x00026910
        /*0c50*/ 	.word	0x00000009
        /*0c54*/ 	.word	0x00032400
        /*0c58*/ 	.short	0x010a
        /*0c5a*/ 	.byte	0x3f
	.zero		1


	//   ....[67]....
        /*0c5c*/ 	.word	0x00026960
        /*0c60*/ 	.word	0x00000018
        /*0c64*/ 	.word	0x00000000
        /*0c68*/ 	.short	0x010a
        /*0c6a*/ 	.byte	0x3f
	.zero		1


	//   ....[68]....
        /*0c6c*/ 	.word	0x000269c0
        /*0c70*/ 	.word	0x00000009
        /*0c74*/ 	.word	0x00032410
        /*0c78*/ 	.short	0x010a
        /*0c7a*/ 	.byte	0x3f
	.zero		1


	//   ....[69]....
        /*0c7c*/ 	.word	0x00026a10
        /*0c80*/ 	.word	0x00000008
        /*0c84*/ 	.word	0x00000000
        /*0c88*/ 	.short	0x010a
        /*0c8a*/ 	.byte	0x3f
	.zero		1


	//   ....[70]....
        /*0c8c*/ 	.word	0x00026a60
        /*0c90*/ 	.word	0x00000006
        /*0c94*/ 	.word	0x00000000
        /*0c98*/ 	.short	0x010a
        /*0c9a*/ 	.byte	0x3f
	.zero		1


	//   ....[71]....
        /*0c9c*/ 	.word	0x00026ab0
        /*0ca0*/ 	.word	0x00000014
        /*0ca4*/ 	.word	0x00000000
        /*0ca8*/ 	.short	0x010a
        /*0caa*/ 	.byte	0x3f
	.zero		1


	//   ....[72]....
        /*0cac*/ 	.word	0x00026b00
        /*0cb0*/ 	.word	0x00000006
        /*0cb4*/ 	.word	0x00000000
        /*0cb8*/ 	.short	0x010a
        /*0cba*/ 	.byte	0x3f
	.zero		1


	//   ....[73]....
        /*0cbc*/ 	.word	0x00026b50
        /*0cc0*/ 	.word	0x0000000e
        /*0cc4*/ 	.word	0x00000000
        /*0cc8*/ 	.short	0x010a
        /*0cca*/ 	.byte	0x3f
	.zero		1


	//   ....[74]....
        /*0ccc*/ 	.word	0x00026c50
        /*0cd0*/ 	.word	0x00000018
        /*0cd4*/ 	.word	0x00032440
        /*0cd8*/ 	.short	0x010a
        /*0cda*/ 	.byte	0x3f
	.zero		1


	//   ....[75]....
        /*0cdc*/ 	.word	0x00028920
        /*0ce0*/ 	.word	0x00000011
        /*0ce4*/ 	.word	0x00032420
        /*0ce8*/ 	.short	0x010a
        /*0cea*/ 	.byte	0x3f
	.zero		1


	//   ....[76]....
        /*0cec*/ 	.word	0x00028970
        /*0cf0*/ 	.word	0x00000018
        /*0cf4*/ 	.word	0x00032460
        /*0cf8*/ 	.short	0x010a
        /*0cfa*/ 	.byte	0x3f
	.zero		1


	//   ....[77]....
        /*0cfc*/ 	.word	0x000292d0
        /*0d00*/ 	.word	0x0000000a
        /*0d04*/ 	.word	0x00032440
        /*0d08*/ 	.short	0x010a
        /*0d0a*/ 	.byte	0x3f
	.zero		1


	//   ....[78]....
        /*0d0c*/ 	.word	0x00029960
        /*0d10*/ 	.word	0x0000000a
        /*0d14*/ 	.word	0x00032460
        /*0d18*/ 	.short	0x010a
        /*0d1a*/ 	.byte	0x3f
	.zero		1


	//   ....[79]....
        /*0d1c*/ 	.word	0x0002a170
        /*0d20*/ 	.word	0x00000007
        /*0d24*/ 	.word	0x00032420
        /*0d28*/ 	.short	0x010a
        /*0d2a*/ 	.byte	0x3f
	.zero		1


	//   ....[80]....
        /*0d2c*/ 	.word	0x0002a310
        /*0d30*/ 	.word	0x00000005
        /*0d34*/ 	.word	0x00032440
        /*0d38*/ 	.short	0x010a
        /*0d3a*/ 	.byte	0x3f
	.zero		1


	//   ....[81]....
        /*0d3c*/ 	.word	0x0002a360
        /*0d40*/ 	.word	0x00000003
        /*0d44*/ 	.word	0x00032440
        /*0d48*/ 	.short	0x010a
        /*0d4a*/ 	.byte	0x3f
	.zero		1


	//   ....[82]....
        /*0d4c*/ 	.word	0x0002a3b0
        /*0d50*/ 	.word	0x00000005
        /*0d54*/ 	.word	0x00032460
        /*0d58*/ 	.short	0x010a
        /*0d5a*/ 	.byte	0x3f
	.zero		1


	//   ....[83]....
        /*0d5c*/ 	.word	0x0002a760
        /*0d60*/ 	.word	0x0000000a
        /*0d64*/ 	.word	0x00000000
        /*0d68*/ 	.short	0x010a
        /*0d6a*/ 	.byte	0x3f
	.zero		1


	//   ....[84]....
        /*0d6c*/ 	.word	0x0002a8a0
        /*0d70*/ 	.word	0x00000002
        /*0d74*/ 	.word	0x00000000
        /*0d78*/ 	.short	0x010a
        /*0d7a*/ 	.byte	0x3f
	.zero		1


	//   ....[85]....
        /*0d7c*/ 	.word	0x0002af00
        /*0d80*/ 	.word	0x0000000a
        /*0d84*/ 	.word	0x00000000
        /*0d88*/ 	.short	0x010a
        /*0d8a*/ 	.byte	0x3f
	.zero		1


	//   ....[86]....
        /*0d8c*/ 	.word	0x0002b040
        /*0d90*/ 	.word	0x00000008
        /*0d94*/ 	.word	0x00000000
        /*0d98*/ 	.short	0x010a
        /*0d9a*/ 	.byte	0x3f
	.zero		1


	//   ....[87]....
        /*0d9c*/ 	.word	0x0002c310
        /*0da0*/ 	.word	0x00000006
        /*0da4*/ 	.word	0x00000000
        /*0da8*/ 	.short	0x0101
        /*0daa*/ 	.byte	0x3f
	.zero		1


	//   ....[88]....
        /*0dac*/ 	.word	0x00045a80
        /*0db0*/ 	.word	0x00000000
        /*0db4*/ 	.word	0x00000000
        /*0db8*/ 	.short	0x0101
        /*0dba*/ 	.byte	0x3f
	.zero		1


	//   ....[89]....
        /*0dbc*/ 	.word	0x00045aa0
        /*0dc0*/ 	.word	0x00000002
        /*0dc4*/ 	.word	0x00000000
        /*0dc8*/ 	.short	0x010a
        /*0dca*/ 	.byte	0x3f
	.zero		1


	//   ....[90]....
        /*0dcc*/ 	.word	0x00045af0
        /*0dd0*/ 	.word	0x00000008
        /*0dd4*/ 	.word	0x00000000
        /*0dd8*/ 	.short	0x010a
        /*0dda*/ 	.byte	0x3f
	.zero		1


	//----- nvinfo : EIATTR_NUM_MBARRIERS
	.align		4
.L_1328:
        /*0ddc*/ 	.byte	0x03, 0x38
        /*0dde*/ 	.short	0x0017


	//----- nvinfo : EIATTR_EXIT_INSTR_OFFSETS
	.align		4
        /*0de0*/ 	.byte	0x04, 0x1c
        /*0de2*/ 	.short	(.L_1330 - .L_1329)


	//   ....[0]....
.L_1329:
        /*0de4*/ 	.word	0x00000a60


	//   ....[1]....
        /*0de8*/ 	.word	0x00021890


	//   ....[2]....
        /*0dec*/ 	.word	0x000268f0


	//----- nvinfo : EIATTR_MAX_THREADS
	.align		4
.L_1330:
        /*0df0*/ 	.byte	0x04, 0x05
        /*0df2*/ 	.short	(.L_1332 - .L_1331)
.L_1331:
        /*0df4*/ 	.word	0x00000180
        /*0df8*/ 	.word	0x00000001
        /*0dfc*/ 	.word	0x00000001


	//----- nvinfo : EIATTR_CRS_STACK_SIZE
	.align		4
.L_1332:
        /*0e00*/ 	.byte	0x04, 0x1e
        /*0e02*/ 	.short	(.L_1334 - .L_1333)
.L_1333:
        /*0e04*/ 	.word	0x00000000


	//----- nvinfo : EIATTR_CBANK_PARAM_SIZE
	.align		4
.L_1334:
        /*0e08*/ 	.byte	0x03, 0x19
        /*0e0a*/ 	.short	0x0bf0


	//----- nvinfo : EIATTR_PARAM_CBANK
	.align		4
        /*0e0c*/ 	.byte	0x04, 0x0a
        /*0e0e*/ 	.short	(.L_1336 - .L_1335)
	.align		4
.L_1335:
        /*0e10*/ 	.word	index@(.nv.constant0._ZN7cutlass13device_kernelIN5flash11enable_sm90INS1_16FlashAttnFwdSm90INS1_25CollectiveMainloopFwdSm90ILi2EN4cute5tupleIJNS5_1CILi1EEES8_S8_EEENS6_IJNS7_ILi128EEENS7_ILi96EEENS7_ILi64EEEEEELi256ENS_6half_tEfNS_4arch4Sm90ELb0ELb1ELb0ELb0ELb1ELb0ELb1ELb1ELb0ELb1ELb0ELb0EEENS1_21CollectiveEpilogueFwdINS6_IJSA_NS7_ILi256EEESB_EEES9_SE_SG_Li256ELb0ELb1ELb0ELb0EEENS1_30DynamicPersistentTileSchedulerILi256ELi128ELb0ELb1ELb1EEEEEEEEEvNT_6ParamsE)
        /*0e14*/ 	.short	0x0210
        /*0e16*/ 	.short	0x0bf0


	//----- nvinfo : EIATTR_SW_WAR
	.align		4
.L_1336:
        /*0e18*/ 	.byte	0x04, 0x36
        /*0e1a*/ 	.short	(.L_1338 - .L_1337)
.L_1337:
        /*0e1c*/ 	.word	0x00000008
.L_1338:


//--------------------- .nv.info._ZN7cutlass13device_kernelIN5flash11enable_sm90INS1_16FlashAttnFwdSm90INS1_25CollectiveMainloopFwdSm90ILi2EN4cute5tupleIJNS5_1CILi1EEES8_S8_EEENS6_IJNS7_ILi128EEENS7_ILi96EEENS7_ILi64EEEEEELi256ENS_6half_tEfNS_4arch4Sm90ELb0ELb1ELb0ELb1ELb1ELb0ELb0ELb1ELb0ELb1ELb0ELb0EEENS1_21CollectiveEpilogueFwdINS6_IJSA_NS7_ILi256EEESB_EEES9_SE_SG_Li256ELb1ELb1ELb0ELb0EEENS1_36VarlenDynamicPersistentTileSchedulerILi128ELi96ELi256ELi128ELb0ELb1ELb1ELb1ELb0ELb1EEEEEEEEEvNT_6ParamsE --------------------------
	.section	.nv.info._ZN7cutlass13device_kernelIN5flash11enable_sm90INS1_16FlashAttnFwdSm90INS1_25CollectiveMainloopFwdSm90ILi2EN4cute5tupleIJNS5_1CILi1EEES8_S8_EEENS6_IJNS7_ILi128EEENS7_ILi96EEENS7_ILi64EEEEEELi256ENS_6half_tEfNS_4arch4Sm90ELb0ELb1ELb0ELb1ELb1ELb0ELb0ELb1ELb0ELb1ELb0ELb0EEENS1_21CollectiveEpilogueFwdINS6_IJSA_NS7_ILi256EEESB_EEES9_SE_SG_Li256ELb1ELb1ELb0ELb0EEENS1_36VarlenDynamicPersistentTileSchedulerILi128ELi96ELi256ELi128ELb0ELb1ELb1ELb1ELb0ELb1EEEEEEEEEvNT_6ParamsE,"",@"SHT_CUDA_INFO"
	.sectionflags	@""
	.align	4


	//----- nvinfo : EIATTR_CUDA_API_VERSION
	.align		4
        /*0000*/ 	.byte	0x04, 0x37
        /*0002*/ 	.short	(.L_1340 - .L_1339)
.L_1339:
        /*0004*/ 	.word	0x00000082


	//----- nvinfo : EIATTR_KPARAM_INFO
	.align		4
.L_1340:
        /*0008*/ 	.byte	0x04, 0x17
        /*000a*/ 	.short	(.L_1342 - .L_1341)
.L_1341:
        /*000c*/ 	.word	0x00000000
        /*0010*/ 	.short	0x0000
        /*0012*/ 	.short	0x0070
        /*0014*/ 	.byte	0x00, 0xf0, 0x01, 0x2a


	//----- nvinfo : EIATTR_SPARSE_MMA_MASK
	.align		4
.L_1342:
        /*0018*/ 	.byte	0x03, 0x50
        /*001a*/ 	.short	0x0000


	//----- nvinfo : EIATTR_MAXREG_COUNT
	.align		4
        /*001c*/ 	.byte	0x03, 0x1b
        /*001e*/ 	.short	0x00a8


	//----- nvinfo : EIATTR_NUM_BARRIERS
	.align		4
        /*0020*/ 	.byte	0x02, 0x4c
        /*0022*/ 	.byte	0x10
	.zero		1


	//----- nvinfo : EIATTR_EXTERNS
	.align		4
        /*0024*/ 	.byte	0x04, 0x0f
        /*0026*/ 	.short	(.L_1344 - .L_1343)


	//   ....[0]....
	.align		4
.L_1343:
        /*0028*/ 	.word	index@(__assertfail)


	//----- nvinfo : EIATTR_ANNOTATIONS
	.align		4
.L_1344:
        /*002c*/ 	.byte	0x04, 0x55
        /*002e*/ 	.short	(.L_1346 - .L_1345)


	//   ....[0]....
.L_1345:
        /* <DEDUP_REMOVED lines=9> */


	//----- nvinfo : EIATTR_MERCURY_ISA_VERSION
	.align		4
.L_1346:
        /*00a8*/ 	.byte	0x03, 0x5f
        /*00aa*/ 	.short	0x0101


	//----- nvinfo : EIATTR_UNUSED_LOAD_BYTE_OFFSET
	.align		4
        /*00ac*/ 	.byte	0x04, 0x44
        /*00ae*/ 	.short	(.L_1348 - .L_1347)


	//   ....[0]....
.L_1347:
        /*00b0*/ 	.word	0x00000960
        /*00b4*/ 	.word	0x0000fff0


	//   ....[1]....
        /*00b8*/ 	.word	0x0000d150
        /*00bc*/ 	.word	0x0000fff0


	//----- nvinfo : EIATTR_INT_WARP_WIDE_INSTR_OFFSETS
	.align		4
.L_1348:
        /*00c0*/ 	.byte	0x04, 0x31
        /*00c2*/ 	.short	(.L_1350 - .L_1349)


	//   ....[0]....
.L_1349:
        /*00c4*/ 	.word	0x000000c0


	//   ....[1]....
        /*00c8*/ 	.word	0x000000d0


	//   ....[2]....
        /*00cc*/ 	.word	0x00000170


	//   ....[3]....
        /*00d0*/ 	.word	0x00011470


	//   ....[4]....
        /*00d4*/ 	.word	0x00011500


	//   ....[5]....
        /*00d8*/ 	.word	0x00014800


	//   ....[6]....
        /*00dc*/ 	.word	0x00014890


	//----- nvinfo : EIATTR_COOP_GROUP_MASK_REGIDS
	.align		4
.L_1350:
        /*00e0*/ 	.byte	0x04, 0x29
        /*00e2*/ 	.short	(.L_1352 - .L_1351)


	//   ....[0]....
.L_1351:
        /*00e4*/ 	.word	0xffffffff


	//   ....[1]....
        /*00e8*/ 	.word	0xffffffff


	//   ....[2]....
        /*00ec*/ 	.word	0xffffffff


	//   ....[3]....
        /*00f0*/ 	.word	0xffffffff


	//   ....[4]....
        /*00f4*/ 	.word	0xffffffff


	//   ....[5]....
        /*00f8*/ 	.word	0xffffffff


	//   ....[6]....
        /*00fc*/ 	.word	0xffffffff


	//   ....[7]....
        /*0100*/ 	.word	0xffffffff


	//   ....[8]....
        /*0104*/ 	.word	0xffffffff


	//   ....[9]....
        /*0108*/ 	.word	0xffffffff


	//   ....[10]....
        /*010c*/ 	.word	0xffffffff


	//   ....[11]....
        /*0110*/ 	.word	0xffffffff


	//   ....[12]....
        /*0114*/ 	.word	0xffffffff


	//   ....[13]....
        /*0118*/ 	.word	0xffffffff


	//   ....[14]....
        /*011c*/ 	.word	0xffffffff


	//   ....[15]....
        /*0120*/ 	.word	0xffffffff


	//   ....[16]....
        /*0124*/ 	.word	0xffffffff


	//   ....[17]....
        /*0128*/ 	.word	0xffffffff


	//   ....[18]....
        /*012c*/ 	.word	0xffffffff


	//   ....[19]....
        /*0130*/ 	.word	0xffffffff


	//   ....[20]....
        /*0134*/ 	.word	0xffffffff


	//   ....[21]....
        /*0138*/ 	.word	0xffffffff


	//   ....[22]....
        /*013c*/ 	.word	0xffffffff


	//   ....[23]....
        /*0140*/ 	.word	0xffffffff


	//   ....[24]....
        /*0144*/ 	.word	0xffffffff


	//   ....[25]....
        /*0148*/ 	.word	0xffffffff


	//   ....[26]....
        /*014c*/ 	.word	0xffffffff


	//   ....[27]....
        /*0150*/ 	.word	0xffffffff


	//   ....[28]....
        /*0154*/ 	.word	0xffffffff


	//   ....[29]....
        /*0158*/ 	.word	0xffffffff


	//   ....[30]....
        /*015c*/ 	.word	0xffffffff


	//   ....[31]....
        /*0160*/ 	.word	0xffffffff


	//   ....[32]....
        /*0164*/ 	.word	0xffffffff


	//   ....[33]....
        /*0168*/ 	.word	0xffffffff


	//   ....[34]....
        /*016c*/ 	.word	0xffffffff


	//   ....[35]....
        /*0170*/ 	.word	0xffffffff


	//   ....[36]....
        /*0174*/ 	.word	0xffffffff


	//   ....[37]....
        /*0178*/ 	.word	0xffffffff


	//   ....[38]....
        /*017c*/ 	.word	0xffffffff


	//   ....[39]....
        /*0180*/ 	.word	0xffffffff


	//   ....[40]....
        /*0184*/ 	.word	0xffffffff


	//   ....[41]....
        /*0188*/ 	.word	0xffffffff


	//   ....[42]....
        /*018c*/ 	.word	0xffffffff


	//   ....[43]....
        /*0190*/ 	.word	0xffffffff


	//   ....[44]....
        /*0194*/ 	.word	0xffffffff


	//   ....[45]....
        /*0198*/ 	.word	0xffffffff


	//   ....[46]....
        /*019c*/ 	.word	0xffffffff


	//   ....[47]....
        /*01a0*/ 	.word	0xffffffff


	//   ....[48]....
        /*01a4*/ 	.word	0xffffffff


	//   ....[49]....
        /*01a8*/ 	.word	0xffffffff


	//   ....[50]....
        /*01ac*/ 	.word	0xffffffff


	//   ....[51]....
        /*01b0*/ 	.word	0xffffffff


	//   ....[52]....
        /*01b4*/ 	.word	0xffffffff


	//   ....[53]....
        /*01b8*/ 	.word	0xffffffff


	//   ....[54]....
        /*01bc*/ 	.word	0xffffffff


	//   ....[55]....
        /*01c0*/ 	.word	0xffffffff


	//   ....[56]....
        /*01c4*/ 	.word	0xffffffff


	//   ....[57]....
        /*01c8*/ 	.word	0xffffffff


	//   ....[58]....
        /*01cc*/ 	.word	0xffffffff


	//   ....[59]....
        /*01d0*/ 	.word	0xffffffff


	//   ....[60]....
        /*01d4*/ 	.word	0xffffffff


	//   ....[61]....
        /*01d8*/ 	.word	0xffffffff


	//   ....[62]....
        /*01dc*/ 	.word	0xffffffff


	//   ....[63]....
        /*01e0*/ 	.word	0xffffffff


	//   ....[64]....
        /*01e4*/ 	.word	0xffffffff


	//   ....[65]....
        /*01e8*/ 	.word	0xffffffff


	//   ....[66]....
        /*01ec*/ 	.word	0xffffffff


	//   ....[67]....
        /*01f0*/ 	.word	0xffffffff


	//   ....[68]....
        /*01f4*/ 	.word	0xffffffff


	//   ....[69]....
        /*01f8*/ 	.word	0xffffffff


	//   ....[70]....
        /*01fc*/ 	.word	0xffffffff


	//   ....[71]....
        /*0200*/ 	.word	0xffffffff


	//   ....[72]....
        /*0204*/ 	.word	0xffffffff


	//   ....[73]....
        /*0208*/ 	.word	0xffffffff


	//   ....[74]....
        /*020c*/ 	.word	0xffffffff


	//   ....[75]....
        /*0210*/ 	.word	0xffffffff


	//   ....[76]....
        /*0214*/ 	.word	0xffffffff


	//   ....[77]....
        /*0218*/ 	.word	0xffffffff


	//   ....[78]....
        /*021c*/ 	.word	0xffffffff


	//   ....[79]....
        /*0220*/ 	.word	0xffffffff


	//   ....[80]....
        /*0224*/ 	.word	0xffffffff


	//   ....[81]....
        /*0228*/ 	.word	0xffffffff


	//   ....[82]....
        /*022c*/ 	.word	0xffffffff


	//   ....[83]....
        /*0230*/ 	.word	0xffffffff


	//   ....[84]....
        /*0234*/ 	.word	0xffffffff


	//   ....[85]....
        /*0238*/ 	.word	0xffffffff


	//   ....[86]....
        /*023c*/ 	.word	0xffffffff


	//   ....[87]....
        /*0240*/ 	.word	0xffffffff


	//   ....[88]....
        /*0244*/ 	.word	0xffffffff


	//   ....[89]....
        /*0248*/ 	.word	0xffffffff


	//   ....[90]....
        /*024c*/ 	.word	0xffffffff


	//   ....[91]....
        /*0250*/ 	.word	0xffffffff


	//   ....[92]....
        /*0254*/ 	.word	0xffffffff


	//   ....[93]....
        /*0258*/ 	.word	0xffffffff


	//   ....[94]....
        /*025c*/ 	.word	0xffffffff


	//   ....[95]....
        /*0260*/ 	.word	0xffffffff


	//   ....[96]....
        /*0264*/ 	.word	0xffffffff


	//   ....[97]....
        /*0268*/ 	.word	0xffffffff


	//   ....[98]....
        /*026c*/ 	.word	0xffffffff


	//   ....[99]....
        /*0270*/ 	.word	0xffffffff


	//   ....[100]....
        /*0274*/ 	.word	0xffffffff


	//   ....[101]....
        /*0278*/ 	.word	0xffffffff


	//   ....[102]....
        /*027c*/ 	.word	0xffffffff


	//   ....[103]....
        /*0280*/ 	.word	0xffffffff


	//   ....[104]....
        /*0284*/ 	.word	0xffffffff


	//   ....[105]....
        /*0288*/ 	.word	0xffffffff


	//   ....[106]....
        /*028c*/ 	.word	0xffffffff


	//   ....[107]....
        /*0290*/ 	.word	0xffffffff


	//   ....[108]....
        /*0294*/ 	.word	0xffffffff


	//   ....[109]....
        /*0298*/ 	.word	0xffffffff


	//   ....[110]....
        /*029c*/ 	.word	0xffffffff


	//   ....[111]....
        /*02a0*/ 	.word	0xffffffff


	//   ....[112]....
        /*02a4*/ 	.word	0xffffffff


	//   ....[113]....
        /*02a8*/ 	.word	0xffffffff


	//   ....[114]....
        /*02ac*/ 	.word	0xffffffff


	//   ....[115]....
        /*02b0*/ 	.word	0xffffffff


	//   ....[116]....
        /*02b4*/ 	.word	0xffffffff


	//   ....[117]....
        /*02b8*/ 	.word	0xffffffff


	//   ....[118]....
        /*02bc*/ 	.word	0xffffffff


	//   ....[119]....
        /*02c0*/ 	.word	0xffffffff


	//   ....[120]....
        /*02c4*/ 	.word	0xffffffff


	//   ....[121]....
        /*02c8*/ 	.word	0xffffffff


	//   ....[122]....
        /*02cc*/ 	.word	0xffffffff


	//   ....[123]....
        /*02d0*/ 	.word	0xffffffff


	//   ....[124]....
        /*02d4*/ 	.word	0xffffffff


	//   ....[125]....
        /*02d8*/ 	.word	0xffffffff


	//   ....[126]....
        /*02dc*/ 	.word	0xffffffff


	//   ....[127]....
        /*02e0*/ 	.word	0xffffffff


	//   ....[128]....
        /*02e4*/ 	.word	0xffffffff


	//   ....[129]....
        /*02e8*/ 	.word	0xffffffff


	//   ....[130]....
        /*02ec*/ 	.word	0xffffffff


	//   ....[131]....
        /*02f0*/ 	.word	0xffffffff


	//   ....[132]....
        /*02f4*/ 	.word	0xffffffff


	//   ....[133]....
        /*02f8*/ 	.word	0xffffffff


	//   ....[134]....
        /*02fc*/ 	.word	0xffffffff


	//   ....[135]....
        /*0300*/ 	.word	0xffffffff


	//   ....[136]....
        /*0304*/ 	.word	0xffffffff


	//   ....[137]....
        /*0308*/ 	.word	0xffffffff


	//   ....[138]....
        /*030c*/ 	.word	0xffffffff


	//   ....[139]....
        /*0310*/ 	.word	0xffffffff


	//   ....[140]....
        /*0314*/ 	.word	0xffffffff


	//   ....[141]....
        /*0318*/ 	.word	0xffffffff


	//   ....[142]....
        /*031c*/ 	.word	0xffffffff


	//   ....[143]....
        /*0320*/ 	.word	0xffffffff


	//   ....[144]....
        /*0324*/ 	.word	0xffffffff


	//   ....[145]....
        /*0328*/ 	.word	0xffffffff


	//   ....[146]....
        /*032c*/ 	.word	0xffffffff


	//   ....[147]....
        /*0330*/ 	.word	0xffffffff


	//   ....[148]....
        /*0334*/ 	.word	0xffffffff


	//   ....[149]....
        /*0338*/ 	.word	0xffffffff


	//   ....[150]....
        /*033c*/ 	.word	0xffffffff


	//   ....[151]....
        /*0340*/ 	.word	0x0500000f


	//   ....[152]....
        /*0344*/ 	.word	0x0500000f


	//   ....[153]....
        /*0348*/ 	.word	0x0500000f


	//   ....[154]....
        /*034c*/ 	.word	0x0500000f


	//   ....[155]....
        /*0350*/ 	.word	0x0500000f


	//   ....[156]....
        /*0354*/ 	.word	0x0500000f


	//   ....[157]....
        /*0358*/ 	.word	0x0500000f


	//   ....[158]....
        /*035c*/ 	.word	0x0500000f


	//   ....[159]....
        /*0360*/ 	.word	0x0500000f


	//   ....[160]....
        /*0364*/ 	.word	0x0500000f


	//   ....[161]....
        /*0368*/ 	.word	0x0500000f


	//   ....[162]....
        /*036c*/ 	.word	0x0500000f


	//   ....[163]....
        /*0370*/ 	.word	0x0500000f


	//   ....[164]....
        /*0374*/ 	.word	0x0500000f


	//   ....[165]....
        /*0378*/ 	.word	0x0500000f


	//   ....[166]....
        /*037c*/ 	.word	0x0500000f


	//   ....[167]....
        /*0380*/ 	.word	0x0500000f


	//   ....[168]....
        /*0384*/ 	.word	0x0500000f


	//   ....[169]....
        /*0388*/ 	.word	0x0500000f


	//   ....[170]....
        /*038c*/ 	.word	0x0500000f


	//   ....[171]....
        /*0390*/ 	.word	0x0500000f


	//   ....[172]....
        /*0394*/ 	.word	0x0500000f


	//   ....[173]....
        /*0398*/ 	.word	0x0500000f


	//   ....[174]....
        /*039c*/ 	.word	0x0500000f


	//   ....[175]....
        /*03a0*/ 	.word	0x0500000f


	//   ....[176]....
        /*03a4*/ 	.word	0x0500000f


	//   ....[177]....
        /*03a8*/ 	.word	0x0500000f


	//   ....[178]....
        /*03ac*/ 	.word	0x0500000f


	//   ....[179]....
        /*03b0*/ 	.word	0x0500000f


	//   ....[180]....
        /*03b4*/ 	.word	0x0500000f


	//   ....[181]....
        /*03b8*/ 	.word	0x0500000f


	//   ....[182]....
        /*03bc*/ 	.word	0x0500000f


	//   ....[183]....
        /*03c0*/ 	.word	0x0500000f


	//   ....[184]....
        /*03c4*/ 	.word	0x0500000f


	//   ....[185]....
        /*03c8*/ 	.word	0x0500000f


	//   ....[186]....
        /*03cc*/ 	.word	0x0500000f


	//   ....[187]....
        /*03d0*/ 	.word	0x0500000f


	//   ....[188]....
        /*03d4*/ 	.word	0x0500000f


	//   ....[189]....
        /*03d8*/ 	.word	0x0500000f


	//   ....[190]....
        /*03dc*/ 	.word	0x0500000f


	//   ....[191]....
        /*03e0*/ 	.word	0x0500000f


	//   ....[192]....
        /*03e4*/ 	.word	0x0500000f


	//   ....[193]....
        /*03e8*/ 	.word	0x0500000f


	//   ....[194]....
        /*03ec*/ 	.word	0x0500000f


	//   ....[195]....
        /*03f0*/ 	.word	0x0500000f


	//   ....[196]....
        /*03f4*/ 	.word	0x0500000f


	//   ....[197]....
        /*03f8*/ 	.word	0x0500000f


	//   ....[198]....
        /*03fc*/ 	.word	0x0500000f


	//   ....[199]....
        /*0400*/ 	.word	0x0500000f


	//   ....[200]....
        /*0404*/ 	.word	0x0500000f


	//   ....[201]....
        /*0408*/ 	.word	0x0500000f


	//   ....[202]....
        /*040c*/ 	.word	0x0500000f


	//   ....[203]....
        /*0410*/ 	.word	0x0500000f


	//   ....[204]....
        /*0414*/ 	.word	0x0500000f


	//   ....[205]....
        /*0418*/ 	.word	0x0500000f


	//   ....[206]....
        /*041c*/ 	.word	0x0500000f


	//   ....[207]....
        /*0420*/ 	.word	0x0500000f


	//   ....[208]....
        /*0424*/ 	.word	0x0500000f


	//   ....[209]....
        /*0428*/ 	.word	0x0500000f


	//   ....[210]....
        /*042c*/ 	.word	0x0500000f


	//   ....[211]....
        /*0430*/ 	.word	0x0500000f


	//   ....[212]....
        /*0434*/ 	.word	0x0500000f


	//   ....[213]....
        /*0438*/ 	.word	0x0500000f


	//   ....[214]....
        /*043c*/ 	.word	0x0500000f


	//   ....[215]....
        /*0440*/ 	.word	0x0500000f


	//   ....[216]....
        /*0444*/ 	.word	0x0500000f


	//   ....[217]....
        /*0448*/ 	.word	0x0500000f


	//   ....[218]....
        /*044c*/ 	.word	0x0500000f


	//   ....[219]....
        /*0450*/ 	.word	0x0500000f


	//   ....[220]....
        /*0454*/ 	.word	0x0500000f


	//   ....[221]....
        /*0458*/ 	.word	0x0500000f


	//   ....[222]....
        /*045c*/ 	.word	0x0500000f


	//   ....[223]....
        /*0460*/ 	.word	0x0500000f


	//   ....[224]....
        /*0464*/ 	.word	0x0500000f


	//   ....[225]....
        /*0468*/ 	.word	0x0500000f


	//   ....[226]....
        /*046c*/ 	.word	0x0500000f


	//   ....[227]....
        /*0470*/ 	.word	0x0500000f


	//   ....[228]....
        /*0474*/ 	.word	0x0500000f


	//   ....[229]....
        /*0478*/ 	.word	0x0500000f


	//   ....[230]....
        /*047c*/ 	.word	0x0500000f


	//   ....[231]....
        /*0480*/ 	.word	0x0500000f


	//   ....[232]....
        /*0484*/ 	.word	0x0500000f


	//   ....[233]....
        /*0488*/ 	.word	0x0500000f


	//----- nvinfo : EIATTR_COOP_GROUP_INSTR_OFFSETS
	.align		4
.L_1352:
        /*048c*/ 	.byte	0x04, 0x28
        /*048e*/ 	.short	(.L_1354 - .L_1353)


	//   ....[0]....
.L_1353:
        /*0490*/ 	.word	0x00000080


	//   ....[1]....
        /*0494*/ 	.word	0x00000090


	//   ....[2]....
        /*0498*/ 	.word	0x000002d0


	//   ....[3]....
        /*049c*/ 	.word	0x00000430


	//   ....[4]....
        /*04a0*/ 	.word	0x00000550


	//   ....[5]....
        /*04a4*/ 	.word	0x000006b0


	//   ....[6]....
        /*04a8*/ 	.word	0x00001a80


	//   ....[7]....
        /*04ac*/ 	.word	0x000021e0


	//   ....[8]....
        /*04b0*/ 	.word	0x00002410


	//   ....[9]....
        /*04b4*/ 	.word	0x00003140


	//   ....[10]....
        /*04b8*/ 	.word	0x00003250


	//   ....[11]....
        /*04bc*/ 	.word	0x00003880


	//   ....[12]....
        /*04c0*/ 	.word	0x000038e0


	//   ....[13]....
        /*04c4*/ 	.word	0x00004ad0


	//   ....[14]....
        /*04c8*/ 	.word	0x00005500


	//   ....[15]....
        /*04cc*/ 	.word	0x00005a80


	//   ....[16]....
        /*04d0*/ 	.word	0x00005ba0


	//   ....[17]....
        /*04d4*/ 	.word	0x00006210


	//   ....[18]....
        /*04d8*/ 	.word	0x00006330


	//   ....[19]....
        /*04dc*/ 	.word	0x00007e50


	//   ....[20]....
        /*04e0*/ 	.word	0x00007e80


	//   ....[21]....
        /*04e4*/ 	.word	0x000082c0


	//   ....[22]....
        /*04e8*/ 	.word	0x00008490


	//   ....[23]....
        /*04ec*/ 	.word	0x00009ad0


	//   ....[24]....
        /*04f0*/ 	.word	0x0000a500


	//   ....[25]....
        /*04f4*/ 	.word	0x0000aa80


	//   ....[26]....
        /*04f8*/ 	.word	0x0000aba0


	//   ....[27]....
        /*04fc*/ 	.word	0x0000b210


	//   ....[28]....
        /*0500*/ 	.word	0x0000b330


	//   ....[29]....
        /*0504*/ 	.word	0x0000c6d0


	//   ....[30]....
        /*0508*/ 	.word	0x0000c710


	//   ....[31]....
        /*050c*/ 	.word	0x0000c7c0


	//   ....[32]....
        /*0510*/ 	.word	0x0000c820


	//   ....[33]....
        /*0514*/ 	.word	0x0000e1f0


	//   ....[34]....
        /*0518*/ 	.word	0x0000e230


	//   ....[35]....
        /*051c*/ 	.word	0x0000e270


	//   ....[36]....
        /*0520*/ 	.word	0x0000e2a0


	//   ....[37]....
        /*0524*/ 	.word	0x0000eb40


	//   ....[38]....
        /*0528*/ 	.word	0x0000eb70


	//   ....[39]....
        /*052c*/ 	.word	0x0000ecb0


	//   ....[40]....
        /*0530*/ 	.word	0x0000ecd0


	//   ....[41]....
        /*0534*/ 	.word	0x0000ee10


	//   ....[42]....
        /*0538*/ 	.word	0x0000ee30


	//   ....[43]....
        /*053c*/ 	.word	0x0000ef80


	//   ....[44]....
        /*0540*/ 	.word	0x0000efa0


	//   ....[45]....
        /*0544*/ 	.word	0x0000f8d0


	//   ....[46]....
        /*0548*/ 	.word	0x0000f900


	//   ....[47]....
        /*054c*/ 	.word	0x0000fa50


	//   ....[48]....
        /*0550*/ 	.word	0x0000fa70


	//   ....[49]....
        /*0554*/ 	.word	0x0000fbb0


	//   ....[50]....
        /*0558*/ 	.word	0x0000fbd0


	//   ....[51]....
        /*055c*/ 	.word	0x0000fd20


	//   ....[52]....
        /*0560*/ 	.word	0x0000fd40


	//   ....[53]....
        /*0564*/ 	.word	0x0000ff20


	//   ....[54]....
        /*0568*/ 	.word	0x000100d0


	//   ....[55]....
        /*056c*/ 	.word	0x00010100


	//   ....[56]....
        /*0570*/ 	.word	0x00010130


	//   ....[57]....
        /*0574*/ 	.word	0x00010160


	//   ....[58]....
        /*0578*/ 	.word	0x00010190


	//   ....[59]....
        /*057c*/ 	.word	0x000101c0


	//   ....[60]....
        /*0580*/ 	.word	0x00010310


	//   ....[61]....
        /*0584*/ 	.word	0x00010340


	//   ....[62]....
        /*0588*/ 	.word	0x00010370


	//   ....[63]....
        /*058c*/ 	.word	0x000103a0


	//   ....[64]....
        /*0590*/ 	.word	0x000103d0


	//   ....[65]....
        /*0594*/ 	.word	0x00010400


	//   ....[66]....
        /*0598*/ 	.word	0x00010490


	//   ....[67]....
        /*059c*/ 	.word	0x000104f0


	//   ....[68]....
        /*05a0*/ 	.word	0x00010580


	//   ....[69]....
        /*05a4*/ 	.word	0x00012020


	//   ....[70]....
        /*05a8*/ 	.word	0x00012040


	//   ....[71]....
        /*05ac*/ 	.word	0x000120d0


	//   ....[72]....
        /*05b0*/ 	.word	0x000120f0


	//   ....[73]....
        /*05b4*/ 	.word	0x00012170


	//   ....[74]....
        /*05b8*/ 	.word	0x00012190


	//   ....[75]....
        /*05bc*/ 	.word	0x00012210


	//   ....[76]....
        /*05c0*/ 	.word	0x00012230


	//   ....[77]....
        /*05c4*/ 	.word	0x000122b0


	//   ....[78]....
        /*05c8*/ 	.word	0x000122d0


	//   ....[79]....
        /*05cc*/ 	.word	0x000122e0


	//   ....[80]....
        /*05d0*/ 	.word	0x000122f0


	//   ....[81]....
        /*05d4*/ 	.word	0x00012a20


	//   ....[82]....
        /*05d8*/ 	.word	0x00012a50


	//   ....[83]....
        /*05dc*/ 	.word	0x00012b10


	//   ....[84]....
        /*05e0*/ 	.word	0x00012b20


	//   ....[85]....
        /*05e4*/ 	.word	0x00012bb0


	//   ....[86]....
        /*05e8*/ 	.word	0x00012bc0


	//   ....[87]....
        /*05ec*/ 	.word	0x00012c50


	//   ....[88]....
        /*05f0*/ 	.word	0x00012c60


	//   ....[89]....
        /*05f4*/ 	.word	0x00012cf0


	//   ....[90]....
        /*05f8*/ 	.word	0x00012d00


	//   ....[91]....
        /*05fc*/ 	.word	0x00012d90


	//   ....[92]....
        /*0600*/ 	.word	0x00012da0


	//   ....[93]....
        /*0604*/ 	.word	0x00012e20


	//   ....[94]....
        /*0608*/ 	.word	0x00012e30


	//   ....[95]....
        /*060c*/ 	.word	0x00012e40


	//   ....[96]....
        /*0610*/ 	.word	0x00012e50


	//   ....[97]....
        /*0614*/ 	.word	0x00013360


	//   ....[98]....
        /*0618*/ 	.word	0x00013380


	//   ....[99]....
        /*061c*/ 	.word	0x000133d0


	//   ....[100]....
        /*0620*/ 	.word	0x00013490


	//   ....[101]....
        /*0624*/ 	.word	0x000134a0


	//   ....[102]....
        /*0628*/ 	.word	0x000134d0


	//   ....[103]....
        /*062c*/ 	.word	0x00013560


	//   ....[104]....
        /*0630*/ 	.word	0x00013610


	//   ....[105]....
        /*0634*/ 	.word	0x00013620


	//   ....[106]....
        /*0638*/ 	.word	0x00013650


	//   ....[107]....
        /*063c*/ 	.word	0x00013660


	//   ....[108]....
        /*0640*/ 	.word	0x000136f0


	//   ....[109]....
        /*0644*/ 	.word	0x00013e30


	//   ....[110]....
        /*0648*/ 	.word	0x00013e50


	//   ....[111]....
        /*064c*/ 	.word	0x00013ea0


	//   ....[112]....
        /*0650*/ 	.word	0x00013eb0


	//   ....[113]....
        /*0654*/ 	.word	0x00013ef0


	//   ....[114]....
        /*0658*/ 	.word	0x00013f00


	//   ....[115]....
        /*065c*/ 	.word	0x00013f40


	//   ....[116]....
        /*0660*/ 	.word	0x00013f50


	//   ....[117]....
        /*0664*/ 	.word	0x00013f90


	//   ....[118]....
        /*0668*/ 	.word	0x00013fa0


	//   ....[119]....
        /*066c*/ 	.word	0x00013fb0


	//   ....[120]....
        /*0670*/ 	.word	0x00013ff0


	//   ....[121]....
        /*0674*/ 	.word	0x00014330


	//   ....[122]....
        /*0678*/ 	.word	0x00014350


	//   ....[123]....
        /*067c*/ 	.word	0x00014360


	//   ....[124]....
        /*0680*/ 	.word	0x00014370


	//   ....[125]....
        /*0684*/ 	.word	0x00014390


	//   ....[126]....
        /*0688*/ 	.word	0x00014400


	//   ....[127]....
        /*068c*/ 	.word	0x00014470


	//   ....[128]....
        /*0690*/ 	.word	0x00014490


	//   ....[129]....
        /*0694*/ 	.word	0x000144a0


	//   ....[130]....
        /*0698*/ 	.word	0x00014500


	//   ....[131]....
        /*069c*/ 	.word	0x00014520


	//   ....[132]....
        /*06a0*/ 	.word	0x00014580


	//   ....[133]....
        /*06a4*/ 	.word	0x00014a80


	//   ....[134]....
        /*06a8*/ 	.word	0x00014ab0


	//   ....[135]....
        /*06ac*/ 	.word	0x00014ae0


	//   ....[136]....
        /*06b0*/ 	.word	0x00014b10


	//   ....[137]....
        /*06b4*/ 	.word	0x00014b40


	//   ....[138]....
        /*06b8*/ 	.word	0x00014b70


	//   ....[139]....
        /*06bc*/ 	.word	0x00014ba0


	//   ....[140]....
        /*06c0*/ 	.word	0x00014bd0


	//   ....[141]....
        /*06c4*/ 	.word	0x00014d50


	//   ....[142]....
        /*06c8*/ 	.word	0x00014d80


	//   ....[143]....
        /*06cc*/ 	.word	0x00014db0


	//   ....[144]....
        /*06d0*/ 	.word	0x00014de0


	//   ....[145]....
        /*06d4*/ 	.word	0x00014e10


	//   ....[146]....
        /*06d8*/ 	.word	0x00014e40


	//   ....[147]....
        /*06dc*/ 	.word	0x00014f00


	//   ....[148]....
        /*06e0*/ 	.word	0x00014f20


	//   ....[149]....
        /*06e4*/ 	.word	0x00014f90


	//   ....[150]....
        /*06e8*/ 	.word	0x00015630


	//   ....[151]....
        /*06ec*/ 	.word	0x00015c90


	//   ....[152]....
        /*06f0*/ 	.word	0x00015d80


	//   ....[153]....
        /*06f4*/ 	.word	0x00015e20


	//   ....[154]....
        /*06f8*/ 	.word	0x00015e80


	//   ....[155]....
        /*06fc*/ 	.word	0x00015f70


	//   ....[156]....
        /*0700*/ 	.word	0x00015fe0


	//   ....[157]....
        /*0704*/ 	.word	0x000160d0


	//   ....[158]....
        /*0708*/ 	.word	0x00016140


	//   ....[159]....
        /*070c*/ 	.word	0x00016230


	//   ....[160]....
        /*0710*/ 	.word	0x000162a0


	//   ....[161]....
        /*0714*/ 	.word	0x00016390


	//   ....[162]....
        /*0718*/ 	.word	0x00016400


	//   ....[163]....
        /*071c*/ 	.word	0x000164a0


	//   ....[164]....
        /*0720*/ 	.word	0x00016590


	//   ....[165]....
        /*0724*/ 	.word	0x00016600


	//   ....[166]....
        /*0728*/ 	.word	0x00016660


	//   ....[167]....
        /*072c*/ 	.word	0x00016750


	//   ....[168]....
        /*0730*/ 	.word	0x000167b0


	//   ....[169]....
        /*0734*/ 	.word	0x000168b0


	//   ....[170]....
        /*0738*/ 	.word	0x00016910


	//   ....[171]....
        /*073c*/ 	.word	0x00016a10


	//   ....[172]....
        /*0740*/ 	.word	0x00016a70


	//   ....[173]....
        /*0744*/ 	.word	0x00016b70


	//   ....[174]....
        /*0748*/ 	.word	0x00016bd0


	//   ....[175]....
        /*074c*/ 	.word	0x00016cd0


	//   ....[176]....
        /*0750*/ 	.word	0x00016d30


	//   ....[177]....
        /*0754*/ 	.word	0x00016e30


	//   ....[178]....
        /*0758*/ 	.word	0x00016e90


	//   ....[179]....
        /*075c*/ 	.word	0x00016f30


	//   ....[180]....
        /*0760*/ 	.word	0x000170b0


	//   ....[181]....
        /*0764*/ 	.word	0x00017190


	//   ....[182]....
        /*0768*/ 	.word	0x00017220


	//   ....[183]....
        /*076c*/ 	.word	0x00017330


	//   ....[184]....
        /*0770*/ 	.word	0x00017390


	//   ....[185]....
        /*0774*/ 	.word	0x000174a0


	//   ....[186]....
        /*0778*/ 	.word	0x00017500


	//   ....[187]....
        /*077c*/ 	.word	0x00017610


	//   ....[188]....
        /*0780*/ 	.word	0x00017670


	//   ....[189]....
        /*0784*/ 	.word	0x00017780


	//   ....[190]....
        /*0788*/ 	.word	0x000177e0


	//   ....[191]....
        /*078c*/ 	.word	0x000178a0


	//   ....[192]....
        /*0790*/ 	.word	0x00017a00


	//   ....[193]....
        /*0794*/ 	.word	0x00017aa0


	//   ....[194]....
        /*0798*/ 	.word	0x00017b00


	//   ....[195]....
        /*079c*/ 	.word	0x00017bb0


	//   ....[196]....
        /*07a0*/ 	.word	0x00017c10


	//   ....[197]....
        /*07a4*/ 	.word	0x00017cc0


	//   ....[198]....
        /*07a8*/ 	.word	0x00017d20


	//   ....[199]....
        /*07ac*/ 	.word	0x00017dd0


	//   ....[200]....
        /*07b0*/ 	.word	0x00017e30


	//   ....[201]....
        /*07b4*/ 	.word	0x00017ee0


	//   ....[202]....
        /*07b8*/ 	.word	0x00017f40


	//   ....[203]....
        /*07bc*/ 	.word	0x00017ff0


	//   ....[204]....
        /*07c0*/ 	.word	0x000180e0


	//   ....[205]....
        /*07c4*/ 	.word	0x00018180


	//   ....[206]....
        /*07c8*/ 	.word	0x000181e0


	//   ....[207]....
        /*07cc*/ 	.word	0x000182b0


	//   ....[208]....
        /*07d0*/ 	.word	0x00018310


	//   ....[209]....
        /*07d4*/ 	.word	0x000183e0


	//   ....[210]....
        /*07d8*/ 	.word	0x00018440


	//   ....[211]....
        /*07dc*/ 	.word	0x00018510


	//   ....[212]....
        /*07e0*/ 	.word	0x00018570


	//   ....[213]....
        /*07e4*/ 	.word	0x00018640


	//   ....[214]....
        /*07e8*/ 	.word	0x000186a0


	//   ....[215]....
        /*07ec*/ 	.word	0x00018770


	//   ....[216]....
        /*07f0*/ 	.word	0x00018800


	//   ....[217]....
        /*07f4*/ 	.word	0x000188a0


	//   ....[218]....
        /*07f8*/ 	.word	0x000189c0


	//   ....[219]....
        /*07fc*/ 	.word	0x00018a30


	//   ....[220]....
        /*0800*/ 	.word	0x00018aa0


	//   ....[221]....
        /*0804*/ 	.word	0x00018b10


	//   ....[222]....
        /*0808*/ 	.word	0x00018b80


	//   ....[223]....
        /*080c*/ 	.word	0x00018c00


	//   ....[224]....
        /*0810*/ 	.word	0x00018c90


	//   ....[225]....
        /*0814*/ 	.word	0x00018d20


	//   ....[226]....
        /*0818*/ 	.word	0x00018d90


	//   ....[227]....
        /*081c*/ 	.word	0x00018e00


	//   ....[228]....
        /*0820*/ 	.word	0x00018e70


	//   ....[229]....
        /*0824*/ 	.word	0x00018ef0


	//   ....[230]....
        /*0828*/ 	.word	0x00018f60


	//   ....[231]....
        /*082c*/ 	.word	0x00019000


	//   ....[232]....
        /*0830*/ 	.word	0x00019090


	//   ....[233]....
        /*0834*/ 	.word	0x000191b0


	//----- nvinfo : EIATTR_REG_RECONFIG
	.align		4
.L_1354:
        /*0838*/ 	.byte	0x01, 0x54
	.zero		2


	//----- nvinfo : EIATTR_SYSCALL_OFFSETS
	.align		4
        /*083c*/ 	.byte	0x04, 0x46
        /*083e*/ 	.short	(.L_1356 - .L_1355)


	//   ....[0]....
.L_1355:
        /*0840*/ 	.word	0x00001c60


	//   ....[1]....
        /*0844*/ 	.word	0x00011660


	//   ....[2]....
        /*0848*/ 	.word	0x000117b0


	//   ....[3]....
        /*084c*/ 	.word	0x000118a0


	//   ....[4]....
        /*0850*/ 	.word	0x00012610


	//----- nvinfo : EIATTR_MBARRIER_INSTR_OFFSETS
	.align		4
.L_1356:
        /*0854*/ 	.byte	0x04, 0x39
        /*0856*/ 	.short	(.L_1358 - .L_1357)


	//   ....[0]....
.L_1357:
        /*0858*/ 	.word	0x00000180
        /*085c*/ 	.word	0x000000ff
        /*0860*/ 	.word	0x00022800
        /*0864*/ 	.short	0x0100
        /*0866*/ 	.byte	0x08
	.zero		1


	//   ....[1]....
        /*0868*/ 	.word	0x00000190
        /*086c*/ 	.word	0x000000ff
        /*0870*/ 	.word	0x00022820
        /*0874*/ 	.short	0x0100
        /*0876*/ 	.byte	0x08
	.zero		1


	//   ....[2]....
        /*0878*/ 	.word	0x00000280
        /*087c*/ 	.word	0x000000ff
        /*0880*/ 	.word	0x00022830
        /*0884*/ 	.short	0x0100
        /*0886*/ 	.byte	0x08
	.zero		1


	//   ....[3]....
        /*0888*/ 	.word	0x00000290
        /*088c*/ 	.word	0x000000ff
        /*0890*/ 	.word	0x00022840
        /*0894*/ 	.short	0x0100
        /*0896*/ 	.byte	0x08
	.zero		1


	//   ....[4]....
        /*0898*/ 	.word	0x000002a0
        /*089c*/ 	.word	0x000000ff
        /*08a0*/ 	.word	0x00022838
        /*08a4*/ 	.short	0x0100
        /*08a6*/ 	.byte	0x08
	.zero		1


	//   ....[5]....
        /*08a8*/ 	.word	0x000002b0
        /*08ac*/ 	.word	0x000000ff
        /*08b0*/ 	.word	0x00022848
        /*08b4*/ 	.short	0x0100
        /*08b6*/ 	.byte	0x08
	.zero		1


	//   ....[6]....
        /*08b8*/ 	.word	0x000003e0
        /*08bc*/ 	.word	0x000000ff
        /*08c0*/ 	.word	0x00022850
        /*08c4*/ 	.short	0x0100
        /*08c6*/ 	.byte	0x08
	.zero		1


	//   ....[7]....
        /*08c8*/ 	.word	0x000003f0
        /*08cc*/ 	.word	0x000000ff
        /*08d0*/ 	.word	0x00022860
        /*08d4*/ 	.short	0x0100
        /*08d6*/ 	.byte	0x08
	.zero		1


	//   ....[8]....
        /*08d8*/ 	.word	0x00000400
        /*08dc*/ 	.word	0x000000ff
        /*08e0*/ 	.word	0x00022858
        /*08e4*/ 	.short	0x0100
        /*08e6*/ 	.byte	0x08
	.zero		1


	//   ....[9]....
        /*08e8*/ 	.word	0x00000410
        /*08ec*/ 	.word	0x000000ff
        /*08f0*/ 	.word	0x00022868
        /*08f4*/ 	.short	0x0100
        /*08f6*/ 	.byte	0x08
	.zero		1


	//   ....[10]....
        /*08f8*/ 	.word	0x00000500
        /*08fc*/ 	.word	0x000000ff
        /*0900*/ 	.word	0x00022870
        /*0904*/ 	.short	0x0100
        /*0906*/ 	.byte	0x06
	.zero		1


	//   ....[11]....
        /*0908*/ 	.word	0x00000510
        /*090c*/ 	.word	0x000000ff
        /*0910*/ 	.word	0x00022880
        /*0914*/ 	.short	0x0100
        /*0916*/ 	.byte	0x06
	.zero		1


	//   ....[12]....
        /*0918*/ 	.word	0x00000520
        /*091c*/ 	.word	0x000000ff
        /*0920*/ 	.word	0x00022878
        /*0924*/ 	.short	0x0100
        /*0926*/ 	.byte	0x06
	.zero		1


	//   ....[13]....
        /*0928*/ 	.word	0x00000530
        /*092c*/ 	.word	0x000000ff
        /*0930*/ 	.word	0x00022888
        /*0934*/ 	.short	0x0100
        /*0936*/ 	.byte	0x06
	.zero		1


	//   ....[14]....
        /*0938*/ 	.word	0x00000660
        /*093c*/ 	.word	0x000000ff
        /*0940*/ 	.word	0x00022890
        /*0944*/ 	.short	0x0100
        /*0946*/ 	.byte	0x08
	.zero		1


	//   ....[15]....
        /*0948*/ 	.word	0x00000670
        /*094c*/ 	.word	0x000000ff
        /*0950*/ 	.word	0x000228a0
        /*0954*/ 	.short	0x0100
        /*0956*/ 	.byte	0x08
	.zero		1


	//   ....[16]....
        /*0958*/ 	.word	0x00000680
        /*095c*/ 	.word	0x000000ff
        /*0960*/ 	.word	0x00022898
        /*0964*/ 	.short	0x0100
        /*0966*/ 	.byte	0x08
	.zero		1


	//   ....[17]....
        /*0968*/ 	.word	0x00000690
        /*096c*/ 	.word	0x000000ff
        /*0970*/ 	.word	0x000228a8
        /*0974*/ 	.short	0x0100
        /*0976*/ 	.byte	0x08
	.zero		1


	//   ....[18]....
        /*0978*/ 	.word	0x000007d0
        /*097c*/ 	.word	0x000000ff
        /*0980*/ 	.word	0x000228b0
        /*0984*/ 	.short	0x0100
        /*0986*/ 	.byte	0x08
	.zero		1


	//   ....[19]....
        /*0988*/ 	.word	0x000007e0
        /*098c*/ 	.word	0x000000ff
        /*0990*/ 	.word	0x000228c0
        /*0994*/ 	.short	0x0100
        /*0996*/ 	.byte	0x08
	.zero		1


	//   ....[20]....
        /*0998*/ 	.word	0x000007f0
        /*099c*/ 	.word	0x000000ff
        /*09a0*/ 	.word	0x000228b8
        /*09a4*/ 	.short	0x0100
        /*09a6*/ 	.byte	0x08
	.zero		1


	//   ....[21]....
        /*09a8*/ 	.word	0x00000800
        /*09ac*/ 	.word	0x000000ff
        /*09b0*/ 	.word	0x000228c8
        /*09b4*/ 	.short	0x0100
        /*09b6*/ 	.byte	0x08
	.zero		1


	//   ....[22]....
        /*09b8*/ 	.word	0x00001d10
        /*09bc*/ 	.word	0x00000006
        /*09c0*/ 	.word	0x00022800
        /*09c4*/ 	.short	0x010a
        /*09c6*/ 	.byte	0x3f
	.zero		1


	//   ....[23]....
        /*09c8*/ 	.word	0x00001de0
        /*09cc*/ 	.word	0x000000ff
        /*09d0*/ 	.word	0x00022830
        /*09d4*/ 	.short	0x010a
        /*09d6*/ 	.byte	0x18
	.zero		1


	//   ....[24]....
        /*09d8*/ 	.word	0x00001e20
        /*09dc*/ 	.word	0x000000ff
        /*09e0*/ 	.word	0x00022830
        /*09e4*/ 	.short	0x010a
        /*09e6*/ 	.byte	0x18
	.zero		1


	//   ....[25]....
        /*09e8*/ 	.word	0x00002160
        /*09ec*/ 	.word	0x000000ff
        /*09f0*/ 	.word	0x00000000
        /*09f4*/ 	.short	0x0101
        /*09f6*/ 	.byte	0x05
	.zero		1


	//   ....[26]....
        /*09f8*/ 	.word	0x000040f0
        /*09fc*/ 	.word	0x000000ff
        /*0a00*/ 	.word	0x00022850
        /*0a04*/ 	.short	0x010a
        /*0a06*/ 	.byte	0x18
	.zero		1


	//   ....[27]....
        /*0a08*/ 	.word	0x00004130
        /*0a0c*/ 	.word	0x000000ff
        /*0a10*/ 	.word	0x00022850
        /*0a14*/ 	.short	0x010a
        /*0a16*/ 	.byte	0x18
	.zero		1


	//   ....[28]....
        /*0a18*/ 	.word	0x00004480
        /*0a1c*/ 	.word	0x000000ff
        /*0a20*/ 	.word	0x00000000
        /*0a24*/ 	.short	0x0101
        /*0a26*/ 	.byte	0x18
	.zero		1


	//   ....[29]....
        /*0a28*/ 	.word	0x00004800
        /*0a2c*/ 	.word	0x000000ff
        /*0a30*/ 	.word	0x00022830
        /*0a34*/ 	.short	0x010a
        /*0a36*/ 	.byte	0x19
	.zero		1


	//   ....[30]....
        /*0a38*/ 	.word	0x00004840
        /*0a3c*/ 	.word	0x000000ff
        /*0a40*/ 	.word	0x00022830
        /*0a44*/ 	.short	0x010a
        /*0a46*/ 	.byte	0x19
	.zero		1


	//   ....[31]....
        /*0a48*/ 	.word	0x00004a80
        /*0a4c*/ 	.word	0x000000ff
        /*0a50*/ 	.word	0x00000000
        /*0a54*/ 	.short	0x0101
        /*0a56*/ 	.byte	0x0a
	.zero		1


	//   ....[32]....
        /*0a58*/ 	.word	0x00007370
        /*0a5c*/ 	.word	0x000000ff
        /*0a60*/ 	.word	0x00022850
        /*0a64*/ 	.short	0x010a
        /*0a66*/ 	.byte	0x19
	.zero		1


	//   ....[33]....
        /*0a68*/ 	.word	0x000073c0
        /*0a6c*/ 	.word	0x000000ff
        /*0a70*/ 	.word	0x00022850
        /*0a74*/ 	.short	0x010a
        /*0a76*/ 	.byte	0x19
	.zero		1


	//   ....[34]....
        /*0a78*/ 	.word	0x000076b0
        /*0a7c*/ 	.word	0x000000ff
        /*0a80*/ 	.word	0x00000000
        /*0a84*/ 	.short	0x0101
        /*0a86*/ 	.byte	0x19
	.zero		1


	//   ....[35]....
        /*0a88*/ 	.word	0x00007a90
        /*0a8c*/ 	.word	0x000000ff
        /*0a90*/ 	.word	0x00022830
        /*0a94*/ 	.short	0x010a
        /*0a96*/ 	.byte	0x19
	.zero		1


	//   ....[36]....
        /*0a98*/ 	.word	0x00007ad0
        /*0a9c*/ 	.word	0x000000ff
        /*0aa0*/ 	.word	0x00022830
        /*0aa4*/ 	.short	0x010a
        /*0aa6*/ 	.byte	0x19
	.zero		1


	//   ....[37]....
        /*0aa8*/ 	.word	0x00007d00
        /*0aac*/ 	.word	0x000000ff
        /*0ab0*/ 	.word	0x00000000
        /*0ab4*/ 	.short	0x0101
        /*0ab6*/ 	.byte	0x0a
	.zero		1


	//   ....[38]....
        /*0ab8*/ 	.word	0x00009360
        /*0abc*/ 	.word	0x000000ff
        /*0ac0*/ 	.word	0x00022850
        /*0ac4*/ 	.short	0x010a
        /*0ac6*/ 	.byte	0x19
	.zero		1


	//   ....[39]....
        /*0ac8*/ 	.word	0x000093b0
        /*0acc*/ 	.word	0x000000ff
        /*0ad0*/ 	.word	0x00022850
        /*0ad4*/ 	.short	0x010a
        /*0ad6*/ 	.byte	0x19
	.zero		1


	//   ....[40]....
        /*0ad8*/ 	.word	0x00009680
        /*0adc*/ 	.word	0x000000ff
        /*0ae0*/ 	.word	0x00000000
        /*0ae4*/ 	.short	0x0101
        /*0ae6*/ 	.byte	0x19
	.zero		1


	//   ....[41]....
        /*0ae8*/ 	.word	0x00009800
        /*0aec*/ 	.word	0x000000ff
        /*0af0*/ 	.word	0x00022830
        /*0af4*/ 	.short	0x010a
        /*0af6*/ 	.byte	0x18
	.zero		1


	//   ....[42]....
        /*0af8*/ 	.word	0x00009840
        /*0afc*/ 	.word	0x000000ff
        /*0b00*/ 	.word	0x00022830
        /*0b04*/ 	.short	0x010a
        /*0b06*/ 	.byte	0x18
	.zero		1


	//   ....[43]....
        /*0b08*/ 	.word	0x00009a80
        /*0b0c*/ 	.word	0x000000ff
        /*0b10*/ 	.word	0x00000000
        /*0b14*/ 	.short	0x0101
        /*0b16*/ 	.byte	0x0a
	.zero		1


	//   ....[44]....
        /*0b18*/ 	.word	0x0000c370
        /*0b1c*/ 	.word	0x000000ff
        /*0b20*/ 	.word	0x00022850
        /*0b24*/ 	.short	0x010a
        /*0b26*/ 	.byte	0x18
	.zero		1


	//   ....[45]....
        /*0b28*/ 	.word	0x0000c3c0
        /*0b2c*/ 	.word	0x000000ff
        /*0b30*/ 	.word	0x00022850
        /*0b34*/ 	.short	0x010a
        /*0b36*/ 	.byte	0x18
	.zero		1


	//   ....[46]....
        /*0b38*/ 	.word	0x0000c6b0
        /*0b3c*/ 	.word	0x000000ff
        /*0b40*/ 	.word	0x00000000
        /*0b44*/ 	.short	0x0101
        /*0b46*/ 	.byte	0x18
	.zero		1


	//   ....[47]....
        /*0b48*/ 	.word	0x0000eb30
        /*0b4c*/ 	.word	0x00000011
        /*0b50*/ 	.word	0x00000000
        /*0b54*/ 	.short	0x0101
        /*0b56*/ 	.byte	0x3f
	.zero		1


	//   ....[48]....
        /*0b58*/ 	.word	0x00011da0
        /*0b5c*/ 	.word	0x00000013
        /*0b60*/ 	.word	0x00022840
        /*0b64*/ 	.short	0x010a
        /*0b66*/ 	.byte	0x3f
	.zero		1


	//   ....[49]....
        /*0b68*/ 	.word	0x000123f0
        /*0b6c*/ 	.word	0x00000013
        /*0b70*/ 	.word	0x00022830
        /*0b74*/ 	.short	0x0107
        /*0b76*/ 	.byte	0x3f
	.zero		1


	//   ....[50]....
        /*0b78*/ 	.word	0x000124c0
        /*0b7c*/ 	.word	0x00000013
        /*0b80*/ 	.word	0x00022830
        /*0b84*/ 	.short	0x0101
        /*0b86*/ 	.byte	0x3f
	.zero		1


	//   ....[51]....
        /*0b88*/ 	.word	0x00012f50
        /*0b8c*/ 	.word	0x00000011
        /*0b90*/ 	.word	0x00022800
        /*0b94*/ 	.short	0x0107
        /*0b96*/ 	.byte	0x3f
	.zero		1


	//   ....[52]....
        /*0b98*/ 	.word	0x00013040
        /*0b9c*/ 	.word	0x00000011
        /*0ba0*/ 	.word	0x00022800
        /*0ba4*/ 	.short	0x0101
        /*0ba6*/ 	.byte	0x3f
	.zero		1


	//   ....[53]....
        /*0ba8*/ 	.word	0x00013060
        /*0bac*/ 	.word	0x00000011
        /*0bb0*/ 	.word	0x00022820
        /*0bb4*/ 	.short	0x010a
        /*0bb6*/ 	.byte	0x3f
	.zero		1


	//   ....[54]....
        /*0bb8*/ 	.word	0x000130f0
        /*0bbc*/ 	.word	0x00000013
        /*0bc0*/ 	.word	0x00022860
        /*0bc4*/ 	.short	0x010a
        /*0bc6*/ 	.byte	0x3f
	.zero		1


	//   ....[55]....
        /*0bc8*/ 	.word	0x00013870
        /*0bcc*/ 	.word	0x00000013
        /*0bd0*/ 	.word	0x00022850
        /*0bd4*/ 	.short	0x0107
        /*0bd6*/ 	.byte	0x3f
	.zero		1


	//   ....[56]....
        /*0bd8*/ 	.word	0x00013940
        /*0bdc*/ 	.word	0x00000013
        /*0be0*/ 	.word	0x00022850
        /*0be4*/ 	.short	0x0101
        /*0be6*/ 	.byte	0x3f
	.zero		1


	//   ....[57]....
        /*0be8*/ 	.word	0x00013c90
        /*0bec*/ 	.word	0x00000006
        /*0bf0*/ 	.word	0x00022840
        /*0bf4*/ 	.short	0x010a
        /*0bf6*/ 	.byte	0x3f
	.zero		1


	//   ....[58]....
        /*0bf8*/ 	.word	0x00014070
        /*0bfc*/ 	.word	0x00000006
        /*0c00*/ 	.word	0x00022830
        /*0c04*/ 	.short	0x0107
        /*0c06*/ 	.byte	0x3f
	.zero		1


	//   ....[59]....
        /*0c08*/ 	.word	0x00014130
        /*0c0c*/ 	.word	0x00000006
        /*0c10*/ 	.word	0x00022830
        /*0c14*/ 	.short	0x0101
        /*0c16*/ 	.byte	0x3f
	.zero		1


	//   ....[60]....
        /*0c18*/ 	.word	0x00014160
        /*0c1c*/ 	.word	0x00000006
        /*0c20*/ 	.word	0x00022860
        /*0c24*/ 	.short	0x010a
        /*0c26*/ 	.byte	0x3f
	.zero		1


	//   ....[61]....
        /*0c28*/ 	.word	0x00014680
        /*0c2c*/ 	.word	0x00000006
        /*0c30*/ 	.word	0x00022850
        /*0c34*/ 	.short	0x0107
        /*0c36*/ 	.byte	0x3f
	.zero		1


	//   ....[62]....
        /*0c38*/ 	.word	0x00014740
        /*0c3c*/ 	.word	0x00000006
        /*0c40*/ 	.word	0x00022850
        /*0c44*/ 	.short	0x0101
        /*0c46*/ 	.byte	0x3f
	.zero		1


	//   ....[63]....
        /*0c48*/ 	.word	0x000155b0
        /*0c4c*/ 	.word	0x00000007
        /*0c50*/ 	.word	0x00022820
        /*0c54*/ 	.short	0x010a
        /*0c56*/ 	.byte	0x3f
	.zero		1


	//   ....[64]....
        /*0c58*/ 	.word	0x00015730
        /*0c5c*/ 	.word	0x00000005
        /*0c60*/ 	.word	0x00022840
        /*0c64*/ 	.short	0x010a
        /*0c66*/ 	.byte	0x3f
	.zero		1


	//   ....[65]....
        /*0c68*/ 	.word	0x000157d0
        /*0c6c*/ 	.word	0x00000003
        /*0c70*/ 	.word	0x00022840
        /*0c74*/ 	.short	0x010a
        /*0c76*/ 	.byte	0x3f
	.zero		1


	//   ....[66]....
        /*0c78*/ 	.word	0x00015810
        /*0c7c*/ 	.word	0x00000005
        /*0c80*/ 	.word	0x00022860
        /*0c84*/ 	.short	0x010a
        /*0c86*/ 	.byte	0x3f
	.zero		1


	//   ....[67]....
        /*0c88*/ 	.word	0x00015850
        /*0c8c*/ 	.word	0x00000003
        /*0c90*/ 	.word	0x00022860
        /*0c94*/ 	.short	0x010a
        /*0c96*/ 	.byte	0x3f
	.zero		1


	//   ....[68]....
        /*0c98*/ 	.word	0x000158b0
        /*0c9c*/ 	.word	0x00000006
        /*0ca0*/ 	.word	0x00022800
        /*0ca4*/ 	.short	0x010a
        /*0ca6*/ 	.byte	0x3f
	.zero		1


	//   ....[69]....
        /*0ca8*/ 	.word	0x00015910
        /*0cac*/ 	.word	0x00000003
        /*0cb0*/ 	.word	0x00022830
        /*0cb4*/ 	.short	0x010a
        /*0cb6*/ 	.byte	0x3f
	.zero		1


	//   ....[70]....
        /*0cb8*/ 	.word	0x00015970
        /*0cbc*/ 	.word	0x00000009
        /*0cc0*/ 	.word	0x00022850
        /*0cc4*/ 	.short	0x010a
        /*0cc6*/ 	.byte	0x3f
	.zero		1


	//   ....[71]....
        /*0cc8*/ 	.word	0x000159d0
        /*0ccc*/ 	.word	0x00000004
        /*0cd0*/ 	.word	0x00022830
        /*0cd4*/ 	.short	0x010a
        /*0cd6*/ 	.byte	0x3f
	.zero		1


	//   ....[72]....
        /*0cd8*/ 	.word	0x00015a30
        /*0cdc*/ 	.word	0x0000000a
        /*0ce0*/ 	.word	0x00022850
        /*0ce4*/ 	.short	0x010a
        /*0ce6*/ 	.byte	0x3f
	.zero		1


	//   ....[73]....
        /*0ce8*/ 	.word	0x00015a90
        /*0cec*/ 	.word	0x00000003
        /*0cf0*/ 	.word	0x00022830
        /*0cf4*/ 	.short	0x010a
        /*0cf6*/ 	.byte	0x3f
	.zero		1


	//   ....[74]....
        /*0cf8*/ 	.word	0x00015af0
        /*0cfc*/ 	.word	0x00000009
        /*0d00*/ 	.word	0x00022850
        /*0d04*/ 	.short	0x010a
        /*0d06*/ 	.byte	0x3f
	.zero		1


	//   ....[75]....
        /*0d08*/ 	.word	0x00015b50
        /*0d0c*/ 	.word	0x00000004
        /*0d10*/ 	.word	0x00022830
        /*0d14*/ 	.short	0x010a
        /*0d16*/ 	.byte	0x3f
	.zero		1


	//   ....[76]....
        /*0d18*/ 	.word	0x00015bb0
        /*0d1c*/ 	.word	0x0000000a
        /*0d20*/ 	.word	0x00022850
        /*0d24*/ 	.short	0x010a
        /*0d26*/ 	.byte	0x3f
	.zero		1


	//   ....[77]....
        /*0d28*/ 	.word	0x00015cd0
        /*0d2c*/ 	.word	0x00000013
        /*0d30*/ 	.word	0x00022840
        /*0d34*/ 	.short	0x010a
        /*0d36*/ 	.byte	0x3f
	.zero		1


	//   ....[78]....
        /*0d38*/ 	.word	0x00016fb0
        /*0d3c*/ 	.word	0x00000011
        /*0d40*/ 	.word	0x00022820
        /*0d44*/ 	.short	0x010a
        /*0d46*/ 	.byte	0x3f
	.zero		1


	//   ....[79]....
        /*0d48*/ 	.word	0x00017000
        /*0d4c*/ 	.word	0x00000013
        /*0d50*/ 	.word	0x00022860
        /*0d54*/ 	.short	0x010a
        /*0d56*/ 	.byte	0x3f
	.zero		1


	//   ....[80]....
        /*0d58*/ 	.word	0x00017950
        /*0d5c*/ 	.word	0x00000006
        /*0d60*/ 	.word	0x00022840
        /*0d64*/ 	.short	0x010a
        /*0d66*/ 	.byte	0x3f
	.zero		1


	//   ....[81]....
        /*0d68*/ 	.word	0x00018030
        /*0d6c*/ 	.word	0x00000006
        /*0d70*/ 	.word	0x00022860
        /*0d74*/ 	.short	0x010a
        /*0d76*/ 	.byte	0x3f
	.zero		1


	//   ....[82]....
        /*0d78*/ 	.word	0x000190d0
        /*0d7c*/ 	.word	0x00000007
        /*0d80*/ 	.word	0x00022820
        /*0d84*/ 	.short	0x010a
        /*0d86*/ 	.byte	0x3f
	.zero		1


	//   ....[83]....
        /*0d88*/ 	.word	0x00019270
        /*0d8c*/ 	.word	0x00000005
        /*0d90*/ 	.word	0x00022840
        /*0d94*/ 	.short	0x010a
        /*0d96*/ 	.byte	0x3f
	.zero		1


	//   ....[84]....
        /*0d98*/ 	.word	0x000192c0
        /*0d9c*/ 	.word	0x00000003
        /*0da0*/ 	.word	0x00022840
        /*0da4*/ 	.short	0x010a
        /*0da6*/ 	.byte	0x3f
	.zero		1


	//   ....[85]....
        /*0da8*/ 	.word	0x00019310
        /*0dac*/ 	.word	0x00000005
        /*0db0*/ 	.word	0x00022860
        /*0db4*/ 	.short	0x010a
        /*0db6*/ 	.byte	0x3f
	.zero		1


	//----- nvinfo : EIATTR_NUM_MBARRIERS
	.align		4
.L_1358:
        /*0db8*/ 	.byte	0x03, 0x38
        /*0dba*/ 	.short	0x0016


	//----- nvinfo : EIATTR_EXIT_INSTR_OFFSETS
	.align		4
        /*0dbc*/ 	.byte	0x04, 0x1c
        /*0dbe*/ 	.short	(.L_1360 - .L_1359)


	//   ....[0]....
.L_1359:
        /*0dc0*/ 	.word	0x000009a0


	//   ....[1]....
        /*0dc4*/ 	.word	0x0000fec0


	//   ....[2]....
        /*0dc8*/ 	.word	0x000158a0


	//----- nvinfo : EIATTR_MAX_THREADS
	.align		4
.L_1360:
        /*0dcc*/ 	.byte	0x04, 0x05
        /*0dce*/ 	.short	(.L_1362 - .L_1361)
.L_1361:
        /*0dd0*/ 	.word	0x00000180
        /*0dd4*/ 	.word	0x00000001
        /*0dd8*/ 	.word	0x00000001


	//----- nvinfo : EIATTR_CRS_STACK_SIZE
	.align		4
.L_1362:
        /*0ddc*/ 	.byte	0x04, 0x1e
        /*0dde*/ 	.short	(.L_1364 - .L_1363)
.L_1363:
        /*0de0*/ 	.word	0x00000000


	//----- nvinfo : EIATTR_CBANK_PARAM_SIZE
	.align		4
.L_1364:
        /*0de4*/ 	.byte	0x03, 0x19
        /*0de6*/ 	.short	0x0af0


	//----- nvinfo : EIATTR_PARAM_CBANK
	.align		4
        /*0de8*/ 	.byte	0x04, 0x0a
        /*0dea*/ 	.short	(.L_1366 - .L_1365)
	.align		4
.L_1365:
        /*0dec*/ 	.word	index@(.nv.constant0._ZN7cutlass13device_kernelIN5flash11enable_sm90INS1_16FlashAttnFwdSm90INS1_25CollectiveMainloopFwdSm90ILi2EN4cute5tupleIJNS5_1CILi1EEES8_S8_EEENS6_IJNS7_ILi128EEENS7_ILi96EEENS7_ILi64EEEEEELi256ENS_6half_tEfNS_4arch4Sm90ELb0ELb1ELb0ELb1ELb1ELb0ELb0ELb1ELb0ELb1ELb0ELb0EEENS1_21CollectiveEpilogueFwdINS6_IJSA_NS7_ILi256EEESB_EEES9_SE_SG_Li256ELb1ELb1ELb0ELb0EEENS1_36VarlenDynamicPersistentTileSchedulerILi128ELi96ELi256ELi128ELb0ELb1ELb1ELb1ELb0ELb1EEEEEEEEEvNT_6ParamsE)
        /*0df0*/ 	.short	0x0210
        /*0df2*/ 	.short	0x0af0


	//----- nvinfo : EIATTR_SW_WAR
	.align		4
.L_1366:
        /*0df4*/ 	.byte	0x04, 0x36
        /*0df6*/ 	.short	(.L_1368 - .L_1367)
.L_1367:
        /*0df8*/ 	.word	0x00000008
.L_1368:


//--------------------- .nv.info._ZN7cutlass13device_kernelIN5flash11enable_sm90INS1_16FlashAttnFwdSm90INS1_25CollectiveMainloopFwdSm90ILi2EN4cute5tupleIJNS5_1CILi1EEES8_S8_EEENS6_IJNS7_ILi128EEENS7_ILi96EEENS7_ILi64EEEEEELi256ENS_6half_tEfNS_4arch4Sm90ELb0ELb1ELb0ELb1ELb1ELb1ELb0ELb1ELb0ELb1ELb0ELb0EEENS1_21CollectiveEpilogueFwdINS6_IJSA_NS7_ILi256EEESB_EEES9_SE_SG_Li256ELb1ELb1ELb0ELb0EEENS1_36VarlenDynamicPersistentTileSchedulerILi128ELi96ELi256ELi128ELb0ELb1ELb1ELb1ELb0ELb1EEEEEEEEEvNT_6ParamsE --------------------------
	.section	.nv.info._ZN7cutlass13device_kernelIN5flash11enable_sm90INS1_16FlashAttnFwdSm90INS1_25CollectiveMainloopFwdSm90ILi2EN4cute5tupleIJNS5_1CILi1EEES8_S8_EEENS6_IJNS7_ILi128EEENS7_ILi96EEENS7_ILi64EEEEEELi256ENS_6half_tEfNS_4arch4Sm90ELb0ELb1ELb0ELb1ELb1ELb1ELb0ELb1ELb0ELb1ELb0ELb0EEENS1_21CollectiveEpilogueFwdINS6_IJSA_NS7_ILi256EEESB_EEES9_SE_SG_Li256ELb1ELb1ELb0ELb0EEENS1_36VarlenDynamicPersistentTileSchedulerILi128ELi96ELi256ELi128ELb0ELb1ELb1ELb1ELb0ELb1EEEEEEEEEvNT_6ParamsE,"",@"SHT_CUDA_INFO"
	.sectionflags	@""
	.align	4


	//----- nvinfo : EIATTR_CUDA_API_VERSION
	.align		4
        /*0000*/ 	.byte	0x04, 0x37
        /*0002*/ 	.short	(.L_1370 - .L_1369)
.L_1369:
        /*0004*/ 	.word	0x00000082


	//----- nvinfo : EIATTR_KPARAM_INFO
	.align		4
.L_1370:
        /*0008*/ 	.byte	0x04, 0x17
        /*000a*/ 	.short	(.L_1372 - .L_1371)
.L_1371:
        /*000c*/ 	.word	0x00000000
        /*0010*/ 	.short	0x0000
        /*0012*/ 	.short	0x0070
        /*0014*/ 	.byte	0x00, 0xf0, 0x01, 0x2a


	//----- nvinfo : EIATTR_SPARSE_MMA_MASK
	.align		4
.L_1372:
        /*0018*/ 	.byte	0x03, 0x50
        /*001a*/ 	.short	0x0000


	//----- nvinfo : EIATTR_MAXREG_COUNT
	.align		4
        /*001c*/ 	.byte	0x03, 0x1b
        /*001e*/ 	.short	0x00a8


	//----- nvinfo : EIATTR_NUM_BARRIERS
	.align		4
        /*0020*/ 	.byte	0x02, 0x4c
        /*0022*/ 	.byte	0x10
	.zero		1


	//----- nvinfo : EIATTR_EXTERNS
	.align		4
        /*0024*/ 	.byte	0x04, 0x0f
        /*0026*/ 	.short	(.L_1374 - .L_1373)


	//   ....[0]....
	.align		4
.L_1373:
        /*0028*/ 	.word	index@(__assertfail)


	//----- nvinfo : EIATTR_ANNOTATIONS
	.align		4
.L_1374:
        /*002c*/ 	.byte	0x04, 0x55
        /*002e*/ 	.short	(.L_1376 - .L_1375)


	//   ....[0]....
.L_1375:
        /* <DEDUP_REMOVED lines=23> */


	//----- nvinfo : EIATTR_MERCURY_ISA_VERSION
	.align		4
.L_1376:
        /*0188*/ 	.byte	0x03, 0x5f
        /*018a*/ 	.short	0x0101


	//----- nvinfo : EIATTR_UNUSED_LOAD_BYTE_OFFSET
	.align		4
        /*018c*/ 	.byte	0x04, 0x44
        /*018e*/ 	.short	(.L_1378 - .L_1377)


	//   ....[0]....
.L_1377:
        /*0190*/ 	.word	0x00000ad0
        /*0194*/ 	.word	0x0000fff0


	//   ....[1]....
        /*0198*/ 	.word	0x0001f0e0
        /*019c*/ 	.word	0x0000fff0


	//----- nvinfo : EIATTR_INT_WARP_WIDE_INSTR_OFFSETS
	.align		4
.L_1378:
        /*01a0*/ 	.byte	0x04, 0x31
        /*01a2*/ 	.short	(.L_1380 - .L_1379)


	//   ....[0]....
.L_1379:
        /*01a4*/ 	.word	0x00000180


	//   ....[1]....
        /*01a8*/ 	.word	0x000001c0


	//   ....[2]....
        /*01ac*/ 	.word	0x00000230


	//   ....[3]....
        /*01b0*/ 	.word	0x00024da0


	//   ....[4]....
        /*01b4*/ 	.word	0x00024e30


	//   ....[5]....
        /*01b8*/ 	.word	0x00028260


	//   ....[6]....
        /*01bc*/ 	.word	0x000282f0


	//----- nvinfo : EIATTR_COOP_GROUP_MASK_REGIDS
	.align		4
.L_1380:
        /*01c0*/ 	.byte	0x04, 0x29
        /*01c2*/ 	.short	(.L_1382 - .L_1381)


	//   ....[0]....
.L_1381:
        /*01c4*/ 	.word	0xffffffff


	//   ....[1]....
        /*01c8*/ 	.word	0xffffffff


	//   ....[2]....
        /*01cc*/ 	.word	0xffffffff


	//   ....[3]....
        /*01d0*/ 	.word	0xffffffff


	//   ....[4]....
        /*01d4*/ 	.word	0xffffffff


	//   ....[5]....
        /*01d8*/ 	.word	0xffffffff


	//   ....[6]....
        /*01dc*/ 	.word	0xffffffff


	//   ....[7]....
        /*01e0*/ 	.word	0xffffffff


	//   ....[8]....
        /*01e4*/ 	.word	0xffffffff


	//   ....[9]....
        /*01e8*/ 	.word	0xffffffff


	//   ....[10]....
        /*01ec*/ 	.word	0xffffffff


	//   ....[11]....
        /*01f0*/ 	.word	0xffffffff


	//   ....[12]....
        /*01f4*/ 	.word	0xffffffff


	//   ....[13]....
        /*01f8*/ 	.word	0xffffffff


	//   ....[14]....
        /*01fc*/ 	.word	0xffffffff


	//   ....[15]....
        /*0200*/ 	.word	0xffffffff


	//   ....[16]....
        /*0204*/ 	.word	0xffffffff


	//   ....[17]....
        /*0208*/ 	.word	0xffffffff


	//   ....[18]....
        /*020c*/ 	.word	0xffffffff


	//   ....[19]....
        /*0210*/ 	.word	0xffffffff


	//   ....[20]....
        /*0214*/ 	.word	0xffffffff


	//   ....[21]....
        /*0218*/ 	.word	0xffffffff


	//   ....[22]....
        /*021c*/ 	.word	0xffffffff


	//   ....[23]....
        /*0220*/ 	.word	0xffffffff


	//   ....[24]....
        /*0224*/ 	.word	0xffffffff


	//   ....[25]....
        /*0228*/ 	.word	0xffffffff


	//   ....[26]....
        /*022c*/ 	.word	0xffffffff


	//   ....[27]....
        /*0230*/ 	.word	0xffffffff


	//   ....[28]....
        /*0234*/ 	.word	0xffffffff


	//   ....[29]....
        /*0238*/ 	.word	0xffffffff


	//   ....[30]....
        /*023c*/ 	.word	0xffffffff


	//   ....[31]....
        /*0240*/ 	.word	0xffffffff


	//   ....[32]....
        /*0244*/ 	.word	0xffffffff


	//   ....[33]....
        /*0248*/ 	.word	0xffffffff


	//   ....[34]....
        /*024c*/ 	.word	0xffffffff


	//   ....[35]....
        /*0250*/ 	.word	0xffffffff


	//   ....[36]....
        /*0254*/ 	.word	0xffffffff


	//   ....[37]....
        /*0258*/ 	.word	0xffffffff


	//   ....[38]....
        /*025c*/ 	.word	0xffffffff


	//   ....[39]....
        /*0260*/ 	.word	0xffffffff


	//   ....[40]....
        /*0264*/ 	.word	0xffffffff


	//   ....[41]....
        /*0268*/ 	.word	0xffffffff


	//   ....[42]....
        /*026c*/ 	.word	0xffffffff


	//   ....[43]....
        /*0270*/ 	.word	0xffffffff


	//   ....[44]....
        /*0274*/ 	.word	0xffffffff


	//   ....[45]....
        /*0278*/ 	.word	0xffffffff


	//   ....[46]....
        /*027c*/ 	.word	0xffffffff


	//   ....[47]....
        /*0280*/ 	.word	0xffffffff


	//   ....[48]....
        /*0284*/ 	.word	0xffffffff


	//   ....[49]....
        /*0288*/ 	.word	0xffffffff


	//   ....[50]....
        /*028c*/ 	.word	0xffffffff


	//   ....[51]....
        /*0290*/ 	.word	0xffffffff


	//   ....[52]....
        /*0294*/ 	.word	0xffffffff


	//   ....[53]....
        /*0298*/ 	.word	0xffffffff


	//   ....[54]....
        /*029c*/ 	.word	0xffffffff


	//   ....[55]....
        /*02a0*/ 	.word	0xffffffff


	//   ....[56]....
        /*02a4*/ 	.word	0xffffffff


	//   ....[57]....
        /*02a8*/ 	.word	0xffffffff


	//   ....[58]....
        /*02ac*/ 	.word	0xffffffff


	//   ....[59]....
        /*02b0*/ 	.word	0xffffffff


	//   ....[60]....
        /*02b4*/ 	.word	0xffffffff


	//   ....[61]....
        /*02b8*/ 	.word	0xffffffff


	//   ....[62]....
        /*02bc*/ 	.word	0xffffffff


	//   ....[63]....
        /*02c0*/ 	.word	0xffffffff


	//   ....[64]....
        /*02c4*/ 	.word	0xffffffff


	//   ....[65]....
        /*02c8*/ 	.word	0xffffffff


	//   ....[66]....
        /*02cc*/ 	.word	0xffffffff


	//   ....[67]....
        /*02d0*/ 	.word	0xffffffff


	//   ....[68]....
        /*02d4*/ 	.word	0xffffffff


	//   ....[69]....
        /*02d8*/ 	.word	0xffffffff


	//   ....[70]....
        /*02dc*/ 	.word	0xffffffff


	//   ....[71]....
        /*02e0*/ 	.word	0xffffffff


	//   ....[72]....
        /*02e4*/ 	.word	0xffffffff


	//   ....[73]....
        /*02e8*/ 	.word	0xffffffff


	//   ....[74]....
        /*02ec*/ 	.word	0xffffffff


	//   ....[75]....
        /*02f0*/ 	.word	0xffffffff


	//   ....[76]....
        /*02f4*/ 	.word	0xffffffff


	//   ....[77]....
        /*02f8*/ 	.word	0xffffffff


	//   ....[78]....
        /*02fc*/ 	.word	0xffffffff


	//   ....[79]....
        /*0300*/ 	.word	0xffffffff


	//   ....[80]....
        /*0304*/ 	.word	0xffffffff


	//   ....[81]....
        /*0308*/ 	.word	0xffffffff


	//   ....[82]....
        /*030c*/ 	.word	0xffffffff


	//   ....[83]....
        /*0310*/ 	.word	0xffffffff


	//   ....[84]....
        /*0314*/ 	.word	0xffffffff


	//   ....[85]....
        /*0318*/ 	.word	0xffffffff


	//   ....[86]....
        /*031c*/ 	.word	0xffffffff


	//   ....[87]....
        /*0320*/ 	.word	0xffffffff


	//   ....[88]....
        /*0324*/ 	.word	0xffffffff


	//   ....[89]....
        /*0328*/ 	.word	0xffffffff


	//   ....[90]....
        /*032c*/ 	.word	0xffffffff


	//   ....[91]....
        /*0330*/ 	.word	0xffffffff


	//   ....[92]....
        /*0334*/ 	.word	0xffffffff


	//   ....[93]....
        /*0338*/ 	.word	0xffffffff


	//   ....[94]....
        /*033c*/ 	.word	0xffffffff


	//   ....[95]....
        /*0340*/ 	.word	0xffffffff


	//   ....[96]....
        /*0344*/ 	.word	0xffffffff


	//   ....[97]....
        /*0348*/ 	.word	0xffffffff


	//   ....[98]....
        /*034c*/ 	.word	0xffffffff


	//   ....[99]....
        /*0350*/ 	.word	0xffffffff


	//   ....[100]....
        /*0354*/ 	.word	0xffffffff


	//   ....[101]....
        /*0358*/ 	.word	0xffffffff


	//   ....[102]....
        /*035c*/ 	.word	0xffffffff


	//   ....[103]....
        /*0360*/ 	.word	0xffffffff


	//   ....[104]....
        /*0364*/ 	.word	0xffffffff


	//   ....[105]....
        /*0368*/ 	.word	0xffffffff


	//   ....[106]....
        /*036c*/ 	.word	0xffffffff


	//   ....[107]....
        /*0370*/ 	.word	0xffffffff


	//   ....[108]....
        /*0374*/ 	.word	0xffffffff


	//   ....[109]....
        /*0378*/ 	.word	0xffffffff


	//   ....[110]....
        /*037c*/ 	.word	0xffffffff


	//   ....[111]....
        /*0380*/ 	.word	0xffffffff


	//   ....[112]....
        /*0384*/ 	.word	0xffffffff


	//   ....[113]....
        /*0388*/ 	.word	0xffffffff


	//   ....[114]....
        /*038c*/ 	.word	0xffffffff


	//   ....[115]....
        /*0390*/ 	.word	0xffffffff


	//   ....[116]....
        /*0394*/ 	.word	0xffffffff


	//   ....[117]....
        /*0398*/ 	.word	0xffffffff


	//   ....[118]....
        /*039c*/ 	.word	0xffffffff


	//   ....[119]....
        /*03a0*/ 	.word	0xffffffff


	//   ....[120]....
        /*03a4*/ 	.word	0xffffffff


	//   ....[121]....
        /*03a8*/ 	.word	0xffffffff


	//   ....[122]....
        /*03ac*/ 	.word	0xffffffff


	//   ....[123]....
        /*03b0*/ 	.word	0xffffffff


	//   ....[124]....
        /*03b4*/ 	.word	0xffffffff


	//   ....[125]....
        /*03b8*/ 	.word	0xffffffff


	//   ....[126]....
        /*03bc*/ 	.word	0xffffffff


	//   ....[127]....
        /*03c0*/ 	.word	0xffffffff


	//   ....[128]....
        /*03c4*/ 	.word	0xffffffff


	//   ....[129]....
        /*03c8*/ 	.word	0xffffffff


	//   ....[130]....
        /*03cc*/ 	.word	0xffffffff


	//   ....[131]....
        /*03d0*/ 	.word	0xffffffff


	//   ....[132]....
        /*03d4*/ 	.word	0xffffffff


	//   ....[133]....
        /*03d8*/ 	.word	0xffffffff


	//   ....[134]....
        /*03dc*/ 	.word	0xffffffff


	//   ....[135]....
        /*03e0*/ 	.word	0xffffffff


	//   ....[136]....
        /*03e4*/ 	.word	0xffffffff


	//   ....[137]....
        /*03e8*/ 	.word	0xffffffff


	//   ....[138]....
        /*03ec*/ 	.word	0xffffffff


	//   ....[139]....
        /*03f0*/ 	.word	0xffffffff


	//   ....[140]....
        /*03f4*/ 	.word	0xffffffff


	//   ....[141]....
        /*03f8*/ 	.word	0xffffffff


	//   ....[142]....
        /*03fc*/ 	.word	0xffffffff


	//   ....[143]....
        /*0400*/ 	.word	0xffffffff


	//   ....[144]....
        /*0404*/ 	.word	0xffffffff


	//   ....[145]....
        /*0408*/ 	.word	0xffffffff


	//   ....[146]....
        /*040c*/ 	.word	0xffffffff


	//   ....[147]....
        /*0410*/ 	.word	0xffffffff


	//   ....[148]....
        /*0414*/ 	.word	0xffffffff


	//   ....[149]....
        /*0418*/ 	.word	0xffffffff


	//   ....[150]....
        /*041c*/ 	.word	0xffffffff


	//   ....[151]....
        /*0420*/ 	.word	0xffffffff


	//   ....[152]....
        /*0424*/ 	.word	0xffffffff


	//   ....[153]....
        /*0428*/ 	.word	0xffffffff


	//   ....[154]....
        /*042c*/ 	.word	0xffffffff


	//   ....[155]....
        /*0430*/ 	.word	0xffffffff


	//   ....[156]....
        /*0434*/ 	.word	0xffffffff


	//   ....[157]....
        /*0438*/ 	.word	0xffffffff


	//   ....[158]....
        /*043c*/ 	.word	0xffffffff


	//   ....[159]....
        /*0440*/ 	.word	0xffffffff


	//   ....[160]....
        /*0444*/ 	.word	0xffffffff


	//   ....[161]....
        /*0448*/ 	.word	0xffffffff


	//   ....[162]....
        /*044c*/ 	.word	0xffffffff


	//   ....[163]....
        /*0450*/ 	.word	0xffffffff


	//   ....[164]....
        /*0454*/ 	.word	0xffffffff


	//   ....[165]....
        /*0458*/ 	.word	0xffffffff


	//   ....[166]....
        /*045c*/ 	.word	0xffffffff


	//   ....[167]....
        /*0460*/ 	.word	0xffffffff


	//   ....[168]....
        /*0464*/ 	.word	0xffffffff


	//   ....[169]....
        /*0468*/ 	.word	0xffffffff


	//   ....[170]....
        /*046c*/ 	.word	0xffffffff


	//   ....[171]....
        /*0470*/ 	.word	0xffffffff


	//   ....[172]....
        /*0474*/ 	.word	0xffffffff


	//   ....[173]....
        /*0478*/ 	.word	0xffffffff


	//   ....[174]....
        /*047c*/ 	.word	0xffffffff


	//   ....[175]....
        /*0480*/ 	.word	0xffffffff


	//   ....[176]....
        /*0484*/ 	.word	0xffffffff


	//   ....[177]....
        /*0488*/ 	.word	0xffffffff


	//   ....[178]....
        /*048c*/ 	.word	0xffffffff


	//   ....[179]....
        /*0490*/ 	.word	0x0500000f


	//   ....[180]....
        /*0494*/ 	.word	0x0500000f


	//   ....[181]....
        /*0498*/ 	.word	0x0500000f


	//   ....[182]....
        /*049c*/ 	.word	0x0500000f


	//   ....[183]....
        /*04a0*/ 	.word	0x0500000f


	//   ....[184]....
        /*04a4*/ 	.word	0x0500000f


	//   ....[185]....
        /*04a8*/ 	.word	0x0500000f


	//   ....[186]....
        /*04ac*/ 	.word	0x0500000f


	//   ....[187]....
        /*04b0*/ 	.word	0x0500000f


	//   ....[188]....
        /*04b4*/ 	.word	0x0500000f


	//   ....[189]....
        /*04b8*/ 	.word	0x0500000f


	//   ....[190]....
        /*04bc*/ 	.word	0x0500000f


	//   ....[191]....
        /*04c0*/ 	.word	0x0500000f


	//   ....[192]....
        /*04c4*/ 	.word	0x0500000f


	//   ....[193]....
        /*04c8*/ 	.word	0x0500000f


	//   ....[194]....
        /*04cc*/ 	.word	0x0500000f


	//   ....[195]....
        /*04d0*/ 	.word	0x0500000f


	//   ....[196]....
        /*04d4*/ 	.word	0x0500000f


	//   ....[197]....
        /*04d8*/ 	.word	0x0500000f


	//   ....[198]....
        /*04dc*/ 	.word	0x0500000f


	//   ....[199]....
        /*04e0*/ 	.word	0x0500000f


	//   ....[200]....
        /*04e4*/ 	.word	0x0500000f


	//   ....[201]....
        /*04e8*/ 	.word	0x0500000f


	//   ....[202]....
        /*04ec*/ 	.word	0x0500000f


	//   ....[203]....
        /*04f0*/ 	.word	0x0500000f


	//   ....[204]....
        /*04f4*/ 	.word	0x0500000f


	//   ....[205]....
        /*04f8*/ 	.word	0x0500000f


	//   ....[206]....
        /*04fc*/ 	.word	0x0500000f


	//   ....[207]....
        /*0500*/ 	.word	0x0500000f


	//   ....[208]....
        /*0504*/ 	.word	0x0500000f


	//   ....[209]....
        /*0508*/ 	.word	0x0500000f


	//   ....[210]....
        /*050c*/ 	.word	0x0500000f


	//   ....[211]....
        /*0510*/ 	.word	0x0500000f


	//   ....[212]....
        /*0514*/ 	.word	0x0500000f


	//   ....[213]....
        /*0518*/ 	.word	0x0500000f


	//   ....[214]....
        /*051c*/ 	.word	0x0500000f


	//   ....[215]....
        /*0520*/ 	.word	0x0500000f


	//   ....[216]....
        /*0524*/ 	.word	0x0500000f


	//   ....[217]....
        /*0528*/ 	.word	0x0500000f


	//   ....[218]....
        /*052c*/ 	.word	0x0500000f


	//   ....[219]....
        /*0530*/ 	.word	0x0500000f


	//   ....[220]....
        /*0534*/ 	.word	0x0500000f


	//   ....[221]....
        /*0538*/ 	.word	0x0500000f


	//   ....[222]....
        /*053c*/ 	.word	0x0500000f


	//   ....[223]....
        /*0540*/ 	.word	0x0500000f


	//   ....[224]....
        /*0544*/ 	.word	0x0500000f


	//   ....[225]....
        /*0548*/ 	.word	0x0500000f


	//   ....[226]....
        /*054c*/ 	.word	0x0500000f


	//   ....[227]....
        /*0550*/ 	.word	0x0500000f


	//   ....[228]....
        /*0554*/ 	.word	0x0500000f


	//   ....[229]....
        /*0558*/ 	.word	0x0500000f


	//   ....[230]....
        /*055c*/ 	.word	0x0500000f


	//   ....[231]....
        /*0560*/ 	.word	0x0500000f


	//   ....[232]....
        /*0564*/ 	.word	0x0500000f


	//   ....[233]....
        /*0568*/ 	.word	0x0500000f


	//   ....[234]....
        /*056c*/ 	.word	0x0500000f


	//   ....[235]....
        /*0570*/ 	.word	0x0500000f


	//   ....[236]....
        /*0574*/ 	.word	0x0500000f


	//   ....[237]....
        /*0578*/ 	.word	0x0500000f


	//   ....[238]....
        /*057c*/ 	.word	0x0500000f


	//   ....[239]....
        /*0580*/ 	.word	0x0500000f


	//   ....[240]....
        /*0584*/ 	.word	0x0500000f


	//   ....[241]....
        /*0588*/ 	.word	0x0500000f


	//   ....[242]....
        /*058c*/ 	.word	0x0500000f


	//   ....[243]....
        /*0590*/ 	.word	0x0500000f


	//   ....[244]....
        /*0594*/ 	.word	0x0500000f


	//   ....[245]....
        /*0598*/ 	.word	0x0500000f


	//   ....[246]....
        /*059c*/ 	.word	0x0500000f


	//   ....[247]....
        /*05a0*/ 	.word	0x0500000f


	//   ....[248]....
        /*05a4*/ 	.word	0x0500000f


	//   ....[249]....
        /*05a8*/ 	.word	0x0500000f


	//   ....[250]....
        /*05ac*/ 	.word	0x0500000f


	//   ....[251]....
        /*05b0*/ 	.word	0x0500000f


	//   ....[252]....
        /*05b4*/ 	.word	0x0500000f


	//   ....[253]....
        /*05b8*/ 	.word	0x0500000f


	//   ....[254]....
        /*05bc*/ 	.word	0x0500000f


	//   ....[255]....
        /*05c0*/ 	.word	0x0500000f


	//   ....[0]....
        /*05c4*/ 	.word	0x0500000f


	//   ....[1]....
        /*05c8*/ 	.word	0x0500000f


	//   ....[2]....
        /*05cc*/ 	.word	0x0500000f


	//   ....[3]....
        /*05d0*/ 	.word	0x0500000f


	//   ....[4]....
        /*05d4*/ 	.word	0x0500000f


	//   ....[5]....
        /*05d8*/ 	.word	0x0500000f


	//   ....[6]....
        /*05dc*/ 	.word	0x0500000f


	//   ....[7]....
        /*05e0*/ 	.word	0x0500000f


	//   ....[8]....
        /*05e4*/ 	.word	0x0500000f


	//   ....[9]....
        /*05e8*/ 	.word	0x0500000f


	//   ....[10]....
        /*05ec*/ 	.word	0x0500000f


	//   ....[11]....
        /*05f0*/ 	.word	0x0500000f


	//   ....[12]....
        /*05f4*/ 	.word	0x0500000f


	//   ....[13]....
        /*05f8*/ 	.word	0x0500000f


	//   ....[14]....
        /*05fc*/ 	.word	0x0500000f


	//   ....[15]....
        /*0600*/ 	.word	0x0500000f


	//   ....[16]....
        /*0604*/ 	.word	0x0500000f


	//   ....[17]....
        /*0608*/ 	.word	0x0500000f


	//   ....[18]....
        /*060c*/ 	.word	0x0500000f


	//   ....[19]....
        /*0610*/ 	.word	0x0500000f


	//   ....[20]....
        /*0614*/ 	.word	0x0500000f


	//   ....[21]....
        /*0618*/ 	.word	0x0500000f


	//   ....[22]....
        /*061c*/ 	.word	0x0500000f


	//   ....[23]....
        /*0620*/ 	.word	0x0500000f


	//   ....[24]....
        /*0624*/ 	.word	0x0500000f


	//   ....[25]....
        /*0628*/ 	.word	0x0500000f


	//   ....[26]....
        /*062c*/ 	.word	0x0500000f


	//   ....[27]....
        /*0630*/ 	.word	0x0500000f


	//   ....[28]....
        /*0634*/ 	.word	0x0500000f


	//   ....[29]....
        /*0638*/ 	.word	0x0500000f


	//   ....[30]....
        /*063c*/ 	.word	0x0500000f


	//   ....[31]....
        /*0640*/ 	.word	0x0500000f


	//   ....[32]....
        /*0644*/ 	.word	0x0500000f


	//   ....[33]....
        /*0648*/ 	.word	0x0500000f


	//   ....[34]....
        /*064c*/ 	.word	0x0500000f


	//   ....[35]....
        /*0650*/ 	.word	0x0500000f


	//   ....[36]....
        /*0654*/ 	.word	0x0500000f


	//   ....[37]....
        /*0658*/ 	.word	0x0500000f


	//   ....[38]....
        /*065c*/ 	.word	0x0500000f


	//   ....[39]....
        /*0660*/ 	.word	0x0500000f


	//   ....[40]....
        /*0664*/ 	.word	0x0500000f


	//   ....[41]....
        /*0668*/ 	.word	0x0500000f


	//   ....[42]....
        /*066c*/ 	.word	0x0500000f


	//   ....[43]....
        /*0670*/ 	.word	0x0500000f


	//   ....[44]....
        /*0674*/ 	.word	0xffffffff


	//   ....[45]....
        /*0678*/ 	.word	0xffffffff


	//   ....[46]....
        /*067c*/ 	.word	0xffffffff


	//   ....[47]....
        /*0680*/ 	.word	0xffffffff


	//   ....[48]....
        /*0684*/ 	.word	0xffffffff


	//   ....[49]....
        /*0688*/ 	.word	0xffffffff


	//----- nvinfo : EIATTR_COOP_GROUP_INSTR_OFFSETS
	.align		4
.L_1382:
        /*068c*/ 	.byte	0x04, 0x28
        /*068e*/ 	.short	(.L_1384 - .L_1383)


	//   ....[0]....
.L_1383:
        /*0690*/ 	.word	0x000000c0


	//   ....[1]....
        /*0694*/ 	.word	0x00000190


	//   ....[2]....
        /*0698*/ 	.word	0x000001e0


	//   ....[3]....
        /*069c*/ 	.word	0x00000410


	//   ....[4]....
        /*06a0*/ 	.word	0x00000570


	//   ....[5]....
        /*06a4*/ 	.word	0x00000690


	//   ....[6]....
        /*06a8*/ 	.word	0x000007f0


	//   ....[7]....
        /*06ac*/ 	.word	0x00003020


	//   ....[8]....
        /*06b0*/ 	.word	0x00003030


	//   ....[9]....
        /*06b4*/ 	.word	0x00003700


	//   ....[10]....
        /*06b8*/ 	.word	0x00003710


	//   ....[11]....
        /*06bc*/ 	.word	0x000044d0


	//   ....[12]....
        /*06c0*/ 	.word	0x000044e0


	//   ....[13]....
        /*06c4*/ 	.word	0x00004c10


	//   ....[14]....
        /*06c8*/ 	.word	0x00004c20


	//   ....[15]....
        /*06cc*/ 	.word	0x00005590


	//   ....[16]....
        /*06d0*/ 	.word	0x000055a0


	//   ....[17]....
        /*06d4*/ 	.word	0x000056b0


	//   ....[18]....
        /*06d8*/ 	.word	0x000056c0


	//   ....[19]....
        /*06dc*/ 	.word	0x00005a70


	//   ....[20]....
        /*06e0*/ 	.word	0x00005aa0


	//   ....[21]....
        /*06e4*/ 	.word	0x00005d70


	//   ....[22]....
        /*06e8*/ 	.word	0x00005d90


	//   ....[23]....
        /*06ec*/ 	.word	0x00006c10


	//   ....[24]....
        /*06f0*/ 	.word	0x00007770


	//   ....[25]....
        /*06f4*/ 	.word	0x00007780


	//   ....[26]....
        /*06f8*/ 	.word	0x00007790


	//   ....[27]....
        /*06fc*/ 	.word	0x000077a0


	//   ....[28]....
        /*0700*/ 	.word	0x00007a90


	//   ....[29]....
        /*0704*/ 	.word	0x00007aa0


	//   ....[30]....
        /*0708*/ 	.word	0x00007ab0


	//   ....[31]....
        /*070c*/ 	.word	0x00007ac0


	//   ....[32]....
        /*0710*/ 	.word	0x00008c30


	//   ....[33]....
        /*0714*/ 	.word	0x00008c50


	//   ....[34]....
        /*0718*/ 	.word	0x00008c60


	//   ....[35]....
        /*071c*/ 	.word	0x00008c70


	//   ....[36]....
        /*0720*/ 	.word	0x00008d80


	//   ....[37]....
        /*0724*/ 	.word	0x00008d90


	//   ....[38]....
        /*0728*/ 	.word	0x00008da0


	//   ....[39]....
        /*072c*/ 	.word	0x00008e40


	//   ....[40]....
        /*0730*/ 	.word	0x0000ae30


	//   ....[41]....
        /*0734*/ 	.word	0x0000b040


	//   ....[42]....
        /*0738*/ 	.word	0x0000c120


	//   ....[43]....
        /*073c*/ 	.word	0x0000c1b0


	//   ....[44]....
        /*0740*/ 	.word	0x0000c400


	//   ....[45]....
        /*0744*/ 	.word	0x0000c420


	//   ....[46]....
        /*0748*/ 	.word	0x00011fa0


	//   ....[47]....
        /*074c*/ 	.word	0x00012030


	//   ....[48]....
        /*0750*/ 	.word	0x00012150


	//   ....[49]....
        /*0754*/ 	.word	0x00012170


	//   ....[50]....
        /*0758*/ 	.word	0x00017950


	//   ....[51]....
        /*075c*/ 	.word	0x00017b60


	//   ....[52]....
        /*0760*/ 	.word	0x00018c20


	//   ....[53]....
        /*0764*/ 	.word	0x00018cb0


	//   ....[54]....
        /*0768*/ 	.word	0x00018f20


	//   ....[55]....
        /*076c*/ 	.word	0x00018f50


	//   ....[56]....
        /*0770*/ 	.word	0x0001e0f0


	//   ....[57]....
        /*0774*/ 	.word	0x0001e110


	//   ....[58]....
        /*0778*/ 	.word	0x0001e160


	//   ....[59]....
        /*077c*/ 	.word	0x0001e190


	//   ....[60]....
        /*0780*/ 	.word	0x00020260


	//   ....[61]....
        /*0784*/ 	.word	0x00020290


	//   ....[62]....
        /*0788*/ 	.word	0x000202e0


	//   ....[63]....
        /*078c*/ 	.word	0x00020300


	//   ....[64]....
        /*0790*/ 	.word	0x00020bf0


	//   ....[65]....
        /*0794*/ 	.word	0x00020c50


	//   ....[66]....
        /*0798*/ 	.word	0x00020d90


	//   ....[67]....
        /*079c*/ 	.word	0x00020db0


	//   ....[68]....
        /*07a0*/ 	.word	0x00020ef0


	//   ....[69]....
        /*07a4*/ 	.word	0x00020f10


	//   ....[70]....
        /*07a8*/ 	.word	0x00021060


	//   ....[71]....
        /*07ac*/ 	.word	0x00021080


	//   ....[72]....
        /*07b0*/ 	.word	0x000218c0


	//   ....[73]....
        /*07b4*/ 	.word	0x000218d0


	//   ....[74]....
        /*07b8*/ 	.word	0x00021a70


	//   ....[75]....
        /*07bc*/ 	.word	0x00021a80


	//   ....[76]....
        /*07c0*/ 	.word	0x00021c10


	//   ....[77]....
        /*07c4*/ 	.word	0x00021c20


	//   ....[78]....
        /*07c8*/ 	.word	0x00021db0


	//   ....[79]....
        /*07cc*/ 	.word	0x00021dc0


	//   ....[80]....
        /*07d0*/ 	.word	0x00021fa0


	//   ....[81]....
        /*07d4*/ 	.word	0x00022190


	//   ....[82]....
        /*07d8*/ 	.word	0x000221c0


	//   ....[83]....
        /*07dc*/ 	.word	0x000221f0


	//   ....[84]....
        /*07e0*/ 	.word	0x00022220


	//   ....[85]....
        /*07e4*/ 	.word	0x00022250


	//   ....[86]....
        /*07e8*/ 	.word	0x00022280


	//   ....[87]....
        /*07ec*/ 	.word	0x000223f0


	//   ....[88]....
        /*07f0*/ 	.word	0x00022420


	//   ....[89]....
        /*07f4*/ 	.word	0x00022450


	//   ....[90]....
        /*07f8*/ 	.word	0x00022480


	//   ....[91]....
        /*07fc*/ 	.word	0x000224b0


	//   ....[92]....
        /*0800*/ 	.word	0x000224e0


	//   ....[93]....
        /*0804*/ 	.word	0x00022570


	//   ....[94]....
        /*0808*/ 	.word	0x000225d0


	//   ....[95]....
        /*080c*/ 	.word	0x00022660


	//   ....[96]....
        /*0810*/ 	.word	0x00023730


	//   ....[97]....
        /*0814*/ 	.word	0x000259b0


	//   ....[98]....
        /*0818*/ 	.word	0x000259d0


	//   ....[99]....
        /*081c*/ 	.word	0x00025a60


	//   ....[100]....
        /*0820*/ 	.word	0x00025a80


	//   ....[101]....
        /*0824*/ 	.word	0x00025b00


	//   ....[102]....
        /*0828*/ 	.word	0x00025b20


	//   ....[103]....
        /*082c*/ 	.word	0x00025ba0


	//   ....[104]....
        /*0830*/ 	.word	0x00025bc0


	//   ....[105]....
        /*0834*/ 	.word	0x00025c40


	//   ....[106]....
        /*0838*/ 	.word	0x00025c60


	//   ....[107]....
        /*083c*/ 	.word	0x00025c70


	//   ....[108]....
        /*0840*/ 	.word	0x00025c80


	//   ....[109]....
        /*0844*/ 	.word	0x000264f0


	//   ....[110]....
        /*0848*/ 	.word	0x00026520


	//   ....[111]....
        /*084c*/ 	.word	0x000265e0


	//   ....[112]....
        /*0850*/ 	.word	0x000265f0


	//   ....[113]....
        /*0854*/ 	.word	0x00026680


	//   ....[114]....
        /*0858*/ 	.word	0x00026690


	//   ....[115]....
        /*085c*/ 	.word	0x00026720


	//   ....[116]....
        /*0860*/ 	.word	0x00026730


	//   ....[117]....
        /*0864*/ 	.word	0x000267c0


	//   ....[118]....
        /*0868*/ 	.word	0x000267d0


	//   ....[119]....
        /*086c*/ 	.word	0x00026860


	//   ....[120]....
        /*0870*/ 	.word	0x00026870


	//   ....[121]....
        /*0874*/ 	.word	0x000268f0


	//   ....[122]....
        /*0878*/ 	.word	0x00026900


	//   ....[123]....
        /*087c*/ 	.word	0x00026910


	//   ....[124]....
        /*0880*/ 	.word	0x00026920


	//   ....[125]....
        /*0884*/ 	.word	0x00026da0


	//   ....[126]....
        /*0888*/ 	.word	0x00026dd0


	//   ....[127]....
        /*088c*/ 	.word	0x00026e30


	//   ....[128]....
        /*0890*/ 	.word	0x00026ee0


	//   ....[129]....
        /*0894*/ 	.word	0x00026ef0


	//   ....[130]....
        /*0898*/ 	.word	0x00026f20


	//   ....[131]....
        /*089c*/ 	.word	0x00026fb0


	//   ....[132]....
        /*08a0*/ 	.word	0x00027060


	//   ....[133]....
        /*08a4*/ 	.word	0x00027070


	//   ....[134]....
        /*08a8*/ 	.word	0x000270a0


	//   ....[135]....
        /*08ac*/ 	.word	0x000270b0


	//   ....[136]....
        /*08b0*/ 	.word	0x00027140


	//   ....[137]....
        /*08b4*/ 	.word	0x00027880


	//   ....[138]....
        /*08b8*/ 	.word	0x000278a0


	//   ....[139]....
        /*08bc*/ 	.word	0x000278f0


	//   ....[140]....
        /*08c0*/ 	.word	0x00027900


	//   ....[141]....
        /*08c4*/ 	.word	0x00027940


	//   ....[142]....
        /*08c8*/ 	.word	0x00027950


	//   ....[143]....
        /*08cc*/ 	.word	0x00027990


	//   ....[144]....
        /*08d0*/ 	.word	0x000279a0


	//   ....[145]....
        /*08d4*/ 	.word	0x000279e0


	//   ....[146]....
        /*08d8*/ 	.word	0x000279f0


	//   ....[147]....
        /*08dc*/ 	.word	0x00027a00


	//   ....[148]....
        /*08e0*/ 	.word	0x00027a40


	//   ....[149]....
        /*08e4*/ 	.word	0x00027d90


	//   ....[150]....
        /*08e8*/ 	.word	0x00027db0


	//   ....[151]....
        /*08ec*/ 	.word	0x00027dc0


	//   ....[152]....
        /*08f0*/ 	.word	0x00027de0


	//   ....[153]....
        /*08f4*/ 	.word	0x00027e50


	//   ....[154]....
        /*08f8*/ 	.word	0x00027e70


	//   ....[155]....
        /*08fc*/ 	.word	0x00027ed0


	//   ....[156]....
        /*0900*/ 	.word	0x00027ef0


	//   ....[157]....
        /*0904*/ 	.word	0x00027f50


	//   ....[158]....
        /*0908*/ 	.word	0x00027f70


	//   ....[159]....
        /*090c*/ 	.word	0x00027fd0


	//   ....[160]....
        /*0910*/ 	.word	0x00027ff0


	//   ....[161]....
        /*0914*/ 	.word	0x000284f0


	//   ....[162]....
        /*0918*/ 	.word	0x00028520


	//   ....[163]....
        /*091c*/ 	.word	0x00028550


	//   ....[164]....
        /*0920*/ 	.word	0x00028580


	//   ....[165]....
        /*0924*/ 	.word	0x000285b0


	//   ....[166]....
        /*0928*/ 	.word	0x000285e0


	//   ....[167]....
        /*092c*/ 	.word	0x00028610


	//   ....[168]....
        /*0930*/ 	.word	0x00028640


	//   ....[169]....
        /*0934*/ 	.word	0x000287c0


	//   ....[170]....
        /*0938*/ 	.word	0x000287f0


	//   ....[171]....
        /*093c*/ 	.word	0x00028820


	//   ....[172]....
        /*0940*/ 	.word	0x00028850


	//   ....[173]....
        /*0944*/ 	.word	0x00028880


	//   ....[174]....
        /*0948*/ 	.word	0x000288b0


	//   ....[175]....
        /*094c*/ 	.word	0x00028970


	//   ....[176]....
        /*0950*/ 	.word	0x00028990


	//   ....[177]....
        /*0954*/ 	.word	0x00028a00


	//   ....[178]....
        /*0958*/ 	.word	0x000290a0


	//   ....[179]....
        /*095c*/ 	.word	0x000293c0


	//   ....[180]....
        /*0960*/ 	.word	0x00029450


	//   ....[181]....
        /*0964*/ 	.word	0x000294e0


	//   ....[182]....
        /*0968*/ 	.word	0x00029570


	//   ....[183]....
        /*096c*/ 	.word	0x00029650


	//   ....[184]....
        /*0970*/ 	.word	0x000296e0


	//   ....[185]....
        /*0974*/ 	.word	0x00029780


	//   ....[186]....
        /*0978*/ 	.word	0x00029810


	//   ....[187]....
        /*097c*/ 	.word	0x000298f0


	//   ....[188]....
        /*0980*/ 	.word	0x00029980


	//   ....[189]....
        /*0984*/ 	.word	0x00029a10


	//   ....[190]....
        /*0988*/ 	.word	0x00029aa0


	//   ....[191]....
        /*098c*/ 	.word	0x00029b80


	//   ....[192]....
        /*0990*/ 	.word	0x00029c20


	//   ....[193]....
        /*0994*/ 	.word	0x00029cb0


	//   ....[194]....
        /*0998*/ 	.word	0x00029d00


	//   ....[195]....
        /*099c*/ 	.word	0x00029d50


	//   ....[196]....
        /*09a0*/ 	.word	0x00029de0


	//   ....[197]....
        /*09a4*/ 	.word	0x00029e70


	//   ....[198]....
        /*09a8*/ 	.word	0x00029ec0


	//   ....[199]....
        /*09ac*/ 	.word	0x00029f10


	//   ....[200]....
        /*09b0*/ 	.word	0x0002a000


	//   ....[201]....
        /*09b4*/ 	.word	0x0002a0b0


	//   ....[202]....
        /*09b8*/ 	.word	0x0002a130


	//   ....[203]....
        /*09bc*/ 	.word	0x0002a1c0


	//   ....[204]....
        /*09c0*/ 	.word	0x0002a2f0


	//   ....[205]....
        /*09c4*/ 	.word	0x0002a3f0


	//   ....[206]....
        /*09c8*/ 	.word	0x0002a4c0


	//   ....[207]....
        /*09cc*/ 	.word	0x0002a510


	//   ....[208]....
        /*09d0*/ 	.word	0x0002a7c0


	//   ....[209]....
        /*09d4*/ 	.word	0x0002a810


	//   ....[210]....
        /*09d8*/ 	.word	0x0002a8a0


	//   ....[211]....
        /*09dc*/ 	.word	0x0002a930


	//   ....[212]....
        /*09e0*/ 	.word	0x0002a9c0


	//   ....[213]....
        /*09e4*/ 	.word	0x0002aa50


	//   ....[214]....
        /*09e8*/ 	.word	0x0002aae0


	//   ....[215]....
        /*09ec*/ 	.word	0x0002ab70


	//   ....[216]....
        /*09f0*/ 	.word	0x0002ac30


	//   ....[217]....
        /*09f4*/ 	.word	0x0002af00


	//   ....[218]....
        /*09f8*/ 	.word	0x0002aff0


	//   ....[219]....
        /*09fc*/ 	.word	0x0002b090


	//   ....[220]....
        /*0a00*/ 	.word	0x0002b0f0


	//   ....[221]....
        /*0a04*/ 	.word	0x0002b1e0


	//   ....[222]....
        /*0a08*/ 	.word	0x0002b250


	//   ....[223]....
        /*0a0c*/ 	.word	0x0002b340


	//   ....[224]....
        /*0a10*/ 	.word	0x0002b3b0


	//   ....[225]....
        /*0a14*/ 	.word	0x0002b4a0


	//   ....[226]....
        /*0a18*/ 	.word	0x0002b510


	//   ....[227]....
        /*0a1c*/ 	.word	0x0002b600


	//   ....[228]....
        /*0a20*/ 	.word	0x0002b670


	//   ....[229]....
        /*0a24*/ 	.word	0x0002b710


	//   ....[230]....
        /*0a28*/ 	.word	0x0002b800


	//   ....[231]....
        /*0a2c*/ 	.word	0x0002b870


	//   ....[232]....
        /*0a30*/ 	.word	0x0002b8d0


	//   ....[233]....
        /*0a34*/ 	.word	0x0002b9c0


	//   ....[234]....
        /*0a38*/ 	.word	0x0002ba20


	//   ....[235]....
        /*0a3c*/ 	.word	0x0002bb20


	//   ....[236]....
        /*0a40*/ 	.word	0x0002bb80


	//   ....[237]....
        /*0a44*/ 	.word	0x0002bc80


	//   ....[238]....
        /*0a48*/ 	.word	0x0002bce0


	//   ....[239]....
        /*0a4c*/ 	.word	0x0002bde0


	//   ....[240]....
        /*0a50*/ 	.word	0x0002be40


	//   ....[241]....
        /*0a54*/ 	.word	0x0002bf40


	//   ....[242]....
        /*0a58*/ 	.word	0x0002bfa0


	//   ....[243]....
        /*0a5c*/ 	.word	0x0002c0a0


	//   ....[244]....
        /*0a60*/ 	.word	0x0002c100


	//   ....[245]....
        /*0a64*/ 	.word	0x0002c1a0


	//   ....[246]....
        /*0a68*/ 	.word	0x0002c320


	//   ....[247]....
        /*0a6c*/ 	.word	0x0002c400


	//   ....[248]....
        /*0a70*/ 	.word	0x0002c4b0


	//   ....[249]....
        /*0a74*/ 	.word	0x0002c5c0


	//   ....[250]....
        /*0a78*/ 	.word	0x0002c620


	//   ....[251]....
        /*0a7c*/ 	.word	0x0002c730


	//   ....[252]....
        /*0a80*/ 	.word	0x0002c790


	//   ....[253]....
        /*0a84*/ 	.word	0x0002c8a0


	//   ....[254]....
        /*0a88*/ 	.word	0x0002c900


	//   ....[255]....
        /*0a8c*/ 	.word	0x0002ca10


	//   ....[0]....
        /*0a90*/ 	.word	0x0002ca70


	//   ....[1]....
        /*0a94*/ 	.word	0x0002cb30


	//   ....[2]....
        /*0a98*/ 	.word	0x0002cc90


	//   ....[3]....
        /*0a9c*/ 	.word	0x0002cd30


	//   ....[4]....
        /*0aa0*/ 	.word	0x0002cd90


	//   ....[5]....
        /*0aa4*/ 	.word	0x0002ce40


	//   ....[6]....
        /*0aa8*/ 	.word	0x0002cea0


	//   ....[7]....
        /*0aac*/ 	.word	0x0002cf50


	//   ....[8]....
        /*0ab0*/ 	.word	0x0002cfb0


	//   ....[9]....
        /*0ab4*/ 	.word	0x0002d060


	//   ....[10]....
        /*0ab8*/ 	.word	0x0002d0c0


	//   ....[11]....
        /*0abc*/ 	.word	0x0002d170


	//   ....[12]....
        /*0ac0*/ 	.word	0x0002d1d0


	//   ....[13]....
        /*0ac4*/ 	.word	0x0002d280


	//   ....[14]....
        /*0ac8*/ 	.word	0x0002d370


	//   ....[15]....
        /*0acc*/ 	.word	0x0002d410


	//   ....[16]....
        /*0ad0*/ 	.word	0x0002d470


	//   ....[17]....
        /*0ad4*/ 	.word	0x0002d540


	//   ....[18]....
        /*0ad8*/ 	.word	0x0002d5a0


	//   ....[19]....
        /*0adc*/ 	.word	0x0002d670


	//   ....[20]....
        /*0ae0*/ 	.word	0x0002d6d0


	//   ....[21]....
        /*0ae4*/ 	.word	0x0002d7a0


	//   ....[22]....
        /*0ae8*/ 	.word	0x0002d800


	//   ....[23]....
        /*0aec*/ 	.word	0x0002d8d0


	//   ....[24]....
        /*0af0*/ 	.word	0x0002d930


	//   ....[25]....
        /*0af4*/ 	.word	0x0002da00


	//   ....[26]....
        /*0af8*/ 	.word	0x0002da90


	//   ....[27]....
        /*0afc*/ 	.word	0x0002db30


	//   ....[28]....
        /*0b00*/ 	.word	0x0002dc50


	//   ....[29]....
        /*0b04*/ 	.word	0x0002dcc0


	//   ....[30]....
        /*0b08*/ 	.word	0x0002dd30


	//   ....[31]....
        /*0b0c*/ 	.word	0x0002dda0


	//   ....[32]....
        /*0b10*/ 	.word	0x0002de10


	//   ....[33]....
        /*0b14*/ 	.word	0x0002de90


	//   ....[34]....
        /*0b18*/ 	.word	0x0002df20


	//   ....[35]....
        /*0b1c*/ 	.word	0x0002dfb0


	//   ....[36]....
        /*0b20*/ 	.word	0x0002e020


	//   ....[37]....
        /*0b24*/ 	.word	0x0002e090


	//   ....[38]....
        /*0b28*/ 	.word	0x0002e100


	//   ....[39]....
        /*0b2c*/ 	.word	0x0002e180


	//   ....[40]....
        /*0b30*/ 	.word	0x0002e1f0


	//   ....[41]....
        /*0b34*/ 	.word	0x0002e290


	//   ....[42]....
        /*0b38*/ 	.word	0x0002e320


	//   ....[43]....
        /*0b3c*/ 	.word	0x0002e440


	//   ....[44]....
        /*0b40*/ 	.word	0x0002f080


	//   ....[45]....
        /*0b44*/ 	.word	0x0002f280


	//   ....[46]....
        /*0b48*/ 	.word	0x00030440


	//   ....[47]....
        /*0b4c*/ 	.word	0x00030460


	//   ....[48]....
        /*0b50*/ 	.word	0x000304a0


	//   ....[49]....
        /*0b54*/ 	.word	0x000304c0


	//----- nvinfo : EIATTR_REG_RECONFIG
	.align		4
.L_1384:
        /*0b58*/ 	.byte	0x01, 0x54
	.zero		2


	//----- nvinfo : EIATTR_SYSCALL_OFFSETS
	.align		4
        /*0b5c*/ 	.byte	0x04, 0x46
        /*0b5e*/ 	.short	(.L_1386 - .L_1385)


	//   ....[0]....
.L_1385:
        /*0b60*/ 	.word	0x00001d80


	//   ....[1]....
        /*0b64*/ 	.word	0x00001ed0


	//   ....[2]....
        /*0b68*/ 	.word	0x00006f90


	//   ....[3]....
        /*0b6c*/ 	.word	0x00007510


	//   ....[4]....
        /*0b70*/ 	.word	0x00024f90


	//   ....[5]....
        /*0b74*/ 	.word	0x000250e0


	//   ....[6]....
        /*0b78*/ 	.word	0x000251d0


	//   ....[7]....
        /*0b7c*/ 	.word	0x00026140


	//----- nvinfo : EIATTR_MBARRIER_INSTR_OFFSETS
	.align		4
.L_1386:
        /*0b80*/ 	.byte	0x04, 0x39
        /*0b82*/ 	.short	(.L_1388 - .L_1387)


	//   ....[0]....
.L_1387:
        /*0b84*/ 	.word	0x000002c0
        /*0b88*/ 	.word	0x000000ff
        /*0b8c*/ 	.word	0x00022800
        /*0b90*/ 	.short	0x0100
        /*0b92*/ 	.byte	0x08
	.zero		1


	//   ....[1]....
        /*0b94*/ 	.word	0x000002d0
        /*0b98*/ 	.word	0x000000ff
        /*0b9c*/ 	.word	0x00022820
        /*0ba0*/ 	.short	0x0100
        /*0ba2*/ 	.byte	0x08
	.zero		1


	//   ....[2]....
        /*0ba4*/ 	.word	0x000003c0
        /*0ba8*/ 	.word	0x000000ff
        /*0bac*/ 	.word	0x00022830
        /*0bb0*/ 	.short	0x0100
        /*0bb2*/ 	.byte	0x08
	.zero		1


	//   ....[3]....
        /*0bb4*/ 	.word	0x000003d0
        /*0bb8*/ 	.word	0x000000ff
        /*0bbc*/ 	.word	0x00022840
        /*0bc0*/ 	.short	0x0100
        /*0bc2*/ 	.byte	0x08
	.zero		1


	//   ....[4]....
        /*0bc4*/ 	.word	0x000003e0
        /*0bc8*/ 	.word	0x000000ff
        /*0bcc*/ 	.word	0x00022838
        /*0bd0*/ 	.short	0x0100
        /*0bd2*/ 	.byte	0x08
	.zero		1


	//   ....[5]....
        /*0bd4*/ 	.word	0x000003f0
        /*0bd8*/ 	.word	0x000000ff
        /*0bdc*/ 	.word	0x00022848
        /*0be0*/ 	.short	0x0100
        /*0be2*/ 	.byte	0x08
	.zero		1


	//   ....[6]....
        /*0be4*/ 	.word	0x00000520
        /*0be8*/ 	.word	0x000000ff
        /*0bec*/ 	.word	0x00022850
        /*0bf0*/ 	.short	0x0100
        /*0bf2*/ 	.byte	0x08
	.zero		1


	//   ....[7]....
        /*0bf4*/ 	.word	0x00000530
        /*0bf8*/ 	.word	0x000000ff
        /*0bfc*/ 	.word	0x00022860
        /*0c00*/ 	.short	0x0100
        /*0c02*/ 	.byte	0x08
	.zero		1


	//   ....[8]....
        /*0c04*/ 	.word	0x00000540
        /*0c08*/ 	.word	0x000000ff
        /*0c0c*/ 	.word	0x00022858
        /*0c10*/ 	.short	0x0100
        /*0c12*/ 	.byte	0x08
	.zero		1


	//   ....[9]....
        /*0c14*/ 	.word	0x00000550
        /*0c18*/ 	.word	0x000000ff
        /*0c1c*/ 	.word	0x00022868
        /*0c20*/ 	.short	0x0100
        /*0c22*/ 	.byte	0x08
	.zero		1


	//   ....[10]....
        /*0c24*/ 	.word	0x00000640
        /*0c28*/ 	.word	0x000000ff
        /*0c2c*/ 	.word	0x00022870
        /*0c30*/ 	.short	0x0100
        /*0c32*/ 	.byte	0x06
	.zero		1


	//   ....[11]....
        /*0c34*/ 	.word	0x00000650
        /*0c38*/ 	.word	0x000000ff
        /*0c3c*/ 	.word	0x00022880
        /*0c40*/ 	.short	0x0100
        /*0c42*/ 	.byte	0x06
	.zero		1


	//   ....[12]....
        /*0c44*/ 	.word	0x00000660
        /*0c48*/ 	.word	0x000000ff
        /*0c4c*/ 	.word	0x00022878
        /*0c50*/ 	.short	0x0100
        /*0c52*/ 	.byte	0x06
	.zero		1


	//   ....[13]....
        /*0c54*/ 	.word	0x00000670
        /*0c58*/ 	.word	0x000000ff
        /*0c5c*/ 	.word	0x00022888
        /*0c60*/ 	.short	0x0100
        /*0c62*/ 	.byte	0x06
	.zero		1


	//   ....[14]....
        /*0c64*/ 	.word	0x000007a0
        /*0c68*/ 	.word	0x000000ff
        /*0c6c*/ 	.word	0x00022890
        /*0c70*/ 	.short	0x0100
        /*0c72*/ 	.byte	0x08
	.zero		1


	//   ....[15]....
        /*0c74*/ 	.word	0x000007b0
        /*0c78*/ 	.word	0x000000ff
        /*0c7c*/ 	.word	0x000228a0
        /*0c80*/ 	.short	0x0100
        /*0c82*/ 	.byte	0x08
	.zero		1


	//   ....[16]....
        /*0c84*/ 	.word	0x000007c0
        /*0c88*/ 	.word	0x000000ff
        /*0c8c*/ 	.word	0x00022898
        /*0c90*/ 	.short	0x0100
        /*0c92*/ 	.byte	0x08
	.zero		1


	//   ....[17]....
        /*0c94*/ 	.word	0x000007d0
        /*0c98*/ 	.word	0x000000ff
        /*0c9c*/ 	.word	0x000228a8
        /*0ca0*/ 	.short	0x0100
        /*0ca2*/ 	.byte	0x08
	.zero		1


	//   ....[18]....
        /*0ca4*/ 	.word	0x00000900
        /*0ca8*/ 	.word	0x000000ff
        /*0cac*/ 	.word	0x000228b0
        /*0cb0*/ 	.short	0x0100
        /*0cb2*/ 	.byte	0x08
	.zero		1


	//   ....[19]....
        /*0cb4*/ 	.word	0x00000910
        /*0cb8*/ 	.word	0x000000ff
        /*0cbc*/ 	.word	0x000228c0
        /*0cc0*/ 	.short	0x0100
        /*0cc2*/ 	.byte	0x08
	.zero		1


	//   ....[20]....
        /*0cc4*/ 	.word	0x00000920
        /*0cc8*/ 	.word	0x000000ff
        /*0ccc*/ 	.word	0x000228b8
        /*0cd0*/ 	.short	0x0100
        /*0cd2*/ 	.byte	0x08
	.zero		1


	//   ....[21]....
        /*0cd4*/ 	.word	0x00000930
        /*0cd8*/ 	.word	0x000000ff
        /*0cdc*/ 	.word	0x000228c8
        /*0ce0*/ 	.short	0x0100
        /*0ce2*/ 	.byte	0x08
	.zero		1


	//   ....[22]....
        /*0ce4*/ 	.word	0x00002fd0
        /*0ce8*/ 	.word	0x00000048
        /*0cec*/ 	.word	0x00022890
        /*0cf0*/ 	.short	0x010a
        /*0cf2*/ 	.byte	0x3f
	.zero		1


	//   ....[23]....
        /*0cf4*/ 	.word	0x00004480
        /*0cf8*/ 	.word	0x00000048
        /*0cfc*/ 	.word	0x00022890
        /*0d00*/ 	.short	0x010a
        /*0d02*/ 	.byte	0x3f
	.zero		1


	//   ....[24]....
        /*0d04*/ 	.word	0x000053d0
        /*0d08*/ 	.word	0x00000048
        /*0d0c*/ 	.word	0x00022890
        /*0d10*/ 	.short	0x010a
        /*0d12*/ 	.byte	0x3f
	.zero		1


	//   ....[25]....
        /*0d14*/ 	.word	0x00005880
        /*0d18*/ 	.word	0x00000004
        /*0d1c*/ 	.word	0x00000000
        /*0d20*/ 	.short	0x0101
        /*0d22*/ 	.byte	0x3f
	.zero		1


	//   ....[26]....
        /*0d24*/ 	.word	0x000058c0
        /*0d28*/ 	.word	0x00000048
        /*0d2c*/ 	.word	0x000228b0
        /*0d30*/ 	.short	0x010a
        /*0d32*/ 	.byte	0x3f
	.zero		1


	//   ....[27]....
        /*0d34*/ 	.word	0x00006100
        /*0d38*/ 	.word	0x00000048
        /*0d3c*/ 	.word	0x00000000
        /*0d40*/ 	.short	0x0101
        /*0d42*/ 	.byte	0x3f
	.zero		1


	//   ....[28]....
        /*0d44*/ 	.word	0x00007290
        /*0d48*/ 	.word	0x00000094
        /*0d4c*/ 	.word	0x00022800
        /*0d50*/ 	.short	0x010a
        /*0d52*/ 	.byte	0x3f
	.zero		1


	//   ....[29]....
        /*0d54*/ 	.word	0x000072e0
        /*0d58*/ 	.word	0x00000094
        /*0d5c*/ 	.word	0x00022800
        /*0d60*/ 	.short	0x010a
        /*0d62*/ 	.byte	0x3f
	.zero		1


	//   ....[30]....
        /*0d64*/ 	.word	0x00007cf0
        /*0d68*/ 	.word	0x00000094
        /*0d6c*/ 	.word	0x00022800
        /*0d70*/ 	.short	0x010a
        /*0d72*/ 	.byte	0x3f
	.zero		1


	//   ....[31]....
        /*0d74*/ 	.word	0x000090d0
        /*0d78*/ 	.word	0x00000094
        /*0d7c*/ 	.word	0x00022800
        /*0d80*/ 	.short	0x010a
        /*0d82*/ 	.byte	0x3f
	.zero		1


	//   ....[32]....
        /*0d84*/ 	.word	0x0000a5e0
        /*0d88*/ 	.word	0x00000004
        /*0d8c*/ 	.word	0x00000000
        /*0d90*/ 	.short	0x010a
        /*0d92*/ 	.byte	0x3f
	.zero		1


	//   ....[33]....
        /*0d94*/ 	.word	0x0000a6f0
        /*0d98*/ 	.word	0x00000004
        /*0d9c*/ 	.word	0x00000000
        /*0da0*/ 	.short	0x010a
        /*0da2*/ 	.byte	0x3f
	.zero		1


	//   ....[34]....
        /*0da4*/ 	.word	0x0000abb0
        /*0da8*/ 	.word	0x00000003
        /*0dac*/ 	.word	0x00000000
        /*0db0*/ 	.short	0x0101
        /*0db2*/ 	.byte	0x3f
	.zero		1


	//   ....[35]....
        /*0db4*/ 	.word	0x0000deb0
        /*0db8*/ 	.word	0x00000002
        /*0dbc*/ 	.word	0x00000000
        /*0dc0*/ 	.short	0x010a
        /*0dc2*/ 	.byte	0x3f
	.zero		1


	//   ....[36]....
        /*0dc4*/ 	.word	0x0000df10
        /*0dc8*/ 	.word	0x00000002
        /*0dcc*/ 	.word	0x00000000
        /*0dd0*/ 	.short	0x010a
        /*0dd2*/ 	.byte	0x3f
	.zero		1


	//   ....[37]....
        /*0dd4*/ 	.word	0x000111a0
        /*0dd8*/ 	.word	0x00000002
        /*0ddc*/ 	.word	0x00000000
        /*0de0*/ 	.short	0x0101
        /*0de2*/ 	.byte	0x3f
	.zero		1


	//   ....[38]....
        /*0de4*/ 	.word	0x00011620
        /*0de8*/ 	.word	0x00000004
        /*0dec*/ 	.word	0x00000000
        /*0df0*/ 	.short	0x010a
        /*0df2*/ 	.byte	0x3f
	.zero		1


	//   ....[39]....
        /*0df4*/ 	.word	0x00011730
        /*0df8*/ 	.word	0x00000004
        /*0dfc*/ 	.word	0x00000000
        /*0e00*/ 	.short	0x010a
        /*0e02*/ 	.byte	0x3f
	.zero		1


	//   ....[40]....
        /*0e04*/ 	.word	0x00011bf0
        /*0e08*/ 	.word	0x00000003
        /*0e0c*/ 	.word	0x00000000
        /*0e10*/ 	.short	0x0101
        /*0e12*/ 	.byte	0x3f
	.zero		1


	//   ....[41]....
        /*0e14*/ 	.word	0x00013be0
        /*0e18*/ 	.word	0x00000002
        /*0e1c*/ 	.word	0x00000000
        /*0e20*/ 	.short	0x010a
        /*0e22*/ 	.byte	0x3f
	.zero		1


	//   ....[42]....
        /*0e24*/ 	.word	0x00013c40
        /*0e28*/ 	.word	0x00000002
        /*0e2c*/ 	.word	0x00000000
        /*0e30*/ 	.short	0x010a
        /*0e32*/ 	.byte	0x3f
	.zero		1


	//   ....[43]....
        /*0e34*/ 	.word	0x00016ed0
        /*0e38*/ 	.word	0x00000002
        /*0e3c*/ 	.word	0x00000000
        /*0e40*/ 	.short	0x0101
        /*0e42*/ 	.byte	0x3f
	.zero		1


	//   ....[44]....
        /*0e44*/ 	.word	0x00017100
        /*0e48*/ 	.word	0x00000004
        /*0e4c*/ 	.word	0x00000000
        /*0e50*/ 	.short	0x010a
        /*0e52*/ 	.byte	0x3f
	.zero		1


	//   ....[45]....
        /*0e54*/ 	.word	0x00017210
        /*0e58*/ 	.word	0x00000004
        /*0e5c*/ 	.word	0x00000000
        /*0e60*/ 	.short	0x010a
        /*0e62*/ 	.byte	0x3f
	.zero		1


	//   ....[46]....
        /*0e64*/ 	.word	0x000176d0
        /*0e68*/ 	.word	0x00000003
        /*0e6c*/ 	.word	0x00000000
        /*0e70*/ 	.short	0x0101
        /*0e72*/ 	.byte	0x3f
	.zero		1


	//   ....[47]....
        /*0e74*/ 	.word	0x0001a9d0
        /*0e78*/ 	.word	0x00000002
        /*0e7c*/ 	.word	0x00000000
        /*0e80*/ 	.short	0x010a
        /*0e82*/ 	.byte	0x3f
	.zero		1


	//   ....[48]....
        /*0e84*/ 	.word	0x0001aa30
        /*0e88*/ 	.word	0x00000002
        /*0e8c*/ 	.word	0x00000000
        /*0e90*/ 	.short	0x010a
        /*0e92*/ 	.byte	0x3f
	.zero		1


	//   ....[49]....
        /*0e94*/ 	.word	0x0001dcc0
        /*0e98*/ 	.word	0x00000002
        /*0e9c*/ 	.word	0x00000000
        /*0ea0*/ 	.short	0x0101
        /*0ea2*/ 	.byte	0x3f
	.zero		1


	//   ....[50]....
        /*0ea4*/ 	.word	0x00020c30
        /*0ea8*/ 	.word	0x00000000
        /*0eac*/ 	.word	0x00000000
        /*0eb0*/ 	.short	0x0101
        /*0eb2*/ 	.byte	0x3f
	.zero		1


	//   ....[51]....
        /*0eb4*/ 	.word	0x00023810
        /*0eb8*/ 	.word	0x00000016
        /*0ebc*/ 	.word	0x00022820
        /*0ec0*/ 	.short	0x010a
        /*0ec2*/ 	.byte	0x3f
	.zero		1


	//   ....[52]....
        /*0ec4*/ 	.word	0x000238c0
        /*0ec8*/ 	.word	0x0000000c
        /*0ecc*/ 	.word	0x000228a0
        /*0ed0*/ 	.short	0x010a
        /*0ed2*/ 	.byte	0x3f
	.zero		1


	//   ....[53]....
        /*0ed4*/ 	.word	0x00023af0
        /*0ed8*/ 	.word	0x0000000c
        /*0edc*/ 	.word	0x000228c0
        /*0ee0*/ 	.short	0x010a
        /*0ee2*/ 	.byte	0x3f
	.zero		1


	//   ....[54]....
        /*0ee4*/ 	.word	0x00024120
        /*0ee8*/ 	.word	0x0000000a
        /*0eec*/ 	.word	0x000228a0
        /*0ef0*/ 	.short	0x010a
        /*0ef2*/ 	.byte	0x3f
	.zero		1


	//   ....[55]....
        /*0ef4*/ 	.word	0x00024340
        /*0ef8*/ 	.word	0x0000000a
        /*0efc*/ 	.word	0x000228c0
        /*0f00*/ 	.short	0x010a
        /*0f02*/ 	.byte	0x3f
	.zero		1


	//   ....[56]....
        /*0f04*/ 	.word	0x00025750
        /*0f08*/ 	.word	0x00000011
        /*0f0c*/ 	.word	0x00022840
        /*0f10*/ 	.short	0x010a
        /*0f12*/ 	.byte	0x3f
	.zero		1


	//   ....[57]....
        /*0f14*/ 	.word	0x00025d80
        /*0f18*/ 	.word	0x00000011
        /*0f1c*/ 	.word	0x00022830
        /*0f20*/ 	.short	0x0107
        /*0f22*/ 	.byte	0x3f
	.zero		1


	//   ....[58]....
        /*0f24*/ 	.word	0x00025e50
        /*0f28*/ 	.word	0x00000011
        /*0f2c*/ 	.word	0x00022830
        /*0f30*/ 	.short	0x0101
        /*0f32*/ 	.byte	0x3f
	.zero		1


	//   ....[59]....
        /*0f34*/ 	.word	0x00026a20
        /*0f38*/ 	.word	0x00000016
        /*0f3c*/ 	.word	0x00022800
        /*0f40*/ 	.short	0x0107
        /*0f42*/ 	.byte	0x3f
	.zero		1


	//   ....[60]....
        /*0f44*/ 	.word	0x00026b10
        /*0f48*/ 	.word	0x00000016
        /*0f4c*/ 	.word	0x00022800
        /*0f50*/ 	.short	0x0101
        /*0f52*/ 	.byte	0x3f
	.zero		1


	//   ....[61]....
        /*0f54*/ 	.word	0x00026b30
        /*0f58*/ 	.word	0x00000016
        /*0f5c*/ 	.word	0x00022820
        /*0f60*/ 	.short	0x010a
        /*0f62*/ 	.byte	0x3f
	.zero		1


	//   ....[62]....
        /*0f64*/ 	.word	0x00026bc0
        /*0f68*/ 	.word	0x00000011
        /*0f6c*/ 	.word	0x00022860
        /*0f70*/ 	.short	0x010a
        /*0f72*/ 	.byte	0x3f
	.zero		1


	//   ....[63]....
        /*0f74*/ 	.word	0x000272c0
        /*0f78*/ 	.word	0x00000011
        /*0f7c*/ 	.word	0x00022850
        /*0f80*/ 	.short	0x0107
        /*0f82*/ 	.byte	0x3f
	.zero		1


	//   ....[64]....
        /*0f84*/ 	.word	0x00027390
        /*0f88*/ 	.word	0x00000011
        /*0f8c*/ 	.word	0x00022850
        /*0f90*/ 	.short	0x0101
        /*0f92*/ 	.byte	0x3f
	.zero		1


	//   ....[65]....
        /*0f94*/ 	.word	0x000276d0
        /*0f98*/ 	.word	0x00000004
        /*0f9c*/ 	.word	0x00022840
        /*0fa0*/ 	.short	0x010a
        /*0fa2*/ 	.byte	0x3f
	.zero		1


	//   ....[66]....
        /*0fa4*/ 	.word	0x00027ac0
        /*0fa8*/ 	.word	0x00000004
        /*0fac*/ 	.word	0x00022830
        /*0fb0*/ 	.short	0x0107
        /*0fb2*/ 	.byte	0x3f
	.zero		1


	//   ....[67]....
        /*0fb4*/ 	.word	0x00027b80
        /*0fb8*/ 	.word	0x00000004
        /*0fbc*/ 	.word	0x00022830
        /*0fc0*/ 	.short	0x0101
        /*0fc2*/ 	.byte	0x3f
	.zero		1


	//   ....[68]....
        /*0fc4*/ 	.word	0x00027bb0
        /*0fc8*/ 	.word	0x00000004
        /*0fcc*/ 	.word	0x00022860
        /*0fd0*/ 	.short	0x010a
        /*0fd2*/ 	.byte	0x3f
	.zero		1


	//   ....[69]....
        /*0fd4*/ 	.word	0x000280e0
        /*0fd8*/ 	.word	0x00000004
        /*0fdc*/ 	.word	0x00022850
        /*0fe0*/ 	.short	0x0107
        /*0fe2*/ 	.byte	0x3f
	.zero		1


	//   ....[70]....
        /*0fe4*/ 	.word	0x000281a0
        /*0fe8*/ 	.word	0x00000004
        /*0fec*/ 	.word	0x00022850
        /*0ff0*/ 	.short	0x0101
        /*0ff2*/ 	.byte	0x3f
	.zero		1


	//   ....[71]....
        /*0ff4*/ 	.word	0x00029020
        /*0ff8*/ 	.word	0x00000005
        /*0ffc*/ 	.word	0x00022820
        /*1000*/ 	.short	0x010a
        /*1002*/ 	.byte	0x3f
	.zero		1


	//   ....[72]....
        /*1004*/ 	.word	0x00029190
        /*1008*/ 	.word	0x00000003
        /*100c*/ 	.word	0x00022840
        /*1010*/ 	.short	0x010a
        /*1012*/ 	.byte	0x3f
	.zero		1


	//   ....[73]....
        /*1014*/ 	.word	0x00029230
        /*1018*/ 	.word	0x00000005
        /*101c*/ 	.word	0x00022840
        /*1020*/ 	.short	0x010a
        /*1022*/ 	.byte	0x3f
	.zero		1


	//   ....[74]....
        /*1024*/ 	.word	0x00029270
        /*1028*/ 	.word	0x00000003
        /*102c*/ 	.word	0x00022860
        /*1030*/ 	.short	0x010a
        /*1032*/ 	.byte	0x3f
	.zero		1


	//   ....[75]....
        /*1034*/ 	.word	0x000292b0
        /*1038*/ 	.word	0x00000005
        /*103c*/ 	.word	0x00022860
        /*1040*/ 	.short	0x010a
        /*1042*/ 	.byte	0x3f
	.zero		1


	//   ....[76]....
        /*1044*/ 	.word	0x00029310
        /*1048*/ 	.word	0x00000048
        /*104c*/ 	.word	0x00022890
        /*1050*/ 	.short	0x010a
        /*1052*/ 	.byte	0x3f
	.zero		1


	//   ....[77]....
        /*1054*/ 	.word	0x000295a0
        /*1058*/ 	.word	0x00000048
        /*105c*/ 	.word	0x00022890
        /*1060*/ 	.short	0x010a
        /*1062*/ 	.byte	0x3f
	.zero		1


	//   ....[78]....
        /*1064*/ 	.word	0x00029840
        /*1068*/ 	.word	0x00000048
        /*106c*/ 	.word	0x00022890
        /*1070*/ 	.short	0x010a
        /*1072*/ 	.byte	0x3f
	.zero		1


	//   ....[79]....
        /*1074*/ 	.word	0x00029ad0
        /*1078*/ 	.word	0x00000048
        /*107c*/ 	.word	0x000228b0
        /*1080*/ 	.short	0x010a
        /*1082*/ 	.byte	0x3f
	.zero		1


	//   ....[80]....
        /*1084*/ 	.word	0x00029f40
        /*1088*/ 	.word	0x00000094
        /*108c*/ 	.word	0x00022800
        /*1090*/ 	.short	0x010a
        /*1092*/ 	.byte	0x3f
	.zero		1


	//   ....[81]....
        /*1094*/ 	.word	0x0002a540
        /*1098*/ 	.word	0x00000094
        /*109c*/ 	.word	0x00022800
        /*10a0*/ 	.short	0x010a
        /*10a2*/ 	.byte	0x3f
	.zero		1


	//   ....[82]....
        /*10a4*/ 	.word	0x0002a590
        /*10a8*/ 	.word	0x00000004
        /*10ac*/ 	.word	0x00000000
        /*10b0*/ 	.short	0x010a
        /*10b2*/ 	.byte	0x3f
	.zero		1


	//   ....[83]....
        /*10b4*/ 	.word	0x0002a5e0
        /*10b8*/ 	.word	0x00000002
        /*10bc*/ 	.word	0x00000000
        /*10c0*/ 	.short	0x010a
        /*10c2*/ 	.byte	0x3f
	.zero		1


	//   ....[84]....
        /*10c4*/ 	.word	0x0002a630
        /*10c8*/ 	.word	0x00000004
        /*10cc*/ 	.word	0x00000000
        /*10d0*/ 	.short	0x010a
        /*10d2*/ 	.byte	0x3f
	.zero		1


	//   ....[85]....
        /*10d4*/ 	.word	0x0002a680
        /*10d8*/ 	.word	0x00000002
        /*10dc*/ 	.word	0x00000000
        /*10e0*/ 	.short	0x010a
        /*10e2*/ 	.byte	0x3f
	.zero		1


	//   ....[86]....
        /*10e4*/ 	.word	0x0002a6d0
        /*10e8*/ 	.word	0x00000004
        /*10ec*/ 	.word	0x00000000
        /*10f0*/ 	.short	0x010a
        /*10f2*/ 	.byte	0x3f
	.zero		1


	//   ....[87]....
        /*10f4*/ 	.word	0x0002a720
        /*10f8*/ 	.word	0x00000002
        /*10fc*/ 	.word	0x00000000
        /*1100*/ 	.short	0x010a
        /*1102*/ 	.byte	0x3f
	.zero		1


	//   ....[88]....
        /*1104*/ 	.word	0x0002acf0
        /*1108*/ 	.word	0x00000016
        /*110c*/ 	.word	0x00022820
        /*1110*/ 	.short	0x010a
        /*1112*/ 	.byte	0x3f
	.zero		1


	//   ....[89]....
        /*1114*/ 	.word	0x0002ad40
        /*1118*/ 	.word	0x0000000c
        /*111c*/ 	.word	0x000228a0
        /*1120*/ 	.short	0x010a
        /*1122*/ 	.byte	0x3f
	.zero		1


	//   ....[90]....
        /*1124*/ 	.word	0x0002ad90
        /*1128*/ 	.word	0x0000000c
        /*112c*/ 	.word	0x000228c0
        /*1130*/ 	.short	0x010a
        /*1132*/ 	.byte	0x3f
	.zero		1


	//   ....[91]....
        /*1134*/ 	.word	0x0002ade0
        /*1138*/ 	.word	0x0000000a
        /*113c*/ 	.word	0x000228a0
        /*1140*/ 	.short	0x010a
        /*1142*/ 	.byte	0x3f
	.zero		1


	//   ....[92]....
        /*1144*/ 	.word	0x0002ae30
        /*1148*/ 	.word	0x0000000a
        /*114c*/ 	.word	0x000228c0
        /*1150*/ 	.short	0x010a
        /*1152*/ 	.byte	0x3f
	.zero		1


	//   ....[93]....
        /*1154*/ 	.word	0x0002af40
        /*1158*/ 	.word	0x00000011
        /*115c*/ 	.word	0x00022840
        /*1160*/ 	.short	0x010a
        /*1162*/ 	.byte	0x3f
	.zero		1


	//   ....[94]....
        /*1164*/ 	.word	0x0002c220
        /*1168*/ 	.word	0x00000016
        /*116c*/ 	.word	0x00022820
        /*1170*/ 	.short	0x010a
        /*1172*/ 	.byte	0x3f
	.zero		1


	//   ....[95]....
        /*1174*/ 	.word	0x0002c270
        /*1178*/ 	.word	0x00000011
        /*117c*/ 	.word	0x00022860
        /*1180*/ 	.short	0x010a
        /*1182*/ 	.byte	0x3f
	.zero		1


	//   ....[96]....
        /*1184*/ 	.word	0x0002cbe0
        /*1188*/ 	.word	0x00000004
        /*118c*/ 	.word	0x00022840
        /*1190*/ 	.short	0x010a
        /*1192*/ 	.byte	0x3f
	.zero		1


	//   ....[97]....
        /*1194*/ 	.word	0x0002d2c0
        /*1198*/ 	.word	0x00000004
        /*119c*/ 	.word	0x00022860
        /*11a0*/ 	.short	0x010a
        /*11a2*/ 	.byte	0x3f
	.zero		1


	//   ....[98]....
        /*11a4*/ 	.word	0x0002e360
        /*11a8*/ 	.word	0x00000005
        /*11ac*/ 	.word	0x00022820
        /*11b0*/ 	.short	0x010a
        /*11b2*/ 	.byte	0x3f
	.zero		1


	//   ....[99]....
        /*11b4*/ 	.word	0x0002e500
        /*11b8*/ 	.word	0x00000003
        /*11bc*/ 	.word	0x00022840
        /*11c0*/ 	.short	0x010a
        /*11c2*/ 	.byte	0x3f
	.zero		1


	//   ....[100]....
        /*11c4*/ 	.word	0x0002e550
        /*11c8*/ 	.word	0x00000005
        /*11cc*/ 	.word	0x00022840
        /*11d0*/ 	.short	0x010a
        /*11d2*/ 	.byte	0x3f
	.zero		1


	//   ....[101]....
        /*11d4*/ 	.word	0x0002e5a0
        /*11d8*/ 	.word	0x00000003
        /*11dc*/ 	.word	0x00022860
        /*11e0*/ 	.short	0x010a
        /*11e2*/ 	.byte	0x3f
	.zero		1


	//   ....[102]....
        /*11e4*/ 	.word	0x0002e740
        /*11e8*/ 	.word	0x00000000
        /*11ec*/ 	.word	0x00000000
        /*11f0*/ 	.short	0x010a
        /*11f2*/ 	.byte	0x3f
	.zero		1


	//   ....[103]....
        /*11f4*/ 	.word	0x0002e840
        /*11f8*/ 	.word	0x00000003
        /*11fc*/ 	.word	0x00000000
        /*1200*/ 	.short	0x010a
        /*1202*/ 	.byte	0x3f
	.zero		1


	//   ....[104]....
        /*1204*/ 	.word	0x0002ed00
        /*1208*/ 	.word	0x00000003
        /*120c*/ 	.word	0x00000000
        /*1210*/ 	.short	0x0101
        /*1212*/ 	.byte	0x3f
	.zero		1


	//   ....[105]....
        /*1214*/ 	.word	0x00031100
        /*1218*/ 	.word	0x0000000e
        /*121c*/ 	.word	0x00000000
        /*1220*/ 	.short	0x010a
        /*1222*/ 	.byte	0x3f
	.zero		1


	//   ....[106]....
        /*1224*/ 	.word	0x00031200
        /*1228*/ 	.word	0x00000002
        /*122c*/ 	.word	0x00000000
        /*1230*/ 	.short	0x010a
        /*1232*/ 	.byte	0x3f
	.zero		1


	//   ....[107]....
        /*1234*/ 	.word	0x00038eb0
        /*1238*/ 	.word	0x00000000
        /*123c*/ 	.word	0x00000000
        /*1240*/ 	.short	0x0101
        /*1242*/ 	.byte	0x3f
	.zero		1


	//   ....[108]....
        /*1244*/ 	.word	0x00038ed0
        /*1248*/ 	.word	0x00000003
        /*124c*/ 	.word	0x00000000
        /*1250*/ 	.short	0x010a
        /*1252*/ 	.byte	0x3f
	.zero		1


	//   ....[109]....
        /*1254*/ 	.word	0x00038f20
        /*1258*/ 	.word	0x00000002
        /*125c*/ 	.word	0x00000000
        /*1260*/ 	.short	0x010a
        /*1262*/ 	.byte	0x3f
	.zero		1


	//----- nvinfo : EIATTR_NUM_MBARRIERS
	.align		4
.L_1388:
        /*1264*/ 	.byte	0x03, 0x38
        /*1266*/ 	.short	0x0016


	//----- nvinfo : EIATTR_EXIT_INSTR_OFFSETS
	.align		4
        /*1268*/ 	.byte	0x04, 0x1c
        /*126a*/ 	.short	(.L_1390 - .L_1389)


	//   ....[0]....
.L_1389:
        /*126c*/ 	.word	0x00029300


	//----- nvinfo : EIATTR_MAX_THREADS
	.align		4
.L_1390:
        /*1270*/ 	.byte	0x04, 0x05
        /*1272*/ 	.short	(.L_1392 - .L_1391)
.L_1391:
        /*1274*/ 	.word	0x00000180
        /*1278*/ 	.word	0x00000001
        /*127c*/ 	.word	0x00000001


	//----- nvinfo : EIATTR_CRS_STACK_SIZE
	.align		4
.L_1392:
        /*1280*/ 	.byte	0x04, 0x1e
        /*1282*/ 	.short	(.L_1394 - .L_1393)
.L_1393:
        /*1284*/ 	.word	0x00000000


	//----- nvinfo : EIATTR_CBANK_PARAM_SIZE
	.align		4
.L_1394:
        /*1288*/ 	.byte	0x03, 0x19
        /*128a*/ 	.short	0x0af0


	//----- nvinfo : EIATTR_PARAM_CBANK
	.align		4
        /*128c*/ 	.byte	0x04, 0x0a
        /*128e*/ 	.short	(.L_1396 - .L_1395)
	.align		4
.L_1395:
        /*1290*/ 	.word	index@(.nv.constant0._ZN7cutlass13device_kernelIN5flash11enable_sm90INS1_16FlashAttnFwdSm90INS1_25CollectiveMainloopFwdSm90ILi2EN4cute5tupleIJNS5_1CILi1EEES8_S8_EEENS6_IJNS7_ILi128EEENS7_ILi96EEENS7_ILi64EEEEEELi256ENS_6half_tEfNS_4arch4Sm90ELb0ELb1ELb0ELb1ELb1ELb1ELb0ELb1ELb0ELb1ELb0ELb0EEENS1_21CollectiveEpilogueFwdINS6_IJSA_NS7_ILi256EEESB_EEES9_SE_SG_Li256ELb1ELb1ELb0ELb0EEENS1_36VarlenDynamicPersistentTileSchedulerILi128ELi96ELi256ELi128ELb0ELb1ELb1ELb1ELb0ELb1EEEEEEEEEvNT_6ParamsE)
        /*1294*/ 	.short	0x0210
        /*1296*/ 	.short	0x0af0


	//----- nvinfo : EIATTR_SW_WAR
	.align		4
.L_1396:
        /*1298*/ 	.byte	0x04, 0x36
        /*129a*/ 	.short	(.L_1398 - .L_1397)
.L_1397:
        /*129c*/ 	.word	0x00000008
.L_1398:


//--------------------- .nv.info._ZN7cutlass13device_kernelIN5flash11enable_sm90INS1_16FlashAttnFwdSm90INS1_25CollectiveMainloopFwdSm90ILi2EN4cute5tupleIJNS5_1CILi1EEES8_S8_EEENS6_IJNS7_ILi128EEENS7_ILi96EEENS7_ILi64EEEEEELi256ENS_6half_tEfNS_4arch4Sm90ELb0ELb1ELb0ELb1ELb1ELb0ELb1ELb1ELb0ELb1ELb0ELb0EEENS1_21CollectiveEpilogueFwdINS6_IJSA_NS7_ILi256EEESB_EEES9_SE_SG_Li256ELb1ELb1ELb0ELb0EEENS1_36VarlenDynamicPersistentTileSchedulerILi128ELi96ELi256ELi128ELb0ELb1ELb1ELb1ELb0ELb1EEEEEEEEEvNT_6ParamsE --------------------------
	.section	.nv.info._ZN7cutlass13device_kernelIN5flash11enable_sm90INS1_16FlashAttnFwdSm90INS1_25CollectiveMainloopFwdSm90ILi2EN4cute5tupleIJNS5_1CILi1EEES8_S8_EEENS6_IJNS7_ILi128EEENS7_ILi96EEENS7_ILi64EEEEEELi256ENS_6half_tEfNS_4arch4Sm90ELb0ELb1ELb0ELb1ELb1ELb0ELb1ELb1ELb0ELb1ELb0ELb0EEENS1_21CollectiveEpilogueFwdINS6_IJSA_NS7_ILi256EEESB_EEES9_SE_SG_Li256ELb1ELb1ELb0ELb0EEENS1_36VarlenDynamicPersistentTileSchedulerILi128ELi96ELi256ELi128ELb0ELb1ELb1ELb1ELb0ELb1EEEEEEEEEvNT_6ParamsE,"",@"SHT_CUDA_INFO"
	.sectionflags	@""
	.align	4


	//----- nvinfo : EIATTR_CUDA_API_VERSION
	.align		4
        /*0000*/ 	.byte	0x04, 0x37
        /*0002*/ 	.short	(.L_1400 - .L_1399)
.L_1399:
        /*0004*/ 	.word	0x00000082


	//----- nvinfo : EIATTR_KPARAM_INFO
	.align		4
.L_1400:
        /*0008*/ 	.byte	0x04, 0x17
        /*000a*/ 	.short	(.L_1402 - .L_1401)
.L_1401:
        /*000c*/ 	.word	0x00000000
        /*0010*/ 	.short	0x0000
        /*0012*/ 	.short	0x0070
        /*0014*/ 	.byte	0x00, 0xf0, 0x01, 0x2e


	//----- nvinfo : EIATTR_SPARSE_MMA_MASK
	.align		4
.L_1402:
        /*0018*/ 	.byte	0x03, 0x50
        /*001a*/ 	.short	0x0000


	//----- nvinfo : EIATTR_MAXREG_COUNT
	.align		4
        /*001c*/ 	.byte	0x03, 0x1b
        /*001e*/ 	.short	0x00a8


	//----- nvinfo : EIATTR_NUM_BARRIERS
	.align		4
        /*0020*/ 	.byte	0x02, 0x4c
        /*0022*/ 	.byte	0x10
	.zero		1


	//----- nvinfo : EIATTR_EXTERNS
	.align		4
        /*0024*/ 	.byte	0x04, 0x0f
        /*0026*/ 	.short	(.L_1404 - .L_1403)


	//   ....[0]....
	.align		4
.L_1403:
        /*0028*/ 	.word	index@(__assertfail)


	//----- nvinfo : EIATTR_ANNOTATIONS
	.align		4
.L_1404:
        /*002c*/ 	.byte	0x04, 0x55
        /*002e*/ 	.short	(.L_1406 - .L_1405)


	//   ....[0]....
.L_1405:
        /* <DEDUP_REMOVED lines=25> */


	//----- nvinfo : EIATTR_MERCURY_ISA_VERSION
	.align		4
.L_1406:
        /*01b0*/ 	.byte	0x03, 0x5f
        /*01b2*/ 	.short	0x0101


	//----- nvinfo : EIATTR_UNUSED_LOAD_BYTE_OFFSET
	.align		4
        /*01b4*/ 	.byte	0x04, 0x44
        /*01b6*/ 	.short	(.L_1408 - .L_1407)


	//   ....[0]....
.L_1407:
        /*01b8*/ 	.word	0x00000a70
        /*01bc*/ 	.word	0x0000fff0


	//   ....[1]....
        /*01c0*/ 	.word	0x0001f2d0
        /*01c4*/ 	.word	0x0000fff0


	//----- nvinfo : EIATTR_INT_WARP_WIDE_INSTR_OFFSETS
	.align		4
.L_1408:
        /*01c8*/ 	.byte	0x04, 0x31
        /*01ca*/ 	.short	(.L_1410 - .L_1409)


	//   ....[0]....
.L_1409:
        /*01cc*/ 	.word	0x000000c0


	//   ....[1]....
        /*01d0*/ 	.word	0x000000d0


	//   ....[2]....
        /*01d4*/ 	.word	0x000000e0


	//   ....[3]....
        /*01d8*/ 	.word	0x00000180


	//   ....[4]....
        /*01dc*/ 	.word	0x00023470


	//   ....[5]....
        /*01e0*/ 	.word	0x00023500


	//   ....[6]....
        /*01e4*/ 	.word	0x000273d0


	//   ....[7]....
        /*01e8*/ 	.word	0x00027460


	//----- nvinfo : EIATTR_COOP_GROUP_MASK_REGIDS
	.align		4
.L_1410:
        /*01ec*/ 	.byte	0x04, 0x29
        /*01ee*/ 	.short	(.L_1412 - .L_1411)


	//   ....[0]....
.L_1411:
        /*01f0*/ 	.word	0xffffffff


	//   ....[1]....
        /*01f4*/ 	.word	0xffffffff


	//   ....[2]....
        /*01f8*/ 	.word	0xffffffff


	//   ....[3]....
        /*01fc*/ 	.word	0xffffffff


	//   ....[4]....
        /*0200*/ 	.word	0xffffffff


	//   ....[5]....
        /*0204*/ 	.word	0xffffffff


	//   ....[6]....
        /*0208*/ 	.word	0xffffffff


	//   ....[7]....
        /*020c*/ 	.word	0xffffffff


	//   ....[8]....
        /*0210*/ 	.word	0xffffffff


	//   ....[9]....
        /*0214*/ 	.word	0xffffffff


	//   ....[10]....
        /*0218*/ 	.word	0xffffffff


	//   ....[11]....
        /*021c*/ 	.word	0xffffffff


	//   ....[12]....
        /*0220*/ 	.word	0xffffffff


	//   ....[13]....
        /*0224*/ 	.word	0xffffffff


	//   ....[14]....
        /*0228*/ 	.word	0xffffffff


	//   ....[15]....
        /*022c*/ 	.word	0xffffffff


	//   ....[16]....
        /*0230*/ 	.word	0xffffffff


	//   ....[17]....
        /*0234*/ 	.word	0xffffffff


	//   ....[18]....
        /*0238*/ 	.word	0xffffffff


	//   ....[19]....
        /*023c*/ 	.word	0xffffffff


	//   ....[20]....
        /*0240*/ 	.word	0xffffffff


	//   ....[21]....
        /*0244*/ 	.word	0xffffffff


	//   ....[22]....
        /*0248*/ 	.word	0xffffffff


	//   ....[23]....
        /*024c*/ 	.word	0xffffffff


	//   ....[24]....
        /*0250*/ 	.word	0xffffffff


	//   ....[25]....
        /*0254*/ 	.word	0xffffffff


	//   ....[26]....
        /*0258*/ 	.word	0xffffffff


	//   ....[27]....
        /*025c*/ 	.word	0xffffffff


	//   ....[28]....
        /*0260*/ 	.word	0xffffffff


	//   ....[29]....
        /*0264*/ 	.word	0xffffffff


	//   ....[30]....
        /*0268*/ 	.word	0xffffffff


	//   ....[31]....
        /*026c*/ 	.word	0xffffffff


	//   ....[32]....
        /*0270*/ 	.word	0xffffffff


	//   ....[33]....
        /*0274*/ 	.word	0xffffffff


	//   ....[34]....
        /*0278*/ 	.word	0xffffffff


	//   ....[35]....
        /*027c*/ 	.word	0xffffffff


	//   ....[36]....
        /*0280*/ 	.word	0xffffffff


	//   ....[37]....
        /*0284*/ 	.word	0xffffffff


	//   ....[38]....
        /*0288*/ 	.word	0xffffffff


	//   ....[39]....
        /*028c*/ 	.word	0xffffffff


	//   ....[40]....
        /*0290*/ 	.word	0xffffffff


	//   ....[41]....
        /*0294*/ 	.word	0xffffffff


	//   ....[42]....
        /*0298*/ 	.word	0xffffffff


	//   ....[43]....
        /*029c*/ 	.word	0xffffffff


	//   ....[44]....
        /*02a0*/ 	.word	0xffffffff


	//   ....[45]....
        /*02a4*/ 	.word	0xffffffff


	//   ....[46]....
        /*02a8*/ 	.word	0xffffffff


	//   ....[47]....
        /*02ac*/ 	.word	0xffffffff


	//   ....[48]....
        /*02b0*/ 	.word	0xffffffff


	//   ....[49]....
        /*02b4*/ 	.word	0xffffffff


	//   ....[50]....
        /*02b8*/ 	.word	0xffffffff


	//   ....[51]....
        /*02bc*/ 	.word	0xffffffff


	//   ....[52]....
        /*02c0*/ 	.word	0xffffffff


	//   ....[53]....
        /*02c4*/ 	.word	0xffffffff


	//   ....[54]....
        /*02c8*/ 	.word	0xffffffff


	//   ....[55]....
        /*02cc*/ 	.word	0xffffffff


	//   ....[56]....
        /*02d0*/ 	.word	0xffffffff


	//   ....[57]....
        /*02d4*/ 	.word	0xffffffff


	//   ....[58]....
        /*02d8*/ 	.word	0xffffffff


	//   ....[59]....
        /*02dc*/ 	.word	0xffffffff


	//   ....[60]....
        /*02e0*/ 	.word	0xffffffff


	//   ....[61]....
        /*02e4*/ 	.word	0xffffffff


	//   ....[62]....
        /*02e8*/ 	.word	0xffffffff


	//   ....[63]....
        /*02ec*/ 	.word	0xffffffff


	//   ....[64]....
        /*02f0*/ 	.word	0xffffffff


	//   ....[65]....
        /*02f4*/ 	.word	0xffffffff


	//   ....[66]....
        /*02f8*/ 	.word	0xffffffff


	//   ....[67]....
        /*02fc*/ 	.word	0xffffffff


	//   ....[68]....
        /*0300*/ 	.word	0xffffffff


	//   ....[69]....
        /*0304*/ 	.word	0xffffffff


	//   ....[70]....
        /*0308*/ 	.word	0xffffffff


	//   ....[71]....
        /*030c*/ 	.word	0xffffffff


	//   ....[72]....
        /*0310*/ 	.word	0xffffffff


	//   ....[73]....
        /*0314*/ 	.word	0xffffffff


	//   ....[74]....
        /*0318*/ 	.word	0xffffffff


	//   ....[75]....
        /*031c*/ 	.word	0xffffffff


	//   ....[76]....
        /*0320*/ 	.word	0xffffffff


	//   ....[77]....
        /*0324*/ 	.word	0xffffffff


	//   ....[78]....
        /*0328*/ 	.word	0xffffffff


	//   ....[79]....
        /*032c*/ 	.word	0xffffffff


	//   ....[80]....
        /*0330*/ 	.word	0xffffffff


	//   ....[81]....
        /*0334*/ 	.word	0xffffffff


	//   ....[82]....
        /*0338*/ 	.word	0xffffffff


	//   ....[83]....
        /*033c*/ 	.word	0xffffffff


	//   ....[84]....
        /*0340*/ 	.word	0xffffffff


	//   ....[85]....
        /*0344*/ 	.word	0xffffffff


	//   ....[86]....
        /*0348*/ 	.word	0xffffffff


	//   ....[87]....
        /*034c*/ 	.word	0xffffffff


	//   ....[88]....
        /*0350*/ 	.word	0xffffffff


	//   ....[89]....
        /*0354*/ 	.word	0xffffffff


	//   ....[90]....
        /*0358*/ 	.word	0xffffffff


	//   ....[91]....
        /*035c*/ 	.word	0xffffffff


	//   ....[92]....
        /*0360*/ 	.word	0xffffffff


	//   ....[93]....
        /*0364*/ 	.word	0xffffffff


	//   ....[94]....
        /*0368*/ 	.word	0xffffffff


	//   ....[95]....
        /*036c*/ 	.word	0xffffffff


	//   ....[96]....
        /*0370*/ 	.word	0xffffffff


	//   ....[97]....
        /*0374*/ 	.word	0xffffffff


	//   ....[98]....
        /*0378*/ 	.word	0xffffffff


	//   ....[99]....
        /*037c*/ 	.word	0xffffffff


	//   ....[100]....
        /*0380*/ 	.word	0xffffffff


	//   ....[101]....
        /*0384*/ 	.word	0xffffffff


	//   ....[102]....
        /*0388*/ 	.word	0xffffffff


	//   ....[103]....
        /*038c*/ 	.word	0xffffffff


	//   ....[104]....
        /*0390*/ 	.word	0xffffffff


	//   ....[105]....
        /*0394*/ 	.word	0xffffffff


	//   ....[106]....
        /*0398*/ 	.word	0xffffffff


	//   ....[107]....
        /*039c*/ 	.word	0xffffffff


	//   ....[108]....
        /*03a0*/ 	.word	0xffffffff


	//   ....[109]....
        /*03a4*/ 	.word	0xffffffff


	//   ....[110]....
        /*03a8*/ 	.word	0xffffffff


	//   ....[111]....
        /*03ac*/ 	.word	0xffffffff


	//   ....[112]....
        /*03b0*/ 	.word	0xffffffff


	//   ....[113]....
        /*03b4*/ 	.word	0xffffffff


	//   ....[114]....
        /*03b8*/ 	.word	0xffffffff


	//   ....[115]....
        /*03bc*/ 	.word	0xffffffff


	//   ....[116]....
        /*03c0*/ 	.word	0xffffffff


	//   ....[117]....
        /*03c4*/ 	.word	0xffffffff


	//   ....[118]....
        /*03c8*/ 	.word	0xffffffff


	//   ....[119]....
        /*03cc*/ 	.word	0xffffffff


	//   ....[120]....
        /*03d0*/ 	.word	0xffffffff


	//   ....[121]....
        /*03d4*/ 	.word	0xffffffff


	//   ....[122]....
        /*03d8*/ 	.word	0xffffffff


	//   ....[123]....
        /*03dc*/ 	.word	0xffffffff


	//   ....[124]....
        /*03e0*/ 	.word	0xffffffff


	//   ....[125]....
        /*03e4*/ 	.word	0xffffffff


	//   ....[126]....
        /*03e8*/ 	.word	0xffffffff


	//   ....[127]....
        /*03ec*/ 	.word	0xffffffff


	//   ....[128]....
        /*03f0*/ 	.word	0xffffffff


	//   ....[129]....
        /*03f4*/ 	.word	0xffffffff


	//   ....[130]....
        /*03f8*/ 	.word	0xffffffff


	//   ....[131]....
        /*03fc*/ 	.word	0xffffffff


	//   ....[132]....
        /*0400*/ 	.word	0xffffffff


	//   ....[133]....
        /*0404*/ 	.word	0xffffffff


	//   ....[134]....
        /*0408*/ 	.word	0xffffffff


	//   ....[135]....
        /*040c*/ 	.word	0xffffffff


	//   ....[136]....
        /*0410*/ 	.word	0xffffffff


	//   ....[137]....
        /*0414*/ 	.word	0xffffffff


	//   ....[138]....
        /*0418*/ 	.word	0xffffffff


	//   ....[139]....
        /*041c*/ 	.word	0xffffffff


	//   ....[140]....
        /*0420*/ 	.word	0xffffffff


	//   ....[141]....
        /*0424*/ 	.word	0xffffffff


	//   ....[142]....
        /*0428*/ 	.word	0xffffffff


	//   ....[143]....
        /*042c*/ 	.word	0xffffffff


	//   ....[144]....
        /*0430*/ 	.word	0xffffffff


	//   ....[145]....
        /*0434*/ 	.word	0xffffffff


	//   ....[146]....
        /*0438*/ 	.word	0xffffffff


	//   ....[147]....
        /*043c*/ 	.word	0xffffffff


	//   ....[148]....
        /*0440*/ 	.word	0xffffffff


	//   ....[149]....
        /*0444*/ 	.word	0xffffffff


	//   ....[150]....
        /*0448*/ 	.word	0xffffffff


	//   ....[151]....
        /*044c*/ 	.word	0xffffffff


	//   ....[152]....
        /*0450*/ 	.word	0xffffffff


	//   ....[153]....
        /*0454*/ 	.word	0xffffffff


	//   ....[154]....
        /*0458*/ 	.word	0xffffffff


	//   ....[155]....
        /*045c*/ 	.word	0xffffffff


	//   ....[156]....
        /*0460*/ 	.word	0xffffffff


	//   ....[157]....
        /*0464*/ 	.word	0xffffffff


	//   ....[158]....
        /*0468*/ 	.word	0xffffffff


	//   ....[159]....
        /*046c*/ 	.word	0xffffffff


	//   ....[160]....
        /*0470*/ 	.word	0xffffffff


	//   ....[161]....
        /*0474*/ 	.word	0x0500000f


	//   ....[162]....
        /*0478*/ 	.word	0x0500000f


	//   ....[163]....
        /*047c*/ 	.word	0x0500000f


	//   ....[164]....
        /*0480*/ 	.word	0x0500000f


	//   ....[165]....
        /*0484*/ 	.word	0x0500000f


	//   ....[166]....
        /*0488*/ 	.word	0x0500000f


	//   ....[167]....
        /*048c*/ 	.word	0x0500000f


	//   ....[168]....
        /*0490*/ 	.word	0x0500000f


	//   ....[169]....
        /*0494*/ 	.word	0x0500000f


	//   ....[170]....
        /*0498*/ 	.word	0x0500000f


	//   ....[171]....
        /*049c*/ 	.word	0x0500000f


	//   ....[172]....
        /*04a0*/ 	.word	0x0500000f


	//   ....[173]....
        /*04a4*/ 	.word	0x0500000f


	//   ....[174]....
        /*04a8*/ 	.word	0x0500000f


	//   ....[175]....
        /*04ac*/ 	.word	0x0500000f


	//   ....[176]....
        /*04b0*/ 	.word	0x0500000f


	//   ....[177]....
        /*04b4*/ 	.word	0x0500000f


	//   ....[178]....
        /*04b8*/ 	.word	0x0500000f


	//   ....[179]....
        /*04bc*/ 	.word	0x0500000f


	//   ....[180]....
        /*04c0*/ 	.word	0x0500000f


	//   ....[181]....
        /*04c4*/ 	.word	0x0500000f


	//   ....[182]....
        /*04c8*/ 	.word	0x0500000f


	//   ....[183]....
        /*04cc*/ 	.word	0x0500000f


	//   ....[184]....
        /*04d0*/ 	.word	0x0500000f


	//   ....[185]....
        /*04d4*/ 	.word	0x0500000f


	//   ....[186]....
        /*04d8*/ 	.word	0x0500000f


	//   ....[187]....
        /*04dc*/ 	.word	0x0500000f


	//   ....[188]....
        /*04e0*/ 	.word	0x0500000f


	//   ....[189]....
        /*04e4*/ 	.word	0x0500000f


	//   ....[190]....
        /*04e8*/ 	.word	0x0500000f


	//   ....[191]....
        /*04ec*/ 	.word	0x0500000f


	//   ....[192]....
        /*04f0*/ 	.word	0x0500000f


	//   ....[193]....
        /*04f4*/ 	.word	0x0500000f


	//   ....[194]....
        /*04f8*/ 	.word	0x0500000f


	//   ....[195]....
        /*04fc*/ 	.word	0x0500000f


	//   ....[196]....
        /*0500*/ 	.word	0x0500000f


	//   ....[197]....
        /*0504*/ 	.word	0x0500000f


	//   ....[198]....
        /*0508*/ 	.word	0x0500000f


	//   ....[199]....
        /*050c*/ 	.word	0x0500000f


	//   ....[200]....
        /*0510*/ 	.word	0x0500000f


	//   ....[201]....
        /*0514*/ 	.word	0x0500000f


	//   ....[202]....
        /*0518*/ 	.word	0x0500000f


	//   ....[203]....
        /*051c*/ 	.word	0x0500000f


	//   ....[204]....
        /*0520*/ 	.word	0x0500000f


	//   ....[205]....
        /*0524*/ 	.word	0x0500000f


	//   ....[206]....
        /*0528*/ 	.word	0x0500000f


	//   ....[207]....
        /*052c*/ 	.word	0x0500000f


	//   ....[208]....
        /*0530*/ 	.word	0x0500000f


	//   ....[209]....
        /*0534*/ 	.word	0x0500000f


	//   ....[210]....
        /*0538*/ 	.word	0x0500000f


	//   ....[211]....
        /*053c*/ 	.word	0x0500000f


	//   ....[212]....
        /*0540*/ 	.word	0x0500000f


	//   ....[213]....
        /*0544*/ 	.word	0x0500000f


	//   ....[214]....
        /*0548*/ 	.word	0x0500000f


	//   ....[215]....
        /*054c*/ 	.word	0x0500000f


	//   ....[216]....
        /*0550*/ 	.word	0x0500000f


	//   ....[217]....
        /*0554*/ 	.word	0x0500000f


	//   ....[218]....
        /*0558*/ 	.word	0x0500000f


	//   ....[219]....
        /*055c*/ 	.word	0x0500000f


	//   ....[220]....
        /*0560*/ 	.word	0x0500000f


	//   ....[221]....
        /*0564*/ 	.word	0x0500000f


	//   ....[222]....
        /*0568*/ 	.word	0x0500000f


	//   ....[223]....
        /*056c*/ 	.word	0x0500000f


	//   ....[224]....
        /*0570*/ 	.word	0x0500000f


	//   ....[225]....
        /*0574*/ 	.word	0x0500000f


	//   ....[226]....
        /*0578*/ 	.word	0x0500000f


	//   ....[227]....
        /*057c*/ 	.word	0x0500000f


	//   ....[228]....
        /*0580*/ 	.word	0x0500000f


	//   ....[229]....
        /*0584*/ 	.word	0x0500000f


	//   ....[230]....
        /*0588*/ 	.word	0x0500000f


	//   ....[231]....
        /*058c*/ 	.word	0x0500000f


	//   ....[232]....
        /*0590*/ 	.word	0x0500000f


	//   ....[233]....
        /*0594*/ 	.word	0x0500000f


	//   ....[234]....
        /*0598*/ 	.word	0x0500000f


	//   ....[235]....
        /*059c*/ 	.word	0x0500000f


	//   ....[236]....
        /*05a0*/ 	.word	0x0500000f


	//   ....[237]....
        /*05a4*/ 	.word	0x0500000f


	//   ....[238]....
        /*05a8*/ 	.word	0x0500000f


	//   ....[239]....
        /*05ac*/ 	.word	0x0500000f


	//   ....[240]....
        /*05b0*/ 	.word	0x0500000f


	//   ....[241]....
        /*05b4*/ 	.word	0x0500000f


	//   ....[242]....
        /*05b8*/ 	.word	0x0500000f


	//   ....[243]....
        /*05bc*/ 	.word	0x0500000f


	//   ....[244]....
        /*05c0*/ 	.word	0x0500000f


	//   ....[245]....
        /*05c4*/ 	.word	0x0500000f


	//   ....[246]....
        /*05c8*/ 	.word	0x0500000f


	//   ....[247]....
        /*05cc*/ 	.word	0x0500000f


	//   ....[248]....
        /*05d0*/ 	.word	0x0500000f


	//   ....[249]....
        /*05d4*/ 	.word	0x0500000f


	//   ....[250]....
        /*05d8*/ 	.word	0x0500000f


	//   ....[251]....
        /*05dc*/ 	.word	0x0500000f


	//   ....[252]....
        /*05e0*/ 	.word	0x0500000f


	//   ....[253]....
        /*05e4*/ 	.word	0x0500000f


	//   ....[254]....
        /*05e8*/ 	.word	0x0500000f


	//   ....[255]....
        /*05ec*/ 	.word	0x0500000f


	//   ....[0]....
        /*05f0*/ 	.word	0x0500000f


	//   ....[1]....
        /*05f4*/ 	.word	0x0500000f


	//   ....[2]....
        /*05f8*/ 	.word	0x0500000f


	//   ....[3]....
        /*05fc*/ 	.word	0x0500000f


	//   ....[4]....
        /*0600*/ 	.word	0xffffffff


	//   ....[5]....
        /*0604*/ 	.word	0xffffffff


	//   ....[6]....
        /*0608*/ 	.word	0xffffffff


	//   ....[7]....
        /*060c*/ 	.word	0xffffffff


	//   ....[8]....
        /*0610*/ 	.word	0xffffffff


	//   ....[9]....
        /*0614*/ 	.word	0xffffffff


	//----- nvinfo : EIATTR_COOP_GROUP_INSTR_OFFSETS
	.align		4
.L_1412:
        /*0618*/ 	.byte	0x04, 0x28
        /*061a*/ 	.short	(.L_1414 - .L_1413)


	//   ....[0]....
.L_1413:
        /*061c*/ 	.word	0x00000080


	//   ....[1]....
        /*0620*/ 	.word	0x00000090


	//   ....[2]....
        /*0624*/ 	.word	0x000002f0


	//   ....[3]....
        /*0628*/ 	.word	0x00000450


	//   ....[4]....
        /*062c*/ 	.word	0x00000570


	//   ....[5]....
        /*0630*/ 	.word	0x000006d0


	//   ....[6]....
        /*0634*/ 	.word	0x00002280


	//   ....[7]....
        /*0638*/ 	.word	0x000044d0


	//   ....[8]....
        /*063c*/ 	.word	0x00004740


	//   ....[9]....
        /*0640*/ 	.word	0x000059f0


	//   ....[10]....
        /*0644*/ 	.word	0x00005d60


	//   ....[11]....
        /*0648*/ 	.word	0x000060d0


	//   ....[12]....
        /*064c*/ 	.word	0x00006120


	//   ....[13]....
        /*0650*/ 	.word	0x0000b110


	//   ....[14]....
        /*0654*/ 	.word	0x0000b1b0


	//   ....[15]....
        /*0658*/ 	.word	0x0000b290


	//   ....[16]....
        /*065c*/ 	.word	0x0000b2b0


	//   ....[17]....
        /*0660*/ 	.word	0x00014ab0


	//   ....[18]....
        /*0664*/ 	.word	0x00014ca0


	//   ....[19]....
        /*0668*/ 	.word	0x00015e40


	//   ....[20]....
        /*066c*/ 	.word	0x00015ed0


	//   ....[21]....
        /*0670*/ 	.word	0x00015f10


	//   ....[22]....
        /*0674*/ 	.word	0x00015f30


	//   ....[23]....
        /*0678*/ 	.word	0x0001e350


	//   ....[24]....
        /*067c*/ 	.word	0x0001e370


	//   ....[25]....
        /*0680*/ 	.word	0x0001e3d0


	//   ....[26]....
        /*0684*/ 	.word	0x0001e410


	//   ....[27]....
        /*0688*/ 	.word	0x000200e0


	//   ....[28]....
        /*068c*/ 	.word	0x00020100


	//   ....[29]....
        /*0690*/ 	.word	0x00020150


	//   ....[30]....
        /*0694*/ 	.word	0x00020170


	//   ....[31]....
        /*0698*/ 	.word	0x00020ac0


	//   ....[32]....
        /*069c*/ 	.word	0x00020ae0


	//   ....[33]....
        /*06a0*/ 	.word	0x00020c30


	//   ....[34]....
        /*06a4*/ 	.word	0x00020c50


	//   ....[35]....
        /*06a8*/ 	.word	0x00020d90


	//   ....[36]....
        /*06ac*/ 	.word	0x00020db0


	//   ....[37]....
        /*06b0*/ 	.word	0x00020f00


	//   ....[38]....
        /*06b4*/ 	.word	0x00020f20


	//   ....[39]....
        /*06b8*/ 	.word	0x00021880


	//   ....[40]....
        /*06bc*/ 	.word	0x000218a0


	//   ....[41]....
        /*06c0*/ 	.word	0x000219e0


	//   ....[42]....
        /*06c4*/ 	.word	0x00021a00


	//   ....[43]....
        /*06c8*/ 	.word	0x00021b40


	//   ....[44]....
        /*06cc*/ 	.word	0x00021b60


	//   ....[45]....
        /*06d0*/ 	.word	0x00021cb0


	//   ....[46]....
        /*06d4*/ 	.word	0x00021cd0


	//   ....[47]....
        /*06d8*/ 	.word	0x00021ea0


	//   ....[48]....
        /*06dc*/ 	.word	0x00022070


	//   ....[49]....
        /*06e0*/ 	.word	0x000220a0


	//   ....[50]....
        /*06e4*/ 	.word	0x000220d0


	//   ....[51]....
        /*06e8*/ 	.word	0x00022100


	//   ....[52]....
        /*06ec*/ 	.word	0x00022130


	//   ....[53]....
        /*06f0*/ 	.word	0x00022160


	//   ....[54]....
        /*06f4*/ 	.word	0x000222b0


	//   ....[55]....
        /*06f8*/ 	.word	0x000222e0


	//   ....[56]....
        /*06fc*/ 	.word	0x00022310


	//   ....[57]....
        /*0700*/ 	.word	0x00022340


	//   ....[58]....
        /*0704*/ 	.word	0x00022370


	//   ....[59]....
        /*0708*/ 	.word	0x000223a0


	//   ....[60]....
        /*070c*/ 	.word	0x00022430


	//   ....[61]....
        /*0710*/ 	.word	0x00022490


	//   ....[62]....
        /*0714*/ 	.word	0x00022520


	//   ....[63]....
        /*0718*/ 	.word	0x00024040


	//   ....[64]....
        /*071c*/ 	.word	0x00024060


	//   ....[65]....
        /*0720*/ 	.word	0x000240f0


	//   ....[66]....
        /*0724*/ 	.word	0x00024110


	//   ....[67]....
        /*0728*/ 	.word	0x00024190


	//   ....[68]....
        /*072c*/ 	.word	0x000241b0


	//   ....[69]....
        /*0730*/ 	.word	0x00024230


	//   ....[70]....
        /*0734*/ 	.word	0x00024250


	//   ....[71]....
        /*0738*/ 	.word	0x000242d0


	//   ....[72]....
        /*073c*/ 	.word	0x000242f0


	//   ....[73]....
        /*0740*/ 	.word	0x00024300


	//   ....[74]....
        /*0744*/ 	.word	0x00024310


	//   ....[75]....
        /*0748*/ 	.word	0x00024ab0


	//   ....[76]....
        /*074c*/ 	.word	0x00024ad0


	//   ....[77]....
        /*0750*/ 	.word	0x00024ae0


	//   ....[78]....
        /*0754*/ 	.word	0x00024af0


	//   ....[79]....
        /*0758*/ 	.word	0x00024b10


	//   ....[80]....
        /*075c*/ 	.word	0x00024bb0


	//   ....[81]....
        /*0760*/ 	.word	0x00024c20


	//   ....[82]....
        /*0764*/ 	.word	0x00024c80


	//   ....[83]....
        /*0768*/ 	.word	0x00024ca0


	//   ....[84]....
        /*076c*/ 	.word	0x00024d00


	//   ....[85]....
        /*0770*/ 	.word	0x00024d20


	//   ....[86]....
        /*0774*/ 	.word	0x00024d60


	//   ....[87]....
        /*0778*/ 	.word	0x00024da0


	//   ....[88]....
        /*077c*/ 	.word	0x00024dc0


	//   ....[89]....
        /*0780*/ 	.word	0x00024df0


	//   ....[90]....
        /*0784*/ 	.word	0x00024e10


	//   ....[91]....
        /*0788*/ 	.word	0x000255c0


	//   ....[92]....
        /*078c*/ 	.word	0x000255f0


	//   ....[93]....
        /*0790*/ 	.word	0x00025600


	//   ....[94]....
        /*0794*/ 	.word	0x00025610


	//   ....[95]....
        /*0798*/ 	.word	0x000256d0


	//   ....[96]....
        /*079c*/ 	.word	0x00025720


	//   ....[97]....
        /*07a0*/ 	.word	0x00025790


	//   ....[98]....
        /*07a4*/ 	.word	0x00025810


	//   ....[99]....
        /*07a8*/ 	.word	0x00025870


	//   ....[100]....
        /*07ac*/ 	.word	0x000258a0


	//   ....[101]....
        /*07b0*/ 	.word	0x00025900


	//   ....[102]....
        /*07b4*/ 	.word	0x00025930


	//   ....[103]....
        /*07b8*/ 	.word	0x00025990


	//   ....[104]....
        /*07bc*/ 	.word	0x000259c0


	//   ....[105]....
        /*07c0*/ 	.word	0x00025a10


	//   ....[106]....
        /*07c4*/ 	.word	0x00025a40


	//   ....[107]....
        /*07c8*/ 	.word	0x00025f80


	//   ....[108]....
        /*07cc*/ 	.word	0x00025fa0


	//   ....[109]....
        /*07d0*/ 	.word	0x00025ff0


	//   ....[110]....
        /*07d4*/ 	.word	0x000260b0


	//   ....[111]....
        /*07d8*/ 	.word	0x000260c0


	//   ....[112]....
        /*07dc*/ 	.word	0x000260f0


	//   ....[113]....
        /*07e0*/ 	.word	0x00026180


	//   ....[114]....
        /*07e4*/ 	.word	0x00026230


	//   ....[115]....
        /*07e8*/ 	.word	0x00026240


	//   ....[116]....
        /*07ec*/ 	.word	0x00026270


	//   ....[117]....
        /*07f0*/ 	.word	0x00026280


	//   ....[118]....
        /*07f4*/ 	.word	0x00026310


	//   ....[119]....
        /*07f8*/ 	.word	0x00026a20


	//   ....[120]....
        /*07fc*/ 	.word	0x00026a40


	//   ....[121]....
        /*0800*/ 	.word	0x00026a90


	//   ....[122]....
        /*0804*/ 	.word	0x00026aa0


	//   ....[123]....
        /*0808*/ 	.word	0x00026ae0


	//   ....[124]....
        /*080c*/ 	.word	0x00026af0


	//   ....[125]....
        /*0810*/ 	.word	0x00026b30


	//   ....[126]....
        /*0814*/ 	.word	0x00026b40


	//   ....[127]....
        /*0818*/ 	.word	0x00026b80


	//   ....[128]....
        /*081c*/ 	.word	0x00026b90


	//   ....[129]....
        /*0820*/ 	.word	0x00026ba0


	//   ....[130]....
        /*0824*/ 	.word	0x00026be0


	//   ....[131]....
        /*0828*/ 	.word	0x00026f10


	//   ....[132]....
        /*082c*/ 	.word	0x00026f30


	//   ....[133]....
        /*0830*/ 	.word	0x00026f40


	//   ....[134]....
        /*0834*/ 	.word	0x00026f50


	//   ....[135]....
        /*0838*/ 	.word	0x00026f70


	//   ....[136]....
        /*083c*/ 	.word	0x00026fe0


	//   ....[137]....
        /*0840*/ 	.word	0x00027050


	//   ....[138]....
        /*0844*/ 	.word	0x00027070


	//   ....[139]....
        /*0848*/ 	.word	0x00027080


	//   ....[140]....
        /*084c*/ 	.word	0x000270e0


	//   ....[141]....
        /*0850*/ 	.word	0x00027100


	//   ....[142]....
        /*0854*/ 	.word	0x00027160


	//   ....[143]....
        /*0858*/ 	.word	0x00027650


	//   ....[144]....
        /*085c*/ 	.word	0x00027680


	//   ....[145]....
        /*0860*/ 	.word	0x000276b0


	//   ....[146]....
        /*0864*/ 	.word	0x000276e0


	//   ....[147]....
        /*0868*/ 	.word	0x00027710


	//   ....[148]....
        /*086c*/ 	.word	0x00027740


	//   ....[149]....
        /*0870*/ 	.word	0x00027770


	//   ....[150]....
        /*0874*/ 	.word	0x000277a0


	//   ....[151]....
        /*0878*/ 	.word	0x00027920


	//   ....[152]....
        /*087c*/ 	.word	0x00027950


	//   ....[153]....
        /*0880*/ 	.word	0x00027980


	//   ....[154]....
        /*0884*/ 	.word	0x000279b0


	//   ....[155]....
        /*0888*/ 	.word	0x000279e0


	//   ....[156]....
        /*088c*/ 	.word	0x00027a10


	//   ....[157]....
        /*0890*/ 	.word	0x00027ad0


	//   ....[158]....
        /*0894*/ 	.word	0x00027af0


	//   ....[159]....
        /*0898*/ 	.word	0x00027b60


	//   ....[160]....
        /*089c*/ 	.word	0x00028200


	//   ....[161]....
        /*08a0*/ 	.word	0x000287d0


	//   ....[162]....
        /*08a4*/ 	.word	0x000288c0


	//   ....[163]....
        /*08a8*/ 	.word	0x00028960


	//   ....[164]....
        /*08ac*/ 	.word	0x000289c0


	//   ....[165]....
        /*08b0*/ 	.word	0x00028ab0


	//   ....[166]....
        /*08b4*/ 	.word	0x00028b20


	//   ....[167]....
        /*08b8*/ 	.word	0x00028c10


	//   ....[168]....
        /*08bc*/ 	.word	0x00028c80


	//   ....[169]....
        /*08c0*/ 	.word	0x00028d70


	//   ....[170]....
        /*08c4*/ 	.word	0x00028de0


	//   ....[171]....
        /*08c8*/ 	.word	0x00028ed0


	//   ....[172]....
        /*08cc*/ 	.word	0x00028f40


	//   ....[173]....
        /*08d0*/ 	.word	0x00028fe0


	//   ....[174]....
        /*08d4*/ 	.word	0x000290e0


	//   ....[175]....
        /*08d8*/ 	.word	0x00029130


	//   ....[176]....
        /*08dc*/ 	.word	0x00029190


	//   ....[177]....
        /*08e0*/ 	.word	0x000292c0


	//   ....[178]....
        /*08e4*/ 	.word	0x00029380


	//   ....[179]....
        /*08e8*/ 	.word	0x00029430


	//   ....[180]....
        /*08ec*/ 	.word	0x000294b0


	//   ....[181]....
        /*08f0*/ 	.word	0x000295a0


	//   ....[182]....
        /*08f4*/ 	.word	0x000296b0


	//   ....[183]....
        /*08f8*/ 	.word	0x00029720


	//   ....[184]....
        /*08fc*/ 	.word	0x000297f0


	//   ....[185]....
        /*0900*/ 	.word	0x000298a0


	//   ....[186]....
        /*0904*/ 	.word	0x00029920


	//   ....[187]....
        /*0908*/ 	.word	0x000299f0


	//   ....[188]....
        /*090c*/ 	.word	0x00029a80


	//   ....[189]....
        /*0910*/ 	.word	0x00029b50


	//   ....[190]....
        /*0914*/ 	.word	0x00029bf0


	//   ....[191]....
        /*0918*/ 	.word	0x00029c90


	//   ....[192]....
        /*091c*/ 	.word	0x00029cf0


	//   ....[193]....
        /*0920*/ 	.word	0x00029d90


	//   ....[194]....
        /*0924*/ 	.word	0x00029ee0


	//   ....[195]....
        /*0928*/ 	.word	0x00029f30


	//   ....[196]....
        /*092c*/ 	.word	0x00029f90


	//   ....[197]....
        /*0930*/ 	.word	0x0002a080


	//   ....[198]....
        /*0934*/ 	.word	0x0002a180


	//   ....[199]....
        /*0938*/ 	.word	0x0002a1d0


	//   ....[200]....
        /*093c*/ 	.word	0x0002a230


	//   ....[201]....
        /*0940*/ 	.word	0x0002a320


	//   ....[202]....
        /*0944*/ 	.word	0x0002a420


	//   ....[203]....
        /*0948*/ 	.word	0x0002a470


	//   ....[204]....
        /*094c*/ 	.word	0x0002a4d0


	//   ....[205]....
        /*0950*/ 	.word	0x0002a5b0


	//   ....[206]....
        /*0954*/ 	.word	0x0002a6e0


	//   ....[207]....
        /*0958*/ 	.word	0x0002a7c0


	//   ....[208]....
        /*095c*/ 	.word	0x0002a850


	//   ....[209]....
        /*0960*/ 	.word	0x0002a960


	//   ....[210]....
        /*0964*/ 	.word	0x0002a9c0


	//   ....[211]....
        /*0968*/ 	.word	0x0002aad0


	//   ....[212]....
        /*096c*/ 	.word	0x0002ab30


	//   ....[213]....
        /*0970*/ 	.word	0x0002ac40


	//   ....[214]....
        /*0974*/ 	.word	0x0002aca0


	//   ....[215]....
        /*0978*/ 	.word	0x0002adb0


	//   ....[216]....
        /*097c*/ 	.word	0x0002ae10


	//   ....[217]....
        /*0980*/ 	.word	0x0002aed0


	//   ....[218]....
        /*0984*/ 	.word	0x0002b030


	//   ....[219]....
        /*0988*/ 	.word	0x0002b0d0


	//   ....[220]....
        /*098c*/ 	.word	0x0002b130


	//   ....[221]....
        /*0990*/ 	.word	0x0002b1e0


	//   ....[222]....
        /*0994*/ 	.word	0x0002b240


	//   ....[223]....
        /*0998*/ 	.word	0x0002b2f0


	//   ....[224]....
        /*099c*/ 	.word	0x0002b350


	//   ....[225]....
        /*09a0*/ 	.word	0x0002b400


	//   ....[226]....
        /*09a4*/ 	.word	0x0002b460


	//   ....[227]....
        /*09a8*/ 	.word	0x0002b510


	//   ....[228]....
        /*09ac*/ 	.word	0x0002b570


	//   ....[229]....
        /*09b0*/ 	.word	0x0002b620


	//   ....[230]....
        /*09b4*/ 	.word	0x0002b710


	//   ....[231]....
        /*09b8*/ 	.word	0x0002b7b0


	//   ....[232]....
        /*09bc*/ 	.word	0x0002b810


	//   ....[233]....
        /*09c0*/ 	.word	0x0002b8e0


	//   ....[234]....
        /*09c4*/ 	.word	0x0002b940


	//   ....[235]....
        /*09c8*/ 	.word	0x0002ba10


	//   ....[236]....
        /*09cc*/ 	.word	0x0002ba70


	//   ....[237]....
        /*09d0*/ 	.word	0x0002bb40


	//   ....[238]....
        /*09d4*/ 	.word	0x0002bba0


	//   ....[239]....
        /*09d8*/ 	.word	0x0002bc70


	//   ....[240]....
        /*09dc*/ 	.word	0x0002bcd0


	//   ....[241]....
        /*09e0*/ 	.word	0x0002bda0


	//   ....[242]....
        /*09e4*/ 	.word	0x0002be30


	//   ....[243]....
        /*09e8*/ 	.word	0x0002bed0


	//   ....[244]....
        /*09ec*/ 	.word	0x0002bff0


	//   ....[245]....
        /*09f0*/ 	.word	0x0002c060


	//   ....[246]....
        /*09f4*/ 	.word	0x0002c0d0


	//   ....[247]....
        /*09f8*/ 	.word	0x0002c140


	//   ....[248]....
        /*09fc*/ 	.word	0x0002c1b0


	//   ....[249]....
        /*0a00*/ 	.word	0x0002c230


	//   ....[250]....
        /*0a04*/ 	.word	0x0002c2c0


	//   ....[251]....
        /*0a08*/ 	.word	0x0002c350


	//   ....[252]....
        /*0a0c*/ 	.word	0x0002c3c0


	//   ....[253]....
        /*0a10*/ 	.word	0x0002c430


	//   ....[254]....
        /*0a14*/ 	.word	0x0002c4a0


	//   ....[255]....
        /*0a18*/ 	.word	0x0002c520


	//   ....[0]....
        /*0a1c*/ 	.word	0x0002c590


	//   ....[1]....
        /*0a20*/ 	.word	0x0002c630


	//   ....[2]....
        /*0a24*/ 	.word	0x0002c6c0


	//   ....[3]....
        /*0a28*/ 	.word	0x0002c7e0


	//   ....[4]....
        /*0a2c*/ 	.word	0x0002ecc0


	//   ....[5]....
        /*0a30*/ 	.word	0x0002f6a0


	//   ....[6]....
        /*0a34*/ 	.word	0x00030240


	//   ....[7]....
        /*0a38*/ 	.word	0x000302a0


	//   ....[8]....
        /*0a3c*/ 	.word	0x00030300


	//   ....[9]....
        /*0a40*/ 	.word	0x00030320


	//----- nvinfo : EIATTR_REG_RECONFIG
	.align		4
.L_1414:
        /*0a44*/ 	.byte	0x01, 0x54
	.zero		2


	//----- nvinfo : EIATTR_SYSCALL_OFFSETS
	.align		4
        /*0a48*/ 	.byte	0x04, 0x46
        /*0a4a*/ 	.short	(.L_1416 - .L_1415)


	//   ....[0]....
.L_1415:
        /*0a4c*/ 	.word	0x000027f0


	//   ....[1]....
        /*0a50*/ 	.word	0x00023660


	//   ....[2]....
        /*0a54*/ 	.word	0x000237b0


	//   ....[3]....
        /*0a58*/ 	.word	0x000238a0


	//   ....[4]....
        /*0a5c*/ 	.word	0x000246a0


	//   ....[5]....
        /*0a60*/ 	.word	0x00025200


	//----- nvinfo : EIATTR_MBARRIER_INSTR_OFFSETS
	.align		4
.L_1416:
        /*0a64*/ 	.byte	0x04, 0x39
        /*0a66*/ 	.short	(.L_1418 - .L_1417)


	//   ....[0]....
.L_1417:
        /*0a68*/ 	.word	0x00000190
        /*0a6c*/ 	.word	0x000000ff
        /*0a70*/ 	.word	0x00032400
        /*0a74*/ 	.short	0x0100
        /*0a76*/ 	.byte	0x08
	.zero		1


	//   ....[1]....
        /*0a78*/ 	.word	0x000001a0
        /*0a7c*/ 	.word	0x000000ff
        /*0a80*/ 	.word	0x00032410
        /*0a84*/ 	.short	0x0100
        /*0a86*/ 	.byte	0x08
	.zero		1


	//   ....[2]....
        /*0a88*/ 	.word	0x000001b0
        /*0a8c*/ 	.word	0x000000ff
        /*0a90*/ 	.word	0x00032420
        /*0a94*/ 	.short	0x0100
        /*0a96*/ 	.byte	0x08
	.zero		1


	//   ....[3]....
        /*0a98*/ 	.word	0x000002a0
        /*0a9c*/ 	.word	0x000000ff
        /*0aa0*/ 	.word	0x00032430
        /*0aa4*/ 	.short	0x0100
        /*0aa6*/ 	.byte	0x08
	.zero		1


	//   ....[4]....
        /*0aa8*/ 	.word	0x000002b0
        /*0aac*/ 	.word	0x000000ff
        /*0ab0*/ 	.word	0x00032440
        /*0ab4*/ 	.short	0x0100
        /*0ab6*/ 	.byte	0x08
	.zero		1


	//   ....[5]....
        /*0ab8*/ 	.word	0x000002c0
        /*0abc*/ 	.word	0x000000ff
        /*0ac0*/ 	.word	0x00032438
        /*0ac4*/ 	.short	0x0100
        /*0ac6*/ 	.byte	0x08
	.zero		1


	//   ....[6]....
        /*0ac8*/ 	.word	0x000002d0
        /*0acc*/ 	.word	0x000000ff
        /*0ad0*/ 	.word	0x00032448
        /*0ad4*/ 	.short	0x0100
        /*0ad6*/ 	.byte	0x08
	.zero		1


	//   ....[7]....
        /*0ad8*/ 	.word	0x00000400
        /*0adc*/ 	.word	0x000000ff
        /*0ae0*/ 	.word	0x00032450
        /*0ae4*/ 	.short	0x0100
        /*0ae6*/ 	.byte	0x08
	.zero		1


	//   ....[8]....
        /*0ae8*/ 	.word	0x00000410
        /*0aec*/ 	.word	0x000000ff
        /*0af0*/ 	.word	0x00032460
        /*0af4*/ 	.short	0x0100
        /*0af6*/ 	.byte	0x08
	.zero		1


	//   ....[9]....
        /*0af8*/ 	.word	0x00000420
        /*0afc*/ 	.word	0x000000ff
        /*0b00*/ 	.word	0x00032458
        /*0b04*/ 	.short	0x0100
        /*0b06*/ 	.byte	0x08
	.zero		1


	//   ....[10]....
        /*0b08*/ 	.word	0x00000430
        /*0b0c*/ 	.word	0x000000ff
        /*0b10*/ 	.word	0x00032468
        /*0b14*/ 	.short	0x0100
        /*0b16*/ 	.byte	0x08
	.zero		1


	//   ....[11]....
        /*0b18*/ 	.word	0x00000520
        /*0b1c*/ 	.word	0x000000ff
        /*0b20*/ 	.word	0x00032470
        /*0b24*/ 	.short	0x0100
        /*0b26*/ 	.byte	0x06
	.zero		1


	//   ....[12]....
        /*0b28*/ 	.word	0x00000530
        /*0b2c*/ 	.word	0x000000ff
        /*0b30*/ 	.word	0x00032480
        /*0b34*/ 	.short	0x0100
        /*0b36*/ 	.byte	0x06
	.zero		1


	//   ....[13]....
        /*0b38*/ 	.word	0x00000540
        /*0b3c*/ 	.word	0x000000ff
        /*0b40*/ 	.word	0x00032478
        /*0b44*/ 	.short	0x0100
        /*0b46*/ 	.byte	0x06
	.zero		1


	//   ....[14]....
        /*0b48*/ 	.word	0x00000550
        /*0b4c*/ 	.word	0x000000ff
        /*0b50*/ 	.word	0x00032488
        /*0b54*/ 	.short	0x0100
        /*0b56*/ 	.byte	0x06
	.zero		1


	//   ....[15]....
        /*0b58*/ 	.word	0x00000680
        /*0b5c*/ 	.word	0x000000ff
        /*0b60*/ 	.word	0x00032490
        /*0b64*/ 	.short	0x0100
        /*0b66*/ 	.byte	0x08
	.zero		1


	//   ....[16]....
        /*0b68*/ 	.word	0x00000690
        /*0b6c*/ 	.word	0x000000ff
        /*0b70*/ 	.word	0x000324a0
        /*0b74*/ 	.short	0x0100
        /*0b76*/ 	.byte	0x08
	.zero		1


	//   ....[17]....
        /*0b78*/ 	.word	0x000006a0
        /*0b7c*/ 	.word	0x000000ff
        /*0b80*/ 	.word	0x00032498
        /*0b84*/ 	.short	0x0100
        /*0b86*/ 	.byte	0x08
	.zero		1


	//   ....[18]....
        /*0b88*/ 	.word	0x000006b0
        /*0b8c*/ 	.word	0x000000ff
        /*0b90*/ 	.word	0x000324a8
        /*0b94*/ 	.short	0x0100
        /*0b96*/ 	.byte	0x08
	.zero		1


	//   ....[19]....
        /*0b98*/ 	.word	0x000007f0
        /*0b9c*/ 	.word	0x000000ff
        /*0ba0*/ 	.word	0x000324b0
        /*0ba4*/ 	.short	0x0100
        /*0ba6*/ 	.byte	0x08
	.zero		1


	//   ....[20]....
        /*0ba8*/ 	.word	0x00000800
        /*0bac*/ 	.word	0x000000ff
        /*0bb0*/ 	.word	0x000324c0
        /*0bb4*/ 	.short	0x0100
        /*0bb6*/ 	.byte	0x08
	.zero		1


	//   ....[21]....
        /*0bb8*/ 	.word	0x00000810
        /*0bbc*/ 	.word	0x000000ff
        /*0bc0*/ 	.word	0x000324b8
        /*0bc4*/ 	.short	0x0100
        /*0bc6*/ 	.byte	0x08
	.zero		1


	//   ....[22]....
        /*0bc8*/ 	.word	0x00000820
        /*0bcc*/ 	.word	0x000000ff
        /*0bd0*/ 	.word	0x000324c8
        /*0bd4*/ 	.short	0x0100
        /*0bd6*/ 	.byte	0x08
	.zero		1


	//   ....[23]....
        /*0bd8*/ 	.word	0x00002a40
        /*0bdc*/ 	.word	0x000000ff
        /*0be0*/ 	.word	0x00032400
        /*0be4*/ 	.short	0x010a
        /*0be6*/ 	.byte	0x2a
	.zero		1


	//   ....[24]....
        /*0be8*/ 	.word	0x00002ed0
        /*0bec*/ 	.word	0x00000018
        /*0bf0*/ 	.word	0x00000000
        /*0bf4*/ 	.short	0x010a
        /*0bf6*/ 	.byte	0x3f
	.zero		1


	//   ....[25]....
        /*0bf8*/ 	.word	0x00002f30
        /*0bfc*/ 	.word	0x00000018
        /*0c00*/ 	.word	0x00000000
        /*0c04*/ 	.short	0x010a
        /*0c06*/ 	.byte	0x3f
	.zero		1


	//   ....[26]....
        /*0c08*/ 	.word	0x000032e0
        /*0c0c*/ 	.word	0x000000ff
        /*0c10*/ 	.word	0x00032410
        /*0c14*/ 	.short	0x010a
        /*0c16*/ 	.byte	0x2a
	.zero		1


	//   ....[27]....
        /*0c18*/ 	.word	0x000033e0
        /*0c1c*/ 	.word	0x00000008
        /*0c20*/ 	.word	0x00000000
        /*0c24*/ 	.short	0x010a
        /*0c26*/ 	.byte	0x3f
	.zero		1


	//   ....[28]....
        /*0c28*/ 	.word	0x00003440
        /*0c2c*/ 	.word	0x00000008
        /*0c30*/ 	.word	0x00000000
        /*0c34*/ 	.short	0x010a
        /*0c36*/ 	.byte	0x3f
	.zero		1


	//   ....[29]....
        /*0c38*/ 	.word	0x00004180
        /*0c3c*/ 	.word	0x0000000c
        /*0c40*/ 	.word	0x00000000
        /*0c44*/ 	.short	0x0101
        /*0c46*/ 	.byte	0x3f
	.zero		1


	//   ....[30]....
        /*0c48*/ 	.word	0x000094b0
        /*0c4c*/ 	.word	0x00000006
        /*0c50*/ 	.word	0x00000000
        /*0c54*/ 	.short	0x0101
        /*0c56*/ 	.byte	0x3f
	.zero		1


	//   ....[31]....
        /*0c58*/ 	.word	0x00009c00
        /*0c5c*/ 	.word	0x00000004
        /*0c60*/ 	.word	0x00000000
        /*0c64*/ 	.short	0x010a
        /*0c66*/ 	.byte	0x3f
	.zero		1


	//   ....[32]....
        /*0c68*/ 	.word	0x00009ca0
        /*0c6c*/ 	.word	0x00000006
        /*0c70*/ 	.word	0x00000000
        /*0c74*/ 	.short	0x010a
        /*0c76*/ 	.byte	0x3f
	.zero		1


	//   ....[33]....
        /*0c78*/ 	.word	0x0000a0b0
        /*0c7c*/ 	.word	0x00000003
        /*0c80*/ 	.word	0x00000000
        /*0c84*/ 	.short	0x010a
        /*0c86*/ 	.byte	0x3f
	.zero		1


	//   ....[34]....
        /*0c88*/ 	.word	0x0000a180
        /*0c8c*/ 	.word	0x00000014
        /*0c90*/ 	.word	0x00000000
        /*0c94*/ 	.short	0x010a
        /*0c96*/ 	.byte	0x3f
	.zero		1


	//   ....[35]....
        /*0c98*/ 	.word	0x0000aec0
        /*0c9c*/ 	.word	0x00000003
        /*0ca0*/ 	.word	0x00000000
        /*0ca4*/ 	.short	0x0101
        /*0ca6*/ 	.byte	0x3f
	.zero		1


	//   ....[36]....
        /*0ca8*/ 	.word	0x00013270
        /*0cac*/ 	.word	0x00000000
        /*0cb0*/ 	.word	0x00000000
        /*0cb4*/ 	.short	0x0101
        /*0cb6*/ 	.byte	0x3f
	.zero		1


	//   ....[37]....
        /*0cb8*/ 	.word	0x00013460
        /*0cbc*/ 	.word	0x00000002
        /*0cc0*/ 	.word	0x00000000
        /*0cc4*/ 	.short	0x010a
        /*0cc6*/ 	.byte	0x3f
	.zero		1


	//   ....[38]....
        /*0cc8*/ 	.word	0x00013500
        /*0ccc*/ 	.word	0x00000006
        /*0cd0*/ 	.word	0x00000000
        /*0cd4*/ 	.short	0x010a
        /*0cd6*/ 	.byte	0x3f
	.zero		1


	//   ....[39]....
        /*0cd8*/ 	.word	0x00013910
        /*0cdc*/ 	.word	0x00000002
        /*0ce0*/ 	.word	0x00000000
        /*0ce4*/ 	.short	0x010a
        /*0ce6*/ 	.byte	0x3f
	.zero		1


	//   ....[40]....
        /*0ce8*/ 	.word	0x000139e0
        /*0cec*/ 	.word	0x0000000e
        /*0cf0*/ 	.word	0x00000000
        /*0cf4*/ 	.short	0x010a
        /*0cf6*/ 	.byte	0x3f
	.zero		1


	//   ....[41]....
        /*0cf8*/ 	.word	0x00014720
        /*0cfc*/ 	.word	0x00000006
        /*0d00*/ 	.word	0x00000000
        /*0d04*/ 	.short	0x0101
        /*0d06*/ 	.byte	0x3f
	.zero		1


	//   ....[42]....
        /*0d08*/ 	.word	0x0001df10
        /*0d0c*/ 	.word	0x00000003
        /*0d10*/ 	.word	0x00000000
        /*0d14*/ 	.short	0x0101
        /*0d16*/ 	.byte	0x3f
	.zero		1


	//   ....[43]....
        /*0d18*/ 	.word	0x00020af0
        /*0d1c*/ 	.word	0x000000ff
        /*0d20*/ 	.word	0x00000000
        /*0d24*/ 	.short	0x0101
        /*0d26*/ 	.byte	0x04
	.zero		1


	//   ....[44]....
        /*0d28*/ 	.word	0x00023db0
        /*0d2c*/ 	.word	0x00000011
        /*0d30*/ 	.word	0x00032440
        /*0d34*/ 	.short	0x010a
        /*0d36*/ 	.byte	0x3f
	.zero		1


	//   ....[45]....
        /*0d38*/ 	.word	0x00024410
        /*0d3c*/ 	.word	0x00000011
        /*0d40*/ 	.word	0x00032430
        /*0d44*/ 	.short	0x0107
        /*0d46*/ 	.byte	0x3f
	.zero		1


	//   ....[46]....
        /*0d48*/ 	.word	0x000244e0
        /*0d4c*/ 	.word	0x00000011
        /*0d50*/ 	.word	0x00032430
        /*0d54*/ 	.short	0x0101
        /*0d56*/ 	.byte	0x3f
	.zero		1


	//   ....[47]....
        /*0d58*/ 	.word	0x00025040
        /*0d5c*/ 	.word	0x00000016
        /*0d60*/ 	.word	0x00032400
        /*0d64*/ 	.short	0x0107
        /*0d66*/ 	.byte	0x3f
	.zero		1


	//   ....[48]....
        /*0d68*/ 	.word	0x000250d0
        /*0d6c*/ 	.word	0x00000016
        /*0d70*/ 	.word	0x00032400
        /*0d74*/ 	.short	0x0101
        /*0d76*/ 	.byte	0x3f
	.zero		1


	//   ....[49]....
        /*0d78*/ 	.word	0x00025b60
        /*0d7c*/ 	.word	0x00000016
        /*0d80*/ 	.word	0x00032410
        /*0d84*/ 	.short	0x0107
        /*0d86*/ 	.byte	0x3f
	.zero		1


	//   ....[50]....
        /*0d88*/ 	.word	0x00025c60
        /*0d8c*/ 	.word	0x00000016
        /*0d90*/ 	.word	0x00032410
        /*0d94*/ 	.short	0x0101
        /*0d96*/ 	.byte	0x3f
	.zero		1


	//   ....[51]....
        /*0d98*/ 	.word	0x00025c80
        /*0d9c*/ 	.word	0x00000016
        /*0da0*/ 	.word	0x00032420
        /*0da4*/ 	.short	0x010a
        /*0da6*/ 	.byte	0x3f
	.zero		1


	//   ....[52]....
        /*0da8*/ 	.word	0x00025d00
        /*0dac*/ 	.word	0x00000011
        /*0db0*/ 	.word	0x00032460
        /*0db4*/ 	.short	0x010a
        /*0db6*/ 	.byte	0x3f
	.zero		1


	//   ....[53]....
        /*0db8*/ 	.word	0x00026490
        /*0dbc*/ 	.word	0x00000011
        /*0dc0*/ 	.word	0x00032450
        /*0dc4*/ 	.short	0x0107
        /*0dc6*/ 	.byte	0x3f
	.zero		1


	//   ....[54]....
        /*0dc8*/ 	.word	0x00026550
        /*0dcc*/ 	.word	0x00000011
        /*0dd0*/ 	.word	0x00032450
        /*0dd4*/ 	.short	0x0101
        /*0dd6*/ 	.byte	0x3f
	.zero		1


	//   ....[55]....
        /*0dd8*/ 	.word	0x00026880
        /*0ddc*/ 	.word	0x00000006
        /*0de0*/ 	.word	0x00032440
        /*0de4*/ 	.short	0x010a
        /*0de6*/ 	.byte	0x3f
	.zero		1


	//   ....[56]....
        /*0de8*/ 	.word	0x00026c60
        /*0dec*/ 	.word	0x00000006
        /*0df0*/ 	.word	0x00032430
        /*0df4*/ 	.short	0x0107
        /*0df6*/ 	.byte	0x3f
	.zero		1


	//   ....[57]....
        /*0df8*/ 	.word	0x00026d10
        /*0dfc*/ 	.word	0x00000006
        /*0e00*/ 	.word	0x00032430
        /*0e04*/ 	.short	0x0101
        /*0e06*/ 	.byte	0x3f
	.zero		1


	//   ....[58]....
        /*0e08*/ 	.word	0x00026d40
        /*0e0c*/ 	.word	0x00000006
        /*0e10*/ 	.word	0x00032460
        /*0e14*/ 	.short	0x010a
        /*0e16*/ 	.byte	0x3f
	.zero		1


	//   ....[59]....
        /*0e18*/ 	.word	0x00027260
        /*0e1c*/ 	.word	0x00000006
        /*0e20*/ 	.word	0x00032450
        /*0e24*/ 	.short	0x0107
        /*0e26*/ 	.byte	0x3f
	.zero		1


	//   ....[60]....
        /*0e28*/ 	.word	0x00027310
        /*0e2c*/ 	.word	0x00000006
        /*0e30*/ 	.word	0x00032450
        /*0e34*/ 	.short	0x0101
        /*0e36*/ 	.byte	0x3f
	.zero		1


	//   ....[61]....
        /*0e38*/ 	.word	0x00028180
        /*0e3c*/ 	.word	0x00000007
        /*0e40*/ 	.word	0x00032420
        /*0e44*/ 	.short	0x010a
        /*0e46*/ 	.byte	0x3f
	.zero		1


	//   ....[62]....
        /*0e48*/ 	.word	0x00028320
        /*0e4c*/ 	.word	0x00000005
        /*0e50*/ 	.word	0x00032440
        /*0e54*/ 	.short	0x010a
        /*0e56*/ 	.byte	0x3f
	.zero		1


	//   ....[63]....
        /*0e58*/ 	.word	0x000283c0
        /*0e5c*/ 	.word	0x00000003
        /*0e60*/ 	.word	0x00032440
        /*0e64*/ 	.short	0x010a
        /*0e66*/ 	.byte	0x3f
	.zero		1


	//   ....[64]....
        /*0e68*/ 	.word	0x00028400
        /*0e6c*/ 	.word	0x00000005
        /*0e70*/ 	.word	0x00032460
        /*0e74*/ 	.short	0x010a
        /*0e76*/ 	.byte	0x3f
	.zero		1


	//   ....[65]....
        /*0e78*/ 	.word	0x00028440
        /*0e7c*/ 	.word	0x00000003
        /*0e80*/ 	.word	0x00032460
        /*0e84*/ 	.short	0x010a
        /*0e86*/ 	.byte	0x3f
	.zero		1


	//   ....[66]....
        /*0e88*/ 	.word	0x000284b0
        /*0e8c*/ 	.word	0x00000009
        /*0e90*/ 	.word	0x00032400
        /*0e94*/ 	.short	0x010a
        /*0e96*/ 	.byte	0x3f
	.zero		1


	//   ....[67]....
        /*0e98*/ 	.word	0x00028500
        /*0e9c*/ 	.word	0x00000018
        /*0ea0*/ 	.word	0x00000000
        /*0ea4*/ 	.short	0x010a
        /*0ea6*/ 	.byte	0x3f
	.zero		1


	//   ....[68]....
        /*0ea8*/ 	.word	0x00028560
        /*0eac*/ 	.word	0x00000009
        /*0eb0*/ 	.word	0x00032410
        /*0eb4*/ 	.short	0x010a
        /*0eb6*/ 	.byte	0x3f
	.zero		1


	//   ....[69]....
        /*0eb8*/ 	.word	0x000285b0
        /*0ebc*/ 	.word	0x00000008
        /*0ec0*/ 	.word	0x00000000
        /*0ec4*/ 	.short	0x010a
        /*0ec6*/ 	.byte	0x3f
	.zero		1


	//   ....[70]....
        /*0ec8*/ 	.word	0x00028600
        /*0ecc*/ 	.word	0x00000006
        /*0ed0*/ 	.word	0x00000000
        /*0ed4*/ 	.short	0x010a
        /*0ed6*/ 	.byte	0x3f
	.zero		1


	//   ....[71]....
        /*0ed8*/ 	.word	0x00028650
        /*0edc*/ 	.word	0x00000014
        /*0ee0*/ 	.word	0x00000000
        /*0ee4*/ 	.short	0x010a
        /*0ee6*/ 	.byte	0x3f
	.zero		1


	//   ....[72]....
        /*0ee8*/ 	.word	0x000286a0
        /*0eec*/ 	.word	0x00000006
        /*0ef0*/ 	.word	0x00000000
        /*0ef4*/ 	.short	0x010a
        /*0ef6*/ 	.byte	0x3f
	.zero		1


	//   ....[73]....
        /*0ef8*/ 	.word	0x000286f0
        /*0efc*/ 	.word	0x0000000e
        /*0f00*/ 	.word	0x00000000
        /*0f04*/ 	.short	0x010a
        /*0f06*/ 	.byte	0x3f
	.zero		1


	//   ....[74]....
        /*0f08*/ 	.word	0x00028810
        /*0f0c*/ 	.word	0x00000011
        /*0f10*/ 	.word	0x00032440
        /*0f14*/ 	.short	0x010a
        /*0f16*/ 	.byte	0x3f
	.zero		1


	//   ....[75]....
        /*0f18*/ 	.word	0x0002a5e0
        /*0f1c*/ 	.word	0x00000016
        /*0f20*/ 	.word	0x00032420
        /*0f24*/ 	.short	0x010a
        /*0f26*/ 	.byte	0x3f
	.zero		1


	//   ....[76]....
        /*0f28*/ 	.word	0x0002a630
        /*0f2c*/ 	.word	0x00000011
        /*0f30*/ 	.word	0x00032460
        /*0f34*/ 	.short	0x010a
        /*0f36*/ 	.byte	0x3f
	.zero		1


	//   ....[77]....
        /*0f38*/ 	.word	0x0002af80
        /*0f3c*/ 	.word	0x00000006
        /*0f40*/ 	.word	0x00032440
        /*0f44*/ 	.short	0x010a
        /*0f46*/ 	.byte	0x3f
	.zero		1


	//   ....[78]....
        /*0f48*/ 	.word	0x0002b660
        /*0f4c*/ 	.word	0x00000006
        /*0f50*/ 	.word	0x00032460
        /*0f54*/ 	.short	0x010a
        /*0f56*/ 	.byte	0x3f
	.zero		1


	//   ....[79]....
        /*0f58*/ 	.word	0x0002c700
        /*0f5c*/ 	.word	0x00000007
        /*0f60*/ 	.word	0x00032420
        /*0f64*/ 	.short	0x010a
        /*0f66*/ 	.byte	0x3f
	.zero		1


	//   ....[80]....
        /*0f68*/ 	.word	0x0002c8a0
        /*0f6c*/ 	.word	0x00000005
        /*0f70*/ 	.word	0x00032440
        /*0f74*/ 	.short	0x010a
        /*0f76*/ 	.byte	0x3f
	.zero		1


	//   ....[81]....
        /*0f78*/ 	.word	0x0002c8f0
        /*0f7c*/ 	.word	0x00000003
        /*0f80*/ 	.word	0x00032440
        /*0f84*/ 	.short	0x010a
        /*0f86*/ 	.byte	0x3f
	.zero		1


	//   ....[82]....
        /*0f88*/ 	.word	0x0002c940
        /*0f8c*/ 	.word	0x00000005
        /*0f90*/ 	.word	0x00032460
        /*0f94*/ 	.short	0x010a
        /*0f96*/ 	.byte	0x3f
	.zero		1


	//   ....[83]....
        /*0f98*/ 	.word	0x0002ccf0
        /*0f9c*/ 	.word	0x0000000a
        /*0fa0*/ 	.word	0x00000000
        /*0fa4*/ 	.short	0x010a
        /*0fa6*/ 	.byte	0x3f
	.zero		1


	//   ....[84]....
        /*0fa8*/ 	.word	0x0002ce30
        /*0fac*/ 	.word	0x00000002
        /*0fb0*/ 	.word	0x00000000
        /*0fb4*/ 	.short	0x010a
        /*0fb6*/ 	.byte	0x3f
	.zero		1


	//   ....[85]....
        /*0fb8*/ 	.word	0x0002d490
        /*0fbc*/ 	.word	0x0000000a
        /*0fc0*/ 	.word	0x00000000
        /*0fc4*/ 	.short	0x010a
        /*0fc6*/ 	.byte	0x3f
	.zero		1


	//   ....[86]....
        /*0fc8*/ 	.word	0x0002d5d0
        /*0fcc*/ 	.word	0x00000008
        /*0fd0*/ 	.word	0x00000000
        /*0fd4*/ 	.short	0x010a
        /*0fd6*/ 	.byte	0x3f
	.zero		1


	//   ....[87]....
        /*0fd8*/ 	.word	0x0002e8a0
        /*0fdc*/ 	.word	0x00000006
        /*0fe0*/ 	.word	0x00000000
        /*0fe4*/ 	.short	0x0101
        /*0fe6*/ 	.byte	0x3f
	.zero		1


	//   ....[88]....
        /*0fe8*/ 	.word	0x00048020
        /*0fec*/ 	.word	0x00000000
        /*0ff0*/ 	.word	0x00000000
        /*0ff4*/ 	.short	0x0101
        /*0ff6*/ 	.byte	0x3f
	.zero		1


	//   ....[89]....
        /*0ff8*/ 	.word	0x00048040
        /*0ffc*/ 	.word	0x00000002
        /*1000*/ 	.word	0x00000000
        /*1004*/ 	.short	0x010a
        /*1006*/ 	.byte	0x3f
	.zero		1


	//   ....[90]....
        /*1008*/ 	.word	0x00048090
        /*100c*/ 	.word	0x00000008
        /*1010*/ 	.word	0x00000000
        /*1014*/ 	.short	0x010a
        /*1016*/ 	.byte	0x3f
	.zero		1


	//----- nvinfo : EIATTR_NUM_MBARRIERS
	.align		4
.L_1418:
        /*1018*/ 	.byte	0x03, 0x38
        /*101a*/ 	.short	0x0017


	//----- nvinfo : EIATTR_EXIT_INSTR_OFFSETS
	.align		4
        /*101c*/ 	.byte	0x04, 0x1c
        /*101e*/ 	.short	(.L_1420 - .L_1419)


	//   ....[0]....
.L_1419:
        /*1020*/ 	.word	0x00000aa0


	//   ....[1]....
        /*1024*/ 	.word	0x00021e50


	//   ....[2]....
        /*1028*/ 	.word	0x00028490


	//----- nvinfo : EIATTR_MAX_THREADS
	.align		4
.L_1420:
        /*102c*/ 	.byte	0x04, 0x05
        /*102e*/ 	.short	(.L_1422 - .L_1421)
.L_1421:
        /*1030*/ 	.word	0x00000180
        /*1034*/ 	.word	0x00000001
        /*1038*/ 	.word	0x00000001


	//----- nvinfo : EIATTR_CRS_STACK_SIZE
	.align		4
.L_1422:
        /*103c*/ 	.byte	0x04, 0x1e
        /*103e*/ 	.short	(.L_1424 - .L_1423)
.L_1423:
        /*1040*/ 	.word	0x00000000


	//----- nvinfo : EIATTR_CBANK_PARAM_SIZE
	.align		4
.L_1424:
        /*1044*/ 	.byte	0x03, 0x19
        /*1046*/ 	.short	0x0bf0


	//----- nvinfo : EIATTR_PARAM_CBANK
	.align		4
        /*1048*/ 	.byte	0x04, 0x0a
        /*104a*/ 	.short	(.L_1426 - .L_1425)
	.align		4
.L_1425:
        /*104c*/ 	.word	index@(.nv.constant0._ZN7cutlass13device_kernelIN5flash11enable_sm90INS1_16FlashAttnFwdSm90INS1_25CollectiveMainloopFwdSm90ILi2EN4cute5tupleIJNS5_1CILi1EEES8_S8_EEENS6_IJNS7_ILi128EEENS7_ILi96EEENS7_ILi64EEEEEELi256ENS_6half_tEfNS_4arch4Sm90ELb0ELb1ELb0ELb1ELb1ELb0ELb1ELb1ELb0ELb1ELb0ELb0EEENS1_21CollectiveEpilogueFwdINS6_IJSA_NS7_ILi256EEESB_EEES9_SE_SG_Li256ELb1ELb1ELb0ELb0EEENS1_36VarlenDynamicPersistentTileSchedulerILi128ELi96ELi256ELi128ELb0ELb1ELb1ELb1ELb0ELb1EEEEEEEEEvNT_6ParamsE)
        /*1050*/ 	.short	0x0210
        /*1052*/ 	.short	0x0bf0


	//----- nvinfo : EIATTR_SW_WAR
	.align		4
.L_1426:
        /*1054*/ 	.byte	0x04, 0x36
        /*1056*/ 	.short	(.L_1428 - .L_1427)
.L_1427:
        /*1058*/ 	.word	0x00000008
.L_1428:


//--------------------- .nv.info._ZN7cutlass13device_kernelIN5flash11enable_sm90INS1_16FlashAttnFwdSm90INS1_25CollectiveMainloopFwdSm90ILi2EN4cute5tupleIJNS5_1CILi1EEES8_S8_EEENS6_IJNS7_ILi128EEENS7_ILi96EEENS7_ILi64EEEEEELi256ENS_6half_tEfNS_4arch4Sm90ELb0ELb1ELb0ELb1ELb1ELb1ELb1ELb1ELb0ELb1ELb0ELb0EEENS1_21CollectiveEpilogueFwdINS6_IJSA_NS7_ILi256EEESB_EEES9_SE_SG_Li256ELb1ELb1ELb0ELb0EEENS1_36VarlenDynamicPersistentTileSchedulerILi128ELi96ELi256ELi128ELb0ELb1ELb1ELb1ELb0ELb1EEEEEEEEEvNT_6ParamsE --------------------------
	.section	.nv.info._ZN7cutlass13device_kernelIN5flash11enable_sm90INS1_16FlashAttnFwdSm90INS1_25CollectiveMainloopFwdSm90ILi2EN4cute5tupleIJNS5_1CILi1EEES8_S8_EEENS6_IJNS7_ILi128EEENS7_ILi96EEENS7_ILi64EEEEEELi256ENS_6half_tEfNS_4arch4Sm90ELb0ELb1ELb0ELb1ELb1ELb1ELb1ELb1ELb0ELb1ELb0ELb0EEENS1_21CollectiveEpilogueFwdINS6_IJSA_NS7_ILi256EEESB_EEES9_SE_SG_Li256ELb1ELb1ELb0ELb0EEENS1_36VarlenDynamicPersistentTileSchedulerILi128ELi96ELi256ELi128ELb0ELb1ELb1ELb1ELb0ELb1EEEEEEEEEvNT_6ParamsE,"",@"SHT_CUDA_INFO"
	.sectionflags	@""
	.align	4


	//----- nvinfo : EIATTR_CUDA_API_VERSION
	.align		4
        /*0000*/ 	.byte	0x04, 0x37
        /*0002*/ 	.short	(.L_1430 - .L_1429)
.L_1429:
        /*0004*/ 	.word	0x00000082


	//----- nvinfo : EIATTR_KPARAM_INFO
	.align		4
.L_1430:
        /*0008*/ 	.byte	0x04, 0x17
        /*000a*/ 	.short	(.L_1432 - .L_1431)
.L_1431:
        /*000c*/ 	.word	0x00000000
        /*0010*/ 	.short	0x0000
        /*0012*/ 	.short	0x0070
        /*0014*/ 	.byte	0x00, 0xf0, 0x01, 0x2e


	//----- nvinfo : EIATTR_SPARSE_MMA_MASK
	.align		4
.L_1432:
        /*0018*/ 	.byte	0x03, 0x50
        /*001a*/ 	.short	0x0000


	//----- nvinfo : EIATTR_MAXREG_COUNT
	.align		4
        /*001c*/ 	.byte	0x03, 0x1b
        /*001e*/ 	.short	0x00a8


	//----- nvinfo : EIATTR_NUM_BARRIERS
	.align		4
        /*0020*/ 	.byte	0x02, 0x4c
        /*0022*/ 	.byte	0x10
	.zero		1


	//----- nvinfo : EIATTR_EXTERNS
	.align		4
        /*0024*/ 	.byte	0x04, 0x0f
        /*0026*/ 	.short	(.L_1434 - .L_1433)


	//   ....[0]....
	.align		4
.L_1433:
        /*0028*/ 	.word	index@(__assertfail)


	//----- nvinfo : EIATTR_ANNOTATIONS
	.align		4
.L_1434:
        /*002c*/ 	.byte	0x04, 0x55
        /*002e*/ 	.short	(.L_1436 - .L_1435)


	//   ....[0]....
.L_1435:
        /* <DEDUP_REMOVED lines=45> */


	//----- nvinfo : EIATTR_MERCURY_ISA_VERSION
	.align		4
.L_1436:
        /*02f0*/ 	.byte	0x03, 0x5f
        /*02f2*/ 	.short	0x0101


	//----- nvinfo : EIATTR_UNUSED_LOAD_BYTE_OFFSET
	.align		4
        /*02f4*/ 	.byte	0x04, 0x44
        /*02f6*/ 	.short	(.L_1438 - .L_1437)


	//   ....[0]....
.L_1437:
        /*02f8*/ 	.word	0x00000b70
        /*02fc*/ 	.word	0x0000fff0


	//   ....[1]....
        /*0300*/ 	.word	0x0002b040
        /*0304*/ 	.word	0x0000fff0


	//----- nvinfo : EIATTR_INT_WARP_WIDE_INSTR_OFFSETS
	.align		4
.L_1438:
        /*0308*/ 	.byte	0x04, 0x31
        /*030a*/ 	.short	(.L_1440 - .L_1439)


	//   ....[0]....
.L_1439:
        /*030c*/ 	.word	0x00000180


	//   ....[1]....
        /*0310*/ 	.word	0x000001c0


	//   ....[2]....
        /*0314*/ 	.word	0x00000230


	//   ....[3]....
        /*0318*/ 	.word	0x00000240


	//   ....[4]....
        /*031c*/ 	.word	0x00030d00


	//   ....[5]....
        /*0320*/ 	.word	0x00030d90


	//   ....[6]....
        /*0324*/ 	.word	0x00034d70


	//   ....[7]....
        /*0328*/ 	.word	0x00034e00


	//----- nvinfo : EIATTR_COOP_GROUP_MASK_REGIDS
	.align		4
.L_1440:
        /*032c*/ 	.byte	0x04, 0x29
        /*032e*/ 	.short	(.L_1442 - .L_1441)


	//   ....[0]....
.L_1441:
        /*0330*/ 	.word	0xffffffff


	//   ....[1]....
        /*0334*/ 	.word	0xffffffff


	//   ....[2]....
        /*0338*/ 	.word	0xffffffff


	//   ....[3]....
        /*033c*/ 	.word	0xffffffff


	//   ....[4]....
        /*0340*/ 	.word	0xffffffff


	//   ....[5]....
        /*0344*/ 	.word	0xffffffff


	//   ....[6]....
        /*0348*/ 	.word	0xffffffff


	//   ....[7]....
        /*034c*/ 	.word	0xffffffff


	//   ....[8]....
        /*0350*/ 	.word	0xffffffff


	//   ....[9]....
        /*0354*/ 	.word	0xffffffff


	//   ....[10]....
        /*0358*/ 	.word	0xffffffff


	//   ....[11]....
        /*035c*/ 	.word	0xffffffff


	//   ....[12]....
        /*0360*/ 	.word	0xffffffff


	//   ....[13]....
        /*0364*/ 	.word	0xffffffff


	//   ....[14]....
        /*0368*/ 	.word	0xffffffff


	//   ....[15]....
        /*036c*/ 	.word	0xffffffff


	//   ....[16]....
        /*0370*/ 	.word	0xffffffff


	//   ....[17]....
        /*0374*/ 	.word	0xffffffff


	//   ....[18]....
        /*0378*/ 	.word	0xffffffff


	//   ....[19]....
        /*037c*/ 	.word	0xffffffff


	//   ....[20]....
        /*0380*/ 	.word	0xffffffff


	//   ....[21]....
        /*0384*/ 	.word	0xffffffff


	//   ....[22]....
        /*0388*/ 	.word	0xffffffff


	//   ....[23]....
        /*038c*/ 	.word	0xffffffff


	//   ....[24]....
        /*0390*/ 	.word	0xffffffff


	//   ....[25]....
        /*0394*/ 	.word	0xffffffff


	//   ....[26]....
        /*0398*/ 	.word	0xffffffff


	//   ....[27]....
        /*039c*/ 	.word	0xffffffff


	//   ....[28]....
        /*03a0*/ 	.word	0xffffffff


	//   ....[29]....
        /*03a4*/ 	.word	0xffffffff


	//   ....[30]....
        /*03a8*/ 	.word	0xffffffff


	//   ....[31]....
        /*03ac*/ 	.word	0xffffffff


	//   ....[32]....
        /*03b0*/ 	.word	0xffffffff


	//   ....[33]....
        /*03b4*/ 	.word	0xffffffff


	//   ....[34]....
        /*03b8*/ 	.word	0xffffffff


	//   ....[35]....
        /*03bc*/ 	.word	0xffffffff


	//   ....[36]....
        /*03c0*/ 	.word	0xffffffff


	//   ....[37]....
        /*03c4*/ 	.word	0xffffffff


	//   ....[38]....
        /*03c8*/ 	.word	0xffffffff


	//   ....[39]....
        /*03cc*/ 	.word	0xffffffff


	//   ....[40]....
        /*03d0*/ 	.word	0xffffffff


	//   ....[41]....
        /*03d4*/ 	.word	0xffffffff


	//   ....[42]....
        /*03d8*/ 	.word	0xffffffff


	//   ....[43]....
        /*03dc*/ 	.word	0xffffffff


	//   ....[44]....
        /*03e0*/ 	.word	0xffffffff


	//   ....[45]....
        /*03e4*/ 	.word	0xffffffff


	//   ....[46]....
        /*03e8*/ 	.word	0xffffffff


	//   ....[47]....
        /*03ec*/ 	.word	0xffffffff


	//   ....[48]....
        /*03f0*/ 	.word	0xffffffff


	//   ....[49]....
        /*03f4*/ 	.word	0xffffffff


	//   ....[50]....
        /*03f8*/ 	.word	0xffffffff


	//   ....[51]....
        /*03fc*/ 	.word	0xffffffff


	//   ....[52]....
        /*0400*/ 	.word	0xffffffff


	//   ....[53]....
        /*0404*/ 	.word	0xffffffff


	//   ....[54]....
        /*0408*/ 	.word	0xffffffff


	//   ....[55]....
        /*040c*/ 	.word	0xffffffff


	//   ....[56]....
        /*0410*/ 	.word	0xffffffff


	//   ....[57]....
        /*0414*/ 	.word	0xffffffff


	//   ....[58]....
        /*0418*/ 	.word	0xffffffff


	//   ....[59]....
        /*041c*/ 	.word	0xffffffff


	//   ....[60]....
        /*0420*/ 	.word	0xffffffff


	//   ....[61]....
        /*0424*/ 	.word	0xffffffff


	//   ....[62]....
        /*0428*/ 	.word	0xffffffff


	//   ....[63]....
        /*042c*/ 	.word	0xffffffff


	//   ....[64]....
        /*0430*/ 	.word	0xffffffff


	//   ....[65]....
        /*0434*/ 	.word	0xffffffff


	//   ....[66]....
        /*0438*/ 	.word	0xffffffff


	//   ....[67]....
        /*043c*/ 	.word	0xffffffff


	//   ....[68]....
        /*0440*/ 	.word	0xffffffff


	//   ....[69]....
        /*0444*/ 	.word	0xffffffff


	//   ....[70]....
        /*0448*/ 	.word	0xffffffff


	//   ....[71]....
        /*044c*/ 	.word	0xffffffff


	//   ....[72]....
        /*0450*/ 	.word	0xffffffff


	//   ....[73]....
        /*0454*/ 	.word	0xffffffff


	//   ....[74]....
        /*0458*/ 	.word	0xffffffff


	//   ....[75]....
        /*045c*/ 	.word	0xffffffff


	//   ....[76]....
        /*0460*/ 	.word	0xffffffff


	//   ....[77]....
        /*0464*/ 	.word	0xffffffff


	//   ....[78]....
        /*0468*/ 	.word	0xffffffff


	//   ....[79]....
        /*046c*/ 	.word	0xffffffff


	//   ....[80]....
        /*0470*/ 	.word	0xffffffff


	//   ....[81]....
        /*0474*/ 	.word	0xffffffff


	//   ....[82]....
        /*0478*/ 	.word	0xffffffff


	//   ....[83]....
        /*047c*/ 	.word	0xffffffff


	//   ....[84]....
        /*0480*/ 	.word	0xffffffff


	//   ....[85]....
        /*0484*/ 	.word	0xffffffff


	//   ....[86]....
        /*0488*/ 	.word	0xffffffff


	//   ....[87]....
        /*048c*/ 	.word	0xffffffff


	//   ....[88]....
        /*0490*/ 	.word	0xffffffff


	//   ....[89]....
        /*0494*/ 	.word	0xffffffff


	//   ....[90]....
        /*0498*/ 	.word	0xffffffff


	//   ....[91]....
        /*049c*/ 	.word	0xffffffff


	//   ....[92]....
        /*04a0*/ 	.word	0xffffffff


	//   ....[93]....
        /*04a4*/ 	.word	0xffffffff


	//   ....[94]....
        /*04a8*/ 	.word	0xffffffff


	//   ....[95]....
        /*04ac*/ 	.word	0xffffffff


	//   ....[96]....
        /*04b0*/ 	.word	0xffffffff


	//   ....[97]....
        /*04b4*/ 	.word	0xffffffff


	//   ....[98]....
        /*04b8*/ 	.word	0xffffffff


	//   ....[99]....
        /*04bc*/ 	.word	0xffffffff


	//   ....[100]....
        /*04c0*/ 	.word	0xffffffff


	//   ....[101]....
        /*04c4*/ 	.word	0xffffffff


	//   ....[102]....
        /*04c8*/ 	.word	0xffffffff


	//   ....[103]....
        /*04cc*/ 	.word	0xffffffff


	//   ....[104]....
        /*04d0*/ 	.word	0xffffffff


	//   ....[105]....
        /*04d4*/ 	.word	0xffffffff


	//   ....[106]....
        /*04d8*/ 	.word	0xffffffff


	//   ....[107]....
        /*04dc*/ 	.word	0xffffffff


	//   ....[108]....
        /*04e0*/ 	.word	0xffffffff


	//   ....[109]....
        /*04e4*/ 	.word	0xffffffff


	//   ....[110]....
        /*04e8*/ 	.word	0xffffffff


	//   ....[111]....
        /*04ec*/ 	.word	0xffffffff


	//   ....[112]....
        /*04f0*/ 	.word	0xffffffff


	//   ....[113]....
        /*04f4*/ 	.word	0xffffffff


	//   ....[114]....
        /*04f8*/ 	.word	0xffffffff


	//   ....[115]....
        /*04fc*/ 	.word	0xffffffff


	//   ....[116]....
        /*0500*/ 	.word	0xffffffff


	//   ....[117]....
        /*0504*/ 	.word	0xffffffff


	//   ....[118]....
        /*0508*/ 	.word	0xffffffff


	//   ....[119]....
        /*050c*/ 	.word	0xffffffff


	//   ....[120]....
        /*0510*/ 	.word	0xffffffff


	//   ....[121]....
        /*0514*/ 	.word	0xffffffff


	//   ....[122]....
        /*0518*/ 	.word	0xffffffff


	//   ....[123]....
        /*051c*/ 	.word	0xffffffff


	//   ....[124]....
        /*0520*/ 	.word	0xffffffff


	//   ....[125]....
        /*0524*/ 	.word	0xffffffff


	//   ....[126]....
        /*0528*/ 	.word	0xffffffff


	//   ....[127]....
        /*052c*/ 	.word	0xffffffff


	//   ....[128]....
        /*0530*/ 	.word	0xffffffff


	//   ....[129]....
        /*0534*/ 	.word	0xffffffff


	//   ....[130]....
        /*0538*/ 	.word	0xffffffff


	//   ....[131]....
        /*053c*/ 	.word	0xffffffff


	//   ....[132]....
        /*0540*/ 	.word	0xffffffff


	//   ....[133]....
        /*0544*/ 	.word	0xffffffff


	//   ....[134]....
        /*0548*/ 	.word	0xffffffff


	//   ....[135]....
        /*054c*/ 	.word	0xffffffff


	//   ....[136]....
        /*0550*/ 	.word	0xffffffff


	//   ....[137]....
        /*0554*/ 	.word	0xffffffff


	//   ....[138]....
        /*0558*/ 	.word	0xffffffff


	//   ....[139]....
        /*055c*/ 	.word	0xffffffff


	//   ....[140]....
        /*0560*/ 	.word	0xffffffff


	//   ....[141]....
        /*0564*/ 	.word	0xffffffff


	//   ....[142]....
        /*0568*/ 	.word	0xffffffff


	//   ....[143]....
        /*056c*/ 	.word	0xffffffff


	//   ....[144]....
        /*0570*/ 	.word	0xffffffff


	//   ....[145]....
        /*0574*/ 	.word	0xffffffff


	//   ....[146]....
        /*0578*/ 	.word	0xffffffff


	//   ....[147]....
        /*057c*/ 	.word	0xffffffff


	//   ....[148]....
        /*0580*/ 	.word	0xffffffff


	//   ....[149]....
        /*0584*/ 	.word	0xffffffff


	//   ....[150]....
        /*0588*/ 	.word	0xffffffff


	//   ....[151]....
        /*058c*/ 	.word	0xffffffff


	//   ....[152]....
        /*0590*/ 	.word	0xffffffff


	//   ....[153]....
        /*0594*/ 	.word	0xffffffff


	//   ....[154]....
        /*0598*/ 	.word	0xffffffff


	//   ....[155]....
        /*059c*/ 	.word	0xffffffff


	//   ....[156]....
        /*05a0*/ 	.word	0xffffffff


	//   ....[157]....
        /*05a4*/ 	.word	0xffffffff


	//   ....[158]....
        /*05a8*/ 	.word	0xffffffff


	//   ....[159]....
        /*05ac*/ 	.word	0xffffffff


	//   ....[160]....
        /*05b0*/ 	.word	0xffffffff


	//   ....[161]....
        /*05b4*/ 	.word	0xffffffff


	//   ....[162]....
        /*05b8*/ 	.word	0xffffffff


	//   ....[163]....
        /*05bc*/ 	.word	0xffffffff


	//   ....[164]....
        /*05c0*/ 	.word	0xffffffff


	//   ....[165]....
        /*05c4*/ 	.word	0xffffffff


	//   ....[166]....
        /*05c8*/ 	.word	0xffffffff


	//   ....[167]....
        /*05cc*/ 	.word	0xffffffff


	//   ....[168]....
        /*05d0*/ 	.word	0xffffffff


	//   ....[169]....
        /*05d4*/ 	.word	0xffffffff


	//   ....[170]....
        /*05d8*/ 	.word	0xffffffff


	//   ....[171]....
        /*05dc*/ 	.word	0xffffffff


	//   ....[172]....
        /*05e0*/ 	.word	0xffffffff


	//   ....[173]....
        /*05e4*/ 	.word	0xffffffff


	//   ....[174]....
        /*05e8*/ 	.word	0xffffffff


	//   ....[175]....
        /*05ec*/ 	.word	0xffffffff


	//   ....[176]....
        /*05f0*/ 	.word	0xffffffff


	//   ....[177]....
        /*05f4*/ 	.word	0xffffffff


	//   ....[178]....
        /*05f8*/ 	.word	0xffffffff


	//   ....[179]....
        /*05fc*/ 	.word	0xffffffff


	//   ....[180]....
        /*0600*/ 	.word	0xffffffff


	//   ....[181]....
        /*0604*/ 	.word	0xffffffff


	//   ....[182]....
        /*0608*/ 	.word	0xffffffff


	//   ....[183]....
        /*060c*/ 	.word	0xffffffff


	//   ....[184]....
        /*0610*/ 	.word	0xffffffff


	//   ....[185]....
        /*0614*/ 	.word	0xffffffff


	//   ....[186]....
        /*0618*/ 	.word	0xffffffff


	//   ....[187]....
        /*061c*/ 	.word	0xffffffff


	//   ....[188]....
        /*0620*/ 	.word	0xffffffff


	//   ....[189]....
        /*0624*/ 	.word	0xffffffff


	//   ....[190]....
        /*0628*/ 	.word	0xffffffff


	//   ....[191]....
        /*062c*/ 	.word	0xffffffff


	//   ....[192]....
        /*0630*/ 	.word	0xffffffff


	//   ....[193]....
        /*0634*/ 	.word	0xffffffff


	//   ....[194]....
        /*0638*/ 	.word	0xffffffff


	//   ....[195]....
        /*063c*/ 	.word	0x0500000f


	//   ....[196]....
        /*0640*/ 	.word	0x0500000f


	//   ....[197]....
        /*0644*/ 	.word	0x0500000f


	//   ....[198]....
        /*0648*/ 	.word	0x0500000f


	//   ....[199]....
        /*064c*/ 	.word	0x0500000f


	//   ....[200]....
        /*0650*/ 	.word	0x0500000f


	//   ....[201]....
        /*0654*/ 	.word	0x0500000f


	//   ....[202]....
        /*0658*/ 	.word	0x0500000f


	//   ....[203]....
        /*065c*/ 	.word	0x0500000f


	//   ....[204]....
        /*0660*/ 	.word	0x0500000f


	//   ....[205]....
        /*0664*/ 	.word	0x0500000f


	//   ....[206]....
        /*0668*/ 	.word	0x0500000f


	//   ....[207]....
        /*066c*/ 	.word	0x0500000f


	//   ....[208]....
        /*0670*/ 	.word	0x0500000f


	//   ....[209]....
        /*0674*/ 	.word	0x0500000f


	//   ....[210]....
        /*0678*/ 	.word	0x0500000f


	//   ....[211]....
        /*067c*/ 	.word	0x0500000f


	//   ....[212]....
        /*0680*/ 	.word	0x0500000f


	//   ....[213]....
        /*0684*/ 	.word	0x0500000f


	//   ....[214]....
        /*0688*/ 	.word	0x0500000f


	//   ....[215]....
        /*068c*/ 	.word	0x0500000f


	//   ....[216]....
        /*0690*/ 	.word	0x0500000f


	//   ....[217]....
        /*0694*/ 	.word	0x0500000f


	//   ....[218]....
        /*0698*/ 	.word	0x0500000f


	//   ....[219]....
        /*069c*/ 	.word	0x0500000f


	//   ....[220]....
        /*06a0*/ 	.word	0x0500000f


	//   ....[221]....
        /*06a4*/ 	.word	0x0500000f


	//   ....[222]....
        /*06a8*/ 	.word	0x0500000f


	//   ....[223]....
        /*06ac*/ 	.word	0x0500000f


	//   ....[224]....
        /*06b0*/ 	.word	0x0500000f


	//   ....[225]....
        /*06b4*/ 	.word	0x0500000f


	//   ....[226]....
        /*06b8*/ 	.word	0x0500000f


	//   ....[227]....
        /*06bc*/ 	.word	0x0500000f


	//   ....[228]....
        /*06c0*/ 	.word	0x0500000f


	//   ....[229]....
        /*06c4*/ 	.word	0x0500000f


	//   ....[230]....
        /*06c8*/ 	.word	0x0500000f


	//   ....[231]....
        /*06cc*/ 	.word	0x0500000f


	//   ....[232]....
        /*06d0*/ 	.word	0x0500000f


	//   ....[233]....
        /*06d4*/ 	.word	0x0500000f


	//   ....[234]....
        /*06d8*/ 	.word	0x0500000f


	//   ....[235]....
        /*06dc*/ 	.word	0x0500000f


	//   ....[236]....
        /*06e0*/ 	.word	0x0500000f


	//   ....[237]....
        /*06e4*/ 	.word	0x0500000f


	//   ....[238]....
        /*06e8*/ 	.word	0x0500000f


	//   ....[239]....
        /*06ec*/ 	.word	0x0500000f


	//   ....[240]....
        /*06f0*/ 	.word	0x0500000f


	//   ....[241]....
        /*06f4*/ 	.word	0x0500000f


	//   ....[242]....
        /*06f8*/ 	.word	0x0500000f


	//   ....[243]....
        /*06fc*/ 	.word	0x0500000f


	//   ....[244]....
        /*0700*/ 	.word	0x0500000f


	//   ....[245]....
        /*0704*/ 	.word	0x0500000f


	//   ....[246]....
        /*0708*/ 	.word	0x0500000f


	//   ....[247]....
        /*070c*/ 	.word	0x0500000f


	//   ....[248]....
        /*0710*/ 	.word	0x0500000f


	//   ....[249]....
        /*0714*/ 	.word	0x0500000f


	//   ....[250]....
        /*0718*/ 	.word	0x0500000f


	//   ....[251]....
        /*071c*/ 	.word	0x0500000f


	//   ....[252]....
        /*0720*/ 	.word	0x0500000f


	//   ....[253]....
        /*0724*/ 	.word	0x0500000f


	//   ....[254]....
        /*0728*/ 	.word	0x0500000f


	//   ....[255]....
        /*072c*/ 	.word	0x0500000f


	//   ....[0]....
        /*0730*/ 	.word	0x0500000f


	//   ....[1]....
        /*0734*/ 	.word	0x0500000f


	//   ....[2]....
        /*0738*/ 	.word	0x0500000f


	//   ....[3]....
        /*073c*/ 	.word	0x0500000f


	//   ....[4]....
        /*0740*/ 	.word	0x0500000f


	//   ....[5]....
        /*0744*/ 	.word	0x0500000f


	//   ....[6]....
        /*0748*/ 	.word	0x0500000f


	//   ....[7]....
        /*074c*/ 	.word	0x0500000f


	//   ....[8]....
        /*0750*/ 	.word	0x0500000f


	//   ....[9]....
        /*0754*/ 	.word	0x0500000f


	//   ....[10]....
        /*0758*/ 	.word	0x0500000f


	//   ....[11]....
        /*075c*/ 	.word	0x0500000f


	//   ....[12]....
        /*0760*/ 	.word	0x0500000f


	//   ....[13]....
        /*0764*/ 	.word	0x0500000f


	//   ....[14]....
        /*0768*/ 	.word	0x0500000f


	//   ....[15]....
        /*076c*/ 	.word	0x0500000f


	//   ....[16]....
        /*0770*/ 	.word	0x0500000f


	//   ....[17]....
        /*0774*/ 	.word	0x0500000f


	//   ....[18]....
        /*0778*/ 	.word	0x0500000f


	//   ....[19]....
        /*077c*/ 	.word	0x0500000f


	//   ....[20]....
        /*0780*/ 	.word	0x0500000f


	//   ....[21]....
        /*0784*/ 	.word	0x0500000f


	//   ....[22]....
        /*0788*/ 	.word	0x0500000f


	//   ....[23]....
        /*078c*/ 	.word	0x0500000f


	//   ....[24]....
        /*0790*/ 	.word	0x0500000f


	//   ....[25]....
        /*0794*/ 	.word	0x0500000f


	//   ....[26]....
        /*0798*/ 	.word	0x0500000f


	//   ....[27]....
        /*079c*/ 	.word	0x0500000f


	//   ....[28]....
        /*07a0*/ 	.word	0x0500000f


	//   ....[29]....
        /*07a4*/ 	.word	0x0500000f


	//   ....[30]....
        /*07a8*/ 	.word	0x0500000f


	//   ....[31]....
        /*07ac*/ 	.word	0x0500000f


	//   ....[32]....
        /*07b0*/ 	.word	0x0500000f


	//   ....[33]....
        /*07b4*/ 	.word	0x0500000f


	//   ....[34]....
        /*07b8*/ 	.word	0x0500000f


	//   ....[35]....
        /*07bc*/ 	.word	0x0500000f


	//   ....[36]....
        /*07c0*/ 	.word	0x0500000f


	//   ....[37]....
        /*07c4*/ 	.word	0x0500000f


	//   ....[38]....
        /*07c8*/ 	.word	0x0500000f


	//   ....[39]....
        /*07cc*/ 	.word	0x0500000f


	//   ....[40]....
        /*07d0*/ 	.word	0x0500000f


	//   ....[41]....
        /*07d4*/ 	.word	0x0500000f


	//   ....[42]....
        /*07d8*/ 	.word	0x0500000f


	//   ....[43]....
        /*07dc*/ 	.word	0x0500000f


	//   ....[44]....
        /*07e0*/ 	.word	0x0500000f


	//   ....[45]....
        /*07e4*/ 	.word	0x0500000f


	//   ....[46]....
        /*07e8*/ 	.word	0x0500000f


	//   ....[47]....
        /*07ec*/ 	.word	0x0500000f


	//   ....[48]....
        /*07f0*/ 	.word	0x0500000f


	//   ....[49]....
        /*07f4*/ 	.word	0x0500000f


	//   ....[50]....
        /*07f8*/ 	.word	0x0500000f


	//   ....[51]....
        /*07fc*/ 	.word	0x0500000f


	//   ....[52]....
        /*0800*/ 	.word	0x0500000f


	//   ....[53]....
        /*0804*/ 	.word	0x0500000f


	//   ....[54]....
        /*0808*/ 	.word	0x0500000f


	//   ....[55]....
        /*080c*/ 	.word	0x0500000f


	//   ....[56]....
        /*0810*/ 	.word	0x0500000f


	//   ....[57]....
        /*0814*/ 	.word	0x0500000f


	//   ....[58]....
        /*0818*/ 	.word	0x0500000f


	//   ....[59]....
        /*081c*/ 	.word	0x0500000f


	//   ....[60]....
        /*0820*/ 	.word	0x0500000f


	//   ....[61]....
        /*0824*/ 	.word	0x0500000f


	//   ....[62]....
        /*0828*/ 	.word	0x0500000f


	//   ....[63]....
        /*082c*/ 	.word	0x0500000f


	//   ....[64]....
        /*0830*/ 	.word	0x0500000f


	//   ....[65]....
        /*0834*/ 	.word	0x0500000f


	//   ....[66]....
        /*0838*/ 	.word	0x0500000f


	//   ....[67]....
        /*083c*/ 	.word	0x0500000f


	//   ....[68]....
        /*0840*/ 	.word	0x0500000f


	//   ....[69]....
        /*0844*/ 	.word	0x0500000f


	//   ....[70]....
        /*0848*/ 	.word	0x0500000f


	//   ....[71]....
        /*084c*/ 	.word	0x0500000f


	//   ....[72]....
        /*0850*/ 	.word	0x0500000f


	//   ....[73]....
        /*0854*/ 	.word	0x0500000f


	//   ....[74]....
        /*0858*/ 	.word	0x0500000f


	//   ....[75]....
        /*085c*/ 	.word	0x0500000f


	//   ....[76]....
        /*0860*/ 	.word	0xffffffff


	//   ....[77]....
        /*0864*/ 	.word	0xffffffff


	//   ....[78]....
        /*0868*/ 	.word	0xffffffff


	//   ....[79]....
        /*086c*/ 	.word	0xffffffff


	//   ....[80]....
        /*0870*/ 	.word	0xffffffff


	//   ....[81]....
        /*0874*/ 	.word	0xffffffff


	//----- nvinfo : EIATTR_COOP_GROUP_INSTR_OFFSETS
	.align		4
.L_1442:
        /*0878*/ 	.byte	0x04, 0x28
        /*087a*/ 	.short	(.L_1444 - .L_1443)


	//   ....[0]....
.L_1443:
        /*087c*/ 	.word	0x000000c0


	//   ....[1]....
        /*0880*/ 	.word	0x00000190


	//   ....[2]....
        /*0884*/ 	.word	0x000001e0


	//   ....[3]....
        /*0888*/ 	.word	0x00000430


	//   ....[4]....
        /*088c*/ 	.word	0x00000590


	//   ....[5]....
        /*0890*/ 	.word	0x000006b0


	//   ....[6]....
        /*0894*/ 	.word	0x00000810


	//   ....[7]....
        /*0898*/ 	.word	0x00003080


	//   ....[8]....
        /*089c*/ 	.word	0x00003090


	//   ....[9]....
        /*08a0*/ 	.word	0x00003760


	//   ....[10]....
        /*08a4*/ 	.word	0x00003770


	//   ....[11]....
        /*08a8*/ 	.word	0x00004560


	//   ....[12]....
        /*08ac*/ 	.word	0x00004570


	//   ....[13]....
        /*08b0*/ 	.word	0x00004c70


	//   ....[14]....
        /*08b4*/ 	.word	0x00004c80


	//   ....[15]....
        /*08b8*/ 	.word	0x00005620


	//   ....[16]....
        /*08bc*/ 	.word	0x00005630


	//   ....[17]....
        /*08c0*/ 	.word	0x00005740


	//   ....[18]....
        /*08c4*/ 	.word	0x00005750


	//   ....[19]....
        /*08c8*/ 	.word	0x00005b20


	//   ....[20]....
        /*08cc*/ 	.word	0x00005b50


	//   ....[21]....
        /*08d0*/ 	.word	0x00005e20


	//   ....[22]....
        /*08d4*/ 	.word	0x00005e40


	//   ....[23]....
        /*08d8*/ 	.word	0x00006c40


	//   ....[24]....
        /*08dc*/ 	.word	0x00007930


	//   ....[25]....
        /*08e0*/ 	.word	0x00007940


	//   ....[26]....
        /*08e4*/ 	.word	0x00007950


	//   ....[27]....
        /*08e8*/ 	.word	0x00007960


	//   ....[28]....
        /*08ec*/ 	.word	0x00007c60


	//   ....[29]....
        /*08f0*/ 	.word	0x00007c70


	//   ....[30]....
        /*08f4*/ 	.word	0x00007c80


	//   ....[31]....
        /*08f8*/ 	.word	0x00007c90


	//   ....[32]....
        /*08fc*/ 	.word	0x00008e50


	//   ....[33]....
        /*0900*/ 	.word	0x00008e70


	//   ....[34]....
        /*0904*/ 	.word	0x00008e80


	//   ....[35]....
        /*0908*/ 	.word	0x00008e90


	//   ....[36]....
        /*090c*/ 	.word	0x00008f80


	//   ....[37]....
        /*0910*/ 	.word	0x00008f90


	//   ....[38]....
        /*0914*/ 	.word	0x00008fa0


	//   ....[39]....
        /*0918*/ 	.word	0x00008fb0


	//   ....[40]....
        /*091c*/ 	.word	0x0000be60


	//   ....[41]....
        /*0920*/ 	.word	0x0000c070


	//   ....[42]....
        /*0924*/ 	.word	0x0000d020


	//   ....[43]....
        /*0928*/ 	.word	0x0000d0d0


	//   ....[44]....
        /*092c*/ 	.word	0x0000d250


	//   ....[45]....
        /*0930*/ 	.word	0x0000d2c0


	//   ....[46]....
        /*0934*/ 	.word	0x00016d60


	//   ....[47]....
        /*0938*/ 	.word	0x00016df0


	//   ....[48]....
        /*093c*/ 	.word	0x00016ec0


	//   ....[49]....
        /*0940*/ 	.word	0x00016ef0


	//   ....[50]....
        /*0944*/ 	.word	0x00020760


	//   ....[51]....
        /*0948*/ 	.word	0x00020970


	//   ....[52]....
        /*094c*/ 	.word	0x000219f0


	//   ....[53]....
        /*0950*/ 	.word	0x00021a80


	//   ....[54]....
        /*0954*/ 	.word	0x00021ba0


	//   ....[55]....
        /*0958*/ 	.word	0x00021bc0


	//   ....[56]....
        /*095c*/ 	.word	0x0002a070


	//   ....[57]....
        /*0960*/ 	.word	0x0002a090


	//   ....[58]....
        /*0964*/ 	.word	0x0002a0f0


	//   ....[59]....
        /*0968*/ 	.word	0x0002a130


	//   ....[60]....
        /*096c*/ 	.word	0x0002c1f0


	//   ....[61]....
        /*0970*/ 	.word	0x0002c210


	//   ....[62]....
        /*0974*/ 	.word	0x0002c4f0


	//   ....[63]....
        /*0978*/ 	.word	0x0002c510


	//   ....[64]....
        /*097c*/ 	.word	0x0002cbc0


	//   ....[65]....
        /*0980*/ 	.word	0x0002cbe0


	//   ....[66]....
        /*0984*/ 	.word	0x0002cd20


	//   ....[67]....
        /*0988*/ 	.word	0x0002cd40


	//   ....[68]....
        /*098c*/ 	.word	0x0002ce80


	//   ....[69]....
        /*0990*/ 	.word	0x0002cea0


	//   ....[70]....
        /*0994*/ 	.word	0x0002cff0


	//   ....[71]....
        /*0998*/ 	.word	0x0002d010


	//   ....[72]....
        /*099c*/ 	.word	0x0002d860


	//   ....[73]....
        /*09a0*/ 	.word	0x0002d870


	//   ....[74]....
        /*09a4*/ 	.word	0x0002da10


	//   ....[75]....
        /*09a8*/ 	.word	0x0002da20


	//   ....[76]....
        /*09ac*/ 	.word	0x0002dbb0


	//   ....[77]....
        /*09b0*/ 	.word	0x0002dbc0


	//   ....[78]....
        /*09b4*/ 	.word	0x0002dd50


	//   ....[79]....
        /*09b8*/ 	.word	0x0002dd60


	//   ....[80]....
        /*09bc*/ 	.word	0x0002df40


	//   ....[81]....
        /*09c0*/ 	.word	0x0002e110


	//   ....[82]....
        /*09c4*/ 	.word	0x0002e140


	//   ....[83]....
        /*09c8*/ 	.word	0x0002e170


	//   ....[84]....
        /*09cc*/ 	.word	0x0002e1a0


	//   ....[85]....
        /*09d0*/ 	.word	0x0002e1d0


	//   ....[86]....
        /*09d4*/ 	.word	0x0002e200


	//   ....[87]....
        /*09d8*/ 	.word	0x0002e370


	//   ....[88]....
        /*09dc*/ 	.word	0x0002e3a0


	//   ....[89]....
        /*09e0*/ 	.word	0x0002e3d0


	//   ....[90]....
        /*09e4*/ 	.word	0x0002e400


	//   ....[91]....
        /*09e8*/ 	.word	0x0002e430


	//   ....[92]....
        /*09ec*/ 	.word	0x0002e460


	//   ....[93]....
        /*09f0*/ 	.word	0x0002e4f0


	//   ....[94]....
        /*09f4*/ 	.word	0x0002e550


	//   ....[95]....
        /*09f8*/ 	.word	0x0002e5e0


	//   ....[96]....
        /*09fc*/ 	.word	0x0002f690


	//   ....[97]....
        /*0a00*/ 	.word	0x00031910


	//   ....[98]....
        /*0a04*/ 	.word	0x00031930


	//   ....[99]....
        /*0a08*/ 	.word	0x000319c0


	//   ....[100]....
        /*0a0c*/ 	.word	0x000319e0


	//   ....[101]....
        /*0a10*/ 	.word	0x00031a60


	//   ....[102]....
        /*0a14*/ 	.word	0x00031a80


	//   ....[103]....
        /*0a18*/ 	.word	0x00031b00


	//   ....[104]....
        /*0a1c*/ 	.word	0x00031b20


	//   ....[105]....
        /*0a20*/ 	.word	0x00031ba0


	//   ....[106]....
        /*0a24*/ 	.word	0x00031bc0


	//   ....[107]....
        /*0a28*/ 	.word	0x00031bd0


	//   ....[108]....
        /*0a2c*/ 	.word	0x00031be0


	//   ....[109]....
        /*0a30*/ 	.word	0x000323c0


	//   ....[110]....
        /*0a34*/ 	.word	0x000323f0


	//   ....[111]....
        /*0a38*/ 	.word	0x000324f0


	//   ....[112]....
        /*0a3c*/ 	.word	0x00032500


	//   ....[113]....
        /*0a40*/ 	.word	0x00032580


	//   ....[114]....
        /*0a44*/ 	.word	0x00032590


	//   ....[115]....
        /*0a48*/ 	.word	0x000325a0


	//   ....[116]....
        /*0a4c*/ 	.word	0x00032640


	//   ....[117]....
        /*0a50*/ 	.word	0x00032670


	//   ....[118]....
        /*0a54*/ 	.word	0x000326f0


	//   ....[119]....
        /*0a58*/ 	.word	0x00032720


	//   ....[120]....
        /*0a5c*/ 	.word	0x000327a0


	//   ....[121]....
        /*0a60*/ 	.word	0x000327d0


	//   ....[122]....
        /*0a64*/ 	.word	0x000327f0


	//   ....[123]....
        /*0a68*/ 	.word	0x00032840


	//   ....[124]....
        /*0a6c*/ 	.word	0x00032850


	//   ....[125]....
        /*0a70*/ 	.word	0x00032f20


	//   ....[126]....
        /*0a74*/ 	.word	0x00032f40


	//   ....[127]....
        /*0a78*/ 	.word	0x00033040


	//   ....[128]....
        /*0a7c*/ 	.word	0x00033050


	//   ....[129]....
        /*0a80*/ 	.word	0x000330e0


	//   ....[130]....
        /*0a84*/ 	.word	0x000330f0


	//   ....[131]....
        /*0a88*/ 	.word	0x00033160


	//   ....[132]....
        /*0a8c*/ 	.word	0x00033170


	//   ....[133]....
        /*0a90*/ 	.word	0x000331f0


	//   ....[134]....
        /*0a94*/ 	.word	0x00033200


	//   ....[135]....
        /*0a98*/ 	.word	0x00033280


	//   ....[136]....
        /*0a9c*/ 	.word	0x00033290


	//   ....[137]....
        /*0aa0*/ 	.word	0x00033310


	//   ....[138]....
        /*0aa4*/ 	.word	0x00033320


	//   ....[139]....
        /*0aa8*/ 	.word	0x000333a0


	//   ....[140]....
        /*0aac*/ 	.word	0x000333b0


	//   ....[141]....
        /*0ab0*/ 	.word	0x000338e0


	//   ....[142]....
        /*0ab4*/ 	.word	0x00033900


	//   ....[143]....
        /*0ab8*/ 	.word	0x00033960


	//   ....[144]....
        /*0abc*/ 	.word	0x00033a10


	//   ....[145]....
        /*0ac0*/ 	.word	0x00033a20


	//   ....[146]....
        /*0ac4*/ 	.word	0x00033a50


	//   ....[147]....
        /*0ac8*/ 	.word	0x00033ae0


	//   ....[148]....
        /*0acc*/ 	.word	0x00033b90


	//   ....[149]....
        /*0ad0*/ 	.word	0x00033ba0


	//   ....[150]....
        /*0ad4*/ 	.word	0x00033bd0


	//   ....[151]....
        /*0ad8*/ 	.word	0x00033be0


	//   ....[152]....
        /*0adc*/ 	.word	0x00033c70


	//   ....[153]....
        /*0ae0*/ 	.word	0x000343a0


	//   ....[154]....
        /*0ae4*/ 	.word	0x000343c0


	//   ....[155]....
        /*0ae8*/ 	.word	0x00034410


	//   ....[156]....
        /*0aec*/ 	.word	0x00034420


	//   ....[157]....
        /*0af0*/ 	.word	0x00034460


	//   ....[158]....
        /*0af4*/ 	.word	0x00034470


	//   ....[159]....
        /*0af8*/ 	.word	0x000344b0


	//   ....[160]....
        /*0afc*/ 	.word	0x000344c0


	//   ....[161]....
        /*0b00*/ 	.word	0x00034500


	//   ....[162]....
        /*0b04*/ 	.word	0x00034510


	//   ....[163]....
        /*0b08*/ 	.word	0x00034520


	//   ....[164]....
        /*0b0c*/ 	.word	0x00034560


	//   ....[165]....
        /*0b10*/ 	.word	0x000348a0


	//   ....[166]....
        /*0b14*/ 	.word	0x000348c0


	//   ....[167]....
        /*0b18*/ 	.word	0x000348d0


	//   ....[168]....
        /*0b1c*/ 	.word	0x000348f0


	//   ....[169]....
        /*0b20*/ 	.word	0x00034960


	//   ....[170]....
        /*0b24*/ 	.word	0x00034980


	//   ....[171]....
        /*0b28*/ 	.word	0x000349e0


	//   ....[172]....
        /*0b2c*/ 	.word	0x00034a00


	//   ....[173]....
        /*0b30*/ 	.word	0x00034a60


	//   ....[174]....
        /*0b34*/ 	.word	0x00034a80


	//   ....[175]....
        /*0b38*/ 	.word	0x00034ae0


	//   ....[176]....
        /*0b3c*/ 	.word	0x00034b00


	//   ....[177]....
        /*0b40*/ 	.word	0x00034ff0


	//   ....[178]....
        /*0b44*/ 	.word	0x00035020


	//   ....[179]....
        /*0b48*/ 	.word	0x00035050


	//   ....[180]....
        /*0b4c*/ 	.word	0x00035080


	//   ....[181]....
        /*0b50*/ 	.word	0x000350b0


	//   ....[182]....
        /*0b54*/ 	.word	0x000350e0


	//   ....[183]....
        /*0b58*/ 	.word	0x00035110


	//   ....[184]....
        /*0b5c*/ 	.word	0x00035140


	//   ....[185]....
        /*0b60*/ 	.word	0x000352c0


	//   ....[186]....
        /*0b64*/ 	.word	0x000352f0


	//   ....[187]....
        /*0b68*/ 	.word	0x00035320


	//   ....[188]....
        /*0b6c*/ 	.word	0x00035350


	//   ....[189]....
        /*0b70*/ 	.word	0x00035380


	//   ....[190]....
        /*0b74*/ 	.word	0x000353b0


	//   ....[191]....
        /*0b78*/ 	.word	0x00035470


	//   ....[192]....
        /*0b7c*/ 	.word	0x00035490


	//   ....[193]....
        /*0b80*/ 	.word	0x00035500


	//   ....[194]....
        /*0b84*/ 	.word	0x00035ba0


	//   ....[195]....
        /*0b88*/ 	.word	0x00035ec0


	//   ....[196]....
        /*0b8c*/ 	.word	0x00035f50


	//   ....[197]....
        /*0b90*/ 	.word	0x00035fe0


	//   ....[198]....
        /*0b94*/ 	.word	0x00036070


	//   ....[199]....
        /*0b98*/ 	.word	0x00036150


	//   ....[200]....
        /*0b9c*/ 	.word	0x000361e0


	//   ....[201]....
        /*0ba0*/ 	.word	0x00036280


	//   ....[202]....
        /*0ba4*/ 	.word	0x00036310


	//   ....[203]....
        /*0ba8*/ 	.word	0x000363f0


	//   ....[204]....
        /*0bac*/ 	.word	0x00036480


	//   ....[205]....
        /*0bb0*/ 	.word	0x00036510


	//   ....[206]....
        /*0bb4*/ 	.word	0x000365a0


	//   ....[207]....
        /*0bb8*/ 	.word	0x00036680


	//   ....[208]....
        /*0bbc*/ 	.word	0x00036720


	//   ....[209]....
        /*0bc0*/ 	.word	0x000367b0


	//   ....[210]....
        /*0bc4*/ 	.word	0x00036800


	//   ....[211]....
        /*0bc8*/ 	.word	0x00036850


	//   ....[212]....
        /*0bcc*/ 	.word	0x000368e0


	//   ....[213]....
        /*0bd0*/ 	.word	0x00036970


	//   ....[214]....
        /*0bd4*/ 	.word	0x000369c0


	//   ....[215]....
        /*0bd8*/ 	.word	0x00036a10


	//   ....[216]....
        /*0bdc*/ 	.word	0x00036b00


	//   ....[217]....
        /*0be0*/ 	.word	0x00036bb0


	//   ....[218]....
        /*0be4*/ 	.word	0x00036c30


	//   ....[219]....
        /*0be8*/ 	.word	0x00036ca0


	//   ....[220]....
        /*0bec*/ 	.word	0x00036dc0


	//   ....[221]....
        /*0bf0*/ 	.word	0x00036ee0


	//   ....[222]....
        /*0bf4*/ 	.word	0x00036fb0


	//   ....[223]....
        /*0bf8*/ 	.word	0x00037000


	//   ....[224]....
        /*0bfc*/ 	.word	0x000372b0


	//   ....[225]....
        /*0c00*/ 	.word	0x00037300


	//   ....[226]....
        /*0c04*/ 	.word	0x00037390


	//   ....[227]....
        /*0c08*/ 	.word	0x00037420


	//   ....[228]....
        /*0c0c*/ 	.word	0x000374b0


	//   ....[229]....
        /*0c10*/ 	.word	0x00037540


	//   ....[230]....
        /*0c14*/ 	.word	0x000375d0


	//   ....[231]....
        /*0c18*/ 	.word	0x00037660


	//   ....[232]....
        /*0c1c*/ 	.word	0x00037720


	//   ....[233]....
        /*0c20*/ 	.word	0x000379f0


	//   ....[234]....
        /*0c24*/ 	.word	0x00037ae0


	//   ....[235]....
        /*0c28*/ 	.word	0x00037b80


	//   ....[236]....
        /*0c2c*/ 	.word	0x00037be0


	//   ....[237]....
        /*0c30*/ 	.word	0x00037cd0


	//   ....[238]....
        /*0c34*/ 	.word	0x00037d40


	//   ....[239]....
        /*0c38*/ 	.word	0x00037e30


	//   ....[240]....
        /*0c3c*/ 	.word	0x00037ea0


	//   ....[241]....
        /*0c40*/ 	.word	0x00037f90


	//   ....[242]....
        /*0c44*/ 	.word	0x00038000


	//   ....[243]....
        /*0c48*/ 	.word	0x000380f0


	//   ....[244]....
        /*0c4c*/ 	.word	0x00038160


	//   ....[245]....
        /*0c50*/ 	.word	0x00038200


	//   ....[246]....
        /*0c54*/ 	.word	0x000382f0


	//   ....[247]....
        /*0c58*/ 	.word	0x000383b0


	//   ....[248]....
        /*0c5c*/ 	.word	0x00038410


	//   ....[249]....
        /*0c60*/ 	.word	0x00038500


	//   ....[250]....
        /*0c64*/ 	.word	0x00038560


	//   ....[251]....
        /*0c68*/ 	.word	0x00038650


	//   ....[252]....
        /*0c6c*/ 	.word	0x000386b0


	//   ....[253]....
        /*0c70*/ 	.word	0x00038750


	//   ....[254]....
        /*0c74*/ 	.word	0x00038820


	//   ....[255]....
        /*0c78*/ 	.word	0x000388c0


	//   ....[0]....
        /*0c7c*/ 	.word	0x00038990


	//   ....[1]....
        /*0c80*/ 	.word	0x00038a90


	//   ....[2]....
        /*0c84*/ 	.word	0x00038b00


	//   ....[3]....
        /*0c88*/ 	.word	0x00038ba0


	//   ....[4]....
        /*0c8c*/ 	.word	0x00038c50


	//   ....[5]....
        /*0c90*/ 	.word	0x00038cf0


	//   ....[6]....
        /*0c94*/ 	.word	0x00038f60


	//   ....[7]....
        /*0c98*/ 	.word	0x00039010


	//   ....[8]....
        /*0c9c*/ 	.word	0x000390e0


	//   ....[9]....
        /*0ca0*/ 	.word	0x000391d0


	//   ....[10]....
        /*0ca4*/ 	.word	0x00039290


	//   ....[11]....
        /*0ca8*/ 	.word	0x00039350


	//   ....[12]....
        /*0cac*/ 	.word	0x00039410


	//   ....[13]....
        /*0cb0*/ 	.word	0x000394d0


	//   ....[14]....
        /*0cb4*/ 	.word	0x00039590


	//   ....[15]....
        /*0cb8*/ 	.word	0x00039650


	//   ....[16]....
        /*0cbc*/ 	.word	0x00039710


	//   ....[17]....
        /*0cc0*/ 	.word	0x000397d0


	//   ....[18]....
        /*0cc4*/ 	.word	0x00039890


	//   ....[19]....
        /*0cc8*/ 	.word	0x00039940


	//   ....[20]....
        /*0ccc*/ 	.word	0x000399a0


	//   ....[21]....
        /*0cd0*/ 	.word	0x00039a80


	//   ....[22]....
        /*0cd4*/ 	.word	0x00039bc0


	//   ....[23]....
        /*0cd8*/ 	.word	0x00039c90


	//   ....[24]....
        /*0cdc*/ 	.word	0x00039d30


	//   ....[25]....
        /*0ce0*/ 	.word	0x00039e40


	//   ....[26]....
        /*0ce4*/ 	.word	0x00039ea0


	//   ....[27]....
        /*0ce8*/ 	.word	0x00039fb0


	//   ....[28]....
        /*0cec*/ 	.word	0x0003a010


	//   ....[29]....
        /*0cf0*/ 	.word	0x0003a120


	//   ....[30]....
        /*0cf4*/ 	.word	0x0003a180


	//   ....[31]....
        /*0cf8*/ 	.word	0x0003a290


	//   ....[32]....
        /*0cfc*/ 	.word	0x0003a2f0


	//   ....[33]....
        /*0d00*/ 	.word	0x0003a3b0


	//   ....[34]....
        /*0d04*/ 	.word	0x0003a510


	//   ....[35]....
        /*0d08*/ 	.word	0x0003a5b0


	//   ....[36]....
        /*0d0c*/ 	.word	0x0003a610


	//   ....[37]....
        /*0d10*/ 	.word	0x0003a6c0


	//   ....[38]....
        /*0d14*/ 	.word	0x0003a720


	//   ....[39]....
        /*0d18*/ 	.word	0x0003a7d0


	//   ....[40]....
        /*0d1c*/ 	.word	0x0003a830


	//   ....[41]....
        /*0d20*/ 	.word	0x0003a8e0


	//   ....[42]....
        /*0d24*/ 	.word	0x0003a940


	//   ....[43]....
        /*0d28*/ 	.word	0x0003a9f0


	//   ....[44]....
        /*0d2c*/ 	.word	0x0003aa50


	//   ....[45]....
        /*0d30*/ 	.word	0x0003ab00


	//   ....[46]....
        /*0d34*/ 	.word	0x0003abf0


	//   ....[47]....
        /*0d38*/ 	.word	0x0003ac90


	//   ....[48]....
        /*0d3c*/ 	.word	0x0003acf0


	//   ....[49]....
        /*0d40*/ 	.word	0x0003adc0


	//   ....[50]....
        /*0d44*/ 	.word	0x0003ae20


	//   ....[51]....
        /*0d48*/ 	.word	0x0003aef0


	//   ....[52]....
        /*0d4c*/ 	.word	0x0003af50


	//   ....[53]....
        /*0d50*/ 	.word	0x0003b020


	//   ....[54]....
        /*0d54*/ 	.word	0x0003b080


	//   ....[55]....
        /*0d58*/ 	.word	0x0003b150


	//   ....[56]....
        /*0d5c*/ 	.word	0x0003b1b0


	//   ....[57]....
        /*0d60*/ 	.word	0x0003b280


	//   ....[58]....
        /*0d64*/ 	.word	0x0003b310


	//   ....[59]....
        /*0d68*/ 	.word	0x0003b3b0


	//   ....[60]....
        /*0d6c*/ 	.word	0x0003b4d0


	//   ....[61]....
        /*0d70*/ 	.word	0x0003b540


	//   ....[62]....
        /*0d74*/ 	.word	0x0003b5b0


	//   ....[63]....
        /*0d78*/ 	.word	0x0003b620


	//   ....[64]....
        /*0d7c*/ 	.word	0x0003b690


	//   ....[65]....
        /*0d80*/ 	.word	0x0003b710


	//   ....[66]....
        /*0d84*/ 	.word	0x0003b7a0


	//   ....[67]....
        /*0d88*/ 	.word	0x0003b830


	//   ....[68]....
        /*0d8c*/ 	.word	0x0003b8a0


	//   ....[69]....
        /*0d90*/ 	.word	0x0003b910


	//   ....[70]....
        /*0d94*/ 	.word	0x0003b980


	//   ....[71]....
        /*0d98*/ 	.word	0x0003ba00


	//   ....[72]....
        /*0d9c*/ 	.word	0x0003ba70


	//   ....[73]....
        /*0da0*/ 	.word	0x0003bb10


	//   ....[74]....
        /*0da4*/ 	.word	0x0003bba0


	//   ....[75]....
        /*0da8*/ 	.word	0x0003bcc0


	//   ....[76]....
        /*0dac*/ 	.word	0x0003d870


	//   ....[77]....
        /*0db0*/ 	.word	0x0003da70


	//   ....[78]....
        /*0db4*/ 	.word	0x0003ec40


	//   ....[79]....
        /*0db8*/ 	.word	0x0003ec70


	//   ....[80]....
        /*0dbc*/ 	.word	0x0003ec90


	//   ....[81]....
        /*0dc0*/ 	.word	0x0003eca0


	//----- nvinfo : EIATTR_REG_RECONFIG
	.align		4
.L_1444:
        /*0dc4*/ 	.byte	0x01, 0x54
	.zero		2


	//----- nvinfo : EIATTR_SYSCALL_OFFSETS
	.align		4
        /*0dc8*/ 	.byte	0x04, 0x46
        /*0dca*/ 	.short	(.L_1446 - .L_1445)


	//   ....[0]....
.L_1445:
        /*0dcc*/ 	.word	0x00001dc0


	//   ....[1]....
        /*0dd0*/ 	.word	0x00001f10


	//   ....[2]....
        /*0dd4*/ 	.word	0x00007150


	//   ....[3]....
        /*0dd8*/ 	.word	0x000076d0


	//   ....[4]....
        /*0ddc*/ 	.word	0x00030ef0


	//   ....[5]....
        /*0de0*/ 	.word	0x00031040


	//   ....[6]....
        /*0de4*/ 	.word	0x00031130


	//   ....[7]....
        /*0de8*/ 	.word	0x00031fb0


	//   ....[8]....
        /*0dec*/ 	.word	0x00032b20


	//----- nvinfo : EIATTR_MBARRIER_INSTR_OFFSETS
	.align		4
.L_1446:
        /*0df0*/ 	.byte	0x04, 0x39
        /*0df2*/ 	.short	(.L_1448 - .L_1447)


	//   ....[0]....
.L_1447:
        /*0df4*/ 	.word	0x000002d0
        /*0df8*/ 	.word	0x000000ff
        /*0dfc*/ 	.word	0x00032400
        /*0e00*/ 	.short	0x0100
        /*0e02*/ 	.byte	0x08
	.zero		1


	//   ....[1]....
        /*0e04*/ 	.word	0x000002e0
        /*0e08*/ 	.word	0x000000ff
        /*0e0c*/ 	.word	0x00032410
        /*0e10*/ 	.short	0x0100
        /*0e12*/ 	.byte	0x08
	.zero		1


	//   ....[2]....
        /*0e14*/ 	.word	0x000002f0
        /*0e18*/ 	.word	0x000000ff
        /*0e1c*/ 	.word	0x00032420
        /*0e20*/ 	.short	0x0100
        /*0e22*/ 	.byte	0x08
	.zero		1


	//   ....[3]....
        /*0e24*/ 	.word	0x000003e0
        /*0e28*/ 	.word	0x000000ff
        /*0e2c*/ 	.word	0x00032430
        /*0e30*/ 	.short	0x0100
        /*0e32*/ 	.byte	0x08
	.zero		1


	//   ....[4]....
        /*0e34*/ 	.word	0x000003f0
        /*0e38*/ 	.word	0x000000ff
        /*0e3c*/ 	.word	0x00032440
        /*0e40*/ 	.short	0x0100
        /*0e42*/ 	.byte	0x08
	.zero		1


	//   ....[5]....
        /*0e44*/ 	.word	0x00000400
        /*0e48*/ 	.word	0x000000ff
        /*0e4c*/ 	.word	0x00032438
        /*0e50*/ 	.short	0x0100
        /*0e52*/ 	.byte	0x08
	.zero		1


	//   ....[6]....
        /*0e54*/ 	.word	0x00000410
        /*0e58*/ 	.word	0x000000ff
        /*0e5c*/ 	.word	0x00032448
        /*0e60*/ 	.short	0x0100
        /*0e62*/ 	.byte	0x08
	.zero		1


	//   ....[7]....
        /*0e64*/ 	.word	0x00000540
        /*0e68*/ 	.word	0x000000ff
        /*0e6c*/ 	.word	0x00032450
        /*0e70*/ 	.short	0x0100
        /*0e72*/ 	.byte	0x08
	.zero		1


	//   ....[8]....
        /*0e74*/ 	.word	0x00000550
        /*0e78*/ 	.word	0x000000ff
        /*0e7c*/ 	.word	0x00032460
        /*0e80*/ 	.short	0x0100
        /*0e82*/ 	.byte	0x08
	.zero		1


	//   ....[9]....
        /*0e84*/ 	.word	0x00000560
        /*0e88*/ 	.word	0x000000ff
        /*0e8c*/ 	.word	0x00032458
        /*0e90*/ 	.short	0x0100
        /*0e92*/ 	.byte	0x08
	.zero		1


	//   ....[10]....
        /*0e94*/ 	.word	0x00000570
        /*0e98*/ 	.word	0x000000ff
        /*0e9c*/ 	.word	0x00032468
        /*0ea0*/ 	.short	0x0100
        /*0ea2*/ 	.byte	0x08
	.zero		1


	//   ....[11]....
        /*0ea4*/ 	.word	0x00000660
        /*0ea8*/ 	.word	0x000000ff
        /*0eac*/ 	.word	0x00032470
        /*0eb0*/ 	.short	0x0100
        /*0eb2*/ 	.byte	0x06
	.zero		1


	//   ....[12]....
        /*0eb4*/ 	.word	0x00000670
        /*0eb8*/ 	.word	0x000000ff
        /*0ebc*/ 	.word	0x00032480
        /*0ec0*/ 	.short	0x0100
        /*0ec2*/ 	.byte	0x06
	.zero		1


	//   ....[13]....
        /*0ec4*/ 	.word	0x00000680
        /*0ec8*/ 	.word	0x000000ff
        /*0ecc*/ 	.word	0x00032478
        /*0ed0*/ 	.short	0x0100
        /*0ed2*/ 	.byte	0x06
	.zero		1


	//   ....[14]....
        /*0ed4*/ 	.word	0x00000690
        /*0ed8*/ 	.word	0x000000ff
        /*0edc*/ 	.word	0x00032488
        /*0ee0*/ 	.short	0x0100
        /*0ee2*/ 	.byte	0x06
	.zero		1


	//   ....[15]....
        /*0ee4*/ 	.word	0x000007c0
        /*0ee8*/ 	.word	0x000000ff
        /*0eec*/ 	.word	0x00032490
        /*0ef0*/ 	.short	0x0100
        /*0ef2*/ 	.byte	0x08
	.zero		1


	//   ....[16]....
        /*0ef4*/ 	.word	0x000007d0
        /*0ef8*/ 	.word	0x000000ff
        /*0efc*/ 	.word	0x000324a0
        /*0f00*/ 	.short	0x0100
        /*0f02*/ 	.byte	0x08
	.zero		1


	//   ....[17]....
        /*0f04*/ 	.word	0x000007e0
        /*0f08*/ 	.word	0x000000ff
        /*0f0c*/ 	.word	0x00032498
        /*0f10*/ 	.short	0x0100
        /*0f12*/ 	.byte	0x08
	.zero		1


	//   ....[18]....
        /*0f14*/ 	.word	0x000007f0
        /*0f18*/ 	.word	0x000000ff
        /*0f1c*/ 	.word	0x000324a8
        /*0f20*/ 	.short	0x0100
        /*0f22*/ 	.byte	0x08
	.zero		1


	//   ....[19]....
        /*0f24*/ 	.word	0x00000920
        /*0f28*/ 	.word	0x000000ff
        /*0f2c*/ 	.word	0x000324b0
        /*0f30*/ 	.short	0x0100
        /*0f32*/ 	.byte	0x08
	.zero		1


	//   ....[20]....
        /*0f34*/ 	.word	0x00000930
        /*0f38*/ 	.word	0x000000ff
        /*0f3c*/ 	.word	0x000324c0
        /*0f40*/ 	.short	0x0100
        /*0f42*/ 	.byte	0x08
	.zero		1


	//   ....[21]....
        /*0f44*/ 	.word	0x00000940
        /*0f48*/ 	.word	0x000000ff
        /*0f4c*/ 	.word	0x000324b8
        /*0f50*/ 	.short	0x0100
        /*0f52*/ 	.byte	0x08
	.zero		1


	//   ....[22]....
        /*0f54*/ 	.word	0x00000950
        /*0f58*/ 	.word	0x000000ff
        /*0f5c*/ 	.word	0x000324c8
        /*0f60*/ 	.short	0x0100
        /*0f62*/ 	.byte	0x08
	.zero		1


	//   ....[23]....
        /*0f64*/ 	.word	0x00003030
        /*0f68*/ 	.word	0x00000047
        /*0f6c*/ 	.word	0x00032490
        /*0f70*/ 	.short	0x010a
        /*0f72*/ 	.byte	0x3f
	.zero		1


	//   ....[24]....
        /*0f74*/ 	.word	0x00004500
        /*0f78*/ 	.word	0x00000047
        /*0f7c*/ 	.word	0x00032490
        /*0f80*/ 	.short	0x010a
        /*0f82*/ 	.byte	0x3f
	.zero		1


	//   ....[25]....
        /*0f84*/ 	.word	0x00005460
        /*0f88*/ 	.word	0x00000047
        /*0f8c*/ 	.word	0x00032490
        /*0f90*/ 	.short	0x010a
        /*0f92*/ 	.byte	0x3f
	.zero		1


	//   ....[26]....
        /*0f94*/ 	.word	0x00005930
        /*0f98*/ 	.word	0x00000004
        /*0f9c*/ 	.word	0x00000000
        /*0fa0*/ 	.short	0x0101
        /*0fa2*/ 	.byte	0x3f
	.zero		1


	//   ....[27]....
        /*0fa4*/ 	.word	0x00005970
        /*0fa8*/ 	.word	0x00000047
        /*0fac*/ 	.word	0x000324b0
        /*0fb0*/ 	.short	0x010a
        /*0fb2*/ 	.byte	0x3f
	.zero		1


	//   ....[28]....
        /*0fb4*/ 	.word	0x000061b0
        /*0fb8*/ 	.word	0x00000047
        /*0fbc*/ 	.word	0x00000000
        /*0fc0*/ 	.short	0x0101
        /*0fc2*/ 	.byte	0x3f
	.zero		1


	//   ....[29]....
        /*0fc4*/ 	.word	0x00007450
        /*0fc8*/ 	.word	0x00000094
        /*0fcc*/ 	.word	0x00032400
        /*0fd0*/ 	.short	0x010a
        /*0fd2*/ 	.byte	0x3f
	.zero		1


	//   ....[30]....
        /*0fd4*/ 	.word	0x000074a0
        /*0fd8*/ 	.word	0x00000094
        /*0fdc*/ 	.word	0x00032400
        /*0fe0*/ 	.short	0x010a
        /*0fe2*/ 	.byte	0x3f
	.zero		1


	//   ....[31]....
        /*0fe4*/ 	.word	0x00007ec0
        /*0fe8*/ 	.word	0x00000094
        /*0fec*/ 	.word	0x00032400
        /*0ff0*/ 	.short	0x010a
        /*0ff2*/ 	.byte	0x3f
	.zero		1


	//   ....[32]....
        /*0ff4*/ 	.word	0x000092d0
        /*0ff8*/ 	.word	0x00000094
        /*0ffc*/ 	.word	0x00032400
        /*1000*/ 	.short	0x010a
        /*1002*/ 	.byte	0x3f
	.zero		1


	//   ....[33]....
        /*1004*/ 	.word	0x0000a8a0
        /*1008*/ 	.word	0x00000004
        /*100c*/ 	.word	0x00000000
        /*1010*/ 	.short	0x010a
        /*1012*/ 	.byte	0x3f
	.zero		1


	//   ....[34]....
        /*1014*/ 	.word	0x0000a990
        /*1018*/ 	.word	0x00000002
        /*101c*/ 	.word	0x00000000
        /*1020*/ 	.short	0x010a
        /*1022*/ 	.byte	0x3f
	.zero		1


	//   ....[35]....
        /*1024*/ 	.word	0x0000ada0
        /*1028*/ 	.word	0x00000004
        /*102c*/ 	.word	0x00000000
        /*1030*/ 	.short	0x010a
        /*1032*/ 	.byte	0x3f
	.zero		1


	//   ....[36]....
        /*1034*/ 	.word	0x0000ae70
        /*1038*/ 	.word	0x0000000e
        /*103c*/ 	.word	0x00000000
        /*1040*/ 	.short	0x010a
        /*1042*/ 	.byte	0x3f
	.zero		1


	//   ....[37]....
        /*1044*/ 	.word	0x0000bbe0
        /*1048*/ 	.word	0x00000004
        /*104c*/ 	.word	0x00000000
        /*1050*/ 	.short	0x0101
        /*1052*/ 	.byte	0x3f
	.zero		1


	//   ....[38]....
        /*1054*/ 	.word	0x00015320
        /*1058*/ 	.word	0x00000002
        /*105c*/ 	.word	0x00000000
        /*1060*/ 	.short	0x0101
        /*1062*/ 	.byte	0x3f
	.zero		1


	//   ....[39]....
        /*1064*/ 	.word	0x000157a0
        /*1068*/ 	.word	0x00000005
        /*106c*/ 	.word	0x00000000
        /*1070*/ 	.short	0x010a
        /*1072*/ 	.byte	0x3f
	.zero		1


	//   ....[40]....
        /*1074*/ 	.word	0x000158a0
        /*1078*/ 	.word	0x0000000a
        /*107c*/ 	.word	0x00000000
        /*1080*/ 	.short	0x010a
        /*1082*/ 	.byte	0x3f
	.zero		1


	//   ....[41]....
        /*1084*/ 	.word	0x00015ce0
        /*1088*/ 	.word	0x0000000b
        /*108c*/ 	.word	0x00000000
        /*1090*/ 	.short	0x010a
        /*1092*/ 	.byte	0x3f
	.zero		1


	//   ....[42]....
        /*1094*/ 	.word	0x00015de0
        /*1098*/ 	.word	0x00000008
        /*109c*/ 	.word	0x00000000
        /*10a0*/ 	.short	0x010a
        /*10a2*/ 	.byte	0x3f
	.zero		1


	//   ....[43]....
        /*10a4*/ 	.word	0x00016b00
        /*10a8*/ 	.word	0x00000006
        /*10ac*/ 	.word	0x00000000
        /*10b0*/ 	.short	0x0101
        /*10b2*/ 	.byte	0x3f
	.zero		1


	//   ....[44]....
        /*10b4*/ 	.word	0x0001ef40
        /*10b8*/ 	.word	0x00000005
        /*10bc*/ 	.word	0x00000000
        /*10c0*/ 	.short	0x0101
        /*10c2*/ 	.byte	0x3f
	.zero		1


	//   ....[45]....
        /*10c4*/ 	.word	0x0001f130
        /*10c8*/ 	.word	0x00000005
        /*10cc*/ 	.word	0x00000000
        /*10d0*/ 	.short	0x010a
        /*10d2*/ 	.byte	0x3f
	.zero		1


	//   ....[46]....
        /*10d4*/ 	.word	0x0001f230
        /*10d8*/ 	.word	0x00000008
        /*10dc*/ 	.word	0x00000000
        /*10e0*/ 	.short	0x010a
        /*10e2*/ 	.byte	0x3f
	.zero		1


	//   ....[47]....
        /*10e4*/ 	.word	0x0001f670
        /*10e8*/ 	.word	0x00000005
        /*10ec*/ 	.word	0x00000000
        /*10f0*/ 	.short	0x010a
        /*10f2*/ 	.byte	0x3f
	.zero		1


	//   ....[48]....
        /*10f4*/ 	.word	0x0001f770
        /*10f8*/ 	.word	0x00000008
        /*10fc*/ 	.word	0x00000000
        /*1100*/ 	.short	0x010a
        /*1102*/ 	.byte	0x3f
	.zero		1


	//   ....[49]....
        /*1104*/ 	.word	0x000204e0
        /*1108*/ 	.word	0x00000005
        /*110c*/ 	.word	0x00000000
        /*1110*/ 	.short	0x0101
        /*1112*/ 	.byte	0x3f
	.zero		1


	//   ....[50]....
        /*1114*/ 	.word	0x00029c30
        /*1118*/ 	.word	0x00000004
        /*111c*/ 	.word	0x00000000
        /*1120*/ 	.short	0x0101
        /*1122*/ 	.byte	0x3f
	.zero		1


	//   ....[51]....
        /*1124*/ 	.word	0x0002cbb0
        /*1128*/ 	.word	0x00000000
        /*112c*/ 	.word	0x00000000
        /*1130*/ 	.short	0x0101
        /*1132*/ 	.byte	0x3f
	.zero		1


	//   ....[52]....
        /*1134*/ 	.word	0x0002f770
        /*1138*/ 	.word	0x00000017
        /*113c*/ 	.word	0x00032420
        /*1140*/ 	.short	0x010a
        /*1142*/ 	.byte	0x3f
	.zero		1


	//   ....[53]....
        /*1144*/ 	.word	0x0002f820
        /*1148*/ 	.word	0x00000003
        /*114c*/ 	.word	0x000324a0
        /*1150*/ 	.short	0x010a
        /*1152*/ 	.byte	0x3f
	.zero		1


	//   ....[54]....
        /*1154*/ 	.word	0x0002fa50
        /*1158*/ 	.word	0x00000003
        /*115c*/ 	.word	0x000324c0
        /*1160*/ 	.short	0x010a
        /*1162*/ 	.byte	0x3f
	.zero		1


	//   ....[55]....
        /*1164*/ 	.word	0x00030080
        /*1168*/ 	.word	0x0000000a
        /*116c*/ 	.word	0x000324a0
        /*1170*/ 	.short	0x010a
        /*1172*/ 	.byte	0x3f
	.zero		1


	//   ....[56]....
        /*1174*/ 	.word	0x000302a0
        /*1178*/ 	.word	0x0000000a
        /*117c*/ 	.word	0x000324c0
        /*1180*/ 	.short	0x010a
        /*1182*/ 	.byte	0x3f
	.zero		1


	//   ....[57]....
        /*1184*/ 	.word	0x000316a0
        /*1188*/ 	.word	0x00000011
        /*118c*/ 	.word	0x00032440
        /*1190*/ 	.short	0x010a
        /*1192*/ 	.byte	0x3f
	.zero		1


	//   ....[58]....
        /*1194*/ 	.word	0x00031ce0
        /*1198*/ 	.word	0x00000011
        /*119c*/ 	.word	0x00032430
        /*11a0*/ 	.short	0x0107
        /*11a2*/ 	.byte	0x3f
	.zero		1


	//   ....[59]....
        /*11a4*/ 	.word	0x00031db0
        /*11a8*/ 	.word	0x00000011
        /*11ac*/ 	.word	0x00032430
        /*11b0*/ 	.short	0x0101
        /*11b2*/ 	.byte	0x3f
	.zero		1


	//   ....[60]....
        /*11b4*/ 	.word	0x00032960
        /*11b8*/ 	.word	0x00000017
        /*11bc*/ 	.word	0x00032400
        /*11c0*/ 	.short	0x0107
        /*11c2*/ 	.byte	0x3f
	.zero		1


	//   ....[61]....
        /*11c4*/ 	.word	0x000329f0
        /*11c8*/ 	.word	0x00000017
        /*11cc*/ 	.word	0x00032400
        /*11d0*/ 	.short	0x0101
        /*11d2*/ 	.byte	0x3f
	.zero		1


	//   ....[62]....
        /*11d4*/ 	.word	0x000334a0
        /*11d8*/ 	.word	0x00000017
        /*11dc*/ 	.word	0x00032410
        /*11e0*/ 	.short	0x0107
        /*11e2*/ 	.byte	0x3f
	.zero		1


	//   ....[63]....
        /*11e4*/ 	.word	0x000335a0
        /*11e8*/ 	.word	0x00000017
        /*11ec*/ 	.word	0x00032410
        /*11f0*/ 	.short	0x0101
        /*11f2*/ 	.byte	0x3f
	.zero		1


	//   ....[64]....
        /*11f4*/ 	.word	0x000335c0
        /*11f8*/ 	.word	0x00000017
        /*11fc*/ 	.word	0x00032420
        /*1200*/ 	.short	0x010a
        /*1202*/ 	.byte	0x3f
	.zero		1


	//   ....[65]....
        /*1204*/ 	.word	0x00033650
        /*1208*/ 	.word	0x00000011
        /*120c*/ 	.word	0x00032460
        /*1210*/ 	.short	0x010a
        /*1212*/ 	.byte	0x3f
	.zero		1


	//   ....[66]....
        /*1214*/ 	.word	0x00033df0
        /*1218*/ 	.word	0x00000011
        /*121c*/ 	.word	0x00032450
        /*1220*/ 	.short	0x0107
        /*1222*/ 	.byte	0x3f
	.zero		1


	//   ....[67]....
        /*1224*/ 	.word	0x00033ec0
        /*1228*/ 	.word	0x00000011
        /*122c*/ 	.word	0x00032450
        /*1230*/ 	.short	0x0101
        /*1232*/ 	.byte	0x3f
	.zero		1


	//   ....[68]....
        /*1234*/ 	.word	0x00034200
        /*1238*/ 	.word	0x00000004
        /*123c*/ 	.word	0x00032440
        /*1240*/ 	.short	0x010a
        /*1242*/ 	.byte	0x3f
	.zero		1


	//   ....[69]....
        /*1244*/ 	.word	0x000345e0
        /*1248*/ 	.word	0x00000004
        /*124c*/ 	.word	0x00032430
        /*1250*/ 	.short	0x0107
        /*1252*/ 	.byte	0x3f
	.zero		1


	//   ....[70]....
        /*1254*/ 	.word	0x000346a0
        /*1258*/ 	.word	0x00000004
        /*125c*/ 	.word	0x00032430
        /*1260*/ 	.short	0x0101
        /*1262*/ 	.byte	0x3f
	.zero		1


	//   ....[71]....
        /*1264*/ 	.word	0x000346d0
        /*1268*/ 	.word	0x00000004
        /*126c*/ 	.word	0x00032460
        /*1270*/ 	.short	0x010a
        /*1272*/ 	.byte	0x3f
	.zero		1


	//   ....[72]....
        /*1274*/ 	.word	0x00034bf0
        /*1278*/ 	.word	0x00000004
        /*127c*/ 	.word	0x00032450
        /*1280*/ 	.short	0x0107
        /*1282*/ 	.byte	0x3f
	.zero		1


	//   ....[73]....
        /*1284*/ 	.word	0x00034cb0
        /*1288*/ 	.word	0x00000004
        /*128c*/ 	.word	0x00032450
        /*1290*/ 	.short	0x0101
        /*1292*/ 	.byte	0x3f
	.zero		1


	//   ....[74]....
        /*1294*/ 	.word	0x00035b20
        /*1298*/ 	.word	0x00000005
        /*129c*/ 	.word	0x00032420
        /*12a0*/ 	.short	0x010a
        /*12a2*/ 	.byte	0x3f
	.zero		1


	//   ....[75]....
        /*12a4*/ 	.word	0x00035c90
        /*12a8*/ 	.word	0x00000003
        /*12ac*/ 	.word	0x00032440
        /*12b0*/ 	.short	0x010a
        /*12b2*/ 	.byte	0x3f
	.zero		1


	//   ....[76]....
        /*12b4*/ 	.word	0x00035d30
        /*12b8*/ 	.word	0x00000019
        /*12bc*/ 	.word	0x00032440
        /*12c0*/ 	.short	0x010a
        /*12c2*/ 	.byte	0x3f
	.zero		1


	//   ....[77]....
        /*12c4*/ 	.word	0x00035d70
        /*12c8*/ 	.word	0x00000003
        /*12cc*/ 	.word	0x00032460
        /*12d0*/ 	.short	0x010a
        /*12d2*/ 	.byte	0x3f
	.zero		1


	//   ....[78]....
        /*12d4*/ 	.word	0x00035db0
        /*12d8*/ 	.word	0x00000019
        /*12dc*/ 	.word	0x00032460
        /*12e0*/ 	.short	0x010a
        /*12e2*/ 	.byte	0x3f
	.zero		1


	//   ....[79]....
        /*12e4*/ 	.word	0x00035e10
        /*12e8*/ 	.word	0x00000047
        /*12ec*/ 	.word	0x00032490
        /*12f0*/ 	.short	0x010a
        /*12f2*/ 	.byte	0x3f
	.zero		1


	//   ....[80]....
        /*12f4*/ 	.word	0x000360a0
        /*12f8*/ 	.word	0x00000047
        /*12fc*/ 	.word	0x00032490
        /*1300*/ 	.short	0x010a
        /*1302*/ 	.byte	0x3f
	.zero		1


	//   ....[81]....
        /*1304*/ 	.word	0x00036340
        /*1308*/ 	.word	0x00000047
        /*130c*/ 	.word	0x00032490
        /*1310*/ 	.short	0x010a
        /*1312*/ 	.byte	0x3f
	.zero		1


	//   ....[82]....
        /*1314*/ 	.word	0x000365d0
        /*1318*/ 	.word	0x00000047
        /*131c*/ 	.word	0x000324b0
        /*1320*/ 	.short	0x010a
        /*1322*/ 	.byte	0x3f
	.zero		1


	//   ....[83]....
        /*1324*/ 	.word	0x00036a40
        /*1328*/ 	.word	0x00000094
        /*132c*/ 	.word	0x00032400
        /*1330*/ 	.short	0x010a
        /*1332*/ 	.byte	0x3f
	.zero		1


	//   ....[84]....
        /*1334*/ 	.word	0x00037030
        /*1338*/ 	.word	0x00000094
        /*133c*/ 	.word	0x00032400
        /*1340*/ 	.short	0x010a
        /*1342*/ 	.byte	0x3f
	.zero		1


	//   ....[85]....
        /*1344*/ 	.word	0x00037080
        /*1348*/ 	.word	0x00000002
        /*134c*/ 	.word	0x00000000
        /*1350*/ 	.short	0x010a
        /*1352*/ 	.byte	0x3f
	.zero		1


	//   ....[86]....
        /*1354*/ 	.word	0x000370d0
        /*1358*/ 	.word	0x0000000e
        /*135c*/ 	.word	0x00000000
        /*1360*/ 	.short	0x010a
        /*1362*/ 	.byte	0x3f
	.zero		1


	//   ....[87]....
        /*1364*/ 	.word	0x00037120
        /*1368*/ 	.word	0x0000000a
        /*136c*/ 	.word	0x00000000
        /*1370*/ 	.short	0x010a
        /*1372*/ 	.byte	0x3f
	.zero		1


	//   ....[88]....
        /*1374*/ 	.word	0x00037170
        /*1378*/ 	.word	0x00000008
        /*137c*/ 	.word	0x00000000
        /*1380*/ 	.short	0x010a
        /*1382*/ 	.byte	0x3f
	.zero		1


	//   ....[89]....
        /*1384*/ 	.word	0x000371c0
        /*1388*/ 	.word	0x00000008
        /*138c*/ 	.word	0x00000000
        /*1390*/ 	.short	0x010a
        /*1392*/ 	.byte	0x3f
	.zero		1


	//   ....[90]....
        /*1394*/ 	.word	0x00037210
        /*1398*/ 	.word	0x00000008
        /*139c*/ 	.word	0x00000000
        /*13a0*/ 	.short	0x010a
        /*13a2*/ 	.byte	0x3f
	.zero		1


	//   ....[91]....
        /*13a4*/ 	.word	0x000377e0
        /*13a8*/ 	.word	0x00000017
        /*13ac*/ 	.word	0x00032420
        /*13b0*/ 	.short	0x010a
        /*13b2*/ 	.byte	0x3f
	.zero		1


	//   ....[92]....
        /*13b4*/ 	.word	0x00037830
        /*13b8*/ 	.word	0x00000003
        /*13bc*/ 	.word	0x000324a0
        /*13c0*/ 	.short	0x010a
        /*13c2*/ 	.byte	0x3f
	.zero		1


	//   ....[93]....
        /*13c4*/ 	.word	0x00037880
        /*13c8*/ 	.word	0x00000003
        /*13cc*/ 	.word	0x000324c0
        /*13d0*/ 	.short	0x010a
        /*13d2*/ 	.byte	0x3f
	.zero		1


	//   ....[94]....
        /*13d4*/ 	.word	0x000378d0
        /*13d8*/ 	.word	0x0000000a
        /*13dc*/ 	.word	0x000324a0
        /*13e0*/ 	.short	0x010a
        /*13e2*/ 	.byte	0x3f
	.zero		1


	//   ....[95]....
        /*13e4*/ 	.word	0x00037920
        /*13e8*/ 	.word	0x0000000a
        /*13ec*/ 	.word	0x000324c0
        /*13f0*/ 	.short	0x010a
        /*13f2*/ 	.byte	0x3f
	.zero		1


	//   ....[96]....
        /*13f4*/ 	.word	0x00037a30
        /*13f8*/ 	.word	0x00000011
        /*13fc*/ 	.word	0x00032440
        /*1400*/ 	.short	0x010a
        /*1402*/ 	.byte	0x3f
	.zero		1


	//   ....[97]....
        /*1404*/ 	.word	0x00039ac0
        /*1408*/ 	.word	0x00000017
        /*140c*/ 	.word	0x00032420
        /*1410*/ 	.short	0x010a
        /*1412*/ 	.byte	0x3f
	.zero		1


	//   ....[98]....
        /*1414*/ 	.word	0x00039b10
        /*1418*/ 	.word	0x00000011
        /*141c*/ 	.word	0x00032460
        /*1420*/ 	.short	0x010a
        /*1422*/ 	.byte	0x3f
	.zero		1


	//   ....[99]....
        /*1424*/ 	.word	0x0003a460
        /*1428*/ 	.word	0x00000004
        /*142c*/ 	.word	0x00032440
        /*1430*/ 	.short	0x010a
        /*1432*/ 	.byte	0x3f
	.zero		1


	//   ....[100]....
        /*1434*/ 	.word	0x0003ab40
        /*1438*/ 	.word	0x00000004
        /*143c*/ 	.word	0x00032460
        /*1440*/ 	.short	0x010a
        /*1442*/ 	.byte	0x3f
	.zero		1


	//   ....[101]....
        /*1444*/ 	.word	0x0003bbe0
        /*1448*/ 	.word	0x00000005
        /*144c*/ 	.word	0x00032420
        /*1450*/ 	.short	0x010a
        /*1452*/ 	.byte	0x3f
	.zero		1


	//   ....[102]....
        /*1454*/ 	.word	0x0003bd80
        /*1458*/ 	.word	0x00000003
        /*145c*/ 	.word	0x00032440
        /*1460*/ 	.short	0x010a
        /*1462*/ 	.byte	0x3f
	.zero		1


	//   ....[103]....
        /*1464*/ 	.word	0x0003bdd0
        /*1468*/ 	.word	0x00000019
        /*146c*/ 	.word	0x00032440
        /*1470*/ 	.short	0x010a
        /*1472*/ 	.byte	0x3f
	.zero		1


	//   ....[104]....
        /*1474*/ 	.word	0x0003be20
        /*1478*/ 	.word	0x00000003
        /*147c*/ 	.word	0x00032460
        /*1480*/ 	.short	0x010a
        /*1482*/ 	.byte	0x3f
	.zero		1


	//   ....[105]....
        /*1484*/ 	.word	0x0003bfb0
        /*1488*/ 	.word	0x0000000a
        /*148c*/ 	.word	0x00000000
        /*1490*/ 	.short	0x010a
        /*1492*/ 	.byte	0x3f
	.zero		1


	//   ....[106]....
        /*1494*/ 	.word	0x0003c0b0
        /*1498*/ 	.word	0x00000008
        /*149c*/ 	.word	0x00000000
        /*14a0*/ 	.short	0x010a
        /*14a2*/ 	.byte	0x3f
	.zero		1


	//   ....[107]....
        /*14a4*/ 	.word	0x0003c4d0
        /*14a8*/ 	.word	0x00000004
        /*14ac*/ 	.word	0x00032410
        /*14b0*/ 	.short	0x010a
        /*14b2*/ 	.byte	0x3f
	.zero		1


	//   ....[108]....
        /*14b4*/ 	.word	0x0003c5f0
        /*14b8*/ 	.word	0x0000000a
        /*14bc*/ 	.word	0x00000000
        /*14c0*/ 	.short	0x010a
        /*14c2*/ 	.byte	0x3f
	.zero		1


	//   ....[109]....
        /*14c4*/ 	.word	0x0003c6f0
        /*14c8*/ 	.word	0x00000008
        /*14cc*/ 	.word	0x00000000
        /*14d0*/ 	.short	0x010a
        /*14d2*/ 	.byte	0x3f
	.zero		1


	//   ....[110]....
        /*14d4*/ 	.word	0x0003d4f0
        /*14d8*/ 	.word	0x00000005
        /*14dc*/ 	.word	0x00000000
        /*14e0*/ 	.short	0x0101
        /*14e2*/ 	.byte	0x3f
	.zero		1


	//   ....[111]....
        /*14e4*/ 	.word	0x000474e0
        /*14e8*/ 	.word	0x00000000
        /*14ec*/ 	.word	0x00000000
        /*14f0*/ 	.short	0x0101
        /*14f2*/ 	.byte	0x3f
	.zero		1


	//   ....[112]....
        /*14f4*/ 	.word	0x00047500
        /*14f8*/ 	.word	0x00000008
        /*14fc*/ 	.word	0x00000000
        /*1500*/ 	.short	0x010a
        /*1502*/ 	.byte	0x3f
	.zero		1


	//   ....[113]....
        /*1504*/ 	.word	0x00047550
        /*1508*/ 	.word	0x00000004
        /*150c*/ 	.word	0x00032410
        /*1510*/ 	.short	0x010a
        /*1512*/ 	.byte	0x3f
	.zero		1


	//   ....[114]....
        /*1514*/ 	.word	0x000475a0
        /*1518*/ 	.word	0x00000008
        /*151c*/ 	.word	0x00000000
        /*1520*/ 	.short	0x010a
        /*1522*/ 	.byte	0x3f
	.zero		1


	//----- nvinfo : EIATTR_NUM_MBARRIERS
	.align		4
.L_1448:
        /*1524*/ 	.byte	0x03, 0x38
        /*1526*/ 	.short	0x0017


	//----- nvinfo : EIATTR_EXIT_INSTR_OFFSETS
	.align		4
        /*1528*/ 	.byte	0x04, 0x1c
        /*152a*/ 	.short	(.L_1450 - .L_1449)


	//   ....[0]....
.L_1449:
        /*152c*/ 	.word	0x00035e00


	//----- nvinfo : EIATTR_MAX_THREADS
	.align		4
.L_1450:
        /*1530*/ 	.byte	0x04, 0x05
        /*1532*/ 	.short	(.L_1452 - .L_1451)
.L_1451:
        /*1534*/ 	.word	0x00000180
        /*1538*/ 	.word	0x00000001
        /*153c*/ 	.word	0x00000001


	//----- nvinfo : EIATTR_CRS_STACK_SIZE
	.align		4
.L_1452:
        /*1540*/ 	.byte	0x04, 0x1e
        /*1542*/ 	.short	(.L_1454 - .L_1453)
.L_1453:
        /*1544*/ 	.word	0x00000000


	//----- nvinfo : EIATTR_CBANK_PARAM_SIZE
	.align		4
.L_1454:
        /*1548*/ 	.byte	0x03, 0x19
        /*154a*/ 	.short	0x0bf0


	//----- nvinfo : EIATTR_PARAM_CBANK
	.align		4
        /*154c*/ 	.byte	0x04, 0x0a
        /*154e*/ 	.short	(.L_1456 - .L_1455)
	.align		4
.L_1455:
        /*1550*/ 	.word	index@(.nv.constant0._ZN7cutlass13device_kernelIN5flash11enable_sm90INS1_16FlashAttnFwdSm90INS1_25CollectiveMainloopFwdSm90ILi2EN4cute5tupleIJNS5_1CILi1EEES8_S8_EEENS6_IJNS7_ILi128EEENS7_ILi96EEENS7_ILi64EEEEEELi256ENS_6half_tEfNS_4arch4Sm90ELb0ELb1ELb0ELb1ELb1ELb1ELb1ELb1ELb0ELb1ELb0ELb0EEENS1_21CollectiveEpilogueFwdINS6_IJSA_NS7_ILi256EEESB_EEES9_SE_SG_Li256ELb1ELb1ELb0ELb0EEENS1_36VarlenDynamicPersistentTileSchedulerILi128ELi96ELi256ELi128ELb0ELb1ELb1ELb1ELb0ELb1EEEEEEEEEvNT_6ParamsE)
        /*1554*/ 	.short	0x0210
        /*1556*/ 	.short	0x0bf0


	//----- nvinfo : EIATTR_SW_WAR
	.align		4
.L_1456:
        /*1558*/ 	.byte	0x04, 0x36
        /*155a*/ 	.short	(.L_1458 - .L_1457)
.L_1457:
        /*155c*/ 	.word	0x00000008
.L_1458:


//--------------------- .nv.info._ZN7cutlass13device_kernelIN5flash11enable_sm90INS1_16FlashAttnFwdSm90INS1_25CollectiveMainloopFwdSm90ILi2EN4cute5tupleIJNS5_1CILi1EEES8_S8_EEENS6_IJNS7_ILi128EEENS7_ILi96EEENS7_ILi64EEEEEELi256ENS_6half_tEfNS_4arch4Sm90ELb1ELb0ELb0ELb0ELb1ELb0ELb0ELb1ELb0ELb1ELb0ELb0EEENS1_21CollectiveEpilogueFwdINS6_IJSA_NS7_ILi256EEESB_EEES9_SE_SG_Li256ELb0ELb1ELb0ELb0EEENS1_30DynamicPersistentTileSchedulerILi256ELi128ELb0ELb1ELb1EEEEEEEEEvNT_6ParamsE --------------------------
	.section	.nv.info._ZN7cutlass13device_kernelIN5flash11enable_sm90INS1_16FlashAttnFwdSm90INS1_25CollectiveMainloopFwdSm90ILi2EN4cute5tupleIJNS5_1CILi1EEES8_S8_EEENS6_IJNS7_ILi128EEENS7_ILi96EEENS7_ILi64EEEEEELi256ENS_6half_tEfNS_4arch4Sm90ELb1ELb0ELb0ELb0ELb1ELb0ELb0ELb1ELb0ELb1ELb0ELb0EEENS1_21CollectiveEpilogueFwdINS6_IJSA_NS7_ILi256EEESB_EEES9_SE_SG_Li256ELb0ELb1ELb0ELb0EEENS1_30DynamicPersistentTileSchedulerILi256ELi128ELb0ELb1ELb1EEEEEEEEEvNT_6ParamsE,"",@"SHT_CUDA_INFO"
	.sectionflags	@""
	.align	4


	//----- nvinfo : EIATTR_CUDA_API_VERSION
	.align		4
        /*0000*/ 	.byte	0x04, 0x37
        /*0002*/ 	.short	(.L_1460 - .L_1459)
.L_1459:
        /*0004*/ 	.word	0x00000082


	//----- nvinfo : EIATTR_KPARAM_INFO
	.align		4
.L_1460:
        /*0008*/ 	.byte	0x04, 0x17
        /*000a*/ 	.short	(.L_1462 - .L_1461)
.L_1461:
        /*000c*/ 	.word	0x00000000
        /*0010*/ 	.short	0x0000
        /*0012*/ 	.short	0x0070
        /*0014*/ 	.byte	0x00, 0xf0, 0x01, 0x2a


	//----- nvinfo : EIATTR_SPARSE_MMA_MASK
	.align		4
.L_1462:
        /*0018*/ 	.byte	0x03, 0x50
        /*001a*/ 	.short	0x0000


	//----- nvinfo : EIATTR_MAXREG_COUNT
	.align		4
        /*001c*/ 	.byte	0x03, 0x1b
        /*001e*/ 	.short	0x00a8


	//----- nvinfo : EIATTR_NUM_BARRIERS
	.align		4
        /*0020*/ 	.byte	0x02, 0x4c
        /*0022*/ 	.byte	0x10
	.zero		1


	//----- nvinfo : EIATTR_EXTERNS
	.align		4
        /*0024*/ 	.byte	0x04, 0x0f
        /*0026*/ 	.short	(.L_1464 - .L_1463)


	//   ....[0]....
	.align		4
.L_1463:
        /*0028*/ 	.word	index@(__assertfail)


	//----- nvinfo : EIATTR_ANNOTATIONS
	.align		4
.L_1464:
        /*002c*/ 	.byte	0x04, 0x55
        /*002e*/ 	.short	(.L_1466 - .L_1465)


	//   ....[0]....
.L_1465:
        /*0030*/ 	.word	0x00000001
        /*0034*/ 	.byte	0x60, 0xac, 0x00, 0x00, 0x01, 0x00, 0x00, 0x00, 0x50, 0xb0, 0x00, 0x00, 0x01, 0x00, 0x00, 0x00
        /*0044*/ 	.byte	0x90, 0xb0, 0x00, 0x00, 0x01, 0x00, 0x00, 0x00, 0xf0, 0xcc, 0x00, 0x00, 0x01, 0x00, 0x00, 0x00
        /*0054*/ 	.byte	0x10, 0xcd, 0x00, 0x00, 0x01, 0x00, 0x00, 0x00, 0xb0, 0xcf, 0x00, 0x00, 0x01, 0x00, 0x00, 0x00
        /*0064*/ 	.byte	0xf0, 0xe6, 0x00, 0x00, 0x01, 0x00, 0x00, 0x00, 0xf0, 0xfe, 0x00, 0x00


	//----- nvinfo : EIATTR_MERCURY_ISA_VERSION
	.align		4
.L_1466:
        /*0070*/ 	.byte	0x03, 0x5f
        /*0072*/ 	.short	0x0101


	//----- nvinfo : EIATTR_INT_WARP_WIDE_INSTR_OFFSETS
	.align		4
        /*0074*/ 	.byte	0x04, 0x31
        /*0076*/ 	.short	(.L_1468 - .L_1467)


	//   ....[0]....
.L_1467:
        /*0078*/ 	.word	0x000000c0


	//   ....[1]....
        /*007c*/ 	.word	0x000000d0


	//   ....[2]....
        /*0080*/ 	.word	0x00000170


	//   ....[3]....
        /*0084*/ 	.word	0x0000b5f0


	//   ....[4]....
        /*0088*/ 	.word	0x0000b680


	//   ....[5]....
        /*008c*/ 	.word	0x0000e480


	//   ....[6]....
        /*0090*/ 	.word	0x0000e510


	//----- nvinfo : EIATTR_COOP_GROUP_MASK_REGIDS
	.align		4
.L_1468:
        /*0094*/ 	.byte	0x04, 0x29
        /*0096*/ 	.short	(.L_1470 - .L_1469)


	//   ....[0]....
.L_1469:
        /*0098*/ 	.word	0xffffffff


	//   ....[1]....
        /*009c*/ 	.word	0xffffffff


	//   ....[2]....
        /*00a0*/ 	.word	0xffffffff


	//   ....[3]....
        /*00a4*/ 	.word	0xffffffff


	//   ....[4]....
        /*00a8*/ 	.word	0xffffffff


	//   ....[5]....
        /*00ac*/ 	.word	0xffffffff


	//   ....[6]....
        /*00b0*/ 	.word	0xffffffff


	//   ....[7]....
        /*00b4*/ 	.word	0xffffffff


	//   ....[8]....
        /*00b8*/ 	.word	0xffffffff


	//   ....[9]....
        /*00bc*/ 	.word	0xffffffff


	//   ....[10]....
        /*00c0*/ 	.word	0xffffffff


	//   ....[11]....
        /*00c4*/ 	.word	0xffffffff


	//   ....[12]....
        /*00c8*/ 	.word	0xffffffff


	//   ....[13]....
        /*00cc*/ 	.word	0xffffffff


	//   ....[14]....
        /*00d0*/ 	.word	0xffffffff


	//   ....[15]....
        /*00d4*/ 	.word	0xffffffff


	//   ....[16]....
        /*00d8*/ 	.word	0xffffffff


	//   ....[17]....
        /*00dc*/ 	.word	0xffffffff


	//   ....[18]....
        /*00e0*/ 	.word	0xffffffff


	//   ....[19]....
        /*00e4*/ 	.word	0xffffffff


	//   ....[20]....
        /*00e8*/ 	.word	0xffffffff


	//   ....[21]....
        /*00ec*/ 	.word	0xffffffff


	//   ....[22]....
        /*00f0*/ 	.word	0xffffffff


	//   ....[23]....
        /*00f4*/ 	.word	0xffffffff


	//   ....[24]....
        /*00f8*/ 	.word	0xffffffff


	//   ....[25]....
        /*00fc*/ 	.word	0xffffffff


	//   ....[26]....
        /*0100*/ 	.word	0xffffffff


	//   ....[27]....
        /*0104*/ 	.word	0xffffffff


	//   ....[28]....
        /*0108*/ 	.word	0xffffffff


	//   ....[29]....
        /*010c*/ 	.word	0xffffffff


	//   ....[30]....
        /*0110*/ 	.word	0xffffffff


	//   ....[31]....
        /*0114*/ 	.word	0xffffffff


	//   ....[32]....
        /*0118*/ 	.word	0xffffffff


	//   ....[33]....
        /*011c*/ 	.word	0xffffffff


	//   ....[34]....
        /*0120*/ 	.word	0xffffffff


	//   ....[35]....
        /*0124*/ 	.word	0xffffffff


	//   ....[36]....
        /*0128*/ 	.word	0xffffffff


	//   ....[37]....
        /*012c*/ 	.word	0xffffffff


	//   ....[38]....
        /*0130*/ 	.word	0xffffffff


	//   ....[39]....
        /*0134*/ 	.word	0xffffffff


	//   ....[40]....
        /*0138*/ 	.word	0xffffffff


	//   ....[41]....
        /*013c*/ 	.word	0xffffffff


	//   ....[42]....
        /*0140*/ 	.word	0xffffffff


	//   ....[43]....
        /*0144*/ 	.word	0xffffffff


	//   ....[44]....
        /*0148*/ 	.word	0xffffffff


	//   ....[45]....
        /*014c*/ 	.word	0xffffffff


	//   ....[46]....
        /*0150*/ 	.word	0xffffffff


	//   ....[47]....
        /*0154*/ 	.word	0xffffffff


	//   ....[48]....
        /*0158*/ 	.word	0xffffffff


	//   ....[49]....
        /*015c*/ 	.word	0xffffffff


	//   ....[50]....
        /*0160*/ 	.word	0xffffffff


	//   ....[51]....
        /*0164*/ 	.word	0xffffffff


	//   ....[52]....
        /*0168*/ 	.word	0xffffffff


	//   ....[53]....
        /*016c*/ 	.word	0xffffffff


	//   ....[54]....
        /*0170*/ 	.word	0xffffffff


	//   ....[55]....
        /*0174*/ 	.word	0xffffffff


	//   ....[56]....
        /*0178*/ 	.word	0xffffffff


	//   ....[57]....
        /*017c*/ 	.word	0xffffffff


	//   ....[58]....
        /*0180*/ 	.word	0xffffffff


	//   ....[59]....
        /*0184*/ 	.word	0xffffffff


	//   ....[60]....
        /*0188*/ 	.word	0xffffffff


	//   ....[61]....
        /*018c*/ 	.word	0xffffffff


	//   ....[62]....
        /*0190*/ 	.word	0xffffffff


	//   ....[63]....
        /*0194*/ 	.word	0xffffffff


	//   ....[64]....
        /*0198*/ 	.word	0xffffffff


	//   ....[65]....
        /*019c*/ 	.word	0xffffffff


	//   ....[66]....
        /*01a0*/ 	.word	0xffffffff


	//   ....[67]....
        /*01a4*/ 	.word	0xffffffff


	//   ....[68]....
        /*01a8*/ 	.word	0xffffffff


	//   ....[69]....
        /*01ac*/ 	.word	0xffffffff


	//   ....[70]....
        /*01b0*/ 	.word	0xffffffff


	//   ....[71]....
        /*01b4*/ 	.word	0xffffffff


	//   ....[72]....
        /*01b8*/ 	.word	0xffffffff


	//   ....[73]....
        /*01bc*/ 	.word	0xffffffff


	//   ....[74]....
        /*01c0*/ 	.word	0xffffffff


	//   ....[75]....
        /*01c4*/ 	.word	0xffffffff


	//   ....[76]....
        /*01c8*/ 	.word	0xffffffff


	//   ....[77]....
        /*01cc*/ 	.word	0xffffffff


	//   ....[78]....
        /*01d0*/ 	.word	0xffffffff


	//   ....[79]....
        /*01d4*/ 	.word	0xffffffff


	//   ....[80]....
        /*01d8*/ 	.word	0xffffffff


	//   ....[81]....
        /*01dc*/ 	.word	0xffffffff


	//   ....[82]....
        /*01e0*/ 	.word	0xffffffff


	//   ....[83]....
        /*01e4*/ 	.word	0xffffffff


	//   ....[84]....
        /*01e8*/ 	.word	0xffffffff


	//   ....[85]....
        /*01ec*/ 	.word	0xffffffff


	//   ....[86]....
        /*01f0*/ 	.word	0xffffffff


	//   ....[87]....
        /*01f4*/ 	.word	0xffffffff


	//   ....[88]....
        /*01f8*/ 	.word	0xffffffff


	//   ....[89]....
        /*01fc*/ 	.word	0xffffffff


	//   ....[90]....
        /*0200*/ 	.word	0xffffffff


	//   ....[91]....
        /*0204*/ 	.word	0xffffffff


	//   ....[92]....
        /*0208*/ 	.word	0xffffffff


	//   ....[93]....
        /*020c*/ 	.word	0xffffffff


	//   ....[94]....
        /*0210*/ 	.word	0xffffffff


	//   ....[95]....
        /*0214*/ 	.word	0xffffffff


	//   ....[96]....
        /*0218*/ 	.word	0xffffffff


	//   ....[97]....
        /*021c*/ 	.word	0xffffffff


	//   ....[98]....
        /*0220*/ 	.word	0xffffffff


	//   ....[99]....
        /*0224*/ 	.word	0xffffffff


	//   ....[100]....
        /*0228*/ 	.word	0xffffffff


	//   ....[101]....
        /*022c*/ 	.word	0xffffffff


	//   ....[102]....
        /*0230*/ 	.word	0xffffffff


	//   ....[103]....
        /*0234*/ 	.word	0xffffffff


	//   ....[104]....
        /*0238*/ 	.word	0xffffffff


	//   ....[105]....
        /*023c*/ 	.word	0xffffffff


	//   ....[106]....
        /*0240*/ 	.word	0xffffffff


	//   ....[107]....
        /*0244*/ 	.word	0xffffffff


	//   ....[108]....
        /*0248*/ 	.word	0xffffffff


	//   ....[109]....
        /*024c*/ 	.word	0xffffffff


	//   ....[110]....
        /*0250*/ 	.word	0xffffffff


	//   ....[111]....
        /*0254*/ 	.word	0xffffffff


	//   ....[112]....
        /*0258*/ 	.word	0xffffffff


	//   ....[113]....
        /*025c*/ 	.word	0xffffffff


	//   ....[114]....
        /*0260*/ 	.word	0x0500000f


	//   ....[115]....
        /*0264*/ 	.word	0x0500000f


	//   ....[116]....
        /*0268*/ 	.word	0x0500000f


	//   ....[117]....
        /*026c*/ 	.word	0x0500000f


	//   ....[118]....
        /*0270*/ 	.word	0x0500000f


	//   ....[119]....
        /*0274*/ 	.word	0x0500000f


	//   ....[120]....
        /*0278*/ 	.word	0x0500000f


	//   ....[121]....
        /*027c*/ 	.word	0x0500000f


	//   ....[122]....
        /*0280*/ 	.word	0x0500000f


	//   ....[123]....
        /*0284*/ 	.word	0x0500000f


	//   ....[124]....
        /*0288*/ 	.word	0x0500000f


	//   ....[125]....
        /*028c*/ 	.word	0x0500000f


	//   ....[126]....
        /*0290*/ 	.word	0x0500000f


	//   ....[127]....
        /*0294*/ 	.word	0x0500000f


	//   ....[128]....
        /*0298*/ 	.word	0x0500000f


	//   ....[129]....
        /*029c*/ 	.word	0x0500000f


	//   ....[130]....
        /*02a0*/ 	.word	0x0500000f


	//   ....[131]....
        /*02a4*/ 	.word	0x0500000f


	//   ....[132]....
        /*02a8*/ 	.word	0x0500000f


	//   ....[133]....
        /*02ac*/ 	.word	0x0500000f


	//   ....[134]....
        /*02b0*/ 	.word	0x0500000f


	//   ....[135]....
        /*02b4*/ 	.word	0x0500000f


	//   ....[136]....
        /*02b8*/ 	.word	0x0500000f


	//   ....[137]....
        /*02bc*/ 	.word	0x0500000f


	//   ....[138]....
        /*02c0*/ 	.word	0x0500000f


	//   ....[139]....
        /*02c4*/ 	.word	0x0500000f


	//   ....[140]....
        /*02c8*/ 	.word	0x0500000f


	//   ....[141]....
        /*02cc*/ 	.word	0x0500000f


	//   ....[142]....
        /*02d0*/ 	.word	0x0500000f


	//   ....[143]....
        /*02d4*/ 	.word	0x0500000f


	//   ....[144]....
        /*02d8*/ 	.word	0x0500000f


	//   ....[145]....
        /*02dc*/ 	.word	0x0500000f


	//   ....[146]....
        /*02e0*/ 	.word	0x0500000f


	//   ....[147]....
        /*02e4*/ 	.word	0x0500000f


	//   ....[148]....
        /*02e8*/ 	.word	0x0500000f


	//   ....[149]....
        /*02ec*/ 	.word	0x0500000f


	//   ....[150]....
        /*02f0*/ 	.word	0x0500000f


	//   ....[151]....
        /*02f4*/ 	.word	0x0500000f


	//   ....[152]....
        /*02f8*/ 	.word	0x0500000f


	//   ....[153]....
        /*02fc*/ 	.word	0x0500000f


	//   ....[154]....
        /*0300*/ 	.word	0x0500000f


	//   ....[155]....
        /*0304*/ 	.word	0x0500000f


	//   ....[156]....
        /*0308*/ 	.word	0x0500000f


	//   ....[157]....
        /*030c*/ 	.word	0x0500000f


	//   ....[158]....
        /*0310*/ 	.word	0x0500000f


	//   ....[159]....
        /*0314*/ 	.word	0x0500000f


	//   ....[160]....
        /*0318*/ 	.word	0x0500000f


	//   ....[161]....
        /*031c*/ 	.word	0x0500000f


	//   ....[162]....
        /*0320*/ 	.word	0x0500000f


	//   ....[163]....
        /*0324*/ 	.word	0x0500000f


	//   ....[164]....
        /*0328*/ 	.word	0x0500000f


	//   ....[165]....
        /*032c*/ 	.word	0x0500000f


	//   ....[166]....
        /*0330*/ 	.word	0x0500000f


	//   ....[167]....
        /*0334*/ 	.word	0x0500000f


	//   ....[168]....
        /*0338*/ 	.word	0x0500000f


	//   ....[169]....
        /*033c*/ 	.word	0x0500000f


	//   ....[170]....
        /*0340*/ 	.word	0x0500000f


	//   ....[171]....
        /*0344*/ 	.word	0x0500000f


	//   ....[172]....
        /*0348*/ 	.word	0x0500000f


	//   ....[173]....
        /*034c*/ 	.word	0x0500000f


	//   ....[174]....
        /*0350*/ 	.word	0x0500000f


	//   ....[175]....
        /*0354*/ 	.word	0x0500000f


	//   ....[176]....
        /*0358*/ 	.word	0x0500000f


	//   ....[177]....
        /*035c*/ 	.word	0x0500000f


	//   ....[178]....
        /*0360*/ 	.word	0x0500000f


	//   ....[179]....
        /*0364*/ 	.word	0x0500000f


	//   ....[180]....
        /*0368*/ 	.word	0x0500000f


	//----- nvinfo : EIATTR_COOP_GROUP_INSTR_OFFSETS
	.align		4
.L_1470:
        /*036c*/ 	.byte	0x04, 0x28
        /*036e*/ 	.short	(.L_1472 - .L_1471)


	//   ....[0]....
.L_1471:
        /*0370*/ 	.word	0x00000080


	//   ....[1]....
        /*0374*/ 	.word	0x00000090


	//   ....[2]....
        /*0378*/ 	.word	0x000002d0


	//   ....[3]....
        /*037c*/ 	.word	0x00000430


	//   ....[4]....
        /*0380*/ 	.word	0x00000550


	//   ....[5]....
        /*0384*/ 	.word	0x000006b0


	//   ....[6]....
        /*0388*/ 	.word	0x00001610


	//   ....[7]....
        /*038c*/ 	.word	0x00001cd0


	//   ....[8]....
        /*0390*/ 	.word	0x00001cf0


	//   ....[9]....
        /*0394*/ 	.word	0x00002210


	//   ....[10]....
        /*0398*/ 	.word	0x00002310


	//   ....[11]....
        /*039c*/ 	.word	0x00002940


	//   ....[12]....
        /*03a0*/ 	.word	0x000029b0


	//   ....[13]....
        /*03a4*/ 	.word	0x00003a00


	//   ....[14]....
        /*03a8*/ 	.word	0x00003ee0


	//   ....[15]....
        /*03ac*/ 	.word	0x00003f00


	//   ....[16]....
        /*03b0*/ 	.word	0x00003f80


	//   ....[17]....
        /*03b4*/ 	.word	0x00004560


	//   ....[18]....
        /*03b8*/ 	.word	0x00004620


	//   ....[19]....
        /*03bc*/ 	.word	0x00005ff0


	//   ....[20]....
        /*03c0*/ 	.word	0x00006020


	//   ....[21]....
        /*03c4*/ 	.word	0x00006480


	//   ....[22]....
        /*03c8*/ 	.word	0x00006650


	//   ....[23]....
        /*03cc*/ 	.word	0x00007860


	//   ....[24]....
        /*03d0*/ 	.word	0x000078e0


	//   ....[25]....
        /*03d4*/ 	.word	0x00007950


	//   ....[26]....
        /*03d8*/ 	.word	0x00007980


	//   ....[27]....
        /*03dc*/ 	.word	0x00009380


	//   ....[28]....
        /*03e0*/ 	.word	0x000093b0


	//   ....[29]....
        /*03e4*/ 	.word	0x00009420


	//   ....[30]....
        /*03e8*/ 	.word	0x00009450


	//   ....[31]....
        /*03ec*/ 	.word	0x00009aa0


	//   ....[32]....
        /*03f0*/ 	.word	0x00009ad0


	//   ....[33]....
        /*03f4*/ 	.word	0x00009c20


	//   ....[34]....
        /*03f8*/ 	.word	0x00009c40


	//   ....[35]....
        /*03fc*/ 	.word	0x00009d80


	//   ....[36]....
        /*0400*/ 	.word	0x00009da0


	//   ....[37]....
        /*0404*/ 	.word	0x00009ef0


	//   ....[38]....
        /*0408*/ 	.word	0x00009f10


	//   ....[39]....
        /*040c*/ 	.word	0x0000a610


	//   ....[40]....
        /*0410*/ 	.word	0x0000a640


	//   ....[41]....
        /*0414*/ 	.word	0x0000a790


	//   ....[42]....
        /*0418*/ 	.word	0x0000a7b0


	//   ....[43]....
        /*041c*/ 	.word	0x0000a8f0


	//   ....[44]....
        /*0420*/ 	.word	0x0000a910


	//   ....[45]....
        /*0424*/ 	.word	0x0000aa60


	//   ....[46]....
        /*0428*/ 	.word	0x0000aa80


	//   ....[47]....
        /*042c*/ 	.word	0x0000ac90


	//   ....[48]....
        /*0430*/ 	.word	0x0000c040


	//   ....[49]....
        /*0434*/ 	.word	0x0000c060


	//   ....[50]....
        /*0438*/ 	.word	0x0000c070


	//   ....[51]....
        /*043c*/ 	.word	0x0000c0b0


	//   ....[52]....
        /*0440*/ 	.word	0x0000c100


	//   ....[53]....
        /*0444*/ 	.word	0x0000c120


	//   ....[54]....
        /*0448*/ 	.word	0x0000c170


	//   ....[55]....
        /*044c*/ 	.word	0x0000c190


	//   ....[56]....
        /*0450*/ 	.word	0x0000c1e0


	//   ....[57]....
        /*0454*/ 	.word	0x0000c200


	//   ....[58]....
        /*0458*/ 	.word	0x0000c230


	//   ....[59]....
        /*045c*/ 	.word	0x0000c260


	//   ....[60]....
        /*0460*/ 	.word	0x0000c8a0


	//   ....[61]....
        /*0464*/ 	.word	0x0000c8c0


	//   ....[62]....
        /*0468*/ 	.word	0x0000c8e0


	//   ....[63]....
        /*046c*/ 	.word	0x0000c940


	//   ....[64]....
        /*0470*/ 	.word	0x0000c990


	//   ....[65]....
        /*0474*/ 	.word	0x0000c9b0


	//   ....[66]....
        /*0478*/ 	.word	0x0000ca00


	//   ....[67]....
        /*047c*/ 	.word	0x0000ca20


	//   ....[68]....
        /*0480*/ 	.word	0x0000ca70


	//   ....[69]....
        /*0484*/ 	.word	0x0000ca90


	//   ....[70]....
        /*0488*/ 	.word	0x0000cae0


	//   ....[71]....
        /*048c*/ 	.word	0x0000cb00


	//   ....[72]....
        /*0490*/ 	.word	0x0000cb50


	//   ....[73]....
        /*0494*/ 	.word	0x0000cb70


	//   ....[74]....
        /*0498*/ 	.word	0x0000cba0


	//   ....[75]....
        /*049c*/ 	.word	0x0000cbc0


	//   ....[76]....
        /*04a0*/ 	.word	0x0000cff0


	//   ....[77]....
        /*04a4*/ 	.word	0x0000d040


	//   ....[78]....
        /*04a8*/ 	.word	0x0000d060


	//   ....[79]....
        /*04ac*/ 	.word	0x0000d130


	//   ....[80]....
        /*04b0*/ 	.word	0x0000d140


	//   ....[81]....
        /*04b4*/ 	.word	0x0000d170


	//   ....[82]....
        /*04b8*/ 	.word	0x0000d200


	//   ....[83]....
        /*04bc*/ 	.word	0x0000d2a0


	//   ....[84]....
        /*04c0*/ 	.word	0x0000d2c0


	//   ....[85]....
        /*04c4*/ 	.word	0x0000d360


	//   ....[86]....
        /*04c8*/ 	.word	0x0000d380


	//   ....[87]....
        /*04cc*/ 	.word	0x0000d390


	//   ....[88]....
        /*04d0*/ 	.word	0x0000dab0


	//   ....[89]....
        /*04d4*/ 	.word	0x0000dad0


	//   ....[90]....
        /*04d8*/ 	.word	0x0000dae0


	//   ....[91]....
        /*04dc*/ 	.word	0x0000daf0


	//   ....[92]....
        /*04e0*/ 	.word	0x0000db10


	//   ....[93]....
        /*04e4*/ 	.word	0x0000db70


	//   ....[94]....
        /*04e8*/ 	.word	0x0000db90


	//   ....[95]....
        /*04ec*/ 	.word	0x0000dba0


	//   ....[96]....
        /*04f0*/ 	.word	0x0000dbe0


	//   ....[97]....
        /*04f4*/ 	.word	0x0000dc10


	//   ....[98]....
        /*04f8*/ 	.word	0x0000dc20


	//   ....[99]....
        /*04fc*/ 	.word	0x0000dc40


	//   ....[100]....
        /*0500*/ 	.word	0x0000dfa0


	//   ....[101]....
        /*0504*/ 	.word	0x0000dfc0


	//   ....[102]....
        /*0508*/ 	.word	0x0000dfd0


	//   ....[103]....
        /*050c*/ 	.word	0x0000dfe0


	//   ....[104]....
        /*0510*/ 	.word	0x0000dff0


	//   ....[105]....
        /*0514*/ 	.word	0x0000e010


	//   ....[106]....
        /*0518*/ 	.word	0x0000e080


	//   ....[107]....
        /*051c*/ 	.word	0x0000e0a0


	//   ....[108]....
        /*0520*/ 	.word	0x0000e100


	//   ....[109]....
        /*0524*/ 	.word	0x0000e110


	//   ....[110]....
        /*0528*/ 	.word	0x0000e180


	//   ....[111]....
        /*052c*/ 	.word	0x0000e1f0


	//   ....[112]....
        /*0530*/ 	.word	0x0000e630


	//   ....[113]....
        /*0534*/ 	.word	0x0000e810


	//   ....[114]....
        /*0538*/ 	.word	0x0000edb0


	//   ....[115]....
        /*053c*/ 	.word	0x0000ee90


	//   ....[116]....
        /*0540*/ 	.word	0x0000ef30


	//   ....[117]....
        /*0544*/ 	.word	0x0000efb0


	//   ....[118]....
        /*0548*/ 	.word	0x0000f060


	//   ....[119]....
        /*054c*/ 	.word	0x0000f0c0


	//   ....[120]....
        /*0550*/ 	.word	0x0000f180


	//   ....[121]....
        /*0554*/ 	.word	0x0000f1e0


	//   ....[122]....
        /*0558*/ 	.word	0x0000f2a0


	//   ....[123]....
        /*055c*/ 	.word	0x0000f300


	//   ....[124]....
        /*0560*/ 	.word	0x0000f3c0


	//   ....[125]....
        /*0564*/ 	.word	0x0000f420


	//   ....[126]....
        /*0568*/ 	.word	0x0000f4c0


	//   ....[127]....
        /*056c*/ 	.word	0x0000f550


	//   ....[128]....
        /*0570*/ 	.word	0x0000f5d0


	//   ....[129]....
        /*0574*/ 	.word	0x0000f650


	//   ....[130]....
        /*0578*/ 	.word	0x0000f6f0


	//   ....[131]....
        /*057c*/ 	.word	0x0000f750


	//   ....[132]....
        /*0580*/ 	.word	0x0000f810


	//   ....[133]....
        /*0584*/ 	.word	0x0000f870


	//   ....[134]....
        /*0588*/ 	.word	0x0000f930


	//   ....[135]....
        /*058c*/ 	.word	0x0000f990


	//   ....[136]....
        /*0590*/ 	.word	0x0000fa50


	//   ....[137]....
        /*0594*/ 	.word	0x0000fab0


	//   ....[138]....
        /*0598*/ 	.word	0x0000fb70


	//   ....[139]....
        /*059c*/ 	.word	0x0000fbd0


	//   ....[140]....
        /*05a0*/ 	.word	0x0000fc90


	//   ....[141]....
        /*05a4*/ 	.word	0x0000fcf0


	//   ....[142]....
        /*05a8*/ 	.word	0x0000fd90


	//   ....[143]....
        /*05ac*/ 	.word	0x0000fec0


	//   ....[144]....
        /*05b0*/ 	.word	0x0000ff90


	//   ....[145]....
        /*05b4*/ 	.word	0x00010020


	//   ....[146]....
        /*05b8*/ 	.word	0x00010150


	//   ....[147]....
        /*05bc*/ 	.word	0x000101b0


	//   ....[148]....
        /*05c0*/ 	.word	0x000102c0


	//   ....[149]....
        /*05c4*/ 	.word	0x00010320


	//   ....[150]....
        /*05c8*/ 	.word	0x00010430


	//   ....[151]....
        /*05cc*/ 	.word	0x00010490


	//   ....[152]....
        /*05d0*/ 	.word	0x000105a0


	//   ....[153]....
        /*05d4*/ 	.word	0x00010600


	//   ....[154]....
        /*05d8*/ 	.word	0x000106c0


	//   ....[155]....
        /*05dc*/ 	.word	0x00010820


	//   ....[156]....
        /*05e0*/ 	.word	0x000108c0


	//   ....[157]....
        /*05e4*/ 	.word	0x00010920


	//   ....[158]....
        /*05e8*/ 	.word	0x000109c0


	//   ....[159]....
        /*05ec*/ 	.word	0x00010a20


	//   ....[160]....
        /*05f0*/ 	.word	0x00010ad0


	//   ....[161]....
        /*05f4*/ 	.word	0x00010b30


	//   ....[162]....
        /*05f8*/ 	.word	0x00010bd0


	//   ....[163]....
        /*05fc*/ 	.word	0x00010c30


	//   ....[164]....
        /*0600*/ 	.word	0x00010cd0


	//   ....[165]....
        /*0604*/ 	.word	0x00010d30


	//   ....[166]....
        /*0608*/ 	.word	0x00010dd0


	//   ....[167]....
        /*060c*/ 	.word	0x00010eb0


	//   ....[168]....
        /*0610*/ 	.word	0x00010f50


	//   ....[169]....
        /*0614*/ 	.word	0x00010fb0


	//   ....[170]....
        /*0618*/ 	.word	0x00011080


	//   ....[171]....
        /*061c*/ 	.word	0x000110e0


	//   ....[172]....
        /*0620*/ 	.word	0x000111b0


	//   ....[173]....
        /*0624*/ 	.word	0x00011210


	//   ....[174]....
        /*0628*/ 	.word	0x000112e0


	//   ....[175]....
        /*062c*/ 	.word	0x00011340


	//   ....[176]....
        /*0630*/ 	.word	0x00011410


	//   ....[177]....
        /*0634*/ 	.word	0x00011470


	//   ....[178]....
        /*0638*/ 	.word	0x00011540


	//   ....[179]....
        /*063c*/ 	.word	0x000115d0


	//   ....[180]....
        /*0640*/ 	.word	0x000116f0


	//----- nvinfo : EIATTR_REG_RECONFIG
	.align		4
.L_1472:
        /*0644*/ 	.byte	0x01, 0x54
	.zero		2


	//----- nvinfo : EIATTR_SYSCALL_OFFSETS
	.align		4
        /*0648*/ 	.byte	0x04, 0x46
        /*064a*/ 	.short	(.L_1474 - .L_1473)


	//   ....[0]....
.L_1473:
        /*064c*/ 	.word	0x000017f0


	//   ....[1]....
        /*0650*/ 	.word	0x0000b7e0


	//   ....[2]....
        /*0654*/ 	.word	0x0000b930


	//   ....[3]....
        /*0658*/ 	.word	0x0000ba20


	//   ....[4]....
        /*065c*/ 	.word	0x0000c540


	//----- nvinfo : EIATTR_MBARRIER_INSTR_OFFSETS
	.align		4
.L_1474:
        /*0660*/ 	.byte	0x04, 0x39
        /*0662*/ 	.short	(.L_1476 - .L_1475)


	//   ....[0]....
.L_1475:
        /*0664*/ 	.word	0x00000180
        /*0668*/ 	.word	0x000000ff
        /*066c*/ 	.word	0x00022800
        /*0670*/ 	.short	0x0100
        /*0672*/ 	.byte	0x08
	.zero		1


	//   ....[1]....
        /*0674*/ 	.word	0x00000190
        /*0678*/ 	.word	0x000000ff
        /*067c*/ 	.word	0x00022820
        /*0680*/ 	.short	0x0100
        /*0682*/ 	.byte	0x08
	.zero		1


	//   ....[2]....
        /*0684*/ 	.word	0x00000280
        /*0688*/ 	.word	0x000000ff
        /*068c*/ 	.word	0x00022830
        /*0690*/ 	.short	0x0100
        /*0692*/ 	.byte	0x08
	.zero		1


	//   ....[3]....
        /*0694*/ 	.word	0x00000290
        /*0698*/ 	.word	0x000000ff
        /*069c*/ 	.word	0x00022840
        /*06a0*/ 	.short	0x0100
        /*06a2*/ 	.byte	0x08
	.zero		1


	//   ....[4]....
        /*06a4*/ 	.word	0x000002a0
        /*06a8*/ 	.word	0x000000ff
        /*06ac*/ 	.word	0x00022838
        /*06b0*/ 	.short	0x0100
        /*06b2*/ 	.byte	0x08
	.zero		1


	//   ....[5]....
        /*06b4*/ 	.word	0x000002b0
        /*06b8*/ 	.word	0x000000ff
        /*06bc*/ 	.word	0x00022848
        /*06c0*/ 	.short	0x0100
        /*06c2*/ 	.byte	0x08
	.zero		1


	//   ....[6]....
        /*06c4*/ 	.word	0x000003e0
        /*06c8*/ 	.word	0x000000ff
        /*06cc*/ 	.word	0x00022850
        /*06d0*/ 	.short	0x0100
        /*06d2*/ 	.byte	0x08
	.zero		1


	//   ....[7]....
        /*06d4*/ 	.word	0x000003f0
        /*06d8*/ 	.word	0x000000ff
        /*06dc*/ 	.word	0x00022860
        /*06e0*/ 	.short	0x0100
        /*06e2*/ 	.byte	0x08
	.zero		1


	//   ....[8]....
        /*06e4*/ 	.word	0x00000400
        /*06e8*/ 	.word	0x000000ff
        /*06ec*/ 	.word	0x00022858
        /*06f0*/ 	.short	0x0100
        /*06f2*/ 	.byte	0x08
	.zero		1


	//   ....[9]....
        /*06f4*/ 	.word	0x00000410
        /*06f8*/ 	.word	0x000000ff
        /*06fc*/ 	.word	0x00022868
        /*0700*/ 	.short	0x0100
        /*0702*/ 	.byte	0x08
	.zero		1


	//   ....[10]....
        /*0704*/ 	.word	0x00000500
        /*0708*/ 	.word	0x000000ff
        /*070c*/ 	.word	0x00022870
        /*0710*/ 	.short	0x0100
        /*0712*/ 	.byte	0x06
	.zero		1


	//   ....[11]....
        /*0714*/ 	.word	0x00000510
        /*0718*/ 	.word	0x000000ff
        /*071c*/ 	.word	0x00022880
        /*0720*/ 	.short	0x0100
        /*0722*/ 	.byte	0x06
	.zero		1


	//   ....[12]....
        /*0724*/ 	.word	0x00000520
        /*0728*/ 	.word	0x000000ff
        /*072c*/ 	.word	0x00022878
        /*0730*/ 	.short	0x0100
        /*0732*/ 	.byte	0x06
	.zero		1


	//   ....[13]....
        /*0734*/ 	.word	0x00000530
        /*0738*/ 	.word	0x000000ff
        /*073c*/ 	.word	0x00022888
        /*0740*/ 	.short	0x0100
        /*0742*/ 	.byte	0x06
	.zero		1


	//   ....[14]....
        /*0744*/ 	.word	0x00000660
        /*0748*/ 	.word	0x000000ff
        /*074c*/ 	.word	0x00022890
        /*0750*/ 	.short	0x0100
        /*0752*/ 	.byte	0x08
	.zero		1


	//   ....[15]....
        /*0754*/ 	.word	0x00000670
        /*0758*/ 	.word	0x000000ff
        /*075c*/ 	.word	0x000228a0
        /*0760*/ 	.short	0x0100
        /*0762*/ 	.byte	0x08
	.zero		1


	//   ....[16]....
        /*0764*/ 	.word	0x00000680
        /*0768*/ 	.word	0x000000ff
        /*076c*/ 	.word	0x00022898
        /*0770*/ 	.short	0x0100
        /*0772*/ 	.byte	0x08
	.zero		1


	//   ....[17]....
        /*0774*/ 	.word	0x00000690
        /*0778*/ 	.word	0x000000ff
        /*077c*/ 	.word	0x000228a8
        /*0780*/ 	.short	0x0100
        /*0782*/ 	.byte	0x08
	.zero		1


	//   ....[18]....
        /*0784*/ 	.word	0x000007d0
        /*0788*/ 	.word	0x000000ff
        /*078c*/ 	.word	0x000228b0
        /*0790*/ 	.short	0x0100
        /*0792*/ 	.byte	0x08
	.zero		1


	//   ....[19]....
        /*0794*/ 	.word	0x000007e0
        /*0798*/ 	.word	0x000000ff
        /*079c*/ 	.word	0x000228c0
        /*07a0*/ 	.short	0x0100
        /*07a2*/ 	.byte	0x08
	.zero		1


	//   ....[20]....
        /*07a4*/ 	.word	0x000007f0
        /*07a8*/ 	.word	0x000000ff
        /*07ac*/ 	.word	0x000228b8
        /*07b0*/ 	.short	0x0100
        /*07b2*/ 	.byte	0x08
	.zero		1


	//   ....[21]....
        /*07b4*/ 	.word	0x00000800
        /*07b8*/ 	.word	0x000000ff
        /*07bc*/ 	.word	0x000228c8
        /*07c0*/ 	.short	0x0100
        /*07c2*/ 	.byte	0x08
	.zero		1


	//   ....[22]....
        /*07c4*/ 	.word	0x00001860
        /*07c8*/ 	.word	0x000000ff
        /*07cc*/ 	.word	0x00022800
        /*07d0*/ 	.short	0x010a
        /*07d2*/ 	.byte	0x2f
	.zero		1


	//   ....[23]....
        /*07d4*/ 	.word	0x00001930
        /*07d8*/ 	.word	0x000000ff
        /*07dc*/ 	.word	0x00022830
        /*07e0*/ 	.short	0x010a
        /*07e2*/ 	.byte	0x16
	.zero		1


	//   ....[24]....
        /*07e4*/ 	.word	0x00001970
        /*07e8*/ 	.word	0x000000ff
        /*07ec*/ 	.word	0x00022830
        /*07f0*/ 	.short	0x010a
        /*07f2*/ 	.byte	0x16
	.zero		1


	//   ....[25]....
        /*07f4*/ 	.word	0x00001d50
        /*07f8*/ 	.word	0x000000ff
        /*07fc*/ 	.word	0x00000000
        /*0800*/ 	.short	0x0101
        /*0802*/ 	.byte	0x06
	.zero		1


	//   ....[26]....
        /*0804*/ 	.word	0x000031c0
        /*0808*/ 	.word	0x000000ff
        /*080c*/ 	.word	0x00022850
        /*0810*/ 	.short	0x010a
        /*0812*/ 	.byte	0x16
	.zero		1


	//   ....[27]....
        /*0814*/ 	.word	0x00003200
        /*0818*/ 	.word	0x000000ff
        /*081c*/ 	.word	0x00022850
        /*0820*/ 	.short	0x010a
        /*0822*/ 	.byte	0x16
	.zero		1


	//   ....[28]....
        /*0824*/ 	.word	0x000035c0
        /*0828*/ 	.word	0x000000ff
        /*082c*/ 	.word	0x00000000
        /*0830*/ 	.short	0x0101
        /*0832*/ 	.byte	0x16
	.zero		1


	//   ....[29]....
        /*0834*/ 	.word	0x00003730
        /*0838*/ 	.word	0x000000ff
        /*083c*/ 	.word	0x00022830
        /*0840*/ 	.short	0x010a
        /*0842*/ 	.byte	0x1a
	.zero		1


	//   ....[30]....
        /*0844*/ 	.word	0x00003770
        /*0848*/ 	.word	0x000000ff
        /*084c*/ 	.word	0x00022830
        /*0850*/ 	.short	0x010a
        /*0852*/ 	.byte	0x1a
	.zero		1


	//   ....[31]....
        /*0854*/ 	.word	0x00003a50
        /*0858*/ 	.word	0x000000ff
        /*085c*/ 	.word	0x00000000
        /*0860*/ 	.short	0x0101
        /*0862*/ 	.byte	0x06
	.zero		1


	//   ....[32]....
        /*0864*/ 	.word	0x00005790
        /*0868*/ 	.word	0x000000ff
        /*086c*/ 	.word	0x00022850
        /*0870*/ 	.short	0x010a
        /*0872*/ 	.byte	0x1a
	.zero		1


	//   ....[33]....
        /*0874*/ 	.word	0x000057e0
        /*0878*/ 	.word	0x000000ff
        /*087c*/ 	.word	0x00022850
        /*0880*/ 	.short	0x010a
        /*0882*/ 	.byte	0x1a
	.zero		1


	//   ....[34]....
        /*0884*/ 	.word	0x00005ae0
        /*0888*/ 	.word	0x000000ff
        /*088c*/ 	.word	0x00000000
        /*0890*/ 	.short	0x0101
        /*0892*/ 	.byte	0x1a
	.zero		1


	//   ....[35]....
        /*0894*/ 	.word	0x00005c20
        /*0898*/ 	.word	0x000000ff
        /*089c*/ 	.word	0x00022830
        /*08a0*/ 	.short	0x010a
        /*08a2*/ 	.byte	0x19
	.zero		1


	//   ....[36]....
        /*08a4*/ 	.word	0x00005c60
        /*08a8*/ 	.word	0x000000ff
        /*08ac*/ 	.word	0x00022830
        /*08b0*/ 	.short	0x010a
        /*08b2*/ 	.byte	0x19
	.zero		1


	//   ....[37]....
        /*08b4*/ 	.word	0x00005eb0
        /*08b8*/ 	.word	0x000000ff
        /*08bc*/ 	.word	0x00000000
        /*08c0*/ 	.short	0x0101
        /*08c2*/ 	.byte	0x06
	.zero		1


	//   ....[38]....
        /*08c4*/ 	.word	0x00007500
        /*08c8*/ 	.word	0x000000ff
        /*08cc*/ 	.word	0x00022850
        /*08d0*/ 	.short	0x010a
        /*08d2*/ 	.byte	0x19
	.zero		1


	//   ....[39]....
        /*08d4*/ 	.word	0x00007550
        /*08d8*/ 	.word	0x000000ff
        /*08dc*/ 	.word	0x00022850
        /*08e0*/ 	.short	0x010a
        /*08e2*/ 	.byte	0x19
	.zero		1


	//   ....[40]....
        /*08e4*/ 	.word	0x00007840
        /*08e8*/ 	.word	0x000000ff
        /*08ec*/ 	.word	0x00000000
        /*08f0*/ 	.short	0x0101
        /*08f2*/ 	.byte	0x19
	.zero		1


	//   ....[41]....
        /*08f4*/ 	.word	0x00009ae0
        /*08f8*/ 	.word	0x000000ff
        /*08fc*/ 	.word	0x00000000
        /*0900*/ 	.short	0x0101
        /*0902*/ 	.byte	0x05
	.zero		1


	//   ....[42]....
        /*0904*/ 	.word	0x0000be20
        /*0908*/ 	.word	0x00000016
        /*090c*/ 	.word	0x00022840
        /*0910*/ 	.short	0x010a
        /*0912*/ 	.byte	0x3f
	.zero		1


	//   ....[43]....
        /*0914*/ 	.word	0x0000c320
        /*0918*/ 	.word	0x00000016
        /*091c*/ 	.word	0x00022830
        /*0920*/ 	.short	0x0107
        /*0922*/ 	.byte	0x3f
	.zero		1


	//   ....[44]....
        /*0924*/ 	.word	0x0000c3f0
        /*0928*/ 	.word	0x00000016
        /*092c*/ 	.word	0x00022830
        /*0930*/ 	.short	0x0101
        /*0932*/ 	.byte	0x3f
	.zero		1


	//   ....[45]....
        /*0934*/ 	.word	0x0000cc80
        /*0938*/ 	.word	0x00000010
        /*093c*/ 	.word	0x00022800
        /*0940*/ 	.short	0x0107
        /*0942*/ 	.byte	0x3f
	.zero		1


	//   ....[46]....
        /*0944*/ 	.word	0x0000cd70
        /*0948*/ 	.word	0x00000010
        /*094c*/ 	.word	0x00022800
        /*0950*/ 	.short	0x0101
        /*0952*/ 	.byte	0x3f
	.zero		1


	//   ....[47]....
        /*0954*/ 	.word	0x0000cd90
        /*0958*/ 	.word	0x00000010
        /*095c*/ 	.word	0x00022820
        /*0960*/ 	.short	0x010a
        /*0962*/ 	.byte	0x3f
	.zero		1


	//   ....[48]....
        /*0964*/ 	.word	0x0000ce20
        /*0968*/ 	.word	0x00000016
        /*096c*/ 	.word	0x00022860
        /*0970*/ 	.short	0x010a
        /*0972*/ 	.byte	0x3f
	.zero		1


	//   ....[49]....
        /*0974*/ 	.word	0x0000d510
        /*0978*/ 	.word	0x00000016
        /*097c*/ 	.word	0x00022850
        /*0980*/ 	.short	0x0107
        /*0982*/ 	.byte	0x3f
	.zero		1


	//   ....[50]....
        /*0984*/ 	.word	0x0000d5e0
        /*0988*/ 	.word	0x00000016
        /*098c*/ 	.word	0x00022850
        /*0990*/ 	.short	0x0101
        /*0992*/ 	.byte	0x3f
	.zero		1


	//   ....[51]....
        /*0994*/ 	.word	0x0000d910
        /*0998*/ 	.word	0x0000000a
        /*099c*/ 	.word	0x00022840
        /*09a0*/ 	.short	0x010a
        /*09a2*/ 	.byte	0x3f
	.zero		1


	//   ....[52]....
        /*09a4*/ 	.word	0x0000dce0
        /*09a8*/ 	.word	0x0000000a
        /*09ac*/ 	.word	0x00022830
        /*09b0*/ 	.short	0x0107
        /*09b2*/ 	.byte	0x3f
	.zero		1


	//   ....[53]....
        /*09b4*/ 	.word	0x0000dda0
        /*09b8*/ 	.word	0x0000000a
        /*09bc*/ 	.word	0x00022830
        /*09c0*/ 	.short	0x0101
        /*09c2*/ 	.byte	0x3f
	.zero		1


	//   ....[54]....
        /*09c4*/ 	.word	0x0000ddd0
        /*09c8*/ 	.word	0x0000000a
        /*09cc*/ 	.word	0x00022860
        /*09d0*/ 	.short	0x010a
        /*09d2*/ 	.byte	0x3f
	.zero		1


	//   ....[55]....
        /*09d4*/ 	.word	0x0000e2f0
        /*09d8*/ 	.word	0x0000000a
        /*09dc*/ 	.word	0x00022850
        /*09e0*/ 	.short	0x0107
        /*09e2*/ 	.byte	0x3f
	.zero		1


	//   ....[56]....
        /*09e4*/ 	.word	0x0000e3b0
        /*09e8*/ 	.word	0x0000000a
        /*09ec*/ 	.word	0x00022850
        /*09f0*/ 	.short	0x0101
        /*09f2*/ 	.byte	0x3f
	.zero		1


	//   ....[57]....
        /*09f4*/ 	.word	0x0000e790
        /*09f8*/ 	.word	0x00000005
        /*09fc*/ 	.word	0x00022820
        /*0a00*/ 	.short	0x010a
        /*0a02*/ 	.byte	0x3f
	.zero		1


	//   ....[58]....
        /*0a04*/ 	.word	0x0000e910
        /*0a08*/ 	.word	0x00000003
        /*0a0c*/ 	.word	0x00022840
        /*0a10*/ 	.short	0x010a
        /*0a12*/ 	.byte	0x3f
	.zero		1


	//   ....[59]....
        /*0a14*/ 	.word	0x0000e9b0
        /*0a18*/ 	.word	0x00000005
        /*0a1c*/ 	.word	0x00022840
        /*0a20*/ 	.short	0x010a
        /*0a22*/ 	.byte	0x3f
	.zero		1


	//   ....[60]....
        /*0a24*/ 	.word	0x0000e9f0
        /*0a28*/ 	.word	0x00000003
        /*0a2c*/ 	.word	0x00022860
        /*0a30*/ 	.short	0x010a
        /*0a32*/ 	.byte	0x3f
	.zero		1


	//   ....[61]....
        /*0a34*/ 	.word	0x0000ea30
        /*0a38*/ 	.word	0x00000005
        /*0a3c*/ 	.word	0x00022860
        /*0a40*/ 	.short	0x010a
        /*0a42*/ 	.byte	0x3f
	.zero		1


	//   ....[62]....
        /*0a44*/ 	.word	0x0000eaa0
        /*0a48*/ 	.word	0x00000003
        /*0a4c*/ 	.word	0x00022800
        /*0a50*/ 	.short	0x010a
        /*0a52*/ 	.byte	0x3f
	.zero		1


	//   ....[63]....
        /*0a54*/ 	.word	0x0000eb00
        /*0a58*/ 	.word	0x00000003
        /*0a5c*/ 	.word	0x00022830
        /*0a60*/ 	.short	0x010a
        /*0a62*/ 	.byte	0x3f
	.zero		1


	//   ....[64]....
        /*0a64*/ 	.word	0x0000eb60
        /*0a68*/ 	.word	0x00000009
        /*0a6c*/ 	.word	0x00022850
        /*0a70*/ 	.short	0x010a
        /*0a72*/ 	.byte	0x3f
	.zero		1


	//   ....[65]....
        /*0a74*/ 	.word	0x0000ebc0
        /*0a78*/ 	.word	0x00000000
        /*0a7c*/ 	.word	0x00022830
        /*0a80*/ 	.short	0x010a
        /*0a82*/ 	.byte	0x3f
	.zero		1


	//   ....[66]....
        /*0a84*/ 	.word	0x0000ec20
        /*0a88*/ 	.word	0x0000000a
        /*0a8c*/ 	.word	0x00022850
        /*0a90*/ 	.short	0x010a
        /*0a92*/ 	.byte	0x3f
	.zero		1


	//   ....[67]....
        /*0a94*/ 	.word	0x0000ec80
        /*0a98*/ 	.word	0x00000000
        /*0a9c*/ 	.word	0x00022830
        /*0aa0*/ 	.short	0x010a
        /*0aa2*/ 	.byte	0x3f
	.zero		1


	//   ....[68]....
        /*0aa4*/ 	.word	0x0000ece0
        /*0aa8*/ 	.word	0x0000000a
        /*0aac*/ 	.word	0x00022850
        /*0ab0*/ 	.short	0x010a
        /*0ab2*/ 	.byte	0x3f
	.zero		1


	//   ....[69]....
        /*0ab4*/ 	.word	0x0000ede0
        /*0ab8*/ 	.word	0x00000016
        /*0abc*/ 	.word	0x00022840
        /*0ac0*/ 	.short	0x010a
        /*0ac2*/ 	.byte	0x3f
	.zero		1


	//   ....[70]....
        /*0ac4*/ 	.word	0x0000fdc0
        /*0ac8*/ 	.word	0x00000010
        /*0acc*/ 	.word	0x00022820
        /*0ad0*/ 	.short	0x010a
        /*0ad2*/ 	.byte	0x3f
	.zero		1


	//   ....[71]....
        /*0ad4*/ 	.word	0x0000fe10
        /*0ad8*/ 	.word	0x00000016
        /*0adc*/ 	.word	0x00022860
        /*0ae0*/ 	.short	0x010a
        /*0ae2*/ 	.byte	0x3f
	.zero		1


	//   ....[72]....
        /*0ae4*/ 	.word	0x00010770
        /*0ae8*/ 	.word	0x0000000a
        /*0aec*/ 	.word	0x00022840
        /*0af0*/ 	.short	0x010a
        /*0af2*/ 	.byte	0x3f
	.zero		1


	//   ....[73]....
        /*0af4*/ 	.word	0x00010e00
        /*0af8*/ 	.word	0x0000000a
        /*0afc*/ 	.word	0x00022860
        /*0b00*/ 	.short	0x010a
        /*0b02*/ 	.byte	0x3f
	.zero		1


	//   ....[74]....
        /*0b04*/ 	.word	0x00011610
        /*0b08*/ 	.word	0x00000005
        /*0b0c*/ 	.word	0x00022820
        /*0b10*/ 	.short	0x010a
        /*0b12*/ 	.byte	0x3f
	.zero		1


	//   ....[75]....
        /*0b14*/ 	.word	0x000117b0
        /*0b18*/ 	.word	0x00000003
        /*0b1c*/ 	.word	0x00022840
        /*0b20*/ 	.short	0x010a
        /*0b22*/ 	.byte	0x3f
	.zero		1


	//   ....[76]....
        /*0b24*/ 	.word	0x00011800
        /*0b28*/ 	.word	0x00000005
        /*0b2c*/ 	.word	0x00022840
        /*0b30*/ 	.short	0x010a
        /*0b32*/ 	.byte	0x3f
	.zero		1


	//   ....[77]....
        /*0b34*/ 	.word	0x00011850
        /*0b38*/ 	.word	0x00000003
        /*0b3c*/ 	.word	0x00022860
        /*0b40*/ 	.short	0x010a
        /*0b42*/ 	.byte	0x3f
	.zero		1


	//----- nvinfo : EIATTR_NUM_MBARRIERS
	.align		4
.L_1476:
        /*0b44*/ 	.byte	0x03, 0x38
        /*0b46*/ 	.short	0x0016


	//----- nvinfo : EIATTR_EXIT_INSTR_OFFSETS
	.align		4
        /*0b48*/ 	.byte	0x04, 0x1c
        /*0b4a*/ 	.short	(.L_1478 - .L_1477)


	//   ....[0]....
.L_1477:
        /*0b4c*/ 	.word	0x00000970


	//   ....[1]....
        /*0b50*/ 	.word	0x0000ac00


	//   ....[2]....
        /*0b54*/ 	.word	0x0000ea80


	//----- nvinfo : EIATTR_MAX_THREADS
	.align		4
.L_1478:
        /*0b58*/ 	.byte	0x04, 0x05
        /*0b5a*/ 	.short	(.L_1480 - .L_1479)
.L_1479:
        /*0b5c*/ 	.word	0x00000180
        /*0b60*/ 	.word	0x00000001
        /*0b64*/ 	.word	0x00000001


	//----- nvinfo : EIATTR_CRS_STACK_SIZE
	.align		4
.L_1480:
        /*0b68*/ 	.byte	0x04, 0x1e
        /*0b6a*/ 	.short	(.L_1482 - .L_1481)
.L_1481:
        /*0b6c*/ 	.word	0x00000000


	//----- nvinfo : EIATTR_CBANK_PARAM_SIZE
	.align		4
.L_1482:
        /*0b70*/ 	.byte	0x03, 0x19
        /*0b72*/ 	.short	0x0af0


	//----- nvinfo : EIATTR_PARAM_CBANK
	.align		4
        /*0b74*/ 	.byte	0x04, 0x0a
        /*0b76*/ 	.short	(.L_1484 - .L_1483)
	.align		4
.L_1483:
        /*0b78*/ 	.word	index@(.nv.constant0._ZN7cutlass13device_kernelIN5flash11enable_sm90INS1_16FlashAttnFwdSm90INS1_25CollectiveMainloopFwdSm90ILi2EN4cute5tupleIJNS5_1CILi1EEES8_S8_EEENS6_IJNS7_ILi128EEENS7_ILi96EEENS7_ILi64EEEEEELi256ENS_6half_tEfNS_4arch4Sm90ELb1ELb0ELb0ELb0ELb1ELb0ELb0ELb1ELb0ELb1ELb0ELb0EEENS1_21CollectiveEpilogueFwdINS6_IJSA_NS7_ILi256EEESB_EEES9_SE_SG_Li256ELb0ELb1ELb0ELb0EEENS1_30DynamicPersistentTileSchedulerILi256ELi128ELb0ELb1ELb1EEEEEEEEEvNT_6ParamsE)
        /*0b7c*/ 	.short	0x0210
        /*0b7e*/ 	.short	0x0af0


	//----- nvinfo : EIATTR_SW_WAR
	.align		4
.L_1484:
        /*0b80*/ 	.byte	0x04, 0x36
        /*0b82*/ 	.short	(.L_1486 - .L_1485)
.L_1485:
        /*0b84*/ 	.word	0x00000008
.L_1486:


//--------------------- .nv.info._ZN7cutlass13device_kernelIN5flash11enable_sm90INS1_16FlashAttnFwdSm90INS1_25CollectiveMainloopFwdSm90ILi2EN4cute5tupleIJNS5_1CILi1EEES8_S8_EEENS6_IJNS7_ILi128EEENS7_ILi96EEENS7_ILi64EEEEEELi256ENS_6half_tEfNS_4arch4Sm90ELb1ELb0ELb0ELb0ELb1ELb0ELb1ELb1ELb0ELb1ELb0ELb0EEENS1_21CollectiveEpilogueFwdINS6_IJSA_NS7_ILi256EEESB_EEES9_SE_SG_Li256ELb0ELb1ELb0ELb0EEENS1_30DynamicPersistentTileSchedulerILi256ELi128ELb0ELb1ELb1EEEEEEEEEvNT_6ParamsE --------------------------
	.section	.nv.info._ZN7cutlass13device_kernelIN5flash11enable_sm90INS1_16FlashAttnFwdSm90INS1_25CollectiveMainloopFwdSm90ILi2EN4cute5tupleIJNS5_1CILi1EEES8_S8_EEENS6_IJNS7_ILi128EEENS7_ILi96EEENS7_ILi64EEEEEELi256ENS_6half_tEfNS_4arch4Sm90ELb1ELb0ELb0ELb0ELb1ELb0ELb1ELb1ELb0ELb1ELb0ELb0EEENS1_21CollectiveEpilogueFwdINS6_IJSA_NS7_ILi256EEESB_EEES9_SE_SG_Li256ELb0ELb1ELb0ELb0EEENS1_30DynamicPersistentTileSchedulerILi256ELi128ELb0ELb1ELb1EEEEEEEEEvNT_6ParamsE,"",@"SHT_CUDA_INFO"
	.sectionflags	@""
	.align	4


	//----- nvinfo : EIATTR_CUDA_API_VERSION
	.align		4
        /*0000*/ 	.byte	0x04, 0x37
        /*0002*/ 	.short	(.L_1488 - .L_1487)
.L_1487:
        /*0004*/ 	.word	0x00000082


	//----- nvinfo : EIATTR_KPARAM_INFO
	.align		4
.L_1488:
        /*0008*/ 	.byte	0x04, 0x17
        /*000a*/ 	.short	(.L_1490 - .L_1489)
.L_1489:
        /*000c*/ 	.word	0x00000000
        /*0010*/ 	.short	0x0000
        /*0012*/ 	.short	0x0070
        /*0014*/ 	.byte	0x00, 0xf0, 0x01, 0x2e


	//----- nvinfo : EIATTR_SPARSE_MMA_MASK
	.align		4
.L_1490:
        /*0018*/ 	.byte	0x03, 0x50
        /*001a*/ 	.short	0x0000


	//----- nvinfo : EIATTR_MAXREG_COUNT
	.align		4
        /*001c*/ 	.byte	0x03, 0x1b
        /*001e*/ 	.short	0x00a8


	//----- nvinfo : EIATTR_NUM_BARRIERS
	.align		4
        /*0020*/ 	.byte	0x02, 0x4c
        /*0022*/ 	.byte	0x10
	.zero		1


	//----- nvinfo : EIATTR_EXTERNS
	.align		4
        /*0024*/ 	.byte	0x04, 0x0f
        /*0026*/ 	.short	(.L_1492 - .L_1491)


	//   ....[0]....
	.align		4
.L_1491:
        /*0028*/ 	.word	index@(__assertfail)


	//----- nvinfo : EIATTR_ANNOTATIONS
	.align		4
.L_1492:
        /*002c*/ 	.byte	0x04, 0x55
        /*002e*/ 	.short	(.L_1494 - .L_1493)


	//   ....[0]....
.L_1493:
        /*0030*/ 	.word	0x00000001
        /*0034*/ 	.byte	0xc0, 0x08, 0x00, 0x00, 0x01, 0x00, 0x00, 0x00, 0xc0, 0x09, 0x00, 0x00, 0x01, 0x00, 0x00, 0x00
        /*0044*/ 	.byte	0x20, 0xc3, 0x00, 0x00, 0x01, 0x00, 0x00, 0x00, 0xc0, 0xc3, 0x00, 0x00, 0x01, 0x00, 0x00, 0x00
        /*0054*/ 	.byte	0xb0, 0xc7, 0x00, 0x00, 0x01, 0x00, 0x00, 0x00, 0xe0, 0xc7, 0x00, 0x00, 0x01, 0x00, 0x00, 0x00
        /*0064*/ 	.byte	0x60, 0xd6, 0x00, 0x00, 0x01, 0x00, 0x00, 0x00, 0x20, 0xf2, 0x00, 0x00, 0x01, 0x00, 0x00, 0x00
        /*0074*/ 	.byte	0x40, 0xf2, 0x00, 0x00, 0x01, 0x00, 0x00, 0x00, 0x70, 0xf3, 0x00, 0x00, 0x01, 0x00, 0x00, 0x00
        /*0084*/ 	.byte	0xe0, 0xf4, 0x00, 0x00, 0x01, 0x00, 0x00, 0x00, 0xe0, 0x0b, 0x01, 0x00, 0x01, 0x00, 0x00, 0x00
        /*0094*/ 	.byte	0x80, 0x0d, 0x01, 0x00, 0x01, 0x00, 0x00, 0x00, 0x60, 0x31, 0x01, 0x00


	//----- nvinfo : EIATTR_MERCURY_ISA_VERSION
	.align		4
.L_1494:
        /*00a0*/ 	.byte	0x03, 0x5f
        /*00a2*/ 	.short	0x0101


	//----- nvinfo : EIATTR_INT_WARP_WIDE_INSTR_OFFSETS
	.align		4
        /*00a4*/ 	.byte	0x04, 0x31
        /*00a6*/ 	.short	(.L_1496 - .L_1495)


	//   ....[0]....
.L_1495:
        /*00a8*/ 	.word	0x000000c0


	//   ....[1]....
        /*00ac*/ 	.word	0x000000d0


	//   ....[2]....
        /*00b0*/ 	.word	0x000000e0


	//   ....[3]....
        /*00b4*/ 	.word	0x00000180


	//   ....[4]....
        /*00b8*/ 	.word	0x0000cda0


	//   ....[5]....
        /*00bc*/ 	.word	0x0000ce30


	//   ....[6]....
        /*00c0*/ 	.word	0x00010970


	//   ....[7]....
        /*00c4*/ 	.word	0x00010a00


	//----- nvinfo : EIATTR_COOP_GROUP_MASK_REGIDS
	.align		4
.L_1496:
        /*00c8*/ 	.byte	0x04, 0x29
        /*00ca*/ 	.short	(.L_1498 - .L_1497)


	//   ....[0]....
.L_1497:
        /*00cc*/ 	.word	0xffffffff


	//   ....[1]....
        /*00d0*/ 	.word	0xffffffff


	//   ....[2]....
        /*00d4*/ 	.word	0xffffffff


	//   ....[3]....
        /*00d8*/ 	.word	0xffffffff


	//   ....[4]....
        /*00dc*/ 	.word	0xffffffff


	//   ....[5]....
        /*00e0*/ 	.word	0xffffffff


	//   ....[6]....
        /*00e4*/ 	.word	0xffffffff


	//   ....[7]....
        /*00e8*/ 	.word	0xffffffff


	//   ....[8]....
        /*00ec*/ 	.word	0xffffffff


	//   ....[9]....
        /*00f0*/ 	.word	0xffffffff


	//   ....[10]....
        /*00f4*/ 	.word	0xffffffff


	//   ....[11]....
        /*00f8*/ 	.word	0xffffffff


	//   ....[12]....
        /*00fc*/ 	.word	0xffffffff


	//   ....[13]....
        /*0100*/ 	.word	0xffffffff


	//   ....[14]....
        /*0104*/ 	.word	0xffffffff


	//   ....[15]....
        /*0108*/ 	.word	0xffffffff


	//   ....[16]....
        /*010c*/ 	.word	0xffffffff


	//   ....[17]....
        /*0110*/ 	.word	0xffffffff


	//   ....[18]....
        /*0114*/ 	.word	0xffffffff


	//   ....[19]....
        /*0118*/ 	.word	0xffffffff


	//   ....[20]....
        /*011c*/ 	.word	0xffffffff


	//   ....[21]....
        /*0120*/ 	.word	0xffffffff


	//   ....[22]....
        /*0124*/ 	.word	0xffffffff


	//   ....[23]....
        /*0128*/ 	.word	0xffffffff


	//   ....[24]....
        /*012c*/ 	.word	0xffffffff


	//   ....[25]....
        /*0130*/ 	.word	0xffffffff


	//   ....[26]....
        /*0134*/ 	.word	0xffffffff


	//   ....[27]....
        /*0138*/ 	.word	0xffffffff


	//   ....[28]....
        /*013c*/ 	.word	0xffffffff


	//   ....[29]....
        /*0140*/ 	.word	0xffffffff


	//   ....[30]....
        /*0144*/ 	.word	0xffffffff


	//   ....[31]....
        /*0148*/ 	.word	0xffffffff


	//   ....[32]....
        /*014c*/ 	.word	0xffffffff


	//   ....[33]....
        /*0150*/ 	.word	0xffffffff


	//   ....[34]....
        /*0154*/ 	.word	0xffffffff


	//   ....[35]....
        /*0158*/ 	.word	0xffffffff


	//   ....[36]....
        /*015c*/ 	.word	0xffffffff


	//   ....[37]....
        /*0160*/ 	.word	0xffffffff


	//   ....[38]....
        /*0164*/ 	.word	0xffffffff


	//   ....[39]....
        /*0168*/ 	.word	0xffffffff


	//   ....[40]....
        /*016c*/ 	.word	0xffffffff


	//   ....[41]....
        /*0170*/ 	.word	0xffffffff


	//   ....[42]....
        /*0174*/ 	.word	0xffffffff


	//   ....[43]....
        /*0178*/ 	.word	0xffffffff


	//   ....[44]....
        /*017c*/ 	.word	0xffffffff


	//   ....[45]....
        /*0180*/ 	.word	0xffffffff


	//   ....[46]....
        /*0184*/ 	.word	0xffffffff


	//   ....[47]....
        /*0188*/ 	.word	0xffffffff


	//   ....[48]....
        /*018c*/ 	.word	0xffffffff


	//   ....[49]....
        /*0190*/ 	.word	0xffffffff


	//   ....[50]....
        /*0194*/ 	.word	0xffffffff


	//   ....[51]....
        /*0198*/ 	.word	0xffffffff


	//   ....[52]....
        /*019c*/ 	.word	0xffffffff


	//   ....[53]....
        /*01a0*/ 	.word	0xffffffff


	//   ....[54]....
        /*01a4*/ 	.word	0xffffffff


	//   ....[55]....
        /*01a8*/ 	.word	0xffffffff


	//   ....[56]....
        /*01ac*/ 	.word	0xffffffff


	//   ....[57]....
        /*01b0*/ 	.word	0xffffffff


	//   ....[58]....
        /*01b4*/ 	.word	0xffffffff


	//   ....[59]....
        /*01b8*/ 	.word	0xffffffff


	//   ....[60]....
        /*01bc*/ 	.word	0xffffffff


	//   ....[61]....
        /*01c0*/ 	.word	0xffffffff


	//   ....[62]....
        /*01c4*/ 	.word	0xffffffff


	//   ....[63]....
        /*01c8*/ 	.word	0xffffffff


	//   ....[64]....
        /*01cc*/ 	.word	0xffffffff


	//   ....[65]....
        /*01d0*/ 	.word	0xffffffff


	//   ....[66]....
        /*01d4*/ 	.word	0xffffffff


	//   ....[67]....
        /*01d8*/ 	.word	0xffffffff


	//   ....[68]....
        /*01dc*/ 	.word	0xffffffff


	//   ....[69]....
        /*01e0*/ 	.word	0xffffffff


	//   ....[70]....
        /*01e4*/ 	.word	0xffffffff


	//   ....[71]....
        /*01e8*/ 	.word	0xffffffff


	//   ....[72]....
        /*01ec*/ 	.word	0xffffffff


	//   ....[73]....
        /*01f0*/ 	.word	0xffffffff


	//   ....[74]....
        /*01f4*/ 	.word	0xffffffff


	//   ....[75]....
        /*01f8*/ 	.word	0xffffffff


	//   ....[76]....
        /*01fc*/ 	.word	0xffffffff


	//   ....[77]....
        /*0200*/ 	.word	0xffffffff


	//   ....[78]....
        /*0204*/ 	.word	0xffffffff


	//   ....[79]....
        /*0208*/ 	.word	0xffffffff


	//   ....[80]....
        /*020c*/ 	.word	0xffffffff


	//   ....[81]....
        /*0210*/ 	.word	0xffffffff


	//   ....[82]....
        /*0214*/ 	.word	0xffffffff


	//   ....[83]....
        /*0218*/ 	.word	0xffffffff


	//   ....[84]....
        /*021c*/ 	.word	0xffffffff


	//   ....[85]....
        /*0220*/ 	.word	0xffffffff


	//   ....[86]....
        /*0224*/ 	.word	0xffffffff


	//   ....[87]....
        /*0228*/ 	.word	0xffffffff


	//   ....[88]....
        /*022c*/ 	.word	0xffffffff


	//   ....[89]....
        /*0230*/ 	.word	0xffffffff


	//   ....[90]....
        /*0234*/ 	.word	0xffffffff


	//   ....[91]....
        /*0238*/ 	.word	0xffffffff


	//   ....[92]....
        /*023c*/ 	.word	0xffffffff


	//   ....[93]....
        /*0240*/ 	.word	0xffffffff


	//   ....[94]....
        /*0244*/ 	.word	0xffffffff


	//   ....[95]....
        /*0248*/ 	.word	0xffffffff


	//   ....[96]....
        /*024c*/ 	.word	0xffffffff


	//   ....[97]....
        /*0250*/ 	.word	0xffffffff


	//   ....[98]....
        /*0254*/ 	.word	0xffffffff


	//   ....[99]....
        /*0258*/ 	.word	0xffffffff


	//   ....[100]....
        /*025c*/ 	.word	0xffffffff


	//   ....[101]....
        /*0260*/ 	.word	0xffffffff


	//   ....[102]....
        /*0264*/ 	.word	0xffffffff


	//   ....[103]....
        /*0268*/ 	.word	0xffffffff


	//   ....[104]....
        /*026c*/ 	.word	0xffffffff


	//   ....[105]....
        /*0270*/ 	.word	0xffffffff


	//   ....[106]....
        /*0274*/ 	.word	0xffffffff


	//   ....[107]....
        /*0278*/ 	.word	0xffffffff


	//   ....[108]....
        /*027c*/ 	.word	0xffffffff


	//   ....[109]....
        /*0280*/ 	.word	0xffffffff


	//   ....[110]....
        /*0284*/ 	.word	0xffffffff


	//   ....[111]....
        /*0288*/ 	.word	0xffffffff


	//   ....[112]....
        /*028c*/ 	.word	0xffffffff


	//   ....[113]....
        /*0290*/ 	.word	0xffffffff


	//   ....[114]....
        /*0294*/ 	.word	0xffffffff


	//   ....[115]....
        /*0298*/ 	.word	0xffffffff


	//   ....[116]....
        /*029c*/ 	.word	0xffffffff


	//   ....[117]....
        /*02a0*/ 	.word	0xffffffff


	//   ....[118]....
        /*02a4*/ 	.word	0xffffffff


	//   ....[119]....
        /*02a8*/ 	.word	0xffffffff


	//   ....[120]....
        /*02ac*/ 	.word	0xffffffff


	//   ....[121]....
        /*02b0*/ 	.word	0xffffffff


	//   ....[122]....
        /*02b4*/ 	.word	0xffffffff


	//   ....[123]....
        /*02b8*/ 	.word	0xffffffff


	//   ....[124]....
        /*02bc*/ 	.word	0xffffffff


	//   ....[125]....
        /*02c0*/ 	.word	0xffffffff


	//   ....[126]....
        /*02c4*/ 	.word	0xffffffff


	//   ....[127]....
        /*02c8*/ 	.word	0xffffffff


	//   ....[128]....
        /*02cc*/ 	.word	0xffffffff


	//   ....[129]....
        /*02d0*/ 	.word	0xffffffff


	//   ....[130]....
        /*02d4*/ 	.word	0x0500000f


	//   ....[131]....
        /*02d8*/ 	.word	0x0500000f


	//   ....[132]....
        /*02dc*/ 	.word	0x0500000f


	//   ....[133]....
        /*02e0*/ 	.word	0x0500000f


	//   ....[134]....
        /*02e4*/ 	.word	0x0500000f


	//   ....[135]....
        /*02e8*/ 	.word	0x0500000f


	//   ....[136]....
        /*02ec*/ 	.word	0x0500000f


	//   ....[137]....
        /*02f0*/ 	.word	0x0500000f


	//   ....[138]....
        /*02f4*/ 	.word	0x0500000f


	//   ....[139]....
        /*02f8*/ 	.word	0x0500000f


	//   ....[140]....
        /*02fc*/ 	.word	0x0500000f


	//   ....[141]....
        /*0300*/ 	.word	0x0500000f


	//   ....[142]....
        /*0304*/ 	.word	0x0500000f


	//   ....[143]....
        /*0308*/ 	.word	0x0500000f


	//   ....[144]....
        /*030c*/ 	.word	0x0500000f


	//   ....[145]....
        /*0310*/ 	.word	0x0500000f


	//   ....[146]....
        /*0314*/ 	.word	0x0500000f


	//   ....[147]....
        /*0318*/ 	.word	0x0500000f


	//   ....[148]....
        /*031c*/ 	.word	0x0500000f


	//   ....[149]....
        /*0320*/ 	.word	0x0500000f


	//   ....[150]....
        /*0324*/ 	.word	0x0500000f


	//   ....[151]....
        /*0328*/ 	.word	0x0500000f


	//   ....[152]....
        /*032c*/ 	.word	0x0500000f


	//   ....[153]....
        /*0330*/ 	.word	0x0500000f


	//   ....[154]....
        /*0334*/ 	.word	0x0500000f


	//   ....[155]....
        /*0338*/ 	.word	0x0500000f


	//   ....[156]....
        /*033c*/ 	.word	0x0500000f


	//   ....[157]....
        /*0340*/ 	.word	0x0500000f


	//   ....[158]....
        /*0344*/ 	.word	0x0500000f


	//   ....[159]....
        /*0348*/ 	.word	0x0500000f


	//   ....[160]....
        /*034c*/ 	.word	0x0500000f


	//   ....[161]....
        /*0350*/ 	.word	0x0500000f


	//   ....[162]....
        /*0354*/ 	.word	0x0500000f


	//   ....[163]....
        /*0358*/ 	.word	0x0500000f


	//   ....[164]....
        /*035c*/ 	.word	0x0500000f


	//   ....[165]....
        /*0360*/ 	.word	0x0500000f


	//   ....[166]....
        /*0364*/ 	.word	0x0500000f


	//   ....[167]....
        /*0368*/ 	.word	0x0500000f


	//   ....[168]....
        /*036c*/ 	.word	0x0500000f


	//   ....[169]....
        /*0370*/ 	.word	0x0500000f


	//   ....[170]....
        /*0374*/ 	.word	0x0500000f


	//   ....[171]....
        /*0378*/ 	.word	0x0500000f


	//   ....[172]....
        /*037c*/ 	.word	0x0500000f


	//   ....[173]....
        /*0380*/ 	.word	0x0500000f


	//   ....[174]....
        /*0384*/ 	.word	0x0500000f


	//   ....[175]....
        /*0388*/ 	.word	0x0500000f


	//   ....[176]....
        /*038c*/ 	.word	0x0500000f


	//   ....[177]....
        /*0390*/ 	.word	0x0500000f


	//   ....[178]....
        /*0394*/ 	.word	0x0500000f


	//   ....[179]....
        /*0398*/ 	.word	0x0500000f


	//   ....[180]....
        /*039c*/ 	.word	0x0500000f


	//   ....[181]....
        /*03a0*/ 	.word	0x0500000f


	//   ....[182]....
        /*03a4*/ 	.word	0x0500000f


	//   ....[183]....
        /*03a8*/ 	.word	0x0500000f


	//   ....[184]....
        /*03ac*/ 	.word	0x0500000f


	//   ....[185]....
        /*03b0*/ 	.word	0x0500000f


	//   ....[186]....
        /*03b4*/ 	.word	0x0500000f


	//   ....[187]....
        /*03b8*/ 	.word	0x0500000f


	//   ....[188]....
        /*03bc*/ 	.word	0x0500000f


	//   ....[189]....
        /*03c0*/ 	.word	0x0500000f


	//   ....[190]....
        /*03c4*/ 	.word	0x0500000f


	//   ....[191]....
        /*03c8*/ 	.word	0x0500000f


	//   ....[192]....
        /*03cc*/ 	.word	0x0500000f


	//   ....[193]....
        /*03d0*/ 	.word	0x0500000f


	//   ....[194]....
        /*03d4*/ 	.word	0x0500000f


	//   ....[195]....
        /*03d8*/ 	.word	0x0500000f


	//   ....[196]....
        /*03dc*/ 	.word	0x0500000f


	//   ....[197]....
        /*03e0*/ 	.word	0x0500000f


	//   ....[198]....
        /*03e4*/ 	.word	0x0500000f


	//   ....[199]....
        /*03e8*/ 	.word	0x0500000f


	//   ....[200]....
        /*03ec*/ 	.word	0x0500000f


	//   ....[201]....
        /*03f0*/ 	.word	0x0500000f


	//   ....[202]....
        /*03f4*/ 	.word	0x0500000f


	//   ....[203]....
        /*03f8*/ 	.word	0x0500000f


	//   ....[204]....
        /*03fc*/ 	.word	0x0500000f


	//   ....[205]....
        /*0400*/ 	.word	0x0500000f


	//   ....[206]....
        /*0404*/ 	.word	0x0500000f


	//   ....[207]....
        /*0408*/ 	.word	0x0500000f


	//   ....[208]....
        /*040c*/ 	.word	0x0500000f


	//   ....[209]....
        /*0410*/ 	.word	0x0500000f


	//   ....[210]....
        /*0414*/ 	.word	0x0500000f


	//   ....[211]....
        /*0418*/ 	.word	0x0500000f


	//   ....[212]....
        /*041c*/ 	.word	0x0500000f


	//----- nvinfo : EIATTR_COOP_GROUP_INSTR_OFFSETS
	.align		4
.L_1498:
        /*0420*/ 	.byte	0x04, 0x28
        /*0422*/ 	.short	(.L_1500 - .L_1499)


	//   ....[0]....
.L_1499:
        /*0424*/ 	.word	0x00000080


	//   ....[1]....
        /*0428*/ 	.word	0x00000090


	//   ....[2]....
        /*042c*/ 	.word	0x000002f0


	//   ....[3]....
        /*0430*/ 	.word	0x00000450


	//   ....[4]....
        /*0434*/ 	.word	0x00000570


	//   ....[5]....
        /*0438*/ 	.word	0x000006d0


	//   ....[6]....
        /*043c*/ 	.word	0x00001670


	//   ....[7]....
        /*0440*/ 	.word	0x000027d0


	//   ....[8]....
        /*0444*/ 	.word	0x000027f0


	//   ....[9]....
        /*0448*/ 	.word	0x00003120


	//   ....[10]....
        /*044c*/ 	.word	0x00003170


	//   ....[11]....
        /*0450*/ 	.word	0x00003190


	//   ....[12]....
        /*0454*/ 	.word	0x000031b0


	//   ....[13]....
        /*0458*/ 	.word	0x00004aa0


	//   ....[14]....
        /*045c*/ 	.word	0x00004ac0


	//   ....[15]....
        /*0460*/ 	.word	0x00005390


	//   ....[16]....
        /*0464*/ 	.word	0x00005450


	//   ....[17]....
        /*0468*/ 	.word	0x00005460


	//   ....[18]....
        /*046c*/ 	.word	0x00005490


	//   ....[19]....
        /*0470*/ 	.word	0x00007800


	//   ....[20]....
        /*0474*/ 	.word	0x00007860


	//   ....[21]....
        /*0478*/ 	.word	0x00007880


	//   ....[22]....
        /*047c*/ 	.word	0x000078b0


	//   ....[23]....
        /*0480*/ 	.word	0x00008e30


	//   ....[24]....
        /*0484*/ 	.word	0x00008eb0


	//   ....[25]....
        /*0488*/ 	.word	0x00008f20


	//   ....[26]....
        /*048c*/ 	.word	0x00008f40


	//   ....[27]....
        /*0490*/ 	.word	0x0000aa60


	//   ....[28]....
        /*0494*/ 	.word	0x0000aa90


	//   ....[29]....
        /*0498*/ 	.word	0x0000aac0


	//   ....[30]....
        /*049c*/ 	.word	0x0000ab20


	//   ....[31]....
        /*04a0*/ 	.word	0x0000b0b0


	//   ....[32]....
        /*04a4*/ 	.word	0x0000b0e0


	//   ....[33]....
        /*04a8*/ 	.word	0x0000b230


	//   ....[34]....
        /*04ac*/ 	.word	0x0000b250


	//   ....[35]....
        /*04b0*/ 	.word	0x0000b390


	//   ....[36]....
        /*04b4*/ 	.word	0x0000b3b0


	//   ....[37]....
        /*04b8*/ 	.word	0x0000b500


	//   ....[38]....
        /*04bc*/ 	.word	0x0000b520


	//   ....[39]....
        /*04c0*/ 	.word	0x0000bcf0


	//   ....[40]....
        /*04c4*/ 	.word	0x0000bd10


	//   ....[41]....
        /*04c8*/ 	.word	0x0000be50


	//   ....[42]....
        /*04cc*/ 	.word	0x0000be70


	//   ....[43]....
        /*04d0*/ 	.word	0x0000bfb0


	//   ....[44]....
        /*04d4*/ 	.word	0x0000bfd0


	//   ....[45]....
        /*04d8*/ 	.word	0x0000c120


	//   ....[46]....
        /*04dc*/ 	.word	0x0000c140


	//   ....[47]....
        /*04e0*/ 	.word	0x0000c350


	//   ....[48]....
        /*04e4*/ 	.word	0x0000d800


	//   ....[49]....
        /*04e8*/ 	.word	0x0000d820


	//   ....[50]....
        /*04ec*/ 	.word	0x0000d830


	//   ....[51]....
        /*04f0*/ 	.word	0x0000d870


	//   ....[52]....
        /*04f4*/ 	.word	0x0000d8c0


	//   ....[53]....
        /*04f8*/ 	.word	0x0000d8e0


	//   ....[54]....
        /*04fc*/ 	.word	0x0000d930


	//   ....[55]....
        /*0500*/ 	.word	0x0000d950


	//   ....[56]....
        /*0504*/ 	.word	0x0000d9a0


	//   ....[57]....
        /*0508*/ 	.word	0x0000d9c0


	//   ....[58]....
        /*050c*/ 	.word	0x0000d9f0


	//   ....[59]....
        /*0510*/ 	.word	0x0000da20


	//   ....[60]....
        /*0514*/ 	.word	0x0000e080


	//   ....[61]....
        /*0518*/ 	.word	0x0000e0a0


	//   ....[62]....
        /*051c*/ 	.word	0x0000e0d0


	//   ....[63]....
        /*0520*/ 	.word	0x0000e0f0


	//   ....[64]....
        /*0524*/ 	.word	0x0000e110


	//   ....[65]....
        /*0528*/ 	.word	0x0000e130


	//   ....[66]....
        /*052c*/ 	.word	0x0000e150


	//   ....[67]....
        /*0530*/ 	.word	0x0000e170


	//   ....[68]....
        /*0534*/ 	.word	0x0000e1a0


	//   ....[69]....
        /*0538*/ 	.word	0x0000e1d0


	//   ....[70]....
        /*053c*/ 	.word	0x0000e210


	//   ....[71]....
        /*0540*/ 	.word	0x0000e270


	//   ....[72]....
        /*0544*/ 	.word	0x0000e390


	//   ....[73]....
        /*0548*/ 	.word	0x0000e420


	//   ....[74]....
        /*054c*/ 	.word	0x0000e430


	//   ....[75]....
        /*0550*/ 	.word	0x0000e540


	//   ....[76]....
        /*0554*/ 	.word	0x0000ebc0


	//   ....[77]....
        /*0558*/ 	.word	0x0000ebf0


	//   ....[78]....
        /*055c*/ 	.word	0x0000ec00


	//   ....[79]....
        /*0560*/ 	.word	0x0000ec40


	//   ....[80]....
        /*0564*/ 	.word	0x0000ecf0


	//   ....[81]....
        /*0568*/ 	.word	0x0000ed10


	//   ....[82]....
        /*056c*/ 	.word	0x0000ede0


	//   ....[83]....
        /*0570*/ 	.word	0x0000ee00


	//   ....[84]....
        /*0574*/ 	.word	0x0000ee90


	//   ....[85]....
        /*0578*/ 	.word	0x0000eeb0


	//   ....[86]....
        /*057c*/ 	.word	0x0000ef40


	//   ....[87]....
        /*0580*/ 	.word	0x0000ef60


	//   ....[88]....
        /*0584*/ 	.word	0x0000eff0


	//   ....[89]....
        /*0588*/ 	.word	0x0000f010


	//   ....[90]....
        /*058c*/ 	.word	0x0000f0a0


	//   ....[91]....
        /*0590*/ 	.word	0x0000f0f0


	//   ....[92]....
        /*0594*/ 	.word	0x0000f520


	//   ....[93]....
        /*0598*/ 	.word	0x0000f570


	//   ....[94]....
        /*059c*/ 	.word	0x0000f590


	//   ....[95]....
        /*05a0*/ 	.word	0x0000f650


	//   ....[96]....
        /*05a4*/ 	.word	0x0000f670


	//   ....[97]....
        /*05a8*/ 	.word	0x0000f720


	//   ....[98]....
        /*05ac*/ 	.word	0x0000f730


	//   ....[99]....
        /*05b0*/ 	.word	0x0000f760


	//   ....[100]....
        /*05b4*/ 	.word	0x0000f7f0


	//   ....[101]....
        /*05b8*/ 	.word	0x0000f890


	//   ....[102]....
        /*05bc*/ 	.word	0x0000f8b0


	//   ....[103]....
        /*05c0*/ 	.word	0x0000f8c0


	//   ....[104]....
        /*05c4*/ 	.word	0x0000ffc0


	//   ....[105]....
        /*05c8*/ 	.word	0x0000ffe0


	//   ....[106]....
        /*05cc*/ 	.word	0x0000fff0


	//   ....[107]....
        /*05d0*/ 	.word	0x00010000


	//   ....[108]....
        /*05d4*/ 	.word	0x00010020


	//   ....[109]....
        /*05d8*/ 	.word	0x00010080


	//   ....[110]....
        /*05dc*/ 	.word	0x000100a0


	//   ....[111]....
        /*05e0*/ 	.word	0x000100b0


	//   ....[112]....
        /*05e4*/ 	.word	0x000100f0


	//   ....[113]....
        /*05e8*/ 	.word	0x00010120


	//   ....[114]....
        /*05ec*/ 	.word	0x00010130


	//   ....[115]....
        /*05f0*/ 	.word	0x00010150


	//   ....[116]....
        /*05f4*/ 	.word	0x000104a0


	//   ....[117]....
        /*05f8*/ 	.word	0x000104c0


	//   ....[118]....
        /*05fc*/ 	.word	0x000104d0


	//   ....[119]....
        /*0600*/ 	.word	0x000104e0


	//   ....[120]....
        /*0604*/ 	.word	0x000104f0


	//   ....[121]....
        /*0608*/ 	.word	0x00010510


	//   ....[122]....
        /*060c*/ 	.word	0x00010580


	//   ....[123]....
        /*0610*/ 	.word	0x000105a0


	//   ....[124]....
        /*0614*/ 	.word	0x00010600


	//   ....[125]....
        /*0618*/ 	.word	0x00010610


	//   ....[126]....
        /*061c*/ 	.word	0x00010680


	//   ....[127]....
        /*0620*/ 	.word	0x000106f0


	//   ....[128]....
        /*0624*/ 	.word	0x00010b20


	//   ....[129]....
        /*0628*/ 	.word	0x00010d00


	//   ....[130]....
        /*062c*/ 	.word	0x00011320


	//   ....[131]....
        /*0630*/ 	.word	0x00011400


	//   ....[132]....
        /*0634*/ 	.word	0x000114a0


	//   ....[133]....
        /*0638*/ 	.word	0x00011520


	//   ....[134]....
        /*063c*/ 	.word	0x000115d0


	//   ....[135]....
        /*0640*/ 	.word	0x00011630


	//   ....[136]....
        /*0644*/ 	.word	0x000116f0


	//   ....[137]....
        /*0648*/ 	.word	0x00011750


	//   ....[138]....
        /*064c*/ 	.word	0x00011810


	//   ....[139]....
        /*0650*/ 	.word	0x00011870


	//   ....[140]....
        /*0654*/ 	.word	0x00011930


	//   ....[141]....
        /*0658*/ 	.word	0x00011990


	//   ....[142]....
        /*065c*/ 	.word	0x00011a30


	//   ....[143]....
        /*0660*/ 	.word	0x00011ae0


	//   ....[144]....
        /*0664*/ 	.word	0x00011b80


	//   ....[145]....
        /*0668*/ 	.word	0x00011c20


	//   ....[146]....
        /*066c*/ 	.word	0x00011cf0


	//   ....[147]....
        /*0670*/ 	.word	0x00011e10


	//   ....[148]....
        /*0674*/ 	.word	0x00011e80


	//   ....[149]....
        /*0678*/ 	.word	0x00011ee0


	//   ....[150]....
        /*067c*/ 	.word	0x00011fc0


	//   ....[151]....
        /*0680*/ 	.word	0x00012040


	//   ....[152]....
        /*0684*/ 	.word	0x00012140


	//   ....[153]....
        /*0688*/ 	.word	0x00012240


	//   ....[154]....
        /*068c*/ 	.word	0x000122b0


	//   ....[155]....
        /*0690*/ 	.word	0x00012310


	//   ....[156]....
        /*0694*/ 	.word	0x000123e0


	//   ....[157]....
        /*0698*/ 	.word	0x00012500


	//   ....[158]....
        /*069c*/ 	.word	0x00012550


	//   ....[159]....
        /*06a0*/ 	.word	0x000125e0


	//   ....[160]....
        /*06a4*/ 	.word	0x00012680


	//   ....[161]....
        /*06a8*/ 	.word	0x00012700


	//   ....[162]....
        /*06ac*/ 	.word	0x000127d0


	//   ....[163]....
        /*06b0*/ 	.word	0x000128e0


	//   ....[164]....
        /*06b4*/ 	.word	0x00012930


	//   ....[165]....
        /*06b8*/ 	.word	0x000129a0


	//   ....[166]....
        /*06bc*/ 	.word	0x00012a90


	//   ....[167]....
        /*06c0*/ 	.word	0x00012ba0


	//   ....[168]....
        /*06c4*/ 	.word	0x00012bf0


	//   ....[169]....
        /*06c8*/ 	.word	0x00012c60


	//   ....[170]....
        /*06cc*/ 	.word	0x00012d50


	//   ....[171]....
        /*06d0*/ 	.word	0x00012e60


	//   ....[172]....
        /*06d4*/ 	.word	0x00012eb0


	//   ....[173]....
        /*06d8*/ 	.word	0x00012f20


	//   ....[174]....
        /*06dc*/ 	.word	0x00013000


	//   ....[175]....
        /*06e0*/ 	.word	0x00013130


	//   ....[176]....
        /*06e4*/ 	.word	0x00013200


	//   ....[177]....
        /*06e8*/ 	.word	0x00013290


	//   ....[178]....
        /*06ec*/ 	.word	0x000133c0


	//   ....[179]....
        /*06f0*/ 	.word	0x00013420


	//   ....[180]....
        /*06f4*/ 	.word	0x00013530


	//   ....[181]....
        /*06f8*/ 	.word	0x00013590


	//   ....[182]....
        /*06fc*/ 	.word	0x000136a0


	//   ....[183]....
        /*0700*/ 	.word	0x00013700


	//   ....[184]....
        /*0704*/ 	.word	0x00013810


	//   ....[185]....
        /*0708*/ 	.word	0x00013870


	//   ....[186]....
        /*070c*/ 	.word	0x00013930


	//   ....[187]....
        /*0710*/ 	.word	0x00013a90


	//   ....[188]....
        /*0714*/ 	.word	0x00013b30


	//   ....[189]....
        /*0718*/ 	.word	0x00013b90


	//   ....[190]....
        /*071c*/ 	.word	0x00013c30


	//   ....[191]....
        /*0720*/ 	.word	0x00013c90


	//   ....[192]....
        /*0724*/ 	.word	0x00013d40


	//   ....[193]....
        /*0728*/ 	.word	0x00013da0


	//   ....[194]....
        /*072c*/ 	.word	0x00013e40


	//   ....[195]....
        /*0730*/ 	.word	0x00013ea0


	//   ....[196]....
        /*0734*/ 	.word	0x00013f40


	//   ....[197]....
        /*0738*/ 	.word	0x00013fa0


	//   ....[198]....
        /*073c*/ 	.word	0x00014040


	//   ....[199]....
        /*0740*/ 	.word	0x00014120


	//   ....[200]....
        /*0744*/ 	.word	0x000141c0


	//   ....[201]....
        /*0748*/ 	.word	0x00014220


	//   ....[202]....
        /*074c*/ 	.word	0x000142f0


	//   ....[203]....
        /*0750*/ 	.word	0x00014350


	//   ....[204]....
        /*0754*/ 	.word	0x00014420


	//   ....[205]....
        /*0758*/ 	.word	0x00014480


	//   ....[206]....
        /*075c*/ 	.word	0x00014550


	//   ....[207]....
        /*0760*/ 	.word	0x000145b0


	//   ....[208]....
        /*0764*/ 	.word	0x00014680


	//   ....[209]....
        /*0768*/ 	.word	0x000146e0


	//   ....[210]....
        /*076c*/ 	.word	0x000147b0


	//   ....[211]....
        /*0770*/ 	.word	0x00014840


	//   ....[212]....
        /*0774*/ 	.word	0x00014960


	//----- nvinfo : EIATTR_REG_RECONFIG
	.align		4
.L_1500:
        /*0778*/ 	.byte	0x01, 0x54
	.zero		2


	//----- nvinfo : EIATTR_SYSCALL_OFFSETS
	.align		4
        /*077c*/ 	.byte	0x04, 0x46
        /*077e*/ 	.short	(.L_1502 - .L_1501)


	//   ....[0]....
.L_1501:
        /*0780*/ 	.word	0x000018d0


	//   ....[1]....
        /*0784*/ 	.word	0x0000cf90


	//   ....[2]....
        /*0788*/ 	.word	0x0000d0e0


	//   ....[3]....
        /*078c*/ 	.word	0x0000d1d0


	//   ....[4]....
        /*0790*/ 	.word	0x0000dd00


	//   ....[5]....
        /*0794*/ 	.word	0x0000e890


	//----- nvinfo : EIATTR_MBARRIER_INSTR_OFFSETS
	.align		4
.L_1502:
        /*0798*/ 	.byte	0x04, 0x39
        /*079a*/ 	.short	(.L_1504 - .L_1503)


	//   ....[0]....
.L_1503:
        /*079c*/ 	.word	0x00000190
        /*07a0*/ 	.word	0x000000ff
        /*07a4*/ 	.word	0x00032400
        /*07a8*/ 	.short	0x0100
        /*07aa*/ 	.byte	0x08
	.zero		1


	//   ....[1]....
        /*07ac*/ 	.word	0x000001a0
        /*07b0*/ 	.word	0x000000ff
        /*07b4*/ 	.word	0x00032410
        /*07b8*/ 	.short	0x0100
        /*07ba*/ 	.byte	0x08
	.zero		1


	//   ....[2]....
        /*07bc*/ 	.word	0x000001b0
        /*07c0*/ 	.word	0x000000ff
        /*07c4*/ 	.word	0x00032420
        /*07c8*/ 	.short	0x0100
        /*07ca*/ 	.byte	0x08
	.zero		1


	//   ....[3]....
        /*07cc*/ 	.word	0x000002a0
        /*07d0*/ 	.word	0x000000ff
        /*07d4*/ 	.word	0x00032430
        /*07d8*/ 	.short	0x0100
        /*07da*/ 	.byte	0x08
	.zero		1


	//   ....[4]....
        /*07dc*/ 	.word	0x000002b0
        /*07e0*/ 	.word	0x000000ff
        /*07e4*/ 	.word	0x00032440
        /*07e8*/ 	.short	0x0100
        /*07ea*/ 	.byte	0x08
	.zero		1


	//   ....[5]....
        /*07ec*/ 	.word	0x000002c0
        /*07f0*/ 	.word	0x000000ff
        /*07f4*/ 	.word	0x00032438
        /*07f8*/ 	.short	0x0100
        /*07fa*/ 	.byte	0x08
	.zero		1


	//   ....[6]....
        /*07fc*/ 	.word	0x000002d0
        /*0800*/ 	.word	0x000000ff
        /*0804*/ 	.word	0x00032448
        /*0808*/ 	.short	0x0100
        /*080a*/ 	.byte	0x08
	.zero		1


	//   ....[7]....
        /*080c*/ 	.word	0x00000400
        /*0810*/ 	.word	0x000000ff
        /*0814*/ 	.word	0x00032450
        /*0818*/ 	.short	0x0100
        /*081a*/ 	.byte	0x08
	.zero		1


	//   ....[8]....
        /*081c*/ 	.word	0x00000410
        /*0820*/ 	.word	0x000000ff
        /*0824*/ 	.word	0x00032460
        /*0828*/ 	.short	0x0100
        /*082a*/ 	.byte	0x08
	.zero		1


	//   ....[9]....
        /*082c*/ 	.word	0x00000420
        /*0830*/ 	.word	0x000000ff
        /*0834*/ 	.word	0x00032458
        /*0838*/ 	.short	0x0100
        /*083a*/ 	.byte	0x08
	.zero		1


	//   ....[10]....
        /*083c*/ 	.word	0x00000430
        /*0840*/ 	.word	0x000000ff
        /*0844*/ 	.word	0x00032468
        /*0848*/ 	.short	0x0100
        /*084a*/ 	.byte	0x08
	.zero		1


	//   ....[11]....
        /*084c*/ 	.word	0x00000520
        /*0850*/ 	.word	0x000000ff
        /*0854*/ 	.word	0x00032470
        /*0858*/ 	.short	0x0100
        /*085a*/ 	.byte	0x06
	.zero		1


	//   ....[12]....
        /*085c*/ 	.word	0x00000530
        /*0860*/ 	.word	0x000000ff
        /*0864*/ 	.word	0x00032480
        /*0868*/ 	.short	0x0100
        /*086a*/ 	.byte	0x06
	.zero		1


	//   ....[13]....
        /*086c*/ 	.word	0x00000540
        /*0870*/ 	.word	0x000000ff
        /*0874*/ 	.word	0x00032478
        /*0878*/ 	.short	0x0100
        /*087a*/ 	.byte	0x06
	.zero		1


	//   ....[14]....
        /*087c*/ 	.word	0x00000550
        /*0880*/ 	.word	0x000000ff
        /*0884*/ 	.word	0x00032488
        /*0888*/ 	.short	0x0100
        /*088a*/ 	.byte	0x06
	.zero		1


	//   ....[15]....
        /*088c*/ 	.word	0x00000680
        /*0890*/ 	.word	0x000000ff
        /*0894*/ 	.word	0x00032490
        /*0898*/ 	.short	0x0100
        /*089a*/ 	.byte	0x08
	.zero		1


	//   ....[16]....
        /*089c*/ 	.word	0x00000690
        /*08a0*/ 	.word	0x000000ff
        /*08a4*/ 	.word	0x000324a0
        /*08a8*/ 	.short	0x0100
        /*08aa*/ 	.byte	0x08
	.zero		1


	//   ....[17]....
        /*08ac*/ 	.word	0x000006a0
        /*08b0*/ 	.word	0x000000ff
        /*08b4*/ 	.word	0x00032498
        /*08b8*/ 	.short	0x0100
        /*08ba*/ 	.byte	0x08
	.zero		1


	//   ....[18]....
        /*08bc*/ 	.word	0x000006b0
        /*08c0*/ 	.word	0x000000ff
        /*08c4*/ 	.word	0x000324a8
        /*08c8*/ 	.short	0x0100
        /*08ca*/ 	.byte	0x08
	.zero		1


	//   ....[19]....
        /*08cc*/ 	.word	0x000007f0
        /*08d0*/ 	.word	0x000000ff
        /*08d4*/ 	.word	0x000324b0
        /*08d8*/ 	.short	0x0100
        /*08da*/ 	.byte	0x08
	.zero		1


	//   ....[20]....
        /*08dc*/ 	.word	0x00000800
        /*08e0*/ 	.word	0x000000ff
        /*08e4*/ 	.word	0x000324c0
        /*08e8*/ 	.short	0x0100
        /*08ea*/ 	.byte	0x08
	.zero		1


	//   ....[21]....
        /*08ec*/ 	.word	0x00000810
        /*08f0*/ 	.word	0x000000ff
        /*08f4*/ 	.word	0x000324b8
        /*08f8*/ 	.short	0x0100
        /*08fa*/ 	.byte	0x08
	.zero		1


	//   ....[22]....
        /*08fc*/ 	.word	0x00000820
        /*0900*/ 	.word	0x000000ff
        /*0904*/ 	.word	0x000324c8
        /*0908*/ 	.short	0x0100
        /*090a*/ 	.byte	0x08
	.zero		1


	//   ....[23]....
        /*090c*/ 	.word	0x00001930
        /*0910*/ 	.word	0x000000ff
        /*0914*/ 	.word	0x00032400
        /*0918*/ 	.short	0x010a
        /*091a*/ 	.byte	0x28
	.zero		1


	//   ....[24]....
        /*091c*/ 	.word	0x00001a10
        /*0920*/ 	.word	0x000000ff
        /*0924*/ 	.word	0x00032430
        /*0928*/ 	.short	0x010a
        /*092a*/ 	.byte	0x06
	.zero		1


	//   ....[25]....
        /*092c*/ 	.word	0x00001a50
        /*0930*/ 	.word	0x000000ff
        /*0934*/ 	.word	0x00032430
        /*0938*/ 	.short	0x010a
        /*093a*/ 	.byte	0x06
	.zero		1


	//   ....[26]....
        /*093c*/ 	.word	0x00001d50
        /*0940*/ 	.word	0x000000ff
        /*0944*/ 	.word	0x00032410
        /*0948*/ 	.short	0x010a
        /*094a*/ 	.byte	0x28
	.zero		1


	//   ....[27]....
        /*094c*/ 	.word	0x00001d90
        /*0950*/ 	.word	0x000000ff
        /*0954*/ 	.word	0x00032450
        /*0958*/ 	.short	0x010a
        /*095a*/ 	.byte	0x06
	.zero		1


	//   ....[28]....
        /*095c*/ 	.word	0x00001dd0
        /*0960*/ 	.word	0x000000ff
        /*0964*/ 	.word	0x00032450
        /*0968*/ 	.short	0x010a
        /*096a*/ 	.byte	0x06
	.zero		1


	//   ....[29]....
        /*096c*/ 	.word	0x00002790
        /*0970*/ 	.word	0x000000ff
        /*0974*/ 	.word	0x00000000
        /*0978*/ 	.short	0x0101
        /*097a*/ 	.byte	0x0a
	.zero		1


	//   ....[30]....
        /*097c*/ 	.word	0x00003f00
        /*0980*/ 	.word	0x000000ff
        /*0984*/ 	.word	0x00000000
        /*0988*/ 	.short	0x0101
        /*098a*/ 	.byte	0x06
	.zero		1


	//   ....[31]....
        /*098c*/ 	.word	0x000040a0
        /*0990*/ 	.word	0x000000ff
        /*0994*/ 	.word	0x00032430
        /*0998*/ 	.short	0x010a
        /*099a*/ 	.byte	0x04
	.zero		1


	//   ....[32]....
        /*099c*/ 	.word	0x000040e0
        /*09a0*/ 	.word	0x000000ff
        /*09a4*/ 	.word	0x00032430
        /*09a8*/ 	.short	0x010a
        /*09aa*/ 	.byte	0x04
	.zero		1


	//   ....[33]....
        /*09ac*/ 	.word	0x00004300
        /*09b0*/ 	.word	0x000000ff
        /*09b4*/ 	.word	0x00032450
        /*09b8*/ 	.short	0x010a
        /*09ba*/ 	.byte	0x04
	.zero		1


	//   ....[34]....
        /*09bc*/ 	.word	0x00004340
        /*09c0*/ 	.word	0x000000ff
        /*09c4*/ 	.word	0x00032450
        /*09c8*/ 	.short	0x010a
        /*09ca*/ 	.byte	0x04
	.zero		1


	//   ....[35]....
        /*09cc*/ 	.word	0x00004a50
        /*09d0*/ 	.word	0x000000ff
        /*09d4*/ 	.word	0x00000000
        /*09d8*/ 	.short	0x0101
        /*09da*/ 	.byte	0x0a
	.zero		1


	//   ....[36]....
        /*09dc*/ 	.word	0x00006a90
        /*09e0*/ 	.word	0x000000ff
        /*09e4*/ 	.word	0x00000000
        /*09e8*/ 	.short	0x0101
        /*09ea*/ 	.byte	0x04
	.zero		1


	//   ....[37]....
        /*09ec*/ 	.word	0x00006bc0
        /*09f0*/ 	.word	0x000000ff
        /*09f4*/ 	.word	0x00032430
        /*09f8*/ 	.short	0x010a
        /*09fa*/ 	.byte	0x04
	.zero		1


	//   ....[38]....
        /*09fc*/ 	.word	0x00006c00
        /*0a00*/ 	.word	0x000000ff
        /*0a04*/ 	.word	0x00032430
        /*0a08*/ 	.short	0x010a
        /*0a0a*/ 	.byte	0x04
	.zero		1


	//   ....[39]....
        /*0a0c*/ 	.word	0x00006e20
        /*0a10*/ 	.word	0x000000ff
        /*0a14*/ 	.word	0x00032450
        /*0a18*/ 	.short	0x010a
        /*0a1a*/ 	.byte	0x04
	.zero		1


	//   ....[40]....
        /*0a1c*/ 	.word	0x00006e60
        /*0a20*/ 	.word	0x000000ff
        /*0a24*/ 	.word	0x00032450
        /*0a28*/ 	.short	0x010a
        /*0a2a*/ 	.byte	0x04
	.zero		1


	//   ....[41]....
        /*0a2c*/ 	.word	0x00007570
        /*0a30*/ 	.word	0x000000ff
        /*0a34*/ 	.word	0x00000000
        /*0a38*/ 	.short	0x0101
        /*0a3a*/ 	.byte	0x0b
	.zero		1


	//   ....[42]....
        /*0a3c*/ 	.word	0x00008e10
        /*0a40*/ 	.word	0x000000ff
        /*0a44*/ 	.word	0x00000000
        /*0a48*/ 	.short	0x0101
        /*0a4a*/ 	.byte	0x04
	.zero		1


	//   ....[43]....
        /*0a4c*/ 	.word	0x0000b0f0
        /*0a50*/ 	.word	0x000000c3
        /*0a54*/ 	.word	0x00000000
        /*0a58*/ 	.short	0x0101
        /*0a5a*/ 	.byte	0x3f
	.zero		1


	//   ....[44]....
        /*0a5c*/ 	.word	0x0000d5d0
        /*0a60*/ 	.word	0x00000018
        /*0a64*/ 	.word	0x00032440
        /*0a68*/ 	.short	0x010a
        /*0a6a*/ 	.byte	0x3f
	.zero		1


	//   ....[45]....
        /*0a6c*/ 	.word	0x0000dae0
        /*0a70*/ 	.word	0x00000018
        /*0a74*/ 	.word	0x00032430
        /*0a78*/ 	.short	0x0107
        /*0a7a*/ 	.byte	0x3f
	.zero		1


	//   ....[46]....
        /*0a7c*/ 	.word	0x0000db90
        /*0a80*/ 	.word	0x00000018
        /*0a84*/ 	.word	0x00032430
        /*0a88*/ 	.short	0x0101
        /*0a8a*/ 	.byte	0x3f
	.zero		1


	//   ....[47]....
        /*0a8c*/ 	.word	0x0000e6d0
        /*0a90*/ 	.word	0x00000011
        /*0a94*/ 	.word	0x00032400
        /*0a98*/ 	.short	0x0107
        /*0a9a*/ 	.byte	0x3f
	.zero		1


	//   ....[48]....
        /*0a9c*/ 	.word	0x0000e760
        /*0aa0*/ 	.word	0x00000011
        /*0aa4*/ 	.word	0x00032400
        /*0aa8*/ 	.short	0x0101
        /*0aaa*/ 	.byte	0x3f
	.zero		1


	//   ....[49]....
        /*0aac*/ 	.word	0x0000f1b0
        /*0ab0*/ 	.word	0x00000011
        /*0ab4*/ 	.word	0x00032410
        /*0ab8*/ 	.short	0x0107
        /*0aba*/ 	.byte	0x3f
	.zero		1


	//   ....[50]....
        /*0abc*/ 	.word	0x0000f2a0
        /*0ac0*/ 	.word	0x00000011
        /*0ac4*/ 	.word	0x00032410
        /*0ac8*/ 	.short	0x0101
        /*0aca*/ 	.byte	0x3f
	.zero		1


	//   ....[51]....
        /*0acc*/ 	.word	0x0000f2c0
        /*0ad0*/ 	.word	0x00000011
        /*0ad4*/ 	.word	0x00032420
        /*0ad8*/ 	.short	0x010a
        /*0ada*/ 	.byte	0x3f
	.zero		1


	//   ....[52]....
        /*0adc*/ 	.word	0x0000f340
        /*0ae0*/ 	.word	0x00000018
        /*0ae4*/ 	.word	0x00032460
        /*0ae8*/ 	.short	0x010a
        /*0aea*/ 	.byte	0x3f
	.zero		1


	//   ....[53]....
        /*0aec*/ 	.word	0x0000fa40
        /*0af0*/ 	.word	0x00000018
        /*0af4*/ 	.word	0x00032450
        /*0af8*/ 	.short	0x0107
        /*0afa*/ 	.byte	0x3f
	.zero		1


	//   ....[54]....
        /*0afc*/ 	.word	0x0000fb00
        /*0b00*/ 	.word	0x00000018
        /*0b04*/ 	.word	0x00032450
        /*0b08*/ 	.short	0x0101
        /*0b0a*/ 	.byte	0x3f
	.zero		1


	//   ....[55]....
        /*0b0c*/ 	.word	0x0000fe20
        /*0b10*/ 	.word	0x0000000a
        /*0b14*/ 	.word	0x00032440
        /*0b18*/ 	.short	0x010a
        /*0b1a*/ 	.byte	0x3f
	.zero		1


	//   ....[56]....
        /*0b1c*/ 	.word	0x000101f0
        /*0b20*/ 	.word	0x0000000a
        /*0b24*/ 	.word	0x00032430
        /*0b28*/ 	.short	0x0107
        /*0b2a*/ 	.byte	0x3f
	.zero		1


	//   ....[57]....
        /*0b2c*/ 	.word	0x000102a0
        /*0b30*/ 	.word	0x0000000a
        /*0b34*/ 	.word	0x00032430
        /*0b38*/ 	.short	0x0101
        /*0b3a*/ 	.byte	0x3f
	.zero		1


	//   ....[58]....
        /*0b3c*/ 	.word	0x000102d0
        /*0b40*/ 	.word	0x0000000a
        /*0b44*/ 	.word	0x00032460
        /*0b48*/ 	.short	0x010a
        /*0b4a*/ 	.byte	0x3f
	.zero		1


	//   ....[59]....
        /*0b4c*/ 	.word	0x000107f0
        /*0b50*/ 	.word	0x0000000a
        /*0b54*/ 	.word	0x00032450
        /*0b58*/ 	.short	0x0107
        /*0b5a*/ 	.byte	0x3f
	.zero		1


	//   ....[60]....
        /*0b5c*/ 	.word	0x000108a0
        /*0b60*/ 	.word	0x0000000a
        /*0b64*/ 	.word	0x00032450
        /*0b68*/ 	.short	0x0101
        /*0b6a*/ 	.byte	0x3f
	.zero		1


	//   ....[61]....
        /*0b6c*/ 	.word	0x00010c80
        /*0b70*/ 	.word	0x00000007
        /*0b74*/ 	.word	0x00032420
        /*0b78*/ 	.short	0x010a
        /*0b7a*/ 	.byte	0x3f
	.zero		1


	//   ....[62]....
        /*0b7c*/ 	.word	0x00010e20
        /*0b80*/ 	.word	0x00000005
        /*0b84*/ 	.word	0x00032440
        /*0b88*/ 	.short	0x010a
        /*0b8a*/ 	.byte	0x3f
	.zero		1


	//   ....[63]....
        /*0b8c*/ 	.word	0x00010ec0
        /*0b90*/ 	.word	0x00000003
        /*0b94*/ 	.word	0x00032440
        /*0b98*/ 	.short	0x010a
        /*0b9a*/ 	.byte	0x3f
	.zero		1


	//   ....[64]....
        /*0b9c*/ 	.word	0x00010f00
        /*0ba0*/ 	.word	0x00000005
        /*0ba4*/ 	.word	0x00032460
        /*0ba8*/ 	.short	0x010a
        /*0baa*/ 	.byte	0x3f
	.zero		1


	//   ....[65]....
        /*0bac*/ 	.word	0x00010f40
        /*0bb0*/ 	.word	0x00000003
        /*0bb4*/ 	.word	0x00032460
        /*0bb8*/ 	.short	0x010a
        /*0bba*/ 	.byte	0x3f
	.zero		1


	//   ....[66]....
        /*0bbc*/ 	.word	0x00010fb0
        /*0bc0*/ 	.word	0x00000003
        /*0bc4*/ 	.word	0x00032400
        /*0bc8*/ 	.short	0x010a
        /*0bca*/ 	.byte	0x3f
	.zero		1


	//   ....[67]....
        /*0bcc*/ 	.word	0x00011010
        /*0bd0*/ 	.word	0x00000003
        /*0bd4*/ 	.word	0x00032430
        /*0bd8*/ 	.short	0x010a
        /*0bda*/ 	.byte	0x3f
	.zero		1


	//   ....[68]....
        /*0bdc*/ 	.word	0x00011070
        /*0be0*/ 	.word	0x00000003
        /*0be4*/ 	.word	0x00032410
        /*0be8*/ 	.short	0x010a
        /*0bea*/ 	.byte	0x3f
	.zero		1


	//   ....[69]....
        /*0bec*/ 	.word	0x000110d0
        /*0bf0*/ 	.word	0x00000003
        /*0bf4*/ 	.word	0x00032450
        /*0bf8*/ 	.short	0x010a
        /*0bfa*/ 	.byte	0x3f
	.zero		1


	//   ....[70]....
        /*0bfc*/ 	.word	0x00011130
        /*0c00*/ 	.word	0x00000015
        /*0c04*/ 	.word	0x00032430
        /*0c08*/ 	.short	0x010a
        /*0c0a*/ 	.byte	0x3f
	.zero		1


	//   ....[71]....
        /*0c0c*/ 	.word	0x00011190
        /*0c10*/ 	.word	0x00000015
        /*0c14*/ 	.word	0x00032450
        /*0c18*/ 	.short	0x010a
        /*0c1a*/ 	.byte	0x3f
	.zero		1


	//   ....[72]....
        /*0c1c*/ 	.word	0x000111f0
        /*0c20*/ 	.word	0x00000015
        /*0c24*/ 	.word	0x00032430
        /*0c28*/ 	.short	0x010a
        /*0c2a*/ 	.byte	0x3f
	.zero		1


	//   ....[73]....
        /*0c2c*/ 	.word	0x00011250
        /*0c30*/ 	.word	0x00000015
        /*0c34*/ 	.word	0x00032450
        /*0c38*/ 	.short	0x010a
        /*0c3a*/ 	.byte	0x3f
	.zero		1


	//   ....[74]....
        /*0c3c*/ 	.word	0x00011350
        /*0c40*/ 	.word	0x00000018
        /*0c44*/ 	.word	0x00032440
        /*0c48*/ 	.short	0x010a
        /*0c4a*/ 	.byte	0x3f
	.zero		1


	//   ....[75]....
        /*0c4c*/ 	.word	0x00013030
        /*0c50*/ 	.word	0x00000011
        /*0c54*/ 	.word	0x00032420
        /*0c58*/ 	.short	0x010a
        /*0c5a*/ 	.byte	0x3f
	.zero		1


	//   ....[76]....
        /*0c5c*/ 	.word	0x00013080
        /*0c60*/ 	.word	0x00000018
        /*0c64*/ 	.word	0x00032460
        /*0c68*/ 	.short	0x010a
        /*0c6a*/ 	.byte	0x3f
	.zero		1


	//   ....[77]....
        /*0c6c*/ 	.word	0x000139e0
        /*0c70*/ 	.word	0x0000000a
        /*0c74*/ 	.word	0x00032440
        /*0c78*/ 	.short	0x010a
        /*0c7a*/ 	.byte	0x3f
	.zero		1


	//   ....[78]....
        /*0c7c*/ 	.word	0x00014070
        /*0c80*/ 	.word	0x0000000a
        /*0c84*/ 	.word	0x00032460
        /*0c88*/ 	.short	0x010a
        /*0c8a*/ 	.byte	0x3f
	.zero		1


	//   ....[79]....
        /*0c8c*/ 	.word	0x00014880
        /*0c90*/ 	.word	0x00000007
        /*0c94*/ 	.word	0x00032420
        /*0c98*/ 	.short	0x010a
        /*0c9a*/ 	.byte	0x3f
	.zero		1


	//   ....[80]....
        /*0c9c*/ 	.word	0x00014a20
        /*0ca0*/ 	.word	0x00000005
        /*0ca4*/ 	.word	0x00032440
        /*0ca8*/ 	.short	0x010a
        /*0caa*/ 	.byte	0x3f
	.zero		1


	//   ....[81]....
        /*0cac*/ 	.word	0x00014a70
        /*0cb0*/ 	.word	0x00000003
        /*0cb4*/ 	.word	0x00032440
        /*0cb8*/ 	.short	0x010a
        /*0cba*/ 	.byte	0x3f
	.zero		1


	//   ....[82]....
        /*0cbc*/ 	.word	0x00014ac0
        /*0cc0*/ 	.word	0x00000005
        /*0cc4*/ 	.word	0x00032460
        /*0cc8*/ 	.short	0x010a
        /*0cca*/ 	.byte	0x3f
	.zero		1


	//----- nvinfo : EIATTR_NUM_MBARRIERS
	.align		4
.L_1504:
        /*0ccc*/ 	.byte	0x03, 0x38
        /*0cce*/ 	.short	0x0017


	//----- nvinfo : EIATTR_EXIT_INSTR_OFFSETS
	.align		4
        /*0cd0*/ 	.byte	0x04, 0x1c
        /*0cd2*/ 	.short	(.L_1506 - .L_1505)


	//   ....[0]....
.L_1505:
        /*0cd4*/ 	.word	0x000009b0


	//   ....[1]....
        /*0cd8*/ 	.word	0x0000c2c0


	//   ....[2]....
        /*0cdc*/ 	.word	0x00010f90


	//----- nvinfo : EIATTR_MAX_THREADS
	.align		4
.L_1506:
        /*0ce0*/ 	.byte	0x04, 0x05
        /*0ce2*/ 	.short	(.L_1508 - .L_1507)
.L_1507:
        /*0ce4*/ 	.word	0x00000180
        /*0ce8*/ 	.word	0x00000001
        /*0cec*/ 	.word	0x00000001


	//----- nvinfo : EIATTR_CRS_STACK_SIZE
	.align		4
.L_1508:
        /*0cf0*/ 	.byte	0x04, 0x1e
        /*0cf2*/ 	.short	(.L_1510 - .L_1509)
.L_1509:
        /*0cf4*/ 	.word	0x00000000


	//----- nvinfo : EIATTR_CBANK_PARAM_SIZE
	.align		4
.L_1510:
        /*0cf8*/ 	.byte	0x03, 0x19
        /*0cfa*/ 	.short	0x0bf0


	//----- nvinfo : EIATTR_PARAM_CBANK
	.align		4
        /*0cfc*/ 	.byte	0x04, 0x0a
        /*0cfe*/ 	.short	(.L_1512 - .L_1511)
	.align		4
.L_1511:
        /*0d00*/ 	.word	index@(.nv.constant0._ZN7cutlass13device_kernelIN5flash11enable_sm90INS1_16FlashAttnFwdSm90INS1_25CollectiveMainloopFwdSm90ILi2EN4cute5tupleIJNS5_1CILi1EEES8_S8_EEENS6_IJNS7_ILi128EEENS7_ILi96EEENS7_ILi64EEEEEELi256ENS_6half_tEfNS_4arch4Sm90ELb1ELb0ELb0ELb0ELb1ELb0ELb1ELb1ELb0ELb1ELb0ELb0EEENS1_21CollectiveEpilogueFwdINS6_IJSA_NS7_ILi256EEESB_EEES9_SE_SG_Li256ELb0ELb1ELb0ELb0EEENS1_30DynamicPersistentTileSchedulerILi256ELi128ELb0ELb1ELb1EEEEEEEEEvNT_6ParamsE)
        /*0d04*/ 	.short	0x0210
        /*0d06*/ 	.short	0x0bf0


	//----- nvinfo : EIATTR_SW_WAR
	.align		4
.L_1512:
        /*0d08*/ 	.byte	0x04, 0x36
        /*0d0a*/ 	.short	(.L_1514 - .L_1513)
.L_1513:
        /*0d0c*/ 	.word	0x00000008
.L_1514:


//--------------------- .nv.info._ZN7cutlass13device_kernelIN5flash11enable_sm90INS1_16FlashAttnFwdSm90INS1_25CollectiveMainloopFwdSm90ILi2EN4cute5tupleIJNS5_1CILi1EEES8_S8_EEENS6_IJNS7_ILi128EEENS7_ILi96EEENS7_ILi64EEEEEELi256ENS_6half_tEfNS_4arch4Sm90ELb1ELb0ELb0ELb1ELb1ELb0ELb0ELb1ELb0ELb1ELb0ELb0EEENS1_21CollectiveEpilogueFwdINS6_IJSA_NS7_ILi256EEESB_EEES9_SE_SG_Li256ELb1ELb1ELb0ELb0EEENS1_36VarlenDynamicPersistentTileSchedulerILi128ELi96ELi256ELi128ELb0ELb1ELb1ELb1ELb1ELb1EEEEEEEEEvNT_6ParamsE --------------------------
	.section	.nv.info._ZN7cutlass13device_kernelIN5flash11enable_sm90INS1_16FlashAttnFwdSm90INS1_25CollectiveMainloopFwdSm90ILi2EN4cute5tupleIJNS5_1CILi1EEES8_S8_EEENS6_IJNS7_ILi128EEENS7_ILi96EEENS7_ILi64EEEEEELi256ENS_6half_tEfNS_4arch4Sm90ELb1ELb0ELb0ELb1ELb1ELb0ELb0ELb1ELb0ELb1ELb0ELb0EEENS1_21CollectiveEpilogueFwdINS6_IJSA_NS7_ILi256EEESB_EEES9_SE_SG_Li256ELb1ELb1ELb0ELb0EEENS1_36VarlenDynamicPersistentTileSchedulerILi128ELi96ELi256ELi128ELb0ELb1ELb1ELb1ELb1ELb1EEEEEEEEEvNT_6ParamsE,"",@"SHT_CUDA_INFO"
	.sectionflags	@""
	.align	4


	//----- nvinfo : EIATTR_CUDA_API_VERSION
	.align		4
        /*0000*/ 	.byte	0x04, 0x37
        /*0002*/ 	.short	(.L_1516 - .L_1515)
.L_1515:
        /*0004*/ 	.word	0x00000082


	//----- nvinfo : EIATTR_KPARAM_INFO
	.align		4
.L_1516:
        /*0008*/ 	.byte	0x04, 0x17
        /*000a*/ 	.short	(.L_1518 - .L_1517)
.L_1517:
        /*000c*/ 	.word	0x00000000
        /*0010*/ 	.short	0x0000
        /*0012*/ 	.short	0x0070
        /*0014*/ 	.byte	0x00, 0xf0, 0x01, 0x2a


	//----- nvinfo : EIATTR_SPARSE_MMA_MASK
	.align		4
.L_1518:
        /*0018*/ 	.byte	0x03, 0x50
        /*001a*/ 	.short	0x0000


	//----- nvinfo : EIATTR_MAXREG_COUNT
	.align		4
        /*001c*/ 	.byte	0x03, 0x1b
        /*001e*/ 	.short	0x00a8


	//----- nvinfo : EIATTR_NUM_BARRIERS
	.align		4
        /*0020*/ 	.byte	0x02, 0x4c
        /*0022*/ 	.byte	0x10
	.zero		1


	//----- nvinfo : EIATTR_EXTERNS
	.align		4
        /*0024*/ 	.byte	0x04, 0x0f
        /*0026*/ 	.short	(.L_1520 - .L_1519)


	//   ....[0]....
	.align		4
.L_1519:
        /*0028*/ 	.word	index@(__assertfail)


	//----- nvinfo : EIATTR_ANNOTATIONS
	.align		4
.L_1520:
        /*002c*/ 	.byte	0x04, 0x55
        /*002e*/ 	.short	(.L_1522 - .L_1521)


	//   ....[0]....
.L_1521:
        /* <DEDUP_REMOVED lines=13> */


	//----- nvinfo : EIATTR_MERCURY_ISA_VERSION
	.align		4
.L_1522:
        /*00f0*/ 	.byte	0x03, 0x5f
        /*00f2*/ 	.short	0x0101


	//----- nvinfo : EIATTR_UNUSED_LOAD_BYTE_OFFSET
	.align		4
        /*00f4*/ 	.byte	0x04, 0x44
        /*00f6*/ 	.short	(.L_1524 - .L_1523)


	//   ....[0]....
.L_1523:
        /*00f8*/ 	.word	0x00000970
        /*00fc*/ 	.word	0x0000fff0


	//   ....[1]....
        /*0100*/ 	.word	0x00008480
        /*0104*/ 	.word	0x0000fff0


	//----- nvinfo : EIATTR_INT_WARP_WIDE_INSTR_OFFSETS
	.align		4
.L_1524:
        /*0108*/ 	.byte	0x04, 0x31
        /*010a*/ 	.short	(.L_1526 - .L_1525)


	//   ....[0]....
.L_1525:
        /*010c*/ 	.word	0x000000c0


	//   ....[1]....
        /*0110*/ 	.word	0x000000d0


	//   ....[2]....
        /*0114*/ 	.word	0x00000170


	//   ....[3]....
        /*0118*/ 	.word	0x0000c540


	//   ....[4]....
        /*011c*/ 	.word	0x0000c5d0


	//   ....[5]....
        /*0120*/ 	.word	0x0000f900


	//   ....[6]....
        /*0124*/ 	.word	0x0000f990


	//----- nvinfo : EIATTR_COOP_GROUP_MASK_REGIDS
	.align		4
.L_1526:
        /*0128*/ 	.byte	0x04, 0x29
        /*012a*/ 	.short	(.L_1528 - .L_1527)


	//   ....[0]....
.L_1527:
        /*012c*/ 	.word	0xffffffff


	//   ....[1]....
        /*0130*/ 	.word	0xffffffff


	//   ....[2]....
        /*0134*/ 	.word	0xffffffff


	//   ....[3]....
        /*0138*/ 	.word	0xffffffff


	//   ....[4]....
        /*013c*/ 	.word	0xffffffff


	//   ....[5]....
        /*0140*/ 	.word	0xffffffff


	//   ....[6]....
        /*0144*/ 	.word	0xffffffff


	//   ....[7]....
        /*0148*/ 	.word	0xffffffff


	//   ....[8]....
        /*014c*/ 	.word	0xffffffff


	//   ....[9]....
        /*0150*/ 	.word	0xffffffff


	//   ....[10]....
        /*0154*/ 	.word	0xffffffff


	//   ....[11]....
        /*0158*/ 	.word	0xffffffff


	//   ....[12]....
        /*015c*/ 	.word	0xffffffff


	//   ....[13]....
        /*0160*/ 	.word	0xffffffff


	//   ....[14]....
        /*0164*/ 	.word	0xffffffff


	//   ....[15]....
        /*0168*/ 	.word	0xffffffff


	//   ....[16]....
        /*016c*/ 	.word	0xffffffff


	//   ....[17]....
        /*0170*/ 	.word	0xffffffff


	//   ....[18]....
        /*0174*/ 	.word	0xffffffff


	//   ....[19]....
        /*0178*/ 	.word	0xffffffff


	//   ....[20]....
        /*017c*/ 	.word	0xffffffff


	//   ....[21]....
        /*0180*/ 	.word	0xffffffff


	//   ....[22]....
        /*0184*/ 	.word	0xffffffff


	//   ....[23]....
        /*0188*/ 	.word	0xffffffff


	//   ....[24]....
        /*018c*/ 	.word	0xffffffff


	//   ....[25]....
        /*0190*/ 	.word	0xffffffff


	//   ....[26]....
        /*0194*/ 	.word	0xffffffff


	//   ....[27]....
        /*0198*/ 	.word	0xffffffff


	//   ....[28]....
        /*019c*/ 	.word	0xffffffff


	//   ....[29]....
        /*01a0*/ 	.word	0xffffffff


	//   ....[30]....
        /*01a4*/ 	.word	0xffffffff


	//   ....[31]....
        /*01a8*/ 	.word	0xffffffff


	//   ....[32]....
        /*01ac*/ 	.word	0xffffffff


	//   ....[33]....
        /*01b0*/ 	.word	0xffffffff


	//   ....[34]....
        /*01b4*/ 	.word	0xffffffff


	//   ....[35]....
        /*01b8*/ 	.word	0xffffffff


	//   ....[36]....
        /*01bc*/ 	.word	0xffffffff


	//   ....[37]....
        /*01c0*/ 	.word	0xffffffff


	//   ....[38]....
        /*01c4*/ 	.word	0xffffffff


	//   ....[39]....
        /*01c8*/ 	.word	0xffffffff


	//   ....[40]....
        /*01cc*/ 	.word	0xffffffff


	//   ....[41]....
        /*01d0*/ 	.word	0xffffffff


	//   ....[42]....
        /*01d4*/ 	.word	0xffffffff


	//   ....[43]....
        /*01d8*/ 	.word	0xffffffff


	//   ....[44]....
        /*01dc*/ 	.word	0xffffffff


	//   ....[45]....
        /*01e0*/ 	.word	0xffffffff


	//   ....[46]....
        /*01e4*/ 	.word	0xffffffff


	//   ....[47]....
        /*01e8*/ 	.word	0xffffffff


	//   ....[48]....
        /*01ec*/ 	.word	0xffffffff


	//   ....[49]....
        /*01f0*/ 	.word	0xffffffff


	//   ....[50]....
        /*01f4*/ 	.word	0xffffffff


	//   ....[51]....
        /*01f8*/ 	.word	0xffffffff


	//   ....[52]....
        /*01fc*/ 	.word	0xffffffff


	//   ....[53]....
        /*0200*/ 	.word	0xffffffff


	//   ....[54]....
        /*0204*/ 	.word	0xffffffff


	//   ....[55]....
        /*0208*/ 	.word	0xffffffff


	//   ....[56]....
        /*020c*/ 	.word	0xffffffff


	//   ....[57]....
        /*0210*/ 	.word	0xffffffff


	//   ....[58]....
        /*0214*/ 	.word	0xffffffff


	//   ....[59]....
        /*0218*/ 	.word	0xffffffff


	//   ....[60]....
        /*021c*/ 	.word	0xffffffff


	//   ....[61]....
        /*0220*/ 	.word	0xffffffff


	//   ....[62]....
        /*0224*/ 	.word	0xffffffff


	//   ....[63]....
        /*0228*/ 	.word	0xffffffff


	//   ....[64]....
        /*022c*/ 	.word	0xffffffff


	//   ....[65]....
        /*0230*/ 	.word	0xffffffff


	//   ....[66]....
        /*0234*/ 	.word	0xffffffff


	//   ....[67]....
        /*0238*/ 	.word	0xffffffff


	//   ....[68]....
        /*023c*/ 	.word	0xffffffff


	//   ....[69]....
        /*0240*/ 	.word	0xffffffff


	//   ....[70]....
        /*0244*/ 	.word	0xffffffff


	//   ....[71]....
        /*0248*/ 	.word	0xffffffff


	//   ....[72]....
        /*024c*/ 	.word	0xffffffff


	//   ....[73]....
        /*0250*/ 	.word	0xffffffff


	//   ....[74]....
        /*0254*/ 	.word	0xffffffff


	//   ....[75]....
        /*0258*/ 	.word	0xffffffff


	//   ....[76]....
        /*025c*/ 	.word	0xffffffff


	//   ....[77]....
        /*0260*/ 	.word	0xffffffff


	//   ....[78]....
        /*0264*/ 	.word	0xffffffff


	//   ....[79]....
        /*0268*/ 	.word	0xffffffff


	//   ....[80]....
        /*026c*/ 	.word	0xffffffff


	//   ....[81]....
        /*0270*/ 	.word	0xffffffff


	//   ....[82]....
        /*0274*/ 	.word	0xffffffff


	//   ....[83]....
        /*0278*/ 	.word	0xffffffff


	//   ....[84]....
        /*027c*/ 	.word	0xffffffff


	//   ....[85]....
        /*0280*/ 	.word	0xffffffff


	//   ....[86]....
        /*0284*/ 	.word	0xffffffff


	//   ....[87]....
        /*0288*/ 	.word	0xffffffff


	//   ....[88]....
        /*028c*/ 	.word	0xffffffff


	//   ....[89]....
        /*0290*/ 	.word	0xffffffff


	//   ....[90]....
        /*0294*/ 	.word	0xffffffff


	//   ....[91]....
        /*0298*/ 	.word	0xffffffff


	//   ....[92]....
        /*029c*/ 	.word	0xffffffff


	//   ....[93]....
        /*02a0*/ 	.word	0xffffffff


	//   ....[94]....
        /*02a4*/ 	.word	0xffffffff


	//   ....[95]....
        /*02a8*/ 	.word	0xffffffff


	//   ....[96]....
        /*02ac*/ 	.word	0xffffffff


	//   ....[97]....
        /*02b0*/ 	.word	0xffffffff


	//   ....[98]....
        /*02b4*/ 	.word	0xffffffff


	//   ....[99]....
        /*02b8*/ 	.word	0xffffffff


	//   ....[100]....
        /*02bc*/ 	.word	0xffffffff


	//   ....[101]....
        /*02c0*/ 	.word	0xffffffff


	//   ....[102]....
        /*02c4*/ 	.word	0xffffffff


	//   ....[103]....
        /*02c8*/ 	.word	0xffffffff


	//   ....[104]....
        /*02cc*/ 	.word	0xffffffff


	//   ....[105]....
        /*02d0*/ 	.word	0xffffffff


	//   ....[106]....
        /*02d4*/ 	.word	0xffffffff


	//   ....[107]....
        /*02d8*/ 	.word	0xffffffff


	//   ....[108]....
        /*02dc*/ 	.word	0xffffffff


	//   ....[109]....
        /*02e0*/ 	.word	0xffffffff


	//   ....[110]....
        /*02e4*/ 	.word	0xffffffff


	//   ....[111]....
        /*02e8*/ 	.word	0xffffffff


	//   ....[112]....
        /*02ec*/ 	.word	0xffffffff


	//   ....[113]....
        /*02f0*/ 	.word	0xffffffff


	//   ....[114]....
        /*02f4*/ 	.word	0xffffffff


	//   ....[115]....
        /*02f8*/ 	.word	0xffffffff


	//   ....[116]....
        /*02fc*/ 	.word	0xffffffff


	//   ....[117]....
        /*0300*/ 	.word	0xffffffff


	//   ....[118]....
        /*0304*/ 	.word	0xffffffff


	//   ....[119]....
        /*0308*/ 	.word	0xffffffff


	//   ....[120]....
        /*030c*/ 	.word	0xffffffff


	//   ....[121]....
        /*0310*/ 	.word	0xffffffff


	//   ....[122]....
        /*0314*/ 	.word	0xffffffff


	//   ....[123]....
        /*0318*/ 	.word	0xffffffff


	//   ....[124]....
        /*031c*/ 	.word	0xffffffff


	//   ....[125]....
        /*0320*/ 	.word	0xffffffff


	//   ....[126]....
        /*0324*/ 	.word	0xffffffff


	//   ....[127]....
        /*0328*/ 	.word	0xffffffff


	//   ....[128]....
        /*032c*/ 	.word	0xffffffff


	//   ....[129]....
        /*0330*/ 	.word	0xffffffff


	//   ....[130]....
        /*0334*/ 	.word	0xffffffff


	//   ....[131]....
        /*0338*/ 	.word	0xffffffff


	//   ....[132]....
        /*033c*/ 	.word	0xffffffff


	//   ....[133]....
        /*0340*/ 	.word	0xffffffff


	//   ....[134]....
        /*0344*/ 	.word	0xffffffff


	//   ....[135]....
        /*0348*/ 	.word	0xffffffff


	//   ....[136]....
        /*034c*/ 	.word	0xffffffff


	//   ....[137]....
        /*0350*/ 	.word	0xffffffff


	//   ....[138]....
        /*0354*/ 	.word	0xffffffff


	//   ....[139]....
        /*0358*/ 	.word	0xffffffff


	//   ....[140]....
        /*035c*/ 	.word	0xffffffff


	//   ....[141]....
        /*0360*/ 	.word	0xffffffff


	//   ....[142]....
        /*0364*/ 	.word	0xffffffff


	//   ....[143]....
        /*0368*/ 	.word	0xffffffff


	//   ....[144]....
        /*036c*/ 	.word	0xffffffff


	//   ....[145]....
        /*0370*/ 	.word	0x0500000f


	//   ....[146]....
        /*0374*/ 	.word	0x0500000f


	//   ....[147]....
        /*0378*/ 	.word	0x0500000f


	//   ....[148]....
        /*037c*/ 	.word	0x0500000f


	//   ....[149]....
        /*0380*/ 	.word	0x0500000f


	//   ....[150]....
        /*0384*/ 	.word	0x0500000f


	//   ....[151]....
        /*0388*/ 	.word	0x0500000f


	//   ....[152]....
        /*038c*/ 	.word	0x0500000f


	//   ....[153]....
        /*0390*/ 	.word	0x0500000f


	//   ....[154]....
        /*0394*/ 	.word	0x0500000f


	//   ....[155]....
        /*0398*/ 	.word	0x0500000f


	//   ....[156]....
        /*039c*/ 	.word	0x0500000f


	//   ....[157]....
        /*03a0*/ 	.word	0x0500000f


	//   ....[158]....
        /*03a4*/ 	.word	0x0500000f


	//   ....[159]....
        /*03a8*/ 	.word	0x0500000f


	//   ....[160]....
        /*03ac*/ 	.word	0x0500000f


	//   ....[161]....
        /*03b0*/ 	.word	0x0500000f


	//   ....[162]....
        /*03b4*/ 	.word	0x0500000f


	//   ....[163]....
        /*03b8*/ 	.word	0x0500000f


	//   ....[164]....
        /*03bc*/ 	.word	0x0500000f


	//   ....[165]....
        /*03c0*/ 	.word	0x0500000f


	//   ....[166]....
        /*03c4*/ 	.word	0x0500000f


	//   ....[167]....
        /*03c8*/ 	.word	0x0500000f


	//   ....[168]....
        /*03cc*/ 	.word	0x0500000f


	//   ....[169]....
        /*03d0*/ 	.word	0x0500000f


	//   ....[170]....
        /*03d4*/ 	.word	0x0500000f


	//   ....[171]....
        /*03d8*/ 	.word	0x0500000f


	//   ....[172]....
        /*03dc*/ 	.word	0x0500000f


	//   ....[173]....
        /*03e0*/ 	.word	0x0500000f


	//   ....[174]....
        /*03e4*/ 	.word	0x0500000f


	//   ....[175]....
        /*03e8*/ 	.word	0x0500000f


	//   ....[176]....
        /*03ec*/ 	.word	0x0500000f


	//   ....[177]....
        /*03f0*/ 	.word	0x0500000f


	//   ....[178]....
        /*03f4*/ 	.word	0x0500000f


	//   ....[179]....
        /*03f8*/ 	.word	0x0500000f


	//   ....[180]....
        /*03fc*/ 	.word	0x0500000f


	//   ....[181]....
        /*0400*/ 	.word	0x0500000f


	//   ....[182]....
        /*0404*/ 	.word	0x0500000f


	//   ....[183]....
        /*0408*/ 	.word	0x0500000f


	//   ....[184]....
        /*040c*/ 	.word	0x0500000f


	//   ....[185]....
        /*0410*/ 	.word	0x0500000f


	//   ....[186]....
        /*0414*/ 	.word	0x0500000f


	//   ....[187]....
        /*0418*/ 	.word	0x0500000f


	//   ....[188]....
        /*041c*/ 	.word	0x0500000f


	//   ....[189]....
        /*0420*/ 	.word	0x0500000f


	//   ....[190]....
        /*0424*/ 	.word	0x0500000f


	//   ....[191]....
        /*0428*/ 	.word	0x0500000f


	//   ....[192]....
        /*042c*/ 	.word	0x0500000f


	//   ....[193]....
        /*0430*/ 	.word	0x0500000f


	//   ....[194]....
        /*0434*/ 	.word	0x0500000f


	//   ....[195]....
        /*0438*/ 	.word	0x0500000f


	//   ....[196]....
        /*043c*/ 	.word	0x0500000f


	//   ....[197]....
        /*0440*/ 	.word	0x0500000f


	//   ....[198]....
        /*0444*/ 	.word	0x0500000f


	//   ....[199]....
        /*0448*/ 	.word	0x0500000f


	//   ....[200]....
        /*044c*/ 	.word	0x0500000f


	//   ....[201]....
        /*0450*/ 	.word	0x0500000f


	//   ....[202]....
        /*0454*/ 	.word	0x0500000f


	//   ....[203]....
        /*0458*/ 	.word	0x0500000f


	//   ....[204]....
        /*045c*/ 	.word	0x0500000f


	//   ....[205]....
        /*0460*/ 	.word	0x0500000f


	//   ....[206]....
        /*0464*/ 	.word	0x0500000f


	//   ....[207]....
        /*0468*/ 	.word	0x0500000f


	//   ....[208]....
        /*046c*/ 	.word	0x0500000f


	//   ....[209]....
        /*0470*/ 	.word	0x0500000f


	//   ....[210]....
        /*0474*/ 	.word	0x0500000f


	//   ....[211]....
        /*0478*/ 	.word	0x0500000f


	//   ....[212]....
        /*047c*/ 	.word	0x0500000f


	//   ....[213]....
        /*0480*/ 	.word	0x0500000f


	//   ....[214]....
        /*0484*/ 	.word	0x0500000f


	//   ....[215]....
        /*0488*/ 	.word	0x0500000f


	//   ....[216]....
        /*048c*/ 	.word	0x0500000f


	//   ....[217]....
        /*0490*/ 	.word	0x0500000f


	//   ....[218]....
        /*0494*/ 	.word	0x0500000f


	//   ....[219]....
        /*0498*/ 	.word	0x0500000f


	//   ....[220]....
        /*049c*/ 	.word	0x0500000f


	//   ....[221]....
        /*04a0*/ 	.word	0x0500000f


	//   ....[222]....
        /*04a4*/ 	.word	0x0500000f


	//   ....[223]....
        /*04a8*/ 	.word	0x0500000f


	//   ....[224]....
        /*04ac*/ 	.word	0x0500000f


	//   ....[225]....
        /*04b0*/ 	.word	0x0500000f


	//   ....[226]....
        /*04b4*/ 	.word	0x0500000f


	//   ....[227]....
        /*04b8*/ 	.word	0x0500000f


	//----- nvinfo : EIATTR_COOP_GROUP_INSTR_OFFSETS
	.align		4
.L_1528:
        /*04bc*/ 	.byte	0x04, 0x28
        /*04be*/ 	.short	(.L_1530 - .L_1529)


	//   ....[0]....
.L_1529:
        /*04c0*/ 	.word	0x00000080


	//   ....[1]....
        /*04c4*/ 	.word	0x00000090


	//   ....[2]....
        /*04c8*/ 	.word	0x000002d0


	//   ....[3]....
        /*04cc*/ 	.word	0x00000430


	//   ....[4]....
        /*04d0*/ 	.word	0x00000550


	//   ....[5]....
        /*04d4*/ 	.word	0x000006b0


	//   ....[6]....
        /*04d8*/ 	.word	0x00001800


	//   ....[7]....
        /*04dc*/ 	.word	0x00001e90


	//   ....[8]....
        /*04e0*/ 	.word	0x00001eb0


	//   ....[9]....
        /*04e4*/ 	.word	0x000023d0


	//   ....[10]....
        /*04e8*/ 	.word	0x000024d0


	//   ....[11]....
        /*04ec*/ 	.word	0x00002b00


	//   ....[12]....
        /*04f0*/ 	.word	0x00002b70


	//   ....[13]....
        /*04f4*/ 	.word	0x00003ba0


	//   ....[14]....
        /*04f8*/ 	.word	0x00004080


	//   ....[15]....
        /*04fc*/ 	.word	0x000040a0


	//   ....[16]....
        /*0500*/ 	.word	0x00004120


	//   ....[17]....
        /*0504*/ 	.word	0x00004700


	//   ....[18]....
        /*0508*/ 	.word	0x000047c0


	//   ....[19]....
        /*050c*/ 	.word	0x00006190


	//   ....[20]....
        /*0510*/ 	.word	0x000061c0


	//   ....[21]....
        /*0514*/ 	.word	0x00006620


	//   ....[22]....
        /*0518*/ 	.word	0x000067f0


	//   ....[23]....
        /*051c*/ 	.word	0x00007a00


	//   ....[24]....
        /*0520*/ 	.word	0x00007a80


	//   ....[25]....
        /*0524*/ 	.word	0x00007af0


	//   ....[26]....
        /*0528*/ 	.word	0x00007b10


	//   ....[27]....
        /*052c*/ 	.word	0x00009510


	//   ....[28]....
        /*0530*/ 	.word	0x00009550


	//   ....[29]....
        /*0534*/ 	.word	0x00009580


	//   ....[30]....
        /*0538*/ 	.word	0x000095b0


	//   ....[31]....
        /*053c*/ 	.word	0x00009e70


	//   ....[32]....
        /*0540*/ 	.word	0x00009ea0


	//   ....[33]....
        /*0544*/ 	.word	0x00009ff0


	//   ....[34]....
        /*0548*/ 	.word	0x0000a010


	//   ....[35]....
        /*054c*/ 	.word	0x0000a150


	//   ....[36]....
        /*0550*/ 	.word	0x0000a170


	//   ....[37]....
        /*0554*/ 	.word	0x0000a2c0


	//   ....[38]....
        /*0558*/ 	.word	0x0000a2e0


	//   ....[39]....
        /*055c*/ 	.word	0x0000ac20


	//   ....[40]....
        /*0560*/ 	.word	0x0000ac50


	//   ....[41]....
        /*0564*/ 	.word	0x0000ada0


	//   ....[42]....
        /*0568*/ 	.word	0x0000adc0


	//   ....[43]....
        /*056c*/ 	.word	0x0000af00


	//   ....[44]....
        /*0570*/ 	.word	0x0000af20


	//   ....[45]....
        /*0574*/ 	.word	0x0000b070


	//   ....[46]....
        /*0578*/ 	.word	0x0000b090


	//   ....[47]....
        /*057c*/ 	.word	0x0000b260


	//   ....[48]....
        /*0580*/ 	.word	0x0000b430


	//   ....[49]....
        /*0584*/ 	.word	0x0000b460


	//   ....[50]....
        /*0588*/ 	.word	0x0000b490


	//   ....[51]....
        /*058c*/ 	.word	0x0000b4c0


	//   ....[52]....
        /*0590*/ 	.word	0x0000b4f0


	//   ....[53]....
        /*0594*/ 	.word	0x0000b520


	//   ....[54]....
        /*0598*/ 	.word	0x0000b670


	//   ....[55]....
        /*059c*/ 	.word	0x0000b6a0


	//   ....[56]....
        /*05a0*/ 	.word	0x0000b6d0


	//   ....[57]....
        /*05a4*/ 	.word	0x0000b700


	//   ....[58]....
        /*05a8*/ 	.word	0x0000b730


	//   ....[59]....
        /*05ac*/ 	.word	0x0000b760


	//   ....[60]....
        /*05b0*/ 	.word	0x0000b7f0


	//   ....[61]....
        /*05b4*/ 	.word	0x0000b850


	//   ....[62]....
        /*05b8*/ 	.word	0x0000b8e0


	//   ....[63]....
        /*05bc*/ 	.word	0x0000d0e0


	//   ....[64]....
        /*05c0*/ 	.word	0x0000d100


	//   ....[65]....
        /*05c4*/ 	.word	0x0000d190


	//   ....[66]....
        /*05c8*/ 	.word	0x0000d1b0


	//   ....[67]....
        /*05cc*/ 	.word	0x0000d230


	//   ....[68]....
        /*05d0*/ 	.word	0x0000d250


	//   ....[69]....
        /*05d4*/ 	.word	0x0000d2d0


	//   ....[70]....
        /*05d8*/ 	.word	0x0000d2f0


	//   ....[71]....
        /*05dc*/ 	.word	0x0000d370


	//   ....[72]....
        /*05e0*/ 	.word	0x0000d390


	//   ....[73]....
        /*05e4*/ 	.word	0x0000d3a0


	//   ....[74]....
        /*05e8*/ 	.word	0x0000d3b0


	//   ....[75]....
        /*05ec*/ 	.word	0x0000dbd0


	//   ....[76]....
        /*05f0*/ 	.word	0x0000dc00


	//   ....[77]....
        /*05f4*/ 	.word	0x0000dc30


	//   ....[78]....
        /*05f8*/ 	.word	0x0000dcc0


	//   ....[79]....
        /*05fc*/ 	.word	0x0000dcd0


	//   ....[80]....
        /*0600*/ 	.word	0x0000dd60


	//   ....[81]....
        /*0604*/ 	.word	0x0000dd70


	//   ....[82]....
        /*0608*/ 	.word	0x0000de00


	//   ....[83]....
        /*060c*/ 	.word	0x0000de10


	//   ....[84]....
        /*0610*/ 	.word	0x0000dea0


	//   ....[85]....
        /*0614*/ 	.word	0x0000deb0


	//   ....[86]....
        /*0618*/ 	.word	0x0000df40


	//   ....[87]....
        /*061c*/ 	.word	0x0000df50


	//   ....[88]....
        /*0620*/ 	.word	0x0000dfd0


	//   ....[89]....
        /*0624*/ 	.word	0x0000dfe0


	//   ....[90]....
        /*0628*/ 	.word	0x0000dff0


	//   ....[91]....
        /*062c*/ 	.word	0x0000e470


	//   ....[92]....
        /*0630*/ 	.word	0x0000e4a0


	//   ....[93]....
        /*0634*/ 	.word	0x0000e4f0


	//   ....[94]....
        /*0638*/ 	.word	0x0000e5a0


	//   ....[95]....
        /*063c*/ 	.word	0x0000e5c0


	//   ....[96]....
        /*0640*/ 	.word	0x0000e670


	//   ....[97]....
        /*0644*/ 	.word	0x0000e680


	//   ....[98]....
        /*0648*/ 	.word	0x0000e6b0


	//   ....[99]....
        /*064c*/ 	.word	0x0000e740


	//   ....[100]....
        /*0650*/ 	.word	0x0000e7e0


	//   ....[101]....
        /*0654*/ 	.word	0x0000e800


	//   ....[102]....
        /*0658*/ 	.word	0x0000e810


	//   ....[103]....
        /*065c*/ 	.word	0x0000ef40


	//   ....[104]....
        /*0660*/ 	.word	0x0000ef60


	//   ....[105]....
        /*0664*/ 	.word	0x0000ef70


	//   ....[106]....
        /*0668*/ 	.word	0x0000efb0


	//   ....[107]....
        /*066c*/ 	.word	0x0000efc0


	//   ....[108]....
        /*0670*/ 	.word	0x0000f000


	//   ....[109]....
        /*0674*/ 	.word	0x0000f010


	//   ....[110]....
        /*0678*/ 	.word	0x0000f050


	//   ....[111]....
        /*067c*/ 	.word	0x0000f060


	//   ....[112]....
        /*0680*/ 	.word	0x0000f0a0


	//   ....[113]....
        /*0684*/ 	.word	0x0000f0b0


	//   ....[114]....
        /*0688*/ 	.word	0x0000f0c0


	//   ....[115]....
        /*068c*/ 	.word	0x0000f430


	//   ....[116]....
        /*0690*/ 	.word	0x0000f450


	//   ....[117]....
        /*0694*/ 	.word	0x0000f460


	//   ....[118]....
        /*0698*/ 	.word	0x0000f470


	//   ....[119]....
        /*069c*/ 	.word	0x0000f480


	//   ....[120]....
        /*06a0*/ 	.word	0x0000f4a0


	//   ....[121]....
        /*06a4*/ 	.word	0x0000f510


	//   ....[122]....
        /*06a8*/ 	.word	0x0000f540


	//   ....[123]....
        /*06ac*/ 	.word	0x0000f550


	//   ....[124]....
        /*06b0*/ 	.word	0x0000f5c0


	//   ....[125]....
        /*06b4*/ 	.word	0x0000f5d0


	//   ....[126]....
        /*06b8*/ 	.word	0x0000f6d0


	//   ....[127]....
        /*06bc*/ 	.word	0x0000fb80


	//   ....[128]....
        /*06c0*/ 	.word	0x0000fbb0


	//   ....[129]....
        /*06c4*/ 	.word	0x0000fbe0


	//   ....[130]....
        /*06c8*/ 	.word	0x0000fc10


	//   ....[131]....
        /*06cc*/ 	.word	0x0000fc40


	//   ....[132]....
        /*06d0*/ 	.word	0x0000fc70


	//   ....[133]....
        /*06d4*/ 	.word	0x0000fca0


	//   ....[134]....
        /*06d8*/ 	.word	0x0000fcd0


	//   ....[135]....
        /*06dc*/ 	.word	0x0000fe50


	//   ....[136]....
        /*06e0*/ 	.word	0x0000fe80


	//   ....[137]....
        /*06e4*/ 	.word	0x0000feb0


	//   ....[138]....
        /*06e8*/ 	.word	0x0000fee0


	//   ....[139]....
        /*06ec*/ 	.word	0x0000ff10


	//   ....[140]....
        /*06f0*/ 	.word	0x0000ff40


	//   ....[141]....
        /*06f4*/ 	.word	0x00010000


	//   ....[142]....
        /*06f8*/ 	.word	0x00010020


	//   ....[143]....
        /*06fc*/ 	.word	0x00010090


	//   ....[144]....
        /*0700*/ 	.word	0x00010730


	//   ....[145]....
        /*0704*/ 	.word	0x00010ce0


	//   ....[146]....
        /*0708*/ 	.word	0x00010dd0


	//   ....[147]....
        /*070c*/ 	.word	0x00010e70


	//   ....[148]....
        /*0710*/ 	.word	0x00010ed0


	//   ....[149]....
        /*0714*/ 	.word	0x00010fc0


	//   ....[150]....
        /*0718*/ 	.word	0x00011030


	//   ....[151]....
        /*071c*/ 	.word	0x00011120


	//   ....[152]....
        /*0720*/ 	.word	0x00011190


	//   ....[153]....
        /*0724*/ 	.word	0x00011280


	//   ....[154]....
        /*0728*/ 	.word	0x000112f0


	//   ....[155]....
        /*072c*/ 	.word	0x000113e0


	//   ....[156]....
        /*0730*/ 	.word	0x00011450


	//   ....[157]....
        /*0734*/ 	.word	0x00011530


	//   ....[158]....
        /*0738*/ 	.word	0x000115e0


	//   ....[159]....
        /*073c*/ 	.word	0x00011650


	//   ....[160]....
        /*0740*/ 	.word	0x000116b0


	//   ....[161]....
        /*0744*/ 	.word	0x000117a0


	//   ....[162]....
        /*0748*/ 	.word	0x00011800


	//   ....[163]....
        /*074c*/ 	.word	0x00011900


	//   ....[164]....
        /*0750*/ 	.word	0x00011960


	//   ....[165]....
        /*0754*/ 	.word	0x00011a60


	//   ....[166]....
        /*0758*/ 	.word	0x00011ac0


	//   ....[167]....
        /*075c*/ 	.word	0x00011bc0


	//   ....[168]....
        /*0760*/ 	.word	0x00011c20


	//   ....[169]....
        /*0764*/ 	.word	0x00011d20


	//   ....[170]....
        /*0768*/ 	.word	0x00011d80


	//   ....[171]....
        /*076c*/ 	.word	0x00011e80


	//   ....[172]....
        /*0770*/ 	.word	0x00011ee0


	//   ....[173]....
        /*0774*/ 	.word	0x00011fc0


	//   ....[174]....
        /*0778*/ 	.word	0x000120f0


	//   ....[175]....
        /*077c*/ 	.word	0x000121d0


	//   ....[176]....
        /*0780*/ 	.word	0x00012280


	//   ....[177]....
        /*0784*/ 	.word	0x00012390


	//   ....[178]....
        /*0788*/ 	.word	0x000123f0


	//   ....[179]....
        /*078c*/ 	.word	0x00012500


	//   ....[180]....
        /*0790*/ 	.word	0x00012560


	//   ....[181]....
        /*0794*/ 	.word	0x00012670


	//   ....[182]....
        /*0798*/ 	.word	0x000126d0


	//   ....[183]....
        /*079c*/ 	.word	0x000127e0


	//   ....[184]....
        /*07a0*/ 	.word	0x00012840


	//   ....[185]....
        /*07a4*/ 	.word	0x00012900


	//   ....[186]....
        /*07a8*/ 	.word	0x00012a60


	//   ....[187]....
        /*07ac*/ 	.word	0x00012b00


	//   ....[188]....
        /*07b0*/ 	.word	0x00012b60


	//   ....[189]....
        /*07b4*/ 	.word	0x00012c10


	//   ....[190]....
        /*07b8*/ 	.word	0x00012c70


	//   ....[191]....
        /*07bc*/ 	.word	0x00012d20


	//   ....[192]....
        /*07c0*/ 	.word	0x00012d80


	//   ....[193]....
        /*07c4*/ 	.word	0x00012e30


	//   ....[194]....
        /*07c8*/ 	.word	0x00012e90


	//   ....[195]....
        /*07cc*/ 	.word	0x00012f40


	//   ....[196]....
        /*07d0*/ 	.word	0x00012fa0


	//   ....[197]....
        /*07d4*/ 	.word	0x00013050


	//   ....[198]....
        /*07d8*/ 	.word	0x00013130


	//   ....[199]....
        /*07dc*/ 	.word	0x000131d0


	//   ....[200]....
        /*07e0*/ 	.word	0x00013230


	//   ....[201]....
        /*07e4*/ 	.word	0x00013300


	//   ....[202]....
        /*07e8*/ 	.word	0x00013360


	//   ....[203]....
        /*07ec*/ 	.word	0x00013430


	//   ....[204]....
        /*07f0*/ 	.word	0x00013490


	//   ....[205]....
        /*07f4*/ 	.word	0x00013570


	//   ....[206]....
        /*07f8*/ 	.word	0x000135d0


	//   ....[207]....
        /*07fc*/ 	.word	0x000136a0


	//   ....[208]....
        /*0800*/ 	.word	0x00013700


	//   ....[209]....
        /*0804*/ 	.word	0x000137d0


	//   ....[210]....
        /*0808*/ 	.word	0x00013860


	//   ....[211]....
        /*080c*/ 	.word	0x00013900


	//   ....[212]....
        /*0810*/ 	.word	0x00013a20


	//   ....[213]....
        /*0814*/ 	.word	0x00013a90


	//   ....[214]....
        /*0818*/ 	.word	0x00013b00


	//   ....[215]....
        /*081c*/ 	.word	0x00013b70


	//   ....[216]....
        /*0820*/ 	.word	0x00013be0


	//   ....[217]....
        /*0824*/ 	.word	0x00013c60


	//   ....[218]....
        /*0828*/ 	.word	0x00013cf0


	//   ....[219]....
        /*082c*/ 	.word	0x00013d80


	//   ....[220]....
        /*0830*/ 	.word	0x00013df0


	//   ....[221]....
        /*0834*/ 	.word	0x00013e60


	//   ....[222]....
        /*0838*/ 	.word	0x00013ed0


	//   ....[223]....
        /*083c*/ 	.word	0x00013f50


	//   ....[224]....
        /*0840*/ 	.word	0x00013fc0


	//   ....[225]....
        /*0844*/ 	.word	0x00014060


	//   ....[226]....
        /*0848*/ 	.word	0x000140f0


	//   ....[227]....
        /*084c*/ 	.word	0x00014210


	//----- nvinfo : EIATTR_REG_RECONFIG
	.align		4
.L_1530:
        /*0850*/ 	.byte	0x01, 0x54
	.zero		2


	//----- nvinfo : EIATTR_SYSCALL_OFFSETS
	.align		4
        /*0854*/ 	.byte	0x04, 0x46
        /*0856*/ 	.short	(.L_1532 - .L_1531)


	//   ....[0]....
.L_1531:
        /*0858*/ 	.word	0x000019e0


	//   ....[1]....
        /*085c*/ 	.word	0x0000c730


	//   ....[2]....
        /*0860*/ 	.word	0x0000c880


	//   ....[3]....
        /*0864*/ 	.word	0x0000c970


	//   ....[4]....
        /*0868*/ 	.word	0x0000d820


	//----- nvinfo : EIATTR_MBARRIER_INSTR_OFFSETS
	.align		4
.L_1532:
        /*086c*/ 	.byte	0x04, 0x39
        /*086e*/ 	.short	(.L_1534 - .L_1533)


	//   ....[0]....
.L_1533:
        /*0870*/ 	.word	0x00000180
        /*0874*/ 	.word	0x000000ff
        /*0878*/ 	.word	0x00022800
        /*087c*/ 	.short	0x0100
        /*087e*/ 	.byte	0x08
	.zero		1


	//   ....[1]....
        /*0880*/ 	.word	0x00000190
        /*0884*/ 	.word	0x000000ff
        /*0888*/ 	.word	0x00022820
        /*088c*/ 	.short	0x0100
        /*088e*/ 	.byte	0x08
	.zero		1


	//   ....[2]....
        /*0890*/ 	.word	0x00000280
        /*0894*/ 	.word	0x000000ff
        /*0898*/ 	.word	0x00022830
        /*089c*/ 	.short	0x0100
        /*089e*/ 	.byte	0x08
	.zero		1


	//   ....[3]....
        /*08a0*/ 	.word	0x00000290
        /*08a4*/ 	.word	0x000000ff
        /*08a8*/ 	.word	0x00022840
        /*08ac*/ 	.short	0x0100
        /*08ae*/ 	.byte	0x08
	.zero		1


	//   ....[4]....
        /*08b0*/ 	.word	0x000002a0
        /*08b4*/ 	.word	0x000000ff
        /*08b8*/ 	.word	0x00022838
        /*08bc*/ 	.short	0x0100
        /*08be*/ 	.byte	0x08
	.zero		1


	//   ....[5]....
        /*08c0*/ 	.word	0x000002b0
        /*08c4*/ 	.word	0x000000ff
        /*08c8*/ 	.word	0x00022848
        /*08cc*/ 	.short	0x0100
        /*08ce*/ 	.byte	0x08
	.zero		1


	//   ....[6]....
        /*08d0*/ 	.word	0x000003e0
        /*08d4*/ 	.word	0x000000ff
        /*08d8*/ 	.word	0x00022850
        /*08dc*/ 	.short	0x0100
        /*08de*/ 	.byte	0x08
	.zero		1


	//   ....[7]....
        /*08e0*/ 	.word	0x000003f0
        /*08e4*/ 	.word	0x000000ff
        /*08e8*/ 	.word	0x00022860
        /*08ec*/ 	.short	0x0100
        /*08ee*/ 	.byte	0x08
	.zero		1


	//   ....[8]....
        /*08f0*/ 	.word	0x00000400
        /*08f4*/ 	.word	0x000000ff
        /*08f8*/ 	.word	0x00022858
        /*08fc*/ 	.short	0x0100
        /*08fe*/ 	.byte	0x08
	.zero		1


	//   ....[9]....
        /*0900*/ 	.word	0x00000410
        /*0904*/ 	.word	0x000000ff
        /*0908*/ 	.word	0x00022868
        /*090c*/ 	.short	0x0100
        /*090e*/ 	.byte	0x08
	.zero		1


	//   ....[10]....
        /*0910*/ 	.word	0x00000500
        /*0914*/ 	.word	0x000000ff
        /*0918*/ 	.word	0x00022870
        /*091c*/ 	.short	0x0100
        /*091e*/ 	.byte	0x06
	.zero		1


	//   ....[11]....
        /*0920*/ 	.word	0x00000510
        /*0924*/ 	.word	0x000000ff
        /*0928*/ 	.word	0x00022880
        /*092c*/ 	.short	0x0100
        /*092e*/ 	.byte	0x06
	.zero		1


	//   ....[12]....
        /*0930*/ 	.word	0x00000520
        /*0934*/ 	.word	0x000000ff
        /*0938*/ 	.word	0x00022878
        /*093c*/ 	.short	0x0100
        /*093e*/ 	.byte	0x06
	.zero		1


	//   ....[13]....
        /*0940*/ 	.word	0x00000530
        /*0944*/ 	.word	0x000000ff
        /*0948*/ 	.word	0x00022888
        /*094c*/ 	.short	0x0100
        /*094e*/ 	.byte	0x06
	.zero		1


	//   ....[14]....
        /*0950*/ 	.word	0x00000660
        /*0954*/ 	.word	0x000000ff
        /*0958*/ 	.word	0x00022890
        /*095c*/ 	.short	0x0100
        /*095e*/ 	.byte	0x08
	.zero		1


	//   ....[15]....
        /*0960*/ 	.word	0x00000670
        /*0964*/ 	.word	0x000000ff
        /*0968*/ 	.word	0x000228a0
        /*096c*/ 	.short	0x0100
        /*096e*/ 	.byte	0x08
	.zero		1


	//   ....[16]....
        /*0970*/ 	.word	0x00000680
        /*0974*/ 	.word	0x000000ff
        /*0978*/ 	.word	0x00022898
        /*097c*/ 	.short	0x0100
        /*097e*/ 	.byte	0x08
	.zero		1


	//   ....[17]....
        /*0980*/ 	.word	0x00000690
        /*0984*/ 	.word	0x000000ff
        /*0988*/ 	.word	0x000228a8
        /*098c*/ 	.short	0x0100
        /*098e*/ 	.byte	0x08
	.zero		1


	//   ....[18]....
        /*0990*/ 	.word	0x000007d0
        /*0994*/ 	.word	0x000000ff
        /*0998*/ 	.word	0x000228b0
        /*099c*/ 	.short	0x0100
        /*099e*/ 	.byte	0x08
	.zero		1


	//   ....[19]....
        /*09a0*/ 	.word	0x000007e0
        /*09a4*/ 	.word	0x000000ff
        /*09a8*/ 	.word	0x000228c0
        /*09ac*/ 	.short	0x0100
        /*09ae*/ 	.byte	0x08
	.zero		1


	//   ....[20]....
        /*09b0*/ 	.word	0x000007f0
        /*09b4*/ 	.word	0x000000ff
        /*09b8*/ 	.word	0x000228b8
        /*09bc*/ 	.short	0x0100
        /*09be*/ 	.byte	0x08
	.zero		1


	//   ....[21]....
        /*09c0*/ 	.word	0x00000800
        /*09c4*/ 	.word	0x000000ff
        /*09c8*/ 	.word	0x000228c8
        /*09cc*/ 	.short	0x0100
        /*09ce*/ 	.byte	0x08
	.zero		1


	//   ....[22]....
        /*09d0*/ 	.word	0x00001a50
        /*09d4*/ 	.word	0x000000ff
        /*09d8*/ 	.word	0x00022800
        /*09dc*/ 	.short	0x010a
        /*09de*/ 	.byte	0x33
	.zero		1


	//   ....[23]....
        /*09e0*/ 	.word	0x00001b20
        /*09e4*/ 	.word	0x000000ff
        /*09e8*/ 	.word	0x00022830
        /*09ec*/ 	.short	0x010a
        /*09ee*/ 	.byte	0x16
	.zero		1


	//   ....[24]....
        /*09f0*/ 	.word	0x00001b60
        /*09f4*/ 	.word	0x000000ff
        /*09f8*/ 	.word	0x00022830
        /*09fc*/ 	.short	0x010a
        /*09fe*/ 	.byte	0x16
	.zero		1


	//   ....[25]....
        /*0a00*/ 	.word	0x00001f10
        /*0a04*/ 	.word	0x000000ff
        /*0a08*/ 	.word	0x00000000
        /*0a0c*/ 	.short	0x0101
        /*0a0e*/ 	.byte	0x06
	.zero		1


	//   ....[26]....
        /*0a10*/ 	.word	0x00003380
        /*0a14*/ 	.word	0x000000ff
        /*0a18*/ 	.word	0x00022850
        /*0a1c*/ 	.short	0x010a
        /*0a1e*/ 	.byte	0x16
	.zero		1


	//   ....[27]....
        /*0a20*/ 	.word	0x000033c0
        /*0a24*/ 	.word	0x000000ff
        /*0a28*/ 	.word	0x00022850
        /*0a2c*/ 	.short	0x010a
        /*0a2e*/ 	.byte	0x16
	.zero		1


	//   ....[28]....
        /*0a30*/ 	.word	0x00003770
        /*0a34*/ 	.word	0x000000ff
        /*0a38*/ 	.word	0x00000000
        /*0a3c*/ 	.short	0x0101
        /*0a3e*/ 	.byte	0x16
	.zero		1


	//   ....[29]....
        /*0a40*/ 	.word	0x000038d0
        /*0a44*/ 	.word	0x000000ff
        /*0a48*/ 	.word	0x00022830
        /*0a4c*/ 	.short	0x010a
        /*0a4e*/ 	.byte	0x19
	.zero		1


	//   ....[30]....
        /*0a50*/ 	.word	0x00003910
        /*0a54*/ 	.word	0x000000ff
        /*0a58*/ 	.word	0x00022830
        /*0a5c*/ 	.short	0x010a
        /*0a5e*/ 	.byte	0x19
	.zero		1


	//   ....[31]....
        /*0a60*/ 	.word	0x00003bf0
        /*0a64*/ 	.word	0x000000ff
        /*0a68*/ 	.word	0x00000000
        /*0a6c*/ 	.short	0x0101
        /*0a6e*/ 	.byte	0x06
	.zero		1


	//   ....[32]....
        /*0a70*/ 	.word	0x00005930
        /*0a74*/ 	.word	0x000000ff
        /*0a78*/ 	.word	0x00022850
        /*0a7c*/ 	.short	0x010a
        /*0a7e*/ 	.byte	0x19
	.zero		1


	//   ....[33]....
        /*0a80*/ 	.word	0x00005980
        /*0a84*/ 	.word	0x000000ff
        /*0a88*/ 	.word	0x00022850
        /*0a8c*/ 	.short	0x010a
        /*0a8e*/ 	.byte	0x19
	.zero		1


	//   ....[34]....
        /*0a90*/ 	.word	0x00005c80
        /*0a94*/ 	.word	0x000000ff
        /*0a98*/ 	.word	0x00000000
        /*0a9c*/ 	.short	0x0101
        /*0a9e*/ 	.byte	0x19
	.zero		1


	//   ....[35]....
        /*0aa0*/ 	.word	0x00005dc0
        /*0aa4*/ 	.word	0x000000ff
        /*0aa8*/ 	.word	0x00022830
        /*0aac*/ 	.short	0x010a
        /*0aae*/ 	.byte	0x18
	.zero		1


	//   ....[36]....
        /*0ab0*/ 	.word	0x00005e00
        /*0ab4*/ 	.word	0x000000ff
        /*0ab8*/ 	.word	0x00022830
        /*0abc*/ 	.short	0x010a
        /*0abe*/ 	.byte	0x18
	.zero		1


	//   ....[37]....
        /*0ac0*/ 	.word	0x00006050
        /*0ac4*/ 	.word	0x000000ff
        /*0ac8*/ 	.word	0x00000000
        /*0acc*/ 	.short	0x0101
        /*0ace*/ 	.byte	0x06
	.zero		1


	//   ....[38]....
        /*0ad0*/ 	.word	0x000076a0
        /*0ad4*/ 	.word	0x000000ff
        /*0ad8*/ 	.word	0x00022850
        /*0adc*/ 	.short	0x010a
        /*0ade*/ 	.byte	0x18
	.zero		1


	//   ....[39]....
        /*0ae0*/ 	.word	0x000076f0
        /*0ae4*/ 	.word	0x000000ff
        /*0ae8*/ 	.word	0x00022850
        /*0aec*/ 	.short	0x010a
        /*0aee*/ 	.byte	0x18
	.zero		1


	//   ....[40]....
        /*0af0*/ 	.word	0x000079e0
        /*0af4*/ 	.word	0x000000ff
        /*0af8*/ 	.word	0x00000000
        /*0afc*/ 	.short	0x0101
        /*0afe*/ 	.byte	0x18
	.zero		1


	//   ....[41]....
        /*0b00*/ 	.word	0x00009e90
        /*0b04*/ 	.word	0x000000ff
        /*0b08*/ 	.word	0x00000000
        /*0b0c*/ 	.short	0x0101
        /*0b0e*/ 	.byte	0x0a
	.zero		1


	//   ....[42]....
        /*0b10*/ 	.word	0x0000ce60
        /*0b14*/ 	.word	0x00000021
        /*0b18*/ 	.word	0x00022840
        /*0b1c*/ 	.short	0x010a
        /*0b1e*/ 	.byte	0x3f
	.zero		1


	//   ....[43]....
        /*0b20*/ 	.word	0x0000d4b0
        /*0b24*/ 	.word	0x00000021
        /*0b28*/ 	.word	0x00022830
        /*0b2c*/ 	.short	0x0107
        /*0b2e*/ 	.byte	0x3f
	.zero		1


	//   ....[44]....
        /*0b30*/ 	.word	0x0000d590
        /*0b34*/ 	.word	0x00000021
        /*0b38*/ 	.word	0x00022830
        /*0b3c*/ 	.short	0x0101
        /*0b3e*/ 	.byte	0x3f
	.zero		1


	//   ....[45]....
        /*0b40*/ 	.word	0x0000e0f0
        /*0b44*/ 	.word	0x00000016
        /*0b48*/ 	.word	0x00022800
        /*0b4c*/ 	.short	0x0107
        /*0b4e*/ 	.byte	0x3f
	.zero		1


	//   ....[46]....
        /*0b50*/ 	.word	0x0000e1e0
        /*0b54*/ 	.word	0x00000016
        /*0b58*/ 	.word	0x00022800
        /*0b5c*/ 	.short	0x0101
        /*0b5e*/ 	.byte	0x3f
	.zero		1


	//   ....[47]....
        /*0b60*/ 	.word	0x0000e200
        /*0b64*/ 	.word	0x00000016
        /*0b68*/ 	.word	0x00022820
        /*0b6c*/ 	.short	0x010a
        /*0b6e*/ 	.byte	0x3f
	.zero		1


	//   ....[48]....
        /*0b70*/ 	.word	0x0000e290
        /*0b74*/ 	.word	0x00000021
        /*0b78*/ 	.word	0x00022860
        /*0b7c*/ 	.short	0x010a
        /*0b7e*/ 	.byte	0x3f
	.zero		1


	//   ....[49]....
        /*0b80*/ 	.word	0x0000e990
        /*0b84*/ 	.word	0x00000021
        /*0b88*/ 	.word	0x00022850
        /*0b8c*/ 	.short	0x0107
        /*0b8e*/ 	.byte	0x3f
	.zero		1


	//   ....[50]....
        /*0b90*/ 	.word	0x0000ea60
        /*0b94*/ 	.word	0x00000021
        /*0b98*/ 	.word	0x00022850
        /*0b9c*/ 	.short	0x0101
        /*0b9e*/ 	.byte	0x3f
	.zero		1


	//   ....[51]....
        /*0ba0*/ 	.word	0x0000eda0
        /*0ba4*/ 	.word	0x0000000a
        /*0ba8*/ 	.word	0x00022840
        /*0bac*/ 	.short	0x010a
        /*0bae*/ 	.byte	0x3f
	.zero		1


	//   ....[52]....
        /*0bb0*/ 	.word	0x0000f170
        /*0bb4*/ 	.word	0x0000000a
        /*0bb8*/ 	.word	0x00022830
        /*0bbc*/ 	.short	0x0107
        /*0bbe*/ 	.byte	0x3f
	.zero		1


	//   ....[53]....
        /*0bc0*/ 	.word	0x0000f230
        /*0bc4*/ 	.word	0x0000000a
        /*0bc8*/ 	.word	0x00022830
        /*0bcc*/ 	.short	0x0101
        /*0bce*/ 	.byte	0x3f
	.zero		1


	//   ....[54]....
        /*0bd0*/ 	.word	0x0000f260
        /*0bd4*/ 	.word	0x0000000a
        /*0bd8*/ 	.word	0x00022860
        /*0bdc*/ 	.short	0x010a
        /*0bde*/ 	.byte	0x3f
	.zero		1


	//   ....[55]....
        /*0be0*/ 	.word	0x0000f780
        /*0be4*/ 	.word	0x0000000a
        /*0be8*/ 	.word	0x00022850
        /*0bec*/ 	.short	0x0107
        /*0bee*/ 	.byte	0x3f
	.zero		1


	//   ....[56]....
        /*0bf0*/ 	.word	0x0000f840
        /*0bf4*/ 	.word	0x0000000a
        /*0bf8*/ 	.word	0x00022850
        /*0bfc*/ 	.short	0x0101
        /*0bfe*/ 	.byte	0x3f
	.zero		1


	//   ....[57]....
        /*0c00*/ 	.word	0x000106b0
        /*0c04*/ 	.word	0x00000007
        /*0c08*/ 	.word	0x00022820
        /*0c0c*/ 	.short	0x010a
        /*0c0e*/ 	.byte	0x3f
	.zero		1


	//   ....[58]....
        /*0c10*/ 	.word	0x00010830
        /*0c14*/ 	.word	0x00000005
        /*0c18*/ 	.word	0x00022840
        /*0c1c*/ 	.short	0x010a
        /*0c1e*/ 	.byte	0x3f
	.zero		1


	//   ....[59]....
        /*0c20*/ 	.word	0x000108d0
        /*0c24*/ 	.word	0x00000003
        /*0c28*/ 	.word	0x00022840
        /*0c2c*/ 	.short	0x010a
        /*0c2e*/ 	.byte	0x3f
	.zero		1


	//   ....[60]....
        /*0c30*/ 	.word	0x00010910
        /*0c34*/ 	.word	0x00000005
        /*0c38*/ 	.word	0x00022860
        /*0c3c*/ 	.short	0x010a
        /*0c3e*/ 	.byte	0x3f
	.zero		1


	//   ....[61]....
        /*0c40*/ 	.word	0x00010950
        /*0c44*/ 	.word	0x00000003
        /*0c48*/ 	.word	0x00022860
        /*0c4c*/ 	.short	0x010a
        /*0c4e*/ 	.byte	0x3f
	.zero		1


	//   ....[62]....
        /*0c50*/ 	.word	0x000109c0
        /*0c54*/ 	.word	0x00000003
        /*0c58*/ 	.word	0x00022800
        /*0c5c*/ 	.short	0x010a
        /*0c5e*/ 	.byte	0x3f
	.zero		1


	//   ....[63]....
        /*0c60*/ 	.word	0x00010a20
        /*0c64*/ 	.word	0x00000003
        /*0c68*/ 	.word	0x00022830
        /*0c6c*/ 	.short	0x010a
        /*0c6e*/ 	.byte	0x3f
	.zero		1


	//   ....[64]....
        /*0c70*/ 	.word	0x00010a80
        /*0c74*/ 	.word	0x00000009
        /*0c78*/ 	.word	0x00022850
        /*0c7c*/ 	.short	0x010a
        /*0c7e*/ 	.byte	0x3f
	.zero		1


	//   ....[65]....
        /*0c80*/ 	.word	0x00010ae0
        /*0c84*/ 	.word	0x00000000
        /*0c88*/ 	.word	0x00022830
        /*0c8c*/ 	.short	0x010a
        /*0c8e*/ 	.byte	0x3f
	.zero		1


	//   ....[66]....
        /*0c90*/ 	.word	0x00010b40
        /*0c94*/ 	.word	0x0000000a
        /*0c98*/ 	.word	0x00022850
        /*0c9c*/ 	.short	0x010a
        /*0c9e*/ 	.byte	0x3f
	.zero		1


	//   ....[67]....
        /*0ca0*/ 	.word	0x00010ba0
        /*0ca4*/ 	.word	0x00000000
        /*0ca8*/ 	.word	0x00022830
        /*0cac*/ 	.short	0x010a
        /*0cae*/ 	.byte	0x3f
	.zero		1


	//   ....[68]....
        /*0cb0*/ 	.word	0x00010c00
        /*0cb4*/ 	.word	0x0000000a
        /*0cb8*/ 	.word	0x00022850
        /*0cbc*/ 	.short	0x010a
        /*0cbe*/ 	.byte	0x3f
	.zero		1


	//   ....[69]....
        /*0cc0*/ 	.word	0x00010d20
        /*0cc4*/ 	.word	0x00000021
        /*0cc8*/ 	.word	0x00022840
        /*0ccc*/ 	.short	0x010a
        /*0cce*/ 	.byte	0x3f
	.zero		1


	//   ....[70]....
        /*0cd0*/ 	.word	0x00011ff0
        /*0cd4*/ 	.word	0x00000016
        /*0cd8*/ 	.word	0x00022820
        /*0cdc*/ 	.short	0x010a
        /*0cde*/ 	.byte	0x3f
	.zero		1


	//   ....[71]....
        /*0ce0*/ 	.word	0x00012040
        /*0ce4*/ 	.word	0x00000021
        /*0ce8*/ 	.word	0x00022860
        /*0cec*/ 	.short	0x010a
        /*0cee*/ 	.byte	0x3f
	.zero		1


	//   ....[72]....
        /*0cf0*/ 	.word	0x000129b0
        /*0cf4*/ 	.word	0x0000000a
        /*0cf8*/ 	.word	0x00022840
        /*0cfc*/ 	.short	0x010a
        /*0cfe*/ 	.byte	0x3f
	.zero		1


	//   ....[73]....
        /*0d00*/ 	.word	0x00013080
        /*0d04*/ 	.word	0x0000000a
        /*0d08*/ 	.word	0x00022860
        /*0d0c*/ 	.short	0x010a
        /*0d0e*/ 	.byte	0x3f
	.zero		1


	//   ....[74]....
        /*0d10*/ 	.word	0x00014130
        /*0d14*/ 	.word	0x00000007
        /*0d18*/ 	.word	0x00022820
        /*0d1c*/ 	.short	0x010a
        /*0d1e*/ 	.byte	0x3f
	.zero		1


	//   ....[75]....
        /*0d20*/ 	.word	0x000142d0
        /*0d24*/ 	.word	0x00000005
        /*0d28*/ 	.word	0x00022840
        /*0d2c*/ 	.short	0x010a
        /*0d2e*/ 	.byte	0x3f
	.zero		1


	//   ....[76]....
        /*0d30*/ 	.word	0x00014320
        /*0d34*/ 	.word	0x00000003
        /*0d38*/ 	.word	0x00022840
        /*0d3c*/ 	.short	0x010a
        /*0d3e*/ 	.byte	0x3f
	.zero		1


	//   ....[77]....
        /*0d40*/ 	.word	0x00014370
        /*0d44*/ 	.word	0x00000005
        /*0d48*/ 	.word	0x00022860
        /*0d4c*/ 	.short	0x010a
        /*0d4e*/ 	.byte	0x3f
	.zero		1


	//----- nvinfo : EIATTR_NUM_MBARRIERS
	.align		4
.L_1534:
        /*0d50*/ 	.byte	0x03, 0x38
        /*0d52*/ 	.short	0x0016


	//----- nvinfo : EIATTR_EXIT_INSTR_OFFSETS
	.align		4
        /*0d54*/ 	.byte	0x04, 0x1c
        /*0d56*/ 	.short	(.L_1536 - .L_1535)


	//   ....[0]....
.L_1535:
        /*0d58*/ 	.word	0x000009b0


	//   ....[1]....
        /*0d5c*/ 	.word	0x0000b210


	//   ....[2]....
        /*0d60*/ 	.word	0x000109a0


	//----- nvinfo : EIATTR_MAX_THREADS
	.align		4
.L_1536:
        /*0d64*/ 	.byte	0x04, 0x05
        /*0d66*/ 	.short	(.L_1538 - .L_1537)
.L_1537:
        /*0d68*/ 	.word	0x00000180
        /*0d6c*/ 	.word	0x00000001
        /*0d70*/ 	.word	0x00000001


	//----- nvinfo : EIATTR_CRS_STACK_SIZE
	.align		4
.L_1538:
        /*0d74*/ 	.byte	0x04, 0x1e
        /*0d76*/ 	.short	(.L_1540 - .L_1539)
.L_1539:
        /*0d78*/ 	.word	0x00000000


	//----- nvinfo : EIATTR_CBANK_PARAM_SIZE
	.align		4
.L_1540:
        /*0d7c*/ 	.byte	0x03, 0x19
        /*0d7e*/ 	.short	0x0af0


	//----- nvinfo : EIATTR_PARAM_CBANK
	.align		4
        /*0d80*/ 	.byte	0x04, 0x0a
        /*0d82*/ 	.short	(.L_1542 - .L_1541)
	.align		4
.L_1541:
        /*0d84*/ 	.word	index@(.nv.constant0._ZN7cutlass13device_kernelIN5flash11enable_sm90INS1_16FlashAttnFwdSm90INS1_25CollectiveMainloopFwdSm90ILi2EN4cute5tupleIJNS5_1CILi1EEES8_S8_EEENS6_IJNS7_ILi128EEENS7_ILi96EEENS7_ILi64EEEEEELi256ENS_6half_tEfNS_4arch4Sm90ELb1ELb0ELb0ELb1ELb1ELb0ELb0ELb1ELb0ELb1ELb0ELb0EEENS1_21CollectiveEpilogueFwdINS6_IJSA_NS7_ILi256EEESB_EEES9_SE_SG_Li256ELb1ELb1ELb0ELb0EEENS1_36VarlenDynamicPersistentTileSchedulerILi128ELi96ELi256ELi128ELb0ELb1ELb1ELb1ELb1ELb1EEEEEEEEEvNT_6ParamsE)
        /*0d88*/ 	.short	0x0210
        /*0d8a*/ 	.short	0x0af0


	//----- nvinfo : EIATTR_SW_WAR
	.align		4
.L_1542:
        /*0d8c*/ 	.byte	0x04, 0x36
        /*0d8e*/ 	.short	(.L_1544 - .L_1543)
.L_1543:
        /*0d90*/ 	.word	0x00000008
.L_1544:


//--------------------- .nv.info._ZN7cutlass13device_kernelIN5flash11enable_sm90INS1_16FlashAttnFwdSm90INS1_25CollectiveMainloopFwdSm90ILi2EN4cute5tupleIJNS5_1CILi1EEES8_S8_EEENS6_IJNS7_ILi128EEENS7_ILi96EEENS7_ILi64EEEEEELi256ENS_6half_tEfNS_4arch4Sm90ELb1ELb0ELb0ELb1ELb1ELb1ELb0ELb1ELb0ELb1ELb0ELb0EEENS1_21CollectiveEpilogueFwdINS6_IJSA_NS7_ILi256EEESB_EEES9_SE_SG_Li256ELb1ELb1ELb0ELb0EEENS1_36VarlenDynamicPersistentTileSchedulerILi128ELi96ELi256ELi128ELb0ELb1ELb1ELb1ELb1ELb1EEEEEEEEEvNT_6ParamsE --------------------------
	.section	.nv.info._ZN7cutlass13device_kernelIN5flash11enable_sm90INS1_16FlashAttnFwdSm90INS1_25CollectiveMainloopFwdSm90ILi2EN4cute5tupleIJNS5_1CILi1EEES8_S8_EEENS6_IJNS7_ILi128EEENS7_ILi96EEENS7_ILi64EEEEEELi256ENS_6half_tEfNS_4arch4Sm90ELb1ELb0ELb0ELb1ELb1ELb1ELb0ELb1ELb0ELb1ELb0ELb0EEENS1_21CollectiveEpilogueFwdINS6_IJSA_NS7_ILi256EEESB_EEES9_SE_SG_Li256ELb1ELb1ELb0ELb0EEENS1_36VarlenDynamicPersistentTileSchedulerILi128ELi96ELi256ELi128ELb0ELb1ELb1ELb1ELb1ELb1EEEEEEEEEvNT_6ParamsE,"",@"SHT_CUDA_INFO"
	.sectionflags	@""
	.align	4


	//----- nvinfo : EIATTR_CUDA_API_VERSION
	.align		4
        /*0000*/ 	.byte	0x04, 0x37
        /*0002*/ 	.short	(.L_1546 - .L_1545)
.L_1545:
        /*0004*/ 	.word	0x00000082


	//----- nvinfo : EIATTR_KPARAM_INFO
	.align		4
.L_1546:
        /*0008*/ 	.byte	0x04, 0x17
        /*000a*/ 	.short	(.L_1548 - .L_1547)
.L_1547:
        /*000c*/ 	.word	0x00000000
        /*0010*/ 	.short	0x0000
        /*0012*/ 	.short	0x0070
        /*0014*/ 	.byte	0x00, 0xf0, 0x01, 0x2a


	//----- nvinfo : EIATTR_SPARSE_MMA_MASK
	.align		4
.L_1548:
        /*0018*/ 	.byte	0x03, 0x50
        /*001a*/ 	.short	0x0000


	//----- nvinfo : EIATTR_MAXREG_COUNT
	.align		4
        /*001c*/ 	.byte	0x03, 0x1b
        /*001e*/ 	.short	0x00a8


	//----- nvinfo : EIATTR_NUM_BARRIERS
	.align		4
        /*0020*/ 	.byte	0x02, 0x4c
        /*0022*/ 	.byte	0x10
	.zero		1


	//----- nvinfo : EIATTR_EXTERNS
	.align		4
        /*0024*/ 	.byte	0x04, 0x0f
        /*0026*/ 	.short	(.L_1550 - .L_1549)


	//   ....[0]....
	.align		4
.L_1549:
        /*0028*/ 	.word	index@(__assertfail)


	//----- nvinfo : EIATTR_ANNOTATIONS
	.align		4
.L_1550:
        /*002c*/ 	.byte	0x04, 0x55
        /*002e*/ 	.short	(.L_1552 - .L_1551)


	//   ....[0]....
.L_1551:
        /* <DEDUP_REMOVED lines=48> */


	//----- nvinfo : EIATTR_MERCURY_ISA_VERSION
	.align		4
.L_1552:
        /*0318*/ 	.byte	0x03, 0x5f
        /*031a*/ 	.short	0x0101


	//----- nvinfo : EIATTR_UNUSED_LOAD_BYTE_OFFSET
	.align		4
        /*031c*/ 	.byte	0x04, 0x44
        /*031e*/ 	.short	(.L_1554 - .L_1553)


	//   ....[0]....
.L_1553:
        /*0320*/ 	.word	0x00000a60
        /*0324*/ 	.word	0x0000fff0


	//   ....[1]....
        /*0328*/ 	.word	0x00010510
        /*032c*/ 	.word	0x0000fff0


	//----- nvinfo : EIATTR_INT_WARP_WIDE_INSTR_OFFSETS
	.align		4
.L_1554:
        /*0330*/ 	.byte	0x04, 0x31
        /*0332*/ 	.short	(.L_1556 - .L_1555)


	//   ....[0]....
.L_1555:
        /*0334*/ 	.word	0x00000120


	//   ....[1]....
        /*0338*/ 	.word	0x000001c0


	//   ....[2]....
        /*033c*/ 	.word	0x00000230


	//   ....[3]....
        /*0340*/ 	.word	0x00015ea0


	//   ....[4]....
        /*0344*/ 	.word	0x00015f30


	//   ....[5]....
        /*0348*/ 	.word	0x00019310


	//   ....[6]....
        /*034c*/ 	.word	0x000193a0


	//----- nvinfo : EIATTR_COOP_GROUP_MASK_REGIDS
	.align		4
.L_1556:
        /*0350*/ 	.byte	0x04, 0x29
        /*0352*/ 	.short	(.L_1558 - .L_1557)


	//   ....[0]....
.L_1557:
        /*0354*/ 	.word	0xffffffff


	//   ....[1]....
        /*0358*/ 	.word	0xffffffff


	//   ....[2]....
        /*035c*/ 	.word	0xffffffff


	//   ....[3]....
        /*0360*/ 	.word	0xffffffff


	//   ....[4]....
        /*0364*/ 	.word	0xffffffff


	//   ....[5]....
        /*0368*/ 	.word	0xffffffff


	//   ....[6]....
        /*036c*/ 	.word	0xffffffff


	//   ....[7]....
        /*0370*/ 	.word	0xffffffff


	//   ....[8]....
        /*0374*/ 	.word	0xffffffff


	//   ....[9]....
        /*0378*/ 	.word	0xffffffff


	//   ....[10]....
        /*037c*/ 	.word	0xffffffff


	//   ....[11]....
        /*0380*/ 	.word	0xffffffff


	//   ....[12]....
        /*0384*/ 	.word	0xffffffff


	//   ....[13]....
        /*0388*/ 	.word	0xffffffff


	//   ....[14]....
        /*038c*/ 	.word	0xffffffff


	//   ....[15]....
        /*0390*/ 	.word	0xffffffff


	//   ....[16]....
        /*0394*/ 	.word	0xffffffff


	//   ....[17]....
        /*0398*/ 	.word	0xffffffff


	//   ....[18]....
        /*039c*/ 	.word	0xffffffff


	//   ....[19]....
        /*03a0*/ 	.word	0xffffffff


	//   ....[20]....
        /*03a4*/ 	.word	0xffffffff


	//   ....[21]....
        /*03a8*/ 	.word	0xffffffff


	//   ....[22]....
        /*03ac*/ 	.word	0xffffffff


	//   ....[23]....
        /*03b0*/ 	.word	0xffffffff


	//   ....[24]....
        /*03b4*/ 	.word	0xffffffff


	//   ....[25]....
        /*03b8*/ 	.word	0xffffffff


	//   ....[26]....
        /*03bc*/ 	.word	0xffffffff


	//   ....[27]....
        /*03c0*/ 	.word	0xffffffff


	//   ....[28]....
        /*03c4*/ 	.word	0xffffffff


	//   ....[29]....
        /*03c8*/ 	.word	0xffffffff


	//   ....[30]....
        /*03cc*/ 	.word	0xffffffff


	//   ....[31]....
        /*03d0*/ 	.word	0xffffffff


	//   ....[32]....
        /*03d4*/ 	.word	0xffffffff


	//   ....[33]....
        /*03d8*/ 	.word	0xffffffff


	//   ....[34]....
        /*03dc*/ 	.word	0xffffffff


	//   ....[35]....
        /*03e0*/ 	.word	0xffffffff


	//   ....[36]....
        /*03e4*/ 	.word	0xffffffff


	//   ....[37]....
        /*03e8*/ 	.word	0xffffffff


	//   ....[38]....
        /*03ec*/ 	.word	0xffffffff


	//   ....[39]....
        /*03f0*/ 	.word	0xffffffff


	//   ....[40]....
        /*03f4*/ 	.word	0xffffffff


	//   ....[41]....
        /*03f8*/ 	.word	0xffffffff


	//   ....[42]....
        /*03fc*/ 	.word	0xffffffff


	//   ....[43]....
        /*0400*/ 	.word	0xffffffff


	//   ....[44]....
        /*0404*/ 	.word	0xffffffff


	//   ....[45]....
        /*0408*/ 	.word	0xffffffff


	//   ....[46]....
        /*040c*/ 	.word	0xffffffff


	//   ....[47]....
        /*0410*/ 	.word	0xffffffff


	//   ....[48]....
        /*0414*/ 	.word	0xffffffff


	//   ....[49]....
        /*0418*/ 	.word	0xffffffff


	//   ....[50]....
        /*041c*/ 	.word	0xffffffff


	//   ....[51]....
        /*0420*/ 	.word	0xffffffff


	//   ....[52]....
        /*0424*/ 	.word	0xffffffff


	//   ....[53]....
        /*0428*/ 	.word	0xffffffff


	//   ....[54]....
        /*042c*/ 	.word	0xffffffff


	//   ....[55]....
        /*0430*/ 	.word	0xffffffff


	//   ....[56]....
        /*0434*/ 	.word	0xffffffff


	//   ....[57]....
        /*0438*/ 	.word	0xffffffff


	//   ....[58]....
        /*043c*/ 	.word	0xffffffff


	//   ....[59]....
        /*0440*/ 	.word	0xffffffff


	//   ....[60]....
        /*0444*/ 	.word	0xffffffff


	//   ....[61]....
        /*0448*/ 	.word	0xffffffff


	//   ....[62]....
        /*044c*/ 	.word	0xffffffff


	//   ....[63]....
        /*0450*/ 	.word	0xffffffff


	//   ....[64]....
        /*0454*/ 	.word	0xffffffff


	//   ....[65]....
        /*0458*/ 	.word	0xffffffff


	//   ....[66]....
        /*045c*/ 	.word	0xffffffff


	//   ....[67]....
        /*0460*/ 	.word	0xffffffff


	//   ....[68]....
        /*0464*/ 	.word	0xffffffff


	//   ....[69]....
        /*0468*/ 	.word	0xffffffff


	//   ....[70]....
        /*046c*/ 	.word	0xffffffff


	//   ....[71]....
        /*0470*/ 	.word	0xffffffff


	//   ....[72]....
        /*0474*/ 	.word	0xffffffff


	//   ....[73]....
        /*0478*/ 	.word	0xffffffff


	//   ....[74]....
        /*047c*/ 	.word	0xffffffff


	//   ....[75]....
        /*0480*/ 	.word	0xffffffff


	//   ....[76]....
        /*0484*/ 	.word	0xffffffff


	//   ....[77]....
        /*0488*/ 	.word	0xffffffff


	//   ....[78]....
        /*048c*/ 	.word	0xffffffff


	//   ....[79]....
        /*0490*/ 	.word	0xffffffff


	//   ....[80]....
        /*0494*/ 	.word	0xffffffff


	//   ....[81]....
        /*0498*/ 	.word	0xffffffff


	//   ....[82]....
        /*049c*/ 	.word	0xffffffff


	//   ....[83]....
        /*04a0*/ 	.word	0xffffffff


	//   ....[84]....
        /*04a4*/ 	.word	0xffffffff


	//   ....[85]....
        /*04a8*/ 	.word	0xffffffff


	//   ....[86]....
        /*04ac*/ 	.word	0xffffffff


	//   ....[87]....
        /*04b0*/ 	.word	0xffffffff


	//   ....[88]....
        /*04b4*/ 	.word	0xffffffff


	//   ....[89]....
        /*04b8*/ 	.word	0xffffffff


	//   ....[90]....
        /*04bc*/ 	.word	0xffffffff


	//   ....[91]....
        /*04c0*/ 	.word	0xffffffff


	//   ....[92]....
        /*04c4*/ 	.word	0xffffffff


	//   ....[93]....
        /*04c8*/ 	.word	0xffffffff


	//   ....[94]....
        /*04cc*/ 	.word	0xffffffff


	//   ....[95]....
        /*04d0*/ 	.word	0xffffffff


	//   ....[96]....
        /*04d4*/ 	.word	0xffffffff


	//   ....[97]....
        /*04d8*/ 	.word	0xffffffff


	//   ....[98]....
        /*04dc*/ 	.word	0xffffffff


	//   ....[99]....
        /*04e0*/ 	.word	0xffffffff


	//   ....[100]....
        /*04e4*/ 	.word	0xffffffff


	//   ....[101]....
        /*04e8*/ 	.word	0xffffffff


	//   ....[102]....
        /*04ec*/ 	.word	0xffffffff


	//   ....[103]....
        /*04f0*/ 	.word	0xffffffff


	//   ....[104]....
        /*04f4*/ 	.word	0xffffffff


	//   ....[105]....
        /*04f8*/ 	.word	0xffffffff


	//   ....[106]....
        /*04fc*/ 	.word	0xffffffff


	//   ....[107]....
        /*0500*/ 	.word	0xffffffff


	//   ....[108]....
        /*0504*/ 	.word	0xffffffff


	//   ....[109]....
        /*0508*/ 	.word	0xffffffff


	//   ....[110]....
        /*050c*/ 	.word	0xffffffff


	//   ....[111]....
        /*0510*/ 	.word	0xffffffff


	//   ....[112]....
        /*0514*/ 	.word	0xffffffff


	//   ....[113]....
        /*0518*/ 	.word	0xffffffff


	//   ....[114]....
        /*051c*/ 	.word	0xffffffff


	//   ....[115]....
        /*0520*/ 	.word	0xffffffff


	//   ....[116]....
        /*0524*/ 	.word	0xffffffff


	//   ....[117]....
        /*0528*/ 	.word	0xffffffff


	//   ....[118]....
        /*052c*/ 	.word	0xffffffff


	//   ....[119]....
        /*0530*/ 	.word	0xffffffff


	//   ....[120]....
        /*0534*/ 	.word	0xffffffff


	//   ....[121]....
        /*0538*/ 	.word	0xffffffff


	//   ....[122]....
        /*053c*/ 	.word	0xffffffff


	//   ....[123]....
        /*0540*/ 	.word	0xffffffff


	//   ....[124]....
        /*0544*/ 	.word	0xffffffff


	//   ....[125]....
        /*0548*/ 	.word	0xffffffff


	//   ....[126]....
        /*054c*/ 	.word	0xffffffff


	//   ....[127]....
        /*0550*/ 	.word	0xffffffff


	//   ....[128]....
        /*0554*/ 	.word	0xffffffff


	//   ....[129]....
        /*0558*/ 	.word	0xffffffff


	//   ....[130]....
        /*055c*/ 	.word	0xffffffff


	//   ....[131]....
        /*0560*/ 	.word	0xffffffff


	//   ....[132]....
        /*0564*/ 	.word	0xffffffff


	//   ....[133]....
        /*0568*/ 	.word	0xffffffff


	//   ....[134]....
        /*056c*/ 	.word	0xffffffff


	//   ....[135]....
        /*0570*/ 	.word	0xffffffff


	//   ....[136]....
        /*0574*/ 	.word	0xffffffff


	//   ....[137]....
        /*0578*/ 	.word	0xffffffff


	//   ....[138]....
        /*057c*/ 	.word	0xffffffff


	//   ....[139]....
        /*0580*/ 	.word	0xffffffff


	//   ....[140]....
        /*0584*/ 	.word	0xffffffff


	//   ....[141]....
        /*0588*/ 	.word	0xffffffff


	//   ....[142]....
        /*058c*/ 	.word	0xffffffff


	//   ....[143]....
        /*0590*/ 	.word	0xffffffff


	//   ....[144]....
        /*0594*/ 	.word	0xffffffff


	//   ....[145]....
        /*0598*/ 	.word	0xffffffff


	//   ....[146]....
        /*059c*/ 	.word	0xffffffff


	//   ....[147]....
        /*05a0*/ 	.word	0xffffffff


	//   ....[148]....
        /*05a4*/ 	.word	0xffffffff


	//   ....[149]....
        /*05a8*/ 	.word	0xffffffff


	//   ....[150]....
        /*05ac*/ 	.word	0xffffffff


	//   ....[151]....
        /*05b0*/ 	.word	0xffffffff


	//   ....[152]....
        /*05b4*/ 	.word	0xffffffff


	//   ....[153]....
        /*05b8*/ 	.word	0xffffffff


	//   ....[154]....
        /*05bc*/ 	.word	0xffffffff


	//   ....[155]....
        /*05c0*/ 	.word	0xffffffff


	//   ....[156]....
        /*05c4*/ 	.word	0xffffffff


	//   ....[157]....
        /*05c8*/ 	.word	0xffffffff


	//   ....[158]....
        /*05cc*/ 	.word	0xffffffff


	//   ....[159]....
        /*05d0*/ 	.word	0xffffffff


	//   ....[160]....
        /*05d4*/ 	.word	0xffffffff


	//   ....[161]....
        /*05d8*/ 	.word	0xffffffff


	//   ....[162]....
        /*05dc*/ 	.word	0xffffffff


	//   ....[163]....
        /*05e0*/ 	.word	0xffffffff


	//   ....[164]....
        /*05e4*/ 	.word	0xffffffff


	//   ....[165]....
        /*05e8*/ 	.word	0xffffffff


	//   ....[166]....
        /*05ec*/ 	.word	0xffffffff


	//   ....[167]....
        /*05f0*/ 	.word	0xffffffff


	//   ....[168]....
        /*05f4*/ 	.word	0xffffffff


	//   ....[169]....
        /*05f8*/ 	.word	0xffffffff


	//   ....[170]....
        /*05fc*/ 	.word	0xffffffff


	//   ....[171]....
        /*0600*/ 	.word	0xffffffff


	//   ....[172]....
        /*0604*/ 	.word	0xffffffff


	//   ....[173]....
        /*0608*/ 	.word	0xffffffff


	//   ....[174]....
        /*060c*/ 	.word	0xffffffff


	//   ....[175]....
        /*0610*/ 	.word	0xffffffff


	//   ....[176]....
        /*0614*/ 	.word	0xffffffff


	//   ....[177]....
        /*0618*/ 	.word	0xffffffff


	//   ....[178]....
        /*061c*/ 	.word	0xffffffff


	//   ....[179]....
        /*0620*/ 	.word	0x0500000f


	//   ....[180]....
        /*0624*/ 	.word	0x0500000f


	//   ....[181]....
        /*0628*/ 	.word	0x0500000f


	//   ....[182]....
        /*062c*/ 	.word	0x0500000f


	//   ....[183]....
        /*0630*/ 	.word	0x0500000f


	//   ....[184]....
        /*0634*/ 	.word	0x0500000f


	//   ....[185]....
        /*0638*/ 	.word	0x0500000f


	//   ....[186]....
        /*063c*/ 	.word	0x0500000f


	//   ....[187]....
        /*0640*/ 	.word	0x0500000f


	//   ....[188]....
        /*0644*/ 	.word	0x0500000f


	//   ....[189]....
        /*0648*/ 	.word	0x0500000f


	//   ....[190]....
        /*064c*/ 	.word	0x0500000f


	//   ....[191]....
        /*0650*/ 	.word	0x0500000f


	//   ....[192]....
        /*0654*/ 	.word	0x0500000f


	//   ....[193]....
        /*0658*/ 	.word	0x0500000f


	//   ....[194]....
        /*065c*/ 	.word	0x0500000f


	//   ....[195]....
        /*0660*/ 	.word	0x0500000f


	//   ....[196]....
        /*0664*/ 	.word	0x0500000f


	//   ....[197]....
        /*0668*/ 	.word	0x0500000f


	//   ....[198]....
        /*066c*/ 	.word	0x0500000f


	//   ....[199]....
        /*0670*/ 	.word	0x0500000f


	//   ....[200]....
        /*0674*/ 	.word	0x0500000f


	//   ....[201]....
        /*0678*/ 	.word	0x0500000f


	//   ....[202]....
        /*067c*/ 	.word	0x0500000f


	//   ....[203]....
        /*0680*/ 	.word	0x0500000f


	//   ....[204]....
        /*0684*/ 	.word	0x0500000f


	//   ....[205]....
        /*0688*/ 	.word	0x0500000f


	//   ....[206]....
        /*068c*/ 	.word	0x0500000f


	//   ....[207]....
        /*0690*/ 	.word	0x0500000f


	//   ....[208]....
        /*0694*/ 	.word	0x0500000f


	//   ....[209]....
        /*0698*/ 	.word	0x0500000f


	//   ....[210]....
        /*069c*/ 	.word	0x0500000f


	//   ....[211]....
        /*06a0*/ 	.word	0x0500000f


	//   ....[212]....
        /*06a4*/ 	.word	0x0500000f


	//   ....[213]....
        /*06a8*/ 	.word	0x0500000f


	//   ....[214]....
        /*06ac*/ 	.word	0x0500000f


	//   ....[215]....
        /*06b0*/ 	.word	0x0500000f


	//   ....[216]....
        /*06b4*/ 	.word	0x0500000f


	//   ....[217]....
        /*06b8*/ 	.word	0x0500000f


	//   ....[218]....
        /*06bc*/ 	.word	0x0500000f


	//   ....[219]....
        /*06c0*/ 	.word	0x0500000f


	//   ....[220]....
        /*06c4*/ 	.word	0x0500000f


	//   ....[221]....
        /*06c8*/ 	.word	0x0500000f


	//   ....[222]....
        /*06cc*/ 	.word	0x0500000f


	//   ....[223]....
        /*06d0*/ 	.word	0x0500000f


	//   ....[224]....
        /*06d4*/ 	.word	0x0500000f


	//   ....[225]....
        /*06d8*/ 	.word	0x0500000f


	//   ....[226]....
        /*06dc*/ 	.word	0x0500000f


	//   ....[227]....
        /*06e0*/ 	.word	0x0500000f


	//   ....[228]....
        /*06e4*/ 	.word	0x0500000f


	//   ....[229]....
        /*06e8*/ 	.word	0x0500000f


	//   ....[230]....
        /*06ec*/ 	.word	0x0500000f


	//   ....[231]....
        /*06f0*/ 	.word	0x0500000f


	//   ....[232]....
        /*06f4*/ 	.word	0x0500000f


	//   ....[233]....
        /*06f8*/ 	.word	0x0500000f


	//   ....[234]....
        /*06fc*/ 	.word	0x0500000f


	//   ....[235]....
        /*0700*/ 	.word	0x0500000f


	//   ....[236]....
        /*0704*/ 	.word	0x0500000f


	//   ....[237]....
        /*0708*/ 	.word	0x0500000f


	//   ....[238]....
        /*070c*/ 	.word	0x0500000f


	//   ....[239]....
        /*0710*/ 	.word	0x0500000f


	//   ....[240]....
        /*0714*/ 	.word	0x0500000f


	//   ....[241]....
        /*0718*/ 	.word	0x0500000f


	//   ....[242]....
        /*071c*/ 	.word	0x0500000f


	//   ....[243]....
        /*0720*/ 	.word	0x0500000f


	//   ....[244]....
        /*0724*/ 	.word	0x0500000f


	//   ....[245]....
        /*0728*/ 	.word	0x0500000f


	//   ....[246]....
        /*072c*/ 	.word	0x0500000f


	//   ....[247]....
        /*0730*/ 	.word	0x0500000f


	//   ....[248]....
        /*0734*/ 	.word	0x0500000f


	//   ....[249]....
        /*0738*/ 	.word	0x0500000f


	//   ....[250]....
        /*073c*/ 	.word	0x0500000f


	//   ....[251]....
        /*0740*/ 	.word	0x0500000f


	//   ....[252]....
        /*0744*/ 	.word	0x0500000f


	//   ....[253]....
        /*0748*/ 	.word	0x0500000f


	//   ....[254]....
        /*074c*/ 	.word	0x0500000f


	//   ....[255]....
        /*0750*/ 	.word	0x0500000f


	//   ....[0]....
        /*0754*/ 	.word	0x0500000f


	//   ....[1]....
        /*0758*/ 	.word	0x0500000f


	//   ....[2]....
        /*075c*/ 	.word	0x0500000f


	//   ....[3]....
        /*0760*/ 	.word	0x0500000f


	//   ....[4]....
        /*0764*/ 	.word	0x0500000f


	//   ....[5]....
        /*0768*/ 	.word	0x0500000f


	//   ....[6]....
        /*076c*/ 	.word	0x0500000f


	//   ....[7]....
        /*0770*/ 	.word	0x0500000f


	//   ....[8]....
        /*0774*/ 	.word	0x0500000f


	//   ....[9]....
        /*0778*/ 	.word	0x0500000f


	//   ....[10]....
        /*077c*/ 	.word	0x0500000f


	//   ....[11]....
        /*0780*/ 	.word	0x0500000f


	//   ....[12]....
        /*0784*/ 	.word	0x0500000f


	//   ....[13]....
        /*0788*/ 	.word	0x0500000f


	//   ....[14]....
        /*078c*/ 	.word	0x0500000f


	//   ....[15]....
        /*0790*/ 	.word	0x0500000f


	//   ....[16]....
        /*0794*/ 	.word	0x0500000f


	//   ....[17]....
        /*0798*/ 	.word	0x0500000f


	//   ....[18]....
        /*079c*/ 	.word	0x0500000f


	//   ....[19]....
        /*07a0*/ 	.word	0x0500000f


	//   ....[20]....
        /*07a4*/ 	.word	0x0500000f


	//   ....[21]....
        /*07a8*/ 	.word	0x0500000f


	//   ....[22]....
        /*07ac*/ 	.word	0x0500000f


	//   ....[23]....
        /*07b0*/ 	.word	0x0500000f


	//   ....[24]....
        /*07b4*/ 	.word	0x0500000f


	//   ....[25]....
        /*07b8*/ 	.word	0x0500000f


	//   ....[26]....
        /*07bc*/ 	.word	0x0500000f


	//   ....[27]....
        /*07c0*/ 	.word	0x0500000f


	//   ....[28]....
        /*07c4*/ 	.word	0x0500000f


	//   ....[29]....
        /*07c8*/ 	.word	0x0500000f


	//   ....[30]....
        /*07cc*/ 	.word	0x0500000f


	//   ....[31]....
        /*07d0*/ 	.word	0x0500000f


	//   ....[32]....
        /*07d4*/ 	.word	0x0500000f


	//   ....[33]....
        /*07d8*/ 	.word	0x0500000f


	//   ....[34]....
        /*07dc*/ 	.word	0x0500000f


	//   ....[35]....
        /*07e0*/ 	.word	0x0500000f


	//   ....[36]....
        /*07e4*/ 	.word	0x0500000f


	//   ....[37]....
        /*07e8*/ 	.word	0x0500000f


	//   ....[38]....
        /*07ec*/ 	.word	0x0500000f


	//   ....[39]....
        /*07f0*/ 	.word	0x0500000f


	//   ....[40]....
        /*07f4*/ 	.word	0x0500000f


	//   ....[41]....
        /*07f8*/ 	.word	0x0500000f


	//   ....[42]....
        /*07fc*/ 	.word	0x0500000f


	//   ....[43]....
        /*0800*/ 	.word	0x0500000f


	//----- nvinfo : EIATTR_COOP_GROUP_INSTR_OFFSETS
	.align		4
.L_1558:
        /*0804*/ 	.byte	0x04, 0x28
        /*0806*/ 	.short	(.L_1560 - .L_1559)


	//   ....[0]....
.L_1559:
        /*0808*/ 	.word	0x00000060


	//   ....[1]....
        /*080c*/ 	.word	0x00000130


	//   ....[2]....
        /*0810*/ 	.word	0x000001e0


	//   ....[3]....
        /*0814*/ 	.word	0x000003a0


	//   ....[4]....
        /*0818*/ 	.word	0x00000500


	//   ....[5]....
        /*081c*/ 	.word	0x00000620


	//   ....[6]....
        /*0820*/ 	.word	0x00000780


	//   ....[7]....
        /*0824*/ 	.word	0x00002dd0


	//   ....[8]....
        /*0828*/ 	.word	0x00002de0


	//   ....[9]....
        /*082c*/ 	.word	0x000034b0


	//   ....[10]....
        /*0830*/ 	.word	0x000034c0


	//   ....[11]....
        /*0834*/ 	.word	0x00004040


	//   ....[12]....
        /*0838*/ 	.word	0x00004050


	//   ....[13]....
        /*083c*/ 	.word	0x000047d0


	//   ....[14]....
        /*0840*/ 	.word	0x000047e0


	//   ....[15]....
        /*0844*/ 	.word	0x000051e0


	//   ....[16]....
        /*0848*/ 	.word	0x000051f0


	//   ....[17]....
        /*084c*/ 	.word	0x00005300


	//   ....[18]....
        /*0850*/ 	.word	0x00005310


	//   ....[19]....
        /*0854*/ 	.word	0x000056e0


	//   ....[20]....
        /*0858*/ 	.word	0x00005700


	//   ....[21]....
        /*085c*/ 	.word	0x000059d0


	//   ....[22]....
        /*0860*/ 	.word	0x000059f0


	//   ....[23]....
        /*0864*/ 	.word	0x000063f0


	//   ....[24]....
        /*0868*/ 	.word	0x00006b60


	//   ....[25]....
        /*086c*/ 	.word	0x00006b70


	//   ....[26]....
        /*0870*/ 	.word	0x00006b80


	//   ....[27]....
        /*0874*/ 	.word	0x00006b90


	//   ....[28]....
        /*0878*/ 	.word	0x00006eb0


	//   ....[29]....
        /*087c*/ 	.word	0x00006ec0


	//   ....[30]....
        /*0880*/ 	.word	0x00006ed0


	//   ....[31]....
        /*0884*/ 	.word	0x00006ee0


	//   ....[32]....
        /*0888*/ 	.word	0x000081b0


	//   ....[33]....
        /*088c*/ 	.word	0x000081d0


	//   ....[34]....
        /*0890*/ 	.word	0x000081e0


	//   ....[35]....
        /*0894*/ 	.word	0x000081f0


	//   ....[36]....
        /*0898*/ 	.word	0x000082e0


	//   ....[37]....
        /*089c*/ 	.word	0x00008300


	//   ....[38]....
        /*08a0*/ 	.word	0x000083a0


	//   ....[39]....
        /*08a4*/ 	.word	0x000083d0


	//   ....[40]....
        /*08a8*/ 	.word	0x00009a10


	//   ....[41]....
        /*08ac*/ 	.word	0x00009a30


	//   ....[42]....
        /*08b0*/ 	.word	0x00009fa0


	//   ....[43]....
        /*08b4*/ 	.word	0x0000a110


	//   ....[44]....
        /*08b8*/ 	.word	0x0000a4e0


	//   ....[45]....
        /*08bc*/ 	.word	0x0000a5d0


	//   ....[46]....
        /*08c0*/ 	.word	0x0000b890


	//   ....[47]....
        /*08c4*/ 	.word	0x0000b8a0


	//   ....[48]....
        /*08c8*/ 	.word	0x0000bd90


	//   ....[49]....
        /*08cc*/ 	.word	0x0000bdb0


	//   ....[50]....
        /*08d0*/ 	.word	0x0000c4f0


	//   ....[51]....
        /*08d4*/ 	.word	0x0000c520


	//   ....[52]....
        /*08d8*/ 	.word	0x0000e0a0


	//   ....[53]....
        /*08dc*/ 	.word	0x0000e0d0


	//   ....[54]....
        /*08e0*/ 	.word	0x0000eb00


	//   ....[55]....
        /*08e4*/ 	.word	0x0000eb80


	//   ....[56]....
        /*08e8*/ 	.word	0x0000fa90


	//   ....[57]....
        /*08ec*/ 	.word	0x0000faf0


	//   ....[58]....
        /*08f0*/ 	.word	0x0000fb30


	//   ....[59]....
        /*08f4*/ 	.word	0x0000fb60


	//   ....[60]....
        /*08f8*/ 	.word	0x00011630


	//   ....[61]....
        /*08fc*/ 	.word	0x00011870


	//   ....[62]....
        /*0900*/ 	.word	0x000118a0


	//   ....[63]....
        /*0904*/ 	.word	0x000118d0


	//   ....[64]....
        /*0908*/ 	.word	0x00012030


	//   ....[65]....
        /*090c*/ 	.word	0x00012050


	//   ....[66]....
        /*0910*/ 	.word	0x000121a0


	//   ....[67]....
        /*0914*/ 	.word	0x000121c0


	//   ....[68]....
        /*0918*/ 	.word	0x00012300


	//   ....[69]....
        /*091c*/ 	.word	0x00012320


	//   ....[70]....
        /*0920*/ 	.word	0x00012470


	//   ....[71]....
        /*0924*/ 	.word	0x00012490


	//   ....[72]....
        /*0928*/ 	.word	0x00012da0


	//   ....[73]....
        /*092c*/ 	.word	0x00012db0


	//   ....[74]....
        /*0930*/ 	.word	0x00012ff0


	//   ....[75]....
        /*0934*/ 	.word	0x00013000


	//   ....[76]....
        /*0938*/ 	.word	0x00013230


	//   ....[77]....
        /*093c*/ 	.word	0x00013240


	//   ....[78]....
        /*0940*/ 	.word	0x00013470


	//   ....[79]....
        /*0944*/ 	.word	0x00013480


	//   ....[80]....
        /*0948*/ 	.word	0x00013710


	//   ....[81]....
        /*094c*/ 	.word	0x000138c0


	//   ....[82]....
        /*0950*/ 	.word	0x000138f0


	//   ....[83]....
        /*0954*/ 	.word	0x00013920


	//   ....[84]....
        /*0958*/ 	.word	0x00013950


	//   ....[85]....
        /*095c*/ 	.word	0x00013980


	//   ....[86]....
        /*0960*/ 	.word	0x000139b0


	//   ....[87]....
        /*0964*/ 	.word	0x00013b20


	//   ....[88]....
        /*0968*/ 	.word	0x00013b50


	//   ....[89]....
        /*096c*/ 	.word	0x00013b80


	//   ....[90]....
        /*0970*/ 	.word	0x00013bb0


	//   ....[91]....
        /*0974*/ 	.word	0x00013be0


	//   ....[92]....
        /*0978*/ 	.word	0x00013c10


	//   ....[93]....
        /*097c*/ 	.word	0x00013ca0


	//   ....[94]....
        /*0980*/ 	.word	0x00013d00


	//   ....[95]....
        /*0984*/ 	.word	0x00013d90


	//   ....[96]....
        /*0988*/ 	.word	0x00014b80


	//   ....[97]....
        /*098c*/ 	.word	0x00016a70


	//   ....[98]....
        /*0990*/ 	.word	0x00016a90


	//   ....[99]....
        /*0994*/ 	.word	0x00016b20


	//   ....[100]....
        /*0998*/ 	.word	0x00016b40


	//   ....[101]....
        /*099c*/ 	.word	0x00016bc0


	//   ....[102]....
        /*09a0*/ 	.word	0x00016be0


	//   ....[103]....
        /*09a4*/ 	.word	0x00016c60


	//   ....[104]....
        /*09a8*/ 	.word	0x00016c80


	//   ....[105]....
        /*09ac*/ 	.word	0x00016d00


	//   ....[106]....
        /*09b0*/ 	.word	0x00016d20


	//   ....[107]....
        /*09b4*/ 	.word	0x00016d30


	//   ....[108]....
        /*09b8*/ 	.word	0x00016d40


	//   ....[109]....
        /*09bc*/ 	.word	0x000175b0


	//   ....[110]....
        /*09c0*/ 	.word	0x000175e0


	//   ....[111]....
        /*09c4*/ 	.word	0x000176a0


	//   ....[112]....
        /*09c8*/ 	.word	0x000176b0


	//   ....[113]....
        /*09cc*/ 	.word	0x00017740


	//   ....[114]....
        /*09d0*/ 	.word	0x00017750


	//   ....[115]....
        /*09d4*/ 	.word	0x000177e0


	//   ....[116]....
        /*09d8*/ 	.word	0x000177f0


	//   ....[117]....
        /*09dc*/ 	.word	0x00017880


	//   ....[118]....
        /*09e0*/ 	.word	0x00017890


	//   ....[119]....
        /*09e4*/ 	.word	0x00017920


	//   ....[120]....
        /*09e8*/ 	.word	0x00017930


	//   ....[121]....
        /*09ec*/ 	.word	0x000179b0


	//   ....[122]....
        /*09f0*/ 	.word	0x000179c0


	//   ....[123]....
        /*09f4*/ 	.word	0x000179d0


	//   ....[124]....
        /*09f8*/ 	.word	0x000179e0


	//   ....[125]....
        /*09fc*/ 	.word	0x00017e60


	//   ....[126]....
        /*0a00*/ 	.word	0x00017e90


	//   ....[127]....
        /*0a04*/ 	.word	0x00017ef0


	//   ....[128]....
        /*0a08*/ 	.word	0x00017fa0


	//   ....[129]....
        /*0a0c*/ 	.word	0x00017fb0


	//   ....[130]....
        /*0a10*/ 	.word	0x00017fe0


	//   ....[131]....
        /*0a14*/ 	.word	0x00018070


	//   ....[132]....
        /*0a18*/ 	.word	0x00018120


	//   ....[133]....
        /*0a1c*/ 	.word	0x00018130


	//   ....[134]....
        /*0a20*/ 	.word	0x00018160


	//   ....[135]....
        /*0a24*/ 	.word	0x00018170


	//   ....[136]....
        /*0a28*/ 	.word	0x00018200


	//   ....[137]....
        /*0a2c*/ 	.word	0x00018930


	//   ....[138]....
        /*0a30*/ 	.word	0x00018950


	//   ....[139]....
        /*0a34*/ 	.word	0x000189a0


	//   ....[140]....
        /*0a38*/ 	.word	0x000189b0


	//   ....[141]....
        /*0a3c*/ 	.word	0x000189f0


	//   ....[142]....
        /*0a40*/ 	.word	0x00018a00


	//   ....[143]....
        /*0a44*/ 	.word	0x00018a40


	//   ....[144]....
        /*0a48*/ 	.word	0x00018a50


	//   ....[145]....
        /*0a4c*/ 	.word	0x00018a90


	//   ....[146]....
        /*0a50*/ 	.word	0x00018aa0


	//   ....[147]....
        /*0a54*/ 	.word	0x00018ab0


	//   ....[148]....
        /*0a58*/ 	.word	0x00018af0


	//   ....[149]....
        /*0a5c*/ 	.word	0x00018e30


	//   ....[150]....
        /*0a60*/ 	.word	0x00018e50


	//   ....[151]....
        /*0a64*/ 	.word	0x00018e60


	//   ....[152]....
        /*0a68*/ 	.word	0x00018e80


	//   ....[153]....
        /*0a6c*/ 	.word	0x00018ef0


	//   ....[154]....
        /*0a70*/ 	.word	0x00018f10


	//   ....[155]....
        /*0a74*/ 	.word	0x00018f70


	//   ....[156]....
        /*0a78*/ 	.word	0x00018f90


	//   ....[157]....
        /*0a7c*/ 	.word	0x00018ff0


	//   ....[158]....
        /*0a80*/ 	.word	0x00019010


	//   ....[159]....
        /*0a84*/ 	.word	0x00019070


	//   ....[160]....
        /*0a88*/ 	.word	0x00019090


	//   ....[161]....
        /*0a8c*/ 	.word	0x00019580


	//   ....[162]....
        /*0a90*/ 	.word	0x000195d0


	//   ....[163]....
        /*0a94*/ 	.word	0x00019600


	//   ....[164]....
        /*0a98*/ 	.word	0x00019630


	//   ....[165]....
        /*0a9c*/ 	.word	0x00019640


	//   ....[166]....
        /*0aa0*/ 	.word	0x00019670


	//   ....[167]....
        /*0aa4*/ 	.word	0x000196a0


	//   ....[168]....
        /*0aa8*/ 	.word	0x000196d0


	//   ....[169]....
        /*0aac*/ 	.word	0x00019850


	//   ....[170]....
        /*0ab0*/ 	.word	0x00019880


	//   ....[171]....
        /*0ab4*/ 	.word	0x000198b0


	//   ....[172]....
        /*0ab8*/ 	.word	0x000198e0


	//   ....[173]....
        /*0abc*/ 	.word	0x00019910


	//   ....[174]....
        /*0ac0*/ 	.word	0x00019940


	//   ....[175]....
        /*0ac4*/ 	.word	0x00019a00


	//   ....[176]....
        /*0ac8*/ 	.word	0x00019a20


	//   ....[177]....
        /*0acc*/ 	.word	0x00019a90


	//   ....[178]....
        /*0ad0*/ 	.word	0x0001a130


	//   ....[179]....
        /*0ad4*/ 	.word	0x0001a450


	//   ....[180]....
        /*0ad8*/ 	.word	0x0001a4e0


	//   ....[181]....
        /*0adc*/ 	.word	0x0001a570


	//   ....[182]....
        /*0ae0*/ 	.word	0x0001a600


	//   ....[183]....
        /*0ae4*/ 	.word	0x0001a6e0


	//   ....[184]....
        /*0ae8*/ 	.word	0x0001a770


	//   ....[185]....
        /*0aec*/ 	.word	0x0001a810


	//   ....[186]....
        /*0af0*/ 	.word	0x0001a8a0


	//   ....[187]....
        /*0af4*/ 	.word	0x0001a990


	//   ....[188]....
        /*0af8*/ 	.word	0x0001aa20


	//   ....[189]....
        /*0afc*/ 	.word	0x0001aac0


	//   ....[190]....
        /*0b00*/ 	.word	0x0001ab50


	//   ....[191]....
        /*0b04*/ 	.word	0x0001ac90


	//   ....[192]....
        /*0b08*/ 	.word	0x0001ad30


	//   ....[193]....
        /*0b0c*/ 	.word	0x0001adc0


	//   ....[194]....
        /*0b10*/ 	.word	0x0001ae10


	//   ....[195]....
        /*0b14*/ 	.word	0x0001ae60


	//   ....[196]....
        /*0b18*/ 	.word	0x0001aef0


	//   ....[197]....
        /*0b1c*/ 	.word	0x0001af80


	//   ....[198]....
        /*0b20*/ 	.word	0x0001afd0


	//   ....[199]....
        /*0b24*/ 	.word	0x0001b020


	//   ....[200]....
        /*0b28*/ 	.word	0x0001b110


	//   ....[201]....
        /*0b2c*/ 	.word	0x0001b1c0


	//   ....[202]....
        /*0b30*/ 	.word	0x0001b240


	//   ....[203]....
        /*0b34*/ 	.word	0x0001b2b0


	//   ....[204]....
        /*0b38*/ 	.word	0x0001b3f0


	//   ....[205]....
        /*0b3c*/ 	.word	0x0001b4f0


	//   ....[206]....
        /*0b40*/ 	.word	0x0001b5b0


	//   ....[207]....
        /*0b44*/ 	.word	0x0001b600


	//   ....[208]....
        /*0b48*/ 	.word	0x0001b8b0


	//   ....[209]....
        /*0b4c*/ 	.word	0x0001b900


	//   ....[210]....
        /*0b50*/ 	.word	0x0001b990


	//   ....[211]....
        /*0b54*/ 	.word	0x0001ba20


	//   ....[212]....
        /*0b58*/ 	.word	0x0001bab0


	//   ....[213]....
        /*0b5c*/ 	.word	0x0001bb40


	//   ....[214]....
        /*0b60*/ 	.word	0x0001bbd0


	//   ....[215]....
        /*0b64*/ 	.word	0x0001bc60


	//   ....[216]....
        /*0b68*/ 	.word	0x0001bd20


	//   ....[217]....
        /*0b6c*/ 	.word	0x0001c000


	//   ....[218]....
        /*0b70*/ 	.word	0x0001c0f0


	//   ....[219]....
        /*0b74*/ 	.word	0x0001c190


	//   ....[220]....
        /*0b78*/ 	.word	0x0001c1f0


	//   ....[221]....
        /*0b7c*/ 	.word	0x0001c2e0


	//   ....[222]....
        /*0b80*/ 	.word	0x0001c350


	//   ....[223]....
        /*0b84*/ 	.word	0x0001c440


	//   ....[224]....
        /*0b88*/ 	.word	0x0001c4b0


	//   ....[225]....
        /*0b8c*/ 	.word	0x0001c5a0


	//   ....[226]....
        /*0b90*/ 	.word	0x0001c610


	//   ....[227]....
        /*0b94*/ 	.word	0x0001c700


	//   ....[228]....
        /*0b98*/ 	.word	0x0001c770


	//   ....[229]....
        /*0b9c*/ 	.word	0x0001c850


	//   ....[230]....
        /*0ba0*/ 	.word	0x0001c900


	//   ....[231]....
        /*0ba4*/ 	.word	0x0001c970


	//   ....[232]....
        /*0ba8*/ 	.word	0x0001c9d0


	//   ....[233]....
        /*0bac*/ 	.word	0x0001cac0


	//   ....[234]....
        /*0bb0*/ 	.word	0x0001cb20


	//   ....[235]....
        /*0bb4*/ 	.word	0x0001cc20


	//   ....[236]....
        /*0bb8*/ 	.word	0x0001cc80


	//   ....[237]....
        /*0bbc*/ 	.word	0x0001cd80


	//   ....[238]....
        /*0bc0*/ 	.word	0x0001cde0


	//   ....[239]....
        /*0bc4*/ 	.word	0x0001cee0


	//   ....[240]....
        /*0bc8*/ 	.word	0x0001cf40


	//   ....[241]....
        /*0bcc*/ 	.word	0x0001d040


	//   ....[242]....
        /*0bd0*/ 	.word	0x0001d0a0


	//   ....[243]....
        /*0bd4*/ 	.word	0x0001d1a0


	//   ....[244]....
        /*0bd8*/ 	.word	0x0001d200


	//   ....[245]....
        /*0bdc*/ 	.word	0x0001d2a0


	//   ....[246]....
        /*0be0*/ 	.word	0x0001d420


	//   ....[247]....
        /*0be4*/ 	.word	0x0001d4f0


	//   ....[248]....
        /*0be8*/ 	.word	0x0001d5b0


	//   ....[249]....
        /*0bec*/ 	.word	0x0001d6c0


	//   ....[250]....
        /*0bf0*/ 	.word	0x0001d720


	//   ....[251]....
        /*0bf4*/ 	.word	0x0001d830


	//   ....[252]....
        /*0bf8*/ 	.word	0x0001d890


	//   ....[253]....
        /*0bfc*/ 	.word	0x0001d9a0


	//   ....[254]....
        /*0c00*/ 	.word	0x0001da00


	//   ....[255]....
        /*0c04*/ 	.word	0x0001db10


	//   ....[0]....
        /*0c08*/ 	.word	0x0001db70


	//   ....[1]....
        /*0c0c*/ 	.word	0x0001dc30


	//   ....[2]....
        /*0c10*/ 	.word	0x0001dd90


	//   ....[3]....
        /*0c14*/ 	.word	0x0001de30


	//   ....[4]....
        /*0c18*/ 	.word	0x0001de90


	//   ....[5]....
        /*0c1c*/ 	.word	0x0001df40


	//   ....[6]....
        /*0c20*/ 	.word	0x0001dfa0


	//   ....[7]....
        /*0c24*/ 	.word	0x0001e050


	//   ....[8]....
        /*0c28*/ 	.word	0x0001e0b0


	//   ....[9]....
        /*0c2c*/ 	.word	0x0001e160


	//   ....[10]....
        /*0c30*/ 	.word	0x0001e1c0


	//   ....[11]....
        /*0c34*/ 	.word	0x0001e270


	//   ....[12]....
        /*0c38*/ 	.word	0x0001e2d0


	//   ....[13]....
        /*0c3c*/ 	.word	0x0001e380


	//   ....[14]....
        /*0c40*/ 	.word	0x0001e470


	//   ....[15]....
        /*0c44*/ 	.word	0x0001e510


	//   ....[16]....
        /*0c48*/ 	.word	0x0001e570


	//   ....[17]....
        /*0c4c*/ 	.word	0x0001e640


	//   ....[18]....
        /*0c50*/ 	.word	0x0001e6a0


	//   ....[19]....
        /*0c54*/ 	.word	0x0001e770


	//   ....[20]....
        /*0c58*/ 	.word	0x0001e7d0


	//   ....[21]....
        /*0c5c*/ 	.word	0x0001e8a0


	//   ....[22]....
        /*0c60*/ 	.word	0x0001e900


	//   ....[23]....
        /*0c64*/ 	.word	0x0001e9d0


	//   ....[24]....
        /*0c68*/ 	.word	0x0001ea30


	//   ....[25]....
        /*0c6c*/ 	.word	0x0001eb00


	//   ....[26]....
        /*0c70*/ 	.word	0x0001eb90


	//   ....[27]....
        /*0c74*/ 	.word	0x0001ec30


	//   ....[28]....
        /*0c78*/ 	.word	0x0001ed50


	//   ....[29]....
        /*0c7c*/ 	.word	0x0001edc0


	//   ....[30]....
        /*0c80*/ 	.word	0x0001ee30


	//   ....[31]....
        /*0c84*/ 	.word	0x0001eea0


	//   ....[32]....
        /*0c88*/ 	.word	0x0001ef10


	//   ....[33]....
        /*0c8c*/ 	.word	0x0001ef90


	//   ....[34]....
        /*0c90*/ 	.word	0x0001f020


	//   ....[35]....
        /*0c94*/ 	.word	0x0001f0b0


	//   ....[36]....
        /*0c98*/ 	.word	0x0001f120


	//   ....[37]....
        /*0c9c*/ 	.word	0x0001f190


	//   ....[38]....
        /*0ca0*/ 	.word	0x0001f200


	//   ....[39]....
        /*0ca4*/ 	.word	0x0001f280


	//   ....[40]....
        /*0ca8*/ 	.word	0x0001f2f0


	//   ....[41]....
        /*0cac*/ 	.word	0x0001f390


	//   ....[42]....
        /*0cb0*/ 	.word	0x0001f420


	//   ....[43]....
        /*0cb4*/ 	.word	0x0001f540


	//----- nvinfo : EIATTR_REG_RECONFIG
	.align		4
.L_1560:
        /*0cb8*/ 	.byte	0x01, 0x54
	.zero		2


	//----- nvinfo : EIATTR_SYSCALL_OFFSETS
	.align		4
        /*0cbc*/ 	.byte	0x04, 0x46
        /*0cbe*/ 	.short	(.L_1562 - .L_1561)


	//   ....[0]....
.L_1561:
        /*0cc0*/ 	.word	0x000019a0


	//   ....[1]....
        /*0cc4*/ 	.word	0x00001af0


	//   ....[2]....
        /*0cc8*/ 	.word	0x00006590


	//   ....[3]....
        /*0ccc*/ 	.word	0x000068b0


	//   ....[4]....
        /*0cd0*/ 	.word	0x00016090


	//   ....[5]....
        /*0cd4*/ 	.word	0x000161e0


	//   ....[6]....
        /*0cd8*/ 	.word	0x000162d0


	//   ....[7]....
        /*0cdc*/ 	.word	0x000171f0


	//----- nvinfo : EIATTR_MBARRIER_INSTR_OFFSETS
	.align		4
.L_1562:
        /*0ce0*/ 	.byte	0x04, 0x39
        /*0ce2*/ 	.short	(.L_1564 - .L_1563)


	//   ....[0]....
.L_1563:
        /*0ce4*/ 	.word	0x00000250
        /*0ce8*/ 	.word	0x000000ff
        /*0cec*/ 	.word	0x00022800
        /*0cf0*/ 	.short	0x0100
        /*0cf2*/ 	.byte	0x08
	.zero		1


	//   ....[1]....
        /*0cf4*/ 	.word	0x00000260
        /*0cf8*/ 	.word	0x000000ff
        /*0cfc*/ 	.word	0x00022820
        /*0d00*/ 	.short	0x0100
        /*0d02*/ 	.byte	0x08
	.zero		1


	//   ....[2]....
        /*0d04*/ 	.word	0x00000350
        /*0d08*/ 	.word	0x000000ff
        /*0d0c*/ 	.word	0x00022830
        /*0d10*/ 	.short	0x0100
        /*0d12*/ 	.byte	0x08
	.zero		1


	//   ....[3]....
        /*0d14*/ 	.word	0x00000360
        /*0d18*/ 	.word	0x000000ff
        /*0d1c*/ 	.word	0x00022840
        /*0d20*/ 	.short	0x0100
        /*0d22*/ 	.byte	0x08
	.zero		1


	//   ....[4]....
        /*0d24*/ 	.word	0x00000370
        /*0d28*/ 	.word	0x000000ff
        /*0d2c*/ 	.word	0x00022838
        /*0d30*/ 	.short	0x0100
        /*0d32*/ 	.byte	0x08
	.zero		1


	//   ....[5]....
        /*0d34*/ 	.word	0x00000380
        /*0d38*/ 	.word	0x000000ff
        /*0d3c*/ 	.word	0x00022848
        /*0d40*/ 	.short	0x0100
        /*0d42*/ 	.byte	0x08
	.zero		1


	//   ....[6]....
        /*0d44*/ 	.word	0x000004b0
        /*0d48*/ 	.word	0x000000ff
        /*0d4c*/ 	.word	0x00022850
        /*0d50*/ 	.short	0x0100
        /*0d52*/ 	.byte	0x08
	.zero		1


	//   ....[7]....
        /*0d54*/ 	.word	0x000004c0
        /*0d58*/ 	.word	0x000000ff
        /*0d5c*/ 	.word	0x00022860
        /*0d60*/ 	.short	0x0100
        /*0d62*/ 	.byte	0x08
	.zero		1


	//   ....[8]....
        /*0d64*/ 	.word	0x000004d0
        /*0d68*/ 	.word	0x000000ff
        /*0d6c*/ 	.word	0x00022858
        /*0d70*/ 	.short	0x0100
        /*0d72*/ 	.byte	0x08
	.zero		1


	//   ....[9]....
        /*0d74*/ 	.word	0x000004e0
        /*0d78*/ 	.word	0x000000ff
        /*0d7c*/ 	.word	0x00022868
        /*0d80*/ 	.short	0x0100
        /*0d82*/ 	.byte	0x08
	.zero		1


	//   ....[10]....
        /*0d84*/ 	.word	0x000005d0
        /*0d88*/ 	.word	0x000000ff
        /*0d8c*/ 	.word	0x00022870
        /*0d90*/ 	.short	0x0100
        /*0d92*/ 	.byte	0x06
	.zero		1


	//   ....[11]....
        /*0d94*/ 	.word	0x000005e0
        /*0d98*/ 	.word	0x000000ff
        /*0d9c*/ 	.word	0x00022880
        /*0da0*/ 	.short	0x0100
        /*0da2*/ 	.byte	0x06
	.zero		1


	//   ....[12]....
        /*0da4*/ 	.word	0x000005f0
        /*0da8*/ 	.word	0x000000ff
        /*0dac*/ 	.word	0x00022878
        /*0db0*/ 	.short	0x0100
        /*0db2*/ 	.byte	0x06
	.zero		1


	//   ....[13]....
        /*0db4*/ 	.word	0x00000600
        /*0db8*/ 	.word	0x000000ff
        /*0dbc*/ 	.word	0x00022888
        /*0dc0*/ 	.short	0x0100
        /*0dc2*/ 	.byte	0x06
	.zero		1


	//   ....[14]....
        /*0dc4*/ 	.word	0x00000730
        /*0dc8*/ 	.word	0x000000ff
        /*0dcc*/ 	.word	0x00022890
        /*0dd0*/ 	.short	0x0100
        /*0dd2*/ 	.byte	0x08
	.zero		1


	//   ....[15]....
        /*0dd4*/ 	.word	0x00000740
        /*0dd8*/ 	.word	0x000000ff
        /*0ddc*/ 	.word	0x000228a0
        /*0de0*/ 	.short	0x0100
        /*0de2*/ 	.byte	0x08
	.zero		1


	//   ....[16]....
        /*0de4*/ 	.word	0x00000750
        /*0de8*/ 	.word	0x000000ff
        /*0dec*/ 	.word	0x00022898
        /*0df0*/ 	.short	0x0100
        /*0df2*/ 	.byte	0x08
	.zero		1


	//   ....[17]....
        /*0df4*/ 	.word	0x00000760
        /*0df8*/ 	.word	0x000000ff
        /*0dfc*/ 	.word	0x000228a8
        /*0e00*/ 	.short	0x0100
        /*0e02*/ 	.byte	0x08
	.zero		1


	//   ....[18]....
        /*0e04*/ 	.word	0x00000890
        /*0e08*/ 	.word	0x000000ff
        /*0e0c*/ 	.word	0x000228b0
        /*0e10*/ 	.short	0x0100
        /*0e12*/ 	.byte	0x08
	.zero		1


	//   ....[19]....
        /*0e14*/ 	.word	0x000008a0
        /*0e18*/ 	.word	0x000000ff
        /*0e1c*/ 	.word	0x000228c0
        /*0e20*/ 	.short	0x0100
        /*0e22*/ 	.byte	0x08
	.zero		1


	//   ....[20]....
        /*0e24*/ 	.word	0x000008b0
        /*0e28*/ 	.word	0x000000ff
        /*0e2c*/ 	.word	0x000228b8
        /*0e30*/ 	.short	0x0100
        /*0e32*/ 	.byte	0x08
	.zero		1


	//   ....[21]....
        /*0e34*/ 	.word	0x000008c0
        /*0e38*/ 	.word	0x000000ff
        /*0e3c*/ 	.word	0x000228c8
        /*0e40*/ 	.short	0x0100
        /*0e42*/ 	.byte	0x08
	.zero		1


	//   ....[22]....
        /*0e44*/ 	.word	0x00002d80
        /*0e48*/ 	.word	0x00000056
        /*0e4c*/ 	.word	0x00022890
        /*0e50*/ 	.short	0x010a
        /*0e52*/ 	.byte	0x3f
	.zero		1


	//   ....[23]....
        /*0e54*/ 	.word	0x00003fe0
        /*0e58*/ 	.word	0x00000056
        /*0e5c*/ 	.word	0x00022890
        /*0e60*/ 	.short	0x010a
        /*0e62*/ 	.byte	0x3f
	.zero		1


	//   ....[24]....
        /*0e64*/ 	.word	0x00005020
        /*0e68*/ 	.word	0x00000056
        /*0e6c*/ 	.word	0x00022890
        /*0e70*/ 	.short	0x010a
        /*0e72*/ 	.byte	0x3f
	.zero		1


	//   ....[25]....
        /*0e74*/ 	.word	0x000054e0
        /*0e78*/ 	.word	0x00000008
        /*0e7c*/ 	.word	0x00000000
        /*0e80*/ 	.short	0x0101
        /*0e82*/ 	.byte	0x3f
	.zero		1


	//   ....[26]....
        /*0e84*/ 	.word	0x00005520
        /*0e88*/ 	.word	0x00000056
        /*0e8c*/ 	.word	0x000228b0
        /*0e90*/ 	.short	0x010a
        /*0e92*/ 	.byte	0x3f
	.zero		1


	//   ....[27]....
        /*0e94*/ 	.word	0x00005d60
        /*0e98*/ 	.word	0x00000056
        /*0e9c*/ 	.word	0x00000000
        /*0ea0*/ 	.short	0x0101
        /*0ea2*/ 	.byte	0x3f
	.zero		1


	//   ....[28]....
        /*0ea4*/ 	.word	0x00006630
        /*0ea8*/ 	.word	0x00000013
        /*0eac*/ 	.word	0x00022800
        /*0eb0*/ 	.short	0x010a
        /*0eb2*/ 	.byte	0x3f
	.zero		1


	//   ....[29]....
        /*0eb4*/ 	.word	0x00006680
        /*0eb8*/ 	.word	0x00000013
        /*0ebc*/ 	.word	0x00022800
        /*0ec0*/ 	.short	0x010a
        /*0ec2*/ 	.byte	0x3f
	.zero		1


	//   ....[30]....
        /*0ec4*/ 	.word	0x00007160
        /*0ec8*/ 	.word	0x00000013
        /*0ecc*/ 	.word	0x00022800
        /*0ed0*/ 	.short	0x010a
        /*0ed2*/ 	.byte	0x3f
	.zero		1


	//   ....[31]....
        /*0ed4*/ 	.word	0x00008620
        /*0ed8*/ 	.word	0x00000013
        /*0edc*/ 	.word	0x00022800
        /*0ee0*/ 	.short	0x010a
        /*0ee2*/ 	.byte	0x3f
	.zero		1


	//   ....[32]....
        /*0ee4*/ 	.word	0x00009550
        /*0ee8*/ 	.word	0x00000009
        /*0eec*/ 	.word	0x00022830
        /*0ef0*/ 	.short	0x010a
        /*0ef2*/ 	.byte	0x3f
	.zero		1


	//   ....[33]....
        /*0ef4*/ 	.word	0x000095f0
        /*0ef8*/ 	.word	0x00000009
        /*0efc*/ 	.word	0x00022830
        /*0f00*/ 	.short	0x010a
        /*0f02*/ 	.byte	0x3f
	.zero		1


	//   ....[34]....
        /*0f04*/ 	.word	0x0000a970
        /*0f08*/ 	.word	0x0000000f
        /*0f0c*/ 	.word	0x00000000
        /*0f10*/ 	.short	0x0101
        /*0f12*/ 	.byte	0x3f
	.zero		1


	//   ....[35]....
        /*0f14*/ 	.word	0x0000af00
        /*0f18*/ 	.word	0x00000009
        /*0f1c*/ 	.word	0x00022850
        /*0f20*/ 	.short	0x010a
        /*0f22*/ 	.byte	0x3f
	.zero		1


	//   ....[36]....
        /*0f24*/ 	.word	0x0000af50
        /*0f28*/ 	.word	0x00000009
        /*0f2c*/ 	.word	0x00022850
        /*0f30*/ 	.short	0x010a
        /*0f32*/ 	.byte	0x3f
	.zero		1


	//   ....[37]....
        /*0f34*/ 	.word	0x0000b380
        /*0f38*/ 	.word	0x00000009
        /*0f3c*/ 	.word	0x00000000
        /*0f40*/ 	.short	0x0101
        /*0f42*/ 	.byte	0x3f
	.zero		1


	//   ....[38]....
        /*0f44*/ 	.word	0x0000b4e0
        /*0f48*/ 	.word	0x0000000e
        /*0f4c*/ 	.word	0x00022830
        /*0f50*/ 	.short	0x010a
        /*0f52*/ 	.byte	0x3f
	.zero		1


	//   ....[39]....
        /*0f54*/ 	.word	0x0000b540
        /*0f58*/ 	.word	0x0000000e
        /*0f5c*/ 	.word	0x00022830
        /*0f60*/ 	.short	0x010a
        /*0f62*/ 	.byte	0x3f
	.zero		1


	//   ....[40]....
        /*0f64*/ 	.word	0x0000c850
        /*0f68*/ 	.word	0x0000009c
        /*0f6c*/ 	.word	0x00000000
        /*0f70*/ 	.short	0x0101
        /*0f72*/ 	.byte	0x3f
	.zero		1


	//   ....[41]....
        /*0f74*/ 	.word	0x0000d6c0
        /*0f78*/ 	.word	0x0000000e
        /*0f7c*/ 	.word	0x00022850
        /*0f80*/ 	.short	0x010a
        /*0f82*/ 	.byte	0x3f
	.zero		1


	//   ....[42]....
        /*0f84*/ 	.word	0x0000d710
        /*0f88*/ 	.word	0x0000000e
        /*0f8c*/ 	.word	0x00022850
        /*0f90*/ 	.short	0x010a
        /*0f92*/ 	.byte	0x3f
	.zero		1


	//   ....[43]....
        /*0f94*/ 	.word	0x0000daf0
        /*0f98*/ 	.word	0x0000000e
        /*0f9c*/ 	.word	0x00000000
        /*0fa0*/ 	.short	0x0101
        /*0fa2*/ 	.byte	0x3f
	.zero		1


	//   ....[44]....
        /*0fa4*/ 	.word	0x0000dc10
        /*0fa8*/ 	.word	0x0000000e
        /*0fac*/ 	.word	0x00022830
        /*0fb0*/ 	.short	0x010a
        /*0fb2*/ 	.byte	0x3f
	.zero		1


	//   ....[45]....
        /*0fb4*/ 	.word	0x0000dc70
        /*0fb8*/ 	.word	0x0000000e
        /*0fbc*/ 	.word	0x00022830
        /*0fc0*/ 	.short	0x010a
        /*0fc2*/ 	.byte	0x3f
	.zero		1


	//   ....[46]....
        /*0fc4*/ 	.word	0x0000eff0
        /*0fc8*/ 	.word	0x000000a2
        /*0fcc*/ 	.word	0x00000000
        /*0fd0*/ 	.short	0x0101
        /*0fd2*/ 	.byte	0x3f
	.zero		1


	//   ....[47]....
        /*0fd4*/ 	.word	0x0000f610
        /*0fd8*/ 	.word	0x0000000e
        /*0fdc*/ 	.word	0x00022850
        /*0fe0*/ 	.short	0x010a
        /*0fe2*/ 	.byte	0x3f
	.zero		1


	//   ....[48]....
        /*0fe4*/ 	.word	0x0000f660
        /*0fe8*/ 	.word	0x0000000e
        /*0fec*/ 	.word	0x00022850
        /*0ff0*/ 	.short	0x010a
        /*0ff2*/ 	.byte	0x3f
	.zero		1


	//   ....[49]....
        /*0ff4*/ 	.word	0x0000fa50
        /*0ff8*/ 	.word	0x0000000e
        /*0ffc*/ 	.word	0x00000000
        /*1000*/ 	.short	0x0101
        /*1002*/ 	.byte	0x3f
	.zero		1


	//   ....[50]....
        /*1004*/ 	.word	0x00012020
        /*1008*/ 	.word	0x00000003
        /*100c*/ 	.word	0x00000000
        /*1010*/ 	.short	0x0101
        /*1012*/ 	.byte	0x3f
	.zero		1


	//   ....[51]....
        /*1014*/ 	.word	0x00014c60
        /*1018*/ 	.word	0x00000017
        /*101c*/ 	.word	0x00022820
        /*1020*/ 	.short	0x010a
        /*1022*/ 	.byte	0x3f
	.zero		1


	//   ....[52]....
        /*1024*/ 	.word	0x00014cf0
        /*1028*/ 	.word	0x00000003
        /*102c*/ 	.word	0x000228a0
        /*1030*/ 	.short	0x010a
        /*1032*/ 	.byte	0x3f
	.zero		1


	//   ....[53]....
        /*1034*/ 	.word	0x00014f40
        /*1038*/ 	.word	0x00000003
        /*103c*/ 	.word	0x000228c0
        /*1040*/ 	.short	0x010a
        /*1042*/ 	.byte	0x3f
	.zero		1


	//   ....[54]....
        /*1044*/ 	.word	0x00015550
        /*1048*/ 	.word	0x00000008
        /*104c*/ 	.word	0x000228a0
        /*1050*/ 	.short	0x010a
        /*1052*/ 	.byte	0x3f
	.zero		1


	//   ....[55]....
        /*1054*/ 	.word	0x00015790
        /*1058*/ 	.word	0x00000008
        /*105c*/ 	.word	0x000228c0
        /*1060*/ 	.short	0x010a
        /*1062*/ 	.byte	0x3f
	.zero		1


	//   ....[56]....
        /*1064*/ 	.word	0x00016820
        /*1068*/ 	.word	0x00000020
        /*106c*/ 	.word	0x00022840
        /*1070*/ 	.short	0x010a
        /*1072*/ 	.byte	0x3f
	.zero		1


	//   ....[57]....
        /*1074*/ 	.word	0x00016e40
        /*1078*/ 	.word	0x00000020
        /*107c*/ 	.word	0x00022830
        /*1080*/ 	.short	0x0107
        /*1082*/ 	.byte	0x3f
	.zero		1


	//   ....[58]....
        /*1084*/ 	.word	0x00016f20
        /*1088*/ 	.word	0x00000020
        /*108c*/ 	.word	0x00022830
        /*1090*/ 	.short	0x0101
        /*1092*/ 	.byte	0x3f
	.zero		1


	//   ....[59]....
        /*1094*/ 	.word	0x00017ae0
        /*1098*/ 	.word	0x00000017
        /*109c*/ 	.word	0x00022800
        /*10a0*/ 	.short	0x0107
        /*10a2*/ 	.byte	0x3f
	.zero		1


	//   ....[60]....
        /*10a4*/ 	.word	0x00017bd0
        /*10a8*/ 	.word	0x00000017
        /*10ac*/ 	.word	0x00022800
        /*10b0*/ 	.short	0x0101
        /*10b2*/ 	.byte	0x3f
	.zero		1


	//   ....[61]....
        /*10b4*/ 	.word	0x00017bf0
        /*10b8*/ 	.word	0x00000017
        /*10bc*/ 	.word	0x00022820
        /*10c0*/ 	.short	0x010a
        /*10c2*/ 	.byte	0x3f
	.zero		1


	//   ....[62]....
        /*10c4*/ 	.word	0x00017c80
        /*10c8*/ 	.word	0x00000020
        /*10cc*/ 	.word	0x00022860
        /*10d0*/ 	.short	0x010a
        /*10d2*/ 	.byte	0x3f
	.zero		1


	//   ....[63]....
        /*10d4*/ 	.word	0x00018380
        /*10d8*/ 	.word	0x00000020
        /*10dc*/ 	.word	0x00022850
        /*10e0*/ 	.short	0x0107
        /*10e2*/ 	.byte	0x3f
	.zero		1


	//   ....[64]....
        /*10e4*/ 	.word	0x00018450
        /*10e8*/ 	.word	0x00000020
        /*10ec*/ 	.word	0x00022850
        /*10f0*/ 	.short	0x0101
        /*10f2*/ 	.byte	0x3f
	.zero		1


	//   ....[65]....
        /*10f4*/ 	.word	0x00018790
        /*10f8*/ 	.word	0x00000004
        /*10fc*/ 	.word	0x00022840
        /*1100*/ 	.short	0x010a
        /*1102*/ 	.byte	0x3f
	.zero		1


	//   ....[66]....
        /*1104*/ 	.word	0x00018b70
        /*1108*/ 	.word	0x00000004
        /*110c*/ 	.word	0x00022830
        /*1110*/ 	.short	0x0107
        /*1112*/ 	.byte	0x3f
	.zero		1


	//   ....[67]....
        /*1114*/ 	.word	0x00018c30
        /*1118*/ 	.word	0x00000004
        /*111c*/ 	.word	0x00022830
        /*1120*/ 	.short	0x0101
        /*1122*/ 	.byte	0x3f
	.zero		1


	//   ....[68]....
        /*1124*/ 	.word	0x00018c60
        /*1128*/ 	.word	0x00000004
        /*112c*/ 	.word	0x00022860
        /*1130*/ 	.short	0x010a
        /*1132*/ 	.byte	0x3f
	.zero		1


	//   ....[69]....
        /*1134*/ 	.word	0x00019180
        /*1138*/ 	.word	0x00000004
        /*113c*/ 	.word	0x00022850
        /*1140*/ 	.short	0x0107
        /*1142*/ 	.byte	0x3f
	.zero		1


	//   ....[70]....
        /*1144*/ 	.word	0x00019240
        /*1148*/ 	.word	0x00000004
        /*114c*/ 	.word	0x00022850
        /*1150*/ 	.short	0x0101
        /*1152*/ 	.byte	0x3f
	.zero		1


	//   ....[71]....
        /*1154*/ 	.word	0x0001a0b0
        /*1158*/ 	.word	0x00000004
        /*115c*/ 	.word	0x00022820
        /*1160*/ 	.short	0x010a
        /*1162*/ 	.byte	0x3f
	.zero		1


	//   ....[72]....
        /*1164*/ 	.word	0x0001a220
        /*1168*/ 	.word	0x00000005
        /*116c*/ 	.word	0x00022840
        /*1170*/ 	.short	0x010a
        /*1172*/ 	.byte	0x3f
	.zero		1


	//   ....[73]....
        /*1174*/ 	.word	0x0001a2c0
        /*1178*/ 	.word	0x00000019
        /*117c*/ 	.word	0x00022840
        /*1180*/ 	.short	0x010a
        /*1182*/ 	.byte	0x3f
	.zero		1


	//   ....[74]....
        /*1184*/ 	.word	0x0001a300
        /*1188*/ 	.word	0x00000005
        /*118c*/ 	.word	0x00022860
        /*1190*/ 	.short	0x010a
        /*1192*/ 	.byte	0x3f
	.zero		1


	//   ....[75]....
        /*1194*/ 	.word	0x0001a340
        /*1198*/ 	.word	0x00000019
        /*119c*/ 	.word	0x00022860
        /*11a0*/ 	.short	0x010a
        /*11a2*/ 	.byte	0x3f
	.zero		1


	//   ....[76]....
        /*11a4*/ 	.word	0x0001a3a0
        /*11a8*/ 	.word	0x00000056
        /*11ac*/ 	.word	0x00022890
        /*11b0*/ 	.short	0x010a
        /*11b2*/ 	.byte	0x3f
	.zero		1


	//   ....[77]....
        /*11b4*/ 	.word	0x0001a630
        /*11b8*/ 	.word	0x00000056
        /*11bc*/ 	.word	0x00022890
        /*11c0*/ 	.short	0x010a
        /*11c2*/ 	.byte	0x3f
	.zero		1


	//   ....[78]....
        /*11c4*/ 	.word	0x0001a8e0
        /*11c8*/ 	.word	0x00000056
        /*11cc*/ 	.word	0x00022890
        /*11d0*/ 	.short	0x010a
        /*11d2*/ 	.byte	0x3f
	.zero		1


	//   ....[79]....
        /*11d4*/ 	.word	0x0001ab90
        /*11d8*/ 	.word	0x00000056
        /*11dc*/ 	.word	0x000228b0
        /*11e0*/ 	.short	0x010a
        /*11e2*/ 	.byte	0x3f
	.zero		1


	//   ....[80]....
        /*11e4*/ 	.word	0x0001b050
        /*11e8*/ 	.word	0x00000013
        /*11ec*/ 	.word	0x00022800
        /*11f0*/ 	.short	0x010a
        /*11f2*/ 	.byte	0x3f
	.zero		1


	//   ....[81]....
        /*11f4*/ 	.word	0x0001b630
        /*11f8*/ 	.word	0x00000013
        /*11fc*/ 	.word	0x00022800
        /*1200*/ 	.short	0x010a
        /*1202*/ 	.byte	0x3f
	.zero		1


	//   ....[82]....
        /*1204*/ 	.word	0x0001b680
        /*1208*/ 	.word	0x00000009
        /*120c*/ 	.word	0x00022830
        /*1210*/ 	.short	0x010a
        /*1212*/ 	.byte	0x3f
	.zero		1


	//   ....[83]....
        /*1214*/ 	.word	0x0001b6d0
        /*1218*/ 	.word	0x00000009
        /*121c*/ 	.word	0x00022850
        /*1220*/ 	.short	0x010a
        /*1222*/ 	.byte	0x3f
	.zero		1


	//   ....[84]....
        /*1224*/ 	.word	0x0001b720
        /*1228*/ 	.word	0x0000000e
        /*122c*/ 	.word	0x00022830
        /*1230*/ 	.short	0x010a
        /*1232*/ 	.byte	0x3f
	.zero		1


	//   ....[85]....
        /*1234*/ 	.word	0x0001b770
        /*1238*/ 	.word	0x0000000e
        /*123c*/ 	.word	0x00022850
        /*1240*/ 	.short	0x010a
        /*1242*/ 	.byte	0x3f
	.zero		1


	//   ....[86]....
        /*1244*/ 	.word	0x0001b7c0
        /*1248*/ 	.word	0x0000000e
        /*124c*/ 	.word	0x00022830
        /*1250*/ 	.short	0x010a
        /*1252*/ 	.byte	0x3f
	.zero		1


	//   ....[87]....
        /*1254*/ 	.word	0x0001b810
        /*1258*/ 	.word	0x0000000e
        /*125c*/ 	.word	0x00022850
        /*1260*/ 	.short	0x010a
        /*1262*/ 	.byte	0x3f
	.zero		1


	//   ....[88]....
        /*1264*/ 	.word	0x0001bde0
        /*1268*/ 	.word	0x00000017
        /*126c*/ 	.word	0x00022820
        /*1270*/ 	.short	0x010a
        /*1272*/ 	.byte	0x3f
	.zero		1


	//   ....[89]....
        /*1274*/ 	.word	0x0001be30
        /*1278*/ 	.word	0x00000003
        /*127c*/ 	.word	0x000228a0
        /*1280*/ 	.short	0x010a
        /*1282*/ 	.byte	0x3f
	.zero		1


	//   ....[90]....
        /*1284*/ 	.word	0x0001be80
        /*1288*/ 	.word	0x00000003
        /*128c*/ 	.word	0x000228c0
        /*1290*/ 	.short	0x010a
        /*1292*/ 	.byte	0x3f
	.zero		1


	//   ....[91]....
        /*1294*/ 	.word	0x0001bed0
        /*1298*/ 	.word	0x00000008
        /*129c*/ 	.word	0x000228a0
        /*12a0*/ 	.short	0x010a
        /*12a2*/ 	.byte	0x3f
	.zero		1


	//   ....[92]....
        /*12a4*/ 	.word	0x0001bf20
        /*12a8*/ 	.word	0x00000008
        /*12ac*/ 	.word	0x000228c0
        /*12b0*/ 	.short	0x010a
        /*12b2*/ 	.byte	0x3f
	.zero		1


	//   ....[93]....
        /*12b4*/ 	.word	0x0001c040
        /*12b8*/ 	.word	0x00000020
        /*12bc*/ 	.word	0x00022840
        /*12c0*/ 	.short	0x010a
        /*12c2*/ 	.byte	0x3f
	.zero		1


	//   ....[94]....
        /*12c4*/ 	.word	0x0001d320
        /*12c8*/ 	.word	0x00000017
        /*12cc*/ 	.word	0x00022820
        /*12d0*/ 	.short	0x010a
        /*12d2*/ 	.byte	0x3f
	.zero		1


	//   ....[95]....
        /*12d4*/ 	.word	0x0001d370
        /*12d8*/ 	.word	0x00000020
        /*12dc*/ 	.word	0x00022860
        /*12e0*/ 	.short	0x010a
        /*12e2*/ 	.byte	0x3f
	.zero		1


	//   ....[96]....
        /*12e4*/ 	.word	0x0001dce0
        /*12e8*/ 	.word	0x00000004
        /*12ec*/ 	.word	0x00022840
        /*12f0*/ 	.short	0x010a
        /*12f2*/ 	.byte	0x3f
	.zero		1


	//   ....[97]....
        /*12f4*/ 	.word	0x0001e3c0
        /*12f8*/ 	.word	0x00000004
        /*12fc*/ 	.word	0x00022860
        /*1300*/ 	.short	0x010a
        /*1302*/ 	.byte	0x3f
	.zero		1


	//   ....[98]....
        /*1304*/ 	.word	0x0001f460
        /*1308*/ 	.word	0x00000004
        /*130c*/ 	.word	0x00022820
        /*1310*/ 	.short	0x010a
        /*1312*/ 	.byte	0x3f
	.zero		1


	//   ....[99]....
        /*1314*/ 	.word	0x0001f600
        /*1318*/ 	.word	0x00000005
        /*131c*/ 	.word	0x00022840
        /*1320*/ 	.short	0x010a
        /*1322*/ 	.byte	0x3f
	.zero		1


	//   ....[100]....
        /*1324*/ 	.word	0x0001f650
        /*1328*/ 	.word	0x00000019
        /*132c*/ 	.word	0x00022840
        /*1330*/ 	.short	0x010a
        /*1332*/ 	.byte	0x3f
	.zero		1


	//   ....[101]....
        /*1334*/ 	.word	0x0001f6a0
        /*1338*/ 	.word	0x00000005
        /*133c*/ 	.word	0x00022860
        /*1340*/ 	.short	0x010a
        /*1342*/ 	.byte	0x3f
	.zero		1


	//----- nvinfo : EIATTR_NUM_MBARRIERS
	.align		4
.L_1564:
        /*1344*/ 	.byte	0x03, 0x38
        /*1346*/ 	.short	0x0016


	//----- nvinfo : EIATTR_EXIT_INSTR_OFFSETS
	.align		4
        /*1348*/ 	.byte	0x04, 0x1c
        /*134a*/ 	.short	(.L_1566 - .L_1565)


	//   ....[0]....
.L_1565:
        /*134c*/ 	.word	0x0001a390


	//----- nvinfo : EIATTR_MAX_THREADS
	.align		4
.L_1566:
        /*1350*/ 	.byte	0x04, 0x05
        /*1352*/ 	.short	(.L_1568 - .L_1567)
.L_1567:
        /*1354*/ 	.word	0x00000180
        /*1358*/ 	.word	0x00000001
        /*135c*/ 	.word	0x00000001


	//----- nvinfo : EIATTR_CRS_STACK_SIZE
	.align		4
.L_1568:
        /*1360*/ 	.byte	0x04, 0x1e
        /*1362*/ 	.short	(.L_1570 - .L_1569)
.L_1569:
        /*1364*/ 	.word	0x00000000


	//----- nvinfo : EIATTR_CBANK_PARAM_SIZE
	.align		4
.L_1570:
        /*1368*/ 	.byte	0x03, 0x19
        /*136a*/ 	.short	0x0af0


	//----- nvinfo : EIATTR_PARAM_CBANK
	.align		4
        /*136c*/ 	.byte	0x04, 0x0a
        /*136e*/ 	.short	(.L_1572 - .L_1571)
	.align		4
.L_1571:
        /*1370*/ 	.word	index@(.nv.constant0._ZN7cutlass13device_kernelIN5flash11enable_sm90INS1_16FlashAttnFwdSm90INS1_25CollectiveMainloopFwdSm90ILi2EN4cute5tupleIJNS5_1CILi1EEES8_S8_EEENS6_IJNS7_ILi128EEENS7_ILi96EEENS7_ILi64EEEEEELi256ENS_6half_tEfNS_4arch4Sm90ELb1ELb0ELb0ELb1ELb1ELb1ELb0ELb1ELb0ELb1ELb0ELb0EEENS1_21CollectiveEpilogueFwdINS6_IJSA_NS7_ILi256EEESB_EEES9_SE_SG_Li256ELb1ELb1ELb0ELb0EEENS1_36VarlenDynamicPersistentTileSchedulerILi128ELi96ELi256ELi128ELb0ELb1ELb1ELb1ELb1ELb1EEEEEEEEEvNT_6ParamsE)
        /*1374*/ 	.short	0x0210
        /*1376*/ 	.short	0x0af0


	//----- nvinfo : EIATTR_SW_WAR
	.align		4
.L_1572:
        /*1378*/ 	.byte	0x04, 0x36
        /*137a*/ 	.short	(.L_1574 - .L_1573)
.L_1573:
        /*137c*/ 	.word	0x00000008
.L_1574:


//--------------------- .nv.info._ZN7cutlass13device_kernelIN5flash11enable_sm90INS1_16FlashAttnFwdSm90INS1_25CollectiveMainloopFwdSm90ILi2EN4cute5tupleIJNS5_1CILi1EEES8_S8_EEENS6_IJNS7_ILi128EEENS7_ILi96EEENS7_ILi64EEEEEELi256ENS_6half_tEfNS_4arch4Sm90ELb1ELb0ELb0ELb1ELb1ELb0ELb1ELb1ELb0ELb1ELb0ELb0EEENS1_21CollectiveEpilogueFwdINS6_IJSA_NS7_ILi256EEESB_EEES9_SE_SG_Li256ELb1ELb1ELb0ELb0EEENS1_36VarlenDynamicPersistentTileSchedulerILi128ELi96ELi256ELi128ELb0ELb1ELb1ELb1ELb1ELb1EEEEEEEEEvNT_6ParamsE --------------------------
	.section	.nv.info._ZN7cutlass13device_kernelIN5flash11enable_sm90INS1_16FlashAttnFwdSm90INS1_25CollectiveMainloopFwdSm90ILi2EN4cute5tupleIJNS5_1CILi1EEES8_S8_EEENS6_IJNS7_ILi128EEENS7_ILi96EEENS7_ILi64EEEEEELi256ENS_6half_tEfNS_4arch4Sm90ELb1ELb0ELb0ELb1ELb1ELb0ELb1ELb1ELb0ELb1ELb0ELb0EEENS1_21CollectiveEpilogueFwdINS6_IJSA_NS7_ILi256EEESB_EEES9_SE_SG_Li256ELb1ELb1ELb0ELb0EEENS1_36VarlenDynamicPersistentTileSchedulerILi128ELi96ELi256ELi128ELb0ELb1ELb1ELb1ELb1ELb1EEEEEEEEEvNT_6ParamsE,"",@"SHT_CUDA_INFO"
	.sectionflags	@""
	.align	4


	//----- nvinfo : EIATTR_CUDA_API_VERSION
	.align		4
        /*0000*/ 	.byte	0x04, 0x37
        /*0002*/ 	.short	(.L_1576 - .L_1575)
.L_1575:
        /*0004*/ 	.word	0x00000082


	//----- nvinfo : EIATTR_KPARAM_INFO
	.align		4
.L_1576:
        /*0008*/ 	.byte	0x04, 0x17
        /*000a*/ 	.short	(.L_1578 - .L_1577)
.L_1577:
        /*000c*/ 	.word	0x00000000
        /*0010*/ 	.short	0x0000
        /*0012*/ 	.short	0x0070
        /*0014*/ 	.byte	0x00, 0xf0, 0x01, 0x2e


	//----- nvinfo : EIATTR_SPARSE_MMA_MASK
	.align		4
.L_1578:
        /*0018*/ 	.byte	0x03, 0x50
        /*001a*/ 	.short	0x0000


	//----- nvinfo : EIATTR_MAXREG_COUNT
	.align		4
        /*001c*/ 	.byte	0x03, 0x1b
        /*001e*/ 	.short	0x00a8


	//----- nvinfo : EIATTR_NUM_BARRIERS
	.align		4
        /*0020*/ 	.byte	0x02, 0x4c
        /*0022*/ 	.byte	0x10
	.zero		1


	//----- nvinfo : EIATTR_EXTERNS
	.align		4
        /*0024*/ 	.byte	0x04, 0x0f
        /*0026*/ 	.short	(.L_1580 - .L_1579)


	//   ....[0]....
	.align		4
.L_1579:
        /*0028*/ 	.word	index@(__assertfail)


	//----- nvinfo : EIATTR_ANNOTATIONS
	.align		4
.L_1580:
        /*002c*/ 	.byte	0x04, 0x55
        /*002e*/ 	.short	(.L_1582 - .L_1581)


	//   ....[0]....
.L_1581:
        /* <DEDUP_REMOVED lines=18> */


	//----- nvinfo : EIATTR_MERCURY_ISA_VERSION
	.align		4
.L_1582:
        /*0140*/ 	.byte	0x03, 0x5f
        /*0142*/ 	.short	0x0101


	//----- nvinfo : EIATTR_UNUSED_LOAD_BYTE_OFFSET
	.align		4
        /*0144*/ 	.byte	0x04, 0x44
        /*0146*/ 	.short	(.L_1584 - .L_1583)


	//   ....[0]....
.L_1583:
        /*0148*/ 	.word	0x000009b0
        /*014c*/ 	.word	0x0000fff0


	//   ....[1]....
        /*0150*/ 	.word	0x00009a00
        /*0154*/ 	.word	0x0000fff0


	//----- nvinfo : EIATTR_INT_WARP_WIDE_INSTR_OFFSETS
	.align		4
.L_1584:
        /*0158*/ 	.byte	0x04, 0x31
        /*015a*/ 	.short	(.L_1586 - .L_1585)


	//   ....[0]....
.L_1585:
        /*015c*/ 	.word	0x000000c0


	//   ....[1]....
        /*0160*/ 	.word	0x000000d0


	//   ....[2]....
        /*0164*/ 	.word	0x000000e0


	//   ....[3]....
        /*0168*/ 	.word	0x00000180


	//   ....[4]....
        /*016c*/ 	.word	0x0000dc20


	//   ....[5]....
        /*0170*/ 	.word	0x0000dcb0


	//   ....[6]....
        /*0174*/ 	.word	0x00011bd0


	//   ....[7]....
        /*0178*/ 	.word	0x00011c60


	//----- nvinfo : EIATTR_COOP_GROUP_MASK_REGIDS
	.align		4
.L_1586:
        /*017c*/ 	.byte	0x04, 0x29
        /*017e*/ 	.short	(.L_1588 - .L_1587)


	//   ....[0]....
.L_1587:
        /*0180*/ 	.word	0xffffffff


	//   ....[1]....
        /*0184*/ 	.word	0xffffffff


	//   ....[2]....
        /*0188*/ 	.word	0xffffffff


	//   ....[3]....
        /*018c*/ 	.word	0xffffffff


	//   ....[4]....
        /*0190*/ 	.word	0xffffffff


	//   ....[5]....
        /*0194*/ 	.word	0xffffffff


	//   ....[6]....
        /*0198*/ 	.word	0xffffffff


	//   ....[7]....
        /*019c*/ 	.word	0xffffffff


	//   ....[8]....
        /*01a0*/ 	.word	0xffffffff


	//   ....[9]....
        /*01a4*/ 	.word	0xffffffff


	//   ....[10]....
        /*01a8*/ 	.word	0xffffffff


	//   ....[11]....
        /*01ac*/ 	.word	0xffffffff


	//   ....[12]....
        /*01b0*/ 	.word	0xffffffff


	//   ....[13]....
        /*01b4*/ 	.word	0xffffffff


	//   ....[14]....
        /*01b8*/ 	.word	0xffffffff


	//   ....[15]....
        /*01bc*/ 	.word	0xffffffff


	//   ....[16]....
        /*01c0*/ 	.word	0xffffffff


	//   ....[17]....
        /*01c4*/ 	.word	0xffffffff


	//   ....[18]....
        /*01c8*/ 	.word	0xffffffff


	//   ....[19]....
        /*01cc*/ 	.word	0xffffffff


	//   ....[20]....
        /*01d0*/ 	.word	0xffffffff


	//   ....[21]....
        /*01d4*/ 	.word	0xffffffff


	//   ....[22]....
        /*01d8*/ 	.word	0xffffffff


	//   ....[23]....
        /*01dc*/ 	.word	0xffffffff


	//   ....[24]....
        /*01e0*/ 	.word	0xffffffff


	//   ....[25]....
        /*01e4*/ 	.word	0xffffffff


	//   ....[26]....
        /*01e8*/ 	.word	0xffffffff


	//   ....[27]....
        /*01ec*/ 	.word	0xffffffff


	//   ....[28]....
        /*01f0*/ 	.word	0xffffffff


	//   ....[29]....
        /*01f4*/ 	.word	0xffffffff


	//   ....[30]....
        /*01f8*/ 	.word	0xffffffff


	//   ....[31]....
        /*01fc*/ 	.word	0xffffffff


	//   ....[32]....
        /*0200*/ 	.word	0xffffffff


	//   ....[33]....
        /*0204*/ 	.word	0xffffffff


	//   ....[34]....
        /*0208*/ 	.word	0xffffffff


	//   ....[35]....
        /*020c*/ 	.word	0xffffffff


	//   ....[36]....
        /*0210*/ 	.word	0xffffffff


	//   ....[37]....
        /*0214*/ 	.word	0xffffffff


	//   ....[38]....
        /*0218*/ 	.word	0xffffffff


	//   ....[39]....
        /*021c*/ 	.word	0xffffffff


	//   ....[40]....
        /*0220*/ 	.word	0xffffffff


	//   ....[41]....
        /*0224*/ 	.word	0xffffffff


	//   ....[42]....
        /*0228*/ 	.word	0xffffffff


	//   ....[43]....
        /*022c*/ 	.word	0xffffffff


	//   ....[44]....
        /*0230*/ 	.word	0xffffffff


	//   ....[45]....
        /*0234*/ 	.word	0xffffffff


	//   ....[46]....
        /*0238*/ 	.word	0xffffffff


	//   ....[47]....
        /*023c*/ 	.word	0xffffffff


	//   ....[48]....
        /*0240*/ 	.word	0xffffffff


	//   ....[49]....
        /*0244*/ 	.word	0xffffffff


	//   ....[50]....
        /*0248*/ 	.word	0xffffffff


	//   ....[51]....
        /*024c*/ 	.word	0xffffffff


	//   ....[52]....
        /*0250*/ 	.word	0xffffffff


	//   ....[53]....
        /*0254*/ 	.word	0xffffffff


	//   ....[54]....
        /*0258*/ 	.word	0xffffffff


	//   ....[55]....
        /*025c*/ 	.word	0xffffffff


	//   ....[56]....
        /*0260*/ 	.word	0xffffffff


	//   ....[57]....
        /*0264*/ 	.word	0xffffffff


	//   ....[58]....
        /*0268*/ 	.word	0xffffffff


	//   ....[59]....
        /*026c*/ 	.word	0xffffffff


	//   ....[60]....
        /*0270*/ 	.word	0xffffffff


	//   ....[61]....
        /*0274*/ 	.word	0xffffffff


	//   ....[62]....
        /*0278*/ 	.word	0xffffffff


	//   ....[63]....
        /*027c*/ 	.word	0xffffffff


	//   ....[64]....
        /*0280*/ 	.word	0xffffffff


	//   ....[65]....
        /*0284*/ 	.word	0xffffffff


	//   ....[66]....
        /*0288*/ 	.word	0xffffffff


	//   ....[67]....
        /*028c*/ 	.word	0xffffffff


	//   ....[68]....
        /*0290*/ 	.word	0xffffffff


	//   ....[69]....
        /*0294*/ 	.word	0xffffffff


	//   ....[70]....
        /*0298*/ 	.word	0xffffffff


	//   ....[71]....
        /*029c*/ 	.word	0xffffffff


	//   ....[72]....
        /*02a0*/ 	.word	0xffffffff


	//   ....[73]....
        /*02a4*/ 	.word	0xffffffff


	//   ....[74]....
        /*02a8*/ 	.word	0xffffffff


	//   ....[75]....
        /*02ac*/ 	.word	0xffffffff


	//   ....[76]....
        /*02b0*/ 	.word	0xffffffff


	//   ....[77]....
        /*02b4*/ 	.word	0xffffffff


	//   ....[78]....
        /*02b8*/ 	.word	0xffffffff


	//   ....[79]....
        /*02bc*/ 	.word	0xffffffff


	//   ....[80]....
        /*02c0*/ 	.word	0xffffffff


	//   ....[81]....
        /*02c4*/ 	.word	0xffffffff


	//   ....[82]....
        /*02c8*/ 	.word	0xffffffff


	//   ....[83]....
        /*02cc*/ 	.word	0xffffffff


	//   ....[84]....
        /*02d0*/ 	.word	0xffffffff


	//   ....[85]....
        /*02d4*/ 	.word	0xffffffff


	//   ....[86]....
        /*02d8*/ 	.word	0xffffffff


	//   ....[87]....
        /*02dc*/ 	.word	0xffffffff


	//   ....[88]....
        /*02e0*/ 	.word	0xffffffff


	//   ....[89]....
        /*02e4*/ 	.word	0xffffffff


	//   ....[90]....
        /*02e8*/ 	.word	0xffffffff


	//   ....[91]....
        /*02ec*/ 	.word	0xffffffff


	//   ....[92]....
        /*02f0*/ 	.word	0xffffffff


	//   ....[93]....
        /*02f4*/ 	.word	0xffffffff


	//   ....[94]....
        /*02f8*/ 	.word	0xffffffff


	//   ....[95]....
        /*02fc*/ 	.word	0xffffffff


	//   ....[96]....
        /*0300*/ 	.word	0xffffffff


	//   ....[97]....
        /*0304*/ 	.word	0xffffffff


	//   ....[98]....
        /*0308*/ 	.word	0xffffffff


	//   ....[99]....
        /*030c*/ 	.word	0xffffffff


	//   ....[100]....
        /*0310*/ 	.word	0xffffffff


	//   ....[101]....
        /*0314*/ 	.word	0xffffffff


	//   ....[102]....
        /*0318*/ 	.word	0xffffffff


	//   ....[103]....
        /*031c*/ 	.word	0xffffffff


	//   ....[104]....
        /*0320*/ 	.word	0xffffffff


	//   ....[105]....
        /*0324*/ 	.word	0xffffffff


	//   ....[106]....
        /*0328*/ 	.word	0xffffffff


	//   ....[107]....
        /*032c*/ 	.word	0xffffffff


	//   ....[108]....
        /*0330*/ 	.word	0xffffffff


	//   ....[109]....
        /*0334*/ 	.word	0xffffffff


	//   ....[110]....
        /*0338*/ 	.word	0xffffffff


	//   ....[111]....
        /*033c*/ 	.word	0xffffffff


	//   ....[112]....
        /*0340*/ 	.word	0xffffffff


	//   ....[113]....
        /*0344*/ 	.word	0xffffffff


	//   ....[114]....
        /*0348*/ 	.word	0xffffffff


	//   ....[115]....
        /*034c*/ 	.word	0xffffffff


	//   ....[116]....
        /*0350*/ 	.word	0xffffffff


	//   ....[117]....
        /*0354*/ 	.word	0xffffffff


	//   ....[118]....
        /*0358*/ 	.word	0xffffffff


	//   ....[119]....
        /*035c*/ 	.word	0xffffffff


	//   ....[120]....
        /*0360*/ 	.word	0xffffffff


	//   ....[121]....
        /*0364*/ 	.word	0xffffffff


	//   ....[122]....
        /*0368*/ 	.word	0xffffffff


	//   ....[123]....
        /*036c*/ 	.word	0xffffffff


	//   ....[124]....
        /*0370*/ 	.word	0xffffffff


	//   ....[125]....
        /*0374*/ 	.word	0xffffffff


	//   ....[126]....
        /*0378*/ 	.word	0xffffffff


	//   ....[127]....
        /*037c*/ 	.word	0xffffffff


	//   ....[128]....
        /*0380*/ 	.word	0xffffffff


	//   ....[129]....
        /*0384*/ 	.word	0xffffffff


	//   ....[130]....
        /*0388*/ 	.word	0xffffffff


	//   ....[131]....
        /*038c*/ 	.word	0xffffffff


	//   ....[132]....
        /*0390*/ 	.word	0xffffffff


	//   ....[133]....
        /*0394*/ 	.word	0xffffffff


	//   ....[134]....
        /*0398*/ 	.word	0xffffffff


	//   ....[135]....
        /*039c*/ 	.word	0xffffffff


	//   ....[136]....
        /*03a0*/ 	.word	0xffffffff


	//   ....[137]....
        /*03a4*/ 	.word	0xffffffff


	//   ....[138]....
        /*03a8*/ 	.word	0xffffffff


	//   ....[139]....
        /*03ac*/ 	.word	0xffffffff


	//   ....[140]....
        /*03b0*/ 	.word	0xffffffff


	//   ....[141]....
        /*03b4*/ 	.word	0xffffffff


	//   ....[142]....
        /*03b8*/ 	.word	0xffffffff


	//   ....[143]....
        /*03bc*/ 	.word	0xffffffff


	//   ....[144]....
        /*03c0*/ 	.word	0xffffffff


	//   ....[145]....
        /*03c4*/ 	.word	0xffffffff


	//   ....[146]....
        /*03c8*/ 	.word	0xffffffff


	//   ....[147]....
        /*03cc*/ 	.word	0xffffffff


	//   ....[148]....
        /*03d0*/ 	.word	0xffffffff


	//   ....[149]....
        /*03d4*/ 	.word	0xffffffff


	//   ....[150]....
        /*03d8*/ 	.word	0xffffffff


	//   ....[151]....
        /*03dc*/ 	.word	0xffffffff


	//   ....[152]....
        /*03e0*/ 	.word	0xffffffff


	//   ....[153]....
        /*03e4*/ 	.word	0xffffffff


	//   ....[154]....
        /*03e8*/ 	.word	0xffffffff


	//   ....[155]....
        /*03ec*/ 	.word	0xffffffff


	//   ....[156]....
        /*03f0*/ 	.word	0xffffffff


	//   ....[157]....
        /*03f4*/ 	.word	0xffffffff


	//   ....[158]....
        /*03f8*/ 	.word	0xffffffff


	//   ....[159]....
        /*03fc*/ 	.word	0xffffffff


	//   ....[160]....
        /*0400*/ 	.word	0xffffffff


	//   ....[161]....
        /*0404*/ 	.word	0x0500000f


	//   ....[162]....
        /*0408*/ 	.word	0x0500000f


	//   ....[163]....
        /*040c*/ 	.word	0x0500000f


	//   ....[164]....
        /*0410*/ 	.word	0x0500000f


	//   ....[165]....
        /*0414*/ 	.word	0x0500000f


	//   ....[166]....
        /*0418*/ 	.word	0x0500000f


	//   ....[167]....
        /*041c*/ 	.word	0x0500000f


	//   ....[168]....
        /*0420*/ 	.word	0x0500000f


	//   ....[169]....
        /*0424*/ 	.word	0x0500000f


	//   ....[170]....
        /*0428*/ 	.word	0x0500000f


	//   ....[171]....
        /*042c*/ 	.word	0x0500000f


	//   ....[172]....
        /*0430*/ 	.word	0x0500000f


	//   ....[173]....
        /*0434*/ 	.word	0x0500000f


	//   ....[174]....
        /*0438*/ 	.word	0x0500000f


	//   ....[175]....
        /*043c*/ 	.word	0x0500000f


	//   ....[176]....
        /*0440*/ 	.word	0x0500000f


	//   ....[177]....
        /*0444*/ 	.word	0x0500000f


	//   ....[178]....
        /*0448*/ 	.word	0x0500000f


	//   ....[179]....
        /*044c*/ 	.word	0x0500000f


	//   ....[180]....
        /*0450*/ 	.word	0x0500000f


	//   ....[181]....
        /*0454*/ 	.word	0x0500000f


	//   ....[182]....
        /*0458*/ 	.word	0x0500000f


	//   ....[183]....
        /*045c*/ 	.word	0x0500000f


	//   ....[184]....
        /*0460*/ 	.word	0x0500000f


	//   ....[185]....
        /*0464*/ 	.word	0x0500000f


	//   ....[186]....
        /*0468*/ 	.word	0x0500000f


	//   ....[187]....
        /*046c*/ 	.word	0x0500000f


	//   ....[188]....
        /*0470*/ 	.word	0x0500000f


	//   ....[189]....
        /*0474*/ 	.word	0x0500000f


	//   ....[190]....
        /*0478*/ 	.word	0x0500000f


	//   ....[191]....
        /*047c*/ 	.word	0x0500000f


	//   ....[192]....
        /*0480*/ 	.word	0x0500000f


	//   ....[193]....
        /*0484*/ 	.word	0x0500000f


	//   ....[194]....
        /*0488*/ 	.word	0x0500000f


	//   ....[195]....
        /*048c*/ 	.word	0x0500000f


	//   ....[196]....
        /*0490*/ 	.word	0x0500000f


	//   ....[197]....
        /*0494*/ 	.word	0x0500000f


	//   ....[198]....
        /*0498*/ 	.word	0x0500000f


	//   ....[199]....
        /*049c*/ 	.word	0x0500000f


	//   ....[200]....
        /*04a0*/ 	.word	0x0500000f


	//   ....[201]....
        /*04a4*/ 	.word	0x0500000f


	//   ....[202]....
        /*04a8*/ 	.word	0x0500000f


	//   ....[203]....
        /*04ac*/ 	.word	0x0500000f


	//   ....[204]....
        /*04b0*/ 	.word	0x0500000f


	//   ....[205]....
        /*04b4*/ 	.word	0x0500000f


	//   ....[206]....
        /*04b8*/ 	.word	0x0500000f


	//   ....[207]....
        /*04bc*/ 	.word	0x0500000f


	//   ....[208]....
        /*04c0*/ 	.word	0x0500000f


	//   ....[209]....
        /*04c4*/ 	.word	0x0500000f


	//   ....[210]....
        /*04c8*/ 	.word	0x0500000f


	//   ....[211]....
        /*04cc*/ 	.word	0x0500000f


	//   ....[212]....
        /*04d0*/ 	.word	0x0500000f


	//   ....[213]....
        /*04d4*/ 	.word	0x0500000f


	//   ....[214]....
        /*04d8*/ 	.word	0x0500000f


	//   ....[215]....
        /*04dc*/ 	.word	0x0500000f


	//   ....[216]....
        /*04e0*/ 	.word	0x0500000f


	//   ....[217]....
        /*04e4*/ 	.word	0x0500000f


	//   ....[218]....
        /*04e8*/ 	.word	0x0500000f


	//   ....[219]....
        /*04ec*/ 	.word	0x0500000f


	//   ....[220]....
        /*04f0*/ 	.word	0x0500000f


	//   ....[221]....
        /*04f4*/ 	.word	0x0500000f


	//   ....[222]....
        /*04f8*/ 	.word	0x0500000f


	//   ....[223]....
        /*04fc*/ 	.word	0x0500000f


	//   ....[224]....
        /*0500*/ 	.word	0x0500000f


	//   ....[225]....
        /*0504*/ 	.word	0x0500000f


	//   ....[226]....
        /*0508*/ 	.word	0x0500000f


	//   ....[227]....
        /*050c*/ 	.word	0x0500000f


	//   ....[228]....
        /*0510*/ 	.word	0x0500000f


	//   ....[229]....
        /*0514*/ 	.word	0x0500000f


	//   ....[230]....
        /*0518*/ 	.word	0x0500000f


	//   ....[231]....
        /*051c*/ 	.word	0x0500000f


	//   ....[232]....
        /*0520*/ 	.word	0x0500000f


	//   ....[233]....
        /*0524*/ 	.word	0x0500000f


	//   ....[234]....
        /*0528*/ 	.word	0x0500000f


	//   ....[235]....
        /*052c*/ 	.word	0x0500000f


	//   ....[236]....
        /*0530*/ 	.word	0x0500000f


	//   ....[237]....
        /*0534*/ 	.word	0x0500000f


	//   ....[238]....
        /*0538*/ 	.word	0x0500000f


	//   ....[239]....
        /*053c*/ 	.word	0x0500000f


	//   ....[240]....
        /*0540*/ 	.word	0x0500000f


	//   ....[241]....
        /*0544*/ 	.word	0x0500000f


	//   ....[242]....
        /*0548*/ 	.word	0x0500000f


	//   ....[243]....
        /*054c*/ 	.word	0x0500000f


	//   ....[244]....
        /*0550*/ 	.word	0x0500000f


	//   ....[245]....
        /*0554*/ 	.word	0x0500000f


	//   ....[246]....
        /*0558*/ 	.word	0x0500000f


	//   ....[247]....
        /*055c*/ 	.word	0x0500000f


	//   ....[248]....
        /*0560*/ 	.word	0x0500000f


	//   ....[249]....
        /*0564*/ 	.word	0x0500000f


	//   ....[250]....
        /*0568*/ 	.word	0x0500000f


	//   ....[251]....
        /*056c*/ 	.word	0x0500000f


	//   ....[252]....
        /*0570*/ 	.word	0x0500000f


	//   ....[253]....
        /*0574*/ 	.word	0x0500000f


	//   ....[254]....
        /*0578*/ 	.word	0x0500000f


	//   ....[255]....
        /*057c*/ 	.word	0x0500000f


	//   ....[0]....
        /*0580*/ 	.word	0x0500000f


	//   ....[1]....
        /*0584*/ 	.word	0x0500000f


	//   ....[2]....
        /*0588*/ 	.word	0x0500000f


	//   ....[3]....
        /*058c*/ 	.word	0x0500000f


	//----- nvinfo : EIATTR_COOP_GROUP_INSTR_OFFSETS
	.align		4
.L_1588:
        /*0590*/ 	.byte	0x04, 0x28
        /*0592*/ 	.short	(.L_1590 - .L_1589)


	//   ....[0]....
.L_1589:
        /*0594*/ 	.word	0x00000080


	//   ....[1]....
        /*0598*/ 	.word	0x00000090


	//   ....[2]....
        /*059c*/ 	.word	0x000002f0


	//   ....[3]....
        /*05a0*/ 	.word	0x00000450


	//   ....[4]....
        /*05a4*/ 	.word	0x00000570


	//   ....[5]....
        /*05a8*/ 	.word	0x000006d0


	//   ....[6]....
        /*05ac*/ 	.word	0x00001830


	//   ....[7]....
        /*05b0*/ 	.word	0x000029a0


	//   ....[8]....
        /*05b4*/ 	.word	0x000029c0


	//   ....[9]....
        /*05b8*/ 	.word	0x000032b0


	//   ....[10]....
        /*05bc*/ 	.word	0x00003300


	//   ....[11]....
        /*05c0*/ 	.word	0x00003320


	//   ....[12]....
        /*05c4*/ 	.word	0x00003340


	//   ....[13]....
        /*05c8*/ 	.word	0x00004c10


	//   ....[14]....
        /*05cc*/ 	.word	0x00004c30


	//   ....[15]....
        /*05d0*/ 	.word	0x00005500


	//   ....[16]....
        /*05d4*/ 	.word	0x00005590


	//   ....[17]....
        /*05d8*/ 	.word	0x000055b0


	//   ....[18]....
        /*05dc*/ 	.word	0x000055d0


	//   ....[19]....
        /*05e0*/ 	.word	0x00007950


	//   ....[20]....
        /*05e4*/ 	.word	0x000079b0


	//   ....[21]....
        /*05e8*/ 	.word	0x000079d0


	//   ....[22]....
        /*05ec*/ 	.word	0x000079f0


	//   ....[23]....
        /*05f0*/ 	.word	0x00008f80


	//   ....[24]....
        /*05f4*/ 	.word	0x00008fc0


	//   ....[25]....
        /*05f8*/ 	.word	0x00009070


	//   ....[26]....
        /*05fc*/ 	.word	0x000090a0


	//   ....[27]....
        /*0600*/ 	.word	0x0000ab00


	//   ....[28]....
        /*0604*/ 	.word	0x0000ab30


	//   ....[29]....
        /*0608*/ 	.word	0x0000ab60


	//   ....[30]....
        /*060c*/ 	.word	0x0000abd0


	//   ....[31]....
        /*0610*/ 	.word	0x0000b430


	//   ....[32]....
        /*0614*/ 	.word	0x0000b460


	//   ....[33]....
        /*0618*/ 	.word	0x0000b5f0


	//   ....[34]....
        /*061c*/ 	.word	0x0000b610


	//   ....[35]....
        /*0620*/ 	.word	0x0000b750


	//   ....[36]....
        /*0624*/ 	.word	0x0000b770


	//   ....[37]....
        /*0628*/ 	.word	0x0000b8c0


	//   ....[38]....
        /*062c*/ 	.word	0x0000b8e0


	//   ....[39]....
        /*0630*/ 	.word	0x0000c2f0


	//   ....[40]....
        /*0634*/ 	.word	0x0000c320


	//   ....[41]....
        /*0638*/ 	.word	0x0000c470


	//   ....[42]....
        /*063c*/ 	.word	0x0000c490


	//   ....[43]....
        /*0640*/ 	.word	0x0000c5d0


	//   ....[44]....
        /*0644*/ 	.word	0x0000c5f0


	//   ....[45]....
        /*0648*/ 	.word	0x0000c740


	//   ....[46]....
        /*064c*/ 	.word	0x0000c760


	//   ....[47]....
        /*0650*/ 	.word	0x0000c920


	//   ....[48]....
        /*0654*/ 	.word	0x0000caf0


	//   ....[49]....
        /*0658*/ 	.word	0x0000cb20


	//   ....[50]....
        /*065c*/ 	.word	0x0000cb50


	//   ....[51]....
        /*0660*/ 	.word	0x0000cb80


	//   ....[52]....
        /*0664*/ 	.word	0x0000cbb0


	//   ....[53]....
        /*0668*/ 	.word	0x0000cbe0


	//   ....[54]....
        /*066c*/ 	.word	0x0000cd30


	//   ....[55]....
        /*0670*/ 	.word	0x0000cd60


	//   ....[56]....
        /*0674*/ 	.word	0x0000cd90


	//   ....[57]....
        /*0678*/ 	.word	0x0000cdc0


	//   ....[58]....
        /*067c*/ 	.word	0x0000cdf0


	//   ....[59]....
        /*0680*/ 	.word	0x0000ce20


	//   ....[60]....
        /*0684*/ 	.word	0x0000ceb0


	//   ....[61]....
        /*0688*/ 	.word	0x0000cf10


	//   ....[62]....
        /*068c*/ 	.word	0x0000cfa0


	//   ....[63]....
        /*0690*/ 	.word	0x0000e7e0


	//   ....[64]....
        /*0694*/ 	.word	0x0000e800


	//   ....[65]....
        /*0698*/ 	.word	0x0000e890


	//   ....[66]....
        /*069c*/ 	.word	0x0000e8b0


	//   ....[67]....
        /*06a0*/ 	.word	0x0000e930


	//   ....[68]....
        /*06a4*/ 	.word	0x0000e950


	//   ....[69]....
        /*06a8*/ 	.word	0x0000e9d0


	//   ....[70]....
        /*06ac*/ 	.word	0x0000e9f0


	//   ....[71]....
        /*06b0*/ 	.word	0x0000ea70


	//   ....[72]....
        /*06b4*/ 	.word	0x0000ea90


	//   ....[73]....
        /*06b8*/ 	.word	0x0000eaa0


	//   ....[74]....
        /*06bc*/ 	.word	0x0000eab0


	//   ....[75]....
        /*06c0*/ 	.word	0x0000f240


	//   ....[76]....
        /*06c4*/ 	.word	0x0000f260


	//   ....[77]....
        /*06c8*/ 	.word	0x0000f270


	//   ....[78]....
        /*06cc*/ 	.word	0x0000f280


	//   ....[79]....
        /*06d0*/ 	.word	0x0000f290


	//   ....[80]....
        /*06d4*/ 	.word	0x0000f2b0


	//   ....[81]....
        /*06d8*/ 	.word	0x0000f370


	//   ....[82]....
        /*06dc*/ 	.word	0x0000f410


	//   ....[83]....
        /*06e0*/ 	.word	0x0000f430


	//   ....[84]....
        /*06e4*/ 	.word	0x0000f490


	//   ....[85]....
        /*06e8*/ 	.word	0x0000f500


	//   ....[86]....
        /*06ec*/ 	.word	0x0000f520


	//   ....[87]....
        /*06f0*/ 	.word	0x0000f530


	//   ....[88]....
        /*06f4*/ 	.word	0x0000f560


	//   ....[89]....
        /*06f8*/ 	.word	0x0000f5f0


	//   ....[90]....
        /*06fc*/ 	.word	0x0000f630


	//   ....[91]....
        /*0700*/ 	.word	0x0000fd40


	//   ....[92]....
        /*0704*/ 	.word	0x0000fd70


	//   ....[93]....
        /*0708*/ 	.word	0x0000fd90


	//   ....[94]....
        /*070c*/ 	.word	0x0000fdc0


	//   ....[95]....
        /*0710*/ 	.word	0x0000fe30


	//   ....[96]....
        /*0714*/ 	.word	0x0000fe60


	//   ....[97]....
        /*0718*/ 	.word	0x0000ff70


	//   ....[98]....
        /*071c*/ 	.word	0x0000ff90


	//   ....[99]....
        /*0720*/ 	.word	0x00010020


	//   ....[100]....
        /*0724*/ 	.word	0x00010040


	//   ....[101]....
        /*0728*/ 	.word	0x000100b0


	//   ....[102]....
        /*072c*/ 	.word	0x000100d0


	//   ....[103]....
        /*0730*/ 	.word	0x00010130


	//   ....[104]....
        /*0734*/ 	.word	0x00010160


	//   ....[105]....
        /*0738*/ 	.word	0x000101e0


	//   ....[106]....
        /*073c*/ 	.word	0x00010240


	//   ....[107]....
        /*0740*/ 	.word	0x00010790


	//   ....[108]....
        /*0744*/ 	.word	0x000107b0


	//   ....[109]....
        /*0748*/ 	.word	0x00010800


	//   ....[110]....
        /*074c*/ 	.word	0x000108c0


	//   ....[111]....
        /*0750*/ 	.word	0x000108d0


	//   ....[112]....
        /*0754*/ 	.word	0x00010900


	//   ....[113]....
        /*0758*/ 	.word	0x00010990


	//   ....[114]....
        /*075c*/ 	.word	0x00010a40


	//   ....[115]....
        /*0760*/ 	.word	0x00010a50


	//   ....[116]....
        /*0764*/ 	.word	0x00010a80


	//   ....[117]....
        /*0768*/ 	.word	0x00010a90


	//   ....[118]....
        /*076c*/ 	.word	0x00010b20


	//   ....[119]....
        /*0770*/ 	.word	0x00011230


	//   ....[120]....
        /*0774*/ 	.word	0x00011250


	//   ....[121]....
        /*0778*/ 	.word	0x00011260


	//   ....[122]....
        /*077c*/ 	.word	0x000112a0


	//   ....[123]....
        /*0780*/ 	.word	0x000112b0


	//   ....[124]....
        /*0784*/ 	.word	0x000112f0


	//   ....[125]....
        /*0788*/ 	.word	0x00011300


	//   ....[126]....
        /*078c*/ 	.word	0x00011340


	//   ....[127]....
        /*0790*/ 	.word	0x00011350


	//   ....[128]....
        /*0794*/ 	.word	0x00011390


	//   ....[129]....
        /*0798*/ 	.word	0x000113a0


	//   ....[130]....
        /*079c*/ 	.word	0x000113b0


	//   ....[131]....
        /*07a0*/ 	.word	0x00011710


	//   ....[132]....
        /*07a4*/ 	.word	0x00011730


	//   ....[133]....
        /*07a8*/ 	.word	0x00011740


	//   ....[134]....
        /*07ac*/ 	.word	0x00011750


	//   ....[135]....
        /*07b0*/ 	.word	0x00011760


	//   ....[136]....
        /*07b4*/ 	.word	0x00011780


	//   ....[137]....
        /*07b8*/ 	.word	0x000117f0


	//   ....[138]....
        /*07bc*/ 	.word	0x00011820


	//   ....[139]....
        /*07c0*/ 	.word	0x00011830


	//   ....[140]....
        /*07c4*/ 	.word	0x000118a0


	//   ....[141]....
        /*07c8*/ 	.word	0x000118b0


	//   ....[142]....
        /*07cc*/ 	.word	0x000119b0


	//   ....[143]....
        /*07d0*/ 	.word	0x00011e50


	//   ....[144]....
        /*07d4*/ 	.word	0x00011e80


	//   ....[145]....
        /*07d8*/ 	.word	0x00011eb0


	//   ....[146]....
        /*07dc*/ 	.word	0x00011ee0


	//   ....[147]....
        /*07e0*/ 	.word	0x00011f10


	//   ....[148]....
        /*07e4*/ 	.word	0x00011f40


	//   ....[149]....
        /*07e8*/ 	.word	0x00011f70


	//   ....[150]....
        /*07ec*/ 	.word	0x00011fa0


	//   ....[151]....
        /*07f0*/ 	.word	0x00012120


	//   ....[152]....
        /*07f4*/ 	.word	0x00012150


	//   ....[153]....
        /*07f8*/ 	.word	0x00012180


	//   ....[154]....
        /*07fc*/ 	.word	0x000121b0


	//   ....[155]....
        /*0800*/ 	.word	0x000121e0


	//   ....[156]....
        /*0804*/ 	.word	0x00012210


	//   ....[157]....
        /*0808*/ 	.word	0x000122d0


	//   ....[158]....
        /*080c*/ 	.word	0x000122f0


	//   ....[159]....
        /*0810*/ 	.word	0x00012360


	//   ....[160]....
        /*0814*/ 	.word	0x00012a00


	//   ....[161]....
        /*0818*/ 	.word	0x00013030


	//   ....[162]....
        /*081c*/ 	.word	0x00013120


	//   ....[163]....
        /*0820*/ 	.word	0x000131c0


	//   ....[164]....
        /*0824*/ 	.word	0x00013220


	//   ....[165]....
        /*0828*/ 	.word	0x00013310


	//   ....[166]....
        /*082c*/ 	.word	0x00013380


	//   ....[167]....
        /*0830*/ 	.word	0x00013470


	//   ....[168]....
        /*0834*/ 	.word	0x000134e0


	//   ....[169]....
        /*0838*/ 	.word	0x000135d0


	//   ....[170]....
        /*083c*/ 	.word	0x00013640


	//   ....[171]....
        /*0840*/ 	.word	0x00013730


	//   ....[172]....
        /*0844*/ 	.word	0x000137a0


	//   ....[173]....
        /*0848*/ 	.word	0x00013840


	//   ....[174]....
        /*084c*/ 	.word	0x00013940


	//   ....[175]....
        /*0850*/ 	.word	0x00013990


	//   ....[176]....
        /*0854*/ 	.word	0x000139f0


	//   ....[177]....
        /*0858*/ 	.word	0x00013b10


	//   ....[178]....
        /*085c*/ 	.word	0x00013b90


	//   ....[179]....
        /*0860*/ 	.word	0x00013c80


	//   ....[180]....
        /*0864*/ 	.word	0x00013d00


	//   ....[181]....
        /*0868*/ 	.word	0x00013df0


	//   ....[182]....
        /*086c*/ 	.word	0x00013f00


	//   ....[183]....
        /*0870*/ 	.word	0x00013f80


	//   ....[184]....
        /*0874*/ 	.word	0x00014080


	//   ....[185]....
        /*0878*/ 	.word	0x000140f0


	//   ....[186]....
        /*087c*/ 	.word	0x00014170


	//   ....[187]....
        /*0880*/ 	.word	0x00014260


	//   ....[188]....
        /*0884*/ 	.word	0x000142d0


	//   ....[189]....
        /*0888*/ 	.word	0x000143a0


	//   ....[190]....
        /*088c*/ 	.word	0x00014440


	//   ....[191]....
        /*0890*/ 	.word	0x000144e0


	//   ....[192]....
        /*0894*/ 	.word	0x00014540


	//   ....[193]....
        /*0898*/ 	.word	0x00014630


	//   ....[194]....
        /*089c*/ 	.word	0x00014740


	//   ....[195]....
        /*08a0*/ 	.word	0x00014790


	//   ....[196]....
        /*08a4*/ 	.word	0x000147f0


	//   ....[197]....
        /*08a8*/ 	.word	0x000148f0


	//   ....[198]....
        /*08ac*/ 	.word	0x00014a00


	//   ....[199]....
        /*08b0*/ 	.word	0x00014a50


	//   ....[200]....
        /*08b4*/ 	.word	0x00014ab0


	//   ....[201]....
        /*08b8*/ 	.word	0x00014bb0


	//   ....[202]....
        /*08bc*/ 	.word	0x00014cc0


	//   ....[203]....
        /*08c0*/ 	.word	0x00014d10


	//   ....[204]....
        /*08c4*/ 	.word	0x00014d70


	//   ....[205]....
        /*08c8*/ 	.word	0x00014e60


	//   ....[206]....
        /*08cc*/ 	.word	0x00014f90


	//   ....[207]....
        /*08d0*/ 	.word	0x00015070


	//   ....[208]....
        /*08d4*/ 	.word	0x00015100


	//   ....[209]....
        /*08d8*/ 	.word	0x00015210


	//   ....[210]....
        /*08dc*/ 	.word	0x00015270


	//   ....[211]....
        /*08e0*/ 	.word	0x00015380


	//   ....[212]....
        /*08e4*/ 	.word	0x000153e0


	//   ....[213]....
        /*08e8*/ 	.word	0x000154f0


	//   ....[214]....
        /*08ec*/ 	.word	0x00015550


	//   ....[215]....
        /*08f0*/ 	.word	0x00015660


	//   ....[216]....
        /*08f4*/ 	.word	0x000156c0


	//   ....[217]....
        /*08f8*/ 	.word	0x00015780


	//   ....[218]....
        /*08fc*/ 	.word	0x000158e0


	//   ....[219]....
        /*0900*/ 	.word	0x00015980


	//   ....[220]....
        /*0904*/ 	.word	0x000159e0


	//   ....[221]....
        /*0908*/ 	.word	0x00015a90


	//   ....[222]....
        /*090c*/ 	.word	0x00015af0


	//   ....[223]....
        /*0910*/ 	.word	0x00015ba0


	//   ....[224]....
        /*0914*/ 	.word	0x00015c00


	//   ....[225]....
        /*0918*/ 	.word	0x00015cb0


	//   ....[226]....
        /*091c*/ 	.word	0x00015d10


	//   ....[227]....
        /*0920*/ 	.word	0x00015dc0


	//   ....[228]....
        /*0924*/ 	.word	0x00015e20


	//   ....[229]....
        /*0928*/ 	.word	0x00015ed0


	//   ....[230]....
        /*092c*/ 	.word	0x00015fb0


	//   ....[231]....
        /*0930*/ 	.word	0x00016050


	//   ....[232]....
        /*0934*/ 	.word	0x000160b0


	//   ....[233]....
        /*0938*/ 	.word	0x00016180


	//   ....[234]....
        /*093c*/ 	.word	0x000161e0


	//   ....[235]....
        /*0940*/ 	.word	0x000162b0


	//   ....[236]....
        /*0944*/ 	.word	0x00016310


	//   ....[237]....
        /*0948*/ 	.word	0x000163f0


	//   ....[238]....
        /*094c*/ 	.word	0x00016450


	//   ....[239]....
        /*0950*/ 	.word	0x00016520


	//   ....[240]....
        /*0954*/ 	.word	0x00016580


	//   ....[241]....
        /*0958*/ 	.word	0x00016650


	//   ....[242]....
        /*095c*/ 	.word	0x000166e0


	//   ....[243]....
        /*0960*/ 	.word	0x00016780


	//   ....[244]....
        /*0964*/ 	.word	0x000168a0


	//   ....[245]....
        /*0968*/ 	.word	0x00016910


	//   ....[246]....
        /*096c*/ 	.word	0x00016980


	//   ....[247]....
        /*0970*/ 	.word	0x000169f0


	//   ....[248]....
        /*0974*/ 	.word	0x00016a60


	//   ....[249]....
        /*0978*/ 	.word	0x00016ae0


	//   ....[250]....
        /*097c*/ 	.word	0x00016b70


	//   ....[251]....
        /*0980*/ 	.word	0x00016c00


	//   ....[252]....
        /*0984*/ 	.word	0x00016c70


	//   ....[253]....
        /*0988*/ 	.word	0x00016ce0


	//   ....[254]....
        /*098c*/ 	.word	0x00016d50


	//   ....[255]....
        /*0990*/ 	.word	0x00016dd0


	//   ....[0]....
        /*0994*/ 	.word	0x00016e40


	//   ....[1]....
        /*0998*/ 	.word	0x00016ee0


	//   ....[2]....
        /*099c*/ 	.word	0x00016f70


	//   ....[3]....
        /*09a0*/ 	.word	0x00017090


	//----- nvinfo : EIATTR_REG_RECONFIG
	.align		4
.L_1590:
        /*09a4*/ 	.byte	0x01, 0x54
	.zero		2


	//----- nvinfo : EIATTR_SYSCALL_OFFSETS
	.align		4
        /*09a8*/ 	.byte	0x04, 0x46
        /*09aa*/ 	.short	(.L_1592 - .L_1591)


	//   ....[0]....
.L_1591:
        /*09ac*/ 	.word	0x00001a90


	//   ....[1]....
        /*09b0*/ 	.word	0x0000de10


	//   ....[2]....
        /*09b4*/ 	.word	0x0000df60


	//   ....[3]....
        /*09b8*/ 	.word	0x0000e050


	//   ....[4]....
        /*09bc*/ 	.word	0x0000ee40


	//   ....[5]....
        /*09c0*/ 	.word	0x0000f980


	//----- nvinfo : EIATTR_MBARRIER_INSTR_OFFSETS
	.align		4
.L_1592:
        /*09c4*/ 	.byte	0x04, 0x39
        /*09c6*/ 	.short	(.L_1594 - .L_1593)


	//   ....[0]....
.L_1593:
        /*09c8*/ 	.word	0x00000190
        /*09cc*/ 	.word	0x000000ff
        /*09d0*/ 	.word	0x00032400
        /*09d4*/ 	.short	0x0100
        /*09d6*/ 	.byte	0x08
	.zero		1


	//   ....[1]....
        /*09d8*/ 	.word	0x000001a0
        /*09dc*/ 	.word	0x000000ff
        /*09e0*/ 	.word	0x00032410
        /*09e4*/ 	.short	0x0100
        /*09e6*/ 	.byte	0x08
	.zero		1


	//   ....[2]....
        /*09e8*/ 	.word	0x000001b0
        /*09ec*/ 	.word	0x000000ff
        /*09f0*/ 	.word	0x00032420
        /*09f4*/ 	.short	0x0100
        /*09f6*/ 	.byte	0x08
	.zero		1


	//   ....[3]....
        /*09f8*/ 	.word	0x000002a0
        /*09fc*/ 	.word	0x000000ff
        /*0a00*/ 	.word	0x00032430
        /*0a04*/ 	.short	0x0100
        /*0a06*/ 	.byte	0x08
	.zero		1


	//   ....[4]....
        /*0a08*/ 	.word	0x000002b0
        /*0a0c*/ 	.word	0x000000ff
        /*0a10*/ 	.word	0x00032440
        /*0a14*/ 	.short	0x0100
        /*0a16*/ 	.byte	0x08
	.zero		1


	//   ....[5]....
        /*0a18*/ 	.word	0x000002c0
        /*0a1c*/ 	.word	0x000000ff
        /*0a20*/ 	.word	0x00032438
        /*0a24*/ 	.short	0x0100
        /*0a26*/ 	.byte	0x08
	.zero		1


	//   ....[6]....
        /*0a28*/ 	.word	0x000002d0
        /*0a2c*/ 	.word	0x000000ff
        /*0a30*/ 	.word	0x00032448
        /*0a34*/ 	.short	0x0100
        /*0a36*/ 	.byte	0x08
	.zero		1


	//   ....[7]....
        /*0a38*/ 	.word	0x00000400
        /*0a3c*/ 	.word	0x000000ff
        /*0a40*/ 	.word	0x00032450
        /*0a44*/ 	.short	0x0100
        /*0a46*/ 	.byte	0x08
	.zero		1


	//   ....[8]....
        /*0a48*/ 	.word	0x00000410
        /*0a4c*/ 	.word	0x000000ff
        /*0a50*/ 	.word	0x00032460
        /*0a54*/ 	.short	0x0100
        /*0a56*/ 	.byte	0x08
	.zero		1


	//   ....[9]....
        /*0a58*/ 	.word	0x00000420
        /*0a5c*/ 	.word	0x000000ff
        /*0a60*/ 	.word	0x00032458
        /*0a64*/ 	.short	0x0100
        /*0a66*/ 	.byte	0x08
	.zero		1


	//   ....[10]....
        /*0a68*/ 	.word	0x00000430
        /*0a6c*/ 	.word	0x000000ff
        /*0a70*/ 	.word	0x00032468
        /*0a74*/ 	.short	0x0100
        /*0a76*/ 	.byte	0x08
	.zero		1


	//   ....[11]....
        /*0a78*/ 	.word	0x00000520
        /*0a7c*/ 	.word	0x000000ff
        /*0a80*/ 	.word	0x00032470
        /*0a84*/ 	.short	0x0100
        /*0a86*/ 	.byte	0x06
	.zero		1


	//   ....[12]....
        /*0a88*/ 	.word	0x00000530
        /*0a8c*/ 	.word	0x000000ff
        /*0a90*/ 	.word	0x00032480
        /*0a94*/ 	.short	0x0100
        /*0a96*/ 	.byte	0x06
	.zero		1


	//   ....[13]....
        /*0a98*/ 	.word	0x00000540
        /*0a9c*/ 	.word	0x000000ff
        /*0aa0*/ 	.word	0x00032478
        /*0aa4*/ 	.short	0x0100
        /*0aa6*/ 	.byte	0x06
	.zero		1


	//   ....[14]....
        /*0aa8*/ 	.word	0x00000550
        /*0aac*/ 	.word	0x000000ff
        /*0ab0*/ 	.word	0x00032488
        /*0ab4*/ 	.short	0x0100
        /*0ab6*/ 	.byte	0x06
	.zero		1


	//   ....[15]....
        /*0ab8*/ 	.word	0x00000680
        /*0abc*/ 	.word	0x000000ff
        /*0ac0*/ 	.word	0x00032490
        /*0ac4*/ 	.short	0x0100
        /*0ac6*/ 	.byte	0x08
	.zero		1


	//   ....[16]....
        /*0ac8*/ 	.word	0x00000690
        /*0acc*/ 	.word	0x000000ff
        /*0ad0*/ 	.word	0x000324a0
        /*0ad4*/ 	.short	0x0100
        /*0ad6*/ 	.byte	0x08
	.zero		1


	//   ....[17]....
        /*0ad8*/ 	.word	0x000006a0
        /*0adc*/ 	.word	0x000000ff
        /*0ae0*/ 	.word	0x00032498
        /*0ae4*/ 	.short	0x0100
        /*0ae6*/ 	.byte	0x08
	.zero		1


	//   ....[18]....
        /*0ae8*/ 	.word	0x000006b0
        /*0aec*/ 	.word	0x000000ff
        /*0af0*/ 	.word	0x000324a8
        /*0af4*/ 	.short	0x0100
        /*0af6*/ 	.byte	0x08
	.zero		1


	//   ....[19]....
        /*0af8*/ 	.word	0x000007f0
        /*0afc*/ 	.word	0x000000ff
        /*0b00*/ 	.word	0x000324b0
        /*0b04*/ 	.short	0x0100
        /*0b06*/ 	.byte	0x08
	.zero		1


	//   ....[20]....
        /*0b08*/ 	.word	0x00000800
        /*0b0c*/ 	.word	0x000000ff
        /*0b10*/ 	.word	0x000324c0
        /*0b14*/ 	.short	0x0100
        /*0b16*/ 	.byte	0x08
	.zero		1


	//   ....[21]....
        /*0b18*/ 	.word	0x00000810
        /*0b1c*/ 	.word	0x000000ff
        /*0b20*/ 	.word	0x000324b8
        /*0b24*/ 	.short	0x0100
        /*0b26*/ 	.byte	0x08
	.zero		1


	//   ....[22]....
        /*0b28*/ 	.word	0x00000820
        /*0b2c*/ 	.word	0x000000ff
        /*0b30*/ 	.word	0x000324c8
        /*0b34*/ 	.short	0x0100
        /*0b36*/ 	.byte	0x08
	.zero		1


	//   ....[23]....
        /*0b38*/ 	.word	0x00001af0
        /*0b3c*/ 	.word	0x000000ff
        /*0b40*/ 	.word	0x00032400
        /*0b44*/ 	.short	0x010a
        /*0b46*/ 	.byte	0x28
	.zero		1


	//   ....[24]....
        /*0b48*/ 	.word	0x00001bd0
        /*0b4c*/ 	.word	0x000000ff
        /*0b50*/ 	.word	0x00032430
        /*0b54*/ 	.short	0x010a
        /*0b56*/ 	.byte	0x06
	.zero		1


	//   ....[25]....
        /*0b58*/ 	.word	0x00001c10
        /*0b5c*/ 	.word	0x000000ff
        /*0b60*/ 	.word	0x00032430
        /*0b64*/ 	.short	0x010a
        /*0b66*/ 	.byte	0x06
	.zero		1


	//   ....[26]....
        /*0b68*/ 	.word	0x00001f10
        /*0b6c*/ 	.word	0x000000ff
        /*0b70*/ 	.word	0x00032410
        /*0b74*/ 	.short	0x010a
        /*0b76*/ 	.byte	0x28
	.zero		1


	//   ....[27]....
        /*0b78*/ 	.word	0x00001f50
        /*0b7c*/ 	.word	0x000000ff
        /*0b80*/ 	.word	0x00032450
        /*0b84*/ 	.short	0x010a
        /*0b86*/ 	.byte	0x06
	.zero		1


	//   ....[28]....
        /*0b88*/ 	.word	0x00001f90
        /*0b8c*/ 	.word	0x000000ff
        /*0b90*/ 	.word	0x00032450
        /*0b94*/ 	.short	0x010a
        /*0b96*/ 	.byte	0x06
	.zero		1


	//   ....[29]....
        /*0b98*/ 	.word	0x00002900
        /*0b9c*/ 	.word	0x000000ff
        /*0ba0*/ 	.word	0x00000000
        /*0ba4*/ 	.short	0x0101
        /*0ba6*/ 	.byte	0x0a
	.zero		1


	//   ....[30]....
        /*0ba8*/ 	.word	0x00004070
        /*0bac*/ 	.word	0x000000ff
        /*0bb0*/ 	.word	0x00000000
        /*0bb4*/ 	.short	0x0101
        /*0bb6*/ 	.byte	0x06
	.zero		1


	//   ....[31]....
        /*0bb8*/ 	.word	0x00004210
        /*0bbc*/ 	.word	0x000000ff
        /*0bc0*/ 	.word	0x00032430
        /*0bc4*/ 	.short	0x010a
        /*0bc6*/ 	.byte	0x04
	.zero		1


	//   ....[32]....
        /*0bc8*/ 	.word	0x00004250
        /*0bcc*/ 	.word	0x000000ff
        /*0bd0*/ 	.word	0x00032430
        /*0bd4*/ 	.short	0x010a
        /*0bd6*/ 	.byte	0x04
	.zero		1


	//   ....[33]....
        /*0bd8*/ 	.word	0x00004470
        /*0bdc*/ 	.word	0x000000ff
        /*0be0*/ 	.word	0x00032450
        /*0be4*/ 	.short	0x010a
        /*0be6*/ 	.byte	0x04
	.zero		1


	//   ....[34]....
        /*0be8*/ 	.word	0x000044b0
        /*0bec*/ 	.word	0x000000ff
        /*0bf0*/ 	.word	0x00032450
        /*0bf4*/ 	.short	0x010a
        /*0bf6*/ 	.byte	0x04
	.zero		1


	//   ....[35]....
        /*0bf8*/ 	.word	0x00004b90
        /*0bfc*/ 	.word	0x000000ff
        /*0c00*/ 	.word	0x00000000
        /*0c04*/ 	.short	0x0101
        /*0c06*/ 	.byte	0x0a
	.zero		1


	//   ....[36]....
        /*0c08*/ 	.word	0x00006be0
        /*0c0c*/ 	.word	0x000000ff
        /*0c10*/ 	.word	0x00000000
        /*0c14*/ 	.short	0x0101
        /*0c16*/ 	.byte	0x04
	.zero		1


	//   ....[37]....
        /*0c18*/ 	.word	0x00006d10
        /*0c1c*/ 	.word	0x000000ff
        /*0c20*/ 	.word	0x00032430
        /*0c24*/ 	.short	0x010a
        /*0c26*/ 	.byte	0x04
	.zero		1


	//   ....[38]....
        /*0c28*/ 	.word	0x00006d50
        /*0c2c*/ 	.word	0x000000ff
        /*0c30*/ 	.word	0x00032430
        /*0c34*/ 	.short	0x010a
        /*0c36*/ 	.byte	0x04
	.zero		1


	//   ....[39]....
        /*0c38*/ 	.word	0x00006f70
        /*0c3c*/ 	.word	0x000000ff
        /*0c40*/ 	.word	0x00032450
        /*0c44*/ 	.short	0x010a
        /*0c46*/ 	.byte	0x04
	.zero		1


	//   ....[40]....
        /*0c48*/ 	.word	0x00006fb0
        /*0c4c*/ 	.word	0x000000ff
        /*0c50*/ 	.word	0x00032450
        /*0c54*/ 	.short	0x010a
        /*0c56*/ 	.byte	0x04
	.zero		1


	//   ....[41]....
        /*0c58*/ 	.word	0x000076b0
        /*0c5c*/ 	.word	0x000000ff
        /*0c60*/ 	.word	0x00000000
        /*0c64*/ 	.short	0x0101
        /*0c66*/ 	.byte	0x0a
	.zero		1


	//   ....[42]....
        /*0c68*/ 	.word	0x00008f60
        /*0c6c*/ 	.word	0x000000ff
        /*0c70*/ 	.word	0x00000000
        /*0c74*/ 	.short	0x0101
        /*0c76*/ 	.byte	0x04
	.zero		1


	//   ....[43]....
        /*0c78*/ 	.word	0x0000b450
        /*0c7c*/ 	.word	0x000000ff
        /*0c80*/ 	.word	0x00000000
        /*0c84*/ 	.short	0x0101
        /*0c86*/ 	.byte	0x07
	.zero		1


	//   ....[44]....
        /*0c88*/ 	.word	0x0000e560
        /*0c8c*/ 	.word	0x00000019
        /*0c90*/ 	.word	0x00032440
        /*0c94*/ 	.short	0x010a
        /*0c96*/ 	.byte	0x3f
	.zero		1


	//   ....[45]....
        /*0c98*/ 	.word	0x0000ebb0
        /*0c9c*/ 	.word	0x00000019
        /*0ca0*/ 	.word	0x00032430
        /*0ca4*/ 	.short	0x0107
        /*0ca6*/ 	.byte	0x3f
	.zero		1


	//   ....[46]....
        /*0ca8*/ 	.word	0x0000ec80
        /*0cac*/ 	.word	0x00000019
        /*0cb0*/ 	.word	0x00032430
        /*0cb4*/ 	.short	0x0101
        /*0cb6*/ 	.byte	0x3f
	.zero		1


	//   ....[47]....
        /*0cb8*/ 	.word	0x0000f7c0
        /*0cbc*/ 	.word	0x00000016
        /*0cc0*/ 	.word	0x00032400
        /*0cc4*/ 	.short	0x0107
        /*0cc6*/ 	.byte	0x3f
	.zero		1


	//   ....[48]....
        /*0cc8*/ 	.word	0x0000f850
        /*0ccc*/ 	.word	0x00000016
        /*0cd0*/ 	.word	0x00032400
        /*0cd4*/ 	.short	0x0101
        /*0cd6*/ 	.byte	0x3f
	.zero		1


	//   ....[49]....
        /*0cd8*/ 	.word	0x00010380
        /*0cdc*/ 	.word	0x00000016
        /*0ce0*/ 	.word	0x00032410
        /*0ce4*/ 	.short	0x0107
        /*0ce6*/ 	.byte	0x3f
	.zero		1


	//   ....[50]....
        /*0ce8*/ 	.word	0x00010480
        /*0cec*/ 	.word	0x00000016
        /*0cf0*/ 	.word	0x00032410
        /*0cf4*/ 	.short	0x0101
        /*0cf6*/ 	.byte	0x3f
	.zero		1


	//   ....[51]....
        /*0cf8*/ 	.word	0x000104a0
        /*0cfc*/ 	.word	0x00000016
        /*0d00*/ 	.word	0x00032420
        /*0d04*/ 	.short	0x010a
        /*0d06*/ 	.byte	0x3f
	.zero		1


	//   ....[52]....
        /*0d08*/ 	.word	0x00010520
        /*0d0c*/ 	.word	0x00000019
        /*0d10*/ 	.word	0x00032460
        /*0d14*/ 	.short	0x010a
        /*0d16*/ 	.byte	0x3f
	.zero		1


	//   ....[53]....
        /*0d18*/ 	.word	0x00010ca0
        /*0d1c*/ 	.word	0x00000019
        /*0d20*/ 	.word	0x00032450
        /*0d24*/ 	.short	0x0107
        /*0d26*/ 	.byte	0x3f
	.zero		1


	//   ....[54]....
        /*0d28*/ 	.word	0x00010d60
        /*0d2c*/ 	.word	0x00000019
        /*0d30*/ 	.word	0x00032450
        /*0d34*/ 	.short	0x0101
        /*0d36*/ 	.byte	0x3f
	.zero		1


	//   ....[55]....
        /*0d38*/ 	.word	0x00011090
        /*0d3c*/ 	.word	0x0000000a
        /*0d40*/ 	.word	0x00032440
        /*0d44*/ 	.short	0x010a
        /*0d46*/ 	.byte	0x3f
	.zero		1


	//   ....[56]....
        /*0d48*/ 	.word	0x00011460
        /*0d4c*/ 	.word	0x0000000a
        /*0d50*/ 	.word	0x00032430
        /*0d54*/ 	.short	0x0107
        /*0d56*/ 	.byte	0x3f
	.zero		1


	//   ....[57]....
        /*0d58*/ 	.word	0x00011510
        /*0d5c*/ 	.word	0x0000000a
        /*0d60*/ 	.word	0x00032430
        /*0d64*/ 	.short	0x0101
        /*0d66*/ 	.byte	0x3f
	.zero		1


	//   ....[58]....
        /*0d68*/ 	.word	0x00011540
        /*0d6c*/ 	.word	0x0000000a
        /*0d70*/ 	.word	0x00032460
        /*0d74*/ 	.short	0x010a
        /*0d76*/ 	.byte	0x3f
	.zero		1


	//   ....[59]....
        /*0d78*/ 	.word	0x00011a60
        /*0d7c*/ 	.word	0x0000000a
        /*0d80*/ 	.word	0x00032450
        /*0d84*/ 	.short	0x0107
        /*0d86*/ 	.byte	0x3f
	.zero		1


	//   ....[60]....
        /*0d88*/ 	.word	0x00011b10
        /*0d8c*/ 	.word	0x0000000a
        /*0d90*/ 	.word	0x00032450
        /*0d94*/ 	.short	0x0101
        /*0d96*/ 	.byte	0x3f
	.zero		1


	//   ....[61]....
        /*0d98*/ 	.word	0x00012980
        /*0d9c*/ 	.word	0x00000005
        /*0da0*/ 	.word	0x00032420
        /*0da4*/ 	.short	0x010a
        /*0da6*/ 	.byte	0x3f
	.zero		1


	//   ....[62]....
        /*0da8*/ 	.word	0x00012b20
        /*0dac*/ 	.word	0x00000003
        /*0db0*/ 	.word	0x00032440
        /*0db4*/ 	.short	0x010a
        /*0db6*/ 	.byte	0x3f
	.zero		1


	//   ....[63]....
        /*0db8*/ 	.word	0x00012bc0
        /*0dbc*/ 	.word	0x00000005
        /*0dc0*/ 	.word	0x00032440
        /*0dc4*/ 	.short	0x010a
        /*0dc6*/ 	.byte	0x3f
	.zero		1


	//   ....[64]....
        /*0dc8*/ 	.word	0x00012c00
        /*0dcc*/ 	.word	0x00000003
        /*0dd0*/ 	.word	0x00032460
        /*0dd4*/ 	.short	0x010a
        /*0dd6*/ 	.byte	0x3f
	.zero		1


	//   ....[65]....
        /*0dd8*/ 	.word	0x00012c40
        /*0ddc*/ 	.word	0x00000005
        /*0de0*/ 	.word	0x00032460
        /*0de4*/ 	.short	0x010a
        /*0de6*/ 	.byte	0x3f
	.zero		1


	//   ....[66]....
        /*0de8*/ 	.word	0x00012cb0
        /*0dec*/ 	.word	0x00000003
        /*0df0*/ 	.word	0x00032400
        /*0df4*/ 	.short	0x010a
        /*0df6*/ 	.byte	0x3f
	.zero		1


	//   ....[67]....
        /*0df8*/ 	.word	0x00012d10
        /*0dfc*/ 	.word	0x00000003
        /*0e00*/ 	.word	0x00032430
        /*0e04*/ 	.short	0x010a
        /*0e06*/ 	.byte	0x3f
	.zero		1


	//   ....[68]....
        /*0e08*/ 	.word	0x00012d70
        /*0e0c*/ 	.word	0x00000003
        /*0e10*/ 	.word	0x00032410
        /*0e14*/ 	.short	0x010a
        /*0e16*/ 	.byte	0x3f
	.zero		1


	//   ....[69]....
        /*0e18*/ 	.word	0x00012dd0
        /*0e1c*/ 	.word	0x00000003
        /*0e20*/ 	.word	0x00032450
        /*0e24*/ 	.short	0x010a
        /*0e26*/ 	.byte	0x3f
	.zero		1


	//   ....[70]....
        /*0e28*/ 	.word	0x00012e30
        /*0e2c*/ 	.word	0x00000015
        /*0e30*/ 	.word	0x00032430
        /*0e34*/ 	.short	0x010a
        /*0e36*/ 	.byte	0x3f
	.zero		1


	//   ....[71]....
        /*0e38*/ 	.word	0x00012e90
        /*0e3c*/ 	.word	0x00000015
        /*0e40*/ 	.word	0x00032450
        /*0e44*/ 	.short	0x010a
        /*0e46*/ 	.byte	0x3f
	.zero		1


	//   ....[72]....
        /*0e48*/ 	.word	0x00012ef0
        /*0e4c*/ 	.word	0x00000015
        /*0e50*/ 	.word	0x00032430
        /*0e54*/ 	.short	0x010a
        /*0e56*/ 	.byte	0x3f
	.zero		1


	//   ....[73]....
        /*0e58*/ 	.word	0x00012f50
        /*0e5c*/ 	.word	0x00000015
        /*0e60*/ 	.word	0x00032450
        /*0e64*/ 	.short	0x010a
        /*0e66*/ 	.byte	0x3f
	.zero		1


	//   ....[74]....
        /*0e68*/ 	.word	0x00013070
        /*0e6c*/ 	.word	0x00000019
        /*0e70*/ 	.word	0x00032440
        /*0e74*/ 	.short	0x010a
        /*0e76*/ 	.byte	0x3f
	.zero		1


	//   ....[75]....
        /*0e78*/ 	.word	0x00014e90
        /*0e7c*/ 	.word	0x00000016
        /*0e80*/ 	.word	0x00032420
        /*0e84*/ 	.short	0x010a
        /*0e86*/ 	.byte	0x3f
	.zero		1


	//   ....[76]....
        /*0e88*/ 	.word	0x00014ee0
        /*0e8c*/ 	.word	0x00000019
        /*0e90*/ 	.word	0x00032460
        /*0e94*/ 	.short	0x010a
        /*0e96*/ 	.byte	0x3f
	.zero		1


	//   ....[77]....
        /*0e98*/ 	.word	0x00015830
        /*0e9c*/ 	.word	0x0000000a
        /*0ea0*/ 	.word	0x00032440
        /*0ea4*/ 	.short	0x010a
        /*0ea6*/ 	.byte	0x3f
	.zero		1


	//   ....[78]....
        /*0ea8*/ 	.word	0x00015f00
        /*0eac*/ 	.word	0x0000000a
        /*0eb0*/ 	.word	0x00032460
        /*0eb4*/ 	.short	0x010a
        /*0eb6*/ 	.byte	0x3f
	.zero		1


	//   ....[79]....
        /*0eb8*/ 	.word	0x00016fb0
        /*0ebc*/ 	.word	0x00000005
        /*0ec0*/ 	.word	0x00032420
        /*0ec4*/ 	.short	0x010a
        /*0ec6*/ 	.byte	0x3f
	.zero		1


	//   ....[80]....
        /*0ec8*/ 	.word	0x00017150
        /*0ecc*/ 	.word	0x00000003
        /*0ed0*/ 	.word	0x00032440
        /*0ed4*/ 	.short	0x010a
        /*0ed6*/ 	.byte	0x3f
	.zero		1


	//   ....[81]....
        /*0ed8*/ 	.word	0x000171a0
        /*0edc*/ 	.word	0x00000005
        /*0ee0*/ 	.word	0x00032440
        /*0ee4*/ 	.short	0x010a
        /*0ee6*/ 	.byte	0x3f
	.zero		1


	//   ....[82]....
        /*0ee8*/ 	.word	0x000171f0
        /*0eec*/ 	.word	0x00000003
        /*0ef0*/ 	.word	0x00032460
        /*0ef4*/ 	.short	0x010a
        /*0ef6*/ 	.byte	0x3f
	.zero		1


	//----- nvinfo : EIATTR_NUM_MBARRIERS
	.align		4
.L_1594:
        /*0ef8*/ 	.byte	0x03, 0x38
        /*0efa*/ 	.short	0x0017


	//----- nvinfo : EIATTR_EXIT_INSTR_OFFSETS
	.align		4
        /*0efc*/ 	.byte	0x04, 0x1c
        /*0efe*/ 	.short	(.L_1596 - .L_1595)


	//   ....[0]....
.L_1595:
        /*0f00*/ 	.word	0x000009f0


	//   ....[1]....
        /*0f04*/ 	.word	0x0000c8d0


	//   ....[2]....
        /*0f08*/ 	.word	0x00012c90


	//----- nvinfo : EIATTR_MAX_THREADS
	.align		4
.L_1596:
        /*0f0c*/ 	.byte	0x04, 0x05
        /*0f0e*/ 	.short	(.L_1598 - .L_1597)
.L_1597:
        /*0f10*/ 	.word	0x00000180
        /*0f14*/ 	.word	0x00000001
        /*0f18*/ 	.word	0x00000001


	//----- nvinfo : EIATTR_CRS_STACK_SIZE
	.align		4
.L_1598:
        /*0f1c*/ 	.byte	0x04, 0x1e
        /*0f1e*/ 	.short	(.L_1600 - .L_1599)
.L_1599:
        /*0f20*/ 	.word	0x00000000


	//----- nvinfo : EIATTR_CBANK_PARAM_SIZE
	.align		4
.L_1600:
        /*0f24*/ 	.byte	0x03, 0x19
        /*0f26*/ 	.short	0x0bf0


	//----- nvinfo : EIATTR_PARAM_CBANK
	.align		4
        /*0f28*/ 	.byte	0x04, 0x0a
        /*0f2a*/ 	.short	(.L_1602 - .L_1601)
	.align		4
.L_1601:
        /*0f2c*/ 	.word	index@(.nv.constant0._ZN7cutlass13device_kernelIN5flash11enable_sm90INS1_16FlashAttnFwdSm90INS1_25CollectiveMainloopFwdSm90ILi2EN4cute5tupleIJNS5_1CILi1EEES8_S8_EEENS6_IJNS7_ILi128EEENS7_ILi96EEENS7_ILi64EEEEEELi256ENS_6half_tEfNS_4arch4Sm90ELb1ELb0ELb0ELb1ELb1ELb0ELb1ELb1ELb0ELb1ELb0ELb0EEENS1_21CollectiveEpilogueFwdINS6_IJSA_NS7_ILi256EEESB_EEES9_SE_SG_Li256ELb1ELb1ELb0ELb0EEENS1_36VarlenDynamicPersistentTileSchedulerILi128ELi96ELi256ELi128ELb0ELb1ELb1ELb1ELb1ELb1EEEEEEEEEvNT_6ParamsE)
        /*0f30*/ 	.short	0x0210
        /*0f32*/ 	.short	0x0bf0


	//----- nvinfo : EIATTR_SW_WAR
	.align		4
.L_1602:
        /*0f34*/ 	.byte	0x04, 0x36
        /*0f36*/ 	.short	(.L_1604 - .L_1603)
.L_1603:
        /*0f38*/ 	.word	0x00000008
.L_1604:


//--------------------- .nv.info._ZN7cutlass13device_kernelIN5flash11enable_sm90INS1_16FlashAttnFwdSm90INS1_25CollectiveMainloopFwdSm90ILi2EN4cute5tupleIJNS5_1CILi1EEES8_S8_EEENS6_IJNS7_ILi128EEENS7_ILi96EEENS7_ILi64EEEEEELi256ENS_6half_tEfNS_4arch4Sm90ELb1ELb0ELb0ELb1ELb1ELb1ELb1ELb1ELb0ELb1ELb0ELb0EEENS1_21CollectiveEpilogueFwdINS6_IJSA_NS7_ILi256EEESB_EEES9_SE_SG_Li256ELb1ELb1ELb0ELb0EEENS1_36VarlenDynamicPersistentTileSchedulerILi128ELi96ELi256ELi128ELb0ELb1ELb1ELb1ELb1ELb1EEEEEEEEEvNT_6ParamsE --------------------------
	.section	.nv.info._ZN7cutlass13device_kernelIN5flash11enable_sm90INS1_16FlashAttnFwdSm90INS1_25CollectiveMainloopFwdSm90ILi2EN4cute5tupleIJNS5_1CILi1EEES8_S8_EEENS6_IJNS7_ILi128EEENS7_ILi96EEENS7_ILi64EEEEEELi256ENS_6half_tEfNS_4arch4Sm90ELb1ELb0ELb0ELb1ELb1ELb1ELb1ELb1ELb0ELb1ELb0ELb0EEENS1_21CollectiveEpilogueFwdINS6_IJSA_NS7_ILi256EEESB_EEES9_SE_SG_Li256ELb1ELb1ELb0ELb0EEENS1_36VarlenDynamicPersistentTileSchedulerILi128ELi96ELi256ELi128ELb0ELb1ELb1ELb1ELb1ELb1EEEEEEEEEvNT_6ParamsE,"",@"SHT_CUDA_INFO"
	.sectionflags	@""
	.align	4


	//----- nvinfo : EIATTR_CUDA_API_VERSION
	.align		4
        /*0000*/ 	.byte	0x04, 0x37
        /*0002*/ 	.short	(.L_1606 - .L_1605)
.L_1605:
        /*0004*/ 	.word	0x00000082


	//----- nvinfo : EIATTR_KPARAM_INFO
	.align		4
.L_1606:
        /*0008*/ 	.byte	0x04, 0x17
        /*000a*/ 	.short	(.L_1608 - .L_1607)
.L_1607:
        /*000c*/ 	.word	0x00000000
        /*0010*/ 	.short	0x0000
        /*0012*/ 	.short	0x0070
        /*0014*/ 	.byte	0x00, 0xf0, 0x01, 0x2e


	//----- nvinfo : EIATTR_SPARSE_MMA_MASK
	.align		4
.L_1608:
        /*0018*/ 	.byte	0x03, 0x50
        /*001a*/ 	.short	0x0000


	//----- nvinfo : EIATTR_MAXREG_COUNT
	.align		4
        /*001c*/ 	.byte	0x03, 0x1b
        /*001e*/ 	.short	0x00a8


	//----- nvinfo : EIATTR_NUM_BARRIERS
	.align		4
        /*0020*/ 	.byte	0x02, 0x4c
        /*0022*/ 	.byte	0x10
	.zero		1


	//----- nvinfo : EIATTR_EXTERNS
	.align		4
        /*0024*/ 	.byte	0x04, 0x0f
        /*0026*/ 	.short	(.L_1610 - .L_1609)


	//   ....[0]....
	.align		4
.L_1609:
        /*0028*/ 	.word	index@(__assertfail)


	//----- nvinfo : EIATTR_ANNOTATIONS
	.align		4
.L_1610:
        /*002c*/ 	.byte	0x04, 0x55
        /*002e*/ 	.short	(.L_1612 - .L_1611)


	//   ....[0]....
.L_1611:
        /* <DEDUP_REMOVED lines=84> */


	//----- nvinfo : EIATTR_MERCURY_ISA_VERSION
	.align		4
.L_1612:
        /*0560*/ 	.byte	0x03, 0x5f
        /*0562*/ 	.short	0x0101


	//----- nvinfo : EIATTR_UNUSED_LOAD_BYTE_OFFSET
	.align		4
        /*0564*/ 	.byte	0x04, 0x44
        /*0566*/ 	.short	(.L_1614 - .L_1613)


	//   ....[0]....
.L_1613:
        /*0568*/ 	.word	0x00000aa0
        /*056c*/ 	.word	0x0000fff0


	//   ....[1]....
        /*0570*/ 	.word	0x000125c0
        /*0574*/ 	.word	0x0000fff0


	//----- nvinfo : EIATTR_INT_WARP_WIDE_INSTR_OFFSETS
	.align		4
.L_1614:
        /*0578*/ 	.byte	0x04, 0x31
        /*057a*/ 	.short	(.L_1616 - .L_1615)


	//   ....[0]....
.L_1615:
        /*057c*/ 	.word	0x00000130


	//   ....[1]....
        /*0580*/ 	.word	0x00000170


	//   ....[2]....
        /*0584*/ 	.word	0x000001e0


	//   ....[3]....
        /*0588*/ 	.word	0x000001f0


	//   ....[4]....
        /*058c*/ 	.word	0x00017d70


	//   ....[5]....
        /*0590*/ 	.word	0x00017e00


	//   ....[6]....
        /*0594*/ 	.word	0x0001bdd0


	//   ....[7]....
        /*0598*/ 	.word	0x0001be60


	//----- nvinfo : EIATTR_COOP_GROUP_MASK_REGIDS
	.align		4
.L_1616:
        /*059c*/ 	.byte	0x04, 0x29
        /*059e*/ 	.short	(.L_1618 - .L_1617)


	//   ....[0]....
.L_1617:
        /*05a0*/ 	.word	0xffffffff


	//   ....[1]....
        /*05a4*/ 	.word	0xffffffff


	//   ....[2]....
        /*05a8*/ 	.word	0xffffffff


	//   ....[3]....
        /*05ac*/ 	.word	0xffffffff


	//   ....[4]....
        /*05b0*/ 	.word	0xffffffff


	//   ....[5]....
        /*05b4*/ 	.word	0xffffffff


	//   ....[6]....
        /*05b8*/ 	.word	0xffffffff


	//   ....[7]....
        /*05bc*/ 	.word	0xffffffff


	//   ....[8]....
        /*05c0*/ 	.word	0xffffffff


	//   ....[9]....
        /*05c4*/ 	.word	0xffffffff


	//   ....[10]....
        /*05c8*/ 	.word	0xffffffff


	//   ....[11]....
        /*05cc*/ 	.word	0xffffffff


	//   ....[12]....
        /*05d0*/ 	.word	0xffffffff


	//   ....[13]....
        /*05d4*/ 	.word	0xffffffff


	//   ....[14]....
        /*05d8*/ 	.word	0xffffffff


	//   ....[15]....
        /*05dc*/ 	.word	0xffffffff


	//   ....[16]....
        /*05e0*/ 	.word	0xffffffff


	//   ....[17]....
        /*05e4*/ 	.word	0xffffffff


	//   ....[18]....
        /*05e8*/ 	.word	0xffffffff


	//   ....[19]....
        /*05ec*/ 	.word	0xffffffff


	//   ....[20]....
        /*05f0*/ 	.word	0xffffffff


	//   ....[21]....
        /*05f4*/ 	.word	0xffffffff


	//   ....[22]....
        /*05f8*/ 	.word	0xffffffff


	//   ....[23]....
        /*05fc*/ 	.word	0xffffffff


	//   ....[24]....
        /*0600*/ 	.word	0xffffffff


	//   ....[25]....
        /*0604*/ 	.word	0xffffffff


	//   ....[26]....
        /*0608*/ 	.word	0xffffffff


	//   ....[27]....
        /*060c*/ 	.word	0xffffffff


	//   ....[28]....
        /*0610*/ 	.word	0xffffffff


	//   ....[29]....
        /*0614*/ 	.word	0xffffffff


	//   ....[30]....
        /*0618*/ 	.word	0xffffffff


	//   ....[31]....
        /*061c*/ 	.word	0xffffffff


	//   ....[32]....
        /*0620*/ 	.word	0xffffffff


	//   ....[33]....
        /*0624*/ 	.word	0xffffffff


	//   ....[34]....
        /*0628*/ 	.word	0xffffffff


	//   ....[35]....
        /*062c*/ 	.word	0xffffffff


	//   ....[36]....
        /*0630*/ 	.word	0xffffffff


	//   ....[37]....
        /*0634*/ 	.word	0xffffffff


	//   ....[38]....
        /*0638*/ 	.word	0xffffffff


	//   ....[39]....
        /*063c*/ 	.word	0xffffffff


	//   ....[40]....
        /*0640*/ 	.word	0xffffffff


	//   ....[41]....
        /*0644*/ 	.word	0xffffffff


	//   ....[42]....
        /*0648*/ 	.word	0xffffffff


	//   ....[43]....
        /*064c*/ 	.word	0xffffffff


	//   ....[44]....
        /*0650*/ 	.word	0xffffffff


	//   ....[45]....
        /*0654*/ 	.word	0xffffffff


	//   ....[46]....
        /*0658*/ 	.word	0xffffffff


	//   ....[47]....
        /*065c*/ 	.word	0xffffffff


	//   ....[48]....
        /*0660*/ 	.word	0xffffffff


	//   ....[49]....
        /*0664*/ 	.word	0xffffffff


	//   ....[50]....
        /*0668*/ 	.word	0xffffffff


	//   ....[51]....
        /*066c*/ 	.word	0xffffffff


	//   ....[52]....
        /*0670*/ 	.word	0xffffffff


	//   ....[53]....
        /*0674*/ 	.word	0xffffffff


	//   ....[54]....
        /*0678*/ 	.word	0xffffffff


	//   ....[55]....
        /*067c*/ 	.word	0xffffffff


	//   ....[56]....
        /*0680*/ 	.word	0xffffffff


	//   ....[57]....
        /*0684*/ 	.word	0xffffffff


	//   ....[58]....
        /*0688*/ 	.word	0xffffffff


	//   ....[59]....
        /*068c*/ 	.word	0xffffffff


	//   ....[60]....
        /*0690*/ 	.word	0xffffffff


	//   ....[61]....
        /*0694*/ 	.word	0xffffffff


	//   ....[62]....
        /*0698*/ 	.word	0xffffffff


	//   ....[63]....
        /*069c*/ 	.word	0xffffffff


	//   ....[64]....
        /*06a0*/ 	.word	0xffffffff


	//   ....[65]....
        /*06a4*/ 	.word	0xffffffff


	//   ....[66]....
        /*06a8*/ 	.word	0xffffffff


	//   ....[67]....
        /*06ac*/ 	.word	0xffffffff


	//   ....[68]....
        /*06b0*/ 	.word	0xffffffff


	//   ....[69]....
        /*06b4*/ 	.word	0xffffffff


	//   ....[70]....
        /*06b8*/ 	.word	0xffffffff


	//   ....[71]....
        /*06bc*/ 	.word	0xffffffff


	//   ....[72]....
        /*06c0*/ 	.word	0xffffffff


	//   ....[73]....
        /*06c4*/ 	.word	0xffffffff


	//   ....[74]....
        /*06c8*/ 	.word	0xffffffff


	//   ....[75]....
        /*06cc*/ 	.word	0xffffffff


	//   ....[76]....
        /*06d0*/ 	.word	0xffffffff


	//   ....[77]....
        /*06d4*/ 	.word	0xffffffff


	//   ....[78]....
        /*06d8*/ 	.word	0xffffffff


	//   ....[79]....
        /*06dc*/ 	.word	0xffffffff


	//   ....[80]....
        /*06e0*/ 	.word	0xffffffff


	//   ....[81]....
        /*06e4*/ 	.word	0xffffffff


	//   ....[82]....
        /*06e8*/ 	.word	0xffffffff


	//   ....[83]....
        /*06ec*/ 	.word	0xffffffff


	//   ....[84]....
        /*06f0*/ 	.word	0xffffffff


	//   ....[85]....
        /*06f4*/ 	.word	0xffffffff


	//   ....[86]....
        /*06f8*/ 	.word	0xffffffff


	//   ....[87]....
        /*06fc*/ 	.word	0xffffffff


	//   ....[88]....
        /*0700*/ 	.word	0xffffffff


	//   ....[89]....
        /*0704*/ 	.word	0xffffffff


	//   ....[90]....
        /*0708*/ 	.word	0xffffffff


	//   ....[91]....
        /*070c*/ 	.word	0xffffffff


	//   ....[92]....
        /*0710*/ 	.word	0xffffffff


	//   ....[93]....
        /*0714*/ 	.word	0xffffffff


	//   ....[94]....
        /*0718*/ 	.word	0xffffffff


	//   ....[95]....
        /*071c*/ 	.word	0xffffffff


	//   ....[96]....
        /*0720*/ 	.word	0xffffffff


	//   ....[97]....
        /*0724*/ 	.word	0xffffffff


	//   ....[98]....
        /*0728*/ 	.word	0xffffffff


	//   ....[99]....
        /*072c*/ 	.word	0xffffffff


	//   ....[100]....
        /*0730*/ 	.word	0xffffffff


	//   ....[101]....
        /*0734*/ 	.word	0xffffffff


	//   ....[102]....
        /*0738*/ 	.word	0xffffffff


	//   ....[103]....
        /*073c*/ 	.word	0xffffffff


	//   ....[104]....
        /*0740*/ 	.word	0xffffffff


	//   ....[105]....
        /*0744*/ 	.word	0xffffffff


	//   ....[106]....
        /*0748*/ 	.word	0xffffffff


	//   ....[107]....
        /*074c*/ 	.word	0xffffffff


	//   ....[108]....
        /*0750*/ 	.word	0xffffffff


	//   ....[109]....
        /*0754*/ 	.word	0xffffffff


	//   ....[110]....
        /*0758*/ 	.word	0xffffffff


	//   ....[111]....
        /*075c*/ 	.word	0xffffffff


	//   ....[112]....
        /*0760*/ 	.word	0xffffffff


	//   ....[113]....
        /*0764*/ 	.word	0xffffffff


	//   ....[114]....
        /*0768*/ 	.word	0xffffffff


	//   ....[115]....
        /*076c*/ 	.word	0xffffffff


	//   ....[116]....
        /*0770*/ 	.word	0xffffffff


	//   ....[117]....
        /*0774*/ 	.word	0xffffffff


	//   ....[118]....
        /*0778*/ 	.word	0xffffffff


	//   ....[119]....
        /*077c*/ 	.word	0xffffffff


	//   ....[120]....
        /*0780*/ 	.word	0xffffffff


	//   ....[121]....
        /*0784*/ 	.word	0xffffffff


	//   ....[122]....
        /*0788*/ 	.word	0xffffffff


	//   ....[123]....
        /*078c*/ 	.word	0xffffffff


	//   ....[124]....
        /*0790*/ 	.word	0xffffffff


	//   ....[125]....
        /*0794*/ 	.word	0xffffffff


	//   ....[126]....
        /*0798*/ 	.word	0xffffffff


	//   ....[127]....
        /*079c*/ 	.word	0xffffffff


	//   ....[128]....
        /*07a0*/ 	.word	0xffffffff


	//   ....[129]....
        /*07a4*/ 	.word	0xffffffff


	//   ....[130]....
        /*07a8*/ 	.word	0xffffffff


	//   ....[131]....
        /*07ac*/ 	.word	0xffffffff


	//   ....[132]....
        /*07b0*/ 	.word	0xffffffff


	//   ....[133]....
        /*07b4*/ 	.word	0xffffffff


	//   ....[134]....
        /*07b8*/ 	.word	0xffffffff


	//   ....[135]....
        /*07bc*/ 	.word	0xffffffff


	//   ....[136]....
        /*07c0*/ 	.word	0xffffffff


	//   ....[137]....
        /*07c4*/ 	.word	0xffffffff


	//   ....[138]....
        /*07c8*/ 	.word	0xffffffff


	//   ....[139]....
        /*07cc*/ 	.word	0xffffffff


	//   ....[140]....
        /*07d0*/ 	.word	0xffffffff


	//   ....[141]....
        /*07d4*/ 	.word	0xffffffff


	//   ....[142]....
        /*07d8*/ 	.word	0xffffffff


	//   ....[143]....
        /*07dc*/ 	.word	0xffffffff


	//   ....[144]....
        /*07e0*/ 	.word	0xffffffff


	//   ....[145]....
        /*07e4*/ 	.word	0xffffffff


	//   ....[146]....
        /*07e8*/ 	.word	0xffffffff


	//   ....[147]....
        /*07ec*/ 	.word	0xffffffff


	//   ....[148]....
        /*07f0*/ 	.word	0xffffffff


	//   ....[149]....
        /*07f4*/ 	.word	0xffffffff


	//   ....[150]....
        /*07f8*/ 	.word	0xffffffff


	//   ....[151]....
        /*07fc*/ 	.word	0xffffffff


	//   ....[152]....
        /*0800*/ 	.word	0xffffffff


	//   ....[153]....
        /*0804*/ 	.word	0xffffffff


	//   ....[154]....
        /*0808*/ 	.word	0xffffffff


	//   ....[155]....
        /*080c*/ 	.word	0xffffffff


	//   ....[156]....
        /*0810*/ 	.word	0xffffffff


	//   ....[157]....
        /*0814*/ 	.word	0xffffffff


	//   ....[158]....
        /*0818*/ 	.word	0xffffffff


	//   ....[159]....
        /*081c*/ 	.word	0xffffffff


	//   ....[160]....
        /*0820*/ 	.word	0xffffffff


	//   ....[161]....
        /*0824*/ 	.word	0xffffffff


	//   ....[162]....
        /*0828*/ 	.word	0xffffffff


	//   ....[163]....
        /*082c*/ 	.word	0xffffffff


	//   ....[164]....
        /*0830*/ 	.word	0xffffffff


	//   ....[165]....
        /*0834*/ 	.word	0xffffffff


	//   ....[166]....
        /*0838*/ 	.word	0xffffffff


	//   ....[167]....
        /*083c*/ 	.word	0xffffffff


	//   ....[168]....
        /*0840*/ 	.word	0xffffffff


	//   ....[169]....
        /*0844*/ 	.word	0xffffffff


	//   ....[170]....
        /*0848*/ 	.word	0xffffffff


	//   ....[171]....
        /*084c*/ 	.word	0xffffffff


	//   ....[172]....
        /*0850*/ 	.word	0xffffffff


	//   ....[173]....
        /*0854*/ 	.word	0xffffffff


	//   ....[174]....
        /*0858*/ 	.word	0xffffffff


	//   ....[175]....
        /*085c*/ 	.word	0xffffffff


	//   ....[176]....
        /*0860*/ 	.word	0xffffffff


	//   ....[177]....
        /*0864*/ 	.word	0xffffffff


	//   ....[178]....
        /*0868*/ 	.word	0xffffffff


	//   ....[179]....
        /*086c*/ 	.word	0xffffffff


	//   ....[180]....
        /*0870*/ 	.word	0xffffffff


	//   ....[181]....
        /*0874*/ 	.word	0xffffffff


	//   ....[182]....
        /*0878*/ 	.word	0xffffffff


	//   ....[183]....
        /*087c*/ 	.word	0xffffffff


	//   ....[184]....
        /*0880*/ 	.word	0xffffffff


	//   ....[185]....
        /*0884*/ 	.word	0xffffffff


	//   ....[186]....
        /*0888*/ 	.word	0xffffffff


	//   ....[187]....
        /*088c*/ 	.word	0xffffffff


	//   ....[188]....
        /*0890*/ 	.word	0xffffffff


	//   ....[189]....
        /*0894*/ 	.word	0xffffffff


	//   ....[190]....
        /*0898*/ 	.word	0xffffffff


	//   ....[191]....
        /*089c*/ 	.word	0xffffffff


	//   ....[192]....
        /*08a0*/ 	.word	0xffffffff


	//   ....[193]....
        /*08a4*/ 	.word	0xffffffff


	//   ....[194]....
        /*08a8*/ 	.word	0xffffffff


	//   ....[195]....
        /*08ac*/ 	.word	0x0500000f


	//   ....[196]....
        /*08b0*/ 	.word	0x0500000f


	//   ....[197]....
        /*08b4*/ 	.word	0x0500000f


	//   ....[198]....
        /*08b8*/ 	.word	0x0500000f


	//   ....[199]....
        /*08bc*/ 	.word	0x0500000f


	//   ....[200]....
        /*08c0*/ 	.word	0x0500000f


	//   ....[201]....
        /*08c4*/ 	.word	0x0500000f


	//   ....[202]....
        /*08c8*/ 	.word	0x0500000f


	//   ....[203]....
        /*08cc*/ 	.word	0x0500000f


	//   ....[204]....
        /*08d0*/ 	.word	0x0500000f


	//   ....[205]....
        /*08d4*/ 	.word	0x0500000f


	//   ....[206]....
        /*08d8*/ 	.word	0x0500000f


	//   ....[207]....
        /*08dc*/ 	.word	0x0500000f


	//   ....[208]....
        /*08e0*/ 	.word	0x0500000f


	//   ....[209]....
        /*08e4*/ 	.word	0x0500000f


	//   ....[210]....
        /*08e8*/ 	.word	0x0500000f


	//   ....[211]....
        /*08ec*/ 	.word	0x0500000f


	//   ....[212]....
        /*08f0*/ 	.word	0x0500000f


	//   ....[213]....
        /*08f4*/ 	.word	0x0500000f


	//   ....[214]....
        /*08f8*/ 	.word	0x0500000f


	//   ....[215]....
        /*08fc*/ 	.word	0x0500000f


	//   ....[216]....
        /*0900*/ 	.word	0x0500000f


	//   ....[217]....
        /*0904*/ 	.word	0x0500000f


	//   ....[218]....
        /*0908*/ 	.word	0x0500000f


	//   ....[219]....
        /*090c*/ 	.word	0x0500000f


	//   ....[220]....
        /*0910*/ 	.word	0x0500000f


	//   ....[221]....
        /*0914*/ 	.word	0x0500000f


	//   ....[222]....
        /*0918*/ 	.word	0x0500000f


	//   ....[223]....
        /*091c*/ 	.word	0x0500000f


	//   ....[224]....
        /*0920*/ 	.word	0x0500000f


	//   ....[225]....
        /*0924*/ 	.word	0x0500000f


	//   ....[226]....
        /*0928*/ 	.word	0x0500000f


	//   ....[227]....
        /*092c*/ 	.word	0x0500000f


	//   ....[228]....
        /*0930*/ 	.word	0x0500000f


	//   ....[229]....
        /*0934*/ 	.word	0x0500000f


	//   ....[230]....
        /*0938*/ 	.word	0x0500000f


	//   ....[231]....
        /*093c*/ 	.word	0x0500000f


	//   ....[232]....
        /*0940*/ 	.word	0x0500000f


	//   ....[233]....
        /*0944*/ 	.word	0x0500000f


	//   ....[234]....
        /*0948*/ 	.word	0x0500000f


	//   ....[235]....
        /*094c*/ 	.word	0x0500000f


	//   ....[236]....
        /*0950*/ 	.word	0x0500000f


	//   ....[237]....
        /*0954*/ 	.word	0x0500000f


	//   ....[238]....
        /*0958*/ 	.word	0x0500000f


	//   ....[239]....
        /*095c*/ 	.word	0x0500000f


	//   ....[240]....
        /*0960*/ 	.word	0x0500000f


	//   ....[241]....
        /*0964*/ 	.word	0x0500000f


	//   ....[242]....
        /*0968*/ 	.word	0x0500000f


	//   ....[243]....
        /*096c*/ 	.word	0x0500000f


	//   ....[244]....
        /*0970*/ 	.word	0x0500000f


	//   ....[245]....
        /*0974*/ 	.word	0x0500000f


	//   ....[246]....
        /*0978*/ 	.word	0x0500000f


	//   ....[247]....
        /*097c*/ 	.word	0x0500000f


	//   ....[248]....
        /*0980*/ 	.word	0x0500000f


	//   ....[249]....
        /*0984*/ 	.word	0x0500000f


	//   ....[250]....
        /*0988*/ 	.word	0x0500000f


	//   ....[251]....
        /*098c*/ 	.word	0x0500000f


	//   ....[252]....
        /*0990*/ 	.word	0x0500000f


	//   ....[253]....
        /*0994*/ 	.word	0x0500000f


	//   ....[254]....
        /*0998*/ 	.word	0x0500000f


	//   ....[255]....
        /*099c*/ 	.word	0x0500000f


	//   ....[0]....
        /*09a0*/ 	.word	0x0500000f


	//   ....[1]....
        /*09a4*/ 	.word	0x0500000f


	//   ....[2]....
        /*09a8*/ 	.word	0x0500000f


	//   ....[3]....
        /*09ac*/ 	.word	0x0500000f


	//   ....[4]....
        /*09b0*/ 	.word	0x0500000f


	//   ....[5]....
        /*09b4*/ 	.word	0x0500000f


	//   ....[6]....
        /*09b8*/ 	.word	0x0500000f


	//   ....[7]....
        /*09bc*/ 	.word	0x0500000f


	//   ....[8]....
        /*09c0*/ 	.word	0x0500000f


	//   ....[9]....
        /*09c4*/ 	.word	0x0500000f


	//   ....[10]....
        /*09c8*/ 	.word	0x0500000f


	//   ....[11]....
        /*09cc*/ 	.word	0x0500000f


	//   ....[12]....
        /*09d0*/ 	.word	0x0500000f


	//   ....[13]....
        /*09d4*/ 	.word	0x0500000f


	//   ....[14]....
        /*09d8*/ 	.word	0x0500000f


	//   ....[15]....
        /*09dc*/ 	.word	0x0500000f


	//   ....[16]....
        /*09e0*/ 	.word	0x0500000f


	//   ....[17]....
        /*09e4*/ 	.word	0x0500000f


	//   ....[18]....
        /*09e8*/ 	.word	0x0500000f


	//   ....[19]....
        /*09ec*/ 	.word	0x0500000f


	//   ....[20]....
        /*09f0*/ 	.word	0x0500000f


	//   ....[21]....
        /*09f4*/ 	.word	0x0500000f


	//   ....[22]....
        /*09f8*/ 	.word	0x0500000f


	//   ....[23]....
        /*09fc*/ 	.word	0x0500000f


	//   ....[24]....
        /*0a00*/ 	.word	0x0500000f


	//   ....[25]....
        /*0a04*/ 	.word	0x0500000f


	//   ....[26]....
        /*0a08*/ 	.word	0x0500000f


	//   ....[27]....
        /*0a0c*/ 	.word	0x0500000f


	//   ....[28]....
        /*0a10*/ 	.word	0x0500000f


	//   ....[29]....
        /*0a14*/ 	.word	0x0500000f


	//   ....[30]....
        /*0a18*/ 	.word	0x0500000f


	//   ....[31]....
        /*0a1c*/ 	.word	0x0500000f


	//   ....[32]....
        /*0a20*/ 	.word	0x0500000f


	//   ....[33]....
        /*0a24*/ 	.word	0x0500000f


	//   ....[34]....
        /*0a28*/ 	.word	0x0500000f


	//   ....[35]....
        /*0a2c*/ 	.word	0x0500000f


	//   ....[36]....
        /*0a30*/ 	.word	0x0500000f


	//   ....[37]....
        /*0a34*/ 	.word	0x0500000f


	//   ....[38]....
        /*0a38*/ 	.word	0x0500000f


	//   ....[39]....
        /*0a3c*/ 	.word	0x0500000f


	//   ....[40]....
        /*0a40*/ 	.word	0x0500000f


	//   ....[41]....
        /*0a44*/ 	.word	0x0500000f


	//   ....[42]....
        /*0a48*/ 	.word	0x0500000f


	//   ....[43]....
        /*0a4c*/ 	.word	0x0500000f


	//   ....[44]....
        /*0a50*/ 	.word	0x0500000f


	//   ....[45]....
        /*0a54*/ 	.word	0x0500000f


	//   ....[46]....
        /*0a58*/ 	.word	0x0500000f


	//   ....[47]....
        /*0a5c*/ 	.word	0x0500000f


	//   ....[48]....
        /*0a60*/ 	.word	0x0500000f


	//   ....[49]....
        /*0a64*/ 	.word	0x0500000f


	//   ....[50]....
        /*0a68*/ 	.word	0x0500000f


	//   ....[51]....
        /*0a6c*/ 	.word	0x0500000f


	//   ....[52]....
        /*0a70*/ 	.word	0x0500000f


	//   ....[53]....
        /*0a74*/ 	.word	0x0500000f


	//   ....[54]....
        /*0a78*/ 	.word	0x0500000f


	//   ....[55]....
        /*0a7c*/ 	.word	0x0500000f


	//   ....[56]....
        /*0a80*/ 	.word	0x0500000f


	//   ....[57]....
        /*0a84*/ 	.word	0x0500000f


	//   ....[58]....
        /*0a88*/ 	.word	0x0500000f


	//   ....[59]....
        /*0a8c*/ 	.word	0x0500000f


	//   ....[60]....
        /*0a90*/ 	.word	0x0500000f


	//   ....[61]....
        /*0a94*/ 	.word	0x0500000f


	//   ....[62]....
        /*0a98*/ 	.word	0x0500000f


	//   ....[63]....
        /*0a9c*/ 	.word	0x0500000f


	//   ....[64]....
        /*0aa0*/ 	.word	0x0500000f


	//   ....[65]....
        /*0aa4*/ 	.word	0x0500000f


	//   ....[66]....
        /*0aa8*/ 	.word	0x0500000f


	//   ....[67]....
        /*0aac*/ 	.word	0x0500000f


	//   ....[68]....
        /*0ab0*/ 	.word	0x0500000f


	//   ....[69]....
        /*0ab4*/ 	.word	0x0500000f


	//   ....[70]....
        /*0ab8*/ 	.word	0x0500000f


	//   ....[71]....
        /*0abc*/ 	.word	0x0500000f


	//   ....[72]....
        /*0ac0*/ 	.word	0x0500000f


	//   ....[73]....
        /*0ac4*/ 	.word	0x0500000f


	//   ....[74]....
        /*0ac8*/ 	.word	0x0500000f


	//   ....[75]....
        /*0acc*/ 	.word	0x0500000f


	//----- nvinfo : EIATTR_COOP_GROUP_INSTR_OFFSETS
	.align		4
.L_1618:
        /*0ad0*/ 	.byte	0x04, 0x28
        /*0ad2*/ 	.short	(.L_1620 - .L_1619)


	//   ....[0]....
.L_1619:
        /*0ad4*/ 	.word	0x00000070


	//   ....[1]....
        /*0ad8*/ 	.word	0x00000140


	//   ....[2]....
        /*0adc*/ 	.word	0x00000190


	//   ....[3]....
        /*0ae0*/ 	.word	0x000003e0


	//   ....[4]....
        /*0ae4*/ 	.word	0x00000540


	//   ....[5]....
        /*0ae8*/ 	.word	0x00000660


	//   ....[6]....
        /*0aec*/ 	.word	0x000007c0


	//   ....[7]....
        /*0af0*/ 	.word	0x00002d40


	//   ....[8]....
        /*0af4*/ 	.word	0x00002d50


	//   ....[9]....
        /*0af8*/ 	.word	0x00003420


	//   ....[10]....
        /*0afc*/ 	.word	0x00003430


	//   ....[11]....
        /*0b00*/ 	.word	0x00003ff0


	//   ....[12]....
        /*0b04*/ 	.word	0x00004000


	//   ....[13]....
        /*0b08*/ 	.word	0x000047b0


	//   ....[14]....
        /*0b0c*/ 	.word	0x000047c0


	//   ....[15]....
        /*0b10*/ 	.word	0x000051b0


	//   ....[16]....
        /*0b14*/ 	.word	0x000051c0


	//   ....[17]....
        /*0b18*/ 	.word	0x000052d0


	//   ....[18]....
        /*0b1c*/ 	.word	0x000052e0


	//   ....[19]....
        /*0b20*/ 	.word	0x00005700


	//   ....[20]....
        /*0b24*/ 	.word	0x00005730


	//   ....[21]....
        /*0b28*/ 	.word	0x00005a00


	//   ....[22]....
        /*0b2c*/ 	.word	0x00005a20


	//   ....[23]....
        /*0b30*/ 	.word	0x00006440


	//   ....[24]....
        /*0b34*/ 	.word	0x00006c20


	//   ....[25]....
        /*0b38*/ 	.word	0x00006c30


	//   ....[26]....
        /*0b3c*/ 	.word	0x00006c40


	//   ....[27]....
        /*0b40*/ 	.word	0x00006c50


	//   ....[28]....
        /*0b44*/ 	.word	0x00006f40


	//   ....[29]....
        /*0b48*/ 	.word	0x00006f50


	//   ....[30]....
        /*0b4c*/ 	.word	0x00006f60


	//   ....[31]....
        /*0b50*/ 	.word	0x00006f70


	//   ....[32]....
        /*0b54*/ 	.word	0x00008230


	//   ....[33]....
        /*0b58*/ 	.word	0x00008250


	//   ....[34]....
        /*0b5c*/ 	.word	0x00008260


	//   ....[35]....
        /*0b60*/ 	.word	0x00008270


	//   ....[36]....
        /*0b64*/ 	.word	0x00008350


	//   ....[37]....
        /*0b68*/ 	.word	0x00008360


	//   ....[38]....
        /*0b6c*/ 	.word	0x00008430


	//   ....[39]....
        /*0b70*/ 	.word	0x00008490


	//   ....[40]....
        /*0b74*/ 	.word	0x0000a780


	//   ....[41]....
        /*0b78*/ 	.word	0x0000ac50


	//   ....[42]....
        /*0b7c*/ 	.word	0x0000ac60


	//   ....[43]....
        /*0b80*/ 	.word	0x0000ac80


	//   ....[44]....
        /*0b84*/ 	.word	0x0000b170


	//   ....[45]....
        /*0b88*/ 	.word	0x0000b190


	//   ....[46]....
        /*0b8c*/ 	.word	0x0000d080


	//   ....[47]....
        /*0b90*/ 	.word	0x0000d0a0


	//   ....[48]....
        /*0b94*/ 	.word	0x0000d6d0


	//   ....[49]....
        /*0b98*/ 	.word	0x0000d7d0


	//   ....[50]....
        /*0b9c*/ 	.word	0x0000de60


	//   ....[51]....
        /*0ba0*/ 	.word	0x0000e030


	//   ....[52]....
        /*0ba4*/ 	.word	0x00010220


	//   ....[53]....
        /*0ba8*/ 	.word	0x00010240


	//   ....[54]....
        /*0bac*/ 	.word	0x00010920


	//   ....[55]....
        /*0bb0*/ 	.word	0x00010aa0


	//   ....[56]....
        /*0bb4*/ 	.word	0x00011b10


	//   ....[57]....
        /*0bb8*/ 	.word	0x00011b70


	//   ....[58]....
        /*0bbc*/ 	.word	0x00011bd0


	//   ....[59]....
        /*0bc0*/ 	.word	0x00011c00


	//   ....[60]....
        /*0bc4*/ 	.word	0x00013700


	//   ....[61]....
        /*0bc8*/ 	.word	0x00013750


	//   ....[62]....
        /*0bcc*/ 	.word	0x000137a0


	//   ....[63]....
        /*0bd0*/ 	.word	0x000139b0


	//   ....[64]....
        /*0bd4*/ 	.word	0x00014110


	//   ....[65]....
        /*0bd8*/ 	.word	0x00014140


	//   ....[66]....
        /*0bdc*/ 	.word	0x000142c0


	//   ....[67]....
        /*0be0*/ 	.word	0x000142e0


	//   ....[68]....
        /*0be4*/ 	.word	0x00014420


	//   ....[69]....
        /*0be8*/ 	.word	0x00014440


	//   ....[70]....
        /*0bec*/ 	.word	0x00014590


	//   ....[71]....
        /*0bf0*/ 	.word	0x000145b0


	//   ....[72]....
        /*0bf4*/ 	.word	0x00014f30


	//   ....[73]....
        /*0bf8*/ 	.word	0x00014f40


	//   ....[74]....
        /*0bfc*/ 	.word	0x000150e0


	//   ....[75]....
        /*0c00*/ 	.word	0x000150f0


	//   ....[76]....
        /*0c04*/ 	.word	0x00015280


	//   ....[77]....
        /*0c08*/ 	.word	0x00015290


	//   ....[78]....
        /*0c0c*/ 	.word	0x00015420


	//   ....[79]....
        /*0c10*/ 	.word	0x00015430


	//   ....[80]....
        /*0c14*/ 	.word	0x00015620


	//   ....[81]....
        /*0c18*/ 	.word	0x000157d0


	//   ....[82]....
        /*0c1c*/ 	.word	0x00015800


	//   ....[83]....
        /*0c20*/ 	.word	0x00015830


	//   ....[84]....
        /*0c24*/ 	.word	0x00015860


	//   ....[85]....
        /*0c28*/ 	.word	0x00015890


	//   ....[86]....
        /*0c2c*/ 	.word	0x000158c0


	//   ....[87]....
        /*0c30*/ 	.word	0x00015a30


	//   ....[88]....
        /*0c34*/ 	.word	0x00015a60


	//   ....[89]....
        /*0c38*/ 	.word	0x00015a90


	//   ....[90]....
        /*0c3c*/ 	.word	0x00015ac0


	//   ....[91]....
        /*0c40*/ 	.word	0x00015af0


	//   ....[92]....
        /*0c44*/ 	.word	0x00015b20


	//   ....[93]....
        /*0c48*/ 	.word	0x00015bb0


	//   ....[94]....
        /*0c4c*/ 	.word	0x00015c10


	//   ....[95]....
        /*0c50*/ 	.word	0x00015ca0


	//   ....[96]....
        /*0c54*/ 	.word	0x00016a50


	//   ....[97]....
        /*0c58*/ 	.word	0x00018990


	//   ....[98]....
        /*0c5c*/ 	.word	0x000189b0


	//   ....[99]....
        /*0c60*/ 	.word	0x00018a40


	//   ....[100]....
        /*0c64*/ 	.word	0x00018a60


	//   ....[101]....
        /*0c68*/ 	.word	0x00018ae0


	//   ....[102]....
        /*0c6c*/ 	.word	0x00018b00


	//   ....[103]....
        /*0c70*/ 	.word	0x00018b80


	//   ....[104]....
        /*0c74*/ 	.word	0x00018ba0


	//   ....[105]....
        /*0c78*/ 	.word	0x00018c20


	//   ....[106]....
        /*0c7c*/ 	.word	0x00018c40


	//   ....[107]....
        /*0c80*/ 	.word	0x00018c50


	//   ....[108]....
        /*0c84*/ 	.word	0x00018c60


	//   ....[109]....
        /*0c88*/ 	.word	0x00019420


	//   ....[110]....
        /*0c8c*/ 	.word	0x00019450


	//   ....[111]....
        /*0c90*/ 	.word	0x00019540


	//   ....[112]....
        /*0c94*/ 	.word	0x00019550


	//   ....[113]....
        /*0c98*/ 	.word	0x00019600


	//   ....[114]....
        /*0c9c*/ 	.word	0x00019610


	//   ....[115]....
        /*0ca0*/ 	.word	0x00019690


	//   ....[116]....
        /*0ca4*/ 	.word	0x000196a0


	//   ....[117]....
        /*0ca8*/ 	.word	0x000196b0


	//   ....[118]....
        /*0cac*/ 	.word	0x00019750


	//   ....[119]....
        /*0cb0*/ 	.word	0x00019780


	//   ....[120]....
        /*0cb4*/ 	.word	0x00019800


	//   ....[121]....
        /*0cb8*/ 	.word	0x00019830


	//   ....[122]....
        /*0cbc*/ 	.word	0x00019850


	//   ....[123]....
        /*0cc0*/ 	.word	0x000198a0


	//   ....[124]....
        /*0cc4*/ 	.word	0x000198b0


	//   ....[125]....
        /*0cc8*/ 	.word	0x00019f90


	//   ....[126]....
        /*0ccc*/ 	.word	0x00019fc0


	//   ....[127]....
        /*0cd0*/ 	.word	0x00019fe0


	//   ....[128]....
        /*0cd4*/ 	.word	0x0001a0b0


	//   ....[129]....
        /*0cd8*/ 	.word	0x0001a0e0


	//   ....[130]....
        /*0cdc*/ 	.word	0x0001a150


	//   ....[131]....
        /*0ce0*/ 	.word	0x0001a1c0


	//   ....[132]....
        /*0ce4*/ 	.word	0x0001a1d0


	//   ....[133]....
        /*0ce8*/ 	.word	0x0001a250


	//   ....[134]....
        /*0cec*/ 	.word	0x0001a260


	//   ....[135]....
        /*0cf0*/ 	.word	0x0001a2e0


	//   ....[136]....
        /*0cf4*/ 	.word	0x0001a2f0


	//   ....[137]....
        /*0cf8*/ 	.word	0x0001a370


	//   ....[138]....
        /*0cfc*/ 	.word	0x0001a380


	//   ....[139]....
        /*0d00*/ 	.word	0x0001a400


	//   ....[140]....
        /*0d04*/ 	.word	0x0001a410


	//   ....[141]....
        /*0d08*/ 	.word	0x0001a940


	//   ....[142]....
        /*0d0c*/ 	.word	0x0001a960


	//   ....[143]....
        /*0d10*/ 	.word	0x0001a9b0


	//   ....[144]....
        /*0d14*/ 	.word	0x0001aa70


	//   ....[145]....
        /*0d18*/ 	.word	0x0001aa80


	//   ....[146]....
        /*0d1c*/ 	.word	0x0001aab0


	//   ....[147]....
        /*0d20*/ 	.word	0x0001ab40


	//   ....[148]....
        /*0d24*/ 	.word	0x0001abf0


	//   ....[149]....
        /*0d28*/ 	.word	0x0001ac00


	//   ....[150]....
        /*0d2c*/ 	.word	0x0001ac30


	//   ....[151]....
        /*0d30*/ 	.word	0x0001ac40


	//   ....[152]....
        /*0d34*/ 	.word	0x0001acd0


	//   ....[153]....
        /*0d38*/ 	.word	0x0001b400


	//   ....[154]....
        /*0d3c*/ 	.word	0x0001b420


	//   ....[155]....
        /*0d40*/ 	.word	0x0001b470


	//   ....[156]....
        /*0d44*/ 	.word	0x0001b480


	//   ....[157]....
        /*0d48*/ 	.word	0x0001b4c0


	//   ....[158]....
        /*0d4c*/ 	.word	0x0001b4d0


	//   ....[159]....
        /*0d50*/ 	.word	0x0001b510


	//   ....[160]....
        /*0d54*/ 	.word	0x0001b520


	//   ....[161]....
        /*0d58*/ 	.word	0x0001b560


	//   ....[162]....
        /*0d5c*/ 	.word	0x0001b570


	//   ....[163]....
        /*0d60*/ 	.word	0x0001b580


	//   ....[164]....
        /*0d64*/ 	.word	0x0001b5c0


	//   ....[165]....
        /*0d68*/ 	.word	0x0001b900


	//   ....[166]....
        /*0d6c*/ 	.word	0x0001b920


	//   ....[167]....
        /*0d70*/ 	.word	0x0001b930


	//   ....[168]....
        /*0d74*/ 	.word	0x0001b940


	//   ....[169]....
        /*0d78*/ 	.word	0x0001b960


	//   ....[170]....
        /*0d7c*/ 	.word	0x0001b9d0


	//   ....[171]....
        /*0d80*/ 	.word	0x0001ba40


	//   ....[172]....
        /*0d84*/ 	.word	0x0001ba60


	//   ....[173]....
        /*0d88*/ 	.word	0x0001ba70


	//   ....[174]....
        /*0d8c*/ 	.word	0x0001bad0


	//   ....[175]....
        /*0d90*/ 	.word	0x0001baf0


	//   ....[176]....
        /*0d94*/ 	.word	0x0001bb50


	//   ....[177]....
        /*0d98*/ 	.word	0x0001c050


	//   ....[178]....
        /*0d9c*/ 	.word	0x0001c080


	//   ....[179]....
        /*0da0*/ 	.word	0x0001c0b0


	//   ....[180]....
        /*0da4*/ 	.word	0x0001c0e0


	//   ....[181]....
        /*0da8*/ 	.word	0x0001c110


	//   ....[182]....
        /*0dac*/ 	.word	0x0001c140


	//   ....[183]....
        /*0db0*/ 	.word	0x0001c170


	//   ....[184]....
        /*0db4*/ 	.word	0x0001c1a0


	//   ....[185]....
        /*0db8*/ 	.word	0x0001c320


	//   ....[186]....
        /*0dbc*/ 	.word	0x0001c350


	//   ....[187]....
        /*0dc0*/ 	.word	0x0001c380


	//   ....[188]....
        /*0dc4*/ 	.word	0x0001c3b0


	//   ....[189]....
        /*0dc8*/ 	.word	0x0001c3e0


	//   ....[190]....
        /*0dcc*/ 	.word	0x0001c410


	//   ....[191]....
        /*0dd0*/ 	.word	0x0001c4d0


	//   ....[192]....
        /*0dd4*/ 	.word	0x0001c4f0


	//   ....[193]....
        /*0dd8*/ 	.word	0x0001c560


	//   ....[194]....
        /*0ddc*/ 	.word	0x0001cc00


	//   ....[195]....
        /*0de0*/ 	.word	0x0001cf20


	//   ....[196]....
        /*0de4*/ 	.word	0x0001cfb0


	//   ....[197]....
        /*0de8*/ 	.word	0x0001d040


	//   ....[198]....
        /*0dec*/ 	.word	0x0001d0d0


	//   ....[199]....
        /*0df0*/ 	.word	0x0001d1b0


	//   ....[200]....
        /*0df4*/ 	.word	0x0001d240


	//   ....[201]....
        /*0df8*/ 	.word	0x0001d2d0


	//   ....[202]....
        /*0dfc*/ 	.word	0x0001d360


	//   ....[203]....
        /*0e00*/ 	.word	0x0001d450


	//   ....[204]....
        /*0e04*/ 	.word	0x0001d4e0


	//   ....[205]....
        /*0e08*/ 	.word	0x0001d570


	//   ....[206]....
        /*0e0c*/ 	.word	0x0001d600


	//   ....[207]....
        /*0e10*/ 	.word	0x0001d6d0


	//   ....[208]....
        /*0e14*/ 	.word	0x0001d770


	//   ....[209]....
        /*0e18*/ 	.word	0x0001d800


	//   ....[210]....
        /*0e1c*/ 	.word	0x0001d850


	//   ....[211]....
        /*0e20*/ 	.word	0x0001d8a0


	//   ....[212]....
        /*0e24*/ 	.word	0x0001d930


	//   ....[213]....
        /*0e28*/ 	.word	0x0001d9c0


	//   ....[214]....
        /*0e2c*/ 	.word	0x0001da10


	//   ....[215]....
        /*0e30*/ 	.word	0x0001da60


	//   ....[216]....
        /*0e34*/ 	.word	0x0001db50


	//   ....[217]....
        /*0e38*/ 	.word	0x0001dc00


	//   ....[218]....
        /*0e3c*/ 	.word	0x0001dc80


	//   ....[219]....
        /*0e40*/ 	.word	0x0001dd00


	//   ....[220]....
        /*0e44*/ 	.word	0x0001dda0


	//   ....[221]....
        /*0e48*/ 	.word	0x0001de40


	//   ....[222]....
        /*0e4c*/ 	.word	0x0001dec0


	//   ....[223]....
        /*0e50*/ 	.word	0x0001dfd0


	//   ....[224]....
        /*0e54*/ 	.word	0x0001e340


	//   ....[225]....
        /*0e58*/ 	.word	0x0001e390


	//   ....[226]....
        /*0e5c*/ 	.word	0x0001e420


	//   ....[227]....
        /*0e60*/ 	.word	0x0001e4b0


	//   ....[228]....
        /*0e64*/ 	.word	0x0001e540


	//   ....[229]....
        /*0e68*/ 	.word	0x0001e5d0


	//   ....[230]....
        /*0e6c*/ 	.word	0x0001e660


	//   ....[231]....
        /*0e70*/ 	.word	0x0001e6f0


	//   ....[232]....
        /*0e74*/ 	.word	0x0001e7b0


	//   ....[233]....
        /*0e78*/ 	.word	0x0001ea90


	//   ....[234]....
        /*0e7c*/ 	.word	0x0001eb80


	//   ....[235]....
        /*0e80*/ 	.word	0x0001ec20


	//   ....[236]....
        /*0e84*/ 	.word	0x0001ec80


	//   ....[237]....
        /*0e88*/ 	.word	0x0001ed70


	//   ....[238]....
        /*0e8c*/ 	.word	0x0001ede0


	//   ....[239]....
        /*0e90*/ 	.word	0x0001eed0


	//   ....[240]....
        /*0e94*/ 	.word	0x0001ef40


	//   ....[241]....
        /*0e98*/ 	.word	0x0001f030


	//   ....[242]....
        /*0e9c*/ 	.word	0x0001f0a0


	//   ....[243]....
        /*0ea0*/ 	.word	0x0001f190


	//   ....[244]....
        /*0ea4*/ 	.word	0x0001f200


	//   ....[245]....
        /*0ea8*/ 	.word	0x0001f2e0


	//   ....[246]....
        /*0eac*/ 	.word	0x0001f390


	//   ....[247]....
        /*0eb0*/ 	.word	0x0001f440


	//   ....[248]....
        /*0eb4*/ 	.word	0x0001f4a0


	//   ....[249]....
        /*0eb8*/ 	.word	0x0001f590


	//   ....[250]....
        /*0ebc*/ 	.word	0x0001f5f0


	//   ....[251]....
        /*0ec0*/ 	.word	0x0001f710


	//   ....[252]....
        /*0ec4*/ 	.word	0x0001f770


	//   ....[253]....
        /*0ec8*/ 	.word	0x0001f860


	//   ....[254]....
        /*0ecc*/ 	.word	0x0001f8c0


	//   ....[255]....
        /*0ed0*/ 	.word	0x0001f960


	//   ....[0]....
        /*0ed4*/ 	.word	0x0001fa30


	//   ....[1]....
        /*0ed8*/ 	.word	0x0001fad0


	//   ....[2]....
        /*0edc*/ 	.word	0x0001fba0


	//   ....[3]....
        /*0ee0*/ 	.word	0x0001fc40


	//   ....[4]....
        /*0ee4*/ 	.word	0x0001fcf0


	//   ....[5]....
        /*0ee8*/ 	.word	0x0001fd90


	//   ....[6]....
        /*0eec*/ 	.word	0x00020000


	//   ....[7]....
        /*0ef0*/ 	.word	0x000200b0


	//   ....[8]....
        /*0ef4*/ 	.word	0x00020180


	//   ....[9]....
        /*0ef8*/ 	.word	0x00020270


	//   ....[10]....
        /*0efc*/ 	.word	0x00020330


	//   ....[11]....
        /*0f00*/ 	.word	0x000203f0


	//   ....[12]....
        /*0f04*/ 	.word	0x000204b0


	//   ....[13]....
        /*0f08*/ 	.word	0x00020570


	//   ....[14]....
        /*0f0c*/ 	.word	0x00020630


	//   ....[15]....
        /*0f10*/ 	.word	0x000206f0


	//   ....[16]....
        /*0f14*/ 	.word	0x000207b0


	//   ....[17]....
        /*0f18*/ 	.word	0x00020870


	//   ....[18]....
        /*0f1c*/ 	.word	0x00020930


	//   ....[19]....
        /*0f20*/ 	.word	0x000209e0


	//   ....[20]....
        /*0f24*/ 	.word	0x00020a40


	//   ....[21]....
        /*0f28*/ 	.word	0x00020b20


	//   ....[22]....
        /*0f2c*/ 	.word	0x00020c60


	//   ....[23]....
        /*0f30*/ 	.word	0x00020d40


	//   ....[24]....
        /*0f34*/ 	.word	0x00020dd0


	//   ....[25]....
        /*0f38*/ 	.word	0x00020ee0


	//   ....[26]....
        /*0f3c*/ 	.word	0x00020f40


	//   ....[27]....
        /*0f40*/ 	.word	0x00021050


	//   ....[28]....
        /*0f44*/ 	.word	0x000210b0


	//   ....[29]....
        /*0f48*/ 	.word	0x000211c0


	//   ....[30]....
        /*0f4c*/ 	.word	0x00021220


	//   ....[31]....
        /*0f50*/ 	.word	0x00021330


	//   ....[32]....
        /*0f54*/ 	.word	0x00021390


	//   ....[33]....
        /*0f58*/ 	.word	0x00021450


	//   ....[34]....
        /*0f5c*/ 	.word	0x000215b0


	//   ....[35]....
        /*0f60*/ 	.word	0x00021650


	//   ....[36]....
        /*0f64*/ 	.word	0x000216b0


	//   ....[37]....
        /*0f68*/ 	.word	0x00021760


	//   ....[38]....
        /*0f6c*/ 	.word	0x000217c0


	//   ....[39]....
        /*0f70*/ 	.word	0x00021870


	//   ....[40]....
        /*0f74*/ 	.word	0x000218d0


	//   ....[41]....
        /*0f78*/ 	.word	0x00021980


	//   ....[42]....
        /*0f7c*/ 	.word	0x000219e0


	//   ....[43]....
        /*0f80*/ 	.word	0x00021a90


	//   ....[44]....
        /*0f84*/ 	.word	0x00021af0


	//   ....[45]....
        /*0f88*/ 	.word	0x00021ba0


	//   ....[46]....
        /*0f8c*/ 	.word	0x00021c90


	//   ....[47]....
        /*0f90*/ 	.word	0x00021d30


	//   ....[48]....
        /*0f94*/ 	.word	0x00021d90


	//   ....[49]....
        /*0f98*/ 	.word	0x00021e60


	//   ....[50]....
        /*0f9c*/ 	.word	0x00021ec0


	//   ....[51]....
        /*0fa0*/ 	.word	0x00021f90


	//   ....[52]....
        /*0fa4*/ 	.word	0x00021ff0


	//   ....[53]....
        /*0fa8*/ 	.word	0x000220c0


	//   ....[54]....
        /*0fac*/ 	.word	0x00022120


	//   ....[55]....
        /*0fb0*/ 	.word	0x000221f0


	//   ....[56]....
        /*0fb4*/ 	.word	0x00022250


	//   ....[57]....
        /*0fb8*/ 	.word	0x00022320


	//   ....[58]....
        /*0fbc*/ 	.word	0x000223b0


	//   ....[59]....
        /*0fc0*/ 	.word	0x00022450


	//   ....[60]....
        /*0fc4*/ 	.word	0x00022570


	//   ....[61]....
        /*0fc8*/ 	.word	0x000225e0


	//   ....[62]....
        /*0fcc*/ 	.word	0x00022650


	//   ....[63]....
        /*0fd0*/ 	.word	0x000226c0


	//   ....[64]....
        /*0fd4*/ 	.word	0x00022730


	//   ....[65]....
        /*0fd8*/ 	.word	0x000227b0


	//   ....[66]....
        /*0fdc*/ 	.word	0x00022840


	//   ....[67]....
        /*0fe0*/ 	.word	0x000228d0


	//   ....[68]....
        /*0fe4*/ 	.word	0x00022940


	//   ....[69]....
        /*0fe8*/ 	.word	0x000229b0


	//   ....[70]....
        /*0fec*/ 	.word	0x00022a20


	//   ....[71]....
        /*0ff0*/ 	.word	0x00022aa0


	//   ....[72]....
        /*0ff4*/ 	.word	0x00022b10


	//   ....[73]....
        /*0ff8*/ 	.word	0x00022bb0


	//   ....[74]....
        /*0ffc*/ 	.word	0x00022c40


	//   ....[75]....
        /*1000*/ 	.word	0x00022d60


	//----- nvinfo : EIATTR_REG_RECONFIG
	.align		4
.L_1620:
        /*1004*/ 	.byte	0x01, 0x54
	.zero		2


	//----- nvinfo : EIATTR_SYSCALL_OFFSETS
	.align		4
        /*1008*/ 	.byte	0x04, 0x46
        /*100a*/ 	.short	(.L_1622 - .L_1621)


	//   ....[0]....
.L_1621:
        /*100c*/ 	.word	0x000018d0


	//   ....[1]....
        /*1010*/ 	.word	0x00001a20


	//   ....[2]....
        /*1014*/ 	.word	0x00006630


	//   ....[3]....
        /*1018*/ 	.word	0x00006950


	//   ....[4]....
        /*101c*/ 	.word	0x00017f60


	//   ....[5]....
        /*1020*/ 	.word	0x000180b0


	//   ....[6]....
        /*1024*/ 	.word	0x000181a0


	//   ....[7]....
        /*1028*/ 	.word	0x00019020


	//   ....[8]....
        /*102c*/ 	.word	0x00019b80


	//----- nvinfo : EIATTR_MBARRIER_INSTR_OFFSETS
	.align		4
.L_1622:
        /*1030*/ 	.byte	0x04, 0x39
        /*1032*/ 	.short	(.L_1624 - .L_1623)


	//   ....[0]....
.L_1623:
        /*1034*/ 	.word	0x00000280
        /*1038*/ 	.word	0x000000ff
        /*103c*/ 	.word	0x00032400
        /*1040*/ 	.short	0x0100
        /*1042*/ 	.byte	0x08
	.zero		1


	//   ....[1]....
        /*1044*/ 	.word	0x00000290
        /*1048*/ 	.word	0x000000ff
        /*104c*/ 	.word	0x00032410
        /*1050*/ 	.short	0x0100
        /*1052*/ 	.byte	0x08
	.zero		1


	//   ....[2]....
        /*1054*/ 	.word	0x000002a0
        /*1058*/ 	.word	0x000000ff
        /*105c*/ 	.word	0x00032420
        /*1060*/ 	.short	0x0100
        /*1062*/ 	.byte	0x08
	.zero		1


	//   ....[3]....
        /*1064*/ 	.word	0x00000390
        /*1068*/ 	.word	0x000000ff
        /*106c*/ 	.word	0x00032430
        /*1070*/ 	.short	0x0100
        /*1072*/ 	.byte	0x08
	.zero		1


	//   ....[4]....
        /*1074*/ 	.word	0x000003a0
        /*1078*/ 	.word	0x000000ff
        /*107c*/ 	.word	0x00032440
        /*1080*/ 	.short	0x0100
        /*1082*/ 	.byte	0x08
	.zero		1


	//   ....[5]....
        /*1084*/ 	.word	0x000003b0
        /*1088*/ 	.word	0x000000ff
        /*108c*/ 	.word	0x00032438
        /*1090*/ 	.short	0x0100
        /*1092*/ 	.byte	0x08
	.zero		1


	//   ....[6]....
        /*1094*/ 	.word	0x000003c0
        /*1098*/ 	.word	0x000000ff
        /*109c*/ 	.word	0x00032448
        /*10a0*/ 	.short	0x0100
        /*10a2*/ 	.byte	0x08
	.zero		1


	//   ....[7]....
        /*10a4*/ 	.word	0x000004f0
        /*10a8*/ 	.word	0x000000ff
        /*10ac*/ 	.word	0x00032450
        /*10b0*/ 	.short	0x0100
        /*10b2*/ 	.byte	0x08
	.zero		1


	//   ....[8]....
        /*10b4*/ 	.word	0x00000500
        /*10b8*/ 	.word	0x000000ff
        /*10bc*/ 	.word	0x00032460
        /*10c0*/ 	.short	0x0100
        /*10c2*/ 	.byte	0x08
	.zero		1


	//   ....[9]....
        /*10c4*/ 	.word	0x00000510
        /*10c8*/ 	.word	0x000000ff
        /*10cc*/ 	.word	0x00032458
        /*10d0*/ 	.short	0x0100
        /*10d2*/ 	.byte	0x08
	.zero		1


	//   ....[10]....
        /*10d4*/ 	.word	0x00000520
        /*10d8*/ 	.word	0x000000ff
        /*10dc*/ 	.word	0x00032468
        /*10e0*/ 	.short	0x0100
        /*10e2*/ 	.byte	0x08
	.zero		1


	//   ....[11]....
        /*10e4*/ 	.word	0x00000610
        /*10e8*/ 	.word	0x000000ff
        /*10ec*/ 	.word	0x00032470
        /*10f0*/ 	.short	0x0100
        /*10f2*/ 	.byte	0x06
	.zero		1


	//   ....[12]....
        /*10f4*/ 	.word	0x00000620
        /*10f8*/ 	.word	0x000000ff
        /*10fc*/ 	.word	0x00032480
        /*1100*/ 	.short	0x0100
        /*1102*/ 	.byte	0x06
	.zero		1


	//   ....[13]....
        /*1104*/ 	.word	0x00000630
        /*1108*/ 	.word	0x000000ff
        /*110c*/ 	.word	0x00032478
        /*1110*/ 	.short	0x0100
        /*1112*/ 	.byte	0x06
	.zero		1


	//   ....[14]....
        /*1114*/ 	.word	0x00000640
        /*1118*/ 	.word	0x000000ff
        /*111c*/ 	.word	0x00032488
        /*1120*/ 	.short	0x0100
        /*1122*/ 	.byte	0x06
	.zero		1


	//   ....[15]....
        /*1124*/ 	.word	0x00000770
        /*1128*/ 	.word	0x000000ff
        /*112c*/ 	.word	0x00032490
        /*1130*/ 	.short	0x0100
        /*1132*/ 	.byte	0x08
	.zero		1


	//   ....[16]....
        /*1134*/ 	.word	0x00000780
        /*1138*/ 	.word	0x000000ff
        /*113c*/ 	.word	0x000324a0
        /*1140*/ 	.short	0x0100
        /*1142*/ 	.byte	0x08
	.zero		1


	//   ....[17]....
        /*1144*/ 	.word	0x00000790
        /*1148*/ 	.word	0x000000ff
        /*114c*/ 	.word	0x00032498
        /*1150*/ 	.short	0x0100
        /*1152*/ 	.byte	0x08
	.zero		1


	//   ....[18]....
        /*1154*/ 	.word	0x000007a0
        /*1158*/ 	.word	0x000000ff
        /*115c*/ 	.word	0x000324a8
        /*1160*/ 	.short	0x0100
        /*1162*/ 	.byte	0x08
	.zero		1


	//   ....[19]....
        /*1164*/ 	.word	0x000008d0
        /*1168*/ 	.word	0x000000ff
        /*116c*/ 	.word	0x000324b0
        /*1170*/ 	.short	0x0100
        /*1172*/ 	.byte	0x08
	.zero		1


	//   ....[20]....
        /*1174*/ 	.word	0x000008e0
        /*1178*/ 	.word	0x000000ff
        /*117c*/ 	.word	0x000324c0
        /*1180*/ 	.short	0x0100
        /*1182*/ 	.byte	0x08
	.zero		1


	//   ....[21]....
        /*1184*/ 	.word	0x000008f0
        /*1188*/ 	.word	0x000000ff
        /*118c*/ 	.word	0x000324b8
        /*1190*/ 	.short	0x0100
        /*1192*/ 	.byte	0x08
	.zero		1


	//   ....[22]....
        /*1194*/ 	.word	0x00000900
        /*1198*/ 	.word	0x000000ff
        /*119c*/ 	.word	0x000324c8
        /*11a0*/ 	.short	0x0100
        /*11a2*/ 	.byte	0x08
	.zero		1


	//   ....[23]....
        /*11a4*/ 	.word	0x00002cf0
        /*11a8*/ 	.word	0x00000056
        /*11ac*/ 	.word	0x00032490
        /*11b0*/ 	.short	0x010a
        /*11b2*/ 	.byte	0x3f
	.zero		1


	//   ....[24]....
        /*11b4*/ 	.word	0x00003f90
        /*11b8*/ 	.word	0x00000056
        /*11bc*/ 	.word	0x00032490
        /*11c0*/ 	.short	0x010a
        /*11c2*/ 	.byte	0x3f
	.zero		1


	//   ....[25]....
        /*11c4*/ 	.word	0x00004ff0
        /*11c8*/ 	.word	0x00000056
        /*11cc*/ 	.word	0x00032490
        /*11d0*/ 	.short	0x010a
        /*11d2*/ 	.byte	0x3f
	.zero		1


	//   ....[26]....
        /*11d4*/ 	.word	0x000054b0
        /*11d8*/ 	.word	0x00000008
        /*11dc*/ 	.word	0x00000000
        /*11e0*/ 	.short	0x0101
        /*11e2*/ 	.byte	0x3f
	.zero		1


	//   ....[27]....
        /*11e4*/ 	.word	0x000054f0
        /*11e8*/ 	.word	0x00000056
        /*11ec*/ 	.word	0x000324b0
        /*11f0*/ 	.short	0x010a
        /*11f2*/ 	.byte	0x3f
	.zero		1


	//   ....[28]....
        /*11f4*/ 	.word	0x00005d90
        /*11f8*/ 	.word	0x00000056
        /*11fc*/ 	.word	0x00000000
        /*1200*/ 	.short	0x0101
        /*1202*/ 	.byte	0x3f
	.zero		1


	//   ....[29]....
        /*1204*/ 	.word	0x000066d0
        /*1208*/ 	.word	0x00000016
        /*120c*/ 	.word	0x00032400
        /*1210*/ 	.short	0x010a
        /*1212*/ 	.byte	0x3f
	.zero		1


	//   ....[30]....
        /*1214*/ 	.word	0x00006720
        /*1218*/ 	.word	0x00000016
        /*121c*/ 	.word	0x00032400
        /*1220*/ 	.short	0x010a
        /*1222*/ 	.byte	0x3f
	.zero		1


	//   ....[31]....
        /*1224*/ 	.word	0x000071e0
        /*1228*/ 	.word	0x00000016
        /*122c*/ 	.word	0x00032400
        /*1230*/ 	.short	0x010a
        /*1232*/ 	.byte	0x3f
	.zero		1


	//   ....[32]....
        /*1234*/ 	.word	0x000086c0
        /*1238*/ 	.word	0x00000016
        /*123c*/ 	.word	0x00032400
        /*1240*/ 	.short	0x010a
        /*1242*/ 	.byte	0x3f
	.zero		1


	//   ....[33]....
        /*1244*/ 	.word	0x000095e0
        /*1248*/ 	.word	0x00000009
        /*124c*/ 	.word	0x00032430
        /*1250*/ 	.short	0x010a
        /*1252*/ 	.byte	0x3f
	.zero		1


	//   ....[34]....
        /*1254*/ 	.word	0x00009670
        /*1258*/ 	.word	0x00000009
        /*125c*/ 	.word	0x00032430
        /*1260*/ 	.short	0x010a
        /*1262*/ 	.byte	0x3f
	.zero		1


	//   ....[35]....
        /*1264*/ 	.word	0x000099a0
        /*1268*/ 	.word	0x00000016
        /*126c*/ 	.word	0x00032410
        /*1270*/ 	.short	0x010a
        /*1272*/ 	.byte	0x3f
	.zero		1


	//   ....[36]....
        /*1274*/ 	.word	0x000099f0
        /*1278*/ 	.word	0x00000009
        /*127c*/ 	.word	0x00032450
        /*1280*/ 	.short	0x010a
        /*1282*/ 	.byte	0x3f
	.zero		1


	//   ....[37]....
        /*1284*/ 	.word	0x00009a30
        /*1288*/ 	.word	0x00000009
        /*128c*/ 	.word	0x00032450
        /*1290*/ 	.short	0x010a
        /*1292*/ 	.byte	0x3f
	.zero		1


	//   ....[38]....
        /*1294*/ 	.word	0x0000b450
        /*1298*/ 	.word	0x00000006
        /*129c*/ 	.word	0x00000000
        /*12a0*/ 	.short	0x0101
        /*12a2*/ 	.byte	0x3f
	.zero		1


	//   ....[39]....
        /*12a4*/ 	.word	0x0000c060
        /*12a8*/ 	.word	0x00000009
        /*12ac*/ 	.word	0x00000000
        /*12b0*/ 	.short	0x0101
        /*12b2*/ 	.byte	0x3f
	.zero		1


	//   ....[40]....
        /*12b4*/ 	.word	0x0000c190
        /*12b8*/ 	.word	0x0000000a
        /*12bc*/ 	.word	0x00032430
        /*12c0*/ 	.short	0x010a
        /*12c2*/ 	.byte	0x3f
	.zero		1


	//   ....[41]....
        /*12c4*/ 	.word	0x0000c200
        /*12c8*/ 	.word	0x0000000a
        /*12cc*/ 	.word	0x00032430
        /*12d0*/ 	.short	0x010a
        /*12d2*/ 	.byte	0x3f
	.zero		1


	//   ....[42]....
        /*12d4*/ 	.word	0x0000c4a0
        /*12d8*/ 	.word	0x0000000a
        /*12dc*/ 	.word	0x00032450
        /*12e0*/ 	.short	0x010a
        /*12e2*/ 	.byte	0x3f
	.zero		1


	//   ....[43]....
        /*12e4*/ 	.word	0x0000c4e0
        /*12e8*/ 	.word	0x0000000a
        /*12ec*/ 	.word	0x00032450
        /*12f0*/ 	.short	0x010a
        /*12f2*/ 	.byte	0x3f
	.zero		1


	//   ....[44]....
        /*12f4*/ 	.word	0x0000e7f0
        /*12f8*/ 	.word	0x0000000c
        /*12fc*/ 	.word	0x00000000
        /*1300*/ 	.short	0x0101
        /*1302*/ 	.byte	0x3f
	.zero		1


	//   ....[45]....
        /*1304*/ 	.word	0x0000f1a0
        /*1308*/ 	.word	0x0000000a
        /*130c*/ 	.word	0x00000000
        /*1310*/ 	.short	0x0101
        /*1312*/ 	.byte	0x3f
	.zero		1


	//   ....[46]....
        /*1314*/ 	.word	0x0000f2a0
        /*1318*/ 	.word	0x0000000a
        /*131c*/ 	.word	0x00032430
        /*1320*/ 	.short	0x010a
        /*1322*/ 	.byte	0x3f
	.zero		1


	//   ....[47]....
        /*1324*/ 	.word	0x0000f310
        /*1328*/ 	.word	0x0000000a
        /*132c*/ 	.word	0x00032430
        /*1330*/ 	.short	0x010a
        /*1332*/ 	.byte	0x3f
	.zero		1


	//   ....[48]....
        /*1334*/ 	.word	0x0000f5b0
        /*1338*/ 	.word	0x0000000a
        /*133c*/ 	.word	0x00032450
        /*1340*/ 	.short	0x010a
        /*1342*/ 	.byte	0x3f
	.zero		1


	//   ....[49]....
        /*1344*/ 	.word	0x0000f5f0
        /*1348*/ 	.word	0x0000000a
        /*134c*/ 	.word	0x00032450
        /*1350*/ 	.short	0x010a
        /*1352*/ 	.byte	0x3f
	.zero		1


	//   ....[50]....
        /*1354*/ 	.word	0x00011170
        /*1358*/ 	.word	0x0000000d
        /*135c*/ 	.word	0x00000000
        /*1360*/ 	.short	0x0101
        /*1362*/ 	.byte	0x3f
	.zero		1


	//   ....[51]....
        /*1364*/ 	.word	0x00011ad0
        /*1368*/ 	.word	0x0000000a
        /*136c*/ 	.word	0x00000000
        /*1370*/ 	.short	0x0101
        /*1372*/ 	.byte	0x3f
	.zero		1


	//   ....[52]....
        /*1374*/ 	.word	0x00014100
        /*1378*/ 	.word	0x00000003
        /*137c*/ 	.word	0x00000000
        /*1380*/ 	.short	0x0101
        /*1382*/ 	.byte	0x3f
	.zero		1


	//   ....[53]....
        /*1384*/ 	.word	0x00016b30
        /*1388*/ 	.word	0x00000016
        /*138c*/ 	.word	0x00032420
        /*1390*/ 	.short	0x010a
        /*1392*/ 	.byte	0x3f
	.zero		1


	//   ....[54]....
        /*1394*/ 	.word	0x00016bc0
        /*1398*/ 	.word	0x00000003
        /*139c*/ 	.word	0x000324a0
        /*13a0*/ 	.short	0x010a
        /*13a2*/ 	.byte	0x3f
	.zero		1


	//   ....[55]....
        /*13a4*/ 	.word	0x00016e10
        /*13a8*/ 	.word	0x00000003
        /*13ac*/ 	.word	0x000324c0
        /*13b0*/ 	.short	0x010a
        /*13b2*/ 	.byte	0x3f
	.zero		1


	//   ....[56]....
        /*13b4*/ 	.word	0x00017420
        /*13b8*/ 	.word	0x00000008
        /*13bc*/ 	.word	0x000324a0
        /*13c0*/ 	.short	0x010a
        /*13c2*/ 	.byte	0x3f
	.zero		1


	//   ....[57]....
        /*13c4*/ 	.word	0x00017660
        /*13c8*/ 	.word	0x00000008
        /*13cc*/ 	.word	0x000324c0
        /*13d0*/ 	.short	0x010a
        /*13d2*/ 	.byte	0x3f
	.zero		1


	//   ....[58]....
        /*13d4*/ 	.word	0x00018720
        /*13d8*/ 	.word	0x0000001e
        /*13dc*/ 	.word	0x00032440
        /*13e0*/ 	.short	0x010a
        /*13e2*/ 	.byte	0x3f
	.zero		1


	//   ....[59]....
        /*13e4*/ 	.word	0x00018d60
        /*13e8*/ 	.word	0x0000001e
        /*13ec*/ 	.word	0x00032430
        /*13f0*/ 	.short	0x0107
        /*13f2*/ 	.byte	0x3f
	.zero		1


	//   ....[60]....
        /*13f4*/ 	.word	0x00018e30
        /*13f8*/ 	.word	0x0000001e
        /*13fc*/ 	.word	0x00032430
        /*1400*/ 	.short	0x0101
        /*1402*/ 	.byte	0x3f
	.zero		1


	//   ....[61]....
        /*1404*/ 	.word	0x000199c0
        /*1408*/ 	.word	0x00000016
        /*140c*/ 	.word	0x00032400
        /*1410*/ 	.short	0x0107
        /*1412*/ 	.byte	0x3f
	.zero		1


	//   ....[62]....
        /*1414*/ 	.word	0x00019a50
        /*1418*/ 	.word	0x00000016
        /*141c*/ 	.word	0x00032400
        /*1420*/ 	.short	0x0101
        /*1422*/ 	.byte	0x3f
	.zero		1


	//   ....[63]....
        /*1424*/ 	.word	0x0001a500
        /*1428*/ 	.word	0x00000016
        /*142c*/ 	.word	0x00032410
        /*1430*/ 	.short	0x0107
        /*1432*/ 	.byte	0x3f
	.zero		1


	//   ....[64]....
        /*1434*/ 	.word	0x0001a600
        /*1438*/ 	.word	0x00000016
        /*143c*/ 	.word	0x00032410
        /*1440*/ 	.short	0x0101
        /*1442*/ 	.byte	0x3f
	.zero		1


	//   ....[65]....
        /*1444*/ 	.word	0x0001a620
        /*1448*/ 	.word	0x00000016
        /*144c*/ 	.word	0x00032420
        /*1450*/ 	.short	0x010a
        /*1452*/ 	.byte	0x3f
	.zero		1


	//   ....[66]....
        /*1454*/ 	.word	0x0001a6b0
        /*1458*/ 	.word	0x0000001e
        /*145c*/ 	.word	0x00032460
        /*1460*/ 	.short	0x010a
        /*1462*/ 	.byte	0x3f
	.zero		1


	//   ....[67]....
        /*1464*/ 	.word	0x0001ae50
        /*1468*/ 	.word	0x0000001e
        /*146c*/ 	.word	0x00032450
        /*1470*/ 	.short	0x0107
        /*1472*/ 	.byte	0x3f
	.zero		1


	//   ....[68]....
        /*1474*/ 	.word	0x0001af20
        /*1478*/ 	.word	0x0000001e
        /*147c*/ 	.word	0x00032450
        /*1480*/ 	.short	0x0101
        /*1482*/ 	.byte	0x3f
	.zero		1


	//   ....[69]....
        /*1484*/ 	.word	0x0001b260
        /*1488*/ 	.word	0x00000006
        /*148c*/ 	.word	0x00032440
        /*1490*/ 	.short	0x010a
        /*1492*/ 	.byte	0x3f
	.zero		1


	//   ....[70]....
        /*1494*/ 	.word	0x0001b640
        /*1498*/ 	.word	0x00000006
        /*149c*/ 	.word	0x00032430
        /*14a0*/ 	.short	0x0107
        /*14a2*/ 	.byte	0x3f
	.zero		1


	//   ....[71]....
        /*14a4*/ 	.word	0x0001b700
        /*14a8*/ 	.word	0x00000006
        /*14ac*/ 	.word	0x00032430
        /*14b0*/ 	.short	0x0101
        /*14b2*/ 	.byte	0x3f
	.zero		1


	//   ....[72]....
        /*14b4*/ 	.word	0x0001b730
        /*14b8*/ 	.word	0x00000006
        /*14bc*/ 	.word	0x00032460
        /*14c0*/ 	.short	0x010a
        /*14c2*/ 	.byte	0x3f
	.zero		1


	//   ....[73]....
        /*14c4*/ 	.word	0x0001bc50
        /*14c8*/ 	.word	0x00000006
        /*14cc*/ 	.word	0x00032450
        /*14d0*/ 	.short	0x0107
        /*14d2*/ 	.byte	0x3f
	.zero		1


	//   ....[74]....
        /*14d4*/ 	.word	0x0001bd10
        /*14d8*/ 	.word	0x00000006
        /*14dc*/ 	.word	0x00032450
        /*14e0*/ 	.short	0x0101
        /*14e2*/ 	.byte	0x3f
	.zero		1


	//   ....[75]....
        /*14e4*/ 	.word	0x0001cb80
        /*14e8*/ 	.word	0x00000005
        /*14ec*/ 	.word	0x00032420
        /*14f0*/ 	.short	0x010a
        /*14f2*/ 	.byte	0x3f
	.zero		1


	//   ....[76]....
        /*14f4*/ 	.word	0x0001ccf0
        /*14f8*/ 	.word	0x00000003
        /*14fc*/ 	.word	0x00032440
        /*1500*/ 	.short	0x010a
        /*1502*/ 	.byte	0x3f
	.zero		1


	//   ....[77]....
        /*1504*/ 	.word	0x0001cd90
        /*1508*/ 	.word	0x00000019
        /*150c*/ 	.word	0x00032440
        /*1510*/ 	.short	0x010a
        /*1512*/ 	.byte	0x3f
	.zero		1


	//   ....[78]....
        /*1514*/ 	.word	0x0001cdd0
        /*1518*/ 	.word	0x00000003
        /*151c*/ 	.word	0x00032460
        /*1520*/ 	.short	0x010a
        /*1522*/ 	.byte	0x3f
	.zero		1


	//   ....[79]....
        /*1524*/ 	.word	0x0001ce10
        /*1528*/ 	.word	0x00000019
        /*152c*/ 	.word	0x00032460
        /*1530*/ 	.short	0x010a
        /*1532*/ 	.byte	0x3f
	.zero		1


	//   ....[80]....
        /*1534*/ 	.word	0x0001ce70
        /*1538*/ 	.word	0x00000056
        /*153c*/ 	.word	0x00032490
        /*1540*/ 	.short	0x010a
        /*1542*/ 	.byte	0x3f
	.zero		1


	//   ....[81]....
        /*1544*/ 	.word	0x0001d100
        /*1548*/ 	.word	0x00000056
        /*154c*/ 	.word	0x00032490
        /*1550*/ 	.short	0x010a
        /*1552*/ 	.byte	0x3f
	.zero		1


	//   ....[82]....
        /*1554*/ 	.word	0x0001d3a0
        /*1558*/ 	.word	0x00000056
        /*155c*/ 	.word	0x00032490
        /*1560*/ 	.short	0x010a
        /*1562*/ 	.byte	0x3f
	.zero		1


	//   ....[83]....
        /*1564*/ 	.word	0x0001d630
        /*1568*/ 	.word	0x00000056
        /*156c*/ 	.word	0x000324b0
        /*1570*/ 	.short	0x010a
        /*1572*/ 	.byte	0x3f
	.zero		1


	//   ....[84]....
        /*1574*/ 	.word	0x0001da90
        /*1578*/ 	.word	0x00000016
        /*157c*/ 	.word	0x00032400
        /*1580*/ 	.short	0x010a
        /*1582*/ 	.byte	0x3f
	.zero		1


	//   ....[85]....
        /*1584*/ 	.word	0x0001e070
        /*1588*/ 	.word	0x00000016
        /*158c*/ 	.word	0x00032400
        /*1590*/ 	.short	0x010a
        /*1592*/ 	.byte	0x3f
	.zero		1


	//   ....[86]....
        /*1594*/ 	.word	0x0001e0c0
        /*1598*/ 	.word	0x00000009
        /*159c*/ 	.word	0x00032430
        /*15a0*/ 	.short	0x010a
        /*15a2*/ 	.byte	0x3f
	.zero		1


	//   ....[87]....
        /*15a4*/ 	.word	0x0001e110
        /*15a8*/ 	.word	0x00000016
        /*15ac*/ 	.word	0x00032410
        /*15b0*/ 	.short	0x010a
        /*15b2*/ 	.byte	0x3f
	.zero		1


	//   ....[88]....
        /*15b4*/ 	.word	0x0001e160
        /*15b8*/ 	.word	0x00000009
        /*15bc*/ 	.word	0x00032450
        /*15c0*/ 	.short	0x010a
        /*15c2*/ 	.byte	0x3f
	.zero		1


	//   ....[89]....
        /*15c4*/ 	.word	0x0001e1b0
        /*15c8*/ 	.word	0x0000000a
        /*15cc*/ 	.word	0x00032430
        /*15d0*/ 	.short	0x010a
        /*15d2*/ 	.byte	0x3f
	.zero		1


	//   ....[90]....
        /*15d4*/ 	.word	0x0001e200
        /*15d8*/ 	.word	0x0000000a
        /*15dc*/ 	.word	0x00032450
        /*15e0*/ 	.short	0x010a
        /*15e2*/ 	.byte	0x3f
	.zero		1


	//   ....[91]....
        /*15e4*/ 	.word	0x0001e250
        /*15e8*/ 	.word	0x0000000a
        /*15ec*/ 	.word	0x00032430
        /*15f0*/ 	.short	0x010a
        /*15f2*/ 	.byte	0x3f
	.zero		1


	//   ....[92]....
        /*15f4*/ 	.word	0x0001e2a0
        /*15f8*/ 	.word	0x0000000a
        /*15fc*/ 	.word	0x00032450
        /*1600*/ 	.short	0x010a
        /*1602*/ 	.byte	0x3f
	.zero		1


	//   ....[93]....
        /*1604*/ 	.word	0x0001e870
        /*1608*/ 	.word	0x00000016
        /*160c*/ 	.word	0x00032420
        /*1610*/ 	.short	0x010a
        /*1612*/ 	.byte	0x3f
	.zero		1


	//   ....[94]....
        /*1614*/ 	.word	0x0001e8c0
        /*1618*/ 	.word	0x00000003
        /*161c*/ 	.word	0x000324a0
        /*1620*/ 	.short	0x010a
        /*1622*/ 	.byte	0x3f
	.zero		1


	//   ....[95]....
        /*1624*/ 	.word	0x0001e910
        /*1628*/ 	.word	0x00000003
        /*162c*/ 	.word	0x000324c0
        /*1630*/ 	.short	0x010a
        /*1632*/ 	.byte	0x3f
	.zero		1


	//   ....[96]....
        /*1634*/ 	.word	0x0001e960
        /*1638*/ 	.word	0x00000008
        /*163c*/ 	.word	0x000324a0
        /*1640*/ 	.short	0x010a
        /*1642*/ 	.byte	0x3f
	.zero		1


	//   ....[97]....
        /*1644*/ 	.word	0x0001e9b0
        /*1648*/ 	.word	0x00000008
        /*164c*/ 	.word	0x000324c0
        /*1650*/ 	.short	0x010a
        /*1652*/ 	.byte	0x3f
	.zero		1


	//   ....[98]....
        /*1654*/ 	.word	0x0001ead0
        /*1658*/ 	.word	0x0000001e
        /*165c*/ 	.word	0x00032440
        /*1660*/ 	.short	0x010a
        /*1662*/ 	.byte	0x3f
	.zero		1


	//   ....[99]....
        /*1664*/ 	.word	0x00020b60
        /*1668*/ 	.word	0x00000016
        /*166c*/ 	.word	0x00032420
        /*1670*/ 	.short	0x010a
        /*1672*/ 	.byte	0x3f
	.zero		1


	//   ....[100]....
        /*1674*/ 	.word	0x00020bb0
        /*1678*/ 	.word	0x0000001e
        /*167c*/ 	.word	0x00032460
        /*1680*/ 	.short	0x010a
        /*1682*/ 	.byte	0x3f
	.zero		1


	//   ....[101]....
        /*1684*/ 	.word	0x00021500
        /*1688*/ 	.word	0x00000006
        /*168c*/ 	.word	0x00032440
        /*1690*/ 	.short	0x010a
        /*1692*/ 	.byte	0x3f
	.zero		1


	//   ....[102]....
        /*1694*/ 	.word	0x00021be0
        /*1698*/ 	.word	0x00000006
        /*169c*/ 	.word	0x00032460
        /*16a0*/ 	.short	0x010a
        /*16a2*/ 	.byte	0x3f
	.zero		1


	//   ....[103]....
        /*16a4*/ 	.word	0x00022c80
        /*16a8*/ 	.word	0x00000005
        /*16ac*/ 	.word	0x00032420
        /*16b0*/ 	.short	0x010a
        /*16b2*/ 	.byte	0x3f
	.zero		1


	//   ....[104]....
        /*16b4*/ 	.word	0x00022e20
        /*16b8*/ 	.word	0x00000003
        /*16bc*/ 	.word	0x00032440
        /*16c0*/ 	.short	0x010a
        /*16c2*/ 	.byte	0x3f
	.zero		1


	//   ....[105]....
        /*16c4*/ 	.word	0x00022e70
        /*16c8*/ 	.word	0x00000019
        /*16cc*/ 	.word	0x00032440
        /*16d0*/ 	.short	0x010a
        /*16d2*/ 	.byte	0x3f
	.zero		1


	//   ....[106]....
        /*16d4*/ 	.word	0x00022ec0
        /*16d8*/ 	.word	0x00000003
        /*16dc*/ 	.word	0x00032460
        /*16e0*/ 	.short	0x010a
        /*16e2*/ 	.byte	0x3f
	.zero		1


	//----- nvinfo : EIATTR_NUM_MBARRIERS
	.align		4
.L_1624:
        /*16e4*/ 	.byte	0x03, 0x38
        /*16e6*/ 	.short	0x0017


	//----- nvinfo : EIATTR_EXIT_INSTR_OFFSETS
	.align		4
        /*16e8*/ 	.byte	0x04, 0x1c
        /*16ea*/ 	.short	(.L_1626 - .L_1625)


	//   ....[0]....
.L_1625:
        /*16ec*/ 	.word	0x0001ce60


	//----- nvinfo : EIATTR_MAX_THREADS
	.align		4
.L_1626:
        /*16f0*/ 	.byte	0x04, 0x05
        /*16f2*/ 	.short	(.L_1628 - .L_1627)
.L_1627:
        /*16f4*/ 	.word	0x00000180
        /*16f8*/ 	.word	0x00000001
        /*16fc*/ 	.word	0x00000001


	//----- nvinfo : EIATTR_CRS_STACK_SIZE
	.align		4
.L_1628:
        /*1700*/ 	.byte	0x04, 0x1e
        /*1702*/ 	.short	(.L_1630 - .L_1629)
.L_1629:
        /*1704*/ 	.word	0x00000000


	//----- nvinfo : EIATTR_CBANK_PARAM_SIZE
	.align		4
.L_1630:
        /*1708*/ 	.byte	0x03, 0x19
        /*170a*/ 	.short	0x0bf0


	//----- nvinfo : EIATTR_PARAM_CBANK
	.align		4
        /*170c*/ 	.byte	0x04, 0x0a
        /*170e*/ 	.short	(.L_1632 - .L_1631)
	.align		4
.L_1631:
        /*1710*/ 	.word	index@(.nv.constant0._ZN7cutlass13device_kernelIN5flash11enable_sm90INS1_16FlashAttnFwdSm90INS1_25CollectiveMainloopFwdSm90ILi2EN4cute5tupleIJNS5_1CILi1EEES8_S8_EEENS6_IJNS7_ILi128EEENS7_ILi96EEENS7_ILi64EEEEEELi256ENS_6half_tEfNS_4arch4Sm90ELb1ELb0ELb0ELb1ELb1ELb1ELb1ELb1ELb0ELb1ELb0ELb0EEENS1_21CollectiveEpilogueFwdINS6_IJSA_NS7_ILi256EEESB_EEES9_SE_SG_Li256ELb1ELb1ELb0ELb0EEENS1_36VarlenDynamicPersistentTileSchedulerILi128ELi96ELi256ELi128ELb0ELb1ELb1ELb1ELb1ELb1EEEEEEEEEvNT_6ParamsE)
        /*1714*/ 	.short	0x0210
        /*1716*/ 	.short	0x0bf0


	//----- nvinfo : EIATTR_SW_WAR
	.align		4
.L_1632:
        /*1718*/ 	.byte	0x04, 0x36
        /*171a*/ 	.short	(.L_1634 - .L_1633)
.L_1633:
        /*171c*/ 	.word	0x00000008
.L_1634:


//--------------------- .nv.callgraph             --------------------------
	.section	.nv.callgraph,"",@"SHT_CUDA_CALLGRAPH"
	.align	4
	.sectionentsize	8
	.align		4
        /*0000*/ 	.word	0x00000000
	.align		4
        /*0004*/ 	.word	0xffffffff
	.align		4
        /*0008*/ 	.word	index@(_ZN7cutlass13device_kernelIN5flash11enable_sm90INS1_16FlashAttnFwdSm90INS1_25CollectiveMainloopFwdSm90ILi2EN4cute5tupleIJNS5_1CILi1EEES8_S8_EEENS6_IJNS7_ILi128EEENS7_ILi96EEENS7_ILi192EEEEEELi128ENS_6half_tEfNS_4arch4Sm90ELb0ELb0ELb0ELb0ELb1ELb0ELb0ELb1ELb1ELb1ELb0ELb0EEENS1_21CollectiveEpilogueFwdINS6_IJSA_SA_SB_EEES9_SE_SG_Li256ELb0ELb1ELb0ELb0EEENS1_29StaticPersistentTileSchedulerILb0EEEEEEEEEvNT_6ParamsE)
	.align		4
        /*000c*/ 	.word	index@(__assertfail)
	.align		4
        /*0010*/ 	.word	index@(_ZN7cutlass13device_kernelIN5flash11enable_sm90INS1_16FlashAttnFwdSm90INS1_25CollectiveMainloopFwdSm90ILi2EN4cute5tupleIJNS5_1CILi1EEES8_S8_EEENS6_IJNS7_ILi128EEENS7_ILi96EEENS7_ILi192EEEEEELi128ENS_6half_tEfNS_4arch4Sm90ELb0ELb0ELb0ELb1ELb1ELb0ELb0ELb1ELb1ELb1ELb0ELb0EEENS1_21CollectiveEpilogueFwdINS6_IJSA_SA_SB_EEES9_SE_SG_Li256ELb1ELb1ELb0ELb0EEENS1_36VarlenDynamicPersistentTileSchedulerILi128ELi96ELi256ELi128ELb0ELb1ELb1ELb0ELb1ELb1EEEEEEEEEvNT_6ParamsE)
	.align		4
        /*0014*/ 	.word	index@(__assertfail)
	.align		4
        /*0018*/ 	.word	index@(_ZN7cutlass13device_kernelIN5flash11enable_sm90INS1_16FlashAttnFwdSm90INS1_25CollectiveMainloopFwdSm90ILi2EN4cute5tupleIJNS5_1CILi1EEES8_S8_EEENS6_IJNS7_ILi128EEENS7_ILi96EEENS7_ILi192EEEEEELi128ENS_6half_tEfNS_4arch4Sm90ELb0ELb0ELb0ELb1ELb1ELb1ELb0ELb1ELb1ELb1ELb0ELb0EEENS1_21CollectiveEpilogueFwdINS6_IJSA_SA_SB_EEES9_SE_SG_Li256ELb1ELb1ELb0ELb0EEENS1_36VarlenDynamicPersistentTileSchedulerILi128ELi96ELi256ELi128ELb0ELb1ELb1ELb0ELb1ELb1EEEEEEEEEvNT_6ParamsE)
	.align		4
        /*001c*/ 	.word	index@(__assertfail)
	.align		4
        /*0020*/ 	.word	index@(_ZN7cutlass13device_kernelIN5flash11enable_sm90INS1_16FlashAttnFwdSm90INS1_25CollectiveMainloopFwdSm90ILi2EN4cute5tupleIJNS5_1CILi1EEES8_S8_EEENS6_IJNS7_ILi128EEENS7_ILi96EEENS7_ILi192EEEEEELi128ENS_6half_tEfNS_4arch4Sm90ELb0ELb1ELb0ELb0ELb1ELb0ELb0ELb1ELb1ELb1ELb0ELb0EEENS1_21CollectiveEpilogueFwdINS6_IJSA_SA_SB_EEES9_SE_SG_Li256ELb0ELb1ELb0ELb0EEENS1_30DynamicPersistentTileSchedulerILi256ELi128ELb0ELb1ELb1EEEEEEEEEvNT_6ParamsE)
	.align		4
        /*0024*/ 	.word	index@(__assertfail)
	.align		4
        /*0028*/ 	.word	index@(_ZN7cutlass13device_kernelIN5flash11enable_sm90INS1_16FlashAttnFwdSm90INS1_25CollectiveMainloopFwdSm90ILi2EN4cute5tupleIJNS5_1CILi1EEES8_S8_EEENS6_IJNS7_ILi128EEENS7_ILi96EEENS7_ILi192EEEEEELi128ENS_6half_tEfNS_4arch4Sm90ELb0ELb1ELb0ELb1ELb1ELb0ELb0ELb1ELb1ELb1ELb0ELb0EEENS1_21CollectiveEpilogueFwdINS6_IJSA_SA_SB_EEES9_SE_SG_Li256ELb1ELb1ELb0ELb0EEENS1_36VarlenDynamicPersistentTileSchedulerILi128ELi96ELi256ELi128ELb0ELb1ELb1ELb1ELb0ELb1EEEEEEEEEvNT_6ParamsE)
	.align		4
        /*002c*/ 	.word	index@(__assertfail)
	.align		4
        /*0030*/ 	.word	index@(_ZN7cutlass13device_kernelIN5flash11enable_sm90INS1_16FlashAttnFwdSm90INS1_25CollectiveMainloopFwdSm90ILi2EN4cute5tupleIJNS5_1CILi1EEES8_S8_EEENS6_IJNS7_ILi128EEENS7_ILi96EEENS7_ILi192EEEEEELi128ENS_6half_tEfNS_4arch4Sm90ELb0ELb1ELb0ELb1ELb1ELb1ELb0ELb1ELb1ELb1ELb0ELb0EEENS1_21CollectiveEpilogueFwdINS6_IJSA_SA_SB_EEES9_SE_SG_Li256ELb1ELb1ELb0ELb0EEENS1_36VarlenDynamicPersistentTileSchedulerILi128ELi96ELi256ELi128ELb0ELb1ELb1ELb1ELb0ELb1EEEEEEEEEvNT_6ParamsE)
	.align		4
        /*0034*/ 	.word	index@(__assertfail)
	.align		4
        /*0038*/ 	.word	index@(_ZN7cutlass13device_kernelIN5flash11enable_sm90INS1_16FlashAttnFwdSm90INS1_25CollectiveMainloopFwdSm90ILi2EN4cute5tupleIJNS5_1CILi1EEES8_S8_EEENS6_IJNS7_ILi128EEENS7_ILi96EEENS7_ILi192EEEEEELi128ENS_6half_tEfNS_4arch4Sm90ELb1ELb0ELb0ELb0ELb1ELb0ELb0ELb1ELb1ELb1ELb0ELb0EEENS1_21CollectiveEpilogueFwdINS6_IJSA_SA_SB_EEES9_SE_SG_Li256ELb0ELb1ELb0ELb0EEENS1_30DynamicPersistentTileSchedulerILi256ELi128ELb0ELb1ELb1EEEEEEEEEvNT_6ParamsE)
	.align		4
        /*003c*/ 	.word	index@(__assertfail)
	.align		4
        /*0040*/ 	.word	index@(_ZN7cutlass13device_kernelIN5flash11enable_sm90INS1_16FlashAttnFwdSm90INS1_25CollectiveMainloopFwdSm90ILi2EN4cute5tupleIJNS5_1CILi1EEES8_S8_EEENS6_IJNS7_ILi128EEENS7_ILi96EEENS7_ILi192EEEEEELi128ENS_6half_tEfNS_4arch4Sm90ELb1ELb0ELb0ELb1ELb1ELb0ELb0ELb1ELb1ELb1ELb0ELb0EEENS1_21CollectiveEpilogueFwdINS6_IJSA_SA_SB_EEES9_SE_SG_Li256ELb1ELb1ELb0ELb0EEENS1_36VarlenDynamicPersistentTileSchedulerILi128ELi96ELi256ELi128ELb0ELb1ELb1ELb1ELb1ELb1EEEEEEEEEvNT_6ParamsE)
	.align		4
        /*0044*/ 	.word	index@(__assertfail)
	.align		4
        /*0048*/ 	.word	index@(_ZN7cutlass13device_kernelIN5flash11enable_sm90INS1_16FlashAttnFwdSm90INS1_25CollectiveMainloopFwdSm90ILi2EN4cute5tupleIJNS5_1CILi1EEES8_S8_EEENS6_IJNS7_ILi128EEENS7_ILi96EEENS7_ILi192EEEEEELi128ENS_6half_tEfNS_4arch4Sm90ELb1ELb0ELb0ELb1ELb1ELb1ELb0ELb1ELb1ELb1ELb0ELb0EEENS1_21CollectiveEpilogueFwdINS6_IJSA_SA_SB_EEES9_SE_SG_Li256ELb1ELb1ELb0ELb0EEENS1_36VarlenDynamicPersistentTileSchedulerILi128ELi96ELi256ELi128ELb0ELb1ELb1ELb1ELb1ELb1EEEEEEEEEvNT_6ParamsE)
	.align		4
        /*004c*/ 	.word	index@(__assertfail)
	.align		4
        /*0050*/ 	.word	index@(_ZN7cutlass13device_kernelIN5flash11enable_sm90INS1_16FlashAttnFwdSm90INS1_25CollectiveMainloopFwdSm90ILi2EN4cute5tupleIJNS5_1CILi1EEES8_S8_EEENS6_IJNS7_ILi64EEESA_SA_EEELi512ENS_6half_tEfNS_4arch4Sm90ELb0ELb0ELb0ELb0ELb1ELb0ELb0ELb0ELb0ELb1ELb0ELb0EEENS1_21CollectiveEpilogueFwdINS6_IJSA_NS7_ILi512EEESA_EEES9_SC_SE_Li256ELb0ELb1ELb0ELb0EEENS1_29StaticPersistentTileSchedulerILb0EEEEEEEEEvNT_6ParamsE)
	.align		4
        /*0054*/ 	.word	index@(__assertfail)
	.align		4
        /*0058*/ 	.word	index@(_ZN7cutlass13device_kernelIN5flash11enable_sm90INS1_16FlashAttnFwdSm90INS1_25CollectiveMainloopFwdSm90ILi2EN4cute5tupleIJNS5_1CILi1EEES8_S8_EEENS6_IJNS7_ILi64EEESA_SA_EEELi512ENS_6half_tEfNS_4arch4Sm90ELb0ELb0ELb0ELb0ELb1ELb0ELb1ELb0ELb0ELb1ELb0ELb0EEENS1_21CollectiveEpilogueFwdINS6_IJSA_NS7_ILi512EEESA_EEES9_SC_SE_Li256ELb0ELb1ELb0ELb0EEENS1_29StaticPersistentTileSchedulerILb0EEEEEEEEEvNT_6ParamsE)
	.align		4
        /*005c*/ 	.word	index@(__assertfail)
	.align		4
        /*0060*/ 	.word	index@(_ZN7cutlass13device_kernelIN5flash11enable_sm90INS1_16FlashAttnFwdSm90INS1_25CollectiveMainloopFwdSm90ILi2EN4cute5tupleIJNS5_1CILi1EEES8_S8_EEENS6_IJNS7_ILi64EEESA_SA_EEELi512ENS_6half_tEfNS_4arch4Sm90ELb0ELb0ELb0ELb1ELb1ELb0ELb0ELb0ELb0ELb1ELb0ELb0EEENS1_21CollectiveEpilogueFwdINS6_IJSA_NS7_ILi512EEESA_EEES9_SC_SE_Li256ELb1ELb1ELb0ELb0EEENS1_36VarlenDynamicPersistentTileSchedulerILi64ELi64ELi256ELi128ELb0ELb1ELb1ELb0ELb1ELb1EEEEEEEEEvNT_6ParamsE)
	.align		4
        /*0064*/ 	.word	index@(__assertfail)
	.align		4
        /*0068*/ 	.word	index@(_ZN7cutlass13device_kernelIN5flash11enable_sm90INS1_16FlashAttnFwdSm90INS1_25CollectiveMainloopFwdSm90ILi2EN4cute5tupleIJNS5_1CILi1EEES8_S8_EEENS6_IJNS7_ILi64EEESA_SA_EEELi512ENS_6half_tEfNS_4arch4Sm90ELb0ELb0ELb0ELb1ELb1ELb1ELb0ELb0ELb0ELb1ELb0ELb0EEENS1_21CollectiveEpilogueFwdINS6_IJSA_NS7_ILi512EEESA_EEES9_SC_SE_Li256ELb1ELb1ELb0ELb0EEENS1_36VarlenDynamicPersistentTileSchedulerILi64ELi64ELi256ELi128ELb0ELb1ELb1ELb0ELb1ELb1EEEEEEEEEvNT_6ParamsE)
	.align		4
        /*006c*/ 	.word	index@(__assertfail)
	.align		4
        /*0070*/ 	.word	index@(_ZN7cutlass13device_kernelIN5flash11enable_sm90INS1_16FlashAttnFwdSm90INS1_25CollectiveMainloopFwdSm90ILi2EN4cute5tupleIJNS5_1CILi1EEES8_S8_EEENS6_IJNS7_ILi64EEESA_SA_EEELi512ENS_6half_tEfNS_4arch4Sm90ELb0ELb0ELb0ELb1ELb1ELb0ELb1ELb0ELb0ELb1ELb0ELb0EEENS1_21CollectiveEpilogueFwdINS6_IJSA_NS7_ILi512EEESA_EEES9_SC_SE_Li256ELb1ELb1ELb0ELb0EEENS1_36VarlenDynamicPersistentTileSchedulerILi64ELi64ELi256ELi128ELb0ELb1ELb1ELb0ELb1ELb1EEEEEEEEEvNT_6ParamsE)
	.align		4
        /*0074*/ 	.word	index@(__assertfail)
	.align		4
        /*0078*/ 	.word	index@(_ZN7cutlass13device_kernelIN5flash11enable_sm90INS1_16FlashAttnFwdSm90INS1_25CollectiveMainloopFwdSm90ILi2EN4cute5tupleIJNS5_1CILi1EEES8_S8_EEENS6_IJNS7_ILi64EEESA_SA_EEELi512ENS_6half_tEfNS_4arch4Sm90ELb0ELb0ELb0ELb1ELb1ELb1ELb1ELb0ELb0ELb1ELb0ELb0EEENS1_21CollectiveEpilogueFwdINS6_IJSA_NS7_ILi512EEESA_EEES9_SC_SE_Li256ELb1ELb1ELb0ELb0EEENS1_36VarlenDynamicPersistentTileSchedulerILi64ELi64ELi256ELi128ELb0ELb1ELb1ELb0ELb1ELb1EEEEEEEEEvNT_6ParamsE)
	.align		4
        /*007c*/ 	.word	index@(__assertfail)
	.align		4
        /*0080*/ 	.word	index@(_ZN7cutlass13device_kernelIN5flash11enable_sm90INS1_16FlashAttnFwdSm90INS1_25CollectiveMainloopFwdSm90ILi2EN4cute5tupleIJNS5_1CILi1EEES8_S8_EEENS6_IJNS7_ILi64EEESA_SA_EEELi512ENS_6half_tEfNS_4arch4Sm90ELb0ELb1ELb0ELb0ELb1ELb0ELb0ELb0ELb0ELb1ELb0ELb0EEENS1_21CollectiveEpilogueFwdINS6_IJSA_NS7_ILi512EEESA_EEES9_SC_SE_Li256ELb0ELb1ELb0ELb0EEENS1_30DynamicPersistentTileSchedulerILi256ELi128ELb0ELb1ELb1EEEEEEEEEvNT_6ParamsE)
	.align		4
        /*0084*/ 	.word	index@(__assertfail)
	.align		4
        /*0088*/ 	.word	index@(_ZN7cutlass13device_kernelIN5flash11enable_sm90INS1_16FlashAttnFwdSm90INS1_25CollectiveMainloopFwdSm90ILi2EN4cute5tupleIJNS5_1CILi1EEES8_S8_EEENS6_IJNS7_ILi64EEESA_SA_EEELi512ENS_6half_tEfNS_4arch4Sm90ELb0ELb1ELb0ELb0ELb1ELb0ELb1ELb0ELb0ELb1ELb0ELb0EEENS1_21CollectiveEpilogueFwdINS6_IJSA_NS7_ILi512EEESA_EEES9_SC_SE_Li256ELb0ELb1ELb0ELb0EEENS1_30DynamicPersistentTileSchedulerILi256ELi128ELb0ELb1ELb1EEEEEEEEEvNT_6ParamsE)
	.align		4
        /*008c*/ 	.word	index@(__assertfail)
	.align		4
        /*0090*/ 	.word	index@(_ZN7cutlass13device_kernelIN5flash11enable_sm90INS1_16FlashAttnFwdSm90INS1_25CollectiveMainloopFwdSm90ILi2EN4cute5tupleIJNS5_1CILi1EEES8_S8_EEENS6_IJNS7_ILi64EEESA_SA_EEELi512ENS_6half_tEfNS_4arch4Sm90ELb0ELb1ELb0ELb1ELb1ELb0ELb0ELb0ELb0ELb1ELb0ELb0EEENS1_21CollectiveEpilogueFwdINS6_IJSA_NS7_ILi512EEESA_EEES9_SC_SE_Li256ELb1ELb1ELb0ELb0EEENS1_36VarlenDynamicPersistentTileSchedulerILi64ELi64ELi256ELi128ELb0ELb1ELb1ELb1ELb0ELb1EEEEEEEEEvNT_6ParamsE)
	.align		4
        /*0094*/ 	.word	index@(__assertfail)
	.align		4
        /*0098*/ 	.word	index@(_ZN7cutlass13device_kernelIN5flash11enable_sm90INS1_16FlashAttnFwdSm90INS1_25CollectiveMainloopFwdSm90ILi2EN4cute5tupleIJNS5_1CILi1EEES8_S8_EEENS6_IJNS7_ILi64EEESA_SA_EEELi512ENS_6half_tEfNS_4arch4Sm90ELb0ELb1ELb0ELb1ELb1ELb1ELb0ELb0ELb0ELb1ELb0ELb0EEENS1_21CollectiveEpilogueFwdINS6_IJSA_NS7_ILi512EEESA_EEES9_SC_SE_Li256ELb1ELb1ELb0ELb0EEENS1_36VarlenDynamicPersistentTileSchedulerILi64ELi64ELi256ELi128ELb0ELb1ELb1ELb1ELb0ELb1EEEEEEEEEvNT_6ParamsE)
	.align		4
        /*009c*/ 	.word	index@(__assertfail)
	.align		4
        /*00a0*/ 	.word	index@(_ZN7cutlass13device_kernelIN5flash11enable_sm90INS1_16FlashAttnFwdSm90INS1_25CollectiveMainloopFwdSm90ILi2EN4cute5tupleIJNS5_1CILi1EEES8_S8_EEENS6_IJNS7_ILi64EEESA_SA_EEELi512ENS_6half_tEfNS_4arch4Sm90ELb0ELb1ELb0ELb1ELb1ELb0ELb1ELb0ELb0ELb1ELb0ELb0EEENS1_21CollectiveEpilogueFwdINS6_IJSA_NS7_ILi512EEESA_EEES9_SC_SE_Li256ELb1ELb1ELb0ELb0EEENS1_36VarlenDynamicPersistentTileSchedulerILi64ELi64ELi256ELi128ELb0ELb1ELb1ELb1ELb0ELb1EEEEEEEEEvNT_6ParamsE)
	.align		4
        /*00a4*/ 	.word	index@(__assertfail)
	.align		4
        /*00a8*/ 	.word	index@(_ZN7cutlass13device_kernelIN5flash11enable_sm90INS1_16FlashAttnFwdSm90INS1_25CollectiveMainloopFwdSm90ILi2EN4cute5tupleIJNS5_1CILi1EEES8_S8_EEENS6_IJNS7_ILi64EEESA_SA_EEELi512ENS_6half_tEfNS_4arch4Sm90ELb0ELb1ELb0ELb1ELb1ELb1ELb1ELb0ELb0ELb1ELb0ELb0EEENS1_21CollectiveEpilogueFwdINS6_IJSA_NS7_ILi512EEESA_EEES9_SC_SE_Li256ELb1ELb1ELb0ELb0EEENS1_36VarlenDynamicPersistentTileSchedulerILi64ELi64ELi256ELi128ELb0ELb1ELb1ELb1ELb0ELb1EEEEEEEEEvNT_6ParamsE)
	.align		4
        /*00ac*/ 	.word	index@(__assertfail)
	.align		4
        /*00b0*/ 	.word	index@(_ZN7cutlass13device_kernelIN5flash11enable_sm90INS1_16FlashAttnFwdSm90INS1_25CollectiveMainloopFwdSm90ILi2EN4cute5tupleIJNS5_1CILi1EEES8_S8_EEENS6_IJNS7_ILi64EEESA_SA_EEELi512ENS_6half_tEfNS_4arch4Sm90ELb1ELb0ELb0ELb0ELb1ELb0ELb0ELb0ELb0ELb1ELb0ELb0EEENS1_21CollectiveEpilogueFwdINS6_IJSA_NS7_ILi512EEESA_EEES9_SC_SE_Li256ELb0ELb1ELb0ELb0EEENS1_30DynamicPersistentTileSchedulerILi256ELi128ELb0ELb1ELb1EEEEEEEEEvNT_6ParamsE)
	.align		4
        /*00b4*/ 	.word	index@(__assertfail)
	.align		4
        /*00b8*/ 	.word	index@(_ZN7cutlass13device_kernelIN5flash11enable_sm90INS1_16FlashAttnFwdSm90INS1_25CollectiveMainloopFwdSm90ILi2EN4cute5tupleIJNS5_1CILi1EEES8_S8_EEENS6_IJNS7_ILi64EEESA_SA_EEELi512ENS_6half_tEfNS_4arch4Sm90ELb1ELb0ELb0ELb0ELb1ELb0ELb1ELb0ELb0ELb1ELb0ELb0EEENS1_21CollectiveEpilogueFwdINS6_IJSA_NS7_ILi512EEESA_EEES9_SC_SE_Li256ELb0ELb1ELb0ELb0EEENS1_30DynamicPersistentTileSchedulerILi256ELi128ELb0ELb1ELb1EEEEEEEEEvNT_6ParamsE)
	.align		4
        /*00bc*/ 	.word	index@(__assertfail)
	.align		4
        /*00c0*/ 	.word	index@(_ZN7cutlass13device_kernelIN5flash11enable_sm90INS1_16FlashAttnFwdSm90INS1_25CollectiveMainloopFwdSm90ILi2EN4cute5tupleIJNS5_1CILi1EEES8_S8_EEENS6_IJNS7_ILi64EEESA_SA_EEELi512ENS_6half_tEfNS_4arch4Sm90ELb1ELb0ELb0ELb1ELb1ELb0ELb0ELb0ELb0ELb1ELb0ELb0EEENS1_21CollectiveEpilogueFwdINS6_IJSA_NS7_ILi512EEESA_EEES9_SC_SE_Li256ELb1ELb1ELb0ELb0EEENS1_36VarlenDynamicPersistentTileSchedulerILi64ELi64ELi256ELi128ELb0ELb1ELb1ELb1ELb1ELb1EEEEEEEEEvNT_6ParamsE)
	.align		4
        /*00c4*/ 	.word	index@(__assertfail)
	.align		4
        /*00c8*/ 	.word	index@(_ZN7cutlass13device_kernelIN5flash11enable_sm90INS1_16FlashAttnFwdSm90INS1_25CollectiveMainloopFwdSm90ILi2EN4cute5tupleIJNS5_1CILi1EEES8_S8_EEENS6_IJNS7_ILi64EEESA_SA_EEELi512ENS_6half_tEfNS_4arch4Sm90ELb1ELb0ELb0ELb1ELb1ELb1ELb0ELb0ELb0ELb1ELb0ELb0EEENS1_21CollectiveEpilogueFwdINS6_IJSA_NS7_ILi512EEESA_EEES9_SC_SE_Li256ELb1ELb1ELb0ELb0EEENS1_36VarlenDynamicPersistentTileSchedulerILi64ELi64ELi256ELi128ELb0ELb1ELb1ELb1ELb1ELb1EEEEEEEEEvNT_6ParamsE)
	.align		4
        /*00cc*/ 	.word	index@(__assertfail)
	.align		4
        /*00d0*/ 	.word	index@(_ZN7cutlass13device_kernelIN5flash11enable_sm90INS1_16FlashAttnFwdSm90INS1_25CollectiveMainloopFwdSm90ILi2EN4cute5tupleIJNS5_1CILi1EEES8_S8_EEENS6_IJNS7_ILi64EEESA_SA_EEELi512ENS_6half_tEfNS_4arch4Sm90ELb1ELb0ELb0ELb1ELb1ELb0ELb1ELb0ELb0ELb1ELb0ELb0EEENS1_21CollectiveEpilogueFwdINS6_IJSA_NS7_ILi512EEESA_EEES9_SC_SE_Li256ELb1ELb1ELb0ELb0EEENS1_36VarlenDynamicPersistentTileSchedulerILi64ELi64ELi256ELi128ELb0ELb1ELb1ELb1ELb1ELb1EEEEEEEEEvNT_6ParamsE)
	.align		4
        /*00d4*/ 	.word	index@(__assertfail)
	.align		4
        /*00d8*/ 	.word	index@(_ZN7cutlass13device_kernelIN5flash11enable_sm90INS1_16FlashAttnFwdSm90INS1_25CollectiveMainloopFwdSm90ILi2EN4cute5tupleIJNS5_1CILi1EEES8_S8_EEENS6_IJNS7_ILi64EEESA_SA_EEELi512ENS_6half_tEfNS_4arch4Sm90ELb1ELb0ELb0ELb1ELb1ELb1ELb1ELb0ELb0ELb1ELb0ELb0EEENS1_21CollectiveEpilogueFwdINS6_IJSA_NS7_ILi512EEESA_EEES9_SC_SE_Li256ELb1ELb1ELb0ELb0EEENS1_36VarlenDynamicPersistentTileSchedulerILi64ELi64ELi256ELi128ELb0ELb1ELb1ELb1ELb1ELb1EEEEEEEEEvNT_6ParamsE)
	.align		4
        /*00dc*/ 	.word	index@(__assertfail)
	.align		4
        /*00e0*/ 	.word	index@(_ZN7cutlass13device_kernelIN5flash11enable_sm90INS1_16FlashAttnFwdSm90INS1_25CollectiveMainloopFwdSm90ILi2EN4cute5tupleIJNS5_1CILi1EEES8_S8_EEENS6_IJNS7_ILi128EEENS7_ILi96EEENS7_ILi64EEEEEELi256ENS_6half_tEfNS_4arch4Sm90ELb0ELb0ELb0ELb0ELb1ELb0ELb0ELb1ELb0ELb1ELb0ELb0EEENS1_21CollectiveEpilogueFwdINS6_IJSA_NS7_ILi256EEESB_EEES9_SE_SG_Li256ELb0ELb1ELb0ELb0EEENS1_29StaticPersistentTileSchedulerILb0EEEEEEEEEvNT_6ParamsE)
	.align		4
        /*00e4*/ 	.word	index@(__assertfail)
	.align		4
        /*00e8*/ 	.word	index@(_ZN7cutlass13device_kernelIN5flash11enable_sm90INS1_16FlashAttnFwdSm90INS1_25CollectiveMainloopFwdSm90ILi2EN4cute5tupleIJNS5_1CILi1EEES8_S8_EEENS6_IJNS7_ILi128EEENS7_ILi96EEENS7_ILi64EEEEEELi256ENS_6half_tEfNS_4arch4Sm90ELb0ELb0ELb0ELb0ELb1ELb0ELb1ELb1ELb0ELb1ELb0ELb0EEENS1_21CollectiveEpilogueFwdINS6_IJSA_NS7_ILi256EEESB_EEES9_SE_SG_Li256ELb0ELb1ELb0ELb0EEENS1_29StaticPersistentTileSchedulerILb0EEEEEEEEEvNT_6ParamsE)
	.align		4
        /*00ec*/ 	.word	index@(__assertfail)
	.align		4
        /*00f0*/ 	.word	index@(_ZN7cutlass13device_kernelIN5flash11enable_sm90INS1_16FlashAttnFwdSm90INS1_25CollectiveMainloopFwdSm90ILi2EN4cute5tupleIJNS5_1CILi1EEES8_S8_EEENS6_IJNS7_ILi128EEENS7_ILi96EEENS7_ILi64EEEEEELi256ENS_6half_tEfNS_4arch4Sm90ELb0ELb0ELb0ELb1ELb1ELb0ELb0ELb1ELb0ELb1ELb0ELb0EEENS1_21CollectiveEpilogueFwdINS6_IJSA_NS7_ILi256EEESB_EEES9_SE_SG_Li256ELb1ELb1ELb0ELb0EEENS1_36VarlenDynamicPersistentTileSchedulerILi128ELi96ELi256ELi128ELb0ELb1ELb1ELb0ELb1ELb1EEEEEEEEEvNT_6ParamsE)
	.align		4
        /*00f4*/ 	.word	index@(__assertfail)
	.align		4
        /*00f8*/ 	.word	index@(_ZN7cutlass13device_kernelIN5flash11enable_sm90INS1_16FlashAttnFwdSm90INS1_25CollectiveMainloopFwdSm90ILi2EN4cute5tupleIJNS5_1CILi1EEES8_S8_EEENS6_IJNS7_ILi128EEENS7_ILi96EEENS7_ILi64EEEEEELi256ENS_6half_tEfNS_4arch4Sm90ELb0ELb0ELb0ELb1ELb1ELb1ELb0ELb1ELb0ELb1ELb0ELb0EEENS1_21CollectiveEpilogueFwdINS6_IJSA_NS7_ILi256EEESB_EEES9_SE_SG_Li256ELb1ELb1ELb0ELb0EEENS1_36VarlenDynamicPersistentTileSchedulerILi128ELi96ELi256ELi128ELb0ELb1ELb1ELb0ELb1ELb1EEEEEEEEEvNT_6ParamsE)
	.align		4
        /*00fc*/ 	.word	index@(__assertfail)
	.align		4
        /*0100*/ 	.word	index@(_ZN7cutlass13device_kernelIN5flash11enable_sm90INS1_16FlashAttnFwdSm90INS1_25CollectiveMainloopFwdSm90ILi2EN4cute5tupleIJNS5_1CILi1EEES8_S8_EEENS6_IJNS7_ILi128EEENS7_ILi96EEENS7_ILi64EEEEEELi256ENS_6half_tEfNS_4arch4Sm90ELb0ELb0ELb0ELb1ELb1ELb0ELb1ELb1ELb0ELb1ELb0ELb0EEENS1_21CollectiveEpilogueFwdINS6_IJSA_NS7_ILi256EEESB_EEES9_SE_SG_Li256ELb1ELb1ELb0ELb0EEENS1_36VarlenDynamicPersistentTileSchedulerILi128ELi96ELi256ELi128ELb0ELb1ELb1ELb0ELb1ELb1EEEEEEEEEvNT_6ParamsE)
	.align		4
        /*0104*/ 	.word	index@(__assertfail)
	.align		4
        /*0108*/ 	.word	index@(_ZN7cutlass13device_kernelIN5flash11enable_sm90INS1_16FlashAttnFwdSm90INS1_25CollectiveMainloopFwdSm90ILi2EN4cute5tupleIJNS5_1CILi1EEES8_S8_EEENS6_IJNS7_ILi128EEENS7_ILi96EEENS7_ILi64EEEEEELi256ENS_6half_tEfNS_4arch4Sm90ELb0ELb0ELb0ELb1ELb1ELb1ELb1ELb1ELb0ELb1ELb0ELb0EEENS1_21CollectiveEpilogueFwdINS6_IJSA_NS7_ILi256EEESB_EEES9_SE_SG_Li256ELb1ELb1ELb0ELb0EEENS1_36VarlenDynamicPersistentTileSchedulerILi128ELi96ELi256ELi128ELb0ELb1ELb1ELb0ELb1ELb1EEEEEEEEEvNT_6ParamsE)
	.align		4
        /*010c*/ 	.word	index@(__assertfail)
	.align		4
        /*0110*/ 	.word	index@(_ZN7cutlass13device_kernelIN5flash11enable_sm90INS1_16FlashAttnFwdSm90INS1_25CollectiveMainloopFwdSm90ILi2EN4cute5tupleIJNS5_1CILi1EEES8_S8_EEENS6_IJNS7_ILi128EEENS7_ILi96EEENS7_ILi64EEEEEELi256ENS_6half_tEfNS_4arch4Sm90ELb0ELb1ELb0ELb0ELb1ELb0ELb0ELb1ELb0ELb1ELb0ELb0EEENS1_21CollectiveEpilogueFwdINS6_IJSA_NS7_ILi256EEESB_EEES9_SE_SG_Li256ELb0ELb1ELb0ELb0EEENS1_30DynamicPersistentTileSchedulerILi256ELi128ELb0ELb1ELb1EEEEEEEEEvNT_6ParamsE)
	.align		4
        /*0114*/ 	.word	index@(__assertfail)
	.align		4
        /*0118*/ 	.word	index@(_ZN7cutlass13device_kernelIN5flash11enable_sm90INS1_16FlashAttnFwdSm90INS1_25CollectiveMainloopFwdSm90ILi2EN4cute5tupleIJNS5_1CILi1EEES8_S8_EEENS6_IJNS7_ILi128EEENS7_ILi96EEENS7_ILi64EEEEEELi256ENS_6half_tEfNS_4arch4Sm90ELb0ELb1ELb0ELb0ELb1ELb0ELb1ELb1ELb0ELb1ELb0ELb0EEENS1_21CollectiveEpilogueFwdINS6_IJSA_NS7_ILi256EEESB_EEES9_SE_SG_Li256ELb0ELb1ELb0ELb0EEENS1_30DynamicPersistentTileSchedulerILi256ELi128ELb0ELb1ELb1EEEEEEEEEvNT_6ParamsE)
	.align		4
        /*011c*/ 	.word	index@(__assertfail)
	.align		4
        /*0120*/ 	.word	index@(_ZN7cutlass13device_kernelIN5flash11enable_sm90INS1_16FlashAttnFwdSm90INS1_25CollectiveMainloopFwdSm90ILi2EN4cute5tupleIJNS5_1CILi1EEES8_S8_EEENS6_IJNS7_ILi128EEENS7_ILi96EEENS7_ILi64EEEEEELi256ENS_6half_tEfNS_4arch4Sm90ELb0ELb1ELb0ELb1ELb1ELb0ELb0ELb1ELb0ELb1ELb0ELb0EEENS1_21CollectiveEpilogueFwdINS6_IJSA_NS7_ILi256EEESB_EEES9_SE_SG_Li256ELb1ELb1ELb0ELb0EEENS1_36VarlenDynamicPersistentTileSchedulerILi128ELi96ELi256ELi128ELb0ELb1ELb1ELb1ELb0ELb1EEEEEEEEEvNT_6ParamsE)
	.align		4
        /*0124*/ 	.word	index@(__assertfail)
	.align		4
        /*0128*/ 	.word	index@(_ZN7cutlass13device_kernelIN5flash11enable_sm90INS1_16FlashAttnFwdSm90INS1_25CollectiveMainloopFwdSm90ILi2EN4cute5tupleIJNS5_1CILi1EEES8_S8_EEENS6_IJNS7_ILi128EEENS7_ILi96EEENS7_ILi64EEEEEELi256ENS_6half_tEfNS_4arch4Sm90ELb0ELb1ELb0ELb1ELb1ELb1ELb0ELb1ELb0ELb1ELb0ELb0EEENS1_21CollectiveEpilogueFwdINS6_IJSA_NS7_ILi256EEESB_EEES9_SE_SG_Li256ELb1ELb1ELb0ELb0EEENS1_36VarlenDynamicPersistentTileSchedulerILi128ELi96ELi256ELi128ELb0ELb1ELb1ELb1ELb0ELb1EEEEEEEEEvNT_6ParamsE)
	.align		4
        /*012c*/ 	.word	index@(__assertfail)
	.align		4
        /*0130*/ 	.word	index@(_ZN7cutlass13device_kernelIN5flash11enable_sm90INS1_16FlashAttnFwdSm90INS1_25CollectiveMainloopFwdSm90ILi2EN4cute5tupleIJNS5_1CILi1EEES8_S8_EEENS6_IJNS7_ILi128EEENS7_ILi96EEENS7_ILi64EEEEEELi256ENS_6half_tEfNS_4arch4Sm90ELb0ELb1ELb0ELb1ELb1ELb0ELb1ELb1ELb0ELb1ELb0ELb0EEENS1_21CollectiveEpilogueFwdINS6_IJSA_NS7_ILi256EEESB_EEES9_SE_SG_Li256ELb1ELb1ELb0ELb0EEENS1_36VarlenDynamicPersistentTileSchedulerILi128ELi96ELi256ELi128ELb0ELb1ELb1ELb1ELb0ELb1EEEEEEEEEvNT_6ParamsE)
	.align		4
        /*0134*/ 	.word	index@(__assertfail)
	.align		4
        /*0138*/ 	.word	index@(_ZN7cutlass13device_kernelIN5flash11enable_sm90INS1_16FlashAttnFwdSm90INS1_25CollectiveMainloopFwdSm90ILi2EN4cute5tupleIJNS5_1CILi1EEES8_S8_EEENS6_IJNS7_ILi128EEENS7_ILi96EEENS7_ILi64EEEEEELi256ENS_6half_tEfNS_4arch4Sm90ELb0ELb1ELb0ELb1ELb1ELb1ELb1ELb1ELb0ELb1ELb0ELb0EEENS1_21CollectiveEpilogueFwdINS6_IJSA_NS7_ILi256EEESB_EEES9_SE_SG_Li256ELb1ELb1ELb0ELb0EEENS1_36VarlenDynamicPersistentTileSchedulerILi128ELi96ELi256ELi128ELb0ELb1ELb1ELb1ELb0ELb1EEEEEEEEEvNT_6ParamsE)
	.align		4
        /*013c*/ 	.word	index@(__assertfail)
	.align		4
        /*0140*/ 	.word	index@(_ZN7cutlass13device_kernelIN5flash11enable_sm90INS1_16FlashAttnFwdSm90INS1_25CollectiveMainloopFwdSm90ILi2EN4cute5tupleIJNS5_1CILi1EEES8_S8_EEENS6_IJNS7_ILi128EEENS7_ILi96EEENS7_ILi64EEEEEELi256ENS_6half_tEfNS_4arch4Sm90ELb1ELb0ELb0ELb0ELb1ELb0ELb0ELb1ELb0ELb1ELb0ELb0EEENS1_21CollectiveEpilogueFwdINS6_IJSA_NS7_ILi256EEESB_EEES9_SE_SG_Li256ELb0ELb1ELb0ELb0EEENS1_30DynamicPersistentTileSchedulerILi256ELi128ELb0ELb1ELb1EEEEEEEEEvNT_6ParamsE)
	.align		4
        /*0144*/ 	.word	index@(__assertfail)
	.align		4
        /*0148*/ 	.word	index@(_ZN7cutlass13device_kernelIN5flash11enable_sm90INS1_16FlashAttnFwdSm90INS1_25CollectiveMainloopFwdSm90ILi2EN4cute5tupleIJNS5_1CILi1EEES8_S8_EEENS6_IJNS7_ILi128EEENS7_ILi96EEENS7_ILi64EEEEEELi256ENS_6half_tEfNS_4arch4Sm90ELb1ELb0ELb0ELb0ELb1ELb0ELb1ELb1ELb0ELb1ELb0ELb0EEENS1_21CollectiveEpilogueFwdINS6_IJSA_NS7_ILi256EEESB_EEES9_SE_SG_Li256ELb0ELb1ELb0ELb0EEENS1_30DynamicPersistentTileSchedulerILi256ELi128ELb0ELb1ELb1EEEEEEEEEvNT_6ParamsE)
	.align		4
        /*014c*/ 	.word	index@(__assertfail)
	.align		4
        /*0150*/ 	.word	index@(_ZN7cutlass13device_kernelIN5flash11enable_sm90INS1_16FlashAttnFwdSm90INS1_25CollectiveMainloopFwdSm90ILi2EN4cute5tupleIJNS5_1CILi1EEES8_S8_EEENS6_IJNS7_ILi128EEENS7_ILi96EEENS7_ILi64EEEEEELi256ENS_6half_tEfNS_4arch4Sm90ELb1ELb0ELb0ELb1ELb1ELb0ELb0ELb1ELb0ELb1ELb0ELb0EEENS1_21CollectiveEpilogueFwdINS6_IJSA_NS7_ILi256EEESB_EEES9_SE_SG_Li256ELb1ELb1ELb0ELb0EEENS1_36VarlenDynamicPersistentTileSchedulerILi128ELi96ELi256ELi128ELb0ELb1ELb1ELb1ELb1ELb1EEEEEEEEEvNT_6ParamsE)
	.align		4
        /*0154*/ 	.word	index@(__assertfail)
	.align		4
        /*0158*/ 	.word	index@(_ZN7cutlass13device_kernelIN5flash11enable_sm90INS1_16FlashAttnFwdSm90INS1_25CollectiveMainloopFwdSm90ILi2EN4cute5tupleIJNS5_1CILi1EEES8_S8_EEENS6_IJNS7_ILi128EEENS7_ILi96EEENS7_ILi64EEEEEELi256ENS_6half_tEfNS_4arch4Sm90ELb1ELb0ELb0ELb1ELb1ELb1ELb0ELb1ELb0ELb1ELb0ELb0EEENS1_21CollectiveEpilogueFwdINS6_IJSA_NS7_ILi256EEESB_EEES9_SE_SG_Li256ELb1ELb1ELb0ELb0EEENS1_36VarlenDynamicPersistentTileSchedulerILi128ELi96ELi256ELi128ELb0ELb1ELb1ELb1ELb1ELb1EEEEEEEEEvNT_6ParamsE)
	.align		4
        /*015c*/ 	.word	index@(__assertfail)
	.align		4
        /*0160*/ 	.word	index@(_ZN7cutlass13device_kernelIN5flash11enable_sm90INS1_16FlashAttnFwdSm90INS1_25CollectiveMainloopFwdSm90ILi2EN4cute5tupleIJNS5_1CILi1EEES8_S8_EEENS6_IJNS7_ILi128EEENS7_ILi96EEENS7_ILi64EEEEEELi256ENS_6half_tEfNS_4arch4Sm90ELb1ELb0ELb0ELb1ELb1ELb0ELb1ELb1ELb0ELb1ELb0ELb0EEENS1_21CollectiveEpilogueFwdINS6_IJSA_NS7_ILi256EEESB_EEES9_SE_SG_Li256ELb1ELb1ELb0ELb0EEENS1_36VarlenDynamicPersistentTileSchedulerILi128ELi96ELi256ELi128ELb0ELb1ELb1ELb1ELb1ELb1EEEEEEEEEvNT_6ParamsE)
	.align		4
        /*0164*/ 	.word	index@(__assertfail)
	.align		4
        /*0168*/ 	.word	index@(_ZN7cutlass13device_kernelIN5flash11enable_sm90INS1_16FlashAttnFwdSm90INS1_25CollectiveMainloopFwdSm90ILi2EN4cute5tupleIJNS5_1CILi1EEES8_S8_EEENS6_IJNS7_ILi128EEENS7_ILi96EEENS7_ILi64EEEEEELi256ENS_6half_tEfNS_4arch4Sm90ELb1ELb0ELb0ELb1ELb1ELb1ELb1ELb1ELb0ELb1ELb0ELb0EEENS1_21CollectiveEpilogueFwdINS6_IJSA_NS7_ILi256EEESB_EEES9_SE_SG_Li256ELb1ELb1ELb0ELb0EEENS1_36VarlenDynamicPersistentTileSchedulerILi128ELi96ELi256ELi128ELb0ELb1ELb1ELb1ELb1ELb1EEEEEEEEEvNT_6ParamsE)
	.align		4
        /*016c*/ 	.word	index@(__assertfail)
	.align		4
        /*0170*/ 	.word	0x00000000
	.align		4
        /*0174*/ 	.word	0xfffffffe
	.align		4
        /*0178*/ 	.word	0x00000000
	.align		4
        /*017c*/ 	.word	0xfffffffd
	.align		4
        /*0180*/ 	.word	0x00000000
	.align		4
        /*0184*/ 	.word	0xfffffffc


//--------------------- .nv.constant4             --------------------------
	.section	.nv.constant4,"a",@progbits
	.align	8
	.align		8
.nv.constant4:
        /*0000*/ 	.dword	__assertfail
	.align		8
        /*0008*/ 	.dword	__unnamed_1
	.align		8
        /*0010*/ 	.dword	__unnamed_2
	.align		8
        /*0018*/ 	.dword	__unnamed_3
	.align		8
        /*0020*/ 	.dword	__unnamed_4
	.align		8
        /*0028*/ 	.dword	__unnamed_5
	.align		8
        /*0030*/ 	.dword	__unnamed_6
	.align		8
        /*0038*/ 	.dword	__unnamed_7
	.align		8
        /*0040*/ 	.dword	__unnamed_8
	.align		8
        /*0048*/ 	.dword	__unnamed_9
	.align		8
        /*0050*/ 	.dword	__unnamed_10
	.align		8
        /*0058*/ 	.dword	__unnamed_11
	.align		8
        /*0060*/ 	.dword	__unnamed_12
	.align		8
        /*0068*/ 	.dword	__unnamed_13
	.align		8
        /*0070*/ 	.dword	__unnamed_14
	.align		8
        /*0078*/ 	.dword	__unnamed_15
	.align		8
        /*0080*/ 	.dword	__unnamed_16
	.align		8
        /*0088*/ 	.dword	__unnamed_17
	.align		8
        /*0090*/ 	.dword	__unnamed_18
	.align		8
        /*0098*/ 	.dword	_ZN73_INTERNAL_956f4187_37_flash_fwd_hdimdiff_fp16_paged_sm90_cu_0106449f_40304cuda3std3__45__cpo5beginE
	.align		8
        /*00a0*/ 	.dword	_ZN73_INTERNAL_956f4187_37_flash_fwd_hdimdiff_fp16_paged_sm90_cu_0106449f_40304cuda3std3__45__cpo3endE
	.align		8
        /*00a8*/ 	.dword	_ZN73_INTERNAL_956f4187_37_flash_fwd_hdimdiff_fp16_paged_sm90_cu_0106449f_40304cuda3std3__45__cpo6cbeginE
	.align		8
        /*00b0*/ 	.dword	_ZN73_INTERNAL_956f4187_37_flash_fwd_hdimdiff_fp16_paged_sm90_cu_0106449f_40304cuda3std3__45__cpo4cendE
	.align		8
        /*00b8*/ 	.dword	_ZN73_INTERNAL_956f4187_37_flash_fwd_hdimdiff_fp16_paged_sm90_cu_0106449f_40304cuda3std3__475_GLOBAL__N__956f4187_37_flash_fwd_hdimdiff_fp16_paged_sm90_cu_0106449f_40306ignoreE
	.align		8
        /*00c0*/ 	.dword	_ZN73_INTERNAL_956f4187_37_flash_fwd_hdimdiff_fp16_paged_sm90_cu_0106449f_40304cuda3std3__419piecewise_constructE
	.align		8
        /*00c8*/ 	.dword	_ZN73_INTERNAL_956f4187_37_flash_fwd_hdimdiff_fp16_paged_sm90_cu_0106449f_40304cuda3std3__48in_placeE
	.align		8
        /*00d0*/ 	.dword	_ZN73_INTERNAL_956f4187_37_flash_fwd_hdimdiff_fp16_paged_sm90_cu_0106449f_40304cuda3std6ranges3__45__cpo4swapE
	.align		8
        /*00d8*/ 	.dword	_ZN73_INTERNAL_956f4187_37_flash_fwd_hdimdiff_fp16_paged_sm90_cu_0106449f_40304cuda3std6ranges3__45__cpo9iter_moveE
	.align		8
        /*00e0*/ 	.dword	_ZN73_INTERNAL_956f4187_37_flash_fwd_hdimdiff_fp16_paged_sm90_cu_0106449f_40304cute7productE
	.align		8
        /*00e8*/ 	.dword	_ZN73_INTERNAL_956f4187_37_flash_fwd_hdimdiff_fp16_paged_sm90_cu_0106449f_40304cute1_E
	.align		8
        /*00f0*/ 	.dword	$str$23
	.align		8
        /*00f8*/ 	.dword	$str$24


//--------------------- .text._ZN7cutlass13device_kernelIN5flash11enable_sm90INS1_16FlashAttnFwdSm90INS1_25CollectiveMainloopFwdSm90ILi2EN4cute5tupleIJNS5_1CILi1EEES8_S8_EEENS6_IJNS7_ILi128EEENS7_ILi96EEENS7_ILi192EEEEEELi128ENS_6half_tEfNS_4arch4Sm90ELb0ELb0ELb0ELb0ELb1ELb0ELb0ELb1ELb1ELb1ELb0ELb0EEENS1_21CollectiveEpilogueFwdINS6_IJSA_SA_SB_EEES9_SE_SG_Li256ELb0ELb1ELb0ELb0EEENS1_29StaticPersistentTileSchedulerILb0EEEEEEEEEvNT_6ParamsE --------------------------
	.section	.text._ZN7cutlass13device_kernelIN5flash11enable_sm90INS1_16FlashAttnFwdSm90INS1_25CollectiveMainloopFwdSm90ILi2EN4cute5tupleIJNS5_1CILi1EEES8_S8_EEENS6_IJNS7_ILi128EEENS7_ILi96EEENS7_ILi192EEEEEELi128ENS_6half_tEfNS_4arch4Sm90ELb0ELb0ELb0ELb0ELb1ELb0ELb0ELb1ELb1ELb1ELb0ELb0EEENS1_21CollectiveEpilogueFwdINS6_IJSA_SA_SB_EEES9_SE_SG_Li256ELb0ELb1ELb0ELb0EEENS1_29StaticPersistentTileSchedulerILb0EEEEEEEEEvNT_6ParamsE,"ax",@progbits
	.align	128
.text._ZN7cutlass13device_kernelIN5flash11enable_sm90INS1_16FlashAttnFwdSm90INS1_25CollectiveMainloopFwdSm90ILi2EN4cute5tupleIJNS5_1CILi1EEES8_S8_EEENS6_IJNS7_ILi128EEENS7_ILi96EEENS7_ILi192EEEEEELi128ENS_6half_tEfNS_4arch4Sm90ELb0ELb0ELb0ELb0ELb1ELb0ELb0ELb1ELb1ELb1ELb0ELb0EEENS1_21CollectiveEpilogueFwdINS6_IJSA_SA_SB_EEES9_SE_SG_Li256ELb0ELb1ELb0ELb0EEENS1_29StaticPersistentTileSchedulerILb0EEEEEEEEEvNT_6ParamsE:
        .type           _ZN7cutlass13device_kernelIN5flash11enable_sm90INS1_16FlashAttnFwdSm90INS1_25CollectiveMainloopFwdSm90ILi2EN4cute5tupleIJNS5_1CILi1EEES8_S8_EEENS6_IJNS7_ILi128EEENS7_ILi96EEENS7_ILi192EEEEEELi128ENS_6half_tEfNS_4arch4Sm90ELb0ELb0ELb0ELb0ELb1ELb0ELb0ELb1ELb1ELb1ELb0ELb0EEENS1_21CollectiveEpilogueFwdINS6_IJSA_SA_SB_EEES9_SE_SG_Li256ELb0ELb1ELb0ELb0EEENS1_29StaticPersistentTileSchedulerILb0EEEEEEEEEvNT_6ParamsE,@function
        .size           _ZN7cutlass13device_kernelIN5flash11enable_sm90INS1_16FlashAttnFwdSm90INS1_25CollectiveMainloopFwdSm90ILi2EN4cute5tupleIJNS5_1CILi1EEES8_S8_EEENS6_IJNS7_ILi128EEENS7_ILi96EEENS7_ILi192EEEEEELi128ENS_6half_tEfNS_4arch4Sm90ELb0ELb0ELb0ELb0ELb1ELb0ELb0ELb1ELb1ELb1ELb0ELb0EEENS1_21CollectiveEpilogueFwdINS6_IJSA_SA_SB_EEES9_SE_SG_Li256ELb0ELb1ELb0ELb0EEENS1_29StaticPersistentTileSchedulerILb0EEEEEEEEEvNT_6ParamsE,(.L_x_15521 - _ZN7cutlass13device_kernelIN5flash11enable_sm90INS1_16FlashAttnFwdSm90INS1_25CollectiveMainloopFwdSm90ILi2EN4cute5tupleIJNS5_1CILi1EEES8_S8_EEENS6_IJNS7_ILi128EEENS7_ILi96EEENS7_ILi192EEEEEELi128ENS_6half_tEfNS_4arch4Sm90ELb0ELb0ELb0ELb0ELb1ELb0ELb0ELb1ELb1ELb1ELb0ELb0EEENS1_21CollectiveEpilogueFwdINS6_IJSA_SA_SB_EEES9_SE_SG_Li256ELb0ELb1ELb0ELb0EEENS1_29StaticPersistentTileSchedulerILb0EEEEEEEEEvNT_6ParamsE)
        .other          _ZN7cutlass13device_kernelIN5flash11enable_sm90INS1_16FlashAttnFwdSm90INS1_25CollectiveMainloopFwdSm90ILi2EN4cute5tupleIJNS5_1CILi1EEES8_S8_EEENS6_IJNS7_ILi128EEENS7_ILi96EEENS7_ILi192EEEEEELi128ENS_6half_tEfNS_4arch4Sm90ELb0ELb0ELb0ELb0ELb1ELb0ELb0ELb1ELb1ELb1ELb0ELb0EEENS1_21CollectiveEpilogueFwdINS6_IJSA_SA_SB_EEES9_SE_SG_Li256ELb0ELb1ELb0ELb0EEENS1_29StaticPersistentTileSchedulerILb0EEEEEEEEEvNT_6ParamsE,@"STO_CUDA_ENTRY STV_DEFAULT"
_ZN7cutlass13device_kernelIN5flash11enable_sm90INS1_16FlashAttnFwdSm90INS1_25CollectiveMainloopFwdSm90ILi2EN4cute5tupleIJNS5_1CILi1EEES8_S8_EEENS6_IJNS7_ILi128EEENS7_ILi96EEENS7_ILi192EEEEEELi128ENS_6half_tEfNS_4arch4Sm90ELb0ELb0ELb0ELb0ELb1ELb0ELb0ELb1ELb1ELb1ELb0ELb0EEENS1_21CollectiveEpilogueFwdINS6_IJSA_SA_SB_EEES9_SE_SG_Li256ELb0ELb1ELb0ELb0EEENS1_29StaticPersistentTileSchedulerILb0EEEEEEEEEvNT_6ParamsE:
[----:B------:R-:W0:Y:S02]  /*0000*/  LDC R1, c[0x0][0x28] ;  /* 0x00000a00ff017b82 */ /* 0x000e240000000800 */
[----:B0-----:R-:W-:Y:S01]  /*0010*/  VIADD R1, R1, 0xfffffff8 ;  /* 0xfffffff801017836 */ /* 0x001fe20000000000 */
[----:B------:R-:W0:Y:S01]  /*0020*/  S2R R3, SR_TID.X ;  /* 0x0000000000037919 */ /* 0x000e220000002100 */
[----:B------:R-:W-:Y:S01]  /*0030*/  ELECT P0, URZ, PT ;  /* 0x00000000003f782f */ /* 0x000fe20003800000 */
[----:B------:R-:W-:Y:S01]  /*0040*/  UMOV UR4, 0x80 ;  /* 0x0000008000047882 */ /* 0x000fe20000000000 */
[----:B------:R-:W-:Y:S01]  /*0050*/  UMOV UR7, 0x100 ;  /* 0x0000010000077882 */ /* 0x000fe20000000000 */
[----:B0-----:R-:W-:-:S05]  /*0060*/  SHF.R.U32.HI R0, RZ, 0x5, R3 ;  /* 0x00000005ff007819 */ /* 0x001fca0000011603 */
[----:B------:R-:W0:Y:S02]  /*0070*/  SHFL.IDX PT, R2, R0, RZ, 0x1f ;  /* 0x00001fff00027589 */ /* 0x000e2400000e0000 */
[C---:B0-----:R-:W-:Y:S02]  /*0080*/  ISETP.NE.OR P0, PT, R2.reuse, RZ, !P0 ;  /* 0x000000ff0200720c */ /* 0x041fe40004705670 */
[----:B------:R-:W-:Y:S02]  /*0090*/  ISETP.NE.AND P1, PT, R2, RZ, PT ;  /* 0x000000ff0200720c */ /* 0x000fe40003f25270 */
[----:B------:R-:W-:-:S06]  /*00a0*/  SHF.R.U32.HI R2, RZ, 0x7, R3 ;  /* 0x00000007ff027819 */ /* 0x000fcc0000011603 */
[----:B------:R-:W0:Y:S03]  /*00b0*/  SHFL.IDX PT, R2, R2, RZ, 0x1f ;  /* 0x00001fff02027589 */ /* 0x000e2600000e0000 */
[----:B------:R-:W-:Y:S01]  /*00c0*/  VOTEU.ALL UP0, P0 ;  /* 0x00000000003f7886 */ /* 0x000fe20000000000 */
[----:B------:R-:W-:-:S04]  /*00d0*/  VOTEU.ALL UP1, P0 ;  /* 0x00000000003f7886 */ /* 0x000fc80000020000 */
[----:B------:R-:W1:Y:S01]  /*00e0*/  @!UP0 S2UR UR8, SR_CgaCtaId ;  /* 0x00000000000889c3 */ /* 0x000e620000008800 */
[----:B------:R-:W-:Y:S01]  /*00f0*/  @!UP0 UMOV UR6, 0x400 ;  /* 0x0000040000068882 */ /* 0x000fe20000000000 */
[----:B------:R-:W-:-:S04]  /*0100*/  @!UP0 UIADD3 UR4, -UR4, 0x100000, URZ ;  /* 0x0010000004048890 */ /* 0x000fc8000fffe13f */
[----:B------:R-:W-:Y:S02]  /*0110*/  @!UP0 USHF.L.U32 UR5, UR4, 0xb, URZ ;  /* 0x0000000b04058899 */ /* 0x000fe4000800063f */
[----:B------:R-:W-:Y:S02]  /*0120*/  @!UP0 USHF.L.U32 UR4, UR4, 0x1, URZ ;  /* 0x0000000104048899 */ /* 0x000fe4000800063f */
[----:B-1----:R-:W-:Y:S02]  /*0130*/  @!UP0 ULEA UR8, UR8, UR6, 0x18 ;  /* 0x0000000608088291 */ /* 0x002fe4000f8ec03f */
[----:B------:R-:W-:-:S04]  /*0140*/  @!UP0 UIADD3 UR6, -UR7, 0x100000, URZ ;  /* 0x0010000007068890 */ /* 0x000fc8000fffe13f */
[----:B------:R-:W-:Y:S02]  /*0150*/  @!UP0 USHF.L.U32 UR7, UR6, 0xb, URZ ;  /* 0x0000000b06078899 */ /* 0x000fe4000800063f */
[----:B------:R-:W-:Y:S01]  /*0160*/  @!UP0 USHF.L.U32 UR6, UR6, 0x1, URZ ;  /* 0x0000000106068899 */ /* 0x000fe2000800063f */
[----:B------:R-:W-:-:S05]  /*0170*/  VOTEU.ALL UP0, P0 ;  /* 0x00000000003f7886 */ /* 0x000fca0000000000 */
[----:B------:R1:W2:Y:S06]  /*0180*/  @!UP0 SYNCS.EXCH.64 URZ, [UR8+0x2a800], UR4 ;  /* 0x02a80004083f85b2 */ /* 0x0002ac0008000100 */
[----:B------:R1:W3:Y:S02]  /*0190*/  @!UP1 SYNCS.EXCH.64 URZ, [UR8+0x2a820], UR6 ;  /* 0x02a82006083f95b2 */ /* 0x0002e40008000100 */
[----:B01----:R-:W-:Y:S05]  /*01a0*/  @P1 BRA `(.L_x_0) ;  /* 0x0000000000481947 */ /* 0x003fea0003800000 */
[----:B------:R-:W0:Y:S01]  /*01b0*/  S2UR UR5, SR_CgaCtaId ;  /* 0x00000000000579c3 */ /* 0x000e220000008800 */
[----:B------:R-:W-:Y:S01]  /*01c0*/  UMOV UR4, 0x400 ;  /* 0x0000040000047882 */ /* 0x000fe20000000000 */
[----:B------:R-:W-:Y:S01]  /*01d0*/  UMOV UR6, 0x80 ;  /* 0x0000008000067882 */ /* 0x000fe20000000000 */
[----:B------:R-:W-:Y:S01]  /*01e0*/  UMOV UR7, 0x100 ;  /* 0x0000010000077882 */ /* 0x000fe20000000000 */
[----:B------:R-:W-:Y:S01]  /*01f0*/  ELECT P0, URZ, PT ;  /* 0x00000000003f782f */ /* 0x000fe20003800000 */
[----:B0-----:R-:W-:Y:S02]  /*0200*/  ULEA UR8, UR5, UR4, 0x18 ;  /* 0x0000000405087291 */ /* 0x001fe4000f8ec03f */
[----:B------:R-:W-:-:S04]  /*0210*/  UIADD3 UR4, -UR6, 0x100000, URZ ;  /* 0x0010000006047890 */ /* 0x000fc8000fffe13f */
[----:B------:R-:W-:Y:S02]  /*0220*/  USHF.L.U32 UR5, UR4, 0xb, URZ ;  /* 0x0000000b04057899 */ /* 0x000fe4000800063f */
[----:B------:R-:W-:Y:S02]  /*0230*/  USHF.L.U32 UR4, UR4, 0x1, URZ ;  /* 0x0000000104047899 */ /* 0x000fe4000800063f */
[----:B------:R-:W-:-:S04]  /*0240*/  UIADD3 UR6, -UR7, 0x100000, URZ ;  /* 0x0010000007067890 */ /* 0x000fc8000fffe13f */
[----:B------:R-:W-:Y:S02]  /*0250*/  USHF.L.U32 UR7, UR6, 0xb, URZ ;  /* 0x0000000b06077899 */ /* 0x000fe4000800063f */
[----:B------:R-:W-:Y:S01]  /*0260*/  USHF.L.U32 UR6, UR6, 0x1, URZ ;  /* 0x0000000106067899 */ /* 0x000fe2000800063f */
[----:B------:R-:W0:Y:S03]  /*0270*/  FENCE.VIEW.ASYNC.S ;  /* 0x00000000000073c6 */ /* 0x000e260000000000 */
[----:B0-----:R0:W1:Y:S08]  /*0280*/  SYNCS.EXCH.64 URZ, [UR8+0x2a830], UR4 ;  /* 0x02a83004083f75b2 */ /* 0x0010700008000100 */
[----:B------:R0:W4:Y:S01]  /*0290*/  SYNCS.EXCH.64 URZ, [UR8+0x2a840], UR6 ;  /* 0x02a84006083f75b2 */ /* 0x0001220008000100 */
[----:B------:R0:W0:Y:S01]  /*02a0*/  SYNCS.EXCH.64 URZ, [UR8+0x2a838], UR4 ;  /* 0x02a83804083f75b2 */ /* 0x0000220008000100 */
[----:B------:R0:W0:Y:S01]  /*02b0*/  SYNCS.EXCH.64 URZ, [UR8+0x2a848], UR6 ;  /* 0x02a84806083f75b2 */ /* 0x0000220008000100 */
[----:B------:R-:W-:Y:S01]  /*02c0*/  NOP ;  /* 0x0000000000007918 */ /* 0x000fe20000000000 */
.L_x_0:
[----:B------:R-:W5:Y:S01]  /*02d0*/  SHFL.IDX PT, R4, R0, RZ, 0x1f ;  /* 0x00001fff00047589 */ /* 0x000f6200000e0000 */
[----:B------:R-:W-:Y:S01]  /*02e0*/  NOP ;  /* 0x0000000000007918 */ /* 0x000fe20000000000 */
[----:B-----5:R-:W-:-:S13]  /*02f0*/  ISETP.NE.AND P0, PT, R4, RZ, PT ;  /* 0x000000ff0400720c */ /* 0x020fda0003f05270 */
[----:B------:R-:W-:Y:S05]  /*0300*/  @P0 BRA `(.L_x_1) ;  /* 0x0000000000480947 */ /* 0x000fea0003800000 */
[----:B0-----:R-:W0:Y:S01]  /*0310*/  S2UR UR5, SR_CgaCtaId ;  /* 0x00000000000579c3 */ /* 0x001e220000008800 */
        /* <DEDUP_REMOVED lines=12> */
[----:B0-----:R0:W0:Y:S08]  /*03e0*/  SYNCS.EXCH.64 URZ, [UR8+0x2a850], UR4 ;  /* 0x02a85004083f75b2 */ /* 0x0010300008000100 */
[----:B------:R0:W0:Y:S01]  /*03f0*/  SYNCS.EXCH.64 URZ, [UR8+0x2a860], UR6 ;  /* 0x02a86006083f75b2 */ /* 0x0000220008000100 */
[----:B------:R0:W0:Y:S01]  /*0400*/  SYNCS.EXCH.64 URZ, [UR8+0x2a858], UR4 ;  /* 0x02a85804083f75b2 */ /* 0x0000220008000100 */
[----:B------:R0:W0:Y:S01]  /*0410*/  SYNCS.EXCH.64 URZ, [UR8+0x2a868], UR6 ;  /* 0x02a86806083f75b2 */ /* 0x0000220008000100 */
[----:B------:R-:W-:Y:S01]  /*0420*/  NOP ;  /* 0x0000000000007918 */ /* 0x000fe20000000000 */
.L_x_1:
[----:B------:R-:W5:Y:S01]  /*0430*/  SHFL.IDX PT, R4, R0, RZ, 0x1f ;  /* 0x00001fff00047589 */ /* 0x000f6200000e0000 */
[----:B------:R-:W-:Y:S01]  /*0440*/  NOP ;  /* 0x0000000000007918 */ /* 0x000fe20000000000 */
[----:B-----5:R-:W-:-:S13]  /*0450*/  ISETP.NE.AND P0, PT, R4, RZ, PT ;  /* 0x000000ff0400720c */ /* 0x020fda0003f05270 */
[----:B------:R-:W-:Y:S05]  /*0460*/  @P0 BRA `(.L_x_2) ;  /* 0x0000000000380947 */ /* 0x000fea0003800000 */
[----:B0-----:R-:W0:Y:S01]  /*0470*/  S2UR UR5, SR_CgaCtaId ;  /* 0x00000000000579c3 */ /* 0x001e220000008800 */
[----:B------:R-:W-:Y:S01]  /*0480*/  UMOV UR4, 0x400 ;  /* 0x0000040000047882 */ /* 0x000fe20000000000 */
[----:B------:R-:W-:Y:S01]  /*0490*/  UMOV UR7, 0x80 ;  /* 0x0000008000077882 */ /* 0x000fe20000000000 */
[----:B------:R-:W-:Y:S01]  /*04a0*/  ELECT P0, URZ, PT ;  /* 0x00000000003f782f */ /* 0x000fe20003800000 */
[----:B0-----:R-:W-:Y:S02]  /*04b0*/  ULEA UR6, UR5, UR4, 0x18 ;  /* 0x0000000405067291 */ /* 0x001fe4000f8ec03f */
[----:B------:R-:W-:-:S04]  /*04c0*/  UIADD3 UR4, -UR7, 0x100000, URZ ;  /* 0x0010000007047890 */ /* 0x000fc8000fffe13f */
[----:B------:R-:W-:Y:S02]  /*04d0*/  USHF.L.U32 UR5, UR4, 0xb, URZ ;  /* 0x0000000b04057899 */ /* 0x000fe4000800063f */
[----:B------:R-:W-:Y:S01]  /*04e0*/  USHF.L.U32 UR4, UR4, 0x1, URZ ;  /* 0x0000000104047899 */ /* 0x000fe2000800063f */
[----:B------:R-:W0:Y:S11]  /*04f0*/  FENCE.VIEW.ASYNC.S ;  /* 0x00000000000073c6 */ /* 0x000e360000000000 */
[----:B0-----:R0:W0:Y:S01]  /*0500*/  SYNCS.EXCH.64 URZ, [UR6+0x2a870], UR4 ;  /* 0x02a87004063f75b2 */ /* 0x0010220008000100 */
[----:B------:R0:W0:Y:S01]  /*0510*/  SYNCS.EXCH.64 URZ, [UR6+0x2a880], UR4 ;  /* 0x02a88004063f75b2 */ /* 0x0000220008000100 */
[----:B------:R0:W0:Y:S01]  /*0520*/  SYNCS.EXCH.64 URZ, [UR6+0x2a878], UR4 ;  /* 0x02a87804063f75b2 */ /* 0x0000220008000100 */
[----:B------:R0:W0:Y:S01]  /*0530*/  SYNCS.EXCH.64 URZ, [UR6+0x2a888], UR4 ;  /* 0x02a88804063f75b2 */ /* 0x0000220008000100 */
[----:B------:R-:W-:Y:S01]  /*0540*/  NOP ;  /* 0x0000000000007918 */ /* 0x000fe20000000000 */
.L_x_2:
        /* <DEDUP_REMOVED lines=22> */
.L_x_3:
[----:B------:R-:W5:Y:S01]  /*06b0*/  SHFL.IDX PT, R4, R0, RZ, 0x1f ;  /* 0x00001fff00047589 */ /* 0x000f6200000e0000 */
[----:B------:R-:W-:Y:S01]  /*06c0*/  R2UR UR9, R2 ;  /* 0x00000000020972ca */ /* 0x000fe200000e0000 */
        /* <DEDUP_REMOVED lines=21> */
.L_x_4:
[----:B------:R-:W-:Y:S01]  /*0820*/  UISETP.NE.AND UP0, UPT, UR9, URZ, UPT ;  /* 0x0000003f0900728c */ /* 0x000fe2000bf05270 */
[----:B------:R-:W-:Y:S01]  /*0830*/  NOP ;  /* 0x0000000000007918 */ /* 0x000fe20000000000 */
[----:B0-----:R-:W-:Y:S01]  /*0840*/  UMOV UR4, 0x1 ;  /* 0x0000000100047882 */ /* 0x001fe20000000000 */
[----:B------:R-:W-:Y:S01]  /*0850*/  ULDC.64 UR36, c[0x0][0x208] ;  /* 0x0000820000247ab9 */ /* 0x000fe20000000a00 */
[----:B------:R-:W-:Y:S01]  /*0860*/  USEL UR4, UR4, 0x2, !UP0 ;  /* 0x0000000204047887 */ /* 0x000fe2000c000000 */
[----:B-1234-:R-:W-:Y:S01]  /*0870*/  BAR.SYNC.DEFER_BLOCKING 0x0 ;  /* 0x0000000000007b1d */ /* 0x01efe20000010000 */
[----:B------:R-:W-:-:S04]  /*0880*/  PLOP3.LUT P0, PT, PT, PT, UP0, 0x80, 0x0 ;  /* 0x000000000000781c */ /* 0x000fc80003f0f008 */
[----:B------:R-:W-:-:S05]  /*0890*/  IMAD.U32 R2, RZ, RZ, UR4 ;  /* 0x00000004ff027e24 */ /* 0x000fca000f8e00ff */
[----:B------:R0:W-:Y:S04]  /*08a0*/  STL [R1+0x4], R2 ;  /* 0x0000040201007387 */ /* 0x0001e80000100800 */
[----:B------:R-:W-:Y:S05]  /*08b0*/  @!P0 BRA `(.L_x_5) ;  /* 0x00000064008c8947 */ /* 0x000fea0003800000 */
.L_x_6:
[----:B------:R-:W-:-:S08]  /*08c0*/  NOP ;  /* 0x0000000000007918 */ /* 0x000fd00000000000 */
[----:B------:R-:W1:Y:S02]  /*08d0*/  USETMAXREG.TRY_ALLOC.CTAPOOL UP0, 0xe8 ;  /* 0x000000e8000079c8 */ /* 0x000e640008000600 */
[----:B-1----:R-:W-:-:S13]  /*08e0*/  PLOP3.LUT P0, PT, PT, PT, UP0, 0x80, 0x0 ;  /* 0x000000000000781c */ /* 0x002fda0003f0f008 */
[----:B------:R-:W-:Y:S05]  /*08f0*/  @!P0 BRA `(.L_x_6) ;  /* 0xfffffffc00f08947 */ /* 0x000fea000383ffff */
[----:B------:R-:W1:Y:S08]  /*0900*/  S2UR UR4, SR_CTAID.X ;  /* 0x00000000000479c3 */ /* 0x000e700000002500 */
[----:B------:R-:W-:Y:S08]  /*0910*/  BAR.ARV 0x8, 0x180 ;  /* 0x0206000000007b1d */ /* 0x000ff00000002000 */
[----:B------:R-:W1:Y:S02]  /*0920*/  LDC R0, c[0x0][0xc34] ;  /* 0x00030d00ff007b82 */ /* 0x000e640000000800 */
[----:B-1----:R-:W-:-:S13]  /*0930*/  ISETP.LE.AND P0, PT, R0, UR4, PT ;  /* 0x0000000400007c0c */ /* 0x002fda000bf03270 */
[----:B------:R-:W-:Y:S05]  /*0940*/  @P0 EXIT ;  /* 0x000000000000094d */ /* 0x000fea0003800000 */
[----:B0-----:R-:W2:Y:S01]  /*0950*/  LDL R2, [R1+0x4] ;  /* 0x0000040001027983 */ /* 0x001ea20000100800 */
[----:B------:R-:W-:Y:S01]  /*0960*/  VIADD R17, R3, 0xffffff80 ;  /* 0xffffff8003117836 */ /* 0x000fe20000000000 */
[----:B------:R-:W-:Y:S01]  /*0970*/  UMOV UR39, URZ ;  /* 0x0000003f00277c82 */ /* 0x000fe20008000000 */
[----:B------:R-:W-:Y:S01]  /*0980*/  IMAD.U32 R18, RZ, RZ, UR4 ;  /* 0x00000004ff127e24 */ /* 0x000fe2000f8e00ff */
[----:B------:R-:W-:Y:S01]  /*0990*/  UMOV UR38, URZ ;  /* 0x0000003f00267c82 */ /* 0x000fe20008000000 */
[----:B------:R-:W-:Y:S01]  /*09a0*/  IMAD.MOV.U32 R19, RZ, RZ, RZ ;  /* 0x000000ffff137224 */ /* 0x000fe200078e00ff */
[----:B------:R-:W-:-:S04]  /*09b0*/  SHF.R.S32.HI R0, RZ, 0x1f, R17 ;  /* 0x0000001fff007819 */ /* 0x000fc80000011411 */
[CC--:B------:R-:W-:Y:S02]  /*09c0*/  LEA.HI R3, R0.reuse, R17.reuse, RZ, 0x7 ;  /* 0x0000001100037211 */ /* 0x0c0fe400078f38ff */
[CC--:B------:R-:W-:Y:S02]  /*09d0*/  LEA.HI R4, R0.reuse, R17.reuse, RZ, 0x5 ;  /* 0x0000001100047211 */ /* 0x0c0fe400078f28ff */
[CC--:B------:R-:W-:Y:S02]  /*09e0*/  LEA.HI R5, R0.reuse, R17.reuse, RZ, 0x4 ;  /* 0x0000001100057211 */ /* 0x0c0fe400078f20ff */
[----:B------:R-:W-:Y:S01]  /*09f0*/  LEA.HI R9, R0, R17, RZ, 0x2 ;  /* 0x0000001100097211 */ /* 0x000fe200078f10ff */
[----:B------:R-:W-:Y:S01]  /*0a00*/  IMAD.SHL.U32 R6, R4, 0x20, RZ ;  /* 0x0000002004067824 */ /* 0x000fe200078e00ff */
[----:B------:R-:W-:Y:S02]  /*0a10*/  LOP3.LUT R4, R5, 0x3fffff0, RZ, 0xc0, !PT ;  /* 0x03fffff005047812 */ /* 0x000fe400078ec0ff */
[----:B------:R-:W-:-:S02]  /*0a20*/  SHF.R.S32.HI R8, RZ, 0x4, R5 ;  /* 0x00000004ff087819 */ /* 0x000fc40000011405 */
[----:B------:R-:W-:Y:S01]  /*0a30*/  LOP3.LUT R7, R6, 0xfffffc00, RZ, 0xc0, !PT ;  /* 0xfffffc0006077812 */ /* 0x000fe200078ec0ff */
[----:B------:R-:W-:Y:S01]  /*0a40*/  IMAD.IADD R6, R17, 0x1, -R4 ;  /* 0x0000000111067824 */ /* 0x000fe200078e0a04 */
[----:B------:R-:W-:Y:S02]  /*0a50*/  LEA.HI R5, R5, R8, RZ, 0x1 ;  /* 0x0000000805057211 */ /* 0x000fe400078f08ff */
[----:B------:R-:W-:Y:S01]  /*0a60*/  LEA.HI R22, R0, R17, RZ, 0x3 ;  /* 0x0000001100167211 */ /* 0x000fe200078f18ff */
[----:B------:R-:W-:Y:S01]  /*0a70*/  IMAD R6, R6, 0x40, R7 ;  /* 0x0000004006067824 */ /* 0x000fe200078e0207 */
[----:B------:R-:W-:Y:S02]  /*0a80*/  LOP3.LUT R5, R5, 0x1ffffffe, RZ, 0xc0, !PT ;  /* 0x1ffffffe05057812 */ /* 0x000fe400078ec0ff */
[----:B------:R-:W-:Y:S01]  /*0a90*/  LOP3.LUT R0, R9, 0xfffffffc, RZ, 0xc0, !PT ;  /* 0xfffffffc09007812 */ /* 0x000fe200078ec0ff */
[----:B------:R-:W-:Y:S01]  /*0aa0*/  IMAD.MOV.U32 R9, RZ, RZ, -0x2 ;  /* 0xfffffffeff097424 */ /* 0x000fe200078e00ff */
[----:B------:R-:W-:Y:S01]  /*0ab0*/  SHF.R.S32.HI R162, RZ, 0x7, R3 ;  /* 0x00000007ffa27819 */ /* 0x000fe20000011403 */
[----:B------:R-:W-:Y:S01]  /*0ac0*/  IMAD.IADD R5, R8, 0x1, -R5 ;  /* 0x0000000108057824 */ /* 0x000fe200078e0a05 */
[----:B------:R-:W-:Y:S01]  /*0ad0*/  LOP3.LUT R12, R22, 0xfffffff8, RZ, 0xc0, !PT ;  /* 0xfffffff8160c7812 */ /* 0x000fe200078ec0ff */
[----:B------:R-:W-:Y:S01]  /*0ae0*/  IMAD.IADD R8, R17, 0x1, -R0 ;  /* 0x0000000111087824 */ /* 0x000fe200078e0a00 */
[----:B------:R-:W-:Y:S01]  /*0af0*/  SHF.R.S32.HI R22, RZ, 0x3, R22 ;  /* 0x00000003ff167819 */ /* 0x000fe20000011416 */
[----:B------:R-:W-:-:S03]  /*0b00*/  IMAD R165, R5, 0x8, R6 ;  /* 0x0000000805a57824 */ /* 0x000fc600078e0206 */
[----:B------:R-:W-:-:S04]  /*0b10*/  LEA.HI R0, R8, R8, RZ, 0x1 ;  /* 0x0000000808007211 */ /* 0x000fc800078f08ff */
[----:B------:R-:W-:-:S05]  /*0b20*/  LOP3.LUT R5, R0, 0x1ffffffe, RZ, 0xc0, !PT ;  /* 0x1ffffffe00057812 */ /* 0x000fca00078ec0ff */
[----:B------:R-:W-:Y:S01]  /*0b30*/  IMAD.IADD R164, R8, 0x1, -R5 ;  /* 0x0000000108a47824 */ /* 0x000fe200078e0a05 */
[----:B--2---:R-:W-:Y:S02]  /*0b40*/  R2UR UR5, R2 ;  /* 0x00000000020572ca */ /* 0x004fe400000e0000 */
[C---:B------:R-:W-:Y:S02]  /*0b50*/  LOP3.LUT R2, R3.reuse, 0xffffff80, RZ, 0xc0, !PT ;  /* 0xffffff8003027812 */ /* 0x040fe400078ec0ff */
[----:B------:R-:W-:Y:S02]  /*0b60*/  LEA.HI R3, R3, R162, RZ, 0x1 ;  /* 0x000000a203037211 */ /* 0x000fe400078f08ff */
[C---:B------:R-:W-:Y:S02]  /*0b70*/  IADD3 R23, R17.reuse, -R2, RZ ;  /* 0x8000000211177210 */ /* 0x040fe40007ffe0ff */
[----:B------:R-:W-:Y:S02]  /*0b80*/  IADD3 R17, R17, -R12, RZ ;  /* 0x8000000c11117210 */ /* 0x000fe40007ffe0ff */
[----:B------:R-:W-:-:S02]  /*0b90*/  SHF.R.S32.HI R2, RZ, 0x1f, R23 ;  /* 0x0000001fff027819 */ /* 0x000fc40000011417 */
[----:B------:R-:W-:Y:S01]  /*0ba0*/  LOP3.LUT R3, R3, 0x3fffffe, RZ, 0xc0, !PT ;  /* 0x03fffffe03037812 */ /* 0x000fe200078ec0ff */
[----:B------:R-:W-:Y:S01]  /*0bb0*/  ULOP3.LUT UR5, UR5, 0x1, URZ, 0xfc, !UPT ;  /* 0x0000000105057892 */ /* 0x000fe2000f8efc3f */
[CC--:B------:R-:W-:Y:S02]  /*0bc0*/  LEA.HI R4, R2.reuse, R23.reuse, RZ, 0x2 ;  /* 0x0000001702047211 */ /* 0x0c0fe400078f10ff */
[----:B------:R-:W-:Y:S01]  /*0bd0*/  LEA.HI R2, R2, R23, RZ, 0x5 ;  /* 0x0000001702027211 */ /* 0x000fe200078f28ff */
[----:B------:R-:W-:Y:S01]  /*0be0*/  IMAD.IADD R3, R162, 0x1, -R3 ;  /* 0x00000001a2037824 */ /* 0x000fe200078e0a03 */
[--C-:B------:R-:W-:Y:S01]  /*0bf0*/  SHF.R.S32.HI R7, RZ, 0x2, R4.reuse ;  /* 0x00000002ff077819 */ /* 0x100fe20000011404 */
[----:B------:R-:W-:Y:S01]  /*0c00*/  IMAD.U32 R167, RZ, RZ, UR5 ;  /* 0x00000005ffa77e24 */ /* 0x000fe2000f8e00ff */
[----:B------:R-:W-:Y:S02]  /*0c10*/  SHF.R.S32.HI R10, RZ, 0x1f, R4 ;  /* 0x0000001fff0a7819 */ /* 0x000fe40000011404 */
[----:B------:R-:W-:-:S02]  /*0c20*/  SHF.R.S32.HI R2, RZ, 0x5, R2 ;  /* 0x00000005ff027819 */ /* 0x000fc40000011402 */
[----:B------:R-:W-:Y:S02]  /*0c30*/  LEA.HI R10, R10, R7, RZ, 0x3 ;  /* 0x000000070a0a7211 */ /* 0x000fe400078f18ff */
[----:B------:R-:W-:Y:S02]  /*0c40*/  LOP3.LUT R4, R4, 0x7ffffffc, RZ, 0xc0, !PT ;  /* 0x7ffffffc04047812 */ /* 0x000fe400078ec0ff */
[----:B------:R-:W-:-:S03]  /*0c50*/  LOP3.LUT R10, R10, 0xfffffff8, RZ, 0xc0, !PT ;  /* 0xfffffff80a0a7812 */ /* 0x000fc600078ec0ff */
[----:B------:R-:W-:Y:S02]  /*0c60*/  IMAD.IADD R4, R23, 0x1, -R4 ;  /* 0x0000000117047824 */ /* 0x000fe400078e0a04 */
[----:B------:R-:W-:Y:S02]  /*0c70*/  IMAD.IADD R7, R7, 0x1, -R10 ;  /* 0x0000000107077824 */ /* 0x000fe400078e0a0a */
[----:B------:R-:W-:-:S03]  /*0c80*/  IMAD R166, R4, R9, 0x60 ;  /* 0x0000006004a67424 */ /* 0x000fc600078e0209 */
[----:B------:R-:W-:Y:S01]  /*0c90*/  LEA R0, R2, R7, 0x4 ;  /* 0x0000000702007211 */ /* 0x000fe200078e20ff */
[----:B------:R-:W-:-:S04]  /*0ca0*/  IMAD.SHL.U32 R2, R17, 0x8, RZ ;  /* 0x0000000811027824 */ /* 0x000fc800078e00ff */
[----:B------:R-:W-:Y:S01]  /*0cb0*/  IMAD R163, R3, 0x40, R0 ;  /* 0x0000004003a37824 */ /* 0x000fe200078e0200 */
[----:B------:R-:W-:-:S03]  /*0cc0*/  IADD3 R16, R2, 0x40, RZ ;  /* 0x0000004002107810 */ /* 0x000fc60007ffe0ff */
[----:B------:R-:W-:Y:S01]  /*0cd0*/  IMAD R164, R164, 0x8, R163 ;  /* 0x00000008a4a47824 */ /* 0x000fe200078e02a3 */
[----:B------:R-:W-:-:S07]  /*0ce0*/  SHF.R.S32.HI R168, RZ, 0x1f, R16 ;  /* 0x0000001fffa87819 */ /* 0x000fce0000011410 */
.L_x_39:
[----:B0-----:R-:W0:Y:S01]  /*0cf0*/  SHFL.IDX PT, R0, R162, RZ, 0x1f ;  /* 0x00001fffa2007589 */ /* 0x001e2200000e0000 */
[----:B------:R-:W1:Y:S01]  /*0d00*/  S2UR UR40, SR_CgaCtaId ;  /* 0x00000000002879c3 */ /* 0x000e620000008800 */
[----:B------:R-:W-:Y:S01]  /*0d10*/  ULDC UR4, c[0x0][0xc38] ;  /* 0x00030e0000047ab9 */ /* 0x000fe20000000800 */
[----:B------:R-:W-:Y:S01]  /*0d20*/  ULDC.64 UR8, c[0x0][0x418] ;  /* 0x0001060000087ab9 */ /* 0x000fe20000000a00 */
[----:B------:R-:W-:Y:S01]  /*0d30*/  R2UR UR13, R18 ;  /* 0x00000000120d72ca */ /* 0x000fe200000e0000 */
[----:B------:R-:W-:Y:S02]  /*0d40*/  UISETP.NE.AND UP1, UPT, UR4, 0x1, UPT ;  /* 0x000000010400788c */ /* 0x000fe4000bf25270 */
[----:B------:R-:W-:Y:S02]  /*0d50*/  UISETP.NE.U32.AND UP0, UPT, UR8, URZ, UPT ;  /* 0x0000003f0800728c */ /* 0x000fe4000bf05070 */
[----:B--2---:R-:W2:Y:S01]  /*0d60*/  LDC R73, c[0x0][0x2f0] ;  /* 0x0000bc00ff497b82 */ /* 0x004ea20000000800 */
[----:B------:R-:W-:Y:S01]  /*0d70*/  UMOV UR41, 0x400 ;  /* 0x0000040000297882 */ /* 0x000fe20000000000 */
[----:B------:R-:W-:Y:S01]  /*0d80*/  UISETP.NE.AND.EX UP0, UPT, UR9, URZ, UPT, UP0 ;  /* 0x0000003f0900728c */ /* 0x000fe2000bf05300 */
[----:B------:R-:W-:Y:S01]  /*0d90*/  ULDC UR4, c[0x0][0xc44] ;  /* 0x0003110000047ab9 */ /* 0x000fe20000000800 */
[----:B------:R-:W-:Y:S01]  /*0da0*/  ULDC UR6, c[0x0][0x424] ;  /* 0x0001090000067ab9 */ /* 0x000fe20000000800 */
[----:B------:R-:W-:-:S02]  /*0db0*/  UISETP.NE.AND UP2, UPT, UR4, 0x1, UPT ;  /* 0x000000010400788c */ /* 0x000fc4000bf45270 */
[----:B------:R-:W-:Y:S01]  /*0dc0*/  USEL UR6, UR6, 0x1, UP0 ;  /* 0x0000000106067887 */ /* 0x000fe20008000000 */
[----:B------:R-:W-:Y:S01]  /*0dd0*/  @UP1 ULDC UR4, c[0x0][0xc3c] ;  /* 0x00030f0000041ab9 */ /* 0x000fe20000000800 */
[----:B------:R-:W-:Y:S01]  /*0de0*/  @UP1 ULDC UR12, c[0x0][0xc40] ;  /* 0x00031000000c1ab9 */ /* 0x000fe20000000800 */
[----:B------:R-:W-:Y:S02]  /*0df0*/  UIMAD.WIDE.U32 UR4, UR13, UR4, URZ ;  /* 0x000000040d0472a5 */ /* 0x000fe4000f8e003f */
[----:B------:R-:W-:Y:S01]  /*0e00*/  UMOV UR14, UR13 ;  /* 0x0000000d000e7c82 */ /* 0x000fe20008000000 */
[----:B0-----:R-:W-:Y:S01]  /*0e10*/  R2UR UR7, R0 ;  /* 0x00000000000772ca */ /* 0x001fe200000e0000 */
[----:B-1----:R-:W-:Y:S02]  /*0e20*/  ULEA UR41, UR40, UR41, 0x18 ;  /* 0x0000002928297291 */ /* 0x002fe4000f8ec03f */
[----:B------:R-:W-:Y:S02]  /*0e30*/  @UP1 USHF.R.U32.HI UR14, URZ, UR12, UR5 ;  /* 0x0000000c3f0e1299 */ /* 0x000fe40008011605 */
[----:B------:R-:W-:Y:S01]  /*0e40*/  UIADD3 UR9, UR41, 0xc400, URZ ;  /* 0x0000c40029097890 */ /* 0x000fe2000fffe03f */
[----:B------:R-:W-:-:S03]  /*0e50*/  @UP2 ULDC.64 UR10, c[0x0][0xc48] ;  /* 0x00031200000a2ab9 */ /* 0x000fc60000000a00 */
[----:B------:R-:W-:Y:S01]  /*0e60*/  ULOP3.LUT UP0, URZ, UR9, 0x1bf, URZ, 0xc0, !UPT ;  /* 0x000001bf093f7892 */ /* 0x000fe2000f80c03f */
[----:B--2---:R-:W-:Y:S01]  /*0e70*/  IMAD R73, R73, UR6, RZ ;  /* 0x0000000649497c24 */ /* 0x004fe2000f8e02ff */
[----:B------:R-:W-:Y:S02]  /*0e80*/  UIMAD.WIDE.U32 UR4, UR14, UR10, URZ ;  /* 0x0000000a0e0472a5 */ /* 0x000fe4000f8e003f */
[----:B------:R-:W-:Y:S01]  /*0e90*/  IMAD.U32 R161, RZ, RZ, UR14 ;  /* 0x0000000effa17e24 */ /* 0x000fe2000f8e00ff */
[----:B------:R-:W-:Y:S01]  /*0ea0*/  ULEA.HI UR8, UR7, UR7, URZ, 0x1 ;  /* 0x0000000707087291 */ /* 0x000fe2000f8f083f */
[----:B------:R-:W-:Y:S01]  /*0eb0*/  PLOP3.LUT P0, PT, PT, PT, UP0, 0x80, 0x0 ;  /* 0x000000000000781c */ /* 0x000fe20003f0f008 */
[----:B------:R-:W-:Y:S02]  /*0ec0*/  UMOV UR61, UR14 ;  /* 0x0000000e003d7c82 */ /* 0x000fe40008000000 */
[----:B------:R-:W-:Y:S01]  /*0ed0*/  ULOP3.LUT UR8, UR8, 0x1e, URZ, 0xc0, !UPT ;  /* 0x0000001e08087892 */ /* 0x000fe2000f8ec03f */
[----:B------:R-:W-:Y:S01]  /*0ee0*/  IADD3 R0, R73, 0x5f, RZ ;  /* 0x0000005f49007810 */ /* 0x000fe20007ffe0ff */
[----:B------:R-:W-:Y:S01]  /*0ef0*/  UMOV UR4, UR13 ;  /* 0x0000000d00047c82 */ /* 0x000fe20008000000 */
[----:B------:R-:W-:Y:S01]  /*0f00*/  @UP2 USHF.R.U32.HI UR61, URZ, UR11, UR5 ;  /* 0x0000000b3f3d2299 */ /* 0x000fe20008011605 */
[----:B------:R-:W-:Y:S01]  /*0f10*/  IMAD.U32 R160, RZ, RZ, UR4 ;  /* 0x00000004ffa07e24 */ /* 0x000fe2000f8e00ff */
[----:B------:R-:W-:Y:S01]  /*0f20*/  UIADD3 UR8, UR7, -UR8, URZ ;  /* 0x8000000807087290 */ /* 0x000fe2000fffe03f */
[----:B------:R-:W-:-:S03]  /*0f30*/  IMAD.HI R0, R0, 0x2aaaaaab, RZ ;  /* 0x2aaaaaab00007827 */ /* 0x000fc600078e02ff */
[----:B------:R-:W-:Y:S02]  /*0f40*/  ULEA UR8, UR8, UR9, 0xd ;  /* 0x0000000908087291 */ /* 0x000fe4000f8e683f */
[----:B------:R-:W-:Y:S02]  /*0f50*/  SHF.R.U32.HI R3, RZ, 0x1f, R0 ;  /* 0x0000001fff037819 */ /* 0x000fe40000011600 */
[----:B------:R-:W-:Y:S02]  /*0f60*/  USHF.R.U32.HI UR8, URZ, 0x4, UR8 ;  /* 0x000000043f087899 */ /* 0x000fe40008011608 */
[----:B------:R-:W-:Y:S02]  /*0f70*/  LEA.HI.SX32 R88, R0, R3, 0x1c ;  /* 0x0000000300587211 */ /* 0x000fe400078fe2ff */
[----:B------:R-:W-:Y:S01]  /*0f80*/  ULOP3.LUT UR42, UR8, 0x3fff, URZ, 0xc0, !UPT ;  /* 0x00003fff082a7892 */ /* 0x000fe2000f8ec03f */
[----:B---345:R-:W-:Y:S11]  /*0f90*/  @!P0 BRA `(.L_x_7) ;  /* 0x0000000000408947 */ /* 0x038ff60003800000 */
[----:B------:R-:W-:Y:S01]  /*0fa0*/  MOV R0, 0x0 ;  /* 0x0000000000007802 */ /* 0x000fe20000000f00 */
[----:B------:R-:W-:Y:S01]  /*0fb0*/  ULDC.64 UR4, c[0x4][0xf0] ;  /* 0x01003c0000047ab9 */ /* 0x000fe20000000a00 */
[----:B------:R-:W-:Y:S01]  /*0fc0*/  ULDC.64 UR6, c[0x4][0x38] ;  /* 0x01000e0000067ab9 */ /* 0x000fe20000000a00 */
[----:B------:R-:W-:Y:S01]  /*0fd0*/  IMAD.U32 R4, RZ, RZ, UR4 ;  /* 0x00000004ff047e24 */ /* 0x000fe2000f8e00ff */
[----:B------:R0:W1:Y:S01]  /*0fe0*/  LDC.64 R14, c[0x4][R0] ;  /* 0x01000000000e7b82 */ /* 0x0000620000000a00 */
[----:B------:R-:W-:Y:S01]  /*0ff0*/  IMAD.U32 R5, RZ, RZ, UR5 ;  /* 0x00000005ff057e24 */ /* 0x000fe2000f8e00ff */
[----:B------:R-:W-:Y:S01]  /*1000*/  ULDC.64 UR4, c[0x4][0xf8] ;  /* 0x01003e0000047ab9 */ /* 0x000fe20000000a00 */
[----:B------:R-:W-:Y:S01]  /*1010*/  IMAD.U32 R10, RZ, RZ, UR6 ;  /* 0x00000006ff0a7e24 */ /* 0x000fe2000f8e00ff */
[----:B------:R-:W-:Y:S01]  /*1020*/  MOV R6, UR4 ;  /* 0x0000000400067c02 */ /* 0x000fe20008000f00 */
[----:B------:R-:W-:Y:S01]  /*1030*/  IMAD.U32 R7, RZ, RZ, UR5 ;  /* 0x00000005ff077e24 */ /* 0x000fe2000f8e00ff */
[----:B------:R-:W-:Y:S01]  /*1040*/  MOV R12, 0x1 ;  /* 0x00000001000c7802 */ /* 0x000fe20000000f00 */
[----:B------:R-:W-:-:S02]  /*1050*/  IMAD.U32 R11, RZ, RZ, UR7 ;  /* 0x00000007ff0b7e24 */ /* 0x000fc4000f8e00ff */
[----:B------:R-:W-:Y:S02]  /*1060*/  IMAD.MOV.U32 R8, RZ, RZ, 0x70 ;  /* 0x00000070ff087424 */ /* 0x000fe400078e00ff */
[----:B0-----:R-:W-:-:S07]  /*1070*/  IMAD.MOV.U32 R13, RZ, RZ, RZ ;  /* 0x000000ffff0d7224 */ /* 0x001fce00078e00ff */
[----:B------:R-:W-:-:S07]  /*1080*/  LEPC R20, `(.L_x_7) ;  /* 0x000000001014794e */ /* 0x000fce0000000000 */
[----:B-1----:R-:W-:Y:S05]  /*1090*/  CALL.ABS.NOINC R14 ;  /* 0x000000000e007343 */ /* 0x002fea0003c00000 */
.L_x_7:
[----:B------:R-:W-:Y:S02]  /*10a0*/  LOP3.LUT R0, R19, 0x1, RZ, 0xc0, !PT ;  /* 0x0000000113007812 */ /* 0x000fe400078ec0ff */
[----:B------:R-:W-:Y:S02]  /*10b0*/  R2UR UR4, R167 ;  /* 0x00000000a70472ca */ /* 0x000fe400000e0000 */
[----:B------:R-:W-:-:S04]  /*10c0*/  SHF.L.U32 R0, R0, 0x1f, RZ ;  /* 0x0000001f00007819 */ /* 0x000fc800000006ff */
[----:B------:R-:W0:Y:S07]  /*10d0*/  SYNCS.PHASECHK.TRANS64.TRYWAIT P1, [UR41+0x2a800], R0 ;  /* 0x02a80000ff0075a7 */ /* 0x000e2e0008020169 */
[----:B------:R-:W-:-:S05]  /*10e0*/  IMAD.U32 R3, RZ, RZ, UR4 ;  /* 0x00000004ff037e24 */ /* 0x000fca000f8e00ff */
[----:B------:R-:W-:Y:S01]  /*10f0*/  ISETP.NE.AND P0, PT, R3, 0x3, PT ;  /* 0x000000030300780c */ /* 0x000fe20003f05270 */
[----:B0-----:R-:W-:-:S12]  /*1100*/  @!P1 BRA `(.L_x_8) ;  /* 0x0000009400749947 */ /* 0x001fd80003800000 */
.L_x_89:
[----:B------:R-:W-:Y:S05]  /*1110*/  @!P0 BRA `(.L_x_9) ;  /* 0x0000000000048947 */ /* 0x000fea0003800000 */
[----:B------:R-:W-:Y:S01]  /*1120*/  BPT.TRAP 0x1 ;  /* 0x000000040000795c */ /* 0x000fe20000300000 */
.L_x_9:
[----:B------:R-:W-:Y:S02]  /*1130*/  IMAD.U32 R4, RZ, RZ, UR38 ;  /* 0x00000026ff047e24 */ /* 0x000fe4000f8e00ff */
[----:B0-----:R-:W-:-:S03]  /*1140*/  IMAD.U32 R3, RZ, RZ, UR39 ;  /* 0x00000027ff037e24 */ /* 0x001fc6000f8e00ff */
[----:B------:R-:W-:Y:S02]  /*1150*/  LEA R4, R4, UR41, 0x3 ;  /* 0x0000002904047c11 */ /* 0x000fe4000f8e18ff */
[----:B------:R-:W-:-:S04]  /*1160*/  SHF.L.U32 R3, R3, 0x1f, RZ ;  /* 0x0000001f03037819 */ /* 0x000fc800000006ff */
[----:B------:R0:W1:Y:S01]  /*1170*/  SYNCS.PHASECHK.TRANS64.TRYWAIT P1, [R4+URZ+0x2a830], R3 ;  /* 0x02a83003040075a7 */ /* 0x000062000802017f */
[----:B------:R-:W-:Y:S05]  /*1180*/  @!P0 BRA `(.L_x_10) ;  /* 0x0000000000048947 */ /* 0x000fea0003800000 */
[----:B------:R-:W-:Y:S01]  /*1190*/  BPT.TRAP 0x1 ;  /* 0x000000040000795c */ /* 0x000fe20000300000 */
.L_x_10:
[----:B------:R-:W-:Y:S01]  /*11a0*/  MOV R87, RZ ;  /* 0x000000ff00577202 */ /* 0x000fe20000000f00 */
[----:B-1----:R-:W-:Y:S06]  /*11b0*/  @P1 BRA `(.L_x_11) ;  /* 0x0000000000081947 */ /* 0x002fec0003800000 */
[----:B------:R-:W1:Y:S02]  /*11c0*/  SYNCS.PHASECHK.TRANS64.TRYWAIT P1, [R4+URZ+0x2a830], R3 ;  /* 0x02a83003040075a7 */ /* 0x000e64000802017f */
[----:B-1----:R-:W-:Y:S05]  /*11d0*/  @!P1 BRA `(.L_x_12) ;  /* 0x0000009400589947 */ /* 0x002fea0003800000 */
.L_x_11:
[----:B------:R-:W-:Y:S05]  /*11e0*/  WARPSYNC.ALL ;  /* 0x0000000000007948 */ /* 0x000fea0003800000 */
[----:B------:R-:W-:Y:S01]  /*11f0*/  UIADD3 UR41, UR41, 0x18400, URZ ;  /* 0x0001840029297890 */ /* 0x000fe2000fffe03f */
[----:B------:R-:W-:Y:S01]  /*1200*/  WARPGROUP.ARRIVE ;  /* 0x00000000000079c5 */ /* 0x000fe20000000000 */
[----:B------:R-:W-:Y:S02]  /*1210*/  ULOP3.LUT UR4, UR42, 0x10000, URZ, 0xfc, !UPT ;  /* 0x000100002a047892 */ /* 0x000fe4000f8efc3f */
[----:B------:R-:W-:Y:S01]  /*1220*/  USHF.R.U32.HI UR41, URZ, 0x4, UR41 ;  /* 0x000000043f297899 */ /* 0x000fe20008011629 */
[----:B------:R-:W-:Y:S01]  /*1230*/  UMOV UR9, 0x40000040 ;  /* 0x4000004000097882 */ /* 0x000fe20000000000 */
[----:B------:R-:W-:-:S02]  /*1240*/  UMOV UR11, 0x40000040 ;  /* 0x40000040000b7882 */ /* 0x000fc40000000000 */
[----:B------:R-:W-:Y:S01]  /*1250*/  ULOP3.LUT UR41, UR41, 0x3fff, URZ, 0xc0, !UPT ;  /* 0x00003fff29297892 */ /* 0x000fe2000f8ec03f */
[----:B------:R-:W-:Y:S01]  /*1260*/  IMAD.U32 R7, RZ, RZ, UR9 ;  /* 0x00000009ff077e24 */ /* 0x000fe2000f8e00ff */
[----:B------:R-:W-:Y:S01]  /*1270*/  UMOV UR8, UR4 ;  /* 0x0000000400087c82 */ /* 0x000fe20008000000 */
[----:B------:R-:W-:Y:S01]  /*1280*/  UIADD3 UR56, UR4, 0x2, URZ ;  /* 0x0000000204387890 */ /* 0x000fe2000fffe03f */
[----:B------:R-:W-:Y:S01]  /*1290*/  IMAD.U32 R6, RZ, RZ, UR8 ;  /* 0x00000008ff067e24 */ /* 0x000fe2000f8e00ff */
[----:B------:R-:W-:Y:S01]  /*12a0*/  ULOP3.LUT UR60, UR41, 0x10000, URZ, 0xfc, !UPT ;  /* 0x00010000293c7892 */ /* 0x000fe2000f8efc3f */
[----:B------:R-:W-:Y:S01]  /*12b0*/  UMOV UR57, 0x40000040 ;  /* 0x4000004000397882 */ /* 0x000fe20000000000 */
[----:B------:R-:W-:Y:S02]  /*12c0*/  UMOV UR59, 0x40000040 ;  /* 0x40000040003b7882 */ /* 0x000fe40000000000 */
[----:B------:R-:W-:Y:S02]  /*12d0*/  UIMAD UR5, UR38, 0x900, UR60 ;  /* 0x00000900260578a4 */ /* 0x000fe4000f8e023c */
[----:B------:R-:W-:-:S02]  /*12e0*/  UIADD3 UR52, UR4, 0x4, URZ ;  /* 0x0000000404347890 */ /* 0x000fc4000fffe03f */
[----:B------:R-:W-:Y:S02]  /*12f0*/  UIADD3 UR58, UR5, 0x2, URZ ;  /* 0x00000002053a7890 */ /* 0x000fe4000fffe03f */
[----:B------:R-:W-:Y:S02]  /*1300*/  UIADD3 UR54, UR5, 0x4, URZ ;  /* 0x0000000405367890 */ /* 0x000fe4000fffe03f */
[----:B------:R-:W-:Y:S01]  /*1310*/  UMOV UR10, UR5 ;  /* 0x00000005000a7c82 */ /* 0x000fe20008000000 */
[----:B------:R-:W-:Y:S01]  /*1320*/  UMOV UR53, 0x40000040 ;  /* 0x4000004000357882 */ /* 0x000fe20000000000 */
[----:B------:R-:W-:Y:S01]  /*1330*/  HGMMA.64x96x16.F32 R24, gdesc[UR8], RZ, !UPT, gsb0 ;  /* 0x01600000081879f0 */ /* 0x000fe2000c0008ff */
[----:B------:R-:W-:Y:S01]  /*1340*/  UMOV UR55, 0x40000040 ;  /* 0x4000004000377882 */ /* 0x000fe20000000000 */
[----:B------:R-:W-:Y:S02]  /*1350*/  UIADD3 UR48, UR4, 0x6, URZ ;  /* 0x0000000604307890 */ /* 0x000fe4000fffe03f */
[----:B------:R-:W-:Y:S01]  /*1360*/  UIADD3 UR50, UR5, 0x6, URZ ;  /* 0x0000000605327890 */ /* 0x000fe2000fffe03f */
[----:B------:R-:W-:Y:S01]  /*1370*/  UMOV UR49, 0x40000040 ;  /* 0x4000004000317882 */ /* 0x000fe20000000000 */
[----:B------:R-:W-:Y:S01]  /*1380*/  UMOV UR51, 0x40000040 ;  /* 0x4000004000337882 */ /* 0x000fe20000000000 */
[----:B------:R-:W-:-:S02]  /*1390*/  UIADD3 UR8, UR4, 0x400, URZ ;  /* 0x0000040004087890 */ /* 0x000fc4000fffe03f */
[----:B------:R-:W-:Y:S01]  /*13a0*/  UIADD3 UR10, UR5, 0x300, URZ ;  /* 0x00000300050a7890 */ /* 0x000fe2000fffe03f */
[----:B------:R-:W-:Y:S01]  /*13b0*/  UMOV UR9, 0x40000040 ;  /* 0x4000004000097882 */ /* 0x000fe20000000000 */
[----:B------:R-:W-:Y:S01]  /*13c0*/  UMOV UR11, 0x40000040 ;  /* 0x40000040000b7882 */ /* 0x000fe20000000000 */
[----:B------:R-:W-:Y:S02]  /*13d0*/  UIADD3 UR12, UR4, 0x402, URZ ;  /* 0x00000402040c7890 */ /* 0x000fe4000fffe03f */
[----:B------:R-:W-:Y:S01]  /*13e0*/  UIADD3 UR14, UR5, 0x302, URZ ;  /* 0x00000302050e7890 */ /* 0x000fe2000fffe03f */
[----:B------:R-:W-:Y:S01]  /*13f0*/  UMOV UR13, 0x40000040 ;  /* 0x40000040000d7882 */ /* 0x000fe20000000000 */
        /* <DEDUP_REMOVED lines=25> */
[----:B------:R-:W-:Y:S02]  /*1590*/  WARPGROUP.DEPBAR.LE gsb0, 0x0 ;  /* 0x00008000000079c5 */ /* 0x000fe40000010000 */
[----:B------:R-:W-:-:S06]  /*15a0*/  WARPGROUP.ARRIVE ;  /* 0x00000000000079c5 */ /* 0x000fcc0000000000 */
[----:B------:R-:W-:Y:S03]  /*15b0*/  HGMMA.64x96x16.F32 R24, gdesc[UR56], R24, gsb0 ;  /* 0x01600000381879f0 */ /* 0x000fe60008000818 */
        /* <DEDUP_REMOVED lines=31> */
[----:B------:R-:W-:Y:S05]  /*17b0*/  @!P0 BRA `(.L_x_13) ;  /* 0x0000000000048947 */ /* 0x000fea0003800000 */
[----:B------:R-:W-:Y:S01]  /*17c0*/  BPT.TRAP 0x1 ;  /* 0x000000040000795c */ /* 0x000fe20000300000 */
.L_x_13:
[----:B01----:R-:W-:Y:S01]  /*17d0*/  IMAD.IADD R3, R166, 0x1, R73 ;  /* 0x00000001a6037824 */ /* 0x003fe200078e0249 */
[----:B------:R-:W-:Y:S01]  /*17e0*/  ULDC UR4, c[0x0][0x988] ;  /* 0x0002620000047ab9 */ /* 0x000fe20000000800 */
[----:B------:R-:W-:Y:S01]  /*17f0*/  P2R R20, PR, RZ, 0x1 ;  /* 0x00000001ff147803 */ /* 0x000fe20000000000 */
[----:B------:R-:W-:Y:S01]  /*1800*/  IMAD.MOV.U32 R86, RZ, RZ, R87 ;  /* 0x000000ffff567224 */ /* 0x000fe200078e0057 */
[----:B------:R-:W-:Y:S01]  /*1810*/  MOV R78, R87 ;  /* 0x00000057004e7202 */ /* 0x000fe20000000f00 */
[----:B------:R-:W-:Y:S02]  /*1820*/  IMAD R3, R88, -0x60, R3 ;  /* 0xffffffa058037824 */ /* 0x000fe400078e0203 */
[--C-:B------:R-:W-:Y:S02]  /*1830*/  IMAD.MOV.U32 R84, RZ, RZ, R87.reuse ;  /* 0x000000ffff547224 */ /* 0x100fe400078e0057 */
[--C-:B------:R-:W-:Y:S01]  /*1840*/  IMAD.MOV.U32 R82, RZ, RZ, R87.reuse ;  /* 0x000000ffff527224 */ /* 0x100fe200078e0057 */
[C---:B------:R-:W-:Y:S01]  /*1850*/  ISETP.GT.AND P6, PT, R3.reuse, RZ, PT ;  /* 0x000000ff0300720c */ /* 0x040fe20003fc4270 */
[--C-:B------:R-:W-:Y:S01]  /*1860*/  IMAD.MOV.U32 R80, RZ, RZ, R87.reuse ;  /* 0x000000ffff507224 */ /* 0x100fe200078e0057 */
[C---:B------:R-:W-:Y:S01]  /*1870*/  ISETP.GT.AND P5, PT, R3.reuse, 0x1, PT ;  /* 0x000000010300780c */ /* 0x040fe20003fa4270 */
[--C-:B------:R-:W-:Y:S01]  /*1880*/  IMAD.MOV.U32 R76, RZ, RZ, R87.reuse ;  /* 0x000000ffff4c7224 */ /* 0x100fe200078e0057 */
[----:B------:R-:W-:Y:S01]  /*1890*/  ISETP.GT.AND P4, PT, R3, 0x8, PT ;  /* 0x000000080300780c */ /* 0x000fe20003f84270 */
[--C-:B------:R-:W-:Y:S01]  /*18a0*/  IMAD.MOV.U32 R74, RZ, RZ, R87.reuse ;  /* 0x000000ffff4a7224 */ /* 0x100fe200078e0057 */
[----:B------:R-:W-:Y:S01]  /*18b0*/  FSEL R5, R24, -INF , P6 ;  /* 0xff80000018057808 */ /* 0x000fe20003000000 */
[----:B------:R-:W-:Y:S01]  /*18c0*/  IMAD.MOV.U32 R72, RZ, RZ, R87 ;  /* 0x000000ffff487224 */ /* 0x000fe200078e0057 */
[----:B------:R-:W-:-:S02]  /*18d0*/  FSEL R25, R25, -INF , P5 ;  /* 0xff80000019197808 */ /* 0x000fc40002800000 */
[----:B------:R-:W-:Y:S02]  /*18e0*/  ISETP.GT.AND P3, PT, R3, 0x9, PT ;  /* 0x000000090300780c */ /* 0x000fe40003f64270 */
[----:B------:R-:W-:Y:S02]  /*18f0*/  FSEL R13, R28, -INF , P4 ;  /* 0xff8000001c0d7808 */ /* 0x000fe40002000000 */
[----:B------:R-:W-:Y:S02]  /*1900*/  FMNMX.FTZ R0, R5, R25, !PT ;  /* 0x0000001905007209 */ /* 0x000fe40007810000 */
[----:B------:R-:W-:Y:S02]  /*1910*/  ISETP.GT.AND P2, PT, R3, 0x10, PT ;  /* 0x000000100300780c */ /* 0x000fe40003f44270 */
[----:B------:R-:W-:Y:S02]  /*1920*/  FSEL R29, R29, -INF , P3 ;  /* 0xff8000001d1d7808 */ /* 0x000fe40001800000 */
[----:B------:R-:W-:-:S02]  /*1930*/  FMNMX.FTZ R0, R13, R0, !PT ;  /* 0x000000000d007209 */ /* 0x000fc40007810000 */
[----:B------:R-:W-:Y:S02]  /*1940*/  ISETP.GT.AND P1, PT, R3, 0x11, PT ;  /* 0x000000110300780c */ /* 0x000fe40003f24270 */
[----:B------:R-:W-:Y:S02]  /*1950*/  FSEL R21, R32, -INF , P2 ;  /* 0xff80000020157808 */ /* 0x000fe40001000000 */
[----:B------:R-:W-:Y:S02]  /*1960*/  FMNMX.FTZ R0, R29, R0, !PT ;  /* 0x000000001d007209 */ /* 0x000fe40007810000 */
[----:B------:R-:W-:Y:S02]  /*1970*/  FSEL R9, R26, -INF , P6 ;  /* 0xff8000001a097808 */ /* 0x000fe40003000000 */
[----:B------:R-:W-:Y:S02]  /*1980*/  ISETP.GT.AND P6, PT, R3, 0x18, PT ;  /* 0x000000180300780c */ /* 0x000fe40003fc4270 */
[----:B------:R-:W-:-:S02]  /*1990*/  FSEL R33, R33, -INF , P1 ;  /* 0xff80000021217808 */ /* 0x000fc40000800000 */
[----:B------:R-:W-:Y:S02]  /*19a0*/  FMNMX.FTZ R0, R21, R0, !PT ;  /* 0x0000000015007209 */ /* 0x000fe40007810000 */
[----:B------:R-:W-:Y:S02]  /*19b0*/  FSEL R27, R27, -INF , P5 ;  /* 0xff8000001b1b7808 */ /* 0x000fe40002800000 */
[----:B------:R-:W-:Y:S02]  /*19c0*/  ISETP.GT.AND P5, PT, R3, 0x19, PT ;  /* 0x000000190300780c */ /* 0x000fe40003fa4270 */
[----:B------:R-:W-:Y:S02]  /*19d0*/  FSEL R75, R36, -INF , P6 ;  /* 0xff800000244b7808 */ /* 0x000fe40003000000 */
[----:B------:R-:W-:Y:S02]  /*19e0*/  FMNMX.FTZ R0, R33, R0, !PT ;  /* 0x0000000021007209 */ /* 0x000fe40007810000 */
[----:B------:R-:W-:-:S02]  /*19f0*/  FSEL R11, R30, -INF , P4 ;  /* 0xff8000001e0b7808 */ /* 0x000fc40002000000 */
        /* <DEDUP_REMOVED lines=23> */
[----:B------:R-:W-:Y:S01]  /*1b70*/  FSEL R41, R42, -INF , P4 ;  /* 0xff8000002a297808 */ /* 0x000fe20002000000 */
[----:B------:R-:W-:Y:S01]  /*1b80*/  IMAD.MOV.U32 R42, RZ, RZ, R87 ;  /* 0x000000ffff2a7224 */ /* 0x000fe200078e0057 */
[----:B------:R-:W-:-:S02]  /*1b90*/  ISETP.GT.AND P4, PT, R3, 0x38, PT ;  /* 0x000000380300780c */ /* 0x000fc40003f84270 */
[----:B------:R-:W-:Y:S02]  /*1ba0*/  FSEL R91, R49, -INF , P5 ;  /* 0xff800000315b7808 */ /* 0x000fe40002800000 */
[----:B------:R-:W-:Y:S02]  /*1bb0*/  FMNMX.FTZ R0, R89, R0, !PT ;  /* 0x0000000059007209 */ /* 0x000fe40007810000 */
[----:B------:R-:W-:Y:S02]  /*1bc0*/  FSEL R43, R43, -INF , P3 ;  /* 0xff8000002b2b7808 */ /* 0x000fe40001800000 */
[----:B------:R-:W-:Y:S02]  /*1bd0*/  ISETP.GT.AND P3, PT, R3, 0x39, PT ;  /* 0x000000390300780c */ /* 0x000fe40003f64270 */
[----:B------:R-:W-:Y:S01]  /*1be0*/  FSEL R93, R52, -INF , P4 ;  /* 0xff800000345d7808 */ /* 0x000fe20002000000 */
[----:B------:R-:W-:Y:S01]  /*1bf0*/  IMAD.MOV.U32 R52, RZ, RZ, R87 ;  /* 0x000000ffff347224 */ /* 0x000fe200078e0057 */
[----:B------:R-:W-:-:S02]  /*1c00*/  FMNMX.FTZ R0, R91, R0, !PT ;  /* 0x000000005b007209 */ /* 0x000fc40007810000 */
[----:B------:R-:W-:Y:S01]  /*1c10*/  FSEL R45, R46, -INF , P2 ;  /* 0xff8000002e2d7808 */ /* 0x000fe20001000000 */
[----:B------:R-:W-:Y:S01]  /*1c20*/  IMAD.MOV.U32 R46, RZ, RZ, R87 ;  /* 0x000000ffff2e7224 */ /* 0x000fe200078e0057 */
[----:B------:R-:W-:Y:S02]  /*1c30*/  ISETP.GT.AND P2, PT, R3, 0x40, PT ;  /* 0x000000400300780c */ /* 0x000fe40003f44270 */
[----:B------:R-:W-:Y:S02]  /*1c40*/  FSEL R95, R53, -INF , P3 ;  /* 0xff800000355f7808 */ /* 0x000fe40001800000 */
[----:B------:R-:W-:Y:S02]  /*1c50*/  FMNMX.FTZ R0, R93, R0, !PT ;  /* 0x000000005d007209 */ /* 0x000fe40007810000 */
[----:B------:R-:W-:Y:S02]  /*1c60*/  FSEL R47, R47, -INF , P1 ;  /* 0xff8000002f2f7808 */ /* 0x000fe40000800000 */
[----:B------:R-:W-:-:S02]  /*1c70*/  ISETP.GT.AND P1, PT, R3, 0x41, PT ;  /* 0x000000410300780c */ /* 0x000fc40003f24270 */
[----:B------:R-:W-:Y:S01]  /*1c80*/  FSEL R97, R56, -INF , P2 ;  /* 0xff80000038617808 */ /* 0x000fe20001000000 */
[--C-:B------:R-:W-:Y:S01]  /*1c90*/  IMAD.MOV.U32 R56, RZ, RZ, R87.reuse ;  /* 0x000000ffff387224 */ /* 0x100fe200078e0057 */
[----:B------:R-:W-:Y:S02]  /*1ca0*/  FMNMX.FTZ R0, R95, R0, !PT ;  /* 0x000000005f007209 */ /* 0x000fe40007810000 */
[----:B------:R-:W-:Y:S01]  /*1cb0*/  FSEL R49, R50, -INF , P6 ;  /* 0xff80000032317808 */ /* 0x000fe20003000000 */
[----:B------:R-:W-:Y:S01]  /*1cc0*/  IMAD.MOV.U32 R50, RZ, RZ, R87 ;  /* 0x000000ffff327224 */ /* 0x000fe200078e0057 */
[----:B------:R-:W-:Y:S02]  /*1cd0*/  ISETP.GT.AND P6, PT, R3, 0x48, PT ;  /* 0x000000480300780c */ /* 0x000fe40003fc4270 */
[----:B------:R-:W-:Y:S02]  /*1ce0*/  FSEL R99, R57, -INF , P1 ;  /* 0xff80000039637808 */ /* 0x000fe40000800000 */
[----:B------:R-:W-:-:S02]  /*1cf0*/  FMNMX.FTZ R0, R97, R0, !PT ;  /* 0x0000000061007209 */ /* 0x000fc40007810000 */
[----:B------:R-:W-:Y:S02]  /*1d00*/  FSEL R51, R51, -INF , P5 ;  /* 0xff80000033337808 */ /* 0x000fe40002800000 */
[----:B------:R-:W-:Y:S02]  /*1d10*/  ISETP.GT.AND P5, PT, R3, 0x49, PT ;  /* 0x000000490300780c */ /* 0x000fe40003fa4270 */
[----:B------:R-:W-:Y:S01]  /*1d20*/  FSEL R101, R60, -INF , P6 ;  /* 0xff8000003c657808 */ /* 0x000fe20003000000 */
[--C-:B------:R-:W-:Y:S01]  /*1d30*/  IMAD.MOV.U32 R60, RZ, RZ, R87.reuse ;  /* 0x000000ffff3c7224 */ /* 0x100fe200078e0057 */
        /* <DEDUP_REMOVED lines=11> */
[----:B------:R-:W-:Y:S02]  /*1df0*/  FSEL R57, R58, -INF , P2 ;  /* 0xff8000003a397808 */ /* 0x000fe40001000000 */
[----:B------:R-:W-:Y:S02]  /*1e00*/  ISETP.GT.AND P2, PT, R3, 0x58, PT ;  /* 0x000000580300780c */ /* 0x000fe40003f44270 */
[----:B------:R-:W-:Y:S02]  /*1e10*/  FSEL R65, R65, -INF , P3 ;  /* 0xff80000041417808 */ /* 0x000fe40001800000 */
[----:B------:R-:W-:Y:S02]  /*1e20*/  FMNMX.FTZ R0, R103, R0, !PT ;  /* 0x0000000067007209 */ /* 0x000fe40007810000 */
[----:B------:R-:W-:Y:S02]  /*1e30*/  FSEL R59, R59, -INF , P1 ;  /* 0xff8000003b3b7808 */ /* 0x000fe40000800000 */
[----:B------:R-:W-:-:S02]  /*1e40*/  ISETP.GT.AND P1, PT, R3, 0x59, PT ;  /* 0x000000590300780c */ /* 0x000fc40003f24270 */
[----:B------:R-:W-:Y:S02]  /*1e50*/  FSEL R105, R68, -INF , P2 ;  /* 0xff80000044697808 */ /* 0x000fe40001000000 */
[----:B------:R-:W-:Y:S02]  /*1e60*/  FMNMX.FTZ R0, R65, R0, !PT ;  /* 0x0000000041007209 */ /* 0x000fe40007810000 */
[----:B------:R-:W-:Y:S02]  /*1e70*/  FSEL R69, R69, -INF , P1 ;  /* 0xff80000045457808 */ /* 0x000fe40000800000 */
[----:B------:R-:W-:Y:S02]  /*1e80*/  FMNMX.FTZ R0, R105, R0, !PT ;  /* 0x0000000069007209 */ /* 0x000fe40007810000 */
[----:B------:R-:W-:Y:S02]  /*1e90*/  FSEL R63, R63, -INF , P5 ;  /* 0xff8000003f3f7808 */ /* 0x000fe40002800000 */
[----:B------:R-:W-:Y:S01]  /*1ea0*/  FMNMX.FTZ R10, R69, R0, !PT ;  /* 0x00000000450a7209 */ /* 0x000fe20007810000 */
[----:B------:R-:W-:Y:S01]  /*1eb0*/  IMAD.U32 R0, RZ, RZ, UR4 ;  /* 0x00000004ff007e24 */ /* 0x000fe2000f8e00ff */
[----:B------:R-:W-:-:S02]  /*1ec0*/  FSEL R67, R67, -INF , P3 ;  /* 0xff80000043437808 */ /* 0x000fc40001800000 */
[----:B------:R-:W-:Y:S01]  /*1ed0*/  FSEL R71, R71, -INF , P1 ;  /* 0xff80000047477808 */ /* 0x000fe20000800000 */
[----:B------:R-:W0:Y:S01]  /*1ee0*/  SHFL.BFLY PT, R3, R10, 0x2, 0x1f ;  /* 0x0c401f000a037f89 */ /* 0x000e2200000e0000 */
[----:B------:R-:W-:Y:S02]  /*1ef0*/  R2UR UR4, R4 ;  /* 0x00000000040472ca */ /* 0x000fe400000e0000 */
[-C--:B------:R-:W-:Y:S02]  /*1f00*/  MOV R68, R87.reuse ;  /* 0x0000005700447202 */ /* 0x080fe40000000f00 */
[-C--:B------:R-:W-:Y:S02]  /*1f10*/  MOV R58, R87.reuse ;  /* 0x00000057003a7202 */ /* 0x080fe40000000f00 */
[-C--:B------:R-:W-:Y:S02]  /*1f20*/  MOV R48, R87.reuse ;  /* 0x0000005700307202 */ /* 0x080fe40000000f00 */
[----:B------:R-:W-:-:S05]  /*1f30*/  MOV R44, R87 ;  /* 0x00000057002c7202 */ /* 0x000fca0000000f00 */
[----:B------:R-:W-:-:S04]  /*1f40*/  UIADD3 UR4, UR4, 0x2a840, URZ ;  /* 0x0002a84004047890 */ /* 0x000fc8000fffe03f */
[----:B------:R-:W-:Y:S01]  /*1f50*/  UPRMT UR4, UR40, 0x654, UR4 ;  /* 0x0000065428047896 */ /* 0x000fe20008000004 */
[----:B0-----:R-:W-:-:S08]  /*1f60*/  FMNMX.FTZ R12, R10, R3, !PT ;  /* 0x000000030a0c7209 */ /* 0x001fd00007810000 */
[----:B------:R-:W-:Y:S01]  /*1f70*/  SYNCS.ARRIVE.TRANS64.RED.A1T0 RZ, [UR4], RZ ;  /* 0x000000ffffff79a7 */ /* 0x000fe20008100404 */
[----:B------:R-:W0:Y:S02]  /*1f80*/  SHFL.BFLY PT, R3, R12, 0x1, 0x1f ;  /* 0x0c201f000c037f89 */ /* 0x000e2400000e0000 */
[----:B0-----:R-:W-:-:S04]  /*1f90*/  FMNMX.FTZ R3, R12, R3, !PT ;  /* 0x000000030c037209 */ /* 0x001fc80007810000 */
[C---:B------:R-:W-:Y:S01]  /*1fa0*/  FSETP.NEU.FTZ.AND P0, PT, R3.reuse, -INF , PT ;  /* 0xff8000000300780b */ /* 0x040fe20003f1d000 */
[----:B------:R-:W-:-:S05]  /*1fb0*/  FMUL.FTZ R8, R3, R0 ;  /* 0x0000000003087220 */ /* 0x000fca0000410000 */
[----:B------:R-:W-:Y:S02]  /*1fc0*/  FSEL R14, R8, RZ, P0 ;  /* 0x000000ff080e7208 */ /* 0x000fe40000000000 */
[----:B------:R-:W-:Y:S02]  /*1fd0*/  FMNMX.FTZ R8, R9, R27, !PT ;  /* 0x0000001b09087209 */ /* 0x000fe40007810000 */
[----:B------:R-:W-:Y:S01]  /*1fe0*/  ISETP.NE.AND P0, PT, R20, RZ, PT ;  /* 0x000000ff1400720c */ /* 0x000fe20003f05270 */
[--C-:B------:R-:W-:Y:S01]  /*1ff0*/  FFMA.FTZ R13, R13, R0, -R14.reuse ;  /* 0x000000000d0d7223 */ /* 0x100fe2000001080e */
[----:B------:R-:W-:Y:S01]  /*2000*/  FMNMX.FTZ R8, R11, R8, !PT ;  /* 0x000000080b087209 */ /* 0x000fe20007810000 */
[-CC-:B------:R-:W-:Y:S01]  /*2010*/  FFMA.FTZ R21, R21, R0.reuse, -R14.reuse ;  /* 0x0000000015157223 */ /* 0x180fe2000001080e */
[--C-:B------:R-:W-:Y:S01]  /*2020*/  FFMA.FTZ R25, R25, R0, -R14.reuse ;  /* 0x0000000019197223 */ /* 0x100fe2000001080e */
[----:B------:R0:W-:Y:S01]  /*2030*/  MUFU.EX2 R138, R13 ;  /* 0x0000000d008a7308 */ /* 0x0001e20000000800 */
[----:B------:R-:W-:Y:S01]  /*2040*/  FMNMX.FTZ R8, R31, R8, !PT ;  /* 0x000000081f087209 */ /* 0x000fe20007810000 */
[-CC-:B------:R-:W-:Y:S01]  /*2050*/  FFMA.FTZ R5, R5, R0.reuse, -R14.reuse ;  /* 0x0000000005057223 */ /* 0x180fe2000001080e */
[-CC-:B------:R-:W-:Y:S01]  /*2060*/  FFMA.FTZ R29, R29, R0.reuse, -R14.reuse ;  /* 0x000000001d1d7223 */ /* 0x180fe2000001080e */
[--C-:B------:R-:W-:Y:S01]  /*2070*/  FFMA.FTZ R33, R33, R0, -R14.reuse ;  /* 0x0000000021217223 */ /* 0x100fe2000001080e */
[----:B------:R-:W-:Y:S01]  /*2080*/  FMNMX.FTZ R8, R15, R8, !PT ;  /* 0x000000080f087209 */ /* 0x000fe20007810000 */
[-CC-:B------:R-:W-:Y:S01]  /*2090*/  FFMA.FTZ R75, R75, R0.reuse, -R14.reuse ;  /* 0x000000004b4b7223 */ /* 0x180fe2000001080e */
[--C-:B------:R-:W-:Y:S01]  /*20a0*/  FFMA.FTZ R77, R77, R0, -R14.reuse ;  /* 0x000000004d4d7223 */ /* 0x100fe2000001080e */
[----:B------:R1:W-:Y:S01]  /*20b0*/  MUFU.EX2 R140, R21 ;  /* 0x00000015008c7308 */ /* 0x0003e20000000800 */
[----:B------:R-:W-:Y:S01]  /*20c0*/  FMNMX.FTZ R8, R35, R8, !PT ;  /* 0x0000000823087209 */ /* 0x000fe20007810000 */
[-CC-:B------:R-:W-:Y:S01]  /*20d0*/  FFMA.FTZ R79, R79, R0.reuse, -R14.reuse ;  /* 0x000000004f4f7223 */ /* 0x180fe2000001080e */
[----:B0-----:R-:W-:Y:S01]  /*20e0*/  FSEL R13, R62, -INF , P6 ;  /* 0xff8000003e0d7808 */ /* 0x001fe20003000000 */
[--C-:B------:R-:W-:Y:S01]  /*20f0*/  FFMA.FTZ R81, R81, R0, -R14.reuse ;  /* 0x0000000051517223 */ /* 0x100fe2000001080e */
[----:B------:R-:W-:Y:S01]  /*2100*/  FMNMX.FTZ R8, R37, R8, !PT ;  /* 0x0000000825087209 */ /* 0x000fe20007810000 */
[-CC-:B------:R-:W-:Y:S01]  /*2110*/  FFMA.FTZ R83, R83, R0.reuse, -R14.reuse ;  /* 0x0000000053537223 */ /* 0x180fe2000001080e */
[--C-:B------:R-:W-:Y:S01]  /*2120*/  FFMA.FTZ R85, R85, R0, -R14.reuse ;  /* 0x0000000055557223 */ /* 0x100fe2000001080e */
[----:B------:R0:W-:Y:S01]  /*2130*/  MUFU.EX2 R107, R25 ;  /* 0x00000019006b7308 */ /* 0x0001e20000000800 */
[----:B------:R-:W-:Y:S01]  /*2140*/  FMNMX.FTZ R8, R39, R8, !PT ;  /* 0x0000000827087209 */ /* 0x000fe20007810000 */
[-CC-:B------:R-:W-:Y:S01]  /*2150*/  FFMA.FTZ R89, R89, R0.reuse, -R14.reuse ;  /* 0x0000000059597223 */ /* 0x180fe2000001080e */
[----:B-1----:R-:W-:Y:S01]  /*2160*/  FSEL R21, R66, -INF , P4 ;  /* 0xff80000042157808 */ /* 0x002fe20002000000 */
[--C-:B------:R-:W-:Y:S01]  /*2170*/  FFMA.FTZ R91, R91, R0, -R14.reuse ;  /* 0x000000005b5b7223 */ /* 0x100fe2000001080e */
[----:B------:R-:W-:Y:S01]  /*2180*/  FMNMX.FTZ R8, R41, R8, !PT ;  /* 0x0000000829087209 */ /* 0x000fe20007810000 */
[-CC-:B------:R-:W-:Y:S01]  /*2190*/  FFMA.FTZ R93, R93, R0.reuse, -R14.reuse ;  /* 0x000000005d5d7223 */ /* 0x180fe2000001080e */
[--C-:B------:R-:W-:Y:S01]  /*21a0*/  FFMA.FTZ R95, R95, R0, -R14.reuse ;  /* 0x000000005f5f7223 */ /* 0x100fe2000001080e */
[----:B------:R-:W1:Y:S01]  /*21b0*/  MUFU.EX2 R136, R5 ;  /* 0x0000000500887308 */ /* 0x000e620000000800 */
[----:B------:R-:W-:Y:S01]  /*21c0*/  FMNMX.FTZ R8, R43, R8, !PT ;  /* 0x000000082b087209 */ /* 0x000fe20007810000 */
[-CC-:B------:R-:W-:Y:S01]  /*21d0*/  FFMA.FTZ R97, R97, R0.reuse, -R14.reuse ;  /* 0x0000000061617223 */ /* 0x180fe2000001080e */
[----:B0-----:R-:W-:Y:S01]  /*21e0*/  FSEL R25, R70, -INF , P2 ;  /* 0xff80000046197808 */ /* 0x001fe20001000000 */
[--C-:B------:R-:W-:Y:S01]  /*21f0*/  FFMA.FTZ R99, R99, R0, -R14.reuse ;  /* 0x0000000063637223 */ /* 0x100fe2000001080e */
[----:B------:R-:W-:Y:S01]  /*2200*/  FMNMX.FTZ R8, R45, R8, !PT ;  /* 0x000000082d087209 */ /* 0x000fe20007810000 */
[-CC-:B------:R-:W-:Y:S01]  /*2210*/  FFMA.FTZ R101, R101, R0.reuse, -R14.reuse ;  /* 0x0000000065657223 */ /* 0x180fe2000001080e */
[--C-:B------:R-:W-:Y:S01]  /*2220*/  FFMA.FTZ R61, R61, R0, -R14.reuse ;  /* 0x000000003d3d7223 */ /* 0x100fe2000001080e */
[----:B------:R-:W0:Y:S01]  /*2230*/  MUFU.EX2 R29, R29 ;  /* 0x0000001d001d7308 */ /* 0x000e220000000800 */
[----:B------:R-:W-:Y:S01]  /*2240*/  FMNMX.FTZ R8, R47, R8, !PT ;  /* 0x000000082f087209 */ /* 0x000fe20007810000 */
[-CC-:B------:R-:W-:Y:S01]  /*2250*/  FFMA.FTZ R103, R103, R0.reuse, -R14.reuse ;  /* 0x0000000067677223 */ /* 0x180fe2000001080e */
[-CC-:B------:R-:W-:Y:S01]  /*2260*/  FFMA.FTZ R65, R65, R0.reuse, -R14.reuse ;  /* 0x0000000041417223 */ /* 0x180fe2000001080e */
[--C-:B------:R-:W-:Y:S01]  /*2270*/  FFMA.FTZ R105, R105, R0, -R14.reuse ;  /* 0x0000000069697223 */ /* 0x100fe2000001080e */
[----:B------:R-:W-:Y:S01]  /*2280*/  FMNMX.FTZ R8, R49, R8, !PT ;  /* 0x0000000831087209 */ /* 0x000fe20007810000 */
[----:B------:R-:W-:Y:S01]  /*2290*/  FFMA.FTZ R14, R69, R0, -R14 ;  /* 0x00000000450e7223 */ /* 0x000fe2000001080e */
[--C-:B------:R-:W-:Y:S01]  /*22a0*/  IMAD.MOV.U32 R70, RZ, RZ, R87.reuse ;  /* 0x000000ffff467224 */ /* 0x100fe200078e0057 */
[----:B------:R-:W-:Y:S01]  /*22b0*/  MUFU.EX2 R33, R33 ;  /* 0x0000002100217308 */ /* 0x000fe20000000800 */
[----:B------:R-:W-:Y:S01]  /*22c0*/  FMNMX.FTZ R8, R51, R8, !PT ;  /* 0x0000000833087209 */ /* 0x000fe20007810000 */
[----:B------:R-:W-:-:S02]  /*22d0*/  IMAD.MOV.U32 R69, RZ, RZ, R87 ;  /* 0x000000ffff457224 */ /* 0x000fc400078e0057 */
[--C-:B------:R-:W-:Y:S01]  /*22e0*/  IMAD.MOV.U32 R66, RZ, RZ, R87.reuse ;  /* 0x000000ffff427224 */ /* 0x100fe200078e0057 */
[----:B------:R-:W-:Y:S01]  /*22f0*/  FMNMX.FTZ R8, R53, R8, !PT ;  /* 0x0000000835087209 */ /* 0x000fe20007810000 */
[----:B------:R-:W-:Y:S02]  /*2300*/  IMAD.MOV.U32 R62, RZ, RZ, R87 ;  /* 0x000000ffff3e7224 */ /* 0x000fe400078e0057 */
[----:B------:R-:W-:Y:S01]  /*2310*/  MUFU.EX2 R75, R75 ;  /* 0x0000004b004b7308 */ /* 0x000fe20000000800 */
[----:B------:R-:W-:-:S04]  /*2320*/  FMNMX.FTZ R8, R55, R8, !PT ;  /* 0x0000000837087209 */ /* 0x000fc80007810000 */
[----:B------:R-:W-:-:S03]  /*2330*/  FMNMX.FTZ R8, R57, R8, !PT ;  /* 0x0000000839087209 */ /* 0x000fc60007810000 */
[----:B------:R2:W-:Y:S01]  /*2340*/  MUFU.EX2 R142, R77 ;  /* 0x0000004d008e7308 */ /* 0x0005e20000000800 */
[----:B------:R-:W-:-:S04]  /*2350*/  FMNMX.FTZ R8, R59, R8, !PT ;  /* 0x000000083b087209 */ /* 0x000fc80007810000 */
[----:B------:R-:W-:-:S03]  /*2360*/  FMNMX.FTZ R8, R13, R8, !PT ;  /* 0x000000080d087209 */ /* 0x000fc60007810000 */
[----:B------:R-:W-:Y:S01]  /*2370*/  MUFU.EX2 R79, R79 ;  /* 0x0000004f004f7308 */ /* 0x000fe20000000800 */
[----:B------:R-:W-:Y:S01]  /*2380*/  FMNMX.FTZ R8, R63, R8, !PT ;  /* 0x000000083f087209 */ /* 0x000fe20007810000 */
[----:B--2---:R-:W-:-:S03]  /*2390*/  IMAD.MOV.U32 R77, RZ, RZ, R87 ;  /* 0x000000ffff4d7224 */ /* 0x004fc600078e0057 */
[----:B------:R-:W-:-:S03]  /*23a0*/  FMNMX.FTZ R8, R21, R8, !PT ;  /* 0x0000000815087209 */ /* 0x000fc60007810000 */
[----:B------:R2:W-:Y:S01]  /*23b0*/  MUFU.EX2 R144, R81 ;  /* 0x0000005100907308 */ /* 0x0005e20000000800 */
[----:B------:R-:W-:-:S04]  /*23c0*/  FMNMX.FTZ R8, R67, R8, !PT ;  /* 0x0000000843087209 */ /* 0x000fc80007810000 */
[----:B------:R-:W-:-:S03]  /*23d0*/  FMNMX.FTZ R8, R25, R8, !PT ;  /* 0x0000000819087209 */ /* 0x000fc60007810000 */
[----:B------:R-:W-:Y:S01]  /*23e0*/  MUFU.EX2 R83, R83 ;  /* 0x0000005300537308 */ /* 0x000fe20000000800 */
[----:B------:R-:W-:Y:S01]  /*23f0*/  FMNMX.FTZ R8, R71, R8, !PT ;  /* 0x0000000847087209 */ /* 0x000fe20007810000 */
[----:B--2---:R-:W-:-:S04]  /*2400*/  IMAD.MOV.U32 R81, RZ, RZ, R87 ;  /* 0x000000ffff517224 */ /* 0x004fc800078e0057 */
[----:B------:R-:W2:Y:S02]  /*2410*/  SHFL.BFLY PT, R5, R8, 0x2, 0x1f ;  /* 0x0c401f0008057f89 */ /* 0x000ea400000e0000 */
[----:B------:R3:W-:Y:S08]  /*2420*/  MUFU.EX2 R146, R85 ;  /* 0x0000005500927308 */ /* 0x0007f00000000800 */
[----:B------:R-:W-:Y:S01]  /*2430*/  MUFU.EX2 R89, R89 ;  /* 0x0000005900597308 */ /* 0x000fe20000000800 */
[----:B---3--:R-:W-:-:S07]  /*2440*/  IMAD.MOV.U32 R85, RZ, RZ, R87 ;  /* 0x000000ffff557224 */ /* 0x008fce00078e0057 */
[----:B------:R-:W-:Y:S01]  /*2450*/  MUFU.EX2 R148, R91 ;  /* 0x0000005b00947308 */ /* 0x000fe20000000800 */
[----:B--2---:R-:W-:-:S07]  /*2460*/  FMNMX.FTZ R10, R8, R5, !PT ;  /* 0x00000005080a7209 */ /* 0x004fce0007810000 */
[----:B------:R-:W-:Y:S01]  /*2470*/  MUFU.EX2 R93, R93 ;  /* 0x0000005d005d7308 */ /* 0x000fe20000000800 */
[----:B------:R-:W2:Y:S07]  /*2480*/  SHFL.BFLY PT, R5, R10, 0x1, 0x1f ;  /* 0x0c201f000a057f89 */ /* 0x000eae00000e0000 */
[----:B------:R-:W-:Y:S08]  /*2490*/  MUFU.EX2 R150, R95 ;  /* 0x0000005f00967308 */ /* 0x000ff00000000800 */
[----:B------:R-:W-:Y:S08]  /*24a0*/  MUFU.EX2 R97, R97 ;  /* 0x0000006100617308 */ /* 0x000ff00000000800 */
[----:B------:R-:W-:Y:S01]  /*24b0*/  MUFU.EX2 R152, R99 ;  /* 0x0000006300987308 */ /* 0x000fe20000000800 */
[----:B--2---:R-:W-:-:S04]  /*24c0*/  FMNMX.FTZ R5, R10, R5, !PT ;  /* 0x000000050a057209 */ /* 0x004fc80007810000 */
[C---:B------:R-:W-:Y:S01]  /*24d0*/  FSETP.NEU.FTZ.AND P1, PT, R5.reuse, -INF , PT ;  /* 0xff8000000500780b */ /* 0x040fe20003f3d000 */
[----:B------:R-:W-:Y:S02]  /*24e0*/  FMUL.FTZ R8, R5, R0 ;  /* 0x0000000005087220 */ /* 0x000fe40000410000 */
[----:B------:R-:W-:Y:S03]  /*24f0*/  MUFU.EX2 R101, R101 ;  /* 0x0000006500657308 */ /* 0x000fe60000000800 */
[----:B------:R-:W-:Y:S02]  /*2500*/  FSEL R8, R8, RZ, P1 ;  /* 0x000000ff08087208 */ /* 0x000fe40000800000 */
[----:B------:R-:W-:-:S03]  /*2510*/  ISETP.GE.AND P1, PT, R73, 0x61, PT ;  /* 0x000000614900780c */ /* 0x000fc60003f26270 */
[----:B------:R-:W-:Y:S01]  /*2520*/  MUFU.EX2 R154, R61 ;  /* 0x0000003d009a7308 */ /* 0x000fe20000000800 */
[-CC-:B------:R-:W-:Y:S01]  /*2530*/  FFMA.FTZ R9, R9, R0.reuse, -R8.reuse ;  /* 0x0000000009097223 */ /* 0x180fe20000010808 */
[-CC-:B------:R-:W-:Y:S01]  /*2540*/  FFMA.FTZ R27, R27, R0.reuse, -R8.reuse ;  /* 0x000000001b1b7223 */ /* 0x180fe20000010808 */
[-CC-:B------:R-:W-:Y:S01]  /*2550*/  FFMA.FTZ R11, R11, R0.reuse, -R8.reuse ;  /* 0x000000000b0b7223 */ /* 0x180fe20000010808 */
[-CC-:B------:R-:W-:Y:S01]  /*2560*/  FFMA.FTZ R31, R31, R0.reuse, -R8.reuse ;  /* 0x000000001f1f7223 */ /* 0x180fe20000010808 */
[-CC-:B------:R-:W-:Y:S01]  /*2570*/  FFMA.FTZ R15, R15, R0.reuse, -R8.reuse ;  /* 0x000000000f0f7223 */ /* 0x180fe20000010808 */
[-CC-:B------:R-:W-:Y:S01]  /*2580*/  FFMA.FTZ R35, R35, R0.reuse, -R8.reuse ;  /* 0x0000000023237223 */ /* 0x180fe20000010808 */
[-CC-:B------:R-:W-:Y:S01]  /*2590*/  FFMA.FTZ R37, R37, R0.reuse, -R8.reuse ;  /* 0x0000000025257223 */ /* 0x180fe20000010808 */
        /* <DEDUP_REMOVED lines=8> */
[----:B------:R1:W2:Y:S01]  /*2620*/  MUFU.EX2 R10, R27 ;  /* 0x0000001b000a7308 */ /* 0x0002a20000000800 */
[-CC-:B------:R-:W-:Y:S01]  /*2630*/  FFMA.FTZ R53, R53, R0.reuse, -R8.reuse ;  /* 0x0000000035357223 */ /* 0x180fe20000010808 */
[-CC-:B------:R-:W-:Y:S01]  /*2640*/  FFMA.FTZ R55, R55, R0.reuse, -R8.reuse ;  /* 0x0000000037377223 */ /* 0x180fe20000010808 */
[-CC-:B------:R-:W-:Y:S01]  /*2650*/  FFMA.FTZ R57, R57, R0.reuse, -R8.reuse ;  /* 0x0000000039397223 */ /* 0x180fe20000010808 */
[-CC-:B------:R-:W-:Y:S01]  /*2660*/  FFMA.FTZ R59, R59, R0.reuse, -R8.reuse ;  /* 0x000000003b3b7223 */ /* 0x180fe20000010808 */
[-CC-:B------:R-:W-:Y:S01]  /*2670*/  FFMA.FTZ R13, R13, R0.reuse, -R8.reuse ;  /* 0x000000000d0d7223 */ /* 0x180fe20000010808 */
[-CC-:B------:R-:W-:Y:S01]  /*2680*/  FFMA.FTZ R63, R63, R0.reuse, -R8.reuse ;  /* 0x000000003f3f7223 */ /* 0x180fe20000010808 */
[-CC-:B------:R-:W-:Y:S01]  /*2690*/  FFMA.FTZ R21, R21, R0.reuse, -R8.reuse ;  /* 0x0000000015157223 */ /* 0x180fe20000010808 */
[----:B------:R-:W3:Y:S01]  /*26a0*/  MUFU.EX2 R11, R11 ;  /* 0x0000000b000b7308 */ /* 0x000ee20000000800 */
[----:B-1----:R-:W-:Y:S01]  /*26b0*/  FADD.FTZ R27, R136, R107 ;  /* 0x0000006b881b7221 */ /* 0x002fe20000010000 */
[-CC-:B------:R-:W-:Y:S01]  /*26c0*/  FFMA.FTZ R67, R67, R0.reuse, -R8.reuse ;  /* 0x0000000043437223 */ /* 0x180fe20000010808 */
[-CC-:B------:R-:W-:Y:S01]  /*26d0*/  FFMA.FTZ R25, R25, R0.reuse, -R8.reuse ;  /* 0x0000000019197223 */ /* 0x180fe20000010808 */
[----:B------:R-:W-:Y:S01]  /*26e0*/  FFMA.FTZ R71, R71, R0, -R8 ;  /* 0x0000000047477223 */ /* 0x000fe20000010808 */
[----:B------:R-:W-:Y:S01]  /*26f0*/  FADD.FTZ R32, R138, R27 ;  /* 0x0000001b8a207221 */ /* 0x000fe20000010000 */
[C---:B0-----:R-:W-:Y:S01]  /*2700*/  F2FP.F16.F32.PACK_AB R138, R29.reuse, R138 ;  /* 0x0000008a1d8a723e */ /* 0x041fe200000000ff */
[----:B------:R-:W-:Y:S01]  /*2710*/  IMAD.MOV.U32 R61, RZ, RZ, R87 ;  /* 0x000000ffff3d7224 */ /* 0x000fe200078e0057 */
[----:B------:R0:W1:Y:S01]  /*2720*/  MUFU.EX2 R12, R31 ;  /* 0x0000001f000c7308 */ /* 0x0000620000000800 */
[----:B------:R-:W-:Y:S01]  /*2730*/  FADD.FTZ R27, R29, R32 ;  /* 0x000000201d1b7221 */ /* 0x000fe20000010000 */
[----:B--2---:R-:W-:Y:S01]  /*2740*/  FADD.FTZ R32, R9, R10 ;  /* 0x0000000a09207221 */ /* 0x004fe20000010000 */
[----:B------:R-:W-:-:S02]  /*2750*/  F2FP.F16.F32.PACK_AB R137, R10, R9 ;  /* 0x000000090a89723e */ /* 0x000fc400000000ff */
[----:B------:R-:W-:Y:S01]  /*2760*/  FADD.FTZ R34, R140, R27 ;  /* 0x0000001b8c227221 */ /* 0x000fe20000010000 */
[C---:B------:R-:W-:Y:S02]  /*2770*/  F2FP.F16.F32.PACK_AB R140, R33.reuse, R140 ;  /* 0x0000008c218c723e */ /* 0x040fe400000000ff */
[----:B------:R-:W2:Y:S01]  /*2780*/  MUFU.EX2 R15, R15 ;  /* 0x0000000f000f7308 */ /* 0x000ea20000000800 */
[----:B------:R-:W-:Y:S01]  /*2790*/  FADD.FTZ R34, R33, R34 ;  /* 0x0000002221227221 */ /* 0x000fe20000010000 */
[----:B---3--:R-:W-:Y:S01]  /*27a0*/  FADD.FTZ R27, R11, R32 ;  /* 0x000000200b1b7221 */ /* 0x008fe20000010000 */
[----:B------:R-:W-:Y:S01]  /*27b0*/  F2FP.F16.F32.PACK_AB R136, R107, R136 ;  /* 0x000000886b88723e */ /* 0x000fe200000000ff */
[----:B------:R-:W-:Y:S02]  /*27c0*/  IMAD.MOV.U32 R33, RZ, RZ, R87 ;  /* 0x000000ffff217224 */ /* 0x000fe400078e0057 */
[----:B0-----:R-:W-:Y:S01]  /*27d0*/  FADD.FTZ R31, R75, R34 ;  /* 0x000000224b1f7221 */ /* 0x001fe20000010000 */
[----:B------:R-:W-:Y:S01]  /*27e0*/  MOV R73, R87 ;  /* 0x0000005700497202 */ /* 0x000fe20000000f00 */
[----:B------:R0:W3:Y:S01]  /*27f0*/  MUFU.EX2 R20, R35 ;  /* 0x0000002300147308 */ /* 0x0000e20000000800 */
[----:B-1----:R-:W-:Y:S01]  /*2800*/  FADD.FTZ R34, R12, R27 ;  /* 0x0000001b0c227221 */ /* 0x002fe20000010000 */
[C---:B------:R-:W-:Y:S01]  /*2810*/  FADD.FTZ R36, R142.reuse, R31 ;  /* 0x0000001f8e247221 */ /* 0x040fe20000010000 */
[----:B------:R-:W-:Y:S01]  /*2820*/  F2FP.F16.F32.PACK_AB R142, R142, R75 ;  /* 0x0000004b8e8e723e */ /* 0x000fe200000000ff */
[----:B------:R-:W-:Y:S01]  /*2830*/  IMAD.MOV.U32 R75, RZ, RZ, R87 ;  /* 0x000000ffff4b7224 */ /* 0x000fe200078e0057 */
[----:B------:R-:W-:Y:S01]  /*2840*/  F2FP.F16.F32.PACK_AB R139, R12, R11 ;  /* 0x0000000b0c8b723e */ /* 0x000fe200000000ff */
[----:B------:R-:W-:Y:S01]  /*2850*/  FADD.FTZ R31, R79, R36 ;  /* 0x000000244f1f7221 */ /* 0x000fe20000010000 */
[----:B------:R-:W-:Y:S01]  /*2860*/  IMAD.MOV.U32 R11, RZ, RZ, 0x3f800000 ;  /* 0x3f800000ff0b7424 */ /* 0x000fe200078e00ff */
[----:B------:R-:W1:Y:S01]  /*2870*/  MUFU.EX2 R37, R37 ;  /* 0x0000002500257308 */ /* 0x000e620000000800 */
[----:B--2---:R-:W-:Y:S01]  /*2880*/  FADD.FTZ R27, R15, R34 ;  /* 0x000000220f1b7221 */ /* 0x004fe20000010000 */
[C---:B------:R-:W-:Y:S01]  /*2890*/  FADD.FTZ R36, R144.reuse, R31 ;  /* 0x0000001f90247221 */ /* 0x040fe20000010000 */
[----:B------:R-:W-:Y:S01]  /*28a0*/  F2FP.F16.F32.PACK_AB R144, R144, R79 ;  /* 0x0000004f9090723e */ /* 0x000fe200000000ff */
[----:B------:R-:W-:-:S02]  /*28b0*/  IMAD.MOV.U32 R79, RZ, RZ, R87 ;  /* 0x000000ffff4f7224 */ /* 0x000fc400078e0057 */
[----:B------:R-:W-:Y:S01]  /*28c0*/  FADD.FTZ R31, R83, R36 ;  /* 0x00000024531f7221 */ /* 0x000fe20000010000 */
[----:B0-----:R-:W-:Y:S01]  /*28d0*/  IMAD.MOV.U32 R35, RZ, RZ, R87 ;  /* 0x000000ffff237224 */ /* 0x001fe200078e0057 */
[----:B------:R0:W2:Y:S01]  /*28e0*/  MUFU.EX2 R24, R39 ;  /* 0x0000002700187308 */ /* 0x0000a20000000800 */
[----:B---3--:R-:W-:Y:S01]  /*28f0*/  FADD.FTZ R34, R20, R27 ;  /* 0x0000001b14227221 */ /* 0x008fe20000010000 */
[C---:B------:R-:W-:Y:S01]  /*2900*/  FADD.FTZ R36, R146.reuse, R31 ;  /* 0x0000001f92247221 */ /* 0x040fe20000010000 */
[----:B------:R-:W-:Y:S02]  /*2910*/  F2FP.F16.F32.PACK_AB R146, R146, R83 ;  /* 0x000000539292723e */ /* 0x000fe400000000ff */
[----:B------:R-:W-:Y:S01]  /*2920*/  F2FP.F16.F32.PACK_AB R141, R20, R15 ;  /* 0x0000000f148d723e */ /* 0x000fe200000000ff */
[----:B------:R-:W-:Y:S01]  /*2930*/  FADD.FTZ R31, R89, R36 ;  /* 0x00000024591f7221 */ /* 0x000fe20000010000 */
[----:B------:R-:W-:Y:S01]  /*2940*/  MOV R83, R87 ;  /* 0x0000005700537202 */ /* 0x000fe20000000f00 */
[----:B------:R-:W3:Y:S01]  /*2950*/  MUFU.EX2 R41, R41 ;  /* 0x0000002900297308 */ /* 0x000ee20000000800 */
[----:B-1----:R-:W-:Y:S01]  /*2960*/  FADD.FTZ R27, R37, R34 ;  /* 0x00000022251b7221 */ /* 0x002fe20000010000 */
[C---:B------:R-:W-:Y:S01]  /*2970*/  FADD.FTZ R36, R148.reuse, R31 ;  /* 0x0000001f94247221 */ /* 0x040fe20000010000 */
[----:B------:R-:W-:Y:S01]  /*2980*/  F2FP.F16.F32.PACK_AB R148, R148, R89 ;  /* 0x000000599494723e */ /* 0x000fe200000000ff */
[----:B0-----:R-:W-:-:S02]  /*2990*/  IMAD.MOV.U32 R39, RZ, RZ, R87 ;  /* 0x000000ffff277224 */ /* 0x001fc400078e0057 */
[----:B------:R-:W-:Y:S02]  /*29a0*/  FADD.FTZ R31, R93, R36 ;  /* 0x000000245d1f7221 */ /* 0x000fe40000010000 */
[----:B------:R0:W1:Y:S01]  /*29b0*/  MUFU.EX2 R26, R43 ;  /* 0x0000002b001a7308 */ /* 0x0000620000000800 */
[----:B--2---:R-:W-:Y:S01]  /*29c0*/  FADD.FTZ R34, R24, R27 ;  /* 0x0000001b18227221 */ /* 0x004fe20000010000 */
[----:B------:R-:W-:Y:S01]  /*29d0*/  FADD.FTZ R38, R150, R31 ;  /* 0x0000001f96267221 */ /* 0x000fe20000010000 */
[----:B------:R-:W-:Y:S01]  /*29e0*/  F2FP.F16.F32.PACK_AB R143, R24, R37 ;  /* 0x00000025188f723e */ /* 0x000fe200000000ff */
[--C-:B------:R-:W-:Y:S01]  /*29f0*/  IMAD.MOV.U32 R37, RZ, RZ, R87.reuse ;  /* 0x000000ffff257224 */ /* 0x100fe200078e0057 */
[----:B------:R-:W-:Y:S01]  /*2a00*/  F2FP.F16.F32.PACK_AB R150, R150, R93 ;  /* 0x0000005d9696723e */ /* 0x000fe200000000ff */
[----:B------:R-:W-:Y:S01]  /*2a10*/  FADD.FTZ R31, R97, R38 ;  /* 0x00000026611f7221 */ /* 0x000fe20000010000 */
[----:B------:R-:W-:Y:S01]  /*2a20*/  MOV R24, R87 ;  /* 0x0000005700187202 */ /* 0x000fe20000000f00 */
[----:B------:R-:W2:Y:S01]  /*2a30*/  MUFU.EX2 R45, R45 ;  /* 0x0000002d002d7308 */ /* 0x000ea20000000800 */
[----:B---3--:R-:W-:Y:S01]  /*2a40*/  FADD.FTZ R27, R41, R34 ;  /* 0x00000022291b7221 */ /* 0x008fe20000010000 */
[----:B0-----:R-:W-:-:S06]  /*2a50*/  IMAD.MOV.U32 R43, RZ, RZ, R87 ;  /* 0x000000ffff2b7224 */ /* 0x001fcc00078e0057 */
[----:B------:R0:W3:Y:S01]  /*2a60*/  MUFU.EX2 R28, R47 ;  /* 0x0000002f001c7308 */ /* 0x0000e20000000800 */
[C---:B-1----:R-:W-:Y:S01]  /*2a70*/  FADD.FTZ R34, R26.reuse, R27 ;  /* 0x0000001b1a227221 */ /* 0x042fe20000010000 */
[----:B------:R-:W-:Y:S01]  /*2a80*/  F2FP.F16.F32.PACK_AB R145, R26, R41 ;  /* 0x000000291a91723e */ /* 0x000fe200000000ff */
[--C-:B------:R-:W-:Y:S02]  /*2a90*/  IMAD.MOV.U32 R41, RZ, RZ, R87.reuse ;  /* 0x000000ffff297224 */ /* 0x100fe400078e0057 */
[----:B------:R-:W-:-:S03]  /*2aa0*/  IMAD.MOV.U32 R26, RZ, RZ, R87 ;  /* 0x000000ffff1a7224 */ /* 0x000fc600078e0057 */
[----:B------:R-:W1:Y:S01]  /*2ab0*/  MUFU.EX2 R49, R49 ;  /* 0x0000003100317308 */ /* 0x000e620000000800 */
[----:B--2---:R-:W-:Y:S01]  /*2ac0*/  FADD.FTZ R27, R45, R34 ;  /* 0x000000222d1b7221 */ /* 0x004fe20000010000 */
[----:B0-----:R-:W-:-:S06]  /*2ad0*/  IMAD.MOV.U32 R47, RZ, RZ, R87 ;  /* 0x000000ffff2f7224 */ /* 0x001fcc00078e0057 */
[----:B------:R0:W2:Y:S01]  /*2ae0*/  MUFU.EX2 R30, R51 ;  /* 0x00000033001e7308 */ /* 0x0000a20000000800 */
[C---:B---3--:R-:W-:Y:S01]  /*2af0*/  FADD.FTZ R36, R28.reuse, R27 ;  /* 0x0000001b1c247221 */ /* 0x048fe20000010000 */
[----:B------:R-:W-:Y:S01]  /*2b00*/  F2FP.F16.F32.PACK_AB R147, R28, R45 ;  /* 0x0000002d1c93723e */ /* 0x000fe200000000ff */
[----:B------:R-:W-:Y:S01]  /*2b10*/  IMAD.MOV.U32 R45, RZ, RZ, R87 ;  /* 0x000000ffff2d7224 */ /* 0x000fe200078e0057 */
[----:B------:R-:W-:-:S04]  /*2b20*/  MOV R28, R87 ;  /* 0x00000057001c7202 */ /* 0x000fc80000000f00 */
[----:B------:R-:W3:Y:S01]  /*2b30*/  MUFU.EX2 R53, R53 ;  /* 0x0000003500357308 */ /* 0x000ee20000000800 */
[----:B-1----:R-:W-:Y:S01]  /*2b40*/  FADD.FTZ R27, R49, R36 ;  /* 0x00000024311b7221 */ /* 0x002fe20000010000 */
[C---:B------:R-:W-:Y:S01]  /*2b50*/  FADD.FTZ R36, R152.reuse, R31 ;  /* 0x0000001f98247221 */ /* 0x040fe20000010000 */
[----:B------:R-:W-:Y:S01]  /*2b60*/  F2FP.F16.F32.PACK_AB R152, R152, R97 ;  /* 0x000000619898723e */ /* 0x000fe200000000ff */
[--C-:B0-----:R-:W-:Y:S02]  /*2b70*/  IMAD.MOV.U32 R51, RZ, RZ, R87.reuse ;  /* 0x000000ffff337224 */ /* 0x101fe400078e0057 */
[----:B------:R-:W-:Y:S01]  /*2b80*/  FADD.FTZ R29, R101, R36 ;  /* 0x00000024651d7221 */ /* 0x000fe20000010000 */
[----:B------:R-:W-:Y:S01]  /*2b90*/  IMAD.MOV.U32 R31, RZ, RZ, R87 ;  /* 0x000000ffff1f7224 */ /* 0x000fe200078e0057 */
[----:B------:R0:W1:Y:S01]  /*2ba0*/  MUFU.EX2 R32, R55 ;  /* 0x0000003700207308 */ /* 0x0000620000000800 */
[----:B--2---:R-:W-:Y:S01]  /*2bb0*/  FADD.FTZ R8, R30, R27 ;  /* 0x0000001b1e087221 */ /* 0x004fe20000010000 */
[----:B------:R-:W-:Y:S01]  /*2bc0*/  FADD.FTZ R38, R154, R29 ;  /* 0x0000001d9a267221 */ /* 0x000fe20000010000 */
[----:B------:R-:W-:Y:S01]  /*2bd0*/  F2FP.F16.F32.PACK_AB R149, R30, R49 ;  /* 0x000000311e95723e */ /* 0x000fe200000000ff */
[--C-:B------:R-:W-:Y:S01]  /*2be0*/  IMAD.MOV.U32 R49, RZ, RZ, R87.reuse ;  /* 0x000000ffff317224 */ /* 0x100fe200078e0057 */
[----:B------:R-:W-:Y:S01]  /*2bf0*/  F2FP.F16.F32.PACK_AB R154, R154, R101 ;  /* 0x000000659a9a723e */ /* 0x000fe200000000ff */
[----:B------:R-:W-:-:S02]  /*2c00*/  IMAD.MOV.U32 R30, RZ, RZ, R87 ;  /* 0x000000ffff1e7224 */ /* 0x000fc400078e0057 */
[----:B------:R-:W2:Y:S01]  /*2c10*/  MUFU.EX2 R57, R57 ;  /* 0x0000003900397308 */ /* 0x000ea20000000800 */
[----:B---3--:R-:W-:Y:S01]  /*2c20*/  FADD.FTZ R27, R53, R8 ;  /* 0x00000008351b7221 */ /* 0x008fe20000010000 */
[----:B0-----:R-:W-:-:S06]  /*2c30*/  IMAD.MOV.U32 R55, RZ, RZ, R87 ;  /* 0x000000ffff377224 */ /* 0x001fcc00078e0057 */
[----:B------:R-:W0:Y:S01]  /*2c40*/  MUFU.EX2 R103, R103 ;  /* 0x0000006700677308 */ /* 0x000e220000000800 */
[C---:B-1----:R-:W-:Y:S01]  /*2c50*/  FADD.FTZ R8, R32.reuse, R27 ;  /* 0x0000001b20087221 */ /* 0x042fe20000010000 */
[----:B------:R-:W-:Y:S02]  /*2c60*/  F2FP.F16.F32.PACK_AB R151, R32, R53 ;  /* 0x000000352097723e */ /* 0x000fe400000000ff */
[-C--:B------:R-:W-:Y:S02]  /*2c70*/  MOV R53, R87.reuse ;  /* 0x0000005700357202 */ /* 0x080fe40000000f00 */
[----:B------:R-:W-:Y:S02]  /*2c80*/  MOV R32, R87 ;  /* 0x0000005700207202 */ /* 0x000fe40000000f00 */
[----:B------:R1:W3:Y:S01]  /*2c90*/  MUFU.EX2 R4, R59 ;  /* 0x0000003b00047308 */ /* 0x0002e20000000800 */
[----:B--2---:R-:W-:-:S07]  /*2ca0*/  FADD.FTZ R27, R57, R8 ;  /* 0x00000008391b7221 */ /* 0x004fce0000010000 */
[----:B------:R2:W4:Y:S01]  /*2cb0*/  MUFU.EX2 R156, R65 ;  /* 0x00000041009c7308 */ /* 0x0005220000000800 */
[----:B0-----:R-:W-:Y:S01]  /*2cc0*/  FADD.FTZ R29, R103, R38 ;  /* 0x00000026671d7221 */ /* 0x001fe20000010000 */
[----:B-1----:R-:W-:-:S06]  /*2cd0*/  IMAD.MOV.U32 R59, RZ, RZ, R87 ;  /* 0x000000ffff3b7224 */ /* 0x002fcc00078e0057 */
[----:B------:R-:W0:Y:S01]  /*2ce0*/  MUFU.EX2 R13, R13 ;  /* 0x0000000d000d7308 */ /* 0x000e220000000800 */
[C---:B---3--:R-:W-:Y:S01]  /*2cf0*/  FADD.FTZ R8, R4.reuse, R27 ;  /* 0x0000001b04087221 */ /* 0x048fe20000010000 */
[----:B------:R-:W-:Y:S01]  /*2d00*/  F2FP.F16.F32.PACK_AB R153, R4, R57 ;  /* 0x000000390499723e */ /* 0x000fe200000000ff */
[--C-:B--2---:R-:W-:Y:S02]  /*2d10*/  IMAD.MOV.U32 R65, RZ, RZ, R87.reuse ;  /* 0x000000ffff417224 */ /* 0x104fe400078e0057 */
[----:B------:R-:W-:-:S03]  /*2d20*/  IMAD.MOV.U32 R57, RZ, RZ, R87 ;  /* 0x000000ffff397224 */ /* 0x000fc600078e0057 */
[----:B------:R-:W1:Y:S01]  /*2d30*/  MUFU.EX2 R105, R105 ;  /* 0x0000006900697308 */ /* 0x000e620000000800 */
[C---:B----4-:R-:W-:Y:S01]  /*2d40*/  FADD.FTZ R38, R156.reuse, R29 ;  /* 0x0000001d9c267221 */ /* 0x050fe20000010000 */
[----:B------:R-:W-:-:S06]  /*2d50*/  F2FP.F16.F32.PACK_AB R156, R156, R103 ;  /* 0x000000679c9c723e */ /* 0x000fcc00000000ff */
[----:B------:R2:W3:Y:S01]  /*2d60*/  MUFU.EX2 R34, R63 ;  /* 0x0000003f00227308 */ /* 0x0004e20000000800 */
[----:B0-----:R-:W-:-:S07]  /*2d70*/  FADD.FTZ R27, R13, R8 ;  /* 0x000000080d1b7221 */ /* 0x001fce0000010000 */
[----:B------:R-:W0:Y:S01]  /*2d80*/  MUFU.EX2 R21, R21 ;  /* 0x0000001500157308 */ /* 0x000e220000000800 */
[----:B-1----:R-:W-:Y:S01]  /*2d90*/  FADD.FTZ R29, R105, R38 ;  /* 0x00000026691d7221 */ /* 0x002fe20000010000 */
[----:B--2---:R-:W-:-:S06]  /*2da0*/  MOV R63, R87 ;  /* 0x00000057003f7202 */ /* 0x004fcc0000000f00 */
[----:B------:R1:W2:Y:S01]  /*2db0*/  MUFU.EX2 R36, R67 ;  /* 0x0000004300247308 */ /* 0x0002a20000000800 */
[C---:B---3--:R-:W-:Y:S01]  /*2dc0*/  FADD.FTZ R40, R34.reuse, R27 ;  /* 0x0000001b22287221 */ /* 0x048fe20000010000 */
[----:B------:R-:W-:Y:S01]  /*2dd0*/  F2FP.F16.F32.PACK_AB R155, R34, R13 ;  /* 0x0000000d229b723e */ /* 0x000fe200000000ff */
[--C-:B------:R-:W-:Y:S02]  /*2de0*/  IMAD.MOV.U32 R34, RZ, RZ, R87.reuse ;  /* 0x000000ffff227224 */ /* 0x100fe400078e0057 */
[----:B------:R-:W-:-:S03]  /*2df0*/  IMAD.MOV.U32 R27, RZ, RZ, R87 ;  /* 0x000000ffff1b7224 */ /* 0x000fc600078e0057 */
[----:B------:R-:W3:Y:S01]  /*2e00*/  MUFU.EX2 R25, R25 ;  /* 0x0000001900197308 */ /* 0x000ee20000000800 */
[----:B0-----:R-:W-:Y:S01]  /*2e10*/  FADD.FTZ R9, R21, R40 ;  /* 0x0000002815097221 */ /* 0x001fe20000010000 */
[----:B-1----:R-:W-:Y:S01]  /*2e20*/  IMAD.MOV.U32 R67, RZ, RZ, R87 ;  /* 0x000000ffff437224 */ /* 0x002fe200078e0057 */
[----:B------:R-:W-:-:S05]  /*2e30*/  MOV R40, R87 ;  /* 0x0000005700287202 */ /* 0x000fca0000000f00 */
[----:B------:R-:W0:Y:S01]  /*2e40*/  MUFU.EX2 R14, R14 ;  /* 0x0000000e000e7308 */ /* 0x000e220000000800 */
[C---:B--2---:R-:W-:Y:S01]  /*2e50*/  FADD.FTZ R10, R36.reuse, R9 ;  /* 0x00000009240a7221 */ /* 0x044fe20000010000 */
[----:B------:R-:W-:Y:S02]  /*2e60*/  F2FP.F16.F32.PACK_AB R157, R36, R21 ;  /* 0x00000015249d723e */ /* 0x000fe400000000ff */
[----:B------:R-:W-:-:S04]  /*2e70*/  MOV R36, R87 ;  /* 0x0000005700247202 */ /* 0x000fc80000000f00 */
[----:B------:R1:W2:Y:S01]  /*2e80*/  MUFU.EX2 R38, R71 ;  /* 0x0000004700267308 */ /* 0x0002a20000000800 */
[----:B---3--:R-:W-:Y:S01]  /*2e90*/  FADD.FTZ R9, R25, R10 ;  /* 0x0000000a19097221 */ /* 0x008fe20000010000 */
[C---:B0-----:R-:W-:Y:S01]  /*2ea0*/  FADD.FTZ R8, R14.reuse, R29 ;  /* 0x0000001d0e087221 */ /* 0x041fe20000010000 */
[----:B------:R-:W-:Y:S01]  /*2eb0*/  F2FP.F16.F32.PACK_AB R158, R14, R105 ;  /* 0x000000690e9e723e */ /* 0x000fe200000000ff */
[--C-:B-1----:R-:W-:Y:S02]  /*2ec0*/  IMAD.MOV.U32 R71, RZ, RZ, R87.reuse ;  /* 0x000000ffff477224 */ /* 0x102fe400078e0057 */
[----:B------:R-:W-:Y:S02]  /*2ed0*/  IMAD.MOV.U32 R29, RZ, RZ, R87 ;  /* 0x000000ffff1d7224 */ /* 0x000fe400078e0057 */
[C---:B--2---:R-:W-:Y:S01]  /*2ee0*/  FADD.FTZ R4, R38.reuse, R9 ;  /* 0x0000000926047221 */ /* 0x044fe20000010000 */
[----:B------:R-:W-:Y:S01]  /*2ef0*/  F2FP.F16.F32.PACK_AB R159, R38, R25 ;  /* 0x00000019269f723e */ /* 0x000fe200000000ff */
[--C-:B------:R-:W-:Y:S01]  /*2f00*/  IMAD.MOV.U32 R38, RZ, RZ, R87.reuse ;  /* 0x000000ffff267224 */ /* 0x100fe200078e0057 */
[----:B------:R-:W-:Y:S01]  /*2f10*/  MOV R9, 0x3f800000 ;  /* 0x3f80000000097802 */ /* 0x000fe20000000f00 */
[----:B------:R-:W-:Y:S01]  /*2f20*/  IMAD.MOV.U32 R25, RZ, RZ, R87 ;  /* 0x000000ffff197224 */ /* 0x000fe200078e0057 */
[----:B------:R-:W-:Y:S06]  /*2f30*/  @!P1 BRA `(.L_x_14) ;  /* 0x0000001c00b09947 */ /* 0x000fec0003800000 */
[----:B------:R-:W-:Y:S01]  /*2f40*/  VIADD R10, R88, 0xfffffffe ;  /* 0xfffffffe580a7836 */ /* 0x000fe20000000000 */
[----:B------:R-:W-:Y:S01]  /*2f50*/  MOV R9, 0x3f800000 ;  /* 0x3f80000000097802 */ /* 0x000fe20000000f00 */
[----:B------:R-:W-:Y:S01]  /*2f60*/  IMAD.MOV.U32 R12, RZ, RZ, R5 ;  /* 0x000000ffff0c7224 */ /* 0x000fe200078e0005 */
[----:B------:R-:W-:Y:S01]  /*2f70*/  CS2R R86, SRZ ;  /* 0x0000000000567805 */ /* 0x000fe2000001ff00 */
[----:B------:R-:W-:Y:S01]  /*2f80*/  IMAD.MOV.U32 R13, RZ, RZ, R3 ;  /* 0x000000ffff0d7224 */ /* 0x000fe200078e0003 */
[----:B------:R-:W-:Y:S02]  /*2f90*/  CS2R R82, SRZ ;  /* 0x0000000000527805 */ /* 0x000fe4000001ff00 */
[----:B------:R-:W-:Y:S02]  /*2fa0*/  CS2R R78, SRZ ;  /* 0x00000000004e7805 */ /* 0x000fe4000001ff00 */
[----:B------:R-:W-:Y:S02]  /*2fb0*/  CS2R R74, SRZ ;  /* 0x00000000004a7805 */ /* 0x000fe4000001ff00 */
[----:B------:R-:W-:-:S02]  /*2fc0*/  CS2R R70, SRZ ;  /* 0x0000000000467805 */ /* 0x000fc4000001ff00 */
[----:B------:R-:W-:Y:S02]  /*2fd0*/  CS2R R66, SRZ ;  /* 0x0000000000427805 */ /* 0x000fe4000001ff00 */
[----:B------:R-:W-:Y:S02]  /*2fe0*/  CS2R R62, SRZ ;  /* 0x00000000003e7805 */ /* 0x000fe4000001ff00 */
        /* <DEDUP_REMOVED lines=24> */
[----:B------:R-:W-:Y:S01]  /*3170*/  CS2R R24, SRZ ;  /* 0x0000000000187805 */ /* 0x000fe2000001ff00 */
[----:B------:R-:W-:Y:S01]  /*3180*/  UMOV UR4, UR39 ;  /* 0x0000002700047c82 */ /* 0x000fe20008000000 */
[----:B------:R-:W-:-:S05]  /*3190*/  UMOV UR5, UR38 ;  /* 0x0000002600057c82 */ /* 0x000fca0008000000 */
.L_x_25:
[----:B------:R-:W-:-:S04]  /*31a0*/  UISETP.NE.AND UP0, UPT, UR5, 0x1, UPT ;  /* 0x000000010500788c */ /* 0x000fc8000bf05270 */
[----:B------:R-:W-:-:S04]  /*31b0*/  USEL UR39, URZ, 0x1, UP0 ;  /* 0x000000013f277887 */ /* 0x000fc80008000000 */
[----:B------:R-:W-:Y:S01]  /*31c0*/  ULOP3.LUT UR39, UR4, UR39, URZ, 0x3c, !UPT ;  /* 0x0000002704277292 */ /* 0x000fe2000f8e3c3f */
[----:B------:R-:W-:Y:S11]  /*31d0*/  @!P0 BRA `(.L_x_15) ;  /* 0x0000000000048947 */ /* 0x000ff60003800000 */
[----:B------:R-:W-:Y:S01]  /*31e0*/  BPT.TRAP 0x1 ;  /* 0x000000040000795c */ /* 0x000fe20000300000 */
.L_x_15:
[----:B------:R-:W0:Y:S01]  /*31f0*/  S2UR UR11, SR_CgaCtaId ;  /* 0x00000000000b79c3 */ /* 0x000e220000008800 */
[----:B------:R-:W-:Y:S01]  /*3200*/  UIADD3 UR38, UR5, 0x1, URZ ;  /* 0x0000000105267890 */ /* 0x000fe2000fffe03f */
[----:B------:R-:W-:Y:S01]  /*3210*/  IMAD.U32 R0, RZ, RZ, UR39 ;  /* 0x00000027ff007e24 */ /* 0x000fe2000f8e00ff */
[----:B------:R-:W-:Y:S02]  /*3220*/  UMOV UR6, 0x400 ;  /* 0x0000040000067882 */ /* 0x000fe40000000000 */
[----:B------:R-:W-:Y:S02]  /*3230*/  UISETP.NE.AND UP0, UPT, UR38, 0x2, UPT ;  /* 0x000000022600788c */ /* 0x000fe4000bf05270 */
[----:B------:R-:W-:Y:S02]  /*3240*/  SHF.L.U32 R0, R0, 0x1f, RZ ;  /* 0x0000001f00007819 */ /* 0x000fe400000006ff */
[----:B------:R-:W-:Y:S02]  /*3250*/  USEL UR38, UR38, URZ, UP0 ;  /* 0x0000003f26267287 */ /* 0x000fe40008000000 */
[----:B0-----:R-:W-:-:S04]  /*3260*/  ULEA UR6, UR11, UR6, 0x18 ;  /* 0x000000060b067291 */ /* 0x001fc8000f8ec03f */
[----:B------:R-:W-:-:S09]  /*3270*/  ULEA UR7, UR38, UR6, 0x3 ;  /* 0x0000000626077291 */ /* 0x000fd2000f8e183f */
[----:B------:R0:W1:Y:S01]  /*3280*/  SYNCS.PHASECHK.TRANS64.TRYWAIT P1, [UR7+0x2a830], R0 ;  /* 0x02a83000ff0075a7 */ /* 0x0000620008020147 */
[----:B------:R-:W-:Y:S05]  /*3290*/  @!P0 BRA `(.L_x_16) ;  /* 0x0000000000048947 */ /* 0x000fea0003800000 */
[----:B------:R-:W-:Y:S01]  /*32a0*/  BPT.TRAP 0x1 ;  /* 0x000000040000795c */ /* 0x000fe20000300000 */
.L_x_16:
[----:B-1----:R-:W-:Y:S05]  /*32b0*/  @P1 BRA `(.L_x_17) ;  /* 0x0000000000081947 */ /* 0x002fea0003800000 */
[----:B------:R-:W1:Y:S02]  /*32c0*/  SYNCS.PHASECHK.TRANS64.TRYWAIT P1, [UR7+0x2a830], R0 ;  /* 0x02a83000ff0075a7 */ /* 0x000e640008020147 */
[----:B-1----:R-:W-:Y:S05]  /*32d0*/  @!P1 BRA `(.L_x_18) ;  /* 0x00000074002c9947 */ /* 0x002fea0003800000 */
.L_x_17:
[----:B------:R-:W-:Y:S01]  /*32e0*/  R2UR UR40, R6 ;  /* 0x00000000062872ca */ /* 0x000fe200000e0000 */
[----:B------:R-:W-:Y:S01]  /*32f0*/  UIMAD UR10, UR38, 0x900, UR60 ;  /* 0x00000900260a78a4 */ /* 0x000fe2000f8e023c */
[----:B------:R-:W-:Y:S01]  /*3300*/  R2UR UR41, R7 ;  /* 0x00000000072972ca */ /* 0x000fe200000e0000 */
[----:B------:R-:W-:Y:S01]  /*3310*/  WARPGROUP.ARRIVE ;  /* 0x00000000000079c5 */ /* 0x000fe20000000000 */
[----:B------:R-:W-:Y:S01]  /*3320*/  UMOV UR43, 0x40000040 ;  /* 0x40000040002b7882 */ /* 0x000fe20000000000 */
[----:B------:R-:W-:Y:S01]  /*3330*/  UIADD3 UR14, UR10, 0x302, URZ ;  /* 0x000003020a0e7890 */ /* 0x000fe2000fffe03f */
[-C--:B------:R-:W-:Y:S01]  /*3340*/  FMUL.FTZ R24, R24, R11.reuse ;  /* 0x0000000b18187220 */ /* 0x080fe20000410000 */
[----:B------:R-:W-:Y:S01]  /*3350*/  UMOV UR15, 0x40000040 ;  /* 0x40000040000f7882 */ /* 0x000fe20000000000 */
[----:B------:R-:W-:Y:S01]  /*3360*/  UMOV UR42, UR10 ;  /* 0x0000000a002a7c82 */ /* 0x000fe20008000000 */
[----:B------:R-:W-:Y:S01]  /*3370*/  UIADD3 UR18, UR10, 0x304, URZ ;  /* 0x000003040a127890 */ /* 0x000fe2000fffe03f */
[-C--:B------:R-:W-:Y:S01]  /*3380*/  FMUL.FTZ R25, R25, R11.reuse ;  /* 0x0000000b19197220 */ /* 0x080fe20000410000 */
[----:B------:R-:W-:Y:S01]  /*3390*/  UMOV UR19, 0x40000040 ;  /* 0x4000004000137882 */ /* 0x000fe20000000000 */
[----:B------:R-:W-:Y:S01]  /*33a0*/  UIADD3 UR22, UR10, 0x306, URZ ;  /* 0x000003060a167890 */ /* 0x000fe2000fffe03f */
[-C--:B------:R-:W-:Y:S01]  /*33b0*/  FMUL.FTZ R28, R28, R11.reuse ;  /* 0x0000000b1c1c7220 */ /* 0x080fe20000410000 */
[----:B------:R-:W-:Y:S01]  /*33c0*/  UMOV UR23, 0x40000040 ;  /* 0x4000004000177882 */ /* 0x000fe20000000000 */
[----:B------:R-:W-:Y:S01]  /*33d0*/  HGMMA.64x96x16.F32 R88, gdesc[UR40], RZ, !UPT, gsb0 ;  /* 0x01600000285879f0 */ /* 0x000fe2000c0008ff */
[----:B------:R-:W-:Y:S01]  /*33e0*/  UIADD3 UR42, UR10, 0x2, URZ ;  /* 0x000000020a2a7890 */ /* 0x000fe2000fffe03f */
[-C--:B------:R-:W-:Y:S01]  /*33f0*/  FMUL.FTZ R29, R29, R11.reuse ;  /* 0x0000000b1d1d7220 */ /* 0x080fe20000410000 */
[----:B------:R-:W-:Y:S01]  /*3400*/  UMOV UR40, UR56 ;  /* 0x0000003800287c82 */ /* 0x000fe20008000000 */
[----:B------:R-:W-:Y:S01]  /*3410*/  UMOV UR41, UR57 ;  /* 0x0000003900297c82 */ /* 0x000fe20008000000 */
[----:B------:R-:W-:Y:S01]  /*3420*/  UMOV UR43, 0x40000040 ;  /* 0x40000040002b7882 */ /* 0x000fe20000000000 */
[----:B------:R-:W-:Y:S01]  /*3430*/  UIADD3 UR26, UR10, 0x600, URZ ;  /* 0x000006000a1a7890 */ /* 0x000fe2000fffe03f */
[-C--:B------:R-:W-:Y:S01]  /*3440*/  FMUL.FTZ R32, R32, R11.reuse ;  /* 0x0000000b20207220 */ /* 0x080fe20000410000 */
[----:B------:R-:W-:Y:S01]  /*3450*/  UMOV UR27, 0x40000040 ;  /* 0x40000040001b7882 */ /* 0x000fe20000000000 */
[----:B------:R-:W-:Y:S01]  /*3460*/  UIADD3 UR30, UR10, 0x602, URZ ;  /* 0x000006020a1e7890 */ /* 0x000fe2000fffe03f */
[-C--:B------:R-:W-:Y:S01]  /*3470*/  FMUL.FTZ R33, R33, R11.reuse ;  /* 0x0000000b21217220 */ /* 0x080fe20000410000 */
[----:B------:R-:W-:Y:S01]  /*3480*/  UMOV UR31, 0x40000040 ;  /* 0x40000040001f7882 */ /* 0x000fe20000000000 */
[----:B------:R-:W-:Y:S01]  /*3490*/  UIADD3 UR34, UR10, 0x604, URZ ;  /* 0x000006040a227890 */ /* 0x000fe2000fffe03f */
[-C--:B------:R-:W-:Y:S01]  /*34a0*/  FMUL.FTZ R36, R36, R11.reuse ;  /* 0x0000000b24247220 */ /* 0x080fe20000410000 */
[----:B------:R-:W-:Y:S01]  /*34b0*/  UMOV UR35, 0x40000040 ;  /* 0x4000004000237882 */ /* 0x000fe20000000000 */
[-C--:B------:R-:W-:Y:S01]  /*34c0*/  FMUL.FTZ R37, R37, R11.reuse ;  /* 0x0000000b25257220 */ /* 0x080fe20000410000 */
        /* <DEDUP_REMOVED lines=23> */
[----:B------:R-:W-:Y:S01]  /*3640*/  FMUL.FTZ R85, R85, R11 ;  /* 0x0000000b55557220 */ /* 0x000fe20000410000 */
        /* <DEDUP_REMOVED lines=32> */
[----:B------:R-:W-:-:S02]  /*3850*/  WARPGROUP.DEPBAR.LE gsb0, 0x0 ;  /* 0x00008000000079c5 */ /* 0x000fc40000010000 */
[----:B------:R-:W-:-:S06]  /*3860*/  WARPGROUP.ARRIVE ;  /* 0x00000000000079c5 */ /* 0x000fcc0000000000 */
[----:B------:R-:W-:Y:S01]  /*3870*/  HGMMA.64x96x16.F32 R88, gdesc[UR40], R88, gsb0 ;  /* 0x01600000285879f0 */ /* 0x000fe20008000858 */
[----:B------:R-:W-:Y:S01]  /*3880*/  UIADD3 UR42, UR10, 0x4, URZ ;  /* 0x000000040a2a7890 */ /* 0x000fe2000fffe03f */
[----:B------:R-:W-:Y:S01]  /*3890*/  UMOV UR40, UR52 ;  /* 0x0000003400287c82 */ /* 0x000fe20008000000 */
[----:B------:R-:W-:Y:S01]  /*38a0*/  UMOV UR41, UR53 ;  /* 0x0000003500297c82 */ /* 0x000fe20008000000 */
[----:B------:R-:W-:Y:S01]  /*38b0*/  UMOV UR43, 0x40000040 ;  /* 0x40000040002b7882 */ /* 0x000fe20000000000 */
[----:B------:R-:W-:Y:S02]  /*38c0*/  WARPGROUP.DEPBAR.LE gsb0, 0x0 ;  /* 0x00008000000079c5 */ /* 0x000fe40000010000 */
        /* <DEDUP_REMOVED lines=44> */
.L_x_19:
[----:B------:R-:W-:Y:S01]  /*3b90*/  ULEA UR10, UR5, UR6, 0x3 ;  /* 0x00000006050a7291 */ /* 0x000fe2000f8e183f */
[----:B01----:R-:W-:-:S05]  /*3ba0*/  IMAD.U32 R0, RZ, RZ, UR4 ;  /* 0x00000004ff007e24 */ /* 0x003fca000f8e00ff */
[----:B------:R-:W-:-:S04]  /*3bb0*/  SHF.L.U32 R0, R0, 0x1f, RZ ;  /* 0x0000001f00007819 */ /* 0x000fc800000006ff */
[----:B------:R0:W1:Y:S01]  /*3bc0*/  SYNCS.PHASECHK.TRANS64.TRYWAIT P1, [UR10+0x2a850], R0 ;  /* 0x02a85000ff0075a7 */ /* 0x000062000802014a */
[----:B------:R-:W-:Y:S05]  /*3bd0*/  @!P0 BRA `(.L_x_20) ;  /* 0x0000000000048947 */ /* 0x000fea0003800000 */
[----:B------:R-:W-:Y:S01]  /*3be0*/  BPT.TRAP 0x1 ;  /* 0x000000040000795c */ /* 0x000fe20000300000 */
.L_x_20:
[----:B-1----:R-:W-:Y:S05]  /*3bf0*/  @P1 BRA `(.L_x_21) ;  /* 0x0000000000081947 */ /* 0x002fea0003800000 */
[----:B------:R-:W1:Y:S02]  /*3c00*/  SYNCS.PHASECHK.TRANS64.TRYWAIT P1, [UR10+0x2a850], R0 ;  /* 0x02a85000ff0075a7 */ /* 0x000e64000802014a */
[----:B-1----:R-:W-:Y:S05]  /*3c10*/  @!P1 BRA `(.L_x_22) ;  /* 0x0000006800f49947 */ /* 0x002fea0003800000 */
.L_x_21:
[----:B------:R-:W-:Y:S01]  /*3c20*/  UIADD3 UR6, UR6, 0x400, URZ ;  /* 0x0000040006067890 */ /* 0x000fe2000fffe03f */
[----:B------:R-:W-:Y:S01]  /*3c30*/  WARPGROUP.ARRIVE ;  /* 0x00000000000079c5 */ /* 0x000fe20000000000 */
[----:B------:R-:W-:Y:S02]  /*3c40*/  UMOV UR15, 0x40000040 ;  /* 0x40000040000f7882 */ /* 0x000fe40000000000 */
[----:B------:R-:W-:-:S04]  /*3c50*/  USHF.R.U32.HI UR6, URZ, 0x4, UR6 ;  /* 0x000000043f067899 */ /* 0x000fc80008011606 */
[----:B------:R-:W-:-:S04]  /*3c60*/  ULOP3.LUT UR6, UR6, 0x3fff, URZ, 0xc0, !UPT ;  /* 0x00003fff06067892 */ /* 0x000fc8000f8ec03f */
[----:B------:R-:W-:-:S04]  /*3c70*/  ULOP3.LUT UR4, UR6, 0x3000000, URZ, 0xfc, !UPT ;  /* 0x0300000006047892 */ /* 0x000fc8000f8efc3f */
[----:B------:R-:W-:-:S07]  /*3c80*/  UIMAD UR4, UR5, 0x600, UR4 ;  /* 0x00000600050478a4 */ /* 0x000fce000f8e0204 */
[----:B------:R-:W-:Y:S02]  /*3c90*/  UMOV UR14, UR4 ;  /* 0x00000004000e7c82 */ /* 0x000fe40008000000 */
[----:B------:R-:W-:Y:S01]  /*3ca0*/  HGMMA.64x128x16.F32 R24, R136, gdesc[UR12].tnspB, R24, gsb0 ;  /* 0x41e0000c88187df0 */ /* 0x000fe20008000818 */
[----:B------:R-:W-:Y:S01]  /*3cb0*/  UIADD3 UR14, UR4, 0x80, URZ ;  /* 0x00000080040e7890 */ /* 0x000fe2000fffe03f */
[----:B------:R-:W-:Y:S01]  /*3cc0*/  UMOV UR15, 0x40000040 ;  /* 0x40000040000f7882 */ /* 0x000fe20000000000 */
[----:B------:R-:W-:Y:S02]  /*3cd0*/  WARPGROUP.DEPBAR.LE gsb0, 0x0 ;  /* 0x00008000000079c5 */ /* 0x000fe40000010000 */
[----:B------:R-:W-:-:S07]  /*3ce0*/  WARPGROUP.ARRIVE ;  /* 0x00000000000079c5 */ /* 0x000fce0000000000 */
        /* <DEDUP_REMOVED lines=13> */
[----:B------:R-:W-:Y:S01]  /*3dc0*/  UIADD3 UR4, UR4, 0x280, URZ ;  /* 0x0000028004047890 */ /* 0x000fe2000fffe03f */
[----:B------:R-:W-:Y:S02]  /*3dd0*/  WARPGROUP.DEPBAR.LE gsb0, 0x0 ;  /* 0x00008000000079c5 */ /* 0x000fe40000010000 */
[----:B------:R-:W-:-:S06]  /*3de0*/  WARPGROUP.ARRIVE ;  /* 0x00000000000079c5 */ /* 0x000fcc0000000000 */
[----:B------:R-:W-:Y:S01]  /*3df0*/  HGMMA.64x128x16.F32 R24, R152, gdesc[UR12].tnspB, R24, gsb0 ;  /* 0x41e0000c98187df0 */ /* 0x000fe20008000818 */
[----:B------:R-:W-:Y:S01]  /*3e00*/  UMOV UR14, UR4 ;  /* 0x00000004000e7c82 */ /* 0x000fe20008000000 */
[----:B------:R-:W-:Y:S01]  /*3e10*/  UMOV UR15, 0x40000040 ;  /* 0x40000040000f7882 */ /* 0x000fe20000000000 */
[----:B------:R-:W-:Y:S02]  /*3e20*/  WARPGROUP.DEPBAR.LE gsb0, 0x0 ;  /* 0x00008000000079c5 */ /* 0x000fe40000010000 */
[----:B------:R-:W-:-:S07]  /*3e30*/  WARPGROUP.ARRIVE ;  /* 0x00000000000079c5 */ /* 0x000fce0000000000 */
[----:B------:R-:W-:Y:S03]  /*3e40*/  HGMMA.64x128x16.F32 R24, R156, gdesc[UR12].tnspB, R24, gsb0 ;  /* 0x41e0000c9c187df0 */ /* 0x000fe60008000818 */
[----:B------:R-:W-:Y:S02]  /*3e50*/  WARPGROUP.DEPBAR.LE gsb0, 0x0 ;  /* 0x00008000000079c5 */ /* 0x000fe40000010000 */
[----:B------:R-:W-:Y:S05]  /*3e60*/  @!P0 BRA `(.L_x_23) ;  /* 0x0000000000048947 */ /* 0x000fea0003800000 */
[----:B------:R-:W-:Y:S01]  /*3e70*/  BPT.TRAP 0x1 ;  /* 0x000000040000795c */ /* 0x000fe20000300000 */
.L_x_23:
[----:B01----:R-:W-:Y:S01]  /*3e80*/  FMNMX.FTZ R0, R88, R13, !PT ;  /* 0x0000000d58007209 */ /* 0x003fe20007810000 */
[----:B------:R-:W-:Y:S01]  /*3e90*/  UIADD3 UR7, UR7, 0x2a840, URZ ;  /* 0x0002a84007077890 */ /* 0x000fe2000fffe03f */
[----:B------:R-:W-:Y:S02]  /*3ea0*/  FMNMX.FTZ R14, R90, R12, !PT ;  /* 0x0000000c5a0e7209 */ /* 0x000fe40007810000 */
[----:B------:R-:W-:Y:S01]  /*3eb0*/  FMNMX.FTZ R3, R89, R0, !PT ;  /* 0x0000000059037209 */ /* 0x000fe20007810000 */
[----:B------:R-:W-:Y:S01]  /*3ec0*/  UPRMT UR7, UR11, 0x654, UR7 ;  /* 0x000006540b077896 */ /* 0x000fe20008000007 */
[----:B------:R-:W-:Y:S02]  /*3ed0*/  FMNMX.FTZ R5, R91, R14, !PT ;  /* 0x0000000e5b057209 */ /* 0x000fe40007810000 */
[----:B------:R-:W-:Y:S02]  /*3ee0*/  FMNMX.FTZ R0, R92, R3, !PT ;  /* 0x000000035c007209 */ /* 0x000fe40007810000 */
[----:B------:R-:W-:-:S02]  /*3ef0*/  FMNMX.FTZ R14, R94, R5, !PT ;  /* 0x000000055e0e7209 */ /* 0x000fc40007810000 */
[----:B------:R-:W-:Y:S02]  /*3f00*/  FMNMX.FTZ R3, R93, R0, !PT ;  /* 0x000000005d037209 */ /* 0x000fe40007810000 */
[----:B------:R-:W-:Y:S01]  /*3f10*/  FMNMX.FTZ R5, R95, R14, !PT ;  /* 0x0000000e5f057209 */ /* 0x000fe20007810000 */
[----:B------:R-:W-:Y:S01]  /*3f20*/  SYNCS.ARRIVE.TRANS64.RED.A1T0 RZ, [UR7], RZ ;  /* 0x000000ffffff79a7 */ /* 0x000fe20008100407 */
[----:B------:R-:W-:Y:S02]  /*3f30*/  FMNMX.FTZ R0, R96, R3, !PT ;  /* 0x0000000360007209 */ /* 0x000fe40007810000 */
[----:B------:R-:W-:Y:S02]  /*3f40*/  FMNMX.FTZ R14, R98, R5, !PT ;  /* 0x00000005620e7209 */ /* 0x000fe40007810000 */
[----:B------:R-:W-:Y:S02]  /*3f50*/  FMNMX.FTZ R3, R97, R0, !PT ;  /* 0x0000000061037209 */ /* 0x000fe40007810000 */
[----:B------:R-:W-:-:S02]  /*3f60*/  FMNMX.FTZ R5, R99, R14, !PT ;  /* 0x0000000e63057209 */ /* 0x000fc40007810000 */
[----:B------:R-:W-:Y:S02]  /*3f70*/  FMNMX.FTZ R0, R100, R3, !PT ;  /* 0x0000000364007209 */ /* 0x000fe40007810000 */
[----:B------:R-:W-:Y:S02]  /*3f80*/  FMNMX.FTZ R14, R102, R5, !PT ;  /* 0x00000005660e7209 */ /* 0x000fe40007810000 */
        /* <DEDUP_REMOVED lines=33> */
[----:B------:R-:W-:-:S03]  /*41a0*/  FMNMX.FTZ R14, R135, R14, !PT ;  /* 0x0000000e870e7209 */ /* 0x000fc60007810000 */
[----:B------:R-:W0:Y:S04]  /*41b0*/  SHFL.BFLY PT, R0, R9, 0x2, 0x1f ;  /* 0x0c401f0009007f89 */ /* 0x000e2800000e0000 */
[----:B------:R-:W1:Y:S01]  /*41c0*/  SHFL.BFLY PT, R3, R14, 0x2, 0x1f ;  /* 0x0c401f000e037f89 */ /* 0x000e6200000e0000 */
[----:B0-----:R-:W-:Y:S02]  /*41d0*/  FMNMX.FTZ R15, R9, R0, !PT ;  /* 0x00000000090f7209 */ /* 0x001fe40007810000 */
[----:B------:R-:W0:Y:S01]  /*41e0*/  LDC R0, c[0x0][0x988] ;  /* 0x00026200ff007b82 */ /* 0x000e220000000800 */
[----:B-1----:R-:W-:Y:S02]  /*41f0*/  FMNMX.FTZ R21, R14, R3, !PT ;  /* 0x000000030e157209 */ /* 0x002fe40007810000 */
[----:B------:R-:W1:Y:S04]  /*4200*/  SHFL.BFLY PT, R20, R15, 0x1, 0x1f ;  /* 0x0c201f000f147f89 */ /* 0x000e6800000e0000 */
[----:B------:R-:W2:Y:S01]  /*4210*/  SHFL.BFLY PT, R136, R21, 0x1, 0x1f ;  /* 0x0c201f0015887f89 */ /* 0x000ea200000e0000 */
[----:B-1----:R-:W-:-:S02]  /*4220*/  FMNMX.FTZ R3, R15, R20, !PT ;  /* 0x000000140f037209 */ /* 0x002fc40007810000 */
[----:B--2---:R-:W-:-:S03]  /*4230*/  FMNMX.FTZ R5, R21, R136, !PT ;  /* 0x0000008815057209 */ /* 0x004fc60007810000 */
[C---:B0-----:R-:W-:Y:S01]  /*4240*/  FMUL.FTZ R137, R3.reuse, R0 ;  /* 0x0000000003897220 */ /* 0x041fe20000410000 */
[----:B------:R-:W-:-:S03]  /*4250*/  FADD.FTZ R11, -R3, R13 ;  /* 0x0000000d030b7221 */ /* 0x000fc60000010100 */
[-CC-:B------:R-:W-:Y:S01]  /*4260*/  FFMA.FTZ R13, R89, R0.reuse, -R137.reuse ;  /* 0x00000000590d7223 */ /* 0x180fe20000010889 */
[-CC-:B------:R-:W-:Y:S01]  /*4270*/  FFMA.FTZ R89, R101, R0.reuse, -R137.reuse ;  /* 0x0000000065597223 */ /* 0x180fe20000010889 */
[-CC-:B------:R-:W-:Y:S01]  /*4280*/  FFMA.FTZ R101, R113, R0.reuse, -R137.reuse ;  /* 0x0000000071657223 */ /* 0x180fe20000010889 */
[-CC-:B------:R-:W-:Y:S01]  /*4290*/  FFMA.FTZ R113, R125, R0.reuse, -R137.reuse ;  /* 0x000000007d717223 */ /* 0x180fe20000010889 */
[C---:B------:R-:W-:Y:S01]  /*42a0*/  FADD.FTZ R9, -R5.reuse, R12 ;  /* 0x0000000c05097221 */ /* 0x040fe20000010100 */
[-C--:B------:R-:W-:Y:S01]  /*42b0*/  FMUL.FTZ R125, R5, R0.reuse ;  /* 0x00000000057d7220 */ /* 0x080fe20000410000 */
[-C--:B------:R-:W-:Y:S01]  /*42c0*/  FMUL.FTZ R11, R11, R0.reuse ;  /* 0x000000000b0b7220 */ /* 0x080fe20000410000 */
[-CC-:B------:R-:W-:Y:S01]  /*42d0*/  FFMA.FTZ R136, R88, R0.reuse, -R137.reuse ;  /* 0x0000000058887223 */ /* 0x180fe20000010889 */
[-C--:B------:R-:W-:Y:S01]  /*42e0*/  FMUL.FTZ R9, R9, R0.reuse ;  /* 0x0000000009097220 */ /* 0x080fe20000410000 */
[-CC-:B------:R-:W-:Y:S01]  /*42f0*/  FFMA.FTZ R15, R93, R0.reuse, -R137.reuse ;  /* 0x000000005d0f7223 */ /* 0x180fe20000010889 */
[-C--:B------:R-:W-:Y:S01]  /*4300*/  FFMA.FTZ R21, R97, R0.reuse, -R137 ;  /* 0x0000000061157223 */ /* 0x080fe20000010889 */
[-C--:B------:R-:W-:Y:S01]  /*4310*/  FFMA.FTZ R12, R90, R0.reuse, -R125 ;  /* 0x000000005a0c7223 */ /* 0x080fe2000001087d */
[-CC-:B------:R-:W-:Y:S01]  /*4320*/  FFMA.FTZ R93, R105, R0.reuse, -R137.reuse ;  /* 0x00000000695d7223 */ /* 0x180fe20000010889 */
        /* <DEDUP_REMOVED lines=15> */
[-C--:B------:R-:W-:Y:S01]  /*4420*/  FFMA.FTZ R121, R133, R0.reuse, -R137 ;  /* 0x0000000085797223 */ /* 0x080fe20000010889 */
        /* <DEDUP_REMOVED lines=17> */
[----:B------:R-:W0:Y:S01]  /*4540*/  MUFU.EX2 R136, R136 ;  /* 0x0000008800887308 */ /* 0x000e220000000800 */
[-CC-:B------:R-:W-:Y:S01]  /*4550*/  FFMA.FTZ R122, R122, R0.reuse, -R125.reuse ;  /* 0x000000007a7a7223 */ /* 0x180fe2000001087d */
[-CC-:B------:R-:W-:Y:S01]  /*4560*/  FFMA.FTZ R123, R123, R0.reuse, -R125.reuse ;  /* 0x000000007b7b7223 */ /* 0x180fe2000001087d */
[-CC-:B------:R-:W-:Y:S01]  /*4570*/  FFMA.FTZ R126, R126, R0.reuse, -R125.reuse ;  /* 0x000000007e7e7223 */ /* 0x180fe2000001087d */
[-CC-:B------:R-:W-:Y:S01]  /*4580*/  FFMA.FTZ R127, R127, R0.reuse, -R125.reuse ;  /* 0x000000007f7f7223 */ /* 0x180fe2000001087d */
[-CC-:B------:R-:W-:Y:S01]  /*4590*/  FFMA.FTZ R130, R130, R0.reuse, -R125.reuse ;  /* 0x0000000082827223 */ /* 0x180fe2000001087d */
[-CC-:B------:R-:W-:Y:S01]  /*45a0*/  FFMA.FTZ R131, R131, R0.reuse, -R125.reuse ;  /* 0x0000000083837223 */ /* 0x180fe2000001087d */
[-CC-:B------:R-:W-:Y:S01]  /*45b0*/  FFMA.FTZ R134, R134, R0.reuse, -R125.reuse ;  /* 0x0000000086867223 */ /* 0x180fe2000001087d */
[----:B------:R-:W1:Y:S01]  /*45c0*/  MUFU.EX2 R12, R12 ;  /* 0x0000000c000c7308 */ /* 0x000e620000000800 */
[----:B------:R-:W-:-:S07]  /*45d0*/  FFMA.FTZ R125, R135, R0, -R125 ;  /* 0x00000000877d7223 */ /* 0x000fce000001087d */
[----:B------:R-:W2:Y:S01]  /*45e0*/  MUFU.EX2 R13, R13 ;  /* 0x0000000d000d7308 */ /* 0x000ea20000000800 */
[----:B0-----:R-:W-:-:S07]  /*45f0*/  FFMA.FTZ R8, R11, R8, R136 ;  /* 0x000000080b087223 */ /* 0x001fce0000010088 */
[----:B------:R-:W0:Y:S01]  /*4600*/  MUFU.EX2 R137, R137 ;  /* 0x0000008900897308 */ /* 0x000e220000000800 */
[----:B-1----:R-:W-:-:S07]  /*4610*/  FFMA.FTZ R4, R9, R4, R12 ;  /* 0x0000000409047223 */ /* 0x002fce000001000c */
[----:B------:R-:W1:Y:S01]  /*4620*/  MUFU.EX2 R138, R138 ;  /* 0x0000008a008a7308 */ /* 0x000e620000000800 */
[----:B--2---:R-:W-:-:S07]  /*4630*/  FADD.FTZ R91, R13, R8 ;  /* 0x000000080d5b7221 */ /* 0x004fce0000010000 */
[----:B------:R-:W2:Y:S01]  /*4640*/  MUFU.EX2 R139, R139 ;  /* 0x0000008b008b7308 */ /* 0x000ea20000000800 */
[----:B0-----:R-:W-:-:S07]  /*4650*/  FADD.FTZ R4, R137, R4 ;  /* 0x0000000489047221 */ /* 0x001fce0000010000 */
[----:B------:R-:W0:Y:S01]  /*4660*/  MUFU.EX2 R15, R15 ;  /* 0x0000000f000f7308 */ /* 0x000e220000000800 */
[----:B-1----:R-:W-:-:S07]  /*4670*/  FADD.FTZ R8, R138, R91 ;  /* 0x0000005b8a087221 */ /* 0x002fce0000010000 */
        /* <DEDUP_REMOVED lines=81> */
[----:B0-----:R-:W-:Y:S01]  /*4b90*/  FADD.FTZ R4, R159, R4 ;  /* 0x000000049f047221 */ /* 0x001fe20000010000 */
[----:B-1----:R-:W-:-:S03]  /*4ba0*/  FADD.FTZ R8, R121, R8 ;  /* 0x0000000879087221 */ /* 0x002fc60000010000 */
[----:B--2---:R-:W-:Y:S01]  /*4bb0*/  FADD.FTZ R4, R125, R4 ;  /* 0x000000047d047221 */ /* 0x004fe20000010000 */
[----:B------:R-:W-:Y:S06]  /*4bc0*/  @!P0 BRA `(.L_x_24) ;  /* 0x0000000000048947 */ /* 0x000fec0003800000 */
[----:B------:R-:W-:Y:S01]  /*4bd0*/  BPT.TRAP 0x1 ;  /* 0x000000040000795c */ /* 0x000fe20000300000 */
.L_x_24:
[----:B------:R-:W-:Y:S01]  /*4be0*/  UIADD3 UR10, UR10, 0x2a860, URZ ;  /* 0x0002a8600a0a7890 */ /* 0x000fe2000fffe03f */
[C---:B------:R-:W-:Y:S01]  /*4bf0*/  ISETP.GT.AND P1, PT, R10.reuse, RZ, PT ;  /* 0x000000ff0a00720c */ /* 0x040fe20003f24270 */
[----:B------:R-:W-:Y:S01]  /*4c00*/  UMOV UR4, UR39 ;  /* 0x0000002700047c82 */ /* 0x000fe20008000000 */
[----:B------:R-:W-:Y:S01]  /*4c10*/  UMOV UR5, UR38 ;  /* 0x0000002600057c82 */ /* 0x000fe20008000000 */
[----:B------:R-:W-:Y:S01]  /*4c20*/  UPRMT UR10, UR11, 0x654, UR10 ;  /* 0x000006540b0a7896 */ /* 0x000fe2000800000a */
[----:B------:R-:W-:Y:S01]  /*4c30*/  F2FP.F16.F32.PACK_AB R136, R13, R136 ;  /* 0x000000880d88723e */ /* 0x000fe200000000ff */
[----:B------:R-:W-:Y:S01]  /*4c40*/  VIADD R10, R10, 0xffffffff ;  /* 0xffffffff0a0a7836 */ /* 0x000fe20000000000 */
[----:B------:R-:W-:Y:S01]  /*4c50*/  F2FP.F16.F32.PACK_AB R137, R137, R12 ;  /* 0x0000000c8989723e */ /* 0x000fe200000000ff */
[----:B------:R-:W-:Y:S01]  /*4c60*/  IMAD.MOV.U32 R13, RZ, RZ, R3 ;  /* 0x000000ffff0d7224 */ /* 0x000fe200078e0003 */
[----:B------:R-:W-:Y:S02]  /*4c70*/  F2FP.F16.F32.PACK_AB R138, R15, R138 ;  /* 0x0000008a0f8a723e */ /* 0x000fe400000000ff */
[----:B------:R-:W-:-:S02]  /*4c80*/  F2FP.F16.F32.PACK_AB R139, R95, R139 ;  /* 0x0000008b5f8b723e */ /* 0x000fc400000000ff */
[----:B------:R-:W-:Y:S01]  /*4c90*/  SYNCS.ARRIVE.TRANS64.RED.A1T0 RZ, [UR10], RZ ;  /* 0x000000ffffff79a7 */ /* 0x000fe2000810040a */
[----:B------:R-:W-:Y:S02]  /*4ca0*/  F2FP.F16.F32.PACK_AB R140, R21, R140 ;  /* 0x0000008c158c723e */ /* 0x000fe400000000ff */
[----:B------:R-:W-:Y:S02]  /*4cb0*/  F2FP.F16.F32.PACK_AB R141, R99, R141 ;  /* 0x0000008d638d723e */ /* 0x000fe400000000ff */
[----:B------:R-:W-:Y:S02]  /*4cc0*/  F2FP.F16.F32.PACK_AB R142, R89, R142 ;  /* 0x0000008e598e723e */ /* 0x000fe400000000ff */
[----:B------:R-:W-:Y:S02]  /*4cd0*/  F2FP.F16.F32.PACK_AB R143, R103, R143 ;  /* 0x0000008f678f723e */ /* 0x000fe400000000ff */
[----:B------:R-:W-:Y:S02]  /*4ce0*/  F2FP.F16.F32.PACK_AB R144, R93, R144 ;  /* 0x000000905d90723e */ /* 0x000fe400000000ff */
[----:B------:R-:W-:-:S02]  /*4cf0*/  F2FP.F16.F32.PACK_AB R145, R107, R145 ;  /* 0x000000916b91723e */ /* 0x000fc400000000ff */
        /* <DEDUP_REMOVED lines=14> */
[----:B------:R-:W-:Y:S01]  /*4de0*/  MOV R12, R5 ;  /* 0x00000005000c7202 */ /* 0x000fe20000000f00 */
[----:B------:R-:W-:Y:S06]  /*4df0*/  @P1 BRA `(.L_x_25) ;  /* 0xffffffe000e81947 */ /* 0x000fec000383ffff */
.L_x_14:
[----:B------:R-:W-:Y:S06]  /*4e00*/  BAR.ARV 0x8, 0x180 ;  /* 0x0206000000007b1d */ /* 0x000fec0000002000 */
        /* <DEDUP_REMOVED lines=64> */
[----:B------:R-:W-:Y:S06]  /*5210*/  @!P0 BRA `(.L_x_26) ;  /* 0x0000000000048947 */ /* 0x000fec0003800000 */
[----:B------:R-:W-:Y:S01]  /*5220*/  BPT.TRAP 0x1 ;  /* 0x000000040000795c */ /* 0x000fe20000300000 */
.L_x_26:
[----:B------:R-:W0:Y:S01]  /*5230*/  S2UR UR13, SR_CgaCtaId ;  /* 0x00000000000d79c3 */ /* 0x000e220000008800 */
[----:B------:R-:W-:Y:S01]  /*5240*/  UMOV UR4, 0x400 ;  /* 0x0000040000047882 */ /* 0x000fe20000000000 */
[----:B------:R-:W-:-:S05]  /*5250*/  IMAD.U32 R6, RZ, RZ, UR39 ;  /* 0x00000027ff067e24 */ /* 0x000fca000f8e00ff */
[----:B------:R-:W-:Y:S01]  /*5260*/  SHF.L.U32 R6, R6, 0x1f, RZ ;  /* 0x0000001f06067819 */ /* 0x000fe200000006ff */
[----:B0-----:R-:W-:-:S04]  /*5270*/  ULEA UR4, UR13, UR4, 0x18 ;  /* 0x000000040d047291 */ /* 0x001fc8000f8ec03f */
[----:B------:R-:W-:-:S09]  /*5280*/  ULEA UR10, UR38, UR4, 0x3 ;  /* 0x00000004260a7291 */ /* 0x000fd2000f8e183f */
[----:B------:R0:W1:Y:S01]  /*5290*/  SYNCS.PHASECHK.TRANS64.TRYWAIT P1, [UR10+0x2a850], R6 ;  /* 0x02a85006ff0075a7 */ /* 0x000062000802014a */
[----:B------:R-:W-:Y:S05]  /*52a0*/  @!P0 BRA `(.L_x_27) ;  /* 0x0000000000048947 */ /* 0x000fea0003800000 */
[----:B------:R-:W-:Y:S01]  /*52b0*/  BPT.TRAP 0x1 ;  /* 0x000000040000795c */ /* 0x000fe20000300000 */
.L_x_27:
[----:B-1----:R-:W-:Y:S05]  /*52c0*/  @P1 BRA `(.L_x_28) ;  /* 0x0000000000081947 */ /* 0x002fea0003800000 */
[----:B------:R-:W1:Y:S02]  /*52d0*/  SYNCS.PHASECHK.TRANS64.TRYWAIT P1, [UR10+0x2a850], R6 ;  /* 0x02a85006ff0075a7 */ /* 0x000e64000802014a */
[----:B-1----:R-:W-:Y:S05]  /*52e0*/  @!P1 BRA `(.L_x_29) ;  /* 0x0000005400589947 */ /* 0x002fea0003800000 */
.L_x_28:
[----:B------:R-:W-:Y:S01]  /*52f0*/  UIADD3 UR5, UR4, 0x400, URZ ;  /* 0x0000040004057890 */ /* 0x000fe2000fffe03f */
[----:B------:R-:W-:Y:S01]  /*5300*/  WARPGROUP.ARRIVE ;  /* 0x00000000000079c5 */ /* 0x000fe20000000000 */
[----:B------:R-:W-:Y:S01]  /*5310*/  UMOV UR7, 0x40000040 ;  /* 0x4000004000077882 */ /* 0x000fe20000000000 */
[----:B------:R-:W-:Y:S01]  /*5320*/  UMOV UR15, 0x40000040 ;  /* 0x40000040000f7882 */ /* 0x000fe20000000000 */
[----:B------:R-:W-:Y:S01]  /*5330*/  USHF.R.U32.HI UR5, URZ, 0x4, UR5 ;  /* 0x000000043f057899 */ /* 0x000fe20008011605 */
[----:B-1----:R-:W1:Y:S01]  /*5340*/  SHFL.BFLY PT, R7, R8, 0x2, 0x1f ;  /* 0x0c401f0008077f89 */ /* 0x002e6200000e0000 */
[----:B------:R-:W-:Y:S02]  /*5350*/  IMAD.MOV.U32 R89, RZ, RZ, -0x800000 ;  /* 0xff800000ff597424 */ /* 0x000fe400078e00ff */
[----:B------:R-:W-:Y:S01]  /*5360*/  ULOP3.LUT UR5, UR5, 0x3fff, URZ, 0xc0, !UPT ;  /* 0x00003fff05057892 */ /* 0x000fe2000f8ec03f */
[----:B------:R-:W2:Y:S01]  /*5370*/  SHFL.BFLY PT, R9, R4, 0x2, 0x1f ;  /* 0x0c401f0004097f89 */ /* 0x000ea200000e0000 */
[----:B------:R-:W-:-:S02]  /*5380*/  IMAD.MOV.U32 R88, RZ, RZ, -0x800000 ;  /* 0xff800000ff587424 */ /* 0x000fc400078e00ff */
[----:B------:R-:W-:-:S04]  /*5390*/  ULOP3.LUT UR5, UR5, 0x3000000, URZ, 0xfc, !UPT ;  /* 0x0300000005057892 */ /* 0x000fc8000f8efc3f */
[----:B------:R-:W-:-:S04]  /*53a0*/  UIMAD UR6, UR38, 0x600, UR5 ;  /* 0x00000600260678a4 */ /* 0x000fc8000f8e0205 */
[----:B------:R-:W-:-:S05]  /*53b0*/  UIADD3 UR8, UR6, 0x80, URZ ;  /* 0x0000008006087890 */ /* 0x000fca000fffe03f */
[----:B------:R-:W-:Y:S01]  /*53c0*/  HGMMA.64x128x16.F32 R24, R136, gdesc[UR4].tnspB, R24, gsb0 ;  /* 0x41e0000488187df0 */ /* 0x000fe20008000818 */
[----:B------:R-:W-:Y:S01]  /*53d0*/  UMOV UR7, 0x40000040 ;  /* 0x4000004000077882 */ /* 0x000fe20000000000 */
[----:B------:R-:W-:Y:S01]  /*53e0*/  UMOV UR14, UR8 ;  /* 0x00000008000e7c82 */ /* 0x000fe20008000000 */
[----:B------:R-:W-:Y:S01]  /*53f0*/  UIADD3 UR8, UR6, 0x100, URZ ;  /* 0x0000010006087890 */ /* 0x000fe2000fffe03f */
[----:B-1----:R-:W-:Y:S01]  /*5400*/  FADD.FTZ R7, R7, R8 ;  /* 0x0000000807077221 */ /* 0x002fe20000010000 */
[----:B--2---:R-:W-:-:S04]  /*5410*/  FADD.FTZ R9, R9, R4 ;  /* 0x0000000409097221 */ /* 0x004fc80000010000 */
[----:B0-----:R-:W0:Y:S01]  /*5420*/  SHFL.BFLY PT, R6, R7, 0x1, 0x1f ;  /* 0x0c201f0007067f89 */ /* 0x001e2200000e0000 */
[----:B------:R-:W-:-:S03]  /*5430*/  IMAD.MOV.U32 R4, RZ, RZ, RZ ;  /* 0x000000ffff047224 */ /* 0x000fc600078e00ff */
[----:B------:R-:W1:Y:S01]  /*5440*/  SHFL.BFLY PT, R10, R9, 0x1, 0x1f ;  /* 0x0c201f00090a7f89 */ /* 0x000e6200000e0000 */
[----:B0-----:R-:W-:Y:S01]  /*5450*/  FADD.FTZ R12, R7, R6 ;  /* 0x00000006070c7221 */ /* 0x001fe20000010000 */
[----:B-1----:R-:W-:-:S04]  /*5460*/  FADD.FTZ R13, R9, R10 ;  /* 0x0000000a090d7221 */ /* 0x002fc80000010000 */
[----:B------:R-:W-:Y:S02]  /*5470*/  FSETP.NE.FTZ.AND P1, PT, R12, RZ, PT ;  /* 0x000000ff0c00720b */ /* 0x000fe40003f35000 */
[----:B------:R-:W-:Y:S02]  /*5480*/  MOV R10, RZ ;  /* 0x000000ff000a7202 */ /* 0x000fe40000000f00 */
[----:B------:R-:W-:-:S09]  /*5490*/  FSETP.NE.FTZ.AND P2, PT, R13, RZ, PT ;  /* 0x000000ff0d00720b */ /* 0x000fd20003f55000 */
[----:B------:R-:W0:Y:S01]  /*54a0*/  @P1 MUFU.LG2 R8, R12 ;  /* 0x0000000c00081308 */ /* 0x000e220000000c00 */
[----:B------:R-:W-:-:S03]  /*54b0*/  @P1 FMUL.FTZ R6, R0, 0.69314718246459960938 ;  /* 0x3f31721800061820 */ /* 0x000fc60000410000 */
[----:B------:R-:W-:-:S04]  /*54c0*/  @P2 FMUL.FTZ R9, R0, 0.69314718246459960938 ;  /* 0x3f31721800092820 */ /* 0x000fc80000410000 */
[----:B------:R-:W1:Y:S08]  /*54d0*/  @P2 MUFU.LG2 R11, R13 ;  /* 0x0000000d000b2308 */ /* 0x000e700000000c00 */
[----:B------:R2:W3:Y:S01]  /*54e0*/  @P1 MUFU.RCP R4, R12 ;  /* 0x0000000c00041308 */ /* 0x0004e20000001000 */
[----:B0-----:R-:W-:-:S04]  /*54f0*/  @P1 FMUL.FTZ R7, R8, 0.69314718246459960938 ;  /* 0x3f31721808071820 */ /* 0x001fc80000410000 */
[----:B------:R-:W-:-:S03]  /*5500*/  @P1 FFMA.FTZ R89, R6, R3, R7 ;  /* 0x0000000306591223 */ /* 0x000fc60000010007 */
[----:B------:R2:W0:Y:S01]  /*5510*/  @P2 MUFU.RCP R10, R13 ;  /* 0x0000000d000a2308 */ /* 0x0004220000001000 */
[----:B-1----:R-:W-:-:S04]  /*5520*/  @P2 FMUL.FTZ R0, R11, 0.69314718246459960938 ;  /* 0x3f3172180b002820 */ /* 0x002fc80000410000 */
[----:B------:R-:W-:Y:S01]  /*5530*/  @P2 FFMA.FTZ R88, R9, R5, R0 ;  /* 0x0000000509582223 */ /* 0x000fe20000010000 */
[----:B------:R-:W-:Y:S02]  /*5540*/  WARPGROUP.DEPBAR.LE gsb0, 0x0 ;  /* 0x00008000000079c5 */ /* 0x000fe40000010000 */
[----:B------:R-:W-:-:S06]  /*5550*/  WARPGROUP.ARRIVE ;  /* 0x00000000000079c5 */ /* 0x000fcc0000000000 */
[----:B------:R-:W-:Y:S01]  /*5560*/  HGMMA.64x128x16.F32 R24, R140, gdesc[UR12].tnspB, R24, gsb0 ;  /* 0x41e0000c8c187df0 */ /* 0x000fe20008000818 */
[----:B------:R-:W-:Y:S01]  /*5570*/  UMOV UR14, UR8 ;  /* 0x00000008000e7c82 */ /* 0x000fe20008000000 */
[----:B------:R-:W-:Y:S01]  /*5580*/  UMOV UR15, 0x40000040 ;  /* 0x40000040000f7882 */ /* 0x000fe20000000000 */
[----:B------:R-:W-:Y:S01]  /*5590*/  UIADD3 UR8, UR6, 0x180, URZ ;  /* 0x0000018006087890 */ /* 0x000fe2000fffe03f */
[----:B------:R-:W-:Y:S02]  /*55a0*/  WARPGROUP.DEPBAR.LE gsb0, 0x0 ;  /* 0x00008000000079c5 */ /* 0x000fe40000010000 */
[----:B------:R-:W-:-:S06]  /*55b0*/  WARPGROUP.ARRIVE ;  /* 0x00000000000079c5 */ /* 0x000fcc0000000000 */
[----:B------:R-:W-:Y:S01]  /*55c0*/  HGMMA.64x128x16.F32 R24, R144, gdesc[UR12].tnspB, R24, gsb0 ;  /* 0x41e0000c90187df0 */ /* 0x000fe20008000818 */
[----:B------:R-:W-:Y:S01]  /*55d0*/  UMOV UR14, UR8 ;  /* 0x00000008000e7c82 */ /* 0x000fe20008000000 */
[----:B------:R-:W-:Y:S01]  /*55e0*/  UMOV UR15, 0x40000040 ;  /* 0x40000040000f7882 */ /* 0x000fe20000000000 */
[----:B------:R-:W-:Y:S02]  /*55f0*/  UIADD3 UR8, UR6, 0x200, URZ ;  /* 0x0000020006087890 */ /* 0x000fe4000fffe03f */
        /* <DEDUP_REMOVED lines=10> */
[----:B------:R-:W-:-:S07]  /*56a0*/  WARPGROUP.ARRIVE ;  /* 0x00000000000079c5 */ /* 0x000fce0000000000 */
[----:B------:R-:W-:Y:S03]  /*56b0*/  HGMMA.64x128x16.F32 R24, R156, gdesc[UR4].tnspB, R24, gsb0 ;  /* 0x41e000049c187df0 */ /* 0x000fe60008000818 */
[----:B------:R-:W-:Y:S02]  /*56c0*/  WARPGROUP.DEPBAR.LE gsb0, 0x0 ;  /* 0x00008000000079c5 */ /* 0x000fe40000010000 */
[----:B0-23--:R-:W-:Y:S05]  /*56d0*/  @!P0 BRA `(.L_x_30) ;  /* 0x0000000000048947 */ /* 0x00dfea0003800000 */
[----:B------:R-:W-:Y:S01]  /*56e0*/  BPT.TRAP 0x1 ;  /* 0x000000040000795c */ /* 0x000fe20000300000 */
.L_x_30:
[----:B------:R-:W0:Y:S01]  /*56f0*/  S2UR UR5, SR_SWINHI ;  /* 0x00000000000579c3 */ /* 0x000e220000002f00 */
        /* <DEDUP_REMOVED lines=23> */
[----:B------:R-:W-:Y:S01]  /*5870*/  UMOV UR6, UR4 ;  /* 0x0000000400067c82 */ /* 0x000fe20008000000 */
[----:B0-----:R-:W-:Y:S01]  /*5880*/  UMOV UR7, UR5 ;  /* 0x0000000500077c82 */ /* 0x001fe20008000000 */
[----:B------:R-:W-:Y:S01]  /*5890*/  FMUL.FTZ R68, R68, R4 ;  /* 0x0000000444447220 */ /* 0x000fe20000410000 */
[----:B------:R-:W-:Y:S01]  /*58a0*/  MOV R37, UR7 ;  /* 0x0000000700257c02 */ /* 0x000fe20008000f00 */
[----:B------:R-:W-:-:S02]  /*58b0*/  IMAD.U32 R36, RZ, RZ, UR6 ;  /* 0x00000006ff247e24 */ /* 0x000fc4000f8e00ff */
        /* <DEDUP_REMOVED lines=8> */
[----:B------:R-:W-:-:S04]  /*5940*/  IMAD.WIDE R4, R165, 0x2, R36 ;  /* 0x00000002a5047825 */ /* 0x000fc800078e0224 */
[-C--:B------:R-:W-:Y:S01]  /*5950*/  FMUL.FTZ R104, R27, R10.reuse ;  /* 0x0000000a1b687220 */ /* 0x080fe20000410000 */
[-C--:B------:R-:W-:Y:S01]  /*5960*/  FMUL.FTZ R105, R38, R10.reuse ;  /* 0x0000000a26697220 */ /* 0x080fe20000410000 */
[----:B------:R-:W-:Y:S01]  /*5970*/  R2UR UR15, R161 ;  /* 0x00000000a10f72ca */ /* 0x000fe200000e0000 */
[----:B------:R-:W-:Y:S01]  /*5980*/  UIADD3 UR5, -UR61, URZ, URZ ;  /* 0x0000003f3d057290 */ /* 0x000fe2000fffe13f */
[C---:B------:R-:W-:Y:S01]  /*5990*/  IADD3 R27, P3, R4.reuse, 0x4000, RZ ;  /* 0x00004000041b7810 */ /* 0x040fe20007f7e0ff */
[----:B------:R-:W-:Y:S01]  /*59a0*/  ULDC UR11, c[0x0][0xc44] ;  /* 0x00031100000b7ab9 */ /* 0x000fe20000000800 */
[----:B------:R-:W-:Y:S01]  /*59b0*/  IADD3 R29, P2, R4, 0x4020, RZ ;  /* 0x00004020041d7810 */ /* 0x000fe20007f5e0ff */
[-C--:B------:R-:W-:Y:S01]  /*59c0*/  FMUL.FTZ R106, R31, R10.reuse ;  /* 0x0000000a1f6a7220 */ /* 0x080fe20000410000 */
[----:B------:R-:W-:Y:S01]  /*59d0*/  LOP3.LUT R0, R27, 0x380, RZ, 0xc0, !PT ;  /* 0x000003801b007812 */ /* 0x000fe200078ec0ff */
[----:B------:R-:W-:Y:S01]  /*59e0*/  ULDC.64 UR8, c[0x0][0xb90] ;  /* 0x0002e40000087ab9 */ /* 0x000fe20000000a00 */
[----:B------:R-:W-:Y:S01]  /*59f0*/  LOP3.LUT R8, R29, 0x380, RZ, 0xc0, !PT ;  /* 0x000003801d087812 */ /* 0x000fe200078ec0ff */
[----:B------:R-:W-:Y:S01]  /*5a00*/  FMUL.FTZ R98, R43, R10 ;  /* 0x0000000a2b627220 */ /* 0x000fe20000410000 */
[----:B------:R-:W-:Y:S01]  /*5a10*/  SHF.R.U64 R0, R0, 0x3, RZ ;  /* 0x0000000300007819 */ /* 0x000fe200000012ff */
[----:B------:R-:W-:Y:S01]  /*5a20*/  IMAD R9, R22, 0x40, R2 ;  /* 0x0000004016097824 */ /* 0x000fe200078e0202 */
[----:B------:R-:W-:Y:S01]  /*5a30*/  IADD3 R31, P1, R4, 0x4040, RZ ;  /* 0x00004040041f7810 */ /* 0x000fe20007f3e0ff */
[----:B------:R-:W-:Y:S01]  /*5a40*/  UIMAD UR11, UR11, UR5, UR15 ;  /* 0x000000050b0b72a4 */ /* 0x000fe2000f8e020f */
[----:B------:R-:W-:Y:S01]  /*5a50*/  LOP3.LUT R38, R0, R27, RZ, 0x3c, !PT ;  /* 0x0000001b00267212 */ /* 0x000fe200078e3cff */
[----:B------:R-:W0:Y:S01]  /*5a60*/  LDC R100, c[0x0][0xc38] ;  /* 0x00030e00ff647b82 */ /* 0x000e220000000800 */
[----:B------:R-:W-:Y:S01]  /*5a70*/  SHF.R.U64 R8, R8, 0x3, RZ ;  /* 0x0000000308087819 */ /* 0x000fe200000012ff */
[----:B------:R-:W-:Y:S01]  /*5a80*/  USHF.R.S32.HI UR12, URZ, 0x1f, UR11 ;  /* 0x0000001f3f0c7899 */ /* 0x000fe2000801140b */
[----:B------:R-:W-:Y:S01]  /*5a90*/  IADD3 R13, P6, R4, 0x20, RZ ;  /* 0x00000020040d7810 */ /* 0x000fe20007fde0ff */
[----:B------:R-:W-:Y:S01]  /*5aa0*/  IMAD.X R43, RZ, RZ, R5, P1 ;  /* 0x000000ffff2b7224 */ /* 0x000fe200008e0605 */
[----:B------:R-:W-:Y:S01]  /*5ab0*/  LOP3.LUT R40, R8, R29, RZ, 0x3c, !PT ;  /* 0x0000001d08287212 */ /* 0x000fe200078e3cff */
[----:B------:R-:W-:Y:S01]  /*5ac0*/  UIMAD UR5, UR12, UR8, URZ ;  /* 0x000000080c0572a4 */ /* 0x000fe2000f8e023f */
[----:B------:R-:W-:Y:S01]  /*5ad0*/  LOP3.LUT R8, R13, 0x380, RZ, 0xc0, !PT ;  /* 0x000003800d087812 */ /* 0x000fe200078ec0ff */
[----:B------:R-:W1:Y:S01]  /*5ae0*/  LDC R0, c[0x0][0xbe8] ;  /* 0x0002fa00ff007b82 */ /* 0x000e620000000800 */
[----:B------:R-:W-:Y:S01]  /*5af0*/  UIMAD.WIDE.U32 UR6, UR11, UR8, URZ ;  /* 0x000000080b0672a5 */ /* 0x000fe2000f8e003f */
[----:B------:R-:W-:Y:S01]  /*5b00*/  IMAD.WIDE R36, R9, 0x2, R36 ;  /* 0x0000000209247825 */ /* 0x000fe200078e0224 */
[----:B------:R-:W-:Y:S01]  /*5b10*/  UIMAD UR5, UR11, UR9, UR5 ;  /* 0x000000090b0572a4 */ /* 0x000fe2000f8e0205 */
[----:B------:R-:W-:-:S02]  /*5b20*/  SHF.R.U64 R8, R8, 0x3, RZ ;  /* 0x0000000308087819 */ /* 0x000fc400000012ff */
[-C--:B------:R-:W-:Y:S01]  /*5b30*/  FMUL.FTZ R108, R35, R10.reuse ;  /* 0x0000000a236c7220 */ /* 0x080fe20000410000 */
[--C-:B------:R-:W-:Y:S01]  /*5b40*/  IMAD.X R15, RZ, RZ, R5.reuse, P6 ;  /* 0x000000ffff0f7224 */ /* 0x100fe200030e0605 */
[----:B------:R-:W-:Y:S01]  /*5b50*/  UIADD3 UR5, UR7, UR5, URZ ;  /* 0x0000000507057290 */ /* 0x000fe2000fffe03f */
[----:B------:R-:W-:Y:S01]  /*5b60*/  LOP3.LUT R14, R8, R13, RZ, 0x3c, !PT ;  /* 0x0000000d080e7212 */ /* 0x000fe200078e3cff */
[----:B------:R-:W-:Y:S01]  /*5b70*/  IMAD.U32 R13, RZ, RZ, UR7 ;  /* 0x00000007ff0d7e24 */ /* 0x000fe2000f8e00ff */
[----:B------:R-:W-:Y:S01]  /*5b80*/  IADD3 R35, P6, R36, 0x1000, RZ ;  /* 0x0000100024237810 */ /* 0x000fe20007fde0ff */
[-C--:B------:R-:W-:Y:S01]  /*5b90*/  FMUL.FTZ R111, R34, R10.reuse ;  /* 0x0000000a226f7220 */ /* 0x080fe20000410000 */
[----:B------:R-:W-:Y:S01]  /*5ba0*/  R2UR UR14, R160 ;  /* 0x00000000a00e72ca */ /* 0x000fe200000e0000 */
[----:B------:R-:W-:Y:S01]  /*5bb0*/  IMAD.U32 R13, RZ, RZ, UR5 ;  /* 0x00000005ff0d7e24 */ /* 0x000fe2000f8e00ff */
[----:B------:R-:W-:Y:S01]  /*5bc0*/  UIADD3 UR5, UR10, 0x2a860, URZ ;  /* 0x0002a8600a057890 */ /* 0x000fe2000fffe03f */
[C---:B------:R-:W-:Y:S01]  /*5bd0*/  IADD3 R45, P0, R4.reuse, 0x4060, RZ ;  /* 0x00004060042d7810 */ /* 0x040fe20007f1e0ff */
[----:B------:R-:W-:Y:S01]  /*5be0*/  IMAD R103, RZ, RZ, -UR15 ;  /* 0x8000000fff677e24 */ /* 0x000fe2000f8e02ff */
[----:B------:R-:W-:Y:S01]  /*5bf0*/  LOP3.LUT R34, R35, 0x380, RZ, 0xc0, !PT ;  /* 0x0000038023227812 */ /* 0x000fe200078ec0ff */
[----:B------:R-:W-:Y:S01]  /*5c00*/  UPRMT UR5, UR13, 0x654, UR5 ;  /* 0x000006540d057896 */ /* 0x000fe20008000005 */
[----:B------:R-:W-:Y:S01]  /*5c10*/  LOP3.LUT R9, R4, 0x380, RZ, 0xc0, !PT ;  /* 0x0000038004097812 */ /* 0x000fe200078ec0ff */
[-C--:B------:R-:W-:Y:S01]  /*5c20*/  FMUL.FTZ R109, R30, R10.reuse ;  /* 0x0000000a1e6d7220 */ /* 0x080fe20000410000 */
[----:B------:R-:W-:Y:S01]  /*5c30*/  LOP3.LUT R44, R45, 0x380, RZ, 0xc0, !PT ;  /* 0x000003802d2c7812 */ /* 0x000fe200078ec0ff */
[-C--:B------:R-:W-:Y:S01]  /*5c40*/  FMUL.FTZ R102, R39, R10.reuse ;  /* 0x0000000a27667220 */ /* 0x080fe20000410000 */
[----:B------:R-:W-:Y:S01]  /*5c50*/  SHF.R.U64 R34, R34, 0x3, RZ ;  /* 0x0000000322227819 */ /* 0x000fe200000012ff */
[--C-:B------:R-:W-:Y:S01]  /*5c60*/  IMAD.X R39, RZ, RZ, R5.reuse, P3 ;  /* 0x000000ffff277224 */ /* 0x100fe200018e0605 */
[----:B-1----:R-:W-:Y:S01]  /*5c70*/  ISETP.NE.AND P1, PT, R0, 0x1, PT ;  /* 0x000000010000780c */ /* 0x002fe20003f25270 */
[----:B0-----:R-:W-:Y:S01]  /*5c80*/  IMAD R103, R100, R103, UR14 ;  /* 0x0000000e64677e24 */ /* 0x001fe2000f8e0267 */
[----:B------:R-:W-:Y:S01]  /*5c90*/  SHF.R.U64 R9, R9, 0x3, RZ ;  /* 0x0000000309097819 */ /* 0x000fe200000012ff */
[----:B------:R-:W-:Y:S01]  /*5ca0*/  SYNCS.ARRIVE.TRANS64.RED.A1T0 RZ, [UR5], RZ ;  /* 0x000000ffffff79a7 */ /* 0x000fe20008100405 */
[----:B------:R-:W-:Y:S01]  /*5cb0*/  SHF.R.U64 R44, R44, 0x3, RZ ;  /* 0x000000032c2c7819 */ /* 0x000fe200000012ff */
[-C--:B------:R-:W-:Y:S01]  /*5cc0*/  FMUL.FTZ R107, R26, R10.reuse ;  /* 0x0000000a1a6b7220 */ /* 0x080fe20000410000 */
[----:B------:R-:W-:Y:S01]  /*5cd0*/  IADD3 R25, P4, R4, 0x60, RZ ;  /* 0x0000006004197810 */ /* 0x000fe20007f9e0ff */
[-C--:B------:R-:W-:Y:S01]  /*5ce0*/  FMUL.FTZ R99, R42, R10.reuse ;  /* 0x0000000a2a637220 */ /* 0x080fe20000410000 */
[----:B------:R-:W-:Y:S01]  /*5cf0*/  IADD3 R21, P5, R4, 0x40, RZ ;  /* 0x0000004004157810 */ /* 0x000fe20007fbe0ff */
[----:B------:R-:W-:Y:S01]  /*5d00*/  FMUL.FTZ R47, R47, R10 ;  /* 0x0000000a2f2f7220 */ /* 0x000fe20000410000 */
[----:B------:R-:W-:Y:S01]  /*5d10*/  LOP3.LUT R34, R34, R35, RZ, 0x3c, !PT ;  /* 0x0000002322227212 */ /* 0x000fe200078e3cff */
[--C-:B------:R-:W-:Y:S01]  /*5d20*/  IMAD.X R11, RZ, RZ, R5.reuse, P4 ;  /* 0x000000ffff0b7224 */ /* 0x100fe200020e0605 */
[----:B------:R-:W-:Y:S01]  /*5d30*/  LOP3.LUT R4, R9, R4, RZ, 0x3c, !PT ;  /* 0x0000000409047212 */ /* 0x000fe200078e3cff */
[----:B------:R-:W0:Y:S01]  /*5d40*/  @P1 LDC R112, c[0x0][0xbec] ;  /* 0x0002fb00ff701b82 */ /* 0x000e220000000800 */
[----:B------:R-:W-:Y:S01]  /*5d50*/  IADD3.X R35, RZ, R37, RZ, P6, !PT ;  /* 0x00000025ff237210 */ /* 0x000fe200037fe4ff */
[-C--:B------:R-:W-:Y:S01]  /*5d60*/  FMUL.FTZ R46, R46, R10.reuse ;  /* 0x0000000a2e2e7220 */ /* 0x080fe20000410000 */
[----:B------:R-:W-:Y:S01]  /*5d70*/  IADD3 R113, P6, R36, 0x7000, RZ ;  /* 0x0000700024717810 */ /* 0x000fe20007fde0ff */
[-C--:B------:R-:W-:Y:S01]  /*5d80*/  FMUL.FTZ R51, R51, R10.reuse ;  /* 0x0000000a33337220 */ /* 0x080fe20000410000 */
[----:B------:R-:W-:Y:S01]  /*5d90*/  LOP3.LUT R44, R44, R45, RZ, 0x3c, !PT ;  /* 0x0000002d2c2c7212 */ /* 0x000fe200078e3cff */
[----:B------:R-:W-:Y:S01]  /*5da0*/  IMAD.X R45, RZ, RZ, R5, P0 ;  /* 0x000000ffff2d7224 */ /* 0x000fe200000e0605 */
[-C--:B------:R-:W-:Y:S01]  /*5db0*/  IADD3.X R41, RZ, R5.reuse, RZ, P2, !PT ;  /* 0x00000005ff297210 */ /* 0x080fe200017fe4ff */
[----:B------:R-:W1:Y:S01]  /*5dc0*/  @P1 LDC R115, c[0x0][0xbf0] ;  /* 0x0002fc00ff731b82 */ /* 0x000e620000000800 */
[-C--:B------:R-:W-:Y:S01]  /*5dd0*/  IADD3.X R9, RZ, R5.reuse, RZ, P5, !PT ;  /* 0x00000005ff097210 */ /* 0x080fe20002ffe4ff */
[----:B------:R-:W-:Y:S01]  /*5de0*/  FMUL.FTZ R50, R50, R10 ;  /* 0x0000000a32327220 */ /* 0x000fe20000410000 */
[----:B------:R-:W-:Y:S01]  /*5df0*/  MOV R110, R4 ;  /* 0x00000004006e7202 */ /* 0x000fe20000000f00 */
[-C--:B------:R-:W-:Y:S01]  /*5e00*/  FMUL.FTZ R55, R55, R10.reuse ;  /* 0x0000000a37377220 */ /* 0x080fe20000410000 */
[-C--:B------:R-:W-:Y:S01]  /*5e10*/  FMUL.FTZ R54, R54, R10.reuse ;  /* 0x0000000a36367220 */ /* 0x080fe20000410000 */
[-C--:B------:R-:W-:Y:S01]  /*5e20*/  FMUL.FTZ R59, R59, R10.reuse ;  /* 0x0000000a3b3b7220 */ /* 0x080fe20000410000 */
[-C--:B------:R-:W-:Y:S01]  /*5e30*/  FMUL.FTZ R58, R58, R10.reuse ;  /* 0x0000000a3a3a7220 */ /* 0x080fe20000410000 */
[----:B------:R-:W2:Y:S01]  /*5e40*/  LDC.64 R100, c[0x0][0xb98] ;  /* 0x0002e600ff647b82 */ /* 0x000ea20000000a00 */
        /* <DEDUP_REMOVED lines=14> */
[----:B------:R-:W-:Y:S01]  /*5f30*/  LOP3.LUT R5, R113, 0x380, RZ, 0xc0, !PT ;  /* 0x0000038071057812 */ /* 0x000fe200078ec0ff */
[----:B------:R-:W-:Y:S01]  /*5f40*/  USHF.R.S32.HI UR10, URZ, 0x1f, UR61 ;  /* 0x0000001f3f0a7899 */ /* 0x000fe2000801143d */
[----:B------:R-:W-:Y:S01]  /*5f50*/  LOP3.LUT R10, R31, 0x380, RZ, 0xc0, !PT ;  /* 0x000003801f0a7812 */ /* 0x000fe200078ec0ff */
[----:B------:R-:W-:Y:S01]  /*5f60*/  IMAD.U32 R12, RZ, RZ, UR6 ;  /* 0x00000006ff0c7e24 */ /* 0x000fe2000f8e00ff */
[----:B------:R-:W-:Y:S01]  /*5f70*/  F2FP.F16.F32.PACK_AB R6, R6, R7 ;  /* 0x000000070606723e */ /* 0x000fe200000000ff */
[----:B------:R-:W-:Y:S01]  /*5f80*/  ULDC.64 UR6, c[0x0][0xb88] ;  /* 0x0002e20000067ab9 */ /* 0x000fe20000000a00 */
[----:B------:R-:W-:Y:S01]  /*5f90*/  R2UR UR13, R18 ;  /* 0x00000000120d72ca */ /* 0x000fe200000e0000 */
[----:B------:R-:W-:Y:S01]  /*5fa0*/  ULDC UR5, c[0x0][0xa88] ;  /* 0x0002a20000057ab9 */ /* 0x000fe20000000800 */
[----:B------:R-:W-:Y:S01]  /*5fb0*/  F2FP.F16.F32.PACK_AB R7, R106, R109 ;  /* 0x0000006d6a07723e */ /* 0x000fe200000000ff */
[----:B--2---:R-:W-:Y:S01]  /*5fc0*/  IMAD.WIDE.U32 R12, R100, UR61, R12 ;  /* 0x0000003d640c7c25 */ /* 0x004fe2000f8e000c */
[----:B------:R-:W-:Y:S01]  /*5fd0*/  SHF.R.U64 R18, R5, 0x3, RZ ;  /* 0x0000000305127819 */ /* 0x000fe200000012ff */
[----:B------:R-:W-:Y:S01]  /*5fe0*/  ULDC.64 UR8, c[0x0][0xae8] ;  /* 0x0002ba0000087ab9 */ /* 0x000fe20000000a00 */
[----:B------:R-:W-:-:S02]  /*5ff0*/  LEA R109, R103, R164, 0x7 ;  /* 0x000000a4676d7211 */ /* 0x000fc400078e38ff */
[----:B------:R-:W-:Y:S02]  /*6000*/  SHF.R.U64 R10, R10, 0x3, RZ ;  /* 0x000000030a0a7819 */ /* 0x000fe400000012ff */
[----:B------:R-:W-:Y:S02]  /*6010*/  F2FP.F16.F32.PACK_AB R4, R20, R97 ;  /* 0x000000611404723e */ /* 0x000fe400000000ff */
[----:B------:R-:W-:Y:S01]  /*6020*/  LOP3.LUT R20, R18, R113, RZ, 0x3c, !PT ;  /* 0x0000007112147212 */ /* 0x000fe200078e3cff */
[----:B0-----:R-:W-:Y:S01]  /*6030*/  @P1 IMAD.HI.U32 R18, R109, R112, RZ ;  /* 0x000000706d121227 */ /* 0x001fe200078e00ff */
[----:B------:R-:W-:Y:S02]  /*6040*/  LOP3.LUT R42, R10, R31, RZ, 0x3c, !PT ;  /* 0x0000001f0a2a7212 */ /* 0x000fe400078e3cff */
[----:B------:R-:W-:Y:S02]  /*6050*/  LOP3.LUT R10, R25, 0x380, RZ, 0xc0, !PT ;  /* 0x00000380190a7812 */ /* 0x000fe400078ec0ff */
[----:B------:R-:W-:Y:S01]  /*6060*/  MOV R97, R44 ;  /* 0x0000002c00617202 */ /* 0x000fe20000000f00 */
[----:B------:R-:W-:Y:S01]  /*6070*/  IMAD.MOV.U32 R45, RZ, RZ, R109 ;  /* 0x000000ffff2d7224 */ /* 0x000fe200078e006d */
[----:B------:R-:W-:-:S02]  /*6080*/  SHF.R.U64 R10, R10, 0x3, RZ ;  /* 0x000000030a0a7819 */ /* 0x000fc400000012ff */
[----:B------:R-:W-:Y:S02]  /*6090*/  IADD3 R29, P0, R36, 0x6000, RZ ;  /* 0x00006000241d7810 */ /* 0x000fe40007f1e0ff */
[----:B-1----:R-:W-:Y:S02]  /*60a0*/  @P1 SHF.R.U32.HI R45, RZ, R115, R18 ;  /* 0x00000073ff2d1219 */ /* 0x002fe40000011612 */
[----:B------:R-:W-:Y:S01]  /*60b0*/  F2FP.F16.F32.PACK_AB R5, R104, R107 ;  /* 0x0000006b6805723e */ /* 0x000fe200000000ff */
[----:B------:R-:W-:Y:S01]  /*60c0*/  BAR.SYNC.DEFER_BLOCKING 0x1, 0x100 ;  /* 0x0044000000007b1d */ /* 0x000fe20000010000 */
[----:B------:R-:W-:Y:S02]  /*60d0*/  LOP3.LUT R10, R10, R25, RZ, 0x3c, !PT ;  /* 0x000000190a0a7212 */ /* 0x000fe400078e3cff */
[----:B------:R-:W-:Y:S02]  /*60e0*/  LOP3.LUT R28, R29, 0x380, RZ, 0xc0, !PT ;  /* 0x000003801d1c7812 */ /* 0x000fe400078ec0ff */
[----:B------:R-:W-:Y:S01]  /*60f0*/  MOV R18, R38 ;  /* 0x0000002600127202 */ /* 0x000fe20000000f00 */
[----:B------:R-:W-:Y:S01]  /*6100*/  IMAD.MOV R39, RZ, RZ, -R45 ;  /* 0x000000ffff277224 */ /* 0x000fe200078e0a2d */
[----:B------:R-:W-:-:S02]  /*6110*/  SHF.R.U64 R28, R28, 0x3, RZ ;  /* 0x000000031c1c7819 */ /* 0x000fc400000012ff */
[----:B------:R-:W-:Y:S01]  /*6120*/  MOV R107, R10 ;  /* 0x0000000a006b7202 */ /* 0x000fe20000000f00 */
[----:B------:R-:W-:Y:S01]  /*6130*/  IMAD R11, R0, R39, R109 ;  /* 0x00000027000b7224 */ /* 0x000fe200078e026d */
[----:B------:R-:W-:Y:S02]  /*6140*/  LOP3.LUT R8, R21, 0x380, RZ, 0xc0, !PT ;  /* 0x0000038015087812 */ /* 0x000fe400078ec0ff */
[----:B------:R-:W-:Y:S01]  /*6150*/  LOP3.LUT R28, R28, R29, RZ, 0x3c, !PT ;  /* 0x0000001d1c1c7212 */ /* 0x000fe200078e3cff */
[----:B------:R-:W-:Y:S01]  /*6160*/  IMAD.X R29, RZ, RZ, R37, P0 ;  /* 0x000000ffff1d7224 */ /* 0x000fe200000e0625 */
[----:B------:R-:W-:Y:S02]  /*6170*/  IADD3 R25, P3, R36, 0x4000, RZ ;  /* 0x0000400024197810 */ /* 0x000fe40007f7e0ff */
[----:B------:R-:W-:Y:S02]  /*6180*/  SHF.R.S32.HI R39, RZ, 0x1f, R45 ;  /* 0x0000001fff277819 */ /* 0x000fe4000001142d */
[----:B------:R-:W-:-:S02]  /*6190*/  SHF.R.S32.HI R10, RZ, 0x1f, R11 ;  /* 0x0000001fff0a7819 */ /* 0x000fc4000001140b */
[----:B------:R-:W-:Y:S02]  /*61a0*/  IADD3 R12, P0, R45, R12, RZ ;  /* 0x0000000c2d0c7210 */ /* 0x000fe40007f1e0ff */
[----:B------:R-:W-:Y:S01]  /*61b0*/  SHF.R.U64 R8, R8, 0x3, RZ ;  /* 0x0000000308087819 */ /* 0x000fe200000012ff */
[----:B------:R0:W-:Y:S01]  /*61c0*/  STSM.16.M88.4 [R110], R4 ;  /* 0x000000046e007844 */ /* 0x0001e20000000200 */
[----:B------:R-:W-:Y:S01]  /*61d0*/  IADD3 R27, P2, R36, 0x5000, RZ ;  /* 0x00005000241b7810 */ /* 0x000fe20007f5e0ff */
[----:B------:R-:W-:Y:S01]  /*61e0*/  IMAD R10, R10, UR6, RZ ;  /* 0x000000060a0a7c24 */ /* 0x000fe2000f8e02ff */
[----:B------:R-:W-:Y:S02]  /*61f0*/  LOP3.LUT R24, R25, 0x380, RZ, 0xc0, !PT ;  /* 0x0000038019187812 */ /* 0x000fe400078ec0ff */
[----:B------:R-:W-:Y:S02]  /*6200*/  LOP3.LUT R8, R8, R21, RZ, 0x3c, !PT ;  /* 0x0000001508087212 */ /* 0x000fe400078e3cff */
[----:B------:R-:W-:-:S02]  /*6210*/  LOP3.LUT R26, R27, 0x380, RZ, 0xc0, !PT ;  /* 0x000003801b1a7812 */ /* 0x000fc400078ec0ff */
[----:B------:R-:W-:Y:S02]  /*6220*/  MOV R15, R14 ;  /* 0x0000000e000f7202 */ /* 0x000fe40000000f00 */
[----:B------:R-:W-:Y:S02]  /*6230*/  SHF.R.U64 R24, R24, 0x3, RZ ;  /* 0x0000000318187819 */ /* 0x000fe400000012ff */
[----:B------:R-:W-:Y:S01]  /*6240*/  MOV R106, R40 ;  /* 0x00000028006a7202 */ /* 0x000fe20000000f00 */
[----:B------:R-:W-:Y:S01]  /*6250*/  IMAD R40, R103, 0x80, R163 ;  /* 0x0000008067287824 */ /* 0x000fe200078e02a3 */
[----:B------:R-:W-:Y:S01]  /*6260*/  MOV R14, R8 ;  /* 0x00000008000e7202 */ /* 0x000fe20000000f00 */
[----:B0-----:R-:W-:Y:S01]  /*6270*/  IMAD R4, R100, UR10, RZ ;  /* 0x0000000a64047c24 */ /* 0x001fe2000f8e02ff */
[----:B------:R-:W-:Y:S02]  /*6280*/  F2FP.F16.F32.PACK_AB R5, R108, R111 ;  /* 0x0000006f6c05723e */ /* 0x000fe400000000ff */
[----:B------:R-:W-:Y:S01]  /*6290*/  F2FP.F16.F32.PACK_AB R6, R93, R94 ;  /* 0x0000005e5d06723e */ /* 0x000fe200000000ff */
[----:B------:R-:W-:Y:S01]  /*62a0*/  IMAD R101, R101, UR61, R4 ;  /* 0x0000003d65657c24 */ /* 0x000fe2000f8e0204 */
[----:B------:R-:W-:-:S02]  /*62b0*/  F2FP.F16.F32.PACK_AB R4, R95, R96 ;  /* 0x000000605f04723e */ /* 0x000fc400000000ff */
[----:B------:R-:W-:Y:S02]  /*62c0*/  F2FP.F16.F32.PACK_AB R7, R102, R105 ;  /* 0x000000696607723e */ /* 0x000fe400000000ff */
[----:B------:R-:W-:Y:S01]  /*62d0*/  IADD3.X R13, R39, R13, R101, P0, !PT ;  /* 0x0000000d270d7210 */ /* 0x000fe200007fe465 */
[----:B------:R-:W-:Y:S01]  /*62e0*/  IMAD R39, R11, UR7, R10 ;  /* 0x000000070b277c24 */ /* 0x000fe2000f8e020a */
[----:B------:R-:W-:Y:S01]  /*62f0*/  SHF.R.U64 R26, R26, 0x3, RZ ;  /* 0x000000031a1a7819 */ /* 0x000fe200000012ff */
[----:B------:R0:W-:Y:S01]  /*6300*/  STSM.16.M88.4 [R15], R4 ;  /* 0x000000040f007844 */ /* 0x0001e20000000200 */
[----:B------:R-:W-:Y:S01]  /*6310*/  F2FP.F16.F32.PACK_AB R8, R3, R92 ;  /* 0x0000005c0308723e */ /* 0x000fe200000000ff */
[----:B------:R-:W-:Y:S01]  /*6320*/  IMAD.WIDE.U32 R12, R11, UR6, R12 ;  /* 0x000000060b0c7c25 */ /* 0x000fe2000f8e000c */
[----:B------:R-:W-:Y:S01]  /*6330*/  LOP3.LUT R24, R24, R25, RZ, 0x3c, !PT ;  /* 0x0000001918187212 */ /* 0x000fe200078e3cff */
[----:B------:R-:W-:Y:S01]  /*6340*/  ULDC.64 UR6, c[0x0][0xb50] ;  /* 0x0002d40000067ab9 */ /* 0x000fe20000000a00 */
[----:B------:R-:W-:Y:S01]  /*6350*/  LOP3.LUT P0, RZ, R23, 0x3, RZ, 0xc0, !PT ;  /* 0x0000000317ff7812 */ /* 0x000fe2000780c0ff */
[----:B------:R-:W-:Y:S01]  /*6360*/  IMAD R3, R0, UR5, RZ ;  /* 0x0000000500037c24 */ /* 0x000fe2000f8e02ff */
[----:B------:R-:W-:Y:S01]  /*6370*/  F2FP.F16.F32.PACK_AB R9, R98, R99 ;  /* 0x000000636209723e */ /* 0x000fe200000000ff */
[----:B------:R-:W-:Y:S01]  /*6380*/  IMAD.X R25, RZ, RZ, R37, P3 ;  /* 0x000000ffff197224 */ /* 0x000fe200018e0625 */
[----:B------:R-:W-:-:S02]  /*6390*/  F2FP.F16.F32.PACK_AB R10, R90, R91 ;  /* 0x0000005b5a0a723e */ /* 0x000fc400000000ff */
[----:B------:R-:W-:Y:S02]  /*63a0*/  F2FP.F16.F32.PACK_AB R11, R47, R46 ;  /* 0x0000002e2f0b723e */ /* 0x000fe400000000ff */
[----:B------:R-:W-:Y:S02]  /*63b0*/  LEA R38, P3, R12, UR6, 0x2 ;  /* 0x000000060c267c11 */ /* 0x000fe4000f8610ff */
[----:B------:R-:W-:Y:S01]  /*63c0*/  LOP3.LUT R26, R26, R27, RZ, 0x3c, !PT ;  /* 0x0000001b1a1a7212 */ /* 0x000fe200078e3cff */
[----:B0-----:R-:W-:Y:S01]  /*63d0*/  IMAD.IADD R5, R13, 0x1, R39 ;  /* 0x000000010d057824 */ /* 0x001fe200078e0227 */
[C---:B------:R-:W-:Y:S01]  /*63e0*/  IADD3 R4, R40.reuse, 0x8, RZ ;  /* 0x0000000828047810 */ /* 0x040fe20007ffe0ff */
[----:B------:R0:W-:Y:S01]  /*63f0*/  STSM.16.M88.4 [R14], R8 ;  /* 0x000000080e007844 */ /* 0x0001e20000000200 */
[----:B------:R-:W-:Y:S02]  /*6400*/  IADD3.X R27, RZ, R37, RZ, P2, !PT ;  /* 0x00000025ff1b7210 */ /* 0x000fe400017fe4ff */
[-C--:B------:R-:W-:Y:S01]  /*6410*/  ISETP.GE.OR P2, PT, R40, R3.reuse, P0 ;  /* 0x000000032800720c */ /* 0x080fe20000746670 */
[----:B------:R-:W-:Y:S01]  /*6420*/  SHFL.IDX PT, R90, R38, RZ, 0x1c1f ;  /* 0x001c1fff265a7589 */ /* 0x000fe200000e0000 */
[----:B------:R-:W-:-:S02]  /*6430*/  ISETP.GE.OR P0, PT, R4, R3, P0 ;  /* 0x000000030400720c */ /* 0x000fc40000706670 */
[----:B------:R-:W-:Y:S02]  /*6440*/  LEA.HI.X R39, R12, UR7, R5, 0x2, P3 ;  /* 0x000000070c277c11 */ /* 0x000fe400098f1405 */
[----:B------:R-:W-:Y:S02]  /*6450*/  F2FP.F16.F32.PACK_AB R4, R49, R48 ;  /* 0x000000303104723e */ /* 0x000fe400000000ff */
[----:B------:R-:W-:Y:S01]  /*6460*/  F2FP.F16.F32.PACK_AB R5, R51, R50 ;  /* 0x000000323305723e */ /* 0x000fe200000000ff */
[----:B------:R-:W1:Y:S01]  /*6470*/  SHFL.IDX PT, R91, R39, RZ, 0x1c1f ;  /* 0x001c1fff275b7589 */ /* 0x000e6200000e0000 */
[----:B------:R-:W-:Y:S02]  /*6480*/  F2FP.F16.F32.PACK_AB R6, R53, R52 ;  /* 0x000000343506723e */ /* 0x000fe400000000ff */
[----:B------:R-:W-:Y:S02]  /*6490*/  F2FP.F16.F32.PACK_AB R7, R55, R54 ;  /* 0x000000363707723e */ /* 0x000fe400000000ff */
[----:B------:R-:W-:-:S02]  /*64a0*/  F2FP.F16.F32.PACK_AB R12, R57, R56 ;  /* 0x00000038390c723e */ /* 0x000fc400000000ff */
[----:B------:R-:W-:Y:S01]  /*64b0*/  F2FP.F16.F32.PACK_AB R13, R59, R58 ;  /* 0x0000003a3b0d723e */ /* 0x000fe200000000ff */
[----:B------:R-:W-:Y:S01]  /*64c0*/  STSM.16.M88.4 [R107], R4 ;  /* 0x000000046b007844 */ /* 0x000fe20000000200 */
[----:B0-----:R-:W-:Y:S01]  /*64d0*/  F2FP.F16.F32.PACK_AB R14, R61, R60 ;  /* 0x0000003c3d0e723e */ /* 0x001fe200000000ff */
[----:B------:R-:W0:Y:S01]  /*64e0*/  @P1 LDC R59, c[0x0][0xbec] ;  /* 0x0002fb00ff3b1b82 */ /* 0x000e220000000800 */
[----:B------:R-:W-:Y:S01]  /*64f0*/  F2FP.F16.F32.PACK_AB R15, R63, R62 ;  /* 0x0000003e3f0f723e */ /* 0x000fe200000000ff */
[----:B------:R-:W-:Y:S01]  /*6500*/  SHFL.IDX PT, R56, R38, 0x1, 0x1c1f ;  /* 0x003c1f0026387f89 */ /* 0x000fe200000e0000 */
[----:B------:R-:W-:Y:S02]  /*6510*/  F2FP.F16.F32.PACK_AB R72, R73, R72 ;  /* 0x000000484948723e */ /* 0x000fe400000000ff */
[----:B------:R-:W-:Y:S01]  /*6520*/  F2FP.F16.F32.PACK_AB R8, R65, R64 ;  /* 0x000000404108723e */ /* 0x000fe200000000ff */
[----:B------:R2:W-:Y:S01]  /*6530*/  STSM.16.M88.4 [R18], R12 ;  /* 0x0000000c12007844 */ /* 0x0005e20000000200 */
[----:B------:R-:W-:Y:S01]  /*6540*/  F2FP.F16.F32.PACK_AB R9, R67, R66 ;  /* 0x000000424309723e */ /* 0x000fe200000000ff */
[----:B------:R-:W3:Y:S01]  /*6550*/  @P1 LDC R61, c[0x0][0xbf0] ;  /* 0x0002fc00ff3d1b82 */ /* 0x000ee20000000800 */
[----:B------:R-:W-:Y:S01]  /*6560*/  F2FP.F16.F32.PACK_AB R10, R69, R68 ;  /* 0x00000044450a723e */ /* 0x000fe200000000ff */
[----:B------:R-:W4:Y:S01]  /*6570*/  SHFL.IDX PT, R57, R39, 0x1, 0x1c1f ;  /* 0x003c1f0027397f89 */ /* 0x000f2200000e0000 */
[----:B------:R-:W-:-:S02]  /*6580*/  F2FP.F16.F32.PACK_AB R11, R71, R70 ;  /* 0x00000046470b723e */ /* 0x000fc400000000ff */
[----:B------:R-:W-:Y:S02]  /*6590*/  F2FP.F16.F32.PACK_AB R73, R75, R74 ;  /* 0x0000004a4b49723e */ /* 0x000fe400000000ff */
[----:B------:R-:W-:Y:S01]  /*65a0*/  F2FP.F16.F32.PACK_AB R80, R81, R80 ;  /* 0x000000505150723e */ /* 0x000fe200000000ff */
[----:B------:R4:W-:Y:S01]  /*65b0*/  STSM.16.M88.4 [R106], R8 ;  /* 0x000000086a007844 */ /* 0x0009e20000000200 */
[----:B------:R-:W-:Y:S02]  /*65c0*/  MOV R104, R42 ;  /* 0x0000002a00687202 */ /* 0x000fe40000000f00 */
[----:B------:R-:W-:Y:S02]  /*65d0*/  F2FP.F16.F32.PACK_AB R74, R77, R76 ;  /* 0x0000004c4d4a723e */ /* 0x000fe400000000ff */
[----:B------:R-:W-:Y:S02]  /*65e0*/  F2FP.F16.F32.PACK_AB R75, R79, R78 ;  /* 0x0000004e4f4b723e */ /* 0x000fe400000000ff */
[----:B------:R-:W-:-:S02]  /*65f0*/  F2FP.F16.F32.PACK_AB R81, R83, R82 ;  /* 0x000000525351723e */ /* 0x000fc400000000ff */
[----:B------:R-:W-:Y:S01]  /*6600*/  F2FP.F16.F32.PACK_AB R82, R85, R84 ;  /* 0x000000545552723e */ /* 0x000fe200000000ff */
[----:B------:R0:W-:Y:S01]  /*6610*/  STSM.16.M88.4 [R104], R72 ;  /* 0x0000004868007844 */ /* 0x0001e20000000200 */
[----:B------:R-:W-:Y:S02]  /*6620*/  F2FP.F16.F32.PACK_AB R83, R87, R86 ;  /* 0x000000565753723e */ /* 0x000fe400000000ff */
[C---:B------:R-:W-:Y:S02]  /*6630*/  LOP3.LUT R21, R36.reuse, 0x380, RZ, 0xc0, !PT ;  /* 0x0000038024157812 */ /* 0x040fe400078ec0ff */
[C---:B------:R-:W-:Y:S01]  /*6640*/  IADD3 R33, P5, R36.reuse, 0x2000, RZ ;  /* 0x0000200024217810 */ /* 0x040fe20007fbe0ff */
[----:B------:R0:W-:Y:S01]  /*6650*/  STSM.16.M88.4 [R97], R80 ;  /* 0x0000005061007844 */ /* 0x0001e20000000200 */
[----:B--2---:R-:W-:Y:S01]  /*6660*/  IMAD R18, R17, 0x20, R22 ;  /* 0x0000002011127824 */ /* 0x004fe200078e0216 */
[----:B------:R-:W-:Y:S01]  /*6670*/  SHF.R.U64 R21, R21, 0x3, RZ ;  /* 0x0000000315157819 */ /* 0x000fe200000012ff */
[----:B------:R-:W-:Y:S01]  /*6680*/  BAR.SYNC.DEFER_BLOCKING 0x1, 0x100 ;  /* 0x0044000000007b1d */ /* 0x000fe20000010000 */
[----:B------:R-:W-:Y:S01]  /*6690*/  IADD3 R31, P4, R36, 0x3000, RZ ;  /* 0x00003000241f7810 */ /* 0x000fe20007f9e0ff */
[----:B------:R-:W-:Y:S01]  /*66a0*/  UIMAD UR5, UR12, UR8, URZ ;  /* 0x000000080c0572a4 */ /* 0x000fe2000f8e023f */
[----:B------:R-:W-:Y:S01]  /*66b0*/  LOP3.LUT R36, R21, R36, RZ, 0x3c, !PT ;  /* 0x0000002415247212 */ /* 0x000fe200078e3cff */
[----:B------:R-:W-:Y:S01]  /*66c0*/  IMAD.X R21, RZ, RZ, R37, P6 ;  /* 0x000000ffff157224 */ /* 0x000fe200030e0625 */
[----:B------:R-:W-:Y:S01]  /*66d0*/  UIMAD.WIDE.U32 UR6, UR11, UR8, URZ ;  /* 0x000000080b0672a5 */ /* 0x000fe2000f8e003f */
[----:B------:R-:W-:Y:S01]  /*66e0*/  LOP3.LUT R32, R33, 0x380, RZ, 0xc0, !PT ;  /* 0x0000038021207812 */ /* 0x000fe200078ec0ff */
[----:B------:R-:W-:Y:S01]  /*66f0*/  UIMAD UR5, UR11, UR9, UR5 ;  /* 0x000000090b0572a4 */ /* 0x000fe2000f8e0205 */
[----:B------:R-:W-:-:S02]  /*6700*/  LOP3.LUT R30, R31, 0x380, RZ, 0xc0, !PT ;  /* 0x000003801f1e7812 */ /* 0x000fc400078ec0ff */
[----:B------:R-:W-:Y:S01]  /*6710*/  ULDC.64 UR8, c[0x0][0xaf0] ;  /* 0x0002bc0000087ab9 */ /* 0x000fe20000000a00 */
[----:B-1----:R1:W-:Y:S01]  /*6720*/  @!P2 ST.E desc[UR36][R90.64], R89 ;  /* 0x000000595a00a985 */ /* 0x0023e2000c101924 */
[----:B------:R-:W-:Y:S01]  /*6730*/  UIADD3 UR7, UR7, UR5, URZ ;  /* 0x0000000507077290 */ /* 0x000fe2000fffe03f */
[----:B------:R-:W-:Y:S02]  /*6740*/  SHF.R.U64 R32, R32, 0x3, RZ ;  /* 0x0000000320207819 */ /* 0x000fe400000012ff */
[----:B----4-:R1:W-:Y:S01]  /*6750*/  @!P0 ST.E desc[UR36][R56.64], R88 ;  /* 0x0000005838008985 */ /* 0x0103e2000c101924 */
[----:B------:R-:W-:Y:S01]  /*6760*/  UIMAD UR5, UR10, UR8, URZ ;  /* 0x000000080a0572a4 */ /* 0x000fe2000f8e023f */
[----:B------:R-:W-:Y:S02]  /*6770*/  SHF.R.U64 R30, R30, 0x3, RZ ;  /* 0x000000031e1e7819 */ /* 0x000fe400000012ff */
[----:B------:R2:W5:Y:S01]  /*6780*/  LD.E.128 R44, desc[UR36][R34.64] ;  /* 0x00000024222c7980 */ /* 0x000562000c101d00 */
[----:B------:R-:W-:Y:S01]  /*6790*/  UIMAD.WIDE.U32 UR6, UR61, UR8, UR6 ;  /* 0x000000083d0672a5 */ /* 0x000fe2000f8e0006 */
[----:B------:R-:W-:-:S02]  /*67a0*/  LOP3.LUT R32, R32, R33, RZ, 0x3c, !PT ;  /* 0x0000002120207212 */ /* 0x000fc400078e3cff */
[----:B------:R4:W5:Y:S04]  /*67b0*/  LD.E.128 R52, desc[UR36][R24.64] ;  /* 0x0000002418347980 */ /* 0x000968000c101d00 */
[----:B------:R3:W5:Y:S01]  /*67c0*/  LD.E.128 R8, desc[UR36][R20.64] ;  /* 0x0000002414087980 */ /* 0x000762000c101d00 */
[----:B------:R-:W-:Y:S01]  /*67d0*/  UIMAD UR5, UR61, UR9, UR5 ;  /* 0x000000093d0572a4 */ /* 0x000fe2000f8e0205 */
[----:B--2---:R-:W2:Y:S01]  /*67e0*/  LDC.64 R34, c[0x0][0xae0] ;  /* 0x0002b800ff227b82 */ /* 0x004ea20000000a00 */
[----:B------:R-:W-:Y:S01]  /*67f0*/  LOP3.LUT R30, R30, R31, RZ, 0x3c, !PT ;  /* 0x0000001f1e1e7212 */ /* 0x000fe200078e3cff */
[----:B------:R-:W-:Y:S01]  /*6800*/  IMAD.X R33, RZ, RZ, R37, P5 ;  /* 0x000000ffff217224 */ /* 0x000fe200028e0625 */
[----:B------:R1:W5:Y:S01]  /*6810*/  LD.E.128 R48, desc[UR36][R26.64] ;  /* 0x000000241a307980 */ /* 0x000362000c101d00 */
[----:B----4-:R-:W-:-:S02]  /*6820*/  IMAD R24, R103, 0x80, R18 ;  /* 0x0000008067187824 */ /* 0x010fc400078e0212 */
[----:B------:R-:W-:Y:S01]  /*6830*/  IMAD.X R31, RZ, RZ, R37, P4 ;  /* 0x000000ffff1f7224 */ /* 0x000fe200020e0625 */
[----:B------:R-:W-:Y:S01]  /*6840*/  UIADD3 UR7, UR7, UR5, URZ ;  /* 0x0000000507077290 */ /* 0x000fe2000fffe03f */
[----:B0-----:R-:W-:Y:S01]  /*6850*/  @P1 IMAD.HI.U32 R18, R24, R59, RZ ;  /* 0x0000003b18121227 */ /* 0x001fe200078e00ff */
[----:B---3--:R-:W-:Y:S01]  /*6860*/  MOV R20, R24 ;  /* 0x0000001800147202 */ /* 0x008fe20000000f00 */
[----:B------:R-:W5:Y:S03]  /*6870*/  LD.E.128 R36, desc[UR36][R36.64] ;  /* 0x0000002424247980 */ /* 0x000f66000c101d00 */
[----:B------:R-:W-:Y:S01]  /*6880*/  @P1 SHF.R.U32.HI R20, RZ, R61, R18 ;  /* 0x0000003dff141219 */ /* 0x000fe20000011612 */
[----:B------:R-:W5:Y:S03]  /*6890*/  LD.E.128 R40, desc[UR36][R32.64] ;  /* 0x0000002420287980 */ /* 0x000f66000c101d00 */
[--C-:B------:R-:W-:Y:S01]  /*68a0*/  SHF.R.S32.HI R21, RZ, 0x1f, R20.reuse ;  /* 0x0000001fff157819 */ /* 0x100fe20000011414 */
[----:B------:R-:W-:Y:S01]  /*68b0*/  IMAD.MOV R25, RZ, RZ, -R20 ;  /* 0x000000ffff197224 */ /* 0x000fe200078e0a14 */
[----:B------:R0:W5:Y:S03]  /*68c0*/  LD.E.128 R4, desc[UR36][R30.64] ;  /* 0x000000241e047980 */ /* 0x000166000c101d00 */
[----:B------:R-:W-:Y:S01]  /*68d0*/  IMAD R25, R0, R25, R24 ;  /* 0x0000001900197224 */ /* 0x000fe200078e0218 */
[----:B------:R3:W5:Y:S01]  /*68e0*/  LD.E.128 R12, desc[UR36][R28.64] ;  /* 0x000000241c0c7980 */ /* 0x000762000c101d00 */
[-C--:B--2---:R-:W-:Y:S01]  /*68f0*/  IMAD R21, R21, R34.reuse, RZ ;  /* 0x0000002215157224 */ /* 0x084fe200078e02ff */
[----:B------:R-:W-:Y:S01]  /*6900*/  @!PT LDS RZ, [RZ] ;  /* 0x00000000fffff984 */ /* 0x000fe20000000800 */
[----:B------:R-:W-:Y:S01]  /*6910*/  @!PT LDS RZ, [RZ] ;  /* 0x00000000fffff984 */ /* 0x000fe20000000800 */
[----:B------:R-:W-:Y:S01]  /*6920*/  @!PT LDS RZ, [RZ] ;  /* 0x00000000fffff984 */ /* 0x000fe20000000800 */
[----:B------:R-:W-:Y:S01]  /*6930*/  @!PT LDS RZ, [RZ] ;  /* 0x00000000fffff984 */ /* 0x000fe20000000800 */
[----:B------:R2:W-:Y:S06]  /*6940*/  MEMBAR.ALL.CTA ;  /* 0x0000000000007992 */ /* 0x0005ec0000008000 */
[----:B--2---:R-:W2:Y:S01]  /*6950*/  FENCE.VIEW.ASYNC.S ;  /* 0x00000000000073c6 */ /* 0x004ea20000000000 */
[C---:B-1----:R-:W-:Y:S01]  /*6960*/  IMAD R27, R20.reuse, R35, R21 ;  /* 0x00000023141b7224 */ /* 0x042fe200078e0215 */
[----:B------:R-:W-:Y:S01]  /*6970*/  SHF.R.S32.HI R0, RZ, 0x1f, R25 ;  /* 0x0000001fff007819 */ /* 0x000fe20000011419 */
[----:B------:R-:W-:Y:S01]  /*6980*/  IMAD.WIDE.U32 R20, R20, R34, UR6 ;  /* 0x0000000614147e25 */ /* 0x000fe2000f8e0022 */
[----:B------:R-:W-:-:S03]  /*6990*/  ULDC.64 UR6, c[0x0][0xad8] ;  /* 0x0002b60000067ab9 */ /* 0x000fc60000000a00 */
[----:B------:R-:W-:Y:S02]  /*69a0*/  IMAD.IADD R21, R21, 0x1, R27 ;  /* 0x0000000115157824 */ /* 0x000fe400078e021b */
[----:B------:R-:W-:Y:S02]  /*69b0*/  IMAD R18, R0, UR6, RZ ;  /* 0x0000000600127c24 */ /* 0x000fe4000f8e02ff */
[----:B0-----:R-:W-:Y:S01]  /*69c0*/  IMAD R30, R103, 0x80, R22 ;  /* 0x00000080671e7824 */ /* 0x001fe200078e0216 */
[----:B------:R-:W-:Y:S01]  /*69d0*/  UIADD3 UR4, UR4, 0x2a820, URZ ;  /* 0x0002a82004047890 */ /* 0x000fe2000fffe03f */
[C---:B------:R-:W-:Y:S02]  /*69e0*/  IMAD R27, R25.reuse, UR7, R18 ;  /* 0x00000007191b7c24 */ /* 0x040fe4000f8e0212 */
[----:B------:R-:W-:Y:S01]  /*69f0*/  IMAD.WIDE.U32 R20, R25, UR6, R20 ;  /* 0x0000000619147c25 */ /* 0x000fe2000f8e0014 */
[----:B------:R-:W-:Y:S01]  /*6a00*/  UIADD3 UR38, UR38, 0x1, URZ ;  /* 0x0000000126267890 */ /* 0x000fe2000fffe03f */
[-C--:B------:R-:W-:Y:S01]  /*6a10*/  ISETP.GE.AND P1, PT, R30, R3.reuse, PT ;  /* 0x000000031e00720c */ /* 0x080fe20003f26270 */
[----:B------:R-:W-:Y:S01]  /*6a20*/  ULDC.64 UR6, c[0x0][0xa80] ;  /* 0x0002a00000067ab9 */ /* 0x000fe20000000a00 */
[----:B------:R-:W-:Y:S01]  /*6a30*/  IMAD.IADD R21, R21, 0x1, R27 ;  /* 0x0000000115157824 */ /* 0x000fe200078e021b */
[----:B------:R-:W-:Y:S01]  /*6a40*/  UPRMT UR4, URZ, 0x654, UR4 ;  /* 0x000006543f047896 */ /* 0x000fe20008000004 */
[----:B---3--:R-:W-:Y:S01]  /*6a50*/  LEA R28, P2, R20, UR6, 0x1 ;  /* 0x00000006141c7c11 */ /* 0x008fe2000f8408ff */
[----:B------:R-:W-:Y:S01]  /*6a60*/  ULDC UR5, c[0x0][0xc] ;  /* 0x0000030000057ab9 */ /* 0x000fe20000000800 */
[----:B------:R-:W-:Y:S01]  /*6a70*/  UISETP.NE.AND UP0, UPT, UR38, 0x2, UPT ;  /* 0x000000022600788c */ /* 0x000fe2000bf05270 */
[----:B------:R-:W-:Y:S01]  /*6a80*/  IADD3 R0, R30, 0x20, RZ ;  /* 0x000000201e007810 */ /* 0x000fe20007ffe0ff */
[----:B------:R-:W-:Y:S01]  /*6a90*/  UIADD3 UR13, UR5, UR13, URZ ;  /* 0x0000000d050d7290 */ /* 0x000fe2000fffe03f */
[----:B------:R-:W-:Y:S01]  /*6aa0*/  LEA.HI.X R29, R20, UR7, R21, 0x1, P2 ;  /* 0x00000007141d7c11 */ /* 0x000fe200090f0c15 */
[----:B------:R-:W-:Y:S01]  /*6ab0*/  USEL UR6, URZ, 0x1, UP0 ;  /* 0x000000013f067887 */ /* 0x000fe20008000000 */
[-C--:B------:R-:W-:Y:S01]  /*6ac0*/  ISETP.GE.AND P3, PT, R0, R3.reuse, PT ;  /* 0x000000030000720c */ /* 0x080fe20003f66270 */
[----:B------:R-:W-:Y:S01]  /*6ad0*/  VIADD R0, R30, 0x40 ;  /* 0x000000401e007836 */ /* 0x000fe20000000000 */
[----:B------:R-:W-:Y:S01]  /*6ae0*/  USEL UR38, UR38, URZ, UP0 ;  /* 0x0000003f26267287 */ /* 0x000fe20008000000 */
[----:B--2---:R0:W1:Y:S01]  /*6af0*/  SHFL.IDX PT, R26, R28, RZ, 0x181f ;  /* 0x00181fff1c1a7589 */ /* 0x00406200000e0000 */
[----:B------:R-:W-:Y:S01]  /*6b00*/  ULOP3.LUT UR39, UR39, UR6, URZ, 0x3c, !UPT ;  /* 0x0000000627277292 */ /* 0x000fe2000f8e3c3f */
[----:B------:R-:W-:Y:S01]  /*6b10*/  IMAD.U32 R18, RZ, RZ, UR13 ;  /* 0x0000000dff127e24 */ /* 0x000fe2000f8e00ff */
[----:B------:R-:W-:Y:S01]  /*6b20*/  SYNCS.ARRIVE.TRANS64.RED.A1T0 RZ, [UR4], RZ ;  /* 0x000000ffffff79a7 */ /* 0x000fe20008100404 */
[----:B------:R0:W2:Y:S01]  /*6b30*/  SHFL.IDX PT, R27, R29, RZ, 0x181f ;  /* 0x00181fff1d1b7589 */ /* 0x0000a200000e0000 */
[----:B------:R-:W-:Y:S01]  /*6b40*/  BSSY B0, `(.L_x_31) ;  /* 0x000000b000007945 */ /* 0x000fe20003800000 */
[----:B------:R-:W-:-:S03]  /*6b50*/  ISETP.GE.AND P0, PT, R0, R3, PT ;  /* 0x000000030000720c */ /* 0x000fc60003f06270 */
[----:B------:R-:W-:Y:S10]  /*6b60*/  @P1 BRA `(.L_x_32) ;  /* 0x0000000000201947 */ /* 0x000ff40003800000 */
[----:B------:R-:W-:Y:S02]  /*6b70*/  ULDC UR4, c[0x0][0xac8] ;  /* 0x0002b20000047ab9 */ /* 0x000fe40000000800 */
[----:B------:R-:W-:Y:S02]  /*6b80*/  ISETP.GE.AND P2, PT, R16, UR4, PT ;  /* 0x0000000410007c0c */ /* 0x000fe4000bf46270 */
[----:B------:R-:W-:-:S11]  /*6b90*/  ISETP.GE.AND P1, PT, R2, UR4, PT ;  /* 0x0000000402007c0c */ /* 0x000fd6000bf26270 */
[----:B-1----:R-:W-:Y:S02]  /*6ba0*/  @!P2 LEA R24, P4, R16, R26, 0x1 ;  /* 0x0000001a1018a211 */ /* 0x002fe400078808ff */
[----:B--2---:R-:W-:Y:S02]  /*6bb0*/  @!P1 IMAD.WIDE R20, R2, 0x2, R26 ;  /* 0x0000000202149825 */ /* 0x004fe400078e021a */
[----:B------:R-:W-:-:S03]  /*6bc0*/  @!P2 LEA.HI.X R25, R16, R27, R168, 0x1, P4 ;  /* 0x0000001b1019a211 */ /* 0x000fc600020f0ca8 */
[----:B-----5:R3:W-:Y:S04]  /*6bd0*/  @!P1 ST.E.128 desc[UR36][R20.64], R36 ;  /* 0x0000002414009985 */ /* 0x0207e8000c101d24 */
[----:B------:R3:W-:Y:S02]  /*6be0*/  @!P2 ST.E.128 desc[UR36][R24.64], R52 ;  /* 0x000000341800a985 */ /* 0x0007e4000c101d24 */
.L_x_32:
[----:B------:R-:W-:Y:S05]  /*6bf0*/  BSYNC B0 ;  /* 0x0000000000007941 */ /* 0x000fea0003800000 */
.L_x_31:
[----:B--2---:R2:W4:Y:S01]  /*6c00*/  SHFL.IDX PT, R27, R29, 0x1, 0x181f ;  /* 0x00381f001d1b7f89 */ /* 0x00452200000e0000 */
[----:B------:R-:W-:Y:S03]  /*6c10*/  BSSY B0, `(.L_x_33) ;  /* 0x000000b000007945 */ /* 0x000fe60003800000 */
[----:B-1----:R2:W1:Y:S01]  /*6c20*/  SHFL.IDX PT, R26, R28, 0x1, 0x181f ;  /* 0x00381f001c1a7f89 */ /* 0x00246200000e0000 */
[----:B------:R-:W-:Y:S05]  /*6c30*/  @P3 BRA `(.L_x_34) ;  /* 0x0000000000203947 */ /* 0x000fea0003800000 */
[----:B------:R-:W-:Y:S02]  /*6c40*/  ULDC UR4, c[0x0][0xac8] ;  /* 0x0002b20000047ab9 */ /* 0x000fe40000000800 */
[----:B------:R-:W-:Y:S02]  /*6c50*/  ISETP.GE.AND P3, PT, R16, UR4, PT ;  /* 0x0000000410007c0c */ /* 0x000fe4000bf66270 */
[----:B------:R-:W-:-:S11]  /*6c60*/  ISETP.GE.AND P2, PT, R2, UR4, PT ;  /* 0x0000000402007c0c */ /* 0x000fd6000bf46270 */
[----:B-1-3--:R-:W-:Y:S02]  /*6c70*/  @!P3 LEA R24, P1, R16, R26, 0x1 ;  /* 0x0000001a1018b211 */ /* 0x00afe400078208ff */
[----:B----4-:R-:W-:Y:S02]  /*6c80*/  @!P2 IMAD.WIDE R20, R2, 0x2, R26 ;  /* 0x000000020214a825 */ /* 0x010fe400078e021a */
[----:B------:R-:W-:-:S03]  /*6c90*/  @!P3 LEA.HI.X R25, R16, R27, R168, 0x1, P1 ;  /* 0x0000001b1019b211 */ /* 0x000fc600008f0ca8 */
[----:B-----5:R1:W-:Y:S04]  /*6ca0*/  @!P2 ST.E.128 desc[UR36][R20.64], R44 ;  /* 0x0000002c1400a985 */ /* 0x0203e8000c101d24 */
[----:B------:R1:W-:Y:S02]  /*6cb0*/  @!P3 ST.E.128 desc[UR36][R24.64], R48 ;  /* 0x000000301800b985 */ /* 0x0003e4000c101d24 */
.L_x_34:
[----:B------:R-:W-:Y:S05]  /*6cc0*/  BSYNC B0 ;  /* 0x0000000000007941 */ /* 0x000fea0003800000 */
.L_x_33:
[----:B----4-:R4:W0:Y:S01]  /*6cd0*/  SHFL.IDX PT, R27, R29, 0x2, 0x181f ;  /* 0x00581f001d1b7f89 */ /* 0x01082200000e0000 */
[----:B------:R-:W-:Y:S03]  /*6ce0*/  BSSY B0, `(.L_x_35) ;  /* 0x000000b000007945 */ /* 0x000fe60003800000 */
[----:B-1----:R4:W1:Y:S01]  /*6cf0*/  SHFL.IDX PT, R26, R28, 0x2, 0x181f ;  /* 0x00581f001c1a7f89 */ /* 0x00286200000e0000 */
[----:B------:R-:W-:Y:S05]  /*6d00*/  @P0 BRA `(.L_x_36) ;  /* 0x0000000000200947 */ /* 0x000fea0003800000 */
[----:B------:R-:W-:Y:S02]  /*6d10*/  ULDC UR4, c[0x0][0xac8] ;  /* 0x0002b20000047ab9 */ /* 0x000fe40000000800 */
[----:B------:R-:W-:Y:S02]  /*6d20*/  ISETP.GE.AND P2, PT, R16, UR4, PT ;  /* 0x0000000410007c0c */ /* 0x000fe4000bf46270 */
[----:B------:R-:W-:-:S11]  /*6d30*/  ISETP.GE.AND P1, PT, R2, UR4, PT ;  /* 0x0000000402007c0c */ /* 0x000fd6000bf26270 */
[----:B-1-3--:R-:W-:Y:S02]  /*6d40*/  @!P2 LEA R24, P0, R16, R26, 0x1 ;  /* 0x0000001a1018a211 */ /* 0x00afe400078008ff */
[----:B0-----:R-:W-:Y:S02]  /*6d50*/  @!P1 IMAD.WIDE R20, R2, 0x2, R26 ;  /* 0x0000000202149825 */ /* 0x001fe400078e021a */
[----:B------:R-:W-:-:S03]  /*6d60*/  @!P2 LEA.HI.X R25, R16, R27, R168, 0x1, P0 ;  /* 0x0000001b1019a211 */ /* 0x000fc600000f0ca8 */
[----:B-----5:R0:W-:Y:S04]  /*6d70*/  @!P1 ST.E.128 desc[UR36][R20.64], R40 ;  /* 0x0000002814009985 */ /* 0x0201e8000c101d24 */
[----:B------:R0:W-:Y:S02]  /*6d80*/  @!P2 ST.E.128 desc[UR36][R24.64], R12 ;  /* 0x0000000c1800a985 */ /* 0x0001e4000c101d24 */
.L_x_36:
[----:B------:R-:W-:Y:S05]  /*6d90*/  BSYNC B0 ;  /* 0x0000000000007941 */ /* 0x000fea0003800000 */
.L_x_35:
[----:B------:R-:W-:Y:S01]  /*6da0*/  IADD3 R0, R30, 0x60, RZ ;  /* 0x000000601e007810 */ /* 0x000fe20007ffe0ff */
[----:B0--3--:R0:W3:Y:S01]  /*6db0*/  SHFL.IDX PT, R21, R29, 0x3, 0x181f ;  /* 0x00781f001d157f89 */ /* 0x0090e200000e0000 */
[----:B------:R-:W-:Y:S01]  /*6dc0*/  BSSY B0, `(.L_x_37) ;  /* 0x000000d000007945 */ /* 0x000fe20003800000 */
[----:B------:R-:W-:Y:S01]  /*6dd0*/  VIADD R19, R19, 0x1 ;  /* 0x0000000113137836 */ /* 0x000fe20000000000 */
[----:B------:R-:W-:Y:S01]  /*6de0*/  ISETP.GE.AND P0, PT, R0, R3, PT ;  /* 0x000000030000720c */ /* 0x000fe20003f06270 */
[----:B------:R0:W0:-:S12]  /*6df0*/  SHFL.IDX PT, R20, R28, 0x3, 0x181f ;  /* 0x00781f001c147f89 */ /* 0x00001800000e0000 */
[----:B------:R-:W-:Y:S05]  /*6e00*/  @P0 BRA `(.L_x_38) ;  /* 0x0000000000200947 */ /* 0x000fea0003800000 */
[----:B------:R-:W-:Y:S02]  /*6e10*/  ULDC UR4, c[0x0][0xac8] ;  /* 0x0002b20000047ab9 */ /* 0x000fe40000000800 */
[----:B------:R-:W-:Y:S02]  /*6e20*/  ISETP.GE.AND P2, PT, R16, UR4, PT ;  /* 0x0000000410007c0c */ /* 0x000fe4000bf46270 */
[----:B------:R-:W-:-:S11]  /*6e30*/  ISETP.GE.AND P1, PT, R2, UR4, PT ;  /* 0x0000000402007c0c */ /* 0x000fd6000bf26270 */
[----:B0----5:R-:W-:Y:S02]  /*6e40*/  @!P2 LEA R14, P0, R16, R20, 0x1 ;  /* 0x00000014100ea211 */ /* 0x021fe400078008ff */
[----:B---3--:R-:W-:Y:S02]  /*6e50*/  @!P1 IMAD.WIDE R12, R2, 0x2, R20 ;  /* 0x00000002020c9825 */ /* 0x008fe400078e0214 */
[----:B------:R-:W-:-:S03]  /*6e60*/  @!P2 LEA.HI.X R15, R16, R21, R168, 0x1, P0 ;  /* 0x00000015100fa211 */ /* 0x000fc600000f0ca8 */
[----:B------:R0:W-:Y:S04]  /*6e70*/  @!P1 ST.E.128 desc[UR36][R12.64], R4 ;  /* 0x000000040c009985 */ /* 0x0001e8000c101d24 */
[----:B------:R0:W-:Y:S02]  /*6e80*/  @!P2 ST.E.128 desc[UR36][R14.64], R8 ;  /* 0x000000080e00a985 */ /* 0x0001e4000c101d24 */
.L_x_38:
[----:B------:R-:W-:Y:S05]  /*6e90*/  BSYNC B0 ;  /* 0x0000000000007941 */ /* 0x000fea0003800000 */
.L_x_37:
[----:B------:R-:W1:Y:S01]  /*6ea0*/  LDC R0, c[0x0][0xc34] ;  /* 0x00030d00ff007b82 */ /* 0x000e620000000800 */
[----:B------:R-:W-:-:S13]  /*6eb0*/  R2UR UR4, R18 ;  /* 0x00000000120472ca */ /* 0x000fda00000e0000 */
[----:B-1----:R-:W-:-:S13]  /*6ec0*/  ISETP.LE.AND P0, PT, R0, UR4, PT ;  /* 0x0000000400007c0c */ /* 0x002fda000bf03270 */
[----:B------:R-:W-:Y:S05]  /*6ed0*/  @!P0 BRA `(.L_x_39) ;  /* 0xffffff9c00848947 */ /* 0x000fea000383ffff */
[----:B------:R-:W-:Y:S05]  /*6ee0*/  EXIT ;  /* 0x000000000000794d */ /* 0x000fea0003800000 */
.L_x_5:
[----:B------:R-:W-:-:S08]  /*6ef0*/  NOP ;  /* 0x0000000000007918 */ /* 0x000fd00000000000 */
[----:B0-----:R-:W0:-:S00]  /*6f00*/  USETMAXREG.DEALLOC.CTAPOOL 0x28 ;  /* 0x00000028000079c8 */ /* 0x001e0000080e0500 */
[----:B------:R-:W1:Y:S01]  /*6f10*/  S2UR UR9, SR_CTAID.X ;  /* 0x00000000000979c3 */ /* 0x000e620000002500 */
[----:B0-----:R-:W-:Y:S01]  /*6f20*/  IMAD.MOV.U32 R25, RZ, RZ, 0x1 ;  /* 0x00000001ff197424 */ /* 0x001fe200078e00ff */
[----:B------:R-:W-:Y:S01]  /*6f30*/  MOV R0, 0x1 ;  /* 0x0000000100007802 */ /* 0x000fe20000000f00 */
[----:B------:R-:W-:-:S05]  /*6f40*/  IMAD.MOV.U32 R22, RZ, RZ, RZ ;  /* 0x000000ffff167224 */ /* 0x000fca00078e00ff */
[----:B------:R-:W1:Y:S02]  /*6f50*/  LDC R2, c[0x0][0xc34] ;  /* 0x00030d00ff027b82 */ /* 0x000e640000000800 */
[----:B-1----:R-:W-:-:S13]  /*6f60*/  ISETP.LE.AND P0, PT, R2, UR9, PT ;  /* 0x0000000902007c0c */ /* 0x002fda000bf03270 */
[----:B------:R-:W-:Y:S05]  /*6f70*/  @P0 BRA `(.L_x_40) ;  /* 0x0000003000fc0947 */ /* 0x000fea0003800000 */
[----:B------:R-:W2:Y:S01]  /*6f80*/  LDL R4, [R1+0x4] ;  /* 0x0000040001047983 */ /* 0x000ea20000100800 */
[----:B------:R-:W-:Y:S01]  /*6f90*/  IMAD.SHL.U32 R27, R3, 0x8, RZ ;  /* 0x00000008031b7824 */ /* 0x000fe200078e00ff */
[----:B------:R-:W-:Y:S01]  /*6fa0*/  ULDC.64 UR38, c[0x0][0x2f0] ;  /* 0x0000bc0000267ab9 */ /* 0x000fe20000000a00 */
[----:B------:R-:W-:Y:S01]  /*6fb0*/  ULDC.64 UR4, c[0x0][0x418] ;  /* 0x0001060000047ab9 */ /* 0x000fe20000000a00 */
[----:B------:R-:W-:Y:S01]  /*6fc0*/  ULDC UR7, c[0x0][0x320] ;  /* 0x0000c80000077ab9 */ /* 0x000fe20000000800 */
[----:B------:R-:W-:Y:S01]  /*6fd0*/  UISETP.NE.U32.AND UP0, UPT, UR4, URZ, UPT ;  /* 0x0000003f0400728c */ /* 0x000fe2000bf05070 */
[C---:B------:R-:W-:Y:S01]  /*6fe0*/  LOP3.LUT R0, R27.reuse, 0x1f8, RZ, 0xc0, !PT ;  /* 0x000001f81b007812 */ /* 0x040fe200078ec0ff */
[----:B------:R-:W-:Y:S01]  /*6ff0*/  ULDC UR8, c[0x0][0x2b8] ;  /* 0x0000ae0000087ab9 */ /* 0x000fe20000000800 */
[----:B------:R-:W-:Y:S01]  /*7000*/  LOP3.LUT R37, R27, 0x38, RZ, 0xc0, !PT ;  /* 0x000000381b257812 */ /* 0x000fe200078ec0ff */
[----:B------:R-:W-:Y:S01]  /*7010*/  UISETP.NE.AND.EX UP0, UPT, UR5, URZ, UPT, UP0 ;  /* 0x0000003f0500728c */ /* 0x000fe2000bf05300 */
[----:B------:R-:W-:Y:S01]  /*7020*/  LOP3.LUT R0, R0, 0x38, R3, 0x78, !PT ;  /* 0x0000003800007812 */ /* 0x000fe200078e7803 */
[----:B------:R-:W-:Y:S01]  /*7030*/  ULDC UR4, c[0x0][0x424] ;  /* 0x0001090000047ab9 */ /* 0x000fe20000000800 */
[----:B------:R-:W-:Y:S01]  /*7040*/  LOP3.LUT R16, R16, 0xfffffffe, RZ, 0xc0, !PT ;  /* 0xfffffffe10107812 */ /* 0x000fe200078ec0ff */
[----:B------:R-:W-:Y:S01]  /*7050*/  USEL UR4, UR4, 0x1, UP0 ;  /* 0x0000000104047887 */ /* 0x000fe20008000000 */
[----:B------:R-:W-:Y:S01]  /*7060*/  LOP3.LUT R27, R0, 0x200, R27, 0xf8, !PT ;  /* 0x00000200001b7812 */ /* 0x000fe200078ef81b */
[----:B------:R-:W0:Y:S01]  /*7070*/  S2UR UR6, SR_CgaCtaId ;  /* 0x00000000000679c3 */ /* 0x000e220000008800 */
[C---:B------:R-:W-:Y:S01]  /*7080*/  LOP3.LUT R0, R37.reuse, 0x40, RZ, 0xfc, !PT ;  /* 0x0000004025007812 */ /* 0x040fe200078efcff */
[----:B------:R-:W-:Y:S01]  /*7090*/  UIMAD UR38, UR4, UR38, URZ ;  /* 0x00000026042672a4 */ /* 0x000fe2000f8e023f */
[----:B------:R-:W-:Y:S01]  /*70a0*/  LOP3.LUT R16, R16, 0xfffffff7, RZ, 0xc0, !PT ;  /* 0xfffffff710107812 */ /* 0x000fe200078ec0ff */
[----:B------:R1:W-:Y:S01]  /*70b0*/  STL [R1], RZ ;  /* 0x000000ff01007387 */ /* 0x0003e20000100800 */
[C---:B------:R-:W-:Y:S01]  /*70c0*/  ISETP.GE.AND P0, PT, R0.reuse, UR39, PT ;  /* 0x0000002700007c0c */ /* 0x040fe2000bf06270 */
[----:B------:R-:W-:Y:S01]  /*70d0*/  UIADD3 UR4, UR38, 0x5f, URZ ;  /* 0x0000005f26047890 */ /* 0x000fe2000fffe03f */
[----:B------:R-:W-:Y:S01]  /*70e0*/  ISETP.GE.AND P1, PT, R0, UR7, PT ;  /* 0x0000000700007c0c */ /* 0x000fe2000bf26270 */
[----:B------:R-:W-:Y:S01]  /*70f0*/  IMAD.MOV.U32 R25, RZ, RZ, 0x1 ;  /* 0x00000001ff197424 */ /* 0x000fe200078e00ff */
[----:B------:R-:W-:Y:S01]  /*7100*/  LOP3.LUT R2, R37, 0x80, RZ, 0xfc, !PT ;  /* 0x0000008025027812 */ /* 0x000fe200078efcff */
[----:B------:R-:W-:Y:S01]  /*7110*/  UIMAD.WIDE UR4, UR4, 0x2aaaaaab, URZ ;  /* 0x2aaaaaab040478a5 */ /* 0x000fe2000f8e023f */
[----:B------:R-:W-:Y:S01]  /*7120*/  SHF.R.U32.HI R34, RZ, 0x3, R3 ;  /* 0x00000003ff227819 */ /* 0x000fe20000011603 */
[----:B------:R-:W-:Y:S01]  /*7130*/  IMAD.SHL.U32 R3, R3, 0x10, RZ ;  /* 0x0000001003037824 */ /* 0x000fe200078e00ff */
[----:B------:R-:W-:Y:S01]  /*7140*/  ISETP.GE.AND P2, PT, R2, UR39, PT ;  /* 0x0000002702007c0c */ /* 0x000fe2000bf46270 */
[----:B------:R-:W-:Y:S01]  /*7150*/  USHF.R.U32.HI UR4, URZ, 0x1f, UR5 ;  /* 0x0000001f3f047899 */ /* 0x000fe20008011605 */
[----:B------:R-:W-:Y:S01]  /*7160*/  LOP3.LUT R34, R34, 0xf, RZ, 0xc0, !PT ;  /* 0x0000000f22227812 */ /* 0x000fe200078ec0ff */
[----:B------:R-:W-:Y:S01]  /*7170*/  IMAD.MOV.U32 R22, RZ, RZ, RZ ;  /* 0x000000ffff167224 */ /* 0x000fe200078e00ff */
[----:B------:R-:W-:Y:S01]  /*7180*/  MOV R36, UR9 ;  /* 0x0000000900247c02 */ /* 0x000fe20008000f00 */
[----:B------:R-:W-:Y:S01]  /*7190*/  ULEA.HI.SX32 UR5, UR5, UR4, 0x1c ;  /* 0x0000000405057291 */ /* 0x000fe2000f8fe23f */
[----:B------:R-:W-:Y:S01]  /*71a0*/  @P0 LOP3.LUT R16, R16, 0x8, RZ, 0xfc, !PT ;  /* 0x0000000810100812 */ /* 0x000fe200078efcff */
[----:B------:R-:W-:Y:S01]  /*71b0*/  ULDC UR40, c[0x0][0x448] ;  /* 0x0001120000287ab9 */ /* 0x000fe20000000800 */
[----:B------:R-:W-:Y:S01]  /*71c0*/  ISETP.GE.AND P0, PT, R0, UR8, PT ;  /* 0x0000000800007c0c */ /* 0x000fe2000bf06270 */
[----:B------:R-:W-:Y:S01]  /*71d0*/  UIADD3 UR43, UR5, -0x1, URZ ;  /* 0xffffffff052b7890 */ /* 0x000fe2000fffe03f */
[----:B------:R-:W-:Y:S01]  /*71e0*/  @P1 LOP3.LUT R16, R16, 0x1, RZ, 0xfc, !PT ;  /* 0x0000000110101812 */ /* 0x000fe200078efcff */
[----:B------:R-:W-:Y:S01]  /*71f0*/  ULDC UR4, c[0x0][0x288] ;  /* 0x0000a20000047ab9 */ /* 0x000fe20000000800 */
[----:B------:R-:W-:Y:S01]  /*7200*/  ISETP.GE.AND P1, PT, R2, UR8, PT ;  /* 0x0000000802007c0c */ /* 0x000fe2000bf26270 */
[----:B------:R-:W-:Y:S01]  /*7210*/  ULDC UR44, c[0x0][0xc] ;  /* 0x00000300002c7ab9 */ /* 0x000fe20000000800 */
[----:B------:R-:W-:Y:S01]  /*7220*/  LOP3.LUT R16, R16, 0xfffffdff, RZ, 0xc0, !PT ;  /* 0xfffffdff10107812 */ /* 0x000fe200078ec0ff */
[----:B------:R-:W-:Y:S01]  /*7230*/  UIMAD UR40, UR40, UR4, URZ ;  /* 0x00000004282872a4 */ /* 0x000fe2000f8e023f */
[----:B------:R-:W-:Y:S01]  /*7240*/  LOP3.LUT R26, R34, 0x70, R3, 0xf8, !PT ;  /* 0x00000070221a7812 */ /* 0x000fe200078ef803 */
[----:B------:R-:W-:Y:S01]  /*7250*/  IMAD.U32 R3, RZ, RZ, UR43 ;  /* 0x0000002bff037e24 */ /* 0x000fe2000f8e00ff */
[----:B------:R-:W-:-:S03]  /*7260*/  UIADD3 UR41, UR5, -0x2, URZ ;  /* 0xfffffffe05297890 */ /* 0x000fc6000fffe03f */
[----:B------:R-:W-:Y:S02]  /*7270*/  @P0 LOP3.LUT R16, R16, 0x200, RZ, 0xfc, !PT ;  /* 0x0000020010100812 */ /* 0x000fe400078efcff */
[----:B------:R-:W-:Y:S01]  /*7280*/  ISETP.GE.AND P0, PT, R37, UR39, PT ;  /* 0x0000002725007c0c */ /* 0x000fe2000bf06270 */
[----:B------:R-:W-:Y:S01]  /*7290*/  UMOV UR39, 0x400 ;  /* 0x0000040000277882 */ /* 0x000fe20000000000 */
[----:B------:R-:W-:Y:S01]  /*72a0*/  LOP3.LUT R16, R16, 0xfffffffb, RZ, 0xc0, !PT ;  /* 0xfffffffb10107812 */ /* 0x000fe200078ec0ff */
[----:B0-----:R-:W-:Y:S02]  /*72b0*/  ULEA UR39, UR6, UR39, 0x18 ;  /* 0x0000002706277291 */ /* 0x001fe4000f8ec03f */
[----:B------:R-:W-:Y:S01]  /*72c0*/  UIMAD UR6, UR43, -0x60, UR38 ;  /* 0xffffffa02b0678a4 */ /* 0x000fe2000f8e0226 */
[----:B------:R-:W-:-:S03]  /*72d0*/  @P2 LOP3.LUT R16, R16, 0x4, RZ, 0xfc, !PT ;  /* 0x0000000410102812 */ /* 0x000fc600078efcff */
[----:B------:R-:W-:Y:S02]  /*72e0*/  LEA R0, R27, UR39, 0x1 ;  /* 0x000000271b007c11 */ /* 0x000fe4000f8e08ff */
[----:B------:R-:W-:Y:S02]  /*72f0*/  LOP3.LUT R16, R16, 0xfffffeff, RZ, 0xc0, !PT ;  /* 0xfffffeff10107812 */ /* 0x000fe400078ec0ff */
[----:B------:R-:W-:Y:S02]  /*7300*/  IADD3 R33, -R34, UR6, RZ ;  /* 0x0000000622217c10 */ /* 0x000fe4000fffe1ff */
[----:B------:R-:W-:Y:S02]  /*7310*/  @P1 LOP3.LUT R16, R16, 0x100, RZ, 0xfc, !PT ;  /* 0x0000010010101812 */ /* 0x000fe400078efcff */
[----:B------:R-:W-:Y:S02]  /*7320*/  ISETP.GE.AND P1, PT, R37, UR7, PT ;  /* 0x0000000725007c0c */ /* 0x000fe4000bf26270 */
[----:B------:R-:W-:-:S04]  /*7330*/  LOP3.LUT R16, R16, 0xffffffef, RZ, 0xc0, !PT ;  /* 0xffffffef10107812 */ /* 0x000fc800078ec0ff */
[----:B------:R-:W-:-:S04]  /*7340*/  @P0 LOP3.LUT R16, R16, 0x10, RZ, 0xfc, !PT ;  /* 0x0000001010100812 */ /* 0x000fc800078efcff */
[----:B------:R-:W-:Y:S02]  /*7350*/  LOP3.LUT R16, R16, 0xffffff7f, RZ, 0xc0, !PT ;  /* 0xffffff7f10107812 */ /* 0x000fe400078ec0ff */
[----:B--2---:R-:W-:Y:S01]  /*7360*/  R2UR UR10, R4 ;  /* 0x00000000040a72ca */ /* 0x004fe200000e0000 */
[----:B------:R-:W-:-:S05]  /*7370*/  IMAD R4, R3, 0x60, R26 ;  /* 0x0000006003047824 */ /* 0x000fca00078e021a */
[----:B------:R-:W-:-:S04]  /*7380*/  ISETP.GE.AND P0, PT, R4, UR38, PT ;  /* 0x0000002604007c0c */ /* 0x000fc8000bf06270 */
[----:B------:R-:W-:Y:S02]  /*7390*/  ISETP.LT.U32.AND P2, PT, R26, 0x60, !P0 ;  /* 0x000000601a00780c */ /* 0x000fe40004741070 */
[----:B------:R-:W-:Y:S01]  /*73a0*/  ISETP.GE.AND P0, PT, R37, UR8, PT ;  /* 0x0000000825007c0c */ /* 0x000fe2000bf06270 */
[----:B------:R-:W-:-:S10]  /*73b0*/  ULOP3.LUT UR42, UR10, 0x2, URZ, 0xfc, !UPT ;  /* 0x000000020a2a7892 */ /* 0x000fd4000f8efc3f */
[----:B------:R-:W-:-:S04]  /*73c0*/  @P2 LOP3.LUT R16, R16, 0x80, RZ, 0xfc, !PT ;  /* 0x0000008010102812 */ /* 0x000fc800078efcff */
[----:B------:R-:W-:-:S04]  /*73d0*/  LOP3.LUT R16, R16, 0xfffffbff, RZ, 0xc0, !PT ;  /* 0xfffffbff10107812 */ /* 0x000fc800078ec0ff */
[----:B------:R-:W-:-:S04]  /*73e0*/  LOP3.LUT R16, R16, 0xfffffffd, RZ, 0xc0, !PT ;  /* 0xfffffffd10107812 */ /* 0x000fc800078ec0ff */
[----:B------:R-:W-:-:S04]  /*73f0*/  @P1 LOP3.LUT R16, R16, 0x2, RZ, 0xfc, !PT ;  /* 0x0000000210101812 */ /* 0x000fc800078efcff */
[----:B-1----:R-:W-:-:S07]  /*7400*/  @P0 LOP3.LUT R16, R16, 0x400, RZ, 0xfc, !PT ;  /* 0x0000040010100812 */ /* 0x002fce00078efcff */
.L_x_75:
[----:B0-----:R-:W0:Y:S01]  /*7410*/  LDC R0, c[0x0][0xc38] ;  /* 0x00030e00ff007b82 */ /* 0x001e220000000800 */
[----:B------:R-:W-:Y:S01]  /*7420*/  IMAD.MOV.U32 R24, RZ, RZ, R36 ;  /* 0x000000ffff187224 */ /* 0x000fe200078e0024 */
[----:B------:R-:W-:Y:S05]  /*7430*/  YIELD ;  /* 0x0000000000007946 */ /* 0x000fea0003800000 */
[----:B------:R-:W-:Y:S01]  /*7440*/  ULDC.64 UR4, c[0x0][0xa28] ;  /* 0x00028a0000047ab9 */ /* 0x000fe20000000a00 */
[----:B------:R-:W-:Y:S01]  /*7450*/  IMAD.MOV.U32 R31, RZ, RZ, RZ ;  /* 0x000000ffff1f7224 */ /* 0x000fe200078e00ff */
[----:B0-----:R-:W-:-:S13]  /*7460*/  ISETP.NE.AND P0, PT, R0, 0x1, PT ;  /* 0x000000010000780c */ /* 0x001fda0003f05270 */
[----:B------:R-:W0:Y:S08]  /*7470*/  @P0 LDC R3, c[0x0][0xc3c] ;  /* 0x00030f00ff030b82 */ /* 0x000e300000000800 */
[----:B------:R-:W1:Y:S01]  /*7480*/  @P0 LDC R5, c[0x0][0xc40] ;  /* 0x00031000ff050b82 */ /* 0x000e620000000800 */
[----:B0-----:R-:W-:-:S05]  /*7490*/  @P0 IMAD.HI.U32 R0, R36, R3, RZ ;  /* 0x0000000324000227 */ /* 0x001fca00078e00ff */
[----:B-1----:R-:W-:Y:S02]  /*74a0*/  @P0 SHF.R.U32.HI R24, RZ, R5, R0 ;  /* 0x00000005ff180219 */ /* 0x002fe40000011600 */
[----:B------:R-:W0:Y:S02]  /*74b0*/  LDC R0, c[0x0][0xc44] ;  /* 0x00031100ff007b82 */ /* 0x000e240000000800 */
[----:B------:R-:W-:Y:S02]  /*74c0*/  MOV R23, R24 ;  /* 0x0000001800177202 */ /* 0x000fe40000000f00 */
[----:B0-----:R-:W-:-:S13]  /*74d0*/  ISETP.NE.AND P0, PT, R0, 0x1, PT ;  /* 0x000000010000780c */ /* 0x001fda0003f05270 */
[----:B------:R-:W0:Y:S02]  /*74e0*/  @P0 LDC.64 R2, c[0x0][0xc48] ;  /* 0x00031200ff020b82 */ /* 0x000e240000000a00 */
[----:B0-----:R-:W-:-:S05]  /*74f0*/  @P0 IMAD.HI.U32 R0, R24, R2, RZ ;  /* 0x0000000218000227 */ /* 0x001fca00078e00ff */
[----:B------:R-:W-:Y:S02]  /*7500*/  @P0 SHF.R.U32.HI R23, RZ, R3, R0 ;  /* 0x00000003ff170219 */ /* 0x000fe40000011600 */
[----:B------:R-:W-:-:S04]  /*7510*/  ISETP.NE.U32.AND P0, PT, RZ, UR4, PT ;  /* 0x00000004ff007c0c */ /* 0x000fc8000bf05070 */
[----:B------:R-:W-:-:S13]  /*7520*/  ISETP.NE.AND.EX P0, PT, RZ, UR5, PT, P0 ;  /* 0x00000005ff007c0c */ /* 0x000fda000bf05300 */
[----:B------:R-:W0:Y:S01]  /*7530*/  @P0 LDC.64 R2, c[0x0][0xa28] ;  /* 0x00028a00ff020b82 */ /* 0x000e220000000a00 */
[----:B------:R-:W-:-:S04]  /*7540*/  UIADD3 UR4, UR39, 0x18400, URZ ;  /* 0x0001840027047890 */ /* 0x000fc8000fffe03f */
[----:B------:R-:W-:Y:S01]  /*7550*/  ULOP3.LUT UP0, URZ, UR4, 0x3ff, URZ, 0xc0, !UPT ;  /* 0x000003ff043f7892 */ /* 0x000fe2000f80c03f */
[----:B0-----:R-:W-:-:S05]  /*7560*/  @P0 IMAD.WIDE R2, R23, 0x4, R2 ;  /* 0x0000000417020825 */ /* 0x001fca00078e0202 */
[----:B------:R0:W5:Y:S01]  /*7570*/  @P0 LDG.E R31, desc[UR36][R2.64] ;  /* 0x00000024021f0981 */ /* 0x000162000c1e1900 */
[----:B------:R-:W-:-:S13]  /*7580*/  PLOP3.LUT P0, PT, PT, PT, UP0, 0x80, 0x0 ;  /* 0x000000000000781c */ /* 0x000fda0003f0f008 */
[----:B0-----:R-:W-:Y:S05]  /*7590*/  @!P0 BRA `(.L_x_41) ;  /* 0x0000000000408947 */ /* 0x001fea0003800000 */
[----:B------:R-:W-:Y:S01]  /*75a0*/  MOV R2, 0x0 ;  /* 0x0000000000027802 */ /* 0x000fe20000000f00 */
[----:B------:R-:W-:Y:S01]  /*75b0*/  ULDC.64 UR4, c[0x4][0xf0] ;  /* 0x01003c0000047ab9 */ /* 0x000fe20000000a00 */
[----:B------:R-:W-:Y:S01]  /*75c0*/  ULDC.64 UR6, c[0x4][0xf8] ;  /* 0x01003e0000067ab9 */ /* 0x000fe20000000a00 */
[----:B------:R-:W-:Y:S01]  /*75d0*/  IMAD.U32 R4, RZ, RZ, UR4 ;  /* 0x00000004ff047e24 */ /* 0x000fe2000f8e00ff */
[----:B------:R-:W-:Y:S01]  /*75e0*/  MOV R6, UR6 ;  /* 0x0000000600067c02 */ /* 0x000fe20008000f00 */
[----:B------:R-:W-:Y:S01]  /*75f0*/  IMAD.U32 R5, RZ, RZ, UR5 ;  /* 0x00000005ff057e24 */ /* 0x000fe2000f8e00ff */
[----:B------:R-:W0:Y:S01]  /*7600*/  LDC.64 R2, c[0x4][R2] ;  /* 0x0100000002027b82 */ /* 0x000e220000000a00 */
[----:B------:R-:W-:Y:S01]  /*7610*/  ULDC.64 UR4, c[0x4][0x70] ;  /* 0x01001c0000047ab9 */ /* 0x000fe20000000a00 */
[----:B------:R-:W-:Y:S01]  /*7620*/  IMAD.U32 R7, RZ, RZ, UR7 ;  /* 0x00000007ff077e24 */ /* 0x000fe2000f8e00ff */
[----:B------:R-:W-:Y:S01]  /*7630*/  MOV R8, 0x70 ;  /* 0x0000007000087802 */ /* 0x000fe20000000f00 */
[----:B------:R-:W-:-:S02]  /*7640*/  IMAD.U32 R10, RZ, RZ, UR4 ;  /* 0x00000004ff0a7e24 */ /* 0x000fc4000f8e00ff */
[----:B------:R-:W-:Y:S02]  /*7650*/  IMAD.U32 R11, RZ, RZ, UR5 ;  /* 0x00000005ff0b7e24 */ /* 0x000fe4000f8e00ff */
[----:B------:R-:W-:Y:S02]  /*7660*/  IMAD.MOV.U32 R12, RZ, RZ, 0x1 ;  /* 0x00000001ff0c7424 */ /* 0x000fe400078e00ff */
[----:B------:R-:W-:-:S07]  /*7670*/  IMAD.MOV.U32 R13, RZ, RZ, RZ ;  /* 0x000000ffff0d7224 */ /* 0x000fce00078e00ff */
[----:B------:R-:W-:-:S07]  /*7680*/  LEPC R20, `(.L_x_41) ;  /* 0x000000001014794e */ /* 0x000fce0000000000 */
[----:B0----5:R-:W-:Y:S05]  /*7690*/  CALL.ABS.NOINC R2 ;  /* 0x0000000002007343 */ /* 0x021fea0003c00000 */
.L_x_41:
[----:B------:R-:W-:-:S04]  /*76a0*/  UIADD3 UR4, UR39, 0x400, URZ ;  /* 0x0000040027047890 */ /* 0x000fc8000fffe03f */
[----:B------:R-:W-:-:S06]  /*76b0*/  ULOP3.LUT UP0, URZ, UR4, 0x3ff, URZ, 0xc0, !UPT ;  /* 0x000003ff043f7892 */ /* 0x000fcc000f80c03f */
[----:B------:R-:W-:-:S13]  /*76c0*/  PLOP3.LUT P0, PT, PT, PT, UP0, 0x80, 0x0 ;  /* 0x000000000000781c */ /* 0x000fda0003f0f008 */
[----:B------:R-:W-:Y:S05]  /*76d0*/  @!P0 BRA `(.L_x_42) ;  /* 0x00000000007c8947 */ /* 0x000fea0003800000 */
[----:B------:R-:W-:Y:S01]  /*76e0*/  MOV R17, 0x0 ;  /* 0x0000000000117802 */ /* 0x000fe20000000f00 */
[----:B------:R-:W-:Y:S01]  /*76f0*/  ULDC.64 UR6, c[0x4][0xf0] ;  /* 0x01003c0000067ab9 */ /* 0x000fe20000000a00 */
[----:B------:R-:W-:Y:S01]  /*7700*/  ULDC.64 UR8, c[0x4][0xf8] ;  /* 0x01003e0000087ab9 */ /* 0x000fe20000000a00 */
[----:B------:R-:W-:Y:S01]  /*7710*/  ULDC.64 UR4, c[0x4][0x78] ;  /* 0x01001e0000047ab9 */ /* 0x000fe20000000a00 */
[----:B------:R0:W1:Y:S01]  /*7720*/  LDC.64 R2, c[0x4][R17] ;  /* 0x0100000011027b82 */ /* 0x0000620000000a00 */
[----:B------:R-:W-:Y:S01]  /*7730*/  IMAD.U32 R4, RZ, RZ, UR6 ;  /* 0x00000006ff047e24 */ /* 0x000fe2000f8e00ff */
[----:B------:R-:W-:Y:S01]  /*7740*/  MOV R5, UR7 ;  /* 0x0000000700057c02 */ /* 0x000fe20008000f00 */
[----:B------:R-:W-:Y:S01]  /*7750*/  IMAD.U32 R6, RZ, RZ, UR8 ;  /* 0x00000008ff067e24 */ /* 0x000fe2000f8e00ff */
[----:B------:R-:W-:Y:S01]  /*7760*/  MOV R11, UR5 ;  /* 0x00000005000b7c02 */ /* 0x000fe20008000f00 */
[----:B------:R-:W-:Y:S02]  /*7770*/  IMAD.U32 R7, RZ, RZ, UR9 ;  /* 0x00000009ff077e24 */ /* 0x000fe4000f8e00ff */
[----:B------:R-:W-:-:S02]  /*7780*/  IMAD.U32 R10, RZ, RZ, UR4 ;  /* 0x00000004ff0a7e24 */ /* 0x000fc4000f8e00ff */
[----:B------:R-:W-:Y:S02]  /*7790*/  IMAD.MOV.U32 R8, RZ, RZ, 0x70 ;  /* 0x00000070ff087424 */ /* 0x000fe400078e00ff */
[----:B------:R-:W-:Y:S02]  /*77a0*/  IMAD.MOV.U32 R12, RZ, RZ, 0x1 ;  /* 0x00000001ff0c7424 */ /* 0x000fe400078e00ff */
[----:B0-----:R-:W-:-:S07]  /*77b0*/  IMAD.MOV.U32 R13, RZ, RZ, RZ ;  /* 0x000000ffff0d7224 */ /* 0x001fce00078e00ff */
[----:B------:R-:W-:-:S07]  /*77c0*/  LEPC R20, `(.L_x_43) ;  /* 0x000000001014794e */ /* 0x000fce0000000000 */
[----:B-1---5:R-:W-:Y:S05]  /*77d0*/  CALL.ABS.NOINC R2 ;  /* 0x0000000002007343 */ /* 0x022fea0003c00000 */
.L_x_43:
[----:B------:R0:W1:Y:S01]  /*77e0*/  LDC.64 R2, c[0x4][R17] ;  /* 0x0100000011027b82 */ /* 0x0000620000000a00 */
[----:B------:R-:W-:Y:S01]  /*77f0*/  ULDC.64 UR4, c[0x4][0xf0] ;  /* 0x01003c0000047ab9 */ /* 0x000fe20000000a00 */
[----:B------:R-:W-:Y:S01]  /*7800*/  ULDC.64 UR6, c[0x4][0xf8] ;  /* 0x01003e0000067ab9 */ /* 0x000fe20000000a00 */
[----:B------:R-:W-:Y:S01]  /*7810*/  MOV R4, UR4 ;  /* 0x0000000400047c02 */ /* 0x000fe20008000f00 */
[----:B------:R-:W-:Y:S01]  /*7820*/  IMAD.U32 R5, RZ, RZ, UR5 ;  /* 0x00000005ff057e24 */ /* 0x000fe2000f8e00ff */
[----:B------:R-:W-:Y:S01]  /*7830*/  ULDC.64 UR4, c[0x4][0x80] ;  /* 0x0100200000047ab9 */ /* 0x000fe20000000a00 */
[----:B------:R-:W-:Y:S01]  /*7840*/  IMAD.U32 R6, RZ, RZ, UR6 ;  /* 0x00000006ff067e24 */ /* 0x000fe2000f8e00ff */
[----:B------:R-:W-:Y:S01]  /*7850*/  MOV R10, UR4 ;  /* 0x00000004000a7c02 */ /* 0x000fe20008000f00 */
[----:B------:R-:W-:Y:S01]  /*7860*/  IMAD.U32 R7, RZ, RZ, UR7 ;  /* 0x00000007ff077e24 */ /* 0x000fe2000f8e00ff */
[----:B------:R-:W-:Y:S01]  /*7870*/  MOV R13, RZ ;  /* 0x000000ff000d7202 */ /* 0x000fe20000000f00 */
[----:B------:R-:W-:-:S02]  /*7880*/  IMAD.U32 R11, RZ, RZ, UR5 ;  /* 0x00000005ff0b7e24 */ /* 0x000fc4000f8e00ff */
[----:B------:R-:W-:Y:S02]  /*7890*/  IMAD.MOV.U32 R8, RZ, RZ, 0x70 ;  /* 0x00000070ff087424 */ /* 0x000fe400078e00ff */
[----:B0-----:R-:W-:-:S07]  /*78a0*/  IMAD.MOV.U32 R12, RZ, RZ, 0x1 ;  /* 0x00000001ff0c7424 */ /* 0x001fce00078e00ff */
[----:B------:R-:W-:-:S07]  /*78b0*/  LEPC R20, `(.L_x_42) ;  /* 0x000000001014794e */ /* 0x000fce0000000000 */
[----:B-1----:R-:W-:Y:S05]  /*78c0*/  CALL.ABS.NOINC R2 ;  /* 0x0000000002007343 */ /* 0x002fea0003c00000 */
.L_x_42:
[----:B------:R-:W-:Y:S01]  /*78d0*/  ULDC.64 UR4, c[0x0][0x9f8] ;  /* 0x00027e0000047ab9 */ /* 0x000fe20000000a00 */
[--C-:B------:R-:W-:Y:S01]  /*78e0*/  IMAD.MOV.U32 R30, RZ, RZ, R23.reuse ;  /* 0x000000ffff1e7224 */ /* 0x100fe200078e0017 */
[----:B------:R-:W-:Y:S01]  /*78f0*/  ISETP.NE.U32.AND P0, PT, RZ, UR4, PT ;  /* 0x00000004ff007c0c */ /* 0x000fe2000bf05070 */
[----:B------:R-:W0:Y:S01]  /*7900*/  LDC R8, c[0x0][0x430] ;  /* 0x00010c00ff087b82 */ /* 0x000e220000000800 */
[----:B------:R-:W-:Y:S01]  /*7910*/  IMAD.MOV R19, RZ, RZ, -R23 ;  /* 0x000000ffff137224 */ /* 0x000fe200078e0a17 */
[----:B------:R-:W-:Y:S01]  /*7920*/  ULDC UR4, c[0x0][0xc44] ;  /* 0x0003110000047ab9 */ /* 0x000fe20000000800 */
[----:B------:R-:W-:-:S13]  /*7930*/  ISETP.NE.AND.EX P0, PT, RZ, UR5, PT, P0 ;  /* 0x00000005ff007c0c */ /* 0x000fda000bf05300 */
[----:B------:R-:W1:Y:S02]  /*7940*/  @P0 LDC.64 R2, c[0x0][0x9f8] ;  /* 0x00027e00ff020b82 */ /* 0x000e640000000a00 */
[----:B-1----:R-:W-:-:S05]  /*7950*/  @P0 IMAD.WIDE R2, R23, 0x4, R2 ;  /* 0x0000000417020825 */ /* 0x002fca00078e0202 */
[----:B------:R1:W5:Y:S01]  /*7960*/  @P0 LDG.E R30, desc[UR36][R2.64] ;  /* 0x00000024021e0981 */ /* 0x000362000c1e1900 */
[----:B------:R-:W-:Y:S01]  /*7970*/  UMOV UR5, 0xffffffff ;  /* 0xffffffff00057882 */ /* 0x000fe20000000000 */
[----:B------:R-:W-:Y:S02]  /*7980*/  IMAD R19, R19, UR4, R24 ;  /* 0x0000000413137c24 */ /* 0x000fe4000f8e0218 */
[----:B0-----:R-:W-:Y:S05]  /*7990*/  BRA.DIV UR5, `(.L_x_44) ;  /* 0x0000002e05c47947 */ /* 0x001fea000b800000 */
.L_x_92:
[----:B------:R-:W-:Y:S01]  /*79a0*/  ISETP.NE.AND P0, PT, R8, 0x1, PT ;  /* 0x000000010800780c */ /* 0x000fe20003f05270 */
[----:B------:R-:W-:Y:S01]  /*79b0*/  IMAD.U32 R0, RZ, RZ, UR43 ;  /* 0x0000002bff007e24 */ /* 0x000fe2000f8e00ff */
[----:B------:R-:W-:Y:S02]  /*79c0*/  LOP3.LUT P1, RZ, R16, 0x80, RZ, 0xc0, !PT ;  /* 0x0000008010ff7812 */ /* 0x000fe4000782c0ff */
[----:B-----5:R-:W-:Y:S01]  /*79d0*/  SHF.R.S32.HI R32, RZ, 0x1f, R30 ;  /* 0x0000001fff207819 */ /* 0x020fe2000001141e */
[----:B------:R-:W-:Y:S01]  /*79e0*/  IMAD R0, R0, 0x60, R26 ;  /* 0x0000006000007824 */ /* 0x000fe200078e021a */
[----:B------:R-:W-:-:S04]  /*79f0*/  LOP3.LUT R16, R16, 0xffffffbf, RZ, 0xc0, !PT ;  /* 0xffffffbf10107812 */ /* 0x000fc800078ec0ff */
[----:B------:R-:W-:-:S03]  /*7a00*/  IADD3 R0, R0, R31, RZ ;  /* 0x0000001f00007210 */ /* 0x000fc60007ffe0ff */
[----:B-1----:R-:W0:Y:S01]  /*7a10*/  @P0 LDC R3, c[0x0][0x434] ;  /* 0x00010d00ff030b82 */ /* 0x002e220000000800 */
[----:B------:R-:W-:Y:S01]  /*7a20*/  @P0 LOP3.LUT R16, R16, 0x40, RZ, 0xfc, !PT ;  /* 0x0000004010100812 */ /* 0x000fe200078efcff */
[----:B------:R-:W-:-:S06]  /*7a30*/  IMAD.MOV.U32 R9, RZ, RZ, R0 ;  /* 0x000000ffff097224 */ /* 0x000fcc00078e0000 */
[----:B------:R-:W1:Y:S08]  /*7a40*/  @P0 LDC R5, c[0x0][0x438] ;  /* 0x00010e00ff050b82 */ /* 0x000e700000000800 */
[----:B------:R-:W2:Y:S01]  /*7a50*/  @P1 LDC.64 R6, c[0x0][0x428] ;  /* 0x00010a00ff061b82 */ /* 0x000ea20000000a00 */
[----:B0-----:R-:W-:-:S05]  /*7a60*/  @P0 IMAD.HI.U32 R2, R0, R3, RZ ;  /* 0x0000000300020227 */ /* 0x001fca00078e00ff */
[----:B-1----:R-:W-:Y:S02]  /*7a70*/  @P0 SHF.R.U32.HI R9, RZ, R5, R2 ;  /* 0x00000005ff090219 */ /* 0x002fe40000011602 */
[----:B------:R-:W0:Y:S02]  /*7a80*/  @P1 LDC.64 R4, c[0x0][0x418] ;  /* 0x00010600ff041b82 */ /* 0x000e240000000a00 */
[----:B------:R-:W-:Y:S01]  /*7a90*/  @P1 SHF.R.S32.HI R3, RZ, 0x1f, R9 ;  /* 0x0000001fff031819 */ /* 0x000fe20000011409 */
[----:B--2---:R-:W-:-:S04]  /*7aa0*/  @P1 IMAD R2, R32, R6, RZ ;  /* 0x0000000620021224 */ /* 0x004fc800078e02ff */
[----:B------:R-:W-:Y:S02]  /*7ab0*/  @P1 IMAD R7, R30, R7, R2 ;  /* 0x000000071e071224 */ /* 0x000fe400078e0202 */
[----:B------:R-:W-:-:S04]  /*7ac0*/  @P1 IMAD.MOV.U32 R2, RZ, RZ, R9 ;  /* 0x000000ffff021224 */ /* 0x000fc800078e0009 */
[----:B------:R-:W-:Y:S01]  /*7ad0*/  @P1 IMAD.WIDE.U32 R2, R30, R6, R2 ;  /* 0x000000061e021225 */ /* 0x000fe200078e0002 */
[----:B------:R-:W-:-:S03]  /*7ae0*/  MOV R6, RZ ;  /* 0x000000ff00067202 */ /* 0x000fc60000000f00 */
[----:B------:R-:W-:Y:S01]  /*7af0*/  @P1 IMAD.IADD R3, R3, 0x1, R7 ;  /* 0x0000000103031824 */ /* 0x000fe200078e0207 */
[----:B0-----:R-:W-:-:S04]  /*7b00*/  @P1 LEA R4, P0, R2, R4, 0x2 ;  /* 0x0000000402041211 */ /* 0x001fc800078010ff */
[----:B------:R-:W-:Y:S01]  /*7b10*/  @P1 LEA.HI.X R5, R2, R5, R3, 0x2, P0 ;  /* 0x0000000502051211 */ /* 0x000fe200000f1403 */
[----:B------:R-:W-:-:S04]  /*7b20*/  IMAD.MOV R3, RZ, RZ, -R9 ;  /* 0x000000ffff037224 */ /* 0x000fc800078e0a09 */
[----:B------:R0:W5:Y:S01]  /*7b30*/  @P1 LDG.E R6, desc[UR36][R4.64] ;  /* 0x0000002404061981 */ /* 0x000162000c1e1900 */
[----:B------:R-:W-:Y:S02]  /*7b40*/  LOP3.LUT R16, R16, 0xffffffdf, RZ, 0xc0, !PT ;  /* 0xffffffdf10107812 */ /* 0x000fe400078ec0ff */
[----:B------:R-:W-:Y:S01]  /*7b50*/  SHF.R.S32.HI R29, RZ, 0x1f, R19 ;  /* 0x0000001fff1d7819 */ /* 0x000fe20000011413 */
[----:B0-----:R-:W-:Y:S02]  /*7b60*/  IMAD R5, R8, R3, R0 ;  /* 0x0000000308057224 */ /* 0x001fe400078e0200 */
[----:B------:R-:W-:-:S05]  /*7b70*/  IMAD.U32 R0, RZ, RZ, UR42 ;  /* 0x0000002aff007e24 */ /* 0x000fca000f8e00ff */
[----:B------:R-:W-:-:S13]  /*7b80*/  ISETP.NE.AND P0, PT, R0, 0x3, PT ;  /* 0x000000030000780c */ /* 0x000fda0003f05270 */
[----:B------:R-:W-:Y:S01]  /*7b90*/  @P0 LOP3.LUT R16, R16, 0x20, RZ, 0xfc, !PT ;  /* 0x0000002010100812 */ /* 0x000fe200078efcff */
[----:B------:R-:W-:Y:S06]  /*7ba0*/  @!P0 BRA `(.L_x_45) ;  /* 0x0000000000048947 */ /* 0x000fec0003800000 */
[----:B------:R-:W-:Y:S01]  /*7bb0*/  BPT.TRAP 0x1 ;  /* 0x000000040000795c */ /* 0x000fe20000300000 */
.L_x_45:
[----:B------:R-:W-:Y:S01]  /*7bc0*/  SHF.R.S32.HI R7, RZ, 0x1f, R5 ;  /* 0x0000001fff077819 */ /* 0x000fe20000011405 */
[----:B------:R-:W-:Y:S01]  /*7bd0*/  ULDC.64 UR4, c[0x0][0x328] ;  /* 0x0000ca0000047ab9 */ /* 0x000fe20000000a00 */
[----:B-----5:R-:W-:Y:S01]  /*7be0*/  SHF.R.S32.HI R4, RZ, 0x1f, R6 ;  /* 0x0000001fff047819 */ /* 0x020fe20000011406 */
[----:B------:R-:W-:Y:S01]  /*7bf0*/  IMAD.WIDE.U32 R2, R5, UR4, RZ ;  /* 0x0000000405027c25 */ /* 0x000fe2000f8e00ff */
[----:B------:R-:W-:Y:S03]  /*7c00*/  BSSY B0, `(.L_x_46) ;  /* 0x0000015000007945 */ /* 0x000fe60003800000 */
[----:B------:R-:W-:-:S04]  /*7c10*/  IMAD R0, R7, UR4, RZ ;  /* 0x0000000407007c24 */ /* 0x000fc8000f8e02ff */
[----:B------:R-:W-:Y:S01]  /*7c20*/  IMAD R9, R5, UR5, R0 ;  /* 0x0000000505097c24 */ /* 0x000fe2000f8e0200 */
[----:B------:R-:W-:-:S03]  /*7c30*/  ULDC.64 UR4, c[0x0][0x338] ;  /* 0x0000ce0000047ab9 */ /* 0x000fc60000000a00 */
[----:B------:R-:W-:Y:S02]  /*7c40*/  IMAD.IADD R3, R3, 0x1, R9 ;  /* 0x0000000103037824 */ /* 0x000fe400078e0209 */
[----:B------:R-:W-:Y:S02]  /*7c50*/  IMAD R9, R4, UR4, RZ ;  /* 0x0000000404097c24 */ /* 0x000fe4000f8e02ff */
[----:B------:R-:W-:-:S04]  /*7c60*/  IMAD.WIDE.U32 R2, R6, UR4, R2 ;  /* 0x0000000406027c25 */ /* 0x000fc8000f8e0002 */
[----:B------:R-:W-:Y:S01]  /*7c70*/  IMAD R9, R6, UR5, R9 ;  /* 0x0000000506097c24 */ /* 0x000fe2000f8e0209 */
[----:B------:R-:W-:Y:S02]  /*7c80*/  ULDC.64 UR4, c[0x0][0x330] ;  /* 0x0000cc0000047ab9 */ /* 0x000fe40000000a00 */
[----:B------:R-:W-:Y:S02]  /*7c90*/  IMAD R0, R29, UR4, RZ ;  /* 0x000000041d007c24 */ /* 0x000fe4000f8e02ff */
[----:B------:R-:W-:Y:S02]  /*7ca0*/  IADD3 R3, R3, R9, RZ ;  /* 0x0000000903037210 */ /* 0x000fe40007ffe0ff */
[C---:B------:R-:W-:Y:S01]  /*7cb0*/  IMAD R9, R19.reuse, UR5, R0 ;  /* 0x0000000513097c24 */ /* 0x040fe2000f8e0200 */
[----:B------:R-:W-:Y:S01]  /*7cc0*/  LEA R0, R22, UR39, 0x3 ;  /* 0x0000002716007c11 */ /* 0x000fe2000f8e18ff */
[----:B------:R-:W-:Y:S01]  /*7cd0*/  IMAD.WIDE.U32 R2, R19, UR4, R2 ;  /* 0x0000000413027c25 */ /* 0x000fe2000f8e0002 */
[----:B------:R-:W-:-:S03]  /*7ce0*/  ULDC.64 UR4, c[0x0][0x318] ;  /* 0x0000c60000047ab9 */ /* 0x000fc60000000a00 */
[----:B------:R-:W-:Y:S01]  /*7cf0*/  IMAD.IADD R3, R3, 0x1, R9 ;  /* 0x0000000103037824 */ /* 0x000fe200078e0209 */
[----:B------:R-:W-:-:S04]  /*7d00*/  LEA R17, P0, R2, UR4, 0x1 ;  /* 0x0000000402117c11 */ /* 0x000fc8000f8008ff */
[----:B------:R-:W-:Y:S02]  /*7d10*/  LEA.HI.X R18, R2, UR5, R3, 0x1, P0 ;  /* 0x0000000502127c11 */ /* 0x000fe400080f0c03 */
[----:B------:R-:W-:-:S06]  /*7d20*/  SHF.L.U32 R3, R25, 0x1f, RZ ;  /* 0x0000001f19037819 */ /* 0x000fcc00000006ff */
[----:B------:R-:W0:Y:S02]  /*7d30*/  SYNCS.PHASECHK.TRANS64.TRYWAIT P0, [R0+URZ+0x2a840], R3 ;  /* 0x02a84003000075a7 */ /* 0x000e24000800017f */
[----:B0-----:R-:W-:Y:S05]  /*7d40*/  @!P0 BRA `(.L_x_47) ;  /* 0x0000002c000c8947 */ /* 0x001fea0003800000 */
.L_x_93:
[----:B------:R-:W-:Y:S05]  /*7d50*/  BSYNC B0 ;  /* 0x0000000000007941 */ /* 0x000fea0003800000 */
.L_x_46:
[----:B------:R-:W-:Y:S01]  /*7d60*/  ULDC.64 UR4, c[0x0][0x300] ;  /* 0x0000c00000047ab9 */ /* 0x000fe20000000a00 */
[C---:B------:R-:W-:Y:S01]  /*7d70*/  LOP3.LUT P4, RZ, R16.reuse, 0x10, RZ, 0xc0, !PT ;  /* 0x0000001010ff7812 */ /* 0x040fe2000788c0ff */
[----:B------:R-:W-:Y:S01]  /*7d80*/  IMAD R2, R7, UR4, RZ ;  /* 0x0000000407027c24 */ /* 0x000fe2000f8e02ff */
[C---:B------:R-:W-:Y:S02]  /*7d90*/  LOP3.LUT P3, RZ, R16.reuse, 0x8, RZ, 0xc0, !PT ;  /* 0x0000000810ff7812 */ /* 0x040fe4000786c0ff */
[----:B------:R-:W-:Y:S01]  /*7da0*/  LOP3.LUT P2, RZ, R16, 0x4, RZ, 0xc0, !PT ;  /* 0x0000000410ff7812 */ /* 0x000fe2000784c0ff */
[C---:B------:R-:W-:Y:S02]  /*7db0*/  IMAD R7, R5.reuse, UR5, R2 ;  /* 0x0000000505077c24 */ /* 0x040fe4000f8e0202 */
[----:B0-----:R-:W-:Y:S01]  /*7dc0*/  IMAD.WIDE.U32 R2, R5, UR4, RZ ;  /* 0x0000000405027c25 */ /* 0x001fe2000f8e00ff */
[----:B------:R-:W-:-:S03]  /*7dd0*/  ULDC.64 UR4, c[0x0][0x310] ;  /* 0x0000c40000047ab9 */ /* 0x000fc60000000a00 */
[----:B------:R-:W-:Y:S02]  /*7de0*/  IMAD.IADD R3, R3, 0x1, R7 ;  /* 0x0000000103037824 */ /* 0x000fe400078e0207 */
[----:B------:R-:W-:Y:S02]  /*7df0*/  IMAD R5, R4, UR4, RZ ;  /* 0x0000000404057c24 */ /* 0x000fe4000f8e02ff */
[----:B------:R-:W-:-:S04]  /*7e00*/  IMAD.WIDE.U32 R2, R6, UR4, R2 ;  /* 0x0000000406027c25 */ /* 0x000fc8000f8e0002 */
[----:B------:R-:W-:Y:S01]  /*7e10*/  IMAD R5, R6, UR5, R5 ;  /* 0x0000000506057c24 */ /* 0x000fe2000f8e0205 */
[----:B------:R-:W-:Y:S02]  /*7e20*/  ULDC.64 UR4, c[0x0][0x308] ;  /* 0x0000c20000047ab9 */ /* 0x000fe40000000a00 */
[----:B------:R-:W-:Y:S02]  /*7e30*/  IMAD R4, R29, UR4, RZ ;  /* 0x000000041d047c24 */ /* 0x000fe4000f8e02ff */
[----:B------:R-:W-:Y:S02]  /*7e40*/  IMAD.IADD R3, R3, 0x1, R5 ;  /* 0x0000000103037824 */ /* 0x000fe400078e0205 */
[C---:B------:R-:W-:Y:S02]  /*7e50*/  IMAD R5, R19.reuse, UR5, R4 ;  /* 0x0000000513057c24 */ /* 0x040fe4000f8e0204 */
[----:B------:R-:W-:Y:S01]  /*7e60*/  IMAD.WIDE.U32 R2, R19, UR4, R2 ;  /* 0x0000000413027c25 */ /* 0x000fe2000f8e0002 */
[----:B------:R-:W-:-:S04]  /*7e70*/  ULDC.64 UR4, c[0x0][0x2e8] ;  /* 0x0000ba0000047ab9 */ /* 0x000fc80000000a00 */
[----:B------:R-:W-:Y:S01]  /*7e80*/  IADD3 R3, R3, R5, RZ ;  /* 0x0000000503037210 */ /* 0x000fe20007ffe0ff */
[----:B------:R-:W-:Y:S01]  /*7e90*/  IMAD R5, R22, 0x4800, R27 ;  /* 0x0000480016057824 */ /* 0x000fe200078e021b */
[----:B------:R-:W-:Y:S01]  /*7ea0*/  LEA R4, P0, R2, UR4, 0x1 ;  /* 0x0000000402047c11 */ /* 0x000fe2000f8008ff */
[----:B------:R-:W-:-:S03]  /*7eb0*/  UMOV UR4, 0xffffffff ;  /* 0xffffffff00047882 */ /* 0x000fc60000000000 */
[----:B------:R-:W-:Y:S01]  /*7ec0*/  LEA.HI.X R6, R2, UR5, R3, 0x1, P0 ;  /* 0x0000000502067c11 */ /* 0x000fe200080f0c03 */
[----:B------:R-:W-:Y:S08]  /*7ed0*/  BRA.DIV UR4, `(.L_x_48) ;  /* 0x0000002a04bc7947 */ /* 0x000ff0000b800000 */
[----:B------:R-:W0:Y:S01]  /*7ee0*/  SHFL.IDX PT, R14, R4, RZ, 0x181f ;  /* 0x00181fff040e7589 */ /* 0x000e2200000e0000 */
[----:B------:R-:W-:-:S03]  /*7ef0*/  ISETP.GE.AND P0, PT, R33, 0x1, PT ;  /* 0x000000012100780c */ /* 0x000fc60003f06270 */
[----:B------:R-:W1:Y:S04]  /*7f00*/  SHFL.IDX PT, R2, R6, RZ, 0x181f ;  /* 0x00181fff06027589 */ /* 0x000e6800000e0000 */
[----:B------:R-:W-:Y:S06]  /*7f10*/  SHFL.IDX PT, R8, R6, 0x1, 0x181f ;  /* 0x00381f0006087f89 */ /* 0x000fec00000e0000 */
[----:B------:R-:W-:-:S02]  /*7f20*/  @P0 LEA R7, R5, UR39, 0x1 ;  /* 0x0000002705070c11 */ /* 0x000fc4000f8e08ff */
[----:B0-----:R-:W-:-:S05]  /*7f30*/  @P0 LEA R14, P1, R37, R14, 0x1 ;  /* 0x0000000e250e0211 */ /* 0x001fca00078208ff */
[----:B-1----:R-:W-:Y:S02]  /*7f40*/  @P0 IMAD.X R3, RZ, RZ, R2, P1 ;  /* 0x000000ffff030224 */ /* 0x002fe400008e0602 */
[----:B------:R-:W-:Y:S02]  /*7f50*/  @P0 IMAD.MOV.U32 R2, RZ, RZ, R14 ;  /* 0x000000ffff020224 */ /* 0x000fe400078e000e */
[----:B------:R-:W0:Y:S04]  /*7f60*/  SHFL.IDX PT, R14, R4, 0x1, 0x181f ;  /* 0x00381f00040e7f89 */ /* 0x000e2800000e0000 */
[----:B------:R-:W-:Y:S04]  /*7f70*/  @P0 LDGSTS.E.BYPASS.LTC128B.128 [R7+0x18400], desc[UR36][R2.64], !P4 ;  /* 0x1840000002070fae */ /* 0x000fe8000e101d64 */
[----:B------:R-:W-:Y:S04]  /*7f80*/  @P0 LDGSTS.E.BYPASS.LTC128B.128 [R7+0x1b400], desc[UR36][R2.64+0x80], !P3 ;  /* 0x1b40008002070fae */ /* 0x000fe8000d901d64 */
[----:B------:R1:W-:Y:S01]  /*7f90*/  @P0 LDGSTS.E.BYPASS.LTC128B.128 [R7+0x1e400], desc[UR36][R2.64+0x100], !P2 ;  /* 0x1e40010002070fae */ /* 0x0003e2000d101d64 */
[----:B------:R-:W-:-:S03]  /*7fa0*/  ISETP.GE.AND P0, PT, R33, 0x11, PT ;  /* 0x000000112100780c */ /* 0x000fc60003f06270 */
[----:B-1----:R-:W-:Y:S10]  /*7fb0*/  SHFL.IDX PT, R7, R6, 0x2, 0x181f ;  /* 0x00581f0006077f89 */ /* 0x002ff400000e0000 */
[----:B0-----:R-:W-:-:S02]  /*7fc0*/  @P0 LEA R14, P1, R37, R14, 0x1 ;  /* 0x0000000e250e0211 */ /* 0x001fc400078208ff */
[----:B------:R-:W-:Y:S02]  /*7fd0*/  @P0 LEA R21, R5, UR39, 0x1 ;  /* 0x0000002705150c11 */ /* 0x000fe4000f8e08ff */
[----:B------:R-:W-:Y:S01]  /*7fe0*/  @P0 MOV R2, R14 ;  /* 0x0000000e00020202 */ /* 0x000fe20000000f00 */
[----:B------:R-:W-:Y:S01]  /*7ff0*/  @P0 IMAD.X R9, RZ, RZ, R8, P1 ;  /* 0x000000ffff090224 */ /* 0x000fe200008e0608 */
[----:B------:R-:W0:Y:S03]  /*8000*/  SHFL.IDX PT, R14, R4, 0x2, 0x181f ;  /* 0x00581f00040e7f89 */ /* 0x000e2600000e0000 */
[----:B------:R-:W-:-:S05]  /*8010*/  @P0 IMAD.MOV.U32 R3, RZ, RZ, R9 ;  /* 0x000000ffff030224 */ /* 0x000fca00078e0009 */
[----:B------:R-:W-:Y:S04]  /*8020*/  @P0 LDGSTS.E.BYPASS.LTC128B.128 [R21+0x18c00], desc[UR36][R2.64], !P4 ;  /* 0x18c0000002150fae */ /* 0x000fe8000e101d64 */
[----:B------:R-:W-:Y:S04]  /*8030*/  @P0 LDGSTS.E.BYPASS.LTC128B.128 [R21+0x1bc00], desc[UR36][R2.64+0x80], !P3 ;  /* 0x1bc0008002150fae */ /* 0x000fe8000d901d64 */
[----:B------:R1:W-:Y:S01]  /*8040*/  @P0 LDGSTS.E.BYPASS.LTC128B.128 [R21+0x1ec00], desc[UR36][R2.64+0x100], !P2 ;  /* 0x1ec0010002150fae */ /* 0x0003e2000d101d64 */
[----:B------:R-:W-:-:S13]  /*8050*/  ISETP.GE.AND P0, PT, R33, 0x21, PT ;  /* 0x000000212100780c */ /* 0x000fda0003f06270 */
[----:B0-----:R-:W-:Y:S02]  /*8060*/  @P0 LEA R14, P1, R37, R14, 0x1 ;  /* 0x0000000e250e0211 */ /* 0x001fe400078208ff */
[----:B------:R-:W-:-:S03]  /*8070*/  @P0 LEA R9, R5, UR39, 0x1 ;  /* 0x0000002705090c11 */ /* 0x000fc6000f8e08ff */
[----:B------:R-:W-:Y:S02]  /*8080*/  @P0 IMAD.X R7, RZ, RZ, R7, P1 ;  /* 0x000000ffff070224 */ /* 0x000fe400008e0607 */
[----:B-1----:R-:W-:Y:S02]  /*8090*/  @P0 IMAD.MOV.U32 R2, RZ, RZ, R14 ;  /* 0x000000ffff020224 */ /* 0x002fe400078e000e */
[----:B------:R-:W0:Y:S01]  /*80a0*/  SHFL.IDX PT, R14, R4, 0x3, 0x181f ;  /* 0x00781f00040e7f89 */ /* 0x000e2200000e0000 */
[----:B------:R-:W-:-:S03]  /*80b0*/  @P0 MOV R3, R7 ;  /* 0x0000000700030202 */ /* 0x000fc60000000f00 */
[----:B------:R-:W1:Y:S04]  /*80c0*/  SHFL.IDX PT, R7, R6, 0x3, 0x181f ;  /* 0x00781f0006077f89 */ /* 0x000e6800000e0000 */
[----:B------:R-:W-:Y:S04]  /*80d0*/  @P0 LDGSTS.E.BYPASS.LTC128B.128 [R9+0x19400], desc[UR36][R2.64], !P4 ;  /* 0x1940000002090fae */ /* 0x000fe8000e101d64 */
[----:B------:R-:W-:Y:S04]  /*80e0*/  @P0 LDGSTS.E.BYPASS.LTC128B.128 [R9+0x1c400], desc[UR36][R2.64+0x80], !P3 ;  /* 0x1c40008002090fae */ /* 0x000fe8000d901d64 */
[----:B------:R2:W-:Y:S01]  /*80f0*/  @P0 LDGSTS.E.BYPASS.LTC128B.128 [R9+0x1f400], desc[UR36][R2.64+0x100], !P2 ;  /* 0x1f40010002090fae */ /* 0x0005e2000d101d64 */
[----:B------:R-:W-:-:S13]  /*8100*/  ISETP.GE.AND P0, PT, R33, 0x31, PT ;  /* 0x000000312100780c */ /* 0x000fda0003f06270 */
[----:B0-----:R-:W-:Y:S02]  /*8110*/  @P0 LEA R14, P1, R37, R14, 0x1 ;  /* 0x0000000e250e0211 */ /* 0x001fe400078208ff */
[----:B------:R-:W-:-:S03]  /*8120*/  @P0 LEA R21, R5, UR39, 0x1 ;  /* 0x0000002705150c11 */ /* 0x000fc6000f8e08ff */
[----:B-1----:R-:W-:Y:S02]  /*8130*/  @P0 IMAD.X R7, RZ, RZ, R7, P1 ;  /* 0x000000ffff070224 */ /* 0x002fe400008e0607 */
[----:B--2---:R-:W-:Y:S02]  /*8140*/  @P0 IMAD.MOV.U32 R2, RZ, RZ, R14 ;  /* 0x000000ffff020224 */ /* 0x004fe400078e000e */
[----:B------:R-:W0:Y:S01]  /*8150*/  SHFL.IDX PT, R14, R4, 0x4, 0x181f ;  /* 0x00981f00040e7f89 */ /* 0x000e2200000e0000 */
[----:B------:R-:W-:-:S03]  /*8160*/  @P0 IMAD.MOV.U32 R3, RZ, RZ, R7 ;  /* 0x000000ffff030224 */ /* 0x000fc600078e0007 */
[----:B------:R-:W1:Y:S04]  /*8170*/  SHFL.IDX PT, R7, R6, 0x4, 0x181f ;  /* 0x00981f0006077f89 */ /* 0x000e6800000e0000 */
[----:B------:R-:W-:Y:S04]  /*8180*/  @P0 LDGSTS.E.BYPASS.LTC128B.128 [R21+0x19c00], desc[UR36][R2.64], !P4 ;  /* 0x19c0000002150fae */ /* 0x000fe8000e101d64 */
[----:B------:R-:W-:Y:S04]  /*8190*/  @P0 LDGSTS.E.BYPASS.LTC128B.128 [R21+0x1cc00], desc[UR36][R2.64+0x80], !P3 ;  /* 0x1cc0008002150fae */ /* 0x000fe8000d901d64 */
[----:B------:R2:W-:Y:S01]  /*81a0*/  @P0 LDGSTS.E.BYPASS.LTC128B.128 [R21+0x1fc00], desc[UR36][R2.64+0x100], !P2 ;  /* 0x1fc0010002150fae */ /* 0x0005e2000d101d64 */
[----:B------:R-:W-:-:S13]  /*81b0*/  ISETP.GE.AND P0, PT, R33, 0x41, PT ;  /* 0x000000412100780c */ /* 0x000fda0003f06270 */
[----:B0-----:R-:W-:Y:S02]  /*81c0*/  @P0 LEA R14, P1, R37, R14, 0x1 ;  /* 0x0000000e250e0211 */ /* 0x001fe400078208ff */
[----:B------:R-:W-:Y:S02]  /*81d0*/  @P0 LEA R9, R5, UR39, 0x1 ;  /* 0x0000002705090c11 */ /* 0x000fe4000f8e08ff */
[----:B-1----:R-:W-:Y:S01]  /*81e0*/  @P0 IADD3.X R7, RZ, R7, RZ, P1, !PT ;  /* 0x00000007ff070210 */ /* 0x002fe20000ffe4ff */
[----:B--2---:R-:W-:Y:S02]  /*81f0*/  @P0 IMAD.MOV.U32 R2, RZ, RZ, R14 ;  /* 0x000000ffff020224 */ /* 0x004fe400078e000e */
[----:B------:R0:W1:Y:S02]  /*8200*/  SHFL.IDX PT, R14, R4, 0x5, 0x181f ;  /* 0x00b81f00040e7f89 */ /* 0x00006400000e0000 */
[----:B------:R-:W-:Y:S02]  /*8210*/  @P0 IMAD.MOV.U32 R3, RZ, RZ, R7 ;  /* 0x000000ffff030224 */ /* 0x000fe400078e0007 */
[----:B------:R0:W2:Y:S04]  /*8220*/  SHFL.IDX PT, R7, R6, 0x5, 0x181f ;  /* 0x00b81f0006077f89 */ /* 0x0000a800000e0000 */
[----:B------:R0:W-:Y:S04]  /*8230*/  @P0 LDGSTS.E.BYPASS.LTC128B.128 [R9+0x1a400], desc[UR36][R2.64], !P4 ;  /* 0x1a40000002090fae */ /* 0x0001e8000e101d64 */
[----:B------:R0:W-:Y:S04]  /*8240*/  @P0 LDGSTS.E.BYPASS.LTC128B.128 [R9+0x1d400], desc[UR36][R2.64+0x80], !P3 ;  /* 0x1d40008002090fae */ /* 0x0001e8000d901d64 */
[----:B------:R0:W-:Y:S02]  /*8250*/  @P0 LDGSTS.E.BYPASS.LTC128B.128 [R9+0x20400], desc[UR36][R2.64+0x100], !P2 ;  /* 0x2040010002090fae */ /* 0x0001e4000d101d64 */
.L_x_107:
[----:B------:R-:W-:-:S13]  /*8260*/  ISETP.GE.AND P0, PT, R33, 0x51, PT ;  /* 0x000000512100780c */ /* 0x000fda0003f06270 */
[----:B01----:R-:W-:Y:S02]  /*8270*/  @P0 LEA R2, P1, R37, R14, 0x1 ;  /* 0x0000000e25020211 */ /* 0x003fe400078208ff */
[----:B------:R-:W-:-:S03]  /*8280*/  @P0 LEA R5, R5, UR39, 0x1 ;  /* 0x0000002705050c11 */ /* 0x000fc6000f8e08ff */
[----:B--2---:R-:W-:-:S05]  /*8290*/  @P0 IMAD.X R3, RZ, RZ, R7, P1 ;  /* 0x000000ffff030224 */ /* 0x004fca00008e0607 */
[----:B------:R-:W-:Y:S01]  /*82a0*/  @!PT LDS RZ, [RZ] ;  /* 0x00000000fffff984 */ /* 0x000fe20000000800 */
[----:B------:R-:W-:Y:S01]  /*82b0*/  @!PT LDS RZ, [RZ] ;  /* 0x00000000fffff984 */ /* 0x000fe20000000800 */
[----:B------:R-:W-:Y:S01]  /*82c0*/  @!PT LDS RZ, [RZ] ;  /* 0x00000000fffff984 */ /* 0x000fe20000000800 */
[----:B------:R0:W-:Y:S04]  /*82d0*/  @P0 LDGSTS.E.BYPASS.LTC128B.128 [R5+0x1ac00], desc[UR36][R2.64], !P4 ;  /* 0x1ac0000002050fae */ /* 0x0001e8000e101d64 */
[----:B------:R0:W-:Y:S04]  /*82e0*/  @P0 LDGSTS.E.BYPASS.LTC128B.128 [R5+0x1dc00], desc[UR36][R2.64+0x80], !P3 ;  /* 0x1dc0008002050fae */ /* 0x0001e8000d901d64 */
[----:B------:R0:W-:Y:S01]  /*82f0*/  @P0 LDGSTS.E.BYPASS.LTC128B.128 [R5+0x20c00], desc[UR36][R2.64+0x100], !P2 ;  /* 0x20c0010002050fae */ /* 0x0001e2000d101d64 */
[----:B------:R-:W-:Y:S01]  /*8300*/  PLOP3.LUT P0, PT, PT, PT, PT, 0x80, 0x0 ;  /* 0x000000000000781c */ /* 0x000fe20003f0f070 */
[----:B------:R-:W-:-:S12]  /*8310*/  NOP ;  /* 0x0000000000007918 */ /* 0x000fd80000000000 */
.L_x_49:
[----:B------:R-:W-:Y:S02]  /*8320*/  PLOP3.LUT P1, PT, P1, P0, PT, 0xa2, 0x0 ;  /* 0x000000000000781c */ /* 0x000fe40000f21472 */
[----:B------:R-:W-:-:S08]  /*8330*/  @P0 R2UR P1, UR4, R0 ;  /* 0x00000000000402ca */ /* 0x000fd00000020000 */
[----:B------:R-:W-:-:S05]  /*8340*/  @P0 PLOP3.LUT P0, PT, P1, PT, PT, 0x80, 0x0 ;  /* 0x000000000000081c */ /* 0x000fca0000f0f070 */
[----:B------:R-:W-:Y:S01]  /*8350*/  @!P1 SYNCS.ARRIVE.TRANS64.RED.A0T1 RZ, [UR4+0x2a830], RZ ;  /* 0x02a830ffffff99a7 */ /* 0x000fe20008200404 */
[----:B------:R-:W-:Y:S07]  /*8360*/  @!P1 ARRIVES.LDGSTSBAR.64.TRANSCNT [UR4+0x2a830] ;  /* 0x02a83000ff0099b0 */ /* 0x000fee0008000a84 */
[----:B------:R-:W-:Y:S05]  /*8370*/  @P0 BRA.U.ANY `(.L_x_49) ;  /* 0xfffffffd00e80947 */ /* 0x000fea000393ffff */
[----:B------:R-:W-:Y:S01]  /*8380*/  NOP ;  /* 0x0000000000007918 */ /* 0x000fe20000000000 */
[----:B------:R-:W-:-:S13]  /*8390*/  LOP3.LUT P2, RZ, R16, 0x20, RZ, 0xc0, !PT ;  /* 0x0000002010ff7812 */ /* 0x000fda000784c0ff */
[----:B------:R-:W-:Y:S05]  /*83a0*/  @!P2 BRA `(.L_x_50) ;  /* 0x000000000004a947 */ /* 0x000fea0003800000 */
[----:B------:R-:W-:Y:S01]  /*83b0*/  BPT.TRAP 0x1 ;  /* 0x000000040000795c */ /* 0x000fe20000300000 */
.L_x_50:
[----:B------:R1:W-:Y:S02]  /*83c0*/  SYNCS.ARRIVE.TRANS64.A1T0 RZ, [R0+URZ+0x2a830], RZ ;  /* 0x02a830ff00ff79a7 */ /* 0x0003e4000810003f */
[----:B------:R-:W-:Y:S05]  /*83d0*/  WARPSYNC.ALL ;  /* 0x0000000000007948 */ /* 0x000fea0003800000 */
[----:B------:R-:W-:-:S04]  /*83e0*/  UIADD3 UR4, UR39, 0xc400, URZ ;  /* 0x0000c40027047890 */ /* 0x000fc8000fffe03f */
[----:B------:R-:W-:Y:S01]  /*83f0*/  ULOP3.LUT UP0, URZ, UR4, 0x3ff, URZ, 0xc0, !UPT ;  /* 0x000003ff043f7892 */ /* 0x000fe2000f80c03f */
[----:B------:R-:W-:Y:S05]  /*8400*/  BAR.SYNC.DEFER_BLOCKING 0x8, 0x180 ;  /* 0x0206000000007b1d */ /* 0x000fea0000010000 */
[----:B------:R-:W-:-:S13]  /*8410*/  PLOP3.LUT P0, PT, PT, PT, UP0, 0x80, 0x0 ;  /* 0x000000000000781c */ /* 0x000fda0003f0f008 */
[----:B------:R-:W-:Y:S05]  /*8420*/  @!P0 BRA `(.L_x_51) ;  /* 0x0000000000408947 */ /* 0x000fea0003800000 */
[----:B0-----:R-:W-:Y:S01]  /*8430*/  MOV R2, 0x0 ;  /* 0x0000000000027802 */ /* 0x001fe20000000f00 */
[----:B------:R-:W-:Y:S01]  /*8440*/  ULDC.64 UR6, c[0x4][0xf0] ;  /* 0x01003c0000067ab9 */ /* 0x000fe20000000a00 */
[----:B------:R-:W-:Y:S01]  /*8450*/  ULDC.64 UR8, c[0x4][0xf8] ;  /* 0x01003e0000087ab9 */ /* 0x000fe20000000a00 */
[----:B------:R-:W-:Y:S01]  /*8460*/  ULDC.64 UR4, c[0x4][0x88] ;  /* 0x0100220000047ab9 */ /* 0x000fe20000000a00 */
[----:B------:R-:W-:Y:S01]  /*8470*/  MOV R4, UR6 ;  /* 0x0000000600047c02 */ /* 0x000fe20008000f00 */
[----:B------:R-:W-:Y:S01]  /*8480*/  IMAD.U32 R5, RZ, RZ, UR7 ;  /* 0x00000007ff057e24 */ /* 0x000fe2000f8e00ff */
[----:B------:R-:W0:Y:S01]  /*8490*/  LDC.64 R2, c[0x4][R2] ;  /* 0x0100000002027b82 */ /* 0x000e220000000a00 */
[----:B------:R-:W-:Y:S01]  /*84a0*/  IMAD.U32 R6, RZ, RZ, UR8 ;  /* 0x00000008ff067e24 */ /* 0x000fe2000f8e00ff */
[----:B------:R-:W-:Y:S01]  /*84b0*/  MOV R10, UR4 ;  /* 0x00000004000a7c02 */ /* 0x000fe20008000f00 */
[----:B------:R-:W-:Y:S01]  /*84c0*/  IMAD.U32 R7, RZ, RZ, UR9 ;  /* 0x00000009ff077e24 */ /* 0x000fe2000f8e00ff */
[----:B------:R-:W-:Y:S01]  /*84d0*/  MOV R13, RZ ;  /* 0x000000ff000d7202 */ /* 0x000fe20000000f00 */
[----:B------:R-:W-:-:S02]  /*84e0*/  IMAD.U32 R11, RZ, RZ, UR5 ;  /* 0x00000005ff0b7e24 */ /* 0x000fc4000f8e00ff */
[----:B------:R-:W-:Y:S02]  /*84f0*/  IMAD.MOV.U32 R8, RZ, RZ, 0x70 ;  /* 0x00000070ff087424 */ /* 0x000fe400078e00ff */
[----:B------:R-:W-:-:S07]  /*8500*/  IMAD.MOV.U32 R12, RZ, RZ, 0x1 ;  /* 0x00000001ff0c7424 */ /* 0x000fce00078e00ff */
[----:B------:R-:W-:-:S07]  /*8510*/  LEPC R20, `(.L_x_51) ;  /* 0x000000001014794e */ /* 0x000fce0000000000 */
[----:B01----:R-:W-:Y:S05]  /*8520*/  CALL.ABS.NOINC R2 ;  /* 0x0000000002007343 */ /* 0x003fea0003c00000 */
.L_x_51:
[----:B-1----:R-:W1:Y:S01]  /*8530*/  LDC R0, c[0x0][0x448] ;  /* 0x00011200ff007b82 */ /* 0x002e620000000800 */
[----:B0-----:R-:W-:Y:S01]  /*8540*/  IMAD.MOV R3, RZ, RZ, -R24 ;  /* 0x000000ffff037224 */ /* 0x001fe200078e0a18 */
[----:B------:R-:W-:Y:S01]  /*8550*/  ULDC UR4, c[0x0][0xc38] ;  /* 0x00030e0000047ab9 */ /* 0x000fe20000000800 */
[----:B------:R-:W-:Y:S02]  /*8560*/  SHF.R.S32.HI R6, RZ, 0x1f, R23 ;  /* 0x0000001fff067819 */ /* 0x000fe40000011417 */
[----:B------:R-:W-:Y:S01]  /*8570*/  IMAD R4, R3, UR4, R36 ;  /* 0x0000000403047c24 */ /* 0x000fe2000f8e0224 */
[----:B------:R-:W-:Y:S01]  /*8580*/  ULDC.64 UR4, c[0x0][0x2d8] ;  /* 0x0000b60000047ab9 */ /* 0x000fe20000000a00 */
[----:B------:R-:W-:Y:S02]  /*8590*/  LOP3.LUT P3, RZ, R16, 0x400, RZ, 0xc0, !PT ;  /* 0x0000040010ff7812 */ /* 0x000fe4000786c0ff */
[----:B------:R-:W-:Y:S01]  /*85a0*/  IMAD.SHL.U32 R4, R4, 0x80, RZ ;  /* 0x0000008004047824 */ /* 0x000fe200078e00ff */
[----:B------:R-:W-:-:S02]  /*85b0*/  LOP3.LUT P4, RZ, R16, 0x200, RZ, 0xc0, !PT ;  /* 0x0000020010ff7812 */ /* 0x000fc4000788c0ff */
[----:B------:R-:W-:Y:S02]  /*85c0*/  LOP3.LUT P5, RZ, R16, 0x100, RZ, 0xc0, !PT ;  /* 0x0000010010ff7812 */ /* 0x000fe400078ac0ff */
[----:B------:R-:W-:Y:S02]  /*85d0*/  LOP3.LUT R7, R26, R4, RZ, 0xfc, !PT ;  /* 0x000000041a077212 */ /* 0x000fe400078efcff */
[----:B------:R-:W-:-:S03]  /*85e0*/  LEA R20, R27, UR39, 0x1 ;  /* 0x000000271b147c11 */ /* 0x000fc6000f8e08ff */
[----:B------:R-:W-:Y:S01]  /*85f0*/  IMAD.MOV.U32 R5, RZ, RZ, R7 ;  /* 0x000000ffff057224 */ /* 0x000fe200078e0007 */
[----:B-1----:R-:W-:-:S13]  /*8600*/  ISETP.NE.AND P0, PT, R0, 0x1, PT ;  /* 0x000000010000780c */ /* 0x002fda0003f05270 */
[----:B------:R-:W0:Y:S08]  /*8610*/  @P0 LDC R2, c[0x0][0x44c] ;  /* 0x00011300ff020b82 */ /* 0x000e300000000800 */
[----:B------:R-:W1:Y:S01]  /*8620*/  @P0 LDC R9, c[0x0][0x450] ;  /* 0x00011400ff090b82 */ /* 0x000e620000000800 */
[----:B0-----:R-:W-:-:S05]  /*8630*/  @P0 IMAD.HI.U32 R2, R7, R2, RZ ;  /* 0x0000000207020227 */ /* 0x001fca00078e00ff */
[----:B-1----:R-:W-:Y:S01]  /*8640*/  @P0 SHF.R.U32.HI R5, RZ, R9, R2 ;  /* 0x00000009ff050219 */ /* 0x002fe20000011602 */
[----:B------:R-:W-:-:S04]  /*8650*/  IMAD R2, R29, UR4, RZ ;  /* 0x000000041d027c24 */ /* 0x000fc8000f8e02ff */
[C---:B------:R-:W-:Y:S02]  /*8660*/  IMAD R9, R19.reuse, UR5, R2 ;  /* 0x0000000513097c24 */ /* 0x040fe4000f8e0202 */
[----:B------:R-:W-:Y:S01]  /*8670*/  IMAD.WIDE.U32 R2, R19, UR4, RZ ;  /* 0x0000000413027c25 */ /* 0x000fe2000f8e00ff */
[----:B------:R-:W-:-:S03]  /*8680*/  ULDC.64 UR4, c[0x0][0x2e0] ;  /* 0x0000b80000047ab9 */ /* 0x000fc60000000a00 */
[----:B------:R-:W-:Y:S01]  /*8690*/  IMAD R6, R6, UR4, RZ ;  /* 0x0000000406067c24 */ /* 0x000fe2000f8e02ff */
[----:B------:R-:W-:-:S03]  /*86a0*/  IADD3 R3, R3, R9, RZ ;  /* 0x0000000903037210 */ /* 0x000fc60007ffe0ff */
[C---:B------:R-:W-:Y:S02]  /*86b0*/  IMAD R9, R23.reuse, UR5, R6 ;  /* 0x0000000517097c24 */ /* 0x040fe4000f8e0206 */
[----:B------:R-:W-:Y:S02]  /*86c0*/  IMAD.MOV R6, RZ, RZ, -R5 ;  /* 0x000000ffff067224 */ /* 0x000fe400078e0a05 */
[----:B------:R-:W-:Y:S01]  /*86d0*/  IMAD.WIDE.U32 R2, R23, UR4, R2 ;  /* 0x0000000417027c25 */ /* 0x000fe2000f8e0002 */
[----:B------:R-:W-:-:S03]  /*86e0*/  ULDC.64 UR4, c[0x0][0x2d0] ;  /* 0x0000b40000047ab9 */ /* 0x000fc60000000a00 */
[----:B------:R-:W-:Y:S01]  /*86f0*/  IMAD R7, R0, R6, R7 ;  /* 0x0000000600077224 */ /* 0x000fe200078e0207 */
[----:B------:R-:W-:Y:S01]  /*8700*/  SHF.R.S32.HI R0, RZ, 0x1f, R5 ;  /* 0x0000001fff007819 */ /* 0x000fe20000011405 */
[----:B------:R-:W-:-:S04]  /*8710*/  IMAD.IADD R3, R3, 0x1, R9 ;  /* 0x0000000103037824 */ /* 0x000fc800078e0209 */
[----:B------:R-:W-:Y:S02]  /*8720*/  IMAD R0, R0, UR4, RZ ;  /* 0x0000000400007c24 */ /* 0x000fe4000f8e02ff */
[----:B------:R-:W-:-:S04]  /*8730*/  IMAD.WIDE.U32 R2, R5, UR4, R2 ;  /* 0x0000000405027c25 */ /* 0x000fc8000f8e0002 */
[----:B------:R-:W-:Y:S01]  /*8740*/  IMAD R5, R5, UR5, R0 ;  /* 0x0000000505057c24 */ /* 0x000fe2000f8e0200 */
[----:B------:R-:W-:Y:S01]  /*8750*/  SHF.R.S32.HI R0, RZ, 0x1f, R7 ;  /* 0x0000001fff007819 */ /* 0x000fe20000011407 */
[----:B------:R-:W-:Y:S02]  /*8760*/  ULDC.64 UR4, c[0x0][0x2c8] ;  /* 0x0000b20000047ab9 */ /* 0x000fe40000000a00 */
[----:B------:R-:W-:Y:S02]  /*8770*/  IMAD.IADD R3, R3, 0x1, R5 ;  /* 0x0000000103037824 */ /* 0x000fe400078e0205 */
[----:B------:R-:W-:Y:S02]  /*8780*/  IMAD R0, R0, UR4, RZ ;  /* 0x0000000400007c24 */ /* 0x000fe4000f8e02ff */
[----:B------:R-:W-:-:S04]  /*8790*/  IMAD.WIDE.U32 R2, R7, UR4, R2 ;  /* 0x0000000407027c25 */ /* 0x000fc8000f8e0002 */
[----:B------:R-:W-:Y:S01]  /*87a0*/  IMAD R5, R7, UR5, R0 ;  /* 0x0000000507057c24 */ /* 0x000fe2000f8e0200 */
[----:B------:R-:W-:Y:S02]  /*87b0*/  ULDC.64 UR4, c[0x0][0x280] ;  /* 0x0000a00000047ab9 */ /* 0x000fe40000000a00 */
[----:B------:R-:W-:Y:S01]  /*87c0*/  LEA R0, P0, R2, UR4, 0x1 ;  /* 0x0000000402007c11 */ /* 0x000fe2000f8008ff */
[----:B------:R-:W-:Y:S01]  /*87d0*/  UMOV UR4, 0xffffffff ;  /* 0xffffffff00047882 */ /* 0x000fe20000000000 */
[----:B------:R-:W-:-:S04]  /*87e0*/  IADD3 R5, R3, R5, RZ ;  /* 0x0000000503057210 */ /* 0x000fc80007ffe0ff */
[----:B------:R-:W-:Y:S01]  /*87f0*/  LEA.HI.X R5, R2, UR5, R5, 0x1, P0 ;  /* 0x0000000502057c11 */ /* 0x000fe200080f0c05 */
[----:B------:R-:W-:Y:S06]  /*8800*/  BRA.DIV UR4, `(.L_x_52) ;  /* 0x0000002a046c7947 */ /* 0x000fec000b800000 */
[----:B------:R-:W0:Y:S01]  /*8810*/  SHFL.IDX PT, R14, R0, RZ, 0x181f ;  /* 0x00181fff000e7589 */ /* 0x000e2200000e0000 */
[----:B------:R-:W-:-:S03]  /*8820*/  IMAD.IADD R4, R34, 0x1, R4 ;  /* 0x0000000122047824 */ /* 0x000fc600078e0204 */
[----:B------:R-:W1:Y:S02]  /*8830*/  SHFL.IDX PT, R2, R5, RZ, 0x181f ;  /* 0x00181fff05027589 */ /* 0x000e6400000e0000 */
[C---:B------:R-:W-:Y:S02]  /*8840*/  ISETP.GE.AND P0, PT, R4.reuse, UR40, PT ;  /* 0x0000002804007c0c */ /* 0x040fe4000bf06270 */
[----:B------:R-:W-:Y:S01]  /*8850*/  SHFL.IDX PT, R6, R5, 0x1, 0x181f ;  /* 0x00381f0005067f89 */ /* 0x000fe200000e0000 */
[----:B------:R-:W-:-:S10]  /*8860*/  IADD3 R7, R4, 0x10, RZ ;  /* 0x0000001004077810 */ /* 0x000fd40007ffe0ff */
[----:B0-----:R-:W-:-:S05]  /*8870*/  @!P0 LEA R14, P1, R37, R14, 0x1 ;  /* 0x0000000e250e8211 */ /* 0x001fca00078208ff */
[----:B-1----:R-:W-:Y:S02]  /*8880*/  @!P0 IMAD.X R3, RZ, RZ, R2, P1 ;  /* 0x000000ffff038224 */ /* 0x002fe400008e0602 */
[----:B------:R-:W-:Y:S02]  /*8890*/  @!P0 IMAD.MOV.U32 R2, RZ, RZ, R14 ;  /* 0x000000ffff028224 */ /* 0x000fe400078e000e */
[----:B------:R-:W0:Y:S04]  /*88a0*/  SHFL.IDX PT, R14, R0, 0x1, 0x181f ;  /* 0x00381f00000e7f89 */ /* 0x000e2800000e0000 */
[----:B------:R-:W-:Y:S04]  /*88b0*/  @!P0 LDGSTS.E.BYPASS.LTC128B.128 [R20+0xc400], desc[UR36][R2.64], !P3 ;  /* 0x0c40000002148fae */ /* 0x000fe8000d901d64 */
[----:B------:R-:W-:Y:S04]  /*88c0*/  @!P0 LDGSTS.E.BYPASS.LTC128B.128 [R20+0x10400], desc[UR36][R2.64+0x80], !P4 ;  /* 0x1040008002148fae */ /* 0x000fe8000e101d64 */
[----:B------:R1:W-:Y:S01]  /*88d0*/  @!P0 LDGSTS.E.BYPASS.LTC128B.128 [R20+0x14400], desc[UR36][R2.64+0x100], !P5 ;  /* 0x1440010002148fae */ /* 0x0003e2000e901d64 */
[----:B------:R-:W-:-:S13]  /*88e0*/  ISETP.GE.AND P0, PT, R7, UR40, PT ;  /* 0x0000002807007c0c */ /* 0x000fda000bf06270 */
[----:B0-----:R-:W-:-:S05]  /*88f0*/  @!P0 LEA R14, P1, R37, R14, 0x1 ;  /* 0x0000000e250e8211 */ /* 0x001fca00078208ff */
[----:B------:R-:W-:Y:S02]  /*8900*/  @!P0 IMAD.X R7, RZ, RZ, R6, P1 ;  /* 0x000000ffff078224 */ /* 0x000fe400008e0606 */
[----:B-1----:R-:W-:Y:S01]  /*8910*/  @!P0 IMAD.MOV.U32 R2, RZ, RZ, R14 ;  /* 0x000000ffff028224 */ /* 0x002fe200078e000e */
[----:B------:R-:W-:Y:S01]  /*8920*/  SHFL.IDX PT, R6, R5, 0x2, 0x181f ;  /* 0x00581f0005067f89 */ /* 0x000fe200000e0000 */
[----:B------:R-:W-:Y:S01]  /*8930*/  @!P0 IMAD.MOV.U32 R3, RZ, RZ, R7 ;  /* 0x000000ffff038224 */ /* 0x000fe200078e0007 */
[----:B------:R-:W-:Y:S02]  /*8940*/  IADD3 R7, R4, 0x20, RZ ;  /* 0x0000002004077810 */ /* 0x000fe40007ffe0ff */
        /* <DEDUP_REMOVED lines=52> */
[----:B------:R0:W1:Y:S01]  /*8c90*/  SHFL.IDX PT, R6, R5, 0x7, 0x181f ;  /* 0x00f81f0005067f89 */ /* 0x00006200000e0000 */
[----:B------:R-:W-:-:S03]  /*8ca0*/  @!P0 IMAD.MOV.U32 R3, RZ, RZ, R7 ;  /* 0x000000ffff038224 */ /* 0x000fc600078e0007 */
[----:B------:R0:W2:Y:S04]  /*8cb0*/  SHFL.IDX PT, R14, R0, 0x7, 0x181f ;  /* 0x00f81f00000e7f89 */ /* 0x0000a800000e0000 */
[----:B------:R0:W-:Y:S04]  /*8cc0*/  @!P0 LDGSTS.E.BYPASS.LTC128B.128 [R20+0xf400], desc[UR36][R2.64], !P3 ;  /* 0x0f40000002148fae */ /* 0x0001e8000d901d64 */
[----:B------:R0:W-:Y:S04]  /*8cd0*/  @!P0 LDGSTS.E.BYPASS.LTC128B.128 [R20+0x13400], desc[UR36][R2.64+0x80], !P4 ;  /* 0x1340008002148fae */ /* 0x0001e8000e101d64 */
[----:B------:R0:W-:Y:S02]  /*8ce0*/  @!P0 LDGSTS.E.BYPASS.LTC128B.128 [R20+0x17400], desc[UR36][R2.64+0x100], !P5 ;  /* 0x1740010002148fae */ /* 0x0001e4000e901d64 */
.L_x_124:
[----:B0-----:R-:W3:Y:S01]  /*8cf0*/  LDL R0, [R1] ;  /* 0x0000000001007983 */ /* 0x001ee20000100800 */
[----:B------:R-:W-:-:S04]  /*8d00*/  IADD3 R4, R4, 0x70, RZ ;  /* 0x0000007004047810 */ /* 0x000fc80007ffe0ff */
[----:B------:R-:W-:-:S13]  /*8d10*/  ISETP.GE.AND P0, PT, R4, UR40, PT ;  /* 0x0000002804007c0c */ /* 0x000fda000bf06270 */
[----:B--2---:R-:W-:-:S05]  /*8d20*/  @!P0 LEA R2, P1, R37, R14, 0x1 ;  /* 0x0000000e25028211 */ /* 0x004fca00078208ff */
[----:B-1----:R-:W-:-:S05]  /*8d30*/  @!P0 IMAD.X R3, RZ, RZ, R6, P1 ;  /* 0x000000ffff038224 */ /* 0x002fca00008e0606 */
[----:B------:R-:W-:Y:S01]  /*8d40*/  @!PT LDS RZ, [RZ] ;  /* 0x00000000fffff984 */ /* 0x000fe20000000800 */
[----:B------:R-:W-:Y:S01]  /*8d50*/  @!PT LDS RZ, [RZ] ;  /* 0x00000000fffff984 */ /* 0x000fe20000000800 */
[----:B------:R-:W-:Y:S01]  /*8d60*/  @!PT LDS RZ, [RZ] ;  /* 0x00000000fffff984 */ /* 0x000fe20000000800 */
[----:B------:R0:W-:Y:S04]  /*8d70*/  @!P0 LDGSTS.E.BYPASS.LTC128B.128 [R20+0xfc00], desc[UR36][R2.64], !P3 ;  /* 0x0fc0000002148fae */ /* 0x0001e8000d901d64 */
[----:B------:R0:W-:Y:S04]  /*8d80*/  @!P0 LDGSTS.E.BYPASS.LTC128B.128 [R20+0x13c00], desc[UR36][R2.64+0x80], !P4 ;  /* 0x13c0008002148fae */ /* 0x0001e8000e101d64 */
[----:B------:R0:W-:Y:S01]  /*8d90*/  @!P0 LDGSTS.E.BYPASS.LTC128B.128 [R20+0x17c00], desc[UR36][R2.64+0x100], !P5 ;  /* 0x17c0010002148fae */ /* 0x0001e2000e901d64 */
[----:B------:R-:W-:Y:S01]  /*8da0*/  NOP ;  /* 0x0000000000007918 */ /* 0x000fe20000000000 */
[----:B------:R-:W-:Y:S02]  /*8db0*/  SYNCS.ARRIVE.TRANS64.RED.A0T1 RZ, [UR39+0x2a800], RZ ;  /* 0x02a800ffffff79a7 */ /* 0x000fe40008200427 */
[----:B------:R-:W-:Y:S01]  /*8dc0*/  ARRIVES.LDGSTSBAR.64.TRANSCNT [UR39+0x2a800] ;  /* 0x02a80000ff0079b0 */ /* 0x000fe20008000aa7 */
[----:B---3--:R-:W-:-:S04]  /*8dd0*/  LOP3.LUT R0, R0, 0x1, RZ, 0xc, !PT ;  /* 0x0000000100007812 */ /* 0x008fc800078e0cff */
[----:B------:R-:W-:Y:S01]  /*8de0*/  SHF.L.U32 R0, R0, 0x1f, RZ ;  /* 0x0000001f00007819 */ /* 0x000fe200000006ff */
[----:B------:R-:W-:Y:S01]  /*8df0*/  NOP ;  /* 0x0000000000007918 */ /* 0x000fe20000000000 */
[----:B------:R-:W-:Y:S01]  /*8e00*/  SYNCS.ARRIVE.TRANS64.A1T0 RZ, [UR39+0x2a800], RZ ;  /* 0x02a800ffffff79a7 */ /* 0x000fe20008100027 */
[----:B------:R-:W-:Y:S01]  /*8e10*/  BSSY B0, `(.L_x_53) ;  /* 0x0000003000007945 */ /* 0x000fe20003800000 */
[----:B------:R-:W1:Y:S03]  /*8e20*/  SYNCS.PHASECHK.TRANS64.TRYWAIT P0, [UR39+0x2a820], R0 ;  /* 0x02a82000ff0075a7 */ /* 0x000e660008000167 */
[----:B01----:R-:W-:Y:S05]  /*8e30*/  @!P0 BRA `(.L_x_54) ;  /* 0x0000002c00788947 */ /* 0x003fea0003800000 */
.L_x_125:
[----:B------:R-:W-:Y:S05]  /*8e40*/  BSYNC B0 ;  /* 0x0000000000007941 */ /* 0x000fea0003800000 */
.L_x_53:
[----:B------:R-:W-:Y:S01]  /*8e50*/  UISETP.GE.AND UP0, UPT, UR38, 0x61, UPT ;  /* 0x000000612600788c */ /* 0x000fe2000bf06270 */
[----:B------:R-:W-:-:S05]  /*8e60*/  IMAD.U32 R20, RZ, RZ, UR43 ;  /* 0x0000002bff147e24 */ /* 0x000fca000f8e00ff */
[----:B------:R-:W-:-:S13]  /*8e70*/  PLOP3.LUT P0, PT, PT, PT, UP0, 0x40, 0x0 ;  /* 0x000000000000781c */ /* 0x000fda0003f0e808 */
[----:B------:R-:W-:Y:S05]  /*8e80*/  @P0 BRA `(.L_x_55) ;  /* 0x0000000c00b80947 */ /* 0x000fea0003800000 */
[----:B------:R-:W-:Y:S01]  /*8e90*/  BSSY B0, `(.L_x_55) ;  /* 0x00000ed000007945 */ /* 0x000fe20003800000 */
[----:B------:R-:W-:Y:S01]  /*8ea0*/  IMAD.MOV.U32 R21, RZ, RZ, R25 ;  /* 0x000000ffff157224 */ /* 0x000fe200078e0019 */
[----:B------:R-:W-:Y:S01]  /*8eb0*/  MOV R7, R22 ;  /* 0x0000001600077202 */ /* 0x000fe20000000f00 */
[----:B------:R-:W-:Y:S02]  /*8ec0*/  IMAD.U32 R6, RZ, RZ, UR41 ;  /* 0x00000029ff067e24 */ /* 0x000fe4000f8e00ff */
[----:B------:R-:W-:-:S07]  /*8ed0*/  IMAD.U32 R28, RZ, RZ, UR43 ;  /* 0x0000002bff1c7e24 */ /* 0x000fce000f8e00ff */
.L_x_68:
[----:B0-----:R-:W0:Y:S01]  /*8ee0*/  LDC R0, c[0x0][0x430] ;  /* 0x00010c00ff007b82 */ /* 0x001e220000000800 */
[----:B------:R-:W-:Y:S01]  /*8ef0*/  ISETP.GT.U32.AND P0, PT, R26, 0x5f, PT ;  /* 0x0000005f1a00780c */ /* 0x000fe20003f04070 */
[----:B------:R-:W-:Y:S01]  /*8f00*/  IMAD R3, R6, 0x60, R31 ;  /* 0x0000006006037824 */ /* 0x000fe200078e021f */
[----:B------:R-:W-:Y:S01]  /*8f10*/  LOP3.LUT P2, RZ, R16, 0x20, RZ, 0xc0, !PT ;  /* 0x0000002010ff7812 */ /* 0x000fe2000784c0ff */
[----:B------:R-:W-:Y:S02]  /*8f20*/  ULDC UR4, c[0x0][0x430] ;  /* 0x00010c0000047ab9 */ /* 0x000fe40000000800 */
[----:B------:R-:W-:-:S05]  /*8f30*/  IMAD.IADD R10, R26, 0x1, R3 ;  /* 0x000000011a0a7824 */ /* 0x000fca00078e0203 */
[----:B------:R-:W-:-:S03]  /*8f40*/  MOV R11, R10 ;  /* 0x0000000a000b7202 */ /* 0x000fc60000000f00 */
[----:B------:R-:W1:Y:S01]  /*8f50*/  @!P0 LDC.64 R8, c[0x0][0x428] ;  /* 0x00010a00ff088b82 */ /* 0x000e620000000a00 */
[----:B0-----:R-:W-:-:S13]  /*8f60*/  ISETP.NE.AND P1, PT, R0, 0x1, PT ;  /* 0x000000010000780c */ /* 0x001fda0003f25270 */
[----:B------:R-:W0:Y:S08]  /*8f70*/  @P1 LDC R5, c[0x0][0x434] ;  /* 0x00010d00ff051b82 */ /* 0x000e300000000800 */
[----:B------:R-:W2:Y:S01]  /*8f80*/  @P1 LDC R3, c[0x0][0x438] ;  /* 0x00010e00ff031b82 */ /* 0x000ea20000000800 */
[----:B0-----:R-:W-:-:S07]  /*8f90*/  @P1 IMAD.HI.U32 R0, R10, R5, RZ ;  /* 0x000000050a001227 */ /* 0x001fce00078e00ff */
[----:B------:R-:W0:Y:S01]  /*8fa0*/  @!P0 LDC.64 R4, c[0x0][0x418] ;  /* 0x00010600ff048b82 */ /* 0x000e220000000a00 */
[----:B--2---:R-:W-:Y:S01]  /*8fb0*/  @P1 SHF.R.U32.HI R11, RZ, R3, R0 ;  /* 0x00000003ff0b1219 */ /* 0x004fe20000011600 */
[----:B-1----:R-:W-:-:S03]  /*8fc0*/  @!P0 IMAD R0, R32, R8, RZ ;  /* 0x0000000820008224 */ /* 0x002fc600078e02ff */
[--C-:B------:R-:W-:Y:S01]  /*8fd0*/  @!P0 SHF.R.S32.HI R3, RZ, 0x1f, R11.reuse ;  /* 0x0000001fff038819 */ /* 0x100fe2000001140b */
[----:B------:R-:W-:Y:S02]  /*8fe0*/  @!P0 IMAD.MOV.U32 R2, RZ, RZ, R11 ;  /* 0x000000ffff028224 */ /* 0x000fe400078e000b */
[C---:B------:R-:W-:Y:S02]  /*8ff0*/  @!P0 IMAD R9, R30.reuse, R9, R0 ;  /* 0x000000091e098224 */ /* 0x040fe400078e0200 */
[----:B------:R-:W-:-:S04]  /*9000*/  @!P0 IMAD.WIDE.U32 R2, R30, R8, R2 ;  /* 0x000000081e028225 */ /* 0x000fc800078e0002 */
[----:B------:R-:W-:Y:S01]  /*9010*/  @!P0 IMAD.IADD R0, R9, 0x1, R3 ;  /* 0x0000000109008824 */ /* 0x000fe200078e0203 */
[----:B0-----:R-:W-:-:S04]  /*9020*/  @!P0 LEA R4, P1, R2, R4, 0x2 ;  /* 0x0000000402048211 */ /* 0x001fc800078210ff */
[----:B------:R-:W-:Y:S01]  /*9030*/  @!P0 LEA.HI.X R5, R2, R5, R0, 0x2, P1 ;  /* 0x0000000502058211 */ /* 0x000fe200008f1400 */
[----:B------:R-:W-:Y:S01]  /*9040*/  IMAD.MOV.U32 R0, RZ, RZ, RZ ;  /* 0x000000ffff007224 */ /* 0x000fe200078e00ff */
[----:B------:R-:W-:Y:S01]  /*9050*/  IADD3 R22, R7, 0x1, RZ ;  /* 0x0000000107167810 */ /* 0x000fe20007ffe0ff */
[----:B------:R-:W-:-:S04]  /*9060*/  IMAD.MOV R3, RZ, RZ, -R11 ;  /* 0x000000ffff037224 */ /* 0x000fc800078e0a0b */
[----:B------:R0:W5:Y:S01]  /*9070*/  @!P0 LDG.E R0, desc[UR36][R4.64] ;  /* 0x0000002404008981 */ /* 0x000162000c1e1900 */
[----:B------:R-:W-:Y:S01]  /*9080*/  ISETP.NE.AND P0, PT, R22, 0x2, PT ;  /* 0x000000021600780c */ /* 0x000fe20003f05270 */
[----:B------:R-:W-:-:S03]  /*9090*/  IMAD.MOV.U32 R20, RZ, RZ, R6 ;  /* 0x000000ffff147224 */ /* 0x000fc600078e0006 */
[----:B------:R-:W-:Y:S02]  /*90a0*/  SEL R2, RZ, 0x1, P0 ;  /* 0x00000001ff027807 */ /* 0x000fe40000000000 */
[----:B------:R-:W-:Y:S02]  /*90b0*/  SEL R22, R22, RZ, P0 ;  /* 0x000000ff16167207 */ /* 0x000fe40000000000 */
[----:B------:R-:W-:Y:S01]  /*90c0*/  LOP3.LUT R25, R21, R2, RZ, 0x3c, !PT ;  /* 0x0000000215197212 */ /* 0x000fe200078e3cff */
[----:B0-----:R-:W-:Y:S01]  /*90d0*/  IMAD R4, R3, UR4, R10 ;  /* 0x0000000403047c24 */ /* 0x001fe2000f8e020a */
[----:B------:R-:W-:Y:S06]  /*90e0*/  @!P2 BRA `(.L_x_56) ;  /* 0x000000000004a947 */ /* 0x000fec0003800000 */
[----:B------:R-:W-:Y:S01]  /*90f0*/  BPT.TRAP 0x1 ;  /* 0x000000040000795c */ /* 0x000fe20000300000 */
.L_x_56:
[----:B------:R-:W-:Y:S01]  /*9100*/  LEA R6, R22, UR39, 0x3 ;  /* 0x0000002716067c11 */ /* 0x000fe2000f8e18ff */
[----:B------:R-:W-:Y:S01]  /*9110*/  BSSY B1, `(.L_x_57) ;  /* 0x0000004000017945 */ /* 0x000fe20003800000 */
[----:B------:R-:W-:-:S04]  /*9120*/  SHF.L.U32 R3, R25, 0x1f, RZ ;  /* 0x0000001f19037819 */ /* 0x000fc800000006ff */
[----:B------:R-:W0:Y:S02]  /*9130*/  SYNCS.PHASECHK.TRANS64.TRYWAIT P0, [R6+URZ+0x2a840], R3 ;  /* 0x02a84003060075a7 */ /* 0x000e24000800017f */
[----:B0-----:R-:W-:Y:S05]  /*9140*/  @!P0 BRA `(.L_x_58) ;  /* 0x0000002800cc8947 */ /* 0x001fea0003800000 */
.L_x_126:
[----:B------:R-:W-:Y:S05]  /*9150*/  BSYNC B1 ;  /* 0x0000000000017941 */ /* 0x000fea0003800000 */
.L_x_57:
[----:B------:R-:W-:Y:S01]  /*9160*/  SHF.R.S32.HI R23, RZ, 0x1f, R4 ;  /* 0x0000001fff177819 */ /* 0x000fe20000011404 */
[----:B------:R-:W-:Y:S01]  /*9170*/  ULDC.64 UR4, c[0x0][0x300] ;  /* 0x0000c00000047ab9 */ /* 0x000fe20000000a00 */
[----:B-----5:R-:W-:Y:S01]  /*9180*/  SHF.R.S32.HI R24, RZ, 0x1f, R0 ;  /* 0x0000001fff187819 */ /* 0x020fe20000011400 */
[----:B------:R-:W-:Y:S01]  /*9190*/  IMAD R9, R22, 0x4800, R27 ;  /* 0x0000480016097824 */ /* 0x000fe200078e021b */
[C---:B------:R-:W-:Y:S01]  /*91a0*/  LOP3.LUT P3, RZ, R16.reuse, 0x10, RZ, 0xc0, !PT ;  /* 0x0000001010ff7812 */ /* 0x040fe2000786c0ff */
[----:B0-----:R-:W-:Y:S01]  /*91b0*/  IMAD R3, R23, UR4, RZ ;  /* 0x0000000417037c24 */ /* 0x001fe2000f8e02ff */
[C---:B------:R-:W-:Y:S02]  /*91c0*/  LOP3.LUT P2, RZ, R16.reuse, 0x8, RZ, 0xc0, !PT ;  /* 0x0000000810ff7812 */ /* 0x040fe4000784c0ff */
[----:B------:R-:W-:Y:S01]  /*91d0*/  LOP3.LUT P1, RZ, R16, 0x4, RZ, 0xc0, !PT ;  /* 0x0000000410ff7812 */ /* 0x000fe2000782c0ff */
[C---:B------:R-:W-:Y:S02]  /*91e0*/  IMAD R5, R4.reuse, UR5, R3 ;  /* 0x0000000504057c24 */ /* 0x040fe4000f8e0203 */
[----:B------:R-:W-:Y:S01]  /*91f0*/  IMAD.WIDE.U32 R2, R4, UR4, RZ ;  /* 0x0000000404027c25 */ /* 0x000fe2000f8e00ff */
        /* <DEDUP_REMOVED lines=8> */
[C---:B------:R-:W-:Y:S02]  /*9280*/  IMAD R5, R19.reuse, UR5, R8 ;  /* 0x0000000513057c24 */ /* 0x040fe4000f8e0208 */
[----:B------:R-:W-:Y:S01]  /*9290*/  IMAD.WIDE.U32 R2, R19, UR4, R2 ;  /* 0x0000000413027c25 */ /* 0x000fe2000f8e0002 */
[----:B------:R-:W-:-:S03]  /*92a0*/  ULDC.64 UR4, c[0x0][0x2e8] ;  /* 0x0000ba0000047ab9 */ /* 0x000fc60000000a00 */
[----:B------:R-:W-:Y:S01]  /*92b0*/  IMAD.IADD R3, R5, 0x1, R3 ;  /* 0x0000000105037824 */ /* 0x000fe200078e0203 */
[----:B------:R-:W-:Y:S01]  /*92c0*/  LEA R8, P0, R2, UR4, 0x1 ;  /* 0x0000000402087c11 */ /* 0x000fe2000f8008ff */
[----:B------:R-:W-:-:S03]  /*92d0*/  UMOV UR4, 0xffffffff ;  /* 0xffffffff00047882 */ /* 0x000fc60000000000 */
[----:B------:R-:W-:Y:S01]  /*92e0*/  LEA.HI.X R10, R2, UR5, R3, 0x1, P0 ;  /* 0x00000005020a7c11 */ /* 0x000fe200080f0c03 */
[----:B------:R-:W-:Y:S08]  /*92f0*/  BRA.DIV UR4, `(.L_x_59) ;  /* 0x0000002a04747947 */ /* 0x000ff0000b800000 */
[----:B------:R-:W0:Y:S01]  /*9300*/  SHFL.IDX PT, R14, R8, RZ, 0x181f ;  /* 0x00181fff080e7589 */ /* 0x000e2200000e0000 */
[----:B------:R-:W-:Y:S01]  /*9310*/  IMAD.SHL.U32 R5, R37, 0x2, RZ ;  /* 0x0000000225057824 */ /* 0x000fe200078e00ff */
[----:B------:R-:W-:Y:S02]  /*9320*/  LEA R9, R9, UR39, 0x1 ;  /* 0x0000002709097c11 */ /* 0x000fe4000f8e08ff */
[----:B------:R-:W1:Y:S04]  /*9330*/  SHFL.IDX PT, R3, R10, RZ, 0x181f ;  /* 0x00181fff0a037589 */ /* 0x000e6800000e0000 */
[----:B------:R-:W-:Y:S01]  /*9340*/  SHFL.IDX PT, R35, R10, 0x2, 0x181f ;  /* 0x00581f000a237f89 */ /* 0x000fe200000e0000 */
[----:B0-----:R-:W-:-:S03]  /*9350*/  IADD3 R2, P0, R14, R5, RZ ;  /* 0x000000050e027210 */ /* 0x001fc60007f1e0ff */
[----:B------:R-:W0:Y:S02]  /*9360*/  SHFL.IDX PT, R14, R8, 0x1, 0x181f ;  /* 0x00381f00080e7f89 */ /* 0x000e2400000e0000 */
[----:B-1----:R-:W-:-:S05]  /*9370*/  IMAD.X R3, RZ, RZ, R3, P0 ;  /* 0x000000ffff037224 */ /* 0x002fca00000e0603 */
[----:B------:R-:W-:Y:S04]  /*9380*/  LDGSTS.E.BYPASS.LTC128B.128 [R9+0x18400], desc[UR36][R2.64], !P3 ;  /* 0x1840000002097fae */ /* 0x000fe8000d901d64 */
[----:B------:R-:W-:Y:S04]  /*9390*/  LDGSTS.E.BYPASS.LTC128B.128 [R9+0x1b400], desc[UR36][R2.64+0x80], !P2 ;  /* 0x1b40008002097fae */ /* 0x000fe8000d101d64 */
[----:B------:R1:W-:Y:S04]  /*93a0*/  LDGSTS.E.BYPASS.LTC128B.128 [R9+0x1e400], desc[UR36][R2.64+0x100], !P1 ;  /* 0x1e40010002097fae */ /* 0x0003e8000c901d64 */
[----:B-1----:R-:W1:Y:S01]  /*93b0*/  SHFL.IDX PT, R3, R10, 0x1, 0x181f ;  /* 0x00381f000a037f89 */ /* 0x002e6200000e0000 */
[----:B0-----:R-:W-:-:S03]  /*93c0*/  IADD3 R2, P0, R14, R5, RZ ;  /* 0x000000050e027210 */ /* 0x001fc60007f1e0ff */
[----:B------:R-:W0:Y:S01]  /*93d0*/  SHFL.IDX PT, R14, R8, 0x2, 0x181f ;  /* 0x00581f00080e7f89 */ /* 0x000e2200000e0000 */
[----:B-1----:R-:W-:-:S05]  /*93e0*/  IADD3.X R3, RZ, R3, RZ, P0, !PT ;  /* 0x00000003ff037210 */ /* 0x002fca00007fe4ff */
[----:B------:R-:W-:Y:S04]  /*93f0*/  LDGSTS.E.BYPASS.LTC128B.128 [R9+0x18c00], desc[UR36][R2.64], !P3 ;  /* 0x18c0000002097fae */ /* 0x000fe8000d901d64 */
[----:B------:R-:W-:Y:S04]  /*9400*/  LDGSTS.E.BYPASS.LTC128B.128 [R9+0x1bc00], desc[UR36][R2.64+0x80], !P2 ;  /* 0x1bc0008002097fae */ /* 0x000fe8000d101d64 */
[----:B------:R0:W-:Y:S02]  /*9410*/  LDGSTS.E.BYPASS.LTC128B.128 [R9+0x1ec00], desc[UR36][R2.64+0x100], !P1 ;  /* 0x1ec0010002097fae */ /* 0x0001e4000c901d64 */
[----:B0-----:R-:W-:-:S02]  /*9420*/  IADD3 R2, P0, R14, R5, RZ ;  /* 0x000000050e027210 */ /* 0x001fc40007f1e0ff */
[----:B------:R-:W0:Y:S03]  /*9430*/  SHFL.IDX PT, R14, R8, 0x3, 0x181f ;  /* 0x00781f00080e7f89 */ /* 0x000e2600000e0000 */
[----:B------:R-:W-:Y:S02]  /*9440*/  IMAD.X R3, RZ, RZ, R35, P0 ;  /* 0x000000ffff037224 */ /* 0x000fe400000e0623 */
[----:B------:R-:W1:Y:S04]  /*9450*/  SHFL.IDX PT, R35, R10, 0x3, 0x181f ;  /* 0x00781f000a237f89 */ /* 0x000e6800000e0000 */
[----:B------:R-:W-:Y:S04]  /*9460*/  LDGSTS.E.BYPASS.LTC128B.128 [R9+0x19400], desc[UR36][R2.64], !P3 ;  /* 0x1940000002097fae */ /* 0x000fe8000d901d64 */
[----:B------:R-:W-:Y:S04]  /*9470*/  LDGSTS.E.BYPASS.LTC128B.128 [R9+0x1c400], desc[UR36][R2.64+0x80], !P2 ;  /* 0x1c40008002097fae */ /* 0x000fe8000d101d64 */
[----:B------:R0:W-:Y:S02]  /*9480*/  LDGSTS.E.BYPASS.LTC128B.128 [R9+0x1f400], desc[UR36][R2.64+0x100], !P1 ;  /* 0x1f40010002097fae */ /* 0x0001e4000c901d64 */
[----:B0-----:R-:W-:-:S02]  /*9490*/  IADD3 R2, P0, R14, R5, RZ ;  /* 0x000000050e027210 */ /* 0x001fc40007f1e0ff */
[----:B------:R-:W0:Y:S03]  /*94a0*/  SHFL.IDX PT, R14, R8, 0x4, 0x181f ;  /* 0x00981f00080e7f89 */ /* 0x000e2600000e0000 */
[----:B-1----:R-:W-:Y:S02]  /*94b0*/  IMAD.X R3, RZ, RZ, R35, P0 ;  /* 0x000000ffff037224 */ /* 0x002fe400000e0623 */
[----:B------:R-:W1:Y:S04]  /*94c0*/  SHFL.IDX PT, R35, R10, 0x4, 0x181f ;  /* 0x00981f000a237f89 */ /* 0x000e6800000e0000 */
[----:B------:R-:W-:Y:S04]  /*94d0*/  LDGSTS.E.BYPASS.LTC128B.128 [R9+0x19c00], desc[UR36][R2.64], !P3 ;  /* 0x19c0000002097fae */ /* 0x000fe8000d901d64 */
[----:B------:R-:W-:Y:S04]  /*94e0*/  LDGSTS.E.BYPASS.LTC128B.128 [R9+0x1cc00], desc[UR36][R2.64+0x80], !P2 ;  /* 0x1cc0008002097fae */ /* 0x000fe8000d101d64 */
[----:B------:R0:W-:Y:S02]  /*94f0*/  LDGSTS.E.BYPASS.LTC128B.128 [R9+0x1fc00], desc[UR36][R2.64+0x100], !P1 ;  /* 0x1fc0010002097fae */ /* 0x0001e4000c901d64 */
[----:B0-----:R-:W-:-:S02]  /*9500*/  IADD3 R2, P0, R14, R5, RZ ;  /* 0x000000050e027210 */ /* 0x001fc40007f1e0ff */
[----:B------:R0:W2:Y:S03]  /*9510*/  SHFL.IDX PT, R14, R8, 0x5, 0x181f ;  /* 0x00b81f00080e7f89 */ /* 0x0000a600000e0000 */
[----:B-1----:R-:W-:Y:S02]  /*9520*/  IMAD.X R3, RZ, RZ, R35, P0 ;  /* 0x000000ffff037224 */ /* 0x002fe400000e0623 */
[----:B------:R0:W1:Y:S04]  /*9530*/  SHFL.IDX PT, R35, R10, 0x5, 0x181f ;  /* 0x00b81f000a237f89 */ /* 0x00006800000e0000 */
[----:B------:R0:W-:Y:S04]  /*9540*/  LDGSTS.E.BYPASS.LTC128B.128 [R9+0x1a400], desc[UR36][R2.64], !P3 ;  /* 0x1a40000002097fae */ /* 0x0001e8000d901d64 */
[----:B------:R0:W-:Y:S04]  /*9550*/  LDGSTS.E.BYPASS.LTC128B.128 [R9+0x1d400], desc[UR36][R2.64+0x80], !P2 ;  /* 0x1d40008002097fae */ /* 0x0001e8000d101d64 */
[----:B------:R0:W-:Y:S02]  /*9560*/  LDGSTS.E.BYPASS.LTC128B.128 [R9+0x20400], desc[UR36][R2.64+0x100], !P1 ;  /* 0x2040010002097fae */ /* 0x0001e4000c901d64 */
.L_x_140:
[----:B0-2---:R-:W-:-:S04]  /*9570*/  IADD3 R2, P0, R14, R5, RZ ;  /* 0x000000050e027210 */ /* 0x005fc80007f1e0ff */
[----:B-1----:R-:W-:Y:S02]  /*9580*/  IADD3.X R3, RZ, R35, RZ, P0, !PT ;  /* 0x00000023ff037210 */ /* 0x002fe400007fe4ff */
[----:B------:R-:W-:-:S03]  /*9590*/  PLOP3.LUT P0, PT, PT, PT, PT, 0x80, 0x0 ;  /* 0x000000000000781c */ /* 0x000fc60003f0f070 */
[----:B------:R-:W-:Y:S01]  /*95a0*/  @!PT LDS RZ, [RZ] ;  /* 0x00000000fffff984 */ /* 0x000fe20000000800 */
[----:B------:R-:W-:Y:S01]  /*95b0*/  @!PT LDS RZ, [RZ] ;  /* 0x00000000fffff984 */ /* 0x000fe20000000800 */
[----:B------:R-:W-:Y:S01]  /*95c0*/  @!PT LDS RZ, [RZ] ;  /* 0x00000000fffff984 */ /* 0x000fe20000000800 */
[----:B------:R0:W-:Y:S04]  /*95d0*/  LDGSTS.E.BYPASS.LTC128B.128 [R9+0x1ac00], desc[UR36][R2.64], !P3 ;  /* 0x1ac0000002097fae */ /* 0x0001e8000d901d64 */
[----:B------:R0:W-:Y:S04]  /*95e0*/  LDGSTS.E.BYPASS.LTC128B.128 [R9+0x1dc00], desc[UR36][R2.64+0x80], !P2 ;  /* 0x1dc0008002097fae */ /* 0x0001e8000d101d64 */
[----:B------:R0:W-:Y:S01]  /*95f0*/  LDGSTS.E.BYPASS.LTC128B.128 [R9+0x20c00], desc[UR36][R2.64+0x100], !P1 ;  /* 0x20c0010002097fae */ /* 0x0001e2000c901d64 */
[----:B------:R-:W-:Y:S01]  /*9600*/  NOP ;  /* 0x0000000000007918 */ /* 0x000fe20000000000 */
.L_x_60:
        /* <DEDUP_REMOVED lines=10> */
.L_x_61:
[----:B------:R1:W-:Y:S01]  /*96b0*/  SYNCS.ARRIVE.TRANS64.A1T0 RZ, [R6+URZ+0x2a830], RZ ;  /* 0x02a830ff06ff79a7 */ /* 0x0003e2000810003f */
[----:B------:R-:W-:Y:S05]  /*96c0*/  @!P2 BRA `(.L_x_62) ;  /* 0x000000000004a947 */ /* 0x000fea0003800000 */
[----:B------:R-:W-:Y:S01]  /*96d0*/  BPT.TRAP 0x1 ;  /* 0x000000040000795c */ /* 0x000fe20000300000 */
.L_x_62:
[----:B0-----:R-:W-:Y:S01]  /*96e0*/  SHF.L.U32 R9, R21, 0x1f, RZ ;  /* 0x0000001f15097819 */ /* 0x001fe200000006ff */
[----:B------:R-:W-:Y:S01]  /*96f0*/  IMAD.MOV.U32 R3, RZ, RZ, -0x60 ;  /* 0xffffffa0ff037424 */ /* 0x000fe200078e00ff */
[----:B-1----:R-:W-:Y:S01]  /*9700*/  LEA R6, R7, UR39, 0x3 ;  /* 0x0000002707067c11 */ /* 0x002fe2000f8e18ff */
[----:B------:R-:W-:Y:S02]  /*9710*/  BSSY B1, `(.L_x_63) ;  /* 0x0000004000017945 */ /* 0x000fe40003800000 */
[----:B------:R-:W-:Y:S01]  /*9720*/  IMAD R3, R28, R3, UR38 ;  /* 0x000000261c037e24 */ /* 0x000fe2000f8e0203 */
[----:B------:R-:W0:Y:S02]  /*9730*/  SYNCS.PHASECHK.TRANS64.TRYWAIT P0, [R6+URZ+0x2a860], R9 ;  /* 0x02a86009060075a7 */ /* 0x000e24000800017f */
[----:B0-----:R-:W-:Y:S05]  /*9740*/  @!P0 BRA `(.L_x_64) ;  /* 0x0000002c00188947 */ /* 0x001fea0003800000 */
.L_x_141:
[----:B------:R-:W-:Y:S05]  /*9750*/  BSYNC B1 ;  /* 0x0000000000017941 */ /* 0x000fea0003800000 */
.L_x_63:
[----:B------:R-:W-:Y:S01]  /*9760*/  UMOV UR4, 0xffffffff ;  /* 0xffffffff00047882 */ /* 0x000fe20000000000 */
[C---:B------:R-:W-:Y:S01]  /*9770*/  LOP3.LUT P2, RZ, R16.reuse, 0x2, RZ, 0xc0, !PT ;  /* 0x0000000210ff7812 */ /* 0x040fe2000784c0ff */
[----:B------:R-:W-:Y:S01]  /*9780*/  IMAD R7, R7, 0x3000, R27 ;  /* 0x0000300007077824 */ /* 0x000fe200078e021b */
[----:B------:R-:W-:Y:S01]  /*9790*/  LOP3.LUT P1, RZ, R16, 0x1, RZ, 0xc0, !PT ;  /* 0x0000000110ff7812 */ /* 0x000fe2000782c0ff */
[----:B------:R-:W-:Y:S01]  /*97a0*/  IMAD.IADD R8, R3, 0x1, -R34 ;  /* 0x0000000103087824 */ /* 0x000fe200078e0a22 */
[----:B------:R-:W-:Y:S11]  /*97b0*/  BRA.DIV UR4, `(.L_x_65) ;  /* 0x0000002e04107947 */ /* 0x000ff6000b800000 */
[----:B------:R-:W1:Y:S01]  /*97c0*/  SHFL.IDX PT, R14, R17, RZ, 0x181f ;  /* 0x00181fff110e7589 */ /* 0x000e6200000e0000 */
[----:B------:R-:W-:-:S03]  /*97d0*/  LEA R7, R7, UR39, 0x1 ;  /* 0x0000002707077c11 */ /* 0x000fc6000f8e08ff */
[----:B------:R-:W2:Y:S01]  /*97e0*/  SHFL.IDX PT, R3, R18, RZ, 0x181f ;  /* 0x00181fff12037589 */ /* 0x000ea200000e0000 */
[----:B-1----:R-:W-:-:S03]  /*97f0*/  IADD3 R2, P0, R14, R5, RZ ;  /* 0x000000050e027210 */ /* 0x002fc60007f1e0ff */
[----:B------:R-:W1:Y:S02]  /*9800*/  SHFL.IDX PT, R14, R17, 0x1, 0x181f ;  /* 0x00381f00110e7f89 */ /* 0x000e6400000e0000 */
[----:B--2---:R-:W-:Y:S01]  /*9810*/  IMAD.X R3, RZ, RZ, R3, P0 ;  /* 0x000000ffff037224 */ /* 0x004fe200000e0603 */
[----:B------:R-:W-:-:S13]  /*9820*/  ISETP.LT.OR P0, PT, R8, 0x1, P2 ;  /* 0x000000010800780c */ /* 0x000fda0001701670 */
[----:B------:R-:W-:Y:S01]  /*9830*/  LDGSTS.E.BYPASS.LTC128B.128 [R7+0x400], desc[UR36][R2.64], !P0 ;  /* 0x0040000002077fae */ /* 0x000fe2000c101d64 */
[----:B------:R-:W-:-:S13]  /*9840*/  ISETP.LT.OR P0, PT, R8, 0x1, P1 ;  /* 0x000000010800780c */ /* 0x000fda0000f01670 */
[----:B------:R2:W-:Y:S04]  /*9850*/  LDGSTS.E.BYPASS.LTC128B.128 [R7+0x3400], desc[UR36][R2.64+0x80], !P0 ;  /* 0x0340008002077fae */ /* 0x0005e8000c101d64 */
[----:B--2---:R-:W2:Y:S01]  /*9860*/  SHFL.IDX PT, R3, R18, 0x1, 0x181f ;  /* 0x00381f0012037f89 */ /* 0x004ea200000e0000 */
[----:B-1----:R-:W-:-:S03]  /*9870*/  IADD3 R2, P0, R14, R5, RZ ;  /* 0x000000050e027210 */ /* 0x002fc60007f1e0ff */
[----:B------:R-:W1:Y:S01]  /*9880*/  SHFL.IDX PT, R14, R17, 0x2, 0x181f ;  /* 0x00581f00110e7f89 */ /* 0x000e6200000e0000 */
[----:B--2---:R-:W-:Y:S02]  /*9890*/  IADD3.X R3, RZ, R3, RZ, P0, !PT ;  /* 0x00000003ff037210 */ /* 0x004fe400007fe4ff */
[----:B------:R-:W-:-:S13]  /*98a0*/  ISETP.LT.OR P0, PT, R8, 0x11, P2 ;  /* 0x000000110800780c */ /* 0x000fda0001701670 */
[----:B------:R-:W-:Y:S01]  /*98b0*/  LDGSTS.E.BYPASS.LTC128B.128 [R7+0xc00], desc[UR36][R2.64], !P0 ;  /* 0x00c0000002077fae */ /* 0x000fe2000c101d64 */
[----:B------:R-:W-:-:S13]  /*98c0*/  ISETP.LT.OR P0, PT, R8, 0x11, P1 ;  /* 0x000000110800780c */ /* 0x000fda0000f01670 */
[----:B------:R2:W-:Y:S04]  /*98d0*/  LDGSTS.E.BYPASS.LTC128B.128 [R7+0x3c00], desc[UR36][R2.64+0x80], !P0 ;  /* 0x03c0008002077fae */ /* 0x0005e8000c101d64 */
[----:B--2---:R-:W2:Y:S01]  /*98e0*/  SHFL.IDX PT, R3, R18, 0x2, 0x181f ;  /* 0x00581f0012037f89 */ /* 0x004ea200000e0000 */
        /* <DEDUP_REMOVED lines=17> */
[----:B------:R-:W1:Y:S04]  /*9a00*/  SHFL.IDX PT, R18, R18, 0x5, 0x181f ;  /* 0x00b81f0012127f89 */ /* 0x000e6800000e0000 */
[----:B------:R3:W4:Y:S01]  /*9a10*/  SHFL.IDX PT, R14, R17, 0x5, 0x181f ;  /* 0x00b81f00110e7f89 */ /* 0x00072200000e0000 */
[----:B--2---:R-:W-:Y:S01]  /*9a20*/  IMAD.X R3, RZ, RZ, R3, P0 ;  /* 0x000000ffff037224 */ /* 0x004fe200000e0603 */
[----:B------:R-:W-:-:S13]  /*9a30*/  ISETP.LT.OR P0, PT, R8, 0x41, P2 ;  /* 0x000000410800780c */ /* 0x000fda0001701670 */
[----:B------:R3:W-:Y:S01]  /*9a40*/  LDGSTS.E.BYPASS.LTC128B.128 [R7+0x2400], desc[UR36][R2.64], !P0 ;  /* 0x0240000002077fae */ /* 0x0007e2000c101d64 */
[----:B------:R-:W-:-:S13]  /*9a50*/  ISETP.LT.OR P0, PT, R8, 0x41, P1 ;  /* 0x000000410800780c */ /* 0x000fda0000f01670 */
[----:B-1--4-:R3:W-:Y:S02]  /*9a60*/  LDGSTS.E.BYPASS.LTC128B.128 [R7+0x5400], desc[UR36][R2.64+0x80], !P0 ;  /* 0x0540008002077fae */ /* 0x0127e4000c101d64 */
.L_x_155:
[----:B0--3--:R-:W-:Y:S01]  /*9a70*/  IADD3 R2, P0, R14, R5, RZ ;  /* 0x000000050e027210 */ /* 0x009fe20007f1e0ff */
[----:B------:R-:W-:Y:S02]  /*9a80*/  ULDC.64 UR4, c[0x0][0x328] ;  /* 0x0000ca0000047ab9 */ /* 0x000fe40000000a00 */
[----:B------:R-:W-:Y:S01]  /*9a90*/  IMAD R23, R23, UR4, RZ ;  /* 0x0000000417177c24 */ /* 0x000fe2000f8e02ff */
[----:B------:R-:W-:Y:S02]  /*9aa0*/  IADD3.X R3, RZ, R18, RZ, P0, !PT ;  /* 0x00000012ff037210 */ /* 0x000fe400007fe4ff */
[----:B------:R-:W-:Y:S01]  /*9ab0*/  ISETP.LT.OR P0, PT, R8, 0x51, P2 ;  /* 0x000000510800780c */ /* 0x000fe20001701670 */
[----:B------:R-:W-:-:S12]  /*9ac0*/  IMAD R23, R4, UR5, R23 ;  /* 0x0000000504177c24 */ /* 0x000fd8000f8e0217 */
[----:B------:R-:W-:Y:S01]  /*9ad0*/  @!PT LDS RZ, [RZ] ;  /* 0x00000000fffff984 */ /* 0x000fe20000000800 */
[----:B------:R-:W-:Y:S01]  /*9ae0*/  @!PT LDS RZ, [RZ] ;  /* 0x00000000fffff984 */ /* 0x000fe20000000800 */
[----:B------:R-:W-:Y:S01]  /*9af0*/  @!PT LDS RZ, [RZ] ;  /* 0x00000000fffff984 */ /* 0x000fe20000000800 */
[----:B------:R-:W-:Y:S01]  /*9b00*/  LDGSTS.E.BYPASS.LTC128B.128 [R7+0x2c00], desc[UR36][R2.64], !P0 ;  /* 0x02c0000002077fae */ /* 0x000fe2000c101d64 */
[----:B------:R-:W-:-:S13]  /*9b10*/  ISETP.LT.OR P0, PT, R8, 0x51, P1 ;  /* 0x000000510800780c */ /* 0x000fda0000f01670 */
[----:B------:R0:W-:Y:S01]  /*9b20*/  LDGSTS.E.BYPASS.LTC128B.128 [R7+0x5c00], desc[UR36][R2.64+0x80], !P0 ;  /* 0x05c0008002077fae */ /* 0x0001e2000c101d64 */
[----:B------:R-:W-:Y:S01]  /*9b30*/  PLOP3.LUT P0, PT, PT, PT, PT, 0x80, 0x0 ;  /* 0x000000000000781c */ /* 0x000fe20003f0f070 */
[----:B------:R-:W-:Y:S01]  /*9b40*/  NOP ;  /* 0x0000000000007918 */ /* 0x000fe20000000000 */
[----:B0-----:R-:W-:Y:S01]  /*9b50*/  IMAD.WIDE.U32 R2, R4, UR4, RZ ;  /* 0x0000000404027c25 */ /* 0x001fe2000f8e00ff */
[----:B------:R-:W-:-:S03]  /*9b60*/  ULDC.64 UR4, c[0x0][0x338] ;  /* 0x0000ce0000047ab9 */ /* 0x000fc60000000a00 */
[----:B------:R-:W-:Y:S02]  /*9b70*/  IMAD.IADD R3, R3, 0x1, R23 ;  /* 0x0000000103037824 */ /* 0x000fe400078e0217 */
[----:B------:R-:W-:Y:S02]  /*9b80*/  IMAD R5, R24, UR4, RZ ;  /* 0x0000000418057c24 */ /* 0x000fe4000f8e02ff */
[----:B------:R-:W-:-:S04]  /*9b90*/  IMAD.WIDE.U32 R2, R0, UR4, R2 ;  /* 0x0000000400027c25 */ /* 0x000fc8000f8e0002 */
[----:B------:R-:W-:-:S04]  /*9ba0*/  IMAD R5, R0, UR5, R5 ;  /* 0x0000000500057c24 */ /* 0x000fc8000f8e0205 */
[----:B------:R-:W-:-:S07]  /*9bb0*/  IMAD.IADD R5, R3, 0x1, R5 ;  /* 0x0000000103057824 */ /* 0x000fce00078e0205 */
.L_x_66:
        /* <DEDUP_REMOVED lines=10> */
.L_x_67:
[----:B------:R-:W-:Y:S01]  /*9c60*/  ULDC.64 UR4, c[0x0][0x330] ;  /* 0x0000cc0000047ab9 */ /* 0x000fe20000000a00 */
[----:B------:R-:W-:Y:S01]  /*9c70*/  IMAD.MOV.U32 R3, RZ, RZ, R5 ;  /* 0x000000ffff037224 */ /* 0x000fe200078e0005 */
[----:B------:R0:W-:Y:S01]  /*9c80*/  SYNCS.ARRIVE.TRANS64.A1T0 RZ, [R6+URZ+0x2a850], RZ ;  /* 0x02a850ff06ff79a7 */ /* 0x0001e2000810003f */
[----:B------:R-:W-:Y:S01]  /*9c90*/  IMAD R0, R29, UR4, RZ ;  /* 0x000000041d007c24 */ /* 0x000fe2000f8e02ff */
[----:B------:R-:W-:Y:S01]  /*9ca0*/  MOV R28, R20 ;  /* 0x00000014001c7202 */ /* 0x000fe20000000f00 */
[----:B------:R-:W-:-:S04]  /*9cb0*/  IMAD.WIDE.U32 R2, R19, UR4, R2 ;  /* 0x0000000413027c25 */ /* 0x000fc8000f8e0002 */
[----:B------:R-:W-:Y:S01]  /*9cc0*/  IMAD R5, R19, UR5, R0 ;  /* 0x0000000513057c24 */ /* 0x000fe2000f8e0200 */
[----:B------:R-:W-:Y:S01]  /*9cd0*/  ULDC.64 UR4, c[0x0][0x318] ;  /* 0x0000c60000047ab9 */ /* 0x000fe20000000a00 */
[----:B0-----:R-:W-:Y:S01]  /*9ce0*/  VIADD R6, R20, 0xffffffff ;  /* 0xffffffff14067836 */ /* 0x001fe20000000000 */
[----:B------:R-:W-:Y:S01]  /*9cf0*/  LEA R17, P0, R2, UR4, 0x1 ;  /* 0x0000000402117c11 */ /* 0x000fe2000f8008ff */
[----:B------:R-:W-:Y:S01]  /*9d00*/  IMAD.MOV.U32 R21, RZ, RZ, R25 ;  /* 0x000000ffff157224 */ /* 0x000fe200078e0019 */
[----:B------:R-:W-:Y:S01]  /*9d10*/  IADD3 R3, R5, R3, RZ ;  /* 0x0000000305037210 */ /* 0x000fe20007ffe0ff */
[----:B------:R-:W-:-:S03]  /*9d20*/  IMAD.MOV.U32 R7, RZ, RZ, R22 ;  /* 0x000000ffff077224 */ /* 0x000fc600078e0016 */
[----:B------:R-:W-:Y:S02]  /*9d30*/  LEA.HI.X R18, R2, UR5, R3, 0x1, P0 ;  /* 0x0000000502127c11 */ /* 0x000fe400080f0c03 */
[----:B------:R-:W-:-:S13]  /*9d40*/  ISETP.GT.AND P0, PT, R20, RZ, PT ;  /* 0x000000ff1400720c */ /* 0x000fda0003f04270 */
[----:B------:R-:W-:Y:S05]  /*9d50*/  @P0 BRA `(.L_x_68) ;  /* 0xfffffff000600947 */ /* 0x000fea000383ffff */
[----:B------:R-:W-:Y:S05]  /*9d60*/  BSYNC B0 ;  /* 0x0000000000007941 */ /* 0x000fea0003800000 */
.L_x_55:
[----:B------:R-:W-:-:S13]  /*9d70*/  LOP3.LUT P0, RZ, R16, 0x20, RZ, 0xc0, !PT ;  /* 0x0000002010ff7812 */ /* 0x000fda000780c0ff */
[----:B------:R-:W-:Y:S05]  /*9d80*/  @!P0 BRA `(.L_x_69) ;  /* 0x0000000000048947 */ /* 0x000fea0003800000 */
[----:B------:R-:W-:Y:S01]  /*9d90*/  BPT.TRAP 0x1 ;  /* 0x000000040000795c */ /* 0x000fe20000300000 */
.L_x_69:
[----:B------:R-:W-:Y:S01]  /*9da0*/  LEA R4, R22, UR39, 0x3 ;  /* 0x0000002716047c11 */ /* 0x000fe2000f8e18ff */
[----:B------:R-:W-:Y:S01]  /*9db0*/  IMAD.MOV.U32 R5, RZ, RZ, -0x60 ;  /* 0xffffffa0ff057424 */ /* 0x000fe200078e00ff */
[----:B0-----:R-:W-:Y:S01]  /*9dc0*/  SHF.L.U32 R3, R25, 0x1f, RZ ;  /* 0x0000001f19037819 */ /* 0x001fe200000006ff */
[----:B------:R-:W-:Y:S02]  /*9dd0*/  BSSY B0, `(.L_x_70) ;  /* 0x0000004000007945 */ /* 0x000fe40003800000 */
[----:B------:R-:W-:Y:S01]  /*9de0*/  IMAD R5, R20, R5, UR38 ;  /* 0x0000002614057e24 */ /* 0x000fe2000f8e0205 */
[----:B------:R-:W0:Y:S02]  /*9df0*/  SYNCS.PHASECHK.TRANS64.TRYWAIT P0, [R4+URZ+0x2a860], R3 ;  /* 0x02a86003040075a7 */ /* 0x000e24000800017f */
[----:B0-----:R-:W-:Y:S05]  /*9e00*/  @!P0 BRA `(.L_x_71) ;  /* 0x0000002c00508947 */ /* 0x001fea0003800000 */
.L_x_156:
[----:B------:R-:W-:Y:S05]  /*9e10*/  BSYNC B0 ;  /* 0x0000000000007941 */ /* 0x000fea0003800000 */
.L_x_70:
[----:B------:R-:W-:Y:S01]  /*9e20*/  UMOV UR4, 0xffffffff ;  /* 0xffffffff00047882 */ /* 0x000fe20000000000 */
[----:B------:R-:W-:Y:S01]  /*9e30*/  LOP3.LUT P2, RZ, R16, 0x2, RZ, 0xc0, !PT ;  /* 0x0000000210ff7812 */ /* 0x000fe2000784c0ff */
[----:B------:R-:W-:Y:S01]  /*9e40*/  IMAD R7, R22, 0x3000, R27 ;  /* 0x0000300016077824 */ /* 0x000fe200078e021b */
[----:B------:R-:W-:Y:S01]  /*9e50*/  LOP3.LUT P1, RZ, R16, 0x1, RZ, 0xc0, !PT ;  /* 0x0000000110ff7812 */ /* 0x000fe2000782c0ff */
[----:B------:R-:W-:Y:S01]  /*9e60*/  IMAD.IADD R5, R5, 0x1, -R34 ;  /* 0x0000000105057824 */ /* 0x000fe200078e0a22 */
[----:B------:R-:W-:Y:S11]  /*9e70*/  BRA.DIV UR4, `(.L_x_72) ;  /* 0x0000002e04487947 */ /* 0x000ff6000b800000 */
[----:B------:R-:W1:Y:S01]  /*9e80*/  SHFL.IDX PT, R14, R17, RZ, 0x181f ;  /* 0x00181fff110e7589 */ /* 0x000e6200000e0000 */
[----:B------:R-:W-:-:S03]  /*9e90*/  IMAD.SHL.U32 R6, R37, 0x2, RZ ;  /* 0x0000000225067824 */ /* 0x000fc600078e00ff */
[----:B------:R-:W0:Y:S02]  /*9ea0*/  SHFL.IDX PT, R0, R18, RZ, 0x181f ;  /* 0x00181fff12007589 */ /* 0x000e2400000e0000 */
[----:B-1----:R-:W-:Y:S02]  /*9eb0*/  IADD3 R2, P0, R14, R6, RZ ;  /* 0x000000060e027210 */ /* 0x002fe40007f1e0ff */
[----:B------:R-:W1:Y:S02]  /*9ec0*/  SHFL.IDX PT, R14, R17, 0x1, 0x181f ;  /* 0x00381f00110e7f89 */ /* 0x000e6400000e0000 */
[----:B0-----:R-:W-:Y:S02]  /*9ed0*/  IADD3.X R3, RZ, R0, RZ, P0, !PT ;  /* 0x00000000ff037210 */ /* 0x001fe400007fe4ff */
[----:B------:R-:W-:Y:S02]  /*9ee0*/  ISETP.LT.OR P0, PT, R5, 0x1, P2 ;  /* 0x000000010500780c */ /* 0x000fe40001701670 */
[----:B------:R-:W-:-:S02]  /*9ef0*/  LEA R0, R7, UR39, 0x1 ;  /* 0x0000002707007c11 */ /* 0x000fc4000f8e08ff */
[----:B------:R-:W0:Y:S09]  /*9f00*/  SHFL.IDX PT, R7, R18, 0x1, 0x181f ;  /* 0x00381f0012077f89 */ /* 0x000e3200000e0000 */
[----:B------:R-:W-:Y:S01]  /*9f10*/  LDGSTS.E.BYPASS.LTC128B.128 [R0+0x400], desc[UR36][R2.64], !P0 ;  /* 0x0040000002007fae */ /* 0x000fe2000c101d64 */
[----:B------:R-:W-:-:S13]  /*9f20*/  ISETP.LT.OR P0, PT, R5, 0x1, P1 ;  /* 0x000000010500780c */ /* 0x000fda0000f01670 */
[----:B------:R1:W-:Y:S02]  /*9f30*/  LDGSTS.E.BYPASS.LTC128B.128 [R0+0x3400], desc[UR36][R2.64+0x80], !P0 ;  /* 0x0340008002007fae */ /* 0x0003e4000c101d64 */
[----:B-1----:R-:W-:Y:S02]  /*9f40*/  IADD3 R2, P0, R14, R6, RZ ;  /* 0x000000060e027210 */ /* 0x002fe40007f1e0ff */
[----:B------:R-:W1:Y:S03]  /*9f50*/  SHFL.IDX PT, R14, R17, 0x2, 0x181f ;  /* 0x00581f00110e7f89 */ /* 0x000e6600000e0000 */
[----:B0-----:R-:W-:Y:S01]  /*9f60*/  IMAD.X R3, RZ, RZ, R7, P0 ;  /* 0x000000ffff037224 */ /* 0x001fe200000e0607 */
[----:B------:R-:W-:Y:S01]  /*9f70*/  ISETP.LT.OR P0, PT, R5, 0x11, P2 ;  /* 0x000000110500780c */ /* 0x000fe20001701670 */
[----:B------:R-:W0:-:S12]  /*9f80*/  SHFL.IDX PT, R7, R18, 0x2, 0x181f ;  /* 0x00581f0012077f89 */ /* 0x000e1800000e0000 */
        /* <DEDUP_REMOVED lines=20> */
[----:B------:R1:W2:Y:S02]  /*a0d0*/  SHFL.IDX PT, R14, R17, 0x5, 0x181f ;  /* 0x00b81f00110e7f89 */ /* 0x0002a400000e0000 */
[----:B0-----:R-:W-:Y:S02]  /*a0e0*/  IADD3.X R3, RZ, R7, RZ, P0, !PT ;  /* 0x00000007ff037210 */ /* 0x001fe400007fe4ff */
[----:B------:R-:W-:Y:S01]  /*a0f0*/  ISETP.LT.OR P0, PT, R5, 0x41, P2 ;  /* 0x000000410500780c */ /* 0x000fe20001701670 */
[----:B------:R1:W3:-:S12]  /*a100*/  SHFL.IDX PT, R7, R18, 0x5, 0x181f ;  /* 0x00b81f0012077f89 */ /* 0x0002d800000e0000 */
[----:B------:R1:W-:Y:S01]  /*a110*/  LDGSTS.E.BYPASS.LTC128B.128 [R0+0x2400], desc[UR36][R2.64], !P0 ;  /* 0x0240000002007fae */ /* 0x0003e2000c101d64 */
[----:B------:R-:W-:-:S13]  /*a120*/  ISETP.LT.OR P0, PT, R5, 0x41, P1 ;  /* 0x000000410500780c */ /* 0x000fda0000f01670 */
[----:B--23--:R1:W-:Y:S02]  /*a130*/  LDGSTS.E.BYPASS.LTC128B.128 [R0+0x5400], desc[UR36][R2.64+0x80], !P0 ;  /* 0x0540008002007fae */ /* 0x00c3e4000c101d64 */
.L_x_170:
[----:B01----:R-:W-:-:S05]  /*a140*/  IADD3 R2, P0, R14, R6, RZ ;  /* 0x000000060e027210 */ /* 0x003fca0007f1e0ff */
[----:B------:R-:W-:Y:S01]  /*a150*/  IMAD.X R3, RZ, RZ, R7, P0 ;  /* 0x000000ffff037224 */ /* 0x000fe200000e0607 */
[----:B------:R-:W-:-:S13]  /*a160*/  ISETP.LT.OR P0, PT, R5, 0x51, P2 ;  /* 0x000000510500780c */ /* 0x000fda0001701670 */
[----:B------:R-:W-:Y:S01]  /*a170*/  @!PT LDS RZ, [RZ] ;  /* 0x00000000fffff984 */ /* 0x000fe20000000800 */
[----:B------:R-:W-:Y:S01]  /*a180*/  @!PT LDS RZ, [RZ] ;  /* 0x00000000fffff984 */ /* 0x000fe20000000800 */
[----:B------:R-:W-:Y:S01]  /*a190*/  @!PT LDS RZ, [RZ] ;  /* 0x00000000fffff984 */ /* 0x000fe20000000800 */
[----:B------:R0:W-:Y:S01]  /*a1a0*/  LDGSTS.E.BYPASS.LTC128B.128 [R0+0x2c00], desc[UR36][R2.64], !P0 ;  /* 0x02c0000002007fae */ /* 0x0001e2000c101d64 */
[----:B------:R-:W-:-:S13]  /*a1b0*/  ISETP.LT.OR P0, PT, R5, 0x51, P1 ;  /* 0x000000510500780c */ /* 0x000fda0000f01670 */
[----:B------:R0:W-:Y:S01]  /*a1c0*/  LDGSTS.E.BYPASS.LTC128B.128 [R0+0x5c00], desc[UR36][R2.64+0x80], !P0 ;  /* 0x05c0008002007fae */ /* 0x0001e2000c101d64 */
[----:B------:R-:W-:Y:S01]  /*a1d0*/  PLOP3.LUT P0, PT, PT, PT, PT, 0x80, 0x0 ;  /* 0x000000000000781c */ /* 0x000fe20003f0f070 */
[----:B------:R-:W-:-:S12]  /*a1e0*/  NOP ;  /* 0x0000000000007918 */ /* 0x000fd80000000000 */
.L_x_73:
        /* <DEDUP_REMOVED lines=10> */
.L_x_74:
[----:B0-----:R-:W2:Y:S01]  /*a290*/  LDL.LU R2, [R1] ;  /* 0x0000000001027983 */ /* 0x001ea20000300800 */
[----:B------:R-:W-:Y:S01]  /*a2a0*/  VIADD R22, R22, 0x1 ;  /* 0x0000000116167836 */ /* 0x000fe20000000000 */
[----:B------:R-:W-:Y:S01]  /*a2b0*/  ULDC UR4, c[0x0][0xc34] ;  /* 0x00030d0000047ab9 */ /* 0x000fe20000000800 */
[----:B------:R-:W-:Y:S01]  /*a2c0*/  VIADD R36, R36, UR44 ;  /* 0x0000002c24247c36 */ /* 0x000fe20008000000 */
[----:B------:R0:W-:Y:S02]  /*a2d0*/  SYNCS.ARRIVE.TRANS64.A1T0 RZ, [R4+URZ+0x2a850], RZ ;  /* 0x02a850ff04ff79a7 */ /* 0x0001e4000810003f */
[----:B------:R-:W-:-:S04]  /*a2e0*/  ISETP.NE.AND P0, PT, R22, 0x2, PT ;  /* 0x000000021600780c */ /* 0x000fc80003f05270 */
[----:B------:R-:W-:Y:S02]  /*a2f0*/  SEL R22, R22, RZ, P0 ;  /* 0x000000ff16167207 */ /* 0x000fe40000000000 */
[----:B------:R-:W-:Y:S02]  /*a300*/  SEL R0, RZ, 0x1, P0 ;  /* 0x00000001ff007807 */ /* 0x000fe40000000000 */
[----:B------:R-:W-:Y:S02]  /*a310*/  ISETP.GE.AND P0, PT, R36, UR4, PT ;  /* 0x0000000424007c0c */ /* 0x000fe4000bf06270 */
[----:B------:R-:W-:Y:S02]  /*a320*/  LOP3.LUT R25, R25, R0, RZ, 0x3c, !PT ;  /* 0x0000000019197212 */ /* 0x000fe400078e3cff */
[----:B--2---:R-:W-:-:S05]  /*a330*/  IADD3 R2, R2, 0x1, RZ ;  /* 0x0000000102027810 */ /* 0x004fca0007ffe0ff */
[----:B------:R0:W-:Y:S04]  /*a340*/  STL [R1], R2 ;  /* 0x0000000201007387 */ /* 0x0001e80000100800 */
[----:B------:R-:W-:Y:S05]  /*a350*/  @!P0 BRA `(.L_x_75) ;  /* 0xffffffd0002c8947 */ /* 0x000fea000383ffff */
[----:B------:R-:W-:-:S07]  /*a360*/  LOP3.LUT R0, R2, 0x1, RZ, 0xc, !PT ;  /* 0x0000000102007812 */ /* 0x000fce00078e0cff */
.L_x_40:
[----:B------:R-:W1:Y:S01]  /*a370*/  S2R R3, SR_CgaCtaId ;  /* 0x0000000000037919 */ /* 0x000e620000008800 */
[----:B0-----:R-:W-:Y:S01]  /*a380*/  MOV R2, 0x400 ;  /* 0x0000040000027802 */ /* 0x001fe20000000f00 */
[----:B------:R-:W-:Y:S01]  /*a390*/  BSSY B0, `(.L_x_76) ;  /* 0x0000005000007945 */ /* 0x000fe20003800000 */
[----:B------:R-:W-:Y:S02]  /*a3a0*/  SHF.L.U32 R0, R0, 0x1f, RZ ;  /* 0x0000001f00007819 */ /* 0x000fe400000006ff */
[----:B-1----:R-:W-:-:S04]  /*a3b0*/  LEA R5, R3, R2, 0x18 ;  /* 0x0000000203057211 */ /* 0x002fc800078ec0ff */
[----:B------:R-:W0:Y:S02]  /*a3c0*/  SYNCS.PHASECHK.TRANS64.TRYWAIT P0, [R5+URZ+0x2a820], R0 ;  /* 0x02a82000050075a7 */ /* 0x000e24000800017f */
[----:B0-----:R-:W-:Y:S05]  /*a3d0*/  @!P0 BRA `(.L_x_77) ;  /* 0x0000002c00f88947 */ /* 0x001fea0003800000 */
.L_x_171:
[----:B------:R-:W-:Y:S05]  /*a3e0*/  BSYNC B0 ;  /* 0x0000000000007941 */ /* 0x000fea0003800000 */
.L_x_76:
[----:B------:R-:W-:-:S03]  /*a3f0*/  UMOV UR4, 0xffffffff ;  /* 0xffffffff00047882 */ /* 0x000fc60000000000 */
[----:B------:R-:W-:Y:S05]  /*a400*/  BRA.DIV UR4, `(.L_x_78) ;  /* 0x0000003204007947 */ /* 0x000fea000b800000 */
[----:B0-----:R-:W0:Y:S02]  /*a410*/  S2R R0, SR_TID.X ;  /* 0x0000000000007919 */ /* 0x001e240000002100 */
[----:B0-----:R-:W-:-:S04]  /*a420*/  SHF.R.U32.HI R0, RZ, 0x5, R0 ;  /* 0x00000005ff007819 */ /* 0x001fc80000011600 */
[----:B------:R-:W-:-:S05]  /*a430*/  LOP3.LUT R0, R0, 0x3, RZ, 0xc0, !PT ;  /* 0x0000000300007812 */ /* 0x000fca00078ec0ff */
[----:B------:R0:W1:Y:S02]  /*a440*/  SHFL.IDX PT, R14, R0, RZ, 0x1f ;  /* 0x00001fff000e7589 */ /* 0x00006400000e0000 */
.L_x_174:
[----:B-1----:R-:W-:Y:S01]  /*a450*/  ISETP.NE.AND P0, PT, R14, RZ, PT ;  /* 0x000000ff0e00720c */ /* 0x002fe20003f05270 */
[----:B------:R-:W-:-:S12]  /*a460*/  BSSY B0, `(.L_x_79) ;  /* 0x0000026000007945 */ /* 0x000fd80003800000 */
[----:B------:R-:W-:Y:S05]  /*a470*/  @P0 BRA `(.L_x_80) ;  /* 0x0000000000900947 */ /* 0x000fea0003800000 */
[----:B------:R-:W-:-:S03]  /*a480*/  UMOV UR4, 0xffffffff ;  /* 0xffffffff00047882 */ /* 0x000fc60000000000 */
[----:B------:R-:W-:Y:S05]  /*a490*/  BRA.DIV UR4, `(.L_x_81) ;  /* 0x0000003204107947 */ /* 0x000fea000b800000 */
[----:B------:R-:W-:-:S13]  /*a4a0*/  ELECT P6, URZ, PT ;  /* 0x00000000003f782f */ /* 0x000fda00038c0000 */
.L_x_177:
[----:B------:R-:W-:Y:S05]  /*a4b0*/  @!P6 BRA `(.L_x_80) ;  /* 0x000000000080e947 */ /* 0x000fea0003800000 */
[----:B0-----:R-:W2:Y:S02]  /*a4c0*/  LDL R0, [R1+0x4] ;  /* 0x0000040001007983 */ /* 0x001ea40000100800 */
[----:B--2---:R-:W-:-:S13]  /*a4d0*/  R2UR UR4, R0 ;  /* 0x00000000000472ca */ /* 0x004fda00000e0000 */
[----:B------:R-:W-:-:S06]  /*a4e0*/  ULOP3.LUT UR4, UR4, 0x2, URZ, 0xfc, !UPT ;  /* 0x0000000204047892 */ /* 0x000fcc000f8efc3f */
[----:B------:R-:W-:-:S05]  /*a4f0*/  IMAD.U32 R0, RZ, RZ, UR4 ;  /* 0x00000004ff007e24 */ /* 0x000fca000f8e00ff */
[----:B------:R-:W-:-:S13]  /*a500*/  ISETP.NE.AND P0, PT, R0, 0x3, PT ;  /* 0x000000030000780c */ /* 0x000fda0003f05270 */
[----:B------:R-:W-:Y:S05]  /*a510*/  @!P0 BRA `(.L_x_82) ;  /* 0x0000000000048947 */ /* 0x000fea0003800000 */
[----:B------:R-:W-:Y:S01]  /*a520*/  BPT.TRAP 0x1 ;  /* 0x000000040000795c */ /* 0x000fe20000300000 */
.L_x_82:
[C---:B------:R-:W-:Y:S01]  /*a530*/  IMAD R3, R22.reuse, 0x8, R5 ;  /* 0x0000000816037824 */ /* 0x040fe200078e0205 */
[----:B------:R-:W-:Y:S01]  /*a540*/  SHF.L.U32 R2, R25, 0x1f, RZ ;  /* 0x0000001f19027819 */ /* 0x000fe200000006ff */
[----:B------:R-:W-:-:S03]  /*a550*/  VIADD R22, R22, 0x1 ;  /* 0x0000000116167836 */ /* 0x000fc60000000000 */
[----:B------:R-:W0:Y:S02]  /*a560*/  SYNCS.PHASECHK.TRANS64.TRYWAIT P1, [R3+URZ+0x2a840], R2 ;  /* 0x02a84002030075a7 */ /* 0x000e24000802017f */
[----:B------:R-:W-:-:S04]  /*a570*/  ISETP.NE.AND P2, PT, R22, 0x2, PT ;  /* 0x000000021600780c */ /* 0x000fc80003f45270 */
[----:B------:R-:W-:Y:S01]  /*a580*/  SEL R0, RZ, 0x1, P2 ;  /* 0x00000001ff007807 */ /* 0x000fe20001000000 */
[----:B0-----:R-:W-:Y:S08]  /*a590*/  @!P1 BRA `(.L_x_83) ;  /* 0x0000002c00f09947 */ /* 0x001ff00003800000 */
.L_x_178:
[----:B------:R-:W-:Y:S02]  /*a5a0*/  SEL R22, R22, RZ, P2 ;  /* 0x000000ff16167207 */ /* 0x000fe40001000000 */
[----:B------:R-:W-:Y:S01]  /*a5b0*/  LOP3.LUT R0, R25, R0, RZ, 0x3c, !PT ;  /* 0x0000000019007212 */ /* 0x000fe200078e3cff */
[----:B------:R-:W-:Y:S06]  /*a5c0*/  @!P0 BRA `(.L_x_84) ;  /* 0x0000000000048947 */ /* 0x000fec0003800000 */
[----:B------:R-:W-:Y:S01]  /*a5d0*/  BPT.TRAP 0x1 ;  /* 0x000000040000795c */ /* 0x000fe20000300000 */
.L_x_84:
[----:B------:R-:W-:Y:S02]  /*a5e0*/  LEA R5, R22, R5, 0x3 ;  /* 0x0000000516057211 */ /* 0x000fe400078e18ff */
[----:B------:R-:W-:-:S04]  /*a5f0*/  SHF.L.U32 R0, R0, 0x1f, RZ ;  /* 0x0000001f00007819 */ /* 0x000fc800000006ff */
[----:B------:R-:W1:Y:S02]  /*a600*/  SYNCS.PHASECHK.TRANS64.TRYWAIT P1, [R5+URZ+0x2a840], R0 ;  /* 0x02a84000050075a7 */ /* 0x000e64000802017f */
[----:B-1----:R-:W-:Y:S05]  /*a610*/  @!P1 BRA `(.L_x_85) ;  /* 0x0000002c00e49947 */ /* 0x002fea0003800000 */
.L_x_179:
[----:B------:R-:W-:Y:S05]  /*a620*/  @!P0 BRA `(.L_x_86) ;  /* 0x0000000000048947 */ /* 0x000fea0003800000 */
[----:B------:R-:W-:Y:S01]  /*a630*/  BPT.TRAP 0x1 ;  /* 0x000000040000795c */ /* 0x000fe20000300000 */
.L_x_86:
[----:B------:R-:W2:Y:S02]  /*a640*/  SYNCS.PHASECHK.TRANS64.TRYWAIT P1, [R3+URZ+0x2a860], R2 ;  /* 0x02a86002030075a7 */ /* 0x000ea4000802017f */
[----:B--2---:R-:W-:Y:S05]  /*a650*/  @!P1 BRA `(.L_x_87) ;  /* 0x0000002c00e89947 */ /* 0x004fea0003800000 */
.L_x_180:
[----:B------:R-:W-:Y:S05]  /*a660*/  @!P0 BRA `(.L_x_88) ;  /* 0x0000000000048947 */ /* 0x000fea0003800000 */
[----:B------:R-:W-:Y:S01]  /*a670*/  BPT.TRAP 0x1 ;  /* 0x000000040000795c */ /* 0x000fe20000300000 */
.L_x_88:
[----:B---3--:R3:W4:Y:S02]  /*a680*/  SYNCS.PHASECHK.TRANS64.TRYWAIT P0, [R5+URZ+0x2a860], R0 ;  /* 0x02a86000050075a7 */ /* 0x008724000800017f */
[----:B----4-:R-:W-:Y:S05]  /*a690*/  @!P0 NANOSLEEP.SYNCS 0x989680 ;  /* 0x009896800000895d */ /* 0x010fea0003900000 */
[----:B------:R-:W4:Y:S02]  /*a6a0*/  @!P0 SYNCS.PHASECHK.TRANS64 P0, [R5+URZ+0x2a860], R0 ;  /* 0x02a86000050085a7 */ /* 0x000f24000800007f */
[----:B----4-:R-:W-:Y:S05]  /*a6b0*/  @!P0 BRA `(.L_x_88) ;  /* 0xfffffffc00f08947 */ /* 0x010fea000383ffff */
.L_x_80:
[----:B------:R-:W-:Y:S05]  /*a6c0*/  BSYNC B0 ;  /* 0x0000000000007941 */ /* 0x000fea0003800000 */
.L_x_79:
[----:B------:R-:W-:Y:S05]  /*a6d0*/  EXIT ;  /* 0x000000000000794d */ /* 0x000fea0003800000 */
.L_x_8:
[----:B0-----:R-:W-:-:S04]  /*a6e0*/  IMAD.U32 R3, RZ, RZ, UR41 ;  /* 0x00000029ff037e24 */ /* 0x001fc8000f8e00ff */
[----:B------:R0:W1:Y:S03]  /*a6f0*/  SYNCS.PHASECHK.TRANS64.TRYWAIT P1, [R3+URZ+0x2a800], R0 ;  /* 0x02a80000030075a7 */ /* 0x000066000802017f */
[----:B-1----:R-:W-:Y:S05]  /*a700*/  @!P1 NANOSLEEP.SYNCS 0x989680 ;  /* 0x009896800000995d */ /* 0x002fea0003900000 */
[----:B------:R-:W1:Y:S02]  /*a710*/  @!P1 SYNCS.PHASECHK.TRANS64 P1, [R3+URZ+0x2a800], R0 ;  /* 0x02a80000030095a7 */ /* 0x000e64000802007f */
[----:B-1----:R-:W-:Y:S05]  /*a720*/  @!P1 BRA `(.L_x_8) ;  /* 0xfffffffc00ec9947 */ /* 0x002fea000383ffff */
[----:B------:R-:W-:Y:S05]  /*a730*/  BRA `(.L_x_89) ;  /* 0xffffff6800747947 */ /* 0x000fea000383ffff */
.L_x_12:
[----:B-1----:R1:W2:Y:S02]  /*a740*/  SYNCS.PHASECHK.TRANS64.TRYWAIT P1, [R4+URZ+0x2a830], R3 ;  /* 0x02a83003040075a7 */ /* 0x0022a4000802017f */
[----:B--2---:R-:W-:Y:S05]  /*a750*/  @!P1 NANOSLEEP.SYNCS 0x989680 ;  /* 0x009896800000995d */ /* 0x004fea0003900000 */
[----:B------:R-:W2:Y:S02]  /*a760*/  @!P1 SYNCS.PHASECHK.TRANS64 P1, [R4+URZ+0x2a830], R3 ;  /* 0x02a83003040095a7 */ /* 0x000ea4000802007f */
[----:B--2---:R-:W-:Y:S05]  /*a770*/  @!P1 BRA `(.L_x_12) ;  /* 0xfffffffc00f09947 */ /* 0x004fea000383ffff */
[----:B------:R-:W-:Y:S05]  /*a780*/  BRA `(.L_x_11) ;  /* 0xffffff6800947947 */ /* 0x000fea000383ffff */
.L_x_18:
[----:B-1----:R-:W-:-:S04]  /*a790*/  IMAD.U32 R3, RZ, RZ, UR7 ;  /* 0x00000007ff037e24 */ /* 0x002fc8000f8e00ff */
[----:B------:R1:W2:Y:S03]  /*a7a0*/  SYNCS.PHASECHK.TRANS64.TRYWAIT P1, [R3+URZ+0x2a830], R0 ;  /* 0x02a83000030075a7 */ /* 0x0002a6000802017f */
[----:B--2---:R-:W-:Y:S05]  /*a7b0*/  @!P1 NANOSLEEP.SYNCS 0x989680 ;  /* 0x009896800000995d */ /* 0x004fea0003900000 */
[----:B------:R-:W2:Y:S02]  /*a7c0*/  @!P1 SYNCS.PHASECHK.TRANS64 P1, [R3+URZ+0x2a830], R0 ;  /* 0x02a83000030095a7 */ /* 0x000ea4000802007f */
[----:B--2---:R-:W-:Y:S05]  /*a7d0*/  @!P1 BRA `(.L_x_18) ;  /* 0xfffffffc00ec9947 */ /* 0x004fea000383ffff */
[----:B------:R-:W-:Y:S05]  /*a7e0*/  BRA `(.L_x_17) ;  /* 0xffffff8800bc7947 */ /* 0x000fea000383ffff */
.L_x_22:
[----:B-1----:R-:W-:-:S04]  /*a7f0*/  IMAD.U32 R3, RZ, RZ, UR10 ;  /* 0x0000000aff037e24 */ /* 0x002fc8000f8e00ff */
[----:B------:R1:W2:Y:S03]  /*a800*/  SYNCS.PHASECHK.TRANS64.TRYWAIT P1, [R3+URZ+0x2a850], R0 ;  /* 0x02a85000030075a7 */ /* 0x0002a6000802017f */
[----:B--2---:R-:W-:Y:S05]  /*a810*/  @!P1 NANOSLEEP.SYNCS 0x989680 ;  /* 0x009896800000995d */ /* 0x004fea0003900000 */
[----:B------:R-:W2:Y:S02]  /*a820*/  @!P1 SYNCS.PHASECHK.TRANS64 P1, [R3+URZ+0x2a850], R0 ;  /* 0x02a85000030095a7 */ /* 0x000ea4000802007f */
[----:B--2---:R-:W-:Y:S05]  /*a830*/  @!P1 BRA `(.L_x_22) ;  /* 0xfffffffc00ec9947 */ /* 0x004fea000383ffff */
[----:B------:R-:W-:Y:S05]  /*a840*/  BRA `(.L_x_21) ;  /* 0xffffff9000f47947 */ /* 0x000fea000383ffff */
.L_x_29:
[----:B-1----:R-:W-:-:S04]  /*a850*/  MOV R7, UR10 ;  /* 0x0000000a00077c02 */ /* 0x002fc80008000f00 */
[----:B------:R1:W2:Y:S03]  /*a860*/  SYNCS.PHASECHK.TRANS64.TRYWAIT P1, [R7+URZ+0x2a850], R6 ;  /* 0x02a85006070075a7 */ /* 0x0002a6000802017f */
[----:B--2---:R-:W-:Y:S05]  /*a870*/  @!P1 NANOSLEEP.SYNCS 0x989680 ;  /* 0x009896800000995d */ /* 0x004fea0003900000 */
[----:B------:R-:W2:Y:S02]  /*a880*/  @!P1 SYNCS.PHASECHK.TRANS64 P1, [R7+URZ+0x2a850], R6 ;  /* 0x02a85006070095a7 */ /* 0x000ea4000802007f */
[----:B--2---:R-:W-:Y:S05]  /*a890*/  @!P1 BRA `(.L_x_29) ;  /* 0xfffffffc00ec9947 */ /* 0x004fea000383ffff */
[----:B------:R-:W-:Y:S05]  /*a8a0*/  BRA `(.L_x_28) ;  /* 0xffffffa800907947 */ /* 0x000fea000383ffff */
.L_x_44:
[----:B------:R-:W0:Y:S01]  /*a8b0*/  S2R R17, SR_TID.X ;  /* 0x0000000000117919 */ /* 0x000e220000002100 */
[----:B------:R-:W-:Y:S01]  /*a8c0*/  BSSY B0, `(.L_x_90) ;  /* 0x000000a000007945 */ /* 0x000fe20003800000 */
[----:B------:R-:W-:Y:S01]  /*a8d0*/  IMAD.MOV.U32 R12, RZ, RZ, RZ ;  /* 0x000000ffff0c7224 */ /* 0x000fe200078e00ff */
[----:B------:R-:W-:Y:S01]  /*a8e0*/  MOV R15, 0xffffffff ;  /* 0xffffffff000f7802 */ /* 0x000fe20000000f00 */
[----:B------:R-:W-:Y:S01]  /*a8f0*/  IMAD.MOV.U32 R11, RZ, RZ, 0x1f ;  /* 0x0000001fff0b7424 */ /* 0x000fe200078e00ff */
[----:B0-----:R-:W-:-:S04]  /*a900*/  SHF.R.U32.HI R17, RZ, 0x5, R17 ;  /* 0x00000005ff117819 */ /* 0x001fc80000011611 */
[----:B------:R-:W-:-:S05]  /*a910*/  LOP3.LUT R17, R17, 0x3, RZ, 0xc0, !PT ;  /* 0x0000000311117812 */ /* 0x000fca00078ec0ff */
[----:B------:R-:W-:-:S07]  /*a920*/  IMAD.MOV.U32 R13, RZ, RZ, R17 ;  /* 0x000000ffff0d7224 */ /* 0x000fce00078e0011 */
[----:B-1---5:R-:W-:Y:S05]  /*a930*/  WARPSYNC.COLLECTIVE R15, `(.L_x_91) ;  /* 0x000000000f087348 */ /* 0x022fea0003c00000 */
[----:B------:R0:W2:Y:S02]  /*a940*/  SHFL.IDX P6, R14, R13, R12, R11 ;  /* 0x0000000c0d0e7389 */ /* 0x0000a400000c000b */
[----:B012--5:R-:W-:Y:S01]  /*a950*/  ENDCOLLECTIVE ;  /* 0x000000000000791b */ /* 0x027fe20003800000 */
.L_x_91:
[----:B------:R-:W-:Y:S05]  /*a960*/  BSYNC B0 ;  /* 0x0000000000007941 */ /* 0x000fea0003800000 */
.L_x_90:
[----:B------:R-:W-:Y:S05]  /*a970*/  BRA `(.L_x_92) ;  /* 0xffffffd000087947 */ /* 0x000fea000383ffff */
.L_x_47:
[----:B0-----:R0:W1:Y:S02]  /*a980*/  SYNCS.PHASECHK.TRANS64.TRYWAIT P0, [R0+URZ+0x2a840], R3 ;  /* 0x02a84003000075a7 */ /* 0x001064000800017f */
[----:B-1----:R-:W-:Y:S05]  /*a990*/  @!P0 NANOSLEEP.SYNCS 0x989680 ;  /* 0x009896800000895d */ /* 0x002fea0003900000 */
[----:B------:R-:W1:Y:S02]  /*a9a0*/  @!P0 SYNCS.PHASECHK.TRANS64 P0, [R0+URZ+0x2a840], R3 ;  /* 0x02a84003000085a7 */ /* 0x000e64000800007f */
[----:B-1----:R-:W-:Y:S05]  /*a9b0*/  @!P0 BRA `(.L_x_47) ;  /* 0xfffffffc00f08947 */ /* 0x002fea000383ffff */
[----:B------:R-:W-:Y:S05]  /*a9c0*/  BRA `(.L_x_93) ;  /* 0xffffffd000e07947 */ /* 0x000fea000383ffff */
.L_x_48:
[----:B------:R-:W-:Y:S01]  /*a9d0*/  BSSY B0, `(.L_x_94) ;  /* 0x0000008000007945 */ /* 0x000fe20003800000 */
[----:B------:R-:W-:Y:S01]  /*a9e0*/  IMAD.MOV.U32 R13, RZ, RZ, R6 ;  /* 0x000000ffff0d7224 */ /* 0x000fe200078e0006 */
[----:B------:R-:W-:Y:S01]  /*a9f0*/  MOV R15, 0xffffffff ;  /* 0xffffffff000f7802 */ /* 0x000fe20000000f00 */
[----:B------:R-:W-:Y:S02]  /*aa00*/  IMAD.MOV.U32 R12, RZ, RZ, RZ ;  /* 0x000000ffff0c7224 */ /* 0x000fe400078e00ff */
[----:B------:R-:W-:-:S07]  /*aa10*/  IMAD.MOV.U32 R11, RZ, RZ, 0x181f ;  /* 0x0000181fff0b7424 */ /* 0x000fce00078e00ff */
[----:B------:R-:W-:Y:S05]  /*aa20*/  WARPSYNC.COLLECTIVE R15, `(.L_x_95) ;  /* 0x000000000f087348 */ /* 0x000fea0003c00000 */
[----:B------:R0:W1:Y:S02]  /*aa30*/  SHFL.IDX P6, R14, R13, R12, R11 ;  /* 0x0000000c0d0e7389 */ /* 0x00006400000c000b */
[----:B01----:R-:W-:Y:S01]  /*aa40*/  ENDCOLLECTIVE ;  /* 0x000000000000791b */ /* 0x003fe20003800000 */
.L_x_95:
[----:B------:R-:W-:Y:S05]  /*aa50*/  BSYNC B0 ;  /* 0x0000000000007941 */ /* 0x000fea0003800000 */
.L_x_94:
[----:B------:R-:W-:Y:S01]  /*aa60*/  IMAD.MOV.U32 R13, RZ, RZ, R4 ;  /* 0x000000ffff0d7224 */ /* 0x000fe200078e0004 */
[----:B------:R-:W-:Y:S01]  /*aa70*/  MOV R11, 0x181f ;  /* 0x0000181f000b7802 */ /* 0x000fe20000000f00 */
[----:B------:R-:W-:Y:S01]  /*aa80*/  IMAD.MOV.U32 R12, RZ, RZ, RZ ;  /* 0x000000ffff0c7224 */ /* 0x000fe200078e00ff */
[----:B------:R-:W-:Y:S01]  /*aa90*/  ISETP.GE.AND P0, PT, R33, 0x1, PT ;  /* 0x000000012100780c */ /* 0x000fe20003f06270 */
[----:B------:R-:W-:Y:S02]  /*aaa0*/  IMAD.MOV.U32 R15, RZ, RZ, -0x1 ;  /* 0xffffffffff0f7424 */ /* 0x000fe400078e00ff */
[----:B------:R-:W-:-:S10]  /*aab0*/  IMAD.MOV.U32 R2, RZ, RZ, R14 ;  /* 0x000000ffff027224 */ /* 0x000fd400078e000e */
[----:B------:R-:W-:Y:S05]  /*aac0*/  WARPSYNC.COLLECTIVE R15, `(.L_x_96) ;  /* 0x000000000f087348 */ /* 0x000fea0003c00000 */
[----:B------:R0:W1:Y:S02]  /*aad0*/  SHFL.IDX P6, R14, R13, R12, R11 ;  /* 0x0000000c0d0e7389 */ /* 0x00006400000c000b */
[----:B01----:R-:W-:Y:S01]  /*aae0*/  ENDCOLLECTIVE ;  /* 0x000000000000791b */ /* 0x003fe20003800000 */
.L_x_96:
[----:B------:R-:W-:Y:S02]  /*aaf0*/  @P0 LEA R7, R5, UR39, 0x1 ;  /* 0x0000002705070c11 */ /* 0x000fe4000f8e08ff */
[----:B------:R-:W-:Y:S01]  /*ab00*/  MOV R13, R6 ;  /* 0x00000006000d7202 */ /* 0x000fe20000000f00 */
[----:B------:R-:W-:Y:S01]  /*ab10*/  IMAD.MOV.U32 R12, RZ, RZ, 0x1 ;  /* 0x00000001ff0c7424 */ /* 0x000fe200078e00ff */
[----:B------:R-:W-:-:S05]  /*ab20*/  @P0 LEA R14, P1, R37, R14, 0x1 ;  /* 0x0000000e250e0211 */ /* 0x000fca00078208ff */
[----:B------:R-:W-:Y:S02]  /*ab30*/  @P0 IMAD.X R3, RZ, RZ, R2, P1 ;  /* 0x000000ffff030224 */ /* 0x000fe400008e0602 */
[----:B------:R-:W-:-:S07]  /*ab40*/  @P0 IMAD.MOV.U32 R2, RZ, RZ, R14 ;  /* 0x000000ffff020224 */ /* 0x000fce00078e000e */
[----:B------:R-:W-:Y:S05]  /*ab50*/  WARPSYNC.COLLECTIVE R15, `(.L_x_97) ;  /* 0x000000000f087348 */ /* 0x000fea0003c00000 */
[----:B------:R0:W1:Y:S02]  /*ab60*/  SHFL.IDX P6, R14, R13, R12, R11 ;  /* 0x0000000c0d0e7389 */ /* 0x00006400000c000b */
[----:B01----:R-:W-:Y:S01]  /*ab70*/  ENDCOLLECTIVE ;  /* 0x000000000000791b */ /* 0x003fe20003800000 */
.L_x_97:
[----:B------:R-:W-:Y:S01]  /*ab80*/  @!PT LDS RZ, [RZ] ;  /* 0x00000000fffff984 */ /* 0x000fe20000000800 */
[----:B------:R-:W-:Y:S01]  /*ab90*/  @!PT LDS RZ, [RZ] ;  /* 0x00000000fffff984 */ /* 0x000fe20000000800 */
[----:B------:R-:W-:Y:S01]  /*aba0*/  @!PT LDS RZ, [RZ] ;  /* 0x00000000fffff984 */ /* 0x000fe20000000800 */
[----:B------:R0:W-:Y:S04]  /*abb0*/  @P0 LDGSTS.E.BYPASS.LTC128B.128 [R7+0x18400], desc[UR36][R2.64], !P4 ;  /* 0x1840000002070fae */ /* 0x0001e8000e101d64 */
[----:B------:R0:W-:Y:S04]  /*abc0*/  @P0 LDGSTS.E.BYPASS.LTC128B.128 [R7+0x1b400], desc[UR36][R2.64+0x80], !P3 ;  /* 0x1b40008002070fae */ /* 0x0001e8000d901d64 */
[----:B------:R0:W-:Y:S01]  /*abd0*/  @P0 LDGSTS.E.BYPASS.LTC128B.128 [R7+0x1e400], desc[UR36][R2.64+0x100], !P2 ;  /* 0x1e40010002070fae */ /* 0x0001e2000d101d64 */
[----:B------:R-:W-:Y:S01]  /*abe0*/  ISETP.GE.AND P0, PT, R33, 0x11, PT ;  /* 0x000000112100780c */ /* 0x000fe20003f06270 */
[----:B------:R-:W-:-:S02]  /*abf0*/  IMAD.MOV.U32 R13, RZ, RZ, R4 ;  /* 0x000000ffff0d7224 */ /* 0x000fc400078e0004 */
[----:B------:R-:W-:-:S10]  /*ac00*/  IMAD.MOV.U32 R8, RZ, RZ, R14 ;  /* 0x000000ffff087224 */ /* 0x000fd400078e000e */
[----:B0-----:R-:W-:Y:S05]  /*ac10*/  WARPSYNC.COLLECTIVE R15, `(.L_x_98) ;  /* 0x000000000f087348 */ /* 0x001fea0003c00000 */
[----:B------:R1:W2:Y:S02]  /*ac20*/  SHFL.IDX P6, R14, R13, R12, R11 ;  /* 0x0000000c0d0e7389 */ /* 0x0002a400000c000b */
[----:B012---:R-:W-:Y:S01]  /*ac30*/  ENDCOLLECTIVE ;  /* 0x000000000000791b */ /* 0x007fe20003800000 */
.L_x_98:
[----:B------:R-:W-:Y:S01]  /*ac40*/  @P0 LEA R21, R5, UR39, 0x1 ;  /* 0x0000002705150c11 */ /* 0x000fe2000f8e08ff */
[----:B------:R-:W-:Y:S01]  /*ac50*/  IMAD.MOV.U32 R13, RZ, RZ, R6 ;  /* 0x000000ffff0d7224 */ /* 0x000fe200078e0006 */
[----:B------:R-:W-:Y:S02]  /*ac60*/  MOV R12, 0x2 ;  /* 0x00000002000c7802 */ /* 0x000fe40000000f00 */
[----:B------:R-:W-:-:S04]  /*ac70*/  @P0 LEA R14, P1, R37, R14, 0x1 ;  /* 0x0000000e250e0211 */ /* 0x000fc800078208ff */
[----:B------:R-:W-:Y:S01]  /*ac80*/  @P0 IADD3.X R9, RZ, R8, RZ, P1, !PT ;  /* 0x00000008ff090210 */ /* 0x000fe20000ffe4ff */
[----:B------:R-:W-:-:S08]  /*ac90*/  @P0 IMAD.MOV.U32 R2, RZ, RZ, R14 ;  /* 0x000000ffff020224 */ /* 0x000fd000078e000e */
[----:B------:R-:W-:Y:S05]  /*aca0*/  WARPSYNC.COLLECTIVE R15, `(.L_x_99) ;  /* 0x000000000f087348 */ /* 0x000fea0003c00000 */
[----:B------:R0:W1:Y:S02]  /*acb0*/  SHFL.IDX P6, R14, R13, R12, R11 ;  /* 0x0000000c0d0e7389 */ /* 0x00006400000c000b */
[----:B01----:R-:W-:Y:S01]  /*acc0*/  ENDCOLLECTIVE ;  /* 0x000000000000791b */ /* 0x003fe20003800000 */
.L_x_99:
[----:B------:R-:W-:-:S05]  /*acd0*/  @P0 IMAD.MOV.U32 R3, RZ, RZ, R9 ;  /* 0x000000ffff030224 */ /* 0x000fca00078e0009 */
[----:B------:R-:W-:Y:S01]  /*ace0*/  @!PT LDS RZ, [RZ] ;  /* 0x00000000fffff984 */ /* 0x000fe20000000800 */
[----:B------:R-:W-:Y:S01]  /*acf0*/  @!PT LDS RZ, [RZ] ;  /* 0x00000000fffff984 */ /* 0x000fe20000000800 */
[----:B------:R-:W-:Y:S01]  /*ad00*/  @!PT LDS RZ, [RZ] ;  /* 0x00000000fffff984 */ /* 0x000fe20000000800 */
[----:B------:R0:W-:Y:S04]  /*ad10*/  @P0 LDGSTS.E.BYPASS.LTC128B.128 [R21+0x18c00], desc[UR36][R2.64], !P4 ;  /* 0x18c0000002150fae */ /* 0x0001e8000e101d64 */
[----:B------:R0:W-:Y:S01]  /*ad20*/  @P0 LDGSTS.E.BYPASS.LTC128B.128 [R21+0x1bc00], desc[UR36][R2.64+0x80], !P3 ;  /* 0x1bc0008002150fae */ /* 0x0001e2000d901d64 */
[----:B------:R-:W-:-:S03]  /*ad30*/  IMAD.MOV.U32 R13, RZ, RZ, R4 ;  /* 0x000000ffff0d7224 */ /* 0x000fc600078e0004 */
[----:B------:R0:W-:Y:S01]  /*ad40*/  @P0 LDGSTS.E.BYPASS.LTC128B.128 [R21+0x1ec00], desc[UR36][R2.64+0x100], !P2 ;  /* 0x1ec0010002150fae */ /* 0x0001e2000d101d64 */
[----:B------:R-:W-:Y:S01]  /*ad50*/  ISETP.GE.AND P0, PT, R33, 0x21, PT ;  /* 0x000000212100780c */ /* 0x000fe20003f06270 */
[----:B------:R-:W-:-:S12]  /*ad60*/  IMAD.MOV.U32 R7, RZ, RZ, R14 ;  /* 0x000000ffff077224 */ /* 0x000fd800078e000e */
[----:B0-----:R-:W-:Y:S05]  /*ad70*/  WARPSYNC.COLLECTIVE R15, `(.L_x_100) ;  /* 0x000000000f087348 */ /* 0x001fea0003c00000 */
[----:B------:R1:W2:Y:S02]  /*ad80*/  SHFL.IDX P6, R14, R13, R12, R11 ;  /* 0x0000000c0d0e7389 */ /* 0x0002a400000c000b */
[----:B012---:R-:W-:Y:S01]  /*ad90*/  ENDCOLLECTIVE ;  /* 0x000000000000791b */ /* 0x007fe20003800000 */
.L_x_100:
[----:B------:R-:W-:Y:S01]  /*ada0*/  @P0 LEA R9, R5, UR39, 0x1 ;  /* 0x0000002705090c11 */ /* 0x000fe2000f8e08ff */
[----:B------:R-:W-:Y:S02]  /*adb0*/  IMAD.MOV.U32 R13, RZ, RZ, R6 ;  /* 0x000000ffff0d7224 */ /* 0x000fe400078e0006 */
[----:B------:R-:W-:Y:S01]  /*adc0*/  IMAD.MOV.U32 R12, RZ, RZ, 0x3 ;  /* 0x00000003ff0c7424 */ /* 0x000fe200078e00ff */
[----:B------:R-:W-:-:S04]  /*add0*/  @P0 LEA R14, P1, R37, R14, 0x1 ;  /* 0x0000000e250e0211 */ /* 0x000fc800078208ff */
[----:B------:R-:W-:Y:S01]  /*ade0*/  @P0 MOV R2, R14 ;  /* 0x0000000e00020202 */ /* 0x000fe20000000f00 */
[----:B------:R-:W-:-:S08]  /*adf0*/  @P0 IMAD.X R7, RZ, RZ, R7, P1 ;  /* 0x000000ffff070224 */ /* 0x000fd000008e0607 */
[----:B------:R-:W-:Y:S05]  /*ae00*/  WARPSYNC.COLLECTIVE R15, `(.L_x_101) ;  /* 0x000000000f087348 */ /* 0x000fea0003c00000 */
[----:B------:R0:W1:Y:S02]  /*ae10*/  SHFL.IDX P6, R14, R13, R12, R11 ;  /* 0x0000000c0d0e7389 */ /* 0x00006400000c000b */
[----:B01----:R-:W-:Y:S01]  /*ae20*/  ENDCOLLECTIVE ;  /* 0x000000000000791b */ /* 0x003fe20003800000 */
.L_x_101:
        /* <DEDUP_REMOVED lines=8> */
[----:B------:R-:W-:Y:S02]  /*aeb0*/  ISETP.GE.AND P0, PT, R33, 0x31, PT ;  /* 0x000000312100780c */ /* 0x000fe40003f06270 */
[----:B------:R-:W-:-:S11]  /*aec0*/  MOV R7, R14 ;  /* 0x0000000e00077202 */ /* 0x000fd60000000f00 */
[----:B0-----:R-:W-:Y:S05]  /*aed0*/  WARPSYNC.COLLECTIVE R15, `(.L_x_102) ;  /* 0x000000000f087348 */ /* 0x001fea0003c00000 */
[----:B------:R1:W2:Y:S02]  /*aee0*/  SHFL.IDX P6, R14, R13, R12, R11 ;  /* 0x0000000c0d0e7389 */ /* 0x0002a400000c000b */
[----:B012---:R-:W-:Y:S01]  /*aef0*/  ENDCOLLECTIVE ;  /* 0x000000000000791b */ /* 0x007fe20003800000 */
.L_x_102:
[----:B------:R-:W-:Y:S01]  /*af00*/  @P0 LEA R21, R5, UR39, 0x1 ;  /* 0x0000002705150c11 */ /* 0x000fe2000f8e08ff */
[----:B------:R-:W-:Y:S02]  /*af10*/  IMAD.MOV.U32 R13, RZ, RZ, R6 ;  /* 0x000000ffff0d7224 */ /* 0x000fe400078e0006 */
[----:B------:R-:W-:Y:S01]  /*af20*/  IMAD.MOV.U32 R12, RZ, RZ, 0x4 ;  /* 0x00000004ff0c7424 */ /* 0x000fe200078e00ff */
[----:B------:R-:W-:-:S05]  /*af30*/  @P0 LEA R14, P1, R37, R14, 0x1 ;  /* 0x0000000e250e0211 */ /* 0x000fca00078208ff */
[----:B------:R-:W-:-:S08]  /*af40*/  @P0 IMAD.MOV.U32 R2, RZ, RZ, R14 ;  /* 0x000000ffff020224 */ /* 0x000fd000078e000e */
[----:B------:R-:W-:Y:S05]  /*af50*/  WARPSYNC.COLLECTIVE R15, `(.L_x_103) ;  /* 0x000000000f087348 */ /* 0x000fea0003c00000 */
[----:B------:R0:W1:Y:S02]  /*af60*/  SHFL.IDX P6, R14, R13, R12, R11 ;  /* 0x0000000c0d0e7389 */ /* 0x00006400000c000b */
[----:B01----:R-:W-:Y:S01]  /*af70*/  ENDCOLLECTIVE ;  /* 0x000000000000791b */ /* 0x003fe20003800000 */
.L_x_103:
[----:B------:R-:W-:-:S05]  /*af80*/  @P0 IMAD.X R7, RZ, RZ, R7, P1 ;  /* 0x000000ffff070224 */ /* 0x000fca00008e0607 */
[----:B------:R-:W-:-:S05]  /*af90*/  @P0 MOV R3, R7 ;  /* 0x0000000700030202 */ /* 0x000fca0000000f00 */
[----:B------:R-:W-:Y:S01]  /*afa0*/  @!PT LDS RZ, [RZ] ;  /* 0x00000000fffff984 */ /* 0x000fe20000000800 */
[----:B------:R-:W-:Y:S01]  /*afb0*/  @!PT LDS RZ, [RZ] ;  /* 0x00000000fffff984 */ /* 0x000fe20000000800 */
[----:B------:R-:W-:Y:S01]  /*afc0*/  @!PT LDS RZ, [RZ] ;  /* 0x00000000fffff984 */ /* 0x000fe20000000800 */
[----:B------:R0:W-:Y:S01]  /*afd0*/  @P0 LDGSTS.E.BYPASS.LTC128B.128 [R21+0x19c00], desc[UR36][R2.64], !P4 ;  /* 0x19c0000002150fae */ /* 0x0001e2000e101d64 */
[----:B------:R-:W-:-:S03]  /*afe0*/  MOV R13, R4 ;  /* 0x00000004000d7202 */ /* 0x000fc60000000f00 */
[----:B------:R0:W-:Y:S04]  /*aff0*/  @P0 LDGSTS.E.BYPASS.LTC128B.128 [R21+0x1cc00], desc[UR36][R2.64+0x80], !P3 ;  /* 0x1cc0008002150fae */ /* 0x0001e8000d901d64 */
[----:B------:R0:W-:Y:S01]  /*b000*/  @P0 LDGSTS.E.BYPASS.LTC128B.128 [R21+0x1fc00], desc[UR36][R2.64+0x100], !P2 ;  /* 0x1fc0010002150fae */ /* 0x0001e2000d101d64 */
[----:B------:R-:W-:Y:S01]  /*b010*/  ISETP.GE.AND P0, PT, R33, 0x41, PT ;  /* 0x000000412100780c */ /* 0x000fe20003f06270 */
[----:B------:R-:W-:-:S12]  /*b020*/  IMAD.MOV.U32 R7, RZ, RZ, R14 ;  /* 0x000000ffff077224 */ /* 0x000fd800078e000e */
[----:B0-----:R-:W-:Y:S05]  /*b030*/  WARPSYNC.COLLECTIVE R15, `(.L_x_104) ;  /* 0x000000000f087348 */ /* 0x001fea0003c00000 */
[----:B------:R1:W2:Y:S02]  /*b040*/  SHFL.IDX P6, R14, R13, R12, R11 ;  /* 0x0000000c0d0e7389 */ /* 0x0002a400000c000b */
[----:B012---:R-:W-:Y:S01]  /*b050*/  ENDCOLLECTIVE ;  /* 0x000000000000791b */ /* 0x007fe20003800000 */
.L_x_104:
[----:B------:R-:W-:Y:S02]  /*b060*/  @P0 LEA R9, R5, UR39, 0x1 ;  /* 0x0000002705090c11 */ /* 0x000fe4000f8e08ff */
[----:B------:R-:W-:Y:S01]  /*b070*/  MOV R13, R6 ;  /* 0x00000006000d7202 */ /* 0x000fe20000000f00 */
[----:B------:R-:W-:Y:S01]  /*b080*/  IMAD.MOV.U32 R12, RZ, RZ, 0x5 ;  /* 0x00000005ff0c7424 */ /* 0x000fe200078e00ff */
[----:B------:R-:W-:-:S05]  /*b090*/  @P0 LEA R14, P1, R37, R14, 0x1 ;  /* 0x0000000e250e0211 */ /* 0x000fca00078208ff */
[----:B------:R-:W-:-:S08]  /*b0a0*/  @P0 IMAD.MOV.U32 R2, RZ, RZ, R14 ;  /* 0x000000ffff020224 */ /* 0x000fd000078e000e */
[----:B------:R-:W-:Y:S05]  /*b0b0*/  WARPSYNC.COLLECTIVE R15, `(.L_x_105) ;  /* 0x000000000f087348 */ /* 0x000fea0003c00000 */
[----:B------:R0:W1:Y:S02]  /*b0c0*/  SHFL.IDX P6, R14, R13, R12, R11 ;  /* 0x0000000c0d0e7389 */ /* 0x00006400000c000b */
[----:B01----:R-:W-:Y:S01]  /*b0d0*/  ENDCOLLECTIVE ;  /* 0x000000000000791b */ /* 0x003fe20003800000 */
.L_x_105:
[----:B------:R-:W-:-:S04]  /*b0e0*/  @P0 IMAD.X R7, RZ, RZ, R7, P1 ;  /* 0x000000ffff070224 */ /* 0x000fc800008e0607 */
[----:B------:R-:W-:-:S05]  /*b0f0*/  @P0 IMAD.MOV.U32 R3, RZ, RZ, R7 ;  /* 0x000000ffff030224 */ /* 0x000fca00078e0007 */
[----:B------:R-:W-:Y:S01]  /*b100*/  @!PT LDS RZ, [RZ] ;  /* 0x00000000fffff984 */ /* 0x000fe20000000800 */
[----:B------:R-:W-:Y:S01]  /*b110*/  @!PT LDS RZ, [RZ] ;  /* 0x00000000fffff984 */ /* 0x000fe20000000800 */
[----:B------:R-:W-:Y:S01]  /*b120*/  @!PT LDS RZ, [RZ] ;  /* 0x00000000fffff984 */ /* 0x000fe20000000800 */
[----:B------:R0:W-:Y:S01]  /*b130*/  @P0 LDGSTS.E.BYPASS.LTC128B.128 [R9+0x1a400], desc[UR36][R2.64], !P4 ;  /* 0x1a40000002090fae */ /* 0x0001e2000e101d64 */
[----:B------:R-:W-:-:S03]  /*b140*/  IMAD.MOV.U32 R13, RZ, RZ, R4 ;  /* 0x000000ffff0d7224 */ /* 0x000fc600078e0004 */
[----:B------:R0:W-:Y:S04]  /*b150*/  @P0 LDGSTS.E.BYPASS.LTC128B.128 [R9+0x1d400], desc[UR36][R2.64+0x80], !P3 ;  /* 0x1d40008002090fae */ /* 0x0001e8000d901d64 */
[----:B------:R0:W-:Y:S01]  /*b160*/  @P0 LDGSTS.E.BYPASS.LTC128B.128 [R9+0x20400], desc[UR36][R2.64+0x100], !P2 ;  /* 0x2040010002090fae */ /* 0x0001e2000d101d64 */
[----:B------:R-:W-:-:S07]  /*b170*/  IMAD.MOV.U32 R7, RZ, RZ, R14 ;  /* 0x000000ffff077224 */ /* 0x000fce00078e000e */
[----:B0-----:R-:W-:Y:S05]  /*b180*/  WARPSYNC.COLLECTIVE R15, `(.L_x_106) ;  /* 0x000000000f087348 */ /* 0x001fea0003c00000 */
[----:B------:R1:W2:Y:S02]  /*b190*/  SHFL.IDX P6, R14, R13, R12, R11 ;  /* 0x0000000c0d0e7389 */ /* 0x0002a400000c000b */
[----:B012---:R-:W-:Y:S01]  /*b1a0*/  ENDCOLLECTIVE ;  /* 0x000000000000791b */ /* 0x007fe20003800000 */
.L_x_106:
[----:B------:R-:W-:Y:S05]  /*b1b0*/  BRA `(.L_x_107) ;  /* 0xffffffd000287947 */ /* 0x000fea000383ffff */
.L_x_52:
[----:B------:R-:W-:Y:S01]  /*b1c0*/  MOV R13, R5 ;  /* 0x00000005000d7202 */ /* 0x000fe20000000f00 */
[----:B------:R-:W-:Y:S02]  /*b1d0*/  IMAD.MOV.U32 R12, RZ, RZ, RZ ;  /* 0x000000ffff0c7224 */ /* 0x000fe400078e00ff */
[----:B------:R-:W-:Y:S02]  /*b1e0*/  IMAD.MOV.U32 R11, RZ, RZ, 0x181f ;  /* 0x0000181fff0b7424 */ /* 0x000fe400078e00ff */
[----:B------:R-:W-:Y:S02]  /*b1f0*/  IMAD.MOV.U32 R15, RZ, RZ, -0x1 ;  /* 0xffffffffff0f7424 */ /* 0x000fe400078e00ff */
[----:B------:R-:W-:-:S07]  /*b200*/  IMAD.IADD R4, R34, 0x1, R4 ;  /* 0x0000000122047824 */ /* 0x000fce00078e0204 */
[----:B------:R-:W-:Y:S05]  /*b210*/  WARPSYNC.COLLECTIVE R15, `(.L_x_108) ;  /* 0x000000000f087348 */ /* 0x000fea0003c00000 */
[----:B------:R0:W1:Y:S02]  /*b220*/  SHFL.IDX P6, R14, R13, R12, R11 ;  /* 0x0000000c0d0e7389 */ /* 0x00006400000c000b */
[----:B01----:R-:W-:Y:S01]  /*b230*/  ENDCOLLECTIVE ;  /* 0x000000000000791b */ /* 0x003fe20003800000 */
.L_x_108:
[C---:B------:R-:W-:Y:S01]  /*b240*/  VIADD R6, R4.reuse, 0x10 ;  /* 0x0000001004067836 */ /* 0x040fe20000000000 */
[----:B------:R-:W-:Y:S01]  /*b250*/  ISETP.GE.AND P0, PT, R4, UR40, PT ;  /* 0x0000002804007c0c */ /* 0x000fe2000bf06270 */
[----:B------:R-:W-:Y:S01]  /*b260*/  IMAD.MOV.U32 R13, RZ, RZ, R0 ;  /* 0x000000ffff0d7224 */ /* 0x000fe200078e0000 */
[----:B------:R-:W-:-:S11]  /*b270*/  MOV R2, R14 ;  /* 0x0000000e00027202 */ /* 0x000fd60000000f00 */
[----:B------:R-:W-:Y:S05]  /*b280*/  WARPSYNC.COLLECTIVE R15, `(.L_x_109) ;  /* 0x000000000f087348 */ /* 0x000fea0003c00000 */
[----:B------:R0:W1:Y:S02]  /*b290*/  SHFL.IDX P6, R14, R13, R12, R11 ;  /* 0x0000000c0d0e7389 */ /* 0x00006400000c000b */
[----:B01----:R-:W-:Y:S01]  /*b2a0*/  ENDCOLLECTIVE ;  /* 0x000000000000791b */ /* 0x003fe20003800000 */
.L_x_109:
[----:B------:R-:W-:Y:S02]  /*b2b0*/  IMAD.MOV.U32 R13, RZ, RZ, R5 ;  /* 0x000000ffff0d7224 */ /* 0x000fe400078e0005 */
[----:B------:R-:W-:Y:S01]  /*b2c0*/  IMAD.MOV.U32 R12, RZ, RZ, 0x1 ;  /* 0x00000001ff0c7424 */ /* 0x000fe200078e00ff */
[----:B------:R-:W-:-:S05]  /*b2d0*/  @!P0 LEA R14, P1, R37, R14, 0x1 ;  /* 0x0000000e250e8211 */ /* 0x000fca00078208ff */
[----:B------:R-:W-:Y:S01]  /*b2e0*/  @!P0 IMAD.X R3, RZ, RZ, R2, P1 ;  /* 0x000000ffff038224 */ /* 0x000fe200008e0602 */
[----:B------:R-:W-:-:S07]  /*b2f0*/  @!P0 MOV R2, R14 ;  /* 0x0000000e00028202 */ /* 0x000fce0000000f00 */
[----:B------:R-:W-:Y:S05]  /*b300*/  WARPSYNC.COLLECTIVE R15, `(.L_x_110) ;  /* 0x000000000f087348 */ /* 0x000fea0003c00000 */
[----:B------:R0:W1:Y:S02]  /*b310*/  SHFL.IDX P6, R14, R13, R12, R11 ;  /* 0x0000000c0d0e7389 */ /* 0x00006400000c000b */
[----:B01----:R-:W-:Y:S01]  /*b320*/  ENDCOLLECTIVE ;  /* 0x000000000000791b */ /* 0x003fe20003800000 */
.L_x_110:
[----:B------:R-:W-:Y:S01]  /*b330*/  @!PT LDS RZ, [RZ] ;  /* 0x00000000fffff984 */ /* 0x000fe20000000800 */
[----:B------:R-:W-:Y:S01]  /*b340*/  @!PT LDS RZ, [RZ] ;  /* 0x00000000fffff984 */ /* 0x000fe20000000800 */
[----:B------:R-:W-:Y:S01]  /*b350*/  @!PT LDS RZ, [RZ] ;  /* 0x00000000fffff984 */ /* 0x000fe20000000800 */
[----:B------:R0:W-:Y:S04]  /*b360*/  @!P0 LDGSTS.E.BYPASS.LTC128B.128 [R20+0xc400], desc[UR36][R2.64], !P3 ;  /* 0x0c40000002148fae */ /* 0x0001e8000d901d64 */
[----:B------:R0:W-:Y:S04]  /*b370*/  @!P0 LDGSTS.E.BYPASS.LTC128B.128 [R20+0x10400], desc[UR36][R2.64+0x80], !P4 ;  /* 0x1040008002148fae */ /* 0x0001e8000e101d64 */
[----:B------:R0:W-:Y:S01]  /*b380*/  @!P0 LDGSTS.E.BYPASS.LTC128B.128 [R20+0x14400], desc[UR36][R2.64+0x100], !P5 ;  /* 0x1440010002148fae */ /* 0x0001e2000e901d64 */
[----:B------:R-:W-:Y:S01]  /*b390*/  ISETP.GE.AND P0, PT, R6, UR40, PT ;  /* 0x0000002806007c0c */ /* 0x000fe2000bf06270 */
[----:B------:R-:W-:Y:S01]  /*b3a0*/  IMAD.MOV.U32 R13, RZ, RZ, R0 ;  /* 0x000000ffff0d7224 */ /* 0x000fe200078e0000 */
[----:B------:R-:W-:-:S11]  /*b3b0*/  MOV R6, R14 ;  /* 0x0000000e00067202 */ /* 0x000fd60000000f00 */
[----:B0-----:R-:W-:Y:S05]  /*b3c0*/  WARPSYNC.COLLECTIVE R15, `(.L_x_111) ;  /* 0x000000000f087348 */ /* 0x001fea0003c00000 */
[----:B------:R1:W2:Y:S02]  /*b3d0*/  SHFL.IDX P6, R14, R13, R12, R11 ;  /* 0x0000000c0d0e7389 */ /* 0x0002a400000c000b */
[----:B012---:R-:W-:Y:S01]  /*b3e0*/  ENDCOLLECTIVE ;  /* 0x000000000000791b */ /* 0x007fe20003800000 */
.L_x_111:
[----:B------:R-:W-:Y:S02]  /*b3f0*/  IMAD.MOV.U32 R13, RZ, RZ, R5 ;  /* 0x000000ffff0d7224 */ /* 0x000fe400078e0005 */
[----:B------:R-:W-:Y:S01]  /*b400*/  IMAD.MOV.U32 R12, RZ, RZ, 0x2 ;  /* 0x00000002ff0c7424 */ /* 0x000fe200078e00ff */
[----:B------:R-:W-:-:S05]  /*b410*/  @!P0 LEA R14, P1, R37, R14, 0x1 ;  /* 0x0000000e250e8211 */ /* 0x000fca00078208ff */
[----:B------:R-:W-:-:S08]  /*b420*/  @!P0 IMAD.MOV.U32 R2, RZ, RZ, R14 ;  /* 0x000000ffff028224 */ /* 0x000fd000078e000e */
[----:B------:R-:W-:Y:S05]  /*b430*/  WARPSYNC.COLLECTIVE R15, `(.L_x_112) ;  /* 0x000000000f087348 */ /* 0x000fea0003c00000 */
[----:B------:R0:W1:Y:S02]  /*b440*/  SHFL.IDX P6, R14, R13, R12, R11 ;  /* 0x0000000c0d0e7389 */ /* 0x00006400000c000b */
[----:B01----:R-:W-:Y:S01]  /*b450*/  ENDCOLLECTIVE ;  /* 0x000000000000791b */ /* 0x003fe20003800000 */
.L_x_112:
[----:B------:R-:W-:Y:S02]  /*b460*/  @!P0 IMAD.X R7, RZ, RZ, R6, P1 ;  /* 0x000000ffff078224 */ /* 0x000fe400008e0606 */
[----:B------:R-:W-:-:S03]  /*b470*/  VIADD R6, R4, 0x20 ;  /* 0x0000002004067836 */ /* 0x000fc60000000000 */
[----:B------:R-:W-:-:S05]  /*b480*/  @!P0 MOV R3, R7 ;  /* 0x0000000700038202 */ /* 0x000fca0000000f00 */
[----:B------:R-:W-:Y:S01]  /*b490*/  @!PT LDS RZ, [RZ] ;  /* 0x00000000fffff984 */ /* 0x000fe20000000800 */
[----:B------:R-:W-:Y:S01]  /*b4a0*/  @!PT LDS RZ, [RZ] ;  /* 0x00000000fffff984 */ /* 0x000fe20000000800 */
[----:B------:R-:W-:Y:S01]  /*b4b0*/  @!PT LDS RZ, [RZ] ;  /* 0x00000000fffff984 */ /* 0x000fe20000000800 */
[----:B------:R0:W-:Y:S01]  /*b4c0*/  @!P0 LDGSTS.E.BYPASS.LTC128B.128 [R20+0xcc00], desc[UR36][R2.64], !P3 ;  /* 0x0cc0000002148fae */ /* 0x0001e2000d901d64 */
[----:B------:R-:W-:-:S03]  /*b4d0*/  IMAD.MOV.U32 R13, RZ, RZ, R0 ;  /* 0x000000ffff0d7224 */ /* 0x000fc600078e0000 */
[----:B------:R0:W-:Y:S04]  /*b4e0*/  @!P0 LDGSTS.E.BYPASS.LTC128B.128 [R20+0x10c00], desc[UR36][R2.64+0x80], !P4 ;  /* 0x10c0008002148fae */ /* 0x0001e8000e101d64 */
[----:B------:R0:W-:Y:S01]  /*b4f0*/  @!P0 LDGSTS.E.BYPASS.LTC128B.128 [R20+0x14c00], desc[UR36][R2.64+0x100], !P5 ;  /* 0x14c0010002148fae */ /* 0x0001e2000e901d64 */
[----:B------:R-:W-:Y:S02]  /*b500*/  ISETP.GE.AND P0, PT, R6, UR40, PT ;  /* 0x0000002806007c0c */ /* 0x000fe4000bf06270 */
[----:B------:R-:W-:-:S11]  /*b510*/  MOV R6, R14 ;  /* 0x0000000e00067202 */ /* 0x000fd60000000f00 */
[----:B0-----:R-:W-:Y:S05]  /*b520*/  WARPSYNC.COLLECTIVE R15, `(.L_x_113) ;  /* 0x000000000f087348 */ /* 0x001fea0003c00000 */
[----:B------:R1:W2:Y:S02]  /*b530*/  SHFL.IDX P6, R14, R13, R12, R11 ;  /* 0x0000000c0d0e7389 */ /* 0x0002a400000c000b */
[----:B012---:R-:W-:Y:S01]  /*b540*/  ENDCOLLECTIVE ;  /* 0x000000000000791b */ /* 0x007fe20003800000 */
.L_x_113:
[----:B------:R-:W-:Y:S02]  /*b550*/  IMAD.MOV.U32 R13, RZ, RZ, R5 ;  /* 0x000000ffff0d7224 */ /* 0x000fe400078e0005 */
[----:B------:R-:W-:Y:S01]  /*b560*/  IMAD.MOV.U32 R12, RZ, RZ, 0x3 ;  /* 0x00000003ff0c7424 */ /* 0x000fe200078e00ff */
[----:B------:R-:W-:-:S05]  /*b570*/  @!P0 LEA R14, P1, R37, R14, 0x1 ;  /* 0x0000000e250e8211 */ /* 0x000fca00078208ff */
[----:B------:R-:W-:-:S08]  /*b580*/  @!P0 IMAD.MOV.U32 R2, RZ, RZ, R14 ;  /* 0x000000ffff028224 */ /* 0x000fd000078e000e */
[----:B------:R-:W-:Y:S05]  /*b590*/  WARPSYNC.COLLECTIVE R15, `(.L_x_114) ;  /* 0x000000000f087348 */ /* 0x000fea0003c00000 */
[----:B------:R0:W1:Y:S02]  /*b5a0*/  SHFL.IDX P6, R14, R13, R12, R11 ;  /* 0x0000000c0d0e7389 */ /* 0x00006400000c000b */
[----:B01----:R-:W-:Y:S01]  /*b5b0*/  ENDCOLLECTIVE ;  /* 0x000000000000791b */ /* 0x003fe20003800000 */
.L_x_114:
        /* <DEDUP_REMOVED lines=15> */
.L_x_115:
[----:B------:R-:W-:Y:S02]  /*b6b0*/  IMAD.MOV.U32 R13, RZ, RZ, R5 ;  /* 0x000000ffff0d7224 */ /* 0x000fe400078e0005 */
[----:B------:R-:W-:Y:S01]  /*b6c0*/  IMAD.MOV.U32 R12, RZ, RZ, 0x4 ;  /* 0x00000004ff0c7424 */ /* 0x000fe200078e00ff */
[----:B------:R-:W-:-:S05]  /*b6d0*/  @!P0 LEA R14, P1, R37, R14, 0x1 ;  /* 0x0000000e250e8211 */ /* 0x000fca00078208ff */
[----:B------:R-:W-:-:S08]  /*b6e0*/  @!P0 IMAD.MOV.U32 R2, RZ, RZ, R14 ;  /* 0x000000ffff028224 */ /* 0x000fd000078e000e */
[----:B------:R-:W-:Y:S05]  /*b6f0*/  WARPSYNC.COLLECTIVE R15, `(.L_x_116) ;  /* 0x000000000f087348 */ /* 0x000fea0003c00000 */
[----:B------:R0:W1:Y:S02]  /*b700*/  SHFL.IDX P6, R14, R13, R12, R11 ;  /* 0x0000000c0d0e7389 */ /* 0x00006400000c000b */
[----:B01----:R-:W-:Y:S01]  /*b710*/  ENDCOLLECTIVE ;  /* 0x000000000000791b */ /* 0x003fe20003800000 */
.L_x_116:
        /* <DEDUP_REMOVED lines=15> */
.L_x_117:
[----:B------:R-:W-:Y:S02]  /*b810*/  IMAD.MOV.U32 R13, RZ, RZ, R5 ;  /* 0x000000ffff0d7224 */ /* 0x000fe400078e0005 */
[----:B------:R-:W-:Y:S01]  /*b820*/  IMAD.MOV.U32 R12, RZ, RZ, 0x5 ;  /* 0x00000005ff0c7424 */ /* 0x000fe200078e00ff */
[----:B------:R-:W-:-:S05]  /*b830*/  @!P0 LEA R14, P1, R37, R14, 0x1 ;  /* 0x0000000e250e8211 */ /* 0x000fca00078208ff */
[----:B------:R-:W-:-:S08]  /*b840*/  @!P0 IMAD.MOV.U32 R2, RZ, RZ, R14 ;  /* 0x000000ffff028224 */ /* 0x000fd000078e000e */
[----:B------:R-:W-:Y:S05]  /*b850*/  WARPSYNC.COLLECTIVE R15, `(.L_x_118) ;  /* 0x000000000f087348 */ /* 0x000fea0003c00000 */
[----:B------:R0:W1:Y:S02]  /*b860*/  SHFL.IDX P6, R14, R13, R12, R11 ;  /* 0x0000000c0d0e7389 */ /* 0x00006400000c000b */
[----:B01----:R-:W-:Y:S01]  /*b870*/  ENDCOLLECTIVE ;  /* 0x000000000000791b */ /* 0x003fe20003800000 */
.L_x_118:
        /* <DEDUP_REMOVED lines=15> */
.L_x_119:
[----:B------:R-:W-:Y:S02]  /*b970*/  IMAD.MOV.U32 R13, RZ, RZ, R5 ;  /* 0x000000ffff0d7224 */ /* 0x000fe400078e0005 */
[----:B------:R-:W-:Y:S01]  /*b980*/  IMAD.MOV.U32 R12, RZ, RZ, 0x6 ;  /* 0x00000006ff0c7424 */ /* 0x000fe200078e00ff */
[----:B------:R-:W-:-:S05]  /*b990*/  @!P0 LEA R14, P1, R37, R14, 0x1 ;  /* 0x0000000e250e8211 */ /* 0x000fca00078208ff */
[----:B------:R-:W-:-:S08]  /*b9a0*/  @!P0 IMAD.MOV.U32 R2, RZ, RZ, R14 ;  /* 0x000000ffff028224 */ /* 0x000fd000078e000e */
[----:B------:R-:W-:Y:S05]  /*b9b0*/  WARPSYNC.COLLECTIVE R15, `(.L_x_120) ;  /* 0x000000000f087348 */ /* 0x000fea0003c00000 */
[----:B------:R0:W1:Y:S02]  /*b9c0*/  SHFL.IDX P6, R14, R13, R12, R11 ;  /* 0x0000000c0d0e7389 */ /* 0x00006400000c000b */
[----:B01----:R-:W-:Y:S01]  /*b9d0*/  ENDCOLLECTIVE ;  /* 0x000000000000791b */ /* 0x003fe20003800000 */
.L_x_120:
        /* <DEDUP_REMOVED lines=15> */
.L_x_121:
[----:B------:R-:W-:Y:S02]  /*bad0*/  IMAD.MOV.U32 R13, RZ, RZ, R5 ;  /* 0x000000ffff0d7224 */ /* 0x000fe400078e0005 */
[----:B------:R-:W-:Y:S01]  /*bae0*/  IMAD.MOV.U32 R12, RZ, RZ, 0x7 ;  /* 0x00000007ff0c7424 */ /* 0x000fe200078e00ff */
[----:B------:R-:W-:-:S05]  /*baf0*/  @!P0 LEA R14, P1, R37, R14, 0x1 ;  /* 0x0000000e250e8211 */ /* 0x000fca00078208ff */
[----:B------:R-:W-:-:S08]  /*bb00*/  @!P0 IMAD.MOV.U32 R2, RZ, RZ, R14 ;  /* 0x000000ffff028224 */ /* 0x000fd000078e000e */
[----:B------:R-:W-:Y:S05]  /*bb10*/  WARPSYNC.COLLECTIVE R15, `(.L_x_122) ;  /* 0x000000000f087348 */ /* 0x000fea0003c00000 */
[----:B------:R0:W1:Y:S02]  /*bb20*/  SHFL.IDX P6, R14, R13, R12, R11 ;  /* 0x0000000c0d0e7389 */ /* 0x00006400000c000b */
[----:B01----:R-:W-:Y:S01]  /*bb30*/  ENDCOLLECTIVE ;  /* 0x000000000000791b */ /* 0x003fe20003800000 */
.L_x_122:
[----:B------:R-:W-:-:S05]  /*bb40*/  @!P0 IMAD.X R7, RZ, RZ, R6, P1 ;  /* 0x000000ffff078224 */ /* 0x000fca00008e0606 */
[----:B------:R-:W-:-:S05]  /*bb50*/  @!P0 MOV R3, R7 ;  /* 0x0000000700038202 */ /* 0x000fca0000000f00 */
[----:B------:R-:W-:Y:S01]  /*bb60*/  @!PT LDS RZ, [RZ] ;  /* 0x00000000fffff984 */ /* 0x000fe20000000800 */
[----:B------:R-:W-:Y:S01]  /*bb70*/  @!PT LDS RZ, [RZ] ;  /* 0x00000000fffff984 */ /* 0x000fe20000000800 */
[----:B------:R-:W-:Y:S01]  /*bb80*/  @!PT LDS RZ, [RZ] ;  /* 0x00000000fffff984 */ /* 0x000fe20000000800 */
[----:B------:R0:W-:Y:S01]  /*bb90*/  @!P0 LDGSTS.E.BYPASS.LTC128B.128 [R20+0xf400], desc[UR36][R2.64], !P3 ;  /* 0x0f40000002148fae */ /* 0x0001e2000d901d64 */
[----:B------:R-:W-:-:S03]  /*bba0*/  MOV R13, R0 ;  /* 0x00000000000d7202 */ /* 0x000fc60000000f00 */
[----:B------:R0:W-:Y:S04]  /*bbb0*/  @!P0 LDGSTS.E.BYPASS.LTC128B.128 [R20+0x13400], desc[UR36][R2.64+0x80], !P4 ;  /* 0x1340008002148fae */ /* 0x0001e8000e101d64 */
[----:B------:R0:W-:Y:S01]  /*bbc0*/  @!P0 LDGSTS.E.BYPASS.LTC128B.128 [R20+0x17400], desc[UR36][R2.64+0x100], !P5 ;  /* 0x1740010002148fae */ /* 0x0001e2000e901d64 */
[----:B------:R-:W-:-:S07]  /*bbd0*/  IMAD.MOV.U32 R6, RZ, RZ, R14 ;  /* 0x000000ffff067224 */ /* 0x000fce00078e000e */
[----:B0-----:R-:W-:Y:S05]  /*bbe0*/  WARPSYNC.COLLECTIVE R15, `(.L_x_123) ;  /* 0x000000000f087348 */ /* 0x001fea0003c00000 */
[----:B------:R1:W2:Y:S02]  /*bbf0*/  SHFL.IDX P6, R14, R13, R12, R11 ;  /* 0x0000000c0d0e7389 */ /* 0x0002a400000c000b */
[----:B012---:R-:W-:Y:S01]  /*bc00*/  ENDCOLLECTIVE ;  /* 0x000000000000791b */ /* 0x007fe20003800000 */
.L_x_123:
[----:B------:R-:W-:Y:S05]  /*bc10*/  BRA `(.L_x_124) ;  /* 0xffffffd000347947 */ /* 0x000fea000383ffff */
.L_x_54:
[----:B0-----:R-:W-:-:S04]  /*bc20*/  IMAD.U32 R3, RZ, RZ, UR39 ;  /* 0x00000027ff037e24 */ /* 0x001fc8000f8e00ff */
[----:B------:R0:W1:Y:S03]  /*bc30*/  SYNCS.PHASECHK.TRANS64.TRYWAIT P0, [R3+URZ+0x2a820], R0 ;  /* 0x02a82000030075a7 */ /* 0x000066000800017f */
[----:B-1----:R-:W-:Y:S05]  /*bc40*/  @!P0 NANOSLEEP.SYNCS 0x989680 ;  /* 0x009896800000895d */ /* 0x002fea0003900000 */
[----:B------:R-:W1:Y:S02]  /*bc50*/  @!P0 SYNCS.PHASECHK.TRANS64 P0, [R3+URZ+0x2a820], R0 ;  /* 0x02a82000030085a7 */ /* 0x000e64000800007f */
[----:B-1----:R-:W-:Y:S05]  /*bc60*/  @!P0 BRA `(.L_x_54) ;  /* 0xfffffffc00ec8947 */ /* 0x002fea000383ffff */
[----:B------:R-:W-:Y:S05]  /*bc70*/  BRA `(.L_x_125) ;  /* 0xffffffd000707947 */ /* 0x000fea000383ffff */
.L_x_58:
[----:B0-----:R0:W1:Y:S02]  /*bc80*/  SYNCS.PHASECHK.TRANS64.TRYWAIT P0, [R6+URZ+0x2a840], R3 ;  /* 0x02a84003060075a7 */ /* 0x001064000800017f */
[----:B-1----:R-:W-:Y:S05]  /*bc90*/  @!P0 NANOSLEEP.SYNCS 0x989680 ;  /* 0x009896800000895d */ /* 0x002fea0003900000 */
[----:B------:R-:W1:Y:S02]  /*bca0*/  @!P0 SYNCS.PHASECHK.TRANS64 P0, [R6+URZ+0x2a840], R3 ;  /* 0x02a84003060085a7 */ /* 0x000e64000800007f */
[----:B-1----:R-:W-:Y:S05]  /*bcb0*/  @!P0 BRA `(.L_x_58) ;  /* 0xfffffffc00f08947 */ /* 0x002fea000383ffff */
[----:B------:R-:W-:Y:S05]  /*bcc0*/  BRA `(.L_x_126) ;  /* 0xffffffd400207947 */ /* 0x000fea000383ffff */
.L_x_59:
[----:B------:R-:W-:Y:S01]  /*bcd0*/  BSSY B1, `(.L_x_127) ;  /* 0x0000008000017945 */ /* 0x000fe20003800000 */
[----:B------:R-:W-:Y:S01]  /*bce0*/  IMAD.MOV.U32 R13, RZ, RZ, R10 ;  /* 0x000000ffff0d7224 */ /* 0x000fe200078e000a */
[----:B------:R-:W-:Y:S01]  /*bcf0*/  MOV R11, 0x181f ;  /* 0x0000181f000b7802 */ /* 0x000fe20000000f00 */
[----:B------:R-:W-:Y:S02]  /*bd00*/  IMAD.MOV.U32 R12, RZ, RZ, RZ ;  /* 0x000000ffff0c7224 */ /* 0x000fe400078e00ff */
[----:B------:R-:W-:-:S07]  /*bd10*/  IMAD.MOV.U32 R15, RZ, RZ, -0x1 ;  /* 0xffffffffff0f7424 */ /* 0x000fce00078e00ff */
[----:B------:R-:W-:Y:S05]  /*bd20*/  WARPSYNC.COLLECTIVE R15, `(.L_x_128) ;  /* 0x000000000f087348 */ /* 0x000fea0003c00000 */
[----:B------:R0:W1:Y:S02]  /*bd30*/  SHFL.IDX P6, R14, R13, R12, R11 ;  /* 0x0000000c0d0e7389 */ /* 0x00006400000c000b */
[----:B01----:R-:W-:Y:S01]  /*bd40*/  ENDCOLLECTIVE ;  /* 0x000000000000791b */ /* 0x003fe20003800000 */
.L_x_128:
[----:B------:R-:W-:Y:S05]  /*bd50*/  BSYNC B1 ;  /* 0x0000000000017941 */ /* 0x000fea0003800000 */
.L_x_127:
[----:B------:R-:W-:Y:S01]  /*bd60*/  IMAD.MOV.U32 R13, RZ, RZ, R8 ;  /* 0x000000ffff0d7224 */ /* 0x000fe200078e0008 */
[----:B------:R-:W-:Y:S01]  /*bd70*/  MOV R12, RZ ;  /* 0x000000ff000c7202 */ /* 0x000fe20000000f00 */
[----:B------:R-:W-:Y:S01]  /*bd80*/  IMAD.MOV.U32 R11, RZ, RZ, 0x181f ;  /* 0x0000181fff0b7424 */ /* 0x000fe200078e00ff */
[----:B------:R-:W-:Y:S01]  /*bd90*/  LEA R9, R9, UR39, 0x1 ;  /* 0x0000002709097c11 */ /* 0x000fe2000f8e08ff */
[----:B------:R-:W-:Y:S02]  /*bda0*/  IMAD.MOV.U32 R15, RZ, RZ, -0x1 ;  /* 0xffffffffff0f7424 */ /* 0x000fe400078e00ff */
[----:B------:R-:W-:Y:S02]  /*bdb0*/  IMAD.MOV.U32 R3, RZ, RZ, R14 ;  /* 0x000000ffff037224 */ /* 0x000fe400078e000e */
[----:B------:R-:W-:-:S07]  /*bdc0*/  IMAD.SHL.U32 R5, R37, 0x2, RZ ;  /* 0x0000000225057824 */ /* 0x000fce00078e00ff */
[----:B------:R-:W-:Y:S05]  /*bdd0*/  WARPSYNC.COLLECTIVE R15, `(.L_x_129) ;  /* 0x000000000f087348 */ /* 0x000fea0003c00000 */
[----:B------:R0:W1:Y:S02]  /*bde0*/  SHFL.IDX P6, R14, R13, R12, R11 ;  /* 0x0000000c0d0e7389 */ /* 0x00006400000c000b */
[----:B01----:R-:W-:Y:S01]  /*bdf0*/  ENDCOLLECTIVE ;  /* 0x000000000000791b */ /* 0x003fe20003800000 */
.L_x_129:
[----:B------:R-:W-:Y:S02]  /*be00*/  IMAD.MOV.U32 R13, RZ, RZ, R10 ;  /* 0x000000ffff0d7224 */ /* 0x000fe400078e000a */
[----:B------:R-:W-:Y:S01]  /*be10*/  IMAD.MOV.U32 R12, RZ, RZ, 0x1 ;  /* 0x00000001ff0c7424 */ /* 0x000fe200078e00ff */
[----:B------:R-:W-:-:S13]  /*be20*/  IADD3 R2, P0, R14, R5, RZ ;  /* 0x000000050e027210 */ /* 0x000fda0007f1e0ff */
[----:B------:R-:W-:Y:S05]  /*be30*/  WARPSYNC.COLLECTIVE R15, `(.L_x_130) ;  /* 0x000000000f087348 */ /* 0x000fea0003c00000 */
[----:B------:R0:W1:Y:S02]  /*be40*/  SHFL.IDX P6, R14, R13, R12, R11 ;  /* 0x0000000c0d0e7389 */ /* 0x00006400000c000b */
[----:B01----:R-:W-:Y:S01]  /*be50*/  ENDCOLLECTIVE ;  /* 0x000000000000791b */ /* 0x003fe20003800000 */
.L_x_130:
[----:B------:R-:W-:-:S05]  /*be60*/  IADD3.X R3, RZ, R3, RZ, P0, !PT ;  /* 0x00000003ff037210 */ /* 0x000fca00007fe4ff */
[----:B------:R-:W-:Y:S01]  /*be70*/  @!PT LDS RZ, [RZ] ;  /* 0x00000000fffff984 */ /* 0x000fe20000000800 */
[----:B------:R-:W-:Y:S01]  /*be80*/  @!PT LDS RZ, [RZ] ;  /* 0x00000000fffff984 */ /* 0x000fe20000000800 */
[----:B------:R-:W-:Y:S01]  /*be90*/  @!PT LDS RZ, [RZ] ;  /* 0x00000000fffff984 */ /* 0x000fe20000000800 */
[----:B------:R-:W-:Y:S04]  /*bea0*/  LDGSTS.E.BYPASS.LTC128B.128 [R9+0x18400], desc[UR36][R2.64], !P3 ;  /* 0x1840000002097fae */ /* 0x000fe8000d901d64 */
[----:B------:R-:W-:Y:S01]  /*beb0*/  LDGSTS.E.BYPASS.LTC128B.128 [R9+0x1b400], desc[UR36][R2.64+0x80], !P2 ;  /* 0x1b40008002097fae */ /* 0x000fe2000d101d64 */
[----:B------:R-:W-:-:S03]  /*bec0*/  MOV R13, R8 ;  /* 0x00000008000d7202 */ /* 0x000fc60000000f00 */
[----:B------:R0:W-:Y:S02]  /*bed0*/  LDGSTS.E.BYPASS.LTC128B.128 [R9+0x1e400], desc[UR36][R2.64+0x100], !P1 ;  /* 0x1e40010002097fae */ /* 0x0001e4000c901d64 */
[----:B0-----:R-:W-:-:S07]  /*bee0*/  IMAD.MOV.U32 R3, RZ, RZ, R14 ;  /* 0x000000ffff037224 */ /* 0x001fce00078e000e */
[----:B------:R-:W-:Y:S05]  /*bef0*/  WARPSYNC.COLLECTIVE R15, `(.L_x_131) ;  /* 0x000000000f087348 */ /* 0x000fea0003c00000 */
[----:B------:R0:W1:Y:S02]  /*bf00*/  SHFL.IDX P6, R14, R13, R12, R11 ;  /* 0x0000000c0d0e7389 */ /* 0x00006400000c000b */
[----:B01----:R-:W-:Y:S01]  /*bf10*/  ENDCOLLECTIVE ;  /* 0x000000000000791b */ /* 0x003fe20003800000 */
.L_x_131:
[----:B------:R-:W-:Y:S02]  /*bf20*/  IMAD.MOV.U32 R13, RZ, RZ, R10 ;  /* 0x000000ffff0d7224 */ /* 0x000fe400078e000a */
[----:B------:R-:W-:Y:S01]  /*bf30*/  IMAD.MOV.U32 R12, RZ, RZ, 0x2 ;  /* 0x00000002ff0c7424 */ /* 0x000fe200078e00ff */
[----:B------:R-:W-:-:S13]  /*bf40*/  IADD3 R2, P0, R14, R5, RZ ;  /* 0x000000050e027210 */ /* 0x000fda0007f1e0ff */
[----:B------:R-:W-:Y:S05]  /*bf50*/  WARPSYNC.COLLECTIVE R15, `(.L_x_132) ;  /* 0x000000000f087348 */ /* 0x000fea0003c00000 */
[----:B------:R0:W1:Y:S02]  /*bf60*/  SHFL.IDX P6, R14, R13, R12, R11 ;  /* 0x0000000c0d0e7389 */ /* 0x00006400000c000b */
[----:B01----:R-:W-:Y:S01]  /*bf70*/  ENDCOLLECTIVE ;  /* 0x000000000000791b */ /* 0x003fe20003800000 */
.L_x_132:
[----:B------:R-:W-:-:S05]  /*bf80*/  IMAD.X R3, RZ, RZ, R3, P0 ;  /* 0x000000ffff037224 */ /* 0x000fca00000e0603 */
[----:B------:R-:W-:Y:S01]  /*bf90*/  @!PT LDS RZ, [RZ] ;  /* 0x00000000fffff984 */ /* 0x000fe20000000800 */
[----:B------:R-:W-:Y:S01]  /*bfa0*/  @!PT LDS RZ, [RZ] ;  /* 0x00000000fffff984 */ /* 0x000fe20000000800 */
[----:B------:R-:W-:Y:S01]  /*bfb0*/  @!PT LDS RZ, [RZ] ;  /* 0x00000000fffff984 */ /* 0x000fe20000000800 */
[----:B------:R0:W-:Y:S04]  /*bfc0*/  LDGSTS.E.BYPASS.LTC128B.128 [R9+0x18c00], desc[UR36][R2.64], !P3 ;  /* 0x18c0000002097fae */ /* 0x0001e8000d901d64 */
[----:B------:R0:W-:Y:S01]  /*bfd0*/  LDGSTS.E.BYPASS.LTC128B.128 [R9+0x1bc00], desc[UR36][R2.64+0x80], !P2 ;  /* 0x1bc0008002097fae */ /* 0x0001e2000d101d64 */
[----:B------:R-:W-:-:S03]  /*bfe0*/  IMAD.MOV.U32 R13, RZ, RZ, R8 ;  /* 0x000000ffff0d7224 */ /* 0x000fc600078e0008 */
[----:B------:R0:W-:Y:S01]  /*bff0*/  LDGSTS.E.BYPASS.LTC128B.128 [R9+0x1ec00], desc[UR36][R2.64+0x100], !P1 ;  /* 0x1ec0010002097fae */ /* 0x0001e2000c901d64 */
[----:B------:R-:W-:-:S07]  /*c000*/  MOV R35, R14 ;  /* 0x0000000e00237202 */ /* 0x000fce0000000f00 */
[----:B0-----:R-:W-:Y:S05]  /*c010*/  WARPSYNC.COLLECTIVE R15, `(.L_x_133) ;  /* 0x000000000f087348 */ /* 0x001fea0003c00000 */
[----:B------:R1:W2:Y:S02]  /*c020*/  SHFL.IDX P6, R14, R13, R12, R11 ;  /* 0x0000000c0d0e7389 */ /* 0x0002a400000c000b */
[----:B012---:R-:W-:Y:S01]  /*c030*/  ENDCOLLECTIVE ;  /* 0x000000000000791b */ /* 0x007fe20003800000 */
.L_x_133:
[----:B------:R-:W-:Y:S01]  /*c040*/  IMAD.MOV.U32 R13, RZ, RZ, R10 ;  /* 0x000000ffff0d7224 */ /* 0x000fe200078e000a */
[----:B------:R-:W-:Y:S02]  /*c050*/  MOV R12, 0x3 ;  /* 0x00000003000c7802 */ /* 0x000fe40000000f00 */
[----:B------:R-:W-:-:S13]  /*c060*/  IADD3 R2, P0, R14, R5, RZ ;  /* 0x000000050e027210 */ /* 0x000fda0007f1e0ff */
[----:B------:R-:W-:Y:S05]  /*c070*/  WARPSYNC.COLLECTIVE R15, `(.L_x_134) ;  /* 0x000000000f087348 */ /* 0x000fea0003c00000 */
[----:B------:R0:W1:Y:S02]  /*c080*/  SHFL.IDX P6, R14, R13, R12, R11 ;  /* 0x0000000c0d0e7389 */ /* 0x00006400000c000b */
[----:B01----:R-:W-:Y:S01]  /*c090*/  ENDCOLLECTIVE ;  /* 0x000000000000791b */ /* 0x003fe20003800000 */
.L_x_134:
        /* <DEDUP_REMOVED lines=8> */
[----:B------:R-:W-:-:S07]  /*c120*/  IMAD.MOV.U32 R35, RZ, RZ, R14 ;  /* 0x000000ffff237224 */ /* 0x000fce00078e000e */
[----:B0-----:R-:W-:Y:S05]  /*c130*/  WARPSYNC.COLLECTIVE R15, `(.L_x_135) ;  /* 0x000000000f087348 */ /* 0x001fea0003c00000 */
[----:B------:R1:W2:Y:S02]  /*c140*/  SHFL.IDX P6, R14, R13, R12, R11 ;  /* 0x0000000c0d0e7389 */ /* 0x0002a400000c000b */
[----:B012---:R-:W-:Y:S01]  /*c150*/  ENDCOLLECTIVE ;  /* 0x000000000000791b */ /* 0x007fe20003800000 */
.L_x_135:
[----:B------:R-:W-:Y:S01]  /*c160*/  MOV R13, R10 ;  /* 0x0000000a000d7202 */ /* 0x000fe20000000f00 */
[----:B------:R-:W-:Y:S01]  /*c170*/  IMAD.MOV.U32 R12, RZ, RZ, 0x4 ;  /* 0x00000004ff0c7424 */ /* 0x000fe200078e00ff */
[----:B------:R-:W-:-:S13]  /*c180*/  IADD3 R2, P0, R14, R5, RZ ;  /* 0x000000050e027210 */ /* 0x000fda0007f1e0ff */
[----:B------:R-:W-:Y:S05]  /*c190*/  WARPSYNC.COLLECTIVE R15, `(.L_x_136) ;  /* 0x000000000f087348 */ /* 0x000fea0003c00000 */
[----:B------:R0:W1:Y:S02]  /*c1a0*/  SHFL.IDX P6, R14, R13, R12, R11 ;  /* 0x0000000c0d0e7389 */ /* 0x00006400000c000b */
[----:B01----:R-:W-:Y:S01]  /*c1b0*/  ENDCOLLECTIVE ;  /* 0x000000000000791b */ /* 0x003fe20003800000 */
.L_x_136:
        /* <DEDUP_REMOVED lines=12> */
.L_x_137:
[----:B------:R-:W-:Y:S02]  /*c280*/  IMAD.MOV.U32 R13, RZ, RZ, R10 ;  /* 0x000000ffff0d7224 */ /* 0x000fe400078e000a */
[----:B------:R-:W-:Y:S01]  /*c290*/  IMAD.MOV.U32 R12, RZ, RZ, 0x5 ;  /* 0x00000005ff0c7424 */ /* 0x000fe200078e00ff */
[----:B------:R-:W-:-:S13]  /*c2a0*/  IADD3 R2, P0, R14, R5, RZ ;  /* 0x000000050e027210 */ /* 0x000fda0007f1e0ff */
[----:B------:R-:W-:Y:S05]  /*c2b0*/  WARPSYNC.COLLECTIVE R15, `(.L_x_138) ;  /* 0x000000000f087348 */ /* 0x000fea0003c00000 */
[----:B------:R0:W1:Y:S02]  /*c2c0*/  SHFL.IDX P6, R14, R13, R12, R11 ;  /* 0x0000000c0d0e7389 */ /* 0x00006400000c000b */
[----:B01----:R-:W-:Y:S01]  /*c2d0*/  ENDCOLLECTIVE ;  /* 0x000000000000791b */ /* 0x003fe20003800000 */
.L_x_138:
[----:B------:R-:W-:-:S05]  /*c2e0*/  IADD3.X R3, RZ, R35, RZ, P0, !PT ;  /* 0x00000023ff037210 */ /* 0x000fca00007fe4ff */
[----:B------:R-:W-:Y:S01]  /*c2f0*/  @!PT LDS RZ, [RZ] ;  /* 0x00000000fffff984 */ /* 0x000fe20000000800 */
[----:B------:R-:W-:Y:S01]  /*c300*/  @!PT LDS RZ, [RZ] ;  /* 0x00000000fffff984 */ /* 0x000fe20000000800 */
[----:B------:R-:W-:Y:S01]  /*c310*/  @!PT LDS RZ, [RZ] ;  /* 0x00000000fffff984 */ /* 0x000fe20000000800 */
[----:B------:R0:W-:Y:S04]  /*c320*/  LDGSTS.E.BYPASS.LTC128B.128 [R9+0x1a400], desc[UR36][R2.64], !P3 ;  /* 0x1a40000002097fae */ /* 0x0001e8000d901d64 */
[----:B------:R0:W-:Y:S01]  /*c330*/  LDGSTS.E.BYPASS.LTC128B.128 [R9+0x1d400], desc[UR36][R2.64+0x80], !P2 ;  /* 0x1d40008002097fae */ /* 0x0001e2000d101d64 */
[----:B------:R-:W-:-:S03]  /*c340*/  MOV R13, R8 ;  /* 0x00000008000d7202 */ /* 0x000fc60000000f00 */
[----:B------:R0:W-:Y:S01]  /*c350*/  LDGSTS.E.BYPASS.LTC128B.128 [R9+0x20400], desc[UR36][R2.64+0x100], !P1 ;  /* 0x2040010002097fae */ /* 0x0001e2000c901d64 */
[----:B------:R-:W-:-:S07]  /*c360*/  IMAD.MOV.U32 R35, RZ, RZ, R14 ;  /* 0x000000ffff237224 */ /* 0x000fce00078e000e */
[----:B0-----:R-:W-:Y:S05]  /*c370*/  WARPSYNC.COLLECTIVE R15, `(.L_x_139) ;  /* 0x000000000f087348 */ /* 0x001fea0003c00000 */
[----:B------:R1:W2:Y:S02]  /*c380*/  SHFL.IDX P6, R14, R13, R12, R11 ;  /* 0x0000000c0d0e7389 */ /* 0x0002a400000c000b */
[----:B012---:R-:W-:Y:S01]  /*c390*/  ENDCOLLECTIVE ;  /* 0x000000000000791b */ /* 0x007fe20003800000 */
.L_x_139:
[----:B------:R-:W-:Y:S05]  /*c3a0*/  BRA `(.L_x_140) ;  /* 0xffffffd000707947 */ /* 0x000fea000383ffff */
.L_x_64:
[----:B0-----:R0:W1:Y:S02]  /*c3b0*/  SYNCS.PHASECHK.TRANS64.TRYWAIT P0, [R6+URZ+0x2a860], R9 ;  /* 0x02a86009060075a7 */ /* 0x001064000800017f */
[----:B-1----:R-:W-:Y:S05]  /*c3c0*/  @!P0 NANOSLEEP.SYNCS 0x989680 ;  /* 0x009896800000895d */ /* 0x002fea0003900000 */
[----:B------:R-:W1:Y:S02]  /*c3d0*/  @!P0 SYNCS.PHASECHK.TRANS64 P0, [R6+URZ+0x2a860], R9 ;  /* 0x02a86009060085a7 */ /* 0x000e64000800007f */
[----:B-1----:R-:W-:Y:S05]  /*c3e0*/  @!P0 BRA `(.L_x_64) ;  /* 0xfffffffc00f08947 */ /* 0x002fea000383ffff */
[----:B------:R-:W-:Y:S05]  /*c3f0*/  BRA `(.L_x_141) ;  /* 0xffffffd000d47947 */ /* 0x000fea000383ffff */
.L_x_65:
[----:B------:R-:W-:Y:S01]  /*c400*/  BSSY B1, `(.L_x_142) ;  /* 0x0000008000017945 */ /* 0x000fe20003800000 */
[----:B------:R-:W-:Y:S01]  /*c410*/  IMAD.MOV.U32 R13, RZ, RZ, R18 ;  /* 0x000000ffff0d7224 */ /* 0x000fe200078e0012 */
[----:B------:R-:W-:Y:S01]  /*c420*/  MOV R15, 0xffffffff ;  /* 0xffffffff000f7802 */ /* 0x000fe20000000f00 */
[----:B------:R-:W-:Y:S02]  /*c430*/  IMAD.MOV.U32 R12, RZ, RZ, RZ ;  /* 0x000000ffff0c7224 */ /* 0x000fe400078e00ff */
[----:B------:R-:W-:-:S07]  /*c440*/  IMAD.MOV.U32 R11, RZ, RZ, 0x181f ;  /* 0x0000181fff0b7424 */ /* 0x000fce00078e00ff */
[----:B0-----:R-:W-:Y:S05]  /*c450*/  WARPSYNC.COLLECTIVE R15, `(.L_x_143) ;  /* 0x000000000f087348 */ /* 0x001fea0003c00000 */
[----:B------:R1:W2:Y:S02]  /*c460*/  SHFL.IDX P6, R14, R13, R12, R11 ;  /* 0x0000000c0d0e7389 */ /* 0x0002a400000c000b */
[----:B012---:R-:W-:Y:S01]  /*c470*/  ENDCOLLECTIVE ;  /* 0x000000000000791b */ /* 0x007fe20003800000 */
.L_x_143:
[----:B------:R-:W-:Y:S05]  /*c480*/  BSYNC B1 ;  /* 0x0000000000017941 */ /* 0x000fea0003800000 */
.L_x_142:
[----:B------:R-:W-:Y:S01]  /*c490*/  IMAD.MOV.U32 R13, RZ, RZ, R17 ;  /* 0x000000ffff0d7224 */ /* 0x000fe200078e0011 */
[----:B------:R-:W-:Y:S01]  /*c4a0*/  MOV R11, 0x181f ;  /* 0x0000181f000b7802 */ /* 0x000fe20000000f00 */
[----:B------:R-:W-:Y:S01]  /*c4b0*/  IMAD.MOV.U32 R12, RZ, RZ, RZ ;  /* 0x000000ffff0c7224 */ /* 0x000fe200078e00ff */
[----:B------:R-:W-:Y:S01]  /*c4c0*/  LEA R7, R7, UR39, 0x1 ;  /* 0x0000002707077c11 */ /* 0x000fe2000f8e08ff */
[----:B------:R-:W-:Y:S02]  /*c4d0*/  IMAD.MOV.U32 R15, RZ, RZ, -0x1 ;  /* 0xffffffffff0f7424 */ /* 0x000fe400078e00ff */
[----:B------:R-:W-:-:S07]  /*c4e0*/  IMAD.MOV.U32 R3, RZ, RZ, R14 ;  /* 0x000000ffff037224 */ /* 0x000fce00078e000e */
[----:B------:R-:W-:Y:S05]  /*c4f0*/  WARPSYNC.COLLECTIVE R15, `(.L_x_144) ;  /* 0x000000000f087348 */ /* 0x000fea0003c00000 */
[----:B------:R0:W1:Y:S02]  /*c500*/  SHFL.IDX P6, R14, R13, R12, R11 ;  /* 0x0000000c0d0e7389 */ /* 0x00006400000c000b */
[----:B01----:R-:W-:Y:S01]  /*c510*/  ENDCOLLECTIVE ;  /* 0x000000000000791b */ /* 0x003fe20003800000 */
.L_x_144:
[----:B------:R-:W-:Y:S01]  /*c520*/  IMAD.MOV.U32 R13, RZ, RZ, R18 ;  /* 0x000000ffff0d7224 */ /* 0x000fe200078e0012 */
[----:B------:R-:W-:Y:S02]  /*c530*/  MOV R12, 0x1 ;  /* 0x00000001000c7802 */ /* 0x000fe40000000f00 */
[----:B------:R-:W-:-:S13]  /*c540*/  IADD3 R2, P0, R14, R5, RZ ;  /* 0x000000050e027210 */ /* 0x000fda0007f1e0ff */
[----:B------:R-:W-:Y:S05]  /*c550*/  WARPSYNC.COLLECTIVE R15, `(.L_x_145) ;  /* 0x000000000f087348 */ /* 0x000fea0003c00000 */
[----:B------:R0:W1:Y:S02]  /*c560*/  SHFL.IDX P6, R14, R13, R12, R11 ;  /* 0x0000000c0d0e7389 */ /* 0x00006400000c000b */
[----:B01----:R-:W-:Y:S01]  /*c570*/  ENDCOLLECTIVE ;  /* 0x000000000000791b */ /* 0x003fe20003800000 */
.L_x_145:
[----:B------:R-:W-:Y:S01]  /*c580*/  IMAD.X R3, RZ, RZ, R3, P0 ;  /* 0x000000ffff037224 */ /* 0x000fe200000e0603 */
[----:B------:R-:W-:Y:S01]  /*c590*/  ISETP.LT.OR P0, PT, R8, 0x1, P2 ;  /* 0x000000010800780c */ /* 0x000fe20001701670 */
[----:B------:R-:W-:-:S12]  /*c5a0*/  IMAD.MOV.U32 R13, RZ, RZ, R17 ;  /* 0x000000ffff0d7224 */ /* 0x000fd800078e0011 */
[----:B------:R-:W-:Y:S01]  /*c5b0*/  @!PT LDS RZ, [RZ] ;  /* 0x00000000fffff984 */ /* 0x000fe20000000800 */
[----:B------:R-:W-:Y:S01]  /*c5c0*/  @!PT LDS RZ, [RZ] ;  /* 0x00000000fffff984 */ /* 0x000fe20000000800 */
[----:B------:R-:W-:Y:S01]  /*c5d0*/  @!PT LDS RZ, [RZ] ;  /* 0x00000000fffff984 */ /* 0x000fe20000000800 */
[----:B------:R-:W-:Y:S01]  /*c5e0*/  LDGSTS.E.BYPASS.LTC128B.128 [R7+0x400], desc[UR36][R2.64], !P0 ;  /* 0x0040000002077fae */ /* 0x000fe2000c101d64 */
[----:B------:R-:W-:-:S13]  /*c5f0*/  ISETP.LT.OR P0, PT, R8, 0x1, P1 ;  /* 0x000000010800780c */ /* 0x000fda0000f01670 */
[----:B------:R0:W-:Y:S02]  /*c600*/  LDGSTS.E.BYPASS.LTC128B.128 [R7+0x3400], desc[UR36][R2.64+0x80], !P0 ;  /* 0x0340008002077fae */ /* 0x0001e4000c101d64 */
[----:B0-----:R-:W-:-:S07]  /*c610*/  IMAD.MOV.U32 R3, RZ, RZ, R14 ;  /* 0x000000ffff037224 */ /* 0x001fce00078e000e */
[----:B------:R-:W-:Y:S05]  /*c620*/  WARPSYNC.COLLECTIVE R15, `(.L_x_146) ;  /* 0x000000000f087348 */ /* 0x000fea0003c00000 */
[----:B------:R0:W1:Y:S02]  /*c630*/  SHFL.IDX P6, R14, R13, R12, R11 ;  /* 0x0000000c0d0e7389 */ /* 0x00006400000c000b */
[----:B01----:R-:W-:Y:S01]  /*c640*/  ENDCOLLECTIVE ;  /* 0x000000000000791b */ /* 0x003fe20003800000 */
.L_x_146:
[----:B------:R-:W-:Y:S01]  /*c650*/  MOV R13, R18 ;  /* 0x00000012000d7202 */ /* 0x000fe20000000f00 */
[----:B------:R-:W-:Y:S01]  /*c660*/  IMAD.MOV.U32 R12, RZ, RZ, 0x2 ;  /* 0x00000002ff0c7424 */ /* 0x000fe200078e00ff */
[----:B------:R-:W-:-:S13]  /*c670*/  IADD3 R2, P0, R14, R5, RZ ;  /* 0x000000050e027210 */ /* 0x000fda0007f1e0ff */
[----:B------:R-:W-:Y:S05]  /*c680*/  WARPSYNC.COLLECTIVE R15, `(.L_x_147) ;  /* 0x000000000f087348 */ /* 0x000fea0003c00000 */
[----:B------:R0:W1:Y:S02]  /*c690*/  SHFL.IDX P6, R14, R13, R12, R11 ;  /* 0x0000000c0d0e7389 */ /* 0x00006400000c000b */
[----:B01----:R-:W-:Y:S01]  /*c6a0*/  ENDCOLLECTIVE ;  /* 0x000000000000791b */ /* 0x003fe20003800000 */
.L_x_147:
        /* <DEDUP_REMOVED lines=13> */
.L_x_148:
[----:B------:R-:W-:Y:S02]  /*c780*/  IMAD.MOV.U32 R13, RZ, RZ, R18 ;  /* 0x000000ffff0d7224 */ /* 0x000fe400078e0012 */
[----:B------:R-:W-:Y:S01]  /*c790*/  IMAD.MOV.U32 R12, RZ, RZ, 0x3 ;  /* 0x00000003ff0c7424 */ /* 0x000fe200078e00ff */
[----:B------:R-:W-:-:S13]  /*c7a0*/  IADD3 R2, P0, R14, R5, RZ ;  /* 0x000000050e027210 */ /* 0x000fda0007f1e0ff */
[----:B------:R-:W-:Y:S05]  /*c7b0*/  WARPSYNC.COLLECTIVE R15, `(.L_x_149) ;  /* 0x000000000f087348 */ /* 0x000fea0003c00000 */
[----:B------:R0:W1:Y:S02]  /*c7c0*/  SHFL.IDX P6, R14, R13, R12, R11 ;  /* 0x0000000c0d0e7389 */ /* 0x00006400000c000b */
[----:B01----:R-:W-:Y:S01]  /*c7d0*/  ENDCOLLECTIVE ;  /* 0x000000000000791b */ /* 0x003fe20003800000 */
.L_x_149:
[----:B------:R-:W-:Y:S02]  /*c7e0*/  IADD3.X R3, RZ, R3, RZ, P0, !PT ;  /* 0x00000003ff037210 */ /* 0x000fe400007fe4ff */
[----:B------:R-:W-:Y:S02]  /*c7f0*/  ISETP.LT.OR P0, PT, R8, 0x21, P2 ;  /* 0x000000210800780c */ /* 0x000fe40001701670 */
[----:B------:R-:W-:-:S11]  /*c800*/  MOV R13, R17 ;  /* 0x00000011000d7202 */ /* 0x000fd60000000f00 */
        /* <DEDUP_REMOVED lines=10> */
.L_x_150:
[----:B------:R-:W-:Y:S02]  /*c8b0*/  IMAD.MOV.U32 R13, RZ, RZ, R18 ;  /* 0x000000ffff0d7224 */ /* 0x000fe400078e0012 */
[----:B------:R-:W-:Y:S01]  /*c8c0*/  IMAD.MOV.U32 R12, RZ, RZ, 0x4 ;  /* 0x00000004ff0c7424 */ /* 0x000fe200078e00ff */
[----:B------:R-:W-:-:S13]  /*c8d0*/  IADD3 R2, P0, R14, R5, RZ ;  /* 0x000000050e027210 */ /* 0x000fda0007f1e0ff */
[----:B------:R-:W-:Y:S05]  /*c8e0*/  WARPSYNC.COLLECTIVE R15, `(.L_x_151) ;  /* 0x000000000f087348 */ /* 0x000fea0003c00000 */
[----:B------:R0:W1:Y:S02]  /*c8f0*/  SHFL.IDX P6, R14, R13, R12, R11 ;  /* 0x0000000c0d0e7389 */ /* 0x00006400000c000b */
[----:B01----:R-:W-:Y:S01]  /*c900*/  ENDCOLLECTIVE ;  /* 0x000000000000791b */ /* 0x003fe20003800000 */
.L_x_151:
        /* <DEDUP_REMOVED lines=9> */
[----:B0-----:R-:W-:-:S07]  /*c9a0*/  MOV R3, R14 ;  /* 0x0000000e00037202 */ /* 0x001fce0000000f00 */
[----:B------:R-:W-:Y:S05]  /*c9b0*/  WARPSYNC.COLLECTIVE R15, `(.L_x_152) ;  /* 0x000000000f087348 */ /* 0x000fea0003c00000 */
[----:B------:R0:W1:Y:S02]  /*c9c0*/  SHFL.IDX P6, R14, R13, R12, R11 ;  /* 0x0000000c0d0e7389 */ /* 0x00006400000c000b */
[----:B01----:R-:W-:Y:S01]  /*c9d0*/  ENDCOLLECTIVE ;  /* 0x000000000000791b */ /* 0x003fe20003800000 */
.L_x_152:
[----:B------:R-:W-:Y:S01]  /*c9e0*/  IMAD.MOV.U32 R13, RZ, RZ, R18 ;  /* 0x000000ffff0d7224 */ /* 0x000fe200078e0012 */
[----:B------:R-:W-:Y:S02]  /*c9f0*/  MOV R12, 0x5 ;  /* 0x00000005000c7802 */ /* 0x000fe40000000f00 */
[----:B------:R-:W-:-:S13]  /*ca00*/  IADD3 R2, P0, R14, R5, RZ ;  /* 0x000000050e027210 */ /* 0x000fda0007f1e0ff */
[----:B------:R-:W-:Y:S05]  /*ca10*/  WARPSYNC.COLLECTIVE R15, `(.L_x_153) ;  /* 0x000000000f087348 */ /* 0x000fea0003c00000 */
[----:B------:R0:W1:Y:S02]  /*ca20*/  SHFL.IDX P6, R14, R13, R12, R11 ;  /* 0x0000000c0d0e7389 */ /* 0x00006400000c000b */
[----:B01----:R-:W-:Y:S01]  /*ca30*/  ENDCOLLECTIVE ;  /* 0x000000000000791b */ /* 0x003fe20003800000 */
.L_x_153:
[----:B------:R-:W-:Y:S01]  /*ca40*/  IMAD.X R3, RZ, RZ, R3, P0 ;  /* 0x000000ffff037224 */ /* 0x000fe200000e0603 */
[----:B------:R-:W-:Y:S01]  /*ca50*/  ISETP.LT.OR P0, PT, R8, 0x41, P2 ;  /* 0x000000410800780c */ /* 0x000fe20001701670 */
[----:B------:R-:W-:-:S12]  /*ca60*/  IMAD.MOV.U32 R13, RZ, RZ, R17 ;  /* 0x000000ffff0d7224 */ /* 0x000fd800078e0011 */
[----:B------:R-:W-:Y:S01]  /*ca70*/  @!PT LDS RZ, [RZ] ;  /* 0x00000000fffff984 */ /* 0x000fe20000000800 */
[----:B------:R-:W-:Y:S01]  /*ca80*/  @!PT LDS RZ, [RZ] ;  /* 0x00000000fffff984 */ /* 0x000fe20000000800 */
[----:B------:R-:W-:Y:S01]  /*ca90*/  @!PT LDS RZ, [RZ] ;  /* 0x00000000fffff984 */ /* 0x000fe20000000800 */
[----:B------:R0:W-:Y:S01]  /*caa0*/  LDGSTS.E.BYPASS.LTC128B.128 [R7+0x2400], desc[UR36][R2.64], !P0 ;  /* 0x0240000002077fae */ /* 0x0001e2000c101d64 */
[----:B------:R-:W-:Y:S01]  /*cab0*/  ISETP.LT.OR P0, PT, R8, 0x41, P1 ;  /* 0x000000410800780c */ /* 0x000fe20000f01670 */
[----:B------:R-:W-:-:S12]  /*cac0*/  IMAD.MOV.U32 R18, RZ, RZ, R14 ;  /* 0x000000ffff127224 */ /* 0x000fd800078e000e */
[----:B0-----:R-:W-:Y:S05]  /*cad0*/  WARPSYNC.COLLECTIVE R15, `(.L_x_154) ;  /* 0x000000000f087348 */ /* 0x001fea0003c00000 */
[----:B------:R1:W2:Y:S02]  /*cae0*/  SHFL.IDX P6, R14, R13, R12, R11 ;  /* 0x0000000c0d0e7389 */ /* 0x0002a400000c000b */
[----:B012---:R-:W-:Y:S01]  /*caf0*/  ENDCOLLECTIVE ;  /* 0x000000000000791b */ /* 0x007fe20003800000 */
.L_x_154:
[----:B------:R-:W-:Y:S01]  /*cb00*/  @!PT LDS RZ, [RZ] ;  /* 0x00000000fffff984 */ /* 0x000fe20000000800 */
[----:B------:R-:W-:Y:S01]  /*cb10*/  @!PT LDS RZ, [RZ] ;  /* 0x00000000fffff984 */ /* 0x000fe20000000800 */
[----:B------:R-:W-:Y:S01]  /*cb20*/  @!PT LDS RZ, [RZ] ;  /* 0x00000000fffff984 */ /* 0x000fe20000000800 */
[----:B------:R0:W-:Y:S01]  /*cb30*/  LDGSTS.E.BYPASS.LTC128B.128 [R7+0x5400], desc[UR36][R2.64+0x80], !P0 ;  /* 0x0540008002077fae */ /* 0x0001e2000c101d64 */
[----:B------:R-:W-:Y:S05]  /*cb40*/  BRA `(.L_x_155) ;  /* 0xffffffcc00c87947 */ /* 0x000fea000383ffff */
.L_x_71:
[----:B0-----:R0:W1:Y:S02]  /*cb50*/  SYNCS.PHASECHK.TRANS64.TRYWAIT P0, [R4+URZ+0x2a860], R3 ;  /* 0x02a86003040075a7 */ /* 0x001064000800017f */
[----:B-1----:R-:W-:Y:S05]  /*cb60*/  @!P0 NANOSLEEP.SYNCS 0x989680 ;  /* 0x009896800000895d */ /* 0x002fea0003900000 */
[----:B------:R-:W1:Y:S02]  /*cb70*/  @!P0 SYNCS.PHASECHK.TRANS64 P0, [R4+URZ+0x2a860], R3 ;  /* 0x02a86003040085a7 */ /* 0x000e64000800007f */
[----:B-1----:R-:W-:Y:S05]  /*cb80*/  @!P0 BRA `(.L_x_71) ;  /* 0xfffffffc00f08947 */ /* 0x002fea000383ffff */
[----:B------:R-:W-:Y:S05]  /*cb90*/  BRA `(.L_x_156) ;  /* 0xffffffd0009c7947 */ /* 0x000fea000383ffff */
.L_x_72:
[----:B------:R-:W-:Y:S01]  /*cba0*/  BSSY B0, `(.L_x_157) ;  /* 0x0000008000007945 */ /* 0x000fe20003800000 */
[----:B------:R-:W-:Y:S01]  /*cbb0*/  IMAD.MOV.U32 R13, RZ, RZ, R18 ;  /* 0x000000ffff0d7224 */ /* 0x000fe200078e0012 */
[----:B------:R-:W-:Y:S01]  /*cbc0*/  MOV R12, RZ ;  /* 0x000000ff000c7202 */ /* 0x000fe20000000f00 */
[----:B------:R-:W-:Y:S02]  /*cbd0*/  IMAD.MOV.U32 R11, RZ, RZ, 0x181f ;  /* 0x0000181fff0b7424 */ /* 0x000fe400078e00ff */
[----:B------:R-:W-:-:S07]  /*cbe0*/  IMAD.MOV.U32 R15, RZ, RZ, -0x1 ;  /* 0xffffffffff0f7424 */ /* 0x000fce00078e00ff */
[----:B0-----:R-:W-:Y:S05]  /*cbf0*/  WARPSYNC.COLLECTIVE R15, `(.L_x_158) ;  /* 0x000000000f087348 */ /* 0x001fea0003c00000 */
[----:B------:R1:W2:Y:S02]  /*cc00*/  SHFL.IDX P6, R14, R13, R12, R11 ;  /* 0x0000000c0d0e7389 */ /* 0x0002a400000c000b */
[----:B012---:R-:W-:Y:S01]  /*cc10*/  ENDCOLLECTIVE ;  /* 0x000000000000791b */ /* 0x007fe20003800000 */
.L_x_158:
[----:B------:R-:W-:Y:S05]  /*cc20*/  BSYNC B0 ;  /* 0x0000000000007941 */ /* 0x000fea0003800000 */
.L_x_157:
[----:B------:R-:W-:Y:S01]  /*cc30*/  MOV R13, R17 ;  /* 0x00000011000d7202 */ /* 0x000fe20000000f00 */
[----:B------:R-:W-:Y:S01]  /*cc40*/  IMAD.MOV.U32 R12, RZ, RZ, RZ ;  /* 0x000000ffff0c7224 */ /* 0x000fe200078e00ff */
[----:B------:R-:W-:Y:S01]  /*cc50*/  SHF.L.U32 R6, R37, 0x1, RZ ;  /* 0x0000000125067819 */ /* 0x000fe200000006ff */
[----:B------:R-:W-:Y:S02]  /*cc60*/  IMAD.MOV.U32 R11, RZ, RZ, 0x181f ;  /* 0x0000181fff0b7424 */ /* 0x000fe400078e00ff */
[----:B------:R-:W-:Y:S02]  /*cc70*/  IMAD.MOV.U32 R15, RZ, RZ, -0x1 ;  /* 0xffffffffff0f7424 */ /* 0x000fe400078e00ff */
[----:B------:R-:W-:-:S07]  /*cc80*/  IMAD.MOV.U32 R0, RZ, RZ, R14 ;  /* 0x000000ffff007224 */ /* 0x000fce00078e000e */
[----:B------:R-:W-:Y:S05]  /*cc90*/  WARPSYNC.COLLECTIVE R15, `(.L_x_159) ;  /* 0x000000000f087348 */ /* 0x000fea0003c00000 */
[----:B------:R0:W1:Y:S02]  /*cca0*/  SHFL.IDX P6, R14, R13, R12, R11 ;  /* 0x0000000c0d0e7389 */ /* 0x00006400000c000b */
[----:B01----:R-:W-:Y:S01]  /*ccb0*/  ENDCOLLECTIVE ;  /* 0x000000000000791b */ /* 0x003fe20003800000 */
.L_x_159:
[----:B------:R-:W-:Y:S02]  /*ccc0*/  IMAD.MOV.U32 R13, RZ, RZ, R18 ;  /* 0x000000ffff0d7224 */ /* 0x000fe400078e0012 */
[----:B------:R-:W-:Y:S01]  /*ccd0*/  IMAD.MOV.U32 R12, RZ, RZ, 0x1 ;  /* 0x00000001ff0c7424 */ /* 0x000fe200078e00ff */
[----:B------:R-:W-:-:S13]  /*cce0*/  IADD3 R2, P0, R14, R6, RZ ;  /* 0x000000060e027210 */ /* 0x000fda0007f1e0ff */
[----:B------:R-:W-:Y:S05]  /*ccf0*/  WARPSYNC.COLLECTIVE R15, `(.L_x_160) ;  /* 0x000000000f087348 */ /* 0x000fea0003c00000 */
[----:B------:R0:W1:Y:S02]  /*cd00*/  SHFL.IDX P6, R14, R13, R12, R11 ;  /* 0x0000000c0d0e7389 */ /* 0x00006400000c000b */
[----:B01----:R-:W-:Y:S01]  /*cd10*/  ENDCOLLECTIVE ;  /* 0x000000000000791b */ /* 0x003fe20003800000 */
.L_x_160:
[----:B------:R-:W-:Y:S01]  /*cd20*/  IMAD.X R3, RZ, RZ, R0, P0 ;  /* 0x000000ffff037224 */ /* 0x000fe200000e0600 */
[----:B------:R-:W-:Y:S02]  /*cd30*/  ISETP.LT.OR P0, PT, R5, 0x1, P2 ;  /* 0x000000010500780c */ /* 0x000fe40001701670 */
[----:B------:R-:W-:Y:S01]  /*cd40*/  LEA R0, R7, UR39, 0x1 ;  /* 0x0000002707007c11 */ /* 0x000fe2000f8e08ff */
[----:B------:R-:W-:-:S10]  /*cd50*/  IMAD.MOV.U32 R13, RZ, RZ, R17 ;  /* 0x000000ffff0d7224 */ /* 0x000fd400078e0011 */
[----:B------:R-:W-:Y:S01]  /*cd60*/  @!PT LDS RZ, [RZ] ;  /* 0x00000000fffff984 */ /* 0x000fe20000000800 */
[----:B------:R-:W-:Y:S01]  /*cd70*/  @!PT LDS RZ, [RZ] ;  /* 0x00000000fffff984 */ /* 0x000fe20000000800 */
[----:B------:R-:W-:Y:S01]  /*cd80*/  @!PT LDS RZ, [RZ] ;  /* 0x00000000fffff984 */ /* 0x000fe20000000800 */
[----:B------:R0:W-:Y:S01]  /*cd90*/  LDGSTS.E.BYPASS.LTC128B.128 [R0+0x400], desc[UR36][R2.64], !P0 ;  /* 0x0040000002007fae */ /* 0x0001e2000c101d64 */
[----:B------:R-:W-:Y:S02]  /*cda0*/  ISETP.LT.OR P0, PT, R5, 0x1, P1 ;  /* 0x000000010500780c */ /* 0x000fe40000f01670 */
[----:B------:R-:W-:-:S11]  /*cdb0*/  MOV R7, R14 ;  /* 0x0000000e00077202 */ /* 0x000fd60000000f00 */
[----:B0-----:R-:W-:Y:S05]  /*cdc0*/  WARPSYNC.COLLECTIVE R15, `(.L_x_161) ;  /* 0x000000000f087348 */ /* 0x001fea0003c00000 */
[----:B------:R1:W2:Y:S02]  /*cdd0*/  SHFL.IDX P6, R14, R13, R12, R11 ;  /* 0x0000000c0d0e7389 */ /* 0x0002a400000c000b */
[----:B012---:R-:W-:Y:S01]  /*cde0*/  ENDCOLLECTIVE ;  /* 0x000000000000791b */ /* 0x007fe20003800000 */
.L_x_161:
[----:B------:R-:W-:Y:S01]  /*cdf0*/  @!PT LDS RZ, [RZ] ;  /* 0x00000000fffff984 */ /* 0x000fe20000000800 */
[----:B------:R-:W-:Y:S01]  /*ce00*/  @!PT LDS RZ, [RZ] ;  /* 0x00000000fffff984 */ /* 0x000fe20000000800 */
[----:B------:R-:W-:Y:S01]  /*ce10*/  @!PT LDS RZ, [RZ] ;  /* 0x00000000fffff984 */ /* 0x000fe20000000800 */
[----:B------:R0:W-:Y:S01]  /*ce20*/  LDGSTS.E.BYPASS.LTC128B.128 [R0+0x3400], desc[UR36][R2.64+0x80], !P0 ;  /* 0x0340008002007fae */ /* 0x0001e2000c101d64 */
[----:B------:R-:W-:Y:S01]  /*ce30*/  IMAD.MOV.U32 R13, RZ, RZ, R18 ;  /* 0x000000ffff0d7224 */ /* 0x000fe200078e0012 */
[----:B------:R-:W-:Y:S02]  /*ce40*/  MOV R12, 0x2 ;  /* 0x00000002000c7802 */ /* 0x000fe40000000f00 */
[----:B0-----:R-:W-:-:S13]  /*ce50*/  IADD3 R2, P0, R14, R6, RZ ;  /* 0x000000060e027210 */ /* 0x001fda0007f1e0ff */
[----:B------:R-:W-:Y:S05]  /*ce60*/  WARPSYNC.COLLECTIVE R15, `(.L_x_162) ;  /* 0x000000000f087348 */ /* 0x000fea0003c00000 */
[----:B------:R0:W1:Y:S02]  /*ce70*/  SHFL.IDX P6, R14, R13, R12, R11 ;  /* 0x0000000c0d0e7389 */ /* 0x00006400000c000b */
[----:B01----:R-:W-:Y:S01]  /*ce80*/  ENDCOLLECTIVE ;  /* 0x000000000000791b */ /* 0x003fe20003800000 */
.L_x_162:
        /* <DEDUP_REMOVED lines=12> */
.L_x_163:
[----:B------:R-:W-:Y:S01]  /*cf50*/  @!PT LDS RZ, [RZ] ;  /* 0x00000000fffff984 */ /* 0x000fe20000000800 */
[----:B------:R-:W-:Y:S01]  /*cf60*/  @!PT LDS RZ, [RZ] ;  /* 0x00000000fffff984 */ /* 0x000fe20000000800 */
[----:B------:R-:W-:Y:S01]  /*cf70*/  @!PT LDS RZ, [RZ] ;  /* 0x00000000fffff984 */ /* 0x000fe20000000800 */
[----:B------:R0:W-:Y:S01]  /*cf80*/  LDGSTS.E.BYPASS.LTC128B.128 [R0+0x3c00], desc[UR36][R2.64+0x80], !P0 ;  /* 0x03c0008002007fae */ /* 0x0001e2000c101d64 */
[----:B------:R-:W-:Y:S01]  /*cf90*/  MOV R13, R18 ;  /* 0x00000012000d7202 */ /* 0x000fe20000000f00 */
[----:B------:R-:W-:Y:S01]  /*cfa0*/  IMAD.MOV.U32 R12, RZ, RZ, 0x3 ;  /* 0x00000003ff0c7424 */ /* 0x000fe200078e00ff */
[----:B0-----:R-:W-:-:S13]  /*cfb0*/  IADD3 R2, P0, R14, R6, RZ ;  /* 0x000000060e027210 */ /* 0x001fda0007f1e0ff */
[----:B------:R-:W-:Y:S05]  /*cfc0*/  WARPSYNC.COLLECTIVE R15, `(.L_x_164) ;  /* 0x000000000f087348 */ /* 0x000fea0003c00000 */
[----:B------:R0:W1:Y:S02]  /*cfd0*/  SHFL.IDX P6, R14, R13, R12, R11 ;  /* 0x0000000c0d0e7389 */ /* 0x00006400000c000b */
[----:B01----:R-:W-:Y:S01]  /*cfe0*/  ENDCOLLECTIVE ;  /* 0x000000000000791b */ /* 0x003fe20003800000 */
.L_x_164:
        /* <DEDUP_REMOVED lines=12> */
.L_x_165:
[----:B------:R-:W-:Y:S01]  /*d0b0*/  @!PT LDS RZ, [RZ] ;  /* 0x00000000fffff984 */ /* 0x000fe20000000800 */
[----:B------:R-:W-:Y:S01]  /*d0c0*/  @!PT LDS RZ, [RZ] ;  /* 0x00000000fffff984 */ /* 0x000fe20000000800 */
[----:B------:R-:W-:Y:S01]  /*d0d0*/  @!PT LDS RZ, [RZ] ;  /* 0x00000000fffff984 */ /* 0x000fe20000000800 */
[----:B------:R0:W-:Y:S01]  /*d0e0*/  LDGSTS.E.BYPASS.LTC128B.128 [R0+0x4400], desc[UR36][R2.64+0x80], !P0 ;  /* 0x0440008002007fae */ /* 0x0001e2000c101d64 */
[----:B------:R-:W-:Y:S02]  /*d0f0*/  IMAD.MOV.U32 R13, RZ, RZ, R18 ;  /* 0x000000ffff0d7224 */ /* 0x000fe400078e0012 */
[----:B------:R-:W-:Y:S01]  /*d100*/  IMAD.MOV.U32 R12, RZ, RZ, 0x4 ;  /* 0x00000004ff0c7424 */ /* 0x000fe200078e00ff */
[----:B0-----:R-:W-:-:S13]  /*d110*/  IADD3 R2, P0, R14, R6, RZ ;  /* 0x000000060e027210 */ /* 0x001fda0007f1e0ff */
[----:B------:R-:W-:Y:S05]  /*d120*/  WARPSYNC.COLLECTIVE R15, `(.L_x_166) ;  /* 0x000000000f087348 */ /* 0x000fea0003c00000 */
[----:B------:R0:W1:Y:S02]  /*d130*/  SHFL.IDX P6, R14, R13, R12, R11 ;  /* 0x0000000c0d0e7389 */ /* 0x00006400000c000b */
[----:B01----:R-:W-:Y:S01]  /*d140*/  ENDCOLLECTIVE ;  /* 0x000000000000791b */ /* 0x003fe20003800000 */
.L_x_166:
[----:B------:R-:W-:Y:S02]  /*d150*/  IADD3.X R3, RZ, R7, RZ, P0, !PT ;  /* 0x00000007ff037210 */ /* 0x000fe400007fe4ff */
[----:B------:R-:W-:Y:S02]  /*d160*/  ISETP.LT.OR P0, PT, R5, 0x31, P2 ;  /* 0x000000310500780c */ /* 0x000fe40001701670 */
[----:B------:R-:W-:-:S11]  /*d170*/  MOV R13, R17 ;  /* 0x00000011000d7202 */ /* 0x000fd60000000f00 */
        /* <DEDUP_REMOVED lines=9> */
.L_x_167:
        /* <DEDUP_REMOVED lines=10> */
.L_x_168:
[----:B------:R-:W-:Y:S01]  /*d2b0*/  IMAD.X R3, RZ, RZ, R7, P0 ;  /* 0x000000ffff037224 */ /* 0x000fe200000e0607 */
[----:B------:R-:W-:Y:S01]  /*d2c0*/  ISETP.LT.OR P0, PT, R5, 0x41, P2 ;  /* 0x000000410500780c */ /* 0x000fe20001701670 */
[----:B------:R-:W-:-:S12]  /*d2d0*/  IMAD.MOV.U32 R13, RZ, RZ, R17 ;  /* 0x000000ffff0d7224 */ /* 0x000fd800078e0011 */
        /* <DEDUP_REMOVED lines=9> */
.L_x_169:
[----:B------:R-:W-:Y:S01]  /*d370*/  @!PT LDS RZ, [RZ] ;  /* 0x00000000fffff984 */ /* 0x000fe20000000800 */
[----:B------:R-:W-:Y:S01]  /*d380*/  @!PT LDS RZ, [RZ] ;  /* 0x00000000fffff984 */ /* 0x000fe20000000800 */
[----:B------:R-:W-:Y:S01]  /*d390*/  @!PT LDS RZ, [RZ] ;  /* 0x00000000fffff984 */ /* 0x000fe20000000800 */
[----:B------:R0:W-:Y:S01]  /*d3a0*/  LDGSTS.E.BYPASS.LTC128B.128 [R0+0x5400], desc[UR36][R2.64+0x80], !P0 ;  /* 0x0540008002007fae */ /* 0x0001e2000c101d64 */
[----:B------:R-:W-:Y:S05]  /*d3b0*/  BRA `(.L_x_170) ;  /* 0xffffffcc00607947 */ /* 0x000fea000383ffff */
.L_x_77:
[----:B0-----:R0:W1:Y:S02]  /*d3c0*/  SYNCS.PHASECHK.TRANS64.TRYWAIT P0, [R5+URZ+0x2a820], R0 ;  /* 0x02a82000050075a7 */ /* 0x001064000800017f */
[----:B-1----:R-:W-:Y:S05]  /*d3d0*/  @!P0 NANOSLEEP.SYNCS 0x989680 ;  /* 0x009896800000895d */ /* 0x002fea0003900000 */
[----:B------:R-:W1:Y:S02]  /*d3e0*/  @!P0 SYNCS.PHASECHK.TRANS64 P0, [R5+URZ+0x2a820], R0 ;  /* 0x02a82000050085a7 */ /* 0x000e64000800007f */
[----:B-1----:R-:W-:Y:S05]  /*d3f0*/  @!P0 BRA `(.L_x_77) ;  /* 0xfffffffc00f08947 */ /* 0x002fea000383ffff */
[----:B------:R-:W-:Y:S05]  /*d400*/  BRA `(.L_x_171) ;  /* 0xffffffcc00f47947 */ /* 0x000fea000383ffff */
.L_x_78:
[----:B------:R-:W1:Y:S01]  /*d410*/  S2R R2, SR_TID.X ;  /* 0x0000000000027919 */ /* 0x000e620000002100 */
[----:B------:R-:W-:Y:S01]  /*d420*/  BSSY B0, `(.L_x_172) ;  /* 0x000000a000007945 */ /* 0x000fe20003800000 */
[----:B------:R-:W-:Y:S01]  /*d430*/  IMAD.MOV.U32 R12, RZ, RZ, RZ ;  /* 0x000000ffff0c7224 */ /* 0x000fe200078e00ff */
[----:B------:R-:W-:Y:S01]  /*d440*/  MOV R11, 0x1f ;  /* 0x0000001f000b7802 */ /* 0x000fe20000000f00 */
[----:B------:R-:W-:Y:S01]  /*d450*/  IMAD.MOV.U32 R15, RZ, RZ, -0x1 ;  /* 0xffffffffff0f7424 */ /* 0x000fe200078e00ff */
[----:B-1----:R-:W-:-:S04]  /*d460*/  SHF.R.U32.HI R2, RZ, 0x5, R2 ;  /* 0x00000005ff027819 */ /* 0x002fc80000011602 */
[----:B------:R-:W-:-:S05]  /*d470*/  LOP3.LUT R2, R2, 0x3, RZ, 0xc0, !PT ;  /* 0x0000000302027812 */ /* 0x000fca00078ec0ff */
[----:B------:R-:W-:-:S07]  /*d480*/  IMAD.MOV.U32 R13, RZ, RZ, R2 ;  /* 0x000000ffff0d7224 */ /* 0x000fce00078e0002 */
[----:B0-----:R-:W-:Y:S05]  /*d490*/  WARPSYNC.COLLECTIVE R15, `(.L_x_173) ;  /* 0x000000000f087348 */ /* 0x001fea0003c00000 */
[----:B------:R1:W2:Y:S02]  /*d4a0*/  SHFL.IDX P6, R14, R13, R12, R11 ;  /* 0x0000000c0d0e7389 */ /* 0x0002a400000c000b */
[----:B012---:R-:W-:Y:S01]  /*d4b0*/  ENDCOLLECTIVE ;  /* 0x000000000000791b */ /* 0x007fe20003800000 */
.L_x_173:
[----:B------:R-:W-:Y:S05]  /*d4c0*/  BSYNC B0 ;  /* 0x0000000000007941 */ /* 0x000fea0003800000 */
.L_x_172:
[----:B------:R-:W-:Y:S05]  /*d4d0*/  BRA `(.L_x_174) ;  /* 0xffffffcc00dc7947 */ /* 0x000fea000383ffff */
.L_x_81:
[----:B------:R-:W-:Y:S01]  /*d4e0*/  BSSY B1, `(.L_x_175) ;  /* 0x0000006000017945 */ /* 0x000fe20003800000 */
[----:B------:R-:W-:-:S07]  /*d4f0*/  IMAD.MOV.U32 R15, RZ, RZ, -0x1 ;  /* 0xffffffffff0f7424 */ /* 0x000fce00078e00ff */
[----:B0-----:R-:W-:Y:S05]  /*d500*/  WARPSYNC.COLLECTIVE R15, `(.L_x_176) ;  /* 0x000000000f0c7348 */ /* 0x001fea0003c00000 */
[----:B------:R-:W-:Y:S02]  /*d510*/  ELECT P6, UR62, PT ;  /* 0x00000000003e782f */ /* 0x000fe400038c0000 */
[----:B------:R-:W-:Y:S01]  /*d520*/  MOV R14, UR62 ;  /* 0x0000003e000e7c02 */ /* 0x000fe20008000f00 */
[----:B0-----:R-:W-:Y:S10]  /*d530*/  ENDCOLLECTIVE ;  /* 0x000000000000791b */ /* 0x001ff40003800000 */
.L_x_176:
[----:B------:R-:W-:Y:S05]  /*d540*/  BSYNC B1 ;  /* 0x0000000000017941 */ /* 0x000fea0003800000 */
.L_x_175:
[----:B------:R-:W-:Y:S05]  /*d550*/  BRA `(.L_x_177) ;  /* 0xffffffcc00d47947 */ /* 0x000fea000383ffff */
.L_x_83:
[----:B0-----:R0:W1:Y:S02]  /*d560*/  SYNCS.PHASECHK.TRANS64.TRYWAIT P1, [R3+URZ+0x2a840], R2 ;  /* 0x02a84002030075a7 */ /* 0x001064000802017f */
[----:B-1----:R-:W-:Y:S05]  /*d570*/  @!P1 NANOSLEEP.SYNCS 0x989680 ;  /* 0x009896800000995d */ /* 0x002fea0003900000 */
[----:B------:R-:W1:Y:S02]  /*d580*/  @!P1 SYNCS.PHASECHK.TRANS64 P1, [R3+URZ+0x2a840], R2 ;  /* 0x02a84002030095a7 */ /* 0x000e64000802007f */
[----:B-1----:R-:W-:Y:S05]  /*d590*/  @!P1 BRA `(.L_x_83) ;  /* 0xfffffffc00f09947 */ /* 0x002fea000383ffff */
[----:B------:R-:W-:Y:S05]  /*d5a0*/  BRA `(.L_x_178) ;  /* 0xffffffcc00fc7947 */ /* 0x000fea000383ffff */
.L_x_85:
[----:B-1----:R1:W2:Y:S02]  /*d5b0*/  SYNCS.PHASECHK.TRANS64.TRYWAIT P1, [R5+URZ+0x2a840], R0 ;  /* 0x02a84000050075a7 */ /* 0x0022a4000802017f */
[----:B--2---:R-:W-:Y:S05]  /*d5c0*/  @!P1 NANOSLEEP.SYNCS 0x989680 ;  /* 0x009896800000995d */ /* 0x004fea0003900000 */
[----:B------:R-:W2:Y:S02]  /*d5d0*/  @!P1 SYNCS.PHASECHK.TRANS64 P1, [R5+URZ+0x2a840], R0 ;  /* 0x02a84000050095a7 */ /* 0x000ea4000802007f */
[----:B--2---:R-:W-:Y:S05]  /*d5e0*/  @!P1 BRA `(.L_x_85) ;  /* 0xfffffffc00f09947 */ /* 0x004fea000383ffff */
[----:B------:R-:W-:Y:S05]  /*d5f0*/  BRA `(.L_x_179) ;  /* 0xffffffd000087947 */ /* 0x000fea000383ffff */
.L_x_87:
[----:B--2---:R2:W3:Y:S02]  /*d600*/  SYNCS.PHASECHK.TRANS64.TRYWAIT P1, [R3+URZ+0x2a860], R2 ;  /* 0x02a86002030075a7 */ /* 0x0044e4000802017f */
[----:B---3--:R-:W-:Y:S05]  /*d610*/  @!P1 NANOSLEEP.SYNCS 0x989680 ;  /* 0x009896800000995d */ /* 0x008fea0003900000 */
[----:B------:R-:W3:Y:S02]  /*d620*/  @!P1 SYNCS.PHASECHK.TRANS64 P1, [R3+URZ+0x2a860], R2 ;  /* 0x02a86002030095a7 */ /* 0x000ee4000802007f */
[----:B---3--:R-:W-:Y:S05]  /*d630*/  @!P1 BRA `(.L_x_87) ;  /* 0xfffffffc00f09947 */ /* 0x008fea000383ffff */
[----:B------:R-:W-:Y:S05]  /*d640*/  BRA `(.L_x_180) ;  /* 0xffffffd000047947 */ /* 0x000fea000383ffff */
.L_x_181:
[----:B------:R-:W-:-:S00]  /*d650*/  BRA `(.L_x_181) ;  /* 0xfffffffc00fc7947 */ /* 0x000fc0000383ffff */
[----:B------:R-:W-:-:S00]  /*d660*/  NOP ;  /* 0x0000000000007918 */ /* 0x000fc00000000000 */
        /* <DEDUP_REMOVED lines=9> */
.L_x_15521:


//--------------------- .text._ZN7cutlass13device_kernelIN5flash11enable_sm90INS1_16FlashAttnFwdSm90INS1_25CollectiveMainloopFwdSm90ILi2EN4cute5tupleIJNS5_1CILi1EEES8_S8_EEENS6_IJNS7_ILi128EEENS7_ILi96EEENS7_ILi192EEEEEELi128ENS_6half_tEfNS_4arch4Sm90ELb0ELb0ELb0ELb1ELb1ELb0ELb0ELb1ELb1ELb1ELb0ELb0EEENS1_21CollectiveEpilogueFwdINS6_IJSA_SA_SB_EEES9_SE_SG_Li256ELb1ELb1ELb0ELb0EEENS1_36VarlenDynamicPersistentTileSchedulerILi128ELi96ELi256ELi128ELb0ELb1ELb1ELb0ELb1ELb1EEEEEEEEEvNT_6ParamsE --------------------------
	.section	.text._ZN7cutlass13device_kernelIN5flash11enable_sm90INS1_16FlashAttnFwdSm90INS1_25CollectiveMainloopFwdSm90ILi2EN4cute5tupleIJNS5_1CILi1EEES8_S8_EEENS6_IJNS7_ILi128EEENS7_ILi96EEENS7_ILi192EEEEEELi128ENS_6half_tEfNS_4arch4Sm90ELb0ELb0ELb0ELb1ELb1ELb0ELb0ELb1ELb1ELb1ELb0ELb0EEENS1_21CollectiveEpilogueFwdINS6_IJSA_SA_SB_EEES9_SE_SG_Li256ELb1ELb1ELb0ELb0EEENS1_36VarlenDynamicPersistentTileSchedulerILi128ELi96ELi256ELi128ELb0ELb1ELb1ELb0ELb1ELb1EEEEEEEEEvNT_6ParamsE,"ax",@progbits
	.align	128
.text._ZN7cutlass13device_kernelIN5flash11enable_sm90INS1_16FlashAttnFwdSm90INS1_25CollectiveMainloopFwdSm90ILi2EN4cute5tupleIJNS5_1CILi1EEES8_S8_EEENS6_IJNS7_ILi128EEENS7_ILi96EEENS7_ILi192EEEEEELi128ENS_6half_tEfNS_4arch4Sm90ELb0ELb0ELb0ELb1ELb1ELb0ELb0ELb1ELb1ELb1ELb0ELb0EEENS1_21CollectiveEpilogueFwdINS6_IJSA_SA_SB_EEES9_SE_SG_Li256ELb1ELb1ELb0ELb0EEENS1_36VarlenDynamicPersistentTileSchedulerILi128ELi96ELi256ELi128ELb0ELb1ELb1ELb0ELb1ELb1EEEEEEEEEvNT_6ParamsE:
        .type           _ZN7cutlass13device_kernelIN5flash11enable_sm90INS1_16FlashAttnFwdSm90INS1_25CollectiveMainloopFwdSm90ILi2EN4cute5tupleIJNS5_1CILi1EEES8_S8_EEENS6_IJNS7_ILi128EEENS7_ILi96EEENS7_ILi192EEEEEELi128ENS_6half_tEfNS_4arch4Sm90ELb0ELb0ELb0ELb1ELb1ELb0ELb0ELb1ELb1ELb1ELb0ELb0EEENS1_21CollectiveEpilogueFwdINS6_IJSA_SA_SB_EEES9_SE_SG_Li256ELb1ELb1ELb0ELb0EEENS1_36VarlenDynamicPersistentTileSchedulerILi128ELi96ELi256ELi128ELb0ELb1ELb1ELb0ELb1ELb1EEEEEEEEEvNT_6ParamsE,@function
        .size           _ZN7cutlass13device_kernelIN5flash11enable_sm90INS1_16FlashAttnFwdSm90INS1_25CollectiveMainloopFwdSm90ILi2EN4cute5tupleIJNS5_1CILi1EEES8_S8_EEENS6_IJNS7_ILi128EEENS7_ILi96EEENS7_ILi192EEEEEELi128ENS_6half_tEfNS_4arch4Sm90ELb0ELb0ELb0ELb1ELb1ELb0ELb0ELb1ELb1ELb1ELb0ELb0EEENS1_21CollectiveEpilogueFwdINS6_IJSA_SA_SB_EEES9_SE_SG_Li256ELb1ELb1ELb0ELb0EEENS1_36VarlenDynamicPersistentTileSchedulerILi128ELi96ELi256ELi128ELb0ELb1ELb1ELb0ELb1ELb1EEEEEEEEEvNT_6ParamsE,(.L_x_15522 - _ZN7cutlass13device_kernelIN5flash11enable_sm90INS1_16FlashAttnFwdSm90INS1_25CollectiveMainloopFwdSm90ILi2EN4cute5tupleIJNS5_1CILi1EEES8_S8_EEENS6_IJNS7_ILi128EEENS7_ILi96EEENS7_ILi192EEEEEELi128ENS_6half_tEfNS_4arch4Sm90ELb0ELb0ELb0ELb1ELb1ELb0ELb0ELb1ELb1ELb1ELb0ELb0EEENS1_21CollectiveEpilogueFwdINS6_IJSA_SA_SB_EEES9_SE_SG_Li256ELb1ELb1ELb0ELb0EEENS1_36VarlenDynamicPersistentTileSchedulerILi128ELi96ELi256ELi128ELb0ELb1ELb1ELb0ELb1ELb1EEEEEEEEEvNT_6ParamsE)
        .other          _ZN7cutlass13device_kernelIN5flash11enable_sm90INS1_16FlashAttnFwdSm90INS1_25CollectiveMainloopFwdSm90ILi2EN4cute5tupleIJNS5_1CILi1EEES8_S8_EEENS6_IJNS7_ILi128EEENS7_ILi96EEENS7_ILi192EEEEEELi128ENS_6half_tEfNS_4arch4Sm90ELb0ELb0ELb0ELb1ELb1ELb0ELb0ELb1ELb1ELb1ELb0ELb0EEENS1_21CollectiveEpilogueFwdINS6_IJSA_SA_SB_EEES9_SE_SG_Li256ELb1ELb1ELb0ELb0EEENS1_36VarlenDynamicPersistentTileSchedulerILi128ELi96ELi256ELi128ELb0ELb1ELb1ELb0ELb1ELb1EEEEEEEEEvNT_6ParamsE,@"STO_CUDA_ENTRY STV_DEFAULT"
_ZN7cutlass13device_kernelIN5flash11enable_sm90INS1_16FlashAttnFwdSm90INS1_25CollectiveMainloopFwdSm90ILi2EN4cute5tupleIJNS5_1CILi1EEES8_S8_EEENS6_IJNS7_ILi128EEENS7_ILi96EEENS7_ILi192EEEEEELi128ENS_6half_tEfNS_4arch4Sm90ELb0ELb0ELb0ELb1ELb1ELb0ELb0ELb1ELb1ELb1ELb0ELb0EEENS1_21CollectiveEpilogueFwdINS6_IJSA_SA_SB_EEES9_SE_SG_Li256ELb1ELb1ELb0ELb0EEENS1_36VarlenDynamicPersistentTileSchedulerILi128ELi96ELi256ELi128ELb0ELb1ELb1ELb0ELb1ELb1EEEEEEEEEvNT_6ParamsE:
        /* <DEDUP_REMOVED lines=45> */
.L_x_182:
        /* <DEDUP_REMOVED lines=22> */
.L_x_183:
        /* <DEDUP_REMOVED lines=18> */
.L_x_184:
        /* <DEDUP_REMOVED lines=22> */
.L_x_185:
        /* <DEDUP_REMOVED lines=22> */
.L_x_186:
[----:B------:R-:W-:Y:S01]  /*0810*/  ISETP.NE.AND P0, PT, R2, RZ, PT ;  /* 0x000000ff0200720c */ /* 0x000fe20003f05270 */
[----:B------:R-:W-:Y:S01]  /*0820*/  IMAD.MOV.U32 R2, RZ, RZ, 0x1 ;  /* 0x00000001ff027424 */ /* 0x000fe200078e00ff */
[----:B------:R-:W-:Y:S01]  /*0830*/  NOP ;  /* 0x0000000000007918 */ /* 0x000fe20000000000 */
[----:B------:R-:W-:-:S03]  /*0840*/  ULDC.64 UR56, c[0x0][0x208] ;  /* 0x0000820000387ab9 */ /* 0x000fc60000000a00 */
[----:B------:R-:W-:-:S05]  /*0850*/  SEL R2, R2, 0x2, !P0 ;  /* 0x0000000202027807 */ /* 0x000fca0004000000 */
[----:B------:R0:W-:Y:S02]  /*0860*/  STL [R1+0x4], R2 ;  /* 0x0000040201007387 */ /* 0x0001e40000100800 */
[----:B01234-:R-:W-:Y:S06]  /*0870*/  BAR.SYNC.DEFER_BLOCKING 0x0 ;  /* 0x0000000000007b1d */ /* 0x01ffec0000010000 */
[----:B------:R-:W-:Y:S05]  /*0880*/  @!P0 BRA `(.L_x_187) ;  /* 0x0000007400408947 */ /* 0x000fea0003800000 */
.L_x_188:
[----:B------:R-:W-:-:S08]  /*0890*/  NOP ;  /* 0x0000000000007918 */ /* 0x000fd00000000000 */
[----:B------:R-:W0:Y:S02]  /*08a0*/  USETMAXREG.TRY_ALLOC.CTAPOOL UP0, 0xe8 ;  /* 0x000000e8000079c8 */ /* 0x000e240008000600 */
[----:B0-----:R-:W-:-:S13]  /*08b0*/  PLOP3.LUT P0, PT, PT, PT, UP0, 0x80, 0x0 ;  /* 0x000000000000781c */ /* 0x001fda0003f0f008 */
[----:B------:R-:W-:Y:S05]  /*08c0*/  @!P0 BRA `(.L_x_188) ;  /* 0xfffffffc00f08947 */ /* 0x000fea000383ffff */
[----:B------:R-:W0:Y:S08]  /*08d0*/  S2UR UR5, SR_CgaCtaId ;  /* 0x00000000000579c3 */ /* 0x000e300000008800 */
[----:B------:R-:W-:Y:S06]  /*08e0*/  BAR.ARV 0x8, 0x180 ;  /* 0x0206000000007b1d */ /* 0x000fec0000002000 */
[----:B------:R-:W-:-:S02]  /*08f0*/  UMOV UR4, 0x400 ;  /* 0x0000040000047882 */ /* 0x000fc40000000000 */
[----:B------:R-:W-:Y:S01]  /*0900*/  BAR.SYNC.DEFER_BLOCKING 0x5, 0x180 ;  /* 0x0146000000007b1d */ /* 0x000fe20000010000 */
[----:B0-----:R-:W-:-:S09]  /*0910*/  ULEA UR4, UR5, UR4, 0x18 ;  /* 0x0000000405047291 */ /* 0x001fd2000f8ec03f */
[----:B------:R-:W0:Y:S01]  /*0920*/  LDS.128 R48, [UR4+0x2a8d0] ;  /* 0x02a8d004ff307984 */ /* 0x000e220008000c00 */
[----:B------:R-:W-:Y:S01]  /*0930*/  ULDC UR4, c[0x0][0xc3c] ;  /* 0x00030f0000047ab9 */ /* 0x000fe20000000800 */
[----:B------:R-:W-:Y:S06]  /*0940*/  BAR.ARV 0x4, 0x180 ;  /* 0x0106000000007b1d */ /* 0x000fec0000002000 */
[----:B0-----:R-:W-:-:S13]  /*0950*/  ISETP.GE.AND P0, PT, R51, UR4, PT ;  /* 0x0000000433007c0c */ /* 0x001fda000bf06270 */
[----:B------:R-:W-:Y:S05]  /*0960*/  @P0 EXIT ;  /* 0x000000000000094d */ /* 0x000fea0003800000 */
[----:B------:R-:W2:Y:S01]  /*0970*/  LDL.LU R10, [R1+0x4] ;  /* 0x00000400010a7983 */ /* 0x000ea20000300800 */
[----:B------:R-:W0:Y:S02]  /*0980*/  S2R R0, SR_TID.X ;  /* 0x0000000000007919 */ /* 0x000e240000002100 */
[----:B0-----:R-:W-:-:S05]  /*0990*/  VIADD R171, R0, 0xffffff80 ;  /* 0xffffff8000ab7836 */ /* 0x001fca0000000000 */
[----:B------:R-:W-:-:S04]  /*09a0*/  SHF.R.S32.HI R0, RZ, 0x1f, R171 ;  /* 0x0000001fff007819 */ /* 0x000fc800000114ab */
[----:B------:R-:W-:-:S04]  /*09b0*/  LEA.HI R3, R0, R171, RZ, 0x7 ;  /* 0x000000ab00037211 */ /* 0x000fc800078f38ff */
[----:B------:R-:W-:Y:S02]  /*09c0*/  LOP3.LUT R2, R3, 0xffffff80, RZ, 0xc0, !PT ;  /* 0xffffff8003027812 */ /* 0x000fe400078ec0ff */
[----:B------:R-:W-:-:S03]  /*09d0*/  LEA.HI R4, R0, R171, RZ, 0x5 ;  /* 0x000000ab00047211 */ /* 0x000fc600078f28ff */
[----:B------:R-:W-:Y:S01]  /*09e0*/  IMAD.IADD R163, R171, 0x1, -R2 ;  /* 0x00000001aba37824 */ /* 0x000fe200078e0a02 */
[----:B------:R-:W-:Y:S01]  /*09f0*/  LEA.HI R2, R0, R171, RZ, 0x4 ;  /* 0x000000ab00027211 */ /* 0x000fe200078f20ff */
[----:B------:R-:W-:-:S03]  /*0a00*/  IMAD.SHL.U32 R6, R4, 0x20, RZ ;  /* 0x0000002004067824 */ /* 0x000fc600078e00ff */
[----:B------:R-:W-:Y:S02]  /*0a10*/  SHF.R.S32.HI R5, RZ, 0x4, R2 ;  /* 0x00000004ff057819 */ /* 0x000fe40000011402 */
[----:B------:R-:W-:Y:S02]  /*0a20*/  SHF.R.S32.HI R8, RZ, 0x1f, R163 ;  /* 0x0000001fff087819 */ /* 0x000fe400000114a3 */
[C---:B------:R-:W-:Y:S02]  /*0a30*/  LOP3.LUT R4, R2.reuse, 0x3fffff0, RZ, 0xc0, !PT ;  /* 0x03fffff002047812 */ /* 0x040fe400078ec0ff */
[----:B------:R-:W-:Y:S02]  /*0a40*/  LEA.HI R2, R2, R5, RZ, 0x1 ;  /* 0x0000000502027211 */ /* 0x000fe400078f08ff */
[----:B------:R-:W-:Y:S02]  /*0a50*/  LEA.HI R9, R8, R163, RZ, 0x2 ;  /* 0x000000a308097211 */ /* 0x000fe400078f10ff */
[----:B------:R-:W-:-:S02]  /*0a60*/  LOP3.LUT R7, R6, 0xfffffc00, RZ, 0xc0, !PT ;  /* 0xfffffc0006077812 */ /* 0x000fc400078ec0ff */
[----:B------:R-:W-:Y:S02]  /*0a70*/  IADD3 R4, R171, -R4, RZ ;  /* 0x80000004ab047210 */ /* 0x000fe40007ffe0ff */
[----:B------:R-:W-:Y:S02]  /*0a80*/  LOP3.LUT R2, R2, 0x1ffffffe, RZ, 0xc0, !PT ;  /* 0x1ffffffe02027812 */ /* 0x000fe400078ec0ff */
[----:B------:R-:W-:Y:S01]  /*0a90*/  SHF.R.S32.HI R6, RZ, 0x2, R9 ;  /* 0x00000002ff067819 */ /* 0x000fe20000011409 */
[----:B------:R-:W-:Y:S01]  /*0aa0*/  IMAD R7, R4, 0x40, R7 ;  /* 0x0000004004077824 */ /* 0x000fe200078e0207 */
[----:B------:R-:W-:Y:S02]  /*0ab0*/  SHF.R.S32.HI R11, RZ, 0x1f, R9 ;  /* 0x0000001fff0b7819 */ /* 0x000fe40000011409 */
[----:B------:R-:W-:Y:S01]  /*0ac0*/  LEA.HI R4, R0, R171, RZ, 0x2 ;  /* 0x000000ab00047211 */ /* 0x000fe200078f10ff */
[----:B------:R-:W-:Y:S01]  /*0ad0*/  IMAD.IADD R2, R5, 0x1, -R2 ;  /* 0x0000000105027824 */ /* 0x000fe200078e0a02 */
[----:B------:R-:W-:-:S02]  /*0ae0*/  LEA.HI R11, R11, R6, RZ, 0x3 ;  /* 0x000000060b0b7211 */ /* 0x000fc400078f18ff */
[----:B------:R-:W-:Y:S02]  /*0af0*/  SHF.R.S32.HI R164, RZ, 0x7, R3 ;  /* 0x00000007ffa47819 */ /* 0x000fe40000011403 */
[----:B------:R-:W-:Y:S02]  /*0b00*/  LEA.HI R0, R0, R171, RZ, 0x3 ;  /* 0x000000ab00007211 */ /* 0x000fe400078f18ff */
[----:B------:R-:W-:Y:S01]  /*0b10*/  LOP3.LUT R4, R4, 0xfffffffc, RZ, 0xc0, !PT ;  /* 0xfffffffc04047812 */ /* 0x000fe200078ec0ff */
[----:B------:R-:W-:Y:S01]  /*0b20*/  IMAD R168, R2, 0x8, R7 ;  /* 0x0000000802a87824 */ /* 0x000fe200078e0207 */
[----:B------:R-:W-:Y:S02]  /*0b30*/  LOP3.LUT R11, R11, 0xfffffff8, RZ, 0xc0, !PT ;  /* 0xfffffff80b0b7812 */ /* 0x000fe400078ec0ff */
[----:B------:R-:W-:Y:S02]  /*0b40*/  LEA.HI R8, R8, R163, RZ, 0x5 ;  /* 0x000000a308087211 */ /* 0x000fe400078f28ff */
[----:B------:R-:W-:-:S02]  /*0b50*/  LEA.HI R3, R3, R164, RZ, 0x1 ;  /* 0x000000a403037211 */ /* 0x000fc400078f08ff */
[----:B------:R-:W-:Y:S02]  /*0b60*/  LOP3.LUT R2, R0, 0xfffffff8, RZ, 0xc0, !PT ;  /* 0xfffffff800027812 */ /* 0x000fe400078ec0ff */
[----:B------:R-:W-:Y:S01]  /*0b70*/  IADD3 R4, R171, -R4, RZ ;  /* 0x80000004ab047210 */ /* 0x000fe20007ffe0ff */
[----:B------:R-:W-:Y:S01]  /*0b80*/  IMAD.IADD R11, R6, 0x1, -R11 ;  /* 0x00000001060b7824 */ /* 0x000fe200078e0a0b */
[----:B------:R-:W-:Y:S02]  /*0b90*/  SHF.R.S32.HI R8, RZ, 0x5, R8 ;  /* 0x00000005ff087819 */ /* 0x000fe40000011408 */
[----:B------:R-:W-:Y:S01]  /*0ba0*/  LOP3.LUT R3, R3, 0x3fffffe, RZ, 0xc0, !PT ;  /* 0x03fffffe03037812 */ /* 0x000fe200078ec0ff */
[----:B------:R-:W-:Y:S01]  /*0bb0*/  IMAD.IADD R19, R171, 0x1, -R2 ;  /* 0x00000001ab137824 */ /* 0x000fe200078e0a02 */
[----:B------:R-:W-:Y:S01]  /*0bc0*/  LEA.HI R5, R4, R4, RZ, 0x1 ;  /* 0x0000000404057211 */ /* 0x000fe200078f08ff */
[----:B------:R-:W-:Y:S01]  /*0bd0*/  IMAD R8, R8, 0x10, R11 ;  /* 0x0000001008087824 */ /* 0x000fe200078e020b */
[----:B------:R-:W-:Y:S01]  /*0be0*/  LOP3.LUT R6, R9, 0x7ffffffc, RZ, 0xc0, !PT ;  /* 0x7ffffffc09067812 */ /* 0x000fe200078ec0ff */
[----:B------:R-:W-:Y:S01]  /*0bf0*/  IMAD.IADD R3, R164, 0x1, -R3 ;  /* 0x00000001a4037824 */ /* 0x000fe200078e0a03 */
[----:B------:R-:W-:Y:S01]  /*0c00*/  LOP3.LUT R5, R5, 0x1ffffffe, RZ, 0xc0, !PT ;  /* 0x1ffffffe05057812 */ /* 0x000fe200078ec0ff */
[----:B------:R-:W-:-:S02]  /*0c10*/  IMAD.SHL.U32 R2, R19, 0x8, RZ ;  /* 0x0000000813027824 */ /* 0x000fc400078e00ff */
[----:B------:R-:W-:Y:S01]  /*0c20*/  IMAD.MOV.U32 R167, RZ, RZ, -0x2 ;  /* 0xfffffffeffa77424 */ /* 0x000fe200078e00ff */
[----:B------:R-:W-:Y:S01]  /*0c30*/  LEA R165, R3, R8, 0x6 ;  /* 0x0000000803a57211 */ /* 0x000fe200078e30ff */
[----:B------:R-:W-:Y:S02]  /*0c40*/  VIADD R17, R2, 0x40 ;  /* 0x0000004002117836 */ /* 0x000fe40000000000 */
[----:B------:R-:W-:Y:S02]  /*0c50*/  IMAD.IADD R6, R163, 0x1, -R6 ;  /* 0x00000001a3067824 */ /* 0x000fe400078e0a06 */
[----:B------:R-:W-:Y:S01]  /*0c60*/  IMAD.IADD R166, R4, 0x1, -R5 ;  /* 0x0000000104a67824 */ /* 0x000fe200078e0a05 */
[----:B------:R-:W-:Y:S01]  /*0c70*/  SHF.R.S32.HI R161, RZ, 0x3, R0 ;  /* 0x00000003ffa17819 */ /* 0x000fe20000011400 */
[----:B------:R-:W-:Y:S01]  /*0c80*/  IMAD R167, R6, R167, 0x60 ;  /* 0x0000006006a77424 */ /* 0x000fe200078e02a7 */
[----:B------:R-:W-:Y:S01]  /*0c90*/  SHF.R.S32.HI R170, RZ, 0x1f, R2 ;  /* 0x0000001fffaa7819 */ /* 0x000fe20000011402 */
[----:B------:R-:W-:Y:S01]  /*0ca0*/  IMAD.MOV.U32 R162, RZ, RZ, RZ ;  /* 0x000000ffffa27224 */ /* 0x000fe200078e00ff */
[----:B------:R-:W-:Y:S01]  /*0cb0*/  SHF.R.S32.HI R169, RZ, 0x1f, R17 ;  /* 0x0000001fffa97819 */ /* 0x000fe20000011411 */
[----:B------:R-:W-:Y:S01]  /*0cc0*/  IMAD R166, R166, 0x8, R165 ;  /* 0x00000008a6a67824 */ /* 0x000fe200078e02a5 */
[----:B------:R-:W-:Y:S01]  /*0cd0*/  UMOV UR36, URZ ;  /* 0x0000003f00247c82 */ /* 0x000fe20008000000 */
[----:B------:R-:W-:Y:S01]  /*0ce0*/  UMOV UR37, URZ ;  /* 0x0000003f00257c82 */ /* 0x000fe20008000000 */
[----:B--2---:R-:W-:-:S07]  /*0cf0*/  LOP3.LUT R16, R10, 0x1, RZ, 0xfc, !PT ;  /* 0x000000010a107812 */ /* 0x004fce00078efcff */
.L_x_234:
[----:B0--34-:R-:W0:Y:S01]  /*0d00*/  LDC.64 R4, c[0x0][0xc88] ;  /* 0x00032200ff047b82 */ /* 0x019e220000000a00 */
[----:B------:R-:W-:Y:S01]  /*0d10*/  ULDC.64 UR4, c[0x0][0xa28] ;  /* 0x00028a0000047ab9 */ /* 0x000fe20000000a00 */
[----:B------:R-:W-:Y:S01]  /*0d20*/  IMAD.MOV.U32 R3, RZ, RZ, RZ ;  /* 0x000000ffff037224 */ /* 0x000fe200078e00ff */
[----:B------:R-:W-:Y:S01]  /*0d30*/  ULDC.64 UR6, c[0x0][0xa20] ;  /* 0x0002880000067ab9 */ /* 0x000fe20000000a00 */
[----:B0-----:R-:W-:-:S05]  /*0d40*/  IMAD.WIDE R4, R51, 0x4, R4 ;  /* 0x0000000433047825 */ /* 0x001fca00078e0204 */
[----:B--2---:R-:W2:Y:S01]  /*0d50*/  LDG.E R18, desc[UR56][R4.64] ;  /* 0x0000003804127981 */ /* 0x004ea2000c1e1900 */
[----:B------:R-:W-:-:S04]  /*0d60*/  ISETP.NE.U32.AND P0, PT, RZ, UR4, PT ;  /* 0x00000004ff007c0c */ /* 0x000fc8000bf05070 */
[----:B------:R-:W-:Y:S02]  /*0d70*/  ISETP.NE.AND.EX P0, PT, RZ, UR5, PT, P0 ;  /* 0x00000005ff007c0c */ /* 0x000fe4000bf05300 */
[----:B--2---:R-:W-:-:S11]  /*0d80*/  SHF.R.S32.HI R160, RZ, 0x1f, R18 ;  /* 0x0000001fffa07819 */ /* 0x004fd60000011412 */
[----:B------:R-:W-:-:S04]  /*0d90*/  @P0 LEA R6, P1, R18, UR4, 0x2 ;  /* 0x0000000412060c11 */ /* 0x000fc8000f8210ff */
[----:B------:R-:W-:Y:S01]  /*0da0*/  @P0 LEA.HI.X R7, R18, UR5, R160, 0x2, P1 ;  /* 0x0000000512070c11 */ /* 0x000fe200088f14a0 */
[----:B------:R-:W-:-:S04]  /*0db0*/  ULDC.64 UR4, c[0x0][0x418] ;  /* 0x0001060000047ab9 */ /* 0x000fc80000000a00 */
[----:B------:R0:W5:Y:S01]  /*0dc0*/  @P0 LDG.E R3, desc[UR56][R6.64] ;  /* 0x0000003806030981 */ /* 0x000162000c1e1900 */
[----:B------:R-:W-:Y:S01]  /*0dd0*/  ISETP.NE.U32.AND P0, PT, RZ, UR6, PT ;  /* 0x00000006ff007c0c */ /* 0x000fe2000bf05070 */
[----:B------:R-:W-:-:S03]  /*0de0*/  UISETP.NE.U32.AND UP0, UPT, UR4, URZ, UPT ;  /* 0x0000003f0400728c */ /* 0x000fc6000bf05070 */
[----:B------:R-:W-:Y:S01]  /*0df0*/  ISETP.NE.AND.EX P0, PT, RZ, UR7, PT, P0 ;  /* 0x00000007ff007c0c */ /* 0x000fe2000bf05300 */
[----:B------:R-:W-:Y:S01]  /*0e00*/  UISETP.NE.AND.EX UP0, UPT, UR5, URZ, UPT, UP0 ;  /* 0x0000003f0500728c */ /* 0x000fe2000bf05300 */
[----:B------:R-:W-:Y:S02]  /*0e10*/  ULDC UR4, c[0x0][0x424] ;  /* 0x0001090000047ab9 */ /* 0x000fe40000000800 */
[----:B------:R-:W-:Y:S01]  /*0e20*/  ULDC UR5, c[0x0][0x2f0] ;  /* 0x0000bc0000057ab9 */ /* 0x000fe20000000800 */
[----:B------:R-:W-:-:S04]  /*0e30*/  USEL UR4, UR4, 0x1, UP0 ;  /* 0x0000000104047887 */ /* 0x000fc80008000000 */
[----:B------:R-:W-:-:S04]  /*0e40*/  UIMAD UR4, UR4, UR5, URZ ;  /* 0x00000005040472a4 */ /* 0x000fc8000f8e023f */
[C---:B------:R-:W-:Y:S02]  /*0e50*/  @P0 LEA R4, P1, R18.reuse, UR6, 0x2 ;  /* 0x0000000612040c11 */ /* 0x040fe4000f8210ff */
[----:B------:R-:W-:Y:S02]  /*0e60*/  MOV R72, UR4 ;  /* 0x0000000400487c02 */ /* 0x000fe40008000f00 */
[----:B------:R-:W-:-:S05]  /*0e70*/  @P0 LEA.HI.X R5, R18, UR7, R160, 0x2, P1 ;  /* 0x0000000712050c11 */ /* 0x000fca00088f14a0 */
[----:B------:R0:W5:Y:S01]  /*0e80*/  @P0 LDG.E R72, desc[UR56][R4.64] ;  /* 0x0000003804480981 */ /* 0x000162000c1e1900 */
[----:B------:R-:W-:Y:S05]  /*0e90*/  @P0 BRA `(.L_x_189) ;  /* 0x0000000000240947 */ /* 0x000fea0003800000 */
[----:B------:R-:W-:Y:S02]  /*0ea0*/  ULDC.64 UR4, c[0x0][0xa08] ;  /* 0x0002820000047ab9 */ /* 0x000fe40000000a00 */
[----:B------:R-:W-:-:S04]  /*0eb0*/  ISETP.NE.U32.AND P0, PT, RZ, UR4, PT ;  /* 0x00000004ff007c0c */ /* 0x000fc8000bf05070 */
[----:B------:R-:W-:-:S13]  /*0ec0*/  ISETP.NE.AND.EX P0, PT, RZ, UR5, PT, P0 ;  /* 0x00000005ff007c0c */ /* 0x000fda000bf05300 */
[----:B------:R-:W-:Y:S05]  /*0ed0*/  @!P0 BRA `(.L_x_189) ;  /* 0x0000000000148947 */ /* 0x000fea0003800000 */
[----:B0-----:R-:W0:Y:S02]  /*0ee0*/  LDC.64 R4, c[0x0][0xa08] ;  /* 0x00028200ff047b82 */ /* 0x001e240000000a00 */
[----:B0-----:R-:W-:-:S05]  /*0ef0*/  IMAD.WIDE R4, R18, 0x4, R4 ;  /* 0x0000000412047825 */ /* 0x001fca00078e0204 */
[----:B-----5:R-:W2:Y:S04]  /*0f00*/  LDG.E R72, desc[UR56][R4.64] ;  /* 0x0000003804487981 */ /* 0x020ea8000c1e1900 */
[----:B------:R-:W2:Y:S02]  /*0f10*/  LDG.E R7, desc[UR56][R4.64+0x4] ;  /* 0x0000043804077981 */ /* 0x000ea4000c1e1900 */
[----:B--2---:R-:W-:-:S07]  /*0f20*/  IMAD.IADD R72, R7, 0x1, -R72 ;  /* 0x0000000107487824 */ /* 0x004fce00078e0a48 */
.L_x_189:
[----:B-----5:R-:W-:Y:S01]  /*0f30*/  IMAD.IADD R72, R72, 0x1, -R3 ;  /* 0x0000000148487824 */ /* 0x020fe200078e0a03 */
[----:B------:R-:W-:Y:S01]  /*0f40*/  PLOP3.LUT P0, PT, PT, PT, PT, 0x80, 0x0 ;  /* 0x000000000000781c */ /* 0x000fe20003f0f070 */
[----:B------:R-:W-:Y:S01]  /*0f50*/  IMAD.MOV.U32 R23, RZ, RZ, R49 ;  /* 0x000000ffff177224 */ /* 0x000fe200078e0031 */
[----:B------:R-:W-:Y:S01]  /*0f60*/  CS2R R20, SRZ ;  /* 0x0000000000147805 */ /* 0x000fe2000001ff00 */
[C---:B------:R-:W-:Y:S01]  /*0f70*/  VIADD R0, R72.reuse, 0x5f ;  /* 0x0000005f48007836 */ /* 0x040fe20000000000 */
[----:B------:R-:W-:Y:S01]  /*0f80*/  ISETP.GE.AND P1, PT, R72, 0x1, PT ;  /* 0x000000014800780c */ /* 0x000fe20003f26270 */
[----:B------:R-:W-:Y:S01]  /*0f90*/  IMAD.MOV.U32 R22, RZ, RZ, R50 ;  /* 0x000000ffff167224 */ /* 0x000fe200078e0032 */
[----:B------:R-:W-:Y:S01]  /*0fa0*/  CS2R R86, SRZ ;  /* 0x0000000000567805 */ /* 0x000fe2000001ff00 */
[----:B------:R-:W-:Y:S01]  /*0fb0*/  IMAD.HI R0, R0, 0x2aaaaaab, RZ ;  /* 0x2aaaaaab00007827 */ /* 0x000fe200078e02ff */
[----:B------:R-:W-:Y:S02]  /*0fc0*/  CS2R R84, SRZ ;  /* 0x0000000000547805 */ /* 0x000fe4000001ff00 */
[----:B------:R-:W-:-:S02]  /*0fd0*/  CS2R R82, SRZ ;  /* 0x0000000000527805 */ /* 0x000fc4000001ff00 */
[----:B------:R-:W-:Y:S02]  /*0fe0*/  CS2R R80, SRZ ;  /* 0x0000000000507805 */ /* 0x000fe4000001ff00 */
[----:B------:R-:W-:Y:S02]  /*0ff0*/  CS2R R78, SRZ ;  /* 0x00000000004e7805 */ /* 0x000fe4000001ff00 */
[----:B------:R-:W-:Y:S02]  /*1000*/  SHF.R.U32.HI R3, RZ, 0x1f, R0 ;  /* 0x0000001fff037819 */ /* 0x000fe40000011600 */
[----:B------:R-:W-:Y:S02]  /*1010*/  CS2R R76, SRZ ;  /* 0x00000000004c7805 */ /* 0x000fe4000001ff00 */
[----:B------:R-:W-:Y:S02]  /*1020*/  CS2R R74, SRZ ;  /* 0x00000000004a7805 */ /* 0x000fe4000001ff00 */
[----:B------:R-:W-:-:S02]  /*1030*/  MOV R73, RZ ;  /* 0x000000ff00497202 */ /* 0x000fc40000000f00 */
[----:B------:R-:W-:Y:S02]  /*1040*/  CS2R R32, SRZ ;  /* 0x0000000000207805 */ /* 0x000fe4000001ff00 */
[----:B------:R-:W-:Y:S02]  /*1050*/  LEA.HI.SX32 R88, R0, R3, 0x1c ;  /* 0x0000000300587211 */ /* 0x000fe400078fe2ff */
        /* <DEDUP_REMOVED lines=9> */
[----:B------:R-:W-:Y:S01]  /*10f0*/  CS2R R52, SRZ ;  /* 0x0000000000347805 */ /* 0x000fe2000001ff00 */
[----:B------:R-:W-:Y:S01]  /*1100*/  IMAD.MOV.U32 R3, RZ, RZ, RZ ;  /* 0x000000ffff037224 */ /* 0x000fe200078e00ff */
        /* <DEDUP_REMOVED lines=8> */
[----:B------:R-:W-:Y:S01]  /*1190*/  CS2R R92, SRZ ;  /* 0x00000000005c7805 */ /* 0x000fe2000001ff00 */
[----:B------:R-:W-:Y:S01]  /*11a0*/  IMAD.MOV.U32 R89, RZ, RZ, RZ ;  /* 0x000000ffff597224 */ /* 0x000fe200078e00ff */
[----:B------:R-:W-:Y:S02]  /*11b0*/  CS2R R94, SRZ ;  /* 0x00000000005e7805 */ /* 0x000fe4000001ff00 */
[----:B0-----:R-:W-:Y:S01]  /*11c0*/  CS2R R6, SRZ ;  /* 0x0000000000067805 */ /* 0x001fe2000001ff00 */
[----:B------:R-:W-:Y:S02]  /*11d0*/  IMAD.MOV.U32 R8, RZ, RZ, RZ ;  /* 0x000000ffff087224 */ /* 0x000fe400078e00ff */
[----:B------:R-:W-:Y:S02]  /*11e0*/  IMAD.MOV.U32 R10, RZ, RZ, RZ ;  /* 0x000000ffff0a7224 */ /* 0x000fe400078e00ff */
[----:B------:R-:W-:Y:S01]  /*11f0*/  IMAD.MOV.U32 R12, RZ, RZ, RZ ;  /* 0x000000ffff0c7224 */ /* 0x000fe200078e00ff */
[----:B------:R-:W-:Y:S06]  /*1200*/  @!P1 BRA `(.L_x_190) ;  /* 0x0000004800f49947 */ /* 0x000fec0003800000 */
[----:B------:R-:W0:Y:S01]  /*1210*/  SHFL.IDX PT, R0, R164, RZ, 0x1f ;  /* 0x00001fffa4007589 */ /* 0x000e2200000e0000 */
[----:B------:R-:W1:Y:S01]  /*1220*/  S2UR UR39, SR_CgaCtaId ;  /* 0x00000000002779c3 */ /* 0x000e620000008800 */
[----:B------:R-:W-:Y:S01]  /*1230*/  UMOV UR6, 0x400 ;  /* 0x0000040000067882 */ /* 0x000fe20000000000 */
[----:B0-----:R-:W-:Y:S01]  /*1240*/  R2UR UR4, R0 ;  /* 0x00000000000472ca */ /* 0x001fe200000e0000 */
[----:B-1----:R-:W-:-:S04]  /*1250*/  ULEA UR38, UR39, UR6, 0x18 ;  /* 0x0000000627267291 */ /* 0x002fc8000f8ec03f */
[----:B------:R-:W-:-:S04]  /*1260*/  UIADD3 UR6, UR38, 0xc400, URZ ;  /* 0x0000c40026067890 */ /* 0x000fc8000fffe03f */
[----:B------:R-:W-:-:S04]  /*1270*/  ULOP3.LUT UP0, URZ, UR6, 0x1bf, URZ, 0xc0, !UPT ;  /* 0x000001bf063f7892 */ /* 0x000fc8000f80c03f */
[----:B------:R-:W-:Y:S02]  /*1280*/  ULEA.HI UR5, UR4, UR4, URZ, 0x1 ;  /* 0x0000000404057291 */ /* 0x000fe4000f8f083f */
[----:B------:R-:W-:Y:S02]  /*1290*/  PLOP3.LUT P0, PT, PT, PT, UP0, 0x80, 0x0 ;  /* 0x000000000000781c */ /* 0x000fe40003f0f008 */
[----:B------:R-:W-:-:S04]  /*12a0*/  ULOP3.LUT UR5, UR5, 0x1e, URZ, 0xc0, !UPT ;  /* 0x0000001e05057892 */ /* 0x000fc8000f8ec03f */
[----:B------:R-:W-:-:S04]  /*12b0*/  UIADD3 UR5, UR4, -UR5, URZ ;  /* 0x8000000504057290 */ /* 0x000fc8000fffe03f */
[----:B------:R-:W-:-:S04]  /*12c0*/  ULEA UR5, UR5, UR6, 0xd ;  /* 0x0000000605057291 */ /* 0x000fc8000f8e683f */
[----:B------:R-:W-:-:S04]  /*12d0*/  USHF.R.U32.HI UR5, URZ, 0x4, UR5 ;  /* 0x000000043f057899 */ /* 0x000fc80008011605 */
[----:B------:R-:W-:Y:S01]  /*12e0*/  ULOP3.LUT UR52, UR5, 0x3fff, URZ, 0xc0, !UPT ;  /* 0x00003fff05347892 */ /* 0x000fe2000f8ec03f */
[----:B------:R-:W-:Y:S11]  /*12f0*/  @!P0 BRA `(.L_x_191) ;  /* 0x0000000000408947 */ /* 0x000ff60003800000 */
[----:B------:R-:W-:Y:S01]  /*1300*/  MOV R0, 0x0 ;  /* 0x0000000000007802 */ /* 0x000fe20000000f00 */
[----:B------:R-:W-:Y:S01]  /*1310*/  ULDC.64 UR4, c[0x4][0xf0] ;  /* 0x01003c0000047ab9 */ /* 0x000fe20000000a00 */
[----:B------:R-:W-:Y:S01]  /*1320*/  ULDC.64 UR6, c[0x4][0x38] ;  /* 0x01000e0000067ab9 */ /* 0x000fe20000000a00 */
[----:B------:R-:W-:Y:S01]  /*1330*/  MOV R4, UR4 ;  /* 0x0000000400047c02 */ /* 0x000fe20008000f00 */
[----:B------:R0:W1:Y:S01]  /*1340*/  LDC.64 R14, c[0x4][R0] ;  /* 0x01000000000e7b82 */ /* 0x0000620000000a00 */
[----:B------:R-:W-:Y:S01]  /*1350*/  IMAD.U32 R5, RZ, RZ, UR5 ;  /* 0x00000005ff057e24 */ /* 0x000fe2000f8e00ff */
[----:B------:R-:W-:Y:S01]  /*1360*/  ULDC.64 UR4, c[0x4][0xf8] ;  /* 0x01003e0000047ab9 */ /* 0x000fe20000000a00 */
[----:B------:R-:W-:Y:S01]  /*1370*/  IMAD.U32 R10, RZ, RZ, UR6 ;  /* 0x00000006ff0a7e24 */ /* 0x000fe2000f8e00ff */
[----:B------:R-:W-:Y:S01]  /*1380*/  MOV R8, 0x70 ;  /* 0x0000007000087802 */ /* 0x000fe20000000f00 */
[----:B------:R-:W-:Y:S02]  /*1390*/  IMAD.U32 R6, RZ, RZ, UR4 ;  /* 0x00000004ff067e24 */ /* 0x000fe4000f8e00ff */
[----:B------:R-:W-:-:S02]  /*13a0*/  IMAD.U32 R7, RZ, RZ, UR5 ;  /* 0x00000005ff077e24 */ /* 0x000fc4000f8e00ff */
[----:B------:R-:W-:Y:S02]  /*13b0*/  IMAD.U32 R11, RZ, RZ, UR7 ;  /* 0x00000007ff0b7e24 */ /* 0x000fe4000f8e00ff */
[----:B------:R-:W-:Y:S02]  /*13c0*/  IMAD.MOV.U32 R12, RZ, RZ, 0x1 ;  /* 0x00000001ff0c7424 */ /* 0x000fe400078e00ff */
[----:B0-----:R-:W-:-:S07]  /*13d0*/  IMAD.MOV.U32 R13, RZ, RZ, RZ ;  /* 0x000000ffff0d7224 */ /* 0x001fce00078e00ff */
[----:B------:R-:W-:-:S07]  /*13e0*/  LEPC R20, `(.L_x_191) ;  /* 0x000000001014794e */ /* 0x000fce0000000000 */
[----:B-1----:R-:W-:Y:S05]  /*13f0*/  CALL.ABS.NOINC R14 ;  /* 0x000000000e007343 */ /* 0x002fea0003c00000 */
.L_x_191:
[----:B------:R-:W-:Y:S02]  /*1400*/  LEA.HI R0, R162, R162, RZ, 0x1 ;  /* 0x000000a2a2007211 */ /* 0x000fe400078f08ff */
[----:B------:R-:W-:Y:S02]  /*1410*/  ISETP.NE.AND P0, PT, R16, 0x3, PT ;  /* 0x000000031000780c */ /* 0x000fe40003f05270 */
[----:B------:R-:W-:-:S05]  /*1420*/  LOP3.LUT R3, R0, 0xfffffffe, RZ, 0xc0, !PT ;  /* 0xfffffffe00037812 */ /* 0x000fca00078ec0ff */
[----:B------:R-:W-:-:S05]  /*1430*/  IMAD.IADD R0, R162, 0x1, -R3 ;  /* 0x00000001a2007824 */ /* 0x000fca00078e0a03 */
[----:B------:R-:W-:-:S04]  /*1440*/  SHF.L.U32 R0, R0, 0x1f, RZ ;  /* 0x0000001f00007819 */ /* 0x000fc800000006ff */
[----:B------:R-:W0:Y:S02]  /*1450*/  SYNCS.PHASECHK.TRANS64.TRYWAIT P1, [UR38+0x2a800], R0 ;  /* 0x02a80000ff0075a7 */ /* 0x000e240008020166 */
[----:B0-----:R-:W-:Y:S05]  /*1460*/  @!P1 BRA `(.L_x_192) ;  /* 0x000000bc003c9947 */ /* 0x001fea0003800000 */
.L_x_321:
[----:B------:R-:W-:Y:S05]  /*1470*/  @!P0 BRA `(.L_x_193) ;  /* 0x0000000000048947 */ /* 0x000fea0003800000 */
[----:B------:R-:W-:Y:S01]  /*1480*/  BPT.TRAP 0x1 ;  /* 0x000000040000795c */ /* 0x000fe20000300000 */
.L_x_193:
[----:B------:R-:W-:Y:S02]  /*1490*/  IMAD.U32 R4, RZ, RZ, UR37 ;  /* 0x00000025ff047e24 */ /* 0x000fe4000f8e00ff */
[----:B0-----:R-:W-:-:S03]  /*14a0*/  IMAD.U32 R3, RZ, RZ, UR36 ;  /* 0x00000024ff037e24 */ /* 0x001fc6000f8e00ff */
[----:B------:R-:W-:Y:S02]  /*14b0*/  LEA R4, R4, UR38, 0x3 ;  /* 0x0000002604047c11 */ /* 0x000fe4000f8e18ff */
[----:B------:R-:W-:-:S04]  /*14c0*/  SHF.L.U32 R3, R3, 0x1f, RZ ;  /* 0x0000001f03037819 */ /* 0x000fc800000006ff */
[----:B------:R0:W1:Y:S01]  /*14d0*/  SYNCS.PHASECHK.TRANS64.TRYWAIT P1, [R4+URZ+0x2a830], R3 ;  /* 0x02a83003040075a7 */ /* 0x000062000802017f */
[----:B------:R-:W-:Y:S05]  /*14e0*/  @!P0 BRA `(.L_x_194) ;  /* 0x0000000000048947 */ /* 0x000fea0003800000 */
[----:B------:R-:W-:Y:S01]  /*14f0*/  BPT.TRAP 0x1 ;  /* 0x000000040000795c */ /* 0x000fe20000300000 */
.L_x_194:
[----:B------:R-:W-:Y:S01]  /*1500*/  MOV R87, RZ ;  /* 0x000000ff00577202 */ /* 0x000fe20000000f00 */
[----:B-1----:R-:W-:Y:S06]  /*1510*/  @P1 BRA `(.L_x_195) ;  /* 0x0000000000081947 */ /* 0x002fec0003800000 */
[----:B------:R-:W1:Y:S02]  /*1520*/  SYNCS.PHASECHK.TRANS64.TRYWAIT P1, [R4+URZ+0x2a830], R3 ;  /* 0x02a83003040075a7 */ /* 0x000e64000802017f */
[----:B-1----:R-:W-:Y:S05]  /*1530*/  @!P1 BRA `(.L_x_196) ;  /* 0x000000bc00209947 */ /* 0x002fea0003800000 */
.L_x_195:
        /* <DEDUP_REMOVED lines=8> */
[----:B------:R-:W-:Y:S01]  /*15c0*/  UMOV UR5, 0x40000040 ;  /* 0x4000004000057882 */ /* 0x000fe20000000000 */
[----:B------:R-:W-:Y:S02]  /*15d0*/  UMOV UR7, 0x40000040 ;  /* 0x4000004000077882 */ /* 0x000fe40000000000 */
[----:B------:R-:W-:Y:S02]  /*15e0*/  ULOP3.LUT UR38, UR4, 0x10000, URZ, 0xfc, !UPT ;  /* 0x0001000004267892 */ /* 0x000fe4000f8efc3f */
[----:B------:R-:W-:Y:S02]  /*15f0*/  UIADD3 UR4, UR52, 0x2, URZ ;  /* 0x0000000234047890 */ /* 0x000fe4000fffe03f */
[----:B------:R-:W-:Y:S02]  /*1600*/  UIMAD UR54, UR37, 0x900, UR38 ;  /* 0x00000900253678a4 */ /* 0x000fe4000f8e0226 */
[----:B------:R-:W-:-:S02]  /*1610*/  UIADD3 UR8, UR52, 0x4, URZ ;  /* 0x0000000434087890 */ /* 0x000fc4000fffe03f */
[----:B------:R-:W-:Y:S02]  /*1620*/  UIADD3 UR6, UR54, 0x2, URZ ;  /* 0x0000000236067890 */ /* 0x000fe4000fffe03f */
[----:B------:R-:W-:Y:S01]  /*1630*/  UIADD3 UR10, UR54, 0x4, URZ ;  /* 0x00000004360a7890 */ /* 0x000fe2000fffe03f */
[----:B------:R-:W-:Y:S02]  /*1640*/  UMOV UR9, 0x40000040 ;  /* 0x4000004000097882 */ /* 0x000fe40000000000 */
        /* <DEDUP_REMOVED lines=74> */
.L_x_197:
[----:B01----:R-:W-:Y:S01]  /*1af0*/  IMAD.IADD R3, R167, 0x1, R72 ;  /* 0x00000001a7037824 */ /* 0x003fe200078e0248 */
[----:B------:R-:W-:Y:S01]  /*1b00*/  ULDC UR6, c[0x0][0x988] ;  /* 0x0002620000067ab9 */ /* 0x000fe20000000800 */
[----:B------:R-:W-:Y:S01]  /*1b10*/  P2R R14, PR, RZ, 0x1 ;  /* 0x00000001ff0e7803 */ /* 0x000fe20000000000 */
[----:B------:R-:W-:Y:S02]  /*1b20*/  IMAD.MOV.U32 R86, RZ, RZ, R87 ;  /* 0x000000ffff567224 */ /* 0x000fe400078e0057 */
        /* <DEDUP_REMOVED lines=44> */
[----:B------:R-:W-:Y:S01]  /*1df0*/  FSEL R79, R44, -INF , P2 ;  /* 0xff8000002c4f7808 */ /* 0x000fe20001000000 */
[----:B------:R-:W-:Y:S01]  /*1e00*/  IMAD.MOV.U32 R44, RZ, RZ, R87 ;  /* 0x000000ffff2c7224 */ /* 0x000fe200078e0057 */
[----:B------:R-:W-:Y:S02]  /*1e10*/  FMNMX.FTZ R0, R77, R0, !PT ;  /* 0x000000004d007209 */ /* 0x000fe40007810000 */
[----:B------:R-:W-:Y:S02]  /*1e20*/  FSEL R21, R38, -INF , P6 ;  /* 0xff80000026157808 */ /* 0x000fe40003000000 */
        /* <DEDUP_REMOVED lines=66> */
[----:B------:R-:W-:-:S13]  /*2250*/  R2UR UR6, R4 ;  /* 0x00000000040672ca */ /* 0x000fda00000e0000 */
        /* <DEDUP_REMOVED lines=68> */
[----:B------:R-:W-:Y:S02]  /*26a0*/  FMNMX.FTZ R6, R63, R6, !PT ;  /* 0x000000063f067209 */ /* 0x000fe40007810000 */
[----:B--2---:R-:W-:Y:S02]  /*26b0*/  MOV R37, R87 ;  /* 0x0000005700257202 */ /* 0x004fe40000000f00 */
        /* <DEDUP_REMOVED lines=11> */
[----:B------:R3:W-:Y:S01]  /*2770*/  MUFU.EX2 R148, R85 ;  /* 0x0000005500947308 */ /* 0x0007e20000000800 */
[----:B--2---:R-:W-:-:S07]  /*2780*/  FMNMX.FTZ R8, R6, R5, !PT ;  /* 0x0000000506087209 */ /* 0x004fce0007810000 */
[----:B------:R-:W-:Y:S01]  /*2790*/  MUFU.EX2 R89, R89 ;  /* 0x0000005900597308 */ /* 0x000fe20000000800 */
[----:B---3--:R-:W-:Y:S01]  /*27a0*/  MOV R85, R87 ;  /* 0x0000005700557202 */ /* 0x008fe20000000f00 */
[----:B------:R-:W2:Y:S06]  /*27b0*/  SHFL.BFLY PT, R5, R8, 0x1, 0x1f ;  /* 0x0c201f0008057f89 */ /* 0x000eac00000e0000 */
[----:B------:R-:W-:Y:S08]  /*27c0*/  MUFU.EX2 R150, R91 ;  /* 0x0000005b00967308 */ /* 0x000ff00000000800 */
[----:B------:R-:W-:Y:S08]  /*27d0*/  MUFU.EX2 R93, R93 ;  /* 0x0000005d005d7308 */ /* 0x000ff00000000800 */
[----:B------:R-:W-:Y:S01]  /*27e0*/  MUFU.EX2 R152, R95 ;  /* 0x0000005f00987308 */ /* 0x000fe20000000800 */
[----:B--2---:R-:W-:-:S04]  /*27f0*/  FMNMX.FTZ R5, R8, R5, !PT ;  /* 0x0000000508057209 */ /* 0x004fc80007810000 */
[C---:B------:R-:W-:Y:S01]  /*2800*/  FSETP.NEU.FTZ.AND P1, PT, R5.reuse, -INF , PT ;  /* 0xff8000000500780b */ /* 0x040fe20003f3d000 */
[-C--:B------:R-:W-:Y:S02]  /*2810*/  FMUL.FTZ R6, R5, R0.reuse ;  /* 0x0000000005067220 */ /* 0x080fe40000410000 */
[----:B------:R-:W-:Y:S03]  /*2820*/  MUFU.EX2 R97, R97 ;  /* 0x0000006100617308 */ /* 0x000fe60000000800 */
[----:B------:R-:W-:Y:S02]  /*2830*/  FSEL R6, R6, RZ, P1 ;  /* 0x000000ff06067208 */ /* 0x000fe40000800000 */
[----:B------:R-:W-:Y:S01]  /*2840*/  ISETP.GE.AND P1, PT, R72, 0x61, PT ;  /* 0x000000614800780c */ /* 0x000fe20003f26270 */
[----:B------:R-:W-:Y:S02]  /*2850*/  IMAD.MOV.U32 R72, RZ, RZ, R87 ;  /* 0x000000ffff487224 */ /* 0x000fe400078e0057 */
        /* <DEDUP_REMOVED lines=30> */
[----:B0-----:R-:W-:-:S02]  /*2a40*/  F2FP.F16.F32.PACK_AB R138, R29, R138 ;  /* 0x0000008a1d8a723e */ /* 0x001fc400000000ff */
[----:B------:R0:W1:Y:S01]  /*2a50*/  MUFU.EX2 R10, R31 ;  /* 0x0000001f000a7308 */ /* 0x0000620000000800 */
[----:B------:R-:W-:Y:S01]  /*2a60*/  FADD.FTZ R27, R29, R30 ;  /* 0x0000001e1d1b7221 */ /* 0x000fe20000010000 */
[----:B--2---:R-:W-:Y:S01]  /*2a70*/  FADD.FTZ R30, R7, R8 ;  /* 0x00000008071e7221 */ /* 0x004fe20000010000 */
[----:B------:R-:W-:Y:S02]  /*2a80*/  F2FP.F16.F32.PACK_AB R137, R8, R7 ;  /* 0x000000070889723e */ /* 0x000fe400000000ff */
[----:B------:R-:W-:Y:S01]  /*2a90*/  FADD.FTZ R32, R140, R27 ;  /* 0x0000001b8c207221 */ /* 0x000fe20000010000 */
[C---:B------:R-:W-:Y:S02]  /*2aa0*/  F2FP.F16.F32.PACK_AB R140, R33.reuse, R140 ;  /* 0x0000008c218c723e */ /* 0x040fe400000000ff */
[----:B------:R-:W2:Y:S01]  /*2ab0*/  MUFU.EX2 R13, R13 ;  /* 0x0000000d000d7308 */ /* 0x000ea20000000800 */
[----:B------:R-:W-:Y:S01]  /*2ac0*/  FADD.FTZ R32, R33, R32 ;  /* 0x0000002021207221 */ /* 0x000fe20000010000 */
[----:B---3--:R-:W-:Y:S01]  /*2ad0*/  FADD.FTZ R27, R9, R30 ;  /* 0x0000001e091b7221 */ /* 0x008fe20000010000 */
[----:B------:R-:W-:Y:S01]  /*2ae0*/  F2FP.F16.F32.PACK_AB R136, R103, R136 ;  /* 0x000000886788723e */ /* 0x000fe200000000ff */
[----:B------:R-:W-:-:S02]  /*2af0*/  IMAD.MOV.U32 R33, RZ, RZ, R87 ;  /* 0x000000ffff217224 */ /* 0x000fc400078e0057 */
[----:B0-----:R-:W-:Y:S01]  /*2b00*/  FADD.FTZ R31, R73, R32 ;  /* 0x00000020491f7221 */ /* 0x001fe20000010000 */
[----:B------:R-:W-:Y:S01]  /*2b10*/  MOV R61, R87 ;  /* 0x00000057003d7202 */ /* 0x000fe20000000f00 */
[----:B------:R0:W3:Y:S01]  /*2b20*/  MUFU.EX2 R14, R35 ;  /* 0x00000023000e7308 */ /* 0x0000e20000000800 */
[----:B-1----:R-:W-:Y:S01]  /*2b30*/  FADD.FTZ R32, R10, R27 ;  /* 0x0000001b0a207221 */ /* 0x002fe20000010000 */
[C---:B------:R-:W-:Y:S01]  /*2b40*/  FADD.FTZ R34, R142.reuse, R31 ;  /* 0x0000001f8e227221 */ /* 0x040fe20000010000 */
[----:B------:R-:W-:Y:S02]  /*2b50*/  F2FP.F16.F32.PACK_AB R142, R142, R73 ;  /* 0x000000498e8e723e */ /* 0x000fe400000000ff */
[----:B------:R-:W-:Y:S01]  /*2b60*/  F2FP.F16.F32.PACK_AB R139, R10, R9 ;  /* 0x000000090a8b723e */ /* 0x000fe200000000ff */
[----:B------:R-:W-:Y:S01]  /*2b70*/  FADD.FTZ R31, R75, R34 ;  /* 0x000000224b1f7221 */ /* 0x000fe20000010000 */
[----:B------:R-:W-:Y:S01]  /*2b80*/  IMAD.MOV.U32 R9, RZ, RZ, 0x3f800000 ;  /* 0x3f800000ff097424 */ /* 0x000fe200078e00ff */
[----:B------:R-:W1:Y:S01]  /*2b90*/  MUFU.EX2 R21, R21 ;  /* 0x0000001500157308 */ /* 0x000e620000000800 */
[----:B--2---:R-:W-:Y:S01]  /*2ba0*/  FADD.FTZ R27, R13, R32 ;  /* 0x000000200d1b7221 */ /* 0x004fe20000010000 */
[C---:B------:R-:W-:Y:S01]  /*2bb0*/  FADD.FTZ R34, R144.reuse, R31 ;  /* 0x0000001f90227221 */ /* 0x040fe20000010000 */
[----:B------:R-:W-:Y:S01]  /*2bc0*/  F2FP.F16.F32.PACK_AB R144, R144, R75 ;  /* 0x0000004b9090723e */ /* 0x000fe200000000ff */
[--C-:B------:R-:W-:Y:S01]  /*2bd0*/  IMAD.MOV.U32 R75, RZ, RZ, R87.reuse ;  /* 0x000000ffff4b7224 */ /* 0x100fe200078e0057 */
[----:B------:R-:W-:Y:S01]  /*2be0*/  MOV R73, R87 ;  /* 0x0000005700497202 */ /* 0x000fe20000000f00 */
[----:B------:R-:W-:Y:S01]  /*2bf0*/  FADD.FTZ R31, R79, R34 ;  /* 0x000000224f1f7221 */ /* 0x000fe20000010000 */
[----:B0-----:R-:W-:Y:S01]  /*2c00*/  IMAD.MOV.U32 R35, RZ, RZ, R87 ;  /* 0x000000ffff237224 */ /* 0x001fe200078e0057 */
[----:B------:R0:W2:Y:S01]  /*2c10*/  MUFU.EX2 R20, R39 ;  /* 0x0000002700147308 */ /* 0x0000a20000000800 */
[----:B---3--:R-:W-:Y:S01]  /*2c20*/  FADD.FTZ R32, R14, R27 ;  /* 0x0000001b0e207221 */ /* 0x008fe20000010000 */
[C---:B------:R-:W-:Y:S01]  /*2c30*/  FADD.FTZ R34, R146.reuse, R31 ;  /* 0x0000001f92227221 */ /* 0x040fe20000010000 */
[----:B------:R-:W-:-:S02]  /*2c40*/  F2FP.F16.F32.PACK_AB R146, R146, R79 ;  /* 0x0000004f9292723e */ /* 0x000fc400000000ff */
[----:B------:R-:W-:Y:S01]  /*2c50*/  F2FP.F16.F32.PACK_AB R141, R14, R13 ;  /* 0x0000000d0e8d723e */ /* 0x000fe200000000ff */
[----:B------:R-:W-:Y:S01]  /*2c60*/  FADD.FTZ R31, R83, R34 ;  /* 0x00000022531f7221 */ /* 0x000fe20000010000 */
[----:B------:R-:W-:Y:S01]  /*2c70*/  MOV R79, R87 ;  /* 0x00000057004f7202 */ /* 0x000fe20000000f00 */
[----:B------:R-:W3:Y:S01]  /*2c80*/  MUFU.EX2 R41, R41 ;  /* 0x0000002900297308 */ /* 0x000ee20000000800 */
[----:B-1----:R-:W-:Y:S01]  /*2c90*/  FADD.FTZ R27, R21, R32 ;  /* 0x00000020151b7221 */ /* 0x002fe20000010000 */
[C---:B------:R-:W-:Y:S01]  /*2ca0*/  FADD.FTZ R34, R148.reuse, R31 ;  /* 0x0000001f94227221 */ /* 0x040fe20000010000 */
[----:B------:R-:W-:Y:S01]  /*2cb0*/  F2FP.F16.F32.PACK_AB R148, R148, R83 ;  /* 0x000000539494723e */ /* 0x000fe200000000ff */
[--C-:B------:R-:W-:Y:S02]  /*2cc0*/  IMAD.MOV.U32 R83, RZ, RZ, R87.reuse ;  /* 0x000000ffff537224 */ /* 0x100fe400078e0057 */
[----:B------:R-:W-:Y:S01]  /*2cd0*/  FADD.FTZ R31, R89, R34 ;  /* 0x00000022591f7221 */ /* 0x000fe20000010000 */
[----:B0-----:R-:W-:Y:S01]  /*2ce0*/  IMAD.MOV.U32 R39, RZ, RZ, R87 ;  /* 0x000000ffff277224 */ /* 0x001fe200078e0057 */
[----:B------:R0:W1:Y:S01]  /*2cf0*/  MUFU.EX2 R24, R43 ;  /* 0x0000002b00187308 */ /* 0x0000620000000800 */
[----:B--2---:R-:W-:Y:S01]  /*2d00*/  FADD.FTZ R32, R20, R27 ;  /* 0x0000001b14207221 */ /* 0x004fe20000010000 */
[C---:B------:R-:W-:Y:S01]  /*2d10*/  FADD.FTZ R36, R150.reuse, R31 ;  /* 0x0000001f96247221 */ /* 0x040fe20000010000 */
[----:B------:R-:W-:-:S02]  /*2d20*/  F2FP.F16.F32.PACK_AB R150, R150, R89 ;  /* 0x000000599696723e */ /* 0x000fc400000000ff */
[----:B------:R-:W-:Y:S01]  /*2d30*/  F2FP.F16.F32.PACK_AB R143, R20, R21 ;  /* 0x00000015148f723e */ /* 0x000fe200000000ff */
[----:B------:R-:W-:Y:S02]  /*2d40*/  FADD.FTZ R31, R93, R36 ;  /* 0x000000245d1f7221 */ /* 0x000fe40000010000 */
[----:B------:R-:W2:Y:S01]  /*2d50*/  MUFU.EX2 R45, R45 ;  /* 0x0000002d002d7308 */ /* 0x000ea20000000800 */
[----:B---3--:R-:W-:Y:S01]  /*2d60*/  FADD.FTZ R27, R41, R32 ;  /* 0x00000020291b7221 */ /* 0x008fe20000010000 */
[----:B0-----:R-:W-:-:S06]  /*2d70*/  MOV R43, R87 ;  /* 0x00000057002b7202 */ /* 0x001fcc0000000f00 */
        /* <DEDUP_REMOVED lines=11> */
[--C-:B------:R-:W-:Y:S02]  /*2e30*/  IMAD.MOV.U32 R45, RZ, RZ, R87.reuse ;  /* 0x000000ffff2d7224 */ /* 0x100fe400078e0057 */
[----:B------:R-:W-:-:S03]  /*2e40*/  IMAD.MOV.U32 R26, RZ, RZ, R87 ;  /* 0x000000ffff1a7224 */ /* 0x000fc600078e0057 */
[----:B------:R-:W3:Y:S01]  /*2e50*/  MUFU.EX2 R53, R53 ;  /* 0x0000003500357308 */ /* 0x000ee20000000800 */
[----:B-1----:R-:W-:Y:S01]  /*2e60*/  FADD.FTZ R27, R49, R34 ;  /* 0x00000022311b7221 */ /* 0x002fe20000010000 */
[C---:B------:R-:W-:Y:S01]  /*2e70*/  FADD.FTZ R34, R152.reuse, R31 ;  /* 0x0000001f98227221 */ /* 0x040fe20000010000 */
[----:B------:R-:W-:Y:S01]  /*2e80*/  F2FP.F16.F32.PACK_AB R152, R152, R93 ;  /* 0x0000005d9898723e */ /* 0x000fe200000000ff */
[----:B0-----:R-:W-:Y:S01]  /*2e90*/  IMAD.MOV.U32 R51, RZ, RZ, R87 ;  /* 0x000000ffff337224 */ /* 0x001fe200078e0057 */
[----:B------:R-:W-:Y:S01]  /*2ea0*/  MOV R31, R87 ;  /* 0x00000057001f7202 */ /* 0x000fe20000000f00 */
[----:B------:R-:W-:Y:S02]  /*2eb0*/  FADD.FTZ R29, R97, R34 ;  /* 0x00000022611d7221 */ /* 0x000fe40000010000 */
[----:B------:R0:W1:Y:S01]  /*2ec0*/  MUFU.EX2 R30, R55 ;  /* 0x00000037001e7308 */ /* 0x0000620000000800 */
[----:B--2---:R-:W-:Y:S01]  /*2ed0*/  FADD.FTZ R6, R28, R27 ;  /* 0x0000001b1c067221 */ /* 0x004fe20000010000 */
[----:B------:R-:W-:Y:S01]  /*2ee0*/  FADD.FTZ R36, R154, R29 ;  /* 0x0000001d9a247221 */ /* 0x000fe20000010000 */
[----:B------:R-:W-:Y:S01]  /*2ef0*/  F2FP.F16.F32.PACK_AB R149, R28, R49 ;  /* 0x000000311c95723e */ /* 0x000fe200000000ff */
[----:B------:R-:W-:Y:S01]  /*2f00*/  IMAD.MOV.U32 R28, RZ, RZ, R87 ;  /* 0x000000ffff1c7224 */ /* 0x000fe200078e0057 */
[----:B------:R-:W-:-:S02]  /*2f10*/  F2FP.F16.F32.PACK_AB R154, R154, R97 ;  /* 0x000000619a9a723e */ /* 0x000fc400000000ff */
[-C--:B------:R-:W-:Y:S01]  /*2f20*/  MOV R49, R87.reuse ;  /* 0x0000005700317202 */ /* 0x080fe20000000f00 */
[----:B------:R-:W2:Y:S01]  /*2f30*/  MUFU.EX2 R57, R57 ;  /* 0x0000003900397308 */ /* 0x000ea20000000800 */
[----:B---3--:R-:W-:Y:S01]  /*2f40*/  FADD.FTZ R27, R53, R6 ;  /* 0x00000006351b7221 */ /* 0x008fe20000010000 */
[----:B0-----:R-:W-:-:S06]  /*2f50*/  MOV R55, R87 ;  /* 0x0000005700377202 */ /* 0x001fcc0000000f00 */
[----:B------:R-:W0:Y:S01]  /*2f60*/  MUFU.EX2 R99, R99 ;  /* 0x0000006300637308 */ /* 0x000e220000000800 */
[C---:B-1----:R-:W-:Y:S01]  /*2f70*/  FADD.FTZ R6, R30.reuse, R27 ;  /* 0x0000001b1e067221 */ /* 0x042fe20000010000 */
[----:B------:R-:W-:Y:S01]  /*2f80*/  F2FP.F16.F32.PACK_AB R151, R30, R53 ;  /* 0x000000351e97723e */ /* 0x000fe200000000ff */
[--C-:B------:R-:W-:Y:S02]  /*2f90*/  IMAD.MOV.U32 R53, RZ, RZ, R87.reuse ;  /* 0x000000ffff357224 */ /* 0x100fe400078e0057 */
[----:B------:R-:W-:-:S03]  /*2fa0*/  IMAD.MOV.U32 R30, RZ, RZ, R87 ;  /* 0x000000ffff1e7224 */ /* 0x000fc600078e0057 */
        /* <DEDUP_REMOVED lines=17> */
[----:B--2---:R-:W-:-:S06]  /*30c0*/  IMAD.MOV.U32 R63, RZ, RZ, R87 ;  /* 0x000000ffff3f7224 */ /* 0x004fcc00078e0057 */
[----:B------:R1:W2:Y:S01]  /*30d0*/  MUFU.EX2 R34, R67 ;  /* 0x0000004300227308 */ /* 0x0002a20000000800 */
[C---:B---3--:R-:W-:Y:S01]  /*30e0*/  FADD.FTZ R38, R32.reuse, R27 ;  /* 0x0000001b20267221 */ /* 0x048fe20000010000 */
[----:B------:R-:W-:Y:S01]  /*30f0*/  F2FP.F16.F32.PACK_AB R155, R32, R11 ;  /* 0x0000000b209b723e */ /* 0x000fe200000000ff */
[--C-:B------:R-:W-:Y:S02]  /*3100*/  IMAD.MOV.U32 R32, RZ, RZ, R87.reuse ;  /* 0x000000ffff207224 */ /* 0x100fe400078e0057 */
[----:B------:R-:W-:-:S03]  /*3110*/  IMAD.MOV.U32 R27, RZ, RZ, R87 ;  /* 0x000000ffff1b7224 */ /* 0x000fc600078e0057 */
[----:B------:R-:W3:Y:S01]  /*3120*/  MUFU.EX2 R25, R25 ;  /* 0x0000001900197308 */ /* 0x000ee20000000800 */
[----:B0-----:R-:W-:Y:S01]  /*3130*/  FADD.FTZ R7, R15, R38 ;  /* 0x000000260f077221 */ /* 0x001fe20000010000 */
[----:B-1----:R-:W-:Y:S01]  /*3140*/  MOV R67, R87 ;  /* 0x0000005700437202 */ /* 0x002fe20000000f00 */
[----:B------:R-:W-:-:S05]  /*3150*/  IMAD.MOV.U32 R38, RZ, RZ, R87 ;  /* 0x000000ffff267224 */ /* 0x000fca00078e0057 */
[----:B------:R-:W0:Y:S01]  /*3160*/  MUFU.EX2 R12, R12 ;  /* 0x0000000c000c7308 */ /* 0x000e220000000800 */
[C---:B--2---:R-:W-:Y:S01]  /*3170*/  FADD.FTZ R8, R34.reuse, R7 ;  /* 0x0000000722087221 */ /* 0x044fe20000010000 */
[----:B------:R-:W-:Y:S01]  /*3180*/  F2FP.F16.F32.PACK_AB R157, R34, R15 ;  /* 0x0000000f229d723e */ /* 0x000fe200000000ff */
[----:B------:R-:W-:-:S05]  /*3190*/  IMAD.MOV.U32 R34, RZ, RZ, R87 ;  /* 0x000000ffff227224 */ /* 0x000fca00078e0057 */
        /* <DEDUP_REMOVED lines=8> */
[----:B------:R-:W-:Y:S01]  /*3220*/  IMAD.MOV.U32 R7, RZ, RZ, 0x3f800000 ;  /* 0x3f800000ff077424 */ /* 0x000fe200078e00ff */
[----:B------:R-:W-:Y:S01]  /*3230*/  MOV R25, R87 ;  /* 0x0000005700197202 */ /* 0x000fe20000000f00 */
[----:B------:R-:W-:Y:S01]  /*3240*/  IMAD.MOV.U32 R36, RZ, RZ, R87 ;  /* 0x000000ffff247224 */ /* 0x000fe200078e0057 */
[----:B------:R-:W-:Y:S06]  /*3250*/  @!P1 BRA `(.L_x_198) ;  /* 0x0000001c00749947 */ /* 0x000fec0003800000 */
[----:B------:R-:W-:Y:S01]  /*3260*/  VIADD R8, R88, 0xfffffffe ;  /* 0xfffffffe58087836 */ /* 0x000fe20000000000 */
[----:B------:R-:W-:Y:S01]  /*3270*/  CS2R R86, SRZ ;  /* 0x0000000000567805 */ /* 0x000fe2000001ff00 */
[----:B------:R-:W-:Y:S01]  /*3280*/  IMAD.MOV.U32 R10, RZ, RZ, R5 ;  /* 0x000000ffff0a7224 */ /* 0x000fe200078e0005 */
[----:B------:R-:W-:Y:S01]  /*3290*/  CS2R R82, SRZ ;  /* 0x0000000000527805 */ /* 0x000fe2000001ff00 */
[----:B------:R-:W-:Y:S01]  /*32a0*/  IMAD.MOV.U32 R11, RZ, RZ, R3 ;  /* 0x000000ffff0b7224 */ /* 0x000fe200078e0003 */
[----:B------:R-:W-:Y:S01]  /*32b0*/  CS2R R78, SRZ ;  /* 0x00000000004e7805 */ /* 0x000fe2000001ff00 */
[----:B------:R-:W-:Y:S01]  /*32c0*/  IMAD.MOV.U32 R7, RZ, RZ, 0x3f800000 ;  /* 0x3f800000ff077424 */ /* 0x000fe200078e00ff */
        /* <DEDUP_REMOVED lines=29> */
[----:B------:R-:W-:Y:S01]  /*34a0*/  UMOV UR61, UR36 ;  /* 0x00000024003d7c82 */ /* 0x000fe20008000000 */
[----:B------:R-:W-:-:S05]  /*34b0*/  UMOV UR60, UR37 ;  /* 0x00000025003c7c82 */ /* 0x000fca0008000000 */
.L_x_209:
[----:B------:R-:W-:-:S04]  /*34c0*/  UISETP.NE.AND UP0, UPT, UR60, 0x1, UPT ;  /* 0x000000013c00788c */ /* 0x000fc8000bf05270 */
[----:B------:R-:W-:-:S04]  /*34d0*/  USEL UR36, URZ, 0x1, UP0 ;  /* 0x000000013f247887 */ /* 0x000fc80008000000 */
[----:B------:R-:W-:Y:S01]  /*34e0*/  ULOP3.LUT UR36, UR61, UR36, URZ, 0x3c, !UPT ;  /* 0x000000243d247292 */ /* 0x000fe2000f8e3c3f */
[----:B------:R-:W-:Y:S11]  /*34f0*/  @!P0 BRA `(.L_x_199) ;  /* 0x0000000000048947 */ /* 0x000ff60003800000 */
[----:B------:R-:W-:Y:S01]  /*3500*/  BPT.TRAP 0x1 ;  /* 0x000000040000795c */ /* 0x000fe20000300000 */
.L_x_199:
[----:B------:R-:W0:Y:S01]  /*3510*/  S2UR UR58, SR_CgaCtaId ;  /* 0x00000000003a79c3 */ /* 0x000e220000008800 */
[----:B------:R-:W-:Y:S01]  /*3520*/  UIADD3 UR37, UR60, 0x1, URZ ;  /* 0x000000013c257890 */ /* 0x000fe2000fffe03f */
[----:B------:R-:W-:Y:S01]  /*3530*/  MOV R0, UR36 ;  /* 0x0000002400007c02 */ /* 0x000fe20008000f00 */
[----:B------:R-:W-:Y:S02]  /*3540*/  UMOV UR39, 0x400 ;  /* 0x0000040000277882 */ /* 0x000fe40000000000 */
[----:B------:R-:W-:Y:S01]  /*3550*/  UISETP.NE.AND UP0, UPT, UR37, 0x2, UPT ;  /* 0x000000022500788c */ /* 0x000fe2000bf05270 */
[----:B------:R-:W-:-:S03]  /*3560*/  SHF.L.U32 R0, R0, 0x1f, RZ ;  /* 0x0000001f00007819 */ /* 0x000fc600000006ff */
[----:B------:R-:W-:Y:S02]  /*3570*/  USEL UR37, UR37, URZ, UP0 ;  /* 0x0000003f25257287 */ /* 0x000fe40008000000 */
[----:B0-----:R-:W-:-:S04]  /*3580*/  ULEA UR39, UR58, UR39, 0x18 ;  /* 0x000000273a277291 */ /* 0x001fc8000f8ec03f */
[----:B------:R-:W-:-:S09]  /*3590*/  ULEA UR59, UR37, UR39, 0x3 ;  /* 0x00000027253b7291 */ /* 0x000fd2000f8e183f */
[----:B------:R0:W1:Y:S01]  /*35a0*/  SYNCS.PHASECHK.TRANS64.TRYWAIT P1, [UR59+0x2a830], R0 ;  /* 0x02a83000ff0075a7 */ /* 0x000062000802017b */
[----:B------:R-:W-:Y:S05]  /*35b0*/  @!P0 BRA `(.L_x_200) ;  /* 0x0000000000048947 */ /* 0x000fea0003800000 */
[----:B------:R-:W-:Y:S01]  /*35c0*/  BPT.TRAP 0x1 ;  /* 0x000000040000795c */ /* 0x000fe20000300000 */
.L_x_200:
[----:B-1----:R-:W-:Y:S05]  /*35d0*/  @P1 BRA `(.L_x_201) ;  /* 0x0000000000081947 */ /* 0x002fea0003800000 */
[----:B------:R-:W1:Y:S02]  /*35e0*/  SYNCS.PHASECHK.TRANS64.TRYWAIT P1, [UR59+0x2a830], R0 ;  /* 0x02a83000ff0075a7 */ /* 0x000e64000802017b */
[----:B-1----:R-:W-:Y:S05]  /*35f0*/  @!P1 BRA `(.L_x_202) ;  /* 0x0000009c00049947 */ /* 0x002fea0003800000 */
.L_x_201:
[----:B------:R-:W-:Y:S01]  /*3600*/  UIMAD UR54, UR37, 0x900, UR38 ;  /* 0x00000900253678a4 */ /* 0x000fe2000f8e0226 */
[----:B------:R-:W-:Y:S01]  /*3610*/  WARPGROUP.ARRIVE ;  /* 0x00000000000079c5 */ /* 0x000fe20000000000 */
[----:B------:R-:W-:Y:S01]  /*3620*/  UMOV UR55, 0x40000040 ;  /* 0x4000004000377882 */ /* 0x000fe20000000000 */
[----:B------:R-:W-:Y:S01]  /*3630*/  UMOV UR7, 0x40000040 ;  /* 0x4000004000077882 */ /* 0x000fe20000000000 */
[----:B------:R-:W-:Y:S01]  /*3640*/  UIADD3 UR6, UR54, 0x2, URZ ;  /* 0x0000000236067890 */ /* 0x000fe2000fffe03f */
[-C--:B------:R-:W-:Y:S01]  /*3650*/  FMUL.FTZ R24, R24, R9.reuse ;  /* 0x0000000918187220 */ /* 0x080fe20000410000 */
[----:B------:R-:W-:Y:S01]  /*3660*/  UIADD3 UR10, UR54, 0x4, URZ ;  /* 0x00000004360a7890 */ /* 0x000fe2000fffe03f */
[-C--:B------:R-:W-:Y:S01]  /*3670*/  FMUL.FTZ R25, R25, R9.reuse ;  /* 0x0000000919197220 */ /* 0x080fe20000410000 */
[----:B------:R-:W-:Y:S01]  /*3680*/  UMOV UR11, 0x40000040 ;  /* 0x40000040000b7882 */ /* 0x000fe20000000000 */
[----:B------:R-:W-:Y:S01]  /*3690*/  HGMMA.64x96x16.F32 R88, gdesc[UR52], RZ, !UPT, gsb0 ;  /* 0x01600000345879f0 */ /* 0x000fe2000c0008ff */
        /* <DEDUP_REMOVED lines=116> */
.L_x_203:
[----:B------:R-:W-:Y:S01]  /*3de0*/  ULEA UR6, UR60, UR39, 0x3 ;  /* 0x000000273c067291 */ /* 0x000fe2000f8e183f */
[----:B01----:R-:W-:-:S05]  /*3df0*/  IMAD.U32 R0, RZ, RZ, UR61 ;  /* 0x0000003dff007e24 */ /* 0x003fca000f8e00ff */
[----:B------:R-:W-:-:S04]  /*3e00*/  SHF.L.U32 R0, R0, 0x1f, RZ ;  /* 0x0000001f00007819 */ /* 0x000fc800000006ff */
[----:B------:R0:W1:Y:S01]  /*3e10*/  SYNCS.PHASECHK.TRANS64.TRYWAIT P1, [UR6+0x2a850], R0 ;  /* 0x02a85000ff0075a7 */ /* 0x0000620008020146 */
[----:B------:R-:W-:Y:S05]  /*3e20*/  @!P0 BRA `(.L_x_204) ;  /* 0x0000000000048947 */ /* 0x000fea0003800000 */
[----:B------:R-:W-:Y:S01]  /*3e30*/  BPT.TRAP 0x1 ;  /* 0x000000040000795c */ /* 0x000fe20000300000 */
.L_x_204:
[----:B-1----:R-:W-:Y:S05]  /*3e40*/  @P1 BRA `(.L_x_205) ;  /* 0x0000000000081947 */ /* 0x002fea0003800000 */
[----:B------:R-:W1:Y:S02]  /*3e50*/  SYNCS.PHASECHK.TRANS64.TRYWAIT P1, [UR6+0x2a850], R0 ;  /* 0x02a85000ff0075a7 */ /* 0x000e640008020146 */
[----:B-1----:R-:W-:Y:S05]  /*3e60*/  @!P1 BRA `(.L_x_206) ;  /* 0x0000009400009947 */ /* 0x002fea0003800000 */
.L_x_205:
[----:B------:R-:W-:Y:S01]  /*3e70*/  UIADD3 UR39, UR39, 0x400, URZ ;  /* 0x0000040027277890 */ /* 0x000fe2000fffe03f */
[----:B------:R-:W-:Y:S01]  /*3e80*/  WARPGROUP.ARRIVE ;  /* 0x00000000000079c5 */ /* 0x000fe20000000000 */
[----:B------:R-:W-:Y:S01]  /*3e90*/  UMOV UR11, 0x40000040 ;  /* 0x40000040000b7882 */ /* 0x000fe20000000000 */
[----:B------:R-:W-:Y:S01]  /*3ea0*/  UMOV UR15, 0x40000040 ;  /* 0x40000040000f7882 */ /* 0x000fe20000000000 */
[----:B------:R-:W-:-:S04]  /*3eb0*/  USHF.R.U32.HI UR39, URZ, 0x4, UR39 ;  /* 0x000000043f277899 */ /* 0x000fc80008011627 */
[----:B------:R-:W-:-:S04]  /*3ec0*/  ULOP3.LUT UR39, UR39, 0x3fff, URZ, 0xc0, !UPT ;  /* 0x00003fff27277892 */ /* 0x000fc8000f8ec03f */
[----:B------:R-:W-:-:S04]  /*3ed0*/  ULOP3.LUT UR10, UR39, 0x3000000, URZ, 0xfc, !UPT ;  /* 0x03000000270a7892 */ /* 0x000fc8000f8efc3f */
[----:B------:R-:W-:-:S04]  /*3ee0*/  UIMAD UR10, UR60, 0x600, UR10 ;  /* 0x000006003c0a78a4 */ /* 0x000fc8000f8e020a */
[----:B------:R-:W-:-:S05]  /*3ef0*/  UIADD3 UR14, UR10, 0x80, URZ ;  /* 0x000000800a0e7890 */ /* 0x000fca000fffe03f */
[----:B------:R-:W-:Y:S01]  /*3f00*/  HGMMA.64x128x16.F32 R24, R136, gdesc[UR8].tnspB, R24, gsb0 ;  /* 0x41e0000888187df0 */ /* 0x000fe20008000818 */
[----:B------:R-:W-:Y:S02]  /*3f10*/  UMOV UR11, 0x40000040 ;  /* 0x40000040000b7882 */ /* 0x000fe40000000000 */
        /* <DEDUP_REMOVED lines=18> */
[----:B------:R-:W-:Y:S03]  /*4040*/  HGMMA.64x128x16.F32 R24, R152, gdesc[UR12].tnspB, R24, gsb0 ;  /* 0x41e0000c98187df0 */ /* 0x000fe60008000818 */
[----:B------:R-:W-:Y:S02]  /*4050*/  WARPGROUP.DEPBAR.LE gsb0, 0x0 ;  /* 0x00008000000079c5 */ /* 0x000fe40000010000 */
[----:B------:R-:W-:-:S07]  /*4060*/  WARPGROUP.ARRIVE ;  /* 0x00000000000079c5 */ /* 0x000fce0000000000 */
[----:B------:R-:W-:Y:S03]  /*4070*/  HGMMA.64x128x16.F32 R24, R156, gdesc[UR8].tnspB, R24, gsb0 ;  /* 0x41e000089c187df0 */ /* 0x000fe60008000818 */
[----:B------:R-:W-:Y:S02]  /*4080*/  WARPGROUP.DEPBAR.LE gsb0, 0x0 ;  /* 0x00008000000079c5 */ /* 0x000fe40000010000 */
[----:B------:R-:W-:Y:S05]  /*4090*/  @!P0 BRA `(.L_x_207) ;  /* 0x0000000000048947 */ /* 0x000fea0003800000 */
[----:B------:R-:W-:Y:S01]  /*40a0*/  BPT.TRAP 0x1 ;  /* 0x000000040000795c */ /* 0x000fe20000300000 */
.L_x_207:
        /* <DEDUP_REMOVED lines=65> */
[C---:B------:R-:W-:Y:S01]  /*44c0*/  FADD.FTZ R7, -R5.reuse, R10 ;  /* 0x0000000a05077221 */ /* 0x040fe20000010100 */
[-C--:B------:R-:W-:Y:S01]  /*44d0*/  FMUL.FTZ R121, R5, R0.reuse ;  /* 0x0000000005797220 */ /* 0x080fe20000410000 */
[-C--:B------:R-:W-:Y:S01]  /*44e0*/  FMUL.FTZ R9, R9, R0.reuse ;  /* 0x0000000009097220 */ /* 0x080fe20000410000 */
[-C--:B------:R-:W-:Y:S01]  /*44f0*/  FFMA.FTZ R136, R88, R0.reuse, -R137 ;  /* 0x0000000058887223 */ /* 0x080fe20000010889 */
[-C--:B------:R-:W-:Y:S01]  /*4500*/  FMUL.FTZ R7, R7, R0.reuse ;  /* 0x0000000007077220 */ /* 0x080fe20000410000 */
        /* <DEDUP_REMOVED lines=45> */
[--C-:B------:R-:W-:Y:S01]  /*47e0*/  FFMA.FTZ R134, R134, R0, -R121.reuse ;  /* 0x0000000086867223 */ /* 0x100fe20000010879 */
[----:B------:R-:W1:Y:S01]  /*47f0*/  MUFU.EX2 R10, R10 ;  /* 0x0000000a000a7308 */ /* 0x000e620000000800 */
[----:B0-----:R-:W-:Y:S01]  /*4800*/  FFMA.FTZ R6, R9, R6, R136 ;  /* 0x0000000609067223 */ /* 0x001fe20000010088 */
[----:B------:R-:W-:-:S06]  /*4810*/  FFMA.FTZ R121, R135, R0, -R121 ;  /* 0x0000000087797223 */ /* 0x000fcc0000010879 */
[----:B------:R-:W0:Y:S08]  /*4820*/  MUFU.EX2 R11, R11 ;  /* 0x0000000b000b7308 */ /* 0x000e300000000800 */
[----:B------:R-:W2:Y:S01]  /*4830*/  MUFU.EX2 R137, R137 ;  /* 0x0000008900897308 */ /* 0x000ea20000000800 */
[----:B-1----:R-:W-:-:S07]  /*4840*/  FFMA.FTZ R4, R7, R4, R10 ;  /* 0x0000000407047223 */ /* 0x002fce000001000a */
[----:B------:R-:W1:Y:S01]  /*4850*/  MUFU.EX2 R138, R138 ;  /* 0x0000008a008a7308 */ /* 0x000e620000000800 */
[----:B0-----:R-:W-:-:S07]  /*4860*/  FADD.FTZ R91, R11, R6 ;  /* 0x000000060b5b7221 */ /* 0x001fce0000010000 */
[----:B------:R-:W0:Y:S01]  /*4870*/  MUFU.EX2 R139, R139 ;  /* 0x0000008b008b7308 */ /* 0x000e220000000800 */
[----:B--2---:R-:W-:-:S07]  /*4880*/  FADD.FTZ R4, R137, R4 ;  /* 0x0000000489047221 */ /* 0x004fce0000010000 */
[----:B------:R-:W2:Y:S01]  /*4890*/  MUFU.EX2 R13, R13 ;  /* 0x0000000d000d7308 */ /* 0x000ea20000000800 */
[----:B-1----:R-:W-:-:S07]  /*48a0*/  FADD.FTZ R6, R138, R91 ;  /* 0x0000005b8a067221 */ /* 0x002fce0000010000 */
        /* <DEDUP_REMOVED lines=81> */
[----:B--2---:R-:W-:Y:S01]  /*4dc0*/  FADD.FTZ R4, R159, R4 ;  /* 0x000000049f047221 */ /* 0x004fe20000010000 */
[----:B-1----:R-:W-:-:S03]  /*4dd0*/  FADD.FTZ R6, R117, R6 ;  /* 0x0000000675067221 */ /* 0x002fc60000010000 */
[----:B0-----:R-:W-:Y:S01]  /*4de0*/  FADD.FTZ R4, R121, R4 ;  /* 0x0000000479047221 */ /* 0x001fe20000010000 */
[----:B------:R-:W-:Y:S06]  /*4df0*/  @!P0 BRA `(.L_x_208) ;  /* 0x0000000000048947 */ /* 0x000fec0003800000 */
[----:B------:R-:W-:Y:S01]  /*4e00*/  BPT.TRAP 0x1 ;  /* 0x000000040000795c */ /* 0x000fe20000300000 */
.L_x_208:
        /* <DEDUP_REMOVED lines=9> */
[----:B------:R-:W-:Y:S01]  /*4ea0*/  F2FP.F16.F32.PACK_AB R138, R13, R138 ;  /* 0x0000008a0d8a723e */ /* 0x000fe200000000ff */
[----:B------:R-:W-:Y:S01]  /*4eb0*/  IMAD.MOV.U32 R11, RZ, RZ, R3 ;  /* 0x000000ffff0b7224 */ /* 0x000fe200078e0003 */
        /* <DEDUP_REMOVED lines=21> */
[----:B------:R-:W-:Y:S01]  /*5010*/  F2FP.F16.F32.PACK_AB R159, R121, R159 ;  /* 0x0000009f799f723e */ /* 0x000fe200000000ff */
[----:B------:R-:W-:Y:S06]  /*5020*/  @P1 BRA `(.L_x_209) ;  /* 0xffffffe400241947 */ /* 0x000fec000383ffff */
.L_x_198:
        /* <DEDUP_REMOVED lines=67> */
.L_x_210:
        /* <DEDUP_REMOVED lines=9> */
.L_x_211:
[----:B-1----:R-:W-:Y:S05]  /*54f0*/  @P1 BRA `(.L_x_212) ;  /* 0x0000000000081947 */ /* 0x002fea0003800000 */
[----:B------:R-:W1:Y:S02]  /*5500*/  SYNCS.PHASECHK.TRANS64.TRYWAIT P1, [UR5+0x2a850], R7 ;  /* 0x02a85007ff0075a7 */ /* 0x000e640008020145 */
[----:B-1----:R-:W-:Y:S05]  /*5510*/  @!P1 BRA `(.L_x_213) ;  /* 0x0000007c006c9947 */ /* 0x002fea0003800000 */
.L_x_212:
[----:B------:R-:W-:Y:S01]  /*5520*/  UIADD3 UR4, UR4, 0x400, URZ ;  /* 0x0000040004047890 */ /* 0x000fe2000fffe03f */
[----:B------:R-:W-:Y:S01]  /*5530*/  WARPGROUP.ARRIVE ;  /* 0x00000000000079c5 */ /* 0x000fe20000000000 */
[----:B------:R-:W-:Y:S01]  /*5540*/  UMOV UR11, 0x40000040 ;  /* 0x40000040000b7882 */ /* 0x000fe20000000000 */
[----:B01----:R-:W0:Y:S01]  /*5550*/  SHFL.BFLY PT, R7, R6, 0x2, 0x1f ;  /* 0x0c401f0006077f89 */ /* 0x003e2200000e0000 */
[----:B------:R-:W-:Y:S01]  /*5560*/  USHF.R.U32.HI UR4, URZ, 0x4, UR4 ;  /* 0x000000043f047899 */ /* 0x000fe20008011604 */
[----:B------:R-:W-:Y:S02]  /*5570*/  IMAD.MOV.U32 R11, RZ, RZ, RZ ;  /* 0x000000ffff0b7224 */ /* 0x000fe400078e00ff */
[----:B------:R-:W1:Y:S01]  /*5580*/  SHFL.BFLY PT, R9, R4, 0x2, 0x1f ;  /* 0x0c401f0004097f89 */ /* 0x000e6200000e0000 */
[----:B------:R-:W-:Y:S01]  /*5590*/  ULOP3.LUT UR4, UR4, 0x3fff, URZ, 0xc0, !UPT ;  /* 0x00003fff04047892 */ /* 0x000fe2000f8ec03f */
[----:B------:R-:W-:Y:S02]  /*55a0*/  IMAD.MOV.U32 R20, RZ, RZ, -0x800000 ;  /* 0xff800000ff147424 */ /* 0x000fe400078e00ff */
[----:B------:R-:W-:Y:S01]  /*55b0*/  IMAD.MOV.U32 R21, RZ, RZ, -0x800000 ;  /* 0xff800000ff157424 */ /* 0x000fe200078e00ff */
[----:B------:R-:W-:-:S04]  /*55c0*/  ULOP3.LUT UR4, UR4, 0x3000000, URZ, 0xfc, !UPT ;  /* 0x0300000004047892 */ /* 0x000fc8000f8efc3f */
[----:B------:R-:W-:-:S04]  /*55d0*/  UIMAD UR4, UR37, 0x600, UR4 ;  /* 0x00000600250478a4 */ /* 0x000fc8000f8e0204 */
[----:B------:R-:W-:-:S03]  /*55e0*/  UIADD3 UR6, UR4, 0x80, URZ ;  /* 0x0000008004067890 */ /* 0x000fc6000fffe03f */
[----:B------:R-:W-:Y:S02]  /*55f0*/  UMOV UR10, UR4 ;  /* 0x00000004000a7c82 */ /* 0x000fe40008000000 */
[----:B------:R-:W-:Y:S01]  /*5600*/  HGMMA.64x128x16.F32 R24, R136, gdesc[UR8].tnspB, R24, gsb0 ;  /* 0x41e0000888187df0 */ /* 0x000fe20008000818 */
[----:B------:R-:W-:Y:S01]  /*5610*/  UMOV UR11, 0x40000040 ;  /* 0x40000040000b7882 */ /* 0x000fe20000000000 */
[----:B------:R-:W-:Y:S01]  /*5620*/  UMOV UR10, UR6 ;  /* 0x00000006000a7c82 */ /* 0x000fe20008000000 */
[----:B------:R-:W-:Y:S01]  /*5630*/  UIADD3 UR6, UR4, 0x100, URZ ;  /* 0x0000010004067890 */ /* 0x000fe2000fffe03f */
[----:B0-----:R-:W-:Y:S01]  /*5640*/  FADD.FTZ R7, R7, R6 ;  /* 0x0000000607077221 */ /* 0x001fe20000010000 */
[----:B-1----:R-:W-:Y:S01]  /*5650*/  FADD.FTZ R9, R9, R4 ;  /* 0x0000000409097221 */ /* 0x002fe20000010000 */
[----:B------:R-:W-:-:S03]  /*5660*/  MOV R4, RZ ;  /* 0x000000ff00047202 */ /* 0x000fc60000000f00 */
[----:B------:R-:W0:Y:S04]  /*5670*/  SHFL.BFLY PT, R8, R7, 0x1, 0x1f ;  /* 0x0c201f0007087f89 */ /* 0x000e2800000e0000 */
[----:B------:R-:W1:Y:S01]  /*5680*/  SHFL.BFLY PT, R10, R9, 0x1, 0x1f ;  /* 0x0c201f00090a7f89 */ /* 0x000e6200000e0000 */
[----:B0-----:R-:W-:Y:S01]  /*5690*/  FADD.FTZ R12, R7, R8 ;  /* 0x00000008070c7221 */ /* 0x001fe20000010000 */
[----:B-1----:R-:W-:-:S04]  /*56a0*/  FADD.FTZ R13, R9, R10 ;  /* 0x0000000a090d7221 */ /* 0x002fc80000010000 */
[----:B------:R-:W-:Y:S02]  /*56b0*/  FSETP.NE.FTZ.AND P1, PT, R12, RZ, PT ;  /* 0x000000ff0c00720b */ /* 0x000fe40003f35000 */
[----:B------:R-:W-:-:S11]  /*56c0*/  FSETP.NE.FTZ.AND P2, PT, R13, RZ, PT ;  /* 0x000000ff0d00720b */ /* 0x000fd60003f55000 */
[----:B------:R-:W0:Y:S01]  /*56d0*/  @P1 MUFU.LG2 R8, R12 ;  /* 0x0000000c00081308 */ /* 0x000e220000000c00 */
[C---:B------:R-:W-:Y:S01]  /*56e0*/  @P1 FMUL.FTZ R6, R0.reuse, 0.69314718246459960938 ;  /* 0x3f31721800061820 */ /* 0x040fe20000410000 */
[----:B------:R-:W-:-:S06]  /*56f0*/  @P2 FMUL.FTZ R9, R0, 0.69314718246459960938 ;  /* 0x3f31721800092820 */ /* 0x000fcc0000410000 */
        /* <DEDUP_REMOVED lines=27> */
[----:B------:R-:W-:Y:S01]  /*58b0*/  HGMMA.64x128x16.F32 R24, R152, gdesc[UR8].tnspB, R24, gsb0 ;  /* 0x41e0000898187df0 */ /* 0x000fe20008000818 */
[----:B------:R-:W-:Y:S01]  /*58c0*/  UMOV UR10, UR4 ;  /* 0x00000004000a7c82 */ /* 0x000fe20008000000 */
[----:B------:R-:W-:Y:S01]  /*58d0*/  UMOV UR11, 0x40000040 ;  /* 0x40000040000b7882 */ /* 0x000fe20000000000 */
[----:B------:R-:W-:Y:S02]  /*58e0*/  WARPGROUP.DEPBAR.LE gsb0, 0x0 ;  /* 0x00008000000079c5 */ /* 0x000fe40000010000 */
[----:B------:R-:W-:-:S07]  /*58f0*/  WARPGROUP.ARRIVE ;  /* 0x00000000000079c5 */ /* 0x000fce0000000000 */
[----:B------:R-:W-:Y:S03]  /*5900*/  HGMMA.64x128x16.F32 R24, R156, gdesc[UR8].tnspB, R24, gsb0 ;  /* 0x41e000089c187df0 */ /* 0x000fe60008000818 */
[----:B------:R-:W-:Y:S02]  /*5910*/  WARPGROUP.DEPBAR.LE gsb0, 0x0 ;  /* 0x00008000000079c5 */ /* 0x000fe40000010000 */
[----:B0-23--:R-:W-:Y:S05]  /*5920*/  @!P0 BRA `(.L_x_214) ;  /* 0x0000000000048947 */ /* 0x00dfea0003800000 */
[----:B------:R-:W-:Y:S01]  /*5930*/  BPT.TRAP 0x1 ;  /* 0x000000040000795c */ /* 0x000fe20000300000 */
.L_x_214:
[----:B------:R-:W-:Y:S01]  /*5940*/  UIADD3 UR4, UR5, 0x2a860, URZ ;  /* 0x0002a86005047890 */ /* 0x000fe2000fffe03f */
[-C--:B------:R-:W-:Y:S01]  /*5950*/  FMUL.FTZ R94, R32, R4.reuse ;  /* 0x00000004205e7220 */ /* 0x080fe20000410000 */
[----:B------:R-:W-:Y:S01]  /*5960*/  UIADD3 UR37, UR37, 0x1, URZ ;  /* 0x0000000125257890 */ /* 0x000fe2000fffe03f */
[-C--:B------:R-:W-:Y:S01]  /*5970*/  FMUL.FTZ R89, R33, R4.reuse ;  /* 0x0000000421597220 */ /* 0x080fe20000410000 */
[----:B------:R-:W-:Y:S01]  /*5980*/  UPRMT UR4, UR7, 0x654, UR4 ;  /* 0x0000065407047896 */ /* 0x000fe20008000004 */
[-C--:B------:R-:W-:Y:S01]  /*5990*/  FMUL.FTZ R90, R36, R4.reuse ;  /* 0x00000004245a7220 */ /* 0x080fe20000410000 */
[----:B------:R-:W-:Y:S01]  /*59a0*/  UISETP.NE.AND UP0, UPT, UR37, 0x2, UPT ;  /* 0x000000022500788c */ /* 0x000fe2000bf05270 */
[-C--:B------:R-:W-:Y:S01]  /*59b0*/  FMUL.FTZ R92, R34, R11.reuse ;  /* 0x0000000b225c7220 */ /* 0x080fe20000410000 */
[-C--:B------:R-:W-:Y:S01]  /*59c0*/  FMUL.FTZ R95, R24, R4.reuse ;  /* 0x00000004185f7220 */ /* 0x080fe20000410000 */
[-C--:B------:R-:W-:Y:S01]  /*59d0*/  FMUL.FTZ R12, R25, R4.reuse ;  /* 0x00000004190c7220 */ /* 0x080fe20000410000 */
[-C--:B------:R-:W-:Y:S01]  /*59e0*/  FMUL.FTZ R91, R28, R4.reuse ;  /* 0x000000041c5b7220 */ /* 0x080fe20000410000 */
[-C--:B------:R-:W-:Y:S01]  /*59f0*/  FMUL.FTZ R6, R29, R4.reuse ;  /* 0x000000041d067220 */ /* 0x080fe20000410000 */
[-C--:B------:R-:W-:Y:S01]  /*5a00*/  FMUL.FTZ R37, R37, R4.reuse ;  /* 0x0000000425257220 */ /* 0x080fe20000410000 */
[----:B------:R-:W-:Y:S01]  /*5a10*/  SYNCS.ARRIVE.TRANS64.RED.A1T0 RZ, [UR4], RZ ;  /* 0x000000ffffff79a7 */ /* 0x000fe20008100404 */
[----:B------:R-:W-:Y:S01]  /*5a20*/  USEL UR4, URZ, 0x1, UP0 ;  /* 0x000000013f047887 */ /* 0x000fe20008000000 */
        /* <DEDUP_REMOVED lines=51> */
[----:B------:R-:W-:Y:S01]  /*5d60*/  PLOP3.LUT P0, PT, PT, PT, PT, 0x8, 0x0 ;  /* 0x000000000000781c */ /* 0x000fe20003f0e170 */
[-C--:B------:R-:W-:Y:S01]  /*5d70*/  FMUL.FTZ R82, R82, R11.reuse ;  /* 0x0000000b52527220 */ /* 0x080fe20000410000 */
[-C--:B------:R-:W-:Y:S01]  /*5d80*/  FMUL.FTZ R83, R83, R11.reuse ;  /* 0x0000000b53537220 */ /* 0x080fe20000410000 */
[-C--:B------:R-:W-:Y:S01]  /*5d90*/  FMUL.FTZ R86, R86, R11.reuse ;  /* 0x0000000b56567220 */ /* 0x080fe20000410000 */
[----:B------:R-:W-:Y:S01]  /*5da0*/  FMUL.FTZ R87, R87, R11 ;  /* 0x0000000b57577220 */ /* 0x000fe20000410000 */
[----:B------:R-:W-:Y:S01]  /*5db0*/  VIADD R162, R162, 0x1 ;  /* 0x00000001a2a27836 */ /* 0x000fe20000000000 */
[----:B------:R-:W-:-:S02]  /*5dc0*/  USEL UR37, UR37, URZ, UP0 ;  /* 0x0000003f25257287 */ /* 0x000fc40008000000 */
[----:B------:R-:W-:-:S12]  /*5dd0*/  ULOP3.LUT UR36, UR36, UR4, URZ, 0x3c, !UPT ;  /* 0x0000000424247292 */ /* 0x000fd8000f8e3c3f */
.L_x_190:
[----:B------:R-:W0:Y:S01]  /*5de0*/  S2R R5, SR_CgaCtaId ;  /* 0x0000000000057919 */ /* 0x000e220000008800 */
[----:B------:R-:W-:Y:S01]  /*5df0*/  MOV R0, 0x400 ;  /* 0x0000040000007802 */ /* 0x000fe20000000f00 */
[----:B------:R-:W-:Y:S01]  /*5e00*/  BSSY B0, `(.L_x_215) ;  /* 0x00001f4000007945 */ /* 0x000fe20003800000 */
[----:B------:R-:W-:Y:S02]  /*5e10*/  BAR.SYNC.DEFER_BLOCKING 0x5, 0x180 ;  /* 0x0146000000007b1d */ /* 0x000fe40000010000 */
[----:B0-----:R-:W-:-:S05]  /*5e20*/  LEA R0, R5, R0, 0x18 ;  /* 0x0000000005007211 */ /* 0x001fca00078ec0ff */
[----:B------:R0:W1:Y:S01]  /*5e30*/  LDS.128 R48, [R0+0x2a8d0] ;  /* 0x02a8d00000307984 */ /* 0x0000620000000c00 */
[----:B------:R-:W-:Y:S06]  /*5e40*/  BAR.ARV 0x4, 0x180 ;  /* 0x0106000000007b1d */ /* 0x000fec0000002000 */
[----:B------:R-:W-:Y:S05]  /*5e50*/  @P0 BRA `(.L_x_216) ;  /* 0x0000001400000947 */ /* 0x000fea0003800000 */
[----:B------:R-:W2:Y:S01]  /*5e60*/  S2R R5, SR_SWINHI ;  /* 0x0000000000057919 */ /* 0x000ea20000002f00 */
[----:B------:R-:W-:Y:S01]  /*5e70*/  F2FP.F16.F32.PACK_AB R7, R7, R8 ;  /* 0x000000080707723e */ /* 0x000fe200000000ff */
[----:B------:R-:W-:Y:S01]  /*5e80*/  ULDC.64 UR4, c[0x0][0xc08] ;  /* 0x0003020000047ab9 */ /* 0x000fe20000000a00 */
        /* <DEDUP_REMOVED lines=10> */
[----:B------:R-:W-:-:S02]  /*5f30*/  MOV R28, R0 ;  /* 0x00000000001c7202 */ /* 0x000fc40000000f00 */
[----:B--2---:R-:W-:-:S03]  /*5f40*/  MOV R29, R5 ;  /* 0x00000005001d7202 */ /* 0x004fc60000000f00 */
[----:B------:R-:W-:-:S03]  /*5f50*/  IMAD.WIDE R4, R168, 0x2, R28 ;  /* 0x00000002a8047825 */ /* 0x000fc600078e021c */
[C---:B------:R-:W-:Y:S02]  /*5f60*/  IADD3 R97, P6, R4.reuse, 0x20, RZ ;  /* 0x0000002004617810 */ /* 0x040fe40007fde0ff */
[C---:B------:R-:W-:Y:S02]  /*5f70*/  LOP3.LUT R9, R4.reuse, 0x380, RZ, 0xc0, !PT ;  /* 0x0000038004097812 */ /* 0x040fe400078ec0ff */
[C---:B------:R-:W-:Y:S01]  /*5f80*/  IADD3 R99, P5, R4.reuse, 0x40, RZ ;  /* 0x0000004004637810 */ /* 0x040fe20007fbe0ff */
[--C-:B------:R-:W-:Y:S01]  /*5f90*/  IMAD.X R31, RZ, RZ, R5.reuse, P6 ;  /* 0x000000ffff1f7224 */ /* 0x100fe200030e0605 */
[C---:B------:R-:W-:Y:S02]  /*5fa0*/  IADD3 R101, P4, R4.reuse, 0x60, RZ ;  /* 0x0000006004657810 */ /* 0x040fe40007f9e0ff */
[----:B------:R-:W-:Y:S02]  /*5fb0*/  IADD3 R103, P3, R4, 0x4000, RZ ;  /* 0x0000400004677810 */ /* 0x000fe40007f7e0ff */
[----:B------:R-:W-:Y:S01]  /*5fc0*/  LOP3.LUT R14, R97, 0x380, RZ, 0xc0, !PT ;  /* 0x00000380610e7812 */ /* 0x000fe200078ec0ff */
[--C-:B------:R-:W-:Y:S01]  /*5fd0*/  IMAD.X R15, RZ, RZ, R5.reuse, P4 ;  /* 0x000000ffff0f7224 */ /* 0x100fe200020e0605 */
[----:B------:R-:W-:Y:S01]  /*5fe0*/  SHF.R.U64 R9, R9, 0x3, RZ ;  /* 0x0000000309097819 */ /* 0x000fe200000012ff */
[----:B------:R-:W-:Y:S01]  /*5ff0*/  IMAD.X R25, RZ, RZ, R5, P3 ;  /* 0x000000ffff197224 */ /* 0x000fe200018e0605 */
[----:B------:R-:W-:-:S02]  /*6000*/  LOP3.LUT R24, R99, 0x380, RZ, 0xc0, !PT ;  /* 0x0000038063187812 */ /* 0x000fc400078ec0ff */
[----:B-1----:R-:W-:Y:S02]  /*6010*/  LOP3.LUT R48, R101, 0x380, RZ, 0xc0, !PT ;  /* 0x0000038065307812 */ /* 0x002fe400078ec0ff */
[----:B------:R-:W-:Y:S02]  /*6020*/  LOP3.LUT R72, R103, 0x380, RZ, 0xc0, !PT ;  /* 0x0000038067487812 */ /* 0x000fe400078ec0ff */
[C---:B------:R-:W-:Y:S02]  /*6030*/  IADD3 R105, P2, R4.reuse, 0x4020, RZ ;  /* 0x0000402004697810 */ /* 0x040fe40007f5e0ff */
[C---:B------:R-:W-:Y:S02]  /*6040*/  IADD3 R107, P1, R4.reuse, 0x4040, RZ ;  /* 0x00004040046b7810 */ /* 0x040fe40007f3e0ff */
[----:B------:R-:W-:Y:S01]  /*6050*/  IADD3 R109, P0, R4, 0x4060, RZ ;  /* 0x00004060046d7810 */ /* 0x000fe20007f1e0ff */
[--C-:B------:R-:W-:Y:S01]  /*6060*/  IMAD.X R13, RZ, RZ, R5.reuse, P2 ;  /* 0x000000ffff0d7224 */ /* 0x100fe200010e0605 */
[----:B------:R-:W-:Y:S01]  /*6070*/  SHF.R.U64 R14, R14, 0x3, RZ ;  /* 0x000000030e0e7819 */ /* 0x000fe200000012ff */
[--C-:B------:R-:W-:Y:S01]  /*6080*/  IMAD.X R11, RZ, RZ, R5.reuse, P1 ;  /* 0x000000ffff0b7224 */ /* 0x100fe200008e0605 */
[----:B------:R-:W-:Y:S01]  /*6090*/  LOP3.LUT R4, R9, R4, RZ, 0x3c, !PT ;  /* 0x0000000409047212 */ /* 0x000fe200078e3cff */
[----:B------:R-:W-:Y:S01]  /*60a0*/  IMAD.X R9, RZ, RZ, R5, P0 ;  /* 0x000000ffff097224 */ /* 0x000fe200000e0605 */
[----:B------:R-:W-:-:S02]  /*60b0*/  SHF.R.U64 R24, R24, 0x3, RZ ;  /* 0x0000000318187819 */ /* 0x000fc400000012ff */
[----:B------:R-:W-:Y:S02]  /*60c0*/  SHF.R.U64 R48, R48, 0x3, RZ ;  /* 0x0000000330307819 */ /* 0x000fe400000012ff */
[----:B------:R-:W-:Y:S02]  /*60d0*/  SHF.R.U64 R72, R72, 0x3, RZ ;  /* 0x0000000348487819 */ /* 0x000fe400000012ff */
[----:B------:R-:W-:Y:S02]  /*60e0*/  LOP3.LUT R30, R14, R97, RZ, 0x3c, !PT ;  /* 0x000000610e1e7212 */ /* 0x000fe400078e3cff */
[-C--:B------:R-:W-:Y:S02]  /*60f0*/  IADD3.X R27, RZ, R5.reuse, RZ, P5, !PT ;  /* 0x00000005ff1b7210 */ /* 0x080fe40002ffe4ff */
[----:B------:R-:W-:Y:S02]  /*6100*/  MOV R97, R4 ;  /* 0x0000000400617202 */ /* 0x000fe40000000f00 */
[----:B------:R-:W-:-:S02]  /*6110*/  LOP3.LUT R26, R24, R99, RZ, 0x3c, !PT ;  /* 0x00000063181a7212 */ /* 0x000fc400078e3cff */
[----:B------:R-:W-:Y:S01]  /*6120*/  F2FP.F16.F32.PACK_AB R5, R10, R93 ;  /* 0x0000005d0a05723e */ /* 0x000fe200000000ff */
[----:B------:R-:W1:Y:S01]  /*6130*/  LDC.64 R98, c[0x0][0xc00] ;  /* 0x00030000ff627b82 */ /* 0x000e620000000a00 */
[----:B------:R-:W-:Y:S02]  /*6140*/  LOP3.LUT R14, R48, R101, RZ, 0x3c, !PT ;  /* 0x00000065300e7212 */ /* 0x000fe400078e3cff */
[----:B------:R-:W-:Y:S02]  /*6150*/  LOP3.LUT R24, R72, R103, RZ, 0x3c, !PT ;  /* 0x0000006748187212 */ /* 0x000fe400078e3cff */
[----:B------:R-:W-:Y:S02]  /*6160*/  LOP3.LUT R10, R105, 0x380, RZ, 0xc0, !PT ;  /* 0x00000380690a7812 */ /* 0x000fe400078ec0ff */
[----:B------:R-:W-:Y:S02]  /*6170*/  LOP3.LUT R48, R107, 0x380, RZ, 0xc0, !PT ;  /* 0x000003806b307812 */ /* 0x000fe400078ec0ff */
[----:B------:R-:W-:-:S02]  /*6180*/  LOP3.LUT R72, R109, 0x380, RZ, 0xc0, !PT ;  /* 0x000003806d487812 */ /* 0x000fc400078ec0ff */
[----:B------:R-:W-:Y:S02]  /*6190*/  SHF.R.U64 R10, R10, 0x3, RZ ;  /* 0x000000030a0a7819 */ /* 0x000fe400000012ff */
[----:B------:R-:W-:Y:S02]  /*61a0*/  SHF.R.U64 R48, R48, 0x3, RZ ;  /* 0x0000000330307819 */ /* 0x000fe400000012ff */
[----:B------:R-:W-:Y:S02]  /*61b0*/  SHF.R.U64 R72, R72, 0x3, RZ ;  /* 0x0000000348487819 */ /* 0x000fe400000012ff */
[----:B------:R-:W-:Y:S01]  /*61c0*/  F2FP.F16.F32.PACK_AB R4, R12, R95 ;  /* 0x0000005f0c04723e */ /* 0x000fe200000000ff */
[----:B------:R-:W-:Y:S01]  /*61d0*/  BAR.SYNC.DEFER_BLOCKING 0x1, 0x100 ;  /* 0x0044000000007b1d */ /* 0x000fe20000010000 */
[----:B------:R-:W-:Y:S02]  /*61e0*/  LOP3.LUT R12, R10, R105, RZ, 0x3c, !PT ;  /* 0x000000690a0c7212 */ /* 0x000fe400078e3cff */
[----:B------:R-:W-:-:S02]  /*61f0*/  LOP3.LUT R10, R48, R107, RZ, 0x3c, !PT ;  /* 0x0000006b300a7212 */ /* 0x000fc400078e3cff */
[----:B------:R-:W-:Y:S02]  /*6200*/  LOP3.LUT R8, R72, R109, RZ, 0x3c, !PT ;  /* 0x0000006d48087212 */ /* 0x000fe400078e3cff */
[----:B------:R-:W-:Y:S02]  /*6210*/  MOV R72, R10 ;  /* 0x0000000a00487202 */ /* 0x000fe40000000f00 */
[----:B------:R-:W-:Y:S02]  /*6220*/  MOV R48, R8 ;  /* 0x0000000800307202 */ /* 0x000fe40000000f00 */
[----:B------:R-:W-:Y:S02]  /*6230*/  MOV R96, R30 ;  /* 0x0000001e00607202 */ /* 0x000fe40000000f00 */
[----:B------:R-:W-:Y:S01]  /*6240*/  F2FP.F16.F32.PACK_AB R8, R89, R94 ;  /* 0x0000005e5908723e */ /* 0x000fe200000000ff */
[----:B------:R-:W2:Y:S01]  /*6250*/  LDC.64 R30, c[0x0][0xc00] ;  /* 0x00030000ff1e7b82 */ /* 0x000ea20000000a00 */
[----:B------:R-:W-:-:S02]  /*6260*/  F2FP.F16.F32.PACK_AB R9, R35, R92 ;  /* 0x0000005c2309723e */ /* 0x000fc400000000ff */
[----:B------:R-:W-:Y:S02]  /*6270*/  F2FP.F16.F32.PACK_AB R10, R37, R90 ;  /* 0x0000005a250a723e */ /* 0x000fe400000000ff */
[----:B------:R-:W-:Y:S02]  /*6280*/  F2FP.F16.F32.PACK_AB R11, R39, R38 ;  /* 0x00000026270b723e */ /* 0x000fe400000000ff */
[----:B------:R-:W-:Y:S02]  /*6290*/  MOV R95, R26 ;  /* 0x0000001a005f7202 */ /* 0x000fe40000000f00 */
[----:B------:R-:W-:Y:S01]  /*62a0*/  MOV R93, R14 ;  /* 0x0000000e005d7202 */ /* 0x000fe20000000f00 */
[----:B------:R3:W-:Y:S01]  /*62b0*/  STSM.16.M88.4 [R97], R4 ;  /* 0x0000000461007844 */ /* 0x0007e20000000200 */
[----:B------:R-:W-:Y:S02]  /*62c0*/  MOV R88, R12 ;  /* 0x0000000c00587202 */ /* 0x000fe40000000f00 */
[----:B------:R-:W-:Y:S01]  /*62d0*/  MOV R91, R24 ;  /* 0x00000018005b7202 */ /* 0x000fe20000000f00 */
[----:B------:R-:W-:Y:S01]  /*62e0*/  STSM.16.M88.4 [R96], R8 ;  /* 0x0000000860007844 */ /* 0x000fe20000000200 */
[----:B------:R-:W-:-:S02]  /*62f0*/  F2FP.F16.F32.PACK_AB R12, R33, R36 ;  /* 0x00000024210c723e */ /* 0x000fc400000000ff */
[----:B------:R-:W-:Y:S02]  /*6300*/  F2FP.F16.F32.PACK_AB R13, R3, R34 ;  /* 0x00000022030d723e */ /* 0x000fe400000000ff */
[----:B------:R-:W-:Y:S02]  /*6310*/  F2FP.F16.F32.PACK_AB R14, R53, R52 ;  /* 0x00000034350e723e */ /* 0x000fe400000000ff */
[----:B------:R-:W-:Y:S02]  /*6320*/  F2FP.F16.F32.PACK_AB R15, R55, R54 ;  /* 0x00000036370f723e */ /* 0x000fe400000000ff */
[----:B------:R-:W-:Y:S01]  /*6330*/  F2FP.F16.F32.PACK_AB R24, R57, R56 ;  /* 0x000000383918723e */ /* 0x000fe200000000ff */
[----:B--2---:R-:W-:Y:S01]  /*6340*/  IMAD.WIDE R30, R18, 0x4, R30 ;  /* 0x00000004121e7825 */ /* 0x004fe200078e021e */
[----:B------:R-:W-:Y:S01]  /*6350*/  F2FP.F16.F32.PACK_AB R25, R59, R58 ;  /* 0x0000003a3b19723e */ /* 0x000fe200000000ff */
[----:B------:R-:W2:Y:S01]  /*6360*/  LDC R54, c[0x0][0xbe8] ;  /* 0x0002fa00ff367b82 */ /* 0x000ea20000000800 */
[----:B---3--:R-:W-:-:S02]  /*6370*/  F2FP.F16.F32.PACK_AB R4, R41, R40 ;  /* 0x000000282904723e */ /* 0x008fc400000000ff */
[----:B------:R-:W-:Y:S02]  /*6380*/  F2FP.F16.F32.PACK_AB R5, R43, R42 ;  /* 0x0000002a2b05723e */ /* 0x000fe400000000ff */
[----:B------:R-:W-:Y:S02]  /*6390*/  F2FP.F16.F32.PACK_AB R6, R45, R44 ;  /* 0x0000002c2d06723e */ /* 0x000fe400000000ff */
[----:B------:R-:W-:Y:S02]  /*63a0*/  F2FP.F16.F32.PACK_AB R7, R47, R46 ;  /* 0x0000002e2f07723e */ /* 0x000fe400000000ff */
[----:B------:R-:W-:Y:S02]  /*63b0*/  F2FP.F16.F32.PACK_AB R26, R61, R60 ;  /* 0x0000003c3d1a723e */ /* 0x000fe400000000ff */
[----:B------:R-:W-:Y:S01]  /*63c0*/  F2FP.F16.F32.PACK_AB R27, R63, R62 ;  /* 0x0000003e3f1b723e */ /* 0x000fe200000000ff */
[----:B------:R3:W-:Y:S01]  /*63d0*/  STSM.16.M88.4 [R95], R4 ;  /* 0x000000045f007844 */ /* 0x0007e20000000200 */
[----:B------:R-:W-:-:S02]  /*63e0*/  F2FP.F16.F32.PACK_AB R33, R75, R74 ;  /* 0x0000004a4b21723e */ /* 0x000fc400000000ff */
[----:B------:R-:W-:Y:S01]  /*63f0*/  F2FP.F16.F32.PACK_AB R34, R77, R76 ;  /* 0x0000004c4d22723e */ /* 0x000fe200000000ff */
[----:B------:R4:W-:Y:S01]  /*6400*/  STSM.16.M88.4 [R93], R12 ;  /* 0x0000000c5d007844 */ /* 0x0009e20000000200 */
[----:B------:R-:W-:Y:S02]  /*6410*/  F2FP.F16.F32.PACK_AB R35, R79, R78 ;  /* 0x0000004e4f23723e */ /* 0x000fe400000000ff */
[----:B------:R-:W-:Y:S01]  /*6420*/  ISETP.NE.U32.AND P2, PT, RZ, UR4, PT ;  /* 0x00000004ff007c0c */ /* 0x000fe2000bf45070 */
[----:B------:R4:W-:Y:S01]  /*6430*/  STSM.16.M88.4 [R91], R24 ;  /* 0x000000185b007844 */ /* 0x0009e20000000200 */
[----:B-1----:R-:W-:Y:S02]  /*6440*/  ISETP.NE.U32.AND P0, PT, R98, RZ, PT ;  /* 0x000000ff6200720c */ /* 0x002fe40003f05070 */
[----:B------:R-:W-:Y:S01]  /*6450*/  MOV R44, RZ ;  /* 0x000000ff002c7202 */ /* 0x000fe20000000f00 */
[----:B------:R4:W-:Y:S01]  /*6460*/  STSM.16.M88.4 [R88], R64 ;  /* 0x0000004058007844 */ /* 0x0009e20000000200 */
[----:B------:R-:W-:-:S02]  /*6470*/  ISETP.NE.AND.EX P2, PT, RZ, UR5, PT, P2 ;  /* 0x00000005ff007c0c */ /* 0x000fc4000bf45320 */
[----:B------:R-:W-:Y:S01]  /*6480*/  ISETP.NE.AND.EX P0, PT, R99, RZ, PT, P0 ;  /* 0x000000ff6300720c */ /* 0x000fe20003f05300 */
[----:B------:R4:W-:Y:S04]  /*6490*/  STSM.16.M88.4 [R72], R32 ;  /* 0x0000002048007844 */ /* 0x0009e80000000200 */
[----:B------:R4:W-:Y:S01]  /*64a0*/  STSM.16.M88.4 [R48], R80 ;  /* 0x0000005030007844 */ /* 0x0009e20000000200 */
[----:B------:R-:W-:Y:S05]  /*64b0*/  BAR.SYNC.DEFER_BLOCKING 0x1, 0x100 ;  /* 0x0044000000007b1d */ /* 0x000fea0000010000 */
[----:B---3--:R-:W-:Y:S01]  /*64c0*/  @P2 LEA R4, P3, R18, UR4, 0x2 ;  /* 0x0000000412042c11 */ /* 0x008fe2000f8610ff */
[----:B------:R-:W-:-:S03]  /*64d0*/  ULDC UR4, c[0x0][0xa88] ;  /* 0x0002a20000047ab9 */ /* 0x000fc60000000800 */
[----:B------:R-:W-:Y:S01]  /*64e0*/  @P2 LEA.HI.X R5, R18, UR5, R160, 0x2, P3 ;  /* 0x0000000512052c11 */ /* 0x000fe200098f14a0 */
[----:B------:R-:W-:Y:S01]  /*64f0*/  IMAD.U32 R3, RZ, RZ, UR4 ;  /* 0x00000004ff037e24 */ /* 0x000fe2000f8e00ff */
[----:B------:R4:W5:Y:S01]  /*6500*/  @P0 LDG.E R44, desc[UR56][R30.64] ;  /* 0x000000381e2c0981 */ /* 0x000962000c1e1900 */
[----:B--2---:R-:W-:-:S04]  /*6510*/  ISETP.NE.AND P1, PT, R54, 0x1, PT ;  /* 0x000000013600780c */ /* 0x004fc80003f25270 */
[----:B------:R4:W5:Y:S09]  /*6520*/  @P2 LDG.E R3, desc[UR56][R4.64] ;  /* 0x0000003804032981 */ /* 0x000972000c1e1900 */
[----:B------:R-:W1:Y:S08]  /*6530*/  @P1 LDC R6, c[0x0][0xbec] ;  /* 0x0002fb00ff061b82 */ /* 0x000e700000000800 */
[----:B------:R-:W2:Y:S01]  /*6540*/  @P1 LDC R9, c[0x0][0xbf0] ;  /* 0x0002fc00ff091b82 */ /* 0x000ea20000000800 */
[----:B----4-:R-:W-:Y:S05]  /*6550*/  @P2 BRA `(.L_x_217) ;  /* 0x0000000000102947 */ /* 0x010fea0003800000 */
[----:B------:R-:W-:Y:S05]  /*6560*/  @!P0 BRA `(.L_x_217) ;  /* 0x00000000000c8947 */ /* 0x000fea0003800000 */
[----:B------:R-:W3:Y:S04]  /*6570*/  LDG.E R4, desc[UR56][R30.64] ;  /* 0x000000381e047981 */ /* 0x000ee8000c1e1900 */
[----:B-----5:R-:W3:Y:S02]  /*6580*/  LDG.E R3, desc[UR56][R30.64+0x4] ;  /* 0x000004381e037981 */ /* 0x020ee4000c1e1900 */
[----:B---3--:R-:W-:-:S07]  /*6590*/  IMAD.IADD R3, R3, 0x1, -R4 ;  /* 0x0000000103037824 */ /* 0x008fce00078e0a04 */
.L_x_217:
[----:B------:R-:W-:Y:S01]  /*65a0*/  SHF.R.S32.HI R48, RZ, 0x1f, R22 ;  /* 0x0000001fff307819 */ /* 0x000fe20000011416 */
[----:B------:R-:W-:Y:S01]  /*65b0*/  IMAD R13, R23, 0x80, R166 ;  /* 0x00000080170d7824 */ /* 0x000fe200078e02a6 */
[----:B------:R-:W-:Y:S01]  /*65c0*/  ULDC.64 UR4, c[0x0][0xb90] ;  /* 0x0002e40000047ab9 */ /* 0x000fe20000000a00 */
[----:B-----5:R-:W-:Y:S01]  /*65d0*/  SHF.R.S32.HI R45, RZ, 0x1f, R44 ;  /* 0x0000001fff2d7819 */ /* 0x020fe2000001142c */
[----:B------:R-:W-:Y:S01]  /*65e0*/  IMAD R56, R3, R54, RZ ;  /* 0x0000003603387224 */ /* 0x000fe200078e02ff */
[----:B------:R-:W-:Y:S01]  /*65f0*/  SEL R160, R160, RZ, !P0 ;  /* 0x000000ffa0a07207 */ /* 0x000fe20004000000 */
[----:B------:R-:W-:Y:S01]  /*6600*/  IMAD R5, R48, UR4, RZ ;  /* 0x0000000430057c24 */ /* 0x000fe2000f8e02ff */
[----:B------:R-:W-:Y:S01]  /*6610*/  SEL R55, R18, RZ, !P0 ;  /* 0x000000ff12377207 */ /* 0x000fe20004000000 */
[----:B-1----:R-:W-:-:S04]  /*6620*/  @P1 IMAD.HI.U32 R6, R13, R6, RZ ;  /* 0x000000060d061227 */ /* 0x002fc800078e00ff */
[C---:B------:R-:W-:Y:S02]  /*6630*/  IMAD R11, R22.reuse, UR5, R5 ;  /* 0x00000005160b7c24 */ /* 0x040fe4000f8e0205 */
[----:B------:R-:W-:Y:S01]  /*6640*/  IMAD.MOV.U32 R7, RZ, RZ, R13 ;  /* 0x000000ffff077224 */ /* 0x000fe200078e000d */
[----:B--2---:R-:W-:Y:S01]  /*6650*/  @P1 SHF.R.U32.HI R7, RZ, R9, R6 ;  /* 0x00000009ff071219 */ /* 0x004fe20000011606 */
[----:B------:R-:W-:Y:S01]  /*6660*/  IMAD.WIDE.U32 R4, R22, UR4, R44 ;  /* 0x0000000416047c25 */ /* 0x000fe2000f8e002c */
[----:B------:R-:W-:-:S03]  /*6670*/  ULDC.64 UR4, c[0x0][0xb98] ;  /* 0x0002e60000047ab9 */ /* 0x000fc60000000a00 */
[----:B------:R-:W-:Y:S01]  /*6680*/  IMAD R9, R161, 0x40, R2 ;  /* 0x00000040a1097824 */ /* 0x000fe200078e0202 */
[----:B------:R-:W-:Y:S01]  /*6690*/  IADD3 R5, R5, R11, RZ ;  /* 0x0000000b05057210 */ /* 0x000fe20007ffe0ff */
[----:B------:R-:W-:Y:S02]  /*66a0*/  IMAD.MOV R11, RZ, RZ, -R7 ;  /* 0x000000ffff0b7224 */ /* 0x000fe400078e0a07 */
[----:B------:R-:W-:-:S04]  /*66b0*/  IMAD.WIDE R28, R9, 0x2, R28 ;  /* 0x00000002091c7825 */ /* 0x000fc800078e021c */
[----:B------:R-:W-:Y:S01]  /*66c0*/  IMAD R6, R160, UR4, RZ ;  /* 0x00000004a0067c24 */ /* 0x000fe2000f8e02ff */
[C---:B------:R-:W-:Y:S01]  /*66d0*/  IADD3 R15, P0, R28.reuse, 0x1000, RZ ;  /* 0x000010001c0f7810 */ /* 0x040fe20007f1e0ff */
[----:B------:R-:W-:Y:S01]  /*66e0*/  IMAD.WIDE.U32 R4, R55, UR4, R4 ;  /* 0x0000000437047c25 */ /* 0x000fe2000f8e0004 */
[----:B------:R-:W-:Y:S02]  /*66f0*/  IADD3 R41, P6, R28, 0x4000, RZ ;  /* 0x000040001c297810 */ /* 0x000fe40007fde0ff */
[----:B------:R-:W-:Y:S01]  /*6700*/  LOP3.LUT R12, R15, 0x380, RZ, 0xc0, !PT ;  /* 0x000003800f0c7812 */ /* 0x000fe200078ec0ff */
[----:B------:R-:W-:Y:S01]  /*6710*/  IMAD R9, R54, R11, R13 ;  /* 0x0000000b36097224 */ /* 0x000fe200078e020d */
[----:B------:R-:W-:Y:S01]  /*6720*/  SHF.R.S32.HI R11, RZ, 0x1f, R7 ;  /* 0x0000001fff0b7819 */ /* 0x000fe20000011407 */
[----:B------:R-:W-:Y:S01]  /*6730*/  IMAD R8, R55, UR5, R6 ;  /* 0x0000000537087c24 */ /* 0x000fe2000f8e0206 */
[----:B------:R-:W-:Y:S01]  /*6740*/  IADD3 R4, P2, R7, R4, RZ ;  /* 0x0000000407047210 */ /* 0x000fe20007f5e0ff */
[----:B------:R-:W-:Y:S01]  /*6750*/  ULDC.64 UR4, c[0x0][0xb88] ;  /* 0x0002e20000047ab9 */ /* 0x000fe20000000a00 */
[----:B------:R-:W-:-:S02]  /*6760*/  IADD3 R13, P3, R28, 0x2000, RZ ;  /* 0x000020001c0d7810 */ /* 0x000fc40007f7e0ff */
[----:B------:R-:W-:Y:S02]  /*6770*/  SHF.R.S32.HI R6, RZ, 0x1f, R9 ;  /* 0x0000001fff067819 */ /* 0x000fe40000011409 */
[----:B------:R-:W-:Y:S02]  /*6780*/  IADD3.X R5, R11, R5, R8, P2, !PT ;  /* 0x000000050b057210 */ /* 0x000fe400017fe408 */
[----:B------:R-:W-:Y:S01]  /*6790*/  LOP3.LUT R7, R13, 0x380, RZ, 0xc0, !PT ;  /* 0x000003800d077812 */ /* 0x000fe200078ec0ff */
[----:B------:R-:W-:Y:S01]  /*67a0*/  IMAD R8, R6, UR4, RZ ;  /* 0x0000000406087c24 */ /* 0x000fe2000f8e02ff */
[----:B------:R-:W-:Y:S01]  /*67b0*/  SHF.R.U64 R12, R12, 0x3, RZ ;  /* 0x000000030c0c7819 */ /* 0x000fe200000012ff */
[----:B------:R-:W-:Y:S01]  /*67c0*/  IMAD.WIDE.U32 R4, R9, UR4, R4 ;  /* 0x0000000409047c25 */ /* 0x000fe2000f8e0004 */
[----:B------:R-:W-:Y:S02]  /*67d0*/  SHF.R.U64 R6, R7, 0x3, RZ ;  /* 0x0000000307067819 */ /* 0x000fe400000012ff */
[----:B------:R-:W-:Y:S01]  /*67e0*/  LOP3.LUT R12, R12, R15, RZ, 0x3c, !PT ;  /* 0x0000000f0c0c7212 */ /* 0x000fe200078e3cff */
[----:B------:R-:W-:Y:S01]  /*67f0*/  IMAD R7, R9, UR5, R8 ;  /* 0x0000000509077c24 */ /* 0x000fe2000f8e0208 */
[----:B------:R-:W-:Y:S01]  /*6800*/  ULDC.64 UR4, c[0x0][0xb50] ;  /* 0x0002d40000047ab9 */ /* 0x000fe20000000a00 */
[----:B------:R-:W-:Y:S01]  /*6810*/  IADD3 R9, P2, R28, 0x3000, RZ ;  /* 0x000030001c097810 */ /* 0x000fe20007f5e0ff */
[----:B------:R-:W-:Y:S01]  /*6820*/  IMAD R15, R23, 0x80, R165 ;  /* 0x00000080170f7824 */ /* 0x000fe200078e02a5 */
[----:B------:R-:W-:Y:S01]  /*6830*/  LEA R11, P4, R4, UR4, 0x2 ;  /* 0x00000004040b7c11 */ /* 0x000fe2000f8810ff */
[----:B------:R-:W-:Y:S01]  /*6840*/  IMAD.IADD R5, R5, 0x1, R7 ;  /* 0x0000000105057824 */ /* 0x000fe200078e0207 */
[----:B------:R-:W-:-:S02]  /*6850*/  LOP3.LUT R8, R9, 0x380, RZ, 0xc0, !PT ;  /* 0x0000038009087812 */ /* 0x000fc400078ec0ff */
[----:B------:R-:W-:Y:S01]  /*6860*/  LOP3.LUT R6, R6, R13, RZ, 0x3c, !PT ;  /* 0x0000000d06067212 */ /* 0x000fe200078e3cff */
[----:B------:R-:W-:Y:S01]  /*6870*/  SHFL.IDX PT, R46, R11, RZ, 0x1c1f ;  /* 0x001c1fff0b2e7589 */ /* 0x000fe200000e0000 */
[----:B------:R-:W-:Y:S01]  /*6880*/  LEA.HI.X R5, R4, UR5, R5, 0x2, P4 ;  /* 0x0000000504057c11 */ /* 0x000fe2000a0f1405 */
[--C-:B------:R-:W-:Y:S01]  /*6890*/  IMAD.X R13, RZ, RZ, R29.reuse, P0 ;  /* 0x000000ffff0d7224 */ /* 0x100fe200000e061d */
[----:B------:R-:W-:Y:S01]  /*68a0*/  SHF.R.U64 R8, R8, 0x3, RZ ;  /* 0x0000000308087819 */ /* 0x000fe200000012ff */
[----:B------:R-:W-:Y:S01]  /*68b0*/  SHFL.IDX PT, R52, R11, 0x1, 0x1c1f ;  /* 0x003c1f000b347f89 */ /* 0x000fe200000e0000 */
[----:B------:R-:W-:Y:S01]  /*68c0*/  LOP3.LUT P0, RZ, R163, 0x3, RZ, 0xc0, !PT ;  /* 0x00000003a3ff7812 */ /* 0x000fe2000780c0ff */
[C---:B------:R-:W-:Y:S01]  /*68d0*/  VIADD R4, R15.reuse, 0x8 ;  /* 0x000000080f047836 */ /* 0x040fe20000000000 */
[----:B------:R-:W-:Y:S01]  /*68e0*/  LOP3.LUT R8, R8, R9, RZ, 0x3c, !PT ;  /* 0x0000000908087212 */ /* 0x000fe200078e3cff */
[----:B------:R-:W1:Y:S01]  /*68f0*/  SHFL.IDX PT, R47, R5, RZ, 0x1c1f ;  /* 0x001c1fff052f7589 */ /* 0x000e6200000e0000 */
[----:B------:R-:W-:Y:S01]  /*6900*/  IMAD.X R9, RZ, RZ, R29, P2 ;  /* 0x000000ffff097224 */ /* 0x000fe200010e061d */
[----:B------:R-:W-:Y:S01]  /*6910*/  ISETP.GE.OR P2, PT, R15, R56, P0 ;  /* 0x000000380f00720c */ /* 0x000fe20000746670 */
[----:B------:R-:W-:Y:S01]  /*6920*/  ULDC.64 UR4, c[0x0][0xaa0] ;  /* 0x0002a80000047ab9 */ /* 0x000fe20000000a00 */
[----:B------:R-:W2:Y:S01]  /*6930*/  SHFL.IDX PT, R53, R5, 0x1, 0x1c1f ;  /* 0x003c1f0005357f89 */ /* 0x000ea200000e0000 */
[----:B------:R-:W-:-:S02]  /*6940*/  IADD3.X R7, RZ, R29, RZ, P3, !PT ;  /* 0x0000001dff077210 */ /* 0x000fc40001ffe4ff */
[----:B------:R-:W-:Y:S02]  /*6950*/  IADD3 R10, P3, R28, 0x7000, RZ ;  /* 0x000070001c0a7810 */ /* 0x000fe40007f7e0ff */
[----:B------:R-:W-:Y:S02]  /*6960*/  ISETP.GE.OR P0, PT, R4, R56, P0 ;  /* 0x000000380400720c */ /* 0x000fe40000706670 */
[----:B------:R-:W-:Y:S01]  /*6970*/  LOP3.LUT R3, R10, 0x380, RZ, 0xc0, !PT ;  /* 0x000003800a037812 */ /* 0x000fe200078ec0ff */
[----:B------:R-:W-:Y:S01]  /*6980*/  IMAD R18, R19, 0x20, R161 ;  /* 0x0000002013127824 */ /* 0x000fe200078e02a1 */
[C---:B------:R-:W-:Y:S01]  /*6990*/  IADD3 R37, P5, R28.reuse, 0x5000, RZ ;  /* 0x000050001c257810 */ /* 0x040fe20007fbe0ff */
[----:B------:R-:W-:Y:S01]  /*69a0*/  IMAD.X R31, RZ, RZ, R29, P3 ;  /* 0x000000ffff1f7224 */ /* 0x000fe200018e061d */
[----:B------:R-:W-:Y:S02]  /*69b0*/  SHF.R.U64 R3, R3, 0x3, RZ ;  /* 0x0000000303037819 */ /* 0x000fe400000012ff */
[----:B------:R-:W-:-:S02]  /*69c0*/  IADD3 R33, P4, R28, 0x6000, RZ ;  /* 0x000060001c217810 */ /* 0x000fc40007f9e0ff */
[----:B------:R-:W-:Y:S02]  /*69d0*/  LOP3.LUT R30, R3, R10, RZ, 0x3c, !PT ;  /* 0x0000000a031e7212 */ /* 0x000fe400078e3cff */
[----:B------:R-:W-:Y:S02]  /*69e0*/  LOP3.LUT R40, R41, 0x380, RZ, 0xc0, !PT ;  /* 0x0000038029287812 */ /* 0x000fe400078ec0ff */
[----:B------:R-:W-:Y:S01]  /*69f0*/  LOP3.LUT R25, R28, 0x380, RZ, 0xc0, !PT ;  /* 0x000003801c197812 */ /* 0x000fe200078ec0ff */
[----:B-1----:R1:W-:Y:S01]  /*6a00*/  @!P2 ST.E desc[UR56][R46.64], R20 ;  /* 0x000000142e00a985 */ /* 0x0023e2000c101938 */
[----:B------:R-:W-:Y:S01]  /*6a10*/  IMAD R3, R45, UR4, RZ ;  /* 0x000000042d037c24 */ /* 0x000fe2000f8e02ff */
[----:B------:R-:W-:Y:S01]  /*6a20*/  LOP3.LUT R36, R37, 0x380, RZ, 0xc0, !PT ;  /* 0x0000038025247812 */ /* 0x000fe200078ec0ff */
[----:B------:R-:W3:Y:S01]  /*6a30*/  @P1 LDC R45, c[0x0][0xbf0] ;  /* 0x0002fc00ff2d1b82 */ /* 0x000ee20000000800 */
[----:B--2---:R2:W-:Y:S01]  /*6a40*/  @!P0 ST.E desc[UR56][R52.64], R21 ;  /* 0x0000001534008985 */ /* 0x0045e2000c101938 */
[----:B------:R-:W-:-:S02]  /*6a50*/  LOP3.LUT R32, R33, 0x380, RZ, 0xc0, !PT ;  /* 0x0000038021207812 */ /* 0x000fc400078ec0ff */
[----:B------:R-:W-:Y:S02]  /*6a60*/  SHF.R.U64 R40, R40, 0x3, RZ ;  /* 0x0000000328287819 */ /* 0x000fe400000012ff */
[----:B------:R-:W-:Y:S02]  /*6a70*/  SHF.R.U64 R25, R25, 0x3, RZ ;  /* 0x0000000319197819 */ /* 0x000fe400000012ff */
[----:B-1----:R-:W1:Y:S01]  /*6a80*/  @P1 LDC R47, c[0x0][0xbec] ;  /* 0x0002fb00ff2f1b82 */ /* 0x002e620000000800 */
[----:B------:R-:W-:Y:S01]  /*6a90*/  IMAD R3, R44, UR5, R3 ;  /* 0x000000052c037c24 */ /* 0x000fe2000f8e0203 */
[----:B------:R-:W-:Y:S01]  /*6aa0*/  SHF.R.U64 R36, R36, 0x3, RZ ;  /* 0x0000000324247819 */ /* 0x000fe200000012ff */
[----:B------:R-:W5:Y:S01]  /*6ab0*/  LD.E.128 R12, desc[UR56][R12.64] ;  /* 0x000000380c0c7980 */ /* 0x000f62000c101d00 */
[----:B--2---:R-:W-:Y:S01]  /*6ac0*/  IMAD.WIDE.U32 R20, R44, UR4, RZ ;  /* 0x000000042c147c25 */ /* 0x004fe2000f8e00ff */
[----:B------:R-:W-:Y:S01]  /*6ad0*/  ULDC.64 UR4, c[0x0][0xae8] ;  /* 0x0002ba0000047ab9 */ /* 0x000fe20000000a00 */
[----:B------:R-:W-:Y:S01]  /*6ae0*/  SHF.R.U64 R32, R32, 0x3, RZ ;  /* 0x0000000320207819 */ /* 0x000fe200000012ff */
[----:B------:R-:W5:Y:S01]  /*6af0*/  LD.E.128 R4, desc[UR56][R6.64] ;  /* 0x0000003806047980 */ /* 0x000f62000c101d00 */
[----:B------:R-:W-:Y:S01]  /*6b00*/  IMAD.IADD R21, R21, 0x1, R3 ;  /* 0x0000000115157824 */ /* 0x000fe200078e0203 */
[----:B------:R-:W-:Y:S01]  /*6b10*/  LOP3.LUT R40, R40, R41, RZ, 0x3c, !PT ;  /* 0x0000002928287212 */ /* 0x000fe200078e3cff */
[----:B------:R-:W-:Y:S01]  /*6b20*/  IMAD R3, R48, UR4, RZ ;  /* 0x0000000430037c24 */ /* 0x000fe2000f8e02ff */
[----:B------:R-:W-:Y:S01]  /*6b30*/  LOP3.LUT R36, R36, R37, RZ, 0x3c, !PT ;  /* 0x0000002524247212 */ /* 0x000fe200078e3cff */
[----:B------:R-:W-:Y:S01]  /*6b40*/  IMAD R44, R23, 0x80, R18 ;  /* 0x00000080172c7824 */ /* 0x000fe200078e0212 */
[----:B------:R-:W-:Y:S01]  /*6b50*/  LOP3.LUT R32, R32, R33, RZ, 0x3c, !PT ;  /* 0x0000002120207212 */ /* 0x000fe200078e3cff */
[C---:B------:R-:W-:Y:S01]  /*6b60*/  IMAD R3, R22.reuse, UR5, R3 ;  /* 0x0000000516037c24 */ /* 0x040fe2000f8e0203 */
[----:B------:R-:W-:Y:S01]  /*6b70*/  LOP3.LUT R24, R25, R28, RZ, 0x3c, !PT ;  /* 0x0000001c19187212 */ /* 0x000fe200078e3cff */
[----:B------:R-:W-:Y:S01]  /*6b80*/  IMAD.WIDE.U32 R20, R22, UR4, R20 ;  /* 0x0000000416147c25 */ /* 0x000fe2000f8e0014 */
[----:B------:R-:W-:Y:S01]  /*6b90*/  ULDC.64 UR4, c[0x0][0xaf0] ;  /* 0x0002bc0000047ab9 */ /* 0x000fe20000000a00 */
[----:B------:R-:W-:Y:S01]  /*6ba0*/  MOV R25, R29 ;  /* 0x0000001d00197202 */ /* 0x000fe20000000f00 */
[----:B------:R-:W5:Y:S01]  /*6bb0*/  LD.E.128 R8, desc[UR56][R8.64] ;  /* 0x0000003808087980 */ /* 0x000f62000c101d00 */
[----:B------:R-:W-:-:S02]  /*6bc0*/  IMAD.IADD R21, R21, 0x1, R3 ;  /* 0x0000000115157824 */ /* 0x000fc400078e0203 */
[----:B------:R-:W-:Y:S02]  /*6bd0*/  IMAD.X R41, RZ, RZ, R29, P6 ;  /* 0x000000ffff297224 */ /* 0x000fe400030e061d */
[----:B-1----:R-:W-:Y:S01]  /*6be0*/  @P1 IMAD.HI.U32 R18, R44, R47, RZ ;  /* 0x0000002f2c121227 */ /* 0x002fe200078e00ff */
[----:B------:R-:W5:Y:S03]  /*6bf0*/  LD.E.128 R24, desc[UR56][R24.64] ;  /* 0x0000003818187980 */ /* 0x000f66000c101d00 */
[----:B------:R-:W-:Y:S01]  /*6c00*/  IMAD.MOV.U32 R3, RZ, RZ, R44 ;  /* 0x000000ffff037224 */ /* 0x000fe200078e002c */
[----:B---3--:R-:W-:Y:S01]  /*6c10*/  @P1 SHF.R.U32.HI R3, RZ, R45, R18 ;  /* 0x0000002dff031219 */ /* 0x008fe20000011612 */
[----:B------:R-:W-:Y:S01]  /*6c20*/  IMAD R22, R160, UR4, RZ ;  /* 0x00000004a0167c24 */ /* 0x000fe2000f8e02ff */
[----:B------:R-:W5:Y:S01]  /*6c30*/  LD.E.128 R40, desc[UR56][R40.64] ;  /* 0x0000003828287980 */ /* 0x000f62000c101d00 */
[----:B------:R-:W-:Y:S01]  /*6c40*/  IMAD.WIDE.U32 R20, R55, UR4, R20 ;  /* 0x0000000437147c25 */ /* 0x000fe2000f8e0014 */
[----:B------:R-:W-:-:S02]  /*6c50*/  SHF.R.S32.HI R18, RZ, 0x1f, R3 ;  /* 0x0000001fff127819 */ /* 0x000fc40000011403 */
[----:B------:R-:W-:Y:S01]  /*6c60*/  IADD3 R47, -R3, RZ, RZ ;  /* 0x000000ff032f7210 */ /* 0x000fe20007ffe1ff */
[----:B------:R-:W-:Y:S01]  /*6c70*/  IMAD R45, R55, UR5, R22 ;  /* 0x00000005372d7c24 */ /* 0x000fe2000f8e0216 */
[----:B------:R-:W-:Y:S01]  /*6c80*/  ULDC.64 UR4, c[0x0][0xae0] ;  /* 0x0002b80000047ab9 */ /* 0x000fe20000000a00 */
[--C-:B------:R-:W-:Y:S02]  /*6c90*/  IMAD.X R37, RZ, RZ, R29.reuse, P5 ;  /* 0x000000ffff257224 */ /* 0x100fe400028e061d */
[----:B------:R-:W-:Y:S02]  /*6ca0*/  IMAD.X R33, RZ, RZ, R29, P4 ;  /* 0x000000ffff217224 */ /* 0x000fe400020e061d */
[----:B------:R-:W-:Y:S01]  /*6cb0*/  IMAD.IADD R21, R21, 0x1, R45 ;  /* 0x0000000115157824 */ /* 0x000fe200078e022d */
[----:B------:R-:W5:Y:S01]  /*6cc0*/  LD.E.128 R28, desc[UR56][R30.64] ;  /* 0x000000381e1c7980 */ /* 0x000f62000c101d00 */
[----:B------:R-:W-:Y:S02]  /*6cd0*/  IMAD R18, R18, UR4, RZ ;  /* 0x0000000412127c24 */ /* 0x000fe4000f8e02ff */
[----:B------:R-:W-:Y:S01]  /*6ce0*/  IMAD R45, R54, R47, R44 ;  /* 0x0000002f362d7224 */ /* 0x000fe200078e022c */
[----:B------:R-:W5:Y:S01]  /*6cf0*/  LD.E.128 R36, desc[UR56][R36.64] ;  /* 0x0000003824247980 */ /* 0x000f62000c101d00 */
[----:B------:R-:W-:-:S03]  /*6d00*/  IMAD R47, R3, UR5, R18 ;  /* 0x00000005032f7c24 */ /* 0x000fc6000f8e0212 */
[----:B------:R-:W5:Y:S01]  /*6d10*/  LD.E.128 R32, desc[UR56][R32.64] ;  /* 0x0000003820207980 */ /* 0x000f62000c101d00 */
[----:B------:R-:W-:Y:S01]  /*6d20*/  IMAD.WIDE.U32 R20, R3, UR4, R20 ;  /* 0x0000000403147c25 */ /* 0x000fe2000f8e0014 */
[----:B------:R-:W-:Y:S01]  /*6d30*/  SHF.R.S32.HI R3, RZ, 0x1f, R45 ;  /* 0x0000001fff037819 */ /* 0x000fe2000001142d */
[----:B------:R-:W-:Y:S01]  /*6d40*/  ULDC.64 UR4, c[0x0][0xad8] ;  /* 0x0002b60000047ab9 */ /* 0x000fe20000000a00 */
[----:B------:R-:W-:Y:S01]  /*6d50*/  @!PT LDS RZ, [RZ] ;  /* 0x00000000fffff984 */ /* 0x000fe20000000800 */
[----:B------:R-:W-:Y:S01]  /*6d60*/  @!PT LDS RZ, [RZ] ;  /* 0x00000000fffff984 */ /* 0x000fe20000000800 */
[----:B------:R-:W-:Y:S01]  /*6d70*/  @!PT LDS RZ, [RZ] ;  /* 0x00000000fffff984 */ /* 0x000fe20000000800 */
[----:B------:R-:W-:Y:S01]  /*6d80*/  @!PT LDS RZ, [RZ] ;  /* 0x00000000fffff984 */ /* 0x000fe20000000800 */
[----:B------:R1:W-:Y:S06]  /*6d90*/  MEMBAR.ALL.CTA ;  /* 0x0000000000007992 */ /* 0x0003ec0000008000 */
[----:B-1----:R-:W1:Y:S01]  /*6da0*/  FENCE.VIEW.ASYNC.S ;  /* 0x00000000000073c6 */ /* 0x002e620000000000 */
[----:B------:R-:W-:-:S02]  /*6db0*/  IMAD R53, R23, 0x80, R161 ;  /* 0x0000008017357824 */ /* 0x000fc400078e02a1 */
[----:B------:R-:W-:Y:S02]  /*6dc0*/  IMAD.IADD R21, R21, 0x1, R47 ;  /* 0x0000000115157824 */ /* 0x000fe400078e022f */
[----:B------:R-:W-:Y:S02]  /*6dd0*/  IMAD R18, R3, UR4, RZ ;  /* 0x0000000403127c24 */ /* 0x000fe4000f8e02ff */
[----:B------:R-:W-:Y:S02]  /*6de0*/  VIADD R3, R53, 0x20 ;  /* 0x0000002035037836 */ /* 0x000fe40000000000 */
[C---:B------:R-:W-:Y:S02]  /*6df0*/  IMAD R23, R45.reuse, UR5, R18 ;  /* 0x000000052d177c24 */ /* 0x040fe4000f8e0212 */
[----:B------:R-:W-:Y:S01]  /*6e00*/  IMAD.WIDE.U32 R20, R45, UR4, R20 ;  /* 0x000000042d147c25 */ /* 0x000fe2000f8e0014 */
[-C--:B------:R-:W-:Y:S01]  /*6e10*/  ISETP.GE.AND P2, PT, R53, R56.reuse, PT ;  /* 0x000000383500720c */ /* 0x080fe20003f46270 */
[----:B------:R-:W-:Y:S01]  /*6e20*/  ULDC.64 UR4, c[0x0][0xa80] ;  /* 0x0002a00000047ab9 */ /* 0x000fe20000000a00 */
[----:B------:R-:W-:Y:S01]  /*6e30*/  ISETP.GE.AND P0, PT, R3, R56, PT ;  /* 0x000000380300720c */ /* 0x000fe20003f06270 */
[----:B0-----:R-:W-:Y:S01]  /*6e40*/  VIADD R0, R0, 0x2a820 ;  /* 0x0002a82000007836 */ /* 0x001fe20000000000 */
[----:B------:R-:W-:Y:S01]  /*6e50*/  IADD3 R3, R53, 0x40, RZ ;  /* 0x0000004035037810 */ /* 0x000fe20007ffe0ff */
[----:B------:R-:W-:Y:S01]  /*6e60*/  IMAD.IADD R21, R21, 0x1, R23 ;  /* 0x0000000115157824 */ /* 0x000fe200078e0217 */
[----:B------:R-:W-:-:S02]  /*6e70*/  LEA R18, P3, R20, UR4, 0x1 ;  /* 0x0000000414127c11 */ /* 0x000fc4000f8608ff */
[----:B------:R-:W-:Y:S02]  /*6e80*/  ISETP.GE.AND P1, PT, R3, R56, PT ;  /* 0x000000380300720c */ /* 0x000fe40003f26270 */
[----:B------:R-:W-:Y:S02]  /*6e90*/  PRMT R0, RZ, 0x654, R0 ;  /* 0x00000654ff007816 */ /* 0x000fe40000000000 */
[----:B------:R-:W-:Y:S01]  /*6ea0*/  LEA.HI.X R3, R20, UR5, R21, 0x1, P3 ;  /* 0x0000000514037c11 */ /* 0x000fe200098f0c15 */
[----:B-1----:R0:W1:Y:S01]  /*6eb0*/  SHFL.IDX PT, R22, R18, RZ, 0x181f ;  /* 0x00181fff12167589 */ /* 0x00206200000e0000 */
[----:B------:R2:W-:Y:S01]  /*6ec0*/  SYNCS.ARRIVE.TRANS64.RED.A1T0 RZ, [R0+URZ], RZ ;  /* 0x000000ff00ff79a7 */ /* 0x0005e2000810043f */
[----:B------:R-:W-:Y:S02]  /*6ed0*/  BSSY B1, `(.L_x_218) ;  /* 0x000000c000017945 */ /* 0x000fe40003800000 */
[----:B--2---:R0:W2:Y:S02]  /*6ee0*/  SHFL.IDX PT, R0, R3, RZ, 0x181f ;  /* 0x00181fff03007589 */ /* 0x0040a400000e0000 */
[----:B------:R-:W-:Y:S05]  /*6ef0*/  @P2 BRA `(.L_x_219) ;  /* 0x0000000000242947 */ /* 0x000fea0003800000 */
[----:B------:R-:W-:Y:S02]  /*6f00*/  ULDC UR4, c[0x0][0xac8] ;  /* 0x0002b20000047ab9 */ /* 0x000fe40000000800 */
[----:B------:R-:W-:Y:S02]  /*6f10*/  ISETP.GE.AND P2, PT, R2, UR4, PT ;  /* 0x0000000402007c0c */ /* 0x000fe4000bf46270 */
[----:B------:R-:W-:-:S11]  /*6f20*/  ISETP.GE.AND P3, PT, R17, UR4, PT ;  /* 0x0000000411007c0c */ /* 0x000fd6000bf66270 */
[CC--:B-1----:R-:W-:Y:S02]  /*6f30*/  @!P2 LEA R20, P4, R2.reuse, R22.reuse, 0x1 ;  /* 0x000000160214a211 */ /* 0x0c2fe400078808ff */
[C---:B------:R-:W-:Y:S02]  /*6f40*/  @!P3 LEA R22, P5, R17.reuse, R22, 0x1 ;  /* 0x000000161116b211 */ /* 0x040fe400078a08ff */
[-C--:B--2---:R-:W-:Y:S02]  /*6f50*/  @!P2 LEA.HI.X R21, R2, R0.reuse, R170, 0x1, P4 ;  /* 0x000000000215a211 */ /* 0x084fe400020f0caa */
[----:B------:R-:W-:-:S03]  /*6f60*/  @!P3 LEA.HI.X R23, R17, R0, R169, 0x1, P5 ;  /* 0x000000001117b211 */ /* 0x000fc600028f0ca9 */
[----:B-----5:R3:W-:Y:S04]  /*6f70*/  @!P2 ST.E.128 desc[UR56][R20.64], R24 ;  /* 0x000000181400a985 */ /* 0x0207e8000c101d38 */
[----:B------:R3:W-:Y:S02]  /*6f80*/  @!P3 ST.E.128 desc[UR56][R22.64], R40 ;  /* 0x000000281600b985 */ /* 0x0007e4000c101d38 */
.L_x_219:
[----:B------:R-:W-:Y:S05]  /*6f90*/  BSYNC B1 ;  /* 0x0000000000017941 */ /* 0x000fea0003800000 */
.L_x_218:
[----:B--2---:R2:W4:Y:S01]  /*6fa0*/  SHFL.IDX PT, R0, R3, 0x1, 0x181f ;  /* 0x00381f0003007f89 */ /* 0x00452200000e0000 */
[----:B------:R-:W-:Y:S03]  /*6fb0*/  BSSY B1, `(.L_x_220) ;  /* 0x000000c000017945 */ /* 0x000fe60003800000 */
[----:B-1-3--:R2:W1:Y:S01]  /*6fc0*/  SHFL.IDX PT, R22, R18, 0x1, 0x181f ;  /* 0x00381f0012167f89 */ /* 0x00a46200000e0000 */
[----:B------:R-:W-:Y:S05]  /*6fd0*/  @P0 BRA `(.L_x_221) ;  /* 0x0000000000240947 */ /* 0x000fea0003800000 */
[----:B------:R-:W-:Y:S02]  /*6fe0*/  ULDC UR4, c[0x0][0xac8] ;  /* 0x0002b20000047ab9 */ /* 0x000fe40000000800 */
[----:B------:R-:W-:Y:S02]  /*6ff0*/  ISETP.GE.AND P3, PT, R2, UR4, PT ;  /* 0x0000000402007c0c */ /* 0x000fe4000bf66270 */
[----:B------:R-:W-:-:S11]  /*7000*/  ISETP.GE.AND P4, PT, R17, UR4, PT ;  /* 0x0000000411007c0c */ /* 0x000fd6000bf86270 */
[CC--:B-1----:R-:W-:Y:S02]  /*7010*/  @!P3 LEA R20, P0, R2.reuse, R22.reuse, 0x1 ;  /* 0x000000160214b211 */ /* 0x0c2fe400078008ff */
[C---:B------:R-:W-:Y:S02]  /*7020*/  @!P4 LEA R22, P2, R17.reuse, R22, 0x1 ;  /* 0x000000161116c211 */ /* 0x040fe400078408ff */
[-C--:B----4-:R-:W-:Y:S02]  /*7030*/  @!P3 LEA.HI.X R21, R2, R0.reuse, R170, 0x1, P0 ;  /* 0x000000000215b211 */ /* 0x090fe400000f0caa */
[----:B------:R-:W-:-:S03]  /*7040*/  @!P4 LEA.HI.X R23, R17, R0, R169, 0x1, P2 ;  /* 0x000000001117c211 */ /* 0x000fc600010f0ca9 */
[----:B-----5:R3:W-:Y:S04]  /*7050*/  @!P3 ST.E.128 desc[UR56][R20.64], R12 ;  /* 0x0000000c1400b985 */ /* 0x0207e8000c101d38 */
[----:B------:R3:W-:Y:S02]  /*7060*/  @!P4 ST.E.128 desc[UR56][R22.64], R36 ;  /* 0x000000241600c985 */ /* 0x0007e4000c101d38 */
.L_x_221:
[----:B------:R-:W-:Y:S05]  /*7070*/  BSYNC B1 ;  /* 0x0000000000017941 */ /* 0x000fea0003800000 */
.L_x_220:
[----:B----4-:R4:W0:Y:S01]  /*7080*/  SHFL.IDX PT, R0, R3, 0x2, 0x181f ;  /* 0x00581f0003007f89 */ /* 0x01082200000e0000 */
[----:B------:R-:W-:Y:S03]  /*7090*/  BSSY B1, `(.L_x_222) ;  /* 0x000000c000017945 */ /* 0x000fe60003800000 */
[----:B---3-5:R4:W3:Y:S01]  /*70a0*/  SHFL.IDX PT, R14, R18, 0x2, 0x181f ;  /* 0x00581f00120e7f89 */ /* 0x0288e200000e0000 */
[----:B------:R-:W-:Y:S05]  /*70b0*/  @P1 BRA `(.L_x_223) ;  /* 0x0000000000241947 */ /* 0x000fea0003800000 */
[----:B------:R-:W-:Y:S02]  /*70c0*/  ULDC UR4, c[0x0][0xac8] ;  /* 0x0002b20000047ab9 */ /* 0x000fe40000000800 */
[----:B------:R-:W-:Y:S02]  /*70d0*/  ISETP.GE.AND P2, PT, R2, UR4, PT ;  /* 0x0000000402007c0c */ /* 0x000fe4000bf46270 */
[----:B------:R-:W-:-:S11]  /*70e0*/  ISETP.GE.AND P3, PT, R17, UR4, PT ;  /* 0x0000000411007c0c */ /* 0x000fd6000bf66270 */
[CC--:B---3--:R-:W-:Y:S02]  /*70f0*/  @!P2 LEA R12, P0, R2.reuse, R14.reuse, 0x1 ;  /* 0x0000000e020ca211 */ /* 0x0c8fe400078008ff */
[C---:B------:R-:W-:Y:S02]  /*7100*/  @!P3 LEA R14, P1, R17.reuse, R14, 0x1 ;  /* 0x0000000e110eb211 */ /* 0x040fe400078208ff */
[-C--:B0-----:R-:W-:Y:S02]  /*7110*/  @!P2 LEA.HI.X R13, R2, R0.reuse, R170, 0x1, P0 ;  /* 0x00000000020da211 */ /* 0x081fe400000f0caa */
[----:B------:R-:W-:-:S03]  /*7120*/  @!P3 LEA.HI.X R15, R17, R0, R169, 0x1, P1 ;  /* 0x00000000110fb211 */ /* 0x000fc600008f0ca9 */
[----:B------:R0:W-:Y:S04]  /*7130*/  @!P2 ST.E.128 desc[UR56][R12.64], R4 ;  /* 0x000000040c00a985 */ /* 0x0001e8000c101d38 */
[----:B------:R0:W-:Y:S02]  /*7140*/  @!P3 ST.E.128 desc[UR56][R14.64], R32 ;  /* 0x000000200e00b985 */ /* 0x0001e4000c101d38 */
.L_x_223:
[----:B------:R-:W-:Y:S05]  /*7150*/  BSYNC B1 ;  /* 0x0000000000017941 */ /* 0x000fea0003800000 */
.L_x_222:
[----:B0-----:R-:W-:Y:S01]  /*7160*/  VIADD R0, R53, 0x60 ;  /* 0x0000006035007836 */ /* 0x001fe20000000000 */
[----:B--2-4-:R-:W0:Y:S04]  /*7170*/  SHFL.IDX PT, R3, R3, 0x3, 0x181f ;  /* 0x00781f0003037f89 */ /* 0x014e2800000e0000 */
[----:B------:R-:W-:Y:S01]  /*7180*/  ISETP.GE.AND P0, PT, R0, R56, PT ;  /* 0x000000380000720c */ /* 0x000fe20003f06270 */
[----:B------:R-:W2:-:S12]  /*7190*/  SHFL.IDX PT, R18, R18, 0x3, 0x181f ;  /* 0x00781f0012127f89 */ /* 0x000e9800000e0000 */
[----:B------:R-:W-:Y:S05]  /*71a0*/  @P0 BRA `(.L_x_224) ;  /* 0x0000000800e40947 */ /* 0x000fea0003800000 */
[----:B------:R-:W-:Y:S02]  /*71b0*/  ULDC UR4, c[0x0][0xac8] ;  /* 0x0002b20000047ab9 */ /* 0x000fe40000000800 */
[----:B------:R-:W-:-:S13]  /*71c0*/  ISETP.GE.AND P1, PT, R2, UR4, PT ;  /* 0x0000000402007c0c */ /* 0x000fda000bf26270 */
[----:B--2---:R-:W-:-:S04]  /*71d0*/  @!P1 LEA R4, P0, R2, R18, 0x1 ;  /* 0x0000001202049211 */ /* 0x004fc800078008ff */
[----:B0-----:R-:W-:Y:S02]  /*71e0*/  @!P1 LEA.HI.X R5, R2, R3, R170, 0x1, P0 ;  /* 0x0000000302059211 */ /* 0x001fe400000f0caa */
[----:B------:R-:W-:-:S03]  /*71f0*/  ISETP.GE.AND P0, PT, R17, UR4, PT ;  /* 0x0000000411007c0c */ /* 0x000fc6000bf06270 */
[----:B------:R0:W-:Y:S10]  /*7200*/  @!P1 ST.E.128 desc[UR56][R4.64], R8 ;  /* 0x0000000804009985 */ /* 0x0001f4000c101d38 */
[----:B------:R-:W-:Y:S05]  /*7210*/  @P0 BRA `(.L_x_224) ;  /* 0x0000000800c80947 */ /* 0x000fea0003800000 */
[----:B0-----:R-:W-:-:S04]  /*7220*/  LEA R4, P0, R17, R18, 0x1 ;  /* 0x0000001211047211 */ /* 0x001fc800078008ff */
[----:B------:R-:W-:-:S05]  /*7230*/  LEA.HI.X R5, R17, R3, R169, 0x1, P0 ;  /* 0x0000000311057211 */ /* 0x000fca00000f0ca9 */
[----:B------:R0:W-:Y:S01]  /*7240*/  ST.E.128 desc[UR56][R4.64], R28 ;  /* 0x0000001c04007985 */ /* 0x0001e2000c101d38 */
[----:B------:R-:W-:Y:S05]  /*7250*/  BRA `(.L_x_224) ;  /* 0x0000000800b87947 */ /* 0x000fea0003800000 */
.L_x_216:
[----:B------:R-:W2:Y:S01]  /*7260*/  LDC.64 R6, c[0x0][0xc00] ;  /* 0x00030000ff067b82 */ /* 0x000ea20000000a00 */
[C---:B------:R-:W-:Y:S01]  /*7270*/  IMAD.SHL.U32 R5, R18.reuse, 0x4, RZ ;  /* 0x0000000412057824 */ /* 0x040fe200078e00ff */
[----:B0-----:R-:W-:Y:S01]  /*7280*/  SHF.L.U64.HI R0, R18, 0x2, R160 ;  /* 0x0000000212007819 */ /* 0x001fe200000102a0 */
[----:B------:R-:W-:Y:S01]  /*7290*/  ULDC.64 UR4, c[0x0][0xc08] ;  /* 0x0003020000047ab9 */ /* 0x000fe20000000a00 */
[----:B------:R-:W-:-:S04]  /*72a0*/  IMAD.MOV.U32 R3, RZ, RZ, RZ ;  /* 0x000000ffff037224 */ /* 0x000fc800078e00ff */
[----:B------:R-:W0:Y:S01]  /*72b0*/  LDC R25, c[0x0][0xbe8] ;  /* 0x0002fa00ff197b82 */ /* 0x000e220000000800 */
[----:B--2---:R-:W-:Y:S02]  /*72c0*/  ISETP.NE.U32.AND P0, PT, R6, RZ, PT ;  /* 0x000000ff0600720c */ /* 0x004fe40003f05070 */
[----:B------:R-:W-:Y:S02]  /*72d0*/  IADD3 R6, P1, R5, R6, RZ ;  /* 0x0000000605067210 */ /* 0x000fe40007f3e0ff */
[----:B------:R-:W-:-:S03]  /*72e0*/  ISETP.NE.AND.EX P0, PT, R7, RZ, PT, P0 ;  /* 0x000000ff0700720c */ /* 0x000fc60003f05300 */
[----:B------:R-:W-:Y:S01]  /*72f0*/  IMAD.X R7, R0, 0x1, R7, P1 ;  /* 0x0000000100077824 */ /* 0x000fe200008e0607 */
[----:B------:R-:W-:-:S04]  /*7300*/  ISETP.NE.U32.AND P1, PT, RZ, UR4, PT ;  /* 0x00000004ff007c0c */ /* 0x000fc8000bf25070 */
[----:B------:R-:W-:-:S05]  /*7310*/  ISETP.NE.AND.EX P1, PT, RZ, UR5, PT, P1 ;  /* 0x00000005ff007c0c */ /* 0x000fca000bf25310 */
[----:B------:R2:W5:Y:S08]  /*7320*/  @P0 LDG.E R3, desc[UR56][R6.64] ;  /* 0x0000003806030981 */ /* 0x000570000c1e1900 */
[----:B------:R-:W-:Y:S01]  /*7330*/  @P1 IADD3 R4, P2, R5, UR4, RZ ;  /* 0x0000000405041c10 */ /* 0x000fe2000ff5e0ff */
[----:B------:R-:W-:-:S03]  /*7340*/  ULDC UR4, c[0x0][0xa88] ;  /* 0x0002a20000047ab9 */ /* 0x000fc60000000800 */
[----:B------:R-:W-:Y:S02]  /*7350*/  @P1 IADD3.X R5, R0, UR5, RZ, P2, !PT ;  /* 0x0000000500051c10 */ /* 0x000fe400097fe4ff */
[----:B------:R-:W-:-:S06]  /*7360*/  MOV R0, UR4 ;  /* 0x0000000400007c02 */ /* 0x000fcc0008000f00 */
[----:B------:R2:W5:Y:S01]  /*7370*/  @P1 LDG.E R0, desc[UR56][R4.64] ;  /* 0x0000003804001981 */ /* 0x000562000c1e1900 */
[----:B0-----:R-:W-:Y:S02]  /*7380*/  ISETP.NE.AND P2, PT, R25, 0x1, PT ;  /* 0x000000011900780c */ /* 0x001fe40003f45270 */
[----:B------:R-:W-:-:S11]  /*7390*/  ISETP.GE.AND P3, PT, R171, 0x80, PT ;  /* 0x00000080ab00780c */ /* 0x000fd60003f66270 */
[----:B------:R-:W0:Y:S08]  /*73a0*/  @P2 LDC R14, c[0x0][0xbec] ;  /* 0x0002fb00ff0e2b82 */ /* 0x000e300000000800 */
[----:B------:R-:W3:Y:S01]  /*73b0*/  @P2 LDC R27, c[0x0][0xbf0] ;  /* 0x0002fc00ff1b2b82 */ /* 0x000ee20000000800 */
[----:B--2---:R-:W-:Y:S05]  /*73c0*/  @P1 BRA `(.L_x_225) ;  /* 0x0000000000101947 */ /* 0x004fea0003800000 */
[----:B------:R-:W-:Y:S05]  /*73d0*/  @!P0 BRA `(.L_x_225) ;  /* 0x00000000000c8947 */ /* 0x000fea0003800000 */
[----:B------:R-:W2:Y:S04]  /*73e0*/  LDG.E R5, desc[UR56][R6.64] ;  /* 0x0000003806057981 */ /* 0x000ea8000c1e1900 */
[----:B-----5:R-:W2:Y:S02]  /*73f0*/  LDG.E R0, desc[UR56][R6.64+0x4] ;  /* 0x0000043806007981 */ /* 0x020ea4000c1e1900 */
[----:B--2---:R-:W-:-:S07]  /*7400*/  IMAD.IADD R0, R0, 0x1, -R5 ;  /* 0x0000000100007824 */ /* 0x004fce00078e0a05 */
.L_x_225:
[----:B------:R-:W-:Y:S01]  /*7410*/  BSSY B1, `(.L_x_226) ;  /* 0x000002e000017945 */ /* 0x000fe20003800000 */
[----:B------:R-:W-:Y:S02]  /*7420*/  SHF.R.S32.HI R12, RZ, 0x1f, R22 ;  /* 0x0000001fff0c7819 */ /* 0x000fe40000011416 */
[----:B------:R-:W-:Y:S02]  /*7430*/  SEL R13, R18, RZ, !P0 ;  /* 0x000000ff120d7207 */ /* 0x000fe40004000000 */
[----:B------:R-:W-:Y:S02]  /*7440*/  SEL R160, R160, RZ, !P0 ;  /* 0x000000ffa0a07207 */ /* 0x000fe40004000000 */
[----:B-----5:R-:W-:Y:S01]  /*7450*/  SHF.R.S32.HI R10, RZ, 0x1f, R3 ;  /* 0x0000001fff0a7819 */ /* 0x020fe20000011403 */
[----:B------:R-:W-:Y:S06]  /*7460*/  @P3 BRA `(.L_x_227) ;  /* 0x0000000000a03947 */ /* 0x000fec0003800000 */
[----:B------:R-:W2:Y:S01]  /*7470*/  S2R R4, SR_TID.X ;  /* 0x0000000000047919 */ /* 0x000ea20000002100 */
[----:B------:R-:W4:Y:S02]  /*7480*/  LDC R11, c[0x0][0xbe8] ;  /* 0x0002fa00ff0b7b82 */ /* 0x000f240000000800 */
[----:B----4-:R-:W-:Y:S02]  /*7490*/  IMAD R5, R0, R11, RZ ;  /* 0x0000000b00057224 */ /* 0x010fe400078e02ff */
[----:B--2---:R-:W-:-:S04]  /*74a0*/  IMAD R4, R23, 0x80, R4 ;  /* 0x0000008017047824 */ /* 0x004fc800078e0204 */
[----:B------:R-:W-:-:S05]  /*74b0*/  VIADD R8, R4, 0xffffff80 ;  /* 0xffffff8004087836 */ /* 0x000fca0000000000 */
[----:B------:R-:W-:-:S13]  /*74c0*/  ISETP.GE.AND P0, PT, R8, R5, PT ;  /* 0x000000050800720c */ /* 0x000fda0003f06270 */
[----:B------:R-:W-:Y:S05]  /*74d0*/  @P0 BRA `(.L_x_227) ;  /* 0x0000000000840947 */ /* 0x000fea0003800000 */
[----:B------:R-:W-:Y:S01]  /*74e0*/  ISETP.NE.AND P0, PT, R11, 0x1, PT ;  /* 0x000000010b00780c */ /* 0x000fe20003f05270 */
[----:B------:R-:W-:Y:S01]  /*74f0*/  ULDC.64 UR4, c[0x0][0xb90] ;  /* 0x0002e40000047ab9 */ /* 0x000fe20000000a00 */
[----:B------:R-:W-:Y:S01]  /*7500*/  MOV R5, R10 ;  /* 0x0000000a00057202 */ /* 0x000fe20000000f00 */
[----:B------:R-:W-:Y:S02]  /*7510*/  IMAD R9, R12, UR4, RZ ;  /* 0x000000040c097c24 */ /* 0x000fe4000f8e02ff */
[----:B------:R-:W-:Y:S02]  /*7520*/  IMAD.MOV.U32 R4, RZ, RZ, R3 ;  /* 0x000000ffff047224 */ /* 0x000fe400078e0003 */
[----:B------:R-:W-:Y:S02]  /*7530*/  IMAD.MOV.U32 R7, RZ, RZ, R8 ;  /* 0x000000ffff077224 */ /* 0x000fe400078e0008 */
[----:B------:R-:W-:-:S04]  /*7540*/  IMAD.WIDE.U32 R4, R22, UR4, R4 ;  /* 0x0000000416047c25 */ /* 0x000fc8000f8e0004 */
[----:B------:R-:W2:Y:S01]  /*7550*/  @P0 LDC R15, c[0x0][0xbec] ;  /* 0x0002fb00ff0f0b82 */ /* 0x000ea20000000800 */
[----:B------:R-:W-:Y:S01]  /*7560*/  IMAD R9, R22, UR5, R9 ;  /* 0x0000000516097c24 */ /* 0x000fe2000f8e0209 */
[----:B------:R-:W-:-:S03]  /*7570*/  ULDC.64 UR4, c[0x0][0xb98] ;  /* 0x0002e60000047ab9 */ /* 0x000fc60000000a00 */
[----:B------:R-:W-:-:S03]  /*7580*/  IMAD.IADD R5, R5, 0x1, R9 ;  /* 0x0000000105057824 */ /* 0x000fc600078e0209 */
[----:B------:R-:W4:Y:S01]  /*7590*/  @P0 LDC R21, c[0x0][0xbf0] ;  /* 0x0002fc00ff150b82 */ /* 0x000f220000000800 */
[----:B------:R-:W-:-:S04]  /*75a0*/  IMAD.WIDE.U32 R4, R13, UR4, R4 ;  /* 0x000000040d047c25 */ /* 0x000fc8000f8e0004 */
[----:B--2---:R-:W-:-:S05]  /*75b0*/  @P0 IMAD.HI.U32 R6, R8, R15, RZ ;  /* 0x0000000f08060227 */ /* 0x004fca00078e00ff */
[----:B----4-:R-:W-:Y:S01]  /*75c0*/  @P0 SHF.R.U32.HI R7, RZ, R21, R6 ;  /* 0x00000015ff070219 */ /* 0x010fe20000011606 */
[----:B------:R-:W-:-:S03]  /*75d0*/  IMAD R6, R160, UR4, RZ ;  /* 0x00000004a0067c24 */ /* 0x000fc6000f8e02ff */
[----:B------:R-:W-:Y:S01]  /*75e0*/  IADD3 R4, P0, R7, R4, RZ ;  /* 0x0000000407047210 */ /* 0x000fe20007f1e0ff */
[----:B------:R-:W-:-:S04]  /*75f0*/  IMAD.MOV R9, RZ, RZ, -R7 ;  /* 0x000000ffff097224 */ /* 0x000fc800078e0a07 */
[----:B------:R-:W-:Y:S01]  /*7600*/  IMAD R9, R11, R9, R8 ;  /* 0x000000090b097224 */ /* 0x000fe200078e0208 */
[----:B------:R-:W-:Y:S01]  /*7610*/  SHF.R.S32.HI R11, RZ, 0x1f, R7 ;  /* 0x0000001fff0b7819 */ /* 0x000fe20000011407 */
[----:B------:R-:W-:Y:S01]  /*7620*/  IMAD R8, R13, UR5, R6 ;  /* 0x000000050d087c24 */ /* 0x000fe2000f8e0206 */
[----:B------:R-:W-:Y:S02]  /*7630*/  ULDC.64 UR4, c[0x0][0xb88] ;  /* 0x0002e20000047ab9 */ /* 0x000fe40000000a00 */
[----:B------:R-:W-:Y:S02]  /*7640*/  SHF.R.S32.HI R6, RZ, 0x1f, R9 ;  /* 0x0000001fff067819 */ /* 0x000fe40000011409 */
[----:B------:R-:W-:-:S03]  /*7650*/  IADD3.X R5, R11, R5, R8, P0, !PT ;  /* 0x000000050b057210 */ /* 0x000fc600007fe408 */
[----:B------:R-:W-:Y:S02]  /*7660*/  IMAD R6, R6, UR4, RZ ;  /* 0x0000000406067c24 */ /* 0x000fe4000f8e02ff */
[----:B------:R-:W-:-:S04]  /*7670*/  IMAD.WIDE.U32 R4, R9, UR4, R4 ;  /* 0x0000000409047c25 */ /* 0x000fc8000f8e0004 */
[----:B------:R-:W-:Y:S01]  /*7680*/  IMAD R7, R9, UR5, R6 ;  /* 0x0000000509077c24 */ /* 0x000fe2000f8e0206 */
[----:B------:R-:W-:Y:S02]  /*7690*/  ULDC.64 UR4, c[0x0][0xb50] ;  /* 0x0002d40000047ab9 */ /* 0x000fe40000000a00 */
[----:B------:R-:W-:Y:S01]  /*76a0*/  LEA R6, P0, R4, UR4, 0x2 ;  /* 0x0000000404067c11 */ /* 0x000fe2000f8010ff */
[----:B------:R-:W-:-:S05]  /*76b0*/  IMAD.IADD R5, R5, 0x1, R7 ;  /* 0x0000000105057824 */ /* 0x000fca00078e0207 */
[----:B------:R-:W-:Y:S01]  /*76c0*/  LEA.HI.X R7, R4, UR5, R5, 0x2, P0 ;  /* 0x0000000504077c11 */ /* 0x000fe200080f1405 */
[----:B------:R-:W-:-:S05]  /*76d0*/  IMAD.MOV.U32 R5, RZ, RZ, -0x800000 ;  /* 0xff800000ff057424 */ /* 0x000fca00078e00ff */
[----:B------:R2:W-:Y:S02]  /*76e0*/  STG.E desc[UR56][R6.64], R5 ;  /* 0x0000000506007986 */ /* 0x0005e4000c101938 */
.L_x_227:
[----:B------:R-:W-:Y:S05]  /*76f0*/  BSYNC B1 ;  /* 0x0000000000017941 */ /* 0x000fea0003800000 */
.L_x_226:
[----:B------:R-:W-:Y:S01]  /*7700*/  ULDC.64 UR4, c[0x0][0xaa0] ;  /* 0x0002a80000047ab9 */ /* 0x000fe20000000a00 */
[----:B--2---:R-:W-:Y:S01]  /*7710*/  IMAD R6, R19, 0x20, R161 ;  /* 0x0000002013067824 */ /* 0x004fe200078e02a1 */
[----:B------:R-:W-:Y:S01]  /*7720*/  BSSY B1, `(.L_x_228) ;  /* 0x0000037000017945 */ /* 0x000fe20003800000 */
[----:B------:R-:W-:Y:S02]  /*7730*/  IMAD R4, R10, UR4, RZ ;  /* 0x000000040a047c24 */ /* 0x000fe4000f8e02ff */
[----:B------:R-:W-:Y:S02]  /*7740*/  IMAD R9, R23, 0x80, R6 ;  /* 0x0000008017097824 */ /* 0x000fe400078e0206 */
[C---:B------:R-:W-:Y:S02]  /*7750*/  IMAD R7, R3.reuse, UR5, R4 ;  /* 0x0000000503077c24 */ /* 0x040fe4000f8e0204 */
[----:B------:R-:W-:Y:S01]  /*7760*/  IMAD.WIDE.U32 R4, R3, UR4, RZ ;  /* 0x0000000403047c25 */ /* 0x000fe2000f8e00ff */
[----:B------:R-:W-:-:S03]  /*7770*/  ULDC.64 UR4, c[0x0][0xae8] ;  /* 0x0002ba0000047ab9 */ /* 0x000fc60000000a00 */
[----:B0-----:R-:W-:Y:S01]  /*7780*/  @P2 IMAD.HI.U32 R6, R9, R14, RZ ;  /* 0x0000000e09062227 */ /* 0x001fe200078e00ff */
[----:B------:R-:W-:-:S03]  /*7790*/  IADD3 R5, R5, R7, RZ ;  /* 0x0000000705057210 */ /* 0x000fc60007ffe0ff */
[----:B------:R-:W-:Y:S02]  /*77a0*/  IMAD R7, R12, UR4, RZ ;  /* 0x000000040c077c24 */ /* 0x000fe4000f8e02ff */
[----:B------:R-:W-:-:S04]  /*77b0*/  IMAD.WIDE.U32 R4, R22, UR4, R4 ;  /* 0x0000000416047c25 */ /* 0x000fc8000f8e0004 */
[----:B------:R-:W-:Y:S01]  /*77c0*/  IMAD R7, R22, UR5, R7 ;  /* 0x0000000516077c24 */ /* 0x000fe2000f8e0207 */
[----:B------:R-:W-:Y:S01]  /*77d0*/  ULDC.64 UR4, c[0x0][0xaf0] ;  /* 0x0002bc0000047ab9 */ /* 0x000fe20000000a00 */
[----:B------:R-:W-:Y:S01]  /*77e0*/  IMAD.MOV.U32 R3, RZ, RZ, R9 ;  /* 0x000000ffff037224 */ /* 0x000fe200078e0009 */
[----:B---3--:R-:W-:Y:S01]  /*77f0*/  @P2 SHF.R.U32.HI R3, RZ, R27, R6 ;  /* 0x0000001bff032219 */ /* 0x008fe20000011606 */
[----:B------:R-:W-:Y:S02]  /*7800*/  IMAD R8, R160, UR4, RZ ;  /* 0x00000004a0087c24 */ /* 0x000fe4000f8e02ff */
[----:B------:R-:W-:Y:S01]  /*7810*/  IMAD.IADD R5, R5, 0x1, R7 ;  /* 0x0000000105057824 */ /* 0x000fe200078e0207 */
[----:B------:R-:W-:Y:S01]  /*7820*/  SHF.R.S32.HI R6, RZ, 0x1f, R3 ;  /* 0x0000001fff067819 */ /* 0x000fe20000011403 */
[C---:B------:R-:W-:Y:S02]  /*7830*/  IMAD R7, R13.reuse, UR5, R8 ;  /* 0x000000050d077c24 */ /* 0x040fe4000f8e0208 */
[----:B------:R-:W-:Y:S01]  /*7840*/  IMAD.WIDE.U32 R4, R13, UR4, R4 ;  /* 0x000000040d047c25 */ /* 0x000fe2000f8e0004 */
[----:B------:R-:W-:-:S03]  /*7850*/  ULDC.64 UR4, c[0x0][0xae0] ;  /* 0x0002b80000047ab9 */ /* 0x000fc60000000a00 */
[----:B------:R-:W-:Y:S02]  /*7860*/  IMAD.MOV R8, RZ, RZ, -R3 ;  /* 0x000000ffff087224 */ /* 0x000fe400078e0a03 */
[----:B------:R-:W-:Y:S02]  /*7870*/  IMAD.IADD R5, R5, 0x1, R7 ;  /* 0x0000000105057824 */ /* 0x000fe400078e0207 */
[----:B------:R-:W-:Y:S02]  /*7880*/  IMAD R6, R6, UR4, RZ ;  /* 0x0000000406067c24 */ /* 0x000fe4000f8e02ff */
[----:B------:R-:W-:Y:S02]  /*7890*/  IMAD R7, R25, R8, R9 ;  /* 0x0000000819077224 */ /* 0x000fe400078e0209 */
[C---:B------:R-:W-:Y:S02]  /*78a0*/  IMAD R9, R3.reuse, UR5, R6 ;  /* 0x0000000503097c24 */ /* 0x040fe4000f8e0206 */
[----:B------:R-:W-:Y:S01]  /*78b0*/  IMAD.WIDE.U32 R4, R3, UR4, R4 ;  /* 0x0000000403047c25 */ /* 0x000fe2000f8e0004 */
[----:B------:R-:W-:Y:S01]  /*78c0*/  SHF.R.S32.HI R3, RZ, 0x1f, R7 ;  /* 0x0000001fff037819 */ /* 0x000fe20000011407 */
[----:B------:R-:W-:-:S02]  /*78d0*/  ULDC.64 UR4, c[0x0][0xad8] ;  /* 0x0002b60000047ab9 */ /* 0x000fc40000000a00 */
[----:B------:R-:W-:Y:S01]  /*78e0*/  IMAD R8, R23, 0x80, R161 ;  /* 0x0000008017087824 */ /* 0x000fe200078e02a1 */
[----:B------:R-:W-:Y:S01]  /*78f0*/  IADD3 R5, R5, R9, RZ ;  /* 0x0000000905057210 */ /* 0x000fe20007ffe0ff */
[----:B------:R-:W-:Y:S02]  /*7900*/  IMAD R6, R3, UR4, RZ ;  /* 0x0000000403067c24 */ /* 0x000fe4000f8e02ff */
[----:B------:R-:W-:Y:S02]  /*7910*/  IMAD R25, R0, R25, RZ ;  /* 0x0000001900197224 */ /* 0x000fe400078e02ff */
[C---:B------:R-:W-:Y:S02]  /*7920*/  IMAD R3, R7.reuse, UR5, R6 ;  /* 0x0000000507037c24 */ /* 0x040fe4000f8e0206 */
[----:B------:R-:W-:Y:S01]  /*7930*/  IMAD.WIDE.U32 R4, R7, UR4, R4 ;  /* 0x0000000407047c25 */ /* 0x000fe2000f8e0004 */
[----:B------:R-:W-:Y:S01]  /*7940*/  ISETP.GE.AND P2, PT, R8, R25, PT ;  /* 0x000000190800720c */ /* 0x000fe20003f46270 */
[----:B------:R-:W-:-:S02]  /*7950*/  ULDC.64 UR4, c[0x0][0xa80] ;  /* 0x0002a00000047ab9 */ /* 0x000fc40000000a00 */
[----:B------:R-:W-:Y:S01]  /*7960*/  VIADD R0, R8, 0x20 ;  /* 0x0000002008007836 */ /* 0x000fe20000000000 */
[----:B------:R-:W-:Y:S01]  /*7970*/  LEA R6, P3, R4, UR4, 0x1 ;  /* 0x0000000404067c11 */ /* 0x000fe2000f8608ff */
[----:B------:R-:W-:-:S03]  /*7980*/  IMAD.IADD R3, R5, 0x1, R3 ;  /* 0x0000000105037824 */ /* 0x000fc600078e0203 */
[-C--:B------:R-:W-:Y:S01]  /*7990*/  ISETP.GE.AND P1, PT, R0, R25.reuse, PT ;  /* 0x000000190000720c */ /* 0x080fe20003f26270 */
[----:B------:R-:W-:Y:S01]  /*79a0*/  VIADD R0, R8, 0x40 ;  /* 0x0000004008007836 */ /* 0x000fe20000000000 */
[----:B------:R-:W-:Y:S02]  /*79b0*/  LEA.HI.X R3, R4, UR5, R3, 0x1, P3 ;  /* 0x0000000504037c11 */ /* 0x000fe400098f0c03 */
[----:B------:R0:W2:Y:S02]  /*79c0*/  SHFL.IDX PT, R4, R6, RZ, 0x181f ;  /* 0x00181fff06047589 */ /* 0x0000a400000e0000 */
[----:B------:R-:W-:Y:S02]  /*79d0*/  ISETP.GE.AND P0, PT, R0, R25, PT ;  /* 0x000000190000720c */ /* 0x000fe40003f06270 */
[----:B------:R0:W3:Y:S01]  /*79e0*/  SHFL.IDX PT, R0, R3, RZ, 0x181f ;  /* 0x00181fff03007589 */ /* 0x0000e200000e0000 */
[----:B------:R-:W-:Y:S10]  /*79f0*/  @P2 BRA `(.L_x_229) ;  /* 0x0000000000242947 */ /* 0x000ff40003800000 */
[----:B------:R-:W-:Y:S02]  /*7a00*/  ULDC UR4, c[0x0][0xac8] ;  /* 0x0002b20000047ab9 */ /* 0x000fe40000000800 */
[----:B------:R-:W-:Y:S02]  /*7a10*/  ISETP.GE.AND P4, PT, R2, UR4, PT ;  /* 0x0000000402007c0c */ /* 0x000fe4000bf86270 */
[----:B------:R-:W-:-:S11]  /*7a20*/  ISETP.GE.AND P5, PT, R17, UR4, PT ;  /* 0x0000000411007c0c */ /* 0x000fd6000bfa6270 */
[CC--:B--2---:R-:W-:Y:S02]  /*7a30*/  @!P4 LEA R10, P2, R2.reuse, R4.reuse, 0x1 ;  /* 0x00000004020ac211 */ /* 0x0c4fe400078408ff */
[C---:B------:R-:W-:Y:S02]  /*7a40*/  @!P5 LEA R4, P3, R17.reuse, R4, 0x1 ;  /* 0x000000041104d211 */ /* 0x040fe400078608ff */
[-C--:B---3--:R-:W-:Y:S02]  /*7a50*/  @!P4 LEA.HI.X R11, R2, R0.reuse, R170, 0x1, P2 ;  /* 0x00000000020bc211 */ /* 0x088fe400010f0caa */
[----:B------:R-:W-:-:S03]  /*7a60*/  @!P5 LEA.HI.X R5, R17, R0, R169, 0x1, P3 ;  /* 0x000000001105d211 */ /* 0x000fc600018f0ca9 */
[----:B------:R4:W-:Y:S04]  /*7a70*/  @!P4 ST.E.128 desc[UR56][R10.64], RZ ;  /* 0x000000ff0a00c985 */ /* 0x0009e8000c101d38 */
[----:B------:R4:W-:Y:S02]  /*7a80*/  @!P5 ST.E.128 desc[UR56][R4.64], RZ ;  /* 0x000000ff0400d985 */ /* 0x0009e4000c101d38 */
.L_x_229:
[----:B------:R-:W-:Y:S05]  /*7a90*/  BSYNC B1 ;  /* 0x0000000000017941 */ /* 0x000fea0003800000 */
.L_x_228:
[----:B---3--:R3:W0:Y:S01]  /*7aa0*/  SHFL.IDX PT, R0, R3, 0x1, 0x181f ;  /* 0x00381f0003007f89 */ /* 0x00862200000e0000 */
[----:B------:R-:W-:Y:S03]  /*7ab0*/  BSSY B1, `(.L_x_230) ;  /* 0x000000c000017945 */ /* 0x000fe60003800000 */
[----:B--2-4-:R3:W2:Y:S01]  /*7ac0*/  SHFL.IDX PT, R4, R6, 0x1, 0x181f ;  /* 0x00381f0006047f89 */ /* 0x0146a200000e0000 */
[----:B------:R-:W-:Y:S05]  /*7ad0*/  @P1 BRA `(.L_x_231) ;  /* 0x0000000000241947 */ /* 0x000fea0003800000 */
[----:B------:R-:W-:Y:S02]  /*7ae0*/  ULDC UR4, c[0x0][0xac8] ;  /* 0x0002b20000047ab9 */ /* 0x000fe40000000800 */
[----:B------:R-:W-:Y:S02]  /*7af0*/  ISETP.GE.AND P3, PT, R2, UR4, PT ;  /* 0x0000000402007c0c */ /* 0x000fe4000bf66270 */
[----:B------:R-:W-:-:S11]  /*7b00*/  ISETP.GE.AND P4, PT, R17, UR4, PT ;  /* 0x0000000411007c0c */ /* 0x000fd6000bf86270 */
[CC--:B--2---:R-:W-:Y:S02]  /*7b10*/  @!P3 LEA R10, P1, R2.reuse, R4.reuse, 0x1 ;  /* 0x00000004020ab211 */ /* 0x0c4fe400078208ff */
[C---:B------:R-:W-:Y:S02]  /*7b20*/  @!P4 LEA R4, P2, R17.reuse, R4, 0x1 ;  /* 0x000000041104c211 */ /* 0x040fe400078408ff */
[-C--:B0-----:R-:W-:Y:S02]  /*7b30*/  @!P3 LEA.HI.X R11, R2, R0.reuse, R170, 0x1, P1 ;  /* 0x00000000020bb211 */ /* 0x081fe400008f0caa */
[----:B------:R-:W-:-:S03]  /*7b40*/  @!P4 LEA.HI.X R5, R17, R0, R169, 0x1, P2 ;  /* 0x000000001105c211 */ /* 0x000fc600010f0ca9 */
[----:B------:R4:W-:Y:S04]  /*7b50*/  @!P3 ST.E.128 desc[UR56][R10.64], RZ ;  /* 0x000000ff0a00b985 */ /* 0x0009e8000c101d38 */
[----:B------:R4:W-:Y:S02]  /*7b60*/  @!P4 ST.E.128 desc[UR56][R4.64], RZ ;  /* 0x000000ff0400c985 */ /* 0x0009e4000c101d38 */
.L_x_231:
[----:B------:R-:W-:Y:S05]  /*7b70*/  BSYNC B1 ;  /* 0x0000000000017941 */ /* 0x000fea0003800000 */
.L_x_230:
[----:B0-----:R0:W0:Y:S01]  /*7b80*/  SHFL.IDX PT, R0, R3, 0x2, 0x181f ;  /* 0x00581f0003007f89 */ /* 0x00102200000e0000 */
[----:B------:R-:W-:Y:S03]  /*7b90*/  BSSY B1, `(.L_x_232) ;  /* 0x000000c000017945 */ /* 0x000fe60003800000 */
[----:B--2-4-:R2:W4:Y:S01]  /*7ba0*/  SHFL.IDX PT, R4, R6, 0x2, 0x181f ;  /* 0x00581f0006047f89 */ /* 0x01452200000e0000 */
[----:B------:R-:W-:Y:S05]  /*7bb0*/  @P0 BRA `(.L_x_233) ;  /* 0x0000000000240947 */ /* 0x000fea0003800000 */
[----:B------:R-:W-:Y:S02]  /*7bc0*/  ULDC UR4, c[0x0][0xac8] ;  /* 0x0002b20000047ab9 */ /* 0x000fe40000000800 */
[----:B------:R-:W-:Y:S02]  /*7bd0*/  ISETP.GE.AND P2, PT, R2, UR4, PT ;  /* 0x0000000402007c0c */ /* 0x000fe4000bf46270 */
[----:B------:R-:W-:-:S11]  /*7be0*/  ISETP.GE.AND P3, PT, R17, UR4, PT ;  /* 0x0000000411007c0c */ /* 0x000fd6000bf66270 */
[CC--:B----4-:R-:W-:Y:S02]  /*7bf0*/  @!P2 LEA R10, P0, R2.reuse, R4.reuse, 0x1 ;  /* 0x00000004020aa211 */ /* 0x0d0fe400078008ff */
[C---:B------:R-:W-:Y:S02]  /*7c00*/  @!P3 LEA R4, P1, R17.reuse, R4, 0x1 ;  /* 0x000000041104b211 */ /* 0x040fe400078208ff */
[-C--:B0-----:R-:W-:Y:S02]  /*7c10*/  @!P2 LEA.HI.X R11, R2, R0.reuse, R170, 0x1, P0 ;  /* 0x00000000020ba211 */ /* 0x081fe400000f0caa */
[----:B------:R-:W-:-:S03]  /*7c20*/  @!P3 LEA.HI.X R5, R17, R0, R169, 0x1, P1 ;  /* 0x000000001105b211 */ /* 0x000fc600008f0ca9 */
[----:B------:R0:W-:Y:S04]  /*7c30*/  @!P2 ST.E.128 desc[UR56][R10.64], RZ ;  /* 0x000000ff0a00a985 */ /* 0x0001e8000c101d38 */
[----:B------:R0:W-:Y:S02]  /*7c40*/  @!P3 ST.E.128 desc[UR56][R4.64], RZ ;  /* 0x000000ff0400b985 */ /* 0x0001e4000c101d38 */
.L_x_233:
[----:B------:R-:W-:Y:S05]  /*7c50*/  BSYNC B1 ;  /* 0x0000000000017941 */ /* 0x000fea0003800000 */
.L_x_232:
[----:B0-----:R-:W-:Y:S01]  /*7c60*/  VIADD R0, R8, 0x60 ;  /* 0x0000006008007836 */ /* 0x001fe20000000000 */
[----:B---3--:R-:W0:Y:S04]  /*7c70*/  SHFL.IDX PT, R3, R3, 0x3, 0x181f ;  /* 0x00781f0003037f89 */ /* 0x008e2800000e0000 */
[----:B------:R-:W-:Y:S01]  /*7c80*/  ISETP.GE.AND P0, PT, R0, R25, PT ;  /* 0x000000190000720c */ /* 0x000fe20003f06270 */
[----:B----4-:R3:W4:-:S12]  /*7c90*/  SHFL.IDX PT, R4, R6, 0x3, 0x181f ;  /* 0x00781f0006047f89 */ /* 0x01071800000e0000 */
[----:B---3--:R-:W-:Y:S05]  /*7ca0*/  @P0 BRA `(.L_x_224) ;  /* 0x0000000000240947 */ /* 0x008fea0003800000 */
[----:B------:R-:W-:Y:S02]  /*7cb0*/  ULDC UR4, c[0x0][0xac8] ;  /* 0x0002b20000047ab9 */ /* 0x000fe40000000800 */
[----:B------:R-:W-:Y:S02]  /*7cc0*/  ISETP.GE.AND P2, PT, R2, UR4, PT ;  /* 0x0000000402007c0c */ /* 0x000fe4000bf46270 */
[----:B------:R-:W-:-:S11]  /*7cd0*/  ISETP.GE.AND P3, PT, R17, UR4, PT ;  /* 0x0000000411007c0c */ /* 0x000fd6000bf66270 */
[CC--:B--2-4-:R-:W-:Y:S02]  /*7ce0*/  @!P2 LEA R6, P0, R2.reuse, R4.reuse, 0x1 ;  /* 0x000000040206a211 */ /* 0x0d4fe400078008ff */
[C---:B------:R-:W-:Y:S02]  /*7cf0*/  @!P3 LEA R4, P1, R17.reuse, R4, 0x1 ;  /* 0x000000041104b211 */ /* 0x040fe400078208ff */
[-C--:B0-----:R-:W-:Y:S02]  /*7d00*/  @!P2 LEA.HI.X R7, R2, R3.reuse, R170, 0x1, P0 ;  /* 0x000000030207a211 */ /* 0x081fe400000f0caa */
[----:B------:R-:W-:-:S03]  /*7d10*/  @!P3 LEA.HI.X R5, R17, R3, R169, 0x1, P1 ;  /* 0x000000031105b211 */ /* 0x000fc600008f0ca9 */
[----:B------:R3:W-:Y:S04]  /*7d20*/  @!P2 ST.E.128 desc[UR56][R6.64], RZ ;  /* 0x000000ff0600a985 */ /* 0x0007e8000c101d38 */
[----:B------:R3:W-:Y:S02]  /*7d30*/  @!P3 ST.E.128 desc[UR56][R4.64], RZ ;  /* 0x000000ff0400b985 */ /* 0x0007e4000c101d38 */
.L_x_224:
[----:B------:R-:W-:Y:S05]  /*7d40*/  BSYNC B0 ;  /* 0x0000000000007941 */ /* 0x000fea0003800000 */
.L_x_215:
[----:B------:R-:W-:Y:S02]  /*7d50*/  ULDC UR4, c[0x0][0xc3c] ;  /* 0x00030f0000047ab9 */ /* 0x000fe40000000800 */
[----:B-1----:R-:W-:-:S13]  /*7d60*/  ISETP.GE.AND P0, PT, R51, UR4, PT ;  /* 0x0000000433007c0c */ /* 0x002fda000bf06270 */
[----:B------:R-:W-:Y:S05]  /*7d70*/  @!P0 BRA `(.L_x_234) ;  /* 0xffffff8c00e08947 */ /* 0x000fea000383ffff */
[----:B------:R-:W-:Y:S05]  /*7d80*/  EXIT ;  /* 0x000000000000794d */ /* 0x000fea0003800000 */
.L_x_187:
[----:B------:R-:W-:-:S08]  /*7d90*/  NOP ;  /* 0x0000000000007918 */ /* 0x000fd00000000000 */
[----:B------:R-:W0:-:S00]  /*7da0*/  USETMAXREG.DEALLOC.CTAPOOL 0x28 ;  /* 0x00000028000079c8 */ /* 0x000e0000080e0500 */
[----:B0-----:R-:W-:Y:S02]  /*7db0*/  LOP3.LUT R0, R0, 0x3, RZ, 0xc0, !PT ;  /* 0x0000000300007812 */ /* 0x001fe400078ec0ff */
[----:B------:R-:W-:-:S04]  /*7dc0*/  LOP3.LUT R25, R25, 0xffffff7f, RZ, 0xc0, !PT ;  /* 0xffffff7f19197812 */ /* 0x000fc800078ec0ff */
[----:B------:R-:W0:Y:S02]  /*7dd0*/  SHFL.IDX PT, R0, R0, RZ, 0x1f ;  /* 0x00001fff00007589 */ /* 0x000e2400000e0000 */
[----:B0-----:R-:W-:Y:S02]  /*7de0*/  ISETP.NE.AND P0, PT, R0, RZ, PT ;  /* 0x000000ff0000720c */ /* 0x001fe40003f05270 */
[----:B------:R-:W-:-:S11]  /*7df0*/  MOV R0, RZ ;  /* 0x000000ff00007202 */ /* 0x000fd60000000f00 */
[----:B------:R-:W-:Y:S01]  /*7e00*/  @P0 LOP3.LUT R25, R25, 0x80, RZ, 0xfc, !PT ;  /* 0x0000008019190812 */ /* 0x000fe200078efcff */
[----:B------:R-:W-:Y:S06]  /*7e10*/  @!P0 BRA `(.L_x_235) ;  /* 0x00000000001c8947 */ /* 0x000fec0003800000 */
[----:B------:R-:W0:Y:S08]  /*7e20*/  S2UR UR5, SR_CgaCtaId ;  /* 0x00000000000579c3 */ /* 0x000e300000008800 */
[----:B------:R-:W-:Y:S06]  /*7e30*/  BAR.SYNC.DEFER_BLOCKING 0x5, 0x180 ;  /* 0x0146000000007b1d */ /* 0x000fec0000010000 */
[----:B------:R-:W-:-:S02]  /*7e40*/  UMOV UR4, 0x400 ;  /* 0x0000040000047882 */ /* 0x000fc40000000000 */
[----:B0-----:R-:W-:-:S09]  /*7e50*/  ULEA UR4, UR5, UR4, 0x18 ;  /* 0x0000000405047291 */ /* 0x001fd2000f8ec03f */
[----:B------:R-:W1:Y:S01]  /*7e60*/  LDS.128 R16, [UR4+0x2a8d0] ;  /* 0x02a8d004ff107984 */ /* 0x000e620008000c00 */
[----:B------:R-:W-:Y:S06]  /*7e70*/  BAR.ARV 0x4, 0x180 ;  /* 0x0106000000007b1d */ /* 0x000fec0000002000 */
[----:B------:R-:W-:Y:S05]  /*7e80*/  BRA `(.L_x_236) ;  /* 0x0000000800007947 */ /* 0x000fea0003800000 */
.L_x_235:
[----:B------:R-:W0:Y:S01]  /*7e90*/  S2R R2, SR_TID.X ;  /* 0x0000000000027919 */ /* 0x000e220000002100 */
[----:B------:R-:W-:Y:S01]  /*7ea0*/  ULDC UR4, c[0x0][0xc3c] ;  /* 0x00030f0000047ab9 */ /* 0x000fe20000000800 */
[----:B------:R-:W1:Y:S01]  /*7eb0*/  S2UR UR6, SR_CTAID.X ;  /* 0x00000000000679c3 */ /* 0x000e620000002500 */
[----:B------:R-:W-:Y:S01]  /*7ec0*/  ULDC UR5, c[0x0][0xc38] ;  /* 0x00030e0000057ab9 */ /* 0x000fe20000000800 */
[----:B0-----:R-:W-:-:S04]  /*7ed0*/  LOP3.LUT R5, R2, 0x1f, RZ, 0xc0, !PT ;  /* 0x0000001f02057812 */ /* 0x001fc800078ec0ff */
[----:B------:R-:W-:-:S04]  /*7ee0*/  ISETP.NE.AND P0, PT, R5, 0x1f, PT ;  /* 0x0000001f0500780c */ /* 0x000fc80003f05270 */
[----:B------:R-:W-:-:S13]  /*7ef0*/  ISETP.GE.OR P1, PT, R5, UR4, !P0 ;  /* 0x0000000405007c0c */ /* 0x000fda000c726670 */
[----:B------:R-:W0:Y:S02]  /*7f00*/  @!P1 LDC.64 R2, c[0x0][0xc80] ;  /* 0x00032000ff029b82 */ /* 0x000e240000000a00 */
[----:B0-----:R-:W-:-:S05]  /*7f10*/  @!P1 IMAD.WIDE.U32 R2, R5, 0x4, R2 ;  /* 0x0000000405029825 */ /* 0x001fca00078e0002 */
[----:B------:R-:W2:Y:S01]  /*7f20*/  @!P1 LDG.E R0, desc[UR56][R2.64] ;  /* 0x0000003802009981 */ /* 0x000ea2000c1e1900 */
[C---:B------:R-:W-:Y:S01]  /*7f30*/  ISETP.NE.AND P1, PT, R5.reuse, RZ, PT ;  /* 0x000000ff0500720c */ /* 0x040fe20003f25270 */
[----:B------:R-:W-:Y:S01]  /*7f40*/  UMOV UR4, URZ ;  /* 0x0000003f00047c82 */ /* 0x000fe20008000000 */
[C---:B------:R-:W-:Y:S02]  /*7f50*/  ISETP.GE.U32.AND P2, PT, R5.reuse, 0x2, PT ;  /* 0x000000020500780c */ /* 0x040fe40003f46070 */
[C---:B------:R-:W-:Y:S02]  /*7f60*/  ISETP.GE.U32.AND P3, PT, R5.reuse, 0x4, PT ;  /* 0x000000040500780c */ /* 0x040fe40003f66070 */
[C---:B------:R-:W-:Y:S02]  /*7f70*/  ISETP.GE.U32.AND P4, PT, R5.reuse, 0x8, PT ;  /* 0x000000080500780c */ /* 0x040fe40003f86070 */
[----:B------:R-:W-:Y:S02]  /*7f80*/  ISETP.GE.U32.AND P5, PT, R5, 0x10, PT ;  /* 0x000000100500780c */ /* 0x000fe40003fa6070 */
[----:B------:R-:W-:Y:S01]  /*7f90*/  MOV R16, RZ ;  /* 0x000000ff00107202 */ /* 0x000fe20000000f00 */
[----:B--2---:R-:W0:Y:S02]  /*7fa0*/  SHFL.UP PT, R4, R0, 0x1, RZ ;  /* 0x0420000000047989 */ /* 0x004e2400000e00ff */
[----:B0-----:R-:W-:-:S05]  /*7fb0*/  SEL R7, R4, RZ, P1 ;  /* 0x000000ff04077207 */ /* 0x001fca0000800000 */
[----:B------:R-:W-:-:S05]  /*7fc0*/  IMAD.IADD R7, R0, 0x1, R7 ;  /* 0x0000000100077824 */ /* 0x000fca00078e0207 */
[----:B------:R-:W0:Y:S02]  /*7fd0*/  SHFL.UP PT, R4, R7, 0x2, RZ ;  /* 0x0440000007047989 */ /* 0x000e2400000e00ff */
        /* <DEDUP_REMOVED lines=11> */
[----:B------:R-:W0:Y:S02]  /*8090*/  SHFL.IDX PT, R4, R7, 0x1f, 0x1f ;  /* 0x03e01f0007047f89 */ /* 0x000e2400000e0000 */
[----:B0-----:R-:W-:-:S04]  /*80a0*/  IMAD R4, R4, UR5, RZ ;  /* 0x0000000504047c24 */ /* 0x001fc8000f8e02ff */
[----:B------:R-:W-:Y:S01]  /*80b0*/  IMAD.MOV.U32 R3, RZ, RZ, R4 ;  /* 0x000000ffff037224 */ /* 0x000fe200078e0004 */
[----:B-1----:R-:W-:-:S13]  /*80c0*/  ISETP.GT.AND P6, PT, R4, UR6, PT ;  /* 0x0000000604007c0c */ /* 0x002fda000bfc4270 */
[----:B------:R-:W-:Y:S05]  /*80d0*/  @P6 BRA `(.L_x_237) ;  /* 0x0000000000946947 */ /* 0x000fea0003800000 */
[----:B------:R-:W-:Y:S01]  /*80e0*/  IMAD.MOV.U32 R4, RZ, RZ, R3 ;  /* 0x000000ffff047224 */ /* 0x000fe200078e0003 */
[----:B------:R-:W-:Y:S01]  /*80f0*/  UMOV UR4, URZ ;  /* 0x0000003f00047c82 */ /* 0x000fe20008000000 */
[----:B------:R-:W-:-:S05]  /*8100*/  ULDC UR5, c[0x0][0xc38] ;  /* 0x00030e0000057ab9 */ /* 0x000fca0000000800 */
.L_x_241:
[----:B------:R-:W0:Y:S01]  /*8110*/  LDC R2, c[0x0][0xc3c] ;  /* 0x00030f00ff027b82 */ /* 0x000e220000000800 */
[----:B------:R-:W-:-:S06]  /*8120*/  UIADD3 UR4, UR4, 0x1f, URZ ;  /* 0x0000001f04047890 */ /* 0x000fcc000fffe03f */
[----:B0-----:R-:W-:-:S13]  /*8130*/  ISETP.LE.AND P6, PT, R2, UR4, PT ;  /* 0x0000000402007c0c */ /* 0x001fda000bfc3270 */
[----:B------:R-:W-:Y:S05]  /*8140*/  @P6 BRA `(.L_x_238) ;  /* 0x0000000400246947 */ /* 0x000fea0003800000 */
[----:B------:R-:W-:Y:S01]  /*8150*/  VIADD R7, R5, UR4 ;  /* 0x0000000405077c36 */ /* 0x000fe20008000000 */
[----:B------:R-:W-:Y:S01]  /*8160*/  BSSY B0, `(.L_x_239) ;  /* 0x0000007000007945 */ /* 0x000fe20003800000 */
[----:B------:R-:W-:-:S03]  /*8170*/  IMAD.MOV.U32 R0, RZ, RZ, RZ ;  /* 0x000000ffff007224 */ /* 0x000fc600078e00ff */
[----:B------:R-:W-:-:S13]  /*8180*/  ISETP.GE.OR P6, PT, R7, R2, !P0 ;  /* 0x000000020700720c */ /* 0x000fda00047c6670 */
[----:B------:R-:W-:Y:S05]  /*8190*/  @P6 BRA `(.L_x_240) ;  /* 0x00000000000c6947 */ /* 0x000fea0003800000 */
[----:B------:R-:W0:Y:S02]  /*81a0*/  LDC.64 R2, c[0x0][0xc80] ;  /* 0x00032000ff027b82 */ /* 0x000e240000000a00 */
[----:B0-----:R-:W-:-:S05]  /*81b0*/  IMAD.WIDE R2, R7, 0x4, R2 ;  /* 0x0000000407027825 */ /* 0x001fca00078e0202 */
[----:B------:R0:W5:Y:S02]  /*81c0*/  LDG.E R0, desc[UR56][R2.64] ;  /* 0x0000003802007981 */ /* 0x000164000c1e1900 */
.L_x_240:
[----:B------:R-:W-:Y:S05]  /*81d0*/  BSYNC B0 ;  /* 0x0000000000007941 */ /* 0x000fea0003800000 */
.L_x_239:
[----:B0----5:R-:W0:Y:S02]  /*81e0*/  SHFL.UP PT, R2, R0, 0x1, RZ ;  /* 0x0420000000027989 */ /* 0x021e2400000e00ff */
[----:B0-----:R-:W-:-:S05]  /*81f0*/  SEL R3, R2, RZ, P1 ;  /* 0x000000ff02037207 */ /* 0x001fca0000800000 */
[----:B------:R-:W-:-:S05]  /*8200*/  IMAD.IADD R3, R0, 0x1, R3 ;  /* 0x0000000100037824 */ /* 0x000fca00078e0203 */
[----:B------:R-:W0:Y:S02]  /*8210*/  SHFL.UP PT, R2, R3, 0x2, RZ ;  /* 0x0440000003027989 */ /* 0x000e2400000e00ff */
[----:B0-----:R-:W-:-:S04]  /*8220*/  SEL R2, R2, RZ, P2 ;  /* 0x000000ff02027207 */ /* 0x001fc80001000000 */
[----:B------:R-:W-:-:S05]  /*8230*/  IADD3 R2, R3, R2, RZ ;  /* 0x0000000203027210 */ /* 0x000fca0007ffe0ff */
        /* <DEDUP_REMOVED lines=11> */
[----:B------:R-:W-:-:S05]  /*82f0*/  IMAD.IADD R4, R3, 0x1, R4 ;  /* 0x0000000103047824 */ /* 0x000fca00078e0204 */
[----:B------:R-:W-:-:S13]  /*8300*/  ISETP.GT.AND P6, PT, R4, UR6, PT ;  /* 0x0000000604007c0c */ /* 0x000fda000bfc4270 */
[----:B------:R-:W-:Y:S05]  /*8310*/  @!P6 BRA `(.L_x_241) ;  /* 0xfffffffc007ce947 */ /* 0x000fea000383ffff */
[----:B------:R-:W-:-:S07]  /*8320*/  IMAD.MOV.U32 R7, RZ, RZ, R9 ;  /* 0x000000ffff077224 */ /* 0x000fce00078e0009 */
.L_x_237:
[----:B------:R-:W-:-:S05]  /*8330*/  IADD3 R8, -R3, R4, RZ ;  /* 0x0000000403087210 */ /* 0x000fca0007ffe1ff */
[----:B------:R-:W-:-:S05]  /*8340*/  IMAD R2, R7, UR5, R8 ;  /* 0x0000000507027c24 */ /* 0x000fca000f8e0208 */
[----:B------:R-:W-:-:S13]  /*8350*/  ISETP.GT.AND P0, PT, R2, UR6, PT ;  /* 0x0000000602007c0c */ /* 0x000fda000bf04270 */
[----:B------:R-:W-:-:S04]  /*8360*/  VOTE.ANY R4, PT, !P0 ;  /* 0x0000000000047806 */ /* 0x000fc800040e0100 */
[----:B------:R-:W0:Y:S01]  /*8370*/  POPC R19, R4 ;  /* 0x0000000400137309 */ /* 0x000e220000000000 */
[----:B------:R-:W-:Y:S01]  /*8380*/  ISETP.NE.AND P0, PT, R4, RZ, PT ;  /* 0x000000ff0400720c */ /* 0x000fe20003f05270 */
[----:B0-----:R-:W0:Y:S02]  /*8390*/  SHFL.IDX PT, R10, R0, R19, 0x1f ;  /* 0x00001f13000a7589 */ /* 0x001e2400000e0000 */
[----:B0-----:R-:W-:-:S04]  /*83a0*/  IABS R9, R10 ;  /* 0x0000000a00097213 */ /* 0x001fc80000000000 */
[----:B------:R-:W0:Y:S08]  /*83b0*/  I2F.RP R6, R9 ;  /* 0x0000000900067306 */ /* 0x000e300000209400 */
[----:B0-----:R-:W0:Y:S02]  /*83c0*/  MUFU.RCP R6, R6 ;  /* 0x0000000600067308 */ /* 0x001e240000001000 */
[----:B0-----:R-:W-:-:S06]  /*83d0*/  VIADD R2, R6, 0xffffffe ;  /* 0x0ffffffe06027836 */ /* 0x001fcc0000000000 */
[----:B------:R0:W1:Y:S01]  /*83e0*/  F2I.FTZ.U32.TRUNC.NTZ R3, R2 ;  /* 0x0000000200037305 */ /* 0x000062000021f000 */
[----:B------:R-:W-:Y:S05]  /*83f0*/  @!P0 BRA `(.L_x_242) ;  /* 0x0000000000088947 */ /* 0x000fea0003800000 */
[----:B------:R-:W-:-:S06]  /*8400*/  VIADD R16, R19, 0xffffffff ;  /* 0xffffffff13107836 */ /* 0x000fcc0000000000 */
[----:B------:R2:W3:Y:S02]  /*8410*/  SHFL.IDX PT, R16, R7, R16, 0x1f ;  /* 0x00001f1007107589 */ /* 0x0004e400000e0000 */
.L_x_242:
[----:B---3--:R-:W-:Y:S01]  /*8420*/  IMAD R16, R16, UR5, R8 ;  /* 0x0000000510107c24 */ /* 0x008fe2000f8e0208 */
[----:B0-----:R-:W-:Y:S01]  /*8430*/  IABS R2, R10 ;  /* 0x0000000a00027213 */ /* 0x001fe20000000000 */
[----:B-1----:R-:W-:Y:S02]  /*8440*/  IMAD.MOV R0, RZ, RZ, -R3 ;  /* 0x000000ffff007224 */ /* 0x002fe400078e0a03 */
[----:B------:R-:W-:Y:S01]  /*8450*/  VIADD R19, R19, UR4 ;  /* 0x0000000413137c36 */ /* 0x000fe20008000000 */
[----:B------:R-:W-:Y:S01]  /*8460*/  IADD3 R11, -R16, UR6, RZ ;  /* 0x00000006100b7c10 */ /* 0x000fe2000fffe1ff */
[----:B------:R-:W-:Y:S02]  /*8470*/  IMAD.MOV R4, RZ, RZ, -R2 ;  /* 0x000000ffff047224 */ /* 0x000fe400078e0a02 */
[----:B--2---:R-:W-:Y:S01]  /*8480*/  IMAD R7, R0, R9, RZ ;  /* 0x0000000900077224 */ /* 0x004fe200078e02ff */
[----:B------:R-:W-:Y:S01]  /*8490*/  IABS R0, R11 ;  /* 0x0000000b00007213 */ /* 0x000fe20000000000 */
[----:B------:R-:W-:-:S04]  /*84a0*/  IMAD.MOV.U32 R2, RZ, RZ, RZ ;  /* 0x000000ffff027224 */ /* 0x000fc800078e00ff */
[----:B------:R-:W-:Y:S01]  /*84b0*/  IMAD.HI.U32 R2, R3, R7, R2 ;  /* 0x0000000703027227 */ /* 0x000fe200078e0002 */
[----:B------:R-:W-:-:S03]  /*84c0*/  MOV R3, R0 ;  /* 0x0000000000037202 */ /* 0x000fc60000000f00 */
[----:B------:R-:W-:Y:S02]  /*84d0*/  IMAD.MOV.U32 R0, RZ, RZ, R4 ;  /* 0x000000ffff007224 */ /* 0x000fe400078e0004 */
[----:B------:R-:W-:-:S04]  /*84e0*/  IMAD.HI.U32 R2, R2, R3, RZ ;  /* 0x0000000302027227 */ /* 0x000fc800078e00ff */
[----:B------:R-:W-:-:S05]  /*84f0*/  IMAD R0, R2, R0, R3 ;  /* 0x0000000002007224 */ /* 0x000fca00078e0203 */
[----:B------:R-:W-:-:S13]  /*8500*/  ISETP.GT.U32.AND P1, PT, R9, R0, PT ;  /* 0x000000000900720c */ /* 0x000fda0003f24070 */
[----:B------:R-:W-:Y:S02]  /*8510*/  @!P1 IMAD.IADD R0, R0, 0x1, -R9 ;  /* 0x0000000100009824 */ /* 0x000fe400078e0a09 */
[----:B------:R-:W-:Y:S01]  /*8520*/  @!P1 VIADD R2, R2, 0x1 ;  /* 0x0000000102029836 */ /* 0x000fe20000000000 */
[----:B------:R-:W-:Y:S02]  /*8530*/  ISETP.NE.AND P1, PT, R10, RZ, PT ;  /* 0x000000ff0a00720c */ /* 0x000fe40003f25270 */
[----:B------:R-:W-:Y:S02]  /*8540*/  ISETP.GE.U32.AND P0, PT, R0, R9, PT ;  /* 0x000000090000720c */ /* 0x000fe40003f06070 */
[----:B------:R-:W-:-:S04]  /*8550*/  LOP3.LUT R0, R11, R10, RZ, 0x3c, !PT ;  /* 0x0000000a0b007212 */ /* 0x000fc800078e3cff */
[----:B------:R-:W-:-:S07]  /*8560*/  ISETP.GE.AND P2, PT, R0, RZ, PT ;  /* 0x000000ff0000720c */ /* 0x000fce0003f46270 */
[----:B------:R-:W-:-:S06]  /*8570*/  @P0 VIADD R2, R2, 0x1 ;  /* 0x0000000102020836 */ /* 0x000fcc0000000000 */
[----:B------:R-:W-:Y:S01]  /*8580*/  @!P2 IMAD.MOV R2, RZ, RZ, -R2 ;  /* 0x000000ffff02a224 */ /* 0x000fe200078e0a02 */
[----:B------:R-:W-:-:S04]  /*8590*/  @!P1 LOP3.LUT R2, RZ, R10, RZ, 0x33, !PT ;  /* 0x0000000aff029212 */ /* 0x000fc800078e33ff */
[----:B------:R-:W-:Y:S01]  /*85a0*/  IADD3 R17, -R2, RZ, RZ ;  /* 0x000000ff02117210 */ /* 0x000fe20007ffe1ff */
[----:B------:R-:W-:-:S04]  /*85b0*/  IMAD.MOV.U32 R18, RZ, RZ, R2 ;  /* 0x000000ffff127224 */ /* 0x000fc800078e0002 */
[----:B------:R-:W-:Y:S01]  /*85c0*/  IMAD R17, R10, R17, R11 ;  /* 0x000000110a117224 */ /* 0x000fe200078e020b */
[----:B------:R-:W-:Y:S06]  /*85d0*/  BRA `(.L_x_243) ;  /* 0x0000000000147947 */ /* 0x000fec0003800000 */
.L_x_238:
[----:B------:R-:W-:Y:S01]  /*85e0*/  ULDC UR4, c[0x0][0xc3c] ;  /* 0x00030f0000047ab9 */ /* 0x000fe20000000800 */
[----:B------:R-:W-:Y:S01]  /*85f0*/  IMAD.MOV.U32 R17, RZ, RZ, RZ ;  /* 0x000000ffff117224 */ /* 0x000fe200078e00ff */
[----:B------:R-:W-:Y:S01]  /*8600*/  MOV R19, UR4 ;  /* 0x0000000400137c02 */ /* 0x000fe20008000f00 */
[----:B------:R-:W-:Y:S02]  /*8610*/  IMAD.U32 R16, RZ, RZ, UR6 ;  /* 0x00000006ff107e24 */ /* 0x000fe4000f8e00ff */
[----:B------:R-:W-:-:S07]  /*8620*/  IMAD.MOV.U32 R18, RZ, RZ, RZ ;  /* 0x000000ffff127224 */ /* 0x000fce00078e00ff */
.L_x_243:
[----:B------:R-:W-:-:S13]  /*8630*/  ISETP.NE.AND P0, PT, R5, RZ, PT ;  /* 0x000000ff0500720c */ /* 0x000fda0003f05270 */
[----:B------:R-:W0:Y:S01]  /*8640*/  @!P0 S2R R3, SR_CgaCtaId ;  /* 0x0000000000038919 */ /* 0x000e220000008800 */
[----:B------:R-:W-:-:S04]  /*8650*/  @!P0 MOV R0, 0x400 ;  /* 0x0000040000008802 */ /* 0x000fc80000000f00 */
[----:B0-----:R-:W-:-:S05]  /*8660*/  @!P0 LEA R0, R3, R0, 0x18 ;  /* 0x0000000003008211 */ /* 0x001fca00078ec0ff */
[----:B------:R0:W-:Y:S01]  /*8670*/  @!P0 STS.128 [R0+0x2a8d0], R16 ;  /* 0x02a8d01000008388 */ /* 0x0001e20000000c00 */
[----:B------:R-:W-:Y:S06]  /*8680*/  BAR.ARV 0x5, 0x180 ;  /* 0x0146000000007b1d */ /* 0x000fec0000002000 */
.L_x_236:
[----:B------:R2:W-:Y:S01]  /*8690*/  STL [R1+0x14], RZ ;  /* 0x000014ff01007387 */ /* 0x0005e20000100800 */
[----:B------:R-:W-:Y:S01]  /*86a0*/  ULDC UR4, c[0x0][0xc3c] ;  /* 0x00030f0000047ab9 */ /* 0x000fe20000000800 */
[----:B------:R-:W-:Y:S01]  /*86b0*/  IMAD.MOV.U32 R28, RZ, RZ, 0x1 ;  /* 0x00000001ff1c7424 */ /* 0x000fe200078e00ff */
[----:B-1----:R-:W-:Y:S01]  /*86c0*/  ISETP.GE.AND P0, PT, R19, UR4, PT ;  /* 0x0000000413007c0c */ /* 0x002fe2000bf06270 */
[----:B------:R-:W-:-:S12]  /*86d0*/  IMAD.MOV.U32 R27, RZ, RZ, RZ ;  /* 0x000000ffff1b7224 */ /* 0x000fd800078e00ff */
[----:B--2---:R-:W-:Y:S05]  /*86e0*/  @P0 BRA `(.L_x_244) ;  /* 0x0000004400b40947 */ /* 0x004fea0003800000 */
[----:B------:R-:W2:Y:S01]  /*86f0*/  LDL R4, [R1+0x4] ;  /* 0x0000040001047983 */ /* 0x000ea20000100800 */
[----:B------:R-:W0:Y:S01]  /*8700*/  S2R R5, SR_TID.X ;  /* 0x0000000000057919 */ /* 0x000e220000002100 */
[----:B------:R-:W1:Y:S01]  /*8710*/  S2UR UR5, SR_CgaCtaId ;  /* 0x00000000000579c3 */ /* 0x000e620000008800 */
[----:B------:R-:W-:Y:S01]  /*8720*/  UMOV UR4, 0x400 ;  /* 0x0000040000047882 */ /* 0x000fe20000000000 */
[----:B------:R-:W-:Y:S01]  /*8730*/  BSSY B8, `(.L_x_244) ;  /* 0x0000468000087945 */ /* 0x000fe20003800000 */
[----:B------:R-:W-:Y:S01]  /*8740*/  IMAD.MOV.U32 R28, RZ, RZ, 0x1 ;  /* 0x00000001ff1c7424 */ /* 0x000fe200078e00ff */
[----:B------:R-:W-:Y:S01]  /*8750*/  MOV R27, RZ ;  /* 0x000000ff001b7202 */ /* 0x000fe20000000f00 */
[----:B------:R-:W-:Y:S01]  /*8760*/  ULDC UR36, c[0x0][0xc] ;  /* 0x0000030000247ab9 */ /* 0x000fe20000000800 */
[----:B0-----:R-:W-:Y:S01]  /*8770*/  IMAD.SHL.U32 R0, R5, 0x8, RZ ;  /* 0x0000000805007824 */ /* 0x001fe200078e00ff */
[----:B-1----:R-:W-:-:S04]  /*8780*/  ULEA UR4, UR5, UR4, 0x18 ;  /* 0x0000000405047291 */ /* 0x002fc8000f8ec03f */
[----:B------:R-:W-:Y:S02]  /*8790*/  LOP3.LUT R2, R0, 0x1f8, RZ, 0xc0, !PT ;  /* 0x000001f800027812 */ /* 0x000fe400078ec0ff */
[C---:B------:R-:W-:Y:S02]  /*87a0*/  LOP3.LUT R3, R5.reuse, 0x7f, RZ, 0xc0, !PT ;  /* 0x0000007f05037812 */ /* 0x040fe400078ec0ff */
[----:B------:R-:W-:Y:S01]  /*87b0*/  LOP3.LUT R33, R2, 0x38, R5, 0x78, !PT ;  /* 0x0000003802217812 */ /* 0x000fe200078e7805 */
[----:B------:R-:W-:Y:S02]  /*87c0*/  IMAD.SHL.U32 R2, R5, 0x10, RZ ;  /* 0x0000001005027824 */ /* 0x000fe400078e00ff */
[----:B------:R-:W-:Y:S01]  /*87d0*/  IMAD.U32 R22, RZ, RZ, UR4 ;  /* 0x00000004ff167e24 */ /* 0x000fe2000f8e00ff */
[----:B------:R-:W-:-:S05]  /*87e0*/  LOP3.LUT R33, R33, 0x200, R0, 0xf8, !PT ;  /* 0x0000020021217812 */ /* 0x000fca00078ef800 */
[----:B------:R-:W-:Y:S01]  /*87f0*/  IMAD R34, R33, 0x2, R22 ;  /* 0x0000000221227824 */ /* 0x000fe200078e0216 */
[----:B--2---:R-:W-:-:S05]  /*8800*/  LOP3.LUT R4, R4, 0x2, RZ, 0xfc, !PT ;  /* 0x0000000204047812 */ /* 0x004fca00078efcff */
[----:B------:R0:W-:Y:S04]  /*8810*/  STL [R1+0x20], R4 ;  /* 0x0000200401007387 */ /* 0x0001e80000100800 */
[----:B------:R1:W-:Y:S01]  /*8820*/  STL [R1+0x14], RZ ;  /* 0x000014ff01007387 */ /* 0x0003e20000100800 */
[----:B0-----:R-:W-:Y:S02]  /*8830*/  SHF.R.U32.HI R4, RZ, 0x3, R3 ;  /* 0x00000003ff047819 */ /* 0x001fe40000011603 */
[----:B------:R-:W-:Y:S02]  /*8840*/  LOP3.LUT R3, R0, 0x38, RZ, 0xc0, !PT ;  /* 0x0000003800037812 */ /* 0x000fe400078ec0ff */
[----:B------:R-:W-:Y:S02]  /*8850*/  LOP3.LUT R4, R4, 0x70, R2, 0xf8, !PT ;  /* 0x0000007004047812 */ /* 0x000fe400078ef802 */
[----:B------:R-:W-:-:S02]  /*8860*/  LOP3.LUT R2, R3, 0x40, RZ, 0xfc, !PT ;  /* 0x0000004003027812 */ /* 0x000fc400078efcff */
[----:B-1----:R-:W-:-:S07]  /*8870*/  LOP3.LUT R0, R3, 0x80, RZ, 0xfc, !PT ;  /* 0x0000008003007812 */ /* 0x002fce00078efcff */
.L_x_307:
[----:B0-----:R-:W0:Y:S02]  /*8880*/  LDC.64 R30, c[0x0][0xc88] ;  /* 0x00032200ff1e7b82 */ /* 0x001e240000000a00 */
[----:B0-----:R-:W-:-:S06]  /*8890*/  IMAD.WIDE R30, R19, 0x4, R30 ;  /* 0x00000004131e7825 */ /* 0x001fcc00078e021e */
[----:B------:R-:W2:Y:S01]  /*88a0*/  LDG.E R30, desc[UR56][R30.64] ;  /* 0x000000381e1e7981 */ /* 0x000ea2000c1e1900 */
[----:B------:R-:W-:Y:S05]  /*88b0*/  YIELD ;  /* 0x0000000000007946 */ /* 0x000fea0003800000 */
[----:B------:R-:W-:Y:S01]  /*88c0*/  ULDC.64 UR4, c[0x0][0xa28] ;  /* 0x00028a0000047ab9 */ /* 0x000fe20000000a00 */
[----:B------:R-:W-:Y:S01]  /*88d0*/  IMAD.MOV.U32 R37, RZ, RZ, RZ ;  /* 0x000000ffff257224 */ /* 0x000fe200078e00ff */
[----:B------:R-:W-:Y:S01]  /*88e0*/  ISETP.NE.U32.AND P0, PT, RZ, UR4, PT ;  /* 0x00000004ff007c0c */ /* 0x000fe2000bf05070 */
[----:B------:R-:W-:-:S03]  /*88f0*/  ULDC.64 UR6, c[0x0][0xa18] ;  /* 0x0002860000067ab9 */ /* 0x000fc60000000a00 */
[----:B------:R-:W-:Y:S01]  /*8900*/  ISETP.NE.AND.EX P0, PT, RZ, UR5, PT, P0 ;  /* 0x00000005ff007c0c */ /* 0x000fe2000bf05300 */
[----:B------:R-:W-:Y:S01]  /*8910*/  IMAD.MOV.U32 R35, RZ, RZ, RZ ;  /* 0x000000ffff237224 */ /* 0x000fe200078e00ff */
[----:B--2---:R-:W-:-:S11]  /*8920*/  SHF.R.S32.HI R0, RZ, 0x1f, R30 ;  /* 0x0000001fff007819 */ /* 0x004fd6000001141e */
[C---:B------:R-:W-:Y:S01]  /*8930*/  @P0 LEA R2, P1, R30.reuse, UR4, 0x2 ;  /* 0x000000041e020c11 */ /* 0x040fe2000f8210ff */
[C---:B------:R-:W-:Y:S01]  /*8940*/  IMAD.SHL.U32 R23, R30.reuse, 0x4, RZ ;  /* 0x000000041e177824 */ /* 0x040fe200078e00ff */
[C-C-:B------:R-:W-:Y:S01]  /*8950*/  SHF.L.U64.HI R24, R30.reuse, 0x2, R0.reuse ;  /* 0x000000021e187819 */ /* 0x140fe20000010200 */
[----:B------:R0:W-:Y:S01]  /*8960*/  STL [R1+0x8], R0 ;  /* 0x0000080001007387 */ /* 0x0001e20000100800 */
[----:B------:R-:W-:Y:S01]  /*8970*/  @P0 LEA.HI.X R3, R30, UR5, R0, 0x2, P1 ;  /* 0x000000051e030c11 */ /* 0x000fe200088f1400 */
[----:B------:R-:W-:-:S04]  /*8980*/  ULDC.64 UR4, c[0x0][0xa00] ;  /* 0x0002800000047ab9 */ /* 0x000fc80000000a00 */
[----:B-1----:R1:W5:Y:S01]  /*8990*/  @P0 LDG.E R37, desc[UR56][R2.64] ;  /* 0x0000003802250981 */ /* 0x002362000c1e1900 */
[----:B------:R-:W-:Y:S02]  /*89a0*/  ISETP.NE.U32.AND P0, PT, RZ, UR4, PT ;  /* 0x00000004ff007c0c */ /* 0x000fe4000bf05070 */
[----:B------:R-:W-:Y:S02]  /*89b0*/  LOP3.LUT R25, R25, 0xffffffbf, RZ, 0xc0, !PT ;  /* 0xffffffbf19197812 */ /* 0x000fe400078ec0ff */
[----:B------:R-:W-:Y:S02]  /*89c0*/  ISETP.NE.AND.EX P2, PT, RZ, UR5, PT, P0 ;  /* 0x00000005ff007c0c */ /* 0x000fe4000bf45300 */
[----:B------:R-:W-:Y:S02]  /*89d0*/  ISETP.NE.U32.AND P0, PT, RZ, UR6, PT ;  /* 0x00000006ff007c0c */ /* 0x000fe4000bf05070 */
[----:B-1----:R-:W-:Y:S02]  /*89e0*/  IADD3 R2, P1, R23, UR4, RZ ;  /* 0x0000000417027c10 */ /* 0x002fe4000ff3e0ff */
[----:B------:R-:W-:-:S02]  /*89f0*/  ISETP.NE.AND.EX P0, PT, RZ, UR7, PT, P0 ;  /* 0x00000007ff007c0c */ /* 0x000fc4000bf05300 */
[----:B------:R-:W-:Y:S01]  /*8a00*/  IADD3.X R3, R24, UR5, RZ, P1, !PT ;  /* 0x0000000518037c10 */ /* 0x000fe20008ffe4ff */
[----:B------:R-:W-:-:S04]  /*8a10*/  ULDC.64 UR4, c[0x0][0x418] ;  /* 0x0001060000047ab9 */ /* 0x000fc80000000a00 */
[----:B------:R-:W-:Y:S01]  /*8a20*/  @P2 LOP3.LUT R25, R25, 0x40, RZ, 0xfc, !PT ;  /* 0x0000004019192812 */ /* 0x000fe200078efcff */
[----:B------:R1:W5:Y:S05]  /*8a30*/  @P2 LDG.E R35, desc[UR56][R2.64] ;  /* 0x0000003802232981 */ /* 0x00036a000c1e1900 */
[----:B------:R-:W-:-:S04]  /*8a40*/  @P0 IADD3 R4, P1, R23, UR6, RZ ;  /* 0x0000000617040c10 */ /* 0x000fc8000ff3e0ff */
[----:B------:R-:W-:-:S05]  /*8a50*/  @P0 IADD3.X R5, R24, UR7, RZ, P1, !PT ;  /* 0x0000000718050c10 */ /* 0x000fca0008ffe4ff */
[----:B0-----:R-:W2:Y:S01]  /*8a60*/  @P0 LDG.E R0, desc[UR56][R4.64] ;  /* 0x0000003804000981 */ /* 0x001ea2000c1e1900 */
[----:B------:R-:W-:-:S03]  /*8a70*/  UISETP.NE.U32.AND UP0, UPT, UR4, URZ, UPT ;  /* 0x0000003f0400728c */ /* 0x000fc6000bf05070 */
[----:B------:R-:W-:Y:S01]  /*8a80*/  ULDC UR4, c[0x0][0x424] ;  /* 0x0001090000047ab9 */ /* 0x000fe20000000800 */
[----:B------:R-:W-:-:S03]  /*8a90*/  UISETP.NE.AND.EX UP0, UPT, UR5, URZ, UPT, UP0 ;  /* 0x0000003f0500728c */ /* 0x000fc6000bf05300 */
[----:B------:R-:W-:Y:S01]  /*8aa0*/  ULDC UR5, c[0x0][0x2f0] ;  /* 0x0000bc0000057ab9 */ /* 0x000fe20000000800 */
[----:B------:R-:W-:-:S04]  /*8ab0*/  USEL UR4, UR4, 0x1, UP0 ;  /* 0x0000000104047887 */ /* 0x000fc80008000000 */
[----:B------:R-:W-:-:S06]  /*8ac0*/  UIMAD UR4, UR4, UR5, URZ ;  /* 0x00000005040472a4 */ /* 0x000fcc000f8e023f */
[----:B------:R-:W-:Y:S01]  /*8ad0*/  MOV R36, UR4 ;  /* 0x0000000400247c02 */ /* 0x000fe20008000f00 */
[----:B--2---:R1:W-:Y:S01]  /*8ae0*/  @P0 STL [R1+0x10], R0 ;  /* 0x0000100001000387 */ /* 0x0043e20000100800 */
[----:B---3--:R-:W-:Y:S05]  /*8af0*/  @P0 BRA `(.L_x_245) ;  /* 0x0000000000200947 */ /* 0x008fea0003800000 */
[----:B------:R-:W-:Y:S02]  /*8b00*/  ULDC UR4, c[0x0][0x288] ;  /* 0x0000a20000047ab9 */ /* 0x000fe40000000800 */
[----:B-1----:R-:W-:-:S05]  /*8b10*/  IMAD.U32 R0, RZ, RZ, UR4 ;  /* 0x00000004ff007e24 */ /* 0x002fca000f8e00ff */
[----:B------:R0:W-:Y:S01]  /*8b20*/  STL [R1+0x10], R0 ;  /* 0x0000100001007387 */ /* 0x0001e20000100800 */
[----:B------:R-:W-:Y:S05]  /*8b30*/  @!P2 BRA `(.L_x_245) ;  /* 0x000000000010a947 */ /* 0x000fea0003800000 */
[----:B------:R-:W2:Y:S04]  /*8b40*/  LDG.E R5, desc[UR56][R2.64] ;  /* 0x0000003802057981 */ /* 0x000ea8000c1e1900 */
[----:B0-----:R-:W2:Y:S02]  /*8b50*/  LDG.E R0, desc[UR56][R2.64+0x4] ;  /* 0x0000043802007981 */ /* 0x001ea4000c1e1900 */
[----:B--2---:R-:W-:-:S05]  /*8b60*/  IMAD.IADD R0, R0, 0x1, -R5 ;  /* 0x0000000100007824 */ /* 0x004fca00078e0a05 */
[----:B------:R2:W-:Y:S02]  /*8b70*/  STL [R1+0x10], R0 ;  /* 0x0000100001007387 */ /* 0x0005e40000100800 */
.L_x_245:
[----:B------:R-:W-:Y:S01]  /*8b80*/  ULDC.64 UR4, c[0x0][0xa20] ;  /* 0x0002880000047ab9 */ /* 0x000fe20000000a00 */
[----:B------:R-:W-:Y:S01]  /*8b90*/  IMAD.MOV.U32 R31, RZ, RZ, R30 ;  /* 0x000000ffff1f7224 */ /* 0x000fe200078e001e */
[----:B------:R-:W-:-:S04]  /*8ba0*/  ISETP.NE.U32.AND P0, PT, RZ, UR4, PT ;  /* 0x00000004ff007c0c */ /* 0x000fc8000bf05070 */
[----:B------:R-:W-:-:S13]  /*8bb0*/  ISETP.NE.AND.EX P0, PT, RZ, UR5, PT, P0 ;  /* 0x00000005ff007c0c */ /* 0x000fda000bf05300 */
[----:B------:R-:W-:Y:S05]  /*8bc0*/  @!P0 BRA `(.L_x_246) ;  /* 0x0000000000108947 */ /* 0x000fea0003800000 */
[----:B-1----:R-:W-:-:S04]  /*8bd0*/  IADD3 R2, P0, R23, UR4, RZ ;  /* 0x0000000417027c10 */ /* 0x002fc8000ff1e0ff */
[----:B------:R-:W-:-:S05]  /*8be0*/  IADD3.X R3, R24, UR5, RZ, P0, !PT ;  /* 0x0000000518037c10 */ /* 0x000fca00087fe4ff */
[----:B------:R3:W5:Y:S01]  /*8bf0*/  LDG.E R36, desc[UR56][R2.64] ;  /* 0x0000003802247981 */ /* 0x000762000c1e1900 */
[----:B------:R-:W-:Y:S05]  /*8c00*/  BRA `(.L_x_247) ;  /* 0x0000000000247947 */ /* 0x000fea0003800000 */
.L_x_246:
[----:B------:R-:W-:Y:S02]  /*8c10*/  ULDC.64 UR4, c[0x0][0xa08] ;  /* 0x0002820000047ab9 */ /* 0x000fe40000000a00 */
[----:B------:R-:W-:-:S04]  /*8c20*/  ISETP.NE.U32.AND P0, PT, RZ, UR4, PT ;  /* 0x00000004ff007c0c */ /* 0x000fc8000bf05070 */
[----:B------:R-:W-:-:S13]  /*8c30*/  ISETP.NE.AND.EX P0, PT, RZ, UR5, PT, P0 ;  /* 0x00000005ff007c0c */ /* 0x000fda000bf05300 */
[----:B------:R-:W-:Y:S05]  /*8c40*/  @!P0 BRA `(.L_x_247) ;  /* 0x0000000000148947 */ /* 0x000fea0003800000 */
[----:B-1----:R-:W1:Y:S02]  /*8c50*/  LDC.64 R2, c[0x0][0xa08] ;  /* 0x00028200ff027b82 */ /* 0x002e640000000a00 */
[----:B-1----:R-:W-:-:S05]  /*8c60*/  IMAD.WIDE R2, R31, 0x4, R2 ;  /* 0x000000041f027825 */ /* 0x002fca00078e0202 */
[----:B------:R-:W3:Y:S04]  /*8c70*/  LDG.E R36, desc[UR56][R2.64] ;  /* 0x0000003802247981 */ /* 0x000ee8000c1e1900 */
[----:B------:R-:W3:Y:S02]  /*8c80*/  LDG.E R5, desc[UR56][R2.64+0x4] ;  /* 0x0000043802057981 */ /* 0x000ee4000c1e1900 */
[----:B---3--:R-:W-:-:S07]  /*8c90*/  IMAD.IADD R36, R5, 0x1, -R36 ;  /* 0x0000000105247824 */ /* 0x008fce00078e0a24 */
.L_x_247:
[----:B-----5:R-:W-:Y:S01]  /*8ca0*/  IMAD.IADD R36, R36, 0x1, -R37 ;  /* 0x0000000124247824 */ /* 0x020fe200078e0a25 */
[----:B------:R-:W-:Y:S04]  /*8cb0*/  BSSY B7, `(.L_x_248) ;  /* 0x0000371000077945 */ /* 0x000fe80003800000 */
[C---:B012---:R-:W-:Y:S02]  /*8cc0*/  IADD3 R0, R36.reuse, 0x5f, RZ ;  /* 0x0000005f24007810 */ /* 0x047fe40007ffe0ff */
[----:B------:R-:W-:-:S03]  /*8cd0*/  ISETP.GT.AND P0, PT, R36, RZ, PT ;  /* 0x000000ff2400720c */ /* 0x000fc60003f04270 */
[----:B------:R-:W-:-:S05]  /*8ce0*/  IMAD.HI R0, R0, 0x2aaaaaab, RZ ;  /* 0x2aaaaaab00007827 */ /* 0x000fca00078e02ff */
[----:B---3--:R-:W-:-:S04]  /*8cf0*/  SHF.R.U32.HI R3, RZ, 0x1f, R0 ;  /* 0x0000001fff037819 */ /* 0x008fc80000011600 */
[----:B------:R-:W-:-:S05]  /*8d00*/  LEA.HI.SX32 R29, R0, R3, 0x1c ;  /* 0x00000003001d7211 */ /* 0x000fca00078fe2ff */
[----:B------:R0:W-:Y:S01]  /*8d10*/  STL [R1+0x18], R29 ;  /* 0x0000181d01007387 */ /* 0x0001e20000100800 */
[----:B------:R-:W-:Y:S05]  /*8d20*/  @P0 BRA `(.L_x_249) ;  /* 0x0000000000440947 */ /* 0x000fea0003800000 */
[----:B------:R-:W1:Y:S02]  /*8d30*/  S2R R2, SR_TID.X ;  /* 0x0000000000027919 */ /* 0x000e640000002100 */
[----:B-1----:R-:W-:-:S04]  /*8d40*/  LOP3.LUT R2, R2, 0x7f, RZ, 0xc0, !PT ;  /* 0x0000007f02027812 */ /* 0x002fc800078ec0ff */
[----:B------:R-:W-:-:S13]  /*8d50*/  ISETP.NE.AND P0, PT, R2, RZ, PT ;  /* 0x000000ff0200720c */ /* 0x000fda0003f05270 */
[----:B------:R-:W-:Y:S05]  /*8d60*/  @P0 BRA `(.L_x_250) ;  /* 0x0000003400940947 */ /* 0x000fea0003800000 */
[----:B------:R-:W1:Y:S01]  /*8d70*/  S2R R5, SR_LANEID ;  /* 0x0000000000057919 */ /* 0x000e620000000000 */
[----:B------:R-:W-:Y:S01]  /*8d80*/  VOTEU.ANY UR4, UPT, PT ;  /* 0x0000000000047886 */ /* 0x000fe200038e0100 */
[----:B------:R-:W2:Y:S01]  /*8d90*/  LDC.64 R2, c[0x0][0xc60] ;  /* 0x00031800ff027b82 */ /* 0x000ea20000000a00 */
[----:B------:R-:W1:Y:S02]  /*8da0*/  FLO.U32 R0, UR4 ;  /* 0x0000000400007d00 */ /* 0x000e6400080e0000 */
[----:B-1----:R-:W-:-:S06]  /*8db0*/  ISETP.EQ.U32.AND P0, PT, R0, R5, PT ;  /* 0x000000050000720c */ /* 0x002fcc0003f02070 */
[----:B------:R-:W2:Y:S07]  /*8dc0*/  POPC R5, UR4 ;  /* 0x0000000400057d09 */ /* 0x000eae0008000000 */
[----:B--2---:R-:W2:Y:S01]  /*8dd0*/  @P0 ATOMG.E.ADD.STRONG.GPU PT, R3, desc[UR56][R2.64], R5 ;  /* 0x00000005020309a8 */ /* 0x004ea200081ee1f8 */
[----:B------:R-:W1:Y:S02]  /*8de0*/  S2R R4, SR_LTMASK ;  /* 0x0000000000047919 */ /* 0x000e640000003900 */
[----:B-1----:R-:W-:-:S04]  /*8df0*/  LOP3.LUT R4, R4, UR4, RZ, 0xc0, !PT ;  /* 0x0000000404047c12 */ /* 0x002fc8000f8ec0ff */
[----:B------:R-:W1:Y:S01]  /*8e00*/  POPC R7, R4 ;  /* 0x0000000400077309 */ /* 0x000e620000000000 */
[----:B--2---:R-:W1:Y:S02]  /*8e10*/  SHFL.IDX PT, R0, R3, R0, 0x1f ;  /* 0x00001f0003007589 */ /* 0x004e6400000e0000 */
[----:B-1----:R-:W-:Y:S01]  /*8e20*/  IADD3 R16, R0, UR36, R7 ;  /* 0x0000002400107c10 */ /* 0x002fe2000fffe007 */
[----:B------:R-:W-:Y:S06]  /*8e30*/  BRA `(.L_x_250) ;  /* 0x0000003400607947 */ /* 0x000fec0003800000 */
.L_x_249:
[----:B------:R-:W-:Y:S01]  /*8e40*/  VIADD R0, R22, 0x18400 ;  /* 0x0001840016007836 */ /* 0x000fe20000000000 */
[----:B------:R-:W-:Y:S04]  /*8e50*/  BSSY B6, `(.L_x_251) ;  /* 0x0000013000067945 */ /* 0x000fe80003800000 */
[----:B------:R-:W-:-:S13]  /*8e60*/  LOP3.LUT P0, RZ, R0, 0x3ff, RZ, 0xc0, !PT ;  /* 0x000003ff00ff7812 */ /* 0x000fda000780c0ff */
[----:B------:R-:W-:Y:S05]  /*8e70*/  @!P0 BRA `(.L_x_252) ;  /* 0x0000000000408947 */ /* 0x000fea0003800000 */
[----:B------:R-:W-:Y:S01]  /*8e80*/  MOV R2, 0x0 ;  /* 0x0000000000027802 */ /* 0x000fe20000000f00 */
[----:B------:R-:W-:Y:S01]  /*8e90*/  ULDC.64 UR6, c[0x4][0xf0] ;  /* 0x01003c0000067ab9 */ /* 0x000fe20000000a00 */
[----:B------:R-:W-:Y:S01]  /*8ea0*/  ULDC.64 UR8, c[0x4][0xf8] ;  /* 0x01003e0000087ab9 */ /* 0x000fe20000000a00 */
[----:B------:R-:W-:Y:S01]  /*8eb0*/  ULDC.64 UR4, c[0x4][0x70] ;  /* 0x01001c0000047ab9 */ /* 0x000fe20000000a00 */
[----:B------:R-:W-:Y:S01]  /*8ec0*/  IMAD.U32 R4, RZ, RZ, UR6 ;  /* 0x00000006ff047e24 */ /* 0x000fe2000f8e00ff */
[----:B------:R-:W-:Y:S01]  /*8ed0*/  MOV R10, UR4 ;  /* 0x00000004000a7c02 */ /* 0x000fe20008000f00 */
[----:B------:R-:W1:Y:S01]  /*8ee0*/  LDC.64 R2, c[0x4][R2] ;  /* 0x0100000002027b82 */ /* 0x000e620000000a00 */
[----:B------:R-:W-:Y:S02]  /*8ef0*/  IMAD.U32 R5, RZ, RZ, UR7 ;  /* 0x00000007ff057e24 */ /* 0x000fe4000f8e00ff */
[----:B------:R-:W-:Y:S02]  /*8f00*/  IMAD.U32 R6, RZ, RZ, UR8 ;  /* 0x00000008ff067e24 */ /* 0x000fe4000f8e00ff */
[----:B------:R-:W-:-:S02]  /*8f10*/  IMAD.U32 R7, RZ, RZ, UR9 ;  /* 0x00000009ff077e24 */ /* 0x000fc4000f8e00ff */
[----:B------:R-:W-:Y:S02]  /*8f20*/  IMAD.U32 R11, RZ, RZ, UR5 ;  /* 0x00000005ff0b7e24 */ /* 0x000fe4000f8e00ff */
[----:B------:R-:W-:Y:S02]  /*8f30*/  IMAD.MOV.U32 R8, RZ, RZ, 0x70 ;  /* 0x00000070ff087424 */ /* 0x000fe400078e00ff */
[----:B------:R-:W-:Y:S02]  /*8f40*/  IMAD.MOV.U32 R12, RZ, RZ, 0x1 ;  /* 0x00000001ff0c7424 */ /* 0x000fe400078e00ff */
[----:B------:R-:W-:-:S07]  /*8f50*/  IMAD.MOV.U32 R13, RZ, RZ, RZ ;  /* 0x000000ffff0d7224 */ /* 0x000fce00078e00ff */
[----:B------:R-:W-:-:S07]  /*8f60*/  LEPC R20, `(.L_x_252) ;  /* 0x000000001014794e */ /* 0x000fce0000000000 */
[----:B01----:R-:W-:Y:S05]  /*8f70*/  CALL.ABS.NOINC R2 ;  /* 0x0000000002007343 */ /* 0x003fea0003c00000 */
.L_x_252:
[----:B------:R-:W-:Y:S05]  /*8f80*/  BSYNC B6 ;  /* 0x0000000000067941 */ /* 0x000fea0003800000 */
.L_x_251:
        /* <DEDUP_REMOVED lines=8> */
[----:B------:R1:W2:Y:S01]  /*9010*/  LDC.64 R2, c[0x4][R26] ;  /* 0x010000001a027b82 */ /* 0x0002a20000000a00 */
[----:B------:R-:W-:Y:S01]  /*9020*/  MOV R4, UR6 ;  /* 0x0000000600047c02 */ /* 0x000fe20008000f00 */
[----:B------:R-:W-:Y:S01]  /*9030*/  IMAD.U32 R5, RZ, RZ, UR7 ;  /* 0x00000007ff057e24 */ /* 0x000fe2000f8e00ff */
[----:B------:R-:W-:Y:S01]  /*9040*/  MOV R8, 0x70 ;  /* 0x0000007000087802 */ /* 0x000fe20000000f00 */
[----:B------:R-:W-:Y:S02]  /*9050*/  IMAD.U32 R6, RZ, RZ, UR8 ;  /* 0x00000008ff067e24 */ /* 0x000fe4000f8e00ff */
[----:B------:R-:W-:-:S02]  /*9060*/  IMAD.U32 R7, RZ, RZ, UR9 ;  /* 0x00000009ff077e24 */ /* 0x000fc4000f8e00ff */
[----:B------:R-:W-:Y:S02]  /*9070*/  IMAD.U32 R10, RZ, RZ, UR4 ;  /* 0x00000004ff0a7e24 */ /* 0x000fe4000f8e00ff */
[----:B------:R-:W-:Y:S02]  /*9080*/  IMAD.U32 R11, RZ, RZ, UR5 ;  /* 0x00000005ff0b7e24 */ /* 0x000fe4000f8e00ff */
[----:B------:R-:W-:Y:S02]  /*9090*/  IMAD.MOV.U32 R12, RZ, RZ, 0x1 ;  /* 0x00000001ff0c7424 */ /* 0x000fe400078e00ff */
[----:B-1----:R-:W-:-:S07]  /*90a0*/  IMAD.MOV.U32 R13, RZ, RZ, RZ ;  /* 0x000000ffff0d7224 */ /* 0x002fce00078e00ff */
[----:B------:R-:W-:-:S07]  /*90b0*/  LEPC R20, `(.L_x_255) ;  /* 0x000000001014794e */ /* 0x000fce0000000000 */
[----:B0-2---:R-:W-:Y:S05]  /*90c0*/  CALL.ABS.NOINC R2 ;  /* 0x0000000002007343 */ /* 0x005fea0003c00000 */
.L_x_255:
[----:B------:R0:W1:Y:S01]  /*90d0*/  LDC.64 R2, c[0x4][R26] ;  /* 0x010000001a027b82 */ /* 0x0000620000000a00 */
[----:B------:R-:W-:Y:S01]  /*90e0*/  ULDC.64 UR6, c[0x4][0xf0] ;  /* 0x01003c0000067ab9 */ /* 0x000fe20000000a00 */
[----:B------:R-:W-:Y:S01]  /*90f0*/  ULDC.64 UR8, c[0x4][0xf8] ;  /* 0x01003e0000087ab9 */ /* 0x000fe20000000a00 */
[----:B------:R-:W-:Y:S01]  /*9100*/  ULDC.64 UR4, c[0x4][0x80] ;  /* 0x0100200000047ab9 */ /* 0x000fe20000000a00 */
[----:B------:R-:W-:Y:S01]  /*9110*/  IMAD.U32 R4, RZ, RZ, UR6 ;  /* 0x00000006ff047e24 */ /* 0x000fe2000f8e00ff */
[----:B------:R-:W-:Y:S01]  /*9120*/  MOV R7, UR9 ;  /* 0x0000000900077c02 */ /* 0x000fe20008000f00 */
[----:B------:R-:W-:Y:S02]  /*9130*/  IMAD.U32 R5, RZ, RZ, UR7 ;  /* 0x00000007ff057e24 */ /* 0x000fe4000f8e00ff */
[----:B------:R-:W-:Y:S02]  /*9140*/  IMAD.U32 R6, RZ, RZ, UR8 ;  /* 0x00000008ff067e24 */ /* 0x000fe4000f8e00ff */
[----:B------:R-:W-:-:S02]  /*9150*/  IMAD.U32 R10, RZ, RZ, UR4 ;  /* 0x00000004ff0a7e24 */ /* 0x000fc4000f8e00ff */
[----:B------:R-:W-:Y:S02]  /*9160*/  IMAD.U32 R11, RZ, RZ, UR5 ;  /* 0x00000005ff0b7e24 */ /* 0x000fe4000f8e00ff */
[----:B------:R-:W-:Y:S02]  /*9170*/  IMAD.MOV.U32 R8, RZ, RZ, 0x70 ;  /* 0x00000070ff087424 */ /* 0x000fe400078e00ff */
[----:B------:R-:W-:Y:S02]  /*9180*/  IMAD.MOV.U32 R12, RZ, RZ, 0x1 ;  /* 0x00000001ff0c7424 */ /* 0x000fe400078e00ff */
[----:B0-----:R-:W-:-:S07]  /*9190*/  IMAD.MOV.U32 R13, RZ, RZ, RZ ;  /* 0x000000ffff0d7224 */ /* 0x001fce00078e00ff */
[----:B------:R-:W-:-:S07]  /*91a0*/  LEPC R20, `(.L_x_254) ;  /* 0x000000001014794e */ /* 0x000fce0000000000 */
[----:B-1----:R-:W-:Y:S05]  /*91b0*/  CALL.ABS.NOINC R2 ;  /* 0x0000000002007343 */ /* 0x002fea0003c00000 */
.L_x_254:
[----:B------:R-:W-:Y:S05]  /*91c0*/  BSYNC B6 ;  /* 0x0000000000067941 */ /* 0x000fea0003800000 */
.L_x_253:
[----:B------:R-:W1:Y:S01]  /*91d0*/  S2R R2, SR_TID.X ;  /* 0x0000000000027919 */ /* 0x000e620000002100 */
[----:B------:R-:W-:Y:S01]  /*91e0*/  ULDC.64 UR4, c[0x0][0x9f8] ;  /* 0x00027e0000047ab9 */ /* 0x000fe20000000a00 */
[----:B------:R-:W2:Y:S01]  /*91f0*/  LDC R8, c[0x0][0x430] ;  /* 0x00010c00ff087b82 */ /* 0x000ea20000000800 */
[----:B------:R-:W-:Y:S01]  /*9200*/  ISETP.NE.U32.AND P0, PT, RZ, UR4, PT ;  /* 0x00000004ff007c0c */ /* 0x000fe2000bf05070 */
[----:B------:R-:W3:Y:S03]  /*9210*/  S2R R20, SR_TID.X ;  /* 0x0000000000147919 */ /* 0x000ee60000002100 */
[----:B------:R-:W-:Y:S02]  /*9220*/  ISETP.NE.AND.EX P0, PT, RZ, UR5, PT, P0 ;  /* 0x00000005ff007c0c */ /* 0x000fe4000bf05300 */
[----:B-1----:R-:W-:-:S11]  /*9230*/  LOP3.LUT R21, R2, 0x7f, RZ, 0xc0, !PT ;  /* 0x0000007f02157812 */ /* 0x002fd600078ec0ff */
[----:B------:R-:W-:Y:S01]  /*9240*/  @P0 IADD3 R2, P1, R23, UR4, RZ ;  /* 0x0000000417020c10 */ /* 0x000fe2000ff3e0ff */
[----:B------:R-:W-:Y:S01]  /*9250*/  VIADD R26, R29, 0xffffffff ;  /* 0xffffffff1d1a7836 */ /* 0x000fe20000000000 */
[----:B--2---:R-:W-:Y:S01]  /*9260*/  ISETP.NE.AND P2, PT, R8, 0x1, PT ;  /* 0x000000010800780c */ /* 0x004fe20003f45270 */
[----:B------:R-:W-:Y:S01]  /*9270*/  ULDC UR4, c[0x0][0x320] ;  /* 0x0000c80000047ab9 */ /* 0x000fe20000000800 */
[----:B------:R-:W-:Y:S02]  /*9280*/  @P0 IADD3.X R3, R24, UR5, RZ, P1, !PT ;  /* 0x0000000518030c10 */ /* 0x000fe40008ffe4ff */
[----:B------:R-:W-:-:S03]  /*9290*/  SHF.R.U32.HI R21, RZ, 0x3, R21 ;  /* 0x00000003ff157819 */ /* 0x000fc60000011615 */
[----:B------:R1:W2:Y:S01]  /*92a0*/  @P0 LDG.E R31, desc[UR56][R2.64] ;  /* 0x00000038021f0981 */ /* 0x0002a2000c1e1900 */
[C---:B---3--:R-:W-:Y:S02]  /*92b0*/  SHF.L.U32 R32, R20.reuse, 0x4, RZ ;  /* 0x0000000414207819 */ /* 0x048fe400000006ff */
[----:B------:R-:W-:Y:S02]  /*92c0*/  LOP3.LUT R25, R25, 0xffffffdf, RZ, 0xc0, !PT ;  /* 0xffffffdf19197812 */ /* 0x000fe400078ec0ff */
[----:B------:R-:W-:Y:S01]  /*92d0*/  LOP3.LUT R32, R21, 0x70, R32, 0xf8, !PT ;  /* 0x0000007015207812 */ /* 0x000fe200078ef820 */
[----:B------:R-:W3:Y:S01]  /*92e0*/  @P2 LDC R7, c[0x0][0x434] ;  /* 0x00010d00ff072b82 */ /* 0x000ee20000000800 */
[----:B------:R-:W-:Y:S01]  /*92f0*/  IMAD.SHL.U32 R21, R20, 0x8, RZ ;  /* 0x0000000814157824 */ /* 0x000fe200078e00ff */
[----:B------:R-:W-:Y:S02]  /*9300*/  @P2 LOP3.LUT R25, R25, 0x20, RZ, 0xfc, !PT ;  /* 0x0000002019192812 */ /* 0x000fe400078efcff */
[----:B------:R-:W-:-:S02]  /*9310*/  IMAD R6, R26, 0x60, R32 ;  /* 0x000000601a067824 */ /* 0x000fc400078e0220 */
[----:B------:R-:W-:Y:S02]  /*9320*/  LOP3.LUT R21, R21, 0x38, RZ, 0xc0, !PT ;  /* 0x0000003815157812 */ /* 0x000fe400078ec0ff */
[----:B------:R-:W4:Y:S01]  /*9330*/  @P2 LDC R0, c[0x0][0x438] ;  /* 0x00010e00ff002b82 */ /* 0x000f220000000800 */
[C---:B------:R-:W-:Y:S01]  /*9340*/  ISETP.GE.AND P0, PT, R6.reuse, R36, PT ;  /* 0x000000240600720c */ /* 0x040fe20003f06270 */
[----:B------:R-:W-:Y:S01]  /*9350*/  IMAD.IADD R6, R6, 0x1, R37 ;  /* 0x0000000106067824 */ /* 0x000fe200078e0225 */
[C---:B------:R-:W-:Y:S02]  /*9360*/  LOP3.LUT R20, R21.reuse, 0x40, RZ, 0xfc, !PT ;  /* 0x0000004015147812 */ /* 0x040fe400078efcff */
[----:B------:R-:W-:Y:S01]  /*9370*/  ISETP.GT.U32.OR P0, PT, R32, 0x5f, P0 ;  /* 0x0000005f2000780c */ /* 0x000fe20000704470 */
[----:B-1----:R-:W-:Y:S01]  /*9380*/  IMAD.MOV.U32 R2, RZ, RZ, R6 ;  /* 0x000000ffff027224 */ /* 0x002fe200078e0006 */
[----:B------:R-:W-:Y:S01]  /*9390*/  ISETP.GE.AND P1, PT, R21, UR4, PT ;  /* 0x0000000415007c0c */ /* 0x000fe2000bf26270 */
[----:B---3--:R-:W-:-:S10]  /*93a0*/  @P2 IMAD.HI.U32 R3, R6, R7, RZ ;  /* 0x0000000706032227 */ /* 0x008fd400078e00ff */
[----:B------:R-:W1:Y:S01]  /*93b0*/  @!P0 LDC.64 R4, c[0x0][0x428] ;  /* 0x00010a00ff048b82 */ /* 0x000e620000000a00 */
[----:B----4-:R-:W-:Y:S02]  /*93c0*/  @P2 SHF.R.U32.HI R2, RZ, R0, R3 ;  /* 0x00000000ff022219 */ /* 0x010fe40000011603 */
[----:B------:R-:W-:Y:S01]  /*93d0*/  ISETP.GE.AND P2, PT, R20, UR4, PT ;  /* 0x0000000414007c0c */ /* 0x000fe2000bf46270 */
[----:B------:R-:W-:Y:S02]  /*93e0*/  ULDC UR4, c[0x0][0x2f4] ;  /* 0x0000bd0000047ab9 */ /* 0x000fe40000000800 */
[----:B------:R-:W-:Y:S01]  /*93f0*/  IMAD.MOV R3, RZ, RZ, -R2 ;  /* 0x000000ffff037224 */ /* 0x000fe200078e0a02 */
[----:B0-----:R-:W-:-:S03]  /*9400*/  SEL R29, RZ, 0xffffffff, P2 ;  /* 0xffffffffff1d7807 */ /* 0x001fc60001000000 */
[----:B------:R-:W-:Y:S01]  /*9410*/  IMAD R0, R8, R3, R6 ;  /* 0x0000000308007224 */ /* 0x000fe200078e0206 */
[----:B------:R-:W-:Y:S02]  /*9420*/  @!P0 SHF.R.S32.HI R3, RZ, 0x1f, R2 ;  /* 0x0000001fff038819 */ /* 0x000fe40000011402 */
[----:B------:R-:W-:Y:S02]  /*9430*/  SHF.L.U32 R29, R29, 0x1, RZ ;  /* 0x000000011d1d7819 */ /* 0x000fe400000006ff */
[----:B------:R-:W-:Y:S02]  /*9440*/  ISETP.GE.AND P2, PT, R21, UR4, PT ;  /* 0x0000000415007c0c */ /* 0x000fe4000bf46270 */
[----:B------:R-:W-:Y:S02]  /*9450*/  LOP3.LUT R25, R25, 0xfffffff7, RZ, 0xc0, !PT ;  /* 0xfffffff719197812 */ /* 0x000fe400078ec0ff */
[----:B------:R-:W-:Y:S01]  /*9460*/  LOP3.LUT R9, R21, 0x80, RZ, 0xfc, !PT ;  /* 0x0000008015097812 */ /* 0x000fe200078efcff */
[----:B------:R-:W-:Y:S01]  /*9470*/  UMOV UR5, 0xffffffff ;  /* 0xffffffff00057882 */ /* 0x000fe20000000000 */
[----:B--2---:R-:W-:-:S05]  /*9480*/  SHF.R.S32.HI R7, RZ, 0x1f, R31 ;  /* 0x0000001fff077819 */ /* 0x004fca000001141f */
[----:B------:R0:W-:Y:S01]  /*9490*/  STL [R1], R7 ;  /* 0x0000000701007387 */ /* 0x0001e20000100800 */
[----:B-1----:R-:W-:-:S04]  /*94a0*/  @!P0 IMAD R8, R7, R4, RZ ;  /* 0x0000000407088224 */ /* 0x002fc800078e02ff */
[C---:B------:R-:W-:Y:S02]  /*94b0*/  @!P0 IMAD R5, R31.reuse, R5, R8 ;  /* 0x000000051f058224 */ /* 0x040fe400078e0208 */
[----:B0-----:R-:W-:Y:S01]  /*94c0*/  @!P0 IMAD.WIDE.U32 R6, R31, R4, R2 ;  /* 0x000000041f068225 */ /* 0x001fe200078e0002 */
[----:B------:R-:W-:-:S03]  /*94d0*/  SEL R2, RZ, 0x1, P1 ;  /* 0x00000001ff027807 */ /* 0x000fc60000800000 */
[----:B------:R-:W-:Y:S01]  /*94e0*/  @!P0 IMAD.IADD R5, R7, 0x1, R5 ;  /* 0x0000000107058824 */ /* 0x000fe200078e0205 */
[----:B------:R-:W-:Y:S01]  /*94f0*/  LOP3.LUT R29, R29, 0x2, R2, 0xe2, !PT ;  /* 0x000000021d1d7812 */ /* 0x000fe200078ee202 */
[----:B------:R-:W-:Y:S01]  /*9500*/  IMAD.MOV.U32 R4, RZ, RZ, RZ ;  /* 0x000000ffff047224 */ /* 0x000fe200078e00ff */
[----:B------:R-:W0:Y:S02]  /*9510*/  @!P0 LDC.64 R2, c[0x0][0x418] ;  /* 0x00010600ff028b82 */ /* 0x000e240000000a00 */
[----:B0-----:R-:W-:-:S04]  /*9520*/  @!P0 LEA R2, P1, R6, R2, 0x2 ;  /* 0x0000000206028211 */ /* 0x001fc800078210ff */
[----:B------:R-:W-:-:S05]  /*9530*/  @!P0 LEA.HI.X R3, R6, R3, R5, 0x2, P1 ;  /* 0x0000000306038211 */ /* 0x000fca00008f1405 */
[----:B------:R0:W5:Y:S01]  /*9540*/  @!P0 LDG.E R4, desc[UR56][R2.64] ;  /* 0x0000003802048981 */ /* 0x000162000c1e1900 */
[----:B------:R-:W-:Y:S02]  /*9550*/  ISETP.GT.U32.AND P0, PT, R32, 0x5f, PT ;  /* 0x0000005f2000780c */ /* 0x000fe40003f04070 */
[----:B------:R-:W-:-:S11]  /*9560*/  ISETP.GE.AND P1, PT, R20, UR4, PT ;  /* 0x0000000414007c0c */ /* 0x000fd6000bf26270 */
[----:B------:R-:W-:Y:S02]  /*9570*/  @P0 LOP3.LUT R25, R25, 0x8, RZ, 0xfc, !PT ;  /* 0x0000000819190812 */ /* 0x000fe400078efcff */
[----:B------:R-:W-:Y:S02]  /*9580*/  ISETP.GE.AND P0, PT, R9, UR4, PT ;  /* 0x0000000409007c0c */ /* 0x000fe4000bf06270 */
[----:B------:R-:W-:-:S04]  /*9590*/  LOP3.LUT R25, R25, 0xfffffffb, RZ, 0xc0, !PT ;  /* 0xfffffffb19197812 */ /* 0x000fc800078ec0ff */
[----:B------:R-:W-:-:S04]  /*95a0*/  @P2 LOP3.LUT R25, R25, 0x4, RZ, 0xfc, !PT ;  /* 0x0000000419192812 */ /* 0x000fc800078efcff */
[----:B------:R-:W-:-:S04]  /*95b0*/  LOP3.LUT R25, R25, 0xfffffffe, RZ, 0xc0, !PT ;  /* 0xfffffffe19197812 */ /* 0x000fc800078ec0ff */
[----:B------:R-:W-:-:S04]  /*95c0*/  LOP3.LUT R25, R25, 0xfffffffd, RZ, 0xc0, !PT ;  /* 0xfffffffd19197812 */ /* 0x000fc800078ec0ff */
[----:B------:R-:W-:-:S04]  /*95d0*/  @P1 LOP3.LUT R25, R25, 0x2, RZ, 0xfc, !PT ;  /* 0x0000000219191812 */ /* 0x000fc800078efcff */
[----:B------:R-:W-:Y:S01]  /*95e0*/  @P0 LOP3.LUT R25, R25, 0x1, RZ, 0xfc, !PT ;  /* 0x0000000119190812 */ /* 0x000fe200078efcff */
[----:B0-----:R-:W-:Y:S06]  /*95f0*/  BRA.DIV UR5, `(.L_x_256) ;  /* 0x0000003e054c7947 */ /* 0x001fec000b800000 */
.L_x_324:
[----:B------:R-:W2:Y:S01]  /*9600*/  LDL R2, [R1+0x20] ;  /* 0x0000200001027983 */ /* 0x000ea20000100800 */
[----:B------:R-:W-:Y:S02]  /*9610*/  LOP3.LUT R25, R25, 0xffffffef, RZ, 0xc0, !PT ;  /* 0xffffffef19197812 */ /* 0x000fe400078ec0ff */
[----:B------:R-:W-:Y:S02]  /*9620*/  SHF.R.S32.HI R32, RZ, 0x1f, R18 ;  /* 0x0000001fff207819 */ /* 0x000fe40000011412 */
[----:B--2---:R-:W-:-:S13]  /*9630*/  ISETP.NE.AND P0, PT, R2, 0x3, PT ;  /* 0x000000030200780c */ /* 0x004fda0003f05270 */
[----:B------:R-:W-:Y:S01]  /*9640*/  @P0 LOP3.LUT R25, R25, 0x10, RZ, 0xfc, !PT ;  /* 0x0000001019190812 */ /* 0x000fe200078efcff */
[----:B------:R-:W-:Y:S06]  /*9650*/  @!P0 BRA `(.L_x_257) ;  /* 0x0000000000048947 */ /* 0x000fec0003800000 */
[----:B------:R-:W-:Y:S01]  /*9660*/  BPT.TRAP 0x1 ;  /* 0x000000040000795c */ /* 0x000fe20000300000 */
.L_x_257:
[----:B------:R-:W-:Y:S01]  /*9670*/  SHF.R.S32.HI R5, RZ, 0x1f, R0 ;  /* 0x0000001fff057819 */ /* 0x000fe20000011400 */
[----:B------:R-:W-:Y:S01]  /*9680*/  ULDC.64 UR4, c[0x0][0x328] ;  /* 0x0000ca0000047ab9 */ /* 0x000fe20000000a00 */
[----:B------:R-:W-:Y:S01]  /*9690*/  BSSY B0, `(.L_x_258) ;  /* 0x0000017000007945 */ /* 0x000fe20003800000 */
[----:B------:R-:W-:-:S04]  /*96a0*/  IMAD.WIDE.U32 R2, R0, UR4, RZ ;  /* 0x0000000400027c25 */ /* 0x000fc8000f8e00ff */
[----:B------:R-:W-:-:S04]  /*96b0*/  IMAD R6, R5, UR4, RZ ;  /* 0x0000000405067c24 */ /* 0x000fc8000f8e02ff */
[----:B------:R-:W-:Y:S01]  /*96c0*/  IMAD R6, R0, UR5, R6 ;  /* 0x0000000500067c24 */ /* 0x000fe2000f8e0206 */
[----:B------:R-:W-:-:S03]  /*96d0*/  ULDC.64 UR4, c[0x0][0x338] ;  /* 0x0000ce0000047ab9 */ /* 0x000fc60000000a00 */
[----:B------:R-:W-:Y:S01]  /*96e0*/  IMAD.IADD R3, R3, 0x1, R6 ;  /* 0x0000000103037824 */ /* 0x000fe200078e0206 */
[----:B-----5:R-:W-:Y:S01]  /*96f0*/  SHF.R.S32.HI R6, RZ, 0x1f, R4 ;  /* 0x0000001fff067819 */ /* 0x020fe20000011404 */
[----:B------:R-:W-:-:S04]  /*9700*/  IMAD.WIDE.U32 R2, R4, UR4, R2 ;  /* 0x0000000404027c25 */ /* 0x000fc8000f8e0002 */
        /* <DEDUP_REMOVED lines=8> */
[----:B------:R-:W-:Y:S01]  /*9790*/  LEA R23, P0, R2, UR4, 0x1 ;  /* 0x0000000402177c11 */ /* 0x000fe2000f8008ff */
[----:B------:R-:W-:-:S05]  /*97a0*/  IMAD.IADD R7, R3, 0x1, R7 ;  /* 0x0000000103077824 */ /* 0x000fca00078e0207 */
[----:B------:R-:W-:Y:S02]  /*97b0*/  LEA.HI.X R24, R2, UR5, R7, 0x1, P0 ;  /* 0x0000000502187c11 */ /* 0x000fe400080f0c07 */
[----:B------:R-:W-:Y:S02]  /*97c0*/  LEA R7, R27, R22, 0x3 ;  /* 0x000000161b077211 */ /* 0x000fe400078e18ff */
[----:B------:R-:W-:-:S04]  /*97d0*/  SHF.L.U32 R2, R28, 0x1f, RZ ;  /* 0x0000001f1c027819 */ /* 0x000fc800000006ff */
[----:B------:R-:W0:Y:S02]  /*97e0*/  SYNCS.PHASECHK.TRANS64.TRYWAIT P0, [R7+URZ+0x2a840], R2 ;  /* 0x02a84002070075a7 */ /* 0x000e24000800017f */
[----:B0-----:R-:W-:Y:S05]  /*97f0*/  @!P0 BRA `(.L_x_259) ;  /* 0x0000003c00008947 */ /* 0x001fea0003800000 */
.L_x_325:
[----:B------:R-:W-:Y:S05]  /*9800*/  BSYNC B0 ;  /* 0x0000000000007941 */ /* 0x000fea0003800000 */
.L_x_258:
[----:B------:R-:W1:Y:S01]  /*9810*/  S2R R8, SR_TID.X ;  /* 0x0000000000087919 */ /* 0x000e620000002100 */
[----:B------:R-:W-:Y:S01]  /*9820*/  ULDC.64 UR4, c[0x0][0x300] ;  /* 0x0000c00000047ab9 */ /* 0x000fe20000000a00 */
[----:B------:R-:W-:Y:S01]  /*9830*/  LOP3.LUT P4, RZ, R25, 0x4, RZ, 0xc0, !PT ;  /* 0x0000000419ff7812 */ /* 0x000fe2000788c0ff */
[----:B------:R-:W-:Y:S01]  /*9840*/  IMAD R5, R5, UR4, RZ ;  /* 0x0000000405057c24 */ /* 0x000fe2000f8e02ff */
[C---:B------:R-:W-:Y:S01]  /*9850*/  LOP3.LUT P3, RZ, R25.reuse, 0x2, RZ, 0xc0, !PT ;  /* 0x0000000219ff7812 */ /* 0x040fe2000786c0ff */
[----:B0-----:R-:W-:Y:S01]  /*9860*/  IMAD.WIDE.U32 R2, R0, UR4, RZ ;  /* 0x0000000400027c25 */ /* 0x001fe2000f8e00ff */
[----:B------:R-:W-:-:S03]  /*9870*/  LOP3.LUT P2, RZ, R25, 0x1, RZ, 0xc0, !PT ;  /* 0x0000000119ff7812 */ /* 0x000fc6000784c0ff */
[----:B------:R-:W-:Y:S01]  /*9880*/  IMAD R5, R0, UR5, R5 ;  /* 0x0000000500057c24 */ /* 0x000fe2000f8e0205 */
[----:B------:R-:W-:Y:S02]  /*9890*/  ULDC.64 UR4, c[0x0][0x310] ;  /* 0x0000c40000047ab9 */ /* 0x000fe40000000a00 */
[----:B------:R-:W-:Y:S02]  /*98a0*/  IMAD R6, R6, UR4, RZ ;  /* 0x0000000406067c24 */ /* 0x000fe4000f8e02ff */
[----:B------:R-:W-:Y:S02]  /*98b0*/  IMAD.IADD R3, R3, 0x1, R5 ;  /* 0x0000000103037824 */ /* 0x000fe400078e0205 */
[C---:B------:R-:W-:Y:S02]  /*98c0*/  IMAD R6, R4.reuse, UR5, R6 ;  /* 0x0000000504067c24 */ /* 0x040fe4000f8e0206 */
[----:B------:R-:W-:Y:S01]  /*98d0*/  IMAD.WIDE.U32 R2, R4, UR4, R2 ;  /* 0x0000000404027c25 */ /* 0x000fe2000f8e0002 */
[----:B------:R-:W-:-:S03]  /*98e0*/  ULDC.64 UR4, c[0x0][0x308] ;  /* 0x0000c20000047ab9 */ /* 0x000fc60000000a00 */
[----:B------:R-:W-:Y:S02]  /*98f0*/  IMAD.IADD R3, R3, 0x1, R6 ;  /* 0x0000000103037824 */ /* 0x000fe400078e0206 */
[----:B------:R-:W-:Y:S02]  /*9900*/  IMAD R0, R32, UR4, RZ ;  /* 0x0000000420007c24 */ /* 0x000fe4000f8e02ff */
[----:B------:R-:W-:-:S04]  /*9910*/  IMAD.WIDE.U32 R2, R18, UR4, R2 ;  /* 0x0000000412027c25 */ /* 0x000fc8000f8e0002 */
[----:B------:R-:W-:Y:S01]  /*9920*/  IMAD R0, R18, UR5, R0 ;  /* 0x0000000512007c24 */ /* 0x000fe2000f8e0200 */
[----:B------:R-:W-:Y:S01]  /*9930*/  ULDC.64 UR4, c[0x0][0x2e8] ;  /* 0x0000ba0000047ab9 */ /* 0x000fe20000000a00 */
[----:B-1----:R-:W-:Y:S01]  /*9940*/  LOP3.LUT R8, R8, 0x7f, RZ, 0xc0, !PT ;  /* 0x0000007f08087812 */ /* 0x002fe200078ec0ff */
[----:B------:R-:W-:Y:S01]  /*9950*/  IMAD R6, R26, -0x60, R36 ;  /* 0xffffffa01a067824 */ /* 0x000fe200078e0224 */
[C---:B------:R-:W-:Y:S01]  /*9960*/  LEA R4, P0, R2.reuse, UR4, 0x1 ;  /* 0x0000000402047c11 */ /* 0x040fe2000f8008ff */
[----:B------:R-:W-:Y:S01]  /*9970*/  IMAD.IADD R0, R3, 0x1, R0 ;  /* 0x0000000103007824 */ /* 0x000fe200078e0200 */
[----:B------:R-:W-:Y:S01]  /*9980*/  SHF.R.U32.HI R9, RZ, 0x3, R8 ;  /* 0x00000003ff097819 */ /* 0x000fe20000011608 */
[----:B------:R-:W-:Y:S01]  /*9990*/  UMOV UR4, 0xffffffff ;  /* 0xffffffff00047882 */ /* 0x000fe20000000000 */
[----:B------:R-:W0:Y:S01]  /*99a0*/  S2R R8, SR_TID.X ;  /* 0x0000000000087919 */ /* 0x000e220000002100 */
[----:B------:R-:W-:Y:S01]  /*99b0*/  IMAD R5, R27, 0x4800, R33 ;  /* 0x000048001b057824 */ /* 0x000fe200078e0221 */
[----:B------:R-:W-:Y:S01]  /*99c0*/  LEA.HI.X R0, R2, UR5, R0, 0x1, P0 ;  /* 0x0000000502007c11 */ /* 0x000fe200080f0c00 */
[----:B------:R-:W-:-:S05]  /*99d0*/  IMAD.IADD R6, R6, 0x1, -R9 ;  /* 0x0000000106067824 */ /* 0x000fca00078e0a09 */
[----:B------:R-:W-:Y:S01]  /*99e0*/  ISETP.GE.AND P0, PT, R6, 0x1, PT ;  /* 0x000000010600780c */ /* 0x000fe20003f06270 */
[----:B0-----:R-:W-:-:S05]  /*99f0*/  IMAD.SHL.U32 R9, R8, 0x8, RZ ;  /* 0x0000000808097824 */ /* 0x001fca00078e00ff */
[----:B------:R-:W-:Y:S01]  /*9a00*/  LOP3.LUT R9, R9, 0x38, RZ, 0xc0, !PT ;  /* 0x0000003809097812 */ /* 0x000fe200078ec0ff */
[----:B------:R-:W-:Y:S06]  /*9a10*/  BRA.DIV UR4, `(.L_x_260) ;  /* 0x0000003a048c7947 */ /* 0x000fec000b800000 */
[----:B------:R-:W0:Y:S01]  /*9a20*/  SHFL.IDX PT, R3, R4, RZ, 0x181f ;  /* 0x00181fff04037589 */ /* 0x000e2200000e0000 */
[----:B------:R-:W-:-:S03]  /*9a30*/  @P0 IMAD R8, R5, 0x2, R22 ;  /* 0x0000000205080824 */ /* 0x000fc600078e0216 */
[----:B------:R-:W1:Y:S01]  /*9a40*/  SHFL.IDX PT, R2, R0, RZ, 0x181f ;  /* 0x00181fff00027589 */ /* 0x000e6200000e0000 */
[----:B0-----:R-:W-:-:S04]  /*9a50*/  @P0 LEA R3, P1, R9, R3, 0x1 ;  /* 0x0000000309030211 */ /* 0x001fc800078208ff */
[----:B-1----:R-:W-:Y:S02]  /*9a60*/  @P0 IADD3.X R2, RZ, R2, RZ, P1, !PT ;  /* 0x00000002ff020210 */ /* 0x002fe40000ffe4ff */
[----:B------:R-:W-:Y:S02]  /*9a70*/  ISETP.GE.AND P1, PT, R6, 0x11, PT ;  /* 0x000000110600780c */ /* 0x000fe40003f26270 */
[----:B------:R-:W-:-:S04]  /*9a80*/  @P0 LOP3.LUT R3, R3, R2, RZ, 0x3c, !PT ;  /* 0x0000000203030212 */ /* 0x000fc800078e3cff */
[----:B------:R-:W-:-:S04]  /*9a90*/  @P0 LOP3.LUT R2, R3, R2, RZ, 0x3c, !PT ;  /* 0x0000000203020212 */ /* 0x000fc800078e3cff */
[----:B------:R-:W-:-:S05]  /*9aa0*/  @P0 LOP3.LUT R3, R3, R2, RZ, 0x3c, !PT ;  /* 0x0000000203030212 */ /* 0x000fca00078e3cff */
[----:B------:R-:W-:Y:S01]  /*9ab0*/  @!PT LDS RZ, [RZ] ;  /* 0x00000000fffff984 */ /* 0x000fe20000000800 */
[----:B------:R-:W-:Y:S04]  /*9ac0*/  @P0 LDGSTS.E.BYPASS.LTC128B.128 [R8+0x18400], desc[UR56][R2.64], !P4 ;  /* 0x1840000002080fae */ /* 0x000fe8000e101d78 */
[----:B------:R-:W-:Y:S04]  /*9ad0*/  @P0 LDGSTS.E.BYPASS.LTC128B.128 [R8+0x1b400], desc[UR56][R2.64+0x80], !P3 ;  /* 0x1b40008002080fae */ /* 0x000fe8000d901d78 */
[----:B------:R0:W-:Y:S04]  /*9ae0*/  @P0 LDGSTS.E.BYPASS.LTC128B.128 [R8+0x1e400], desc[UR56][R2.64+0x100], !P2 ;  /* 0x1e40010002080fae */ /* 0x0001e8000d101d78 */
[----:B0-----:R-:W0:Y:S01]  /*9af0*/  SHFL.IDX PT, R3, R4, 0x1, 0x181f ;  /* 0x00381f0004037f89 */ /* 0x001e2200000e0000 */
[----:B------:R-:W-:-:S03]  /*9b00*/  @P1 IMAD R8, R5, 0x2, R22 ;  /* 0x0000000205081824 */ /* 0x000fc600078e0216 */
[----:B------:R-:W1:Y:S01]  /*9b10*/  SHFL.IDX PT, R2, R0, 0x1, 0x181f ;  /* 0x00381f0000027f89 */ /* 0x000e6200000e0000 */
[----:B0-----:R-:W-:-:S05]  /*9b20*/  @P1 LEA R3, P0, R9, R3, 0x1 ;  /* 0x0000000309031211 */ /* 0x001fca00078008ff */
[----:B-1----:R-:W-:-:S05]  /*9b30*/  @P1 IMAD.X R2, RZ, RZ, R2, P0 ;  /* 0x000000ffff021224 */ /* 0x002fca00000e0602 */
[----:B------:R-:W-:-:S04]  /*9b40*/  @P1 LOP3.LUT R3, R3, R2, RZ, 0x3c, !PT ;  /* 0x0000000203031212 */ /* 0x000fc800078e3cff */
[----:B------:R-:W-:-:S04]  /*9b50*/  @P1 LOP3.LUT R2, R3, R2, RZ, 0x3c, !PT ;  /* 0x0000000203021212 */ /* 0x000fc800078e3cff */
[----:B------:R-:W-:-:S05]  /*9b60*/  @P1 LOP3.LUT R3, R3, R2, RZ, 0x3c, !PT ;  /* 0x0000000203031212 */ /* 0x000fca00078e3cff */
[----:B------:R-:W-:Y:S04]  /*9b70*/  @P1 LDGSTS.E.BYPASS.LTC128B.128 [R8+0x18c00], desc[UR56][R2.64], !P4 ;  /* 0x18c0000002081fae */ /* 0x000fe8000e101d78 */
[----:B------:R-:W-:Y:S04]  /*9b80*/  @P1 LDGSTS.E.BYPASS.LTC128B.128 [R8+0x1bc00], desc[UR56][R2.64+0x80], !P3 ;  /* 0x1bc0008002081fae */ /* 0x000fe8000d901d78 */
[----:B------:R0:W-:Y:S01]  /*9b90*/  @P1 LDGSTS.E.BYPASS.LTC128B.128 [R8+0x1ec00], desc[UR56][R2.64+0x100], !P2 ;  /* 0x1ec0010002081fae */ /* 0x0001e2000d101d78 */
[----:B------:R-:W-:-:S03]  /*9ba0*/  ISETP.GE.AND P1, PT, R6, 0x21, PT ;  /* 0x000000210600780c */ /* 0x000fc60003f26270 */
[----:B0-----:R-:W0:Y:S10]  /*9bb0*/  SHFL.IDX PT, R3, R4, 0x2, 0x181f ;  /* 0x00581f0004037f89 */ /* 0x001e3400000e0000 */
[----:B------:R-:W-:Y:S01]  /*9bc0*/  @P1 IMAD R8, R5, 0x2, R22 ;  /* 0x0000000205081824 */ /* 0x000fe200078e0216 */
        /* <DEDUP_REMOVED lines=13> */
[----:B0-----:R-:W-:-:S04]  /*9ca0*/  @P1 LEA R3, P0, R9, R3, 0x1 ;  /* 0x0000000309031211 */ /* 0x001fc800078008ff */
[----:B-1----:R-:W-:-:S04]  /*9cb0*/  @P1 IADD3.X R2, RZ, R2, RZ, P0, !PT ;  /* 0x00000002ff021210 */ /* 0x002fc800007fe4ff */
        /* <DEDUP_REMOVED lines=9> */
[----:B------:R-:W1:Y:S04]  /*9d50*/  SHFL.IDX PT, R2, R0, 0x4, 0x181f ;  /* 0x00981f0000027f89 */ /* 0x000e6800000e0000 */
[----:B------:R-:W2:Y:S01]  /*9d60*/  SHFL.IDX PT, R0, R0, 0x5, 0x181f ;  /* 0x00b81f0000007f89 */ /* 0x000ea200000e0000 */
[----:B0-----:R-:W-:-:S05]  /*9d70*/  @P1 LEA R3, P0, R9, R3, 0x1 ;  /* 0x0000000309031211 */ /* 0x001fca00078008ff */
[----:B-1----:R-:W-:-:S05]  /*9d80*/  @P1 IMAD.X R2, RZ, RZ, R2, P0 ;  /* 0x000000ffff021224 */ /* 0x002fca00000e0602 */
[----:B------:R-:W-:-:S04]  /*9d90*/  @P1 LOP3.LUT R3, R3, R2, RZ, 0x3c, !PT ;  /* 0x0000000203031212 */ /* 0x000fc800078e3cff */
[----:B------:R-:W-:-:S04]  /*9da0*/  @P1 LOP3.LUT R2, R3, R2, RZ, 0x3c, !PT ;  /* 0x0000000203021212 */ /* 0x000fc800078e3cff */
[----:B------:R-:W-:-:S05]  /*9db0*/  @P1 LOP3.LUT R3, R3, R2, RZ, 0x3c, !PT ;  /* 0x0000000203031212 */ /* 0x000fca00078e3cff */
[----:B------:R-:W-:Y:S04]  /*9dc0*/  @P1 LDGSTS.E.BYPASS.LTC128B.128 [R8+0x1a400], desc[UR56][R2.64], !P4 ;  /* 0x1a40000002081fae */ /* 0x000fe8000e101d78 */
[----:B------:R-:W-:Y:S04]  /*9dd0*/  @P1 LDGSTS.E.BYPASS.LTC128B.128 [R8+0x1d400], desc[UR56][R2.64+0x80], !P3 ;  /* 0x1d40008002081fae */ /* 0x000fe8000d901d78 */
[----:B------:R0:W-:Y:S04]  /*9de0*/  @P1 LDGSTS.E.BYPASS.LTC128B.128 [R8+0x20400], desc[UR56][R2.64+0x100], !P2 ;  /* 0x2040010002081fae */ /* 0x0001e8000d101d78 */
[----:B0-2---:R0:W1:Y:S02]  /*9df0*/  SHFL.IDX PT, R2, R4, 0x5, 0x181f ;  /* 0x00b81f0004027f89 */ /* 0x00506400000e0000 */
.L_x_339:
[----:B------:R-:W-:-:S13]  /*9e00*/  ISETP.GE.AND P0, PT, R6, 0x51, PT ;  /* 0x000000510600780c */ /* 0x000fda0003f06270 */
[----:B-1----:R-:W-:Y:S01]  /*9e10*/  @P0 LEA R2, P1, R9, R2, 0x1 ;  /* 0x0000000209020211 */ /* 0x002fe200078208ff */
[----:B------:R-:W-:-:S04]  /*9e20*/  @P0 IMAD R5, R5, 0x2, R22 ;  /* 0x0000000205050824 */ /* 0x000fc800078e0216 */
[----:B------:R-:W-:-:S05]  /*9e30*/  @P0 IMAD.X R3, RZ, RZ, R0, P1 ;  /* 0x000000ffff030224 */ /* 0x000fca00008e0600 */
        /* <DEDUP_REMOVED lines=8> */
.L_x_261:
[----:B------:R-:W-:Y:S02]  /*9ec0*/  PLOP3.LUT P1, PT, P1, P0, PT, 0xa2, 0x0 ;  /* 0x000000000000781c */ /* 0x000fe40000f21472 */
[----:B------:R-:W-:-:S08]  /*9ed0*/  @P0 R2UR P1, UR4, R7 ;  /* 0x00000000070402ca */ /* 0x000fd00000020000 */
[----:B------:R-:W-:-:S05]  /*9ee0*/  @P0 PLOP3.LUT P0, PT, P1, PT, PT, 0x80, 0x0 ;  /* 0x000000000000081c */ /* 0x000fca0000f0f070 */
[----:B------:R-:W-:Y:S01]  /*9ef0*/  @!P1 SYNCS.ARRIVE.TRANS64.RED.A0T1 RZ, [UR4+0x2a830], RZ ;  /* 0x02a830ffffff99a7 */ /* 0x000fe20008200404 */
[----:B------:R-:W-:Y:S07]  /*9f00*/  @!P1 ARRIVES.LDGSTSBAR.64.TRANSCNT [UR4+0x2a830] ;  /* 0x02a83000ff0099b0 */ /* 0x000fee0008000a84 */
[----:B------:R-:W-:Y:S05]  /*9f10*/  @P0 BRA.U.ANY `(.L_x_261) ;  /* 0xfffffffd00e80947 */ /* 0x000fea000393ffff */
[----:B------:R-:W-:Y:S01]  /*9f20*/  NOP ;  /* 0x0000000000007918 */ /* 0x000fe20000000000 */
[----:B------:R-:W2:Y:S02]  /*9f30*/  LDL R0, [R1+0x20] ;  /* 0x0000200001007983 */ /* 0x000ea40000100800 */
[----:B--2---:R-:W-:-:S13]  /*9f40*/  ISETP.NE.AND P2, PT, R0, 0x3, PT ;  /* 0x000000030000780c */ /* 0x004fda0003f45270 */
[----:B------:R-:W-:Y:S05]  /*9f50*/  @!P2 BRA `(.L_x_262) ;  /* 0x000000000004a947 */ /* 0x000fea0003800000 */
[----:B------:R-:W-:Y:S01]  /*9f60*/  BPT.TRAP 0x1 ;  /* 0x000000040000795c */ /* 0x000fe20000300000 */
.L_x_262:
[----:B------:R2:W5:Y:S01]  /*9f70*/  LDL.LU R0, [R1+0x8] ;  /* 0x0000080001007983 */ /* 0x0005620000300800 */
[----:B------:R-:W-:Y:S01]  /*9f80*/  LOP3.LUT P0, RZ, R25, 0x40, RZ, 0xc0, !PT ;  /* 0x0000004019ff7812 */ /* 0x000fe2000780c0ff */
[----:B------:R2:W-:-:S12]  /*9f90*/  SYNCS.ARRIVE.TRANS64.A1T0 RZ, [R7+URZ+0x2a830], RZ ;  /* 0x02a830ff07ff79a7 */ /* 0x0005d8000810003f */
[----:B------:R-:W-:Y:S05]  /*9fa0*/  WARPSYNC.ALL ;  /* 0x0000000000007948 */ /* 0x000fea0003800000 */
[----:B------:R-:W-:Y:S01]  /*9fb0*/  ULDC.64 UR4, c[0x0][0x298] ;  /* 0x0000a60000047ab9 */ /* 0x000fe20000000a00 */
[----:B-1----:R-:W-:Y:S01]  /*9fc0*/  IADD3 R2, R22, 0xc400, RZ ;  /* 0x0000c40016027810 */ /* 0x002fe20007ffe0ff */
[----:B0-----:R-:W-:Y:S01]  /*9fd0*/  IMAD.WIDE.U32 R4, R35, UR4, RZ ;  /* 0x0000000423047c25 */ /* 0x001fe2000f8e00ff */
[----:B------:R-:W-:Y:S01]  /*9fe0*/  SEL R30, R30, RZ, !P0 ;  /* 0x000000ff1e1e7207 */ /* 0x000fe20004000000 */
[----:B------:R-:W-:Y:S01]  /*9ff0*/  BSSY B6, `(.L_x_263) ;  /* 0x000001b000067945 */ /* 0x000fe20003800000 */
[----:B------:R-:W-:Y:S01]  /*a000*/  BAR.SYNC.DEFER_BLOCKING 0x8, 0x180 ;  /* 0x0206000000007b1d */ /* 0x000fe20000010000 */
[----:B-----5:R-:W-:-:S02]  /*a010*/  SEL R0, R0, RZ, !P0 ;  /* 0x000000ff00007207 */ /* 0x020fc40004000000 */
[----:B------:R-:W-:-:S03]  /*a020*/  LOP3.LUT P0, RZ, R2, 0x3ff, RZ, 0xc0, !PT ;  /* 0x000003ff02ff7812 */ /* 0x000fc6000780c0ff */
[----:B------:R0:W-:Y:S04]  /*a030*/  STL [R1+0x1c], R0 ;  /* 0x00001c0001007387 */ /* 0x0001e80000100800 */
[----:B------:R1:W-:Y:S01]  /*a040*/  STL.64 [R1+0x8], R4 ;  /* 0x0000080401007387 */ /* 0x0003e20000100a00 */
[----:B0-----:R-:W-:-:S05]  /*a050*/  SHF.R.S32.HI R0, RZ, 0x1f, R35 ;  /* 0x0000001fff007819 */ /* 0x001fca0000011423 */
[----:B------:R-:W-:-:S04]  /*a060*/  IMAD R0, R0, UR4, RZ ;  /* 0x0000000400007c24 */ /* 0x000fc8000f8e02ff */
[----:B------:R-:W-:-:S04]  /*a070*/  IMAD R0, R35, UR5, R0 ;  /* 0x0000000523007c24 */ /* 0x000fc8000f8e0200 */
[----:B------:R-:W-:Y:S01]  /*a080*/  IMAD.IADD R35, R5, 0x1, R0 ;  /* 0x0000000105237824 */ /* 0x000fe200078e0200 */
[----:B-1----:R-:W-:Y:S06]  /*a090*/  @!P0 BRA `(.L_x_264) ;  /* 0x0000000000408947 */ /* 0x002fec0003800000 */
[----:B------:R-:W-:Y:S01]  /*a0a0*/  MOV R2, 0x0 ;  /* 0x0000000000027802 */ /* 0x000fe20000000f00 */
[----:B------:R-:W-:Y:S01]  /*a0b0*/  ULDC.64 UR6, c[0x4][0xf0] ;  /* 0x01003c0000067ab9 */ /* 0x000fe20000000a00 */
[----:B------:R-:W-:Y:S01]  /*a0c0*/  ULDC.64 UR8, c[0x4][0xf8] ;  /* 0x01003e0000087ab9 */ /* 0x000fe20000000a00 */
[----:B------:R-:W-:Y:S01]  /*a0d0*/  ULDC.64 UR4, c[0x4][0x88] ;  /* 0x0100220000047ab9 */ /* 0x000fe20000000a00 */
[----:B------:R-:W-:Y:S01]  /*a0e0*/  IMAD.U32 R4, RZ, RZ, UR6 ;  /* 0x00000006ff047e24 */ /* 0x000fe2000f8e00ff */
[----:B------:R-:W-:Y:S01]  /*a0f0*/  MOV R10, UR4 ;  /* 0x00000004000a7c02 */ /* 0x000fe20008000f00 */
[----:B------:R-:W0:Y:S01]  /*a100*/  LDC.64 R2, c[0x4][R2] ;  /* 0x0100000002027b82 */ /* 0x000e220000000a00 */
[----:B------:R-:W-:Y:S02]  /*a110*/  IMAD.U32 R5, RZ, RZ, UR7 ;  /* 0x00000007ff057e24 */ /* 0x000fe4000f8e00ff */
[----:B------:R-:W-:Y:S02]  /*a120*/  IMAD.U32 R6, RZ, RZ, UR8 ;  /* 0x00000008ff067e24 */ /* 0x000fe4000f8e00ff */
[----:B--2---:R-:W-:-:S02]  /*a130*/  IMAD.U32 R7, RZ, RZ, UR9 ;  /* 0x00000009ff077e24 */ /* 0x004fc4000f8e00ff */
[----:B------:R-:W-:Y:S02]  /*a140*/  IMAD.U32 R11, RZ, RZ, UR5 ;  /* 0x00000005ff0b7e24 */ /* 0x000fe4000f8e00ff */
[----:B------:R-:W-:Y:S02]  /*a150*/  IMAD.MOV.U32 R8, RZ, RZ, 0x70 ;  /* 0x00000070ff087424 */ /* 0x000fe400078e00ff */
[----:B------:R-:W-:Y:S02]  /*a160*/  IMAD.MOV.U32 R12, RZ, RZ, 0x1 ;  /* 0x00000001ff0c7424 */ /* 0x000fe400078e00ff */
[----:B------:R-:W-:-:S07]  /*a170*/  IMAD.MOV.U32 R13, RZ, RZ, RZ ;  /* 0x000000ffff0d7224 */ /* 0x000fce00078e00ff */
[----:B------:R-:W-:-:S07]  /*a180*/  LEPC R20, `(.L_x_264) ;  /* 0x000000001014794e */ /* 0x000fce0000000000 */
[----:B0-----:R-:W-:Y:S05]  /*a190*/  CALL.ABS.NOINC R2 ;  /* 0x0000000002007343 */ /* 0x001fea0003c00000 */
.L_x_264:
[----:B------:R-:W-:Y:S05]  /*a1a0*/  BSYNC B6 ;  /* 0x0000000000067941 */ /* 0x000fea0003800000 */
.L_x_263:
[----:B------:R-:W3:Y:S01]  /*a1b0*/  LDL.LU R20, [R1+0x1c] ;  /* 0x00001c0001147983 */ /* 0x000ee20000300800 */
[----:B------:R-:W0:Y:S01]  /*a1c0*/  LDC R8, c[0x0][0x448] ;  /* 0x00011200ff087b82 */ /* 0x000e220000000800 */
[----:B------:R-:W-:Y:S02]  /*a1d0*/  ULDC.64 UR4, c[0x0][0x2d8] ;  /* 0x0000b60000047ab9 */ /* 0x000fe40000000a00 */
[----:B------:R-:W4:Y:S01]  /*a1e0*/  LDL.LU.64 R2, [R1+0x8] ;  /* 0x0000080001027983 */ /* 0x000f220000300a00 */
[----:B------:R-:W-:Y:S02]  /*a1f0*/  IMAD.SHL.U32 R4, R17, 0x80, RZ ;  /* 0x0000008011047824 */ /* 0x000fe400078e00ff */
[----:B------:R-:W-:Y:S01]  /*a200*/  IMAD R0, R32, UR4, RZ ;  /* 0x0000000420007c24 */ /* 0x000fe2000f8e02ff */
[----:B------:R1:W5:Y:S03]  /*a210*/  LDL R17, [R1+0x10] ;  /* 0x0000100001117983 */ /* 0x0003660000100800 */
[----:B------:R-:W-:Y:S01]  /*a220*/  IMAD R0, R18, UR5, R0 ;  /* 0x0000000512007c24 */ /* 0x000fe2000f8e0200 */
[----:B0-----:R-:W-:Y:S01]  /*a230*/  ISETP.NE.AND P0, PT, R8, 0x1, PT ;  /* 0x000000010800780c */ /* 0x001fe20003f05270 */
[----:B------:R-:W0:Y:S02]  /*a240*/  S2R R11, SR_TID.X ;  /* 0x00000000000b7919 */ /* 0x000e240000002100 */
[----:B0-----:R-:W-:-:S05]  /*a250*/  IMAD.SHL.U32 R9, R11, 0x8, RZ ;  /* 0x000000080b097824 */ /* 0x001fca00078e00ff */
[----:B------:R-:W-:Y:S01]  /*a260*/  LOP3.LUT R9, R9, 0x38, RZ, 0xc0, !PT ;  /* 0x0000003809097812 */ /* 0x000fe200078ec0ff */
[----:B---3--:R-:W-:Y:S02]  /*a270*/  IMAD.MOV.U32 R21, RZ, RZ, R20 ;  /* 0x000000ffff157224 */ /* 0x008fe400078e0014 */
[----:B------:R-:W0:Y:S01]  /*a280*/  S2R R20, SR_TID.X ;  /* 0x0000000000147919 */ /* 0x000e220000002100 */
[----:B----4-:R-:W-:-:S03]  /*a290*/  MOV R3, R35 ;  /* 0x0000002300037202 */ /* 0x010fc60000000f00 */
[----:B------:R-:W-:Y:S01]  /*a2a0*/  IMAD.WIDE.U32 R2, R18, UR4, R2 ;  /* 0x0000000412027c25 */ /* 0x000fe2000f8e0002 */
[----:B------:R-:W-:-:S03]  /*a2b0*/  ULDC.64 UR4, c[0x0][0x2e0] ;  /* 0x0000b80000047ab9 */ /* 0x000fc60000000a00 */
[----:B------:R-:W-:Y:S02]  /*a2c0*/  IMAD R5, R21, UR4, RZ ;  /* 0x0000000415057c24 */ /* 0x000fe4000f8e02ff */
[----:B------:R-:W-:Y:S02]  /*a2d0*/  IMAD.IADD R3, R3, 0x1, R0 ;  /* 0x0000000103037824 */ /* 0x000fe400078e0200 */
[C---:B------:R-:W-:Y:S02]  /*a2e0*/  IMAD R0, R30.reuse, UR5, R5 ;  /* 0x000000051e007c24 */ /* 0x040fe4000f8e0205 */
[----:B------:R-:W-:Y:S01]  /*a2f0*/  IMAD.WIDE.U32 R2, R30, UR4, R2 ;  /* 0x000000041e027c25 */ /* 0x000fe2000f8e0002 */
[----:B------:R-:W2:Y:S01]  /*a300*/  @P0 LDC R5, c[0x0][0x44c] ;  /* 0x00011300ff050b82 */ /* 0x000ea20000000800 */
[----:B------:R-:W-:Y:S02]  /*a310*/  ULDC.64 UR4, c[0x0][0x2d0] ;  /* 0x0000b40000047ab9 */ /* 0x000fe40000000a00 */
[----:B------:R-:W-:-:S05]  /*a320*/  IMAD.IADD R3, R3, 0x1, R0 ;  /* 0x0000000103037824 */ /* 0x000fca00078e0200 */
[----:B------:R-:W3:Y:S01]  /*a330*/  @P0 LDC R0, c[0x0][0x450] ;  /* 0x00011400ff000b82 */ /* 0x000ee20000000800 */
[C---:B0-----:R-:W-:Y:S01]  /*a340*/  LOP3.LUT R21, R20.reuse, 0x7f, RZ, 0xc0, !PT ;  /* 0x0000007f14157812 */ /* 0x041fe200078ec0ff */
[----:B------:R-:W-:-:S03]  /*a350*/  IMAD.SHL.U32 R20, R20, 0x10, RZ ;  /* 0x0000001014147824 */ /* 0x000fc600078e00ff */
[----:B------:R-:W-:-:S04]  /*a360*/  SHF.R.U32.HI R21, RZ, 0x3, R21 ;  /* 0x00000003ff157819 */ /* 0x000fc80000011615 */
[----:B------:R-:W-:-:S04]  /*a370*/  LOP3.LUT R20, R21, 0x70, R20, 0xf8, !PT ;  /* 0x0000007015147812 */ /* 0x000fc800078ef814 */
[----:B------:R-:W-:-:S05]  /*a380*/  LOP3.LUT R6, R20, R4, RZ, 0xfc, !PT ;  /* 0x0000000414067212 */ /* 0x000fca00078efcff */
[----:B--2---:R-:W-:-:S04]  /*a390*/  @P0 IMAD.HI.U32 R7, R6, R5, RZ ;  /* 0x0000000506070227 */ /* 0x004fc800078e00ff */
[----:B------:R-:W-:Y:S01]  /*a3a0*/  IMAD.MOV.U32 R5, RZ, RZ, R6 ;  /* 0x000000ffff057224 */ /* 0x000fe200078e0006 */
[----:B---3--:R-:W-:-:S04]  /*a3b0*/  @P0 SHF.R.U32.HI R5, RZ, R0, R7 ;  /* 0x00000000ff050219 */ /* 0x008fc80000011607 */
[----:B------:R-:W-:-:S05]  /*a3c0*/  IADD3 R0, -R5, RZ, RZ ;  /* 0x000000ff05007210 */ /* 0x000fca0007ffe1ff */
[----:B------:R-:W-:Y:S01]  /*a3d0*/  IMAD R0, R8, R0, R6 ;  /* 0x0000000008007224 */ /* 0x000fe200078e0206 */
[----:B------:R-:W-:Y:S01]  /*a3e0*/  SHF.R.S32.HI R6, RZ, 0x1f, R5 ;  /* 0x0000001fff067819 */ /* 0x000fe20000011405 */
[----:B------:R-:W-:-:S04]  /*a3f0*/  IMAD.WIDE.U32 R2, R5, UR4, R2 ;  /* 0x0000000405027c25 */ /* 0x000fc8000f8e0002 */
[----:B------:R-:W-:-:S04]  /*a400*/  IMAD R6, R6, UR4, RZ ;  /* 0x0000000406067c24 */ /* 0x000fc8000f8e02ff */
[----:B------:R-:W-:Y:S01]  /*a410*/  IMAD R6, R5, UR5, R6 ;  /* 0x0000000505067c24 */ /* 0x000fe2000f8e0206 */
[----:B------:R-:W-:Y:S01]  /*a420*/  SHF.R.S32.HI R5, RZ, 0x1f, R0 ;  /* 0x0000001fff057819 */ /* 0x000fe20000011400 */
[----:B------:R-:W-:Y:S02]  /*a430*/  ULDC.64 UR4, c[0x0][0x2c8] ;  /* 0x0000b20000047ab9 */ /* 0x000fe40000000a00 */
[----:B------:R-:W-:Y:S02]  /*a440*/  IMAD.IADD R3, R3, 0x1, R6 ;  /* 0x0000000103037824 */ /* 0x000fe400078e0206 */
[----:B------:R-:W-:Y:S02]  /*a450*/  IMAD R5, R5, UR4, RZ ;  /* 0x0000000405057c24 */ /* 0x000fe4000f8e02ff */
[----:B------:R-:W-:Y:S02]  /*a460*/  IMAD.SHL.U32 R21, R11, 0x8, RZ ;  /* 0x000000080b157824 */ /* 0x000fe400078e00ff */
[----:B------:R-:W-:-:S04]  /*a470*/  IMAD.WIDE.U32 R2, R0, UR4, R2 ;  /* 0x0000000400027c25 */ /* 0x000fc8000f8e0002 */
[----:B------:R-:W-:Y:S01]  /*a480*/  IMAD R5, R0, UR5, R5 ;  /* 0x0000000500057c24 */ /* 0x000fe2000f8e0205 */
[----:B------:R-:W-:Y:S01]  /*a490*/  ULDC.64 UR4, c[0x0][0x280] ;  /* 0x0000a00000047ab9 */ /* 0x000fe20000000a00 */
[----:B------:R-:W-:Y:S02]  /*a4a0*/  LOP3.LUT R21, R21, 0x38, RZ, 0xc0, !PT ;  /* 0x0000003815157812 */ /* 0x000fe400078ec0ff */
[----:B------:R-:W-:Y:S01]  /*a4b0*/  IMAD.IADD R5, R3, 0x1, R5 ;  /* 0x0000000103057824 */ /* 0x000fe200078e0205 */
[----:B------:R-:W-:Y:S01]  /*a4c0*/  LEA R0, P0, R2, UR4, 0x1 ;  /* 0x0000000402007c11 */ /* 0x000fe2000f8008ff */
[----:B------:R-:W-:Y:S01]  /*a4d0*/  ULDC UR4, c[0x0][0x2b8] ;  /* 0x0000ae0000047ab9 */ /* 0x000fe20000000800 */
[----:B------:R-:W-:Y:S02]  /*a4e0*/  LOP3.LUT R20, R11, 0x7f, RZ, 0xc0, !PT ;  /* 0x0000007f0b147812 */ /* 0x000fe400078ec0ff */
[C---:B------:R-:W-:Y:S02]  /*a4f0*/  LOP3.LUT R10, R21.reuse, 0x40, RZ, 0xfc, !PT ;  /* 0x00000040150a7812 */ /* 0x040fe400078efcff */
[----:B------:R-:W-:-:S02]  /*a500*/  LOP3.LUT R11, R21, 0x80, RZ, 0xfc, !PT ;  /* 0x00000080150b7812 */ /* 0x000fc400078efcff */
[----:B------:R-:W-:Y:S01]  /*a510*/  LEA.HI.X R5, R2, UR5, R5, 0x1, P0 ;  /* 0x0000000502057c11 */ /* 0x000fe200080f0c05 */
[----:B------:R-:W-:Y:S01]  /*a520*/  UMOV UR5, 0xffffffff ;  /* 0xffffffff00057882 */ /* 0x000fe20000000000 */
[----:B------:R-:W-:Y:S02]  /*a530*/  ISETP.GE.AND P3, PT, R9, UR4, PT ;  /* 0x0000000409007c0c */ /* 0x000fe4000bf66270 */
[----:B------:R-:W-:Y:S02]  /*a540*/  ISETP.GE.AND P2, PT, R10, UR4, PT ;  /* 0x000000040a007c0c */ /* 0x000fe4000bf46270 */
[----:B------:R-:W-:Y:S02]  /*a550*/  ISETP.GE.AND P0, PT, R11, UR4, PT ;  /* 0x000000040b007c0c */ /* 0x000fe4000bf06270 */
[----:B------:R-:W-:Y:S01]  /*a560*/  SHF.R.U32.HI R10, RZ, 0x3, R20 ;  /* 0x00000003ff0a7819 */ /* 0x000fe20000011614 */
[----:B-1----:R-:W-:Y:S10]  /*a570*/  BRA.DIV UR5, `(.L_x_265) ;  /* 0x0000003605dc7947 */ /* 0x002ff4000b800000 */
[----:B------:R-:W0:Y:S01]  /*a580*/  SHFL.IDX PT, R3, R0, RZ, 0x181f ;  /* 0x00181fff00037589 */ /* 0x000e2200000e0000 */
[----:B-----5:R-:W-:Y:S02]  /*a590*/  IMAD R6, R17, R8, RZ ;  /* 0x0000000811067224 */ /* 0x020fe400078e02ff */
[----:B------:R-:W-:Y:S01]  /*a5a0*/  IMAD.IADD R4, R10, 0x1, R4 ;  /* 0x000000010a047824 */ /* 0x000fe200078e0204 */
[----:B------:R-:W1:Y:S04]  /*a5b0*/  SHFL.IDX PT, R2, R5, RZ, 0x181f ;  /* 0x00181fff05027589 */ /* 0x000e6800000e0000 */
[----:B------:R-:W-:Y:S01]  /*a5c0*/  ISETP.GE.AND P1, PT, R4, R6, PT ;  /* 0x000000060400720c */ /* 0x000fe20003f26270 */
[----:B------:R-:W-:-:S12]  /*a5d0*/  SHFL.IDX PT, R14, R0, 0x7, 0x181f ;  /* 0x00f81f00000e7f89 */ /* 0x000fd800000e0000 */
[----:B0-----:R-:W-:-:S04]  /*a5e0*/  @!P1 LEA R7, P4, R9, R3, 0x1 ;  /* 0x0000000309079211 */ /* 0x001fc800078808ff */
[----:B-1----:R-:W-:Y:S01]  /*a5f0*/  @!P1 IADD3.X R3, RZ, R2, RZ, P4, !PT ;  /* 0x00000002ff039210 */ /* 0x002fe200027fe4ff */
[----:B------:R-:W-:Y:S02]  /*a600*/  @!P1 IMAD.MOV.U32 R2, RZ, RZ, R7 ;  /* 0x000000ffff029224 */ /* 0x000fe400078e0007 */
[----:B------:R-:W-:-:S03]  /*a610*/  VIADD R7, R4, 0x10 ;  /* 0x0000001004077836 */ /* 0x000fc60000000000 */
[----:B------:R-:W-:Y:S04]  /*a620*/  @!P1 LDGSTS.E.BYPASS.LTC128B.128 [R34+0xc400], desc[UR56][R2.64], !P3 ;  /* 0x0c40000002229fae */ /* 0x000fe8000d901d78 */
[----:B------:R-:W-:Y:S04]  /*a630*/  @!P1 LDGSTS.E.BYPASS.LTC128B.128 [R34+0x10400], desc[UR56][R2.64+0x80], !P2 ;  /* 0x1040008002229fae */ /* 0x000fe8000d101d78 */
[----:B------:R0:W-:Y:S01]  /*a640*/  @!P1 LDGSTS.E.BYPASS.LTC128B.128 [R34+0x14400], desc[UR56][R2.64+0x100], !P0 ;  /* 0x1440010002229fae */ /* 0x0001e2000c101d78 */
[----:B------:R-:W-:-:S03]  /*a650*/  ISETP.GE.AND P1, PT, R7, R6, PT ;  /* 0x000000060700720c */ /* 0x000fc60003f26270 */
[----:B0-----:R-:W0:Y:S04]  /*a660*/  SHFL.IDX PT, R3, R0, 0x1, 0x181f ;  /* 0x00381f0000037f89 */ /* 0x001e2800000e0000 */
[----:B------:R-:W1:Y:S06]  /*a670*/  SHFL.IDX PT, R2, R5, 0x1, 0x181f ;  /* 0x00381f0005027f89 */ /* 0x000e6c00000e0000 */
[----:B0-----:R-:W-:-:S05]  /*a680*/  @!P1 LEA R7, P4, R9, R3, 0x1 ;  /* 0x0000000309079211 */ /* 0x001fca00078808ff */
[----:B-1----:R-:W-:Y:S02]  /*a690*/  @!P1 IMAD.X R8, RZ, RZ, R2, P4 ;  /* 0x000000ffff089224 */ /* 0x002fe400020e0602 */
[----:B------:R-:W-:Y:S01]  /*a6a0*/  @!P1 IMAD.MOV.U32 R2, RZ, RZ, R7 ;  /* 0x000000ffff029224 */ /* 0x000fe200078e0007 */
[----:B------:R-:W-:Y:S01]  /*a6b0*/  IADD3 R7, R4, 0x20, RZ ;  /* 0x0000002004077810 */ /* 0x000fe20007ffe0ff */
[----:B------:R-:W-:-:S05]  /*a6c0*/  @!P1 IMAD.MOV.U32 R3, RZ, RZ, R8 ;  /* 0x000000ffff039224 */ /* 0x000fca00078e0008 */
        /* <DEDUP_REMOVED lines=8> */
[----:B------:R-:W-:Y:S02]  /*a750*/  @!P1 IMAD.MOV.U32 R2, RZ, RZ, R7 ;  /* 0x000000ffff029224 */ /* 0x000fe400078e0007 */
        /* <DEDUP_REMOVED lines=9> */
[----:B-1----:R-:W-:Y:S01]  /*a7f0*/  @!P1 IMAD.X R8, RZ, RZ, R2, P4 ;  /* 0x000000ffff089224 */ /* 0x002fe200020e0602 */
[----:B------:R-:W-:Y:S01]  /*a800*/  @!P1 MOV R2, R7 ;  /* 0x0000000700029202 */ /* 0x000fe20000000f00 */
[----:B------:R-:W-:Y:S02]  /*a810*/  VIADD R7, R4, 0x40 ;  /* 0x0000004004077836 */ /* 0x000fe40000000000 */
        /* <DEDUP_REMOVED lines=28> */
[----:B------:R-:W1:Y:S04]  /*a9e0*/  SHFL.IDX PT, R2, R5, 0x6, 0x181f ;  /* 0x00d81f0005027f89 */ /* 0x000e6800000e0000 */
[----:B------:R-:W2:Y:S02]  /*a9f0*/  SHFL.IDX PT, R5, R5, 0x7, 0x181f ;  /* 0x00f81f0005057f89 */ /* 0x000ea400000e0000 */
[----:B0-----:R-:W-:-:S05]  /*aa00*/  @!P1 LEA R7, P4, R9, R3, 0x1 ;  /* 0x0000000309079211 */ /* 0x001fca00078808ff */
[----:B-1----:R-:W-:Y:S01]  /*aa10*/  @!P1 IMAD.X R8, RZ, RZ, R2, P4 ;  /* 0x000000ffff089224 */ /* 0x002fe200020e0602 */
[----:B------:R-:W-:-:S03]  /*aa20*/  @!P1 MOV R2, R7 ;  /* 0x0000000700029202 */ /* 0x000fc60000000f00 */
[----:B------:R-:W-:-:S05]  /*aa30*/  @!P1 IMAD.MOV.U32 R3, RZ, RZ, R8 ;  /* 0x000000ffff039224 */ /* 0x000fca00078e0008 */
[----:B------:R0:W-:Y:S04]  /*aa40*/  @!P1 LDGSTS.E.BYPASS.LTC128B.128 [R34+0xf400], desc[UR56][R2.64], !P3 ;  /* 0x0f40000002229fae */ /* 0x0001e8000d901d78 */
[----:B------:R0:W-:Y:S04]  /*aa50*/  @!P1 LDGSTS.E.BYPASS.LTC128B.128 [R34+0x13400], desc[UR56][R2.64+0x80], !P2 ;  /* 0x1340008002229fae */ /* 0x0001e8000d101d78 */
[----:B--2---:R0:W-:Y:S02]  /*aa60*/  @!P1 LDGSTS.E.BYPASS.LTC128B.128 [R34+0x17400], desc[UR56][R2.64+0x100], !P0 ;  /* 0x1740010002229fae */ /* 0x0041e4000c101d78 */
.L_x_356:
[----:B0-----:R-:W-:Y:S01]  /*aa70*/  VIADD R3, R4, 0x70 ;  /* 0x0000007004037836 */ /* 0x001fe20000000000 */
[----:B------:R-:W-:Y:S04]  /*aa80*/  BSSY B0, `(.L_x_266) ;  /* 0x000000b000007945 */ /* 0x000fe80003800000 */
[----:B------:R-:W-:-:S13]  /*aa90*/  ISETP.GE.AND P1, PT, R3, R6, PT ;  /* 0x000000060300720c */ /* 0x000fda0003f26270 */
[----:B------:R-:W-:Y:S05]  /*aaa0*/  @P1 BRA `(.L_x_267) ;  /* 0x0000000000201947 */ /* 0x000fea0003800000 */
[----:B------:R-:W-:-:S05]  /*aab0*/  LEA R2, P1, R9, R14, 0x1 ;  /* 0x0000000e09027211 */ /* 0x000fca00078208ff */
[----:B------:R-:W-:-:S05]  /*aac0*/  IMAD.X R3, RZ, RZ, R5, P1 ;  /* 0x000000ffff037224 */ /* 0x000fca00008e0605 */
[----:B------:R-:W-:Y:S01]  /*aad0*/  @!PT LDS RZ, [RZ] ;  /* 0x00000000fffff984 */ /* 0x000fe20000000800 */
[----:B------:R-:W-:Y:S01]  /*aae0*/  @!PT LDS RZ, [RZ] ;  /* 0x00000000fffff984 */ /* 0x000fe20000000800 */
[----:B------:R-:W-:Y:S01]  /*aaf0*/  @!PT LDS RZ, [RZ] ;  /* 0x00000000fffff984 */ /* 0x000fe20000000800 */
[----:B------:R0:W-:Y:S04]  /*ab00*/  LDGSTS.E.BYPASS.LTC128B.128 [R34+0xfc00], desc[UR56][R2.64], !P3 ;  /* 0x0fc0000002227fae */ /* 0x0001e8000d901d78 */
[----:B------:R0:W-:Y:S04]  /*ab10*/  LDGSTS.E.BYPASS.LTC128B.128 [R34+0x13c00], desc[UR56][R2.64+0x80], !P2 ;  /* 0x13c0008002227fae */ /* 0x0001e8000d101d78 */
[----:B------:R0:W-:Y:S02]  /*ab20*/  LDGSTS.E.BYPASS.LTC128B.128 [R34+0x17c00], desc[UR56][R2.64+0x100], !P0 ;  /* 0x17c0010002227fae */ /* 0x0001e4000c101d78 */
.L_x_267:
[----:B------:R-:W-:Y:S05]  /*ab30*/  BSYNC B0 ;  /* 0x0000000000007941 */ /* 0x000fea0003800000 */
.L_x_266:
[----:B------:R-:W-:Y:S01]  /*ab40*/  NOP ;  /* 0x0000000000007918 */ /* 0x000fe20000000000 */
[----:B------:R-:W-:-:S13]  /*ab50*/  PLOP3.LUT P0, PT, PT, PT, PT, 0x80, 0x0 ;  /* 0x000000000000781c */ /* 0x000fda0003f0f070 */
.L_x_268:
[----:B------:R-:W-:Y:S02]  /*ab60*/  PLOP3.LUT P1, PT, P1, P0, PT, 0xa2, 0x0 ;  /* 0x000000000000781c */ /* 0x000fe40000f21472 */
[----:B------:R-:W-:-:S08]  /*ab70*/  @P0 R2UR P1, UR4, R22 ;  /* 0x00000000160402ca */ /* 0x000fd00000020000 */
[----:B------:R-:W-:-:S05]  /*ab80*/  @P0 PLOP3.LUT P0, PT, P1, PT, PT, 0x80, 0x0 ;  /* 0x000000000000081c */ /* 0x000fca0000f0f070 */
[----:B------:R-:W-:Y:S01]  /*ab90*/  @!P1 SYNCS.ARRIVE.TRANS64.RED.A0T1 RZ, [UR4+0x2a800], RZ ;  /* 0x02a800ffffff99a7 */ /* 0x000fe20008200404 */
[----:B------:R-:W-:Y:S07]  /*aba0*/  @!P1 ARRIVES.LDGSTSBAR.64.TRANSCNT [UR4+0x2a800] ;  /* 0x02a80000ff0099b0 */ /* 0x000fee0008000a84 */
[----:B------:R-:W-:Y:S05]  /*abb0*/  @P0 BRA.U.ANY `(.L_x_268) ;  /* 0xfffffffd00e80947 */ /* 0x000fea000393ffff */
[----:B0-----:R-:W2:Y:S02]  /*abc0*/  LDL.LU R2, [R1+0x14] ;  /* 0x0000140001027983 */ /* 0x001ea40000300800 */
[----:B--2---:R-:W-:-:S05]  /*abd0*/  VIADD R2, R2, 0x1 ;  /* 0x0000000102027836 */ /* 0x004fca0000000000 */
[----:B------:R0:W-:Y:S01]  /*abe0*/  STL [R1+0x14], R2 ;  /* 0x0000140201007387 */ /* 0x0001e20000100800 */
[----:B------:R-:W-:-:S04]  /*abf0*/  LEA.HI R0, R2, R2, RZ, 0x1 ;  /* 0x0000000202007211 */ /* 0x000fc800078f08ff */
[----:B------:R-:W-:-:S05]  /*ac00*/  LOP3.LUT R0, R0, 0xfffffffe, RZ, 0xc0, !PT ;  /* 0xfffffffe00007812 */ /* 0x000fca00078ec0ff */
[----:B------:R-:W-:-:S05]  /*ac10*/  IMAD.IADD R0, R2, 0x1, -R0 ;  /* 0x0000000102007824 */ /* 0x000fca00078e0a00 */
[----:B------:R-:W-:Y:S01]  /*ac20*/  SHF.L.U32 R3, R0, 0x1f, RZ ;  /* 0x0000001f00037819 */ /* 0x000fe200000006ff */
[----:B------:R-:W-:Y:S01]  /*ac30*/  NOP ;  /* 0x0000000000007918 */ /* 0x000fe20000000000 */
[----:B------:R0:W-:Y:S01]  /*ac40*/  SYNCS.ARRIVE.TRANS64.A1T0 RZ, [R22+URZ+0x2a800], RZ ;  /* 0x02a800ff16ff79a7 */ /* 0x0001e2000810003f */
[----:B------:R-:W-:Y:S01]  /*ac50*/  BSSY B0, `(.L_x_269) ;  /* 0x0000003000007945 */ /* 0x000fe20003800000 */
[----:B------:R-:W1:Y:S03]  /*ac60*/  SYNCS.PHASECHK.TRANS64.TRYWAIT P0, [R22+URZ+0x2a820], R3 ;  /* 0x02a82003160075a7 */ /* 0x000e66000800017f */
[----:B01----:R-:W-:Y:S05]  /*ac70*/  @!P0 BRA `(.L_x_270) ;  /* 0x0000003800d48947 */ /* 0x003fea0003800000 */
.L_x_357:
[----:B------:R-:W-:Y:S05]  /*ac80*/  BSYNC B0 ;  /* 0x0000000000007941 */ /* 0x000fea0003800000 */
.L_x_269:
[----:B------:R-:W-:Y:S01]  /*ac90*/  ISETP.GE.AND P0, PT, R36, 0x61, PT ;  /* 0x000000612400780c */ /* 0x000fe20003f06270 */
[----:B------:R-:W-:-:S12]  /*aca0*/  BSSY B0, `(.L_x_271) ;  /* 0x00000ff000007945 */ /* 0x000fd80003800000 */
[----:B------:R-:W-:Y:S05]  /*acb0*/  @!P0 BRA `(.L_x_272) ;  /* 0x0000000c00f48947 */ /* 0x000fea0003800000 */
[----:B------:R-:W2:Y:S01]  /*acc0*/  LDL.LU R0, [R1+0x18] ;  /* 0x0000180001007983 */ /* 0x000ea20000300800 */
[----:B------:R-:W-:Y:S02]  /*acd0*/  IMAD.MOV.U32 R17, RZ, RZ, R28 ;  /* 0x000000ffff117224 */ /* 0x000fe400078e001c */
[----:B------:R-:W-:Y:S02]  /*ace0*/  IMAD.MOV.U32 R10, RZ, RZ, R27 ;  /* 0x000000ffff0a7224 */ /* 0x000fe400078e001b */
[----:B------:R-:W-:Y:S01]  /*acf0*/  IMAD.MOV.U32 R30, RZ, RZ, R26 ;  /* 0x000000ffff1e7224 */ /* 0x000fe200078e001a */
[----:B--2---:R-:W-:-:S07]  /*ad00*/  IADD3 R0, R0, -0x2, RZ ;  /* 0xfffffffe00007810 */ /* 0x004fce0007ffe0ff */
.L_x_285:
[----:B------:R-:W2:Y:S01]  /*ad10*/  LDL R7, [R1] ;  /* 0x0000000001077983 */ /* 0x000ea20000100800 */
[----:B------:R-:W1:Y:S01]  /*ad20*/  LDC R4, c[0x0][0x430] ;  /* 0x00010c00ff047b82 */ /* 0x000e620000000800 */
[----:B------:R-:W0:Y:S02]  /*ad30*/  S2R R2, SR_TID.X ;  /* 0x0000000000027919 */ /* 0x000e240000002100 */
[----:B------:R-:W3:Y:S01]  /*ad40*/  LDL R9, [R1+0x20] ;  /* 0x0000200001097983 */ /* 0x000ee20000100800 */
[----:B-1----:R-:W-:Y:S02]  /*ad50*/  ISETP.NE.AND P0, PT, R4, 0x1, PT ;  /* 0x000000010400780c */ /* 0x002fe40003f05270 */
[C---:B0-----:R-:W-:Y:S01]  /*ad60*/  LOP3.LUT R3, R2.reuse, 0x7f, RZ, 0xc0, !PT ;  /* 0x0000007f02037812 */ /* 0x041fe200078ec0ff */
[----:B------:R-:W-:-:S10]  /*ad70*/  IMAD.SHL.U32 R2, R2, 0x10, RZ ;  /* 0x0000001002027824 */ /* 0x000fd400078e00ff */
[----:B------:R-:W0:Y:S01]  /*ad80*/  @P0 LDC R5, c[0x0][0x438] ;  /* 0x00010e00ff050b82 */ /* 0x000e220000000800 */
[----:B------:R-:W-:-:S04]  /*ad90*/  SHF.R.U32.HI R3, RZ, 0x3, R3 ;  /* 0x00000003ff037819 */ /* 0x000fc80000011603 */
[----:B------:R-:W-:-:S03]  /*ada0*/  LOP3.LUT R2, R3, 0x70, R2, 0xf8, !PT ;  /* 0x0000007003027812 */ /* 0x000fc600078ef802 */
[----:B------:R-:W1:Y:S01]  /*adb0*/  @P0 LDC R3, c[0x0][0x434] ;  /* 0x00010d00ff030b82 */ /* 0x000e620000000800 */
[----:B------:R-:W-:Y:S01]  /*adc0*/  IMAD R8, R0, 0x60, R37 ;  /* 0x0000006000087824 */ /* 0x000fe200078e0225 */
[----:B------:R-:W-:-:S03]  /*add0*/  ISETP.GT.U32.AND P2, PT, R2, 0x5f, PT ;  /* 0x0000005f0200780c */ /* 0x000fc60003f44070 */
[----:B------:R-:W-:-:S05]  /*ade0*/  IMAD.IADD R8, R2, 0x1, R8 ;  /* 0x0000000102087824 */ /* 0x000fca00078e0208 */
[----:B------:R-:W-:Y:S01]  /*adf0*/  MOV R6, R8 ;  /* 0x0000000800067202 */ /* 0x000fe20000000f00 */
[----:B-1----:R-:W-:-:S05]  /*ae00*/  @P0 IMAD.HI.U32 R2, R8, R3, RZ ;  /* 0x0000000308020227 */ /* 0x002fca00078e00ff */
[----:B0-----:R-:W-:Y:S02]  /*ae10*/  @P0 SHF.R.U32.HI R6, RZ, R5, R2 ;  /* 0x00000005ff060219 */ /* 0x001fe40000011602 */
[----:B------:R-:W0:Y:S02]  /*ae20*/  @!P2 LDC.64 R4, c[0x0][0x428] ;  /* 0x00010a00ff04ab82 */ /* 0x000e240000000a00 */
[--C-:B------:R-:W-:Y:S01]  /*ae30*/  @!P2 SHF.R.S32.HI R3, RZ, 0x1f, R6.reuse ;  /* 0x0000001fff03a819 */ /* 0x100fe20000011406 */
[----:B------:R-:W-:-:S04]  /*ae40*/  @!P2 IMAD.MOV.U32 R2, RZ, RZ, R6 ;  /* 0x000000ffff02a224 */ /* 0x000fc800078e0006 */
[----:B0-----:R-:W-:-:S04]  /*ae50*/  @!P2 IMAD.WIDE.U32 R2, R31, R4, R2 ;  /* 0x000000041f02a225 */ /* 0x001fc800078e0002 */
[----:B--2---:R-:W-:-:S04]  /*ae60*/  @!P2 IMAD R4, R7, R4, RZ ;  /* 0x000000040704a224 */ /* 0x004fc800078e02ff */
[----:B------:R-:W-:Y:S02]  /*ae70*/  @!P2 IMAD R7, R31, R5, R4 ;  /* 0x000000051f07a224 */ /* 0x000fe400078e0204 */
[----:B------:R-:W0:Y:S02]  /*ae80*/  @!P2 LDC.64 R4, c[0x0][0x418] ;  /* 0x00010600ff04ab82 */ /* 0x000e240000000a00 */
[----:B------:R-:W-:Y:S02]  /*ae90*/  @!P2 IMAD.IADD R3, R7, 0x1, R3 ;  /* 0x000000010703a824 */ /* 0x000fe400078e0203 */
[----:B------:R-:W-:Y:S01]  /*aea0*/  IMAD.MOV.U32 R7, RZ, RZ, RZ ;  /* 0x000000ffff077224 */ /* 0x000fe200078e00ff */
[----:B0-----:R-:W-:-:S04]  /*aeb0*/  @!P2 LEA R4, P0, R2, R4, 0x2 ;  /* 0x000000040204a211 */ /* 0x001fc800078010ff */
[----:B------:R-:W-:-:S05]  /*aec0*/  @!P2 LEA.HI.X R5, R2, R5, R3, 0x2, P0 ;  /* 0x000000050205a211 */ /* 0x000fca00000f1403 */
[----:B------:R0:W5:Y:S01]  /*aed0*/  @!P2 LDG.E R7, desc[UR56][R4.64] ;  /* 0x000000380407a981 */ /* 0x000162000c1e1900 */
[----:B---3--:R-:W-:Y:S01]  /*aee0*/  ISETP.NE.AND P1, PT, R9, 0x3, PT ;  /* 0x000000030900780c */ /* 0x008fe20003f25270 */
[----:B------:R-:W-:Y:S01]  /*aef0*/  VIADD R27, R10, 0x1 ;  /* 0x000000010a1b7836 */ /* 0x000fe20000000000 */
[----:B------:R-:W-:Y:S05]  /*af00*/  YIELD ;  /* 0x0000000000007946 */ /* 0x000fea0003800000 */
[----:B------:R-:W-:Y:S01]  /*af10*/  ISETP.NE.AND P0, PT, R27, 0x2, PT ;  /* 0x000000021b00780c */ /* 0x000fe20003f05270 */
[----:B------:R-:W-:Y:S01]  /*af20*/  IMAD.MOV R3, RZ, RZ, -R6 ;  /* 0x000000ffff037224 */ /* 0x000fe200078e0a06 */
[----:B------:R-:W-:-:S02]  /*af30*/  ULDC UR4, c[0x0][0x430] ;  /* 0x00010c0000047ab9 */ /* 0x000fc40000000800 */
[----:B------:R-:W-:Y:S01]  /*af40*/  SEL R28, RZ, 0x1, P0 ;  /* 0x00000001ff1c7807 */ /* 0x000fe20000000000 */
[----:B------:R-:W-:Y:S01]  /*af50*/  IMAD R8, R3, UR4, R8 ;  /* 0x0000000403087c24 */ /* 0x000fe2000f8e0208 */
[----:B------:R-:W-:Y:S02]  /*af60*/  SEL R27, R27, RZ, P0 ;  /* 0x000000ff1b1b7207 */ /* 0x000fe40000000000 */
[----:B------:R-:W-:Y:S02]  /*af70*/  MOV R26, R0 ;  /* 0x00000000001a7202 */ /* 0x000fe40000000f00 */
[----:B------:R-:W-:Y:S01]  /*af80*/  LOP3.LUT R28, R17, R28, RZ, 0x3c, !PT ;  /* 0x0000001c111c7212 */ /* 0x000fe200078e3cff */
[----:B0-----:R-:W-:Y:S06]  /*af90*/  @!P1 BRA `(.L_x_273) ;  /* 0x0000000000049947 */ /* 0x001fec0003800000 */
[----:B------:R-:W-:Y:S01]  /*afa0*/  BPT.TRAP 0x1 ;  /* 0x000000040000795c */ /* 0x000fe20000300000 */
.L_x_273:
[----:B------:R-:W-:Y:S01]  /*afb0*/  IMAD R6, R27, 0x8, R22 ;  /* 0x000000081b067824 */ /* 0x000fe200078e0216 */
[----:B------:R-:W-:Y:S01]  /*afc0*/  SHF.L.U32 R3, R28, 0x1f, RZ ;  /* 0x0000001f1c037819 */ /* 0x000fe200000006ff */
[----:B------:R-:W-:Y:S03]  /*afd0*/  BSSY B1, `(.L_x_274) ;  /* 0x0000003000017945 */ /* 0x000fe60003800000 */
[----:B------:R-:W0:Y:S02]  /*afe0*/  SYNCS.PHASECHK.TRANS64.TRYWAIT P0, [R6+URZ+0x2a840], R3 ;  /* 0x02a84003060075a7 */ /* 0x000e24000800017f */
[----:B0-----:R-:W-:Y:S05]  /*aff0*/  @!P0 BRA `(.L_x_275) ;  /* 0x0000003800088947 */ /* 0x001fea0003800000 */
.L_x_358:
[----:B------:R-:W-:Y:S05]  /*b000*/  BSYNC B1 ;  /* 0x0000000000017941 */ /* 0x000fea0003800000 */
.L_x_274:
[----:B------:R-:W-:Y:S01]  /*b010*/  SHF.R.S32.HI R20, RZ, 0x1f, R8 ;  /* 0x0000001fff147819 */ /* 0x000fe20000011408 */
[----:B------:R-:W-:Y:S01]  /*b020*/  ULDC.64 UR4, c[0x0][0x300] ;  /* 0x0000c00000047ab9 */ /* 0x000fe20000000a00 */
[----:B-----5:R-:W-:Y:S01]  /*b030*/  SHF.R.S32.HI R21, RZ, 0x1f, R7 ;  /* 0x0000001fff157819 */ /* 0x020fe20000011407 */
[----:B0-----:R-:W-:Y:S01]  /*b040*/  IMAD.WIDE.U32 R2, R8, UR4, RZ ;  /* 0x0000000408027c25 */ /* 0x001fe2000f8e00ff */
[C---:B------:R-:W-:Y:S02]  /*b050*/  LOP3.LUT P3, RZ, R25.reuse, 0x4, RZ, 0xc0, !PT ;  /* 0x0000000419ff7812 */ /* 0x040fe4000786c0ff */
[C---:B------:R-:W-:Y:S01]  /*b060*/  LOP3.LUT P2, RZ, R25.reuse, 0x2, RZ, 0xc0, !PT ;  /* 0x0000000219ff7812 */ /* 0x040fe2000784c0ff */
[----:B------:R-:W-:Y:S01]  /*b070*/  IMAD R0, R20, UR4, RZ ;  /* 0x0000000414007c24 */ /* 0x000fe2000f8e02ff */
[----:B------:R-:W-:Y:S01]  /*b080*/  LOP3.LUT P1, RZ, R25, 0x1, RZ, 0xc0, !PT ;  /* 0x0000000119ff7812 */ /* 0x000fe2000782c0ff */
[----:B------:R-:W-:Y:S02]  /*b090*/  IMAD R4, R27, 0x4800, R33 ;  /* 0x000048001b047824 */ /* 0x000fe400078e0221 */
[----:B------:R-:W-:Y:S01]  /*b0a0*/  IMAD R0, R8, UR5, R0 ;  /* 0x0000000508007c24 */ /* 0x000fe2000f8e0200 */
[----:B------:R-:W-:-:S03]  /*b0b0*/  ULDC.64 UR4, c[0x0][0x310] ;  /* 0x0000c40000047ab9 */ /* 0x000fc60000000a00 */
[----:B------:R-:W-:Y:S02]  /*b0c0*/  IMAD.IADD R3, R3, 0x1, R0 ;  /* 0x0000000103037824 */ /* 0x000fe400078e0200 */
[----:B------:R-:W-:Y:S02]  /*b0d0*/  IMAD R0, R21, UR4, RZ ;  /* 0x0000000415007c24 */ /* 0x000fe4000f8e02ff */
[----:B------:R-:W-:-:S04]  /*b0e0*/  IMAD.WIDE.U32 R2, R7, UR4, R2 ;  /* 0x0000000407027c25 */ /* 0x000fc8000f8e0002 */
        /* <DEDUP_REMOVED lines=8> */
[----:B------:R-:W-:Y:S01]  /*b170*/  IMAD.IADD R0, R0, 0x1, R3 ;  /* 0x0000000100007824 */ /* 0x000fe200078e0203 */
[----:B------:R-:W-:-:S04]  /*b180*/  UMOV UR4, 0xffffffff ;  /* 0xffffffff00047882 */ /* 0x000fc80000000000 */
[----:B------:R-:W-:Y:S01]  /*b190*/  LEA.HI.X R5, R2, UR5, R0, 0x1, P0 ;  /* 0x0000000502057c11 */ /* 0x000fe200080f0c00 */
[----:B------:R-:W-:Y:S06]  /*b1a0*/  BRA.DIV UR4, `(.L_x_276) ;  /* 0x0000003604b07947 */ /* 0x000fec000b800000 */
[----:B------:R-:W0:Y:S01]  /*b1b0*/  S2R R3, SR_TID.X ;  /* 0x0000000000037919 */ /* 0x000e220000002100 */
[----:B------:R-:W-:Y:S01]  /*b1c0*/  IMAD R4, R4, 0x2, R22 ;  /* 0x0000000204047824 */ /* 0x000fe200078e0216 */
[----:B------:R-:W1:Y:S04]  /*b1d0*/  SHFL.IDX PT, R2, R9, RZ, 0x181f ;  /* 0x00181fff09027589 */ /* 0x000e6800000e0000 */
[----:B------:R-:W-:Y:S01]  /*b1e0*/  SHFL.IDX PT, R35, R5, 0x2, 0x181f ;  /* 0x00581f0005237f89 */ /* 0x000fe200000e0000 */
[----:B0-----:R-:W-:-:S03]  /*b1f0*/  IMAD.SHL.U32 R11, R3, 0x8, RZ ;  /* 0x00000008030b7824 */ /* 0x001fc600078e00ff */
[----:B------:R-:W0:Y:S02]  /*b200*/  SHFL.IDX PT, R3, R5, RZ, 0x181f ;  /* 0x00181fff05037589 */ /* 0x000e2400000e0000 */
[----:B------:R-:W-:-:S04]  /*b210*/  LOP3.LUT R11, R11, 0x38, RZ, 0xc0, !PT ;  /* 0x000000380b0b7812 */ /* 0x000fc800078ec0ff */
[----:B------:R-:W-:-:S04]  /*b220*/  SHF.L.U32 R0, R11, 0x1, RZ ;  /* 0x000000010b007819 */ /* 0x000fc800000006ff */
[----:B-1----:R-:W-:-:S05]  /*b230*/  IADD3 R2, P0, R2, R0, RZ ;  /* 0x0000000002027210 */ /* 0x002fca0007f1e0ff */
[----:B0-----:R-:W-:-:S05]  /*b240*/  IMAD.X R3, RZ, RZ, R3, P0 ;  /* 0x000000ffff037224 */ /* 0x001fca00000e0603 */
[----:B------:R-:W-:Y:S04]  /*b250*/  LDGSTS.E.BYPASS.LTC128B.128 [R4+0x18400], desc[UR56][R2.64], !P3 ;  /* 0x1840000002047fae */ /* 0x000fe8000d901d78 */
[----:B------:R-:W-:Y:S04]  /*b260*/  LDGSTS.E.BYPASS.LTC128B.128 [R4+0x1b400], desc[UR56][R2.64+0x80], !P2 ;  /* 0x1b40008002047fae */ /* 0x000fe8000d101d78 */
[----:B------:R0:W-:Y:S04]  /*b270*/  LDGSTS.E.BYPASS.LTC128B.128 [R4+0x1e400], desc[UR56][R2.64+0x100], !P1 ;  /* 0x1e40010002047fae */ /* 0x0001e8000c901d78 */
[----:B0-----:R-:W0:Y:S04]  /*b280*/  SHFL.IDX PT, R2, R9, 0x1, 0x181f ;  /* 0x00381f0009027f89 */ /* 0x001e2800000e0000 */
[----:B------:R-:W1:Y:S01]  /*b290*/  SHFL.IDX PT, R3, R5, 0x1, 0x181f ;  /* 0x00381f0005037f89 */ /* 0x000e6200000e0000 */
[----:B0-----:R-:W-:-:S05]  /*b2a0*/  IADD3 R2, P0, R2, R0, RZ ;  /* 0x0000000002027210 */ /* 0x001fca0007f1e0ff */
[----:B-1----:R-:W-:-:S05]  /*b2b0*/  IMAD.X R3, RZ, RZ, R3, P0 ;  /* 0x000000ffff037224 */ /* 0x002fca00000e0603 */
[----:B------:R-:W-:Y:S04]  /*b2c0*/  LDGSTS.E.BYPASS.LTC128B.128 [R4+0x18c00], desc[UR56][R2.64], !P3 ;  /* 0x18c0000002047fae */ /* 0x000fe8000d901d78 */
[----:B------:R-:W-:Y:S04]  /*b2d0*/  LDGSTS.E.BYPASS.LTC128B.128 [R4+0x1bc00], desc[UR56][R2.64+0x80], !P2 ;  /* 0x1bc0008002047fae */ /* 0x000fe8000d101d78 */
[----:B------:R0:W-:Y:S04]  /*b2e0*/  LDGSTS.E.BYPASS.LTC128B.128 [R4+0x1ec00], desc[UR56][R2.64+0x100], !P1 ;  /* 0x1ec0010002047fae */ /* 0x0001e8000c901d78 */
[----:B0-----:R-:W0:Y:S02]  /*b2f0*/  SHFL.IDX PT, R2, R9, 0x2, 0x181f ;  /* 0x00581f0009027f89 */ /* 0x001e2400000e0000 */
[----:B0-----:R-:W-:-:S05]  /*b300*/  IADD3 R2, P0, R2, R0, RZ ;  /* 0x0000000002027210 */ /* 0x001fca0007f1e0ff */
[----:B------:R-:W-:Y:S02]  /*b310*/  IMAD.X R3, RZ, RZ, R35, P0 ;  /* 0x000000ffff037224 */ /* 0x000fe400000e0623 */
[----:B------:R-:W-:Y:S04]  /*b320*/  SHFL.IDX PT, R35, R5, 0x3, 0x181f ;  /* 0x00781f0005237f89 */ /* 0x000fe800000e0000 */
        /* <DEDUP_REMOVED lines=11> */
[----:B0-----:R-:W-:-:S04]  /*b3e0*/  IADD3 R2, P0, R2, R0, RZ ;  /* 0x0000000002027210 */ /* 0x001fc80007f1e0ff */
[----:B------:R-:W-:Y:S02]  /*b3f0*/  IADD3.X R3, RZ, R35, RZ, P0, !PT ;  /* 0x00000023ff037210 */ /* 0x000fe400007fe4ff */
[----:B------:R0:W1:Y:S04]  /*b400*/  SHFL.IDX PT, R35, R5, 0x5, 0x181f ;  /* 0x00b81f0005237f89 */ /* 0x00006800000e0000 */
[----:B------:R-:W-:Y:S04]  /*b410*/  LDGSTS.E.BYPASS.LTC128B.128 [R4+0x1a400], desc[UR56][R2.64], !P3 ;  /* 0x1a40000002047fae */ /* 0x000fe8000d901d78 */
[----:B------:R-:W-:Y:S04]  /*b420*/  LDGSTS.E.BYPASS.LTC128B.128 [R4+0x1d400], desc[UR56][R2.64+0x80], !P2 ;  /* 0x1d40008002047fae */ /* 0x000fe8000d101d78 */
[----:B------:R2:W-:Y:S04]  /*b430*/  LDGSTS.E.BYPASS.LTC128B.128 [R4+0x20400], desc[UR56][R2.64+0x100], !P1 ;  /* 0x2040010002047fae */ /* 0x0005e8000c901d78 */
[----:B-12---:R0:W2:Y:S02]  /*b440*/  SHFL.IDX PT, R2, R9, 0x5, 0x181f ;  /* 0x00b81f0009027f89 */ /* 0x0060a400000e0000 */
.L_x_372:
[----:B--2---:R-:W-:-:S05]  /*b450*/  IADD3 R2, P0, R2, R0, RZ ;  /* 0x0000000002027210 */ /* 0x004fca0007f1e0ff */
[----:B------:R-:W-:Y:S01]  /*b460*/  IMAD.X R3, RZ, RZ, R35, P0 ;  /* 0x000000ffff037224 */ /* 0x000fe200000e0623 */
[----:B------:R-:W-:-:S04]  /*b470*/  PLOP3.LUT P0, PT, PT, PT, PT, 0x80, 0x0 ;  /* 0x000000000000781c */ /* 0x000fc80003f0f070 */
[----:B------:R-:W-:Y:S01]  /*b480*/  @!PT LDS RZ, [RZ] ;  /* 0x00000000fffff984 */ /* 0x000fe20000000800 */
[----:B------:R-:W-:Y:S01]  /*b490*/  @!PT LDS RZ, [RZ] ;  /* 0x00000000fffff984 */ /* 0x000fe20000000800 */
[----:B------:R-:W-:Y:S01]  /*b4a0*/  @!PT LDS RZ, [RZ] ;  /* 0x00000000fffff984 */ /* 0x000fe20000000800 */
[----:B------:R1:W-:Y:S04]  /*b4b0*/  LDGSTS.E.BYPASS.LTC128B.128 [R4+0x1ac00], desc[UR56][R2.64], !P3 ;  /* 0x1ac0000002047fae */ /* 0x0003e8000d901d78 */
[----:B------:R1:W-:Y:S04]  /*b4c0*/  LDGSTS.E.BYPASS.LTC128B.128 [R4+0x1dc00], desc[UR56][R2.64+0x80], !P2 ;  /* 0x1dc0008002047fae */ /* 0x0003e8000d101d78 */
[----:B------:R1:W-:Y:S01]  /*b4d0*/  LDGSTS.E.BYPASS.LTC128B.128 [R4+0x20c00], desc[UR56][R2.64+0x100], !P1 ;  /* 0x20c0010002047fae */ /* 0x0003e2000c901d78 */
[----:B------:R-:W-:Y:S01]  /*b4e0*/  NOP ;  /* 0x0000000000007918 */ /* 0x000fe20000000000 */
.L_x_277:
[----:B------:R-:W-:Y:S02]  /*b4f0*/  PLOP3.LUT P1, PT, P1, P0, PT, 0xa2, 0x0 ;  /* 0x000000000000781c */ /* 0x000fe40000f21472 */
[----:B------:R-:W-:-:S08]  /*b500*/  @P0 R2UR P1, UR4, R6 ;  /* 0x00000000060402ca */ /* 0x000fd00000020000 */
[----:B------:R-:W-:-:S05]  /*b510*/  @P0 PLOP3.LUT P0, PT, P1, PT, PT, 0x80, 0x0 ;  /* 0x000000000000081c */ /* 0x000fca0000f0f070 */
[----:B------:R-:W-:Y:S01]  /*b520*/  @!P1 SYNCS.ARRIVE.TRANS64.RED.A0T1 RZ, [UR4+0x2a830], RZ ;  /* 0x02a830ffffff99a7 */ /* 0x000fe20008200404 */
[----:B------:R-:W-:Y:S07]  /*b530*/  @!P1 ARRIVES.LDGSTSBAR.64.TRANSCNT [UR4+0x2a830] ;  /* 0x02a83000ff0099b0 */ /* 0x000fee0008000a84 */
[----:B------:R-:W-:Y:S05]  /*b540*/  @P0 BRA.U.ANY `(.L_x_277) ;  /* 0xfffffffd00e80947 */ /* 0x000fea000393ffff */
[----:B------:R-:W-:Y:S01]  /*b550*/  NOP ;  /* 0x0000000000007918 */ /* 0x000fe20000000000 */
[----:B-1----:R-:W2:Y:S02]  /*b560*/  LDL R2, [R1+0x20] ;  /* 0x0000200001027983 */ /* 0x002ea40000100800 */
[----:B--2---:R-:W-:-:S13]  /*b570*/  ISETP.NE.AND P2, PT, R2, 0x3, PT ;  /* 0x000000030200780c */ /* 0x004fda0003f45270 */
[----:B------:R-:W-:Y:S05]  /*b580*/  @!P2 BRA `(.L_x_278) ;  /* 0x000000000004a947 */ /* 0x000fea0003800000 */
[----:B------:R-:W-:Y:S01]  /*b590*/  BPT.TRAP 0x1 ;  /* 0x000000040000795c */ /* 0x000fe20000300000 */
.L_x_278:
[----:B------:R1:W-:Y:S01]  /*b5a0*/  SYNCS.ARRIVE.TRANS64.A1T0 RZ, [R6+URZ+0x2a830], RZ ;  /* 0x02a830ff06ff79a7 */ /* 0x0003e2000810003f */
[----:B------:R-:W-:Y:S05]  /*b5b0*/  @!P2 BRA `(.L_x_279) ;  /* 0x000000000004a947 */ /* 0x000fea0003800000 */
[----:B------:R-:W-:Y:S01]  /*b5c0*/  BPT.TRAP 0x1 ;  /* 0x000000040000795c */ /* 0x000fe20000300000 */
.L_x_279:
[----:B------:R-:W-:Y:S01]  /*b5d0*/  SHF.L.U32 R2, R17, 0x1f, RZ ;  /* 0x0000001f11027819 */ /* 0x000fe200000006ff */
[----:B------:R-:W-:Y:S01]  /*b5e0*/  IMAD R4, R10, 0x8, R22 ;  /* 0x000000080a047824 */ /* 0x000fe200078e0216 */
[----:B------:R-:W-:Y:S03]  /*b5f0*/  BSSY B1, `(.L_x_280) ;  /* 0x0000003000017945 */ /* 0x000fe60003800000 */
[----:B------:R-:W2:Y:S02]  /*b600*/  SYNCS.PHASECHK.TRANS64.TRYWAIT P0, [R4+URZ+0x2a860], R2 ;  /* 0x02a86002040075a7 */ /* 0x000ea4000800017f */
[----:B--2---:R-:W-:Y:S05]  /*b610*/  @!P0 BRA `(.L_x_281) ;  /* 0x0000003800708947 */ /* 0x004fea0003800000 */
.L_x_373:
[----:B------:R-:W-:Y:S05]  /*b620*/  BSYNC B1 ;  /* 0x0000000000017941 */ /* 0x000fea0003800000 */
.L_x_280:
[----:B------:R-:W3:Y:S01]  /*b630*/  S2R R3, SR_TID.X ;  /* 0x0000000000037919 */ /* 0x000ee20000002100 */
[----:B------:R-:W-:Y:S01]  /*b640*/  UMOV UR4, 0xffffffff ;  /* 0xffffffff00047882 */ /* 0x000fe20000000000 */
[----:B-1----:R-:W-:Y:S01]  /*b650*/  IMAD R6, R30, -0x60, R36 ;  /* 0xffffffa01e067824 */ /* 0x002fe200078e0224 */
[----:B------:R-:W-:Y:S01]  /*b660*/  LOP3.LUT P0, RZ, R29, 0x2, RZ, 0xc0, !PT ;  /* 0x000000021dff7812 */ /* 0x000fe2000780c0ff */
[----:B0-----:R-:W-:Y:S01]  /*b670*/  IMAD R5, R10, 0x3000, R33 ;  /* 0x000030000a057824 */ /* 0x001fe200078e0221 */
[----:B---3--:R-:W-:-:S04]  /*b680*/  LOP3.LUT R3, R3, 0x7f, RZ, 0xc0, !PT ;  /* 0x0000007f03037812 */ /* 0x008fc800078ec0ff */
[----:B------:R-:W-:-:S05]  /*b690*/  SHF.R.U32.HI R3, RZ, 0x3, R3 ;  /* 0x00000003ff037819 */ /* 0x000fca0000011603 */
[----:B------:R-:W-:Y:S01]  /*b6a0*/  IMAD.IADD R6, R6, 0x1, -R3 ;  /* 0x0000000106067824 */ /* 0x000fe200078e0a03 */
[----:B------:R-:W-:Y:S06]  /*b6b0*/  BRA.DIV UR4, `(.L_x_282) ;  /* 0x0000003a045c7947 */ /* 0x000fec000b800000 */
[----:B--2---:R-:W0:Y:S01]  /*b6c0*/  SHFL.IDX PT, R2, R23, RZ, 0x181f ;  /* 0x00181fff17027589 */ /* 0x004e2200000e0000 */
[----:B------:R-:W-:-:S03]  /*b6d0*/  IMAD R5, R5, 0x2, R22 ;  /* 0x0000000205057824 */ /* 0x000fc600078e0216 */
[----:B------:R-:W1:Y:S01]  /*b6e0*/  SHFL.IDX PT, R3, R24, RZ, 0x181f ;  /* 0x00181fff18037589 */ /* 0x000e6200000e0000 */
[----:B0-----:R-:W-:-:S05]  /*b6f0*/  IADD3 R2, P1, R2, R0, RZ ;  /* 0x0000000002027210 */ /* 0x001fca0007f3e0ff */
[----:B-1----:R-:W-:Y:S01]  /*b700*/  IMAD.X R3, RZ, RZ, R3, P1 ;  /* 0x000000ffff037224 */ /* 0x002fe200008e0603 */
[----:B------:R-:W-:-:S04]  /*b710*/  LOP3.LUT P1, RZ, R29, 0x1, RZ, 0xc0, !PT ;  /* 0x000000011dff7812 */ /* 0x000fc8000782c0ff */
[----:B------:R-:W-:-:S13]  /*b720*/  ISETP.LT.OR P2, PT, R6, 0x1, !P1 ;  /* 0x000000010600780c */ /* 0x000fda0004f41670 */
[----:B------:R-:W-:Y:S01]  /*b730*/  @!PT LDS RZ, [RZ] ;  /* 0x00000000fffff984 */ /* 0x000fe20000000800 */
[----:B------:R-:W-:Y:S01]  /*b740*/  LDGSTS.E.BYPASS.LTC128B.128 [R5+0x400], desc[UR56][R2.64], !P2 ;  /* 0x0040000002057fae */ /* 0x000fe2000d101d78 */
[----:B------:R-:W-:-:S13]  /*b750*/  ISETP.LT.OR P2, PT, R6, 0x1, !P0 ;  /* 0x000000010600780c */ /* 0x000fda0004741670 */
[----:B------:R0:W-:Y:S04]  /*b760*/  LDGSTS.E.BYPASS.LTC128B.128 [R5+0x3400], desc[UR56][R2.64+0x80], !P2 ;  /* 0x0340008002057fae */ /* 0x0001e8000d101d78 */
[----:B0-----:R-:W0:Y:S04]  /*b770*/  SHFL.IDX PT, R2, R23, 0x1, 0x181f ;  /* 0x00381f0017027f89 */ /* 0x001e2800000e0000 */
[----:B------:R-:W1:Y:S01]  /*b780*/  SHFL.IDX PT, R3, R24, 0x1, 0x181f ;  /* 0x00381f0018037f89 */ /* 0x000e6200000e0000 */
[----:B0-----:R-:W-:-:S04]  /*b790*/  IADD3 R2, P2, R2, R0, RZ ;  /* 0x0000000002027210 */ /* 0x001fc80007f5e0ff */
[----:B-1----:R-:W-:Y:S02]  /*b7a0*/  IADD3.X R3, RZ, R3, RZ, P2, !PT ;  /* 0x00000003ff037210 */ /* 0x002fe400017fe4ff */
[----:B------:R-:W-:-:S13]  /*b7b0*/  ISETP.LT.OR P2, PT, R6, 0x11, !P1 ;  /* 0x000000110600780c */ /* 0x000fda0004f41670 */
[----:B------:R-:W-:Y:S01]  /*b7c0*/  LDGSTS.E.BYPASS.LTC128B.128 [R5+0xc00], desc[UR56][R2.64], !P2 ;  /* 0x00c0000002057fae */ /* 0x000fe2000d101d78 */
[----:B------:R-:W-:-:S13]  /*b7d0*/  ISETP.LT.OR P2, PT, R6, 0x11, !P0 ;  /* 0x000000110600780c */ /* 0x000fda0004741670 */
[----:B------:R0:W-:Y:S04]  /*b7e0*/  LDGSTS.E.BYPASS.LTC128B.128 [R5+0x3c00], desc[UR56][R2.64+0x80], !P2 ;  /* 0x03c0008002057fae */ /* 0x0001e8000d101d78 */
[----:B0-----:R-:W0:Y:S04]  /*b7f0*/  SHFL.IDX PT, R2, R23, 0x2, 0x181f ;  /* 0x00581f0017027f89 */ /* 0x001e2800000e0000 */
[----:B------:R-:W1:Y:S01]  /*b800*/  SHFL.IDX PT, R3, R24, 0x2, 0x181f ;  /* 0x00581f0018037f89 */ /* 0x000e6200000e0000 */
[----:B0-----:R-:W-:-:S05]  /*b810*/  IADD3 R2, P2, R2, R0, RZ ;  /* 0x0000000002027210 */ /* 0x001fca0007f5e0ff */
[----:B-1----:R-:W-:Y:S01]  /*b820*/  IMAD.X R3, RZ, RZ, R3, P2 ;  /* 0x000000ffff037224 */ /* 0x002fe200010e0603 */
        /* <DEDUP_REMOVED lines=13> */
[----:B------:R-:W1:Y:S04]  /*b900*/  SHFL.IDX PT, R3, R24, 0x4, 0x181f ;  /* 0x00981f0018037f89 */ /* 0x000e6800000e0000 */
[----:B------:R-:W2:Y:S01]  /*b910*/  SHFL.IDX PT, R24, R24, 0x5, 0x181f ;  /* 0x00b81f0018187f89 */ /* 0x000ea200000e0000 */
[----:B0-----:R-:W-:-:S05]  /*b920*/  IADD3 R2, P2, R2, R0, RZ ;  /* 0x0000000002027210 */ /* 0x001fca0007f5e0ff */
[----:B-1----:R-:W-:Y:S01]  /*b930*/  IMAD.X R3, RZ, RZ, R3, P2 ;  /* 0x000000ffff037224 */ /* 0x002fe200010e0603 */
[----:B------:R-:W-:-:S13]  /*b940*/  ISETP.LT.OR P2, PT, R6, 0x41, !P1 ;  /* 0x000000410600780c */ /* 0x000fda0004f41670 */
[----:B------:R-:W-:Y:S01]  /*b950*/  LDGSTS.E.BYPASS.LTC128B.128 [R5+0x2400], desc[UR56][R2.64], !P2 ;  /* 0x0240000002057fae */ /* 0x000fe2000d101d78 */
[----:B------:R-:W-:-:S13]  /*b960*/  ISETP.LT.OR P2, PT, R6, 0x41, !P0 ;  /* 0x000000410600780c */ /* 0x000fda0004741670 */
[----:B------:R0:W-:Y:S04]  /*b970*/  LDGSTS.E.BYPASS.LTC128B.128 [R5+0x5400], desc[UR56][R2.64+0x80], !P2 ;  /* 0x0540008002057fae */ /* 0x0001e8000d101d78 */
[----:B0-2---:R0:W1:Y:S02]  /*b980*/  SHFL.IDX PT, R2, R23, 0x5, 0x181f ;  /* 0x00b81f0017027f89 */ /* 0x00506400000e0000 */
.L_x_387:
[C---:B------:R-:W-:Y:S01]  /*b990*/  ISETP.LT.OR P1, PT, R6.reuse, 0x51, !P1 ;  /* 0x000000510600780c */ /* 0x040fe20004f21670 */
[----:B------:R-:W-:Y:S01]  /*b9a0*/  ULDC.64 UR4, c[0x0][0x328] ;  /* 0x0000ca0000047ab9 */ /* 0x000fe20000000a00 */
[----:B------:R-:W-:Y:S01]  /*b9b0*/  ISETP.LT.OR P0, PT, R6, 0x51, !P0 ;  /* 0x000000510600780c */ /* 0x000fe20004701670 */
[----:B------:R-:W-:Y:S01]  /*b9c0*/  IMAD R9, R20, UR4, RZ ;  /* 0x0000000414097c24 */ /* 0x000fe2000f8e02ff */
[----:B-1----:R-:W-:-:S03]  /*b9d0*/  IADD3 R2, P2, R2, R0, RZ ;  /* 0x0000000002027210 */ /* 0x002fc60007f5e0ff */
[----:B------:R-:W-:Y:S02]  /*b9e0*/  IMAD R9, R8, UR5, R9 ;  /* 0x0000000508097c24 */ /* 0x000fe4000f8e0209 */
[----:B------:R-:W-:-:S05]  /*b9f0*/  IMAD.X R3, RZ, RZ, R24, P2 ;  /* 0x000000ffff037224 */ /* 0x000fca00010e0618 */
[----:B------:R-:W-:Y:S01]  /*ba00*/  @!PT LDS RZ, [RZ] ;  /* 0x00000000fffff984 */ /* 0x000fe20000000800 */
[----:B------:R-:W-:Y:S01]  /*ba10*/  @!PT LDS RZ, [RZ] ;  /* 0x00000000fffff984 */ /* 0x000fe20000000800 */
[----:B------:R-:W-:Y:S01]  /*ba20*/  @!PT LDS RZ, [RZ] ;  /* 0x00000000fffff984 */ /* 0x000fe20000000800 */
[----:B------:R-:W-:Y:S04]  /*ba30*/  LDGSTS.E.BYPASS.LTC128B.128 [R5+0x2c00], desc[UR56][R2.64], !P1 ;  /* 0x02c0000002057fae */ /* 0x000fe8000c901d78 */
[----:B------:R1:W-:Y:S01]  /*ba40*/  LDGSTS.E.BYPASS.LTC128B.128 [R5+0x5c00], desc[UR56][R2.64+0x80], !P0 ;  /* 0x05c0008002057fae */ /* 0x0003e2000c101d78 */
[----:B------:R-:W-:Y:S01]  /*ba50*/  PLOP3.LUT P0, PT, PT, PT, PT, 0x80, 0x0 ;  /* 0x000000000000781c */ /* 0x000fe20003f0f070 */
[----:B------:R-:W-:Y:S01]  /*ba60*/  NOP ;  /* 0x0000000000007918 */ /* 0x000fe20000000000 */
[----:B-1----:R-:W-:Y:S01]  /*ba70*/  IMAD.WIDE.U32 R2, R8, UR4, RZ ;  /* 0x0000000408027c25 */ /* 0x002fe2000f8e00ff */
[----:B------:R-:W-:-:S03]  /*ba80*/  ULDC.64 UR4, c[0x0][0x338] ;  /* 0x0000ce0000047ab9 */ /* 0x000fc60000000a00 */
[----:B------:R-:W-:Y:S02]  /*ba90*/  IMAD.IADD R3, R3, 0x1, R9 ;  /* 0x0000000103037824 */ /* 0x000fe400078e0209 */
[----:B------:R-:W-:Y:S02]  /*baa0*/  IMAD R0, R21, UR4, RZ ;  /* 0x0000000415007c24 */ /* 0x000fe4000f8e02ff */
[----:B------:R-:W-:-:S04]  /*bab0*/  IMAD.WIDE.U32 R2, R7, UR4, R2 ;  /* 0x0000000407027c25 */ /* 0x000fc8000f8e0002 */
[----:B------:R-:W-:-:S05]  /*bac0*/  IMAD R9, R7, UR5, R0 ;  /* 0x0000000507097c24 */ /* 0x000fca000f8e0200 */
[----:B------:R-:W-:-:S07]  /*bad0*/  IADD3 R9, R3, R9, RZ ;  /* 0x0000000903097210 */ /* 0x000fce0007ffe0ff */
.L_x_283:
        /* <DEDUP_REMOVED lines=11> */
.L_x_284:
        /* <DEDUP_REMOVED lines=8> */
[----:B------:R-:W-:Y:S01]  /*bc10*/  VIADD R0, R26, 0xffffffff ;  /* 0xffffffff1a007836 */ /* 0x000fe20000000000 */
[C---:B0-----:R-:W-:Y:S01]  /*bc20*/  LEA R23, P0, R2.reuse, UR4, 0x1 ;  /* 0x0000000402177c11 */ /* 0x041fe2000f8008ff */
[----:B------:R-:W-:Y:S02]  /*bc30*/  IMAD.IADD R3, R5, 0x1, R3 ;  /* 0x0000000105037824 */ /* 0x000fe400078e0203 */
[----:B------:R-:W-:Y:S02]  /*bc40*/  IMAD.MOV.U32 R17, RZ, RZ, R28 ;  /* 0x000000ffff117224 */ /* 0x000fe400078e001c */
[----:B------:R-:W-:Y:S01]  /*bc50*/  IMAD.MOV.U32 R10, RZ, RZ, R27 ;  /* 0x000000ffff0a7224 */ /* 0x000fe200078e001b */
[----:B------:R-:W-:Y:S02]  /*bc60*/  LEA.HI.X R24, R2, UR5, R3, 0x1, P0 ;  /* 0x0000000502187c11 */ /* 0x000fe400080f0c03 */
[----:B------:R-:W-:-:S13]  /*bc70*/  ISETP.GT.AND P0, PT, R26, RZ, PT ;  /* 0x000000ff1a00720c */ /* 0x000fda0003f04270 */
[----:B-1----:R-:W-:Y:S05]  /*bc80*/  @P0 BRA `(.L_x_285) ;  /* 0xfffffff000200947 */ /* 0x002fea000383ffff */
.L_x_272:
[----:B------:R-:W-:Y:S05]  /*bc90*/  BSYNC B0 ;  /* 0x0000000000007941 */ /* 0x000fea0003800000 */
.L_x_271:
[----:B------:R-:W1:Y:S01]  /*bca0*/  S2R R2, SR_TID.X ;  /* 0x0000000000027919 */ /* 0x000e620000002100 */
[----:B------:R-:W-:Y:S01]  /*bcb0*/  BSSY B0, `(.L_x_286) ;  /* 0x0000010000007945 */ /* 0x000fe20003800000 */
[----:B-1----:R-:W-:-:S04]  /*bcc0*/  LOP3.LUT R2, R2, 0x7f, RZ, 0xc0, !PT ;  /* 0x0000007f02027812 */ /* 0x002fc800078ec0ff */
[----:B------:R-:W-:-:S13]  /*bcd0*/  ISETP.NE.AND P0, PT, R2, RZ, PT ;  /* 0x000000ff0200720c */ /* 0x000fda0003f05270 */
[----:B------:R-:W-:Y:S05]  /*bce0*/  @P0 BRA `(.L_x_287) ;  /* 0x0000000000300947 */ /* 0x000fea0003800000 */
[----:B------:R-:W1:Y:S01]  /*bcf0*/  S2R R5, SR_LANEID ;  /* 0x0000000000057919 */ /* 0x000e620000000000 */
[----:B------:R-:W-:Y:S01]  /*bd00*/  VOTEU.ANY UR4, UPT, PT ;  /* 0x0000000000047886 */ /* 0x000fe200038e0100 */
[----:B0-----:R-:W0:Y:S01]  /*bd10*/  LDC.64 R2, c[0x0][0xc60] ;  /* 0x00031800ff027b82 */ /* 0x001e220000000a00 */
[----:B------:R-:W1:Y:S02]  /*bd20*/  FLO.U32 R0, UR4 ;  /* 0x0000000400007d00 */ /* 0x000e6400080e0000 */
[----:B-1----:R-:W-:-:S06]  /*bd30*/  ISETP.EQ.U32.AND P0, PT, R0, R5, PT ;  /* 0x000000050000720c */ /* 0x002fcc0003f02070 */
[----:B------:R-:W0:Y:S07]  /*bd40*/  POPC R5, UR4 ;  /* 0x0000000400057d09 */ /* 0x000e2e0008000000 */
[----:B0-----:R-:W2:Y:S01]  /*bd50*/  @P0 ATOMG.E.ADD.STRONG.GPU PT, R3, desc[UR56][R2.64], R5 ;  /* 0x00000005020309a8 */ /* 0x001ea200081ee1f8 */
[----:B------:R-:W0:Y:S02]  /*bd60*/  S2R R4, SR_LTMASK ;  /* 0x0000000000047919 */ /* 0x000e240000003900 */
[----:B0-----:R-:W-:-:S04]  /*bd70*/  LOP3.LUT R4, R4, UR4, RZ, 0xc0, !PT ;  /* 0x0000000404047c12 */ /* 0x001fc8000f8ec0ff */
[----:B------:R-:W0:Y:S01]  /*bd80*/  POPC R7, R4 ;  /* 0x0000000400077309 */ /* 0x000e220000000000 */
[----:B--2---:R-:W0:Y:S02]  /*bd90*/  SHFL.IDX PT, R0, R3, R0, 0x1f ;  /* 0x00001f0003007589 */ /* 0x004e2400000e0000 */
[----:B0-----:R-:W-:-:S07]  /*bda0*/  IADD3 R16, R0, UR36, R7 ;  /* 0x0000002400107c10 */ /* 0x001fce000fffe007 */
.L_x_287:
[----:B------:R-:W-:Y:S05]  /*bdb0*/  BSYNC B0 ;  /* 0x0000000000007941 */ /* 0x000fea0003800000 */
.L_x_286:
[----:B------:R-:W2:Y:S02]  /*bdc0*/  LDL R0, [R1+0x20] ;  /* 0x0000200001007983 */ /* 0x000ea40000100800 */
[----:B--2---:R-:W-:-:S13]  /*bdd0*/  ISETP.NE.AND P0, PT, R0, 0x3, PT ;  /* 0x000000030000780c */ /* 0x004fda0003f05270 */
[----:B------:R-:W-:Y:S05]  /*bde0*/  @!P0 BRA `(.L_x_288) ;  /* 0x0000000000048947 */ /* 0x000fea0003800000 */
[----:B------:R-:W-:Y:S01]  /*bdf0*/  BPT.TRAP 0x1 ;  /* 0x000000040000795c */ /* 0x000fe20000300000 */
.L_x_288:
[----:B------:R-:W-:Y:S01]  /*be00*/  IMAD R0, R27, 0x8, R22 ;  /* 0x000000081b007824 */ /* 0x000fe200078e0216 */
[----:B0-----:R-:W-:Y:S01]  /*be10*/  SHF.L.U32 R3, R28, 0x1f, RZ ;  /* 0x0000001f1c037819 */ /* 0x001fe200000006ff */
[----:B------:R-:W-:Y:S01]  /*be20*/  BSSY B0, `(.L_x_289) ;  /* 0x0000004000007945 */ /* 0x000fe20003800000 */
[----:B------:R-:W-:Y:S02]  /*be30*/  IMAD R5, R26, -0x60, R36 ;  /* 0xffffffa01a057824 */ /* 0x000fe400078e0224 */
[----:B------:R-:W0:Y:S02]  /*be40*/  SYNCS.PHASECHK.TRANS64.TRYWAIT P0, [R0+URZ+0x2a860], R3 ;  /* 0x02a86003000075a7 */ /* 0x000e24000800017f */
[----:B0-----:R-:W-:Y:S05]  /*be50*/  @!P0 BRA `(.L_x_290) ;  /* 0x0000003800648947 */ /* 0x001fea0003800000 */
.L_x_388:
[----:B------:R-:W-:Y:S05]  /*be60*/  BSYNC B0 ;  /* 0x0000000000007941 */ /* 0x000fea0003800000 */
.L_x_289:
[----:B------:R-:W1:Y:S01]  /*be70*/  S2R R2, SR_TID.X ;  /* 0x0000000000027919 */ /* 0x000e620000002100 */
[----:B------:R-:W-:Y:S01]  /*be80*/  UMOV UR4, 0xffffffff ;  /* 0xffffffff00047882 */ /* 0x000fe20000000000 */
[----:B------:R-:W-:Y:S01]  /*be90*/  IMAD R7, R27, 0x3000, R33 ;  /* 0x000030001b077824 */ /* 0x000fe200078e0221 */
[----:B-1----:R-:W-:-:S04]  /*bea0*/  LOP3.LUT R2, R2, 0x7f, RZ, 0xc0, !PT ;  /* 0x0000007f02027812 */ /* 0x002fc800078ec0ff */
[----:B------:R-:W-:-:S05]  /*beb0*/  SHF.R.U32.HI R2, RZ, 0x3, R2 ;  /* 0x00000003ff027819 */ /* 0x000fca0000011602 */
[----:B------:R-:W-:Y:S01]  /*bec0*/  IMAD.IADD R5, R5, 0x1, -R2 ;  /* 0x0000000105057824 */ /* 0x000fe200078e0a02 */
[----:B------:R-:W-:Y:S06]  /*bed0*/  BRA.DIV UR4, `(.L_x_291) ;  /* 0x0000003a04587947 */ /* 0x000fec000b800000 */
[----:B------:R-:W1:Y:S01]  /*bee0*/  S2R R2, SR_TID.X ;  /* 0x0000000000027919 */ /* 0x000e620000002100 */
[----:B------:R-:W-:Y:S02]  /*bef0*/  LOP3.LUT P0, RZ, R29, 0x2, RZ, 0xc0, !PT ;  /* 0x000000021dff7812 */ /* 0x000fe4000780c0ff */
[----:B------:R-:W-:Y:S01]  /*bf00*/  LEA R4, R7, R22, 0x1 ;  /* 0x0000001607047211 */ /* 0x000fe200078e08ff */
[----:B------:R-:W2:Y:S01]  /*bf10*/  SHFL.IDX PT, R14, R23, RZ, 0x181f ;  /* 0x00181fff170e7589 */ /* 0x000ea200000e0000 */
[----:B------:R-:W-:-:S03]  /*bf20*/  ISETP.LT.OR P3, PT, R5, 0x1, !P0 ;  /* 0x000000010500780c */ /* 0x000fc60004761670 */
[----:B0-----:R-:W0:Y:S04]  /*bf30*/  SHFL.IDX PT, R3, R24, RZ, 0x181f ;  /* 0x00181fff18037589 */ /* 0x001e2800000e0000 */
[----:B------:R-:W-:Y:S04]  /*bf40*/  SHFL.IDX PT, R9, R23, 0x2, 0x181f ;  /* 0x00581f0017097f89 */ /* 0x000fe800000e0000 */
[----:B------:R-:W-:Y:S01]  /*bf50*/  SHFL.IDX PT, R7, R24, 0x2, 0x181f ;  /* 0x00581f0018077f89 */ /* 0x000fe200000e0000 */
[----:B-1----:R-:W-:Y:S01]  /*bf60*/  IMAD.SHL.U32 R8, R2, 0x8, RZ ;  /* 0x0000000802087824 */ /* 0x002fe200078e00ff */
[----:B------:R-:W-:-:S04]  /*bf70*/  LOP3.LUT R2, R29, 0x1, RZ, 0xc0, !PT ;  /* 0x000000011d027812 */ /* 0x000fc800078ec0ff */
[----:B------:R-:W-:Y:S02]  /*bf80*/  LOP3.LUT R8, R8, 0x38, RZ, 0xc0, !PT ;  /* 0x0000003808087812 */ /* 0x000fe400078ec0ff */
[----:B------:R-:W-:-:S03]  /*bf90*/  ISETP.NE.U32.AND P1, PT, R2, 0x1, PT ;  /* 0x000000010200780c */ /* 0x000fc60003f25070 */
[----:B------:R-:W-:Y:S01]  /*bfa0*/  IMAD.SHL.U32 R6, R8, 0x2, RZ ;  /* 0x0000000208067824 */ /* 0x000fe200078e00ff */
[----:B------:R-:W-:Y:S01]  /*bfb0*/  ISETP.LT.OR P2, PT, R5, 0x1, P1 ;  /* 0x000000010500780c */ /* 0x000fe20000f41670 */
[----:B------:R-:W-:Y:S03]  /*bfc0*/  SHFL.IDX PT, R8, R24, 0x1, 0x181f ;  /* 0x00381f0018087f89 */ /* 0x000fe600000e0000 */
[----:B--2---:R-:W-:Y:S02]  /*bfd0*/  IADD3 R2, P4, R14, R6, RZ ;  /* 0x000000060e027210 */ /* 0x004fe40007f9e0ff */
[----:B------:R-:W1:Y:S03]  /*bfe0*/  SHFL.IDX PT, R14, R23, 0x1, 0x181f ;  /* 0x00381f00170e7f89 */ /* 0x000e6600000e0000 */
[----:B0-----:R-:W-:-:S05]  /*bff0*/  IMAD.X R3, RZ, RZ, R3, P4 ;  /* 0x000000ffff037224 */ /* 0x001fca00020e0603 */
[----:B------:R-:W-:Y:S01]  /*c000*/  LDGSTS.E.BYPASS.LTC128B.128 [R4+0x400], desc[UR56][R2.64], !P2 ;  /* 0x0040000002047fae */ /* 0x000fe2000d101d78 */
[----:B------:R-:W-:-:S03]  /*c010*/  ISETP.LT.OR P2, PT, R5, 0x11, P1 ;  /* 0x000000110500780c */ /* 0x000fc60000f41670 */
[----:B------:R1:W-:Y:S01]  /*c020*/  LDGSTS.E.BYPASS.LTC128B.128 [R4+0x3400], desc[UR56][R2.64+0x80], !P3 ;  /* 0x0340008002047fae */ /* 0x0003e2000d901d78 */
[C---:B------:R-:W-:Y:S02]  /*c030*/  ISETP.LT.OR P3, PT, R5.reuse, 0x11, !P0 ;  /* 0x000000110500780c */ /* 0x040fe40004761670 */
[----:B-1----:R-:W-:Y:S02]  /*c040*/  IADD3 R2, P4, R14, R6, RZ ;  /* 0x000000060e027210 */ /* 0x002fe40007f9e0ff */
[----:B------:R-:W0:Y:S03]  /*c050*/  SHFL.IDX PT, R14, R23, 0x3, 0x181f ;  /* 0x00781f00170e7f89 */ /* 0x000e2600000e0000 */
[----:B------:R-:W-:Y:S02]  /*c060*/  IMAD.X R3, RZ, RZ, R8, P4 ;  /* 0x000000ffff037224 */ /* 0x000fe400020e0608 */
[----:B------:R-:W1:Y:S04]  /*c070*/  SHFL.IDX PT, R8, R24, 0x3, 0x181f ;  /* 0x00781f0018087f89 */ /* 0x000e6800000e0000 */
[----:B------:R-:W-:Y:S01]  /*c080*/  LDGSTS.E.BYPASS.LTC128B.128 [R4+0xc00], desc[UR56][R2.64], !P2 ;  /* 0x00c0000002047fae */ /* 0x000fe2000d101d78 */
[----:B------:R-:W-:-:S03]  /*c090*/  ISETP.LT.OR P2, PT, R5, 0x21, P1 ;  /* 0x000000210500780c */ /* 0x000fc60000f41670 */
[----:B------:R2:W-:Y:S01]  /*c0a0*/  LDGSTS.E.BYPASS.LTC128B.128 [R4+0x3c00], desc[UR56][R2.64+0x80], !P3 ;  /* 0x03c0008002047fae */ /* 0x0005e2000d901d78 */
[----:B------:R-:W-:Y:S02]  /*c0b0*/  ISETP.LT.OR P3, PT, R5, 0x21, !P0 ;  /* 0x000000210500780c */ /* 0x000fe40004761670 */
[----:B--2---:R-:W-:Y:S02]  /*c0c0*/  IADD3 R2, P4, R9, R6, RZ ;  /* 0x0000000609027210 */ /* 0x004fe40007f9e0ff */
[----:B------:R-:W2:Y:S03]  /*c0d0*/  SHFL.IDX PT, R9, R23, 0x4, 0x181f ;  /* 0x00981f0017097f89 */ /* 0x000ea600000e0000 */
[----:B------:R-:W-:Y:S02]  /*c0e0*/  IMAD.X R3, RZ, RZ, R7, P4 ;  /* 0x000000ffff037224 */ /* 0x000fe400020e0607 */
[----:B------:R-:W3:Y:S04]  /*c0f0*/  SHFL.IDX PT, R7, R24, 0x4, 0x181f ;  /* 0x00981f0018077f89 */ /* 0x000ee800000e0000 */
[----:B------:R-:W-:Y:S01]  /*c100*/  LDGSTS.E.BYPASS.LTC128B.128 [R4+0x1400], desc[UR56][R2.64], !P2 ;  /* 0x0140000002047fae */ /* 0x000fe2000d101d78 */
[----:B------:R-:W-:-:S03]  /*c110*/  ISETP.LT.OR P2, PT, R5, 0x31, P1 ;  /* 0x000000310500780c */ /* 0x000fc60000f41670 */
[----:B------:R0:W-:Y:S01]  /*c120*/  LDGSTS.E.BYPASS.LTC128B.128 [R4+0x4400], desc[UR56][R2.64+0x80], !P3 ;  /* 0x0440008002047fae */ /* 0x0001e2000d901d78 */
[----:B------:R-:W-:-:S03]  /*c130*/  ISETP.LT.OR P3, PT, R5, 0x31, !P0 ;  /* 0x000000310500780c */ /* 0x000fc60004761670 */
[----:B------:R-:W4:Y:S01]  /*c140*/  SHFL.IDX PT, R24, R24, 0x5, 0x181f ;  /* 0x00b81f0018187f89 */ /* 0x000f2200000e0000 */
[----:B0-----:R-:W-:-:S03]  /*c150*/  IADD3 R2, P4, R14, R6, RZ ;  /* 0x000000060e027210 */ /* 0x001fc60007f9e0ff */
[----:B------:R0:W0:Y:S02]  /*c160*/  SHFL.IDX PT, R14, R23, 0x5, 0x181f ;  /* 0x00b81f00170e7f89 */ /* 0x00002400000e0000 */
[----:B-1----:R-:W-:-:S05]  /*c170*/  IMAD.X R3, RZ, RZ, R8, P4 ;  /* 0x000000ffff037224 */ /* 0x002fca00020e0608 */
[----:B------:R-:W-:Y:S01]  /*c180*/  LDGSTS.E.BYPASS.LTC128B.128 [R4+0x1c00], desc[UR56][R2.64], !P2 ;  /* 0x01c0000002047fae */ /* 0x000fe2000d101d78 */
[----:B------:R-:W-:-:S03]  /*c190*/  ISETP.LT.OR P2, PT, R5, 0x41, P1 ;  /* 0x000000410500780c */ /* 0x000fc60000f41670 */
[----:B------:R2:W-:Y:S01]  /*c1a0*/  LDGSTS.E.BYPASS.LTC128B.128 [R4+0x4c00], desc[UR56][R2.64+0x80], !P3 ;  /* 0x04c0008002047fae */ /* 0x0005e2000d901d78 */
[----:B------:R-:W-:Y:S02]  /*c1b0*/  ISETP.LT.OR P3, PT, R5, 0x41, !P0 ;  /* 0x000000410500780c */ /* 0x000fe40004761670 */
[----:B--2---:R-:W-:-:S05]  /*c1c0*/  IADD3 R2, P4, R9, R6, RZ ;  /* 0x0000000609027210 */ /* 0x004fca0007f9e0ff */
[----:B---3--:R-:W-:-:S05]  /*c1d0*/  IMAD.X R3, RZ, RZ, R7, P4 ;  /* 0x000000ffff037224 */ /* 0x008fca00020e0607 */
[----:B------:R1:W-:Y:S04]  /*c1e0*/  LDGSTS.E.BYPASS.LTC128B.128 [R4+0x2400], desc[UR56][R2.64], !P2 ;  /* 0x0240000002047fae */ /* 0x0003e8000d101d78 */
[----:B0---4-:R1:W-:Y:S02]  /*c1f0*/  LDGSTS.E.BYPASS.LTC128B.128 [R4+0x5400], desc[UR56][R2.64+0x80], !P3 ;  /* 0x0540008002047fae */ /* 0x0113e4000d901d78 */
.L_x_402:
[C---:B------:R-:W-:Y:S02]  /*c200*/  ISETP.LT.OR P1, PT, R5.reuse, 0x51, P1 ;  /* 0x000000510500780c */ /* 0x040fe40000f21670 */
[----:B------:R-:W-:Y:S02]  /*c210*/  ISETP.LT.OR P0, PT, R5, 0x51, !P0 ;  /* 0x000000510500780c */ /* 0x000fe40004701670 */
[----:B-1----:R-:W-:-:S05]  /*c220*/  IADD3 R2, P2, R14, R6, RZ ;  /* 0x000000060e027210 */ /* 0x002fca0007f5e0ff */
[----:B------:R-:W-:-:S05]  /*c230*/  IMAD.X R3, RZ, RZ, R24, P2 ;  /* 0x000000ffff037224 */ /* 0x000fca00010e0618 */
[----:B------:R-:W-:Y:S01]  /*c240*/  @!PT LDS RZ, [RZ] ;  /* 0x00000000fffff984 */ /* 0x000fe20000000800 */
[----:B------:R-:W-:Y:S01]  /*c250*/  @!PT LDS RZ, [RZ] ;  /* 0x00000000fffff984 */ /* 0x000fe20000000800 */
[----:B------:R-:W-:Y:S01]  /*c260*/  @!PT LDS RZ, [RZ] ;  /* 0x00000000fffff984 */ /* 0x000fe20000000800 */
[----:B------:R0:W-:Y:S04]  /*c270*/  LDGSTS.E.BYPASS.LTC128B.128 [R4+0x2c00], desc[UR56][R2.64], !P1 ;  /* 0x02c0000002047fae */ /* 0x0001e8000c901d78 */
[----:B------:R0:W-:Y:S01]  /*c280*/  LDGSTS.E.BYPASS.LTC128B.128 [R4+0x5c00], desc[UR56][R2.64+0x80], !P0 ;  /* 0x05c0008002047fae */ /* 0x0001e2000c101d78 */
[----:B------:R-:W-:Y:S01]  /*c290*/  PLOP3.LUT P0, PT, PT, PT, PT, 0x80, 0x0 ;  /* 0x000000000000781c */ /* 0x000fe20003f0f070 */
[----:B------:R-:W-:-:S12]  /*c2a0*/  NOP ;  /* 0x0000000000007918 */ /* 0x000fd80000000000 */
.L_x_292:
[----:B------:R-:W-:Y:S02]  /*c2b0*/  PLOP3.LUT P1, PT, P1, P0, PT, 0xa2, 0x0 ;  /* 0x000000000000781c */ /* 0x000fe40000f21472 */
[----:B------:R-:W-:-:S08]  /*c2c0*/  @P0 R2UR P1, UR4, R0 ;  /* 0x00000000000402ca */ /* 0x000fd00000020000 */
[----:B------:R-:W-:-:S05]  /*c2d0*/  @P0 PLOP3.LUT P0, PT, P1, PT, PT, 0x80, 0x0 ;  /* 0x000000000000081c */ /* 0x000fca0000f0f070 */
[----:B------:R-:W-:Y:S01]  /*c2e0*/  @!P1 SYNCS.ARRIVE.TRANS64.RED.A0T1 RZ, [UR4+0x2a850], RZ ;  /* 0x02a850ffffff99a7 */ /* 0x000fe20008200404 */
[----:B------:R-:W-:Y:S07]  /*c2f0*/  @!P1 ARRIVES.LDGSTSBAR.64.TRANSCNT [UR4+0x2a850] ;  /* 0x02a85000ff0099b0 */ /* 0x000fee0008000a84 */
[----:B------:R-:W-:Y:S05]  /*c300*/  @P0 BRA.U.ANY `(.L_x_292) ;  /* 0xfffffffd00e80947 */ /* 0x000fea000393ffff */
[----:B------:R-:W-:Y:S01]  /*c310*/  NOP ;  /* 0x0000000000007918 */ /* 0x000fe20000000000 */
[----:B0-----:R-:W2:Y:S02]  /*c320*/  LDL R2, [R1+0x20] ;  /* 0x0000200001027983 */ /* 0x001ea40000100800 */
[----:B--2---:R-:W-:-:S13]  /*c330*/  ISETP.NE.AND P2, PT, R2, 0x3, PT ;  /* 0x000000030200780c */ /* 0x004fda0003f45270 */
[----:B------:R-:W-:Y:S05]  /*c340*/  @!P2 BRA `(.L_x_293) ;  /* 0x000000000004a947 */ /* 0x000fea0003800000 */
[----:B------:R-:W-:Y:S01]  /*c350*/  BPT.TRAP 0x1 ;  /* 0x000000040000795c */ /* 0x000fe20000300000 */
.L_x_293:
[----:B------:R0:W-:Y:S01]  /*c360*/  SYNCS.ARRIVE.TRANS64.A1T0 RZ, [R0+URZ+0x2a850], RZ ;  /* 0x02a850ff00ff79a7 */ /* 0x0001e2000810003f */
[----:B------:R-:W-:-:S04]  /*c370*/  IADD3 R27, R27, 0x1, RZ ;  /* 0x000000011b1b7810 */ /* 0x000fc80007ffe0ff */
[----:B------:R-:W-:-:S04]  /*c380*/  ISETP.NE.AND P0, PT, R27, 0x2, PT ;  /* 0x000000021b00780c */ /* 0x000fc80003f05270 */
[----:B------:R-:W-:Y:S02]  /*c390*/  SEL R3, RZ, 0x1, P0 ;  /* 0x00000001ff037807 */ /* 0x000fe40000000000 */
[----:B------:R-:W-:Y:S02]  /*c3a0*/  SEL R27, R27, RZ, P0 ;  /* 0x000000ff1b1b7207 */ /* 0x000fe40000000000 */
[----:B0-----:R-:W-:-:S07]  /*c3b0*/  LOP3.LUT R28, R28, R3, RZ, 0x3c, !PT ;  /* 0x000000031c1c7212 */ /* 0x001fce00078e3cff */
.L_x_250:
[----:B------:R-:W-:Y:S05]  /*c3c0*/  BSYNC B7 ;  /* 0x0000000000077941 */ /* 0x000fea0003800000 */
.L_x_248:
[----:B------:R-:W-:-:S13]  /*c3d0*/  LOP3.LUT P0, RZ, R25, 0x80, RZ, 0xc0, !PT ;  /* 0x0000008019ff7812 */ /* 0x000fda000780c0ff */
[----:B------:R-:W-:Y:S05]  /*c3e0*/  @!P0 BRA `(.L_x_294) ;  /* 0x0000000000248947 */ /* 0x000fea0003800000 */
[----:B------:R-:W-:Y:S05]  /*c3f0*/  WARPSYNC.ALL ;  /* 0x0000000000007948 */ /* 0x000fea0003800000 */
[----:B------:R-:W1:Y:S08]  /*c400*/  S2UR UR5, SR_CgaCtaId ;  /* 0x00000000000579c3 */ /* 0x000e700000008800 */
[----:B------:R-:W-:Y:S06]  /*c410*/  BAR.SYNC.DEFER_BLOCKING 0x5, 0x180 ;  /* 0x0146000000007b1d */ /* 0x000fec0000010000 */
[----:B------:R-:W-:-:S02]  /*c420*/  UMOV UR4, 0x400 ;  /* 0x0000040000047882 */ /* 0x000fc40000000000 */
[----:B-1----:R-:W-:-:S06]  /*c430*/  ULEA UR4, UR5, UR4, 0x18 ;  /* 0x0000000405047291 */ /* 0x002fcc000f8ec03f */
[----:B------:R-:W-:-:S05]  /*c440*/  IMAD.U32 R22, RZ, RZ, UR4 ;  /* 0x00000004ff167e24 */ /* 0x000fca000f8e00ff */
[----:B------:R1:W2:Y:S01]  /*c450*/  LDS.128 R16, [R22+0x2a8d0] ;  /* 0x02a8d00016107984 */ /* 0x0002a20000000c00 */
[----:B------:R-:W-:Y:S06]  /*c460*/  BAR.ARV 0x4, 0x180 ;  /* 0x0106000000007b1d */ /* 0x000fec0000002000 */
[----:B------:R-:W-:Y:S05]  /*c470*/  BRA `(.L_x_295) ;  /* 0x0000000800407947 */ /* 0x000fea0003800000 */
.L_x_294:
[----:B------:R-:W1:Y:S01]  /*c480*/  S2R R0, SR_TID.X ;  /* 0x0000000000007919 */ /* 0x000e620000002100 */
[----:B------:R-:W-:Y:S01]  /*c490*/  UMOV UR4, 0xffffffff ;  /* 0xffffffff00047882 */ /* 0x000fe20000000000 */
[----:B-1----:R-:W-:-:S04]  /*c4a0*/  LOP3.LUT R8, R0, 0x1f, RZ, 0xc0, !PT ;  /* 0x0000001f00087812 */ /* 0x002fc800078ec0ff */
[----:B------:R-:W-:Y:S01]  /*c4b0*/  ISETP.NE.AND P0, PT, R8, 0x1f, PT ;  /* 0x0000001f0800780c */ /* 0x000fe20003f05270 */
[----:B------:R-:W-:-:S12]  /*c4c0*/  BRA.DIV UR4, `(.L_x_296) ;  /* 0x0000003a04c87947 */ /* 0x000fd8000b800000 */
[----:B------:R-:W-:Y:S01]  /*c4d0*/  IMAD.IADD R5, R19, 0x1, R8 ;  /* 0x0000000113057824 */ /* 0x000fe200078e0208 */
[----:B------:R-:W-:-:S04]  /*c4e0*/  ULDC UR4, c[0x0][0xc3c] ;  /* 0x00030f0000047ab9 */ /* 0x000fc80000000800 */
[----:B------:R-:W-:-:S13]  /*c4f0*/  ISETP.GE.OR P1, PT, R5, UR4, !P0 ;  /* 0x0000000405007c0c */ /* 0x000fda000c726670 */
[----:B------:R-:W1:Y:S02]  /*c500*/  @!P1 LDC.64 R2, c[0x0][0xc80] ;  /* 0x00032000ff029b82 */ /* 0x000e640000000a00 */
[----:B-1----:R-:W-:-:S06]  /*c510*/  @!P1 IMAD.WIDE R2, R5, 0x4, R2 ;  /* 0x0000000405029825 */ /* 0x002fcc00078e0202 */
[----:B------:R-:W2:Y:S01]  /*c520*/  @!P1 LDG.E R2, desc[UR56][R2.64] ;  /* 0x0000003802029981 */ /* 0x000ea2000c1e1900 */
[----:B------:R-:W-:Y:S01]  /*c530*/  IMAD.MOV.U32 R4, RZ, RZ, RZ ;  /* 0x000000ffff047224 */ /* 0x000fe200078e00ff */
[C---:B------:R-:W-:Y:S02]  /*c540*/  ISETP.GE.U32.AND P2, PT, R8.reuse, 0x2, PT ;  /* 0x000000020800780c */ /* 0x040fe40003f46070 */
[C---:B------:R-:W-:Y:S01]  /*c550*/  ISETP.GE.U32.AND P3, PT, R8.reuse, 0x4, PT ;  /* 0x000000040800780c */ /* 0x040fe20003f66070 */
[----:B------:R-:W-:Y:S01]  /*c560*/  SHFL.IDX PT, R0, R16, 0x1, 0x1f ;  /* 0x00201f0010007f89 */ /* 0x000fe200000e0000 */
[C---:B------:R-:W-:Y:S02]  /*c570*/  ISETP.GE.U32.AND P4, PT, R8.reuse, 0x8, PT ;  /* 0x000000080800780c */ /* 0x040fe40003f86070 */
[C---:B------:R-:W-:Y:S01]  /*c580*/  ISETP.GE.U32.AND P5, PT, R8.reuse, 0x10, PT ;  /* 0x000000100800780c */ /* 0x040fe20003fa6070 */
[----:B--2---:R-:W-:Y:S01]  /*c590*/  @!P1 IMAD.MOV.U32 R4, RZ, RZ, R2 ;  /* 0x000000ffff049224 */ /* 0x004fe200078e0002 */
[----:B------:R-:W-:-:S04]  /*c5a0*/  ISETP.NE.AND P1, PT, R8, RZ, PT ;  /* 0x000000ff0800720c */ /* 0x000fc80003f25270 */
[----:B------:R-:W1:Y:S02]  /*c5b0*/  SHFL.UP PT, R14, R4, 0x1, RZ ;  /* 0x04200000040e7989 */ /* 0x000e6400000e00ff */
[----:B-1----:R-:W-:-:S05]  /*c5c0*/  SEL R5, R14, RZ, P1 ;  /* 0x000000ff0e057207 */ /* 0x002fca0000800000 */
[----:B------:R-:W-:Y:S02]  /*c5d0*/  IMAD.IADD R6, R4, 0x1, R5 ;  /* 0x0000000104067824 */ /* 0x000fe400078e0205 */
[----:B------:R-:W-:Y:S04]  /*c5e0*/  SHFL.IDX PT, R5, R16, RZ, 0x1f ;  /* 0x00001fff10057589 */ /* 0x000fe800000e0000 */
[----:B------:R-:W1:Y:S02]  /*c5f0*/  SHFL.UP PT, R14, R6, 0x2, RZ ;  /* 0x04400000060e7989 */ /* 0x000e6400000e00ff */
[----:B-1----:R-:W-:-:S04]  /*c600*/  SEL R7, R14, RZ, P2 ;  /* 0x000000ff0e077207 */ /* 0x002fc80001000000 */
[----:B------:R-:W-:-:S05]  /*c610*/  IADD3 R7, R6, R7, RZ ;  /* 0x0000000706077210 */ /* 0x000fca0007ffe0ff */
[----:B------:R-:W1:Y:S02]  /*c620*/  SHFL.UP PT, R14, R7, 0x4, RZ ;  /* 0x04800000070e7989 */ /* 0x000e6400000e00ff */
[----:B-1----:R-:W-:-:S05]  /*c630*/  SEL R2, R14, RZ, P3 ;  /* 0x000000ff0e027207 */ /* 0x002fca0001800000 */
[----:B------:R-:W-:-:S05]  /*c640*/  IMAD.IADD R2, R7, 0x1, R2 ;  /* 0x0000000107027824 */ /* 0x000fca00078e0202 */
[----:B------:R-:W1:Y:S02]  /*c650*/  SHFL.UP PT, R14, R2, 0x8, RZ ;  /* 0x05000000020e7989 */ /* 0x000e6400000e00ff */
[----:B-1----:R-:W-:-:S05]  /*c660*/  SEL R3, R14, RZ, P4 ;  /* 0x000000ff0e037207 */ /* 0x002fca0002000000 */
[----:B------:R-:W-:-:S05]  /*c670*/  IMAD.IADD R3, R2, 0x1, R3 ;  /* 0x0000000102037824 */ /* 0x000fca00078e0203 */
[----:B------:R-:W1:Y:S02]  /*c680*/  SHFL.UP PT, R14, R3, 0x10, RZ ;  /* 0x06000000030e7989 */ /* 0x000e6400000e00ff */
[----:B-1----:R-:W-:-:S05]  /*c690*/  SEL R6, R14, RZ, P5 ;  /* 0x000000ff0e067207 */ /* 0x002fca0002800000 */
[----:B------:R-:W-:-:S05]  /*c6a0*/  IMAD.IADD R6, R3, 0x1, R6 ;  /* 0x0000000103067824 */ /* 0x000fca00078e0206 */
[----:B------:R1:W2:Y:S02]  /*c6b0*/  SHFL.IDX PT, R14, R6, 0x1f, 0x1f ;  /* 0x03e01f00060e7f89 */ /* 0x0002a400000e0000 */
.L_x_412:
[----:B------:R-:W-:Y:S02]  /*c6c0*/  ULDC UR4, c[0x0][0xc38] ;  /* 0x00030e0000047ab9 */ /* 0x000fe40000000800 */
[----:B------:R-:W-:-:S04]  /*c6d0*/  IMAD.U32 R7, RZ, RZ, UR4 ;  /* 0x00000004ff077e24 */ /* 0x000fc8000f8e00ff */
[----:B--2---:R-:W-:-:S04]  /*c6e0*/  IMAD R3, R14, R7, RZ ;  /* 0x000000070e037224 */ /* 0x004fc800078e02ff */
[----:B------:R-:W-:-:S05]  /*c6f0*/  IMAD.IADD R8, R0, 0x1, R3 ;  /* 0x0000000100087824 */ /* 0x000fca00078e0203 */
[----:B------:R-:W-:-:S13]  /*c700*/  ISETP.GT.AND P6, PT, R8, R5, PT ;  /* 0x000000050800720c */ /* 0x000fda0003fc4270 */
[----:B------:R-:W-:Y:S05]  /*c710*/  @P6 BRA `(.L_x_297) ;  /* 0x00000000009c6947 */ /* 0x000fea0003800000 */
.L_x_302:
[----:B------:R-:W2:Y:S01]  /*c720*/  LDC R0, c[0x0][0xc3c] ;  /* 0x00030f00ff007b82 */ /* 0x000ea20000000800 */
[----:B------:R-:W-:-:S04]  /*c730*/  IADD3 R19, R19, 0x1f, RZ ;  /* 0x0000001f13137810 */ /* 0x000fc80007ffe0ff */
[----:B--2---:R-:W-:-:S13]  /*c740*/  ISETP.GE.AND P6, PT, R19, R0, PT ;  /* 0x000000001300720c */ /* 0x004fda0003fc6270 */
[----:B------:R-:W-:Y:S05]  /*c750*/  @P6 BRA `(.L_x_298) ;  /* 0x0000000400446947 */ /* 0x000fea0003800000 */
[----:B------:R-:W2:Y:S01]  /*c760*/  S2R R2, SR_TID.X ;  /* 0x0000000000027919 */ /* 0x000ea20000002100 */
[----:B------:R-:W-:Y:S01]  /*c770*/  BSSY B0, `(.L_x_299) ;  /* 0x0000009000007945 */ /* 0x000fe20003800000 */
[----:B------:R-:W-:Y:S01]  /*c780*/  IMAD.MOV.U32 R4, RZ, RZ, RZ ;  /* 0x000000ffff047224 */ /* 0x000fe200078e00ff */
[----:B--2---:R-:W-:-:S05]  /*c790*/  LOP3.LUT R2, R2, 0x1f, RZ, 0xc0, !PT ;  /* 0x0000001f02027812 */ /* 0x004fca00078ec0ff */
[----:B------:R-:W-:-:S05]  /*c7a0*/  IMAD.IADD R7, R19, 0x1, R2 ;  /* 0x0000000113077824 */ /* 0x000fca00078e0202 */
[----:B------:R-:W-:-:S13]  /*c7b0*/  ISETP.GE.OR P6, PT, R7, R0, !P0 ;  /* 0x000000000700720c */ /* 0x000fda00047c6670 */
[----:B------:R-:W-:Y:S05]  /*c7c0*/  @P6 BRA `(.L_x_300) ;  /* 0x00000000000c6947 */ /* 0x000fea0003800000 */
[----:B------:R-:W2:Y:S02]  /*c7d0*/  LDC.64 R2, c[0x0][0xc80] ;  /* 0x00032000ff027b82 */ /* 0x000ea40000000a00 */
[----:B--2---:R-:W-:-:S05]  /*c7e0*/  IMAD.WIDE R2, R7, 0x4, R2 ;  /* 0x0000000407027825 */ /* 0x004fca00078e0202 */
[----:B------:R2:W5:Y:S02]  /*c7f0*/  LDG.E R4, desc[UR56][R2.64] ;  /* 0x0000003802047981 */ /* 0x000564000c1e1900 */
.L_x_300:
[----:B------:R-:W-:Y:S05]  /*c800*/  BSYNC B0 ;  /* 0x0000000000007941 */ /* 0x000fea0003800000 */
.L_x_299:
[----:B------:R-:W-:-:S03]  /*c810*/  UMOV UR4, 0xffffffff ;  /* 0xffffffff00047882 */ /* 0x000fc60000000000 */
[----:B------:R-:W-:Y:S05]  /*c820*/  BRA.DIV UR4, `(.L_x_301) ;  /* 0x0000003e04147947 */ /* 0x000fea000b800000 */
[----:B-----5:R-:W3:Y:S02]  /*c830*/  SHFL.UP PT, R14, R4, 0x1, RZ ;  /* 0x04200000040e7989 */ /* 0x020ee400000e00ff */
[----:B---3--:R-:W-:-:S05]  /*c840*/  SEL R13, R14, RZ, P1 ;  /* 0x000000ff0e0d7207 */ /* 0x008fca0000800000 */
[----:B------:R-:W-:-:S05]  /*c850*/  IMAD.IADD R13, R4, 0x1, R13 ;  /* 0x00000001040d7824 */ /* 0x000fca00078e020d */
[----:B------:R-:W3:Y:S02]  /*c860*/  SHFL.UP PT, R14, R13, 0x2, RZ ;  /* 0x044000000d0e7989 */ /* 0x000ee400000e00ff */
[----:B---3--:R-:W-:-:S05]  /*c870*/  SEL R0, R14, RZ, P2 ;  /* 0x000000ff0e007207 */ /* 0x008fca0001000000 */
[----:B------:R-:W-:-:S05]  /*c880*/  IMAD.IADD R0, R13, 0x1, R0 ;  /* 0x000000010d007824 */ /* 0x000fca00078e0200 */
[----:B------:R-:W2:Y:S02]  /*c890*/  SHFL.UP PT, R14, R0, 0x4, RZ ;  /* 0x04800000000e7989 */ /* 0x000ea400000e00ff */
[----:B--2---:R-:W-:-:S05]  /*c8a0*/  SEL R3, R14, RZ, P3 ;  /* 0x000000ff0e037207 */ /* 0x004fca0001800000 */
[----:B------:R-:W-:-:S05]  /*c8b0*/  IMAD.IADD R2, R0, 0x1, R3 ;  /* 0x0000000100027824 */ /* 0x000fca00078e0203 */
[----:B------:R-:W2:Y:S02]  /*c8c0*/  SHFL.UP PT, R14, R2, 0x8, RZ ;  /* 0x05000000020e7989 */ /* 0x000ea400000e00ff */
[----:B--2---:R-:W-:-:S04]  /*c8d0*/  SEL R3, R14, RZ, P4 ;  /* 0x000000ff0e037207 */ /* 0x004fc80002000000 */
[----:B------:R-:W-:-:S05]  /*c8e0*/  IADD3 R3, R2, R3, RZ ;  /* 0x0000000302037210 */ /* 0x000fca0007ffe0ff */
[----:B------:R-:W1:Y:S02]  /*c8f0*/  SHFL.UP PT, R14, R3, 0x10, RZ ;  /* 0x06000000030e7989 */ /* 0x000e6400000e00ff */
[----:B-1----:R-:W-:-:S05]  /*c900*/  SEL R6, R14, RZ, P5 ;  /* 0x000000ff0e067207 */ /* 0x002fca0002800000 */
[----:B------:R-:W-:-:S05]  /*c910*/  IMAD.IADD R6, R3, 0x1, R6 ;  /* 0x0000000103067824 */ /* 0x000fca00078e0206 */
[----:B------:R1:W2:Y:S02]  /*c920*/  SHFL.IDX PT, R14, R6, 0x1f, 0x1f ;  /* 0x03e01f00060e7f89 */ /* 0x0002a400000e0000 */
.L_x_420:
[----:B------:R-:W-:Y:S02]  /*c930*/  ULDC UR4, c[0x0][0xc38] ;  /* 0x00030e0000047ab9 */ /* 0x000fe40000000800 */
[----:B------:R-:W-:-:S04]  /*c940*/  IMAD.U32 R7, RZ, RZ, UR4 ;  /* 0x00000004ff077e24 */ /* 0x000fc8000f8e00ff */
[----:B--2---:R-:W-:-:S04]  /*c950*/  IMAD R3, R14, R7, RZ ;  /* 0x000000070e037224 */ /* 0x004fc800078e02ff */
[----:B------:R-:W-:-:S05]  /*c960*/  IMAD.IADD R8, R3, 0x1, R8 ;  /* 0x0000000103087824 */ /* 0x000fca00078e0208 */
[----:B------:R-:W-:-:S13]  /*c970*/  ISETP.GT.AND P6, PT, R8, R5, PT ;  /* 0x000000050800720c */ /* 0x000fda0003fc4270 */
[----:B------:R-:W-:Y:S05]  /*c980*/  @!P6 BRA `(.L_x_302) ;  /* 0xfffffffc0064e947 */ /* 0x000fea000383ffff */
.L_x_297:
[----:B------:R-:W-:Y:S01]  /*c990*/  IMAD.IADD R8, R8, 0x1, -R3 ;  /* 0x0000000108087824 */ /* 0x000fe200078e0a03 */
[----:B------:R-:W-:-:S03]  /*c9a0*/  UMOV UR4, 0xffffffff ;  /* 0xffffffff00047882 */ /* 0x000fc60000000000 */
[----:B------:R-:W-:-:S05]  /*c9b0*/  IMAD R0, R6, R7, R8 ;  /* 0x0000000706007224 */ /* 0x000fca00078e0208 */
[----:B------:R-:W-:Y:S01]  /*c9c0*/  ISETP.GT.AND P6, PT, R0, R5, PT ;  /* 0x000000050000720c */ /* 0x000fe20003fc4270 */
[----:B------:R-:W-:-:S12]  /*c9d0*/  BRA.DIV UR4, `(.L_x_303) ;  /* 0x0000003e04647947 */ /* 0x000fd8000b800000 */
[----:B------:R-:W-:-:S04]  /*c9e0*/  VOTE.ANY R2, PT, !P6 ;  /* 0x0000000000027806 */ /* 0x000fc800070e0100 */
[----:B------:R-:W2:Y:S02]  /*c9f0*/  POPC R0, R2 ;  /* 0x0000000200007309 */ /* 0x000ea40000000000 */
[----:B--2---:R2:W3:Y:S02]  /*ca00*/  SHFL.IDX PT, R4, R4, R0, 0x1f ;  /* 0x00001f0004047589 */ /* 0x0044e400000e0000 */
.L_x_424:
[----:B------:R-:W-:Y:S01]  /*ca10*/  ISETP.NE.AND P0, PT, R2, RZ, PT ;  /* 0x000000ff0200720c */ /* 0x000fe20003f05270 */
[----:B------:R-:W-:-:S12]  /*ca20*/  IMAD.MOV.U32 R14, RZ, RZ, RZ ;  /* 0x000000ffff0e7224 */ /* 0x000fd800078e00ff */
[----:B------:R-:W-:Y:S05]  /*ca30*/  @!P0 BRA `(.L_x_304) ;  /* 0x0000000000108947 */ /* 0x000fea0003800000 */
[----:B------:R-:W-:Y:S01]  /*ca40*/  UMOV UR4, 0xffffffff ;  /* 0xffffffff00047882 */ /* 0x000fe20000000000 */
[----:B------:R-:W-:Y:S02]  /*ca50*/  IADD3 R12, R0, -0x1, RZ ;  /* 0xffffffff000c7810 */ /* 0x000fe40007ffe0ff */
[----:B------:R-:W-:Y:S05]  /*ca60*/  BRA.DIV UR4, `(.L_x_305) ;  /* 0x0000003e04887947 */ /* 0x000fea000b800000 */
[----:B------:R4:W0:Y:S02]  /*ca70*/  SHFL.IDX PT, R14, R6, R12, 0x1f ;  /* 0x00001f0c060e7589 */ /* 0x00082400000e0000 */
.L_x_304:
[----:B-1-34-:R-:W-:Y:S01]  /*ca80*/  IABS R6, R4 ;  /* 0x0000000400067213 */ /* 0x01afe20000000000 */
[----:B0-----:R-:W-:Y:S02]  /*ca90*/  IMAD R16, R14, R7, R8 ;  /* 0x000000070e107224 */ /* 0x001fe400078e0208 */
[----:B------:R-:W-:Y:S01]  /*caa0*/  IMAD.IADD R19, R0, 0x1, R19 ;  /* 0x0000000100137824 */ /* 0x000fe200078e0213 */
[----:B------:R-:W0:Y:S08]  /*cab0*/  I2F.RP R9, R6 ;  /* 0x0000000600097306 */ /* 0x000e300000209400 */
[----:B0-----:R-:W0:Y:S02]  /*cac0*/  MUFU.RCP R9, R9 ;  /* 0x0000000900097308 */ /* 0x001e240000001000 */
[----:B0-----:R-:W-:-:S06]  /*cad0*/  VIADD R2, R9, 0xffffffe ;  /* 0x0ffffffe09027836 */ /* 0x001fcc0000000000 */
[----:B------:R0:W1:Y:S02]  /*cae0*/  F2I.FTZ.U32.TRUNC.NTZ R3, R2 ;  /* 0x0000000200037305 */ /* 0x000064000021f000 */
[----:B0-----:R-:W-:Y:S02]  /*caf0*/  IMAD.MOV.U32 R2, RZ, RZ, RZ ;  /* 0x000000ffff027224 */ /* 0x001fe400078e00ff */
[----:B-1----:R-:W-:-:S04]  /*cb00*/  IMAD.MOV R7, RZ, RZ, -R3 ;  /* 0x000000ffff077224 */ /* 0x002fc800078e0a03 */
[----:B------:R-:W-:-:S04]  /*cb10*/  IMAD R7, R7, R6, RZ ;  /* 0x0000000607077224 */ /* 0x000fc800078e02ff */
[----:B------:R-:W-:-:S04]  /*cb20*/  IMAD.HI.U32 R3, R3, R7, R2 ;  /* 0x0000000703037227 */ /* 0x000fc800078e0002 */
[----:B------:R-:W-:Y:S01]  /*cb30*/  IMAD.IADD R7, R5, 0x1, -R16 ;  /* 0x0000000105077824 */ /* 0x000fe200078e0a10 */
[----:B------:R-:W-:-:S04]  /*cb40*/  IABS R5, R4 ;  /* 0x0000000400057213 */ /* 0x000fc80000000000 */
[----:B------:R-:W-:Y:S01]  /*cb50*/  IABS R2, R7 ;  /* 0x0000000700027213 */ /* 0x000fe20000000000 */
[----:B------:R-:W-:-:S04]  /*cb60*/  IMAD.MOV R5, RZ, RZ, -R5 ;  /* 0x000000ffff057224 */ /* 0x000fc800078e0a05 */
[----:B------:R-:W-:-:S04]  /*cb70*/  IMAD.HI.U32 R3, R3, R2, RZ ;  /* 0x0000000203037227 */ /* 0x000fc800078e00ff */
[----:B------:R-:W-:Y:S01]  /*cb80*/  IMAD R5, R3, R5, R2 ;  /* 0x0000000503057224 */ /* 0x000fe200078e0202 */
[----:B------:R-:W-:-:S04]  /*cb90*/  LOP3.LUT R2, R7, R4, RZ, 0x3c, !PT ;  /* 0x0000000407027212 */ /* 0x000fc800078e3cff */
[----:B------:R-:W-:Y:S02]  /*cba0*/  ISETP.GT.U32.AND P1, PT, R6, R5, PT ;  /* 0x000000050600720c */ /* 0x000fe40003f24070 */
[----:B------:R-:W-:-:S11]  /*cbb0*/  ISETP.GE.AND P2, PT, R2, RZ, PT ;  /* 0x000000ff0200720c */ /* 0x000fd60003f46270 */
[-C--:B------:R-:W-:Y:S01]  /*cbc0*/  @!P1 IADD3 R5, R5, -R6.reuse, RZ ;  /* 0x8000000605059210 */ /* 0x080fe20007ffe0ff */
[----:B------:R-:W-:Y:S01]  /*cbd0*/  @!P1 VIADD R3, R3, 0x1 ;  /* 0x0000000103039836 */ /* 0x000fe20000000000 */
[----:B------:R-:W-:Y:S02]  /*cbe0*/  ISETP.NE.AND P1, PT, R4, RZ, PT ;  /* 0x000000ff0400720c */ /* 0x000fe40003f25270 */
[----:B------:R-:W-:-:S13]  /*cbf0*/  ISETP.GE.U32.AND P0, PT, R5, R6, PT ;  /* 0x000000060500720c */ /* 0x000fda0003f06070 */
[----:B------:R-:W-:-:S04]  /*cc00*/  @P0 VIADD R3, R3, 0x1 ;  /* 0x0000000103030836 */ /* 0x000fc80000000000 */
[----:B------:R-:W-:Y:S01]  /*cc10*/  @!P2 IMAD.MOV R3, RZ, RZ, -R3 ;  /* 0x000000ffff03a224 */ /* 0x000fe200078e0a03 */
[----:B------:R-:W-:-:S04]  /*cc20*/  @!P1 LOP3.LUT R3, RZ, R4, RZ, 0x33, !PT ;  /* 0x00000004ff039212 */ /* 0x000fc800078e33ff */
[----:B------:R-:W-:Y:S01]  /*cc30*/  MOV R18, R3 ;  /* 0x0000000300127202 */ /* 0x000fe20000000f00 */
[----:B------:R-:W-:-:S04]  /*cc40*/  IMAD.MOV R17, RZ, RZ, -R3 ;  /* 0x000000ffff117224 */ /* 0x000fc800078e0a03 */
[----:B------:R-:W-:Y:S01]  /*cc50*/  IMAD R17, R4, R17, R7 ;  /* 0x0000001104117224 */ /* 0x000fe200078e0207 */
[----:B------:R-:W-:Y:S06]  /*cc60*/  BRA `(.L_x_306) ;  /* 0x00000000001c7947 */ /* 0x000fec0003800000 */
.L_x_298:
[----:B------:R-:W-:Y:S01]  /*cc70*/  UMOV UR4, URZ ;  /* 0x0000003f00047c82 */ /* 0x000fe20008000000 */
[----:B------:R-:W-:Y:S01]  /*cc80*/  UMOV UR5, URZ ;  /* 0x0000003f00057c82 */ /* 0x000fe20008000000 */
[----:B------:R-:W-:Y:S01]  /*cc90*/  ULDC UR6, c[0x0][0xc3c] ;  /* 0x00030f0000067ab9 */ /* 0x000fe20000000800 */
[----:B------:R-:W-:Y:S02]  /*cca0*/  IMAD.MOV.U32 R16, RZ, RZ, R5 ;  /* 0x000000ffff107224 */ /* 0x000fe400078e0005 */
[----:B------:R-:W-:Y:S02]  /*ccb0*/  IMAD.U32 R17, RZ, RZ, UR4 ;  /* 0x00000004ff117e24 */ /* 0x000fe4000f8e00ff */
[----:B------:R-:W-:Y:S02]  /*ccc0*/  IMAD.U32 R18, RZ, RZ, UR5 ;  /* 0x00000005ff127e24 */ /* 0x000fe4000f8e00ff */
[----:B------:R-:W-:-:S07]  /*ccd0*/  IMAD.U32 R19, RZ, RZ, UR6 ;  /* 0x00000006ff137e24 */ /* 0x000fce000f8e00ff */
.L_x_306:
[----:B--2---:R-:W2:Y:S01]  /*cce0*/  S2R R0, SR_TID.X ;  /* 0x0000000000007919 */ /* 0x004ea20000002100 */
[----:B------:R-:W-:Y:S05]  /*ccf0*/  WARPSYNC.ALL ;  /* 0x0000000000007948 */ /* 0x000fea0003800000 */
[----:B------:R-:W-:Y:S01]  /*cd00*/  BAR.SYNC.DEFER_BLOCKING 0x4, 0x180 ;  /* 0x0106000000007b1d */ /* 0x000fe20000010000 */
[----:B--2---:R-:W-:-:S04]  /*cd10*/  LOP3.LUT R0, R0, 0x1f, RZ, 0xc0, !PT ;  /* 0x0000001f00007812 */ /* 0x004fc800078ec0ff */
[----:B------:R-:W-:-:S13]  /*cd20*/  ISETP.NE.AND P0, PT, R0, RZ, PT ;  /* 0x000000ff0000720c */ /* 0x000fda0003f05270 */
[----:B------:R-:W2:Y:S01]  /*cd30*/  @!P0 S2R R3, SR_CgaCtaId ;  /* 0x0000000000038919 */ /* 0x000ea20000008800 */
[----:B------:R-:W-:-:S04]  /*cd40*/  @!P0 MOV R0, 0x400 ;  /* 0x0000040000008802 */ /* 0x000fc80000000f00 */
[----:B--2---:R-:W-:-:S05]  /*cd50*/  @!P0 LEA R22, R3, R0, 0x18 ;  /* 0x0000000003168211 */ /* 0x004fca00078ec0ff */
[----:B------:R3:W-:Y:S01]  /*cd60*/  @!P0 STS.128 [R22+0x2a8d0], R16 ;  /* 0x02a8d01016008388 */ /* 0x0007e20000000c00 */
[----:B------:R-:W-:Y:S06]  /*cd70*/  BAR.ARV 0x5, 0x180 ;  /* 0x0146000000007b1d */ /* 0x000fec0000002000 */
.L_x_295:
[----:B------:R-:W-:Y:S02]  /*cd80*/  ULDC UR4, c[0x0][0xc3c] ;  /* 0x00030f0000047ab9 */ /* 0x000fe40000000800 */
[----:B--2---:R-:W-:-:S13]  /*cd90*/  ISETP.GE.AND P0, PT, R19, UR4, PT ;  /* 0x0000000413007c0c */ /* 0x004fda000bf06270 */
[----:B------:R-:W-:Y:S05]  /*cda0*/  @!P0 BRA `(.L_x_307) ;  /* 0xffffffb800b48947 */ /* 0x000fea000383ffff */
[----:B------:R-:W-:Y:S05]  /*cdb0*/  BSYNC B8 ;  /* 0x0000000000087941 */ /* 0x000fea0003800000 */
.L_x_244:
[----:B0-----:R-:W2:Y:S01]  /*cdc0*/  LDL.LU R0, [R1+0x14] ;  /* 0x0000140001007983 */ /* 0x001ea20000300800 */
[----:B------:R-:W-:Y:S01]  /*cdd0*/  BSSY B0, `(.L_x_308) ;  /* 0x000000b000007945 */ /* 0x000fe20003800000 */
[----:B------:R-:W0:Y:S01]  /*cde0*/  S2R R5, SR_CgaCtaId ;  /* 0x0000000000057919 */ /* 0x000e220000008800 */
[----:B--2---:R-:W-:-:S05]  /*cdf0*/  VIADD R0, R0, 0x1 ;  /* 0x0000000100007836 */ /* 0x004fca0000000000 */
[----:B------:R-:W-:-:S04]  /*ce00*/  LEA.HI R2, R0, R0, RZ, 0x1 ;  /* 0x0000000000027211 */ /* 0x000fc800078f08ff */
[----:B------:R-:W-:Y:S02]  /*ce10*/  LOP3.LUT R3, R2, 0xfffffffe, RZ, 0xc0, !PT ;  /* 0xfffffffe02037812 */ /* 0x000fe400078ec0ff */
[----:B------:R-:W-:Y:S02]  /*ce20*/  MOV R2, 0x400 ;  /* 0x0000040000027802 */ /* 0x000fe40000000f00 */
[----:B------:R-:W-:Y:S02]  /*ce30*/  IADD3 R0, R0, -R3, RZ ;  /* 0x8000000300007210 */ /* 0x000fe40007ffe0ff */
[----:B0-----:R-:W-:Y:S02]  /*ce40*/  LEA R4, R5, R2, 0x18 ;  /* 0x0000000205047211 */ /* 0x001fe400078ec0ff */
[----:B------:R-:W-:-:S04]  /*ce50*/  SHF.L.U32 R0, R0, 0x1f, RZ ;  /* 0x0000001f00007819 */ /* 0x000fc800000006ff */
[----:B------:R-:W0:Y:S02]  /*ce60*/  SYNCS.PHASECHK.TRANS64.TRYWAIT P0, [R4+URZ+0x2a820], R0 ;  /* 0x02a82000040075a7 */ /* 0x000e24000800017f */
[----:B0-----:R-:W-:Y:S05]  /*ce70*/  @!P0 BRA `(.L_x_309) ;  /* 0x0000003800a88947 */ /* 0x001fea0003800000 */
.L_x_427:
[----:B------:R-:W-:Y:S05]  /*ce80*/  BSYNC B0 ;  /* 0x0000000000007941 */ /* 0x000fea0003800000 */
.L_x_308:
[----:B------:R-:W-:-:S03]  /*ce90*/  UMOV UR4, 0xffffffff ;  /* 0xffffffff00047882 */ /* 0x000fc60000000000 */
[----:B------:R-:W-:Y:S05]  /*cea0*/  BRA.DIV UR4, `(.L_x_310) ;  /* 0x0000003a04b07947 */ /* 0x000fea000b800000 */
[----:B0-----:R-:W0:Y:S02]  /*ceb0*/  S2R R0, SR_TID.X ;  /* 0x0000000000007919 */ /* 0x001e240000002100 */
[----:B0-----:R-:W-:-:S04]  /*cec0*/  SHF.R.U32.HI R0, RZ, 0x5, R0 ;  /* 0x00000005ff007819 */ /* 0x001fc80000011600 */
[----:B------:R-:W-:-:S05]  /*ced0*/  LOP3.LUT R0, R0, 0x3, RZ, 0xc0, !PT ;  /* 0x0000000300007812 */ /* 0x000fca00078ec0ff */
[----:B------:R0:W2:Y:S02]  /*cee0*/  SHFL.IDX PT, R14, R0, RZ, 0x1f ;  /* 0x00001fff000e7589 */ /* 0x0000a400000e0000 */
.L_x_430:
[----:B--2---:R-:W-:Y:S01]  /*cef0*/  ISETP.NE.AND P0, PT, R14, RZ, PT ;  /* 0x000000ff0e00720c */ /* 0x004fe20003f05270 */
[----:B------:R-:W-:-:S12]  /*cf00*/  BSSY B0, `(.L_x_311) ;  /* 0x0000024000007945 */ /* 0x000fd80003800000 */
[----:B------:R-:W-:Y:S05]  /*cf10*/  @P0 BRA `(.L_x_312) ;  /* 0x0000000000880947 */ /* 0x000fea0003800000 */
[----:B------:R-:W-:-:S03]  /*cf20*/  UMOV UR4, 0xffffffff ;  /* 0xffffffff00047882 */ /* 0x000fc60000000000 */
[----:B------:R-:W-:Y:S05]  /*cf30*/  BRA.DIV UR4, `(.L_x_313) ;  /* 0x0000003a04c07947 */ /* 0x000fea000b800000 */
[----:B------:R-:W-:-:S13]  /*cf40*/  ELECT P6, URZ, PT ;  /* 0x00000000003f782f */ /* 0x000fda00038c0000 */
.L_x_433:
[----:B------:R-:W-:Y:S05]  /*cf50*/  @!P6 BRA `(.L_x_312) ;  /* 0x000000000078e947 */ /* 0x000fea0003800000 */
[----:B0-----:R-:W2:Y:S02]  /*cf60*/  LDL.LU R0, [R1+0x4] ;  /* 0x0000040001007983 */ /* 0x001ea40000300800 */
[----:B--2---:R-:W-:-:S04]  /*cf70*/  LOP3.LUT R0, R0, 0x2, RZ, 0xfc, !PT ;  /* 0x0000000200007812 */ /* 0x004fc800078efcff */
[----:B------:R-:W-:-:S13]  /*cf80*/  ISETP.NE.AND P0, PT, R0, 0x3, PT ;  /* 0x000000030000780c */ /* 0x000fda0003f05270 */
[----:B------:R-:W-:Y:S05]  /*cf90*/  @!P0 BRA `(.L_x_314) ;  /* 0x0000000000048947 */ /* 0x000fea0003800000 */
[----:B------:R-:W-:Y:S01]  /*cfa0*/  BPT.TRAP 0x1 ;  /* 0x000000040000795c */ /* 0x000fe20000300000 */
.L_x_314:
[C---:B------:R-:W-:Y:S01]  /*cfb0*/  IMAD R5, R27.reuse, 0x8, R4 ;  /* 0x000000081b057824 */ /* 0x040fe200078e0204 */
[----:B------:R-:W-:Y:S01]  /*cfc0*/  SHF.L.U32 R0, R28, 0x1f, RZ ;  /* 0x0000001f1c007819 */ /* 0x000fe200000006ff */
[----:B------:R-:W-:-:S03]  /*cfd0*/  VIADD R27, R27, 0x1 ;  /* 0x000000011b1b7836 */ /* 0x000fc60000000000 */
[----:B------:R-:W0:Y:S02]  /*cfe0*/  SYNCS.PHASECHK.TRANS64.TRYWAIT P1, [R5+URZ+0x2a840], R0 ;  /* 0x02a84000050075a7 */ /* 0x000e24000802017f */
[----:B------:R-:W-:-:S04]  /*cff0*/  ISETP.NE.AND P2, PT, R27, 0x2, PT ;  /* 0x000000021b00780c */ /* 0x000fc80003f45270 */
[----:B------:R-:W-:Y:S01]  /*d000*/  SEL R3, RZ, 0x1, P2 ;  /* 0x00000001ff037807 */ /* 0x000fe20001000000 */
[----:B0-----:R-:W-:Y:S08]  /*d010*/  @!P1 BRA `(.L_x_315) ;  /* 0x0000003800a89947 */ /* 0x001ff00003800000 */
.L_x_434:
[----:B------:R-:W-:Y:S02]  /*d020*/  SEL R27, R27, RZ, P2 ;  /* 0x000000ff1b1b7207 */ /* 0x000fe40001000000 */
[----:B------:R-:W-:Y:S01]  /*d030*/  LOP3.LUT R2, R28, R3, RZ, 0x3c, !PT ;  /* 0x000000031c027212 */ /* 0x000fe200078e3cff */
[----:B------:R-:W-:Y:S06]  /*d040*/  @!P0 BRA `(.L_x_316) ;  /* 0x0000000000048947 */ /* 0x000fec0003800000 */
[----:B------:R-:W-:Y:S01]  /*d050*/  BPT.TRAP 0x1 ;  /* 0x000000040000795c */ /* 0x000fe20000300000 */
.L_x_316:
[----:B------:R-:W-:Y:S01]  /*d060*/  IMAD R27, R27, 0x8, R4 ;  /* 0x000000081b1b7824 */ /* 0x000fe200078e0204 */
[----:B------:R-:W-:-:S04]  /*d070*/  SHF.L.U32 R2, R2, 0x1f, RZ ;  /* 0x0000001f02027819 */ /* 0x000fc800000006ff */
[----:B------:R-:W2:Y:S02]  /*d080*/  SYNCS.PHASECHK.TRANS64.TRYWAIT P1, [R27+URZ+0x2a840], R2 ;  /* 0x02a840021b0075a7 */ /* 0x000ea4000802017f */
[----:B--2---:R-:W-:Y:S05]  /*d090*/  @!P1 BRA `(.L_x_317) ;  /* 0x00000038009c9947 */ /* 0x004fea0003800000 */
.L_x_435:
[----:B------:R-:W-:Y:S05]  /*d0a0*/  @!P0 BRA `(.L_x_318) ;  /* 0x0000000000048947 */ /* 0x000fea0003800000 */
[----:B------:R-:W-:Y:S01]  /*d0b0*/  BPT.TRAP 0x1 ;  /* 0x000000040000795c */ /* 0x000fe20000300000 */
.L_x_318:
[----:B------:R-:W4:Y:S02]  /*d0c0*/  SYNCS.PHASECHK.TRANS64.TRYWAIT P1, [R5+URZ+0x2a860], R0 ;  /* 0x02a86000050075a7 */ /* 0x000f24000802017f */
[----:B----4-:R-:W-:Y:S05]  /*d0d0*/  @!P1 BRA `(.L_x_319) ;  /* 0x0000003800a09947 */ /* 0x010fea0003800000 */
.L_x_436:
[----:B------:R-:W-:Y:S05]  /*d0e0*/  @!P0 BRA `(.L_x_320) ;  /* 0x0000000000048947 */ /* 0x000fea0003800000 */
[----:B------:R-:W-:Y:S01]  /*d0f0*/  BPT.TRAP 0x1 ;  /* 0x000000040000795c */ /* 0x000fe20000300000 */
.L_x_320:
[----:B------:R0:W0:Y:S02]  /*d100*/  SYNCS.PHASECHK.TRANS64.TRYWAIT P0, [R27+URZ+0x2a860], R2 ;  /* 0x02a860021b0075a7 */ /* 0x000024000800017f */
[----:B0-----:R-:W-:Y:S05]  /*d110*/  @!P0 NANOSLEEP.SYNCS 0x989680 ;  /* 0x009896800000895d */ /* 0x001fea0003900000 */
[----:B------:R-:W0:Y:S02]  /*d120*/  @!P0 SYNCS.PHASECHK.TRANS64 P0, [R27+URZ+0x2a860], R2 ;  /* 0x02a860021b0085a7 */ /* 0x000e24000800007f */
[----:B0-----:R-:W-:Y:S05]  /*d130*/  @!P0 BRA `(.L_x_320) ;  /* 0xfffffffc00f08947 */ /* 0x001fea000383ffff */
.L_x_312:
[----:B------:R-:W-:Y:S05]  /*d140*/  BSYNC B0 ;  /* 0x0000000000007941 */ /* 0x000fea0003800000 */
.L_x_311:
[----:B------:R-:W-:Y:S05]  /*d150*/  EXIT ;  /* 0x000000000000794d */ /* 0x000fea0003800000 */
.L_x_192:
[----:B0-----:R-:W-:-:S04]  /*d160*/  IMAD.U32 R3, RZ, RZ, UR38 ;  /* 0x00000026ff037e24 */ /* 0x001fc8000f8e00ff */
[----:B------:R0:W1:Y:S03]  /*d170*/  SYNCS.PHASECHK.TRANS64.TRYWAIT P1, [R3+URZ+0x2a800], R0 ;  /* 0x02a80000030075a7 */ /* 0x000066000802017f */
[----:B-1----:R-:W-:Y:S05]  /*d180*/  @!P1 NANOSLEEP.SYNCS 0x989680 ;  /* 0x009896800000995d */ /* 0x002fea0003900000 */
[----:B------:R-:W1:Y:S02]  /*d190*/  @!P1 SYNCS.PHASECHK.TRANS64 P1, [R3+URZ+0x2a800], R0 ;  /* 0x02a80000030095a7 */ /* 0x000e64000802007f */
[----:B-1----:R-:W-:Y:S05]  /*d1a0*/  @!P1 BRA `(.L_x_192) ;  /* 0xfffffffc00ec9947 */ /* 0x002fea000383ffff */
[----:B------:R-:W-:Y:S05]  /*d1b0*/  BRA `(.L_x_321) ;  /* 0xffffff4000ac7947 */ /* 0x000fea000383ffff */
.L_x_196:
[----:B-1----:R1:W2:Y:S02]  /*d1c0*/  SYNCS.PHASECHK.TRANS64.TRYWAIT P1, [R4+URZ+0x2a830], R3 ;  /* 0x02a83003040075a7 */ /* 0x0022a4000802017f */
[----:B--2---:R-:W-:Y:S05]  /*d1d0*/  @!P1 NANOSLEEP.SYNCS 0x989680 ;  /* 0x009896800000995d */ /* 0x004fea0003900000 */
[----:B------:R-:W2:Y:S02]  /*d1e0*/  @!P1 SYNCS.PHASECHK.TRANS64 P1, [R4+URZ+0x2a830], R3 ;  /* 0x02a83003040095a7 */ /* 0x000ea4000802007f */
[----:B--2---:R-:W-:Y:S05]  /*d1f0*/  @!P1 BRA `(.L_x_196) ;  /* 0xfffffffc00f09947 */ /* 0x004fea000383ffff */
[----:B------:R-:W-:Y:S05]  /*d200*/  BRA `(.L_x_195) ;  /* 0xffffff4000cc7947 */ /* 0x000fea000383ffff */
.L_x_202:
[----:B-1----:R-:W-:-:S04]  /*d210*/  IMAD.U32 R3, RZ, RZ, UR59 ;  /* 0x0000003bff037e24 */ /* 0x002fc8000f8e00ff */
[----:B------:R1:W2:Y:S03]  /*d220*/  SYNCS.PHASECHK.TRANS64.TRYWAIT P1, [R3+URZ+0x2a830], R0 ;  /* 0x02a83000030075a7 */ /* 0x0002a6000802017f */
[----:B--2---:R-:W-:Y:S05]  /*d230*/  @!P1 NANOSLEEP.SYNCS 0x989680 ;  /* 0x009896800000995d */ /* 0x004fea0003900000 */
[----:B------:R-:W2:Y:S02]  /*d240*/  @!P1 SYNCS.PHASECHK.TRANS64 P1, [R3+URZ+0x2a830], R0 ;  /* 0x02a83000030095a7 */ /* 0x000ea4000802007f */
[----:B--2---:R-:W-:Y:S05]  /*d250*/  @!P1 BRA `(.L_x_202) ;  /* 0xfffffffc00ec9947 */ /* 0x004fea000383ffff */
[----:B------:R-:W-:Y:S05]  /*d260*/  BRA `(.L_x_201) ;  /* 0xffffff6000e47947 */ /* 0x000fea000383ffff */
.L_x_206:
[----:B-1----:R-:W-:-:S04]  /*d270*/  MOV R3, UR6 ;  /* 0x0000000600037c02 */ /* 0x002fc80008000f00 */
[----:B------:R1:W2:Y:S03]  /*d280*/  SYNCS.PHASECHK.TRANS64.TRYWAIT P1, [R3+URZ+0x2a850], R0 ;  /* 0x02a85000030075a7 */ /* 0x0002a6000802017f */
[----:B--2---:R-:W-:Y:S05]  /*d290*/  @!P1 NANOSLEEP.SYNCS 0x989680 ;  /* 0x009896800000995d */ /* 0x004fea0003900000 */
[----:B------:R-:W2:Y:S02]  /*d2a0*/  @!P1 SYNCS.PHASECHK.TRANS64 P1, [R3+URZ+0x2a850], R0 ;  /* 0x02a85000030095a7 */ /* 0x000ea4000802007f */
[----:B--2---:R-:W-:Y:S05]  /*d2b0*/  @!P1 BRA `(.L_x_206) ;  /* 0xfffffffc00ec9947 */ /* 0x004fea000383ffff */
[----:B------:R-:W-:Y:S05]  /*d2c0*/  BRA `(.L_x_205) ;  /* 0xffffff6800e87947 */ /* 0x000fea000383ffff */
.L_x_213:
[----:B-1----:R-:W-:-:S04]  /*d2d0*/  IMAD.U32 R8, RZ, RZ, UR5 ;  /* 0x00000005ff087e24 */ /* 0x002fc8000f8e00ff */
[----:B------:R1:W2:Y:S03]  /*d2e0*/  SYNCS.PHASECHK.TRANS64.TRYWAIT P1, [R8+URZ+0x2a850], R7 ;  /* 0x02a85007080075a7 */ /* 0x0002a6000802017f */
[----:B--2---:R-:W-:Y:S05]  /*d2f0*/  @!P1 NANOSLEEP.SYNCS 0x989680 ;  /* 0x009896800000995d */ /* 0x004fea0003900000 */
[----:B------:R-:W2:Y:S02]  /*d300*/  @!P1 SYNCS.PHASECHK.TRANS64 P1, [R8+URZ+0x2a850], R7 ;  /* 0x02a85007080095a7 */ /* 0x000ea4000802007f */
[----:B--2---:R-:W-:Y:S05]  /*d310*/  @!P1 BRA `(.L_x_213) ;  /* 0xfffffffc00ec9947 */ /* 0x004fea000383ffff */
[----:B------:R-:W-:Y:S05]  /*d320*/  BRA `(.L_x_212) ;  /* 0xffffff80007c7947 */ /* 0x000fea000383ffff */
.L_x_256:
[----:B------:R-:W0:Y:S01]  /*d330*/  S2R R20, SR_TID.X ;  /* 0x0000000000147919 */ /* 0x000e220000002100 */
[----:B------:R-:W-:Y:S01]  /*d340*/  BSSY B0, `(.L_x_322) ;  /* 0x000000a000007945 */ /* 0x000fe20003800000 */
[----:B------:R-:W-:Y:S02]  /*d350*/  IMAD.MOV.U32 R12, RZ, RZ, RZ ;  /* 0x000000ffff0c7224 */ /* 0x000fe400078e00ff */
[----:B------:R-:W-:Y:S02]  /*d360*/  IMAD.MOV.U32 R11, RZ, RZ, 0x1f ;  /* 0x0000001fff0b7424 */ /* 0x000fe400078e00ff */
[----:B------:R-:W-:Y:S01]  /*d370*/  IMAD.MOV.U32 R15, RZ, RZ, -0x1 ;  /* 0xffffffffff0f7424 */ /* 0x000fe200078e00ff */
[----:B0-----:R-:W-:-:S04]  /*d380*/  SHF.R.U32.HI R9, RZ, 0x5, R20 ;  /* 0x00000005ff097819 */ /* 0x001fc80000011614 */
[----:B------:R-:W-:-:S05]  /*d390*/  LOP3.LUT R9, R9, 0x3, RZ, 0xc0, !PT ;  /* 0x0000000309097812 */ /* 0x000fca00078ec0ff */
[----:B------:R-:W-:-:S07]  /*d3a0*/  IMAD.MOV.U32 R13, RZ, RZ, R9 ;  /* 0x000000ffff0d7224 */ /* 0x000fce00078e0009 */
[----:B-----5:R-:W-:Y:S05]  /*d3b0*/  WARPSYNC.COLLECTIVE R15, `(.L_x_323) ;  /* 0x000000000f087348 */ /* 0x020fea0003c00000 */
[----:B------:R0:W1:Y:S02]  /*d3c0*/  SHFL.IDX P6, R14, R13, R12, R11 ;  /* 0x0000000c0d0e7389 */ /* 0x00006400000c000b */
[----:B01---5:R-:W-:Y:S01]  /*d3d0*/  ENDCOLLECTIVE ;  /* 0x000000000000791b */ /* 0x023fe20003800000 */
.L_x_323:
[----:B------:R-:W-:Y:S05]  /*d3e0*/  BSYNC B0 ;  /* 0x0000000000007941 */ /* 0x000fea0003800000 */
.L_x_322:
[----:B------:R-:W-:Y:S05]  /*d3f0*/  BRA `(.L_x_324) ;  /* 0xffffffc000807947 */ /* 0x000fea000383ffff */
.L_x_259:
[----:B0-----:R0:W1:Y:S02]  /*d400*/  SYNCS.PHASECHK.TRANS64.TRYWAIT P0, [R7+URZ+0x2a840], R2 ;  /* 0x02a84002070075a7 */ /* 0x001064000800017f */
[----:B-1----:R-:W-:Y:S05]  /*d410*/  @!P0 NANOSLEEP.SYNCS 0x989680 ;  /* 0x009896800000895d */ /* 0x002fea0003900000 */
[----:B------:R-:W1:Y:S02]  /*d420*/  @!P0 SYNCS.PHASECHK.TRANS64 P0, [R7+URZ+0x2a840], R2 ;  /* 0x02a84002070085a7 */ /* 0x000e64000800007f */
[----:B-1----:R-:W-:Y:S05]  /*d430*/  @!P0 BRA `(.L_x_259) ;  /* 0xfffffffc00f08947 */ /* 0x002fea000383ffff */
[----:B------:R-:W-:Y:S05]  /*d440*/  BRA `(.L_x_325) ;  /* 0xffffffc000ec7947 */ /* 0x000fea000383ffff */
.L_x_260:
[----:B------:R-:W-:Y:S01]  /*d450*/  BSSY B0, `(.L_x_326) ;  /* 0x0000008000007945 */ /* 0x000fe20003800000 */
[----:B------:R-:W-:Y:S01]  /*d460*/  MOV R13, R0 ;  /* 0x00000000000d7202 */ /* 0x000fe20000000f00 */
[----:B------:R-:W-:Y:S02]  /*d470*/  IMAD.MOV.U32 R12, RZ, RZ, RZ ;  /* 0x000000ffff0c7224 */ /* 0x000fe400078e00ff */
[----:B------:R-:W-:Y:S02]  /*d480*/  IMAD.MOV.U32 R11, RZ, RZ, 0x181f ;  /* 0x0000181fff0b7424 */ /* 0x000fe400078e00ff */
[----:B------:R-:W-:-:S07]  /*d490*/  IMAD.MOV.U32 R15, RZ, RZ, -0x1 ;  /* 0xffffffffff0f7424 */ /* 0x000fce00078e00ff */
[----:B------:R-:W-:Y:S05]  /*d4a0*/  WARPSYNC.COLLECTIVE R15, `(.L_x_327) ;  /* 0x000000000f087348 */ /* 0x000fea0003c00000 */
[----:B------:R0:W1:Y:S02]  /*d4b0*/  SHFL.IDX P6, R14, R13, R12, R11 ;  /* 0x0000000c0d0e7389 */ /* 0x00006400000c000b */
[----:B01----:R-:W-:Y:S01]  /*d4c0*/  ENDCOLLECTIVE ;  /* 0x000000000000791b */ /* 0x003fe20003800000 */
.L_x_327:
[----:B------:R-:W-:Y:S05]  /*d4d0*/  BSYNC B0 ;  /* 0x0000000000007941 */ /* 0x000fea0003800000 */
.L_x_326:
[----:B------:R-:W-:Y:S01]  /*d4e0*/  IMAD.MOV.U32 R13, RZ, RZ, R4 ;  /* 0x000000ffff0d7224 */ /* 0x000fe200078e0004 */
[----:B------:R-:W-:Y:S01]  /*d4f0*/  MOV R12, RZ ;  /* 0x000000ff000c7202 */ /* 0x000fe20000000f00 */
[----:B------:R-:W-:Y:S02]  /*d500*/  IMAD.MOV.U32 R11, RZ, RZ, 0x181f ;  /* 0x0000181fff0b7424 */ /* 0x000fe400078e00ff */
[----:B------:R-:W-:Y:S02]  /*d510*/  IMAD.MOV.U32 R15, RZ, RZ, -0x1 ;  /* 0xffffffffff0f7424 */ /* 0x000fe400078e00ff */
[----:B------:R-:W-:Y:S02]  /*d520*/  IMAD.MOV.U32 R2, RZ, RZ, R14 ;  /* 0x000000ffff027224 */ /* 0x000fe400078e000e */
[----:B------:R-:W-:-:S07]  /*d530*/  @P0 IMAD R8, R5, 0x2, R22 ;  /* 0x0000000205080824 */ /* 0x000fce00078e0216 */
[----:B------:R-:W-:Y:S05]  /*d540*/  WARPSYNC.COLLECTIVE R15, `(.L_x_328) ;  /* 0x000000000f087348 */ /* 0x000fea0003c00000 */
[----:B------:R0:W1:Y:S02]  /*d550*/  SHFL.IDX P6, R14, R13, R12, R11 ;  /* 0x0000000c0d0e7389 */ /* 0x00006400000c000b */
[----:B01----:R-:W-:Y:S01]  /*d560*/  ENDCOLLECTIVE ;  /* 0x000000000000791b */ /* 0x003fe20003800000 */
.L_x_328:
[----:B------:R-:W-:Y:S01]  /*d570*/  MOV R13, R0 ;  /* 0x00000000000d7202 */ /* 0x000fe20000000f00 */
[----:B------:R-:W-:Y:S02]  /*d580*/  IMAD.MOV.U32 R12, RZ, RZ, 0x1 ;  /* 0x00000001ff0c7424 */ /* 0x000fe400078e00ff */
[----:B------:R-:W-:-:S07]  /*d590*/  IMAD.MOV.U32 R3, RZ, RZ, R14 ;  /* 0x000000ffff037224 */ /* 0x000fce00078e000e */
[----:B------:R-:W-:Y:S05]  /*d5a0*/  WARPSYNC.COLLECTIVE R15, `(.L_x_329) ;  /* 0x000000000f087348 */ /* 0x000fea0003c00000 */
[----:B------:R0:W1:Y:S02]  /*d5b0*/  SHFL.IDX P6, R14, R13, R12, R11 ;  /* 0x0000000c0d0e7389 */ /* 0x00006400000c000b */
[----:B01----:R-:W-:Y:S01]  /*d5c0*/  ENDCOLLECTIVE ;  /* 0x000000000000791b */ /* 0x003fe20003800000 */
.L_x_329:
[----:B------:R-:W-:-:S05]  /*d5d0*/  @P0 LEA R3, P1, R9, R3, 0x1 ;  /* 0x0000000309030211 */ /* 0x000fca00078208ff */
[----:B------:R-:W-:Y:S01]  /*d5e0*/  @P0 IMAD.X R2, RZ, RZ, R2, P1 ;  /* 0x000000ffff020224 */ /* 0x000fe200008e0602 */
[----:B------:R-:W-:-:S04]  /*d5f0*/  ISETP.GE.AND P1, PT, R6, 0x11, PT ;  /* 0x000000110600780c */ /* 0x000fc80003f26270 */
[----:B------:R-:W-:Y:S01]  /*d600*/  @P0 LOP3.LUT R3, R3, R2, RZ, 0x3c, !PT ;  /* 0x0000000203030212 */ /* 0x000fe200078e3cff */
[----:B------:R-:W-:-:S03]  /*d610*/  IMAD.MOV.U32 R13, RZ, RZ, R4 ;  /* 0x000000ffff0d7224 */ /* 0x000fc600078e0004 */
[----:B------:R-:W-:-:S04]  /*d620*/  @P0 LOP3.LUT R2, R3, R2, RZ, 0x3c, !PT ;  /* 0x0000000203020212 */ /* 0x000fc800078e3cff */
[----:B------:R-:W-:-:S05]  /*d630*/  @P0 LOP3.LUT R3, R3, R2, RZ, 0x3c, !PT ;  /* 0x0000000203030212 */ /* 0x000fca00078e3cff */
[----:B------:R-:W-:Y:S01]  /*d640*/  @!PT LDS RZ, [RZ] ;  /* 0x00000000fffff984 */ /* 0x000fe20000000800 */
[----:B------:R-:W-:Y:S01]  /*d650*/  @!PT LDS RZ, [RZ] ;  /* 0x00000000fffff984 */ /* 0x000fe20000000800 */
[----:B------:R-:W-:Y:S01]  /*d660*/  @!PT LDS RZ, [RZ] ;  /* 0x00000000fffff984 */ /* 0x000fe20000000800 */
[----:B------:R-:W-:Y:S04]  /*d670*/  @P0 LDGSTS.E.BYPASS.LTC128B.128 [R8+0x18400], desc[UR56][R2.64], !P4 ;  /* 0x1840000002080fae */ /* 0x000fe8000e101d78 */
[----:B------:R-:W-:Y:S04]  /*d680*/  @P0 LDGSTS.E.BYPASS.LTC128B.128 [R8+0x1b400], desc[UR56][R2.64+0x80], !P3 ;  /* 0x1b40008002080fae */ /* 0x000fe8000d901d78 */
[----:B------:R0:W-:Y:S02]  /*d690*/  @P0 LDGSTS.E.BYPASS.LTC128B.128 [R8+0x1e400], desc[UR56][R2.64+0x100], !P2 ;  /* 0x1e40010002080fae */ /* 0x0001e4000d101d78 */
[----:B0-----:R-:W-:Y:S01]  /*d6a0*/  IMAD.MOV.U32 R2, RZ, RZ, R14 ;  /* 0x000000ffff027224 */ /* 0x001fe200078e000e */
[----:B------:R-:W-:-:S07]  /*d6b0*/  @P1 LEA R8, R5, R22, 0x1 ;  /* 0x0000001605081211 */ /* 0x000fce00078e08ff */
[----:B------:R-:W-:Y:S05]  /*d6c0*/  WARPSYNC.COLLECTIVE R15, `(.L_x_330) ;  /* 0x000000000f087348 */ /* 0x000fea0003c00000 */
[----:B------:R0:W1:Y:S02]  /*d6d0*/  SHFL.IDX P6, R14, R13, R12, R11 ;  /* 0x0000000c0d0e7389 */ /* 0x00006400000c000b */
[----:B01----:R-:W-:Y:S01]  /*d6e0*/  ENDCOLLECTIVE ;  /* 0x000000000000791b */ /* 0x003fe20003800000 */
.L_x_330:
[----:B------:R-:W-:Y:S02]  /*d6f0*/  IMAD.MOV.U32 R13, RZ, RZ, R0 ;  /* 0x000000ffff0d7224 */ /* 0x000fe400078e0000 */
[----:B------:R-:W-:Y:S02]  /*d700*/  IMAD.MOV.U32 R12, RZ, RZ, 0x2 ;  /* 0x00000002ff0c7424 */ /* 0x000fe400078e00ff */
[----:B------:R-:W-:-:S07]  /*d710*/  IMAD.MOV.U32 R3, RZ, RZ, R14 ;  /* 0x000000ffff037224 */ /* 0x000fce00078e000e */
[----:B------:R-:W-:Y:S05]  /*d720*/  WARPSYNC.COLLECTIVE R15, `(.L_x_331) ;  /* 0x000000000f087348 */ /* 0x000fea0003c00000 */
[----:B------:R0:W1:Y:S02]  /*d730*/  SHFL.IDX P6, R14, R13, R12, R11 ;  /* 0x0000000c0d0e7389 */ /* 0x00006400000c000b */
[----:B01----:R-:W-:Y:S01]  /*d740*/  ENDCOLLECTIVE ;  /* 0x000000000000791b */ /* 0x003fe20003800000 */
.L_x_331:
[----:B------:R-:W-:-:S05]  /*d750*/  @P1 LEA R3, P0, R9, R3, 0x1 ;  /* 0x0000000309031211 */ /* 0x000fca00078008ff */
[----:B------:R-:W-:-:S05]  /*d760*/  @P1 IMAD.X R2, RZ, RZ, R2, P0 ;  /* 0x000000ffff021224 */ /* 0x000fca00000e0602 */
        /* <DEDUP_REMOVED lines=9> */
[----:B------:R0:W-:Y:S01]  /*d800*/  @P1 LDGSTS.E.BYPASS.LTC128B.128 [R8+0x1ec00], desc[UR56][R2.64+0x100], !P2 ;  /* 0x1ec0010002081fae */ /* 0x0001e2000d101d78 */
[----:B------:R-:W-:Y:S01]  /*d810*/  ISETP.GE.AND P1, PT, R6, 0x21, PT ;  /* 0x000000210600780c */ /* 0x000fe20003f26270 */
[----:B0-----:R-:W-:-:S12]  /*d820*/  IMAD.MOV.U32 R2, RZ, RZ, R14 ;  /* 0x000000ffff027224 */ /* 0x001fd800078e000e */
[----:B------:R-:W-:Y:S05]  /*d830*/  WARPSYNC.COLLECTIVE R15, `(.L_x_332) ;  /* 0x000000000f087348 */ /* 0x000fea0003c00000 */
[----:B------:R0:W1:Y:S02]  /*d840*/  SHFL.IDX P6, R14, R13, R12, R11 ;  /* 0x0000000c0d0e7389 */ /* 0x00006400000c000b */
[----:B01----:R-:W-:Y:S01]  /*d850*/  ENDCOLLECTIVE ;  /* 0x000000000000791b */ /* 0x003fe20003800000 */
.L_x_332:
[----:B------:R-:W-:Y:S02]  /*d860*/  @P1 IMAD R8, R5, 0x2, R22 ;  /* 0x0000000205081824 */ /* 0x000fe400078e0216 */
[----:B------:R-:W-:Y:S02]  /*d870*/  IMAD.MOV.U32 R13, RZ, RZ, R0 ;  /* 0x000000ffff0d7224 */ /* 0x000fe400078e0000 */
[----:B------:R-:W-:Y:S02]  /*d880*/  IMAD.MOV.U32 R12, RZ, RZ, 0x3 ;  /* 0x00000003ff0c7424 */ /* 0x000fe400078e00ff */
[----:B------:R-:W-:-:S07]  /*d890*/  IMAD.MOV.U32 R3, RZ, RZ, R14 ;  /* 0x000000ffff037224 */ /* 0x000fce00078e000e */
[----:B------:R-:W-:Y:S05]  /*d8a0*/  WARPSYNC.COLLECTIVE R15, `(.L_x_333) ;  /* 0x000000000f087348 */ /* 0x000fea0003c00000 */
[----:B------:R0:W1:Y:S02]  /*d8b0*/  SHFL.IDX P6, R14, R13, R12, R11 ;  /* 0x0000000c0d0e7389 */ /* 0x00006400000c000b */
[----:B01----:R-:W-:Y:S01]  /*d8c0*/  ENDCOLLECTIVE ;  /* 0x000000000000791b */ /* 0x003fe20003800000 */
.L_x_333:
[----:B------:R-:W-:-:S04]  /*d8d0*/  @P1 LEA R3, P0, R9, R3, 0x1 ;  /* 0x0000000309031211 */ /* 0x000fc800078008ff */
[----:B------:R-:W-:-:S04]  /*d8e0*/  @P1 IADD3.X R2, RZ, R2, RZ, P0, !PT ;  /* 0x00000002ff021210 */ /* 0x000fc800007fe4ff */
        /* <DEDUP_REMOVED lines=15> */
.L_x_334:
[----:B------:R-:W-:Y:S02]  /*d9e0*/  @P1 IMAD R8, R5, 0x2, R22 ;  /* 0x0000000205081824 */ /* 0x000fe400078e0216 */
[----:B------:R-:W-:Y:S02]  /*d9f0*/  IMAD.MOV.U32 R13, RZ, RZ, R0 ;  /* 0x000000ffff0d7224 */ /* 0x000fe400078e0000 */
[----:B------:R-:W-:Y:S01]  /*da00*/  IMAD.MOV.U32 R12, RZ, RZ, 0x4 ;  /* 0x00000004ff0c7424 */ /* 0x000fe200078e00ff */
[----:B------:R-:W-:-:S07]  /*da10*/  MOV R3, R14 ;  /* 0x0000000e00037202 */ /* 0x000fce0000000f00 */
[----:B------:R-:W-:Y:S05]  /*da20*/  WARPSYNC.COLLECTIVE R15, `(.L_x_335) ;  /* 0x000000000f087348 */ /* 0x000fea0003c00000 */
[----:B------:R0:W1:Y:S02]  /*da30*/  SHFL.IDX P6, R14, R13, R12, R11 ;  /* 0x0000000c0d0e7389 */ /* 0x00006400000c000b */
[----:B01----:R-:W-:Y:S01]  /*da40*/  ENDCOLLECTIVE ;  /* 0x000000000000791b */ /* 0x003fe20003800000 */
.L_x_335:
[----:B------:R-:W-:-:S05]  /*da50*/  @P1 LEA R3, P0, R9, R3, 0x1 ;  /* 0x0000000309031211 */ /* 0x000fca00078008ff */
[----:B------:R-:W-:-:S05]  /*da60*/  @P1 IMAD.X R2, RZ, RZ, R2, P0 ;  /* 0x000000ffff021224 */ /* 0x000fca00000e0602 */
[----:B------:R-:W-:Y:S02]  /*da70*/  @P1 LOP3.LUT R3, R3, R2, RZ, 0x3c, !PT ;  /* 0x0000000203031212 */ /* 0x000fe400078e3cff */
[----:B------:R-:W-:Y:S02]  /*da80*/  MOV R13, R4 ;  /* 0x00000004000d7202 */ /* 0x000fe40000000f00 */
        /* <DEDUP_REMOVED lines=13> */
.L_x_336:
[----:B------:R-:W-:Y:S02]  /*db60*/  @P1 IMAD R8, R5, 0x2, R22 ;  /* 0x0000000205081824 */ /* 0x000fe400078e0216 */
[----:B------:R-:W-:Y:S02]  /*db70*/  IMAD.MOV.U32 R13, RZ, RZ, R0 ;  /* 0x000000ffff0d7224 */ /* 0x000fe400078e0000 */
[----:B------:R-:W-:Y:S02]  /*db80*/  IMAD.MOV.U32 R12, RZ, RZ, 0x5 ;  /* 0x00000005ff0c7424 */ /* 0x000fe400078e00ff */
[----:B------:R-:W-:-:S07]  /*db90*/  IMAD.MOV.U32 R3, RZ, RZ, R14 ;  /* 0x000000ffff037224 */ /* 0x000fce00078e000e */
[----:B------:R-:W-:Y:S05]  /*dba0*/  WARPSYNC.COLLECTIVE R15, `(.L_x_337) ;  /* 0x000000000f087348 */ /* 0x000fea0003c00000 */
[----:B------:R0:W1:Y:S02]  /*dbb0*/  SHFL.IDX P6, R14, R13, R12, R11 ;  /* 0x0000000c0d0e7389 */ /* 0x00006400000c000b */
[----:B01----:R-:W-:Y:S01]  /*dbc0*/  ENDCOLLECTIVE ;  /* 0x000000000000791b */ /* 0x003fe20003800000 */
.L_x_337:
[----:B------:R-:W-:-:S05]  /*dbd0*/  @P1 LEA R3, P0, R9, R3, 0x1 ;  /* 0x0000000309031211 */ /* 0x000fca00078008ff */
[----:B------:R-:W-:-:S05]  /*dbe0*/  @P1 IMAD.X R2, RZ, RZ, R2, P0 ;  /* 0x000000ffff021224 */ /* 0x000fca00000e0602 */
[----:B------:R-:W-:Y:S01]  /*dbf0*/  @P1 LOP3.LUT R3, R3, R2, RZ, 0x3c, !PT ;  /* 0x0000000203031212 */ /* 0x000fe200078e3cff */
[----:B------:R-:W-:-:S03]  /*dc00*/  IMAD.MOV.U32 R13, RZ, RZ, R4 ;  /* 0x000000ffff0d7224 */ /* 0x000fc600078e0004 */
[----:B------:R-:W-:-:S04]  /*dc10*/  @P1 LOP3.LUT R2, R3, R2, RZ, 0x3c, !PT ;  /* 0x0000000203021212 */ /* 0x000fc800078e3cff */
[----:B------:R-:W-:Y:S02]  /*dc20*/  @P1 LOP3.LUT R3, R3, R2, RZ, 0x3c, !PT ;  /* 0x0000000203031212 */ /* 0x000fe400078e3cff */
[----:B------:R-:W-:-:S07]  /*dc30*/  MOV R0, R14 ;  /* 0x0000000e00007202 */ /* 0x000fce0000000f00 */
[----:B------:R-:W-:Y:S05]  /*dc40*/  WARPSYNC.COLLECTIVE R15, `(.L_x_338) ;  /* 0x000000000f087348 */ /* 0x000fea0003c00000 */
[----:B------:R0:W1:Y:S02]  /*dc50*/  SHFL.IDX P6, R14, R13, R12, R11 ;  /* 0x0000000c0d0e7389 */ /* 0x00006400000c000b */
[----:B01----:R-:W-:Y:S01]  /*dc60*/  ENDCOLLECTIVE ;  /* 0x000000000000791b */ /* 0x003fe20003800000 */
.L_x_338:
[----:B------:R-:W-:Y:S01]  /*dc70*/  @!PT LDS RZ, [RZ] ;  /* 0x00000000fffff984 */ /* 0x000fe20000000800 */
[----:B------:R-:W-:Y:S01]  /*dc80*/  @!PT LDS RZ, [RZ] ;  /* 0x00000000fffff984 */ /* 0x000fe20000000800 */
[----:B------:R-:W-:Y:S01]  /*dc90*/  @!PT LDS RZ, [RZ] ;  /* 0x00000000fffff984 */ /* 0x000fe20000000800 */
[----:B------:R-:W-:Y:S04]  /*dca0*/  @P1 LDGSTS.E.BYPASS.LTC128B.128 [R8+0x1a400], desc[UR56][R2.64], !P4 ;  /* 0x1a40000002081fae */ /* 0x000fe8000e101d78 */
[----:B------:R-:W-:Y:S04]  /*dcb0*/  @P1 LDGSTS.E.BYPASS.LTC128B.128 [R8+0x1d400], desc[UR56][R2.64+0x80], !P3 ;  /* 0x1d40008002081fae */ /* 0x000fe8000d901d78 */
[----:B------:R0:W-:Y:S02]  /*dcc0*/  @P1 LDGSTS.E.BYPASS.LTC128B.128 [R8+0x20400], desc[UR56][R2.64+0x100], !P2 ;  /* 0x2040010002081fae */ /* 0x0001e4000d101d78 */
[----:B0-----:R-:W-:Y:S01]  /*dcd0*/  IMAD.MOV.U32 R2, RZ, RZ, R14 ;  /* 0x000000ffff027224 */ /* 0x001fe200078e000e */
[----:B------:R-:W-:Y:S06]  /*dce0*/  BRA `(.L_x_339) ;  /* 0xffffffc000447947 */ /* 0x000fec000383ffff */
.L_x_265:
[----:B------:R-:W-:Y:S01]  /*dcf0*/  IMAD.MOV.U32 R13, RZ, RZ, R5 ;  /* 0x000000ffff0d7224 */ /* 0x000fe200078e0005 */
[----:B------:R-:W-:Y:S01]  /*dd00*/  MOV R15, 0xffffffff ;  /* 0xffffffff000f7802 */ /* 0x000fe20000000f00 */
[----:B------:R-:W-:Y:S02]  /*dd10*/  IMAD.MOV.U32 R12, RZ, RZ, RZ ;  /* 0x000000ffff0c7224 */ /* 0x000fe400078e00ff */
[----:B------:R-:W-:Y:S02]  /*dd20*/  IMAD.MOV.U32 R11, RZ, RZ, 0x181f ;  /* 0x0000181fff0b7424 */ /* 0x000fe400078e00ff */
[----:B-----5:R-:W-:Y:S02]  /*dd30*/  IMAD R6, R17, R8, RZ ;  /* 0x0000000811067224 */ /* 0x020fe400078e02ff */
[----:B------:R-:W-:-:S07]  /*dd40*/  IMAD.IADD R4, R10, 0x1, R4 ;  /* 0x000000010a047824 */ /* 0x000fce00078e0204 */
[----:B------:R-:W-:Y:S05]  /*dd50*/  WARPSYNC.COLLECTIVE R15, `(.L_x_340) ;  /* 0x000000000f087348 */ /* 0x000fea0003c00000 */
[----:B------:R0:W1:Y:S02]  /*dd60*/  SHFL.IDX P6, R14, R13, R12, R11 ;  /* 0x0000000c0d0e7389 */ /* 0x00006400000c000b */
[----:B01----:R-:W-:Y:S01]  /*dd70*/  ENDCOLLECTIVE ;  /* 0x000000000000791b */ /* 0x003fe20003800000 */
.L_x_340:
[----:B------:R-:W-:Y:S01]  /*dd80*/  ISETP.GE.AND P1, PT, R4, R6, PT ;  /* 0x000000060400720c */ /* 0x000fe20003f26270 */
[----:B------:R-:W-:Y:S02]  /*dd90*/  IMAD.MOV.U32 R13, RZ, RZ, R0 ;  /* 0x000000ffff0d7224 */ /* 0x000fe400078e0000 */
[----:B------:R-:W-:-:S10]  /*dda0*/  IMAD.MOV.U32 R2, RZ, RZ, R14 ;  /* 0x000000ffff027224 */ /* 0x000fd400078e000e */
[----:B------:R-:W-:Y:S05]  /*ddb0*/  WARPSYNC.COLLECTIVE R15, `(.L_x_341) ;  /* 0x000000000f087348 */ /* 0x000fea0003c00000 */
[----:B------:R0:W1:Y:S02]  /*ddc0*/  SHFL.IDX P6, R14, R13, R12, R11 ;  /* 0x0000000c0d0e7389 */ /* 0x00006400000c000b */
[----:B01----:R-:W-:Y:S01]  /*ddd0*/  ENDCOLLECTIVE ;  /* 0x000000000000791b */ /* 0x003fe20003800000 */
.L_x_341:
[----:B------:R-:W-:Y:S02]  /*dde0*/  IMAD.MOV.U32 R13, RZ, RZ, R5 ;  /* 0x000000ffff0d7224 */ /* 0x000fe400078e0005 */
[----:B------:R-:W-:Y:S02]  /*ddf0*/  IMAD.MOV.U32 R12, RZ, RZ, 0x1 ;  /* 0x00000001ff0c7424 */ /* 0x000fe400078e00ff */
[----:B------:R-:W-:-:S07]  /*de00*/  IMAD.MOV.U32 R3, RZ, RZ, R14 ;  /* 0x000000ffff037224 */ /* 0x000fce00078e000e */
[----:B------:R-:W-:Y:S05]  /*de10*/  WARPSYNC.COLLECTIVE R15, `(.L_x_342) ;  /* 0x000000000f087348 */ /* 0x000fea0003c00000 */
[----:B------:R0:W1:Y:S02]  /*de20*/  SHFL.IDX P6, R14, R13, R12, R11 ;  /* 0x0000000c0d0e7389 */ /* 0x00006400000c000b */
[----:B01----:R-:W-:Y:S01]  /*de30*/  ENDCOLLECTIVE ;  /* 0x000000000000791b */ /* 0x003fe20003800000 */
.L_x_342:
[----:B------:R-:W-:-:S05]  /*de40*/  @!P1 LEA R7, P4, R9, R3, 0x1 ;  /* 0x0000000309079211 */ /* 0x000fca00078808ff */
[----:B------:R-:W-:Y:S01]  /*de50*/  @!P1 IMAD.X R3, RZ, RZ, R2, P4 ;  /* 0x000000ffff039224 */ /* 0x000fe200020e0602 */
[----:B------:R-:W-:Y:S01]  /*de60*/  @!P1 MOV R2, R7 ;  /* 0x0000000700029202 */ /* 0x000fe20000000f00 */
[----:B------:R-:W-:Y:S02]  /*de70*/  VIADD R7, R4, 0x10 ;  /* 0x0000001004077836 */ /* 0x000fe40000000000 */
[----:B------:R-:W-:Y:S02]  /*de80*/  IMAD.MOV.U32 R13, RZ, RZ, R0 ;  /* 0x000000ffff0d7224 */ /* 0x000fe400078e0000 */
[----:B------:R-:W-:Y:S01]  /*de90*/  @!PT LDS RZ, [RZ] ;  /* 0x00000000fffff984 */ /* 0x000fe20000000800 */
[----:B------:R-:W-:Y:S01]  /*dea0*/  @!PT LDS RZ, [RZ] ;  /* 0x00000000fffff984 */ /* 0x000fe20000000800 */
[----:B------:R-:W-:Y:S01]  /*deb0*/  @!PT LDS RZ, [RZ] ;  /* 0x00000000fffff984 */ /* 0x000fe20000000800 */
[----:B------:R-:W-:Y:S04]  /*dec0*/  @!P1 LDGSTS.E.BYPASS.LTC128B.128 [R34+0xc400], desc[UR56][R2.64], !P3 ;  /* 0x0c40000002229fae */ /* 0x000fe8000d901d78 */
[----:B------:R-:W-:Y:S04]  /*ded0*/  @!P1 LDGSTS.E.BYPASS.LTC128B.128 [R34+0x10400], desc[UR56][R2.64+0x80], !P2 ;  /* 0x1040008002229fae */ /* 0x000fe8000d101d78 */
[----:B------:R0:W-:Y:S01]  /*dee0*/  @!P1 LDGSTS.E.BYPASS.LTC128B.128 [R34+0x14400], desc[UR56][R2.64+0x100], !P0 ;  /* 0x1440010002229fae */ /* 0x0001e2000c101d78 */
[----:B------:R-:W-:Y:S01]  /*def0*/  ISETP.GE.AND P1, PT, R7, R6, PT ;  /* 0x000000060700720c */ /* 0x000fe20003f26270 */
[----:B0-----:R-:W-:-:S12]  /*df00*/  IMAD.MOV.U32 R2, RZ, RZ, R14 ;  /* 0x000000ffff027224 */ /* 0x001fd800078e000e */
[----:B------:R-:W-:Y:S05]  /*df10*/  WARPSYNC.COLLECTIVE R15, `(.L_x_343) ;  /* 0x000000000f087348 */ /* 0x000fea0003c00000 */
[----:B------:R0:W1:Y:S02]  /*df20*/  SHFL.IDX P6, R14, R13, R12, R11 ;  /* 0x0000000c0d0e7389 */ /* 0x00006400000c000b */
[----:B01----:R-:W-:Y:S01]  /*df30*/  ENDCOLLECTIVE ;  /* 0x000000000000791b */ /* 0x003fe20003800000 */
.L_x_343:
[----:B------:R-:W-:Y:S01]  /*df40*/  IMAD.MOV.U32 R13, RZ, RZ, R5 ;  /* 0x000000ffff0d7224 */ /* 0x000fe200078e0005 */
[----:B------:R-:W-:Y:S02]  /*df50*/  MOV R12, 0x2 ;  /* 0x00000002000c7802 */ /* 0x000fe40000000f00 */
[----:B------:R-:W-:-:S07]  /*df60*/  MOV R3, R14 ;  /* 0x0000000e00037202 */ /* 0x000fce0000000f00 */
[----:B------:R-:W-:Y:S05]  /*df70*/  WARPSYNC.COLLECTIVE R15, `(.L_x_344) ;  /* 0x000000000f087348 */ /* 0x000fea0003c00000 */
[----:B------:R0:W1:Y:S02]  /*df80*/  SHFL.IDX P6, R14, R13, R12, R11 ;  /* 0x0000000c0d0e7389 */ /* 0x00006400000c000b */
[----:B01----:R-:W-:Y:S01]  /*df90*/  ENDCOLLECTIVE ;  /* 0x000000000000791b */ /* 0x003fe20003800000 */
.L_x_344:
[----:B------:R-:W-:-:S05]  /*dfa0*/  @!P1 LEA R7, P4, R9, R3, 0x1 ;  /* 0x0000000309079211 */ /* 0x000fca00078808ff */
[----:B------:R-:W-:Y:S02]  /*dfb0*/  @!P1 IMAD.X R8, RZ, RZ, R2, P4 ;  /* 0x000000ffff089224 */ /* 0x000fe400020e0602 */
[----:B------:R-:W-:Y:S02]  /*dfc0*/  @!P1 IMAD.MOV.U32 R2, RZ, RZ, R7 ;  /* 0x000000ffff029224 */ /* 0x000fe400078e0007 */
[----:B------:R-:W-:Y:S02]  /*dfd0*/  @!P1 IMAD.MOV.U32 R3, RZ, RZ, R8 ;  /* 0x000000ffff039224 */ /* 0x000fe400078e0008 */
[----:B------:R-:W-:Y:S02]  /*dfe0*/  VIADD R7, R4, 0x20 ;  /* 0x0000002004077836 */ /* 0x000fe40000000000 */
[----:B------:R-:W-:Y:S01]  /*dff0*/  IMAD.MOV.U32 R13, RZ, RZ, R0 ;  /* 0x000000ffff0d7224 */ /* 0x000fe200078e0000 */
        /* <DEDUP_REMOVED lines=11> */
.L_x_345:
[----:B------:R-:W-:Y:S02]  /*e0b0*/  IMAD.MOV.U32 R13, RZ, RZ, R5 ;  /* 0x000000ffff0d7224 */ /* 0x000fe400078e0005 */
[----:B------:R-:W-:Y:S02]  /*e0c0*/  IMAD.MOV.U32 R12, RZ, RZ, 0x3 ;  /* 0x00000003ff0c7424 */ /* 0x000fe400078e00ff */
[----:B------:R-:W-:-:S07]  /*e0d0*/  IMAD.MOV.U32 R3, RZ, RZ, R14 ;  /* 0x000000ffff037224 */ /* 0x000fce00078e000e */
[----:B------:R-:W-:Y:S05]  /*e0e0*/  WARPSYNC.COLLECTIVE R15, `(.L_x_346) ;  /* 0x000000000f087348 */ /* 0x000fea0003c00000 */
[----:B------:R0:W1:Y:S02]  /*e0f0*/  SHFL.IDX P6, R14, R13, R12, R11 ;  /* 0x0000000c0d0e7389 */ /* 0x00006400000c000b */
[----:B01----:R-:W-:Y:S01]  /*e100*/  ENDCOLLECTIVE ;  /* 0x000000000000791b */ /* 0x003fe20003800000 */
.L_x_346:
[----:B------:R-:W-:-:S05]  /*e110*/  @!P1 LEA R7, P4, R9, R3, 0x1 ;  /* 0x0000000309079211 */ /* 0x000fca00078808ff */
[----:B------:R-:W-:Y:S02]  /*e120*/  @!P1 IMAD.X R8, RZ, RZ, R2, P4 ;  /* 0x000000ffff089224 */ /* 0x000fe400020e0602 */
[----:B------:R-:W-:Y:S02]  /*e130*/  @!P1 IMAD.MOV.U32 R2, RZ, RZ, R7 ;  /* 0x000000ffff029224 */ /* 0x000fe400078e0007 */
[----:B------:R-:W-:Y:S01]  /*e140*/  VIADD R7, R4, 0x30 ;  /* 0x0000003004077836 */ /* 0x000fe20000000000 */
[----:B------:R-:W-:Y:S01]  /*e150*/  @!P1 MOV R3, R8 ;  /* 0x0000000800039202 */ /* 0x000fe20000000f00 */
[----:B------:R-:W-:-:S04]  /*e160*/  IMAD.MOV.U32 R13, RZ, RZ, R0 ;  /* 0x000000ffff0d7224 */ /* 0x000fc800078e0000 */
        /* <DEDUP_REMOVED lines=11> */
.L_x_347:
[----:B------:R-:W-:Y:S01]  /*e220*/  IMAD.MOV.U32 R13, RZ, RZ, R5 ;  /* 0x000000ffff0d7224 */ /* 0x000fe200078e0005 */
[----:B------:R-:W-:Y:S02]  /*e230*/  MOV R12, 0x4 ;  /* 0x00000004000c7802 */ /* 0x000fe40000000f00 */
[----:B------:R-:W-:-:S07]  /*e240*/  MOV R3, R14 ;  /* 0x0000000e00037202 */ /* 0x000fce0000000f00 */
[----:B------:R-:W-:Y:S05]  /*e250*/  WARPSYNC.COLLECTIVE R15, `(.L_x_348) ;  /* 0x000000000f087348 */ /* 0x000fea0003c00000 */
[----:B------:R0:W1:Y:S02]  /*e260*/  SHFL.IDX P6, R14, R13, R12, R11 ;  /* 0x0000000c0d0e7389 */ /* 0x00006400000c000b */
[----:B01----:R-:W-:Y:S01]  /*e270*/  ENDCOLLECTIVE ;  /* 0x000000000000791b */ /* 0x003fe20003800000 */
.L_x_348:
        /* <DEDUP_REMOVED lines=17> */
.L_x_349:
[----:B------:R-:W-:Y:S02]  /*e390*/  IMAD.MOV.U32 R13, RZ, RZ, R5 ;  /* 0x000000ffff0d7224 */ /* 0x000fe400078e0005 */
[----:B------:R-:W-:Y:S02]  /*e3a0*/  IMAD.MOV.U32 R12, RZ, RZ, 0x5 ;  /* 0x00000005ff0c7424 */ /* 0x000fe400078e00ff */
[----:B------:R-:W-:-:S07]  /*e3b0*/  IMAD.MOV.U32 R3, RZ, RZ, R14 ;  /* 0x000000ffff037224 */ /* 0x000fce00078e000e */
[----:B------:R-:W-:Y:S05]  /*e3c0*/  WARPSYNC.COLLECTIVE R15, `(.L_x_350) ;  /* 0x000000000f087348 */ /* 0x000fea0003c00000 */
[----:B------:R0:W1:Y:S02]  /*e3d0*/  SHFL.IDX P6, R14, R13, R12, R11 ;  /* 0x0000000c0d0e7389 */ /* 0x00006400000c000b */
[----:B01----:R-:W-:Y:S01]  /*e3e0*/  ENDCOLLECTIVE ;  /* 0x000000000000791b */ /* 0x003fe20003800000 */
.L_x_350:
        /* <DEDUP_REMOVED lines=17> */
.L_x_351:
[----:B------:R-:W-:Y:S01]  /*e500*/  IMAD.MOV.U32 R13, RZ, RZ, R5 ;  /* 0x000000ffff0d7224 */ /* 0x000fe200078e0005 */
[----:B------:R-:W-:Y:S02]  /*e510*/  MOV R12, 0x6 ;  /* 0x00000006000c7802 */ /* 0x000fe40000000f00 */
[----:B------:R-:W-:-:S07]  /*e520*/  MOV R3, R14 ;  /* 0x0000000e00037202 */ /* 0x000fce0000000f00 */
[----:B------:R-:W-:Y:S05]  /*e530*/  WARPSYNC.COLLECTIVE R15, `(.L_x_352) ;  /* 0x000000000f087348 */ /* 0x000fea0003c00000 */
[----:B------:R0:W1:Y:S02]  /*e540*/  SHFL.IDX P6, R14, R13, R12, R11 ;  /* 0x0000000c0d0e7389 */ /* 0x00006400000c000b */
[----:B01----:R-:W-:Y:S01]  /*e550*/  ENDCOLLECTIVE ;  /* 0x000000000000791b */ /* 0x003fe20003800000 */
.L_x_352:
        /* <DEDUP_REMOVED lines=17> */
.L_x_353:
[----:B------:R-:W-:Y:S02]  /*e670*/  IMAD.MOV.U32 R13, RZ, RZ, R5 ;  /* 0x000000ffff0d7224 */ /* 0x000fe400078e0005 */
[----:B------:R-:W-:Y:S02]  /*e680*/  IMAD.MOV.U32 R12, RZ, RZ, 0x7 ;  /* 0x00000007ff0c7424 */ /* 0x000fe400078e00ff */
[----:B------:R-:W-:-:S07]  /*e690*/  IMAD.MOV.U32 R3, RZ, RZ, R14 ;  /* 0x000000ffff037224 */ /* 0x000fce00078e000e */
[----:B------:R-:W-:Y:S05]  /*e6a0*/  WARPSYNC.COLLECTIVE R15, `(.L_x_354) ;  /* 0x000000000f087348 */ /* 0x000fea0003c00000 */
[----:B------:R0:W1:Y:S02]  /*e6b0*/  SHFL.IDX P6, R14, R13, R12, R11 ;  /* 0x0000000c0d0e7389 */ /* 0x00006400000c000b */
[----:B01----:R-:W-:Y:S01]  /*e6c0*/  ENDCOLLECTIVE ;  /* 0x000000000000791b */ /* 0x003fe20003800000 */
.L_x_354:
[----:B------:R-:W-:-:S05]  /*e6d0*/  @!P1 LEA R7, P4, R9, R3, 0x1 ;  /* 0x0000000309079211 */ /* 0x000fca00078808ff */
[----:B------:R-:W-:Y:S02]  /*e6e0*/  @!P1 IMAD.X R8, RZ, RZ, R2, P4 ;  /* 0x000000ffff089224 */ /* 0x000fe400020e0602 */
[----:B------:R-:W-:-:S03]  /*e6f0*/  @!P1 IMAD.MOV.U32 R2, RZ, RZ, R7 ;  /* 0x000000ffff029224 */ /* 0x000fc600078e0007 */
[----:B------:R-:W-:Y:S01]  /*e700*/  @!P1 MOV R3, R8 ;  /* 0x0000000800039202 */ /* 0x000fe20000000f00 */
[----:B------:R-:W-:-:S04]  /*e710*/  IMAD.MOV.U32 R13, RZ, RZ, R0 ;  /* 0x000000ffff0d7224 */ /* 0x000fc800078e0000 */
[----:B------:R-:W-:Y:S01]  /*e720*/  @!PT LDS RZ, [RZ] ;  /* 0x00000000fffff984 */ /* 0x000fe20000000800 */
[----:B------:R-:W-:Y:S01]  /*e730*/  @!PT LDS RZ, [RZ] ;  /* 0x00000000fffff984 */ /* 0x000fe20000000800 */
[----:B------:R-:W-:Y:S01]  /*e740*/  @!PT LDS RZ, [RZ] ;  /* 0x00000000fffff984 */ /* 0x000fe20000000800 */
[----:B------:R0:W-:Y:S04]  /*e750*/  @!P1 LDGSTS.E.BYPASS.LTC128B.128 [R34+0xf400], desc[UR56][R2.64], !P3 ;  /* 0x0f40000002229fae */ /* 0x0001e8000d901d78 */
[----:B------:R0:W-:Y:S01]  /*e760*/  @!P1 LDGSTS.E.BYPASS.LTC128B.128 [R34+0x13400], desc[UR56][R2.64+0x80], !P2 ;  /* 0x1340008002229fae */ /* 0x0001e2000d101d78 */
[----:B------:R-:W-:-:S03]  /*e770*/  IMAD.MOV.U32 R5, RZ, RZ, R14 ;  /* 0x000000ffff057224 */ /* 0x000fc600078e000e */
[----:B------:R0:W-:Y:S04]  /*e780*/  @!P1 LDGSTS.E.BYPASS.LTC128B.128 [R34+0x17400], desc[UR56][R2.64+0x100], !P0 ;  /* 0x1740010002229fae */ /* 0x0001e8000c101d78 */
[----:B0-----:R-:W-:Y:S05]  /*e790*/  WARPSYNC.COLLECTIVE R15, `(.L_x_355) ;  /* 0x000000000f087348 */ /* 0x001fea0003c00000 */
[----:B------:R1:W2:Y:S02]  /*e7a0*/  SHFL.IDX P6, R14, R13, R12, R11 ;  /* 0x0000000c0d0e7389 */ /* 0x0002a400000c000b */
[----:B012---:R-:W-:Y:S01]  /*e7b0*/  ENDCOLLECTIVE ;  /* 0x000000000000791b */ /* 0x007fe20003800000 */
.L_x_355:
[----:B------:R-:W-:Y:S05]  /*e7c0*/  BRA `(.L_x_356) ;  /* 0xffffffc000a87947 */ /* 0x000fea000383ffff */
.L_x_270:
[----:B0-----:R0:W1:Y:S02]  /*e7d0*/  SYNCS.PHASECHK.TRANS64.TRYWAIT P0, [R22+URZ+0x2a820], R3 ;  /* 0x02a82003160075a7 */ /* 0x001064000800017f */
[----:B-1----:R-:W-:Y:S05]  /*e7e0*/  @!P0 NANOSLEEP.SYNCS 0x989680 ;  /* 0x009896800000895d */ /* 0x002fea0003900000 */
[----:B------:R-:W1:Y:S02]  /*e7f0*/  @!P0 SYNCS.PHASECHK.TRANS64 P0, [R22+URZ+0x2a820], R3 ;  /* 0x02a82003160085a7 */ /* 0x000e64000800007f */
[----:B-1----:R-:W-:Y:S05]  /*e800*/  @!P0 BRA `(.L_x_270) ;  /* 0xfffffffc00f08947 */ /* 0x002fea000383ffff */
[----:B------:R-:W-:Y:S05]  /*e810*/  BRA `(.L_x_357) ;  /* 0xffffffc400187947 */ /* 0x000fea000383ffff */
.L_x_275:
[----:B0-----:R0:W1:Y:S02]  /*e820*/  SYNCS.PHASECHK.TRANS64.TRYWAIT P0, [R6+URZ+0x2a840], R3 ;  /* 0x02a84003060075a7 */ /* 0x001064000800017f */
[----:B-1----:R-:W-:Y:S05]  /*e830*/  @!P0 NANOSLEEP.SYNCS 0x989680 ;  /* 0x009896800000895d */ /* 0x002fea0003900000 */
[----:B------:R-:W1:Y:S02]  /*e840*/  @!P0 SYNCS.PHASECHK.TRANS64 P0, [R6+URZ+0x2a840], R3 ;  /* 0x02a84003060085a7 */ /* 0x000e64000800007f */
[----:B-1----:R-:W-:Y:S05]  /*e850*/  @!P0 BRA `(.L_x_275) ;  /* 0xfffffffc00f08947 */ /* 0x002fea000383ffff */
[----:B------:R-:W-:Y:S05]  /*e860*/  BRA `(.L_x_358) ;  /* 0xffffffc400e47947 */ /* 0x000fea000383ffff */
.L_x_276:
[----:B------:R-:W-:Y:S01]  /*e870*/  BSSY B1, `(.L_x_359) ;  /* 0x0000008000017945 */ /* 0x000fe20003800000 */
[----:B------:R-:W-:Y:S01]  /*e880*/  IMAD.MOV.U32 R13, RZ, RZ, R5 ;  /* 0x000000ffff0d7224 */ /* 0x000fe200078e0005 */
[----:B------:R-:W-:Y:S01]  /*e890*/  MOV R12, RZ ;  /* 0x000000ff000c7202 */ /* 0x000fe20000000f00 */
[----:B------:R-:W-:Y:S02]  /*e8a0*/  IMAD.MOV.U32 R11, RZ, RZ, 0x181f ;  /* 0x0000181fff0b7424 */ /* 0x000fe400078e00ff */
[----:B------:R-:W-:-:S07]  /*e8b0*/  IMAD.MOV.U32 R15, RZ, RZ, -0x1 ;  /* 0xffffffffff0f7424 */ /* 0x000fce00078e00ff */
[----:B------:R-:W-:Y:S05]  /*e8c0*/  WARPSYNC.COLLECTIVE R15, `(.L_x_360) ;  /* 0x000000000f087348 */ /* 0x000fea0003c00000 */
[----:B------:R0:W1:Y:S02]  /*e8d0*/  SHFL.IDX P6, R14, R13, R12, R11 ;  /* 0x0000000c0d0e7389 */ /* 0x00006400000c000b */
[----:B01----:R-:W-:Y:S01]  /*e8e0*/  ENDCOLLECTIVE ;  /* 0x000000000000791b */ /* 0x003fe20003800000 */
.L_x_360:
[----:B------:R-:W-:Y:S05]  /*e8f0*/  BSYNC B1 ;  /* 0x0000000000017941 */ /* 0x000fea0003800000 */
.L_x_359:
[----:B------:R-:W0:Y:S01]  /*e900*/  S2R R35, SR_TID.X ;  /* 0x0000000000237919 */ /* 0x000e220000002100 */
[----:B------:R-:W-:Y:S01]  /*e910*/  IMAD.MOV.U32 R13, RZ, RZ, R9 ;  /* 0x000000ffff0d7224 */ /* 0x000fe200078e0009 */
[----:B------:R-:W-:Y:S01]  /*e920*/  MOV R11, 0x181f ;  /* 0x0000181f000b7802 */ /* 0x000fe20000000f00 */
[----:B------:R-:W-:Y:S01]  /*e930*/  IMAD.MOV.U32 R12, RZ, RZ, RZ ;  /* 0x000000ffff0c7224 */ /* 0x000fe200078e00ff */
[----:B------:R-:W-:Y:S01]  /*e940*/  LEA R4, R4, R22, 0x1 ;  /* 0x0000001604047211 */ /* 0x000fe200078e08ff */
[----:B------:R-:W-:Y:S02]  /*e950*/  IMAD.MOV.U32 R15, RZ, RZ, -0x1 ;  /* 0xffffffffff0f7424 */ /* 0x000fe400078e00ff */
[----:B------:R-:W-:-:S07]  /*e960*/  IMAD.MOV.U32 R3, RZ, RZ, R14 ;  /* 0x000000ffff037224 */ /* 0x000fce00078e000e */
[----:B0-----:R-:W-:Y:S05]  /*e970*/  WARPSYNC.COLLECTIVE R15, `(.L_x_361) ;  /* 0x000000000f087348 */ /* 0x001fea0003c00000 */
[----:B------:R1:W2:Y:S02]  /*e980*/  SHFL.IDX P6, R14, R13, R12, R11 ;  /* 0x0000000c0d0e7389 */ /* 0x0002a400000c000b */
[----:B012---:R-:W-:Y:S01]  /*e990*/  ENDCOLLECTIVE ;  /* 0x000000000000791b */ /* 0x007fe20003800000 */
.L_x_361:
[----:B------:R-:W-:Y:S02]  /*e9a0*/  IMAD.MOV.U32 R13, RZ, RZ, R5 ;  /* 0x000000ffff0d7224 */ /* 0x000fe400078e0005 */
[----:B------:R-:W-:Y:S02]  /*e9b0*/  IMAD.MOV.U32 R12, RZ, RZ, 0x1 ;  /* 0x00000001ff0c7424 */ /* 0x000fe400078e00ff */
[----:B------:R-:W-:Y:S02]  /*e9c0*/  IMAD.SHL.U32 R35, R35, 0x8, RZ ;  /* 0x0000000823237824 */ /* 0x000fe400078e00ff */
[----:B------:R-:W-:-:S07]  /*e9d0*/  IMAD.MOV.U32 R2, RZ, RZ, R14 ;  /* 0x000000ffff027224 */ /* 0x000fce00078e000e */
[----:B------:R-:W-:Y:S05]  /*e9e0*/  WARPSYNC.COLLECTIVE R15, `(.L_x_362) ;  /* 0x000000000f087348 */ /* 0x000fea0003c00000 */
[----:B------:R0:W1:Y:S02]  /*e9f0*/  SHFL.IDX P6, R14, R13, R12, R11 ;  /* 0x0000000c0d0e7389 */ /* 0x00006400000c000b */
[----:B01----:R-:W-:Y:S01]  /*ea00*/  ENDCOLLECTIVE ;  /* 0x000000000000791b */ /* 0x003fe20003800000 */
.L_x_362:
[----:B------:R-:W-:-:S05]  /*ea10*/  LOP3.LUT R35, R35, 0x38, RZ, 0xc0, !PT ;  /* 0x0000003823237812 */ /* 0x000fca00078ec0ff */
[----:B------:R-:W-:-:S05]  /*ea20*/  IMAD.SHL.U32 R0, R35, 0x2, RZ ;  /* 0x0000000223007824 */ /* 0x000fca00078e00ff */
[----:B------:R-:W-:Y:S01]  /*ea30*/  IADD3 R2, P0, R2, R0, RZ ;  /* 0x0000000002027210 */ /* 0x000fe20007f1e0ff */
[----:B------:R-:W-:-:S04]  /*ea40*/  IMAD.MOV.U32 R13, RZ, RZ, R9 ;  /* 0x000000ffff0d7224 */ /* 0x000fc800078e0009 */
[----:B------:R-:W-:-:S05]  /*ea50*/  IMAD.X R3, RZ, RZ, R3, P0 ;  /* 0x000000ffff037224 */ /* 0x000fca00000e0603 */
[----:B------:R-:W-:Y:S01]  /*ea60*/  @!PT LDS RZ, [RZ] ;  /* 0x00000000fffff984 */ /* 0x000fe20000000800 */
[----:B------:R-:W-:Y:S01]  /*ea70*/  @!PT LDS RZ, [RZ] ;  /* 0x00000000fffff984 */ /* 0x000fe20000000800 */
[----:B------:R-:W-:Y:S01]  /*ea80*/  @!PT LDS RZ, [RZ] ;  /* 0x00000000fffff984 */ /* 0x000fe20000000800 */
[----:B------:R-:W-:Y:S04]  /*ea90*/  LDGSTS.E.BYPASS.LTC128B.128 [R4+0x18400], desc[UR56][R2.64], !P3 ;  /* 0x1840000002047fae */ /* 0x000fe8000d901d78 */
[----:B------:R-:W-:Y:S04]  /*eaa0*/  LDGSTS.E.BYPASS.LTC128B.128 [R4+0x1b400], desc[UR56][R2.64+0x80], !P2 ;  /* 0x1b40008002047fae */ /* 0x000fe8000d101d78 */
[----:B------:R0:W-:Y:S02]  /*eab0*/  LDGSTS.E.BYPASS.LTC128B.128 [R4+0x1e400], desc[UR56][R2.64+0x100], !P1 ;  /* 0x1e40010002047fae */ /* 0x0001e4000c901d78 */
[----:B0-----:R-:W-:-:S07]  /*eac0*/  IMAD.MOV.U32 R3, RZ, RZ, R14 ;  /* 0x000000ffff037224 */ /* 0x001fce00078e000e */
[----:B------:R-:W-:Y:S05]  /*ead0*/  WARPSYNC.COLLECTIVE R15, `(.L_x_363) ;  /* 0x000000000f087348 */ /* 0x000fea0003c00000 */
[----:B------:R0:W1:Y:S02]  /*eae0*/  SHFL.IDX P6, R14, R13, R12, R11 ;  /* 0x0000000c0d0e7389 */ /* 0x00006400000c000b */
[----:B01----:R-:W-:Y:S01]  /*eaf0*/  ENDCOLLECTIVE ;  /* 0x000000000000791b */ /* 0x003fe20003800000 */
.L_x_363:
[----:B------:R-:W-:Y:S02]  /*eb00*/  IMAD.MOV.U32 R13, RZ, RZ, R5 ;  /* 0x000000ffff0d7224 */ /* 0x000fe400078e0005 */
[----:B------:R-:W-:Y:S02]  /*eb10*/  IMAD.MOV.U32 R12, RZ, RZ, 0x2 ;  /* 0x00000002ff0c7424 */ /* 0x000fe400078e00ff */
[----:B------:R-:W-:-:S07]  /*eb20*/  IMAD.MOV.U32 R2, RZ, RZ, R14 ;  /* 0x000000ffff027224 */ /* 0x000fce00078e000e */
[----:B------:R-:W-:Y:S05]  /*eb30*/  WARPSYNC.COLLECTIVE R15, `(.L_x_364) ;  /* 0x000000000f087348 */ /* 0x000fea0003c00000 */
[----:B------:R0:W1:Y:S02]  /*eb40*/  SHFL.IDX P6, R14, R13, R12, R11 ;  /* 0x0000000c0d0e7389 */ /* 0x00006400000c000b */
[----:B01----:R-:W-:Y:S01]  /*eb50*/  ENDCOLLECTIVE ;  /* 0x000000000000791b */ /* 0x003fe20003800000 */
.L_x_364:
[----:B------:R-:W-:-:S04]  /*eb60*/  IADD3 R2, P0, R2, R0, RZ ;  /* 0x0000000002027210 */ /* 0x000fc80007f1e0ff */
[----:B------:R-:W-:-:S05]  /*eb70*/  IADD3.X R3, RZ, R3, RZ, P0, !PT ;  /* 0x00000003ff037210 */ /* 0x000fca00007fe4ff */
[----:B------:R-:W-:Y:S01]  /*eb80*/  @!PT LDS RZ, [RZ] ;  /* 0x00000000fffff984 */ /* 0x000fe20000000800 */
[----:B------:R-:W-:Y:S01]  /*eb90*/  @!PT LDS RZ, [RZ] ;  /* 0x00000000fffff984 */ /* 0x000fe20000000800 */
[----:B------:R-:W-:Y:S01]  /*eba0*/  @!PT LDS RZ, [RZ] ;  /* 0x00000000fffff984 */ /* 0x000fe20000000800 */
[----:B------:R0:W-:Y:S01]  /*ebb0*/  LDGSTS.E.BYPASS.LTC128B.128 [R4+0x18c00], desc[UR56][R2.64], !P3 ;  /* 0x18c0000002047fae */ /* 0x0001e2000d901d78 */
[----:B------:R-:W-:-:S03]  /*ebc0*/  IMAD.MOV.U32 R13, RZ, RZ, R9 ;  /* 0x000000ffff0d7224 */ /* 0x000fc600078e0009 */
[----:B------:R0:W-:Y:S04]  /*ebd0*/  LDGSTS.E.BYPASS.LTC128B.128 [R4+0x1bc00], desc[UR56][R2.64+0x80], !P2 ;  /* 0x1bc0008002047fae */ /* 0x0001e8000d101d78 */
[----:B------:R0:W-:Y:S01]  /*ebe0*/  LDGSTS.E.BYPASS.LTC128B.128 [R4+0x1ec00], desc[UR56][R2.64+0x100], !P1 ;  /* 0x1ec0010002047fae */ /* 0x0001e2000c901d78 */
[----:B------:R-:W-:-:S07]  /*ebf0*/  IMAD.MOV.U32 R35, RZ, RZ, R14 ;  /* 0x000000ffff237224 */ /* 0x000fce00078e000e */
[----:B0-----:R-:W-:Y:S05]  /*ec00*/  WARPSYNC.COLLECTIVE R15, `(.L_x_365) ;  /* 0x000000000f087348 */ /* 0x001fea0003c00000 */
[----:B------:R1:W2:Y:S02]  /*ec10*/  SHFL.IDX P6, R14, R13, R12, R11 ;  /* 0x0000000c0d0e7389 */ /* 0x0002a400000c000b */
[----:B012---:R-:W-:Y:S01]  /*ec20*/  ENDCOLLECTIVE ;  /* 0x000000000000791b */ /* 0x007fe20003800000 */
.L_x_365:
[----:B------:R-:W-:Y:S02]  /*ec30*/  IMAD.MOV.U32 R13, RZ, RZ, R5 ;  /* 0x000000ffff0d7224 */ /* 0x000fe400078e0005 */
[----:B------:R-:W-:Y:S02]  /*ec40*/  IMAD.MOV.U32 R12, RZ, RZ, 0x3 ;  /* 0x00000003ff0c7424 */ /* 0x000fe400078e00ff */
[----:B------:R-:W-:-:S07]  /*ec50*/  IMAD.MOV.U32 R2, RZ, RZ, R14 ;  /* 0x000000ffff027224 */ /* 0x000fce00078e000e */
[----:B------:R-:W-:Y:S05]  /*ec60*/  WARPSYNC.COLLECTIVE R15, `(.L_x_366) ;  /* 0x000000000f087348 */ /* 0x000fea0003c00000 */
[----:B------:R0:W1:Y:S02]  /*ec70*/  SHFL.IDX P6, R14, R13, R12, R11 ;  /* 0x0000000c0d0e7389 */ /* 0x00006400000c000b */
[----:B01----:R-:W-:Y:S01]  /*ec80*/  ENDCOLLECTIVE ;  /* 0x000000000000791b */ /* 0x003fe20003800000 */
.L_x_366:
        /* <DEDUP_REMOVED lines=13> */
.L_x_367:
[----:B------:R-:W-:Y:S02]  /*ed60*/  IMAD.MOV.U32 R13, RZ, RZ, R5 ;  /* 0x000000ffff0d7224 */ /* 0x000fe400078e0005 */
[----:B------:R-:W-:Y:S02]  /*ed70*/  IMAD.MOV.U32 R12, RZ, RZ, 0x4 ;  /* 0x00000004ff0c7424 */ /* 0x000fe400078e00ff */
[----:B------:R-:W-:-:S07]  /*ed80*/  IMAD.MOV.U32 R2, RZ, RZ, R14 ;  /* 0x000000ffff027224 */ /* 0x000fce00078e000e */
[----:B------:R-:W-:Y:S05]  /*ed90*/  WARPSYNC.COLLECTIVE R15, `(.L_x_368) ;  /* 0x000000000f087348 */ /* 0x000fea0003c00000 */
[----:B------:R0:W1:Y:S02]  /*eda0*/  SHFL.IDX P6, R14, R13, R12, R11 ;  /* 0x0000000c0d0e7389 */ /* 0x00006400000c000b */
[----:B01----:R-:W-:Y:S01]  /*edb0*/  ENDCOLLECTIVE ;  /* 0x000000000000791b */ /* 0x003fe20003800000 */
.L_x_368:
        /* <DEDUP_REMOVED lines=13> */
.L_x_369:
[----:B------:R-:W-:Y:S02]  /*ee90*/  IMAD.MOV.U32 R13, RZ, RZ, R5 ;  /* 0x000000ffff0d7224 */ /* 0x000fe400078e0005 */
[----:B------:R-:W-:Y:S01]  /*eea0*/  IMAD.MOV.U32 R12, RZ, RZ, 0x5 ;  /* 0x00000005ff0c7424 */ /* 0x000fe200078e00ff */
[----:B------:R-:W-:-:S07]  /*eeb0*/  MOV R2, R14 ;  /* 0x0000000e00027202 */ /* 0x000fce0000000f00 */
[----:B------:R-:W-:Y:S05]  /*eec0*/  WARPSYNC.COLLECTIVE R15, `(.L_x_370) ;  /* 0x000000000f087348 */ /* 0x000fea0003c00000 */
[----:B------:R0:W1:Y:S02]  /*eed0*/  SHFL.IDX P6, R14, R13, R12, R11 ;  /* 0x0000000c0d0e7389 */ /* 0x00006400000c000b */
[----:B01----:R-:W-:Y:S01]  /*eee0*/  ENDCOLLECTIVE ;  /* 0x000000000000791b */ /* 0x003fe20003800000 */
.L_x_370:
[----:B------:R-:W-:-:S05]  /*eef0*/  IADD3 R2, P0, R2, R0, RZ ;  /* 0x0000000002027210 */ /* 0x000fca0007f1e0ff */
[----:B------:R-:W-:-:S05]  /*ef00*/  IMAD.X R3, RZ, RZ, R35, P0 ;  /* 0x000000ffff037224 */ /* 0x000fca00000e0623 */
[----:B------:R-:W-:Y:S01]  /*ef10*/  @!PT LDS RZ, [RZ] ;  /* 0x00000000fffff984 */ /* 0x000fe20000000800 */
[----:B------:R-:W-:Y:S01]  /*ef20*/  @!PT LDS RZ, [RZ] ;  /* 0x00000000fffff984 */ /* 0x000fe20000000800 */
[----:B------:R-:W-:Y:S01]  /*ef30*/  @!PT LDS RZ, [RZ] ;  /* 0x00000000fffff984 */ /* 0x000fe20000000800 */
[----:B------:R0:W-:Y:S01]  /*ef40*/  LDGSTS.E.BYPASS.LTC128B.128 [R4+0x1a400], desc[UR56][R2.64], !P3 ;  /* 0x1a40000002047fae */ /* 0x0001e2000d901d78 */
[----:B------:R-:W-:-:S03]  /*ef50*/  MOV R13, R9 ;  /* 0x00000009000d7202 */ /* 0x000fc60000000f00 */
[----:B------:R0:W-:Y:S04]  /*ef60*/  LDGSTS.E.BYPASS.LTC128B.128 [R4+0x1d400], desc[UR56][R2.64+0x80], !P2 ;  /* 0x1d40008002047fae */ /* 0x0001e8000d101d78 */
[----:B------:R0:W-:Y:S01]  /*ef70*/  LDGSTS.E.BYPASS.LTC128B.128 [R4+0x20400], desc[UR56][R2.64+0x100], !P1 ;  /* 0x2040010002047fae */ /* 0x0001e2000c901d78 */
[----:B------:R-:W-:-:S07]  /*ef80*/  IMAD.MOV.U32 R35, RZ, RZ, R14 ;  /* 0x000000ffff237224 */ /* 0x000fce00078e000e */
[----:B0-----:R-:W-:Y:S05]  /*ef90*/  WARPSYNC.COLLECTIVE R15, `(.L_x_371) ;  /* 0x000000000f087348 */ /* 0x001fea0003c00000 */
[----:B------:R1:W2:Y:S02]  /*efa0*/  SHFL.IDX P6, R14, R13, R12, R11 ;  /* 0x0000000c0d0e7389 */ /* 0x0002a400000c000b */
[----:B012---:R-:W-:Y:S01]  /*efb0*/  ENDCOLLECTIVE ;  /* 0x000000000000791b */ /* 0x007fe20003800000 */
.L_x_371:
[----:B------:R-:W-:Y:S01]  /*efc0*/  IMAD.MOV.U32 R2, RZ, RZ, R14 ;  /* 0x000000ffff027224 */ /* 0x000fe200078e000e */
[----:B------:R-:W-:Y:S06]  /*efd0*/  BRA `(.L_x_372) ;  /* 0xffffffc4001c7947 */ /* 0x000fec000383ffff */
.L_x_281:
[----:B--2---:R2:W3:Y:S02]  /*efe0*/  SYNCS.PHASECHK.TRANS64.TRYWAIT P0, [R4+URZ+0x2a860], R2 ;  /* 0x02a86002040075a7 */ /* 0x0044e4000800017f */
[----:B---3--:R-:W-:Y:S05]  /*eff0*/  @!P0 NANOSLEEP.SYNCS 0x989680 ;  /* 0x009896800000895d */ /* 0x008fea0003900000 */
[----:B------:R-:W3:Y:S02]  /*f000*/  @!P0 SYNCS.PHASECHK.TRANS64 P0, [R4+URZ+0x2a860], R2 ;  /* 0x02a86002040085a7 */ /* 0x000ee4000800007f */
[----:B---3--:R-:W-:Y:S05]  /*f010*/  @!P0 BRA `(.L_x_281) ;  /* 0xfffffffc00f08947 */ /* 0x008fea000383ffff */
[----:B------:R-:W-:Y:S05]  /*f020*/  BRA `(.L_x_373) ;  /* 0xffffffc4007c7947 */ /* 0x000fea000383ffff */
.L_x_282:
[----:B------:R-:W-:Y:S01]  /*f030*/  BSSY B1, `(.L_x_374) ;  /* 0x0000008000017945 */ /* 0x000fe20003800000 */
[----:B------:R-:W-:Y:S01]  /*f040*/  IMAD.MOV.U32 R13, RZ, RZ, R24 ;  /* 0x000000ffff0d7224 */ /* 0x000fe200078e0018 */
[----:B------:R-:W-:Y:S01]  /*f050*/  MOV R15, 0xffffffff ;  /* 0xffffffff000f7802 */ /* 0x000fe20000000f00 */
[----:B------:R-:W-:Y:S02]  /*f060*/  IMAD.MOV.U32 R12, RZ, RZ, RZ ;  /* 0x000000ffff0c7224 */ /* 0x000fe400078e00ff */
[----:B------:R-:W-:-:S07]  /*f070*/  IMAD.MOV.U32 R11, RZ, RZ, 0x181f ;  /* 0x0000181fff0b7424 */ /* 0x000fce00078e00ff */
[----:B--2---:R-:W-:Y:S05]  /*f080*/  WARPSYNC.COLLECTIVE R15, `(.L_x_375) ;  /* 0x000000000f087348 */ /* 0x004fea0003c00000 */
[----:B------:R0:W1:Y:S02]  /*f090*/  SHFL.IDX P6, R14, R13, R12, R11 ;  /* 0x0000000c0d0e7389 */ /* 0x00006400000c000b */
[----:B012---:R-:W-:Y:S01]  /*f0a0*/  ENDCOLLECTIVE ;  /* 0x000000000000791b */ /* 0x007fe20003800000 */
.L_x_375:
[----:B------:R-:W-:Y:S05]  /*f0b0*/  BSYNC B1 ;  /* 0x0000000000017941 */ /* 0x000fea0003800000 */
.L_x_374:
[----:B------:R-:W-:Y:S01]  /*f0c0*/  IMAD.MOV.U32 R13, RZ, RZ, R23 ;  /* 0x000000ffff0d7224 */ /* 0x000fe200078e0017 */
[----:B------:R-:W-:Y:S01]  /*f0d0*/  MOV R15, 0xffffffff ;  /* 0xffffffff000f7802 */ /* 0x000fe20000000f00 */
[----:B------:R-:W-:Y:S02]  /*f0e0*/  IMAD.MOV.U32 R12, RZ, RZ, RZ ;  /* 0x000000ffff0c7224 */ /* 0x000fe400078e00ff */
[----:B------:R-:W-:Y:S02]  /*f0f0*/  IMAD.MOV.U32 R11, RZ, RZ, 0x181f ;  /* 0x0000181fff0b7424 */ /* 0x000fe400078e00ff */
[----:B------:R-:W-:Y:S02]  /*f100*/  IMAD.MOV.U32 R3, RZ, RZ, R14 ;  /* 0x000000ffff037224 */ /* 0x000fe400078e000e */
[----:B------:R-:W-:-:S07]  /*f110*/  IMAD R5, R5, 0x2, R22 ;  /* 0x0000000205057824 */ /* 0x000fce00078e0216 */
[----:B------:R-:W-:Y:S05]  /*f120*/  WARPSYNC.COLLECTIVE R15, `(.L_x_376) ;  /* 0x000000000f087348 */ /* 0x000fea0003c00000 */
[----:B------:R0:W1:Y:S02]  /*f130*/  SHFL.IDX P6, R14, R13, R12, R11 ;  /* 0x0000000c0d0e7389 */ /* 0x00006400000c000b */
[----:B01----:R-:W-:Y:S01]  /*f140*/  ENDCOLLECTIVE ;  /* 0x000000000000791b */ /* 0x003fe20003800000 */
.L_x_376:
[----:B------:R-:W-:Y:S01]  /*f150*/  IMAD.MOV.U32 R13, RZ, RZ, R24 ;  /* 0x000000ffff0d7224 */ /* 0x000fe200078e0018 */
[----:B------:R-:W-:Y:S01]  /*f160*/  MOV R12, 0x1 ;  /* 0x00000001000c7802 */ /* 0x000fe20000000f00 */
[----:B------:R-:W-:-:S07]  /*f170*/  IMAD.MOV.U32 R2, RZ, RZ, R14 ;  /* 0x000000ffff027224 */ /* 0x000fce00078e000e */
[----:B------:R-:W-:Y:S05]  /*f180*/  WARPSYNC.COLLECTIVE R15, `(.L_x_377) ;  /* 0x000000000f087348 */ /* 0x000fea0003c00000 */
[----:B------:R0:W1:Y:S02]  /*f190*/  SHFL.IDX P6, R14, R13, R12, R11 ;  /* 0x0000000c0d0e7389 */ /* 0x00006400000c000b */
[----:B01----:R-:W-:Y:S01]  /*f1a0*/  ENDCOLLECTIVE ;  /* 0x000000000000791b */ /* 0x003fe20003800000 */
.L_x_377:
[----:B------:R-:W-:-:S05]  /*f1b0*/  IADD3 R2, P1, R2, R0, RZ ;  /* 0x0000000002027210 */ /* 0x000fca0007f3e0ff */
[----:B------:R-:W-:Y:S01]  /*f1c0*/  IMAD.X R3, RZ, RZ, R3, P1 ;  /* 0x000000ffff037224 */ /* 0x000fe200008e0603 */
[----:B------:R-:W-:-:S04]  /*f1d0*/  LOP3.LUT P1, RZ, R29, 0x1, RZ, 0xc0, !PT ;  /* 0x000000011dff7812 */ /* 0x000fc8000782c0ff */
[----:B------:R-:W-:Y:S01]  /*f1e0*/  ISETP.LT.OR P2, PT, R6, 0x1, !P1 ;  /* 0x000000010600780c */ /* 0x000fe20004f41670 */
[----:B------:R-:W-:-:S12]  /*f1f0*/  IMAD.MOV.U32 R13, RZ, RZ, R23 ;  /* 0x000000ffff0d7224 */ /* 0x000fd800078e0017 */
[----:B------:R-:W-:Y:S01]  /*f200*/  @!PT LDS RZ, [RZ] ;  /* 0x00000000fffff984 */ /* 0x000fe20000000800 */
[----:B------:R-:W-:Y:S01]  /*f210*/  @!PT LDS RZ, [RZ] ;  /* 0x00000000fffff984 */ /* 0x000fe20000000800 */
[----:B------:R-:W-:Y:S01]  /*f220*/  @!PT LDS RZ, [RZ] ;  /* 0x00000000fffff984 */ /* 0x000fe20000000800 */
[----:B------:R-:W-:Y:S01]  /*f230*/  LDGSTS.E.BYPASS.LTC128B.128 [R5+0x400], desc[UR56][R2.64], !P2 ;  /* 0x0040000002057fae */ /* 0x000fe2000d101d78 */
[----:B------:R-:W-:-:S13]  /*f240*/  ISETP.LT.OR P2, PT, R6, 0x1, !P0 ;  /* 0x000000010600780c */ /* 0x000fda0004741670 */
[----:B------:R0:W-:Y:S02]  /*f250*/  LDGSTS.E.BYPASS.LTC128B.128 [R5+0x3400], desc[UR56][R2.64+0x80], !P2 ;  /* 0x0340008002057fae */ /* 0x0001e4000d101d78 */
[----:B0-----:R-:W-:-:S07]  /*f260*/  IMAD.MOV.U32 R3, RZ, RZ, R14 ;  /* 0x000000ffff037224 */ /* 0x001fce00078e000e */
[----:B------:R-:W-:Y:S05]  /*f270*/  WARPSYNC.COLLECTIVE R15, `(.L_x_378) ;  /* 0x000000000f087348 */ /* 0x000fea0003c00000 */
[----:B------:R0:W1:Y:S02]  /*f280*/  SHFL.IDX P6, R14, R13, R12, R11 ;  /* 0x0000000c0d0e7389 */ /* 0x00006400000c000b */
[----:B01----:R-:W-:Y:S01]  /*f290*/  ENDCOLLECTIVE ;  /* 0x000000000000791b */ /* 0x003fe20003800000 */
.L_x_378:
[----:B------:R-:W-:Y:S01]  /*f2a0*/  MOV R13, R24 ;  /* 0x00000018000d7202 */ /* 0x000fe20000000f00 */
[----:B------:R-:W-:Y:S02]  /*f2b0*/  IMAD.MOV.U32 R12, RZ, RZ, 0x2 ;  /* 0x00000002ff0c7424 */ /* 0x000fe400078e00ff */
[----:B------:R-:W-:-:S07]  /*f2c0*/  IMAD.MOV.U32 R2, RZ, RZ, R14 ;  /* 0x000000ffff027224 */ /* 0x000fce00078e000e */
[----:B------:R-:W-:Y:S05]  /*f2d0*/  WARPSYNC.COLLECTIVE R15, `(.L_x_379) ;  /* 0x000000000f087348 */ /* 0x000fea0003c00000 */
[----:B------:R0:W1:Y:S02]  /*f2e0*/  SHFL.IDX P6, R14, R13, R12, R11 ;  /* 0x0000000c0d0e7389 */ /* 0x00006400000c000b */
[----:B01----:R-:W-:Y:S01]  /*f2f0*/  ENDCOLLECTIVE ;  /* 0x000000000000791b */ /* 0x003fe20003800000 */
.L_x_379:
[----:B------:R-:W-:-:S05]  /*f300*/  IADD3 R2, P2, R2, R0, RZ ;  /* 0x0000000002027210 */ /* 0x000fca0007f5e0ff */
[----:B------:R-:W-:Y:S01]  /*f310*/  IMAD.X R3, RZ, RZ, R3, P2 ;  /* 0x000000ffff037224 */ /* 0x000fe200010e0603 */
        /* <DEDUP_REMOVED lines=12> */
.L_x_380:
[----:B------:R-:W-:Y:S02]  /*f3e0*/  IMAD.MOV.U32 R13, RZ, RZ, R24 ;  /* 0x000000ffff0d7224 */ /* 0x000fe400078e0018 */
[----:B------:R-:W-:Y:S02]  /*f3f0*/  IMAD.MOV.U32 R12, RZ, RZ, 0x3 ;  /* 0x00000003ff0c7424 */ /* 0x000fe400078e00ff */
[----:B------:R-:W-:-:S07]  /*f400*/  IMAD.MOV.U32 R2, RZ, RZ, R14 ;  /* 0x000000ffff027224 */ /* 0x000fce00078e000e */
[----:B------:R-:W-:Y:S05]  /*f410*/  WARPSYNC.COLLECTIVE R15, `(.L_x_381) ;  /* 0x000000000f087348 */ /* 0x000fea0003c00000 */
[----:B------:R0:W1:Y:S02]  /*f420*/  SHFL.IDX P6, R14, R13, R12, R11 ;  /* 0x0000000c0d0e7389 */ /* 0x00006400000c000b */
[----:B01----:R-:W-:Y:S01]  /*f430*/  ENDCOLLECTIVE ;  /* 0x000000000000791b */ /* 0x003fe20003800000 */
.L_x_381:
[----:B------:R-:W-:-:S04]  /*f440*/  IADD3 R2, P2, R2, R0, RZ ;  /* 0x0000000002027210 */ /* 0x000fc80007f5e0ff */
[----:B------:R-:W-:Y:S02]  /*f450*/  IADD3.X R3, RZ, R3, RZ, P2, !PT ;  /* 0x00000003ff037210 */ /* 0x000fe400017fe4ff */
        /* <DEDUP_REMOVED lines=12> */
.L_x_382:
[----:B------:R-:W-:Y:S02]  /*f520*/  IMAD.MOV.U32 R13, RZ, RZ, R24 ;  /* 0x000000ffff0d7224 */ /* 0x000fe400078e0018 */
[----:B------:R-:W-:Y:S01]  /*f530*/  IMAD.MOV.U32 R12, RZ, RZ, 0x4 ;  /* 0x00000004ff0c7424 */ /* 0x000fe200078e00ff */
[----:B------:R-:W-:-:S07]  /*f540*/  MOV R2, R14 ;  /* 0x0000000e00027202 */ /* 0x000fce0000000f00 */
[----:B------:R-:W-:Y:S05]  /*f550*/  WARPSYNC.COLLECTIVE R15, `(.L_x_383) ;  /* 0x000000000f087348 */ /* 0x000fea0003c00000 */
[----:B------:R0:W1:Y:S02]  /*f560*/  SHFL.IDX P6, R14, R13, R12, R11 ;  /* 0x0000000c0d0e7389 */ /* 0x00006400000c000b */
[----:B01----:R-:W-:Y:S01]  /*f570*/  ENDCOLLECTIVE ;  /* 0x000000000000791b */ /* 0x003fe20003800000 */
.L_x_383:
[----:B------:R-:W-:-:S05]  /*f580*/  IADD3 R2, P2, R2, R0, RZ ;  /* 0x0000000002027210 */ /* 0x000fca0007f5e0ff */
[----:B------:R-:W-:Y:S01]  /*f590*/  IMAD.X R3, RZ, RZ, R3, P2 ;  /* 0x000000ffff037224 */ /* 0x000fe200010e0603 */
[----:B------:R-:W-:Y:S02]  /*f5a0*/  ISETP.LT.OR P2, PT, R6, 0x31, !P1 ;  /* 0x000000310600780c */ /* 0x000fe40004f41670 */
[----:B------:R-:W-:-:S11]  /*f5b0*/  MOV R13, R23 ;  /* 0x00000017000d7202 */ /* 0x000fd60000000f00 */
        /* <DEDUP_REMOVED lines=10> */
.L_x_384:
[----:B------:R-:W-:Y:S02]  /*f660*/  IMAD.MOV.U32 R13, RZ, RZ, R24 ;  /* 0x000000ffff0d7224 */ /* 0x000fe400078e0018 */
[----:B------:R-:W-:Y:S02]  /*f670*/  IMAD.MOV.U32 R12, RZ, RZ, 0x5 ;  /* 0x00000005ff0c7424 */ /* 0x000fe400078e00ff */
[----:B------:R-:W-:-:S07]  /*f680*/  IMAD.MOV.U32 R2, RZ, RZ, R14 ;  /* 0x000000ffff027224 */ /* 0x000fce00078e000e */
[----:B------:R-:W-:Y:S05]  /*f690*/  WARPSYNC.COLLECTIVE R15, `(.L_x_385) ;  /* 0x000000000f087348 */ /* 0x000fea0003c00000 */
[----:B------:R0:W1:Y:S02]  /*f6a0*/  SHFL.IDX P6, R14, R13, R12, R11 ;  /* 0x0000000c0d0e7389 */ /* 0x00006400000c000b */
[----:B01----:R-:W-:Y:S01]  /*f6b0*/  ENDCOLLECTIVE ;  /* 0x000000000000791b */ /* 0x003fe20003800000 */
.L_x_385:
[----:B------:R-:W-:-:S05]  /*f6c0*/  IADD3 R2, P2, R2, R0, RZ ;  /* 0x0000000002027210 */ /* 0x000fca0007f5e0ff */
[----:B------:R-:W-:Y:S01]  /*f6d0*/  IMAD.X R3, RZ, RZ, R3, P2 ;  /* 0x000000ffff037224 */ /* 0x000fe200010e0603 */
[----:B------:R-:W-:Y:S01]  /*f6e0*/  ISETP.LT.OR P2, PT, R6, 0x41, !P1 ;  /* 0x000000410600780c */ /* 0x000fe20004f41670 */
[----:B------:R-:W-:-:S12]  /*f6f0*/  IMAD.MOV.U32 R13, RZ, RZ, R23 ;  /* 0x000000ffff0d7224 */ /* 0x000fd800078e0017 */
[----:B------:R-:W-:Y:S01]  /*f700*/  @!PT LDS RZ, [RZ] ;  /* 0x00000000fffff984 */ /* 0x000fe20000000800 */
[----:B------:R-:W-:Y:S01]  /*f710*/  @!PT LDS RZ, [RZ] ;  /* 0x00000000fffff984 */ /* 0x000fe20000000800 */
[----:B------:R-:W-:Y:S01]  /*f720*/  @!PT LDS RZ, [RZ] ;  /* 0x00000000fffff984 */ /* 0x000fe20000000800 */
[----:B------:R0:W-:Y:S01]  /*f730*/  LDGSTS.E.BYPASS.LTC128B.128 [R5+0x2400], desc[UR56][R2.64], !P2 ;  /* 0x0240000002057fae */ /* 0x0001e2000d101d78 */
[----:B------:R-:W-:Y:S02]  /*f740*/  ISETP.LT.OR P2, PT, R6, 0x41, !P0 ;  /* 0x000000410600780c */ /* 0x000fe40004741670 */
[----:B------:R-:W-:-:S11]  /*f750*/  MOV R24, R14 ;  /* 0x0000000e00187202 */ /* 0x000fd60000000f00 */
[----:B0-----:R-:W-:Y:S05]  /*f760*/  WARPSYNC.COLLECTIVE R15, `(.L_x_386) ;  /* 0x000000000f087348 */ /* 0x001fea0003c00000 */
[----:B------:R1:W2:Y:S02]  /*f770*/  SHFL.IDX P6, R14, R13, R12, R11 ;  /* 0x0000000c0d0e7389 */ /* 0x0002a400000c000b */
[----:B012---:R-:W-:Y:S01]  /*f780*/  ENDCOLLECTIVE ;  /* 0x000000000000791b */ /* 0x007fe20003800000 */
.L_x_386:
[----:B------:R-:W-:Y:S01]  /*f790*/  @!PT LDS RZ, [RZ] ;  /* 0x00000000fffff984 */ /* 0x000fe20000000800 */
[----:B------:R-:W-:Y:S01]  /*f7a0*/  @!PT LDS RZ, [RZ] ;  /* 0x00000000fffff984 */ /* 0x000fe20000000800 */
[----:B------:R-:W-:Y:S01]  /*f7b0*/  @!PT LDS RZ, [RZ] ;  /* 0x00000000fffff984 */ /* 0x000fe20000000800 */
[----:B------:R0:W-:Y:S02]  /*f7c0*/  LDGSTS.E.BYPASS.LTC128B.128 [R5+0x5400], desc[UR56][R2.64+0x80], !P2 ;  /* 0x0540008002057fae */ /* 0x0001e4000d101d78 */
[----:B0-----:R-:W-:Y:S01]  /*f7d0*/  IMAD.MOV.U32 R2, RZ, RZ, R14 ;  /* 0x000000ffff027224 */ /* 0x001fe200078e000e */
[----:B------:R-:W-:Y:S06]  /*f7e0*/  BRA `(.L_x_387) ;  /* 0xffffffc000687947 */ /* 0x000fec000383ffff */
.L_x_290:
[----:B0-----:R0:W1:Y:S02]  /*f7f0*/  SYNCS.PHASECHK.TRANS64.TRYWAIT P0, [R0+URZ+0x2a860], R3 ;  /* 0x02a86003000075a7 */ /* 0x001064000800017f */
[----:B-1----:R-:W-:Y:S05]  /*f800*/  @!P0 NANOSLEEP.SYNCS 0x989680 ;  /* 0x009896800000895d */ /* 0x002fea0003900000 */
[----:B------:R-:W1:Y:S02]  /*f810*/  @!P0 SYNCS.PHASECHK.TRANS64 P0, [R0+URZ+0x2a860], R3 ;  /* 0x02a86003000085a7 */ /* 0x000e64000800007f */
[----:B-1----:R-:W-:Y:S05]  /*f820*/  @!P0 BRA `(.L_x_290) ;  /* 0xfffffffc00f08947 */ /* 0x002fea000383ffff */
[----:B------:R-:W-:Y:S05]  /*f830*/  BRA `(.L_x_388) ;  /* 0xffffffc400887947 */ /* 0x000fea000383ffff */
.L_x_291:
[----:B------:R-:W-:Y:S01]  /*f840*/  BSSY B0, `(.L_x_389) ;  /* 0x0000008000007945 */ /* 0x000fe20003800000 */
[----:B------:R-:W-:Y:S01]  /*f850*/  IMAD.MOV.U32 R13, RZ, RZ, R24 ;  /* 0x000000ffff0d7224 */ /* 0x000fe200078e0018 */
[----:B------:R-:W-:Y:S01]  /*f860*/  MOV R11, 0x181f ;  /* 0x0000181f000b7802 */ /* 0x000fe20000000f00 */
[----:B------:R-:W-:Y:S02]  /*f870*/  IMAD.MOV.U32 R12, RZ, RZ, RZ ;  /* 0x000000ffff0c7224 */ /* 0x000fe400078e00ff */
[----:B------:R-:W-:-:S07]  /*f880*/  IMAD.MOV.U32 R15, RZ, RZ, -0x1 ;  /* 0xffffffffff0f7424 */ /* 0x000fce00078e00ff */
[----:B0-----:R-:W-:Y:S05]  /*f890*/  WARPSYNC.COLLECTIVE R15, `(.L_x_390) ;  /* 0x000000000f087348 */ /* 0x001fea0003c00000 */
[----:B------:R1:W2:Y:S02]  /*f8a0*/  SHFL.IDX P6, R14, R13, R12, R11 ;  /* 0x0000000c0d0e7389 */ /* 0x0002a400000c000b */
[----:B012---:R-:W-:Y:S01]  /*f8b0*/  ENDCOLLECTIVE ;  /* 0x000000000000791b */ /* 0x007fe20003800000 */
.L_x_390:
[----:B------:R-:W-:Y:S05]  /*f8c0*/  BSYNC B0 ;  /* 0x0000000000007941 */ /* 0x000fea0003800000 */
.L_x_389:
[----:B------:R-:W0:Y:S01]  /*f8d0*/  S2R R4, SR_TID.X ;  /* 0x0000000000047919 */ /* 0x000e220000002100 */
[----:B------:R-:W-:Y:S01]  /*f8e0*/  IMAD.MOV.U32 R13, RZ, RZ, R23 ;  /* 0x000000ffff0d7224 */ /* 0x000fe200078e0017 */
[----:B------:R-:W-:Y:S01]  /*f8f0*/  MOV R11, 0x181f ;  /* 0x0000181f000b7802 */ /* 0x000fe20000000f00 */
[----:B------:R-:W-:Y:S01]  /*f900*/  IMAD.MOV.U32 R12, RZ, RZ, RZ ;  /* 0x000000ffff0c7224 */ /* 0x000fe200078e00ff */
[C---:B------:R-:W-:Y:S01]  /*f910*/  LOP3.LUT R2, R29.reuse, 0x1, RZ, 0xc0, !PT ;  /* 0x000000011d027812 */ /* 0x040fe200078ec0ff */
[----:B------:R-:W-:Y:S01]  /*f920*/  IMAD.MOV.U32 R15, RZ, RZ, -0x1 ;  /* 0xffffffffff0f7424 */ /* 0x000fe200078e00ff */
[----:B------:R-:W-:Y:S01]  /*f930*/  LOP3.LUT P0, RZ, R29, 0x2, RZ, 0xc0, !PT ;  /* 0x000000021dff7812 */ /* 0x000fe2000780c0ff */
[----:B------:R-:W-:Y:S01]  /*f940*/  IMAD.MOV.U32 R3, RZ, RZ, R14 ;  /* 0x000000ffff037224 */ /* 0x000fe200078e000e */
[----:B------:R-:W-:-:S13]  /*f950*/  ISETP.NE.U32.AND P1, PT, R2, 0x1, PT ;  /* 0x000000010200780c */ /* 0x000fda0003f25070 */
[----:B0-----:R-:W-:Y:S05]  /*f960*/  WARPSYNC.COLLECTIVE R15, `(.L_x_391) ;  /* 0x000000000f087348 */ /* 0x001fea0003c00000 */
[----:B------:R1:W2:Y:S02]  /*f970*/  SHFL.IDX P6, R14, R13, R12, R11 ;  /* 0x0000000c0d0e7389 */ /* 0x0002a400000c000b */
[----:B012---:R-:W-:Y:S01]  /*f980*/  ENDCOLLECTIVE ;  /* 0x000000000000791b */ /* 0x007fe20003800000 */
.L_x_391:
[C---:B------:R-:W-:Y:S02]  /*f990*/  ISETP.LT.OR P4, PT, R5.reuse, 0x1, !P0 ;  /* 0x000000010500780c */ /* 0x040fe40004781670 */
[----:B------:R-:W-:Y:S01]  /*f9a0*/  ISETP.LT.OR P3, PT, R5, 0x1, P1 ;  /* 0x000000010500780c */ /* 0x000fe20000f61670 */
[----:B------:R-:W-:Y:S02]  /*f9b0*/  IMAD.MOV.U32 R13, RZ, RZ, R24 ;  /* 0x000000ffff0d7224 */ /* 0x000fe400078e0018 */
[----:B------:R-:W-:Y:S02]  /*f9c0*/  IMAD.MOV.U32 R12, RZ, RZ, 0x1 ;  /* 0x00000001ff0c7424 */ /* 0x000fe400078e00ff */
[----:B------:R-:W-:-:S05]  /*f9d0*/  IMAD.SHL.U32 R4, R4, 0x8, RZ ;  /* 0x0000000804047824 */ /* 0x000fca00078e00ff */
[----:B------:R-:W-:-:S05]  /*f9e0*/  LOP3.LUT R4, R4, 0x38, RZ, 0xc0, !PT ;  /* 0x0000003804047812 */ /* 0x000fca00078ec0ff */
[----:B------:R-:W-:Y:S01]  /*f9f0*/  IMAD.SHL.U32 R6, R4, 0x2, RZ ;  /* 0x0000000204067824 */ /* 0x000fe200078e00ff */
[----:B------:R-:W-:-:S04]  /*fa00*/  LEA R4, R7, R22, 0x1 ;  /* 0x0000001607047211 */ /* 0x000fc800078e08ff */
[----:B------:R-:W-:-:S13]  /*fa10*/  IADD3 R2, P2, R14, R6, RZ ;  /* 0x000000060e027210 */ /* 0x000fda0007f5e0ff */
[----:B------:R-:W-:Y:S05]  /*fa20*/  WARPSYNC.COLLECTIVE R15, `(.L_x_392) ;  /* 0x000000000f087348 */ /* 0x000fea0003c00000 */
[----:B------:R0:W1:Y:S02]  /*fa30*/  SHFL.IDX P6, R14, R13, R12, R11 ;  /* 0x0000000c0d0e7389 */ /* 0x00006400000c000b */
[----:B01----:R-:W-:Y:S01]  /*fa40*/  ENDCOLLECTIVE ;  /* 0x000000000000791b */ /* 0x003fe20003800000 */
.L_x_392:
[----:B------:R-:W-:-:S05]  /*fa50*/  IMAD.X R3, RZ, RZ, R3, P2 ;  /* 0x000000ffff037224 */ /* 0x000fca00010e0603 */
[----:B------:R-:W-:Y:S01]  /*fa60*/  @!PT LDS RZ, [RZ] ;  /* 0x00000000fffff984 */ /* 0x000fe20000000800 */
[----:B------:R-:W-:Y:S01]  /*fa70*/  @!PT LDS RZ, [RZ] ;  /* 0x00000000fffff984 */ /* 0x000fe20000000800 */
[----:B------:R-:W-:Y:S01]  /*fa80*/  @!PT LDS RZ, [RZ] ;  /* 0x00000000fffff984 */ /* 0x000fe20000000800 */
[----:B------:R0:W-:Y:S01]  /*fa90*/  LDGSTS.E.BYPASS.LTC128B.128 [R4+0x400], desc[UR56][R2.64], !P3 ;  /* 0x0040000002047fae */ /* 0x0001e2000d901d78 */
[----:B------:R-:W-:-:S03]  /*faa0*/  ISETP.LT.OR P3, PT, R5, 0x11, P1 ;  /* 0x000000110500780c */ /* 0x000fc60000f61670 */
[----:B------:R0:W-:Y:S01]  /*fab0*/  LDGSTS.E.BYPASS.LTC128B.128 [R4+0x3400], desc[UR56][R2.64+0x80], !P4 ;  /* 0x0340008002047fae */ /* 0x0001e2000e101d78 */
[----:B------:R-:W-:Y:S01]  /*fac0*/  ISETP.LT.OR P4, PT, R5, 0x11, !P0 ;  /* 0x000000110500780c */ /* 0x000fe20004781670 */
[----:B------:R-:W-:Y:S02]  /*fad0*/  IMAD.MOV.U32 R13, RZ, RZ, R23 ;  /* 0x000000ffff0d7224 */ /* 0x000fe400078e0017 */
[----:B------:R-:W-:-:S10]  /*fae0*/  IMAD.MOV.U32 R8, RZ, RZ, R14 ;  /* 0x000000ffff087224 */ /* 0x000fd400078e000e */
[----:B0-----:R-:W-:Y:S05]  /*faf0*/  WARPSYNC.COLLECTIVE R15, `(.L_x_393) ;  /* 0x000000000f087348 */ /* 0x001fea0003c00000 */
[----:B------:R1:W2:Y:S02]  /*fb00*/  SHFL.IDX P6, R14, R13, R12, R11 ;  /* 0x0000000c0d0e7389 */ /* 0x0002a400000c000b */
[----:B012---:R-:W-:Y:S01]  /*fb10*/  ENDCOLLECTIVE ;  /* 0x000000000000791b */ /* 0x007fe20003800000 */
.L_x_393:
[----:B------:R-:W-:Y:S02]  /*fb20*/  IMAD.MOV.U32 R13, RZ, RZ, R24 ;  /* 0x000000ffff0d7224 */ /* 0x000fe400078e0018 */
[----:B------:R-:W-:Y:S01]  /*fb30*/  IMAD.MOV.U32 R12, RZ, RZ, 0x2 ;  /* 0x00000002ff0c7424 */ /* 0x000fe200078e00ff */
[----:B------:R-:W-:-:S13]  /*fb40*/  IADD3 R2, P2, R14, R6, RZ ;  /* 0x000000060e027210 */ /* 0x000fda0007f5e0ff */
[----:B------:R-:W-:Y:S05]  /*fb50*/  WARPSYNC.COLLECTIVE R15, `(.L_x_394) ;  /* 0x000000000f087348 */ /* 0x000fea0003c00000 */
[----:B------:R0:W1:Y:S02]  /*fb60*/  SHFL.IDX P6, R14, R13, R12, R11 ;  /* 0x0000000c0d0e7389 */ /* 0x00006400000c000b */
[----:B01----:R-:W-:Y:S01]  /*fb70*/  ENDCOLLECTIVE ;  /* 0x000000000000791b */ /* 0x003fe20003800000 */
.L_x_394:
[----:B------:R-:W-:-:S05]  /*fb80*/  IADD3.X R3, RZ, R8, RZ, P2, !PT ;  /* 0x00000008ff037210 */ /* 0x000fca00017fe4ff */
        /* <DEDUP_REMOVED lines=12> */
.L_x_395:
[----:B------:R-:W-:Y:S02]  /*fc50*/  IMAD.MOV.U32 R13, RZ, RZ, R24 ;  /* 0x000000ffff0d7224 */ /* 0x000fe400078e0018 */
[----:B------:R-:W-:Y:S01]  /*fc60*/  IMAD.MOV.U32 R12, RZ, RZ, 0x3 ;  /* 0x00000003ff0c7424 */ /* 0x000fe200078e00ff */
[----:B------:R-:W-:-:S07]  /*fc70*/  MOV R9, R14 ;  /* 0x0000000e00097202 */ /* 0x000fce0000000f00 */
[----:B------:R-:W-:Y:S05]  /*fc80*/  WARPSYNC.COLLECTIVE R15, `(.L_x_396) ;  /* 0x000000000f087348 */ /* 0x000fea0003c00000 */
[----:B------:R0:W1:Y:S02]  /*fc90*/  SHFL.IDX P6, R14, R13, R12, R11 ;  /* 0x0000000c0d0e7389 */ /* 0x00006400000c000b */
[----:B01----:R-:W-:Y:S01]  /*fca0*/  ENDCOLLECTIVE ;  /* 0x000000000000791b */ /* 0x003fe20003800000 */
.L_x_396:
[----:B------:R-:W-:-:S05]  /*fcb0*/  IADD3 R2, P2, R9, R6, RZ ;  /* 0x0000000609027210 */ /* 0x000fca0007f5e0ff */
[----:B------:R-:W-:-:S05]  /*fcc0*/  IMAD.X R3, RZ, RZ, R7, P2 ;  /* 0x000000ffff037224 */ /* 0x000fca00010e0607 */
[----:B------:R-:W-:Y:S01]  /*fcd0*/  @!PT LDS RZ, [RZ] ;  /* 0x00000000fffff984 */ /* 0x000fe20000000800 */
[----:B------:R-:W-:Y:S01]  /*fce0*/  @!PT LDS RZ, [RZ] ;  /* 0x00000000fffff984 */ /* 0x000fe20000000800 */
[----:B------:R-:W-:Y:S01]  /*fcf0*/  @!PT LDS RZ, [RZ] ;  /* 0x00000000fffff984 */ /* 0x000fe20000000800 */
[----:B------:R0:W-:Y:S01]  /*fd00*/  LDGSTS.E.BYPASS.LTC128B.128 [R4+0x1400], desc[UR56][R2.64], !P3 ;  /* 0x0140000002047fae */ /* 0x0001e2000d901d78 */
[C---:B------:R-:W-:Y:S02]  /*fd10*/  ISETP.LT.OR P3, PT, R5.reuse, 0x31, P1 ;  /* 0x000000310500780c */ /* 0x040fe40000f61670 */
[----:B------:R-:W-:Y:S01]  /*fd20*/  MOV R13, R23 ;  /* 0x00000017000d7202 */ /* 0x000fe20000000f00 */
[----:B------:R0:W-:Y:S01]  /*fd30*/  LDGSTS.E.BYPASS.LTC128B.128 [R4+0x4400], desc[UR56][R2.64+0x80], !P4 ;  /* 0x0440008002047fae */ /* 0x0001e2000e101d78 */
[----:B------:R-:W-:Y:S01]  /*fd40*/  ISETP.LT.OR P4, PT, R5, 0x31, !P0 ;  /* 0x000000310500780c */ /* 0x000fe20004781670 */
[----:B------:R-:W-:-:S12]  /*fd50*/  IMAD.MOV.U32 R8, RZ, RZ, R14 ;  /* 0x000000ffff087224 */ /* 0x000fd800078e000e */
[----:B0-----:R-:W-:Y:S05]  /*fd60*/  WARPSYNC.COLLECTIVE R15, `(.L_x_397) ;  /* 0x000000000f087348 */ /* 0x001fea0003c00000 */
[----:B------:R1:W2:Y:S02]  /*fd70*/  SHFL.IDX P6, R14, R13, R12, R11 ;  /* 0x0000000c0d0e7389 */ /* 0x0002a400000c000b */
[----:B012---:R-:W-:Y:S01]  /*fd80*/  ENDCOLLECTIVE ;  /* 0x000000000000791b */ /* 0x007fe20003800000 */
.L_x_397:
[----:B------:R-:W-:Y:S02]  /*fd90*/  IMAD.MOV.U32 R13, RZ, RZ, R24 ;  /* 0x000000ffff0d7224 */ /* 0x000fe400078e0018 */
[----:B------:R-:W-:Y:S01]  /*fda0*/  IMAD.MOV.U32 R12, RZ, RZ, 0x4 ;  /* 0x00000004ff0c7424 */ /* 0x000fe200078e00ff */
[----:B------:R-:W-:-:S13]  /*fdb0*/  IADD3 R2, P2, R14, R6, RZ ;  /* 0x000000060e027210 */ /* 0x000fda0007f5e0ff */
[----:B------:R-:W-:Y:S05]  /*fdc0*/  WARPSYNC.COLLECTIVE R15, `(.L_x_398) ;  /* 0x000000000f087348 */ /* 0x000fea0003c00000 */
[----:B------:R0:W1:Y:S02]  /*fdd0*/  SHFL.IDX P6, R14, R13, R12, R11 ;  /* 0x0000000c0d0e7389 */ /* 0x00006400000c000b */
[----:B01----:R-:W-:Y:S01]  /*fde0*/  ENDCOLLECTIVE ;  /* 0x000000000000791b */ /* 0x003fe20003800000 */
.L_x_398:
[----:B------:R-:W-:-:S05]  /*fdf0*/  IMAD.X R3, RZ, RZ, R8, P2 ;  /* 0x000000ffff037224 */ /* 0x000fca00010e0608 */
[----:B------:R-:W-:Y:S01]  /*fe00*/  @!PT LDS RZ, [RZ] ;  /* 0x00000000fffff984 */ /* 0x000fe20000000800 */
[----:B------:R-:W-:Y:S01]  /*fe10*/  @!PT LDS RZ, [RZ] ;  /* 0x00000000fffff984 */ /* 0x000fe20000000800 */
[----:B------:R-:W-:Y:S01]  /*fe20*/  @!PT LDS RZ, [RZ] ;  /* 0x00000000fffff984 */ /* 0x000fe20000000800 */
[----:B------:R0:W-:Y:S01]  /*fe30*/  LDGSTS.E.BYPASS.LTC128B.128 [R4+0x1c00], desc[UR56][R2.64], !P3 ;  /* 0x01c0000002047fae */ /* 0x0001e2000d901d78 */
[----:B------:R-:W-:-:S03]  /*fe40*/  ISETP.LT.OR P3, PT, R5, 0x41, P1 ;  /* 0x000000410500780c */ /* 0x000fc60000f61670 */
[----:B------:R0:W-:Y:S01]  /*fe50*/  LDGSTS.E.BYPASS.LTC128B.128 [R4+0x4c00], desc[UR56][R2.64+0x80], !P4 ;  /* 0x04c0008002047fae */ /* 0x0001e2000e101d78 */
[----:B------:R-:W-:Y:S02]  /*fe60*/  ISETP.LT.OR P4, PT, R5, 0x41, !P0 ;  /* 0x000000410500780c */ /* 0x000fe40004781670 */
[----:B------:R-:W-:Y:S01]  /*fe70*/  MOV R13, R23 ;  /* 0x00000017000d7202 */ /* 0x000fe20000000f00 */
[----:B------:R-:W-:-:S10]  /*fe80*/  IMAD.MOV.U32 R7, RZ, RZ, R14 ;  /* 0x000000ffff077224 */ /* 0x000fd400078e000e */
[----:B0-----:R-:W-:Y:S05]  /*fe90*/  WARPSYNC.COLLECTIVE R15, `(.L_x_399) ;  /* 0x000000000f087348 */ /* 0x001fea0003c00000 */
[----:B------:R1:W2:Y:S02]  /*fea0*/  SHFL.IDX P6, R14, R13, R12, R11 ;  /* 0x0000000c0d0e7389 */ /* 0x0002a400000c000b */
[----:B012---:R-:W-:Y:S01]  /*feb0*/  ENDCOLLECTIVE ;  /* 0x000000000000791b */ /* 0x007fe20003800000 */
.L_x_399:
[----:B------:R-:W-:Y:S02]  /*fec0*/  IMAD.MOV.U32 R13, RZ, RZ, R24 ;  /* 0x000000ffff0d7224 */ /* 0x000fe400078e0018 */
[----:B------:R-:W-:Y:S02]  /*fed0*/  IMAD.MOV.U32 R12, RZ, RZ, 0x5 ;  /* 0x00000005ff0c7424 */ /* 0x000fe400078e00ff */
[----:B------:R-:W-:-:S07]  /*fee0*/  IMAD.MOV.U32 R9, RZ, RZ, R14 ;  /* 0x000000ffff097224 */ /* 0x000fce00078e000e */
[----:B------:R-:W-:Y:S05]  /*fef0*/  WARPSYNC.COLLECTIVE R15, `(.L_x_400) ;  /* 0x000000000f087348 */ /* 0x000fea0003c00000 */
[----:B------:R0:W1:Y:S02]  /*ff00*/  SHFL.IDX P6, R14, R13, R12, R11 ;  /* 0x0000000c0d0e7389 */ /* 0x00006400000c000b */
[----:B01----:R-:W-:Y:S01]  /*ff10*/  ENDCOLLECTIVE ;  /* 0x000000000000791b */ /* 0x003fe20003800000 */
.L_x_400:
[----:B------:R-:W-:-:S05]  /*ff20*/  IADD3 R2, P2, R9, R6, RZ ;  /* 0x0000000609027210 */ /* 0x000fca0007f5e0ff */
[----:B------:R-:W-:-:S05]  /*ff30*/  IMAD.X R3, RZ, RZ, R7, P2 ;  /* 0x000000ffff037224 */ /* 0x000fca00010e0607 */
[----:B------:R-:W-:Y:S01]  /*ff40*/  @!PT LDS RZ, [RZ] ;  /* 0x00000000fffff984 */ /* 0x000fe20000000800 */
[----:B------:R-:W-:Y:S01]  /*ff50*/  @!PT LDS RZ, [RZ] ;  /* 0x00000000fffff984 */ /* 0x000fe20000000800 */
[----:B------:R-:W-:Y:S01]  /*ff60*/  @!PT LDS RZ, [RZ] ;  /* 0x00000000fffff984 */ /* 0x000fe20000000800 */
[----:B------:R0:W-:Y:S01]  /*ff70*/  LDGSTS.E.BYPASS.LTC128B.128 [R4+0x2400], desc[UR56][R2.64], !P3 ;  /* 0x0240000002047fae */ /* 0x0001e2000d901d78 */
[----:B------:R-:W-:-:S03]  /*ff80*/  IMAD.MOV.U32 R13, RZ, RZ, R23 ;  /* 0x000000ffff0d7224 */ /* 0x000fc600078e0017 */
[----:B------:R0:W-:Y:S01]  /*ff90*/  LDGSTS.E.BYPASS.LTC128B.128 [R4+0x5400], desc[UR56][R2.64+0x80], !P4 ;  /* 0x0540008002047fae */ /* 0x0001e2000e101d78 */
[----:B------:R-:W-:-:S07]  /*ffa0*/  MOV R24, R14 ;  /* 0x0000000e00187202 */ /* 0x000fce0000000f00 */
[----:B0-----:R-:W-:Y:S05]  /*ffb0*/  WARPSYNC.COLLECTIVE R15, `(.L_x_401) ;  /* 0x000000000f087348 */ /* 0x001fea0003c00000 */
[----:B------:R1:W2:Y:S02]  /*ffc0*/  SHFL.IDX P6, R14, R13, R12, R11 ;  /* 0x0000000c0d0e7389 */ /* 0x0002a400000c000b */
[----:B012---:R-:W-:Y:S01]  /*ffd0*/  ENDCOLLECTIVE ;  /* 0x000000000000791b */ /* 0x007fe20003800000 */
.L_x_401:
[----:B------:R-:W-:Y:S05]  /*ffe0*/  BRA `(.L_x_402) ;  /* 0xffffffc000847947 */ /* 0x000fea000383ffff */
.L_x_296:
        /* <DEDUP_REMOVED lines=8> */
.L_x_404:
[----:B------:R-:W-:Y:S05]  /*10070*/  BSYNC B0 ;  /* 0x0000000000007941 */ /* 0x000fea0003800000 */
.L_x_403:
[----:B------:R-:W-:Y:S01]  /*10080*/  IMAD.MOV.U32 R13, RZ, RZ, R16 ;  /* 0x000000ffff0d7224 */ /* 0x000fe200078e0010 */
[----:B------:R-:W-:Y:S01]  /*10090*/  MOV R15, 0xffffffff ;  /* 0xffffffff000f7802 */ /* 0x000fe20000000f00 */
[----:B------:R-:W-:Y:S02]  /*100a0*/  IMAD.MOV.U32 R12, RZ, RZ, 0x1 ;  /* 0x00000001ff0c7424 */ /* 0x000fe400078e00ff */
[----:B------:R-:W-:Y:S02]  /*100b0*/  IMAD.MOV.U32 R11, RZ, RZ, 0x1f ;  /* 0x0000001fff0b7424 */ /* 0x000fe400078e00ff */
[----:B------:R-:W-:Y:S02]  /*100c0*/  IMAD.IADD R7, R19, 0x1, R8 ;  /* 0x0000000113077824 */ /* 0x000fe400078e0208 */
[----:B------:R-:W-:-:S07]  /*100d0*/  IMAD.MOV.U32 R5, RZ, RZ, R14 ;  /* 0x000000ffff057224 */ /* 0x000fce00078e000e */
[----:B------:R-:W-:Y:S05]  /*100e0*/  WARPSYNC.COLLECTIVE R15, `(.L_x_405) ;  /* 0x000000000f087348 */ /* 0x000fea0003c00000 */
[----:B------:R0:W1:Y:S02]  /*100f0*/  SHFL.IDX P6, R14, R13, R12, R11 ;  /* 0x0000000c0d0e7389 */ /* 0x00006400000c000b */
[----:B01----:R-:W-:Y:S01]  /*10100*/  ENDCOLLECTIVE ;  /* 0x000000000000791b */ /* 0x003fe20003800000 */
.L_x_405:
[----:B------:R-:W-:Y:S02]  /*10110*/  ULDC UR4, c[0x0][0xc3c] ;  /* 0x00030f0000047ab9 */ /* 0x000fe40000000800 */
[----:B------:R-:W-:-:S13]  /*10120*/  ISETP.GE.OR P1, PT, R7, UR4, !P0 ;  /* 0x0000000407007c0c */ /* 0x000fda000c726670 */
[----:B------:R-:W0:Y:S01]  /*10130*/  @!P1 LDC.64 R2, c[0x0][0xc80] ;  /* 0x00032000ff029b82 */ /* 0x000e220000000a00 */
[----:B------:R-:W-:Y:S02]  /*10140*/  IMAD.MOV.U32 R4, RZ, RZ, RZ ;  /* 0x000000ffff047224 */ /* 0x000fe400078e00ff */
[----:B------:R-:W-:Y:S02]  /*10150*/  IMAD.MOV.U32 R11, RZ, RZ, RZ ;  /* 0x000000ffff0b7224 */ /* 0x000fe400078e00ff */
[----:B------:R-:W-:Y:S02]  /*10160*/  IMAD.MOV.U32 R0, RZ, RZ, R14 ;  /* 0x000000ffff007224 */ /* 0x000fe400078e000e */
[----:B0-----:R-:W-:-:S06]  /*10170*/  @!P1 IMAD.WIDE R2, R7, 0x4, R2 ;  /* 0x0000000407029825 */ /* 0x001fcc00078e0202 */
[----:B------:R-:W2:Y:S01]  /*10180*/  @!P1 LDG.E R2, desc[UR56][R2.64] ;  /* 0x0000003802029981 */ /* 0x000ea2000c1e1900 */
[C---:B------:R-:W-:Y:S02]  /*10190*/  ISETP.GE.U32.AND P2, PT, R8.reuse, 0x2, PT ;  /* 0x000000020800780c */ /* 0x040fe40003f46070 */
[C---:B------:R-:W-:Y:S02]  /*101a0*/  ISETP.GE.U32.AND P3, PT, R8.reuse, 0x4, PT ;  /* 0x000000040800780c */ /* 0x040fe40003f66070 */
[C---:B------:R-:W-:Y:S02]  /*101b0*/  ISETP.GE.U32.AND P4, PT, R8.reuse, 0x8, PT ;  /* 0x000000080800780c */ /* 0x040fe40003f86070 */
[C---:B------:R-:W-:Y:S01]  /*101c0*/  ISETP.GE.U32.AND P5, PT, R8.reuse, 0x10, PT ;  /* 0x000000100800780c */ /* 0x040fe20003fa6070 */
[----:B--2---:R-:W-:Y:S01]  /*101d0*/  @!P1 IMAD.MOV.U32 R4, RZ, RZ, R2 ;  /* 0x000000ffff049224 */ /* 0x004fe200078e0002 */
[----:B------:R-:W-:-:S04]  /*101e0*/  ISETP.NE.AND P1, PT, R8, RZ, PT ;  /* 0x000000ff0800720c */ /* 0x000fc80003f25270 */
[----:B------:R-:W-:-:S09]  /*101f0*/  MOV R13, R4 ;  /* 0x00000004000d7202 */ /* 0x000fd20000000f00 */
[----:B------:R-:W-:Y:S05]  /*10200*/  WARPSYNC.COLLECTIVE R15, `(.L_x_406) ;  /* 0x000000000f087348 */ /* 0x000fea0003c00000 */
[----:B------:R0:W1:Y:S02]  /*10210*/  SHFL.UP P6, R14, R13, R12, R11 ;  /* 0x0400000c0d0e7389 */ /* 0x00006400000c000b */
[----:B01----:R-:W-:Y:S01]  /*10220*/  ENDCOLLECTIVE ;  /* 0x000000000000791b */ /* 0x003fe20003800000 */
.L_x_406:
[----:B------:R-:W-:Y:S01]  /*10230*/  IMAD.MOV.U32 R12, RZ, RZ, 0x2 ;  /* 0x00000002ff0c7424 */ /* 0x000fe200078e00ff */
[----:B------:R-:W-:-:S05]  /*10240*/  SEL R7, R14, RZ, P1 ;  /* 0x000000ff0e077207 */ /* 0x000fca0000800000 */
[----:B------:R-:W-:-:S04]  /*10250*/  IMAD.IADD R6, R4, 0x1, R7 ;  /* 0x0000000104067824 */ /* 0x000fc800078e0207 */
[----:B------:R-:W-:-:S07]  /*10260*/  IMAD.MOV.U32 R13, RZ, RZ, R6 ;  /* 0x000000ffff0d7224 */ /* 0x000fce00078e0006 */
[----:B------:R-:W-:Y:S05]  /*10270*/  WARPSYNC.COLLECTIVE R15, `(.L_x_407) ;  /* 0x000000000f087348 */ /* 0x000fea0003c00000 */
[----:B------:R0:W1:Y:S02]  /*10280*/  SHFL.UP P6, R14, R13, R12, R11 ;  /* 0x0400000c0d0e7389 */ /* 0x00006400000c000b */
[----:B01----:R-:W-:Y:S01]  /*10290*/  ENDCOLLECTIVE ;  /* 0x000000000000791b */ /* 0x003fe20003800000 */
.L_x_407:
[----:B------:R-:W-:Y:S01]  /*102a0*/  IMAD.MOV.U32 R12, RZ, RZ, 0x4 ;  /* 0x00000004ff0c7424 */ /* 0x000fe200078e00ff */
[----:B------:R-:W-:-:S04]  /*102b0*/  SEL R7, R14, RZ, P2 ;  /* 0x000000ff0e077207 */ /* 0x000fc80001000000 */
[----:B------:R-:W-:-:S05]  /*102c0*/  IADD3 R7, R6, R7, RZ ;  /* 0x0000000706077210 */ /* 0x000fca0007ffe0ff */
[----:B------:R-:W-:-:S07]  /*102d0*/  IMAD.MOV.U32 R13, RZ, RZ, R7 ;  /* 0x000000ffff0d7224 */ /* 0x000fce00078e0007 */
[----:B------:R-:W-:Y:S05]  /*102e0*/  WARPSYNC.COLLECTIVE R15, `(.L_x_408) ;  /* 0x000000000f087348 */ /* 0x000fea0003c00000 */
[----:B------:R0:W1:Y:S02]  /*102f0*/  SHFL.UP P6, R14, R13, R12, R11 ;  /* 0x0400000c0d0e7389 */ /* 0x00006400000c000b */
[----:B01----:R-:W-:Y:S01]  /*10300*/  ENDCOLLECTIVE ;  /* 0x000000000000791b */ /* 0x003fe20003800000 */
.L_x_408:
[----:B------:R-:W-:Y:S02]  /*10310*/  MOV R12, 0x8 ;  /* 0x00000008000c7802 */ /* 0x000fe40000000f00 */
[----:B------:R-:W-:-:S05]  /*10320*/  SEL R2, R14, RZ, P3 ;  /* 0x000000ff0e027207 */ /* 0x000fca0001800000 */
[----:B------:R-:W-:-:S04]  /*10330*/  IMAD.IADD R2, R7, 0x1, R2 ;  /* 0x0000000107027824 */ /* 0x000fc800078e0202 */
[----:B------:R-:W-:-:S07]  /*10340*/  IMAD.MOV.U32 R13, RZ, RZ, R2 ;  /* 0x000000ffff0d7224 */ /* 0x000fce00078e0002 */
[----:B------:R-:W-:Y:S05]  /*10350*/  WARPSYNC.COLLECTIVE R15, `(.L_x_409) ;  /* 0x000000000f087348 */ /* 0x000fea0003c00000 */
[----:B------:R0:W1:Y:S02]  /*10360*/  SHFL.UP P6, R14, R13, R12, R11 ;  /* 0x0400000c0d0e7389 */ /* 0x00006400000c000b */
[----:B01----:R-:W-:Y:S01]  /*10370*/  ENDCOLLECTIVE ;  /* 0x000000000000791b */ /* 0x003fe20003800000 */
.L_x_409:
[----:B------:R-:W-:Y:S01]  /*10380*/  IMAD.MOV.U32 R12, RZ, RZ, 0x10 ;  /* 0x00000010ff0c7424 */ /* 0x000fe200078e00ff */
[----:B------:R-:W-:-:S05]  /*10390*/  SEL R3, R14, RZ, P4 ;  /* 0x000000ff0e037207 */ /* 0x000fca0002000000 */
[----:B------:R-:W-:-:S04]  /*103a0*/  IMAD.IADD R3, R2, 0x1, R3 ;  /* 0x0000000102037824 */ /* 0x000fc800078e0203 */
[----:B------:R-:W-:-:S07]  /*103b0*/  IMAD.MOV.U32 R13, RZ, RZ, R3 ;  /* 0x000000ffff0d7224 */ /* 0x000fce00078e0003 */
[----:B------:R-:W-:Y:S05]  /*103c0*/  WARPSYNC.COLLECTIVE R15, `(.L_x_410) ;  /* 0x000000000f087348 */ /* 0x000fea0003c00000 */
[----:B------:R0:W1:Y:S02]  /*103d0*/  SHFL.UP P6, R14, R13, R12, R11 ;  /* 0x0400000c0d0e7389 */ /* 0x00006400000c000b */
[----:B01----:R-:W-:Y:S01]  /*103e0*/  ENDCOLLECTIVE ;  /* 0x000000000000791b */ /* 0x003fe20003800000 */
.L_x_410:
[----:B------:R-:W-:Y:S02]  /*103f0*/  IMAD.MOV.U32 R12, RZ, RZ, 0x1f ;  /* 0x0000001fff0c7424 */ /* 0x000fe400078e00ff */
[----:B------:R-:W-:Y:S01]  /*10400*/  IMAD.MOV.U32 R11, RZ, RZ, 0x1f ;  /* 0x0000001fff0b7424 */ /* 0x000fe200078e00ff */
[----:B------:R-:W-:-:S05]  /*10410*/  SEL R6, R14, RZ, P5 ;  /* 0x000000ff0e067207 */ /* 0x000fca0002800000 */
[----:B------:R-:W-:-:S05]  /*10420*/  IMAD.IADD R6, R3, 0x1, R6 ;  /* 0x0000000103067824 */ /* 0x000fca00078e0206 */
[----:B------:R-:W-:-:S07]  /*10430*/  MOV R13, R6 ;  /* 0x00000006000d7202 */ /* 0x000fce0000000f00 */
[----:B------:R-:W-:Y:S05]  /*10440*/  WARPSYNC.COLLECTIVE R15, `(.L_x_411) ;  /* 0x000000000f087348 */ /* 0x000fea0003c00000 */
[----:B------:R0:W1:Y:S02]  /*10450*/  SHFL.IDX P6, R14, R13, R12, R11 ;  /* 0x0000000c0d0e7389 */ /* 0x00006400000c000b */
[----:B01----:R-:W-:Y:S01]  /*10460*/  ENDCOLLECTIVE ;  /* 0x000000000000791b */ /* 0x003fe20003800000 */
.L_x_411:
[----:B------:R-:W-:Y:S05]  /*10470*/  BRA `(.L_x_412) ;  /* 0xffffffc000907947 */ /* 0x000fea000383ffff */
.L_x_301:
[----:B------:R-:W-:Y:S01]  /*10480*/  BSSY B0, `(.L_x_413) ;  /* 0x0000008000007945 */ /* 0x000fe20003800000 */
[----:B-----5:R-:W-:Y:S01]  /*10490*/  IMAD.MOV.U32 R13, RZ, RZ, R4 ;  /* 0x000000ffff0d7224 */ /* 0x020fe200078e0004 */
[----:B------:R-:W-:Y:S01]  /*104a0*/  MOV R11, RZ ;  /* 0x000000ff000b7202 */ /* 0x000fe20000000f00 */
[----:B------:R-:W-:Y:S02]  /*104b0*/  IMAD.MOV.U32 R12, RZ, RZ, 0x1 ;  /* 0x00000001ff0c7424 */ /* 0x000fe400078e00ff */
[----:B------:R-:W-:-:S07]  /*104c0*/  IMAD.MOV.U32 R15, RZ, RZ, -0x1 ;  /* 0xffffffffff0f7424 */ /* 0x000fce00078e00ff */
[----:B012---:R-:W-:Y:S05]  /*104d0*/  WARPSYNC.COLLECTIVE R15, `(.L_x_414) ;  /* 0x000000000f087348 */ /* 0x007fea0003c00000 */
[----:B------:R3:W4:Y:S02]  /*104e0*/  SHFL.UP P6, R14, R13, R12, R11 ;  /* 0x0400000c0d0e7389 */ /* 0x00072400000c000b */
[----:B01234-:R-:W-:Y:S01]  /*104f0*/  ENDCOLLECTIVE ;  /* 0x000000000000791b */ /* 0x01ffe20003800000 */
.L_x_414:
[----:B------:R-:W-:Y:S05]  /*10500*/  BSYNC B0 ;  /* 0x0000000000007941 */ /* 0x000fea0003800000 */
.L_x_413:
[----:B------:R-:W-:Y:S01]  /*10510*/  SEL R13, R14, RZ, P1 ;  /* 0x000000ff0e0d7207 */ /* 0x000fe20000800000 */
[----:B------:R-:W-:Y:S01]  /*10520*/  IMAD.MOV.U32 R12, RZ, RZ, 0x2 ;  /* 0x00000002ff0c7424 */ /* 0x000fe200078e00ff */
[----:B------:R-:W-:Y:S01]  /*10530*/  MOV R15, 0xffffffff ;  /* 0xffffffff000f7802 */ /* 0x000fe20000000f00 */
[----:B------:R-:W-:Y:S02]  /*10540*/  IMAD.MOV.U32 R11, RZ, RZ, RZ ;  /* 0x000000ffff0b7224 */ /* 0x000fe400078e00ff */
[----:B------:R-:W-:-:S07]  /*10550*/  IMAD.IADD R13, R4, 0x1, R13 ;  /* 0x00000001040d7824 */ /* 0x000fce00078e020d */
[----:B------:R-:W-:Y:S05]  /*10560*/  WARPSYNC.COLLECTIVE R15, `(.L_x_415) ;  /* 0x000000000f087348 */ /* 0x000fea0003c00000 */
[----:B------:R0:W1:Y:S02]  /*10570*/  SHFL.UP P6, R14, R13, R12, R11 ;  /* 0x0400000c0d0e7389 */ /* 0x00006400000c000b */
[----:B01----:R-:W-:Y:S01]  /*10580*/  ENDCOLLECTIVE ;  /* 0x000000000000791b */ /* 0x003fe20003800000 */
.L_x_415:
[----:B------:R-:W-:Y:S01]  /*10590*/  IMAD.MOV.U32 R12, RZ, RZ, 0x4 ;  /* 0x00000004ff0c7424 */ /* 0x000fe200078e00ff */
[----:B------:R-:W-:-:S05]  /*105a0*/  SEL R0, R14, RZ, P2 ;  /* 0x000000ff0e007207 */ /* 0x000fca0001000000 */
[----:B------:R-:W-:-:S04]  /*105b0*/  IMAD.IADD R0, R13, 0x1, R0 ;  /* 0x000000010d007824 */ /* 0x000fc800078e0200 */
[----:B------:R-:W-:-:S07]  /*105c0*/  IMAD.MOV.U32 R13, RZ, RZ, R0 ;  /* 0x000000ffff0d7224 */ /* 0x000fce00078e0000 */
[----:B------:R-:W-:Y:S05]  /*105d0*/  WARPSYNC.COLLECTIVE R15, `(.L_x_416) ;  /* 0x000000000f087348 */ /* 0x000fea0003c00000 */
[----:B------:R0:W1:Y:S02]  /*105e0*/  SHFL.UP P6, R14, R13, R12, R11 ;  /* 0x0400000c0d0e7389 */ /* 0x00006400000c000b */
[----:B01----:R-:W-:Y:S01]  /*105f0*/  ENDCOLLECTIVE ;  /* 0x000000000000791b */ /* 0x003fe20003800000 */
.L_x_416:
[----:B------:R-:W-:Y:S01]  /*10600*/  IMAD.MOV.U32 R12, RZ, RZ, 0x8 ;  /* 0x00000008ff0c7424 */ /* 0x000fe200078e00ff */
[----:B------:R-:W-:-:S05]  /*10610*/  SEL R3, R14, RZ, P3 ;  /* 0x000000ff0e037207 */ /* 0x000fca0001800000 */
[----:B------:R-:W-:-:S05]  /*10620*/  IMAD.IADD R2, R0, 0x1, R3 ;  /* 0x0000000100027824 */ /* 0x000fca00078e0203 */
[----:B------:R-:W-:-:S07]  /*10630*/  MOV R13, R2 ;  /* 0x00000002000d7202 */ /* 0x000fce0000000f00 */
[----:B------:R-:W-:Y:S05]  /*10640*/  WARPSYNC.COLLECTIVE R15, `(.L_x_417) ;  /* 0x000000000f087348 */ /* 0x000fea0003c00000 */
[----:B------:R0:W1:Y:S02]  /*10650*/  SHFL.UP P6, R14, R13, R12, R11 ;  /* 0x0400000c0d0e7389 */ /* 0x00006400000c000b */
[----:B01----:R-:W-:Y:S01]  /*10660*/  ENDCOLLECTIVE ;  /* 0x000000000000791b */ /* 0x003fe20003800000 */
.L_x_417:
[----:B------:R-:W-:Y:S01]  /*10670*/  IMAD.MOV.U32 R12, RZ, RZ, 0x10 ;  /* 0x00000010ff0c7424 */ /* 0x000fe200078e00ff */
[----:B------:R-:W-:-:S05]  /*10680*/  SEL R3, R14, RZ, P4 ;  /* 0x000000ff0e037207 */ /* 0x000fca0002000000 */
[----:B------:R-:W-:-:S04]  /*10690*/  IMAD.IADD R3, R2, 0x1, R3 ;  /* 0x0000000102037824 */ /* 0x000fc800078e0203 */
[----:B------:R-:W-:-:S07]  /*106a0*/  IMAD.MOV.U32 R13, RZ, RZ, R3 ;  /* 0x000000ffff0d7224 */ /* 0x000fce00078e0003 */
[----:B------:R-:W-:Y:S05]  /*106b0*/  WARPSYNC.COLLECTIVE R15, `(.L_x_418) ;  /* 0x000000000f087348 */ /* 0x000fea0003c00000 */
[----:B------:R0:W1:Y:S02]  /*106c0*/  SHFL.UP P6, R14, R13, R12, R11 ;  /* 0x0400000c0d0e7389 */ /* 0x00006400000c000b */
[----:B01----:R-:W-:Y:S01]  /*106d0*/  ENDCOLLECTIVE ;  /* 0x000000000000791b */ /* 0x003fe20003800000 */
.L_x_418:
[----:B------:R-:W-:Y:S02]  /*106e0*/  IMAD.MOV.U32 R12, RZ, RZ, 0x1f ;  /* 0x0000001fff0c7424 */ /* 0x000fe400078e00ff */
[----:B------:R-:W-:Y:S01]  /*106f0*/  IMAD.MOV.U32 R11, RZ, RZ, 0x1f ;  /* 0x0000001fff0b7424 */ /* 0x000fe200078e00ff */
[----:B------:R-:W-:-:S04]  /*10700*/  SEL R6, R14, RZ, P5 ;  /* 0x000000ff0e067207 */ /* 0x000fc80002800000 */
[----:B------:R-:W-:-:S05]  /*10710*/  IADD3 R6, R3, R6, RZ ;  /* 0x0000000603067210 */ /* 0x000fca0007ffe0ff */
[----:B------:R-:W-:-:S07]  /*10720*/  IMAD.MOV.U32 R13, RZ, RZ, R6 ;  /* 0x000000ffff0d7224 */ /* 0x000fce00078e0006 */
[----:B------:R-:W-:Y:S05]  /*10730*/  WARPSYNC.COLLECTIVE R15, `(.L_x_419) ;  /* 0x000000000f087348 */ /* 0x000fea0003c00000 */
[----:B------:R0:W1:Y:S02]  /*10740*/  SHFL.IDX P6, R14, R13, R12, R11 ;  /* 0x0000000c0d0e7389 */ /* 0x00006400000c000b */
[----:B01----:R-:W-:Y:S01]  /*10750*/  ENDCOLLECTIVE ;  /* 0x000000000000791b */ /* 0x003fe20003800000 */
.L_x_419:
[----:B------:R-:W-:Y:S05]  /*10760*/  BRA `(.L_x_420) ;  /* 0xffffffc000707947 */ /* 0x000fea000383ffff */
.L_x_303:
[----:B------:R-:W-:Y:S01]  /*10770*/  BSSY B0, `(.L_x_421) ;  /* 0x0000006000007945 */ /* 0x000fe20003800000 */
[----:B------:R-:W-:Y:S01]  /*10780*/  PLOP3.LUT P6, PT, P6, PT, PT, 0x8, 0x0 ;  /* 0x000000000000781c */ /* 0x000fe200037ce170 */
[----:B------:R-:W-:-:S12]  /*10790*/  IMAD.MOV.U32 R15, RZ, RZ, -0x1 ;  /* 0xffffffffff0f7424 */ /* 0x000fd800078e00ff */
[----:B01----:R-:W-:Y:S05]  /*107a0*/  WARPSYNC.COLLECTIVE R15, `(.L_x_422) ;  /* 0x000000000f087348 */ /* 0x003fea0003c00000 */
[----:B------:R-:W-:Y:S01]  /*107b0*/  VOTE.ANY R14, PT, P6 ;  /* 0x00000000000e7806 */ /* 0x000fe200030e0100 */
[----:B01----:R-:W-:Y:S06]  /*107c0*/  ENDCOLLECTIVE ;  /* 0x000000000000791b */ /* 0x003fec0003800000 */
.L_x_422:
[----:B------:R-:W-:Y:S05]  /*107d0*/  BSYNC B0 ;  /* 0x0000000000007941 */ /* 0x000fea0003800000 */
.L_x_421:
[----:B------:R-:W-:Y:S01]  /*107e0*/  MOV R2, R14 ;  /* 0x0000000e00027202 */ /* 0x000fe20000000f00 */
[----:B------:R-:W-:Y:S02]  /*107f0*/  IMAD.MOV.U32 R13, RZ, RZ, R4 ;  /* 0x000000ffff0d7224 */ /* 0x000fe400078e0004 */
[----:B------:R-:W-:Y:S01]  /*10800*/  IMAD.MOV.U32 R11, RZ, RZ, 0x1f ;  /* 0x0000001fff0b7424 */ /* 0x000fe200078e00ff */
[----:B------:R-:W0:Y:S01]  /*10810*/  POPC R0, R2 ;  /* 0x0000000200007309 */ /* 0x000e220000000000 */
[----:B------:R-:W-:Y:S02]  /*10820*/  IMAD.MOV.U32 R15, RZ, RZ, -0x1 ;  /* 0xffffffffff0f7424 */ /* 0x000fe400078e00ff */
[----:B0-----:R-:W-:-:S07]  /*10830*/  IMAD.MOV.U32 R12, RZ, RZ, R0 ;  /* 0x000000ffff0c7224 */ /* 0x001fce00078e0000 */
[----:B------:R-:W-:Y:S05]  /*10840*/  WARPSYNC.COLLECTIVE R15, `(.L_x_423) ;  /* 0x000000000f087348 */ /* 0x000fea0003c00000 */
[----:B------:R0:W1:Y:S02]  /*10850*/  SHFL.IDX P6, R14, R13, R12, R11 ;  /* 0x0000000c0d0e7389 */ /* 0x00006400000c000b */
[----:B01----:R-:W-:Y:S01]  /*10860*/  ENDCOLLECTIVE ;  /* 0x000000000000791b */ /* 0x003fe20003800000 */
.L_x_423:
[----:B------:R-:W-:Y:S01]  /*10870*/  MOV R4, R14 ;  /* 0x0000000e00047202 */ /* 0x000fe20000000f00 */
[----:B------:R-:W-:Y:S06]  /*10880*/  BRA `(.L_x_424) ;  /* 0xffffffc000607947 */ /* 0x000fec000383ffff */
.L_x_305:
[----:B------:R-:W-:Y:S01]  /*10890*/  BSSY B0, `(.L_x_425) ;  /* 0x0000007000007945 */ /* 0x000fe20003800000 */
[----:B------:R-:W-:Y:S02]  /*108a0*/  IMAD.MOV.U32 R13, RZ, RZ, R6 ;  /* 0x000000ffff0d7224 */ /* 0x000fe400078e0006 */
[----:B------:R-:W-:Y:S02]  /*108b0*/  IMAD.MOV.U32 R11, RZ, RZ, 0x1f ;  /* 0x0000001fff0b7424 */ /* 0x000fe400078e00ff */
[----:B------:R-:W-:-:S07]  /*108c0*/  IMAD.MOV.U32 R15, RZ, RZ, -0x1 ;  /* 0xffffffffff0f7424 */ /* 0x000fce00078e00ff */
[----:B0123--:R-:W-:Y:S05]  /*108d0*/  WARPSYNC.COLLECTIVE R15, `(.L_x_426) ;  /* 0x000000000f087348 */ /* 0x00ffea0003c00000 */
[----:B------:R4:W0:Y:S02]  /*108e0*/  SHFL.IDX P6, R14, R13, R12, R11 ;  /* 0x0000000c0d0e7389 */ /* 0x00082400000c000b */
[----:B01234-:R-:W-:Y:S01]  /*108f0*/  ENDCOLLECTIVE ;  /* 0x000000000000791b */ /* 0x01ffe20003800000 */
.L_x_426:
[----:B------:R-:W-:Y:S05]  /*10900*/  BSYNC B0 ;  /* 0x0000000000007941 */ /* 0x000fea0003800000 */
.L_x_425:
[----:B------:R-:W-:Y:S05]  /*10910*/  BRA `(.L_x_304) ;  /* 0xffffffc000587947 */ /* 0x000fea000383ffff */
.L_x_309:
[----:B0-----:R0:W2:Y:S02]  /*10920*/  SYNCS.PHASECHK.TRANS64.TRYWAIT P0, [R4+URZ+0x2a820], R0 ;  /* 0x02a82000040075a7 */ /* 0x0010a4000800017f */
[----:B--2---:R-:W-:Y:S05]  /*10930*/  @!P0 NANOSLEEP.SYNCS 0x989680 ;  /* 0x009896800000895d */ /* 0x004fea0003900000 */
[----:B------:R-:W2:Y:S02]  /*10940*/  @!P0 SYNCS.PHASECHK.TRANS64 P0, [R4+URZ+0x2a820], R0 ;  /* 0x02a82000040085a7 */ /* 0x000ea4000800007f */
[----:B--2---:R-:W-:Y:S05]  /*10950*/  @!P0 BRA `(.L_x_309) ;  /* 0xfffffffc00f08947 */ /* 0x004fea000383ffff */
[----:B------:R-:W-:Y:S05]  /*10960*/  BRA `(.L_x_427) ;  /* 0xffffffc400447947 */ /* 0x000fea000383ffff */
.L_x_310:
[----:B------:R-:W2:Y:S01]  /*10970*/  S2R R2, SR_TID.X ;  /* 0x0000000000027919 */ /* 0x000ea20000002100 */
[----:B------:R-:W-:Y:S01]  /*10980*/  BSSY B0, `(.L_x_428) ;  /* 0x000000a000007945 */ /* 0x000fe20003800000 */
[----:B------:R-:W-:Y:S01]  /*10990*/  MOV R12, RZ ;  /* 0x000000ff000c7202 */ /* 0x000fe20000000f00 */
[----:B------:R-:W-:Y:S02]  /*109a0*/  IMAD.MOV.U32 R11, RZ, RZ, 0x1f ;  /* 0x0000001fff0b7424 */ /* 0x000fe400078e00ff */
[----:B------:R-:W-:Y:S01]  /*109b0*/  IMAD.MOV.U32 R15, RZ, RZ, -0x1 ;  /* 0xffffffffff0f7424 */ /* 0x000fe200078e00ff */
[----:B--2---:R-:W-:-:S04]  /*109c0*/  SHF.R.U32.HI R2, RZ, 0x5, R2 ;  /* 0x00000005ff027819 */ /* 0x004fc80000011602 */
[----:B------:R-:W-:-:S05]  /*109d0*/  LOP3.LUT R2, R2, 0x3, RZ, 0xc0, !PT ;  /* 0x0000000302027812 */ /* 0x000fca00078ec0ff */
[----:B------:R-:W-:-:S07]  /*109e0*/  IMAD.MOV.U32 R13, RZ, RZ, R2 ;  /* 0x000000ffff0d7224 */ /* 0x000fce00078e0002 */
[----:B01-3--:R-:W-:Y:S05]  /*109f0*/  WARPSYNC.COLLECTIVE R15, `(.L_x_429) ;  /* 0x000000000f087348 */ /* 0x00bfea0003c00000 */
[----:B------:R2:W4:Y:S02]  /*10a00*/  SHFL.IDX P6, R14, R13, R12, R11 ;  /* 0x0000000c0d0e7389 */ /* 0x00052400000c000b */
[----:B01234-:R-:W-:Y:S01]  /*10a10*/  ENDCOLLECTIVE ;  /* 0x000000000000791b */ /* 0x01ffe20003800000 */
.L_x_429:
[----:B------:R-:W-:Y:S05]  /*10a20*/  BSYNC B0 ;  /* 0x0000000000007941 */ /* 0x000fea0003800000 */
.L_x_428:
[----:B------:R-:W-:Y:S05]  /*10a30*/  BRA `(.L_x_430) ;  /* 0xffffffc4002c7947 */ /* 0x000fea000383ffff */
.L_x_313:
[----:B------:R-:W-:Y:S01]  /*10a40*/  BSSY B1, `(.L_x_431) ;  /* 0x0000006000017945 */ /* 0x000fe20003800000 */
[----:B------:R-:W-:-:S07]  /*10a50*/  IMAD.MOV.U32 R15, RZ, RZ, -0x1 ;  /* 0xffffffffff0f7424 */ /* 0x000fce00078e00ff */
[----:B01-3--:R-:W-:Y:S05]  /*10a60*/  WARPSYNC.COLLECTIVE R15, `(.L_x_432) ;  /* 0x000000000f0c7348 */ /* 0x00bfea0003c00000 */
[----:B------:R-:W-:Y:S02]  /*10a70*/  ELECT P6, UR62, PT ;  /* 0x00000000003e782f */ /* 0x000fe400038c0000 */
[----:B------:R-:W-:Y:S01]  /*10a80*/  MOV R14, UR62 ;  /* 0x0000003e000e7c02 */ /* 0x000fe20008000f00 */
[----:B01-3--:R-:W-:Y:S10]  /*10a90*/  ENDCOLLECTIVE ;  /* 0x000000000000791b */ /* 0x00bff40003800000 */
.L_x_432:
[----:B------:R-:W-:Y:S05]  /*10aa0*/  BSYNC B1 ;  /* 0x0000000000017941 */ /* 0x000fea0003800000 */
.L_x_431:
[----:B------:R-:W-:Y:S05]  /*10ab0*/  BRA `(.L_x_433) ;  /* 0xffffffc400247947 */ /* 0x000fea000383ffff */
.L_x_315:
[----:B0-----:R0:W2:Y:S02]  /*10ac0*/  SYNCS.PHASECHK.TRANS64.TRYWAIT P1, [R5+URZ+0x2a840], R0 ;  /* 0x02a84000050075a7 */ /* 0x0010a4000802017f */
[----:B--2---:R-:W-:Y:S05]  /*10ad0*/  @!P1 NANOSLEEP.SYNCS 0x989680 ;  /* 0x009896800000995d */ /* 0x004fea0003900000 */
[----:B------:R-:W2:Y:S02]  /*10ae0*/  @!P1 SYNCS.PHASECHK.TRANS64 P1, [R5+URZ+0x2a840], R0 ;  /* 0x02a84000050095a7 */ /* 0x000ea4000802007f */
[----:B--2---:R-:W-:Y:S05]  /*10af0*/  @!P1 BRA `(.L_x_315) ;  /* 0xfffffffc00f09947 */ /* 0x004fea000383ffff */
[----:B------:R-:W-:Y:S05]  /*10b00*/  BRA `(.L_x_434) ;  /* 0xffffffc400447947 */ /* 0x000fea000383ffff */
.L_x_317:
[----:B--2---:R2:W4:Y:S02]  /*10b10*/  SYNCS.PHASECHK.TRANS64.TRYWAIT P1, [R27+URZ+0x2a840], R2 ;  /* 0x02a840021b0075a7 */ /* 0x004524000802017f */
[----:B----4-:R-:W-:Y:S05]  /*10b20*/  @!P1 NANOSLEEP.SYNCS 0x989680 ;  /* 0x009896800000995d */ /* 0x010fea0003900000 */
[----:B------:R-:W4:Y:S02]  /*10b30*/  @!P1 SYNCS.PHASECHK.TRANS64 P1, [R27+URZ+0x2a840], R2 ;  /* 0x02a840021b0095a7 */ /* 0x000f24000802007f */
[----:B----4-:R-:W-:Y:S05]  /*10b40*/  @!P1 BRA `(.L_x_317) ;  /* 0xfffffffc00f09947 */ /* 0x010fea000383ffff */
[----:B------:R-:W-:Y:S05]  /*10b50*/  BRA `(.L_x_435) ;  /* 0xffffffc400507947 */ /* 0x000fea000383ffff */
.L_x_319:
[----:B----4-:R4:W0:Y:S02]  /*10b60*/  SYNCS.PHASECHK.TRANS64.TRYWAIT P1, [R5+URZ+0x2a860], R0 ;  /* 0x02a86000050075a7 */ /* 0x010824000802017f */
[----:B0-----:R-:W-:Y:S05]  /*10b70*/  @!P1 NANOSLEEP.SYNCS 0x989680 ;  /* 0x009896800000995d */ /* 0x001fea0003900000 */
[----:B------:R-:W0:Y:S02]  /*10b80*/  @!P1 SYNCS.PHASECHK.TRANS64 P1, [R5+URZ+0x2a860], R0 ;  /* 0x02a86000050095a7 */ /* 0x000e24000802007f */
[----:B0-----:R-:W-:Y:S05]  /*10b90*/  @!P1 BRA `(.L_x_319) ;  /* 0xfffffffc00f09947 */ /* 0x001fea000383ffff */
[----:B------:R-:W-:Y:S05]  /*10ba0*/  BRA `(.L_x_436) ;  /* 0xffffffc4004c7947 */ /* 0x000fea000383ffff */
.L_x_437:
        /* <DEDUP_REMOVED lines=13> */
.L_x_15522:


//--------------------- .text._ZN7cutlass13device_kernelIN5flash11enable_sm90INS1_16FlashAttnFwdSm90INS1_25CollectiveMainloopFwdSm90ILi2EN4cute5tupleIJNS5_1CILi1EEES8_S8_EEENS6_IJNS7_ILi128EEENS7_ILi96EEENS7_ILi192EEEEEELi128ENS_6half_tEfNS_4arch4Sm90ELb0ELb0ELb0ELb1ELb1ELb1ELb0ELb1ELb1ELb1ELb0ELb0EEENS1_21CollectiveEpilogueFwdINS6_IJSA_SA_SB_EEES9_SE_SG_Li256ELb1ELb1ELb0ELb0EEENS1_36VarlenDynamicPersistentTileSchedulerILi128ELi96ELi256ELi128ELb0ELb1ELb1ELb0ELb1ELb1EEEEEEEEEvNT_6ParamsE --------------------------
	.section	.text._ZN7cutlass13device_kernelIN5flash11enable_sm90INS1_16FlashAttnFwdSm90INS1_25CollectiveMainloopFwdSm90ILi2EN4cute5tupleIJNS5_1CILi1EEES8_S8_EEENS6_IJNS7_ILi128EEENS7_ILi96EEENS7_ILi192EEEEEELi128ENS_6half_tEfNS_4arch4Sm90ELb0ELb0ELb0ELb1ELb1ELb1ELb0ELb1ELb1ELb1ELb0ELb0EEENS1_21CollectiveEpilogueFwdINS6_IJSA_SA_SB_EEES9_SE_SG_Li256ELb1ELb1ELb0ELb0EEENS1_36VarlenDynamicPersistentTileSchedulerILi128ELi96ELi256ELi128ELb0ELb1ELb1ELb0ELb1ELb1EEEEEEEEEvNT_6ParamsE,"ax",@progbits
	.align	128
.text._ZN7cutlass13device_kernelIN5flash11enable_sm90INS1_16FlashAttnFwdSm90INS1_25CollectiveMainloopFwdSm90ILi2EN4cute5tupleIJNS5_1CILi1EEES8_S8_EEENS6_IJNS7_ILi128EEENS7_ILi96EEENS7_ILi192EEEEEELi128ENS_6half_tEfNS_4arch4Sm90ELb0ELb0ELb0ELb1ELb1ELb1ELb0ELb1ELb1ELb1ELb0ELb0EEENS1_21CollectiveEpilogueFwdINS6_IJSA_SA_SB_EEES9_SE_SG_Li256ELb1ELb1ELb0ELb0EEENS1_36VarlenDynamicPersistentTileSchedulerILi128ELi96ELi256ELi128ELb0ELb1ELb1ELb0ELb1ELb1EEEEEEEEEvNT_6ParamsE:
        .type           _ZN7cutlass13device_kernelIN5flash11enable_sm90INS1_16FlashAttnFwdSm90INS1_25CollectiveMainloopFwdSm90ILi2EN4cute5tupleIJNS5_1CILi1EEES8_S8_EEENS6_IJNS7_ILi128EEENS7_ILi96EEENS7_ILi192EEEEEELi128ENS_6half_tEfNS_4arch4Sm90ELb0ELb0ELb0ELb1ELb1ELb1ELb0ELb1ELb1ELb1ELb0ELb0EEENS1_21CollectiveEpilogueFwdINS6_IJSA_SA_SB_EEES9_SE_SG_Li256ELb1ELb1ELb0ELb0EEENS1_36VarlenDynamicPersistentTileSchedulerILi128ELi96ELi256ELi128ELb0ELb1ELb1ELb0ELb1ELb1EEEEEEEEEvNT_6ParamsE,@function
        .size           _ZN7cutlass13device_kernelIN5flash11enable_sm90INS1_16FlashAttnFwdSm90INS1_25CollectiveMainloopFwdSm90ILi2EN4cute5tupleIJNS5_1CILi1EEES8_S8_EEENS6_IJNS7_ILi128EEENS7_ILi96EEENS7_ILi192EEEEEELi128ENS_6half_tEfNS_4arch4Sm90ELb0ELb0ELb0ELb1ELb1ELb1ELb0ELb1ELb1ELb1ELb0ELb0EEENS1_21CollectiveEpilogueFwdINS6_IJSA_SA_SB_EEES9_SE_SG_Li256ELb1ELb1ELb0ELb0EEENS1_36VarlenDynamicPersistentTileSchedulerILi128ELi96ELi256ELi128ELb0ELb1ELb1ELb0ELb1ELb1EEEEEEEEEvNT_6ParamsE,(.L_x_15523 - _ZN7cutlass13device_kernelIN5flash11enable_sm90INS1_16FlashAttnFwdSm90INS1_25CollectiveMainloopFwdSm90ILi2EN4cute5tupleIJNS5_1CILi1EEES8_S8_EEENS6_IJNS7_ILi128EEENS7_ILi96EEENS7_ILi192EEEEEELi128ENS_6half_tEfNS_4arch4Sm90ELb0ELb0ELb0ELb1ELb1ELb1ELb0ELb1ELb1ELb1ELb0ELb0EEENS1_21CollectiveEpilogueFwdINS6_IJSA_SA_SB_EEES9_SE_SG_Li256ELb1ELb1ELb0ELb0EEENS1_36VarlenDynamicPersistentTileSchedulerILi128ELi96ELi256ELi128ELb0ELb1ELb1ELb0ELb1ELb1EEEEEEEEEvNT_6ParamsE)
        .other          _ZN7cutlass13device_kernelIN5flash11enable_sm90INS1_16FlashAttnFwdSm90INS1_25CollectiveMainloopFwdSm90ILi2EN4cute5tupleIJNS5_1CILi1EEES8_S8_EEENS6_IJNS7_ILi128EEENS7_ILi96EEENS7_ILi192EEEEEELi128ENS_6half_tEfNS_4arch4Sm90ELb0ELb0ELb0ELb1ELb1ELb1ELb0ELb1ELb1ELb1ELb0ELb0EEENS1_21CollectiveEpilogueFwdINS6_IJSA_SA_SB_EEES9_SE_SG_Li256ELb1ELb1ELb0ELb0EEENS1_36VarlenDynamicPersistentTileSchedulerILi128ELi96ELi256ELi128ELb0ELb1ELb1ELb0ELb1ELb1EEEEEEEEEvNT_6ParamsE,@"STO_CUDA_ENTRY STV_DEFAULT"
_ZN7cutlass13device_kernelIN5flash11enable_sm90INS1_16FlashAttnFwdSm90INS1_25CollectiveMainloopFwdSm90ILi2EN4cute5tupleIJNS5_1CILi1EEES8_S8_EEENS6_IJNS7_ILi128EEENS7_ILi96EEENS7_ILi192EEEEEELi128ENS_6half_tEfNS_4arch4Sm90ELb0ELb0ELb0ELb1ELb1ELb1ELb0ELb1ELb1ELb1ELb0ELb0EEENS1_21CollectiveEpilogueFwdINS6_IJSA_SA_SB_EEES9_SE_SG_Li256ELb1ELb1ELb0ELb0EEENS1_36VarlenDynamicPersistentTileSchedulerILi128ELi96ELi256ELi128ELb0ELb1ELb1ELb0ELb1ELb1EEEEEEEEEvNT_6ParamsE:
[----:B------:R-:W0:Y:S02]  /*0000*/  LDC R1, c[0x0][0x28] ;  /* 0x00000a00ff017b82 */ /* 0x000e240000000800 */
[----:B0-----:R-:W-:Y:S01]  /*0010*/  VIADD R1, R1, 0xffffffa8 ;  /* 0xffffffa801017836 */ /* 0x001fe20000000000 */
[----:B------:R-:W0:Y:S01]  /*0020*/  S2R R0, SR_TID.X ;  /* 0x0000000000007919 */ /* 0x000e220000002100 */
[----:B------:R-:W-:Y:S01]  /*0030*/  ELECT P0, URZ, PT ;  /* 0x00000000003f782f */ /* 0x000fe20003800000 */
[----:B------:R-:W-:Y:S01]  /*0040*/  BSSY B0, `(.L_x_438) ;  /* 0x000000e000007945 */ /* 0x000fe20003800000 */
[----:B0-----:R-:W-:-:S05]  /*0050*/  SHF.R.U32.HI R2, RZ, 0x5, R0 ;  /* 0x00000005ff027819 */ /* 0x001fca0000011600 */
[----:B------:R-:W0:Y:S02]  /*0060*/  SHFL.IDX PT, R3, R2, RZ, 0x1f ;  /* 0x00001fff02037589 */ /* 0x000e2400000e0000 */
[----:B0-----:R-:W-:Y:S02]  /*0070*/  ISETP.EQ.AND P0, PT, R3, RZ, P0 ;  /* 0x000000ff0300720c */ /* 0x001fe40000702270 */
[----:B------:R-:W-:-:S11]  /*0080*/  SHF.R.U32.HI R3, RZ, 0x7, R0 ;  /* 0x00000007ff037819 */ /* 0x000fd60000011600 */
[----:B------:R-:W-:Y:S05]  /*0090*/  @!P0 BRA `(.L_x_439) ;  /* 0x0000000000208947 */ /* 0x000fea0003800000 */
[----:B------:R-:W-:Y:S02]  /*00a0*/  ULDC.64 UR4, c[0x0][0x198] ;  /* 0x0000660000047ab9 */ /* 0x000fe40000000a00 */
[----:B------:R-:W-:Y:S02]  /*00b0*/  UIADD3 UR6, UP0, UR4, 0x570, URZ ;  /* 0x0000057004067890 */ /* 0x000fe4000ff1e03f */
[----:B------:R-:W-:Y:S02]  /*00c0*/  UIADD3 UR4, UP1, UR4, 0x670, URZ ;  /* 0x0000067004047890 */ /* 0x000fe4000ff3e03f */
[----:B------:R-:W-:Y:S02]  /*00d0*/  UIADD3.X UR7, URZ, UR5, URZ, UP0, !UPT ;  /* 0x000000053f077290 */ /* 0x000fe400087fe43f */
[----:B------:R-:W-:-:S07]  /*00e0*/  UIADD3.X UR5, URZ, UR5, URZ, UP1, !UPT ;  /* 0x000000053f057290 */ /* 0x000fce0008ffe43f */
[----:B------:R0:W-:Y:S02]  /*00f0*/  UTMACCTL.PF [UR6] ;  /* 0x00000000060079b9 */ /* 0x0001e40008040000 */
[----:B------:R0:W-:Y:S02]  /*0100*/  UTMACCTL.PF [UR4] ;  /* 0x00000000040079b9 */ /* 0x0001e40008040000 */
[----:B0-----:R-:W-:Y:S01]  /*0110*/  NOP ;  /* 0x0000000000007918 */ /* 0x001fe20000000000 */
.L_x_439:
[----:B------:R-:W-:Y:S05]  /*0120*/  BSYNC B0 ;  /* 0x0000000000007941 */ /* 0x000fea0003800000 */
.L_x_438:
[----:B------:R-:W-:Y:S01]  /*0130*/  VOTEU.ANY UP0, P0 ;  /* 0x00000000003f7886 */ /* 0x000fe20000000100 */
[----:B------:R-:W0:Y:S01]  /*0140*/  SHFL.IDX PT, R3, R3, RZ, 0x1f ;  /* 0x00001fff03037589 */ /* 0x000e2200000e0000 */
[----:B------:R-:W-:Y:S01]  /*0150*/  UMOV UR4, 0x80 ;  /* 0x0000008000047882 */ /* 0x000fe20000000000 */
[----:B------:R-:W-:Y:S01]  /*0160*/  UMOV UR7, 0x100 ;  /* 0x0000010000077882 */ /* 0x000fe20000000000 */
[----:B------:R-:W-:Y:S01]  /*0170*/  VOTEU.ANY UP1, P0 ;  /* 0x00000000003f7886 */ /* 0x000fe20000020100 */
[----:B------:R-:W1:Y:S01]  /*0180*/  @UP0 S2UR UR8, SR_CgaCtaId ;  /* 0x00000000000809c3 */ /* 0x000e620000008800 */
[----:B------:R-:W2:Y:S01]  /*0190*/  SHFL.IDX PT, R4, R2, RZ, 0x1f ;  /* 0x00001fff02047589 */ /* 0x000ea200000e0000 */
[----:B------:R-:W-:Y:S01]  /*01a0*/  @UP0 UMOV UR6, 0x400 ;  /* 0x0000040000060882 */ /* 0x000fe20000000000 */
[----:B------:R-:W-:-:S04]  /*01b0*/  @UP0 UIADD3 UR4, -UR4, 0x100000, URZ ;  /* 0x0010000004040890 */ /* 0x000fc8000fffe13f */
[----:B------:R-:W-:Y:S02]  /*01c0*/  @UP0 USHF.L.U32 UR5, UR4, 0xb, URZ ;  /* 0x0000000b04050899 */ /* 0x000fe4000800063f */
[----:B------:R-:W-:Y:S01]  /*01d0*/  @UP0 USHF.L.U32 UR4, UR4, 0x1, URZ ;  /* 0x0000000104040899 */ /* 0x000fe2000800063f */
[----:B------:R-:W-:Y:S01]  /*01e0*/  VOTEU.ANY UP2, P0 ;  /* 0x00000000003f7886 */ /* 0x000fe20000040100 */
[----:B0-----:R-:W-:Y:S01]  /*01f0*/  R2UR UR9, R3 ;  /* 0x00000000030972ca */ /* 0x001fe200000e0000 */
[----:B-1----:R-:W-:Y:S01]  /*0200*/  @UP0 ULEA UR8, UR8, UR6, 0x18 ;  /* 0x0000000608080291 */ /* 0x002fe2000f8ec03f */
[----:B--2---:R-:W-:Y:S01]  /*0210*/  ISETP.NE.AND P1, PT, R4, RZ, PT ;  /* 0x000000ff0400720c */ /* 0x004fe20003f25270 */
[----:B------:R-:W-:-:S04]  /*0220*/  @UP0 UIADD3 UR6, -UR7, 0x100000, URZ ;  /* 0x0010000007060890 */ /* 0x000fc8000fffe13f */
[----:B------:R-:W-:Y:S02]  /*0230*/  @UP0 USHF.L.U32 UR7, UR6, 0xb, URZ ;  /* 0x0000000b06070899 */ /* 0x000fe4000800063f */
[----:B------:R-:W-:-:S04]  /*0240*/  @UP0 USHF.L.U32 UR6, UR6, 0x1, URZ ;  /* 0x0000000106060899 */ /* 0x000fc8000800063f */
[----:B------:R-:W-:Y:S01]  /*0250*/  UISETP.NE.AND UP0, UPT, UR9, URZ, UPT ;  /* 0x0000003f0900728c */ /* 0x000fe2000bf05270 */
[----:B------:R-:W0:Y:S02]  /*0260*/  FENCE.VIEW.ASYNC.S ;  /* 0x00000000000073c6 */ /* 0x000e240000000000 */
[----:B0-----:R0:W1:Y:S05]  /*0270*/  @UP1 SYNCS.EXCH.64 URZ, [UR8+0x2a800], UR4 ;  /* 0x02a80004083f15b2 */ /* 0x00106a0008000100 */
[----:B------:R0:W2:Y:S01]  /*0280*/  @UP2 SYNCS.EXCH.64 URZ, [UR8+0x2a820], UR6 ;  /* 0x02a82006083f25b2 */ /* 0x0000a20008000100 */
        /* <DEDUP_REMOVED lines=14> */
[----:B0-----:R3:W4:Y:S08]  /*0370*/  SYNCS.EXCH.64 URZ, [UR8+0x2a830], UR4 ;  /* 0x02a83004083f75b2 */ /* 0x0017300008000100 */
[----:B------:R3:W0:Y:S01]  /*0380*/  SYNCS.EXCH.64 URZ, [UR8+0x2a840], UR6 ;  /* 0x02a84006083f75b2 */ /* 0x0006220008000100 */
[----:B------:R3:W0:Y:S01]  /*0390*/  SYNCS.EXCH.64 URZ, [UR8+0x2a838], UR4 ;  /* 0x02a83804083f75b2 */ /* 0x0006220008000100 */
[----:B------:R3:W0:Y:S02]  /*03a0*/  SYNCS.EXCH.64 URZ, [UR8+0x2a848], UR6 ;  /* 0x02a84806083f75b2 */ /* 0x0006240008000100 */
[----:B---3--:R-:W-:Y:S01]  /*03b0*/  NOP ;  /* 0x0000000000007918 */ /* 0x008fe20000000000 */
.L_x_440:
[----:B------:R-:W3:Y:S01]  /*03c0*/  SHFL.IDX PT, R3, R2, RZ, 0x1f ;  /* 0x00001fff02037589 */ /* 0x000ee200000e0000 */
[----:B------:R-:W-:Y:S01]  /*03d0*/  NOP ;  /* 0x0000000000007918 */ /* 0x000fe20000000000 */
[----:B---3--:R-:W-:-:S13]  /*03e0*/  ISETP.NE.AND P0, PT, R3, RZ, PT ;  /* 0x000000ff0300720c */ /* 0x008fda0003f05270 */
        /* <DEDUP_REMOVED lines=17> */
[----:B------:R3:W0:Y:S02]  /*0500*/  SYNCS.EXCH.64 URZ, [UR8+0x2a868], UR6 ;  /* 0x02a86806083f75b2 */ /* 0x0006240008000100 */
[----:B---3--:R-:W-:Y:S01]  /*0510*/  NOP ;  /* 0x0000000000007918 */ /* 0x008fe20000000000 */
.L_x_441:
[----:B------:R-:W3:Y:S01]  /*0520*/  SHFL.IDX PT, R3, R2, RZ, 0x1f ;  /* 0x00001fff02037589 */ /* 0x000ee200000e0000 */
[----:B------:R-:W-:Y:S01]  /*0530*/  NOP ;  /* 0x0000000000007918 */ /* 0x000fe20000000000 */
[----:B---3--:R-:W-:-:S13]  /*0540*/  ISETP.NE.AND P0, PT, R3, RZ, PT ;  /* 0x000000ff0300720c */ /* 0x008fda0003f05270 */
        /* <DEDUP_REMOVED lines=13> */
[----:B------:R3:W0:Y:S02]  /*0620*/  SYNCS.EXCH.64 URZ, [UR6+0x2a888], UR4 ;  /* 0x02a88804063f75b2 */ /* 0x0006240008000100 */
[----:B---3--:R-:W-:Y:S01]  /*0630*/  NOP ;  /* 0x0000000000007918 */ /* 0x008fe20000000000 */
.L_x_442:
        /* <DEDUP_REMOVED lines=22> */
.L_x_443:
        /* <DEDUP_REMOVED lines=22> */
.L_x_444:
[----:B0-----:R-:W-:Y:S01]  /*0900*/  UMOV UR4, 0x1 ;  /* 0x0000000100047882 */ /* 0x001fe20000000000 */
[----:B------:R-:W-:Y:S01]  /*0910*/  PLOP3.LUT P0, PT, PT, PT, UP0, 0x80, 0x0 ;  /* 0x000000000000781c */ /* 0x000fe20003f0f008 */
[----:B------:R-:W-:Y:S01]  /*0920*/  USEL UR4, UR4, 0x2, !UP0 ;  /* 0x0000000204047887 */ /* 0x000fe2000c000000 */
[----:B------:R-:W-:Y:S01]  /*0930*/  NOP ;  /* 0x0000000000007918 */ /* 0x000fe20000000000 */
[----:B------:R-:W-:Y:S01]  /*0940*/  ULDC.64 UR60, c[0x0][0x208] ;  /* 0x00008200003c7ab9 */ /* 0x000fe20000000a00 */
[----:B------:R-:W-:Y:S03]  /*0950*/  BSSY B9, `(.L_x_445) ;  /* 0x0001d8e000097945 */ /* 0x000fe60003800000 */
[----:B------:R-:W-:-:S05]  /*0960*/  IMAD.U32 R3, RZ, RZ, UR4 ;  /* 0x00000004ff037e24 */ /* 0x000fca000f8e00ff */
[----:B------:R0:W-:Y:S01]  /*0970*/  STL [R1+0x40], R3 ;  /* 0x0000400301007387 */ /* 0x0001e20000100800 */
[----:B-12-4-:R-:W-:Y:S06]  /*0980*/  BAR.SYNC.DEFER_BLOCKING 0x0 ;  /* 0x0000000000007b1d */ /* 0x016fec0000010000 */
[----:B------:R-:W-:Y:S05]  /*0990*/  @!P0 BRA `(.L_x_446) ;  /* 0x0000017000188947 */ /* 0x000fea0003800000 */
.L_x_447:
[----:B------:R-:W-:-:S08]  /*09a0*/  NOP ;  /* 0x0000000000007918 */ /* 0x000fd00000000000 */
[----:B------:R-:W1:Y:S02]  /*09b0*/  USETMAXREG.TRY_ALLOC.CTAPOOL UP0, 0xe8 ;  /* 0x000000e8000079c8 */ /* 0x000e640008000600 */
[----:B-1----:R-:W-:-:S13]  /*09c0*/  PLOP3.LUT P0, PT, PT, PT, UP0, 0x80, 0x0 ;  /* 0x000000000000781c */ /* 0x002fda0003f0f008 */
[----:B------:R-:W-:Y:S05]  /*09d0*/  @!P0 BRA `(.L_x_447) ;  /* 0xfffffffc00f08947 */ /* 0x000fea000383ffff */
[----:B------:R-:W1:Y:S08]  /*09e0*/  S2UR UR4, SR_CgaCtaId ;  /* 0x00000000000479c3 */ /* 0x000e700000008800 */
[----:B------:R-:W-:Y:S06]  /*09f0*/  BAR.ARV 0x8, 0x180 ;  /* 0x0206000000007b1d */ /* 0x000fec0000002000 */
[----:B------:R-:W-:-:S02]  /*0a00*/  MOV R2, 0x400 ;  /* 0x0000040000027802 */ /* 0x000fc40000000f00 */
[----:B------:R-:W-:Y:S01]  /*0a10*/  BAR.SYNC.DEFER_BLOCKING 0x5, 0x180 ;  /* 0x0146000000007b1d */ /* 0x000fe20000010000 */
[----:B-1----:R-:W-:-:S05]  /*0a20*/  MOV R181, UR4 ;  /* 0x0000000400b57c02 */ /* 0x002fca0008000f00 */
[----:B------:R-:W-:Y:S01]  /*0a30*/  ULDC UR4, c[0x0][0xc3c] ;  /* 0x00030f0000047ab9 */ /* 0x000fe20000000800 */
[----:B------:R-:W-:-:S05]  /*0a40*/  LEA R2, R181, R2, 0x18 ;  /* 0x00000002b5027211 */ /* 0x000fca00078ec0ff */
[----:B------:R-:W1:Y:S01]  /*0a50*/  LDS.128 R28, [R2+0x2a8d0] ;  /* 0x02a8d000021c7984 */ /* 0x000e620000000c00 */
[----:B------:R-:W-:Y:S06]  /*0a60*/  BAR.ARV 0x4, 0x180 ;  /* 0x0106000000007b1d */ /* 0x000fec0000002000 */
[----:B-1----:R-:W-:-:S13]  /*0a70*/  ISETP.GE.AND P0, PT, R31, UR4, PT ;  /* 0x000000041f007c0c */ /* 0x002fda000bf06270 */
[----:B------:R-:W-:Y:S05]  /*0a80*/  @P0 BRA `(.L_x_448) ;  /* 0x000001d400e80947 */ /* 0x000fea0003800000 */
[----:B0-----:R-:W2:Y:S01]  /*0a90*/  LDL R3, [R1+0x40] ;  /* 0x0000400001037983 */ /* 0x001ea20000100800 */
[----:B------:R-:W-:Y:S01]  /*0aa0*/  VIADD R16, R0, 0xffffff80 ;  /* 0xffffff8000107836 */ /* 0x000fe20000000000 */
[----:B------:R-:W-:Y:S01]  /*0ab0*/  R2UR UR4, R2 ;  /* 0x00000000020472ca */ /* 0x000fe200000e0000 */
[----:B------:R-:W-:Y:S01]  /*0ac0*/  IMAD.MOV.U32 R15, RZ, RZ, -0x2 ;  /* 0xfffffffeff0f7424 */ /* 0x000fe200078e00ff */
[----:B------:R-:W-:Y:S01]  /*0ad0*/  MOV R189, RZ ;  /* 0x000000ff00bd7202 */ /* 0x000fe20000000f00 */
[----:B------:R-:W-:Y:S01]  /*0ae0*/  IMAD.MOV.U32 R18, RZ, RZ, RZ ;  /* 0x000000ffff127224 */ /* 0x000fe200078e00ff */
[----:B------:R-:W-:Y:S01]  /*0af0*/  SHF.R.S32.HI R0, RZ, 0x1f, R16 ;  /* 0x0000001fff007819 */ /* 0x000fe20000011410 */
[----:B------:R-:W-:Y:S01]  /*0b00*/  IMAD.MOV.U32 R180, RZ, RZ, RZ ;  /* 0x000000ffffb47224 */ /* 0x000fe200078e00ff */
[----:B------:R-:W-:Y:S01]  /*0b10*/  MOV R166, RZ ;  /* 0x000000ff00a67202 */ /* 0x000fe20000000f00 */
[----:B------:R-:W-:Y:S01]  /*0b20*/  IMAD.MOV.U32 R173, RZ, RZ, RZ ;  /* 0x000000ffffad7224 */ /* 0x000fe200078e00ff */
[----:B------:R-:W-:-:S02]  /*0b30*/  LEA.HI R4, R0, R16, RZ, 0x4 ;  /* 0x0000001000047211 */ /* 0x000fc400078f20ff */
[----:B------:R-:W-:Y:S02]  /*0b40*/  LEA.HI R9, R0, R16, RZ, 0x2 ;  /* 0x0000001000097211 */ /* 0x000fe400078f10ff */
[----:B------:R-:W-:Y:S01]  /*0b50*/  SHF.R.S32.HI R5, RZ, 0x4, R4 ;  /* 0x00000004ff057819 */ /* 0x000fe20000011404 */
[----:B------:R-:W-:Y:S01]  /*0b60*/  UIADD3 UR4, UR4, 0xc400, URZ ;  /* 0x0000c40004047890 */ /* 0x000fe2000fffe03f */
[----:B------:R-:W-:Y:S02]  /*0b70*/  LOP3.LUT R191, R9, 0xfffffffc, RZ, 0xc0, !PT ;  /* 0xfffffffc09bf7812 */ /* 0x000fe400078ec0ff */
[C---:B------:R-:W-:Y:S02]  /*0b80*/  LEA.HI R6, R4.reuse, R5, RZ, 0x1 ;  /* 0x0000000504067211 */ /* 0x040fe400078f08ff */
[----:B------:R-:W-:Y:S01]  /*0b90*/  LOP3.LUT R4, R4, 0x3fffff0, RZ, 0xc0, !PT ;  /* 0x03fffff004047812 */ /* 0x000fe200078ec0ff */
[----:B------:R-:W-:Y:S01]  /*0ba0*/  IMAD.IADD R191, R16, 0x1, -R191 ;  /* 0x0000000110bf7824 */ /* 0x000fe200078e0abf */
[----:B------:R-:W-:-:S02]  /*0bb0*/  LOP3.LUT R6, R6, 0x1ffffffe, RZ, 0xc0, !PT ;  /* 0x1ffffffe06067812 */ /* 0x000fc400078ec0ff */
[----:B------:R-:W-:Y:S01]  /*0bc0*/  SHF.R.S32.HI R165, RZ, 0x2, R9 ;  /* 0x00000002ffa57819 */ /* 0x000fe20000011409 */
[----:B------:R-:W-:Y:S01]  /*0bd0*/  IMAD.IADD R4, R16, 0x1, -R4 ;  /* 0x0000000110047824 */ /* 0x000fe200078e0a04 */
[----:B------:R-:W-:Y:S02]  /*0be0*/  IADD3 R6, R5, -R6, RZ ;  /* 0x8000000605067210 */ /* 0x000fe40007ffe0ff */
[----:B------:R-:W-:Y:S01]  /*0bf0*/  LEA.HI R5, R0, R16, RZ, 0x5 ;  /* 0x0000001000057211 */ /* 0x000fe200078f28ff */
[----:B------:R-:W-:Y:S01]  /*0c00*/  VIADD R225, R165, 0x40 ;  /* 0x00000040a5e17836 */ /* 0x000fe20000000000 */
[----:B------:R-:W-:Y:S02]  /*0c10*/  SHF.L.U32 R160, R191, 0x2, RZ ;  /* 0x00000002bfa07819 */ /* 0x000fe400000006ff */
[----:B------:R-:W-:Y:S01]  /*0c20*/  SHF.R.S32.HI R5, RZ, 0x5, R5 ;  /* 0x00000005ff057819 */ /* 0x000fe20000011405 */
[----:B------:R-:W-:Y:S01]  /*0c30*/  IMAD.SHL.U32 R167, R225, 0x40, RZ ;  /* 0x00000040e1a77824 */ /* 0x000fe200078e00ff */
[C---:B------:R-:W-:Y:S01]  /*0c40*/  IADD3 R168, R160.reuse, 0x20, RZ ;  /* 0x00000020a0a87810 */ /* 0x040fe20007ffe0ff */
[C---:B------:R-:W-:Y:S01]  /*0c50*/  VIADD R170, R160.reuse, 0x40 ;  /* 0x00000040a0aa7836 */ /* 0x040fe20000000000 */
[C---:B------:R-:W-:Y:S01]  /*0c60*/  SHF.L.U32 R178, R5.reuse, 0x9, RZ ;  /* 0x0000000905b27819 */ /* 0x040fe200000006ff */
[----:B------:R-:W-:Y:S01]  /*0c70*/  IMAD R13, R5, 0x10, R4 ;  /* 0x00000010050d7824 */ /* 0x000fe200078e0204 */
[C---:B------:R-:W-:Y:S01]  /*0c80*/  IADD3 R11, R160.reuse, R168, RZ ;  /* 0x000000a8a00b7210 */ /* 0x040fe20007ffe0ff */
[C---:B------:R-:W-:Y:S01]  /*0c90*/  VIADD R169, R160.reuse, 0x10 ;  /* 0x00000010a0a97836 */ /* 0x040fe20000000000 */
[----:B------:R-:W-:Y:S01]  /*0ca0*/  LOP3.LUT R167, R167, 0x1c0, RZ, 0xc0, !PT ;  /* 0x000001c0a7a77812 */ /* 0x000fe200078ec0ff */
[----:B------:R-:W-:Y:S01]  /*0cb0*/  IMAD R14, R13, 0x8, R6 ;  /* 0x000000080d0e7824 */ /* 0x000fe200078e0206 */
[C---:B------:R-:W-:Y:S01]  /*0cc0*/  IADD3 R172, R160.reuse, 0x50, RZ ;  /* 0x00000050a0ac7810 */ /* 0x040fe20007ffe0ff */
[C---:B------:R-:W-:Y:S01]  /*0cd0*/  IMAD.IADD R6, R160.reuse, 0x1, R170 ;  /* 0x00000001a0067824 */ /* 0x040fe200078e02aa */
[----:B------:R-:W-:Y:S01]  /*0ce0*/  SHF.R.U32.HI R223, RZ, 0x3, R167 ;  /* 0x00000003ffdf7819 */ /* 0x000fe200000116a7 */
[----:B------:R-:W-:Y:S01]  /*0cf0*/  VIADD R171, R160, 0x30 ;  /* 0x00000030a0ab7836 */ /* 0x000fe20000000000 */
[----:B------:R-:W-:Y:S01]  /*0d00*/  SHF.R.S32.HI R198, RZ, 0x1f, R169 ;  /* 0x0000001fffc67819 */ /* 0x000fe200000114a9 */
[----:B------:R-:W-:Y:S01]  /*0d10*/  IMAD.SHL.U32 R201, R168, 0x2, RZ ;  /* 0x00000002a8c97824 */ /* 0x000fe200078e00ff */
[----:B------:R-:W-:Y:S01]  /*0d20*/  SHF.R.S32.HI R13, RZ, 0x1f, R6 ;  /* 0x0000001fff0d7819 */ /* 0x000fe20000011406 */
[----:B------:R-:W-:Y:S01]  /*0d30*/  IMAD.SHL.U32 R203, R171, 0x2, RZ ;  /* 0x00000002abcb7824 */ /* 0x000fe200078e00ff */
[----:B------:R-:W-:Y:S01]  /*0d40*/  SHF.R.S32.HI R202, RZ, 0x1f, R171 ;  /* 0x0000001fffca7819 */ /* 0x000fe200000114ab */
[----:B------:R-:W-:Y:S01]  /*0d50*/  IMAD.SHL.U32 R217, R172, 0x2, RZ ;  /* 0x00000002acd97824 */ /* 0x000fe200078e00ff */
[----:B------:R-:W-:-:S02]  /*0d60*/  LEA.HI R163, R13, R6, RZ, 0x3 ;  /* 0x000000060da37211 */ /* 0x000fc400078f18ff */
[----:B------:R-:W-:Y:S02]  /*0d70*/  LEA.HI R13, R13, R6, RZ, 0x6 ;  /* 0x000000060d0d7211 */ /* 0x000fe400078f30ff */
[----:B------:R-:W-:Y:S02]  /*0d80*/  SHF.R.S32.HI R6, RZ, 0x1f, R9 ;  /* 0x0000001fff067819 */ /* 0x000fe40000011409 */
[----:B------:R-:W-:Y:S01]  /*0d90*/  LOP3.LUT R12, R167, 0x38, R163, 0xf8, !PT ;  /* 0x00000038a70c7812 */ /* 0x000fe200078ef8a3 */
[----:B------:R-:W-:Y:S01]  /*0da0*/  IMAD.SHL.U32 R13, R13, 0x80, RZ ;  /* 0x000000800d0d7824 */ /* 0x000fe200078e00ff */
[----:B------:R-:W-:Y:S02]  /*0db0*/  LEA.HI R6, R6, R165, RZ, 0x3 ;  /* 0x000000a506067211 */ /* 0x000fe400078f18ff */
[----:B------:R-:W-:Y:S02]  /*0dc0*/  LOP3.LUT R12, R12, R223, RZ, 0x3c, !PT ;  /* 0x000000df0c0c7212 */ /* 0x000fe400078e3cff */
[----:B------:R-:W-:-:S02]  /*0dd0*/  LOP3.LUT R6, R6, 0xfffffff8, RZ, 0xc0, !PT ;  /* 0xfffffff806067812 */ /* 0x000fc400078ec0ff */
[----:B------:R-:W-:Y:S02]  /*0de0*/  LOP3.LUT R13, R13, 0xffffe000, RZ, 0xc0, !PT ;  /* 0xffffe0000d0d7812 */ /* 0x000fe400078ec0ff */
[----:B------:R-:W-:Y:S02]  /*0df0*/  IADD3 R195, R165, -R6, RZ ;  /* 0x80000006a5c37210 */ /* 0x000fe40007ffe0ff */
[----:B------:R-:W-:Y:S02]  /*0e00*/  SHF.R.S32.HI R5, RZ, 0x1f, R170 ;  /* 0x0000001fff057819 */ /* 0x000fe400000114aa */
[----:B------:R-:W-:Y:S02]  /*0e10*/  SHF.L.U32 R176, R195, 0x6, RZ ;  /* 0x00000006c3b07819 */ /* 0x000fe400000006ff */
[----:B------:R-:W-:Y:S02]  /*0e20*/  SHF.L.U32 R199, R169, 0x1, RZ ;  /* 0x00000001a9c77819 */ /* 0x000fe400000006ff */
[----:B------:R-:W-:-:S02]  /*0e30*/  LOP3.LUT R176, R176, 0x1c0, RZ, 0xc0, !PT ;  /* 0x000001c0b0b07812 */ /* 0x000fc400078ec0ff */
[----:B------:R-:W-:Y:S02]  /*0e40*/  SHF.L.U32 R215, R170, 0x1, RZ ;  /* 0x00000001aad77819 */ /* 0x000fe400000006ff */
[----:B------:R-:W-:Y:S02]  /*0e50*/  SHF.R.U32.HI R177, RZ, 0x3, R176 ;  /* 0x00000003ffb17819 */ /* 0x000fe400000116b0 */
[----:B------:R-:W-:Y:S02]  /*0e60*/  LOP3.LUT R6, R176, 0x38, R163, 0xf8, !PT ;  /* 0x00000038b0067812 */ /* 0x000fe400078ef8a3 */
[----:B------:R-:W-:Y:S02]  /*0e70*/  SHF.L.U64.HI R198, R169, 0x1, R198 ;  /* 0x00000001a9c67819 */ /* 0x000fe400000102c6 */
[----:B------:R-:W-:Y:S02]  /*0e80*/  LOP3.LUT R6, R6, R177, RZ, 0x3c, !PT ;  /* 0x000000b106067212 */ /* 0x000fe400078e3cff */
[----:B------:R-:W-:-:S02]  /*0e90*/  SHF.L.U64.HI R202, R171, 0x1, R202 ;  /* 0x00000001abca7819 */ /* 0x000fc400000102ca */
[----:B------:R-:W-:Y:S02]  /*0ea0*/  IADD3 R6, R6, R13, R178 ;  /* 0x0000000d06067210 */ /* 0x000fe40007ffe0b2 */
[----:B------:R-:W-:Y:S02]  /*0eb0*/  SHF.L.U64.HI R214, R170, 0x1, R5 ;  /* 0x00000001aad67819 */ /* 0x000fe40000010205 */
[----:B------:R-:W-:Y:S02]  /*0ec0*/  SHF.R.S32.HI R163, RZ, 0x3, R163 ;  /* 0x00000003ffa37819 */ /* 0x000fe400000114a3 */
[----:B------:R-:W-:Y:S02]  /*0ed0*/  LEA R220, R6, UR4, 0x1 ;  /* 0x0000000406dc7c11 */ /* 0x000fe4000f8e08ff */
[----:B--2---:R-:W-:Y:S02]  /*0ee0*/  R2UR UR5, R3 ;  /* 0x00000000030572ca */ /* 0x004fe400000e0000 */
[----:B------:R-:W-:-:S02]  /*0ef0*/  LEA.HI R3, R0, R16, RZ, 0x7 ;  /* 0x0000001000037211 */ /* 0x000fc400078f38ff */
[----:B------:R-:W-:Y:S02]  /*0f00*/  LEA.HI R0, R0, R16, RZ, 0x3 ;  /* 0x0000001000007211 */ /* 0x000fe400078f18ff */
[C---:B------:R-:W-:Y:S02]  /*0f10*/  LOP3.LUT R197, R3.reuse, 0xffffff80, RZ, 0xc0, !PT ;  /* 0xffffff8003c57812 */ /* 0x040fe400078ec0ff */
[----:B------:R-:W-:Y:S02]  /*0f20*/  SHF.R.S32.HI R226, RZ, 0x7, R3 ;  /* 0x00000007ffe27819 */ /* 0x000fe40000011403 */
[----:B------:R-:W-:Y:S01]  /*0f30*/  LOP3.LUT R184, R0, 0xfffffff8, RZ, 0xc0, !PT ;  /* 0xfffffff800b87812 */ /* 0x000fe200078ec0ff */
[C---:B------:R-:W-:Y:S01]  /*0f40*/  IMAD.IADD R197, R16.reuse, 0x1, -R197 ;  /* 0x0000000110c57824 */ /* 0x040fe200078e0ac5 */
[----:B------:R-:W-:Y:S01]  /*0f50*/  LEA.HI R3, R3, R226, RZ, 0x1 ;  /* 0x000000e203037211 */ /* 0x000fe200078f08ff */
[----:B------:R-:W-:Y:S01]  /*0f60*/  ULOP3.LUT UR5, UR5, 0x1, URZ, 0xfc, !UPT ;  /* 0x0000000105057892 */ /* 0x000fe2000f8efc3f */
[----:B------:R-:W-:Y:S01]  /*0f70*/  IADD3 R184, R16, -R184, RZ ;  /* 0x800000b810b87210 */ /* 0x000fe20007ffe0ff */
[----:B------:R-:W-:Y:S01]  /*0f80*/  IMAD.SHL.U32 R16, R191, 0x8, RZ ;  /* 0x00000008bf107824 */ /* 0x000fe200078e00ff */
[----:B------:R-:W-:-:S02]  /*0f90*/  SHF.R.S32.HI R8, RZ, 0x1f, R197 ;  /* 0x0000001fff087819 */ /* 0x000fc400000114c5 */
[----:B------:R-:W-:Y:S01]  /*0fa0*/  LOP3.LUT R3, R3, 0x3fffffe, RZ, 0xc0, !PT ;  /* 0x03fffffe03037812 */ /* 0x000fe200078ec0ff */
[----:B------:R-:W-:Y:S01]  /*0fb0*/  VIADD R19, R16, 0x60 ;  /* 0x0000006010137836 */ /* 0x000fe20000000000 */
[-C--:B------:R-:W-:Y:S01]  /*0fc0*/  LEA.HI R7, R8, R197.reuse, RZ, 0x2 ;  /* 0x000000c508077211 */ /* 0x080fe200078f10ff */
[----:B------:R-:W-:Y:S01]  /*0fd0*/  VIADD R22, R16, 0x80 ;  /* 0x0000008010167836 */ /* 0x000fe20000000000 */
[----:B------:R-:W-:Y:S01]  /*0fe0*/  LEA.HI R8, R8, R197, RZ, 0x5 ;  /* 0x000000c508087211 */ /* 0x000fe200078f28ff */
[----:B------:R-:W-:Y:S01]  /*0ff0*/  IMAD.IADD R3, R226, 0x1, -R3 ;  /* 0x00000001e2037824 */ /* 0x000fe200078e0a03 */
[----:B------:R-:W-:Y:S02]  /*1000*/  LOP3.LUT R10, R7, 0x7ffffffc, RZ, 0xc0, !PT ;  /* 0x7ffffffc070a7812 */ /* 0x000fe400078ec0ff */
[--C-:B------:R-:W-:Y:S02]  /*1010*/  SHF.R.S32.HI R4, RZ, 0x2, R7.reuse ;  /* 0x00000002ff047819 */ /* 0x100fe40000011407 */
[----:B------:R-:W-:Y:S01]  /*1020*/  SHF.R.S32.HI R7, RZ, 0x1f, R7 ;  /* 0x0000001fff077819 */ /* 0x000fe20000011407 */
[----:B------:R-:W-:Y:S01]  /*1030*/  IMAD.IADD R10, R197, 0x1, -R10 ;  /* 0x00000001c50a7824 */ /* 0x000fe200078e0a0a */
[----:B------:R-:W-:-:S02]  /*1040*/  SHF.R.S32.HI R8, RZ, 0x5, R8 ;  /* 0x00000005ff087819 */ /* 0x000fc40000011408 */
[----:B------:R-:W-:Y:S01]  /*1050*/  LEA.HI R7, R7, R4, RZ, 0x3 ;  /* 0x0000000407077211 */ /* 0x000fe200078f18ff */
[----:B------:R-:W-:Y:S01]  /*1060*/  IMAD R228, R10, R15, 0x60 ;  /* 0x000000600ae47424 */ /* 0x000fe200078e020f */
[----:B------:R-:W-:Y:S02]  /*1070*/  SHF.R.S32.HI R10, RZ, 0x1f, R11 ;  /* 0x0000001fff0a7819 */ /* 0x000fe4000001140b */
[----:B------:R-:W-:Y:S02]  /*1080*/  LOP3.LUT R7, R7, 0xfffffff8, RZ, 0xc0, !PT ;  /* 0xfffffff807077812 */ /* 0x000fe400078ec0ff */
[----:B------:R-:W-:Y:S02]  /*1090*/  LEA.HI R162, R10, R11, RZ, 0x3 ;  /* 0x0000000b0aa27211 */ /* 0x000fe400078f18ff */
[----:B------:R-:W-:Y:S02]  /*10a0*/  IADD3 R7, R4, -R7, RZ ;  /* 0x8000000704077210 */ /* 0x000fe40007ffe0ff */
[----:B------:R-:W-:-:S02]  /*10b0*/  SHF.R.S32.HI R4, RZ, 0x1f, R225 ;  /* 0x0000001fff047819 */ /* 0x000fc400000114e1 */
[----:B------:R-:W-:Y:S01]  /*10c0*/  LEA.HI R10, R10, R11, RZ, 0x6 ;  /* 0x0000000b0a0a7211 */ /* 0x000fe200078f30ff */
[----:B------:R-:W-:Y:S01]  /*10d0*/  IMAD R8, R8, 0x10, R7 ;  /* 0x0000001008087824 */ /* 0x000fe200078e0207 */
[----:B------:R-:W-:Y:S02]  /*10e0*/  LEA.HI R4, R4, R225, RZ, 0x3 ;  /* 0x000000e104047211 */ /* 0x000fe400078f18ff */
[----:B------:R-:W-:Y:S01]  /*10f0*/  SHF.L.U32 R182, R184, 0x3, RZ ;  /* 0x00000003b8b67819 */ /* 0x000fe200000006ff */
[----:B------:R-:W-:Y:S01]  /*1100*/  IMAD.SHL.U32 R10, R10, 0x80, RZ ;  /* 0x000000800a0a7824 */ /* 0x000fe200078e00ff */
[----:B------:R-:W-:Y:S01]  /*1110*/  SHF.R.S32.HI R192, RZ, 0x3, R0 ;  /* 0x00000003ffc07819 */ /* 0x000fe20000011400 */
[----:B------:R-:W-:Y:S01]  /*1120*/  IMAD.SHL.U32 R4, R4, 0x40, RZ ;  /* 0x0000004004047824 */ /* 0x000fe200078e00ff */
[----:B------:R-:W-:Y:S01]  /*1130*/  IADD3 R23, R16, 0xa0, RZ ;  /* 0x000000a010177810 */ /* 0x000fe20007ffe0ff */
[----:B------:R-:W-:Y:S01]  /*1140*/  IMAD R227, R3, 0x40, R8 ;  /* 0x0000004003e37824 */ /* 0x000fe200078e0208 */
[----:B------:R-:W-:Y:S01]  /*1150*/  LOP3.LUT R10, R10, 0xffffe000, RZ, 0xc0, !PT ;  /* 0xffffe0000a0a7812 */ /* 0x000fe200078ec0ff */
[----:B------:R-:W-:Y:S01]  /*1160*/  VIADD R183, R182, 0x40 ;  /* 0x00000040b6b77836 */ /* 0x000fe20000000000 */
[----:B------:R-:W-:Y:S01]  /*1170*/  LOP3.LUT R179, R4, 0xfffffe00, RZ, 0xc0, !PT ;  /* 0xfffffe0004b37812 */ /* 0x000fe200078ec0ff */
[----:B------:R-:W-:Y:S01]  /*1180*/  IMAD.U32 R0, RZ, RZ, UR4 ;  /* 0x00000004ff007e24 */ /* 0x000fe2000f8e00ff */
[----:B------:R-:W-:-:S02]  /*1190*/  LOP3.LUT R4, R176, 0x38, R162, 0xf8, !PT ;  /* 0x00000038b0047812 */ /* 0x000fc400078ef8a2 */
[----:B------:R-:W-:Y:S01]  /*11a0*/  SHF.R.S32.HI R9, RZ, 0x1f, R183 ;  /* 0x0000001fff097819 */ /* 0x000fe200000114b7 */
[----:B------:R-:W-:Y:S01]  /*11b0*/  IMAD.SHL.U32 R9, R14, 0x8, RZ ;  /* 0x000000080e097824 */ /* 0x000fe200078e00ff */
[----:B------:R-:W-:Y:S02]  /*11c0*/  LOP3.LUT R3, R4, R177, RZ, 0x3c, !PT ;  /* 0x000000b104037212 */ /* 0x000fe400078e3cff */
[----:B------:R-:W-:Y:S02]  /*11d0*/  LOP3.LUT R8, R167, 0x38, R162, 0xf8, !PT ;  /* 0x00000038a7087812 */ /* 0x000fe400078ef8a2 */
[----:B------:R-:W-:Y:S01]  /*11e0*/  IADD3 R222, R3, R10, R178 ;  /* 0x0000000a03de7210 */ /* 0x000fe20007ffe0b2 */
[----:B------:R-:W-:Y:S01]  /*11f0*/  IMAD.U32 R3, RZ, RZ, UR5 ;  /* 0x00000005ff037e24 */ /* 0x000fe2000f8e00ff */
[----:B------:R-:W-:Y:S02]  /*1200*/  LOP3.LUT R8, R8, R223, RZ, 0x3c, !PT ;  /* 0x000000df08087212 */ /* 0x000fe400078e3cff */
[----:B------:R-:W-:-:S02]  /*1210*/  LOP3.LUT R4, R167, 0x38, R16, 0xf8, !PT ;  /* 0x00000038a7047812 */ /* 0x000fc400078ef810 */
[----:B------:R0:W-:Y:S01]  /*1220*/  STL [R1+0x30], R3 ;  /* 0x0000300301007387 */ /* 0x0001e20000100800 */
[--C-:B------:R-:W-:Y:S02]  /*1230*/  IADD3 R8, R8, R10, R179.reuse ;  /* 0x0000000a08087210 */ /* 0x100fe40007ffe0b3 */
[----:B------:R-:W-:Y:S01]  /*1240*/  IADD3 R12, R12, R13, R179 ;  /* 0x0000000d0c0c7210 */ /* 0x000fe20007ffe0b3 */
[----:B------:R1:W-:Y:S01]  /*1250*/  STL [R1+0x34], R0 ;  /* 0x0000340001007387 */ /* 0x0003e20000100800 */
[----:B------:R-:W-:Y:S02]  /*1260*/  SHF.R.S32.HI R7, RZ, 0x1f, R172 ;  /* 0x0000001fff077819 */ /* 0x000fe400000114ac */
[----:B------:R-:W-:Y:S01]  /*1270*/  LOP3.LUT R4, R179, R4, R223, 0xf6, !PT ;  /* 0x00000004b3047212 */ /* 0x000fe200078ef6df */
[----:B------:R2:W-:Y:S01]  /*1280*/  STL [R1+0x38], R9 ;  /* 0x0000380901007387 */ /* 0x0005e20000100800 */
[----:B------:R-:W-:Y:S02]  /*1290*/  SHF.R.S32.HI R17, RZ, 0x1f, R16 ;  /* 0x0000001fff117819 */ /* 0x000fe40000011410 */
[----:B0-----:R-:W-:-:S02]  /*12a0*/  LEA.HI R3, R191, R191, RZ, 0x1 ;  /* 0x000000bfbf037211 */ /* 0x001fc400078f08ff */
[----:B------:R-:W-:Y:S02]  /*12b0*/  SHF.R.S32.HI R164, RZ, 0x1f, R19 ;  /* 0x0000001fffa47819 */ /* 0x000fe40000011413 */
[----:B-1----:R-:W-:Y:S02]  /*12c0*/  LOP3.LUT R0, R3, 0x1ffffffe, RZ, 0xc0, !PT ;  /* 0x1ffffffe03007812 */ /* 0x002fe400078ec0ff */
[----:B------:R-:W-:Y:S02]  /*12d0*/  SHF.R.S32.HI R3, RZ, 0x1f, R182 ;  /* 0x0000001fff037819 */ /* 0x000fe400000114b6 */
[----:B------:R-:W-:Y:S01]  /*12e0*/  SHF.R.S32.HI R3, RZ, 0x1f, R168 ;  /* 0x0000001fff037819 */ /* 0x000fe200000114a8 */
[----:B------:R-:W-:Y:S01]  /*12f0*/  IMAD.IADD R0, R191, 0x1, -R0 ;  /* 0x00000001bf007824 */ /* 0x000fe200078e0a00 */
[----:B------:R-:W-:Y:S02]  /*1300*/  SHF.R.S32.HI R175, RZ, 0x1f, R22 ;  /* 0x0000001fffaf7819 */ /* 0x000fe40000011416 */
[----:B------:R-:W-:-:S02]  /*1310*/  SHF.R.S32.HI R174, RZ, 0x1f, R23 ;  /* 0x0000001fffae7819 */ /* 0x000fc40000011417 */
[----:B------:R-:W-:Y:S02]  /*1320*/  SHF.L.U64.HI R200, R168, 0x1, R3 ;  /* 0x00000001a8c87819 */ /* 0x000fe40000010203 */
[----:B------:R-:W-:Y:S02]  /*1330*/  SHF.L.U64.HI R216, R172, 0x1, R7 ;  /* 0x00000001acd87819 */ /* 0x000fe40000010207 */
[----:B------:R-:W-:Y:S02]  /*1340*/  SHF.R.S32.HI R162, RZ, 0x3, R162 ;  /* 0x00000003ffa27819 */ /* 0x000fe400000114a2 */
[----:B------:R-:W-:Y:S02]  /*1350*/  LEA R221, R4, UR4, 0x1 ;  /* 0x0000000404dd7c11 */ /* 0x000fe4000f8e08ff */
[----:B------:R-:W-:Y:S02]  /*1360*/  LEA R222, R222, UR4, 0x1 ;  /* 0x00000004dede7c11 */ /* 0x000fe4000f8e08ff */
[----:B------:R-:W-:-:S02]  /*1370*/  LEA R219, R8, UR4, 0x1 ;  /* 0x0000000408db7c11 */ /* 0x000fc4000f8e08ff */
[----:B------:R-:W-:Y:S02]  /*1380*/  LEA R218, R12, UR4, 0x1 ;  /* 0x000000040cda7c11 */ /* 0x000fe4000f8e08ff */
[----:B--2---:R-:W-:-:S07]  /*1390*/  LEA R229, R0, R227, 0x3 ;  /* 0x000000e300e57211 */ /* 0x004fce00078e18ff */
.L_x_663:
[----:B0--3--:R-:W0:Y:S01]  /*13a0*/  LDC.64 R4, c[0x0][0xc88] ;  /* 0x00032200ff047b82 */ /* 0x009e220000000a00 */
[----:B------:R-:W-:Y:S01]  /*13b0*/  ULDC.64 UR4, c[0x0][0xa28] ;  /* 0x00028a0000047ab9 */ /* 0x000fe20000000a00 */
[----:B------:R-:W-:Y:S01]  /*13c0*/  ULDC.64 UR8, c[0x0][0xa18] ;  /* 0x0002860000087ab9 */ /* 0x000fe20000000a00 */
[----:B------:R-:W-:Y:S01]  /*13d0*/  ULDC.64 UR6, c[0x0][0xa08] ;  /* 0x0002820000067ab9 */ /* 0x000fe20000000a00 */
[----:B0-----:R-:W-:-:S05]  /*13e0*/  IMAD.WIDE R4, R31, 0x4, R4 ;  /* 0x000000041f047825 */ /* 0x001fca00078e0204 */
[----:B--2---:R-:W2:Y:S01]  /*13f0*/  LDG.E R188, desc[UR60][R4.64] ;  /* 0x0000003c04bc7981 */ /* 0x004ea2000c1e1900 */
[----:B------:R-:W-:Y:S01]  /*1400*/  ISETP.NE.U32.AND P2, PT, RZ, UR4, PT ;  /* 0x00000004ff007c0c */ /* 0x000fe2000bf45070 */
[----:B------:R-:W-:Y:S01]  /*1410*/  IMAD.MOV.U32 R3, RZ, RZ, RZ ;  /* 0x000000ffff037224 */ /* 0x000fe200078e00ff */
[----:B------:R-:W-:Y:S02]  /*1420*/  ISETP.NE.U32.AND P1, PT, RZ, UR8, PT ;  /* 0x00000008ff007c0c */ /* 0x000fe4000bf25070 */
[----:B------:R-:W-:Y:S02]  /*1430*/  ISETP.NE.AND.EX P2, PT, RZ, UR5, PT, P2 ;  /* 0x00000005ff007c0c */ /* 0x000fe4000bf45320 */
[----:B------:R-:W-:Y:S02]  /*1440*/  ISETP.NE.AND.EX P1, PT, RZ, UR9, PT, P1 ;  /* 0x00000009ff007c0c */ /* 0x000fe4000bf25310 */
[----:B------:R-:W-:Y:S02]  /*1450*/  ISETP.NE.U32.AND P0, PT, RZ, UR6, PT ;  /* 0x00000006ff007c0c */ /* 0x000fe4000bf05070 */
[----:B------:R-:W-:-:S02]  /*1460*/  MOV R133, RZ ;  /* 0x000000ff00857202 */ /* 0x000fc40000000f00 */
[----:B------:R-:W-:Y:S02]  /*1470*/  ISETP.NE.AND.EX P0, PT, RZ, UR7, PT, P0 ;  /* 0x00000007ff007c0c */ /* 0x000fe4000bf05300 */
[----:B--2---:R-:W-:Y:S01]  /*1480*/  SHF.R.S32.HI R193, RZ, 0x1f, R188 ;  /* 0x0000001fffc17819 */ /* 0x004fe200000114bc */
[C---:B------:R-:W-:Y:S02]  /*1490*/  IMAD.SHL.U32 R186, R188.reuse, 0x4, RZ ;  /* 0x00000004bcba7824 */ /* 0x040fe400078e00ff */
[C---:B------:R-:W-:Y:S02]  /*14a0*/  @P2 LEA R4, P3, R188.reuse, UR4, 0x2 ;  /* 0x00000004bc042c11 */ /* 0x040fe4000f8610ff */
[C-C-:B------:R-:W-:Y:S02]  /*14b0*/  SHF.L.U64.HI R187, R188.reuse, 0x2, R193.reuse ;  /* 0x00000002bcbb7819 */ /* 0x140fe400000102c1 */
[----:B------:R-:W-:Y:S01]  /*14c0*/  @P2 LEA.HI.X R5, R188, UR5, R193, 0x2, P3 ;  /* 0x00000005bc052c11 */ /* 0x000fe200098f14c1 */
[----:B------:R-:W-:Y:S01]  /*14d0*/  ULDC UR4, c[0x0][0x288] ;  /* 0x0000a20000047ab9 */ /* 0x000fe20000000800 */
[----:B------:R-:W-:-:S03]  /*14e0*/  IADD3 R8, P4, R186, UR6, RZ ;  /* 0x00000006ba087c10 */ /* 0x000fc6000ff9e0ff */
[----:B------:R0:W5:Y:S01]  /*14f0*/  @P2 LDG.E R3, desc[UR60][R4.64] ;  /* 0x0000003c04032981 */ /* 0x000162000c1e1900 */
[----:B------:R-:W-:Y:S01]  /*1500*/  @P1 IADD3 R6, P2, R186, UR8, RZ ;  /* 0x00000008ba061c10 */ /* 0x000fe2000ff5e0ff */
[----:B------:R-:W-:Y:S01]  /*1510*/  IMAD.U32 R146, RZ, RZ, UR4 ;  /* 0x00000004ff927e24 */ /* 0x000fe2000f8e00ff */
[C---:B------:R-:W-:Y:S01]  /*1520*/  IADD3.X R9, R187.reuse, UR7, RZ, P4, !PT ;  /* 0x00000007bb097c10 */ /* 0x040fe2000a7fe4ff */
[----:B------:R-:W-:Y:S01]  /*1530*/  ULDC.64 UR4, c[0x0][0x418] ;  /* 0x0001060000047ab9 */ /* 0x000fe20000000a00 */
[----:B------:R-:W-:-:S03]  /*1540*/  @P1 IADD3.X R7, R187, UR9, RZ, P2, !PT ;  /* 0x00000009bb071c10 */ /* 0x000fc600097fe4ff */
[----:B------:R0:W5:Y:S01]  /*1550*/  @P0 LDG.E R133, desc[UR60][R8.64] ;  /* 0x0000003c08850981 */ /* 0x000162000c1e1900 */
[----:B------:R-:W-:Y:S01]  /*1560*/  UISETP.NE.U32.AND UP0, UPT, UR4, URZ, UPT ;  /* 0x0000003f0400728c */ /* 0x000fe2000bf05070 */
[----:B------:R-:W-:Y:S02]  /*1570*/  ULDC.64 UR8, c[0x0][0xa20] ;  /* 0x0002880000087ab9 */ /* 0x000fe40000000a00 */
[----:B------:R0:W5:Y:S01]  /*1580*/  @P1 LDG.E R146, desc[UR60][R6.64] ;  /* 0x0000003c06921981 */ /* 0x000162000c1e1900 */
[----:B------:R-:W-:Y:S01]  /*1590*/  UISETP.NE.AND.EX UP0, UPT, UR5, URZ, UPT, UP0 ;  /* 0x0000003f0500728c */ /* 0x000fe2000bf05300 */
[----:B------:R-:W-:Y:S01]  /*15a0*/  ULDC UR4, c[0x0][0x424] ;  /* 0x0001090000047ab9 */ /* 0x000fe20000000800 */
[----:B------:R-:W-:Y:S02]  /*15b0*/  ISETP.NE.U32.AND P2, PT, RZ, UR8, PT ;  /* 0x00000008ff007c0c */ /* 0x000fe4000bf45070 */
[----:B------:R-:W-:Y:S01]  /*15c0*/  USEL UR4, UR4, 0x1, UP0 ;  /* 0x0000000104047887 */ /* 0x000fe20008000000 */
[----:B------:R-:W-:Y:S01]  /*15d0*/  ULDC UR5, c[0x0][0x2f0] ;  /* 0x0000bc0000057ab9 */ /* 0x000fe20000000800 */
[----:B------:R-:W-:-:S02]  /*15e0*/  ISETP.NE.AND.EX P2, PT, RZ, UR9, PT, P2 ;  /* 0x00000009ff007c0c */ /* 0x000fc4000bf45320 */
[----:B------:R-:W-:-:S03]  /*15f0*/  UIMAD UR4, UR4, UR5, URZ ;  /* 0x00000005040472a4 */ /* 0x000fc6000f8e023f */
[----:B------:R-:W-:Y:S01]  /*1600*/  ULDC UR5, c[0x0][0x348] ;  /* 0x0000d20000057ab9 */ /* 0x000fe20000000800 */
[----:B------:R-:W-:Y:S01]  /*1610*/  IMAD.MOV.U32 R190, RZ, RZ, R29 ;  /* 0x000000ffffbe7224 */ /* 0x000fe200078e001d */
[----:B------:R-:W-:Y:S01]  /*1620*/  MOV R185, R30 ;  /* 0x0000001e00b97202 */ /* 0x000fe20000000f00 */
[----:B------:R-:W-:Y:S01]  /*1630*/  IMAD.MOV.U32 R102, RZ, RZ, R188 ;  /* 0x000000ffff667224 */ /* 0x000fe200078e00bc */
[----:B0---4-:R-:W-:Y:S06]  /*1640*/  @P1 BRA `(.L_x_449) ;  /* 0x0000000000241947 */ /* 0x011fec0003800000 */
[----:B------:R-:W-:Y:S02]  /*1650*/  ULDC.64 UR6, c[0x0][0xa00] ;  /* 0x0002800000067ab9 */ /* 0x000fe40000000a00 */
[----:B------:R-:W-:-:S04]  /*1660*/  ISETP.NE.U32.AND P1, PT, RZ, UR6, PT ;  /* 0x00000006ff007c0c */ /* 0x000fc8000bf25070 */
[----:B------:R-:W-:-:S13]  /*1670*/  ISETP.NE.AND.EX P1, PT, RZ, UR7, PT, P1 ;  /* 0x00000007ff007c0c */ /* 0x000fda000bf25310 */
[----:B------:R-:W-:Y:S05]  /*1680*/  @!P1 BRA `(.L_x_449) ;  /* 0x0000000000149947 */ /* 0x000fea0003800000 */
[----:B------:R-:W0:Y:S02]  /*1690*/  LDC.64 R4, c[0x0][0xa00] ;  /* 0x00028000ff047b82 */ /* 0x000e240000000a00 */
[----:B0-----:R-:W-:-:S05]  /*16a0*/  IMAD.WIDE R4, R102, 0x4, R4 ;  /* 0x0000000466047825 */ /* 0x001fca00078e0204 */
[----:B-----5:R-:W2:Y:S04]  /*16b0*/  LDG.E R146, desc[UR60][R4.64] ;  /* 0x0000003c04927981 */ /* 0x020ea8000c1e1900 */
[----:B------:R-:W2:Y:S02]  /*16c0*/  LDG.E R7, desc[UR60][R4.64+0x4] ;  /* 0x0000043c04077981 */ /* 0x000ea4000c1e1900 */
[----:B--2---:R-:W-:-:S07]  /*16d0*/  IMAD.IADD R146, R7, 0x1, -R146 ;  /* 0x0000000107927824 */ /* 0x004fce00078e0a92 */
.L_x_449:
[----:B------:R-:W-:Y:S01]  /*16e0*/  MOV R25, UR5 ;  /* 0x0000000500197c02 */ /* 0x000fe20008000f00 */
[----:B------:R-:W-:Y:S01]  /*16f0*/  IMAD.U32 R26, RZ, RZ, UR4 ;  /* 0x00000004ff1a7e24 */ /* 0x000fe2000f8e00ff */
[----:B------:R-:W-:Y:S06]  /*1700*/  @!P2 BRA `(.L_x_450) ;  /* 0x000000000010a947 */ /* 0x000fec0003800000 */
[----:B------:R-:W-:-:S04]  /*1710*/  IADD3 R4, P0, R186, UR8, RZ ;  /* 0x00000008ba047c10 */ /* 0x000fc8000ff1e0ff */
[----:B------:R-:W-:-:S05]  /*1720*/  IADD3.X R5, R187, UR9, RZ, P0, !PT ;  /* 0x00000009bb057c10 */ /* 0x000fca00087fe4ff */
[----:B------:R0:W5:Y:S01]  /*1730*/  LDG.E R26, desc[UR60][R4.64] ;  /* 0x0000003c041a7981 */ /* 0x000162000c1e1900 */
[----:B------:R-:W-:Y:S05]  /*1740*/  BRA `(.L_x_451) ;  /* 0x0000000000107947 */ /* 0x000fea0003800000 */
.L_x_450:
[----:B------:R-:W-:Y:S05]  /*1750*/  @!P0 BRA `(.L_x_451) ;  /* 0x00000000000c8947 */ /* 0x000fea0003800000 */
[----:B------:R-:W2:Y:S04]  /*1760*/  LDG.E R5, desc[UR60][R8.64] ;  /* 0x0000003c08057981 */ /* 0x000ea8000c1e1900 */
[----:B------:R-:W2:Y:S02]  /*1770*/  LDG.E R26, desc[UR60][R8.64+0x4] ;  /* 0x0000043c081a7981 */ /* 0x000ea4000c1e1900 */
[----:B--2---:R-:W-:-:S07]  /*1780*/  IMAD.IADD R26, R26, 0x1, -R5 ;  /* 0x000000011a1a7824 */ /* 0x004fce00078e0a05 */
.L_x_451:
[----:B------:R-:W-:Y:S02]  /*1790*/  ULDC.64 UR4, c[0x0][0xa10] ;  /* 0x0002840000047ab9 */ /* 0x000fe40000000a00 */
[----:B------:R-:W-:-:S04]  /*17a0*/  ISETP.NE.U32.AND P0, PT, RZ, UR4, PT ;  /* 0x00000004ff007c0c */ /* 0x000fc8000bf05070 */
[----:B------:R-:W-:Y:S01]  /*17b0*/  ISETP.NE.AND.EX P0, PT, RZ, UR5, PT, P0 ;  /* 0x00000005ff007c0c */ /* 0x000fe2000bf05300 */
[----:B-----5:R-:W-:Y:S01]  /*17c0*/  IMAD.IADD R8, R26, 0x1, -R3 ;  /* 0x000000011a087824 */ /* 0x020fe200078e0a03 */
[----:B------:R-:W-:-:S11]  /*17d0*/  ULDC.64 UR4, c[0x0][0xa30] ;  /* 0x00028c0000047ab9 */ /* 0x000fd60000000a00 */
[----:B0-----:R-:W0:Y:S02]  /*17e0*/  @P0 LDC.64 R4, c[0x0][0xa10] ;  /* 0x00028400ff040b82 */ /* 0x001e240000000a00 */
[----:B0-----:R-:W-:-:S05]  /*17f0*/  @P0 IMAD.WIDE R4, R102, 0x4, R4 ;  /* 0x0000000466040825 */ /* 0x001fca00078e0204 */
[----:B------:R-:W2:Y:S04]  /*1800*/  @P0 LDG.E R0, desc[UR60][R4.64] ;  /* 0x0000003c04000981 */ /* 0x000ea8000c1e1900 */
[----:B------:R-:W2:Y:S01]  /*1810*/  @P0 LDG.E R9, desc[UR60][R4.64+0x4] ;  /* 0x0000043c04090981 */ /* 0x000ea2000c1e1900 */
[----:B------:R-:W-:Y:S01]  /*1820*/  IMAD.MOV R130, RZ, RZ, -R8 ;  /* 0x000000ffff827224 */ /* 0x000fe200078e0a08 */
[----:B------:R-:W-:Y:S02]  /*1830*/  ISETP.NE.U32.AND P1, PT, RZ, UR4, PT ;  /* 0x00000004ff007c0c */ /* 0x000fe4000bf25070 */
[----:B------:R-:W-:Y:S02]  /*1840*/  MOV R145, R26 ;  /* 0x0000001a00917202 */ /* 0x000fe40000000f00 */
[----:B------:R-:W-:-:S02]  /*1850*/  VIMNMX R130, RZ, R130, !PT ;  /* 0x00000082ff827248 */ /* 0x000fc40007fe0100 */
[----:B------:R-:W-:-:S13]  /*1860*/  ISETP.NE.AND.EX P1, PT, RZ, UR5, PT, P1 ;  /* 0x00000005ff007c0c */ /* 0x000fda000bf25310 */
[----:B------:R-:W-:-:S04]  /*1870*/  @P1 IADD3 R6, P2, R186, UR4, RZ ;  /* 0x00000004ba061c10 */ /* 0x000fc8000ff5e0ff */
[----:B------:R-:W-:-:S05]  /*1880*/  @P1 IADD3.X R7, R187, UR5, RZ, P2, !PT ;  /* 0x00000005bb071c10 */ /* 0x000fca00097fe4ff */
[----:B------:R0:W5:Y:S01]  /*1890*/  @P1 LDG.E R145, desc[UR60][R6.64] ;  /* 0x0000003c06911981 */ /* 0x000162000c1e1900 */
[----:B--2---:R-:W-:-:S05]  /*18a0*/  @P0 IMAD.IADD R25, R9, 0x1, -R0 ;  /* 0x0000000109190824 */ /* 0x004fca00078e0a00 */
[----:B------:R-:W-:-:S05]  /*18b0*/  IADD3 R147, R8, R25, RZ ;  /* 0x0000001908937210 */ /* 0x000fca0007ffe0ff */
[----:B------:R-:W-:-:S04]  /*18c0*/  VIADD R0, R147, 0x5f ;  /* 0x0000005f93007836 */ /* 0x000fc80000000000 */
[----:B------:R-:W-:-:S05]  /*18d0*/  IMAD.HI R0, R0, 0x2aaaaaab, RZ ;  /* 0x2aaaaaab00007827 */ /* 0x000fca00078e02ff */
[----:B------:R-:W-:-:S04]  /*18e0*/  SHF.R.U32.HI R3, RZ, 0x1f, R0 ;  /* 0x0000001fff037819 */ /* 0x000fc80000011600 */
[----:B------:R-:W-:-:S05]  /*18f0*/  LEA.HI.SX32 R194, R0, R3, 0x1c ;  /* 0x0000000300c27211 */ /* 0x000fca00078fe2ff */
[----:B------:R-:W-:-:S05]  /*1900*/  IMAD R0, R194, 0x60, -R8 ;  /* 0x00000060c2007824 */ /* 0x000fca00078e0a08 */
[----:B------:R-:W-:-:S04]  /*1910*/  VIMNMX R3, R0, R25, PT ;  /* 0x0000001900037248 */ /* 0x000fc80003fe0100 */
[----:B------:R-:W-:Y:S01]  /*1920*/  ISETP.GT.AND P0, PT, R3, R130, PT ;  /* 0x000000820300720c */ /* 0x000fe20003f04270 */
[----:B------:R-:W-:-:S05]  /*1930*/  IMAD.WIDE.U32 R130, R130, -0x55555555, RZ ;  /* 0xaaaaaaab82827825 */ /* 0x000fca00078e00ff */
[----:B------:R-:W-:-:S05]  /*1940*/  SHF.R.U32.HI R130, RZ, 0x6, R131 ;  /* 0x00000006ff827819 */ /* 0x000fca0000011683 */
[----:B------:R-:W-:Y:S02]  /*1950*/  IMAD.MOV.U32 R24, RZ, RZ, R130 ;  /* 0x000000ffff187224 */ /* 0x000fe400078e0082 */
[----:B------:R-:W-:-:S05]  /*1960*/  @P0 IADD3 R0, R3, 0x5f, RZ ;  /* 0x0000005f03000810 */ /* 0x000fca0007ffe0ff */
[----:B------:R-:W-:-:S05]  /*1970*/  @P0 IMAD.HI R0, R0, 0x2aaaaaab, RZ ;  /* 0x2aaaaaab00000827 */ /* 0x000fca00078e02ff */
[----:B------:R-:W-:-:S04]  /*1980*/  @P0 SHF.R.U32.HI R3, RZ, 0x1f, R0 ;  /* 0x0000001fff030819 */ /* 0x000fc80000011600 */
[----:B------:R-:W-:Y:S02]  /*1990*/  @P0 LEA.HI.SX32 R24, R0, R3, 0x1c ;  /* 0x0000000300180211 */ /* 0x000fe400078fe2ff */
[----:B------:R-:W-:Y:S02]  /*19a0*/  PLOP3.LUT P0, PT, PT, PT, PT, 0x80, 0x0 ;  /* 0x000000000000781c */ /* 0x000fe40003f0f070 */
[----:B------:R-:W-:-:S13]  /*19b0*/  ISETP.GT.AND P1, PT, R24, R130, PT ;  /* 0x000000821800720c */ /* 0x000fda0003f24270 */
[----:B0-----:R-:W-:Y:S05]  /*19c0*/  @!P1 BRA `(.L_x_452) ;  /* 0x0000009000049947 */ /* 0x001fea0003800000 */
[----:B------:R-:W-:Y:S01]  /*19d0*/  VIADD R126, R2, 0x18400 ;  /* 0x00018400027e7836 */ /* 0x000fe20000000000 */
[----:B------:R-:W-:Y:S04]  /*19e0*/  BSSY B6, `(.L_x_453) ;  /* 0x0000013000067945 */ /* 0x000fe80003800000 */
[----:B------:R-:W-:-:S13]  /*19f0*/  LOP3.LUT P0, RZ, R126, 0x3ff, RZ, 0xc0, !PT ;  /* 0x000003ff7eff7812 */ /* 0x000fda000780c0ff */
[----:B------:R-:W-:Y:S05]  /*1a00*/  @!P0 BRA `(.L_x_454) ;  /* 0x0000000000408947 */ /* 0x000fea0003800000 */
        /* <DEDUP_REMOVED lines=15> */
[----:B-1---5:R-:W-:Y:S05]  /*1b00*/  CALL.ABS.NOINC R14 ;  /* 0x000000000e007343 */ /* 0x022fea0003c00000 */
.L_x_454:
[----:B------:R-:W-:Y:S05]  /*1b10*/  BSYNC B6 ;  /* 0x0000000000067941 */ /* 0x000fea0003800000 */
.L_x_453:
[----:B------:R-:W-:Y:S01]  /*1b20*/  IADD3 R125, R2, 0x400, RZ ;  /* 0x00000400027d7810 */ /* 0x000fe20007ffe0ff */
[----:B------:R-:W-:Y:S03]  /*1b30*/  BSSY B6, `(.L_x_455) ;  /* 0x0000013000067945 */ /* 0x000fe60003800000 */
[----:B------:R-:W-:-:S13]  /*1b40*/  LOP3.LUT P0, RZ, R125, 0x3ff, RZ, 0xc0, !PT ;  /* 0x000003ff7dff7812 */ /* 0x000fda000780c0ff */
[----:B------:R-:W-:Y:S05]  /*1b50*/  @!P0 BRA `(.L_x_456) ;  /* 0x0000000000408947 */ /* 0x000fea0003800000 */
[----:B------:R-:W-:Y:S01]  /*1b60*/  MOV R0, 0x0 ;  /* 0x0000000000007802 */ /* 0x000fe20000000f00 */
[----:B------:R-:W-:Y:S01]  /*1b70*/  ULDC.64 UR4, c[0x4][0xf0] ;  /* 0x01003c0000047ab9 */ /* 0x000fe20000000a00 */
[----:B------:R-:W-:Y:S01]  /*1b80*/  ULDC.64 UR6, c[0x4][0xf8] ;  /* 0x01003e0000067ab9 */ /* 0x000fe20000000a00 */
[----:B------:R-:W-:Y:S01]  /*1b90*/  IMAD.U32 R4, RZ, RZ, UR4 ;  /* 0x00000004ff047e24 */ /* 0x000fe2000f8e00ff */
[----:B------:R0:W1:Y:S01]  /*1ba0*/  LDC.64 R14, c[0x4][R0] ;  /* 0x01000000000e7b82 */ /* 0x0000620000000a00 */
[----:B------:R-:W-:Y:S01]  /*1bb0*/  IMAD.U32 R5, RZ, RZ, UR5 ;  /* 0x00000005ff057e24 */ /* 0x000fe2000f8e00ff */
[----:B------:R-:W-:Y:S01]  /*1bc0*/  ULDC.64 UR4, c[0x4][0x80] ;  /* 0x0100200000047ab9 */ /* 0x000fe20000000a00 */
[----:B------:R-:W-:Y:S01]  /*1bd0*/  MOV R6, UR6 ;  /* 0x0000000600067c02 */ /* 0x000fe20008000f00 */
[----:B------:R-:W-:Y:S01]  /*1be0*/  IMAD.U32 R7, RZ, RZ, UR7 ;  /* 0x00000007ff077e24 */ /* 0x000fe2000f8e00ff */
[----:B------:R-:W-:Y:S01]  /*1bf0*/  MOV R11, UR5 ;  /* 0x00000005000b7c02 */ /* 0x000fe20008000f00 */
[----:B------:R-:W-:Y:S01]  /*1c00*/  IMAD.U32 R10, RZ, RZ, UR4 ;  /* 0x00000004ff0a7e24 */ /* 0x000fe2000f8e00ff */
[----:B------:R-:W-:Y:S01]  /*1c10*/  MOV R13, RZ ;  /* 0x000000ff000d7202 */ /* 0x000fe20000000f00 */
[----:B------:R-:W-:-:S02]  /*1c20*/  IMAD.MOV.U32 R8, RZ, RZ, 0x70 ;  /* 0x00000070ff087424 */ /* 0x000fc400078e00ff */
[----:B0-----:R-:W-:-:S07]  /*1c30*/  IMAD.MOV.U32 R12, RZ, RZ, 0x1 ;  /* 0x00000001ff0c7424 */ /* 0x001fce00078e00ff */
[----:B------:R-:W-:-:S07]  /*1c40*/  LEPC R20, `(.L_x_456) ;  /* 0x000000001014794e */ /* 0x000fce0000000000 */
[----:B-1---5:R-:W-:Y:S05]  /*1c50*/  CALL.ABS.NOINC R14 ;  /* 0x000000000e007343 */ /* 0x022fea0003c00000 */
.L_x_456:
[----:B------:R-:W-:Y:S05]  /*1c60*/  BSYNC B6 ;  /* 0x0000000000067941 */ /* 0x000fea0003800000 */
.L_x_455:
[----:B------:R-:W-:Y:S01]  /*1c70*/  ULDC.64 UR4, c[0x0][0x9f8] ;  /* 0x00027e0000047ab9 */ /* 0x000fe20000000a00 */
[----:B------:R-:W-:Y:S01]  /*1c80*/  VIADD R0, R16, 0x20 ;  /* 0x0000002010007836 */ /* 0x000fe20000000000 */
[----:B------:R-:W-:Y:S01]  /*1c90*/  ISETP.NE.U32.AND P0, PT, RZ, UR4, PT ;  /* 0x00000004ff007c0c */ /* 0x000fe2000bf05070 */
[----:B------:R-:W0:Y:S03]  /*1ca0*/  LDC.64 R96, c[0x0][0x3f8] ;  /* 0x0000fe00ff607b82 */ /* 0x000e260000000a00 */
[----:B------:R-:W-:-:S05]  /*1cb0*/  ISETP.NE.AND.EX P0, PT, RZ, UR5, PT, P0 ;  /* 0x00000005ff007c0c */ /* 0x000fca000bf05300 */
[----:B------:R-:W1:Y:S08]  /*1cc0*/  LDC R129, c[0x0][0x3f4] ;  /* 0x0000fd00ff817b82 */ /* 0x000e700000000800 */
[----:B------:R-:W-:Y:S01]  /*1cd0*/  @P0 IADD3 R4, P1, R186, UR4, RZ ;  /* 0x00000004ba040c10 */ /* 0x000fe2000ff3e0ff */
[----:B------:R-:W-:Y:S01]  /*1ce0*/  ULDC UR4, c[0x0][0x2f4] ;  /* 0x0000bd0000047ab9 */ /* 0x000fe20000000800 */
[----:B------:R-:W2:Y:S02]  /*1cf0*/  LDC.64 R90, c[0x0][0x408] ;  /* 0x00010200ff5a7b82 */ /* 0x000ea40000000a00 */
[----:B------:R-:W-:Y:S01]  /*1d00*/  @P0 IADD3.X R5, R187, UR5, RZ, P1, !PT ;  /* 0x00000005bb050c10 */ /* 0x000fe20008ffe4ff */
[----:B------:R-:W-:-:S04]  /*1d10*/  ULDC UR5, c[0x0][0x320] ;  /* 0x0000c80000057ab9 */ /* 0x000fc80000000800 */
[----:B------:R3:W4:Y:S01]  /*1d20*/  @P0 LDG.E R102, desc[UR60][R4.64] ;  /* 0x0000003c04660981 */ /* 0x000722000c1e1900 */
[----:B------:R-:W-:Y:S01]  /*1d30*/  ISETP.GE.AND P1, PT, R0, UR4, PT ;  /* 0x0000000400007c0c */ /* 0x000fe2000bf26270 */
[----:B0-----:R-:W-:Y:S01]  /*1d40*/  IMAD.WIDE.U32 R98, R165, R96, R16 ;  /* 0x00000060a5627225 */ /* 0x001fe200078e0010 */
[----:B------:R-:W-:Y:S01]  /*1d50*/  ISETP.GE.AND P0, PT, R16, UR4, PT ;  /* 0x0000000410007c0c */ /* 0x000fe2000bf06270 */
[----:B------:R-:W0:Y:S01]  /*1d60*/  S2R R148, SR_TID.X ;  /* 0x0000000000947919 */ /* 0x000e220000002100 */
[----:B------:R-:W-:Y:S01]  /*1d70*/  SEL R6, RZ, 0xffffffff, P1 ;  /* 0xffffffffff067807 */ /* 0x000fe20000800000 */
[----:B------:R-:W-:Y:S01]  /*1d80*/  IMAD.SHL.U32 R111, R96, 0x40, RZ ;  /* 0x00000040606f7824 */ /* 0x000fe200078e00ff */
[----:B------:R-:W-:Y:S01]  /*1d90*/  SEL R3, RZ, 0x1, P0 ;  /* 0x00000001ff037807 */ /* 0x000fe20000000000 */
[----:B------:R-:W-:Y:S01]  /*1da0*/  IMAD R117, R191, 0x40, R165 ;  /* 0x00000040bf757824 */ /* 0x000fe200078e02a5 */
[----:B------:R-:W-:Y:S01]  /*1db0*/  ISETP.GE.AND P0, PT, R0, UR5, PT ;  /* 0x0000000500007c0c */ /* 0x000fe2000bf06270 */
[----:B------:R-:W-:Y:S01]  /*1dc0*/  IMAD.SHL.U32 R6, R6, 0x2, RZ ;  /* 0x0000000206067824 */ /* 0x000fe200078e00ff */
[----:B------:R-:W-:-:S02]  /*1dd0*/  ISETP.GE.AND P1, PT, R19, UR4, PT ;  /* 0x0000000413007c0c */ /* 0x000fc4000bf26270 */
[----:B---3--:R-:W-:Y:S02]  /*1de0*/  SEL R4, RZ, 0xffffffff, P0 ;  /* 0xffffffffff047807 */ /* 0x008fe40000000000 */
[----:B------:R-:W-:Y:S02]  /*1df0*/  LOP3.LUT R6, R6, 0x2, R3, 0xe2, !PT ;  /* 0x0000000206067812 */ /* 0x000fe400078ee203 */
[----:B------:R-:W-:Y:S01]  /*1e00*/  IADD3 R3, R16, 0x40, RZ ;  /* 0x0000004010037810 */ /* 0x000fe20007ffe0ff */
[----:B------:R-:W-:Y:S01]  /*1e10*/  IMAD.SHL.U32 R8, R4, 0x2, RZ ;  /* 0x0000000204087824 */ /* 0x000fe200078e00ff */
[----:B------:R-:W-:Y:S01]  /*1e20*/  SHF.R.S32.HI R9, RZ, 0x1f, R165 ;  /* 0x0000001fff097819 */ /* 0x000fe200000114a5 */
[----:B--2---:R-:W-:Y:S01]  /*1e30*/  IMAD.WIDE.U32 R92, R165, R90, R16 ;  /* 0x0000005aa55c7225 */ /* 0x004fe200078e0010 */
[----:B------:R-:W-:Y:S02]  /*1e40*/  ISETP.GE.AND P0, PT, R3, UR4, PT ;  /* 0x0000000403007c0c */ /* 0x000fe4000bf06270 */
[----:B------:R-:W-:Y:S01]  /*1e50*/  SEL R4, RZ, 0x8, P1 ;  /* 0x00000008ff047807 */ /* 0x000fe20000800000 */
[----:B------:R-:W-:Y:S01]  /*1e60*/  IMAD.SHL.U32 R113, R90, 0x40, RZ ;  /* 0x000000405a717824 */ /* 0x000fe200078e00ff */
[----:B------:R-:W-:-:S02]  /*1e70*/  SEL R5, RZ, 0x4, P0 ;  /* 0x00000004ff057807 */ /* 0x000fc40000000000 */
[--C-:B------:R-:W-:Y:S02]  /*1e80*/  SHF.R.S32.HI R161, RZ, 0x1f, R160.reuse ;  /* 0x0000001fffa17819 */ /* 0x100fe400000114a0 */
[----:B------:R-:W-:Y:S01]  /*1e90*/  LOP3.LUT R4, R4, R6, R5, 0xfe, !PT ;  /* 0x0000000604047212 */ /* 0x000fe200078efe05 */
[-C--:B------:R-:W-:Y:S01]  /*1ea0*/  IMAD R6, R9, R96.reuse, RZ ;  /* 0x0000006009067224 */ /* 0x080fe200078e02ff */
[----:B------:R-:W-:Y:S01]  /*1eb0*/  ISETP.GE.AND P0, PT, R22, UR4, PT ;  /* 0x0000000416007c0c */ /* 0x000fe2000bf06270 */
[C---:B------:R-:W-:Y:S01]  /*1ec0*/  IMAD.WIDE.U32 R100, R165.reuse, R96, R160 ;  /* 0x00000060a5647225 */ /* 0x040fe200078e00a0 */
[----:B------:R-:W-:Y:S02]  /*1ed0*/  ISETP.GE.AND P2, PT, R16, UR5, PT ;  /* 0x0000000510007c0c */ /* 0x000fe4000bf46270 */
[----:B------:R-:W-:Y:S01]  /*1ee0*/  SEL R5, RZ, 0x10, P0 ;  /* 0x00000010ff057807 */ /* 0x000fe20000000000 */
[C---:B------:R-:W-:Y:S01]  /*1ef0*/  IMAD R11, R165.reuse, R97, R6 ;  /* 0x00000061a50b7224 */ /* 0x040fe200078e0206 */
[----:B------:R-:W-:Y:S01]  /*1f00*/  SEL R7, RZ, 0x1, P2 ;  /* 0x00000001ff077807 */ /* 0x000fe20001000000 */
[----:B------:R-:W-:Y:S01]  /*1f10*/  IMAD.WIDE.U32 R94, R165, R90, R160 ;  /* 0x0000005aa55e7225 */ /* 0x000fe200078e00a0 */
[----:B-1----:R-:W-:-:S02]  /*1f20*/  ISETP.GE.AND P2, PT, R0, R129, PT ;  /* 0x000000810000720c */ /* 0x002fc40003f46270 */
[----:B------:R-:W-:Y:S01]  /*1f30*/  ISETP.GE.AND P1, PT, R3, UR5, PT ;  /* 0x0000000503007c0c */ /* 0x000fe2000bf26270 */
[----:B------:R-:W-:Y:S01]  /*1f40*/  IMAD.IADD R101, R101, 0x1, R11 ;  /* 0x0000000165657824 */ /* 0x000fe200078e020b */
[----:B------:R-:W-:Y:S01]  /*1f50*/  ISETP.GE.AND P3, PT, R16, R129, PT ;  /* 0x000000811000720c */ /* 0x000fe20003f66270 */
[----:B------:R-:W-:Y:S01]  /*1f60*/  IMAD.IADD R99, R11, 0x1, R99 ;  /* 0x000000010b637824 */ /* 0x000fe200078e0263 */
[----:B------:R-:W-:Y:S01]  /*1f70*/  LOP3.LUT R11, R4, R5, RZ, 0xfc, !PT ;  /* 0x00000005040b7212 */ /* 0x000fe200078efcff */
[----:B------:R-:W-:Y:S01]  /*1f80*/  IMAD R4, R9, R90, RZ ;  /* 0x0000005a09047224 */ /* 0x000fe200078e02ff */
[----:B------:R-:W-:Y:S01]  /*1f90*/  SEL R9, R129, RZ, P2 ;  /* 0x000000ff81097207 */ /* 0x000fe20001000000 */
[----:B-----5:R-:W-:Y:S01]  /*1fa0*/  IMAD.WIDE.U32 R100, R145, R96, R100 ;  /* 0x0000006091647225 */ /* 0x020fe200078e0064 */
[----:B------:R-:W-:Y:S02]  /*1fb0*/  SEL R6, RZ, 0x4, P1 ;  /* 0x00000004ff067807 */ /* 0x000fe40000800000 */
[----:B------:R-:W-:Y:S01]  /*1fc0*/  SEL R5, R129, RZ, P3 ;  /* 0x000000ff81057207 */ /* 0x000fe20001800000 */
[----:B------:R-:W-:Y:S01]  /*1fd0*/  IMAD.IADD R9, R0, 0x1, R9 ;  /* 0x0000000100097824 */ /* 0x000fe200078e0209 */
[----:B------:R-:W-:Y:S01]  /*1fe0*/  ISETP.GE.AND P1, PT, R3, R129, PT ;  /* 0x000000810300720c */ /* 0x000fe20003f26270 */
[----:B------:R-:W-:Y:S01]  /*1ff0*/  IMAD R13, R165, R91, R4 ;  /* 0x0000005ba50d7224 */ /* 0x000fe200078e0204 */
[----:B------:R-:W-:Y:S01]  /*2000*/  LOP3.LUT R7, R8, 0x2, R7, 0xe2, !PT ;  /* 0x0000000208077812 */ /* 0x000fe200078ee207 */
[----:B------:R-:W-:Y:S01]  /*2010*/  IMAD.IADD R5, R16, 0x1, R5 ;  /* 0x0000000110057824 */ /* 0x000fe200078e0205 */
[----:B------:R-:W-:Y:S01]  /*2020*/  SEL R4, R129, RZ, P1 ;  /* 0x000000ff81047207 */ /* 0x000fe20000800000 */
[----:B------:R-:W-:Y:S01]  /*2030*/  IMAD.IADD R95, R95, 0x1, R13 ;  /* 0x000000015f5f7824 */ /* 0x000fe200078e020d */
[----:B------:R-:W-:Y:S01]  /*2040*/  LOP3.LUT R7, R7, R6, RZ, 0xfc, !PT ;  /* 0x0000000607077212 */ /* 0x000fe200078efcff */
[----:B------:R-:W-:Y:S01]  /*2050*/  IMAD.WIDE.U32 R98, R145, R96, R98 ;  /* 0x0000006091627225 */ /* 0x000fe200078e0062 */
[----:B------:R-:W-:-:S02]  /*2060*/  SHF.R.S32.HI R6, RZ, 0x1f, R9 ;  /* 0x0000001fff067819 */ /* 0x000fc40000011409 */
[----:B------:R-:W-:Y:S01]  /*2070*/  IADD3 R14, R3, R4, RZ ;  /* 0x00000004030e7210 */ /* 0x000fe20007ffe0ff */
[----:B------:R-:W-:Y:S01]  /*2080*/  IMAD.WIDE.U32 R94, R145, R90, R94 ;  /* 0x0000005a915e7225 */ /* 0x000fe200078e005e */
[----:B------:R-:W-:Y:S02]  /*2090*/  SHF.R.S32.HI R4, RZ, 0x1f, R5 ;  /* 0x0000001fff047819 */ /* 0x000fe40000011405 */
[----:B------:R-:W-:Y:S01]  /*20a0*/  LEA.HI R10, R6, R9, RZ, 0x6 ;  /* 0x00000009060a7211 */ /* 0x000fe200078f30ff */
[----:B------:R-:W-:Y:S01]  /*20b0*/  IMAD.SHL.U32 R129, R129, 0x2, RZ ;  /* 0x0000000281817824 */ /* 0x000fe200078e00ff */
[----:B------:R-:W-:Y:S02]  /*20c0*/  LEA.HI R8, R4, R5, RZ, 0x3 ;  /* 0x0000000504087211 */ /* 0x000fe400078f18ff */
[----:B------:R-:W-:Y:S02]  /*20d0*/  LEA.HI R9, R6, R9, RZ, 0x3 ;  /* 0x0000000906097211 */ /* 0x000fe400078f18ff */
[----:B------:R-:W-:-:S02]  /*20e0*/  LEA.HI R4, R4, R5, RZ, 0x6 ;  /* 0x0000000504047211 */ /* 0x000fc400078f30ff */
[----:B------:R-:W-:Y:S02]  /*20f0*/  SHF.R.S32.HI R10, RZ, 0x6, R10 ;  /* 0x00000006ff0a7819 */ /* 0x000fe4000001140a */
[----:B------:R-:W-:Y:S02]  /*2100*/  LOP3.LUT R6, R176, 0x38, R9, 0xf8, !PT ;  /* 0x00000038b0067812 */ /* 0x000fe400078ef809 */
[----:B------:R-:W-:Y:S01]  /*2110*/  SHF.R.S32.HI R5, RZ, 0x6, R4 ;  /* 0x00000006ff057819 */ /* 0x000fe20000011404 */
[C---:B------:R-:W-:Y:S01]  /*2120*/  IMAD R143, R10.reuse, 0x1800, R178 ;  /* 0x000018000a8f7824 */ /* 0x040fe200078e02b2 */
[----:B------:R-:W-:Y:S01]  /*2130*/  SHF.R.S32.HI R15, RZ, 0x1f, R14 ;  /* 0x0000001fff0f7819 */ /* 0x000fe2000001140e */
[--C-:B------:R-:W-:Y:S01]  /*2140*/  IMAD R140, R10, 0x1800, R179.reuse ;  /* 0x000018000a8c7824 */ /* 0x100fe200078e02b3 */
[----:B------:R-:W-:Y:S01]  /*2150*/  LOP3.LUT R4, R176, 0x38, R8, 0xf8, !PT ;  /* 0x00000038b0047812 */ /* 0x000fe200078ef808 */
[C---:B------:R-:W-:Y:S01]  /*2160*/  IMAD R144, R5.reuse, 0x1800, R178 ;  /* 0x0000180005907824 */ /* 0x040fe200078e02b2 */
[----:B------:R-:W-:Y:S01]  /*2170*/  LOP3.LUT R6, R6, R177, RZ, 0x3c, !PT ;  /* 0x000000b106067212 */ /* 0x000fe200078e3cff */
[----:B------:R-:W-:Y:S01]  /*2180*/  IMAD R142, R5, 0x1800, R179 ;  /* 0x00001800058e7824 */ /* 0x000fe200078e02b3 */
[----:B------:R-:W-:-:S02]  /*2190*/  LEA.HI R20, R15, R14, RZ, 0x3 ;  /* 0x0000000e0f147211 */ /* 0x000fc400078f18ff */
[----:B------:R-:W-:Y:S02]  /*21a0*/  LOP3.LUT R5, R4, R177, RZ, 0x3c, !PT ;  /* 0x000000b104057212 */ /* 0x000fe400078e3cff */
[----:B------:R-:W-:Y:S02]  /*21b0*/  LEA.HI R14, R15, R14, RZ, 0x6 ;  /* 0x0000000e0f0e7211 */ /* 0x000fe400078f30ff */
[----:B------:R-:W-:Y:S01]  /*21c0*/  IADD3 R143, R143, R6, RZ ;  /* 0x000000068f8f7210 */ /* 0x000fe20007ffe0ff */
[----:B------:R-:W-:Y:S01]  /*21d0*/  IMAD.IADD R144, R144, 0x1, R5 ;  /* 0x0000000190907824 */ /* 0x000fe200078e0205 */
[----:B------:R-:W-:Y:S02]  /*21e0*/  SHF.R.S32.HI R15, RZ, 0x1f, R145 ;  /* 0x0000001fff0f7819 */ /* 0x000fe40000011491 */
[----:B------:R-:W-:Y:S02]  /*21f0*/  LOP3.LUT R6, R167, 0x38, R9, 0xf8, !PT ;  /* 0x00000038a7067812 */ /* 0x000fe400078ef809 */
[----:B------:R-:W-:-:S02]  /*2200*/  SHF.R.S32.HI R14, RZ, 0x6, R14 ;  /* 0x00000006ff0e7819 */ /* 0x000fc4000001140e */
[----:B------:R-:W-:Y:S01]  /*2210*/  LOP3.LUT R5, R6, R223, RZ, 0x3c, !PT ;  /* 0x000000df06057212 */ /* 0x000fe200078e3cff */
[----:B------:R-:W-:Y:S01]  /*2220*/  IMAD R6, R15, R96, RZ ;  /* 0x000000600f067224 */ /* 0x000fe200078e02ff */
[----:B------:R-:W-:Y:S01]  /*2230*/  LOP3.LUT R4, R176, 0x38, R20, 0xf8, !PT ;  /* 0x00000038b0047812 */ /* 0x000fe200078ef814 */
[----:B------:R-:W-:Y:S01]  /*2240*/  IMAD R141, R14, 0x1800, R178 ;  /* 0x000018000e8d7824 */ /* 0x000fe200078e02b2 */
[----:B------:R-:W-:Y:S01]  /*2250*/  LOP3.LUT R12, R167, 0x38, R8, 0xf8, !PT ;  /* 0x00000038a70c7812 */ /* 0x000fe200078ef808 */
[----:B------:R-:W-:Y:S01]  /*2260*/  IMAD R107, R145, R97, R6 ;  /* 0x00000061916b7224 */ /* 0x000fe200078e0206 */
[----:B------:R-:W-:Y:S01]  /*2270*/  IADD3 R93, R13, R93, RZ ;  /* 0x0000005d0d5d7210 */ /* 0x000fe20007ffe0ff */
[----:B------:R-:W-:Y:S01]  /*2280*/  IMAD.IADD R140, R140, 0x1, R5 ;  /* 0x000000018c8c7824 */ /* 0x000fe200078e0205 */
[----:B------:R-:W-:Y:S01]  /*2290*/  LOP3.LUT R4, R4, R177, RZ, 0x3c, !PT ;  /* 0x000000b104047212 */ /* 0x000fe200078e3cff */
[----:B------:R-:W-:Y:S01]  /*22a0*/  IMAD R138, R14, 0x1800, R179 ;  /* 0x000018000e8a7824 */ /* 0x000fe200078e02b3 */
[----:B------:R-:W-:Y:S01]  /*22b0*/  LOP3.LUT R6, R176, 0x18, R16, 0xf8, !PT ;  /* 0x00000018b0067812 */ /* 0x000fe200078ef810 */
[----:B------:R-:W-:Y:S01]  /*22c0*/  IMAD.WIDE.U32 R92, R145, R90, R92 ;  /* 0x0000005a915c7225 */ /* 0x000fe200078e005c */
[----:B------:R-:W-:-:S02]  /*22d0*/  LOP3.LUT R13, R12, R223, RZ, 0x3c, !PT ;  /* 0x000000df0c0d7212 */ /* 0x000fc400078e3cff */
[----:B------:R-:W-:Y:S01]  /*22e0*/  ISETP.GE.AND P4, PT, R19, UR5, PT ;  /* 0x0000000513007c0c */ /* 0x000fe2000bf86270 */
[----:B------:R-:W-:Y:S01]  /*22f0*/  IMAD.IADD R141, R141, 0x1, R4 ;  /* 0x000000018d8d7824 */ /* 0x000fe200078e0204 */
[----:B------:R-:W-:Y:S01]  /*2300*/  LOP3.LUT R12, R167, 0x38, R20, 0xf8, !PT ;  /* 0x00000038a70c7812 */ /* 0x000fe200078ef814 */
[----:B------:R-:W-:Y:S01]  /*2310*/  IMAD.IADD R142, R142, 0x1, R13 ;  /* 0x000000018e8e7824 */ /* 0x000fe200078e020d */
[----:B------:R-:W-:Y:S01]  /*2320*/  ISETP.GE.AND P0, PT, R23, UR4, PT ;  /* 0x0000000417007c0c */ /* 0x000fe2000bf06270 */
[----:B------:R-:W-:Y:S01]  /*2330*/  IMAD R4, R15, R90, RZ ;  /* 0x0000005a0f047224 */ /* 0x000fe200078e02ff */
[----:B------:R-:W-:Y:S01]  /*2340*/  LOP3.LUT R5, R6, R177, RZ, 0x3c, !PT ;  /* 0x000000b106057212 */ /* 0x000fe200078e3cff */
[----:B------:R-:W-:Y:S01]  /*2350*/  IMAD R15, R91, 0x60, RZ ;  /* 0x000000605b0f7824 */ /* 0x000fe200078e02ff */
[----:B------:R-:W-:Y:S01]  /*2360*/  SEL R6, RZ, 0x8, P4 ;  /* 0x00000008ff067807 */ /* 0x000fe20002000000 */
[----:B------:R-:W-:Y:S01]  /*2370*/  IMAD R21, R145, R91, R4 ;  /* 0x0000005b91157224 */ /* 0x000fe200078e0204 */
[----:B------:R-:W-:Y:S01]  /*2380*/  LOP3.LUT R13, R12, R223, RZ, 0x3c, !PT ;  /* 0x000000df0c0d7212 */ /* 0x000fe200078e3cff */
[----:B------:R-:W-:Y:S01]  /*2390*/  IMAD.IADD R109, R101, 0x1, R107 ;  /* 0x00000001656d7824 */ /* 0x000fe200078e026b */
[----:B------:R-:W-:Y:S01]  /*23a0*/  IADD3 R133, R133, R26, RZ ;  /* 0x0000001a85857210 */ /* 0x000fe20007ffe0ff */
[----:B------:R-:W-:Y:S01]  /*23b0*/  IMAD.IADD R106, R21, 0x1, R93 ;  /* 0x00000001156a7824 */ /* 0x000fe200078e025d */
[----:B------:R-:W-:Y:S01]  /*23c0*/  SEL R10, RZ, 0x20, P0 ;  /* 0x00000020ff0a7807 */ /* 0x000fe20000000000 */
[----:B------:R-:W-:Y:S01]  /*23d0*/  IMAD.IADD R107, R107, 0x1, R99 ;  /* 0x000000016b6b7824 */ /* 0x000fe200078e0263 */
[----:B------:R-:W-:-:S02]  /*23e0*/  LOP3.LUT P5, RZ, R195, 0x4, RZ, 0xc0, !PT ;  /* 0x00000004c3ff7812 */ /* 0x000fc400078ac0ff */
[----:B------:R-:W-:Y:S02]  /*23f0*/  MOV R131, 0x20 ;  /* 0x0000002000837802 */ /* 0x000fe40000000f00 */
[C---:B------:R-:W-:Y:S02]  /*2400*/  LOP3.LUT R26, R7.reuse, R6, RZ, 0xfc, !PT ;  /* 0x00000006071a7212 */ /* 0x040fe400078efcff */
[----:B------:R-:W-:Y:S02]  /*2410*/  LOP3.LUT R6, R7, 0x1, RZ, 0xc0, !PT ;  /* 0x0000000107067812 */ /* 0x000fe400078ec0ff */
[----:B------:R-:W-:Y:S01]  /*2420*/  IADD3 R138, R138, R13, RZ ;  /* 0x0000000d8a8a7210 */ /* 0x000fe20007ffe0ff */
[----:B------:R-:W-:Y:S01]  /*2430*/  IMAD R13, R97, 0x60, RZ ;  /* 0x00000060610d7824 */ /* 0x000fe200078e02ff */
[----:B------:R-:W-:Y:S02]  /*2440*/  SHF.R.S32.HI R124, RZ, 0x3, R8 ;  /* 0x00000003ff7c7819 */ /* 0x000fe40000011408 */
[----:B------:R-:W-:-:S02]  /*2450*/  LOP3.LUT R7, R8, 0xfffffff8, RZ, 0xc0, !PT ;  /* 0xfffffff808077812 */ /* 0x000fc400078ec0ff */
[C---:B------:R-:W-:Y:S01]  /*2460*/  SHF.L.U64.HI R110, R96.reuse, 0x6, R97 ;  /* 0x00000006606e7819 */ /* 0x040fe20000010261 */
[----:B------:R-:W-:Y:S01]  /*2470*/  IMAD.WIDE.U32 R96, R96, 0x60, RZ ;  /* 0x0000006060607825 */ /* 0x000fe200078e00ff */
[C---:B------:R-:W-:Y:S02]  /*2480*/  SHF.L.U64.HI R112, R90.reuse, 0x6, R91 ;  /* 0x000000065a707819 */ /* 0x040fe4000001025b */
[----:B------:R-:W-:Y:S01]  /*2490*/  SHF.R.S32.HI R121, RZ, 0x3, R9 ;  /* 0x00000003ff797819 */ /* 0x000fe20000011409 */
[----:B------:R-:W-:Y:S01]  /*24a0*/  IMAD.WIDE.U32 R90, R90, 0x60, RZ ;  /* 0x000000605a5a7825 */ /* 0x000fe200078e00ff */
[----:B------:R-:W-:Y:S02]  /*24b0*/  LOP3.LUT R8, R9, 0xfffffff8, RZ, 0xc0, !PT ;  /* 0xfffffff809087812 */ /* 0x000fe400078ec0ff */
[----:B------:R-:W-:Y:S01]  /*24c0*/  LOP3.LUT R103, R11, R10, RZ, 0xfc, !PT ;  /* 0x0000000a0b677212 */ /* 0x000fe200078efcff */
[----:B------:R-:W-:Y:S01]  /*24d0*/  IMAD.IADD R134, R97, 0x1, R13 ;  /* 0x0000000161867824 */ /* 0x000fe200078e020d */
[----:B------:R-:W-:Y:S01]  /*24e0*/  SEL R131, R131, 0xffffffe0, !P5 ;  /* 0xffffffe083837807 */ /* 0x000fe20006800000 */
[----:B------:R-:W-:Y:S01]  /*24f0*/  IMAD.IADD R136, R91, 0x1, R15 ;  /* 0x000000015b887824 */ /* 0x000fe200078e020f */
[----:B------:R-:W-:-:S02]  /*2500*/  IADD3 R5, R178, R5, RZ ;  /* 0x00000005b2057210 */ /* 0x000fc40007ffe0ff */
[----:B------:R-:W-:Y:S02]  /*2510*/  LOP3.LUT R9, R20, 0xfffffff8, RZ, 0xc0, !PT ;  /* 0xfffffff814097812 */ /* 0x000fe400078ec0ff */
[----:B------:R-:W-:Y:S02]  /*2520*/  IADD3 R108, R95, R21, RZ ;  /* 0x000000155f6c7210 */ /* 0x000fe40007ffe0ff */
[----:B------:R-:W-:Y:S02]  /*2530*/  SHF.R.S32.HI R120, RZ, 0x3, R20 ;  /* 0x00000003ff787819 */ /* 0x000fe40000011414 */
[C---:B------:R-:W-:Y:S02]  /*2540*/  LOP3.LUT R20, R26.reuse, 0x2, RZ, 0xc0, !PT ;  /* 0x000000021a147812 */ /* 0x040fe400078ec0ff */
[----:B------:R-:W-:Y:S02]  /*2550*/  LOP3.LUT R21, R26, 0x4, RZ, 0xc0, !PT ;  /* 0x000000041a157812 */ /* 0x000fe400078ec0ff */
[----:B------:R-:W-:-:S02]  /*2560*/  LOP3.LUT R27, R103, 0x2, RZ, 0xc0, !PT ;  /* 0x00000002671b7812 */ /* 0x000fc400078ec0ff */
[C---:B------:R-:W-:Y:S02]  /*2570*/  LOP3.LUT R28, R103.reuse, 0x4, RZ, 0xc0, !PT ;  /* 0x00000004671c7812 */ /* 0x040fe400078ec0ff */
[C---:B------:R-:W-:Y:S02]  /*2580*/  LOP3.LUT R105, R103.reuse, 0x8, RZ, 0xc0, !PT ;  /* 0x0000000867697812 */ /* 0x040fe400078ec0ff */
[----:B------:R-:W-:Y:S02]  /*2590*/  LOP3.LUT R104, R103, 0x10, RZ, 0xc0, !PT ;  /* 0x0000001067687812 */ /* 0x000fe400078ec0ff */
[----:B------:R-:W-:Y:S02]  /*25a0*/  SHF.R.S32.HI R4, RZ, 0x1f, R30 ;  /* 0x0000001fff047819 */ /* 0x000fe4000001141e */
[----:B0-----:R-:W-:Y:S02]  /*25b0*/  LEA.HI R148, R148, 0x8, RZ, 0x19 ;  /* 0x0000000894947811 */ /* 0x001fe400078fc8ff */
[----:B------:R-:W-:-:S02]  /*25c0*/  IADD3 R137, R131, R5, RZ ;  /* 0x0000000583897210 */ /* 0x000fc40007ffe0ff */
[----:B------:R-:W-:Y:S02]  /*25d0*/  LOP3.LUT R10, R11, 0x1, RZ, 0xc0, !PT ;  /* 0x000000010b0a7812 */ /* 0x000fe400078ec0ff */
[----:B------:R-:W-:Y:S02]  /*25e0*/  LOP3.LUT R26, R26, 0x8, RZ, 0xc0, !PT ;  /* 0x000000081a1a7812 */ /* 0x000fe400078ec0ff */
[----:B------:R-:W-:Y:S02]  /*25f0*/  SHF.R.S32.HI R116, RZ, 0x1f, R7 ;  /* 0x0000001fff747819 */ /* 0x000fe40000011407 */
[----:B------:R-:W-:Y:S02]  /*2600*/  SHF.R.S32.HI R115, RZ, 0x1f, R8 ;  /* 0x0000001fff737819 */ /* 0x000fe40000011408 */
[----:B------:R-:W-:Y:S02]  /*2610*/  SHF.R.S32.HI R114, RZ, 0x1f, R9 ;  /* 0x0000001fff727819 */ /* 0x000fe40000011409 */
[----:B------:R-:W-:-:S02]  /*2620*/  LOP3.LUT R103, R103, 0x20, RZ, 0xc0, !PT ;  /* 0x0000002067677812 */ /* 0x000fc400078ec0ff */
[----:B----4-:R-:W-:-:S07]  /*2630*/  SHF.R.S32.HI R132, RZ, 0x1f, R102 ;  /* 0x0000001fff847819 */ /* 0x010fce0000011466 */
.L_x_562:
[----:B------:R-:W0:Y:S01]  /*2640*/  LDC R84, c[0x0][0x430] ;  /* 0x00010c00ff547b82 */ /* 0x000e220000000800 */
[----:B------:R-:W-:Y:S01]  /*2650*/  VIADD R24, R24, 0xffffffff ;  /* 0xffffffff18187836 */ /* 0x000fe20000000000 */
[----:B------:R-:W-:-:S03]  /*2660*/  MOV R31, RZ ;  /* 0x000000ff001f7202 */ /* 0x000fc60000000f00 */
[----:B-1----:R-:W-:-:S03]  /*2670*/  IMAD R12, R24, 0x60, R117 ;  /* 0x00000060180c7824 */ /* 0x002fc600078e0275 */
[----:B------:R-:W1:Y:S02]  /*2680*/  LDC R128, c[0x0][0x3f4] ;  /* 0x0000fd00ff807b82 */ /* 0x000e640000000800 */
[----:B------:R-:W-:Y:S02]  /*2690*/  ISETP.GE.AND P0, PT, R12, R25, PT ;  /* 0x000000190c00720c */ /* 0x000fe40003f06270 */
[----:B------:R-:W-:Y:S02]  /*26a0*/  IADD3 R36, R133, R12, RZ ;  /* 0x0000000c85247210 */ /* 0x000fe40007ffe0ff */
[----:B------:R-:W-:-:S03]  /*26b0*/  ISETP.GT.OR P0, PT, R117, 0x5f, P0 ;  /* 0x0000005f7500780c */ /* 0x000fc60000704670 */
[----:B--2---:R-:W-:Y:S01]  /*26c0*/  IMAD.MOV.U32 R32, RZ, RZ, R36 ;  /* 0x000000ffff207224 */ /* 0x004fe200078e0024 */
[----:B0-----:R-:W-:-:S09]  /*26d0*/  ISETP.NE.AND P4, PT, R84, 0x1, PT ;  /* 0x000000015400780c */ /* 0x001fd20003f85270 */
[----:B------:R-:W0:Y:S08]  /*26e0*/  @!P0 LDC.64 R14, c[0x0][0x428] ;  /* 0x00010a00ff0e8b82 */ /* 0x000e300000000a00 */
[----:B------:R-:W2:Y:S08]  /*26f0*/  @!P0 LDC.64 R12, c[0x0][0x418] ;  /* 0x00010600ff0c8b82 */ /* 0x000eb00000000a00 */
[----:B------:R-:W3:Y:S08]  /*2700*/  @P4 LDC R11, c[0x0][0x434] ;  /* 0x00010d00ff0b4b82 */ /* 0x000ef00000000800 */
[----:B----4-:R-:W4:Y:S01]  /*2710*/  @P4 LDC R34, c[0x0][0x438] ;  /* 0x00010e00ff224b82 */ /* 0x010f220000000800 */
[----:B---3--:R-:W-:-:S05]  /*2720*/  @P4 IMAD.HI.U32 R11, R36, R11, RZ ;  /* 0x0000000b240b4227 */ /* 0x008fca00078e00ff */
[----:B----4-:R-:W-:Y:S01]  /*2730*/  @P4 SHF.R.U32.HI R32, RZ, R34, R11 ;  /* 0x00000022ff204219 */ /* 0x010fe2000001160b */
[----:B0-----:R-:W-:-:S03]  /*2740*/  @!P0 IMAD R11, R132, R14, RZ ;  /* 0x0000000e840b8224 */ /* 0x001fc600078e02ff */
[--C-:B------:R-:W-:Y:S01]  /*2750*/  @!P0 SHF.R.S32.HI R33, RZ, 0x1f, R32.reuse ;  /* 0x0000001fff218819 */ /* 0x100fe20000011420 */
[C---:B------:R-:W-:Y:S02]  /*2760*/  @!P0 IMAD R11, R102.reuse, R15, R11 ;  /* 0x0000000f660b8224 */ /* 0x040fe400078e020b */
[----:B------:R-:W-:-:S04]  /*2770*/  @!P0 IMAD.WIDE.U32 R14, R102, R14, R32 ;  /* 0x0000000e660e8225 */ /* 0x000fc800078e0020 */
[----:B------:R-:W-:Y:S01]  /*2780*/  @!P0 IMAD.IADD R11, R15, 0x1, R11 ;  /* 0x000000010f0b8824 */ /* 0x000fe200078e020b */
[----:B--2---:R-:W-:-:S04]  /*2790*/  @!P0 LEA R12, P4, R14, R12, 0x2 ;  /* 0x0000000c0e0c8211 */ /* 0x004fc800078810ff */
[----:B------:R-:W-:-:S05]  /*27a0*/  @!P0 LEA.HI.X R13, R14, R13, R11, 0x2, P4 ;  /* 0x0000000d0e0d8211 */ /* 0x000fca00020f140b */
[----:B------:R0:W5:Y:S01]  /*27b0*/  @!P0 LDG.E R31, desc[UR60][R12.64] ;  /* 0x0000003c0c1f8981 */ /* 0x000162000c1e1900 */
[----:B-1----:R-:W-:Y:S01]  /*27c0*/  ISETP.GE.AND P0, PT, R128, 0x1, PT ;  /* 0x000000018000780c */ /* 0x002fe20003f06270 */
[----:B------:R-:W-:Y:S01]  /*27d0*/  IMAD.MOV R11, RZ, RZ, -R32 ;  /* 0x000000ffff0b7224 */ /* 0x000fe200078e0a20 */
[----:B------:R-:W-:Y:S01]  /*27e0*/  ISETP.GT.AND P4, PT, R24, R130, PT ;  /* 0x000000821800720c */ /* 0x000fe20003f84270 */
[----:B------:R-:W-:Y:S01]  /*27f0*/  IMAD R33, R18, 0x4800, R5 ;  /* 0x0000480012217824 */ /* 0x000fe200078e0205 */
[----:B------:R-:W-:Y:S05]  /*2800*/  YIELD ;  /* 0x0000000000007946 */ /* 0x000fea0003800000 */
[----:B------:R-:W-:Y:S01]  /*2810*/  IMAD R84, R84, R11, R36 ;  /* 0x0000000b54547224 */ /* 0x000fe200078e0224 */
[----:B------:R-:W-:Y:S01]  /*2820*/  BSSY B0, `(.L_x_457) ;  /* 0x00007a8000007945 */ /* 0x000fe20003800000 */
[----:B------:R-:W-:Y:S01]  /*2830*/  IMAD R11, R18, 0x4800, R137 ;  /* 0x00004800120b7824 */ /* 0x000fe200078e0289 */
[----:B------:R-:W-:Y:S01]  /*2840*/  P2R R127, PR, RZ, 0x10 ;  /* 0x00000010ff7f7803 */ /* 0x000fe20000000000 */
[----:B------:R-:W-:-:S03]  /*2850*/  IMAD R33, R33, 0x2, R126 ;  /* 0x0000000221217824 */ /* 0x000fc600078e027e */
[----:B------:R-:W-:Y:S01]  /*2860*/  LEA R32, R11, R126, 0x1 ;  /* 0x0000007e0b207211 */ /* 0x000fe200078e08ff */
[----:B0-----:R-:W-:Y:S06]  /*2870*/  @!P0 BRA `(.L_x_458) ;  /* 0x0000007000ac8947 */ /* 0x001fec0003800000 */
[----:B------:R-:W-:Y:S01]  /*2880*/  SHF.R.S32.HI R85, RZ, 0x1f, R84 ;  /* 0x0000001fff557819 */ /* 0x000fe20000011454 */
[----:B------:R-:W-:Y:S01]  /*2890*/  ULDC.64 UR4, c[0x0][0x300] ;  /* 0x0000c00000047ab9 */ /* 0x000fe20000000a00 */
[----:B-----5:R-:W-:Y:S01]  /*28a0*/  SHF.R.S32.HI R86, RZ, 0x1f, R31 ;  /* 0x0000001fff567819 */ /* 0x020fe2000001141f */
[----:B------:R-:W-:Y:S01]  /*28b0*/  IMAD.WIDE.U32 R12, R84, UR4, RZ ;  /* 0x00000004540c7c25 */ /* 0x000fe2000f8e00ff */
[----:B------:R-:W-:Y:S02]  /*28c0*/  ULDC.U8 UR6, c[0x0][0x410] ;  /* 0x0001040000067ab9 */ /* 0x000fe40000000000 */
[----:B------:R-:W-:Y:S01]  /*28d0*/  ISETP.NE.AND P0, PT, RZ, UR6, PT ;  /* 0x00000006ff007c0c */ /* 0x000fe2000bf05270 */
[----:B------:R-:W-:Y:S02]  /*28e0*/  IMAD R11, R85, UR4, RZ ;  /* 0x00000004550b7c24 */ /* 0x000fe4000f8e02ff */
[----:B------:R-:W-:Y:S02]  /*28f0*/  IMAD R34, R136, R24, RZ ;  /* 0x0000001888227224 */ /* 0x000fe400078e02ff */
[----:B------:R-:W-:Y:S01]  /*2900*/  IMAD R11, R84, UR5, R11 ;  /* 0x00000005540b7c24 */ /* 0x000fe2000f8e020b */
[----:B------:R-:W-:Y:S01]  /*2910*/  ULDC.64 UR4, c[0x0][0x310] ;  /* 0x0000c40000047ab9 */ /* 0x000fe20000000a00 */
[----:B------:R-:W-:-:S02]  /*2920*/  IMAD R87, R24, -0x60, R25 ;  /* 0xffffffa018577824 */ /* 0x000fc400078e0219 */
[----:B------:R-:W-:Y:S02]  /*2930*/  IMAD R14, R86, UR4, RZ ;  /* 0x00000004560e7c24 */ /* 0x000fe4000f8e02ff */
[----:B------:R-:W-:Y:S01]  /*2940*/  IMAD.IADD R13, R13, 0x1, R11 ;  /* 0x000000010d0d7824 */ /* 0x000fe200078e020b */
[----:B------:R-:W-:Y:S01]  /*2950*/  SHF.R.S32.HI R11, RZ, 0x1f, R24 ;  /* 0x0000001fff0b7819 */ /* 0x000fe20000011418 */
[----:B------:R-:W-:Y:S01]  /*2960*/  IMAD R15, R31, UR5, R14 ;  /* 0x000000051f0f7c24 */ /* 0x000fe2000f8e020e */
[----:B------:R-:W-:Y:S01]  /*2970*/  VIMNMX R87, R87, 0x60, PT ;  /* 0x0000006057577848 */ /* 0x000fe20003fe0100 */
[----:B------:R-:W-:Y:S01]  /*2980*/  IMAD.WIDE.U32 R12, R31, UR4, R12 ;  /* 0x000000041f0c7c25 */ /* 0x000fe2000f8e000c */
[----:B------:R-:W-:-:S03]  /*2990*/  ULDC.64 UR4, c[0x0][0x308] ;  /* 0x0000c20000047ab9 */ /* 0x000fc60000000a00 */
[----:B------:R-:W-:Y:S02]  /*29a0*/  IMAD R14, R134, R24, RZ ;  /* 0x00000018860e7224 */ /* 0x000fe400078e02ff */
[----:B------:R-:W-:Y:S02]  /*29b0*/  IMAD.IADD R13, R13, 0x1, R15 ;  /* 0x000000010d0d7824 */ /* 0x000fe400078e020f */
[----:B------:R-:W-:Y:S02]  /*29c0*/  IMAD R15, R4, UR4, RZ ;  /* 0x00000004040f7c24 */ /* 0x000fe4000f8e02ff */
[C---:B------:R-:W-:Y:S02]  /*29d0*/  IMAD R35, R11.reuse, R96, R14 ;  /* 0x000000600b237224 */ /* 0x040fe400078e020e */
[----:B------:R-:W-:Y:S02]  /*29e0*/  IMAD R37, R11, R90, R34 ;  /* 0x0000005a0b257224 */ /* 0x000fe400078e0222 */
[----:B------:R-:W-:-:S02]  /*29f0*/  IMAD R11, R30, UR5, R15 ;  /* 0x000000051e0b7c24 */ /* 0x000fc4000f8e020f */
[----:B------:R-:W-:Y:S01]  /*2a00*/  IMAD.WIDE.U32 R118, R30, UR4, R12 ;  /* 0x000000041e767c25 */ /* 0x000fe2000f8e000c */
[----:B------:R-:W-:-:S03]  /*2a10*/  ULDC.64 UR4, c[0x0][0x2e8] ;  /* 0x0000ba0000047ab9 */ /* 0x000fc60000000a00 */
[-C--:B------:R-:W-:Y:S01]  /*2a20*/  IMAD.WIDE.U32 R14, R96, R24.reuse, RZ ;  /* 0x00000018600e7225 */ /* 0x080fe200078e00ff */
[----:B------:R-:W-:Y:S02]  /*2a30*/  IADD3 R11, R119, R11, RZ ;  /* 0x0000000b770b7210 */ /* 0x000fe40007ffe0ff */
[----:B------:R-:W-:Y:S01]  /*2a40*/  LEA R119, P4, R118, UR4, 0x1 ;  /* 0x0000000476777c11 */ /* 0x000fe2000f8808ff */
[----:B------:R-:W-:-:S03]  /*2a50*/  IMAD.WIDE.U32 R12, R90, R24, RZ ;  /* 0x000000185a0c7225 */ /* 0x000fc600078e00ff */
[----:B------:R-:W-:Y:S01]  /*2a60*/  LEA.HI.X R118, R118, UR5, R11, 0x1, P4 ;  /* 0x0000000576767c11 */ /* 0x000fe2000a0f0c0b */
[----:B------:R-:W-:Y:S02]  /*2a70*/  IMAD.IADD R11, R15, 0x1, R35 ;  /* 0x000000010f0b7824 */ /* 0x000fe400078e0223 */
[----:B------:R-:W-:Y:S01]  /*2a80*/  IMAD.IADD R82, R13, 0x1, R37 ;  /* 0x000000010d527824 */ /* 0x000fe200078e0225 */
[----:B------:R-:W-:Y:S06]  /*2a90*/  @!P0 BRA `(.L_x_459) ;  /* 0x0000003400ac8947 */ /* 0x000fec0003800000 */
[----:B------:R-:W-:Y:S01]  /*2aa0*/  ISETP.GE.AND P4, PT, R165, R87, PT ;  /* 0x00000057a500720c */ /* 0x000fe20003f86270 */
[----:B------:R-:W-:Y:S01]  /*2ab0*/  BSSY B1, `(.L_x_460) ;  /* 0x0000037000017945 */ /* 0x000fe20003800000 */
        /* <DEDUP_REMOVED lines=13> */
[----:B------:R-:W-:Y:S06]  /*2b90*/  @P4 BRA `(.L_x_461) ;  /* 0x0000000000a04947 */ /* 0x000fec0003800000 */
[----:B------:R-:W-:Y:S01]  /*2ba0*/  IADD3 R37, P5, R100, R14, RZ ;  /* 0x0000000e64257210 */ /* 0x000fe20007fbe0ff */
[----:B------:R-:W-:Y:S01]  /*2bb0*/  ULDC.64 UR4, c[0x0][0x3e8] ;  /* 0x0000fa0000047ab9 */ /* 0x000fe20000000a00 */
[----:B------:R-:W-:Y:S01]  /*2bc0*/  IADD3 R39, P0, R94, R12, RZ ;  /* 0x0000000c5e277210 */ /* 0x000fe20007f1e0ff */
[----:B------:R-:W-:Y:S01]  /*2bd0*/  ULDC.64 UR6, c[0x0][0x400] ;  /* 0x0001000000067ab9 */ /* 0x000fe20000000a00 */
[----:B------:R-:W-:Y:S02]  /*2be0*/  IADD3.X R38, R11, R109, RZ, P5, !PT ;  /* 0x0000006d0b267210 */ /* 0x000fe40002ffe4ff */
[----:B------:R-:W-:Y:S02]  /*2bf0*/  CS2R R78, SRZ ;  /* 0x00000000004e7805 */ /* 0x000fe4000001ff00 */
[----:B------:R-:W-:Y:S01]  /*2c00*/  LEA R36, P5, R37, UR4, 0x1 ;  /* 0x0000000425247c11 */ /* 0x000fe2000f8a08ff */
[----:B------:R-:W-:Y:S01]  /*2c10*/  IMAD.X R40, R82, 0x1, R108, P0 ;  /* 0x0000000152287824 */ /* 0x000fe200000e066c */
[----:B------:R-:W-:-:S02]  /*2c20*/  ISETP.GE.AND P0, PT, R160, R128, PT ;  /* 0x00000080a000720c */ /* 0x000fc40003f06270 */
[----:B------:R-:W-:Y:S02]  /*2c30*/  CS2R R74, SRZ ;  /* 0x00000000004a7805 */ /* 0x000fe4000001ff00 */
[----:B------:R-:W-:Y:S02]  /*2c40*/  LEA.HI.X R37, R37, UR5, R38, 0x1, P5 ;  /* 0x0000000525257c11 */ /* 0x000fe4000a8f0c26 */
[----:B------:R-:W-:Y:S02]  /*2c50*/  CS2R R80, SRZ ;  /* 0x0000000000507805 */ /* 0x000fe4000001ff00 */
[C---:B------:R-:W-:Y:S02]  /*2c60*/  LEA R38, P5, R39.reuse, UR6, 0x1 ;  /* 0x0000000627267c11 */ /* 0x040fe4000f8a08ff */
[----:B------:R-:W-:Y:S02]  /*2c70*/  CS2R R76, SRZ ;  /* 0x00000000004c7805 */ /* 0x000fe4000001ff00 */
[----:B------:R-:W-:-:S02]  /*2c80*/  LEA.HI.X R39, R39, UR7, R40, 0x1, P5 ;  /* 0x0000000727277c11 */ /* 0x000fc4000a8f0c28 */
[-C--:B------:R-:W-:Y:S01]  /*2c90*/  ISETP.GE.AND P5, PT, R169, R128.reuse, PT ;  /* 0x00000080a900720c */ /* 0x080fe20003fa6270 */
[----:B------:R0:W5:Y:S04]  /*2ca0*/  @!P0 LDG.E.64 R78, desc[UR60][R36.64] ;  /* 0x0000003c244e8981 */ /* 0x000168000c1e1b00 */
[----:B------:R0:W5:Y:S01]  /*2cb0*/  @!P0 LDG.E.64 R80, desc[UR60][R38.64] ;  /* 0x0000003c26508981 */ /* 0x000162000c1e1b00 */
[----:B------:R-:W-:-:S07]  /*2cc0*/  ISETP.GE.AND P0, PT, R168, R128, PT ;  /* 0x00000080a800720c */ /* 0x000fce0003f06270 */
[----:B------:R0:W5:Y:S04]  /*2cd0*/  @!P5 LDG.E.64 R74, desc[UR60][R36.64+0x20] ;  /* 0x0000203c244ad981 */ /* 0x000168000c1e1b00 */
[----:B------:R0:W5:Y:S01]  /*2ce0*/  @!P5 LDG.E.64 R76, desc[UR60][R38.64+0x20] ;  /* 0x0000203c264cd981 */ /* 0x000162000c1e1b00 */
[----:B------:R-:W-:Y:S02]  /*2cf0*/  ISETP.GE.AND P5, PT, R171, R128, PT ;  /* 0x00000080ab00720c */ /* 0x000fe40003fa6270 */
[----:B------:R-:W-:Y:S02]  /*2d00*/  CS2R R70, SRZ ;  /* 0x0000000000467805 */ /* 0x000fe4000001ff00 */
[----:B------:R-:W-:Y:S02]  /*2d10*/  CS2R R72, SRZ ;  /* 0x0000000000487805 */ /* 0x000fe4000001ff00 */
[----:B------:R-:W-:-:S02]  /*2d20*/  CS2R R66, SRZ ;  /* 0x0000000000427805 */ /* 0x000fc4000001ff00 */
[----:B------:R-:W-:Y:S01]  /*2d30*/  CS2R R68, SRZ ;  /* 0x0000000000447805 */ /* 0x000fe2000001ff00 */
[----:B------:R0:W5:Y:S04]  /*2d40*/  @!P0 LDG.E.64 R70, desc[UR60][R36.64+0x40] ;  /* 0x0000403c24468981 */ /* 0x000168000c1e1b00 */
[----:B------:R0:W5:Y:S01]  /*2d50*/  @!P0 LDG.E.64 R72, desc[UR60][R38.64+0x40] ;  /* 0x0000403c26488981 */ /* 0x000162000c1e1b00 */
[----:B------:R-:W-:-:S03]  /*2d60*/  ISETP.GE.AND P0, PT, R170, R128, PT ;  /* 0x00000080aa00720c */ /* 0x000fc60003f06270 */
        /* <DEDUP_REMOVED lines=8> */
[----:B------:R0:W5:Y:S04]  /*2df0*/  @!P0 LDG.E.64 R64, desc[UR60][R38.64+0x80] ;  /* 0x0000803c26408981 */ /* 0x000168000c1e1b00 */
[----:B------:R0:W5:Y:S04]  /*2e00*/  @!P5 LDG.E.64 R58, desc[UR60][R36.64+0xa0] ;  /* 0x0000a03c243ad981 */ /* 0x000168000c1e1b00 */
[----:B------:R0:W5:Y:S02]  /*2e10*/  @!P5 LDG.E.64 R60, desc[UR60][R38.64+0xa0] ;  /* 0x0000a03c263cd981 */ /* 0x000164000c1e1b00 */
.L_x_461:
[----:B------:R-:W-:Y:S05]  /*2e20*/  BSYNC B1 ;  /* 0x0000000000017941 */ /* 0x000fea0003800000 */
.L_x_460:
[----:B------:R-:W-:Y:S01]  /*2e30*/  ISETP.GE.AND P5, PT, R225, R87, PT ;  /* 0x00000057e100720c */ /* 0x000fe20003fa6270 */
[----:B------:R-:W-:Y:S01]  /*2e40*/  BSSY B1, `(.L_x_462) ;  /* 0x0000037000017945 */ /* 0x000fe20003800000 */
[----:B0-----:R-:W-:Y:S02]  /*2e50*/  CS2R R38, SRZ ;  /* 0x0000000000267805 */ /* 0x001fe4000001ff00 */
        /* <DEDUP_REMOVED lines=8> */
[----:B------:R-:W-:Y:S01]  /*2ee0*/  CS2R R52, SRZ ;  /* 0x0000000000347805 */ /* 0x000fe2000001ff00 */
[----:B-----5:R-:W-:Y:S01]  /*2ef0*/  IMAD.MOV.U32 R88, RZ, RZ, R58 ;  /* 0x000000ffff587224 */ /* 0x020fe200078e003a */
[----:B------:R-:W-:-:S02]  /*2f00*/  MOV R83, R59 ;  /* 0x0000003b00537202 */ /* 0x000fc40000000f00 */
[----:B------:R-:W-:Y:S01]  /*2f10*/  CS2R R56, SRZ ;  /* 0x0000000000387805 */ /* 0x000fe2000001ff00 */
[----:B------:R-:W-:Y:S06]  /*2f20*/  @P5 BRA `(.L_x_463) ;  /* 0x0000000000a05947 */ /* 0x000fec0003800000 */
[----:B------:R-:W-:Y:S01]  /*2f30*/  IADD3 R14, P0, P6, R100, R14, R111 ;  /* 0x0000000e640e7210 */ /* 0x000fe20007e1e06f */
[----:B------:R-:W-:Y:S01]  /*2f40*/  ULDC.64 UR4, c[0x0][0x3e8] ;  /* 0x0000fa0000047ab9 */ /* 0x000fe20000000a00 */
[----:B------:R-:W-:Y:S01]  /*2f50*/  ULDC.64 UR6, c[0x0][0x400] ;  /* 0x0001000000067ab9 */ /* 0x000fe20000000a00 */
[----:B------:R-:W-:Y:S02]  /*2f60*/  CS2R R54, SRZ ;  /* 0x0000000000367805 */ /* 0x000fe4000001ff00 */
[----:B------:R-:W-:Y:S02]  /*2f70*/  IADD3.X R13, R109, R11, R110, P0, P6 ;  /* 0x0000000b6d0d7210 */ /* 0x000fe400007ec46e */
[----:B------:R-:W-:Y:S02]  /*2f80*/  CS2R R56, SRZ ;  /* 0x0000000000387805 */ /* 0x000fe4000001ff00 */
[----:B------:R-:W-:-:S04]  /*2f90*/  IADD3 R11, P0, P6, R94, R12, R113 ;  /* 0x0000000c5e0b7210 */ /* 0x000fc80007e1e071 */
[----:B------:R-:W-:Y:S02]  /*2fa0*/  IADD3.X R82, R108, R82, R112, P0, P6 ;  /* 0x000000526c527210 */ /* 0x000fe400007ec470 */
[----:B------:R-:W-:-:S04]  /*2fb0*/  LEA R12, P0, R14, UR4, 0x1 ;  /* 0x000000040e0c7c11 */ /* 0x000fc8000f8008ff */
[----:B------:R-:W-:Y:S02]  /*2fc0*/  LEA.HI.X R13, R14, UR5, R13, 0x1, P0 ;  /* 0x000000050e0d7c11 */ /* 0x000fe400080f0c0d */
[----:B------:R-:W-:-:S04]  /*2fd0*/  LEA R14, P0, R11, UR6, 0x1 ;  /* 0x000000060b0e7c11 */ /* 0x000fc8000f8008ff */
[----:B------:R-:W-:Y:S02]  /*2fe0*/  LEA.HI.X R15, R11, UR7, R82, 0x1, P0 ;  /* 0x000000070b0f7c11 */ /* 0x000fe400080f0c52 */
[----:B------:R-:W-:Y:S02]  /*2ff0*/  ISETP.GE.AND P0, PT, R160, R128, PT ;  /* 0x00000080a000720c */ /* 0x000fe40003f06270 */
[----:B------:R-:W-:Y:S02]  /*3000*/  CS2R R50, SRZ ;  /* 0x0000000000327805 */ /* 0x000fe4000001ff00 */
[----:B------:R-:W-:-:S09]  /*3010*/  CS2R R52, SRZ ;  /* 0x0000000000347805 */ /* 0x000fd2000001ff00 */
[----:B------:R0:W5:Y:S04]  /*3020*/  @!P0 LDG.E.64 R54, desc[UR60][R12.64] ;  /* 0x0000003c0c368981 */ /* 0x000168000c1e1b00 */
[----:B------:R0:W5:Y:S01]  /*3030*/  @!P0 LDG.E.64 R56, desc[UR60][R14.64] ;  /* 0x0000003c0e388981 */ /* 0x000162000c1e1b00 */
        /* <DEDUP_REMOVED lines=20> */
[----:B------:R-:W-:-:S13]  /*3180*/  ISETP.GE.AND P0, PT, R172, R128, PT ;  /* 0x00000080ac00720c */ /* 0x000fda0003f06270 */
[----:B------:R0:W5:Y:S04]  /*3190*/  @!P0 LDG.E.64 R34, desc[UR60][R12.64+0xa0] ;  /* 0x0000a03c0c228981 */ /* 0x000168000c1e1b00 */
[----:B------:R0:W5:Y:S02]  /*31a0*/  @!P0 LDG.E.64 R36, desc[UR60][R14.64+0xa0] ;  /* 0x0000a03c0e248981 */ /* 0x000164000c1e1b00 */
.L_x_463:
[----:B------:R-:W-:Y:S05]  /*31b0*/  BSYNC B1 ;  /* 0x0000000000017941 */ /* 0x000fea0003800000 */
.L_x_462:
[----:B------:R-:W2:Y:S01]  /*31c0*/  LDL R11, [R1+0x30] ;  /* 0x00003000010b7983 */ /* 0x000ea20000100800 */
[----:B0-----:R-:W-:Y:S01]  /*31d0*/  IMAD.MOV.U32 R12, RZ, RZ, R63 ;  /* 0x000000ffff0c7224 */ /* 0x001fe200078e003f */
[----:B------:R-:W-:Y:S01]  /*31e0*/  MOV R14, R71 ;  /* 0x00000047000e7202 */ /* 0x000fe20000000f00 */
[----:B------:R-:W-:Y:S01]  /*31f0*/  IMAD.MOV.U32 R13, RZ, RZ, R70 ;  /* 0x000000ffff0d7224 */ /* 0x000fe200078e0046 */
[----:B------:R-:W-:-:S04]  /*3200*/  PRMT R159, R88, 0x5410, R83 ;  /* 0x00005410589f7816 */ /* 0x000fc80000000053 */
[----:B------:R-:W-:Y:S01]  /*3210*/  PRMT R208, R13, 0x5410, R14 ;  /* 0x000054100dd07816 */ /* 0x000fe2000000000e */
[----:B------:R-:W-:Y:S01]  /*3220*/  IMAD.MOV.U32 R14, RZ, RZ, R79 ;  /* 0x000000ffff0e7224 */ /* 0x000fe200078e004f */
[----:B------:R-:W-:-:S04]  /*3230*/  MOV R13, R78 ;  /* 0x0000004e000d7202 */ /* 0x000fc80000000f00 */
[----:B------:R-:W-:Y:S01]  /*3240*/  PRMT R156, R13, 0x5410, R14 ;  /* 0x000054100d9c7816 */ /* 0x000fe2000000000e */
[----:B------:R-:W-:Y:S01]  /*3250*/  IMAD.MOV.U32 R14, RZ, RZ, R60 ;  /* 0x000000ffff0e7224 */ /* 0x000fe200078e003c */
[----:B------:R-:W-:-:S04]  /*3260*/  MOV R13, R61 ;  /* 0x0000003d000d7202 */ /* 0x000fc80000000f00 */
[----:B------:R-:W-:Y:S01]  /*3270*/  PRMT R196, R14, 0x5410, R13 ;  /* 0x000054100ec47816 */ /* 0x000fe2000000000d */
[----:B------:R-:W-:Y:S01]  /*3280*/  IMAD.MOV.U32 R13, RZ, RZ, R69 ;  /* 0x000000ffff0d7224 */ /* 0x000fe200078e0045 */
[----:B------:R-:W-:Y:S02]  /*3290*/  MOV R14, R68 ;  /* 0x00000044000e7202 */ /* 0x000fe40000000f00 */
[----:B--2---:R-:W-:Y:S01]  /*32a0*/  R2UR UR4, R11 ;  /* 0x000000000b0472ca */ /* 0x004fe200000e0000 */
[----:B------:R-:W-:-:S05]  /*32b0*/  IMAD.MOV.U32 R11, RZ, RZ, R62 ;  /* 0x000000ffff0b7224 */ /* 0x000fca00078e003e */
[----:B------:R-:W-:Y:S01]  /*32c0*/  PRMT R204, R12, 0x5410, R11 ;  /* 0x000054100ccc7816 */ /* 0x000fe2000000000b */
[----:B------:R-:W-:Y:S01]  /*32d0*/  IMAD.MOV.U32 R12, RZ, RZ, R67 ;  /* 0x000000ffff0c7224 */ /* 0x000fe200078e0043 */
[----:B------:R-:W-:-:S04]  /*32e0*/  MOV R11, R66 ;  /* 0x00000042000b7202 */ /* 0x000fc80000000f00 */
[----:B------:R-:W-:Y:S01]  /*32f0*/  PRMT R207, R11, 0x7610, R207 ;  /* 0x000076100bcf7816 */ /* 0x000fe200000000cf */
[----:B------:R-:W-:Y:S01]  /*3300*/  IMAD.MOV.U32 R11, RZ, RZ, R74 ;  /* 0x000000ffff0b7224 */ /* 0x000fe200078e004a */
[----:B------:R-:W-:Y:S01]  /*3310*/  PRMT R206, R12, 0x7610, R206 ;  /* 0x000076100cce7816 */ /* 0x000fe200000000ce */
[----:B------:R-:W-:Y:S01]  /*3320*/  IMAD.MOV.U32 R12, RZ, RZ, R75 ;  /* 0x000000ffff0c7224 */ /* 0x000fe200078e004b */
[----:B------:R-:W-:Y:S01]  /*3330*/  UISETP.NE.AND UP0, UPT, UR4, 0x3, UPT ;  /* 0x000000030400788c */ /* 0x000fe2000bf05270 */
[----:B------:R-:W-:Y:S01]  /*3340*/  PRMT R207, R207, 0x5410, R14 ;  /* 0x00005410cfcf7816 */ /* 0x000fe2000000000e */
[----:B------:R-:W-:Y:S01]  /*3350*/  IMAD.MOV.U32 R14, RZ, RZ, R81 ;  /* 0x000000ffff0e7224 */ /* 0x000fe200078e0051 */
[----:B------:R-:W-:Y:S02]  /*3360*/  PRMT R206, R206, 0x5410, R13 ;  /* 0x00005410cece7816 */ /* 0x000fe4000000000d */
[----:B------:R-:W-:Y:S01]  /*3370*/  PRMT R209, R11, 0x5410, R12 ;  /* 0x000054100bd17816 */ /* 0x000fe2000000000c */
[----:B------:R-:W-:Y:S01]  /*3380*/  IMAD.MOV.U32 R12, RZ, RZ, R64 ;  /* 0x000000ffff0c7224 */ /* 0x000fe200078e0040 */
[----:B------:R-:W-:Y:S01]  /*3390*/  PLOP3.LUT P0, PT, PT, PT, UP0, 0x80, 0x0 ;  /* 0x000000000000781c */ /* 0x000fe20003f0f008 */
[----:B------:R-:W-:Y:S01]  /*33a0*/  IMAD.MOV.U32 R11, RZ, RZ, R65 ;  /* 0x000000ffff0b7224 */ /* 0x000fe200078e0041 */
[----:B------:R-:W-:-:S04]  /*33b0*/  MOV R13, R80 ;  /* 0x00000050000d7202 */ /* 0x000fc80000000f00 */
[----:B------:R-:W-:Y:S01]  /*33c0*/  PRMT R205, R11, 0x5410, R12 ;  /* 0x000054100bcd7816 */ /* 0x000fe2000000000c */
[----:B------:R-:W-:Y:S01]  /*33d0*/  IMAD.MOV.U32 R11, RZ, RZ, R72 ;  /* 0x000000ffff0b7224 */ /* 0x000fe200078e0048 */
[----:B------:R-:W-:Y:S02]  /*33e0*/  MOV R12, R73 ;  /* 0x00000049000c7202 */ /* 0x000fe40000000f00 */
[----:B------:R-:W-:Y:S01]  /*33f0*/  PRMT R212, R13, 0x5410, R14 ;  /* 0x000054100dd47816 */ /* 0x000fe2000000000e */
[----:B-----5:R-:W-:Y:S01]  /*3400*/  IMAD.MOV.U32 R14, RZ, RZ, R34 ;  /* 0x000000ffff0e7224 */ /* 0x020fe200078e0022 */
[----:B------:R-:W-:Y:S01]  /*3410*/  PRMT R210, R11, 0x5410, R12 ;  /* 0x000054100bd27816 */ /* 0x000fe2000000000c */
[----:B------:R-:W-:Y:S01]  /*3420*/  IMAD.MOV.U32 R11, RZ, RZ, R76 ;  /* 0x000000ffff0b7224 */ /* 0x000fe200078e004c */
[----:B------:R-:W-:Y:S01]  /*3430*/  MOV R13, R35 ;  /* 0x00000023000d7202 */ /* 0x000fe20000000f00 */
[----:B------:R-:W-:-:S03]  /*3440*/  IMAD.MOV.U32 R12, RZ, RZ, R77 ;  /* 0x000000ffff0c7224 */ /* 0x000fc600078e004d */
[----:B------:R-:W-:Y:S02]  /*3450*/  PRMT R83, R14, 0x5410, R13 ;  /* 0x000054100e537816 */ /* 0x000fe4000000000d */
[----:B------:R-:W-:Y:S01]  /*3460*/  PRMT R211, R11, 0x5410, R12 ;  /* 0x000054100bd37816 */ /* 0x000fe2000000000c */
[----:B------:R-:W-:Y:S02]  /*3470*/  IMAD.MOV.U32 R12, RZ, RZ, R38 ;  /* 0x000000ffff0c7224 */ /* 0x000fe400078e0026 */
[----:B------:R-:W-:-:S05]  /*3480*/  IMAD.MOV.U32 R11, RZ, RZ, R39 ;  /* 0x000000ffff0b7224 */ /* 0x000fca00078e0027 */
[----:B------:R-:W-:Y:S01]  /*3490*/  PRMT R123, R12, 0x5410, R11 ;  /* 0x000054100c7b7816 */ /* 0x000fe2000000000b */
[----:B------:R-:W-:Y:S01]  /*34a0*/  IMAD.MOV.U32 R11, RZ, RZ, R43 ;  /* 0x000000ffff0b7224 */ /* 0x000fe200078e002b */
[----:B------:R-:W-:-:S04]  /*34b0*/  MOV R12, R42 ;  /* 0x0000002a000c7202 */ /* 0x000fc80000000f00 */
[----:B------:R-:W-:Y:S01]  /*34c0*/  PRMT R139, R12, 0x5410, R11 ;  /* 0x000054100c8b7816 */ /* 0x000fe2000000000b */
[----:B------:R-:W-:Y:S01]  /*34d0*/  IMAD.MOV.U32 R12, RZ, RZ, R46 ;  /* 0x000000ffff0c7224 */ /* 0x000fe200078e002e */
[----:B------:R-:W-:-:S04]  /*34e0*/  MOV R11, R47 ;  /* 0x0000002f000b7202 */ /* 0x000fc80000000f00 */
        /* <DEDUP_REMOVED lines=25> */
[----:B------:R-:W-:Y:S06]  /*3680*/  @!P0 BRA `(.L_x_464) ;  /* 0x0000000000048947 */ /* 0x000fec0003800000 */
[----:B------:R-:W-:Y:S01]  /*3690*/  BPT.TRAP 0x1 ;  /* 0x000000040000795c */ /* 0x000fe20000300000 */
.L_x_464:
[----:B------:R-:W-:Y:S01]  /*36a0*/  IMAD R88, R18, 0x8, R2 ;  /* 0x0000000812587824 */ /* 0x000fe200078e0202 */
[----:B------:R-:W-:Y:S01]  /*36b0*/  SHF.L.U32 R89, R166, 0x1f, RZ ;  /* 0x0000001fa6597819 */ /* 0x000fe200000006ff */
[----:B------:R-:W-:Y:S03]  /*36c0*/  BSSY B1, `(.L_x_465) ;  /* 0x0000003000017945 */ /* 0x000fe60003800000 */
[----:B------:R-:W0:Y:S02]  /*36d0*/  SYNCS.PHASECHK.TRANS64.TRYWAIT P6, [R88+URZ+0x2a890], R89 ;  /* 0x02a89059580075a7 */ /* 0x000e2400080c017f */
[----:B0-----:R-:W-:Y:S05]  /*36e0*/  @!P6 BRA `(.L_x_466) ;  /* 0x000001a800d8e947 */ /* 0x001fea0003800000 */
.L_x_786:
[----:B------:R-:W-:Y:S05]  /*36f0*/  BSYNC B1 ;  /* 0x0000000000017941 */ /* 0x000fea0003800000 */
.L_x_465:
[----:B------:R-:W-:-:S03]  /*3700*/  UMOV UR4, 0xffffffff ;  /* 0xffffffff00047882 */ /* 0x000fc60000000000 */
[----:B------:R-:W-:Y:S05]  /*3710*/  BRA.DIV UR4, `(.L_x_467) ;  /* 0x000001aa04e07947 */ /* 0x000fea000b800000 */
[----:B------:R1:W2:Y:S04]  /*3720*/  SHFL.IDX PT, R82, R118, RZ, 0x1c1f ;  /* 0x001c1fff76527589 */ /* 0x0002a800000e0000 */
[----:B------:R1:W3:Y:S02]  /*3730*/  SHFL.IDX PT, R11, R119, RZ, 0x1c1f ;  /* 0x001c1fff770b7589 */ /* 0x0002e400000e0000 */
.L_x_790:
[----:B------:R-:W-:Y:S04]  /*3740*/  BSSY B1, `(.L_x_468) ;  /* 0x000015b000017945 */ /* 0x000fe80003800000 */
[----:B------:R-:W-:Y:S05]  /*3750*/  @P4 BRA `(.L_x_469) ;  /* 0x0000001400644947 */ /* 0x000fea0003800000 */
[----:B------:R-:W-:Y:S01]  /*3760*/  ISETP.NE.AND P4, PT, R10, RZ, PT ;  /* 0x000000ff0a00720c */ /* 0x000fe20003f85270 */
[----:B------:R-:W-:-:S12]  /*3770*/  BSSY B2, `(.L_x_470) ;  /* 0x0000035000027945 */ /* 0x000fd80003800000 */
[----:B------:R-:W-:Y:S05]  /*3780*/  @!P4 BRA `(.L_x_471) ;  /* 0x0000000000ccc947 */ /* 0x000fea0003800000 */
[----:B------:R4:W0:Y:S01]  /*3790*/  LDS.128 R12, [R33] ;  /* 0x00000000210c7984 */ /* 0x0008220000000c00 */
[----:B------:R-:W-:Y:S01]  /*37a0*/  ISETP.GE.AND P4, PT, R160, R128, PT ;  /* 0x00000080a000720c */ /* 0x000fe20003f86270 */
[----:B------:R-:W-:-:S12]  /*37b0*/  BSSY B3, `(.L_x_472) ;  /* 0x000002d000037945 */ /* 0x000fd80003800000 */
[----:B----4-:R-:W-:Y:S05]  /*37c0*/  @P4 BRA `(.L_x_473) ;  /* 0x0000000000ac4947 */ /* 0x010fea0003800000 */
[--C-:B------:R-:W-:Y:S02]  /*37d0*/  SHF.R.U64 R154, R78, 0x10, R79.reuse ;  /* 0x000000104e9a7819 */ /* 0x100fe4000000124f */
[----:B------:R-:W-:Y:S02]  /*37e0*/  SHF.R.U32.HI R78, RZ, 0x10, R79 ;  /* 0x00000010ff4e7819 */ /* 0x000fe4000001164f */
[--C-:B------:R-:W-:Y:S01]  /*37f0*/  SHF.R.U64 R155, R80, 0x10, R81.reuse ;  /* 0x00000010509b7819 */ /* 0x100fe20000001251 */
[----:B------:R-:W-:Y:S01]  /*3800*/  HADD2.F32 R154, -RZ, R154.H0_H0 ;  /* 0x2000009aff9a7230 */ /* 0x000fe20000004100 */
[----:B0-----:R-:W-:Y:S02]  /*3810*/  MOV R79, R13 ;  /* 0x0000000d004f7202 */ /* 0x001fe40000000f00 */
[----:B------:R-:W-:Y:S01]  /*3820*/  SHF.R.U32.HI R80, RZ, 0x10, R81 ;  /* 0x00000010ff507819 */ /* 0x000fe20000011651 */
[----:B------:R-:W-:Y:S02]  /*3830*/  HADD2.F32 R13, -RZ, R155.H0_H0 ;  /* 0x2000009bff0d7230 */ /* 0x000fe40000004100 */
[----:B------:R-:W-:-:S02]  /*3840*/  HADD2.F32 R81, -RZ, R79.H1_H1 ;  /* 0x3000004fff517230 */ /* 0x000fc40000004100 */
[----:B------:R-:W-:Y:S02]  /*3850*/  HADD2.F32 R155, -RZ, R79.H0_H0 ;  /* 0x2000004fff9b7230 */ /* 0x000fe40000004100 */
[----:B------:R-:W-:Y:S02]  /*3860*/  HADD2.F32 R80, -RZ, R80.H0_H0 ;  /* 0x20000050ff507230 */ /* 0x000fe40000004100 */
[-C--:B------:R-:W-:Y:S01]  /*3870*/  FMUL.FTZ R79, R81, R13.reuse ;  /* 0x0000000d514f7220 */ /* 0x080fe20000410000 */
[----:B------:R-:W-:-:S03]  /*3880*/  FMUL.FTZ R13, R155, R13 ;  /* 0x0000000d9b0d7220 */ /* 0x000fc60000410000 */
[-C--:B------:R-:W-:Y:S01]  /*3890*/  FFMA.FTZ R79, R155, R154.reuse, -R79 ;  /* 0x0000009a9b4f7223 */ /* 0x080fe2000001084f */
[----:B------:R-:W-:Y:S02]  /*38a0*/  IMAD.MOV.U32 R155, RZ, RZ, R12 ;  /* 0x000000ffff9b7224 */ /* 0x000fe400078e000c */
[----:B------:R-:W-:Y:S01]  /*38b0*/  FFMA.FTZ R13, R81, R154, R13 ;  /* 0x0000009a510d7223 */ /* 0x000fe2000001000d */
[----:B------:R-:W-:Y:S02]  /*38c0*/  IMAD.MOV.U32 R81, RZ, RZ, R15 ;  /* 0x000000ffff517224 */ /* 0x000fe400078e000f */
[----:B------:R-:W-:Y:S02]  /*38d0*/  HADD2.F32 R154, -RZ, R78.H0_H0 ;  /* 0x2000004eff9a7230 */ /* 0x000fe40000004100 */
[----:B------:R-:W-:Y:S01]  /*38e0*/  HADD2.F32 R12, -RZ, R155.H1_H1 ;  /* 0x3000009bff0c7230 */ /* 0x000fe20000004100 */
[----:B------:R-:W-:Y:S01]  /*38f0*/  F2FP.F16.F32.PACK_AB R13, R13, R79 ;  /* 0x0000004f0d0d723e */ /* 0x000fe200000000ff */
[----:B------:R-:W-:-:S02]  /*3900*/  HADD2.F32 R15, -RZ, R81.H1_H1 ;  /* 0x30000051ff0f7230 */ /* 0x000fc40000004100 */
[----:B------:R-:W-:Y:S02]  /*3910*/  HADD2.F32 R81, -RZ, R81.H0_H0 ;  /* 0x20000051ff517230 */ /* 0x000fe40000004100 */
[----:B------:R-:W-:Y:S02]  /*3920*/  HADD2.F32 R155, -RZ, R155.H0_H0 ;  /* 0x2000009bff9b7230 */ /* 0x000fe40000004100 */
[-C--:B------:R-:W-:Y:S01]  /*3930*/  FMUL.FTZ R78, R15, R80.reuse ;  /* 0x000000500f4e7220 */ /* 0x080fe20000410000 */
[----:B------:R-:W-:-:S03]  /*3940*/  FMUL.FTZ R80, R81, R80 ;  /* 0x0000005051507220 */ /* 0x000fc60000410000 */
[-C--:B------:R-:W-:Y:S01]  /*3950*/  FFMA.FTZ R78, R81, R154.reuse, -R78 ;  /* 0x0000009a514e7223 */ /* 0x080fe2000001084e */
[----:B------:R-:W-:Y:S01]  /*3960*/  FFMA.FTZ R15, R15, R154, R80 ;  /* 0x0000009a0f0f7223 */ /* 0x000fe20000010050 */
[----:B------:R-:W-:Y:S02]  /*3970*/  HADD2.F32 R154, -RZ, R212.H0_H0 ;  /* 0x200000d4ff9a7230 */ /* 0x000fe40000004100 */
[----:B------:R-:W-:Y:S02]  /*3980*/  HADD2.F32 R80, -RZ, R156.H0_H0 ;  /* 0x2000009cff507230 */ /* 0x000fe40000004100 */
[----:B------:R-:W-:Y:S01]  /*3990*/  F2FP.F16.F32.PACK_AB R15, R15, R78 ;  /* 0x0000004e0f0f723e */ /* 0x000fe200000000ff */
[-C--:B------:R-:W-:Y:S01]  /*39a0*/  FMUL.FTZ R81, R12, R154.reuse ;  /* 0x0000009a0c517220 */ /* 0x080fe20000410000 */
[----:B------:R-:W-:-:S03]  /*39b0*/  FMUL.FTZ R154, R155, R154 ;  /* 0x0000009a9b9a7220 */ /* 0x000fc60000410000 */
[-C--:B------:R-:W-:Y:S01]  /*39c0*/  FFMA.FTZ R81, R155, R80.reuse, -R81 ;  /* 0x000000509b517223 */ /* 0x080fe20000010851 */
[----:B------:R-:W-:Y:S01]  /*39d0*/  FFMA.FTZ R12, R12, R80, R154 ;  /* 0x000000500c0c7223 */ /* 0x000fe2000001009a */
[----:B------:R-:W-:Y:S02]  /*39e0*/  HADD2.F32 R80, -RZ, R212.H1_H1 ;  /* 0x300000d4ff507230 */ /* 0x000fe40000004100 */
[----:B------:R-:W-:Y:S02]  /*39f0*/  HADD2.F32 R154, -RZ, R14.H1_H1 ;  /* 0x3000000eff9a7230 */ /* 0x000fe40000004100 */
[----:B------:R-:W-:Y:S01]  /*3a00*/  HADD2.F32 R155, -RZ, R156.H1_H1 ;  /* 0x3000009cff9b7230 */ /* 0x000fe20000004100 */
[----:B------:R-:W-:Y:S01]  /*3a10*/  F2FP.F16.F32.PACK_AB R12, R12, R81 ;  /* 0x000000510c0c723e */ /* 0x000fe200000000ff */
[----:B------:R-:W-:Y:S02]  /*3a20*/  HADD2.F32 R14, -RZ, R14.H0_H0 ;  /* 0x2000000eff0e7230 */ /* 0x000fe40000004100 */
[----:B------:R-:W-:-:S04]  /*3a30*/  FMUL.FTZ R156, R154, R80 ;  /* 0x000000509a9c7220 */ /* 0x000fc80000410000 */
[C---:B------:R-:W-:Y:S01]  /*3a40*/  FFMA.FTZ R156, R14.reuse, R155, -R156 ;  /* 0x0000009b0e9c7223 */ /* 0x040fe2000001089c */
[----:B------:R-:W-:-:S04]  /*3a50*/  FMUL.FTZ R14, R14, R80 ;  /* 0x000000500e0e7220 */ /* 0x000fc80000410000 */
[----:B------:R-:W-:-:S05]  /*3a60*/  FFMA.FTZ R14, R154, R155, R14 ;  /* 0x0000009b9a0e7223 */ /* 0x000fca000001000e */
[----:B------:R-:W-:-:S07]  /*3a70*/  F2FP.F16.F32.PACK_AB R14, R14, R156 ;  /* 0x0000009c0e0e723e */ /* 0x000fce00000000ff */
.L_x_473:
[----:B------:R-:W-:Y:S05]  /*3a80*/  BSYNC B3 ;  /* 0x0000000000037941 */ /* 0x000fea0003800000 */
.L_x_472:
[----:B---3--:R-:W-:-:S04]  /*3a90*/  LEA R78, P4, R16, R11, 0x1 ;  /* 0x0000000b104e7211 */ /* 0x008fc800078808ff */
[----:B--2---:R-:W-:-:S05]  /*3aa0*/  LEA.HI.X R79, R16, R82, R17, 0x1, P4 ;  /* 0x00000052104f7211 */ /* 0x004fca00020f0c11 */
[----:B0-----:R4:W-:Y:S04]  /*3ab0*/  ST.E.128 desc[UR60][R78.64], R12 ;  /* 0x0000000c4e007985 */ /* 0x0019e8000c101d3c */
.L_x_471:
[----:B------:R-:W-:Y:S05]  /*3ac0*/  BSYNC B2 ;  /* 0x0000000000027941 */ /* 0x000fea0003800000 */
.L_x_470:
[----:B------:R-:W-:Y:S01]  /*3ad0*/  ISETP.NE.AND P4, PT, R27, RZ, PT ;  /* 0x000000ff1b00720c */ /* 0x000fe20003f85270 */
[----:B------:R-:W-:-:S12]  /*3ae0*/  BSSY B2, `(.L_x_474) ;  /* 0x000003c000027945 */ /* 0x000fd80003800000 */
[----:B------:R-:W-:Y:S05]  /*3af0*/  @!P4 BRA `(.L_x_475) ;  /* 0x0000000000e8c947 */ /* 0x000fea0003800000 */
[----:B----4-:R4:W0:Y:S01]  /*3b00*/  LDS.128 R12, [R32] ;  /* 0x00000000200c7984 */ /* 0x0108220000000c00 */
[----:B------:R-:W-:Y:S01]  /*3b10*/  ISETP.GE.AND P4, PT, R169, R128, PT ;  /* 0x00000080a900720c */ /* 0x000fe20003f86270 */
[----:B------:R-:W-:-:S12]  /*3b20*/  BSSY B3, `(.L_x_476) ;  /* 0x0000032000037945 */ /* 0x000fd80003800000 */
[----:B----4-:R-:W-:Y:S05]  /*3b30*/  @P4 BRA `(.L_x_477) ;  /* 0x0000000000c04947 */ /* 0x010fea0003800000 */
[----:B------:R-:W-:Y:S01]  /*3b40*/  SHF.R.U64 R78, R76, 0x10, R77 ;  /* 0x000000104c4e7819 */ /* 0x000fe2000000124d */
[----:B------:R-:W-:Y:S01]  /*3b50*/  HADD2.F32 R80, -RZ, R211.H1_H1 ;  /* 0x300000d3ff507230 */ /* 0x000fe20000004100 */
[----:B0-----:R-:W-:Y:S02]  /*3b60*/  MOV R76, R13 ;  /* 0x0000000d004c7202 */ /* 0x001fe40000000f00 */
[--C-:B------:R-:W-:Y:S01]  /*3b70*/  SHF.R.U64 R74, R74, 0x10, R75.reuse ;  /* 0x000000104a4a7819 */ /* 0x100fe2000000124b */
[----:B------:R-:W-:Y:S01]  /*3b80*/  HADD2.F32 R78, -RZ, R78.H0_H0 ;  /* 0x2000004eff4e7230 */ /* 0x000fe20000004100 */
[----:B------:R-:W-:Y:S01]  /*3b90*/  SHF.R.U32.HI R75, RZ, 0x10, R75 ;  /* 0x00000010ff4b7819 */ /* 0x000fe2000001164b */
[--C-:B------:R-:W-:Y:S02]  /*3ba0*/  HADD2.F32 R13, -RZ, R76.reuse.H1_H1 ;  /* 0x3000004cff0d7230 */ /* 0x100fe40000004100 */
[----:B------:R-:W-:Y:S02]  /*3bb0*/  HADD2.F32 R76, -RZ, R76.H0_H0 ;  /* 0x2000004cff4c7230 */ /* 0x000fe40000004100 */
[----:B------:R-:W-:-:S02]  /*3bc0*/  HADD2.F32 R74, -RZ, R74.H0_H0 ;  /* 0x2000004aff4a7230 */ /* 0x000fc40000004100 */
[CC--:B------:R-:W-:Y:S01]  /*3bd0*/  FMUL.FTZ R79, R13.reuse, R78.reuse ;  /* 0x0000004e0d4f7220 */ /* 0x0c0fe20000410000 */
[----:B------:R-:W-:Y:S02]  /*3be0*/  HADD2.F32 R75, -RZ, R75.H0_H0 ;  /* 0x2000004bff4b7230 */ /* 0x000fe40000004100 */
[C---:B------:R-:W-:Y:S01]  /*3bf0*/  FMUL.FTZ R78, R76.reuse, R78 ;  /* 0x0000004e4c4e7220 */ /* 0x040fe20000410000 */
[-C--:B------:R-:W-:Y:S01]  /*3c00*/  FFMA.FTZ R79, R76, R74.reuse, -R79 ;  /* 0x0000004a4c4f7223 */ /* 0x080fe2000001084f */
[----:B------:R-:W-:Y:S02]  /*3c10*/  SHF.R.U32.HI R76, RZ, 0x10, R77 ;  /* 0x00000010ff4c7819 */ /* 0x000fe4000001164d */
[----:B------:R-:W-:Y:S01]  /*3c20*/  FFMA.FTZ R78, R13, R74, R78 ;  /* 0x0000004a0d4e7223 */ /* 0x000fe2000001004e */
[----:B------:R-:W-:Y:S02]  /*3c30*/  IMAD.MOV.U32 R74, RZ, RZ, R12 ;  /* 0x000000ffff4a7224 */ /* 0x000fe400078e000c */
[----:B------:R-:W-:-:S02]  /*3c40*/  IMAD.MOV.U32 R12, RZ, RZ, R15 ;  /* 0x000000ffff0c7224 */ /* 0x000fc400078e000f */
[----:B------:R-:W-:Y:S01]  /*3c50*/  HADD2.F32 R15, -RZ, R76.H0_H0 ;  /* 0x2000004cff0f7230 */ /* 0x000fe20000004100 */
[----:B------:R-:W-:Y:S02]  /*3c60*/  F2FP.F16.F32.PACK_AB R78, R78, R79 ;  /* 0x0000004f4e4e723e */ /* 0x000fe400000000ff */
[--C-:B------:R-:W-:Y:S02]  /*3c70*/  HADD2.F32 R13, -RZ, R12.reuse.H1_H1 ;  /* 0x3000000cff0d7230 */ /* 0x100fe40000004100 */
[----:B------:R-:W-:-:S03]  /*3c80*/  HADD2.F32 R12, -RZ, R12.H0_H0 ;  /* 0x2000000cff0c7230 */ /* 0x000fc60000004100 */
[CC--:B------:R-:W-:Y:S02]  /*3c90*/  FMUL.FTZ R76, R13.reuse, R15.reuse ;  /* 0x0000000f0d4c7220 */ /* 0x0c0fe40000410000 */
[C---:B------:R-:W-:Y:S02]  /*3ca0*/  FMUL.FTZ R15, R12.reuse, R15 ;  /* 0x0000000f0c0f7220 */ /* 0x040fe40000410000 */
[-C--:B------:R-:W-:Y:S01]  /*3cb0*/  FFMA.FTZ R12, R12, R75.reuse, -R76 ;  /* 0x0000004b0c0c7223 */ /* 0x080fe2000001084c */
[----:B------:R-:W-:Y:S02]  /*3cc0*/  HADD2.F32 R76, -RZ, R211.H0_H0 ;  /* 0x200000d3ff4c7230 */ /* 0x000fe40000004100 */
[----:B------:R-:W-:Y:S01]  /*3cd0*/  FFMA.FTZ R13, R13, R75, R15 ;  /* 0x0000004b0d0d7223 */ /* 0x000fe2000001000f */
[----:B------:R-:W-:Y:S01]  /*3ce0*/  MOV R75, R14 ;  /* 0x0000000e004b7202 */ /* 0x000fe20000000f00 */
[--C-:B------:R-:W-:Y:S02]  /*3cf0*/  HADD2.F32 R14, -RZ, R74.reuse.H1_H1 ;  /* 0x3000004aff0e7230 */ /* 0x100fe40000004100 */
[----:B------:R-:W-:-:S02]  /*3d00*/  HADD2.F32 R15, -RZ, R74.H0_H0 ;  /* 0x2000004aff0f7230 */ /* 0x000fc40000004100 */
[----:B------:R-:W-:Y:S02]  /*3d10*/  HADD2.F32 R74, -RZ, R209.H0_H0 ;  /* 0x200000d1ff4a7230 */ /* 0x000fe40000004100 */
[-C--:B------:R-:W-:Y:S01]  /*3d20*/  FMUL.FTZ R77, R14, R76.reuse ;  /* 0x0000004c0e4d7220 */ /* 0x080fe20000410000 */
[----:B------:R-:W-:-:S03]  /*3d30*/  FMUL.FTZ R76, R15, R76 ;  /* 0x0000004c0f4c7220 */ /* 0x000fc60000410000 */
[-C--:B------:R-:W-:Y:S01]  /*3d40*/  FFMA.FTZ R15, R15, R74.reuse, -R77 ;  /* 0x0000004a0f0f7223 */ /* 0x080fe2000001084d */
[----:B------:R-:W-:Y:S01]  /*3d50*/  FFMA.FTZ R14, R14, R74, R76 ;  /* 0x0000004a0e0e7223 */ /* 0x000fe2000001004c */
[--C-:B------:R-:W-:Y:S02]  /*3d60*/  HADD2.F32 R74, -RZ, R75.reuse.H1_H1 ;  /* 0x3000004bff4a7230 */ /* 0x100fe40000004100 */
[----:B------:R-:W-:Y:S02]  /*3d70*/  HADD2.F32 R76, -RZ, R75.H0_H0 ;  /* 0x2000004bff4c7230 */ /* 0x000fe40000004100 */
[----:B------:R-:W-:Y:S02]  /*3d80*/  HADD2.F32 R75, -RZ, R209.H1_H1 ;  /* 0x300000d1ff4b7230 */ /* 0x000fe40000004100 */
[-C--:B------:R-:W-:Y:S01]  /*3d90*/  FMUL.FTZ R77, R74, R80.reuse ;  /* 0x000000504a4d7220 */ /* 0x080fe20000410000 */
[----:B------:R-:W-:Y:S01]  /*3da0*/  F2FP.F16.F32.PACK_AB R14, R14, R15 ;  /* 0x0000000f0e0e723e */ /* 0x000fe200000000ff */
[----:B------:R-:W-:-:S02]  /*3db0*/  FMUL.FTZ R80, R76, R80 ;  /* 0x000000504c507220 */ /* 0x000fc40000410000 */
[-C--:B------:R-:W-:Y:S02]  /*3dc0*/  FFMA.FTZ R77, R76, R75.reuse, -R77 ;  /* 0x0000004b4c4d7223 */ /* 0x080fe4000001084d */
[----:B------:R-:W-:Y:S01]  /*3dd0*/  FFMA.FTZ R80, R74, R75, R80 ;  /* 0x0000004b4a507223 */ /* 0x000fe20000010050 */
[----:B------:R-:W-:Y:S01]  /*3de0*/  F2FP.F16.F32.PACK_AB R74, R13, R12 ;  /* 0x0000000c0d4a723e */ /* 0x000fe200000000ff */
[----:B------:R-:W-:Y:S02]  /*3df0*/  IMAD.MOV.U32 R12, RZ, RZ, R14 ;  /* 0x000000ffff0c7224 */ /* 0x000fe400078e000e */
[----:B------:R-:W-:Y:S01]  /*3e00*/  IMAD.MOV.U32 R13, RZ, RZ, R78 ;  /* 0x000000ffff0d7224 */ /* 0x000fe200078e004e */
[----:B------:R-:W-:Y:S01]  /*3e10*/  F2FP.F16.F32.PACK_AB R77, R80, R77 ;  /* 0x0000004d504d723e */ /* 0x000fe200000000ff */
[----:B------:R-:W-:-:S03]  /*3e20*/  IMAD.MOV.U32 R15, RZ, RZ, R74 ;  /* 0x000000ffff0f7224 */ /* 0x000fc600078e004a */
[----:B------:R-:W-:-:S07]  /*3e30*/  MOV R14, R77 ;  /* 0x0000004d000e7202 */ /* 0x000fce0000000f00 */
.L_x_477:
[----:B------:R-:W-:Y:S05]  /*3e40*/  BSYNC B3 ;  /* 0x0000000000037941 */ /* 0x000fea0003800000 */
.L_x_476:
[----:B---3--:R-:W-:Y:S01]  /*3e50*/  MOV R74, R11 ;  /* 0x0000000b004a7202 */ /* 0x008fe20000000f00 */
[----:B------:R-:W-:Y:S02]  /*3e60*/  IMAD.SHL.U32 R76, R162, 0x8, RZ ;  /* 0x00000008a24c7824 */ /* 0x000fe400078e00ff */
[----:B--2---:R-:W-:Y:S02]  /*3e70*/  IMAD.MOV.U32 R75, RZ, RZ, R82 ;  /* 0x000000ffff4b7224 */ /* 0x004fe400078e0052 */
[----:B------:R-:W-:-:S05]  /*3e80*/  IMAD.WIDE R74, R76, 0x2, R74 ;  /* 0x000000024c4a7825 */ /* 0x000fca00078e024a */
[----:B0-----:R0:W-:Y:S02]  /*3e90*/  ST.E.128 desc[UR60][R74.64], R12 ;  /* 0x0000000c4a007985 */ /* 0x0011e4000c101d3c */
.L_x_475:
[----:B------:R-:W-:Y:S05]  /*3ea0*/  BSYNC B2 ;  /* 0x0000000000027941 */ /* 0x000fea0003800000 */
.L_x_474:
[----:B------:R-:W-:Y:S01]  /*3eb0*/  ISETP.NE.AND P4, PT, R28, RZ, PT ;  /* 0x000000ff1c00720c */ /* 0x000fe20003f85270 */
[----:B------:R-:W-:-:S12]  /*3ec0*/  BSSY B2, `(.L_x_478) ;  /* 0x000003c000027945 */ /* 0x000fd80003800000 */
[----:B------:R-:W-:Y:S05]  /*3ed0*/  @!P4 BRA `(.L_x_479) ;  /* 0x0000000000e8c947 */ /* 0x000fea0003800000 */
[----:B0---4-:R0:W4:Y:S01]  /*3ee0*/  LDS.128 R12, [R33+0x3000] ;  /* 0x00300000210c7984 */ /* 0x0111220000000c00 */
[----:B------:R-:W-:Y:S01]  /*3ef0*/  ISETP.GE.AND P4, PT, R168, R128, PT ;  /* 0x00000080a800720c */ /* 0x000fe20003f86270 */
[----:B------:R-:W-:-:S12]  /*3f00*/  BSSY B3, `(.L_x_480) ;  /* 0x0000032000037945 */ /* 0x000fd80003800000 */
[----:B0-----:R-:W-:Y:S05]  /*3f10*/  @P4 BRA `(.L_x_481) ;  /* 0x0000000000c04947 */ /* 0x001fea0003800000 */
[----:B------:R-:W-:Y:S01]  /*3f20*/  SHF.R.U64 R75, R72, 0x10, R73 ;  /* 0x00000010484b7819 */ /* 0x000fe20000001249 */
[----:B----4-:R-:W-:Y:S01]  /*3f30*/  IMAD.MOV.U32 R72, RZ, RZ, R13 ;  /* 0x000000ffff487224 */ /* 0x010fe200078e000d */
[----:B------:R-:W-:Y:S01]  /*3f40*/  SHF.R.U64 R70, R70, 0x10, R71 ;  /* 0x0000001046467819 */ /* 0x000fe20000001247 */
[----:B------:R-:W-:Y:S02]  /*3f50*/  HADD2.F32 R76, -RZ, R210.H1_H1 ;  /* 0x300000d2ff4c7230 */ /* 0x000fe40000004100 */
[----:B------:R-:W-:Y:S02]  /*3f60*/  HADD2.F32 R75, -RZ, R75.H0_H0 ;  /* 0x2000004bff4b7230 */ /* 0x000fe40000004100 */
[--C-:B------:R-:W-:Y:S02]  /*3f70*/  HADD2.F32 R13, -RZ, R72.reuse.H1_H1 ;  /* 0x30000048ff0d7230 */ /* 0x100fe40000004100 */
[----:B------:R-:W-:Y:S02]  /*3f80*/  HADD2.F32 R72, -RZ, R72.H0_H0 ;  /* 0x20000048ff487230 */ /* 0x000fe40000004100 */
[----:B------:R-:W-:-:S02]  /*3f90*/  HADD2.F32 R70, -RZ, R70.H0_H0 ;  /* 0x20000046ff467230 */ /* 0x000fc40000004100 */
[-C--:B------:R-:W-:Y:S01]  /*3fa0*/  FMUL.FTZ R74, R13, R75.reuse ;  /* 0x0000004b0d4a7220 */ /* 0x080fe20000410000 */
[----:B------:R-:W-:-:S03]  /*3fb0*/  FMUL.FTZ R75, R72, R75 ;  /* 0x0000004b484b7220 */ /* 0x000fc60000410000 */
[-C--:B------:R-:W-:Y:S01]  /*3fc0*/  FFMA.FTZ R74, R72, R70.reuse, -R74 ;  /* 0x00000046484a7223 */ /* 0x080fe2000001084a */
[----:B------:R-:W-:Y:S01]  /*3fd0*/  SHF.R.U32.HI R72, RZ, 0x10, R73 ;  /* 0x00000010ff487819 */ /* 0x000fe20000011649 */
[----:B------:R-:W-:Y:S01]  /*3fe0*/  FFMA.FTZ R75, R13, R70, R75 ;  /* 0x000000460d4b7223 */ /* 0x000fe2000001004b */
[----:B------:R-:W-:Y:S02]  /*3ff0*/  SHF.R.U32.HI R70, RZ, 0x10, R71 ;  /* 0x00000010ff467819 */ /* 0x000fe40000011647 */
[----:B------:R-:W-:Y:S01]  /*4000*/  MOV R71, R12 ;  /* 0x0000000c00477202 */ /* 0x000fe20000000f00 */
[----:B------:R-:W-:Y:S01]  /*4010*/  IMAD.MOV.U32 R12, RZ, RZ, R15 ;  /* 0x000000ffff0c7224 */ /* 0x000fe200078e000f */
[----:B------:R-:W-:Y:S01]  /*4020*/  F2FP.F16.F32.PACK_AB R74, R75, R74 ;  /* 0x0000004a4b4a723e */ /* 0x000fe200000000ff */
[----:B------:R-:W-:Y:S02]  /*4030*/  HADD2.F32 R15, -RZ, R72.H0_H0 ;  /* 0x20000048ff0f7230 */ /* 0x000fe40000004100 */
[----:B------:R-:W-:-:S02]  /*4040*/  HADD2.F32 R70, -RZ, R70.H0_H0 ;  /* 0x20000046ff467230 */ /* 0x000fc40000004100 */
[--C-:B------:R-:W-:Y:S02]  /*4050*/  HADD2.F32 R13, -RZ, R12.reuse.H1_H1 ;  /* 0x3000000cff0d7230 */ /* 0x100fe40000004100 */
[----:B------:R-:W-:-:S03]  /*4060*/  HADD2.F32 R12, -RZ, R12.H0_H0 ;  /* 0x2000000cff0c7230 */ /* 0x000fc60000004100 */
[CC--:B------:R-:W-:Y:S02]  /*4070*/  FMUL.FTZ R72, R13.reuse, R15.reuse ;  /* 0x0000000f0d487220 */ /* 0x0c0fe40000410000 */
[C---:B------:R-:W-:Y:S02]  /*4080*/  FMUL.FTZ R15, R12.reuse, R15 ;  /* 0x0000000f0c0f7220 */ /* 0x040fe40000410000 */
[-C--:B------:R-:W-:Y:S01]  /*4090*/  FFMA.FTZ R12, R12, R70.reuse, -R72 ;  /* 0x000000460c0c7223 */ /* 0x080fe20000010848 */
[----:B------:R-:W-:Y:S02]  /*40a0*/  HADD2.F32 R72, -RZ, R210.H0_H0 ;  /* 0x200000d2ff487230 */ /* 0x000fe40000004100 */
[----:B------:R-:W-:Y:S01]  /*40b0*/  FFMA.FTZ R13, R13, R70, R15 ;  /* 0x000000460d0d7223 */ /* 0x000fe2000001000f */
[----:B------:R-:W-:Y:S02]  /*40c0*/  IMAD.MOV.U32 R70, RZ, RZ, R14 ;  /* 0x000000ffff467224 */ /* 0x000fe400078e000e */
[----:B------:R-:W-:-:S02]  /*40d0*/  HADD2.F32 R14, -RZ, R71.H1_H1 ;  /* 0x30000047ff0e7230 */ /* 0x000fc40000004100 */
[----:B------:R-:W-:Y:S02]  /*40e0*/  HADD2.F32 R15, -RZ, R71.H0_H0 ;  /* 0x20000047ff0f7230 */ /* 0x000fe40000004100 */
[----:B------:R-:W-:Y:S02]  /*40f0*/  HADD2.F32 R71, -RZ, R208.H0_H0 ;  /* 0x200000d0ff477230 */ /* 0x000fe40000004100 */
[-C--:B------:R-:W-:Y:S01]  /*4100*/  FMUL.FTZ R73, R14, R72.reuse ;  /* 0x000000480e497220 */ /* 0x080fe20000410000 */
[----:B------:R-:W-:-:S03]  /*4110*/  FMUL.FTZ R72, R15, R72 ;  /* 0x000000480f487220 */ /* 0x000fc60000410000 */
[-C--:B------:R-:W-:Y:S01]  /*4120*/  FFMA.FTZ R15, R15, R71.reuse, -R73 ;  /* 0x000000470f0f7223 */ /* 0x080fe20000010849 */
[----:B------:R-:W-:Y:S01]  /*4130*/  FFMA.FTZ R14, R14, R71, R72 ;  /* 0x000000470e0e7223 */ /* 0x000fe20000010048 */
[--C-:B------:R-:W-:Y:S02]  /*4140*/  HADD2.F32 R72, -RZ, R70.reuse.H0_H0 ;  /* 0x20000046ff487230 */ /* 0x100fe40000004100 */
[----:B------:R-:W-:Y:S02]  /*4150*/  HADD2.F32 R70, -RZ, R70.H1_H1 ;  /* 0x30000046ff467230 */ /* 0x000fe40000004100 */
[----:B------:R-:W-:Y:S01]  /*4160*/  HADD2.F32 R71, -RZ, R208.H1_H1 ;  /* 0x300000d0ff477230 */ /* 0x000fe20000004100 */
[----:B------:R-:W-:Y:S02]  /*4170*/  F2FP.F16.F32.PACK_AB R14, R14, R15 ;  /* 0x0000000f0e0e723e */ /* 0x000fe400000000ff */
[-C--:B------:R-:W-:Y:S01]  /*4180*/  FMUL.FTZ R73, R70, R76.reuse ;  /* 0x0000004c46497220 */ /* 0x080fe20000410000 */
[----:B------:R-:W-:-:S03]  /*4190*/  FMUL.FTZ R76, R72, R76 ;  /* 0x0000004c484c7220 */ /* 0x000fc60000410000 */
[-C--:B------:R-:W-:Y:S01]  /*41a0*/  FFMA.FTZ R73, R72, R71.reuse, -R73 ;  /* 0x0000004748497223 */ /* 0x080fe20000010849 */
[----:B------:R-:W-:Y:S01]  /*41b0*/  FFMA.FTZ R76, R70, R71, R76 ;  /* 0x00000047464c7223 */ /* 0x000fe2000001004c */
[----:B------:R-:W-:Y:S01]  /*41c0*/  F2FP.F16.F32.PACK_AB R70, R13, R12 ;  /* 0x0000000c0d46723e */ /* 0x000fe200000000ff */
[----:B------:R-:W-:Y:S01]  /*41d0*/  IMAD.MOV.U32 R13, RZ, RZ, R74 ;  /* 0x000000ffff0d7224 */ /* 0x000fe200078e004a */
[----:B------:R-:W-:Y:S02]  /*41e0*/  MOV R12, R14 ;  /* 0x0000000e000c7202 */ /* 0x000fe40000000f00 */
[----:B------:R-:W-:Y:S02]  /*41f0*/  F2FP.F16.F32.PACK_AB R73, R76, R73 ;  /* 0x000000494c49723e */ /* 0x000fe400000000ff */
[----:B------:R-:W-:-:S03]  /*4200*/  MOV R15, R70 ;  /* 0x00000046000f7202 */ /* 0x000fc60000000f00 */
[----:B------:R-:W-:-:S07]  /*4210*/  IMAD.MOV.U32 R14, RZ, RZ, R73 ;  /* 0x000000ffff0e7224 */ /* 0x000fce00078e0049 */
.L_x_481:
[----:B------:R-:W-:Y:S05]  /*4220*/  BSYNC B3 ;  /* 0x0000000000037941 */ /* 0x000fea0003800000 */
.L_x_480:
[----:B--2---:R-:W-:Y:S01]  /*4230*/  MOV R71, R82 ;  /* 0x0000005200477202 */ /* 0x004fe20000000f00 */
[----:B------:R-:W-:Y:S02]  /*4240*/  IMAD.SHL.U32 R72, R163, 0x8, RZ ;  /* 0x00000008a3487824 */ /* 0x000fe400078e00ff */
[----:B---3--:R-:W-:-:S04]  /*4250*/  IMAD.MOV.U32 R70, RZ, RZ, R11 ;  /* 0x000000ffff467224 */ /* 0x008fc800078e000b */
[----:B------:R-:W-:-:S05]  /*4260*/  IMAD.WIDE R70, R72, 0x2, R70 ;  /* 0x0000000248467825 */ /* 0x000fca00078e0246 */
[----:B----4-:R0:W-:Y:S02]  /*4270*/  ST.E.128 desc[UR60][R70.64], R12 ;  /* 0x0000000c46007985 */ /* 0x0101e4000c101d3c */
.L_x_479:
[----:B------:R-:W-:Y:S05]  /*4280*/  BSYNC B2 ;  /* 0x0000000000027941 */ /* 0x000fea0003800000 */
.L_x_478:
[----:B------:R-:W-:Y:S01]  /*4290*/  ISETP.NE.AND P4, PT, R105, RZ, PT ;  /* 0x000000ff6900720c */ /* 0x000fe20003f85270 */
[----:B------:R-:W-:-:S12]  /*42a0*/  BSSY B2, `(.L_x_482) ;  /* 0x0000039000027945 */ /* 0x000fd80003800000 */
[----:B------:R-:W-:Y:S05]  /*42b0*/  @!P4 BRA `(.L_x_483) ;  /* 0x0000000000dcc947 */ /* 0x000fea0003800000 */
[----:B0---4-:R0:W4:Y:S01]  /*42c0*/  LDS.128 R12, [R32+0x3000] ;  /* 0x00300000200c7984 */ /* 0x0111220000000c00 */
[C---:B---3--:R-:W-:Y:S01]  /*42d0*/  LEA R70, P4, R19.reuse, R11, 0x1 ;  /* 0x0000000b13467211 */ /* 0x048fe200078808ff */
[----:B------:R-:W-:Y:S03]  /*42e0*/  BSSY B3, `(.L_x_484) ;  /* 0x0000033000037945 */ /* 0x000fe60003800000 */
[----:B--2---:R-:W-:Y:S02]  /*42f0*/  LEA.HI.X R71, R19, R82, R164, 0x1, P4 ;  /* 0x0000005213477211 */ /* 0x004fe400020f0ca4 */
[----:B------:R-:W-:-:S13]  /*4300*/  ISETP.GE.AND P4, PT, R171, R128, PT ;  /* 0x00000080ab00720c */ /* 0x000fda0003f86270 */
[----:B0-----:R-:W-:Y:S05]  /*4310*/  @P4 BRA `(.L_x_485) ;  /* 0x0000000000bc4947 */ /* 0x001fea0003800000 */
[----:B------:R-:W-:Y:S01]  /*4320*/  SHF.R.U64 R73, R68, 0x10, R69 ;  /* 0x0000001044497819 */ /* 0x000fe20000001245 */
[----:B----4-:R-:W-:Y:S01]  /*4330*/  IMAD.MOV.U32 R68, RZ, RZ, R13 ;  /* 0x000000ffff447224 */ /* 0x010fe200078e000d */
[--C-:B------:R-:W-:Y:S02]  /*4340*/  SHF.R.U64 R66, R66, 0x10, R67.reuse ;  /* 0x0000001042427819 */ /* 0x100fe40000001243 */
[----:B------:R-:W-:Y:S01]  /*4350*/  SHF.R.U32.HI R67, RZ, 0x10, R67 ;  /* 0x00000010ff437819 */ /* 0x000fe20000011643 */
[----:B------:R-:W-:Y:S02]  /*4360*/  HADD2.F32 R73, -RZ, R73.H0_H0 ;  /* 0x20000049ff497230 */ /* 0x000fe40000004100 */
        /* <DEDUP_REMOVED lines=9> */
[----:B------:R-:W-:Y:S01]  /*4400*/  MOV R13, R15 ;  /* 0x0000000f000d7202 */ /* 0x000fe20000000f00 */
[----:B------:R-:W-:Y:S02]  /*4410*/  IMAD.MOV.U32 R66, RZ, RZ, R12 ;  /* 0x000000ffff427224 */ /* 0x000fe400078e000c */
[----:B------:R-:W-:Y:S01]  /*4420*/  HADD2.F32 R15, -RZ, R68.H0_H0 ;  /* 0x20000044ff0f7230 */ /* 0x000fe20000004100 */
[----:B------:R-:W-:Y:S01]  /*4430*/  F2FP.F16.F32.PACK_AB R72, R73, R72 ;  /* 0x000000484948723e */ /* 0x000fe200000000ff */
[----:B------:R-:W-:-:S02]  /*4440*/  HADD2.F32 R12, -RZ, R13.H1_H1 ;  /* 0x3000000dff0c7230 */ /* 0x000fc40000004100 */
[----:B------:R-:W-:-:S03]  /*4450*/  HADD2.F32 R13, -RZ, R13.H0_H0 ;  /* 0x2000000dff0d7230 */ /* 0x000fc60000004100 */
[CC--:B------:R-:W-:Y:S02]  /*4460*/  FMUL.FTZ R68, R12.reuse, R15.reuse ;  /* 0x0000000f0c447220 */ /* 0x0c0fe40000410000 */
[C---:B------:R-:W-:Y:S02]  /*4470*/  FMUL.FTZ R15, R13.reuse, R15 ;  /* 0x0000000f0d0f7220 */ /* 0x040fe40000410000 */
[-C--:B------:R-:W-:Y:S01]  /*4480*/  FFMA.FTZ R13, R13, R67.reuse, -R68 ;  /* 0x000000430d0d7223 */ /* 0x080fe20000010844 */
[--C-:B------:R-:W-:Y:S02]  /*4490*/  HADD2.F32 R68, -RZ, R66.reuse.H0_H0 ;  /* 0x20000042ff447230 */ /* 0x100fe40000004100 */
[----:B------:R-:W-:Y:S01]  /*44a0*/  FFMA.FTZ R12, R12, R67, R15 ;  /* 0x000000430c0c7223 */ /* 0x000fe2000001000f */
[----:B------:R-:W-:Y:S02]  /*44b0*/  HADD2.F32 R15, -RZ, R207.H1_H1 ;  /* 0x300000cfff0f7230 */ /* 0x000fe40000004100 */
[----:B------:R-:W-:-:S02]  /*44c0*/  HADD2.F32 R67, -RZ, R66.H1_H1 ;  /* 0x30000042ff437230 */ /* 0x000fc40000004100 */
[----:B------:R-:W-:Y:S02]  /*44d0*/  HADD2.F32 R66, -RZ, R207.H0_H0 ;  /* 0x200000cfff427230 */ /* 0x000fe40000004100 */
[-C--:B------:R-:W-:Y:S01]  /*44e0*/  FMUL.FTZ R74, R68, R15.reuse ;  /* 0x0000000f444a7220 */ /* 0x080fe20000410000 */
[----:B------:R-:W-:-:S04]  /*44f0*/  FMUL.FTZ R69, R67, R15 ;  /* 0x0000000f43457220 */ /* 0x000fc80000410000 */
[-C--:B------:R-:W-:Y:S01]  /*4500*/  FFMA.FTZ R15, R68, R66.reuse, -R69 ;  /* 0x00000042440f7223 */ /* 0x080fe20000010845 */
[----:B------:R-:W-:Y:S01]  /*4510*/  FFMA.FTZ R66, R67, R66, R74 ;  /* 0x0000004243427223 */ /* 0x000fe2000001004a */
[----:B------:R-:W-:Y:S02]  /*4520*/  HADD2.F32 R68, -RZ, R206.H1_H1 ;  /* 0x300000ceff447230 */ /* 0x000fe40000004100 */
[--C-:B------:R-:W-:Y:S02]  /*4530*/  HADD2.F32 R67, -RZ, R14.reuse.H1_H1 ;  /* 0x3000000eff437230 */ /* 0x100fe40000004100 */
[----:B------:R-:W-:Y:S01]  /*4540*/  HADD2.F32 R69, -RZ, R14.H0_H0 ;  /* 0x2000000eff457230 */ /* 0x000fe20000004100 */
[----:B------:R-:W-:Y:S01]  /*4550*/  F2FP.F16.F32.PACK_AB R15, R66, R15 ;  /* 0x0000000f420f723e */ /* 0x000fe200000000ff */
[----:B------:R-:W-:Y:S02]  /*4560*/  HADD2.F32 R14, -RZ, R206.H0_H0 ;  /* 0x200000ceff0e7230 */ /* 0x000fe40000004100 */
[-C--:B------:R-:W-:Y:S01]  /*4570*/  FMUL.FTZ R74, R67, R68.reuse ;  /* 0x00000044434a7220 */ /* 0x080fe20000410000 */
[----:B------:R-:W-:-:S03]  /*4580*/  FMUL.FTZ R68, R69, R68 ;  /* 0x0000004445447220 */ /* 0x000fc60000410000 */
[-C--:B------:R-:W-:Y:S01]  /*4590*/  FFMA.FTZ R74, R69, R14.reuse, -R74 ;  /* 0x0000000e454a7223 */ /* 0x080fe2000001084a */
[----:B------:R-:W-:Y:S01]  /*45a0*/  FFMA.FTZ R68, R67, R14, R68 ;  /* 0x0000000e43447223 */ /* 0x000fe20000010044 */
[----:B------:R-:W-:Y:S01]  /*45b0*/  F2FP.F16.F32.PACK_AB R14, R12, R13 ;  /* 0x0000000d0c0e723e */ /* 0x000fe200000000ff */
[----:B------:R-:W-:Y:S02]  /*45c0*/  IMAD.MOV.U32 R12, RZ, RZ, R15 ;  /* 0x000000ffff0c7224 */ /* 0x000fe400078e000f */
[----:B------:R-:W-:Y:S01]  /*45d0*/  IMAD.MOV.U32 R13, RZ, RZ, R72 ;  /* 0x000000ffff0d7224 */ /* 0x000fe200078e0048 */
[----:B------:R-:W-:Y:S02]  /*45e0*/  F2FP.F16.F32.PACK_AB R68, R68, R74 ;  /* 0x0000004a4444723e */ /* 0x000fe400000000ff */
[----:B------:R-:W-:-:S03]  /*45f0*/  MOV R15, R14 ;  /* 0x0000000e000f7202 */ /* 0x000fc60000000f00 */
[----:B------:R-:W-:-:S07]  /*4600*/  IMAD.MOV.U32 R14, RZ, RZ, R68 ;  /* 0x000000ffff0e7224 */ /* 0x000fce00078e0044 */
.L_x_485:
[----:B------:R-:W-:Y:S05]  /*4610*/  BSYNC B3 ;  /* 0x0000000000037941 */ /* 0x000fea0003800000 */
.L_x_484:
[----:B----4-:R0:W-:Y:S02]  /*4620*/  ST.E.128 desc[UR60][R70.64], R12 ;  /* 0x0000000c46007985 */ /* 0x0101e4000c101d3c */
.L_x_483:
[----:B------:R-:W-:Y:S05]  /*4630*/  BSYNC B2 ;  /* 0x0000000000027941 */ /* 0x000fea0003800000 */
.L_x_482:
        /* <DEDUP_REMOVED lines=9> */
[--C-:B------:R-:W-:Y:S01]  /*46d0*/  SHF.R.U64 R64, R64, 0x10, R65.reuse ;  /* 0x0000001040407819 */ /* 0x100fe20000001241 */
[--C-:B----4-:R-:W-:Y:S01]  /*46e0*/  HADD2.F32 R68, -RZ, R13.reuse.H1_H1 ;  /* 0x3000000dff447230 */ /* 0x110fe20000004100 */
[----:B------:R-:W-:Y:S01]  /*46f0*/  SHF.R.U32.HI R65, RZ, 0x10, R65 ;  /* 0x00000010ff417819 */ /* 0x000fe20000011641 */
[----:B------:R-:W-:Y:S01]  /*4700*/  HADD2.F32 R13, -RZ, R13.H0_H0 ;  /* 0x2000000dff0d7230 */ /* 0x000fe20000004100 */
[--C-:B------:R-:W-:Y:S01]  /*4710*/  SHF.R.U64 R62, R62, 0x10, R63.reuse ;  /* 0x000000103e3e7819 */ /* 0x100fe2000000123f */
[----:B------:R-:W-:Y:S01]  /*4720*/  HADD2.F32 R64, -RZ, R64.H0_H0 ;  /* 0x20000040ff407230 */ /* 0x000fe20000004100 */
[----:B------:R-:W-:Y:S01]  /*4730*/  SHF.R.U32.HI R63, RZ, 0x10, R63 ;  /* 0x00000010ff3f7819 */ /* 0x000fe2000001163f */
[----:B------:R-:W-:Y:S02]  /*4740*/  HADD2.F32 R65, -RZ, R65.H0_H0 ;  /* 0x20000041ff417230 */ /* 0x000fe40000004100 */
[----:B------:R-:W-:Y:S02]  /*4750*/  HADD2.F32 R69, -RZ, R15.H1_H1 ;  /* 0x3000000fff457230 */ /* 0x000fe40000004100 */
[----:B------:R-:W-:Y:S01]  /*4760*/  FMUL.FTZ R71, R13, R64 ;  /* 0x000000400d477220 */ /* 0x000fe20000410000 */
[----:B------:R-:W-:-:S02]  /*4770*/  HADD2.F32 R62, -RZ, R62.H0_H0 ;  /* 0x2000003eff3e7230 */ /* 0x000fc40000004100 */
[----:B------:R-:W-:Y:S02]  /*4780*/  HADD2.F32 R70, -RZ, R63.H0_H0 ;  /* 0x2000003fff467230 */ /* 0x000fe40000004100 */
[C---:B------:R-:W-:Y:S01]  /*4790*/  FMUL.FTZ R63, R68.reuse, R64 ;  /* 0x00000040443f7220 */ /* 0x040fe20000410000 */
[----:B------:R-:W-:Y:S02]  /*47a0*/  HADD2.F32 R15, -RZ, R15.H0_H0 ;  /* 0x2000000fff0f7230 */ /* 0x000fe40000004100 */
[-C--:B------:R-:W-:Y:S01]  /*47b0*/  FMUL.FTZ R64, R69, R65.reuse ;  /* 0x0000004145407220 */ /* 0x080fe20000410000 */
[-C--:B------:R-:W-:Y:S01]  /*47c0*/  FFMA.FTZ R71, R68, R62.reuse, R71 ;  /* 0x0000003e44477223 */ /* 0x080fe20000010047 */
[----:B------:R-:W-:Y:S01]  /*47d0*/  FFMA.FTZ R63, R13, R62, -R63 ;  /* 0x0000003e0d3f7223 */ /* 0x000fe2000001083f */
[--C-:B------:R-:W-:Y:S02]  /*47e0*/  HADD2.F32 R62, -RZ, R12.reuse.H1_H1 ;  /* 0x3000000cff3e7230 */ /* 0x100fe40000004100 */
[C---:B------:R-:W-:Y:S01]  /*47f0*/  FMUL.FTZ R65, R15.reuse, R65 ;  /* 0x000000410f417220 */ /* 0x040fe20000410000 */
[----:B------:R-:W-:Y:S01]  /*4800*/  FFMA.FTZ R64, R15, R70, -R64 ;  /* 0x000000460f407223 */ /* 0x000fe20000010840 */
[----:B------:R-:W-:Y:S01]  /*4810*/  HADD2.F32 R15, -RZ, R205.H1_H1 ;  /* 0x300000cdff0f7230 */ /* 0x000fe20000004100 */
[----:B------:R-:W-:Y:S01]  /*4820*/  F2FP.F16.F32.PACK_AB R63, R71, R63 ;  /* 0x0000003f473f723e */ /* 0x000fe200000000ff */
[----:B------:R-:W-:-:S02]  /*4830*/  HADD2.F32 R12, -RZ, R12.H0_H0 ;  /* 0x2000000cff0c7230 */ /* 0x000fc40000004100 */
[----:B------:R-:W-:Y:S01]  /*4840*/  FFMA.FTZ R65, R69, R70, R65 ;  /* 0x0000004645417223 */ /* 0x000fe20000010041 */
[----:B------:R-:W-:Y:S02]  /*4850*/  HADD2.F32 R205, -RZ, R205.H0_H0 ;  /* 0x200000cdffcd7230 */ /* 0x000fe40000004100 */
[-C--:B------:R-:W-:Y:S01]  /*4860*/  FMUL.FTZ R69, R62, R15.reuse ;  /* 0x0000000f3e457220 */ /* 0x080fe20000410000 */
[--C-:B------:R-:W-:Y:S02]  /*4870*/  HADD2.F32 R68, -RZ, R14.reuse.H1_H1 ;  /* 0x3000000eff447230 */ /* 0x100fe40000004100 */
[----:B------:R-:W-:Y:S01]  /*4880*/  FMUL.FTZ R70, R12, R15 ;  /* 0x0000000f0c467220 */ /* 0x000fe20000410000 */
[----:B------:R-:W-:Y:S01]  /*4890*/  HADD2.F32 R14, -RZ, R14.H0_H0 ;  /* 0x2000000eff0e7230 */ /* 0x000fe20000004100 */
[----:B------:R-:W-:Y:S01]  /*48a0*/  F2FP.F16.F32.PACK_AB R64, R65, R64 ;  /* 0x000000404140723e */ /* 0x000fe200000000ff */
[--C-:B------:R-:W-:Y:S02]  /*48b0*/  HADD2.F32 R13, -RZ, R204.reuse.H1_H1 ;  /* 0x300000ccff0d7230 */ /* 0x100fe40000004100 */
[----:B------:R-:W-:Y:S01]  /*48c0*/  FMUL.FTZ R15, R68, R205 ;  /* 0x000000cd440f7220 */ /* 0x000fe20000410000 */
[----:B------:R-:W-:-:S02]  /*48d0*/  HADD2.F32 R204, -RZ, R204.H0_H0 ;  /* 0x200000ccffcc7230 */ /* 0x000fc40000004100 */
[----:B------:R-:W-:Y:S01]  /*48e0*/  FMUL.FTZ R205, R14, R205 ;  /* 0x000000cd0ecd7220 */ /* 0x000fe20000410000 */
[-C--:B------:R-:W-:Y:S01]  /*48f0*/  FFMA.FTZ R69, R12, R13.reuse, -R69 ;  /* 0x0000000d0c457223 */ /* 0x080fe20000010845 */
[----:B------:R-:W-:Y:S01]  /*4900*/  FFMA.FTZ R70, R62, R13, R70 ;  /* 0x0000000d3e467223 */ /* 0x000fe20000010046 */
[-C--:B------:R-:W-:Y:S01]  /*4910*/  FFMA.FTZ R15, R14, R204.reuse, -R15 ;  /* 0x000000cc0e0f7223 */ /* 0x080fe2000001080f */
[----:B------:R-:W-:Y:S01]  /*4920*/  FFMA.FTZ R205, R68, R204, R205 ;  /* 0x000000cc44cd7223 */ /* 0x000fe200000100cd */
[----:B------:R-:W-:Y:S02]  /*4930*/  MOV R13, R63 ;  /* 0x0000003f000d7202 */ /* 0x000fe40000000f00 */
[----:B------:R-:W-:Y:S02]  /*4940*/  F2FP.F16.F32.PACK_AB R69, R70, R69 ;  /* 0x000000454645723e */ /* 0x000fe400000000ff */
[----:B------:R-:W-:-:S03]  /*4950*/  F2FP.F16.F32.PACK_AB R15, R205, R15 ;  /* 0x0000000fcd0f723e */ /* 0x000fc600000000ff */
[----:B------:R-:W-:Y:S02]  /*4960*/  IMAD.MOV.U32 R12, RZ, RZ, R69 ;  /* 0x000000ffff0c7224 */ /* 0x000fe400078e0045 */
[----:B------:R-:W-:Y:S02]  /*4970*/  IMAD.MOV.U32 R14, RZ, RZ, R15 ;  /* 0x000000ffff0e7224 */ /* 0x000fe400078e000f */
[----:B------:R-:W-:-:S07]  /*4980*/  IMAD.MOV.U32 R15, RZ, RZ, R64 ;  /* 0x000000ffff0f7224 */ /* 0x000fce00078e0040 */
.L_x_489:
[----:B------:R-:W-:Y:S05]  /*4990*/  BSYNC B3 ;  /* 0x0000000000037941 */ /* 0x000fea0003800000 */
.L_x_488:
[----:B----4-:R0:W-:Y:S02]  /*49a0*/  ST.E.128 desc[UR60][R66.64], R12 ;  /* 0x0000000c42007985 */ /* 0x0101e4000c101d3c */
.L_x_487:
[----:B------:R-:W-:Y:S05]  /*49b0*/  BSYNC B2 ;  /* 0x0000000000027941 */ /* 0x000fea0003800000 */
.L_x_486:
[----:B------:R-:W-:-:S13]  /*49c0*/  ISETP.NE.AND P4, PT, R103, RZ, PT ;  /* 0x000000ff6700720c */ /* 0x000fda0003f85270 */
        /* <DEDUP_REMOVED lines=14> */
[----:B------:R-:W-:Y:S02]  /*4ab0*/  HADD2.F32 R61, -RZ, R13.H1_H1 ;  /* 0x3000000dff3d7230 */ /* 0x000fe40000004100 */
[----:B------:R-:W-:Y:S02]  /*4ac0*/  HADD2.F32 R59, -RZ, R59.H0_H0 ;  /* 0x2000003bff3b7230 */ /* 0x000fe40000004100 */
[----:B------:R-:W-:-:S02]  /*4ad0*/  HADD2.F32 R13, -RZ, R13.H0_H0 ;  /* 0x2000000dff0d7230 */ /* 0x000fc40000004100 */
[----:B------:R-:W-:Y:S02]  /*4ae0*/  HADD2.F32 R60, -RZ, R60.H0_H0 ;  /* 0x2000003cff3c7230 */ /* 0x000fe40000004100 */
[----:B------:R-:W-:Y:S02]  /*4af0*/  HADD2.F32 R65, -RZ, R58.H0_H0 ;  /* 0x2000003aff417230 */ /* 0x000fe40000004100 */
[-C--:B------:R-:W-:Y:S01]  /*4b00*/  FMUL.FTZ R58, R61, R59.reuse ;  /* 0x0000003b3d3a7220 */ /* 0x080fe20000410000 */
[----:B------:R-:W-:Y:S01]  /*4b10*/  FMUL.FTZ R66, R13, R59 ;  /* 0x0000003b0d427220 */ /* 0x000fe20000410000 */
[-C--:B------:R-:W-:Y:S01]  /*4b20*/  FMUL.FTZ R59, R64, R60.reuse ;  /* 0x0000003c403b7220 */ /* 0x080fe20000410000 */
[----:B------:R-:W-:Y:S01]  /*4b30*/  FMUL.FTZ R60, R15, R60 ;  /* 0x0000003c0f3c7220 */ /* 0x000fe20000410000 */
[-C--:B------:R-:W-:Y:S01]  /*4b40*/  FFMA.FTZ R58, R13, R11.reuse, -R58 ;  /* 0x0000000b0d3a7223 */ /* 0x080fe2000001083a */
[----:B------:R-:W-:Y:S01]  /*4b50*/  FFMA.FTZ R66, R61, R11, R66 ;  /* 0x0000000b3d427223 */ /* 0x000fe20000010042 */
[----:B------:R-:W-:Y:S01]  /*4b60*/  FFMA.FTZ R59, R15, R65, -R59 ;  /* 0x000000410f3b7223 */ /* 0x000fe2000001083b */
[----:B------:R-:W-:-:S02]  /*4b70*/  HADD2.F32 R15, -RZ, R12.H1_H1 ;  /* 0x3000000cff0f7230 */ /* 0x000fc40000004100 */
[----:B------:R-:W-:Y:S01]  /*4b80*/  FFMA.FTZ R60, R64, R65, R60 ;  /* 0x00000041403c7223 */ /* 0x000fe2000001003c */
[----:B------:R-:W-:Y:S01]  /*4b90*/  HADD2.F32 R13, -RZ, R196.H0_H0 ;  /* 0x200000c4ff0d7230 */ /* 0x000fe20000004100 */
[----:B------:R-:W-:Y:S01]  /*4ba0*/  F2FP.F16.F32.PACK_AB R58, R66, R58 ;  /* 0x0000003a423a723e */ /* 0x000fe200000000ff */
[----:B------:R-:W-:Y:S02]  /*4bb0*/  HADD2.F32 R12, -RZ, R12.H0_H0 ;  /* 0x2000000cff0c7230 */ /* 0x000fe40000004100 */
[----:B------:R-:W-:Y:S02]  /*4bc0*/  HADD2.F32 R196, -RZ, R196.H1_H1 ;  /* 0x300000c4ffc47230 */ /* 0x000fe40000004100 */
[-C--:B------:R-:W-:Y:S01]  /*4bd0*/  FMUL.FTZ R64, R15, R13.reuse ;  /* 0x0000000d0f407220 */ /* 0x080fe20000410000 */
[--C-:B------:R-:W-:Y:S02]  /*4be0*/  HADD2.F32 R61, -RZ, R14.reuse.H1_H1 ;  /* 0x3000000eff3d7230 */ /* 0x100fe40000004100 */
[----:B------:R-:W-:Y:S01]  /*4bf0*/  FMUL.FTZ R65, R12, R13 ;  /* 0x0000000d0c417220 */ /* 0x000fe20000410000 */
[----:B------:R-:W-:-:S02]  /*4c00*/  HADD2.F32 R14, -RZ, R14.H0_H0 ;  /* 0x2000000eff0e7230 */ /* 0x000fc40000004100 */
[--C-:B------:R-:W-:Y:S02]  /*4c10*/  HADD2.F32 R11, -RZ, R159.reuse.H0_H0 ;  /* 0x2000009fff0b7230 */ /* 0x100fe40000004100 */
[-C--:B------:R-:W-:Y:S01]  /*4c20*/  FMUL.FTZ R13, R61, R196.reuse ;  /* 0x000000c43d0d7220 */ /* 0x080fe20000410000 */
[----:B------:R-:W-:Y:S02]  /*4c30*/  HADD2.F32 R159, -RZ, R159.H1_H1 ;  /* 0x3000009fff9f7230 */ /* 0x000fe40000004100 */
[----:B------:R-:W-:Y:S01]  /*4c40*/  FMUL.FTZ R196, R14, R196 ;  /* 0x000000c40ec47220 */ /* 0x000fe20000410000 */
[-C--:B------:R-:W-:Y:S01]  /*4c50*/  FFMA.FTZ R64, R12, R11.reuse, -R64 ;  /* 0x0000000b0c407223 */ /* 0x080fe20000010840 */
[----:B------:R-:W-:Y:S01]  /*4c60*/  FFMA.FTZ R65, R15, R11, R65 ;  /* 0x0000000b0f417223 */ /* 0x000fe20000010041 */
[-C--:B------:R-:W-:Y:S01]  /*4c70*/  FFMA.FTZ R13, R14, R159.reuse, -R13 ;  /* 0x0000009f0e0d7223 */ /* 0x080fe2000001080d */
[----:B------:R-:W-:Y:S01]  /*4c80*/  FFMA.FTZ R196, R61, R159, R196 ;  /* 0x0000009f3dc47223 */ /* 0x000fe200000100c4 */
[----:B------:R-:W-:-:S02]  /*4c90*/  F2FP.F16.F32.PACK_AB R15, R60, R59 ;  /* 0x0000003b3c0f723e */ /* 0x000fc400000000ff */
[----:B------:R-:W-:Y:S02]  /*4ca0*/  F2FP.F16.F32.PACK_AB R12, R65, R64 ;  /* 0x00000040410c723e */ /* 0x000fe400000000ff */
[----:B------:R-:W-:Y:S02]  /*4cb0*/  F2FP.F16.F32.PACK_AB R14, R196, R13 ;  /* 0x0000000dc40e723e */ /* 0x000fe400000000ff */
[----:B------:R-:W-:-:S07]  /*4cc0*/  MOV R13, R58 ;  /* 0x0000003a000d7202 */ /* 0x000fce0000000f00 */
.L_x_491:
[----:B------:R-:W-:Y:S05]  /*4cd0*/  BSYNC B2 ;  /* 0x0000000000027941 */ /* 0x000fea0003800000 */
.L_x_490:
[----:B----4-:R0:W-:Y:S02]  /*4ce0*/  ST.E.128 desc[UR60][R62.64], R12 ;  /* 0x0000000c3e007985 */ /* 0x0101e4000c101d3c */
.L_x_469:
[----:B------:R-:W-:Y:S05]  /*4cf0*/  BSYNC B1 ;  /* 0x0000000000017941 */ /* 0x000fea0003800000 */
.L_x_468:
[----:B------:R-:W-:-:S03]  /*4d00*/  UMOV UR4, 0xffffffff ;  /* 0xffffffff00047882 */ /* 0x000fc60000000000 */
[----:B------:R-:W-:Y:S05]  /*4d10*/  BRA.DIV UR4, `(.L_x_492) ;  /* 0x0000019604ac7947 */ /* 0x000fea000b800000 */
[----:B-1----:R-:W1:Y:S04]  /*4d20*/  SHFL.IDX PT, R118, R118, 0x1, 0x1c1f ;  /* 0x003c1f0076767f89 */ /* 0x002e6800000e0000 */
[----:B------:R-:W0:Y:S02]  /*4d30*/  SHFL.IDX PT, R119, R119, 0x1, 0x1c1f ;  /* 0x003c1f0077777f89 */ /* 0x000e2400000e0000 */
.L_x_794:
[----:B------:R-:W-:Y:S05]  /*4d40*/  @P5 BRA `(.L_x_493) ;  /* 0x0000005400545947 */ /* 0x000fea0003800000 */
[----:B------:R-:W-:Y:S01]  /*4d50*/  ISETP.NE.AND P4, PT, R10, RZ, PT ;  /* 0x000000ff0a00720c */ /* 0x000fe20003f85270 */
[----:B------:R-:W-:-:S12]  /*4d60*/  BSSY B1, `(.L_x_494) ;  /* 0x0000035000017945 */ /* 0x000fd80003800000 */
[----:B------:R-:W-:Y:S05]  /*4d70*/  @!P4 BRA `(.L_x_495) ;  /* 0x0000000000ccc947 */ /* 0x000fea0003800000 */
[----:B0---4-:R0:W4:Y:S01]  /*4d80*/  LDS.128 R12, [R33+0x2000] ;  /* 0x00200000210c7984 */ /* 0x0111220000000c00 */
[----:B------:R-:W-:Y:S01]  /*4d90*/  ISETP.GE.AND P5, PT, R160, R128, PT ;  /* 0x00000080a000720c */ /* 0x000fe20003fa6270 */
[----:B------:R-:W-:Y:S01]  /*4da0*/  BSSY B2, `(.L_x_496) ;  /* 0x000002f000027945 */ /* 0x000fe20003800000 */
[----:B------:R-:W-:-:S04]  /*4db0*/  LEA R58, P4, R16, R119, 0x1 ;  /* 0x00000077103a7211 */ /* 0x000fc800078808ff */
[----:B-1----:R-:W-:-:S07]  /*4dc0*/  LEA.HI.X R59, R16, R118, R17, 0x1, P4 ;  /* 0x00000076103b7211 */ /* 0x002fce00020f0c11 */
[----:B0-----:R-:W-:Y:S05]  /*4dd0*/  @P5 BRA `(.L_x_497) ;  /* 0x0000000000ac5947 */ /* 0x001fea0003800000 */
[----:B------:R-:W-:Y:S01]  /*4de0*/  SHF.R.U64 R60, R54, 0x10, R55 ;  /* 0x00000010363c7819 */ /* 0x000fe20000001237 */
[----:B---34-:R-:W-:Y:S01]  /*4df0*/  IMAD.MOV.U32 R11, RZ, RZ, R13 ;  /* 0x000000ffff0b7224 */ /* 0x018fe200078e000d */
[----:B------:R-:W-:Y:S01]  /*4e00*/  SHF.R.U32.HI R54, RZ, 0x10, R55 ;  /* 0x00000010ff367819 */ /* 0x000fe20000011637 */
[--C-:B------:R-:W-:Y:S01]  /*4e10*/  HADD2.F32 R62, -RZ, R15.reuse.H0_H0 ;  /* 0x2000000fff3e7230 */ /* 0x100fe20000004100 */
[--C-:B------:R-:W-:Y:S01]  /*4e20*/  SHF.R.U64 R64, R56, 0x10, R57.reuse ;  /* 0x0000001038407819 */ /* 0x100fe20000001239 */
[----:B------:R-:W-:Y:S01]  /*4e30*/  HADD2.F32 R56, -RZ, R15.H1_H1 ;  /* 0x3000000fff387230 */ /* 0x000fe20000004100 */
[----:B------:R-:W-:Y:S01]  /*4e40*/  SHF.R.U32.HI R55, RZ, 0x10, R57 ;  /* 0x00000010ff377819 */ /* 0x000fe20000011639 */
[----:B------:R-:W-:Y:S02]  /*4e50*/  HADD2.F32 R13, -RZ, R11.H1_H1 ;  /* 0x3000000bff0d7230 */ /* 0x000fe40000004100 */
[----:B------:R-:W-:Y:S02]  /*4e60*/  HADD2.F32 R64, -RZ, R64.H0_H0 ;  /* 0x20000040ff407230 */ /* 0x000fe40000004100 */
[----:B------:R-:W-:-:S02]  /*4e70*/  HADD2.F32 R55, -RZ, R55.H0_H0 ;  /* 0x20000037ff377230 */ /* 0x000fc40000004100 */
[----:B------:R-:W-:Y:S02]  /*4e80*/  HADD2.F32 R11, -RZ, R11.H0_H0 ;  /* 0x2000000bff0b7230 */ /* 0x000fe40000004100 */
[----:B------:R-:W-:Y:S02]  /*4e90*/  HADD2.F32 R60, -RZ, R60.H0_H0 ;  /* 0x2000003cff3c7230 */ /* 0x000fe40000004100 */
[-C--:B------:R-:W-:Y:S01]  /*4ea0*/  FMUL.FTZ R57, R56, R55.reuse ;  /* 0x0000003738397220 */ /* 0x080fe20000410000 */
[----:B------:R-:W-:Y:S02]  /*4eb0*/  HADD2.F32 R15, -RZ, R54.H0_H0 ;  /* 0x20000036ff0f7230 */ /* 0x000fe40000004100 */
[-C--:B------:R-:W-:Y:S01]  /*4ec0*/  FMUL.FTZ R54, R13, R64.reuse ;  /* 0x000000400d367220 */ /* 0x080fe20000410000 */
[C---:B------:R-:W-:Y:S01]  /*4ed0*/  FMUL.FTZ R64, R11.reuse, R64 ;  /* 0x000000400b407220 */ /* 0x040fe20000410000 */
[C---:B------:R-:W-:Y:S02]  /*4ee0*/  FMUL.FTZ R55, R62.reuse, R55 ;  /* 0x000000373e377220 */ /* 0x040fe40000410000 */
[-C--:B------:R-:W-:Y:S01]  /*4ef0*/  FFMA.FTZ R11, R11, R60.reuse, -R54 ;  /* 0x0000003c0b0b7223 */ /* 0x080fe20000010836 */
[----:B------:R-:W-:Y:S01]  /*4f00*/  FFMA.FTZ R54, R13, R60, R64 ;  /* 0x0000003c0d367223 */ /* 0x000fe20000010040 */
[-C--:B------:R-:W-:Y:S01]  /*4f10*/  FFMA.FTZ R13, R62, R15.reuse, -R57 ;  /* 0x0000000f3e0d7223 */ /* 0x080fe20000010839 */
[----:B------:R-:W-:Y:S01]  /*4f20*/  FFMA.FTZ R56, R56, R15, R55 ;  /* 0x0000000f38387223 */ /* 0x000fe20000010037 */
[----:B------:R-:W-:-:S02]  /*4f30*/  HADD2.F32 R55, -RZ, R158.H0_H0 ;  /* 0x2000009eff377230 */ /* 0x000fc40000004100 */
[--C-:B------:R-:W-:Y:S01]  /*4f40*/  HADD2.F32 R62, -RZ, R12.reuse.H1_H1 ;  /* 0x3000000cff3e7230 */ /* 0x100fe20000004100 */
[----:B------:R-:W-:Y:S01]  /*4f50*/  F2FP.F16.F32.PACK_AB R11, R54, R11 ;  /* 0x0000000b360b723e */ /* 0x000fe200000000ff */
[----:B------:R-:W-:Y:S02]  /*4f60*/  HADD2.F32 R60, -RZ, R12.H0_H0 ;  /* 0x2000000cff3c7230 */ /* 0x000fe40000004100 */
[----:B------:R-:W-:Y:S02]  /*4f70*/  HADD2.F32 R57, -RZ, R158.H1_H1 ;  /* 0x3000009eff397230 */ /* 0x000fe40000004100 */
[-C--:B------:R-:W-:Y:S01]  /*4f80*/  FMUL.FTZ R61, R62, R55.reuse ;  /* 0x000000373e3d7220 */ /* 0x080fe20000410000 */
[----:B------:R-:W-:Y:S02]  /*4f90*/  HADD2.F32 R12, -RZ, R14.H1_H1 ;  /* 0x3000000eff0c7230 */ /* 0x000fe40000004100 */
[----:B------:R-:W-:Y:S01]  /*4fa0*/  FMUL.FTZ R55, R60, R55 ;  /* 0x000000373c377220 */ /* 0x000fe20000410000 */
[----:B------:R-:W-:-:S02]  /*4fb0*/  HADD2.F32 R15, -RZ, R157.H0_H0 ;  /* 0x2000009dff0f7230 */ /* 0x000fc40000004100 */
[----:B------:R-:W-:Y:S02]  /*4fc0*/  HADD2.F32 R14, -RZ, R14.H0_H0 ;  /* 0x2000000eff0e7230 */ /* 0x000fe40000004100 */
[----:B------:R-:W-:Y:S01]  /*4fd0*/  FMUL.FTZ R63, R12, R57 ;  /* 0x000000390c3f7220 */ /* 0x000fe20000410000 */
[----:B------:R-:W-:Y:S02]  /*4fe0*/  HADD2.F32 R157, -RZ, R157.H1_H1 ;  /* 0x3000009dff9d7230 */ /* 0x000fe40000004100 */
[-C--:B------:R-:W-:Y:S01]  /*4ff0*/  FFMA.FTZ R61, R60, R15.reuse, -R61 ;  /* 0x0000000f3c3d7223 */ /* 0x080fe2000001083d */
[----:B------:R-:W-:Y:S01]  /*5000*/  FFMA.FTZ R62, R62, R15, R55 ;  /* 0x0000000f3e3e7223 */ /* 0x000fe20000010037 */
[----:B------:R-:W-:Y:S01]  /*5010*/  FMUL.FTZ R57, R14, R57 ;  /* 0x000000390e397220 */ /* 0x000fe20000410000 */
[----:B------:R-:W-:Y:S01]  /*5020*/  F2FP.F16.F32.PACK_AB R15, R56, R13 ;  /* 0x0000000d380f723e */ /* 0x000fe200000000ff */
[----:B------:R-:W-:Y:S01]  /*5030*/  FFMA.FTZ R63, R14, R157, -R63 ;  /* 0x0000009d0e3f7223 */ /* 0x000fe2000001083f */
[----:B------:R-:W-:Y:S01]  /*5040*/  MOV R13, R11 ;  /* 0x0000000b000d7202 */ /* 0x000fe20000000f00 */
[----:B------:R-:W-:Y:S01]  /*5050*/  FFMA.FTZ R12, R12, R157, R57 ;  /* 0x0000009d0c0c7223 */ /* 0x000fe20000010039 */
[----:B------:R-:W-:-:S04]  /*5060*/  F2FP.F16.F32.PACK_AB R62, R62, R61 ;  /* 0x0000003d3e3e723e */ /* 0x000fc800000000ff */
[----:B------:R-:W-:Y:S01]  /*5070*/  F2FP.F16.F32.PACK_AB R14, R12, R63 ;  /* 0x0000003f0c0e723e */ /* 0x000fe200000000ff */
[----:B------:R-:W-:-:S07]  /*5080*/  IMAD.MOV.U32 R12, RZ, RZ, R62 ;  /* 0x000000ffff0c7224 */ /* 0x000fce00078e003e */
.L_x_497:
[----:B------:R-:W-:Y:S05]  /*5090*/  BSYNC B2 ;  /* 0x0000000000027941 */ /* 0x000fea0003800000 */
.L_x_496:
[----:B----4-:R0:W-:Y:S02]  /*50a0*/  ST.E.128 desc[UR60][R58.64], R12 ;  /* 0x0000000c3a007985 */ /* 0x0101e4000c101d3c */
.L_x_495:
[----:B------:R-:W-:Y:S05]  /*50b0*/  BSYNC B1 ;  /* 0x0000000000017941 */ /* 0x000fea0003800000 */
.L_x_494:
[----:B------:R-:W-:Y:S01]  /*50c0*/  ISETP.NE.AND P4, PT, R27, RZ, PT ;  /* 0x000000ff1b00720c */ /* 0x000fe20003f85270 */
[----:B------:R-:W-:-:S12]  /*50d0*/  BSSY B1, `(.L_x_498) ;  /* 0x0000036000017945 */ /* 0x000fd80003800000 */
[----:B------:R-:W-:Y:S05]  /*50e0*/  @!P4 BRA `(.L_x_499) ;  /* 0x0000000000d0c947 */ /* 0x000fea0003800000 */
[----:B0---4-:R0:W4:Y:S01]  /*50f0*/  LDS.128 R12, [R32+0x2000] ;  /* 0x00200000200c7984 */ /* 0x0111220000000c00 */
[----:B------:R-:W-:Y:S01]  /*5100*/  ISETP.GE.AND P4, PT, R169, R128, PT ;  /* 0x00000080a900720c */ /* 0x000fe20003f86270 */
[----:B---3--:R-:W-:Y:S01]  /*5110*/  IMAD.SHL.U32 R11, R162, 0x8, RZ ;  /* 0x00000008a20b7824 */ /* 0x008fe200078e00ff */
[----:B-1----:R-:W-:Y:S01]  /*5120*/  MOV R55, R118 ;  /* 0x0000007600377202 */ /* 0x002fe20000000f00 */
[----:B------:R-:W-:Y:S01]  /*5130*/  IMAD.MOV.U32 R54, RZ, RZ, R119 ;  /* 0x000000ffff367224 */ /* 0x000fe200078e0077 */
[----:B------:R-:W-:Y:S03]  /*5140*/  BSSY B2, `(.L_x_500) ;  /* 0x000002d000027945 */ /* 0x000fe60003800000 */
[----:B------:R-:W-:-:S06]  /*5150*/  IMAD.WIDE R54, R11, 0x2, R54 ;  /* 0x000000020b367825 */ /* 0x000fcc00078e0236 */
[----:B0-----:R-:W-:Y:S05]  /*5160*/  @P4 BRA `(.L_x_501) ;  /* 0x0000000000a84947 */ /* 0x001fea0003800000 */
[--C-:B------:R-:W-:Y:S02]  /*5170*/  SHF.R.U64 R11, R52, 0x10, R53.reuse ;  /* 0x00000010340b7819 */ /* 0x100fe40000001235 */
[----:B------:R-:W-:Y:S02]  /*5180*/  SHF.R.U32.HI R58, RZ, 0x10, R53 ;  /* 0x00000010ff3a7819 */ /* 0x000fe40000011635 */
[--C-:B------:R-:W-:Y:S01]  /*5190*/  SHF.R.U64 R57, R50, 0x10, R51.reuse ;  /* 0x0000001032397819 */ /* 0x100fe20000001233 */
[----:B----4-:R-:W-:Y:S01]  /*51a0*/  IMAD.MOV.U32 R50, RZ, RZ, R12 ;  /* 0x000000ffff327224 */ /* 0x010fe200078e000c */
[----:B------:R-:W-:Y:S01]  /*51b0*/  SHF.R.U32.HI R56, RZ, 0x10, R51 ;  /* 0x00000010ff387819 */ /* 0x000fe20000011633 */
[----:B------:R-:W-:Y:S02]  /*51c0*/  HADD2.F32 R53, -RZ, R11.H0_H0 ;  /* 0x2000000bff357230 */ /* 0x000fe40000004100 */
[----:B------:R-:W-:Y:S02]  /*51d0*/  HADD2.F32 R58, -RZ, R58.H0_H0 ;  /* 0x2000003aff3a7230 */ /* 0x000fe40000004100 */
[----:B------:R-:W-:-:S02]  /*51e0*/  HADD2.F32 R12, -RZ, R13.H1_H1 ;  /* 0x3000000dff0c7230 */ /* 0x000fc40000004100 */
[----:B------:R-:W-:Y:S02]  /*51f0*/  HADD2.F32 R11, -RZ, R13.H0_H0 ;  /* 0x2000000dff0b7230 */ /* 0x000fe40000004100 */
[--C-:B------:R-:W-:Y:S02]  /*5200*/  HADD2.F32 R51, -RZ, R15.reuse.H1_H1 ;  /* 0x3000000fff337230 */ /* 0x100fe40000004100 */
[-C--:B------:R-:W-:Y:S01]  /*5210*/  FMUL.FTZ R60, R12, R53.reuse ;  /* 0x000000350c3c7220 */ /* 0x080fe20000410000 */
[----:B------:R-:W-:Y:S02]  /*5220*/  HADD2.F32 R13, -RZ, R15.H0_H0 ;  /* 0x2000000fff0d7230 */ /* 0x000fe40000004100 */
[----:B------:R-:W-:Y:S01]  /*5230*/  FMUL.FTZ R53, R11, R53 ;  /* 0x000000350b357220 */ /* 0x000fe20000410000 */
[----:B------:R-:W-:Y:S02]  /*5240*/  HADD2.F32 R52, -RZ, R57.H0_H0 ;  /* 0x20000039ff347230 */ /* 0x000fe40000004100 */
[----:B------:R-:W-:Y:S01]  /*5250*/  FMUL.FTZ R62, R51, R58 ;  /* 0x0000003a333e7220 */ /* 0x000fe20000410000 */
[----:B------:R-:W-:-:S02]  /*5260*/  HADD2.F32 R56, -RZ, R56.H0_H0 ;  /* 0x20000038ff387230 */ /* 0x000fc40000004100 */
[----:B------:R-:W-:Y:S01]  /*5270*/  FMUL.FTZ R58, R13, R58 ;  /* 0x0000003a0d3a7220 */ /* 0x000fe20000410000 */
[--C-:B------:R-:W-:Y:S02]  /*5280*/  HADD2.F32 R15, -RZ, R50.reuse.H1_H1 ;  /* 0x30000032ff0f7230 */ /* 0x100fe40000004100 */
[-C--:B------:R-:W-:Y:S01]  /*5290*/  FFMA.FTZ R11, R11, R52.reuse, -R60 ;  /* 0x000000340b0b7223 */ /* 0x080fe2000001083c */
[----:B------:R-:W-:Y:S01]  /*52a0*/  FFMA.FTZ R12, R12, R52, R53 ;  /* 0x000000340c0c7223 */ /* 0x000fe20000010035 */
[-C--:B------:R-:W-:Y:S01]  /*52b0*/  FFMA.FTZ R60, R51, R56.reuse, R58 ;  /* 0x00000038333c7223 */ /* 0x080fe2000001003a */
[----:B------:R-:W-:Y:S02]  /*52c0*/  HADD2.F32 R53, -RZ, R153.H0_H0 ;  /* 0x20000099ff357230 */ /* 0x000fe40000004100 */
[----:B------:R-:W-:Y:S01]  /*52d0*/  FFMA.FTZ R13, R13, R56, -R62 ;  /* 0x000000380d0d7223 */ /* 0x000fe2000001083e */
[----:B------:R-:W-:Y:S01]  /*52e0*/  HADD2.F32 R50, -RZ, R50.H0_H0 ;  /* 0x20000032ff327230 */ /* 0x000fe20000004100 */
[----:B------:R-:W-:Y:S01]  /*52f0*/  F2FP.F16.F32.PACK_AB R11, R12, R11 ;  /* 0x0000000b0c0b723e */ /* 0x000fe200000000ff */
[----:B------:R-:W-:-:S02]  /*5300*/  HADD2.F32 R51, -RZ, R14.H1_H1 ;  /* 0x3000000eff337230 */ /* 0x000fc40000004100 */
[-C--:B------:R-:W-:Y:S01]  /*5310*/  FMUL.FTZ R57, R15, R53.reuse ;  /* 0x000000350f397220 */ /* 0x080fe20000410000 */
[----:B------:R-:W-:Y:S02]  /*5320*/  HADD2.F32 R153, -RZ, R153.H1_H1 ;  /* 0x30000099ff997230 */ /* 0x000fe40000004100 */
[----:B------:R-:W-:Y:S01]  /*5330*/  FMUL.FTZ R56, R50, R53 ;  /* 0x0000003532387220 */ /* 0x000fe20000410000 */
[----:B------:R-:W-:Y:S02]  /*5340*/  HADD2.F32 R14, -RZ, R14.H0_H0 ;  /* 0x2000000eff0e7230 */ /* 0x000fe40000004100 */
        /* <DEDUP_REMOVED lines=8> */
[----:B------:R-:W-:Y:S01]  /*53d0*/  F2FP.F16.F32.PACK_AB R15, R60, R13 ;  /* 0x0000000d3c0f723e */ /* 0x000fe200000000ff */
[----:B------:R-:W-:Y:S01]  /*53e0*/  IMAD.MOV.U32 R13, RZ, RZ, R11 ;  /* 0x000000ffff0d7224 */ /* 0x000fe200078e000b */
[----:B------:R-:W-:-:S02]  /*53f0*/  F2FP.F16.F32.PACK_AB R12, R56, R57 ;  /* 0x00000039380c723e */ /* 0x000fc400000000ff */
[----:B------:R-:W-:-:S07]  /*5400*/  F2FP.F16.F32.PACK_AB R14, R58, R53 ;  /* 0x000000353a0e723e */ /* 0x000fce00000000ff */
.L_x_501:
[----:B------:R-:W-:Y:S05]  /*5410*/  BSYNC B2 ;  /* 0x0000000000027941 */ /* 0x000fea0003800000 */
.L_x_500:
[----:B----4-:R0:W-:Y:S02]  /*5420*/  ST.E.128 desc[UR60][R54.64], R12 ;  /* 0x0000000c36007985 */ /* 0x0101e4000c101d3c */
.L_x_499:
[----:B------:R-:W-:Y:S05]  /*5430*/  BSYNC B1 ;  /* 0x0000000000017941 */ /* 0x000fea0003800000 */
.L_x_498:
[----:B------:R-:W-:Y:S01]  /*5440*/  ISETP.NE.AND P4, PT, R28, RZ, PT ;  /* 0x000000ff1c00720c */ /* 0x000fe20003f85270 */
[----:B------:R-:W-:-:S12]  /*5450*/  BSSY B1, `(.L_x_502) ;  /* 0x0000034000017945 */ /* 0x000fd80003800000 */
[----:B------:R-:W-:Y:S05]  /*5460*/  @!P4 BRA `(.L_x_503) ;  /* 0x0000000000c8c947 */ /* 0x000fea0003800000 */
[----:B0---4-:R0:W4:Y:S01]  /*5470*/  LDS.128 R12, [R33+0x5000] ;  /* 0x00500000210c7984 */ /* 0x0111220000000c00 */
[----:B------:R-:W-:Y:S01]  /*5480*/  ISETP.GE.AND P4, PT, R168, R128, PT ;  /* 0x00000080a800720c */ /* 0x000fe20003f86270 */
[----:B------:R-:W-:Y:S01]  /*5490*/  IMAD.MOV.U32 R50, RZ, RZ, R119 ;  /* 0x000000ffff327224 */ /* 0x000fe200078e0077 */
[----:B---3--:R-:W-:Y:S01]  /*54a0*/  SHF.L.U32 R11, R163, 0x3, RZ ;  /* 0x00000003a30b7819 */ /* 0x008fe200000006ff */
[----:B-1----:R-:W-:Y:S01]  /*54b0*/  IMAD.MOV.U32 R51, RZ, RZ, R118 ;  /* 0x000000ffff337224 */ /* 0x002fe200078e0076 */
[----:B------:R-:W-:Y:S03]  /*54c0*/  BSSY B2, `(.L_x_504) ;  /* 0x000002b000027945 */ /* 0x000fe60003800000 */
[----:B------:R-:W-:-:S06]  /*54d0*/  IMAD.WIDE R50, R11, 0x2, R50 ;  /* 0x000000020b327825 */ /* 0x000fcc00078e0232 */
[----:B0-----:R-:W-:Y:S05]  /*54e0*/  @P4 BRA `(.L_x_505) ;  /* 0x0000000000a04947 */ /* 0x001fea0003800000 */
[----:B------:R-:W-:Y:S01]  /*54f0*/  SHF.R.U64 R11, R46, 0x10, R47 ;  /* 0x000000102e0b7819 */ /* 0x000fe2000000122f */
[--C-:B----4-:R-:W-:Y:S01]  /*5500*/  HADD2.F32 R46, -RZ, R15.reuse.H1_H1 ;  /* 0x3000000fff2e7230 */ /* 0x110fe20000004100 */
[--C-:B------:R-:W-:Y:S01]  /*5510*/  SHF.R.U64 R52, R48, 0x10, R49.reuse ;  /* 0x0000001030347819 */ /* 0x100fe20000001231 */
[----:B------:R-:W-:Y:S01]  /*5520*/  HADD2.F32 R15, -RZ, R15.H0_H0 ;  /* 0x2000000fff0f7230 */ /* 0x000fe20000004100 */
[----:B------:R-:W-:Y:S01]  /*5530*/  SHF.R.U32.HI R49, RZ, 0x10, R49 ;  /* 0x00000010ff317819 */ /* 0x000fe20000011631 */
[----:B------:R-:W-:Y:S01]  /*5540*/  HADD2.F32 R48, -RZ, R11.H0_H0 ;  /* 0x2000000bff307230 */ /* 0x000fe20000004100 */
[----:B------:R-:W-:Y:S01]  /*5550*/  SHF.R.U32.HI R47, RZ, 0x10, R47 ;  /* 0x00000010ff2f7819 */ /* 0x000fe2000001162f */
[----:B------:R-:W-:Y:S02]  /*5560*/  HADD2.F32 R52, -RZ, R52.H0_H0 ;  /* 0x20000034ff347230 */ /* 0x000fe40000004100 */
[----:B------:R-:W-:Y:S02]  /*5570*/  HADD2.F32 R11, -RZ, R13.H1_H1 ;  /* 0x3000000dff0b7230 */ /* 0x000fe40000004100 */
[----:B------:R-:W-:-:S02]  /*5580*/  HADD2.F32 R49, -RZ, R49.H0_H0 ;  /* 0x20000031ff317230 */ /* 0x000fc40000004100 */
[----:B------:R-:W-:Y:S02]  /*5590*/  HADD2.F32 R13, -RZ, R13.H0_H0 ;  /* 0x2000000dff0d7230 */ /* 0x000fe40000004100 */
[-C--:B------:R-:W-:Y:S01]  /*55a0*/  FMUL.FTZ R54, R11, R52.reuse ;  /* 0x000000340b367220 */ /* 0x080fe20000410000 */
[----:B------:R-:W-:Y:S02]  /*55b0*/  HADD2.F32 R47, -RZ, R47.H0_H0 ;  /* 0x2000002fff2f7230 */ /* 0x000fe40000004100 */
[-C--:B------:R-:W-:Y:S01]  /*55c0*/  FMUL.FTZ R53, R15, R49.reuse ;  /* 0x000000310f357220 */ /* 0x080fe20000410000 */
[C---:B------:R-:W-:Y:S01]  /*55d0*/  FMUL.FTZ R56, R46.reuse, R49 ;  /* 0x000000312e387220 */ /* 0x040fe20000410000 */
[C---:B------:R-:W-:Y:S01]  /*55e0*/  FMUL.FTZ R52, R13.reuse, R52 ;  /* 0x000000340d347220 */ /* 0x040fe20000410000 */
[----:B------:R-:W-:Y:S01]  /*55f0*/  FFMA.FTZ R54, R13, R48, -R54 ;  /* 0x000000300d367223 */ /* 0x000fe20000010836 */
[----:B------:R-:W-:Y:S01]  /*5600*/  FFMA.FTZ R55, R46, R47, R53 ;  /* 0x0000002f2e377223 */ /* 0x000fe20000010035 */
[----:B------:R-:W-:-:S02]  /*5610*/  HADD2.F32 R46, -RZ, R151.H0_H0 ;  /* 0x20000097ff2e7230 */ /* 0x000fc40000004100 */
[----:B------:R-:W-:Y:S01]  /*5620*/  FFMA.FTZ R49, R11, R48, R52 ;  /* 0x000000300b317223 */ /* 0x000fe20000010034 */
[----:B------:R-:W-:Y:S02]  /*5630*/  HADD2.F32 R11, -RZ, R12.H1_H1 ;  /* 0x3000000cff0b7230 */ /* 0x000fe40000004100 */
[----:B------:R-:W-:Y:S01]  /*5640*/  FFMA.FTZ R56, R15, R47, -R56 ;  /* 0x0000002f0f387223 */ /* 0x000fe20000010838 */
[----:B------:R-:W-:Y:S02]  /*5650*/  HADD2.F32 R13, -RZ, R14.H1_H1 ;  /* 0x3000000eff0d7230 */ /* 0x000fe40000004100 */
[----:B------:R-:W-:Y:S02]  /*5660*/  HADD2.F32 R151, -RZ, R151.H1_H1 ;  /* 0x30000097ff977230 */ /* 0x000fe40000004100 */
[----:B------:R-:W-:Y:S01]  /*5670*/  FMUL.FTZ R47, R11, R46 ;  /* 0x0000002e0b2f7220 */ /* 0x000fe20000410000 */
[----:B------:R-:W-:Y:S02]  /*5680*/  HADD2.F32 R12, -RZ, R12.H0_H0 ;  /* 0x2000000cff0c7230 */ /* 0x000fe40000004100 */
[----:B------:R-:W-:-:S02]  /*5690*/  HADD2.F32 R14, -RZ, R14.H0_H0 ;  /* 0x2000000eff0e7230 */ /* 0x000fc40000004100 */
[-C--:B------:R-:W-:Y:S01]  /*56a0*/  FMUL.FTZ R53, R13, R151.reuse ;  /* 0x000000970d357220 */ /* 0x080fe20000410000 */
[--C-:B------:R-:W-:Y:S02]  /*56b0*/  HADD2.F32 R15, -RZ, R150.reuse.H0_H0 ;  /* 0x20000096ff0f7230 */ /* 0x100fe40000004100 */
[----:B------:R-:W-:Y:S01]  /*56c0*/  FMUL.FTZ R46, R12, R46 ;  /* 0x0000002e0c2e7220 */ /* 0x000fe20000410000 */
        /* <DEDUP_REMOVED lines=9> */
[----:B------:R-:W-:-:S07]  /*5760*/  F2FP.F16.F32.PACK_AB R14, R48, R53 ;  /* 0x00000035300e723e */ /* 0x000fce00000000ff */
.L_x_505:
[----:B------:R-:W-:Y:S05]  /*5770*/  BSYNC B2 ;  /* 0x0000000000027941 */ /* 0x000fea0003800000 */
.L_x_504:
[----:B----4-:R0:W-:Y:S02]  /*5780*/  ST.E.128 desc[UR60][R50.64], R12 ;  /* 0x0000000c32007985 */ /* 0x0101e4000c101d3c */
.L_x_503:
[----:B------:R-:W-:Y:S05]  /*5790*/  BSYNC B1 ;  /* 0x0000000000017941 */ /* 0x000fea0003800000 */
.L_x_502:
        /* <DEDUP_REMOVED lines=9> */
[----:B---3--:R-:W-:Y:S01]  /*5830*/  SHF.R.U64 R11, R42, 0x10, R43 ;  /* 0x000000102a0b7819 */ /* 0x008fe2000000122b */
        /* <DEDUP_REMOVED lines=39> */
.L_x_509:
[----:B------:R-:W-:Y:S05]  /*5ab0*/  BSYNC B2 ;  /* 0x0000000000027941 */ /* 0x000fea0003800000 */
.L_x_508:
[----:B----4-:R0:W-:Y:S02]  /*5ac0*/  ST.E.128 desc[UR60][R46.64], R12 ;  /* 0x0000000c2e007985 */ /* 0x0101e4000c101d3c */
.L_x_507:
[----:B------:R-:W-:Y:S05]  /*5ad0*/  BSYNC B1 ;  /* 0x0000000000017941 */ /* 0x000fea0003800000 */
.L_x_506:
        /* <DEDUP_REMOVED lines=9> */
[--C-:B------:R-:W-:Y:S01]  /*5b70*/  SHF.R.U64 R44, R40, 0x10, R41.reuse ;  /* 0x00000010282c7819 */ /* 0x100fe20000001229 */
[--C-:B---34-:R-:W-:Y:S01]  /*5b80*/  HADD2.F32 R11, -RZ, R13.reuse.H1_H1 ;  /* 0x3000000dff0b7230 */ /* 0x118fe20000004100 */
[----:B------:R-:W-:Y:S01]  /*5b90*/  SHF.R.U32.HI R46, RZ, 0x10, R41 ;  /* 0x00000010ff2e7819 */ /* 0x000fe20000011629 */
[----:B------:R-:W-:Y:S01]  /*5ba0*/  HADD2.F32 R13, -RZ, R13.H0_H0 ;  /* 0x2000000dff0d7230 */ /* 0x000fe20000004100 */
[--C-:B------:R-:W-:Y:S01]  /*5bb0*/  SHF.R.U64 R38, R38, 0x10, R39.reuse ;  /* 0x0000001026267819 */ /* 0x100fe20000001227 */
[----:B------:R-:W-:Y:S01]  /*5bc0*/  HADD2.F32 R44, -RZ, R44.H0_H0 ;  /* 0x2000002cff2c7230 */ /* 0x000fe20000004100 */
[----:B------:R-:W-:Y:S01]  /*5bd0*/  SHF.R.U32.HI R39, RZ, 0x10, R39 ;  /* 0x00000010ff277819 */ /* 0x000fe20000011627 */
[----:B------:R-:W-:Y:S02]  /*5be0*/  HADD2.F32 R46, -RZ, R46.H0_H0 ;  /* 0x2000002eff2e7230 */ /* 0x000fe40000004100 */
[--C-:B------:R-:W-:Y:S02]  /*5bf0*/  HADD2.F32 R33, -RZ, R15.reuse.H1_H1 ;  /* 0x3000000fff217230 */ /* 0x100fe40000004100 */
[----:B------:R-:W-:Y:S01]  /*5c00*/  FMUL.FTZ R48, R11, R44 ;  /* 0x0000002c0b307220 */ /* 0x000fe20000410000 */
[----:B------:R-:W-:-:S02]  /*5c10*/  HADD2.F32 R15, -RZ, R15.H0_H0 ;  /* 0x2000000fff0f7230 */ /* 0x000fc40000004100 */
[----:B------:R-:W-:Y:S01]  /*5c20*/  FMUL.FTZ R44, R13, R44 ;  /* 0x0000002c0d2c7220 */ /* 0x000fe20000410000 */
[----:B------:R-:W-:Y:S02]  /*5c30*/  HADD2.F32 R38, -RZ, R38.H0_H0 ;  /* 0x20000026ff267230 */ /* 0x000fe40000004100 */
[-C--:B------:R-:W-:Y:S01]  /*5c40*/  FMUL.FTZ R50, R33, R46.reuse ;  /* 0x0000002e21327220 */ /* 0x080fe20000410000 */
[----:B------:R-:W-:Y:S02]  /*5c50*/  HADD2.F32 R40, -RZ, R39.H0_H0 ;  /* 0x20000027ff287230 */ /* 0x000fe40000004100 */
[----:B------:R-:W-:Y:S01]  /*5c60*/  FMUL.FTZ R46, R15, R46 ;  /* 0x0000002e0f2e7220 */ /* 0x000fe20000410000 */
[-C--:B------:R-:W-:Y:S01]  /*5c70*/  FFMA.FTZ R41, R11, R38.reuse, R44 ;  /* 0x000000260b297223 */ /* 0x080fe2000001002c */
[----:B------:R-:W-:Y:S02]  /*5c80*/  FFMA.FTZ R48, R13, R38, -R48 ;  /* 0x000000260d307223 */ /* 0x000fe40000010830 */
[----:B------:R-:W-:Y:S01]  /*5c90*/  FFMA.FTZ R45, R33, R40, R46 ;  /* 0x00000028212d7223 */ /* 0x000fe2000001002e */
[----:B------:R-:W-:-:S02]  /*5ca0*/  HADD2.F32 R11, -RZ, R12.H1_H1 ;  /* 0x3000000cff0b7230 */ /* 0x000fc40000004100 */
[----:B------:R-:W-:Y:S01]  /*5cb0*/  FFMA.FTZ R50, R15, R40, -R50 ;  /* 0x000000280f327223 */ /* 0x000fe20000010832 */
[--C-:B------:R-:W-:Y:S02]  /*5cc0*/  HADD2.F32 R33, -RZ, R135.reuse.H0_H0 ;  /* 0x20000087ff217230 */ /* 0x100fe40000004100 */
[----:B------:R-:W-:Y:S02]  /*5cd0*/  HADD2.F32 R12, -RZ, R12.H0_H0 ;  /* 0x2000000cff0c7230 */ /* 0x000fe40000004100 */
[--C-:B------:R-:W-:Y:S02]  /*5ce0*/  HADD2.F32 R13, -RZ, R14.reuse.H1_H1 ;  /* 0x3000000eff0d7230 */ /* 0x100fe40000004100 */
[-C--:B------:R-:W-:Y:S01]  /*5cf0*/  FMUL.FTZ R39, R11, R33.reuse ;  /* 0x000000210b277220 */ /* 0x080fe20000410000 */
[----:B------:R-:W-:Y:S02]  /*5d00*/  HADD2.F32 R135, -RZ, R135.H1_H1 ;  /* 0x30000087ff877230 */ /* 0x000fe40000004100 */
        /* <DEDUP_REMOVED lines=14> */
.L_x_513:
[----:B------:R-:W-:Y:S05]  /*5df0*/  BSYNC B2 ;  /* 0x0000000000027941 */ /* 0x000fea0003800000 */
.L_x_512:
[----:B----4-:R0:W-:Y:S02]  /*5e00*/  ST.E.128 desc[UR60][R42.64], R12 ;  /* 0x0000000c2a007985 */ /* 0x0101e4000c101d3c */
.L_x_511:
[----:B------:R-:W-:Y:S05]  /*5e10*/  BSYNC B1 ;  /* 0x0000000000017941 */ /* 0x000fea0003800000 */
.L_x_510:
[----:B------:R-:W-:-:S13]  /*5e20*/  ISETP.NE.AND P4, PT, R103, RZ, PT ;  /* 0x000000ff6700720c */ /* 0x000fda0003f85270 */
        /* <DEDUP_REMOVED lines=8> */
[----:B----4-:R-:W-:Y:S01]  /*5eb0*/  HADD2.F32 R32, -RZ, R15.H1_H1 ;  /* 0x3000000fff207230 */ /* 0x010fe20000004100 */
[----:B------:R-:W-:Y:S01]  /*5ec0*/  SHF.R.U32.HI R33, RZ, 0x10, R35 ;  /* 0x00000010ff217819 */ /* 0x000fe20000011623 */
[----:B---3--:R-:W-:Y:S01]  /*5ed0*/  HADD2.F32 R11, -RZ, R13.H1_H1 ;  /* 0x3000000dff0b7230 */ /* 0x008fe20000004100 */
[--C-:B------:R-:W-:Y:S01]  /*5ee0*/  SHF.R.U64 R36, R36, 0x10, R37.reuse ;  /* 0x0000001024247819 */ /* 0x100fe20000001225 */
[----:B------:R-:W-:Y:S01]  /*5ef0*/  HADD2.F32 R15, -RZ, R15.H0_H0 ;  /* 0x2000000fff0f7230 */ /* 0x000fe20000004100 */
[----:B------:R-:W-:Y:S01]  /*5f00*/  SHF.R.U32.HI R35, RZ, 0x10, R37 ;  /* 0x00000010ff237819 */ /* 0x000fe20000011625 */
[----:B------:R-:W-:Y:S02]  /*5f10*/  HADD2.F32 R13, -RZ, R13.H0_H0 ;  /* 0x2000000dff0d7230 */ /* 0x000fe40000004100 */
[----:B------:R-:W-:Y:S02]  /*5f20*/  HADD2.F32 R36, -RZ, R36.H0_H0 ;  /* 0x20000024ff247230 */ /* 0x000fe40000004100 */
[----:B------:R-:W-:-:S02]  /*5f30*/  HADD2.F32 R35, -RZ, R35.H0_H0 ;  /* 0x20000023ff237230 */ /* 0x000fc40000004100 */
[----:B------:R-:W-:Y:S02]  /*5f40*/  HADD2.F32 R33, -RZ, R33.H0_H0 ;  /* 0x20000021ff217230 */ /* 0x000fe40000004100 */
[-C--:B------:R-:W-:Y:S01]  /*5f50*/  FMUL.FTZ R40, R11, R36.reuse ;  /* 0x000000240b287220 */ /* 0x080fe20000410000 */
[----:B------:R-:W-:Y:S02]  /*5f60*/  HADD2.F32 R34, -RZ, R34.H0_H0 ;  /* 0x20000022ff227230 */ /* 0x000fe40000004100 */
[-C--:B------:R-:W-:Y:S01]  /*5f70*/  FMUL.FTZ R37, R15, R35.reuse ;  /* 0x000000230f257220 */ /* 0x080fe20000410000 */
[C---:B------:R-:W-:Y:S01]  /*5f80*/  FMUL.FTZ R36, R13.reuse, R36 ;  /* 0x000000240d247220 */ /* 0x040fe20000410000 */
[C---:B------:R-:W-:Y:S02]  /*5f90*/  FMUL.FTZ R42, R32.reuse, R35 ;  /* 0x00000023202a7220 */ /* 0x040fe40000410000 */
[----:B------:R-:W-:Y:S01]  /*5fa0*/  FFMA.FTZ R41, R32, R33, R37 ;  /* 0x0000002120297223 */ /* 0x000fe20000010025 */
[-C--:B------:R-:W-:Y:S01]  /*5fb0*/  FFMA.FTZ R40, R13, R34.reuse, -R40 ;  /* 0x000000220d287223 */ /* 0x080fe20000010828 */
[----:B------:R-:W-:Y:S01]  /*5fc0*/  FFMA.FTZ R35, R11, R34, R36 ;  /* 0x000000220b237223 */ /* 0x000fe20000010024 */
[----:B------:R-:W-:-:S02]  /*5fd0*/  HADD2.F32 R32, -RZ, R122.H0_H0 ;  /* 0x2000007aff207230 */ /* 0x000fc40000004100 */
[----:B------:R-:W-:Y:S01]  /*5fe0*/  FFMA.FTZ R42, R15, R33, -R42 ;  /* 0x000000210f2a7223 */ /* 0x000fe2000001082a */
[----:B------:R-:W-:Y:S02]  /*5ff0*/  HADD2.F32 R122, -RZ, R122.H1_H1 ;  /* 0x3000007aff7a7230 */ /* 0x000fe40000004100 */
[----:B------:R-:W-:Y:S02]  /*6000*/  HADD2.F32 R11, -RZ, R12.H1_H1 ;  /* 0x3000000cff0b7230 */ /* 0x000fe40000004100 */
[----:B------:R-:W-:Y:S02]  /*6010*/  HADD2.F32 R13, -RZ, R14.H1_H1 ;  /* 0x3000000eff0d7230 */ /* 0x000fe40000004100 */
[----:B------:R-:W-:Y:S02]  /*6020*/  HADD2.F32 R12, -RZ, R12.H0_H0 ;  /* 0x2000000cff0c7230 */ /* 0x000fe40000004100 */
[----:B------:R-:W-:Y:S01]  /*6030*/  FMUL.FTZ R33, R11, R32 ;  /* 0x000000200b217220 */ /* 0x000fe20000410000 */
[----:B------:R-:W-:-:S02]  /*6040*/  HADD2.F32 R14, -RZ, R14.H0_H0 ;  /* 0x2000000eff0e7230 */ /* 0x000fc40000004100 */
[----:B------:R-:W-:Y:S01]  /*6050*/  FMUL.FTZ R37, R13, R122 ;  /* 0x0000007a0d257220 */ /* 0x000fe20000410000 */
        /* <DEDUP_REMOVED lines=12> */
.L_x_515:
[----:B------:R-:W-:Y:S05]  /*6120*/  BSYNC B1 ;  /* 0x0000000000017941 */ /* 0x000fea0003800000 */
.L_x_514:
[----:B----4-:R0:W-:Y:S01]  /*6130*/  ST.E.128 desc[UR60][R38.64], R12 ;  /* 0x0000000c26007985 */ /* 0x0101e2000c101d3c */
[----:B------:R-:W-:Y:S05]  /*6140*/  BRA `(.L_x_493) ;  /* 0x0000004000547947 */ /* 0x000fea0003800000 */
.L_x_459:
        /* <DEDUP_REMOVED lines=18> */
[----:B------:R-:W-:Y:S02]  /*6270*/  IADD3 R32, P5, R92, R12, RZ ;  /* 0x0000000c5c207210 */ /* 0x000fe40007fbe0ff */
[----:B------:R-:W-:Y:S02]  /*6280*/  CS2R R42, SRZ ;  /* 0x00000000002a7805 */ /* 0x000fe4000001ff00 */
[----:B------:R-:W-:Y:S02]  /*6290*/  IADD3.X R34, R11, R107, RZ, P0, !PT ;  /* 0x0000006b0b227210 */ /* 0x000fe400007fe4ff */
[----:B------:R-:W-:Y:S02]  /*62a0*/  CS2R R40, SRZ ;  /* 0x0000000000287805 */ /* 0x000fe4000001ff00 */
[----:B------:R-:W-:-:S02]  /*62b0*/  LEA R56, P0, R33, UR4, 0x1 ;  /* 0x0000000421387c11 */ /* 0x000fc4000f8008ff */
[----:B------:R-:W-:Y:S02]  /*62c0*/  CS2R R54, SRZ ;  /* 0x0000000000367805 */ /* 0x000fe4000001ff00 */
[----:B------:R-:W-:Y:S02]  /*62d0*/  CS2R R52, SRZ ;  /* 0x0000000000347805 */ /* 0x000fe4000001ff00 */
[----:B------:R-:W-:Y:S01]  /*62e0*/  LEA.HI.X R57, R33, UR5, R34, 0x1, P0 ;  /* 0x0000000521397c11 */ /* 0x000fe200080f0c22 */
[----:B------:R-:W-:Y:S01]  /*62f0*/  ULDC.64 UR4, c[0x0][0x400] ;  /* 0x0001000000047ab9 */ /* 0x000fe20000000a00 */
[----:B------:R-:W-:Y:S01]  /*6300*/  ISETP.GE.AND P0, PT, R16, R128, PT ;  /* 0x000000801000720c */ /* 0x000fe20003f06270 */
[----:B------:R-:W-:Y:S01]  /*6310*/  IMAD.X R33, R82, 0x1, R106, P5 ;  /* 0x0000000152217824 */ /* 0x000fe200028e066a */
[----:B------:R-:W-:-:S04]  /*6320*/  LEA R60, P5, R32, UR4, 0x1 ;  /* 0x00000004203c7c11 */ /* 0x000fc8000f8a08ff */
[----:B------:R-:W-:Y:S02]  /*6330*/  LEA.HI.X R61, R32, UR5, R33, 0x1, P5 ;  /* 0x00000005203d7c11 */ /* 0x000fe4000a8f0c21 */
[----:B------:R-:W-:-:S05]  /*6340*/  ISETP.GE.AND P5, PT, R0, R128, PT ;  /* 0x000000800000720c */ /* 0x000fca0003fa6270 */
[----:B------:R0:W5:Y:S04]  /*6350*/  @!P0 LDG.E.128 R40, desc[UR60][R56.64] ;  /* 0x0000003c38288981 */ /* 0x000168000c1e1d00 */
[----:B------:R0:W5:Y:S01]  /*6360*/  @!P0 LDG.E.128 R52, desc[UR60][R60.64] ;  /* 0x0000003c3c348981 */ /* 0x000162000c1e1d00 */
[----:B------:R-:W-:Y:S02]  /*6370*/  ISETP.GE.AND P0, PT, R3, R128, PT ;  /* 0x000000800300720c */ /* 0x000fe40003f06270 */
        /* <DEDUP_REMOVED lines=8> */
[----:B------:R0:W5:Y:S04]  /*6400*/  @!P5 LDG.E.128 R36, desc[UR60][R56.64+0x40] ;  /* 0x0000403c3824d981 */ /* 0x000168000c1e1d00 */
[----:B------:R0:W5:Y:S04]  /*6410*/  @!P0 LDG.E.128 R32, desc[UR60][R56.64+0x80] ;  /* 0x0000803c38208981 */ /* 0x000168000c1e1d00 */
[----:B------:R0:W5:Y:S04]  /*6420*/  @!P5 LDG.E.128 R48, desc[UR60][R60.64+0x40] ;  /* 0x0000403c3c30d981 */ /* 0x000168000c1e1d00 */
[----:B------:R0:W5:Y:S02]  /*6430*/  @!P0 LDG.E.128 R44, desc[UR60][R60.64+0x80] ;  /* 0x0000803c3c2c8981 */ /* 0x000164000c1e1d00 */
.L_x_517:
[----:B------:R-:W-:Y:S05]  /*6440*/  BSYNC B1 ;  /* 0x0000000000017941 */ /* 0x000fea0003800000 */
.L_x_516:
        /* <DEDUP_REMOVED lines=22> */
[----:B------:R-:W-:Y:S02]  /*65b0*/  IADD3 R11, P0, P6, R92, R12, R113 ;  /* 0x0000000c5c0b7210 */ /* 0x000fe40007e1e071 */
[----:B------:R-:W-:-:S02]  /*65c0*/  CS2R R78, SRZ ;  /* 0x00000000004e7805 */ /* 0x000fc4000001ff00 */
[----:B------:R-:W-:Y:S02]  /*65d0*/  CS2R R76, SRZ ;  /* 0x00000000004c7805 */ /* 0x000fe4000001ff00 */
[----:B------:R-:W-:Y:S02]  /*65e0*/  IADD3.X R82, R106, R82, R112, P0, P6 ;  /* 0x000000526a527210 */ /* 0x000fe400007ec470 */
[----:B------:R-:W-:-:S04]  /*65f0*/  LEA R12, P0, R14, UR4, 0x1 ;  /* 0x000000040e0c7c11 */ /* 0x000fc8000f8008ff */
[----:B------:R-:W-:Y:S02]  /*6600*/  LEA.HI.X R13, R14, UR5, R13, 0x1, P0 ;  /* 0x000000050e0d7c11 */ /* 0x000fe400080f0c0d */
[----:B------:R-:W-:-:S04]  /*6610*/  LEA R14, P0, R11, UR6, 0x1 ;  /* 0x000000060b0e7c11 */ /* 0x000fc8000f8008ff */
[----:B------:R-:W-:Y:S02]  /*6620*/  LEA.HI.X R15, R11, UR7, R82, 0x1, P0 ;  /* 0x000000070b0f7c11 */ /* 0x000fe400080f0c52 */
[----:B------:R-:W-:Y:S02]  /*6630*/  ISETP.GE.AND P0, PT, R16, R128, PT ;  /* 0x000000801000720c */ /* 0x000fe40003f06270 */
[----:B------:R-:W-:Y:S02]  /*6640*/  CS2R R62, SRZ ;  /* 0x00000000003e7805 */ /* 0x000fe4000001ff00 */
[----:B------:R-:W-:Y:S02]  /*6650*/  CS2R R60, SRZ ;  /* 0x00000000003c7805 */ /* 0x000fe4000001ff00 */
[----:B------:R-:W-:Y:S02]  /*6660*/  CS2R R74, SRZ ;  /* 0x00000000004a7805 */ /* 0x000fe4000001ff00 */
[----:B------:R-:W-:-:S05]  /*6670*/  CS2R R72, SRZ ;  /* 0x0000000000487805 */ /* 0x000fca000001ff00 */
[----:B------:R0:W5:Y:S04]  /*6680*/  @!P0 LDG.E.128 R64, desc[UR60][R12.64] ;  /* 0x0000003c0c408981 */ /* 0x000168000c1e1d00 */
[----:B------:R0:W5:Y:S01]  /*6690*/  @!P0 LDG.E.128 R76, desc[UR60][R14.64] ;  /* 0x0000003c0e4c8981 */ /* 0x000162000c1e1d00 */
[----:B------:R-:W-:Y:S02]  /*66a0*/  ISETP.GE.AND P0, PT, R0, R128, PT ;  /* 0x000000800000720c */ /* 0x000fe40003f06270 */
[----:B------:R-:W-:Y:S02]  /*66b0*/  CS2R R58, SRZ ;  /* 0x00000000003a7805 */ /* 0x000fe4000001ff00 */
[----:B------:R-:W-:Y:S02]  /*66c0*/  CS2R R56, SRZ ;  /* 0x0000000000387805 */ /* 0x000fe4000001ff00 */
[----:B------:R-:W-:-:S02]  /*66d0*/  CS2R R70, SRZ ;  /* 0x0000000000467805 */ /* 0x000fc4000001ff00 */
[----:B------:R-:W-:-:S05]  /*66e0*/  CS2R R68, SRZ ;  /* 0x0000000000447805 */ /* 0x000fca000001ff00 */
[----:B------:R0:W5:Y:S04]  /*66f0*/  @!P0 LDG.E.128 R60, desc[UR60][R12.64+0x40] ;  /* 0x0000403c0c3c8981 */ /* 0x000168000c1e1d00 */
[----:B------:R0:W5:Y:S01]  /*6700*/  @!P0 LDG.E.128 R72, desc[UR60][R14.64+0x40] ;  /* 0x0000403c0e488981 */ /* 0x000162000c1e1d00 */
[----:B------:R-:W-:-:S13]  /*6710*/  ISETP.GE.AND P0, PT, R3, R128, PT ;  /* 0x000000800300720c */ /* 0x000fda0003f06270 */
[----:B------:R0:W5:Y:S04]  /*6720*/  @!P0 LDG.E.128 R56, desc[UR60][R12.64+0x80] ;  /* 0x0000803c0c388981 */ /* 0x000168000c1e1d00 */
[----:B------:R0:W5:Y:S02]  /*6730*/  @!P0 LDG.E.128 R68, desc[UR60][R14.64+0x80] ;  /* 0x0000803c0e448981 */ /* 0x000164000c1e1d00 */
.L_x_519:
[----:B------:R-:W-:Y:S05]  /*6740*/  BSYNC B1 ;  /* 0x0000000000017941 */ /* 0x000fea0003800000 */
.L_x_518:
[----:B------:R-:W2:Y:S01]  /*6750*/  LDL R11, [R1+0x30] ;  /* 0x00003000010b7983 */ /* 0x000ea20000100800 */
[----:B0-----:R-:W-:Y:S01]  /*6760*/  IMAD.MOV.U32 R12, RZ, RZ, R33 ;  /* 0x000000ffff0c7224 */ /* 0x001fe200078e0021 */
[----:B------:R-:W-:Y:S01]  /*6770*/  MOV R14, R37 ;  /* 0x00000025000e7202 */ /* 0x000fe20000000f00 */
[----:B------:R-:W-:Y:S01]  /*6780*/  IMAD.MOV.U32 R13, RZ, RZ, R36 ;  /* 0x000000ffff0d7224 */ /* 0x000fe200078e0024 */
[----:B------:R-:W-:Y:S02]  /*6790*/  PRMT R210, R81, 0x5410, R80 ;  /* 0x0000541051d27816 */ /* 0x000fe40000000050 */
[----:B--2---:R-:W-:Y:S01]  /*67a0*/  R2UR UR4, R11 ;  /* 0x000000000b0472ca */ /* 0x004fe200000e0000 */
[----:B------:R-:W-:-:S05]  /*67b0*/  IMAD.MOV.U32 R11, RZ, RZ, R32 ;  /* 0x000000ffff0b7224 */ /* 0x000fca00078e0020 */
[----:B------:R-:W-:Y:S01]  /*67c0*/  PRMT R211, R11, 0x5410, R12 ;  /* 0x000054100bd37816 */ /* 0x000fe2000000000c */
[----:B------:R-:W-:Y:S01]  /*67d0*/  IMAD.MOV.U32 R12, RZ, RZ, R39 ;  /* 0x000000ffff0c7224 */ /* 0x000fe200078e0027 */
[----:B------:R-:W-:-:S04]  /*67e0*/  MOV R11, R38 ;  /* 0x00000026000b7202 */ /* 0x000fc80000000f00 */
[----:B------:R-:W-:Y:S01]  /*67f0*/  PRMT R224, R11, 0x7610, R224 ;  /* 0x000076100be07816 */ /* 0x000fe200000000e0 */
[----:B------:R0:W-:Y:S01]  /*6800*/  STL.S16 [R1+0x44], R12 ;  /* 0x0000440c01007387 */ /* 0x0001e20000100600 */
[----:B------:R-:W-:Y:S01]  /*6810*/  IMAD.MOV.U32 R11, RZ, RZ, R42 ;  /* 0x000000ffff0b7224 */ /* 0x000fe200078e002a */
[----:B------:R-:W-:Y:S02]  /*6820*/  UISETP.NE.AND UP0, UPT, UR4, 0x3, UPT ;  /* 0x000000030400788c */ /* 0x000fe4000bf05270 */
[----:B------:R1:W-:Y:S04]  /*6830*/  STL.S16 [R1+0x3c], R13 ;  /* 0x00003c0d01007387 */ /* 0x0003e80000100600 */
[----:B------:R2:W-:Y:S01]  /*6840*/  STL.S16 [R1+0x48], R14 ;  /* 0x0000480e01007387 */ /* 0x0005e20000100600 */
[----:B------:R-:W-:Y:S01]  /*6850*/  PLOP3.LUT P0, PT, PT, PT, UP0, 0x80, 0x0 ;  /* 0x000000000000781c */ /* 0x000fe20003f0f008 */
[----:B0-----:R-:W-:-:S02]  /*6860*/  IMAD.MOV.U32 R12, RZ, RZ, R43 ;  /* 0x000000ffff0c7224 */ /* 0x001fc400078e002b */
[----:B------:R0:W-:Y:S01]  /*6870*/  STL.S16 [R1+0x4a], R11 ;  /* 0x00004a0b01007387 */ /* 0x0001e20000100600 */
[----:B-1----:R-:W-:-:S03]  /*6880*/  MOV R13, R40 ;  /* 0x00000028000d7202 */ /* 0x002fc60000000f00 */
[----:B------:R1:W-:Y:S01]  /*6890*/  STL.S16 [R1+0x4c], R12 ;  /* 0x00004c0c01007387 */ /* 0x0003e20000100600 */
[----:B--2---:R-:W-:-:S03]  /*68a0*/  IMAD.MOV.U32 R14, RZ, RZ, R41 ;  /* 0x000000ffff0e7224 */ /* 0x004fc600078e0029 */
[----:B------:R2:W-:Y:S01]  /*68b0*/  STL.S16 [R1+0x4e], R13 ;  /* 0x00004e0d01007387 */ /* 0x0005e20000100600 */
[----:B0-----:R-:W-:Y:S01]  /*68c0*/  IMAD.MOV.U32 R11, RZ, RZ, R45 ;  /* 0x000000ffff0b7224 */ /* 0x001fe200078e002d */
[----:B------:R-:W-:Y:S01]  /*68d0*/  PRMT R196, R14, 0x7610, R196 ;  /* 0x000076100ec47816 */ /* 0x000fe200000000c4 */
[----:B------:R-:W-:Y:S02]  /*68e0*/  IMAD.MOV.U32 R14, RZ, RZ, R44 ;  /* 0x000000ffff0e7224 */ /* 0x000fe400078e002c */
[----:B-1----:R-:W-:-:S03]  /*68f0*/  IMAD.MOV.U32 R12, RZ, RZ, R46 ;  /* 0x000000ffff0c7224 */ /* 0x002fc600078e002e */
[----:B------:R-:W-:Y:S02]  /*6900*/  PRMT R213, R14, 0x5410, R11 ;  /* 0x000054100ed57816 */ /* 0x000fe4000000000b */
[----:B--2---:R-:W-:Y:S02]  /*6910*/  MOV R13, R47 ;  /* 0x0000002f000d7202 */ /* 0x004fe40000000f00 */
[----:B------:R-:W-:Y:S02]  /*6920*/  MOV R11, R49 ;  /* 0x00000031000b7202 */ /* 0x000fe40000000f00 */
[----:B------:R-:W-:Y:S01]  /*6930*/  PRMT R212, R12, 0x5410, R13 ;  /* 0x000054100cd47816 */ /* 0x000fe2000000000d */
[----:B------:R-:W-:Y:S01]  /*6940*/  IMAD.MOV.U32 R13, RZ, RZ, R51 ;  /* 0x000000ffff0d7224 */ /* 0x000fe200078e0033 */
[----:B------:R-:W-:Y:S01]  /*6950*/  MOV R14, R50 ;  /* 0x00000032000e7202 */ /* 0x000fe20000000f00 */
[----:B------:R-:W-:-:S03]  /*6960*/  IMAD.MOV.U32 R12, RZ, RZ, R48 ;  /* 0x000000ffff0c7224 */ /* 0x000fc600078e0030 */
[----:B------:R0:W-:Y:S01]  /*6970*/  STL.S16 [R1+0x46], R13 ;  /* 0x0000460d01007387 */ /* 0x0001e20000100600 */
[----:B------:R-:W-:Y:S01]  /*6980*/  PRMT R224, R224, 0x5410, R14 ;  /* 0x00005410e0e07816 */ /* 0x000fe2000000000e */
[----:B------:R-:W-:Y:S02]  /*6990*/  IMAD.MOV.U32 R14, RZ, RZ, R53 ;  /* 0x000000ffff0e7224 */ /* 0x000fe400078e0035 */
[----:B------:R1:W-:Y:S03]  /*69a0*/  STL.S16 [R1+0x3e], R12 ;  /* 0x00003e0c01007387 */ /* 0x0003e60000100600 */
[----:B------:R-:W-:Y:S01]  /*69b0*/  PRMT R159, R14, 0x7610, R159 ;  /* 0x000076100e9f7816 */ /* 0x000fe2000000009f */
[----:B------:R2:W-:Y:S01]  /*69c0*/  STL.S16 [R1+0x50], R11 ;  /* 0x0000500b01007387 */ /* 0x0005e20000100600 */
[----:B-----5:R-:W-:Y:S01]  /*69d0*/  IMAD.MOV.U32 R14, RZ, RZ, R58 ;  /* 0x000000ffff0e7224 */ /* 0x020fe200078e003a */
[----:B0-----:R-:W-:Y:S01]  /*69e0*/  MOV R13, R52 ;  /* 0x00000034000d7202 */ /* 0x001fe20000000f00 */
[----:B-1----:R-:W-:-:S02]  /*69f0*/  IMAD.MOV.U32 R12, RZ, RZ, R55 ;  /* 0x000000ffff0c7224 */ /* 0x002fc400078e0037 */
[----:B--2---:R-:W-:-:S05]  /*6a00*/  IMAD.MOV.U32 R11, RZ, RZ, R54 ;  /* 0x000000ffff0b7224 */ /* 0x004fca00078e0036 */
[----:B------:R0:W-:Y:S04]  /*6a10*/  STL.S16 [R1+0x52], R11 ;  /* 0x0000520b01007387 */ /* 0x0001e80000100600 */
[----:B------:R1:W-:Y:S04]  /*6a20*/  STL.S16 [R1+0x54], R12 ;  /* 0x0000540c01007387 */ /* 0x0003e80000100600 */
[----:B------:R2:W-:Y:S01]  /*6a30*/  STL.S16 [R1+0x56], R13 ;  /* 0x0000560d01007387 */ /* 0x0005e20000100600 */
[----:B0-----:R-:W-:Y:S02]  /*6a40*/  IMAD.MOV.U32 R11, RZ, RZ, R57 ;  /* 0x000000ffff0b7224 */ /* 0x001fe400078e0039 */
[----:B-1----:R-:W-:Y:S01]  /*6a50*/  IMAD.MOV.U32 R12, RZ, RZ, R56 ;  /* 0x000000ffff0c7224 */ /* 0x002fe200078e0038 */
[----:B--2---:R-:W-:-:S04]  /*6a60*/  MOV R13, R59 ;  /* 0x0000003b000d7202 */ /* 0x004fc80000000f00 */
[----:B------:R-:W-:Y:S01]  /*6a70*/  PRMT R150, R12, 0x5410, R11 ;  /* 0x000054100c967816 */ /* 0x000fe2000000000b */
[----:B------:R-:W-:Y:S01]  /*6a80*/  IMAD.MOV.U32 R12, RZ, RZ, R60 ;  /* 0x000000ffff0c7224 */ /* 0x000fe200078e003c */
[----:B------:R-:W-:Y:S02]  /*6a90*/  MOV R11, R61 ;  /* 0x0000003d000b7202 */ /* 0x000fe40000000f00 */
[----:B------:R-:W-:Y:S01]  /*6aa0*/  PRMT R149, R14, 0x5410, R13 ;  /* 0x000054100e957816 */ /* 0x000fe2000000000d */
[----:B------:R-:W-:Y:S01]  /*6ab0*/  IMAD.MOV.U32 R13, RZ, RZ, R63 ;  /* 0x000000ffff0d7224 */ /* 0x000fe200078e003f */
[----:B------:R-:W-:Y:S01]  /*6ac0*/  PRMT R154, R12, 0x5410, R11 ;  /* 0x000054100c9a7816 */ /* 0x000fe2000000000b */
[----:B------:R-:W-:Y:S01]  /*6ad0*/  IMAD.MOV.U32 R12, RZ, RZ, R66 ;  /* 0x000000ffff0c7224 */ /* 0x000fe200078e0042 */
[----:B------:R-:W-:Y:S01]  /*6ae0*/  MOV R14, R62 ;  /* 0x0000003e000e7202 */ /* 0x000fe20000000f00 */
[----:B------:R-:W-:-:S03]  /*6af0*/  IMAD.MOV.U32 R11, RZ, RZ, R67 ;  /* 0x000000ffff0b7224 */ /* 0x000fc600078e0043 */
[----:B------:R-:W-:Y:S02]  /*6b00*/  PRMT R153, R14, 0x5410, R13 ;  /* 0x000054100e997816 */ /* 0x000fe4000000000d */
        /* <DEDUP_REMOVED lines=24> */
.L_x_520:
[----:B------:R-:W-:Y:S01]  /*6c90*/  IMAD R88, R18, 0x8, R2 ;  /* 0x0000000812587824 */ /* 0x000fe200078e0202 */
[----:B------:R-:W-:Y:S01]  /*6ca0*/  SHF.L.U32 R89, R166, 0x1f, RZ ;  /* 0x0000001fa6597819 */ /* 0x000fe200000006ff */
[----:B------:R-:W0:Y:S01]  /*6cb0*/  LDC R135, c[0x0][0x2f4] ;  /* 0x0000bd00ff877b82 */ /* 0x000e220000000800 */
[----:B------:R-:W-:Y:S02]  /*6cc0*/  BSSY B1, `(.L_x_521) ;  /* 0x0000003000017945 */ /* 0x000fe40003800000 */
[----:B------:R-:W1:Y:S02]  /*6cd0*/  SYNCS.PHASECHK.TRANS64.TRYWAIT P6, [R88+URZ+0x2a890], R89 ;  /* 0x02a89059580075a7 */ /* 0x000e6400080c017f */
[----:B-1----:R-:W-:Y:S05]  /*6ce0*/  @!P6 BRA `(.L_x_522) ;  /* 0x000001780004e947 */ /* 0x002fea0003800000 */
.L_x_795:
[----:B------:R-:W-:Y:S05]  /*6cf0*/  BSYNC B1 ;  /* 0x0000000000017941 */ /* 0x000fea0003800000 */
.L_x_521:
[----:B------:R-:W-:Y:S01]  /*6d00*/  UMOV UR4, 0xffffffff ;  /* 0xffffffff00047882 */ /* 0x000fe20000000000 */
[----:B0-----:R-:W-:Y:S02]  /*6d10*/  IADD3 R139, -R129, R135, RZ ;  /* 0x00000087818b7210 */ /* 0x001fe40007ffe1ff */
[----:B------:R-:W-:Y:S05]  /*6d20*/  BRA.DIV UR4, `(.L_x_523) ;  /* 0x0000017a04087947 */ /* 0x000fea000b800000 */
[----:B------:R0:W2:Y:S04]  /*6d30*/  SHFL.IDX PT, R123, R118, RZ, 0x1c1f ;  /* 0x001c1fff767b7589 */ /* 0x0000a800000e0000 */
[----:B------:R0:W3:Y:S02]  /*6d40*/  SHFL.IDX PT, R11, R119, RZ, 0x1c1f ;  /* 0x001c1fff770b7589 */ /* 0x0000e400000e0000 */
.L_x_799:
[----:B------:R-:W-:Y:S04]  /*6d50*/  BSSY B1, `(.L_x_524) ;  /* 0x0000178000017945 */ /* 0x000fe80003800000 */
[----:B------:R-:W-:Y:S05]  /*6d60*/  @P4 BRA `(.L_x_525) ;  /* 0x0000001400d84947 */ /* 0x000fea0003800000 */
[----:B------:R-:W-:Y:S01]  /*6d70*/  ISETP.NE.AND P4, PT, R10, RZ, PT ;  /* 0x000000ff0a00720c */ /* 0x000fe20003f85270 */
[----:B------:R-:W-:Y:S01]  /*6d80*/  BSSY B2, `(.L_x_526) ;  /* 0x000007e000027945 */ /* 0x000fe20003800000 */
[----:B---3--:R-:W-:-:S11]  /*6d90*/  IMAD.MOV.U32 R122, RZ, RZ, R11 ;  /* 0x000000ffff7a7224 */ /* 0x008fd600078e000b */
[----:B------:R-:W-:Y:S05]  /*6da0*/  @!P4 BRA `(.L_x_527) ;  /* 0x0000000400ecc947 */ /* 0x000fea0003800000 */
[----:B------:R-:W-:Y:S01]  /*6db0*/  SEL R12, R129, R139, !P3 ;  /* 0x0000008b810c7207 */ /* 0x000fe20005800000 */
[----:B------:R-:W-:Y:S01]  /*6dc0*/  BSSY B3, `(.L_x_528) ;  /* 0x0000073000037945 */ /* 0x000fe20003800000 */
[----:B------:R-:W-:Y:S02]  /*6dd0*/  ISETP.GE.AND P4, PT, R16, R128, PT ;  /* 0x000000801000720c */ /* 0x000fe40003f86270 */
[----:B------:R-:W-:-:S04]  /*6de0*/  SHF.R.S32.HI R13, RZ, 0x1f, R12 ;  /* 0x0000001fff0d7819 */ /* 0x000fc8000001140c */
[----:B------:R-:W-:-:S04]  /*6df0*/  LEA.HI R13, R13, R12, RZ, 0x4 ;  /* 0x0000000c0d0d7211 */ /* 0x000fc800078f20ff */
[----:B------:R-:W-:-:S04]  /*6e00*/  LEA.HI.SX32 R156, R13, R124, 0x1c ;  /* 0x0000007c0d9c7211 */ /* 0x000fc800078fe2ff */
[----:B------:R-:W-:-:S04]  /*6e10*/  SHF.R.S32.HI R13, RZ, 0x1f, R156 ;  /* 0x0000001fff0d7819 */ /* 0x000fc8000001149c */
[----:B------:R-:W-:Y:S01]  /*6e20*/  LEA.HI R13, R13, R156, RZ, 0x3 ;  /* 0x0000009c0d0d7211 */ /* 0x000fe200078f18ff */
[----:B------:R-:W-:-:S03]  /*6e30*/  IMAD.SHL.U32 R156, R156, 0x8, RZ ;  /* 0x000000089c9c7824 */ /* 0x000fc600078e00ff */
[----:B------:R-:W-:Y:S02]  /*6e40*/  SHF.R.S32.HI R13, RZ, 0x3, R13 ;  /* 0x00000003ff0d7819 */ /* 0x000fe4000001140d */
[----:B------:R-:W-:-:S03]  /*6e50*/  LOP3.LUT R12, R176, 0x38, R156, 0xf8, !PT ;  /* 0x00000038b00c7812 */ /* 0x000fc600078ef89c */
[----:B------:R-:W-:Y:S01]  /*6e60*/  IMAD R13, R13, 0x1800, R178 ;  /* 0x000018000d0d7824 */ /* 0x000fe200078e02b2 */
[----:B------:R-:W-:-:S04]  /*6e70*/  LOP3.LUT R12, R12, R177, RZ, 0x3c, !PT ;  /* 0x000000b10c0c7212 */ /* 0x000fc800078e3cff */
[----:B------:R-:W-:-:S05]  /*6e80*/  IADD3 R12, R13, R12, RZ ;  /* 0x0000000c0d0c7210 */ /* 0x000fca0007ffe0ff */
[C---:B------:R-:W-:Y:S02]  /*6e90*/  IMAD R80, R18.reuse, 0x4800, R12 ;  /* 0x0000480012507824 */ /* 0x040fe400078e020c */
[----:B------:R-:W-:Y:S02]  /*6ea0*/  IMAD R12, R18, 0x4800, R144 ;  /* 0x00004800120c7824 */ /* 0x000fe400078e0290 */
[--C-:B------:R-:W-:Y:S02]  /*6eb0*/  IMAD R80, R80, 0x2, R2.reuse ;  /* 0x0000000250507824 */ /* 0x100fe400078e0202 */
[----:B------:R-:W-:-:S04]  /*6ec0*/  IMAD R12, R12, 0x2, R2 ;  /* 0x000000020c0c7824 */ /* 0x000fc800078e0202 */
[----:B------:R-:W3:Y:S04]  /*6ed0*/  LDS.128 R80, [R80+0x18400] ;  /* 0x0184000050507984 */ /* 0x000ee80000000c00 */
[----:B------:R-:W4:Y:S01]  /*6ee0*/  LDS.128 R12, [R12+0x18400] ;  /* 0x018400000c0c7984 */ /* 0x000f220000000c00 */
[----:B------:R-:W-:Y:S05]  /*6ef0*/  @P4 BRA `(.L_x_529) ;  /* 0x00000004007c4947 */ /* 0x000fea0003800000 */
[----:B---3--:R-:W-:Y:S01]  /*6f00*/  MOV R158, R81 ;  /* 0x00000051009e7202 */ /* 0x008fe20000000f00 */
[----:B----4-:R-:W-:Y:S02]  /*6f10*/  IMAD.MOV.U32 R157, RZ, RZ, R13 ;  /* 0x000000ffff9d7224 */ /* 0x010fe400078e000d */
[----:B------:R-:W-:Y:S02]  /*6f20*/  HADD2.F32 R159, -RZ, R159.H0_H0 ;  /* 0x2000009fff9f7230 */ /* 0x000fe40000004100 */
[----:B------:R-:W-:Y:S02]  /*6f30*/  HADD2.F32 R13, -RZ, R158.H0_H0 ;  /* 0x2000009eff0d7230 */ /* 0x000fe40000004100 */
[----:B------:R-:W-:Y:S02]  /*6f40*/  HADD2.F32 R204, -RZ, R157.H0_H0 ;  /* 0x2000009dffcc7230 */ /* 0x000fe40000004100 */
[----:B------:R-:W-:Y:S02]  /*6f50*/  HADD2.F32 R196, -RZ, R196.H0_H0 ;  /* 0x200000c4ffc47230 */ /* 0x000fe40000004100 */
[-C--:B------:R-:W-:Y:S01]  /*6f60*/  FMUL.FTZ R81, R13, R159.reuse ;  /* 0x0000009f0d517220 */ /* 0x080fe20000410000 */
[----:B------:R-:W-:-:S03]  /*6f70*/  FMUL.FTZ R159, R204, R159 ;  /* 0x0000009fcc9f7220 */ /* 0x000fc60000410000 */
[-C--:B------:R-:W-:Y:S01]  /*6f80*/  FFMA.FTZ R81, R204, R196.reuse, -R81 ;  /* 0x000000c4cc517223 */ /* 0x080fe20000010851 */
[----:B------:R-:W-:Y:S01]  /*6f90*/  FFMA.FTZ R13, R13, R196, R159 ;  /* 0x000000c40d0d7223 */ /* 0x000fe2000001009f */
[----:B------:R-:W3:Y:S04]  /*6fa0*/  LDL.S16 R204, [R1+0x4c] ;  /* 0x00004c0001cc7983 */ /* 0x000ee80000100600 */
[----:B------:R-:W4:Y:S01]  /*6fb0*/  LDL.S16 R196, [R1+0x54] ;  /* 0x0000540001c47983 */ /* 0x000f220000100600 */
[----:B------:R-:W-:Y:S01]  /*6fc0*/  SHF.R.U32.HI R159, RZ, 0x10, R53 ;  /* 0x00000010ff9f7819 */ /* 0x000fe20000011635 */
[----:B------:R-:W-:Y:S01]  /*6fd0*/  HADD2.F32 R158, -RZ, R158.H1_H1 ;  /* 0x3000009eff9e7230 */ /* 0x000fe20000004100 */
[--C-:B------:R-:W-:Y:S02]  /*6fe0*/  SHF.R.U64 R40, R40, 0x10, R41.reuse ;  /* 0x0000001028287819 */ /* 0x100fe40000001229 */
[----:B------:R-:W-:Y:S01]  /*6ff0*/  SHF.R.U32.HI R41, RZ, 0x10, R41 ;  /* 0x00000010ff297819 */ /* 0x000fe20000011629 */
[----:B------:R-:W-:Y:S01]  /*7000*/  HADD2.F32 R159, -RZ, R159.H0_H0 ;  /* 0x2000009fff9f7230 */ /* 0x000fe20000004100 */
[----:B------:R-:W-:Y:S01]  /*7010*/  SHF.R.U64 R53, R52, 0x10, R53 ;  /* 0x0000001034357819 */ /* 0x000fe20000001235 */
[----:B------:R-:W-:-:S02]  /*7020*/  HADD2.F32 R52, -RZ, R157.H1_H1 ;  /* 0x3000009dff347230 */ /* 0x000fc40000004100 */
[----:B------:R-:W-:Y:S02]  /*7030*/  HADD2.F32 R41, -RZ, R41.H0_H0 ;  /* 0x20000029ff297230 */ /* 0x000fe40000004100 */
[-C--:B------:R-:W-:Y:S01]  /*7040*/  FMUL.FTZ R157, R158, R159.reuse ;  /* 0x0000009f9e9d7220 */ /* 0x080fe20000410000 */
[----:B------:R-:W-:-:S03]  /*7050*/  FMUL.FTZ R159, R52, R159 ;  /* 0x0000009f349f7220 */ /* 0x000fc60000410000 */
[-C--:B------:R-:W-:Y:S01]  /*7060*/  FFMA.FTZ R52, R52, R41.reuse, -R157 ;  /* 0x0000002934347223 */ /* 0x080fe2000001089d */
[----:B------:R-:W-:Y:S02]  /*7070*/  HADD2.F32 R157, -RZ, R83.H0_H0 ;  /* 0x20000053ff9d7230 */ /* 0x000fe40000004100 */
[----:B------:R-:W-:Y:S01]  /*7080*/  FFMA.FTZ R41, R158, R41, R159 ;  /* 0x000000299e297223 */ /* 0x000fe2000001009f */
[----:B------:R-:W-:Y:S02]  /*7090*/  HADD2.F32 R159, -RZ, R15.H0_H0 ;  /* 0x2000000fff9f7230 */ /* 0x000fe40000004100 */
[----:B---3--:R-:W-:Y:S02]  /*70a0*/  HADD2.F32 R158, -RZ, R204.H0_H0 ;  /* 0x200000ccff9e7230 */ /* 0x008fe40000004100 */
[----:B----4-:R-:W-:-:S05]  /*70b0*/  HADD2.F32 R196, -RZ, R196.H0_H0 ;  /* 0x200000c4ffc47230 */ /* 0x010fca0000004100 */
[----:B------:R-:W-:-:S04]  /*70c0*/  FMUL.FTZ R204, R157, R196 ;  /* 0x000000c49dcc7220 */ /* 0x000fc80000410000 */
[C---:B------:R-:W-:Y:S01]  /*70d0*/  FFMA.FTZ R204, R159.reuse, R158, -R204 ;  /* 0x0000009e9fcc7223 */ /* 0x040fe200000108cc */
[----:B------:R-:W-:Y:S02]  /*70e0*/  FMUL.FTZ R159, R159, R196 ;  /* 0x000000c49f9f7220 */ /* 0x000fe40000410000 */
[----:B------:R-:W3:Y:S02]  /*70f0*/  LDL.LU.S16 R196, [R1+0x56] ;  /* 0x0000560001c47983 */ /* 0x000ee40000300600 */
[----:B------:R-:W-:Y:S02]  /*7100*/  FFMA.FTZ R159, R157, R158, R159 ;  /* 0x0000009e9d9f7223 */ /* 0x000fe4000001009f */
[----:B------:R-:W4:Y:S01]  /*7110*/  LDL.LU.S16 R158, [R1+0x4e] ;  /* 0x00004e00019e7983 */ /* 0x000f220000300600 */
[--C-:B------:R-:W-:Y:S01]  /*7120*/  SHF.R.U64 R42, R42, 0x10, R43.reuse ;  /* 0x000000102a2a7819 */ /* 0x100fe2000000122b */
[----:B------:R-:W-:Y:S01]  /*7130*/  HADD2.F32 R15, -RZ, R15.H1_H1 ;  /* 0x3000000fff0f7230 */ /* 0x000fe20000004100 */
[----:B------:R-:W-:-:S02]  /*7140*/  SHF.R.U32.HI R157, RZ, 0x10, R43 ;  /* 0x00000010ff9d7819 */ /* 0x000fc4000001162b */
[--C-:B------:R-:W-:Y:S01]  /*7150*/  SHF.R.U64 R43, R54, 0x10, R55.reuse ;  /* 0x00000010362b7819 */ /* 0x100fe20000001237 */
[----:B------:R-:W-:Y:S01]  /*7160*/  HADD2.F32 R54, -RZ, R83.H1_H1 ;  /* 0x30000053ff367230 */ /* 0x000fe20000004100 */
[----:B------:R-:W-:Y:S01]  /*7170*/  SHF.R.U32.HI R55, RZ, 0x10, R55 ;  /* 0x00000010ff377819 */ /* 0x000fe20000011637 */
[----:B------:R-:W-:-:S04]  /*7180*/  HADD2.F32 R157, -RZ, R157.H0_H0 ;  /* 0x2000009dff9d7230 */ /* 0x000fc80000004100 */
[----:B------:R-:W-:-:S05]  /*7190*/  HADD2.F32 R55, -RZ, R55.H0_H0 ;  /* 0x20000037ff377230 */ /* 0x000fca0000004100 */
[----:B------:R-:W-:-:S04]  /*71a0*/  FMUL.FTZ R83, R54, R55 ;  /* 0x0000003736537220 */ /* 0x000fc80000410000 */
[C---:B------:R-:W-:Y:S01]  /*71b0*/  FFMA.FTZ R83, R15.reuse, R157, -R83 ;  /* 0x0000009d0f537223 */ /* 0x040fe20000010853 */
[----:B------:R-:W-:-:S04]  /*71c0*/  FMUL.FTZ R15, R15, R55 ;  /* 0x000000370f0f7220 */ /* 0x000fc80000410000 */
[----:B------:R-:W-:Y:S01]  /*71d0*/  FFMA.FTZ R15, R54, R157, R15 ;  /* 0x0000009d360f7223 */ /* 0x000fe2000001000f */
[----:B------:R-:W-:Y:S02]  /*71e0*/  HADD2.F32 R54, -RZ, R80.H0_H0 ;  /* 0x20000050ff367230 */ /* 0x000fe40000004100 */
[----:B------:R-:W-:Y:S02]  /*71f0*/  HADD2.F32 R157, -RZ, R12.H0_H0 ;  /* 0x2000000cff9d7230 */ /* 0x000fe40000004100 */
[----:B------:R-:W-:Y:S02]  /*7200*/  HADD2.F32 R53, -RZ, R53.H0_H0 ;  /* 0x20000035ff357230 */ /* 0x000fe40000004100 */
[----:B------:R-:W-:Y:S02]  /*7210*/  HADD2.F32 R80, -RZ, R80.H1_H1 ;  /* 0x30000050ff507230 */ /* 0x000fe40000004100 */
[----:B------:R-:W-:Y:S02]  /*7220*/  HADD2.F32 R12, -RZ, R12.H1_H1 ;  /* 0x3000000cff0c7230 */ /* 0x000fe40000004100 */
[----:B------:R-:W-:-:S02]  /*7230*/  HADD2.F32 R40, -RZ, R40.H0_H0 ;  /* 0x20000028ff287230 */ /* 0x000fc40000004100 */
[----:B---3--:R-:W-:Y:S02]  /*7240*/  HADD2.F32 R196, -RZ, R196.H0_H0 ;  /* 0x200000c4ffc47230 */ /* 0x008fe40000004100 */
[----:B----4-:R-:W-:-:S03]  /*7250*/  HADD2.F32 R55, -RZ, R158.H0_H0 ;  /* 0x2000009eff377230 */ /* 0x010fc60000004100 */
[-C--:B------:R-:W-:Y:S01]  /*7260*/  FMUL.FTZ R158, R54, R196.reuse ;  /* 0x000000c4369e7220 */ /* 0x080fe20000410000 */
[----:B------:R-:W-:-:S03]  /*7270*/  FMUL.FTZ R196, R157, R196 ;  /* 0x000000c49dc47220 */ /* 0x000fc60000410000 */
[-C--:B------:R-:W-:Y:S01]  /*7280*/  FFMA.FTZ R158, R157, R55.reuse, -R158 ;  /* 0x000000379d9e7223 */ /* 0x080fe2000001089e */
[----:B------:R-:W-:Y:S01]  /*7290*/  FFMA.FTZ R196, R54, R55, R196 ;  /* 0x0000003736c47223 */ /* 0x000fe200000100c4 */
[-C--:B------:R-:W-:Y:S01]  /*72a0*/  FMUL.FTZ R54, R80, R53.reuse ;  /* 0x0000003550367220 */ /* 0x080fe20000410000 */
[----:B------:R-:W3:Y:S01]  /*72b0*/  LDL.S16 R157, [R1+0x52] ;  /* 0x00005200019d7983 */ /* 0x000ee20000100600 */
[C---:B------:R-:W-:Y:S02]  /*72c0*/  FMUL.FTZ R53, R12.reuse, R53 ;  /* 0x000000350c357220 */ /* 0x040fe40000410000 */
[-C--:B------:R-:W-:Y:S02]  /*72d0*/  FFMA.FTZ R12, R12, R40.reuse, -R54 ;  /* 0x000000280c0c7223 */ /* 0x080fe40000010836 */
[----:B------:R-:W4:Y:S01]  /*72e0*/  LDL.S16 R54, [R1+0x4a] ;  /* 0x00004a0001367983 */ /* 0x000f220000100600 */
[----:B------:R-:W-:Y:S01]  /*72f0*/  FFMA.FTZ R40, R80, R40, R53 ;  /* 0x0000002850287223 */ /* 0x000fe20000010035 */
[----:B------:R-:W-:Y:S01]  /*7300*/  HADD2.F32 R53, -RZ, R82.H0_H0 ;  /* 0x20000052ff357230 */ /* 0x000fe20000004100 */
[----:B------:R-:W-:Y:S01]  /*7310*/  F2FP.F16.F32.PACK_AB R52, R52, R81 ;  /* 0x000000513434723e */ /* 0x000fe200000000ff */
[----:B------:R-:W-:Y:S01]  /*7320*/  HADD2.F32 R55, -RZ, R14.H0_H0 ;  /* 0x2000000eff377230 */ /* 0x000fe20000004100 */
[----:B------:R-:W-:Y:S01]  /*7330*/  F2FP.F16.F32.PACK_AB R83, R83, R204 ;  /* 0x000000cc5353723e */ /* 0x000fe200000000ff */
[----:B------:R-:W-:Y:S01]  /*7340*/  HADD2.F32 R43, -RZ, R43.H0_H0 ;  /* 0x2000002bff2b7230 */ /* 0x000fe20000004100 */
[----:B------:R-:W-:Y:S01]  /*7350*/  F2FP.F16.F32.PACK_AB R41, R41, R13 ;  /* 0x0000000d2929723e */ /* 0x000fe200000000ff */
[----:B------:R-:W-:Y:S01]  /*7360*/  HADD2.F32 R82, -RZ, R82.H1_H1 ;  /* 0x30000052ff527230 */ /* 0x000fe20000004100 */
[----:B------:R-:W-:Y:S01]  /*7370*/  F2FP.F16.F32.PACK_AB R159, R15, R159 ;  /* 0x0000009f0f9f723e */ /* 0x000fe200000000ff */
[----:B------:R-:W-:Y:S01]  /*7380*/  HADD2.F32 R14, -RZ, R14.H1_H1 ;  /* 0x3000000eff0e7230 */ /* 0x000fe20000004100 */
[----:B------:R-:W-:Y:S01]  /*7390*/  F2FP.F16.F32.PACK_AB R40, R40, R196 ;  /* 0x000000c42828723e */ /* 0x000fe200000000ff */
[----:B------:R-:W-:Y:S01]  /*73a0*/  HADD2.F32 R42, -RZ, R42.H0_H0 ;  /* 0x2000002aff2a7230 */ /* 0x000fe20000004100 */
[----:B------:R-:W-:Y:S01]  /*73b0*/  MOV R15, R83 ;  /* 0x00000053000f7202 */ /* 0x000fe20000000f00 */
[----:B------:R-:W-:Y:S01]  /*73c0*/  IMAD.MOV.U32 R13, RZ, RZ, R52 ;  /* 0x000000ffff0d7224 */ /* 0x000fe200078e0034 */
[----:B------:R-:W-:Y:S01]  /*73d0*/  F2FP.F16.F32.PACK_AB R12, R12, R158 ;  /* 0x0000009e0c0c723e */ /* 0x000fe200000000ff */
[----:B------:R-:W-:-:S02]  /*73e0*/  IMAD.MOV.U32 R81, RZ, RZ, R41 ;  /* 0x000000ffff517224 */ /* 0x000fc400078e0029 */
[----:B------:R-:W-:Y:S02]  /*73f0*/  IMAD.MOV.U32 R83, RZ, RZ, R159 ;  /* 0x000000ffff537224 */ /* 0x000fe400078e009f */
[----:B---3--:R-:W-:Y:S02]  /*7400*/  HADD2.F32 R157, -RZ, R157.H0_H0 ;  /* 0x2000009dff9d7230 */ /* 0x008fe40000004100 */
[----:B----4-:R-:W-:-:S03]  /*7410*/  HADD2.F32 R54, -RZ, R54.H0_H0 ;  /* 0x20000036ff367230 */ /* 0x010fc60000004100 */
[-C--:B------:R-:W-:Y:S01]  /*7420*/  FMUL.FTZ R80, R53, R157.reuse ;  /* 0x0000009d35507220 */ /* 0x080fe20000410000 */
[----:B------:R-:W-:-:S03]  /*7430*/  FMUL.FTZ R157, R55, R157 ;  /* 0x0000009d379d7220 */ /* 0x000fc60000410000 */
[-C--:B------:R-:W-:Y:S01]  /*7440*/  FFMA.FTZ R80, R55, R54.reuse, -R80 ;  /* 0x0000003637507223 */ /* 0x080fe20000010850 */
[----:B------:R-:W-:Y:S01]  /*7450*/  FFMA.FTZ R157, R53, R54, R157 ;  /* 0x00000036359d7223 */ /* 0x000fe2000001009d */
[-C--:B------:R-:W-:Y:S01]  /*7460*/  FMUL.FTZ R53, R82, R43.reuse ;  /* 0x0000002b52357220 */ /* 0x080fe20000410000 */
[----:B------:R-:W-:-:S03]  /*7470*/  FMUL.FTZ R43, R14, R43 ;  /* 0x0000002b0e2b7220 */ /* 0x000fc60000410000 */
[-C--:B------:R-:W-:Y:S01]  /*7480*/  FFMA.FTZ R53, R14, R42.reuse, -R53 ;  /* 0x0000002a0e357223 */ /* 0x080fe20000010835 */
[----:B------:R-:W-:-:S04]  /*7490*/  FFMA.FTZ R43, R82, R42, R43 ;  /* 0x0000002a522b7223 */ /* 0x000fc8000001002b */
[----:B------:R-:W-:Y:S02]  /*74a0*/  F2FP.F16.F32.PACK_AB R53, R53, R80 ;  /* 0x000000503535723e */ /* 0x000fe400000000ff */
[----:B------:R-:W-:Y:S02]  /*74b0*/  F2FP.F16.F32.PACK_AB R43, R43, R157 ;  /* 0x0000009d2b2b723e */ /* 0x000fe400000000ff */
[----:B------:R-:W-:Y:S01]  /*74c0*/  MOV R80, R40 ;  /* 0x0000002800507202 */ /* 0x000fe20000000f00 */
[----:B------:R-:W-:Y:S02]  /*74d0*/  IMAD.MOV.U32 R14, RZ, RZ, R53 ;  /* 0x000000ffff0e7224 */ /* 0x000fe400078e0035 */
[----:B------:R-:W-:-:S07]  /*74e0*/  IMAD.MOV.U32 R82, RZ, RZ, R43 ;  /* 0x000000ffff527224 */ /* 0x000fce00078e002b */
.L_x_529:
[----:B------:R-:W-:Y:S05]  /*74f0*/  BSYNC B3 ;  /* 0x0000000000037941 */ /* 0x000fea0003800000 */
.L_x_528:
[----:B------:R-:W-:-:S04]  /*7500*/  LEA R40, P4, R7, R11, 0x1 ;  /* 0x0000000b07287211 */ /* 0x000fc800078808ff */
[----:B--2---:R-:W-:Y:S02]  /*7510*/  LEA.HI.X R41, R7, R123, R116, 0x1, P4 ;  /* 0x0000007b07297211 */ /* 0x004fe400020f0c74 */
[----:B------:R-:W-:-:S03]  /*7520*/  ISETP.GE.AND P4, PT, R156, R135, PT ;  /* 0x000000879c00720c */ /* 0x000fc60003f86270 */
[----:B----4-:R2:W-:Y:S10]  /*7530*/  ST.E.128 desc[UR60][R40.64], R12 ;  /* 0x0000000c28007985 */ /* 0x0105f4000c101d3c */
[----:B--2---:R-:W-:-:S05]  /*7540*/  @!P4 IMAD.WIDE R12, R156, 0x2, R122 ;  /* 0x000000029c0cc825 */ /* 0x004fca00078e027a */
[----:B---3--:R3:W-:Y:S02]  /*7550*/  @!P4 ST.E.128 desc[UR60][R12.64], R80 ;  /* 0x000000500c00c985 */ /* 0x0087e4000c101d3c */
.L_x_527:
[----:B------:R-:W-:Y:S05]  /*7560*/  BSYNC B2 ;  /* 0x0000000000027941 */ /* 0x000fea0003800000 */
.L_x_526:
[----:B------:R-:W-:Y:S01]  /*7570*/  ISETP.NE.AND P4, PT, R27, RZ, PT ;  /* 0x000000ff1b00720c */ /* 0x000fe20003f85270 */
[----:B------:R-:W-:-:S12]  /*7580*/  BSSY B2, `(.L_x_530) ;  /* 0x000007d000027945 */ /* 0x000fd80003800000 */
[----:B------:R-:W-:Y:S05]  /*7590*/  @!P4 BRA `(.L_x_531) ;  /* 0x0000000400ecc947 */ /* 0x000fea0003800000 */
[----:B---3--:R-:W-:Y:S01]  /*75a0*/  SEL R12, R129, R139, !P2 ;  /* 0x0000008b810c7207 */ /* 0x008fe20005000000 */
[----:B------:R-:W-:Y:S01]  /*75b0*/  BSSY B3, `(.L_x_532) ;  /* 0x0000073000037945 */ /* 0x000fe20003800000 */
[----:B------:R-:W-:Y:S02]  /*75c0*/  ISETP.GE.AND P4, PT, R0, R128, PT ;  /* 0x000000800000720c */ /* 0x000fe40003f86270 */
[----:B------:R-:W-:-:S04]  /*75d0*/  SHF.R.S32.HI R13, RZ, 0x1f, R12 ;  /* 0x0000001fff0d7819 */ /* 0x000fc8000001140c */
[----:B------:R-:W-:-:S04]  /*75e0*/  LEA.HI R13, R13, R12, RZ, 0x4 ;  /* 0x0000000c0d0d7211 */ /* 0x000fc800078f20ff */
[----:B------:R-:W-:-:S04]  /*75f0*/  LEA.HI.SX32 R52, R13, R121, 0x1c ;  /* 0x000000790d347211 */ /* 0x000fc800078fe2ff */
[----:B------:R-:W-:-:S04]  /*7600*/  SHF.R.S32.HI R13, RZ, 0x1f, R52 ;  /* 0x0000001fff0d7819 */ /* 0x000fc80000011434 */
[----:B------:R-:W-:Y:S02]  /*7610*/  LEA.HI R13, R13, R52, RZ, 0x3 ;  /* 0x000000340d0d7211 */ /* 0x000fe400078f18ff */
[----:B------:R-:W-:Y:S02]  /*7620*/  SHF.L.U32 R52, R52, 0x3, RZ ;  /* 0x0000000334347819 */ /* 0x000fe400000006ff */
[----:B------:R-:W-:Y:S02]  /*7630*/  SHF.R.S32.HI R13, RZ, 0x3, R13 ;  /* 0x00000003ff0d7819 */ /* 0x000fe4000001140d */
[----:B------:R-:W-:-:S03]  /*7640*/  LOP3.LUT R12, R176, 0x38, R52, 0xf8, !PT ;  /* 0x00000038b00c7812 */ /* 0x000fc600078ef834 */
[----:B------:R-:W-:Y:S01]  /*7650*/  IMAD R13, R13, 0x1800, R178 ;  /* 0x000018000d0d7824 */ /* 0x000fe200078e02b2 */
[----:B------:R-:W-:-:S05]  /*7660*/  LOP3.LUT R12, R12, R177, RZ, 0x3c, !PT ;  /* 0x000000b10c0c7212 */ /* 0x000fca00078e3cff */
[----:B------:R-:W-:-:S04]  /*7670*/  IMAD.IADD R12, R13, 0x1, R12 ;  /* 0x000000010d0c7824 */ /* 0x000fc800078e020c */
[C---:B------:R-:W-:Y:S02]  /*7680*/  IMAD R40, R18.reuse, 0x4800, R12 ;  /* 0x0000480012287824 */ /* 0x040fe400078e020c */
[----:B------:R-:W-:-:S03]  /*7690*/  IMAD R12, R18, 0x4800, R143 ;  /* 0x00004800120c7824 */ /* 0x000fc600078e028f */
[----:B------:R-:W-:Y:S01]  /*76a0*/  LEA R40, R40, R2, 0x1 ;  /* 0x0000000228287211 */ /* 0x000fe200078e08ff */
[----:B------:R-:W-:-:S05]  /*76b0*/  IMAD R12, R12, 0x2, R2 ;  /* 0x000000020c0c7824 */ /* 0x000fca00078e0202 */
[----:B------:R-:W3:Y:S04]  /*76c0*/  LDS.128 R40, [R40+0x18400] ;  /* 0x0184000028287984 */ /* 0x000ee80000000c00 */
[----:B------:R-:W4:Y:S01]  /*76d0*/  LDS.128 R12, [R12+0x18400] ;  /* 0x018400000c0c7984 */ /* 0x000f220000000c00 */
[----:B------:R-:W-:Y:S05]  /*76e0*/  @P4 BRA `(.L_x_533) ;  /* 0x00000004007c4947 */ /* 0x000fea0003800000 */
[----:B------:R-:W5:Y:S04]  /*76f0*/  LDL.LU.S16 R53, [R1+0x50] ;  /* 0x0000500001357983 */ /* 0x000f680000300600 */
[----:B------:R-:W2:Y:S04]  /*7700*/  LDL.LU.S16 R80, [R1+0x48] ;  /* 0x0000480001507983 */ /* 0x000ea80000300600 */
[----:B------:R-:W2:Y:S04]  /*7710*/  LDL.S16 R157, [R1+0x46] ;  /* 0x00004600019d7983 */ /* 0x000ea80000100600 */
[----:B------:R-:W2:Y:S01]  /*7720*/  LDL.LU.S16 R156, [R1+0x44] ;  /* 0x00004400019c7983 */ /* 0x000ea20000300600 */
[----:B---3--:R-:W-:-:S03]  /*7730*/  IMAD.MOV.U32 R54, RZ, RZ, R41 ;  /* 0x000000ffff367224 */ /* 0x008fc600078e0029 */
[----:B------:R-:W3:Y:S04]  /*7740*/  LDL.S16 R83, [R1+0x3e] ;  /* 0x00003e0001537983 */ /* 0x000ee80000100600 */
[----:B------:R-:W3:Y:S01]  /*7750*/  LDL.LU.S16 R82, [R1+0x3c] ;  /* 0x00003c0001527983 */ /* 0x000ee20000300600 */
[--C-:B------:R-:W-:Y:S02]  /*7760*/  SHF.R.U64 R36, R36, 0x10, R37.reuse ;  /* 0x0000001024247819 */ /* 0x100fe40000001225 */
[----:B------:R-:W-:-:S05]  /*7770*/  SHF.R.U32.HI R37, RZ, 0x10, R37 ;  /* 0x00000010ff257819 */ /* 0x000fca0000011625 */
[----:B------:R-:W-:Y:S01]  /*7780*/  HADD2.F32 R37, -RZ, R37.H0_H0 ;  /* 0x20000025ff257230 */ /* 0x000fe20000004100 */
[----:B------:R-:W-:Y:S01]  /*7790*/  SHF.R.U64 R38, R38, 0x10, R39 ;  /* 0x0000001026267819 */ /* 0x000fe20000001227 */
[----:B------:R-:W-:-:S04]  /*77a0*/  HADD2.F32 R36, -RZ, R36.H0_H0 ;  /* 0x20000024ff247230 */ /* 0x000fc80000004100 */
[----:B------:R-:W-:Y:S02]  /*77b0*/  HADD2.F32 R38, -RZ, R38.H0_H0 ;  /* 0x20000026ff267230 */ /* 0x000fe40000004100 */
[----:B-----5:R-:W-:Y:S02]  /*77c0*/  HADD2.F32 R55, -RZ, R53.H0_H0 ;  /* 0x20000035ff377230 */ /* 0x020fe40000004100 */
[----:B----4-:R-:W-:Y:S02]  /*77d0*/  IMAD.MOV.U32 R53, RZ, RZ, R13 ;  /* 0x000000ffff357224 */ /* 0x010fe400078e000d */
[----:B------:R-:W-:Y:S02]  /*77e0*/  HADD2.F32 R13, -RZ, R54.H0_H0 ;  /* 0x20000036ff0d7230 */ /* 0x000fe40000004100 */
[----:B--2---:R-:W-:Y:S02]  /*77f0*/  HADD2.F32 R80, -RZ, R80.H0_H0 ;  /* 0x20000050ff507230 */ /* 0x004fe40000004100 */
[----:B------:R-:W-:-:S02]  /*7800*/  HADD2.F32 R81, -RZ, R53.H0_H0 ;  /* 0x20000035ff517230 */ /* 0x000fc40000004100 */
[----:B------:R-:W-:-:S03]  /*7810*/  FMUL.FTZ R41, R13, R55 ;  /* 0x000000370d297220 */ /* 0x000fc60000410000 */
[----:B------:R-:W-:-:S04]  /*7820*/  FMUL.FTZ R55, R81, R55 ;  /* 0x0000003751377220 */ /* 0x000fc80000410000 */
[----:B------:R-:W-:Y:S01]  /*7830*/  FFMA.FTZ R13, R13, R80, R55 ;  /* 0x000000500d0d7223 */ /* 0x000fe20000010037 */
[--C-:B------:R-:W-:Y:S01]  /*7840*/  SHF.R.U32.HI R55, RZ, 0x10, R49.reuse ;  /* 0x00000010ff377819 */ /* 0x100fe20000011631 */
[----:B------:R-:W-:Y:S01]  /*7850*/  HADD2.F32 R54, -RZ, R54.H1_H1 ;  /* 0x30000036ff367230 */ /* 0x000fe20000004100 */
[----:B------:R-:W-:-:S03]  /*7860*/  SHF.R.U64 R49, R48, 0x10, R49 ;  /* 0x0000001030317819 */ /* 0x000fc60000001231 */
[----:B------:R-:W-:Y:S02]  /*7870*/  HADD2.F32 R55, -RZ, R55.H0_H0 ;  /* 0x20000037ff377230 */ /* 0x000fe40000004100 */
[----:B------:R-:W-:-:S03]  /*7880*/  HADD2.F32 R48, -RZ, R53.H1_H1 ;  /* 0x30000035ff307230 */ /* 0x000fc60000004100 */
[-C--:B------:R-:W-:Y:S01]  /*7890*/  FMUL.FTZ R53, R54, R55.reuse ;  /* 0x0000003736357220 */ /* 0x080fe20000410000 */
[----:B------:R-:W-:Y:S01]  /*78a0*/  FFMA.FTZ R41, R81, R80, -R41 ;  /* 0x0000005051297223 */ /* 0x000fe20000010829 */
[C---:B------:R-:W-:Y:S01]  /*78b0*/  FMUL.FTZ R55, R48.reuse, R55 ;  /* 0x0000003730377220 */ /* 0x040fe20000410000 */
[----:B------:R-:W-:Y:S02]  /*78c0*/  HADD2.F32 R80, -RZ, R157.H0_H0 ;  /* 0x2000009dff507230 */ /* 0x000fe40000004100 */
[-C--:B------:R-:W-:Y:S01]  /*78d0*/  FFMA.FTZ R48, R48, R37.reuse, -R53 ;  /* 0x0000002530307223 */ /* 0x080fe20000010835 */
[----:B------:R-:W-:Y:S02]  /*78e0*/  HADD2.F32 R53, -RZ, R43.H0_H0 ;  /* 0x2000002bff357230 */ /* 0x000fe40000004100 */
[----:B------:R-:W-:Y:S01]  /*78f0*/  FFMA.FTZ R37, R54, R37, R55 ;  /* 0x0000002536257223 */ /* 0x000fe20000010037 */
[----:B------:R-:W-:Y:S02]  /*7900*/  HADD2.F32 R54, -RZ, R156.H0_H0 ;  /* 0x2000009cff367230 */ /* 0x000fe40000004100 */
[----:B------:R-:W-:-:S02]  /*7910*/  HADD2.F32 R55, -RZ, R15.H0_H0 ;  /* 0x2000000fff377230 */ /* 0x000fc40000004100 */
[----:B------:R-:W-:-:S04]  /*7920*/  FMUL.FTZ R81, R53, R80 ;  /* 0x0000005035517220 */ /* 0x000fc80000410000 */
[C---:B------:R-:W-:Y:S01]  /*7930*/  FFMA.FTZ R81, R55.reuse, R54, -R81 ;  /* 0x0000003637517223 */ /* 0x040fe20000010851 */
[----:B------:R-:W-:-:S04]  /*7940*/  FMUL.FTZ R55, R55, R80 ;  /* 0x0000005037377220 */ /* 0x000fc80000410000 */
[----:B------:R-:W-:Y:S01]  /*7950*/  FFMA.FTZ R55, R53, R54, R55 ;  /* 0x0000003635377223 */ /* 0x000fe20000010037 */
[----:B------:R-:W-:Y:S02]  /*7960*/  SHF.R.U32.HI R53, RZ, 0x10, R39 ;  /* 0x00000010ff357819 */ /* 0x000fe40000011627 */
[--C-:B------:R-:W-:Y:S02]  /*7970*/  SHF.R.U64 R39, R50, 0x10, R51.reuse ;  /* 0x0000001032277819 */ /* 0x100fe40000001233 */
[----:B------:R-:W-:Y:S01]  /*7980*/  SHF.R.U32.HI R50, RZ, 0x10, R51 ;  /* 0x00000010ff327819 */ /* 0x000fe20000011633 */
[----:B------:R-:W-:-:S04]  /*7990*/  HADD2.F32 R43, -RZ, R43.H1_H1 ;  /* 0x3000002bff2b7230 */ /* 0x000fc80000004100 */
[----:B------:R-:W-:Y:S02]  /*79a0*/  HADD2.F32 R50, -RZ, R50.H0_H0 ;  /* 0x20000032ff327230 */ /* 0x000fe40000004100 */
[----:B------:R-:W-:Y:S02]  /*79b0*/  HADD2.F32 R15, -RZ, R15.H1_H1 ;  /* 0x3000000fff0f7230 */ /* 0x000fe40000004100 */
[----:B------:R-:W-:Y:S02]  /*79c0*/  HADD2.F32 R53, -RZ, R53.H0_H0 ;  /* 0x20000035ff357230 */ /* 0x000fe40000004100 */
[----:B------:R-:W-:-:S04]  /*79d0*/  FMUL.FTZ R51, R43, R50 ;  /* 0x000000322b337220 */ /* 0x000fc80000410000 */
[C---:B------:R-:W-:Y:S01]  /*79e0*/  FFMA.FTZ R51, R15.reuse, R53, -R51 ;  /* 0x000000350f337223 */ /* 0x040fe20000010833 */
[----:B------:R-:W-:Y:S01]  /*79f0*/  FMUL.FTZ R15, R15, R50 ;  /* 0x000000320f0f7220 */ /* 0x000fe20000410000 */
[----:B---3--:R-:W-:-:S03]  /*7a00*/  HADD2.F32 R80, -RZ, R83.H0_H0 ;  /* 0x20000053ff507230 */ /* 0x008fc60000004100 */
[----:B------:R-:W-:Y:S01]  /*7a10*/  FFMA.FTZ R15, R43, R53, R15 ;  /* 0x000000352b0f7223 */ /* 0x000fe2000001000f */
[----:B------:R-:W-:Y:S02]  /*7a20*/  HADD2.F32 R43, -RZ, R40.H0_H0 ;  /* 0x20000028ff2b7230 */ /* 0x000fe40000004100 */
[----:B------:R-:W-:Y:S02]  /*7a30*/  HADD2.F32 R53, -RZ, R12.H0_H0 ;  /* 0x2000000cff357230 */ /* 0x000fe40000004100 */
[----:B------:R-:W-:Y:S02]  /*7a40*/  HADD2.F32 R50, -RZ, R82.H0_H0 ;  /* 0x20000052ff327230 */ /* 0x000fe40000004100 */
[-C--:B------:R-:W-:Y:S01]  /*7a50*/  FMUL.FTZ R54, R43, R80.reuse ;  /* 0x000000502b367220 */ /* 0x080fe20000410000 */
[----:B------:R-:W-:Y:S02]  /*7a60*/  HADD2.F32 R49, -RZ, R49.H0_H0 ;  /* 0x20000031ff317230 */ /* 0x000fe40000004100 */
[----:B------:R-:W-:Y:S01]  /*7a70*/  FMUL.FTZ R80, R53, R80 ;  /* 0x0000005035507220 */ /* 0x000fe20000410000 */
[----:B------:R-:W-:-:S02]  /*7a80*/  HADD2.F32 R40, -RZ, R40.H1_H1 ;  /* 0x30000028ff287230 */ /* 0x000fc40000004100 */
[----:B------:R-:W-:Y:S02]  /*7a90*/  HADD2.F32 R12, -RZ, R12.H1_H1 ;  /* 0x3000000cff0c7230 */ /* 0x000fe40000004100 */
[-C--:B------:R-:W-:Y:S01]  /*7aa0*/  FFMA.FTZ R80, R43, R50.reuse, R80 ;  /* 0x000000322b507223 */ /* 0x080fe20000010050 */
[-C--:B------:R-:W-:Y:S02]  /*7ab0*/  FMUL.FTZ R43, R40, R49.reuse ;  /* 0x00000031282b7220 */ /* 0x080fe40000410000 */
[C---:B------:R-:W-:Y:S01]  /*7ac0*/  FMUL.FTZ R49, R12.reuse, R49 ;  /* 0x000000310c317220 */ /* 0x040fe20000410000 */
[----:B------:R-:W-:Y:S01]  /*7ad0*/  FFMA.FTZ R54, R53, R50, -R54 ;  /* 0x0000003235367223 */ /* 0x000fe20000010836 */
[-C--:B------:R-:W-:Y:S01]  /*7ae0*/  FFMA.FTZ R12, R12, R36.reuse, -R43 ;  /* 0x000000240c0c7223 */ /* 0x080fe2000001082b */
[----:B------:R-:W-:Y:S02]  /*7af0*/  HADD2.F32 R53, -RZ, R224.H1_H1 ;  /* 0x300000e0ff357230 */ /* 0x000fe40000004100 */
[----:B------:R-:W-:Y:S01]  /*7b00*/  FFMA.FTZ R36, R40, R36, R49 ;  /* 0x0000002428247223 */ /* 0x000fe20000010031 */
[----:B------:R-:W-:-:S02]  /*7b10*/  HADD2.F32 R40, -RZ, R42.H0_H0 ;  /* 0x2000002aff287230 */ /* 0x000fc40000004100 */
[----:B------:R-:W-:Y:S02]  /*7b20*/  HADD2.F32 R49, -RZ, R14.H0_H0 ;  /* 0x2000000eff317230 */ /* 0x000fe40000004100 */
[----:B------:R-:W-:Y:S02]  /*7b30*/  HADD2.F32 R43, -RZ, R224.H0_H0 ;  /* 0x200000e0ff2b7230 */ /* 0x000fe40000004100 */
[-C--:B------:R-:W-:Y:S01]  /*7b40*/  FMUL.FTZ R50, R40, R53.reuse ;  /* 0x0000003528327220 */ /* 0x080fe20000410000 */
[----:B------:R-:W-:Y:S02]  /*7b50*/  HADD2.F32 R39, -RZ, R39.H0_H0 ;  /* 0x20000027ff277230 */ /* 0x000fe40000004100 */
[----:B------:R-:W-:Y:S01]  /*7b60*/  FMUL.FTZ R53, R49, R53 ;  /* 0x0000003531357220 */ /* 0x000fe20000410000 */
[----:B------:R-:W-:Y:S02]  /*7b70*/  HADD2.F32 R42, -RZ, R42.H1_H1 ;  /* 0x3000002aff2a7230 */ /* 0x000fe40000004100 */
[----:B------:R-:W-:-:S02]  /*7b80*/  HADD2.F32 R14, -RZ, R14.H1_H1 ;  /* 0x3000000eff0e7230 */ /* 0x000fc40000004100 */
[----:B------:R-:W-:Y:S01]  /*7b90*/  FFMA.FTZ R53, R40, R43, R53 ;  /* 0x0000002b28357223 */ /* 0x000fe20000010035 */
[-C--:B------:R-:W-:Y:S02]  /*7ba0*/  FMUL.FTZ R40, R42, R39.reuse ;  /* 0x000000272a287220 */ /* 0x080fe40000410000 */
[C---:B------:R-:W-:Y:S01]  /*7bb0*/  FMUL.FTZ R39, R14.reuse, R39 ;  /* 0x000000270e277220 */ /* 0x040fe20000410000 */
[----:B------:R-:W-:Y:S01]  /*7bc0*/  FFMA.FTZ R50, R49, R43, -R50 ;  /* 0x0000002b31327223 */ /* 0x000fe20000010832 */
[-C--:B------:R-:W-:Y:S02]  /*7bd0*/  FFMA.FTZ R40, R14, R38.reuse, -R40 ;  /* 0x000000260e287223 */ /* 0x080fe40000010828 */
[----:B------:R-:W-:Y:S01]  /*7be0*/  FFMA.FTZ R39, R42, R38, R39 ;  /* 0x000000262a277223 */ /* 0x000fe20000010027 */
[----:B------:R-:W-:Y:S02]  /*7bf0*/  F2FP.F16.F32.PACK_AB R41, R48, R41 ;  /* 0x000000293029723e */ /* 0x000fe400000000ff */
[----:B------:R-:W-:-:S02]  /*7c00*/  F2FP.F16.F32.PACK_AB R51, R51, R81 ;  /* 0x000000513333723e */ /* 0x000fc400000000ff */
[----:B------:R-:W-:Y:S02]  /*7c10*/  F2FP.F16.F32.PACK_AB R37, R37, R13 ;  /* 0x0000000d2525723e */ /* 0x000fe400000000ff */
[----:B------:R-:W-:Y:S02]  /*7c20*/  F2FP.F16.F32.PACK_AB R36, R36, R80 ;  /* 0x000000502424723e */ /* 0x000fe400000000ff */
[----:B------:R-:W-:Y:S02]  /*7c30*/  F2FP.F16.F32.PACK_AB R39, R39, R53 ;  /* 0x000000352727723e */ /* 0x000fe400000000ff */
[----:B------:R-:W-:Y:S02]  /*7c40*/  F2FP.F16.F32.PACK_AB R55, R15, R55 ;  /* 0x000000370f37723e */ /* 0x000fe400000000ff */
[----:B------:R-:W-:Y:S01]  /*7c50*/  F2FP.F16.F32.PACK_AB R50, R40, R50 ;  /* 0x000000322832723e */ /* 0x000fe200000000ff */
[----:B------:R-:W-:Y:S01]  /*7c60*/  IMAD.MOV.U32 R40, RZ, RZ, R36 ;  /* 0x000000ffff287224 */ /* 0x000fe200078e0024 */
[----:B------:R-:W-:Y:S01]  /*7c70*/  MOV R13, R41 ;  /* 0x00000029000d7202 */ /* 0x000fe20000000f00 */
[----:B------:R-:W-:Y:S01]  /*7c80*/  IMAD.MOV.U32 R41, RZ, RZ, R37 ;  /* 0x000000ffff297224 */ /* 0x000fe200078e0025 */
[----:B------:R-:W-:Y:S01]  /*7c90*/  F2FP.F16.F32.PACK_AB R12, R12, R54 ;  /* 0x000000360c0c723e */ /* 0x000fe200000000ff */
[----:B------:R-:W-:Y:S01]  /*7ca0*/  IMAD.MOV.U32 R15, RZ, RZ, R51 ;  /* 0x000000ffff0f7224 */ /* 0x000fe200078e0033 */
[----:B------:R-:W-:Y:S01]  /*7cb0*/  MOV R14, R50 ;  /* 0x00000032000e7202 */ /* 0x000fe20000000f00 */
[----:B------:R-:W-:Y:S01]  /*7cc0*/  IMAD.MOV.U32 R42, RZ, RZ, R39 ;  /* 0x000000ffff2a7224 */ /* 0x000fe200078e0027 */
[----:B------:R-:W-:-:S07]  /*7cd0*/  MOV R43, R55 ;  /* 0x00000037002b7202 */ /* 0x000fce0000000f00 */
.L_x_533:
[----:B------:R-:W-:Y:S05]  /*7ce0*/  BSYNC B3 ;  /* 0x0000000000037941 */ /* 0x000fea0003800000 */
.L_x_532:
[----:B------:R-:W-:-:S04]  /*7cf0*/  LEA R36, P4, R8, R11, 0x1 ;  /* 0x0000000b08247211 */ /* 0x000fc800078808ff */
[----:B--2---:R-:W-:Y:S02]  /*7d00*/  LEA.HI.X R37, R8, R123, R115, 0x1, P4 ;  /* 0x0000007b08257211 */ /* 0x004fe400020f0c73 */
[----:B------:R-:W-:-:S03]  /*7d10*/  ISETP.GE.AND P4, PT, R52, R135, PT ;  /* 0x000000873400720c */ /* 0x000fc60003f86270 */
[----:B----4-:R2:W-:Y:S10]  /*7d20*/  ST.E.128 desc[UR60][R36.64], R12 ;  /* 0x0000000c24007985 */ /* 0x0105f4000c101d3c */
[----:B--2---:R-:W-:-:S05]  /*7d30*/  @!P4 IMAD.WIDE R12, R52, 0x2, R122 ;  /* 0x00000002340cc825 */ /* 0x004fca00078e027a */
[----:B---3--:R4:W-:Y:S02]  /*7d40*/  @!P4 ST.E.128 desc[UR60][R12.64], R40 ;  /* 0x000000280c00c985 */ /* 0x0089e4000c101d3c */
.L_x_531:
[----:B------:R-:W-:Y:S05]  /*7d50*/  BSYNC B2 ;  /* 0x0000000000027941 */ /* 0x000fea0003800000 */
.L_x_530:
[----:B------:R-:W-:-:S13]  /*7d60*/  ISETP.NE.AND P4, PT, R28, RZ, PT ;  /* 0x000000ff1c00720c */ /* 0x000fda0003f85270 */
[----:B------:R-:W-:Y:S05]  /*7d70*/  @!P4 BRA `(.L_x_525) ;  /* 0x0000000400d4c947 */ /* 0x000fea0003800000 */
[----:B---34-:R-:W-:Y:S01]  /*7d80*/  SEL R12, R129, R139, !P1 ;  /* 0x0000008b810c7207 */ /* 0x018fe20004800000 */
[----:B------:R-:W-:Y:S01]  /*7d90*/  BSSY B2, `(.L_x_534) ;  /* 0x0000071000027945 */ /* 0x000fe20003800000 */
[C---:B------:R-:W-:Y:S02]  /*7da0*/  LEA R40, P4, R9.reuse, R11, 0x1 ;  /* 0x0000000b09287211 */ /* 0x040fe400078808ff */
[----:B------:R-:W-:Y:S02]  /*7db0*/  SHF.R.S32.HI R13, RZ, 0x1f, R12 ;  /* 0x0000001fff0d7819 */ /* 0x000fe4000001140c */
[----:B--2---:R-:W-:Y:S02]  /*7dc0*/  LEA.HI.X R41, R9, R123, R114, 0x1, P4 ;  /* 0x0000007b09297211 */ /* 0x004fe400020f0c72 */
[----:B------:R-:W-:Y:S02]  /*7dd0*/  LEA.HI R12, R13, R12, RZ, 0x4 ;  /* 0x0000000c0d0c7211 */ /* 0x000fe400078f20ff */
[----:B------:R-:W-:-:S02]  /*7de0*/  ISETP.GE.AND P6, PT, R3, R128, PT ;  /* 0x000000800300720c */ /* 0x000fc40003fc6270 */
[----:B------:R-:W-:-:S04]  /*7df0*/  LEA.HI.SX32 R12, R12, R120, 0x1c ;  /* 0x000000780c0c7211 */ /* 0x000fc800078fe2ff */
[----:B------:R-:W-:-:S04]  /*7e00*/  SHF.R.S32.HI R13, RZ, 0x1f, R12 ;  /* 0x0000001fff0d7819 */ /* 0x000fc8000001140c */
[----:B------:R-:W-:Y:S01]  /*7e10*/  LEA.HI R13, R13, R12, RZ, 0x3 ;  /* 0x0000000c0d0d7211 */ /* 0x000fe200078f18ff */
[----:B------:R-:W-:-:S03]  /*7e20*/  IMAD.SHL.U32 R12, R12, 0x8, RZ ;  /* 0x000000080c0c7824 */ /* 0x000fc600078e00ff */
[----:B------:R-:W-:Y:S02]  /*7e30*/  SHF.R.S32.HI R13, RZ, 0x3, R13 ;  /* 0x00000003ff0d7819 */ /* 0x000fe4000001140d */
[----:B------:R-:W-:Y:S02]  /*7e40*/  LOP3.LUT R14, R176, 0x38, R12, 0xf8, !PT ;  /* 0x00000038b00e7812 */ /* 0x000fe400078ef80c */
[----:B------:R-:W-:Y:S01]  /*7e50*/  ISETP.GE.AND P4, PT, R12, R135, PT ;  /* 0x000000870c00720c */ /* 0x000fe20003f86270 */
[----:B------:R-:W-:Y:S01]  /*7e60*/  IMAD R13, R13, 0x1800, R178 ;  /* 0x000018000d0d7824 */ /* 0x000fe200078e02b2 */
[----:B------:R-:W-:-:S05]  /*7e70*/  LOP3.LUT R14, R14, R177, RZ, 0x3c, !PT ;  /* 0x000000b10e0e7212 */ /* 0x000fca00078e3cff */
[----:B------:R-:W-:Y:S02]  /*7e80*/  IMAD.IADD R14, R13, 0x1, R14 ;  /* 0x000000010d0e7824 */ /* 0x000fe400078e020e */
[C---:B------:R-:W-:Y:S02]  /*7e90*/  IMAD R13, R18.reuse, 0x4800, R141 ;  /* 0x00004800120d7824 */ /* 0x040fe400078e028d */
[----:B------:R-:W-:Y:S02]  /*7ea0*/  IMAD R36, R18, 0x4800, R14 ;  /* 0x0000480012247824 */ /* 0x000fe400078e020e */
[----:B------:R-:W-:Y:S01]  /*7eb0*/  @!P4 IMAD.WIDE R122, R12, 0x2, R122 ;  /* 0x000000020c7ac825 */ /* 0x000fe200078e027a */
[----:B------:R-:W-:-:S03]  /*7ec0*/  LEA R13, R13, R2, 0x1 ;  /* 0x000000020d0d7211 */ /* 0x000fc600078e08ff */
[----:B------:R-:W-:-:S03]  /*7ed0*/  IMAD R36, R36, 0x2, R2 ;  /* 0x0000000224247824 */ /* 0x000fc600078e0202 */
[----:B------:R-:W2:Y:S04]  /*7ee0*/  LDS.128 R12, [R13+0x18400] ;  /* 0x018400000d0c7984 */ /* 0x000ea80000000c00 */
[----:B------:R-:W3:Y:S01]  /*7ef0*/  LDS.128 R36, [R36+0x18400] ;  /* 0x0184000024247984 */ /* 0x000ee20000000c00 */
[----:B------:R-:W-:Y:S05]  /*7f00*/  @P6 BRA `(.L_x_535) ;  /* 0x0000000400646947 */ /* 0x000fea0003800000 */
[----:B--2---:R-:W-:Y:S01]  /*7f10*/  IMAD.MOV.U32 R11, RZ, RZ, R13 ;  /* 0x000000ffff0b7224 */ /* 0x004fe200078e000d */
[----:B------:R-:W-:Y:S01]  /*7f20*/  SHF.R.U64 R44, R44, 0x10, R45 ;  /* 0x000000102c2c7819 */ /* 0x000fe2000000122d */
[----:B------:R-:W-:Y:S01]  /*7f30*/  HADD2.F32 R48, -RZ, R213.H1_H1 ;  /* 0x300000d5ff307230 */ /* 0x000fe20000004100 */
[----:B------:R-:W-:Y:S01]  /*7f40*/  SHF.R.U64 R32, R32, 0x10, R33 ;  /* 0x0000001020207819 */ /* 0x000fe20000001221 */
[----:B---3--:R-:W-:Y:S01]  /*7f50*/  HADD2.F32 R42, -RZ, R37.H0_H0 ;  /* 0x20000025ff2a7230 */ /* 0x008fe20000004100 */
[----:B------:R-:W-:Y:S01]  /*7f60*/  SHF.R.U64 R46, R46, 0x10, R47 ;  /* 0x000000102e2e7819 */ /* 0x000fe2000000122f */
[----:B------:R-:W-:Y:S01]  /*7f70*/  HADD2.F32 R43, -RZ, R11.H0_H0 ;  /* 0x2000000bff2b7230 */ /* 0x000fe20000004100 */
[----:B------:R-:W-:Y:S01]  /*7f80*/  SHF.R.U64 R34, R34, 0x10, R35 ;  /* 0x0000001022227819 */ /* 0x000fe20000001223 */
[----:B------:R-:W-:Y:S02]  /*7f90*/  HADD2.F32 R13, -RZ, R211.H1_H1 ;  /* 0x300000d3ff0d7230 */ /* 0x000fe40000004100 */
[----:B------:R-:W-:Y:S01]  /*7fa0*/  FMUL.FTZ R49, R42, R48 ;  /* 0x000000302a317220 */ /* 0x000fe20000410000 */
[----:B------:R-:W-:-:S02]  /*7fb0*/  HADD2.F32 R213, -RZ, R213.H0_H0 ;  /* 0x200000d5ffd57230 */ /* 0x000fc40000004100 */
[C---:B------:R-:W-:Y:S01]  /*7fc0*/  FMUL.FTZ R48, R43.reuse, R48 ;  /* 0x000000302b307220 */ /* 0x040fe20000410000 */
[----:B------:R-:W-:Y:S02]  /*7fd0*/  HADD2.F32 R211, -RZ, R211.H0_H0 ;  /* 0x200000d3ffd37230 */ /* 0x000fe40000004100 */
[-C--:B------:R-:W-:Y:S01]  /*7fe0*/  FFMA.FTZ R43, R43, R13.reuse, -R49 ;  /* 0x0000000d2b2b7223 */ /* 0x080fe20000010831 */
[----:B------:R-:W-:Y:S01]  /*7ff0*/  SHF.R.U32.HI R49, RZ, 0x10, R33 ;  /* 0x00000010ff317819 */ /* 0x000fe20000011621 */
[----:B------:R-:W-:Y:S01]  /*8000*/  FFMA.FTZ R42, R42, R13, R48 ;  /* 0x0000000d2a2a7223 */ /* 0x000fe20000010030 */
[----:B------:R-:W-:Y:S01]  /*8010*/  SHF.R.U32.HI R48, RZ, 0x10, R45 ;  /* 0x00000010ff307819 */ /* 0x000fe2000001162d */
[----:B------:R-:W-:Y:S02]  /*8020*/  HADD2.F32 R13, -RZ, R37.H1_H1 ;  /* 0x30000025ff0d7230 */ /* 0x000fe40000004100 */
[----:B------:R-:W-:Y:S02]  /*8030*/  HADD2.F32 R44, -RZ, R44.H0_H0 ;  /* 0x2000002cff2c7230 */ /* 0x000fe40000004100 */
[----:B------:R-:W-:-:S02]  /*8040*/  HADD2.F32 R37, -RZ, R48.H0_H0 ;  /* 0x20000030ff257230 */ /* 0x000fc40000004100 */
[----:B------:R-:W-:Y:S02]  /*8050*/  HADD2.F32 R48, -RZ, R11.H1_H1 ;  /* 0x3000000bff307230 */ /* 0x000fe40000004100 */
[----:B------:R-:W-:Y:S02]  /*8060*/  HADD2.F32 R11, -RZ, R49.H0_H0 ;  /* 0x20000031ff0b7230 */ /* 0x000fe40000004100 */
[-C--:B------:R-:W-:Y:S01]  /*8070*/  FMUL.FTZ R49, R13, R37.reuse ;  /* 0x000000250d317220 */ /* 0x080fe20000410000 */
[----:B------:R-:W-:Y:S02]  /*8080*/  HADD2.F32 R32, -RZ, R32.H0_H0 ;  /* 0x20000020ff207230 */ /* 0x000fe40000004100 */
[C---:B------:R-:W-:Y:S01]  /*8090*/  FMUL.FTZ R50, R48.reuse, R37 ;  /* 0x0000002530327220 */ /* 0x040fe20000410000 */
[----:B------:R-:W-:Y:S02]  /*80a0*/  HADD2.F32 R46, -RZ, R46.H0_H0 ;  /* 0x2000002eff2e7230 */ /* 0x000fe40000004100 */
[----:B------:R-:W-:Y:S01]  /*80b0*/  FFMA.FTZ R37, R48, R11, -R49 ;  /* 0x0000000b30257223 */ /* 0x000fe20000010831 */
[----:B------:R-:W-:-:S02]  /*80c0*/  HADD2.F32 R49, -RZ, R212.H1_H1 ;  /* 0x300000d4ff317230 */ /* 0x000fc40000004100 */
[----:B------:R-:W-:Y:S01]  /*80d0*/  FFMA.FTZ R11, R13, R11, R50 ;  /* 0x0000000b0d0b7223 */ /* 0x000fe20000010032 */
[----:B------:R-:W-:Y:S01]  /*80e0*/  MOV R13, R15 ;  /* 0x0000000f000d7202 */ /* 0x000fe20000000f00 */
[----:B------:R-:W-:Y:S01]  /*80f0*/  HADD2.F32 R15, -RZ, R39.H0_H0 ;  /* 0x20000027ff0f7230 */ /* 0x000fe20000004100 */
[----:B------:R-:W-:Y:S01]  /*8100*/  F2FP.F16.F32.PACK_AB R37, R37, R43 ;  /* 0x0000002b2525723e */ /* 0x000fe200000000ff */
[----:B------:R-:W-:Y:S01]  /*8110*/  HADD2.F32 R50, -RZ, R210.H1_H1 ;  /* 0x300000d2ff327230 */ /* 0x000fe20000004100 */
[----:B------:R-:W-:Y:S01]  /*8120*/  F2FP.F16.F32.PACK_AB R11, R11, R42 ;  /* 0x0000002a0b0b723e */ /* 0x000fe200000000ff */
[----:B------:R-:W-:Y:S02]  /*8130*/  HADD2.F32 R48, -RZ, R13.H0_H0 ;  /* 0x2000000dff307230 */ /* 0x000fe40000004100 */
[----:B------:R-:W-:Y:S01]  /*8140*/  FMUL.FTZ R51, R15, R49 ;  /* 0x000000310f337220 */ /* 0x000fe20000410000 */
[----:B------:R-:W-:Y:S02]  /*8150*/  HADD2.F32 R212, -RZ, R212.H0_H0 ;  /* 0x200000d4ffd47230 */ /* 0x000fe40000004100 */
[----:B------:R-:W-:-:S02]  /*8160*/  HADD2.F32 R210, -RZ, R210.H0_H0 ;  /* 0x200000d2ffd27230 */ /* 0x000fc40000004100 */
[C---:B------:R-:W-:Y:S01]  /*8170*/  FMUL.FTZ R49, R48.reuse, R49 ;  /* 0x0000003130317220 */ /* 0x040fe20000410000 */
[-C--:B------:R-:W-:Y:S01]  /*8180*/  FFMA.FTZ R51, R48, R50.reuse, -R51 ;  /* 0x0000003230337223 */ /* 0x080fe20000010833 */
[----:B------:R-:W-:Y:S01]  /*8190*/  SHF.R.U32.HI R48, RZ, 0x10, R47 ;  /* 0x00000010ff307819 */ /* 0x000fe2000001162f */
[----:B------:R-:W-:Y:S02]  /*81a0*/  HADD2.F32 R34, -RZ, R34.H0_H0 ;  /* 0x20000022ff227230 */ /* 0x000fe40000004100 */
[----:B------:R-:W-:Y:S01]  /*81b0*/  FFMA.FTZ R49, R15, R50, R49 ;  /* 0x000000320f317223 */ /* 0x000fe20000010031 */
[----:B------:R-:W-:Y:S01]  /*81c0*/  HADD2.F32 R15, -RZ, R39.H1_H1 ;  /* 0x30000027ff0f7230 */ /* 0x000fe20000004100 */
[----:B------:R-:W-:Y:S01]  /*81d0*/  SHF.R.U32.HI R50, RZ, 0x10, R35 ;  /* 0x00000010ff327819 */ /* 0x000fe20000011623 */
[----:B------:R-:W-:Y:S02]  /*81e0*/  HADD2.F32 R39, -RZ, R48.H0_H0 ;  /* 0x20000030ff277230 */ /* 0x000fe40000004100 */
[----:B------:R-:W-:-:S02]  /*81f0*/  HADD2.F32 R48, -RZ, R13.H1_H1 ;  /* 0x3000000dff307230 */ /* 0x000fc40000004100 */
[----:B------:R-:W-:Y:S02]  /*8200*/  HADD2.F32 R13, -RZ, R50.H0_H0 ;  /* 0x20000032ff0d7230 */ /* 0x000fe40000004100 */
[-C--:B------:R-:W-:Y:S01]  /*8210*/  FMUL.FTZ R50, R15, R39.reuse ;  /* 0x000000270f327220 */ /* 0x080fe20000410000 */
[----:B------:R-:W-:-:S03]  /*8220*/  FMUL.FTZ R39, R48, R39 ;  /* 0x0000002730277220 */ /* 0x000fc60000410000 */
[-C--:B------:R-:W-:Y:S01]  /*8230*/  FFMA.FTZ R50, R48, R13.reuse, -R50 ;  /* 0x0000000d30327223 */ /* 0x080fe20000010832 */
[----:B------:R-:W-:Y:S01]  /*8240*/  FFMA.FTZ R39, R15, R13, R39 ;  /* 0x0000000d0f277223 */ /* 0x000fe20000010027 */
[----:B------:R-:W-:Y:S02]  /*8250*/  HADD2.F32 R13, -RZ, R36.H0_H0 ;  /* 0x20000024ff0d7230 */ /* 0x000fe40000004100 */
[----:B------:R-:W-:Y:S01]  /*8260*/  HADD2.F32 R15, -RZ, R12.H0_H0 ;  /* 0x2000000cff0f7230 */ /* 0x000fe20000004100 */
[----:B------:R-:W-:Y:S01]  /*8270*/  F2FP.F16.F32.PACK_AB R50, R50, R51 ;  /* 0x000000333232723e */ /* 0x000fe200000000ff */
[----:B------:R-:W-:Y:S02]  /*8280*/  HADD2.F32 R36, -RZ, R36.H1_H1 ;  /* 0x30000024ff247230 */ /* 0x000fe40000004100 */
[-C--:B------:R-:W-:Y:S01]  /*8290*/  FMUL.FTZ R48, R13, R213.reuse ;  /* 0x000000d50d307220 */ /* 0x080fe20000410000 */
[----:B------:R-:W-:Y:S02]  /*82a0*/  HADD2.F32 R12, -RZ, R12.H1_H1 ;  /* 0x3000000cff0c7230 */ /* 0x000fe40000004100 */
[----:B------:R-:W-:Y:S01]  /*82b0*/  FMUL.FTZ R213, R15, R213 ;  /* 0x000000d50fd57220 */ /* 0x000fe20000410000 */
[----:B------:R-:W-:Y:S01]  /*82c0*/  F2FP.F16.F32.PACK_AB R39, R39, R49 ;  /* 0x000000312727723e */ /* 0x000fe200000000ff */
[----:B------:R-:W-:Y:S01]  /*82d0*/  FFMA.FTZ R48, R15, R211, -R48 ;  /* 0x000000d30f307223 */ /* 0x000fe20000010830 */
[----:B------:R-:W-:-:S02]  /*82e0*/  HADD2.F32 R15, -RZ, R14.H0_H0 ;  /* 0x2000000eff0f7230 */ /* 0x000fc40000004100 */
[----:B------:R-:W-:Y:S01]  /*82f0*/  FFMA.FTZ R213, R13, R211, R213 ;  /* 0x000000d30dd57223 */ /* 0x000fe200000100d5 */
[-C--:B------:R-:W-:Y:S01]  /*8300*/  FMUL.FTZ R13, R36, R44.reuse ;  /* 0x0000002c240d7220 */ /* 0x080fe20000410000 */
[C---:B------:R-:W-:Y:S01]  /*8310*/  FMUL.FTZ R44, R12.reuse, R44 ;  /* 0x0000002c0c2c7220 */ /* 0x040fe20000410000 */
[----:B------:R-:W-:Y:S02]  /*8320*/  HADD2.F32 R14, -RZ, R14.H1_H1 ;  /* 0x3000000eff0e7230 */ /* 0x000fe40000004100 */
[-C--:B------:R-:W-:Y:S01]  /*8330*/  FFMA.FTZ R13, R12, R32.reuse, -R13 ;  /* 0x000000200c0d7223 */ /* 0x080fe2000001080d */
[--C-:B------:R-:W-:Y:S02]  /*8340*/  HADD2.F32 R12, -RZ, R38.reuse.H0_H0 ;  /* 0x20000026ff0c7230 */ /* 0x100fe40000004100 */
[----:B------:R-:W-:Y:S01]  /*8350*/  FFMA.FTZ R44, R36, R32, R44 ;  /* 0x00000020242c7223 */ /* 0x000fe2000001002c */
[----:B------:R-:W-:Y:S01]  /*8360*/  HADD2.F32 R38, -RZ, R38.H1_H1 ;  /* 0x30000026ff267230 */ /* 0x000fe20000004100 */
[----:B------:R-:W-:Y:S01]  /*8370*/  F2FP.F16.F32.PACK_AB R13, R13, R48 ;  /* 0x000000300d0d723e */ /* 0x000fe200000000ff */
[-C--:B------:R-:W-:Y:S01]  /*8380*/  FMUL.FTZ R32, R12, R212.reuse ;  /* 0x000000d40c207220 */ /* 0x080fe20000410000 */
[----:B------:R-:W-:Y:S01]  /*8390*/  FMUL.FTZ R212, R15, R212 ;  /* 0x000000d40fd47220 */ /* 0x000fe20000410000 */
[----:B------:R-:W-:-:S02]  /*83a0*/  F2FP.F16.F32.PACK_AB R44, R44, R213 ;  /* 0x000000d52c2c723e */ /* 0x000fc400000000ff */
[----:B------:R-:W-:Y:S01]  /*83b0*/  FFMA.FTZ R32, R15, R210, -R32 ;  /* 0x000000d20f207223 */ /* 0x000fe20000010820 */
[-C--:B------:R-:W-:Y:S01]  /*83c0*/  FMUL.FTZ R15, R38, R46.reuse ;  /* 0x0000002e260f7220 */ /* 0x080fe20000410000 */
[----:B------:R-:W-:Y:S01]  /*83d0*/  FMUL.FTZ R46, R14, R46 ;  /* 0x0000002e0e2e7220 */ /* 0x000fe20000410000 */
[----:B------:R-:W-:Y:S01]  /*83e0*/  FFMA.FTZ R212, R12, R210, R212 ;  /* 0x000000d20cd47223 */ /* 0x000fe200000100d4 */
[----:B------:R-:W-:Y:S02]  /*83f0*/  IMAD.MOV.U32 R12, RZ, RZ, R13 ;  /* 0x000000ffff0c7224 */ /* 0x000fe400078e000d */
[-C--:B------:R-:W-:Y:S01]  /*8400*/  FFMA.FTZ R15, R14, R34.reuse, -R15 ;  /* 0x000000220e0f7223 */ /* 0x080fe2000001080f */
[----:B------:R-:W-:Y:S01]  /*8410*/  FFMA.FTZ R46, R38, R34, R46 ;  /* 0x00000022262e7223 */ /* 0x000fe2000001002e */
[----:B------:R-:W-:Y:S01]  /*8420*/  IMAD.MOV.U32 R13, RZ, RZ, R37 ;  /* 0x000000ffff0d7224 */ /* 0x000fe200078e0025 */
[----:B------:R-:W-:Y:S01]  /*8430*/  MOV R36, R44 ;  /* 0x0000002c00247202 */ /* 0x000fe20000000f00 */
[----:B------:R-:W-:Y:S01]  /*8440*/  IMAD.MOV.U32 R37, RZ, RZ, R11 ;  /* 0x000000ffff257224 */ /* 0x000fe200078e000b */
[----:B------:R-:W-:-:S02]  /*8450*/  F2FP.F16.F32.PACK_AB R15, R15, R32 ;  /* 0x000000200f0f723e */ /* 0x000fc400000000ff */
[----:B------:R-:W-:-:S03]  /*8460*/  F2FP.F16.F32.PACK_AB R46, R46, R212 ;  /* 0x000000d42e2e723e */ /* 0x000fc600000000ff */
[----:B------:R-:W-:Y:S01]  /*8470*/  IMAD.MOV.U32 R14, RZ, RZ, R15 ;  /* 0x000000ffff0e7224 */ /* 0x000fe200078e000f */
[----:B------:R-:W-:Y:S01]  /*8480*/  MOV R15, R50 ;  /* 0x00000032000f7202 */ /* 0x000fe20000000f00 */
[----:B------:R-:W-:-:S07]  /*8490*/  IMAD.MOV.U32 R38, RZ, RZ, R46 ;  /* 0x000000ffff267224 */ /* 0x000fce00078e002e */
.L_x_535:
[----:B------:R-:W-:Y:S05]  /*84a0*/  BSYNC B2 ;  /* 0x0000000000027941 */ /* 0x000fea0003800000 */
.L_x_534:
[----:B--2---:R2:W-:Y:S04]  /*84b0*/  ST.E.128 desc[UR60][R40.64], R12 ;  /* 0x0000000c28007985 */ /* 0x0045e8000c101d3c */
[----:B---3--:R2:W-:Y:S02]  /*84c0*/  @!P4 ST.E.128 desc[UR60][R122.64], R36 ;  /* 0x000000247a00c985 */ /* 0x0085e4000c101d3c */
.L_x_525:
[----:B------:R-:W-:Y:S05]  /*84d0*/  BSYNC B1 ;  /* 0x0000000000017941 */ /* 0x000fea0003800000 */
.L_x_524:
[----:B------:R-:W-:-:S03]  /*84e0*/  UMOV UR4, 0xffffffff ;  /* 0xffffffff00047882 */ /* 0x000fc60000000000 */
[----:B------:R-:W-:Y:S05]  /*84f0*/  BRA.DIV UR4, `(.L_x_536) ;  /* 0x0000016204607947 */ /* 0x000fea000b800000 */
[----:B0-----:R-:W0:Y:S04]  /*8500*/  SHFL.IDX PT, R118, R118, 0x1, 0x1c1f ;  /* 0x003c1f0076767f89 */ /* 0x001e2800000e0000 */
[----:B------:R-:W0:Y:S02]  /*8510*/  SHFL.IDX PT, R119, R119, 0x1, 0x1c1f ;  /* 0x003c1f0077777f89 */ /* 0x000e2400000e0000 */
.L_x_803:
[----:B------:R-:W-:Y:S05]  /*8520*/  @P5 BRA `(.L_x_493) ;  /* 0x0000001c005c5947 */ /* 0x000fea0003800000 */
[----:B------:R-:W-:Y:S01]  /*8530*/  ISETP.NE.AND P4, PT, R10, RZ, PT ;  /* 0x000000ff0a00720c */ /* 0x000fe20003f85270 */
[----:B------:R-:W-:Y:S01]  /*8540*/  BSSY B1, `(.L_x_537) ;  /* 0x0000072000017945 */ /* 0x000fe20003800000 */
[----:B0-2---:R-:W-:Y:S01]  /*8550*/  IMAD.MOV.U32 R36, RZ, RZ, R119 ;  /* 0x000000ffff247224 */ /* 0x005fe200078e0077 */
[----:B------:R-:W-:-:S10]  /*8560*/  MOV R37, R118 ;  /* 0x0000007600257202 */ /* 0x000fd40000000f00 */
[----:B------:R-:W-:Y:S05]  /*8570*/  @!P4 BRA `(.L_x_538) ;  /* 0x0000000400b8c947 */ /* 0x000fea0003800000 */
[----:B---3--:R-:W-:Y:S01]  /*8580*/  SEL R11, R129, R139, !P3 ;  /* 0x0000008b810b7207 */ /* 0x008fe20005800000 */
[----:B------:R-:W-:Y:S01]  /*8590*/  BSSY B2, `(.L_x_539) ;  /* 0x000006a000027945 */ /* 0x000fe20003800000 */
[C---:B------:R-:W-:Y:S02]  /*85a0*/  LEA R38, P5, R7.reuse, R119, 0x1 ;  /* 0x0000007707267211 */ /* 0x040fe400078a08ff */
[----:B----4-:R-:W-:Y:S02]  /*85b0*/  SHF.R.S32.HI R12, RZ, 0x1f, R11 ;  /* 0x0000001fff0c7819 */ /* 0x010fe4000001140b */
[----:B------:R-:W-:Y:S02]  /*85c0*/  LEA.HI.X R39, R7, R118, R116, 0x1, P5 ;  /* 0x0000007607277211 */ /* 0x000fe400028f0c74 */
[----:B------:R-:W-:Y:S02]  /*85d0*/  LEA.HI R11, R12, R11, RZ, 0x4 ;  /* 0x0000000b0c0b7211 */ /* 0x000fe400078f20ff */
[----:B------:R-:W-:-:S02]  /*85e0*/  ISETP.GE.AND P5, PT, R16, R128, PT ;  /* 0x000000801000720c */ /* 0x000fc40003fa6270 */
[----:B------:R-:W-:-:S04]  /*85f0*/  LEA.HI.SX32 R11, R11, R124, 0x1c ;  /* 0x0000007c0b0b7211 */ /* 0x000fc800078fe2ff */
[----:B------:R-:W-:Y:S01]  /*8600*/  SHF.R.S32.HI R12, RZ, 0x1f, R11 ;  /* 0x0000001fff0c7819 */ /* 0x000fe2000001140b */
[----:B------:R-:W-:-:S03]  /*8610*/  IMAD.SHL.U32 R40, R11, 0x8, RZ ;  /* 0x000000080b287824 */ /* 0x000fc600078e00ff */
[----:B------:R-:W-:Y:S02]  /*8620*/  LEA.HI R12, R12, R11, RZ, 0x3 ;  /* 0x0000000b0c0c7211 */ /* 0x000fe400078f18ff */
[----:B------:R-:W-:Y:S02]  /*8630*/  ISETP.GE.AND P4, PT, R40, R135, PT ;  /* 0x000000872800720c */ /* 0x000fe40003f86270 */
[----:B------:R-:W-:Y:S02]  /*8640*/  SHF.R.S32.HI R14, RZ, 0x3, R12 ;  /* 0x00000003ff0e7819 */ /* 0x000fe4000001140c */
[----:B------:R-:W-:-:S03]  /*8650*/  LOP3.LUT R12, R167, 0x38, R40, 0xf8, !PT ;  /* 0x00000038a70c7812 */ /* 0x000fc600078ef828 */
[----:B------:R-:W-:Y:S01]  /*8660*/  IMAD R11, R14, 0x1800, R179 ;  /* 0x000018000e0b7824 */ /* 0x000fe200078e02b3 */
[----:B------:R-:W-:-:S05]  /*8670*/  LOP3.LUT R12, R12, R223, RZ, 0x3c, !PT ;  /* 0x000000df0c0c7212 */ /* 0x000fca00078e3cff */
[----:B------:R-:W-:Y:S02]  /*8680*/  IMAD.IADD R13, R11, 0x1, R12 ;  /* 0x000000010b0d7824 */ /* 0x000fe400078e020c */
[C---:B------:R-:W-:Y:S02]  /*8690*/  IMAD R11, R18.reuse, 0x4800, R142 ;  /* 0x00004800120b7824 */ /* 0x040fe400078e028e */
[----:B------:R-:W-:Y:S02]  /*86a0*/  IMAD R13, R18, 0x4800, R13 ;  /* 0x00004800120d7824 */ /* 0x000fe400078e020d */
[----:B------:R-:W-:Y:S01]  /*86b0*/  @!P4 IMAD.WIDE R40, R40, 0x2, R36 ;  /* 0x000000022828c825 */ /* 0x000fe200078e0224 */
[----:B------:R-:W-:-:S03]  /*86c0*/  LEA R11, R11, R2, 0x1 ;  /* 0x000000020b0b7211 */ /* 0x000fc600078e08ff */
[----:B------:R-:W-:Y:S02]  /*86d0*/  IMAD R32, R13, 0x2, R2 ;  /* 0x000000020d207824 */ /* 0x000fe400078e0202 */
[----:B------:R0:W2:Y:S04]  /*86e0*/  LDS.128 R12, [R11+0x18400] ;  /* 0x018400000b0c7984 */ /* 0x0000a80000000c00 */
[----:B------:R-:W3:Y:S01]  /*86f0*/  LDS.128 R32, [R32+0x18400] ;  /* 0x0184000020207984 */ /* 0x000ee20000000c00 */
[----:B------:R-:W-:Y:S05]  /*8700*/  @P5 BRA `(.L_x_540) ;  /* 0x0000000400485947 */ /* 0x000fea0003800000 */
[--C-:B------:R-:W-:Y:S01]  /*8710*/  SHF.R.U64 R42, R76, 0x10, R77.reuse ;  /* 0x000000104c2a7819 */ /* 0x100fe2000000124d */
[--C-:B---3--:R-:W-:Y:S01]  /*8720*/  HADD2.F32 R47, -RZ, R33.reuse.H0_H0 ;  /* 0x20000021ff2f7230 */ /* 0x108fe20000004100 */
[----:B------:R-:W-:Y:S01]  /*8730*/  SHF.R.U32.HI R76, RZ, 0x10, R77 ;  /* 0x00000010ff4c7819 */ /* 0x000fe2000001164d */
[----:B------:R-:W-:Y:S01]  /*8740*/  HADD2.F32 R48, -RZ, R33.H1_H1 ;  /* 0x30000021ff307230 */ /* 0x000fe20000004100 */
[--C-:B0-----:R-:W-:Y:S01]  /*8750*/  SHF.R.U64 R11, R64, 0x10, R65.reuse ;  /* 0x00000010400b7819 */ /* 0x101fe20000001241 */
[----:B------:R-:W-:Y:S01]  /*8760*/  HADD2.F32 R46, -RZ, R209.H1_H1 ;  /* 0x300000d1ff2e7230 */ /* 0x000fe20000004100 */
[----:B------:R-:W-:Y:S01]  /*8770*/  SHF.R.U32.HI R64, RZ, 0x10, R65 ;  /* 0x00000010ff407819 */ /* 0x000fe20000011641 */
[----:B--2---:R-:W-:Y:S01]  /*8780*/  HADD2.F32 R33, -RZ, R13.H0_H0 ;  /* 0x2000000dff217230 */ /* 0x004fe20000004100 */
[----:B------:R-:W-:Y:S01]  /*8790*/  SHF.R.U64 R44, R78, 0x10, R79 ;  /* 0x000000104e2c7819 */ /* 0x000fe2000000124f */
[----:B------:R-:W-:Y:S02]  /*87a0*/  HADD2.F32 R45, -RZ, R207.H1_H1 ;  /* 0x300000cfff2d7230 */ /* 0x000fe40000004100 */
[----:B------:R-:W-:Y:S01]  /*87b0*/  FMUL.FTZ R49, R47, R46 ;  /* 0x0000002e2f317220 */ /* 0x000fe20000410000 */
[----:B------:R-:W-:-:S02]  /*87c0*/  HADD2.F32 R76, -RZ, R76.H0_H0 ;  /* 0x2000004cff4c7230 */ /* 0x000fc40000004100 */
[C---:B------:R-:W-:Y:S01]  /*87d0*/  FMUL.FTZ R50, R33.reuse, R46 ;  /* 0x0000002e21327220 */ /* 0x040fe20000410000 */
[----:B------:R-:W-:Y:S01]  /*87e0*/  HADD2.F32 R13, -RZ, R13.H1_H1 ;  /* 0x3000000dff0d7230 */ /* 0x000fe20000004100 */
[----:B------:R-:W-:Y:S01]  /*87f0*/  SHF.R.U32.HI R78, RZ, 0x10, R79 ;  /* 0x00000010ff4e7819 */ /* 0x000fe2000001164f */
[----:B------:R-:W-:Y:S02]  /*8800*/  HADD2.F32 R64, -RZ, R64.H0_H0 ;  /* 0x20000040ff407230 */ /* 0x000fe40000004100 */
[-C--:B------:R-:W-:Y:S01]  /*8810*/  FFMA.FTZ R49, R33, R45.reuse, -R49 ;  /* 0x0000002d21317223 */ /* 0x080fe20000010831 */
[----:B------:R-:W-:Y:S01]  /*8820*/  FFMA.FTZ R50, R47, R45, R50 ;  /* 0x0000002d2f327223 */ /* 0x000fe20000010032 */
[--C-:B------:R-:W-:Y:S01]  /*8830*/  SHF.R.U64 R43, R66, 0x10, R67.reuse ;  /* 0x00000010422b7819 */ /* 0x100fe20000001243 */
[----:B------:R-:W-:Y:S01]  /*8840*/  FMUL.FTZ R46, R48, R76 ;  /* 0x0000004c302e7220 */ /* 0x000fe20000410000 */
[--C-:B------:R-:W-:Y:S01]  /*8850*/  HADD2.F32 R45, -RZ, R35.reuse.H0_H0 ;  /* 0x20000023ff2d7230 */ /* 0x100fe20000004100 */
[----:B------:R-:W-:Y:S01]  /*8860*/  SHF.R.U32.HI R66, RZ, 0x10, R67 ;  /* 0x00000010ff427819 */ /* 0x000fe20000011643 */
[----:B------:R-:W-:-:S02]  /*8870*/  HADD2.F32 R47, -RZ, R35.H1_H1 ;  /* 0x30000023ff2f7230 */ /* 0x000fc40000004100 */
[C---:B------:R-:W-:Y:S01]  /*8880*/  FMUL.FTZ R76, R13.reuse, R76 ;  /* 0x0000004c0d4c7220 */ /* 0x040fe20000410000 */
[----:B------:R-:W-:Y:S02]  /*8890*/  HADD2.F32 R33, -RZ, R208.H1_H1 ;  /* 0x300000d0ff217230 */ /* 0x000fe40000004100 */
[-C--:B------:R-:W-:Y:S01]  /*88a0*/  FFMA.FTZ R46, R13, R64.reuse, -R46 ;  /* 0x000000400d2e7223 */ /* 0x080fe2000001082e */
[----:B------:R-:W-:Y:S02]  /*88b0*/  HADD2.F32 R35, -RZ, R15.H0_H0 ;  /* 0x2000000fff237230 */ /* 0x000fe40000004100 */
[----:B------:R-:W-:Y:S01]  /*88c0*/  FFMA.FTZ R76, R48, R64, R76 ;  /* 0x00000040304c7223 */ /* 0x000fe2000001004c */
[----:B------:R-:W-:Y:S02]  /*88d0*/  HADD2.F32 R78, -RZ, R78.H0_H0 ;  /* 0x2000004eff4e7230 */ /* 0x000fe40000004100 */
[----:B------:R-:W-:Y:S01]  /*88e0*/  FMUL.FTZ R48, R45, R33 ;  /* 0x000000212d307220 */ /* 0x000fe20000410000 */
[----:B------:R-:W-:-:S02]  /*88f0*/  HADD2.F32 R13, -RZ, R206.H1_H1 ;  /* 0x300000ceff0d7230 */ /* 0x000fc40000004100 */
[----:B------:R-:W-:Y:S01]  /*8900*/  FMUL.FTZ R51, R35, R33 ;  /* 0x0000002123337220 */ /* 0x000fe20000410000 */
[----:B------:R-:W-:Y:S02]  /*8910*/  HADD2.F32 R15, -RZ, R15.H1_H1 ;  /* 0x3000000fff0f7230 */ /* 0x000fe40000004100 */
[-C--:B------:R-:W-:Y:S01]  /*8920*/  FMUL.FTZ R33, R47, R78.reuse ;  /* 0x0000004e2f217220 */ /* 0x080fe20000410000 */
[----:B------:R-:W-:Y:S02]  /*8930*/  HADD2.F32 R66, -RZ, R66.H0_H0 ;  /* 0x20000042ff427230 */ /* 0x000fe40000004100 */
[-C--:B------:R-:W-:Y:S01]  /*8940*/  FFMA.FTZ R48, R35, R13.reuse, -R48 ;  /* 0x0000000d23307223 */ /* 0x080fe20000010830 */
[----:B------:R-:W-:Y:S01]  /*8950*/  FFMA.FTZ R51, R45, R13, R51 ;  /* 0x0000000d2d337223 */ /* 0x000fe20000010033 */
[C---:B------:R-:W-:Y:S01]  /*8960*/  FMUL.FTZ R78, R15.reuse, R78 ;  /* 0x0000004e0f4e7220 */ /* 0x040fe20000410000 */
[----:B------:R-:W-:Y:S02]  /*8970*/  HADD2.F32 R42, -RZ, R42.H0_H0 ;  /* 0x2000002aff2a7230 */ /* 0x000fe40000004100 */
[----:B------:R-:W-:Y:S01]  /*8980*/  FFMA.FTZ R33, R15, R66, -R33 ;  /* 0x000000420f217223 */ /* 0x000fe20000010821 */
[----:B------:R-:W-:-:S02]  /*8990*/  HADD2.F32 R13, -RZ, R32.H1_H1 ;  /* 0x30000020ff0d7230 */ /* 0x000fc40000004100 */
[----:B------:R-:W-:Y:S01]  /*89a0*/  FFMA.FTZ R78, R47, R66, R78 ;  /* 0x000000422f4e7223 */ /* 0x000fe2000001004e */
[----:B------:R-:W-:Y:S01]  /*89b0*/  HADD2.F32 R15, -RZ, R12.H1_H1 ;  /* 0x3000000cff0f7230 */ /* 0x000fe20000004100 */
[----:B------:R-:W-:Y:S01]  /*89c0*/  F2FP.F16.F32.PACK_AB R46, R46, R49 ;  /* 0x000000312e2e723e */ /* 0x000fe200000000ff */
[----:B------:R-:W-:Y:S02]  /*89d0*/  HADD2.F32 R54, -RZ, R32.H0_H0 ;  /* 0x20000020ff367230 */ /* 0x000fe40000004100 */
[-C--:B------:R-:W-:Y:S01]  /*89e0*/  FMUL.FTZ R32, R13, R42.reuse ;  /* 0x0000002a0d207220 */ /* 0x080fe20000410000 */
[----:B------:R-:W-:Y:S02]  /*89f0*/  HADD2.F32 R52, -RZ, R12.H0_H0 ;  /* 0x2000000cff347230 */ /* 0x000fe40000004100 */
[----:B------:R-:W-:Y:S01]  /*8a00*/  FMUL.FTZ R42, R15, R42 ;  /* 0x0000002a0f2a7220 */ /* 0x000fe20000410000 */
[----:B------:R-:W-:Y:S01]  /*8a10*/  HADD2.F32 R12, -RZ, R11.H0_H0 ;  /* 0x2000000bff0c7230 */ /* 0x000fe20000004100 */
[----:B------:R-:W-:Y:S01]  /*8a20*/  F2FP.F16.F32.PACK_AB R48, R33, R48 ;  /* 0x000000302130723e */ /* 0x000fe200000000ff */
[----:B------:R-:W-:Y:S01]  /*8a30*/  HADD2.F32 R208, -RZ, R208.H0_H0 ;  /* 0x200000d0ffd07230 */ /* 0x000fe20000004100 */
[----:B------:R-:W-:Y:S01]  /*8a40*/  F2FP.F16.F32.PACK_AB R33, R76, R50 ;  /* 0x000000324c21723e */ /* 0x000fe200000000ff */
[----:B------:R-:W-:-:S02]  /*8a50*/  HADD2.F32 R35, -RZ, R44.H0_H0 ;  /* 0x2000002cff237230 */ /* 0x000fc40000004100 */
[-C--:B------:R-:W-:Y:S01]  /*8a60*/  FFMA.FTZ R42, R13, R12.reuse, R42 ;  /* 0x0000000c0d2a7223 */ /* 0x080fe2000001002a */
[----:B------:R-:W-:Y:S01]  /*8a70*/  FFMA.FTZ R32, R15, R12, -R32 ;  /* 0x0000000c0f207223 */ /* 0x000fe20000010820 */
[----:B------:R-:W-:Y:S02]  /*8a80*/  HADD2.F32 R13, -RZ, R34.H0_H0 ;  /* 0x20000022ff0d7230 */ /* 0x000fe40000004100 */
[----:B------:R-:W-:Y:S02]  /*8a90*/  HADD2.F32 R15, -RZ, R14.H0_H0 ;  /* 0x2000000eff0f7230 */ /* 0x000fe40000004100 */
[----:B------:R-:W-:Y:S02]  /*8aa0*/  HADD2.F32 R34, -RZ, R34.H1_H1 ;  /* 0x30000022ff227230 */ /* 0x000fe40000004100 */
[-C--:B------:R-:W-:Y:S01]  /*8ab0*/  FMUL.FTZ R12, R13, R208.reuse ;  /* 0x000000d00d0c7220 */ /* 0x080fe20000410000 */
[----:B------:R-:W-:Y:S02]  /*8ac0*/  HADD2.F32 R209, -RZ, R209.H0_H0 ;  /* 0x200000d1ffd17230 */ /* 0x000fe40000004100 */
[----:B------:R-:W-:Y:S01]  /*8ad0*/  FMUL.FTZ R208, R15, R208 ;  /* 0x000000d00fd07220 */ /* 0x000fe20000410000 */
[----:B------:R-:W-:-:S02]  /*8ae0*/  HADD2.F32 R14, -RZ, R14.H1_H1 ;  /* 0x3000000eff0e7230 */ /* 0x000fc40000004100 */
[----:B------:R-:W-:Y:S01]  /*8af0*/  FMUL.FTZ R45, R34, R35 ;  /* 0x00000023222d7220 */ /* 0x000fe20000410000 */
[----:B------:R-:W-:Y:S02]  /*8b00*/  HADD2.F32 R207, -RZ, R207.H0_H0 ;  /* 0x200000cfffcf7230 */ /* 0x000fe40000004100 */
[----:B------:R-:W-:Y:S01]  /*8b10*/  FMUL.FTZ R11, R54, R209 ;  /* 0x000000d1360b7220 */ /* 0x000fe20000410000 */
[----:B------:R-:W-:Y:S02]  /*8b20*/  HADD2.F32 R206, -RZ, R206.H0_H0 ;  /* 0x200000ceffce7230 */ /* 0x000fe40000004100 */
[----:B------:R-:W-:Y:S01]  /*8b30*/  FMUL.FTZ R35, R14, R35 ;  /* 0x000000230e237220 */ /* 0x000fe20000410000 */
[----:B------:R-:W-:Y:S02]  /*8b40*/  HADD2.F32 R43, -RZ, R43.H0_H0 ;  /* 0x2000002bff2b7230 */ /* 0x000fe40000004100 */
[C---:B------:R-:W-:Y:S01]  /*8b50*/  FMUL.FTZ R209, R52.reuse, R209 ;  /* 0x000000d134d17220 */ /* 0x040fe20000410000 */
[----:B------:R-:W-:Y:S01]  /*8b60*/  FFMA.FTZ R11, R52, R207, -R11 ;  /* 0x000000cf340b7223 */ /* 0x000fe2000001080b */
[-C--:B------:R-:W-:Y:S01]  /*8b70*/  FFMA.FTZ R15, R15, R206.reuse, -R12 ;  /* 0x000000ce0f0f7223 */ /* 0x080fe2000001080c */
[----:B------:R-:W-:Y:S01]  /*8b80*/  FFMA.FTZ R13, R13, R206, R208 ;  /* 0x000000ce0d0d7223 */ /* 0x000fe200000100d0 */
[-C--:B------:R-:W-:Y:S01]  /*8b90*/  FFMA.FTZ R14, R14, R43.reuse, -R45 ;  /* 0x0000002b0e0e7223 */ /* 0x080fe2000001082d */
[----:B------:R-:W-:Y:S01]  /*8ba0*/  FFMA.FTZ R34, R34, R43, R35 ;  /* 0x0000002b22227223 */ /* 0x000fe20000010023 */
[----:B------:R-:W-:Y:S01]  /*8bb0*/  FFMA.FTZ R209, R54, R207, R209 ;  /* 0x000000cf36d17223 */ /* 0x000fe200000100d1 */
[----:B------:R-:W-:-:S02]  /*8bc0*/  F2FP.F16.F32.PACK_AB R12, R32, R11 ;  /* 0x0000000b200c723e */ /* 0x000fc400000000ff */
[----:B------:R-:W-:Y:S02]  /*8bd0*/  F2FP.F16.F32.PACK_AB R14, R14, R15 ;  /* 0x0000000f0e0e723e */ /* 0x000fe400000000ff */
[----:B------:R-:W-:Y:S01]  /*8be0*/  F2FP.F16.F32.PACK_AB R34, R34, R13 ;  /* 0x0000000d2222723e */ /* 0x000fe200000000ff */
[----:B------:R-:W-:Y:S01]  /*8bf0*/  IMAD.MOV.U32 R13, RZ, RZ, R46 ;  /* 0x000000ffff0d7224 */ /* 0x000fe200078e002e */
[----:B------:R-:W-:Y:S02]  /*8c00*/  F2FP.F16.F32.PACK_AB R35, R78, R51 ;  /* 0x000000334e23723e */ /* 0x000fe400000000ff */
[----:B------:R-:W-:Y:S02]  /*8c10*/  F2FP.F16.F32.PACK_AB R32, R42, R209 ;  /* 0x000000d12a20723e */ /* 0x000fe400000000ff */
[----:B------:R-:W-:-:S07]  /*8c20*/  MOV R15, R48 ;  /* 0x00000030000f7202 */ /* 0x000fce0000000f00 */
.L_x_540:
[----:B------:R-:W-:Y:S05]  /*8c30*/  BSYNC B2 ;  /* 0x0000000000027941 */ /* 0x000fea0003800000 */
.L_x_539:
[----:B--2---:R2:W-:Y:S04]  /*8c40*/  ST.E.128 desc[UR60][R38.64], R12 ;  /* 0x0000000c26007985 */ /* 0x0045e8000c101d3c */
[----:B---3--:R2:W-:Y:S02]  /*8c50*/  @!P4 ST.E.128 desc[UR60][R40.64], R32 ;  /* 0x000000202800c985 */ /* 0x0085e4000c101d3c */
.L_x_538:
[----:B------:R-:W-:Y:S05]  /*8c60*/  BSYNC B1 ;  /* 0x0000000000017941 */ /* 0x000fea0003800000 */
.L_x_537:
[----:B------:R-:W-:Y:S01]  /*8c70*/  ISETP.NE.AND P4, PT, R27, RZ, PT ;  /* 0x000000ff1b00720c */ /* 0x000fe20003f85270 */
[----:B------:R-:W-:-:S12]  /*8c80*/  BSSY B1, `(.L_x_541) ;  /* 0x0000073000017945 */ /* 0x000fd80003800000 */
[----:B------:R-:W-:Y:S05]  /*8c90*/  @!P4 BRA `(.L_x_542) ;  /* 0x0000000400c4c947 */ /* 0x000fea0003800000 */
[----:B0--3--:R-:W-:Y:S01]  /*8ca0*/  SEL R11, R129, R139, !P2 ;  /* 0x0000008b810b7207 */ /* 0x009fe20005000000 */
[----:B------:R-:W-:Y:S01]  /*8cb0*/  BSSY B2, `(.L_x_543) ;  /* 0x000006d000027945 */ /* 0x000fe20003800000 */
[C---:B--2---:R-:W-:Y:S02]  /*8cc0*/  LEA R38, P5, R8.reuse, R119, 0x1 ;  /* 0x0000007708267211 */ /* 0x044fe400078a08ff */
        /* <DEDUP_REMOVED lines=8> */
[----:B------:R-:W-:Y:S02]  /*8d50*/  LOP3.LUT R12, R167, 0x38, R40, 0xf8, !PT ;  /* 0x00000038a70c7812 */ /* 0x000fe400078ef828 */
[----:B------:R-:W-:Y:S02]  /*8d60*/  SHF.R.S32.HI R14, RZ, 0x3, R11 ;  /* 0x00000003ff0e7819 */ /* 0x000fe4000001140b */
[----:B------:R-:W-:Y:S02]  /*8d70*/  LOP3.LUT R12, R12, R223, RZ, 0x3c, !PT ;  /* 0x000000df0c0c7212 */ /* 0x000fe400078e3cff */
[----:B------:R-:W-:Y:S01]  /*8d80*/  ISETP.GE.AND P4, PT, R40, R135, PT ;  /* 0x000000872800720c */ /* 0x000fe20003f86270 */
[----:B------:R-:W-:-:S04]  /*8d90*/  IMAD R11, R14, 0x1800, R179 ;  /* 0x000018000e0b7824 */ /* 0x000fc800078e02b3 */
[----:B------:R-:W-:Y:S02]  /*8da0*/  IMAD.IADD R13, R11, 0x1, R12 ;  /* 0x000000010b0d7824 */ /* 0x000fe400078e020c */
[C---:B------:R-:W-:Y:S02]  /*8db0*/  IMAD R11, R18.reuse, 0x4800, R140 ;  /* 0x00004800120b7824 */ /* 0x040fe400078e028c */
[----:B------:R-:W-:-:S03]  /*8dc0*/  IMAD R13, R18, 0x4800, R13 ;  /* 0x00004800120d7824 */ /* 0x000fc600078e020d */
[----:B------:R-:W-:Y:S01]  /*8dd0*/  LEA R11, R11, R2, 0x1 ;  /* 0x000000020b0b7211 */ /* 0x000fe200078e08ff */
[----:B------:R-:W-:Y:S02]  /*8de0*/  IMAD R32, R13, 0x2, R2 ;  /* 0x000000020d207824 */ /* 0x000fe400078e0202 */
[----:B------:R-:W-:Y:S02]  /*8df0*/  @!P4 IMAD.WIDE R40, R40, 0x2, R36 ;  /* 0x000000022828c825 */ /* 0x000fe400078e0224 */
[----:B------:R0:W2:Y:S04]  /*8e00*/  LDS.128 R12, [R11+0x18400] ;  /* 0x018400000b0c7984 */ /* 0x0000a80000000c00 */
[----:B------:R-:W3:Y:S01]  /*8e10*/  LDS.128 R32, [R32+0x18400] ;  /* 0x0184000020207984 */ /* 0x000ee20000000c00 */
[----:B------:R-:W-:Y:S05]  /*8e20*/  @P5 BRA `(.L_x_544) ;  /* 0x0000000400545947 */ /* 0x000fea0003800000 */
[----:B------:R-:W-:Y:S01]  /*8e30*/  SHF.R.U64 R42, R72, 0x10, R73 ;  /* 0x00000010482a7819 */ /* 0x000fe20000001249 */
[----:B---3--:R-:W-:Y:S01]  /*8e40*/  IMAD.MOV.U32 R45, RZ, RZ, R33 ;  /* 0x000000ffff2d7224 */ /* 0x008fe200078e0021 */
[----:B------:R-:W-:Y:S01]  /*8e50*/  SHF.R.U32.HI R72, RZ, 0x10, R73 ;  /* 0x00000010ff487819 */ /* 0x000fe20000011649 */
[----:B------:R-:W-:Y:S01]  /*8e60*/  HADD2.F32 R50, -RZ, R205.H1_H1 ;  /* 0x300000cdff327230 */ /* 0x000fe20000004100 */
[--C-:B0-----:R-:W-:Y:S01]  /*8e70*/  SHF.R.U64 R11, R60, 0x10, R61.reuse ;  /* 0x000000103c0b7819 */ /* 0x101fe2000000123d */
[----:B--2---:R-:W-:Y:S01]  /*8e80*/  HADD2.F32 R46, -RZ, R13.H1_H1 ;  /* 0x3000000dff2e7230 */ /* 0x004fe20000004100 */
[----:B------:R-:W-:Y:S01]  /*8e90*/  SHF.R.U32.HI R60, RZ, 0x10, R61 ;  /* 0x00000010ff3c7819 */ /* 0x000fe2000001163d */
[--C-:B------:R-:W-:Y:S01]  /*8ea0*/  HADD2.F32 R47, -RZ, R45.reuse.H0_H0 ;  /* 0x2000002dff2f7230 */ /* 0x100fe20000004100 */
[----:B------:R-:W-:Y:S01]  /*8eb0*/  MOV R33, R15 ;  /* 0x0000000f00217202 */ /* 0x000fe20000000f00 */
[----:B------:R-:W-:Y:S01]  /*8ec0*/  HADD2.F32 R45, -RZ, R45.H1_H1 ;  /* 0x3000002dff2d7230 */ /* 0x000fe20000004100 */
[--C-:B------:R-:W-:Y:S01]  /*8ed0*/  SHF.R.U64 R44, R74, 0x10, R75.reuse ;  /* 0x000000104a2c7819 */ /* 0x100fe2000000124b */
[----:B------:R-:W-:Y:S01]  /*8ee0*/  HADD2.F32 R72, -RZ, R72.H0_H0 ;  /* 0x20000048ff487230 */ /* 0x000fe20000004100 */
[----:B------:R-:W-:Y:S01]  /*8ef0*/  SHF.R.U32.HI R74, RZ, 0x10, R75 ;  /* 0x00000010ff4a7819 */ /* 0x000fe2000001164b */
[----:B------:R-:W-:-:S02]  /*8f00*/  HADD2.F32 R15, -RZ, R13.H0_H0 ;  /* 0x2000000dff0f7230 */ /* 0x000fc40000004100 */
[----:B------:R-:W-:Y:S01]  /*8f10*/  FMUL.FTZ R52, R47, R50 ;  /* 0x000000322f347220 */ /* 0x000fe20000410000 */
[----:B------:R-:W-:Y:S02]  /*8f20*/  HADD2.F32 R48, -RZ, R154.H1_H1 ;  /* 0x3000009aff307230 */ /* 0x000fe40000004100 */
[----:B------:R-:W-:Y:S01]  /*8f30*/  FMUL.FTZ R49, R45, R72 ;  /* 0x000000482d317220 */ /* 0x000fe20000410000 */
[----:B------:R-:W-:Y:S02]  /*8f40*/  HADD2.F32 R60, -RZ, R60.H0_H0 ;  /* 0x2000003cff3c7230 */ /* 0x000fe40000004100 */
[C---:B------:R-:W-:Y:S01]  /*8f50*/  FMUL.FTZ R50, R15.reuse, R50 ;  /* 0x000000320f327220 */ /* 0x040fe20000410000 */
[----:B------:R-:W-:Y:S01]  /*8f60*/  FMUL.FTZ R72, R46, R72 ;  /* 0x000000482e487220 */ /* 0x000fe20000410000 */
[--C-:B------:R-:W-:Y:S01]  /*8f70*/  SHF.R.U64 R43, R62, 0x10, R63.reuse ;  /* 0x000000103e2b7819 */ /* 0x100fe2000000123f */
[----:B------:R-:W-:Y:S01]  /*8f80*/  FFMA.FTZ R13, R15, R48, -R52 ;  /* 0x000000300f0d7223 */ /* 0x000fe20000010834 */
[----:B------:R-:W-:Y:S01]  /*8f90*/  SHF.R.U32.HI R62, RZ, 0x10, R63 ;  /* 0x00000010ff3e7819 */ /* 0x000fe2000001163f */
[----:B------:R-:W-:Y:S01]  /*8fa0*/  FFMA.FTZ R46, R46, R60, -R49 ;  /* 0x0000003c2e2e7223 */ /* 0x000fe20000010831 */
[----:B------:R-:W-:Y:S01]  /*8fb0*/  FFMA.FTZ R15, R47, R48, R50 ;  /* 0x000000302f0f7223 */ /* 0x000fe20000010032 */
[----:B------:R-:W-:-:S02]  /*8fc0*/  HADD2.F32 R52, -RZ, R35.H1_H1 ;  /* 0x30000023ff347230 */ /* 0x000fc40000004100 */
[----:B------:R-:W-:Y:S01]  /*8fd0*/  FFMA.FTZ R48, R45, R60, R72 ;  /* 0x0000003c2d307223 */ /* 0x000fe20000010048 */
[----:B------:R-:W-:Y:S01]  /*8fe0*/  HADD2.F32 R49, -RZ, R74.H0_H0 ;  /* 0x2000004aff317230 */ /* 0x000fe20000004100 */
[----:B------:R-:W-:Y:S01]  /*8ff0*/  F2FP.F16.F32.PACK_AB R13, R46, R13 ;  /* 0x0000000d2e0d723e */ /* 0x000fe200000000ff */
[----:B------:R-:W-:Y:S02]  /*9000*/  HADD2.F32 R60, -RZ, R155.H1_H1 ;  /* 0x3000009bff3c7230 */ /* 0x000fe40000004100 */
[----:B------:R-:W-:Y:S02]  /*9010*/  HADD2.F32 R45, -RZ, R35.H0_H0 ;  /* 0x20000023ff2d7230 */ /* 0x000fe40000004100 */
[----:B------:R-:W-:Y:S01]  /*9020*/  FMUL.FTZ R51, R52, R49 ;  /* 0x0000003134337220 */ /* 0x000fe20000410000 */
[--C-:B------:R-:W-:Y:S02]  /*9030*/  HADD2.F32 R35, -RZ, R33.reuse.H0_H0 ;  /* 0x20000021ff237230 */ /* 0x100fe40000004100 */
[----:B------:R-:W-:-:S02]  /*9040*/  HADD2.F32 R50, -RZ, R33.H1_H1 ;  /* 0x30000021ff327230 */ /* 0x000fc40000004100 */
[----:B------:R-:W-:Y:S02]  /*9050*/  HADD2.F32 R47, -RZ, R62.H0_H0 ;  /* 0x2000003eff2f7230 */ /* 0x000fe40000004100 */
[-C--:B------:R-:W-:Y:S01]  /*9060*/  FMUL.FTZ R62, R45, R60.reuse ;  /* 0x0000003c2d3e7220 */ /* 0x080fe20000410000 */
[----:B------:R-:W-:Y:S02]  /*9070*/  HADD2.F32 R54, -RZ, R153.H1_H1 ;  /* 0x30000099ff367230 */ /* 0x000fe40000004100 */
[C---:B------:R-:W-:Y:S01]  /*9080*/  FMUL.FTZ R60, R35.reuse, R60 ;  /* 0x0000003c233c7220 */ /* 0x040fe20000410000 */
[C---:B------:R-:W-:Y:S01]  /*9090*/  FMUL.FTZ R49, R50.reuse, R49 ;  /* 0x0000003132317220 */ /* 0x040fe20000410000 */
[----:B------:R-:W-:Y:S01]  /*90a0*/  FFMA.FTZ R50, R50, R47, -R51 ;  /* 0x0000002f32327223 */ /* 0x000fe20000010833 */
[----:B------:R-:W-:Y:S02]  /*90b0*/  HADD2.F32 R51, -RZ, R42.H0_H0 ;  /* 0x2000002aff337230 */ /* 0x000fe40000004100 */
[----:B------:R-:W-:Y:S01]  /*90c0*/  FFMA.FTZ R33, R35, R54, -R62 ;  /* 0x0000003623217223 */ /* 0x000fe2000001083e */
[----:B------:R-:W-:-:S02]  /*90d0*/  HADD2.F32 R205, -RZ, R205.H0_H0 ;  /* 0x200000cdffcd7230 */ /* 0x000fc40000004100 */
[----:B------:R-:W-:Y:S01]  /*90e0*/  FFMA.FTZ R35, R45, R54, R60 ;  /* 0x000000362d237223 */ /* 0x000fe2000001003c */
[----:B------:R-:W-:Y:S02]  /*90f0*/  HADD2.F32 R42, -RZ, R12.H0_H0 ;  /* 0x2000000cff2a7230 */ /* 0x000fe40000004100 */
[----:B------:R-:W-:Y:S01]  /*9100*/  FFMA.FTZ R52, R52, R47, R49 ;  /* 0x0000002f34347223 */ /* 0x000fe20000010031 */
[--C-:B------:R-:W-:Y:S01]  /*9110*/  HADD2.F32 R45, -RZ, R32.reuse.H0_H0 ;  /* 0x20000020ff2d7230 */ /* 0x100fe20000004100 */
[----:B------:R-:W-:Y:S01]  /*9120*/  F2FP.F16.F32.PACK_AB R50, R50, R33 ;  /* 0x000000213232723e */ /* 0x000fe200000000ff */
[----:B------:R-:W-:Y:S01]  /*9130*/  HADD2.F32 R47, -RZ, R32.H1_H1 ;  /* 0x30000020ff2f7230 */ /* 0x000fe20000004100 */
[----:B------:R-:W-:Y:S01]  /*9140*/  F2FP.F16.F32.PACK_AB R33, R48, R15 ;  /* 0x0000000f3021723e */ /* 0x000fe200000000ff */
[----:B------:R-:W-:Y:S01]  /*9150*/  HADD2.F32 R154, -RZ, R154.H0_H0 ;  /* 0x2000009aff9a7230 */ /* 0x000fe20000004100 */
[----:B------:R-:W-:Y:S01]  /*9160*/  F2FP.F16.F32.PACK_AB R35, R52, R35 ;  /* 0x000000233423723e */ /* 0x000fe200000000ff */
[----:B------:R-:W-:-:S02]  /*9170*/  HADD2.F32 R32, -RZ, R12.H1_H1 ;  /* 0x3000000cff207230 */ /* 0x000fc40000004100 */
[CC--:B------:R-:W-:Y:S01]  /*9180*/  FMUL.FTZ R12, R42.reuse, R205.reuse ;  /* 0x000000cd2a0c7220 */ /* 0x0c0fe20000410000 */
[----:B------:R-:W-:Y:S02]  /*9190*/  HADD2.F32 R49, -RZ, R11.H0_H0 ;  /* 0x2000000bff317230 */ /* 0x000fe40000004100 */
[----:B------:R-:W-:Y:S01]  /*91a0*/  FMUL.FTZ R11, R45, R205 ;  /* 0x000000cd2d0b7220 */ /* 0x000fe20000410000 */
[-C--:B------:R-:W-:Y:S01]  /*91b0*/  FMUL.FTZ R53, R47, R51.reuse ;  /* 0x000000332f357220 */ /* 0x080fe20000410000 */
[-C--:B------:R-:W-:Y:S01]  /*91c0*/  FFMA.FTZ R12, R45, R154.reuse, R12 ;  /* 0x0000009a2d0c7223 */ /* 0x080fe2000001000c */
[----:B------:R-:W-:Y:S02]  /*91d0*/  HADD2.F32 R45, -RZ, R44.H0_H0 ;  /* 0x2000002cff2d7230 */ /* 0x000fe40000004100 */
[----:B------:R-:W-:Y:S01]  /*91e0*/  FFMA.FTZ R11, R42, R154, -R11 ;  /* 0x0000009a2a0b7223 */ /* 0x000fe2000001080b */
[----:B------:R-:W-:Y:S02]  /*91f0*/  HADD2.F32 R44, -RZ, R34.H0_H0 ;  /* 0x20000022ff2c7230 */ /* 0x000fe40000004100 */
[----:B------:R-:W-:Y:S01]  /*9200*/  FMUL.FTZ R54, R32, R51 ;  /* 0x0000003320367220 */ /* 0x000fe20000410000 */
[----:B------:R-:W-:-:S02]  /*9210*/  HADD2.F32 R155, -RZ, R155.H0_H0 ;  /* 0x2000009bff9b7230 */ /* 0x000fc40000004100 */
[-C--:B------:R-:W-:Y:S01]  /*9220*/  FFMA.FTZ R32, R32, R49.reuse, -R53 ;  /* 0x0000003120207223 */ /* 0x080fe20000010835 */
[----:B------:R-:W-:Y:S02]  /*9230*/  HADD2.F32 R42, -RZ, R14.H0_H0 ;  /* 0x2000000eff2a7230 */ /* 0x000fe40000004100 */
[----:B------:R-:W-:Y:S01]  /*9240*/  FFMA.FTZ R47, R47, R49, R54 ;  /* 0x000000312f2f7223 */ /* 0x000fe20000010036 */
[----:B------:R-:W-:Y:S02]  /*9250*/  HADD2.F32 R34, -RZ, R34.H1_H1 ;  /* 0x30000022ff227230 */ /* 0x000fe40000004100 */
[-C--:B------:R-:W-:Y:S01]  /*9260*/  FMUL.FTZ R49, R44, R155.reuse ;  /* 0x0000009b2c317220 */ /* 0x080fe20000410000 */
[----:B------:R-:W-:Y:S02]  /*9270*/  HADD2.F32 R14, -RZ, R14.H1_H1 ;  /* 0x3000000eff0e7230 */ /* 0x000fe40000004100 */
[----:B------:R-:W-:Y:S01]  /*9280*/  FMUL.FTZ R155, R42, R155 ;  /* 0x0000009b2a9b7220 */ /* 0x000fe20000410000 */
[----:B------:R-:W-:-:S02]  /*9290*/  HADD2.F32 R153, -RZ, R153.H0_H0 ;  /* 0x20000099ff997230 */ /* 0x000fc40000004100 */
[-C--:B------:R-:W-:Y:S01]  /*92a0*/  FMUL.FTZ R51, R34, R45.reuse ;  /* 0x0000002d22337220 */ /* 0x080fe20000410000 */
[----:B------:R-:W-:Y:S02]  /*92b0*/  HADD2.F32 R43, -RZ, R43.H0_H0 ;  /* 0x2000002bff2b7230 */ /* 0x000fe40000004100 */
[----:B------:R-:W-:Y:S01]  /*92c0*/  FMUL.FTZ R45, R14, R45 ;  /* 0x0000002d0e2d7220 */ /* 0x000fe20000410000 */
[----:B------:R-:W-:Y:S01]  /*92d0*/  F2FP.F16.F32.PACK_AB R32, R32, R11 ;  /* 0x0000000b2020723e */ /* 0x000fe200000000ff */
[-C--:B------:R-:W-:Y:S01]  /*92e0*/  FFMA.FTZ R49, R42, R153.reuse, -R49 ;  /* 0x000000992a317223 */ /* 0x080fe20000010831 */
[----:B------:R-:W-:Y:S01]  /*92f0*/  FFMA.FTZ R155, R44, R153, R155 ;  /* 0x000000992c9b7223 */ /* 0x000fe2000001009b */
[-C--:B------:R-:W-:Y:S01]  /*9300*/  FFMA.FTZ R14, R14, R43.reuse, -R51 ;  /* 0x0000002b0e0e7223 */ /* 0x080fe20000010833 */
[----:B------:R-:W-:Y:S01]  /*9310*/  FFMA.FTZ R34, R34, R43, R45 ;  /* 0x0000002b22227223 */ /* 0x000fe2000001002d */
[----:B------:R-:W-:Y:S01]  /*9320*/  F2FP.F16.F32.PACK_AB R42, R47, R12 ;  /* 0x0000000c2f2a723e */ /* 0x000fe200000000ff */
[----:B------:R-:W-:Y:S01]  /*9330*/  IMAD.MOV.U32 R12, RZ, RZ, R32 ;  /* 0x000000ffff0c7224 */ /* 0x000fe200078e0020 */
[----:B------:R-:W-:-:S02]  /*9340*/  MOV R15, R50 ;  /* 0x00000032000f7202 */ /* 0x000fc40000000f00 */
[----:B------:R-:W-:Y:S01]  /*9350*/  F2FP.F16.F32.PACK_AB R14, R14, R49 ;  /* 0x000000310e0e723e */ /* 0x000fe200000000ff */
[----:B------:R-:W-:Y:S01]  /*9360*/  IMAD.MOV.U32 R32, RZ, RZ, R42 ;  /* 0x000000ffff207224 */ /* 0x000fe200078e002a */
[----:B------:R-:W-:-:S07]  /*9370*/  F2FP.F16.F32.PACK_AB R34, R34, R155 ;  /* 0x0000009b2222723e */ /* 0x000fce00000000ff */
.L_x_544:
[----:B------:R-:W-:Y:S05]  /*9380*/  BSYNC B2 ;  /* 0x0000000000027941 */ /* 0x000fea0003800000 */
.L_x_543:
[----:B--2---:R2:W-:Y:S04]  /*9390*/  ST.E.128 desc[UR60][R38.64], R12 ;  /* 0x0000000c26007985 */ /* 0x0045e8000c101d3c */
[----:B---3--:R2:W-:Y:S02]  /*93a0*/  @!P4 ST.E.128 desc[UR60][R40.64], R32 ;  /* 0x000000202800c985 */ /* 0x0085e4000c101d3c */
.L_x_542:
[----:B------:R-:W-:Y:S05]  /*93b0*/  BSYNC B1 ;  /* 0x0000000000017941 */ /* 0x000fea0003800000 */
.L_x_541:
[----:B------:R-:W-:-:S13]  /*93c0*/  ISETP.NE.AND P4, PT, R28, RZ, PT ;  /* 0x000000ff1c00720c */ /* 0x000fda0003f85270 */
[----:B------:R-:W-:Y:S05]  /*93d0*/  @!P4 BRA `(.L_x_493) ;  /* 0x0000000c00b0c947 */ /* 0x000fea0003800000 */
[----:B------:R-:W-:Y:S01]  /*93e0*/  SEL R139, R129, R139, !P1 ;  /* 0x0000008b818b7207 */ /* 0x000fe20004800000 */
[----:B------:R-:W-:Y:S01]  /*93f0*/  BSSY B1, `(.L_x_545) ;  /* 0x000006d000017945 */ /* 0x000fe20003800000 */
[----:B------:R-:W-:Y:S02]  /*9400*/  ISETP.GE.AND P5, PT, R3, R128, PT ;  /* 0x000000800300720c */ /* 0x000fe40003fa6270 */
[----:B--234-:R-:W-:Y:S02]  /*9410*/  SHF.R.S32.HI R12, RZ, 0x1f, R139 ;  /* 0x0000001fff0c7819 */ /* 0x01cfe4000001148b */
[C---:B------:R-:W-:Y:S02]  /*9420*/  LEA R38, P4, R9.reuse, R119, 0x1 ;  /* 0x0000007709267211 */ /* 0x040fe400078808ff */
[----:B------:R-:W-:Y:S02]  /*9430*/  LEA.HI R139, R12, R139, RZ, 0x4 ;  /* 0x0000008b0c8b7211 */ /* 0x000fe400078f20ff */
[----:B------:R-:W-:-:S02]  /*9440*/  LEA.HI.X R39, R9, R118, R114, 0x1, P4 ;  /* 0x0000007609277211 */ /* 0x000fc400020f0c72 */
[----:B------:R-:W-:-:S04]  /*9450*/  LEA.HI.SX32 R139, R139, R120, 0x1c ;  /* 0x000000788b8b7211 */ /* 0x000fc800078fe2ff */
[----:B------:R-:W-:Y:S01]  /*9460*/  SHF.R.S32.HI R12, RZ, 0x1f, R139 ;  /* 0x0000001fff0c7819 */ /* 0x000fe2000001148b */
[----:B------:R-:W-:-:S03]  /*9470*/  IMAD.SHL.U32 R40, R139, 0x8, RZ ;  /* 0x000000088b287824 */ /* 0x000fc600078e00ff */
[----:B------:R-:W-:-:S04]  /*9480*/  LEA.HI R12, R12, R139, RZ, 0x3 ;  /* 0x0000008b0c0c7211 */ /* 0x000fc800078f18ff */
[----:B------:R-:W-:Y:S02]  /*9490*/  SHF.R.S32.HI R14, RZ, 0x3, R12 ;  /* 0x00000003ff0e7819 */ /* 0x000fe4000001140c */
[----:B------:R-:W-:-:S03]  /*94a0*/  LOP3.LUT R12, R167, 0x38, R40, 0xf8, !PT ;  /* 0x00000038a70c7812 */ /* 0x000fc600078ef828 */
[----:B0-----:R-:W-:Y:S01]  /*94b0*/  IMAD R11, R14, 0x1800, R179 ;  /* 0x000018000e0b7824 */ /* 0x001fe200078e02b3 */
[----:B------:R-:W-:-:S05]  /*94c0*/  LOP3.LUT R12, R12, R223, RZ, 0x3c, !PT ;  /* 0x000000df0c0c7212 */ /* 0x000fca00078e3cff */
[----:B------:R-:W-:Y:S02]  /*94d0*/  IMAD.IADD R13, R11, 0x1, R12 ;  /* 0x000000010b0d7824 */ /* 0x000fe400078e020c */
[C---:B------:R-:W-:Y:S02]  /*94e0*/  IMAD R11, R18.reuse, 0x4800, R138 ;  /* 0x00004800120b7824 */ /* 0x040fe400078e028a */
[----:B------:R-:W-:-:S03]  /*94f0*/  IMAD R13, R18, 0x4800, R13 ;  /* 0x00004800120d7824 */ /* 0x000fc600078e020d */
[----:B------:R-:W-:Y:S01]  /*9500*/  LEA R11, R11, R2, 0x1 ;  /* 0x000000020b0b7211 */ /* 0x000fe200078e08ff */
[----:B------:R-:W-:-:S04]  /*9510*/  IMAD R32, R13, 0x2, R2 ;  /* 0x000000020d207824 */ /* 0x000fc800078e0202 */
[----:B------:R0:W2:Y:S04]  /*9520*/  LDS.128 R12, [R11+0x18400] ;  /* 0x018400000b0c7984 */ /* 0x0000a80000000c00 */
[----:B------:R-:W3:Y:S01]  /*9530*/  LDS.128 R32, [R32+0x18400] ;  /* 0x0184000020207984 */ /* 0x000ee20000000c00 */
[----:B------:R-:W-:Y:S05]  /*9540*/  @P5 BRA `(.L_x_546) ;  /* 0x00000004005c5947 */ /* 0x000fea0003800000 */
[----:B--2---:R-:W-:Y:S01]  /*9550*/  IMAD.MOV.U32 R44, RZ, RZ, R12 ;  /* 0x000000ffff2c7224 */ /* 0x004fe200078e000c */
[----:B---3--:R-:W-:Y:S01]  /*9560*/  MOV R12, R33 ;  /* 0x00000021000c7202 */ /* 0x008fe20000000f00 */
[----:B------:R-:W-:Y:S01]  /*9570*/  IMAD.MOV.U32 R45, RZ, RZ, R32 ;  /* 0x000000ffff2d7224 */ /* 0x000fe200078e0020 */
[----:B------:R-:W-:Y:S01]  /*9580*/  SHF.R.U32.HI R50, RZ, 0x10, R69 ;  /* 0x00000010ff327819 */ /* 0x000fe20000011645 */
[----:B------:R-:W-:Y:S01]  /*9590*/  HADD2.F32 R49, -RZ, R152.H1_H1 ;  /* 0x30000098ff317230 */ /* 0x000fe20000004100 */
[----:B------:R-:W-:Y:S01]  /*95a0*/  MOV R46, R35 ;  /* 0x00000023002e7202 */ /* 0x000fe20000000f00 */
[--C-:B------:R-:W-:Y:S01]  /*95b0*/  HADD2.F32 R32, -RZ, R12.reuse.H0_H0 ;  /* 0x2000000cff207230 */ /* 0x100fe20000004100 */
[----:B------:R-:W-:Y:S01]  /*95c0*/  SHF.R.U32.HI R48, RZ, 0x10, R57 ;  /* 0x00000010ff307819 */ /* 0x000fe20000011639 */
[----:B------:R-:W-:Y:S01]  /*95d0*/  HADD2.F32 R35, -RZ, R12.H1_H1 ;  /* 0x3000000cff237230 */ /* 0x000fe20000004100 */
[----:B------:R-:W-:Y:S01]  /*95e0*/  SHF.R.U32.HI R51, RZ, 0x10, R71 ;  /* 0x00000010ff337819 */ /* 0x000fe20000011647 */
[----:B------:R-:W-:Y:S01]  /*95f0*/  IMAD.MOV.U32 R33, RZ, RZ, R15 ;  /* 0x000000ffff217224 */ /* 0x000fe200078e000f */
[--C-:B0-----:R-:W-:Y:S01]  /*9600*/  SHF.R.U64 R11, R58, 0x10, R59.reuse ;  /* 0x000000103a0b7819 */ /* 0x101fe2000000123b */
[--C-:B------:R-:W-:Y:S01]  /*9610*/  HADD2.F32 R12, -RZ, R13.reuse.H0_H0 ;  /* 0x2000000dff0c7230 */ /* 0x100fe20000004100 */
[----:B------:R-:W-:Y:S01]  /*9620*/  SHF.R.U32.HI R58, RZ, 0x10, R59 ;  /* 0x00000010ff3a7819 */ /* 0x000fe2000001163b */
[----:B------:R-:W-:Y:S01]  /*9630*/  HADD2.F32 R50, -RZ, R50.H0_H0 ;  /* 0x20000032ff327230 */ /* 0x000fe20000004100 */
[----:B------:R-:W-:Y:S01]  /*9640*/  SHF.R.U64 R43, R68, 0x10, R69 ;  /* 0x00000010442b7819 */ /* 0x000fe20000001245 */
[----:B------:R-:W-:-:S02]  /*9650*/  HADD2.F32 R15, -RZ, R13.H1_H1 ;  /* 0x3000000dff0f7230 */ /* 0x000fc40000004100 */
[-C--:B------:R-:W-:Y:S01]  /*9660*/  FMUL.FTZ R13, R32, R49.reuse ;  /* 0x00000031200d7220 */ /* 0x080fe20000410000 */
[----:B------:R-:W-:Y:S02]  /*9670*/  HADD2.F32 R47, -RZ, R150.H1_H1 ;  /* 0x30000096ff2f7230 */ /* 0x000fe40000004100 */
[C---:B------:R-:W-:Y:S01]  /*9680*/  FMUL.FTZ R49, R12.reuse, R49 ;  /* 0x000000310c317220 */ /* 0x040fe20000410000 */
[----:B------:R-:W-:Y:S02]  /*9690*/  HADD2.F32 R48, -RZ, R48.H0_H0 ;  /* 0x20000030ff307230 */ /* 0x000fe40000004100 */
[-C--:B------:R-:W-:Y:S01]  /*96a0*/  FMUL.FTZ R52, R35, R50.reuse ;  /* 0x0000003223347220 */ /* 0x080fe20000410000 */
[----:B------:R-:W-:Y:S01]  /*96b0*/  FMUL.FTZ R50, R15, R50 ;  /* 0x000000320f327220 */ /* 0x000fe20000410000 */
[-C--:B------:R-:W-:Y:S01]  /*96c0*/  FFMA.FTZ R12, R12, R47.reuse, -R13 ;  /* 0x0000002f0c0c7223 */ /* 0x080fe2000001080d */
[----:B------:R-:W-:Y:S01]  /*96d0*/  FFMA.FTZ R13, R32, R47, R49 ;  /* 0x0000002f200d7223 */ /* 0x000fe20000010031 */
[----:B------:R-:W-:-:S02]  /*96e0*/  HADD2.F32 R47, -RZ, R46.H0_H0 ;  /* 0x2000002eff2f7230 */ /* 0x000fc40000004100 */
[-C--:B------:R-:W-:Y:S01]  /*96f0*/  FFMA.FTZ R32, R35, R48.reuse, R50 ;  /* 0x0000003023207223 */ /* 0x080fe20000010032 */
[----:B------:R-:W-:Y:S02]  /*9700*/  HADD2.F32 R50, -RZ, R151.H1_H1 ;  /* 0x30000097ff327230 */ /* 0x000fe40000004100 */
[----:B------:R-:W-:Y:S01]  /*9710*/  FFMA.FTZ R15, R15, R48, -R52 ;  /* 0x000000300f0f7223 */ /* 0x000fe20000010834 */
[----:B------:R-:W-:Y:S01]  /*9720*/  HADD2.F32 R46, -RZ, R46.H1_H1 ;  /* 0x3000002eff2e7230 */ /* 0x000fe20000004100 */
[----:B------:R-:W-:Y:S01]  /*9730*/  SHF.R.U64 R41, R56, 0x10, R57 ;  /* 0x0000001038297819 */ /* 0x000fe20000001239 */
[----:B------:R-:W-:Y:S02]  /*9740*/  HADD2.F32 R51, -RZ, R51.H0_H0 ;  /* 0x20000033ff337230 */ /* 0x000fe40000004100 */
[----:B------:R-:W-:Y:S01]  /*9750*/  FMUL.FTZ R52, R47, R50 ;  /* 0x000000322f347220 */ /* 0x000fe20000410000 */
[----:B------:R-:W-:Y:S01]  /*9760*/  HADD2.F32 R48, -RZ, R149.H1_H1 ;  /* 0x30000095ff307230 */ /* 0x000fe20000004100 */
[----:B------:R-:W-:Y:S01]  /*9770*/  SHF.R.U64 R42, R70, 0x10, R71 ;  /* 0x00000010462a7819 */ /* 0x000fe20000001247 */
[----:B------:R-:W-:-:S02]  /*9780*/  HADD2.F32 R35, -RZ, R33.H0_H0 ;  /* 0x20000021ff237230 */ /* 0x000fc40000004100 */
[-C--:B------:R-:W-:Y:S01]  /*9790*/  FMUL.FTZ R54, R46, R51.reuse ;  /* 0x000000332e367220 */ /* 0x080fe20000410000 */
[----:B------:R-:W-:Y:S01]  /*97a0*/  HADD2.F32 R33, -RZ, R33.H1_H1 ;  /* 0x30000021ff217230 */ /* 0x000fe20000004100 */
[----:B------:R-:W-:Y:S01]  /*97b0*/  F2FP.F16.F32.PACK_AB R15, R15, R12 ;  /* 0x0000000c0f0f723e */ /* 0x000fe200000000ff */
[----:B------:R-:W-:Y:S02]  /*97c0*/  HADD2.F32 R49, -RZ, R58.H0_H0 ;  /* 0x2000003aff317230 */ /* 0x000fe40000004100 */
[C---:B------:R-:W-:Y:S01]  /*97d0*/  FMUL.FTZ R50, R35.reuse, R50 ;  /* 0x0000003223327220 */ /* 0x040fe20000410000 */
[----:B------:R-:W-:Y:S01]  /*97e0*/  FFMA.FTZ R52, R35, R48, -R52 ;  /* 0x0000003023347223 */ /* 0x000fe20000010834 */
[C---:B------:R-:W-:Y:S01]  /*97f0*/  FMUL.FTZ R55, R33.reuse, R51 ;  /* 0x0000003321377220 */ /* 0x040fe20000410000 */
[----:B------:R-:W-:Y:S02]  /*9800*/  HADD2.F32 R152, -RZ, R152.H0_H0 ;  /* 0x20000098ff987230 */ /* 0x000fe40000004100 */
[----:B------:R-:W-:Y:S01]  /*9810*/  FFMA.FTZ R53, R33, R49, -R54 ;  /* 0x0000003121357223 */ /* 0x000fe20000010836 */
[----:B------:R-:W-:-:S02]  /*9820*/  HADD2.F32 R35, -RZ, R45.H0_H0 ;  /* 0x2000002dff237230 */ /* 0x000fc40000004100 */
[----:B------:R-:W-:Y:S01]  /*9830*/  FFMA.FTZ R54, R46, R49, R55 ;  /* 0x000000312e367223 */ /* 0x000fe20000010037 */
[--C-:B------:R-:W-:Y:S02]  /*9840*/  HADD2.F32 R33, -RZ, R44.reuse.H0_H0 ;  /* 0x2000002cff217230 */ /* 0x100fe40000004100 */
[----:B------:R-:W-:Y:S01]  /*9850*/  FFMA.FTZ R51, R47, R48, R50 ;  /* 0x000000302f337223 */ /* 0x000fe20000010032 */
[----:B------:R-:W-:Y:S02]  /*9860*/  HADD2.F32 R43, -RZ, R43.H0_H0 ;  /* 0x2000002bff2b7230 */ /* 0x000fe40000004100 */
[-C--:B------:R-:W-:Y:S01]  /*9870*/  FMUL.FTZ R46, R35, R152.reuse ;  /* 0x00000098232e7220 */ /* 0x080fe20000410000 */
[----:B------:R-:W-:Y:S02]  /*9880*/  HADD2.F32 R45, -RZ, R45.H1_H1 ;  /* 0x3000002dff2d7230 */ /* 0x000fe40000004100 */
[----:B------:R-:W-:Y:S01]  /*9890*/  FMUL.FTZ R152, R33, R152 ;  /* 0x0000009821987220 */ /* 0x000fe20000410000 */
[----:B------:R-:W-:Y:S01]  /*98a0*/  HADD2.F32 R44, -RZ, R44.H1_H1 ;  /* 0x3000002cff2c7230 */ /* 0x000fe20000004100 */
[----:B------:R-:W-:Y:S01]  /*98b0*/  F2FP.F16.F32.PACK_AB R52, R53, R52 ;  /* 0x000000343534723e */ /* 0x000fe200000000ff */
[----:B------:R-:W-:-:S02]  /*98c0*/  HADD2.F32 R150, -RZ, R150.H0_H0 ;  /* 0x20000096ff967230 */ /* 0x000fc40000004100 */
[-C--:B------:R-:W-:Y:S01]  /*98d0*/  FMUL.FTZ R47, R45, R43.reuse ;  /* 0x0000002b2d2f7220 */ /* 0x080fe20000410000 */
[----:B------:R-:W-:Y:S02]  /*98e0*/  HADD2.F32 R41, -RZ, R41.H0_H0 ;  /* 0x20000029ff297230 */ /* 0x000fe40000004100 */
[C---:B------:R-:W-:Y:S01]  /*98f0*/  FMUL.FTZ R50, R44.reuse, R43 ;  /* 0x0000002b2c327220 */ /* 0x040fe20000410000 */
[----:B------:R-:W-:Y:S02]  /*9900*/  HADD2.F32 R11, -RZ, R11.H0_H0 ;  /* 0x2000000bff0b7230 */ /* 0x000fe40000004100 */
[-C--:B------:R-:W-:Y:S01]  /*9910*/  FFMA.FTZ R152, R35, R150.reuse, R152 ;  /* 0x0000009623987223 */ /* 0x080fe20000010098 */
[----:B------:R-:W-:Y:S01]  /*9920*/  FFMA.FTZ R43, R33, R150, -R46 ;  /* 0x00000096212b7223 */ /* 0x000fe2000001082e */
[-C--:B------:R-:W-:Y:S01]  /*9930*/  FFMA.FTZ R48, R44, R41.reuse, -R47 ;  /* 0x000000292c307223 */ /* 0x080fe2000001082f */
[----:B------:R-:W-:Y:S01]  /*9940*/  FFMA.FTZ R45, R45, R41, R50 ;  /* 0x000000292d2d7223 */ /* 0x000fe20000010032 */
[----:B------:R-:W-:-:S02]  /*9950*/  HADD2.F32 R35, -RZ, R34.H0_H0 ;  /* 0x20000022ff237230 */ /* 0x000fc40000004100 */
[----:B------:R-:W-:Y:S01]  /*9960*/  HADD2.F32 R46, -RZ, R151.H0_H0 ;  /* 0x20000097ff2e7230 */ /* 0x000fe20000004100 */
[----:B------:R-:W-:Y:S01]  /*9970*/  F2FP.F16.F32.PACK_AB R12, R48, R43 ;  /* 0x0000002b300c723e */ /* 0x000fe200000000ff */
[----:B------:R-:W-:Y:S02]  /*9980*/  HADD2.F32 R41, -RZ, R42.H0_H0 ;  /* 0x2000002aff297230 */ /* 0x000fe40000004100 */
[----:B------:R-:W-:Y:S02]  /*9990*/  HADD2.F32 R33, -RZ, R14.H0_H0 ;  /* 0x2000000eff217230 */ /* 0x000fe40000004100 */
[-C--:B------:R-:W-:Y:S01]  /*99a0*/  FMUL.FTZ R42, R35, R46.reuse ;  /* 0x0000002e232a7220 */ /* 0x080fe20000410000 */
[----:B------:R-:W-:Y:S02]  /*99b0*/  HADD2.F32 R34, -RZ, R34.H1_H1 ;  /* 0x30000022ff227230 */ /* 0x000fe40000004100 */
[----:B------:R-:W-:Y:S02]  /*99c0*/  HADD2.F32 R14, -RZ, R14.H1_H1 ;  /* 0x3000000eff0e7230 */ /* 0x000fe40000004100 */
[----:B------:R-:W-:Y:S01]  /*99d0*/  FMUL.FTZ R46, R33, R46 ;  /* 0x0000002e212e7220 */ /* 0x000fe20000410000 */
[----:B------:R-:W-:-:S02]  /*99e0*/  HADD2.F32 R44, -RZ, R149.H0_H0 ;  /* 0x20000095ff2c7230 */ /* 0x000fc40000004100 */
[-C--:B------:R-:W-:Y:S01]  /*99f0*/  FMUL.FTZ R47, R34, R41.reuse ;  /* 0x00000029222f7220 */ /* 0x080fe20000410000 */
[C---:B------:R-:W-:Y:S02]  /*9a00*/  FMUL.FTZ R41, R14.reuse, R41 ;  /* 0x000000290e297220 */ /* 0x040fe40000410000 */
[-C--:B------:R-:W-:Y:S01]  /*9a10*/  FFMA.FTZ R42, R33, R44.reuse, -R42 ;  /* 0x0000002c212a7223 */ /* 0x080fe2000001082a */
[----:B------:R-:W-:Y:S01]  /*9a20*/  FFMA.FTZ R46, R35, R44, R46 ;  /* 0x0000002c232e7223 */ /* 0x000fe2000001002e */
[-C--:B------:R-:W-:Y:S01]  /*9a30*/  FFMA.FTZ R47, R14, R11.reuse, -R47 ;  /* 0x0000000b0e2f7223 */ /* 0x080fe2000001082f */
[----:B------:R-:W-:Y:S01]  /*9a40*/  FFMA.FTZ R41, R34, R11, R41 ;  /* 0x0000000b22297223 */ /* 0x000fe20000010029 */
[----:B------:R-:W-:Y:S01]  /*9a50*/  F2FP.F16.F32.PACK_AB R33, R32, R13 ;  /* 0x0000000d2021723e */ /* 0x000fe200000000ff */
[----:B------:R-:W-:Y:S01]  /*9a60*/  IMAD.MOV.U32 R13, RZ, RZ, R15 ;  /* 0x000000ffff0d7224 */ /* 0x000fe200078e000f */
[----:B------:R-:W-:Y:S01]  /*9a70*/  F2FP.F16.F32.PACK_AB R35, R54, R51 ;  /* 0x000000333623723e */ /* 0x000fe200000000ff */
[----:B------:R-:W-:Y:S01]  /*9a80*/  IMAD.MOV.U32 R15, RZ, RZ, R52 ;  /* 0x000000ffff0f7224 */ /* 0x000fe200078e0034 */
[----:B------:R-:W-:-:S02]  /*9a90*/  F2FP.F16.F32.PACK_AB R32, R45, R152 ;  /* 0x000000982d20723e */ /* 0x000fc400000000ff */
[----:B------:R-:W-:Y:S02]  /*9aa0*/  F2FP.F16.F32.PACK_AB R14, R47, R42 ;  /* 0x0000002a2f0e723e */ /* 0x000fe400000000ff */
[----:B------:R-:W-:-:S07]  /*9ab0*/  F2FP.F16.F32.PACK_AB R34, R41, R46 ;  /* 0x0000002e2922723e */ /* 0x000fce00000000ff */
.L_x_546:
[----:B------:R-:W-:Y:S05]  /*9ac0*/  BSYNC B1 ;  /* 0x0000000000017941 */ /* 0x000fea0003800000 */
.L_x_545:
[----:B--2---:R2:W-:Y:S01]  /*9ad0*/  ST.E.128 desc[UR60][R38.64], R12 ;  /* 0x0000000c26007985 */ /* 0x0045e2000c101d3c */
[----:B------:R-:W-:-:S13]  /*9ae0*/  ISETP.GE.AND P4, PT, R40, R135, PT ;  /* 0x000000872800720c */ /* 0x000fda0003f86270 */
[----:B------:R-:W-:Y:S05]  /*9af0*/  @P4 BRA `(.L_x_493) ;  /* 0x0000000400e84947 */ /* 0x000fea0003800000 */
[----:B------:R-:W-:-:S05]  /*9b00*/  IMAD.WIDE R36, R40, 0x2, R36 ;  /* 0x0000000228247825 */ /* 0x000fca00078e0224 */
[----:B---3--:R3:W-:Y:S01]  /*9b10*/  ST.E.128 desc[UR60][R36.64], R32 ;  /* 0x0000002024007985 */ /* 0x0087e2000c101d3c */
[----:B------:R-:W-:Y:S05]  /*9b20*/  BRA `(.L_x_493) ;  /* 0x0000000400dc7947 */ /* 0x000fea0003800000 */
.L_x_458:
[----:B------:R-:W2:Y:S02]  /*9b30*/  LDL R11, [R1+0x30] ;  /* 0x00003000010b7983 */ /* 0x000ea40000100800 */
[----:B--2---:R-:W-:-:S13]  /*9b40*/  R2UR UR4, R11 ;  /* 0x000000000b0472ca */ /* 0x004fda00000e0000 */
[----:B------:R-:W-:-:S06]  /*9b50*/  UISETP.NE.AND UP0, UPT, UR4, 0x3, UPT ;  /* 0x000000030400788c */ /* 0x000fcc000bf05270 */
[----:B------:R-:W-:-:S13]  /*9b60*/  PLOP3.LUT P0, PT, PT, PT, UP0, 0x80, 0x0 ;  /* 0x000000000000781c */ /* 0x000fda0003f0f008 */
[----:B------:R-:W-:Y:S05]  /*9b70*/  @!P0 BRA `(.L_x_547) ;  /* 0x0000000000048947 */ /* 0x000fea0003800000 */
[----:B------:R-:W-:Y:S01]  /*9b80*/  BPT.TRAP 0x1 ;  /* 0x000000040000795c */ /* 0x000fe20000300000 */
.L_x_547:
[----:B------:R-:W-:Y:S01]  /*9b90*/  LEA R88, R18, R2, 0x3 ;  /* 0x0000000212587211 */ /* 0x000fe200078e18ff */
[----:B------:R-:W-:Y:S01]  /*9ba0*/  BSSY B1, `(.L_x_548) ;  /* 0x0000005000017945 */ /* 0x000fe20003800000 */
[----:B------:R-:W-:Y:S02]  /*9bb0*/  SHF.L.U32 R89, R166, 0x1f, RZ ;  /* 0x0000001fa6597819 */ /* 0x000fe400000006ff */
[----:B------:R-:W-:Y:S02]  /*9bc0*/  SHF.R.S32.HI R85, RZ, 0x1f, R84 ;  /* 0x0000001fff557819 */ /* 0x000fe40000011454 */
[----:B------:R-:W0:Y:S02]  /*9bd0*/  SYNCS.PHASECHK.TRANS64.TRYWAIT P4, [R88+URZ+0x2a890], R89 ;  /* 0x02a89059580075a7 */ /* 0x000e24000808017f */
[----:B0-----:R-:W-:Y:S05]  /*9be0*/  @!P4 BRA `(.L_x_549) ;  /* 0x0000014800f0c947 */ /* 0x001fea0003800000 */
.L_x_804:
[----:B------:R-:W-:Y:S05]  /*9bf0*/  BSYNC B1 ;  /* 0x0000000000017941 */ /* 0x000fea0003800000 */
.L_x_548:
[----:B------:R-:W-:Y:S01]  /*9c00*/  ULDC.64 UR4, c[0x0][0x300] ;  /* 0x0000c00000047ab9 */ /* 0x000fe20000000a00 */
[----:B-----5:R-:W-:Y:S01]  /*9c10*/  SHF.R.S32.HI R86, RZ, 0x1f, R31 ;  /* 0x0000001fff567819 */ /* 0x020fe2000001141f */
[----:B------:R-:W-:Y:S02]  /*9c20*/  IMAD R11, R85, UR4, RZ ;  /* 0x00000004550b7c24 */ /* 0x000fe4000f8e02ff */
[----:B------:R-:W-:-:S04]  /*9c30*/  IMAD.WIDE.U32 R12, R84, UR4, RZ ;  /* 0x00000004540c7c25 */ /* 0x000fc8000f8e00ff */
[----:B------:R-:W-:Y:S01]  /*9c40*/  IMAD R11, R84, UR5, R11 ;  /* 0x00000005540b7c24 */ /* 0x000fe2000f8e020b */
[----:B------:R-:W-:Y:S01]  /*9c50*/  ULDC.64 UR4, c[0x0][0x310] ;  /* 0x0000c40000047ab9 */ /* 0x000fe20000000a00 */
[----:B------:R-:W-:Y:S02]  /*9c60*/  IMAD R87, R24, -0x60, R25 ;  /* 0xffffffa018577824 */ /* 0x000fe400078e0219 */
[----:B------:R-:W-:Y:S02]  /*9c70*/  IMAD R14, R86, UR4, RZ ;  /* 0x00000004560e7c24 */ /* 0x000fe4000f8e02ff */
[----:B------:R-:W-:Y:S01]  /*9c80*/  IMAD.IADD R13, R13, 0x1, R11 ;  /* 0x000000010d0d7824 */ /* 0x000fe200078e020b */
[----:B------:R-:W-:Y:S01]  /*9c90*/  VIMNMX R87, R87, 0x60, PT ;  /* 0x0000006057577848 */ /* 0x000fe20003fe0100 */
[C---:B------:R-:W-:Y:S02]  /*9ca0*/  IMAD R11, R31.reuse, UR5, R14 ;  /* 0x000000051f0b7c24 */ /* 0x040fe4000f8e020e */
[----:B------:R-:W-:Y:S01]  /*9cb0*/  IMAD.WIDE.U32 R12, R31, UR4, R12 ;  /* 0x000000041f0c7c25 */ /* 0x000fe2000f8e000c */
[----:B------:R-:W-:-:S03]  /*9cc0*/  ULDC.64 UR4, c[0x0][0x308] ;  /* 0x0000c20000047ab9 */ /* 0x000fc60000000a00 */
[----:B------:R-:W-:Y:S02]  /*9cd0*/  IMAD R15, R4, UR4, RZ ;  /* 0x00000004040f7c24 */ /* 0x000fe4000f8e02ff */
[----:B------:R-:W-:Y:S02]  /*9ce0*/  IMAD.IADD R13, R13, 0x1, R11 ;  /* 0x000000010d0d7824 */ /* 0x000fe400078e020b */
[C---:B------:R-:W-:Y:S02]  /*9cf0*/  IMAD R15, R30.reuse, UR5, R15 ;  /* 0x000000051e0f7c24 */ /* 0x040fe4000f8e020f */
[----:B------:R-:W-:Y:S01]  /*9d00*/  IMAD.WIDE.U32 R12, R30, UR4, R12 ;  /* 0x000000041e0c7c25 */ /* 0x000fe2000f8e000c */
[----:B------:R-:W-:-:S03]  /*9d10*/  ULDC.64 UR4, c[0x0][0x2e8] ;  /* 0x0000ba0000047ab9 */ /* 0x000fc60000000a00 */
[----:B------:R-:W-:Y:S01]  /*9d20*/  IMAD.IADD R40, R87, 0x1, -R165 ;  /* 0x0000000157287824 */ /* 0x000fe200078e0aa5 */
[----:B------:R-:W-:Y:S02]  /*9d30*/  IADD3 R15, R13, R15, RZ ;  /* 0x0000000f0d0f7210 */ /* 0x000fe40007ffe0ff */
[----:B------:R-:W-:Y:S01]  /*9d40*/  LEA R38, P4, R12, UR4, 0x1 ;  /* 0x000000040c267c11 */ /* 0x000fe2000f8808ff */
[----:B------:R-:W-:-:S03]  /*9d50*/  UMOV UR4, 0xffffffff ;  /* 0xffffffff00047882 */ /* 0x000fc60000000000 */
[----:B------:R-:W-:Y:S02]  /*9d60*/  LEA.HI.X R39, R12, UR5, R15, 0x1, P4 ;  /* 0x000000050c277c11 */ /* 0x000fe4000a0f0c0f */
[----:B------:R-:W-:Y:S01]  /*9d70*/  ISETP.GE.AND P4, PT, R40, 0x1, PT ;  /* 0x000000012800780c */ /* 0x000fe20003f86270 */
[----:B------:R-:W-:-:S12]  /*9d80*/  BRA.DIV UR4, `(.L_x_550) ;  /* 0x0000014a049c7947 */ /* 0x000fd8000b800000 */
[----:B------:R1:W2:Y:S04]  /*9d90*/  SHFL.IDX PT, R37, R39, RZ, 0x1c1f ;  /* 0x001c1fff27257589 */ /* 0x0002a800000e0000 */
[----:B------:R1:W3:Y:S02]  /*9da0*/  SHFL.IDX PT, R36, R38, RZ, 0x1c1f ;  /* 0x001c1fff26247589 */ /* 0x0002e400000e0000 */
.L_x_808:
[----:B------:R-:W-:Y:S04]  /*9db0*/  BSSY B1, `(.L_x_551) ;  /* 0x0000025000017945 */ /* 0x000fe80003800000 */
[----:B------:R-:W-:Y:S05]  /*9dc0*/  @!P4 BRA `(.L_x_552) ;  /* 0x00000000008cc947 */ /* 0x000fea0003800000 */
[----:B------:R-:W-:Y:S02]  /*9dd0*/  ULDC UR4, c[0x0][0x2f4] ;  /* 0x0000bd0000047ab9 */ /* 0x000fe40000000800 */
[----:B------:R-:W-:-:S13]  /*9de0*/  ISETP.GE.AND P4, PT, R16, UR4, PT ;  /* 0x0000000410007c0c */ /* 0x000fda000bf86270 */
[----:B------:R-:W4:Y:S01]  /*9df0*/  @!P4 LDS.128 R12, [R33] ;  /* 0x00000000210cc984 */ /* 0x000f220000000c00 */
[----:B---3--:R-:W-:-:S04]  /*9e00*/  @!P4 LEA R34, P5, R16, R36, 0x1 ;  /* 0x000000241022c211 */ /* 0x008fc800078a08ff */
[----:B--2---:R-:W-:Y:S02]  /*9e10*/  @!P4 LEA.HI.X R35, R16, R37, R17, 0x1, P5 ;  /* 0x000000251023c211 */ /* 0x004fe400028f0c11 */
[----:B------:R-:W-:-:S13]  /*9e20*/  ISETP.GE.AND P5, PT, R0, UR4, PT ;  /* 0x0000000400007c0c */ /* 0x000fda000bfa6270 */
[----:B------:R-:W-:Y:S01]  /*9e30*/  @!P5 IMAD.SHL.U32 R11, R162, 0x8, RZ ;  /* 0x00000008a20bd824 */ /* 0x000fe200078e00ff */
[----:B----4-:R2:W-:Y:S01]  /*9e40*/  @!P4 ST.E.128 desc[UR60][R34.64], R12 ;  /* 0x0000000c2200c985 */ /* 0x0105e2000c101d3c */
[----:B------:R-:W-:-:S03]  /*9e50*/  ISETP.GE.AND P4, PT, R3, UR4, PT ;  /* 0x0000000403007c0c */ /* 0x000fc6000bf86270 */
[----:B------:R-:W3:Y:S01]  /*9e60*/  @!P5 LDS.128 R12, [R32] ;  /* 0x00000000200cd984 */ /* 0x000ee20000000c00 */
[----:B--2---:R-:W-:Y:S01]  /*9e70*/  @!P5 MOV R34, R36 ;  /* 0x000000240022d202 */ /* 0x004fe20000000f00 */
[----:B------:R-:W-:-:S04]  /*9e80*/  @!P5 IMAD.MOV.U32 R35, RZ, RZ, R37 ;  /* 0x000000ffff23d224 */ /* 0x000fc800078e0025 */
[----:B------:R-:W-:-:S04]  /*9e90*/  @!P5 IMAD.WIDE R34, R11, 0x2, R34 ;  /* 0x000000020b22d825 */ /* 0x000fc800078e0222 */
[----:B------:R-:W-:Y:S01]  /*9ea0*/  @!P4 IMAD.SHL.U32 R11, R163, 0x8, RZ ;  /* 0x00000008a30bc824 */ /* 0x000fe200078e00ff */
[----:B---3--:R2:W-:Y:S01]  /*9eb0*/  @!P5 ST.E.128 desc[UR60][R34.64], R12 ;  /* 0x0000000c2200d985 */ /* 0x0085e2000c101d3c */
[----:B------:R-:W-:-:S03]  /*9ec0*/  ISETP.GE.AND P5, PT, R19, UR4, PT ;  /* 0x0000000413007c0c */ /* 0x000fc6000bfa6270 */
[----:B------:R-:W3:Y:S01]  /*9ed0*/  @!P4 LDS.128 R12, [R33+0x3000] ;  /* 0x00300000210cc984 */ /* 0x000ee20000000c00 */
[----:B--2---:R-:W-:Y:S01]  /*9ee0*/  @!P4 MOV R34, R36 ;  /* 0x000000240022c202 */ /* 0x004fe20000000f00 */
[----:B------:R-:W-:-:S04]  /*9ef0*/  @!P4 IMAD.MOV.U32 R35, RZ, RZ, R37 ;  /* 0x000000ffff23c224 */ /* 0x000fc800078e0025 */
[----:B------:R-:W-:-:S05]  /*9f00*/  @!P4 IMAD.WIDE R34, R11, 0x2, R34 ;  /* 0x000000020b22c825 */ /* 0x000fca00078e0222 */
[----:B---3--:R2:W-:Y:S04]  /*9f10*/  @!P4 ST.E.128 desc[UR60][R34.64], R12 ;  /* 0x0000000c2200c985 */ /* 0x0085e8000c101d3c */
[----:B------:R-:W3:Y:S01]  /*9f20*/  @!P5 LDS.128 R12, [R32+0x3000] ;  /* 0x00300000200cd984 */ /* 0x000ee20000000c00 */
[----:B--2---:R-:W-:-:S04]  /*9f30*/  @!P5 LEA R34, P4, R19, R36, 0x1 ;  /* 0x000000241322d211 */ /* 0x004fc800078808ff */
[----:B------:R-:W-:Y:S02]  /*9f40*/  @!P5 LEA.HI.X R35, R19, R37, R164, 0x1, P4 ;  /* 0x000000251323d211 */ /* 0x000fe400020f0ca4 */
[----:B------:R-:W-:-:S03]  /*9f50*/  ISETP.GE.AND P4, PT, R22, UR4, PT ;  /* 0x0000000416007c0c */ /* 0x000fc6000bf86270 */
[----:B---3--:R2:W-:Y:S10]  /*9f60*/  @!P5 ST.E.128 desc[UR60][R34.64], R12 ;  /* 0x0000000c2200d985 */ /* 0x0085f4000c101d3c */
[----:B------:R-:W3:Y:S01]  /*9f70*/  @!P4 LDS.128 R12, [R33+0x6000] ;  /* 0x00600000210cc984 */ /* 0x000ee20000000c00 */
[----:B--2---:R-:W-:-:S04]  /*9f80*/  @!P4 LEA R34, P5, R22, R36, 0x1 ;  /* 0x000000241622c211 */ /* 0x004fc800078a08ff */
[----:B------:R-:W-:Y:S02]  /*9f90*/  @!P4 LEA.HI.X R35, R22, R37, R175, 0x1, P5 ;  /* 0x000000251623c211 */ /* 0x000fe400028f0caf */
[----:B------:R-:W-:-:S03]  /*9fa0*/  ISETP.GE.AND P5, PT, R23, UR4, PT ;  /* 0x0000000417007c0c */ /* 0x000fc6000bfa6270 */
[----:B---3--:R2:W-:Y:S10]  /*9fb0*/  @!P4 ST.E.128 desc[UR60][R34.64], R12 ;  /* 0x0000000c2200c985 */ /* 0x0085f4000c101d3c */
[----:B------:R-:W3:Y:S01]  /*9fc0*/  @!P5 LDS.128 R12, [R32+0x6000] ;  /* 0x00600000200cd984 */ /* 0x000ee20000000c00 */
[----:B--2---:R-:W-:-:S04]  /*9fd0*/  @!P5 LEA R34, P4, R23, R36, 0x1 ;  /* 0x000000241722d211 */ /* 0x004fc800078808ff */
[----:B------:R-:W-:-:S05]  /*9fe0*/  @!P5 LEA.HI.X R35, R23, R37, R174, 0x1, P4 ;  /* 0x000000251723d211 */ /* 0x000fca00020f0cae */
[----:B---3--:R4:W-:Y:S04]  /*9ff0*/  @!P5 ST.E.128 desc[UR60][R34.64], R12 ;  /* 0x0000000c2200d985 */ /* 0x0089e8000c101d3c */
.L_x_552:
[----:B------:R-:W-:Y:S05]  /*a000*/  BSYNC B1 ;  /* 0x0000000000017941 */ /* 0x000fea0003800000 */
.L_x_551:
[----:B------:R-:W-:-:S03]  /*a010*/  UMOV UR4, 0xffffffff ;  /* 0xffffffff00047882 */ /* 0x000fc60000000000 */
[----:B------:R-:W-:Y:S05]  /*a020*/  BRA.DIV UR4, `(.L_x_553) ;  /* 0x0000014a04407947 */ /* 0x000fea000b800000 */
[----:B--2---:R2:W0:Y:S04]  /*a030*/  SHFL.IDX PT, R37, R39, 0x1, 0x1c1f ;  /* 0x003c1f0027257f89 */ /* 0x00442800000e0000 */
[----:B---3--:R2:W3:Y:S02]  /*a040*/  SHFL.IDX PT, R36, R38, 0x1, 0x1c1f ;  /* 0x003c1f0026247f89 */ /* 0x0084e400000e0000 */
.L_x_812:
[----:B------:R-:W-:-:S13]  /*a050*/  ISETP.GE.AND P4, PT, R40, 0x41, PT ;  /* 0x000000412800780c */ /* 0x000fda0003f86270 */
[----:B------:R-:W-:Y:S05]  /*a060*/  @!P4 BRA `(.L_x_493) ;  /* 0x00000000008cc947 */ /* 0x000fea0003800000 */
[----:B------:R-:W-:Y:S02]  /*a070*/  ULDC UR4, c[0x0][0x2f4] ;  /* 0x0000bd0000047ab9 */ /* 0x000fe40000000800 */
[----:B------:R-:W-:-:S13]  /*a080*/  ISETP.GE.AND P4, PT, R16, UR4, PT ;  /* 0x0000000410007c0c */ /* 0x000fda000bf86270 */
[----:B----4-:R-:W4:Y:S01]  /*a090*/  @!P4 LDS.128 R12, [R33+0x2000] ;  /* 0x00200000210cc984 */ /* 0x010f220000000c00 */
[----:B---3--:R-:W-:-:S04]  /*a0a0*/  @!P4 LEA R34, P5, R16, R36, 0x1 ;  /* 0x000000241022c211 */ /* 0x008fc800078a08ff */
[----:B0-----:R-:W-:Y:S02]  /*a0b0*/  @!P4 LEA.HI.X R35, R16, R37, R17, 0x1, P5 ;  /* 0x000000251023c211 */ /* 0x001fe400028f0c11 */
[----:B------:R-:W-:-:S13]  /*a0c0*/  ISETP.GE.AND P5, PT, R0, UR4, PT ;  /* 0x0000000400007c0c */ /* 0x000fda000bfa6270 */
[----:B------:R-:W-:Y:S01]  /*a0d0*/  @!P5 IMAD.SHL.U32 R11, R162, 0x8, RZ ;  /* 0x00000008a20bd824 */ /* 0x000fe200078e00ff */
[----:B----4-:R0:W-:Y:S01]  /*a0e0*/  @!P4 ST.E.128 desc[UR60][R34.64], R12 ;  /* 0x0000000c2200c985 */ /* 0x0101e2000c101d3c */
[----:B------:R-:W-:-:S03]  /*a0f0*/  ISETP.GE.AND P4, PT, R3, UR4, PT ;  /* 0x0000000403007c0c */ /* 0x000fc6000bf86270 */
[----:B------:R-:W3:Y:S01]  /*a100*/  @!P5 LDS.128 R12, [R32+0x2000] ;  /* 0x00200000200cd984 */ /* 0x000ee20000000c00 */
[----:B0-----:R-:W-:Y:S01]  /*a110*/  @!P5 MOV R34, R36 ;  /* 0x000000240022d202 */ /* 0x001fe20000000f00 */
[----:B------:R-:W-:-:S04]  /*a120*/  @!P5 IMAD.MOV.U32 R35, RZ, RZ, R37 ;  /* 0x000000ffff23d224 */ /* 0x000fc800078e0025 */
[----:B------:R-:W-:-:S04]  /*a130*/  @!P5 IMAD.WIDE R34, R11, 0x2, R34 ;  /* 0x000000020b22d825 */ /* 0x000fc800078e0222 */
[----:B------:R-:W-:Y:S01]  /*a140*/  @!P4 IMAD.SHL.U32 R11, R163, 0x8, RZ ;  /* 0x00000008a30bc824 */ /* 0x000fe200078e00ff */
[----:B---3--:R0:W-:Y:S01]  /*a150*/  @!P5 ST.E.128 desc[UR60][R34.64], R12 ;  /* 0x0000000c2200d985 */ /* 0x0081e2000c101d3c */
[----:B------:R-:W-:-:S03]  /*a160*/  ISETP.GE.AND P5, PT, R19, UR4, PT ;  /* 0x0000000413007c0c */ /* 0x000fc6000bfa6270 */
[----:B------:R-:W3:Y:S01]  /*a170*/  @!P4 LDS.128 R12, [R33+0x5000] ;  /* 0x00500000210cc984 */ /* 0x000ee20000000c00 */
[----:B0-----:R-:W-:Y:S01]  /*a180*/  @!P4 MOV R34, R36 ;  /* 0x000000240022c202 */ /* 0x001fe20000000f00 */
[----:B------:R-:W-:-:S04]  /*a190*/  @!P4 IMAD.MOV.U32 R35, RZ, RZ, R37 ;  /* 0x000000ffff23c224 */ /* 0x000fc800078e0025 */
[----:B------:R-:W-:-:S05]  /*a1a0*/  @!P4 IMAD.WIDE R34, R11, 0x2, R34 ;  /* 0x000000020b22c825 */ /* 0x000fca00078e0222 */
[----:B---3--:R0:W-:Y:S04]  /*a1b0*/  @!P4 ST.E.128 desc[UR60][R34.64], R12 ;  /* 0x0000000c2200c985 */ /* 0x0081e8000c101d3c */
[----:B------:R-:W3:Y:S01]  /*a1c0*/  @!P5 LDS.128 R12, [R32+0x5000] ;  /* 0x00500000200cd984 */ /* 0x000ee20000000c00 */
[----:B0-----:R-:W-:-:S04]  /*a1d0*/  @!P5 LEA R34, P4, R19, R36, 0x1 ;  /* 0x000000241322d211 */ /* 0x001fc800078808ff */
[----:B------:R-:W-:Y:S02]  /*a1e0*/  @!P5 LEA.HI.X R35, R19, R37, R164, 0x1, P4 ;  /* 0x000000251323d211 */ /* 0x000fe400020f0ca4 */
[----:B------:R-:W-:-:S03]  /*a1f0*/  ISETP.GE.AND P4, PT, R22, UR4, PT ;  /* 0x0000000416007c0c */ /* 0x000fc6000bf86270 */
[----:B---3--:R0:W-:Y:S10]  /*a200*/  @!P5 ST.E.128 desc[UR60][R34.64], R12 ;  /* 0x0000000c2200d985 */ /* 0x0081f4000c101d3c */
[----:B------:R-:W3:Y:S01]  /*a210*/  @!P4 LDS.128 R12, [R33+0x8000] ;  /* 0x00800000210cc984 */ /* 0x000ee20000000c00 */
[----:B0-----:R-:W-:-:S04]  /*a220*/  @!P4 LEA R34, P5, R22, R36, 0x1 ;  /* 0x000000241622c211 */ /* 0x001fc800078a08ff */
[----:B------:R-:W-:Y:S02]  /*a230*/  @!P4 LEA.HI.X R35, R22, R37, R175, 0x1, P5 ;  /* 0x000000251623c211 */ /* 0x000fe400028f0caf */
[----:B------:R-:W-:-:S03]  /*a240*/  ISETP.GE.AND P5, PT, R23, UR4, PT ;  /* 0x0000000417007c0c */ /* 0x000fc6000bfa6270 */
[----:B---3--:R-:W-:Y:S10]  /*a250*/  @!P4 ST.E.128 desc[UR60][R34.64], R12 ;  /* 0x0000000c2200c985 */ /* 0x008ff4000c101d3c */
[----:B------:R0:W3:Y:S02]  /*a260*/  @!P5 LDS.128 R12, [R32+0x8000] ;  /* 0x00800000200cd984 */ /* 0x0000e40000000c00 */
[----:B0-----:R-:W-:-:S04]  /*a270*/  @!P5 LEA R32, P4, R23, R36, 0x1 ;  /* 0x000000241720d211 */ /* 0x001fc800078808ff */
[----:B------:R-:W-:-:S05]  /*a280*/  @!P5 LEA.HI.X R33, R23, R37, R174, 0x1, P4 ;  /* 0x000000251721d211 */ /* 0x000fca00020f0cae */
[----:B---3--:R0:W-:Y:S04]  /*a290*/  @!P5 ST.E.128 desc[UR60][R32.64], R12 ;  /* 0x0000000c2000d985 */ /* 0x0081e8000c101d3c */
.L_x_493:
[----:B------:R-:W-:Y:S05]  /*a2a0*/  BSYNC B0 ;  /* 0x0000000000007941 */ /* 0x000fea0003800000 */
.L_x_457:
[----:B0--3--:R-:W0:Y:S01]  /*a2b0*/  S2R R11, SR_TID.X ;  /* 0x00000000000b7919 */ /* 0x009e220000002100 */
[----:B------:R-:W-:Y:S01]  /*a2c0*/  @!PT LDS RZ, [RZ] ;  /* 0x00000000fffff984 */ /* 0x000fe20000000800 */
[----:B------:R-:W-:Y:S01]  /*a2d0*/  @!PT LDS RZ, [RZ] ;  /* 0x00000000fffff984 */ /* 0x000fe20000000800 */
[----:B------:R-:W-:Y:S01]  /*a2e0*/  @!PT LDS RZ, [RZ] ;  /* 0x00000000fffff984 */ /* 0x000fe20000000800 */
[----:B------:R-:W-:Y:S01]  /*a2f0*/  @!PT LDS RZ, [RZ] ;  /* 0x00000000fffff984 */ /* 0x000fe20000000800 */
[----:B------:R3:W-:Y:S06]  /*a300*/  MEMBAR.ALL.CTA ;  /* 0x0000000000007992 */ /* 0x0007ec0000008000 */
[----:B---3--:R-:W3:Y:S01]  /*a310*/  FENCE.VIEW.ASYNC.S ;  /* 0x00000000000073c6 */ /* 0x008ee20000000000 */
[----:B------:R-:W-:Y:S05]  /*a320*/  WARPSYNC.ALL ;  /* 0x0000000000007948 */ /* 0x000fea0003800000 */
[----:B------:R-:W-:Y:S01]  /*a330*/  BSSY B0, `(.L_x_554) ;  /* 0x0000009000007945 */ /* 0x000fe20003800000 */
[----:B0-----:R-:W-:Y:S01]  /*a340*/  LOP3.LUT R11, R11, 0x7f, RZ, 0xc0, !PT ;  /* 0x0000007f0b0b7812 */ /* 0x001fe200078ec0ff */
[----:B---3--:R0:W-:Y:S03]  /*a350*/  BAR.SYNC.DEFER_BLOCKING R148, 0x80 ;  /* 0x000200940000751d */ /* 0x0081e60000010000 */
[----:B------:R-:W-:-:S13]  /*a360*/  ISETP.NE.AND P4, PT, R11, RZ, PT ;  /* 0x000000ff0b00720c */ /* 0x000fda0003f85270 */
[----:B------:R-:W-:-:S05]  /*a370*/  @!P4 VIADD R11, R88, 0x2a8a0 ;  /* 0x0002a8a0580bc836 */ /* 0x000fca0000000000 */
[----:B------:R-:W-:-:S04]  /*a380*/  @!P4 PRMT R11, RZ, 0x654, R11 ;  /* 0x00000654ff0bc816 */ /* 0x000fc8000000000b */
[----:B------:R0:W-:Y:S01]  /*a390*/  @!P4 SYNCS.ARRIVE.TRANS64.RED.A1T0 RZ, [R11+URZ], RZ ;  /* 0x000000ff0bffc9a7 */ /* 0x0001e2000810043f */
[----:B------:R-:W-:Y:S05]  /*a3a0*/  @!P0 BRA `(.L_x_555) ;  /* 0x0000000000048947 */ /* 0x000fea0003800000 */
[----:B------:R-:W-:Y:S01]  /*a3b0*/  BPT.TRAP 0x1 ;  /* 0x000000040000795c */ /* 0x000fe20000300000 */
.L_x_555:
[----:B------:R-:W-:Y:S05]  /*a3c0*/  BSYNC B0 ;  /* 0x0000000000007941 */ /* 0x000fea0003800000 */
.L_x_554:
[----:B------:R-:W3:Y:S01]  /*a3d0*/  SYNCS.PHASECHK.TRANS64.TRYWAIT P0, [R88+URZ+0x2a8b0], R89 ;  /* 0x02a8b059580075a7 */ /* 0x000ee2000800017f */
[----:B------:R-:W-:Y:S04]  /*a3e0*/  BSSY B0, `(.L_x_556) ;  /* 0x0000002000007945 */ /* 0x000fe80003800000 */
[----:B---3--:R-:W-:Y:S05]  /*a3f0*/  @!P0 BRA `(.L_x_557) ;  /* 0x0000014400988947 */ /* 0x008fea0003800000 */
.L_x_813:
[----:B------:R-:W-:Y:S05]  /*a400*/  BSYNC B0 ;  /* 0x0000000000007941 */ /* 0x000fea0003800000 */
.L_x_556:
[----:B------:R-:W-:Y:S01]  /*a410*/  ULDC.64 UR4, c[0x0][0x328] ;  /* 0x0000ca0000047ab9 */ /* 0x000fe20000000a00 */
[----:B------:R-:W-:Y:S01]  /*a420*/  IMAD.IADD R87, R87, 0x1, -R165 ;  /* 0x0000000157577824 */ /* 0x000fe200078e0aa5 */
[----:B------:R-:W-:Y:S01]  /*a430*/  BSSY B0, `(.L_x_558) ;  /* 0x000002e000007945 */ /* 0x000fe20003800000 */
[----:B------:R-:W-:Y:S02]  /*a440*/  IMAD R85, R85, UR4, RZ ;  /* 0x0000000455557c24 */ /* 0x000fe4000f8e02ff */
[----:B--2-4-:R-:W-:Y:S01]  /*a450*/  IMAD.WIDE.U32 R12, R84, UR4, RZ ;  /* 0x00000004540c7c25 */ /* 0x014fe2000f8e00ff */
[----:B------:R-:W-:-:S03]  /*a460*/  ISETP.GE.AND P0, PT, R87, 0x1, PT ;  /* 0x000000015700780c */ /* 0x000fc60003f06270 */
[----:B------:R-:W-:Y:S01]  /*a470*/  IMAD R85, R84, UR5, R85 ;  /* 0x0000000554557c24 */ /* 0x000fe2000f8e0255 */
[----:B------:R-:W-:Y:S01]  /*a480*/  ULDC.64 UR4, c[0x0][0x338] ;  /* 0x0000ce0000047ab9 */ /* 0x000fe20000000a00 */
[----:B------:R-:W-:Y:S02]  /*a490*/  IMAD R14, R18, 0x3000, R5 ;  /* 0x00003000120e7824 */ /* 0x000fe400078e0205 */
[----:B------:R-:W-:Y:S01]  /*a4a0*/  IMAD R86, R86, UR4, RZ ;  /* 0x0000000456567c24 */ /* 0x000fe2000f8e02ff */
[----:B------:R-:W-:Y:S01]  /*a4b0*/  IADD3 R13, R13, R85, RZ ;  /* 0x000000550d0d7210 */ /* 0x000fe20007ffe0ff */
[----:B------:R-:W-:Y:S02]  /*a4c0*/  IMAD.IADD R32, R131, 0x1, R14 ;  /* 0x0000000183207824 */ /* 0x000fe400078e020e */
[C---:B0-----:R-:W-:Y:S02]  /*a4d0*/  IMAD R11, R31.reuse, UR5, R86 ;  /* 0x000000051f0b7c24 */ /* 0x041fe4000f8e0256 */
[----:B------:R-:W-:Y:S01]  /*a4e0*/  IMAD.WIDE.U32 R12, R31, UR4, R12 ;  /* 0x000000041f0c7c25 */ /* 0x000fe2000f8e000c */
[----:B------:R-:W-:Y:S01]  /*a4f0*/  ULDC.64 UR4, c[0x0][0x330] ;  /* 0x0000cc0000047ab9 */ /* 0x000fe20000000a00 */
[----:B------:R-:W-:-:S02]  /*a500*/  LEA R37, R32, R125, 0x1 ;  /* 0x0000007d20257211 */ /* 0x000fc400078e08ff */
[----:B------:R-:W-:Y:S02]  /*a510*/  IMAD R15, R4, UR4, RZ ;  /* 0x00000004040f7c24 */ /* 0x000fe4000f8e02ff */
[----:B------:R-:W-:Y:S02]  /*a520*/  IMAD.IADD R13, R13, 0x1, R11 ;  /* 0x000000010d0d7824 */ /* 0x000fe400078e020b */
[C---:B------:R-:W-:Y:S02]  /*a530*/  IMAD R11, R30.reuse, UR5, R15 ;  /* 0x000000051e0b7c24 */ /* 0x040fe4000f8e020f */
[----:B------:R-:W-:Y:S01]  /*a540*/  IMAD.WIDE.U32 R12, R30, UR4, R12 ;  /* 0x000000041e0c7c25 */ /* 0x000fe2000f8e000c */
[----:B------:R-:W-:-:S03]  /*a550*/  ULDC.64 UR4, c[0x0][0x318] ;  /* 0x0000c60000047ab9 */ /* 0x000fc60000000a00 */
[----:B------:R-:W-:Y:S01]  /*a560*/  IMAD R36, R14, 0x2, R125 ;  /* 0x000000020e247824 */ /* 0x000fe200078e027d */
[----:B------:R-:W-:Y:S02]  /*a570*/  IADD3 R11, R13, R11, RZ ;  /* 0x0000000b0d0b7210 */ /* 0x000fe40007ffe0ff */
[----:B------:R-:W-:-:S04]  /*a580*/  LEA R31, P5, R12, UR4, 0x1 ;  /* 0x000000040c1f7c11 */ /* 0x000fc8000f8a08ff */
[----:B------:R-:W-:Y:S01]  /*a590*/  LEA.HI.X R11, R12, UR5, R11, 0x1, P5 ;  /* 0x000000050c0b7c11 */ /* 0x000fe2000a8f0c0b */
[----:B------:R0:W2:Y:S04]  /*a5a0*/  SHFL.IDX PT, R32, R31, RZ, 0x1c1f ;  /* 0x001c1fff1f207589 */ /* 0x0000a800000e0000 */
[----:B------:R0:W4:Y:S01]  /*a5b0*/  SHFL.IDX PT, R33, R11, RZ, 0x1c1f ;  /* 0x001c1fff0b217589 */ /* 0x00012200000e0000 */
[----:B------:R-:W-:Y:S05]  /*a5c0*/  @!P0 BRA `(.L_x_559) ;  /* 0x0000000000508947 */ /* 0x000fea0003800000 */
[----:B------:R-:W-:-:S13]  /*a5d0*/  ISETP.NE.AND P5, PT, R6, RZ, PT ;  /* 0x000000ff0600720c */ /* 0x000fda0003fa5270 */
[----:B------:R-:W5:Y:S01]  /*a5e0*/  @P5 LDS.128 R12, [R36] ;  /* 0x00000000240c5984 */ /* 0x000f620000000c00 */
[----:B--2---:R-:W-:-:S04]  /*a5f0*/  @P5 LEA R34, P0, R16, R32, 0x1 ;  /* 0x0000002010225211 */ /* 0x004fc800078008ff */
[----:B----4-:R-:W-:Y:S02]  /*a600*/  @P5 LEA.HI.X R35, R16, R33, R17, 0x1, P0 ;  /* 0x0000002110235211 */ /* 0x010fe400000f0c11 */
[----:B------:R-:W-:-:S13]  /*a610*/  ISETP.NE.AND P0, PT, R20, RZ, PT ;  /* 0x000000ff1400720c */ /* 0x000fda0003f05270 */
[----:B-1----:R-:W-:Y:S01]  /*a620*/  @P0 IMAD.SHL.U32 R39, R162, 0x8, RZ ;  /* 0x00000008a2270824 */ /* 0x002fe200078e00ff */
[----:B-----5:R1:W-:Y:S01]  /*a630*/  @P5 ST.E.128 desc[UR60][R34.64], R12 ;  /* 0x0000000c22005985 */ /* 0x0203e2000c101d3c */
[----:B------:R-:W-:-:S03]  /*a640*/  ISETP.NE.AND P5, PT, R21, RZ, PT ;  /* 0x000000ff1500720c */ /* 0x000fc60003fa5270 */
[----:B------:R-:W2:Y:S01]  /*a650*/  @P0 LDS.128 R12, [R37] ;  /* 0x00000000250c0984 */ /* 0x000ea20000000c00 */
[----:B-1----:R-:W-:-:S09]  /*a660*/  @P0 IMAD.WIDE R34, R39, 0x2, R32 ;  /* 0x0000000227220825 */ /* 0x002fd200078e0220 */
[----:B------:R-:W-:Y:S01]  /*a670*/  @P5 IMAD.SHL.U32 R39, R163, 0x8, RZ ;  /* 0x00000008a3275824 */ /* 0x000fe200078e00ff */
[----:B--2---:R1:W-:Y:S01]  /*a680*/  @P0 ST.E.128 desc[UR60][R34.64], R12 ;  /* 0x0000000c22000985 */ /* 0x0043e2000c101d3c */
[----:B------:R-:W-:-:S03]  /*a690*/  ISETP.NE.AND P0, PT, R26, RZ, PT ;  /* 0x000000ff1a00720c */ /* 0x000fc60003f05270 */
[----:B------:R-:W2:Y:S01]  /*a6a0*/  @P5 LDS.128 R12, [R36+0x3000] ;  /* 0x00300000240c5984 */ /* 0x000ea20000000c00 */
[----:B-1----:R-:W-:-:S05]  /*a6b0*/  @P5 IMAD.WIDE R34, R39, 0x2, R32 ;  /* 0x0000000227225825 */ /* 0x002fca00078e0220 */
[----:B--2---:R-:W-:Y:S04]  /*a6c0*/  @P5 ST.E.128 desc[UR60][R34.64], R12 ;  /* 0x0000000c22005985 */ /* 0x004fe8000c101d3c */
[C---:B------:R-:W-:Y:S01]  /*a6d0*/  @P0 LEA R32, P5, R19.reuse, R32, 0x1 ;  /* 0x0000002013200211 */ /* 0x040fe200078a08ff */
[----:B------:R-:W1:Y:S03]  /*a6e0*/  @P0 LDS.128 R12, [R37+0x3000] ;  /* 0x00300000250c0984 */ /* 0x000e660000000c00 */
[----:B------:R-:W-:-:S05]  /*a6f0*/  @P0 LEA.HI.X R33, R19, R33, R164, 0x1, P5 ;  /* 0x0000002113210211 */ /* 0x000fca00028f0ca4 */
[----:B-1----:R1:W-:Y:S04]  /*a700*/  @P0 ST.E.128 desc[UR60][R32.64], R12 ;  /* 0x0000000c20000985 */ /* 0x0023e8000c101d3c */
.L_x_559:
[----:B------:R-:W-:Y:S05]  /*a710*/  BSYNC B0 ;  /* 0x0000000000007941 */ /* 0x000fea0003800000 */
.L_x_558:
[----:B------:R-:W-:Y:S01]  /*a720*/  ISETP.GE.AND P0, PT, R87, 0x41, PT ;  /* 0x000000415700780c */ /* 0x000fe20003f06270 */
[----:B-1--4-:R1:W4:Y:S01]  /*a730*/  SHFL.IDX PT, R33, R11, 0x1, 0x1c1f ;  /* 0x003c1f000b217f89 */ /* 0x01232200000e0000 */
[----:B------:R-:W-:Y:S03]  /*a740*/  BSSY B0, `(.L_x_560) ;  /* 0x0000017000007945 */ /* 0x000fe60003800000 */
[----:B--2---:R1:W2:Y:S08]  /*a750*/  SHFL.IDX PT, R32, R31, 0x1, 0x1c1f ;  /* 0x003c1f001f207f89 */ /* 0x0042b000000e0000 */
[----:B-1----:R-:W-:Y:S05]  /*a760*/  @!P0 BRA `(.L_x_561) ;  /* 0x0000000000508947 */ /* 0x002fea0003800000 */
[----:B------:R-:W-:-:S13]  /*a770*/  ISETP.NE.AND P5, PT, R6, RZ, PT ;  /* 0x000000ff0600720c */ /* 0x000fda0003fa5270 */
[----:B------:R-:W1:Y:S01]  /*a780*/  @P5 LDS.128 R12, [R36+0x2000] ;  /* 0x00200000240c5984 */ /* 0x000e620000000c00 */
[----:B--2---:R-:W-:-:S04]  /*a790*/  @P5 LEA R34, P0, R16, R32, 0x1 ;  /* 0x0000002010225211 */ /* 0x004fc800078008ff */
[----:B----4-:R-:W-:Y:S02]  /*a7a0*/  @P5 LEA.HI.X R35, R16, R33, R17, 0x1, P0 ;  /* 0x0000002110235211 */ /* 0x010fe400000f0c11 */
[----:B------:R-:W-:-:S13]  /*a7b0*/  ISETP.NE.AND P0, PT, R20, RZ, PT ;  /* 0x000000ff1400720c */ /* 0x000fda0003f05270 */
[----:B0-----:R-:W-:Y:S01]  /*a7c0*/  @P0 SHF.L.U32 R11, R162, 0x3, RZ ;  /* 0x00000003a20b0819 */ /* 0x001fe200000006ff */
[----:B-1----:R0:W-:Y:S01]  /*a7d0*/  @P5 ST.E.128 desc[UR60][R34.64], R12 ;  /* 0x0000000c22005985 */ /* 0x0021e2000c101d3c */
[----:B------:R-:W-:-:S03]  /*a7e0*/  ISETP.NE.AND P5, PT, R21, RZ, PT ;  /* 0x000000ff1500720c */ /* 0x000fc60003fa5270 */
[----:B------:R-:W1:Y:S01]  /*a7f0*/  @P0 LDS.128 R12, [R37+0x2000] ;  /* 0x00200000250c0984 */ /* 0x000e620000000c00 */
[----:B0-----:R-:W-:-:S09]  /*a800*/  @P0 IMAD.WIDE R34, R11, 0x2, R32 ;  /* 0x000000020b220825 */ /* 0x001fd200078e0220 */
[----:B------:R-:W-:Y:S01]  /*a810*/  @P5 IMAD.SHL.U32 R11, R163, 0x8, RZ ;  /* 0x00000008a30b5824 */ /* 0x000fe200078e00ff */
[----:B-1----:R0:W-:Y:S01]  /*a820*/  @P0 ST.E.128 desc[UR60][R34.64], R12 ;  /* 0x0000000c22000985 */ /* 0x0021e2000c101d3c */
[----:B------:R-:W-:-:S03]  /*a830*/  ISETP.NE.AND P0, PT, R26, RZ, PT ;  /* 0x000000ff1a00720c */ /* 0x000fc60003f05270 */
[----:B------:R-:W1:Y:S01]  /*a840*/  @P5 LDS.128 R12, [R36+0x5000] ;  /* 0x00500000240c5984 */ /* 0x000e620000000c00 */
[----:B0-----:R-:W-:-:S05]  /*a850*/  @P5 IMAD.WIDE R34, R11, 0x2, R32 ;  /* 0x000000020b225825 */ /* 0x001fca00078e0220 */
[----:B-1----:R-:W-:Y:S04]  /*a860*/  @P5 ST.E.128 desc[UR60][R34.64], R12 ;  /* 0x0000000c22005985 */ /* 0x002fe8000c101d3c */
[C---:B------:R-:W-:Y:S01]  /*a870*/  @P0 LEA R32, P5, R19.reuse, R32, 0x1 ;  /* 0x0000002013200211 */ /* 0x040fe200078a08ff */
[----:B------:R-:W0:Y:S03]  /*a880*/  @P0 LDS.128 R12, [R37+0x5000] ;  /* 0x00500000250c0984 */ /* 0x000e260000000c00 */
[----:B------:R-:W-:-:S05]  /*a890*/  @P0 LEA.HI.X R33, R19, R33, R164, 0x1, P5 ;  /* 0x0000002113210211 */ /* 0x000fca00028f0ca4 */
[----:B0-----:R1:W-:Y:S04]  /*a8a0*/  @P0 ST.E.128 desc[UR60][R32.64], R12 ;  /* 0x0000000c20000985 */ /* 0x0013e8000c101d3c */
.L_x_561:
[----:B------:R-:W-:Y:S05]  /*a8b0*/  BSYNC B0 ;  /* 0x0000000000007941 */ /* 0x000fea0003800000 */
.L_x_560:
[----:B------:R-:W-:Y:S01]  /*a8c0*/  @!PT LDS RZ, [RZ] ;  /* 0x00000000fffff984 */ /* 0x000fe20000000800 */
[----:B------:R-:W-:Y:S01]  /*a8d0*/  @!PT LDS RZ, [RZ] ;  /* 0x00000000fffff984 */ /* 0x000fe20000000800 */
[----:B------:R-:W-:Y:S01]  /*a8e0*/  @!PT LDS RZ, [RZ] ;  /* 0x00000000fffff984 */ /* 0x000fe20000000800 */
[----:B------:R-:W-:Y:S01]  /*a8f0*/  @!PT LDS RZ, [RZ] ;  /* 0x00000000fffff984 */ /* 0x000fe20000000800 */
[----:B------:R5:W-:Y:S06]  /*a900*/  MEMBAR.ALL.CTA ;  /* 0x0000000000007992 */ /* 0x000bec0000008000 */
[----:B-----5:R-:W5:Y:S01]  /*a910*/  FENCE.VIEW.ASYNC.S ;  /* 0x00000000000073c6 */ /* 0x020f620000000000 */
[----:B---3--:R-:W-:Y:S01]  /*a920*/  @!P4 VIADD R88, R88, 0x2a8c0 ;  /* 0x0002a8c05858c836 */ /* 0x008fe20000000000 */
[----:B-----5:R3:W-:Y:S01]  /*a930*/  BAR.SYNC.DEFER_BLOCKING R148, 0x80 ;  /* 0x000200940000751d */ /* 0x0207e20000010000 */
[----:B------:R-:W-:-:S03]  /*a940*/  ISETP.NE.AND P5, PT, R127, RZ, PT ;  /* 0x000000ff7f00720c */ /* 0x000fc60003fa5270 */
[----:B------:R-:W-:Y:S02]  /*a950*/  @!P4 PRMT R88, RZ, 0x654, R88 ;  /* 0x00000654ff58c816 */ /* 0x000fe40000000058 */
[----:B------:R-:W-:Y:S02]  /*a960*/  IADD3 R18, R18, 0x1, RZ ;  /* 0x0000000112127810 */ /* 0x000fe40007ffe0ff */
[----:B------:R-:W-:Y:S01]  /*a970*/  PLOP3.LUT P0, PT, PT, PT, PT, 0x8, 0x0 ;  /* 0x000000000000781c */ /* 0x000fe20003f0e170 */
[----:B------:R3:W-:Y:S01]  /*a980*/  @!P4 SYNCS.ARRIVE.TRANS64.RED.A1T0 RZ, [R88+URZ], RZ ;  /* 0x000000ff58ffc9a7 */ /* 0x0007e2000810043f */
[----:B------:R-:W-:-:S04]  /*a990*/  ISETP.NE.AND P4, PT, R18, 0x2, PT ;  /* 0x000000021200780c */ /* 0x000fc80003f85270 */
[----:B0-----:R-:W-:Y:S02]  /*a9a0*/  SEL R11, RZ, 0x1, P4 ;  /* 0x00000001ff0b7807 */ /* 0x001fe40002000000 */
[----:B------:R-:W-:Y:S02]  /*a9b0*/  SEL R18, R18, RZ, P4 ;  /* 0x000000ff12127207 */ /* 0x000fe40002000000 */
[----:B------:R-:W-:Y:S01]  /*a9c0*/  LOP3.LUT R166, R166, R11, RZ, 0x3c, !PT ;  /* 0x0000000ba6a67212 */ /* 0x000fe200078e3cff */
[----:B---3--:R-:W-:Y:S06]  /*a9d0*/  @P5 BRA `(.L_x_562) ;  /* 0xffffff7c00185947 */ /* 0x008fec000383ffff */
.L_x_452:
[----:B------:R-:W-:Y:S01]  /*a9e0*/  BSSY B0, `(.L_x_563) ;  /* 0x000002a000007945 */ /* 0x000fe20003800000 */
[----:B------:R-:W-:Y:S02]  /*a9f0*/  ISETP.GE.AND P2, PT, R147, 0x1, PT ;  /* 0x000000019300780c */ /* 0x000fe40003f46270 */
[----:B------:R-:W-:Y:S02]  /*aa00*/  CS2R R88, SRZ ;  /* 0x0000000000587805 */ /* 0x000fe4000001ff00 */
[----:B------:R-:W-:Y:S02]  /*aa10*/  PLOP3.LUT P1, PT, PT, PT, PT, 0x80, 0x0 ;  /* 0x000000000000781c */ /* 0x000fe40003f2f070 */
        /* <DEDUP_REMOVED lines=24> */
[----:B------:R-:W-:Y:S01]  /*aba0*/  CS2R R40, SRZ ;  /* 0x0000000000287805 */ /* 0x000fe2000001ff00 */
[----:B------:R-:W-:Y:S01]  /*abb0*/  IMAD.MOV.U32 R95, RZ, RZ, RZ ;  /* 0x000000ffff5f7224 */ /* 0x000fe200078e00ff */
[----:B------:R-:W-:Y:S01]  /*abc0*/  CS2R R92, SRZ ;  /* 0x00000000005c7805 */ /* 0x000fe2000001ff00 */
[----:B------:R-:W-:Y:S01]  /*abd0*/  IMAD.MOV.U32 R0, RZ, RZ, RZ ;  /* 0x000000ffff007224 */ /* 0x000fe200078e00ff */
[----:B------:R-:W-:Y:S01]  /*abe0*/  MOV R90, RZ ;  /* 0x000000ff005a7202 */ /* 0x000fe20000000f00 */
[----:B------:R-:W-:Y:S01]  /*abf0*/  IMAD.MOV.U32 R3, RZ, RZ, RZ ;  /* 0x000000ffff037224 */ /* 0x000fe200078e00ff */
[----:B------:R-:W-:Y:S01]  /*ac00*/  MOV R26, RZ ;  /* 0x000000ff001a7202 */ /* 0x000fe20000000f00 */
[----:B------:R-:W-:Y:S01]  /*ac10*/  IMAD.MOV.U32 R97, RZ, RZ, RZ ;  /* 0x000000ffff617224 */ /* 0x000fe200078e00ff */
[----:B------:R-:W-:Y:S01]  /*ac20*/  CS2R R10, SRZ ;  /* 0x00000000000a7805 */ /* 0x000fe2000001ff00 */
[----:B------:R-:W-:-:S02]  /*ac30*/  IMAD.MOV.U32 R99, RZ, RZ, RZ ;  /* 0x000000ffff637224 */ /* 0x000fc400078e00ff */
[----:B-12---:R-:W-:Y:S01]  /*ac40*/  IMAD.MOV.U32 R32, RZ, RZ, RZ ;  /* 0x000000ffff207224 */ /* 0x006fe200078e00ff */
[----:B------:R-:W-:Y:S06]  /*ac50*/  @P0 BRA `(.L_x_564) ;  /* 0x0000000000080947 */ /* 0x000fec0003800000 */
[----:B------:R-:W0:Y:S02]  /*ac60*/  FENCE.VIEW.ASYNC.G ;  /* 0x00000000000073c6 */ /* 0x000e240000000100 */
[----:B0-----:R-:W-:Y:S06]  /*ac70*/  BAR.ARV 0xc, 0x180 ;  /* 0x0306000000007b1d */ /* 0x001fec0000002000 */
.L_x_564:
[----:B------:R-:W-:Y:S05]  /*ac80*/  BSYNC B0 ;  /* 0x0000000000007941 */ /* 0x000fea0003800000 */
.L_x_563:
[----:B------:R-:W-:Y:S01]  /*ac90*/  MOV R91, RZ ;  /* 0x000000ff005b7202 */ /* 0x000fe20000000f00 */
[----:B------:R-:W-:Y:S01]  /*aca0*/  IMAD.MOV.U32 R24, RZ, RZ, RZ ;  /* 0x000000ffff187224 */ /* 0x000fe200078e00ff */
[----:B------:R-:W-:Y:S06]  /*acb0*/  @!P2 BRA `(.L_x_565) ;  /* 0x000000ac0050a947 */ /* 0x000fec0003800000 */
[----:B------:R-:W2:Y:S04]  /*acc0*/  LDL R4, [R1+0x34] ;  /* 0x0000340001047983 */ /* 0x000ea80000100800 */
[----:B------:R-:W0:Y:S02]  /*acd0*/  SHFL.IDX PT, R0, R226, RZ, 0x1f ;  /* 0x00001fffe2007589 */ /* 0x000e2400000e0000 */
[----:B0-----:R-:W-:-:S04]  /*ace0*/  LEA.HI R3, R0, R0, RZ, 0x1 ;  /* 0x0000000000037211 */ /* 0x001fc800078f08ff */
[----:B------:R-:W-:-:S05]  /*acf0*/  LOP3.LUT R3, R3, 0x1e, RZ, 0xc0, !PT ;  /* 0x0000001e03037812 */ /* 0x000fca00078ec0ff */
[----:B------:R-:W-:Y:S01]  /*ad00*/  IMAD.IADD R3, R0, 0x1, -R3 ;  /* 0x0000000100037824 */ /* 0x000fe200078e0a03 */
[----:B--2---:R-:W-:-:S13]  /*ad10*/  R2UR UR4, R4 ;  /* 0x00000000040472ca */ /* 0x004fda00000e0000 */
[----:B------:R-:W-:Y:S02]  /*ad20*/  ULOP3.LUT UP0, URZ, UR4, 0x1bf, URZ, 0xc0, !UPT ;  /* 0x000001bf043f7892 */ /* 0x000fe4000f80c03f */
[----:B------:R-:W-:-:S04]  /*ad30*/  LEA R3, R3, UR4, 0xd ;  /* 0x0000000403037c11 */ /* 0x000fc8000f8e68ff */
[----:B------:R-:W-:Y:S02]  /*ad40*/  SHF.R.U32.HI R3, RZ, 0x4, R3 ;  /* 0x00000004ff037819 */ /* 0x000fe40000011603 */
[----:B------:R-:W-:Y:S02]  /*ad50*/  PLOP3.LUT P0, PT, PT, PT, UP0, 0x80, 0x0 ;  /* 0x000000000000781c */ /* 0x000fe40003f0f008 */
[----:B------:R-:W-:-:S11]  /*ad60*/  LOP3.LUT R36, R3, 0x3fff, RZ, 0xc0, !PT ;  /* 0x00003fff03247812 */ /* 0x000fd600078ec0ff */
        /* <DEDUP_REMOVED lines=16> */
[----:B-1--45:R-:W-:Y:S05]  /*ae70*/  CALL.ABS.NOINC R14 ;  /* 0x000000000e007343 */ /* 0x032fea0003c00000 */
.L_x_566:
[----:B------:R-:W-:Y:S02]  /*ae80*/  ULDC UR4, c[0x0][0x3f4] ;  /* 0x0000fd0000047ab9 */ /* 0x000fe40000000800 */
[----:B------:R-:W-:-:S13]  /*ae90*/  ISETP.LT.AND P0, PT, RZ, UR4, PT ;  /* 0x00000004ff007c0c */ /* 0x000fda000bf01270 */
[----:B------:R-:W-:Y:S05]  /*aea0*/  @P0 BRA `(.L_x_567) ;  /* 0x00000000003c0947 */ /* 0x000fea0003800000 */
[----:B------:R-:W-:-:S04]  /*aeb0*/  LEA.HI R0, R189, R189, RZ, 0x1 ;  /* 0x000000bdbd007211 */ /* 0x000fc800078f08ff */
[----:B------:R-:W-:-:S04]  /*aec0*/  LOP3.LUT R0, R0, 0xfffffffe, RZ, 0xc0, !PT ;  /* 0xfffffffe00007812 */ /* 0x000fc800078ec0ff */
[----:B------:R-:W-:-:S04]  /*aed0*/  IADD3 R0, R189, -R0, RZ ;  /* 0x80000000bd007210 */ /* 0x000fc80007ffe0ff */
[----:B------:R-:W-:-:S04]  /*aee0*/  SHF.L.U32 R3, R0, 0x1f, RZ ;  /* 0x0000001f00037819 */ /* 0x000fc800000006ff */
[----:B------:R0:W1:Y:S03]  /*aef0*/  SYNCS.PHASECHK.TRANS64.TRYWAIT P0, [R2+URZ+0x2a800], R3 ;  /* 0x02a80003020075a7 */ /* 0x000066000800017f */
[----:B-1----:R-:W-:Y:S05]  /*af00*/  @!P0 NANOSLEEP.SYNCS 0x989680 ;  /* 0x009896800000895d */ /* 0x002fea0003900000 */
[----:B------:R-:W1:Y:S01]  /*af10*/  @!P0 SYNCS.PHASECHK.TRANS64 P0, [R2+URZ+0x2a800], R3 ;  /* 0x02a80003020085a7 */ /* 0x000e62000800007f */
[----:B------:R-:W-:Y:S04]  /*af20*/  BSSY B0, `(.L_x_568) ;  /* 0x0000006000007945 */ /* 0x000fe80003800000 */
[----:B-1----:R-:W-:Y:S05]  /*af30*/  @P0 BRA `(.L_x_569) ;  /* 0x0000000000100947 */ /* 0x002fea0003800000 */
.L_x_570:
[----:B-1----:R1:W2:Y:S02]  /*af40*/  SYNCS.PHASECHK.TRANS64.TRYWAIT P0, [R2+URZ+0x2a800], R3 ;  /* 0x02a80003020075a7 */ /* 0x0022a4000800017f */
[----:B--2---:R-:W-:Y:S05]  /*af50*/  @!P0 NANOSLEEP.SYNCS 0x989680 ;  /* 0x009896800000895d */ /* 0x004fea0003900000 */
[----:B------:R-:W2:Y:S02]  /*af60*/  @!P0 SYNCS.PHASECHK.TRANS64 P0, [R2+URZ+0x2a800], R3 ;  /* 0x02a80003020085a7 */ /* 0x000ea4000800007f */
[----:B--2---:R-:W-:Y:S05]  /*af70*/  @!P0 BRA `(.L_x_570) ;  /* 0xfffffffc00f08947 */ /* 0x004fea000383ffff */
.L_x_569:
[----:B------:R-:W-:Y:S05]  /*af80*/  BSYNC B0 ;  /* 0x0000000000007941 */ /* 0x000fea0003800000 */
.L_x_568:
[----:B------:R-:W-:Y:S05]  /*af90*/  BRA `(.L_x_571) ;  /* 0x00000058004c7947 */ /* 0x000fea0003800000 */
.L_x_567:
[----:B------:R-:W2:Y:S01]  /*afa0*/  LDL R0, [R1+0x34] ;  /* 0x0000340001007983 */ /* 0x000ea20000100800 */
[----:B------:R-:W-:Y:S01]  /*afb0*/  ULDC.64 UR4, c[0x0][0x3f8] ;  /* 0x0000fe0000047ab9 */ /* 0x000fe20000000a00 */
[----:B------:R-:W-:Y:S01]  /*afc0*/  ULDC.64 UR6, c[0x0][0x408] ;  /* 0x0001020000067ab9 */ /* 0x000fe20000000a00 */
[----:B-----5:R-:W-:Y:S01]  /*afd0*/  IMAD.WIDE.U32 R4, R145, UR4, RZ ;  /* 0x0000000491047c25 */ /* 0x020fe2000f8e00ff */
[----:B--2---:R-:W-:Y:S02]  /*afe0*/  R2UR UR8, R0 ;  /* 0x00000000000872ca */ /* 0x004fe400000e0000 */
[----:B------:R-:W-:-:S05]  /*aff0*/  SHF.R.S32.HI R0, RZ, 0x1f, R145 ;  /* 0x0000001fff007819 */ /* 0x000fca0000011491 */
[C---:B------:R-:W-:Y:S02]  /*b000*/  IMAD R6, R0.reuse, UR4, RZ ;  /* 0x0000000400067c24 */ /* 0x040fe4000f8e02ff */
[----:B------:R-:W-:Y:S02]  /*b010*/  IMAD R0, R0, UR6, RZ ;  /* 0x0000000600007c24 */ /* 0x000fe4000f8e02ff */
[C---:B------:R-:W-:Y:S01]  /*b020*/  IMAD R25, R145.reuse, UR5, R6 ;  /* 0x0000000591197c24 */ /* 0x040fe2000f8e0206 */
[----:B------:R-:W-:Y:S01]  /*b030*/  ULDC.64 UR4, c[0x0][0x3e8] ;  /* 0x0000fa0000047ab9 */ /* 0x000fe20000000a00 */
[----:B------:R-:W-:Y:S01]  /*b040*/  ULOP3.LUT UP0, URZ, UR8, 0x3ff, URZ, 0xc0, !UPT ;  /* 0x000003ff083f7892 */ /* 0x000fe2000f80c03f */
[C---:B------:R-:W-:Y:S01]  /*b050*/  IMAD R27, R145.reuse, UR7, R0 ;  /* 0x00000007911b7c24 */ /* 0x040fe2000f8e0200 */
[----:B------:R-:W-:Y:S01]  /*b060*/  LEA R24, P0, R4, UR4, 0x1 ;  /* 0x0000000404187c11 */ /* 0x000fe2000f8008ff */
[----:B------:R-:W-:Y:S01]  /*b070*/  IMAD.WIDE.U32 R6, R145, UR6, RZ ;  /* 0x0000000691067c25 */ /* 0x000fe2000f8e00ff */
[----:B------:R-:W-:-:S02]  /*b080*/  ULDC.64 UR6, c[0x0][0x400] ;  /* 0x0001000000067ab9 */ /* 0x000fc40000000a00 */
[----:B------:R-:W-:Y:S01]  /*b090*/  PLOP3.LUT P2, PT, PT, PT, UP0, 0x80, 0x0 ;  /* 0x000000000000781c */ /* 0x000fe20003f4f008 */
[----:B------:R-:W-:Y:S01]  /*b0a0*/  IMAD.IADD R25, R25, 0x1, R5 ;  /* 0x0000000119197824 */ /* 0x000fe200078e0205 */
[----:B------:R-:W-:Y:S01]  /*b0b0*/  LEA R26, P1, R6, UR6, 0x1 ;  /* 0x00000006061a7c11 */ /* 0x000fe2000f8208ff */
[----:B------:R-:W-:-:S03]  /*b0c0*/  IMAD.IADD R27, R27, 0x1, R7 ;  /* 0x000000011b1b7824 */ /* 0x000fc600078e0207 */
[----:B------:R-:W-:Y:S02]  /*b0d0*/  LEA.HI.X R25, R4, UR5, R25, 0x1, P0 ;  /* 0x0000000504197c11 */ /* 0x000fe400080f0c19 */
[----:B------:R-:W-:-:S05]  /*b0e0*/  LEA.HI.X R27, R6, UR7, R27, 0x1, P1 ;  /* 0x00000007061b7c11 */ /* 0x000fca00088f0c1b */
        /* <DEDUP_REMOVED lines=16> */
[----:B-1--4-:R-:W-:Y:S05]  /*b1f0*/  CALL.ABS.NOINC R14 ;  /* 0x000000000e007343 */ /* 0x012fea0003c00000 */
.L_x_572:
[----:B------:R-:W-:Y:S01]  /*b200*/  ULDC.U8 UR4, c[0x0][0x410] ;  /* 0x0001040000047ab9 */ /* 0x000fe20000000000 */
[----:B------:R-:W-:Y:S01]  /*b210*/  BSSY B0, `(.L_x_573) ;  /* 0x0000563000007945 */ /* 0x000fe20003800000 */
[----:B------:R-:W-:Y:S02]  /*b220*/  ISETP.NE.AND P0, PT, RZ, UR4, PT ;  /* 0x00000004ff007c0c */ /* 0x000fe4000bf05270 */
[----:B------:R-:W-:-:S11]  /*b230*/  LEA R6, R29, R165, 0x7 ;  /* 0x000000a51d067211 */ /* 0x000fd600078e38ff */
[----:B------:R-:W-:Y:S05]  /*b240*/  @!P0 BRA `(.L_x_574) ;  /* 0x00000028009c8947 */ /* 0x000fea0003800000 */
[----:B------:R-:W-:-:S03]  /*b250*/  UMOV UR4, 0xffffffff ;  /* 0xffffffff00047882 */ /* 0x000fc60000000000 */
[----:B------:R-:W-:Y:S05]  /*b260*/  BRA.DIV UR4, `(.L_x_575) ;  /* 0x0000013a04107947 */ /* 0x000fea000b800000 */
[----:B------:R0:W1:Y:S04]  /*b270*/  SHFL.IDX PT, R3, R25, RZ, 0x1c1f ;  /* 0x001c1fff19037589 */ /* 0x00006800000e0000 */
[----:B------:R0:W2:Y:S04]  /*b280*/  SHFL.IDX PT, R0, R24, RZ, 0x1c1f ;  /* 0x001c1fff18007589 */ /* 0x0000a800000e0000 */
[----:B------:R0:W3:Y:S04]  /*b290*/  SHFL.IDX PT, R5, R27, RZ, 0x1c1f ;  /* 0x001c1fff1b057589 */ /* 0x0000e800000e0000 */
[----:B------:R0:W0:Y:S02]  /*b2a0*/  SHFL.IDX PT, R14, R26, RZ, 0x1c1f ;  /* 0x001c1fff1a0e7589 */ /* 0x00002400000e0000 */
.L_x_819:
[----:B------:R-:W-:Y:S01]  /*b2b0*/  ULDC UR4, c[0x0][0x448] ;  /* 0x0001120000047ab9 */ /* 0x000fe20000000800 */
[----:B------:R-:W-:Y:S01]  /*b2c0*/  LOP3.LUT R8, R176, 0x18, R16, 0xf8, !PT ;  /* 0x00000018b0087812 */ /* 0x000fe200078ef810 */
[----:B------:R-:W-:Y:S01]  /*b2d0*/  IMAD R4, R146, UR4, RZ ;  /* 0x0000000492047c24 */ /* 0x000fe2000f8e02ff */
[----:B------:R-:W-:Y:S01]  /*b2e0*/  BSSY B1, `(.L_x_576) ;  /* 0x000004e000017945 */ /* 0x000fe20003800000 */
[----:B------:R-:W-:Y:S02]  /*b2f0*/  LOP3.LUT P0, RZ, R195, 0x4, RZ, 0xc0, !PT ;  /* 0x00000004c3ff7812 */ /* 0x000fe4000780c0ff */
[----:B0-----:R-:W-:Y:S02]  /*b300*/  CS2R R24, SRZ ;  /* 0x0000000000187805 */ /* 0x001fe4000001ff00 */
[----:B------:R-:W-:Y:S02]  /*b310*/  LOP3.LUT R9, R8, R177, RZ, 0x3c, !PT ;  /* 0x000000b108097212 */ /* 0x000fe400078e3cff */
[----:B------:R-:W-:-:S02]  /*b320*/  CS2R R10, SRZ ;  /* 0x00000000000a7805 */ /* 0x000fc4000001ff00 */
[----:B------:R-:W-:Y:S01]  /*b330*/  ISETP.GE.AND P1, PT, R6, R4, PT ;  /* 0x000000040600720c */ /* 0x000fe20003f26270 */
[----:B------:R-:W-:Y:S01]  /*b340*/  IMAD R4, R29, -0x80, R4 ;  /* 0xffffff801d047824 */ /* 0x000fe200078e0204 */
[----:B------:R-:W-:Y:S01]  /*b350*/  CS2R R6, SRZ ;  /* 0x0000000000067805 */ /* 0x000fe2000001ff00 */
[----:B------:R-:W-:Y:S01]  /*b360*/  IMAD.IADD R9, R178, 0x1, R9 ;  /* 0x00000001b2097824 */ /* 0x000fe200078e0209 */
[----:B------:R-:W-:Y:S02]  /*b370*/  CS2R R20, SRZ ;  /* 0x0000000000147805 */ /* 0x000fe4000001ff00 */
[----:B------:R-:W-:Y:S02]  /*b380*/  CS2R R26, SRZ ;  /* 0x00000000001a7805 */ /* 0x000fe4000001ff00 */
[----:B------:R-:W-:Y:S01]  /*b390*/  CS2R R12, SRZ ;  /* 0x00000000000c7805 */ /* 0x000fe2000001ff00 */
[----:B------:R-:W-:Y:S01]  /*b3a0*/  IMAD R9, R9, 0x2, R2 ;  /* 0x0000000209097824 */ /* 0x000fe200078e0202 */
[----:B------:R-:W-:-:S02]  /*b3b0*/  CS2R R28, SRZ ;  /* 0x00000000001c7805 */ /* 0x000fc4000001ff00 */
[----:B------:R-:W-:Y:S02]  /*b3c0*/  CS2R R30, SRZ ;  /* 0x00000000001e7805 */ /* 0x000fe4000001ff00 */
[----:B------:R-:W-:Y:S02]  /*b3d0*/  CS2R R38, SRZ ;  /* 0x0000000000267805 */ /* 0x000fe4000001ff00 */
[----:B------:R-:W-:Y:S02]  /*b3e0*/  CS2R R40, SRZ ;  /* 0x0000000000287805 */ /* 0x000fe4000001ff00 */
[----:B----4-:R-:W-:Y:S02]  /*b3f0*/  CS2R R32, SRZ ;  /* 0x0000000000207805 */ /* 0x010fe4000001ff00 */
[C---:B------:R-:W-:Y:S01]  /*b400*/  IADD3 R37, R9.reuse, 0xc400, RZ ;  /* 0x0000c40009257810 */ /* 0x040fe20007ffe0ff */
[----:B------:R-:W-:Y:S01]  /*b410*/  VIADD R8, R9, 0xc440 ;  /* 0x0000c44009087836 */ /* 0x000fe20000000000 */
[----:B------:R-:W-:Y:S01]  /*b420*/  CS2R R34, SRZ ;  /* 0x0000000000227805 */ /* 0x000fe2000001ff00 */
[----:B------:R-:W-:Y:S06]  /*b430*/  @P1 BRA `(.L_x_577) ;  /* 0x0000000000e01947 */ /* 0x000fec0003800000 */
[----:B------:R-:W-:Y:S01]  /*b440*/  ULDC UR4, c[0x0][0x3f4] ;  /* 0x0000fd0000047ab9 */ /* 0x000fe20000000800 */
[----:B------:R-:W-:Y:S02]  /*b450*/  CS2R R28, SRZ ;  /* 0x00000000001c7805 */ /* 0x000fe4000001ff00 */
[----:B------:R-:W-:Y:S02]  /*b460*/  ISETP.GE.AND P2, PT, R160, UR4, PT ;  /* 0x00000004a0007c0c */ /* 0x000fe4000bf46270 */
[----:B------:R-:W-:Y:S02]  /*b470*/  CS2R R6, SRZ ;  /* 0x0000000000067805 */ /* 0x000fe4000001ff00 */
[----:B------:R-:W-:Y:S02]  /*b480*/  ISETP.GE.AND P3, PT, R169, UR4, PT ;  /* 0x00000004a9007c0c */ /* 0x000fe4000bf66270 */
[----:B------:R-:W-:Y:S02]  /*b490*/  CS2R R30, SRZ ;  /* 0x00000000001e7805 */ /* 0x000fe4000001ff00 */
[----:B------:R-:W-:-:S05]  /*b4a0*/  ISETP.GE.AND P4, PT, R168, UR4, PT ;  /* 0x00000004a8007c0c */ /* 0x000fca000bf86270 */
[----:B-1----:R-:W-:Y:S01]  /*b4b0*/  @!P2 MOV R11, R3 ;  /* 0x00000003000ba202 */ /* 0x002fe20000000f00 */
[----:B--2---:R-:W-:-:S03]  /*b4c0*/  @!P2 IMAD.MOV.U32 R10, RZ, RZ, R0 ;  /* 0x000000ffff0aa224 */ /* 0x004fc600078e0000 */
[----:B------:R-:W-:Y:S01]  /*b4d0*/  @!P3 IADD3 R20, P1, R0, R199, RZ ;  /* 0x000000c70014b210 */ /* 0x000fe20007f3e0ff */
[----:B---3--:R-:W-:Y:S02]  /*b4e0*/  @!P2 IMAD.MOV.U32 R15, RZ, RZ, R5 ;  /* 0x000000ffff0fa224 */ /* 0x008fe400078e0005 */
[----:B------:R-:W-:-:S04]  /*b4f0*/  @!P2 IMAD.WIDE R10, R160, 0x2, R10 ;  /* 0x00000002a00aa825 */ /* 0x000fc800078e020a */
[----:B------:R-:W-:Y:S01]  /*b500*/  @!P2 IMAD.WIDE R12, R160, 0x2, R14 ;  /* 0x00000002a00ca825 */ /* 0x000fe200078e020e */
[----:B------:R0:W5:Y:S01]  /*b510*/  @!P2 LD.E.64 R28, desc[UR60][R10.64] ;  /* 0x0000003c0a1ca980 */ /* 0x000162000c101b00 */
[----:B------:R-:W-:Y:S02]  /*b520*/  @!P4 IADD3 R34, P5, R0, R201, RZ ;  /* 0x000000c90022c210 */ /* 0x000fe40007fbe0ff */
[----:B------:R-:W-:Y:S01]  /*b530*/  @!P3 IMAD.X R21, R3, 0x1, R198, P1 ;  /* 0x000000010315b824 */ /* 0x000fe200008e06c6 */
[----:B------:R-:W5:Y:S01]  /*b540*/  @!P2 LD.E.64 R6, desc[UR60][R12.64] ;  /* 0x0000003c0c06a980 */ /* 0x000f62000c101b00 */
[----:B------:R-:W-:Y:S02]  /*b550*/  ISETP.GE.AND P2, PT, R171, UR4, PT ;  /* 0x00000004ab007c0c */ /* 0x000fe4000bf46270 */
[C---:B------:R-:W-:Y:S02]  /*b560*/  @!P3 IADD3 R26, P1, R14.reuse, R199, RZ ;  /* 0x000000c70e1ab210 */ /* 0x040fe40007f3e0ff */
[----:B------:R-:W-:-:S02]  /*b570*/  @!P4 IADD3 R42, P6, R14, R201, RZ ;  /* 0x000000c90e2ac210 */ /* 0x000fc40007fde0ff */
[----:B------:R-:W-:Y:S02]  /*b580*/  CS2R R24, SRZ ;  /* 0x0000000000187805 */ /* 0x000fe4000001ff00 */
[----:B------:R-:W-:Y:S02]  /*b590*/  @!P3 IADD3.X R27, R5, R198, RZ, P1, !PT ;  /* 0x000000c6051bb210 */ /* 0x000fe40000ffe4ff */
[----:B------:R-:W-:Y:S02]  /*b5a0*/  CS2R R38, SRZ ;  /* 0x0000000000267805 */ /* 0x000fe4000001ff00 */
[----:B0-----:R-:W-:Y:S01]  /*b5b0*/  CS2R R10, SRZ ;  /* 0x00000000000a7805 */ /* 0x001fe2000001ff00 */
[--C-:B------:R-:W-:Y:S01]  /*b5c0*/  @!P4 IMAD.X R35, R3, 0x1, R200.reuse, P5 ;  /* 0x000000010323c824 */ /* 0x100fe200028e06c8 */
[----:B------:R0:W5:Y:S01]  /*b5d0*/  @!P3 LD.E.64 R30, desc[UR60][R20.64] ;  /* 0x0000003c141eb980 */ /* 0x000162000c101b00 */
[----:B------:R-:W-:Y:S01]  /*b5e0*/  @!P4 IMAD.X R43, R5, 0x1, R200, P6 ;  /* 0x00000001052bc824 */ /* 0x000fe200030e06c8 */
[----:B------:R-:W-:-:S02]  /*b5f0*/  ISETP.GE.AND P1, PT, R170, UR4, PT ;  /* 0x00000004aa007c0c */ /* 0x000fc4000bf26270 */
[----:B------:R-:W5:Y:S01]  /*b600*/  @!P3 LD.E.64 R24, desc[UR60][R26.64] ;  /* 0x0000003c1a18b980 */ /* 0x000f62000c101b00 */
[----:B------:R-:W-:Y:S02]  /*b610*/  ISETP.GE.AND P3, PT, R172, UR4, PT ;  /* 0x00000004ac007c0c */ /* 0x000fe4000bf66270 */
[-C--:B------:R-:W-:Y:S01]  /*b620*/  @!P2 IADD3 R46, P5, R14, R203.reuse, RZ ;  /* 0x000000cb0e2ea210 */ /* 0x080fe20007fbe0ff */
[----:B------:R-:W5:Y:S04]  /*b630*/  @!P4 LD.E.64 R38, desc[UR60][R34.64] ;  /* 0x0000003c2226c980 */ /* 0x000f68000c101b00 */
[----:B------:R1:W5:Y:S01]  /*b640*/  @!P4 LD.E.64 R10, desc[UR60][R42.64] ;  /* 0x0000003c2a0ac980 */ /* 0x000362000c101b00 */
[----:B------:R-:W-:Y:S02]  /*b650*/  @!P2 IADD3 R44, P4, R0, R203, RZ ;  /* 0x000000cb002ca210 */ /* 0x000fe40007f9e0ff */
[----:B------:R-:W-:-:S02]  /*b660*/  CS2R R40, SRZ ;  /* 0x0000000000287805 */ /* 0x000fc4000001ff00 */
[----:B0-----:R-:W-:Y:S01]  /*b670*/  CS2R R20, SRZ ;  /* 0x0000000000147805 */ /* 0x001fe2000001ff00 */
[----:B------:R-:W-:Y:S01]  /*b680*/  @!P2 IMAD.X R47, R5, 0x1, R202, P5 ;  /* 0x00000001052fa824 */ /* 0x000fe200028e06ca */
[----:B------:R-:W-:Y:S02]  /*b690*/  @!P2 IADD3.X R45, R3, R202, RZ, P4, !PT ;  /* 0x000000ca032da210 */ /* 0x000fe400027fe4ff */
[C---:B------:R-:W-:Y:S02]  /*b6a0*/  @!P1 IADD3 R48, P6, R0.reuse, R215, RZ ;  /* 0x000000d700309210 */ /* 0x040fe40007fde0ff */
[----:B------:R0:W5:Y:S01]  /*b6b0*/  @!P2 LD.E.64 R20, desc[UR60][R46.64] ;  /* 0x0000003c2e14a980 */ /* 0x000162000c101b00 */
[----:B------:R-:W-:-:S03]  /*b6c0*/  @!P3 IADD3 R50, P4, R0, R217, RZ ;  /* 0x000000d90032b210 */ /* 0x000fc60007f9e0ff */
[----:B------:R0:W5:Y:S01]  /*b6d0*/  @!P2 LD.E.64 R40, desc[UR60][R44.64] ;  /* 0x0000003c2c28a980 */ /* 0x000162000c101b00 */
[C---:B-1----:R-:W-:Y:S02]  /*b6e0*/  @!P1 IADD3 R42, P2, R14.reuse, R215, RZ ;  /* 0x000000d70e2a9210 */ /* 0x042fe40007f5e0ff */
[----:B------:R-:W-:Y:S02]  /*b6f0*/  @!P3 IADD3 R14, P5, R14, R217, RZ ;  /* 0x000000d90e0eb210 */ /* 0x000fe40007fbe0ff */
[----:B------:R-:W-:Y:S02]  /*b700*/  CS2R R32, SRZ ;  /* 0x0000000000207805 */ /* 0x000fe4000001ff00 */
[----:B------:R-:W-:Y:S02]  /*b710*/  CS2R R26, SRZ ;  /* 0x00000000001a7805 */ /* 0x000fe4000001ff00 */
[----:B------:R-:W-:Y:S02]  /*b720*/  CS2R R34, SRZ ;  /* 0x0000000000227805 */ /* 0x000fe4000001ff00 */
[----:B------:R-:W-:Y:S01]  /*b730*/  CS2R R12, SRZ ;  /* 0x00000000000c7805 */ /* 0x000fe2000001ff00 */
[----:B------:R-:W-:Y:S01]  /*b740*/  @!P1 IMAD.X R49, R3, 0x1, R214, P6 ;  /* 0x0000000103319824 */ /* 0x000fe200030e06d6 */
[----:B------:R-:W-:Y:S01]  /*b750*/  @!P1 IADD3.X R43, R5, R214, RZ, P2, !PT ;  /* 0x000000d6052b9210 */ /* 0x000fe200017fe4ff */
[----:B------:R-:W-:-:S02]  /*b760*/  @!P3 IMAD.X R51, R3, 0x1, R216, P4 ;  /* 0x000000010333b824 */ /* 0x000fc400020e06d8 */
[----:B------:R-:W-:Y:S01]  /*b770*/  @!P3 IMAD.X R15, R5, 0x1, R216, P5 ;  /* 0x00000001050fb824 */ /* 0x000fe200028e06d8 */
[----:B------:R0:W5:Y:S04]  /*b780*/  @!P1 LD.E.64 R32, desc[UR60][R48.64] ;  /* 0x0000003c30209980 */ /* 0x000168000c101b00 */
[----:B------:R0:W5:Y:S04]  /*b790*/  @!P1 LD.E.64 R26, desc[UR60][R42.64] ;  /* 0x0000003c2a1a9980 */ /* 0x000168000c101b00 */
[----:B------:R0:W5:Y:S04]  /*b7a0*/  @!P3 LD.E.64 R34, desc[UR60][R50.64] ;  /* 0x0000003c3222b980 */ /* 0x000168000c101b00 */
[----:B------:R0:W5:Y:S02]  /*b7b0*/  @!P3 LD.E.64 R12, desc[UR60][R14.64] ;  /* 0x0000003c0e0cb980 */ /* 0x000164000c101b00 */
.L_x_577:
[----:B------:R-:W-:Y:S05]  /*b7c0*/  BSYNC B1 ;  /* 0x0000000000017941 */ /* 0x000fea0003800000 */
.L_x_576:
[----:B--2--5:R-:W-:Y:S01]  /*b7d0*/  IMAD.MOV.U32 R0, RZ, RZ, R28 ;  /* 0x000000ffff007224 */ /* 0x024fe200078e001c */
[----:B0-----:R-:W-:Y:S01]  /*b7e0*/  MOV R47, R35 ;  /* 0x00000023002f7202 */ /* 0x001fe20000000f00 */
[----:B-1----:R-:W-:Y:S01]  /*b7f0*/  IMAD.MOV.U32 R3, RZ, RZ, R29 ;  /* 0x000000ffff037224 */ /* 0x002fe200078e001d */
[--C-:B------:R-:W-:Y:S01]  /*b800*/  SHF.R.U32.HI R57, RZ, 0x10, R35.reuse ;  /* 0x00000010ff397819 */ /* 0x100fe20000011623 */
[----:B------:R-:W-:Y:S01]  /*b810*/  IMAD.MOV.U32 R46, RZ, RZ, R34 ;  /* 0x000000ffff2e7224 */ /* 0x000fe200078e0022 */
[----:B------:R-:W-:Y:S01]  /*b820*/  SHF.R.U64 R34, R34, 0x10, R35 ;  /* 0x0000001022227819 */ /* 0x000fe20000001223 */
[----:B------:R-:W-:Y:S01]  /*b830*/  IMAD.MOV.U32 R45, RZ, RZ, R33 ;  /* 0x000000ffff2d7224 */ /* 0x000fe200078e0021 */
[----:B------:R-:W-:Y:S01]  /*b840*/  PRMT R35, R0, 0x5410, R3 ;  /* 0x0000541000237816 */ /* 0x000fe20000000003 */
[----:B------:R-:W-:Y:S01]  /*b850*/  IMAD.MOV.U32 R14, RZ, RZ, R7 ;  /* 0x000000ffff0e7224 */ /* 0x000fe200078e0007 */
[----:B------:R-:W-:Y:S01]  /*b860*/  LEA.HI R0, R189, R189, RZ, 0x1 ;  /* 0x000000bdbd007211 */ /* 0x000fe200078f08ff */
[----:B------:R-:W-:Y:S01]  /*b870*/  IMAD.MOV.U32 R43, RZ, RZ, R41 ;  /* 0x000000ffff2b7224 */ /* 0x000fe200078e0029 */
[----:B------:R-:W-:Y:S01]  /*b880*/  @P0 IADD3 R8, R37, -0x40, RZ ;  /* 0xffffffc025080810 */ /* 0x000fe20007ffe0ff */
[----:B------:R-:W-:Y:S01]  /*b890*/  IMAD.MOV.U32 R15, RZ, RZ, R27 ;  /* 0x000000ffff0f7224 */ /* 0x000fe200078e001b */
[----:B------:R-:W-:Y:S01]  /*b8a0*/  LOP3.LUT R0, R0, 0xfffffffe, RZ, 0xc0, !PT ;  /* 0xfffffffe00007812 */ /* 0x000fe200078ec0ff */
[----:B------:R-:W-:Y:S01]  /*b8b0*/  BSSY B1, `(.L_x_578) ;  /* 0x0000043000017945 */ /* 0x000fe20003800000 */
[----:B------:R-:W-:Y:S01]  /*b8c0*/  SHF.R.U64 R37, R28, 0x10, R29 ;  /* 0x000000101c257819 */ /* 0x000fe2000000121d */
[--C-:B------:R-:W-:Y:S01]  /*b8d0*/  IMAD.MOV.U32 R28, RZ, RZ, R31.reuse ;  /* 0x000000ffff1c7224 */ /* 0x100fe200078e001f */
[----:B---3--:R-:W-:Y:S01]  /*b8e0*/  MOV R5, R30 ;  /* 0x0000001e00057202 */ /* 0x008fe20000000f00 */
[----:B------:R-:W-:Y:S01]  /*b8f0*/  IMAD.IADD R0, R189, 0x1, -R0 ;  /* 0x00000001bd007824 */ /* 0x000fe200078e0a00 */
[--C-:B------:R-:W-:Y:S01]  /*b900*/  SHF.R.U64 R49, R30, 0x10, R31.reuse ;  /* 0x000000101e317819 */ /* 0x100fe2000000121f */
[----:B------:R-:W-:Y:S01]  /*b910*/  IMAD.MOV.U32 R30, RZ, RZ, R38 ;  /* 0x000000ffff1e7224 */ /* 0x000fe200078e0026 */
[----:B------:R-:W-:-:S02]  /*b920*/  SHF.R.U32.HI R50, RZ, 0x10, R31 ;  /* 0x00000010ff327819 */ /* 0x000fc4000001161f */
[----:B------:R-:W-:Y:S02]  /*b930*/  PRMT R31, R5, 0x5410, R28 ;  /* 0x00005410051f7816 */ /* 0x000fe4000000001c */
[----:B------:R-:W-:Y:S02]  /*b940*/  SHF.L.U32 R5, R0, 0x1f, RZ ;  /* 0x0000001f00057819 */ /* 0x000fe400000006ff */
[----:B------:R-:W-:Y:S01]  /*b950*/  SHF.R.U32.HI R48, RZ, 0x10, R29 ;  /* 0x00000010ff307819 */ /* 0x000fe2000001161d */
[----:B------:R-:W-:Y:S01]  /*b960*/  IMAD.MOV.U32 R29, RZ, RZ, R10 ;  /* 0x000000ffff1d7224 */ /* 0x000fe200078e000a */
[----:B------:R-:W0:Y:S01]  /*b970*/  SYNCS.PHASECHK.TRANS64.TRYWAIT P0, [R2+URZ+0x2a800], R5 ;  /* 0x02a80005020075a7 */ /* 0x000e22000800017f */
[----:B------:R-:W-:Y:S01]  /*b980*/  SHF.R.U64 R51, R38, 0x10, R39 ;  /* 0x0000001026337819 */ /* 0x000fe20000001227 */
[----:B------:R-:W-:Y:S01]  /*b990*/  IMAD.MOV.U32 R38, RZ, RZ, R6 ;  /* 0x000000ffff267224 */ /* 0x000fe200078e0006 */
[--C-:B------:R-:W-:Y:S02]  /*b9a0*/  SHF.R.U64 R55, R32, 0x10, R33.reuse ;  /* 0x0000001020377819 */ /* 0x100fe40000001221 */
[----:B------:R-:W-:-:S02]  /*b9b0*/  SHF.R.U32.HI R56, RZ, 0x10, R33 ;  /* 0x00000010ff387819 */ /* 0x000fc40000011621 */
[----:B------:R-:W-:Y:S02]  /*b9c0*/  MOV R42, R39 ;  /* 0x00000027002a7202 */ /* 0x000fe40000000f00 */
[----:B------:R-:W-:Y:S01]  /*b9d0*/  SHF.R.U32.HI R52, RZ, 0x10, R39 ;  /* 0x00000010ff347819 */ /* 0x000fe20000011627 */
[----:B------:R-:W-:Y:S01]  /*b9e0*/  IMAD.MOV.U32 R39, RZ, RZ, R40 ;  /* 0x000000ffff277224 */ /* 0x000fe200078e0028 */
[----:B------:R-:W-:Y:S01]  /*b9f0*/  SHF.R.U64 R58, R6, 0x10, R7 ;  /* 0x00000010063a7819 */ /* 0x000fe20000001207 */
[----:B------:R-:W-:Y:S01]  /*ba00*/  IMAD.MOV.U32 R6, RZ, RZ, R25 ;  /* 0x000000ffff067224 */ /* 0x000fe200078e0019 */
[----:B------:R-:W-:Y:S02]  /*ba10*/  SHF.R.U32.HI R59, RZ, 0x10, R7 ;  /* 0x00000010ff3b7819 */ /* 0x000fe40000011607 */
[----:B------:R-:W-:Y:S02]  /*ba20*/  MOV R33, R24 ;  /* 0x0000001800217202 */ /* 0x000fe40000000f00 */
[----:B------:R-:W-:Y:S01]  /*ba30*/  SHF.R.U64 R60, R24, 0x10, R25 ;  /* 0x00000010183c7819 */ /* 0x000fe20000001219 */
[----:B------:R-:W-:Y:S01]  /*ba40*/  IMAD.MOV.U32 R24, RZ, RZ, R20 ;  /* 0x000000ffff187224 */ /* 0x000fe200078e0014 */
[----:B------:R-:W-:Y:S01]  /*ba50*/  SHF.R.U64 R61, R10, 0x10, R11 ;  /* 0x000000100a3d7819 */ /* 0x000fe2000000120b */
[----:B------:R-:W-:Y:S01]  /*ba60*/  IMAD.MOV.U32 R10, RZ, RZ, R21 ;  /* 0x000000ffff0a7224 */ /* 0x000fe200078e0015 */
[----:B------:R-:W-:Y:S01]  /*ba70*/  SHF.R.U64 R53, R40, 0x10, R41 ;  /* 0x0000001028357819 */ /* 0x000fe20000001229 */
[----:B------:R-:W-:Y:S01]  /*ba80*/  IMAD.MOV.U32 R40, RZ, RZ, R12 ;  /* 0x000000ffff287224 */ /* 0x000fe200078e000c */
[----:B------:R-:W-:-:S02]  /*ba90*/  MOV R7, R11 ;  /* 0x0000000b00077202 */ /* 0x000fc40000000f00 */
[----:B------:R-:W-:Y:S02]  /*baa0*/  SHF.R.U32.HI R62, RZ, 0x10, R11 ;  /* 0x00000010ff3e7819 */ /* 0x000fe4000001160b */
[----:B------:R-:W-:Y:S02]  /*bab0*/  SHF.R.U32.HI R54, RZ, 0x10, R41 ;  /* 0x00000010ff367819 */ /* 0x000fe40000011629 */
[----:B------:R-:W-:Y:S02]  /*bac0*/  SHF.R.U32.HI R25, RZ, 0x10, R25 ;  /* 0x00000010ff197819 */ /* 0x000fe40000011619 */
[----:B------:R-:W-:Y:S02]  /*bad0*/  MOV R11, R26 ;  /* 0x0000001a000b7202 */ /* 0x000fe40000000f00 */
[----:B------:R-:W-:Y:S02]  /*bae0*/  SHF.R.U64 R65, R26, 0x10, R27 ;  /* 0x000000101a417819 */ /* 0x000fe4000000121b */
[----:B------:R-:W-:-:S02]  /*baf0*/  MOV R44, R32 ;  /* 0x00000020002c7202 */ /* 0x000fc40000000f00 */
[--C-:B------:R-:W-:Y:S02]  /*bb00*/  SHF.R.U64 R63, R20, 0x10, R21.reuse ;  /* 0x00000010143f7819 */ /* 0x100fe40000001215 */
[----:B------:R-:W-:Y:S02]  /*bb10*/  SHF.R.U32.HI R64, RZ, 0x10, R21 ;  /* 0x00000010ff407819 */ /* 0x000fe40000011615 */
[----:B------:R-:W-:Y:S02]  /*bb20*/  SHF.R.U32.HI R66, RZ, 0x10, R27 ;  /* 0x00000010ff427819 */ /* 0x000fe4000001161b */
[----:B------:R-:W-:Y:S02]  /*bb30*/  MOV R41, R13 ;  /* 0x0000000d00297202 */ /* 0x000fe40000000f00 */
[----:B------:R-:W-:Y:S02]  /*bb40*/  VIMNMX R26, R4, 0x80, PT ;  /* 0x00000080041a7848 */ /* 0x000fe40003fe0100 */
[----:B------:R-:W-:-:S02]  /*bb50*/  PRMT R3, R34, 0x5410, R57 ;  /* 0x0000541022037816 */ /* 0x000fc40000000039 */
[----:B------:R-:W-:Y:S02]  /*bb60*/  PRMT R38, R38, 0x5410, R14 ;  /* 0x0000541026267816 */ /* 0x000fe4000000000e */
[--C-:B------:R-:W-:Y:S02]  /*bb70*/  SHF.R.U64 R67, R12, 0x10, R13.reuse ;  /* 0x000000100c437819 */ /* 0x100fe4000000120d */
[----:B------:R-:W-:Y:S02]  /*bb80*/  SHF.R.U32.HI R68, RZ, 0x10, R13 ;  /* 0x00000010ff447819 */ /* 0x000fe4000001160d */
[----:B------:R-:W-:Y:S02]  /*bb90*/  PRMT R27, R30, 0x5410, R42 ;  /* 0x000054101e1b7816 */ /* 0x000fe4000000002a */
[----:B------:R-:W-:Y:S02]  /*bba0*/  PRMT R20, R39, 0x5410, R43 ;  /* 0x0000541027147816 */ /* 0x000fe4000000002b */
[----:B------:R-:W-:-:S02]  /*bbb0*/  PRMT R34, R60, 0x5410, R25 ;  /* 0x000054103c227816 */ /* 0x000fc40000000019 */
[----:B------:R-:W-:Y:S02]  /*bbc0*/  PRMT R24, R24, 0x5410, R10 ;  /* 0x0000541018187816 */ /* 0x000fe4000000000a */
[----:B------:R-:W-:Y:S02]  /*bbd0*/  PRMT R14, R11, 0x5410, R15 ;  /* 0x000054100b0e7816 */ /* 0x000fe4000000000f */
[----:B------:R-:W-:Y:S02]  /*bbe0*/  PRMT R37, R37, 0x5410, R48 ;  /* 0x0000541025257816 */ /* 0x000fe40000000030 */
        /* <DEDUP_REMOVED lines=11> */
[----:B------:R-:W-:Y:S02]  /*bca0*/  ISETP.GE.AND P1, PT, R165, R26, PT ;  /* 0x0000001aa500720c */ /* 0x000fe40003f26270 */
[----:B------:R-:W-:Y:S02]  /*bcb0*/  PRMT R15, R65, 0x5410, R66 ;  /* 0x00005410410f7816 */ /* 0x000fe40000000042 */
[----:B------:R-:W-:Y:S01]  /*bcc0*/  PRMT R10, R40, 0x5410, R41 ;  /* 0x00005410280a7816 */ /* 0x000fe20000000029 */
[----:B0-----:R-:W-:Y:S08]  /*bcd0*/  @!P0 BRA `(.L_x_579) ;  /* 0x0000012c00e48947 */ /* 0x001ff00003800000 */
.L_x_820:
[----:B------:R-:W-:Y:S05]  /*bce0*/  BSYNC B1 ;  /* 0x0000000000017941 */ /* 0x000fea0003800000 */
.L_x_578:
[----:B------:R-:W-:Y:S01]  /*bcf0*/  BSSY B1, `(.L_x_580) ;  /* 0x00000fe000017945 */ /* 0x000fe20003800000 */
[----:B------:R-:W-:-:S03]  /*bd00*/  PRMT R11, R67, 0x5410, R68 ;  /* 0x00005410430b7816 */ /* 0x000fc60000000044 */
[----:B------:R-:W-:Y:S05]  /*bd10*/  @P1 BRA `(.L_x_581) ;  /* 0x0000000c00ec1947 */ /* 0x000fea0003800000 */
[----:B0-----:R-:W0:Y:S01]  /*bd20*/  LDC R5, c[0x0][0x3f4] ;  /* 0x0000fd00ff057b82 */ /* 0x001e220000000800 */
[----:B------:R-:W-:Y:S01]  /*bd30*/  BSSY B2, `(.L_x_582) ;  /* 0x000002e000027945 */ /* 0x000fe20003800000 */
[-C--:B0-----:R-:W-:Y:S02]  /*bd40*/  ISETP.GE.AND P0, PT, R160, R5.reuse, PT ;  /* 0x00000005a000720c */ /* 0x081fe40003f06270 */
[-C--:B------:R-:W-:Y:S02]  /*bd50*/  ISETP.GE.AND P1, PT, R169, R5.reuse, PT ;  /* 0x00000005a900720c */ /* 0x080fe40003f26270 */
[-C--:B------:R-:W-:Y:S02]  /*bd60*/  ISETP.GE.AND P2, PT, R168, R5.reuse, PT ;  /* 0x00000005a800720c */ /* 0x080fe40003f46270 */
[-C--:B------:R-:W-:Y:S02]  /*bd70*/  ISETP.GE.AND P3, PT, R171, R5.reuse, PT ;  /* 0x00000005ab00720c */ /* 0x080fe40003f66270 */
[----:B------:R-:W-:-:S02]  /*bd80*/  ISETP.GE.AND P4, PT, R170, R5, PT ;  /* 0x00000005aa00720c */ /* 0x000fc40003f86270 */
[----:B------:R-:W-:-:S03]  /*bd90*/  ISETP.GE.AND P5, PT, R172, R5, PT ;  /* 0x00000005ac00720c */ /* 0x000fc60003fa6270 */
[----:B------:R-:W-:Y:S10]  /*bda0*/  @P0 BRA `(.L_x_583) ;  /* 0x0000000000980947 */ /* 0x000ff40003800000 */
[----:B------:R-:W0:Y:S01]  /*bdb0*/  LDS.128 R4, [R9+0xc400] ;  /* 0x00c4000009047984 */ /* 0x000e220000000c00 */
[----:B------:R-:W-:Y:S02]  /*bdc0*/  HADD2.F32 R47, -RZ, R38.H0_H0 ;  /* 0x20000026ff2f7230 */ /* 0x000fe40000004100 */
[----:B------:R-:W-:Y:S02]  /*bdd0*/  HADD2.F32 R45, -RZ, R35.H0_H0 ;  /* 0x20000023ff2d7230 */ /* 0x000fe40000004100 */
[----:B------:R-:W-:Y:S02]  /*bde0*/  HADD2.F32 R44, -RZ, R37.H0_H0 ;  /* 0x20000025ff2c7230 */ /* 0x000fe40000004100 */
[----:B------:R-:W-:Y:S02]  /*bdf0*/  HADD2.F32 R46, -RZ, R39.H0_H0 ;  /* 0x20000027ff2e7230 */ /* 0x000fe40000004100 */
[--C-:B0-----:R-:W-:Y:S02]  /*be00*/  HADD2.F32 R40, -RZ, R4.reuse.H0_H0 ;  /* 0x20000004ff287230 */ /* 0x101fe40000004100 */
[----:B------:R-:W-:-:S02]  /*be10*/  HADD2.F32 R4, -RZ, R4.H1_H1 ;  /* 0x30000004ff047230 */ /* 0x000fc40000004100 */
[--C-:B------:R-:W-:Y:S02]  /*be20*/  HADD2.F32 R41, -RZ, R5.reuse.H0_H0 ;  /* 0x20000005ff297230 */ /* 0x100fe40000004100 */
[----:B------:R-:W-:Y:S02]  /*be30*/  HADD2.F32 R5, -RZ, R5.H1_H1 ;  /* 0x30000005ff057230 */ /* 0x000fe40000004100 */
[C---:B------:R-:W-:Y:S01]  /*be40*/  FMUL.FTZ R49, R4.reuse, R47 ;  /* 0x0000002f04317220 */ /* 0x040fe20000410000 */
[-C--:B------:R-:W-:Y:S01]  /*be50*/  FMUL.FTZ R4, R4, R45.reuse ;  /* 0x0000002d04047220 */ /* 0x080fe20000410000 */
[--C-:B------:R-:W-:Y:S02]  /*be60*/  HADD2.F32 R42, -RZ, R6.reuse.H0_H0 ;  /* 0x20000006ff2a7230 */ /* 0x100fe40000004100 */
[----:B------:R-:W-:Y:S02]  /*be70*/  HADD2.F32 R43, -RZ, R7.H0_H0 ;  /* 0x20000007ff2b7230 */ /* 0x000fe40000004100 */
[C---:B------:R-:W-:Y:S01]  /*be80*/  FMUL.FTZ R50, R5.reuse, R46 ;  /* 0x0000002e05327220 */ /* 0x040fe20000410000 */
[C---:B------:R-:W-:Y:S01]  /*be90*/  FFMA.FTZ R49, R40.reuse, R45, -R49 ;  /* 0x0000002d28317223 */ /* 0x040fe20000010831 */
[----:B------:R-:W-:Y:S01]  /*bea0*/  FFMA.FTZ R48, R40, R47, R4 ;  /* 0x0000002f28307223 */ /* 0x000fe20000010004 */
[----:B------:R-:W-:Y:S01]  /*beb0*/  FMUL.FTZ R52, R5, R44 ;  /* 0x0000002c05347220 */ /* 0x000fe20000410000 */
[----:B------:R-:W-:-:S02]  /*bec0*/  HADD2.F32 R6, -RZ, R6.H1_H1 ;  /* 0x30000006ff067230 */ /* 0x000fc40000004100 */
[C---:B------:R-:W-:Y:S01]  /*bed0*/  FFMA.FTZ R50, R41.reuse, R44, -R50 ;  /* 0x0000002c29327223 */ /* 0x040fe20000010832 */
[----:B------:R-:W-:Y:S02]  /*bee0*/  HADD2.F32 R7, -RZ, R7.H1_H1 ;  /* 0x30000007ff077230 */ /* 0x000fe40000004100 */
[----:B------:R-:W-:Y:S01]  /*bef0*/  FFMA.FTZ R41, R41, R46, R52 ;  /* 0x0000002e29297223 */ /* 0x000fe20000010034 */
[----:B------:R-:W-:Y:S02]  /*bf00*/  HADD2.F32 R45, -RZ, R38.H1_H1 ;  /* 0x30000026ff2d7230 */ /* 0x000fe40000004100 */
[----:B------:R-:W-:Y:S02]  /*bf10*/  HADD2.F32 R5, -RZ, R35.H1_H1 ;  /* 0x30000023ff057230 */ /* 0x000fe40000004100 */
[----:B------:R-:W-:Y:S02]  /*bf20*/  HADD2.F32 R40, -RZ, R39.H1_H1 ;  /* 0x30000027ff287230 */ /* 0x000fe40000004100 */
[----:B------:R-:W-:Y:S01]  /*bf30*/  FMUL.FTZ R47, R6, R45 ;  /* 0x0000002d062f7220 */ /* 0x000fe20000410000 */
[----:B------:R-:W-:-:S02]  /*bf40*/  HADD2.F32 R4, -RZ, R37.H1_H1 ;  /* 0x30000025ff047230 */ /* 0x000fc40000004100 */
[-C--:B------:R-:W-:Y:S01]  /*bf50*/  FMUL.FTZ R44, R6, R5.reuse ;  /* 0x00000005062c7220 */ /* 0x080fe20000410000 */
[C---:B------:R-:W-:Y:S01]  /*bf60*/  FMUL.FTZ R46, R7.reuse, R40 ;  /* 0x00000028072e7220 */ /* 0x040fe20000410000 */
[C---:B------:R-:W-:Y:S01]  /*bf70*/  FFMA.FTZ R6, R42.reuse, R5, -R47 ;  /* 0x000000052a067223 */ /* 0x040fe2000001082f */
[-C--:B------:R-:W-:Y:S01]  /*bf80*/  FMUL.FTZ R51, R7, R4.reuse ;  /* 0x0000000407337220 */ /* 0x080fe20000410000 */
[----:B------:R-:W-:Y:S01]  /*bf90*/  FFMA.FTZ R45, R42, R45, R44 ;  /* 0x0000002d2a2d7223 */ /* 0x000fe2000001002c */
[C---:B------:R-:W-:Y:S01]  /*bfa0*/  FFMA.FTZ R7, R43.reuse, R4, -R46 ;  /* 0x000000042b077223 */ /* 0x040fe2000001082e */
[----:B------:R-:W-:Y:S01]  /*bfb0*/  F2FP.F16.F32.PACK_AB R4, R48, R49 ;  /* 0x000000313004723e */ /* 0x000fe200000000ff */
[----:B------:R-:W-:Y:S01]  /*bfc0*/  FFMA.FTZ R40, R43, R40, R51 ;  /* 0x000000282b287223 */ /* 0x000fe20000010033 */
[----:B------:R-:W-:Y:S02]  /*bfd0*/  F2FP.F16.F32.PACK_AB R5, R41, R50 ;  /* 0x000000322905723e */ /* 0x000fe400000000ff */
[----:B------:R-:W-:-:S02]  /*bfe0*/  F2FP.F16.F32.PACK_AB R6, R45, R6 ;  /* 0x000000062d06723e */ /* 0x000fc400000000ff */
[----:B------:R-:W-:-:S05]  /*bff0*/  F2FP.F16.F32.PACK_AB R7, R40, R7 ;  /* 0x000000072807723e */ /* 0x000fca00000000ff */
[----:B------:R0:W-:Y:S02]  /*c000*/  STS.128 [R9+0xc400], R4 ;  /* 0x00c4000409007388 */ /* 0x0001e40000000c00 */
.L_x_583:
[----:B------:R-:W-:Y:S05]  /*c010*/  BSYNC B2 ;  /* 0x0000000000027941 */ /* 0x000fea0003800000 */
.L_x_582:
[----:B------:R-:W-:Y:S04]  /*c020*/  BSSY B2, `(.L_x_584) ;  /* 0x0000028000027945 */ /* 0x000fe80003800000 */
[----:B------:R-:W-:Y:S05]  /*c030*/  @P1 BRA `(.L_x_585) ;  /* 0x0000000000981947 */ /* 0x000fea0003800000 */
[----:B0-----:R-:W0:Y:S01]  /*c040*/  LDS.128 R4, [R8] ;  /* 0x0000000008047984 */ /* 0x001e220000000c00 */
        /* <DEDUP_REMOVED lines=36> */
[----:B------:R1:W-:Y:S02]  /*c290*/  STS.128 [R8], R4 ;  /* 0x0000000408007388 */ /* 0x0003e40000000c00 */
.L_x_585:
[----:B------:R-:W-:Y:S05]  /*c2a0*/  BSYNC B2 ;  /* 0x0000000000027941 */ /* 0x000fea0003800000 */
.L_x_584:
[----:B------:R-:W-:Y:S04]  /*c2b0*/  BSSY B2, `(.L_x_586) ;  /* 0x0000028000027945 */ /* 0x000fe80003800000 */
[----:B------:R-:W-:Y:S05]  /*c2c0*/  @P2 BRA `(.L_x_587) ;  /* 0x0000000000982947 */ /* 0x000fea0003800000 */
[----:B01----:R-:W0:Y:S01]  /*c2d0*/  LDS.128 R4, [R9+0x10400] ;  /* 0x0104000009047984 */ /* 0x003e220000000c00 */
        /* <DEDUP_REMOVED lines=37> */
.L_x_587:
[----:B------:R-:W-:Y:S05]  /*c530*/  BSYNC B2 ;  /* 0x0000000000027941 */ /* 0x000fea0003800000 */
.L_x_586:
[----:B------:R-:W-:Y:S04]  /*c540*/  BSSY B2, `(.L_x_588) ;  /* 0x0000028000027945 */ /* 0x000fe80003800000 */
[----:B------:R-:W-:Y:S05]  /*c550*/  @P3 BRA `(.L_x_589) ;  /* 0x0000000000983947 */ /* 0x000fea0003800000 */
[----:B012---:R-:W0:Y:S01]  /*c560*/  LDS.128 R4, [R8+0x4000] ;  /* 0x0040000008047984 */ /* 0x007e220000000c00 */
        /* <DEDUP_REMOVED lines=37> */
.L_x_589:
[----:B------:R-:W-:Y:S05]  /*c7c0*/  BSYNC B2 ;  /* 0x0000000000027941 */ /* 0x000fea0003800000 */
.L_x_588:
[----:B------:R-:W-:Y:S04]  /*c7d0*/  BSSY B2, `(.L_x_590) ;  /* 0x0000028000027945 */ /* 0x000fe80003800000 */
[----:B------:R-:W-:Y:S05]  /*c7e0*/  @P4 BRA `(.L_x_591) ;  /* 0x0000000000984947 */ /* 0x000fea0003800000 */
[----:B0123--:R-:W0:Y:S01]  /*c7f0*/  LDS.128 R4, [R9+0x14400] ;  /* 0x0144000009047984 */ /* 0x00fe220000000c00 */
        /* <DEDUP_REMOVED lines=37> */
.L_x_591:
[----:B------:R-:W-:Y:S05]  /*ca50*/  BSYNC B2 ;  /* 0x0000000000027941 */ /* 0x000fea0003800000 */
.L_x_590:
[----:B------:R-:W-:Y:S05]  /*ca60*/  @P5 BRA `(.L_x_581) ;  /* 0x0000000000985947 */ /* 0x000fea0003800000 */
[----:B01234-:R-:W0:Y:S01]  /*ca70*/  LDS.128 R4, [R8+0x8000] ;  /* 0x0080000008047984 */ /* 0x01fe220000000c00 */
        /* <DEDUP_REMOVED lines=37> */
.L_x_581:
[----:B------:R-:W-:Y:S05]  /*ccd0*/  BSYNC B1 ;  /* 0x0000000000017941 */ /* 0x000fea0003800000 */
.L_x_580:
[----:B------:R-:W-:-:S13]  /*cce0*/  ISETP.GE.AND P0, PT, R225, R26, PT ;  /* 0x0000001ae100720c */ /* 0x000fda0003f06270 */
[----:B------:R-:W-:Y:S05]  /*ccf0*/  @P0 BRA `(.L_x_592) ;  /* 0x0000003800d00947 */ /* 0x000fea0003800000 */
[----:B01234-:R-:W0:Y:S01]  /*cd00*/  LDC R5, c[0x0][0x3f4] ;  /* 0x0000fd00ff057b82 */ /* 0x01fe220000000800 */
        /* <DEDUP_REMOVED lines=9> */
[--C-:B------:R-:W-:Y:S02]  /*cda0*/  HADD2.F32 R48, -RZ, R38.reuse.H0_H0 ;  /* 0x20000026ff307230 */ /* 0x100fe40000004100 */
[----:B------:R-:W-:Y:S02]  /*cdb0*/  HADD2.F32 R50, -RZ, R39.H0_H0 ;  /* 0x20000027ff327230 */ /* 0x000fe40000004100 */
[----:B------:R-:W-:Y:S02]  /*cdc0*/  HADD2.F32 R44, -RZ, R35.H0_H0 ;  /* 0x20000023ff2c7230 */ /* 0x000fe40000004100 */
[----:B------:R-:W-:Y:S02]  /*cdd0*/  HADD2.F32 R46, -RZ, R37.H0_H0 ;  /* 0x20000025ff2e7230 */ /* 0x000fe40000004100 */
[----:B------:R-:W-:Y:S02]  /*cde0*/  HADD2.F32 R49, -RZ, R38.H1_H1 ;  /* 0x30000026ff317230 */ /* 0x000fe40000004100 */
[----:B0-----:R-:W-:-:S02]  /*cdf0*/  HADD2.F32 R26, -RZ, R4.H0_H0 ;  /* 0x20000004ff1a7230 */ /* 0x001fc40000004100 */
[----:B------:R-:W-:Y:S02]  /*ce00*/  HADD2.F32 R4, -RZ, R4.H1_H1 ;  /* 0x30000004ff047230 */ /* 0x000fe40000004100 */
[--C-:B------:R-:W-:Y:S02]  /*ce10*/  HADD2.F32 R40, -RZ, R5.reuse.H0_H0 ;  /* 0x20000005ff287230 */ /* 0x100fe40000004100 */
[----:B------:R-:W-:Y:S02]  /*ce20*/  HADD2.F32 R5, -RZ, R5.H1_H1 ;  /* 0x30000005ff057230 */ /* 0x000fe40000004100 */
[-C--:B------:R-:W-:Y:S01]  /*ce30*/  FMUL.FTZ R43, R48, R4.reuse ;  /* 0x00000004302b7220 */ /* 0x080fe20000410000 */
[----:B------:R-:W-:Y:S01]  /*ce40*/  FMUL.FTZ R45, R44, R4 ;  /* 0x000000042c2d7220 */ /* 0x000fe20000410000 */
[----:B------:R-:W-:Y:S02]  /*ce50*/  HADD2.F32 R41, -RZ, R6.H0_H0 ;  /* 0x20000006ff297230 */ /* 0x000fe40000004100 */
[-C--:B------:R-:W-:Y:S01]  /*ce60*/  FMUL.FTZ R47, R50, R5.reuse ;  /* 0x00000005322f7220 */ /* 0x080fe20000410000 */
[----:B------:R-:W-:Y:S01]  /*ce70*/  FFMA.FTZ R4, R44, R26, -R43 ;  /* 0x0000001a2c047223 */ /* 0x000fe2000001082b */
[----:B------:R-:W-:Y:S01]  /*ce80*/  FMUL.FTZ R43, R46, R5 ;  /* 0x000000052e2b7220 */ /* 0x000fe20000410000 */
[----:B------:R-:W-:-:S02]  /*ce90*/  HADD2.F32 R42, -RZ, R7.H0_H0 ;  /* 0x20000007ff2a7230 */ /* 0x000fc40000004100 */
[----:B------:R-:W-:Y:S01]  /*cea0*/  FFMA.FTZ R5, R46, R40, -R47 ;  /* 0x000000282e057223 */ /* 0x000fe2000001082f */
[----:B------:R-:W-:Y:S02]  /*ceb0*/  HADD2.F32 R6, -RZ, R6.H1_H1 ;  /* 0x30000006ff067230 */ /* 0x000fe40000004100 */
[----:B------:R-:W-:Y:S01]  /*cec0*/  FFMA.FTZ R45, R48, R26, R45 ;  /* 0x0000001a302d7223 */ /* 0x000fe2000001002d */
[----:B------:R-:W-:Y:S02]  /*ced0*/  HADD2.F32 R7, -RZ, R7.H1_H1 ;  /* 0x30000007ff077230 */ /* 0x000fe40000004100 */
[----:B------:R-:W-:Y:S01]  /*cee0*/  FFMA.FTZ R40, R50, R40, R43 ;  /* 0x0000002832287223 */ /* 0x000fe2000001002b */
[----:B------:R-:W-:Y:S02]  /*cef0*/  HADD2.F32 R46, -RZ, R39.H1_H1 ;  /* 0x30000027ff2e7230 */ /* 0x000fe40000004100 */
[----:B------:R-:W-:Y:S01]  /*cf00*/  FMUL.FTZ R26, R49, R6 ;  /* 0x00000006311a7220 */ /* 0x000fe20000410000 */
[----:B------:R-:W-:Y:S01]  /*cf10*/  HADD2.F32 R47, -RZ, R35.H1_H1 ;  /* 0x30000023ff2f7230 */ /* 0x000fe20000004100 */
[----:B------:R-:W-:Y:S01]  /*cf20*/  F2FP.F16.F32.PACK_AB R4, R45, R4 ;  /* 0x000000042d04723e */ /* 0x000fe200000000ff */
[----:B------:R-:W-:-:S02]  /*cf30*/  HADD2.F32 R44, -RZ, R37.H1_H1 ;  /* 0x30000025ff2c7230 */ /* 0x000fc40000004100 */
[----:B------:R-:W-:Y:S01]  /*cf40*/  FMUL.FTZ R35, R46, R7 ;  /* 0x000000072e237220 */ /* 0x000fe20000410000 */
[----:B------:R-:W-:Y:S01]  /*cf50*/  F2FP.F16.F32.PACK_AB R5, R40, R5 ;  /* 0x000000052805723e */ /* 0x000fe200000000ff */
[C---:B------:R-:W-:Y:S01]  /*cf60*/  FMUL.FTZ R38, R47.reuse, R6 ;  /* 0x000000062f267220 */ /* 0x040fe20000410000 */
[----:B------:R-:W-:Y:S01]  /*cf70*/  FFMA.FTZ R6, R47, R41, -R26 ;  /* 0x000000292f067223 */ /* 0x000fe2000001081a */
[C---:B------:R-:W-:Y:S01]  /*cf80*/  FMUL.FTZ R37, R44.reuse, R7 ;  /* 0x000000072c257220 */ /* 0x040fe20000410000 */
[-C--:B------:R-:W-:Y:S01]  /*cf90*/  FFMA.FTZ R7, R44, R42.reuse, -R35 ;  /* 0x0000002a2c077223 */ /* 0x080fe20000010823 */
[----:B------:R-:W-:Y:S02]  /*cfa0*/  FFMA.FTZ R41, R49, R41, R38 ;  /* 0x0000002931297223 */ /* 0x000fe40000010026 */
[----:B------:R-:W-:-:S03]  /*cfb0*/  FFMA.FTZ R42, R46, R42, R37 ;  /* 0x0000002a2e2a7223 */ /* 0x000fc60000010025 */
[----:B------:R-:W-:Y:S02]  /*cfc0*/  F2FP.F16.F32.PACK_AB R6, R41, R6 ;  /* 0x000000062906723e */ /* 0x000fe400000000ff */
[----:B------:R-:W-:-:S05]  /*cfd0*/  F2FP.F16.F32.PACK_AB R7, R42, R7 ;  /* 0x000000072a07723e */ /* 0x000fca00000000ff */
[----:B------:R0:W-:Y:S02]  /*cfe0*/  STS.128 [R9+0xe400], R4 ;  /* 0x00e4000409007388 */ /* 0x0001e40000000c00 */
.L_x_594:
[----:B------:R-:W-:Y:S05]  /*cff0*/  BSYNC B1 ;  /* 0x0000000000017941 */ /* 0x000fea0003800000 */
.L_x_593:
[----:B------:R-:W-:Y:S04]  /*d000*/  BSSY B1, `(.L_x_595) ;  /* 0x0000028000017945 */ /* 0x000fe80003800000 */
[----:B------:R-:W-:Y:S05]  /*d010*/  @P1 BRA `(.L_x_596) ;  /* 0x0000000000981947 */ /* 0x000fea0003800000 */
[----:B0-----:R-:W0:Y:S01]  /*d020*/  LDS.128 R4, [R8+0x2000] ;  /* 0x0020000008047984 */ /* 0x001e220000000c00 */
        /* <DEDUP_REMOVED lines=8> */
[-C--:B------:R-:W-:Y:S01]  /*d0b0*/  FMUL.FTZ R39, R44, R4.reuse ;  /* 0x000000042c277220 */ /* 0x080fe20000410000 */
[C---:B------:R-:W-:Y:S01]  /*d0c0*/  FMUL.FTZ R41, R42.reuse, R4 ;  /* 0x000000042a297220 */ /* 0x040fe20000410000 */
[----:B------:R-:W-:Y:S02]  /*d0d0*/  HADD2.F32 R37, -RZ, R6.H0_H0 ;  /* 0x20000006ff257230 */ /* 0x000fe40000004100 */
[-C--:B------:R-:W-:Y:S01]  /*d0e0*/  FMUL.FTZ R40, R45, R5.reuse ;  /* 0x000000052d287220 */ /* 0x080fe20000410000 */
[-C--:B------:R-:W-:Y:S01]  /*d0f0*/  FFMA.FTZ R4, R42, R26.reuse, -R39 ;  /* 0x0000001a2a047223 */ /* 0x080fe20000010827 */
[----:B------:R-:W-:Y:S01]  /*d100*/  FFMA.FTZ R41, R44, R26, R41 ;  /* 0x0000001a2c297223 */ /* 0x000fe20000010029 */
[----:B------:R-:W-:Y:S01]  /*d110*/  FMUL.FTZ R26, R43, R5 ;  /* 0x000000052b1a7220 */ /* 0x000fe20000410000 */
[----:B------:R-:W-:-:S02]  /*d120*/  HADD2.F32 R38, -RZ, R7.H0_H0 ;  /* 0x20000007ff267230 */ /* 0x000fc40000004100 */
[-C--:B------:R-:W-:Y:S01]  /*d130*/  FFMA.FTZ R5, R43, R35.reuse, -R40 ;  /* 0x000000232b057223 */ /* 0x080fe20000010828 */
[----:B------:R-:W-:Y:S02]  /*d140*/  HADD2.F32 R6, -RZ, R6.H1_H1 ;  /* 0x30000006ff067230 */ /* 0x000fe40000004100 */
[----:B------:R-:W-:Y:S01]  /*d150*/  FFMA.FTZ R26, R45, R35, R26 ;  /* 0x000000232d1a7223 */ /* 0x000fe2000001001a */
[----:B------:R-:W-:Y:S01]  /*d160*/  HADD2.F32 R7, -RZ, R7.H1_H1 ;  /* 0x30000007ff077230 */ /* 0x000fe20000004100 */
[----:B------:R-:W-:Y:S01]  /*d170*/  F2FP.F16.F32.PACK_AB R4, R41, R4 ;  /* 0x000000042904723e */ /* 0x000fe200000000ff */
[----:B------:R-:W-:Y:S02]  /*d180*/  HADD2.F32 R43, -RZ, R33.H1_H1 ;  /* 0x30000021ff2b7230 */ /* 0x000fe40000004100 */
[----:B------:R-:W-:Y:S01]  /*d190*/  HADD2.F32 R42, -RZ, R34.H1_H1 ;  /* 0x30000022ff2a7230 */ /* 0x000fe20000004100 */
[----:B------:R-:W-:Y:S01]  /*d1a0*/  F2FP.F16.F32.PACK_AB R5, R26, R5 ;  /* 0x000000051a05723e */ /* 0x000fe200000000ff */
[----:B------:R-:W-:-:S02]  /*d1b0*/  HADD2.F32 R39, -RZ, R31.H1_H1 ;  /* 0x3000001fff277230 */ /* 0x000fc40000004100 */
[----:B------:R-:W-:Y:S02]  /*d1c0*/  HADD2.F32 R40, -RZ, R32.H1_H1 ;  /* 0x30000020ff287230 */ /* 0x000fe40000004100 */
[-C--:B------:R-:W-:Y:S01]  /*d1d0*/  FMUL.FTZ R32, R43, R6.reuse ;  /* 0x000000062b207220 */ /* 0x080fe20000410000 */
[-C--:B------:R-:W-:Y:S01]  /*d1e0*/  FMUL.FTZ R31, R42, R7.reuse ;  /* 0x000000072a1f7220 */ /* 0x080fe20000410000 */
[C---:B------:R-:W-:Y:S01]  /*d1f0*/  FMUL.FTZ R34, R39.reuse, R6 ;  /* 0x0000000627227220 */ /* 0x040fe20000410000 */
[C---:B------:R-:W-:Y:S01]  /*d200*/  FMUL.FTZ R33, R40.reuse, R7 ;  /* 0x0000000728217220 */ /* 0x040fe20000410000 */
[-C--:B------:R-:W-:Y:S01]  /*d210*/  FFMA.FTZ R6, R39, R37.reuse, -R32 ;  /* 0x0000002527067223 */ /* 0x080fe20000010820 */
[-C--:B------:R-:W-:Y:S01]  /*d220*/  FFMA.FTZ R7, R40, R38.reuse, -R31 ;  /* 0x0000002628077223 */ /* 0x080fe2000001081f */
[----:B------:R-:W-:Y:S01]  /*d230*/  FFMA.FTZ R37, R43, R37, R34 ;  /* 0x000000252b257223 */ /* 0x000fe20000010022 */
[----:B------:R-:W-:-:S04]  /*d240*/  FFMA.FTZ R38, R42, R38, R33 ;  /* 0x000000262a267223 */ /* 0x000fc80000010021 */
[----:B------:R-:W-:Y:S02]  /*d250*/  F2FP.F16.F32.PACK_AB R6, R37, R6 ;  /* 0x000000062506723e */ /* 0x000fe400000000ff */
[----:B------:R-:W-:-:S05]  /*d260*/  F2FP.F16.F32.PACK_AB R7, R38, R7 ;  /* 0x000000072607723e */ /* 0x000fca00000000ff */
[----:B------:R1:W-:Y:S02]  /*d270*/  STS.128 [R8+0x2000], R4 ;  /* 0x0020000408007388 */ /* 0x0003e40000000c00 */
.L_x_596:
[----:B------:R-:W-:Y:S05]  /*d280*/  BSYNC B1 ;  /* 0x0000000000017941 */ /* 0x000fea0003800000 */
.L_x_595:
        /* <DEDUP_REMOVED lines=28> */
[-C--:B------:R-:W-:Y:S01]  /*d450*/  FMUL.FTZ R27, R38, R6.reuse ;  /* 0x00000006261b7220 */ /* 0x080fe20000410000 */
[----:B------:R-:W-:Y:S02]  /*d460*/  HADD2.F32 R35, -RZ, R28.H1_H1 ;  /* 0x3000001cff237230 */ /* 0x000fe40000004100 */
[C---:B------:R-:W-:Y:S01]  /*d470*/  FMUL.FTZ R29, R34.reuse, R6 ;  /* 0x00000006221d7220 */ /* 0x040fe20000410000 */
[-C--:B------:R-:W-:Y:S01]  /*d480*/  FMUL.FTZ R28, R39, R7.reuse ;  /* 0x00000007271c7220 */ /* 0x080fe20000410000 */
[-C--:B------:R-:W-:Y:S01]  /*d490*/  FFMA.FTZ R6, R34, R32.reuse, -R27 ;  /* 0x0000002022067223 */ /* 0x080fe2000001081b */
[C---:B------:R-:W-:Y:S01]  /*d4a0*/  FMUL.FTZ R30, R35.reuse, R7 ;  /* 0x00000007231e7220 */ /* 0x040fe20000410000 */
[----:B------:R-:W-:Y:S01]  /*d4b0*/  FFMA.FTZ R29, R38, R32, R29 ;  /* 0x00000020261d7223 */ /* 0x000fe2000001001d */
[-C--:B------:R-:W-:Y:S02]  /*d4c0*/  FFMA.FTZ R7, R35, R33.reuse, -R28 ;  /* 0x0000002123077223 */ /* 0x080fe4000001081c */
[----:B------:R-:W-:-:S02]  /*d4d0*/  FFMA.FTZ R30, R39, R33, R30 ;  /* 0x00000021271e7223 */ /* 0x000fc4000001001e */
[----:B------:R-:W-:-:S03]  /*d4e0*/  F2FP.F16.F32.PACK_AB R6, R29, R6 ;  /* 0x000000061d06723e */ /* 0x000fc600000000ff */
[----:B------:R-:W-:-:S05]  /*d4f0*/  F2FP.F16.F32.PACK_AB R7, R30, R7 ;  /* 0x000000071e07723e */ /* 0x000fca00000000ff */
[----:B------:R2:W-:Y:S02]  /*d500*/  STS.128 [R9+0x12400], R4 ;  /* 0x0124000409007388 */ /* 0x0005e40000000c00 */
.L_x_598:
[----:B------:R-:W-:Y:S05]  /*d510*/  BSYNC B1 ;  /* 0x0000000000017941 */ /* 0x000fea0003800000 */
.L_x_597:
        /* <DEDUP_REMOVED lines=30> */
[C---:B------:R-:W-:Y:S01]  /*d700*/  FMUL.FTZ R25, R30.reuse, R6 ;  /* 0x000000061e197220 */ /* 0x040fe20000410000 */
[-C--:B------:R-:W-:Y:S01]  /*d710*/  FMUL.FTZ R20, R35, R7.reuse ;  /* 0x0000000723147220 */ /* 0x080fe20000410000 */
[C---:B------:R-:W-:Y:S01]  /*d720*/  FMUL.FTZ R24, R31.reuse, R7 ;  /* 0x000000071f187220 */ /* 0x040fe20000410000 */
[-C--:B------:R-:W-:Y:S01]  /*d730*/  FFMA.FTZ R6, R30, R28.reuse, -R21 ;  /* 0x0000001c1e067223 */ /* 0x080fe20000010815 */
[----:B------:R-:W-:Y:S01]  /*d740*/  FFMA.FTZ R25, R32, R28, R25 ;  /* 0x0000001c20197223 */ /* 0x000fe20000010019 */
[-C--:B------:R-:W-:Y:S01]  /*d750*/  FFMA.FTZ R7, R31, R29.reuse, -R20 ;  /* 0x0000001d1f077223 */ /* 0x080fe20000010814 */
[----:B------:R-:W-:-:S03]  /*d760*/  FFMA.FTZ R24, R35, R29, R24 ;  /* 0x0000001d23187223 */ /* 0x000fc60000010018 */
[----:B------:R-:W-:Y:S02]  /*d770*/  F2FP.F16.F32.PACK_AB R6, R25, R6 ;  /* 0x000000061906723e */ /* 0x000fe400000000ff */
[----:B------:R-:W-:-:S05]  /*d780*/  F2FP.F16.F32.PACK_AB R7, R24, R7 ;  /* 0x000000071807723e */ /* 0x000fca00000000ff */
[----:B------:R3:W-:Y:S02]  /*d790*/  STS.128 [R8+0x6000], R4 ;  /* 0x0060000408007388 */ /* 0x0007e40000000c00 */
.L_x_600:
[----:B------:R-:W-:Y:S05]  /*d7a0*/  BSYNC B1 ;  /* 0x0000000000017941 */ /* 0x000fea0003800000 */
.L_x_599:
        /* <DEDUP_REMOVED lines=40> */
.L_x_602:
[----:B------:R-:W-:Y:S05]  /*da30*/  BSYNC B1 ;  /* 0x0000000000017941 */ /* 0x000fea0003800000 */
.L_x_601:
        /* <DEDUP_REMOVED lines=13> */
[----:B------:R-:W-:Y:S01]  /*db10*/  FMUL.FTZ R15, R28, R5 ;  /* 0x000000051c0f7220 */ /* 0x000fe20000410000 */
[----:B------:R-:W-:Y:S01]  /*db20*/  FFMA.FTZ R4, R21, R9, -R20 ;  /* 0x0000000915047223 */ /* 0x000fe20000010814 */
[----:B------:R-:W-:-:S02]  /*db30*/  HADD2.F32 R14, -RZ, R7.H0_H0 ;  /* 0x20000007ff0e7230 */ /* 0x000fc40000004100 */
[----:B------:R-:W-:Y:S01]  /*db40*/  FFMA.FTZ R9, R25, R9, R24 ;  /* 0x0000000919097223 */ /* 0x000fe20000010018 */
[C---:B------:R-:W-:Y:S01]  /*db50*/  FMUL.FTZ R21, R26.reuse, R5 ;  /* 0x000000051a157220 */ /* 0x040fe20000410000 */
[----:B------:R-:W-:Y:S02]  /*db60*/  HADD2.F32 R6, -RZ, R6.H1_H1 ;  /* 0x30000006ff067230 */ /* 0x000fe40000004100 */
[-C--:B------:R-:W-:Y:S01]  /*db70*/  FFMA.FTZ R5, R26, R12.reuse, -R15 ;  /* 0x0000000c1a057223 */ /* 0x080fe2000001080f */
[----:B------:R-:W-:Y:S02]  /*db80*/  HADD2.F32 R7, -RZ, R7.H1_H1 ;  /* 0x30000007ff077230 */ /* 0x000fe40000004100 */
[----:B------:R-:W-:Y:S01]  /*db90*/  FFMA.FTZ R12, R28, R12, R21 ;  /* 0x0000000c1c0c7223 */ /* 0x000fe20000010015 */
[----:B------:R-:W-:Y:S01]  /*dba0*/  HADD2.F32 R25, -RZ, R10.H1_H1 ;  /* 0x3000000aff197230 */ /* 0x000fe20000004100 */
[----:B------:R-:W-:Y:S01]  /*dbb0*/  F2FP.F16.F32.PACK_AB R4, R9, R4 ;  /* 0x000000040904723e */ /* 0x000fe200000000ff */
[----:B------:R-:W-:-:S02]  /*dbc0*/  HADD2.F32 R20, -RZ, R11.H1_H1 ;  /* 0x3000000bff147230 */ /* 0x000fc40000004100 */
[----:B------:R-:W-:Y:S02]  /*dbd0*/  HADD2.F32 R15, -RZ, R0.H1_H1 ;  /* 0x30000000ff0f7230 */ /* 0x000fe40000004100 */
[-C--:B------:R-:W-:Y:S01]  /*dbe0*/  FMUL.FTZ R0, R25, R6.reuse ;  /* 0x0000000619007220 */ /* 0x080fe20000410000 */
[----:B------:R-:W-:Y:S02]  /*dbf0*/  HADD2.F32 R10, -RZ, R3.H1_H1 ;  /* 0x30000003ff0a7230 */ /* 0x000fe40000004100 */
[----:B------:R-:W-:Y:S01]  /*dc00*/  FMUL.FTZ R3, R20, R7 ;  /* 0x0000000714037220 */ /* 0x000fe20000410000 */
[----:B------:R-:W-:Y:S01]  /*dc10*/  F2FP.F16.F32.PACK_AB R5, R12, R5 ;  /* 0x000000050c05723e */ /* 0x000fe200000000ff */
[C---:B------:R-:W-:Y:S01]  /*dc20*/  FMUL.FTZ R6, R15.reuse, R6 ;  /* 0x000000060f067220 */ /* 0x040fe20000410000 */
[----:B------:R-:W-:Y:S01]  /*dc30*/  FFMA.FTZ R0, R15, R13, -R0 ;  /* 0x0000000d0f007223 */ /* 0x000fe20000010800 */
[C---:B------:R-:W-:Y:S01]  /*dc40*/  FMUL.FTZ R7, R10.reuse, R7 ;  /* 0x000000070a077220 */ /* 0x040fe20000410000 */
[----:B------:R-:W-:Y:S01]  /*dc50*/  FFMA.FTZ R3, R10, R14, -R3 ;  /* 0x0000000e0a037223 */ /* 0x000fe20000010803 */
[----:B------:R-:W-:-:S02]  /*dc60*/  FFMA.FTZ R13, R25, R13, R6 ;  /* 0x0000000d190d7223 */ /* 0x000fc40000010006 */
[----:B------:R-:W-:-:S03]  /*dc70*/  FFMA.FTZ R14, R20, R14, R7 ;  /* 0x0000000e140e7223 */ /* 0x000fc60000010007 */
[----:B------:R-:W-:Y:S02]  /*dc80*/  F2FP.F16.F32.PACK_AB R6, R13, R0 ;  /* 0x000000000d06723e */ /* 0x000fe400000000ff */
[----:B------:R-:W-:-:S05]  /*dc90*/  F2FP.F16.F32.PACK_AB R7, R14, R3 ;  /* 0x000000030e07723e */ /* 0x000fca00000000ff */
[----:B------:R0:W-:Y:S01]  /*dca0*/  STS.128 [R8+0xa000], R4 ;  /* 0x00a0000408007388 */ /* 0x0001e20000000c00 */
[----:B------:R-:W-:Y:S05]  /*dcb0*/  BRA `(.L_x_592) ;  /* 0x0000002800e07947 */ /* 0x000fea0003800000 */
.L_x_574:
[----:B------:R-:W-:-:S03]  /*dcc0*/  UMOV UR4, 0xffffffff ;  /* 0xffffffff00047882 */ /* 0x000fc60000000000 */
[----:B------:R-:W-:Y:S05]  /*dcd0*/  BRA.DIV UR4, `(.L_x_603) ;  /* 0x0000010e04f87947 */ /* 0x000fea000b800000 */
[----:B------:R0:W1:Y:S04]  /*dce0*/  SHFL.IDX PT, R3, R25, RZ, 0x1c1f ;  /* 0x001c1fff19037589 */ /* 0x00006800000e0000 */
[----:B------:R0:W2:Y:S04]  /*dcf0*/  SHFL.IDX PT, R0, R24, RZ, 0x1c1f ;  /* 0x001c1fff18007589 */ /* 0x0000a800000e0000 */
[----:B------:R0:W3:Y:S04]  /*dd00*/  SHFL.IDX PT, R21, R27, RZ, 0x1c1f ;  /* 0x001c1fff1b157589 */ /* 0x0000e800000e0000 */
[----:B------:R0:W0:Y:S02]  /*dd10*/  SHFL.IDX PT, R20, R26, RZ, 0x1c1f ;  /* 0x001c1fff1a147589 */ /* 0x00002400000e0000 */
.L_x_826:
[----:B------:R-:W-:Y:S01]  /*dd20*/  ULDC UR4, c[0x0][0x448] ;  /* 0x0001120000047ab9 */ /* 0x000fe20000000800 */
[----:B------:R-:W-:Y:S01]  /*dd30*/  BSSY B1, `(.L_x_604) ;  /* 0x0000037000017945 */ /* 0x000fe20003800000 */
[----:B------:R-:W-:Y:S01]  /*dd40*/  IMAD R50, R146, UR4, RZ ;  /* 0x0000000492327c24 */ /* 0x000fe2000f8e02ff */
[----:B------:R-:W-:Y:S02]  /*dd50*/  CS2R R4, SRZ ;  /* 0x0000000000047805 */ /* 0x000fe4000001ff00 */
[----:B------:R-:W-:Y:S02]  /*dd60*/  CS2R R8, SRZ ;  /* 0x0000000000087805 */ /* 0x000fe4000001ff00 */
[----:B------:R-:W-:Y:S02]  /*dd70*/  CS2R R10, SRZ ;  /* 0x00000000000a7805 */ /* 0x000fe4000001ff00 */
[----:B------:R-:W-:Y:S02]  /*dd80*/  CS2R R12, SRZ ;  /* 0x00000000000c7805 */ /* 0x000fe4000001ff00 */
[----:B------:R-:W-:Y:S01]  /*dd90*/  ISETP.GE.AND P0, PT, R6, R50, PT ;  /* 0x000000320600720c */ /* 0x000fe20003f06270 */
[----:B------:R-:W-:Y:S01]  /*dda0*/  IMAD R50, R29, -0x80, R50 ;  /* 0xffffff801d327824 */ /* 0x000fe200078e0232 */
[----:B------:R-:W-:-:S02]  /*ddb0*/  CS2R R6, SRZ ;  /* 0x0000000000067805 */ /* 0x000fc4000001ff00 */
[----:B------:R-:W-:Y:S02]  /*ddc0*/  CS2R R14, SRZ ;  /* 0x00000000000e7805 */ /* 0x000fe4000001ff00 */
[----:B0-----:R-:W-:Y:S02]  /*ddd0*/  CS2R R24, SRZ ;  /* 0x0000000000187805 */ /* 0x001fe4000001ff00 */
[----:B------:R-:W-:Y:S02]  /*dde0*/  CS2R R26, SRZ ;  /* 0x00000000001a7805 */ /* 0x000fe4000001ff00 */
[----:B------:R-:W-:Y:S02]  /*ddf0*/  CS2R R28, SRZ ;  /* 0x00000000001c7805 */ /* 0x000fe4000001ff00 */
[----:B------:R-:W-:Y:S02]  /*de00*/  CS2R R30, SRZ ;  /* 0x00000000001e7805 */ /* 0x000fe4000001ff00 */
[----:B----4-:R-:W-:-:S02]  /*de10*/  CS2R R32, SRZ ;  /* 0x0000000000207805 */ /* 0x010fc4000001ff00 */
[----:B------:R-:W-:Y:S01]  /*de20*/  CS2R R34, SRZ ;  /* 0x0000000000227805 */ /* 0x000fe2000001ff00 */
[----:B------:R-:W-:Y:S06]  /*de30*/  @P0 BRA `(.L_x_605) ;  /* 0x0000000000980947 */ /* 0x000fec0003800000 */
[----:B------:R-:W-:Y:S01]  /*de40*/  ULDC UR4, c[0x0][0x3f4] ;  /* 0x0000fd0000047ab9 */ /* 0x000fe20000000800 */
[C---:B------:R-:W-:Y:S01]  /*de50*/  VIADD R4, R16.reuse, 0x20 ;  /* 0x0000002010047836 */ /* 0x040fe20000000000 */
[C---:B------:R-:W-:Y:S02]  /*de60*/  ISETP.GE.AND P2, PT, R16.reuse, UR4, PT ;  /* 0x0000000410007c0c */ /* 0x040fe4000bf46270 */
[----:B------:R-:W-:Y:S02]  /*de70*/  CS2R R28, SRZ ;  /* 0x00000000001c7805 */ /* 0x000fe4000001ff00 */
[----:B------:R-:W-:Y:S02]  /*de80*/  IADD3 R5, R16, 0x40, RZ ;  /* 0x0000004010057810 */ /* 0x000fe40007ffe0ff */
[----:B------:R-:W-:Y:S02]  /*de90*/  CS2R R30, SRZ ;  /* 0x00000000001e7805 */ /* 0x000fe4000001ff00 */
[----:B------:R-:W-:Y:S01]  /*dea0*/  ISETP.GE.AND P3, PT, R4, UR4, PT ;  /* 0x0000000404007c0c */ /* 0x000fe2000bf66270 */
[----:B--2---:R-:W-:Y:S01]  /*deb0*/  IMAD.MOV.U32 R4, RZ, RZ, R0 ;  /* 0x000000ffff047224 */ /* 0x004fe200078e0000 */
[----:B------:R-:W-:-:S02]  /*dec0*/  ISETP.GE.AND P4, PT, R5, UR4, PT ;  /* 0x0000000405007c0c */ /* 0x000fc4000bf86270 */
[----:B------:R-:W-:Y:S02]  /*ded0*/  CS2R R8, SRZ ;  /* 0x0000000000087805 */ /* 0x000fe4000001ff00 */
[----:B-1----:R-:W-:Y:S02]  /*dee0*/  MOV R5, R3 ;  /* 0x0000000300057202 */ /* 0x002fe40000000f00 */
[----:B------:R-:W-:Y:S02]  /*def0*/  CS2R R10, SRZ ;  /* 0x00000000000a7805 */ /* 0x000fe4000001ff00 */
[----:B------:R-:W-:Y:S02]  /*df00*/  CS2R R32, SRZ ;  /* 0x0000000000207805 */ /* 0x000fe4000001ff00 */
[----:B------:R-:W-:Y:S01]  /*df10*/  CS2R R34, SRZ ;  /* 0x0000000000227805 */ /* 0x000fe2000001ff00 */
[----:B------:R-:W-:Y:S02]  /*df20*/  @!P2 IMAD.SHL.U32 R49, R16, 0x2, RZ ;  /* 0x000000021031a824 */ /* 0x000fe400078e00ff */
[----:B------:R-:W-:-:S03]  /*df30*/  @!P3 IMAD.SHL.U32 R41, R162, 0x8, RZ ;  /* 0x00000008a229b824 */ /* 0x000fc600078e00ff */
[-C--:B------:R-:W-:Y:S01]  /*df40*/  @!P2 IADD3 R46, P0, R0, R49.reuse, RZ ;  /* 0x00000031002ea210 */ /* 0x080fe20007f1e0ff */
[----:B------:R-:W-:Y:S01]  /*df50*/  @!P4 IMAD.SHL.U32 R45, R163, 0x8, RZ ;  /* 0x00000008a32dc824 */ /* 0x000fe200078e00ff */
[----:B------:R-:W-:Y:S01]  /*df60*/  @!P2 IADD3 R48, P1, R20, R49, RZ ;  /* 0x000000311430a210 */ /* 0x000fe20007f3e0ff */
[----:B------:R-:W-:Y:S01]  /*df70*/  @!P3 IMAD.WIDE R38, R41, 0x2, R4 ;  /* 0x000000022926b825 */ /* 0x000fe200078e0204 */
[----:B------:R-:W-:Y:S02]  /*df80*/  @!P2 SHF.L.U64.HI R0, R16, 0x1, R17 ;  /* 0x000000011000a819 */ /* 0x000fe40000010211 */
[----:B------:R-:W-:Y:S02]  /*df90*/  CS2R R12, SRZ ;  /* 0x00000000000c7805 */ /* 0x000fe4000001ff00 */
[----:B------:R-:W-:Y:S01]  /*dfa0*/  CS2R R14, SRZ ;  /* 0x00000000000e7805 */ /* 0x000fe2000001ff00 */
[----:B------:R-:W-:Y:S01]  /*dfb0*/  @!P4 IMAD.WIDE R42, R45, 0x2, R4 ;  /* 0x000000022d2ac825 */ /* 0x000fe200078e0204 */
[----:B------:R-:W-:-:S02]  /*dfc0*/  CS2R R24, SRZ ;  /* 0x0000000000187805 */ /* 0x000fc4000001ff00 */
[----:B------:R-:W-:Y:S02]  /*dfd0*/  CS2R R26, SRZ ;  /* 0x00000000001a7805 */ /* 0x000fe4000001ff00 */
[----:B------:R-:W-:Y:S02]  /*dfe0*/  CS2R R4, SRZ ;  /* 0x0000000000047805 */ /* 0x000fe4000001ff00 */
[----:B------:R-:W-:Y:S01]  /*dff0*/  CS2R R6, SRZ ;  /* 0x0000000000067805 */ /* 0x000fe2000001ff00 */
[--C-:B---3--:R-:W-:Y:S01]  /*e000*/  @!P3 IMAD.WIDE R40, R41, 0x2, R20.reuse ;  /* 0x000000022928b825 */ /* 0x108fe200078e0214 */
[----:B------:R-:W-:Y:S01]  /*e010*/  @!P2 IADD3.X R47, R3, R0, RZ, P0, !PT ;  /* 0x00000000032fa210 */ /* 0x000fe200007fe4ff */
[----:B------:R0:W5:Y:S02]  /*e020*/  @!P3 LD.E.128 R28, desc[UR60][R38.64] ;  /* 0x0000003c261cb980 */ /* 0x000164000c101d00 */
[----:B------:R-:W-:Y:S02]  /*e030*/  @!P4 IMAD.WIDE R44, R45, 0x2, R20 ;  /* 0x000000022d2cc825 */ /* 0x000fe400078e0214 */
[----:B------:R0:W5:Y:S02]  /*e040*/  @!P3 LD.E.128 R8, desc[UR60][R40.64] ;  /* 0x0000003c2808b980 */ /* 0x000164000c101d00 */
[----:B------:R-:W-:-:S02]  /*e050*/  @!P2 IMAD.X R49, R21, 0x1, R0, P1 ;  /* 0x000000011531a824 */ /* 0x000fc400008e0600 */
[----:B------:R0:W5:Y:S04]  /*e060*/  @!P4 LD.E.128 R32, desc[UR60][R42.64] ;  /* 0x0000003c2a20c980 */ /* 0x000168000c101d00 */
[----:B------:R0:W5:Y:S04]  /*e070*/  @!P4 LD.E.128 R12, desc[UR60][R44.64] ;  /* 0x0000003c2c0cc980 */ /* 0x000168000c101d00 */
[----:B------:R0:W5:Y:S04]  /*e080*/  @!P2 LD.E.128 R24, desc[UR60][R46.64] ;  /* 0x0000003c2e18a980 */ /* 0x000168000c101d00 */
[----:B------:R0:W5:Y:S02]  /*e090*/  @!P2 LD.E.128 R4, desc[UR60][R48.64] ;  /* 0x0000003c3004a980 */ /* 0x000164000c101d00 */
.L_x_605:
[----:B------:R-:W-:Y:S05]  /*e0a0*/  BSYNC B1 ;  /* 0x0000000000017941 */ /* 0x000fea0003800000 */
.L_x_604:
[----:B--2--5:R-:W-:Y:S01]  /*e0b0*/  IMAD.MOV.U32 R0, RZ, RZ, R24 ;  /* 0x000000ffff007224 */ /* 0x024fe200078e0018 */
[----:B-1----:R-:W-:Y:S01]  /*e0c0*/  MOV R3, R25 ;  /* 0x0000001900037202 */ /* 0x002fe20000000f00 */
[----:B------:R-:W-:Y:S01]  /*e0d0*/  IMAD.MOV.U32 R37, RZ, RZ, R26 ;  /* 0x000000ffff257224 */ /* 0x000fe200078e001a */
[--C-:B------:R-:W-:Y:S01]  /*e0e0*/  SHF.R.U64 R26, R26, 0x10, R27.reuse ;  /* 0x000000101a1a7819 */ /* 0x100fe2000000121b */
[--C-:B---3--:R-:W-:Y:S01]  /*e0f0*/  IMAD.MOV.U32 R21, RZ, RZ, R27.reuse ;  /* 0x000000ffff157224 */ /* 0x108fe200078e001b */
[----:B0-----:R-:W-:Y:S01]  /*e100*/  SHF.R.U32.HI R43, RZ, 0x10, R27 ;  /* 0x00000010ff2b7819 */ /* 0x001fe2000001161b */
[----:B------:R-:W-:Y:S01]  /*e110*/  IMAD.MOV.U32 R27, RZ, RZ, R30 ;  /* 0x000000ffff1b7224 */ /* 0x000fe200078e001e */
[----:B------:R-:W-:Y:S01]  /*e120*/  SHF.R.U64 R46, R30, 0x10, R31 ;  /* 0x000000101e2e7819 */ /* 0x000fe2000000121f */
[----:B------:R-:W-:Y:S01]  /*e130*/  IMAD.MOV.U32 R30, RZ, RZ, R32 ;  /* 0x000000ffff1e7224 */ /* 0x000fe200078e0020 */
[--C-:B------:R-:W-:Y:S01]  /*e140*/  SHF.R.U64 R48, R32, 0x10, R33.reuse ;  /* 0x0000001020307819 */ /* 0x100fe20000001221 */
[----:B------:R-:W-:Y:S01]  /*e150*/  IMAD.MOV.U32 R39, RZ, RZ, R4 ;  /* 0x000000ffff277224 */ /* 0x000fe200078e0004 */
[----:B------:R-:W-:Y:S01]  /*e160*/  MOV R32, R34 ;  /* 0x0000002200207202 */ /* 0x000fe20000000f00 */
[----:B------:R-:W-:Y:S01]  /*e170*/  IMAD.MOV.U32 R40, RZ, RZ, R33 ;  /* 0x000000ffff287224 */ /* 0x000fe200078e0021 */
[----:B------:R-:W-:Y:S01]  /*e180*/  SHF.R.U64 R51, R34, 0x10, R35 ;  /* 0x0000001022337819 */ /* 0x000fe20000001223 */
[----:B------:R-:W-:Y:S01]  /*e190*/  IMAD.MOV.U32 R41, RZ, RZ, R6 ;  /* 0x000000ffff297224 */ /* 0x000fe200078e0006 */
[----:B------:R-:W-:Y:S01]  /*e1a0*/  PRMT R34, R0, 0x5410, R3 ;  /* 0x0000541000227816 */ /* 0x000fe20000000003 */
[----:B------:R-:W-:Y:S01]  /*e1b0*/  BSSY B1, `(.L_x_606) ;  /* 0x0000040000017945 */ /* 0x000fe20003800000 */
[----:B------:R-:W-:-:S02]  /*e1c0*/  LEA.HI R0, R189, R189, RZ, 0x1 ;  /* 0x000000bdbd007211 */ /* 0x000fc400078f08ff */
[----:B------:R-:W-:Y:S02]  /*e1d0*/  MOV R20, R5 ;  /* 0x0000000500147202 */ /* 0x000fe40000000f00 */
[----:B------:R-:W-:Y:S02]  /*e1e0*/  LOP3.LUT R0, R0, 0xfffffffe, RZ, 0xc0, !PT ;  /* 0xfffffffe00007812 */ /* 0x000fe400078ec0ff */
[----:B------:R-:W-:Y:S01]  /*e1f0*/  SHF.R.U64 R53, R4, 0x10, R5 ;  /* 0x0000001004357819 */ /* 0x000fe20000001205 */
[----:B------:R-:W-:Y:S01]  /*e200*/  IMAD.MOV.U32 R4, RZ, RZ, R7 ;  /* 0x000000ffff047224 */ /* 0x000fe200078e0007 */
[----:B------:R-:W-:Y:S01]  /*e210*/  SHF.R.U32.HI R54, RZ, 0x10, R5 ;  /* 0x00000010ff367819 */ /* 0x000fe20000011605 */
[----:B------:R-:W-:Y:S01]  /*e220*/  IMAD.IADD R0, R189, 0x1, -R0 ;  /* 0x00000001bd007824 */ /* 0x000fe200078e0a00 */
[----:B------:R-:W-:Y:S01]  /*e230*/  SHF.R.U64 R38, R24, 0x10, R25 ;  /* 0x0000001018267819 */ /* 0x000fe20000001219 */
[----:B------:R-:W-:Y:S01]  /*e240*/  IMAD.MOV.U32 R24, RZ, RZ, R29 ;  /* 0x000000ffff187224 */ /* 0x000fe200078e001d */
[----:B------:R-:W-:-:S02]  /*e250*/  SHF.R.U32.HI R42, RZ, 0x10, R25 ;  /* 0x00000010ff2a7819 */ /* 0x000fc40000011619 */
[----:B------:R-:W-:Y:S02]  /*e260*/  SHF.L.U32 R5, R0, 0x1f, RZ ;  /* 0x0000001f00057819 */ /* 0x000fe400000006ff */
[----:B------:R-:W-:Y:S02]  /*e270*/  MOV R25, R28 ;  /* 0x0000001c00197202 */ /* 0x000fe40000000f00 */
[----:B------:R-:W0:Y:S01]  /*e280*/  SYNCS.PHASECHK.TRANS64.TRYWAIT P0, [R2+URZ+0x2a800], R5 ;  /* 0x02a80005020075a7 */ /* 0x000e22000800017f */
[--C-:B------:R-:W-:Y:S02]  /*e290*/  SHF.R.U64 R44, R28, 0x10, R29.reuse ;  /* 0x000000101c2c7819 */ /* 0x100fe4000000121d */
[----:B------:R-:W-:Y:S02]  /*e2a0*/  SHF.R.U32.HI R45, RZ, 0x10, R29 ;  /* 0x00000010ff2d7819 */ /* 0x000fe4000001161d */
[----:B------:R-:W-:Y:S01]  /*e2b0*/  SHF.R.U32.HI R49, RZ, 0x10, R33 ;  /* 0x00000010ff317819 */ /* 0x000fe20000011621 */
[----:B------:R-:W-:Y:S01]  /*e2c0*/  IMAD.MOV.U32 R33, RZ, RZ, R35 ;  /* 0x000000ffff217224 */ /* 0x000fe200078e0023 */
[----:B------:R-:W-:Y:S01]  /*e2d0*/  SHF.R.U64 R55, R6, 0x10, R7 ;  /* 0x0000001006377819 */ /* 0x000fe20000001207 */
[----:B------:R-:W-:Y:S01]  /*e2e0*/  IMAD.MOV.U32 R6, RZ, RZ, R9 ;  /* 0x000000ffff067224 */ /* 0x000fe200078e0009 */
[----:B------:R-:W-:-:S02]  /*e2f0*/  SHF.R.U32.HI R56, RZ, 0x10, R7 ;  /* 0x00000010ff387819 */ /* 0x000fc40000011607 */
[----:B------:R-:W-:Y:S02]  /*e300*/  MOV R28, R31 ;  /* 0x0000001f001c7202 */ /* 0x000fe40000000f00 */
[----:B------:R-:W-:Y:S01]  /*e310*/  SHF.R.U32.HI R47, RZ, 0x10, R31 ;  /* 0x00000010ff2f7819 */ /* 0x000fe2000001161f */
[----:B------:R-:W-:Y:S01]  /*e320*/  IMAD.MOV.U32 R31, RZ, RZ, R10 ;  /* 0x000000ffff1f7224 */ /* 0x000fe200078e000a */
[----:B------:R-:W-:Y:S02]  /*e330*/  MOV R29, R8 ;  /* 0x00000008001d7202 */ /* 0x000fe40000000f00 */
[--C-:B------:R-:W-:Y:S01]  /*e340*/  SHF.R.U64 R57, R8, 0x10, R9.reuse ;  /* 0x0000001008397819 */ /* 0x100fe20000001209 */
[----:B------:R-:W-:Y:S01]  /*e350*/  IMAD.MOV.U32 R8, RZ, RZ, R12 ;  /* 0x000000ffff087224 */ /* 0x000fe200078e000c */
[----:B------:R-:W-:Y:S01]  /*e360*/  SHF.R.U32.HI R58, RZ, 0x10, R9 ;  /* 0x00000010ff3a7819 */ /* 0x000fe20000011609 */
[----:B------:R-:W-:Y:S01]  /*e370*/  IMAD.MOV.U32 R9, RZ, RZ, R13 ;  /* 0x000000ffff097224 */ /* 0x000fe200078e000d */
[----:B------:R-:W-:-:S02]  /*e380*/  MOV R7, R11 ;  /* 0x0000000b00077202 */ /* 0x000fc40000000f00 */
[--C-:B------:R-:W-:Y:S02]  /*e390*/  SHF.R.U64 R59, R10, 0x10, R11.reuse ;  /* 0x000000100a3b7819 */ /* 0x100fe4000000120b */
[----:B------:R-:W-:Y:S01]  /*e3a0*/  SHF.R.U32.HI R60, RZ, 0x10, R11 ;  /* 0x00000010ff3c7819 */ /* 0x000fe2000001160b */
[----:B------:R-:W-:Y:S01]  /*e3b0*/  IMAD.MOV.U32 R11, RZ, RZ, R15 ;  /* 0x000000ffff0b7224 */ /* 0x000fe200078e000f */
[----:B------:R-:W-:Y:S02]  /*e3c0*/  PRMT R25, R25, 0x5410, R24 ;  /* 0x0000541019197816 */ /* 0x000fe40000000018 */
[----:B------:R-:W-:Y:S02]  /*e3d0*/  SHF.R.U32.HI R52, RZ, 0x10, R35 ;  /* 0x00000010ff347819 */ /* 0x000fe40000011623 */
[--C-:B------:R-:W-:Y:S02]  /*e3e0*/  SHF.R.U64 R61, R12, 0x10, R13.reuse ;  /* 0x000000100c3d7819 */ /* 0x100fe4000000120d */
[----:B------:R-:W-:-:S02]  /*e3f0*/  SHF.R.U32.HI R62, RZ, 0x10, R13 ;  /* 0x00000010ff3e7819 */ /* 0x000fc4000001160d */
[----:B------:R-:W-:Y:S02]  /*e400*/  MOV R10, R14 ;  /* 0x0000000e000a7202 */ /* 0x000fe40000000f00 */
[----:B------:R-:W-:Y:S02]  /*e410*/  VIMNMX R24, R50, 0x80, PT ;  /* 0x0000008032187848 */ /* 0x000fe40003fe0100 */
[----:B------:R-:W-:Y:S02]  /*e420*/  PRMT R35, R38, 0x5410, R42 ;  /* 0x0000541026237816 */ /* 0x000fe4000000002a */
[--C-:B------:R-:W-:Y:S02]  /*e430*/  SHF.R.U64 R63, R14, 0x10, R15.reuse ;  /* 0x000000100e3f7819 */ /* 0x100fe4000000120f */
[----:B------:R-:W-:Y:S02]  /*e440*/  SHF.R.U32.HI R64, RZ, 0x10, R15 ;  /* 0x00000010ff407819 */ /* 0x000fe4000001160f */
        /* <DEDUP_REMOVED lines=17> */
[----:B------:R-:W-:Y:S02]  /*e560*/  ISETP.GE.AND P1, PT, R165, R24, PT ;  /* 0x00000018a500720c */ /* 0x000fe40003f26270 */
[----:B------:R-:W-:-:S02]  /*e570*/  PRMT R14, R8, 0x5410, R9 ;  /* 0x00005410080e7816 */ /* 0x000fc40000000009 */
[----:B------:R-:W-:Y:S02]  /*e580*/  PRMT R15, R61, 0x5410, R62 ;  /* 0x000054103d0f7816 */ /* 0x000fe4000000003e */
[----:B------:R-:W-:Y:S01]  /*e590*/  PRMT R20, R10, 0x5410, R11 ;  /* 0x000054100a147816 */ /* 0x000fe2000000000b */
[----:B0-----:R-:W-:Y:S06]  /*e5a0*/  @!P0 BRA `(.L_x_607) ;  /* 0x0000010800388947 */ /* 0x001fec0003800000 */
.L_x_827:
[----:B------:R-:W-:Y:S05]  /*e5b0*/  BSYNC B1 ;  /* 0x0000000000017941 */ /* 0x000fea0003800000 */
.L_x_606:
[----:B------:R-:W-:Y:S01]  /*e5c0*/  BSSY B1, `(.L_x_608) ;  /* 0x0000116000017945 */ /* 0x000fe20003800000 */
[----:B------:R-:W-:-:S03]  /*e5d0*/  PRMT R21, R63, 0x5410, R64 ;  /* 0x000054103f157816 */ /* 0x000fc60000000040 */
[----:B------:R-:W-:Y:S05]  /*e5e0*/  @P1 BRA `(.L_x_609) ;  /* 0x00000010004c1947 */ /* 0x000fea0003800000 */
[----:B------:R-:W1:Y:S01]  /*e5f0*/  LDC R33, c[0x0][0x3f4] ;  /* 0x0000fd00ff217b82 */ /* 0x000e620000000800 */
[C---:B------:R-:W-:Y:S01]  /*e600*/  VIADD R6, R16.reuse, 0x40 ;  /* 0x0000004010067836 */ /* 0x040fe20000000000 */
[C---:B------:R-:W-:Y:S01]  /*e610*/  IADD3 R4, R16.reuse, 0x20, RZ ;  /* 0x0000002010047810 */ /* 0x040fe20007ffe0ff */
[----:B------:R-:W-:Y:S01]  /*e620*/  BSSY B2, `(.L_x_610) ;  /* 0x000005f000027945 */ /* 0x000fe20003800000 */
[-C--:B-1----:R-:W-:Y:S02]  /*e630*/  ISETP.GE.AND P0, PT, R16, R33.reuse, PT ;  /* 0x000000211000720c */ /* 0x082fe40003f06270 */
[-C--:B------:R-:W-:Y:S02]  /*e640*/  ISETP.GE.AND P1, PT, R4, R33.reuse, PT ;  /* 0x000000210400720c */ /* 0x080fe40003f26270 */
[----:B------:R-:W-:-:S09]  /*e650*/  ISETP.GE.AND P2, PT, R6, R33, PT ;  /* 0x000000210600720c */ /* 0x000fd20003f46270 */
[----:B------:R-:W-:Y:S05]  /*e660*/  @P0 BRA `(.L_x_611) ;  /* 0x0000000400680947 */ /* 0x000fea0003800000 */
[----:B------:R-:W-:Y:S01]  /*e670*/  LEA.HI R6, R33, R191, RZ, 0x1d ;  /* 0x000000bf21067211 */ /* 0x000fe200078fe8ff */
[----:B------:R-:W-:Y:S01]  /*e680*/  HADD2.F32 R52, -RZ, R34.H0_H0 ;  /* 0x20000022ff347230 */ /* 0x000fe20000004100 */
[----:B------:R-:W-:Y:S01]  /*e690*/  LOP3.LUT R4, R176, 0x38, R16, 0xf8, !PT ;  /* 0x00000038b0047812 */ /* 0x000fe200078ef810 */
[--C-:B------:R-:W-:Y:S01]  /*e6a0*/  HADD2.F32 R54, -RZ, R39.reuse.H0_H0 ;  /* 0x20000027ff367230 */ /* 0x100fe20000004100 */
[----:B------:R-:W-:Y:S01]  /*e6b0*/  SHF.R.S32.HI R9, RZ, 0x1f, R6 ;  /* 0x0000001fff097819 */ /* 0x000fe20000011406 */
[----:B------:R-:W-:Y:S01]  /*e6c0*/  IMAD.SHL.U32 R7, R6, 0x8, RZ ;  /* 0x0000000806077824 */ /* 0x000fe200078e00ff */
[----:B0-----:R-:W-:Y:S01]  /*e6d0*/  LOP3.LUT R5, R4, R177, RZ, 0x3c, !PT ;  /* 0x000000b104057212 */ /* 0x001fe200078e3cff */
[----:B------:R-:W-:Y:S01]  /*e6e0*/  HADD2.F32 R51, -RZ, R40.H0_H0 ;  /* 0x20000028ff337230 */ /* 0x000fe20000004100 */
[----:B------:R-:W-:Y:S01]  /*e6f0*/  LEA.HI R9, R9, R6, RZ, 0x3 ;  /* 0x0000000609097211 */ /* 0x000fe200078f18ff */
[----:B------:R-:W-:Y:S01]  /*e700*/  HADD2.F32 R53, -RZ, R39.H1_H1 ;  /* 0x30000027ff357230 */ /* 0x000fe20000004100 */
[----:B------:R-:W-:-:S02]  /*e710*/  LOP3.LUT R4, R176, 0x38, R7, 0xf8, !PT ;  /* 0x00000038b0047812 */ /* 0x000fc400078ef807 */
[----:B------:R-:W-:Y:S01]  /*e720*/  IADD3 R5, R178, R5, RZ ;  /* 0x00000005b2057210 */ /* 0x000fe20007ffe0ff */
[----:B------:R-:W-:Y:S01]  /*e730*/  IMAD.SHL.U32 R9, R9, 0x400, RZ ;  /* 0x0000040009097824 */ /* 0x000fe200078e00ff */
[----:B------:R-:W-:-:S03]  /*e740*/  LOP3.LUT R8, R4, R177, RZ, 0x3c, !PT ;  /* 0x000000b104087212 */ /* 0x000fc600078e3cff */
[----:B------:R-:W-:Y:S01]  /*e750*/  IMAD R59, R5, 0x2, R2 ;  /* 0x00000002053b7824 */ /* 0x000fe200078e0202 */
[----:B------:R-:W-:-:S04]  /*e760*/  LOP3.LUT R9, R9, 0x7fffe000, RZ, 0xc0, !PT ;  /* 0x7fffe00009097812 */ /* 0x000fc800078ec0ff */
[----:B------:R-:W-:Y:S01]  /*e770*/  IADD3 R9, R8, R9, R178 ;  /* 0x0000000908097210 */ /* 0x000fe20007ffe0b2 */
[----:B------:R-:W0:Y:S03]  /*e780*/  LDS.128 R4, [R59+0xc400] ;  /* 0x00c400003b047984 */ /* 0x000e260000000c00 */
[----:B------:R-:W-:-:S05]  /*e790*/  LEA R61, R9, R2, 0x1 ;  /* 0x00000002093d7211 */ /* 0x000fca00078e08ff */
[----:B------:R-:W1:Y:S01]  /*e7a0*/  LDS.128 R8, [R61+0xc400] ;  /* 0x00c400003d087984 */ /* 0x000e620000000c00 */
[--C-:B0-----:R-:W-:Y:S02]  /*e7b0*/  HADD2.F32 R43, -RZ, R4.reuse.H0_H0 ;  /* 0x20000004ff2b7230 */ /* 0x101fe40000004100 */
[----:B------:R-:W-:Y:S02]  /*e7c0*/  HADD2.F32 R4, -RZ, R4.H1_H1 ;  /* 0x30000004ff047230 */ /* 0x000fe40000004100 */
[--C-:B------:R-:W-:Y:S02]  /*e7d0*/  HADD2.F32 R44, -RZ, R5.reuse.H0_H0 ;  /* 0x20000005ff2c7230 */ /* 0x100fe40000004100 */
[----:B------:R-:W-:Y:S02]  /*e7e0*/  HADD2.F32 R5, -RZ, R5.H1_H1 ;  /* 0x30000005ff057230 */ /* 0x000fe40000004100 */
[--C-:B-1----:R-:W-:Y:S02]  /*e7f0*/  HADD2.F32 R47, -RZ, R8.reuse.H0_H0 ;  /* 0x20000008ff2f7230 */ /* 0x102fe40000004100 */
[----:B------:R-:W-:-:S02]  /*e800*/  HADD2.F32 R8, -RZ, R8.H1_H1 ;  /* 0x30000008ff087230 */ /* 0x000fc40000004100 */
[----:B------:R-:W-:Y:S02]  /*e810*/  HADD2.F32 R48, -RZ, R9.H0_H0 ;  /* 0x20000009ff307230 */ /* 0x000fe40000004100 */
[C---:B------:R-:W-:Y:S01]  /*e820*/  FMUL.FTZ R56, R47.reuse, R54 ;  /* 0x000000362f387220 */ /* 0x040fe20000410000 */
[-C--:B------:R-:W-:Y:S01]  /*e830*/  FMUL.FTZ R58, R47, R52.reuse ;  /* 0x000000342f3a7220 */ /* 0x080fe20000410000 */
[----:B------:R-:W-:Y:S02]  /*e840*/  HADD2.F32 R47, -RZ, R35.H0_H0 ;  /* 0x20000023ff2f7230 */ /* 0x000fe40000004100 */
[C---:B------:R-:W-:Y:S01]  /*e850*/  FMUL.FTZ R55, R8.reuse, R51 ;  /* 0x0000003308377220 */ /* 0x040fe20000410000 */
[C---:B------:R-:W-:Y:S01]  /*e860*/  FFMA.FTZ R56, R43.reuse, R52, -R56 ;  /* 0x000000342b387223 */ /* 0x040fe20000010838 */
[----:B------:R-:W-:Y:S01]  /*e870*/  FFMA.FTZ R58, R43, R54, R58 ;  /* 0x000000362b3a7223 */ /* 0x000fe2000001003a */
[----:B------:R-:W-:Y:S02]  /*e880*/  HADD2.F32 R43, -RZ, R34.H1_H1 ;  /* 0x30000022ff2b7230 */ /* 0x000fe40000004100 */
[-C--:B------:R-:W-:Y:S01]  /*e890*/  FMUL.FTZ R57, R8, R47.reuse ;  /* 0x0000002f08397220 */ /* 0x080fe20000410000 */
[----:B------:R-:W-:Y:S01]  /*e8a0*/  FFMA.FTZ R55, R4, R47, -R55 ;  /* 0x0000002f04377223 */ /* 0x000fe20000010837 */
[----:B------:R-:W-:Y:S01]  /*e8b0*/  FMUL.FTZ R47, R48, R53 ;  /* 0x00000035302f7220 */ /* 0x000fe20000410000 */
[----:B------:R-:W-:-:S02]  /*e8c0*/  HADD2.F32 R9, -RZ, R9.H1_H1 ;  /* 0x30000009ff097230 */ /* 0x000fc40000004100 */
[----:B------:R-:W-:Y:S01]  /*e8d0*/  FMUL.FTZ R48, R48, R43 ;  /* 0x0000002b30307220 */ /* 0x000fe20000410000 */
[----:B------:R-:W-:Y:S02]  /*e8e0*/  HADD2.F32 R52, -RZ, R40.H1_H1 ;  /* 0x30000028ff347230 */ /* 0x000fe40000004100 */
[----:B------:R-:W-:Y:S01]  /*e8f0*/  FFMA.FTZ R57, R4, R51, R57 ;  /* 0x0000003304397223 */ /* 0x000fe20000010039 */
[----:B------:R-:W-:Y:S02]  /*e900*/  HADD2.F32 R4, -RZ, R35.H1_H1 ;  /* 0x30000023ff047230 */ /* 0x000fe40000004100 */
[C---:B------:R-:W-:Y:S01]  /*e910*/  FFMA.FTZ R47, R44.reuse, R43, -R47 ;  /* 0x0000002b2c2f7223 */ /* 0x040fe2000001082f */
[----:B------:R-:W-:Y:S01]  /*e920*/  FFMA.FTZ R48, R44, R53, R48 ;  /* 0x000000352c307223 */ /* 0x000fe20000010030 */
[----:B------:R-:W-:Y:S02]  /*e930*/  HADD2.F32 R49, -RZ, R10.H0_H0 ;  /* 0x2000000aff317230 */ /* 0x000fe40000004100 */
[----:B------:R-:W-:Y:S01]  /*e940*/  FMUL.FTZ R54, R9, R52 ;  /* 0x0000003409367220 */ /* 0x000fe20000410000 */
[----:B------:R-:W-:-:S02]  /*e950*/  HADD2.F32 R8, -RZ, R37.H0_H0 ;  /* 0x20000025ff087230 */ /* 0x000fc40000004100 */
[-C--:B------:R-:W-:Y:S01]  /*e960*/  FMUL.FTZ R60, R9, R4.reuse ;  /* 0x00000004093c7220 */ /* 0x080fe20000410000 */
[----:B------:R-:W-:Y:S02]  /*e970*/  HADD2.F32 R44, -RZ, R41.H0_H0 ;  /* 0x20000029ff2c7230 */ /* 0x000fe40000004100 */
[----:B------:R-:W-:Y:S01]  /*e980*/  FFMA.FTZ R54, R5, R4, -R54 ;  /* 0x0000000405367223 */ /* 0x000fe20000010836 */
[----:B------:R-:W-:Y:S02]  /*e990*/  HADD2.F32 R10, -RZ, R10.H1_H1 ;  /* 0x3000000aff0a7230 */ /* 0x000fe40000004100 */
[C---:B------:R-:W-:Y:S01]  /*e9a0*/  FMUL.FTZ R53, R49.reuse, R8 ;  /* 0x0000000831357220 */ /* 0x040fe20000410000 */
[----:B------:R-:W-:Y:S02]  /*e9b0*/  HADD2.F32 R43, -RZ, R42.H0_H0 ;  /* 0x2000002aff2b7230 */ /* 0x000fe40000004100 */
[----:B------:R-:W-:Y:S01]  /*e9c0*/  FMUL.FTZ R4, R49, R44 ;  /* 0x0000002c31047220 */ /* 0x000fe20000410000 */
[----:B------:R-:W-:-:S02]  /*e9d0*/  HADD2.F32 R45, -RZ, R6.H0_H0 ;  /* 0x20000006ff2d7230 */ /* 0x000fc40000004100 */
[----:B------:R-:W-:Y:S01]  /*e9e0*/  FFMA.FTZ R49, R5, R52, R60 ;  /* 0x0000003405317223 */ /* 0x000fe2000001003c */
[----:B------:R-:W-:Y:S02]  /*e9f0*/  HADD2.F32 R9, -RZ, R38.H0_H0 ;  /* 0x20000026ff097230 */ /* 0x000fe40000004100 */
[C---:B------:R-:W-:Y:S01]  /*ea00*/  FMUL.FTZ R5, R10.reuse, R43 ;  /* 0x0000002b0a057220 */ /* 0x040fe20000410000 */
[----:B------:R-:W-:Y:S02]  /*ea10*/  HADD2.F32 R6, -RZ, R6.H1_H1 ;  /* 0x30000006ff067230 */ /* 0x000fe40000004100 */
[C---:B------:R-:W-:Y:S01]  /*ea20*/  FFMA.FTZ R51, R45.reuse, R8, -R4 ;  /* 0x000000082d337223 */ /* 0x040fe20000010804 */
[----:B------:R-:W-:Y:S01]  /*ea30*/  FFMA.FTZ R53, R45, R44, R53 ;  /* 0x0000002c2d357223 */ /* 0x000fe20000010035 */
[-C--:B------:R-:W-:Y:S01]  /*ea40*/  FMUL.FTZ R45, R10, R9.reuse ;  /* 0x000000090a2d7220 */ /* 0x080fe20000410000 */
[----:B------:R-:W-:Y:S02]  /*ea50*/  HADD2.F32 R50, -RZ, R11.H0_H0 ;  /* 0x2000000bff327230 */ /* 0x000fe40000004100 */
[----:B------:R-:W-:Y:S01]  /*ea60*/  FFMA.FTZ R10, R6, R9, -R5 ;  /* 0x00000009060a7223 */ /* 0x000fe20000010805 */
[----:B------:R-:W-:-:S02]  /*ea70*/  HADD2.F32 R9, -RZ, R41.H1_H1 ;  /* 0x30000029ff097230 */ /* 0x000fc40000004100 */
[----:B------:R-:W-:Y:S01]  /*ea80*/  FFMA.FTZ R44, R6, R43, R45 ;  /* 0x0000002b062c7223 */ /* 0x000fe2000001002d */
[----:B------:R-:W-:Y:S02]  /*ea90*/  HADD2.F32 R5, -RZ, R37.H1_H1 ;  /* 0x30000025ff057230 */ /* 0x000fe40000004100 */
[----:B------:R-:W-:Y:S02]  /*eaa0*/  HADD2.F32 R11, -RZ, R11.H1_H1 ;  /* 0x3000000bff0b7230 */ /* 0x000fe40000004100 */
[C---:B------:R-:W-:Y:S01]  /*eab0*/  FMUL.FTZ R43, R50.reuse, R9 ;  /* 0x00000009322b7220 */ /* 0x040fe20000410000 */
[----:B------:R-:W-:Y:S02]  /*eac0*/  HADD2.F32 R8, -RZ, R42.H1_H1 ;  /* 0x3000002aff087230 */ /* 0x000fe40000004100 */
[----:B------:R-:W-:Y:S01]  /*ead0*/  FMUL.FTZ R50, R50, R5 ;  /* 0x0000000532327220 */ /* 0x000fe20000410000 */
[----:B------:R-:W-:Y:S02]  /*eae0*/  HADD2.F32 R4, -RZ, R38.H1_H1 ;  /* 0x30000026ff047230 */ /* 0x000fe40000004100 */
[----:B------:R-:W-:-:S02]  /*eaf0*/  HADD2.F32 R46, -RZ, R7.H0_H0 ;  /* 0x20000007ff2e7230 */ /* 0x000fc40000004100 */
[C---:B------:R-:W-:Y:S01]  /*eb00*/  FMUL.FTZ R6, R11.reuse, R8 ;  /* 0x000000080b067220 */ /* 0x040fe20000410000 */
[----:B------:R-:W-:Y:S02]  /*eb10*/  HADD2.F32 R7, -RZ, R7.H1_H1 ;  /* 0x30000007ff077230 */ /* 0x000fe40000004100 */
[-C--:B------:R-:W-:Y:S01]  /*eb20*/  FMUL.FTZ R45, R11, R4.reuse ;  /* 0x000000040b2d7220 */ /* 0x080fe20000410000 */
[C---:B------:R-:W-:Y:S01]  /*eb30*/  FFMA.FTZ R43, R46.reuse, R5, -R43 ;  /* 0x000000052e2b7223 */ /* 0x040fe2000001082b */
[----:B------:R-:W-:Y:S01]  /*eb40*/  FFMA.FTZ R11, R46, R9, R50 ;  /* 0x000000092e0b7223 */ /* 0x000fe20000010032 */
[C---:B------:R-:W-:Y:S01]  /*eb50*/  FFMA.FTZ R46, R7.reuse, R4, -R6 ;  /* 0x00000004072e7223 */ /* 0x040fe20000010806 */
[----:B------:R-:W-:Y:S01]  /*eb60*/  FFMA.FTZ R50, R7, R8, R45 ;  /* 0x0000000807327223 */ /* 0x000fe2000001002d */
[----:B------:R-:W-:Y:S02]  /*eb70*/  F2FP.F16.F32.PACK_AB R4, R55, R56 ;  /* 0x000000383704723e */ /* 0x000fe400000000ff */
[----:B------:R-:W-:-:S02]  /*eb80*/  F2FP.F16.F32.PACK_AB R5, R54, R47 ;  /* 0x0000002f3605723e */ /* 0x000fc400000000ff */
[----:B------:R-:W-:Y:S02]  /*eb90*/  F2FP.F16.F32.PACK_AB R6, R10, R51 ;  /* 0x000000330a06723e */ /* 0x000fe400000000ff */
[----:B------:R-:W-:Y:S02]  /*eba0*/  F2FP.F16.F32.PACK_AB R7, R46, R43 ;  /* 0x0000002b2e07723e */ /* 0x000fe400000000ff */
[----:B------:R-:W-:Y:S02]  /*ebb0*/  F2FP.F16.F32.PACK_AB R8, R57, R58 ;  /* 0x0000003a3908723e */ /* 0x000fe400000000ff */
[----:B------:R-:W-:Y:S01]  /*ebc0*/  F2FP.F16.F32.PACK_AB R9, R49, R48 ;  /* 0x000000303109723e */ /* 0x000fe200000000ff */
[----:B------:R1:W-:Y:S01]  /*ebd0*/  STS.128 [R59+0xc400], R4 ;  /* 0x00c400043b007388 */ /* 0x0003e20000000c00 */
[----:B------:R-:W-:Y:S02]  /*ebe0*/  F2FP.F16.F32.PACK_AB R10, R44, R53 ;  /* 0x000000352c0a723e */ /* 0x000fe400000000ff */
[----:B------:R-:W-:-:S05]  /*ebf0*/  F2FP.F16.F32.PACK_AB R11, R50, R11 ;  /* 0x0000000b320b723e */ /* 0x000fca00000000ff */
[----:B------:R1:W-:Y:S02]  /*ec00*/  STS.128 [R61+0xc400], R8 ;  /* 0x00c400083d007388 */ /* 0x0003e40000000c00 */
.L_x_611:
[----:B------:R-:W-:Y:S05]  /*ec10*/  BSYNC B2 ;  /* 0x0000000000027941 */ /* 0x000fea0003800000 */
.L_x_610:
[----:B------:R-:W-:Y:S04]  /*ec20*/  BSSY B2, `(.L_x_612) ;  /* 0x0000058000027945 */ /* 0x000fe80003800000 */
[----:B------:R-:W-:Y:S05]  /*ec30*/  @P1 BRA `(.L_x_613) ;  /* 0x0000000400581947 */ /* 0x000fea0003800000 */
[----:B-1----:R-:W-:Y:S01]  /*ec40*/  LEA.HI R4, R33, R162, RZ, 0x1d ;  /* 0x000000a221047211 */ /* 0x002fe200078fe8ff */
[----:B------:R-:W-:Y:S02]  /*ec50*/  HADD2.F32 R55, -RZ, R29.H0_H0 ;  /* 0x2000001dff377230 */ /* 0x000fe40000004100 */
[----:B------:R-:W-:Y:S01]  /*ec60*/  HADD2.F32 R53, -RZ, R25.H0_H0 ;  /* 0x20000019ff357230 */ /* 0x000fe20000004100 */
[----:B------:R-:W-:Y:S01]  /*ec70*/  SHF.R.S32.HI R7, RZ, 0x1f, R4 ;  /* 0x0000001fff077819 */ /* 0x000fe20000011404 */
[----:B0-----:R-:W-:Y:S02]  /*ec80*/  IMAD.SHL.U32 R5, R4, 0x8, RZ ;  /* 0x0000000804057824 */ /* 0x001fe400078e00ff */
[----:B------:R-:W-:Y:S01]  /*ec90*/  HADD2.F32 R57, -RZ, R30.H0_H0 ;  /* 0x2000001eff397230 */ /* 0x000fe20000004100 */
[----:B------:R-:W-:Y:S02]  /*eca0*/  LEA.HI R7, R7, R4, RZ, 0x3 ;  /* 0x0000000407077211 */ /* 0x000fe400078f18ff */
[----:B------:R-:W-:-:S03]  /*ecb0*/  LOP3.LUT R4, R176, 0x38, R5, 0xf8, !PT ;  /* 0x00000038b0047812 */ /* 0x000fc600078ef805 */
[----:B------:R-:W-:Y:S01]  /*ecc0*/  IMAD.SHL.U32 R7, R7, 0x400, RZ ;  /* 0x0000040007077824 */ /* 0x000fe200078e00ff */
[----:B------:R-:W-:-:S04]  /*ecd0*/  LOP3.LUT R8, R4, R177, RZ, 0x3c, !PT ;  /* 0x000000b104087212 */ /* 0x000fc800078e3cff */
[----:B------:R-:W-:Y:S02]  /*ece0*/  LOP3.LUT R9, R7, 0x7fffe000, RZ, 0xc0, !PT ;  /* 0x7fffe00007097812 */ /* 0x000fe400078ec0ff */
[----:B------:R-:W0:Y:S02]  /*ecf0*/  LDS.128 R4, [R222] ;  /* 0x00000000de047984 */ /* 0x000e240000000c00 */
[----:B------:R-:W-:-:S04]  /*ed00*/  IADD3 R9, R8, R9, R178 ;  /* 0x0000000908097210 */ /* 0x000fc80007ffe0b2 */
[----:B------:R-:W-:-:S05]  /*ed10*/  LEA R43, R9, R2, 0x1 ;  /* 0x00000002092b7211 */ /* 0x000fca00078e08ff */
[----:B------:R-:W1:Y:S01]  /*ed20*/  LDS.128 R8, [R43+0xc400] ;  /* 0x00c400002b087984 */ /* 0x000e620000000c00 */
[--C-:B0-----:R-:W-:Y:S02]  /*ed30*/  HADD2.F32 R44, -RZ, R4.reuse.H0_H0 ;  /* 0x20000004ff2c7230 */ /* 0x101fe40000004100 */
[----:B------:R-:W-:Y:S02]  /*ed40*/  HADD2.F32 R4, -RZ, R4.H1_H1 ;  /* 0x30000004ff047230 */ /* 0x000fe40000004100 */
[--C-:B------:R-:W-:Y:S02]  /*ed50*/  HADD2.F32 R45, -RZ, R5.reuse.H0_H0 ;  /* 0x20000005ff2d7230 */ /* 0x100fe40000004100 */
[----:B------:R-:W-:Y:S02]  /*ed60*/  HADD2.F32 R5, -RZ, R5.H1_H1 ;  /* 0x30000005ff057230 */ /* 0x000fe40000004100 */
[--C-:B------:R-:W-:Y:S02]  /*ed70*/  HADD2.F32 R46, -RZ, R6.reuse.H0_H0 ;  /* 0x20000006ff2e7230 */ /* 0x100fe40000004100 */
[----:B------:R-:W-:-:S02]  /*ed80*/  HADD2.F32 R6, -RZ, R6.H1_H1 ;  /* 0x30000006ff067230 */ /* 0x000fc40000004100 */
[--C-:B-1----:R-:W-:Y:S02]  /*ed90*/  HADD2.F32 R48, -RZ, R8.reuse.H0_H0 ;  /* 0x20000008ff307230 */ /* 0x102fe40000004100 */
[----:B------:R-:W-:Y:S02]  /*eda0*/  HADD2.F32 R8, -RZ, R8.H1_H1 ;  /* 0x30000008ff087230 */ /* 0x000fe40000004100 */
[----:B------:R-:W-:Y:S02]  /*edb0*/  HADD2.F32 R49, -RZ, R9.H0_H0 ;  /* 0x20000009ff317230 */ /* 0x000fe40000004100 */
[C---:B------:R-:W-:Y:S01]  /*edc0*/  FMUL.FTZ R59, R48.reuse, R55 ;  /* 0x00000037303b7220 */ /* 0x040fe20000410000 */
[----:B------:R-:W-:Y:S01]  /*edd0*/  FMUL.FTZ R61, R48, R53 ;  /* 0x00000035303d7220 */ /* 0x000fe20000410000 */
[----:B------:R-:W-:Y:S02]  /*ede0*/  HADD2.F32 R48, -RZ, R29.H1_H1 ;  /* 0x3000001dff307230 */ /* 0x000fe40000004100 */
[----:B------:R-:W-:Y:S01]  /*edf0*/  FMUL.FTZ R63, R8, R57 ;  /* 0x00000039083f7220 */ /* 0x000fe20000410000 */
[----:B------:R-:W-:Y:S01]  /*ee00*/  FFMA.FTZ R59, R44, R53, -R59 ;  /* 0x000000352c3b7223 */ /* 0x000fe2000001083b */
[----:B------:R-:W-:-:S02]  /*ee10*/  HADD2.F32 R53, -RZ, R26.H0_H0 ;  /* 0x2000001aff357230 */ /* 0x000fc40000004100 */
[----:B------:R-:W-:Y:S01]  /*ee20*/  FFMA.FTZ R61, R44, R55, R61 ;  /* 0x000000372c3d7223 */ /* 0x000fe2000001003d */
[----:B------:R-:W-:Y:S02]  /*ee30*/  HADD2.F32 R44, -RZ, R25.H1_H1 ;  /* 0x30000019ff2c7230 */ /* 0x000fe40000004100 */
[C---:B------:R-:W-:Y:S01]  /*ee40*/  FMUL.FTZ R56, R49.reuse, R48 ;  /* 0x0000003031387220 */ /* 0x040fe20000410000 */
[----:B------:R-:W-:Y:S02]  /*ee50*/  HADD2.F32 R9, -RZ, R9.H1_H1 ;  /* 0x30000009ff097230 */ /* 0x000fe40000004100 */
[-C--:B------:R-:W-:Y:S01]  /*ee60*/  FMUL.FTZ R55, R8, R53.reuse ;  /* 0x0000003508377220 */ /* 0x080fe20000410000 */
[C---:B------:R-:W-:Y:S01]  /*ee70*/  FFMA.FTZ R52, R4.reuse, R53, -R63 ;  /* 0x0000003504347223 */ /* 0x040fe2000001083f */
[----:B------:R-:W-:Y:S01]  /*ee80*/  FMUL.FTZ R49, R49, R44 ;  /* 0x0000002c31317220 */ /* 0x000fe20000410000 */
[----:B------:R-:W-:Y:S02]  /*ee90*/  HADD2.F32 R8, -RZ, R30.H1_H1 ;  /* 0x3000001eff087230 */ /* 0x000fe40000004100 */
[----:B------:R-:W-:Y:S01]  /*eea0*/  FFMA.FTZ R54, R4, R57, R55 ;  /* 0x0000003904367223 */ /* 0x000fe20000010037 */
[----:B------:R-:W-:-:S02]  /*eeb0*/  HADD2.F32 R4, -RZ, R26.H1_H1 ;  /* 0x3000001aff047230 */ /* 0x000fc40000004100 */
[C---:B------:R-:W-:Y:S01]  /*eec0*/  FFMA.FTZ R48, R45.reuse, R48, R49 ;  /* 0x000000302d307223 */ /* 0x040fe20000010031 */
[--C-:B------:R-:W-:Y:S02]  /*eed0*/  HADD2.F32 R50, -RZ, R10.reuse.H0_H0 ;  /* 0x2000000aff327230 */ /* 0x100fe40000004100 */
[----:B------:R-:W-:Y:S01]  /*eee0*/  FFMA.FTZ R56, R45, R44, -R56 ;  /* 0x0000002c2d387223 */ /* 0x000fe20000010838 */
[----:B------:R-:W-:Y:S02]  /*eef0*/  HADD2.F32 R49, -RZ, R31.H0_H0 ;  /* 0x2000001fff317230 */ /* 0x000fe40000004100 */
[C---:B------:R-:W-:Y:S01]  /*ef00*/  FMUL.FTZ R44, R9.reuse, R8 ;  /* 0x00000008092c7220 */ /* 0x040fe20000410000 */
[----:B------:R-:W-:Y:S02]  /*ef10*/  HADD2.F32 R45, -RZ, R27.H0_H0 ;  /* 0x2000001bff2d7230 */ /* 0x000fe40000004100 */
[----:B------:R-:W-:Y:S01]  /*ef20*/  FMUL.FTZ R58, R9, R4 ;  /* 0x00000004093a7220 */ /* 0x000fe20000410000 */
[----:B------:R-:W-:-:S02]  /*ef30*/  HADD2.F32 R10, -RZ, R10.H1_H1 ;  /* 0x3000000aff0a7230 */ /* 0x000fc40000004100 */
[C---:B------:R-:W-:Y:S01]  /*ef40*/  FMUL.FTZ R63, R50.reuse, R49 ;  /* 0x00000031323f7220 */ /* 0x040fe20000410000 */
[----:B------:R-:W-:Y:S02]  /*ef50*/  HADD2.F32 R53, -RZ, R32.H0_H0 ;  /* 0x20000020ff357230 */ /* 0x000fe40000004100 */
[C---:B------:R-:W-:Y:S01]  /*ef60*/  FFMA.FTZ R55, R5.reuse, R4, -R44 ;  /* 0x0000000405377223 */ /* 0x040fe2000001082c */
[----:B------:R-:W-:Y:S02]  /*ef70*/  HADD2.F32 R9, -RZ, R28.H0_H0 ;  /* 0x2000001cff097230 */ /* 0x000fe40000004100 */
[-C--:B------:R-:W-:Y:S01]  /*ef80*/  FMUL.FTZ R50, R50, R45.reuse ;  /* 0x0000002d32327220 */ /* 0x080fe20000410000 */
[----:B------:R-:W-:Y:S01]  /*ef90*/  FFMA.FTZ R57, R5, R8, R58 ;  /* 0x0000000805397223 */ /* 0x000fe2000001003a */
[----:B------:R-:W-:Y:S01]  /*efa0*/  FFMA.FTZ R63, R46, R45, -R63 ;  /* 0x0000002d2e3f7223 */ /* 0x000fe2000001083f */
[--C-:B------:R-:W-:Y:S02]  /*efb0*/  HADD2.F32 R51, -RZ, R11.reuse.H0_H0 ;  /* 0x2000000bff337230 */ /* 0x100fe40000004100 */
[C---:B------:R-:W-:Y:S01]  /*efc0*/  FMUL.FTZ R5, R10.reuse, R53 ;  /* 0x000000350a057220 */ /* 0x040fe20000410000 */
[----:B------:R-:W-:Y:S01]  /*efd0*/  FMUL.FTZ R45, R10, R9 ;  /* 0x000000090a2d7220 */ /* 0x000fe20000410000 */
[----:B------:R-:W-:-:S02]  /*efe0*/  HADD2.F32 R11, -RZ, R11.H1_H1 ;  /* 0x3000000bff0b7230 */ /* 0x000fc40000004100 */
[----:B------:R-:W-:Y:S01]  /*eff0*/  FFMA.FTZ R50, R46, R49, R50 ;  /* 0x000000312e327223 */ /* 0x000fe20000010032 */
[----:B------:R-:W-:Y:S02]  /*f000*/  HADD2.F32 R10, -RZ, R31.H1_H1 ;  /* 0x3000001fff0a7230 */ /* 0x000fe40000004100 */
[C---:B------:R-:W-:Y:S01]  /*f010*/  FFMA.FTZ R46, R6.reuse, R9, -R5 ;  /* 0x00000009062e7223 */ /* 0x040fe20000010805 */
[----:B------:R-:W-:Y:S02]  /*f020*/  HADD2.F32 R44, -RZ, R32.H1_H1 ;  /* 0x30000020ff2c7230 */ /* 0x000fe40000004100 */
[----:B------:R-:W-:Y:S01]  /*f030*/  FFMA.FTZ R45, R6, R53, R45 ;  /* 0x00000035062d7223 */ /* 0x000fe2000001002d */
[----:B------:R-:W-:Y:S02]  /*f040*/  HADD2.F32 R4, -RZ, R27.H1_H1 ;  /* 0x3000001bff047230 */ /* 0x000fe40000004100 */
[----:B------:R-:W-:Y:S01]  /*f050*/  FMUL.FTZ R6, R51, R10 ;  /* 0x0000000a33067220 */ /* 0x000fe20000410000 */
[----:B------:R-:W-:-:S02]  /*f060*/  HADD2.F32 R8, -RZ, R28.H1_H1 ;  /* 0x3000001cff087230 */ /* 0x000fc40000004100 */
[----:B------:R-:W-:Y:S01]  /*f070*/  FMUL.FTZ R58, R11, R44 ;  /* 0x0000002c0b3a7220 */ /* 0x000fe20000410000 */
[--C-:B------:R-:W-:Y:S02]  /*f080*/  HADD2.F32 R47, -RZ, R7.reuse.H0_H0 ;  /* 0x20000007ff2f7230 */ /* 0x100fe40000004100 */
[----:B------:R-:W-:Y:S01]  /*f090*/  FMUL.FTZ R51, R51, R4 ;  /* 0x0000000433337220 */ /* 0x000fe20000410000 */
[----:B------:R-:W-:Y:S02]  /*f0a0*/  HADD2.F32 R7, -RZ, R7.H1_H1 ;  /* 0x30000007ff077230 */ /* 0x000fe40000004100 */
[----:B------:R-:W-:Y:S01]  /*f0b0*/  FMUL.FTZ R5, R11, R8 ;  /* 0x000000080b057220 */ /* 0x000fe20000410000 */
[----:B------:R-:W-:Y:S01]  /*f0c0*/  F2FP.F16.F32.PACK_AB R9, R57, R48 ;  /* 0x000000303909723e */ /* 0x000fe200000000ff */
[C---:B------:R-:W-:Y:S01]  /*f0d0*/  FFMA.FTZ R11, R47.reuse, R4, -R6 ;  /* 0x000000042f0b7223 */ /* 0x040fe20000010806 */
[----:B------:R-:W-:Y:S01]  /*f0e0*/  FFMA.FTZ R51, R47, R10, R51 ;  /* 0x0000000a2f337223 */ /* 0x000fe20000010033 */
[C---:B------:R-:W-:Y:S01]  /*f0f0*/  FFMA.FTZ R58, R7.reuse, R8, -R58 ;  /* 0x00000008073a7223 */ /* 0x040fe2000001083a */
[----:B------:R-:W-:Y:S01]  /*f100*/  FFMA.FTZ R44, R7, R44, R5 ;  /* 0x0000002c072c7223 */ /* 0x000fe20000010005 */
[----:B------:R-:W-:-:S02]  /*f110*/  F2FP.F16.F32.PACK_AB R4, R52, R59 ;  /* 0x0000003b3404723e */ /* 0x000fc400000000ff */
[----:B------:R-:W-:Y:S02]  /*f120*/  F2FP.F16.F32.PACK_AB R5, R55, R56 ;  /* 0x000000383705723e */ /* 0x000fe400000000ff */
[----:B------:R-:W-:Y:S02]  /*f130*/  F2FP.F16.F32.PACK_AB R6, R46, R63 ;  /* 0x0000003f2e06723e */ /* 0x000fe400000000ff */
[----:B------:R-:W-:Y:S02]  /*f140*/  F2FP.F16.F32.PACK_AB R7, R58, R11 ;  /* 0x0000000b3a07723e */ /* 0x000fe400000000ff */
[----:B------:R-:W-:Y:S02]  /*f150*/  F2FP.F16.F32.PACK_AB R8, R54, R61 ;  /* 0x0000003d3608723e */ /* 0x000fe400000000ff */
[----:B------:R-:W-:Y:S01]  /*f160*/  F2FP.F16.F32.PACK_AB R10, R45, R50 ;  /* 0x000000322d0a723e */ /* 0x000fe200000000ff */
[----:B------:R2:W-:Y:S01]  /*f170*/  STS.128 [R222], R4 ;  /* 0x00000004de007388 */ /* 0x0005e20000000c00 */
[----:B------:R-:W-:-:S05]  /*f180*/  F2FP.F16.F32.PACK_AB R11, R44, R51 ;  /* 0x000000332c0b723e */ /* 0x000fca00000000ff */
[----:B------:R2:W-:Y:S02]  /*f190*/  STS.128 [R43+0xc400], R8 ;  /* 0x00c400082b007388 */ /* 0x0005e40000000c00 */
.L_x_613:
[----:B------:R-:W-:Y:S05]  /*f1a0*/  BSYNC B2 ;  /* 0x0000000000027941 */ /* 0x000fea0003800000 */
.L_x_612:
[----:B------:R-:W-:Y:S05]  /*f1b0*/  @P2 BRA `(.L_x_609) ;  /* 0x0000000400582947 */ /* 0x000fea0003800000 */
[----:B------:R-:W-:Y:S01]  /*f1c0*/  LEA.HI R33, R33, R163, RZ, 0x1d ;  /* 0x000000a321217211 */ /* 0x000fe200078fe8ff */
[----:B------:R-:W-:Y:S02]  /*f1d0*/  HADD2.F32 R52, -RZ, R0.H0_H0 ;  /* 0x20000000ff347230 */ /* 0x000fe40000004100 */
[--C-:B------:R-:W-:Y:S01]  /*f1e0*/  HADD2.F32 R54, -RZ, R14.reuse.H0_H0 ;  /* 0x2000000eff367230 */ /* 0x100fe20000004100 */
[----:B-12---:R-:W-:Y:S01]  /*f1f0*/  SHF.R.S32.HI R4, RZ, 0x1f, R33 ;  /* 0x0000001fff047819 */ /* 0x006fe20000011421 */
[----:B0-----:R-:W-:Y:S02]  /*f200*/  IMAD.SHL.U32 R5, R33, 0x8, RZ ;  /* 0x0000000821057824 */ /* 0x001fe400078e00ff */
[----:B------:R-:W-:Y:S01]  /*f210*/  HADD2.F32 R51, -RZ, R15.H0_H0 ;  /* 0x2000000fff337230 */ /* 0x000fe20000004100 */
[----:B------:R-:W-:Y:S01]  /*f220*/  LEA.HI R33, R4, R33, RZ, 0x3 ;  /* 0x0000002104217211 */ /* 0x000fe200078f18ff */
[----:B------:R-:W-:Y:S01]  /*f230*/  HADD2.F32 R53, -RZ, R14.H1_H1 ;  /* 0x3000000eff357230 */ /* 0x000fe20000004100 */
[----:B------:R-:W-:-:S03]  /*f240*/  LOP3.LUT R4, R176, 0x38, R5, 0xf8, !PT ;  /* 0x00000038b0047812 */ /* 0x000fc600078ef805 */
[----:B------:R-:W-:Y:S01]  /*f250*/  IMAD.SHL.U32 R33, R33, 0x400, RZ ;  /* 0x0000040021217824 */ /* 0x000fe200078e00ff */
[----:B------:R-:W-:Y:S02]  /*f260*/  LOP3.LUT R8, R4, R177, RZ, 0x3c, !PT ;  /* 0x000000b104087212 */ /* 0x000fe400078e3cff */
[----:B------:R-:W0:Y:S02]  /*f270*/  LDS.128 R4, [R220] ;  /* 0x00000000dc047984 */ /* 0x000e240000000c00 */
[----:B------:R-:W-:-:S04]  /*f280*/  LOP3.LUT R33, R33, 0x7fffe000, RZ, 0xc0, !PT ;  /* 0x7fffe00021217812 */ /* 0x000fc800078ec0ff */
        /* <DEDUP_REMOVED lines=9> */
[--C-:B------:R-:W-:Y:S02]  /*f320*/  HADD2.F32 R46, -RZ, R7.reuse.H0_H0 ;  /* 0x20000007ff2e7230 */ /* 0x100fe40000004100 */
[----:B------:R-:W-:Y:S02]  /*f330*/  HADD2.F32 R7, -RZ, R7.H1_H1 ;  /* 0x30000007ff077230 */ /* 0x000fe40000004100 */
[--C-:B-1----:R-:W-:Y:S02]  /*f340*/  HADD2.F32 R47, -RZ, R8.reuse.H0_H0 ;  /* 0x20000008ff2f7230 */ /* 0x102fe40000004100 */
[----:B------:R-:W-:Y:S02]  /*f350*/  HADD2.F32 R8, -RZ, R8.H1_H1 ;  /* 0x30000008ff087230 */ /* 0x000fe40000004100 */
[----:B------:R-:W-:Y:S02]  /*f360*/  HADD2.F32 R48, -RZ, R9.H0_H0 ;  /* 0x20000009ff307230 */ /* 0x000fe40000004100 */
[C---:B------:R-:W-:Y:S01]  /*f370*/  FMUL.FTZ R56, R47.reuse, R54 ;  /* 0x000000362f387220 */ /* 0x040fe20000410000 */
[----:B------:R-:W-:Y:S01]  /*f380*/  FMUL.FTZ R58, R47, R52 ;  /* 0x000000342f3a7220 */ /* 0x000fe20000410000 */
[----:B------:R-:W-:-:S02]  /*f390*/  HADD2.F32 R47, -RZ, R3.H0_H0 ;  /* 0x20000003ff2f7230 */ /* 0x000fc40000004100 */
[C---:B------:R-:W-:Y:S01]  /*f3a0*/  FMUL.FTZ R55, R8.reuse, R51 ;  /* 0x0000003308377220 */ /* 0x040fe20000410000 */
[C---:B------:R-:W-:Y:S01]  /*f3b0*/  FFMA.FTZ R56, R43.reuse, R52, -R56 ;  /* 0x000000342b387223 */ /* 0x040fe20000010838 */
[----:B------:R-:W-:Y:S01]  /*f3c0*/  FFMA.FTZ R58, R43, R54, R58 ;  /* 0x000000362b3a7223 */ /* 0x000fe2000001003a */
[----:B------:R-:W-:Y:S02]  /*f3d0*/  HADD2.F32 R43, -RZ, R0.H1_H1 ;  /* 0x30000000ff2b7230 */ /* 0x000fe40000004100 */
[-C--:B------:R-:W-:Y:S01]  /*f3e0*/  FMUL.FTZ R57, R8, R47.reuse ;  /* 0x0000002f08397220 */ /* 0x080fe20000410000 */
[----:B------:R-:W-:Y:S01]  /*f3f0*/  FFMA.FTZ R55, R4, R47, -R55 ;  /* 0x0000002f04377223 */ /* 0x000fe20000010837 */
[C---:B------:R-:W-:Y:S01]  /*f400*/  FMUL.FTZ R47, R48.reuse, R53 ;  /* 0x00000035302f7220 */ /* 0x040fe20000410000 */
[----:B------:R-:W-:Y:S02]  /*f410*/  HADD2.F32 R9, -RZ, R9.H1_H1 ;  /* 0x30000009ff097230 */ /* 0x000fe40000004100 */
[----:B------:R-:W-:Y:S01]  /*f420*/  FMUL.FTZ R48, R48, R43 ;  /* 0x0000002b30307220 */ /* 0x000fe20000410000 */
[----:B------:R-:W-:-:S02]  /*f430*/  HADD2.F32 R52, -RZ, R15.H1_H1 ;  /* 0x3000000fff347230 */ /* 0x000fc40000004100 */
[----:B------:R-:W-:Y:S01]  /*f440*/  FFMA.FTZ R57, R4, R51, R57 ;  /* 0x0000003304397223 */ /* 0x000fe20000010039 */
[----:B------:R-:W-:Y:S02]  /*f450*/  HADD2.F32 R4, -RZ, R3.H1_H1 ;  /* 0x30000003ff047230 */ /* 0x000fe40000004100 */
[C---:B------:R-:W-:Y:S01]  /*f460*/  FFMA.FTZ R47, R44.reuse, R43, -R47 ;  /* 0x0000002b2c2f7223 */ /* 0x040fe2000001082f */
[----:B------:R-:W-:Y:S01]  /*f470*/  FFMA.FTZ R48, R44, R53, R48 ;  /* 0x000000352c307223 */ /* 0x000fe20000010030 */
[----:B------:R-:W-:Y:S02]  /*f480*/  HADD2.F32 R49, -RZ, R10.H0_H0 ;  /* 0x2000000aff317230 */ /* 0x000fe40000004100 */
[C---:B------:R-:W-:Y:S01]  /*f490*/  FMUL.FTZ R54, R9.reuse, R52 ;  /* 0x0000003409367220 */ /* 0x040fe20000410000 */
[----:B------:R-:W-:Y:S02]  /*f4a0*/  HADD2.F32 R8, -RZ, R12.H0_H0 ;  /* 0x2000000cff087230 */ /* 0x000fe40000004100 */
[----:B------:R-:W-:Y:S01]  /*f4b0*/  FMUL.FTZ R60, R9, R4 ;  /* 0x00000004093c7220 */ /* 0x000fe20000410000 */
[----:B------:R-:W-:-:S02]  /*f4c0*/  HADD2.F32 R44, -RZ, R20.H0_H0 ;  /* 0x20000014ff2c7230 */ /* 0x000fc40000004100 */
[----:B------:R-:W-:Y:S01]  /*f4d0*/  FFMA.FTZ R54, R5, R4, -R54 ;  /* 0x0000000405367223 */ /* 0x000fe20000010836 */
[----:B------:R-:W-:Y:S02]  /*f4e0*/  HADD2.F32 R10, -RZ, R10.H1_H1 ;  /* 0x3000000aff0a7230 */ /* 0x000fe40000004100 */
[C---:B------:R-:W-:Y:S01]  /*f4f0*/  FMUL.FTZ R53, R49.reuse, R8 ;  /* 0x0000000831357220 */ /* 0x040fe20000410000 */
[----:B------:R-:W-:Y:S02]  /*f500*/  HADD2.F32 R43, -RZ, R21.H0_H0 ;  /* 0x20000015ff2b7230 */ /* 0x000fe40000004100 */
[----:B------:R-:W-:Y:S01]  /*f510*/  FMUL.FTZ R4, R49, R44 ;  /* 0x0000002c31047220 */ /* 0x000fe20000410000 */
[----:B------:R-:W-:Y:S02]  /*f520*/  HADD2.F32 R9, -RZ, R13.H0_H0 ;  /* 0x2000000dff097230 */ /* 0x000fe40000004100 */
[----:B------:R-:W-:Y:S01]  /*f530*/  FFMA.FTZ R49, R5, R52, R60 ;  /* 0x0000003405317223 */ /* 0x000fe2000001003c */
[C---:B------:R-:W-:Y:S01]  /*f540*/  FFMA.FTZ R53, R45.reuse, R44, R53 ;  /* 0x0000002c2d357223 */ /* 0x040fe20000010035 */
[C---:B------:R-:W-:Y:S01]  /*f550*/  FMUL.FTZ R5, R10.reuse, R43 ;  /* 0x0000002b0a057220 */ /* 0x040fe20000410000 */
[----:B------:R-:W-:Y:S01]  /*f560*/  FFMA.FTZ R51, R45, R8, -R4 ;  /* 0x000000082d337223 */ /* 0x000fe20000010804 */
[----:B------:R-:W-:Y:S01]  /*f570*/  FMUL.FTZ R45, R10, R9 ;  /* 0x000000090a2d7220 */ /* 0x000fe20000410000 */
[----:B------:R-:W-:-:S02]  /*f580*/  HADD2.F32 R50, -RZ, R11.H0_H0 ;  /* 0x2000000bff327230 */ /* 0x000fc40000004100 */
[C---:B------:R-:W-:Y:S01]  /*f590*/  FFMA.FTZ R10, R6.reuse, R9, -R5 ;  /* 0x00000009060a7223 */ /* 0x040fe20000010805 */
[----:B------:R-:W-:Y:S02]  /*f5a0*/  HADD2.F32 R9, -RZ, R20.H1_H1 ;  /* 0x30000014ff097230 */ /* 0x000fe40000004100 */
[----:B------:R-:W-:Y:S01]  /*f5b0*/  FFMA.FTZ R44, R6, R43, R45 ;  /* 0x0000002b062c7223 */ /* 0x000fe2000001002d */
[----:B------:R-:W-:Y:S02]  /*f5c0*/  HADD2.F32 R5, -RZ, R12.H1_H1 ;  /* 0x3000000cff057230 */ /* 0x000fe40000004100 */
[----:B------:R-:W-:Y:S02]  /*f5d0*/  HADD2.F32 R11, -RZ, R11.H1_H1 ;  /* 0x3000000bff0b7230 */ /* 0x000fe40000004100 */
[C---:B------:R-:W-:Y:S01]  /*f5e0*/  FMUL.FTZ R43, R50.reuse, R9 ;  /* 0x00000009322b7220 */ /* 0x040fe20000410000 */
[----:B------:R-:W-:Y:S02]  /*f5f0*/  HADD2.F32 R8, -RZ, R21.H1_H1 ;  /* 0x30000015ff087230 */ /* 0x000fe40000004100 */
[----:B------:R-:W-:Y:S01]  /*f600*/  FMUL.FTZ R50, R50, R5 ;  /* 0x0000000532327220 */ /* 0x000fe20000410000 */
[----:B------:R-:W-:-:S02]  /*f610*/  HADD2.F32 R4, -RZ, R13.H1_H1 ;  /* 0x3000000dff047230 */ /* 0x000fc40000004100 */
[----:B------:R-:W-:Y:S01]  /*f620*/  FFMA.FTZ R43, R46, R5, -R43 ;  /* 0x000000052e2b7223 */ /* 0x000fe2000001082b */
[----:B------:R-:W-:Y:S01]  /*f630*/  F2FP.F16.F32.PACK_AB R5, R54, R47 ;  /* 0x0000002f3605723e */ /* 0x000fe200000000ff */
[C---:B------:R-:W-:Y:S01]  /*f640*/  FMUL.FTZ R6, R11.reuse, R8 ;  /* 0x000000080b067220 */ /* 0x040fe20000410000 */
[-C--:B------:R-:W-:Y:S01]  /*f650*/  FMUL.FTZ R45, R11, R4.reuse ;  /* 0x000000040b2d7220 */ /* 0x080fe20000410000 */
[----:B------:R-:W-:Y:S02]  /*f660*/  FFMA.FTZ R11, R46, R9, R50 ;  /* 0x000000092e0b7223 */ /* 0x000fe40000010032 */
[----:B------:R-:W-:Y:S01]  /*f670*/  FFMA.FTZ R46, R7, R4, -R6 ;  /* 0x00000004072e7223 */ /* 0x000fe20000010806 */
[----:B------:R-:W-:Y:S01]  /*f680*/  F2FP.F16.F32.PACK_AB R4, R55, R56 ;  /* 0x000000383704723e */ /* 0x000fe200000000ff */
[----:B------:R-:W-:Y:S01]  /*f690*/  FFMA.FTZ R50, R7, R8, R45 ;  /* 0x0000000807327223 */ /* 0x000fe2000001002d */
[----:B------:R-:W-:Y:S02]  /*f6a0*/  F2FP.F16.F32.PACK_AB R6, R10, R51 ;  /* 0x000000330a06723e */ /* 0x000fe400000000ff */
[----:B------:R-:W-:-:S02]  /*f6b0*/  F2FP.F16.F32.PACK_AB R7, R46, R43 ;  /* 0x0000002b2e07723e */ /* 0x000fc400000000ff */
[----:B------:R-:W-:Y:S02]  /*f6c0*/  F2FP.F16.F32.PACK_AB R8, R57, R58 ;  /* 0x0000003a3908723e */ /* 0x000fe400000000ff */
[----:B------:R-:W-:Y:S01]  /*f6d0*/  F2FP.F16.F32.PACK_AB R9, R49, R48 ;  /* 0x000000303109723e */ /* 0x000fe200000000ff */
[----:B------:R3:W-:Y:S01]  /*f6e0*/  STS.128 [R220], R4 ;  /* 0x00000004dc007388 */ /* 0x0007e20000000c00 */
[----:B------:R-:W-:Y:S02]  /*f6f0*/  F2FP.F16.F32.PACK_AB R10, R44, R53 ;  /* 0x000000352c0a723e */ /* 0x000fe400000000ff */
[----:B------:R-:W-:-:S05]  /*f700*/  F2FP.F16.F32.PACK_AB R11, R50, R11 ;  /* 0x0000000b320b723e */ /* 0x000fca00000000ff */
[----:B------:R3:W-:Y:S02]  /*f710*/  STS.128 [R33+0xc400], R8 ;  /* 0x00c4000821007388 */ /* 0x0007e40000000c00 */
.L_x_609:
[----:B------:R-:W-:Y:S05]  /*f720*/  BSYNC B1 ;  /* 0x0000000000017941 */ /* 0x000fea0003800000 */
.L_x_608:
[----:B------:R-:W-:-:S13]  /*f730*/  ISETP.GE.AND P0, PT, R225, R24, PT ;  /* 0x00000018e100720c */ /* 0x000fda0003f06270 */
[----:B------:R-:W-:Y:S05]  /*f740*/  @P0 BRA `(.L_x_592) ;  /* 0x00000010003c0947 */ /* 0x000fea0003800000 */
[----:B------:R-:W4:Y:S01]  /*f750*/  LDC R24, c[0x0][0x3f4] ;  /* 0x0000fd00ff187b82 */ /* 0x000f220000000800 */
[C---:B0123--:R-:W-:Y:S01]  /*f760*/  VIADD R5, R16.reuse, 0x20 ;  /* 0x0000002010057836 */ /* 0x04ffe20000000000 */
[----:B------:R-:W-:Y:S01]  /*f770*/  BSSY B1, `(.L_x_614) ;  /* 0x000005c000017945 */ /* 0x000fe20003800000 */
[C---:B------:R-:W-:Y:S01]  /*f780*/  VIADD R7, R16.reuse, 0x40 ;  /* 0x0000004010077836 */ /* 0x040fe20000000000 */
[-C--:B----4-:R-:W-:Y:S02]  /*f790*/  ISETP.GE.AND P0, PT, R16, R24.reuse, PT ;  /* 0x000000181000720c */ /* 0x090fe40003f06270 */
[-C--:B------:R-:W-:Y:S02]  /*f7a0*/  ISETP.GE.AND P1, PT, R5, R24.reuse, PT ;  /* 0x000000180500720c */ /* 0x080fe40003f26270 */
[----:B------:R-:W-:-:S09]  /*f7b0*/  ISETP.GE.AND P2, PT, R7, R24, PT ;  /* 0x000000180700720c */ /* 0x000fd20003f46270 */
[----:B------:R-:W-:Y:S05]  /*f7c0*/  @P0 BRA `(.L_x_615) ;  /* 0x0000000400580947 */ /* 0x000fea0003800000 */
[----:B------:R-:W-:Y:S01]  /*f7d0*/  LEA.HI R4, R24, R191, RZ, 0x1d ;  /* 0x000000bf18047211 */ /* 0x000fe200078fe8ff */
[----:B------:R-:W-:Y:S02]  /*f7e0*/  HADD2.F32 R51, -RZ, R34.H0_H0 ;  /* 0x20000022ff337230 */ /* 0x000fe40000004100 */
[----:B------:R-:W-:Y:S01]  /*f7f0*/  HADD2.F32 R53, -RZ, R39.H0_H0 ;  /* 0x20000027ff357230 */ /* 0x000fe20000004100 */
[----:B------:R-:W-:Y:S01]  /*f800*/  SHF.R.S32.HI R5, RZ, 0x1f, R4 ;  /* 0x0000001fff057819 */ /* 0x000fe20000011404 */
[----:B------:R-:W-:Y:S01]  /*f810*/  HADD2.F32 R58, -RZ, R40.H0_H0 ;  /* 0x20000028ff3a7230 */ /* 0x000fe20000004100 */
[----:B------:R-:W-:Y:S01]  /*f820*/  SHF.L.U32 R6, R4, 0x3, RZ ;  /* 0x0000000304067819 */ /* 0x000fe200000006ff */
[----:B------:R-:W-:Y:S01]  /*f830*/  HADD2.F32 R56, -RZ, R35.H0_H0 ;  /* 0x20000023ff387230 */ /* 0x000fe20000004100 */
[----:B------:R-:W-:Y:S01]  /*f840*/  LEA.HI R5, R5, R4, RZ, 0x3 ;  /* 0x0000000405057211 */ /* 0x000fe200078f18ff */
[----:B------:R-:W-:Y:S01]  /*f850*/  HADD2.F32 R60, -RZ, R39.H1_H1 ;  /* 0x30000027ff3c7230 */ /* 0x000fe20000004100 */
[----:B------:R-:W-:Y:S01]  /*f860*/  LOP3.LUT R4, R167, 0x38, R6, 0xf8, !PT ;  /* 0x00000038a7047812 */ /* 0x000fe200078ef806 */
[----:B------:R-:W-:-:S02]  /*f870*/  HADD2.F32 R34, -RZ, R34.H1_H1 ;  /* 0x30000022ff227230 */ /* 0x000fc40000004100 */
[----:B------:R-:W-:Y:S01]  /*f880*/  IMAD.SHL.U32 R5, R5, 0x400, RZ ;  /* 0x0000040005057824 */ /* 0x000fe200078e00ff */
[----:B------:R-:W-:Y:S01]  /*f890*/  LOP3.LUT R8, R4, R223, RZ, 0x3c, !PT ;  /* 0x000000df04087212 */ /* 0x000fe200078e3cff */
[----:B------:R-:W-:Y:S02]  /*f8a0*/  HADD2.F32 R55, -RZ, R40.H1_H1 ;  /* 0x30000028ff377230 */ /* 0x000fe40000004100 */
[----:B------:R-:W-:Y:S01]  /*f8b0*/  HADD2.F32 R35, -RZ, R35.H1_H1 ;  /* 0x30000023ff237230 */ /* 0x000fe20000004100 */
[----:B------:R-:W-:Y:S01]  /*f8c0*/  LOP3.LUT R9, R5, 0x7fffe000, RZ, 0xc0, !PT ;  /* 0x7fffe00005097812 */ /* 0x000fe200078ec0ff */
[----:B------:R-:W-:Y:S01]  /*f8d0*/  HADD2.F32 R57, -RZ, R41.H0_H0 ;  /* 0x20000029ff397230 */ /* 0x000fe20000004100 */
[----:B------:R-:W0:Y:S02]  /*f8e0*/  LDS.128 R4, [R221] ;  /* 0x00000000dd047984 */ /* 0x000e240000000c00 */
[----:B------:R-:W-:-:S05]  /*f8f0*/  IADD3 R9, R8, R9, R179 ;  /* 0x0000000908097210 */ /* 0x000fca0007ffe0b3 */
[----:B------:R-:W-:-:S05]  /*f900*/  IMAD R33, R9, 0x2, R2 ;  /* 0x0000000209217824 */ /* 0x000fca00078e0202 */
        /* <DEDUP_REMOVED lines=9> */
[--C-:B------:R-:W-:Y:S02]  /*f9a0*/  HADD2.F32 R48, -RZ, R9.reuse.H0_H0 ;  /* 0x20000009ff307230 */ /* 0x100fe40000004100 */
[-C--:B------:R-:W-:Y:S01]  /*f9b0*/  FMUL.FTZ R52, R53, R47.reuse ;  /* 0x0000002f35347220 */ /* 0x080fe20000410000 */
[C---:B------:R-:W-:Y:S01]  /*f9c0*/  FMUL.FTZ R54, R51.reuse, R47 ;  /* 0x0000002f33367220 */ /* 0x040fe20000410000 */
[----:B------:R-:W-:Y:S02]  /*f9d0*/  HADD2.F32 R9, -RZ, R9.H1_H1 ;  /* 0x30000009ff097230 */ /* 0x000fe40000004100 */
[-C--:B------:R-:W-:Y:S01]  /*f9e0*/  FMUL.FTZ R39, R58, R8.reuse ;  /* 0x000000083a277220 */ /* 0x080fe20000410000 */
[-C--:B------:R-:W-:Y:S01]  /*f9f0*/  FFMA.FTZ R52, R51, R43.reuse, -R52 ;  /* 0x0000002b33347223 */ /* 0x080fe20000010834 */
[----:B------:R-:W-:Y:S01]  /*fa00*/  FFMA.FTZ R54, R53, R43, R54 ;  /* 0x0000002b35367223 */ /* 0x000fe20000010036 */
[----:B------:R-:W-:Y:S01]  /*fa10*/  FMUL.FTZ R43, R56, R8 ;  /* 0x00000008382b7220 */ /* 0x000fe20000410000 */
[----:B------:R-:W-:-:S02]  /*fa20*/  HADD2.F32 R49, -RZ, R10.H0_H0 ;  /* 0x2000000aff317230 */ /* 0x000fc40000004100 */
[----:B------:R-:W-:Y:S01]  /*fa30*/  FFMA.FTZ R39, R56, R4, -R39 ;  /* 0x0000000438277223 */ /* 0x000fe20000010827 */
[----:B------:R-:W-:Y:S01]  /*fa40*/  FMUL.FTZ R47, R60, R48 ;  /* 0x000000303c2f7220 */ /* 0x000fe20000410000 */
[----:B------:R-:W-:Y:S01]  /*fa50*/  FFMA.FTZ R43, R58, R4, R43 ;  /* 0x000000043a2b7223 */ /* 0x000fe2000001002b */
[----:B------:R-:W-:Y:S02]  /*fa60*/  HADD2.F32 R10, -RZ, R10.H1_H1 ;  /* 0x3000000aff0a7230 */ /* 0x000fe40000004100 */
[----:B------:R-:W-:Y:S01]  /*fa70*/  FMUL.FTZ R51, R34, R48 ;  /* 0x0000003022337220 */ /* 0x000fe20000410000 */
[-C--:B------:R-:W-:Y:S01]  /*fa80*/  FMUL.FTZ R4, R55, R9.reuse ;  /* 0x0000000937047220 */ /* 0x080fe20000410000 */
[----:B------:R-:W-:Y:S02]  /*fa90*/  HADD2.F32 R53, -RZ, R37.H0_H0 ;  /* 0x20000025ff357230 */ /* 0x000fe40000004100 */
[----:B------:R-:W-:Y:S01]  /*faa0*/  FMUL.FTZ R8, R35, R9 ;  /* 0x0000000923087220 */ /* 0x000fe20000410000 */
[----:B------:R-:W-:-:S02]  /*fab0*/  HADD2.F32 R56, -RZ, R42.H0_H0 ;  /* 0x2000002aff387230 */ /* 0x000fc40000004100 */
[-C--:B------:R-:W-:Y:S01]  /*fac0*/  FFMA.FTZ R47, R34, R44.reuse, -R47 ;  /* 0x0000002c222f7223 */ /* 0x080fe2000001082f */
[----:B------:R-:W-:Y:S02]  /*fad0*/  HADD2.F32 R48, -RZ, R38.H0_H0 ;  /* 0x20000026ff307230 */ /* 0x000fe40000004100 */
[----:B------:R-:W-:Y:S01]  /*fae0*/  FFMA.FTZ R51, R60, R44, R51 ;  /* 0x0000002c3c337223 */ /* 0x000fe20000010033 */
[-C--:B------:R-:W-:Y:S01]  /*faf0*/  FFMA.FTZ R34, R35, R5.reuse, -R4 ;  /* 0x0000000523227223 */ /* 0x080fe20000010804 */
[----:B------:R-:W-:Y:S01]  /*fb00*/  FFMA.FTZ R40, R55, R5, R8 ;  /* 0x0000000537287223 */ /* 0x000fe20000010008 */
[-C--:B------:R-:W-:Y:S01]  /*fb10*/  FMUL.FTZ R4, R57, R49.reuse ;  /* 0x0000003139047220 */ /* 0x080fe20000410000 */
[----:B------:R-:W-:Y:S01]  /*fb20*/  FMUL.FTZ R44, R53, R49 ;  /* 0x00000031352c7220 */ /* 0x000fe20000410000 */
[-C--:B------:R-:W-:Y:S01]  /*fb30*/  FMUL.FTZ R5, R56, R10.reuse ;  /* 0x0000000a38057220 */ /* 0x080fe20000410000 */
[----:B------:R-:W-:Y:S01]  /*fb40*/  FMUL.FTZ R9, R48, R10 ;  /* 0x0000000a30097220 */ /* 0x000fe20000410000 */
[----:B------:R-:W-:-:S02]  /*fb50*/  HADD2.F32 R50, -RZ, R11.H0_H0 ;  /* 0x2000000bff327230 */ /* 0x000fc40000004100 */
[-C--:B------:R-:W-:Y:S01]  /*fb60*/  FFMA.FTZ R35, R53, R45.reuse, -R4 ;  /* 0x0000002d35237223 */ /* 0x080fe20000010804 */
[----:B------:R-:W-:Y:S01]  /*fb70*/  FFMA.FTZ R44, R57, R45, R44 ;  /* 0x0000002d392c7223 */ /* 0x000fe2000001002c */
[-C--:B------:R-:W-:Y:S01]  /*fb80*/  FFMA.FTZ R10, R48, R6.reuse, -R5 ;  /* 0x00000006300a7223 */ /* 0x080fe20000010805 */
[----:B------:R-:W-:Y:S02]  /*fb90*/  HADD2.F32 R11, -RZ, R11.H1_H1 ;  /* 0x3000000bff0b7230 */ /* 0x000fe40000004100 */
[----:B------:R-:W-:Y:S02]  /*fba0*/  HADD2.F32 R48, -RZ, R41.H1_H1 ;  /* 0x30000029ff307230 */ /* 0x000fe40000004100 */
[----:B------:R-:W-:Y:S02]  /*fbb0*/  HADD2.F32 R45, -RZ, R42.H1_H1 ;  /* 0x3000002aff2d7230 */ /* 0x000fe40000004100 */
[----:B------:R-:W-:Y:S02]  /*fbc0*/  HADD2.F32 R8, -RZ, R37.H1_H1 ;  /* 0x30000025ff087230 */ /* 0x000fe40000004100 */
[----:B------:R-:W-:Y:S01]  /*fbd0*/  FFMA.FTZ R37, R56, R6, R9 ;  /* 0x0000000638257223 */ /* 0x000fe20000010009 */
[----:B------:R-:W-:-:S02]  /*fbe0*/  HADD2.F32 R41, -RZ, R38.H1_H1 ;  /* 0x30000026ff297230 */ /* 0x000fc40000004100 */
[-C--:B------:R-:W-:Y:S01]  /*fbf0*/  FMUL.FTZ R5, R48, R50.reuse ;  /* 0x0000003230057220 */ /* 0x080fe20000410000 */
[--C-:B------:R-:W-:Y:S02]  /*fc00*/  HADD2.F32 R46, -RZ, R7.reuse.H0_H0 ;  /* 0x20000007ff2e7230 */ /* 0x100fe40000004100 */
[-C--:B------:R-:W-:Y:S01]  /*fc10*/  FMUL.FTZ R4, R45, R11.reuse ;  /* 0x0000000b2d047220 */ /* 0x080fe20000410000 */
[----:B------:R-:W-:Y:S02]  /*fc20*/  HADD2.F32 R7, -RZ, R7.H1_H1 ;  /* 0x30000007ff077230 */ /* 0x000fe40000004100 */
[C---:B------:R-:W-:Y:S01]  /*fc30*/  FMUL.FTZ R9, R8.reuse, R50 ;  /* 0x0000003208097220 */ /* 0x040fe20000410000 */
[C---:B------:R-:W-:Y:S01]  /*fc40*/  FMUL.FTZ R6, R41.reuse, R11 ;  /* 0x0000000b29067220 */ /* 0x040fe20000410000 */
[-C--:B------:R-:W-:Y:S01]  /*fc50*/  FFMA.FTZ R11, R8, R46.reuse, -R5 ;  /* 0x0000002e080b7223 */ /* 0x080fe20000010805 */
[----:B------:R-:W-:Y:S01]  /*fc60*/  F2FP.F16.F32.PACK_AB R5, R34, R47 ;  /* 0x0000002f2205723e */ /* 0x000fe200000000ff */
[-C--:B------:R-:W-:Y:S01]  /*fc70*/  FFMA.FTZ R38, R41, R7.reuse, -R4 ;  /* 0x0000000729267223 */ /* 0x080fe20000010804 */
[----:B------:R-:W-:Y:S01]  /*fc80*/  FFMA.FTZ R46, R48, R46, R9 ;  /* 0x0000002e302e7223 */ /* 0x000fe20000010009 */
[----:B------:R-:W-:Y:S01]  /*fc90*/  FFMA.FTZ R41, R45, R7, R6 ;  /* 0x000000072d297223 */ /* 0x000fe20000010006 */
[----:B------:R-:W-:-:S02]  /*fca0*/  F2FP.F16.F32.PACK_AB R4, R39, R52 ;  /* 0x000000342704723e */ /* 0x000fc400000000ff */
[----:B------:R-:W-:Y:S02]  /*fcb0*/  F2FP.F16.F32.PACK_AB R6, R10, R35 ;  /* 0x000000230a06723e */ /* 0x000fe400000000ff */
[----:B------:R-:W-:Y:S02]  /*fcc0*/  F2FP.F16.F32.PACK_AB R7, R38, R11 ;  /* 0x0000000b2607723e */ /* 0x000fe400000000ff */
[----:B------:R-:W-:Y:S02]  /*fcd0*/  F2FP.F16.F32.PACK_AB R8, R43, R54 ;  /* 0x000000362b08723e */ /* 0x000fe400000000ff */
[----:B------:R-:W-:Y:S01]  /*fce0*/  F2FP.F16.F32.PACK_AB R9, R40, R51 ;  /* 0x000000332809723e */ /* 0x000fe200000000ff */
[----:B------:R0:W-:Y:S01]  /*fcf0*/  STS.128 [R221], R4 ;  /* 0x00000004dd007388 */ /* 0x0001e20000000c00 */
[----:B------:R-:W-:Y:S02]  /*fd00*/  F2FP.F16.F32.PACK_AB R10, R37, R44 ;  /* 0x0000002c250a723e */ /* 0x000fe400000000ff */
[----:B------:R-:W-:-:S05]  /*fd10*/  F2FP.F16.F32.PACK_AB R11, R41, R46 ;  /* 0x0000002e290b723e */ /* 0x000fca00000000ff */
[----:B------:R0:W-:Y:S02]  /*fd20*/  STS.128 [R33+0xc400], R8 ;  /* 0x00c4000821007388 */ /* 0x0001e40000000c00 */
.L_x_615:
[----:B------:R-:W-:Y:S05]  /*fd30*/  BSYNC B1 ;  /* 0x0000000000017941 */ /* 0x000fea0003800000 */
.L_x_614:
[----:B------:R-:W-:Y:S04]  /*fd40*/  BSSY B1, `(.L_x_616) ;  /* 0x0000058000017945 */ /* 0x000fe80003800000 */
[----:B------:R-:W-:Y:S05]  /*fd50*/  @P1 BRA `(.L_x_617) ;  /* 0x0000000400581947 */ /* 0x000fea0003800000 */
[----:B0-----:R-:W-:Y:S01]  /*fd60*/  LEA.HI R4, R24, R162, RZ, 0x1d ;  /* 0x000000a218047211 */ /* 0x001fe200078fe8ff */
[----:B------:R-:W-:Y:S02]  /*fd70*/  HADD2.F32 R46, -RZ, R29.H0_H0 ;  /* 0x2000001dff2e7230 */ /* 0x000fe40000004100 */
[----:B------:R-:W-:Y:S01]  /*fd80*/  HADD2.F32 R44, -RZ, R25.H0_H0 ;  /* 0x20000019ff2c7230 */ /* 0x000fe20000004100 */
[----:B------:R-:W-:Y:S01]  /*fd90*/  SHF.R.S32.HI R5, RZ, 0x1f, R4 ;  /* 0x0000001fff057819 */ /* 0x000fe20000011404 */
[----:B------:R-:W-:Y:S01]  /*fda0*/  HADD2.F32 R47, -RZ, R29.H1_H1 ;  /* 0x3000001dff2f7230 */ /* 0x000fe20000004100 */
[----:B------:R-:W-:Y:S01]  /*fdb0*/  SHF.L.U32 R6, R4, 0x3, RZ ;  /* 0x0000000304067819 */ /* 0x000fe200000006ff */
[--C-:B------:R-:W-:Y:S01]  /*fdc0*/  HADD2.F32 R48, -RZ, R30.reuse.H0_H0 ;  /* 0x2000001eff307230 */ /* 0x100fe20000004100 */
[----:B------:R-:W-:Y:S01]  /*fdd0*/  LEA.HI R5, R5, R4, RZ, 0x3 ;  /* 0x0000000405057211 */ /* 0x000fe200078f18ff */
[----:B------:R-:W-:Y:S01]  /*fde0*/  HADD2.F32 R45, -RZ, R25.H1_H1 ;  /* 0x30000019ff2d7230 */ /* 0x000fe20000004100 */
[----:B------:R-:W-:Y:S01]  /*fdf0*/  LOP3.LUT R4, R167, 0x38, R6, 0xf8, !PT ;  /* 0x00000038a7047812 */ /* 0x000fe200078ef806 */
[----:B------:R-:W-:-:S02]  /*fe00*/  HADD2.F32 R49, -RZ, R30.H1_H1 ;  /* 0x3000001eff317230 */ /* 0x000fc40000004100 */
[----:B------:R-:W-:Y:S01]  /*fe10*/  IMAD.SHL.U32 R5, R5, 0x400, RZ ;  /* 0x0000040005057824 */ /* 0x000fe200078e00ff */
[----:B------:R-:W-:-:S04]  /*fe20*/  LOP3.LUT R8, R4, R223, RZ, 0x3c, !PT ;  /* 0x000000df04087212 */ /* 0x000fc800078e3cff */
[----:B------:R-:W-:Y:S02]  /*fe30*/  LOP3.LUT R9, R5, 0x7fffe000, RZ, 0xc0, !PT ;  /* 0x7fffe00005097812 */ /* 0x000fe400078ec0ff */
        /* <DEDUP_REMOVED lines=14> */
[----:B------:R-:W-:Y:S01]  /*ff20*/  FMUL.FTZ R39, R44, R39 ;  /* 0x000000272c277220 */ /* 0x000fe20000410000 */
[----:B------:R-:W-:Y:S02]  /*ff30*/  HADD2.F32 R9, -RZ, R9.H1_H1 ;  /* 0x30000009ff097230 */ /* 0x000fe40000004100 */
[----:B------:R-:W-:Y:S01]  /*ff40*/  FMUL.FTZ R29, R48, R8 ;  /* 0x00000008301d7220 */ /* 0x000fe20000410000 */
[----:B------:R-:W-:Y:S01]  /*ff50*/  FFMA.FTZ R43, R44, R34, -R43 ;  /* 0x000000222c2b7223 */ /* 0x000fe2000001082b */
[----:B------:R-:W-:-:S02]  /*ff60*/  HADD2.F32 R44, -RZ, R26.H0_H0 ;  /* 0x2000001aff2c7230 */ /* 0x000fc40000004100 */
[----:B------:R-:W-:Y:S01]  /*ff70*/  FFMA.FTZ R39, R46, R34, R39 ;  /* 0x000000222e277223 */ /* 0x000fe20000010027 */
[-C--:B------:R-:W-:Y:S01]  /*ff80*/  FMUL.FTZ R34, R47, R40.reuse ;  /* 0x000000282f227220 */ /* 0x080fe20000410000 */
[C---:B------:R-:W-:Y:S01]  /*ff90*/  FMUL.FTZ R40, R45.reuse, R40 ;  /* 0x000000282d287220 */ /* 0x040fe20000410000 */
[----:B------:R-:W-:Y:S02]  /*ffa0*/  HADD2.F32 R41, -RZ, R10.H0_H0 ;  /* 0x2000000aff297230 */ /* 0x000fe40000004100 */
[C---:B------:R-:W-:Y:S01]  /*ffb0*/  FMUL.FTZ R25, R44.reuse, R8 ;  /* 0x000000082c197220 */ /* 0x040fe20000410000 */
[-C--:B------:R-:W-:Y:S01]  /*ffc0*/  FFMA.FTZ R8, R44, R4.reuse, -R29 ;  /* 0x000000042c087223 */ /* 0x080fe2000001081d */
[-C--:B------:R-:W-:Y:S01]  /*ffd0*/  FFMA.FTZ R34, R45, R35.reuse, -R34 ;  /* 0x000000232d227223 */ /* 0x080fe20000010822 */
[----:B------:R-:W-:Y:S01]  /*ffe0*/  FFMA.FTZ R40, R47, R35, R40 ;  /* 0x000000232f287223 */ /* 0x000fe20000010028 */
[----:B------:R-:W-:Y:S01]  /*fff0*/  FFMA.FTZ R30, R48, R4, R25 ;  /* 0x00000004301e7223 */ /* 0x000fe20000010019 */
[----:B------:R-:W-:-:S02]  /*10000*/  HADD2.F32 R25, -RZ, R26.H1_H1 ;  /* 0x3000001aff197230 */ /* 0x000fc40000004100 */
[-C--:B------:R-:W-:Y:S01]  /*10010*/  FMUL.FTZ R4, R49, R9.reuse ;  /* 0x0000000931047220 */ /* 0x080fe20000410000 */
[----:B------:R-:W-:Y:S02]  /*10020*/  HADD2.F32 R29, -RZ, R27.H0_H0 ;  /* 0x2000001bff1d7230 */ /* 0x000fe40000004100 */
[----:B------:R-:W-:Y:S02]  /*10030*/  HADD2.F32 R35, -RZ, R31.H0_H0 ;  /* 0x2000001fff237230 */ /* 0x000fe40000004100 */
[C---:B------:R-:W-:Y:S01]  /*10040*/  FMUL.FTZ R26, R25.reuse, R9 ;  /* 0x00000009191a7220 */ /* 0x040fe20000410000 */
[----:B------:R-:W-:Y:S02]  /*10050*/  HADD2.F32 R10, -RZ, R10.H1_H1 ;  /* 0x3000000aff0a7230 */ /* 0x000fe40000004100 */
[----:B------:R-:W-:Y:S01]  /*10060*/  FFMA.FTZ R9, R25, R5, -R4 ;  /* 0x0000000519097223 */ /* 0x000fe20000010804 */
[----:B------:R-:W-:Y:S02]  /*10070*/  HADD2.F32 R48, -RZ, R32.H0_H0 ;  /* 0x20000020ff307230 */ /* 0x000fe40000004100 */
[----:B------:R-:W-:Y:S01]  /*10080*/  FMUL.FTZ R4, R35, R41 ;  /* 0x0000002923047220 */ /* 0x000fe20000410000 */
[----:B------:R-:W-:-:S02]  /*10090*/  HADD2.F32 R46, -RZ, R28.H0_H0 ;  /* 0x2000001cff2e7230 */ /* 0x000fc40000004100 */
[----:B------:R-:W-:Y:S01]  /*100a0*/  FMUL.FTZ R44, R29, R41 ;  /* 0x000000291d2c7220 */ /* 0x000fe20000410000 */
[----:B------:R-:W-:Y:S01]  /*100b0*/  FFMA.FTZ R25, R49, R5, R26 ;  /* 0x0000000531197223 */ /* 0x000fe2000001001a */
[-C--:B------:R-:W-:Y:S01]  /*100c0*/  FMUL.FTZ R5, R48, R10.reuse ;  /* 0x0000000a30057220 */ /* 0x080fe20000410000 */
[-C--:B------:R-:W-:Y:S01]  /*100d0*/  FFMA.FTZ R26, R29, R37.reuse, -R4 ;  /* 0x000000251d1a7223 */ /* 0x080fe20000010804 */
[----:B------:R-:W-:Y:S01]  /*100e0*/  FFMA.FTZ R44, R35, R37, R44 ;  /* 0x00000025232c7223 */ /* 0x000fe2000001002c */
[--C-:B------:R-:W-:Y:S02]  /*100f0*/  HADD2.F32 R42, -RZ, R11.reuse.H0_H0 ;  /* 0x2000000bff2a7230 */ /* 0x100fe40000004100 */
[C---:B------:R-:W-:Y:S01]  /*10100*/  FMUL.FTZ R35, R46.reuse, R10 ;  /* 0x0000000a2e237220 */ /* 0x040fe20000410000 */
[----:B------:R-:W-:Y:S01]  /*10110*/  FFMA.FTZ R29, R46, R6, -R5 ;  /* 0x000000062e1d7223 */ /* 0x000fe20000010805 */
[----:B------:R-:W-:Y:S02]  /*10120*/  HADD2.F32 R11, -RZ, R11.H1_H1 ;  /* 0x3000000bff0b7230 */ /* 0x000fe40000004100 */
[----:B------:R-:W-:-:S02]  /*10130*/  HADD2.F32 R46, -RZ, R31.H1_H1 ;  /* 0x3000001fff2e7230 */ /* 0x000fc40000004100 */
[----:B------:R-:W-:Y:S01]  /*10140*/  FFMA.FTZ R35, R48, R6, R35 ;  /* 0x0000000630237223 */ /* 0x000fe20000010023 */
[----:B------:R-:W-:Y:S02]  /*10150*/  HADD2.F32 R37, -RZ, R32.H1_H1 ;  /* 0x30000020ff257230 */ /* 0x000fe40000004100 */
[----:B------:R-:W-:Y:S02]  /*10160*/  HADD2.F32 R10, -RZ, R27.H1_H1 ;  /* 0x3000001bff0a7230 */ /* 0x000fe40000004100 */
[-C--:B------:R-:W-:Y:S01]  /*10170*/  FMUL.FTZ R5, R46, R42.reuse ;  /* 0x0000002a2e057220 */ /* 0x080fe20000410000 */
[----:B------:R-:W-:Y:S02]  /*10180*/  HADD2.F32 R31, -RZ, R28.H1_H1 ;  /* 0x3000001cff1f7230 */ /* 0x000fe40000004100 */
[----:B------:R-:W-:Y:S01]  /*10190*/  FMUL.FTZ R4, R37, R11 ;  /* 0x0000000b25047220 */ /* 0x000fe20000410000 */
[--C-:B------:R-:W-:Y:S02]  /*101a0*/  HADD2.F32 R38, -RZ, R7.reuse.H0_H0 ;  /* 0x20000007ff267230 */ /* 0x100fe40000004100 */
[----:B------:R-:W-:Y:S01]  /*101b0*/  FMUL.FTZ R27, R10, R42 ;  /* 0x0000002a0a1b7220 */ /* 0x000fe20000410000 */
[----:B------:R-:W-:-:S02]  /*101c0*/  HADD2.F32 R7, -RZ, R7.H1_H1 ;  /* 0x30000007ff077230 */ /* 0x000fc40000004100 */
[C---:B------:R-:W-:Y:S01]  /*101d0*/  FMUL.FTZ R6, R31.reuse, R11 ;  /* 0x0000000b1f067220 */ /* 0x040fe20000410000 */
[-C--:B------:R-:W-:Y:S01]  /*101e0*/  FFMA.FTZ R11, R10, R38.reuse, -R5 ;  /* 0x000000260a0b7223 */ /* 0x080fe20000010805 */
[----:B------:R-:W-:Y:S01]  /*101f0*/  FFMA.FTZ R27, R46, R38, R27 ;  /* 0x000000262e1b7223 */ /* 0x000fe2000001001b */
[-C--:B------:R-:W-:Y:S01]  /*10200*/  FFMA.FTZ R28, R31, R7.reuse, -R4 ;  /* 0x000000071f1c7223 */ /* 0x080fe20000010804 */
[----:B------:R-:W-:Y:S01]  /*10210*/  FFMA.FTZ R32, R37, R7, R6 ;  /* 0x0000000725207223 */ /* 0x000fe20000010006 */
[----:B------:R-:W-:Y:S02]  /*10220*/  F2FP.F16.F32.PACK_AB R4, R8, R43 ;  /* 0x0000002b0804723e */ /* 0x000fe400000000ff */
[----:B------:R-:W-:Y:S02]  /*10230*/  F2FP.F16.F32.PACK_AB R5, R9, R34 ;  /* 0x000000220905723e */ /* 0x000fe400000000ff */
        /* <DEDUP_REMOVED lines=8> */
.L_x_617:
[----:B------:R-:W-:Y:S05]  /*102c0*/  BSYNC B1 ;  /* 0x0000000000017941 */ /* 0x000fea0003800000 */
.L_x_616:
[----:B------:R-:W-:Y:S05]  /*102d0*/  @P2 BRA `(.L_x_592) ;  /* 0x0000000400582947 */ /* 0x000fea0003800000 */
[----:B------:R-:W-:Y:S01]  /*102e0*/  LEA.HI R24, R24, R163, RZ, 0x1d ;  /* 0x000000a318187211 */ /* 0x000fe200078fe8ff */
[----:B01----:R-:W-:Y:S02]  /*102f0*/  HADD2.F32 R33, -RZ, R0.H0_H0 ;  /* 0x20000000ff217230 */ /* 0x003fe40000004100 */
[--C-:B------:R-:W-:Y:S01]  /*10300*/  HADD2.F32 R35, -RZ, R14.reuse.H0_H0 ;  /* 0x2000000eff237230 */ /* 0x100fe20000004100 */
        /* <DEDUP_REMOVED lines=13> */
[--C-:B------:R-:W-:Y:S01]  /*103e0*/  HADD2.F32 R39, -RZ, R20.reuse.H0_H0 ;  /* 0x20000014ff277230 */ /* 0x100fe20000004100 */
[----:B------:R-:W0:Y:S01]  /*103f0*/  LDS.128 R4, [R218] ;  /* 0x00000000da047984 */ /* 0x000e220000000c00 */
[----:B------:R-:W-:Y:S01]  /*10400*/  HADD2.F32 R20, -RZ, R20.H1_H1 ;  /* 0x30000014ff147230 */ /* 0x000fe20000004100 */
        /* <DEDUP_REMOVED lines=19> */
[----:B------:R-:W-:Y:S01]  /*10540*/  FMUL.FTZ R33, R14, R30 ;  /* 0x0000001e0e217220 */ /* 0x000fe20000410000 */
[----:B------:R-:W-:-:S02]  /*10550*/  HADD2.F32 R31, -RZ, R10.H0_H0 ;  /* 0x2000000aff1f7230 */ /* 0x000fc40000004100 */
[----:B------:R-:W-:Y:S01]  /*10560*/  FMUL.FTZ R15, R0, R30 ;  /* 0x0000001e000f7220 */ /* 0x000fe20000410000 */
[----:B------:R-:W-:Y:S02]  /*10570*/  HADD2.F32 R35, -RZ, R12.H0_H0 ;  /* 0x2000000cff237230 */ /* 0x000fe40000004100 */
[-C--:B------:R-:W-:Y:S01]  /*10580*/  FFMA.FTZ R29, R40, R4.reuse, -R29 ;  /* 0x00000004281d7223 */ /* 0x080fe2000001081d */
[----:B------:R-:W-:Y:S01]  /*10590*/  FFMA.FTZ R25, R42, R4, R25 ;  /* 0x000000042a197223 */ /* 0x000fe20000010019 */
[-C--:B------:R-:W-:Y:S01]  /*105a0*/  FFMA.FTZ R33, R0, R26.reuse, -R33 ;  /* 0x0000001a00217223 */ /* 0x080fe20000010821 */
[----:B------:R-:W-:Y:S02]  /*105b0*/  HADD2.F32 R10, -RZ, R10.H1_H1 ;  /* 0x3000000aff0a7230 */ /* 0x000fe40000004100 */
[----:B------:R-:W-:Y:S01]  /*105c0*/  FFMA.FTZ R15, R14, R26, R15 ;  /* 0x0000001a0e0f7223 */ /* 0x000fe2000001000f */
[-C--:B------:R-:W-:Y:S01]  /*105d0*/  FMUL.FTZ R0, R37, R9.reuse ;  /* 0x0000000925007220 */ /* 0x080fe20000410000 */
[----:B------:R-:W-:Y:S01]  /*105e0*/  FMUL.FTZ R4, R3, R9 ;  /* 0x0000000903047220 */ /* 0x000fe20000410000 */
[----:B------:R-:W-:-:S02]  /*105f0*/  HADD2.F32 R40, -RZ, R21.H0_H0 ;  /* 0x20000015ff287230 */ /* 0x000fc40000004100 */
[-C--:B------:R-:W-:Y:S01]  /*10600*/  FMUL.FTZ R8, R39, R31.reuse ;  /* 0x0000001f27087220 */ /* 0x080fe20000410000 */
[----:B------:R-:W-:Y:S01]  /*10610*/  FMUL.FTZ R26, R35, R31 ;  /* 0x0000001f231a7220 */ /* 0x000fe20000410000 */
[----:B------:R-:W-:Y:S02]  /*10620*/  HADD2.F32 R30, -RZ, R13.H0_H0 ;  /* 0x2000000dff1e7230 */ /* 0x000fe40000004100 */
[-C--:B------:R-:W-:Y:S01]  /*10630*/  FFMA.FTZ R0, R3, R5.reuse, -R0 ;  /* 0x0000000503007223 */ /* 0x080fe20000010800 */
[----:B------:R-:W-:Y:S01]  /*10640*/  FFMA.FTZ R14, R37, R5, R4 ;  /* 0x00000005250e7223 */ /* 0x000fe20000010004 */
[--C-:B------:R-:W-:Y:S02]  /*10650*/  HADD2.F32 R32, -RZ, R11.reuse.H0_H0 ;  /* 0x2000000bff207230 */ /* 0x100fe40000004100 */
[----:B------:R-:W-:Y:S01]  /*10660*/  FMUL.FTZ R5, R40, R10 ;  /* 0x0000000a28057220 */ /* 0x000fe20000410000 */
[-C--:B------:R-:W-:Y:S01]  /*10670*/  FFMA.FTZ R3, R35, R27.reuse, -R8 ;  /* 0x0000001b23037223 */ /* 0x080fe20000010808 */
[----:B------:R-:W-:Y:S01]  /*10680*/  FFMA.FTZ R26, R39, R27, R26 ;  /* 0x0000001b271a7223 */ /* 0x000fe2000001001a */
[----:B------:R-:W-:-:S02]  /*10690*/  HADD2.F32 R11, -RZ, R11.H1_H1 ;  /* 0x3000000bff0b7230 */ /* 0x000fc40000004100 */
[C---:B------:R-:W-:Y:S01]  /*106a0*/  FMUL.FTZ R9, R30.reuse, R10 ;  /* 0x0000000a1e097220 */ /* 0x040fe20000410000 */
[----:B------:R-:W-:Y:S02]  /*106b0*/  HADD2.F32 R27, -RZ, R21.H1_H1 ;  /* 0x30000015ff1b7230 */ /* 0x000fe40000004100 */
[----:B------:R-:W-:Y:S01]  /*106c0*/  FFMA.FTZ R10, R30, R6, -R5 ;  /* 0x000000061e0a7223 */ /* 0x000fe20000010805 */
[----:B------:R-:W-:Y:S02]  /*106d0*/  HADD2.F32 R12, -RZ, R12.H1_H1 ;  /* 0x3000000cff0c7230 */ /* 0x000fe40000004100 */
[----:B------:R-:W-:Y:S01]  /*106e0*/  FMUL.FTZ R5, R20, R32 ;  /* 0x0000002014057220 */ /* 0x000fe20000410000 */
[----:B------:R-:W-:Y:S02]  /*106f0*/  HADD2.F32 R21, -RZ, R13.H1_H1 ;  /* 0x3000000dff157230 */ /* 0x000fe40000004100 */
[----:B------:R-:W-:Y:S01]  /*10700*/  FFMA.FTZ R13, R40, R6, R9 ;  /* 0x00000006280d7223 */ /* 0x000fe20000010009 */
[----:B------:R-:W-:-:S02]  /*10710*/  HADD2.F32 R28, -RZ, R7.H0_H0 ;  /* 0x20000007ff1c7230 */ /* 0x000fc40000004100 */
        /* <DEDUP_REMOVED lines=18> */
.L_x_592:
[----:B------:R-:W-:Y:S05]  /*10840*/  BSYNC B0 ;  /* 0x0000000000007941 */ /* 0x000fea0003800000 */
.L_x_573:
[----:B------:R-:W-:Y:S01]  /*10850*/  @!PT LDS RZ, [RZ] ;  /* 0x00000000fffff984 */ /* 0x000fe20000000800 */
[----:B------:R-:W-:Y:S01]  /*10860*/  @!PT LDS RZ, [RZ] ;  /* 0x00000000fffff984 */ /* 0x000fe20000000800 */
[----:B------:R-:W-:Y:S01]  /*10870*/  @!PT LDS RZ, [RZ] ;  /* 0x00000000fffff984 */ /* 0x000fe20000000800 */
[----:B------:R-:W-:Y:S01]  /*10880*/  @!PT LDS RZ, [RZ] ;  /* 0x00000000fffff984 */ /* 0x000fe20000000800 */
[----:B------:R5:W-:Y:S06]  /*10890*/  MEMBAR.ALL.CTA ;  /* 0x0000000000007992 */ /* 0x000bec0000008000 */
[----:B-----5:R-:W5:Y:S01]  /*108a0*/  FENCE.VIEW.ASYNC.S ;  /* 0x00000000000073c6 */ /* 0x020f620000000000 */
[----:B------:R-:W-:Y:S05]  /*108b0*/  WARPSYNC.ALL ;  /* 0x0000000000007948 */ /* 0x000fea0003800000 */
[----:B-----5:R-:W-:Y:S06]  /*108c0*/  BAR.SYNC.DEFER_BLOCKING 0xd, 0x100 ;  /* 0x0344000000007b1d */ /* 0x020fec0000010000 */
.L_x_571:
[----:B------:R-:W2:Y:S02]  /*108d0*/  LDL R0, [R1+0x30] ;  /* 0x0000300001007983 */ /* 0x000ea40000100800 */
[----:B--2---:R-:W-:-:S13]  /*108e0*/  R2UR UR4, R0 ;  /* 0x00000000000472ca */ /* 0x004fda00000e0000 */
[----:B------:R-:W-:-:S04]  /*108f0*/  MOV R0, UR4 ;  /* 0x0000000400007c02 */ /* 0x000fc80008000f00 */
[----:B------:R-:W-:-:S13]  /*10900*/  ISETP.NE.AND P0, PT, R0, 0x3, PT ;  /* 0x000000030000780c */ /* 0x000fda0003f05270 */
[----:B------:R-:W-:Y:S05]  /*10910*/  @!P0 BRA `(.L_x_618) ;  /* 0x0000000000048947 */ /* 0x000fea0003800000 */
[----:B------:R-:W-:Y:S01]  /*10920*/  BPT.TRAP 0x1 ;  /* 0x000000040000795c */ /* 0x000fe20000300000 */
.L_x_618:
[----:B01-34-:R-:W-:Y:S01]  /*10930*/  IMAD R5, R173, 0x8, R2 ;  /* 0x00000008ad057824 */ /* 0x01bfe200078e0202 */
[----:B------:R-:W-:-:S04]  /*10940*/  SHF.L.U32 R0, R180, 0x1f, RZ ;  /* 0x0000001fb4007819 */ /* 0x000fc800000006ff */
[----:B------:R0:W1:Y:S01]  /*10950*/  SYNCS.PHASECHK.TRANS64.TRYWAIT P1, [R5+URZ+0x2a830], R0 ;  /* 0x02a83000050075a7 */ /* 0x000062000802017f */
[----:B------:R-:W-:Y:S05]  /*10960*/  @!P0 BRA `(.L_x_619) ;  /* 0x0000000000048947 */ /* 0x000fea0003800000 */
[----:B------:R-:W-:Y:S01]  /*10970*/  BPT.TRAP 0x1 ;  /* 0x000000040000795c */ /* 0x000fe20000300000 */
.L_x_619:
[----:B------:R-:W-:Y:S01]  /*10980*/  IMAD.MOV.U32 R87, RZ, RZ, RZ ;  /* 0x000000ffff577224 */ /* 0x000fe200078e00ff */
[----:B-1----:R-:W-:Y:S06]  /*10990*/  @P1 BRA `(.L_x_620) ;  /* 0x0000000000081947 */ /* 0x002fec0003800000 */
[----:B------:R-:W1:Y:S02]  /*109a0*/  SYNCS.PHASECHK.TRANS64.TRYWAIT P1, [R5+URZ+0x2a830], R0 ;  /* 0x02a83000050075a7 */ /* 0x000e64000802017f */
[----:B-1----:R-:W-:Y:S05]  /*109b0*/  @!P1 BRA `(.L_x_621) ;  /* 0x000000e400489947 */ /* 0x002fea0003800000 */
.L_x_620:
[----:B------:R-:W-:Y:S05]  /*109c0*/  WARPSYNC.ALL ;  /* 0x0000000000007948 */ /* 0x000fea0003800000 */
[----:B01----:R-:W-:Y:S01]  /*109d0*/  IADD3 R0, R2, 0x18400, RZ ;  /* 0x0001840002007810 */ /* 0x003fe20007ffe0ff */
[----:B------:R-:W-:Y:S01]  /*109e0*/  IMAD.MOV.U32 R7, RZ, RZ, 0x40000040 ;  /* 0x40000040ff077424 */ /* 0x000fe200078e00ff */
[----:B------:R-:W-:Y:S01]  /*109f0*/  R2UR UR4, R36 ;  /* 0x00000000240472ca */ /* 0x000fe200000e0000 */
[----:B------:R-:W-:Y:S01]  /*10a00*/  UMOV UR9, 0x40000040 ;  /* 0x4000004000097882 */ /* 0x000fe20000000000 */
[----:B------:R-:W-:Y:S01]  /*10a10*/  SHF.R.U32.HI R0, RZ, 0x4, R0 ;  /* 0x00000004ff007819 */ /* 0x000fe20000011600 */
[----:B------:R-:W-:Y:S01]  /*10a20*/  WARPGROUP.ARRIVE ;  /* 0x00000000000079c5 */ /* 0x000fe20000000000 */
[----:B------:R-:W-:Y:S01]  /*10a30*/  R2UR UR11, R7 ;  /* 0x00000000070b72ca */ /* 0x000fe200000e0000 */
[----:B------:R-:W-:Y:S01]  /*10a40*/  IMAD.MOV.U32 R11, RZ, RZ, 0x40000040 ;  /* 0x40000040ff0b7424 */ /* 0x000fe200078e00ff */
[----:B------:R-:W-:Y:S01]  /*10a50*/  LOP3.LUT R0, R0, 0x3fff, RZ, 0xc0, !PT ;  /* 0x00003fff00007812 */ /* 0x000fe200078ec0ff */
[----:B------:R-:W-:Y:S01]  /*10a60*/  UMOV UR57, 0x40000040 ;  /* 0x4000004000397882 */ /* 0x000fe20000000000 */
[----:B------:R-:W-:Y:S01]  /*10a70*/  MOV R13, UR9 ;  /* 0x00000009000d7c02 */ /* 0x000fe20008000f00 */
[----:B------:R-:W-:Y:S01]  /*10a80*/  UMOV UR53, 0x40000040 ;  /* 0x4000004000357882 */ /* 0x000fe20000000000 */
[----:B------:R-:W-:Y:S01]  /*10a90*/  LOP3.LUT R8, R0, 0x10000, RZ, 0xfc, !PT ;  /* 0x0001000000087812 */ /* 0x000fe200078efcff */
[----:B------:R-:W-:Y:S01]  /*10aa0*/  UMOV UR49, 0x40000040 ;  /* 0x4000004000317882 */ /* 0x000fe20000000000 */
[----:B------:R-:W-:Y:S01]  /*10ab0*/  UMOV UR45, 0x40000040 ;  /* 0x40000040002d7882 */ /* 0x000fe20000000000 */
[----:B------:R-:W-:Y:S01]  /*10ac0*/  ULOP3.LUT UR4, UR4, 0x10000, URZ, 0xfc, !UPT ;  /* 0x0001000004047892 */ /* 0x000fe2000f8efc3f */
[----:B------:R-:W-:Y:S01]  /*10ad0*/  IMAD.MOV.U32 R7, RZ, RZ, 0x40000040 ;  /* 0x40000040ff077424 */ /* 0x000fe200078e00ff */
[----:B------:R-:W-:Y:S01]  /*10ae0*/  UMOV UR41, 0x40000040 ;  /* 0x4000004000297882 */ /* 0x000fe20000000000 */
[----:B------:R-:W-:Y:S01]  /*10af0*/  IMAD R6, R173, 0x900, R8 ;  /* 0x00000900ad067824 */ /* 0x000fe200078e0208 */
[----:B------:R-:W-:-:S02]  /*10b00*/  UIADD3 UR5, UR4, 0x2, URZ ;  /* 0x0000000204057890 */ /* 0x000fc4000fffe03f */
[----:B------:R-:W-:Y:S01]  /*10b10*/  UIADD3 UR56, UR4, 0x404, URZ ;  /* 0x0000040404387890 */ /* 0x000fe2000fffe03f */
[C---:B------:R-:W-:Y:S01]  /*10b20*/  VIADD R10, R6.reuse, 0x2 ;  /* 0x00000002060a7836 */ /* 0x040fe20000000000 */
[----:B------:R-:W-:Y:S01]  /*10b30*/  R2UR UR10, R6 ;  /* 0x00000000060a72ca */ /* 0x000fe200000e0000 */
[----:B------:R-:W-:Y:S01]  /*10b40*/  UMOV UR8, UR4 ;  /* 0x0000000400087c82 */ /* 0x000fe20008000000 */
[----:B------:R-:W-:Y:S01]  /*10b50*/  UIADD3 UR52, UR4, 0x406, URZ ;  /* 0x0000040604347890 */ /* 0x000fe2000fffe03f */
[----:B------:R-:W-:Y:S01]  /*10b60*/  IMAD.U32 R12, RZ, RZ, UR8 ;  /* 0x00000008ff0c7e24 */ /* 0x000fe2000f8e00ff */
[----:B------:R-:W-:Y:S01]  /*10b70*/  UIADD3 UR48, UR4, 0x800, URZ ;  /* 0x0000080004307890 */ /* 0x000fe2000fffe03f */
[----:B------:R-:W-:Y:S01]  /*10b80*/  R2UR UR39, R7 ;  /* 0x00000000072772ca */ /* 0x000fe200000e0000 */
[----:B------:R-:W-:Y:S02]  /*10b90*/  UIADD3 UR44, UR4, 0x802, URZ ;  /* 0x00000802042c7890 */ /* 0x000fe4000fffe03f */
[----:B------:R0:W-:Y:S01]  /*10ba0*/  STL.64 [R1+0x28], R12 ;  /* 0x0000280c01007387 */ /* 0x0001e20000100a00 */
[----:B------:R-:W-:-:S02]  /*10bb0*/  UIADD3 UR40, UR4, 0x804, URZ ;  /* 0x0000080404287890 */ /* 0x000fc4000fffe03f */
[----:B------:R-:W-:Y:S02]  /*10bc0*/  UIADD3 UR36, UR4, 0x806, URZ ;  /* 0x0000080604247890 */ /* 0x000fe4000fffe03f */
[----:B------:R-:W-:Y:S01]  /*10bd0*/  HGMMA.64x96x16.F32 R24, gdesc[UR8], RZ, !UPT, gsb0 ;  /* 0x01600000081879f0 */ /* 0x000fe2000c0008ff */
[----:B------:R-:W-:Y:S01]  /*10be0*/  R2UR UR10, R10 ;  /* 0x000000000a0a72ca */ /* 0x000fe200000e0000 */
[----:B------:R-:W-:Y:S01]  /*10bf0*/  UMOV UR8, UR5 ;  /* 0x0000000500087c82 */ /* 0x000fe20008000000 */
[----:B------:R-:W-:Y:S01]  /*10c00*/  R2UR UR11, R11 ;  /* 0x000000000b0b72ca */ /* 0x000fe200000e0000 */
[----:B------:R-:W-:Y:S01]  /*10c10*/  UMOV UR9, 0x40000040 ;  /* 0x4000004000097882 */ /* 0x000fe20000000000 */
[----:B------:R-:W-:Y:S01]  /*10c20*/  VIADD R10, R6, 0x4 ;  /* 0x00000004060a7836 */ /* 0x000fe20000000000 */
[----:B------:R-:W-:Y:S01]  /*10c30*/  MOV R11, 0x40000040 ;  /* 0x40000040000b7802 */ /* 0x000fe20000000f00 */
[----:B------:R-:W-:Y:S01]  /*10c40*/  UIADD3 UR5, UR4, 0x4, URZ ;  /* 0x0000000404057890 */ /* 0x000fe2000fffe03f */
[----:B0-----:R-:W-:Y:S01]  /*10c50*/  MOV R12, UR8 ;  /* 0x00000008000c7c02 */ /* 0x001fe20008000f00 */
[----:B------:R-:W-:Y:S01]  /*10c60*/  IMAD.U32 R13, RZ, RZ, UR9 ;  /* 0x00000009ff0d7e24 */ /* 0x000fe2000f8e00ff */
[----:B------:R-:W-:-:S04]  /*10c70*/  UMOV UR37, 0x40000040 ;  /* 0x4000004000257882 */ /* 0x000fc80000000000 */
[----:B------:R0:W-:Y:S01]  /*10c80*/  STL.64 [R1+0x20], R12 ;  /* 0x0000200c01007387 */ /* 0x0001e20000100a00 */
[----:B------:R-:W-:Y:S02]  /*10c90*/  WARPGROUP.DEPBAR.LE gsb0, 0x0 ;  /* 0x00008000000079c5 */ /* 0x000fe40000010000 */
[----:B------:R-:W-:-:S06]  /*10ca0*/  WARPGROUP.ARRIVE ;  /* 0x00000000000079c5 */ /* 0x000fcc0000000000 */
[----:B------:R-:W-:Y:S01]  /*10cb0*/  HGMMA.64x96x16.F32 R24, gdesc[UR8], R24, gsb0 ;  /* 0x01600000081879f0 */ /* 0x000fe20008000818 */
[----:B------:R-:W-:Y:S01]  /*10cc0*/  R2UR UR10, R10 ;  /* 0x000000000a0a72ca */ /* 0x000fe200000e0000 */
[----:B------:R-:W-:Y:S01]  /*10cd0*/  UMOV UR8, UR5 ;  /* 0x0000000500087c82 */ /* 0x000fe20008000000 */
[----:B------:R-:W-:Y:S01]  /*10ce0*/  R2UR UR11, R11 ;  /* 0x000000000b0b72ca */ /* 0x000fe200000e0000 */
[----:B------:R-:W-:Y:S01]  /*10cf0*/  UMOV UR9, 0x40000040 ;  /* 0x4000004000097882 */ /* 0x000fe20000000000 */
[----:B------:R-:W-:Y:S01]  /*10d00*/  IMAD.MOV.U32 R11, RZ, RZ, 0x40000040 ;  /* 0x40000040ff0b7424 */ /* 0x000fe200078e00ff */
[----:B------:R-:W-:Y:S01]  /*10d10*/  IADD3 R10, R6, 0x6, RZ ;  /* 0x00000006060a7810 */ /* 0x000fe20007ffe0ff */
[----:B------:R-:W-:Y:S01]  /*10d20*/  UIADD3 UR5, UR4, 0x6, URZ ;  /* 0x0000000604057890 */ /* 0x000fe2000fffe03f */
[----:B0-----:R-:W-:Y:S02]  /*10d30*/  IMAD.U32 R12, RZ, RZ, UR8 ;  /* 0x00000008ff0c7e24 */ /* 0x001fe4000f8e00ff */
[----:B------:R-:W-:-:S05]  /*10d40*/  IMAD.U32 R13, RZ, RZ, UR9 ;  /* 0x00000009ff0d7e24 */ /* 0x000fca000f8e00ff */
        /* <DEDUP_REMOVED lines=8> */
[----:B------:R-:W-:Y:S01]  /*10dd0*/  VIADD R10, R6, 0x300 ;  /* 0x00000300060a7836 */ /* 0x000fe20000000000 */
[----:B------:R-:W-:Y:S01]  /*10de0*/  UIADD3 UR5, UR4, 0x400, URZ ;  /* 0x0000040004057890 */ /* 0x000fe2000fffe03f */
[----:B------:R-:W-:Y:S01]  /*10df0*/  IMAD.MOV.U32 R11, RZ, RZ, 0x40000040 ;  /* 0x40000040ff0b7424 */ /* 0x000fe200078e00ff */
[----:B0-----:R-:W-:Y:S01]  /*10e00*/  MOV R13, UR9 ;  /* 0x00000009000d7c02 */ /* 0x001fe20008000f00 */
        /* <DEDUP_REMOVED lines=24> */
[----:B0-----:R-:W-:Y:S02]  /*10f90*/  IMAD.U32 R12, RZ, RZ, UR8 ;  /* 0x00000008ff0c7e24 */ /* 0x001fe4000f8e00ff */
[----:B------:R-:W-:Y:S01]  /*10fa0*/  IMAD.U32 R13, RZ, RZ, UR9 ;  /* 0x00000009ff0d7e24 */ /* 0x000fe2000f8e00ff */
[----:B------:R-:W-:Y:S01]  /*10fb0*/  R2UR UR58, R10 ;  /* 0x000000000a3a72ca */ /* 0x000fe200000e0000 */
[----:B------:R-:W-:Y:S01]  /*10fc0*/  VIADD R10, R6, 0x306 ;  /* 0x00000306060a7836 */ /* 0x000fe20000000000 */
[----:B------:R-:W-:-:S02]  /*10fd0*/  R2UR UR59, R11 ;  /* 0x000000000b3b72ca */ /* 0x000fc400000e0000 */
[----:B------:R-:W-:Y:S01]  /*10fe0*/  MOV R11, 0x40000040 ;  /* 0x40000040000b7802 */ /* 0x000fe20000000f00 */
[----:B------:R0:W-:Y:S01]  /*10ff0*/  STL.64 [R1], R12 ;  /* 0x0000000c01007387 */ /* 0x0001e20000100a00 */
[----:B------:R-:W-:Y:S01]  /*11000*/  R2UR UR54, R10 ;  /* 0x000000000a3672ca */ /* 0x000fe200000e0000 */
[----:B------:R-:W-:Y:S01]  /*11010*/  VIADD R10, R6, 0x600 ;  /* 0x00000600060a7836 */ /* 0x000fe20000000000 */
[----:B------:R-:W-:Y:S01]  /*11020*/  R2UR UR55, R11 ;  /* 0x000000000b3772ca */ /* 0x000fe200000e0000 */
[----:B------:R-:W-:-:S03]  /*11030*/  IMAD.MOV.U32 R11, RZ, RZ, 0x40000040 ;  /* 0x40000040ff0b7424 */ /* 0x000fc600078e00ff */
[----:B------:R-:W-:Y:S02]  /*11040*/  R2UR UR50, R10 ;  /* 0x000000000a3272ca */ /* 0x000fe400000e0000 */
[----:B------:R-:W-:Y:S01]  /*11050*/  R2UR UR51, R11 ;  /* 0x000000000b3372ca */ /* 0x000fe200000e0000 */
[----:B------:R-:W-:Y:S01]  /*11060*/  IMAD.MOV.U32 R11, RZ, RZ, 0x40000040 ;  /* 0x40000040ff0b7424 */ /* 0x000fe200078e00ff */
[----:B------:R-:W-:-:S04]  /*11070*/  IADD3 R10, R6, 0x602, RZ ;  /* 0x00000602060a7810 */ /* 0x000fc80007ffe0ff */
[----:B------:R-:W-:Y:S01]  /*11080*/  R2UR UR46, R10 ;  /* 0x000000000a2e72ca */ /* 0x000fe200000e0000 */
[C---:B------:R-:W-:Y:S01]  /*11090*/  VIADD R10, R6.reuse, 0x604 ;  /* 0x00000604060a7836 */ /* 0x040fe20000000000 */
[----:B------:R-:W-:Y:S01]  /*110a0*/  R2UR UR47, R11 ;  /* 0x000000000b2f72ca */ /* 0x000fe200000e0000 */
[----:B------:R-:W-:Y:S01]  /*110b0*/  VIADD R6, R6, 0x606 ;  /* 0x0000060606067836 */ /* 0x000fe20000000000 */
[----:B------:R-:W-:Y:S02]  /*110c0*/  MOV R11, 0x40000040 ;  /* 0x40000040000b7802 */ /* 0x000fe40000000f00 */
[----:B------:R-:W-:Y:S02]  /*110d0*/  R2UR UR42, R10 ;  /* 0x000000000a2a72ca */ /* 0x000fe400000e0000 */
[----:B------:R-:W-:Y:S02]  /*110e0*/  R2UR UR43, R11 ;  /* 0x000000000b2b72ca */ /* 0x000fe400000e0000 */
[----:B------:R-:W-:Y:S01]  /*110f0*/  R2UR UR38, R6 ;  /* 0x00000000062672ca */ /* 0x000fe200000e0000 */
        /* <DEDUP_REMOVED lines=22> */
[----:B0-----:R-:W-:Y:S05]  /*11260*/  @!P0 BRA `(.L_x_622) ;  /* 0x0000000000048947 */ /* 0x001fea0003800000 */
[----:B------:R-:W-:Y:S01]  /*11270*/  BPT.TRAP 0x1 ;  /* 0x000000040000795c */ /* 0x000fe20000300000 */
.L_x_622:
[----:B------:R-:W-:Y:S01]  /*11280*/  IADD3 R3, R228, R147, RZ ;  /* 0x00000093e4037210 */ /* 0x000fe20007ffe0ff */
[----:B------:R-:W-:Y:S01]  /*11290*/  ULDC UR4, c[0x0][0x988] ;  /* 0x0002620000047ab9 */ /* 0x000fe20000000800 */
[----:B------:R-:W-:Y:S01]  /*112a0*/  P2R R20, PR, RZ, 0x1 ;  /* 0x00000001ff147803 */ /* 0x000fe20000000000 */
[----:B------:R-:W-:Y:S01]  /*112b0*/  ULDC UR38, c[0x0][0x988] ;  /* 0x0002620000267ab9 */ /* 0x000fe20000000800 */
[----:B------:R-:W-:Y:S01]  /*112c0*/  BSSY B0, `(.L_x_623) ;  /* 0x0000393000007945 */ /* 0x000fe20003800000 */
[----:B------:R-:W-:Y:S01]  /*112d0*/  IMAD R3, R194, -0x60, R3 ;  /* 0xffffffa0c2037824 */ /* 0x000fe200078e0203 */
[-C--:B------:R-:W-:Y:S01]  /*112e0*/  MOV R82, R87.reuse ;  /* 0x0000005700527202 */ /* 0x080fe20000000f00 */
[--C-:B------:R-:W-:Y:S01]  /*112f0*/  IMAD.MOV.U32 R86, RZ, RZ, R87.reuse ;  /* 0x000000ffff567224 */ /* 0x100fe200078e0057 */
[----:B------:R-:W-:Y:S01]  /*11300*/  MOV R76, R87 ;  /* 0x00000057004c7202 */ /* 0x000fe20000000f00 */
        /* <DEDUP_REMOVED lines=41> */
[----:B------:R-:W-:Y:S01]  /*115a0*/  FSEL R33, R44, -INF , P2 ;  /* 0xff8000002c217808 */ /* 0x000fe20001000000 */
[----:B------:R-:W-:Y:S01]  /*115b0*/  IMAD.MOV.U32 R44, RZ, RZ, R87 ;  /* 0x000000ffff2c7224 */ /* 0x000fe200078e0057 */
[----:B------:R-:W-:Y:S02]  /*115c0*/  FMNMX.FTZ R0, R41, R0, !PT ;  /* 0x0000000029007209 */ /* 0x000fe40007810000 */
[----:B------:R-:W-:Y:S02]  /*115d0*/  FSEL R13, R38, -INF , P6 ;  /* 0xff800000260d7808 */ /* 0x000fe40003000000 */
[----:B------:R-:W-:Y:S02]  /*115e0*/  ISETP.GT.AND P6, PT, R3, 0x30, PT ;  /* 0x000000300300780c */ /* 0x000fe40003fc4270 */
[----:B------:R-:W-:-:S02]  /*115f0*/  FSEL R45, R45, -INF , P1 ;  /* 0xff8000002d2d7808 */ /* 0x000fc40000800000 */
[----:B------:R-:W-:Y:S02]  /*11600*/  FMNMX.FTZ R0, R33, R0, !PT ;  /* 0x0000000021007209 */ /* 0x000fe40007810000 */
        /* <DEDUP_REMOVED lines=12> */
[----:B------:R-:W-:Y:S02]  /*116d0*/  FSEL R75, R52, -INF , P4 ;  /* 0xff800000344b7808 */ /* 0x000fe40002000000 */
        /* <DEDUP_REMOVED lines=44> */
[-C--:B------:R-:W-:Y:S01]  /*119a0*/  MOV R64, R87.reuse ;  /* 0x0000005700407202 */ /* 0x080fe20000000f00 */
[----:B------:R-:W0:Y:S01]  /*119b0*/  SHFL.BFLY PT, R3, R10, 0x2, 0x1f ;  /* 0x0c401f000a037f89 */ /* 0x000e2200000e0000 */
[-C--:B------:R-:W-:Y:S02]  /*119c0*/  MOV R58, R87.reuse ;  /* 0x00000057003a7202 */ /* 0x080fe40000000f00 */
[-C--:B------:R-:W-:Y:S02]  /*119d0*/  MOV R52, R87.reuse ;  /* 0x0000005700347202 */ /* 0x080fe40000000f00 */
[----:B------:R-:W-:Y:S02]  /*119e0*/  MOV R46, R87 ;  /* 0x00000057002e7202 */ /* 0x000fe40000000f00 */
[----:B0-----:R-:W-:-:S05]  /*119f0*/  FMNMX.FTZ R12, R10, R3, !PT ;  /* 0x000000030a0c7209 */ /* 0x001fca0007810000 */
        /* <DEDUP_REMOVED lines=10> */
[----:B------:R-:W-:Y:S01]  /*11aa0*/  FSEL R81, R62, -INF , P6 ;  /* 0xff8000003e517808 */ /* 0x000fe20003000000 */
[--C-:B------:R-:W-:Y:S01]  /*11ab0*/  FFMA.FTZ R65, R85, R0, -R14.reuse ;  /* 0x0000000055417223 */ /* 0x100fe2000001080e */
[----:B------:R-:W-:Y:S01]  /*11ac0*/  FMNMX.FTZ R6, R31, R6, !PT ;  /* 0x000000061f067209 */ /* 0x000fe20007810000 */
[-CC-:B------:R-:W-:Y:S01]  /*11ad0*/  FFMA.FTZ R140, R89, R0.reuse, -R14.reuse ;  /* 0x00000000598c7223 */ /* 0x180fe2000001080e */
[----:B------:R-:W-:Y:S01]  /*11ae0*/  FSEL R83, R63, -INF , P5 ;  /* 0xff8000003f537808 */ /* 0x000fe20002800000 */
[--C-:B------:R-:W-:Y:S01]  /*11af0*/  FFMA.FTZ R136, R93, R0, -R14.reuse ;  /* 0x000000005d887223 */ /* 0x100fe2000001080e */
[----:B------:R-:W-:Y:S01]  /*11b00*/  FMNMX.FTZ R6, R11, R6, !PT ;  /* 0x000000060b067209 */ /* 0x000fe20007810000 */
[--C-:B------:R-:W-:Y:S01]  /*11b10*/  FFMA.FTZ R61, R4, R0, -R14.reuse ;  /* 0x00000000043d7223 */ /* 0x100fe2000001080e */
[----:B------:R-:W-:Y:S01]  /*11b20*/  FSEL R85, R66, -INF , P4 ;  /* 0xff80000042557808 */ /* 0x000fe20002000000 */
[----:B------:R-:W-:Y:S01]  /*11b30*/  MUFU.EX2 R156, R156 ;  /* 0x0000009c009c7308 */ /* 0x000fe20000000800 */
[----:B------:R-:W-:Y:S01]  /*11b40*/  FMNMX.FTZ R6, R35, R6, !PT ;  /* 0x0000000623067209 */ /* 0x000fe20007810000 */
[-CC-:B------:R-:W-:Y:S01]  /*11b50*/  FFMA.FTZ R69, R95, R0.reuse, -R14.reuse ;  /* 0x000000005f457223 */ /* 0x180fe2000001080e */
[----:B------:R-:W-:Y:S01]  /*11b60*/  FSEL R89, R70, -INF , P2 ;  /* 0xff80000046597808 */ /* 0x000fe20001000000 */
        /* <DEDUP_REMOVED lines=10> */
[-CC-:B------:R-:W-:Y:S01]  /*11c10*/  FFMA.FTZ R45, R53, R0.reuse, -R14.reuse ;  /* 0x00000000352d7223 */ /* 0x180fe2000001080e */
[--C-:B------:R-:W-:Y:S01]  /*11c20*/  FFMA.FTZ R37, R73, R0, -R14.reuse ;  /* 0x0000000049257223 */ /* 0x100fe2000001080e */
[----:B------:R-:W1:Y:S01]  /*11c30*/  MUFU.EX2 R158, R158 ;  /* 0x0000009e009e7308 */ /* 0x000e620000000800 */
[----:B------:R-:W-:Y:S01]  /*11c40*/  FMNMX.FTZ R6, R43, R6, !PT ;  /* 0x000000062b067209 */ /* 0x000fe20007810000 */
[-CC-:B------:R-:W-:Y:S01]  /*11c50*/  FFMA.FTZ R146, R75, R0.reuse, -R14.reuse ;  /* 0x000000004b927223 */ /* 0x180fe2000001080e */
[-CC-:B------:R-:W-:Y:S01]  /*11c60*/  FFMA.FTZ R53, R57, R0.reuse, -R14.reuse ;  /* 0x0000000039357223 */ /* 0x180fe2000001080e */
[--C-:B------:R-:W-:Y:S01]  /*11c70*/  FFMA.FTZ R148, R77, R0, -R14.reuse ;  /* 0x000000004d947223 */ /* 0x100fe2000001080e */
[----:B------:R-:W-:Y:S01]  /*11c80*/  FMNMX.FTZ R6, R21, R6, !PT ;  /* 0x0000000615067209 */ /* 0x000fe20007810000 */
[-CC-:B------:R-:W-:Y:S01]  /*11c90*/  FFMA.FTZ R150, R79, R0.reuse, -R14.reuse ;  /* 0x000000004f967223 */ /* 0x180fe2000001080e */
[--C-:B------:R-:W-:Y:S01]  /*11ca0*/  FFMA.FTZ R57, R91, R0, -R14.reuse ;  /* 0x000000005b397223 */ /* 0x100fe2000001080e */
[----:B------:R-:W2:Y:S01]  /*11cb0*/  MUFU.EX2 R65, R65 ;  /* 0x0000004100417308 */ /* 0x000ea20000000800 */
[----:B------:R-:W-:Y:S01]  /*11cc0*/  FMNMX.FTZ R6, R47, R6, !PT ;  /* 0x000000062f067209 */ /* 0x000fe20007810000 */
[-CC-:B------:R-:W-:Y:S01]  /*11cd0*/  FFMA.FTZ R152, R101, R0.reuse, -R14.reuse ;  /* 0x0000000065987223 */ /* 0x180fe2000001080e */
[-CC-:B------:R-:W-:Y:S01]  /*11ce0*/  FFMA.FTZ R73, R103, R0.reuse, -R14.reuse ;  /* 0x0000000067497223 */ /* 0x180fe2000001080e */
[--C-:B------:R-:W-:Y:S01]  /*11cf0*/  FFMA.FTZ R154, R105, R0, -R14.reuse ;  /* 0x00000000699a7223 */ /* 0x100fe2000001080e */
[----:B------:R-:W-:Y:S01]  /*11d00*/  FMNMX.FTZ R6, R25, R6, !PT ;  /* 0x0000000619067209 */ /* 0x000fe20007810000 */
[----:B------:R-:W-:Y:S01]  /*11d10*/  FFMA.FTZ R75, R107, R0, -R14 ;  /* 0x000000006b4b7223 */ /* 0x000fe2000001080e */
[-C--:B------:R-:W-:Y:S01]  /*11d20*/  MOV R79, R87.reuse ;  /* 0x00000057004f7202 */ /* 0x080fe20000000f00 */
[----:B------:R-:W3:Y:S01]  /*11d30*/  MUFU.EX2 R136, R136 ;  /* 0x0000008800887308 */ /* 0x000ee20000000800 */
[----:B------:R-:W-:Y:S01]  /*11d40*/  FMNMX.FTZ R6, R51, R6, !PT ;  /* 0x0000000633067209 */ /* 0x000fe20007810000 */
[--C-:B------:R-:W-:Y:S01]  /*11d50*/  IMAD.MOV.U32 R77, RZ, RZ, R87.reuse ;  /* 0x000000ffff4d7224 */ /* 0x100fe200078e0057 */
[----:B------:R-:W-:Y:S01]  /*11d60*/  MOV R70, R87 ;  /* 0x0000005700467202 */ /* 0x000fe20000000f00 */
[--C-:B------:R-:W-:Y:S01]  /*11d70*/  IMAD.MOV.U32 R66, RZ, RZ, R87.reuse ;  /* 0x000000ffff427224 */ /* 0x100fe200078e0057 */
[----:B------:R-:W-:Y:S01]  /*11d80*/  FMNMX.FTZ R6, R29, R6, !PT ;  /* 0x000000061d067209 */ /* 0x000fe20007810000 */
[----:B------:R-:W-:-:S02]  /*11d90*/  IMAD.MOV.U32 R62, RZ, RZ, R87 ;  /* 0x000000ffff3e7224 */ /* 0x000fc400078e0057 */
[----:B------:R-:W4:Y:S01]  /*11da0*/  MUFU.EX2 R69, R69 ;  /* 0x0000004500457308 */ /* 0x000f220000000800 */
[----:B------:R-:W-:-:S04]  /*11db0*/  FMNMX.FTZ R6, R55, R6, !PT ;  /* 0x0000000637067209 */ /* 0x000fc80007810000 */
[----:B------:R-:W-:-:S03]  /*11dc0*/  FMNMX.FTZ R6, R49, R6, !PT ;  /* 0x0000000631067209 */ /* 0x000fc60007810000 */
[----:B------:R-:W4:Y:S01]  /*11dd0*/  MUFU.EX2 R138, R138 ;  /* 0x0000008a008a7308 */ /* 0x000f220000000800 */
[----:B------:R-:W-:-:S04]  /*11de0*/  FMNMX.FTZ R6, R59, R6, !PT ;  /* 0x000000063b067209 */ /* 0x000fc80007810000 */
[----:B------:R-:W-:-:S03]  /*11df0*/  FMNMX.FTZ R6, R81, R6, !PT ;  /* 0x0000000651067209 */ /* 0x000fc60007810000 */
[----:B------:R-:W4:Y:S01]  /*11e00*/  MUFU.EX2 R63, R99 ;  /* 0x00000063003f7308 */ /* 0x000f220000000800 */
[----:B------:R-:W-:-:S04]  /*11e10*/  FMNMX.FTZ R6, R83, R6, !PT ;  /* 0x0000000653067209 */ /* 0x000fc80007810000 */
[----:B------:R-:W-:-:S03]  /*11e20*/  FMNMX.FTZ R6, R85, R6, !PT ;  /* 0x0000000655067209 */ /* 0x000fc60007810000 */
[----:B------:R-:W-:Y:S01]  /*11e30*/  MUFU.EX2 R140, R140 ;  /* 0x0000008c008c7308 */ /* 0x000fe20000000800 */
[----:B------:R-:W-:-:S04]  /*11e40*/  FMNMX.FTZ R6, R67, R6, !PT ;  /* 0x0000000643067209 */ /* 0x000fc80007810000 */
[----:B------:R-:W-:-:S03]  /*11e50*/  FMNMX.FTZ R6, R89, R6, !PT ;  /* 0x0000000659067209 */ /* 0x000fc60007810000 */
[----:B------:R-:W-:Y:S01]  /*11e60*/  MUFU.EX2 R41, R41 ;  /* 0x0000002900297308 */ /* 0x000fe20000000800 */
[----:B------:R-:W-:-:S05]  /*11e70*/  FMNMX.FTZ R6, R71, R6, !PT ;  /* 0x0000000647067209 */ /* 0x000fca0007810000 */
[----:B------:R-:W0:Y:S02]  /*11e80*/  SHFL.BFLY PT, R93, R6, 0x2, 0x1f ;  /* 0x0c401f00065d7f89 */ /* 0x000e2400000e0000 */
[----:B------:R-:W-:Y:S08]  /*11e90*/  MUFU.EX2 R142, R142 ;  /* 0x0000008e008e7308 */ /* 0x000ff00000000800 */
[----:B------:R-:W-:Y:S08]  /*11ea0*/  MUFU.EX2 R33, R33 ;  /* 0x0000002100217308 */ /* 0x000ff00000000800 */
[----:B------:R-:W-:Y:S01]  /*11eb0*/  MUFU.EX2 R144, R144 ;  /* 0x0000009000907308 */ /* 0x000fe20000000800 */
[----:B0-----:R-:W-:-:S07]  /*11ec0*/  FMNMX.FTZ R93, R6, R93, !PT ;  /* 0x0000005d065d7209 */ /* 0x001fce0007810000 */
[----:B------:R-:W-:Y:S01]  /*11ed0*/  MUFU.EX2 R37, R37 ;  /* 0x0000002500257308 */ /* 0x000fe20000000800 */
[----:B------:R-:W0:Y:S07]  /*11ee0*/  SHFL.BFLY PT, R4, R93, 0x1, 0x1f ;  /* 0x0c201f005d047f89 */ /* 0x000e2e00000e0000 */
[----:B------:R-:W-:Y:S08]  /*11ef0*/  MUFU.EX2 R146, R146 ;  /* 0x0000009200927308 */ /* 0x000ff00000000800 */
[----:B------:R-:W-:Y:S08]  /*11f00*/  MUFU.EX2 R45, R45 ;  /* 0x0000002d002d7308 */ /* 0x000ff00000000800 */
[----:B------:R-:W-:Y:S01]  /*11f10*/  MUFU.EX2 R148, R148 ;  /* 0x0000009400947308 */ /* 0x000fe20000000800 */
[----:B0-----:R-:W-:-:S04]  /*11f20*/  FMNMX.FTZ R4, R93, R4, !PT ;  /* 0x000000045d047209 */ /* 0x001fc80007810000 */
        /* <DEDUP_REMOVED lines=10> */
[----:B------:R-:W-:Y:S01]  /*11fd0*/  FADD.FTZ R7, R156, R61 ;  /* 0x0000003d9c077221 */ /* 0x000fe20000010000 */
[-CC-:B------:R-:W-:Y:S01]  /*11fe0*/  FFMA.FTZ R137, R11, R0.reuse, -R26.reuse ;  /* 0x000000000b897223 */ /* 0x180fe2000001081a */
[-CC-:B------:R-:W-:Y:S01]  /*11ff0*/  FFMA.FTZ R12, R35, R0.reuse, -R26.reuse ;  /* 0x00000000230c7223 */ /* 0x180fe2000001081a */
[----:B------:R-:W-:Y:S01]  /*12000*/  MUFU.EX2 R157, R157 ;  /* 0x0000009d009d7308 */ /* 0x000fe20000000800 */
[----:B-1----:R-:W-:Y:S01]  /*12010*/  FADD.FTZ R24, R158, R7 ;  /* 0x000000079e187221 */ /* 0x002fe20000010000 */
[-CC-:B------:R-:W-:Y:S01]  /*12020*/  FFMA.FTZ R139, R13, R0.reuse, -R26.reuse ;  /* 0x000000000d8b7223 */ /* 0x180fe2000001081a */
[-CC-:B------:R-:W-:Y:S01]  /*12030*/  FFMA.FTZ R14, R39, R0.reuse, -R26.reuse ;  /* 0x00000000270e7223 */ /* 0x180fe2000001081a */
[-C--:B------:R-:W-:Y:S01]  /*12040*/  FFMA.FTZ R141, R15, R0.reuse, -R26 ;  /* 0x000000000f8d7223 */ /* 0x080fe2000001081a */
[----:B--2---:R-:W-:Y:S01]  /*12050*/  FADD.FTZ R7, R65, R24 ;  /* 0x0000001841077221 */ /* 0x004fe20000010000 */
[-CC-:B------:R-:W-:Y:S01]  /*12060*/  FFMA.FTZ R20, R43, R0.reuse, -R26.reuse ;  /* 0x000000002b147223 */ /* 0x180fe2000001081a */
[-CC-:B------:R-:W-:Y:S01]  /*12070*/  FFMA.FTZ R143, R21, R0.reuse, -R26.reuse ;  /* 0x00000000158f7223 */ /* 0x180fe2000001081a */
[----:B------:R-:W0:Y:S01]  /*12080*/  MUFU.EX2 R6, R6 ;  /* 0x0000000600067308 */ /* 0x000e220000000800 */
[----:B---3--:R-:W-:Y:S01]  /*12090*/  FADD.FTZ R32, R136, R7 ;  /* 0x0000000788207221 */ /* 0x008fe20000010000 */
[-CC-:B------:R-:W-:Y:S01]  /*120a0*/  FFMA.FTZ R47, R47, R0.reuse, -R26.reuse ;  /* 0x000000002f2f7223 */ /* 0x180fe2000001081a */
[-CC-:B------:R-:W-:Y:S01]  /*120b0*/  FFMA.FTZ R25, R25, R0.reuse, -R26.reuse ;  /* 0x0000000019197223 */ /* 0x180fe2000001081a */
[-C--:B------:R-:W-:Y:S01]  /*120c0*/  FFMA.FTZ R51, R51, R0.reuse, -R26 ;  /* 0x0000000033337223 */ /* 0x080fe2000001081a */
[----:B----4-:R-:W-:Y:S01]  /*120d0*/  FADD.FTZ R9, R69, R32 ;  /* 0x0000002045097221 */ /* 0x010fe20000010000 */
[-CC-:B------:R-:W-:Y:S01]  /*120e0*/  FFMA.FTZ R29, R29, R0.reuse, -R26.reuse ;  /* 0x000000001d1d7223 */ /* 0x180fe2000001081a */
[-CC-:B------:R-:W-:Y:S01]  /*120f0*/  FFMA.FTZ R55, R55, R0.reuse, -R26.reuse ;  /* 0x0000000037377223 */ /* 0x180fe2000001081a */
[----:B------:R-:W1:Y:S01]  /*12100*/  MUFU.EX2 R159, R159 ;  /* 0x0000009f009f7308 */ /* 0x000e620000000800 */
[----:B------:R-:W-:Y:S01]  /*12110*/  FADD.FTZ R34, R138, R9 ;  /* 0x000000098a227221 */ /* 0x000fe20000010000 */
[-CC-:B------:R-:W-:Y:S01]  /*12120*/  FFMA.FTZ R49, R49, R0.reuse, -R26.reuse ;  /* 0x0000000031317223 */ /* 0x180fe2000001081a */
[-CC-:B------:R-:W-:Y:S01]  /*12130*/  FFMA.FTZ R59, R59, R0.reuse, -R26.reuse ;  /* 0x000000003b3b7223 */ /* 0x180fe2000001081a */
[-C--:B------:R-:W-:Y:S01]  /*12140*/  FFMA.FTZ R81, R81, R0.reuse, -R26 ;  /* 0x0000000051517223 */ /* 0x080fe2000001081a */
[----:B------:R-:W-:Y:S01]  /*12150*/  FADD.FTZ R9, R63, R34 ;  /* 0x000000223f097221 */ /* 0x000fe20000010000 */
[-CC-:B------:R-:W-:Y:S01]  /*12160*/  FFMA.FTZ R83, R83, R0.reuse, -R26.reuse ;  /* 0x0000000053537223 */ /* 0x180fe2000001081a */
[-C--:B------:R-:W-:Y:S01]  /*12170*/  FFMA.FTZ R85, R85, R0.reuse, -R26 ;  /* 0x0000000055557223 */ /* 0x080fe2000001081a */
[----:B------:R-:W2:Y:S01]  /*12180*/  MUFU.EX2 R10, R10 ;  /* 0x0000000a000a7308 */ /* 0x000ea20000000800 */
[----:B0-----:R-:W-:Y:S01]  /*12190*/  FADD.FTZ R24, R157, R6 ;  /* 0x000000069d187221 */ /* 0x001fe20000010000 */
[-CC-:B------:R-:W-:Y:S01]  /*121a0*/  FFMA.FTZ R67, R67, R0.reuse, -R26.reuse ;  /* 0x0000000043437223 */ /* 0x180fe2000001081a */
[-CC-:B------:R-:W-:Y:S01]  /*121b0*/  FFMA.FTZ R89, R89, R0.reuse, -R26.reuse ;  /* 0x0000000059597223 */ /* 0x180fe2000001081a */
[----:B------:R-:W-:Y:S01]  /*121c0*/  FFMA.FTZ R71, R71, R0, -R26 ;  /* 0x0000000047477223 */ /* 0x000fe2000001081a */
[----:B------:R-:W-:Y:S01]  /*121d0*/  F2FP.F16.F32.PACK_AB R157, R6, R157 ;  /* 0x0000009d069d723e */ /* 0x000fe200000000ff */
[--C-:B------:R-:W-:Y:S01]  /*121e0*/  IMAD.MOV.U32 R39, RZ, RZ, R87.reuse ;  /* 0x000000ffff277224 */ /* 0x100fe200078e0057 */
[----:B------:R-:W-:Y:S01]  /*121f0*/  F2FP.F16.F32.PACK_AB R156, R61, R156 ;  /* 0x0000009c3d9c723e */ /* 0x000fe200000000ff */
[----:B------:R-:W0:Y:S01]  /*12200*/  MUFU.EX2 R137, R137 ;  /* 0x0000008900897308 */ /* 0x000e220000000800 */
[----:B-1----:R-:W-:Y:S01]  /*12210*/  FADD.FTZ R7, R159, R24 ;  /* 0x000000189f077221 */ /* 0x002fe20000010000 */
[----:B------:R-:W-:Y:S01]  /*12220*/  F2FP.F16.F32.PACK_AB R158, R65, R158 ;  /* 0x0000009e419e723e */ /* 0x000fe200000000ff */
[--C-:B------:R-:W-:Y:S01]  /*12230*/  IMAD.MOV.U32 R65, RZ, RZ, R87.reuse ;  /* 0x000000ffff417224 */ /* 0x100fe200078e0057 */
[----:B------:R-:W-:Y:S01]  /*12240*/  F2FP.F16.F32.PACK_AB R136, R69, R136 ;  /* 0x000000884588723e */ /* 0x000fe200000000ff */
[--C-:B------:R-:W-:Y:S01]  /*12250*/  IMAD.MOV.U32 R69, RZ, RZ, R87.reuse ;  /* 0x000000ffff457224 */ /* 0x100fe200078e0057 */
[----:B------:R-:W-:Y:S01]  /*12260*/  F2FP.F16.F32.PACK_AB R138, R63, R138 ;  /* 0x0000008a3f8a723e */ /* 0x000fe200000000ff */
[----:B------:R-:W-:Y:S01]  /*12270*/  IMAD.MOV.U32 R63, RZ, RZ, R87 ;  /* 0x000000ffff3f7224 */ /* 0x000fe200078e0057 */
[----:B------:R-:W1:Y:S01]  /*12280*/  MUFU.EX2 R12, R12 ;  /* 0x0000000c000c7308 */ /* 0x000e620000000800 */
[C---:B--2---:R-:W-:Y:S01]  /*12290*/  FADD.FTZ R24, R10.reuse, R7 ;  /* 0x000000070a187221 */ /* 0x044fe20000010000 */
[----:B------:R-:W-:Y:S01]  /*122a0*/  F2FP.F16.F32.PACK_AB R159, R10, R159 ;  /* 0x0000009f0a9f723e */ /* 0x000fe200000000ff */
[--C-:B------:R-:W-:Y:S01]  /*122b0*/  IMAD.MOV.U32 R35, RZ, RZ, R87.reuse ;  /* 0x000000ffff237224 */ /* 0x100fe200078e0057 */
[-C--:B------:R-:W-:Y:S01]  /*122c0*/  MOV R61, R87.reuse ;  /* 0x00000057003d7202 */ /* 0x080fe20000000f00 */
[----:B------:R-:W-:Y:S01]  /*122d0*/  IMAD.MOV.U32 R27, RZ, RZ, R87 ;  /* 0x000000ffff1b7224 */ /* 0x000fe200078e0057 */
[----:B------:R-:W-:-:S02]  /*122e0*/  MOV R43, R87 ;  /* 0x00000057002b7202 */ /* 0x000fc40000000f00 */
[----:B------:R-:W2:Y:S01]  /*122f0*/  MUFU.EX2 R139, R139 ;  /* 0x0000008b008b7308 */ /* 0x000ea20000000800 */
[----:B0-----:R-:W-:Y:S01]  /*12300*/  FADD.FTZ R7, R137, R24 ;  /* 0x0000001889077221 */ /* 0x001fe20000010000 */
[----:B------:R-:W-:Y:S01]  /*12310*/  FADD.FTZ R24, R140, R9 ;  /* 0x000000098c187221 */ /* 0x000fe20000010000 */
[----:B------:R-:W-:Y:S01]  /*12320*/  F2FP.F16.F32.PACK_AB R140, R41, R140 ;  /* 0x0000008c298c723e */ /* 0x000fe200000000ff */
[----:B------:R-:W-:Y:S01]  /*12330*/  IMAD.MOV.U32 R9, RZ, RZ, 0x3f800000 ;  /* 0x3f800000ff097424 */ /* 0x000fe200078e00ff */
[----:B------:R-:W-:-:S03]  /*12340*/  MOV R31, R87 ;  /* 0x00000057001f7202 */ /* 0x000fc60000000f00 */
[----:B------:R-:W0:Y:S01]  /*12350*/  MUFU.EX2 R14, R14 ;  /* 0x0000000e000e7308 */ /* 0x000e220000000800 */
[C---:B-1----:R-:W-:Y:S01]  /*12360*/  FADD.FTZ R34, R12.reuse, R7 ;  /* 0x000000070c227221 */ /* 0x042fe20000010000 */
[----:B------:R-:W-:Y:S01]  /*12370*/  FADD.FTZ R7, R41, R24 ;  /* 0x0000001829077221 */ /* 0x000fe20000010000 */
[----:B------:R-:W-:Y:S01]  /*12380*/  VIADD R24, R5, 0x2a840 ;  /* 0x0002a84005187836 */ /* 0x000fe20000000000 */
[----:B------:R-:W-:Y:S01]  /*12390*/  F2FP.F16.F32.PACK_AB R137, R12, R137 ;  /* 0x000000890c89723e */ /* 0x000fe200000000ff */
[----:B------:R-:W-:Y:S02]  /*123a0*/  IMAD.MOV.U32 R41, RZ, RZ, R87 ;  /* 0x000000ffff297224 */ /* 0x000fe400078e0057 */
[----:B------:R-:W-:Y:S01]  /*123b0*/  FADD.FTZ R38, R142, R7 ;  /* 0x000000078e267221 */ /* 0x000fe20000010000 */
[----:B------:R-:W-:Y:S01]  /*123c0*/  F2FP.F16.F32.PACK_AB R142, R33, R142 ;  /* 0x0000008e218e723e */ /* 0x000fe200000000ff */
[----:B------:R-:W1:Y:S01]  /*123d0*/  MUFU.EX2 R141, R141 ;  /* 0x0000008d008d7308 */ /* 0x000e620000000800 */
[----:B--2---:R-:W-:Y:S01]  /*123e0*/  FADD.FTZ R5, R139, R34 ;  /* 0x000000228b057221 */ /* 0x004fe20000010000 */
[----:B------:R-:W-:Y:S01]  /*123f0*/  PRMT R24, R181, 0x654, R24 ;  /* 0x00000654b5187816 */ /* 0x000fe20000000018 */
[----:B------:R-:W-:Y:S01]  /*12400*/  FADD.FTZ R7, R33, R38 ;  /* 0x0000002621077221 */ /* 0x000fe20000010000 */
[----:B------:R-:W-:-:S02]  /*12410*/  IMAD.MOV.U32 R33, RZ, RZ, R87 ;  /* 0x000000ffff217224 */ /* 0x000fc400078e0057 */
[----:B------:R2:W-:Y:S02]  /*12420*/  SYNCS.ARRIVE.TRANS64.RED.A1T0 RZ, [R24+URZ], RZ ;  /* 0x000000ff18ff79a7 */ /* 0x0005e4000810043f */
[----:B------:R-:W2:Y:S01]  /*12430*/  MUFU.EX2 R20, R20 ;  /* 0x0000001400147308 */ /* 0x000ea20000000800 */
[C---:B0-----:R-:W-:Y:S01]  /*12440*/  FADD.FTZ R36, R14.reuse, R5 ;  /* 0x000000050e247221 */ /* 0x041fe20000010000 */
[----:B------:R-:W-:-:S06]  /*12450*/  F2FP.F16.F32.PACK_AB R139, R14, R139 ;  /* 0x0000008b0e8b723e */ /* 0x000fcc00000000ff */
[----:B------:R-:W0:Y:S01]  /*12460*/  MUFU.EX2 R143, R143 ;  /* 0x0000008f008f7308 */ /* 0x000e220000000800 */
[----:B-1----:R-:W-:Y:S01]  /*12470*/  FADD.FTZ R5, R141, R36 ;  /* 0x000000248d057221 */ /* 0x002fe20000010000 */
[----:B------:R-:W-:Y:S01]  /*12480*/  FADD.FTZ R36, R144, R7 ;  /* 0x0000000790247221 */ /* 0x000fe20000010000 */
[----:B------:R-:W-:-:S03]  /*12490*/  F2FP.F16.F32.PACK_AB R144, R37, R144 ;  /* 0x000000902590723e */ /* 0x000fc600000000ff */
[----:B------:R-:W-:Y:S01]  /*124a0*/  FADD.FTZ R7, R37, R36 ;  /* 0x0000002425077221 */ /* 0x000fe20000010000 */
[----:B------:R-:W-:Y:S01]  /*124b0*/  MOV R37, R87 ;  /* 0x0000005700257202 */ /* 0x000fe20000000f00 */
[----:B------:R1:W3:Y:S01]  /*124c0*/  MUFU.EX2 R28, R47 ;  /* 0x0000002f001c7308 */ /* 0x0002e20000000800 */
[----:B--2---:R-:W-:Y:S01]  /*124d0*/  FADD.FTZ R24, R20, R5 ;  /* 0x0000000514187221 */ /* 0x004fe20000010000 */
[----:B------:R-:W-:Y:S01]  /*124e0*/  FADD.FTZ R38, R146, R7 ;  /* 0x0000000792267221 */ /* 0x000fe20000010000 */
[C---:B------:R-:W-:Y:S02]  /*124f0*/  F2FP.F16.F32.PACK_AB R146, R45.reuse, R146 ;  /* 0x000000922d92723e */ /* 0x040fe400000000ff */
[----:B------:R-:W-:Y:S01]  /*12500*/  F2FP.F16.F32.PACK_AB R141, R20, R141 ;  /* 0x0000008d148d723e */ /* 0x000fe200000000ff */
[----:B------:R-:W-:Y:S01]  /*12510*/  FADD.FTZ R7, R45, R38 ;  /* 0x000000262d077221 */ /* 0x000fe20000010000 */
[--C-:B------:R-:W-:Y:S01]  /*12520*/  IMAD.MOV.U32 R45, RZ, RZ, R87.reuse ;  /* 0x000000ffff2d7224 */ /* 0x100fe200078e0057 */
[----:B------:R-:W2:Y:S01]  /*12530*/  MUFU.EX2 R25, R25 ;  /* 0x0000001900197308 */ /* 0x000ea20000000800 */
[----:B0-----:R-:W-:Y:S01]  /*12540*/  FADD.FTZ R5, R143, R24 ;  /* 0x000000188f057221 */ /* 0x001fe20000010000 */
[----:B-1----:R-:W-:-:S06]  /*12550*/  IMAD.MOV.U32 R47, RZ, RZ, R87 ;  /* 0x000000ffff2f7224 */ /* 0x002fcc00078e0057 */
[----:B------:R0:W1:Y:S01]  /*12560*/  MUFU.EX2 R30, R51 ;  /* 0x00000033001e7308 */ /* 0x0000620000000800 */
[C---:B---3--:R-:W-:Y:S01]  /*12570*/  FADD.FTZ R36, R28.reuse, R5 ;  /* 0x000000051c247221 */ /* 0x048fe20000010000 */
[----:B------:R-:W-:Y:S02]  /*12580*/  F2FP.F16.F32.PACK_AB R143, R28, R143 ;  /* 0x0000008f1c8f723e */ /* 0x000fe400000000ff */
[----:B------:R-:W-:-:S04]  /*12590*/  MOV R28, R87 ;  /* 0x00000057001c7202 */ /* 0x000fc80000000f00 */
[----:B------:R-:W3:Y:S01]  /*125a0*/  MUFU.EX2 R29, R29 ;  /* 0x0000001d001d7308 */ /* 0x000ee20000000800 */
[----:B--2---:R-:W-:Y:S01]  /*125b0*/  FADD.FTZ R5, R25, R36 ;  /* 0x0000002419057221 */ /* 0x004fe20000010000 */
[----:B------:R-:W-:Y:S01]  /*125c0*/  FADD.FTZ R36, R148, R7 ;  /* 0x0000000794247221 */ /* 0x000fe20000010000 */
[C---:B------:R-:W-:Y:S01]  /*125d0*/  F2FP.F16.F32.PACK_AB R148, R53.reuse, R148 ;  /* 0x000000943594723e */ /* 0x040fe200000000ff */
[--C-:B0-----:R-:W-:Y:S02]  /*125e0*/  IMAD.MOV.U32 R51, RZ, RZ, R87.reuse ;  /* 0x000000ffff337224 */ /* 0x101fe400078e0057 */
[----:B------:R-:W-:Y:S01]  /*125f0*/  FADD.FTZ R7, R53, R36 ;  /* 0x0000002435077221 */ /* 0x000fe20000010000 */
[----:B------:R-:W-:Y:S01]  /*12600*/  IMAD.MOV.U32 R53, RZ, RZ, R87 ;  /* 0x000000ffff357224 */ /* 0x000fe200078e0057 */
[----:B------:R0:W2:Y:S01]  /*12610*/  MUFU.EX2 R32, R55 ;  /* 0x0000003700207308 */ /* 0x0000a20000000800 */
[----:B-1----:R-:W-:Y:S01]  /*12620*/  FADD.FTZ R26, R30, R5 ;  /* 0x000000051e1a7221 */ /* 0x002fe20000010000 */
[----:B------:R-:W-:Y:S01]  /*12630*/  FADD.FTZ R38, R150, R7 ;  /* 0x0000000796267221 */ /* 0x000fe20000010000 */
[----:B-----5:R-:W-:Y:S01]  /*12640*/  F2FP.F16.F32.PACK_AB R145, R30, R25 ;  /* 0x000000191e91723e */ /* 0x020fe200000000ff */
[----:B------:R-:W-:Y:S01]  /*12650*/  IMAD.MOV.U32 R30, RZ, RZ, R87 ;  /* 0x000000ffff1e7224 */ /* 0x000fe200078e0057 */
[----:B------:R-:W-:-:S03]  /*12660*/  MOV R25, R87 ;  /* 0x0000005700197202 */ /* 0x000fc60000000f00 */
[----:B------:R-:W1:Y:S01]  /*12670*/  MUFU.EX2 R49, R49 ;  /* 0x0000003100317308 */ /* 0x000e620000000800 */
[----:B---3--:R-:W-:Y:S01]  /*12680*/  FADD.FTZ R5, R29, R26 ;  /* 0x0000001a1d057221 */ /* 0x008fe20000010000 */
[----:B0-----:R-:W-:-:S06]  /*12690*/  MOV R55, R87 ;  /* 0x0000005700377202 */ /* 0x001fcc0000000f00 */
[----:B------:R-:W0:Y:S01]  /*126a0*/  MUFU.EX2 R57, R57 ;  /* 0x0000003900397308 */ /* 0x000e220000000800 */
[C---:B--2---:R-:W-:Y:S01]  /*126b0*/  FADD.FTZ R36, R32.reuse, R5 ;  /* 0x0000000520247221 */ /* 0x044fe20000010000 */
[----:B------:R-:W-:Y:S01]  /*126c0*/  F2FP.F16.F32.PACK_AB R147, R32, R29 ;  /* 0x0000001d2093723e */ /* 0x000fe200000000ff */
[--C-:B------:R-:W-:Y:S02]  /*126d0*/  IMAD.MOV.U32 R32, RZ, RZ, R87.reuse ;  /* 0x000000ffff207224 */ /* 0x100fe400078e0057 */
[----:B------:R-:W-:-:S03]  /*126e0*/  IMAD.MOV.U32 R29, RZ, RZ, R87 ;  /* 0x000000ffff1d7224 */ /* 0x000fc600078e0057 */
[----:B------:R2:W3:Y:S01]  /*126f0*/  MUFU.EX2 R34, R59 ;  /* 0x0000003b00227308 */ /* 0x0004e20000000800 */
[----:B-1----:R-:W-:-:S07]  /*12700*/  FADD.FTZ R5, R49, R36 ;  /* 0x0000002431057221 */ /* 0x002fce0000010000 */
[----:B------:R-:W1:Y:S01]  /*12710*/  MUFU.EX2 R152, R152 ;  /* 0x0000009800987308 */ /* 0x000e620000000800 */
[C---:B0-----:R-:W-:Y:S01]  /*12720*/  FADD.FTZ R7, R57.reuse, R38 ;  /* 0x0000002639077221 */ /* 0x041fe20000010000 */
[----:B------:R-:W-:Y:S01]  /*12730*/  F2FP.F16.F32.PACK_AB R150, R57, R150 ;  /* 0x000000963996723e */ /* 0x000fe200000000ff */
[--C-:B--2---:R-:W-:Y:S02]  /*12740*/  IMAD.MOV.U32 R59, RZ, RZ, R87.reuse ;  /* 0x000000ffff3b7224 */ /* 0x104fe400078e0057 */
[----:B------:R-:W-:-:S03]  /*12750*/  IMAD.MOV.U32 R57, RZ, RZ, R87 ;  /* 0x000000ffff397224 */ /* 0x000fc600078e0057 */
[----:B------:R-:W0:Y:S01]  /*12760*/  MUFU.EX2 R81, R81 ;  /* 0x0000005100517308 */ /* 0x000e220000000800 */
[C---:B---3--:R-:W-:Y:S01]  /*12770*/  FADD.FTZ R36, R34.reuse, R5 ;  /* 0x0000000522247221 */ /* 0x048fe20000010000 */
[----:B------:R-:W-:Y:S02]  /*12780*/  F2FP.F16.F32.PACK_AB R149, R34, R49 ;  /* 0x000000312295723e */ /* 0x000fe400000000ff */
[-C--:B------:R-:W-:Y:S02]  /*12790*/  MOV R49, R87.reuse ;  /* 0x0000005700317202 */ /* 0x080fe40000000f00 */
[----:B------:R-:W-:Y:S02]  /*127a0*/  MOV R34, R87 ;  /* 0x0000005700227202 */ /* 0x000fe40000000f00 */
[----:B------:R-:W2:Y:S01]  /*127b0*/  MUFU.EX2 R73, R73 ;  /* 0x0000004900497308 */ /* 0x000ea20000000800 */
[----:B-1----:R-:W-:-:S07]  /*127c0*/  FADD.FTZ R38, R152, R7 ;  /* 0x0000000798267221 */ /* 0x002fce0000010000 */
[----:B------:R1:W3:Y:S01]  /*127d0*/  MUFU.EX2 R24, R83 ;  /* 0x0000005300187308 */ /* 0x0002e20000000800 */
[----:B0-----:R-:W-:-:S07]  /*127e0*/  FADD.FTZ R5, R81, R36 ;  /* 0x0000002451057221 */ /* 0x001fce0000010000 */
[----:B------:R-:W0:Y:S01]  /*127f0*/  MUFU.EX2 R85, R85 ;  /* 0x0000005500557308 */ /* 0x000e220000000800 */
[C---:B--2---:R-:W-:Y:S01]  /*12800*/  FADD.FTZ R7, R73.reuse, R38 ;  /* 0x0000002649077221 */ /* 0x044fe20000010000 */
[----:B------:R-:W-:Y:S01]  /*12810*/  F2FP.F16.F32.PACK_AB R152, R73, R152 ;  /* 0x000000984998723e */ /* 0x000fe200000000ff */
[----:B-1----:R-:W-:Y:S01]  /*12820*/  IMAD.MOV.U32 R83, RZ, RZ, R87 ;  /* 0x000000ffff537224 */ /* 0x002fe200078e0057 */
[----:B------:R-:W-:-:S04]  /*12830*/  MOV R73, R87 ;  /* 0x0000005700497202 */ /* 0x000fc80000000f00 */
        /* <DEDUP_REMOVED lines=12> */
[----:B------:R-:W-:Y:S01]  /*12900*/  IMAD.MOV.U32 R26, RZ, RZ, R87 ;  /* 0x000000ffff1a7224 */ /* 0x000fe200078e0057 */
[----:B------:R-:W-:-:S04]  /*12910*/  MOV R85, R87 ;  /* 0x0000005700557202 */ /* 0x000fc80000000f00 */
[----:B------:R-:W1:Y:S01]  /*12920*/  MUFU.EX2 R75, R75 ;  /* 0x0000004b004b7308 */ /* 0x000e620000000800 */
[----:B---3--:R-:W-:-:S07]  /*12930*/  FADD.FTZ R40, R154, R7 ;  /* 0x000000079a287221 */ /* 0x008fce0000010000 */
[----:B------:R2:W3:Y:S01]  /*12940*/  MUFU.EX2 R36, R71 ;  /* 0x0000004700247308 */ /* 0x0004e20000000800 */
[----:B0-----:R-:W-:Y:S01]  /*12950*/  FADD.FTZ R5, R89, R6 ;  /* 0x0000000659057221 */ /* 0x001fe20000010000 */
[C---:B-1----:R-:W-:Y:S01]  /*12960*/  FADD.FTZ R7, R75.reuse, R40 ;  /* 0x000000284b077221 */ /* 0x042fe20000010000 */
[----:B------:R-:W-:Y:S01]  /*12970*/  F2FP.F16.F32.PACK_AB R154, R75, R154 ;  /* 0x0000009a4b9a723e */ /* 0x000fe200000000ff */
[--C-:B------:R-:W-:Y:S01]  /*12980*/  IMAD.MOV.U32 R75, RZ, RZ, R87.reuse ;  /* 0x000000ffff4b7224 */ /* 0x100fe200078e0057 */
[----:B------:R-:W-:Y:S01]  /*12990*/  MOV R40, R87 ;  /* 0x0000005700287202 */ /* 0x000fe20000000f00 */
[----:B--2---:R-:W-:Y:S02]  /*129a0*/  IMAD.MOV.U32 R71, RZ, RZ, R87 ;  /* 0x000000ffff477224 */ /* 0x004fe400078e0057 */
[C---:B---3--:R-:W-:Y:S01]  /*129b0*/  FADD.FTZ R6, R36.reuse, R5 ;  /* 0x0000000524067221 */ /* 0x048fe20000010000 */
[----:B------:R-:W-:Y:S01]  /*129c0*/  F2FP.F16.F32.PACK_AB R155, R36, R89 ;  /* 0x00000059249b723e */ /* 0x000fe200000000ff */
[----:B------:R-:W-:Y:S01]  /*129d0*/  IMAD.MOV.U32 R36, RZ, RZ, R87 ;  /* 0x000000ffff247224 */ /* 0x000fe200078e0057 */
[----:B------:R-:W-:Y:S01]  /*129e0*/  MOV R5, 0x3f800000 ;  /* 0x3f80000000057802 */ /* 0x000fe20000000f00 */
[----:B------:R-:W-:Y:S06]  /*129f0*/  @!P1 BRA `(.L_x_624) ;  /* 0x00000020007c9947 */ /* 0x000fec0003800000 */
[----:B------:R-:W-:Y:S01]  /*12a00*/  VIADD R14, R194, 0xfffffffe ;  /* 0xfffffffec20e7836 */ /* 0x000fe20000000000 */
[----:B------:R-:W-:Y:S01]  /*12a10*/  MOV R15, R4 ;  /* 0x00000004000f7202 */ /* 0x000fe20000000f00 */
[----:B------:R-:W-:Y:S01]  /*12a20*/  IMAD.MOV.U32 R20, RZ, RZ, R3 ;  /* 0x000000ffff147224 */ /* 0x000fe200078e0003 */
[----:B------:R-:W-:Y:S01]  /*12a30*/  MOV R196, R173 ;  /* 0x000000ad00c47202 */ /* 0x000fe20000000f00 */
        /* <DEDUP_REMOVED lines=33> */
[----:B------:R-:W-:-:S07]  /*12c50*/  CS2R R24, SRZ ;  /* 0x0000000000187805 */ /* 0x000fce000001ff00 */
.L_x_637:
[----:B------:R-:W-:-:S04]  /*12c60*/  ISETP.NE.AND P1, PT, R196, 0x1, PT ;  /* 0x00000001c400780c */ /* 0x000fc80003f25270 */
[----:B------:R-:W-:-:S04]  /*12c70*/  SEL R3, RZ, 0x1, P1 ;  /* 0x00000001ff037807 */ /* 0x000fc80000800000 */
[----:B------:R-:W-:Y:S01]  /*12c80*/  LOP3.LUT R180, R194, R3, RZ, 0x3c, !PT ;  /* 0x00000003c2b47212 */ /* 0x000fe200078e3cff */
[----:B------:R-:W-:Y:S06]  /*12c90*/  @!P0 BRA `(.L_x_625) ;  /* 0x0000000000048947 */ /* 0x000fec0003800000 */
[----:B------:R-:W-:Y:S01]  /*12ca0*/  BPT.TRAP 0x1 ;  /* 0x000000040000795c */ /* 0x000fe20000300000 */
.L_x_625:
[----:B------:R-:W-:Y:S01]  /*12cb0*/  VIADD R173, R196, 0x1 ;  /* 0x00000001c4ad7836 */ /* 0x000fe20000000000 */
[----:B------:R-:W-:-:S04]  /*12cc0*/  SHF.L.U32 R0, R180, 0x1f, RZ ;  /* 0x0000001fb4007819 */ /* 0x000fc800000006ff */
[----:B------:R-:W-:-:S04]  /*12cd0*/  ISETP.NE.AND P1, PT, R173, 0x2, PT ;  /* 0x00000002ad00780c */ /* 0x000fc80003f25270 */
[----:B------:R-:W-:-:S04]  /*12ce0*/  SEL R173, R173, RZ, P1 ;  /* 0x000000ffadad7207 */ /* 0x000fc80000800000 */
[----:B------:R-:W-:-:S04]  /*12cf0*/  LEA R21, R173, R2, 0x3 ;  /* 0x00000002ad157211 */ /* 0x000fc800078e18ff */
[----:B------:R0:W1:Y:S01]  /*12d00*/  SYNCS.PHASECHK.TRANS64.TRYWAIT P1, [R21+URZ+0x2a830], R0 ;  /* 0x02a83000150075a7 */ /* 0x000062000802017f */
[----:B------:R-:W-:Y:S05]  /*12d10*/  @!P0 BRA `(.L_x_626) ;  /* 0x0000000000048947 */ /* 0x000fea0003800000 */
[----:B------:R-:W-:Y:S01]  /*12d20*/  BPT.TRAP 0x1 ;  /* 0x000000040000795c */ /* 0x000fe20000300000 */
.L_x_626:
[----:B------:R-:W-:Y:S01]  /*12d30*/  BSSY B1, `(.L_x_627) ;  /* 0x0000006000017945 */ /* 0x000fe20003800000 */
[----:B------:R-:W-:Y:S02]  /*12d40*/  IMAD R10, R173, 0x900, R8 ;  /* 0x00000900ad0a7824 */ /* 0x000fe400078e0208 */
[----:B------:R-:W-:Y:S01]  /*12d50*/  IMAD.MOV.U32 R11, RZ, RZ, 0x40000040 ;  /* 0x40000040ff0b7424 */ /* 0x000fe200078e00ff */
[----:B-1----:R-:W-:Y:S06]  /*12d60*/  @P1 BRA `(.L_x_628) ;  /* 0x0000000000081947 */ /* 0x002fec0003800000 */
[----:B------:R-:W1:Y:S02]  /*12d70*/  SYNCS.PHASECHK.TRANS64.TRYWAIT P1, [R21+URZ+0x2a830], R0 ;  /* 0x02a83000150075a7 */ /* 0x000e64000802017f */
[----:B-1----:R-:W-:Y:S05]  /*12d80*/  @!P1 BRA `(.L_x_629) ;  /* 0x000000c000689947 */ /* 0x002fea0003800000 */
.L_x_628:
[----:B------:R-:W-:Y:S05]  /*12d90*/  BSYNC B1 ;  /* 0x0000000000017941 */ /* 0x000fea0003800000 */
.L_x_627:
[----:B------:R-:W2:Y:S04]  /*12da0*/  LDL.64 R88, [R1+0x28] ;  /* 0x0000280001587983 */ /* 0x000ea80000100a00 */
[----:B------:R-:W3:Y:S04]  /*12db0*/  LDL.64 R212, [R1+0x20] ;  /* 0x0000200001d47983 */ /* 0x000ee80000100a00 */
[----:B------:R-:W4:Y:S01]  /*12dc0*/  LDL.64 R210, [R1+0x18] ;  /* 0x0000180001d27983 */ /* 0x000f220000100a00 */
[C---:B------:R-:W-:Y:S02]  /*12dd0*/  R2UR UR6, R10.reuse ;  /* 0x000000000a0672ca */ /* 0x040fe400000e0000 */
[----:B------:R-:W-:Y:S01]  /*12de0*/  R2UR UR7, R11 ;  /* 0x000000000b0772ca */ /* 0x000fe200000e0000 */
[----:B------:R-:W5:Y:S01]  /*12df0*/  LDL.64 R208, [R1+0x10] ;  /* 0x0000100001d07983 */ /* 0x000f620000100a00 */
[----:B------:R-:W-:Y:S01]  /*12e00*/  VIADD R12, R10, 0x2 ;  /* 0x000000020a0c7836 */ /* 0x000fe20000000000 */
[----:B------:R-:W-:-:S02]  /*12e10*/  MOV R13, 0x40000040 ;  /* 0x40000040000d7802 */ /* 0x000fc40000000f00 */
[----:B------:R-:W5:Y:S04]  /*12e20*/  LDL.64 R206, [R1+0x8] ;  /* 0x0000080001ce7983 */ /* 0x000f680000100a00 */
[----:B------:R-:W5:Y:S01]  /*12e30*/  LDL.64 R204, [R1] ;  /* 0x0000000001cc7983 */ /* 0x000f620000100a00 */
[----:B--2---:R-:W-:Y:S02]  /*12e40*/  R2UR UR4, R88 ;  /* 0x00000000580472ca */ /* 0x004fe400000e0000 */
[----:B------:R-:W-:Y:S02]  /*12e50*/  R2UR UR5, R89 ;  /* 0x00000000590572ca */ /* 0x000fe400000e0000 */
[----:B------:R-:W-:-:S11]  /*12e60*/  WARPGROUP.ARRIVE ;  /* 0x00000000000079c5 */ /* 0x000fd60000000000 */
[----:B------:R-:W-:Y:S01]  /*12e70*/  HGMMA.64x96x16.F32 R88, gdesc[UR4], RZ, !UPT, gsb0 ;  /* 0x01600000045879f0 */ /* 0x000fe2000c0008ff */
[----:B------:R-:W-:Y:S02]  /*12e80*/  R2UR UR6, R12 ;  /* 0x000000000c0672ca */ /* 0x000fe400000e0000 */
[----:B------:R-:W-:Y:S02]  /*12e90*/  R2UR UR7, R13 ;  /* 0x000000000d0772ca */ /* 0x000fe400000e0000 */
[----:B---3--:R-:W-:Y:S02]  /*12ea0*/  R2UR UR4, R212 ;  /* 0x00000000d40472ca */ /* 0x008fe400000e0000 */
[----:B------:R-:W-:Y:S01]  /*12eb0*/  R2UR UR5, R213 ;  /* 0x00000000d50572ca */ /* 0x000fe200000e0000 */
[----:B------:R-:W-:Y:S02]  /*12ec0*/  VIADD R12, R10, 0x4 ;  /* 0x000000040a0c7836 */ /* 0x000fe40000000000 */
[----:B------:R-:W-:Y:S01]  /*12ed0*/  IMAD.MOV.U32 R13, RZ, RZ, 0x40000040 ;  /* 0x40000040ff0d7424 */ /* 0x000fe200078e00ff */
[----:B------:R-:W-:-:S02]  /*12ee0*/  WARPGROUP.DEPBAR.LE gsb0, 0x0 ;  /* 0x00008000000079c5 */ /* 0x000fc40000010000 */
[----:B------:R-:W-:-:S07]  /*12ef0*/  WARPGROUP.ARRIVE ;  /* 0x00000000000079c5 */ /* 0x000fce0000000000 */
[----:B------:R-:W-:Y:S01]  /*12f00*/  HGMMA.64x96x16.F32 R88, gdesc[UR4], R88, gsb0 ;  /* 0x01600000045879f0 */ /* 0x000fe20008000858 */
[----:B------:R-:W-:Y:S02]  /*12f10*/  R2UR UR6, R12 ;  /* 0x000000000c0672ca */ /* 0x000fe400000e0000 */
[----:B------:R-:W-:Y:S02]  /*12f20*/  R2UR UR7, R13 ;  /* 0x000000000d0772ca */ /* 0x000fe400000e0000 */
[----:B----4-:R-:W-:Y:S02]  /*12f30*/  R2UR UR4, R210 ;  /* 0x00000000d20472ca */ /* 0x010fe400000e0000 */
[----:B------:R-:W-:Y:S01]  /*12f40*/  R2UR UR5, R211 ;  /* 0x00000000d30572ca */ /* 0x000fe200000e0000 */
[----:B------:R-:W-:Y:S01]  /*12f50*/  IMAD.MOV.U32 R13, RZ, RZ, 0x40000040 ;  /* 0x40000040ff0d7424 */ /* 0x000fe200078e00ff */
[----:B------:R-:W-:Y:S01]  /*12f60*/  IADD3 R12, R10, 0x6, RZ ;  /* 0x000000060a0c7810 */ /* 0x000fe20007ffe0ff */
[----:B------:R-:W-:-:S02]  /*12f70*/  WARPGROUP.DEPBAR.LE gsb0, 0x0 ;  /* 0x00008000000079c5 */ /* 0x000fc40000010000 */
[----:B------:R-:W-:-:S08]  /*12f80*/  WARPGROUP.ARRIVE ;  /* 0x00000000000079c5 */ /* 0x000fd00000000000 */
[----:B------:R-:W-:Y:S01]  /*12f90*/  HGMMA.64x96x16.F32 R88, gdesc[UR4], R88, gsb0 ;  /* 0x01600000045879f0 */ /* 0x000fe20008000858 */
[----:B------:R-:W-:Y:S02]  /*12fa0*/  R2UR UR6, R12 ;  /* 0x000000000c0672ca */ /* 0x000fe400000e0000 */
[----:B------:R-:W-:Y:S02]  /*12fb0*/  R2UR UR7, R13 ;  /* 0x000000000d0772ca */ /* 0x000fe400000e0000 */
[----:B-----5:R-:W-:Y:S02]  /*12fc0*/  R2UR UR4, R208 ;  /* 0x00000000d00472ca */ /* 0x020fe400000e0000 */
[----:B------:R-:W-:Y:S01]  /*12fd0*/  R2UR UR5, R209 ;  /* 0x00000000d10572ca */ /* 0x000fe200000e0000 */
[----:B------:R-:W-:Y:S01]  /*12fe0*/  VIADD R12, R10, 0x300 ;  /* 0x000003000a0c7836 */ /* 0x000fe20000000000 */
[----:B------:R-:W-:Y:S01]  /*12ff0*/  MOV R13, 0x40000040 ;  /* 0x40000040000d7802 */ /* 0x000fe20000000f00 */
[----:B------:R-:W-:-:S02]  /*13000*/  WARPGROUP.DEPBAR.LE gsb0, 0x0 ;  /* 0x00008000000079c5 */ /* 0x000fc40000010000 */
[----:B------:R-:W-:-:S08]  /*13010*/  WARPGROUP.ARRIVE ;  /* 0x00000000000079c5 */ /* 0x000fd00000000000 */
[----:B------:R-:W-:Y:S01]  /*13020*/  HGMMA.64x96x16.F32 R88, gdesc[UR4], R88, gsb0 ;  /* 0x01600000045879f0 */ /* 0x000fe20008000858 */
[----:B------:R-:W-:Y:S02]  /*13030*/  R2UR UR6, R12 ;  /* 0x000000000c0672ca */ /* 0x000fe400000e0000 */
[----:B------:R-:W-:Y:S02]  /*13040*/  R2UR UR7, R13 ;  /* 0x000000000d0772ca */ /* 0x000fe400000e0000 */
[----:B------:R-:W-:Y:S02]  /*13050*/  R2UR UR4, R206 ;  /* 0x00000000ce0472ca */ /* 0x000fe400000e0000 */
        /* <DEDUP_REMOVED lines=8> */
[----:B------:R-:W-:Y:S02]  /*130e0*/  R2UR UR4, R204 ;  /* 0x00000000cc0472ca */ /* 0x000fe400000e0000 */
[----:B------:R-:W-:Y:S01]  /*130f0*/  R2UR UR5, R205 ;  /* 0x00000000cd0572ca */ /* 0x000fe200000e0000 */
[----:B------:R-:W-:Y:S01]  /*13100*/  IMAD.MOV.U32 R13, RZ, RZ, 0x40000040 ;  /* 0x40000040ff0d7424 */ /* 0x000fe200078e00ff */
[----:B------:R-:W-:Y:S01]  /*13110*/  IADD3 R12, R10, 0x304, RZ ;  /* 0x000003040a0c7810 */ /* 0x000fe20007ffe0ff */
[----:B------:R-:W-:-:S02]  /*13120*/  WARPGROUP.DEPBAR.LE gsb0, 0x0 ;  /* 0x00008000000079c5 */ /* 0x000fc40000010000 */
[----:B------:R-:W-:-:S08]  /*13130*/  WARPGROUP.ARRIVE ;  /* 0x00000000000079c5 */ /* 0x000fd00000000000 */
[----:B------:R-:W-:Y:S01]  /*13140*/  HGMMA.64x96x16.F32 R88, gdesc[UR4], R88, gsb0 ;  /* 0x01600000045879f0 */ /* 0x000fe20008000858 */
[----:B------:R-:W-:Y:S02]  /*13150*/  R2UR UR6, R12 ;  /* 0x000000000c0672ca */ /* 0x000fe400000e0000 */
[----:B------:R-:W-:Y:S01]  /*13160*/  R2UR UR7, R13 ;  /* 0x000000000d0772ca */ /* 0x000fe200000e0000 */
[----:B------:R-:W-:Y:S01]  /*13170*/  UMOV UR4, UR56 ;  /* 0x0000003800047c82 */ /* 0x000fe20008000000 */
[----:B------:R-:W-:Y:S01]  /*13180*/  UMOV UR5, UR57 ;  /* 0x0000003900057c82 */ /* 0x000fe20008000000 */
[----:B------:R-:W-:Y:S01]  /*13190*/  VIADD R12, R10, 0x306 ;  /* 0x000003060a0c7836 */ /* 0x000fe20000000000 */
[----:B------:R-:W-:Y:S01]  /*131a0*/  MOV R13, 0x40000040 ;  /* 0x40000040000d7802 */ /* 0x000fe20000000f00 */
[----:B------:R-:W-:Y:S02]  /*131b0*/  WARPGROUP.DEPBAR.LE gsb0, 0x0 ;  /* 0x00008000000079c5 */ /* 0x000fe40000010000 */
[----:B------:R-:W-:-:S06]  /*131c0*/  WARPGROUP.ARRIVE ;  /* 0x00000000000079c5 */ /* 0x000fcc0000000000 */
[----:B------:R-:W-:Y:S01]  /*131d0*/  HGMMA.64x96x16.F32 R88, gdesc[UR4], R88, gsb0 ;  /* 0x01600000045879f0 */ /* 0x000fe20008000858 */
[----:B------:R-:W-:Y:S02]  /*131e0*/  R2UR UR6, R12 ;  /* 0x000000000c0672ca */ /* 0x000fe400000e0000 */
[----:B------:R-:W-:Y:S01]  /*131f0*/  R2UR UR7, R13 ;  /* 0x000000000d0772ca */ /* 0x000fe200000e0000 */
[----:B------:R-:W-:Y:S01]  /*13200*/  UMOV UR4, UR52 ;  /* 0x0000003400047c82 */ /* 0x000fe20008000000 */
[----:B------:R-:W-:Y:S01]  /*13210*/  UMOV UR5, UR53 ;  /* 0x0000003500057c82 */ /* 0x000fe20008000000 */
[----:B------:R-:W-:Y:S02]  /*13220*/  VIADD R12, R10, 0x600 ;  /* 0x000006000a0c7836 */ /* 0x000fe40000000000 */
[----:B------:R-:W-:Y:S01]  /*13230*/  IMAD.MOV.U32 R13, RZ, RZ, 0x40000040 ;  /* 0x40000040ff0d7424 */ /* 0x000fe200078e00ff */
[----:B------:R-:W-:Y:S02]  /*13240*/  WARPGROUP.DEPBAR.LE gsb0, 0x0 ;  /* 0x00008000000079c5 */ /* 0x000fe40000010000 */
[----:B------:R-:W-:-:S06]  /*13250*/  WARPGROUP.ARRIVE ;  /* 0x00000000000079c5 */ /* 0x000fcc0000000000 */
[----:B------:R-:W-:Y:S01]  /*13260*/  HGMMA.64x96x16.F32 R88, gdesc[UR4], R88, gsb0 ;  /* 0x01600000045879f0 */ /* 0x000fe20008000858 */
[----:B------:R-:W-:Y:S02]  /*13270*/  R2UR UR6, R12 ;  /* 0x000000000c0672ca */ /* 0x000fe400000e0000 */
[----:B------:R-:W-:Y:S01]  /*13280*/  R2UR UR7, R13 ;  /* 0x000000000d0772ca */ /* 0x000fe200000e0000 */
[----:B------:R-:W-:Y:S01]  /*13290*/  UMOV UR4, UR48 ;  /* 0x0000003000047c82 */ /* 0x000fe20008000000 */
[----:B------:R-:W-:Y:S01]  /*132a0*/  UMOV UR5, UR49 ;  /* 0x0000003100057c82 */ /* 0x000fe20008000000 */
[----:B------:R-:W-:Y:S01]  /*132b0*/  IMAD.MOV.U32 R13, RZ, RZ, 0x40000040 ;  /* 0x40000040ff0d7424 */ /* 0x000fe200078e00ff */
[----:B------:R-:W-:Y:S01]  /*132c0*/  IADD3 R12, R10, 0x602, RZ ;  /* 0x000006020a0c7810 */ /* 0x000fe20007ffe0ff */
[----:B------:R-:W-:Y:S02]  /*132d0*/  WARPGROUP.DEPBAR.LE gsb0, 0x0 ;  /* 0x00008000000079c5 */ /* 0x000fe40000010000 */
[----:B------:R-:W-:-:S06]  /*132e0*/  WARPGROUP.ARRIVE ;  /* 0x00000000000079c5 */ /* 0x000fcc0000000000 */
        /* <DEDUP_REMOVED lines=23> */
[----:B------:R-:W-:Y:S02]  /*13460*/  WARPGROUP.DEPBAR.LE gsb0, 0x0 ;  /* 0x00008000000079c5 */ /* 0x000fe40000010000 */
[----:B------:R-:W-:-:S08]  /*13470*/  WARPGROUP.ARRIVE ;  /* 0x00000000000079c5 */ /* 0x000fd00000000000 */
[----:B------:R-:W-:Y:S01]  /*13480*/  HGMMA.64x96x16.F32 R88, gdesc[UR4], R88, gsb0 ;  /* 0x01600000045879f0 */ /* 0x000fe20008000858 */
        /* <DEDUP_REMOVED lines=65> */
[----:B------:R-:W-:Y:S05]  /*138a0*/  @!P0 BRA `(.L_x_630) ;  /* 0x0000000000048947 */ /* 0x000fea0003800000 */
[----:B------:R-:W-:Y:S01]  /*138b0*/  BPT.TRAP 0x1 ;  /* 0x000000040000795c */ /* 0x000fe20000300000 */
.L_x_630:
[----:B------:R-:W-:Y:S02]  /*138c0*/  SHF.L.U32 R3, R194, 0x1f, RZ ;  /* 0x0000001fc2037819 */ /* 0x000fe400000006ff */
[----:B------:R-:W-:-:S04]  /*138d0*/  LEA R10, R196, R2, 0x3 ;  /* 0x00000002c40a7211 */ /* 0x000fc800078e18ff */
[----:B------:R2:W3:Y:S01]  /*138e0*/  SYNCS.PHASECHK.TRANS64.TRYWAIT P1, [R10+URZ+0x2a850], R3 ;  /* 0x02a850030a0075a7 */ /* 0x0004e2000802017f */
[----:B------:R-:W-:Y:S05]  /*138f0*/  @!P0 BRA `(.L_x_631) ;  /* 0x0000000000048947 */ /* 0x000fea0003800000 */
[----:B------:R-:W-:Y:S01]  /*13900*/  BPT.TRAP 0x1 ;  /* 0x000000040000795c */ /* 0x000fe20000300000 */
.L_x_631:
[----:B01----:R-:W-:Y:S01]  /*13910*/  VIADD R0, R2, 0x400 ;  /* 0x0000040002007836 */ /* 0x003fe20000000000 */
[----:B------:R-:W-:Y:S04]  /*13920*/  BSSY B1, `(.L_x_632) ;  /* 0x0000008000017945 */ /* 0x000fe80003800000 */
[----:B------:R-:W-:-:S04]  /*13930*/  SHF.R.U32.HI R0, RZ, 0x4, R0 ;  /* 0x00000004ff007819 */ /* 0x000fc80000011600 */
[----:B------:R-:W-:-:S04]  /*13940*/  LOP3.LUT R0, R0, 0x3fff, RZ, 0xc0, !PT ;  /* 0x00003fff00007812 */ /* 0x000fc800078ec0ff */
[----:B------:R-:W-:-:S05]  /*13950*/  LOP3.LUT R0, R0, 0x3000000, RZ, 0xfc, !PT ;  /* 0x0300000000007812 */ /* 0x000fca00078efcff */
[----:B------:R-:W-:Y:S01]  /*13960*/  IMAD R0, R196, 0x600, R0 ;  /* 0x00000600c4007824 */ /* 0x000fe200078e0200 */
[----:B---3--:R-:W-:Y:S06]  /*13970*/  @P1 BRA `(.L_x_633) ;  /* 0x0000000000081947 */ /* 0x008fec0003800000 */
[----:B------:R-:W0:Y:S02]  /*13980*/  SYNCS.PHASECHK.TRANS64.TRYWAIT P1, [R10+URZ+0x2a850], R3 ;  /* 0x02a850030a0075a7 */ /* 0x000e24000802017f */
[----:B0-----:R-:W-:Y:S05]  /*13990*/  @!P1 BRA `(.L_x_634) ;  /* 0x000000b400789947 */ /* 0x001fea0003800000 */
.L_x_633:
[----:B------:R-:W-:Y:S05]  /*139a0*/  BSYNC B1 ;  /* 0x0000000000017941 */ /* 0x000fea0003800000 */
.L_x_632:
[----:B------:R-:W-:Y:S01]  /*139b0*/  IMAD.MOV.U32 R4, RZ, RZ, R0 ;  /* 0x000000ffff047224 */ /* 0x000fe200078e0000 */
[----:B------:R-:W-:Y:S01]  /*139c0*/  MOV R5, 0x40000040 ;  /* 0x4000004000057802 */ /* 0x000fe20000000f00 */
[----:B------:R-:W-:-:S03]  /*139d0*/  WARPGROUP.ARRIVE ;  /* 0x00000000000079c5 */ /* 0x000fc60000000000 */
[----:B------:R-:W-:Y:S01]  /*139e0*/  R2UR UR6, R4 ;  /* 0x00000000040672ca */ /* 0x000fe200000e0000 */
[----:B------:R-:W-:Y:S01]  /*139f0*/  VIADD R4, R0, 0x80 ;  /* 0x0000008000047836 */ /* 0x000fe20000000000 */
[----:B------:R-:W-:Y:S01]  /*13a00*/  R2UR UR7, R5 ;  /* 0x00000000050772ca */ /* 0x000fe200000e0000 */
[----:B------:R-:W-:-:S12]  /*13a10*/  IMAD.MOV.U32 R5, RZ, RZ, 0x40000040 ;  /* 0x40000040ff057424 */ /* 0x000fd800078e00ff */
[----:B------:R-:W-:Y:S01]  /*13a20*/  HGMMA.64x128x16.F32 R24, R156, gdesc[UR4].tnspB, R24, gsb0 ;  /* 0x41e000049c187df0 */ /* 0x000fe20008000818 */
[----:B------:R-:W-:Y:S02]  /*13a30*/  R2UR UR6, R4 ;  /* 0x00000000040672ca */ /* 0x000fe400000e0000 */
[----:B------:R-:W-:Y:S01]  /*13a40*/  R2UR UR7, R5 ;  /* 0x00000000050772ca */ /* 0x000fe200000e0000 */
[----:B------:R-:W-:Y:S01]  /*13a50*/  IMAD.MOV.U32 R5, RZ, RZ, 0x40000040 ;  /* 0x40000040ff057424 */ /* 0x000fe200078e00ff */
[----:B------:R-:W-:Y:S01]  /*13a60*/  IADD3 R4, R0, 0x100, RZ ;  /* 0x0000010000047810 */ /* 0x000fe20007ffe0ff */
[----:B------:R-:W-:Y:S02]  /*13a70*/  WARPGROUP.DEPBAR.LE gsb0, 0x0 ;  /* 0x00008000000079c5 */ /* 0x000fe40000010000 */
[----:B------:R-:W-:-:S08]  /*13a80*/  WARPGROUP.ARRIVE ;  /* 0x00000000000079c5 */ /* 0x000fd00000000000 */
[----:B------:R-:W-:Y:S01]  /*13a90*/  HGMMA.64x128x16.F32 R24, R136, gdesc[UR4].tnspB, R24, gsb0 ;  /* 0x41e0000488187df0 */ /* 0x000fe20008000818 */
[----:B------:R-:W-:Y:S01]  /*13aa0*/  R2UR UR6, R4 ;  /* 0x00000000040672ca */ /* 0x000fe200000e0000 */
[----:B------:R-:W-:Y:S01]  /*13ab0*/  VIADD R4, R0, 0x180 ;  /* 0x0000018000047836 */ /* 0x000fe20000000000 */
[----:B------:R-:W-:Y:S02]  /*13ac0*/  R2UR UR7, R5 ;  /* 0x00000000050772ca */ /* 0x000fe400000e0000 */
[----:B------:R-:W-:Y:S01]  /*13ad0*/  MOV R5, 0x40000040 ;  /* 0x4000004000057802 */ /* 0x000fe20000000f00 */
[----:B------:R-:W-:Y:S02]  /*13ae0*/  WARPGROUP.DEPBAR.LE gsb0, 0x0 ;  /* 0x00008000000079c5 */ /* 0x000fe40000010000 */
[----:B------:R-:W-:-:S08]  /*13af0*/  WARPGROUP.ARRIVE ;  /* 0x00000000000079c5 */ /* 0x000fd00000000000 */
[----:B------:R-:W-:Y:S01]  /*13b00*/  HGMMA.64x128x16.F32 R24, R140, gdesc[UR4].tnspB, R24, gsb0 ;  /* 0x41e000048c187df0 */ /* 0x000fe20008000818 */
[----:B------:R-:W-:Y:S01]  /*13b10*/  R2UR UR6, R4 ;  /* 0x00000000040672ca */ /* 0x000fe200000e0000 */
[----:B------:R-:W-:Y:S01]  /*13b20*/  VIADD R4, R0, 0x200 ;  /* 0x0000020000047836 */ /* 0x000fe20000000000 */
[----:B------:R-:W-:Y:S01]  /*13b30*/  R2UR UR7, R5 ;  /* 0x00000000050772ca */ /* 0x000fe200000e0000 */
[----:B------:R-:W-:Y:S01]  /*13b40*/  IMAD.MOV.U32 R5, RZ, RZ, 0x40000040 ;  /* 0x40000040ff057424 */ /* 0x000fe200078e00ff */
[----:B------:R-:W-:Y:S02]  /*13b50*/  WARPGROUP.DEPBAR.LE gsb0, 0x0 ;  /* 0x00008000000079c5 */ /* 0x000fe40000010000 */
[----:B------:R-:W-:-:S09]  /*13b60*/  WARPGROUP.ARRIVE ;  /* 0x00000000000079c5 */ /* 0x000fd20000000000 */
        /* <DEDUP_REMOVED lines=8> */
[----:B------:R-:W-:Y:S02]  /*13bf0*/  R2UR UR6, R4 ;  /* 0x00000000040672ca */ /* 0x000fe400000e0000 */
[----:B------:R-:W-:Y:S01]  /*13c00*/  R2UR UR7, R5 ;  /* 0x00000000050772ca */ /* 0x000fe200000e0000 */
[----:B------:R-:W-:Y:S02]  /*13c10*/  WARPGROUP.DEPBAR.LE gsb0, 0x0 ;  /* 0x00008000000079c5 */ /* 0x000fe40000010000 */
[----:B------:R-:W-:-:S10]  /*13c20*/  WARPGROUP.ARRIVE ;  /* 0x00000000000079c5 */ /* 0x000fd40000000000 */
[----:B------:R-:W-:Y:S03]  /*13c30*/  HGMMA.64x128x16.F32 R24, R152, gdesc[UR4].tnspB, R24, gsb0 ;  /* 0x41e0000498187df0 */ /* 0x000fe60008000818 */
[----:B------:R-:W-:Y:S02]  /*13c40*/  WARPGROUP.DEPBAR.LE gsb0, 0x0 ;  /* 0x00008000000079c5 */ /* 0x000fe40000010000 */
[----:B------:R-:W-:Y:S05]  /*13c50*/  @!P0 BRA `(.L_x_635) ;  /* 0x0000000000048947 */ /* 0x000fea0003800000 */
[----:B------:R-:W-:Y:S01]  /*13c60*/  BPT.TRAP 0x1 ;  /* 0x000000040000795c */ /* 0x000fe20000300000 */
.L_x_635:
[----:B------:R-:W-:Y:S02]  /*13c70*/  FMNMX.FTZ R0, R88, R20, !PT ;  /* 0x0000001458007209 */ /* 0x000fe40007810000 */
[----:B------:R-:W-:Y:S02]  /*13c80*/  FMNMX.FTZ R4, R90, R15, !PT ;  /* 0x0000000f5a047209 */ /* 0x000fe40007810000 */
[----:B0-2---:R-:W-:Y:S02]  /*13c90*/  FMNMX.FTZ R3, R89, R0, !PT ;  /* 0x0000000059037209 */ /* 0x005fe40007810000 */
        /* <DEDUP_REMOVED lines=47> */
[----:B0-----:R-:W-:Y:S01]  /*13f90*/  FMNMX.FTZ R12, R5, R0, !PT ;  /* 0x00000000050c7209 */ /* 0x001fe20007810000 */
[----:B------:R-:W-:Y:S01]  /*13fa0*/  IMAD.U32 R0, RZ, RZ, UR38 ;  /* 0x00000026ff007e24 */ /* 0x000fe2000f8e00ff */
[----:B-1----:R-:W-:-:S03]  /*13fb0*/  FMNMX.FTZ R13, R9, R4, !PT ;  /* 0x00000004090d7209 */ /* 0x002fc60007810000 */
[----:B------:R-:W0:Y:S04]  /*13fc0*/  SHFL.BFLY PT, R3, R12, 0x1, 0x1f ;  /* 0x0c201f000c037f89 */ /* 0x000e2800000e0000 */
[----:B------:R-:W1:Y:S01]  /*13fd0*/  SHFL.BFLY PT, R4, R13, 0x1, 0x1f ;  /* 0x0c201f000d047f89 */ /* 0x000e6200000e0000 */
[----:B0-----:R-:W-:Y:S02]  /*13fe0*/  FMNMX.FTZ R3, R12, R3, !PT ;  /* 0x000000030c037209 */ /* 0x001fe40007810000 */
[----:B-1----:R-:W-:-:S03]  /*13ff0*/  FMNMX.FTZ R4, R13, R4, !PT ;  /* 0x000000040d047209 */ /* 0x002fc60007810000 */
[----:B------:R-:W-:-:S04]  /*14000*/  FADD.FTZ R11, -R3, R20 ;  /* 0x00000014030b7221 */ /* 0x000fc80000010100 */
[-C--:B------:R-:W-:Y:S01]  /*14010*/  FMUL.FTZ R20, R11, R0.reuse ;  /* 0x000000000b147220 */ /* 0x080fe20000410000 */
[-C--:B------:R-:W-:Y:S01]  /*14020*/  FMUL.FTZ R11, R3, R0.reuse ;  /* 0x00000000030b7220 */ /* 0x080fe20000410000 */
[C---:B------:R-:W-:Y:S02]  /*14030*/  FADD.FTZ R5, -R4.reuse, R15 ;  /* 0x0000000f04057221 */ /* 0x040fe40000010100 */
[----:B------:R-:W-:Y:S01]  /*14040*/  MUFU.EX2 R9, R20 ;  /* 0x0000001400097308 */ /* 0x000fe20000000800 */
[-CC-:B------:R-:W-:Y:S01]  /*14050*/  FFMA.FTZ R139, R89, R0.reuse, -R11.reuse ;  /* 0x00000000598b7223 */ /* 0x180fe2000001080b */
[-CC-:B------:R-:W-:Y:S01]  /*14060*/  FFMA.FTZ R89, R109, R0.reuse, -R11.reuse ;  /* 0x000000006d597223 */ /* 0x180fe2000001080b */
[-C--:B------:R-:W-:Y:S01]  /*14070*/  FMUL.FTZ R109, R4, R0.reuse ;  /* 0x00000000046d7220 */ /* 0x080fe20000410000 */
[-CC-:B------:R-:W-:Y:S01]  /*14080*/  FFMA.FTZ R156, R88, R0.reuse, -R11.reuse ;  /* 0x00000000589c7223 */ /* 0x180fe2000001080b */
[-C--:B------:R-:W-:Y:S01]  /*14090*/  FFMA.FTZ R142, R108, R0.reuse, -R11 ;  /* 0x000000006c8e7223 */ /* 0x080fe2000001080b */
[-C--:B------:R-:W-:Y:S01]  /*140a0*/  FMUL.FTZ R5, R5, R0.reuse ;  /* 0x0000000005057220 */ /* 0x080fe20000410000 */
[-CC-:B------:R-:W-:Y:S01]  /*140b0*/  FFMA.FTZ R108, R90, R0.reuse, -R109.reuse ;  /* 0x000000005a6c7223 */ /* 0x180fe2000001086d */
[-C--:B------:R-:W-:Y:S01]  /*140c0*/  FFMA.FTZ R157, R91, R0.reuse, -R109 ;  /* 0x000000005b9d7223 */ /* 0x080fe2000001086d */
[-CC-:B------:R-:W-:Y:S01]  /*140d0*/  FFMA.FTZ R158, R92, R0.reuse, -R11.reuse ;  /* 0x000000005c9e7223 */ /* 0x180fe2000001080b */
[----:B------:R-:W0:Y:S01]  /*140e0*/  MUFU.EX2 R156, R156 ;  /* 0x0000009c009c7308 */ /* 0x000e220000000800 */
[-C--:B------:R-:W-:Y:S01]  /*140f0*/  FFMA.FTZ R92, R105, R0.reuse, -R11 ;  /* 0x00000000695c7223 */ /* 0x080fe2000001080b */
[-C--:B------:R-:W-:Y:S01]  /*14100*/  FFMA.FTZ R105, R94, R0.reuse, -R109 ;  /* 0x000000005e697223 */ /* 0x080fe2000001086d */
[-C--:B------:R-:W-:Y:S01]  /*14110*/  FFMA.FTZ R137, R93, R0.reuse, -R11 ;  /* 0x000000005d897223 */ /* 0x080fe2000001080b */
[-C--:B------:R-:W-:Y:S01]  /*14120*/  FFMA.FTZ R159, R95, R0.reuse, -R109 ;  /* 0x000000005f9f7223 */ /* 0x080fe2000001086d */
[-CC-:B------:R-:W-:Y:S01]  /*14130*/  FFMA.FTZ R136, R96, R0.reuse, -R11.reuse ;  /* 0x0000000060887223 */ /* 0x180fe2000001080b */
[-C--:B------:R-:W-:Y:S01]  /*14140*/  FFMA.FTZ R140, R104, R0.reuse, -R11 ;  /* 0x00000000688c7223 */ /* 0x080fe2000001080b */
[-C--:B------:R-:W-:Y:S01]  /*14150*/  FFMA.FTZ R104, R98, R0.reuse, -R109 ;  /* 0x0000000062687223 */ /* 0x080fe2000001086d */
[----:B------:R-:W-:Y:S01]  /*14160*/  MUFU.EX2 R5, R5 ;  /* 0x0000000500057308 */ /* 0x000fe20000000800 */
[-C--:B------:R-:W-:Y:S01]  /*14170*/  FFMA.FTZ R96, R97, R0.reuse, -R11 ;  /* 0x0000000061607223 */ /* 0x080fe2000001080b */
[-C--:B------:R-:W-:Y:S01]  /*14180*/  FFMA.FTZ R90, R99, R0.reuse, -R109 ;  /* 0x00000000635a7223 */ /* 0x080fe2000001086d */
[-C--:B------:R-:W-:Y:S01]  /*14190*/  FFMA.FTZ R138, R100, R0.reuse, -R11 ;  /* 0x00000000648a7223 */ /* 0x080fe2000001080b */
[-C--:B------:R-:W-:Y:S01]  /*141a0*/  FFMA.FTZ R102, R102, R0.reuse, -R109 ;  /* 0x0000000066667223 */ /* 0x080fe2000001086d */
[-C--:B------:R-:W-:Y:S01]  /*141b0*/  FFMA.FTZ R93, R101, R0.reuse, -R11 ;  /* 0x00000000655d7223 */ /* 0x080fe2000001080b */
[-CC-:B------:R-:W-:Y:S01]  /*141c0*/  FFMA.FTZ R91, R103, R0.reuse, -R109.reuse ;  /* 0x00000000675b7223 */ /* 0x180fe2000001086d */
[-CC-:B------:R-:W-:Y:S01]  /*141d0*/  FFMA.FTZ R101, R106, R0.reuse, -R109.reuse ;  /* 0x000000006a657223 */ /* 0x180fe2000001086d */
[----:B------:R-:W1:Y:S01]  /*141e0*/  MUFU.EX2 R108, R108 ;  /* 0x0000006c006c7308 */ /* 0x000e620000000800 */
[----:B0-----:R-:W-:Y:S01]  /*141f0*/  FFMA.FTZ R94, R9, R7, R156 ;  /* 0x00000007095e7223 */ /* 0x001fe2000001009c */
[-CC-:B------:R-:W-:Y:S01]  /*14200*/  FFMA.FTZ R141, R107, R0.reuse, -R109.reuse ;  /* 0x000000006b8d7223 */ /* 0x180fe2000001086d */
[-CC-:B------:R-:W-:Y:S01]  /*14210*/  FFMA.FTZ R100, R110, R0.reuse, -R109.reuse ;  /* 0x000000006e647223 */ /* 0x180fe2000001086d */
[-C--:B------:R-:W-:Y:S01]  /*14220*/  FFMA.FTZ R143, R111, R0.reuse, -R109 ;  /* 0x000000006f8f7223 */ /* 0x080fe2000001086d */
[-C--:B------:R-:W-:Y:S01]  /*14230*/  FFMA.FTZ R144, R112, R0.reuse, -R11 ;  /* 0x0000000070907223 */ /* 0x080fe2000001080b */
[-C--:B------:R-:W-:Y:S01]  /*14240*/  FFMA.FTZ R99, R114, R0.reuse, -R109 ;  /* 0x0000000072637223 */ /* 0x080fe2000001086d */
[-C--:B------:R-:W-:Y:S01]  /*14250*/  FFMA.FTZ R88, R113, R0.reuse, -R11 ;  /* 0x0000000071587223 */ /* 0x080fe2000001080b */
[----:B------:R-:W0:Y:S01]  /*14260*/  MUFU.EX2 R139, R139 ;  /* 0x0000008b008b7308 */ /* 0x000e220000000800 */
[-C--:B------:R-:W-:Y:S01]  /*14270*/  FFMA.FTZ R145, R115, R0.reuse, -R109 ;  /* 0x0000000073917223 */ /* 0x080fe2000001086d */
[-C--:B------:R-:W-:Y:S01]  /*14280*/  FFMA.FTZ R146, R116, R0.reuse, -R11 ;  /* 0x0000000074927223 */ /* 0x080fe2000001080b */
[-C--:B------:R-:W-:Y:S01]  /*14290*/  FFMA.FTZ R98, R118, R0.reuse, -R109 ;  /* 0x0000000076627223 */ /* 0x080fe2000001086d */
[-C--:B------:R-:W-:Y:S01]  /*142a0*/  FFMA.FTZ R20, R117, R0.reuse, -R11 ;  /* 0x0000000075147223 */ /* 0x080fe2000001080b */
[-C--:B------:R-:W-:Y:S01]  /*142b0*/  FFMA.FTZ R147, R119, R0.reuse, -R109 ;  /* 0x0000000077937223 */ /* 0x080fe2000001086d */
[-C--:B------:R-:W-:Y:S01]  /*142c0*/  FFMA.FTZ R148, R120, R0.reuse, -R11 ;  /* 0x0000000078947223 */ /* 0x080fe2000001080b */
[----:B------:R-:W-:Y:S01]  /*142d0*/  FFMA.FTZ R97, R122, R0, -R109 ;  /* 0x000000007a617223 */ /* 0x000fe2000001086d */
[----:B------:R-:W2:Y:S01]  /*142e0*/  MUFU.EX2 R157, R157 ;  /* 0x0000009d009d7308 */ /* 0x000ea20000000800 */
[----:B-1----:R-:W-:Y:S01]  /*142f0*/  FFMA.FTZ R6, R5, R6, R108 ;  /* 0x0000000605067223 */ /* 0x002fe2000001006c */
[-C--:B------:R-:W-:Y:S01]  /*14300*/  FFMA.FTZ R15, R121, R0.reuse, -R11 ;  /* 0x00000000790f7223 */ /* 0x080fe2000001080b */
[-C--:B------:R-:W-:Y:S01]  /*14310*/  FFMA.FTZ R149, R123, R0.reuse, -R109 ;  /* 0x000000007b957223 */ /* 0x080fe2000001086d */
[-CC-:B------:R-:W-:Y:S01]  /*14320*/  FFMA.FTZ R150, R124, R0.reuse, -R11.reuse ;  /* 0x000000007c967223 */ /* 0x180fe2000001080b */
[-C--:B------:R-:W-:Y:S01]  /*14330*/  FFMA.FTZ R13, R125, R0.reuse, -R11 ;  /* 0x000000007d0d7223 */ /* 0x080fe2000001080b */
[-C--:B------:R-:W-:Y:S01]  /*14340*/  FFMA.FTZ R151, R127, R0.reuse, -R109 ;  /* 0x000000007f977223 */ /* 0x080fe2000001086d */
[-CC-:B------:R-:W-:Y:S01]  /*14350*/  FFMA.FTZ R152, R128, R0.reuse, -R11.reuse ;  /* 0x0000000080987223 */ /* 0x180fe2000001080b */
[----:B------:R-:W1:Y:S01]  /*14360*/  MUFU.EX2 R158, R158 ;  /* 0x0000009e009e7308 */ /* 0x000e620000000800 */
[----:B0-----:R-:W-:Y:S01]  /*14370*/  FADD.FTZ R7, R139, R94 ;  /* 0x0000005e8b077221 */ /* 0x001fe20000010000 */
[-C--:B------:R-:W-:Y:S01]  /*14380*/  FFMA.FTZ R12, R129, R0.reuse, -R11 ;  /* 0x00000000810c7223 */ /* 0x080fe2000001080b */
[-C--:B------:R-:W-:Y:S01]  /*14390*/  FFMA.FTZ R153, R131, R0.reuse, -R109 ;  /* 0x0000000083997223 */ /* 0x080fe2000001086d */
[-C--:B------:R-:W-:Y:S01]  /*143a0*/  FFMA.FTZ R154, R132, R0.reuse, -R11 ;  /* 0x00000000849a7223 */ /* 0x080fe2000001080b */
[-C--:B------:R-:W-:Y:S01]  /*143b0*/  FFMA.FTZ R155, R134, R0.reuse, -R109 ;  /* 0x00000000869b7223 */ /* 0x080fe2000001086d */
[----:B------:R-:W-:-:S02]  /*143c0*/  FFMA.FTZ R11, R133, R0, -R11 ;  /* 0x00000000850b7223 */ /* 0x000fc4000001080b */
        /* <DEDUP_REMOVED lines=21> */
[----:B-1----:R-:W-:Y:S01]  /*14520*/  FADD.FTZ R94, R102, R95 ;  /* 0x0000005f665e7221 */ /* 0x002fe20000010000 */
[----:B------:R-:W-:-:S06]  /*14530*/  FFMA.FTZ R95, R126, R0, -R109 ;  /* 0x000000007e5f7223 */ /* 0x000fcc000001086d */
        /* <DEDUP_REMOVED lines=19> */
[----:B0-----:R-:W-:Y:S01]  /*14670*/  FADD.FTZ R6, R143, R94 ;  /* 0x0000005e8f067221 */ /* 0x001fe20000010000 */
[----:B------:R-:W-:-:S06]  /*14680*/  FFMA.FTZ R94, R130, R0, -R109 ;  /* 0x00000000825e7223 */ /* 0x000fcc000001086d */
        /* <DEDUP_REMOVED lines=20> */
[----:B------:R-:W-:-:S04]  /*147d0*/  IADD3 R6, R21, 0x2a840, RZ ;  /* 0x0002a84015067810 */ /* 0x000fc80007ffe0ff */
[----:B------:R-:W-:Y:S02]  /*147e0*/  PRMT R6, R181, 0x654, R6 ;  /* 0x00000654b5067816 */ /* 0x000fe40000000006 */
[----:B------:R-:W2:Y:S01]  /*147f0*/  MUFU.EX2 R150, R150 ;  /* 0x0000009600967308 */ /* 0x000ea20000000800 */
[----:B-1----:R-:W-:Y:S01]  /*14800*/  FADD.FTZ R7, R15, R106 ;  /* 0x0000006a0f077221 */ /* 0x002fe20000010000 */
[----:B------:R-:W-:Y:S01]  /*14810*/  FFMA.FTZ R106, R135, R0, -R109 ;  /* 0x00000000876a7223 */ /* 0x000fe2000001086d */
[----:B------:R1:W-:Y:S05]  /*14820*/  SYNCS.ARRIVE.TRANS64.RED.A1T0 RZ, [R6+URZ], RZ ;  /* 0x000000ff06ff79a7 */ /* 0x0003ea000810043f */
[----:B------:R-:W3:Y:S01]  /*14830*/  MUFU.EX2 R95, R95 ;  /* 0x0000005f005f7308 */ /* 0x000ee20000000800 */
[----:B0-----:R-:W-:-:S07]  /*14840*/  FADD.FTZ R110, R149, R110 ;  /* 0x0000006e956e7221 */ /* 0x001fce0000010000 */
[----:B------:R-:W0:Y:S01]  /*14850*/  MUFU.EX2 R13, R13 ;  /* 0x0000000d000d7308 */ /* 0x000e220000000800 */
[----:B--2---:R-:W-:-:S07]  /*14860*/  FADD.FTZ R112, R150, R7 ;  /* 0x0000000796707221 */ /* 0x004fce0000010000 */
[----:B------:R-:W2:Y:S01]  /*14870*/  MUFU.EX2 R151, R151 ;  /* 0x0000009700977308 */ /* 0x000ea20000000800 */
[----:B---3--:R-:W-:-:S07]  /*14880*/  FADD.FTZ R110, R95, R110 ;  /* 0x0000006e5f6e7221 */ /* 0x008fce0000010000 */
[----:B------:R-:W3:Y:S01]  /*14890*/  MUFU.EX2 R152, R152 ;  /* 0x0000009800987308 */ /* 0x000ee20000000800 */
[----:B0-----:R-:W-:-:S07]  /*148a0*/  FADD.FTZ R7, R13, R112 ;  /* 0x000000700d077221 */ /* 0x001fce0000010000 */
[----:B------:R-:W1:Y:S01]  /*148b0*/  MUFU.EX2 R94, R94 ;  /* 0x0000005e005e7308 */ /* 0x000e620000000800 */
[----:B--2---:R-:W-:-:S07]  /*148c0*/  FADD.FTZ R21, R151, R110 ;  /* 0x0000006e97157221 */ /* 0x004fce0000010000 */
[----:B------:R-:W0:Y:S01]  /*148d0*/  MUFU.EX2 R12, R12 ;  /* 0x0000000c000c7308 */ /* 0x000e220000000800 */
[----:B---3--:R-:W-:-:S07]  /*148e0*/  FADD.FTZ R7, R152, R7 ;  /* 0x0000000798077221 */ /* 0x008fce0000010000 */
        /* <DEDUP_REMOVED lines=10> */
[----:B--2---:R-:W-:-:S03]  /*14990*/  FADD.FTZ R7, R11, R110 ;  /* 0x0000006e0b077221 */ /* 0x004fc60000010000 */
[----:B-1----:R-:W-:Y:S01]  /*149a0*/  FADD.FTZ R6, R106, R21 ;  /* 0x000000156a067221 */ /* 0x002fe20000010000 */
[----:B------:R-:W-:Y:S06]  /*149b0*/  @!P0 BRA `(.L_x_636) ;  /* 0x0000000000048947 */ /* 0x000fec0003800000 */
[----:B------:R-:W-:Y:S01]  /*149c0*/  BPT.TRAP 0x1 ;  /* 0x000000040000795c */ /* 0x000fe20000300000 */
.L_x_636:
[----:B------:R-:W-:Y:S01]  /*149d0*/  ISETP.GT.AND P1, PT, R14, RZ, PT ;  /* 0x000000ff0e00720c */ /* 0x000fe20003f24270 */
[----:B------:R-:W-:Y:S01]  /*149e0*/  VIADD R10, R10, 0x2a860 ;  /* 0x0002a8600a0a7836 */ /* 0x000fe20000000000 */
[----:B------:R-:W-:Y:S01]  /*149f0*/  F2FP.F16.F32.PACK_AB R156, R139, R156 ;  /* 0x0000009c8b9c723e */ /* 0x000fe200000000ff */
[----:B------:R-:W-:Y:S01]  /*14a00*/  VIADD R14, R14, 0xffffffff ;  /* 0xffffffff0e0e7836 */ /* 0x000fe20000000000 */
[----:B------:R-:W-:Y:S01]  /*14a10*/  F2FP.F16.F32.PACK_AB R158, R137, R158 ;  /* 0x0000009e899e723e */ /* 0x000fe200000000ff */
[----:B------:R-:W-:Y:S01]  /*14a20*/  IMAD.MOV.U32 R194, RZ, RZ, R180 ;  /* 0x000000ffffc27224 */ /* 0x000fe200078e00b4 */
[----:B------:R-:W-:Y:S02]  /*14a30*/  PRMT R10, R181, 0x654, R10 ;  /* 0x00000654b50a7816 */ /* 0x000fe4000000000a */
[----:B------:R-:W-:Y:S01]  /*14a40*/  F2FP.F16.F32.PACK_AB R146, R20, R146 ;  /* 0x000000921492723e */ /* 0x000fe200000000ff */
[----:B------:R-:W-:Y:S01]  /*14a50*/  IMAD.MOV.U32 R20, RZ, RZ, R3 ;  /* 0x000000ffff147224 */ /* 0x000fe200078e0003 */
[----:B------:R0:W-:Y:S01]  /*14a60*/  SYNCS.ARRIVE.TRANS64.RED.A1T0 RZ, [R10+URZ], RZ ;  /* 0x000000ff0aff79a7 */ /* 0x0001e2000810043f */
        /* <DEDUP_REMOVED lines=21> */
[----:B------:R-:W-:Y:S02]  /*14bc0*/  MOV R15, R4 ;  /* 0x00000004000f7202 */ /* 0x000fe40000000f00 */
[----:B------:R-:W-:Y:S01]  /*14bd0*/  MOV R196, R173 ;  /* 0x000000ad00c47202 */ /* 0x000fe20000000f00 */
[----:B0-----:R-:W-:Y:S06]  /*14be0*/  @P1 BRA `(.L_x_637) ;  /* 0xffffffe0001c1947 */ /* 0x001fec000383ffff */
.L_x_624:
[----:B------:R-:W-:Y:S05]  /*14bf0*/  BSYNC B0 ;  /* 0x0000000000007941 */ /* 0x000fea0003800000 */
.L_x_623:
        /* <DEDUP_REMOVED lines=67> */
.L_x_638:
[----:B------:R-:W-:Y:S01]  /*15030*/  IMAD R10, R173, 0x8, R2 ;  /* 0x00000008ad0a7824 */ /* 0x000fe200078e0202 */
[----:B------:R-:W-:-:S04]  /*15040*/  SHF.L.U32 R5, R180, 0x1f, RZ ;  /* 0x0000001fb4057819 */ /* 0x000fc800000006ff */
[----:B------:R0:W1:Y:S01]  /*15050*/  SYNCS.PHASECHK.TRANS64.TRYWAIT P1, [R10+URZ+0x2a850], R5 ;  /* 0x02a850050a0075a7 */ /* 0x000062000802017f */
[----:B------:R-:W-:Y:S05]  /*15060*/  @!P0 BRA `(.L_x_639) ;  /* 0x0000000000048947 */ /* 0x000fea0003800000 */
[----:B------:R-:W-:Y:S01]  /*15070*/  BPT.TRAP 0x1 ;  /* 0x000000040000795c */ /* 0x000fe20000300000 */
.L_x_639:
[----:B------:R-:W-:Y:S01]  /*15080*/  VIADD R2, R2, 0x400 ;  /* 0x0000040002027836 */ /* 0x000fe20000000000 */
[----:B------:R-:W-:Y:S04]  /*15090*/  BSSY B0, `(.L_x_640) ;  /* 0x0000008000007945 */ /* 0x000fe80003800000 */
[----:B------:R-:W-:-:S04]  /*150a0*/  SHF.R.U32.HI R2, RZ, 0x4, R2 ;  /* 0x00000004ff027819 */ /* 0x000fc80000011602 */
[----:B------:R-:W-:-:S04]  /*150b0*/  LOP3.LUT R2, R2, 0x3fff, RZ, 0xc0, !PT ;  /* 0x00003fff02027812 */ /* 0x000fc800078ec0ff */
[----:B------:R-:W-:-:S05]  /*150c0*/  LOP3.LUT R2, R2, 0x3000000, RZ, 0xfc, !PT ;  /* 0x0300000002027812 */ /* 0x000fca00078efcff */
[----:B------:R-:W-:Y:S01]  /*150d0*/  IMAD R2, R173, 0x600, R2 ;  /* 0x00000600ad027824 */ /* 0x000fe200078e0202 */
[----:B-1----:R-:W-:Y:S06]  /*150e0*/  @P1 BRA `(.L_x_641) ;  /* 0x0000000000081947 */ /* 0x002fec0003800000 */
[----:B------:R-:W1:Y:S02]  /*150f0*/  SYNCS.PHASECHK.TRANS64.TRYWAIT P1, [R10+URZ+0x2a850], R5 ;  /* 0x02a850050a0075a7 */ /* 0x000e64000802017f */
[----:B-1----:R-:W-:Y:S05]  /*15100*/  @!P1 BRA `(.L_x_642) ;  /* 0x0000009c00b09947 */ /* 0x002fea0003800000 */
.L_x_641:
[----:B------:R-:W-:Y:S05]  /*15110*/  BSYNC B0 ;  /* 0x0000000000007941 */ /* 0x000fea0003800000 */
.L_x_640:
[----:B------:R-:W-:Y:S01]  /*15120*/  IMAD.MOV.U32 R9, RZ, RZ, 0x40000040 ;  /* 0x40000040ff097424 */ /* 0x000fe200078e00ff */
[----:B------:R-:W-:Y:S01]  /*15130*/  MOV R8, R2 ;  /* 0x0000000200087202 */ /* 0x000fe20000000f00 */
[----:B------:R-:W-:Y:S01]  /*15140*/  WARPGROUP.ARRIVE ;  /* 0x00000000000079c5 */ /* 0x000fe20000000000 */
[----:B01----:R-:W-:Y:S01]  /*15150*/  SHFL.BFLY PT, R5, R6, 0x2, 0x1f ;  /* 0x0c401f0006057f89 */ /* 0x003fe200000e0000 */
[----:B------:R-:W-:Y:S01]  /*15160*/  MOV R88, 0xff800000 ;  /* 0xff80000000587802 */ /* 0x000fe20000000f00 */
[----:B------:R-:W-:Y:S01]  /*15170*/  IMAD.MOV.U32 R89, RZ, RZ, -0x800000 ;  /* 0xff800000ff597424 */ /* 0x000fe200078e00ff */
[----:B------:R-:W-:Y:S01]  /*15180*/  R2UR UR6, R8 ;  /* 0x00000000080672ca */ /* 0x000fe200000e0000 */
[----:B------:R-:W-:Y:S01]  /*15190*/  VIADD R8, R2, 0x80 ;  /* 0x0000008002087836 */ /* 0x000fe20000000000 */
[----:B------:R-:W-:Y:S02]  /*151a0*/  R2UR UR7, R9 ;  /* 0x00000000090772ca */ /* 0x000fe400000e0000 */
[----:B------:R-:W-:-:S11]  /*151b0*/  MOV R9, 0x40000040 ;  /* 0x4000004000097802 */ /* 0x000fd60000000f00 */
        /* <DEDUP_REMOVED lines=25> */
[----:B------:R-:W-:Y:S02]  /*15350*/  IADD3 R8, R2, 0x280, RZ ;  /* 0x0000028002087810 */ /* 0x000fe40007ffe0ff */
[----:B------:R-:W0:Y:S02]  /*15360*/  SHFL.BFLY PT, R2, R7, 0x2, 0x1f ;  /* 0x0c401f0007027f89 */ /* 0x000e2400000e0000 */
[----:B0-----:R-:W-:Y:S01]  /*15370*/  FADD.FTZ R2, R2, R7 ;  /* 0x0000000702027221 */ /* 0x001fe20000010000 */
[----:B------:R-:W-:-:S02]  /*15380*/  WARPGROUP.DEPBAR.LE gsb0, 0x0 ;  /* 0x00008000000079c5 */ /* 0x000fc40000010000 */
[----:B------:R-:W-:-:S06]  /*15390*/  WARPGROUP.ARRIVE ;  /* 0x00000000000079c5 */ /* 0x000fcc0000000000 */
[----:B------:R-:W-:Y:S01]  /*153a0*/  HGMMA.64x128x16.F32 R24, R148, gdesc[UR4].tnspB, R24, gsb0 ;  /* 0x41e0000494187df0 */ /* 0x000fe20008000818 */
[----:B------:R-:W-:Y:S01]  /*153b0*/  R2UR UR6, R8 ;  /* 0x00000000080672ca */ /* 0x000fe200000e0000 */
[----:B------:R-:W-:Y:S01]  /*153c0*/  FADD.FTZ R8, R5, R6 ;  /* 0x0000000605087221 */ /* 0x000fe20000010000 */
[----:B------:R-:W-:Y:S01]  /*153d0*/  R2UR UR7, R9 ;  /* 0x00000000090772ca */ /* 0x000fe200000e0000 */
[----:B------:R-:W0:Y:S01]  /*153e0*/  SHFL.BFLY PT, R5, R2, 0x1, 0x1f ;  /* 0x0c201f0002057f89 */ /* 0x000e2200000e0000 */
[----:B------:R-:W-:-:S03]  /*153f0*/  IMAD.MOV.U32 R6, RZ, RZ, RZ ;  /* 0x000000ffff067224 */ /* 0x000fc600078e00ff */
[----:B------:R-:W1:Y:S01]  /*15400*/  SHFL.BFLY PT, R9, R8, 0x1, 0x1f ;  /* 0x0c201f0008097f89 */ /* 0x000e6200000e0000 */
[----:B0-----:R-:W-:Y:S01]  /*15410*/  FADD.FTZ R11, R2, R5 ;  /* 0x00000005020b7221 */ /* 0x001fe20000010000 */
[----:B------:R-:W-:Y:S01]  /*15420*/  MOV R5, RZ ;  /* 0x000000ff00057202 */ /* 0x000fe20000000f00 */
[----:B-1----:R-:W-:-:S03]  /*15430*/  FADD.FTZ R12, R8, R9 ;  /* 0x00000009080c7221 */ /* 0x002fc60000010000 */
        /* <DEDUP_REMOVED lines=14> */
[----:B------:R-:W-:Y:S03]  /*15520*/  HGMMA.64x128x16.F32 R24, R152, gdesc[UR4].tnspB, R24, gsb0 ;  /* 0x41e0000498187df0 */ /* 0x000fe60008000818 */
[----:B------:R-:W-:Y:S02]  /*15530*/  WARPGROUP.DEPBAR.LE gsb0, 0x0 ;  /* 0x00008000000079c5 */ /* 0x000fe40000010000 */
[----:B--23--:R-:W-:Y:S05]  /*15540*/  @!P0 BRA `(.L_x_643) ;  /* 0x0000000000048947 */ /* 0x00cfea0003800000 */
[----:B------:R-:W-:Y:S01]  /*15550*/  BPT.TRAP 0x1 ;  /* 0x000000040000795c */ /* 0x000fe20000300000 */
.L_x_643:
[----:B------:R-:W-:Y:S01]  /*15560*/  IADD3 R0, R10, 0x2a860, RZ ;  /* 0x0002a8600a007810 */ /* 0x000fe20007ffe0ff */
[----:B------:R-:W-:Y:S02]  /*15570*/  VIADD R173, R173, 0x1 ;  /* 0x00000001adad7836 */ /* 0x000fe40000000000 */
[-C--:B------:R-:W-:Y:S01]  /*15580*/  FMUL.FTZ R24, R24, R5.reuse ;  /* 0x0000000518187220 */ /* 0x080fe20000410000 */
[-C--:B------:R-:W-:Y:S01]  /*15590*/  FMUL.FTZ R91, R25, R5.reuse ;  /* 0x00000005195b7220 */ /* 0x080fe20000410000 */
[----:B------:R-:W-:Y:S01]  /*155a0*/  PRMT R181, R181, 0x654, R0 ;  /* 0x00000654b5b57816 */ /* 0x000fe20000000000 */
[-C--:B------:R-:W-:Y:S01]  /*155b0*/  FMUL.FTZ R0, R36, R5.reuse ;  /* 0x0000000524007220 */ /* 0x080fe20000410000 */
[----:B------:R-:W-:Y:S01]  /*155c0*/  ISETP.NE.AND P0, PT, R173, 0x2, PT ;  /* 0x00000002ad00780c */ /* 0x000fe20003f05270 */
[-C--:B------:R-:W-:Y:S01]  /*155d0*/  FMUL.FTZ R10, R28, R5.reuse ;  /* 0x000000051c0a7220 */ /* 0x080fe20000410000 */
[----:B------:R1:W-:Y:S01]  /*155e0*/  SYNCS.ARRIVE.TRANS64.RED.A1T0 RZ, [R181+URZ], RZ ;  /* 0x000000ffb5ff79a7 */ /* 0x0003e2000810043f */
        /* <DEDUP_REMOVED lines=28> */
[----:B------:R-:W-:Y:S01]  /*157b0*/  SEL R5, RZ, 0x1, P0 ;  /* 0x00000001ff057807 */ /* 0x000fe20000000000 */
[-C--:B0-----:R-:W-:Y:S01]  /*157c0*/  FMUL.FTZ R92, R34, R6.reuse ;  /* 0x00000006225c7220 */ /* 0x081fe20000410000 */
        /* <DEDUP_REMOVED lines=31> */
[----:B------:R-:W-:Y:S01]  /*159c0*/  FMUL.FTZ R87, R87, R6 ;  /* 0x0000000657577220 */ /* 0x000fe20000410000 */
[----:B------:R-:W-:-:S02]  /*159d0*/  LOP3.LUT R180, R180, R5, RZ, 0x3c, !PT ;  /* 0x00000005b4b47212 */ /* 0x000fc400078e3cff */
[----:B------:R-:W-:Y:S02]  /*159e0*/  IADD3 R189, R189, 0x1, RZ ;  /* 0x00000001bdbd7810 */ /* 0x000fe40007ffe0ff */
[----:B-1----:R-:W-:-:S07]  /*159f0*/  SEL R173, R173, RZ, P0 ;  /* 0x000000ffadad7207 */ /* 0x002fce0000000000 */
.L_x_565:
[----:B------:R-:W0:Y:S08]  /*15a00*/  S2UR UR4, SR_CgaCtaId ;  /* 0x00000000000479c3 */ /* 0x000e300000008800 */
[----:B------:R-:W-:Y:S01]  /*15a10*/  BAR.SYNC.DEFER_BLOCKING 0x5, 0x180 ;  /* 0x0146000000007b1d */ /* 0x000fe20000010000 */
[----:B------:R-:W-:-:S05]  /*15a20*/  MOV R2, 0x400 ;  /* 0x0000040000027802 */ /* 0x000fca0000000f00 */
[----:B------:R-:W-:Y:S01]  /*15a30*/  BSSY B0, `(.L_x_644) ;  /* 0x00001f8000007945 */ /* 0x000fe20003800000 */
[----:B0-----:R-:W-:-:S05]  /*15a40*/  IMAD.U32 R181, RZ, RZ, UR4 ;  /* 0x00000004ffb57e24 */ /* 0x001fca000f8e00ff */
[----:B------:R-:W-:-:S05]  /*15a50*/  LEA R2, R181, R2, 0x18 ;  /* 0x00000002b5027211 */ /* 0x000fca00078ec0ff */
[----:B------:R0:W1:Y:S01]  /*15a60*/  LDS.128 R28, [R2+0x2a8d0] ;  /* 0x02a8d000021c7984 */ /* 0x0000620000000c00 */
[----:B------:R-:W-:Y:S06]  /*15a70*/  BAR.ARV 0x4, 0x180 ;  /* 0x0106000000007b1d */ /* 0x000fec0000002000 */
[----:B------:R-:W-:Y:S05]  /*15a80*/  @P1 BRA `(.L_x_645) ;  /* 0x0000001400081947 */ /* 0x000fea0003800000 */
[----:B------:R-:W2:Y:S01]  /*15a90*/  LDL R4, [R1+0x38] ;  /* 0x0000380001047983 */ /* 0x000ea20000100800 */
[----:B------:R-:W-:Y:S01]  /*15aa0*/  F2FP.F16.F32.PACK_AB R10, R11, R10 ;  /* 0x0000000a0b0a723e */ /* 0x000fe200000000ff */
[----:B------:R-:W-:Y:S01]  /*15ab0*/  ULDC.64 UR4, c[0x0][0xc00] ;  /* 0x0003000000047ab9 */ /* 0x000fe20000000a00 */
[----:B------:R-:W-:Y:S01]  /*15ac0*/  F2FP.F16.F32.PACK_AB R11, R97, R26 ;  /* 0x0000001a610b723e */ /* 0x000fe200000000ff */
[----:B------:R-:W3:Y:S01]  /*15ad0*/  S2R R5, SR_SWINHI ;  /* 0x0000000000057919 */ /* 0x000ee20000002f00 */
[----:B------:R-:W-:Y:S02]  /*15ae0*/  F2FP.F16.F32.PACK_AB R35, R38, R35 ;  /* 0x000000232623723e */ /* 0x000fe400000000ff */
[----:B------:R-:W-:Y:S02]  /*15af0*/  F2FP.F16.F32.PACK_AB R36, R73, R36 ;  /* 0x000000244924723e */ /* 0x000fe400000000ff */
[----:B------:R-:W-:Y:S02]  /*15b00*/  F2FP.F16.F32.PACK_AB R38, R77, R76 ;  /* 0x0000004c4d26723e */ /* 0x000fe400000000ff */
[----:B------:R-:W-:-:S02]  /*15b10*/  F2FP.F16.F32.PACK_AB R39, R42, R39 ;  /* 0x000000272a27723e */ /* 0x000fc400000000ff */
[----:B------:R-:W-:Y:S02]  /*15b20*/  MOV R20, R2 ;  /* 0x0000000200147202 */ /* 0x000fe40000000f00 */
[----:B---3--:R-:W-:Y:S01]  /*15b30*/  MOV R21, R5 ;  /* 0x0000000500157202 */ /* 0x008fe20000000f00 */
[----:B------:R-:W-:Y:S02]  /*15b40*/  BAR.SYNC.DEFER_BLOCKING 0x1, 0x100 ;  /* 0x0044000000007b1d */ /* 0x000fe40000010000 */
[----:B--2---:R-:W-:-:S03]  /*15b50*/  IMAD.WIDE R8, R4, 0x2, R20 ;  /* 0x0000000204087825 */ /* 0x004fc600078e0214 */
[C---:B------:R-:W-:Y:S02]  /*15b60*/  LOP3.LUT R15, R8.reuse, 0x380, RZ, 0xc0, !PT ;  /* 0x00000380080f7812 */ /* 0x040fe400078ec0ff */
[C---:B------:R-:W-:Y:S02]  /*15b70*/  IADD3 R71, P6, R8.reuse, 0x20, RZ ;  /* 0x0000002008477810 */ /* 0x040fe40007fde0ff */
[C---:B------:R-:W-:Y:S02]  /*15b80*/  IADD3 R79, P5, R8.reuse, 0x40, RZ ;  /* 0x00000040084f7810 */ /* 0x040fe40007fbe0ff */
[----:B------:R-:W-:Y:S02]  /*15b90*/  SHF.R.U64 R15, R15, 0x3, RZ ;  /* 0x000000030f0f7819 */ /* 0x000fe400000012ff */
[C---:B------:R-:W-:Y:S01]  /*15ba0*/  IADD3 R101, P4, R8.reuse, 0x60, RZ ;  /* 0x0000006008657810 */ /* 0x040fe20007f9e0ff */
[----:B------:R-:W-:Y:S01]  /*15bb0*/  IMAD.X R7, RZ, RZ, R9, P5 ;  /* 0x000000ffff077224 */ /* 0x000fe200028e0609 */
[----:B------:R-:W-:-:S02]  /*15bc0*/  IADD3 R103, P3, R8, 0x4000, RZ ;  /* 0x0000400008677810 */ /* 0x000fc40007f7e0ff */
[C---:B------:R-:W-:Y:S02]  /*15bd0*/  IADD3 R105, P2, R8.reuse, 0x4020, RZ ;  /* 0x0000402008697810 */ /* 0x040fe40007f5e0ff */
[C---:B------:R-:W-:Y:S02]  /*15be0*/  IADD3 R107, P1, R8.reuse, 0x4040, RZ ;  /* 0x00004040086b7810 */ /* 0x040fe40007f3e0ff */
[----:B------:R-:W-:Y:S02]  /*15bf0*/  IADD3 R109, P0, R8, 0x4060, RZ ;  /* 0x00004060086d7810 */ /* 0x000fe40007f1e0ff */
[----:B------:R-:W-:Y:S01]  /*15c00*/  LOP3.LUT R4, R71, 0x380, RZ, 0xc0, !PT ;  /* 0x0000038047047812 */ /* 0x000fe200078ec0ff */
[--C-:B------:R-:W-:Y:S01]  /*15c10*/  IMAD.X R27, RZ, RZ, R9.reuse, P1 ;  /* 0x000000ffff1b7224 */ /* 0x100fe200008e0609 */
[----:B------:R-:W-:Y:S02]  /*15c20*/  LOP3.LUT R6, R79, 0x380, RZ, 0xc0, !PT ;  /* 0x000003804f067812 */ /* 0x000fe400078ec0ff */
[----:B------:R-:W-:Y:S01]  /*15c30*/  LOP3.LUT R8, R15, R8, RZ, 0x3c, !PT ;  /* 0x000000080f087212 */ /* 0x000fe200078e3cff */
[----:B------:R-:W-:Y:S01]  /*15c40*/  IMAD.X R15, RZ, RZ, R9, P3 ;  /* 0x000000ffff0f7224 */ /* 0x000fe200018e0609 */
[----:B------:R-:W-:-:S02]  /*15c50*/  SHF.R.U64 R4, R4, 0x3, RZ ;  /* 0x0000000304047819 */ /* 0x000fc400000012ff */
[----:B------:R-:W-:Y:S02]  /*15c60*/  SHF.R.U64 R6, R6, 0x3, RZ ;  /* 0x0000000306067819 */ /* 0x000fe400000012ff */
[----:B------:R-:W-:Y:S02]  /*15c70*/  MOV R94, R8 ;  /* 0x00000008005e7202 */ /* 0x000fe40000000f00 */
[-C--:B------:R-:W-:Y:S02]  /*15c80*/  IADD3.X R5, RZ, R9.reuse, RZ, P6, !PT ;  /* 0x00000009ff057210 */ /* 0x080fe400037fe4ff */
[-C--:B------:R-:W-:Y:S02]  /*15c90*/  IADD3.X R13, RZ, R9.reuse, RZ, P4, !PT ;  /* 0x00000009ff0d7210 */ /* 0x080fe400027fe4ff */
[-C--:B------:R-:W-:Y:S02]  /*15ca0*/  IADD3.X R25, RZ, R9.reuse, RZ, P2, !PT ;  /* 0x00000009ff197210 */ /* 0x080fe400017fe4ff */
[----:B----4-:R-:W-:-:S02]  /*15cb0*/  IADD3.X R33, RZ, R9, RZ, P0, !PT ;  /* 0x00000009ff217210 */ /* 0x010fc400007fe4ff */
[----:B------:R-:W-:Y:S02]  /*15cc0*/  LOP3.LUT R12, R101, 0x380, RZ, 0xc0, !PT ;  /* 0x00000380650c7812 */ /* 0x000fe400078ec0ff */
[----:B------:R-:W-:Y:S02]  /*15cd0*/  LOP3.LUT R14, R103, 0x380, RZ, 0xc0, !PT ;  /* 0x00000380670e7812 */ /* 0x000fe400078ec0ff */
[----:B------:R-:W-:Y:S02]  /*15ce0*/  F2FP.F16.F32.PACK_AB R8, R91, R24 ;  /* 0x000000185b08723e */ /* 0x000fe400000000ff */
[----:B------:R-:W-:Y:S02]  /*15cf0*/  F2FP.F16.F32.PACK_AB R9, R99, R32 ;  /* 0x000000206309723e */ /* 0x000fe400000000ff */
[----:B------:R-:W-:Y:S02]  /*15d00*/  LOP3.LUT R24, R105, 0x380, RZ, 0xc0, !PT ;  /* 0x0000038069187812 */ /* 0x000fe400078ec0ff */
[----:B-1----:R-:W-:Y:S01]  /*15d10*/  LOP3.LUT R28, R107, 0x380, RZ, 0xc0, !PT ;  /* 0x000003806b1c7812 */ /* 0x002fe200078ec0ff */
[----:B------:R1:W-:Y:S01]  /*15d20*/  STSM.16.M88.4 [R94], R8 ;  /* 0x000000085e007844 */ /* 0x0003e20000000200 */
[----:B------:R-:W-:-:S02]  /*15d30*/  LOP3.LUT R4, R4, R71, RZ, 0x3c, !PT ;  /* 0x0000004704047212 */ /* 0x000fc400078e3cff */
[----:B------:R-:W-:Y:S02]  /*15d40*/  LOP3.LUT R6, R6, R79, RZ, 0x3c, !PT ;  /* 0x0000004f06067212 */ /* 0x000fe400078e3cff */
[----:B------:R-:W-:Y:S02]  /*15d50*/  LOP3.LUT R32, R109, 0x380, RZ, 0xc0, !PT ;  /* 0x000003806d207812 */ /* 0x000fe400078ec0ff */
[----:B------:R-:W-:Y:S02]  /*15d60*/  SHF.R.U64 R12, R12, 0x3, RZ ;  /* 0x000000030c0c7819 */ /* 0x000fe400000012ff */
[----:B------:R-:W-:Y:S02]  /*15d70*/  SHF.R.U64 R14, R14, 0x3, RZ ;  /* 0x000000030e0e7819 */ /* 0x000fe400000012ff */
[----:B------:R-:W-:Y:S02]  /*15d80*/  SHF.R.U64 R24, R24, 0x3, RZ ;  /* 0x0000000318187819 */ /* 0x000fe400000012ff */
[----:B------:R-:W-:-:S02]  /*15d90*/  SHF.R.U64 R28, R28, 0x3, RZ ;  /* 0x000000031c1c7819 */ /* 0x000fc400000012ff */
[----:B------:R-:W-:Y:S02]  /*15da0*/  SHF.R.U64 R32, R32, 0x3, RZ ;  /* 0x0000000320207819 */ /* 0x000fe400000012ff */
[----:B------:R-:W-:Y:S02]  /*15db0*/  MOV R91, R4 ;  /* 0x00000004005b7202 */ /* 0x000fe40000000f00 */
[----:B------:R-:W-:Y:S02]  /*15dc0*/  MOV R79, R6 ;  /* 0x00000006004f7202 */ /* 0x000fe40000000f00 */
[----:B------:R-:W-:Y:S02]  /*15dd0*/  F2FP.F16.F32.PACK_AB R4, R90, R3 ;  /* 0x000000035a04723e */ /* 0x000fe400000000ff */
[----:B------:R-:W-:Y:S02]  /*15de0*/  F2FP.F16.F32.PACK_AB R5, R93, R92 ;  /* 0x0000005c5d05723e */ /* 0x000fe400000000ff */
[----:B------:R-:W-:-:S02]  /*15df0*/  F2FP.F16.F32.PACK_AB R6, R37, R0 ;  /* 0x000000002506723e */ /* 0x000fc400000000ff */
[----:B------:R-:W-:Y:S01]  /*15e00*/  F2FP.F16.F32.PACK_AB R7, R95, R72 ;  /* 0x000000485f07723e */ /* 0x000fe200000000ff */
[----:B------:R-:W2:Y:S01]  /*15e10*/  LDC R0, c[0x0][0xbe8] ;  /* 0x0002fa00ff007b82 */ /* 0x000ea20000000800 */
[----:B------:R-:W-:Y:S02]  /*15e20*/  LOP3.LUT R12, R12, R101, RZ, 0x3c, !PT ;  /* 0x000000650c0c7212 */ /* 0x000fe400078e3cff */
[----:B------:R-:W-:Y:S01]  /*15e30*/  LOP3.LUT R14, R14, R103, RZ, 0x3c, !PT ;  /* 0x000000670e0e7212 */ /* 0x000fe200078e3cff */
[----:B------:R-:W-:Y:S01]  /*15e40*/  STSM.16.M88.4 [R91], R4 ;  /* 0x000000045b007844 */ /* 0x000fe20000000200 */
[----:B-1----:R-:W-:Y:S02]  /*15e50*/  F2FP.F16.F32.PACK_AB R8, R41, R40 ;  /* 0x000000282908723e */ /* 0x002fe400000000ff */
[----:B------:R-:W-:Y:S02]  /*15e60*/  F2FP.F16.F32.PACK_AB R9, R43, R34 ;  /* 0x000000222b09723e */ /* 0x000fe400000000ff */
[----:B------:R-:W-:-:S02]  /*15e70*/  F2FP.F16.F32.PACK_AB R10, R45, R44 ;  /* 0x0000002c2d0a723e */ /* 0x000fc400000000ff */
[----:B------:R-:W-:Y:S02]  /*15e80*/  F2FP.F16.F32.PACK_AB R11, R47, R46 ;  /* 0x0000002e2f0b723e */ /* 0x000fe400000000ff */
[----:B------:R-:W-:Y:S02]  /*15e90*/  LOP3.LUT R24, R24, R105, RZ, 0x3c, !PT ;  /* 0x0000006918187212 */ /* 0x000fe400078e3cff */
[----:B------:R-:W-:Y:S01]  /*15ea0*/  LOP3.LUT R26, R28, R107, RZ, 0x3c, !PT ;  /* 0x0000006b1c1a7212 */ /* 0x000fe200078e3cff */
[----:B------:R1:W-:Y:S01]  /*15eb0*/  STSM.16.M88.4 [R79], R8 ;  /* 0x000000084f007844 */ /* 0x0003e20000000200 */
[----:B------:R-:W-:Y:S02]  /*15ec0*/  LOP3.LUT R32, R32, R109, RZ, 0x3c, !PT ;  /* 0x0000006d20207212 */ /* 0x000fe400078e3cff */
[----:B------:R-:W-:Y:S02]  /*15ed0*/  MOV R78, R12 ;  /* 0x0000000c004e7202 */ /* 0x000fe40000000f00 */
[----:B------:R-:W-:-:S02]  /*15ee0*/  MOV R71, R14 ;  /* 0x0000000e00477202 */ /* 0x000fc40000000f00 */
[----:B------:R-:W-:Y:S02]  /*15ef0*/  MOV R70, R24 ;  /* 0x0000001800467202 */ /* 0x000fe40000000f00 */
[----:B------:R-:W-:Y:S02]  /*15f00*/  MOV R28, R26 ;  /* 0x0000001a001c7202 */ /* 0x000fe40000000f00 */
[----:B------:R-:W-:Y:S01]  /*15f10*/  F2FP.F16.F32.PACK_AB R12, R49, R48 ;  /* 0x00000030310c723e */ /* 0x000fe200000000ff */
[----:B------:R-:W-:Y:S01]  /*15f20*/  IMAD.MOV.U32 R48, RZ, RZ, RZ ;  /* 0x000000ffff307224 */ /* 0x000fe200078e00ff */
[----:B------:R-:W-:Y:S02]  /*15f30*/  F2FP.F16.F32.PACK_AB R13, R51, R50 ;  /* 0x00000032330d723e */ /* 0x000fe400000000ff */
[----:B------:R-:W-:Y:S02]  /*15f40*/  F2FP.F16.F32.PACK_AB R14, R53, R52 ;  /* 0x00000034350e723e */ /* 0x000fe400000000ff */
[----:B------:R-:W-:-:S02]  /*15f50*/  F2FP.F16.F32.PACK_AB R15, R55, R54 ;  /* 0x00000036370f723e */ /* 0x000fc400000000ff */
[----:B------:R-:W-:Y:S02]  /*15f60*/  F2FP.F16.F32.PACK_AB R24, R57, R56 ;  /* 0x000000383918723e */ /* 0x000fe400000000ff */
[----:B------:R-:W-:Y:S01]  /*15f70*/  F2FP.F16.F32.PACK_AB R25, R59, R58 ;  /* 0x0000003a3b19723e */ /* 0x000fe200000000ff */
[----:B------:R-:W-:Y:S01]  /*15f80*/  STSM.16.M88.4 [R78], R12 ;  /* 0x0000000c4e007844 */ /* 0x000fe20000000200 */
[----:B------:R-:W-:Y:S02]  /*15f90*/  F2FP.F16.F32.PACK_AB R26, R61, R60 ;  /* 0x0000003c3d1a723e */ /* 0x000fe400000000ff */
[----:B------:R-:W-:Y:S02]  /*15fa0*/  F2FP.F16.F32.PACK_AB R27, R63, R62 ;  /* 0x0000003e3f1b723e */ /* 0x000fe400000000ff */
[----:B------:R-:W-:Y:S02]  /*15fb0*/  MOV R3, R32 ;  /* 0x0000002000037202 */ /* 0x000fe40000000f00 */
[----:B------:R-:W-:Y:S01]  /*15fc0*/  ISETP.NE.U32.AND P0, PT, RZ, UR4, PT ;  /* 0x00000004ff007c0c */ /* 0x000fe2000bf05070 */
[----:B------:R-:W-:Y:S01]  /*15fd0*/  STSM.16.M88.4 [R71], R24 ;  /* 0x0000001847007844 */ /* 0x000fe20000000200 */
[----:B-1----:R-:W-:-:S02]  /*15fe0*/  IADD3 R8, P1, R186, UR4, RZ ;  /* 0x00000004ba087c10 */ /* 0x002fc4000ff3e0ff */
[----:B------:R-:W-:Y:S02]  /*15ff0*/  F2FP.F16.F32.PACK_AB R32, R65, R64 ;  /* 0x000000404120723e */ /* 0x000fe400000000ff */
[----:B------:R-:W-:Y:S02]  /*16000*/  F2FP.F16.F32.PACK_AB R33, R67, R66 ;  /* 0x000000424321723e */ /* 0x000fe400000000ff */
[----:B------:R-:W-:Y:S02]  /*16010*/  F2FP.F16.F32.PACK_AB R34, R69, R68 ;  /* 0x000000444522723e */ /* 0x000fe400000000ff */
[----:B------:R-:W-:Y:S02]  /*16020*/  F2FP.F16.F32.PACK_AB R37, R75, R74 ;  /* 0x0000004a4b25723e */ /* 0x000fe400000000ff */
[----:B------:R-:W-:Y:S01]  /*16030*/  F2FP.F16.F32.PACK_AB R4, R81, R80 ;  /* 0x000000505104723e */ /* 0x000fe200000000ff */
[----:B------:R-:W-:Y:S01]  /*16040*/  STSM.16.M88.4 [R70], R32 ;  /* 0x0000002046007844 */ /* 0x000fe20000000200 */
[----:B------:R-:W-:-:S02]  /*16050*/  F2FP.F16.F32.PACK_AB R5, R83, R82 ;  /* 0x000000525305723e */ /* 0x000fc400000000ff */
[----:B------:R-:W-:Y:S01]  /*16060*/  F2FP.F16.F32.PACK_AB R6, R85, R84 ;  /* 0x000000545506723e */ /* 0x000fe200000000ff */
[----:B------:R-:W-:Y:S01]  /*16070*/  STSM.16.M88.4 [R28], R36 ;  /* 0x000000241c007844 */ /* 0x000fe20000000200 */
[----:B------:R-:W-:Y:S02]  /*16080*/  F2FP.F16.F32.PACK_AB R7, R87, R86 ;  /* 0x000000565707723e */ /* 0x000fe400000000ff */
[----:B------:R-:W-:Y:S02]  /*16090*/  ISETP.NE.AND.EX P0, PT, RZ, UR5, PT, P0 ;  /* 0x00000005ff007c0c */ /* 0x000fe4000bf05300 */
[----:B------:R-:W-:Y:S01]  /*160a0*/  IADD3.X R9, R187, UR5, RZ, P1, !PT ;  /* 0x00000005bb097c10 */ /* 0x000fe20008ffe4ff */
[----:B------:R-:W-:Y:S01]  /*160b0*/  ULDC.64 UR4, c[0x0][0xc08] ;  /* 0x0003020000047ab9 */ /* 0x000fe20000000a00 */
[----:B------:R1:W-:Y:S01]  /*160c0*/  STSM.16.M88.4 [R3], R4 ;  /* 0x0000000403007844 */ /* 0x0003e20000000200 */
[----:B------:R-:W-:Y:S01]  /*160d0*/  BAR.SYNC.DEFER_BLOCKING 0x1, 0x100 ;  /* 0x0044000000007b1d */ /* 0x000fe20000010000 */
[----:B------:R-:W-:-:S04]  /*160e0*/  ISETP.NE.U32.AND P2, PT, RZ, UR4, PT ;  /* 0x00000004ff007c0c */ /* 0x000fc8000bf45070 */
[----:B------:R-:W-:-:S13]  /*160f0*/  ISETP.NE.AND.EX P2, PT, RZ, UR5, PT, P2 ;  /* 0x00000005ff007c0c */ /* 0x000fda000bf45320 */
[----:B------:R-:W-:Y:S01]  /*16100*/  @P2 IADD3 R186, P3, R186, UR4, RZ ;  /* 0x00000004baba2c10 */ /* 0x000fe2000ff7e0ff */
[----:B------:R-:W-:Y:S02]  /*16110*/  ULDC UR4, c[0x0][0xa88] ;  /* 0x0002a20000047ab9 */ /* 0x000fe40000000800 */
[----:B-1----:R-:W-:Y:S02]  /*16120*/  MOV R3, UR4 ;  /* 0x0000000400037c02 */ /* 0x002fe40008000f00 */
[----:B------:R-:W-:Y:S01]  /*16130*/  @P2 IADD3.X R187, R187, UR5, RZ, P3, !PT ;  /* 0x00000005bbbb2c10 */ /* 0x000fe20009ffe4ff */
[----:B------:R1:W5:Y:S01]  /*16140*/  @P0 LDG.E R48, desc[UR60][R8.64] ;  /* 0x0000003c08300981 */ /* 0x000362000c1e1900 */
[----:B--2---:R-:W-:-:S03]  /*16150*/  ISETP.NE.AND P1, PT, R0, 0x1, PT ;  /* 0x000000010000780c */ /* 0x004fc60003f25270 */
[----:B------:R1:W5:Y:S10]  /*16160*/  @P2 LDG.E R3, desc[UR60][R186.64] ;  /* 0x0000003cba032981 */ /* 0x000374000c1e1900 */
[----:B------:R-:W2:Y:S08]  /*16170*/  @P1 LDC R10, c[0x0][0xbec] ;  /* 0x0002fb00ff0a1b82 */ /* 0x000eb00000000800 */
[----:B------:R-:W3:Y:S01]  /*16180*/  @P1 LDC R13, c[0x0][0xbf0] ;  /* 0x0002fc00ff0d1b82 */ /* 0x000ee20000000800 */
[----:B-1----:R-:W-:Y:S05]  /*16190*/  @P2 BRA `(.L_x_646) ;  /* 0x0000000000102947 */ /* 0x002fea0003800000 */
[----:B------:R-:W-:Y:S05]  /*161a0*/  @!P0 BRA `(.L_x_646) ;  /* 0x00000000000c8947 */ /* 0x000fea0003800000 */
[----:B------:R-:W4:Y:S04]  /*161b0*/  LDG.E R4, desc[UR60][R8.64] ;  /* 0x0000003c08047981 */ /* 0x000f28000c1e1900 */
[----:B-----5:R-:W4:Y:S02]  /*161c0*/  LDG.E R3, desc[UR60][R8.64+0x4] ;  /* 0x0000043c08037981 */ /* 0x020f24000c1e1900 */
[----:B----4-:R-:W-:-:S07]  /*161d0*/  IMAD.IADD R3, R3, 0x1, -R4 ;  /* 0x0000000103037824 */ /* 0x010fce00078e0a04 */
.L_x_646:
[----:B------:R-:W-:Y:S01]  /*161e0*/  SHF.R.S32.HI R28, RZ, 0x1f, R185 ;  /* 0x0000001fff1c7819 */ /* 0x000fe200000114b9 */
[----:B------:R-:W-:Y:S01]  /*161f0*/  ULDC.64 UR4, c[0x0][0xb90] ;  /* 0x0002e40000047ab9 */ /* 0x000fe20000000a00 */
[----:B------:R-:W-:Y:S01]  /*16200*/  LEA R15, R190, R229, 0x7 ;  /* 0x000000e5be0f7211 */ /* 0x000fe200078e38ff */
[----:B-----5:R-:W-:Y:S01]  /*16210*/  IMAD R57, R3, R0, RZ ;  /* 0x0000000003397224 */ /* 0x020fe200078e02ff */
[----:B------:R-:W-:Y:S01]  /*16220*/  SHF.R.S32.HI R49, RZ, 0x1f, R48 ;  /* 0x0000001fff317819 */ /* 0x000fe20000011430 */
[----:B------:R-:W-:Y:S01]  /*16230*/  IMAD R4, R28, UR4, RZ ;  /* 0x000000041c047c24 */ /* 0x000fe2000f8e02ff */
[----:B------:R-:W-:Y:S01]  /*16240*/  LEA R9, R192, R182, 0x6 ;  /* 0x000000b6c0097211 */ /* 0x000fe200078e30ff */
[----:B--2---:R-:W-:Y:S01]  /*16250*/  @P1 IMAD.HI.U32 R6, R15, R10, RZ ;  /* 0x0000000a0f061227 */ /* 0x004fe200078e00ff */
[----:B------:R-:W-:Y:S02]  /*16260*/  SEL R193, R193, RZ, !P0 ;  /* 0x000000ffc1c17207 */ /* 0x000fe40004000000 */
[----:B------:R-:W-:Y:S01]  /*16270*/  SEL R55, R188, RZ, !P0 ;  /* 0x000000ffbc377207 */ /* 0x000fe20004000000 */
[C---:B------:R-:W-:Y:S01]  /*16280*/  IMAD R11, R185.reuse, UR5, R4 ;  /* 0x00000005b90b7c24 */ /* 0x040fe2000f8e0204 */
[----:B------:R-:W-:Y:S01]  /*16290*/  LEA R14, R190, R227, 0x7 ;  /* 0x000000e3be0e7211 */ /* 0x000fe200078e38ff */
[----:B------:R-:W-:Y:S01]  /*162a0*/  IMAD.MOV.U32 R7, RZ, RZ, R15 ;  /* 0x000000ffff077224 */ /* 0x000fe200078e000f */
[----:B---3--:R-:W-:Y:S01]  /*162b0*/  @P1 SHF.R.U32.HI R7, RZ, R13, R6 ;  /* 0x0000000dff071219 */ /* 0x008fe20000011606 */
[----:B------:R-:W-:Y:S01]  /*162c0*/  IMAD.WIDE.U32 R4, R185, UR4, R48 ;  /* 0x00000004b9047c25 */ /* 0x000fe2000f8e0030 */
[----:B------:R-:W-:-:S03]  /*162d0*/  ULDC.64 UR4, c[0x0][0xb98] ;  /* 0x0002e60000047ab9 */ /* 0x000fc60000000a00 */
[----:B------:R-:W-:Y:S01]  /*162e0*/  IMAD.IADD R5, R5, 0x1, R11 ;  /* 0x0000000105057824 */ /* 0x000fe200078e020b */
[----:B------:R-:W-:Y:S01]  /*162f0*/  IADD3 R11, -R7, RZ, RZ ;  /* 0x000000ff070b7210 */ /* 0x000fe20007ffe1ff */
        /* <DEDUP_REMOVED lines=11> */
[----:B------:R-:W-:-:S02]  /*163b0*/  SHF.R.S32.HI R6, RZ, 0x1f, R9 ;  /* 0x0000001fff067819 */ /* 0x000fc40000011409 */
[----:B------:R-:W-:Y:S02]  /*163c0*/  IADD3 R7, P0, R20, 0x1000, RZ ;  /* 0x0000100014077810 */ /* 0x000fe40007f1e0ff */
[----:B------:R-:W-:Y:S01]  /*163d0*/  IADD3.X R5, R11, R5, R8, P2, !PT ;  /* 0x000000050b057210 */ /* 0x000fe200017fe408 */
[----:B------:R-:W-:Y:S01]  /*163e0*/  IMAD R6, R6, UR4, RZ ;  /* 0x0000000406067c24 */ /* 0x000fe2000f8e02ff */
[----:B------:R-:W-:Y:S02]  /*163f0*/  LOP3.LUT R8, R7, 0x380, RZ, 0xc0, !PT ;  /* 0x0000038007087812 */ /* 0x000fe400078ec0ff */
[----:B------:R-:W-:Y:S01]  /*16400*/  IADD3 R25, P2, R20, 0x3000, RZ ;  /* 0x0000300014197810 */ /* 0x000fe20007f5e0ff */
[C---:B------:R-:W-:Y:S01]  /*16410*/  IMAD R11, R9.reuse, UR5, R6 ;  /* 0x00000005090b7c24 */ /* 0x040fe2000f8e0206 */
[----:B------:R-:W-:Y:S01]  /*16420*/  SHF.R.U64 R8, R8, 0x3, RZ ;  /* 0x0000000308087819 */ /* 0x000fe200000012ff */
[----:B------:R-:W-:Y:S01]  /*16430*/  IMAD.WIDE.U32 R4, R9, UR4, R4 ;  /* 0x0000000409047c25 */ /* 0x000fe2000f8e0004 */
[----:B------:R-:W-:Y:S01]  /*16440*/  ULDC.64 UR4, c[0x0][0xb50] ;  /* 0x0002d40000047ab9 */ /* 0x000fe20000000a00 */
[----:B------:R-:W-:-:S02]  /*16450*/  LOP3.LUT R24, R25, 0x380, RZ, 0xc0, !PT ;  /* 0x0000038019187812 */ /* 0x000fc400078ec0ff */
[----:B------:R-:W-:Y:S01]  /*16460*/  LOP3.LUT R8, R8, R7, RZ, 0x3c, !PT ;  /* 0x0000000708087212 */ /* 0x000fe200078e3cff */
[----:B------:R-:W-:Y:S01]  /*16470*/  IMAD.IADD R5, R5, 0x1, R11 ;  /* 0x0000000105057824 */ /* 0x000fe200078e020b */
[----:B------:R-:W-:Y:S01]  /*16480*/  LEA R7, P4, R4, UR4, 0x2 ;  /* 0x0000000404077c11 */ /* 0x000fe2000f8810ff */
[----:B------:R-:W-:Y:S01]  /*16490*/  IMAD.X R9, RZ, RZ, R21, P0 ;  /* 0x000000ffff097224 */ /* 0x000fe200000e0615 */
[----:B------:R-:W-:Y:S02]  /*164a0*/  SHF.R.U64 R24, R24, 0x3, RZ ;  /* 0x0000000318187819 */ /* 0x000fe400000012ff */
[----:B------:R-:W-:Y:S01]  /*164b0*/  LEA.HI.X R10, R4, UR5, R5, 0x2, P4 ;  /* 0x00000005040a7c11 */ /* 0x000fe2000a0f1405 */
[----:B------:R-:W-:Y:S01]  /*164c0*/  SHFL.IDX PT, R50, R7, RZ, 0x1c1f ;  /* 0x001c1fff07327589 */ /* 0x000fe200000e0000 */
[----:B------:R-:W-:Y:S01]  /*164d0*/  LOP3.LUT P0, RZ, R197, 0x3, RZ, 0xc0, !PT ;  /* 0x00000003c5ff7812 */ /* 0x000fe2000780c0ff */
[----:B------:R-:W-:Y:S01]  /*164e0*/  ULDC.64 UR4, c[0x0][0xaa0] ;  /* 0x0002a80000047ab9 */ /* 0x000fe20000000a00 */
[----:B------:R-:W-:Y:S01]  /*164f0*/  LOP3.LUT R24, R24, R25, RZ, 0x3c, !PT ;  /* 0x0000001918187212 */ /* 0x000fe200078e3cff */
[----:B------:R-:W1:Y:S01]  /*16500*/  SHFL.IDX PT, R51, R10, RZ, 0x1c1f ;  /* 0x001c1fff0a337589 */ /* 0x000e6200000e0000 */
[----:B------:R-:W-:-:S02]  /*16510*/  SHF.R.U64 R12, R12, 0x3, RZ ;  /* 0x000000030c0c7819 */ /* 0x000fc400000012ff */
[----:B------:R-:W-:Y:S01]  /*16520*/  IADD3.X R25, RZ, R21, RZ, P2, !PT ;  /* 0x00000015ff197210 */ /* 0x000fe200017fe4ff */
[----:B------:R-:W-:Y:S01]  /*16530*/  SHFL.IDX PT, R52, R7, 0x1, 0x1c1f ;  /* 0x003c1f0007347f89 */ /* 0x000fe200000e0000 */
[----:B------:R-:W-:Y:S02]  /*16540*/  ISETP.GE.OR P2, PT, R14, R57, P0 ;  /* 0x000000390e00720c */ /* 0x000fe40000746670 */
[----:B------:R-:W-:Y:S01]  /*16550*/  LOP3.LUT R12, R12, R13, RZ, 0x3c, !PT ;  /* 0x0000000d0c0c7212 */ /* 0x000fe200078e3cff */
[----:B------:R-:W2:Y:S01]  /*16560*/  SHFL.IDX PT, R53, R10, 0x1, 0x1c1f ;  /* 0x003c1f000a357f89 */ /* 0x000ea200000e0000 */
[----:B------:R-:W-:Y:S01]  /*16570*/  IMAD.X R13, RZ, RZ, R21, P3 ;  /* 0x000000ffff0d7224 */ /* 0x000fe200018e0615 */
[----:B------:R-:W-:Y:S02]  /*16580*/  IADD3 R4, R14, 0x8, RZ ;  /* 0x000000080e047810 */ /* 0x000fe40007ffe0ff */
[----:B------:R-:W-:Y:S02]  /*16590*/  IADD3 R6, P3, R20, 0x7000, RZ ;  /* 0x0000700014067810 */ /* 0x000fe40007f7e0ff */
[----:B------:R-:W-:-:S02]  /*165a0*/  ISETP.GE.OR P0, PT, R4, R57, P0 ;  /* 0x000000390400720c */ /* 0x000fc40000706670 */
[----:B------:R-:W-:Y:S02]  /*165b0*/  LOP3.LUT R3, R6, 0x380, RZ, 0xc0, !PT ;  /* 0x0000038006037812 */ /* 0x000fe400078ec0ff */
[C---:B------:R-:W-:Y:S02]  /*165c0*/  IADD3 R37, P5, R20.reuse, 0x5000, RZ ;  /* 0x0000500014257810 */ /* 0x040fe40007fbe0ff */
[C---:B------:R-:W-:Y:S02]  /*165d0*/  IADD3 R41, P4, R20.reuse, 0x6000, RZ ;  /* 0x0000600014297810 */ /* 0x040fe40007f9e0ff */
[----:B------:R-:W-:Y:S02]  /*165e0*/  LOP3.LUT R5, R20, 0x380, RZ, 0xc0, !PT ;  /* 0x0000038014057812 */ /* 0x000fe400078ec0ff */
[----:B------:R-:W-:Y:S01]  /*165f0*/  SHF.R.U64 R3, R3, 0x3, RZ ;  /* 0x0000000303037819 */ /* 0x000fe200000012ff */
[----:B-1----:R1:W-:Y:S01]  /*16600*/  @!P2 ST.E desc[UR60][R50.64], R88 ;  /* 0x000000583200a985 */ /* 0x0023e2000c10193c */
[----:B------:R-:W-:-:S02]  /*16610*/  LOP3.LUT R32, R33, 0x380, RZ, 0xc0, !PT ;  /* 0x0000038021207812 */ /* 0x000fc400078ec0ff */
[----:B------:R-:W-:Y:S02]  /*16620*/  LOP3.LUT R36, R37, 0x380, RZ, 0xc0, !PT ;  /* 0x0000038025247812 */ /* 0x000fe400078ec0ff */
[----:B------:R-:W-:Y:S02]  /*16630*/  LOP3.LUT R40, R41, 0x380, RZ, 0xc0, !PT ;  /* 0x0000038029287812 */ /* 0x000fe400078ec0ff */
[----:B------:R-:W-:Y:S01]  /*16640*/  SHF.R.U64 R5, R5, 0x3, RZ ;  /* 0x0000000305057819 */ /* 0x000fe200000012ff */
[----:B--2---:R2:W-:Y:S01]  /*16650*/  @!P0 ST.E desc[UR60][R52.64], R89 ;  /* 0x0000005934008985 */ /* 0x0045e2000c10193c */
[----:B------:R-:W-:Y:S02]  /*16660*/  LOP3.LUT R44, R3, R6, RZ, 0x3c, !PT ;  /* 0x00000006032c7212 */ /* 0x000fe400078e3cff */
[----:B------:R-:W-:Y:S01]  /*16670*/  IADD3.X R45, RZ, R21, RZ, P3, !PT ;  /* 0x00000015ff2d7210 */ /* 0x000fe20001ffe4ff */
[----:B-1----:R-:W1:Y:S01]  /*16680*/  @P1 LDC R51, c[0x0][0xbec] ;  /* 0x0002fb00ff331b82 */ /* 0x002e620000000800 */
[----:B------:R-:W-:Y:S01]  /*16690*/  SHF.R.U64 R32, R32, 0x3, RZ ;  /* 0x0000000320207819 */ /* 0x000fe200000012ff */
[----:B------:R-:W-:Y:S01]  /*166a0*/  IMAD R3, R49, UR4, RZ ;  /* 0x0000000431037c24 */ /* 0x000fe2000f8e02ff */
[----:B------:R-:W-:Y:S01]  /*166b0*/  SHF.R.U64 R36, R36, 0x3, RZ ;  /* 0x0000000324247819 */ /* 0x000fe200000012ff */
[----:B------:R-:W5:Y:S01]  /*166c0*/  LD.E.128 R8, desc[UR60][R8.64] ;  /* 0x0000003c08087980 */ /* 0x000f62000c101d00 */
[----:B------:R-:W-:-:S02]  /*166d0*/  SHF.R.U64 R40, R40, 0x3, RZ ;  /* 0x0000000328287819 */ /* 0x000fc400000012ff */
[----:B------:R-:W-:Y:S01]  /*166e0*/  LOP3.LUT R20, R5, R20, RZ, 0x3c, !PT ;  /* 0x0000001405147212 */ /* 0x000fe200078e3cff */
[----:B------:R-:W3:Y:S01]  /*166f0*/  @P1 LDC R49, c[0x0][0xbf0] ;  /* 0x0002fc00ff311b82 */ /* 0x000ee20000000800 */
[----:B------:R-:W-:Y:S01]  /*16700*/  LOP3.LUT R32, R32, R33, RZ, 0x3c, !PT ;  /* 0x0000002120207212 */ /* 0x000fe200078e3cff */
[--C-:B------:R-:W-:Y:S01]  /*16710*/  IMAD.X R33, RZ, RZ, R21.reuse, P6 ;  /* 0x000000ffff217224 */ /* 0x100fe200030e0615 */
[----:B------:R-:W-:Y:S01]  /*16720*/  LOP3.LUT R36, R36, R37, RZ, 0x3c, !PT ;  /* 0x0000002524247212 */ /* 0x000fe200078e3cff */
[----:B------:R4:W5:Y:S01]  /*16730*/  LD.E.128 R4, desc[UR60][R20.64] ;  /* 0x0000003c14047980 */ /* 0x000962000c101d00 */
[----:B------:R-:W-:Y:S01]  /*16740*/  LOP3.LUT R40, R40, R41, RZ, 0x3c, !PT ;  /* 0x0000002928287212 */ /* 0x000fe200078e3cff */
[----:B------:R-:W-:Y:S01]  /*16750*/  IMAD.X R41, RZ, RZ, R21, P4 ;  /* 0x000000ffff297224 */ /* 0x000fe200020e0615 */
[----:B------:R-:W-:Y:S01]  /*16760*/  IADD3.X R37, RZ, R21, RZ, P5, !PT ;  /* 0x00000015ff257210 */ /* 0x000fe20002ffe4ff */
[C---:B------:R-:W-:Y:S01]  /*16770*/  IMAD R3, R48.reuse, UR5, R3 ;  /* 0x0000000530037c24 */ /* 0x040fe2000f8e0203 */
[----:B------:R-:W5:Y:S04]  /*16780*/  LD.E.128 R12, desc[UR60][R12.64] ;  /* 0x0000003c0c0c7980 */ /* 0x000f68000c101d00 */
[----:B------:R-:W5:Y:S01]  /*16790*/  LD.E.128 R24, desc[UR60][R24.64] ;  /* 0x0000003c18187980 */ /* 0x000f62000c101d00 */
[----:B----4-:R-:W-:Y:S01]  /*167a0*/  IMAD.WIDE.U32 R20, R48, UR4, RZ ;  /* 0x0000000430147c25 */ /* 0x010fe2000f8e00ff */
[----:B------:R-:W-:-:S02]  /*167b0*/  ULDC.64 UR4, c[0x0][0xae8] ;  /* 0x0002ba0000047ab9 */ /* 0x000fc40000000a00 */
[----:B------:R-:W5:Y:S01]  /*167c0*/  LD.E.128 R32, desc[UR60][R32.64] ;  /* 0x0000003c20207980 */ /* 0x000f62000c101d00 */
[----:B------:R-:W-:Y:S01]  /*167d0*/  IMAD.IADD R21, R21, 0x1, R3 ;  /* 0x0000000115157824 */ /* 0x000fe200078e0203 */
[----:B------:R-:W-:Y:S01]  /*167e0*/  LEA R3, R184, R192, 0x5 ;  /* 0x000000c0b8037211 */ /* 0x000fe200078e28ff */
[----:B------:R-:W-:Y:S01]  /*167f0*/  IMAD R28, R28, UR4, RZ ;  /* 0x000000041c1c7c24 */ /* 0x000fe2000f8e02ff */
[----:B------:R-:W5:Y:S01]  /*16800*/  LD.E.128 R36, desc[UR60][R36.64] ;  /* 0x0000003c24247980 */ /* 0x000f62000c101d00 */
[----:B------:R-:W-:-:S03]  /*16810*/  IMAD.WIDE.U32 R20, R185, UR4, R20 ;  /* 0x00000004b9147c25 */ /* 0x000fc6000f8e0014 */
[----:B------:R-:W5:Y:S01]  /*16820*/  LD.E.128 R40, desc[UR60][R40.64] ;  /* 0x0000003c28287980 */ /* 0x000f62000c101d00 */
[----:B------:R-:W-:Y:S02]  /*16830*/  IMAD R50, R190, 0x80, R3 ;  /* 0x00000080be327824 */ /* 0x000fe400078e0203 */
[----:B------:R-:W-:Y:S01]  /*16840*/  IMAD R3, R185, UR5, R28 ;  /* 0x00000005b9037c24 */ /* 0x000fe2000f8e021c */
[----:B------:R-:W-:Y:S01]  /*16850*/  ULDC.64 UR4, c[0x0][0xaf0] ;  /* 0x0002bc0000047ab9 */ /* 0x000fe20000000a00 */
[----:B-1----:R-:W-:Y:S01]  /*16860*/  @P1 IMAD.HI.U32 R28, R50, R51, RZ ;  /* 0x00000033321c1227 */ /* 0x002fe200078e00ff */
[----:B------:R-:W5:Y:S02]  /*16870*/  LD.E.128 R44, desc[UR60][R44.64] ;  /* 0x0000003c2c2c7980 */ /* 0x000f64000c101d00 */
[----:B------:R-:W-:Y:S01]  /*16880*/  IADD3 R21, R21, R3, RZ ;  /* 0x0000000315157210 */ /* 0x000fe20007ffe0ff */
[----:B------:R-:W-:Y:S01]  /*16890*/  IMAD.MOV.U32 R3, RZ, RZ, R50 ;  /* 0x000000ffff037224 */ /* 0x000fe200078e0032 */
[----:B---3--:R-:W-:Y:S01]  /*168a0*/  @P1 SHF.R.U32.HI R3, RZ, R49, R28 ;  /* 0x00000031ff031219 */ /* 0x008fe2000001161c */
[----:B------:R-:W-:Y:S01]  /*168b0*/  IMAD R48, R193, UR4, RZ ;  /* 0x00000004c1307c24 */ /* 0x000fe2000f8e02ff */
[----:B------:R-:W-:Y:S01]  /*168c0*/  @!PT LDS RZ, [RZ] ;  /* 0x00000000fffff984 */ /* 0x000fe20000000800 */
[----:B------:R-:W-:Y:S01]  /*168d0*/  @!PT LDS RZ, [RZ] ;  /* 0x00000000fffff984 */ /* 0x000fe20000000800 */
[----:B------:R-:W-:Y:S01]  /*168e0*/  @!PT LDS RZ, [RZ] ;  /* 0x00000000fffff984 */ /* 0x000fe20000000800 */
[----:B------:R-:W-:Y:S01]  /*168f0*/  @!PT LDS RZ, [RZ] ;  /* 0x00000000fffff984 */ /* 0x000fe20000000800 */
[----:B------:R1:W-:Y:S06]  /*16900*/  MEMBAR.ALL.CTA ;  /* 0x0000000000007992 */ /* 0x0003ec0000008000 */
[----:B-1----:R-:W1:Y:S01]  /*16910*/  FENCE.VIEW.ASYNC.S ;  /* 0x00000000000073c6 */ /* 0x002e620000000000 */
[----:B------:R-:W-:Y:S01]  /*16920*/  IMAD.WIDE.U32 R20, R55, UR4, R20 ;  /* 0x0000000437147c25 */ /* 0x000fe2000f8e0014 */
[----:B------:R-:W-:-:S03]  /*16930*/  IADD3 R51, -R3, RZ, RZ ;  /* 0x000000ff03337210 */ /* 0x000fc60007ffe1ff */
[----:B------:R-:W-:Y:S01]  /*16940*/  IMAD R49, R55, UR5, R48 ;  /* 0x0000000537317c24 */ /* 0x000fe2000f8e0230 */
[----:B------:R-:W-:Y:S01]  /*16950*/  SHF.R.S32.HI R28, RZ, 0x1f, R3 ;  /* 0x0000001fff1c7819 */ /* 0x000fe20000011403 */
[----:B------:R-:W-:Y:S02]  /*16960*/  ULDC.64 UR4, c[0x0][0xae0] ;  /* 0x0002b80000047ab9 */ /* 0x000fe40000000a00 */
[----:B------:R-:W-:Y:S02]  /*16970*/  IMAD.IADD R21, R21, 0x1, R49 ;  /* 0x0000000115157824 */ /* 0x000fe400078e0231 */
[----:B------:R-:W-:Y:S02]  /*16980*/  IMAD R49, R0, R51, R50 ;  /* 0x0000003300317224 */ /* 0x000fe400078e0232 */
[----:B------:R-:W-:Y:S02]  /*16990*/  IMAD R28, R28, UR4, RZ ;  /* 0x000000041c1c7c24 */ /* 0x000fe4000f8e02ff */
[----:B------:R-:W-:Y:S01]  /*169a0*/  IMAD.WIDE.U32 R20, R3, UR4, R20 ;  /* 0x0000000403147c25 */ /* 0x000fe2000f8e0014 */
[----:B------:R-:W-:-:S03]  /*169b0*/  SHF.R.S32.HI R0, RZ, 0x1f, R49 ;  /* 0x0000001fff007819 */ /* 0x000fc60000011431 */
[----:B------:R-:W-:Y:S01]  /*169c0*/  IMAD R51, R3, UR5, R28 ;  /* 0x0000000503337c24 */ /* 0x000fe2000f8e021c */
[----:B------:R-:W-:Y:S01]  /*169d0*/  LEA R50, R190, R192, 0x7 ;  /* 0x000000c0be327211 */ /* 0x000fe200078e38ff */
[----:B------:R-:W-:Y:S02]  /*169e0*/  ULDC.64 UR4, c[0x0][0xad8] ;  /* 0x0002b60000047ab9 */ /* 0x000fe40000000a00 */
[----:B------:R-:W-:Y:S02]  /*169f0*/  IMAD.IADD R21, R21, 0x1, R51 ;  /* 0x0000000115157824 */ /* 0x000fe400078e0233 */
[----:B------:R-:W-:Y:S01]  /*16a00*/  IMAD R28, R0, UR4, RZ ;  /* 0x00000004001c7c24 */ /* 0x000fe2000f8e02ff */
[C---:B------:R-:W-:Y:S01]  /*16a10*/  IADD3 R0, R50.reuse, 0x20, RZ ;  /* 0x0000002032007810 */ /* 0x040fe20007ffe0ff */
[----:B------:R-:W-:Y:S01]  /*16a20*/  IMAD.WIDE.U32 R20, R49, UR4, R20 ;  /* 0x0000000431147c25 */ /* 0x000fe2000f8e0014 */
[----:B------:R-:W-:-:S03]  /*16a30*/  ISETP.GE.AND P2, PT, R50, R57, PT ;  /* 0x000000393200720c */ /* 0x000fc60003f46270 */
[----:B------:R-:W-:Y:S01]  /*16a40*/  IMAD R51, R49, UR5, R28 ;  /* 0x0000000531337c24 */ /* 0x000fe2000f8e021c */
[-C--:B------:R-:W-:Y:S01]  /*16a50*/  ISETP.GE.AND P0, PT, R0, R57.reuse, PT ;  /* 0x000000390000720c */ /* 0x080fe20003f06270 */
[----:B------:R-:W-:Y:S01]  /*16a60*/  VIADD R0, R2, 0x2a820 ;  /* 0x0002a82002007836 */ /* 0x000fe20000000000 */
[----:B------:R-:W-:Y:S01]  /*16a70*/  ULDC.64 UR4, c[0x0][0xa80] ;  /* 0x0002a00000047ab9 */ /* 0x000fe20000000a00 */
[----:B------:R-:W-:Y:S01]  /*16a80*/  IADD3 R3, R50, 0x40, RZ ;  /* 0x0000004032037810 */ /* 0x000fe20007ffe0ff */
[----:B------:R-:W-:Y:S01]  /*16a90*/  IMAD.IADD R21, R21, 0x1, R51 ;  /* 0x0000000115157824 */ /* 0x000fe200078e0233 */
[----:B------:R-:W-:Y:S02]  /*16aa0*/  LEA R28, P3, R20, UR4, 0x1 ;  /* 0x00000004141c7c11 */ /* 0x000fe4000f8608ff */
[----:B------:R-:W-:Y:S02]  /*16ab0*/  ISETP.GE.AND P1, PT, R3, R57, PT ;  /* 0x000000390300720c */ /* 0x000fe40003f26270 */
[----:B------:R-:W-:-:S02]  /*16ac0*/  PRMT R0, RZ, 0x654, R0 ;  /* 0x00000654ff007816 */ /* 0x000fc40000000000 */
[----:B------:R-:W-:Y:S01]  /*16ad0*/  LEA.HI.X R3, R20, UR5, R21, 0x1, P3 ;  /* 0x0000000514037c11 */ /* 0x000fe200098f0c15 */
[----:B-1----:R2:W1:Y:S01]  /*16ae0*/  SHFL.IDX PT, R48, R28, RZ, 0x181f ;  /* 0x00181fff1c307589 */ /* 0x00246200000e0000 */
[----:B------:R3:W-:Y:S01]  /*16af0*/  SYNCS.ARRIVE.TRANS64.RED.A1T0 RZ, [R0+URZ], RZ ;  /* 0x000000ff00ff79a7 */ /* 0x0007e2000810043f */
[----:B------:R-:W-:Y:S01]  /*16b00*/  BSSY B1, `(.L_x_647) ;  /* 0x000000e000017945 */ /* 0x000fe20003800000 */
[----:B------:R-:W-:Y:S02]  /*16b10*/  SHF.R.S32.HI R54, RZ, 0x1f, R183 ;  /* 0x0000001fff367819 */ /* 0x000fe400000114b7 */
[----:B------:R-:W-:Y:S01]  /*16b20*/  SHF.R.S32.HI R56, RZ, 0x1f, R182 ;  /* 0x0000001fff387819 */ /* 0x000fe200000114b6 */
[----:B---3--:R2:W3:Y:S01]  /*16b30*/  SHFL.IDX PT, R0, R3, RZ, 0x181f ;  /* 0x00181fff03007589 */ /* 0x0084e200000e0000 */
[----:B------:R-:W-:Y:S05]  /*16b40*/  @P2 BRA `(.L_x_648) ;  /* 0x0000000000242947 */ /* 0x000fea0003800000 */
[----:B------:R-:W-:Y:S02]  /*16b50*/  ULDC UR4, c[0x0][0xac8] ;  /* 0x0002b20000047ab9 */ /* 0x000fe40000000800 */
[----:B------:R-:W-:Y:S02]  /*16b60*/  ISETP.GE.AND P2, PT, R182, UR4, PT ;  /* 0x00000004b6007c0c */ /* 0x000fe4000bf46270 */
[----:B------:R-:W-:-:S11]  /*16b70*/  ISETP.GE.AND P3, PT, R183, UR4, PT ;  /* 0x00000004b7007c0c */ /* 0x000fd6000bf66270 */
[CC--:B-1----:R-:W-:Y:S02]  /*16b80*/  @!P2 LEA R20, P4, R182.reuse, R48.reuse, 0x1 ;  /* 0x00000030b614a211 */ /* 0x0c2fe400078808ff */
[C---:B------:R-:W-:Y:S02]  /*16b90*/  @!P3 LEA R48, P5, R183.reuse, R48, 0x1 ;  /* 0x00000030b730b211 */ /* 0x040fe400078a08ff */
[-C--:B---3--:R-:W-:Y:S02]  /*16ba0*/  @!P2 LEA.HI.X R21, R182, R0.reuse, R56, 0x1, P4 ;  /* 0x00000000b615a211 */ /* 0x088fe400020f0c38 */
[----:B------:R-:W-:-:S03]  /*16bb0*/  @!P3 LEA.HI.X R49, R183, R0, R54, 0x1, P5 ;  /* 0x00000000b731b211 */ /* 0x000fc600028f0c36 */
[----:B-----5:R4:W-:Y:S04]  /*16bc0*/  @!P2 ST.E.128 desc[UR60][R20.64], R4 ;  /* 0x000000041400a985 */ /* 0x0209e8000c101d3c */
[----:B------:R4:W-:Y:S02]  /*16bd0*/  @!P3 ST.E.128 desc[UR60][R48.64], R32 ;  /* 0x000000203000b985 */ /* 0x0009e4000c101d3c */
.L_x_648:
[----:B------:R-:W-:Y:S05]  /*16be0*/  BSYNC B1 ;  /* 0x0000000000017941 */ /* 0x000fea0003800000 */
.L_x_647:
[----:B---3--:R3:W0:Y:S01]  /*16bf0*/  SHFL.IDX PT, R0, R3, 0x1, 0x181f ;  /* 0x00381f0003007f89 */ /* 0x00862200000e0000 */
[----:B------:R-:W-:Y:S03]  /*16c00*/  BSSY B1, `(.L_x_649) ;  /* 0x000000c000017945 */ /* 0x000fe60003800000 */
[----:B----45:R3:W4:Y:S01]  /*16c10*/  SHFL.IDX PT, R6, R28, 0x1, 0x181f ;  /* 0x00381f001c067f89 */ /* 0x03072200000e0000 */
        /* <DEDUP_REMOVED lines=8> */
[----:B------:R0:W-:Y:S04]  /*16ca0*/  @!P3 ST.E.128 desc[UR60][R4.64], R8 ;  /* 0x000000080400b985 */ /* 0x0001e8000c101d3c */
[----:B------:R0:W-:Y:S02]  /*16cb0*/  @!P4 ST.E.128 desc[UR60][R6.64], R36 ;  /* 0x000000240600c985 */ /* 0x0001e4000c101d3c */
.L_x_650:
[----:B------:R-:W-:Y:S05]  /*16cc0*/  BSYNC B1 ;  /* 0x0000000000017941 */ /* 0x000fea0003800000 */
.L_x_649:
[----:B0-----:R0:W0:Y:S01]  /*16cd0*/  SHFL.IDX PT, R0, R3, 0x2, 0x181f ;  /* 0x00581f0003007f89 */ /* 0x00102200000e0000 */
[----:B------:R-:W-:Y:S03]  /*16ce0*/  BSSY B1, `(.L_x_651) ;  /* 0x000000c000017945 */ /* 0x000fe60003800000 */
[----:B----4-:R4:W0:Y:S01]  /*16cf0*/  SHFL.IDX PT, R6, R28, 0x2, 0x181f ;  /* 0x00581f001c067f89 */ /* 0x01082200000e0000 */
[----:B------:R-:W-:Y:S05]  /*16d00*/  @P1 BRA `(.L_x_652) ;  /* 0x0000000000241947 */ /* 0x000fea0003800000 */
[----:B------:R-:W-:Y:S02]  /*16d10*/  ULDC UR4, c[0x0][0xac8] ;  /* 0x0002b20000047ab9 */ /* 0x000fe40000000800 */
[----:B------:R-:W-:Y:S02]  /*16d20*/  ISETP.GE.AND P2, PT, R182, UR4, PT ;  /* 0x00000004b6007c0c */ /* 0x000fe4000bf46270 */
[----:B------:R-:W-:-:S11]  /*16d30*/  ISETP.GE.AND P3, PT, R183, UR4, PT ;  /* 0x00000004b7007c0c */ /* 0x000fd6000bf66270 */
[CC--:B0-----:R-:W-:Y:S02]  /*16d40*/  @!P2 LEA R4, P0, R182.reuse, R6.reuse, 0x1 ;  /* 0x00000006b604a211 */ /* 0x0c1fe400078008ff */
[C---:B------:R-:W-:Y:S02]  /*16d50*/  @!P3 LEA R6, P1, R183.reuse, R6, 0x1 ;  /* 0x00000006b706b211 */ /* 0x040fe400078208ff */
[-C--:B------:R-:W-:Y:S02]  /*16d60*/  @!P2 LEA.HI.X R5, R182, R0.reuse, R56, 0x1, P0 ;  /* 0x00000000b605a211 */ /* 0x080fe400000f0c38 */
[----:B------:R-:W-:-:S03]  /*16d70*/  @!P3 LEA.HI.X R7, R183, R0, R54, 0x1, P1 ;  /* 0x00000000b707b211 */ /* 0x000fc600008f0c36 */
[----:B------:R0:W-:Y:S04]  /*16d80*/  @!P2 ST.E.128 desc[UR60][R4.64], R12 ;  /* 0x0000000c0400a985 */ /* 0x0001e8000c101d3c */
[----:B------:R0:W-:Y:S02]  /*16d90*/  @!P3 ST.E.128 desc[UR60][R6.64], R40 ;  /* 0x000000280600b985 */ /* 0x0001e4000c101d3c */
.L_x_652:
[----:B------:R-:W-:Y:S05]  /*16da0*/  BSYNC B1 ;  /* 0x0000000000017941 */ /* 0x000fea0003800000 */
.L_x_651:
[----:B0-----:R-:W-:Y:S01]  /*16db0*/  IADD3 R0, R50, 0x60, RZ ;  /* 0x0000006032007810 */ /* 0x001fe20007ffe0ff */
[----:B--23--:R-:W0:Y:S03]  /*16dc0*/  SHFL.IDX PT, R3, R3, 0x3, 0x181f ;  /* 0x00781f0003037f89 */ /* 0x00ce2600000e0000 */
[----:B------:R-:W-:Y:S01]  /*16dd0*/  ISETP.GE.AND P0, PT, R0, R57, PT ;  /* 0x000000390000720c */ /* 0x000fe20003f06270 */
[----:B----4-:R-:W2:-:S12]  /*16de0*/  SHFL.IDX PT, R28, R28, 0x3, 0x181f ;  /* 0x00781f001c1c7f89 */ /* 0x010e9800000e0000 */
        /* <DEDUP_REMOVED lines=12> */
.L_x_645:
[----:B------:R-:W-:Y:S01]  /*16eb0*/  ULDC.64 UR4, c[0x0][0xc00] ;  /* 0x0003000000047ab9 */ /* 0x000fe20000000a00 */
[----:B------:R-:W-:Y:S01]  /*16ec0*/  IMAD.MOV.U32 R3, RZ, RZ, RZ ;  /* 0x000000ffff037224 */ /* 0x000fe200078e00ff */
[----:B------:R-:W-:Y:S01]  /*16ed0*/  ISETP.NE.U32.AND P0, PT, RZ, UR4, PT ;  /* 0x00000004ff007c0c */ /* 0x000fe2000bf05070 */
[----:B------:R-:W2:Y:S01]  /*16ee0*/  LDC R25, c[0x0][0xbe8] ;  /* 0x0002fa00ff197b82 */ /* 0x000ea20000000800 */
[----:B------:R-:W-:Y:S02]  /*16ef0*/  IADD3 R4, P1, R186, UR4, RZ ;  /* 0x00000004ba047c10 */ /* 0x000fe4000ff3e0ff */
[----:B------:R-:W-:Y:S02]  /*16f00*/  ISETP.NE.AND.EX P0, PT, RZ, UR5, PT, P0 ;  /* 0x00000005ff007c0c */ /* 0x000fe4000bf05300 */
[----:B------:R-:W-:Y:S01]  /*16f10*/  IADD3.X R5, R187, UR5, RZ, P1, !PT ;  /* 0x00000005bb057c10 */ /* 0x000fe20008ffe4ff */
[----:B------:R-:W-:Y:S02]  /*16f20*/  ULDC.64 UR4, c[0x0][0xc08] ;  /* 0x0003020000047ab9 */ /* 0x000fe40000000a00 */
[----:B------:R-:W-:-:S04]  /*16f30*/  ISETP.NE.U32.AND P1, PT, RZ, UR4, PT ;  /* 0x00000004ff007c0c */ /* 0x000fc8000bf25070 */
[----:B------:R-:W-:-:S04]  /*16f40*/  ISETP.NE.AND.EX P1, PT, RZ, UR5, PT, P1 ;  /* 0x00000005ff007c0c */ /* 0x000fc8000bf25310 */
[----:B------:R3:W5:Y:S09]  /*16f50*/  @P0 LDG.E R3, desc[UR60][R4.64] ;  /* 0x0000003c04030981 */ /* 0x000772000c1e1900 */
[----:B------:R-:W-:Y:S01]  /*16f60*/  @P1 IADD3 R186, P2, R186, UR4, RZ ;  /* 0x00000004baba1c10 */ /* 0x000fe2000ff5e0ff */
[----:B------:R-:W-:-:S02]  /*16f70*/  ULDC UR4, c[0x0][0xa88] ;  /* 0x0002a20000047ab9 */ /* 0x000fc40000000800 */
[----:B------:R-:W-:Y:S02]  /*16f80*/  MOV R0, UR4 ;  /* 0x0000000400007c02 */ /* 0x000fe40008000f00 */
[----:B------:R-:W-:-:S05]  /*16f90*/  @P1 IADD3.X R187, R187, UR5, RZ, P2, !PT ;  /* 0x00000005bbbb1c10 */ /* 0x000fca00097fe4ff */
[----:B------:R3:W5:Y:S01]  /*16fa0*/  @P1 LDG.E R0, desc[UR60][R186.64] ;  /* 0x0000003cba001981 */ /* 0x000762000c1e1900 */
[----:B--2---:R-:W-:Y:S01]  /*16fb0*/  ISETP.NE.AND P2, PT, R25, 0x1, PT ;  /* 0x000000011900780c */ /* 0x004fe20003f45270 */
[----:B------:R-:W2:-:S12]  /*16fc0*/  S2R R6, SR_TID.X ;  /* 0x0000000000067919 */ /* 0x000e980000002100 */
[----:B------:R-:W0:Y:S08]  /*16fd0*/  @P2 LDC R14, c[0x0][0xbec] ;  /* 0x0002fb00ff0e2b82 */ /* 0x000e300000000800 */
[----:B------:R-:W0:Y:S01]  /*16fe0*/  @P2 LDC R27, c[0x0][0xbf0] ;  /* 0x0002fc00ff1b2b82 */ /* 0x000e220000000800 */
[----:B--2---:R-:W-:-:S05]  /*16ff0*/  VIADD R6, R6, 0xffffff80 ;  /* 0xffffff8006067836 */ /* 0x004fca0000000000 */
[----:B------:R-:W-:Y:S01]  /*17000*/  ISETP.GE.AND P3, PT, R6, 0x80, PT ;  /* 0x000000800600780c */ /* 0x000fe20003f66270 */
[----:B---3--:R-:W-:-:S12]  /*17010*/  @P1 BRA `(.L_x_654) ;  /* 0x0000000000101947 */ /* 0x008fd80003800000 */
[----:B------:R-:W-:Y:S05]  /*17020*/  @!P0 BRA `(.L_x_654) ;  /* 0x00000000000c8947 */ /* 0x000fea0003800000 */
[----:B------:R-:W2:Y:S04]  /*17030*/  LDG.E R7, desc[UR60][R4.64] ;  /* 0x0000003c04077981 */ /* 0x000ea8000c1e1900 */
[----:B-----5:R-:W2:Y:S02]  /*17040*/  LDG.E R0, desc[UR60][R4.64+0x4] ;  /* 0x0000043c04007981 */ /* 0x020ea4000c1e1900 */
[----:B--2---:R-:W-:-:S07]  /*17050*/  IADD3 R0, -R7, R0, RZ ;  /* 0x0000000007007210 */ /* 0x004fce0007ffe1ff */
.L_x_654:
[----:B------:R-:W-:Y:S01]  /*17060*/  BSSY B1, `(.L_x_655) ;  /* 0x000002e000017945 */ /* 0x000fe20003800000 */
[----:B------:R-:W-:Y:S02]  /*17070*/  SHF.R.S32.HI R13, RZ, 0x1f, R185 ;  /* 0x0000001fff0d7819 */ /* 0x000fe400000114b9 */
[----:B------:R-:W-:Y:S02]  /*17080*/  SEL R15, R188, RZ, !P0 ;  /* 0x000000ffbc0f7207 */ /* 0x000fe40004000000 */
[----:B------:R-:W-:Y:S02]  /*17090*/  SEL R193, R193, RZ, !P0 ;  /* 0x000000ffc1c17207 */ /* 0x000fe40004000000 */
[----:B-----5:R-:W-:Y:S01]  /*170a0*/  SHF.R.S32.HI R10, RZ, 0x1f, R3 ;  /* 0x0000001fff0a7819 */ /* 0x020fe20000011403 */
[----:B------:R-:W-:Y:S06]  /*170b0*/  @P3 BRA `(.L_x_656) ;  /* 0x0000000000a03947 */ /* 0x000fec0003800000 */
[----:B------:R-:W2:Y:S01]  /*170c0*/  S2R R5, SR_TID.X ;  /* 0x0000000000057919 */ /* 0x000ea20000002100 */
[----:B------:R-:W3:Y:S01]  /*170d0*/  LDC R11, c[0x0][0xbe8] ;  /* 0x0002fa00ff0b7b82 */ /* 0x000ee20000000800 */
[----:B--2---:R-:W-:Y:S02]  /*170e0*/  IMAD R4, R190, 0x80, R5 ;  /* 0x00000080be047824 */ /* 0x004fe400078e0205 */
[----:B---3--:R-:W-:-:S03]  /*170f0*/  IMAD R5, R0, R11, RZ ;  /* 0x0000000b00057224 */ /* 0x008fc600078e02ff */
[----:B------:R-:W-:-:S04]  /*17100*/  IADD3 R12, R4, -0x80, RZ ;  /* 0xffffff80040c7810 */ /* 0x000fc80007ffe0ff */
        /* <DEDUP_REMOVED lines=9> */
[----:B------:R-:W2:Y:S08]  /*171a0*/  @P0 LDC R9, c[0x0][0xbec] ;  /* 0x0002fb00ff090b82 */ /* 0x000eb00000000800 */
[----:B------:R-:W3:Y:S01]  /*171b0*/  @P0 LDC R21, c[0x0][0xbf0] ;  /* 0x0002fc00ff150b82 */ /* 0x000ee20000000800 */
[----:B--2---:R-:W-:-:S04]  /*171c0*/  @P0 IMAD.HI.U32 R6, R12, R9, RZ ;  /* 0x000000090c060227 */ /* 0x004fc800078e00ff */
[----:B------:R-:W-:Y:S01]  /*171d0*/  IMAD R9, R185, UR5, R8 ;  /* 0x00000005b9097c24 */ /* 0x000fe2000f8e0208 */
[----:B------:R-:W-:Y:S01]  /*171e0*/  ULDC.64 UR4, c[0x0][0xb98] ;  /* 0x0002e60000047ab9 */ /* 0x000fe20000000a00 */
[----:B---3--:R-:W-:Y:S01]  /*171f0*/  @P0 SHF.R.U32.HI R7, RZ, R21, R6 ;  /* 0x00000015ff070219 */ /* 0x008fe20000011606 */
[----:B------:R-:W-:Y:S02]  /*17200*/  IMAD R6, R193, UR4, RZ ;  /* 0x00000004c1067c24 */ /* 0x000fe4000f8e02ff */
[----:B------:R-:W-:Y:S02]  /*17210*/  IADD3 R5, R5, R9, RZ ;  /* 0x0000000905057210 */ /* 0x000fe40007ffe0ff */
[----:B------:R-:W-:Y:S02]  /*17220*/  IMAD.MOV R9, RZ, RZ, -R7 ;  /* 0x000000ffff097224 */ /* 0x000fe400078e0a07 */
[----:B------:R-:W-:-:S04]  /*17230*/  IMAD.WIDE.U32 R4, R15, UR4, R4 ;  /* 0x000000040f047c25 */ /* 0x000fc8000f8e0004 */
[----:B------:R-:W-:Y:S01]  /*17240*/  IMAD R9, R11, R9, R12 ;  /* 0x000000090b097224 */ /* 0x000fe200078e020c */
[----:B------:R-:W-:Y:S01]  /*17250*/  SHF.R.S32.HI R11, RZ, 0x1f, R7 ;  /* 0x0000001fff0b7819 */ /* 0x000fe20000011407 */
[----:B------:R-:W-:Y:S01]  /*17260*/  IMAD R8, R15, UR5, R6 ;  /* 0x000000050f087c24 */ /* 0x000fe2000f8e0206 */
[----:B------:R-:W-:Y:S01]  /*17270*/  IADD3 R4, P0, R7, R4, RZ ;  /* 0x0000000407047210 */ /* 0x000fe20007f1e0ff */
[----:B------:R-:W-:Y:S01]  /*17280*/  ULDC.64 UR4, c[0x0][0xb88] ;  /* 0x0002e20000047ab9 */ /* 0x000fe20000000a00 */
[----:B------:R-:W-:Y:S02]  /*17290*/  SHF.R.S32.HI R6, RZ, 0x1f, R9 ;  /* 0x0000001fff067819 */ /* 0x000fe40000011409 */
[----:B------:R-:W-:-:S03]  /*172a0*/  IADD3.X R5, R11, R5, R8, P0, !PT ;  /* 0x000000050b057210 */ /* 0x000fc600007fe408 */
[----:B------:R-:W-:Y:S02]  /*172b0*/  IMAD R6, R6, UR4, RZ ;  /* 0x0000000406067c24 */ /* 0x000fe4000f8e02ff */
[----:B------:R-:W-:-:S04]  /*172c0*/  IMAD.WIDE.U32 R4, R9, UR4, R4 ;  /* 0x0000000409047c25 */ /* 0x000fc8000f8e0004 */
[----:B------:R-:W-:Y:S01]  /*172d0*/  IMAD R7, R9, UR5, R6 ;  /* 0x0000000509077c24 */ /* 0x000fe2000f8e0206 */
[----:B------:R-:W-:Y:S02]  /*172e0*/  ULDC.64 UR4, c[0x0][0xb50] ;  /* 0x0002d40000047ab9 */ /* 0x000fe40000000a00 */
[----:B------:R-:W-:Y:S02]  /*172f0*/  LEA R6, P0, R4, UR4, 0x2 ;  /* 0x0000000404067c11 */ /* 0x000fe4000f8010ff */
[----:B------:R-:W-:-:S04]  /*17300*/  IADD3 R5, R5, R7, RZ ;  /* 0x0000000705057210 */ /* 0x000fc80007ffe0ff */
[----:B------:R-:W-:Y:S01]  /*17310*/  LEA.HI.X R7, R4, UR5, R5, 0x2, P0 ;  /* 0x0000000504077c11 */ /* 0x000fe200080f1405 */
[----:B------:R-:W-:-:S05]  /*17320*/  IMAD.MOV.U32 R5, RZ, RZ, -0x800000 ;  /* 0xff800000ff057424 */ /* 0x000fca00078e00ff */
[----:B------:R2:W-:Y:S02]  /*17330*/  STG.E desc[UR60][R6.64], R5 ;  /* 0x0000000506007986 */ /* 0x0005e4000c10193c */
.L_x_656:
[----:B------:R-:W-:Y:S05]  /*17340*/  BSYNC B1 ;  /* 0x0000000000017941 */ /* 0x000fea0003800000 */
.L_x_655:
[----:B------:R-:W-:Y:S01]  /*17350*/  ULDC.64 UR4, c[0x0][0xaa0] ;  /* 0x0002a80000047ab9 */ /* 0x000fe20000000a00 */
[----:B------:R-:W-:Y:S01]  /*17360*/  BSSY B1, `(.L_x_657) ;  /* 0x000003a000017945 */ /* 0x000fe20003800000 */
[----:B------:R-:W-:Y:S01]  /*17370*/  IMAD R4, R10, UR4, RZ ;  /* 0x000000040a047c24 */ /* 0x000fe2000f8e02ff */
[----:B------:R-:W-:Y:S02]  /*17380*/  SHF.R.S32.HI R12, RZ, 0x1f, R183 ;  /* 0x0000001fff0c7819 */ /* 0x000fe400000114b7 */
[----:B------:R-:W-:Y:S01]  /*17390*/  SHF.R.S32.HI R20, RZ, 0x1f, R182 ;  /* 0x0000001fff147819 */ /* 0x000fe200000114b6 */
[C---:B--2---:R-:W-:Y:S02]  /*173a0*/  IMAD R7, R3.reuse, UR5, R4 ;  /* 0x0000000503077c24 */ /* 0x044fe4000f8e0204 */
[----:B------:R-:W-:Y:S01]  /*173b0*/  IMAD.WIDE.U32 R4, R3, UR4, RZ ;  /* 0x0000000403047c25 */ /* 0x000fe2000f8e00ff */
[----:B------:R-:W-:Y:S01]  /*173c0*/  LEA R3, R184, R192, 0x5 ;  /* 0x000000c0b8037211 */ /* 0x000fe200078e28ff */
[----:B------:R-:W-:-:S02]  /*173d0*/  ULDC.64 UR4, c[0x0][0xae8] ;  /* 0x0002ba0000047ab9 */ /* 0x000fc40000000a00 */
[----:B------:R-:W-:Y:S01]  /*173e0*/  IMAD.IADD R5, R5, 0x1, R7 ;  /* 0x0000000105057824 */ /* 0x000fe200078e0207 */
[----:B------:R-:W-:Y:S01]  /*173f0*/  LEA R9, R190, R3, 0x7 ;  /* 0x00000003be097211 */ /* 0x000fe200078e38ff */
[----:B------:R-:W-:Y:S02]  /*17400*/  IMAD R8, R13, UR4, RZ ;  /* 0x000000040d087c24 */ /* 0x000fe4000f8e02ff */
[----:B------:R-:W-:-:S04]  /*17410*/  IMAD.WIDE.U32 R4, R185, UR4, R4 ;  /* 0x00000004b9047c25 */ /* 0x000fc8000f8e0004 */
[----:B------:R-:W-:Y:S01]  /*17420*/  IMAD R7, R185, UR5, R8 ;  /* 0x00000005b9077c24 */ /* 0x000fe2000f8e0208 */
[----:B------:R-:W-:Y:S01]  /*17430*/  ULDC.64 UR4, c[0x0][0xaf0] ;  /* 0x0002bc0000047ab9 */ /* 0x000fe20000000a00 */
[----:B0-----:R-:W-:-:S03]  /*17440*/  @P2 IMAD.HI.U32 R6, R9, R14, RZ ;  /* 0x0000000e09062227 */ /* 0x001fc600078e00ff */
[----:B------:R-:W-:Y:S01]  /*17450*/  IADD3 R5, R5, R7, RZ ;  /* 0x0000000705057210 */ /* 0x000fe20007ffe0ff */
[----:B------:R-:W-:Y:S01]  /*17460*/  IMAD.MOV.U32 R3, RZ, RZ, R9 ;  /* 0x000000ffff037224 */ /* 0x000fe200078e0009 */
[----:B------:R-:W-:Y:S01]  /*17470*/  @P2 SHF.R.U32.HI R3, RZ, R27, R6 ;  /* 0x0000001bff032219 */ /* 0x000fe20000011606 */
[----:B------:R-:W-:Y:S02]  /*17480*/  IMAD R8, R193, UR4, RZ ;  /* 0x00000004c1087c24 */ /* 0x000fe4000f8e02ff */
[----:B------:R-:W-:Y:S01]  /*17490*/  IMAD.WIDE.U32 R4, R15, UR4, R4 ;  /* 0x000000040f047c25 */ /* 0x000fe2000f8e0004 */
[----:B------:R-:W-:-:S03]  /*174a0*/  SHF.R.S32.HI R6, RZ, 0x1f, R3 ;  /* 0x0000001fff067819 */ /* 0x000fc60000011403 */
[----:B------:R-:W-:Y:S01]  /*174b0*/  IMAD R7, R15, UR5, R8 ;  /* 0x000000050f077c24 */ /* 0x000fe2000f8e0208 */
[----:B------:R-:W-:Y:S01]  /*174c0*/  ULDC.64 UR4, c[0x0][0xae0] ;  /* 0x0002b80000047ab9 */ /* 0x000fe20000000a00 */
[----:B------:R-:W-:Y:S02]  /*174d0*/  IMAD.MOV R8, RZ, RZ, -R3 ;  /* 0x000000ffff087224 */ /* 0x000fe400078e0a03 */
[----:B------:R-:W-:Y:S01]  /*174e0*/  IMAD R6, R6, UR4, RZ ;  /* 0x0000000406067c24 */ /* 0x000fe2000f8e02ff */
[----:B------:R-:W-:Y:S01]  /*174f0*/  IADD3 R5, R5, R7, RZ ;  /* 0x0000000705057210 */ /* 0x000fe20007ffe0ff */
[----:B------:R-:W-:Y:S01]  /*17500*/  IMAD R7, R25, R8, R9 ;  /* 0x0000000819077224 */ /* 0x000fe200078e0209 */
[----:B------:R-:W-:Y:S01]  /*17510*/  LEA R8, R190, R192, 0x7 ;  /* 0x000000c0be087211 */ /* 0x000fe200078e38ff */
[C---:B------:R-:W-:Y:S02]  /*17520*/  IMAD R9, R3.reuse, UR5, R6 ;  /* 0x0000000503097c24 */ /* 0x040fe4000f8e0206 */
[----:B------:R-:W-:Y:S01]  /*17530*/  IMAD.WIDE.U32 R4, R3, UR4, R4 ;  /* 0x0000000403047c25 */ /* 0x000fe2000f8e0004 */
[----:B------:R-:W-:Y:S01]  /*17540*/  SHF.R.S32.HI R3, RZ, 0x1f, R7 ;  /* 0x0000001fff037819 */ /* 0x000fe20000011407 */
[----:B------:R-:W-:-:S02]  /*17550*/  ULDC.64 UR4, c[0x0][0xad8] ;  /* 0x0002b60000047ab9 */ /* 0x000fc40000000a00 */
[----:B------:R-:W-:Y:S02]  /*17560*/  IMAD.IADD R5, R5, 0x1, R9 ;  /* 0x0000000105057824 */ /* 0x000fe400078e0209 */
        /* <DEDUP_REMOVED lines=9> */
[-C--:B------:R-:W-:Y:S02]  /*17600*/  ISETP.GE.AND P1, PT, R0, R25.reuse, PT ;  /* 0x000000190000720c */ /* 0x080fe40003f26270 */
[----:B------:R-:W-:Y:S02]  /*17610*/  IADD3 R0, R8, 0x40, RZ ;  /* 0x0000004008007810 */ /* 0x000fe40007ffe0ff */
[----:B------:R-:W-:Y:S02]  /*17620*/  LEA.HI.X R3, R4, UR5, R3, 0x1, P3 ;  /* 0x0000000504037c11 */ /* 0x000fe400098f0c03 */
[----:B------:R-:W-:Y:S01]  /*17630*/  ISETP.GE.AND P0, PT, R0, R25, PT ;  /* 0x000000190000720c */ /* 0x000fe20003f06270 */
[----:B------:R0:W2:Y:S04]  /*17640*/  SHFL.IDX PT, R4, R6, RZ, 0x181f ;  /* 0x00181fff06047589 */ /* 0x0000a800000e0000 */
[----:B------:R0:W3:Y:S01]  /*17650*/  SHFL.IDX PT, R0, R3, RZ, 0x181f ;  /* 0x00181fff03007589 */ /* 0x0000e200000e0000 */
[----:B------:R-:W-:Y:S07]  /*17660*/  @P2 BRA `(.L_x_658) ;  /* 0x0000000000242947 */ /* 0x000fee0003800000 */
        /* <DEDUP_REMOVED lines=9> */
.L_x_658:
[----:B------:R-:W-:Y:S05]  /*17700*/  BSYNC B1 ;  /* 0x0000000000017941 */ /* 0x000fea0003800000 */
.L_x_657:
[----:B---3--:R3:W0:Y:S01]  /*17710*/  SHFL.IDX PT, R0, R3, 0x1, 0x181f ;  /* 0x00381f0003007f89 */ /* 0x00862200000e0000 */
[----:B------:R-:W-:Y:S03]  /*17720*/  BSSY B1, `(.L_x_659) ;  /* 0x000000c000017945 */ /* 0x000fe60003800000 */
[----:B--2---:R3:W2:Y:S01]  /*17730*/  SHFL.IDX PT, R4, R6, 0x1, 0x181f ;  /* 0x00381f0006047f89 */ /* 0x0046a200000e0000 */
        /* <DEDUP_REMOVED lines=10> */
.L_x_660:
[----:B------:R-:W-:Y:S05]  /*177e0*/  BSYNC B1 ;  /* 0x0000000000017941 */ /* 0x000fea0003800000 */
.L_x_659:
[----:B0-----:R0:W0:Y:S01]  /*177f0*/  SHFL.IDX PT, R0, R3, 0x2, 0x181f ;  /* 0x00581f0003007f89 */ /* 0x00102200000e0000 */
[----:B------:R-:W-:Y:S03]  /*17800*/  BSSY B1, `(.L_x_661) ;  /* 0x000000c000017945 */ /* 0x000fe60003800000 */
[----:B--2---:R2:W0:Y:S01]  /*17810*/  SHFL.IDX PT, R4, R6, 0x2, 0x181f ;  /* 0x00581f0006047f89 */ /* 0x00442200000e0000 */
        /* <DEDUP_REMOVED lines=8> */
[----:B------:R0:W-:Y:S04]  /*178a0*/  @!P2 ST.E.128 desc[UR60][R10.64], RZ ;  /* 0x000000ff0a00a985 */ /* 0x0001e8000c101d3c */
[----:B------:R0:W-:Y:S02]  /*178b0*/  @!P3 ST.E.128 desc[UR60][R4.64], RZ ;  /* 0x000000ff0400b985 */ /* 0x0001e4000c101d3c */
.L_x_662:
[----:B------:R-:W-:Y:S05]  /*178c0*/  BSYNC B1 ;  /* 0x0000000000017941 */ /* 0x000fea0003800000 */
.L_x_661:
[----:B0-----:R-:W-:Y:S01]  /*178d0*/  IADD3 R0, R8, 0x60, RZ ;  /* 0x0000006008007810 */ /* 0x001fe20007ffe0ff */
[----:B---3--:R-:W0:Y:S03]  /*178e0*/  SHFL.IDX PT, R3, R3, 0x3, 0x181f ;  /* 0x00781f0003037f89 */ /* 0x008e2600000e0000 */
[----:B------:R-:W-:Y:S01]  /*178f0*/  ISETP.GE.AND P0, PT, R0, R25, PT ;  /* 0x000000190000720c */ /* 0x000fe20003f06270 */
[----:B------:R3:W0:-:S12]  /*17900*/  SHFL.IDX PT, R4, R6, 0x3, 0x181f ;  /* 0x00781f0006047f89 */ /* 0x00061800000e0000 */
[----:B---3--:R-:W-:Y:S05]  /*17910*/  @P0 BRA `(.L_x_653) ;  /* 0x0000000000240947 */ /* 0x008fea0003800000 */
[----:B------:R-:W-:Y:S02]  /*17920*/  ULDC UR4, c[0x0][0xac8] ;  /* 0x0002b20000047ab9 */ /* 0x000fe40000000800 */
[----:B------:R-:W-:Y:S02]  /*17930*/  ISETP.GE.AND P2, PT, R182, UR4, PT ;  /* 0x00000004b6007c0c */ /* 0x000fe4000bf46270 */
[----:B------:R-:W-:-:S11]  /*17940*/  ISETP.GE.AND P3, PT, R183, UR4, PT ;  /* 0x00000004b7007c0c */ /* 0x000fd6000bf66270 */
[CC--:B0-2---:R-:W-:Y:S02]  /*17950*/  @!P2 LEA R6, P0, R182.reuse, R4.reuse, 0x1 ;  /* 0x00000004b606a211 */ /* 0x0c5fe400078008ff */
[C---:B------:R-:W-:Y:S02]  /*17960*/  @!P3 LEA R4, P1, R183.reuse, R4, 0x1 ;  /* 0x00000004b704b211 */ /* 0x040fe400078208ff */
[-C--:B------:R-:W-:Y:S02]  /*17970*/  @!P2 LEA.HI.X R7, R182, R3.reuse, R20, 0x1, P0 ;  /* 0x00000003b607a211 */ /* 0x080fe400000f0c14 */
[----:B------:R-:W-:-:S03]  /*17980*/  @!P3 LEA.HI.X R5, R183, R3, R12, 0x1, P1 ;  /* 0x00000003b705b211 */ /* 0x000fc600008f0c0c */
[----:B------:R3:W-:Y:S04]  /*17990*/  @!P2 ST.E.128 desc[UR60][R6.64], RZ ;  /* 0x000000ff0600a985 */ /* 0x0007e8000c101d3c */
[----:B------:R3:W-:Y:S02]  /*179a0*/  @!P3 ST.E.128 desc[UR60][R4.64], RZ ;  /* 0x000000ff0400b985 */ /* 0x0007e4000c101d3c */
.L_x_653:
[----:B------:R-:W-:Y:S05]  /*179b0*/  BSYNC B0 ;  /* 0x0000000000007941 */ /* 0x000fea0003800000 */
.L_x_644:
[----:B------:R-:W-:Y:S02]  /*179c0*/  ULDC UR4, c[0x0][0xc3c] ;  /* 0x00030f0000047ab9 */ /* 0x000fe40000000800 */
[----:B-1----:R-:W-:-:S13]  /*179d0*/  ISETP.GE.AND P0, PT, R31, UR4, PT ;  /* 0x000000041f007c0c */ /* 0x002fda000bf06270 */
[----:B------:R-:W-:Y:S05]  /*179e0*/  @!P0 BRA `(.L_x_663) ;  /* 0xfffffe98006c8947 */ /* 0x000fea000383ffff */
[----:B------:R-:W-:Y:S05]  /*179f0*/  BRA `(.L_x_448) ;  /* 0x00000068000c7947 */ /* 0x000fea0003800000 */
.L_x_446:
[----:B------:R-:W-:-:S08]  /*17a00*/  NOP ;  /* 0x0000000000007918 */ /* 0x000fd00000000000 */
[----:B0-----:R-:W0:-:S00]  /*17a10*/  USETMAXREG.DEALLOC.CTAPOOL 0x28 ;  /* 0x00000028000079c8 */ /* 0x001e0000080e0500 */
[----:B0-----:R-:W-:Y:S01]  /*17a20*/  LOP3.LUT R2, R2, 0x3, RZ, 0xc0, !PT ;  /* 0x0000000302027812 */ /* 0x001fe200078ec0ff */
[----:B------:R-:W-:Y:S01]  /*17a30*/  IMAD.MOV.U32 R4, RZ, RZ, RZ ;  /* 0x000000ffff047224 */ /* 0x000fe200078e00ff */
[----:B------:R-:W-:-:S04]  /*17a40*/  LOP3.LUT R23, R23, 0xffffffdf, RZ, 0xc0, !PT ;  /* 0xffffffdf17177812 */ /* 0x000fc800078ec0ff */
[----:B------:R-:W0:Y:S02]  /*17a50*/  SHFL.IDX PT, R2, R2, RZ, 0x1f ;  /* 0x00001fff02027589 */ /* 0x000e2400000e0000 */
[----:B0-----:R-:W-:-:S13]  /*17a60*/  ISETP.NE.AND P0, PT, R2, RZ, PT ;  /* 0x000000ff0200720c */ /* 0x001fda0003f05270 */
[----:B------:R-:W-:Y:S01]  /*17a70*/  @P0 LOP3.LUT R23, R23, 0x20, RZ, 0xfc, !PT ;  /* 0x0000002017170812 */ /* 0x000fe200078efcff */
[----:B------:R-:W-:Y:S06]  /*17a80*/  @!P0 BRA `(.L_x_664) ;  /* 0x00000000001c8947 */ /* 0x000fec0003800000 */
[----:B------:R-:W0:Y:S08]  /*17a90*/  S2UR UR5, SR_CgaCtaId ;  /* 0x00000000000579c3 */ /* 0x000e300000008800 */
[----:B------:R-:W-:Y:S06]  /*17aa0*/  BAR.SYNC.DEFER_BLOCKING 0x5, 0x180 ;  /* 0x0146000000007b1d */ /* 0x000fec0000010000 */
[----:B------:R-:W-:-:S02]  /*17ab0*/  UMOV UR4, 0x400 ;  /* 0x0000040000047882 */ /* 0x000fc40000000000 */
[----:B0-----:R-:W-:-:S09]  /*17ac0*/  ULEA UR4, UR5, UR4, 0x18 ;  /* 0x0000000405047291 */ /* 0x001fd2000f8ec03f */
[----:B------:R-:W0:Y:S01]  /*17ad0*/  LDS.128 R16, [UR4+0x2a8d0] ;  /* 0x02a8d004ff107984 */ /* 0x000e220008000c00 */
[----:B------:R-:W-:Y:S06]  /*17ae0*/  BAR.ARV 0x4, 0x180 ;  /* 0x0106000000007b1d */ /* 0x000fec0000002000 */
[----:B------:R-:W-:Y:S05]  /*17af0*/  BRA `(.L_x_665) ;  /* 0x0000000400fc7947 */ /* 0x000fea0003800000 */
.L_x_664:
[----:B------:R-:W-:Y:S01]  /*17b00*/  LOP3.LUT R5, R0, 0x1f, RZ, 0xc0, !PT ;  /* 0x0000001f00057812 */ /* 0x000fe200078ec0ff */
[----:B------:R-:W-:Y:S01]  /*17b10*/  ULDC UR4, c[0x0][0xc3c] ;  /* 0x00030f0000047ab9 */ /* 0x000fe20000000800 */
[----:B------:R-:W0:Y:S01]  /*17b20*/  S2UR UR6, SR_CTAID.X ;  /* 0x00000000000679c3 */ /* 0x000e220000002500 */
[----:B------:R-:W-:Y:S01]  /*17b30*/  ULDC UR5, c[0x0][0xc38] ;  /* 0x00030e0000057ab9 */ /* 0x000fe20000000800 */
[----:B------:R-:W-:-:S04]  /*17b40*/  ISETP.NE.AND P0, PT, R5, 0x1f, PT ;  /* 0x0000001f0500780c */ /* 0x000fc80003f05270 */
[----:B------:R-:W-:-:S13]  /*17b50*/  ISETP.GE.OR P1, PT, R5, UR4, !P0 ;  /* 0x0000000405007c0c */ /* 0x000fda000c726670 */
[----:B------:R-:W1:Y:S02]  /*17b60*/  @!P1 LDC.64 R2, c[0x0][0xc80] ;  /* 0x00032000ff029b82 */ /* 0x000e640000000a00 */
[----:B-1----:R-:W-:-:S05]  /*17b70*/  @!P1 IMAD.WIDE.U32 R2, R5, 0x4, R2 ;  /* 0x0000000405029825 */ /* 0x002fca00078e0002 */
[----:B------:R-:W2:Y:S01]  /*17b80*/  @!P1 LDG.E R4, desc[UR60][R2.64] ;  /* 0x0000003c02049981 */ /* 0x000ea2000c1e1900 */
[C---:B------:R-:W-:Y:S01]  /*17b90*/  ISETP.NE.AND P1, PT, R5.reuse, RZ, PT ;  /* 0x000000ff0500720c */ /* 0x040fe20003f25270 */
[----:B------:R-:W-:Y:S01]  /*17ba0*/  UMOV UR4, URZ ;  /* 0x0000003f00047c82 */ /* 0x000fe20008000000 */
[C---:B------:R-:W-:Y:S01]  /*17bb0*/  ISETP.GE.U32.AND P2, PT, R5.reuse, 0x2, PT ;  /* 0x000000020500780c */ /* 0x040fe20003f46070 */
[----:B------:R-:W-:Y:S01]  /*17bc0*/  IMAD.MOV.U32 R16, RZ, RZ, RZ ;  /* 0x000000ffff107224 */ /* 0x000fe200078e00ff */
[C---:B------:R-:W-:Y:S02]  /*17bd0*/  ISETP.GE.U32.AND P3, PT, R5.reuse, 0x4, PT ;  /* 0x000000040500780c */ /* 0x040fe40003f66070 */
[C---:B------:R-:W-:Y:S02]  /*17be0*/  ISETP.GE.U32.AND P4, PT, R5.reuse, 0x8, PT ;  /* 0x000000080500780c */ /* 0x040fe40003f86070 */
[----:B------:R-:W-:Y:S01]  /*17bf0*/  ISETP.GE.U32.AND P5, PT, R5, 0x10, PT ;  /* 0x000000100500780c */ /* 0x000fe20003fa6070 */
[----:B--2---:R-:W1:Y:S02]  /*17c00*/  SHFL.UP PT, R6, R4, 0x1, RZ ;  /* 0x0420000004067989 */ /* 0x004e6400000e00ff */
[----:B-1----:R-:W-:-:S04]  /*17c10*/  SEL R7, R6, RZ, P1 ;  /* 0x000000ff06077207 */ /* 0x002fc80000800000 */
[----:B------:R-:W-:-:S05]  /*17c20*/  IADD3 R7, R4, R7, RZ ;  /* 0x0000000704077210 */ /* 0x000fca0007ffe0ff */
[----:B------:R-:W1:Y:S02]  /*17c30*/  SHFL.UP PT, R6, R7, 0x2, RZ ;  /* 0x0440000007067989 */ /* 0x000e6400000e00ff */
[----:B-1----:R-:W-:-:S05]  /*17c40*/  SEL R6, R6, RZ, P2 ;  /* 0x000000ff06067207 */ /* 0x002fca0001000000 */
[----:B------:R-:W-:-:S05]  /*17c50*/  IMAD.IADD R6, R7, 0x1, R6 ;  /* 0x0000000107067824 */ /* 0x000fca00078e0206 */
[----:B------:R-:W1:Y:S02]  /*17c60*/  SHFL.UP PT, R8, R6, 0x4, RZ ;  /* 0x0480000006087989 */ /* 0x000e6400000e00ff */
        /* <DEDUP_REMOVED lines=8> */
[----:B------:R-:W1:Y:S02]  /*17cf0*/  SHFL.IDX PT, R6, R7, 0x1f, 0x1f ;  /* 0x03e01f0007067f89 */ /* 0x000e6400000e0000 */
[----:B-1----:R-:W-:-:S05]  /*17d00*/  IMAD R6, R6, UR5, RZ ;  /* 0x0000000506067c24 */ /* 0x002fca000f8e02ff */
[----:B0-----:R-:W-:Y:S02]  /*17d10*/  ISETP.GT.AND P6, PT, R6, UR6, PT ;  /* 0x0000000606007c0c */ /* 0x001fe4000bfc4270 */
[----:B------:R-:W-:-:S11]  /*17d20*/  MOV R3, R6 ;  /* 0x0000000600037202 */ /* 0x000fd60000000f00 */
[----:B------:R-:W-:Y:S05]  /*17d30*/  @P6 BRA `(.L_x_666) ;  /* 0x00000000009c6947 */ /* 0x000fea0003800000 */
[----:B------:R-:W0:Y:S01]  /*17d40*/  LDC R10, c[0x0][0xc3c] ;  /* 0x00030f00ff0a7b82 */ /* 0x000e220000000800 */
[----:B------:R-:W-:Y:S01]  /*17d50*/  IMAD.MOV.U32 R6, RZ, RZ, R3 ;  /* 0x000000ffff067224 */ /* 0x000fe200078e0003 */
[----:B------:R-:W-:Y:S01]  /*17d60*/  UMOV UR4, URZ ;  /* 0x0000003f00047c82 */ /* 0x000fe20008000000 */
[----:B------:R-:W-:Y:S01]  /*17d70*/  ULDC UR7, c[0x0][0xc3c] ;  /* 0x00030f0000077ab9 */ /* 0x000fe20000000800 */
[----:B------:R-:W-:-:S05]  /*17d80*/  ULDC UR5, c[0x0][0xc38] ;  /* 0x00030e0000057ab9 */ /* 0x000fca0000000800 */
.L_x_670:
[----:B------:R-:W-:Y:S01]  /*17d90*/  UIADD3 UR4, UR4, 0x1f, URZ ;  /* 0x0000001f04047890 */ /* 0x000fe2000fffe03f */
[----:B------:R-:W-:-:S05]  /*17da0*/  MOV R19, UR7 ;  /* 0x0000000700137c02 */ /* 0x000fca0008000f00 */
[----:B0-----:R-:W-:-:S13]  /*17db0*/  ISETP.LE.AND P6, PT, R10, UR4, PT ;  /* 0x000000040a007c0c */ /* 0x001fda000bfc3270 */
[----:B------:R-:W-:Y:S05]  /*17dc0*/  @P6 BRA `(.L_x_667) ;  /* 0x0000000400246947 */ /* 0x000fea0003800000 */
[----:B------:R-:W-:Y:S01]  /*17dd0*/  VIADD R7, R5, UR4 ;  /* 0x0000000405077c36 */ /* 0x000fe20008000000 */
[----:B------:R-:W-:Y:S01]  /*17de0*/  BSSY B0, `(.L_x_668) ;  /* 0x0000007000007945 */ /* 0x000fe20003800000 */
[----:B------:R-:W-:-:S03]  /*17df0*/  MOV R4, RZ ;  /* 0x000000ff00047202 */ /* 0x000fc60000000f00 */
[----:B------:R-:W-:-:S13]  /*17e00*/  ISETP.GE.OR P6, PT, R7, R10, !P0 ;  /* 0x0000000a0700720c */ /* 0x000fda00047c6670 */
[----:B------:R-:W-:Y:S05]  /*17e10*/  @P6 BRA `(.L_x_669) ;  /* 0x00000000000c6947 */ /* 0x000fea0003800000 */
[----:B------:R-:W0:Y:S02]  /*17e20*/  LDC.64 R2, c[0x0][0xc80] ;  /* 0x00032000ff027b82 */ /* 0x000e240000000a00 */
[----:B0-----:R-:W-:-:S05]  /*17e30*/  IMAD.WIDE R2, R7, 0x4, R2 ;  /* 0x0000000407027825 */ /* 0x001fca00078e0202 */
[----:B------:R0:W5:Y:S02]  /*17e40*/  LDG.E R4, desc[UR60][R2.64] ;  /* 0x0000003c02047981 */ /* 0x000164000c1e1900 */
.L_x_669:
[----:B------:R-:W-:Y:S05]  /*17e50*/  BSYNC B0 ;  /* 0x0000000000007941 */ /* 0x000fea0003800000 */
.L_x_668:
        /* <DEDUP_REMOVED lines=15> */
[----:B------:R-:W0:Y:S02]  /*17f50*/  SHFL.IDX PT, R3, R9, 0x1f, 0x1f ;  /* 0x03e01f0009037f89 */ /* 0x000e2400000e0000 */
[----:B0-----:R-:W-:-:S05]  /*17f60*/  IMAD R3, R3, UR5, RZ ;  /* 0x0000000503037c24 */ /* 0x001fca000f8e02ff */
[----:B------:R-:W-:-:S04]  /*17f70*/  IADD3 R6, R3, R6, RZ ;  /* 0x0000000603067210 */ /* 0x000fc80007ffe0ff */
[----:B------:R-:W-:-:S13]  /*17f80*/  ISETP.GT.AND P6, PT, R6, UR6, PT ;  /* 0x0000000606007c0c */ /* 0x000fda000bfc4270 */
[----:B------:R-:W-:Y:S05]  /*17f90*/  @!P6 BRA `(.L_x_670) ;  /* 0xfffffffc007ce947 */ /* 0x000fea000383ffff */
[----:B------:R-:W-:-:S07]  /*17fa0*/  IMAD.MOV.U32 R7, RZ, RZ, R9 ;  /* 0x000000ffff077224 */ /* 0x000fce00078e0009 */
.L_x_666:
        /* <DEDUP_REMOVED lines=13> */
[----:B------:R-:W-:-:S06]  /*18080*/  IADD3 R16, R19, -0x1, RZ ;  /* 0xffffffff13107810 */ /* 0x000fcc0007ffe0ff */
[----:B------:R2:W3:Y:S02]  /*18090*/  SHFL.IDX PT, R16, R7, R16, 0x1f ;  /* 0x00001f1007107589 */ /* 0x0004e400000e0000 */
.L_x_671:
[----:B---3--:R-:W-:Y:S01]  /*180a0*/  IMAD R16, R16, UR5, R9 ;  /* 0x0000000510107c24 */ /* 0x008fe2000f8e0209 */
[----:B0-----:R-:W-:Y:S01]  /*180b0*/  IABS R2, R4 ;  /* 0x0000000400027213 */ /* 0x001fe20000000000 */
[----:B-12---:R-:W-:Y:S02]  /*180c0*/  IMAD.MOV R7, RZ, RZ, -R3 ;  /* 0x000000ffff077224 */ /* 0x006fe400078e0a03 */
[----:B------:R-:W-:Y:S01]  /*180d0*/  VIADD R19, R19, UR4 ;  /* 0x0000000413137c36 */ /* 0x000fe20008000000 */
[----:B------:R-:W-:Y:S01]  /*180e0*/  IADD3 R9, -R16, UR6, RZ ;  /* 0x0000000610097c10 */ /* 0x000fe2000fffe1ff */
[----:B------:R-:W-:Y:S01]  /*180f0*/  IMAD R7, R7, R10, RZ ;  /* 0x0000000a07077224 */ /* 0x000fe200078e02ff */
[----:B------:R-:W-:Y:S01]  /*18100*/  IADD3 R8, RZ, -R2, RZ ;  /* 0x80000002ff087210 */ /* 0x000fe20007ffe0ff */
[----:B------:R-:W-:Y:S01]  /*18110*/  IMAD.MOV.U32 R2, RZ, RZ, RZ ;  /* 0x000000ffff027224 */ /* 0x000fe200078e00ff */
[----:B------:R-:W-:-:S03]  /*18120*/  IABS R6, R9 ;  /* 0x0000000900067213 */ /* 0x000fc60000000000 */
[----:B------:R-:W-:Y:S01]  /*18130*/  IMAD.HI.U32 R2, R3, R7, R2 ;  /* 0x0000000703027227 */ /* 0x000fe200078e0002 */
[----:B------:R-:W-:-:S03]  /*18140*/  MOV R3, R6 ;  /* 0x0000000600037202 */ /* 0x000fc60000000f00 */
[----:B------:R-:W-:Y:S02]  /*18150*/  IMAD.MOV.U32 R6, RZ, RZ, R8 ;  /* 0x000000ffff067224 */ /* 0x000fe400078e0008 */
[----:B------:R-:W-:-:S04]  /*18160*/  IMAD.HI.U32 R2, R2, R3, RZ ;  /* 0x0000000302027227 */ /* 0x000fc800078e00ff */
[----:B------:R-:W-:-:S05]  /*18170*/  IMAD R3, R2, R6, R3 ;  /* 0x0000000602037224 */ /* 0x000fca00078e0203 */
[----:B------:R-:W-:-:S13]  /*18180*/  ISETP.GT.U32.AND P1, PT, R10, R3, PT ;  /* 0x000000030a00720c */ /* 0x000fda0003f24070 */
[-C--:B------:R-:W-:Y:S01]  /*18190*/  @!P1 IADD3 R3, R3, -R10.reuse, RZ ;  /* 0x8000000a03039210 */ /* 0x080fe20007ffe0ff */
[----:B------:R-:W-:Y:S01]  /*181a0*/  @!P1 VIADD R2, R2, 0x1 ;  /* 0x0000000102029836 */ /* 0x000fe20000000000 */
[----:B------:R-:W-:Y:S02]  /*181b0*/  ISETP.NE.AND P1, PT, R4, RZ, PT ;  /* 0x000000ff0400720c */ /* 0x000fe40003f25270 */
[----:B------:R-:W-:Y:S02]  /*181c0*/  ISETP.GE.U32.AND P0, PT, R3, R10, PT ;  /* 0x0000000a0300720c */ /* 0x000fe40003f06070 */
[----:B------:R-:W-:-:S04]  /*181d0*/  LOP3.LUT R3, R9, R4, RZ, 0x3c, !PT ;  /* 0x0000000409037212 */ /* 0x000fc800078e3cff */
[----:B------:R-:W-:-:S07]  /*181e0*/  ISETP.GE.AND P2, PT, R3, RZ, PT ;  /* 0x000000ff0300720c */ /* 0x000fce0003f46270 */
[----:B------:R-:W-:-:S06]  /*181f0*/  @P0 IADD3 R2, R2, 0x1, RZ ;  /* 0x0000000102020810 */ /* 0x000fcc0007ffe0ff */
[----:B------:R-:W-:Y:S01]  /*18200*/  @!P2 IMAD.MOV R2, RZ, RZ, -R2 ;  /* 0x000000ffff02a224 */ /* 0x000fe200078e0a02 */
[----:B------:R-:W-:-:S04]  /*18210*/  @!P1 LOP3.LUT R2, RZ, R4, RZ, 0x33, !PT ;  /* 0x00000004ff029212 */ /* 0x000fc800078e33ff */
[----:B------:R-:W-:Y:S02]  /*18220*/  IADD3 R17, -R2, RZ, RZ ;  /* 0x000000ff02117210 */ /* 0x000fe40007ffe1ff */
[----:B------:R-:W-:-:S03]  /*18230*/  MOV R18, R2 ;  /* 0x0000000200127202 */ /* 0x000fc60000000f00 */
[----:B------:R-:W-:Y:S01]  /*18240*/  IMAD R17, R4, R17, R9 ;  /* 0x0000001104117224 */ /* 0x000fe200078e0209 */
[----:B------:R-:W-:Y:S06]  /*18250*/  BRA `(.L_x_672) ;  /* 0x00000000000c7947 */ /* 0x000fec0003800000 */
.L_x_667:
[----:B------:R-:W-:Y:S01]  /*18260*/  IMAD.MOV.U32 R17, RZ, RZ, RZ ;  /* 0x000000ffff117224 */ /* 0x000fe200078e00ff */
[----:B------:R-:W-:Y:S01]  /*18270*/  MOV R16, UR6 ;  /* 0x0000000600107c02 */ /* 0x000fe20008000f00 */
[----:B------:R-:W-:-:S07]  /*18280*/  IMAD.MOV.U32 R18, RZ, RZ, RZ ;  /* 0x000000ffff127224 */ /* 0x000fce00078e00ff */
.L_x_672:
[----:B------:R-:W-:-:S13]  /*18290*/  ISETP.NE.AND P0, PT, R5, RZ, PT ;  /* 0x000000ff0500720c */ /* 0x000fda0003f05270 */
[----:B------:R-:W0:Y:S01]  /*182a0*/  @!P0 S2R R3, SR_CgaCtaId ;  /* 0x0000000000038919 */ /* 0x000e220000008800 */
[----:B------:R-:W-:-:S04]  /*182b0*/  @!P0 MOV R2, 0x400 ;  /* 0x0000040000028802 */ /* 0x000fc80000000f00 */
[----:B0-----:R-:W-:-:S05]  /*182c0*/  @!P0 LEA R2, R3, R2, 0x18 ;  /* 0x0000000203028211 */ /* 0x001fca00078ec0ff */
[----:B------:R1:W-:Y:S01]  /*182d0*/  @!P0 STS.128 [R2+0x2a8d0], R16 ;  /* 0x02a8d01002008388 */ /* 0x0003e20000000c00 */
[----:B------:R-:W-:Y:S06]  /*182e0*/  BAR.ARV 0x5, 0x180 ;  /* 0x0146000000007b1d */ /* 0x000fec0000002000 */
.L_x_665:
[----:B------:R2:W-:Y:S01]  /*182f0*/  STL [R1+0x28], RZ ;  /* 0x000028ff01007387 */ /* 0x0005e20000100800 */
[----:B------:R-:W-:Y:S01]  /*18300*/  ULDC UR4, c[0x0][0xc3c] ;  /* 0x00030f0000047ab9 */ /* 0x000fe20000000800 */
[----:B------:R-:W-:Y:S01]  /*18310*/  MOV R29, 0x1 ;  /* 0x00000001001d7802 */ /* 0x000fe20000000f00 */
[----:B------:R-:W-:Y:S01]  /*18320*/  IMAD.MOV.U32 R28, RZ, RZ, RZ ;  /* 0x000000ffff1c7224 */ /* 0x000fe200078e00ff */
[----:B0-----:R-:W-:-:S13]  /*18330*/  ISETP.GE.AND P0, PT, R19, UR4, PT ;  /* 0x0000000413007c0c */ /* 0x001fda000bf06270 */
[----:B--2---:R-:W-:Y:S05]  /*18340*/  @P0 BRA `(.L_x_673) ;  /* 0x0000005800d40947 */ /* 0x004fea0003800000 */
[----:B-1----:R-:W2:Y:S01]  /*18350*/  LDL R2, [R1+0x40] ;  /* 0x0000400001027983 */ /* 0x002ea20000100800 */
[----:B------:R-:W0:Y:S01]  /*18360*/  S2UR UR5, SR_CgaCtaId ;  /* 0x00000000000579c3 */ /* 0x000e220000008800 */
[----:B------:R-:W-:Y:S01]  /*18370*/  LOP3.LUT R4, R0, 0x7f, RZ, 0xc0, !PT ;  /* 0x0000007f00047812 */ /* 0x000fe200078ec0ff */
[----:B------:R-:W-:Y:S01]  /*18380*/  BSSY B8, `(.L_x_673) ;  /* 0x00005b1000087945 */ /* 0x000fe20003800000 */
[----:B------:R1:W-:Y:S01]  /*18390*/  STL [R1+0x28], RZ ;  /* 0x000028ff01007387 */ /* 0x0003e20000100800 */
[----:B------:R-:W-:Y:S01]  /*183a0*/  IMAD.MOV.U32 R31, RZ, RZ, 0x1 ;  /* 0x00000001ff1f7424 */ /* 0x000fe200078e00ff */
[----:B------:R-:W-:Y:S01]  /*183b0*/  MOV R26, RZ ;  /* 0x000000ff001a7202 */ /* 0x000fe20000000f00 */
[----:B------:R-:W-:Y:S01]  /*183c0*/  IMAD.SHL.U32 R36, R4, 0x8, RZ ;  /* 0x0000000804247824 */ /* 0x000fe200078e00ff */
[----:B------:R-:W-:Y:S01]  /*183d0*/  MOV R28, RZ ;  /* 0x000000ff001c7202 */ /* 0x000fe20000000f00 */
[----:B------:R-:W-:Y:S01]  /*183e0*/  IMAD.MOV.U32 R29, RZ, RZ, 0x1 ;  /* 0x00000001ff1d7424 */ /* 0x000fe200078e00ff */
[----:B------:R-:W-:Y:S01]  /*183f0*/  ULDC.64 UR36, c[0x0][0x198] ;  /* 0x0000660000247ab9 */ /* 0x000fe20000000a00 */
[----:B------:R-:W-:Y:S01]  /*18400*/  ULDC UR38, c[0x0][0xc] ;  /* 0x0000030000267ab9 */ /* 0x000fe20000000800 */
[----:B--2---:R-:W-:-:S02]  /*18410*/  R2UR UR4, R2 ;  /* 0x00000000020472ca */ /* 0x004fc400000e0000 */
[----:B------:R-:W-:-:S04]  /*18420*/  SHF.L.U32 R2, R0, 0x3, RZ ;  /* 0x0000000300027819 */ /* 0x000fc800000006ff */
[C---:B------:R-:W-:Y:S02]  /*18430*/  LOP3.LUT R3, R2.reuse, 0x1f8, RZ, 0xc0, !PT ;  /* 0x000001f802037812 */ /* 0x040fe400078ec0ff */
[----:B------:R-:W-:Y:S02]  /*18440*/  LOP3.LUT R2, R2, 0x38, RZ, 0xc0, !PT ;  /* 0x0000003802027812 */ /* 0x000fe400078ec0ff */
[----:B------:R-:W-:Y:S02]  /*18450*/  LOP3.LUT R3, R3, 0x38, R0, 0x78, !PT ;  /* 0x0000003803037812 */ /* 0x000fe400078e7800 */
[----:B------:R-:W-:Y:S01]  /*18460*/  SHF.L.U32 R0, R0, 0x4, RZ ;  /* 0x0000000400007819 */ /* 0x000fe200000006ff */
[----:B------:R-:W-:Y:S01]  /*18470*/  ULOP3.LUT UR39, UR4, 0x2, URZ, 0xfc, !UPT ;  /* 0x0000000204277892 */ /* 0x000fe2000f8efc3f */
[----:B------:R-:W-:Y:S02]  /*18480*/  LOP3.LUT R36, R3, 0x200, R36, 0xf8, !PT ;  /* 0x0000020003247812 */ /* 0x000fe400078ef824 */
[----:B------:R-:W-:Y:S01]  /*18490*/  UMOV UR4, 0x400 ;  /* 0x0000040000047882 */ /* 0x000fe20000000000 */
[----:B------:R-:W-:Y:S01]  /*184a0*/  SHF.R.U32.HI R3, RZ, 0x3, R4 ;  /* 0x00000003ff037819 */ /* 0x000fe20000011604 */
[----:B0-----:R-:W-:-:S03]  /*184b0*/  ULEA UR4, UR5, UR4, 0x18 ;  /* 0x0000000405047291 */ /* 0x001fc6000f8ec03f */
[----:B------:R-:W-:Y:S02]  /*184c0*/  LOP3.LUT R4, R3, 0x70, R0, 0xf8, !PT ;  /* 0x0000007003047812 */ /* 0x000fe400078ef800 */
[C---:B------:R-:W-:Y:S01]  /*184d0*/  LOP3.LUT R3, R2.reuse, 0x40, RZ, 0xfc, !PT ;  /* 0x0000004002037812 */ /* 0x040fe200078efcff */
[----:B------:R-:W-:Y:S01]  /*184e0*/  IMAD.U32 R22, RZ, RZ, UR4 ;  /* 0x00000004ff167e24 */ /* 0x000fe2000f8e00ff */
[----:B------:R-:W-:-:S04]  /*184f0*/  LOP3.LUT R0, R2, 0x80, RZ, 0xfc, !PT ;  /* 0x0000008002007812 */ /* 0x000fc800078efcff */
[----:B-1----:R-:W-:-:S07]  /*18500*/  LEA R37, R36, R22, 0x1 ;  /* 0x0000001624257211 */ /* 0x002fce00078e08ff */
.L_x_774:
[----:B0-----:R-:W0:Y:S02]  /*18510*/  LDC.64 R32, c[0x0][0xc88] ;  /* 0x00032200ff207b82 */ /* 0x001e240000000a00 */
[----:B0-----:R-:W-:-:S06]  /*18520*/  IMAD.WIDE R32, R19, 0x4, R32 ;  /* 0x0000000413207825 */ /* 0x001fcc00078e0220 */
[----:B--2---:R-:W2:Y:S01]  /*18530*/  LDG.E R32, desc[UR60][R32.64] ;  /* 0x0000003c20207981 */ /* 0x004ea2000c1e1900 */
[----:B------:R-:W-:Y:S05]  /*18540*/  YIELD ;  /* 0x0000000000007946 */ /* 0x000fea0003800000 */
[----:B------:R-:W-:Y:S01]  /*18550*/  ULDC.64 UR4, c[0x0][0xa28] ;  /* 0x00028a0000047ab9 */ /* 0x000fe20000000a00 */
[----:B------:R-:W-:Y:S01]  /*18560*/  ULDC.64 UR8, c[0x0][0xa18] ;  /* 0x0002860000087ab9 */ /* 0x000fe20000000a00 */
[----:B------:R-:W-:Y:S01]  /*18570*/  ISETP.NE.U32.AND P0, PT, RZ, UR4, PT ;  /* 0x00000004ff007c0c */ /* 0x000fe2000bf05070 */
[----:B------:R-:W-:Y:S01]  /*18580*/  IMAD.MOV.U32 R9, RZ, RZ, RZ ;  /* 0x000000ffff097224 */ /* 0x000fe200078e00ff */
[----:B------:R-:W-:-:S02]  /*18590*/  ULDC.64 UR6, c[0x0][0xa10] ;  /* 0x0002840000067ab9 */ /* 0x000fc40000000a00 */
[----:B------:R-:W-:Y:S02]  /*185a0*/  ISETP.NE.AND.EX P0, PT, RZ, UR5, PT, P0 ;  /* 0x00000005ff007c0c */ /* 0x000fe4000bf05300 */
[----:B------:R-:W-:-:S04]  /*185b0*/  ISETP.NE.U32.AND P2, PT, RZ, UR8, PT ;  /* 0x00000008ff007c0c */ /* 0x000fc8000bf45070 */
[----:B------:R-:W-:Y:S01]  /*185c0*/  ISETP.NE.AND.EX P2, PT, RZ, UR9, PT, P2 ;  /* 0x00000009ff007c0c */ /* 0x000fe2000bf45320 */
[----:B------:R-:W-:Y:S01]  /*185d0*/  IMAD.MOV.U32 R35, RZ, RZ, RZ ;  /* 0x000000ffff237224 */ /* 0x000fe200078e00ff */
[----:B--2---:R-:W-:-:S05]  /*185e0*/  SHF.R.S32.HI R0, RZ, 0x1f, R32 ;  /* 0x0000001fff007819 */ /* 0x004fca0000011420 */
[C---:B------:R-:W-:Y:S02]  /*185f0*/  @P0 LEA R2, P1, R32.reuse, UR4, 0x2 ;  /* 0x0000000420020c11 */ /* 0x040fe4000f8210ff */
[C---:B------:R-:W-:Y:S01]  /*18600*/  SHF.L.U32 R24, R32.reuse, 0x2, RZ ;  /* 0x0000000220187819 */ /* 0x040fe200000006ff */
[----:B------:R0:W-:Y:S01]  /*18610*/  STL [R1+0x14], R0 ;  /* 0x0000140001007387 */ /* 0x0001e20000100800 */
[C-C-:B------:R-:W-:Y:S01]  /*18620*/  @P0 LEA.HI.X R3, R32.reuse, UR5, R0.reuse, 0x2, P1 ;  /* 0x0000000520030c11 */ /* 0x140fe200088f1400 */
[----:B------:R-:W-:Y:S01]  /*18630*/  ULDC.64 UR4, c[0x0][0xa00] ;  /* 0x0002800000047ab9 */ /* 0x000fe20000000a00 */
[----:B------:R-:W-:-:S03]  /*18640*/  SHF.L.U64.HI R25, R32, 0x2, R0 ;  /* 0x0000000220197819 */ /* 0x000fc60000010200 */
[----:B-1----:R1:W2:Y:S01]  /*18650*/  @P0 LDG.E R9, desc[UR60][R2.64] ;  /* 0x0000003c02090981 */ /* 0x0022a2000c1e1900 */
[----:B------:R-:W-:Y:S02]  /*18660*/  ISETP.NE.U32.AND P0, PT, RZ, UR4, PT ;  /* 0x00000004ff007c0c */ /* 0x000fe4000bf05070 */
[----:B------:R-:W-:Y:S02]  /*18670*/  ISETP.NE.U32.AND P1, PT, RZ, UR6, PT ;  /* 0x00000006ff007c0c */ /* 0x000fe4000bf25070 */
[----:B------:R-:W-:Y:S02]  /*18680*/  ISETP.NE.AND.EX P0, PT, RZ, UR5, PT, P0 ;  /* 0x00000005ff007c0c */ /* 0x000fe4000bf05300 */
[----:B------:R-:W-:Y:S02]  /*18690*/  ISETP.NE.AND.EX P1, PT, RZ, UR7, PT, P1 ;  /* 0x00000007ff007c0c */ /* 0x000fe4000bf25310 */
[C---:B------:R-:W-:Y:S02]  /*186a0*/  IADD3 R4, P4, R24.reuse, UR6, RZ ;  /* 0x0000000618047c10 */ /* 0x040fe4000ff9e0ff */
[----:B-1----:R-:W-:Y:S01]  /*186b0*/  IADD3 R2, P3, R24, UR4, RZ ;  /* 0x0000000418027c10 */ /* 0x002fe2000ff7e0ff */
[----:B------:R-:W-:Y:S01]  /*186c0*/  ULDC UR4, c[0x0][0x288] ;  /* 0x0000a20000047ab9 */ /* 0x000fe20000000800 */
[----:B0-----:R-:W-:-:S02]  /*186d0*/  MOV R0, RZ ;  /* 0x000000ff00007202 */ /* 0x001fc40000000f00 */
[C---:B------:R-:W-:Y:S02]  /*186e0*/  IADD3.X R3, R25.reuse, UR5, RZ, P3, !PT ;  /* 0x0000000519037c10 */ /* 0x040fe40009ffe4ff */
[----:B------:R-:W-:Y:S01]  /*186f0*/  @P2 IADD3 R6, P3, R24, UR8, RZ ;  /* 0x0000000818062c10 */ /* 0x000fe2000ff7e0ff */
[----:B------:R-:W-:Y:S01]  /*18700*/  IMAD.U32 R8, RZ, RZ, UR4 ;  /* 0x00000004ff087e24 */ /* 0x000fe2000f8e00ff */
[C---:B------:R-:W-:Y:S01]  /*18710*/  IADD3.X R5, R25.reuse, UR7, RZ, P4, !PT ;  /* 0x0000000719057c10 */ /* 0x040fe2000a7fe4ff */
[----:B------:R-:W5:Y:S01]  /*18720*/  @P0 LDG.E R35, desc[UR60][R2.64] ;  /* 0x0000003c02230981 */ /* 0x000f62000c1e1900 */
[----:B------:R-:W-:Y:S01]  /*18730*/  @P2 IADD3.X R7, R25, UR9, RZ, P3, !PT ;  /* 0x0000000919072c10 */ /* 0x000fe20009ffe4ff */
[----:B------:R-:W-:Y:S02]  /*18740*/  ULDC.64 UR4, c[0x0][0x418] ;  /* 0x0001060000047ab9 */ /* 0x000fe40000000a00 */
[----:B------:R-:W5:Y:S04]  /*18750*/  @P1 LDG.E R0, desc[UR60][R4.64] ;  /* 0x0000003c04001981 */ /* 0x000f68000c1e1900 */
[----:B------:R0:W3:Y:S01]  /*18760*/  @P2 LDG.E R8, desc[UR60][R6.64] ;  /* 0x0000003c06082981 */ /* 0x0000e2000c1e1900 */
[----:B------:R-:W-:-:S03]  /*18770*/  UISETP.NE.U32.AND UP0, UPT, UR4, URZ, UPT ;  /* 0x0000003f0400728c */ /* 0x000fc6000bf05070 */
[----:B------:R-:W-:Y:S01]  /*18780*/  ULDC UR4, c[0x0][0x424] ;  /* 0x0001090000047ab9 */ /* 0x000fe20000000800 */
[----:B------:R-:W-:-:S03]  /*18790*/  UISETP.NE.AND.EX UP0, UPT, UR5, URZ, UPT, UP0 ;  /* 0x0000003f0500728c */ /* 0x000fc6000bf05300 */
[----:B------:R-:W-:Y:S01]  /*187a0*/  ULDC UR5, c[0x0][0x2f0] ;  /* 0x0000bc0000057ab9 */ /* 0x000fe20000000800 */
[----:B------:R-:W-:-:S04]  /*187b0*/  USEL UR4, UR4, 0x1, UP0 ;  /* 0x0000000104047887 */ /* 0x000fc80008000000 */
[----:B------:R-:W-:-:S03]  /*187c0*/  UIMAD UR4, UR4, UR5, URZ ;  /* 0x00000005040472a4 */ /* 0x000fc6000f8e023f */
[----:B------:R-:W-:Y:S02]  /*187d0*/  ULDC UR5, c[0x0][0x348] ;  /* 0x0000d20000057ab9 */ /* 0x000fe40000000800 */
[----:B0-----:R-:W-:Y:S01]  /*187e0*/  MOV R6, UR5 ;  /* 0x0000000500067c02 */ /* 0x001fe20008000f00 */
[----:B--2---:R-:W-:Y:S04]  /*187f0*/  STL [R1+0x4], R9 ;  /* 0x0000040901007387 */ /* 0x004fe80000100800 */
[----:B---3--:R0:W-:Y:S02]  /*18800*/  STL [R1+0x20], R8 ;  /* 0x0000200801007387 */ /* 0x0081e40000100800 */
[----:B0-----:R-:W-:Y:S01]  /*18810*/  IMAD.U32 R8, RZ, RZ, UR4 ;  /* 0x00000004ff087e24 */ /* 0x001fe2000f8e00ff */
[----:B------:R-:W-:Y:S06]  /*18820*/  @P2 BRA `(.L_x_674) ;  /* 0x0000000000142947 */ /* 0x000fec0003800000 */
[----:B------:R-:W-:Y:S05]  /*18830*/  @!P0 BRA `(.L_x_674) ;  /* 0x0000000000108947 */ /* 0x000fea0003800000 */
[----:B------:R-:W2:Y:S04]  /*18840*/  LDG.E R10, desc[UR60][R2.64] ;  /* 0x0000003c020a7981 */ /* 0x000ea8000c1e1900 */
[----:B------:R-:W2:Y:S02]  /*18850*/  LDG.E R7, desc[UR60][R2.64+0x4] ;  /* 0x0000043c02077981 */ /* 0x000ea4000c1e1900 */
[----:B--2---:R-:W-:-:S05]  /*18860*/  IADD3 R2, -R10, R7, RZ ;  /* 0x000000070a027210 */ /* 0x004fca0007ffe1ff */
[----:B------:R0:W-:Y:S02]  /*18870*/  STL [R1+0x20], R2 ;  /* 0x0000200201007387 */ /* 0x0001e40000100800 */
.L_x_674:
[----:B------:R-:W-:Y:S01]  /*18880*/  ULDC.64 UR4, c[0x0][0xa20] ;  /* 0x0002880000047ab9 */ /* 0x000fe20000000a00 */
[----:B------:R-:W-:Y:S01]  /*18890*/  IMAD.MOV.U32 R33, RZ, RZ, R32 ;  /* 0x000000ffff217224 */ /* 0x000fe200078e0020 */
[----:B------:R-:W-:-:S04]  /*188a0*/  ISETP.NE.U32.AND P0, PT, RZ, UR4, PT ;  /* 0x00000004ff007c0c */ /* 0x000fc8000bf05070 */
[----:B------:R-:W-:-:S13]  /*188b0*/  ISETP.NE.AND.EX P0, PT, RZ, UR5, PT, P0 ;  /* 0x00000005ff007c0c */ /* 0x000fda000bf05300 */
[----:B------:R-:W-:Y:S05]  /*188c0*/  @!P0 BRA `(.L_x_675) ;  /* 0x0000000000108947 */ /* 0x000fea0003800000 */
[----:B0-----:R-:W-:-:S04]  /*188d0*/  IADD3 R2, P0, R24, UR4, RZ ;  /* 0x0000000418027c10 */ /* 0x001fc8000ff1e0ff */
[----:B------:R-:W-:-:S05]  /*188e0*/  IADD3.X R3, R25, UR5, RZ, P0, !PT ;  /* 0x0000000519037c10 */ /* 0x000fca00087fe4ff */
[----:B------:R0:W5:Y:S01]  /*188f0*/  LDG.E R8, desc[UR60][R2.64] ;  /* 0x0000003c02087981 */ /* 0x000162000c1e1900 */
[----:B------:R-:W-:Y:S05]  /*18900*/  BRA `(.L_x_676) ;  /* 0x0000000000247947 */ /* 0x000fea0003800000 */
.L_x_675:
[----:B------:R-:W-:Y:S02]  /*18910*/  ULDC.64 UR4, c[0x0][0xa08] ;  /* 0x0002820000047ab9 */ /* 0x000fe40000000a00 */
[----:B------:R-:W-:-:S04]  /*18920*/  ISETP.NE.U32.AND P0, PT, RZ, UR4, PT ;  /* 0x00000004ff007c0c */ /* 0x000fc8000bf05070 */
[----:B------:R-:W-:-:S13]  /*18930*/  ISETP.NE.AND.EX P0, PT, RZ, UR5, PT, P0 ;  /* 0x00000005ff007c0c */ /* 0x000fda000bf05300 */
[----:B------:R-:W-:Y:S05]  /*18940*/  @!P0 BRA `(.L_x_676) ;  /* 0x0000000000148947 */ /* 0x000fea0003800000 */
[----:B0-----:R-:W0:Y:S02]  /*18950*/  LDC.64 R2, c[0x0][0xa08] ;  /* 0x00028200ff027b82 */ /* 0x001e240000000a00 */
[----:B0-----:R-:W-:-:S05]  /*18960*/  IMAD.WIDE R2, R33, 0x4, R2 ;  /* 0x0000000421027825 */ /* 0x001fca00078e0202 */
[----:B------:R-:W2:Y:S04]  /*18970*/  LDG.E R8, desc[UR60][R2.64] ;  /* 0x0000003c02087981 */ /* 0x000ea8000c1e1900 */
[----:B------:R-:W2:Y:S02]  /*18980*/  LDG.E R7, desc[UR60][R2.64+0x4] ;  /* 0x0000043c02077981 */ /* 0x000ea4000c1e1900 */
[----:B--2---:R-:W-:-:S07]  /*18990*/  IADD3 R8, -R8, R7, RZ ;  /* 0x0000000708087210 */ /* 0x004fce0007ffe1ff */
.L_x_676:
[----:B0-----:R-:W2:Y:S04]  /*189a0*/  @P1 LDG.E R3, desc[UR60][R4.64] ;  /* 0x0000003c04031981 */ /* 0x001ea8000c1e1900 */
[----:B------:R-:W2:Y:S01]  /*189b0*/  @P1 LDG.E R2, desc[UR60][R4.64+0x4] ;  /* 0x0000043c04021981 */ /* 0x000ea2000c1e1900 */
[----:B------:R-:W-:Y:S01]  /*189c0*/  BSSY B0, `(.L_x_677) ;  /* 0x000013b000007945 */ /* 0x000fe20003800000 */
[----:B--2---:R-:W-:Y:S01]  /*189d0*/  @P1 IMAD.IADD R6, R2, 0x1, -R3 ;  /* 0x0000000102061824 */ /* 0x004fe200078e0a03 */
[----:B-----5:R-:W-:-:S05]  /*189e0*/  IADD3 R3, -R9, R8, RZ ;  /* 0x0000000809037210 */ /* 0x020fca0007ffe1ff */
[----:B------:R-:W-:-:S05]  /*189f0*/  IMAD.IADD R2, R3, 0x1, R6 ;  /* 0x0000000103027824 */ /* 0x000fca00078e0206 */
[----:B------:R0:W-:Y:S02]  /*18a00*/  STL [R1], R2 ;  /* 0x0000000201007387 */ /* 0x0001e40000100800 */
[----:B0-----:R-:W-:-:S05]  /*18a10*/  IADD3 R2, R2, 0x5f, RZ ;  /* 0x0000005f02027810 */ /* 0x001fca0007ffe0ff */
[----:B------:R-:W-:-:S05]  /*18a20*/  IMAD.HI R2, R2, 0x2aaaaaab, RZ ;  /* 0x2aaaaaab02027827 */ /* 0x000fca00078e02ff */
[----:B------:R-:W-:-:S04]  /*18a30*/  SHF.R.U32.HI R7, RZ, 0x1f, R2 ;  /* 0x0000001fff077819 */ /* 0x000fc80000011602 */
[----:B------:R-:W-:Y:S01]  /*18a40*/  LEA.HI.SX32 R4, R2, R7, 0x1c ;  /* 0x0000000702047211 */ /* 0x000fe200078fe2ff */
[----:B------:R-:W-:-:S04]  /*18a50*/  IMAD.MOV R2, RZ, RZ, -R3 ;  /* 0x000000ffff027224 */ /* 0x000fc800078e0a03 */
[----:B------:R-:W-:Y:S01]  /*18a60*/  IMAD R7, R4, 0x60, -R3 ;  /* 0x0000006004077824 */ /* 0x000fe200078e0a03 */
[----:B------:R-:W-:Y:S01]  /*18a70*/  VIMNMX R2, RZ, R2, !PT ;  /* 0x00000002ff027248 */ /* 0x000fe20007fe0100 */
[----:B------:R0:W-:Y:S03]  /*18a80*/  STL [R1+0x24], R4 ;  /* 0x0000240401007387 */ /* 0x0001e60000100800 */
[----:B------:R-:W-:-:S04]  /*18a90*/  VIMNMX R7, R7, R6, PT ;  /* 0x0000000607077248 */ /* 0x000fc80003fe0100 */
[----:B------:R-:W-:Y:S01]  /*18aa0*/  ISETP.GT.AND P0, PT, R7, R2, PT ;  /* 0x000000020700720c */ /* 0x000fe20003f04270 */
[----:B------:R-:W-:-:S05]  /*18ab0*/  IMAD.WIDE.U32 R2, R2, -0x55555555, RZ ;  /* 0xaaaaaaab02027825 */ /* 0x000fca00078e00ff */
[----:B------:R-:W-:-:S05]  /*18ac0*/  SHF.R.U32.HI R5, RZ, 0x6, R3 ;  /* 0x00000006ff057819 */ /* 0x000fca0000011603 */
[----:B------:R-:W-:Y:S02]  /*18ad0*/  IMAD.MOV.U32 R2, RZ, RZ, R5 ;  /* 0x000000ffff027224 */ /* 0x000fe400078e0005 */
[----:B0-----:R-:W-:-:S05]  /*18ae0*/  @P0 IADD3 R4, R7, 0x5f, RZ ;  /* 0x0000005f07040810 */ /* 0x001fca0007ffe0ff */
[----:B------:R-:W-:-:S05]  /*18af0*/  @P0 IMAD.HI R4, R4, 0x2aaaaaab, RZ ;  /* 0x2aaaaaab04040827 */ /* 0x000fca00078e02ff */
[----:B------:R-:W-:-:S04]  /*18b00*/  @P0 SHF.R.U32.HI R3, RZ, 0x1f, R4 ;  /* 0x0000001fff030819 */ /* 0x000fc80000011604 */
[----:B------:R-:W-:Y:S02]  /*18b10*/  @P0 LEA.HI.SX32 R2, R4, R3, 0x1c ;  /* 0x0000000304020211 */ /* 0x000fe400078fe2ff */
[----:B------:R-:W-:Y:S02]  /*18b20*/  PLOP3.LUT P0, PT, PT, PT, PT, 0x80, 0x0 ;  /* 0x000000000000781c */ /* 0x000fe40003f0f070 */
[----:B------:R-:W-:-:S13]  /*18b30*/  ISETP.GT.AND P2, PT, R2, R5, PT ;  /* 0x000000050200720c */ /* 0x000fda0003f44270 */
[----:B------:R-:W-:Y:S05]  /*18b40*/  @!P2 BRA `(.L_x_678) ;  /* 0x000000100088a947 */ /* 0x000fea0003800000 */
[----:B------:R-:W-:Y:S01]  /*18b50*/  UMOV UR4, 0xffffffff ;  /* 0xffffffff00047882 */ /* 0x000fe20000000000 */
[----:B------:R-:W-:Y:S02]  /*18b60*/  SEL R4, R33, RZ, !P1 ;  /* 0x000000ff21047207 */ /* 0x000fe40004800000 */
[----:B------:R-:W-:Y:S05]  /*18b70*/  BRA.DIV UR4, `(.L_x_679) ;  /* 0x0000006604287947 */ /* 0x000fea000b800000 */
[----:B------:R-:W0:Y:S02]  /*18b80*/  S2R R3, SR_TID.X ;  /* 0x0000000000037919 */ /* 0x000e240000002100 */
[----:B0-----:R-:W-:-:S04]  /*18b90*/  SHF.R.U32.HI R3, RZ, 0x5, R3 ;  /* 0x00000005ff037819 */ /* 0x001fc80000011603 */
[----:B------:R-:W-:-:S05]  /*18ba0*/  LOP3.LUT R3, R3, 0x3, RZ, 0xc0, !PT ;  /* 0x0000000303037812 */ /* 0x000fca00078ec0ff */
[----:B------:R0:W1:Y:S02]  /*18bb0*/  SHFL.IDX PT, R14, R3, RZ, 0x1f ;  /* 0x00001fff030e7589 */ /* 0x00006400000e0000 */
.L_x_830:
[----:B-1----:R-:W-:Y:S02]  /*18bc0*/  ISETP.NE.AND P0, PT, R14, RZ, PT ;  /* 0x000000ff0e00720c */ /* 0x002fe40003f05270 */
[----:B------:R-:W-:-:S11]  /*18bd0*/  PLOP3.LUT P6, PT, PT, PT, PT, 0x8, 0x0 ;  /* 0x000000000000781c */ /* 0x000fd60003fce170 */
[----:B------:R-:W-:Y:S05]  /*18be0*/  @P0 BRA `(.L_x_680) ;  /* 0x00000000000c0947 */ /* 0x000fea0003800000 */
[----:B------:R-:W-:-:S03]  /*18bf0*/  UMOV UR4, 0xffffffff ;  /* 0xffffffff00047882 */ /* 0x000fc60000000000 */
[----:B------:R-:W-:Y:S05]  /*18c00*/  BRA.DIV UR4, `(.L_x_681) ;  /* 0x0000006604387947 */ /* 0x000fea000b800000 */
[----:B------:R-:W-:-:S13]  /*18c10*/  ELECT P6, URZ, PT ;  /* 0x00000000003f782f */ /* 0x000fda00038c0000 */
.L_x_680:
[----:B0-----:R-:W2:Y:S01]  /*18c20*/  LDL R3, [R1+0x28] ;  /* 0x0000280001037983 */ /* 0x001ea20000100800 */
[----:B------:R-:W-:Y:S01]  /*18c30*/  BSSY B1, `(.L_x_682) ;  /* 0x0000008000017945 */ /* 0x000fe20003800000 */
[----:B--2---:R-:W-:-:S04]  /*18c40*/  IADD3 R6, R3, 0x1, RZ ;  /* 0x0000000103067810 */ /* 0x004fc80007ffe0ff */
[----:B------:R-:W-:-:S04]  /*18c50*/  LEA.HI R3, R6, R6, RZ, 0x1 ;  /* 0x0000000606037211 */ /* 0x000fc800078f08ff */
[----:B------:R-:W-:-:S05]  /*18c60*/  LOP3.LUT R3, R3, 0xfffffffe, RZ, 0xc0, !PT ;  /* 0xfffffffe03037812 */ /* 0x000fca00078ec0ff */
[----:B------:R-:W-:-:S05]  /*18c70*/  IMAD.IADD R3, R6, 0x1, -R3 ;  /* 0x0000000106037824 */ /* 0x000fca00078e0a03 */
[----:B------:R-:W-:-:S04]  /*18c80*/  SHF.L.U32 R3, R3, 0x1f, RZ ;  /* 0x0000001f03037819 */ /* 0x000fc800000006ff */
[----:B------:R-:W0:Y:S02]  /*18c90*/  SYNCS.PHASECHK.TRANS64.TRYWAIT P0, [R22+URZ+0x2a820], R3 ;  /* 0x02a82003160075a7 */ /* 0x000e24000800017f */
[----:B0-----:R-:W-:Y:S05]  /*18ca0*/  @!P0 BRA `(.L_x_683) ;  /* 0x0000006400308947 */ /* 0x001fea0003800000 */
.L_x_833:
[----:B------:R-:W-:Y:S05]  /*18cb0*/  BSYNC B1 ;  /* 0x0000000000017941 */ /* 0x000fea0003800000 */
.L_x_682:
[----:B------:R-:W-:Y:S04]  /*18cc0*/  BSSY B1, `(.L_x_684) ;  /* 0x000007c000017945 */ /* 0x000fe80003800000 */
[----:B------:R-:W-:Y:S05]  /*18cd0*/  @!P6 BRA `(.L_x_685) ;  /* 0x0000000400e8e947 */ /* 0x000fea0003800000 */
[----:B------:R-:W-:Y:S01]  /*18ce0*/  LEA R9, R26, R22, 0x3 ;  /* 0x000000161a097211 */ /* 0x000fe200078e18ff */
[----:B------:R-:W1:Y:S01]  /*18cf0*/  S2R R6, SR_TID.X ;  /* 0x0000000000067919 */ /* 0x000e620000002100 */
[----:B------:R-:W-:Y:S01]  /*18d00*/  SHF.L.U32 R8, R31, 0x1f, RZ ;  /* 0x0000001f1f087819 */ /* 0x000fe200000006ff */
[----:B------:R-:W-:Y:S03]  /*18d10*/  BSSY B2, `(.L_x_686) ;  /* 0x0000005000027945 */ /* 0x000fe60003800000 */
[----:B------:R-:W2:Y:S01]  /*18d20*/  SYNCS.PHASECHK.TRANS64.TRYWAIT P0, [R9+URZ+0x2a8a0], R8 ;  /* 0x02a8a008090075a7 */ /* 0x000ea2000800017f */
[----:B-1----:R-:W-:-:S04]  /*18d30*/  LOP3.LUT R6, R6, 0x7f, RZ, 0xc0, !PT ;  /* 0x0000007f06067812 */ /* 0x002fc800078ec0ff */
[----:B------:R-:W-:Y:S01]  /*18d40*/  ISETP.NE.AND P1, PT, R6, RZ, PT ;  /* 0x000000ff0600720c */ /* 0x000fe20003f25270 */
[----:B--2---:R-:W-:-:S12]  /*18d50*/  @!P0 BRA `(.L_x_687) ;  /* 0x0000006400188947 */ /* 0x004fd80003800000 */
.L_x_834:
[----:B------:R-:W-:Y:S05]  /*18d60*/  BSYNC B2 ;  /* 0x0000000000027941 */ /* 0x000fea0003800000 */
.L_x_686:
[----:B------:R-:W-:Y:S04]  /*18d70*/  BSSY B2, `(.L_x_688) ;  /* 0x0000009000027945 */ /* 0x000fe80003800000 */
[----:B------:R-:W-:Y:S05]  /*18d80*/  @P1 BRA `(.L_x_689) ;  /* 0x00000000001c1947 */ /* 0x000fea0003800000 */
[----:B------:R-:W2:Y:S01]  /*18d90*/  S2R R6, SR_TID.X ;  /* 0x0000000000067919 */ /* 0x000ea20000002100 */
[----:B0-----:R-:W-:-:S04]  /*18da0*/  IMAD.MOV.U32 R3, RZ, RZ, 0x9000 ;  /* 0x00009000ff037424 */ /* 0x001fc800078e00ff */
[----:B------:R3:W-:Y:S01]  /*18db0*/  SYNCS.ARRIVE.TRANS64 RZ, [R9+URZ+0x2a890], R3 ;  /* 0x02a8900309ff79a7 */ /* 0x0007e2000800003f */
[----:B--2---:R-:W-:-:S04]  /*18dc0*/  LOP3.LUT R6, R6, 0x1f, RZ, 0xc0, !PT ;  /* 0x0000001f06067812 */ /* 0x004fc800078ec0ff */
[----:B------:R-:W-:-:S13]  /*18dd0*/  ISETP.NE.AND P0, PT, R6, RZ, PT ;  /* 0x000000ff0600720c */ /* 0x000fda0003f05270 */
[----:B---3--:R-:W-:Y:S05]  /*18de0*/  @!P0 BRA `(.L_x_689) ;  /* 0x0000000000048947 */ /* 0x008fea0003800000 */
[----:B------:R-:W-:Y:S01]  /*18df0*/  BPT.TRAP 0x1 ;  /* 0x000000040000795c */ /* 0x000fe20000300000 */
.L_x_689:
[----:B------:R-:W-:Y:S05]  /*18e00*/  BSYNC B2 ;  /* 0x0000000000027941 */ /* 0x000fea0003800000 */
.L_x_688:
[----:B------:R-:W-:Y:S01]  /*18e10*/  MOV R12, RZ ;  /* 0x000000ff000c7202 */ /* 0x000fe20000000f00 */
[----:B------:R-:W-:Y:S01]  /*18e20*/  IMAD R6, R2, 0x60, R0 ;  /* 0x0000006002067824 */ /* 0x000fe200078e0200 */
[----:B------:R-:W-:Y:S01]  /*18e30*/  UIADD3 UR4, UP0, UR36, 0x570, URZ ;  /* 0x0000057024047890 */ /* 0x000fe2000ff1e03f */
[----:B------:R-:W-:Y:S01]  /*18e40*/  IMAD R7, R26, 0x9000, R22 ;  /* 0x000090001a077824 */ /* 0x000fe200078e0216 */
[----:B------:R-:W-:Y:S01]  /*18e50*/  R2UR UR10, R12 ;  /* 0x000000000c0a72ca */ /* 0x000fe200000e0000 */
[----:B------:R-:W-:Y:S01]  /*18e60*/  VIADD R6, R6, 0xffffffa0 ;  /* 0xffffffa006067836 */ /* 0x000fe20000000000 */
[----:B------:R-:W-:Y:S01]  /*18e70*/  PLOP3.LUT P0, PT, PT, PT, PT, 0x80, 0x0 ;  /* 0x000000000000781c */ /* 0x000fe20003f0f070 */
[----:B------:R-:W-:Y:S01]  /*18e80*/  VIADD R10, R7, 0x18400 ;  /* 0x00018400070a7836 */ /* 0x000fe20000000000 */
[----:B0-----:R-:W-:Y:S01]  /*18e90*/  IADD3 R3, R9, 0x2a890, RZ ;  /* 0x0002a89009037810 */ /* 0x001fe20007ffe0ff */
[----:B------:R-:W-:Y:S01]  /*18ea0*/  UIADD3.X UR5, URZ, UR37, URZ, UP0, !UPT ;  /* 0x000000253f057290 */ /* 0x000fe200087fe43f */
[----:B------:R-:W-:Y:S01]  /*18eb0*/  UMOV UR6, 0x0 ;  /* 0x0000000000067882 */ /* 0x000fe20000000000 */
[----:B------:R-:W-:-:S10]  /*18ec0*/  UMOV UR7, 0x12f00000 ;  /* 0x12f0000000077882 */ /* 0x000fd40000000000 */
.L_x_690:
[----:B------:R-:W-:-:S13]  /*18ed0*/  @P0 ELECT P2, URZ, PT ;  /* 0x00000000003f082f */ /* 0x000fda0003840000 */
[----:B------:R-:W-:Y:S02]  /*18ee0*/  @P2 R2UR UR13, R4 ;  /* 0x00000000040d22ca */ /* 0x000fe400000e0000 */
[----:B------:R-:W-:Y:S02]  /*18ef0*/  @P2 R2UR UR12, R18 ;  /* 0x00000000120c22ca */ /* 0x000fe400000e0000 */
[----:B------:R-:W-:Y:S02]  /*18f00*/  @P2 R2UR UR11, R6 ;  /* 0x00000000060b22ca */ /* 0x000fe400000e0000 */
[----:B------:R-:W-:Y:S02]  /*18f10*/  @P2 R2UR UR9, R3 ;  /* 0x00000000030922ca */ /* 0x000fe400000e0000 */
[----:B------:R-:W-:Y:S02]  /*18f20*/  @P2 R2UR UR8, R10 ;  /* 0x000000000a0822ca */ /* 0x000fe400000e0000 */
[----:B------:R-:W-:-:S02]  /*18f30*/  @P2 PLOP3.LUT P0, PT, P2, PT, PT, 0x8, 0x0 ;  /* 0x000000000000281c */ /* 0x000fc4000170e170 */
[----:B------:R-:W-:-:S09]  /*18f40*/  PLOP3.LUT P2, PT, PT, PT, PT, 0x8, 0x0 ;  /* 0x000000000000781c */ /* 0x000fd20003f4e170 */
[----:B------:R0:W-:Y:S02]  /*18f50*/  UTMALDG.4D [UR8], [UR4], desc[UR6] ;  /* 0x00000608040075b4 */ /* 0x0001e40008019000 */
[----:B0-----:R-:W-:Y:S05]  /*18f60*/  @P0 BRA.U.ANY `(.L_x_690) ;  /* 0xfffffffd00d80947 */ /* 0x001fea000393ffff */
[----:B------:R-:W-:Y:S01]  /*18f70*/  MOV R13, 0x40 ;  /* 0x00000040000d7802 */ /* 0x000fe20000000f00 */
[----:B------:R-:W-:Y:S01]  /*18f80*/  VIADD R10, R7, 0x1b400 ;  /* 0x0001b400070a7836 */ /* 0x000fe20000000000 */
[----:B------:R-:W-:Y:S01]  /*18f90*/  PLOP3.LUT P0, PT, PT, PT, PT, 0x80, 0x0 ;  /* 0x000000000000781c */ /* 0x000fe20003f0f070 */
[----:B------:R-:W-:Y:S01]  /*18fa0*/  UMOV UR6, 0x0 ;  /* 0x0000000000067882 */ /* 0x000fe20000000000 */
[----:B------:R-:W-:Y:S01]  /*18fb0*/  R2UR UR10, R13 ;  /* 0x000000000d0a72ca */ /* 0x000fe200000e0000 */
[----:B------:R-:W-:-:S14]  /*18fc0*/  UMOV UR7, 0x12f00000 ;  /* 0x12f0000000077882 */ /* 0x000fdc0000000000 */
.L_x_691:
        /* <DEDUP_REMOVED lines=10> */
[----:B------:R-:W-:Y:S01]  /*19070*/  PLOP3.LUT P0, PT, PT, PT, PT, 0x80, 0x0 ;  /* 0x000000000000781c */ /* 0x000fe20003f0f070 */
[----:B------:R-:W-:Y:S01]  /*19080*/  UMOV UR6, 0x0 ;  /* 0x0000000000067882 */ /* 0x000fe20000000000 */
[----:B------:R-:W-:Y:S01]  /*19090*/  IADD3 R7, R7, 0x1e400, RZ ;  /* 0x0001e40007077810 */ /* 0x000fe20007ffe0ff */
[----:B------:R-:W-:Y:S01]  /*190a0*/  UMOV UR7, 0x12f00000 ;  /* 0x12f0000000077882 */ /* 0x000fe20000000000 */
[----:B------:R-:W-:-:S09]  /*190b0*/  UMOV UR10, 0x80 ;  /* 0x00000080000a7882 */ /* 0x000fd20000000000 */
.L_x_692:
        /* <DEDUP_REMOVED lines=10> */
[----:B------:R-:W0:Y:S01]  /*19160*/  SYNCS.PHASECHK.TRANS64.TRYWAIT P0, [R9+URZ+0x2a8c0], R8 ;  /* 0x02a8c008090075a7 */ /* 0x000e22000800017f */
[----:B------:R-:W-:Y:S04]  /*19170*/  BSSY B2, `(.L_x_693) ;  /* 0x0000002000027945 */ /* 0x000fe80003800000 */
[----:B0-----:R-:W-:Y:S05]  /*19180*/  @!P0 BRA `(.L_x_694) ;  /* 0x0000006000208947 */ /* 0x001fea0003800000 */
.L_x_835:
[----:B------:R-:W-:Y:S05]  /*19190*/  BSYNC B2 ;  /* 0x0000000000027941 */ /* 0x000fea0003800000 */
.L_x_693:
[----:B------:R-:W-:Y:S01]  /*191a0*/  BSSY B2, `(.L_x_695) ;  /* 0x000000b000027945 */ /* 0x000fe20003800000 */
[----:B------:R-:W-:Y:S01]  /*191b0*/  IMAD.MOV.U32 R10, RZ, RZ, 0x0 ;  /* 0x00000000ff0a7424 */ /* 0x000fe200078e00ff */
[----:B------:R-:W-:Y:S02]  /*191c0*/  MOV R11, 0x12f00000 ;  /* 0x12f00000000b7802 */ /* 0x000fe40000000f00 */
[----:B------:R-:W-:Y:S05]  /*191d0*/  @P1 BRA `(.L_x_696) ;  /* 0x00000000001c1947 */ /* 0x000fea0003800000 */
[----:B------:R-:W2:Y:S01]  /*191e0*/  S2R R7, SR_TID.X ;  /* 0x0000000000077919 */ /* 0x000ea20000002100 */
[----:B------:R-:W-:-:S04]  /*191f0*/  IMAD.MOV.U32 R3, RZ, RZ, 0x6000 ;  /* 0x00006000ff037424 */ /* 0x000fc800078e00ff */
[----:B------:R3:W-:Y:S01]  /*19200*/  SYNCS.ARRIVE.TRANS64 RZ, [R9+URZ+0x2a8b0], R3 ;  /* 0x02a8b00309ff79a7 */ /* 0x0007e2000800003f */
[----:B--2---:R-:W-:-:S04]  /*19210*/  LOP3.LUT R7, R7, 0x1f, RZ, 0xc0, !PT ;  /* 0x0000001f07077812 */ /* 0x004fc800078ec0ff */
[----:B------:R-:W-:-:S13]  /*19220*/  ISETP.NE.AND P0, PT, R7, RZ, PT ;  /* 0x000000ff0700720c */ /* 0x000fda0003f05270 */
[----:B---3--:R-:W-:Y:S05]  /*19230*/  @!P0 BRA `(.L_x_696) ;  /* 0x0000000000048947 */ /* 0x008fea0003800000 */
[----:B------:R-:W-:Y:S01]  /*19240*/  BPT.TRAP 0x1 ;  /* 0x000000040000795c */ /* 0x000fe20000300000 */
.L_x_696:
[----:B------:R-:W-:Y:S05]  /*19250*/  BSYNC B2 ;  /* 0x0000000000027941 */ /* 0x000fea0003800000 */
.L_x_695:
[----:B------:R-:W-:Y:S01]  /*19260*/  R2UR UR10, R12 ;  /* 0x000000000c0a72ca */ /* 0x000fe200000e0000 */
[----:B------:R-:W-:Y:S01]  /*19270*/  IMAD R3, R26, 0x6000, R22 ;  /* 0x000060001a037824 */ /* 0x000fe200078e0216 */
[----:B------:R-:W-:Y:S01]  /*19280*/  R2UR UR6, R10 ;  /* 0x000000000a0672ca */ /* 0x000fe200000e0000 */
[----:B------:R-:W-:Y:S01]  /*19290*/  UIADD3 UR4, UP0, UR36, 0x670, URZ ;  /* 0x0000067024047890 */ /* 0x000fe2000ff1e03f */
[----:B------:R-:W-:Y:S01]  /*192a0*/  R2UR UR7, R11 ;  /* 0x000000000b0772ca */ /* 0x000fe200000e0000 */
[----:B------:R-:W-:Y:S01]  /*192b0*/  VIADD R7, R3, 0x400 ;  /* 0x0000040003077836 */ /* 0x000fe20000000000 */
[----:B------:R-:W-:Y:S01]  /*192c0*/  PLOP3.LUT P0, PT, PT, PT, PT, 0x80, 0x0 ;  /* 0x000000000000781c */ /* 0x000fe20003f0f070 */
[----:B------:R-:W-:Y:S01]  /*192d0*/  UIADD3.X UR5, URZ, UR37, URZ, UP0, !UPT ;  /* 0x000000253f057290 */ /* 0x000fe200087fe43f */
[----:B01----:R-:W-:-:S11]  /*192e0*/  IADD3 R9, R9, 0x2a8b0, RZ ;  /* 0x0002a8b009097810 */ /* 0x003fd60007ffe0ff */
.L_x_697:
        /* <DEDUP_REMOVED lines=10> */
[----:B------:R-:W-:Y:S02]  /*19390*/  R2UR UR10, R13 ;  /* 0x000000000d0a72ca */ /* 0x000fe400000e0000 */
[----:B------:R-:W-:Y:S02]  /*193a0*/  R2UR UR6, R10 ;  /* 0x000000000a0672ca */ /* 0x000fe400000e0000 */
[----:B------:R-:W-:Y:S02]  /*193b0*/  R2UR UR7, R11 ;  /* 0x000000000b0772ca */ /* 0x000fe400000e0000 */
[----:B------:R-:W-:Y:S02]  /*193c0*/  PLOP3.LUT P0, PT, PT, PT, PT, 0x80, 0x0 ;  /* 0x000000000000781c */ /* 0x000fe40003f0f070 */
[----:B------:R-:W-:-:S11]  /*193d0*/  IADD3 R3, R3, 0x3400, RZ ;  /* 0x0000340003037810 */ /* 0x000fd60007ffe0ff */
.L_x_698:
        /* <DEDUP_REMOVED lines=9> */
[----:B-1----:R-:W-:Y:S05]  /*19470*/  @P0 BRA.U.ANY `(.L_x_698) ;  /* 0xfffffffd00d80947 */ /* 0x002fea000393ffff */
.L_x_685:
[----:B------:R-:W-:Y:S05]  /*19480*/  BSYNC B1 ;  /* 0x0000000000017941 */ /* 0x000fea0003800000 */
.L_x_684:
[----:B------:R-:W-:Y:S01]  /*19490*/  IADD3 R7, R2, -0x2, RZ ;  /* 0xfffffffe02077810 */ /* 0x000fe20007ffe0ff */
[----:B------:R-:W-:Y:S01]  /*194a0*/  VIADD R26, R26, 0x1 ;  /* 0x000000011a1a7836 */ /* 0x000fe20000000000 */
[----:B------:R-:W-:Y:S02]  /*194b0*/  PLOP3.LUT P0, PT, PT, PT, PT, 0x8, 0x0 ;  /* 0x000000000000781c */ /* 0x000fe40003f0e170 */
[----:B------:R-:W-:Y:S02]  /*194c0*/  ISETP.GE.AND P2, PT, R7, R5, PT ;  /* 0x000000050700720c */ /* 0x000fe40003f46270 */
[----:B------:R-:W-:-:S04]  /*194d0*/  ISETP.NE.AND P1, PT, R26, 0x2, PT ;  /* 0x000000021a00780c */ /* 0x000fc80003f25270 */
[----:B------:R-:W-:Y:S02]  /*194e0*/  SEL R2, RZ, 0x1, P1 ;  /* 0x00000001ff027807 */ /* 0x000fe40000800000 */
[----:B------:R-:W-:Y:S02]  /*194f0*/  SEL R26, R26, RZ, P1 ;  /* 0x000000ff1a1a7207 */ /* 0x000fe40000800000 */
[----:B------:R-:W-:-:S03]  /*19500*/  LOP3.LUT R31, R31, R2, RZ, 0x3c, !PT ;  /* 0x000000021f1f7212 */ /* 0x000fc600078e3cff */
[----:B------:R-:W-:Y:S05]  /*19510*/  @!P2 BRA `(.L_x_678) ;  /* 0x000000080014a947 */ /* 0x000fea0003800000 */
.L_x_714:
[----:B------:R-:W-:Y:S05]  /*19520*/  YIELD ;  /* 0x0000000000007946 */ /* 0x000fea0003800000 */
[----:B------:R-:W-:Y:S04]  /*19530*/  BSSY B1, `(.L_x_699) ;  /* 0x000007b000017945 */ /* 0x000fe80003800000 */
[----:B------:R-:W-:Y:S05]  /*19540*/  @!P6 BRA `(.L_x_700) ;  /* 0x0000000400e4e947 */ /* 0x000fea0003800000 */
[----:B------:R-:W-:Y:S01]  /*19550*/  IMAD R6, R26, 0x8, R22 ;  /* 0x000000081a067824 */ /* 0x000fe200078e0216 */
[----:B------:R-:W-:Y:S01]  /*19560*/  SHF.L.U32 R9, R31, 0x1f, RZ ;  /* 0x0000001f1f097819 */ /* 0x000fe200000006ff */
[----:B------:R-:W1:Y:S01]  /*19570*/  S2R R2, SR_TID.X ;  /* 0x0000000000027919 */ /* 0x000e620000002100 */
[----:B------:R-:W-:Y:S02]  /*19580*/  BSSY B2, `(.L_x_701) ;  /* 0x0000005000027945 */ /* 0x000fe40003800000 */
[----:B------:R-:W2:Y:S01]  /*19590*/  SYNCS.PHASECHK.TRANS64.TRYWAIT P1, [R6+URZ+0x2a8a0], R9 ;  /* 0x02a8a009060075a7 */ /* 0x000ea2000802017f */
[----:B-1----:R-:W-:-:S04]  /*195a0*/  LOP3.LUT R2, R2, 0x7f, RZ, 0xc0, !PT ;  /* 0x0000007f02027812 */ /* 0x002fc800078ec0ff */
[----:B------:R-:W-:Y:S01]  /*195b0*/  ISETP.NE.AND P2, PT, R2, RZ, PT ;  /* 0x000000ff0200720c */ /* 0x000fe20003f45270 */
[----:B--2---:R-:W-:-:S12]  /*195c0*/  @!P1 BRA `(.L_x_702) ;  /* 0x0000005c00249947 */ /* 0x004fd80003800000 */
.L_x_836:
[----:B------:R-:W-:Y:S05]  /*195d0*/  BSYNC B2 ;  /* 0x0000000000027941 */ /* 0x000fea0003800000 */
.L_x_701:
[----:B------:R-:W-:Y:S04]  /*195e0*/  BSSY B2, `(.L_x_703) ;  /* 0x0000009000027945 */ /* 0x000fe80003800000 */
[----:B------:R-:W-:Y:S05]  /*195f0*/  @P2 BRA `(.L_x_704) ;  /* 0x00000000001c2947 */ /* 0x000fea0003800000 */
[----:B0-----:R-:W0:Y:S01]  /*19600*/  S2R R3, SR_TID.X ;  /* 0x0000000000037919 */ /* 0x001e220000002100 */
[----:B------:R-:W-:-:S04]  /*19610*/  MOV R2, 0x9000 ;  /* 0x0000900000027802 */ /* 0x000fc80000000f00 */
[----:B------:R2:W-:Y:S01]  /*19620*/  SYNCS.ARRIVE.TRANS64 RZ, [R6+URZ+0x2a890], R2 ;  /* 0x02a8900206ff79a7 */ /* 0x0005e2000800003f */
[----:B0-----:R-:W-:-:S04]  /*19630*/  LOP3.LUT R3, R3, 0x1f, RZ, 0xc0, !PT ;  /* 0x0000001f03037812 */ /* 0x001fc800078ec0ff */
[----:B------:R-:W-:-:S13]  /*19640*/  ISETP.NE.AND P1, PT, R3, RZ, PT ;  /* 0x000000ff0300720c */ /* 0x000fda0003f25270 */
[----:B--2---:R-:W-:Y:S05]  /*19650*/  @!P1 BRA `(.L_x_704) ;  /* 0x0000000000049947 */ /* 0x004fea0003800000 */
[----:B------:R-:W-:Y:S01]  /*19660*/  BPT.TRAP 0x1 ;  /* 0x000000040000795c */ /* 0x000fe20000300000 */
.L_x_704:
[----:B------:R-:W-:Y:S05]  /*19670*/  BSYNC B2 ;  /* 0x0000000000027941 */ /* 0x000fea0003800000 */
.L_x_703:
[----:B------:R-:W-:Y:S01]  /*19680*/  IMAD.MOV.U32 R11, RZ, RZ, RZ ;  /* 0x000000ffff0b7224 */ /* 0x000fe200078e00ff */
[----:B------:R-:W-:Y:S01]  /*19690*/  UIADD3 UR4, UP0, UR36, 0x570, URZ ;  /* 0x0000057024047890 */ /* 0x000fe2000ff1e03f */
[----:B0-----:R-:W-:Y:S01]  /*196a0*/  IMAD R3, R26, 0x9000, R22 ;  /* 0x000090001a037824 */ /* 0x001fe200078e0216 */
[----:B------:R-:W-:Y:S01]  /*196b0*/  PLOP3.LUT P1, PT, PT, PT, PT, 0x80, 0x0 ;  /* 0x000000000000781c */ /* 0x000fe20003f2f070 */
[----:B------:R-:W-:Y:S01]  /*196c0*/  IMAD R8, R7, 0x60, R0 ;  /* 0x0000006007087824 */ /* 0x000fe200078e0200 */
[----:B------:R-:W-:Y:S01]  /*196d0*/  R2UR UR10, R11 ;  /* 0x000000000b0a72ca */ /* 0x000fe200000e0000 */
[----:B------:R-:W-:Y:S01]  /*196e0*/  VIADD R10, R3, 0x18400 ;  /* 0x00018400030a7836 */ /* 0x000fe20000000000 */
[----:B------:R-:W-:Y:S01]  /*196f0*/  IADD3 R2, R6, 0x2a890, RZ ;  /* 0x0002a89006027810 */ /* 0x000fe20007ffe0ff */
[----:B------:R-:W-:Y:S01]  /*19700*/  UIADD3.X UR5, URZ, UR37, URZ, UP0, !UPT ;  /* 0x000000253f057290 */ /* 0x000fe200087fe43f */
[----:B------:R-:W-:Y:S01]  /*19710*/  UMOV UR6, 0x0 ;  /* 0x0000000000067882 */ /* 0x000fe20000000000 */
[----:B------:R-:W-:-:S10]  /*19720*/  UMOV UR7, 0x12f00000 ;  /* 0x12f0000000077882 */ /* 0x000fd40000000000 */
.L_x_705:
        /* <DEDUP_REMOVED lines=16> */
.L_x_706:
        /* <DEDUP_REMOVED lines=15> */
.L_x_707:
        /* <DEDUP_REMOVED lines=13> */
.L_x_837:
[----:B------:R-:W-:Y:S05]  /*199f0*/  BSYNC B2 ;  /* 0x0000000000027941 */ /* 0x000fea0003800000 */
.L_x_708:
[----:B------:R-:W-:Y:S01]  /*19a00*/  BSSY B2, `(.L_x_710) ;  /* 0x000000b000027945 */ /* 0x000fe20003800000 */
[----:B------:R-:W-:Y:S01]  /*19a10*/  IMAD.MOV.U32 R2, RZ, RZ, 0x0 ;  /* 0x00000000ff027424 */ /* 0x000fe200078e00ff */
[----:B------:R-:W-:Y:S02]  /*19a20*/  MOV R3, 0x12f00000 ;  /* 0x12f0000000037802 */ /* 0x000fe40000000f00 */
[----:B------:R-:W-:Y:S05]  /*19a30*/  @P2 BRA `(.L_x_711) ;  /* 0x00000000001c2947 */ /* 0x000fea0003800000 */
[----:B------:R-:W2:Y:S01]  /*19a40*/  S2R R10, SR_TID.X ;  /* 0x00000000000a7919 */ /* 0x000ea20000002100 */
[----:B01----:R-:W-:-:S04]  /*19a50*/  IMAD.MOV.U32 R9, RZ, RZ, 0x6000 ;  /* 0x00006000ff097424 */ /* 0x003fc800078e00ff */
[----:B------:R3:W-:Y:S01]  /*19a60*/  SYNCS.ARRIVE.TRANS64 RZ, [R6+URZ+0x2a8b0], R9 ;  /* 0x02a8b00906ff79a7 */ /* 0x0007e2000800003f */
[----:B--2---:R-:W-:-:S04]  /*19a70*/  LOP3.LUT R10, R10, 0x1f, RZ, 0xc0, !PT ;  /* 0x0000001f0a0a7812 */ /* 0x004fc800078ec0ff */
[----:B------:R-:W-:-:S13]  /*19a80*/  ISETP.NE.AND P1, PT, R10, RZ, PT ;  /* 0x000000ff0a00720c */ /* 0x000fda0003f25270 */
[----:B---3--:R-:W-:Y:S05]  /*19a90*/  @!P1 BRA `(.L_x_711) ;  /* 0x0000000000049947 */ /* 0x008fea0003800000 */
[----:B------:R-:W-:Y:S01]  /*19aa0*/  BPT.TRAP 0x1 ;  /* 0x000000040000795c */ /* 0x000fe20000300000 */
.L_x_711:
[----:B------:R-:W-:Y:S05]  /*19ab0*/  BSYNC B2 ;  /* 0x0000000000027941 */ /* 0x000fea0003800000 */
.L_x_710:
[----:B------:R-:W-:Y:S01]  /*19ac0*/  R2UR UR10, R11 ;  /* 0x000000000b0a72ca */ /* 0x000fe200000e0000 */
[----:B01----:R-:W-:Y:S01]  /*19ad0*/  IMAD R9, R26, 0x6000, R22 ;  /* 0x000060001a097824 */ /* 0x003fe200078e0216 */
[----:B------:R-:W-:Y:S01]  /*19ae0*/  R2UR UR6, R2 ;  /* 0x00000000020672ca */ /* 0x000fe200000e0000 */
[----:B------:R-:W-:Y:S01]  /*19af0*/  UIADD3 UR4, UP0, UR36, 0x670, URZ ;  /* 0x0000067024047890 */ /* 0x000fe2000ff1e03f */
[----:B------:R-:W-:Y:S01]  /*19b00*/  R2UR UR7, R3 ;  /* 0x00000000030772ca */ /* 0x000fe200000e0000 */
[----:B------:R-:W-:Y:S01]  /*19b10*/  VIADD R10, R9, 0x400 ;  /* 0x00000400090a7836 */ /* 0x000fe20000000000 */
[----:B------:R-:W-:Y:S01]  /*19b20*/  PLOP3.LUT P1, PT, PT, PT, PT, 0x80, 0x0 ;  /* 0x000000000000781c */ /* 0x000fe20003f2f070 */
[----:B------:R-:W-:Y:S01]  /*19b30*/  UIADD3.X UR5, URZ, UR37, URZ, UP0, !UPT ;  /* 0x000000253f057290 */ /* 0x000fe200087fe43f */
[----:B------:R-:W-:-:S11]  /*19b40*/  IADD3 R6, R6, 0x2a8b0, RZ ;  /* 0x0002a8b006067810 */ /* 0x000fd60007ffe0ff */
.L_x_712:
        /* <DEDUP_REMOVED lines=15> */
.L_x_713:
        /* <DEDUP_REMOVED lines=10> */
.L_x_700:
[----:B------:R-:W-:Y:S05]  /*19ce0*/  BSYNC B1 ;  /* 0x0000000000017941 */ /* 0x000fea0003800000 */
.L_x_699:
[C---:B------:R-:W-:Y:S01]  /*19cf0*/  ISETP.GT.AND P2, PT, R7.reuse, R5, PT ;  /* 0x000000050700720c */ /* 0x040fe20003f44270 */
[----:B------:R-:W-:Y:S01]  /*19d00*/  VIADD R26, R26, 0x1 ;  /* 0x000000011a1a7836 */ /* 0x000fe20000000000 */
[----:B------:R-:W-:-:S04]  /*19d10*/  IADD3 R7, R7, -0x1, RZ ;  /* 0xffffffff07077810 */ /* 0x000fc80007ffe0ff */
[----:B------:R-:W-:-:S04]  /*19d20*/  ISETP.NE.AND P1, PT, R26, 0x2, PT ;  /* 0x000000021a00780c */ /* 0x000fc80003f25270 */
[----:B------:R-:W-:Y:S02]  /*19d30*/  SEL R2, RZ, 0x1, P1 ;  /* 0x00000001ff027807 */ /* 0x000fe40000800000 */
[----:B------:R-:W-:Y:S02]  /*19d40*/  SEL R26, R26, RZ, P1 ;  /* 0x000000ff1a1a7207 */ /* 0x000fe40000800000 */
[----:B------:R-:W-:Y:S01]  /*19d50*/  LOP3.LUT R31, R31, R2, RZ, 0x3c, !PT ;  /* 0x000000021f1f7212 */ /* 0x000fe200078e3cff */
[----:B------:R-:W-:Y:S06]  /*19d60*/  @P2 BRA `(.L_x_714) ;  /* 0xfffffff400ec2947 */ /* 0x000fec000383ffff */
.L_x_678:
[----:B------:R-:W-:Y:S05]  /*19d70*/  BSYNC B0 ;  /* 0x0000000000007941 */ /* 0x000fea0003800000 */
.L_x_677:
[----:B------:R-:W2:Y:S01]  /*19d80*/  LDL R30, [R1] ;  /* 0x00000000011e7983 */ /* 0x000ea20000100800 */
[----:B------:R-:W-:Y:S05]  /*19d90*/  @!P0 WARPSYNC.ALL ;  /* 0x0000000000008948 */ /* 0x000fea0003800000 */
[----:B------:R-:W-:Y:S06]  /*19da0*/  @!P0 BAR.SYNC.DEFER_BLOCKING 0xc, 0x180 ;  /* 0x0306000000008b1d */ /* 0x000fec0000010000 */
[----:B------:R-:W-:Y:S01]  /*19db0*/  BSSY B7, `(.L_x_715) ;  /* 0x000036f000077945 */ /* 0x000fe20003800000 */
[----:B--2---:R-:W-:-:S13]  /*19dc0*/  ISETP.GT.AND P0, PT, R30, RZ, PT ;  /* 0x000000ff1e00720c */ /* 0x004fda0003f04270 */
[----:B------:R-:W-:Y:S05]  /*19dd0*/  @P0 BRA `(.L_x_716) ;  /* 0x0000000000440947 */ /* 0x000fea0003800000 */
[----:B------:R-:W1:Y:S02]  /*19de0*/  S2R R2, SR_TID.X ;  /* 0x0000000000027919 */ /* 0x000e640000002100 */
        /* <DEDUP_REMOVED lines=14> */
[----:B0-----:R-:W-:Y:S01]  /*19ed0*/  IADD3 R16, R0, UR38, R7 ;  /* 0x0000002600107c10 */ /* 0x001fe2000fffe007 */
[----:B------:R-:W-:Y:S06]  /*19ee0*/  BRA `(.L_x_717) ;  /* 0x00000034006c7947 */ /* 0x000fec0003800000 */
.L_x_716:
        /* <DEDUP_REMOVED lines=8> */
[----:B------:R-:W-:Y:S01]  /*19f70*/  MOV R4, UR6 ;  /* 0x0000000600047c02 */ /* 0x000fe20008000f00 */
[----:B------:R-:W-:Y:S01]  /*19f80*/  IMAD.U32 R5, RZ, RZ, UR7 ;  /* 0x00000007ff057e24 */ /* 0x000fe2000f8e00ff */
[----:B0-----:R-:W0:Y:S01]  /*19f90*/  LDC.64 R2, c[0x4][R2] ;  /* 0x0100000002027b82 */ /* 0x001e220000000a00 */
[----:B------:R-:W-:Y:S01]  /*19fa0*/  MOV R6, UR8 ;  /* 0x0000000800067c02 */ /* 0x000fe20008000f00 */
[----:B------:R-:W-:Y:S01]  /*19fb0*/  IMAD.U32 R7, RZ, RZ, UR9 ;  /* 0x00000009ff077e24 */ /* 0x000fe2000f8e00ff */
[----:B------:R-:W-:Y:S01]  /*19fc0*/  MOV R10, UR4 ;  /* 0x00000004000a7c02 */ /* 0x000fe20008000f00 */
[----:B------:R-:W-:Y:S01]  /*19fd0*/  IMAD.U32 R11, RZ, RZ, UR5 ;  /* 0x00000005ff0b7e24 */ /* 0x000fe2000f8e00ff */
[----:B------:R-:W-:Y:S01]  /*19fe0*/  MOV R8, 0x70 ;  /* 0x0000007000087802 */ /* 0x000fe20000000f00 */
[----:B------:R-:W-:Y:S01]  /*19ff0*/  IMAD.MOV.U32 R12, RZ, RZ, 0x1 ;  /* 0x00000001ff0c7424 */ /* 0x000fe200078e00ff */
[----:B------:R-:W-:-:S07]  /*1a000*/  MOV R13, RZ ;  /* 0x000000ff000d7202 */ /* 0x000fce0000000f00 */
[----:B------:R-:W-:-:S07]  /*1a010*/  LEPC R20, `(.L_x_719) ;  /* 0x000000001014794e */ /* 0x000fce0000000000 */
[----:B0-----:R-:W-:Y:S05]  /*1a020*/  CALL.ABS.NOINC R2 ;  /* 0x0000000002007343 */ /* 0x001fea0003c00000 */
.L_x_719:
[----:B------:R-:W-:Y:S05]  /*1a030*/  BSYNC B6 ;  /* 0x0000000000067941 */ /* 0x000fea0003800000 */
.L_x_718:
        /* <DEDUP_REMOVED lines=8> */
[----:B0-----:R0:W1:Y:S01]  /*1a0c0*/  LDC.64 R2, c[0x4][R27] ;  /* 0x010000001b027b82 */ /* 0x0010620000000a00 */
[----:B------:R-:W-:Y:S01]  /*1a0d0*/  MOV R4, UR6 ;  /* 0x0000000600047c02 */ /* 0x000fe20008000f00 */
[----:B------:R-:W-:Y:S01]  /*1a0e0*/  IMAD.U32 R5, RZ, RZ, UR7 ;  /* 0x00000007ff057e24 */ /* 0x000fe2000f8e00ff */
[----:B------:R-:W-:Y:S01]  /*1a0f0*/  MOV R6, UR8 ;  /* 0x0000000800067c02 */ /* 0x000fe20008000f00 */
[----:B------:R-:W-:Y:S01]  /*1a100*/  IMAD.U32 R7, RZ, RZ, UR9 ;  /* 0x00000009ff077e24 */ /* 0x000fe2000f8e00ff */
[----:B------:R-:W-:Y:S01]  /*1a110*/  MOV R10, UR4 ;  /* 0x00000004000a7c02 */ /* 0x000fe20008000f00 */
[----:B------:R-:W-:Y:S01]  /*1a120*/  IMAD.U32 R11, RZ, RZ, UR5 ;  /* 0x00000005ff0b7e24 */ /* 0x000fe2000f8e00ff */
[----:B------:R-:W-:Y:S01]  /*1a130*/  MOV R8, 0x70 ;  /* 0x0000007000087802 */ /* 0x000fe20000000f00 */
[----:B------:R-:W-:Y:S01]  /*1a140*/  IMAD.MOV.U32 R12, RZ, RZ, 0x1 ;  /* 0x00000001ff0c7424 */ /* 0x000fe200078e00ff */
[----:B0-----:R-:W-:-:S07]  /*1a150*/  MOV R13, RZ ;  /* 0x000000ff000d7202 */ /* 0x001fce0000000f00 */
[----:B------:R-:W-:-:S07]  /*1a160*/  LEPC R20, `(.L_x_722) ;  /* 0x000000001014794e */ /* 0x000fce0000000000 */
[----:B-1----:R-:W-:Y:S05]  /*1a170*/  CALL.ABS.NOINC R2 ;  /* 0x0000000002007343 */ /* 0x002fea0003c00000 */
.L_x_722:
[----:B------:R0:W1:Y:S01]  /*1a180*/  LDC.64 R2, c[0x4][R27] ;  /* 0x010000001b027b82 */ /* 0x0000620000000a00 */
[----:B------:R-:W-:Y:S01]  /*1a190*/  ULDC.64 UR4, c[0x4][0xf0] ;  /* 0x01003c0000047ab9 */ /* 0x000fe20000000a00 */
[----:B------:R-:W-:Y:S01]  /*1a1a0*/  ULDC.64 UR6, c[0x4][0xf8] ;  /* 0x01003e0000067ab9 */ /* 0x000fe20000000a00 */
[----:B------:R-:W-:Y:S01]  /*1a1b0*/  ULDC.64 UR8, c[0x4][0x80] ;  /* 0x0100200000087ab9 */ /* 0x000fe20000000a00 */
[----:B------:R-:W-:Y:S01]  /*1a1c0*/  IMAD.U32 R4, RZ, RZ, UR4 ;  /* 0x00000004ff047e24 */ /* 0x000fe2000f8e00ff */
[----:B------:R-:W-:Y:S01]  /*1a1d0*/  MOV R5, UR5 ;  /* 0x0000000500057c02 */ /* 0x000fe20008000f00 */
[----:B------:R-:W-:Y:S01]  /*1a1e0*/  IMAD.U32 R6, RZ, RZ, UR6 ;  /* 0x00000006ff067e24 */ /* 0x000fe2000f8e00ff */
[----:B------:R-:W-:Y:S01]  /*1a1f0*/  MOV R7, UR7 ;  /* 0x0000000700077c02 */ /* 0x000fe20008000f00 */
[----:B------:R-:W-:Y:S01]  /*1a200*/  IMAD.U32 R10, RZ, RZ, UR8 ;  /* 0x00000008ff0a7e24 */ /* 0x000fe2000f8e00ff */
[----:B------:R-:W-:Y:S01]  /*1a210*/  MOV R11, UR9 ;  /* 0x00000009000b7c02 */ /* 0x000fe20008000f00 */
[----:B------:R-:W-:Y:S01]  /*1a220*/  IMAD.MOV.U32 R8, RZ, RZ, 0x70 ;  /* 0x00000070ff087424 */ /* 0x000fe200078e00ff */
[----:B------:R-:W-:Y:S01]  /*1a230*/  MOV R12, 0x1 ;  /* 0x00000001000c7802 */ /* 0x000fe20000000f00 */
[----:B0-----:R-:W-:-:S07]  /*1a240*/  IMAD.MOV.U32 R13, RZ, RZ, RZ ;  /* 0x000000ffff0d7224 */ /* 0x001fce00078e00ff */
[----:B------:R-:W-:-:S07]  /*1a250*/  LEPC R20, `(.L_x_721) ;  /* 0x000000001014794e */ /* 0x000fce0000000000 */
[----:B-1----:R-:W-:Y:S05]  /*1a260*/  CALL.ABS.NOINC R2 ;  /* 0x0000000002007343 */ /* 0x002fea0003c00000 */
.L_x_721:
[----:B------:R-:W-:Y:S05]  /*1a270*/  BSYNC B6 ;  /* 0x0000000000067941 */ /* 0x000fea0003800000 */
.L_x_720:
[----:B------:R-:W2:Y:S01]  /*1a280*/  LDL R20, [R1+0x24] ;  /* 0x0000240001147983 */ /* 0x000ea20000100800 */
[----:B------:R-:W-:Y:S01]  /*1a290*/  ULDC.64 UR4, c[0x0][0x9f8] ;  /* 0x00027e0000047ab9 */ /* 0x000fe20000000a00 */
[----:B------:R-:W1:Y:S01]  /*1a2a0*/  LDC R0, c[0x0][0x430] ;  /* 0x00010c00ff007b82 */ /* 0x000e620000000800 */
[----:B------:R-:W-:Y:S01]  /*1a2b0*/  ISETP.NE.U32.AND P0, PT, RZ, UR4, PT ;  /* 0x00000004ff007c0c */ /* 0x000fe2000bf05070 */
[----:B------:R-:W3:Y:S03]  /*1a2c0*/  LDL R2, [R1+0x4] ;  /* 0x0000040001027983 */ /* 0x000ee60000100800 */
[----:B------:R-:W-:Y:S01]  /*1a2d0*/  ISETP.NE.AND.EX P0, PT, RZ, UR5, PT, P0 ;  /* 0x00000005ff007c0c */ /* 0x000fe2000bf05300 */
[----:B------:R-:W4:-:S12]  /*1a2e0*/  S2R R21, SR_TID.X ;  /* 0x0000000000157919 */ /* 0x000f180000002100 */
[----:B------:R-:W-:Y:S01]  /*1a2f0*/  @P0 IADD3 R24, P1, R24, UR4, RZ ;  /* 0x0000000418180c10 */ /* 0x000fe2000ff3e0ff */
[----:B------:R-:W0:Y:S01]  /*1a300*/  S2R R34, SR_TID.X ;  /* 0x0000000000227919 */ /* 0x000e220000002100 */
[----:B------:R-:W-:Y:S02]  /*1a310*/  ULDC UR4, c[0x0][0x320] ;  /* 0x0000c80000047ab9 */ /* 0x000fe40000000800 */
[----:B------:R-:W-:-:S05]  /*1a320*/  @P0 IADD3.X R25, R25, UR5, RZ, P1, !PT ;  /* 0x0000000519190c10 */ /* 0x000fca0008ffe4ff */
[----:B------:R-:W3:Y:S01]  /*1a330*/  @P0 LDG.E R33, desc[UR60][R24.64] ;  /* 0x0000003c18210981 */ /* 0x000ee2000c1e1900 */
[----:B-1----:R-:W-:Y:S02]  /*1a340*/  ISETP.NE.AND P1, PT, R0, 0x1, PT ;  /* 0x000000010000780c */ /* 0x002fe40003f25270 */
[----:B----4-:R-:W-:-:S11]  /*1a350*/  LOP3.LUT R21, R21, 0x7f, RZ, 0xc0, !PT ;  /* 0x0000007f15157812 */ /* 0x010fd600078ec0ff */
[----:B------:R-:W1:Y:S01]  /*1a360*/  @P1 LDC R7, c[0x0][0x434] ;  /* 0x00010d00ff071b82 */ /* 0x000e620000000800 */
[----:B------:R-:W-:-:S07]  /*1a370*/  SHF.R.U32.HI R21, RZ, 0x3, R21 ;  /* 0x00000003ff157819 */ /* 0x000fce0000011615 */
[----:B------:R-:W4:Y:S01]  /*1a380*/  @P1 LDC R5, c[0x0][0x438] ;  /* 0x00010e00ff051b82 */ /* 0x000f220000000800 */
[----:B0-----:R-:W-:-:S04]  /*1a390*/  SHF.L.U32 R34, R34, 0x4, RZ ;  /* 0x0000000422227819 */ /* 0x001fc800000006ff */
[----:B------:R-:W-:Y:S02]  /*1a3a0*/  LOP3.LUT R34, R21, 0x70, R34, 0xf8, !PT ;  /* 0x0000007015227812 */ /* 0x000fe400078ef822 */
[----:B------:R-:W0:Y:S02]  /*1a3b0*/  S2R R21, SR_TID.X ;  /* 0x0000000000157919 */ /* 0x000e240000002100 */
[----:B0-----:R-:W-:-:S05]  /*1a3c0*/  IMAD.SHL.U32 R21, R21, 0x8, RZ ;  /* 0x0000000815157824 */ /* 0x001fca00078e00ff */
[----:B------:R-:W-:Y:S02]  /*1a3d0*/  LOP3.LUT R21, R21, 0x38, RZ, 0xc0, !PT ;  /* 0x0000003815157812 */ /* 0x000fe400078ec0ff */
[----:B------:R-:W-:Y:S01]  /*1a3e0*/  LOP3.LUT R23, R23, 0xfffffff7, RZ, 0xc0, !PT ;  /* 0xfffffff717177812 */ /* 0x000fe200078ec0ff */
[----:B------:R-:W-:Y:S01]  /*1a3f0*/  UMOV UR5, 0xffffffff ;  /* 0xffffffff00057882 */ /* 0x000fe20000000000 */
[----:B--2---:R-:W-:-:S04]  /*1a400*/  VIADD R27, R20, 0xffffffff ;  /* 0xffffffff141b7836 */ /* 0x004fc80000000000 */
[----:B------:R-:W-:-:S05]  /*1a410*/  IMAD R6, R27, 0x60, R34 ;  /* 0x000000601b067824 */ /* 0x000fca00078e0222 */
[----:B------:R-:W-:-:S04]  /*1a420*/  ISETP.GE.AND P0, PT, R6, R30, PT ;  /* 0x0000001e0600720c */ /* 0x000fc80003f06270 */
[----:B------:R-:W-:Y:S02]  /*1a430*/  ISETP.GT.U32.OR P0, PT, R34, 0x5f, P0 ;  /* 0x0000005f2200780c */ /* 0x000fe40000704470 */
[----:B---3--:R-:W-:-:S05]  /*1a440*/  IADD3 R6, R6, R2, RZ ;  /* 0x0000000206067210 */ /* 0x008fca0007ffe0ff */
[----:B-1----:R-:W-:-:S06]  /*1a450*/  @P1 IMAD.HI.U32 R7, R6, R7, RZ ;  /* 0x0000000706071227 */ /* 0x002fcc00078e00ff */
[----:B------:R-:W0:Y:S01]  /*1a460*/  @!P0 LDC.64 R2, c[0x0][0x428] ;  /* 0x00010a00ff028b82 */ /* 0x000e220000000a00 */
[--C-:B------:R-:W-:Y:S01]  /*1a470*/  IMAD.MOV.U32 R4, RZ, RZ, R6.reuse ;  /* 0x000000ffff047224 */ /* 0x100fe200078e0006 */
[----:B----4-:R-:W-:Y:S02]  /*1a480*/  @P1 SHF.R.U32.HI R4, RZ, R5, R7 ;  /* 0x00000005ff041219 */ /* 0x010fe40000011607 */
[----:B------:R-:W-:Y:S02]  /*1a490*/  LOP3.LUT R20, R21, 0x40, RZ, 0xfc, !PT ;  /* 0x0000004015147812 */ /* 0x000fe400078efcff */
[----:B------:R-:W-:Y:S02]  /*1a4a0*/  IADD3 R5, -R4, RZ, RZ ;  /* 0x000000ff04057210 */ /* 0x000fe40007ffe1ff */
[----:B------:R-:W-:Y:S02]  /*1a4b0*/  ISETP.GE.AND P2, PT, R20, UR4, PT ;  /* 0x0000000414007c0c */ /* 0x000fe4000bf46270 */
[----:B------:R-:W-:Y:S01]  /*1a4c0*/  SHF.R.S32.HI R8, RZ, 0x1f, R33 ;  /* 0x0000001fff087819 */ /* 0x000fe20000011421 */
[----:B------:R-:W-:Y:S01]  /*1a4d0*/  IMAD R0, R0, R5, R6 ;  /* 0x0000000500007224 */ /* 0x000fe200078e0206 */
[----:B------:R-:W-:-:S02]  /*1a4e0*/  @!P0 SHF.R.S32.HI R5, RZ, 0x1f, R4 ;  /* 0x0000001fff058819 */ /* 0x000fc40000011404 */
[----:B------:R-:W-:Y:S01]  /*1a4f0*/  ISETP.GE.AND P1, PT, R21, UR4, PT ;  /* 0x0000000415007c0c */ /* 0x000fe2000bf26270 */
[----:B------:R-:W-:Y:S01]  /*1a500*/  ULDC UR4, c[0x0][0x2f4] ;  /* 0x0000bd0000047ab9 */ /* 0x000fe20000000800 */
[----:B------:R-:W-:-:S04]  /*1a510*/  SEL R30, RZ, 0xffffffff, P2 ;  /* 0xffffffffff1e7807 */ /* 0x000fc80001000000 */
[----:B------:R-:W-:Y:S01]  /*1a520*/  SHF.L.U32 R30, R30, 0x1, RZ ;  /* 0x000000011e1e7819 */ /* 0x000fe200000006ff */
[-C--:B0-----:R-:W-:Y:S02]  /*1a530*/  @!P0 IMAD R6, R8, R2.reuse, RZ ;  /* 0x0000000208068224 */ /* 0x081fe400078e02ff */
[----:B------:R-:W-:Y:S01]  /*1a540*/  @!P0 IMAD.WIDE.U32 R4, R33, R2, R4 ;  /* 0x0000000221048225 */ /* 0x000fe200078e0004 */
[----:B------:R-:W-:-:S03]  /*1a550*/  SEL R2, RZ, 0x1, P1 ;  /* 0x00000001ff027807 */ /* 0x000fc60000800000 */
[----:B------:R-:W-:Y:S01]  /*1a560*/  @!P0 IMAD R6, R33, R3, R6 ;  /* 0x0000000321068224 */ /* 0x000fe200078e0206 */
[----:B------:R-:W-:Y:S02]  /*1a570*/  LOP3.LUT R30, R30, 0x2, R2, 0xe2, !PT ;  /* 0x000000021e1e7812 */ /* 0x000fe400078ee202 */
[----:B------:R-:W0:Y:S01]  /*1a580*/  @!P0 LDC.64 R2, c[0x0][0x418] ;  /* 0x00010600ff028b82 */ /* 0x000e220000000a00 */
[----:B------:R-:W-:Y:S02]  /*1a590*/  @!P0 IMAD.IADD R6, R5, 0x1, R6 ;  /* 0x0000000105068824 */ /* 0x000fe400078e0206 */
[----:B------:R-:W-:Y:S01]  /*1a5a0*/  IMAD.U32 R5, RZ, RZ, UR39 ;  /* 0x00000027ff057e24 */ /* 0x000fe2000f8e00ff */
[----:B0-----:R-:W-:-:S04]  /*1a5b0*/  @!P0 LEA R2, P1, R4, R2, 0x2 ;  /* 0x0000000204028211 */ /* 0x001fc800078210ff */
[----:B------:R-:W-:Y:S02]  /*1a5c0*/  @!P0 LEA.HI.X R3, R4, R3, R6, 0x2, P1 ;  /* 0x0000000304038211 */ /* 0x000fe400008f1406 */
[----:B------:R-:W-:-:S06]  /*1a5d0*/  MOV R4, RZ ;  /* 0x000000ff00047202 */ /* 0x000fcc0000000f00 */
[----:B------:R0:W5:Y:S01]  /*1a5e0*/  @!P0 LDG.E R4, desc[UR60][R2.64] ;  /* 0x0000003c02048981 */ /* 0x000162000c1e1900 */
[----:B------:R-:W-:Y:S02]  /*1a5f0*/  ISETP.GT.U32.AND P0, PT, R34, 0x5f, PT ;  /* 0x0000005f2200780c */ /* 0x000fe40003f04070 */
[----:B------:R-:W-:Y:S02]  /*1a600*/  ISETP.NE.AND P3, PT, R5, 0x3, PT ;  /* 0x000000030500780c */ /* 0x000fe40003f65270 */
[----:B------:R-:W-:-:S09]  /*1a610*/  ISETP.GE.AND P2, PT, R21, UR4, PT ;  /* 0x0000000415007c0c */ /* 0x000fd2000bf46270 */
[----:B------:R-:W-:-:S04]  /*1a620*/  @P0 LOP3.LUT R23, R23, 0x8, RZ, 0xfc, !PT ;  /* 0x0000000817170812 */ /* 0x000fc800078efcff */
[----:B------:R-:W-:-:S04]  /*1a630*/  LOP3.LUT R23, R23, 0xffffffef, RZ, 0xc0, !PT ;  /* 0xffffffef17177812 */ /* 0x000fc800078ec0ff */
[----:B------:R-:W-:Y:S01]  /*1a640*/  @P3 LOP3.LUT R23, R23, 0x10, RZ, 0xfc, !PT ;  /* 0x0000001017173812 */ /* 0x000fe200078efcff */
[----:B------:R1:W-:Y:S03]  /*1a650*/  STL [R1+0x8], R8 ;  /* 0x0000080801007387 */ /* 0x0003e60000100800 */
[----:B------:R-:W-:Y:S02]  /*1a660*/  LOP3.LUT R23, R23, 0xfffffffb, RZ, 0xc0, !PT ;  /* 0xfffffffb17177812 */ /* 0x000fe400078ec0ff */
[----:B------:R-:W-:Y:S02]  /*1a670*/  ISETP.GE.AND P1, PT, R20, UR4, PT ;  /* 0x0000000414007c0c */ /* 0x000fe4000bf26270 */
[----:B------:R-:W-:Y:S02]  /*1a680*/  @P2 LOP3.LUT R23, R23, 0x4, RZ, 0xfc, !PT ;  /* 0x0000000417172812 */ /* 0x000fe400078efcff */
[----:B-1----:R-:W-:-:S02]  /*1a690*/  LOP3.LUT R8, R21, 0x80, RZ, 0xfc, !PT ;  /* 0x0000008015087812 */ /* 0x002fc400078efcff */
[----:B------:R-:W-:Y:S02]  /*1a6a0*/  LOP3.LUT R23, R23, 0xfffffffe, RZ, 0xc0, !PT ;  /* 0xfffffffe17177812 */ /* 0x000fe400078ec0ff */
[----:B------:R-:W-:Y:S02]  /*1a6b0*/  ISETP.GE.AND P0, PT, R8, UR4, PT ;  /* 0x0000000408007c0c */ /* 0x000fe4000bf06270 */
[----:B------:R-:W-:-:S04]  /*1a6c0*/  LOP3.LUT R23, R23, 0xfffffffd, RZ, 0xc0, !PT ;  /* 0xfffffffd17177812 */ /* 0x000fc800078ec0ff */
[----:B------:R-:W-:-:S07]  /*1a6d0*/  @P1 LOP3.LUT R23, R23, 0x2, RZ, 0xfc, !PT ;  /* 0x0000000217171812 */ /* 0x000fce00078efcff */
[----:B------:R-:W-:Y:S01]  /*1a6e0*/  @P0 LOP3.LUT R23, R23, 0x1, RZ, 0xfc, !PT ;  /* 0x0000000117170812 */ /* 0x000fe200078efcff */
[----:B0-----:R-:W-:Y:S06]  /*1a6f0*/  BRA.DIV UR5, `(.L_x_723) ;  /* 0x0000004e05007947 */ /* 0x001fec000b800000 */
.L_x_840:
[----:B------:R-:W-:Y:S01]  /*1a700*/  SHF.R.S32.HI R34, RZ, 0x1f, R18 ;  /* 0x0000001fff227819 */ /* 0x000fe20000011412 */
[----:B------:R-:W-:Y:S06]  /*1a710*/  @!P3 BRA `(.L_x_724) ;  /* 0x000000000004b947 */ /* 0x000fec0003800000 */
[----:B------:R-:W-:Y:S01]  /*1a720*/  BPT.TRAP 0x1 ;  /* 0x000000040000795c */ /* 0x000fe20000300000 */
.L_x_724:
[----:B------:R-:W-:Y:S01]  /*1a730*/  SHF.R.S32.HI R5, RZ, 0x1f, R0 ;  /* 0x0000001fff057819 */ /* 0x000fe20000011400 */
[----:B------:R-:W-:Y:S01]  /*1a740*/  ULDC.64 UR4, c[0x0][0x328] ;  /* 0x0000ca0000047ab9 */ /* 0x000fe20000000a00 */
[----:B------:R-:W-:Y:S01]  /*1a750*/  BSSY B0, `(.L_x_725) ;  /* 0x0000017000007945 */ /* 0x000fe20003800000 */
[----:B------:R-:W-:-:S04]  /*1a760*/  IMAD.WIDE.U32 R2, R0, UR4, RZ ;  /* 0x0000000400027c25 */ /* 0x000fc8000f8e00ff */
[----:B------:R-:W-:-:S04]  /*1a770*/  IMAD R6, R5, UR4, RZ ;  /* 0x0000000405067c24 */ /* 0x000fc8000f8e02ff */
[----:B------:R-:W-:Y:S01]  /*1a780*/  IMAD R6, R0, UR5, R6 ;  /* 0x0000000500067c24 */ /* 0x000fe2000f8e0206 */
[----:B------:R-:W-:-:S04]  /*1a790*/  ULDC.64 UR4, c[0x0][0x338] ;  /* 0x0000ce0000047ab9 */ /* 0x000fc80000000a00 */
[----:B------:R-:W-:Y:S02]  /*1a7a0*/  IADD3 R3, R3, R6, RZ ;  /* 0x0000000603037210 */ /* 0x000fe40007ffe0ff */
        /* <DEDUP_REMOVED lines=10> */
[----:B------:R-:W-:Y:S02]  /*1a850*/  LEA R24, P0, R2, UR4, 0x1 ;  /* 0x0000000402187c11 */ /* 0x000fe4000f8008ff */
[----:B------:R-:W-:-:S04]  /*1a860*/  IADD3 R7, R3, R7, RZ ;  /* 0x0000000703077210 */ /* 0x000fc80007ffe0ff */
[----:B------:R-:W-:Y:S01]  /*1a870*/  LEA.HI.X R25, R2, UR5, R7, 0x1, P0 ;  /* 0x0000000502197c11 */ /* 0x000fe200080f0c07 */
[----:B------:R-:W-:Y:S01]  /*1a880*/  IMAD R7, R28, 0x8, R22 ;  /* 0x000000081c077824 */ /* 0x000fe200078e0216 */
[----:B------:R-:W-:-:S04]  /*1a890*/  SHF.L.U32 R2, R29, 0x1f, RZ ;  /* 0x0000001f1d027819 */ /* 0x000fc800000006ff */
[----:B------:R-:W0:Y:S02]  /*1a8a0*/  SYNCS.PHASECHK.TRANS64.TRYWAIT P0, [R7+URZ+0x2a840], R2 ;  /* 0x02a84002070075a7 */ /* 0x000e24000800017f */
[----:B0-----:R-:W-:Y:S05]  /*1a8b0*/  @!P0 BRA `(.L_x_726) ;  /* 0x0000004800c48947 */ /* 0x001fea0003800000 */
.L_x_841:
[----:B------:R-:W-:Y:S05]  /*1a8c0*/  BSYNC B0 ;  /* 0x0000000000007941 */ /* 0x000fea0003800000 */
.L_x_725:
[----:B------:R-:W2:Y:S01]  /*1a8d0*/  LDL R9, [R1] ;  /* 0x0000000001097983 */ /* 0x000ea20000100800 */
[----:B------:R-:W-:Y:S01]  /*1a8e0*/  ULDC.64 UR4, c[0x0][0x300] ;  /* 0x0000c00000047ab9 */ /* 0x000fe20000000a00 */
[----:B------:R-:W-:Y:S01]  /*1a8f0*/  LOP3.LUT P4, RZ, R23, 0x4, RZ, 0xc0, !PT ;  /* 0x0000000417ff7812 */ /* 0x000fe2000788c0ff */
[----:B------:R-:W-:Y:S01]  /*1a900*/  IMAD R5, R5, UR4, RZ ;  /* 0x0000000405057c24 */ /* 0x000fe2000f8e02ff */
[----:B------:R-:W1:Y:S01]  /*1a910*/  S2R R8, SR_TID.X ;  /* 0x0000000000087919 */ /* 0x000e620000002100 */
[C---:B0-----:R-:W-:Y:S01]  /*1a920*/  IMAD.WIDE.U32 R2, R0.reuse, UR4, RZ ;  /* 0x0000000400027c25 */ /* 0x041fe2000f8e00ff */
[C---:B------:R-:W-:Y:S02]  /*1a930*/  LOP3.LUT P3, RZ, R23.reuse, 0x2, RZ, 0xc0, !PT ;  /* 0x0000000217ff7812 */ /* 0x040fe4000786c0ff */
[----:B------:R-:W-:Y:S01]  /*1a940*/  LOP3.LUT P2, RZ, R23, 0x1, RZ, 0xc0, !PT ;  /* 0x0000000117ff7812 */ /* 0x000fe2000784c0ff */
[----:B------:R-:W-:Y:S01]  /*1a950*/  IMAD R5, R0, UR5, R5 ;  /* 0x0000000500057c24 */ /* 0x000fe2000f8e0205 */
[----:B------:R-:W-:-:S02]  /*1a960*/  ULDC.64 UR4, c[0x0][0x310] ;  /* 0x0000c40000047ab9 */ /* 0x000fc40000000a00 */
[----:B------:R-:W-:Y:S02]  /*1a970*/  IMAD R6, R6, UR4, RZ ;  /* 0x0000000406067c24 */ /* 0x000fe4000f8e02ff */
[----:B------:R-:W-:Y:S01]  /*1a980*/  IADD3 R3, R3, R5, RZ ;  /* 0x0000000503037210 */ /* 0x000fe20007ffe0ff */
[----:B------:R-:W-:Y:S02]  /*1a990*/  IMAD R5, R28, 0x4800, R36 ;  /* 0x000048001c057824 */ /* 0x000fe400078e0224 */
[C---:B------:R-:W-:Y:S02]  /*1a9a0*/  IMAD R6, R4.reuse, UR5, R6 ;  /* 0x0000000504067c24 */ /* 0x040fe4000f8e0206 */
[----:B------:R-:W-:Y:S01]  /*1a9b0*/  IMAD.WIDE.U32 R2, R4, UR4, R2 ;  /* 0x0000000404027c25 */ /* 0x000fe2000f8e0002 */
[----:B------:R-:W-:-:S03]  /*1a9c0*/  ULDC.64 UR4, c[0x0][0x308] ;  /* 0x0000c20000047ab9 */ /* 0x000fc60000000a00 */
[----:B------:R-:W-:Y:S02]  /*1a9d0*/  IMAD.IADD R3, R3, 0x1, R6 ;  /* 0x0000000103037824 */ /* 0x000fe400078e0206 */
[----:B------:R-:W-:Y:S02]  /*1a9e0*/  IMAD R0, R34, UR4, RZ ;  /* 0x0000000422007c24 */ /* 0x000fe4000f8e02ff */
[----:B------:R-:W-:-:S04]  /*1a9f0*/  IMAD.WIDE.U32 R2, R18, UR4, R2 ;  /* 0x0000000412027c25 */ /* 0x000fc8000f8e0002 */
[----:B------:R-:W-:Y:S01]  /*1aa00*/  IMAD R0, R18, UR5, R0 ;  /* 0x0000000512007c24 */ /* 0x000fe2000f8e0200 */
[----:B------:R-:W-:Y:S02]  /*1aa10*/  ULDC.64 UR4, c[0x0][0x2e8] ;  /* 0x0000ba0000047ab9 */ /* 0x000fe40000000a00 */
[----:B------:R-:W-:Y:S01]  /*1aa20*/  LEA R4, P0, R2, UR4, 0x1 ;  /* 0x0000000402047c11 */ /* 0x000fe2000f8008ff */
[----:B------:R-:W-:Y:S01]  /*1aa30*/  UMOV UR4, 0xffffffff ;  /* 0xffffffff00047882 */ /* 0x000fe20000000000 */
[----:B-1----:R-:W-:Y:S02]  /*1aa40*/  LOP3.LUT R8, R8, 0x7f, RZ, 0xc0, !PT ;  /* 0x0000007f08087812 */ /* 0x002fe400078ec0ff */
[----:B------:R-:W-:Y:S02]  /*1aa50*/  IADD3 R0, R3, R0, RZ ;  /* 0x0000000003007210 */ /* 0x000fe40007ffe0ff */
[----:B------:R-:W-:Y:S02]  /*1aa60*/  SHF.R.U32.HI R8, RZ, 0x3, R8 ;  /* 0x00000003ff087819 */ /* 0x000fe40000011608 */
[----:B------:R-:W-:Y:S01]  /*1aa70*/  LEA.HI.X R0, R2, UR5, R0, 0x1, P0 ;  /* 0x0000000502007c11 */ /* 0x000fe200080f0c00 */
[----:B--2---:R-:W-:-:S02]  /*1aa80*/  IMAD R6, R27, -0x60, R9 ;  /* 0xffffffa01b067824 */ /* 0x004fc400078e0209 */
[----:B------:R-:W0:Y:S02]  /*1aa90*/  S2R R9, SR_TID.X ;  /* 0x0000000000097919 */ /* 0x000e240000002100 */
[----:B------:R-:W-:-:S05]  /*1aaa0*/  IMAD.IADD R6, R6, 0x1, -R8 ;  /* 0x0000000106067824 */ /* 0x000fca00078e0a08 */
[----:B------:R-:W-:Y:S02]  /*1aab0*/  ISETP.GE.AND P0, PT, R6, 0x1, PT ;  /* 0x000000010600780c */ /* 0x000fe40003f06270 */
[----:B0-----:R-:W-:-:S04]  /*1aac0*/  SHF.L.U32 R9, R9, 0x3, RZ ;  /* 0x0000000309097819 */ /* 0x001fc800000006ff */
[----:B------:R-:W-:Y:S01]  /*1aad0*/  LOP3.LUT R9, R9, 0x38, RZ, 0xc0, !PT ;  /* 0x0000003809097812 */ /* 0x000fe200078ec0ff */
[----:B------:R-:W-:Y:S06]  /*1aae0*/  BRA.DIV UR4, `(.L_x_727) ;  /* 0x0000004a044c7947 */ /* 0x000fec000b800000 */
[----:B------:R-:W0:Y:S01]  /*1aaf0*/  SHFL.IDX PT, R3, R4, RZ, 0x181f ;  /* 0x00181fff04037589 */ /* 0x000e2200000e0000 */
[----:B------:R-:W-:-:S03]  /*1ab00*/  @P0 LEA R8, R5, R22, 0x1 ;  /* 0x0000001605080211 */ /* 0x000fc600078e08ff */
[----:B------:R-:W1:Y:S01]  /*1ab10*/  SHFL.IDX PT, R2, R0, RZ, 0x181f ;  /* 0x00181fff00027589 */ /* 0x000e6200000e0000 */
[----:B0-----:R-:W-:-:S05]  /*1ab20*/  @P0 LEA R3, P1, R9, R3, 0x1 ;  /* 0x0000000309030211 */ /* 0x001fca00078208ff */
[----:B-1----:R-:W-:Y:S01]  /*1ab30*/  @P0 IMAD.X R2, RZ, RZ, R2, P1 ;  /* 0x000000ffff020224 */ /* 0x002fe200008e0602 */
[----:B------:R-:W-:-:S04]  /*1ab40*/  ISETP.GE.AND P1, PT, R6, 0x11, PT ;  /* 0x000000110600780c */ /* 0x000fc80003f26270 */
        /* <DEDUP_REMOVED lines=8> */
[----:B------:R-:W-:-:S03]  /*1abd0*/  @P1 LEA R8, R5, R22, 0x1 ;  /* 0x0000001605081211 */ /* 0x000fc600078e08ff */
        /* <DEDUP_REMOVED lines=11> */
[----:B------:R-:W-:Y:S01]  /*1ac90*/  @P1 LEA R8, R5, R22, 0x1 ;  /* 0x0000001605081211 */ /* 0x000fe200078e08ff */
        /* <DEDUP_REMOVED lines=35> */
.L_x_855:
[----:B------:R-:W-:-:S13]  /*1aed0*/  ISETP.GE.AND P0, PT, R6, 0x51, PT ;  /* 0x000000510600780c */ /* 0x000fda0003f06270 */
[----:B-1----:R-:W-:Y:S02]  /*1aee0*/  @P0 LEA R2, P1, R9, R2, 0x1 ;  /* 0x0000000209020211 */ /* 0x002fe400078208ff */
[----:B------:R-:W-:-:S03]  /*1aef0*/  @P0 LEA R5, R5, R22, 0x1 ;  /* 0x0000001605050211 */ /* 0x000fc600078e08ff */
        /* <DEDUP_REMOVED lines=9> */
.L_x_728:
        /* <DEDUP_REMOVED lines=10> */
.L_x_729:
[----:B-1----:R1:W5:Y:S01]  /*1b030*/  LDL.LU R3, [R1+0x14] ;  /* 0x0000140001037983 */ /* 0x0023620000300800 */
[----:B------:R1:W-:Y:S02]  /*1b040*/  SYNCS.ARRIVE.TRANS64.A1T0 RZ, [R7+URZ+0x2a830], RZ ;  /* 0x02a830ff07ff79a7 */ /* 0x0003e4000810003f */
[----:B------:R-:W-:Y:S05]  /*1b050*/  WARPSYNC.ALL ;  /* 0x0000000000007948 */ /* 0x000fea0003800000 */
[----:B------:R-:W-:Y:S01]  /*1b060*/  ULDC.64 UR6, c[0x0][0xa00] ;  /* 0x0002800000067ab9 */ /* 0x000fe20000000a00 */
[----:B------:R-:W-:Y:S01]  /*1b070*/  ULDC.64 UR4, c[0x0][0x298] ;  /* 0x0000a60000047ab9 */ /* 0x000fe20000000a00 */
[----:B------:R-:W-:Y:S01]  /*1b080*/  BAR.SYNC.DEFER_BLOCKING 0x8, 0x180 ;  /* 0x0206000000007b1d */ /* 0x000fe20000010000 */
[----:B------:R-:W-:Y:S01]  /*1b090*/  ISETP.NE.U32.AND P0, PT, RZ, UR6, PT ;  /* 0x00000006ff007c0c */ /* 0x000fe2000bf05070 */
[----:B0-----:R-:W-:Y:S01]  /*1b0a0*/  IMAD.WIDE.U32 R4, R35, UR4, RZ ;  /* 0x0000000423047c25 */ /* 0x001fe2000f8e00ff */
[----:B------:R-:W-:-:S02]  /*1b0b0*/  SHF.R.S32.HI R0, RZ, 0x1f, R35 ;  /* 0x0000001fff007819 */ /* 0x000fc40000011423 */
[----:B------:R-:W-:Y:S01]  /*1b0c0*/  ISETP.NE.AND.EX P0, PT, RZ, UR7, PT, P0 ;  /* 0x00000007ff007c0c */ /* 0x000fe2000bf05300 */
[----:B------:R-:W-:Y:S01]  /*1b0d0*/  VIADD R2, R22, 0xc400 ;  /* 0x0000c40016027836 */ /* 0x000fe20000000000 */
[----:B------:R-:W-:Y:S01]  /*1b0e0*/  BSSY B6, `(.L_x_730) ;  /* 0x000001a000067945 */ /* 0x000fe20003800000 */
[----:B------:R-:W-:Y:S01]  /*1b0f0*/  IMAD R0, R0, UR4, RZ ;  /* 0x0000000400007c24 */ /* 0x000fe2000f8e02ff */
[----:B------:R-:W-:-:S03]  /*1b100*/  SEL R32, R32, RZ, !P0 ;  /* 0x000000ff20207207 */ /* 0x000fc60004000000 */
[----:B------:R-:W-:-:S05]  /*1b110*/  IMAD R0, R35, UR5, R0 ;  /* 0x0000000523007c24 */ /* 0x000fca000f8e0200 */
[----:B------:R-:W-:Y:S02]  /*1b120*/  IADD3 R35, R5, R0, RZ ;  /* 0x0000000005237210 */ /* 0x000fe40007ffe0ff */
[----:B-----5:R-:W-:Y:S02]  /*1b130*/  SEL R3, R3, RZ, !P0 ;  /* 0x000000ff03037207 */ /* 0x020fe40004000000 */
[----:B------:R-:W-:-:S03]  /*1b140*/  LOP3.LUT P0, RZ, R2, 0x3ff, RZ, 0xc0, !PT ;  /* 0x000003ff02ff7812 */ /* 0x000fc6000780c0ff */
[----:B------:R0:W-:Y:S04]  /*1b150*/  STL [R1+0x14], R3 ;  /* 0x0000140301007387 */ /* 0x0001e80000100800 */
[----:B------:R0:W-:Y:S06]  /*1b160*/  STL.64 [R1+0x18], R4 ;  /* 0x0000180401007387 */ /* 0x0001ec0000100a00 */
[----:B------:R-:W-:Y:S05]  /*1b170*/  @!P0 BRA `(.L_x_731) ;  /* 0x0000000000408947 */ /* 0x000fea0003800000 */
[----:B------:R-:W-:Y:S01]  /*1b180*/  MOV R2, 0x0 ;  /* 0x0000000000027802 */ /* 0x000fe20000000f00 */
[----:B------:R-:W-:Y:S01]  /*1b190*/  ULDC.64 UR4, c[0x4][0xf0] ;  /* 0x01003c0000047ab9 */ /* 0x000fe20000000a00 */
[----:B------:R-:W-:Y:S01]  /*1b1a0*/  ULDC.64 UR6, c[0x4][0xf8] ;  /* 0x01003e0000067ab9 */ /* 0x000fe20000000a00 */
[----:B------:R-:W-:Y:S01]  /*1b1b0*/  ULDC.64 UR8, c[0x4][0x88] ;  /* 0x0100220000087ab9 */ /* 0x000fe20000000a00 */
[----:B0-----:R-:W-:Y:S01]  /*1b1c0*/  IMAD.U32 R4, RZ, RZ, UR4 ;  /* 0x00000004ff047e24 */ /* 0x001fe2000f8e00ff */
[----:B------:R-:W-:Y:S01]  /*1b1d0*/  MOV R5, UR5 ;  /* 0x0000000500057c02 */ /* 0x000fe20008000f00 */
[----:B------:R-:W0:Y:S01]  /*1b1e0*/  LDC.64 R2, c[0x4][R2] ;  /* 0x0100000002027b82 */ /* 0x000e220000000a00 */
[----:B------:R-:W-:Y:S01]  /*1b1f0*/  IMAD.U32 R6, RZ, RZ, UR6 ;  /* 0x00000006ff067e24 */ /* 0x000fe2000f8e00ff */
[----:B-1----:R-:W-:Y:S01]  /*1b200*/  MOV R7, UR7 ;  /* 0x0000000700077c02 */ /* 0x002fe20008000f00 */
[----:B------:R-:W-:Y:S01]  /*1b210*/  IMAD.U32 R10, RZ, RZ, UR8 ;  /* 0x00000008ff0a7e24 */ /* 0x000fe2000f8e00ff */
[----:B------:R-:W-:Y:S01]  /*1b220*/  MOV R11, UR9 ;  /* 0x00000009000b7c02 */ /* 0x000fe20008000f00 */
[----:B------:R-:W-:Y:S01]  /*1b230*/  IMAD.MOV.U32 R8, RZ, RZ, 0x70 ;  /* 0x00000070ff087424 */ /* 0x000fe200078e00ff */
[----:B------:R-:W-:Y:S01]  /*1b240*/  MOV R12, 0x1 ;  /* 0x00000001000c7802 */ /* 0x000fe20000000f00 */
[----:B------:R-:W-:-:S07]  /*1b250*/  IMAD.MOV.U32 R13, RZ, RZ, RZ ;  /* 0x000000ffff0d7224 */ /* 0x000fce00078e00ff */
[----:B------:R-:W-:-:S07]  /*1b260*/  LEPC R20, `(.L_x_731) ;  /* 0x000000001014794e */ /* 0x000fce0000000000 */
[----:B0-----:R-:W-:Y:S05]  /*1b270*/  CALL.ABS.NOINC R2 ;  /* 0x0000000002007343 */ /* 0x001fea0003c00000 */
.L_x_731:
[----:B------:R-:W-:Y:S05]  /*1b280*/  BSYNC B6 ;  /* 0x0000000000067941 */ /* 0x000fea0003800000 */
.L_x_730:
[----:B------:R-:W2:Y:S01]  /*1b290*/  LDL.LU R20, [R1+0x14] ;  /* 0x0000140001147983 */ /* 0x000ea20000300800 */
[----:B------:R-:W-:Y:S01]  /*1b2a0*/  ULDC.64 UR4, c[0x0][0x2d8] ;  /* 0x0000b60000047ab9 */ /* 0x000fe20000000a00 */
[----:B------:R-:W3:Y:S02]  /*1b2b0*/  LDC R8, c[0x0][0x448] ;  /* 0x00011200ff087b82 */ /* 0x000ee40000000800 */
[----:B0-----:R-:W4:Y:S01]  /*1b2c0*/  LDL.LU.64 R2, [R1+0x18] ;  /* 0x0000180001027983 */ /* 0x001f220000300a00 */
[----:B------:R-:W-:Y:S01]  /*1b2d0*/  SHF.L.U32 R4, R17, 0x7, RZ ;  /* 0x0000000711047819 */ /* 0x000fe200000006ff */
[----:B------:R-:W-:Y:S02]  /*1b2e0*/  IMAD R0, R34, UR4, RZ ;  /* 0x0000000422007c24 */ /* 0x000fe4000f8e02ff */
[----:B------:R0:W5:Y:S02]  /*1b2f0*/  LDL R17, [R1+0x20] ;  /* 0x0000200001117983 */ /* 0x0001640000100800 */
[----:B------:R-:W-:Y:S01]  /*1b300*/  IMAD R0, R18, UR5, R0 ;  /* 0x0000000512007c24 */ /* 0x000fe2000f8e0200 */
[----:B---3--:R-:W-:Y:S01]  /*1b310*/  ISETP.NE.AND P0, PT, R8, 0x1, PT ;  /* 0x000000010800780c */ /* 0x008fe20003f05270 */
[----:B------:R-:W3:Y:S02]  /*1b320*/  S2R R9, SR_TID.X ;  /* 0x0000000000097919 */ /* 0x000ee40000002100 */
[----:B---3--:R-:W-:-:S05]  /*1b330*/  IMAD.SHL.U32 R9, R9, 0x8, RZ ;  /* 0x0000000809097824 */ /* 0x008fca00078e00ff */
[----:B------:R-:W-:Y:S02]  /*1b340*/  LOP3.LUT R9, R9, 0x38, RZ, 0xc0, !PT ;  /* 0x0000003809097812 */ /* 0x000fe400078ec0ff */
[----:B----4-:R-:W-:-:S03]  /*1b350*/  MOV R3, R35 ;  /* 0x0000002300037202 */ /* 0x010fc60000000f00 */
[----:B------:R-:W-:Y:S01]  /*1b360*/  IMAD.WIDE.U32 R2, R18, UR4, R2 ;  /* 0x0000000412027c25 */ /* 0x000fe2000f8e0002 */
[----:B------:R-:W-:-:S03]  /*1b370*/  ULDC.64 UR4, c[0x0][0x2e0] ;  /* 0x0000b80000047ab9 */ /* 0x000fc60000000a00 */
[----:B--2---:R-:W-:Y:S02]  /*1b380*/  IMAD R5, R20, UR4, RZ ;  /* 0x0000000414057c24 */ /* 0x004fe4000f8e02ff */
[----:B------:R-:W2:Y:S01]  /*1b390*/  S2R R20, SR_TID.X ;  /* 0x0000000000147919 */ /* 0x000ea20000002100 */
[----:B------:R-:W-:Y:S02]  /*1b3a0*/  IMAD.IADD R3, R3, 0x1, R0 ;  /* 0x0000000103037824 */ /* 0x000fe400078e0200 */
[C---:B------:R-:W-:Y:S02]  /*1b3b0*/  IMAD R0, R32.reuse, UR5, R5 ;  /* 0x0000000520007c24 */ /* 0x040fe4000f8e0205 */
[----:B------:R-:W-:Y:S01]  /*1b3c0*/  IMAD.WIDE.U32 R2, R32, UR4, R2 ;  /* 0x0000000420027c25 */ /* 0x000fe2000f8e0002 */
[----:B------:R-:W1:Y:S01]  /*1b3d0*/  @P0 LDC R5, c[0x0][0x44c] ;  /* 0x00011300ff050b82 */ /* 0x000e620000000800 */
[----:B------:R-:W-:-:S03]  /*1b3e0*/  ULDC.64 UR4, c[0x0][0x2d0] ;  /* 0x0000b40000047ab9 */ /* 0x000fc60000000a00 */
[----:B------:R-:W-:-:S04]  /*1b3f0*/  IADD3 R3, R3, R0, RZ ;  /* 0x0000000003037210 */ /* 0x000fc80007ffe0ff */
[----:B------:R-:W3:Y:S01]  /*1b400*/  @P0 LDC R0, c[0x0][0x450] ;  /* 0x00011400ff000b82 */ /* 0x000ee20000000800 */
[----:B--2---:R-:W-:-:S04]  /*1b410*/  LOP3.LUT R20, R20, 0x7f, RZ, 0xc0, !PT ;  /* 0x0000007f14147812 */ /* 0x004fc800078ec0ff */
[----:B------:R-:W-:Y:S02]  /*1b420*/  SHF.R.U32.HI R21, RZ, 0x3, R20 ;  /* 0x00000003ff157819 */ /* 0x000fe40000011614 */
[----:B------:R-:W2:Y:S02]  /*1b430*/  S2R R20, SR_TID.X ;  /* 0x0000000000147919 */ /* 0x000ea40000002100 */
[----:B--2---:R-:W-:-:S05]  /*1b440*/  IMAD.SHL.U32 R20, R20, 0x10, RZ ;  /* 0x0000001014147824 */ /* 0x004fca00078e00ff */
[----:B------:R-:W-:-:S04]  /*1b450*/  LOP3.LUT R20, R21, 0x70, R20, 0xf8, !PT ;  /* 0x0000007015147812 */ /* 0x000fc800078ef814 */
[----:B------:R-:W-:Y:S01]  /*1b460*/  LOP3.LUT R6, R20, R4, RZ, 0xfc, !PT ;  /* 0x0000000414067212 */ /* 0x000fe200078efcff */
[----:B------:R-:W2:Y:S04]  /*1b470*/  S2R R21, SR_TID.X ;  /* 0x0000000000157919 */ /* 0x000ea80000002100 */
[----:B-1----:R-:W-:-:S04]  /*1b480*/  @P0 IMAD.HI.U32 R7, R6, R5, RZ ;  /* 0x0000000506070227 */ /* 0x002fc800078e00ff */
[----:B------:R-:W-:Y:S01]  /*1b490*/  IMAD.MOV.U32 R5, RZ, RZ, R6 ;  /* 0x000000ffff057224 */ /* 0x000fe200078e0006 */
[----:B---3--:R-:W-:-:S04]  /*1b4a0*/  @P0 SHF.R.U32.HI R5, RZ, R0, R7 ;  /* 0x00000000ff050219 */ /* 0x008fc80000011607 */
[C---:B------:R-:W-:Y:S01]  /*1b4b0*/  IADD3 R0, -R5.reuse, RZ, RZ ;  /* 0x000000ff05007210 */ /* 0x040fe20007ffe1ff */
[----:B------:R-:W1:Y:S04]  /*1b4c0*/  S2R R20, SR_TID.X ;  /* 0x0000000000147919 */ /* 0x000e680000002100 */
        /* <DEDUP_REMOVED lines=8> */
[----:B------:R-:W-:Y:S01]  /*1b550*/  IMAD R5, R5, UR4, RZ ;  /* 0x0000000405057c24 */ /* 0x000fe2000f8e02ff */
[----:B--2---:R-:W-:Y:S01]  /*1b560*/  SHF.L.U32 R21, R21, 0x3, RZ ;  /* 0x0000000315157819 */ /* 0x004fe200000006ff */
[----:B------:R-:W-:-:S04]  /*1b570*/  IMAD.WIDE.U32 R2, R0, UR4, R2 ;  /* 0x0000000400027c25 */ /* 0x000fc8000f8e0002 */
[----:B------:R-:W-:Y:S01]  /*1b580*/  IMAD R5, R0, UR5, R5 ;  /* 0x0000000500057c24 */ /* 0x000fe2000f8e0205 */
[----:B------:R-:W-:Y:S01]  /*1b590*/  ULDC.64 UR4, c[0x0][0x280] ;  /* 0x0000a00000047ab9 */ /* 0x000fe20000000a00 */
[----:B------:R-:W-:Y:S02]  /*1b5a0*/  LOP3.LUT R21, R21, 0x38, RZ, 0xc0, !PT ;  /* 0x0000003815157812 */ /* 0x000fe400078ec0ff */
[----:B------:R-:W-:Y:S01]  /*1b5b0*/  LEA R0, P0, R2, UR4, 0x1 ;  /* 0x0000000402007c11 */ /* 0x000fe2000f8008ff */
[----:B------:R-:W-:Y:S01]  /*1b5c0*/  ULDC UR4, c[0x0][0x2b8] ;  /* 0x0000ae0000047ab9 */ /* 0x000fe20000000800 */
[----:B------:R-:W-:Y:S02]  /*1b5d0*/  IADD3 R5, R3, R5, RZ ;  /* 0x0000000503057210 */ /* 0x000fe40007ffe0ff */
[C---:B------:R-:W-:Y:S02]  /*1b5e0*/  LOP3.LUT R10, R21.reuse, 0x40, RZ, 0xfc, !PT ;  /* 0x00000040150a7812 */ /* 0x040fe400078efcff */
[----:B------:R-:W-:-:S02]  /*1b5f0*/  LOP3.LUT R11, R21, 0x80, RZ, 0xfc, !PT ;  /* 0x00000080150b7812 */ /* 0x000fc400078efcff */
[----:B------:R-:W-:Y:S01]  /*1b600*/  LEA.HI.X R5, R2, UR5, R5, 0x1, P0 ;  /* 0x0000000502057c11 */ /* 0x000fe200080f0c05 */
[----:B------:R-:W-:Y:S01]  /*1b610*/  UMOV UR5, 0xffffffff ;  /* 0xffffffff00057882 */ /* 0x000fe20000000000 */
[----:B-1----:R-:W-:Y:S02]  /*1b620*/  LOP3.LUT R20, R20, 0x7f, RZ, 0xc0, !PT ;  /* 0x0000007f14147812 */ /* 0x002fe400078ec0ff */
[----:B------:R-:W-:Y:S02]  /*1b630*/  ISETP.GE.AND P3, PT, R9, UR4, PT ;  /* 0x0000000409007c0c */ /* 0x000fe4000bf66270 */
[----:B------:R-:W-:Y:S02]  /*1b640*/  ISETP.GE.AND P2, PT, R10, UR4, PT ;  /* 0x000000040a007c0c */ /* 0x000fe4000bf46270 */
[----:B------:R-:W-:Y:S02]  /*1b650*/  ISETP.GE.AND P0, PT, R11, UR4, PT ;  /* 0x000000040b007c0c */ /* 0x000fe4000bf06270 */
[----:B------:R-:W-:Y:S01]  /*1b660*/  SHF.R.U32.HI R10, RZ, 0x3, R20 ;  /* 0x00000003ff0a7819 */ /* 0x000fe20000011614 */
[----:B0-----:R-:W-:Y:S10]  /*1b670*/  BRA.DIV UR5, `(.L_x_732) ;  /* 0x00000046059c7947 */ /* 0x001ff4000b800000 */
        /* <DEDUP_REMOVED lines=8> */
[----:B------:R-:W-:Y:S01]  /*1b700*/  @!P1 IMAD.MOV.U32 R2, RZ, RZ, R7 ;  /* 0x000000ffff029224 */ /* 0x000fe200078e0007 */
[----:B------:R-:W-:-:S04]  /*1b710*/  IADD3 R7, R4, 0x10, RZ ;  /* 0x0000001004077810 */ /* 0x000fc80007ffe0ff */
        /* <DEDUP_REMOVED lines=8> */
[----:B------:R-:W-:Y:S02]  /*1b7a0*/  @!P1 MOV R2, R7 ;  /* 0x0000000700029202 */ /* 0x000fe40000000f00 */
        /* <DEDUP_REMOVED lines=60> */
.L_x_872:
[----:B0-----:R-:W-:Y:S01]  /*1bb70*/  IADD3 R3, R4, 0x70, RZ ;  /* 0x0000007004037810 */ /* 0x001fe20007ffe0ff */
[----:B------:R-:W-:Y:S03]  /*1bb80*/  BSSY B0, `(.L_x_733) ;  /* 0x000000b000007945 */ /* 0x000fe60003800000 */
        /* <DEDUP_REMOVED lines=10> */
.L_x_734:
[----:B------:R-:W-:Y:S05]  /*1bc30*/  BSYNC B0 ;  /* 0x0000000000007941 */ /* 0x000fea0003800000 */
.L_x_733:
[----:B------:R-:W-:Y:S01]  /*1bc40*/  NOP ;  /* 0x0000000000007918 */ /* 0x000fe20000000000 */
[----:B------:R-:W-:-:S13]  /*1bc50*/  PLOP3.LUT P0, PT, PT, PT, PT, 0x80, 0x0 ;  /* 0x000000000000781c */ /* 0x000fda0003f0f070 */
.L_x_735:
[----:B------:R-:W-:Y:S02]  /*1bc60*/  PLOP3.LUT P1, PT, P1, P0, PT, 0xa2, 0x0 ;  /* 0x000000000000781c */ /* 0x000fe40000f21472 */
[----:B------:R-:W-:-:S08]  /*1bc70*/  @P0 R2UR P1, UR4, R22 ;  /* 0x00000000160402ca */ /* 0x000fd00000020000 */
[----:B------:R-:W-:-:S05]  /*1bc80*/  @P0 PLOP3.LUT P0, PT, P1, PT, PT, 0x80, 0x0 ;  /* 0x000000000000081c */ /* 0x000fca0000f0f070 */
[----:B------:R-:W-:Y:S01]  /*1bc90*/  @!P1 SYNCS.ARRIVE.TRANS64.RED.A0T1 RZ, [UR4+0x2a800], RZ ;  /* 0x02a800ffffff99a7 */ /* 0x000fe20008200404 */
[----:B------:R-:W-:Y:S07]  /*1bca0*/  @!P1 ARRIVES.LDGSTSBAR.64.TRANSCNT [UR4+0x2a800] ;  /* 0x02a80000ff0099b0 */ /* 0x000fee0008000a84 */
[----:B------:R-:W-:Y:S05]  /*1bcb0*/  @P0 BRA.U.ANY `(.L_x_735) ;  /* 0xfffffffd00e80947 */ /* 0x000fea000393ffff */
[----:B0-----:R-:W2:Y:S02]  /*1bcc0*/  LDL.LU R2, [R1+0x28] ;  /* 0x0000280001027983 */ /* 0x001ea40000300800 */
[----:B--2---:R-:W-:-:S04]  /*1bcd0*/  IADD3 R2, R2, 0x1, RZ ;  /* 0x0000000102027810 */ /* 0x004fc80007ffe0ff */
[----:B------:R-:W-:Y:S01]  /*1bce0*/  LEA.HI R0, R2, R2, RZ, 0x1 ;  /* 0x0000000202007211 */ /* 0x000fe200078f08ff */
[----:B------:R0:W-:Y:S03]  /*1bcf0*/  STL [R1+0x28], R2 ;  /* 0x0000280201007387 */ /* 0x0001e60000100800 */
        /* <DEDUP_REMOVED lines=8> */
.L_x_873:
[----:B------:R-:W-:Y:S05]  /*1bd80*/  BSYNC B0 ;  /* 0x0000000000007941 */ /* 0x000fea0003800000 */
.L_x_736:
[----:B------:R-:W2:Y:S01]  /*1bd90*/  LDL R0, [R1] ;  /* 0x0000000001007983 */ /* 0x000ea20000100800 */
[----:B------:R-:W-:Y:S01]  /*1bda0*/  BSSY B0, `(.L_x_738) ;  /* 0x00000fe000007945 */ /* 0x000fe20003800000 */
[----:B--2---:R-:W-:-:S13]  /*1bdb0*/  ISETP.GE.AND P0, PT, R0, 0x61, PT ;  /* 0x000000610000780c */ /* 0x004fda0003f06270 */
[----:B------:R-:W-:Y:S05]  /*1bdc0*/  @!P0 BRA `(.L_x_739) ;  /* 0x0000000c00ec8947 */ /* 0x000fea0003800000 */
[----:B------:R-:W2:Y:S01]  /*1bdd0*/  LDL.LU R0, [R1+0x24] ;  /* 0x0000240001007983 */ /* 0x000ea20000300800 */
[----:B------:R-:W-:Y:S01]  /*1bde0*/  IMAD.MOV.U32 R17, RZ, RZ, R29 ;  /* 0x000000ffff117224 */ /* 0x000fe200078e001d */
[----:B------:R-:W-:Y:S01]  /*1bdf0*/  MOV R10, R28 ;  /* 0x0000001c000a7202 */ /* 0x000fe20000000f00 */
[----:B------:R-:W-:Y:S01]  /*1be00*/  IMAD.MOV.U32 R32, RZ, RZ, R27 ;  /* 0x000000ffff207224 */ /* 0x000fe200078e001b */
[----:B--2---:R-:W-:-:S07]  /*1be10*/  IADD3 R0, R0, -0x2, RZ ;  /* 0xfffffffe00007810 */ /* 0x004fce0007ffe0ff */
.L_x_752:
[----:B------:R-:W2:Y:S01]  /*1be20*/  LDL R2, [R1+0x4] ;  /* 0x0000040001027983 */ /* 0x000ea20000100800 */
[----:B------:R-:W1:Y:S03]  /*1be30*/  LDC R7, c[0x0][0x430] ;  /* 0x00010c00ff077b82 */ /* 0x000e660000000800 */
[----:B------:R-:W3:Y:S01]  /*1be40*/  LDL R8, [R1+0x8] ;  /* 0x0000080001087983 */ /* 0x000ee20000100800 */
[----:B0-----:R-:W0:Y:S01]  /*1be50*/  S2R R3, SR_TID.X ;  /* 0x0000000000037919 */ /* 0x001e220000002100 */
[----:B------:R-:W4:Y:S01]  /*1be60*/  S2R R9, SR_TID.X ;  /* 0x0000000000097919 */ /* 0x000f220000002100 */
[----:B-1----:R-:W-:-:S13]  /*1be70*/  ISETP.NE.AND P0, PT, R7, 0x1, PT ;  /* 0x000000010700780c */ /* 0x002fda0003f05270 */
[----:B------:R-:W1:Y:S01]  /*1be80*/  @P0 LDC R5, c[0x0][0x434] ;  /* 0x00010d00ff050b82 */ /* 0x000e620000000800 */
[----:B0-----:R-:W-:-:S04]  /*1be90*/  LOP3.LUT R3, R3, 0x7f, RZ, 0xc0, !PT ;  /* 0x0000007f03037812 */ /* 0x001fc800078ec0ff */
[----:B------:R-:W-:Y:S02]  /*1bea0*/  SHF.R.U32.HI R3, RZ, 0x3, R3 ;  /* 0x00000003ff037819 */ /* 0x000fe40000011603 */
[----:B----4-:R-:W-:-:S04]  /*1beb0*/  SHF.L.U32 R9, R9, 0x4, RZ ;  /* 0x0000000409097819 */ /* 0x010fc800000006ff */
[----:B------:R-:W-:Y:S02]  /*1bec0*/  LOP3.LUT R9, R3, 0x70, R9, 0xf8, !PT ;  /* 0x0000007003097812 */ /* 0x000fe400078ef809 */
[----:B------:R-:W0:Y:S02]  /*1bed0*/  @P0 LDC R3, c[0x0][0x438] ;  /* 0x00010e00ff030b82 */ /* 0x000e240000000800 */
[----:B------:R-:W-:Y:S01]  /*1bee0*/  ISETP.GT.U32.AND P2, PT, R9, 0x5f, PT ;  /* 0x0000005f0900780c */ /* 0x000fe20003f44070 */
[----:B--2---:R-:W-:-:S04]  /*1bef0*/  IMAD R4, R0, 0x60, R2 ;  /* 0x0000006000047824 */ /* 0x004fc800078e0202 */
[----:B------:R-:W-:-:S04]  /*1bf00*/  IMAD.IADD R4, R9, 0x1, R4 ;  /* 0x0000000109047824 */ /* 0x000fc800078e0204 */
[----:B-1----:R-:W-:Y:S01]  /*1bf10*/  @P0 IMAD.HI.U32 R6, R4, R5, RZ ;  /* 0x0000000504060227 */ /* 0x002fe200078e00ff */
[----:B------:R-:W-:-:S04]  /*1bf20*/  MOV R2, R4 ;  /* 0x0000000400027202 */ /* 0x000fc80000000f00 */
[----:B0-----:R-:W-:-:S05]  /*1bf30*/  @P0 SHF.R.U32.HI R2, RZ, R3, R6 ;  /* 0x00000003ff020219 */ /* 0x001fca0000011606 */
[----:B------:R-:W-:-:S04]  /*1bf40*/  IMAD.MOV R3, RZ, RZ, -R2 ;  /* 0x000000ffff037224 */ /* 0x000fc800078e0a02 */
[----:B------:R-:W-:Y:S02]  /*1bf50*/  IMAD R7, R7, R3, R4 ;  /* 0x0000000307077224 */ /* 0x000fe400078e0204 */
[----:B------:R-:W0:Y:S01]  /*1bf60*/  @!P2 LDC.64 R4, c[0x0][0x428] ;  /* 0x00010a00ff04ab82 */ /* 0x000e220000000a00 */
[----:B------:R-:W-:-:S03]  /*1bf70*/  @!P2 SHF.R.S32.HI R3, RZ, 0x1f, R2 ;  /* 0x0000001fff03a819 */ /* 0x000fc60000011402 */
[----:B0-----:R-:W-:-:S04]  /*1bf80*/  @!P2 IMAD.WIDE.U32 R2, R33, R4, R2 ;  /* 0x000000042102a225 */ /* 0x001fc800078e0002 */
[----:B---3--:R-:W-:-:S04]  /*1bf90*/  @!P2 IMAD R4, R8, R4, RZ ;  /* 0x000000040804a224 */ /* 0x008fc800078e02ff */
[----:B------:R-:W-:Y:S02]  /*1bfa0*/  @!P2 IMAD R9, R33, R5, R4 ;  /* 0x000000052109a224 */ /* 0x000fe400078e0204 */
[----:B------:R-:W0:Y:S03]  /*1bfb0*/  @!P2 LDC.64 R4, c[0x0][0x418] ;  /* 0x00010600ff04ab82 */ /* 0x000e260000000a00 */
[----:B------:R-:W-:Y:S01]  /*1bfc0*/  @!P2 IADD3 R3, R9, R3, RZ ;  /* 0x000000030903a210 */ /* 0x000fe20007ffe0ff */
[----:B------:R-:W-:Y:S01]  /*1bfd0*/  IMAD.MOV.U32 R6, RZ, RZ, RZ ;  /* 0x000000ffff067224 */ /* 0x000fe200078e00ff */
[----:B0-----:R-:W-:-:S04]  /*1bfe0*/  @!P2 LEA R4, P0, R2, R4, 0x2 ;  /* 0x000000040204a211 */ /* 0x001fc800078010ff */
[----:B------:R-:W-:-:S05]  /*1bff0*/  @!P2 LEA.HI.X R5, R2, R5, R3, 0x2, P0 ;  /* 0x000000050205a211 */ /* 0x000fca00000f1403 */
[----:B------:R0:W5:Y:S01]  /*1c000*/  @!P2 LDG.E R6, desc[UR60][R4.64] ;  /* 0x0000003c0406a981 */ /* 0x000162000c1e1900 */
[----:B------:R-:W-:Y:S02]  /*1c010*/  LOP3.LUT P1, RZ, R23, 0x10, RZ, 0xc0, !PT ;  /* 0x0000001017ff7812 */ /* 0x000fe4000782c0ff */
[----:B------:R-:W-:-:S04]  /*1c020*/  IADD3 R28, R10, 0x1, RZ ;  /* 0x000000010a1c7810 */ /* 0x000fc80007ffe0ff */
[C---:B------:R-:W-:Y:S01]  /*1c030*/  ISETP.NE.AND P0, PT, R28.reuse, 0x2, PT ;  /* 0x000000021c00780c */ /* 0x040fe20003f05270 */
[----:B------:R-:W-:Y:S05]  /*1c040*/  YIELD ;  /* 0x0000000000007946 */ /* 0x000fea0003800000 */
[----:B------:R-:W-:Y:S01]  /*1c050*/  SEL R2, RZ, 0x1, P0 ;  /* 0x00000001ff027807 */ /* 0x000fe20000000000 */
[----:B------:R-:W-:Y:S01]  /*1c060*/  IMAD.MOV.U32 R27, RZ, RZ, R0 ;  /* 0x000000ffff1b7224 */ /* 0x000fe200078e0000 */
[----:B------:R-:W-:Y:S02]  /*1c070*/  SEL R28, R28, RZ, P0 ;  /* 0x000000ff1c1c7207 */ /* 0x000fe40000000000 */
[----:B------:R-:W-:Y:S01]  /*1c080*/  LOP3.LUT R29, R17, R2, RZ, 0x3c, !PT ;  /* 0x00000002111d7212 */ /* 0x000fe200078e3cff */
[----:B0-----:R-:W-:Y:S06]  /*1c090*/  @!P1 BRA `(.L_x_740) ;  /* 0x0000000000049947 */ /* 0x001fec0003800000 */
[----:B------:R-:W-:Y:S01]  /*1c0a0*/  BPT.TRAP 0x1 ;  /* 0x000000040000795c */ /* 0x000fe20000300000 */
.L_x_740:
[----:B------:R-:W-:Y:S01]  /*1c0b0*/  LEA R5, R28, R22, 0x3 ;  /* 0x000000161c057211 */ /* 0x000fe200078e18ff */
[----:B------:R-:W-:Y:S01]  /*1c0c0*/  BSSY B1, `(.L_x_741) ;  /* 0x0000004000017945 */ /* 0x000fe20003800000 */
[----:B------:R-:W-:-:S04]  /*1c0d0*/  SHF.L.U32 R0, R29, 0x1f, RZ ;  /* 0x0000001f1d007819 */ /* 0x000fc800000006ff */
[----:B------:R-:W0:Y:S02]  /*1c0e0*/  SYNCS.PHASECHK.TRANS64.TRYWAIT P0, [R5+URZ+0x2a840], R0 ;  /* 0x02a84000050075a7 */ /* 0x000e24000800017f */
[----:B0-----:R-:W-:Y:S05]  /*1c0f0*/  @!P0 BRA `(.L_x_742) ;  /* 0x0000004400c88947 */ /* 0x001fea0003800000 */
.L_x_874:
[----:B------:R-:W-:Y:S05]  /*1c100*/  BSYNC B1 ;  /* 0x0000000000017941 */ /* 0x000fea0003800000 */
.L_x_741:
[----:B------:R-:W-:Y:S01]  /*1c110*/  SHF.R.S32.HI R20, RZ, 0x1f, R7 ;  /* 0x0000001fff147819 */ /* 0x000fe20000011407 */
[----:B------:R-:W-:Y:S01]  /*1c120*/  ULDC.64 UR4, c[0x0][0x300] ;  /* 0x0000c00000047ab9 */ /* 0x000fe20000000a00 */
[----:B-----5:R-:W-:Y:S01]  /*1c130*/  SHF.R.S32.HI R21, RZ, 0x1f, R6 ;  /* 0x0000001fff157819 */ /* 0x020fe20000011406 */
[----:B------:R-:W-:Y:S01]  /*1c140*/  IMAD.WIDE.U32 R2, R7, UR4, RZ ;  /* 0x0000000407027c25 */ /* 0x000fe2000f8e00ff */
[C---:B------:R-:W-:Y:S02]  /*1c150*/  LOP3.LUT P3, RZ, R23.reuse, 0x4, RZ, 0xc0, !PT ;  /* 0x0000000417ff7812 */ /* 0x040fe4000786c0ff */
[C---:B------:R-:W-:Y:S01]  /*1c160*/  LOP3.LUT P2, RZ, R23.reuse, 0x2, RZ, 0xc0, !PT ;  /* 0x0000000217ff7812 */ /* 0x040fe2000784c0ff */
[----:B0-----:R-:W-:Y:S01]  /*1c170*/  IMAD R0, R20, UR4, RZ ;  /* 0x0000000414007c24 */ /* 0x001fe2000f8e02ff */
        /* <DEDUP_REMOVED lines=8> */
[----:B------:R-:W-:-:S04]  /*1c200*/  ULDC.64 UR4, c[0x0][0x308] ;  /* 0x0000c20000047ab9 */ /* 0x000fc80000000a00 */
[----:B------:R-:W-:Y:S01]  /*1c210*/  IADD3 R3, R3, R0, RZ ;  /* 0x0000000003037210 */ /* 0x000fe20007ffe0ff */
[----:B------:R-:W-:-:S04]  /*1c220*/  IMAD R0, R34, UR4, RZ ;  /* 0x0000000422007c24 */ /* 0x000fc8000f8e02ff */
        /* <DEDUP_REMOVED lines=8> */
[----:B------:R-:W0:Y:S01]  /*1c2b0*/  S2R R11, SR_TID.X ;  /* 0x00000000000b7919 */ /* 0x000e220000002100 */
[----:B------:R-:W-:Y:S01]  /*1c2c0*/  IMAD R4, R4, 0x2, R22 ;  /* 0x0000000204047824 */ /* 0x000fe200078e0216 */
[----:B------:R-:W1:Y:S04]  /*1c2d0*/  SHFL.IDX PT, R2, R9, RZ, 0x181f ;  /* 0x00181fff09027589 */ /* 0x000e6800000e0000 */
[----:B------:R-:W2:Y:S04]  /*1c2e0*/  SHFL.IDX PT, R3, R8, RZ, 0x181f ;  /* 0x00181fff08037589 */ /* 0x000ea800000e0000 */
[----:B------:R-:W-:Y:S01]  /*1c2f0*/  SHFL.IDX PT, R35, R8, 0x2, 0x181f ;  /* 0x00581f0008237f89 */ /* 0x000fe200000e0000 */
[----:B0-----:R-:W-:-:S04]  /*1c300*/  SHF.L.U32 R11, R11, 0x3, RZ ;  /* 0x000000030b0b7819 */ /* 0x001fc800000006ff */
[----:B------:R-:W-:-:S05]  /*1c310*/  LOP3.LUT R11, R11, 0x38, RZ, 0xc0, !PT ;  /* 0x000000380b0b7812 */ /* 0x000fca00078ec0ff */
[----:B------:R-:W-:-:S05]  /*1c320*/  IMAD.SHL.U32 R0, R11, 0x2, RZ ;  /* 0x000000020b007824 */ /* 0x000fca00078e00ff */
[----:B-1----:R-:W-:-:S04]  /*1c330*/  IADD3 R2, P0, R2, R0, RZ ;  /* 0x0000000002027210 */ /* 0x002fc80007f1e0ff */
[----:B--2---:R-:W-:-:S05]  /*1c340*/  IADD3.X R3, RZ, R3, RZ, P0, !PT ;  /* 0x00000003ff037210 */ /* 0x004fca00007fe4ff */
[----:B------:R-:W-:Y:S04]  /*1c350*/  LDGSTS.E.BYPASS.LTC128B.128 [R4+0x18400], desc[UR60][R2.64], !P3 ;  /* 0x1840000002047fae */ /* 0x000fe8000d901d7c */
[----:B------:R-:W-:Y:S04]  /*1c360*/  LDGSTS.E.BYPASS.LTC128B.128 [R4+0x1b400], desc[UR60][R2.64+0x80], !P2 ;  /* 0x1b40008002047fae */ /* 0x000fe8000d101d7c */
[----:B------:R0:W-:Y:S04]  /*1c370*/  LDGSTS.E.BYPASS.LTC128B.128 [R4+0x1e400], desc[UR60][R2.64+0x100], !P1 ;  /* 0x1e40010002047fae */ /* 0x0001e8000c901d7c */
[----:B0-----:R-:W0:Y:S04]  /*1c380*/  SHFL.IDX PT, R2, R9, 0x1, 0x181f ;  /* 0x00381f0009027f89 */ /* 0x001e2800000e0000 */
[----:B------:R-:W1:Y:S01]  /*1c390*/  SHFL.IDX PT, R3, R8, 0x1, 0x181f ;  /* 0x00381f0008037f89 */ /* 0x000e6200000e0000 */
[----:B0-----:R-:W-:-:S04]  /*1c3a0*/  IADD3 R2, P0, R2, R0, RZ ;  /* 0x0000000002027210 */ /* 0x001fc80007f1e0ff */
[----:B-1----:R-:W-:-:S05]  /*1c3b0*/  IADD3.X R3, RZ, R3, RZ, P0, !PT ;  /* 0x00000003ff037210 */ /* 0x002fca00007fe4ff */
        /* <DEDUP_REMOVED lines=13> */
[----:B------:R-:W-:Y:S04]  /*1c490*/  SHFL.IDX PT, R35, R8, 0x4, 0x181f ;  /* 0x00981f0008237f89 */ /* 0x000fe800000e0000 */
[----:B------:R-:W-:Y:S04]  /*1c4a0*/  LDGSTS.E.BYPASS.LTC128B.128 [R4+0x19c00], desc[UR60][R2.64], !P3 ;  /* 0x19c0000002047fae */ /* 0x000fe8000d901d7c */
[----:B------:R-:W-:Y:S04]  /*1c4b0*/  LDGSTS.E.BYPASS.LTC128B.128 [R4+0x1cc00], desc[UR60][R2.64+0x80], !P2 ;  /* 0x1cc0008002047fae */ /* 0x000fe8000d101d7c */
[----:B------:R0:W-:Y:S04]  /*1c4c0*/  LDGSTS.E.BYPASS.LTC128B.128 [R4+0x1fc00], desc[UR60][R2.64+0x100], !P1 ;  /* 0x1fc0010002047fae */ /* 0x0001e8000c901d7c */
[----:B0-----:R-:W0:Y:S02]  /*1c4d0*/  SHFL.IDX PT, R2, R9, 0x4, 0x181f ;  /* 0x00981f0009027f89 */ /* 0x001e2400000e0000 */
[----:B0-----:R-:W-:-:S05]  /*1c4e0*/  IADD3 R2, P0, R2, R0, RZ ;  /* 0x0000000002027210 */ /* 0x001fca0007f1e0ff */
[----:B------:R-:W-:Y:S02]  /*1c4f0*/  IMAD.X R3, RZ, RZ, R35, P0 ;  /* 0x000000ffff037224 */ /* 0x000fe400000e0623 */
[----:B------:R0:W1:Y:S04]  /*1c500*/  SHFL.IDX PT, R35, R8, 0x5, 0x181f ;  /* 0x00b81f0008237f89 */ /* 0x00006800000e0000 */
[----:B------:R-:W-:Y:S04]  /*1c510*/  LDGSTS.E.BYPASS.LTC128B.128 [R4+0x1a400], desc[UR60][R2.64], !P3 ;  /* 0x1a40000002047fae */ /* 0x000fe8000d901d7c */
[----:B------:R-:W-:Y:S04]  /*1c520*/  LDGSTS.E.BYPASS.LTC128B.128 [R4+0x1d400], desc[UR60][R2.64+0x80], !P2 ;  /* 0x1d40008002047fae */ /* 0x000fe8000d101d7c */
[----:B------:R2:W-:Y:S04]  /*1c530*/  LDGSTS.E.BYPASS.LTC128B.128 [R4+0x20400], desc[UR60][R2.64+0x100], !P1 ;  /* 0x2040010002047fae */ /* 0x0005e8000c901d7c */
[----:B-12---:R0:W2:Y:S02]  /*1c540*/  SHFL.IDX PT, R2, R9, 0x5, 0x181f ;  /* 0x00b81f0009027f89 */ /* 0x0060a400000e0000 */
.L_x_888:
[----:B--2---:R-:W-:-:S04]  /*1c550*/  IADD3 R2, P0, R2, R0, RZ ;  /* 0x0000000002027210 */ /* 0x004fc80007f1e0ff */
[----:B------:R-:W-:Y:S02]  /*1c560*/  IADD3.X R3, RZ, R35, RZ, P0, !PT ;  /* 0x00000023ff037210 */ /* 0x000fe400007fe4ff */
        /* <DEDUP_REMOVED lines=8> */
.L_x_744:
        /* <DEDUP_REMOVED lines=10> */
.L_x_745:
[----:B------:R2:W-:Y:S01]  /*1c690*/  SYNCS.ARRIVE.TRANS64.A1T0 RZ, [R5+URZ+0x2a830], RZ ;  /* 0x02a830ff05ff79a7 */ /* 0x0005e2000810003f */
[----:B------:R-:W-:Y:S05]  /*1c6a0*/  @!P2 BRA `(.L_x_746) ;  /* 0x000000000004a947 */ /* 0x000fea0003800000 */
[----:B------:R-:W-:Y:S01]  /*1c6b0*/  BPT.TRAP 0x1 ;  /* 0x000000040000795c */ /* 0x000fe20000300000 */
.L_x_746:
[----:B-1----:R-:W-:Y:S01]  /*1c6c0*/  SHF.L.U32 R2, R17, 0x1f, RZ ;  /* 0x0000001f11027819 */ /* 0x002fe200000006ff */
[----:B--2---:R-:W-:Y:S01]  /*1c6d0*/  IMAD R5, R10, 0x8, R22 ;  /* 0x000000080a057824 */ /* 0x004fe200078e0216 */
[----:B------:R-:W-:Y:S03]  /*1c6e0*/  BSSY B1, `(.L_x_747) ;  /* 0x0000003000017945 */ /* 0x000fe60003800000 */
[----:B------:R-:W1:Y:S02]  /*1c6f0*/  SYNCS.PHASECHK.TRANS64.TRYWAIT P0, [R5+URZ+0x2a860], R2 ;  /* 0x02a86002050075a7 */ /* 0x000e64000800017f */
[----:B-1----:R-:W-:Y:S05]  /*1c700*/  @!P0 BRA `(.L_x_748) ;  /* 0x0000004800348947 */ /* 0x002fea0003800000 */
.L_x_889:
[----:B------:R-:W-:Y:S05]  /*1c710*/  BSYNC B1 ;  /* 0x0000000000017941 */ /* 0x000fea0003800000 */
.L_x_747:
[----:B------:R-:W0:Y:S01]  /*1c720*/  LDL R4, [R1] ;  /* 0x0000000001047983 */ /* 0x000e220000100800 */
[----:B------:R-:W2:Y:S01]  /*1c730*/  S2R R3, SR_TID.X ;  /* 0x0000000000037919 */ /* 0x000ea20000002100 */
[----:B------:R-:W-:Y:S01]  /*1c740*/  UMOV UR4, 0xffffffff ;  /* 0xffffffff00047882 */ /* 0x000fe20000000000 */
[----:B------:R-:W-:Y:S02]  /*1c750*/  LOP3.LUT P0, RZ, R30, 0x2, RZ, 0xc0, !PT ;  /* 0x000000021eff7812 */ /* 0x000fe4000780c0ff */
[----:B--2---:R-:W-:-:S04]  /*1c760*/  LOP3.LUT R3, R3, 0x7f, RZ, 0xc0, !PT ;  /* 0x0000007f03037812 */ /* 0x004fc800078ec0ff */
[----:B------:R-:W-:Y:S01]  /*1c770*/  SHF.R.U32.HI R3, RZ, 0x3, R3 ;  /* 0x00000003ff037819 */ /* 0x000fe20000011603 */
[----:B0-----:R-:W-:Y:S02]  /*1c780*/  IMAD R8, R32, -0x60, R4 ;  /* 0xffffffa020087824 */ /* 0x001fe400078e0204 */
[----:B------:R-:W-:-:S03]  /*1c790*/  IMAD R4, R10, 0x3000, R36 ;  /* 0x000030000a047824 */ /* 0x000fc600078e0224 */
[----:B------:R-:W-:Y:S01]  /*1c7a0*/  IADD3 R8, -R3, R8, RZ ;  /* 0x0000000803087210 */ /* 0x000fe20007ffe1ff */
[----:B------:R-:W-:Y:S06]  /*1c7b0*/  BRA.DIV UR4, `(.L_x_749) ;  /* 0x0000004a041c7947 */ /* 0x000fec000b800000 */
[----:B-1----:R-:W0:Y:S01]  /*1c7c0*/  SHFL.IDX PT, R2, R24, RZ, 0x181f ;  /* 0x00181fff18027589 */ /* 0x002e2200000e0000 */
[----:B------:R-:W-:-:S03]  /*1c7d0*/  LEA R4, R4, R22, 0x1 ;  /* 0x0000001604047211 */ /* 0x000fc600078e08ff */
        /* <DEDUP_REMOVED lines=36> */
[----:B0-----:R-:W-:-:S04]  /*1ca20*/  IADD3 R2, P2, R2, R0, RZ ;  /* 0x0000000002027210 */ /* 0x001fc80007f5e0ff */
[----:B-1----:R-:W-:Y:S02]  /*1ca30*/  IADD3.X R3, RZ, R3, RZ, P2, !PT ;  /* 0x00000003ff037210 */ /* 0x002fe400017fe4ff */
[----:B------:R-:W-:-:S13]  /*1ca40*/  ISETP.LT.OR P2, PT, R8, 0x41, !P1 ;  /* 0x000000410800780c */ /* 0x000fda0004f41670 */
[----:B------:R-:W-:Y:S01]  /*1ca50*/  LDGSTS.E.BYPASS.LTC128B.128 [R4+0x2400], desc[UR60][R2.64], !P2 ;  /* 0x0240000002047fae */ /* 0x000fe2000d101d7c */
[----:B------:R-:W-:-:S13]  /*1ca60*/  ISETP.LT.OR P2, PT, R8, 0x41, !P0 ;  /* 0x000000410800780c */ /* 0x000fda0004741670 */
[----:B------:R0:W-:Y:S04]  /*1ca70*/  LDGSTS.E.BYPASS.LTC128B.128 [R4+0x5400], desc[UR60][R2.64+0x80], !P2 ;  /* 0x0540008002047fae */ /* 0x0001e8000d101d7c */
[----:B0-2---:R0:W1:Y:S02]  /*1ca80*/  SHFL.IDX PT, R2, R24, 0x5, 0x181f ;  /* 0x00b81f0018027f89 */ /* 0x00506400000e0000 */
.L_x_903:
        /* <DEDUP_REMOVED lines=16> */
[----:B------:R-:W-:Y:S01]  /*1cb90*/  IMAD R21, R21, UR4, RZ ;  /* 0x0000000415157c24 */ /* 0x000fe2000f8e02ff */
[----:B------:R-:W-:-:S03]  /*1cba0*/  IADD3 R3, R3, R9, RZ ;  /* 0x0000000903037210 */ /* 0x000fc60007ffe0ff */
[C---:B------:R-:W-:Y:S02]  /*1cbb0*/  IMAD R21, R6.reuse, UR5, R21 ;  /* 0x0000000506157c24 */ /* 0x040fe4000f8e0215 */
[----:B------:R-:W-:-:S04]  /*1cbc0*/  IMAD.WIDE.U32 R2, R6, UR4, R2 ;  /* 0x0000000406027c25 */ /* 0x000fc8000f8e0002 */
[----:B------:R-:W-:-:S07]  /*1cbd0*/  IMAD.IADD R21, R3, 0x1, R21 ;  /* 0x0000000103157824 */ /* 0x000fce00078e0215 */
.L_x_750:
        /* <DEDUP_REMOVED lines=10> */
.L_x_751:
[----:B------:R-:W-:Y:S01]  /*1cc80*/  ULDC.64 UR4, c[0x0][0x330] ;  /* 0x0000cc0000047ab9 */ /* 0x000fe20000000a00 */
[----:B------:R-:W-:Y:S01]  /*1cc90*/  MOV R3, R21 ;  /* 0x0000001500037202 */ /* 0x000fe20000000f00 */
[----:B------:R1:W-:Y:S01]  /*1cca0*/  SYNCS.ARRIVE.TRANS64.A1T0 RZ, [R5+URZ+0x2a850], RZ ;  /* 0x02a850ff05ff79a7 */ /* 0x0003e2000810003f */
[----:B------:R-:W-:Y:S01]  /*1ccb0*/  IADD3 R0, R27, -0x1, RZ ;  /* 0xffffffff1b007810 */ /* 0x000fe20007ffe0ff */
[----:B------:R-:W-:Y:S01]  /*1ccc0*/  IMAD.MOV.U32 R17, RZ, RZ, R29 ;  /* 0x000000ffff117224 */ /* 0x000fe200078e001d */
[----:B------:R-:W-:Y:S01]  /*1ccd0*/  MOV R10, R28 ;  /* 0x0000001c000a7202 */ /* 0x000fe20000000f00 */
[----:B------:R-:W-:-:S04]  /*1cce0*/  IMAD.WIDE.U32 R2, R18, UR4, R2 ;  /* 0x0000000412027c25 */ /* 0x000fc8000f8e0002 */
[----:B-1----:R-:W-:Y:S02]  /*1ccf0*/  IMAD R5, R34, UR4, RZ ;  /* 0x0000000422057c24 */ /* 0x002fe4000f8e02ff */
[----:B------:R-:W-:Y:S02]  /*1cd00*/  IMAD.MOV.U32 R32, RZ, RZ, R27 ;  /* 0x000000ffff207224 */ /* 0x000fe400078e001b */
[----:B------:R-:W-:Y:S01]  /*1cd10*/  IMAD R5, R18, UR5, R5 ;  /* 0x0000000512057c24 */ /* 0x000fe2000f8e0205 */
[----:B------:R-:W-:Y:S02]  /*1cd20*/  ULDC.64 UR4, c[0x0][0x318] ;  /* 0x0000c60000047ab9 */ /* 0x000fe40000000a00 */
[----:B0-----:R-:W-:Y:S01]  /*1cd30*/  LEA R24, P0, R2, UR4, 0x1 ;  /* 0x0000000402187c11 */ /* 0x001fe2000f8008ff */
[----:B------:R-:W-:-:S05]  /*1cd40*/  IMAD.IADD R25, R5, 0x1, R3 ;  /* 0x0000000105197824 */ /* 0x000fca00078e0203 */
[----:B------:R-:W-:Y:S02]  /*1cd50*/  LEA.HI.X R25, R2, UR5, R25, 0x1, P0 ;  /* 0x0000000502197c11 */ /* 0x000fe400080f0c19 */
[----:B------:R-:W-:-:S13]  /*1cd60*/  ISETP.GT.AND P0, PT, R27, RZ, PT ;  /* 0x000000ff1b00720c */ /* 0x000fda0003f04270 */
[----:B------:R-:W-:Y:S05]  /*1cd70*/  @P0 BRA `(.L_x_752) ;  /* 0xfffffff000280947 */ /* 0x000fea000383ffff */
.L_x_739:
[----:B------:R-:W-:Y:S05]  /*1cd80*/  BSYNC B0 ;  /* 0x0000000000007941 */ /* 0x000fea0003800000 */
.L_x_738:
        /* <DEDUP_REMOVED lines=17> */
.L_x_754:
[----:B------:R-:W-:Y:S05]  /*1cea0*/  BSYNC B0 ;  /* 0x0000000000007941 */ /* 0x000fea0003800000 */
.L_x_753:
[----:B------:R-:W-:-:S13]  /*1ceb0*/  LOP3.LUT P0, RZ, R23, 0x10, RZ, 0xc0, !PT ;  /* 0x0000001017ff7812 */ /* 0x000fda000780c0ff */
[----:B------:R-:W-:Y:S05]  /*1cec0*/  @!P0 BRA `(.L_x_755) ;  /* 0x0000000000048947 */ /* 0x000fea0003800000 */
[----:B------:R-:W-:Y:S01]  /*1ced0*/  BPT.TRAP 0x1 ;  /* 0x000000040000795c */ /* 0x000fe20000300000 */
.L_x_755:
[----:B------:R-:W2:Y:S01]  /*1cee0*/  LDL.LU R2, [R1] ;  /* 0x0000000001027983 */ /* 0x000ea20000300800 */
[----:B------:R-:W-:Y:S01]  /*1cef0*/  LEA R0, R28, R22, 0x3 ;  /* 0x000000161c007211 */ /* 0x000fe200078e18ff */
[----:B------:R-:W-:Y:S01]  /*1cf00*/  BSSY B0, `(.L_x_756) ;  /* 0x0000005000007945 */ /* 0x000fe20003800000 */
[----:B0-----:R-:W-:-:S04]  /*1cf10*/  SHF.L.U32 R3, R29, 0x1f, RZ ;  /* 0x0000001f1d037819 */ /* 0x001fc800000006ff */
[----:B------:R-:W0:Y:S01]  /*1cf20*/  SYNCS.PHASECHK.TRANS64.TRYWAIT P0, [R0+URZ+0x2a860], R3 ;  /* 0x02a86003000075a7 */ /* 0x000e22000800017f */
[----:B--2---:R-:W-:Y:S01]  /*1cf30*/  IMAD R6, R27, -0x60, R2 ;  /* 0xffffffa01b067824 */ /* 0x004fe200078e0202 */
[----:B0-----:R-:W-:Y:S06]  /*1cf40*/  @!P0 BRA `(.L_x_757) ;  /* 0x0000004800288947 */ /* 0x001fec0003800000 */
.L_x_904:
[----:B------:R-:W-:Y:S05]  /*1cf50*/  BSYNC B0 ;  /* 0x0000000000007941 */ /* 0x000fea0003800000 */
.L_x_756:
        /* <DEDUP_REMOVED lines=8> */
[----:B------:R-:W-:Y:S01]  /*1cfe0*/  LOP3.LUT R2, R30, 0x1, RZ, 0xc0, !PT ;  /* 0x000000011e027812 */ /* 0x000fe200078ec0ff */
[----:B------:R-:W-:Y:S01]  /*1cff0*/  IMAD R4, R4, 0x2, R22 ;  /* 0x0000000204047824 */ /* 0x000fe200078e0216 */
[----:B------:R-:W-:Y:S01]  /*1d000*/  LOP3.LUT P0, RZ, R30, 0x2, RZ, 0xc0, !PT ;  /* 0x000000021eff7812 */ /* 0x000fe2000780c0ff */
[----:B------:R-:W2:Y:S01]  /*1d010*/  SHFL.IDX PT, R14, R24, RZ, 0x181f ;  /* 0x00181fff180e7589 */ /* 0x000ea200000e0000 */
[----:B------:R-:W-:Y:S02]  /*1d020*/  ISETP.NE.U32.AND P1, PT, R2, 0x1, PT ;  /* 0x000000010200780c */ /* 0x000fe40003f25070 */
[C---:B------:R-:W-:Y:S01]  /*1d030*/  ISETP.LT.OR P3, PT, R6.reuse, 0x1, !P0 ;  /* 0x000000010600780c */ /* 0x040fe20004761670 */
[----:B0-----:R-:W0:Y:S01]  /*1d040*/  SHFL.IDX PT, R3, R25, RZ, 0x181f ;  /* 0x00181fff19037589 */ /* 0x001e2200000e0000 */
[----:B------:R-:W-:-:S03]  /*1d050*/  ISETP.LT.OR P2, PT, R6, 0x1, P1 ;  /* 0x000000010600780c */ /* 0x000fc60000f41670 */
[----:B------:R-:W-:Y:S04]  /*1d060*/  SHFL.IDX PT, R8, R25, 0x1, 0x181f ;  /* 0x00381f0019087f89 */ /* 0x000fe800000e0000 */
[----:B------:R-:W-:Y:S01]  /*1d070*/  SHFL.IDX PT, R10, R24, 0x2, 0x181f ;  /* 0x00581f00180a7f89 */ /* 0x000fe200000e0000 */
[----:B-1----:R-:W-:-:S04]  /*1d080*/  SHF.L.U32 R7, R7, 0x3, RZ ;  /* 0x0000000307077819 */ /* 0x002fc800000006ff */
[----:B------:R-:W-:-:S05]  /*1d090*/  LOP3.LUT R7, R7, 0x38, RZ, 0xc0, !PT ;  /* 0x0000003807077812 */ /* 0x000fca00078ec0ff */
[----:B------:R-:W-:Y:S02]  /*1d0a0*/  IMAD.SHL.U32 R5, R7, 0x2, RZ ;  /* 0x0000000207057824 */ /* 0x000fe400078e00ff */
[----:B------:R-:W-:Y:S03]  /*1d0b0*/  SHFL.IDX PT, R7, R25, 0x2, 0x181f ;  /* 0x00581f0019077f89 */ /* 0x000fe600000e0000 */
[----:B--2---:R-:W-:Y:S02]  /*1d0c0*/  IADD3 R2, P4, R14, R5, RZ ;  /* 0x000000050e027210 */ /* 0x004fe40007f9e0ff */
[----:B------:R-:W1:Y:S02]  /*1d0d0*/  SHFL.IDX PT, R14, R24, 0x1, 0x181f ;  /* 0x00381f00180e7f89 */ /* 0x000e6400000e0000 */
[----:B0-----:R-:W-:-:S05]  /*1d0e0*/  IADD3.X R3, RZ, R3, RZ, P4, !PT ;  /* 0x00000003ff037210 */ /* 0x001fca00027fe4ff */
[----:B------:R-:W-:Y:S01]  /*1d0f0*/  LDGSTS.E.BYPASS.LTC128B.128 [R4+0x400], desc[UR60][R2.64], !P2 ;  /* 0x0040000002047fae */ /* 0x000fe2000d101d7c */
[----:B------:R-:W-:-:S03]  /*1d100*/  ISETP.LT.OR P2, PT, R6, 0x11, P1 ;  /* 0x000000110600780c */ /* 0x000fc60000f41670 */
[----:B------:R1:W-:Y:S01]  /*1d110*/  LDGSTS.E.BYPASS.LTC128B.128 [R4+0x3400], desc[UR60][R2.64+0x80], !P3 ;  /* 0x0340008002047fae */ /* 0x0003e2000d901d7c */
[----:B------:R-:W-:Y:S02]  /*1d120*/  ISETP.LT.OR P3, PT, R6, 0x11, !P0 ;  /* 0x000000110600780c */ /* 0x000fe40004761670 */
[----:B-1----:R-:W-:Y:S02]  /*1d130*/  IADD3 R2, P4, R14, R5, RZ ;  /* 0x000000050e027210 */ /* 0x002fe40007f9e0ff */
[----:B------:R-:W0:Y:S02]  /*1d140*/  SHFL.IDX PT, R14, R24, 0x3, 0x181f ;  /* 0x00781f00180e7f89 */ /* 0x000e2400000e0000 */
[----:B------:R-:W-:Y:S02]  /*1d150*/  IADD3.X R3, RZ, R8, RZ, P4, !PT ;  /* 0x00000008ff037210 */ /* 0x000fe400027fe4ff */
        /* <DEDUP_REMOVED lines=15> */
[----:B------:R0:W0:Y:S01]  /*1d250*/  SHFL.IDX PT, R14, R24, 0x5, 0x181f ;  /* 0x00b81f00180e7f89 */ /* 0x00002200000e0000 */
[----:B-1----:R-:W-:-:S05]  /*1d260*/  IADD3.X R3, RZ, R8, RZ, P4, !PT ;  /* 0x00000008ff037210 */ /* 0x002fca00027fe4ff */
        /* <DEDUP_REMOVED lines=8> */
.L_x_918:
[C---:B------:R-:W-:Y:S02]  /*1d2f0*/  ISETP.LT.OR P1, PT, R6.reuse, 0x51, P1 ;  /* 0x000000510600780c */ /* 0x040fe40000f21670 */
[----:B------:R-:W-:Y:S02]  /*1d300*/  ISETP.LT.OR P0, PT, R6, 0x51, !P0 ;  /* 0x000000510600780c */ /* 0x000fe40004701670 */
[----:B-1----:R-:W-:-:S04]  /*1d310*/  IADD3 R2, P2, R14, R5, RZ ;  /* 0x000000050e027210 */ /* 0x002fc80007f5e0ff */
[----:B------:R-:W-:-:S05]  /*1d320*/  IADD3.X R3, RZ, R25, RZ, P2, !PT ;  /* 0x00000019ff037210 */ /* 0x000fca00017fe4ff */
[----:B------:R-:W-:Y:S01]  /*1d330*/  @!PT LDS RZ, [RZ] ;  /* 0x00000000fffff984 */ /* 0x000fe20000000800 */
[----:B------:R-:W-:Y:S01]  /*1d340*/  @!PT LDS RZ, [RZ] ;  /* 0x00000000fffff984 */ /* 0x000fe20000000800 */
[----:B------:R-:W-:Y:S01]  /*1d350*/  @!PT LDS RZ, [RZ] ;  /* 0x00000000fffff984 */ /* 0x000fe20000000800 */
[----:B------:R0:W-:Y:S04]  /*1d360*/  LDGSTS.E.BYPASS.LTC128B.128 [R4+0x2c00], desc[UR60][R2.64], !P1 ;  /* 0x02c0000002047fae */ /* 0x0001e8000c901d7c */
[----:B------:R0:W-:Y:S01]  /*1d370*/  LDGSTS.E.BYPASS.LTC128B.128 [R4+0x5c00], desc[UR60][R2.64+0x80], !P0 ;  /* 0x05c0008002047fae */ /* 0x0001e2000c101d7c */
[----:B------:R-:W-:Y:S01]  /*1d380*/  PLOP3.LUT P0, PT, PT, PT, PT, 0x80, 0x0 ;  /* 0x000000000000781c */ /* 0x000fe20003f0f070 */
[----:B------:R-:W-:-:S12]  /*1d390*/  NOP ;  /* 0x0000000000007918 */ /* 0x000fd80000000000 */
.L_x_759:
        /* <DEDUP_REMOVED lines=10> */
.L_x_760:
[----:B------:R-:W-:Y:S01]  /*1d440*/  VIADD R28, R28, 0x1 ;  /* 0x000000011c1c7836 */ /* 0x000fe20000000000 */
[----:B------:R1:W-:Y:S04]  /*1d450*/  SYNCS.ARRIVE.TRANS64.A1T0 RZ, [R0+URZ+0x2a850], RZ ;  /* 0x02a850ff00ff79a7 */ /* 0x0003e8000810003f */
[----:B------:R-:W-:-:S04]  /*1d460*/  ISETP.NE.AND P0, PT, R28, 0x2, PT ;  /* 0x000000021c00780c */ /* 0x000fc80003f05270 */
[----:B-1----:R-:W-:Y:S02]  /*1d470*/  SEL R0, RZ, 0x1, P0 ;  /* 0x00000001ff007807 */ /* 0x002fe40000000000 */
[----:B------:R-:W-:Y:S02]  /*1d480*/  SEL R28, R28, RZ, P0 ;  /* 0x000000ff1c1c7207 */ /* 0x000fe40000000000 */
[----:B------:R-:W-:-:S07]  /*1d490*/  LOP3.LUT R29, R29, R0, RZ, 0x3c, !PT ;  /* 0x000000001d1d7212 */ /* 0x000fce00078e3cff */
.L_x_717:
[----:B------:R-:W-:Y:S05]  /*1d4a0*/  BSYNC B7 ;  /* 0x0000000000077941 */ /* 0x000fea0003800000 */
.L_x_715:
[----:B------:R-:W-:-:S13]  /*1d4b0*/  LOP3.LUT P0, RZ, R23, 0x20, RZ, 0xc0, !PT ;  /* 0x0000002017ff7812 */ /* 0x000fda000780c0ff */
[----:B------:R-:W-:Y:S05]  /*1d4c0*/  @!P0 BRA `(.L_x_761) ;  /* 0x0000000000248947 */ /* 0x000fea0003800000 */
[----:B------:R-:W-:Y:S05]  /*1d4d0*/  WARPSYNC.ALL ;  /* 0x0000000000007948 */ /* 0x000fea0003800000 */
[----:B------:R-:W1:Y:S08]  /*1d4e0*/  S2UR UR5, SR_CgaCtaId ;  /* 0x00000000000579c3 */ /* 0x000e700000008800 */
[----:B------:R-:W-:Y:S06]  /*1d4f0*/  BAR.SYNC.DEFER_BLOCKING 0x5, 0x180 ;  /* 0x0146000000007b1d */ /* 0x000fec0000010000 */
[----:B------:R-:W-:-:S02]  /*1d500*/  UMOV UR4, 0x400 ;  /* 0x0000040000047882 */ /* 0x000fc40000000000 */
[----:B-1----:R-:W-:-:S06]  /*1d510*/  ULEA UR4, UR5, UR4, 0x18 ;  /* 0x0000000405047291 */ /* 0x002fcc000f8ec03f */
[----:B0-----:R-:W-:-:S05]  /*1d520*/  MOV R22, UR4 ;  /* 0x0000000400167c02 */ /* 0x001fca0008000f00 */
[----:B------:R2:W3:Y:S01]  /*1d530*/  LDS.128 R16, [R22+0x2a8d0] ;  /* 0x02a8d00016107984 */ /* 0x0004e20000000c00 */
[----:B------:R-:W-:Y:S06]  /*1d540*/  BAR.ARV 0x4, 0x180 ;  /* 0x0106000000007b1d */ /* 0x000fec0000002000 */
[----:B------:R-:W-:Y:S05]  /*1d550*/  BRA `(.L_x_762) ;  /* 0x0000000800407947 */ /* 0x000fea0003800000 */
.L_x_761:
        /* <DEDUP_REMOVED lines=8> */
[----:B0-----:R-:W0:Y:S02]  /*1d5e0*/  @!P1 LDC.64 R2, c[0x0][0xc80] ;  /* 0x00032000ff029b82 */ /* 0x001e240000000a00 */
[----:B0-----:R-:W-:-:S06]  /*1d5f0*/  @!P1 IMAD.WIDE R2, R5, 0x4, R2 ;  /* 0x0000000405029825 */ /* 0x001fcc00078e0202 */
[----:B------:R-:W2:Y:S01]  /*1d600*/  @!P1 LDG.E R2, desc[UR60][R2.64] ;  /* 0x0000003c02029981 */ /* 0x000ea2000c1e1900 */
[----:B------:R-:W-:Y:S02]  /*1d610*/  MOV R4, RZ ;  /* 0x000000ff00047202 */ /* 0x000fe40000000f00 */
[C---:B------:R-:W-:Y:S01]  /*1d620*/  ISETP.GE.U32.AND P2, PT, R8.reuse, 0x2, PT ;  /* 0x000000020800780c */ /* 0x040fe20003f46070 */
[----:B------:R-:W-:Y:S01]  /*1d630*/  SHFL.IDX PT, R0, R16, 0x1, 0x1f ;  /* 0x00201f0010007f89 */ /* 0x000fe200000e0000 */
[C---:B------:R-:W-:Y:S02]  /*1d640*/  ISETP.GE.U32.AND P3, PT, R8.reuse, 0x4, PT ;  /* 0x000000040800780c */ /* 0x040fe40003f66070 */
[C---:B------:R-:W-:Y:S02]  /*1d650*/  ISETP.GE.U32.AND P4, PT, R8.reuse, 0x8, PT ;  /* 0x000000080800780c */ /* 0x040fe40003f86070 */
[C---:B------:R-:W-:Y:S01]  /*1d660*/  ISETP.GE.U32.AND P5, PT, R8.reuse, 0x10, PT ;  /* 0x000000100800780c */ /* 0x040fe20003fa6070 */
[----:B--2---:R-:W-:Y:S01]  /*1d670*/  @!P1 IMAD.MOV.U32 R4, RZ, RZ, R2 ;  /* 0x000000ffff049224 */ /* 0x004fe200078e0002 */
[----:B------:R-:W-:-:S04]  /*1d680*/  ISETP.NE.AND P1, PT, R8, RZ, PT ;  /* 0x000000ff0800720c */ /* 0x000fc80003f25270 */
[----:B------:R-:W0:Y:S02]  /*1d690*/  SHFL.UP PT, R14, R4, 0x1, RZ ;  /* 0x04200000040e7989 */ /* 0x000e2400000e00ff */
[----:B0-----:R-:W-:-:S04]  /*1d6a0*/  SEL R5, R14, RZ, P1 ;  /* 0x000000ff0e057207 */ /* 0x001fc80000800000 */
[----:B------:R-:W-:Y:S02]  /*1d6b0*/  IADD3 R6, R4, R5, RZ ;  /* 0x0000000504067210 */ /* 0x000fe40007ffe0ff */
[----:B------:R-:W-:Y:S04]  /*1d6c0*/  SHFL.IDX PT, R5, R16, RZ, 0x1f ;  /* 0x00001fff10057589 */ /* 0x000fe800000e0000 */
        /* <DEDUP_REMOVED lines=12> */
[----:B------:R0:W1:Y:S02]  /*1d790*/  SHFL.IDX PT, R14, R2, 0x1f, 0x1f ;  /* 0x03e01f00020e7f89 */ /* 0x00006400000e0000 */
.L_x_928:
[----:B------:R-:W-:Y:S02]  /*1d7a0*/  ULDC UR4, c[0x0][0xc38] ;  /* 0x00030e0000047ab9 */ /* 0x000fe40000000800 */
[----:B------:R-:W-:-:S04]  /*1d7b0*/  IMAD.U32 R7, RZ, RZ, UR4 ;  /* 0x00000004ff077e24 */ /* 0x000fc8000f8e00ff */
[----:B-1----:R-:W-:-:S05]  /*1d7c0*/  IMAD R3, R14, R7, RZ ;  /* 0x000000070e037224 */ /* 0x002fca00078e02ff */
[----:B------:R-:W-:-:S04]  /*1d7d0*/  IADD3 R6, R0, R3, RZ ;  /* 0x0000000300067210 */ /* 0x000fc80007ffe0ff */
[----:B------:R-:W-:-:S13]  /*1d7e0*/  ISETP.GT.AND P6, PT, R6, R5, PT ;  /* 0x000000050600720c */ /* 0x000fda0003fc4270 */
[----:B------:R-:W-:Y:S05]  /*1d7f0*/  @P6 BRA `(.L_x_764) ;  /* 0x00000000009c6947 */ /* 0x000fea0003800000 */
.L_x_769:
[----:B------:R-:W1:Y:S01]  /*1d800*/  LDC R0, c[0x0][0xc3c] ;  /* 0x00030f00ff007b82 */ /* 0x000e620000000800 */
[----:B------:R-:W-:-:S05]  /*1d810*/  VIADD R19, R19, 0x1f ;  /* 0x0000001f13137836 */ /* 0x000fca0000000000 */
[----:B-1----:R-:W-:-:S13]  /*1d820*/  ISETP.GE.AND P6, PT, R19, R0, PT ;  /* 0x000000001300720c */ /* 0x002fda0003fc6270 */
[----:B------:R-:W-:Y:S05]  /*1d830*/  @P6 BRA `(.L_x_765) ;  /* 0x0000000400446947 */ /* 0x000fea0003800000 */
[----:B0-----:R-:W0:Y:S01]  /*1d840*/  S2R R2, SR_TID.X ;  /* 0x0000000000027919 */ /* 0x001e220000002100 */
[----:B------:R-:W-:Y:S01]  /*1d850*/  BSSY B0, `(.L_x_766) ;  /* 0x0000009000007945 */ /* 0x000fe20003800000 */
[----:B------:R-:W-:Y:S01]  /*1d860*/  IMAD.MOV.U32 R4, RZ, RZ, RZ ;  /* 0x000000ffff047224 */ /* 0x000fe200078e00ff */
[----:B0-----:R-:W-:-:S04]  /*1d870*/  LOP3.LUT R2, R2, 0x1f, RZ, 0xc0, !PT ;  /* 0x0000001f02027812 */ /* 0x001fc800078ec0ff */
[----:B------:R-:W-:-:S04]  /*1d880*/  IADD3 R7, R19, R2, RZ ;  /* 0x0000000213077210 */ /* 0x000fc80007ffe0ff */
[----:B------:R-:W-:-:S13]  /*1d890*/  ISETP.GE.OR P6, PT, R7, R0, !P0 ;  /* 0x000000000700720c */ /* 0x000fda00047c6670 */
[----:B------:R-:W-:Y:S05]  /*1d8a0*/  @P6 BRA `(.L_x_767) ;  /* 0x00000000000c6947 */ /* 0x000fea0003800000 */
[----:B------:R-:W0:Y:S02]  /*1d8b0*/  LDC.64 R2, c[0x0][0xc80] ;  /* 0x00032000ff027b82 */ /* 0x000e240000000a00 */
[----:B0-----:R-:W-:-:S05]  /*1d8c0*/  IMAD.WIDE R2, R7, 0x4, R2 ;  /* 0x0000000407027825 */ /* 0x001fca00078e0202 */
[----:B------:R0:W5:Y:S02]  /*1d8d0*/  LDG.E R4, desc[UR60][R2.64] ;  /* 0x0000003c02047981 */ /* 0x000164000c1e1900 */
.L_x_767:
[----:B------:R-:W-:Y:S05]  /*1d8e0*/  BSYNC B0 ;  /* 0x0000000000007941 */ /* 0x000fea0003800000 */
.L_x_766:
[----:B------:R-:W-:-:S03]  /*1d8f0*/  UMOV UR4, 0xffffffff ;  /* 0xffffffff00047882 */ /* 0x000fc60000000000 */
[----:B------:R-:W-:Y:S05]  /*1d900*/  BRA.DIV UR4, `(.L_x_768) ;  /* 0x0000004a04dc7947 */ /* 0x000fea000b800000 */
[----:B-----5:R-:W1:Y:S02]  /*1d910*/  SHFL.UP PT, R14, R4, 0x1, RZ ;  /* 0x04200000040e7989 */ /* 0x020e6400000e00ff */
[----:B-1----:R-:W-:-:S04]  /*1d920*/  SEL R13, R14, RZ, P1 ;  /* 0x000000ff0e0d7207 */ /* 0x002fc80000800000 */
[----:B------:R-:W-:-:S05]  /*1d930*/  IADD3 R13, R4, R13, RZ ;  /* 0x0000000d040d7210 */ /* 0x000fca0007ffe0ff */
[----:B------:R-:W1:Y:S02]  /*1d940*/  SHFL.UP PT, R14, R13, 0x2, RZ ;  /* 0x044000000d0e7989 */ /* 0x000e6400000e00ff */
[----:B-1----:R-:W-:-:S05]  /*1d950*/  SEL R0, R14, RZ, P2 ;  /* 0x000000ff0e007207 */ /* 0x002fca0001000000 */
        /* <DEDUP_REMOVED lines=11> */
.L_x_936:
[----:B------:R-:W-:Y:S02]  /*1da10*/  ULDC UR4, c[0x0][0xc38] ;  /* 0x00030e0000047ab9 */ /* 0x000fe40000000800 */
[----:B------:R-:W-:-:S04]  /*1da20*/  IMAD.U32 R7, RZ, RZ, UR4 ;  /* 0x00000004ff077e24 */ /* 0x000fc8000f8e00ff */
[----:B-1----:R-:W-:-:S05]  /*1da30*/  IMAD R3, R14, R7, RZ ;  /* 0x000000070e037224 */ /* 0x002fca00078e02ff */
[----:B------:R-:W-:-:S04]  /*1da40*/  IADD3 R6, R3, R6, RZ ;  /* 0x0000000603067210 */ /* 0x000fc80007ffe0ff */
[----:B------:R-:W-:-:S13]  /*1da50*/  ISETP.GT.AND P6, PT, R6, R5, PT ;  /* 0x000000050600720c */ /* 0x000fda0003fc4270 */
[----:B------:R-:W-:Y:S05]  /*1da60*/  @!P6 BRA `(.L_x_769) ;  /* 0xfffffffc0064e947 */ /* 0x000fea000383ffff */
.L_x_764:
[----:B------:R-:W-:Y:S01]  /*1da70*/  IMAD.IADD R6, R6, 0x1, -R3 ;  /* 0x0000000106067824 */ /* 0x000fe200078e0a03 */
[----:B------:R-:W-:-:S03]  /*1da80*/  UMOV UR4, 0xffffffff ;  /* 0xffffffff00047882 */ /* 0x000fc60000000000 */
[----:B------:R-:W-:-:S05]  /*1da90*/  IMAD R0, R2, R7, R6 ;  /* 0x0000000702007224 */ /* 0x000fca00078e0206 */
[----:B------:R-:W-:Y:S01]  /*1daa0*/  ISETP.GT.AND P6, PT, R0, R5, PT ;  /* 0x000000050000720c */ /* 0x000fe20003fc4270 */
[----:B------:R-:W-:-:S12]  /*1dab0*/  BRA.DIV UR4, `(.L_x_770) ;  /* 0x0000004e042c7947 */ /* 0x000fd8000b800000 */
[----:B------:R-:W-:-:S04]  /*1dac0*/  VOTE.ANY R3, PT, !P6 ;  /* 0x0000000000037806 */ /* 0x000fc800070e0100 */
[----:B------:R-:W1:Y:S02]  /*1dad0*/  POPC R0, R3 ;  /* 0x0000000300007309 */ /* 0x000e640000000000 */
[----:B-1----:R1:W2:Y:S02]  /*1dae0*/  SHFL.IDX PT, R4, R4, R0, 0x1f ;  /* 0x00001f0004047589 */ /* 0x0022a400000e0000 */
.L_x_940:
[----:B------:R-:W-:Y:S02]  /*1daf0*/  ISETP.NE.AND P0, PT, R3, RZ, PT ;  /* 0x000000ff0300720c */ /* 0x000fe40003f05270 */
[----:B------:R-:W-:-:S11]  /*1db00*/  MOV R14, RZ ;  /* 0x000000ff000e7202 */ /* 0x000fd60000000f00 */
[----:B------:R-:W-:Y:S05]  /*1db10*/  @!P0 BRA `(.L_x_771) ;  /* 0x0000000000108947 */ /* 0x000fea0003800000 */
[----:B------:R-:W-:Y:S01]  /*1db20*/  UMOV UR4, 0xffffffff ;  /* 0xffffffff00047882 */ /* 0x000fe20000000000 */
[----:B------:R-:W-:Y:S02]  /*1db30*/  VIADD R12, R0, 0xffffffff ;  /* 0xffffffff000c7836 */ /* 0x000fe40000000000 */
[----:B------:R-:W-:Y:S05]  /*1db40*/  BRA.DIV UR4, `(.L_x_772) ;  /* 0x0000004e04507947 */ /* 0x000fea000b800000 */
[----:B------:R3:W4:Y:S02]  /*1db50*/  SHFL.IDX PT, R14, R2, R12, 0x1f ;  /* 0x00001f0c020e7589 */ /* 0x00072400000e0000 */
.L_x_771:
[----:B--2---:R-:W-:Y:S01]  /*1db60*/  IABS R8, R4 ;  /* 0x0000000400087213 */ /* 0x004fe20000000000 */
[----:B----4-:R-:W-:Y:S01]  /*1db70*/  IMAD R16, R14, R7, R6 ;  /* 0x000000070e107224 */ /* 0x010fe200078e0206 */
[----:B------:R-:W-:Y:S02]  /*1db80*/  IADD3 R19, R0, R19, RZ ;  /* 0x0000001300137210 */ /* 0x000fe40007ffe0ff */
[----:B------:R-:W2:Y:S08]  /*1db90*/  I2F.RP R9, R8 ;  /* 0x0000000800097306 */ /* 0x000eb00000209400 */
[----:B--2---:R-:W0:Y:S02]  /*1dba0*/  MUFU.RCP R9, R9 ;  /* 0x0000000900097308 */ /* 0x004e240000001000 */
[----:B0--3--:R-:W-:-:S06]  /*1dbb0*/  IADD3 R2, R9, 0xffffffe, RZ ;  /* 0x0ffffffe09027810 */ /* 0x009fcc0007ffe0ff */
[----:B------:R0:W2:Y:S02]  /*1dbc0*/  F2I.FTZ.U32.TRUNC.NTZ R3, R2 ;  /* 0x0000000200037305 */ /* 0x0000a4000021f000 */
[----:B0-----:R-:W-:Y:S01]  /*1dbd0*/  MOV R2, RZ ;  /* 0x000000ff00027202 */ /* 0x001fe20000000f00 */
[----:B--2---:R-:W-:-:S04]  /*1dbe0*/  IMAD.MOV R7, RZ, RZ, -R3 ;  /* 0x000000ffff077224 */ /* 0x004fc800078e0a03 */
[----:B------:R-:W-:-:S04]  /*1dbf0*/  IMAD R7, R7, R8, RZ ;  /* 0x0000000807077224 */ /* 0x000fc800078e02ff */
[----:B------:R-:W-:-:S04]  /*1dc00*/  IMAD.HI.U32 R3, R3, R7, R2 ;  /* 0x0000000703037227 */ /* 0x000fc800078e0002 */
[----:B------:R-:W-:Y:S01]  /*1dc10*/  IMAD.IADD R7, R5, 0x1, -R16 ;  /* 0x0000000105077824 */ /* 0x000fe200078e0a10 */
[----:B------:R-:W-:-:S04]  /*1dc20*/  IABS R5, R4 ;  /* 0x0000000400057213 */ /* 0x000fc80000000000 */
[----:B------:R-:W-:Y:S02]  /*1dc30*/  IABS R2, R7 ;  /* 0x0000000700027213 */ /* 0x000fe40000000000 */
[----:B------:R-:W-:-:S03]  /*1dc40*/  IADD3 R5, RZ, -R5, RZ ;  /* 0x80000005ff057210 */ /* 0x000fc60007ffe0ff */
[----:B------:R-:W-:-:S04]  /*1dc50*/  IMAD.HI.U32 R3, R3, R2, RZ ;  /* 0x0000000203037227 */ /* 0x000fc800078e00ff */
[----:B------:R-:W-:Y:S01]  /*1dc60*/  IMAD R5, R3, R5, R2 ;  /* 0x0000000503057224 */ /* 0x000fe200078e0202 */
[----:B------:R-:W-:-:S04]  /*1dc70*/  LOP3.LUT R2, R7, R4, RZ, 0x3c, !PT ;  /* 0x0000000407027212 */ /* 0x000fc800078e3cff */
[----:B------:R-:W-:Y:S02]  /*1dc80*/  ISETP.GT.U32.AND P1, PT, R8, R5, PT ;  /* 0x000000050800720c */ /* 0x000fe40003f24070 */
[----:B------:R-:W-:-:S11]  /*1dc90*/  ISETP.GE.AND P2, PT, R2, RZ, PT ;  /* 0x000000ff0200720c */ /* 0x000fd60003f46270 */
[----:B------:R-:W-:Y:S01]  /*1dca0*/  @!P1 IMAD.IADD R5, R5, 0x1, -R8 ;  /* 0x0000000105059824 */ /* 0x000fe200078e0a08 */
[----:B------:R-:W-:Y:S02]  /*1dcb0*/  @!P1 IADD3 R3, R3, 0x1, RZ ;  /* 0x0000000103039810 */ /* 0x000fe40007ffe0ff */
[----:B------:R-:W-:Y:S02]  /*1dcc0*/  ISETP.NE.AND P1, PT, R4, RZ, PT ;  /* 0x000000ff0400720c */ /* 0x000fe40003f25270 */
[----:B------:R-:W-:-:S13]  /*1dcd0*/  ISETP.GE.U32.AND P0, PT, R5, R8, PT ;  /* 0x000000080500720c */ /* 0x000fda0003f06070 */
[----:B------:R-:W-:-:S05]  /*1dce0*/  @P0 VIADD R3, R3, 0x1 ;  /* 0x0000000103030836 */ /* 0x000fca0000000000 */
[----:B------:R-:W-:Y:S02]  /*1dcf0*/  @!P2 IADD3 R3, -R3, RZ, RZ ;  /* 0x000000ff0303a210 */ /* 0x000fe40007ffe1ff */
[----:B------:R-:W-:-:S05]  /*1dd00*/  @!P1 LOP3.LUT R3, RZ, R4, RZ, 0x33, !PT ;  /* 0x00000004ff039212 */ /* 0x000fca00078e33ff */
[--C-:B------:R-:W-:Y:S02]  /*1dd10*/  IMAD.MOV R17, RZ, RZ, -R3.reuse ;  /* 0x000000ffff117224 */ /* 0x100fe400078e0a03 */
[----:B------:R-:W-:Y:S02]  /*1dd20*/  IMAD.MOV.U32 R18, RZ, RZ, R3 ;  /* 0x000000ffff127224 */ /* 0x000fe400078e0003 */
[----:B------:R-:W-:Y:S01]  /*1dd30*/  IMAD R17, R4, R17, R7 ;  /* 0x0000001104117224 */ /* 0x000fe200078e0207 */
[----:B------:R-:W-:Y:S06]  /*1dd40*/  BRA `(.L_x_773) ;  /* 0x00000000001c7947 */ /* 0x000fec0003800000 */
.L_x_765:
[----:B------:R-:W-:Y:S01]  /*1dd50*/  UMOV UR4, URZ ;  /* 0x0000003f00047c82 */ /* 0x000fe20008000000 */
[----:B------:R-:W-:Y:S01]  /*1dd60*/  UMOV UR5, URZ ;  /* 0x0000003f00057c82 */ /* 0x000fe20008000000 */
[----:B------:R-:W-:Y:S01]  /*1dd70*/  ULDC UR6, c[0x0][0xc3c] ;  /* 0x00030f0000067ab9 */ /* 0x000fe20000000800 */
[----:B------:R-:W-:Y:S01]  /*1dd80*/  MOV R16, R5 ;  /* 0x0000000500107202 */ /* 0x000fe20000000f00 */
[----:B------:R-:W-:Y:S01]  /*1dd90*/  IMAD.U32 R17, RZ, RZ, UR4 ;  /* 0x00000004ff117e24 */ /* 0x000fe2000f8e00ff */
[----:B------:R-:W-:Y:S01]  /*1dda0*/  MOV R18, UR5 ;  /* 0x0000000500127c02 */ /* 0x000fe20008000f00 */
[----:B------:R-:W-:-:S07]  /*1ddb0*/  IMAD.U32 R19, RZ, RZ, UR6 ;  /* 0x00000006ff137e24 */ /* 0x000fce000f8e00ff */
.L_x_773:
[----:B-1----:R-:W1:Y:S01]  /*1ddc0*/  S2R R0, SR_TID.X ;  /* 0x0000000000007919 */ /* 0x002e620000002100 */
[----:B------:R-:W-:Y:S05]  /*1ddd0*/  WARPSYNC.ALL ;  /* 0x0000000000007948 */ /* 0x000fea0003800000 */
[----:B------:R-:W-:Y:S01]  /*1dde0*/  BAR.SYNC.DEFER_BLOCKING 0x4, 0x180 ;  /* 0x0106000000007b1d */ /* 0x000fe20000010000 */
[----:B-1----:R-:W-:-:S04]  /*1ddf0*/  LOP3.LUT R0, R0, 0x1f, RZ, 0xc0, !PT ;  /* 0x0000001f00007812 */ /* 0x002fc800078ec0ff */
[----:B------:R-:W-:-:S13]  /*1de00*/  ISETP.NE.AND P0, PT, R0, RZ, PT ;  /* 0x000000ff0000720c */ /* 0x000fda0003f05270 */
[----:B------:R-:W1:Y:S01]  /*1de10*/  @!P0 S2R R3, SR_CgaCtaId ;  /* 0x0000000000038919 */ /* 0x000e620000008800 */
[----:B------:R-:W-:-:S04]  /*1de20*/  @!P0 MOV R0, 0x400 ;  /* 0x0000040000008802 */ /* 0x000fc80000000f00 */
[----:B-1----:R-:W-:-:S05]  /*1de30*/  @!P0 LEA R22, R3, R0, 0x18 ;  /* 0x0000000003168211 */ /* 0x002fca00078ec0ff */
[----:B------:R1:W-:Y:S01]  /*1de40*/  @!P0 STS.128 [R22+0x2a8d0], R16 ;  /* 0x02a8d01016008388 */ /* 0x0003e20000000c00 */
[----:B------:R-:W-:Y:S06]  /*1de50*/  BAR.ARV 0x5, 0x180 ;  /* 0x0146000000007b1d */ /* 0x000fec0000002000 */
.L_x_762:
[----:B------:R-:W-:Y:S02]  /*1de60*/  ULDC UR4, c[0x0][0xc3c] ;  /* 0x00030f0000047ab9 */ /* 0x000fe40000000800 */
[----:B---3--:R-:W-:-:S13]  /*1de70*/  ISETP.GE.AND P0, PT, R19, UR4, PT ;  /* 0x0000000413007c0c */ /* 0x008fda000bf06270 */
[----:B------:R-:W-:Y:S05]  /*1de80*/  @!P0 BRA `(.L_x_774) ;  /* 0xffffffa400a08947 */ /* 0x000fea000383ffff */
[----:B------:R-:W-:Y:S05]  /*1de90*/  BSYNC B8 ;  /* 0x0000000000087941 */ /* 0x000fea0003800000 */
.L_x_673:
[----:B------:R-:W3:Y:S01]  /*1dea0*/  LDL.LU R0, [R1+0x28] ;  /* 0x0000280001007983 */ /* 0x000ee20000300800 */
[----:B------:R-:W-:Y:S01]  /*1deb0*/  BSSY B0, `(.L_x_775) ;  /* 0x000000b000007945 */ /* 0x000fe20003800000 */
[----:B------:R-:W4:Y:S01]  /*1dec0*/  S2R R5, SR_CgaCtaId ;  /* 0x0000000000057919 */ /* 0x000f220000008800 */
[----:B---3--:R-:W-:-:S04]  /*1ded0*/  IADD3 R0, R0, 0x1, RZ ;  /* 0x0000000100007810 */ /* 0x008fc80007ffe0ff */
[----:B01----:R-:W-:-:S04]  /*1dee0*/  LEA.HI R2, R0, R0, RZ, 0x1 ;  /* 0x0000000000027211 */ /* 0x003fc800078f08ff */
[----:B------:R-:W-:Y:S02]  /*1def0*/  LOP3.LUT R3, R2, 0xfffffffe, RZ, 0xc0, !PT ;  /* 0xfffffffe02037812 */ /* 0x000fe400078ec0ff */
[----:B------:R-:W-:-:S03]  /*1df00*/  MOV R2, 0x400 ;  /* 0x0000040000027802 */ /* 0x000fc60000000f00 */
[----:B------:R-:W-:Y:S01]  /*1df10*/  IMAD.IADD R0, R0, 0x1, -R3 ;  /* 0x0000000100007824 */ /* 0x000fe200078e0a03 */
[----:B----4-:R-:W-:-:S04]  /*1df20*/  LEA R5, R5, R2, 0x18 ;  /* 0x0000000205057211 */ /* 0x010fc800078ec0ff */
[----:B------:R-:W-:-:S04]  /*1df30*/  SHF.L.U32 R0, R0, 0x1f, RZ ;  /* 0x0000001f00007819 */ /* 0x000fc800000006ff */
[----:B------:R-:W0:Y:S02]  /*1df40*/  SYNCS.PHASECHK.TRANS64.TRYWAIT P0, [R5+URZ+0x2a820], R0 ;  /* 0x02a82000050075a7 */ /* 0x000e24000800017f */
[----:B0-----:R-:W-:Y:S05]  /*1df50*/  @!P0 BRA `(.L_x_776) ;  /* 0x0000004800708947 */ /* 0x001fea0003800000 */
.L_x_943:
[----:B------:R-:W-:Y:S05]  /*1df60*/  BSYNC B0 ;  /* 0x0000000000007941 */ /* 0x000fea0003800000 */
.L_x_775:
[----:B------:R-:W-:-:S03]  /*1df70*/  UMOV UR4, 0xffffffff ;  /* 0xffffffff00047882 */ /* 0x000fc60000000000 */
[----:B------:R-:W-:Y:S05]  /*1df80*/  BRA.DIV UR4, `(.L_x_777) ;  /* 0x0000004a04787947 */ /* 0x000fea000b800000 */
[----:B0-----:R-:W0:Y:S02]  /*1df90*/  S2R R0, SR_TID.X ;  /* 0x0000000000007919 */ /* 0x001e240000002100 */
[----:B0-----:R-:W-:-:S04]  /*1dfa0*/  SHF.R.U32.HI R0, RZ, 0x5, R0 ;  /* 0x00000005ff007819 */ /* 0x001fc80000011600 */
[----:B------:R-:W-:-:S05]  /*1dfb0*/  LOP3.LUT R0, R0, 0x3, RZ, 0xc0, !PT ;  /* 0x0000000300007812 */ /* 0x000fca00078ec0ff */
[----:B------:R0:W1:Y:S02]  /*1dfc0*/  SHFL.IDX PT, R14, R0, RZ, 0x1f ;  /* 0x00001fff000e7589 */ /* 0x00006400000e0000 */
.L_x_946:
[----:B-1----:R-:W-:-:S13]  /*1dfd0*/  ISETP.NE.AND P0, PT, R14, RZ, PT ;  /* 0x000000ff0e00720c */ /* 0x002fda0003f05270 */
[----:B------:R-:W-:Y:S05]  /*1dfe0*/  @P0 BRA `(.L_x_448) ;  /* 0x0000000000900947 */ /* 0x000fea0003800000 */
[----:B------:R-:W-:-:S03]  /*1dff0*/  UMOV UR4, 0xffffffff ;  /* 0xffffffff00047882 */ /* 0x000fc60000000000 */
[----:B------:R-:W-:Y:S05]  /*1e000*/  BRA.DIV UR4, `(.L_x_778) ;  /* 0x0000004a048c7947 */ /* 0x000fea000b800000 */
[----:B------:R-:W-:-:S13]  /*1e010*/  ELECT P6, URZ, PT ;  /* 0x00000000003f782f */ /* 0x000fda00038c0000 */
.L_x_949:
[----:B------:R-:W-:Y:S05]  /*1e020*/  @!P6 BRA `(.L_x_448) ;  /* 0x000000000080e947 */ /* 0x000fea0003800000 */
[----:B0-----:R-:W3:Y:S02]  /*1e030*/  LDL R0, [R1+0x40] ;  /* 0x0000400001007983 */ /* 0x001ee40000100800 */
[----:B---3--:R-:W-:-:S13]  /*1e040*/  R2UR UR4, R0 ;  /* 0x00000000000472ca */ /* 0x008fda00000e0000 */
[----:B------:R-:W-:-:S06]  /*1e050*/  ULOP3.LUT UR4, UR4, 0x2, URZ, 0xfc, !UPT ;  /* 0x0000000204047892 */ /* 0x000fcc000f8efc3f */
[----:B------:R-:W-:-:S04]  /*1e060*/  MOV R0, UR4 ;  /* 0x0000000400007c02 */ /* 0x000fc80008000f00 */
[----:B------:R-:W-:-:S13]  /*1e070*/  ISETP.NE.AND P0, PT, R0, 0x3, PT ;  /* 0x000000030000780c */ /* 0x000fda0003f05270 */
[----:B------:R-:W-:Y:S05]  /*1e080*/  @!P0 BRA `(.L_x_779) ;  /* 0x0000000000048947 */ /* 0x000fea0003800000 */
[----:B------:R-:W-:Y:S01]  /*1e090*/  BPT.TRAP 0x1 ;  /* 0x000000040000795c */ /* 0x000fe20000300000 */
.L_x_779:
[C---:B------:R-:W-:Y:S01]  /*1e0a0*/  IMAD R3, R28.reuse, 0x8, R5 ;  /* 0x000000081c037824 */ /* 0x040fe200078e0205 */
[----:B------:R-:W-:Y:S02]  /*1e0b0*/  SHF.L.U32 R2, R29, 0x1f, RZ ;  /* 0x0000001f1d027819 */ /* 0x000fe400000006ff */
[----:B------:R-:W-:Y:S02]  /*1e0c0*/  IADD3 R28, R28, 0x1, RZ ;  /* 0x000000011c1c7810 */ /* 0x000fe40007ffe0ff */
[----:B------:R-:W0:Y:S02]  /*1e0d0*/  SYNCS.PHASECHK.TRANS64.TRYWAIT P1, [R3+URZ+0x2a840], R2 ;  /* 0x02a84002030075a7 */ /* 0x000e24000802017f */
[----:B------:R-:W-:-:S04]  /*1e0e0*/  ISETP.NE.AND P2, PT, R28, 0x2, PT ;  /* 0x000000021c00780c */ /* 0x000fc80003f45270 */
[----:B------:R-:W-:Y:S01]  /*1e0f0*/  SEL R0, RZ, 0x1, P2 ;  /* 0x00000001ff007807 */ /* 0x000fe20001000000 */
[----:B0-----:R-:W-:Y:S08]  /*1e100*/  @!P1 BRA `(.L_x_780) ;  /* 0x00000048006c9947 */ /* 0x001ff00003800000 */
.L_x_950:
[----:B------:R-:W-:Y:S02]  /*1e110*/  SEL R28, R28, RZ, P2 ;  /* 0x000000ff1c1c7207 */ /* 0x000fe40001000000 */
[----:B------:R-:W-:Y:S01]  /*1e120*/  LOP3.LUT R0, R29, R0, RZ, 0x3c, !PT ;  /* 0x000000001d007212 */ /* 0x000fe200078e3cff */
[----:B------:R-:W-:Y:S06]  /*1e130*/  @!P0 BRA `(.L_x_781) ;  /* 0x0000000000048947 */ /* 0x000fec0003800000 */
[----:B------:R-:W-:Y:S01]  /*1e140*/  BPT.TRAP 0x1 ;  /* 0x000000040000795c */ /* 0x000fe20000300000 */
.L_x_781:
[----:B------:R-:W-:Y:S01]  /*1e150*/  IMAD R5, R28, 0x8, R5 ;  /* 0x000000081c057824 */ /* 0x000fe200078e0205 */
[----:B------:R-:W-:-:S04]  /*1e160*/  SHF.L.U32 R0, R0, 0x1f, RZ ;  /* 0x0000001f00007819 */ /* 0x000fc800000006ff */
[----:B------:R-:W1:Y:S02]  /*1e170*/  SYNCS.PHASECHK.TRANS64.TRYWAIT P1, [R5+URZ+0x2a840], R0 ;  /* 0x02a84000050075a7 */ /* 0x000e64000802017f */
[----:B-1----:R-:W-:Y:S05]  /*1e180*/  @!P1 BRA `(.L_x_782) ;  /* 0x0000004800609947 */ /* 0x002fea0003800000 */
.L_x_951:
[----:B------:R-:W-:Y:S05]  /*1e190*/  @!P0 BRA `(.L_x_783) ;  /* 0x0000000000048947 */ /* 0x000fea0003800000 */
[----:B------:R-:W-:Y:S01]  /*1e1a0*/  BPT.TRAP 0x1 ;  /* 0x000000040000795c */ /* 0x000fe20000300000 */
.L_x_783:
[----:B------:R-:W3:Y:S02]  /*1e1b0*/  SYNCS.PHASECHK.TRANS64.TRYWAIT P1, [R3+URZ+0x2a860], R2 ;  /* 0x02a86002030075a7 */ /* 0x000ee4000802017f */
[----:B---3--:R-:W-:Y:S05]  /*1e1c0*/  @!P1 BRA `(.L_x_784) ;  /* 0x0000004800649947 */ /* 0x008fea0003800000 */
.L_x_952:
[----:B------:R-:W-:Y:S05]  /*1e1d0*/  @!P0 BRA `(.L_x_785) ;  /* 0x0000000000048947 */ /* 0x000fea0003800000 */
[----:B------:R-:W-:Y:S01]  /*1e1e0*/  BPT.TRAP 0x1 ;  /* 0x000000040000795c */ /* 0x000fe20000300000 */
.L_x_785:
[----:B----4-:R4:W0:Y:S02]  /*1e1f0*/  SYNCS.PHASECHK.TRANS64.TRYWAIT P0, [R5+URZ+0x2a860], R0 ;  /* 0x02a86000050075a7 */ /* 0x010824000800017f */
[----:B0-----:R-:W-:Y:S05]  /*1e200*/  @!P0 NANOSLEEP.SYNCS 0x989680 ;  /* 0x009896800000895d */ /* 0x001fea0003900000 */
[----:B------:R-:W0:Y:S02]  /*1e210*/  @!P0 SYNCS.PHASECHK.TRANS64 P0, [R5+URZ+0x2a860], R0 ;  /* 0x02a86000050085a7 */ /* 0x000e24000800007f */
[----:B0-----:R-:W-:Y:S05]  /*1e220*/  @!P0 BRA `(.L_x_785) ;  /* 0xfffffffc00f08947 */ /* 0x001fea000383ffff */
.L_x_448:
[----:B------:R-:W-:Y:S05]  /*1e230*/  BSYNC B9 ;  /* 0x0000000000097941 */ /* 0x000fea0003800000 */
.L_x_445:
[----:B------:R-:W-:Y:S05]  /*1e240*/  EXIT ;  /* 0x000000000000794d */ /* 0x000fea0003800000 */
.L_x_466:
[----:B0-----:R0:W1:Y:S02]  /*1e250*/  SYNCS.PHASECHK.TRANS64.TRYWAIT P6, [R88+URZ+0x2a890], R89 ;  /* 0x02a89059580075a7 */ /* 0x00106400080c017f */
[----:B-1----:R-:W-:Y:S05]  /*1e260*/  @!P6 NANOSLEEP.SYNCS 0x989680 ;  /* 0x009896800000e95d */ /* 0x002fea0003900000 */
[----:B------:R-:W1:Y:S02]  /*1e270*/  @!P6 SYNCS.PHASECHK.TRANS64 P6, [R88+URZ+0x2a890], R89 ;  /* 0x02a890595800e5a7 */ /* 0x000e6400080c007f */
[----:B-1----:R-:W-:Y:S05]  /*1e280*/  @!P6 BRA `(.L_x_466) ;  /* 0xfffffffc00f0e947 */ /* 0x002fea000383ffff */
[----:B------:R-:W-:Y:S05]  /*1e290*/  BRA `(.L_x_786) ;  /* 0xfffffe5400147947 */ /* 0x000fea000383ffff */
.L_x_467:
[----:B------:R-:W-:Y:S01]  /*1e2a0*/  BSSY B1, `(.L_x_787) ;  /* 0x0000008000017945 */ /* 0x000fe20003800000 */
[----:B------:R-:W-:Y:S01]  /*1e2b0*/  MOV R13, R118 ;  /* 0x00000076000d7202 */ /* 0x000fe20000000f00 */
[----:B------:R-:W-:Y:S01]  /*1e2c0*/  IMAD.MOV.U32 R12, RZ, RZ, RZ ;  /* 0x000000ffff0c7224 */ /* 0x000fe200078e00ff */
[----:B------:R-:W-:Y:S01]  /*1e2d0*/  MOV R11, 0x1c1f ;  /* 0x00001c1f000b7802 */ /* 0x000fe20000000f00 */
[----:B------:R-:W-:-:S07]  /*1e2e0*/  IMAD.MOV.U32 R15, RZ, RZ, -0x1 ;  /* 0xffffffffff0f7424 */ /* 0x000fce00078e00ff */
[----:B0-----:R-:W-:Y:S05]  /*1e2f0*/  WARPSYNC.COLLECTIVE R15, `(.L_x_788) ;  /* 0x000000000f087348 */ /* 0x001fea0003c00000 */
[----:B------:R1:W2:Y:S02]  /*1e300*/  SHFL.IDX P6, R14, R13, R12, R11 ;  /* 0x0000000c0d0e7389 */ /* 0x0002a400000c000b */
[----:B012---:R-:W-:Y:S01]  /*1e310*/  ENDCOLLECTIVE ;  /* 0x000000000000791b */ /* 0x007fe20003800000 */
.L_x_788:
[----:B------:R-:W-:Y:S05]  /*1e320*/  BSYNC B1 ;  /* 0x0000000000017941 */ /* 0x000fea0003800000 */
.L_x_787:
[----:B------:R-:W-:Y:S01]  /*1e330*/  IMAD.MOV.U32 R13, RZ, RZ, R119 ;  /* 0x000000ffff0d7224 */ /* 0x000fe200078e0077 */
[----:B------:R-:W-:Y:S01]  /*1e340*/  MOV R12, RZ ;  /* 0x000000ff000c7202 */ /* 0x000fe20000000f00 */
[----:B------:R-:W-:Y:S01]  /*1e350*/  IMAD.MOV.U32 R11, RZ, RZ, 0x1c1f ;  /* 0x00001c1fff0b7424 */ /* 0x000fe200078e00ff */
[----:B------:R-:W-:Y:S02]  /*1e360*/  MOV R15, 0xffffffff ;  /* 0xffffffff000f7802 */ /* 0x000fe40000000f00 */
[----:B------:R-:W-:-:S07]  /*1e370*/  MOV R82, R14 ;  /* 0x0000000e00527202 */ /* 0x000fce0000000f00 */
[----:B------:R-:W-:Y:S05]  /*1e380*/  WARPSYNC.COLLECTIVE R15, `(.L_x_789) ;  /* 0x000000000f087348 */ /* 0x000fea0003c00000 */
[----:B------:R0:W1:Y:S02]  /*1e390*/  SHFL.IDX P6, R14, R13, R12, R11 ;  /* 0x0000000c0d0e7389 */ /* 0x00006400000c000b */
[----:B01----:R-:W-:Y:S01]  /*1e3a0*/  ENDCOLLECTIVE ;  /* 0x000000000000791b */ /* 0x003fe20003800000 */
.L_x_789:
[----:B------:R-:W-:Y:S01]  /*1e3b0*/  IMAD.MOV.U32 R11, RZ, RZ, R14 ;  /* 0x000000ffff0b7224 */ /* 0x000fe200078e000e */
[----:B------:R-:W-:Y:S06]  /*1e3c0*/  BRA `(.L_x_790) ;  /* 0xfffffe5000dc7947 */ /* 0x000fec000383ffff */
.L_x_492:
[----:B------:R-:W-:Y:S01]  /*1e3d0*/  BSSY B1, `(.L_x_791) ;  /* 0x0000008000017945 */ /* 0x000fe20003800000 */
[----:B0---4-:R-:W-:Y:S01]  /*1e3e0*/  MOV R13, R118 ;  /* 0x00000076000d7202 */ /* 0x011fe20000000f00 */
[----:B------:R-:W-:Y:S01]  /*1e3f0*/  IMAD.MOV.U32 R12, RZ, RZ, 0x1 ;  /* 0x00000001ff0c7424 */ /* 0x000fe200078e00ff */
[----:B---3--:R-:W-:Y:S01]  /*1e400*/  MOV R11, 0x1c1f ;  /* 0x00001c1f000b7802 */ /* 0x008fe20000000f00 */
[----:B------:R-:W-:-:S07]  /*1e410*/  IMAD.MOV.U32 R15, RZ, RZ, -0x1 ;  /* 0xffffffffff0f7424 */ /* 0x000fce00078e00ff */
[----:B-12---:R-:W-:Y:S05]  /*1e420*/  WARPSYNC.COLLECTIVE R15, `(.L_x_792) ;  /* 0x000000000f087348 */ /* 0x006fea0003c00000 */
[----:B------:R0:W3:Y:S02]  /*1e430*/  SHFL.IDX P6, R14, R13, R12, R11 ;  /* 0x0000000c0d0e7389 */ /* 0x0000e400000c000b */
[----:B0123--:R-:W-:Y:S01]  /*1e440*/  ENDCOLLECTIVE ;  /* 0x000000000000791b */ /* 0x00ffe20003800000 */
.L_x_792:
[----:B------:R-:W-:Y:S05]  /*1e450*/  BSYNC B1 ;  /* 0x0000000000017941 */ /* 0x000fea0003800000 */
.L_x_791:
[----:B------:R-:W-:Y:S01]  /*1e460*/  IMAD.MOV.U32 R13, RZ, RZ, R119 ;  /* 0x000000ffff0d7224 */ /* 0x000fe200078e0077 */
[----:B------:R-:W-:Y:S01]  /*1e470*/  MOV R12, 0x1 ;  /* 0x00000001000c7802 */ /* 0x000fe20000000f00 */
[----:B------:R-:W-:Y:S01]  /*1e480*/  IMAD.MOV.U32 R11, RZ, RZ, 0x1c1f ;  /* 0x00001c1fff0b7424 */ /* 0x000fe200078e00ff */
[----:B------:R-:W-:Y:S02]  /*1e490*/  MOV R15, 0xffffffff ;  /* 0xffffffff000f7802 */ /* 0x000fe40000000f00 */
[----:B------:R-:W-:-:S07]  /*1e4a0*/  MOV R118, R14 ;  /* 0x0000000e00767202 */ /* 0x000fce0000000f00 */
[----:B------:R-:W-:Y:S05]  /*1e4b0*/  WARPSYNC.COLLECTIVE R15, `(.L_x_793) ;  /* 0x000000000f087348 */ /* 0x000fea0003c00000 */
[----:B------:R0:W1:Y:S02]  /*1e4c0*/  SHFL.IDX P6, R14, R13, R12, R11 ;  /* 0x0000000c0d0e7389 */ /* 0x00006400000c000b */
[----:B01----:R-:W-:Y:S01]  /*1e4d0*/  ENDCOLLECTIVE ;  /* 0x000000000000791b */ /* 0x003fe20003800000 */
.L_x_793:
[----:B------:R-:W-:Y:S01]  /*1e4e0*/  IMAD.MOV.U32 R119, RZ, RZ, R14 ;  /* 0x000000ffff777224 */ /* 0x000fe200078e000e */
[----:B------:R-:W-:Y:S06]  /*1e4f0*/  BRA `(.L_x_794) ;  /* 0xfffffe6800107947 */ /* 0x000fec000383ffff */
.L_x_522:
[----:B-1----:R1:W2:Y:S02]  /*1e500*/  SYNCS.PHASECHK.TRANS64.TRYWAIT P6, [R88+URZ+0x2a890], R89 ;  /* 0x02a89059580075a7 */ /* 0x0022a400080c017f */
[----:B--2---:R-:W-:Y:S05]  /*1e510*/  @!P6 NANOSLEEP.SYNCS 0x989680 ;  /* 0x009896800000e95d */ /* 0x004fea0003900000 */
[----:B------:R-:W2:Y:S02]  /*1e520*/  @!P6 SYNCS.PHASECHK.TRANS64 P6, [R88+URZ+0x2a890], R89 ;  /* 0x02a890595800e5a7 */ /* 0x000ea400080c007f */
[----:B--2---:R-:W-:Y:S05]  /*1e530*/  @!P6 BRA `(.L_x_522) ;  /* 0xfffffffc00f0e947 */ /* 0x004fea000383ffff */
[----:B------:R-:W-:Y:S05]  /*1e540*/  BRA `(.L_x_795) ;  /* 0xfffffe8400e87947 */ /* 0x000fea000383ffff */
.L_x_523:
[----:B------:R-:W-:Y:S01]  /*1e550*/  BSSY B1, `(.L_x_796) ;  /* 0x0000008000017945 */ /* 0x000fe20003800000 */
[----:B------:R-:W-:Y:S01]  /*1e560*/  MOV R13, R118 ;  /* 0x00000076000d7202 */ /* 0x000fe20000000f00 */
[----:B------:R-:W-:Y:S01]  /*1e570*/  IMAD.MOV.U32 R12, RZ, RZ, RZ ;  /* 0x000000ffff0c7224 */ /* 0x000fe200078e00ff */
[----:B------:R-:W-:Y:S01]  /*1e580*/  MOV R11, 0x1c1f ;  /* 0x00001c1f000b7802 */ /* 0x000fe20000000f00 */
[----:B------:R-:W-:-:S07]  /*1e590*/  IMAD.MOV.U32 R15, RZ, RZ, -0x1 ;  /* 0xffffffffff0f7424 */ /* 0x000fce00078e00ff */
[----:B-1----:R-:W-:Y:S05]  /*1e5a0*/  WARPSYNC.COLLECTIVE R15, `(.L_x_797) ;  /* 0x000000000f087348 */ /* 0x002fea0003c00000 */
[----:B------:R0:W2:Y:S02]  /*1e5b0*/  SHFL.IDX P6, R14, R13, R12, R11 ;  /* 0x0000000c0d0e7389 */ /* 0x0000a400000c000b */
[----:B012---:R-:W-:Y:S01]  /*1e5c0*/  ENDCOLLECTIVE ;  /* 0x000000000000791b */ /* 0x007fe20003800000 */
.L_x_797:
[----:B------:R-:W-:Y:S05]  /*1e5d0*/  BSYNC B1 ;  /* 0x0000000000017941 */ /* 0x000fea0003800000 */
.L_x_796:
        /* <DEDUP_REMOVED lines=8> */
.L_x_798:
[----:B------:R-:W-:Y:S01]  /*1e660*/  IMAD.MOV.U32 R11, RZ, RZ, R14 ;  /* 0x000000ffff0b7224 */ /* 0x000fe200078e000e */
[----:B------:R-:W-:Y:S06]  /*1e670*/  BRA `(.L_x_799) ;  /* 0xfffffe8400b47947 */ /* 0x000fec000383ffff */
.L_x_536:
[----:B------:R-:W-:Y:S01]  /*1e680*/  BSSY B1, `(.L_x_800) ;  /* 0x0000008000017945 */ /* 0x000fe20003800000 */
[----:B--234-:R-:W-:Y:S01]  /*1e690*/  MOV R13, R118 ;  /* 0x00000076000d7202 */ /* 0x01cfe20000000f00 */
[----:B------:R-:W-:Y:S01]  /*1e6a0*/  IMAD.MOV.U32 R12, RZ, RZ, 0x1 ;  /* 0x00000001ff0c7424 */ /* 0x000fe200078e00ff */
[----:B------:R-:W-:Y:S01]  /*1e6b0*/  MOV R11, 0x1c1f ;  /* 0x00001c1f000b7802 */ /* 0x000fe20000000f00 */
[----:B------:R-:W-:-:S07]  /*1e6c0*/  IMAD.MOV.U32 R15, RZ, RZ, -0x1 ;  /* 0xffffffffff0f7424 */ /* 0x000fce00078e00ff */
[----:B01----:R-:W-:Y:S05]  /*1e6d0*/  WARPSYNC.COLLECTIVE R15, `(.L_x_801) ;  /* 0x000000000f087348 */ /* 0x003fea0003c00000 */
[----:B------:R2:W3:Y:S02]  /*1e6e0*/  SHFL.IDX P6, R14, R13, R12, R11 ;  /* 0x0000000c0d0e7389 */ /* 0x0004e400000c000b */
[----:B0123--:R-:W-:Y:S01]  /*1e6f0*/  ENDCOLLECTIVE ;  /* 0x000000000000791b */ /* 0x00ffe20003800000 */
.L_x_801:
[----:B------:R-:W-:Y:S05]  /*1e700*/  BSYNC B1 ;  /* 0x0000000000017941 */ /* 0x000fea0003800000 */
.L_x_800:
        /* <DEDUP_REMOVED lines=8> */
.L_x_802:
[----:B------:R-:W-:Y:S01]  /*1e790*/  IMAD.MOV.U32 R119, RZ, RZ, R14 ;  /* 0x000000ffff777224 */ /* 0x000fe200078e000e */
[----:B------:R-:W-:Y:S06]  /*1e7a0*/  BRA `(.L_x_803) ;  /* 0xfffffe9c005c7947 */ /* 0x000fec000383ffff */
.L_x_549:
[----:B0-----:R0:W1:Y:S02]  /*1e7b0*/  SYNCS.PHASECHK.TRANS64.TRYWAIT P4, [R88+URZ+0x2a890], R89 ;  /* 0x02a89059580075a7 */ /* 0x001064000808017f */
[----:B-1----:R-:W-:Y:S05]  /*1e7c0*/  @!P4 NANOSLEEP.SYNCS 0x989680 ;  /* 0x009896800000c95d */ /* 0x002fea0003900000 */
[----:B------:R-:W1:Y:S02]  /*1e7d0*/  @!P4 SYNCS.PHASECHK.TRANS64 P4, [R88+URZ+0x2a890], R89 ;  /* 0x02a890595800c5a7 */ /* 0x000e64000808007f */
[----:B-1----:R-:W-:Y:S05]  /*1e7e0*/  @!P4 BRA `(.L_x_549) ;  /* 0xfffffffc00f0c947 */ /* 0x002fea000383ffff */
[----:B------:R-:W-:Y:S05]  /*1e7f0*/  BRA `(.L_x_804) ;  /* 0xfffffeb000fc7947 */ /* 0x000fea000383ffff */
.L_x_550:
        /* <DEDUP_REMOVED lines=8> */
.L_x_806:
[----:B------:R-:W-:Y:S05]  /*1e880*/  BSYNC B1 ;  /* 0x0000000000017941 */ /* 0x000fea0003800000 */
.L_x_805:
        /* <DEDUP_REMOVED lines=8> */
.L_x_807:
[----:B------:R-:W-:Y:S01]  /*1e910*/  IMAD.MOV.U32 R36, RZ, RZ, R14 ;  /* 0x000000ffff247224 */ /* 0x000fe200078e000e */
[----:B------:R-:W-:Y:S06]  /*1e920*/  BRA `(.L_x_808) ;  /* 0xfffffeb400207947 */ /* 0x000fec000383ffff */
.L_x_553:
[----:B------:R-:W-:Y:S01]  /*1e930*/  BSSY B1, `(.L_x_809) ;  /* 0x0000008000017945 */ /* 0x000fe20003800000 */
[----:B----4-:R-:W-:Y:S01]  /*1e940*/  MOV R13, R39 ;  /* 0x00000027000d7202 */ /* 0x010fe20000000f00 */
[----:B------:R-:W-:Y:S01]  /*1e950*/  IMAD.MOV.U32 R12, RZ, RZ, 0x1 ;  /* 0x00000001ff0c7424 */ /* 0x000fe200078e00ff */
[----:B------:R-:W-:Y:S01]  /*1e960*/  MOV R11, 0x1c1f ;  /* 0x00001c1f000b7802 */ /* 0x000fe20000000f00 */
[----:B------:R-:W-:-:S07]  /*1e970*/  IMAD.MOV.U32 R15, RZ, RZ, -0x1 ;  /* 0xffffffffff0f7424 */ /* 0x000fce00078e00ff */
[----:B0123--:R-:W-:Y:S05]  /*1e980*/  WARPSYNC.COLLECTIVE R15, `(.L_x_810) ;  /* 0x000000000f087348 */ /* 0x00ffea0003c00000 */
[----:B------:R4:W0:Y:S02]  /*1e990*/  SHFL.IDX P6, R14, R13, R12, R11 ;  /* 0x0000000c0d0e7389 */ /* 0x00082400000c000b */
[----:B01234-:R-:W-:Y:S01]  /*1e9a0*/  ENDCOLLECTIVE ;  /* 0x000000000000791b */ /* 0x01ffe20003800000 */
.L_x_810:
[----:B------:R-:W-:Y:S05]  /*1e9b0*/  BSYNC B1 ;  /* 0x0000000000017941 */ /* 0x000fea0003800000 */
.L_x_809:
        /* <DEDUP_REMOVED lines=8> */
.L_x_811:
[----:B------:R-:W-:Y:S01]  /*1ea40*/  IMAD.MOV.U32 R36, RZ, RZ, R14 ;  /* 0x000000ffff247224 */ /* 0x000fe200078e000e */
[----:B------:R-:W-:Y:S06]  /*1ea50*/  BRA `(.L_x_812) ;  /* 0xfffffeb4007c7947 */ /* 0x000fec000383ffff */
.L_x_557:
[----:B---3--:R3:W0:Y:S02]  /*1ea60*/  SYNCS.PHASECHK.TRANS64.TRYWAIT P0, [R88+URZ+0x2a8b0], R89 ;  /* 0x02a8b059580075a7 */ /* 0x008624000800017f */
[----:B0-----:R-:W-:Y:S05]  /*1ea70*/  @!P0 NANOSLEEP.SYNCS 0x989680 ;  /* 0x009896800000895d */ /* 0x001fea0003900000 */
[----:B------:R-:W0:Y:S02]  /*1ea80*/  @!P0 SYNCS.PHASECHK.TRANS64 P0, [R88+URZ+0x2a8b0], R89 ;  /* 0x02a8b059580085a7 */ /* 0x000e24000800007f */
[----:B0-----:R-:W-:Y:S05]  /*1ea90*/  @!P0 BRA `(.L_x_557) ;  /* 0xfffffffc00f08947 */ /* 0x001fea000383ffff */
[----:B------:R-:W-:Y:S05]  /*1eaa0*/  BRA `(.L_x_813) ;  /* 0xfffffeb800547947 */ /* 0x000fea000383ffff */
.L_x_575:
[----:B------:R-:W-:Y:S01]  /*1eab0*/  BSSY B1, `(.L_x_814) ;  /* 0x0000008000017945 */ /* 0x000fe20003800000 */
[----:B------:R-:W-:Y:S01]  /*1eac0*/  MOV R13, R25 ;  /* 0x00000019000d7202 */ /* 0x000fe20000000f00 */
[----:B------:R-:W-:Y:S01]  /*1ead0*/  IMAD.MOV.U32 R12, RZ, RZ, RZ ;  /* 0x000000ffff0c7224 */ /* 0x000fe200078e00ff */
[----:B------:R-:W-:Y:S01]  /*1eae0*/  MOV R11, 0x1c1f ;  /* 0x00001c1f000b7802 */ /* 0x000fe20000000f00 */
[----:B------:R-:W-:-:S07]  /*1eaf0*/  IMAD.MOV.U32 R15, RZ, RZ, -0x1 ;  /* 0xffffffffff0f7424 */ /* 0x000fce00078e00ff */
[----:B----4-:R-:W-:Y:S05]  /*1eb00*/  WARPSYNC.COLLECTIVE R15, `(.L_x_815) ;  /* 0x000000000f087348 */ /* 0x010fea0003c00000 */
[----:B------:R0:W1:Y:S02]  /*1eb10*/  SHFL.IDX P6, R14, R13, R12, R11 ;  /* 0x0000000c0d0e7389 */ /* 0x00006400000c000b */
[----:B01--4-:R-:W-:Y:S01]  /*1eb20*/  ENDCOLLECTIVE ;  /* 0x000000000000791b */ /* 0x013fe20003800000 */
.L_x_815:
[----:B------:R-:W-:Y:S05]  /*1eb30*/  BSYNC B1 ;  /* 0x0000000000017941 */ /* 0x000fea0003800000 */
.L_x_814:
        /* <DEDUP_REMOVED lines=8> */
.L_x_816:
[----:B------:R-:W-:Y:S01]  /*1ebc0*/  MOV R13, R27 ;  /* 0x0000001b000d7202 */ /* 0x000fe20000000f00 */
[----:B------:R-:W-:-:S07]  /*1ebd0*/  IMAD.MOV.U32 R0, RZ, RZ, R14 ;  /* 0x000000ffff007224 */ /* 0x000fce00078e000e */
[----:B------:R-:W-:Y:S05]  /*1ebe0*/  WARPSYNC.COLLECTIVE R15, `(.L_x_817) ;  /* 0x000000000f087348 */ /* 0x000fea0003c00000 */
[----:B------:R0:W1:Y:S02]  /*1ebf0*/  SHFL.IDX P6, R14, R13, R12, R11 ;  /* 0x0000000c0d0e7389 */ /* 0x00006400000c000b */
[----:B01----:R-:W-:Y:S01]  /*1ec00*/  ENDCOLLECTIVE ;  /* 0x000000000000791b */ /* 0x003fe20003800000 */
.L_x_817:
[----:B------:R-:W-:Y:S01]  /*1ec10*/  MOV R13, R26 ;  /* 0x0000001a000d7202 */ /* 0x000fe20000000f00 */
[----:B------:R-:W-:-:S07]  /*1ec20*/  IMAD.MOV.U32 R5, RZ, RZ, R14 ;  /* 0x000000ffff057224 */ /* 0x000fce00078e000e */
[----:B------:R-:W-:Y:S05]  /*1ec30*/  WARPSYNC.COLLECTIVE R15, `(.L_x_818) ;  /* 0x000000000f087348 */ /* 0x000fea0003c00000 */
[----:B------:R0:W1:Y:S02]  /*1ec40*/  SHFL.IDX P6, R14, R13, R12, R11 ;  /* 0x0000000c0d0e7389 */ /* 0x00006400000c000b */
[----:B01----:R-:W-:Y:S01]  /*1ec50*/  ENDCOLLECTIVE ;  /* 0x000000000000791b */ /* 0x003fe20003800000 */
.L_x_818:
[----:B------:R-:W-:Y:S05]  /*1ec60*/  BRA `(.L_x_819) ;  /* 0xfffffec400907947 */ /* 0x000fea000383ffff */
.L_x_579:
[----:B0-----:R0:W1:Y:S02]  /*1ec70*/  SYNCS.PHASECHK.TRANS64.TRYWAIT P0, [R2+URZ+0x2a800], R5 ;  /* 0x02a80005020075a7 */ /* 0x001064000800017f */
[----:B-1----:R-:W-:Y:S05]  /*1ec80*/  @!P0 NANOSLEEP.SYNCS 0x989680 ;  /* 0x009896800000895d */ /* 0x002fea0003900000 */
[----:B------:R-:W1:Y:S02]  /*1ec90*/  @!P0 SYNCS.PHASECHK.TRANS64 P0, [R2+URZ+0x2a800], R5 ;  /* 0x02a80005020085a7 */ /* 0x000e64000800007f */
[----:B-1----:R-:W-:Y:S05]  /*1eca0*/  @!P0 BRA `(.L_x_579) ;  /* 0xfffffffc00f08947 */ /* 0x002fea000383ffff */
[----:B------:R-:W-:Y:S05]  /*1ecb0*/  BRA `(.L_x_820) ;  /* 0xfffffed000087947 */ /* 0x000fea000383ffff */
.L_x_603:
[----:B------:R-:W-:Y:S01]  /*1ecc0*/  BSSY B1, `(.L_x_821) ;  /* 0x0000008000017945 */ /* 0x000fe20003800000 */
[----:B------:R-:W-:Y:S01]  /*1ecd0*/  IMAD.MOV.U32 R13, RZ, RZ, R25 ;  /* 0x000000ffff0d7224 */ /* 0x000fe200078e0019 */
[----:B------:R-:W-:Y:S01]  /*1ece0*/  MOV R12, RZ ;  /* 0x000000ff000c7202 */ /* 0x000fe20000000f00 */
[----:B------:R-:W-:Y:S01]  /*1ecf0*/  IMAD.MOV.U32 R11, RZ, RZ, 0x1c1f ;  /* 0x00001c1fff0b7424 */ /* 0x000fe200078e00ff */
[----:B------:R-:W-:-:S07]  /*1ed00*/  MOV R15, 0xffffffff ;  /* 0xffffffff000f7802 */ /* 0x000fce0000000f00 */
[----:B----4-:R-:W-:Y:S05]  /*1ed10*/  WARPSYNC.COLLECTIVE R15, `(.L_x_822) ;  /* 0x000000000f087348 */ /* 0x010fea0003c00000 */
[----:B------:R0:W1:Y:S02]  /*1ed20*/  SHFL.IDX P6, R14, R13, R12, R11 ;  /* 0x0000000c0d0e7389 */ /* 0x00006400000c000b */
[----:B01--4-:R-:W-:Y:S01]  /*1ed30*/  ENDCOLLECTIVE ;  /* 0x000000000000791b */ /* 0x013fe20003800000 */
.L_x_822:
[----:B------:R-:W-:Y:S05]  /*1ed40*/  BSYNC B1 ;  /* 0x0000000000017941 */ /* 0x000fea0003800000 */
.L_x_821:
[----:B------:R-:W-:Y:S01]  /*1ed50*/  MOV R13, R24 ;  /* 0x00000018000d7202 */ /* 0x000fe20000000f00 */
[----:B------:R-:W-:Y:S01]  /*1ed60*/  IMAD.MOV.U32 R12, RZ, RZ, RZ ;  /* 0x000000ffff0c7224 */ /* 0x000fe200078e00ff */
[----:B------:R-:W-:Y:S01]  /*1ed70*/  MOV R11, 0x1c1f ;  /* 0x00001c1f000b7802 */ /* 0x000fe20000000f00 */
[----:B------:R-:W-:Y:S02]  /*1ed80*/  IMAD.MOV.U32 R15, RZ, RZ, -0x1 ;  /* 0xffffffffff0f7424 */ /* 0x000fe400078e00ff */
[----:B------:R-:W-:-:S07]  /*1ed90*/  IMAD.MOV.U32 R3, RZ, RZ, R14 ;  /* 0x000000ffff037224 */ /* 0x000fce00078e000e */
[----:B------:R-:W-:Y:S05]  /*1eda0*/  WARPSYNC.COLLECTIVE R15, `(.L_x_823) ;  /* 0x000000000f087348 */ /* 0x000fea0003c00000 */
[----:B------:R0:W1:Y:S02]  /*1edb0*/  SHFL.IDX P6, R14, R13, R12, R11 ;  /* 0x0000000c0d0e7389 */ /* 0x00006400000c000b */
[----:B01----:R-:W-:Y:S01]  /*1edc0*/  ENDCOLLECTIVE ;  /* 0x000000000000791b */ /* 0x003fe20003800000 */
.L_x_823:
[----:B------:R-:W-:Y:S01]  /*1edd0*/  IMAD.MOV.U32 R13, RZ, RZ, R27 ;  /* 0x000000ffff0d7224 */ /* 0x000fe200078e001b */
[----:B------:R-:W-:-:S07]  /*1ede0*/  MOV R0, R14 ;  /* 0x0000000e00007202 */ /* 0x000fce0000000f00 */
[----:B------:R-:W-:Y:S05]  /*1edf0*/  WARPSYNC.COLLECTIVE R15, `(.L_x_824) ;  /* 0x000000000f087348 */ /* 0x000fea0003c00000 */
[----:B------:R0:W1:Y:S02]  /*1ee00*/  SHFL.IDX P6, R14, R13, R12, R11 ;  /* 0x0000000c0d0e7389 */ /* 0x00006400000c000b */
[----:B01----:R-:W-:Y:S01]  /*1ee10*/  ENDCOLLECTIVE ;  /* 0x000000000000791b */ /* 0x003fe20003800000 */
.L_x_824:
[----:B------:R-:W-:Y:S01]  /*1ee20*/  IMAD.MOV.U32 R13, RZ, RZ, R26 ;  /* 0x000000ffff0d7224 */ /* 0x000fe200078e001a */
[----:B------:R-:W-:-:S07]  /*1ee30*/  MOV R21, R14 ;  /* 0x0000000e00157202 */ /* 0x000fce0000000f00 */
[----:B------:R-:W-:Y:S05]  /*1ee40*/  WARPSYNC.COLLECTIVE R15, `(.L_x_825) ;  /* 0x000000000f087348 */ /* 0x000fea0003c00000 */
[----:B------:R0:W1:Y:S02]  /*1ee50*/  SHFL.IDX P6, R14, R13, R12, R11 ;  /* 0x0000000c0d0e7389 */ /* 0x00006400000c000b */
[----:B01----:R-:W-:Y:S01]  /*1ee60*/  ENDCOLLECTIVE ;  /* 0x000000000000791b */ /* 0x003fe20003800000 */
.L_x_825:
[----:B------:R-:W-:Y:S01]  /*1ee70*/  MOV R20, R14 ;  /* 0x0000000e00147202 */ /* 0x000fe20000000f00 */
[----:B------:R-:W-:Y:S06]  /*1ee80*/  BRA `(.L_x_826) ;  /* 0xfffffeec00a47947 */ /* 0x000fec000383ffff */
.L_x_607:
[----:B0-----:R0:W1:Y:S02]  /*1ee90*/  SYNCS.PHASECHK.TRANS64.TRYWAIT P0, [R2+URZ+0x2a800], R5 ;  /* 0x02a80005020075a7 */ /* 0x001064000800017f */
[----:B-1----:R-:W-:Y:S05]  /*1eea0*/  @!P0 NANOSLEEP.SYNCS 0x989680 ;  /* 0x009896800000895d */ /* 0x002fea0003900000 */
[----:B------:R-:W1:Y:S02]  /*1eeb0*/  @!P0 SYNCS.PHASECHK.TRANS64 P0, [R2+URZ+0x2a800], R5 ;  /* 0x02a80005020085a7 */ /* 0x000e64000800007f */
[----:B-1----:R-:W-:Y:S05]  /*1eec0*/  @!P0 BRA `(.L_x_607) ;  /* 0xfffffffc00f08947 */ /* 0x002fea000383ffff */
[----:B------:R-:W-:Y:S05]  /*1eed0*/  BRA `(.L_x_827) ;  /* 0xfffffef400b47947 */ /* 0x000fea000383ffff */
.L_x_621:
[----:B-1----:R1:W2:Y:S02]  /*1eee0*/  SYNCS.PHASECHK.TRANS64.TRYWAIT P1, [R5+URZ+0x2a830], R0 ;  /* 0x02a83000050075a7 */ /* 0x0022a4000802017f */
[----:B--2---:R-:W-:Y:S05]  /*1eef0*/  @!P1 NANOSLEEP.SYNCS 0x989680 ;  /* 0x009896800000995d */ /* 0x004fea0003900000 */
[----:B------:R-:W2:Y:S02]  /*1ef00*/  @!P1 SYNCS.PHASECHK.TRANS64 P1, [R5+URZ+0x2a830], R0 ;  /* 0x02a83000050095a7 */ /* 0x000ea4000802007f */
[----:B--2---:R-:W-:Y:S05]  /*1ef10*/  @!P1 BRA `(.L_x_621) ;  /* 0xfffffffc00f09947 */ /* 0x004fea000383ffff */
[----:B------:R-:W-:Y:S05]  /*1ef20*/  BRA `(.L_x_620) ;  /* 0xffffff1800a47947 */ /* 0x000fea000383ffff */
.L_x_629:
[----:B-1----:R1:W2:Y:S02]  /*1ef30*/  SYNCS.PHASECHK.TRANS64.TRYWAIT P1, [R21+URZ+0x2a830], R0 ;  /* 0x02a83000150075a7 */ /* 0x0022a4000802017f */
[----:B--2---:R-:W-:Y:S05]  /*1ef40*/  @!P1 NANOSLEEP.SYNCS 0x989680 ;  /* 0x009896800000995d */ /* 0x004fea0003900000 */
[----:B------:R-:W2:Y:S02]  /*1ef50*/  @!P1 SYNCS.PHASECHK.TRANS64 P1, [R21+URZ+0x2a830], R0 ;  /* 0x02a83000150095a7 */ /* 0x000ea4000802007f */
[----:B--2---:R-:W-:Y:S05]  /*1ef60*/  @!P1 BRA `(.L_x_629) ;  /* 0xfffffffc00f09947 */ /* 0x004fea000383ffff */
[----:B------:R-:W-:Y:S05]  /*1ef70*/  BRA `(.L_x_628) ;  /* 0xffffff3c00847947 */ /* 0x000fea000383ffff */
.L_x_634:
[----:B0-----:R0:W1:Y:S02]  /*1ef80*/  SYNCS.PHASECHK.TRANS64.TRYWAIT P1, [R10+URZ+0x2a850], R3 ;  /* 0x02a850030a0075a7 */ /* 0x001064000802017f */
[----:B-1----:R-:W-:Y:S05]  /*1ef90*/  @!P1 NANOSLEEP.SYNCS 0x989680 ;  /* 0x009896800000995d */ /* 0x002fea0003900000 */
[----:B------:R-:W1:Y:S02]  /*1efa0*/  @!P1 SYNCS.PHASECHK.TRANS64 P1, [R10+URZ+0x2a850], R3 ;  /* 0x02a850030a0095a7 */ /* 0x000e64000802007f */
[----:B-1----:R-:W-:Y:S05]  /*1efb0*/  @!P1 BRA `(.L_x_634) ;  /* 0xfffffffc00f09947 */ /* 0x002fea000383ffff */
[----:B------:R-:W-:Y:S05]  /*1efc0*/  BRA `(.L_x_633) ;  /* 0xffffff4800747947 */ /* 0x000fea000383ffff */
.L_x_642:
[----:B-1----:R1:W2:Y:S02]  /*1efd0*/  SYNCS.PHASECHK.TRANS64.TRYWAIT P1, [R10+URZ+0x2a850], R5 ;  /* 0x02a850050a0075a7 */ /* 0x0022a4000802017f */
[----:B--2---:R-:W-:Y:S05]  /*1efe0*/  @!P1 NANOSLEEP.SYNCS 0x989680 ;  /* 0x009896800000995d */ /* 0x004fea0003900000 */
[----:B------:R-:W2:Y:S02]  /*1eff0*/  @!P1 SYNCS.PHASECHK.TRANS64 P1, [R10+URZ+0x2a850], R5 ;  /* 0x02a850050a0095a7 */ /* 0x000ea4000802007f */
[----:B--2---:R-:W-:Y:S05]  /*1f000*/  @!P1 BRA `(.L_x_642) ;  /* 0xfffffffc00f09947 */ /* 0x004fea000383ffff */
[----:B------:R-:W-:Y:S05]  /*1f010*/  BRA `(.L_x_641) ;  /* 0xffffff60003c7947 */ /* 0x000fea000383ffff */
.L_x_679:
[----:B------:R-:W0:Y:S01]  /*1f020*/  S2R R9, SR_TID.X ;  /* 0x0000000000097919 */ /* 0x000e220000002100 */
[----:B------:R-:W-:Y:S01]  /*1f030*/  BSSY B1, `(.L_x_828) ;  /* 0x000000a000017945 */ /* 0x000fe20003800000 */
[----:B------:R-:W-:Y:S01]  /*1f040*/  MOV R12, RZ ;  /* 0x000000ff000c7202 */ /* 0x000fe20000000f00 */
[----:B------:R-:W-:Y:S01]  /*1f050*/  IMAD.MOV.U32 R11, RZ, RZ, 0x1f ;  /* 0x0000001fff0b7424 */ /* 0x000fe200078e00ff */
[----:B------:R-:W-:Y:S02]  /*1f060*/  MOV R15, 0xffffffff ;  /* 0xffffffff000f7802 */ /* 0x000fe40000000f00 */
[----:B0-----:R-:W-:-:S04]  /*1f070*/  SHF.R.U32.HI R9, RZ, 0x5, R9 ;  /* 0x00000005ff097819 */ /* 0x001fc80000011609 */
[----:B------:R-:W-:-:S05]  /*1f080*/  LOP3.LUT R9, R9, 0x3, RZ, 0xc0, !PT ;  /* 0x0000000309097812 */ /* 0x000fca00078ec0ff */
[----:B------:R-:W-:-:S07]  /*1f090*/  IMAD.MOV.U32 R13, RZ, RZ, R9 ;  /* 0x000000ffff0d7224 */ /* 0x000fce00078e0009 */
[----:B------:R-:W-:Y:S05]  /*1f0a0*/  WARPSYNC.COLLECTIVE R15, `(.L_x_829) ;  /* 0x000000000f087348 */ /* 0x000fea0003c00000 */
[----:B------:R0:W1:Y:S02]  /*1f0b0*/  SHFL.IDX P6, R14, R13, R12, R11 ;  /* 0x0000000c0d0e7389 */ /* 0x00006400000c000b */
[----:B01----:R-:W-:Y:S01]  /*1f0c0*/  ENDCOLLECTIVE ;  /* 0x000000000000791b */ /* 0x003fe20003800000 */
.L_x_829:
[----:B------:R-:W-:Y:S05]  /*1f0d0*/  BSYNC B1 ;  /* 0x0000000000017941 */ /* 0x000fea0003800000 */
.L_x_828:
[----:B------:R-:W-:Y:S05]  /*1f0e0*/  BRA `(.L_x_830) ;  /* 0xffffff9800b47947 */ /* 0x000fea000383ffff */
.L_x_681:
[----:B------:R-:W-:Y:S01]  /*1f0f0*/  BSSY B1, `(.L_x_831) ;  /* 0x0000006000017945 */ /* 0x000fe20003800000 */
[----:B------:R-:W-:-:S07]  /*1f100*/  IMAD.MOV.U32 R15, RZ, RZ, -0x1 ;  /* 0xffffffffff0f7424 */ /* 0x000fce00078e00ff */
[----:B0-----:R-:W-:Y:S05]  /*1f110*/  WARPSYNC.COLLECTIVE R15, `(.L_x_832) ;  /* 0x000000000f0c7348 */ /* 0x001fea0003c00000 */
[----:B------:R-:W-:Y:S02]  /*1f120*/  ELECT P6, UR62, PT ;  /* 0x00000000003e782f */ /* 0x000fe400038c0000 */
[----:B------:R-:W-:Y:S01]  /*1f130*/  MOV R14, UR62 ;  /* 0x0000003e000e7c02 */ /* 0x000fe20008000f00 */
[----:B0-----:R-:W-:Y:S10]  /*1f140*/  ENDCOLLECTIVE ;  /* 0x000000000000791b */ /* 0x001ff40003800000 */
.L_x_832:
[----:B------:R-:W-:Y:S05]  /*1f150*/  BSYNC B1 ;  /* 0x0000000000017941 */ /* 0x000fea0003800000 */
.L_x_831:
[----:B------:R-:W-:Y:S05]  /*1f160*/  BRA `(.L_x_680) ;  /* 0xffffff9800ac7947 */ /* 0x000fea000383ffff */
.L_x_683:
[----:B0-----:R0:W1:Y:S02]  /*1f170*/  SYNCS.PHASECHK.TRANS64.TRYWAIT P0, [R22+URZ+0x2a820], R3 ;  /* 0x02a82003160075a7 */ /* 0x001064000800017f */
[----:B-1----:R-:W-:Y:S05]  /*1f180*/  @!P0 NANOSLEEP.SYNCS 0x989680 ;  /* 0x009896800000895d */ /* 0x002fea0003900000 */
[----:B------:R-:W1:Y:S02]  /*1f190*/  @!P0 SYNCS.PHASECHK.TRANS64 P0, [R22+URZ+0x2a820], R3 ;  /* 0x02a82003160085a7 */ /* 0x000e64000800007f */
[----:B-1----:R-:W-:Y:S05]  /*1f1a0*/  @!P0 BRA `(.L_x_683) ;  /* 0xfffffffc00f08947 */ /* 0x002fea000383ffff */
[----:B------:R-:W-:Y:S05]  /*1f1b0*/  BRA `(.L_x_833) ;  /* 0xffffff9800bc7947 */ /* 0x000fea000383ffff */
.L_x_687:
[----:B-1----:R1:W2:Y:S02]  /*1f1c0*/  SYNCS.PHASECHK.TRANS64.TRYWAIT P0, [R9+URZ+0x2a8a0], R8 ;  /* 0x02a8a008090075a7 */ /* 0x0022a4000800017f */
[----:B--2---:R-:W-:Y:S05]  /*1f1d0*/  @!P0 NANOSLEEP.SYNCS 0x989680 ;  /* 0x009896800000895d */ /* 0x004fea0003900000 */
[----:B------:R-:W2:Y:S02]  /*1f1e0*/  @!P0 SYNCS.PHASECHK.TRANS64 P0, [R9+URZ+0x2a8a0], R8 ;  /* 0x02a8a008090085a7 */ /* 0x000ea4000800007f */
[----:B--2---:R-:W-:Y:S05]  /*1f1f0*/  @!P0 BRA `(.L_x_687) ;  /* 0xfffffffc00f08947 */ /* 0x004fea000383ffff */
[----:B------:R-:W-:Y:S05]  /*1f200*/  BRA `(.L_x_834) ;  /* 0xffffff9800d47947 */ /* 0x000fea000383ffff */
.L_x_694:
[----:B0-----:R0:W2:Y:S02]  /*1f210*/  SYNCS.PHASECHK.TRANS64.TRYWAIT P0, [R9+URZ+0x2a8c0], R8 ;  /* 0x02a8c008090075a7 */ /* 0x0010a4000800017f */
[----:B--2---:R-:W-:Y:S05]  /*1f220*/  @!P0 NANOSLEEP.SYNCS 0x989680 ;  /* 0x009896800000895d */ /* 0x004fea0003900000 */
[----:B------:R-:W2:Y:S02]  /*1f230*/  @!P0 SYNCS.PHASECHK.TRANS64 P0, [R9+URZ+0x2a8c0], R8 ;  /* 0x02a8c008090085a7 */ /* 0x000ea4000800007f */
[----:B--2---:R-:W-:Y:S05]  /*1f240*/  @!P0 BRA `(.L_x_694) ;  /* 0xfffffffc00f08947 */ /* 0x004fea000383ffff */
[----:B------:R-:W-:Y:S05]  /*1f250*/  BRA `(.L_x_835) ;  /* 0xffffff9c00cc7947 */ /* 0x000fea000383ffff */
.L_x_702:
[----:B-1----:R1:W2:Y:S02]  /*1f260*/  SYNCS.PHASECHK.TRANS64.TRYWAIT P1, [R6+URZ+0x2a8a0], R9 ;  /* 0x02a8a009060075a7 */ /* 0x0022a4000802017f */
[----:B--2---:R-:W-:Y:S05]  /*1f270*/  @!P1 NANOSLEEP.SYNCS 0x989680 ;  /* 0x009896800000995d */ /* 0x004fea0003900000 */
[----:B------:R-:W2:Y:S02]  /*1f280*/  @!P1 SYNCS.PHASECHK.TRANS64 P1, [R6+URZ+0x2a8a0], R9 ;  /* 0x02a8a009060095a7 */ /* 0x000ea4000802007f */
[----:B--2---:R-:W-:Y:S05]  /*1f290*/  @!P1 BRA `(.L_x_702) ;  /* 0xfffffffc00f09947 */ /* 0x004fea000383ffff */
[----:B------:R-:W-:Y:S05]  /*1f2a0*/  BRA `(.L_x_836) ;  /* 0xffffffa000c87947 */ /* 0x000fea000383ffff */
.L_x_709:
[----:B0-----:R0:W2:Y:S02]  /*1f2b0*/  SYNCS.PHASECHK.TRANS64.TRYWAIT P1, [R6+URZ+0x2a8c0], R9 ;  /* 0x02a8c009060075a7 */ /* 0x0010a4000802017f */
[----:B--2---:R-:W-:Y:S05]  /*1f2c0*/  @!P1 NANOSLEEP.SYNCS 0x989680 ;  /* 0x009896800000995d */ /* 0x004fea0003900000 */
[----:B------:R-:W2:Y:S02]  /*1f2d0*/  @!P1 SYNCS.PHASECHK.TRANS64 P1, [R6+URZ+0x2a8c0], R9 ;  /* 0x02a8c009060095a7 */ /* 0x000ea4000802007f */
[----:B--2---:R-:W-:Y:S05]  /*1f2e0*/  @!P1 BRA `(.L_x_709) ;  /* 0xfffffffc00f09947 */ /* 0x004fea000383ffff */
[----:B------:R-:W-:Y:S05]  /*1f2f0*/  BRA `(.L_x_837) ;  /* 0xffffffa400bc7947 */ /* 0x000fea000383ffff */
.L_x_723:
[----:B------:R-:W0:Y:S01]  /*1f300*/  S2R R7, SR_TID.X ;  /* 0x0000000000077919 */ /* 0x000e220000002100 */
[----:B------:R-:W-:Y:S01]  /*1f310*/  BSSY B0, `(.L_x_838) ;  /* 0x000000a000007945 */ /* 0x000fe20003800000 */
[----:B------:R-:W-:Y:S01]  /*1f320*/  IMAD.MOV.U32 R12, RZ, RZ, RZ ;  /* 0x000000ffff0c7224 */ /* 0x000fe200078e00ff */
[----:B------:R-:W-:Y:S01]  /*1f330*/  MOV R11, 0x1f ;  /* 0x0000001f000b7802 */ /* 0x000fe20000000f00 */
[----:B------:R-:W-:Y:S01]  /*1f340*/  IMAD.MOV.U32 R15, RZ, RZ, -0x1 ;  /* 0xffffffffff0f7424 */ /* 0x000fe200078e00ff */
[----:B0-----:R-:W-:-:S04]  /*1f350*/  SHF.R.U32.HI R7, RZ, 0x5, R7 ;  /* 0x00000005ff077819 */ /* 0x001fc80000011607 */
[----:B------:R-:W-:-:S04]  /*1f360*/  LOP3.LUT R7, R7, 0x3, RZ, 0xc0, !PT ;  /* 0x0000000307077812 */ /* 0x000fc800078ec0ff */
[----:B------:R-:W-:-:S07]  /*1f370*/  MOV R13, R7 ;  /* 0x00000007000d7202 */ /* 0x000fce0000000f00 */
[----:B-----5:R-:W-:Y:S05]  /*1f380*/  WARPSYNC.COLLECTIVE R15, `(.L_x_839) ;  /* 0x000000000f087348 */ /* 0x020fea0003c00000 */
[----:B------:R0:W1:Y:S02]  /*1f390*/  SHFL.IDX P6, R14, R13, R12, R11 ;  /* 0x0000000c0d0e7389 */ /* 0x00006400000c000b */
[----:B01---5:R-:W-:Y:S01]  /*1f3a0*/  ENDCOLLECTIVE ;  /* 0x000000000000791b */ /* 0x023fe20003800000 */
.L_x_839:
[----:B------:R-:W-:Y:S05]  /*1f3b0*/  BSYNC B0 ;  /* 0x0000000000007941 */ /* 0x000fea0003800000 */
.L_x_838:
[----:B------:R-:W-:Y:S05]  /*1f3c0*/  BRA `(.L_x_840) ;  /* 0xffffffb000cc7947 */ /* 0x000fea000383ffff */
.L_x_726:
[----:B0-----:R0:W1:Y:S02]  /*1f3d0*/  SYNCS.PHASECHK.TRANS64.TRYWAIT P0, [R7+URZ+0x2a840], R2 ;  /* 0x02a84002070075a7 */ /* 0x001064000800017f */
[----:B-1----:R-:W-:Y:S05]  /*1f3e0*/  @!P0 NANOSLEEP.SYNCS 0x989680 ;  /* 0x009896800000895d */ /* 0x002fea0003900000 */
[----:B------:R-:W1:Y:S02]  /*1f3f0*/  @!P0 SYNCS.PHASECHK.TRANS64 P0, [R7+URZ+0x2a840], R2 ;  /* 0x02a84002070085a7 */ /* 0x000e64000800007f */
[----:B-1----:R-:W-:Y:S05]  /*1f400*/  @!P0 BRA `(.L_x_726) ;  /* 0xfffffffc00f08947 */ /* 0x002fea000383ffff */
[----:B------:R-:W-:Y:S05]  /*1f410*/  BRA `(.L_x_841) ;  /* 0xffffffb400287947 */ /* 0x000fea000383ffff */
.L_x_727:
[----:B------:R-:W-:Y:S01]  /*1f420*/  BSSY B0, `(.L_x_842) ;  /* 0x0000008000007945 */ /* 0x000fe20003800000 */
[----:B------:R-:W-:Y:S01]  /*1f430*/  MOV R13, R0 ;  /* 0x00000000000d7202 */ /* 0x000fe20000000f00 */
[----:B------:R-:W-:Y:S01]  /*1f440*/  IMAD.MOV.U32 R12, RZ, RZ, RZ ;  /* 0x000000ffff0c7224 */ /* 0x000fe200078e00ff */
[----:B------:R-:W-:Y:S01]  /*1f450*/  MOV R11, 0x181f ;  /* 0x0000181f000b7802 */ /* 0x000fe20000000f00 */
[----:B------:R-:W-:-:S07]  /*1f460*/  IMAD.MOV.U32 R15, RZ, RZ, -0x1 ;  /* 0xffffffffff0f7424 */ /* 0x000fce00078e00ff */
[----:B------:R-:W-:Y:S05]  /*1f470*/  WARPSYNC.COLLECTIVE R15, `(.L_x_843) ;  /* 0x000000000f087348 */ /* 0x000fea0003c00000 */
[----:B------:R0:W1:Y:S02]  /*1f480*/  SHFL.IDX P6, R14, R13, R12, R11 ;  /* 0x0000000c0d0e7389 */ /* 0x00006400000c000b */
[----:B01----:R-:W-:Y:S01]  /*1f490*/  ENDCOLLECTIVE ;  /* 0x000000000000791b */ /* 0x003fe20003800000 */
.L_x_843:
[----:B------:R-:W-:Y:S05]  /*1f4a0*/  BSYNC B0 ;  /* 0x0000000000007941 */ /* 0x000fea0003800000 */
.L_x_842:
[----:B------:R-:W-:Y:S01]  /*1f4b0*/  IMAD.MOV.U32 R13, RZ, RZ, R4 ;  /* 0x000000ffff0d7224 */ /* 0x000fe200078e0004 */
[----:B------:R-:W-:Y:S01]  /*1f4c0*/  MOV R12, RZ ;  /* 0x000000ff000c7202 */ /* 0x000fe20000000f00 */
[----:B------:R-:W-:Y:S01]  /*1f4d0*/  IMAD.MOV.U32 R11, RZ, RZ, 0x181f ;  /* 0x0000181fff0b7424 */ /* 0x000fe200078e00ff */
[----:B------:R-:W-:Y:S01]  /*1f4e0*/  MOV R15, 0xffffffff ;  /* 0xffffffff000f7802 */ /* 0x000fe20000000f00 */
[----:B------:R-:W-:Y:S01]  /*1f4f0*/  @P0 IMAD R8, R5, 0x2, R22 ;  /* 0x0000000205080824 */ /* 0x000fe200078e0216 */
[----:B------:R-:W-:-:S07]  /*1f500*/  MOV R2, R14 ;  /* 0x0000000e00027202 */ /* 0x000fce0000000f00 */
[----:B------:R-:W-:Y:S05]  /*1f510*/  WARPSYNC.COLLECTIVE R15, `(.L_x_844) ;  /* 0x000000000f087348 */ /* 0x000fea0003c00000 */
[----:B------:R0:W1:Y:S02]  /*1f520*/  SHFL.IDX P6, R14, R13, R12, R11 ;  /* 0x0000000c0d0e7389 */ /* 0x00006400000c000b */
[----:B01----:R-:W-:Y:S01]  /*1f530*/  ENDCOLLECTIVE ;  /* 0x000000000000791b */ /* 0x003fe20003800000 */
.L_x_844:
[----:B------:R-:W-:Y:S01]  /*1f540*/  MOV R13, R0 ;  /* 0x00000000000d7202 */ /* 0x000fe20000000f00 */
[----:B------:R-:W-:Y:S02]  /*1f550*/  IMAD.MOV.U32 R12, RZ, RZ, 0x1 ;  /* 0x00000001ff0c7424 */ /* 0x000fe400078e00ff */
[----:B------:R-:W-:-:S07]  /*1f560*/  IMAD.MOV.U32 R3, RZ, RZ, R14 ;  /* 0x000000ffff037224 */ /* 0x000fce00078e000e */
[----:B------:R-:W-:Y:S05]  /*1f570*/  WARPSYNC.COLLECTIVE R15, `(.L_x_845) ;  /* 0x000000000f087348 */ /* 0x000fea0003c00000 */
[----:B------:R0:W1:Y:S02]  /*1f580*/  SHFL.IDX P6, R14, R13, R12, R11 ;  /* 0x0000000c0d0e7389 */ /* 0x00006400000c000b */
[----:B01----:R-:W-:Y:S01]  /*1f590*/  ENDCOLLECTIVE ;  /* 0x000000000000791b */ /* 0x003fe20003800000 */
.L_x_845:
[----:B------:R-:W-:-:S04]  /*1f5a0*/  @P0 LEA R3, P1, R9, R3, 0x1 ;  /* 0x0000000309030211 */ /* 0x000fc800078208ff */
[----:B------:R-:W-:Y:S02]  /*1f5b0*/  @P0 IADD3.X R2, RZ, R2, RZ, P1, !PT ;  /* 0x00000002ff020210 */ /* 0x000fe40000ffe4ff */
[----:B------:R-:W-:Y:S02]  /*1f5c0*/  ISETP.GE.AND P1, PT, R6, 0x11, PT ;  /* 0x000000110600780c */ /* 0x000fe40003f26270 */
        /* <DEDUP_REMOVED lines=10> */
[----:B0-----:R-:W-:-:S07]  /*1f670*/  MOV R2, R14 ;  /* 0x0000000e00027202 */ /* 0x001fce0000000f00 */
[----:B------:R-:W-:Y:S05]  /*1f680*/  WARPSYNC.COLLECTIVE R15, `(.L_x_846) ;  /* 0x000000000f087348 */ /* 0x000fea0003c00000 */
[----:B------:R0:W1:Y:S02]  /*1f690*/  SHFL.IDX P6, R14, R13, R12, R11 ;  /* 0x0000000c0d0e7389 */ /* 0x00006400000c000b */
[----:B01----:R-:W-:Y:S01]  /*1f6a0*/  ENDCOLLECTIVE ;  /* 0x000000000000791b */ /* 0x003fe20003800000 */
.L_x_846:
[----:B------:R-:W-:Y:S01]  /*1f6b0*/  @P1 LEA R8, R5, R22, 0x1 ;  /* 0x0000001605081211 */ /* 0x000fe200078e08ff */
[----:B------:R-:W-:Y:S01]  /*1f6c0*/  IMAD.MOV.U32 R13, RZ, RZ, R0 ;  /* 0x000000ffff0d7224 */ /* 0x000fe200078e0000 */
[----:B------:R-:W-:Y:S02]  /*1f6d0*/  MOV R12, 0x2 ;  /* 0x00000002000c7802 */ /* 0x000fe40000000f00 */
[----:B------:R-:W-:-:S07]  /*1f6e0*/  MOV R3, R14 ;  /* 0x0000000e00037202 */ /* 0x000fce0000000f00 */
[----:B------:R-:W-:Y:S05]  /*1f6f0*/  WARPSYNC.COLLECTIVE R15, `(.L_x_847) ;  /* 0x000000000f087348 */ /* 0x000fea0003c00000 */
[----:B------:R0:W1:Y:S02]  /*1f700*/  SHFL.IDX P6, R14, R13, R12, R11 ;  /* 0x0000000c0d0e7389 */ /* 0x00006400000c000b */
[----:B01----:R-:W-:Y:S01]  /*1f710*/  ENDCOLLECTIVE ;  /* 0x000000000000791b */ /* 0x003fe20003800000 */
.L_x_847:
        /* <DEDUP_REMOVED lines=17> */
.L_x_848:
[----:B------:R-:W-:Y:S01]  /*1f830*/  @P1 IMAD R8, R5, 0x2, R22 ;  /* 0x0000000205081824 */ /* 0x000fe200078e0216 */
[----:B------:R-:W-:Y:S01]  /*1f840*/  MOV R13, R0 ;  /* 0x00000000000d7202 */ /* 0x000fe20000000f00 */
[----:B------:R-:W-:Y:S02]  /*1f850*/  IMAD.MOV.U32 R12, RZ, RZ, 0x3 ;  /* 0x00000003ff0c7424 */ /* 0x000fe400078e00ff */
[----:B------:R-:W-:-:S07]  /*1f860*/  IMAD.MOV.U32 R3, RZ, RZ, R14 ;  /* 0x000000ffff037224 */ /* 0x000fce00078e000e */
[----:B------:R-:W-:Y:S05]  /*1f870*/  WARPSYNC.COLLECTIVE R15, `(.L_x_849) ;  /* 0x000000000f087348 */ /* 0x000fea0003c00000 */
[----:B------:R0:W1:Y:S02]  /*1f880*/  SHFL.IDX P6, R14, R13, R12, R11 ;  /* 0x0000000c0d0e7389 */ /* 0x00006400000c000b */
[----:B01----:R-:W-:Y:S01]  /*1f890*/  ENDCOLLECTIVE ;  /* 0x000000000000791b */ /* 0x003fe20003800000 */
.L_x_849:
        /* <DEDUP_REMOVED lines=12> */
[----:B------:R-:W-:Y:S02]  /*1f960*/  ISETP.GE.AND P1, PT, R6, 0x31, PT ;  /* 0x000000310600780c */ /* 0x000fe40003f26270 */
[----:B0-----:R-:W-:-:S11]  /*1f970*/  MOV R2, R14 ;  /* 0x0000000e00027202 */ /* 0x001fd60000000f00 */
[----:B------:R-:W-:Y:S05]  /*1f980*/  WARPSYNC.COLLECTIVE R15, `(.L_x_850) ;  /* 0x000000000f087348 */ /* 0x000fea0003c00000 */
[----:B------:R0:W1:Y:S02]  /*1f990*/  SHFL.IDX P6, R14, R13, R12, R11 ;  /* 0x0000000c0d0e7389 */ /* 0x00006400000c000b */
[----:B01----:R-:W-:Y:S01]  /*1f9a0*/  ENDCOLLECTIVE ;  /* 0x000000000000791b */ /* 0x003fe20003800000 */
.L_x_850:
[----:B------:R-:W-:Y:S01]  /*1f9b0*/  @P1 LEA R8, R5, R22, 0x1 ;  /* 0x0000001605081211 */ /* 0x000fe200078e08ff */
[----:B------:R-:W-:Y:S01]  /*1f9c0*/  IMAD.MOV.U32 R13, RZ, RZ, R0 ;  /* 0x000000ffff0d7224 */ /* 0x000fe200078e0000 */
[----:B------:R-:W-:Y:S02]  /*1f9d0*/  MOV R12, 0x4 ;  /* 0x00000004000c7802 */ /* 0x000fe40000000f00 */
[----:B------:R-:W-:-:S07]  /*1f9e0*/  MOV R3, R14 ;  /* 0x0000000e00037202 */ /* 0x000fce0000000f00 */
[----:B------:R-:W-:Y:S05]  /*1f9f0*/  WARPSYNC.COLLECTIVE R15, `(.L_x_851) ;  /* 0x000000000f087348 */ /* 0x000fea0003c00000 */
[----:B------:R0:W1:Y:S02]  /*1fa00*/  SHFL.IDX P6, R14, R13, R12, R11 ;  /* 0x0000000c0d0e7389 */ /* 0x00006400000c000b */
[----:B01----:R-:W-:Y:S01]  /*1fa10*/  ENDCOLLECTIVE ;  /* 0x000000000000791b */ /* 0x003fe20003800000 */
.L_x_851:
        /* <DEDUP_REMOVED lines=17> */
.L_x_852:
[----:B------:R-:W-:Y:S01]  /*1fb30*/  @P1 IMAD R8, R5, 0x2, R22 ;  /* 0x0000000205081824 */ /* 0x000fe200078e0216 */
[----:B------:R-:W-:Y:S01]  /*1fb40*/  MOV R13, R0 ;  /* 0x00000000000d7202 */ /* 0x000fe20000000f00 */
[----:B------:R-:W-:Y:S02]  /*1fb50*/  IMAD.MOV.U32 R12, RZ, RZ, 0x5 ;  /* 0x00000005ff0c7424 */ /* 0x000fe400078e00ff */
[----:B------:R-:W-:-:S07]  /*1fb60*/  IMAD.MOV.U32 R3, RZ, RZ, R14 ;  /* 0x000000ffff037224 */ /* 0x000fce00078e000e */
[----:B------:R-:W-:Y:S05]  /*1fb70*/  WARPSYNC.COLLECTIVE R15, `(.L_x_853) ;  /* 0x000000000f087348 */ /* 0x000fea0003c00000 */
[----:B------:R0:W1:Y:S02]  /*1fb80*/  SHFL.IDX P6, R14, R13, R12, R11 ;  /* 0x0000000c0d0e7389 */ /* 0x00006400000c000b */
[----:B01----:R-:W-:Y:S01]  /*1fb90*/  ENDCOLLECTIVE ;  /* 0x000000000000791b */ /* 0x003fe20003800000 */
.L_x_853:
[----:B------:R-:W-:-:S04]  /*1fba0*/  @P1 LEA R3, P0, R9, R3, 0x1 ;  /* 0x0000000309031211 */ /* 0x000fc800078008ff */
[----:B------:R-:W-:-:S04]  /*1fbb0*/  @P1 IADD3.X R2, RZ, R2, RZ, P0, !PT ;  /* 0x00000002ff021210 */ /* 0x000fc800007fe4ff */
[----:B------:R-:W-:Y:S01]  /*1fbc0*/  @P1 LOP3.LUT R3, R3, R2, RZ, 0x3c, !PT ;  /* 0x0000000203031212 */ /* 0x000fe200078e3cff */
[----:B------:R-:W-:-:S03]  /*1fbd0*/  IMAD.MOV.U32 R13, RZ, RZ, R4 ;  /* 0x000000ffff0d7224 */ /* 0x000fc600078e0004 */
[----:B------:R-:W-:-:S04]  /*1fbe0*/  @P1 LOP3.LUT R2, R3, R2, RZ, 0x3c, !PT ;  /* 0x0000000203021212 */ /* 0x000fc800078e3cff */
[----:B------:R-:W-:Y:S02]  /*1fbf0*/  @P1 LOP3.LUT R3, R3, R2, RZ, 0x3c, !PT ;  /* 0x0000000203031212 */ /* 0x000fe400078e3cff */
[----:B------:R-:W-:-:S03]  /*1fc00*/  MOV R0, R14 ;  /* 0x0000000e00007202 */ /* 0x000fc60000000f00 */
[----:B------:R-:W-:Y:S01]  /*1fc10*/  @!PT LDS RZ, [RZ] ;  /* 0x00000000fffff984 */ /* 0x000fe20000000800 */
[----:B------:R-:W-:Y:S01]  /*1fc20*/  @!PT LDS RZ, [RZ] ;  /* 0x00000000fffff984 */ /* 0x000fe20000000800 */
[----:B------:R-:W-:Y:S01]  /*1fc30*/  @!PT LDS RZ, [RZ] ;  /* 0x00000000fffff984 */ /* 0x000fe20000000800 */
[----:B------:R0:W-:Y:S04]  /*1fc40*/  @P1 LDGSTS.E.BYPASS.LTC128B.128 [R8+0x1a400], desc[UR60][R2.64], !P4 ;  /* 0x1a40000002081fae */ /* 0x0001e8000e101d7c */
[----:B0-----:R-:W-:Y:S05]  /*1fc50*/  WARPSYNC.COLLECTIVE R15, `(.L_x_854) ;  /* 0x000000000f087348 */ /* 0x001fea0003c00000 */
[----:B------:R1:W2:Y:S02]  /*1fc60*/  SHFL.IDX P6, R14, R13, R12, R11 ;  /* 0x0000000c0d0e7389 */ /* 0x0002a400000c000b */
[----:B012---:R-:W-:Y:S01]  /*1fc70*/  ENDCOLLECTIVE ;  /* 0x000000000000791b */ /* 0x007fe20003800000 */
.L_x_854:
[----:B------:R-:W-:Y:S01]  /*1fc80*/  @!PT LDS RZ, [RZ] ;  /* 0x00000000fffff984 */ /* 0x000fe20000000800 */
[----:B------:R-:W-:Y:S01]  /*1fc90*/  @!PT LDS RZ, [RZ] ;  /* 0x00000000fffff984 */ /* 0x000fe20000000800 */
[----:B------:R-:W-:Y:S01]  /*1fca0*/  @!PT LDS RZ, [RZ] ;  /* 0x00000000fffff984 */ /* 0x000fe20000000800 */
[----:B------:R-:W-:Y:S04]  /*1fcb0*/  @P1 LDGSTS.E.BYPASS.LTC128B.128 [R8+0x1d400], desc[UR60][R2.64+0x80], !P3 ;  /* 0x1d40008002081fae */ /* 0x000fe8000d901d7c */
[----:B------:R0:W-:Y:S02]  /*1fcc0*/  @P1 LDGSTS.E.BYPASS.LTC128B.128 [R8+0x20400], desc[UR60][R2.64+0x100], !P2 ;  /* 0x2040010002081fae */ /* 0x0001e4000d101d7c */
[----:B0-----:R-:W-:Y:S01]  /*1fcd0*/  MOV R2, R14 ;  /* 0x0000000e00027202 */ /* 0x001fe20000000f00 */
[----:B------:R-:W-:Y:S06]  /*1fce0*/  BRA `(.L_x_855) ;  /* 0xffffffb000787947 */ /* 0x000fec000383ffff */
.L_x_732:
[----:B------:R-:W-:Y:S01]  /*1fcf0*/  IMAD.MOV.U32 R13, RZ, RZ, R5 ;  /* 0x000000ffff0d7224 */ /* 0x000fe200078e0005 */
[----:B------:R-:W-:Y:S01]  /*1fd00*/  MOV R12, RZ ;  /* 0x000000ff000c7202 */ /* 0x000fe20000000f00 */
[----:B------:R-:W-:Y:S01]  /*1fd10*/  IMAD.MOV.U32 R11, RZ, RZ, 0x181f ;  /* 0x0000181fff0b7424 */ /* 0x000fe200078e00ff */
[----:B------:R-:W-:Y:S01]  /*1fd20*/  MOV R15, 0xffffffff ;  /* 0xffffffff000f7802 */ /* 0x000fe20000000f00 */
[----:B-----5:R-:W-:Y:S01]  /*1fd30*/  IMAD R6, R17, R8, RZ ;  /* 0x0000000811067224 */ /* 0x020fe200078e02ff */
[----:B------:R-:W-:-:S07]  /*1fd40*/  IADD3 R4, R10, R4, RZ ;  /* 0x000000040a047210 */ /* 0x000fce0007ffe0ff */
[----:B------:R-:W-:Y:S05]  /*1fd50*/  WARPSYNC.COLLECTIVE R15, `(.L_x_856) ;  /* 0x000000000f087348 */ /* 0x000fea0003c00000 */
[----:B------:R0:W1:Y:S02]  /*1fd60*/  SHFL.IDX P6, R14, R13, R12, R11 ;  /* 0x0000000c0d0e7389 */ /* 0x00006400000c000b */
[----:B01----:R-:W-:Y:S01]  /*1fd70*/  ENDCOLLECTIVE ;  /* 0x000000000000791b */ /* 0x003fe20003800000 */
.L_x_856:
[----:B------:R-:W-:Y:S02]  /*1fd80*/  ISETP.GE.AND P1, PT, R4, R6, PT ;  /* 0x000000060400720c */ /* 0x000fe40003f26270 */
[----:B------:R-:W-:Y:S01]  /*1fd90*/  MOV R13, R0 ;  /* 0x00000000000d7202 */ /* 0x000fe20000000f00 */
[----:B------:R-:W-:-:S10]  /*1fda0*/  IMAD.MOV.U32 R2, RZ, RZ, R14 ;  /* 0x000000ffff027224 */ /* 0x000fd400078e000e */
[----:B------:R-:W-:Y:S05]  /*1fdb0*/  WARPSYNC.COLLECTIVE R15, `(.L_x_857) ;  /* 0x000000000f087348 */ /* 0x000fea0003c00000 */
[----:B------:R0:W1:Y:S02]  /*1fdc0*/  SHFL.IDX P6, R14, R13, R12, R11 ;  /* 0x0000000c0d0e7389 */ /* 0x00006400000c000b */
[----:B01----:R-:W-:Y:S01]  /*1fdd0*/  ENDCOLLECTIVE ;  /* 0x000000000000791b */ /* 0x003fe20003800000 */
.L_x_857:
[----:B------:R-:W-:Y:S01]  /*1fde0*/  MOV R13, R5 ;  /* 0x00000005000d7202 */ /* 0x000fe20000000f00 */
[----:B------:R-:W-:Y:S02]  /*1fdf0*/  IMAD.MOV.U32 R12, RZ, RZ, 0x1 ;  /* 0x00000001ff0c7424 */ /* 0x000fe400078e00ff */
[----:B------:R-:W-:-:S07]  /*1fe00*/  IMAD.MOV.U32 R3, RZ, RZ, R14 ;  /* 0x000000ffff037224 */ /* 0x000fce00078e000e */
[----:B------:R-:W-:Y:S05]  /*1fe10*/  WARPSYNC.COLLECTIVE R15, `(.L_x_858) ;  /* 0x000000000f087348 */ /* 0x000fea0003c00000 */
[----:B------:R0:W1:Y:S02]  /*1fe20*/  SHFL.IDX P6, R14, R13, R12, R11 ;  /* 0x0000000c0d0e7389 */ /* 0x00006400000c000b */
[----:B01----:R-:W-:Y:S01]  /*1fe30*/  ENDCOLLECTIVE ;  /* 0x000000000000791b */ /* 0x003fe20003800000 */
.L_x_858:
        /* <DEDUP_REMOVED lines=11> */
[----:B------:R-:W-:-:S02]  /*1fef0*/  ISETP.GE.AND P1, PT, R7, R6, PT ;  /* 0x000000060700720c */ /* 0x000fc40003f26270 */
[----:B0-----:R-:W-:-:S11]  /*1ff00*/  MOV R2, R14 ;  /* 0x0000000e00027202 */ /* 0x001fd60000000f00 */
[----:B------:R-:W-:Y:S05]  /*1ff10*/  WARPSYNC.COLLECTIVE R15, `(.L_x_859) ;  /* 0x000000000f087348 */ /* 0x000fea0003c00000 */
[----:B------:R0:W1:Y:S02]  /*1ff20*/  SHFL.IDX P6, R14, R13, R12, R11 ;  /* 0x0000000c0d0e7389 */ /* 0x00006400000c000b */
[----:B01----:R-:W-:Y:S01]  /*1ff30*/  ENDCOLLECTIVE ;  /* 0x000000000000791b */ /* 0x003fe20003800000 */
.L_x_859:
[----:B------:R-:W-:Y:S01]  /*1ff40*/  IMAD.MOV.U32 R13, RZ, RZ, R5 ;  /* 0x000000ffff0d7224 */ /* 0x000fe200078e0005 */
[----:B------:R-:W-:Y:S02]  /*1ff50*/  MOV R12, 0x2 ;  /* 0x00000002000c7802 */ /* 0x000fe40000000f00 */
[----:B------:R-:W-:-:S07]  /*1ff60*/  MOV R3, R14 ;  /* 0x0000000e00037202 */ /* 0x000fce0000000f00 */
[----:B------:R-:W-:Y:S05]  /*1ff70*/  WARPSYNC.COLLECTIVE R15, `(.L_x_860) ;  /* 0x000000000f087348 */ /* 0x000fea0003c00000 */
[----:B------:R0:W1:Y:S02]  /*1ff80*/  SHFL.IDX P6, R14, R13, R12, R11 ;  /* 0x0000000c0d0e7389 */ /* 0x00006400000c000b */
[----:B01----:R-:W-:Y:S01]  /*1ff90*/  ENDCOLLECTIVE ;  /* 0x000000000000791b */ /* 0x003fe20003800000 */
.L_x_860:
[----:B------:R-:W-:-:S05]  /*1ffa0*/  @!P1 LEA R7, P4, R9, R3, 0x1 ;  /* 0x0000000309079211 */ /* 0x000fca00078808ff */
[----:B------:R-:W-:Y:S01]  /*1ffb0*/  @!P1 IMAD.X R8, RZ, RZ, R2, P4 ;  /* 0x000000ffff089224 */ /* 0x000fe200020e0602 */
[----:B------:R-:W-:Y:S02]  /*1ffc0*/  @!P1 MOV R2, R7 ;  /* 0x0000000700029202 */ /* 0x000fe40000000f00 */
[----:B------:R-:W-:Y:S01]  /*1ffd0*/  IADD3 R7, R4, 0x20, RZ ;  /* 0x0000002004077810 */ /* 0x000fe20007ffe0ff */
[----:B------:R-:W-:Y:S01]  /*1ffe0*/  @!P1 IMAD.MOV.U32 R3, RZ, RZ, R8 ;  /* 0x000000ffff039224 */ /* 0x000fe200078e0008 */
[----:B------:R-:W-:-:S04]  /*1fff0*/  MOV R13, R0 ;  /* 0x00000000000d7202 */ /* 0x000fc80000000f00 */
        /* <DEDUP_REMOVED lines=11> */
.L_x_861:
[----:B------:R-:W-:Y:S01]  /*200b0*/  MOV R13, R5 ;  /* 0x00000005000d7202 */ /* 0x000fe20000000f00 */
[----:B------:R-:W-:Y:S02]  /*200c0*/  IMAD.MOV.U32 R12, RZ, RZ, 0x3 ;  /* 0x00000003ff0c7424 */ /* 0x000fe400078e00ff */
[----:B------:R-:W-:-:S07]  /*200d0*/  IMAD.MOV.U32 R3, RZ, RZ, R14 ;  /* 0x000000ffff037224 */ /* 0x000fce00078e000e */
[----:B------:R-:W-:Y:S05]  /*200e0*/  WARPSYNC.COLLECTIVE R15, `(.L_x_862) ;  /* 0x000000000f087348 */ /* 0x000fea0003c00000 */
[----:B------:R0:W1:Y:S02]  /*200f0*/  SHFL.IDX P6, R14, R13, R12, R11 ;  /* 0x0000000c0d0e7389 */ /* 0x00006400000c000b */
[----:B01----:R-:W-:Y:S01]  /*20100*/  ENDCOLLECTIVE ;  /* 0x000000000000791b */ /* 0x003fe20003800000 */
.L_x_862:
[----:B------:R-:W-:-:S04]  /*20110*/  @!P1 LEA R7, P4, R9, R3, 0x1 ;  /* 0x0000000309079211 */ /* 0x000fc800078808ff */
[----:B------:R-:W-:Y:S01]  /*20120*/  @!P1 IADD3.X R8, RZ, R2, RZ, P4, !PT ;  /* 0x00000002ff089210 */ /* 0x000fe200027fe4ff */
        /* <DEDUP_REMOVED lines=10> */
[----:B------:R-:W-:Y:S02]  /*201d0*/  ISETP.GE.AND P1, PT, R7, R6, PT ;  /* 0x000000060700720c */ /* 0x000fe40003f26270 */
[----:B0-----:R-:W-:-:S11]  /*201e0*/  MOV R2, R14 ;  /* 0x0000000e00027202 */ /* 0x001fd60000000f00 */
[----:B------:R-:W-:Y:S05]  /*201f0*/  WARPSYNC.COLLECTIVE R15, `(.L_x_863) ;  /* 0x000000000f087348 */ /* 0x000fea0003c00000 */
[----:B------:R0:W1:Y:S02]  /*20200*/  SHFL.IDX P6, R14, R13, R12, R11 ;  /* 0x0000000c0d0e7389 */ /* 0x00006400000c000b */
[----:B01----:R-:W-:Y:S01]  /*20210*/  ENDCOLLECTIVE ;  /* 0x000000000000791b */ /* 0x003fe20003800000 */
.L_x_863:
[----:B------:R-:W-:Y:S01]  /*20220*/  IMAD.MOV.U32 R13, RZ, RZ, R5 ;  /* 0x000000ffff0d7224 */ /* 0x000fe200078e0005 */
[----:B------:R-:W-:Y:S02]  /*20230*/  MOV R12, 0x4 ;  /* 0x00000004000c7802 */ /* 0x000fe40000000f00 */
[----:B------:R-:W-:-:S07]  /*20240*/  MOV R3, R14 ;  /* 0x0000000e00037202 */ /* 0x000fce0000000f00 */
[----:B------:R-:W-:Y:S05]  /*20250*/  WARPSYNC.COLLECTIVE R15, `(.L_x_864) ;  /* 0x000000000f087348 */ /* 0x000fea0003c00000 */
[----:B------:R0:W1:Y:S02]  /*20260*/  SHFL.IDX P6, R14, R13, R12, R11 ;  /* 0x0000000c0d0e7389 */ /* 0x00006400000c000b */
[----:B01----:R-:W-:Y:S01]  /*20270*/  ENDCOLLECTIVE ;  /* 0x000000000000791b */ /* 0x003fe20003800000 */
.L_x_864:
        /* <DEDUP_REMOVED lines=17> */
.L_x_865:
[----:B------:R-:W-:Y:S01]  /*20390*/  MOV R13, R5 ;  /* 0x00000005000d7202 */ /* 0x000fe20000000f00 */
[----:B------:R-:W-:Y:S02]  /*203a0*/  IMAD.MOV.U32 R12, RZ, RZ, 0x5 ;  /* 0x00000005ff0c7424 */ /* 0x000fe400078e00ff */
[----:B------:R-:W-:-:S07]  /*203b0*/  IMAD.MOV.U32 R3, RZ, RZ, R14 ;  /* 0x000000ffff037224 */ /* 0x000fce00078e000e */
[----:B------:R-:W-:Y:S05]  /*203c0*/  WARPSYNC.COLLECTIVE R15, `(.L_x_866) ;  /* 0x000000000f087348 */ /* 0x000fea0003c00000 */
[----:B------:R0:W1:Y:S02]  /*203d0*/  SHFL.IDX P6, R14, R13, R12, R11 ;  /* 0x0000000c0d0e7389 */ /* 0x00006400000c000b */
[----:B01----:R-:W-:Y:S01]  /*203e0*/  ENDCOLLECTIVE ;  /* 0x000000000000791b */ /* 0x003fe20003800000 */
.L_x_866:
        /* <DEDUP_REMOVED lines=17> */
.L_x_867:
[----:B------:R-:W-:Y:S01]  /*20500*/  IMAD.MOV.U32 R13, RZ, RZ, R5 ;  /* 0x000000ffff0d7224 */ /* 0x000fe200078e0005 */
[----:B------:R-:W-:Y:S02]  /*20510*/  MOV R12, 0x6 ;  /* 0x00000006000c7802 */ /* 0x000fe40000000f00 */
[----:B------:R-:W-:-:S07]  /*20520*/  MOV R3, R14 ;  /* 0x0000000e00037202 */ /* 0x000fce0000000f00 */
[----:B------:R-:W-:Y:S05]  /*20530*/  WARPSYNC.COLLECTIVE R15, `(.L_x_868) ;  /* 0x000000000f087348 */ /* 0x000fea0003c00000 */
[----:B------:R0:W1:Y:S02]  /*20540*/  SHFL.IDX P6, R14, R13, R12, R11 ;  /* 0x0000000c0d0e7389 */ /* 0x00006400000c000b */
[----:B01----:R-:W-:Y:S01]  /*20550*/  ENDCOLLECTIVE ;  /* 0x000000000000791b */ /* 0x003fe20003800000 */
.L_x_868:
        /* <DEDUP_REMOVED lines=17> */
.L_x_869:
[----:B------:R-:W-:Y:S01]  /*20670*/  IMAD.MOV.U32 R13, RZ, RZ, R5 ;  /* 0x000000ffff0d7224 */ /* 0x000fe200078e0005 */
[----:B------:R-:W-:Y:S01]  /*20680*/  MOV R12, 0x7 ;  /* 0x00000007000c7802 */ /* 0x000fe20000000f00 */
[----:B------:R-:W-:-:S07]  /*20690*/  IMAD.MOV.U32 R3, RZ, RZ, R14 ;  /* 0x000000ffff037224 */ /* 0x000fce00078e000e */
[----:B------:R-:W-:Y:S05]  /*206a0*/  WARPSYNC.COLLECTIVE R15, `(.L_x_870) ;  /* 0x000000000f087348 */ /* 0x000fea0003c00000 */
[----:B------:R0:W1:Y:S02]  /*206b0*/  SHFL.IDX P6, R14, R13, R12, R11 ;  /* 0x0000000c0d0e7389 */ /* 0x00006400000c000b */
[----:B01----:R-:W-:Y:S01]  /*206c0*/  ENDCOLLECTIVE ;  /* 0x000000000000791b */ /* 0x003fe20003800000 */
.L_x_870:
[----:B------:R-:W-:-:S04]  /*206d0*/  @!P1 LEA R7, P4, R9, R3, 0x1 ;  /* 0x0000000309079211 */ /* 0x000fc800078808ff */
[----:B------:R-:W-:Y:S01]  /*206e0*/  @!P1 IADD3.X R8, RZ, R2, RZ, P4, !PT ;  /* 0x00000002ff089210 */ /* 0x000fe200027fe4ff */
[----:B------:R-:W-:-:S03]  /*206f0*/  @!P1 IMAD.MOV.U32 R2, RZ, RZ, R7 ;  /* 0x000000ffff029224 */ /* 0x000fc600078e0007 */
[----:B------:R-:W-:Y:S02]  /*20700*/  @!P1 MOV R3, R8 ;  /* 0x0000000800039202 */ /* 0x000fe40000000f00 */
[----:B------:R-:W-:-:S03]  /*20710*/  MOV R13, R0 ;  /* 0x00000000000d7202 */ /* 0x000fc60000000f00 */
        /* <DEDUP_REMOVED lines=10> */
.L_x_871:
[----:B------:R-:W-:Y:S05]  /*207c0*/  BRA `(.L_x_872) ;  /* 0xffffffb000e87947 */ /* 0x000fea000383ffff */
.L_x_737:
[----:B0-----:R0:W1:Y:S02]  /*207d0*/  SYNCS.PHASECHK.TRANS64.TRYWAIT P0, [R22+URZ+0x2a820], R3 ;  /* 0x02a82003160075a7 */ /* 0x001064000800017f */
[----:B-1----:R-:W-:Y:S05]  /*207e0*/  @!P0 NANOSLEEP.SYNCS 0x989680 ;  /* 0x009896800000895d */ /* 0x002fea0003900000 */
[----:B------:R-:W1:Y:S02]  /*207f0*/  @!P0 SYNCS.PHASECHK.TRANS64 P0, [R22+URZ+0x2a820], R3 ;  /* 0x02a82003160085a7 */ /* 0x000e64000800007f */
[----:B-1----:R-:W-:Y:S05]  /*20800*/  @!P0 BRA `(.L_x_737) ;  /* 0xfffffffc00f08947 */ /* 0x002fea000383ffff */
[----:B------:R-:W-:Y:S05]  /*20810*/  BRA `(.L_x_873) ;  /* 0xffffffb400587947 */ /* 0x000fea000383ffff */
.L_x_742:
[----:B0-----:R0:W1:Y:S02]  /*20820*/  SYNCS.PHASECHK.TRANS64.TRYWAIT P0, [R5+URZ+0x2a840], R0 ;  /* 0x02a84000050075a7 */ /* 0x001064000800017f */
[----:B-1----:R-:W-:Y:S05]  /*20830*/  @!P0 NANOSLEEP.SYNCS 0x989680 ;  /* 0x009896800000895d */ /* 0x002fea0003900000 */
[----:B------:R-:W1:Y:S02]  /*20840*/  @!P0 SYNCS.PHASECHK.TRANS64 P0, [R5+URZ+0x2a840], R0 ;  /* 0x02a84000050085a7 */ /* 0x000e64000800007f */
[----:B-1----:R-:W-:Y:S05]  /*20850*/  @!P0 BRA `(.L_x_742) ;  /* 0xfffffffc00f08947 */ /* 0x002fea000383ffff */
[----:B------:R-:W-:Y:S05]  /*20860*/  BRA `(.L_x_874) ;  /* 0xffffffb800247947 */ /* 0x000fea000383ffff */
.L_x_743:
[----:B------:R-:W-:Y:S01]  /*20870*/  BSSY B1, `(.L_x_875) ;  /* 0x0000008000017945 */ /* 0x000fe20003800000 */
[----:B------:R-:W-:Y:S01]  /*20880*/  IMAD.MOV.U32 R13, RZ, RZ, R8 ;  /* 0x000000ffff0d7224 */ /* 0x000fe200078e0008 */
[----:B------:R-:W-:Y:S01]  /*20890*/  MOV R12, RZ ;  /* 0x000000ff000c7202 */ /* 0x000fe20000000f00 */
[----:B------:R-:W-:Y:S01]  /*208a0*/  IMAD.MOV.U32 R11, RZ, RZ, 0x181f ;  /* 0x0000181fff0b7424 */ /* 0x000fe200078e00ff */
[----:B------:R-:W-:-:S07]  /*208b0*/  MOV R15, 0xffffffff ;  /* 0xffffffff000f7802 */ /* 0x000fce0000000f00 */
[----:B------:R-:W-:Y:S05]  /*208c0*/  WARPSYNC.COLLECTIVE R15, `(.L_x_876) ;  /* 0x000000000f087348 */ /* 0x000fea0003c00000 */
[----:B------:R0:W1:Y:S02]  /*208d0*/  SHFL.IDX P6, R14, R13, R12, R11 ;  /* 0x0000000c0d0e7389 */ /* 0x00006400000c000b */
[----:B01----:R-:W-:Y:S01]  /*208e0*/  ENDCOLLECTIVE ;  /* 0x000000000000791b */ /* 0x003fe20003800000 */
.L_x_876:
[----:B------:R-:W-:Y:S05]  /*208f0*/  BSYNC B1 ;  /* 0x0000000000017941 */ /* 0x000fea0003800000 */
.L_x_875:
[----:B------:R-:W0:Y:S01]  /*20900*/  S2R R35, SR_TID.X ;  /* 0x0000000000237919 */ /* 0x000e220000002100 */
[----:B------:R-:W-:Y:S01]  /*20910*/  MOV R13, R9 ;  /* 0x00000009000d7202 */ /* 0x000fe20000000f00 */
[----:B------:R-:W-:Y:S01]  /*20920*/  IMAD.MOV.U32 R12, RZ, RZ, RZ ;  /* 0x000000ffff0c7224 */ /* 0x000fe200078e00ff */
[----:B------:R-:W-:Y:S01]  /*20930*/  MOV R11, 0x181f ;  /* 0x0000181f000b7802 */ /* 0x000fe20000000f00 */
[----:B------:R-:W-:Y:S01]  /*20940*/  IMAD.MOV.U32 R3, RZ, RZ, R14 ;  /* 0x000000ffff037224 */ /* 0x000fe200078e000e */
[----:B------:R-:W-:Y:S02]  /*20950*/  MOV R15, 0xffffffff ;  /* 0xffffffff000f7802 */ /* 0x000fe40000000f00 */
[----:B------:R-:W-:-:S07]  /*20960*/  LEA R4, R4, R22, 0x1 ;  /* 0x0000001604047211 */ /* 0x000fce00078e08ff */
[----:B0-----:R-:W-:Y:S05]  /*20970*/  WARPSYNC.COLLECTIVE R15, `(.L_x_877) ;  /* 0x000000000f087348 */ /* 0x001fea0003c00000 */
[----:B------:R1:W2:Y:S02]  /*20980*/  SHFL.IDX P6, R14, R13, R12, R11 ;  /* 0x0000000c0d0e7389 */ /* 0x0002a400000c000b */
[----:B012---:R-:W-:Y:S01]  /*20990*/  ENDCOLLECTIVE ;  /* 0x000000000000791b */ /* 0x007fe20003800000 */
.L_x_877:
[----:B------:R-:W-:Y:S01]  /*209a0*/  IMAD.MOV.U32 R13, RZ, RZ, R8 ;  /* 0x000000ffff0d7224 */ /* 0x000fe200078e0008 */
[----:B------:R-:W-:Y:S01]  /*209b0*/  MOV R12, 0x1 ;  /* 0x00000001000c7802 */ /* 0x000fe20000000f00 */
[----:B------:R-:W-:Y:S02]  /*209c0*/  IMAD.SHL.U32 R35, R35, 0x8, RZ ;  /* 0x0000000823237824 */ /* 0x000fe400078e00ff */
[----:B------:R-:W-:-:S07]  /*209d0*/  IMAD.MOV.U32 R2, RZ, RZ, R14 ;  /* 0x000000ffff027224 */ /* 0x000fce00078e000e */
[----:B------:R-:W-:Y:S05]  /*209e0*/  WARPSYNC.COLLECTIVE R15, `(.L_x_878) ;  /* 0x000000000f087348 */ /* 0x000fea0003c00000 */
[----:B------:R0:W1:Y:S02]  /*209f0*/  SHFL.IDX P6, R14, R13, R12, R11 ;  /* 0x0000000c0d0e7389 */ /* 0x00006400000c000b */
[----:B01----:R-:W-:Y:S01]  /*20a00*/  ENDCOLLECTIVE ;  /* 0x000000000000791b */ /* 0x003fe20003800000 */
.L_x_878:
[----:B------:R-:W-:-:S04]  /*20a10*/  LOP3.LUT R35, R35, 0x38, RZ, 0xc0, !PT ;  /* 0x0000003823237812 */ /* 0x000fc800078ec0ff */
[----:B------:R-:W-:-:S04]  /*20a20*/  SHF.L.U32 R0, R35, 0x1, RZ ;  /* 0x0000000123007819 */ /* 0x000fc800000006ff */
[----:B------:R-:W-:-:S05]  /*20a30*/  IADD3 R2, P0, R2, R0, RZ ;  /* 0x0000000002027210 */ /* 0x000fca0007f1e0ff */
[----:B------:R-:W-:Y:S01]  /*20a40*/  IMAD.X R3, RZ, RZ, R3, P0 ;  /* 0x000000ffff037224 */ /* 0x000fe200000e0603 */
[----:B------:R-:W-:-:S04]  /*20a50*/  MOV R13, R9 ;  /* 0x00000009000d7202 */ /* 0x000fc80000000f00 */
        /* <DEDUP_REMOVED lines=10> */
.L_x_879:
[----:B------:R-:W-:Y:S01]  /*20b00*/  IMAD.MOV.U32 R13, RZ, RZ, R8 ;  /* 0x000000ffff0d7224 */ /* 0x000fe200078e0008 */
[----:B------:R-:W-:Y:S01]  /*20b10*/  MOV R12, 0x2 ;  /* 0x00000002000c7802 */ /* 0x000fe20000000f00 */
[----:B------:R-:W-:-:S07]  /*20b20*/  IMAD.MOV.U32 R2, RZ, RZ, R14 ;  /* 0x000000ffff027224 */ /* 0x000fce00078e000e */
[----:B------:R-:W-:Y:S05]  /*20b30*/  WARPSYNC.COLLECTIVE R15, `(.L_x_880) ;  /* 0x000000000f087348 */ /* 0x000fea0003c00000 */
[----:B------:R0:W1:Y:S02]  /*20b40*/  SHFL.IDX P6, R14, R13, R12, R11 ;  /* 0x0000000c0d0e7389 */ /* 0x00006400000c000b */
[----:B01----:R-:W-:Y:S01]  /*20b50*/  ENDCOLLECTIVE ;  /* 0x000000000000791b */ /* 0x003fe20003800000 */
.L_x_880:
[----:B------:R-:W-:-:S04]  /*20b60*/  IADD3 R2, P0, R2, R0, RZ ;  /* 0x0000000002027210 */ /* 0x000fc80007f1e0ff */
[----:B------:R-:W-:-:S05]  /*20b70*/  IADD3.X R3, RZ, R3, RZ, P0, !PT ;  /* 0x00000003ff037210 */ /* 0x000fca00007fe4ff */
        /* <DEDUP_REMOVED lines=11> */
.L_x_881:
[----:B------:R-:W-:Y:S01]  /*20c30*/  IMAD.MOV.U32 R13, RZ, RZ, R8 ;  /* 0x000000ffff0d7224 */ /* 0x000fe200078e0008 */
[----:B------:R-:W-:Y:S01]  /*20c40*/  MOV R12, 0x3 ;  /* 0x00000003000c7802 */ /* 0x000fe20000000f00 */
[----:B------:R-:W-:-:S07]  /*20c50*/  IMAD.MOV.U32 R2, RZ, RZ, R14 ;  /* 0x000000ffff027224 */ /* 0x000fce00078e000e */
[----:B------:R-:W-:Y:S05]  /*20c60*/  WARPSYNC.COLLECTIVE R15, `(.L_x_882) ;  /* 0x000000000f087348 */ /* 0x000fea0003c00000 */
[----:B------:R0:W1:Y:S02]  /*20c70*/  SHFL.IDX P6, R14, R13, R12, R11 ;  /* 0x0000000c0d0e7389 */ /* 0x00006400000c000b */
[----:B01----:R-:W-:Y:S01]  /*20c80*/  ENDCOLLECTIVE ;  /* 0x000000000000791b */ /* 0x003fe20003800000 */
.L_x_882:
        /* <DEDUP_REMOVED lines=13> */
.L_x_883:
[----:B------:R-:W-:Y:S01]  /*20d60*/  IMAD.MOV.U32 R13, RZ, RZ, R8 ;  /* 0x000000ffff0d7224 */ /* 0x000fe200078e0008 */
[----:B------:R-:W-:Y:S01]  /*20d70*/  MOV R12, 0x4 ;  /* 0x00000004000c7802 */ /* 0x000fe20000000f00 */
[----:B------:R-:W-:-:S07]  /*20d80*/  IMAD.MOV.U32 R2, RZ, RZ, R14 ;  /* 0x000000ffff027224 */ /* 0x000fce00078e000e */
[----:B------:R-:W-:Y:S05]  /*20d90*/  WARPSYNC.COLLECTIVE R15, `(.L_x_884) ;  /* 0x000000000f087348 */ /* 0x000fea0003c00000 */
[----:B------:R0:W1:Y:S02]  /*20da0*/  SHFL.IDX P6, R14, R13, R12, R11 ;  /* 0x0000000c0d0e7389 */ /* 0x00006400000c000b */
[----:B01----:R-:W-:Y:S01]  /*20db0*/  ENDCOLLECTIVE ;  /* 0x000000000000791b */ /* 0x003fe20003800000 */
.L_x_884:
        /* <DEDUP_REMOVED lines=13> */
.L_x_885:
[----:B------:R-:W-:Y:S01]  /*20e90*/  IMAD.MOV.U32 R13, RZ, RZ, R8 ;  /* 0x000000ffff0d7224 */ /* 0x000fe200078e0008 */
[----:B------:R-:W-:Y:S01]  /*20ea0*/  MOV R12, 0x5 ;  /* 0x00000005000c7802 */ /* 0x000fe20000000f00 */
[----:B------:R-:W-:-:S07]  /*20eb0*/  IMAD.MOV.U32 R2, RZ, RZ, R14 ;  /* 0x000000ffff027224 */ /* 0x000fce00078e000e */
[----:B------:R-:W-:Y:S05]  /*20ec0*/  WARPSYNC.COLLECTIVE R15, `(.L_x_886) ;  /* 0x000000000f087348 */ /* 0x000fea0003c00000 */
[----:B------:R0:W1:Y:S02]  /*20ed0*/  SHFL.IDX P6, R14, R13, R12, R11 ;  /* 0x0000000c0d0e7389 */ /* 0x00006400000c000b */
[----:B01----:R-:W-:Y:S01]  /*20ee0*/  ENDCOLLECTIVE ;  /* 0x000000000000791b */ /* 0x003fe20003800000 */
.L_x_886:
        /* <DEDUP_REMOVED lines=13> */
.L_x_887:
[----:B------:R-:W-:Y:S01]  /*20fc0*/  IMAD.MOV.U32 R2, RZ, RZ, R14 ;  /* 0x000000ffff027224 */ /* 0x000fe200078e000e */
[----:B------:R-:W-:Y:S06]  /*20fd0*/  BRA `(.L_x_888) ;  /* 0xffffffb4005c7947 */ /* 0x000fec000383ffff */
.L_x_748:
[----:B-1----:R1:W2:Y:S02]  /*20fe0*/  SYNCS.PHASECHK.TRANS64.TRYWAIT P0, [R5+URZ+0x2a860], R2 ;  /* 0x02a86002050075a7 */ /* 0x0022a4000800017f */
[----:B--2---:R-:W-:Y:S05]  /*20ff0*/  @!P0 NANOSLEEP.SYNCS 0x989680 ;  /* 0x009896800000895d */ /* 0x004fea0003900000 */
[----:B------:R-:W2:Y:S02]  /*21000*/  @!P0 SYNCS.PHASECHK.TRANS64 P0, [R5+URZ+0x2a860], R2 ;  /* 0x02a86002050085a7 */ /* 0x000ea4000800007f */
[----:B--2---:R-:W-:Y:S05]  /*21010*/  @!P0 BRA `(.L_x_748) ;  /* 0xfffffffc00f08947 */ /* 0x004fea000383ffff */
[----:B------:R-:W-:Y:S05]  /*21020*/  BRA `(.L_x_889) ;  /* 0xffffffb400b87947 */ /* 0x000fea000383ffff */
.L_x_749:
        /* <DEDUP_REMOVED lines=8> */
.L_x_891:
[----:B------:R-:W-:Y:S05]  /*210b0*/  BSYNC B1 ;  /* 0x0000000000017941 */ /* 0x000fea0003800000 */
.L_x_890:
[----:B------:R-:W-:Y:S01]  /*210c0*/  IMAD.MOV.U32 R13, RZ, RZ, R24 ;  /* 0x000000ffff0d7224 */ /* 0x000fe200078e0018 */
[----:B------:R-:W-:Y:S01]  /*210d0*/  MOV R12, RZ ;  /* 0x000000ff000c7202 */ /* 0x000fe20000000f00 */
[----:B------:R-:W-:Y:S01]  /*210e0*/  IMAD.MOV.U32 R11, RZ, RZ, 0x181f ;  /* 0x0000181fff0b7424 */ /* 0x000fe200078e00ff */
[----:B------:R-:W-:Y:S01]  /*210f0*/  MOV R15, 0xffffffff ;  /* 0xffffffff000f7802 */ /* 0x000fe20000000f00 */
[----:B------:R-:W-:Y:S01]  /*21100*/  IMAD R4, R4, 0x2, R22 ;  /* 0x0000000204047824 */ /* 0x000fe200078e0216 */
[----:B------:R-:W-:-:S07]  /*21110*/  MOV R3, R14 ;  /* 0x0000000e00037202 */ /* 0x000fce0000000f00 */
[----:B------:R-:W-:Y:S05]  /*21120*/  WARPSYNC.COLLECTIVE R15, `(.L_x_892) ;  /* 0x000000000f087348 */ /* 0x000fea0003c00000 */
[----:B------:R0:W1:Y:S02]  /*21130*/  SHFL.IDX P6, R14, R13, R12, R11 ;  /* 0x0000000c0d0e7389 */ /* 0x00006400000c000b */
[----:B01----:R-:W-:Y:S01]  /*21140*/  ENDCOLLECTIVE ;  /* 0x000000000000791b */ /* 0x003fe20003800000 */
.L_x_892:
[----:B------:R-:W-:Y:S01]  /*21150*/  MOV R13, R25 ;  /* 0x00000019000d7202 */ /* 0x000fe20000000f00 */
[----:B------:R-:W-:Y:S02]  /*21160*/  IMAD.MOV.U32 R12, RZ, RZ, 0x1 ;  /* 0x00000001ff0c7424 */ /* 0x000fe400078e00ff */
[----:B------:R-:W-:-:S07]  /*21170*/  IMAD.MOV.U32 R2, RZ, RZ, R14 ;  /* 0x000000ffff027224 */ /* 0x000fce00078e000e */
[----:B------:R-:W-:Y:S05]  /*21180*/  WARPSYNC.COLLECTIVE R15, `(.L_x_893) ;  /* 0x000000000f087348 */ /* 0x000fea0003c00000 */
[----:B------:R0:W1:Y:S02]  /*21190*/  SHFL.IDX P6, R14, R13, R12, R11 ;  /* 0x0000000c0d0e7389 */ /* 0x00006400000c000b */
[----:B01----:R-:W-:Y:S01]  /*211a0*/  ENDCOLLECTIVE ;  /* 0x000000000000791b */ /* 0x003fe20003800000 */
.L_x_893:
[----:B------:R-:W-:-:S04]  /*211b0*/  IADD3 R2, P1, R2, R0, RZ ;  /* 0x0000000002027210 */ /* 0x000fc80007f3e0ff */
[----:B------:R-:W-:Y:S02]  /*211c0*/  IADD3.X R3, RZ, R3, RZ, P1, !PT ;  /* 0x00000003ff037210 */ /* 0x000fe40000ffe4ff */
        /* <DEDUP_REMOVED lines=9> */
[----:B0-----:R-:W-:-:S07]  /*21260*/  MOV R3, R14 ;  /* 0x0000000e00037202 */ /* 0x001fce0000000f00 */
[----:B------:R-:W-:Y:S05]  /*21270*/  WARPSYNC.COLLECTIVE R15, `(.L_x_894) ;  /* 0x000000000f087348 */ /* 0x000fea0003c00000 */
[----:B------:R0:W1:Y:S02]  /*21280*/  SHFL.IDX P6, R14, R13, R12, R11 ;  /* 0x0000000c0d0e7389 */ /* 0x00006400000c000b */
[----:B01----:R-:W-:Y:S01]  /*21290*/  ENDCOLLECTIVE ;  /* 0x000000000000791b */ /* 0x003fe20003800000 */
.L_x_894:
[----:B------:R-:W-:Y:S01]  /*212a0*/  MOV R13, R25 ;  /* 0x00000019000d7202 */ /* 0x000fe20000000f00 */
[----:B------:R-:W-:Y:S01]  /*212b0*/  IMAD.MOV.U32 R12, RZ, RZ, 0x2 ;  /* 0x00000002ff0c7424 */ /* 0x000fe200078e00ff */
[----:B------:R-:W-:-:S07]  /*212c0*/  MOV R2, R14 ;  /* 0x0000000e00027202 */ /* 0x000fce0000000f00 */
[----:B------:R-:W-:Y:S05]  /*212d0*/  WARPSYNC.COLLECTIVE R15, `(.L_x_895) ;  /* 0x000000000f087348 */ /* 0x000fea0003c00000 */
[----:B------:R0:W1:Y:S02]  /*212e0*/  SHFL.IDX P6, R14, R13, R12, R11 ;  /* 0x0000000c0d0e7389 */ /* 0x00006400000c000b */
[----:B01----:R-:W-:Y:S01]  /*212f0*/  ENDCOLLECTIVE ;  /* 0x000000000000791b */ /* 0x003fe20003800000 */
.L_x_895:
        /* <DEDUP_REMOVED lines=14> */
.L_x_896:
[----:B------:R-:W-:Y:S01]  /*213e0*/  MOV R13, R25 ;  /* 0x00000019000d7202 */ /* 0x000fe20000000f00 */
[----:B------:R-:W-:Y:S01]  /*213f0*/  IMAD.MOV.U32 R12, RZ, RZ, 0x3 ;  /* 0x00000003ff0c7424 */ /* 0x000fe200078e00ff */
[----:B------:R-:W-:-:S07]  /*21400*/  MOV R2, R14 ;  /* 0x0000000e00027202 */ /* 0x000fce0000000f00 */
[----:B------:R-:W-:Y:S05]  /*21410*/  WARPSYNC.COLLECTIVE R15, `(.L_x_897) ;  /* 0x000000000f087348 */ /* 0x000fea0003c00000 */
[----:B------:R0:W1:Y:S02]  /*21420*/  SHFL.IDX P6, R14, R13, R12, R11 ;  /* 0x0000000c0d0e7389 */ /* 0x00006400000c000b */
[----:B01----:R-:W-:Y:S01]  /*21430*/  ENDCOLLECTIVE ;  /* 0x000000000000791b */ /* 0x003fe20003800000 */
.L_x_897:
        /* <DEDUP_REMOVED lines=14> */
.L_x_898:
[----:B------:R-:W-:Y:S01]  /*21520*/  MOV R13, R25 ;  /* 0x00000019000d7202 */ /* 0x000fe20000000f00 */
[----:B------:R-:W-:Y:S01]  /*21530*/  IMAD.MOV.U32 R12, RZ, RZ, 0x4 ;  /* 0x00000004ff0c7424 */ /* 0x000fe200078e00ff */
[----:B------:R-:W-:-:S07]  /*21540*/  MOV R2, R14 ;  /* 0x0000000e00027202 */ /* 0x000fce0000000f00 */
[----:B------:R-:W-:Y:S05]  /*21550*/  WARPSYNC.COLLECTIVE R15, `(.L_x_899) ;  /* 0x000000000f087348 */ /* 0x000fea0003c00000 */
[----:B------:R0:W1:Y:S02]  /*21560*/  SHFL.IDX P6, R14, R13, R12, R11 ;  /* 0x0000000c0d0e7389 */ /* 0x00006400000c000b */
[----:B01----:R-:W-:Y:S01]  /*21570*/  ENDCOLLECTIVE ;  /* 0x000000000000791b */ /* 0x003fe20003800000 */
.L_x_899:
        /* <DEDUP_REMOVED lines=14> */
.L_x_900:
[----:B------:R-:W-:Y:S01]  /*21660*/  MOV R13, R25 ;  /* 0x00000019000d7202 */ /* 0x000fe20000000f00 */
[----:B------:R-:W-:Y:S01]  /*21670*/  IMAD.MOV.U32 R12, RZ, RZ, 0x5 ;  /* 0x00000005ff0c7424 */ /* 0x000fe200078e00ff */
[----:B------:R-:W-:-:S07]  /*21680*/  MOV R2, R14 ;  /* 0x0000000e00027202 */ /* 0x000fce0000000f00 */
[----:B------:R-:W-:Y:S05]  /*21690*/  WARPSYNC.COLLECTIVE R15, `(.L_x_901) ;  /* 0x000000000f087348 */ /* 0x000fea0003c00000 */
[----:B------:R0:W1:Y:S02]  /*216a0*/  SHFL.IDX P6, R14, R13, R12, R11 ;  /* 0x0000000c0d0e7389 */ /* 0x00006400000c000b */
[----:B01----:R-:W-:Y:S01]  /*216b0*/  ENDCOLLECTIVE ;  /* 0x000000000000791b */ /* 0x003fe20003800000 */
.L_x_901:
        /* <DEDUP_REMOVED lines=13> */
.L_x_902:
[----:B------:R-:W-:Y:S01]  /*21790*/  @!PT LDS RZ, [RZ] ;  /* 0x00000000fffff984 */ /* 0x000fe20000000800 */
[----:B------:R-:W-:Y:S01]  /*217a0*/  @!PT LDS RZ, [RZ] ;  /* 0x00000000fffff984 */ /* 0x000fe20000000800 */
[----:B------:R-:W-:Y:S01]  /*217b0*/  @!PT LDS RZ, [RZ] ;  /* 0x00000000fffff984 */ /* 0x000fe20000000800 */
[----:B------:R0:W-:Y:S02]  /*217c0*/  LDGSTS.E.BYPASS.LTC128B.128 [R4+0x5400], desc[UR60][R2.64+0x80], !P2 ;  /* 0x0540008002047fae */ /* 0x0001e4000d101d7c */
[----:B0-----:R-:W-:Y:S01]  /*217d0*/  MOV R2, R14 ;  /* 0x0000000e00027202 */ /* 0x001fe20000000f00 */
[----:B------:R-:W-:Y:S06]  /*217e0*/  BRA `(.L_x_903) ;  /* 0xffffffb000a87947 */ /* 0x000fec000383ffff */
.L_x_757:
[----:B0-----:R0:W1:Y:S02]  /*217f0*/  SYNCS.PHASECHK.TRANS64.TRYWAIT P0, [R0+URZ+0x2a860], R3 ;  /* 0x02a86003000075a7 */ /* 0x001064000800017f */
[----:B-1----:R-:W-:Y:S05]  /*21800*/  @!P0 NANOSLEEP.SYNCS 0x989680 ;  /* 0x009896800000895d */ /* 0x002fea0003900000 */
[----:B------:R-:W1:Y:S02]  /*21810*/  @!P0 SYNCS.PHASECHK.TRANS64 P0, [R0+URZ+0x2a860], R3 ;  /* 0x02a86003000085a7 */ /* 0x000e64000800007f */
[----:B-1----:R-:W-:Y:S05]  /*21820*/  @!P0 BRA `(.L_x_757) ;  /* 0xfffffffc00f08947 */ /* 0x002fea000383ffff */
[----:B------:R-:W-:Y:S05]  /*21830*/  BRA `(.L_x_904) ;  /* 0xffffffb400c47947 */ /* 0x000fea000383ffff */
.L_x_758:
[----:B------:R-:W-:Y:S01]  /*21840*/  BSSY B0, `(.L_x_905) ;  /* 0x0000008000007945 */ /* 0x000fe20003800000 */
[----:B------:R-:W-:Y:S01]  /*21850*/  IMAD.MOV.U32 R13, RZ, RZ, R25 ;  /* 0x000000ffff0d7224 */ /* 0x000fe200078e0019 */
[----:B------:R-:W-:Y:S01]  /*21860*/  MOV R12, RZ ;  /* 0x000000ff000c7202 */ /* 0x000fe20000000f00 */
[----:B------:R-:W-:Y:S01]  /*21870*/  IMAD.MOV.U32 R11, RZ, RZ, 0x181f ;  /* 0x0000181fff0b7424 */ /* 0x000fe200078e00ff */
[----:B------:R-:W-:-:S07]  /*21880*/  MOV R15, 0xffffffff ;  /* 0xffffffff000f7802 */ /* 0x000fce0000000f00 */
[----:B0-----:R-:W-:Y:S05]  /*21890*/  WARPSYNC.COLLECTIVE R15, `(.L_x_906) ;  /* 0x000000000f087348 */ /* 0x001fea0003c00000 */
[----:B------:R1:W2:Y:S02]  /*218a0*/  SHFL.IDX P6, R14, R13, R12, R11 ;  /* 0x0000000c0d0e7389 */ /* 0x0002a400000c000b */
[----:B012---:R-:W-:Y:S01]  /*218b0*/  ENDCOLLECTIVE ;  /* 0x000000000000791b */ /* 0x007fe20003800000 */
.L_x_906:
[----:B------:R-:W-:Y:S05]  /*218c0*/  BSYNC B0 ;  /* 0x0000000000007941 */ /* 0x000fea0003800000 */
.L_x_905:
[----:B------:R-:W0:Y:S01]  /*218d0*/  S2R R5, SR_TID.X ;  /* 0x0000000000057919 */ /* 0x000e220000002100 */
[----:B------:R-:W-:Y:S01]  /*218e0*/  MOV R13, R24 ;  /* 0x00000018000d7202 */ /* 0x000fe20000000f00 */
[----:B------:R-:W-:Y:S01]  /*218f0*/  IMAD.MOV.U32 R12, RZ, RZ, RZ ;  /* 0x000000ffff0c7224 */ /* 0x000fe200078e00ff */
[----:B------:R-:W-:Y:S01]  /*21900*/  MOV R11, 0x181f ;  /* 0x0000181f000b7802 */ /* 0x000fe20000000f00 */
[----:B------:R-:W-:Y:S01]  /*21910*/  IMAD.MOV.U32 R15, RZ, RZ, -0x1 ;  /* 0xffffffffff0f7424 */ /* 0x000fe200078e00ff */
[C---:B------:R-:W-:Y:S01]  /*21920*/  LOP3.LUT R2, R30.reuse, 0x1, RZ, 0xc0, !PT ;  /* 0x000000011e027812 */ /* 0x040fe200078ec0ff */
[----:B------:R-:W-:Y:S01]  /*21930*/  IMAD.MOV.U32 R3, RZ, RZ, R14 ;  /* 0x000000ffff037224 */ /* 0x000fe200078e000e */
[----:B------:R-:W-:Y:S01]  /*21940*/  LOP3.LUT P0, RZ, R30, 0x2, RZ, 0xc0, !PT ;  /* 0x000000021eff7812 */ /* 0x000fe2000780c0ff */
[----:B------:R-:W-:-:S12]  /*21950*/  IMAD R4, R4, 0x2, R22 ;  /* 0x0000000204047824 */ /* 0x000fd800078e0216 */
[----:B0-----:R-:W-:Y:S05]  /*21960*/  WARPSYNC.COLLECTIVE R15, `(.L_x_907) ;  /* 0x000000000f087348 */ /* 0x001fea0003c00000 */
[----:B------:R1:W2:Y:S02]  /*21970*/  SHFL.IDX P6, R14, R13, R12, R11 ;  /* 0x0000000c0d0e7389 */ /* 0x0002a400000c000b */
[----:B012---:R-:W-:Y:S01]  /*21980*/  ENDCOLLECTIVE ;  /* 0x000000000000791b */ /* 0x007fe20003800000 */
.L_x_907:
[----:B------:R-:W-:Y:S02]  /*21990*/  ISETP.NE.U32.AND P1, PT, R2, 0x1, PT ;  /* 0x000000010200780c */ /* 0x000fe40003f25070 */
[C---:B------:R-:W-:Y:S02]  /*219a0*/  ISETP.LT.OR P4, PT, R6.reuse, 0x1, !P0 ;  /* 0x000000010600780c */ /* 0x040fe40004781670 */
[----:B------:R-:W-:Y:S02]  /*219b0*/  ISETP.LT.OR P3, PT, R6, 0x1, P1 ;  /* 0x000000010600780c */ /* 0x000fe40000f61670 */
[----:B------:R-:W-:Y:S01]  /*219c0*/  MOV R13, R25 ;  /* 0x00000019000d7202 */ /* 0x000fe20000000f00 */
[----:B------:R-:W-:Y:S01]  /*219d0*/  IMAD.MOV.U32 R12, RZ, RZ, 0x1 ;  /* 0x00000001ff0c7424 */ /* 0x000fe200078e00ff */
[----:B------:R-:W-:-:S04]  /*219e0*/  SHF.L.U32 R5, R5, 0x3, RZ ;  /* 0x0000000305057819 */ /* 0x000fc800000006ff */
[----:B------:R-:W-:-:S05]  /*219f0*/  LOP3.LUT R5, R5, 0x38, RZ, 0xc0, !PT ;  /* 0x0000003805057812 */ /* 0x000fca00078ec0ff */
[----:B------:R-:W-:-:S05]  /*21a00*/  IMAD.SHL.U32 R5, R5, 0x2, RZ ;  /* 0x0000000205057824 */ /* 0x000fca00078e00ff */
[----:B------:R-:W-:-:S13]  /*21a10*/  IADD3 R2, P2, R14, R5, RZ ;  /* 0x000000050e027210 */ /* 0x000fda0007f5e0ff */
[----:B------:R-:W-:Y:S05]  /*21a20*/  WARPSYNC.COLLECTIVE R15, `(.L_x_908) ;  /* 0x000000000f087348 */ /* 0x000fea0003c00000 */
[----:B------:R0:W1:Y:S02]  /*21a30*/  SHFL.IDX P6, R14, R13, R12, R11 ;  /* 0x0000000c0d0e7389 */ /* 0x00006400000c000b */
[----:B01----:R-:W-:Y:S01]  /*21a40*/  ENDCOLLECTIVE ;  /* 0x000000000000791b */ /* 0x003fe20003800000 */
.L_x_908:
        /* <DEDUP_REMOVED lines=8> */
[----:B------:R-:W-:Y:S01]  /*21ad0*/  IMAD.MOV.U32 R13, RZ, RZ, R24 ;  /* 0x000000ffff0d7224 */ /* 0x000fe200078e0018 */
[----:B------:R-:W-:-:S11]  /*21ae0*/  MOV R8, R14 ;  /* 0x0000000e00087202 */ /* 0x000fd60000000f00 */
[----:B0-----:R-:W-:Y:S05]  /*21af0*/  WARPSYNC.COLLECTIVE R15, `(.L_x_909) ;  /* 0x000000000f087348 */ /* 0x001fea0003c00000 */
[----:B------:R1:W2:Y:S02]  /*21b00*/  SHFL.IDX P6, R14, R13, R12, R11 ;  /* 0x0000000c0d0e7389 */ /* 0x0002a400000c000b */
[----:B012---:R-:W-:Y:S01]  /*21b10*/  ENDCOLLECTIVE ;  /* 0x000000000000791b */ /* 0x007fe20003800000 */
.L_x_909:
[----:B------:R-:W-:Y:S01]  /*21b20*/  IMAD.MOV.U32 R13, RZ, RZ, R25 ;  /* 0x000000ffff0d7224 */ /* 0x000fe200078e0019 */
[----:B------:R-:W-:Y:S02]  /*21b30*/  MOV R12, 0x2 ;  /* 0x00000002000c7802 */ /* 0x000fe40000000f00 */
[----:B------:R-:W-:-:S13]  /*21b40*/  IADD3 R2, P2, R14, R5, RZ ;  /* 0x000000050e027210 */ /* 0x000fda0007f5e0ff */
[----:B------:R-:W-:Y:S05]  /*21b50*/  WARPSYNC.COLLECTIVE R15, `(.L_x_910) ;  /* 0x000000000f087348 */ /* 0x000fea0003c00000 */
[----:B------:R0:W1:Y:S02]  /*21b60*/  SHFL.IDX P6, R14, R13, R12, R11 ;  /* 0x0000000c0d0e7389 */ /* 0x00006400000c000b */
[----:B01----:R-:W-:Y:S01]  /*21b70*/  ENDCOLLECTIVE ;  /* 0x000000000000791b */ /* 0x003fe20003800000 */
.L_x_910:
[----:B------:R-:W-:-:S05]  /*21b80*/  IADD3.X R3, RZ, R8, RZ, P2, !PT ;  /* 0x00000008ff037210 */ /* 0x000fca00017fe4ff */
        /* <DEDUP_REMOVED lines=12> */
.L_x_911:
[----:B------:R-:W-:Y:S01]  /*21c50*/  IMAD.MOV.U32 R13, RZ, RZ, R25 ;  /* 0x000000ffff0d7224 */ /* 0x000fe200078e0019 */
[----:B------:R-:W-:Y:S01]  /*21c60*/  MOV R12, 0x3 ;  /* 0x00000003000c7802 */ /* 0x000fe20000000f00 */
[----:B------:R-:W-:-:S07]  /*21c70*/  IMAD.MOV.U32 R10, RZ, RZ, R14 ;  /* 0x000000ffff0a7224 */ /* 0x000fce00078e000e */
[----:B------:R-:W-:Y:S05]  /*21c80*/  WARPSYNC.COLLECTIVE R15, `(.L_x_912) ;  /* 0x000000000f087348 */ /* 0x000fea0003c00000 */
[----:B------:R0:W1:Y:S02]  /*21c90*/  SHFL.IDX P6, R14, R13, R12, R11 ;  /* 0x0000000c0d0e7389 */ /* 0x00006400000c000b */
[----:B01----:R-:W-:Y:S01]  /*21ca0*/  ENDCOLLECTIVE ;  /* 0x000000000000791b */ /* 0x003fe20003800000 */
.L_x_912:
[----:B------:R-:W-:-:S04]  /*21cb0*/  IADD3 R2, P2, R10, R5, RZ ;  /* 0x000000050a027210 */ /* 0x000fc80007f5e0ff */
[----:B------:R-:W-:-:S05]  /*21cc0*/  IADD3.X R3, RZ, R7, RZ, P2, !PT ;  /* 0x00000007ff037210 */ /* 0x000fca00017fe4ff */
        /* <DEDUP_REMOVED lines=12> */
.L_x_913:
[----:B------:R-:W-:Y:S01]  /*21d90*/  MOV R13, R25 ;  /* 0x00000019000d7202 */ /* 0x000fe20000000f00 */
[----:B------:R-:W-:Y:S01]  /*21da0*/  IMAD.MOV.U32 R12, RZ, RZ, 0x4 ;  /* 0x00000004ff0c7424 */ /* 0x000fe200078e00ff */
[----:B------:R-:W-:-:S13]  /*21db0*/  IADD3 R2, P2, R14, R5, RZ ;  /* 0x000000050e027210 */ /* 0x000fda0007f5e0ff */
[----:B------:R-:W-:Y:S05]  /*21dc0*/  WARPSYNC.COLLECTIVE R15, `(.L_x_914) ;  /* 0x000000000f087348 */ /* 0x000fea0003c00000 */
[----:B------:R0:W1:Y:S02]  /*21dd0*/  SHFL.IDX P6, R14, R13, R12, R11 ;  /* 0x0000000c0d0e7389 */ /* 0x00006400000c000b */
[----:B01----:R-:W-:Y:S01]  /*21de0*/  ENDCOLLECTIVE ;  /* 0x000000000000791b */ /* 0x003fe20003800000 */
.L_x_914:
        /* <DEDUP_REMOVED lines=13> */
.L_x_915:
[----:B------:R-:W-:Y:S01]  /*21ec0*/  MOV R13, R25 ;  /* 0x00000019000d7202 */ /* 0x000fe20000000f00 */
[----:B------:R-:W-:Y:S01]  /*21ed0*/  IMAD.MOV.U32 R12, RZ, RZ, 0x5 ;  /* 0x00000005ff0c7424 */ /* 0x000fe200078e00ff */
[----:B------:R-:W-:-:S07]  /*21ee0*/  MOV R10, R14 ;  /* 0x0000000e000a7202 */ /* 0x000fce0000000f00 */
[----:B------:R-:W-:Y:S05]  /*21ef0*/  WARPSYNC.COLLECTIVE R15, `(.L_x_916) ;  /* 0x000000000f087348 */ /* 0x000fea0003c00000 */
[----:B------:R0:W1:Y:S02]  /*21f00*/  SHFL.IDX P6, R14, R13, R12, R11 ;  /* 0x0000000c0d0e7389 */ /* 0x00006400000c000b */
[----:B01----:R-:W-:Y:S01]  /*21f10*/  ENDCOLLECTIVE ;  /* 0x000000000000791b */ /* 0x003fe20003800000 */
.L_x_916:
        /* <DEDUP_REMOVED lines=12> */
.L_x_917:
[----:B------:R-:W-:Y:S05]  /*21fe0*/  BRA `(.L_x_918) ;  /* 0xffffffb000c07947 */ /* 0x000fea000383ffff */
.L_x_763:
        /* <DEDUP_REMOVED lines=8> */
.L_x_920:
[----:B------:R-:W-:Y:S05]  /*22070*/  BSYNC B0 ;  /* 0x0000000000007941 */ /* 0x000fea0003800000 */
.L_x_919:
[----:B------:R-:W-:Y:S01]  /*22080*/  IMAD.MOV.U32 R13, RZ, RZ, R16 ;  /* 0x000000ffff0d7224 */ /* 0x000fe200078e0010 */
[----:B------:R-:W-:Y:S01]  /*22090*/  MOV R12, 0x1 ;  /* 0x00000001000c7802 */ /* 0x000fe20000000f00 */
[----:B------:R-:W-:Y:S01]  /*220a0*/  IMAD.MOV.U32 R11, RZ, RZ, 0x1f ;  /* 0x0000001fff0b7424 */ /* 0x000fe200078e00ff */
[----:B------:R-:W-:Y:S02]  /*220b0*/  MOV R15, 0xffffffff ;  /* 0xffffffff000f7802 */ /* 0x000fe40000000f00 */
[----:B------:R-:W-:Y:S02]  /*220c0*/  MOV R5, R14 ;  /* 0x0000000e00057202 */ /* 0x000fe40000000f00 */
[----:B------:R-:W-:-:S07]  /*220d0*/  IADD3 R7, R19, R8, RZ ;  /* 0x0000000813077210 */ /* 0x000fce0007ffe0ff */
[----:B------:R-:W-:Y:S05]  /*220e0*/  WARPSYNC.COLLECTIVE R15, `(.L_x_921) ;  /* 0x000000000f087348 */ /* 0x000fea0003c00000 */
[----:B------:R0:W1:Y:S02]  /*220f0*/  SHFL.IDX P6, R14, R13, R12, R11 ;  /* 0x0000000c0d0e7389 */ /* 0x00006400000c000b */
[----:B01----:R-:W-:Y:S01]  /*22100*/  ENDCOLLECTIVE ;  /* 0x000000000000791b */ /* 0x003fe20003800000 */
.L_x_921:
[----:B------:R-:W-:Y:S02]  /*22110*/  ULDC UR4, c[0x0][0xc3c] ;  /* 0x00030f0000047ab9 */ /* 0x000fe40000000800 */
[----:B------:R-:W-:-:S13]  /*22120*/  ISETP.GE.OR P1, PT, R7, UR4, !P0 ;  /* 0x0000000407007c0c */ /* 0x000fda000c726670 */
[----:B------:R-:W0:Y:S01]  /*22130*/  @!P1 LDC.64 R2, c[0x0][0xc80] ;  /* 0x00032000ff029b82 */ /* 0x000e220000000a00 */
[----:B------:R-:W-:Y:S01]  /*22140*/  IMAD.MOV.U32 R4, RZ, RZ, RZ ;  /* 0x000000ffff047224 */ /* 0x000fe200078e00ff */
[----:B------:R-:W-:Y:S01]  /*22150*/  MOV R11, RZ ;  /* 0x000000ff000b7202 */ /* 0x000fe20000000f00 */
[----:B------:R-:W-:Y:S02]  /*22160*/  IMAD.MOV.U32 R0, RZ, RZ, R14 ;  /* 0x000000ffff007224 */ /* 0x000fe400078e000e */
[----:B0-----:R-:W-:-:S06]  /*22170*/  @!P1 IMAD.WIDE R2, R7, 0x4, R2 ;  /* 0x0000000407029825 */ /* 0x001fcc00078e0202 */
[----:B------:R-:W2:Y:S01]  /*22180*/  @!P1 LDG.E R2, desc[UR60][R2.64] ;  /* 0x0000003c02029981 */ /* 0x000ea2000c1e1900 */
[C---:B------:R-:W-:Y:S02]  /*22190*/  ISETP.GE.U32.AND P2, PT, R8.reuse, 0x2, PT ;  /* 0x000000020800780c */ /* 0x040fe40003f46070 */
[C---:B------:R-:W-:Y:S02]  /*221a0*/  ISETP.GE.U32.AND P3, PT, R8.reuse, 0x4, PT ;  /* 0x000000040800780c */ /* 0x040fe40003f66070 */
[C---:B------:R-:W-:Y:S02]  /*221b0*/  ISETP.GE.U32.AND P4, PT, R8.reuse, 0x8, PT ;  /* 0x000000080800780c */ /* 0x040fe40003f86070 */
[C---:B------:R-:W-:Y:S02]  /*221c0*/  ISETP.GE.U32.AND P5, PT, R8.reuse, 0x10, PT ;  /* 0x000000100800780c */ /* 0x040fe40003fa6070 */
[----:B--2---:R-:W-:Y:S02]  /*221d0*/  @!P1 MOV R4, R2 ;  /* 0x0000000200049202 */ /* 0x004fe40000000f00 */
[----:B------:R-:W-:-:S03]  /*221e0*/  ISETP.NE.AND P1, PT, R8, RZ, PT ;  /* 0x000000ff0800720c */ /* 0x000fc60003f25270 */
[----:B------:R-:W-:-:S10]  /*221f0*/  IMAD.MOV.U32 R13, RZ, RZ, R4 ;  /* 0x000000ffff0d7224 */ /* 0x000fd400078e0004 */
[----:B------:R-:W-:Y:S05]  /*22200*/  WARPSYNC.COLLECTIVE R15, `(.L_x_922) ;  /* 0x000000000f087348 */ /* 0x000fea0003c00000 */
[----:B------:R0:W1:Y:S02]  /*22210*/  SHFL.UP P6, R14, R13, R12, R11 ;  /* 0x0400000c0d0e7389 */ /* 0x00006400000c000b */
[----:B01----:R-:W-:Y:S01]  /*22220*/  ENDCOLLECTIVE ;  /* 0x000000000000791b */ /* 0x003fe20003800000 */
.L_x_922:
[----:B------:R-:W-:Y:S01]  /*22230*/  IMAD.MOV.U32 R12, RZ, RZ, 0x2 ;  /* 0x00000002ff0c7424 */ /* 0x000fe200078e00ff */
[----:B------:R-:W-:-:S05]  /*22240*/  SEL R7, R14, RZ, P1 ;  /* 0x000000ff0e077207 */ /* 0x000fca0000800000 */
[----:B------:R-:W-:-:S05]  /*22250*/  IMAD.IADD R6, R4, 0x1, R7 ;  /* 0x0000000104067824 */ /* 0x000fca00078e0207 */
[----:B------:R-:W-:-:S07]  /*22260*/  MOV R13, R6 ;  /* 0x00000006000d7202 */ /* 0x000fce0000000f00 */
[----:B------:R-:W-:Y:S05]  /*22270*/  WARPSYNC.COLLECTIVE R15, `(.L_x_923) ;  /* 0x000000000f087348 */ /* 0x000fea0003c00000 */
[----:B------:R0:W1:Y:S02]  /*22280*/  SHFL.UP P6, R14, R13, R12, R11 ;  /* 0x0400000c0d0e7389 */ /* 0x00006400000c000b */
[----:B01----:R-:W-:Y:S01]  /*22290*/  ENDCOLLECTIVE ;  /* 0x000000000000791b */ /* 0x003fe20003800000 */
.L_x_923:
[----:B------:R-:W-:Y:S02]  /*222a0*/  MOV R12, 0x4 ;  /* 0x00000004000c7802 */ /* 0x000fe40000000f00 */
[----:B------:R-:W-:-:S04]  /*222b0*/  SEL R7, R14, RZ, P2 ;  /* 0x000000ff0e077207 */ /* 0x000fc80001000000 */
[----:B------:R-:W-:-:S05]  /*222c0*/  IADD3 R7, R6, R7, RZ ;  /* 0x0000000706077210 */ /* 0x000fca0007ffe0ff */
[----:B------:R-:W-:-:S07]  /*222d0*/  IMAD.MOV.U32 R13, RZ, RZ, R7 ;  /* 0x000000ffff0d7224 */ /* 0x000fce00078e0007 */
[----:B------:R-:W-:Y:S05]  /*222e0*/  WARPSYNC.COLLECTIVE R15, `(.L_x_924) ;  /* 0x000000000f087348 */ /* 0x000fea0003c00000 */
[----:B------:R0:W1:Y:S02]  /*222f0*/  SHFL.UP P6, R14, R13, R12, R11 ;  /* 0x0400000c0d0e7389 */ /* 0x00006400000c000b */
[----:B01----:R-:W-:Y:S01]  /*22300*/  ENDCOLLECTIVE ;  /* 0x000000000000791b */ /* 0x003fe20003800000 */
.L_x_924:
[----:B------:R-:W-:Y:S01]  /*22310*/  IMAD.MOV.U32 R12, RZ, RZ, 0x8 ;  /* 0x00000008ff0c7424 */ /* 0x000fe200078e00ff */
[----:B------:R-:W-:-:S05]  /*22320*/  SEL R2, R14, RZ, P3 ;  /* 0x000000ff0e027207 */ /* 0x000fca0001800000 */
[----:B------:R-:W-:-:S05]  /*22330*/  IMAD.IADD R2, R7, 0x1, R2 ;  /* 0x0000000107027824 */ /* 0x000fca00078e0202 */
[----:B------:R-:W-:-:S07]  /*22340*/  MOV R13, R2 ;  /* 0x00000002000d7202 */ /* 0x000fce0000000f00 */
[----:B------:R-:W-:Y:S05]  /*22350*/  WARPSYNC.COLLECTIVE R15, `(.L_x_925) ;  /* 0x000000000f087348 */ /* 0x000fea0003c00000 */
[----:B------:R0:W1:Y:S02]  /*22360*/  SHFL.UP P6, R14, R13, R12, R11 ;  /* 0x0400000c0d0e7389 */ /* 0x00006400000c000b */
[----:B01----:R-:W-:Y:S01]  /*22370*/  ENDCOLLECTIVE ;  /* 0x000000000000791b */ /* 0x003fe20003800000 */
.L_x_925:
[----:B------:R-:W-:Y:S02]  /*22380*/  MOV R12, 0x10 ;  /* 0x00000010000c7802 */ /* 0x000fe40000000f00 */
[----:B------:R-:W-:-:S04]  /*22390*/  SEL R3, R14, RZ, P4 ;  /* 0x000000ff0e037207 */ /* 0x000fc80002000000 */
[----:B------:R-:W-:-:S05]  /*223a0*/  IADD3 R3, R2, R3, RZ ;  /* 0x0000000302037210 */ /* 0x000fca0007ffe0ff */
[----:B------:R-:W-:-:S07]  /*223b0*/  IMAD.MOV.U32 R13, RZ, RZ, R3 ;  /* 0x000000ffff0d7224 */ /* 0x000fce00078e0003 */
[----:B------:R-:W-:Y:S05]  /*223c0*/  WARPSYNC.COLLECTIVE R15, `(.L_x_926) ;  /* 0x000000000f087348 */ /* 0x000fea0003c00000 */
[----:B------:R0:W1:Y:S02]  /*223d0*/  SHFL.UP P6, R14, R13, R12, R11 ;  /* 0x0400000c0d0e7389 */ /* 0x00006400000c000b */
[----:B01----:R-:W-:Y:S01]  /*223e0*/  ENDCOLLECTIVE ;  /* 0x000000000000791b */ /* 0x003fe20003800000 */
.L_x_926:
[----:B------:R-:W-:Y:S01]  /*223f0*/  IMAD.MOV.U32 R12, RZ, RZ, 0x1f ;  /* 0x0000001fff0c7424 */ /* 0x000fe200078e00ff */
[----:B------:R-:W-:Y:S02]  /*22400*/  MOV R11, 0x1f ;  /* 0x0000001f000b7802 */ /* 0x000fe40000000f00 */
[----:B------:R-:W-:-:S05]  /*22410*/  SEL R2, R14, RZ, P5 ;  /* 0x000000ff0e027207 */ /* 0x000fca0002800000 */
[----:B------:R-:W-:-:S05]  /*22420*/  IMAD.IADD R2, R3, 0x1, R2 ;  /* 0x0000000103027824 */ /* 0x000fca00078e0202 */
[----:B------:R-:W-:-:S07]  /*22430*/  MOV R13, R2 ;  /* 0x00000002000d7202 */ /* 0x000fce0000000f00 */
[----:B------:R-:W-:Y:S05]  /*22440*/  WARPSYNC.COLLECTIVE R15, `(.L_x_927) ;  /* 0x000000000f087348 */ /* 0x000fea0003c00000 */
[----:B------:R0:W1:Y:S02]  /*22450*/  SHFL.IDX P6, R14, R13, R12, R11 ;  /* 0x0000000c0d0e7389 */ /* 0x00006400000c000b */
[----:B01----:R-:W-:Y:S01]  /*22460*/  ENDCOLLECTIVE ;  /* 0x000000000000791b */ /* 0x003fe20003800000 */
.L_x_927:
[----:B------:R-:W-:Y:S05]  /*22470*/  BRA `(.L_x_928) ;  /* 0xffffffb000c87947 */ /* 0x000fea000383ffff */
.L_x_768:
[----:B------:R-:W-:Y:S01]  /*22480*/  BSSY B0, `(.L_x_929) ;  /* 0x0000008000007945 */ /* 0x000fe20003800000 */
[----:B-----5:R-:W-:Y:S01]  /*22490*/  IMAD.MOV.U32 R13, RZ, RZ, R4 ;  /* 0x000000ffff0d7224 */ /* 0x020fe200078e0004 */
[----:B------:R-:W-:Y:S01]  /*224a0*/  MOV R12, 0x1 ;  /* 0x00000001000c7802 */ /* 0x000fe20000000f00 */
[----:B------:R-:W-:Y:S01]  /*224b0*/  IMAD.MOV.U32 R11, RZ, RZ, RZ ;  /* 0x000000ffff0b7224 */ /* 0x000fe200078e00ff */
[----:B------:R-:W-:-:S07]  /*224c0*/  MOV R15, 0xffffffff ;  /* 0xffffffff000f7802 */ /* 0x000fce0000000f00 */
[----:B0-----:R-:W-:Y:S05]  /*224d0*/  WARPSYNC.COLLECTIVE R15, `(.L_x_930) ;  /* 0x000000000f087348 */ /* 0x001fea0003c00000 */
[----:B------:R1:W2:Y:S02]  /*224e0*/  SHFL.UP P6, R14, R13, R12, R11 ;  /* 0x0400000c0d0e7389 */ /* 0x0002a400000c000b */
[----:B012---:R-:W-:Y:S01]  /*224f0*/  ENDCOLLECTIVE ;  /* 0x000000000000791b */ /* 0x007fe20003800000 */
.L_x_930:
[----:B------:R-:W-:Y:S05]  /*22500*/  BSYNC B0 ;  /* 0x0000000000007941 */ /* 0x000fea0003800000 */
.L_x_929:
[----:B------:R-:W-:Y:S01]  /*22510*/  SEL R13, R14, RZ, P1 ;  /* 0x000000ff0e0d7207 */ /* 0x000fe20000800000 */
[----:B------:R-:W-:Y:S01]  /*22520*/  IMAD.MOV.U32 R11, RZ, RZ, RZ ;  /* 0x000000ffff0b7224 */ /* 0x000fe200078e00ff */
[----:B------:R-:W-:Y:S02]  /*22530*/  MOV R12, 0x2 ;  /* 0x00000002000c7802 */ /* 0x000fe40000000f00 */
[----:B------:R-:W-:Y:S01]  /*22540*/  MOV R15, 0xffffffff ;  /* 0xffffffff000f7802 */ /* 0x000fe20000000f00 */
[----:B------:R-:W-:-:S07]  /*22550*/  IMAD.IADD R13, R4, 0x1, R13 ;  /* 0x00000001040d7824 */ /* 0x000fce00078e020d */
[----:B------:R-:W-:Y:S05]  /*22560*/  WARPSYNC.COLLECTIVE R15, `(.L_x_931) ;  /* 0x000000000f087348 */ /* 0x000fea0003c00000 */
[----:B------:R0:W1:Y:S02]  /*22570*/  SHFL.UP P6, R14, R13, R12, R11 ;  /* 0x0400000c0d0e7389 */ /* 0x00006400000c000b */
[----:B01----:R-:W-:Y:S01]  /*22580*/  ENDCOLLECTIVE ;  /* 0x000000000000791b */ /* 0x003fe20003800000 */
.L_x_931:
[----:B------:R-:W-:Y:S01]  /*22590*/  IMAD.MOV.U32 R12, RZ, RZ, 0x4 ;  /* 0x00000004ff0c7424 */ /* 0x000fe200078e00ff */
[----:B------:R-:W-:-:S05]  /*225a0*/  SEL R0, R14, RZ, P2 ;  /* 0x000000ff0e007207 */ /* 0x000fca0001000000 */
[----:B------:R-:W-:-:S05]  /*225b0*/  IMAD.IADD R0, R13, 0x1, R0 ;  /* 0x000000010d007824 */ /* 0x000fca00078e0200 */
[----:B------:R-:W-:-:S07]  /*225c0*/  MOV R13, R0 ;  /* 0x00000000000d7202 */ /* 0x000fce0000000f00 */
[----:B------:R-:W-:Y:S05]  /*225d0*/  WARPSYNC.COLLECTIVE R15, `(.L_x_932) ;  /* 0x000000000f087348 */ /* 0x000fea0003c00000 */
[----:B------:R0:W1:Y:S02]  /*225e0*/  SHFL.UP P6, R14, R13, R12, R11 ;  /* 0x0400000c0d0e7389 */ /* 0x00006400000c000b */
[----:B01----:R-:W-:Y:S01]  /*225f0*/  ENDCOLLECTIVE ;  /* 0x000000000000791b */ /* 0x003fe20003800000 */
.L_x_932:
[----:B------:R-:W-:Y:S02]  /*22600*/  MOV R12, 0x8 ;  /* 0x00000008000c7802 */ /* 0x000fe40000000f00 */
[----:B------:R-:W-:-:S04]  /*22610*/  SEL R3, R14, RZ, P3 ;  /* 0x000000ff0e037207 */ /* 0x000fc80001800000 */
[----:B------:R-:W-:-:S05]  /*22620*/  IADD3 R2, R0, R3, RZ ;  /* 0x0000000300027210 */ /* 0x000fca0007ffe0ff */
[----:B------:R-:W-:-:S07]  /*22630*/  IMAD.MOV.U32 R13, RZ, RZ, R2 ;  /* 0x000000ffff0d7224 */ /* 0x000fce00078e0002 */
[----:B------:R-:W-:Y:S05]  /*22640*/  WARPSYNC.COLLECTIVE R15, `(.L_x_933) ;  /* 0x000000000f087348 */ /* 0x000fea0003c00000 */
[----:B------:R0:W1:Y:S02]  /*22650*/  SHFL.UP P6, R14, R13, R12, R11 ;  /* 0x0400000c0d0e7389 */ /* 0x00006400000c000b */
[----:B01----:R-:W-:Y:S01]  /*22660*/  ENDCOLLECTIVE ;  /* 0x000000000000791b */ /* 0x003fe20003800000 */
.L_x_933:
[----:B------:R-:W-:Y:S01]  /*22670*/  IMAD.MOV.U32 R12, RZ, RZ, 0x10 ;  /* 0x00000010ff0c7424 */ /* 0x000fe200078e00ff */
[----:B------:R-:W-:-:S05]  /*22680*/  SEL R3, R14, RZ, P4 ;  /* 0x000000ff0e037207 */ /* 0x000fca0002000000 */
[----:B------:R-:W-:-:S05]  /*22690*/  IMAD.IADD R3, R2, 0x1, R3 ;  /* 0x0000000102037824 */ /* 0x000fca00078e0203 */
[----:B------:R-:W-:-:S07]  /*226a0*/  MOV R13, R3 ;  /* 0x00000003000d7202 */ /* 0x000fce0000000f00 */
[----:B------:R-:W-:Y:S05]  /*226b0*/  WARPSYNC.COLLECTIVE R15, `(.L_x_934) ;  /* 0x000000000f087348 */ /* 0x000fea0003c00000 */
[----:B------:R0:W1:Y:S02]  /*226c0*/  SHFL.UP P6, R14, R13, R12, R11 ;  /* 0x0400000c0d0e7389 */ /* 0x00006400000c000b */
[----:B01----:R-:W-:Y:S01]  /*226d0*/  ENDCOLLECTIVE ;  /* 0x000000000000791b */ /* 0x003fe20003800000 */
.L_x_934:
[----:B------:R-:W-:Y:S01]  /*226e0*/  MOV R12, 0x1f ;  /* 0x0000001f000c7802 */ /* 0x000fe20000000f00 */
[----:B------:R-:W-:Y:S01]  /*226f0*/  IMAD.MOV.U32 R11, RZ, RZ, 0x1f ;  /* 0x0000001fff0b7424 */ /* 0x000fe200078e00ff */
[----:B------:R-:W-:-:S04]  /*22700*/  SEL R2, R14, RZ, P5 ;  /* 0x000000ff0e027207 */ /* 0x000fc80002800000 */
[----:B------:R-:W-:-:S05]  /*22710*/  IADD3 R2, R3, R2, RZ ;  /* 0x0000000203027210 */ /* 0x000fca0007ffe0ff */
[----:B------:R-:W-:-:S07]  /*22720*/  IMAD.MOV.U32 R13, RZ, RZ, R2 ;  /* 0x000000ffff0d7224 */ /* 0x000fce00078e0002 */
[----:B------:R-:W-:Y:S05]  /*22730*/  WARPSYNC.COLLECTIVE R15, `(.L_x_935) ;  /* 0x000000000f087348 */ /* 0x000fea0003c00000 */
[----:B------:R0:W1:Y:S02]  /*22740*/  SHFL.IDX P6, R14, R13, R12, R11 ;  /* 0x0000000c0d0e7389 */ /* 0x00006400000c000b */
[----:B01----:R-:W-:Y:S01]  /*22750*/  ENDCOLLECTIVE ;  /* 0x000000000000791b */ /* 0x003fe20003800000 */
.L_x_935:
[----:B------:R-:W-:Y:S05]  /*22760*/  BRA `(.L_x_936) ;  /* 0xffffffb000a87947 */ /* 0x000fea000383ffff */
.L_x_770:
[----:B------:R-:W-:Y:S01]  /*22770*/  BSSY B0, `(.L_x_937) ;  /* 0x0000006000007945 */ /* 0x000fe20003800000 */
[----:B------:R-:W-:Y:S02]  /*22780*/  PLOP3.LUT P6, PT, P6, PT, PT, 0x8, 0x0 ;  /* 0x000000000000781c */ /* 0x000fe400037ce170 */
[----:B------:R-:W-:-:S11]  /*22790*/  MOV R15, 0xffffffff ;  /* 0xffffffff000f7802 */ /* 0x000fd60000000f00 */
[----:B0-----:R-:W-:Y:S05]  /*227a0*/  WARPSYNC.COLLECTIVE R15, `(.L_x_938) ;  /* 0x000000000f087348 */ /* 0x001fea0003c00000 */
[----:B------:R-:W-:Y:S01]  /*227b0*/  VOTE.ANY R14, PT, P6 ;  /* 0x00000000000e7806 */ /* 0x000fe200030e0100 */
[----:B0-----:R-:W-:Y:S06]  /*227c0*/  ENDCOLLECTIVE ;  /* 0x000000000000791b */ /* 0x001fec0003800000 */
.L_x_938:
[----:B------:R-:W-:Y:S05]  /*227d0*/  BSYNC B0 ;  /* 0x0000000000007941 */ /* 0x000fea0003800000 */
.L_x_937:
[----:B------:R-:W-:Y:S01]  /*227e0*/  IMAD.MOV.U32 R3, RZ, RZ, R14 ;  /* 0x000000ffff037224 */ /* 0x000fe200078e000e */
[----:B------:R-:W-:Y:S01]  /*227f0*/  MOV R13, R4 ;  /* 0x00000004000d7202 */ /* 0x000fe20000000f00 */
[----:B------:R-:W-:Y:S01]  /*22800*/  IMAD.MOV.U32 R15, RZ, RZ, -0x1 ;  /* 0xffffffffff0f7424 */ /* 0x000fe200078e00ff */
[----:B------:R-:W-:Y:S01]  /*22810*/  MOV R11, 0x1f ;  /* 0x0000001f000b7802 */ /* 0x000fe20000000f00 */
[----:B------:R-:W0:Y:S02]  /*22820*/  POPC R0, R3 ;  /* 0x0000000300007309 */ /* 0x000e240000000000 */
[----:B0-----:R-:W-:-:S07]  /*22830*/  IMAD.MOV.U32 R12, RZ, RZ, R0 ;  /* 0x000000ffff0c7224 */ /* 0x001fce00078e0000 */
[----:B------:R-:W-:Y:S05]  /*22840*/  WARPSYNC.COLLECTIVE R15, `(.L_x_939) ;  /* 0x000000000f087348 */ /* 0x000fea0003c00000 */
[----:B------:R0:W1:Y:S02]  /*22850*/  SHFL.IDX P6, R14, R13, R12, R11 ;  /* 0x0000000c0d0e7389 */ /* 0x00006400000c000b */
[----:B01----:R-:W-:Y:S01]  /*22860*/  ENDCOLLECTIVE ;  /* 0x000000000000791b */ /* 0x003fe20003800000 */
.L_x_939:
[----:B------:R-:W-:Y:S01]  /*22870*/  MOV R4, R14 ;  /* 0x0000000e00047202 */ /* 0x000fe20000000f00 */
[----:B------:R-:W-:Y:S06]  /*22880*/  BRA `(.L_x_940) ;  /* 0xffffffb000987947 */ /* 0x000fec000383ffff */
.L_x_772:
[----:B------:R-:W-:Y:S01]  /*22890*/  BSSY B0, `(.L_x_941) ;  /* 0x0000007000007945 */ /* 0x000fe20003800000 */
[----:B------:R-:W-:Y:S01]  /*228a0*/  IMAD.MOV.U32 R13, RZ, RZ, R2 ;  /* 0x000000ffff0d7224 */ /* 0x000fe200078e0002 */
[----:B------:R-:W-:Y:S01]  /*228b0*/  MOV R11, 0x1f ;  /* 0x0000001f000b7802 */ /* 0x000fe20000000f00 */
[----:B------:R-:W-:-:S07]  /*228c0*/  IMAD.MOV.U32 R15, RZ, RZ, -0x1 ;  /* 0xffffffffff0f7424 */ /* 0x000fce00078e00ff */
[----:B012---:R-:W-:Y:S05]  /*228d0*/  WARPSYNC.COLLECTIVE R15, `(.L_x_942) ;  /* 0x000000000f087348 */ /* 0x007fea0003c00000 */
[----:B------:R3:W4:Y:S02]  /*228e0*/  SHFL.IDX P6, R14, R13, R12, R11 ;  /* 0x0000000c0d0e7389 */ /* 0x00072400000c000b */
[----:B01234-:R-:W-:Y:S01]  /*228f0*/  ENDCOLLECTIVE ;  /* 0x000000000000791b */ /* 0x01ffe20003800000 */
.L_x_942:
[----:B------:R-:W-:Y:S05]  /*22900*/  BSYNC B0 ;  /* 0x0000000000007941 */ /* 0x000fea0003800000 */
.L_x_941:
[----:B------:R-:W-:Y:S05]  /*22910*/  BRA `(.L_x_771) ;  /* 0xffffffb000907947 */ /* 0x000fea000383ffff */
.L_x_776:
[----:B0-----:R0:W1:Y:S02]  /*22920*/  SYNCS.PHASECHK.TRANS64.TRYWAIT P0, [R5+URZ+0x2a820], R0 ;  /* 0x02a82000050075a7 */ /* 0x001064000800017f */
[----:B-1----:R-:W-:Y:S05]  /*22930*/  @!P0 NANOSLEEP.SYNCS 0x989680 ;  /* 0x009896800000895d */ /* 0x002fea0003900000 */
[----:B------:R-:W1:Y:S02]  /*22940*/  @!P0 SYNCS.PHASECHK.TRANS64 P0, [R5+URZ+0x2a820], R0 ;  /* 0x02a82000050085a7 */ /* 0x000e64000800007f */
[----:B-1----:R-:W-:Y:S05]  /*22950*/  @!P0 BRA `(.L_x_776) ;  /* 0xfffffffc00f08947 */ /* 0x002fea000383ffff */
[----:B------:R-:W-:Y:S05]  /*22960*/  BRA `(.L_x_943) ;  /* 0xffffffb4007c7947 */ /* 0x000fea000383ffff */
.L_x_777:
[----:B------:R-:W1:Y:S01]  /*22970*/  S2R R2, SR_TID.X ;  /* 0x0000000000027919 */ /* 0x000e620000002100 */
[----:B------:R-:W-:Y:S01]  /*22980*/  BSSY B0, `(.L_x_944) ;  /* 0x000000a000007945 */ /* 0x000fe20003800000 */
[----:B------:R-:W-:Y:S01]  /*22990*/  IMAD.MOV.U32 R12, RZ, RZ, RZ ;  /* 0x000000ffff0c7224 */ /* 0x000fe200078e00ff */
[----:B------:R-:W-:Y:S01]  /*229a0*/  MOV R11, 0x1f ;  /* 0x0000001f000b7802 */ /* 0x000fe20000000f00 */
[----:B------:R-:W-:Y:S01]  /*229b0*/  IMAD.MOV.U32 R15, RZ, RZ, -0x1 ;  /* 0xffffffffff0f7424 */ /* 0x000fe200078e00ff */
[----:B-1----:R-:W-:-:S04]  /*229c0*/  SHF.R.U32.HI R2, RZ, 0x5, R2 ;  /* 0x00000005ff027819 */ /* 0x002fc80000011602 */
[----:B------:R-:W-:-:S04]  /*229d0*/  LOP3.LUT R2, R2, 0x3, RZ, 0xc0, !PT ;  /* 0x0000000302027812 */ /* 0x000fc800078ec0ff */
[----:B------:R-:W-:-:S07]  /*229e0*/  MOV R13, R2 ;  /* 0x00000002000d7202 */ /* 0x000fce0000000f00 */
[----:B0-2---:R-:W-:Y:S05]  /*229f0*/  WARPSYNC.COLLECTIVE R15, `(.L_x_945) ;  /* 0x000000000f087348 */ /* 0x005fea0003c00000 */
[----:B------:R1:W3:Y:S02]  /*22a00*/  SHFL.IDX P6, R14, R13, R12, R11 ;  /* 0x0000000c0d0e7389 */ /* 0x0002e400000c000b */
[----:B0123--:R-:W-:Y:S01]  /*22a10*/  ENDCOLLECTIVE ;  /* 0x000000000000791b */ /* 0x00ffe20003800000 */
.L_x_945:
[----:B------:R-:W-:Y:S05]  /*22a20*/  BSYNC B0 ;  /* 0x0000000000007941 */ /* 0x000fea0003800000 */
.L_x_944:
[----:B------:R-:W-:Y:S05]  /*22a30*/  BRA `(.L_x_946) ;  /* 0xffffffb400647947 */ /* 0x000fea000383ffff */
.L_x_778:
[----:B------:R-:W-:Y:S01]  /*22a40*/  BSSY B0, `(.L_x_947) ;  /* 0x0000006000007945 */ /* 0x000fe20003800000 */
[----:B------:R-:W-:-:S07]  /*22a50*/  MOV R15, 0xffffffff ;  /* 0xffffffff000f7802 */ /* 0x000fce0000000f00 */
[----:B0-2---:R-:W-:Y:S05]  /*22a60*/  WARPSYNC.COLLECTIVE R15, `(.L_x_948) ;  /* 0x000000000f0c7348 */ /* 0x005fea0003c00000 */
[----:B------:R-:W-:Y:S02]  /*22a70*/  ELECT P6, UR62, PT ;  /* 0x00000000003e782f */ /* 0x000fe400038c0000 */
[----:B------:R-:W-:Y:S01]  /*22a80*/  MOV R14, UR62 ;  /* 0x0000003e000e7c02 */ /* 0x000fe20008000f00 */
[----:B0-2---:R-:W-:Y:S10]  /*22a90*/  ENDCOLLECTIVE ;  /* 0x000000000000791b */ /* 0x005ff40003800000 */
.L_x_948:
[----:B------:R-:W-:Y:S05]  /*22aa0*/  BSYNC B0 ;  /* 0x0000000000007941 */ /* 0x000fea0003800000 */
.L_x_947:
[----:B------:R-:W-:Y:S05]  /*22ab0*/  BRA `(.L_x_949) ;  /* 0xffffffb400587947 */ /* 0x000fea000383ffff */
.L_x_780:
[----:B0-----:R0:W1:Y:S02]  /*22ac0*/  SYNCS.PHASECHK.TRANS64.TRYWAIT P1, [R3+URZ+0x2a840], R2 ;  /* 0x02a84002030075a7 */ /* 0x001064000802017f */
[----:B-1----:R-:W-:Y:S05]  /*22ad0*/  @!P1 NANOSLEEP.SYNCS 0x989680 ;  /* 0x009896800000995d */ /* 0x002fea0003900000 */
[----:B------:R-:W1:Y:S02]  /*22ae0*/  @!P1 SYNCS.PHASECHK.TRANS64 P1, [R3+URZ+0x2a840], R2 ;  /* 0x02a84002030095a7 */ /* 0x000e64000802007f */
[----:B-1----:R-:W-:Y:S05]  /*22af0*/  @!P1 BRA `(.L_x_780) ;  /* 0xfffffffc00f09947 */ /* 0x002fea000383ffff */
[----:B------:R-:W-:Y:S05]  /*22b00*/  BRA `(.L_x_950) ;  /* 0xffffffb400807947 */ /* 0x000fea000383ffff */
.L_x_782:
[----:B-1----:R1:W3:Y:S02]  /*22b10*/  SYNCS.PHASECHK.TRANS64.TRYWAIT P1, [R5+URZ+0x2a840], R0 ;  /* 0x02a84000050075a7 */ /* 0x0022e4000802017f */
[----:B---3--:R-:W-:Y:S05]  /*22b20*/  @!P1 NANOSLEEP.SYNCS 0x989680 ;  /* 0x009896800000995d */ /* 0x008fea0003900000 */
[----:B------:R-:W3:Y:S02]  /*22b30*/  @!P1 SYNCS.PHASECHK.TRANS64 P1, [R5+URZ+0x2a840], R0 ;  /* 0x02a84000050095a7 */ /* 0x000ee4000802007f */
[----:B---3--:R-:W-:Y:S05]  /*22b40*/  @!P1 BRA `(.L_x_782) ;  /* 0xfffffffc00f09947 */ /* 0x008fea000383ffff */
[----:B------:R-:W-:Y:S05]  /*22b50*/  BRA `(.L_x_951) ;  /* 0xffffffb4008c7947 */ /* 0x000fea000383ffff */
.L_x_784:
[----:B---3--:R3:W4:Y:S02]  /*22b60*/  SYNCS.PHASECHK.TRANS64.TRYWAIT P1, [R3+URZ+0x2a860], R2 ;  /* 0x02a86002030075a7 */ /* 0x008724000802017f */
[----:B----4-:R-:W-:Y:S05]  /*22b70*/  @!P1 NANOSLEEP.SYNCS 0x989680 ;  /* 0x009896800000995d */ /* 0x010fea0003900000 */
[----:B------:R-:W4:Y:S02]  /*22b80*/  @!P1 SYNCS.PHASECHK.TRANS64 P1, [R3+URZ+0x2a860], R2 ;  /* 0x02a86002030095a7 */ /* 0x000f24000802007f */
[----:B----4-:R-:W-:Y:S05]  /*22b90*/  @!P1 BRA `(.L_x_784) ;  /* 0xfffffffc00f09947 */ /* 0x010fea000383ffff */
[----:B------:R-:W-:Y:S05]  /*22ba0*/  BRA `(.L_x_952) ;  /* 0xffffffb400887947 */ /* 0x000fea000383ffff */
.L_x_953:
        /* <DEDUP_REMOVED lines=13> */
.L_x_15523:


//--------------------- .text._ZN7cutlass13device_kernelIN5flash11enable_sm90INS1_16FlashAttnFwdSm90INS1_25CollectiveMainloopFwdSm90ILi2EN4cute5tupleIJNS5_1CILi1EEES8_S8_EEENS6_IJNS7_ILi128EEENS7_ILi96EEENS7_ILi192EEEEEELi128ENS_6half_tEfNS_4arch4Sm90ELb0ELb1ELb0ELb0ELb1ELb0ELb0ELb1ELb1ELb1ELb0ELb0EEENS1_21CollectiveEpilogueFwdINS6_IJSA_SA_SB_EEES9_SE_SG_Li256ELb0ELb1ELb0ELb0EEENS1_30DynamicPersistentTileSchedulerILi256ELi128ELb0ELb1ELb1EEEEEEEEEvNT_6ParamsE --------------------------
	.section	.text._ZN7cutlass13device_kernelIN5flash11enable_sm90INS1_16FlashAttnFwdSm90INS1_25CollectiveMainloopFwdSm90ILi2EN4cute5tupleIJNS5_1CILi1EEES8_S8_EEENS6_IJNS7_ILi128EEENS7_ILi96EEENS7_ILi192EEEEEELi128ENS_6half_tEfNS_4arch4Sm90ELb0ELb1ELb0ELb0ELb1ELb0ELb0ELb1ELb1ELb1ELb0ELb0EEENS1_21CollectiveEpilogueFwdINS6_IJSA_SA_SB_EEES9_SE_SG_Li256ELb0ELb1ELb0ELb0EEENS1_30DynamicPersistentTileSchedulerILi256ELi128ELb0ELb1ELb1EEEEEEEEEvNT_6ParamsE,"ax",@progbits
	.align	128
.text._ZN7cutlass13device_kernelIN5flash11enable_sm90INS1_16FlashAttnFwdSm90INS1_25CollectiveMainloopFwdSm90ILi2EN4cute5tupleIJNS5_1CILi1EEES8_S8_EEENS6_IJNS7_ILi128EEENS7_ILi96EEENS7_ILi192EEEEEELi128ENS_6half_tEfNS_4arch4Sm90ELb0ELb1ELb0ELb0ELb1ELb0ELb0ELb1ELb1ELb1ELb0ELb0EEENS1_21CollectiveEpilogueFwdINS6_IJSA_SA_SB_EEES9_SE_SG_Li256ELb0ELb1ELb0ELb0EEENS1_30DynamicPersistentTileSchedulerILi256ELi128ELb0ELb1ELb1EEEEEEEEEvNT_6ParamsE:
        .type           _ZN7cutlass13device_kernelIN5flash11enable_sm90INS1_16FlashAttnFwdSm90INS1_25CollectiveMainloopFwdSm90ILi2EN4cute5tupleIJNS5_1CILi1EEES8_S8_EEENS6_IJNS7_ILi128EEENS7_ILi96EEENS7_ILi192EEEEEELi128ENS_6half_tEfNS_4arch4Sm90ELb0ELb1ELb0ELb0ELb1ELb0ELb0ELb1ELb1ELb1ELb0ELb0EEENS1_21CollectiveEpilogueFwdINS6_IJSA_SA_SB_EEES9_SE_SG_Li256ELb0ELb1ELb0ELb0EEENS1_30DynamicPersistentTileSchedulerILi256ELi128ELb0ELb1ELb1EEEEEEEEEvNT_6ParamsE,@function
        .size           _ZN7cutlass13device_kernelIN5flash11enable_sm90INS1_16FlashAttnFwdSm90INS1_25CollectiveMainloopFwdSm90ILi2EN4cute5tupleIJNS5_1CILi1EEES8_S8_EEENS6_IJNS7_ILi128EEENS7_ILi96EEENS7_ILi192EEEEEELi128ENS_6half_tEfNS_4arch4Sm90ELb0ELb1ELb0ELb0ELb1ELb0ELb0ELb1ELb1ELb1ELb0ELb0EEENS1_21CollectiveEpilogueFwdINS6_IJSA_SA_SB_EEES9_SE_SG_Li256ELb0ELb1ELb0ELb0EEENS1_30DynamicPersistentTileSchedulerILi256ELi128ELb0ELb1ELb1EEEEEEEEEvNT_6ParamsE,(.L_x_15524 - _ZN7cutlass13device_kernelIN5flash11enable_sm90INS1_16FlashAttnFwdSm90INS1_25CollectiveMainloopFwdSm90ILi2EN4cute5tupleIJNS5_1CILi1EEES8_S8_EEENS6_IJNS7_ILi128EEENS7_ILi96EEENS7_ILi192EEEEEELi128ENS_6half_tEfNS_4arch4Sm90ELb0ELb1ELb0ELb0ELb1ELb0ELb0ELb1ELb1ELb1ELb0ELb0EEENS1_21CollectiveEpilogueFwdINS6_IJSA_SA_SB_EEES9_SE_SG_Li256ELb0ELb1ELb0ELb0EEENS1_30DynamicPersistentTileSchedulerILi256ELi128ELb0ELb1ELb1EEEEEEEEEvNT_6ParamsE)
        .other          _ZN7cutlass13device_kernelIN5flash11enable_sm90INS1_16FlashAttnFwdSm90INS1_25CollectiveMainloopFwdSm90ILi2EN4cute5tupleIJNS5_1CILi1EEES8_S8_EEENS6_IJNS7_ILi128EEENS7_ILi96EEENS7_ILi192EEEEEELi128ENS_6half_tEfNS_4arch4Sm90ELb0ELb1ELb0ELb0ELb1ELb0ELb0ELb1ELb1ELb1ELb0ELb0EEENS1_21CollectiveEpilogueFwdINS6_IJSA_SA_SB_EEES9_SE_SG_Li256ELb0ELb1ELb0ELb0EEENS1_30DynamicPersistentTileSchedulerILi256ELi128ELb0ELb1ELb1EEEEEEEEEvNT_6ParamsE,@"STO_CUDA_ENTRY STV_DEFAULT"
_ZN7cutlass13device_kernelIN5flash11enable_sm90INS1_16FlashAttnFwdSm90INS1_25CollectiveMainloopFwdSm90ILi2EN4cute5tupleIJNS5_1CILi1EEES8_S8_EEENS6_IJNS7_ILi128EEENS7_ILi96EEENS7_ILi192EEEEEELi128ENS_6half_tEfNS_4arch4Sm90ELb0ELb1ELb0ELb0ELb1ELb0ELb0ELb1ELb1ELb1ELb0ELb0EEENS1_21CollectiveEpilogueFwdINS6_IJSA_SA_SB_EEES9_SE_SG_Li256ELb0ELb1ELb0ELb0EEENS1_30DynamicPersistentTileSchedulerILi256ELi128ELb0ELb1ELb1EEEEEEEEEvNT_6ParamsE:
        /* <DEDUP_REMOVED lines=45> */
.L_x_954:
        /* <DEDUP_REMOVED lines=22> */
.L_x_955:
        /* <DEDUP_REMOVED lines=18> */
.L_x_956:
        /* <DEDUP_REMOVED lines=22> */
.L_x_957:
        /* <DEDUP_REMOVED lines=23> */
.L_x_958:
        /* <DEDUP_REMOVED lines=10> */
.L_x_960:
[----:B------:R-:W-:-:S08]  /*08c0*/  NOP ;  /* 0x0000000000007918 */ /* 0x000fd00000000000 */
[----:B------:R-:W1:Y:S02]  /*08d0*/  USETMAXREG.TRY_ALLOC.CTAPOOL UP0, 0xe8 ;  /* 0x000000e8000079c8 */ /* 0x000e640008000600 */
[----:B-1----:R-:W-:-:S13]  /*08e0*/  PLOP3.LUT P0, PT, PT, PT, UP0, 0x80, 0x0 ;  /* 0x000000000000781c */ /* 0x002fda0003f0f008 */
[----:B------:R-:W-:Y:S05]  /*08f0*/  @!P0 BRA `(.L_x_960) ;  /* 0xfffffffc00f08947 */ /* 0x000fea000383ffff */
[----:B------:R-:W1:Y:S08]  /*0900*/  S2UR UR4, SR_CTAID.X ;  /* 0x00000000000479c3 */ /* 0x000e700000002500 */
[----:B------:R-:W-:Y:S08]  /*0910*/  BAR.ARV 0x4, 0x180 ;  /* 0x0106000000007b1d */ /* 0x000ff00000002000 */
[----:B------:R-:W1:Y:S08]  /*0920*/  LDC R0, c[0x0][0xc38] ;  /* 0x00030e00ff007b82 */ /* 0x000e700000000800 */
[----:B------:R-:W-:Y:S06]  /*0930*/  BAR.ARV 0x8, 0x180 ;  /* 0x0206000000007b1d */ /* 0x000fec0000002000 */
[----:B-1----:R-:W-:-:S13]  /*0940*/  ISETP.LE.AND P0, PT, R0, UR4, PT ;  /* 0x0000000400007c0c */ /* 0x002fda000bf03270 */
[----:B------:R-:W-:Y:S05]  /*0950*/  @P0 EXIT ;  /* 0x000000000000094d */ /* 0x000fea0003800000 */
[----:B------:R-:W2:Y:S01]  /*0960*/  LDL R3, [R1+0x4] ;  /* 0x0000040001037983 */ /* 0x000ea20000100800 */
[----:B------:R-:W-:Y:S01]  /*0970*/  IMAD.U32 R16, RZ, RZ, UR4 ;  /* 0x00000004ff107e24 */ /* 0x000fe2000f8e00ff */
[----:B------:R-:W-:Y:S01]  /*0980*/  UMOV UR38, URZ ;  /* 0x0000003f00267c82 */ /* 0x000fe20008000000 */
[----:B------:R-:W-:Y:S01]  /*0990*/  IMAD.MOV.U32 R166, RZ, RZ, RZ ;  /* 0x000000ffffa67224 */ /* 0x000fe200078e00ff */
[----:B0-----:R-:W0:Y:S01]  /*09a0*/  S2R R2, SR_TID.X ;  /* 0x0000000000027919 */ /* 0x001e220000002100 */
[----:B------:R-:W-:Y:S01]  /*09b0*/  UMOV UR39, URZ ;  /* 0x0000003f00277c82 */ /* 0x000fe20008000000 */
[----:B0-----:R-:W-:Y:S01]  /*09c0*/  VIADD R174, R2, 0xffffff80 ;  /* 0xffffff8002ae7836 */ /* 0x001fe20000000000 */
[----:B--2---:R-:W-:-:S04]  /*09d0*/  R2UR UR5, R3 ;  /* 0x00000000030572ca */ /* 0x004fc800000e0000 */
[----:B------:R-:W-:-:S04]  /*09e0*/  SHF.R.S32.HI R3, RZ, 0x1f, R174 ;  /* 0x0000001fff037819 */ /* 0x000fc800000114ae */
[CC--:B------:R-:W-:Y:S02]  /*09f0*/  LEA.HI R0, R3.reuse, R174.reuse, RZ, 0x7 ;  /* 0x000000ae03007211 */ /* 0x0c0fe400078f38ff */
[CC--:B------:R-:W-:Y:S02]  /*0a00*/  LEA.HI R4, R3.reuse, R174.reuse, RZ, 0x5 ;  /* 0x000000ae03047211 */ /* 0x0c0fe400078f28ff */
[----:B------:R-:W-:Y:S02]  /*0a10*/  LOP3.LUT R167, R0, 0xffffff80, RZ, 0xc0, !PT ;  /* 0xffffff8000a77812 */ /* 0x000fe400078ec0ff */
[CC--:B------:R-:W-:Y:S01]  /*0a20*/  LEA.HI R2, R3.reuse, R174.reuse, RZ, 0x4 ;  /* 0x000000ae03027211 */ /* 0x0c0fe200078f20ff */
[----:B------:R-:W-:Y:S01]  /*0a30*/  IMAD.SHL.U32 R4, R4, 0x20, RZ ;  /* 0x0000002004047824 */ /* 0x000fe200078e00ff */
[----:B------:R-:W-:Y:S01]  /*0a40*/  LEA.HI R11, R3, R174, RZ, 0x2 ;  /* 0x000000ae030b7211 */ /* 0x000fe200078f10ff */
[----:B------:R-:W-:Y:S01]  /*0a50*/  IMAD.IADD R167, R174, 0x1, -R167 ;  /* 0x00000001aea77824 */ /* 0x000fe200078e0aa7 */
[----:B------:R-:W-:Y:S01]  /*0a60*/  LOP3.LUT R5, R2, 0x3fffff0, RZ, 0xc0, !PT ;  /* 0x03fffff002057812 */ /* 0x000fe200078ec0ff */
[----:B------:R-:W-:Y:S01]  /*0a70*/  ULOP3.LUT UR61, UR5, 0x1, URZ, 0xfc, !UPT ;  /* 0x00000001053d7892 */ /* 0x000fe2000f8efc3f */
[----:B------:R-:W-:-:S02]  /*0a80*/  LOP3.LUT R11, R11, 0xfffffffc, RZ, 0xc0, !PT ;  /* 0xfffffffc0b0b7812 */ /* 0x000fc400078ec0ff */
[----:B------:R-:W-:Y:S01]  /*0a90*/  SHF.R.S32.HI R6, RZ, 0x1f, R167 ;  /* 0x0000001fff067819 */ /* 0x000fe200000114a7 */
[C---:B------:R-:W-:Y:S01]  /*0aa0*/  IMAD.IADD R5, R174.reuse, 0x1, -R5 ;  /* 0x00000001ae057824 */ /* 0x040fe200078e0a05 */
[----:B------:R-:W-:Y:S01]  /*0ab0*/  LEA.HI R3, R3, R174, RZ, 0x3 ;  /* 0x000000ae03037211 */ /* 0x000fe200078f18ff */
[----:B------:R-:W-:Y:S01]  /*0ac0*/  IMAD.IADD R11, R174, 0x1, -R11 ;  /* 0x00000001ae0b7824 */ /* 0x000fe200078e0a0b */
[----:B------:R-:W-:Y:S02]  /*0ad0*/  LEA.HI R8, R6, R167, RZ, 0x2 ;  /* 0x000000a706087211 */ /* 0x000fe400078f10ff */
[----:B------:R-:W-:Y:S02]  /*0ae0*/  SHF.R.S32.HI R169, RZ, 0x7, R0 ;  /* 0x00000007ffa97819 */ /* 0x000fe40000011400 */
[--C-:B------:R-:W-:Y:S02]  /*0af0*/  SHF.R.S32.HI R9, RZ, 0x2, R8.reuse ;  /* 0x00000002ff097819 */ /* 0x100fe40000011408 */
[----:B------:R-:W-:-:S02]  /*0b00*/  SHF.R.S32.HI R10, RZ, 0x1f, R8 ;  /* 0x0000001fff0a7819 */ /* 0x000fc40000011408 */
[----:B------:R-:W-:Y:S02]  /*0b10*/  LOP3.LUT R4, R4, 0xfffffc00, RZ, 0xc0, !PT ;  /* 0xfffffc0004047812 */ /* 0x000fe400078ec0ff */
[----:B------:R-:W-:Y:S02]  /*0b20*/  LEA.HI R10, R10, R9, RZ, 0x3 ;  /* 0x000000090a0a7211 */ /* 0x000fe400078f18ff */
[----:B------:R-:W-:Y:S01]  /*0b30*/  LOP3.LUT R163, R3, 0xfffffff8, RZ, 0xc0, !PT ;  /* 0xfffffff803a37812 */ /* 0x000fe200078ec0ff */
[----:B------:R-:W-:Y:S01]  /*0b40*/  IMAD R5, R5, 0x40, R4 ;  /* 0x0000004005057824 */ /* 0x000fe200078e0204 */
[----:B------:R-:W-:Y:S02]  /*0b50*/  SHF.R.S32.HI R7, RZ, 0x4, R2 ;  /* 0x00000004ff077819 */ /* 0x000fe40000011402 */
[----:B------:R-:W-:Y:S01]  /*0b60*/  LOP3.LUT R10, R10, 0xfffffff8, RZ, 0xc0, !PT ;  /* 0xfffffff80a0a7812 */ /* 0x000fe200078ec0ff */
[----:B------:R-:W-:Y:S01]  /*0b70*/  IMAD.IADD R163, R174, 0x1, -R163 ;  /* 0x00000001aea37824 */ /* 0x000fe200078e0aa3 */
[----:B------:R-:W-:-:S02]  /*0b80*/  LEA.HI R6, R6, R167, RZ, 0x5 ;  /* 0x000000a706067211 */ /* 0x000fc400078f28ff */
[----:B------:R-:W-:Y:S01]  /*0b90*/  LEA.HI R0, R0, R169, RZ, 0x1 ;  /* 0x000000a900007211 */ /* 0x000fe200078f08ff */
[----:B------:R-:W-:Y:S01]  /*0ba0*/  IMAD.IADD R9, R9, 0x1, -R10 ;  /* 0x0000000109097824 */ /* 0x000fe200078e0a0a */
[----:B------:R-:W-:Y:S01]  /*0bb0*/  LEA.HI R2, R2, R7, RZ, 0x1 ;  /* 0x0000000702027211 */ /* 0x000fe200078f08ff */
[----:B------:R-:W-:Y:S01]  /*0bc0*/  IMAD.SHL.U32 R160, R163, 0x8, RZ ;  /* 0x00000008a3a07824 */ /* 0x000fe200078e00ff */
[----:B------:R-:W-:Y:S02]  /*0bd0*/  SHF.R.S32.HI R6, RZ, 0x5, R6 ;  /* 0x00000005ff067819 */ /* 0x000fe40000011406 */
[----:B------:R-:W-:Y:S01]  /*0be0*/  LEA.HI R4, R11, R11, RZ, 0x1 ;  /* 0x0000000b0b047211 */ /* 0x000fe200078f08ff */
[----:B------:R-:W-:Y:S01]  /*0bf0*/  VIADD R161, R160, 0x40 ;  /* 0x00000040a0a17836 */ /* 0x000fe20000000000 */
[----:B------:R-:W-:Y:S01]  /*0c00*/  LOP3.LUT R0, R0, 0x3fffffe, RZ, 0xc0, !PT ;  /* 0x03fffffe00007812 */ /* 0x000fe200078ec0ff */
[----:B------:R-:W-:Y:S01]  /*0c10*/  IMAD R9, R6, 0x10, R9 ;  /* 0x0000001006097824 */ /* 0x000fe200078e0209 */
[----:B------:R-:W-:-:S02]  /*0c20*/  LOP3.LUT R2, R2, 0x1ffffffe, RZ, 0xc0, !PT ;  /* 0x1ffffffe02027812 */ /* 0x000fc400078ec0ff */
[----:B------:R-:W-:Y:S01]  /*0c30*/  LOP3.LUT R4, R4, 0x1ffffffe, RZ, 0xc0, !PT ;  /* 0x1ffffffe04047812 */ /* 0x000fe200078ec0ff */
[----:B------:R-:W-:Y:S01]  /*0c40*/  IMAD.IADD R0, R169, 0x1, -R0 ;  /* 0x00000001a9007824 */ /* 0x000fe200078e0a00 */
[----:B------:R-:W-:Y:S01]  /*0c50*/  LOP3.LUT R18, R8, 0x7ffffffc, RZ, 0xc0, !PT ;  /* 0x7ffffffc08127812 */ /* 0x000fe200078ec0ff */
[----:B------:R-:W-:Y:S01]  /*0c60*/  IMAD.IADD R2, R7, 0x1, -R2 ;  /* 0x0000000107027824 */ /* 0x000fe200078e0a02 */
[----:B------:R-:W-:Y:S01]  /*0c70*/  SHF.R.S32.HI R165, RZ, 0x3, R3 ;  /* 0x00000003ffa57819 */ /* 0x000fe20000011403 */
[----:B------:R-:W-:Y:S01]  /*0c80*/  IMAD.IADD R11, R11, 0x1, -R4 ;  /* 0x000000010b0b7824 */ /* 0x000fe200078e0a04 */
[----:B------:R-:W-:Y:S01]  /*0c90*/  SHF.R.S32.HI R173, RZ, 0x1f, R160 ;  /* 0x0000001fffad7819 */ /* 0x000fe200000114a0 */
[----:B------:R-:W-:Y:S01]  /*0ca0*/  IMAD R170, R0, 0x40, R9 ;  /* 0x0000004000aa7824 */ /* 0x000fe200078e0209 */
[----:B------:R-:W-:Y:S01]  /*0cb0*/  SHF.R.S32.HI R172, RZ, 0x1f, R161 ;  /* 0x0000001fffac7819 */ /* 0x000fe200000114a1 */
[----:B------:R-:W-:Y:S02]  /*0cc0*/  IMAD R171, R2, 0x8, R5 ;  /* 0x0000000802ab7824 */ /* 0x000fe400078e0205 */
[----:B------:R-:W-:-:S02]  /*0cd0*/  IMAD.IADD R18, R167, 0x1, -R18 ;  /* 0x00000001a7127824 */ /* 0x000fc400078e0a12 */
[----:B------:R-:W-:-:S07]  /*0ce0*/  IMAD R22, R11, 0x8, R170 ;  /* 0x000000080b167824 */ /* 0x000fce00078e02aa */
.L_x_1065:
[----:B0--34-:R-:W0:Y:S01]  /*0cf0*/  LDC R3, c[0x0][0xc60] ;  /* 0x00031800ff037b82 */ /* 0x019e220000000800 */
[----:B------:R-:W-:Y:S01]  /*0d00*/  IMAD.MOV.U32 R0, RZ, RZ, R16 ;  /* 0x000000ffff007224 */ /* 0x000fe200078e0010 */
[----:B------:R-:W-:Y:S01]  /*0d10*/  ULDC UR4, c[0x0][0xc78] ;  /* 0x00031e0000047ab9 */ /* 0x000fe20000000800 */
[----:B0-----:R-:W-:-:S13]  /*0d20*/  ISETP.NE.AND P0, PT, R3, 0x1, PT ;  /* 0x000000010300780c */ /* 0x001fda0003f05270 */
[----:B-----5:R-:W0:Y:S08]  /*0d30*/  @P0 LDC R5, c[0x0][0xc64] ;  /* 0x00031900ff050b82 */ /* 0x020e300000000800 */
[----:B------:R-:W1:Y:S01]  /*0d40*/  @P0 LDC R7, c[0x0][0xc68] ;  /* 0x00031a00ff070b82 */ /* 0x000e620000000800 */
[----:B0-----:R-:W-:-:S05]  /*0d50*/  @P0 IMAD.HI.U32 R2, R16, R5, RZ ;  /* 0x0000000510020227 */ /* 0x001fca00078e00ff */
[----:B-1----:R-:W-:-:S04]  /*0d60*/  @P0 SHF.R.U32.HI R0, RZ, R7, R2 ;  /* 0x00000007ff000219 */ /* 0x002fc80000011602 */
[----:B------:R-:W-:Y:S01]  /*0d70*/  ISETP.GE.AND P0, PT, R0, UR4, PT ;  /* 0x0000000400007c0c */ /* 0x000fe2000bf06270 */
[----:B------:R-:W-:-:S04]  /*0d80*/  IMAD.MOV R2, RZ, RZ, -R0 ;  /* 0x000000ffff027224 */ /* 0x000fc800078e0a00 */
[----:B------:R-:W-:-:S08]  /*0d90*/  IMAD R11, R3, R2, R16 ;  /* 0x00000002030b7224 */ /* 0x000fd000078e0210 */
[----:B--2---:R-:W-:Y:S05]  /*0da0*/  @!P0 BRA `(.L_x_961) ;  /* 0x0000000000208947 */ /* 0x004fea0003800000 */
[----:B------:R-:W0:Y:S01]  /*0db0*/  LDC R3, c[0x0][0xc6c] ;  /* 0x00031b00ff037b82 */ /* 0x000e220000000800 */
[----:B------:R-:W-:Y:S01]  /*0dc0*/  IMAD.MOV.U32 R2, RZ, RZ, R11 ;  /* 0x000000ffff027224 */ /* 0x000fe200078e000b */
[----:B0-----:R-:W-:-:S13]  /*0dd0*/  ISETP.NE.AND P0, PT, R3, 0x1, PT ;  /* 0x000000010300780c */ /* 0x001fda0003f05270 */
[----:B------:R-:W0:Y:S02]  /*0de0*/  @P0 LDC.64 R4, c[0x0][0xc70] ;  /* 0x00031c00ff040b82 */ /* 0x000e240000000a00 */
[----:B0-----:R-:W-:-:S05]  /*0df0*/  @P0 IMAD.HI.U32 R4, R11, R4, RZ ;  /* 0x000000040b040227 */ /* 0x001fca00078e00ff */
[----:B------:R-:W-:-:S05]  /*0e00*/  @P0 SHF.R.U32.HI R2, RZ, R5, R4 ;  /* 0x00000005ff020219 */ /* 0x000fca0000011604 */
[----:B------:R-:W-:Y:S01]  /*0e10*/  IMAD R3, R2, R3, RZ ;  /* 0x0000000302037224 */ /* 0x000fe200078e02ff */
[----:B------:R-:W-:Y:S06]  /*0e20*/  BRA `(.L_x_962) ;  /* 0x00000000001c7947 */ /* 0x000fec0003800000 */
.L_x_961:
[----:B------:R-:W0:Y:S01]  /*0e30*/  LDC R3, c[0x0][0xc54] ;  /* 0x00031500ff037b82 */ /* 0x000e220000000800 */
[----:B------:R-:W-:Y:S01]  /*0e40*/  IMAD.MOV.U32 R2, RZ, RZ, R11 ;  /* 0x000000ffff027224 */ /* 0x000fe200078e000b */
[----:B0-----:R-:W-:-:S13]  /*0e50*/  ISETP.NE.AND P0, PT, R3, 0x1, PT ;  /* 0x000000010300780c */ /* 0x001fda0003f05270 */
[----:B------:R-:W0:Y:S02]  /*0e60*/  @P0 LDC.64 R4, c[0x0][0xc58] ;  /* 0x00031600ff040b82 */ /* 0x000e240000000a00 */
[----:B0-----:R-:W-:-:S05]  /*0e70*/  @P0 IMAD.HI.U32 R4, R11, R4, RZ ;  /* 0x000000040b040227 */ /* 0x001fca00078e00ff */
[----:B------:R-:W-:-:S05]  /*0e80*/  @P0 SHF.R.U32.HI R2, RZ, R5, R4 ;  /* 0x00000005ff020219 */ /* 0x000fca0000011604 */
[----:B------:R-:W-:-:S07]  /*0e90*/  IMAD R3, R2, R3, RZ ;  /* 0x0000000302037224 */ /* 0x000fce00078e02ff */
.L_x_962:
[----:B------:R-:W0:Y:S01]  /*0ea0*/  LDC R164, c[0x0][0xc48] ;  /* 0x00031200ffa47b82 */ /* 0x000e220000000800 */
[----:B------:R-:W-:Y:S01]  /*0eb0*/  LOP3.LUT R2, RZ, R2, RZ, 0x33, !PT ;  /* 0x00000002ff027212 */ /* 0x000fe200078e33ff */
[----:B------:R-:W-:Y:S01]  /*0ec0*/  ULDC UR4, c[0x0][0xc3c] ;  /* 0x00030f0000047ab9 */ /* 0x000fe20000000800 */
[----:B------:R-:W-:Y:S01]  /*0ed0*/  IMAD.IADD R3, R11, 0x1, -R3 ;  /* 0x000000010b037824 */ /* 0x000fe200078e0a03 */
[----:B------:R-:W-:Y:S01]  /*0ee0*/  ULDC UR6, c[0x0][0xc54] ;  /* 0x0003150000067ab9 */ /* 0x000fe20000000800 */
[----:B------:R-:W-:Y:S01]  /*0ef0*/  LOP3.LUT R19, R19, 0xffefffff, RZ, 0xc0, !PT ;  /* 0xffefffff13137812 */ /* 0x000fe200078ec0ff */
[----:B------:R-:W-:Y:S01]  /*0f00*/  VIADD R2, R2, UR4 ;  /* 0x0000000402027c36 */ /* 0x000fe20008000000 */
[----:B------:R-:W-:Y:S01]  /*0f10*/  ULDC.64 UR4, c[0x0][0x418] ;  /* 0x0001060000047ab9 */ /* 0x000fe20000000a00 */
[----:B------:R-:W1:Y:S01]  /*0f20*/  LDC R168, c[0x0][0x448] ;  /* 0x00011200ffa87b82 */ /* 0x000e620000000800 */
[----:B------:R-:W-:Y:S01]  /*0f30*/  ISETP.NE.U32.AND P0, PT, RZ, UR4, PT ;  /* 0x00000004ff007c0c */ /* 0x000fe2000bf05070 */
[----:B------:R-:W-:-:S02]  /*0f40*/  IMAD.SHL.U32 R17, R2, 0x80, RZ ;  /* 0x0000008002117824 */ /* 0x000fc400078e00ff */
[----:B------:R-:W-:Y:S01]  /*0f50*/  IMAD R14, R0, UR6, R3 ;  /* 0x00000006000e7c24 */ /* 0x000fe2000f8e0203 */
[----:B------:R-:W-:Y:S01]  /*0f60*/  ISETP.NE.AND.EX P0, PT, RZ, UR5, PT, P0 ;  /* 0x00000005ff007c0c */ /* 0x000fe2000bf05300 */
[----:B------:R-:W-:Y:S02]  /*0f70*/  VIADD R2, R17, 0x7f ;  /* 0x0000007f11027836 */ /* 0x000fe40000000000 */
[----:B------:R-:W2:Y:S01]  /*0f80*/  LDC.64 R12, c[0x0][0x9e0] ;  /* 0x00027800ff0c7b82 */ /* 0x000ea20000000a00 */
[----:B------:R-:W-:Y:S01]  /*0f90*/  IMAD.MOV.U32 R162, RZ, RZ, R14 ;  /* 0x000000ffffa27224 */ /* 0x000fe200078e000e */
[----:B0-----:R-:W-:-:S06]  /*0fa0*/  ISETP.NE.AND P1, PT, R164, 0x1, PT ;  /* 0x00000001a400780c */ /* 0x001fcc0003f25270 */
[----:B------:R-:W0:Y:S01]  /*0fb0*/  LDC R10, c[0x0][0x288] ;  /* 0x0000a200ff0a7b82 */ /* 0x000e220000000800 */
[----:B-1----:R-:W-:-:S07]  /*0fc0*/  ISETP.NE.AND P3, PT, R168, 0x1, PT ;  /* 0x00000001a800780c */ /* 0x002fce0003f65270 */
[----:B------:R-:W1:Y:S01]  /*0fd0*/  LDC R73, c[0x0][0x424] ;  /* 0x00010900ff497b82 */ /* 0x000e620000000800 */
[----:B--2---:R-:W-:-:S07]  /*0fe0*/  ISETP.GE.AND P2, PT, R13, 0x1, PT ;  /* 0x000000010d00780c */ /* 0x004fce0003f46270 */
[----:B------:R-:W2:Y:S01]  /*0ff0*/  @P1 LDC R5, c[0x0][0xc4c] ;  /* 0x00031300ff051b82 */ /* 0x000ea20000000800 */
[----:B------:R-:W-:-:S07]  /*1000*/  @P3 LOP3.LUT R19, R19, 0x100000, RZ, 0xfc, !PT ;  /* 0x0010000013133812 */ /* 0x000fce00078efcff */
[----:B------:R-:W3:Y:S01]  /*1010*/  @P3 LDC R9, c[0x0][0x44c] ;  /* 0x00011300ff093b82 */ /* 0x000ee20000000800 */
[----:B0-----:R-:W-:Y:S02]  /*1020*/  IADD3 R4, -R10, 0x1, RZ ;  /* 0x000000010a047810 */ /* 0x001fe40007ffe1ff */
[----:B------:R-:W-:-:S04]  /*1030*/  LOP3.LUT R19, R19, 0xfff7ffff, RZ, 0xc0, !PT ;  /* 0xfff7ffff13137812 */ /* 0x000fc800078ec0ff */
[----:B------:R-:W-:Y:S01]  /*1040*/  @P2 LOP3.LUT R19, R19, 0x80000, RZ, 0xfc, !PT ;  /* 0x0008000013132812 */ /* 0x000fe200078efcff */
[----:B------:R-:W0:Y:S01]  /*1050*/  @P1 LDC R7, c[0x0][0xc50] ;  /* 0x00031400ff071b82 */ /* 0x000e220000000800 */
[----:B-1----:R-:W-:-:S07]  /*1060*/  SEL R73, R73, 0x1, P0 ;  /* 0x0000000149497807 */ /* 0x002fce0000000000 */
[----:B------:R-:W1:Y:S01]  /*1070*/  @P3 LDC R6, c[0x0][0x450] ;  /* 0x00011400ff063b82 */ /* 0x000e620000000800 */
[----:B--2---:R-:W-:-:S07]  /*1080*/  @P1 IMAD.HI.U32 R0, R14, R5, RZ ;  /* 0x000000050e001227 */ /* 0x004fce00078e00ff */
[----:B------:R-:W2:Y:S01]  /*1090*/  LDC R8, c[0x0][0x2f0] ;  /* 0x0000bc00ff087b82 */ /* 0x000ea20000000800 */
[----:B---3--:R-:W-:Y:S01]  /*10a0*/  @P3 IMAD.HI.U32 R3, R2, R9, RZ ;  /* 0x0000000902033227 */ /* 0x008fe200078e00ff */
[----:B0-----:R-:W-:-:S04]  /*10b0*/  @P1 SHF.R.U32.HI R162, RZ, R7, R0 ;  /* 0x00000007ffa21219 */ /* 0x001fc80000011600 */
[----:B-1----:R-:W-:Y:S01]  /*10c0*/  @P3 SHF.R.U32.HI R2, RZ, R6, R3 ;  /* 0x00000006ff023219 */ /* 0x002fe20000011603 */
[----:B------:R-:W-:-:S04]  /*10d0*/  IMAD.MOV R3, RZ, RZ, -R162 ;  /* 0x000000ffff037224 */ /* 0x000fc800078e0aa2 */
[----:B------:R-:W-:Y:S02]  /*10e0*/  IMAD R164, R164, R3, R14 ;  /* 0x00000003a4a47224 */ /* 0x000fe400078e020e */
[CC--:B--2---:R-:W-:Y:S02]  /*10f0*/  IMAD R5, R73.reuse, R8.reuse, R4 ;  /* 0x0000000849057224 */ /* 0x0c4fe400078e0204 */
[----:B------:R-:W-:Y:S02]  /*1100*/  IMAD R16, R73, R8, RZ ;  /* 0x0000000849107224 */ /* 0x000fe400078e02ff */
[----:B------:R-:W-:-:S04]  /*1110*/  IMAD.IADD R7, R5, 0x1, R2 ;  /* 0x0000000105077824 */ /* 0x000fc800078e0202 */
[----:B------:R-:W-:Y:S01]  /*1120*/  IMAD.IADD R0, R7, 0x1, R12 ;  /* 0x0000000107007824 */ /* 0x000fe200078e020c */
[----:B------:R-:W-:Y:S06]  /*1130*/  @!P2 BRA `(.L_x_963) ;  /* 0x000000000040a947 */ /* 0x000fec0003800000 */
[C---:B------:R-:W-:Y:S01]  /*1140*/  ISETP.GT.AND P0, PT, R7.reuse, RZ, PT ;  /* 0x000000ff0700720c */ /* 0x040fe20003f04270 */
[----:B------:R-:W-:-:S12]  /*1150*/  VIADD R2, R7, 0xffffffff ;  /* 0xffffffff07027836 */ /* 0x000fd80000000000 */
[----:B------:R-:W-:Y:S05]  /*1160*/  @P0 BRA `(.L_x_964) ;  /* 0x00000000001c0947 */ /* 0x000fea0003800000 */
[----:B------:R-:W-:Y:S01]  /*1170*/  ISETP.NE.AND P0, PT, R13, 0x1, PT ;  /* 0x000000010d00780c */ /* 0x000fe20003f05270 */
[----:B------:R-:W-:-:S12]  /*1180*/  IMAD.MOV R3, RZ, RZ, -R7 ;  /* 0x000000ffff037224 */ /* 0x000fd800078e0a07 */
[----:B------:R-:W0:Y:S02]  /*1190*/  @P0 LDC.64 R4, c[0x0][0x9e8] ;  /* 0x00027a00ff040b82 */ /* 0x000e240000000a00 */
[----:B0-----:R-:W-:-:S05]  /*11a0*/  @P0 IMAD.HI.U32 R2, R3, R4, RZ ;  /* 0x0000000403020227 */ /* 0x001fca00078e00ff */
[----:B------:R-:W-:-:S04]  /*11b0*/  @P0 SHF.R.U32.HI R3, RZ, R5, R2 ;  /* 0x00000005ff030219 */ /* 0x000fc80000011602 */
[----:B------:R-:W-:Y:S01]  /*11c0*/  LOP3.LUT R2, RZ, R3, RZ, 0x33, !PT ;  /* 0x00000003ff027212 */ /* 0x000fe200078e33ff */
[----:B------:R-:W-:Y:S06]  /*11d0*/  BRA `(.L_x_965) ;  /* 0x0000000000107947 */ /* 0x000fec0003800000 */
.L_x_964:
[----:B------:R-:W-:-:S13]  /*11e0*/  ISETP.NE.AND P0, PT, R13, 0x1, PT ;  /* 0x000000010d00780c */ /* 0x000fda0003f05270 */
[----:B------:R-:W0:Y:S02]  /*11f0*/  @P0 LDC.64 R4, c[0x0][0x9e8] ;  /* 0x00027a00ff040b82 */ /* 0x000e240000000a00 */
[----:B0-----:R-:W-:-:S05]  /*1200*/  @P0 IMAD.HI.U32 R4, R2, R4, RZ ;  /* 0x0000000402040227 */ /* 0x001fca00078e00ff */
[----:B------:R-:W-:-:S07]  /*1210*/  @P0 SHF.R.U32.HI R2, RZ, R5, R4 ;  /* 0x00000005ff020219 */ /* 0x000fce0000011604 */
.L_x_965:
[----:B------:R-:W-:-:S05]  /*1220*/  IMAD R3, R2, R13, R13 ;  /* 0x0000000d02037224 */ /* 0x000fca00078e020d */
[----:B------:R-:W-:-:S07]  /*1230*/  VIMNMX R0, R0, R3, PT ;  /* 0x0000000300007248 */ /* 0x000fce0003fe0100 */
.L_x_963:
[----:B------:R-:W0:Y:S01]  /*1240*/  @P3 LDC R6, c[0x0][0x44c] ;  /* 0x00011300ff063b82 */ /* 0x000e220000000800 */
[----:B------:R-:W-:Y:S01]  /*1250*/  VIADD R2, R0, 0x5f ;  /* 0x0000005f00027836 */ /* 0x000fe20000000000 */
[----:B------:R-:W-:Y:S01]  /*1260*/  ULDC UR4, c[0x0][0x9dc] ;  /* 0x0002770000047ab9 */ /* 0x000fe20000000800 */
[----:B------:R-:W-:Y:S02]  /*1270*/  IMAD R0, R73, R8, 0x5f ;  /* 0x0000005f49007424 */ /* 0x000fe400078e0208 */
[----:B------:R-:W-:-:S03]  /*1280*/  IMAD.HI R2, R2, 0x2aaaaaab, RZ ;  /* 0x2aaaaaab02027827 */ /* 0x000fc600078e02ff */
[----:B------:R-:W1:Y:S01]  /*1290*/  @P3 LDC R7, c[0x0][0x450] ;  /* 0x00011400ff073b82 */ /* 0x000e620000000800 */
[----:B------:R-:W-:Y:S01]  /*12a0*/  IMAD.HI R0, R0, 0x2aaaaaab, RZ ;  /* 0x2aaaaaab00007827 */ /* 0x000fe200078e02ff */
[----:B------:R-:W-:-:S03]  /*12b0*/  SHF.R.U32.HI R5, RZ, 0x1f, R2 ;  /* 0x0000001fff057819 */ /* 0x000fc60000011602 */
[----:B------:R-:W-:Y:S01]  /*12c0*/  IMAD.MOV.U32 R4, RZ, RZ, R17 ;  /* 0x000000ffff047224 */ /* 0x000fe200078e0011 */
[----:B------:R-:W-:Y:S01]  /*12d0*/  SHF.R.U32.HI R3, RZ, 0x1f, R0 ;  /* 0x0000001fff037819 */ /* 0x000fe20000011600 */
[----:B------:R-:W-:Y:S01]  /*12e0*/  IMAD R73, R73, R8, -R10 ;  /* 0x0000000849497224 */ /* 0x000fe200078e0a0a */
[----:B------:R-:W-:Y:S02]  /*12f0*/  LEA.HI.SX32 R72, R2, R5, 0x1c ;  /* 0x0000000502487211 */ /* 0x000fe400078fe2ff */
[----:B------:R-:W-:-:S04]  /*1300*/  LEA.HI.SX32 R3, R0, R3, 0x1c ;  /* 0x0000000300037211 */ /* 0x000fc800078fe2ff */
[----:B------:R-:W-:Y:S01]  /*1310*/  VIMNMX R72, R3, R72, PT ;  /* 0x0000004803487248 */ /* 0x000fe20003fe0100 */
[----:B0-----:R-:W-:-:S05]  /*1320*/  @P3 IMAD.HI.U32 R6, R17, R6, RZ ;  /* 0x0000000611063227 */ /* 0x001fca00078e00ff */
[----:B-1----:R-:W-:-:S05]  /*1330*/  @P3 SHF.R.U32.HI R4, RZ, R7, R6 ;  /* 0x00000007ff043219 */ /* 0x002fca0000011606 */
[----:B------:R-:W-:-:S04]  /*1340*/  IMAD.IADD R0, R73, 0x1, R4 ;  /* 0x0000000149007824 */ /* 0x000fc800078e0204 */
[----:B------:R-:W-:Y:S01]  /*1350*/  VIADD R2, R0, -UR4 ;  /* 0x8000000400027c36 */ /* 0x000fe20008000000 */
[----:B------:R-:W-:Y:S06]  /*1360*/  @!P2 BRA `(.L_x_966) ;  /* 0x00000000003ca947 */ /* 0x000fec0003800000 */
[----:B------:R-:W-:-:S13]  /*1370*/  ISETP.GT.AND P0, PT, R0, -0x1, PT ;  /* 0xffffffff0000780c */ /* 0x000fda0003f04270 */
[----:B------:R-:W-:Y:S05]  /*1380*/  @P0 BRA `(.L_x_967) ;  /* 0x00000000001c0947 */ /* 0x000fea0003800000 */
[----:B------:R-:W-:Y:S02]  /*1390*/  ISETP.NE.AND P0, PT, R13, 0x1, PT ;  /* 0x000000010d00780c */ /* 0x000fe40003f05270 */
[----:B------:R-:W-:-:S11]  /*13a0*/  LOP3.LUT R3, RZ, R0, RZ, 0x33, !PT ;  /* 0x00000000ff037212 */ /* 0x000fd600078e33ff */
[----:B------:R-:W0:Y:S02]  /*13b0*/  @P0 LDC.64 R4, c[0x0][0x9e8] ;  /* 0x00027a00ff040b82 */ /* 0x000e240000000a00 */
[----:B0-----:R-:W-:-:S05]  /*13c0*/  @P0 IMAD.HI.U32 R0, R3, R4, RZ ;  /* 0x0000000403000227 */ /* 0x001fca00078e00ff */
[----:B------:R-:W-:-:S04]  /*13d0*/  @P0 SHF.R.U32.HI R3, RZ, R5, R0 ;  /* 0x00000005ff030219 */ /* 0x000fc80000011600 */
[----:B------:R-:W-:Y:S01]  /*13e0*/  LOP3.LUT R0, RZ, R3, RZ, 0x33, !PT ;  /* 0x00000003ff007212 */ /* 0x000fe200078e33ff */
[----:B------:R-:W-:Y:S06]  /*13f0*/  BRA `(.L_x_968) ;  /* 0x0000000000107947 */ /* 0x000fec0003800000 */
.L_x_967:
[----:B------:R-:W-:-:S13]  /*1400*/  ISETP.NE.AND P0, PT, R13, 0x1, PT ;  /* 0x000000010d00780c */ /* 0x000fda0003f05270 */
[----:B------:R-:W0:Y:S02]  /*1410*/  @P0 LDC.64 R4, c[0x0][0x9e8] ;  /* 0x00027a00ff040b82 */ /* 0x000e240000000a00 */
[----:B0-----:R-:W-:-:S05]  /*1420*/  @P0 IMAD.HI.U32 R4, R0, R4, RZ ;  /* 0x0000000400040227 */ /* 0x001fca00078e00ff */
[----:B------:R-:W-:-:S07]  /*1430*/  @P0 SHF.R.U32.HI R0, RZ, R5, R4 ;  /* 0x00000005ff000219 */ /* 0x000fce0000011604 */
.L_x_968:
[----:B------:R-:W-:-:S05]  /*1440*/  IMAD R3, R0, R13, RZ ;  /* 0x0000000d00037224 */ /* 0x000fca00078e02ff */
[----:B------:R-:W-:-:S07]  /*1450*/  VIMNMX R2, R2, R3, !PT ;  /* 0x0000000302027248 */ /* 0x000fce0007fe0100 */
.L_x_966:
[----:B------:R-:W-:Y:S01]  /*1460*/  IMAD.HI R2, R2, 0x2aaaaaab, RZ ;  /* 0x2aaaaaab02027827 */ /* 0x000fe200078e02ff */
[----:B------:R-:W-:Y:S02]  /*1470*/  PLOP3.LUT P0, PT, PT, PT, PT, 0x80, 0x0 ;  /* 0x000000000000781c */ /* 0x000fe40003f0f070 */
[----:B------:R-:W-:Y:S02]  /*1480*/  CS2R R88, SRZ ;  /* 0x0000000000587805 */ /* 0x000fe4000001ff00 */
[----:B------:R-:W-:Y:S01]  /*1490*/  CS2R R86, SRZ ;  /* 0x0000000000567805 */ /* 0x000fe2000001ff00 */
[----:B------:R-:W-:Y:S01]  /*14a0*/  IMAD.MOV.U32 R0, RZ, RZ, RZ ;  /* 0x000000ffff007224 */ /* 0x000fe200078e00ff */
[----:B------:R-:W-:Y:S02]  /*14b0*/  SHF.R.U32.HI R3, RZ, 0x1f, R2 ;  /* 0x0000001fff037819 */ /* 0x000fe40000011602 */
[----:B------:R-:W-:Y:S02]  /*14c0*/  CS2R R84, SRZ ;  /* 0x0000000000547805 */ /* 0x000fe4000001ff00 */
[----:B------:R-:W-:-:S02]  /*14d0*/  CS2R R82, SRZ ;  /* 0x0000000000527805 */ /* 0x000fc4000001ff00 */
[----:B------:R-:W-:Y:S02]  /*14e0*/  CS2R R80, SRZ ;  /* 0x0000000000507805 */ /* 0x000fe4000001ff00 */
[----:B------:R-:W-:Y:S01]  /*14f0*/  LEA.HI.SX32 R3, R2, R3, 0x1c ;  /* 0x0000000302037211 */ /* 0x000fe200078fe2ff */
[----:B------:R-:W-:Y:S01]  /*1500*/  IMAD.MOV.U32 R54, RZ, RZ, RZ ;  /* 0x000000ffff367224 */ /* 0x000fe200078e00ff */
[----:B------:R-:W-:Y:S02]  /*1510*/  CS2R R50, SRZ ;  /* 0x0000000000327805 */ /* 0x000fe4000001ff00 */
[----:B------:R-:W-:Y:S02]  /*1520*/  CS2R R76, SRZ ;  /* 0x00000000004c7805 */ /* 0x000fe4000001ff00 */
[----:B------:R-:W-:Y:S02]  /*1530*/  VIMNMX R23, RZ, R3, !PT ;  /* 0x00000003ff177248 */ /* 0x000fe40007fe0100 */
[----:B------:R-:W-:-:S02]  /*1540*/  CS2R R74, SRZ ;  /* 0x00000000004a7805 */ /* 0x000fc4000001ff00 */
[----:B------:R-:W-:Y:S02]  /*1550*/  CS2R R40, SRZ ;  /* 0x0000000000287805 */ /* 0x000fe4000001ff00 */
[----:B------:R-:W-:Y:S02]  /*1560*/  CS2R R48, SRZ ;  /* 0x0000000000307805 */ /* 0x000fe4000001ff00 */
[----:B------:R-:W-:Y:S02]  /*1570*/  ISETP.GT.AND P1, PT, R72, R23, PT ;  /* 0x000000174800720c */ /* 0x000fe40003f24270 */
[----:B------:R-:W-:Y:S02]  /*1580*/  CS2R R70, SRZ ;  /* 0x0000000000467805 */ /* 0x000fe4000001ff00 */
[----:B------:R-:W-:Y:S02]  /*1590*/  CS2R R68, SRZ ;  /* 0x0000000000447805 */ /* 0x000fe4000001ff00 */
[----:B------:R-:W-:-:S02]  /*15a0*/  CS2R R66, SRZ ;  /* 0x0000000000427805 */ /* 0x000fc4000001ff00 */
[----:B------:R-:W-:Y:S02]  /*15b0*/  CS2R R64, SRZ ;  /* 0x0000000000407805 */ /* 0x000fe4000001ff00 */
[----:B------:R-:W-:Y:S02]  /*15c0*/  CS2R R62, SRZ ;  /* 0x00000000003e7805 */ /* 0x000fe4000001ff00 */
[----:B------:R-:W-:Y:S01]  /*15d0*/  CS2R R60, SRZ ;  /* 0x00000000003c7805 */ /* 0x000fe2000001ff00 */
[----:B------:R-:W-:Y:S01]  /*15e0*/  IMAD.MOV.U32 R59, RZ, RZ, RZ ;  /* 0x000000ffff3b7224 */ /* 0x000fe200078e00ff */
[----:B------:R-:W-:Y:S01]  /*15f0*/  CS2R R44, SRZ ;  /* 0x00000000002c7805 */ /* 0x000fe2000001ff00 */
[----:B------:R-:W-:Y:S01]  /*1600*/  IMAD.MOV.U32 R56, RZ, RZ, RZ ;  /* 0x000000ffff387224 */ /* 0x000fe200078e00ff */
        /* <DEDUP_REMOVED lines=12> */
[----:B------:R-:W-:Y:S01]  /*16d0*/  CS2R R26, SRZ ;  /* 0x00000000001a7805 */ /* 0x000fe2000001ff00 */
        /* <DEDUP_REMOVED lines=22> */
[----:B------:R-:W-:Y:S01]  /*1840*/  IMAD.U32 R4, RZ, RZ, UR4 ;  /* 0x00000004ff047e24 */ /* 0x000fe2000f8e00ff */
[----:B------:R0:W1:Y:S01]  /*1850*/  LDC.64 R2, c[0x4][R0] ;  /* 0x0100000000027b82 */ /* 0x0000620000000a00 */
[----:B------:R-:W-:Y:S01]  /*1860*/  IMAD.U32 R5, RZ, RZ, UR5 ;  /* 0x00000005ff057e24 */ /* 0x000fe2000f8e00ff */
[----:B------:R-:W-:Y:S01]  /*1870*/  ULDC.64 UR4, c[0x4][0xf8] ;  /* 0x01003e0000047ab9 */ /* 0x000fe20000000a00 */
        /* <DEDUP_REMOVED lines=9> */
.L_x_970:
[----:B------:R-:W-:Y:S01]  /*1910*/  LEA.HI R0, R166, R166, RZ, 0x1 ;  /* 0x000000a6a6007211 */ /* 0x000fe200078f08ff */
[----:B------:R-:W-:-:S03]  /*1920*/  IMAD.U32 R2, RZ, RZ, UR61 ;  /* 0x0000003dff027e24 */ /* 0x000fc6000f8e00ff */
[----:B------:R-:W-:Y:S02]  /*1930*/  LOP3.LUT R3, R0, 0xfffffffe, RZ, 0xc0, !PT ;  /* 0xfffffffe00037812 */ /* 0x000fe400078ec0ff */
[----:B------:R-:W-:-:S03]  /*1940*/  ISETP.NE.AND P0, PT, R2, 0x3, PT ;  /* 0x000000030200780c */ /* 0x000fc60003f05270 */
[----:B------:R-:W-:-:S05]  /*1950*/  IMAD.IADD R0, R166, 0x1, -R3 ;  /* 0x00000001a6007824 */ /* 0x000fca00078e0a03 */
[----:B------:R-:W-:-:S04]  /*1960*/  SHF.L.U32 R0, R0, 0x1f, RZ ;  /* 0x0000001f00007819 */ /* 0x000fc800000006ff */
[----:B------:R-:W0:Y:S02]  /*1970*/  SYNCS.PHASECHK.TRANS64.TRYWAIT P1, [UR40+0x2a800], R0 ;  /* 0x02a80000ff0075a7 */ /* 0x000e240008020168 */
[----:B0-----:R-:W-:Y:S05]  /*1980*/  @!P1 BRA `(.L_x_971) ;  /* 0x0000011000e89947 */ /* 0x001fea0003800000 */
.L_x_1135:
[----:B------:R-:W-:Y:S05]  /*1990*/  @!P0 BRA `(.L_x_972) ;  /* 0x0000000000048947 */ /* 0x000fea0003800000 */
[----:B------:R-:W-:Y:S01]  /*19a0*/  BPT.TRAP 0x1 ;  /* 0x000000040000795c */ /* 0x000fe20000300000 */
.L_x_972:
[----:B0-----:R-:W-:Y:S02]  /*19b0*/  IMAD.U32 R3, RZ, RZ, UR39 ;  /* 0x00000027ff037e24 */ /* 0x001fe4000f8e00ff */
[----:B------:R-:W-:-:S03]  /*19c0*/  IMAD.U32 R0, RZ, RZ, UR38 ;  /* 0x00000026ff007e24 */ /* 0x000fc6000f8e00ff */
[----:B------:R-:W-:Y:S02]  /*19d0*/  LEA R3, R3, UR40, 0x3 ;  /* 0x0000002803037c11 */ /* 0x000fe4000f8e18ff */
[----:B------:R-:W-:-:S04]  /*19e0*/  SHF.L.U32 R0, R0, 0x1f, RZ ;  /* 0x0000001f00007819 */ /* 0x000fc800000006ff */
[----:B------:R0:W1:Y:S01]  /*19f0*/  SYNCS.PHASECHK.TRANS64.TRYWAIT P1, [R3+URZ+0x2a830], R0 ;  /* 0x02a83000030075a7 */ /* 0x000062000802017f */
[----:B------:R-:W-:Y:S05]  /*1a00*/  @!P0 BRA `(.L_x_973) ;  /* 0x0000000000048947 */ /* 0x000fea0003800000 */
[----:B------:R-:W-:Y:S01]  /*1a10*/  BPT.TRAP 0x1 ;  /* 0x000000040000795c */ /* 0x000fe20000300000 */
.L_x_973:
[----:B-1----:R-:W-:Y:S05]  /*1a20*/  @P1 BRA `(.L_x_974) ;  /* 0x0000000000081947 */ /* 0x002fea0003800000 */
[----:B------:R-:W1:Y:S02]  /*1a30*/  SYNCS.PHASECHK.TRANS64.TRYWAIT P1, [R3+URZ+0x2a830], R0 ;  /* 0x02a83000030075a7 */ /* 0x000e64000802017f */
[----:B-1----:R-:W-:Y:S05]  /*1a40*/  @!P1 BRA `(.L_x_975) ;  /* 0x0000011000d09947 */ /* 0x002fea0003800000 */
.L_x_974:
        /* <DEDUP_REMOVED lines=12> */
[----:B------:R-:W-:Y:S02]  /*1b10*/  ULOP3.LUT UR41, UR4, 0x10000, URZ, 0xfc, !UPT ;  /* 0x0001000004297892 */ /* 0x000fe4000f8efc3f */
[----:B------:R-:W-:Y:S02]  /*1b20*/  UIADD3 UR56, UR5, 0x4, URZ ;  /* 0x0000000405387890 */ /* 0x000fe4000fffe03f */
[----:B------:R-:W-:Y:S01]  /*1b30*/  UIMAD UR4, UR39, 0x900, UR41 ;  /* 0x00000900270478a4 */ /* 0x000fe2000f8e0229 */
[----:B------:R-:W-:Y:S01]  /*1b40*/  UMOV UR57, 0x40000040 ;  /* 0x4000004000397882 */ /* 0x000fe20000000000 */
[----:B------:R-:W-:-:S02]  /*1b50*/  UMOV UR59, 0x40000040 ;  /* 0x40000040003b7882 */ /* 0x000fc40000000000 */
[----:B------:R-:W-:Y:S02]  /*1b60*/  UIADD3 UR7, UR4, 0x2, URZ ;  /* 0x0000000204077890 */ /* 0x000fe4000fffe03f */
[----:B------:R-:W-:Y:S02]  /*1b70*/  UIADD3 UR58, UR4, 0x4, URZ ;  /* 0x00000004043a7890 */ /* 0x000fe4000fffe03f */
[----:B------:R-:W-:Y:S01]  /*1b80*/  UMOV UR10, UR4 ;  /* 0x00000004000a7c82 */ /* 0x000fe20008000000 */
[----:B------:R-:W-:Y:S01]  /*1b90*/  UIADD3 UR12, UR5, 0x400, URZ ;  /* 0x00000400050c7890 */ /* 0x000fe2000fffe03f */
[----:B------:R-:W-:Y:S01]  /*1ba0*/  HGMMA.64x96x16.F32 R24, gdesc[UR8], RZ, !UPT, gsb0 ;  /* 0x01600000081879f0 */ /* 0x000fe2000c0008ff */
[----:B------:R-:W-:Y:S01]  /*1bb0*/  UMOV UR8, UR6 ;  /* 0x0000000600087c82 */ /* 0x000fe20008000000 */
[----:B------:R-:W-:Y:S01]  /*1bc0*/  UMOV UR9, 0x40000040 ;  /* 0x4000004000097882 */ /* 0x000fe20000000000 */
[----:B------:R-:W-:Y:S01]  /*1bd0*/  UMOV UR10, UR7 ;  /* 0x00000007000a7c82 */ /* 0x000fe20008000000 */
[----:B------:R-:W-:Y:S01]  /*1be0*/  UMOV UR11, 0x40000040 ;  /* 0x40000040000b7882 */ /* 0x000fe20000000000 */
[----:B------:R-:W-:Y:S01]  /*1bf0*/  IMAD.U32 R4, RZ, RZ, UR8 ;  /* 0x00000008ff047e24 */ /* 0x000fe2000f8e00ff */
[----:B------:R-:W-:Y:S01]  /*1c00*/  UIADD3 UR14, UR4, 0x300, URZ ;  /* 0x00000300040e7890 */ /* 0x000fe2000fffe03f */
[----:B------:R-:W-:Y:S01]  /*1c10*/  IMAD.U32 R5, RZ, RZ, UR9 ;  /* 0x00000009ff057e24 */ /* 0x000fe2000f8e00ff */
        /* <DEDUP_REMOVED lines=30> */
[----:B------:R-:W-:Y:S02]  /*1e00*/  WARPGROUP.DEPBAR.LE gsb0, 0x0 ;  /* 0x00008000000079c5 */ /* 0x000fe40000010000 */
[----:B------:R-:W-:-:S06]  /*1e10*/  WARPGROUP.ARRIVE ;  /* 0x00000000000079c5 */ /* 0x000fcc0000000000 */
[----:B------:R-:W-:Y:S01]  /*1e20*/  HGMMA.64x96x16.F32 R24, gdesc[UR8], R24, gsb0 ;  /* 0x01600000081879f0 */ /* 0x000fe20008000818 */
        /* <DEDUP_REMOVED lines=37> */
.L_x_976:
[----:B------:R-:W-:Y:S01]  /*2080*/  ISETP.NE.AND P2, PT, R168, 0x1, PT ;  /* 0x00000001a800780c */ /* 0x000fe20003f45270 */
[----:B------:R-:W-:Y:S01]  /*2090*/  IMAD.IADD R2, R22, 0x1, R17 ;  /* 0x0000000116027824 */ /* 0x000fe200078e0211 */
[----:B------:R-:W-:Y:S01]  /*20a0*/  R2UR UR4, R3 ;  /* 0x00000000030472ca */ /* 0x000fe200000e0000 */
[----:B------:R-:W2:Y:S01]  /*20b0*/  LDC R13, c[0x0][0x288] ;  /* 0x0000a200ff0d7b82 */ /* 0x000ea20000000800 */
[----:B------:R-:W-:Y:S01]  /*20c0*/  LOP3.LUT P1, RZ, R19, 0x80000, RZ, 0xc0, !PT ;  /* 0x0008000013ff7812 */ /* 0x000fe2000782c0ff */
[----:B------:R-:W-:Y:S01]  /*20d0*/  ULDC UR43, c[0x0][0x9dc] ;  /* 0x00027700002b7ab9 */ /* 0x000fe20000000800 */
[----:B------:R-:W-:-:S07]  /*20e0*/  ULDC UR5, c[0x0][0x9e0] ;  /* 0x0002780000057ab9 */ /* 0x000fce0000000800 */
[----:B------:R-:W0:Y:S02]  /*20f0*/  @P2 LDC R9, c[0x0][0x44c] ;  /* 0x00011300ff092b82 */ /* 0x000e240000000800 */
[----:B------:R-:W-:-:S04]  /*2100*/  UIADD3 UR4, UR4, 0x2a840, URZ ;  /* 0x0002a84004047890 */ /* 0x000fc8000fffe03f */
[----:B------:R-:W-:Y:S02]  /*2110*/  UPRMT UR4, UR60, 0x654, UR4 ;  /* 0x000006543c047896 */ /* 0x000fe40008000004 */
[----:B------:R-:W3:Y:S07]  /*2120*/  @P2 LDC R11, c[0x0][0x450] ;  /* 0x00011400ff0b2b82 */ /* 0x000eee0000000800 */
[----:B------:R-:W-:Y:S01]  /*2130*/  SYNCS.ARRIVE.TRANS64.RED.A1T0 RZ, [UR4], RZ ;  /* 0x000000ffffff79a7 */ /* 0x000fe20008100404 */
[----:B------:R-:W-:Y:S01]  /*2140*/  ULOP3.LUT UR4, URZ, UR43, URZ, 0x33, !UPT ;  /* 0x0000002b3f047292 */ /* 0x000fe2000f8e333f */
[----:B01----:R-:W-:-:S04]  /*2150*/  @P2 IMAD.HI.U32 R0, R2, R9, RZ ;  /* 0x0000000902002227 */ /* 0x003fc800078e00ff */
[----:B------:R-:W-:Y:S01]  /*2160*/  IMAD.MOV.U32 R9, RZ, RZ, -0x60 ;  /* 0xffffffa0ff097424 */ /* 0x000fe200078e00ff */
[----:B---3--:R-:W-:-:S03]  /*2170*/  @P2 SHF.R.U32.HI R2, RZ, R11, R0 ;  /* 0x0000000bff022219 */ /* 0x008fc60000011600 */
[C---:B------:R-:W-:Y:S02]  /*2180*/  IMAD R9, R72.reuse, R9, 0x61 ;  /* 0x0000006148097424 */ /* 0x040fe400078e0209 */
[--C-:B------:R-:W-:Y:S01]  /*2190*/  IMAD R0, R72, -0x60, R16.reuse ;  /* 0xffffffa048007824 */ /* 0x100fe200078e0210 */
[----:B------:R-:W0:Y:S01]  /*21a0*/  SHFL.IDX PT, R11, R2, RZ, 0x1c1f ;  /* 0x001c1fff020b7589 */ /* 0x000e2200000e0000 */
[----:B------:R-:W-:Y:S02]  /*21b0*/  IMAD R8, R18, -0x2, R9 ;  /* 0xfffffffe12087824 */ /* 0x000fe400078e0209 */
[----:B------:R-:W-:Y:S02]  /*21c0*/  VIADD R3, R0, 0x60 ;  /* 0x0000006000037836 */ /* 0x000fe40000000000 */
[----:B------:R-:W-:Y:S01]  /*21d0*/  VIADD R14, R9, 0xffffffff ;  /* 0xffffffff090e7836 */ /* 0x000fe20000000000 */
[----:B--2---:R-:W-:Y:S01]  /*21e0*/  IADD3 R0, R8, -R13, R16 ;  /* 0x8000000d08007210 */ /* 0x004fe20007ffe010 */
[----:B------:R-:W-:-:S02]  /*21f0*/  IMAD R10, R18, -0x2, R3 ;  /* 0xfffffffe120a7824 */ /* 0x000fc400078e0203 */
[----:B------:R-:W-:Y:S02]  /*2200*/  VIADD R20, R8, 0xffffffff ;  /* 0xffffffff08147836 */ /* 0x000fe40000000000 */
[C---:B------:R-:W-:Y:S02]  /*2210*/  VIADD R15, R0.reuse, UR5 ;  /* 0x00000005000f7c36 */ /* 0x040fe40008000000 */
[----:B------:R-:W-:-:S03]  /*2220*/  VIADD R12, R0, UR4 ;  /* 0x00000004000c7c36 */ /* 0x000fc60008000000 */
[----:B0-----:R-:W-:Y:S01]  /*2230*/  VIADDMNMX R0, R11, R15, R10, PT ;  /* 0x0000000f0b007246 */ /* 0x001fe2000380010a */
[----:B------:R-:W-:Y:S01]  /*2240*/  IMAD.IADD R3, R12, 0x1, R11 ;  /* 0x000000010c037824 */ /* 0x000fe200078e020b */
[----:B------:R-:W-:Y:S06]  /*2250*/  @!P1 BRA `(.L_x_977) ;  /* 0x00000000005c9947 */ /* 0x000fec0003800000 */
[----:B------:R-:W-:Y:S01]  /*2260*/  IADD3 R9, R16, -R13, R11 ;  /* 0x8000000d10097210 */ /* 0x000fe20007ffe00b */
[----:B------:R-:W-:Y:S03]  /*2270*/  BSSY B0, `(.L_x_978) ;  /* 0x0000012000007945 */ /* 0x000fe60003800000 */
[----:B------:R-:W-:-:S13]  /*2280*/  ISETP.GT.AND P1, PT, R9, -0x1, PT ;  /* 0xffffffff0900780c */ /* 0x000fda0003f24270 */
[----:B------:R-:W-:Y:S05]  /*2290*/  @P1 BRA `(.L_x_979) ;  /* 0x0000000000241947 */ /* 0x000fea0003800000 */
[----:B------:R-:W-:Y:S01]  /*22a0*/  ULDC UR4, c[0x0][0x9e4] ;  /* 0x0002790000047ab9 */ /* 0x000fe20000000800 */
[----:B------:R-:W-:Y:S01]  /*22b0*/  LOP3.LUT R9, RZ, R9, RZ, 0x33, !PT ;  /* 0x00000009ff097212 */ /* 0x000fe200078e33ff */
[----:B------:R-:W-:-:S05]  /*22c0*/  IMAD.U32 R11, RZ, RZ, UR4 ;  /* 0x00000004ff0b7e24 */ /* 0x000fca000f8e00ff */
[----:B------:R-:W-:-:S13]  /*22d0*/  ISETP.NE.AND P1, PT, R11, 0x1, PT ;  /* 0x000000010b00780c */ /* 0x000fda0003f25270 */
[----:B------:R-:W0:Y:S02]  /*22e0*/  @P1 LDC.64 R74, c[0x0][0x9e8] ;  /* 0x00027a00ff4a1b82 */ /* 0x000e240000000a00 */
[----:B0-----:R-:W-:-:S05]  /*22f0*/  @P1 IMAD.HI.U32 R8, R9, R74, RZ ;  /* 0x0000004a09081227 */ /* 0x001fca00078e00ff */
[----:B------:R-:W-:-:S04]  /*2300*/  @P1 SHF.R.U32.HI R9, RZ, R75, R8 ;  /* 0x0000004bff091219 */ /* 0x000fc80000011608 */
[----:B------:R-:W-:Y:S01]  /*2310*/  LOP3.LUT R9, RZ, R9, RZ, 0x33, !PT ;  /* 0x00000009ff097212 */ /* 0x000fe200078e33ff */
[----:B------:R-:W-:Y:S06]  /*2320*/  BRA `(.L_x_980) ;  /* 0x0000000000187947 */ /* 0x000fec0003800000 */
.L_x_979:
[----:B------:R-:W-:Y:S02]  /*2330*/  ULDC UR4, c[0x0][0x9e4] ;  /* 0x0002790000047ab9 */ /* 0x000fe40000000800 */
[----:B------:R-:W-:-:S05]  /*2340*/  IMAD.U32 R11, RZ, RZ, UR4 ;  /* 0x00000004ff0b7e24 */ /* 0x000fca000f8e00ff */
[----:B------:R-:W-:-:S13]  /*2350*/  ISETP.NE.AND P1, PT, R11, 0x1, PT ;  /* 0x000000010b00780c */ /* 0x000fda0003f25270 */
[----:B------:R-:W0:Y:S02]  /*2360*/  @P1 LDC.64 R74, c[0x0][0x9e8] ;  /* 0x00027a00ff4a1b82 */ /* 0x000e240000000a00 */
[----:B0-----:R-:W-:-:S05]  /*2370*/  @P1 IMAD.HI.U32 R8, R9, R74, RZ ;  /* 0x0000004a09081227 */ /* 0x001fca00078e00ff */
[----:B------:R-:W-:-:S07]  /*2380*/  @P1 SHF.R.U32.HI R9, RZ, R75, R8 ;  /* 0x0000004bff091219 */ /* 0x000fce0000011608 */
.L_x_980:
[----:B------:R-:W-:Y:S05]  /*2390*/  BSYNC B0 ;  /* 0x0000000000007941 */ /* 0x000fea0003800000 */
.L_x_978:
[----:B------:R-:W-:-:S05]  /*23a0*/  IMAD R9, R9, R11, R20 ;  /* 0x0000000b09097224 */ /* 0x000fca00078e0214 */
[----:B------:R-:W-:Y:S02]  /*23b0*/  VIADDMNMX R0, R9, R11, R0, PT ;  /* 0x0000000b09007246 */ /* 0x000fe40003800100 */
[----:B------:R-:W-:-:S07]  /*23c0*/  VIMNMX R3, R3, R9, !PT ;  /* 0x0000000903037248 */ /* 0x000fce0007fe0100 */
.L_x_977:
[C---:B------:R-:W-:Y:S02]  /*23d0*/  ISETP.GE.AND P6, PT, R14.reuse, 0x9, PT ;  /* 0x000000090e00780c */ /* 0x040fe40003fc6270 */
[----:B------:R-:W-:Y:S02]  /*23e0*/  ISETP.GE.AND P1, PT, R14, 0x2, PT ;  /* 0x000000020e00780c */ /* 0x000fe40003f26270 */
[C---:B------:R-:W-:Y:S02]  /*23f0*/  ISETP.GT.AND P2, PT, R3.reuse, 0x8, !P6 ;  /* 0x000000080300780c */ /* 0x040fe40007744270 */
[----:B------:R-:W-:Y:S02]  /*2400*/  ISETP.GT.AND P3, PT, R3, 0x1, !P1 ;  /* 0x000000010300780c */ /* 0x000fe40004f64270 */
[----:B------:R-:W-:Y:S02]  /*2410*/  ISETP.LT.OR P2, PT, R0, 0x9, P2 ;  /* 0x000000090000780c */ /* 0x000fe40001741670 */
[----:B------:R-:W-:-:S02]  /*2420*/  ISETP.GE.AND P4, PT, R14, 0xa, PT ;  /* 0x0000000a0e00780c */ /* 0x000fc40003f86270 */
[----:B------:R-:W-:Y:S02]  /*2430*/  FSEL R91, R28, -INF , !P2 ;  /* 0xff8000001c5b7808 */ /* 0x000fe40005000000 */
[C---:B------:R-:W-:Y:S02]  /*2440*/  ISETP.LT.OR P3, PT, R0.reuse, 0x2, P3 ;  /* 0x000000020000780c */ /* 0x040fe40001f61670 */
[----:B------:R-:W-:Y:S02]  /*2450*/  ISETP.GT.AND P2, PT, R3, 0x9, !P4 ;  /* 0x000000090300780c */ /* 0x000fe40006744270 */
[----:B------:R-:W-:Y:S02]  /*2460*/  FSEL R89, R25, -INF , !P3 ;  /* 0xff80000019597808 */ /* 0x000fe40005800000 */
[----:B------:R-:W-:Y:S02]  /*2470*/  ISETP.LT.OR P2, PT, R0, 0xa, P2 ;  /* 0x0000000a0000780c */ /* 0x000fe40001741670 */
[----:B------:R-:W-:-:S02]  /*2480*/  ISETP.GE.AND P3, PT, R14, 0x11, PT ;  /* 0x000000110e00780c */ /* 0x000fc40003f66270 */
[----:B------:R-:W-:Y:S02]  /*2490*/  FSEL R93, R29, -INF , !P2 ;  /* 0xff8000001d5d7808 */ /* 0x000fe40005000000 */
[----:B------:R-:W-:Y:S02]  /*24a0*/  ISETP.GT.AND P2, PT, R3, 0x10, !P3 ;  /* 0x000000100300780c */ /* 0x000fe40005f44270 */
[----:B------:R-:W-:Y:S02]  /*24b0*/  P2R R74, PR, RZ, 0x8 ;  /* 0x00000008ff4a7803 */ /* 0x000fe40000000000 */
[----:B------:R-:W-:Y:S02]  /*24c0*/  ISETP.LT.OR P2, PT, R0, 0x11, P2 ;  /* 0x000000110000780c */ /* 0x000fe40001741670 */
[----:B------:R-:W-:Y:S02]  /*24d0*/  ISETP.GE.AND P3, PT, R14, 0x12, PT ;  /* 0x000000120e00780c */ /* 0x000fe40003f66270 */
[----:B------:R-:W-:-:S02]  /*24e0*/  FSEL R95, R32, -INF , !P2 ;  /* 0xff800000205f7808 */ /* 0x000fc40005000000 */
[----:B------:R-:W-:Y:S02]  /*24f0*/  ISETP.GT.AND P2, PT, R3, 0x11, !P3 ;  /* 0x000000110300780c */ /* 0x000fe40005f44270 */
[----:B------:R-:W-:Y:S02]  /*2500*/  P2R R32, PR, RZ, 0x8 ;  /* 0x00000008ff207803 */ /* 0x000fe40000000000 */
[----:B------:R-:W-:Y:S02]  /*2510*/  ISETP.LT.OR P2, PT, R0, 0x12, P2 ;  /* 0x000000120000780c */ /* 0x000fe40001741670 */
[----:B------:R-:W-:Y:S02]  /*2520*/  ISETP.GE.AND P3, PT, R14, 0x19, PT ;  /* 0x000000190e00780c */ /* 0x000fe40003f66270 */
[----:B------:R-:W-:Y:S02]  /*2530*/  FSEL R97, R33, -INF , !P2 ;  /* 0xff80000021617808 */ /* 0x000fe40005000000 */
[----:B------:R-:W-:-:S02]  /*2540*/  ISETP.GT.AND P2, PT, R3, 0x18, !P3 ;  /* 0x000000180300780c */ /* 0x000fc40005f44270 */
[----:B------:R-:W-:Y:S02]  /*2550*/  P2R R76, PR, RZ, 0x8 ;  /* 0x00000008ff4c7803 */ /* 0x000fe40000000000 */
[----:B------:R-:W-:Y:S02]  /*2560*/  ISETP.LT.OR P2, PT, R0, 0x19, P2 ;  /* 0x000000190000780c */ /* 0x000fe40001741670 */
[----:B------:R-:W-:Y:S02]  /*2570*/  ISETP.GE.AND P3, PT, R14, 0x1a, PT ;  /* 0x0000001a0e00780c */ /* 0x000fe40003f66270 */
[----:B------:R-:W-:Y:S02]  /*2580*/  FSEL R99, R36, -INF , !P2 ;  /* 0xff80000024637808 */ /* 0x000fe40005000000 */
[----:B------:R-:W-:Y:S02]  /*2590*/  ISETP.GT.AND P2, PT, R3, 0x19, !P3 ;  /* 0x000000190300780c */ /* 0x000fe40005f44270 */
[----:B------:R-:W-:-:S02]  /*25a0*/  P2R R36, PR, RZ, 0x8 ;  /* 0x00000008ff247803 */ /* 0x000fc40000000000 */
[----:B------:R-:W-:Y:S02]  /*25b0*/  ISETP.LT.OR P2, PT, R0, 0x1a, P2 ;  /* 0x0000001a0000780c */ /* 0x000fe40001741670 */
[----:B------:R-:W-:Y:S02]  /*25c0*/  ISETP.GE.AND P3, PT, R14, 0x21, PT ;  /* 0x000000210e00780c */ /* 0x000fe40003f66270 */
[----:B------:R-:W-:Y:S02]  /*25d0*/  FSEL R101, R37, -INF , !P2 ;  /* 0xff80000025657808 */ /* 0x000fe40005000000 */
[----:B------:R-:W-:Y:S02]  /*25e0*/  ISETP.GT.AND P2, PT, R3, 0x20, !P3 ;  /* 0x000000200300780c */ /* 0x000fe40005f44270 */
[----:B------:R-:W-:Y:S02]  /*25f0*/  P2R R78, PR, RZ, 0x8 ;  /* 0x00000008ff4e7803 */ /* 0x000fe40000000000 */
[----:B------:R-:W-:-:S02]  /*2600*/  ISETP.LT.OR P2, PT, R0, 0x21, P2 ;  /* 0x000000210000780c */ /* 0x000fc40001741670 */
[----:B------:R-:W-:Y:S02]  /*2610*/  ISETP.GE.AND P3, PT, R14, 0x22, PT ;  /* 0x000000220e00780c */ /* 0x000fe40003f66270 */
[----:B------:R-:W-:Y:S02]  /*2620*/  FSEL R103, R40, -INF , !P2 ;  /* 0xff80000028677808 */ /* 0x000fe40005000000 */
[----:B------:R-:W-:Y:S02]  /*2630*/  ISETP.GT.AND P2, PT, R3, 0x21, !P3 ;  /* 0x000000210300780c */ /* 0x000fe40005f44270 */
[----:B------:R-:W-:Y:S02]  /*2640*/  P2R R40, PR, RZ, 0x8 ;  /* 0x00000008ff287803 */ /* 0x000fe40000000000 */
        /* <DEDUP_REMOVED lines=56> */
[----:B------:R-:W-:Y:S02]  /*29d0*/  P2R R28, PR, RZ, 0x10 ;  /* 0x00000010ff1c7803 */ /* 0x000fe40000000000 */
[----:B------:R-:W-:Y:S02]  /*29e0*/  FSEL R11, R64, -INF , !P2 ;  /* 0xff800000400b7808 */ /* 0x000fe40005000000 */
[----:B------:R-:W-:-:S04]  /*29f0*/  ISETP.GE.AND P2, PT, R14, 0x52, PT ;  /* 0x000000520e00780c */ /* 0x000fc80003f46270 */
[----:B------:R-:W-:-:S04]  /*2a00*/  ISETP.GT.AND P3, PT, R3, 0x51, !P2 ;  /* 0x000000510300780c */ /* 0x000fc80005764270 */
[----:B------:R-:W-:-:S04]  /*2a10*/  ISETP.LT.OR P3, PT, R0, 0x52, P3 ;  /* 0x000000520000780c */ /* 0x000fc80001f61670 */
[----:B------:R-:W-:Y:S02]  /*2a20*/  FSEL R65, R65, -INF , !P3 ;  /* 0xff80000041417808 */ /* 0x000fe40005800000 */
[----:B------:R-:W-:-:S04]  /*2a30*/  ISETP.GE.AND P3, PT, R14, 0x59, PT ;  /* 0x000000590e00780c */ /* 0x000fc80003f66270 */
[----:B------:R-:W-:-:S04]  /*2a40*/  ISETP.GT.AND P4, PT, R3, 0x58, !P3 ;  /* 0x000000580300780c */ /* 0x000fc80005f84270 */
[----:B------:R-:W-:-:S04]  /*2a50*/  ISETP.LT.OR P4, PT, R0, 0x59, P4 ;  /* 0x000000590000780c */ /* 0x000fc80002781670 */
[----:B------:R-:W-:Y:S02]  /*2a60*/  FSEL R25, R68, -INF , !P4 ;  /* 0xff80000044197808 */ /* 0x000fe40006000000 */
[----:B------:R-:W-:-:S04]  /*2a70*/  ISETP.GE.AND P4, PT, R14, 0x1, PT ;  /* 0x000000010e00780c */ /* 0x000fc80003f86270 */
[----:B------:R-:W-:-:S04]  /*2a80*/  ISETP.GT.AND P5, PT, R3, RZ, !P4 ;  /* 0x000000ff0300720c */ /* 0x000fc800067a4270 */
[----:B------:R-:W-:-:S04]  /*2a90*/  ISETP.LT.OR P5, PT, R0, 0x1, P5 ;  /* 0x000000010000780c */ /* 0x000fc80002fa1670 */
[----:B------:R-:W-:Y:S02]  /*2aa0*/  FSEL R21, R24, -INF , !P5 ;  /* 0xff80000018157808 */ /* 0x000fe40006800000 */
[----:B------:R-:W-:-:S04]  /*2ab0*/  ISETP.GE.AND P5, PT, R14, 0x5a, PT ;  /* 0x0000005a0e00780c */ /* 0x000fc80003fa6270 */
[----:B------:R-:W-:Y:S02]  /*2ac0*/  P2R R24, PR, RZ, 0x20 ;  /* 0x00000020ff187803 */ /* 0x000fe40000000000 */
[----:B------:R-:W-:Y:S02]  /*2ad0*/  ISETP.GT.AND P5, PT, R3, 0x59, !P5 ;  /* 0x000000590300780c */ /* 0x000fe40006fa4270 */
[----:B------:R-:W0:Y:S02]  /*2ae0*/  SHFL.IDX PT, R3, R2, 0x1, 0x1c1f ;  /* 0x003c1f0002037f89 */ /* 0x000e2400000e0000 */
[----:B------:R-:W-:-:S04]  /*2af0*/  ISETP.LT.OR P5, PT, R0, 0x5a, P5 ;  /* 0x0000005a0000780c */ /* 0x000fc80002fa1670 */
[----:B------:R-:W-:Y:S02]  /*2b00*/  FSEL R69, R69, -INF , !P5 ;  /* 0xff80000045457808 */ /* 0x000fe40006800000 */
[----:B------:R-:W-:Y:S02]  /*2b10*/  LOP3.LUT P5, RZ, R19, 0x80000, RZ, 0xc0, !PT ;  /* 0x0008000013ff7812 */ /* 0x000fe400078ac0ff */
[----:B0-----:R-:W-:Y:S01]  /*2b20*/  VIADDMNMX R0, R3, R15, R10, PT ;  /* 0x0000000f03007246 */ /* 0x001fe2000380010a */
[----:B------:R-:W-:-:S10]  /*2b30*/  IMAD.IADD R8, R12, 0x1, R3 ;  /* 0x000000010c087824 */ /* 0x000fd400078e0203 */
[----:B------:R-:W-:Y:S05]  /*2b40*/  @!P5 BRA `(.L_x_981) ;  /* 0x00000000005cd947 */ /* 0x000fea0003800000 */
        /* <DEDUP_REMOVED lines=13> */
.L_x_983:
[----:B------:R-:W-:Y:S02]  /*2c20*/  ULDC UR4, c[0x0][0x9e4] ;  /* 0x0002790000047ab9 */ /* 0x000fe40000000800 */
[----:B------:R-:W-:-:S05]  /*2c30*/  IMAD.U32 R9, RZ, RZ, UR4 ;  /* 0x00000004ff097e24 */ /* 0x000fca000f8e00ff */
[----:B------:R-:W-:-:S13]  /*2c40*/  ISETP.NE.AND P5, PT, R9, 0x1, PT ;  /* 0x000000010900780c */ /* 0x000fda0003fa5270 */
[----:B------:R-:W0:Y:S02]  /*2c50*/  @P5 LDC.64 R14, c[0x0][0x9e8] ;  /* 0x00027a00ff0e5b82 */ /* 0x000e240000000a00 */
[----:B0-----:R-:W-:-:S05]  /*2c60*/  @P5 IMAD.HI.U32 R2, R3, R14, RZ ;  /* 0x0000000e03025227 */ /* 0x001fca00078e00ff */
[----:B------:R-:W-:-:S07]  /*2c70*/  @P5 SHF.R.U32.HI R3, RZ, R15, R2 ;  /* 0x0000000fff035219 */ /* 0x000fce0000011602 */
.L_x_984:
[----:B------:R-:W-:Y:S05]  /*2c80*/  BSYNC B0 ;  /* 0x0000000000007941 */ /* 0x000fea0003800000 */
.L_x_982:
[----:B------:R-:W-:-:S05]  /*2c90*/  IMAD R3, R3, R9, R20 ;  /* 0x0000000903037224 */ /* 0x000fca00078e0214 */
[----:B------:R-:W-:Y:S02]  /*2ca0*/  VIADDMNMX R0, R3, R9, R0, PT ;  /* 0x0000000903007246 */ /* 0x000fe40003800100 */
[----:B------:R-:W-:-:S07]  /*2cb0*/  VIMNMX R8, R8, R3, !PT ;  /* 0x0000000308087248 */ /* 0x000fce0007fe0100 */
.L_x_981:
[----:B------:R-:W-:Y:S01]  /*2cc0*/  ISETP.GT.AND P1, PT, R8, 0x1, !P1 ;  /* 0x000000010800780c */ /* 0x000fe20004f24270 */
[----:B------:R-:W-:Y:S01]  /*2cd0*/  ULDC UR4, c[0x0][0x988] ;  /* 0x0002620000047ab9 */ /* 0x000fe20000000800 */
[----:B------:R-:W-:Y:S01]  /*2ce0*/  FMNMX.FTZ R2, R21, R89, !PT ;  /* 0x0000005915027209 */ /* 0x000fe20007810000 */
[----:B------:R-:W-:Y:S01]  /*2cf0*/  IMAD.U32 R10, RZ, RZ, UR4 ;  /* 0x00000004ff0a7e24 */ /* 0x000fe2000f8e00ff */
[----:B------:R-:W-:Y:S02]  /*2d00*/  ISETP.LT.OR P1, PT, R0, 0x2, P1 ;  /* 0x000000020000780c */ /* 0x000fe40000f21670 */
[----:B------:R-:W-:Y:S02]  /*2d10*/  ISETP.GT.AND P6, PT, R8, 0x8, !P6 ;  /* 0x000000080800780c */ /* 0x000fe400077c4270 */
[----:B------:R-:W-:Y:S02]  /*2d20*/  FSEL R75, R27, -INF , !P1 ;  /* 0xff8000001b4b7808 */ /* 0x000fe40004800000 */
[----:B------:R-:W-:-:S02]  /*2d30*/  ISETP.NE.AND P1, PT, R28, RZ, PT ;  /* 0x000000ff1c00720c */ /* 0x000fc40003f25270 */
[----:B------:R-:W-:Y:S02]  /*2d40*/  FMNMX.FTZ R2, R91, R2, !PT ;  /* 0x000000025b027209 */ /* 0x000fe40007810000 */
[----:B------:R-:W-:Y:S02]  /*2d50*/  ISETP.GT.AND P1, PT, R8, 0x9, !P1 ;  /* 0x000000090800780c */ /* 0x000fe40004f24270 */
[C---:B------:R-:W-:Y:S02]  /*2d60*/  ISETP.LT.OR P6, PT, R0.reuse, 0x9, P6 ;  /* 0x000000090000780c */ /* 0x040fe400037c1670 */
[----:B------:R-:W-:Y:S02]  /*2d70*/  ISETP.LT.OR P1, PT, R0, 0xa, P1 ;  /* 0x0000000a0000780c */ /* 0x000fe40000f21670 */
[----:B------:R-:W-:Y:S02]  /*2d80*/  FMNMX.FTZ R2, R93, R2, !PT ;  /* 0x000000025d027209 */ /* 0x000fe40007810000 */
[----:B------:R-:W-:-:S02]  /*2d90*/  FSEL R79, R31, -INF , !P1 ;  /* 0xff8000001f4f7808 */ /* 0x000fc40004800000 */
[----:B------:R-:W-:Y:S02]  /*2da0*/  ISETP.NE.AND P1, PT, R74, RZ, PT ;  /* 0x000000ff4a00720c */ /* 0x000fe40003f25270 */
[----:B------:R-:W-:Y:S02]  /*2db0*/  FSEL R77, R30, -INF , !P6 ;  /* 0xff8000001e4d7808 */ /* 0x000fe40007000000 */
[----:B------:R-:W-:Y:S02]  /*2dc0*/  ISETP.GT.AND P1, PT, R8, 0x10, !P1 ;  /* 0x000000100800780c */ /* 0x000fe40004f24270 */
[----:B------:R-:W-:Y:S02]  /*2dd0*/  ISETP.NE.AND P6, PT, R76, RZ, PT ;  /* 0x000000ff4c00720c */ /* 0x000fe40003fc5270 */
[----:B------:R-:W-:Y:S02]  /*2de0*/  ISETP.LT.OR P1, PT, R0, 0x11, P1 ;  /* 0x000000110000780c */ /* 0x000fe40000f21670 */
[----:B------:R-:W-:-:S02]  /*2df0*/  FMNMX.FTZ R2, R95, R2, !PT ;  /* 0x000000025f027209 */ /* 0x000fc40007810000 */
[----:B------:R-:W-:Y:S02]  /*2e00*/  FSEL R81, R34, -INF , !P1 ;  /* 0xff80000022517808 */ /* 0x000fe40004800000 */
[----:B------:R-:W-:Y:S02]  /*2e10*/  ISETP.NE.AND P1, PT, R32, RZ, PT ;  /* 0x000000ff2000720c */ /* 0x000fe40003f25270 */
[----:B------:R-:W-:Y:S02]  /*2e20*/  FMNMX.FTZ R2, R97, R2, !PT ;  /* 0x0000000261027209 */ /* 0x000fe40007810000 */
[----:B------:R-:W-:Y:S02]  /*2e30*/  ISETP.GT.AND P1, PT, R8, 0x11, !P1 ;  /* 0x000000110800780c */ /* 0x000fe40004f24270 */
[----:B------:R-:W-:Y:S02]  /*2e40*/  ISETP.NE.AND P5, PT, R36, RZ, PT ;  /* 0x000000ff2400720c */ /* 0x000fe40003fa5270 */
[----:B------:R-:W-:-:S02]  /*2e50*/  ISETP.LT.OR P1, PT, R0, 0x12, P1 ;  /* 0x000000120000780c */ /* 0x000fc40000f21670 */
[----:B------:R-:W-:Y:S02]  /*2e60*/  FMNMX.FTZ R2, R99, R2, !PT ;  /* 0x0000000263027209 */ /* 0x000fe40007810000 */
[----:B------:R-:W-:Y:S02]  /*2e70*/  FSEL R35, R35, -INF , !P1 ;  /* 0xff80000023237808 */ /* 0x000fe40004800000 */
[----:B------:R-:W-:Y:S02]  /*2e80*/  ISETP.GT.AND P1, PT, R8, 0x18, !P6 ;  /* 0x000000180800780c */ /* 0x000fe40007724270 */
[----:B------:R-:W-:Y:S02]  /*2e90*/  FMNMX.FTZ R2, R101, R2, !PT ;  /* 0x0000000265027209 */ /* 0x000fe40007810000 */
[----:B------:R-:W-:Y:S02]  /*2ea0*/  ISETP.LT.OR P1, PT, R0, 0x19, P1 ;  /* 0x000000190000780c */ /* 0x000fe40000f21670 */
[----:B------:R-:W-:-:S02]  /*2eb0*/  FMNMX.FTZ R2, R103, R2, !PT ;  /* 0x0000000267027209 */ /* 0x000fc40007810000 */
[----:B------:R-:W-:Y:S02]  /*2ec0*/  FSEL R31, R38, -INF , !P1 ;  /* 0xff800000261f7808 */ /* 0x000fe40004800000 */
[----:B------:R-:W-:Y:S02]  /*2ed0*/  ISETP.GT.AND P1, PT, R8, 0x19, !P5 ;  /* 0x000000190800780c */ /* 0x000fe40006f24270 */
[----:B------:R-:W-:Y:S02]  /*2ee0*/  FMNMX.FTZ R2, R105, R2, !PT ;  /* 0x0000000269027209 */ /* 0x000fe40007810000 */
[----:B------:R-:W-:Y:S02]  /*2ef0*/  ISETP.LT.OR P1, PT, R0, 0x1a, P1 ;  /* 0x0000001a0000780c */ /* 0x000fe40000f21670 */
[----:B------:R-:W-:Y:S02]  /*2f00*/  FMNMX.FTZ R2, R107, R2, !PT ;  /* 0x000000026b027209 */ /* 0x000fe40007810000 */
[----:B------:R-:W-:-:S02]  /*2f10*/  FSEL R39, R39, -INF , !P1 ;  /* 0xff80000027277808 */ /* 0x000fc40004800000 */
[----:B------:R-:W-:Y:S02]  /*2f20*/  ISETP.NE.AND P1, PT, R78, RZ, PT ;  /* 0x000000ff4e00720c */ /* 0x000fe40003f25270 */
[----:B------:R-:W-:Y:S02]  /*2f30*/  FMNMX.FTZ R2, R45, R2, !PT ;  /* 0x000000022d027209 */ /* 0x000fe40007810000 */
        /* <DEDUP_REMOVED lines=8> */
[----:B------:R-:W-:Y:S02]  /*2fc0*/  FMNMX.FTZ R2, R37, R2, !PT ;  /* 0x0000000225027209 */ /* 0x000fe40007810000 */
[----:B------:R-:W-:-:S02]  /*2fd0*/  ISETP.LT.OR P1, PT, R0, 0x22, P1 ;  /* 0x000000220000780c */ /* 0x000fc40000f21670 */
[----:B------:R-:W-:Y:S02]  /*2fe0*/  FMNMX.FTZ R2, R53, R2, !PT ;  /* 0x0000000235027209 */ /* 0x000fe40007810000 */
[----:B------:R-:W-:Y:S02]  /*2ff0*/  FSEL R43, R43, -INF , !P1 ;  /* 0xff8000002b2b7808 */ /* 0x000fe40004800000 */
[----:B------:R-:W-:Y:S02]  /*3000*/  ISETP.NE.AND P1, PT, R80, RZ, PT ;  /* 0x000000ff5000720c */ /* 0x000fe40003f25270 */
[----:B------:R-:W-:Y:S02]  /*3010*/  FMNMX.FTZ R2, R33, R2, !PT ;  /* 0x0000000221027209 */ /* 0x000fe40007810000 */
[----:B------:R-:W-:Y:S02]  /*3020*/  ISETP.GT.AND P1, PT, R8, 0x28, !P1 ;  /* 0x000000280800780c */ /* 0x000fe40004f24270 */
[----:B------:R-:W-:-:S02]  /*3030*/  FMNMX.FTZ R2, R57, R2, !PT ;  /* 0x0000000239027209 */ /* 0x000fc40007810000 */
[----:B------:R-:W-:Y:S02]  /*3040*/  ISETP.LT.OR P1, PT, R0, 0x29, P1 ;  /* 0x000000290000780c */ /* 0x000fe40000f21670 */
[----:B------:R-:W-:Y:S02]  /*3050*/  FMNMX.FTZ R2, R29, R2, !PT ;  /* 0x000000021d027209 */ /* 0x000fe40007810000 */
[----:B------:R-:W-:Y:S01]  /*3060*/  FSEL R85, R46, -INF , !P1 ;  /* 0xff8000002e557808 */ /* 0x000fe20004800000 */
[----:B------:R-:W-:Y:S01]  /*3070*/  IMAD.MOV.U32 R46, RZ, RZ, R17 ;  /* 0x000000ffff2e7224 */ /* 0x000fe200078e0011 */
[----:B------:R-:W-:Y:S02]  /*3080*/  ISETP.NE.AND P1, PT, R44, RZ, PT ;  /* 0x000000ff2c00720c */ /* 0x000fe40003f25270 */
[----:B------:R-:W-:Y:S02]  /*3090*/  FMNMX.FTZ R2, R61, R2, !PT ;  /* 0x000000023d027209 */ /* 0x000fe40007810000 */
[----:B------:R-:W-:-:S02]  /*30a0*/  ISETP.GT.AND P1, PT, R8, 0x29, !P1 ;  /* 0x000000290800780c */ /* 0x000fc40004f24270 */
[----:B------:R-:W-:Y:S02]  /*30b0*/  FMNMX.FTZ R2, R11, R2, !PT ;  /* 0x000000020b027209 */ /* 0x000fe40007810000 */
[----:B------:R-:W-:Y:S02]  /*30c0*/  ISETP.LT.OR P1, PT, R0, 0x2a, P1 ;  /* 0x0000002a0000780c */ /* 0x000fe40000f21670 */
[----:B------:R-:W-:Y:S02]  /*30d0*/  FMNMX.FTZ R2, R65, R2, !PT ;  /* 0x0000000241027209 */ /* 0x000fe40007810000 */
[----:B------:R-:W-:Y:S02]  /*30e0*/  FSEL R47, R47, -INF , !P1 ;  /* 0xff8000002f2f7808 */ /* 0x000fe40004800000 */
[----:B------:R-:W-:Y:S02]  /*30f0*/  FMNMX.FTZ R2, R25, R2, !PT ;  /* 0x0000000219027209 */ /* 0x000fe40007810000 */
[----:B------:R-:W-:-:S02]  /*3100*/  ISETP.NE.AND P1, PT, R82, RZ, PT ;  /* 0x000000ff5200720c */ /* 0x000fc40003f25270 */
[----:B------:R-:W-:Y:S02]  /*3110*/  FMNMX.FTZ R2, R69, R2, !PT ;  /* 0x0000000245027209 */ /* 0x000fe40007810000 */
[C---:B------:R-:W-:Y:S02]  /*3120*/  ISETP.GT.AND P1, PT, R8.reuse, 0x30, !P1 ;  /* 0x000000300800780c */ /* 0x040fe40004f24270 */
[----:B------:R-:W-:Y:S01]  /*3130*/  ISETP.GT.AND P4, PT, R8, RZ, !P4 ;  /* 0x000000ff0800720c */ /* 0x000fe20006784270 */
[----:B------:R-:W0:Y:S01]  /*3140*/  SHFL.BFLY PT, R9, R2, 0x2, 0x1f ;  /* 0x0c401f0002097f89 */ /* 0x000e2200000e0000 */
[C---:B------:R-:W-:Y:S02]  /*3150*/  ISETP.LT.OR P1, PT, R0.reuse, 0x31, P1 ;  /* 0x000000310000780c */ /* 0x040fe40000f21670 */
[----:B------:R-:W-:Y:S02]  /*3160*/  ISETP.LT.OR P4, PT, R0, 0x1, P4 ;  /* 0x000000010000780c */ /* 0x000fe40002781670 */
[----:B------:R-:W-:-:S02]  /*3170*/  FSEL R87, R50, -INF , !P1 ;  /* 0xff80000032577808 */ /* 0x000fc40004800000 */
[----:B------:R-:W-:Y:S02]  /*3180*/  ISETP.NE.AND P1, PT, R48, RZ, PT ;  /* 0x000000ff3000720c */ /* 0x000fe40003f25270 */
[----:B------:R-:W-:Y:S02]  /*3190*/  FSEL R26, R26, -INF , !P4 ;  /* 0xff8000001a1a7808 */ /* 0x000fe40006000000 */
[----:B------:R-:W-:Y:S02]  /*31a0*/  ISETP.GT.AND P1, PT, R8, 0x31, !P1 ;  /* 0x000000310800780c */ /* 0x000fe40004f24270 */
[----:B------:R-:W-:Y:S02]  /*31b0*/  ISETP.NE.AND P6, PT, R56, RZ, PT ;  /* 0x000000ff3800720c */ /* 0x000fe40003fc5270 */
[----:B------:R-:W-:Y:S02]  /*31c0*/  ISETP.LT.OR P1, PT, R0, 0x32, P1 ;  /* 0x000000320000780c */ /* 0x000fe40000f21670 */
[----:B------:R-:W-:-:S02]  /*31d0*/  ISETP.GT.AND P2, PT, R8, 0x51, !P2 ;  /* 0x000000510800780c */ /* 0x000fc40005744270 */
[----:B------:R-:W-:Y:S02]  /*31e0*/  FSEL R51, R51, -INF , !P1 ;  /* 0xff80000033337808 */ /* 0x000fe40004800000 */
[----:B------:R-:W-:Y:S02]  /*31f0*/  ISETP.NE.AND P1, PT, R84, RZ, PT ;  /* 0x000000ff5400720c */ /* 0x000fe40003f25270 */
[C---:B------:R-:W-:Y:S02]  /*3200*/  ISETP.GT.AND P3, PT, R8.reuse, 0x58, !P3 ;  /* 0x000000580800780c */ /* 0x040fe40005f64270 */
[----:B------:R-:W-:Y:S02]  /*3210*/  ISETP.GT.AND P1, PT, R8, 0x38, !P1 ;  /* 0x000000380800780c */ /* 0x000fe40004f24270 */
[----:B0-----:R-:W-:Y:S02]  /*3220*/  FMNMX.FTZ R12, R2, R9, !PT ;  /* 0x00000009020c7209 */ /* 0x001fe40007810000 */
[----:B------:R-:W-:-:S02]  /*3230*/  FMNMX.FTZ R2, R26, R75, !PT ;  /* 0x0000004b1a027209 */ /* 0x000fc40007810000 */
[----:B------:R-:W-:Y:S01]  /*3240*/  ISETP.LT.OR P1, PT, R0, 0x39, P1 ;  /* 0x000000390000780c */ /* 0x000fe20000f21670 */
[----:B------:R-:W0:Y:S01]  /*3250*/  SHFL.BFLY PT, R9, R12, 0x1, 0x1f ;  /* 0x0c201f000c097f89 */ /* 0x000e2200000e0000 */
[----:B------:R-:W-:Y:S02]  /*3260*/  FMNMX.FTZ R2, R77, R2, !PT ;  /* 0x000000024d027209 */ /* 0x000fe40007810000 */
[----:B------:R-:W-:Y:S02]  /*3270*/  FSEL R27, R54, -INF , !P1 ;  /* 0xff800000361b7808 */ /* 0x000fe40004800000 */
[----:B------:R-:W-:Y:S02]  /*3280*/  ISETP.NE.AND P1, PT, R52, RZ, PT ;  /* 0x000000ff3400720c */ /* 0x000fe40003f25270 */
[----:B------:R-:W-:Y:S02]  /*3290*/  FMNMX.FTZ R2, R79, R2, !PT ;  /* 0x000000024f027209 */ /* 0x000fe40007810000 */
[----:B------:R-:W-:-:S02]  /*32a0*/  ISETP.GT.AND P1, PT, R8, 0x39, !P1 ;  /* 0x000000390800780c */ /* 0x000fc40004f24270 */
[----:B------:R-:W-:Y:S02]  /*32b0*/  FMNMX.FTZ R2, R81, R2, !PT ;  /* 0x0000000251027209 */ /* 0x000fe40007810000 */
[----:B------:R-:W-:Y:S02]  /*32c0*/  ISETP.LT.OR P1, PT, R0, 0x3a, P1 ;  /* 0x0000003a0000780c */ /* 0x000fe40000f21670 */
[----:B------:R-:W-:Y:S02]  /*32d0*/  FMNMX.FTZ R2, R35, R2, !PT ;  /* 0x0000000223027209 */ /* 0x000fe40007810000 */
[----:B------:R-:W-:Y:S02]  /*32e0*/  FSEL R55, R55, -INF , !P1 ;  /* 0xff80000037377808 */ /* 0x000fe40004800000 */
[----:B------:R-:W-:Y:S02]  /*32f0*/  ISETP.NE.AND P1, PT, R86, RZ, PT ;  /* 0x000000ff5600720c */ /* 0x000fe40003f25270 */
[----:B------:R-:W-:-:S02]  /*3300*/  FMNMX.FTZ R2, R31, R2, !PT ;  /* 0x000000021f027209 */ /* 0x000fc40007810000 */
[----:B------:R-:W-:Y:S02]  /*3310*/  ISETP.GT.AND P1, PT, R8, 0x40, !P1 ;  /* 0x000000400800780c */ /* 0x000fe40004f24270 */
[----:B------:R-:W-:Y:S02]  /*3320*/  FMNMX.FTZ R2, R39, R2, !PT ;  /* 0x0000000227027209 */ /* 0x000fe40007810000 */
[----:B------:R-:W-:Y:S02]  /*3330*/  ISETP.LT.OR P1, PT, R0, 0x41, P1 ;  /* 0x000000410000780c */ /* 0x000fe40000f21670 */
[----:B------:R-:W-:Y:S02]  /*3340*/  FMNMX.FTZ R2, R83, R2, !PT ;  /* 0x0000000253027209 */ /* 0x000fe40007810000 */
[----:B------:R-:W-:Y:S02]  /*3350*/  FSEL R15, R58, -INF , !P1 ;  /* 0xff8000003a0f7808 */ /* 0x000fe40004800000 */
[----:B------:R-:W-:-:S02]  /*3360*/  ISETP.GT.AND P1, PT, R8, 0x41, !P6 ;  /* 0x000000410800780c */ /* 0x000fc40007724270 */
[----:B------:R-:W-:Y:S02]  /*3370*/  FMNMX.FTZ R2, R43, R2, !PT ;  /* 0x000000022b027209 */ /* 0x000fe40007810000 */
[----:B------:R-:W-:Y:S02]  /*3380*/  ISETP.LT.OR P1, PT, R0, 0x42, P1 ;  /* 0x000000420000780c */ /* 0x000fe40000f21670 */
[----:B------:R-:W-:Y:S02]  /*3390*/  FMNMX.FTZ R2, R85, R2, !PT ;  /* 0x0000000255027209 */ /* 0x000fe40007810000 */
[----:B------:R-:W-:Y:S02]  /*33a0*/  FSEL R59, R59, -INF , !P1 ;  /* 0xff8000003b3b7808 */ /* 0x000fe40004800000 */
[----:B------:R-:W-:Y:S02]  /*33b0*/  FMNMX.FTZ R2, R47, R2, !PT ;  /* 0x000000022f027209 */ /* 0x000fe40007810000 */
[----:B------:R-:W-:-:S02]  /*33c0*/  ISETP.GT.AND P1, PT, R8, 0x48, !P5 ;  /* 0x000000480800780c */ /* 0x000fc40006f24270 */
[----:B0-----:R-:W-:Y:S02]  /*33d0*/  FMNMX.FTZ R9, R12, R9, !PT ;  /* 0x000000090c097209 */ /* 0x001fe40007810000 */
[----:B------:R-:W-:Y:S02]  /*33e0*/  FMNMX.FTZ R2, R87, R2, !PT ;  /* 0x0000000257027209 */ /* 0x000fe40007810000 */
[----:B------:R-:W-:Y:S01]  /*33f0*/  ISETP.LT.OR P1, PT, R0, 0x49, P1 ;  /* 0x000000490000780c */ /* 0x000fe20000f21670 */
[----:B------:R-:W-:Y:S01]  /*3400*/  FMUL.FTZ R14, R9, R10 ;  /* 0x0000000a090e7220 */ /* 0x000fe20000410000 */
[----:B------:R-:W-:Y:S02]  /*3410*/  FMNMX.FTZ R2, R51, R2, !PT ;  /* 0x0000000233027209 */ /* 0x000fe40007810000 */
[----:B------:R-:W-:Y:S02]  /*3420*/  FSEL R3, R62, -INF , !P1 ;  /* 0xff8000003e037808 */ /* 0x000fe40004800000 */
[----:B------:R-:W-:-:S02]  /*3430*/  FSETP.NEU.FTZ.AND P1, PT, R9, -INF , PT ;  /* 0xff8000000900780b */ /* 0x000fc40003f3d000 */
[----:B------:R-:W-:Y:S02]  /*3440*/  ISETP.NE.AND P5, PT, R60, RZ, PT ;  /* 0x000000ff3c00720c */ /* 0x000fe40003fa5270 */
[----:B------:R-:W-:Y:S02]  /*3450*/  FMNMX.FTZ R2, R27, R2, !PT ;  /* 0x000000021b027209 */ /* 0x000fe40007810000 */
[----:B------:R-:W-:Y:S02]  /*3460*/  FSEL R14, R14, RZ, P1 ;  /* 0x000000ff0e0e7208 */ /* 0x000fe40000800000 */
[----:B------:R-:W-:Y:S02]  /*3470*/  ISETP.GT.AND P1, PT, R8, 0x49, !P5 ;  /* 0x000000490800780c */ /* 0x000fe40006f24270 */
[----:B------:R-:W-:Y:S01]  /*3480*/  FMNMX.FTZ R2, R55, R2, !PT ;  /* 0x0000000237027209 */ /* 0x000fe20007810000 */
[-CC-:B------:R-:W-:Y:S01]  /*3490*/  FFMA.FTZ R156, R21, R10.reuse, -R14.reuse ;  /* 0x0000000a159c7223 */ /* 0x180fe2000001080e */
[----:B------:R-:W-:Y:S01]  /*34a0*/  ISETP.LT.OR P1, PT, R0, 0x4a, P1 ;  /* 0x0000004a0000780c */ /* 0x000fe20000f21670 */
[-CC-:B------:R-:W-:Y:S01]  /*34b0*/  FFMA.FTZ R21, R89, R10.reuse, -R14.reuse ;  /* 0x0000000a59157223 */ /* 0x180fe2000001080e */
[----:B------:R-:W-:Y:S01]  /*34c0*/  ISETP.NE.AND P6, PT, R88, RZ, PT ;  /* 0x000000ff5800720c */ /* 0x000fe20003fc5270 */
[--C-:B------:R-:W-:Y:S01]  /*34d0*/  FFMA.FTZ R158, R91, R10, -R14.reuse ;  /* 0x0000000a5b9e7223 */ /* 0x100fe2000001080e */
[----:B------:R-:W-:Y:S01]  /*34e0*/  FMNMX.FTZ R2, R15, R2, !PT ;  /* 0x000000020f027209 */ /* 0x000fe20007810000 */
[-CC-:B------:R-:W-:Y:S01]  /*34f0*/  FFMA.FTZ R20, R95, R10.reuse, -R14.reuse ;  /* 0x0000000a5f147223 */ /* 0x180fe2000001080e */
[----:B------:R-:W-:Y:S01]  /*3500*/  FSEL R63, R63, -INF , !P1 ;  /* 0xff8000003f3f7808 */ /* 0x000fe20004800000 */
[----:B------:R-:W-:Y:S01]  /*3510*/  MUFU.EX2 R156, R156 ;  /* 0x0000009c009c7308 */ /* 0x000fe20000000800 */
[----:B------:R-:W-:Y:S01]  /*3520*/  ISETP.GT.AND P1, PT, R8, 0x50, !P6 ;  /* 0x000000500800780c */ /* 0x000fe20007724270 */
[--C-:B------:R-:W-:Y:S01]  /*3530*/  FFMA.FTZ R12, R93, R10, -R14.reuse ;  /* 0x0000000a5d0c7223 */ /* 0x100fe2000001080e */
[----:B------:R-:W-:Y:S01]  /*3540*/  FMNMX.FTZ R2, R59, R2, !PT ;  /* 0x000000023b027209 */ /* 0x000fe20007810000 */
[-CC-:B------:R-:W-:Y:S01]  /*3550*/  FFMA.FTZ R28, R99, R10.reuse, -R14.reuse ;  /* 0x0000000a631c7223 */ /* 0x180fe2000001080e */
[----:B------:R-:W-:Y:S01]  /*3560*/  ISETP.LT.OR P1, PT, R0, 0x51, P1 ;  /* 0x000000510000780c */ /* 0x000fe20000f21670 */
[--C-:B------:R-:W-:Y:S01]  /*3570*/  FFMA.FTZ R41, R41, R10, -R14.reuse ;  /* 0x0000000a29297223 */ /* 0x100fe2000001080e */
[----:B------:R-:W-:Y:S01]  /*3580*/  FMNMX.FTZ R2, R3, R2, !PT ;  /* 0x0000000203027209 */ /* 0x000fe20007810000 */
[----:B------:R-:W-:Y:S01]  /*3590*/  MUFU.EX2 R21, R21 ;  /* 0x0000001500157308 */ /* 0x000fe20000000800 */
[----:B------:R-:W-:Y:S01]  /*35a0*/  ISETP.NE.AND P5, PT, R24, RZ, PT ;  /* 0x000000ff1800720c */ /* 0x000fe20003fa5270 */
[-CC-:B------:R-:W-:Y:S01]  /*35b0*/  FFMA.FTZ R24, R97, R10.reuse, -R14.reuse ;  /* 0x0000000a61187223 */ /* 0x180fe2000001080e */
[----:B------:R-:W-:Y:S01]  /*35c0*/  ISETP.LT.OR P2, PT, R0, 0x52, P2 ;  /* 0x000000520000780c */ /* 0x000fe20001741670 */
[-CC-:B------:R-:W-:Y:S01]  /*35d0*/  FFMA.FTZ R49, R49, R10.reuse, -R14.reuse ;  /* 0x0000000a31317223 */ /* 0x180fe2000001080e */
[----:B------:R-:W-:Y:S01]  /*35e0*/  FSEL R89, R66, -INF , !P1 ;  /* 0xff80000042597808 */ /* 0x000fe20004800000 */
[--C-:B------:R-:W-:Y:S01]  /*35f0*/  FFMA.FTZ R37, R37, R10, -R14.reuse ;  /* 0x0000000a25257223 */ /* 0x100fe2000001080e */
[----:B------:R-:W-:Y:S01]  /*3600*/  FMNMX.FTZ R2, R63, R2, !PT ;  /* 0x000000023f027209 */ /* 0x000fe20007810000 */
[----:B------:R0:W-:Y:S01]  /*3610*/  MUFU.EX2 R95, R24 ;  /* 0x00000018005f7308 */ /* 0x0001e20000000800 */
[----:B------:R-:W-:Y:S01]  /*3620*/  ISETP.GT.AND P4, PT, R8, 0x59, !P5 ;  /* 0x000000590800780c */ /* 0x000fe20006f84270 */
[-CC-:B------:R-:W-:Y:S01]  /*3630*/  FFMA.FTZ R8, R103, R10.reuse, -R14.reuse ;  /* 0x0000000a67087223 */ /* 0x180fe2000001080e */
[C---:B------:R-:W-:Y:S01]  /*3640*/  ISETP.LT.OR P3, PT, R0.reuse, 0x59, P3 ;  /* 0x000000590000780c */ /* 0x040fe20001f61670 */
[-CC-:B------:R-:W-:Y:S01]  /*3650*/  FFMA.FTZ R53, R53, R10.reuse, -R14.reuse ;  /* 0x0000000a35357223 */ /* 0x180fe2000001080e */
[----:B------:R-:W-:Y:S01]  /*3660*/  FSEL R67, R67, -INF , !P2 ;  /* 0xff80000043437808 */ /* 0x000fe20005000000 */
[--C-:B------:R-:W-:Y:S01]  /*3670*/  FFMA.FTZ R33, R33, R10, -R14.reuse ;  /* 0x0000000a21217223 */ /* 0x100fe2000001080e */
[----:B------:R-:W-:Y:S01]  /*3680*/  FMNMX.FTZ R2, R89, R2, !PT ;  /* 0x0000000259027209 */ /* 0x000fe20007810000 */
[----:B------:R-:W-:Y:S01]  /*3690*/  MUFU.EX2 R158, R158 ;  /* 0x0000009e009e7308 */ /* 0x000fe20000000800 */
[----:B------:R-:W-:Y:S01]  /*36a0*/  ISETP.LT.OR P4, PT, R0, 0x5a, P4 ;  /* 0x0000005a0000780c */ /* 0x000fe20002781670 */
[-CC-:B0-----:R-:W-:Y:S01]  /*36b0*/  FFMA.FTZ R24, R45, R10.reuse, -R14.reuse ;  /* 0x0000000a2d187223 */ /* 0x181fe2000001080e */
[----:B------:R-:W-:Y:S01]  /*36c0*/  FSEL R91, R70, -INF , !P3 ;  /* 0xff800000465b7808 */ /* 0x000fe20005800000 */
[--C-:B------:R-:W-:Y:S01]  /*36d0*/  FFMA.FTZ R0, R107, R10, -R14.reuse ;  /* 0x0000000a6b007223 */ /* 0x100fe2000001080e */
[----:B------:R-:W-:Y:S01]  /*36e0*/  FMNMX.FTZ R2, R67, R2, !PT ;  /* 0x0000000243027209 */ /* 0x000fe20007810000 */
[--C-:B------:R-:W-:Y:S01]  /*36f0*/  FFMA.FTZ R57, R57, R10, -R14.reuse ;  /* 0x0000000a39397223 */ /* 0x100fe2000001080e */
[----:B------:R-:W-:Y:S01]  /*3700*/  FSEL R71, R71, -INF , !P4 ;  /* 0xff80000047477808 */ /* 0x000fe20006000000 */
[----:B------:R-:W-:Y:S01]  /*3710*/  MUFU.EX2 R150, R0 ;  /* 0x0000000000967308 */ /* 0x000fe20000000800 */
[----:B------:R-:W-:Y:S01]  /*3720*/  FMNMX.FTZ R2, R91, R2, !PT ;  /* 0x000000025b027209 */ /* 0x000fe20007810000 */
[-CC-:B------:R-:W-:Y:S01]  /*3730*/  FFMA.FTZ R29, R29, R10.reuse, -R14.reuse ;  /* 0x0000000a1d1d7223 */ /* 0x180fe2000001080e */
[----:B------:R-:W-:Y:S01]  /*3740*/  ISETP.NE.AND P5, PT, R168, 0x1, PT ;  /* 0x00000001a800780c */ /* 0x000fe20003fa5270 */
[--C-:B------:R-:W-:Y:S01]  /*3750*/  FFMA.FTZ R61, R61, R10, -R14.reuse ;  /* 0x0000000a3d3d7223 */ /* 0x100fe2000001080e */
[----:B------:R-:W-:Y:S01]  /*3760*/  FMNMX.FTZ R2, R71, R2, !PT ;  /* 0x0000000247027209 */ /* 0x000fe20007810000 */
[-CC-:B------:R-:W-:Y:S01]  /*3770*/  FFMA.FTZ R65, R65, R10.reuse, -R14.reuse ;  /* 0x0000000a41417223 */ /* 0x180fe2000001080e */
[-CC-:B------:R-:W-:Y:S01]  /*3780*/  FFMA.FTZ R25, R25, R10.reuse, -R14.reuse ;  /* 0x0000000a19197223 */ /* 0x180fe2000001080e */
[----:B------:R0:W-:Y:S02]  /*3790*/  MUFU.EX2 R93, R12 ;  /* 0x0000000c005d7308 */ /* 0x0001e40000000800 */
[----:B------:R-:W1:Y:S06]  /*37a0*/  SHFL.BFLY PT, R45, R2, 0x2, 0x1f ;  /* 0x0c401f00022d7f89 */ /* 0x000e6c00000e0000 */
[----:B------:R-:W2:Y:S01]  /*37b0*/  MUFU.EX2 R20, R20 ;  /* 0x0000001400147308 */ /* 0x000ea20000000800 */
[-CC-:B0-----:R-:W-:Y:S01]  /*37c0*/  FFMA.FTZ R12, R101, R10.reuse, -R14.reuse ;  /* 0x0000000a650c7223 */ /* 0x181fe2000001080e */
[----:B------:R-:W0:Y:S06]  /*37d0*/  @P5 LDC R44, c[0x0][0x44c] ;  /* 0x00011300ff2c5b82 */ /* 0x000e2c0000000800 */
[----:B------:R3:W-:Y:S02]  /*37e0*/  MUFU.EX2 R97, R12 ;  /* 0x0000000c00617308 */ /* 0x0007e40000000800 */
[----:B------:R-:W4:Y:S06]  /*37f0*/  @P5 LDC R48, c[0x0][0x450] ;  /* 0x00011400ff305b82 */ /* 0x000f2c0000000800 */
[----:B------:R-:W-:Y:S01]  /*3800*/  MUFU.EX2 R101, R24 ;  /* 0x0000001800657308 */ /* 0x000fe20000000800 */
[-CC-:B---3--:R-:W-:Y:S01]  /*3810*/  FFMA.FTZ R12, R105, R10.reuse, -R14.reuse ;  /* 0x0000000a690c7223 */ /* 0x188fe2000001080e */
[----:B-1----:R-:W-:Y:S01]  /*3820*/  FMNMX.FTZ R45, R2, R45, !PT ;  /* 0x0000002d022d7209 */ /* 0x002fe20007810000 */
[--C-:B------:R-:W-:Y:S01]  /*3830*/  FFMA.FTZ R2, R11, R10, -R14.reuse ;  /* 0x0000000a0b027223 */ /* 0x100fe2000001080e */
[----:B--2---:R-:W-:Y:S01]  /*3840*/  F2FP.F16.F32.PACK_AB R152, R95, R20 ;  /* 0x000000145f98723e */ /* 0x004fe200000000ff */
[----:B------:R-:W-:-:S02]  /*3850*/  FFMA.FTZ R14, R69, R10, -R14 ;  /* 0x0000000a450e7223 */ /* 0x000fc4000001080e */
[----:B------:R-:W1:Y:S01]  /*3860*/  SHFL.BFLY PT, R0, R45, 0x1, 0x1f ;  /* 0x0c201f002d007f89 */ /* 0x000e6200000e0000 */
[----:B------:R-:W2:Y:S08]  /*3870*/  MUFU.EX2 R28, R28 ;  /* 0x0000001c001c7308 */ /* 0x000eb00000000800 */
[----:B------:R-:W-:Y:S08]  /*3880*/  MUFU.EX2 R99, R12 ;  /* 0x0000000c00637308 */ /* 0x000ff00000000800 */
[----:B------:R-:W3:Y:S01]  /*3890*/  MUFU.EX2 R8, R8 ;  /* 0x0000000800087308 */ /* 0x000ee20000000800 */
[----:B--2---:R-:W-:-:S02]  /*38a0*/  F2FP.F16.F32.PACK_AB R154, R97, R28 ;  /* 0x0000001c619a723e */ /* 0x004fc400000000ff */
[----:B-1----:R-:W-:-:S05]  /*38b0*/  FMNMX.FTZ R11, R45, R0, !PT ;  /* 0x000000002d0b7209 */ /* 0x002fca0007810000 */
[----:B------:R-:W-:Y:S01]  /*38c0*/  MUFU.EX2 R41, R41 ;  /* 0x0000002900297308 */ /* 0x000fe20000000800 */
[C---:B------:R-:W-:Y:S01]  /*38d0*/  FSETP.NEU.FTZ.AND P1, PT, R11.reuse, -INF , PT ;  /* 0xff8000000b00780b */ /* 0x040fe20003f3d000 */
[----:B------:R-:W-:-:S06]  /*38e0*/  FMUL.FTZ R0, R11, R10 ;  /* 0x0000000a0b007220 */ /* 0x000fcc0000410000 */
[----:B------:R-:W-:Y:S01]  /*38f0*/  MUFU.EX2 R144, R49 ;  /* 0x0000003100907308 */ /* 0x000fe20000000800 */
[----:B------:R-:W-:Y:S02]  /*3900*/  FSEL R0, R0, RZ, P1 ;  /* 0x000000ff00007208 */ /* 0x000fe40000800000 */
[----:B---3--:R-:W-:-:S03]  /*3910*/  F2FP.F16.F32.PACK_AB R148, R99, R8 ;  /* 0x000000086394723e */ /* 0x008fc600000000ff */
        /* <DEDUP_REMOVED lines=15> */
[-CC-:B------:R-:W-:Y:S01]  /*3a10*/  FFMA.FTZ R51, R51, R10.reuse, -R0.reuse ;  /* 0x0000000a33337223 */ /* 0x180fe20000010800 */
[-CC-:B------:R-:W-:Y:S01]  /*3a20*/  FFMA.FTZ R27, R27, R10.reuse, -R0.reuse ;  /* 0x0000000a1b1b7223 */ /* 0x180fe20000010800 */
[-CC-:B------:R-:W-:Y:S01]  /*3a30*/  FFMA.FTZ R55, R55, R10.reuse, -R0.reuse ;  /* 0x0000000a37377223 */ /* 0x180fe20000010800 */
[-CC-:B------:R-:W-:Y:S01]  /*3a40*/  FFMA.FTZ R15, R15, R10.reuse, -R0.reuse ;  /* 0x0000000a0f0f7223 */ /* 0x180fe20000010800 */
[-CC-:B------:R-:W-:Y:S01]  /*3a50*/  FFMA.FTZ R59, R59, R10.reuse, -R0.reuse ;  /* 0x0000000a3b3b7223 */ /* 0x180fe20000010800 */
[-CC-:B------:R-:W-:Y:S01]  /*3a60*/  FFMA.FTZ R3, R3, R10.reuse, -R0.reuse ;  /* 0x0000000a03037223 */ /* 0x180fe20000010800 */
[-CC-:B------:R-:W-:Y:S01]  /*3a70*/  FFMA.FTZ R63, R63, R10.reuse, -R0.reuse ;  /* 0x0000000a3f3f7223 */ /* 0x180fe20000010800 */
[----:B------:R2:W-:Y:S01]  /*3a80*/  MUFU.EX2 R24, R35 ;  /* 0x0000002300187308 */ /* 0x0005e20000000800 */
[-CC-:B------:R-:W-:Y:S01]  /*3a90*/  FFMA.FTZ R89, R89, R10.reuse, -R0.reuse ;  /* 0x0000000a59597223 */ /* 0x180fe20000010800 */
[-CC-:B------:R-:W-:Y:S01]  /*3aa0*/  FFMA.FTZ R67, R67, R10.reuse, -R0.reuse ;  /* 0x0000000a43437223 */ /* 0x180fe20000010800 */
[-CC-:B------:R-:W-:Y:S01]  /*3ab0*/  FFMA.FTZ R91, R91, R10.reuse, -R0.reuse ;  /* 0x0000000a5b5b7223 */ /* 0x180fe20000010800 */
[----:B------:R-:W-:-:S04]  /*3ac0*/  FFMA.FTZ R71, R71, R10, -R0 ;  /* 0x0000000a47477223 */ /* 0x000fc80000010800 */
[----:B------:R-:W3:Y:S01]  /*3ad0*/  MUFU.EX2 R77, R77 ;  /* 0x0000004d004d7308 */ /* 0x000ee20000000800 */
[----:B--2---:R-:W-:Y:S01]  /*3ae0*/  FADD.FTZ R35, R156, R21 ;  /* 0x000000159c237221 */ /* 0x004fe20000010000 */
[----:B------:R-:W-:Y:S02]  /*3af0*/  F2FP.F16.F32.PACK_AB R156, R21, R156 ;  /* 0x0000009c159c723e */ /* 0x000fe400000000ff */
[----:B-1----:R-:W-:Y:S01]  /*3b00*/  F2FP.F16.F32.PACK_AB R157, R75, R26 ;  /* 0x0000001a4b9d723e */ /* 0x002fe200000000ff */
[----:B------:R-:W-:Y:S01]  /*3b10*/  FADD.FTZ R38, R158, R35 ;  /* 0x000000239e267221 */ /* 0x000fe20000010000 */
[C---:B------:R-:W-:Y:S02]  /*3b20*/  F2FP.F16.F32.PACK_AB R158, R93.reuse, R158 ;  /* 0x0000009e5d9e723e */ /* 0x040fe400000000ff */
[----:B------:R-:W1:Y:S01]  /*3b30*/  MUFU.EX2 R12, R79 ;  /* 0x0000004f000c7308 */ /* 0x000e620000000800 */
[----:B------:R-:W-:Y:S01]  /*3b40*/  FADD.FTZ R35, R93, R38 ;  /* 0x000000265d237221 */ /* 0x000fe20000010000 */
[----:B------:R-:W-:-:S03]  /*3b50*/  FADD.FTZ R38, R26, R75 ;  /* 0x0000004b1a267221 */ /* 0x000fc60000010000 */
[----:B------:R-:W-:-:S03]  /*3b60*/  FADD.FTZ R40, R20, R35 ;  /* 0x0000002314287221 */ /* 0x000fc60000010000 */
[----:B------:R-:W2:Y:S01]  /*3b70*/  MUFU.EX2 R81, R81 ;  /* 0x0000005100517308 */ /* 0x000ea20000000800 */
[----:B---3--:R-:W-:-:S07]  /*3b80*/  FADD.FTZ R35, R77, R38 ;  /* 0x000000264d237221 */ /* 0x008fce0000010000 */
[----:B------:R3:W-:Y:S01]  /*3b90*/  MUFU.EX2 R30, R39 ;  /* 0x00000027001e7308 */ /* 0x0007e20000000800 */
[----:B-1----:R-:W-:-:S07]  /*3ba0*/  F2FP.F16.F32.PACK_AB R159, R12, R77 ;  /* 0x0000004d0c9f723e */ /* 0x002fce00000000ff */
[----:B------:R-:W1:Y:S01]  /*3bb0*/  MUFU.EX2 R31, R31 ;  /* 0x0000001f001f7308 */ /* 0x000e620000000800 */
[----:B---3--:R-:W-:Y:S01]  /*3bc0*/  FADD.FTZ R39, R95, R40 ;  /* 0x000000285f277221 */ /* 0x008fe20000010000 */
[----:B------:R-:W-:Y:S01]  /*3bd0*/  FADD.FTZ R40, R12, R35 ;  /* 0x000000230c287221 */ /* 0x000fe20000010000 */
[----:B--2---:R-:W-:Y:S02]  /*3be0*/  F2FP.F16.F32.PACK_AB R153, R24, R81 ;  /* 0x000000511899723e */ /* 0x004fe400000000ff */
[----:B------:R-:W-:Y:S01]  /*3bf0*/  FADD.FTZ R42, R28, R39 ;  /* 0x000000271c2a7221 */ /* 0x000fe20000010000 */
[----:B------:R-:W-:Y:S02]  /*3c00*/  FADD.FTZ R35, R81, R40 ;  /* 0x0000002851237221 */ /* 0x000fe40000010000 */
[----:B------:R-:W2:Y:S01]  /*3c10*/  MUFU.EX2 R83, R83 ;  /* 0x0000005300537308 */ /* 0x000ea20000000800 */
[----:B------:R-:W-:Y:S01]  /*3c20*/  FADD.FTZ R39, R97, R42 ;  /* 0x0000002a61277221 */ /* 0x000fe20000010000 */
[----:B------:R-:W-:-:S03]  /*3c30*/  FADD.FTZ R40, R24, R35 ;  /* 0x0000002318287221 */ /* 0x000fc60000010000 */
[----:B------:R-:W-:-:S03]  /*3c40*/  FADD.FTZ R42, R8, R39 ;  /* 0x00000027082a7221 */ /* 0x000fc60000010000 */
[----:B------:R0:W3:Y:S01]  /*3c50*/  MUFU.EX2 R32, R43 ;  /* 0x0000002b00207308 */ /* 0x0000e20000000800 */
[----:B------:R-:W-:Y:S01]  /*3c60*/  FADD.FTZ R39, R99, R42 ;  /* 0x0000002a63277221 */ /* 0x000fe20000010000 */
[----:B-1----:R-:W-:Y:S01]  /*3c70*/  FADD.FTZ R35, R31, R40 ;  /* 0x000000281f237221 */ /* 0x002fe20000010000 */
[----:B------:R-:W-:-:S03]  /*3c80*/  F2FP.F16.F32.PACK_AB R155, R30, R31 ;  /* 0x0000001f1e9b723e */ /* 0x000fc600000000ff */
[----:B------:R-:W-:Y:S02]  /*3c90*/  FADD.FTZ R42, R30, R35 ;  /* 0x000000231e2a7221 */ /* 0x000fe40000010000 */
[----:B------:R-:W1:Y:S01]  /*3ca0*/  MUFU.EX2 R85, R85 ;  /* 0x0000005500557308 */ /* 0x000e620000000800 */
[----:B0-----:R-:W-:-:S04]  /*3cb0*/  @P5 IMAD.HI.U32 R43, R17, R44, RZ ;  /* 0x0000002c112b5227 */ /* 0x001fc800078e00ff */
[----:B------:R-:W-:Y:S01]  /*3cc0*/  FADD.FTZ R44, R150, R39 ;  /* 0x00000027962c7221 */ /* 0x000fe20000010000 */
[----:B--2---:R-:W-:Y:S01]  /*3cd0*/  FADD.FTZ R35, R83, R42 ;  /* 0x0000002a53237221 */ /* 0x004fe20000010000 */
[C---:B------:R-:W-:Y:S02]  /*3ce0*/  F2FP.F16.F32.PACK_AB R150, R101.reuse, R150 ;  /* 0x000000966596723e */ /* 0x040fe400000000ff */
[----:B------:R-:W-:Y:S01]  /*3cf0*/  FADD.FTZ R44, R101, R44 ;  /* 0x0000002c652c7221 */ /* 0x000fe20000010000 */
[----:B----4-:R-:W-:Y:S01]  /*3d00*/  @P5 SHF.R.U32.HI R46, RZ, R48, R43 ;  /* 0x00000030ff2e5219 */ /* 0x010fe2000001162b */
[----:B------:R-:W0:Y:S01]  /*3d10*/  MUFU.EX2 R37, R37 ;  /* 0x0000002500257308 */ /* 0x000e220000000800 */
[C---:B---3--:R-:W-:Y:S01]  /*3d20*/  FADD.FTZ R42, R32.reuse, R35 ;  /* 0x00000023202a7221 */ /* 0x048fe20000010000 */
[----:B------:R-:W-:Y:S01]  /*3d30*/  FADD.FTZ R39, R41, R44 ;  /* 0x0000002c29277221 */ /* 0x000fe20000010000 */
[----:B------:R-:W-:Y:S01]  /*3d40*/  LOP3.LUT P5, RZ, R19, 0x80000, RZ, 0xc0, !PT ;  /* 0x0008000013ff7812 */ /* 0x000fe200078ac0ff */
[----:B------:R-:W-:Y:S01]  /*3d50*/  IMAD.IADD R73, R73, 0x1, R46 ;  /* 0x0000000149497824 */ /* 0x000fe200078e022e */
[----:B------:R-:W-:Y:S01]  /*3d60*/  F2FP.F16.F32.PACK_AB R149, R32, R83 ;  /* 0x000000532095723e */ /* 0x000fe200000000ff */
[C---:B------:R-:W-:Y:S01]  /*3d70*/  FADD.FTZ R44, R144.reuse, R39 ;  /* 0x00000027902c7221 */ /* 0x040fe20000010000 */
[----:B------:R-:W-:Y:S01]  /*3d80*/  F2FP.F16.F32.PACK_AB R144, R144, R41 ;  /* 0x000000299090723e */ /* 0x000fe200000000ff */
[----:B------:R-:W2:Y:S01]  /*3d90*/  MUFU.EX2 R34, R47 ;  /* 0x0000002f00227308 */ /* 0x000ea20000000800 */
[----:B-1----:R-:W-:-:S07]  /*3da0*/  FADD.FTZ R35, R85, R42 ;  /* 0x0000002a55237221 */ /* 0x002fce0000010000 */
[----:B------:R-:W1:Y:S01]  /*3db0*/  MUFU.EX2 R146, R53 ;  /* 0x0000003500927308 */ /* 0x000e620000000800 */
[----:B0-----:R-:W-:-:S07]  /*3dc0*/  FADD.FTZ R39, R37, R44 ;  /* 0x0000002c25277221 */ /* 0x001fce0000010000 */
[----:B------:R-:W0:Y:S01]  /*3dd0*/  MUFU.EX2 R87, R87 ;  /* 0x0000005700577308 */ /* 0x000e220000000800 */
[C---:B--2---:R-:W-:Y:S01]  /*3de0*/  FADD.FTZ R42, R34.reuse, R35 ;  /* 0x00000023222a7221 */ /* 0x044fe20000010000 */
[----:B------:R-:W-:-:S06]  /*3df0*/  F2FP.F16.F32.PACK_AB R151, R34, R85 ;  /* 0x000000552297723e */ /* 0x000fcc00000000ff */
[----:B------:R-:W2:Y:S01]  /*3e00*/  MUFU.EX2 R33, R33 ;  /* 0x0000002100217308 */ /* 0x000ea20000000800 */
[C---:B-1----:R-:W-:Y:S01]  /*3e10*/  FADD.FTZ R44, R146.reuse, R39 ;  /* 0x00000027922c7221 */ /* 0x042fe20000010000 */
[----:B------:R-:W-:-:S06]  /*3e20*/  F2FP.F16.F32.PACK_AB R146, R146, R37 ;  /* 0x000000259292723e */ /* 0x000fcc00000000ff */
[----:B------:R-:W1:Y:S01]  /*3e30*/  MUFU.EX2 R36, R51 ;  /* 0x0000003300247308 */ /* 0x000e620000000800 */
[----:B0-----:R-:W-:-:S07]  /*3e40*/  FADD.FTZ R21, R87, R42 ;  /* 0x0000002a57157221 */ /* 0x001fce0000010000 */
[----:B------:R-:W0:Y:S01]  /*3e50*/  MUFU.EX2 R140, R57 ;  /* 0x00000039008c7308 */ /* 0x000e220000000800 */
[----:B--2---:R-:W-:-:S07]  /*3e60*/  FADD.FTZ R35, R33, R44 ;  /* 0x0000002c21237221 */ /* 0x004fce0000010000 */
[----:B------:R-:W2:Y:S01]  /*3e70*/  MUFU.EX2 R27, R27 ;  /* 0x0000001b001b7308 */ /* 0x000ea20000000800 */
[C---:B-1----:R-:W-:Y:S01]  /*3e80*/  FADD.FTZ R42, R36.reuse, R21 ;  /* 0x00000015242a7221 */ /* 0x042fe20000010000 */
[----:B------:R-:W-:-:S06]  /*3e90*/  F2FP.F16.F32.PACK_AB R145, R36, R87 ;  /* 0x000000572491723e */ /* 0x000fcc00000000ff */
[----:B------:R-:W1:Y:S01]  /*3ea0*/  MUFU.EX2 R29, R29 ;  /* 0x0000001d001d7308 */ /* 0x000e620000000800 */
[C---:B0-----:R-:W-:Y:S01]  /*3eb0*/  FADD.FTZ R44, R140.reuse, R35 ;  /* 0x000000238c2c7221 */ /* 0x041fe20000010000 */
[----:B------:R-:W-:-:S06]  /*3ec0*/  F2FP.F16.F32.PACK_AB R140, R140, R33 ;  /* 0x000000218c8c723e */ /* 0x000fcc00000000ff */
[----:B------:R-:W0:Y:S01]  /*3ed0*/  MUFU.EX2 R38, R55 ;  /* 0x0000003700267308 */ /* 0x000e220000000800 */
[----:B--2---:R-:W-:-:S07]  /*3ee0*/  FADD.FTZ R21, R27, R42 ;  /* 0x0000002a1b157221 */ /* 0x004fce0000010000 */
[----:B------:R-:W2:Y:S01]  /*3ef0*/  MUFU.EX2 R142, R61 ;  /* 0x0000003d008e7308 */ /* 0x000ea20000000800 */
[----:B-1----:R-:W-:-:S07]  /*3f00*/  FADD.FTZ R35, R29, R44 ;  /* 0x0000002c1d237221 */ /* 0x002fce0000010000 */
[----:B------:R-:W1:Y:S01]  /*3f10*/  MUFU.EX2 R15, R15 ;  /* 0x0000000f000f7308 */ /* 0x000e620000000800 */
[C---:B0-----:R-:W-:Y:S01]  /*3f20*/  FADD.FTZ R8, R38.reuse, R21 ;  /* 0x0000001526087221 */ /* 0x041fe20000010000 */
[----:B------:R-:W-:-:S06]  /*3f30*/  F2FP.F16.F32.PACK_AB R147, R38, R27 ;  /* 0x0000001b2693723e */ /* 0x000fcc00000000ff */
[----:B------:R-:W0:Y:S01]  /*3f40*/  MUFU.EX2 R2, R2 ;  /* 0x0000000200027308 */ /* 0x000e220000000800 */
[C---:B--2---:R-:W-:Y:S01]  /*3f50*/  FADD.FTZ R35, R142.reuse, R35 ;  /* 0x000000238e237221 */ /* 0x044fe20000010000 */
[----:B------:R-:W-:-:S06]  /*3f60*/  F2FP.F16.F32.PACK_AB R142, R142, R29 ;  /* 0x0000001d8e8e723e */ /* 0x000fcc00000000ff */
        /* <DEDUP_REMOVED lines=16> */
[----:B------:R-:W-:Y:S01]  /*4070*/  F2FP.F16.F32.PACK_AB R143, R0, R3 ;  /* 0x00000003008f723e */ /* 0x000fe200000000ff */
[----:B------:R-:W-:-:S05]  /*4080*/  VIADD R0, R73, UR5 ;  /* 0x0000000549007c36 */ /* 0x000fca0008000000 */
[----:B------:R-:W1:Y:S01]  /*4090*/  MUFU.EX2 R91, R91 ;  /* 0x0000005b005b7308 */ /* 0x000e620000000800 */
[----:B0-----:R-:W-:-:S07]  /*40a0*/  FADD.FTZ R21, R89, R28 ;  /* 0x0000001c59157221 */ /* 0x001fce0000010000 */
[----:B------:R-:W0:Y:S01]  /*40b0*/  MUFU.EX2 R2, R71 ;  /* 0x0000004700027308 */ /* 0x000e220000000800 */
[C---:B--2---:R-:W-:Y:S01]  /*40c0*/  FADD.FTZ R12, R20.reuse, R21 ;  /* 0x00000015140c7221 */ /* 0x044fe20000010000 */
[----:B------:R-:W-:-:S06]  /*40d0*/  F2FP.F16.F32.PACK_AB R137, R20, R89 ;  /* 0x000000591489723e */ /* 0x000fcc00000000ff */
[----:B------:R-:W2:Y:S01]  /*40e0*/  MUFU.EX2 R14, R14 ;  /* 0x0000000e000e7308 */ /* 0x000ea20000000800 */
[----:B-1----:R-:W-:-:S04]  /*40f0*/  FADD.FTZ R21, R91, R12 ;  /* 0x0000000c5b157221 */ /* 0x002fc80000010000 */
[C---:B0-----:R-:W-:Y:S01]  /*4100*/  FADD.FTZ R3, R2.reuse, R21 ;  /* 0x0000001502037221 */ /* 0x041fe20000010000 */
[----:B------:R-:W-:Y:S01]  /*4110*/  F2FP.F16.F32.PACK_AB R139, R2, R91 ;  /* 0x0000005b028b723e */ /* 0x000fe200000000ff */
[----:B------:R-:W-:Y:S02]  /*4120*/  VIADD R21, R72, 0xfffffffe ;  /* 0xfffffffe48157836 */ /* 0x000fe40000000000 */
[C---:B--2---:R-:W-:Y:S01]  /*4130*/  FADD.FTZ R8, R14.reuse, R29 ;  /* 0x0000001d0e087221 */ /* 0x044fe20000010000 */
[----:B------:R-:W-:Y:S01]  /*4140*/  F2FP.F16.F32.PACK_AB R138, R14, R25 ;  /* 0x000000190e8a723e */ /* 0x000fe200000000ff */
[----:B------:R-:W-:Y:S06]  /*4150*/  @!P5 BRA `(.L_x_985) ;  /* 0x000000000048d947 */ /* 0x000fec0003800000 */
[C---:B------:R-:W-:Y:S01]  /*4160*/  ISETP.GT.AND P1, PT, R73.reuse, RZ, PT ;  /* 0x000000ff4900720c */ /* 0x040fe20003f24270 */
[----:B------:R-:W-:-:S12]  /*4170*/  VIADD R15, R73, 0xffffffff ;  /* 0xffffffff490f7836 */ /* 0x000fd80000000000 */
[----:B------:R-:W-:Y:S05]  /*4180*/  @P1 BRA `(.L_x_986) ;  /* 0x0000000000201947 */ /* 0x000fea0003800000 */
[----:B------:R-:W0:Y:S01]  /*4190*/  LDC R12, c[0x0][0x9e4] ;  /* 0x00027900ff0c7b82 */ /* 0x000e220000000800 */
[----:B------:R-:W-:Y:S01]  /*41a0*/  IMAD.MOV R15, RZ, RZ, -R73 ;  /* 0x000000ffff0f7224 */ /* 0x000fe200078e0a49 */
[----:B0-----:R-:W-:-:S13]  /*41b0*/  ISETP.NE.AND P1, PT, R12, 0x1, PT ;  /* 0x000000010c00780c */ /* 0x001fda0003f25270 */
[----:B------:R-:W0:Y:S02]  /*41c0*/  @P1 LDC.64 R24, c[0x0][0x9e8] ;  /* 0x00027a00ff181b82 */ /* 0x000e240000000a00 */
[----:B0-----:R-:W-:-:S05]  /*41d0*/  @P1 IMAD.HI.U32 R2, R15, R24, RZ ;  /* 0x000000180f021227 */ /* 0x001fca00078e00ff */
[----:B------:R-:W-:-:S04]  /*41e0*/  @P1 SHF.R.U32.HI R15, RZ, R25, R2 ;  /* 0x00000019ff0f1219 */ /* 0x000fc80000011602 */
[----:B------:R-:W-:Y:S01]  /*41f0*/  LOP3.LUT R15, RZ, R15, RZ, 0x33, !PT ;  /* 0x0000000fff0f7212 */ /* 0x000fe200078e33ff */
[----:B------:R-:W-:Y:S06]  /*4200*/  BRA `(.L_x_987) ;  /* 0x0000000000147947 */ /* 0x000fec0003800000 */
.L_x_986:
[----:B------:R-:W0:Y:S02]  /*4210*/  LDC R12, c[0x0][0x9e4] ;  /* 0x00027900ff0c7b82 */ /* 0x000e240000000800 */
[----:B0-----:R-:W-:-:S13]  /*4220*/  ISETP.NE.AND P1, PT, R12, 0x1, PT ;  /* 0x000000010c00780c */ /* 0x001fda0003f25270 */
[----:B------:R-:W0:Y:S02]  /*4230*/  @P1 LDC.64 R24, c[0x0][0x9e8] ;  /* 0x00027a00ff181b82 */ /* 0x000e240000000a00 */
[----:B0-----:R-:W-:-:S05]  /*4240*/  @P1 IMAD.HI.U32 R2, R15, R24, RZ ;  /* 0x000000180f021227 */ /* 0x001fca00078e00ff */
[----:B------:R-:W-:-:S07]  /*4250*/  @P1 SHF.R.U32.HI R15, RZ, R25, R2 ;  /* 0x00000019ff0f1219 */ /* 0x000fce0000011602 */
.L_x_987:
[----:B------:R-:W-:-:S05]  /*4260*/  IMAD R15, R15, R12, R12 ;  /* 0x0000000c0f0f7224 */ /* 0x000fca00078e020c */
[----:B------:R-:W-:-:S07]  /*4270*/  VIMNMX R0, R0, R15, PT ;  /* 0x0000000f00007248 */ /* 0x000fce0003fe0100 */
.L_x_985:
[----:B------:R-:W-:Y:S01]  /*4280*/  IMAD.HI R12, R0, 0x2aaaaaab, RZ ;  /* 0x2aaaaaab000c7827 */ /* 0x000fe200078e02ff */
[----:B------:R-:W-:Y:S02]  /*4290*/  CS2R R86, SRZ ;  /* 0x0000000000567805 */ /* 0x000fe4000001ff00 */
[----:B------:R-:W-:Y:S02]  /*42a0*/  CS2R R84, SRZ ;  /* 0x0000000000547805 */ /* 0x000fe4000001ff00 */
[----:B------:R-:W-:Y:S01]  /*42b0*/  CS2R R82, SRZ ;  /* 0x0000000000527805 */ /* 0x000fe2000001ff00 */
[----:B------:R-:W-:Y:S01]  /*42c0*/  IMAD.MOV.U32 R2, RZ, RZ, 0x3f800000 ;  /* 0x3f800000ff027424 */ /* 0x000fe200078e00ff */
[----:B------:R-:W-:Y:S01]  /*42d0*/  SHF.R.U32.HI R15, RZ, 0x1f, R12 ;  /* 0x0000001fff0f7819 */ /* 0x000fe2000001160c */
[----:B------:R-:W-:Y:S01]  /*42e0*/  IMAD.MOV.U32 R0, RZ, RZ, 0x3f800000 ;  /* 0x3f800000ff007424 */ /* 0x000fe200078e00ff */
[----:B------:R-:W-:Y:S02]  /*42f0*/  CS2R R80, SRZ ;  /* 0x0000000000507805 */ /* 0x000fe4000001ff00 */
[----:B------:R-:W-:-:S02]  /*4300*/  CS2R R78, SRZ ;  /* 0x00000000004e7805 */ /* 0x000fc4000001ff00 */
[----:B------:R-:W-:Y:S02]  /*4310*/  LEA.HI.SX32 R12, R12, R15, 0x1c ;  /* 0x0000000f0c0c7211 */ /* 0x000fe400078fe2ff */
[----:B------:R-:W-:Y:S02]  /*4320*/  CS2R R76, SRZ ;  /* 0x00000000004c7805 */ /* 0x000fe4000001ff00 */
[----:B------:R-:W-:Y:S02]  /*4330*/  CS2R R74, SRZ ;  /* 0x00000000004a7805 */ /* 0x000fe4000001ff00 */
[----:B------:R-:W-:Y:S02]  /*4340*/  CS2R R72, SRZ ;  /* 0x0000000000487805 */ /* 0x000fe4000001ff00 */
[----:B------:R-:W-:Y:S02]  /*4350*/  VIMNMX R12, R23, R12, !PT ;  /* 0x0000000c170c7248 */ /* 0x000fe40007fe0100 */
[----:B------:R-:W-:-:S02]  /*4360*/  CS2R R70, SRZ ;  /* 0x0000000000467805 */ /* 0x000fc4000001ff00 */
[----:B------:R-:W-:Y:S02]  /*4370*/  CS2R R68, SRZ ;  /* 0x0000000000447805 */ /* 0x000fe4000001ff00 */
[----:B------:R-:W-:Y:S02]  /*4380*/  CS2R R66, SRZ ;  /* 0x0000000000427805 */ /* 0x000fe4000001ff00 */
        /* <DEDUP_REMOVED lines=22> */
[----:B------:R-:W-:Y:S06]  /*44f0*/  @!P1 BRA `(.L_x_988) ;  /* 0x0000002c007c9947 */ /* 0x000fec0003800000 */
[----:B------:R-:W-:Y:S01]  /*4500*/  IMAD.MOV.U32 R15, RZ, RZ, R11 ;  /* 0x000000ffff0f7224 */ /* 0x000fe200078e000b */
[----:B------:R-:W-:Y:S01]  /*4510*/  UMOV UR7, UR38 ;  /* 0x0000002600077c82 */ /* 0x000fe20008000000 */
[----:B------:R-:W-:Y:S01]  /*4520*/  IMAD.MOV.U32 R14, RZ, RZ, R9 ;  /* 0x000000ffff0e7224 */ /* 0x000fe200078e0009 */
[----:B------:R-:W-:Y:S01]  /*4530*/  UMOV UR4, UR39 ;  /* 0x0000002700047c82 */ /* 0x000fe20008000000 */
[----:B------:R-:W-:Y:S01]  /*4540*/  IMAD.MOV.U32 R2, RZ, RZ, 0x3f800000 ;  /* 0x3f800000ff027424 */ /* 0x000fe200078e00ff */
[----:B------:R-:W-:Y:S01]  /*4550*/  ULDC UR42, c[0x0][0x9e4] ;  /* 0x00027900002a7ab9 */ /* 0x000fe20000000800 */
[----:B------:R-:W-:Y:S01]  /*4560*/  IMAD.MOV.U32 R87, RZ, RZ, RZ ;  /* 0x000000ffff577224 */ /* 0x000fe200078e00ff */
[----:B------:R-:W-:Y:S01]  /*4570*/  ULDC UR43, c[0x0][0x9dc] ;  /* 0x00027700002b7ab9 */ /* 0x000fe20000000800 */
[----:B------:R-:W-:-:S05]  /*4580*/  ULDC UR54, c[0x0][0x9e0] ;  /* 0x0002780000367ab9 */ /* 0x000fca0000000800 */
.L_x_1007:
[----:B------:R-:W-:-:S04]  /*4590*/  UISETP.NE.AND UP0, UPT, UR4, 0x1, UPT ;  /* 0x000000010400788c */ /* 0x000fc8000bf05270 */
[----:B------:R-:W-:-:S04]  /*45a0*/  USEL UR38, URZ, 0x1, UP0 ;  /* 0x000000013f267887 */ /* 0x000fc80008000000 */
[----:B------:R-:W-:Y:S01]  /*45b0*/  ULOP3.LUT UR38, UR7, UR38, URZ, 0x3c, !UPT ;  /* 0x0000002607267292 */ /* 0x000fe2000f8e3c3f */
[----:B------:R-:W-:Y:S11]  /*45c0*/  @!P0 BRA `(.L_x_989) ;  /* 0x0000000000048947 */ /* 0x000ff60003800000 */
[----:B------:R-:W-:Y:S01]  /*45d0*/  BPT.TRAP 0x1 ;  /* 0x000000040000795c */ /* 0x000fe20000300000 */
.L_x_989:
[----:B------:R-:W-:Y:S01]  /*45e0*/  UIADD3 UR39, UR4, 0x1, URZ ;  /* 0x0000000104277890 */ /* 0x000fe2000fffe03f */
[----:B------:R-:W-:-:S03]  /*45f0*/  IMAD.U32 R9, RZ, RZ, UR38 ;  /* 0x00000026ff097e24 */ /* 0x000fc6000f8e00ff */
[----:B------:R-:W-:Y:S02]  /*4600*/  UISETP.NE.AND UP0, UPT, UR39, 0x2, UPT ;  /* 0x000000022700788c */ /* 0x000fe4000bf05270 */
[----:B------:R-:W-:Y:S02]  /*4610*/  SHF.L.U32 R9, R9, 0x1f, RZ ;  /* 0x0000001f09097819 */ /* 0x000fe400000006ff */
[----:B------:R-:W-:-:S04]  /*4620*/  USEL UR39, UR39, URZ, UP0 ;  /* 0x0000003f27277287 */ /* 0x000fc80008000000 */
[----:B------:R-:W-:-:S09]  /*4630*/  ULEA UR6, UR39, UR40, 0x3 ;  /* 0x0000002827067291 */ /* 0x000fd2000f8e183f */
[----:B------:R0:W1:Y:S01]  /*4640*/  SYNCS.PHASECHK.TRANS64.TRYWAIT P1, [UR6+0x2a830], R9 ;  /* 0x02a83009ff0075a7 */ /* 0x0000620008020146 */
[----:B------:R-:W-:Y:S05]  /*4650*/  @!P0 BRA `(.L_x_990) ;  /* 0x0000000000048947 */ /* 0x000fea0003800000 */
[----:B------:R-:W-:Y:S01]  /*4660*/  BPT.TRAP 0x1 ;  /* 0x000000040000795c */ /* 0x000fe20000300000 */
.L_x_990:
[----:B-1----:R-:W-:Y:S05]  /*4670*/  @P1 BRA `(.L_x_991) ;  /* 0x0000000000081947 */ /* 0x002fea0003800000 */
[----:B------:R-:W1:Y:S02]  /*4680*/  SYNCS.PHASECHK.TRANS64.TRYWAIT P1, [UR6+0x2a830], R9 ;  /* 0x02a83009ff0075a7 */ /* 0x000e640008020146 */
[----:B-1----:R-:W-:Y:S05]  /*4690*/  @!P1 BRA `(.L_x_992) ;  /* 0x000000e400d09947 */ /* 0x002fea0003800000 */
.L_x_991:
        /* <DEDUP_REMOVED lines=16> */
[----:B------:R-:W-:Y:S01]  /*47a0*/  R2UR UR48, R4 ;  /* 0x00000000043072ca */ /* 0x000fe200000e0000 */
[----:B------:R-:W-:Y:S01]  /*47b0*/  UIADD3 UR50, UR5, 0x2, URZ ;  /* 0x0000000205327890 */ /* 0x000fe2000fffe03f */
[----:B------:R-:W-:Y:S01]  /*47c0*/  R2UR UR49, R5 ;  /* 0x00000000053172ca */ /* 0x000fe200000e0000 */
        /* <DEDUP_REMOVED lines=116> */
.L_x_993:
[----:B------:R-:W-:Y:S01]  /*4f10*/  ULEA UR5, UR4, UR40, 0x3 ;  /* 0x0000002804057291 */ /* 0x000fe2000f8e183f */
[----:B------:R-:W-:-:S05]  /*4f20*/  IMAD.U32 R0, RZ, RZ, UR7 ;  /* 0x00000007ff007e24 */ /* 0x000fca000f8e00ff */
[----:B------:R-:W-:-:S04]  /*4f30*/  SHF.L.U32 R0, R0, 0x1f, RZ ;  /* 0x0000001f00007819 */ /* 0x000fc800000006ff */
[----:B------:R2:W3:Y:S01]  /*4f40*/  SYNCS.PHASECHK.TRANS64.TRYWAIT P1, [UR5+0x2a850], R0 ;  /* 0x02a85000ff0075a7 */ /* 0x0004e20008020145 */
[----:B------:R-:W-:Y:S05]  /*4f50*/  @!P0 BRA `(.L_x_994) ;  /* 0x0000000000048947 */ /* 0x000fea0003800000 */
[----:B------:R-:W-:Y:S01]  /*4f60*/  BPT.TRAP 0x1 ;  /* 0x000000040000795c */ /* 0x000fe20000300000 */
.L_x_994:
[----:B---3--:R-:W-:Y:S05]  /*4f70*/  @P1 BRA `(.L_x_995) ;  /* 0x0000000000081947 */ /* 0x008fea0003800000 */
[----:B------:R-:W3:Y:S02]  /*4f80*/  SYNCS.PHASECHK.TRANS64.TRYWAIT P1, [UR5+0x2a850], R0 ;  /* 0x02a85000ff0075a7 */ /* 0x000ee40008020145 */
[----:B---3--:R-:W-:Y:S05]  /*4f90*/  @!P1 BRA `(.L_x_996) ;  /* 0x000000dc00a89947 */ /* 0x008fea0003800000 */
.L_x_995:
        /* <DEDUP_REMOVED lines=38> */
.L_x_997:
[----:B------:R-:W-:Y:S01]  /*5200*/  ISETP.NE.AND P2, PT, R168, 0x1, PT ;  /* 0x00000001a800780c */ /* 0x000fe20003f45270 */
[----:B01----:R-:W-:Y:S01]  /*5210*/  IMAD.IADD R9, R22, 0x1, R17 ;  /* 0x0000000116097824 */ /* 0x003fe200078e0211 */
[----:B------:R-:W0:Y:S01]  /*5220*/  LDC R13, c[0x0][0x288] ;  /* 0x0000a200ff0d7b82 */ /* 0x000e220000000800 */
[----:B------:R-:W-:Y:S01]  /*5230*/  IMAD R20, R21, -0x60, RZ ;  /* 0xffffffa015147824 */ /* 0x000fe200078e02ff */
[----:B------:R-:W-:Y:S01]  /*5240*/  UIADD3 UR6, UR6, 0x2a840, URZ ;  /* 0x0002a84006067890 */ /* 0x000fe2000fffe03f */
[----:B------:R-:W-:Y:S01]  /*5250*/  LOP3.LUT P1, RZ, R19, 0x80000, RZ, 0xc0, !PT ;  /* 0x0008000013ff7812 */ /* 0x000fe2000782c0ff */
[----:B------:R-:W-:Y:S02]  /*5260*/  ULOP3.LUT UR4, URZ, UR43, URZ, 0x33, !UPT ;  /* 0x0000002b3f047292 */ /* 0x000fe4000f8e333f */
[----:B------:R-:W-:-:S05]  /*5270*/  UPRMT UR6, UR60, 0x654, UR6 ;  /* 0x000006543c067896 */ /* 0x000fca0008000006 */
[----:B--2---:R-:W1:Y:S08]  /*5280*/  @P2 LDC R0, c[0x0][0x44c] ;  /* 0x00011300ff002b82 */ /* 0x004e700000000800 */
[----:B------:R-:W2:Y:S01]  /*5290*/  @P2 LDC R11, c[0x0][0x450] ;  /* 0x00011400ff0b2b82 */ /* 0x000ea20000000800 */
[----:B------:R-:W-:Y:S01]  /*52a0*/  SYNCS.ARRIVE.TRANS64.RED.A1T0 RZ, [UR6], RZ ;  /* 0x000000ffffff79a7 */ /* 0x000fe20008100406 */
[----:B-1----:R-:W-:-:S05]  /*52b0*/  @P2 IMAD.HI.U32 R0, R9, R0, RZ ;  /* 0x0000000009002227 */ /* 0x002fca00078e00ff */
[----:B--2---:R-:W-:Y:S01]  /*52c0*/  @P2 SHF.R.U32.HI R9, RZ, R11, R0 ;  /* 0x0000000bff092219 */ /* 0x004fe20000011600 */
[----:B------:R-:W-:-:S04]  /*52d0*/  VIADD R11, R20, 0x1 ;  /* 0x00000001140b7836 */ /* 0x000fc80000000000 */
[----:B------:R-:W1:Y:S01]  /*52e0*/  SHFL.IDX PT, R137, R9, RZ, 0x1c1f ;  /* 0x001c1fff09897589 */ /* 0x000e6200000e0000 */
[----:B------:R-:W-:-:S04]  /*52f0*/  IMAD R11, R18, -0x2, R11 ;  /* 0xfffffffe120b7824 */ /* 0x000fc800078e020b */
[C---:B------:R-:W-:Y:S01]  /*5300*/  VIADD R140, R11.reuse, 0xffffffff ;  /* 0xffffffff0b8c7836 */ /* 0x040fe20000000000 */
[----:B0-----:R-:W-:-:S05]  /*5310*/  IADD3 R0, R11, -R13, R16 ;  /* 0x8000000d0b007210 */ /* 0x001fca0007ffe010 */
[C---:B------:R-:W-:Y:S02]  /*5320*/  VIADD R136, R0.reuse, UR54 ;  /* 0x0000003600887c36 */ /* 0x040fe40008000000 */
[----:B------:R-:W-:Y:S02]  /*5330*/  VIADD R138, R0, UR4 ;  /* 0x00000004008a7c36 */ /* 0x000fe40008000000 */
[--C-:B-1----:R-:W-:Y:S02]  /*5340*/  IMAD.IADD R0, R136, 0x1, R137.reuse ;  /* 0x0000000188007824 */ /* 0x102fe400078e0289 */
[----:B------:R-:W-:Y:S01]  /*5350*/  IMAD.IADD R2, R138, 0x1, R137 ;  /* 0x000000018a027824 */ /* 0x000fe200078e0289 */
[----:B------:R-:W-:Y:S06]  /*5360*/  @!P1 BRA `(.L_x_998) ;  /* 0x0000000000549947 */ /* 0x000fec0003800000 */
[----:B------:R-:W-:Y:S01]  /*5370*/  IADD3 R11, R16, -R13, R137 ;  /* 0x8000000d100b7210 */ /* 0x000fe20007ffe089 */
[----:B------:R-:W-:Y:S03]  /*5380*/  BSSY B0, `(.L_x_999) ;  /* 0x0000010000007945 */ /* 0x000fe60003800000 */
[----:B------:R-:W-:-:S13]  /*5390*/  ISETP.GT.AND P1, PT, R11, -0x1, PT ;  /* 0xffffffff0b00780c */ /* 0x000fda0003f24270 */
[----:B------:R-:W-:Y:S05]  /*53a0*/  @P1 BRA `(.L_x_1000) ;  /* 0x0000000000201947 */ /* 0x000fea0003800000 */
[----:B------:R-:W-:Y:S01]  /*53b0*/  IMAD.U32 R137, RZ, RZ, UR42 ;  /* 0x0000002aff897e24 */ /* 0x000fe2000f8e00ff */
[----:B------:R-:W-:-:S04]  /*53c0*/  LOP3.LUT R11, RZ, R11, RZ, 0x33, !PT ;  /* 0x0000000bff0b7212 */ /* 0x000fc800078e33ff */
[----:B------:R-:W-:-:S13]  /*53d0*/  ISETP.NE.AND P1, PT, R137, 0x1, PT ;  /* 0x000000018900780c */ /* 0x000fda0003f25270 */
[----:B------:R-:W0:Y:S02]  /*53e0*/  @P1 LDC.64 R142, c[0x0][0x9e8] ;  /* 0x00027a00ff8e1b82 */ /* 0x000e240000000a00 */
[----:B0-----:R-:W-:-:S05]  /*53f0*/  @P1 IMAD.HI.U32 R10, R11, R142, RZ ;  /* 0x0000008e0b0a1227 */ /* 0x001fca00078e00ff */
[----:B------:R-:W-:-:S04]  /*5400*/  @P1 SHF.R.U32.HI R11, RZ, R143, R10 ;  /* 0x0000008fff0b1219 */ /* 0x000fc8000001160a */
[----:B------:R-:W-:Y:S01]  /*5410*/  LOP3.LUT R11, RZ, R11, RZ, 0x33, !PT ;  /* 0x0000000bff0b7212 */ /* 0x000fe200078e33ff */
[----:B------:R-:W-:Y:S06]  /*5420*/  BRA `(.L_x_1001) ;  /* 0x0000000000147947 */ /* 0x000fec0003800000 */
.L_x_1000:
[----:B------:R-:W-:-:S05]  /*5430*/  IMAD.U32 R137, RZ, RZ, UR42 ;  /* 0x0000002aff897e24 */ /* 0x000fca000f8e00ff */
[----:B------:R-:W-:-:S13]  /*5440*/  ISETP.NE.AND P1, PT, R137, 0x1, PT ;  /* 0x000000018900780c */ /* 0x000fda0003f25270 */
[----:B------:R-:W0:Y:S02]  /*5450*/  @P1 LDC.64 R142, c[0x0][0x9e8] ;  /* 0x00027a00ff8e1b82 */ /* 0x000e240000000a00 */
[----:B0-----:R-:W-:-:S05]  /*5460*/  @P1 IMAD.HI.U32 R10, R11, R142, RZ ;  /* 0x0000008e0b0a1227 */ /* 0x001fca00078e00ff */
[----:B------:R-:W-:-:S07]  /*5470*/  @P1 SHF.R.U32.HI R11, RZ, R143, R10 ;  /* 0x0000008fff0b1219 */ /* 0x000fce000001160a */
.L_x_1001:
[----:B------:R-:W-:Y:S05]  /*5480*/  BSYNC B0 ;  /* 0x0000000000007941 */ /* 0x000fea0003800000 */
.L_x_999:
[----:B------:R-:W-:-:S05]  /*5490*/  IMAD R11, R11, R137, R140 ;  /* 0x000000890b0b7224 */ /* 0x000fca00078e028c */
[----:B------:R-:W-:Y:S02]  /*54a0*/  VIADDMNMX R0, R11, R137, R0, PT ;  /* 0x000000890b007246 */ /* 0x000fe40003800100 */
[----:B------:R-:W-:-:S07]  /*54b0*/  VIMNMX R2, R2, R11, !PT ;  /* 0x0000000b02027248 */ /* 0x000fce0007fe0100 */
.L_x_998:
[C---:B------:R-:W-:Y:S01]  /*54c0*/  ISETP.GE.AND P2, PT, R20.reuse, 0x9, PT ;  /* 0x000000091400780c */ /* 0x040fe20003f46270 */
[----:B------:R-:W0:Y:S01]  /*54d0*/  SHFL.IDX PT, R9, R9, 0x1, 0x1c1f ;  /* 0x003c1f0009097f89 */ /* 0x000e2200000e0000 */
[----:B------:R-:W-:Y:S02]  /*54e0*/  ISETP.GE.AND P1, PT, R20, 0x2, PT ;  /* 0x000000021400780c */ /* 0x000fe40003f26270 */
[C---:B------:R-:W-:Y:S02]  /*54f0*/  ISETP.GT.AND P3, PT, R2.reuse, 0x8, !P2 ;  /* 0x000000080200780c */ /* 0x040fe40005764270 */
[----:B------:R-:W-:Y:S02]  /*5500*/  ISETP.GT.AND P4, PT, R2, 0x1, !P1 ;  /* 0x000000010200780c */ /* 0x000fe40004f84270 */
[----:B------:R-:W-:Y:S02]  /*5510*/  ISETP.LT.OR P3, PT, R0, 0x9, P3 ;  /* 0x000000090000780c */ /* 0x000fe40001f61670 */
[----:B------:R-:W-:-:S02]  /*5520*/  ISETP.GE.AND P5, PT, R20, 0xa, PT ;  /* 0x0000000a1400780c */ /* 0x000fc40003fa6270 */
[----:B------:R-:W-:Y:S02]  /*5530*/  FSEL R185, R92, -INF , !P3 ;  /* 0xff8000005cb97808 */ /* 0x000fe40005800000 */
[----:B------:R-:W-:Y:S02]  /*5540*/  ISETP.LT.OR P4, PT, R0, 0x2, P4 ;  /* 0x000000020000780c */ /* 0x000fe40002781670 */
        /* <DEDUP_REMOVED lines=98> */
[----:B------:R-:W-:Y:S02]  /*5b70*/  P2R R92, PR, RZ, 0x40 ;  /* 0x00000040ff5c7803 */ /* 0x000fe40000000000 */
[----:B------:R-:W-:-:S04]  /*5b80*/  ISETP.GT.AND P6, PT, R2, RZ, !P6 ;  /* 0x000000ff0200720c */ /* 0x000fc800077c4270 */
[----:B------:R-:W-:-:S04]  /*5b90*/  ISETP.LT.OR P6, PT, R0, 0x1, P6 ;  /* 0x000000010000780c */ /* 0x000fc800037c1670 */
[----:B------:R-:W-:Y:S02]  /*5ba0*/  FSEL R191, R88, -INF , !P6 ;  /* 0xff80000058bf7808 */ /* 0x000fe40007000000 */
[----:B------:R-:W-:-:S04]  /*5bb0*/  ISETP.GE.AND P6, PT, R20, 0x5a, PT ;  /* 0x0000005a1400780c */ /* 0x000fc80003fc6270 */
[----:B------:R-:W-:Y:S02]  /*5bc0*/  P2R R20, PR, RZ, 0x40 ;  /* 0x00000040ff147803 */ /* 0x000fe40000000000 */
[----:B------:R-:W-:Y:S01]  /*5bd0*/  ISETP.GT.AND P6, PT, R2, 0x59, !P6 ;  /* 0x000000590200780c */ /* 0x000fe200077c4270 */
[----:B0-----:R-:W-:-:S03]  /*5be0*/  IMAD.IADD R2, R138, 0x1, R9 ;  /* 0x000000018a027824 */ /* 0x001fc600078e0209 */
[----:B------:R-:W-:Y:S01]  /*5bf0*/  ISETP.LT.OR P6, PT, R0, 0x5a, P6 ;  /* 0x0000005a0000780c */ /* 0x000fe200037c1670 */
[----:B------:R-:W-:-:S03]  /*5c00*/  IMAD.IADD R0, R136, 0x1, R9 ;  /* 0x0000000188007824 */ /* 0x000fc600078e0209 */
[----:B------:R-:W-:Y:S02]  /*5c10*/  FSEL R133, R133, -INF , !P6 ;  /* 0xff80000085857808 */ /* 0x000fe40007000000 */
[----:B------:R-:W-:-:S13]  /*5c20*/  LOP3.LUT P6, RZ, R19, 0x80000, RZ, 0xc0, !PT ;  /* 0x0008000013ff7812 */ /* 0x000fda00078cc0ff */
[----:B------:R-:W-:Y:S05]  /*5c30*/  @!P6 BRA `(.L_x_1002) ;  /* 0x000000000054e947 */ /* 0x000fea0003800000 */
        /* <DEDUP_REMOVED lines=12> */
.L_x_1004:
[----:B------:R-:W-:-:S05]  /*5d00*/  IMAD.U32 R10, RZ, RZ, UR42 ;  /* 0x0000002aff0a7e24 */ /* 0x000fca000f8e00ff */
[----:B------:R-:W-:-:S13]  /*5d10*/  ISETP.NE.AND P6, PT, R10, 0x1, PT ;  /* 0x000000010a00780c */ /* 0x000fda0003fc5270 */
[----:B------:R-:W0:Y:S02]  /*5d20*/  @P6 LDC.64 R150, c[0x0][0x9e8] ;  /* 0x00027a00ff966b82 */ /* 0x000e240000000a00 */
[----:B0-----:R-:W-:-:S05]  /*5d30*/  @P6 IMAD.HI.U32 R150, R9, R150, RZ ;  /* 0x0000009609966227 */ /* 0x001fca00078e00ff */
[----:B------:R-:W-:-:S07]  /*5d40*/  @P6 SHF.R.U32.HI R9, RZ, R151, R150 ;  /* 0x00000097ff096219 */ /* 0x000fce0000011696 */
.L_x_1005:
[----:B------:R-:W-:Y:S05]  /*5d50*/  BSYNC B0 ;  /* 0x0000000000007941 */ /* 0x000fea0003800000 */
.L_x_1003:
[----:B------:R-:W-:-:S05]  /*5d60*/  IMAD R9, R9, R10, R140 ;  /* 0x0000000a09097224 */ /* 0x000fca00078e028c */
[----:B------:R-:W-:Y:S02]  /*5d70*/  VIADDMNMX R0, R9, R10, R0, PT ;  /* 0x0000000a09007246 */ /* 0x000fe40003800100 */
[----:B------:R-:W-:-:S07]  /*5d80*/  VIMNMX R2, R2, R9, !PT ;  /* 0x0000000902027248 */ /* 0x000fce0007fe0100 */
.L_x_1002:
[C---:B------:R-:W-:Y:S02]  /*5d90*/  ISETP.GT.AND P1, PT, R2.reuse, 0x1, !P1 ;  /* 0x000000010200780c */ /* 0x040fe40004f24270 */
[----:B------:R-:W-:Y:S02]  /*5da0*/  ISETP.GT.AND P2, PT, R2, 0x8, !P2 ;  /* 0x000000080200780c */ /* 0x000fe40005744270 */
[C---:B------:R-:W-:Y:S02]  /*5db0*/  ISETP.LT.OR P1, PT, R0.reuse, 0x2, P1 ;  /* 0x000000020000780c */ /* 0x040fe40000f21670 */
[----:B------:R-:W-:Y:S02]  /*5dc0*/  ISETP.LT.OR P2, PT, R0, 0x9, P2 ;  /* 0x000000090000780c */ /* 0x000fe40001741670 */
[----:B------:R-:W-:Y:S02]  /*5dd0*/  FSEL R151, R91, -INF , !P1 ;  /* 0xff8000005b977808 */ /* 0x000fe40004800000 */
[----:B------:R-:W-:-:S02]  /*5de0*/  ISETP.NE.AND P1, PT, R142, RZ, PT ;  /* 0x000000ff8e00720c */ /* 0x000fc40003f25270 */
[----:B------:R-:W-:Y:S02]  /*5df0*/  FSEL R153, R94, -INF , !P2 ;  /* 0xff8000005e997808 */ /* 0x000fe40005000000 */
[----:B------:R-:W-:Y:S02]  /*5e00*/  ISETP.GT.AND P1, PT, R2, 0x9, !P1 ;  /* 0x000000090200780c */ /* 0x000fe40004f24270 */
[----:B------:R-:W-:Y:S02]  /*5e10*/  ISETP.NE.AND P2, PT, R100, RZ, PT ;  /* 0x000000ff6400720c */ /* 0x000fe40003f45270 */
[----:B------:R-:W-:Y:S02]  /*5e20*/  ISETP.LT.OR P1, PT, R0, 0xa, P1 ;  /* 0x0000000a0000780c */ /* 0x000fe40000f21670 */
[----:B------:R-:W-:Y:S02]  /*5e30*/  ISETP.NE.AND P6, PT, R148, RZ, PT ;  /* 0x000000ff9400720c */ /* 0x000fe40003fc5270 */
[----:B------:R-:W-:-:S02]  /*5e40*/  FSEL R95, R95, -INF , !P1 ;  /* 0xff8000005f5f7808 */ /* 0x000fc40004800000 */
[----:B------:R-:W-:Y:S02]  /*5e50*/  ISETP.NE.AND P1, PT, R144, RZ, PT ;  /* 0x000000ff9000720c */ /* 0x000fe40003f25270 */
[----:B------:R-:W-:Y:S02]  /*5e60*/  FMNMX.FTZ R10, R191, R14, !PT ;  /* 0x0000000ebf0a7209 */ /* 0x000fe40007810000 */
[----:B------:R-:W-:Y:S02]  /*5e70*/  ISETP.GT.AND P1, PT, R2, 0x10, !P1 ;  /* 0x000000100200780c */ /* 0x000fe40004f24270 */
[----:B------:R-:W-:Y:S02]  /*5e80*/  FMNMX.FTZ R10, R189, R10, !PT ;  /* 0x0000000abd0a7209 */ /* 0x000fe40007810000 */
        /* <DEDUP_REMOVED lines=16> */
[----:B------:R-:W-:Y:S02]  /*5f90*/  FSEL R157, R102, -INF , !P1 ;  /* 0xff800000669d7808 */ /* 0x000fe40004800000 */
        /* <DEDUP_REMOVED lines=37> */
[----:B------:R-:W-:Y:S01]  /*61f0*/  FSEL R91, R114, -INF , !P1 ;  /* 0xff800000725b7808 */ /* 0x000fe20004800000 */
[----:B------:R-:W0:Y:S01]  /*6200*/  LDC R10, c[0x0][0x988] ;  /* 0x00026200ff0a7b82 */ /* 0x000e220000000800 */
[----:B------:R-:W-:Y:S01]  /*6210*/  ISETP.NE.AND P1, PT, R112, RZ, PT ;  /* 0x000000ff7000720c */ /* 0x000fe20003f25270 */
[----:B------:R-:W1:Y:S01]  /*6220*/  SHFL.BFLY PT, R9, R88, 0x2, 0x1f ;  /* 0x0c401f0058097f89 */ /* 0x000e6200000e0000 */
[----:B------:R-:W-:-:S02]  /*6230*/  ISETP.NE.AND P6, PT, R124, RZ, PT ;  /* 0x000000ff7c00720c */ /* 0x000fc40003fc5270 */
[C---:B------:R-:W-:Y:S02]  /*6240*/  ISETP.GT.AND P1, PT, R2.reuse, 0x31, !P1 ;  /* 0x000000310200780c */ /* 0x040fe40004f24270 */
[----:B------:R-:W-:Y:S02]  /*6250*/  ISETP.GT.AND P3, PT, R2, 0x50, !P3 ;  /* 0x000000500200780c */ /* 0x000fe40005f64270 */
[C---:B------:R-:W-:Y:S02]  /*6260*/  ISETP.LT.OR P1, PT, R0.reuse, 0x32, P1 ;  /* 0x000000320000780c */ /* 0x040fe40000f21670 */
[----:B------:R-:W-:Y:S02]  /*6270*/  ISETP.LT.OR P3, PT, R0, 0x51, P3 ;  /* 0x000000510000780c */ /* 0x000fe40001f61670 */
[----:B------:R-:W-:Y:S02]  /*6280*/  FSEL R115, R115, -INF , !P1 ;  /* 0xff80000073737808 */ /* 0x000fe40004800000 */
[----:B------:R-:W-:-:S02]  /*6290*/  ISETP.NE.AND P1, PT, R156, RZ, PT ;  /* 0x000000ff9c00720c */ /* 0x000fc40003f25270 */
[C---:B------:R-:W-:Y:S02]  /*62a0*/  ISETP.GT.AND P4, PT, R2.reuse, 0x51, !P4 ;  /* 0x000000510200780c */ /* 0x040fe40006784270 */
[----:B------:R-:W-:Y:S02]  /*62b0*/  ISETP.GT.AND P1, PT, R2, 0x38, !P1 ;  /* 0x000000380200780c */ /* 0x000fe40004f24270 */
[----:B------:R-:W-:Y:S02]  /*62c0*/  FSEL R187, R130, -INF , !P3 ;  /* 0xff80000082bb7808 */ /* 0x000fe40005800000 */
[----:B------:R-:W-:Y:S02]  /*62d0*/  ISETP.LT.OR P1, PT, R0, 0x39, P1 ;  /* 0x000000390000780c */ /* 0x000fe40000f21670 */
[----:B------:R-:W-:Y:S02]  /*62e0*/  ISETP.GT.AND P5, PT, R2, 0x58, !P5 ;  /* 0x000000580200780c */ /* 0x000fe40006fa4270 */
[----:B------:R-:W-:-:S02]  /*62f0*/  FSEL R177, R118, -INF , !P1 ;  /* 0xff80000076b17808 */ /* 0x000fc40004800000 */
[----:B------:R-:W-:Y:S02]  /*6300*/  ISETP.NE.AND P1, PT, R116, RZ, PT ;  /* 0x000000ff7400720c */ /* 0x000fe40003f25270 */
[----:B------:R-:W-:Y:S02]  /*6310*/  ISETP.LT.OR P4, PT, R0, 0x52, P4 ;  /* 0x000000520000780c */ /* 0x000fe40002781670 */
[----:B------:R-:W-:Y:S02]  /*6320*/  ISETP.GT.AND P1, PT, R2, 0x39, !P1 ;  /* 0x000000390200780c */ /* 0x000fe40004f24270 */
[C---:B------:R-:W-:Y:S02]  /*6330*/  ISETP.LT.OR P5, PT, R0.reuse, 0x59, P5 ;  /* 0x000000590000780c */ /* 0x040fe40002fa1670 */
[----:B------:R-:W-:-:S04]  /*6340*/  ISETP.LT.OR P1, PT, R0, 0x3a, P1 ;  /* 0x0000003a0000780c */ /* 0x000fc80000f21670 */
[----:B------:R-:W-:Y:S02]  /*6350*/  FSEL R119, R119, -INF , !P1 ;  /* 0xff80000077777808 */ /* 0x000fe40004800000 */
[----:B------:R-:W-:-:S04]  /*6360*/  ISETP.NE.AND P1, PT, R158, RZ, PT ;  /* 0x000000ff9e00720c */ /* 0x000fc80003f25270 */
[----:B------:R-:W-:-:S04]  /*6370*/  ISETP.GT.AND P1, PT, R2, 0x40, !P1 ;  /* 0x000000400200780c */ /* 0x000fc80004f24270 */
[----:B------:R-:W-:-:S04]  /*6380*/  ISETP.LT.OR P1, PT, R0, 0x41, P1 ;  /* 0x000000410000780c */ /* 0x000fc80000f21670 */
[----:B------:R-:W-:Y:S02]  /*6390*/  FSEL R181, R122, -INF , !P1 ;  /* 0xff8000007ab57808 */ /* 0x000fe40004800000 */
[----:B------:R-:W-:-:S04]  /*63a0*/  ISETP.NE.AND P1, PT, R120, RZ, PT ;  /* 0x000000ff7800720c */ /* 0x000fc80003f25270 */
[----:B------:R-:W-:-:S04]  /*63b0*/  ISETP.GT.AND P1, PT, R2, 0x41, !P1 ;  /* 0x000000410200780c */ /* 0x000fc80004f24270 */
[----:B------:R-:W-:-:S04]  /*63c0*/  ISETP.LT.OR P1, PT, R0, 0x42, P1 ;  /* 0x000000420000780c */ /* 0x000fc80000f21670 */
[----:B------:R-:W-:Y:S02]  /*63d0*/  FSEL R123, R123, -INF , !P1 ;  /* 0xff8000007b7b7808 */ /* 0x000fe40004800000 */
[----:B------:R-:W-:-:S04]  /*63e0*/  ISETP.GT.AND P1, PT, R2, 0x48, !P2 ;  /* 0x000000480200780c */ /* 0x000fc80005724270 */
[----:B------:R-:W-:-:S04]  /*63f0*/  ISETP.LT.OR P1, PT, R0, 0x49, P1 ;  /* 0x000000490000780c */ /* 0x000fc80000f21670 */
[----:B------:R-:W-:Y:S02]  /*6400*/  FSEL R183, R126, -INF , !P1 ;  /* 0xff8000007eb77808 */ /* 0x000fe40004800000 */
[----:B------:R-:W-:Y:S02]  /*6410*/  ISETP.GT.AND P1, PT, R2, 0x49, !P6 ;  /* 0x000000490200780c */ /* 0x000fe40007724270 */
[----:B------:R-:W-:Y:S02]  /*6420*/  ISETP.NE.AND P6, PT, R92, RZ, PT ;  /* 0x000000ff5c00720c */ /* 0x000fe40003fc5270 */
[----:B------:R-:W-:Y:S02]  /*6430*/  ISETP.LT.OR P1, PT, R0, 0x4a, P1 ;  /* 0x0000004a0000780c */ /* 0x000fe40000f21670 */
[----:B-1----:R-:W-:Y:S02]  /*6440*/  FMNMX.FTZ R92, R88, R9, !PT ;  /* 0x00000009585c7209 */ /* 0x002fe40007810000 */
[----:B------:R-:W-:-:S02]  /*6450*/  FSEL R127, R127, -INF , !P1 ;  /* 0xff8000007f7f7808 */ /* 0x000fc40004800000 */
[----:B------:R-:W-:Y:S01]  /*6460*/  ISETP.GT.AND P1, PT, R2, RZ, !P6 ;  /* 0x000000ff0200720c */ /* 0x000fe20007724270 */
[----:B------:R-:W1:Y:S01]  /*6470*/  SHFL.BFLY PT, R9, R92, 0x1, 0x1f ;  /* 0x0c201f005c097f89 */ /* 0x000e6200000e0000 */
[----:B------:R-:W-:Y:S02]  /*6480*/  ISETP.NE.AND P6, PT, R20, RZ, PT ;  /* 0x000000ff1400720c */ /* 0x000fe40003fc5270 */
[----:B------:R-:W-:Y:S02]  /*6490*/  ISETP.LT.OR P1, PT, R0, 0x1, P1 ;  /* 0x000000010000780c */ /* 0x000fe40000f21670 */
[----:B------:R-:W-:Y:S02]  /*64a0*/  ISETP.GT.AND P2, PT, R2, 0x59, !P6 ;  /* 0x000000590200780c */ /* 0x000fe40007744270 */
[----:B------:R-:W-:Y:S02]  /*64b0*/  FSEL R90, R90, -INF , !P1 ;  /* 0xff8000005a5a7808 */ /* 0x000fe40004800000 */
[----:B------:R-:W-:-:S02]  /*64c0*/  ISETP.LT.OR P2, PT, R0, 0x5a, P2 ;  /* 0x0000005a0000780c */ /* 0x000fc40001741670 */
[----:B------:R-:W-:Y:S02]  /*64d0*/  FMNMX.FTZ R88, R90, R15, !PT ;  /* 0x0000000f5a587209 */ /* 0x000fe40007810000 */
[----:B------:R-:W-:Y:S02]  /*64e0*/  FSEL R135, R135, -INF , !P2 ;  /* 0xff80000087877808 */ /* 0x000fe40005000000 */
[----:B------:R-:W-:-:S04]  /*64f0*/  FMNMX.FTZ R88, R151, R88, !PT ;  /* 0x0000005897587209 */ /* 0x000fc80007810000 */
[----:B------:R-:W-:-:S04]  /*6500*/  FMNMX.FTZ R88, R153, R88, !PT ;  /* 0x0000005899587209 */ /* 0x000fc80007810000 */
[----:B------:R-:W-:Y:S02]  /*6510*/  FMNMX.FTZ R88, R95, R88, !PT ;  /* 0x000000585f587209 */ /* 0x000fe40007810000 */
[----:B-1----:R-:W-:Y:S02]  /*6520*/  FMNMX.FTZ R9, R92, R9, !PT ;  /* 0x000000095c097209 */ /* 0x002fe40007810000 */
[----:B------:R-:W-:Y:S02]  /*6530*/  FMNMX.FTZ R88, R155, R88, !PT ;  /* 0x000000589b587209 */ /* 0x000fe40007810000 */
[C---:B------:R-:W-:Y:S01]  /*6540*/  FSETP.NEU.FTZ.AND P1, PT, R9.reuse, -INF , PT ;  /* 0xff8000000900780b */ /* 0x040fe20003f3d000 */
[----:B0-----:R-:W-:Y:S01]  /*6550*/  FMUL.FTZ R20, R9, R10 ;  /* 0x0000000a09147220 */ /* 0x001fe20000410000 */
[----:B------:R-:W-:-:S04]  /*6560*/  FMNMX.FTZ R88, R99, R88, !PT ;  /* 0x0000005863587209 */ /* 0x000fc80007810000 */
[----:B------:R-:W-:Y:S02]  /*6570*/  FMNMX.FTZ R88, R157, R88, !PT ;  /* 0x000000589d587209 */ /* 0x000fe40007810000 */
[----:B------:R-:W-:Y:S02]  /*6580*/  FSEL R20, R20, RZ, P1 ;  /* 0x000000ff14147208 */ /* 0x000fe40000800000 */
[----:B------:R-:W-:-:S03]  /*6590*/  FMNMX.FTZ R88, R103, R88, !PT ;  /* 0x0000005867587209 */ /* 0x000fc60007810000 */
[--C-:B------:R-:W-:Y:S01]  /*65a0*/  FFMA.FTZ R154, R139, R10, -R20.reuse ;  /* 0x0000000a8b9a7223 */ /* 0x100fe20000010814 */
[----:B------:R-:W-:Y:S01]  /*65b0*/  FMNMX.FTZ R88, R159, R88, !PT ;  /* 0x000000589f587209 */ /* 0x000fe20007810000 */
[-CC-:B------:R-:W-:Y:S01]  /*65c0*/  FFMA.FTZ R139, R141, R10.reuse, -R20.reuse ;  /* 0x0000000a8d8b7223 */ /* 0x180fe20000010814 */
[----:B------:R-:W-:Y:S01]  /*65d0*/  FSEL R141, R131, -INF , !P4 ;  /* 0xff800000838d7808 */ /* 0x000fe20006000000 */
[--C-:B------:R-:W-:Y:S01]  /*65e0*/  FFMA.FTZ R148, R143, R10, -R20.reuse ;  /* 0x0000000a8f947223 */ /* 0x100fe20000010814 */
[----:B------:R-:W-:Y:S01]  /*65f0*/  FMNMX.FTZ R88, R107, R88, !PT ;  /* 0x000000586b587209 */ /* 0x000fe20007810000 */
[-CC-:B------:R-:W-:Y:S01]  /*6600*/  FFMA.FTZ R150, R137, R10.reuse, -R20.reuse ;  /* 0x0000000a89967223 */ /* 0x180fe20000010814 */
[----:B------:R-:W-:Y:S01]  /*6610*/  FSEL R143, R134, -INF , !P5 ;  /* 0xff800000868f7808 */ /* 0x000fe20006800000 */
[--C-:B------:R-:W-:Y:S01]  /*6620*/  FFMA.FTZ R142, R11, R10, -R20.reuse ;  /* 0x0000000a0b8e7223 */ /* 0x100fe20000010814 */
[----:B------:R-:W-:Y:S01]  /*6630*/  FMNMX.FTZ R88, R175, R88, !PT ;  /* 0x00000058af587209 */ /* 0x000fe20007810000 */
[-CC-:B------:R-:W-:Y:S01]  /*6640*/  FFMA.FTZ R146, R93, R10.reuse, -R20.reuse ;  /* 0x0000000a5d927223 */ /* 0x180fe20000010814 */
[-CC-:B------:R-:W-:Y:S01]  /*6650*/  FFMA.FTZ R93, R117, R10.reuse, -R20.reuse ;  /* 0x0000000a755d7223 */ /* 0x180fe20000010814 */
[----:B------:R-:W-:Y:S01]  /*6660*/  FSEL R117, R9, RZ, P1 ;  /* 0x000000ff09757208 */ /* 0x000fe20000800000 */
[--C-:B------:R-:W-:Y:S01]  /*6670*/  FFMA.FTZ R191, R191, R10, -R20.reuse ;  /* 0x0000000abfbf7223 */ /* 0x100fe20000010814 */
[----:B------:R-:W-:Y:S01]  /*6680*/  FMNMX.FTZ R88, R111, R88, !PT ;  /* 0x000000586f587209 */ /* 0x000fe20007810000 */
[-CC-:B------:R-:W-:Y:S01]  /*6690*/  FFMA.FTZ R156, R189, R10.reuse, -R20.reuse ;  /* 0x0000000abd9c7223 */ /* 0x180fe20000010814 */
[----:B------:R-:W-:Y:S01]  /*66a0*/  FFMA.FTZ R144, R89, R10, -R20 ;  /* 0x0000000a59907223 */ /* 0x000fe20000010814 */
[----:B------:R-:W-:Y:S01]  /*66b0*/  FADD.FTZ R117, -R117, R14 ;  /* 0x0000000e75757221 */ /* 0x000fe20000010100 */
[----:B------:R-:W-:Y:S01]  /*66c0*/  FMNMX.FTZ R88, R91, R88, !PT ;  /* 0x000000585b587209 */ /* 0x000fe20007810000 */
[----:B------:R-:W-:Y:S01]  /*66d0*/  MUFU.EX2 R191, R191 ;  /* 0x000000bf00bf7308 */ /* 0x000fe20000000800 */
[-CC-:B------:R-:W-:Y:S01]  /*66e0*/  FFMA.FTZ R89, R113, R10.reuse, -R20.reuse ;  /* 0x0000000a71597223 */ /* 0x180fe20000010814 */
[--C-:B------:R-:W-:Y:S01]  /*66f0*/  FFMA.FTZ R140, R97, R10, -R20.reuse ;  /* 0x0000000a618c7223 */ /* 0x100fe20000010814 */
[----:B------:R-:W-:Y:S01]  /*6700*/  FMNMX.FTZ R88, R115, R88, !PT ;  /* 0x0000005873587209 */ /* 0x000fe20007810000 */
[-CC-:B------:R-:W-:Y:S01]  /*6710*/  FFMA.FTZ R136, R105, R10.reuse, -R20.reuse ;  /* 0x0000000a69887223 */ /* 0x180fe20000010814 */
        /* <DEDUP_REMOVED lines=13> */
[----:B------:R-:W-:Y:S01]  /*67f0*/  FFMA.FTZ R101, R133, R10, -R20 ;  /* 0x0000000a85657223 */ /* 0x000fe20000010814 */
[----:B------:R-:W-:Y:S01]  /*6800*/  FMNMX.FTZ R88, R123, R88, !PT ;  /* 0x000000587b587209 */ /* 0x000fe20007810000 */
[----:B------:R-:W-:Y:S03]  /*6810*/  MUFU.EX2 R156, R156 ;  /* 0x0000009c009c7308 */ /* 0x000fe60000000800 */
[----:B------:R-:W-:-:S04]  /*6820*/  FMNMX.FTZ R88, R183, R88, !PT ;  /* 0x00000058b7587209 */ /* 0x000fc80007810000 */
[----:B------:R-:W-:Y:S01]  /*6830*/  FMNMX.FTZ R88, R127, R88, !PT ;  /* 0x000000587f587209 */ /* 0x000fe20007810000 */
[----:B------:R-:W-:Y:S03]  /*6840*/  MUFU.EX2 R158, R158 ;  /* 0x0000009e009e7308 */ /* 0x000fe60000000800 */
[----:B------:R-:W-:-:S04]  /*6850*/  FMNMX.FTZ R88, R187, R88, !PT ;  /* 0x00000058bb587209 */ /* 0x000fc80007810000 */
[----:B------:R-:W-:Y:S01]  /*6860*/  FMNMX.FTZ R88, R141, R88, !PT ;  /* 0x000000588d587209 */ /* 0x000fe20007810000 */
[----:B------:R-:W-:Y:S03]  /*6870*/  MUFU.EX2 R179, R179 ;  /* 0x000000b300b37308 */ /* 0x000fe60000000800 */
[----:B------:R-:W-:-:S04]  /*6880*/  FMNMX.FTZ R88, R143, R88, !PT ;  /* 0x000000588f587209 */ /* 0x000fc80007810000 */
[----:B------:R-:W-:Y:S01]  /*6890*/  FMNMX.FTZ R88, R135, R88, !PT ;  /* 0x0000005887587209 */ /* 0x000fe20007810000 */
[----:B------:R0:W-:Y:S04]  /*68a0*/  MUFU.EX2 R131, R145 ;  /* 0x0000009100837308 */ /* 0x0001e80000000800 */
[----:B------:R-:W1:Y:S04]  /*68b0*/  SHFL.BFLY PT, R137, R88, 0x2, 0x1f ;  /* 0x0c401f0058897f89 */ /* 0x000e6800000e0000 */
[----:B------:R-:W-:Y:S08]  /*68c0*/  MUFU.EX2 R152, R152 ;  /* 0x0000009800987308 */ /* 0x000ff00000000800 */
[----:B------:R-:W-:Y:S08]  /*68d0*/  MUFU.EX2 R147, R147 ;  /* 0x0000009300937308 */ /* 0x000ff00000000800 */
[----:B------:R-:W-:Y:S01]  /*68e0*/  MUFU.EX2 R154, R154 ;  /* 0x0000009a009a7308 */ /* 0x000fe20000000800 */
[----:B-1----:R-:W-:-:S07]  /*68f0*/  FMNMX.FTZ R137, R88, R137, !PT ;  /* 0x0000008958897209 */ /* 0x002fce0007810000 */
[----:B------:R-:W-:Y:S01]  /*6900*/  MUFU.EX2 R139, R139 ;  /* 0x0000008b008b7308 */ /* 0x000fe20000000800 */
[----:B------:R-:W1:Y:S07]  /*6910*/  SHFL.BFLY PT, R0, R137, 0x1, 0x1f ;  /* 0x0c201f0089007f89 */ /* 0x000e6e00000e0000 */
[----:B------:R-:W-:Y:S08]  /*6920*/  MUFU.EX2 R148, R148 ;  /* 0x0000009400947308 */ /* 0x000ff00000000800 */
[----:B------:R-:W-:Y:S08]  /*6930*/  MUFU.EX2 R150, R150 ;  /* 0x0000009600967308 */ /* 0x000ff00000000800 */
[----:B------:R-:W-:Y:S01]  /*6940*/  MUFU.EX2 R109, R109 ;  /* 0x0000006d006d7308 */ /* 0x000fe20000000800 */
[----:B-1----:R-:W-:Y:S01]  /*6950*/  FMNMX.FTZ R11, R137, R0, !PT ;  /* 0x00000000890b7209 */ /* 0x002fe20007810000 */
[----:B------:R-:W-:-:S03]  /*6960*/  FMUL.FTZ R0, R117, R10 ;  /* 0x0000000a75007220 */ /* 0x000fc60000410000 */
[C---:B------:R-:W-:Y:S01]  /*6970*/  FSETP.NEU.FTZ.AND P1, PT, R11.reuse, -INF , PT ;  /* 0xff8000000b00780b */ /* 0x040fe20003f3d000 */
[C---:B------:R-:W-:Y:S02]  /*6980*/  FMUL.FTZ R92, R11.reuse, R10 ;  /* 0x0000000a0b5c7220 */ /* 0x040fe40000410000 */
[----:B------:R-:W1:Y:S01]  /*6990*/  MUFU.EX2 R0, R0 ;  /* 0x0000000000007308 */ /* 0x000e620000000800 */
[----:B------:R-:W-:Y:S02]  /*69a0*/  FSEL R2, R11, RZ, P1 ;  /* 0x000000ff0b027208 */ /* 0x000fe40000800000 */
[----:B------:R-:W-:-:S03]  /*69b0*/  FSEL R92, R92, RZ, P1 ;  /* 0x000000ff5c5c7208 */ /* 0x000fc60000800000 */
[----:B------:R-:W-:Y:S02]  /*69c0*/  FADD.FTZ R15, -R2, R15 ;  /* 0x0000000f020f7221 */ /* 0x000fe40000010100 */
[-CC-:B------:R-:W-:Y:S01]  /*69d0*/  FFMA.FTZ R117, R90, R10.reuse, -R92.reuse ;  /* 0x0000000a5a757223 */ /* 0x180fe2000001085c */
[-CC-:B------:R-:W-:Y:S01]  /*69e0*/  FFMA.FTZ R14, R151, R10.reuse, -R92.reuse ;  /* 0x0000000a970e7223 */ /* 0x180fe2000001085c */
[-C--:B------:R-:W-:Y:S01]  /*69f0*/  FMUL.FTZ R15, R15, R10.reuse ;  /* 0x0000000a0f0f7220 */ /* 0x080fe20000410000 */
[-CC-:B------:R-:W-:Y:S01]  /*6a00*/  FFMA.FTZ R20, R153, R10.reuse, -R92.reuse ;  /* 0x0000000a99147223 */ /* 0x180fe2000001085c */
[-CC-:B------:R-:W-:Y:S01]  /*6a10*/  FFMA.FTZ R95, R95, R10.reuse, -R92.reuse ;  /* 0x0000000a5f5f7223 */ /* 0x180fe2000001085c */
[-CC-:B------:R-:W-:Y:S01]  /*6a20*/  FFMA.FTZ R153, R155, R10.reuse, -R92.reuse ;  /* 0x0000000a9b997223 */ /* 0x180fe2000001085c */
[----:B------:R-:W-:Y:S01]  /*6a30*/  MUFU.EX2 R117, R117 ;  /* 0x0000007500757308 */ /* 0x000fe20000000800 */
[-CC-:B------:R-:W-:Y:S01]  /*6a40*/  FFMA.FTZ R88, R99, R10.reuse, -R92.reuse ;  /* 0x0000000a63587223 */ /* 0x180fe2000001085c */
[--C-:B0-----:R-:W-:Y:S01]  /*6a50*/  FFMA.FTZ R145, R91, R10, -R92.reuse ;  /* 0x0000000a5b917223 */ /* 0x101fe2000001085c */
[----:B-1----:R-:W-:Y:S01]  /*6a60*/  FFMA.FTZ R91, R0, R8, R191 ;  /* 0x00000008005b7223 */ /* 0x002fe200000100bf */
[-CC-:B------:R-:W-:Y:S01]  /*6a70*/  FFMA.FTZ R155, R157, R10.reuse, -R92.reuse ;  /* 0x0000000a9d9b7223 */ /* 0x180fe2000001085c */
[-CC-:B------:R-:W-:Y:S01]  /*6a80*/  FFMA.FTZ R90, R103, R10.reuse, -R92.reuse ;  /* 0x0000000a675a7223 */ /* 0x180fe2000001085c */
[-CC-:B------:R-:W-:Y:S01]  /*6a90*/  FFMA.FTZ R149, R159, R10.reuse, -R92.reuse ;  /* 0x0000000a9f957223 */ /* 0x180fe2000001085c */
[----:B------:R-:W-:Y:S01]  /*6aa0*/  FADD.FTZ R91, R156, R91 ;  /* 0x0000005b9c5b7221 */ /* 0x000fe20000010000 */
[----:B------:R-:W0:Y:S01]  /*6ab0*/  MUFU.EX2 R2, R15 ;  /* 0x0000000f00027308 */ /* 0x000e220000000800 */
[-CC-:B------:R-:W-:Y:S01]  /*6ac0*/  FFMA.FTZ R94, R107, R10.reuse, -R92.reuse ;  /* 0x0000000a6b5e7223 */ /* 0x180fe2000001085c */
[-CC-:B------:R-:W-:Y:S01]  /*6ad0*/  FFMA.FTZ R151, R175, R10.reuse, -R92.reuse ;  /* 0x0000000aaf977223 */ /* 0x180fe2000001085c */
[----:B------:R-:W-:Y:S01]  /*6ae0*/  FADD.FTZ R8, R158, R91 ;  /* 0x0000005b9e087221 */ /* 0x000fe20000010000 */
        /* <DEDUP_REMOVED lines=12> */
[----:B------:R-:W2:Y:S01]  /*6bb0*/  MUFU.EX2 R20, R20 ;  /* 0x0000001400147308 */ /* 0x000ea20000000800 */
[----:B0-----:R-:W-:Y:S01]  /*6bc0*/  FFMA.FTZ R3, R2, R3, R117 ;  /* 0x0000000302037223 */ /* 0x001fe20000010075 */
[----:B------:R-:W-:-:S06]  /*6bd0*/  FFMA.FTZ R92, R135, R10, -R92 ;  /* 0x0000000a875c7223 */ /* 0x000fcc000001085c */
[----:B------:R-:W0:Y:S01]  /*6be0*/  MUFU.EX2 R95, R95 ;  /* 0x0000005f005f7308 */ /* 0x000e220000000800 */
[----:B-1----:R-:W-:-:S07]  /*6bf0*/  FADD.FTZ R3, R14, R3 ;  /* 0x000000030e037221 */ /* 0x002fce0000010000 */
[----:B------:R-:W1:Y:S01]  /*6c00*/  MUFU.EX2 R153, R153 ;  /* 0x0000009900997308 */ /* 0x000e620000000800 */
[----:B--2---:R-:W-:Y:S01]  /*6c10*/  FADD.FTZ R98, R20, R3 ;  /* 0x0000000314627221 */ /* 0x004fe20000010000 */
[----:B------:R-:W-:-:S04]  /*6c20*/  FADD.FTZ R3, R179, R8 ;  /* 0x00000008b3037221 */ /* 0x000fc80000010000 */
[----:B------:R-:W-:Y:S02]  /*6c30*/  FADD.FTZ R8, R152, R3 ;  /* 0x0000000398087221 */ /* 0x000fe40000010000 */
[----:B------:R-:W2:Y:S01]  /*6c40*/  MUFU.EX2 R88, R88 ;  /* 0x0000005800587308 */ /* 0x000ea20000000800 */
[----:B0-----:R-:W-:Y:S01]  /*6c50*/  FADD.FTZ R98, R95, R98 ;  /* 0x000000625f627221 */ /* 0x001fe20000010000 */
[----:B------:R-:W-:-:S06]  /*6c60*/  FADD.FTZ R15, R147, R8 ;  /* 0x00000008930f7221 */ /* 0x000fcc0000010000 */
[----:B------:R-:W0:Y:S01]  /*6c70*/  MUFU.EX2 R155, R155 ;  /* 0x0000009b009b7308 */ /* 0x000e220000000800 */
[----:B-1----:R-:W-:Y:S01]  /*6c80*/  FADD.FTZ R3, R153, R98 ;  /* 0x0000006299037221 */ /* 0x002fe20000010000 */
[----:B------:R-:W-:-:S04]  /*6c90*/  FADD.FTZ R98, R154, R15 ;  /* 0x0000000f9a627221 */ /* 0x000fc80000010000 */
[----:B------:R-:W-:Y:S02]  /*6ca0*/  FADD.FTZ R15, R139, R98 ;  /* 0x000000628b0f7221 */ /* 0x000fe40000010000 */
[----:B------:R-:W1:Y:S01]  /*6cb0*/  MUFU.EX2 R90, R90 ;  /* 0x0000005a005a7308 */ /* 0x000e620000000800 */
[----:B--2---:R-:W-:Y:S01]  /*6cc0*/  FADD.FTZ R8, R88, R3 ;  /* 0x0000000358087221 */ /* 0x004fe20000010000 */
[----:B------:R-:W-:-:S04]  /*6cd0*/  FADD.FTZ R98, R148, R15 ;  /* 0x0000000f94627221 */ /* 0x000fc80000010000 */
[----:B------:R-:W-:Y:S02]  /*6ce0*/  FADD.FTZ R15, R131, R98 ;  /* 0x00000062830f7221 */ /* 0x000fe40000010000 */
[----:B------:R-:W2:Y:S01]  /*6cf0*/  MUFU.EX2 R149, R149 ;  /* 0x0000009500957308 */ /* 0x000ea20000000800 */
[----:B0-----:R-:W-:Y:S01]  /*6d00*/  FADD.FTZ R3, R155, R8 ;  /* 0x000000089b037221 */ /* 0x001fe20000010000 */
[----:B------:R-:W-:-:S04]  /*6d10*/  FADD.FTZ R98, R150, R15 ;  /* 0x0000000f96627221 */ /* 0x000fc80000010000 */
[----:B------:R-:W-:Y:S02]  /*6d20*/  FADD.FTZ R15, R109, R98 ;  /* 0x000000626d0f7221 */ /* 0x000fe40000010000 */
        /* <DEDUP_REMOVED lines=58> */
.L_x_1006:
[----:B------:R-:W-:Y:S01]  /*70d0*/  UIADD3 UR5, UR5, 0x2a860, URZ ;  /* 0x0002a86005057890 */ /* 0x000fe2000fffe03f */
[C---:B------:R-:W-:Y:S01]  /*70e0*/  ISETP.GT.AND P1, PT, R21.reuse, R12, PT ;  /* 0x0000000c1500720c */ /* 0x040fe20003f24270 */
        /* <DEDUP_REMOVED lines=8> */
[----:B------:R-:W-:Y:S01]  /*7170*/  F2FP.F16.F32.PACK_AB R137, R15, R137 ;  /* 0x000000890f89723e */ /* 0x000fe200000000ff */
[----:B------:R-:W-:Y:S01]  /*7180*/  IMAD.MOV.U32 R15, RZ, RZ, R11 ;  /* 0x000000ffff0f7224 */ /* 0x000fe200078e000b */
[----:B------:R-:W-:Y:S01]  /*7190*/  SYNCS.ARRIVE.TRANS64.RED.A1T0 RZ, [UR5], RZ ;  /* 0x000000ffffff79a7 */ /* 0x000fe20008100405 */
        /* <DEDUP_REMOVED lines=19> */
[----:B------:R-:W-:Y:S01]  /*72d0*/  F2FP.F16.F32.PACK_AB R139, R92, R91 ;  /* 0x0000005b5c8b723e */ /* 0x000fe200000000ff */
[----:B------:R-:W-:Y:S06]  /*72e0*/  @P1 BRA `(.L_x_1007) ;  /* 0xffffffd000a81947 */ /* 0x000fec000383ffff */
.L_x_988:
[----:B------:R-:W-:Y:S01]  /*72f0*/  ISETP.NE.AND P2, PT, R168, 0x1, PT ;  /* 0x00000001a800780c */ /* 0x000fe20003f45270 */
[----:B------:R-:W-:Y:S01]  /*7300*/  VIADD R12, R17, 0x7f ;  /* 0x0000007f110c7836 */ /* 0x000fe20000000000 */
[----:B------:R-:W-:Y:S02]  /*7310*/  LOP3.LUT P1, RZ, R19, 0x80000, RZ, 0xc0, !PT ;  /* 0x0008000013ff7812 */ /* 0x000fe4000782c0ff */
[----:B------:R-:W-:-:S09]  /*7320*/  IADD3 R13, R16, 0x1, -R13 ;  /* 0x00000001100d7810 */ /* 0x000fd20007ffe80d */
[----:B------:R-:W0:Y:S08]  /*7330*/  @P2 LDC R15, c[0x0][0x44c] ;  /* 0x00011300ff0f2b82 */ /* 0x000e300000000800 */
[----:B------:R-:W1:Y:S01]  /*7340*/  @P2 LDC R14, c[0x0][0x450] ;  /* 0x00011400ff0e2b82 */ /* 0x000e620000000800 */
[----:B0-----:R-:W-:-:S05]  /*7350*/  @P2 IMAD.HI.U32 R15, R12, R15, RZ ;  /* 0x0000000f0c0f2227 */ /* 0x001fca00078e00ff */
[----:B-1----:R-:W-:-:S05]  /*7360*/  @P2 SHF.R.U32.HI R12, RZ, R14, R15 ;  /* 0x0000000eff0c2219 */ /* 0x002fca000001160f */
[----:B------:R-:W-:-:S04]  /*7370*/  IMAD.IADD R12, R13, 0x1, R12 ;  /* 0x000000010d0c7824 */ /* 0x000fc800078e020c */
[----:B------:R-:W-:Y:S01]  /*7380*/  VIADD R13, R12, -UR43 ;  /* 0x8000002b0c0d7c36 */ /* 0x000fe20008000000 */
[----:B------:R-:W-:Y:S06]  /*7390*/  @!P1 BRA `(.L_x_1008) ;  /* 0x0000000000449947 */ /* 0x000fec0003800000 */
[----:B------:R-:W-:-:S13]  /*73a0*/  ISETP.GT.AND P1, PT, R12, -0x1, PT ;  /* 0xffffffff0c00780c */ /* 0x000fda0003f24270 */
[----:B------:R-:W-:Y:S05]  /*73b0*/  @P1 BRA `(.L_x_1009) ;  /* 0x0000000000201947 */ /* 0x000fea0003800000 */
[----:B------:R-:W0:Y:S01]  /*73c0*/  LDC R89, c[0x0][0x9e4] ;  /* 0x00027900ff597b82 */ /* 0x000e220000000800 */
[----:B------:R-:W-:Y:S02]  /*73d0*/  LOP3.LUT R15, RZ, R12, RZ, 0x33, !PT ;  /* 0x0000000cff0f7212 */ /* 0x000fe400078e33ff */
[----:B0-----:R-:W-:-:S13]  /*73e0*/  ISETP.NE.AND P1, PT, R89, 0x1, PT ;  /* 0x000000015900780c */ /* 0x001fda0003f25270 */
[----:B------:R-:W0:Y:S02]  /*73f0*/  @P1 LDC.64 R90, c[0x0][0x9e8] ;  /* 0x00027a00ff5a1b82 */ /* 0x000e240000000a00 */
[----:B0-----:R-:W-:-:S05]  /*7400*/  @P1 IMAD.HI.U32 R12, R15, R90, RZ ;  /* 0x0000005a0f0c1227 */ /* 0x001fca00078e00ff */
[----:B------:R-:W-:-:S04]  /*7410*/  @P1 SHF.R.U32.HI R15, RZ, R91, R12 ;  /* 0x0000005bff0f1219 */ /* 0x000fc8000001160c */
[----:B------:R-:W-:Y:S01]  /*7420*/  LOP3.LUT R12, RZ, R15, RZ, 0x33, !PT ;  /* 0x0000000fff0c7212 */ /* 0x000fe200078e33ff */
[----:B------:R-:W-:Y:S06]  /*7430*/  BRA `(.L_x_1010) ;  /* 0x0000000000147947 */ /* 0x000fec0003800000 */
.L_x_1009:
[----:B------:R-:W0:Y:S02]  /*7440*/  LDC R89, c[0x0][0x9e4] ;  /* 0x00027900ff597b82 */ /* 0x000e240000000800 */
[----:B0-----:R-:W-:-:S13]  /*7450*/  ISETP.NE.AND P1, PT, R89, 0x1, PT ;  /* 0x000000015900780c */ /* 0x001fda0003f25270 */
[----:B------:R-:W0:Y:S02]  /*7460*/  @P1 LDC.64 R14, c[0x0][0x9e8] ;  /* 0x00027a00ff0e1b82 */ /* 0x000e240000000a00 */
[----:B0-----:R-:W-:-:S05]  /*7470*/  @P1 IMAD.HI.U32 R14, R12, R14, RZ ;  /* 0x0000000e0c0e1227 */ /* 0x001fca00078e00ff */
[----:B------:R-:W-:-:S07]  /*7480*/  @P1 SHF.R.U32.HI R12, RZ, R15, R14 ;  /* 0x0000000fff0c1219 */ /* 0x000fce000001160e */
.L_x_1010:
[----:B------:R-:W-:-:S05]  /*7490*/  IMAD R12, R12, R89, RZ ;  /* 0x000000590c0c7224 */ /* 0x000fca00078e02ff */
[----:B------:R-:W-:-:S07]  /*74a0*/  VIMNMX R13, R13, R12, !PT ;  /* 0x0000000c0d0d7248 */ /* 0x000fce0007fe0100 */
.L_x_1008:
[----:B------:R-:W-:-:S04]  /*74b0*/  VIADD R13, R13, 0x5f ;  /* 0x0000005f0d0d7836 */ /* 0x000fc80000000000 */
[----:B------:R-:W-:-:S05]  /*74c0*/  IMAD.HI R13, R13, 0x2aaaaaab, RZ ;  /* 0x2aaaaaab0d0d7827 */ /* 0x000fca00078e02ff */
[----:B------:R-:W-:-:S04]  /*74d0*/  SHF.R.U32.HI R12, RZ, 0x1f, R13 ;  /* 0x0000001fff0c7819 */ /* 0x000fc8000001160d */
[----:B------:R-:W-:-:S04]  /*74e0*/  LEA.HI.SX32 R12, R13, R12, 0x1c ;  /* 0x0000000c0d0c7211 */ /* 0x000fc800078fe2ff */
[----:B------:R-:W-:-:S04]  /*74f0*/  VIMNMX R12, R23, R12, !PT ;  /* 0x0000000c170c7248 */ /* 0x000fc80007fe0100 */
[----:B------:R-:W-:-:S13]  /*7500*/  ISETP.GE.AND P1, PT, R21, R12, PT ;  /* 0x0000000c1500720c */ /* 0x000fda0003f26270 */
[----:B------:R-:W-:Y:S05]  /*7510*/  @!P1 BRA `(.L_x_1011) ;  /* 0x0000001c000c9947 */ /* 0x000fea0003800000 */
[----:B------:R-:W-:Y:S01]  /*7520*/  IMAD.MOV.U32 R13, RZ, RZ, R11 ;  /* 0x000000ffff0d7224 */ /* 0x000fe200078e000b */
[----:B------:R-:W-:Y:S01]  /*7530*/  UMOV UR7, UR38 ;  /* 0x0000002600077c82 */ /* 0x000fe20008000000 */
[----:B------:R-:W-:Y:S01]  /*7540*/  IMAD.MOV.U32 R14, RZ, RZ, R9 ;  /* 0x000000ffff0e7224 */ /* 0x000fe200078e0009 */
[----:B------:R-:W-:-:S06]  /*7550*/  UMOV UR4, UR39 ;  /* 0x0000002700047c82 */ /* 0x000fcc0008000000 */
.L_x_1022:
[----:B------:R-:W-:-:S04]  /*7560*/  UISETP.NE.AND UP0, UPT, UR4, 0x1, UPT ;  /* 0x000000010400788c */ /* 0x000fc8000bf05270 */
[----:B------:R-:W-:-:S04]  /*7570*/  USEL UR38, URZ, 0x1, UP0 ;  /* 0x000000013f267887 */ /* 0x000fc80008000000 */
[----:B------:R-:W-:Y:S01]  /*7580*/  ULOP3.LUT UR38, UR7, UR38, URZ, 0x3c, !UPT ;  /* 0x0000002607267292 */ /* 0x000fe2000f8e3c3f */
[----:B------:R-:W-:Y:S11]  /*7590*/  @!P0 BRA `(.L_x_1012) ;  /* 0x0000000000048947 */ /* 0x000ff60003800000 */
[----:B------:R-:W-:Y:S01]  /*75a0*/  BPT.TRAP 0x1 ;  /* 0x000000040000795c */ /* 0x000fe20000300000 */
.L_x_1012:
        /* <DEDUP_REMOVED lines=9> */
.L_x_1013:
[----:B-1----:R-:W-:Y:S05]  /*7640*/  @P1 BRA `(.L_x_1014) ;  /* 0x0000000000081947 */ /* 0x002fea0003800000 */
[----:B------:R-:W1:Y:S02]  /*7650*/  SYNCS.PHASECHK.TRANS64.TRYWAIT P1, [UR6+0x2a830], R9 ;  /* 0x02a83009ff0075a7 */ /* 0x000e640008020146 */
[----:B-1----:R-:W-:Y:S05]  /*7660*/  @!P1 BRA `(.L_x_1015) ;  /* 0x000000b8000c9947 */ /* 0x002fea0003800000 */
.L_x_1014:
        /* <DEDUP_REMOVED lines=135> */
.L_x_1016:
[----:B------:R-:W-:Y:S01]  /*7ee0*/  ULEA UR5, UR4, UR40, 0x3 ;  /* 0x0000002804057291 */ /* 0x000fe2000f8e183f */
[----:B------:R-:W-:-:S05]  /*7ef0*/  IMAD.U32 R0, RZ, RZ, UR7 ;  /* 0x00000007ff007e24 */ /* 0x000fca000f8e00ff */
[----:B------:R-:W-:-:S04]  /*7f00*/  SHF.L.U32 R0, R0, 0x1f, RZ ;  /* 0x0000001f00007819 */ /* 0x000fc800000006ff */
[----:B------:R2:W3:Y:S01]  /*7f10*/  SYNCS.PHASECHK.TRANS64.TRYWAIT P1, [UR5+0x2a850], R0 ;  /* 0x02a85000ff0075a7 */ /* 0x0004e20008020145 */
[----:B------:R-:W-:Y:S05]  /*7f20*/  @!P0 BRA `(.L_x_1017) ;  /* 0x0000000000048947 */ /* 0x000fea0003800000 */
[----:B------:R-:W-:Y:S01]  /*7f30*/  BPT.TRAP 0x1 ;  /* 0x000000040000795c */ /* 0x000fe20000300000 */
.L_x_1017:
[----:B---3--:R-:W-:Y:S05]  /*7f40*/  @P1 BRA `(.L_x_1018) ;  /* 0x0000000000081947 */ /* 0x008fea0003800000 */
[----:B------:R-:W3:Y:S02]  /*7f50*/  SYNCS.PHASECHK.TRANS64.TRYWAIT P1, [UR5+0x2a850], R0 ;  /* 0x02a85000ff0075a7 */ /* 0x000ee40008020145 */
[----:B---3--:R-:W-:Y:S05]  /*7f60*/  @!P1 BRA `(.L_x_1019) ;  /* 0x000000ac00e49947 */ /* 0x008fea0003800000 */
.L_x_1018:
        /* <DEDUP_REMOVED lines=38> */
.L_x_1020:
[----:B0-2---:R-:W-:Y:S01]  /*81d0*/  FMNMX.FTZ R0, R88, R14, !PT ;  /* 0x0000000e58007209 */ /* 0x005fe20007810000 */
[----:B-1----:R-:W0:Y:S01]  /*81e0*/  LDC R10, c[0x0][0x988] ;  /* 0x00026200ff0a7b82 */ /* 0x002e220000000800 */
[----:B------:R-:W-:Y:S01]  /*81f0*/  FMNMX.FTZ R2, R90, R13, !PT ;  /* 0x0000000d5a027209 */ /* 0x000fe20007810000 */
[----:B------:R-:W-:Y:S01]  /*8200*/  UIADD3 UR6, UR6, 0x2a840, URZ ;  /* 0x0002a84006067890 */ /* 0x000fe2000fffe03f */
[----:B------:R-:W-:Y:S02]  /*8210*/  FMNMX.FTZ R9, R89, R0, !PT ;  /* 0x0000000059097209 */ /* 0x000fe40007810000 */
[----:B------:R-:W-:Y:S01]  /*8220*/  FMNMX.FTZ R11, R91, R2, !PT ;  /* 0x000000025b0b7209 */ /* 0x000fe20007810000 */
[----:B------:R-:W-:Y:S01]  /*8230*/  UPRMT UR6, UR60, 0x654, UR6 ;  /* 0x000006543c067896 */ /* 0x000fe20008000006 */
[----:B------:R-:W-:Y:S02]  /*8240*/  FMNMX.FTZ R0, R92, R9, !PT ;  /* 0x000000095c007209 */ /* 0x000fe40007810000 */
[----:B------:R-:W-:-:S02]  /*8250*/  FMNMX.FTZ R2, R94, R11, !PT ;  /* 0x0000000b5e027209 */ /* 0x000fc40007810000 */
[----:B------:R-:W-:Y:S02]  /*8260*/  FMNMX.FTZ R9, R93, R0, !PT ;  /* 0x000000005d097209 */ /* 0x000fe40007810000 */
[----:B------:R-:W-:Y:S02]  /*8270*/  FMNMX.FTZ R11, R95, R2, !PT ;  /* 0x000000025f0b7209 */ /* 0x000fe40007810000 */
[----:B------:R-:W-:Y:S01]  /*8280*/  FMNMX.FTZ R0, R96, R9, !PT ;  /* 0x0000000960007209 */ /* 0x000fe20007810000 */
[----:B------:R-:W-:Y:S01]  /*8290*/  SYNCS.ARRIVE.TRANS64.RED.A1T0 RZ, [UR6], RZ ;  /* 0x000000ffffff79a7 */ /* 0x000fe20008100406 */
        /* <DEDUP_REMOVED lines=39> */
[----:B------:R-:W1:Y:S04]  /*8510*/  SHFL.BFLY PT, R9, R0, 0x2, 0x1f ;  /* 0x0c401f0000097f89 */ /* 0x000e6800000e0000 */
[----:B------:R-:W2:Y:S01]  /*8520*/  SHFL.BFLY PT, R11, R2, 0x2, 0x1f ;  /* 0x0c401f00020b7f89 */ /* 0x000ea200000e0000 */
[----:B-1----:R-:W-:Y:S02]  /*8530*/  FMNMX.FTZ R15, R0, R9, !PT ;  /* 0x00000009000f7209 */ /* 0x002fe40007810000 */
[----:B--2---:R-:W-:-:S03]  /*8540*/  FMNMX.FTZ R136, R2, R11, !PT ;  /* 0x0000000b02887209 */ /* 0x004fc60007810000 */
[----:B------:R-:W1:Y:S04]  /*8550*/  SHFL.BFLY PT, R20, R15, 0x1, 0x1f ;  /* 0x0c201f000f147f89 */ /* 0x000e6800000e0000 */
[----:B------:R-:W2:Y:S01]  /*8560*/  SHFL.BFLY PT, R11, R136, 0x1, 0x1f ;  /* 0x0c201f00880b7f89 */ /* 0x000ea200000e0000 */
[----:B-1----:R-:W-:Y:S02]  /*8570*/  FMNMX.FTZ R9, R15, R20, !PT ;  /* 0x000000140f097209 */ /* 0x002fe40007810000 */
[----:B--2---:R-:W-:-:S03]  /*8580*/  FMNMX.FTZ R11, R136, R11, !PT ;  /* 0x0000000b880b7209 */ /* 0x004fc60007810000 */
[C---:B0-----:R-:W-:Y:S01]  /*8590*/  FMUL.FTZ R139, R9.reuse, R10 ;  /* 0x0000000a098b7220 */ /* 0x041fe20000410000 */
[----:B------:R-:W-:-:S03]  /*85a0*/  FADD.FTZ R137, -R9, R14 ;  /* 0x0000000e09897221 */ /* 0x000fc60000010100 */
[-CC-:B------:R-:W-:Y:S01]  /*85b0*/  FFMA.FTZ R156, R89, R10.reuse, -R139.reuse ;  /* 0x0000000a599c7223 */ /* 0x180fe2000001088b */
[-CC-:B------:R-:W-:Y:S01]  /*85c0*/  FFMA.FTZ R89, R97, R10.reuse, -R139.reuse ;  /* 0x0000000a61597223 */ /* 0x180fe2000001088b */
[-CC-:B------:R-:W-:Y:S01]  /*85d0*/  FFMA.FTZ R97, R105, R10.reuse, -R139.reuse ;  /* 0x0000000a69617223 */ /* 0x180fe2000001088b */
[-C--:B------:R-:W-:Y:S01]  /*85e0*/  FFMA.FTZ R105, R113, R10.reuse, -R139 ;  /* 0x0000000a71697223 */ /* 0x080fe2000001088b */
[----:B------:R-:W-:Y:S01]  /*85f0*/  FADD.FTZ R13, -R11, R13 ;  /* 0x0000000d0b0d7221 */ /* 0x000fe20000010100 */
[-CC-:B------:R-:W-:Y:S01]  /*8600*/  FFMA.FTZ R113, R121, R10.reuse, -R139.reuse ;  /* 0x0000000a79717223 */ /* 0x180fe2000001088b */
[-CC-:B------:R-:W-:Y:S01]  /*8610*/  FFMA.FTZ R121, R129, R10.reuse, -R139.reuse ;  /* 0x0000000a81797223 */ /* 0x180fe2000001088b */
[-C--:B------:R-:W-:Y:S01]  /*8620*/  FMUL.FTZ R129, R11, R10.reuse ;  /* 0x0000000a0b817220 */ /* 0x080fe20000410000 */
[-C--:B------:R-:W-:Y:S01]  /*8630*/  FMUL.FTZ R2, R13, R10.reuse ;  /* 0x0000000a0d027220 */ /* 0x080fe20000410000 */
[-C--:B------:R-:W-:Y:S01]  /*8640*/  FFMA.FTZ R13, R88, R10.reuse, -R139 ;  /* 0x0000000a580d7223 */ /* 0x080fe2000001088b */
[-C--:B------:R-:W-:Y:S01]  /*8650*/  FMUL.FTZ R137, R137, R10.reuse ;  /* 0x0000000a89897220 */ /* 0x080fe20000410000 */
        /* <DEDUP_REMOVED lines=8> */
[-CC-:B------:R-:W-:Y:S01]  /*86e0*/  FFMA.FTZ R153, R98, R10.reuse, -R129.reuse ;  /* 0x0000000a62997223 */ /* 0x180fe20000010881 */
[-C--:B------:R-:W-:Y:S01]  /*86f0*/  FFMA.FTZ R88, R99, R10.reuse, -R129 ;  /* 0x0000000a63587223 */ /* 0x080fe20000010881 */
[-C--:B------:R-:W-:Y:S01]  /*8700*/  FFMA.FTZ R154, R100, R10.reuse, -R139 ;  /* 0x0000000a649a7223 */ /* 0x080fe2000001088b */
        /* <DEDUP_REMOVED lines=15> */
[----:B------:R-:W-:Y:S01]  /*8800*/  FFMA.FTZ R146, R116, R10, -R139 ;  /* 0x0000000a74927223 */ /* 0x000fe2000001088b */
[----:B------:R-:W1:Y:S01]  /*8810*/  MUFU.EX2 R157, R157 ;  /* 0x0000009d009d7308 */ /* 0x000e620000000800 */
[----:B0-----:R-:W-:Y:S01]  /*8820*/  FFMA.FTZ R91, R0, R8, R13 ;  /* 0x00000008005b7223 */ /* 0x001fe2000001000d */
[-C--:B------:R-:W-:Y:S01]  /*8830*/  FFMA.FTZ R118, R118, R10.reuse, -R129 ;  /* 0x0000000a76767223 */ /* 0x080fe20000010881 */
[-C--:B------:R-:W-:Y:S01]  /*8840*/  FFMA.FTZ R109, R117, R10.reuse, -R139 ;  /* 0x0000000a756d7223 */ /* 0x080fe2000001088b */
[-C--:B------:R-:W-:Y:S01]  /*8850*/  FFMA.FTZ R119, R119, R10.reuse, -R129 ;  /* 0x0000000a77777223 */ /* 0x080fe20000010881 */
[-C--:B------:R-:W-:Y:S01]  /*8860*/  FFMA.FTZ R140, R120, R10.reuse, -R139 ;  /* 0x0000000a788c7223 */ /* 0x080fe2000001088b */
[-CC-:B------:R-:W-:Y:S01]  /*8870*/  FFMA.FTZ R122, R122, R10.reuse, -R129.reuse ;  /* 0x0000000a7a7a7223 */ /* 0x180fe20000010881 */
[-C--:B------:R-:W-:Y:S01]  /*8880*/  FFMA.FTZ R123, R123, R10.reuse, -R129 ;  /* 0x0000000a7b7b7223 */ /* 0x080fe20000010881 */
[----:B------:R-:W0:Y:S01]  /*8890*/  MUFU.EX2 R156, R156 ;  /* 0x0000009c009c7308 */ /* 0x000e220000000800 */
[-C--:B------:R-:W-:Y:S01]  /*88a0*/  FFMA.FTZ R142, R124, R10.reuse, -R139 ;  /* 0x0000000a7c8e7223 */ /* 0x080fe2000001088b */
[-C--:B------:R-:W-:Y:S01]  /*88b0*/  FFMA.FTZ R126, R126, R10.reuse, -R129 ;  /* 0x0000000a7e7e7223 */ /* 0x080fe20000010881 */
[-C--:B------:R-:W-:Y:S01]  /*88c0*/  FFMA.FTZ R117, R125, R10.reuse, -R139 ;  /* 0x0000000a7d757223 */ /* 0x080fe2000001088b */
[-C--:B------:R-:W-:Y:S01]  /*88d0*/  FFMA.FTZ R127, R127, R10.reuse, -R129 ;  /* 0x0000000a7f7f7223 */ /* 0x080fe20000010881 */
[-C--:B------:R-:W-:Y:S01]  /*88e0*/  FFMA.FTZ R136, R128, R10.reuse, -R139 ;  /* 0x0000000a80887223 */ /* 0x080fe2000001088b */
[-CC-:B------:R-:W-:Y:S01]  /*88f0*/  FFMA.FTZ R130, R130, R10.reuse, -R129.reuse ;  /* 0x0000000a82827223 */ /* 0x180fe20000010881 */
[-C--:B------:R-:W-:Y:S01]  /*8900*/  FFMA.FTZ R131, R131, R10.reuse, -R129 ;  /* 0x0000000a83837223 */ /* 0x080fe20000010881 */
[----:B------:R-:W2:Y:S01]  /*8910*/  MUFU.EX2 R14, R14 ;  /* 0x0000000e000e7308 */ /* 0x000ea20000000800 */
[----:B-1----:R-:W-:Y:S01]  /*8920*/  FFMA.FTZ R3, R2, R3, R157 ;  /* 0x0000000302037223 */ /* 0x002fe2000001009d */
[-C--:B------:R-:W-:Y:S01]  /*8930*/  FFMA.FTZ R138, R132, R10.reuse, -R139 ;  /* 0x0000000a848a7223 */ /* 0x080fe2000001088b */
[-C--:B------:R-:W-:Y:S01]  /*8940*/  FFMA.FTZ R134, R134, R10.reuse, -R129 ;  /* 0x0000000a86867223 */ /* 0x080fe20000010881 */
[-C--:B------:R-:W-:Y:S01]  /*8950*/  FFMA.FTZ R125, R133, R10.reuse, -R139 ;  /* 0x0000000a857d7223 */ /* 0x080fe2000001088b */
[----:B------:R-:W-:-:S03]  /*8960*/  FFMA.FTZ R129, R135, R10, -R129 ;  /* 0x0000000a87817223 */ /* 0x000fc60000010881 */
        /* <DEDUP_REMOVED lines=92> */
.L_x_1021:
        /* <DEDUP_REMOVED lines=34> */
.L_x_1011:
[----:B------:R-:W-:-:S13]  /*9150*/  ISETP.GE.AND P1, PT, R21, R23, PT ;  /* 0x000000171500720c */ /* 0x000fda0003f26270 */
[----:B------:R-:W-:Y:S05]  /*9160*/  @!P1 BRA `(.L_x_1023) ;  /* 0x0000002c00749947 */ /* 0x000fea0003800000 */
[----:B------:R-:W-:Y:S01]  /*9170*/  IMAD.MOV.U32 R13, RZ, RZ, R11 ;  /* 0x000000ffff0d7224 */ /* 0x000fe200078e000b */
[----:B------:R-:W-:Y:S01]  /*9180*/  UMOV UR6, UR38 ;  /* 0x0000002600067c82 */ /* 0x000fe20008000000 */
[----:B------:R-:W-:Y:S01]  /*9190*/  IMAD.MOV.U32 R12, RZ, RZ, R9 ;  /* 0x000000ffff0c7224 */ /* 0x000fe200078e0009 */
[----:B------:R-:W-:Y:S01]  /*91a0*/  UMOV UR4, UR39 ;  /* 0x0000002700047c82 */ /* 0x000fe20008000000 */
[----:B------:R-:W-:Y:S01]  /*91b0*/  ULDC UR42, c[0x0][0x9e4] ;  /* 0x00027900002a7ab9 */ /* 0x000fe20000000800 */
[----:B------:R-:W-:Y:S01]  /*91c0*/  ULDC UR54, c[0x0][0x9dc] ;  /* 0x0002770000367ab9 */ /* 0x000fe20000000800 */
[----:B------:R-:W-:Y:S01]  /*91d0*/  ULDC UR43, c[0x0][0x288] ;  /* 0x0000a200002b7ab9 */ /* 0x000fe20000000800 */
[----:B------:R-:W-:-:S05]  /*91e0*/  ULDC UR55, c[0x0][0x9e0] ;  /* 0x0002780000377ab9 */ /* 0x000fca0000000800 */
.L_x_1042:
[----:B------:R-:W-:-:S04]  /*91f0*/  UIADD3 UR7, UR4, 0x1, URZ ;  /* 0x0000000104077890 */ /* 0x000fc8000fffe03f */
[----:B------:R-:W-:-:S04]  /*9200*/  UISETP.NE.AND UP0, UPT, UR7, 0x2, UPT ;  /* 0x000000020700788c */ /* 0x000fc8000bf05270 */
[----:B------:R-:W-:Y:S02]  /*9210*/  USEL UR7, UR7, URZ, UP0 ;  /* 0x0000003f07077287 */ /* 0x000fe40008000000 */
[----:B------:R-:W-:-:S04]  /*9220*/  USEL UR38, URZ, 0x1, UP0 ;  /* 0x000000013f267887 */ /* 0x000fc80008000000 */
[----:B------:R-:W-:Y:S01]  /*9230*/  ULOP3.LUT UR38, UR6, UR38, URZ, 0x3c, !UPT ;  /* 0x0000002606267292 */ /* 0x000fe2000f8e3c3f */
[----:B------:R-:W-:Y:S01]  /*9240*/  UMOV UR39, UR7 ;  /* 0x0000000700277c82 */ /* 0x000fe20008000000 */
[----:B------:R-:W-:Y:S10]  /*9250*/  @!P0 BRA `(.L_x_1024) ;  /* 0x0000000000048947 */ /* 0x000ff40003800000 */
[----:B------:R-:W-:Y:S01]  /*9260*/  BPT.TRAP 0x1 ;  /* 0x000000040000795c */ /* 0x000fe20000300000 */
.L_x_1024:
[----:B------:R-:W-:Y:S01]  /*9270*/  ULEA UR5, UR39, UR40, 0x3 ;  /* 0x0000002827057291 */ /* 0x000fe2000f8e183f */
[----:B------:R-:W-:-:S05]  /*9280*/  IMAD.U32 R9, RZ, RZ, UR38 ;  /* 0x00000026ff097e24 */ /* 0x000fca000f8e00ff */
[----:B------:R-:W-:-:S04]  /*9290*/  SHF.L.U32 R9, R9, 0x1f, RZ ;  /* 0x0000001f09097819 */ /* 0x000fc800000006ff */
[----:B------:R0:W1:Y:S01]  /*92a0*/  SYNCS.PHASECHK.TRANS64.TRYWAIT P1, [UR5+0x2a830], R9 ;  /* 0x02a83009ff0075a7 */ /* 0x0000620008020145 */
[----:B------:R-:W-:Y:S05]  /*92b0*/  @!P0 BRA `(.L_x_1025) ;  /* 0x0000000000048947 */ /* 0x000fea0003800000 */
[----:B------:R-:W-:Y:S01]  /*92c0*/  BPT.TRAP 0x1 ;  /* 0x000000040000795c */ /* 0x000fe20000300000 */
.L_x_1025:
[----:B-1----:R-:W-:Y:S05]  /*92d0*/  @P1 BRA `(.L_x_1026) ;  /* 0x0000000000081947 */ /* 0x002fea0003800000 */
[----:B------:R-:W1:Y:S02]  /*92e0*/  SYNCS.PHASECHK.TRANS64.TRYWAIT P1, [UR5+0x2a830], R9 ;  /* 0x02a83009ff0075a7 */ /* 0x000e640008020145 */
[----:B-1----:R-:W-:Y:S05]  /*92f0*/  @!P1 BRA `(.L_x_1027) ;  /* 0x0000009c00189947 */ /* 0x002fea0003800000 */
.L_x_1026:
        /* <DEDUP_REMOVED lines=135> */
.L_x_1028:
[----:B------:R-:W-:Y:S01]  /*9b70*/  ULEA UR5, UR4, UR40, 0x3 ;  /* 0x0000002804057291 */ /* 0x000fe2000f8e183f */
[----:B------:R-:W-:-:S05]  /*9b80*/  IMAD.U32 R0, RZ, RZ, UR6 ;  /* 0x00000006ff007e24 */ /* 0x000fca000f8e00ff */
[----:B------:R-:W-:-:S04]  /*9b90*/  SHF.L.U32 R0, R0, 0x1f, RZ ;  /* 0x0000001f00007819 */ /* 0x000fc800000006ff */
[----:B------:R2:W3:Y:S01]  /*9ba0*/  SYNCS.PHASECHK.TRANS64.TRYWAIT P1, [UR5+0x2a850], R0 ;  /* 0x02a85000ff0075a7 */ /* 0x0004e20008020145 */
[----:B------:R-:W-:Y:S05]  /*9bb0*/  @!P0 BRA `(.L_x_1029) ;  /* 0x0000000000048947 */ /* 0x000fea0003800000 */
[----:B------:R-:W-:Y:S01]  /*9bc0*/  BPT.TRAP 0x1 ;  /* 0x000000040000795c */ /* 0x000fe20000300000 */
.L_x_1029:
[----:B---3--:R-:W-:Y:S05]  /*9bd0*/  @P1 BRA `(.L_x_1030) ;  /* 0x0000000000081947 */ /* 0x008fea0003800000 */
[----:B------:R-:W3:Y:S02]  /*9be0*/  SYNCS.PHASECHK.TRANS64.TRYWAIT P1, [UR5+0x2a850], R0 ;  /* 0x02a85000ff0075a7 */ /* 0x000ee40008020145 */
[----:B---3--:R-:W-:Y:S05]  /*9bf0*/  @!P1 BRA `(.L_x_1031) ;  /* 0x0000009000f09947 */ /* 0x008fea0003800000 */
.L_x_1030:
        /* <DEDUP_REMOVED lines=33> */
[----:B------:R-:W-:Y:S03]  /*9e10*/  HGMMA.64x128x16.F32 R24, R136, gdesc[UR8].tnspB, R24, gsb0 ;  /* 0x41e0000888187df0 */ /* 0x000fe60008000818 */
[----:B------:R-:W-:Y:S02]  /*9e20*/  WARPGROUP.DEPBAR.LE gsb0, 0x0 ;  /* 0x00008000000079c5 */ /* 0x000fe40000010000 */
[----:B------:R-:W-:Y:S05]  /*9e30*/  @!P0 BRA `(.L_x_1032) ;  /* 0x0000000000048947 */ /* 0x000fea0003800000 */
[----:B------:R-:W-:Y:S01]  /*9e40*/  BPT.TRAP 0x1 ;  /* 0x000000040000795c */ /* 0x000fe20000300000 */
.L_x_1032:
[----:B------:R-:W-:Y:S01]  /*9e50*/  ISETP.NE.AND P2, PT, R168, 0x1, PT ;  /* 0x00000001a800780c */ /* 0x000fe20003f45270 */
[----:B01----:R-:W-:Y:S01]  /*9e60*/  IMAD.IADD R9, R22, 0x1, R17 ;  /* 0x0000000116097824 */ /* 0x003fe200078e0211 */
[----:B------:R-:W-:Y:S01]  /*9e70*/  ULEA UR4, UR7, UR40, 0x3 ;  /* 0x0000002807047291 */ /* 0x000fe2000f8e183f */
[----:B------:R-:W-:Y:S01]  /*9e80*/  IMAD R14, R21, -0x60, RZ ;  /* 0xffffffa0150e7824 */ /* 0x000fe200078e02ff */
[----:B------:R-:W-:Y:S02]  /*9e90*/  LOP3.LUT P1, RZ, R19, 0x80000, RZ, 0xc0, !PT ;  /* 0x0008000013ff7812 */ /* 0x000fe4000782c0ff */
[----:B------:R-:W-:-:S04]  /*9ea0*/  UIADD3 UR4, UR4, 0x2a840, URZ ;  /* 0x0002a84004047890 */ /* 0x000fc8000fffe03f */
[----:B------:R-:W-:-:S03]  /*9eb0*/  UPRMT UR4, UR60, 0x654, UR4 ;  /* 0x000006543c047896 */ /* 0x000fc60008000004 */
[----:B--2---:R-:W0:Y:S08]  /*9ec0*/  @P2 LDC R0, c[0x0][0x44c] ;  /* 0x00011300ff002b82 */ /* 0x004e300000000800 */
[----:B------:R-:W1:Y:S01]  /*9ed0*/  @P2 LDC R11, c[0x0][0x450] ;  /* 0x00011400ff0b2b82 */ /* 0x000e620000000800 */
[----:B------:R-:W-:Y:S01]  /*9ee0*/  SYNCS.ARRIVE.TRANS64.RED.A1T0 RZ, [UR4], RZ ;  /* 0x000000ffffff79a7 */ /* 0x000fe20008100404 */
[----:B------:R-:W-:Y:S01]  /*9ef0*/  ULOP3.LUT UR4, URZ, UR54, URZ, 0x33, !UPT ;  /* 0x000000363f047292 */ /* 0x000fe2000f8e333f */
[----:B0-----:R-:W-:-:S05]  /*9f00*/  @P2 IMAD.HI.U32 R0, R9, R0, RZ ;  /* 0x0000000009002227 */ /* 0x001fca00078e00ff */
[----:B-1----:R-:W-:Y:S01]  /*9f10*/  @P2 SHF.R.U32.HI R9, RZ, R11, R0 ;  /* 0x0000000bff092219 */ /* 0x002fe20000011600 */
[----:B------:R-:W-:-:S04]  /*9f20*/  VIADD R11, R14, 0x1 ;  /* 0x000000010e0b7836 */ /* 0x000fc80000000000 */
[----:B------:R-:W0:Y:S01]  /*9f30*/  SHFL.IDX PT, R15, R9, RZ, 0x1c1f ;  /* 0x001c1fff090f7589 */ /* 0x000e2200000e0000 */
[----:B------:R-:W-:-:S04]  /*9f40*/  IMAD R11, R18, -0x2, R11 ;  /* 0xfffffffe120b7824 */ /* 0x000fc800078e020b */
[C---:B------:R-:W-:Y:S01]  /*9f50*/  VIADD R138, R11.reuse, 0xffffffff ;  /* 0xffffffff0b8a7836 */ /* 0x040fe20000000000 */
[----:B------:R-:W-:-:S05]  /*9f60*/  IADD3 R0, R11, -UR43, R16 ;  /* 0x8000002b0b007c10 */ /* 0x000fca000fffe010 */
[C---:B------:R-:W-:Y:S02]  /*9f70*/  VIADD R20, R0.reuse, UR55 ;  /* 0x0000003700147c36 */ /* 0x040fe40008000000 */
[----:B------:R-:W-:Y:S02]  /*9f80*/  VIADD R136, R0, UR4 ;  /* 0x0000000400887c36 */ /* 0x000fe40008000000 */
[--C-:B0-----:R-:W-:Y:S02]  /*9f90*/  IMAD.IADD R0, R20, 0x1, R15.reuse ;  /* 0x0000000114007824 */ /* 0x101fe400078e020f */
[----:B------:R-:W-:Y:S01]  /*9fa0*/  IMAD.IADD R2, R136, 0x1, R15 ;  /* 0x0000000188027824 */ /* 0x000fe200078e020f */
[----:B------:R-:W-:Y:S06]  /*9fb0*/  @!P1 BRA `(.L_x_1033) ;  /* 0x0000000000549947 */ /* 0x000fec0003800000 */
[----:B------:R-:W-:Y:S01]  /*9fc0*/  IADD3 R11, R16, -UR43, R15 ;  /* 0x8000002b100b7c10 */ /* 0x000fe2000fffe00f */
        /* <DEDUP_REMOVED lines=11> */
.L_x_1035:
[----:B------:R-:W-:-:S05]  /*a080*/  IMAD.U32 R15, RZ, RZ, UR42 ;  /* 0x0000002aff0f7e24 */ /* 0x000fca000f8e00ff */
[----:B------:R-:W-:-:S13]  /*a090*/  ISETP.NE.AND P1, PT, R15, 0x1, PT ;  /* 0x000000010f00780c */ /* 0x000fda0003f25270 */
[----:B------:R-:W0:Y:S02]  /*a0a0*/  @P1 LDC.64 R140, c[0x0][0x9e8] ;  /* 0x00027a00ff8c1b82 */ /* 0x000e240000000a00 */
[----:B0-----:R-:W-:-:S05]  /*a0b0*/  @P1 IMAD.HI.U32 R10, R11, R140, RZ ;  /* 0x0000008c0b0a1227 */ /* 0x001fca00078e00ff */
[----:B------:R-:W-:-:S07]  /*a0c0*/  @P1 SHF.R.U32.HI R11, RZ, R141, R10 ;  /* 0x0000008dff0b1219 */ /* 0x000fce000001160a */
.L_x_1036:
[----:B------:R-:W-:Y:S05]  /*a0d0*/  BSYNC B0 ;  /* 0x0000000000007941 */ /* 0x000fea0003800000 */
.L_x_1034:
[----:B------:R-:W-:-:S05]  /*a0e0*/  IMAD R11, R11, R15, R138 ;  /* 0x0000000f0b0b7224 */ /* 0x000fca00078e028a */
[----:B------:R-:W-:Y:S02]  /*a0f0*/  VIADDMNMX R0, R11, R15, R0, PT ;  /* 0x0000000f0b007246 */ /* 0x000fe40003800100 */
[----:B------:R-:W-:-:S07]  /*a100*/  VIMNMX R2, R2, R11, !PT ;  /* 0x0000000b02027248 */ /* 0x000fce0007fe0100 */
.L_x_1033:
        /* <DEDUP_REMOVED lines=132> */
.L_x_1039:
[----:B------:R-:W-:-:S05]  /*a950*/  IMAD.U32 R10, RZ, RZ, UR42 ;  /* 0x0000002aff0a7e24 */ /* 0x000fca000f8e00ff */
[----:B------:R-:W-:-:S13]  /*a960*/  ISETP.NE.AND P6, PT, R10, 0x1, PT ;  /* 0x000000010a00780c */ /* 0x000fda0003fc5270 */
[----:B------:R-:W0:Y:S02]  /*a970*/  @P6 LDC.64 R148, c[0x0][0x9e8] ;  /* 0x00027a00ff946b82 */ /* 0x000e240000000a00 */
[----:B0-----:R-:W-:-:S05]  /*a980*/  @P6 IMAD.HI.U32 R148, R9, R148, RZ ;  /* 0x0000009409946227 */ /* 0x001fca00078e00ff */
[----:B------:R-:W-:-:S07]  /*a990*/  @P6 SHF.R.U32.HI R9, RZ, R149, R148 ;  /* 0x00000095ff096219 */ /* 0x000fce0000011694 */
.L_x_1040:
[----:B------:R-:W-:Y:S05]  /*a9a0*/  BSYNC B0 ;  /* 0x0000000000007941 */ /* 0x000fea0003800000 */
.L_x_1038:
[----:B------:R-:W-:-:S05]  /*a9b0*/  IMAD R9, R9, R10, R138 ;  /* 0x0000000a09097224 */ /* 0x000fca00078e028a */
[----:B------:R-:W-:Y:S02]  /*a9c0*/  VIADDMNMX R0, R9, R10, R0, PT ;  /* 0x0000000a09007246 */ /* 0x000fe40003800100 */
[----:B------:R-:W-:-:S07]  /*a9d0*/  VIMNMX R2, R2, R9, !PT ;  /* 0x0000000902027248 */ /* 0x000fce0007fe0100 */
.L_x_1037:
        /* <DEDUP_REMOVED lines=88> */
[----:B-1----:R-:W-:Y:S02]  /*af60*/  FMNMX.FTZ R20, R14, R9, !PT ;  /* 0x000000090e147209 */ /* 0x002fe40007810000 */
[----:B------:R-:W-:Y:S02]  /*af70*/  ISETP.GT.AND P1, PT, R2, 0x39, !P1 ;  /* 0x000000390200780c */ /* 0x000fe40004f24270 */
[C---:B------:R-:W-:Y:S01]  /*af80*/  ISETP.LT.OR P4, PT, R0.reuse, 0x52, P4 ;  /* 0x000000520000780c */ /* 0x040fe20002781670 */
[----:B------:R-:W1:Y:S01]  /*af90*/  SHFL.BFLY PT, R9, R20, 0x1, 0x1f ;  /* 0x0c201f0014097f89 */ /* 0x000e6200000e0000 */
[C---:B------:R-:W-:Y:S02]  /*afa0*/  ISETP.LT.OR P1, PT, R0.reuse, 0x3a, P1 ;  /* 0x0000003a0000780c */ /* 0x040fe40000f21670 */
[----:B------:R-:W-:-:S02]  /*afb0*/  ISETP.LT.OR P5, PT, R0, 0x59, P5 ;  /* 0x000000590000780c */ /* 0x000fc40002fa1670 */
[----:B------:R-:W-:Y:S02]  /*afc0*/  FSEL R119, R119, -INF , !P1 ;  /* 0xff80000077777808 */ /* 0x000fe40004800000 */
[----:B------:R-:W-:-:S04]  /*afd0*/  ISETP.NE.AND P1, PT, R156, RZ, PT ;  /* 0x000000ff9c00720c */ /* 0x000fc80003f25270 */
[----:B------:R-:W-:-:S04]  /*afe0*/  ISETP.GT.AND P1, PT, R2, 0x40, !P1 ;  /* 0x000000400200780c */ /* 0x000fc80004f24270 */
[----:B------:R-:W-:-:S04]  /*aff0*/  ISETP.LT.OR P1, PT, R0, 0x41, P1 ;  /* 0x000000410000780c */ /* 0x000fc80000f21670 */
[----:B------:R-:W-:Y:S02]  /*b000*/  FSEL R179, R122, -INF , !P1 ;  /* 0xff8000007ab37808 */ /* 0x000fe40004800000 */
[----:B------:R-:W-:Y:S02]  /*b010*/  ISETP.NE.AND P1, PT, R120, RZ, PT ;  /* 0x000000ff7800720c */ /* 0x000fe40003f25270 */
[----:B-1----:R-:W-:Y:S02]  /*b020*/  FMNMX.FTZ R9, R20, R9, !PT ;  /* 0x0000000914097209 */ /* 0x002fe40007810000 */
        /* <DEDUP_REMOVED lines=8> */
[----:B------:R-:W-:-:S04]  /*b0b0*/  ISETP.LT.OR P1, PT, R0, 0x4a, P1 ;  /* 0x0000004a0000780c */ /* 0x000fc80000f21670 */
[----:B------:R-:W-:Y:S02]  /*b0c0*/  FSEL R127, R127, -INF , !P1 ;  /* 0xff8000007f7f7808 */ /* 0x000fe40004800000 */
[----:B------:R-:W-:Y:S02]  /*b0d0*/  ISETP.GT.AND P1, PT, R2, RZ, !P6 ;  /* 0x000000ff0200720c */ /* 0x000fe40007724270 */
[----:B------:R-:W-:Y:S01]  /*b0e0*/  ISETP.NE.AND P6, PT, R88, RZ, PT ;  /* 0x000000ff5800720c */ /* 0x000fe20003fc5270 */
[----:B0-----:R-:W-:Y:S01]  /*b0f0*/  FMUL.FTZ R88, R9, R10 ;  /* 0x0000000a09587220 */ /* 0x001fe20000410000 */
[----:B------:R-:W-:Y:S02]  /*b100*/  ISETP.LT.OR P1, PT, R0, 0x1, P1 ;  /* 0x000000010000780c */ /* 0x000fe40000f21670 */
[----:B------:R-:W-:Y:S02]  /*b110*/  ISETP.GT.AND P2, PT, R2, 0x59, !P6 ;  /* 0x000000590200780c */ /* 0x000fe40007744270 */
[----:B------:R-:W-:-:S02]  /*b120*/  FSEL R90, R90, -INF , !P1 ;  /* 0xff8000005a5a7808 */ /* 0x000fc40004800000 */
[----:B------:R-:W-:Y:S02]  /*b130*/  FSETP.NEU.FTZ.AND P1, PT, R9, -INF , PT ;  /* 0xff8000000900780b */ /* 0x000fe40003f3d000 */
[----:B------:R-:W-:Y:S02]  /*b140*/  FMNMX.FTZ R14, R90, R13, !PT ;  /* 0x0000000d5a0e7209 */ /* 0x000fe40007810000 */
[----:B------:R-:W-:Y:S02]  /*b150*/  FSEL R88, R88, RZ, P1 ;  /* 0x000000ff58587208 */ /* 0x000fe40000800000 */
[----:B------:R-:W-:Y:S02]  /*b160*/  FMNMX.FTZ R14, R91, R14, !PT ;  /* 0x0000000e5b0e7209 */ /* 0x000fe40007810000 */
[----:B------:R-:W-:Y:S01]  /*b170*/  ISETP.LT.OR P2, PT, R0, 0x5a, P2 ;  /* 0x0000005a0000780c */ /* 0x000fe20001741670 */
        /* <DEDUP_REMOVED lines=16> */
[--C-:B------:R-:W-:Y:S01]  /*b280*/  FFMA.FTZ R89, R117, R10, -R88.reuse ;  /* 0x0000000a75597223 */ /* 0x100fe20000010858 */
[----:B------:R-:W-:Y:S01]  /*b290*/  FMNMX.FTZ R14, R153, R14, !PT ;  /* 0x0000000e990e7209 */ /* 0x000fe20007810000 */
        /* <DEDUP_REMOVED lines=10> */
[----:B------:R-:W-:Y:S01]  /*b340*/  FMUL.FTZ R117, R117, R10 ;  /* 0x0000000a75757220 */ /* 0x000fe20000410000 */
[----:B------:R-:W-:Y:S01]  /*b350*/  FMNMX.FTZ R14, R107, R14, !PT ;  /* 0x0000000e6b0e7209 */ /* 0x000fe20007810000 */
[-CC-:B------:R-:W-:Y:S01]  /*b360*/  FFMA.FTZ R145, R145, R10.reuse, -R88.reuse ;  /* 0x0000000a91917223 */ /* 0x180fe20000010858 */
[-CC-:B------:R-:W-:Y:S01]  /*b370*/  FFMA.FTZ R140, R93, R10.reuse, -R88.reuse ;  /* 0x0000000a5d8c7223 */ /* 0x180fe20000010858 */
[--C-:B------:R-:W-:Y:S01]  /*b380*/  FFMA.FTZ R136, R101, R10, -R88.reuse ;  /* 0x0000000a65887223 */ /* 0x100fe20000010858 */
[----:B------:R-:W-:Y:S01]  /*b390*/  FMNMX.FTZ R14, R157, R14, !PT ;  /* 0x0000000e9d0e7209 */ /* 0x000fe20007810000 */
[----:B------:R-:W-:Y:S01]  /*b3a0*/  MUFU.EX2 R156, R156 ;  /* 0x0000009c009c7308 */ /* 0x000fe20000000800 */
        /* <DEDUP_REMOVED lines=23> */
[----:B------:R-:W-:-:S05]  /*b520*/  FMNMX.FTZ R14, R135, R14, !PT ;  /* 0x0000000e870e7209 */ /* 0x000fca0007810000 */
[----:B------:R-:W0:Y:S01]  /*b530*/  SHFL.BFLY PT, R109, R14, 0x2, 0x1f ;  /* 0x0c401f000e6d7f89 */ /* 0x000e2200000e0000 */
[----:B------:R-:W-:Y:S08]  /*b540*/  MUFU.EX2 R148, R148 ;  /* 0x0000009400947308 */ /* 0x000ff00000000800 */
[----:B------:R-:W-:Y:S08]  /*b550*/  MUFU.EX2 R131, R143 ;  /* 0x0000008f00837308 */ /* 0x000ff00000000800 */
[----:B------:R-:W-:Y:S01]  /*b560*/  MUFU.EX2 R150, R150 ;  /* 0x0000009600967308 */ /* 0x000fe20000000800 */
[----:B0-----:R-:W-:Y:S01]  /*b570*/  FMNMX.FTZ R0, R14, R109, !PT ;  /* 0x0000006d0e007209 */ /* 0x001fe20007810000 */
[----:B------:R-:W-:-:S06]  /*b580*/  FFMA.FTZ R109, R125, R10, -R88 ;  /* 0x0000000a7d6d7223 */ /* 0x000fcc0000010858 */
[----:B------:R-:W-:Y:S01]  /*b590*/  MUFU.EX2 R105, R105 ;  /* 0x0000006900697308 */ /* 0x000fe20000000800 */
[----:B------:R-:W0:Y:S07]  /*b5a0*/  SHFL.BFLY PT, R113, R0, 0x1, 0x1f ;  /* 0x0c201f0000717f89 */ /* 0x000e2e00000e0000 */
[----:B------:R-:W-:Y:S08]  /*b5b0*/  MUFU.EX2 R144, R144 ;  /* 0x0000009000907308 */ /* 0x000ff00000000800 */
[----:B------:R-:W-:Y:S08]  /*b5c0*/  MUFU.EX2 R15, R15 ;  /* 0x0000000f000f7308 */ /* 0x000ff00000000800 */
[----:B------:R-:W-:Y:S01]  /*b5d0*/  MUFU.EX2 R146, R146 ;  /* 0x0000009200927308 */ /* 0x000fe20000000800 */
[----:B0-----:R-:W-:-:S04]  /*b5e0*/  FMNMX.FTZ R11, R0, R113, !PT ;  /* 0x00000071000b7209 */ /* 0x001fc80007810000 */
[C---:B------:R-:W-:Y:S01]  /*b5f0*/  FSETP.NEU.FTZ.AND P1, PT, R11.reuse, -INF , PT ;  /* 0xff8000000b00780b */ /* 0x040fe20003f3d000 */
[C---:B------:R-:W-:Y:S02]  /*b600*/  FMUL.FTZ R92, R11.reuse, R10 ;  /* 0x0000000a0b5c7220 */ /* 0x040fe40000410000 */
[----:B------:R-:W0:Y:S01]  /*b610*/  MUFU.EX2 R0, R117 ;  /* 0x0000007500007308 */ /* 0x000e220000000800 */
[----:B------:R-:W-:Y:S02]  /*b620*/  FSEL R2, R11, RZ, P1 ;  /* 0x000000ff0b027208 */ /* 0x000fe40000800000 */
[----:B------:R-:W-:-:S03]  /*b630*/  FSEL R92, R92, RZ, P1 ;  /* 0x000000ff5c5c7208 */ /* 0x000fc60000800000 */
[----:B------:R-:W-:Y:S02]  /*b640*/  FADD.FTZ R13, -R2, R13 ;  /* 0x0000000d020d7221 */ /* 0x000fe40000010100 */
[----:B------:R-:W-:Y:S01]  /*b650*/  MUFU.EX2 R89, R89 ;  /* 0x0000005900597308 */ /* 0x000fe20000000800 */
[-CC-:B------:R-:W-:Y:S01]  /*b660*/  FFMA.FTZ R113, R90, R10.reuse, -R92.reuse ;  /* 0x0000000a5a717223 */ /* 0x180fe2000001085c */
[-CC-:B------:R-:W-:Y:S01]  /*b670*/  FFMA.FTZ R12, R91, R10.reuse, -R92.reuse ;  /* 0x0000000a5b0c7223 */ /* 0x180fe2000001085c */
[-C--:B------:R-:W-:Y:S01]  /*b680*/  FMUL.FTZ R13, R13, R10.reuse ;  /* 0x0000000a0d0d7220 */ /* 0x080fe20000410000 */
[-CC-:B------:R-:W-:Y:S01]  /*b690*/  FFMA.FTZ R14, R149, R10.reuse, -R92.reuse ;  /* 0x0000000a950e7223 */ /* 0x180fe2000001085c */
[-CC-:B------:R-:W-:Y:S01]  /*b6a0*/  FFMA.FTZ R91, R95, R10.reuse, -R92.reuse ;  /* 0x0000000a5f5b7223 */ /* 0x180fe2000001085c */
[-CC-:B------:R-:W-:Y:S01]  /*b6b0*/  FFMA.FTZ R20, R151, R10.reuse, -R92.reuse ;  /* 0x0000000a97147223 */ /* 0x180fe2000001085c */
[-CC-:B------:R-:W-:Y:S01]  /*b6c0*/  FFMA.FTZ R95, R99, R10.reuse, -R92.reuse ;  /* 0x0000000a635f7223 */ /* 0x180fe2000001085c */
[----:B------:R-:W-:Y:S01]  /*b6d0*/  MUFU.EX2 R113, R113 ;  /* 0x0000007100717308 */ /* 0x000fe20000000800 */
[--C-:B------:R-:W-:Y:S01]  /*b6e0*/  FFMA.FTZ R99, R103, R10, -R92.reuse ;  /* 0x0000000a67637223 */ /* 0x100fe2000001085c */
[----:B0-----:R-:W-:Y:S01]  /*b6f0*/  FFMA.FTZ R103, R0, R8, R189 ;  /* 0x0000000800677223 */ /* 0x001fe200000100bd */
[-CC-:B------:R-:W-:Y:S01]  /*b700*/  FFMA.FTZ R88, R153, R10.reuse, -R92.reuse ;  /* 0x0000000a99587223 */ /* 0x180fe2000001085c */
[-CC-:B------:R-:W-:Y:S01]  /*b710*/  FFMA.FTZ R149, R155, R10.reuse, -R92.reuse ;  /* 0x0000000a9b957223 */ /* 0x180fe2000001085c */
[-CC-:B------:R-:W-:Y:S01]  /*b720*/  FFMA.FTZ R90, R107, R10.reuse, -R92.reuse ;  /* 0x0000000a6b5a7223 */ /* 0x180fe2000001085c */
[----:B------:R-:W-:Y:S01]  /*b730*/  FADD.FTZ R103, R156, R103 ;  /* 0x000000679c677221 */ /* 0x000fe20000010000 */
[-CC-:B------:R-:W-:Y:S01]  /*b740*/  FFMA.FTZ R151, R157, R10.reuse, -R92.reuse ;  /* 0x0000000a9d977223 */ /* 0x180fe2000001085c */
[----:B------:R-:W0:Y:S01]  /*b750*/  MUFU.EX2 R2, R13 ;  /* 0x0000000d00027308 */ /* 0x000e220000000800 */
[-CC-:B------:R-:W-:Y:S01]  /*b760*/  FFMA.FTZ R111, R111, R10.reuse, -R92.reuse ;  /* 0x0000000a6f6f7223 */ /* 0x180fe2000001085c */
[----:B------:R-:W-:Y:S01]  /*b770*/  FADD.FTZ R8, R158, R103 ;  /* 0x000000679e087221 */ /* 0x000fe20000010000 */
        /* <DEDUP_REMOVED lines=12> */
[----:B------:R-:W-:Y:S01]  /*b840*/  FFMA.FTZ R92, R135, R10, -R92 ;  /* 0x0000000a875c7223 */ /* 0x000fe2000001085c */
[----:B------:R-:W2:Y:S01]  /*b850*/  MUFU.EX2 R14, R14 ;  /* 0x0000000e000e7308 */ /* 0x000ea20000000800 */
[----:B0-----:R-:W-:-:S07]  /*b860*/  FFMA.FTZ R3, R2, R3, R113 ;  /* 0x0000000302037223 */ /* 0x001fce0000010071 */
        /* <DEDUP_REMOVED lines=11> */
[----:B-1----:R-:W-:Y:S01]  /*b920*/  FADD.FTZ R94, R20, R13 ;  /* 0x0000000d145e7221 */ /* 0x002fe20000010000 */
[----:B------:R-:W-:-:S04]  /*b930*/  FADD.FTZ R3, R137, R8 ;  /* 0x0000000889037221 */ /* 0x000fc80000010000 */
[----:B------:R-:W-:Y:S02]  /*b940*/  FADD.FTZ R8, R148, R3 ;  /* 0x0000000394087221 */ /* 0x000fe40000010000 */
[----:B------:R-:W1:Y:S01]  /*b950*/  MUFU.EX2 R99, R99 ;  /* 0x0000006300637308 */ /* 0x000e620000000800 */
[----:B--2---:R-:W-:-:S07]  /*b960*/  FADD.FTZ R13, R95, R94 ;  /* 0x0000005e5f0d7221 */ /* 0x004fce0000010000 */
[----:B------:R-:W2:Y:S01]  /*b970*/  MUFU.EX2 R149, R149 ;  /* 0x0000009500957308 */ /* 0x000ea20000000800 */
[----:B0-----:R-:W-:Y:S01]  /*b980*/  FADD.FTZ R94, R88, R13 ;  /* 0x0000000d585e7221 */ /* 0x001fe20000010000 */
[----:B------:R-:W-:-:S06]  /*b990*/  FADD.FTZ R13, R131, R8 ;  /* 0x00000008830d7221 */ /* 0x000fcc0000010000 */
[----:B------:R-:W0:Y:S01]  /*b9a0*/  MUFU.EX2 R90, R90 ;  /* 0x0000005a005a7308 */ /* 0x000e220000000800 */
[----:B-1----:R-:W-:-:S07]  /*b9b0*/  FADD.FTZ R94, R99, R94 ;  /* 0x0000005e635e7221 */ /* 0x002fce0000010000 */
[----:B------:R-:W1:Y:S01]  /*b9c0*/  MUFU.EX2 R151, R151 ;  /* 0x0000009700977308 */ /* 0x000e620000000800 */
[----:B--2---:R-:W-:Y:S01]  /*b9d0*/  FADD.FTZ R3, R149, R94 ;  /* 0x0000005e95037221 */ /* 0x004fe20000010000 */
[----:B------:R-:W-:-:S06]  /*b9e0*/  FADD.FTZ R94, R150, R13 ;  /* 0x0000000d965e7221 */ /* 0x000fcc0000010000 */
        /* <DEDUP_REMOVED lines=9> */
[----:B--2---:R-:W-:Y:S01]  /*ba80*/  FADD.FTZ R8, R111, R8 ;  /* 0x000000086f087221 */ /* 0x004fe20000010000 */
[----:B------:R-:W-:-:S06]  /*ba90*/  FADD.FTZ R3, R89, R94 ;  /* 0x0000005e59037221 */ /* 0x000fcc0000010000 */
        /* <DEDUP_REMOVED lines=35> */
[----:B--2---:R-:W-:Y:S01]  /*bcd0*/  FADD.FTZ R3, R13, R8 ;  /* 0x000000080d037221 */ /* 0x004fe20000010000 */
[----:B0-----:R-:W-:-:S03]  /*bce0*/  FADD.FTZ R8, R97, R94 ;  /* 0x0000005e61087221 */ /* 0x001fc60000010000 */
[----:B-1----:R-:W-:Y:S01]  /*bcf0*/  FADD.FTZ R3, R92, R3 ;  /* 0x000000035c037221 */ /* 0x002fe20000010000 */
[----:B------:R-:W-:Y:S06]  /*bd00*/  @!P0 BRA `(.L_x_1041) ;  /* 0x0000000000048947 */ /* 0x000fec0003800000 */
[----:B------:R-:W-:Y:S01]  /*bd10*/  BPT.TRAP 0x1 ;  /* 0x000000040000795c */ /* 0x000fe20000300000 */
.L_x_1041:
[----:B------:R-:W-:Y:S01]  /*bd20*/  UIADD3 UR5, UR5, 0x2a860, URZ ;  /* 0x0002a86005057890 */ /* 0x000fe2000fffe03f */
[----:B------:R-:W-:Y:S01]  /*bd30*/  ISETP.GT.AND P1, PT, R21, R23, PT ;  /* 0x000000171500720c */ /* 0x000fe20003f24270 */
[----:B------:R-:W-:Y:S01]  /*bd40*/  UMOV UR6, UR38 ;  /* 0x0000002600067c82 */ /* 0x000fe20008000000 */
[----:B------:R-:W-:Y:S01]  /*bd50*/  F2FP.F16.F32.PACK_AB R154, R137, R154 ;  /* 0x0000009a899a723e */ /* 0x000fe200000000ff */
[----:B------:R-:W-:Y:S01]  /*bd60*/  UPRMT UR5, UR60, 0x654, UR5 ;  /* 0x000006543c057896 */ /* 0x000fe20008000005 */
[----:B------:R-:W-:Y:S01]  /*bd70*/  F2FP.F16.F32.PACK_AB R137, R139, R185 ;  /* 0x000000b98b89723e */ /* 0x000fe200000000ff */
[----:B------:R-:W-:Y:S01]  /*bd80*/  UMOV UR4, UR39 ;  /* 0x0000002700047c82 */ /* 0x000fe20008000000 */
[----:B------:R-:W-:Y:S01]  /*bd90*/  F2FP.F16.F32.PACK_AB R157, R12, R113 ;  /* 0x000000710c9d723e */ /* 0x000fe200000000ff */
[----:B------:R-:W-:Y:S01]  /*bda0*/  VIADD R21, R21, 0xffffffff ;  /* 0xffffffff15157836 */ /* 0x000fe20000000000 */
[----:B------:R-:W-:Y:S01]  /*bdb0*/  F2FP.F16.F32.PACK_AB R152, R145, R152 ;  /* 0x000000989198723e */ /* 0x000fe200000000ff */
[----:B------:R-:W-:Y:S01]  /*bdc0*/  IMAD.MOV.U32 R12, RZ, RZ, R9 ;  /* 0x000000ffff0c7224 */ /* 0x000fe200078e0009 */
        /* <DEDUP_REMOVED lines=21> */
[----:B------:R-:W-:Y:S01]  /*bf20*/  F2FP.F16.F32.PACK_AB R138, R97, R138 ;  /* 0x0000008a618a723e */ /* 0x000fe200000000ff */
[----:B------:R-:W-:Y:S06]  /*bf30*/  @P1 BRA `(.L_x_1042) ;  /* 0xffffffd000ac1947 */ /* 0x000fec000383ffff */
.L_x_1023:
        /* <DEDUP_REMOVED lines=67> */
.L_x_1043:
[----:B------:R-:W-:Y:S01]  /*c370*/  ULEA UR5, UR39, UR40, 0x3 ;  /* 0x0000002827057291 */ /* 0x000fe2000f8e183f */
[----:B------:R-:W-:-:S05]  /*c380*/  IMAD.U32 R0, RZ, RZ, UR38 ;  /* 0x00000026ff007e24 */ /* 0x000fca000f8e00ff */
[----:B------:R-:W-:-:S04]  /*c390*/  SHF.L.U32 R0, R0, 0x1f, RZ ;  /* 0x0000001f00007819 */ /* 0x000fc800000006ff */
[----:B------:R0:W1:Y:S01]  /*c3a0*/  SYNCS.PHASECHK.TRANS64.TRYWAIT P1, [UR5+0x2a850], R0 ;  /* 0x02a85000ff0075a7 */ /* 0x0000620008020145 */
[----:B------:R-:W-:Y:S05]  /*c3b0*/  @!P0 BRA `(.L_x_1044) ;  /* 0x0000000000048947 */ /* 0x000fea0003800000 */
[----:B------:R-:W-:Y:S01]  /*c3c0*/  BPT.TRAP 0x1 ;  /* 0x000000040000795c */ /* 0x000fe20000300000 */
.L_x_1044:
[----:B-1----:R-:W-:Y:S05]  /*c3d0*/  @P1 BRA `(.L_x_1045) ;  /* 0x0000000000081947 */ /* 0x002fea0003800000 */
[----:B------:R-:W1:Y:S02]  /*c3e0*/  SYNCS.PHASECHK.TRANS64.TRYWAIT P1, [UR5+0x2a850], R0 ;  /* 0x02a85000ff0075a7 */ /* 0x000e640008020145 */
[----:B-1----:R-:W-:Y:S05]  /*c3f0*/  @!P1 BRA `(.L_x_1046) ;  /* 0x0000006c00089947 */ /* 0x002fea0003800000 */
.L_x_1045:
[----:B------:R-:W-:Y:S01]  /*c400*/  UIADD3 UR40, UR40, 0x400, URZ ;  /* 0x0000040028287890 */ /* 0x000fe2000fffe03f */
[----:B------:R-:W-:Y:S01]  /*c410*/  WARPGROUP.ARRIVE ;  /* 0x00000000000079c5 */ /* 0x000fe20000000000 */
[----:B------:R-:W-:Y:S01]  /*c420*/  UMOV UR7, 0x40000040 ;  /* 0x4000004000077882 */ /* 0x000fe20000000000 */
[----:B-1----:R-:W1:Y:S01]  /*c430*/  SHFL.BFLY PT, R5, R8, 0x2, 0x1f ;  /* 0x0c401f0008057f89 */ /* 0x002e6200000e0000 */
[----:B------:R-:W-:Y:S01]  /*c440*/  USHF.R.U32.HI UR40, URZ, 0x4, UR40 ;  /* 0x000000043f287899 */ /* 0x000fe20008011628 */
[----:B------:R-:W-:Y:S02]  /*c450*/  IMAD.MOV.U32 R4, RZ, RZ, RZ ;  /* 0x000000ffff047224 */ /* 0x000fe400078e00ff */
[----:B0-----:R-:W0:Y:S01]  /*c460*/  SHFL.BFLY PT, R0, R3, 0x2, 0x1f ;  /* 0x0c401f0003007f89 */ /* 0x001e2200000e0000 */
[----:B------:R-:W-:Y:S01]  /*c470*/  ULOP3.LUT UR40, UR40, 0x3fff, URZ, 0xc0, !UPT ;  /* 0x00003fff28287892 */ /* 0x000fe2000f8ec03f */
[----:B------:R-:W-:-:S03]  /*c480*/  IMAD.MOV.U32 R88, RZ, RZ, -0x800000 ;  /* 0xff800000ff587424 */ /* 0x000fc600078e00ff */
[----:B------:R-:W-:-:S04]  /*c490*/  ULOP3.LUT UR4, UR40, 0x3000000, URZ, 0xfc, !UPT ;  /* 0x0300000028047892 */ /* 0x000fc8000f8efc3f */
[----:B------:R-:W-:-:S07]  /*c4a0*/  UIMAD UR4, UR39, 0x600, UR4 ;  /* 0x00000600270478a4 */ /* 0x000fce000f8e0204 */
[----:B------:R-:W-:Y:S02]  /*c4b0*/  UMOV UR6, UR4 ;  /* 0x0000000400067c82 */ /* 0x000fe40008000000 */
[----:B------:R-:W-:Y:S01]  /*c4c0*/  HGMMA.64x128x16.F32 R24, R156, gdesc[UR4].tnspB, R24, gsb0 ;  /* 0x41e000049c187df0 */ /* 0x000fe20008000818 */
[----:B------:R-:W-:Y:S01]  /*c4d0*/  UIADD3 UR6, UR4, 0x80, URZ ;  /* 0x0000008004067890 */ /* 0x000fe2000fffe03f */
[----:B-1----:R-:W-:Y:S01]  /*c4e0*/  FADD.FTZ R5, R5, R8 ;  /* 0x0000000805057221 */ /* 0x002fe20000010000 */
[----:B------:R-:W-:Y:S01]  /*c4f0*/  UMOV UR7, 0x40000040 ;  /* 0x4000004000077882 */ /* 0x000fe20000000000 */
[----:B------:R-:W-:Y:S02]  /*c500*/  IMAD.MOV.U32 R8, RZ, RZ, RZ ;  /* 0x000000ffff087224 */ /* 0x000fe400078e00ff */
[----:B0-----:R-:W-:Y:S02]  /*c510*/  FADD.FTZ R2, R0, R3 ;  /* 0x0000000300027221 */ /* 0x001fe40000010000 */
[----:B------:R-:W0:Y:S04]  /*c520*/  SHFL.BFLY PT, R0, R5, 0x1, 0x1f ;  /* 0x0c201f0005007f89 */ /* 0x000e2800000e0000 */
[----:B------:R-:W1:Y:S01]  /*c530*/  SHFL.BFLY PT, R7, R2, 0x1, 0x1f ;  /* 0x0c201f0002077f89 */ /* 0x000e6200000e0000 */
[----:B0-----:R-:W-:Y:S01]  /*c540*/  FADD.FTZ R12, R5, R0 ;  /* 0x00000000050c7221 */ /* 0x001fe20000010000 */
[----:B------:R-:W-:-:S02]  /*c550*/  IMAD.MOV.U32 R0, RZ, RZ, -0x800000 ;  /* 0xff800000ff007424 */ /* 0x000fc400078e00ff */
[----:B-1----:R-:W-:Y:S02]  /*c560*/  FADD.FTZ R7, R2, R7 ;  /* 0x0000000702077221 */ /* 0x002fe40000010000 */
[----:B------:R-:W-:-:S03]  /*c570*/  FSETP.NE.FTZ.AND P1, PT, R12, RZ, PT ;  /* 0x000000ff0c00720b */ /* 0x000fc60003f35000 */
[----:B------:R-:W-:-:S10]  /*c580*/  FSETP.NE.FTZ.AND P2, PT, R7, RZ, PT ;  /* 0x000000ff0700720b */ /* 0x000fd40003f55000 */
[----:B------:R-:W0:Y:S01]  /*c590*/  @P1 MUFU.LG2 R3, R12 ;  /* 0x0000000c00031308 */ /* 0x000e220000000c00 */
[C---:B------:R-:W-:Y:S02]  /*c5a0*/  @P1 FMUL.FTZ R2, R10.reuse, 0.69314718246459960938 ;  /* 0x3f3172180a021820 */ /* 0x040fe40000410000 */
[----:B------:R-:W-:-:S05]  /*c5b0*/  @P2 FMUL.FTZ R5, R10, 0.69314718246459960938 ;  /* 0x3f3172180a052820 */ /* 0x000fca0000410000 */
        /* <DEDUP_REMOVED lines=34> */
.L_x_1047:
[----:B------:R-:W-:Y:S01]  /*c7e0*/  UIADD3 UR4, UR5, 0x2a860, URZ ;  /* 0x0002a86005047890 */ /* 0x000fe2000fffe03f */
[-C--:B------:R-:W-:Y:S01]  /*c7f0*/  FMUL.FTZ R89, R40, R4.reuse ;  /* 0x0000000428597220 */ /* 0x080fe20000410000 */
[----:B------:R-:W-:Y:S01]  /*c800*/  UIADD3 UR39, UR39, 0x1, URZ ;  /* 0x0000000127277890 */ /* 0x000fe2000fffe03f */
[-C--:B------:R-:W-:Y:S01]  /*c810*/  FMUL.FTZ R90, R41, R4.reuse ;  /* 0x00000004295a7220 */ /* 0x080fe20000410000 */
[----:B------:R-:W-:Y:S01]  /*c820*/  UPRMT UR4, UR60, 0x654, UR4 ;  /* 0x000006543c047896 */ /* 0x000fe20008000004 */
[-C--:B------:R-:W-:Y:S01]  /*c830*/  FMUL.FTZ R91, R45, R4.reuse ;  /* 0x000000042d5b7220 */ /* 0x080fe20000410000 */
[----:B------:R-:W-:Y:S01]  /*c840*/  UISETP.NE.AND UP0, UPT, UR39, 0x2, UPT ;  /* 0x000000022700788c */ /* 0x000fe2000bf05270 */
[----:B------:R-:W-:Y:S01]  /*c850*/  FMUL.FTZ R40, R48, R4 ;  /* 0x0000000430287220 */ /* 0x000fe20000410000 */
[-C--:B------:R-:W-:Y:S01]  /*c860*/  FMUL.FTZ R110, R26, R8.reuse ;  /* 0x000000081a6e7220 */ /* 0x080fe20000410000 */
[-C--:B------:R-:W-:Y:S01]  /*c870*/  FMUL.FTZ R98, R50, R8.reuse ;  /* 0x0000000832627220 */ /* 0x080fe20000410000 */
[-C--:B------:R-:W-:Y:S01]  /*c880*/  FMUL.FTZ R99, R51, R8.reuse ;  /* 0x0000000833637220 */ /* 0x080fe20000410000 */
[----:B------:R-:W-:Y:S01]  /*c890*/  FMUL.FTZ R97, R54, R8 ;  /* 0x0000000836617220 */ /* 0x000fe20000410000 */
        /* <DEDUP_REMOVED lines=62> */
.L_x_969:
[----:B------:R-:W0:Y:S01]  /*cc80*/  S2R R2, SR_CgaCtaId ;  /* 0x0000000000027919 */ /* 0x000e220000008800 */
[----:B------:R-:W-:Y:S01]  /*cc90*/  MOV R23, 0x400 ;  /* 0x0000040000177802 */ /* 0x000fe20000000f00 */
[----:B------:R-:W-:Y:S01]  /*cca0*/  BSSY B0, `(.L_x_1048) ;  /* 0x00001bc000007945 */ /* 0x000fe20003800000 */
[----:B------:R-:W-:Y:S02]  /*ccb0*/  BAR.SYNC.DEFER_BLOCKING 0x5, 0x180 ;  /* 0x0146000000007b1d */ /* 0x000fe40000010000 */
[----:B0-----:R-:W-:-:S05]  /*ccc0*/  LEA R23, R2, R23, 0x18 ;  /* 0x0000001702177211 */ /* 0x001fca00078ec0ff */
[----:B------:R0:W1:Y:S01]  /*ccd0*/  LDS R16, [R23+0x2a8d0] ;  /* 0x02a8d00017107984 */ /* 0x0000620000000800 */
[----:B------:R-:W-:Y:S06]  /*cce0*/  BAR.ARV 0x4, 0x180 ;  /* 0x0106000000007b1d */ /* 0x000fec0000002000 */
[----:B------:R-:W-:Y:S05]  /*ccf0*/  @P0 BRA `(.L_x_1049) ;  /* 0x0000001000980947 */ /* 0x000fea0003800000 */
[----:B------:R-:W2:Y:S01]  /*cd00*/  S2R R2, SR_SWINHI ;  /* 0x0000000000027919 */ /* 0x000ea20000002f00 */
[----:B------:R-:W3:Y:S01]  /*cd10*/  LDC R57, c[0x0][0xbe8] ;  /* 0x0002fa00ff397b82 */ /* 0x000ee20000000800 */
[----:B------:R-:W-:Y:S01]  /*cd20*/  SHF.R.S32.HI R58, RZ, 0x1f, R164 ;  /* 0x0000001fff3a7819 */ /* 0x000fe200000114a4 */
[----:B------:R-:W-:Y:S01]  /*cd30*/  ULDC.64 UR4, c[0x0][0xb90] ;  /* 0x0002e40000047ab9 */ /* 0x000fe20000000a00 */
[----:B------:R-:W-:Y:S01]  /*cd40*/  F2FP.F16.F32.PACK_AB R7, R7, R26 ;  /* 0x0000001a0707723e */ /* 0x000fe200000000ff */
[----:B------:R-:W-:Y:S01]  /*cd50*/  IMAD.WIDE.U32 R12, R164, UR4, RZ ;  /* 0x00000004a40c7c25 */ /* 0x000fe2000f8e00ff */
[----:B------:R-:W-:Y:S01]  /*cd60*/  F2FP.F16.F32.PACK_AB R6, R29, R6 ;  /* 0x000000061d06723e */ /* 0x000fe200000000ff */
[----:B------:R-:W-:Y:S01]  /*cd70*/  ULDC UR6, c[0x0][0xa88] ;  /* 0x0002a20000067ab9 */ /* 0x000fe20000000800 */
[----:B------:R-:W-:Y:S01]  /*cd80*/  SHF.R.S32.HI R112, RZ, 0x1f, R162 ;  /* 0x0000001fff707819 */ /* 0x000fe200000114a2 */
[----:B------:R-:W-:Y:S01]  /*cd90*/  IMAD R9, R58, UR4, RZ ;  /* 0x000000043a097c24 */ /* 0x000fe2000f8e02ff */
[----:B------:R-:W-:-:S02]  /*cda0*/  F2FP.F16.F32.PACK_AB R80, R81, R80 ;  /* 0x000000505150723e */ /* 0x000fc400000000ff */
[----:B------:R-:W-:Y:S01]  /*cdb0*/  F2FP.F16.F32.PACK_AB R48, R41, R48 ;  /* 0x000000302930723e */ /* 0x000fe200000000ff */
[----:B------:R-:W-:Y:S01]  /*cdc0*/  IMAD R11, R164, UR5, R9 ;  /* 0x00000005a40b7c24 */ /* 0x000fe2000f8e0209 */
[----:B------:R-:W-:Y:S01]  /*cdd0*/  ULDC.64 UR4, c[0x0][0xb98] ;  /* 0x0002e60000047ab9 */ /* 0x000fe20000000a00 */
[----:B------:R-:W-:Y:S01]  /*cde0*/  IMAD R9, R165, 0x40, R160 ;  /* 0x00000040a5097824 */ /* 0x000fe200078e02a0 */
[----:B------:R-:W-:Y:S01]  /*cdf0*/  F2FP.F16.F32.PACK_AB R51, R54, R51 ;  /* 0x000000333633723e */ /* 0x000fe200000000ff */
[----:B------:R-:W-:Y:S01]  /*ce00*/  IMAD.IADD R13, R13, 0x1, R11 ;  /* 0x000000010d0d7824 */ /* 0x000fe200078e020b */
[----:B------:R-:W-:Y:S02]  /*ce10*/  F2FP.F16.F32.PACK_AB R81, R83, R82 ;  /* 0x000000525351723e */ /* 0x000fe400000000ff */
[----:B------:R-:W-:Y:S01]  /*ce20*/  F2FP.F16.F32.PACK_AB R82, R85, R84 ;  /* 0x000000545552723e */ /* 0x000fe200000000ff */
[----:B------:R-:W-:Y:S01]  /*ce30*/  IMAD.WIDE.U32 R12, R162, UR4, R12 ;  /* 0x00000004a20c7c25 */ /* 0x000fe2000f8e000c */
[----:B------:R-:W-:-:S02]  /*ce40*/  F2FP.F16.F32.PACK_AB R83, R87, R86 ;  /* 0x000000565753723e */ /* 0x000fc400000000ff */
[----:B------:R-:W-:Y:S02]  /*ce50*/  MOV R34, R23 ;  /* 0x0000001700227202 */ /* 0x000fe40000000f00 */
[----:B--2---:R-:W-:-:S03]  /*ce60*/  MOV R35, R2 ;  /* 0x0000000200237202 */ /* 0x004fc60000000f00 */
[----:B------:R-:W-:-:S04]  /*ce70*/  IMAD.WIDE R4, R171, 0x2, R34 ;  /* 0x00000002ab047825 */ /* 0x000fc800078e0222 */
[----:B------:R-:W-:Y:S01]  /*ce80*/  IMAD.WIDE R34, R9, 0x2, R34 ;  /* 0x0000000209227825 */ /* 0x000fe200078e0222 */
[C---:B------:R-:W-:Y:S02]  /*ce90*/  IADD3 R33, P2, R4.reuse, 0x4020, RZ ;  /* 0x0000402004217810 */ /* 0x040fe40007f5e0ff */
[C---:B------:R-:W-:Y:S02]  /*cea0*/  IADD3 R21, P6, R4.reuse, 0x20, RZ ;  /* 0x0000002004157810 */ /* 0x040fe40007fde0ff */
[----:B------:R-:W-:Y:S01]  /*ceb0*/  LOP3.LUT R10, R33, 0x380, RZ, 0xc0, !PT ;  /* 0x00000380210a7812 */ /* 0x000fe200078ec0ff */
[--C-:B------:R-:W-:Y:S01]  /*cec0*/  IMAD.X R39, RZ, RZ, R5.reuse, P2 ;  /* 0x000000ffff277224 */ /* 0x100fe200010e0605 */
[----:B------:R-:W-:Y:S01]  /*ced0*/  IADD3 R73, P1, R4, 0x4040, RZ ;  /* 0x0000404004497810 */ /* 0x000fe20007f3e0ff */
[--C-:B------:R-:W-:Y:S01]  /*cee0*/  IMAD.X R15, RZ, RZ, R5.reuse, P6 ;  /* 0x000000ffff0f7224 */ /* 0x100fe200030e0605 */
[----:B------:R-:W-:Y:S02]  /*cef0*/  SHF.R.U64 R10, R10, 0x3, RZ ;  /* 0x000000030a0a7819 */ /* 0x000fe400000012ff */
[----:B------:R-:W-:Y:S01]  /*cf00*/  IADD3 R31, P3, R4, 0x4000, RZ ;  /* 0x00004000041f7810 */ /* 0x000fe20007f7e0ff */
[----:B------:R-:W-:Y:S01]  /*cf10*/  IMAD.X R43, RZ, RZ, R5, P1 ;  /* 0x000000ffff2b7224 */ /* 0x000fe200008e0605 */
[----:B------:R-:W-:-:S02]  /*cf20*/  LOP3.LUT R38, R10, R33, RZ, 0x3c, !PT ;  /* 0x000000210a267212 */ /* 0x000fc400078e3cff */
[----:B------:R-:W-:Y:S01]  /*cf30*/  IADD3 R33, P6, R34, 0x1000, RZ ;  /* 0x0000100022217810 */ /* 0x000fe20007fde0ff */
[--C-:B------:R-:W-:Y:S01]  /*cf40*/  IMAD.X R37, RZ, RZ, R5.reuse, P3 ;  /* 0x000000ffff257224 */ /* 0x100fe200018e0605 */
[----:B---3--:R-:W-:Y:S02]  /*cf50*/  ISETP.NE.AND P1, PT, R57, 0x1, PT ;  /* 0x000000013900780c */ /* 0x008fe40003f25270 */
[----:B------:R-:W-:Y:S02]  /*cf60*/  LOP3.LUT R32, R33, 0x380, RZ, 0xc0, !PT ;  /* 0x0000038021207812 */ /* 0x000fe400078ec0ff */
[----:B------:R-:W-:Y:S02]  /*cf70*/  IADD3 R55, P4, R4, 0x60, RZ ;  /* 0x0000006004377810 */ /* 0x000fe40007f9e0ff */
[----:B------:R-:W-:Y:S02]  /*cf80*/  LOP3.LUT R14, R73, 0x380, RZ, 0xc0, !PT ;  /* 0x00000380490e7812 */ /* 0x000fe400078ec0ff */
[----:B------:R-:W-:Y:S01]  /*cf90*/  SHF.R.U64 R32, R32, 0x3, RZ ;  /* 0x0000000320207819 */ /* 0x000fe200000012ff */
[----:B------:R-:W-:Y:S01]  /*cfa0*/  IMAD.X R11, RZ, RZ, R5, P4 ;  /* 0x000000ffff0b7224 */ /* 0x000fe200020e0605 */
[----:B------:R-:W-:-:S02]  /*cfb0*/  LOP3.LUT R8, R31, 0x380, RZ, 0xc0, !PT ;  /* 0x000003801f087812 */ /* 0x000fc400078ec0ff */
[----:B------:R-:W-:Y:S01]  /*cfc0*/  SHF.R.U64 R14, R14, 0x3, RZ ;  /* 0x000000030e0e7819 */ /* 0x000fe200000012ff */
[----:B------:R-:W2:Y:S01]  /*cfd0*/  @P1 LDC R79, c[0x0][0xbf0] ;  /* 0x0002fc00ff4f1b82 */ /* 0x000ea20000000800 */
[----:B------:R-:W-:Y:S02]  /*cfe0*/  LOP3.LUT R32, R32, R33, RZ, 0x3c, !PT ;  /* 0x0000002120207212 */ /* 0x000fe400078e3cff */
[----:B------:R-:W-:Y:S02]  /*cff0*/  SHF.R.U64 R8, R8, 0x3, RZ ;  /* 0x0000000308087819 */ /* 0x000fe400000012ff */
[----:B------:R-:W-:Y:S02]  /*d000*/  IADD3 R33, P4, R34, 0x3000, RZ ;  /* 0x0000300022217810 */ /* 0x000fe40007f9e0ff */
[----:B------:R-:W-:Y:S02]  /*d010*/  LOP3.LUT R42, R14, R73, RZ, 0x3c, !PT ;  /* 0x000000490e2a7212 */ /* 0x000fe400078e3cff */
[----:B------:R-:W-:Y:S01]  /*d020*/  LOP3.LUT R36, R8, R31, RZ, 0x3c, !PT ;  /* 0x0000001f08247212 */ /* 0x000fe200078e3cff */
[----:B------:R-:W3:Y:S01]  /*d030*/  @P1 LDC R73, c[0x0][0xbec] ;  /* 0x0002fb00ff491b82 */ /* 0x000ee20000000800 */
[----:B------:R-:W-:Y:S01]  /*d040*/  LOP3.LUT R28, R33, 0x380, RZ, 0xc0, !PT ;  /* 0x00000380211c7812 */ /* 0x000fe200078ec0ff */
[----:B------:R-:W-:Y:S01]  /*d050*/  IMAD.X R29, RZ, RZ, R35, P4 ;  /* 0x000000ffff1d7224 */ /* 0x000fe200020e0623 */
[----:B------:R-:W-:-:S02]  /*d060*/  IADD3 R47, P0, R4, 0x4060, RZ ;  /* 0x00004060042f7810 */ /* 0x000fc40007f1e0ff */
[----:B------:R-:W-:Y:S02]  /*d070*/  LOP3.LUT R8, R55, 0x380, RZ, 0xc0, !PT ;  /* 0x0000038037087812 */ /* 0x000fe400078ec0ff */
[----:B------:R-:W-:Y:S02]  /*d080*/  SHF.R.U64 R28, R28, 0x3, RZ ;  /* 0x000000031c1c7819 */ /* 0x000fe400000012ff */
[----:B------:R-:W-:Y:S02]  /*d090*/  LOP3.LUT R46, R47, 0x380, RZ, 0xc0, !PT ;  /* 0x000003802f2e7812 */ /* 0x000fe400078ec0ff */
[----:B------:R-:W-:Y:S02]  /*d0a0*/  LOP3.LUT R9, R4, 0x380, RZ, 0xc0, !PT ;  /* 0x0000038004097812 */ /* 0x000fe400078ec0ff */
[----:B------:R-:W-:Y:S02]  /*d0b0*/  SHF.R.U64 R8, R8, 0x3, RZ ;  /* 0x0000000308087819 */ /* 0x000fe400000012ff */
[----:B------:R-:W-:Y:S01]  /*d0c0*/  LOP3.LUT R28, R28, R33, RZ, 0x3c, !PT ;  /* 0x000000211c1c7212 */ /* 0x000fe200078e3cff */
[----:B------:R-:W-:Y:S01]  /*d0d0*/  IMAD.X R33, RZ, RZ, R35, P6 ;  /* 0x000000ffff217224 */ /* 0x000fe200030e0623 */
[----:B------:R-:W-:-:S02]  /*d0e0*/  SHF.R.U64 R46, R46, 0x3, RZ ;  /* 0x000000032e2e7819 */ /* 0x000fc400000012ff */
[----:B------:R-:W-:Y:S02]  /*d0f0*/  SHF.R.U64 R9, R9, 0x3, RZ ;  /* 0x0000000309097819 */ /* 0x000fe400000012ff */
[----:B------:R-:W-:Y:S02]  /*d100*/  LOP3.LUT R10, R8, R55, RZ, 0x3c, !PT ;  /* 0x00000037080a7212 */ /* 0x000fe400078e3cff */
[----:B------:R-:W-:Y:S02]  /*d110*/  IADD3 R55, P6, R34, 0x7000, RZ ;  /* 0x0000700022377810 */ /* 0x000fe40007fde0ff */
[----:B------:R-:W-:Y:S02]  /*d120*/  IADD3 R25, P5, R4, 0x40, RZ ;  /* 0x0000004004197810 */ /* 0x000fe40007fbe0ff */
[----:B------:R-:W-:Y:S01]  /*d130*/  LOP3.LUT R46, R46, R47, RZ, 0x3c, !PT ;  /* 0x0000002f2e2e7212 */ /* 0x000fe200078e3cff */
[--C-:B------:R-:W-:Y:S01]  /*d140*/  IMAD.X R47, RZ, RZ, R5.reuse, P0 ;  /* 0x000000ffff2f7224 */ /* 0x100fe200000e0605 */
[----:B------:R-:W-:Y:S01]  /*d150*/  LOP3.LUT R4, R9, R4, RZ, 0x3c, !PT ;  /* 0x0000000409047212 */ /* 0x000fe200078e3cff */
[----:B------:R-:W-:Y:S01]  /*d160*/  IMAD.X R9, RZ, RZ, R5, P5 ;  /* 0x000000ffff097224 */ /* 0x000fe200028e0605 */
[----:B------:R-:W-:-:S02]  /*d170*/  LOP3.LUT R26, R55, 0x380, RZ, 0xc0, !PT ;  /* 0x00000380371a7812 */ /* 0x000fc400078ec0ff */
[----:B------:R-:W-:Y:S02]  /*d180*/  MOV R72, R4 ;  /* 0x0000000400487202 */ /* 0x000fe40000000f00 */
[----:B------:R-:W-:Y:S02]  /*d190*/  F2FP.F16.F32.PACK_AB R4, R96, R3 ;  /* 0x000000036004723e */ /* 0x000fe400000000ff */
[----:B------:R-:W-:Y:S02]  /*d1a0*/  SHF.R.U64 R26, R26, 0x3, RZ ;  /* 0x000000031a1a7819 */ /* 0x000fe400000012ff */
[----:B------:R-:W-:Y:S01]  /*d1b0*/  MOV R96, R46 ;  /* 0x0000002e00607202 */ /* 0x000fe20000000f00 */
[----:B------:R-:W-:Y:S01]  /*d1c0*/  IMAD.IADD R46, R22, 0x1, R17 ;  /* 0x00000001162e7824 */ /* 0x000fe200078e0211 */
[----:B------:R-:W-:Y:S02]  /*d1d0*/  LOP3.LUT R2, R21, 0x380, RZ, 0xc0, !PT ;  /* 0x0000038015027812 */ /* 0x000fe400078ec0ff */
[----:B------:R-:W-:-:S02]  /*d1e0*/  LOP3.LUT R26, R26, R55, RZ, 0x3c, !PT ;  /* 0x000000371a1a7212 */ /* 0x000fc400078e3cff */
[----:B------:R-:W-:Y:S01]  /*d1f0*/  MOV R55, R38 ;  /* 0x0000002600377202 */ /* 0x000fe20000000f00 */
[----:B---3--:R-:W-:Y:S01]  /*d200*/  @P1 IMAD.HI.U32 R38, R46, R73, RZ ;  /* 0x000000492e261227 */ /* 0x008fe200078e00ff */
[----:B------:R-:W-:Y:S02]  /*d210*/  SHF.R.U64 R2, R2, 0x3, RZ ;  /* 0x0000000302027819 */ /* 0x000fe400000012ff */
[----:B------:R-:W-:Y:S01]  /*d220*/  IADD3 R31, P5, R34, 0x2000, RZ ;  /* 0x00002000221f7810 */ /* 0x000fe20007fbe0ff */
[----:B------:R-:W-:Y:S01]  /*d230*/  IMAD.MOV.U32 R39, RZ, RZ, R46 ;  /* 0x000000ffff277224 */ /* 0x000fe200078e002e */
[----:B------:R-:W-:Y:S01]  /*d240*/  F2FP.F16.F32.PACK_AB R5, R27, R110 ;  /* 0x0000006e1b05723e */ /* 0x000fe200000000ff */
[----:B------:R-:W-:Y:S01]  /*d250*/  BAR.SYNC.DEFER_BLOCKING 0x1, 0x100 ;  /* 0x0044000000007b1d */ /* 0x000fe20000010000 */
[----:B--2---:R-:W-:Y:S01]  /*d260*/  @P1 SHF.R.U32.HI R39, RZ, R79, R38 ;  /* 0x0000004fff271219 */ /* 0x004fe20000011626 */
[----:B------:R-:W-:Y:S01]  /*d270*/  IMAD.IADD R38, R170, 0x1, R17 ;  /* 0x00000001aa267824 */ /* 0x000fe200078e0211 */
[----:B------:R-:W-:Y:S01]  /*d280*/  LOP3.LUT R14, R2, R21, RZ, 0x3c, !PT ;  /* 0x00000015020e7212 */ /* 0x000fe200078e3cff */
[----:B------:R-:W-:Y:S01]  /*d290*/  IMAD.X R27, RZ, RZ, R35, P6 ;  /* 0x000000ffff1b7224 */ /* 0x000fe200030e0623 */
[----:B------:R-:W-:-:S02]  /*d2a0*/  LOP3.LUT R2, R25, 0x380, RZ, 0xc0, !PT ;  /* 0x0000038019027812 */ /* 0x000fc400078ec0ff */
[----:B------:R-:W-:Y:S02]  /*d2b0*/  LOP3.LUT R30, R31, 0x380, RZ, 0xc0, !PT ;  /* 0x000003801f1e7812 */ /* 0x000fe400078ec0ff */
[----:B------:R-:W-:Y:S02]  /*d2c0*/  LOP3.LUT R3, R34, 0x380, RZ, 0xc0, !PT ;  /* 0x0000038022037812 */ /* 0x000fe400078ec0ff */
[----:B------:R-:W-:Y:S02]  /*d2d0*/  SHF.R.U64 R2, R2, 0x3, RZ ;  /* 0x0000000302027819 */ /* 0x000fe400000012ff */
[----:B------:R-:W-:Y:S02]  /*d2e0*/  SHF.R.U64 R30, R30, 0x3, RZ ;  /* 0x000000031e1e7819 */ /* 0x000fe400000012ff */
[----:B------:R-:W-:Y:S02]  /*d2f0*/  IADD3 R21, P0, R34, 0x6000, RZ ;  /* 0x0000600022157810 */ /* 0x000fe40007f1e0ff */
[----:B------:R-:W-:-:S02]  /*d300*/  SHF.R.U64 R3, R3, 0x3, RZ ;  /* 0x0000000303037819 */ /* 0x000fc400000012ff */
[----:B------:R-:W-:Y:S02]  /*d310*/  MOV R111, R10 ;  /* 0x0000000a006f7202 */ /* 0x000fe40000000f00 */
[----:B------:R-:W-:Y:S02]  /*d320*/  LOP3.LUT R8, R2, R25, RZ, 0x3c, !PT ;  /* 0x0000001902087212 */ /* 0x000fe400078e3cff */
[----:B------:R-:W-:Y:S01]  /*d330*/  LOP3.LUT R30, R30, R31, RZ, 0x3c, !PT ;  /* 0x0000001f1e1e7212 */ /* 0x000fe200078e3cff */
[----:B------:R2:W-:Y:S01]  /*d340*/  STSM.16.M88.4 [R72], R4 ;  /* 0x0000000448007844 */ /* 0x0005e20000000200 */
[C---:B------:R-:W-:Y:S02]  /*d350*/  IADD3 R31, P3, R34.reuse, 0x4000, RZ ;  /* 0x00004000221f7810 */ /* 0x040fe40007f7e0ff */
[----:B------:R-:W-:Y:S02]  /*d360*/  IADD3 R25, P2, R34, 0x5000, RZ ;  /* 0x0000500022197810 */ /* 0x000fe40007f5e0ff */
[----:B------:R-:W-:Y:S01]  /*d370*/  LOP3.LUT R34, R3, R34, RZ, 0x3c, !PT ;  /* 0x0000002203227212 */ /* 0x000fe200078e3cff */
[----:B------:R-:W-:Y:S01]  /*d380*/  IMAD.X R3, RZ, RZ, R35, P0 ;  /* 0x000000ffff037224 */ /* 0x000fe200000e0623 */
[----:B------:R-:W-:-:S02]  /*d390*/  IADD3 R12, P0, R39, R12, RZ ;  /* 0x0000000c270c7210 */ /* 0x000fc40007f1e0ff */
[----:B------:R-:W-:Y:S02]  /*d3a0*/  LOP3.LUT R2, R21, 0x380, RZ, 0xc0, !PT ;  /* 0x0000038015027812 */ /* 0x000fe400078ec0ff */
[----:B------:R-:W-:Y:S02]  /*d3b0*/  LOP3.LUT R24, R25, 0x380, RZ, 0xc0, !PT ;  /* 0x0000038019187812 */ /* 0x000fe400078ec0ff */
[----:B------:R-:W-:Y:S02]  /*d3c0*/  MOV R15, R14 ;  /* 0x0000000e000f7202 */ /* 0x000fe40000000f00 */
[----:B------:R-:W-:Y:S01]  /*d3d0*/  SHF.R.U64 R2, R2, 0x3, RZ ;  /* 0x0000000302027819 */ /* 0x000fe200000012ff */
[----:B--2---:R-:W-:Y:S01]  /*d3e0*/  IMAD.MOV R6, RZ, RZ, -R39 ;  /* 0x000000ffff067224 */ /* 0x004fe200078e0a27 */
[----:B------:R-:W-:Y:S01]  /*d3f0*/  F2FP.F16.F32.PACK_AB R7, R106, R105 ;  /* 0x000000696a07723e */ /* 0x000fe200000000ff */
[----:B------:R-:W-:Y:S01]  /*d400*/  IMAD R5, R112, UR4, RZ ;  /* 0x0000000470057c24 */ /* 0x000fe2000f8e02ff */
[----:B------:R-:W-:Y:S01]  /*d410*/  MOV R110, R36 ;  /* 0x00000024006e7202 */ /* 0x000fe20000000f00 */
[----:B------:R-:W-:Y:S01]  /*d420*/  IMAD R11, R57, R6, R46 ;  /* 0x00000006390b7224 */ /* 0x000fe200078e022e */
[----:B------:R-:W-:Y:S01]  /*d430*/  F2FP.F16.F32.PACK_AB R6, R95, R92 ;  /* 0x0000005c5f06723e */ /* 0x000fe200000000ff */
[----:B------:R-:W-:Y:S01]  /*d440*/  IMAD R4, R162, UR5, R5 ;  /* 0x00000005a2047c24 */ /* 0x000fe2000f8e0205 */
[----:B------:R-:W-:Y:S01]  /*d450*/  SHF.R.S32.HI R5, RZ, 0x1f, R39 ;  /* 0x0000001fff057819 */ /* 0x000fe20000011427 */
[----:B------:R-:W-:Y:S01]  /*d460*/  ULDC.64 UR4, c[0x0][0xb88] ;  /* 0x0002e20000047ab9 */ /* 0x000fe20000000a00 */
[----:B------:R-:W-:-:S02]  /*d470*/  SHF.R.S32.HI R10, RZ, 0x1f, R11 ;  /* 0x0000001fff0a7819 */ /* 0x000fc4000001140b */
[----:B------:R-:W-:Y:S02]  /*d480*/  IADD3.X R13, R5, R13, R4, P0, !PT ;  /* 0x0000000d050d7210 */ /* 0x000fe400007fe404 */
[----:B------:R-:W-:Y:S01]  /*d490*/  F2FP.F16.F32.PACK_AB R4, R93, R94 ;  /* 0x0000005e5d04723e */ /* 0x000fe200000000ff */
[----:B------:R-:W-:Y:S01]  /*d4a0*/  IMAD R10, R10, UR4, RZ ;  /* 0x000000040a0a7c24 */ /* 0x000fe2000f8e02ff */
[----:B------:R-:W-:Y:S01]  /*d4b0*/  F2FP.F16.F32.PACK_AB R5, R108, R107 ;  /* 0x0000006b6c05723e */ /* 0x000fe200000000ff */
[C---:B------:R-:W-:Y:S01]  /*d4c0*/  IMAD.WIDE.U32 R12, R11.reuse, UR4, R12 ;  /* 0x000000040b0c7c25 */ /* 0x040fe2000f8e000c */
[----:B------:R-:W-:Y:S02]  /*d4d0*/  MOV R14, R8 ;  /* 0x00000008000e7202 */ /* 0x000fe40000000f00 */
[----:B------:R-:W-:Y:S01]  /*d4e0*/  SHF.R.U64 R24, R24, 0x3, RZ ;  /* 0x0000000318187819 */ /* 0x000fe200000012ff */
[----:B------:R-:W-:Y:S01]  /*d4f0*/  IMAD R37, R11, UR5, R10 ;  /* 0x000000050b257c24 */ /* 0x000fe2000f8e020a */
[----:B------:R-:W-:Y:S01]  /*d500*/  F2FP.F16.F32.PACK_AB R8, R90, R89 ;  /* 0x000000595a08723e */ /* 0x000fe200000000ff */
[----:B------:R2:W-:Y:S01]  /*d510*/  STSM.16.M88.4 [R15], R4 ;  /* 0x000000040f007844 */ /* 0x0005e20000000200 */
[----:B------:R-:W-:Y:S01]  /*d520*/  LOP3.LUT R2, R2, R21, RZ, 0x3c, !PT ;  /* 0x0000001502027212 */ /* 0x000fe200078e3cff */
[----:B------:R-:W-:Y:S01]  /*d530*/  ULDC.64 UR4, c[0x0][0xb50] ;  /* 0x0002d40000047ab9 */ /* 0x000fe20000000a00 */
[----:B------:R-:W-:Y:S01]  /*d540*/  IMAD R89, R57, UR6, RZ ;  /* 0x0000000639597c24 */ /* 0x000fe2000f8e02ff */
[----:B------:R-:W-:Y:S01]  /*d550*/  LOP3.LUT P0, RZ, R167, 0x3, RZ, 0xc0, !PT ;  /* 0x00000003a7ff7812 */ /* 0x000fe2000780c0ff */
[----:B------:R-:W-:Y:S01]  /*d560*/  IMAD.X R21, RZ, RZ, R35, P3 ;  /* 0x000000ffff157224 */ /* 0x000fe200018e0623 */
[----:B------:R-:W-:-:S02]  /*d570*/  F2FP.F16.F32.PACK_AB R9, R103, R102 ;  /* 0x000000666709723e */ /* 0x000fc400000000ff */
[----:B------:R-:W-:Y:S02]  /*d580*/  F2FP.F16.F32.PACK_AB R10, R91, R44 ;  /* 0x0000002c5b0a723e */ /* 0x000fe400000000ff */
[----:B------:R-:W-:Y:S02]  /*d590*/  F2FP.F16.F32.PACK_AB R11, R104, R101 ;  /* 0x00000065680b723e */ /* 0x000fe400000000ff */
[----:B------:R-:W-:Y:S02]  /*d5a0*/  LEA R36, P3, R12, UR4, 0x2 ;  /* 0x000000040c247c11 */ /* 0x000fe4000f8610ff */
[----:B------:R-:W-:Y:S01]  /*d5b0*/  LOP3.LUT R24, R24, R25, RZ, 0x3c, !PT ;  /* 0x0000001918187212 */ /* 0x000fe200078e3cff */
[----:B------:R-:W-:Y:S01]  /*d5c0*/  IMAD.X R25, RZ, RZ, R35, P2 ;  /* 0x000000ffff197224 */ /* 0x000fe200010e0623 */
[C---:B------:R-:W-:Y:S01]  /*d5d0*/  ISETP.GE.OR P2, PT, R38.reuse, R89, P0 ;  /* 0x000000592600720c */ /* 0x040fe20000746670 */
[----:B--2---:R-:W-:Y:S01]  /*d5e0*/  VIADD R4, R38, 0x8 ;  /* 0x0000000826047836 */ /* 0x004fe20000000000 */
[----:B------:R2:W-:Y:S01]  /*d5f0*/  STSM.16.M88.4 [R14], R8 ;  /* 0x000000080e007844 */ /* 0x0005e20000000200 */
[----:B------:R-:W-:Y:S01]  /*d600*/  IMAD.IADD R5, R13, 0x1, R37 ;  /* 0x000000010d057824 */ /* 0x000fe200078e0225 */
[----:B------:R-:W-:-:S02]  /*d610*/  F2FP.F16.F32.PACK_AB R6, R53, R52 ;  /* 0x000000343506723e */ /* 0x000fc400000000ff */
[----:B------:R-:W-:Y:S01]  /*d620*/  ISETP.GE.OR P0, PT, R4, R89, P0 ;  /* 0x000000590400720c */ /* 0x000fe20000706670 */
[----:B------:R-:W-:Y:S01]  /*d630*/  SHFL.IDX PT, R72, R36, RZ, 0x1c1f ;  /* 0x001c1fff24487589 */ /* 0x000fe200000e0000 */
[----:B------:R-:W-:Y:S01]  /*d640*/  LEA.HI.X R37, R12, UR5, R5, 0x2, P3 ;  /* 0x000000050c257c11 */ /* 0x000fe200098f1405 */
[----:B------:R-:W-:Y:S01]  /*d650*/  ULDC.64 UR4, c[0x0][0xae8] ;  /* 0x0002ba0000047ab9 */ /* 0x000fe20000000a00 */
[----:B------:R-:W-:Y:S01]  /*d660*/  F2FP.F16.F32.PACK_AB R4, R49, R40 ;  /* 0x000000283104723e */ /* 0x000fe200000000ff */
[----:B------:R-:W-:Y:S01]  /*d670*/  SHFL.IDX PT, R78, R36, 0x1, 0x1c1f ;  /* 0x003c1f00244e7f89 */ /* 0x000fe200000e0000 */
[----:B------:R-:W-:Y:S02]  /*d680*/  F2FP.F16.F32.PACK_AB R5, R99, R98 ;  /* 0x000000626305723e */ /* 0x000fe400000000ff */
[----:B------:R-:W-:Y:S01]  /*d690*/  F2FP.F16.F32.PACK_AB R7, R100, R97 ;  /* 0x000000616407723e */ /* 0x000fe200000000ff */
[----:B------:R-:W3:Y:S01]  /*d6a0*/  SHFL.IDX PT, R73, R37, RZ, 0x1c1f ;  /* 0x001c1fff25497589 */ /* 0x000ee200000e0000 */
[----:B------:R-:W-:-:S02]  /*d6b0*/  F2FP.F16.F32.PACK_AB R12, R45, R56 ;  /* 0x000000382d0c723e */ /* 0x000fc400000000ff */
[----:B------:R-:W-:Y:S01]  /*d6c0*/  F2FP.F16.F32.PACK_AB R13, R59, R50 ;  /* 0x000000323b0d723e */ /* 0x000fe200000000ff */
[----:B------:R-:W-:Y:S01]  /*d6d0*/  STSM.16.M88.4 [R111], R4 ;  /* 0x000000046f007844 */ /* 0x000fe20000000200 */
[----:B--2---:R-:W-:Y:S02]  /*d6e0*/  F2FP.F16.F32.PACK_AB R14, R61, R60 ;  /* 0x0000003c3d0e723e */ /* 0x004fe400000000ff */
[----:B------:R-:W-:Y:S01]  /*d6f0*/  F2FP.F16.F32.PACK_AB R15, R63, R62 ;  /* 0x0000003e3f0f723e */ /* 0x000fe200000000ff */
[----:B------:R-:W2:Y:S01]  /*d700*/  SHFL.IDX PT, R79, R37, 0x1, 0x1c1f ;  /* 0x003c1f00254f7f89 */ /* 0x000ea200000e0000 */
[----:B------:R-:W-:Y:S02]  /*d710*/  F2FP.F16.F32.PACK_AB R8, R65, R64 ;  /* 0x000000404108723e */ /* 0x000fe400000000ff */
[----:B------:R-:W-:Y:S01]  /*d720*/  F2FP.F16.F32.PACK_AB R9, R67, R66 ;  /* 0x000000424309723e */ /* 0x000fe200000000ff */
[----:B------:R-:W-:Y:S01]  /*d730*/  STSM.16.M88.4 [R110], R12 ;  /* 0x0000000c6e007844 */ /* 0x000fe20000000200 */
[----:B------:R-:W-:-:S02]  /*d740*/  F2FP.F16.F32.PACK_AB R10, R69, R68 ;  /* 0x00000044450a723e */ /* 0x000fc400000000ff */
[----:B------:R-:W-:Y:S02]  /*d750*/  F2FP.F16.F32.PACK_AB R11, R71, R70 ;  /* 0x00000046470b723e */ /* 0x000fe400000000ff */
[----:B------:R-:W-:Y:S02]  /*d760*/  MOV R109, R42 ;  /* 0x0000002a006d7202 */ /* 0x000fe40000000f00 */
[----:B------:R-:W-:Y:S01]  /*d770*/  F2FP.F16.F32.PACK_AB R49, R75, R74 ;  /* 0x0000004a4b31723e */ /* 0x000fe200000000ff */
[----:B------:R-:W-:Y:S01]  /*d780*/  STSM.16.M88.4 [R55], R8 ;  /* 0x0000000837007844 */ /* 0x000fe20000000200 */
[----:B------:R-:W-:Y:S02]  /*d790*/  F2FP.F16.F32.PACK_AB R50, R77, R76 ;  /* 0x0000004c4d32723e */ /* 0x000fe400000000ff */
[----:B------:R-:W-:-:S03]  /*d7a0*/  LOP3.LUT R20, R31, 0x380, RZ, 0xc0, !PT ;  /* 0x000003801f147812 */ /* 0x000fc600078ec0ff */
[----:B------:R4:W-:Y:S01]  /*d7b0*/  STSM.16.M88.4 [R109], R48 ;  /* 0x000000306d007844 */ /* 0x0009e20000000200 */
[----:B------:R-:W-:-:S03]  /*d7c0*/  SHF.R.U64 R20, R20, 0x3, RZ ;  /* 0x0000000314147819 */ /* 0x000fc600000012ff */
[----:B------:R-:W-:Y:S01]  /*d7d0*/  STSM.16.M88.4 [R96], R80 ;  /* 0x0000005060007844 */ /* 0x000fe20000000200 */
[----:B------:R-:W-:Y:S01]  /*d7e0*/  LOP3.LUT R20, R20, R31, RZ, 0x3c, !PT ;  /* 0x0000001f14147212 */ /* 0x000fe200078e3cff */
[----:B------:R-:W-:Y:S01]  /*d7f0*/  IMAD.X R31, RZ, RZ, R35, P5 ;  /* 0x000000ffff1f7224 */ /* 0x000fe200028e0623 */
[----:B------:R-:W-:Y:S08]  /*d800*/  BAR.SYNC.DEFER_BLOCKING 0x1, 0x100 ;  /* 0x0044000000007b1d */ /* 0x000ff00000010000 */
[----:B----4-:R-:W4:Y:S08]  /*d810*/  @P1 LDC R49, c[0x0][0xbec] ;  /* 0x0002fb00ff311b82 */ /* 0x010f300000000800 */
[----:B------:R-:W0:Y:S01]  /*d820*/  @P1 LDC R51, c[0x0][0xbf0] ;  /* 0x0002fc00ff331b82 */ /* 0x000e220000000800 */
[----:B---3--:R-:W-:Y:S04]  /*d830*/  @!P2 ST.E desc[UR36][R72.64], R88 ;  /* 0x000000584800a985 */ /* 0x008fe8000c101924 */
[----:B--2---:R2:W-:Y:S04]  /*d840*/  @!P0 ST.E desc[UR36][R78.64], R0 ;  /* 0x000000004e008985 */ /* 0x0045e8000c101924 */
[----:B------:R3:W5:Y:S04]  /*d850*/  LD.E.128 R36, desc[UR36][R30.64] ;  /* 0x000000241e247980 */ /* 0x000768000c101d00 */
[----:B------:R1:W5:Y:S01]  /*d860*/  LD.E.128 R44, desc[UR36][R34.64] ;  /* 0x00000024222c7980 */ /* 0x000362000c101d00 */
[----:B--2---:R-:W-:-:S03]  /*d870*/  IMAD R0, R163, 0x20, R165 ;  /* 0x00000020a3007824 */ /* 0x004fc600078e02a5 */
[----:B------:R2:W5:Y:S01]  /*d880*/  LD.E.128 R4, desc[UR36][R28.64] ;  /* 0x000000241c047980 */ /* 0x000562000c101d00 */
[----:B---3--:R-:W-:-:S03]  /*d890*/  IMAD.IADD R30, R17, 0x1, R0 ;  /* 0x00000001111e7824 */ /* 0x008fc600078e0200 */
[----:B------:R3:W5:Y:S01]  /*d8a0*/  LD.E.128 R60, desc[UR36][R20.64] ;  /* 0x00000024143c7980 */ /* 0x000762000c101d00 */
[----:B-1----:R-:W-:Y:S02]  /*d8b0*/  IMAD R35, R58, UR4, RZ ;  /* 0x000000043a237c24 */ /* 0x002fe4000f8e02ff */
[----:B----4-:R-:W-:Y:S01]  /*d8c0*/  @P1 IMAD.HI.U32 R0, R30, R49, RZ ;  /* 0x000000311e001227 */ /* 0x010fe200078e00ff */
[----:B------:R1:W5:Y:S03]  /*d8d0*/  LD.E.128 R52, desc[UR36][R24.64] ;  /* 0x0000002418347980 */ /* 0x000366000c101d00 */
[C---:B------:R-:W-:Y:S01]  /*d8e0*/  IMAD R35, R164.reuse, UR5, R35 ;  /* 0x00000005a4237c24 */ /* 0x040fe2000f8e0223 */
[----:B------:R4:W5:Y:S01]  /*d8f0*/  LD.E.128 R12, desc[UR36][R2.64] ;  /* 0x00000024020c7980 */ /* 0x000962000c101d00 */
[----:B--2---:R-:W-:Y:S01]  /*d900*/  IMAD.WIDE.U32 R28, R164, UR4, RZ ;  /* 0x00000004a41c7c25 */ /* 0x004fe2000f8e00ff */
[----:B------:R-:W-:-:S02]  /*d910*/  ULDC.64 UR4, c[0x0][0xaf0] ;  /* 0x0002bc0000047ab9 */ /* 0x000fc40000000a00 */
[----:B------:R-:W5:Y:S01]  /*d920*/  LD.E.128 R40, desc[UR36][R32.64] ;  /* 0x0000002420287980 */ /* 0x000f62000c101d00 */
[----:B---3--:R-:W-:Y:S01]  /*d930*/  IMAD.MOV.U32 R21, RZ, RZ, R30 ;  /* 0x000000ffff157224 */ /* 0x008fe200078e001e */
[----:B0-----:R-:W-:Y:S01]  /*d940*/  @P1 SHF.R.U32.HI R21, RZ, R51, R0 ;  /* 0x00000033ff151219 */ /* 0x001fe20000011600 */
[----:B-1----:R-:W-:Y:S01]  /*d950*/  IMAD R25, R112, UR4, RZ ;  /* 0x0000000470197c24 */ /* 0x002fe2000f8e02ff */
[----:B------:R0:W5:Y:S01]  /*d960*/  LD.E.128 R8, desc[UR36][R26.64] ;  /* 0x000000241a087980 */ /* 0x000162000c101d00 */
[----:B----4-:R-:W-:Y:S02]  /*d970*/  IMAD.IADD R3, R29, 0x1, R35 ;  /* 0x000000011d037824 */ /* 0x010fe400078e0223 */
[----:B------:R-:W-:Y:S01]  /*d980*/  IMAD.MOV.U32 R2, RZ, RZ, R28 ;  /* 0x000000ffff027224 */ /* 0x000fe200078e001c */
[--C-:B------:R-:W-:Y:S01]  /*d990*/  SHF.R.S32.HI R0, RZ, 0x1f, R21.reuse ;  /* 0x0000001fff007819 */ /* 0x100fe20000011415 */
[----:B------:R-:W-:Y:S01]  /*d9a0*/  IMAD.MOV R20, RZ, RZ, -R21 ;  /* 0x000000ffff147224 */ /* 0x000fe200078e0a15 */
[----:B------:R-:W-:Y:S01]  /*d9b0*/  @!PT LDS RZ, [RZ] ;  /* 0x00000000fffff984 */ /* 0x000fe20000000800 */
[----:B------:R-:W-:Y:S01]  /*d9c0*/  @!PT LDS RZ, [RZ] ;  /* 0x00000000fffff984 */ /* 0x000fe20000000800 */
[----:B------:R-:W-:Y:S01]  /*d9d0*/  @!PT LDS RZ, [RZ] ;  /* 0x00000000fffff984 */ /* 0x000fe20000000800 */
[----:B------:R-:W-:Y:S01]  /*d9e0*/  @!PT LDS RZ, [RZ] ;  /* 0x00000000fffff984 */ /* 0x000fe20000000800 */
[----:B------:R1:W-:Y:S06]  /*d9f0*/  MEMBAR.ALL.CTA ;  /* 0x0000000000007992 */ /* 0x0003ec0000008000 */
[----:B-1----:R-:W1:Y:S01]  /*da00*/  FENCE.VIEW.ASYNC.S ;  /* 0x00000000000073c6 */ /* 0x002e620000000000 */
[----:B------:R-:W-:-:S02]  /*da10*/  IMAD R25, R162, UR5, R25 ;  /* 0x00000005a2197c24 */ /* 0x000fc4000f8e0219 */
[----:B------:R-:W-:Y:S01]  /*da20*/  IMAD.WIDE.U32 R2, R162, UR4, R2 ;  /* 0x00000004a2027c25 */ /* 0x000fe2000f8e0002 */
[----:B------:R-:W-:-:S03]  /*da30*/  ULDC.64 UR4, c[0x0][0xae0] ;  /* 0x0002b80000047ab9 */ /* 0x000fc60000000a00 */
[----:B------:R-:W-:Y:S02]  /*da40*/  IMAD R0, R0, UR4, RZ ;  /* 0x0000000400007c24 */ /* 0x000fe4000f8e02ff */
[----:B------:R-:W-:Y:S02]  /*da50*/  IMAD R57, R57, R20, R30 ;  /* 0x0000001439397224 */ /* 0x000fe400078e021e */
[----:B------:R-:W-:Y:S02]  /*da60*/  IMAD.IADD R3, R3, 0x1, R25 ;  /* 0x0000000103037824 */ /* 0x000fe400078e0219 */
[C---:B------:R-:W-:Y:S01]  /*da70*/  IMAD R25, R21.reuse, UR5, R0 ;  /* 0x0000000515197c24 */ /* 0x040fe2000f8e0200 */
[----:B------:R-:W-:Y:S01]  /*da80*/  SHF.R.S32.HI R0, RZ, 0x1f, R57 ;  /* 0x0000001fff007819 */ /* 0x000fe20000011439 */
[----:B------:R-:W-:Y:S01]  /*da90*/  IMAD.WIDE.U32 R2, R21, UR4, R2 ;  /* 0x0000000415027c25 */ /* 0x000fe2000f8e0002 */
[----:B------:R-:W-:-:S03]  /*daa0*/  ULDC.64 UR4, c[0x0][0xad8] ;  /* 0x0002b60000047ab9 */ /* 0x000fc60000000a00 */
[----:B------:R-:W-:Y:S02]  /*dab0*/  IMAD.IADD R3, R3, 0x1, R25 ;  /* 0x0000000103037824 */ /* 0x000fe400078e0219 */
[----:B------:R-:W-:Y:S02]  /*dac0*/  IMAD R20, R0, UR4, RZ ;  /* 0x0000000400147c24 */ /* 0x000fe4000f8e02ff */
[----:B0-----:R-:W-:Y:S02]  /*dad0*/  IMAD.IADD R26, R165, 0x1, R17 ;  /* 0x00000001a51a7824 */ /* 0x001fe400078e0211 */
[C---:B------:R-:W-:Y:S02]  /*dae0*/  IMAD R17, R57.reuse, UR5, R20 ;  /* 0x0000000539117c24 */ /* 0x040fe4000f8e0214 */
[----:B------:R-:W-:Y:S01]  /*daf0*/  IMAD.WIDE.U32 R2, R57, UR4, R2 ;  /* 0x0000000439027c25 */ /* 0x000fe2000f8e0002 */
[----:B------:R-:W-:Y:S01]  /*db00*/  ISETP.GE.AND P2, PT, R26, R89, PT ;  /* 0x000000591a00720c */ /* 0x000fe20003f46270 */
[----:B------:R-:W-:-:S02]  /*db10*/  ULDC.64 UR4, c[0x0][0xa80] ;  /* 0x0002a00000047ab9 */ /* 0x000fc40000000a00 */
[----:B------:R-:W-:Y:S02]  /*db20*/  VIADD R0, R26, 0x20 ;  /* 0x000000201a007836 */ /* 0x000fe40000000000 */
[----:B------:R-:W-:Y:S01]  /*db30*/  IMAD.IADD R3, R3, 0x1, R17 ;  /* 0x0000000103037824 */ /* 0x000fe200078e0211 */
[----:B------:R-:W-:Y:S01]  /*db40*/  LEA R17, P3, R2, UR4, 0x1 ;  /* 0x0000000402117c11 */ /* 0x000fe2000f8608ff */
[----:B------:R-:W-:Y:S01]  /*db50*/  VIADD R23, R23, 0x2a820 ;  /* 0x0002a82017177836 */ /* 0x000fe20000000000 */
[-C--:B------:R-:W-:Y:S01]  /*db60*/  ISETP.GE.AND P0, PT, R0, R89.reuse, PT ;  /* 0x000000590000720c */ /* 0x080fe20003f06270 */
[----:B------:R-:W-:Y:S01]  /*db70*/  VIADD R0, R26, 0x40 ;  /* 0x000000401a007836 */ /* 0x000fe20000000000 */
[----:B------:R-:W-:Y:S02]  /*db80*/  LEA.HI.X R24, R2, UR5, R3, 0x1, P3 ;  /* 0x0000000502187c11 */ /* 0x000fe400098f0c03 */
[----:B------:R-:W-:Y:S01]  /*db90*/  PRMT R23, RZ, 0x654, R23 ;  /* 0x00000654ff177816 */ /* 0x000fe20000000017 */
[----:B-1----:R0:W1:Y:S01]  /*dba0*/  SHFL.IDX PT, R20, R17, RZ, 0x181f ;  /* 0x00181fff11147589 */ /* 0x00206200000e0000 */
[----:B------:R-:W-:Y:S01]  /*dbb0*/  ISETP.GE.AND P1, PT, R0, R89, PT ;  /* 0x000000590000720c */ /* 0x000fe20003f26270 */
[----:B------:R-:W-:Y:S01]  /*dbc0*/  BSSY B1, `(.L_x_1050) ;  /* 0x000000d000017945 */ /* 0x000fe20003800000 */
[----:B------:R0:W-:Y:S01]  /*dbd0*/  SYNCS.ARRIVE.TRANS64.RED.A1T0 RZ, [R23+URZ], RZ ;  /* 0x000000ff17ff79a7 */ /* 0x0001e2000810043f */
[----:B------:R0:W2:Y:S02]  /*dbe0*/  SHFL.IDX PT, R0, R24, RZ, 0x181f ;  /* 0x00181fff18007589 */ /* 0x0000a400000e0000 */
[----:B------:R-:W-:Y:S08]  /*dbf0*/  @P2 BRA `(.L_x_1051) ;  /* 0x0000000000242947 */ /* 0x000ff00003800000 */
        /* <DEDUP_REMOVED lines=9> */
.L_x_1051:
[----:B------:R-:W-:Y:S05]  /*dc90*/  BSYNC B1 ;  /* 0x0000000000017941 */ /* 0x000fea0003800000 */
.L_x_1050:
        /* <DEDUP_REMOVED lines=13> */
.L_x_1053:
[----:B------:R-:W-:Y:S05]  /*dd70*/  BSYNC B1 ;  /* 0x0000000000017941 */ /* 0x000fea0003800000 */
.L_x_1052:
[----:B----4-:R4:W0:Y:S01]  /*dd80*/  SHFL.IDX PT, R0, R24, 0x2, 0x181f ;  /* 0x00581f0018007f89 */ /* 0x01082200000e0000 */
        /* <DEDUP_REMOVED lines=8> */
[-C--:B0-----:R-:W-:Y:S02]  /*de10*/  @!P2 LEA.HI.X R3, R160, R0.reuse, R173, 0x1, P0 ;  /* 0x00000000a003a211 */ /* 0x081fe400000f0cad */
[----:B------:R-:W-:-:S03]  /*de20*/  @!P3 LEA.HI.X R21, R161, R0, R172, 0x1, P1 ;  /* 0x00000000a115b211 */ /* 0x000fc600008f0cac */
[----:B-----5:R3:W-:Y:S04]  /*de30*/  @!P2 ST.E.128 desc[UR36][R2.64], R36 ;  /* 0x000000240200a985 */ /* 0x0207e8000c101d24 */
[----:B------:R3:W-:Y:S02]  /*de40*/  @!P3 ST.E.128 desc[UR36][R20.64], R12 ;  /* 0x0000000c1400b985 */ /* 0x0007e4000c101d24 */
.L_x_1055:
[----:B------:R-:W-:Y:S05]  /*de50*/  BSYNC B1 ;  /* 0x0000000000017941 */ /* 0x000fea0003800000 */
.L_x_1054:
[----:B0-----:R-:W-:Y:S01]  /*de60*/  VIADD R0, R26, 0x60 ;  /* 0x000000601a007836 */ /* 0x001fe20000000000 */
[----:B--2-4-:R-:W0:Y:S04]  /*de70*/  SHFL.IDX PT, R24, R24, 0x3, 0x181f ;  /* 0x00781f0018187f89 */ /* 0x014e2800000e0000 */
[----:B------:R-:W-:Y:S01]  /*de80*/  ISETP.GE.AND P0, PT, R0, R89, PT ;  /* 0x000000590000720c */ /* 0x000fe20003f06270 */
[----:B------:R-:W2:-:S12]  /*de90*/  SHFL.IDX PT, R17, R17, 0x3, 0x181f ;  /* 0x00781f0011117f89 */ /* 0x000e9800000e0000 */
[----:B------:R-:W-:Y:S05]  /*dea0*/  @P0 BRA `(.L_x_1056) ;  /* 0x00000008006c0947 */ /* 0x000fea0003800000 */
[----:B------:R-:W-:Y:S02]  /*deb0*/  ULDC UR4, c[0x0][0xac8] ;  /* 0x0002b20000047ab9 */ /* 0x000fe40000000800 */
[----:B------:R-:W-:-:S13]  /*dec0*/  ISETP.GE.AND P1, PT, R160, UR4, PT ;  /* 0x00000004a0007c0c */ /* 0x000fda000bf26270 */
[----:B--23--:R-:W-:-:S04]  /*ded0*/  @!P1 LEA R2, P0, R160, R17, 0x1 ;  /* 0x00000011a0029211 */ /* 0x00cfc800078008ff */
[----:B0-----:R-:W-:Y:S02]  /*dee0*/  @!P1 LEA.HI.X R3, R160, R24, R173, 0x1, P0 ;  /* 0x00000018a0039211 */ /* 0x001fe400000f0cad */
[----:B------:R-:W-:-:S03]  /*def0*/  ISETP.GE.AND P0, PT, R161, UR4, PT ;  /* 0x00000004a1007c0c */ /* 0x000fc6000bf06270 */
[----:B-----5:R4:W-:Y:S10]  /*df00*/  @!P1 ST.E.128 desc[UR36][R2.64], R4 ;  /* 0x0000000402009985 */ /* 0x0209f4000c101d24 */
[----:B------:R-:W-:Y:S05]  /*df10*/  @P0 BRA `(.L_x_1056) ;  /* 0x0000000800500947 */ /* 0x000fea0003800000 */
[----:B----4-:R-:W-:-:S04]  /*df20*/  LEA R2, P0, R161, R17, 0x1 ;  /* 0x00000011a1027211 */ /* 0x010fc800078008ff */
[----:B------:R-:W-:-:S05]  /*df30*/  LEA.HI.X R3, R161, R24, R172, 0x1, P0 ;  /* 0x00000018a1037211 */ /* 0x000fca00000f0cac */
[----:B------:R0:W-:Y:S01]  /*df40*/  ST.E.128 desc[UR36][R2.64], R8 ;  /* 0x0000000802007985 */ /* 0x0001e2000c101d24 */
[----:B------:R-:W-:Y:S05]  /*df50*/  BRA `(.L_x_1056) ;  /* 0x0000000800407947 */ /* 0x000fea0003800000 */
.L_x_1049:
[----:B------:R-:W2:Y:S01]  /*df60*/  LDC R11, c[0x0][0xbe8] ;  /* 0x0002fa00ff0b7b82 */ /* 0x000ea20000000800 */
[----:B------:R-:W-:Y:S01]  /*df70*/  ISETP.GE.AND P0, PT, R174, 0x80, PT ;  /* 0x00000080ae00780c */ /* 0x000fe20003f06270 */
[----:B------:R-:W-:Y:S01]  /*df80*/  IMAD R0, R163, 0x20, R165 ;  /* 0x00000020a3007824 */ /* 0x000fe200078e02a5 */
[----:B------:R-:W-:Y:S01]  /*df90*/  BSSY B1, `(.L_x_1057) ;  /* 0x000002e000017945 */ /* 0x000fe20003800000 */
[----:B------:R-:W-:Y:S02]  /*dfa0*/  SHF.R.S32.HI R6, RZ, 0x1f, R164 ;  /* 0x0000001fff067819 */ /* 0x000fe400000114a4 */
[----:B------:R-:W-:Y:S01]  /*dfb0*/  IMAD.IADD R12, R17, 0x1, R0 ;  /* 0x00000001110c7824 */ /* 0x000fe200078e0200 */
[----:B------:R-:W-:Y:S02]  /*dfc0*/  SHF.R.S32.HI R8, RZ, 0x1f, R162 ;  /* 0x0000001fff087819 */ /* 0x000fe400000114a2 */
[----:B--2---:R-:W-:-:S13]  /*dfd0*/  ISETP.NE.AND P1, PT, R11, 0x1, PT ;  /* 0x000000010b00780c */ /* 0x004fda0003f25270 */
[----:B------:R-:W2:Y:S08]  /*dfe0*/  @P1 LDC R13, c[0x0][0xbec] ;  /* 0x0002fb00ff0d1b82 */ /* 0x000eb00000000800 */
[----:B------:R-:W3:Y:S01]  /*dff0*/  @P1 LDC R15, c[0x0][0xbf0] ;  /* 0x0002fc00ff0f1b82 */ /* 0x000ee20000000800 */
[----:B------:R-:W-:Y:S05]  /*e000*/  @P0 BRA `(.L_x_1058) ;  /* 0x0000000000980947 */ /* 0x000fea0003800000 */
[----:B------:R-:W4:Y:S01]  /*e010*/  S2R R2, SR_TID.X ;  /* 0x0000000000027919 */ /* 0x000f220000002100 */
[----:B------:R-:W5:Y:S01]  /*e020*/  LDC R10, c[0x0][0xbe8] ;  /* 0x0002fa00ff0a7b82 */ /* 0x000f620000000800 */
[----:B------:R-:W-:Y:S02]  /*e030*/  ULDC UR4, c[0x0][0xa88] ;  /* 0x0002a20000047ab9 */ /* 0x000fe40000000800 */
[----:B-----5:R-:W-:Y:S01]  /*e040*/  IMAD R3, R10, UR4, RZ ;  /* 0x000000040a037c24 */ /* 0x020fe2000f8e02ff */
[----:B----4-:R-:W-:-:S04]  /*e050*/  IADD3 R4, R17, -0x80, R2 ;  /* 0xffffff8011047810 */ /* 0x010fc80007ffe002 */
[----:B------:R-:W-:-:S13]  /*e060*/  ISETP.GE.AND P0, PT, R4, R3, PT ;  /* 0x000000030400720c */ /* 0x000fda0003f06270 */
[----:B------:R-:W-:Y:S05]  /*e070*/  @P0 BRA `(.L_x_1058) ;  /* 0x00000000007c0947 */ /* 0x000fea0003800000 */
[----:B------:R-:W-:Y:S01]  /*e080*/  ISETP.NE.AND P0, PT, R10, 0x1, PT ;  /* 0x000000010a00780c */ /* 0x000fe20003f05270 */
[----:B------:R-:W-:Y:S01]  /*e090*/  ULDC.64 UR4, c[0x0][0xb90] ;  /* 0x0002e40000047ab9 */ /* 0x000fe20000000a00 */
[----:B------:R-:W-:Y:S02]  /*e0a0*/  IMAD.MOV.U32 R5, RZ, RZ, R4 ;  /* 0x000000ffff057224 */ /* 0x000fe400078e0004 */
[----:B------:R-:W-:-:S04]  /*e0b0*/  IMAD R7, R6, UR4, RZ ;  /* 0x0000000406077c24 */ /* 0x000fc8000f8e02ff */
[----:B------:R-:W-:-:S05]  /*e0c0*/  IMAD R7, R164, UR5, R7 ;  /* 0x00000005a4077c24 */ /* 0x000fca000f8e0207 */
[----:B------:R-:W4:Y:S08]  /*e0d0*/  @P0 LDC R3, c[0x0][0xbec] ;  /* 0x0002fb00ff030b82 */ /* 0x000f300000000800 */
[----:B------:R-:W5:Y:S01]  /*e0e0*/  @P0 LDC R9, c[0x0][0xbf0] ;  /* 0x0002fc00ff090b82 */ /* 0x000f620000000800 */
[----:B----4-:R-:W-:-:S04]  /*e0f0*/  @P0 IMAD.HI.U32 R0, R4, R3, RZ ;  /* 0x0000000304000227 */ /* 0x010fc800078e00ff */
[----:B------:R-:W-:Y:S01]  /*e100*/  IMAD.WIDE.U32 R2, R164, UR4, RZ ;  /* 0x00000004a4027c25 */ /* 0x000fe2000f8e00ff */
[----:B------:R-:W-:Y:S01]  /*e110*/  ULDC.64 UR4, c[0x0][0xb98] ;  /* 0x0002e60000047ab9 */ /* 0x000fe20000000a00 */
[----:B-----5:R-:W-:Y:S02]  /*e120*/  @P0 SHF.R.U32.HI R5, RZ, R9, R0 ;  /* 0x00000009ff050219 */ /* 0x020fe40000011600 */
[----:B------:R-:W-:Y:S02]  /*e130*/  IMAD.IADD R3, R3, 0x1, R7 ;  /* 0x0000000103037824 */ /* 0x000fe400078e0207 */
[----:B------:R-:W-:Y:S02]  /*e140*/  IMAD R9, R8, UR4, RZ ;  /* 0x0000000408097c24 */ /* 0x000fe4000f8e02ff */
[----:B------:R-:W-:Y:S02]  /*e150*/  IMAD.MOV R7, RZ, RZ, -R5 ;  /* 0x000000ffff077224 */ /* 0x000fe400078e0a05 */
[----:B------:R-:W-:-:S04]  /*e160*/  IMAD.WIDE.U32 R2, R162, UR4, R2 ;  /* 0x00000004a2027c25 */ /* 0x000fc8000f8e0002 */
[----:B------:R-:W-:Y:S01]  /*e170*/  IMAD R7, R10, R7, R4 ;  /* 0x000000070a077224 */ /* 0x000fe200078e0204 */
[----:B------:R-:W-:Y:S01]  /*e180*/  IADD3 R2, P0, R5, R2, RZ ;  /* 0x0000000205027210 */ /* 0x000fe20007f1e0ff */
[----:B------:R-:W-:Y:S01]  /*e190*/  IMAD R4, R162, UR5, R9 ;  /* 0x00000005a2047c24 */ /* 0x000fe2000f8e0209 */
[----:B------:R-:W-:Y:S01]  /*e1a0*/  SHF.R.S32.HI R9, RZ, 0x1f, R5 ;  /* 0x0000001fff097819 */ /* 0x000fe20000011405 */
[----:B------:R-:W-:Y:S01]  /*e1b0*/  ULDC.64 UR4, c[0x0][0xb88] ;  /* 0x0002e20000047ab9 */ /* 0x000fe20000000a00 */
        /* <DEDUP_REMOVED lines=11> */
.L_x_1058:
[----:B------:R-:W-:Y:S05]  /*e270*/  BSYNC B1 ;  /* 0x0000000000017941 */ /* 0x000fea0003800000 */
.L_x_1057:
[----:B------:R-:W-:Y:S01]  /*e280*/  ULDC.64 UR4, c[0x0][0xae8] ;  /* 0x0002ba0000047ab9 */ /* 0x000fe20000000a00 */
[----:B--2---:R-:W-:Y:S01]  /*e290*/  @P1 IMAD.HI.U32 R0, R12, R13, RZ ;  /* 0x0000000d0c001227 */ /* 0x004fe200078e00ff */
[----:B------:R-:W-:Y:S01]  /*e2a0*/  ULDC UR6, c[0x0][0xa88] ;  /* 0x0002a20000067ab9 */ /* 0x000fe20000000800 */
[----:B------:R-:W-:Y:S02]  /*e2b0*/  BSSY B1, `(.L_x_1059) ;  /* 0x0000030000017945 */ /* 0x000fe40003800000 */
[----:B----4-:R-:W-:Y:S02]  /*e2c0*/  IMAD R3, R6, UR4, RZ ;  /* 0x0000000406037c24 */ /* 0x010fe4000f8e02ff */
[----:B------:R-:W-:Y:S01]  /*e2d0*/  IMAD.MOV.U32 R5, RZ, RZ, R12 ;  /* 0x000000ffff057224 */ /* 0x000fe200078e000c */
[----:B---3--:R-:W-:Y:S01]  /*e2e0*/  @P1 SHF.R.U32.HI R5, RZ, R15, R0 ;  /* 0x0000000fff051219 */ /* 0x008fe20000011600 */
[C---:B------:R-:W-:Y:S02]  /*e2f0*/  IMAD R7, R164.reuse, UR5, R3 ;  /* 0x00000005a4077c24 */ /* 0x040fe4000f8e0203 */
[----:B------:R-:W-:Y:S01]  /*e300*/  IMAD.WIDE.U32 R2, R164, UR4, RZ ;  /* 0x00000004a4027c25 */ /* 0x000fe2000f8e00ff */
[----:B------:R-:W-:Y:S01]  /*e310*/  ULDC.64 UR4, c[0x0][0xaf0] ;  /* 0x0002bc0000047ab9 */ /* 0x000fe20000000a00 */
[----:B------:R-:W-:-:S02]  /*e320*/  SHF.R.S32.HI R0, RZ, 0x1f, R5 ;  /* 0x0000001fff007819 */ /* 0x000fc40000011405 */
[----:B------:R-:W-:Y:S02]  /*e330*/  IMAD R9, R8, UR4, RZ ;  /* 0x0000000408097c24 */ /* 0x000fe4000f8e02ff */
[----:B------:R-:W-:Y:S02]  /*e340*/  IMAD.IADD R3, R3, 0x1, R7 ;  /* 0x0000000103037824 */ /* 0x000fe400078e0207 */
[----:B------:R-:W-:Y:S02]  /*e350*/  IMAD.MOV R7, RZ, RZ, -R5 ;  /* 0x000000ffff077224 */ /* 0x000fe400078e0a05 */
[C---:B------:R-:W-:Y:S02]  /*e360*/  IMAD R9, R162.reuse, UR5, R9 ;  /* 0x00000005a2097c24 */ /* 0x040fe4000f8e0209 */
        /* <DEDUP_REMOVED lines=11> */
[----:B------:R-:W-:Y:S02]  /*e420*/  IMAD.IADD R6, R165, 0x1, R17 ;  /* 0x00000001a5067824 */ /* 0x000fe400078e0211 */
[----:B------:R-:W-:Y:S02]  /*e430*/  IMAD R11, R11, UR6, RZ ;  /* 0x000000060b0b7c24 */ /* 0x000fe4000f8e02ff */
        /* <DEDUP_REMOVED lines=10> */
[----:B------:R2:W3:Y:S02]  /*e4e0*/  SHFL.IDX PT, R2, R4, RZ, 0x181f ;  /* 0x00181fff04027589 */ /* 0x0004e400000e0000 */
[----:B------:R-:W-:Y:S02]  /*e4f0*/  ISETP.GE.AND P0, PT, R0, R11, PT ;  /* 0x0000000b0000720c */ /* 0x000fe40003f06270 */
[----:B------:R2:W4:Y:S01]  /*e500*/  SHFL.IDX PT, R0, R5, RZ, 0x181f ;  /* 0x00181fff05007589 */ /* 0x00052200000e0000 */
[----:B------:R-:W-:Y:S10]  /*e510*/  @P2 BRA `(.L_x_1060) ;  /* 0x0000000000242947 */ /* 0x000ff40003800000 */
[----:B------:R-:W-:Y:S02]  /*e520*/  ULDC UR4, c[0x0][0xac8] ;  /* 0x0002b20000047ab9 */ /* 0x000fe40000000800 */
[----:B------:R-:W-:Y:S02]  /*e530*/  ISETP.GE.AND P4, PT, R160, UR4, PT ;  /* 0x00000004a0007c0c */ /* 0x000fe4000bf86270 */
[----:B------:R-:W-:-:S11]  /*e540*/  ISETP.GE.AND P5, PT, R161, UR4, PT ;  /* 0x00000004a1007c0c */ /* 0x000fd6000bfa6270 */
[CC--:B---3--:R-:W-:Y:S02]  /*e550*/  @!P4 LEA R8, P2, R160.reuse, R2.reuse, 0x1 ;  /* 0x00000002a008c211 */ /* 0x0c8fe400078408ff */
[C---:B------:R-:W-:Y:S02]  /*e560*/  @!P5 LEA R2, P3, R161.reuse, R2, 0x1 ;  /* 0x00000002a102d211 */ /* 0x040fe400078608ff */
[-C--:B----4-:R-:W-:Y:S02]  /*e570*/  @!P4 LEA.HI.X R9, R160, R0.reuse, R173, 0x1, P2 ;  /* 0x00000000a009c211 */ /* 0x090fe400010f0cad */
[----:B------:R-:W-:-:S03]  /*e580*/  @!P5 LEA.HI.X R3, R161, R0, R172, 0x1, P3 ;  /* 0x00000000a103d211 */ /* 0x000fc600018f0cac */
[----:B------:R3:W-:Y:S04]  /*e590*/  @!P4 ST.E.128 desc[UR36][R8.64], RZ ;  /* 0x000000ff0800c985 */ /* 0x0007e8000c101d24 */
[----:B------:R3:W-:Y:S02]  /*e5a0*/  @!P5 ST.E.128 desc[UR36][R2.64], RZ ;  /* 0x000000ff0200d985 */ /* 0x0007e4000c101d24 */
.L_x_1060:
[----:B------:R-:W-:Y:S05]  /*e5b0*/  BSYNC B1 ;  /* 0x0000000000017941 */ /* 0x000fea0003800000 */
.L_x_1059:
[----:B----4-:R4:W0:Y:S01]  /*e5c0*/  SHFL.IDX PT, R0, R5, 0x1, 0x181f ;  /* 0x00381f0005007f89 */ /* 0x01082200000e0000 */
[----:B------:R-:W-:Y:S03]  /*e5d0*/  BSSY B1, `(.L_x_1061) ;  /* 0x000000c000017945 */ /* 0x000fe60003800000 */
[----:B---3--:R4:W3:Y:S01]  /*e5e0*/  SHFL.IDX PT, R2, R4, 0x1, 0x181f ;  /* 0x00381f0004027f89 */ /* 0x0088e200000e0000 */
        /* <DEDUP_REMOVED lines=8> */
[----:B------:R0:W-:Y:S04]  /*e670*/  @!P3 ST.E.128 desc[UR36][R8.64], RZ ;  /* 0x000000ff0800b985 */ /* 0x0001e8000c101d24 */
[----:B------:R0:W-:Y:S02]  /*e680*/  @!P4 ST.E.128 desc[UR36][R2.64], RZ ;  /* 0x000000ff0200c985 */ /* 0x0001e4000c101d24 */
.L_x_1062:
[----:B------:R-:W-:Y:S05]  /*e690*/  BSYNC B1 ;  /* 0x0000000000017941 */ /* 0x000fea0003800000 */
.L_x_1061:
[----:B0-----:R0:W0:Y:S01]  /*e6a0*/  SHFL.IDX PT, R0, R5, 0x2, 0x181f ;  /* 0x00581f0005007f89 */ /* 0x00102200000e0000 */
[----:B------:R-:W-:Y:S03]  /*e6b0*/  BSSY B1, `(.L_x_1063) ;  /* 0x000000c000017945 */ /* 0x000fe60003800000 */
[----:B---3--:R3:W0:Y:S01]  /*e6c0*/  SHFL.IDX PT, R2, R4, 0x2, 0x181f ;  /* 0x00581f0004027f89 */ /* 0x00862200000e0000 */
        /* <DEDUP_REMOVED lines=10> */
.L_x_1064:
[----:B------:R-:W-:Y:S05]  /*e770*/  BSYNC B1 ;  /* 0x0000000000017941 */ /* 0x000fea0003800000 */
.L_x_1063:
[----:B0-----:R-:W-:Y:S01]  /*e780*/  VIADD R0, R6, 0x60 ;  /* 0x0000006006007836 */ /* 0x001fe20000000000 */
[----:B--2-4-:R-:W0:Y:S04]  /*e790*/  SHFL.IDX PT, R5, R5, 0x3, 0x181f ;  /* 0x00781f0005057f89 */ /* 0x014e2800000e0000 */
[----:B------:R-:W-:Y:S01]  /*e7a0*/  ISETP.GE.AND P0, PT, R0, R11, PT ;  /* 0x0000000b0000720c */ /* 0x000fe20003f06270 */
[----:B------:R2:W4:-:S12]  /*e7b0*/  SHFL.IDX PT, R2, R4, 0x3, 0x181f ;  /* 0x00781f0004027f89 */ /* 0x00051800000e0000 */
[----:B--2---:R-:W-:Y:S05]  /*e7c0*/  @P0 BRA `(.L_x_1056) ;  /* 0x0000000000240947 */ /* 0x004fea0003800000 */
        /* <DEDUP_REMOVED lines=9> */
.L_x_1056:
[----:B------:R-:W-:Y:S05]  /*e860*/  BSYNC B0 ;  /* 0x0000000000007941 */ /* 0x000fea0003800000 */
.L_x_1048:
[----:B------:R-:W-:Y:S02]  /*e870*/  ULDC UR4, c[0x0][0xc38] ;  /* 0x00030e0000047ab9 */ /* 0x000fe40000000800 */
[----:B-1----:R-:W-:-:S13]  /*e880*/  ISETP.GE.AND P0, PT, R16, UR4, PT ;  /* 0x0000000410007c0c */ /* 0x002fda000bf06270 */
[----:B------:R-:W-:Y:S05]  /*e890*/  @!P0 BRA `(.L_x_1065) ;  /* 0xffffff2400148947 */ /* 0x000fea000383ffff */
[----:B------:R-:W-:Y:S05]  /*e8a0*/  EXIT ;  /* 0x000000000000794d */ /* 0x000fea0003800000 */
.L_x_959:
[----:B------:R-:W-:-:S08]  /*e8b0*/  NOP ;  /* 0x0000000000007918 */ /* 0x000fd00000000000 */
[----:B0-----:R-:W0:-:S00]  /*e8c0*/  USETMAXREG.DEALLOC.CTAPOOL 0x28 ;  /* 0x00000028000079c8 */ /* 0x001e0000080e0500 */
[----:B0-----:R-:W-:-:S06]  /*e8d0*/  LOP3.LUT R0, R0, 0x3, RZ, 0xc0, !PT ;  /* 0x0000000300007812 */ /* 0x001fcc00078ec0ff */
[----:B------:R-:W0:Y:S01]  /*e8e0*/  S2UR UR9, SR_CTAID.X ;  /* 0x00000000000979c3 */ /* 0x000e220000002500 */
[----:B------:R-:W-:Y:S01]  /*e8f0*/  LOP3.LUT R19, R19, 0xfffff7ff, RZ, 0xc0, !PT ;  /* 0xfffff7ff13137812 */ /* 0x000fe200078ec0ff */
[----:B------:R-:W-:Y:S01]  /*e900*/  STL [R1], RZ ;  /* 0x000000ff01007387 */ /* 0x000fe20000100800 */
[----:B------:R-:W-:Y:S02]  /*e910*/  IMAD.MOV.U32 R23, RZ, RZ, RZ ;  /* 0x000000ffff177224 */ /* 0x000fe400078e00ff */
[----:B------:R-:W-:Y:S01]  /*e920*/  IMAD.MOV.U32 R26, RZ, RZ, 0x1 ;  /* 0x00000001ff1a7424 */ /* 0x000fe200078e00ff */
[----:B------:R1:W2:Y:S02]  /*e930*/  SHFL.IDX PT, R2, R0, RZ, 0x1f ;  /* 0x00001fff00027589 */ /* 0x0002a400000e0000 */
[----:B-1----:R-:W0:Y:S01]  /*e940*/  LDC R0, c[0x0][0xc38] ;  /* 0x00030e00ff007b82 */ /* 0x002e220000000800 */
[----:B--2---:R-:W-:-:S13]  /*e950*/  ISETP.NE.AND P0, PT, R2, RZ, PT ;  /* 0x000000ff0200720c */ /* 0x004fda0003f05270 */
[----:B------:R-:W-:Y:S01]  /*e960*/  @P0 LOP3.LUT R19, R19, 0x800, RZ, 0xfc, !PT ;  /* 0x0000080013130812 */ /* 0x000fe200078efcff */
[----:B------:R-:W-:Y:S06]  /*e970*/  @P0 BAR.ARV 0x4, 0x180 ;  /* 0x0106000000000b1d */ /* 0x000fec0000002000 */
[----:B0-----:R-:W-:-:S13]  /*e980*/  ISETP.LE.AND P0, PT, R0, UR9, PT ;  /* 0x0000000900007c0c */ /* 0x001fda000bf03270 */
[----:B------:R-:W-:Y:S05]  /*e990*/  @P0 BRA `(.L_x_1066) ;  /* 0x0000003c00f40947 */ /* 0x000fea0003800000 */
[----:B------:R-:W2:Y:S01]  /*e9a0*/  LDL R3, [R1+0x4] ;  /* 0x0000040001037983 */ /* 0x000ea20000100800 */
[----:B------:R-:W-:Y:S01]  /*e9b0*/  ULDC.64 UR38, c[0x0][0x2f0] ;  /* 0x0000bc0000267ab9 */ /* 0x000fe20000000a00 */
[----:B------:R-:W-:Y:S01]  /*e9c0*/  ULDC UR7, c[0x0][0x320] ;  /* 0x0000c80000077ab9 */ /* 0x000fe20000000800 */
[----:B------:R-:W-:Y:S01]  /*e9d0*/  LOP3.LUT R19, R19, 0xfffffffe, RZ, 0xc0, !PT ;  /* 0xfffffffe13137812 */ /* 0x000fe200078ec0ff */
[----:B------:R-:W0:Y:S01]  /*e9e0*/  S2R R5, SR_TID.X ;  /* 0x0000000000057919 */ /* 0x000e220000002100 */
[----:B------:R-:W-:Y:S01]  /*e9f0*/  ULDC UR8, c[0x0][0x2b8] ;  /* 0x0000ae0000087ab9 */ /* 0x000fe20000000800 */
[----:B------:R-:W1:Y:S01]  /*ea00*/  S2UR UR6, SR_CgaCtaId ;  /* 0x00000000000679c3 */ /* 0x000e620000008800 */
[----:B------:R-:W-:Y:S01]  /*ea10*/  LOP3.LUT R19, R19, 0xfffffff7, RZ, 0xc0, !PT ;  /* 0xfffffff713137812 */ /* 0x000fe200078ec0ff */
[----:B------:R-:W-:Y:S01]  /*ea20*/  ULDC.64 UR4, c[0x0][0x418] ;  /* 0x0001060000047ab9 */ /* 0x000fe20000000a00 */
[----:B------:R3:W-:Y:S01]  /*ea30*/  STL [R1], RZ ;  /* 0x000000ff01007387 */ /* 0x0007e20000100800 */
[----:B------:R-:W-:Y:S01]  /*ea40*/  UISETP.NE.U32.AND UP0, UPT, UR4, URZ, UPT ;  /* 0x0000003f0400728c */ /* 0x000fe2000bf05070 */
[----:B------:R-:W-:Y:S01]  /*ea50*/  IMAD.U32 R34, RZ, RZ, UR9 ;  /* 0x00000009ff227e24 */ /* 0x000fe2000f8e00ff */
[----:B------:R-:W-:Y:S01]  /*ea60*/  ULDC UR40, c[0x0][0x288] ;  /* 0x0000a20000287ab9 */ /* 0x000fe20000000800 */
[----:B------:R-:W-:Y:S01]  /*ea70*/  ULDC UR4, c[0x0][0x424] ;  /* 0x0001090000047ab9 */ /* 0x000fe20000000800 */
[----:B------:R-:W-:Y:S01]  /*ea80*/  UISETP.NE.AND.EX UP0, UPT, UR5, URZ, UPT, UP0 ;  /* 0x0000003f0500728c */ /* 0x000fe2000bf05300 */
[----:B------:R-:W-:Y:S01]  /*ea90*/  IMAD.MOV.U32 R26, RZ, RZ, 0x1 ;  /* 0x00000001ff1a7424 */ /* 0x000fe200078e00ff */
[----:B------:R-:W-:Y:S01]  /*eaa0*/  ULDC UR47, c[0x0][0xc] ;  /* 0x00000300002f7ab9 */ /* 0x000fe20000000800 */
[----:B------:R-:W-:Y:S01]  /*eab0*/  UMOV UR5, 0x400 ;  /* 0x0000040000057882 */ /* 0x000fe20000000000 */
[----:B------:R-:W-:Y:S01]  /*eac0*/  USEL UR4, UR4, 0x1, UP0 ;  /* 0x0000000104047887 */ /* 0x000fe20008000000 */
[----:B------:R-:W-:-:S03]  /*ead0*/  IMAD.MOV.U32 R23, RZ, RZ, RZ ;  /* 0x000000ffff177224 */ /* 0x000fc600078e00ff */
[----:B------:R-:W-:-:S04]  /*eae0*/  UIMAD UR38, UR4, UR38, URZ ;  /* 0x00000026042672a4 */ /* 0x000fc8000f8e023f */
[----:B------:R-:W-:Y:S02]  /*eaf0*/  UIADD3 UR4, UR38, 0x5f, URZ ;  /* 0x0000005f26047890 */ /* 0x000fe4000fffe03f */
[----:B------:R-:W-:Y:S02]  /*eb00*/  UIADD3 UR49, UR38, 0x1, -UR40 ;  /* 0x0000000126317890 */ /* 0x000fe4000fffe828 */
[----:B-1----:R-:W-:Y:S02]  /*eb10*/  ULEA UR6, UR6, UR5, 0x18 ;  /* 0x0000000506067291 */ /* 0x002fe4000f8ec03f */
[----:B------:R-:W-:Y:S01]  /*eb20*/  UIMAD.WIDE UR4, UR4, 0x2aaaaaab, URZ ;  /* 0x2aaaaaab040478a5 */ /* 0x000fe2000f8e023f */
[C---:B0-----:R-:W-:Y:S01]  /*eb30*/  IMAD.SHL.U32 R30, R5.reuse, 0x8, RZ ;  /* 0x00000008051e7824 */ /* 0x041fe200078e00ff */
[----:B------:R-:W-:Y:S02]  /*eb40*/  LOP3.LUT R4, R5, 0x7f, RZ, 0xc0, !PT ;  /* 0x0000007f05047812 */ /* 0x000fe400078ec0ff */
[----:B------:R-:W-:Y:S01]  /*eb50*/  IMAD.U32 R16, RZ, RZ, UR6 ;  /* 0x00000006ff107e24 */ /* 0x000fe2000f8e00ff */
[----:B------:R-:W-:Y:S01]  /*eb60*/  USHF.R.U32.HI UR41, URZ, 0x1f, UR5 ;  /* 0x0000001f3f297899 */ /* 0x000fe20008011605 */
[----:B------:R-:W-:-:S02]  /*eb70*/  LOP3.LUT R0, R30, 0x1f8, RZ, 0xc0, !PT ;  /* 0x000001f81e007812 */ /* 0x000fc400078ec0ff */
[----:B------:R-:W-:Y:S01]  /*eb80*/  LOP3.LUT R37, R30, 0x38, RZ, 0xc0, !PT ;  /* 0x000000381e257812 */ /* 0x000fe200078ec0ff */
[----:B------:R-:W-:Y:S01]  /*eb90*/  ULEA.HI.SX32 UR41, UR5, UR41, 0x1c ;  /* 0x0000002905297291 */ /* 0x000fe2000f8fe23f */
[----:B------:R-:W-:Y:S02]  /*eba0*/  SHF.R.U32.HI R36, RZ, 0x3, R4 ;  /* 0x00000003ff247819 */ /* 0x000fe40000011604 */
[----:B------:R-:W-:Y:S02]  /*ebb0*/  LOP3.LUT R2, R37, 0x80, RZ, 0xfc, !PT ;  /* 0x0000008025027812 */ /* 0x000fe400078efcff */
[----:B--2---:R-:W-:Y:S02]  /*ebc0*/  R2UR UR10, R3 ;  /* 0x00000000030a72ca */ /* 0x004fe400000e0000 */
[----:B------:R-:W-:Y:S02]  /*ebd0*/  LOP3.LUT R3, R0, 0x38, R5, 0x78, !PT ;  /* 0x0000003800037812 */ /* 0x000fe400078e7805 */
[----:B------:R-:W-:-:S02]  /*ebe0*/  LOP3.LUT R0, R37, 0x40, RZ, 0xfc, !PT ;  /* 0x0000004025007812 */ /* 0x000fc400078efcff */
[----:B------:R-:W-:Y:S01]  /*ebf0*/  LOP3.LUT R30, R3, 0x200, R30, 0xf8, !PT ;  /* 0x00000200031e7812 */ /* 0x000fe200078ef81e */
[----:B------:R-:W-:Y:S01]  /*ec00*/  IMAD.SHL.U32 R3, R5, 0x10, RZ ;  /* 0x0000001005037824 */ /* 0x000fe200078e00ff */
[C---:B------:R-:W-:Y:S02]  /*ec10*/  ISETP.GE.AND P0, PT, R0.reuse, UR39, PT ;  /* 0x0000002700007c0c */ /* 0x040fe4000bf06270 */
[----:B------:R-:W-:Y:S01]  /*ec20*/  ISETP.GE.AND P1, PT, R0, UR7, PT ;  /* 0x0000000700007c0c */ /* 0x000fe2000bf26270 */
[----:B------:R-:W-:Y:S02]  /*ec30*/  IMAD R31, R30, 0x2, R16 ;  /* 0x000000021e1f7824 */ /* 0x000fe400078e0210 */
[----:B------:R-:W-:-:S08]  /*ec40*/  ULOP3.LUT UR48, UR10, 0x2, URZ, 0xfc, !UPT ;  /* 0x000000020a307892 */ /* 0x000fd0000f8efc3f */
[----:B------:R-:W-:Y:S02]  /*ec50*/  @P0 LOP3.LUT R19, R19, 0x8, RZ, 0xfc, !PT ;  /* 0x0000000813130812 */ /* 0x000fe400078efcff */
[----:B------:R-:W-:Y:S02]  /*ec60*/  ISETP.GE.AND P0, PT, R0, UR8, PT ;  /* 0x0000000800007c0c */ /* 0x000fe4000bf06270 */
[----:B------:R-:W-:Y:S02]  /*ec70*/  @P1 LOP3.LUT R19, R19, 0x1, RZ, 0xfc, !PT ;  /* 0x0000000113131812 */ /* 0x000fe400078efcff */
[----:B------:R-:W-:Y:S02]  /*ec80*/  ISETP.GE.AND P1, PT, R2, UR8, PT ;  /* 0x0000000802007c0c */ /* 0x000fe4000bf26270 */
[----:B------:R-:W-:Y:S02]  /*ec90*/  LOP3.LUT R19, R19, 0xfffffdff, RZ, 0xc0, !PT ;  /* 0xfffffdff13137812 */ /* 0x000fe400078ec0ff */
[----:B------:R-:W-:-:S05]  /*eca0*/  LOP3.LUT R0, R36, 0x70, R3, 0xf8, !PT ;  /* 0x0000007024007812 */ /* 0x000fca00078ef803 */
[----:B------:R-:W-:Y:S02]  /*ecb0*/  @P0 LOP3.LUT R19, R19, 0x200, RZ, 0xfc, !PT ;  /* 0x0000020013130812 */ /* 0x000fe400078efcff */
[----:B------:R-:W-:Y:S02]  /*ecc0*/  ISETP.GE.AND P0, PT, R2, UR39, PT ;  /* 0x0000002702007c0c */ /* 0x000fe4000bf06270 */
[----:B------:R-:W-:-:S11]  /*ecd0*/  LOP3.LUT R19, R19, 0xfffffffb, RZ, 0xc0, !PT ;  /* 0xfffffffb13137812 */ /* 0x000fd600078ec0ff */
[----:B------:R-:W-:Y:S02]  /*ece0*/  @P0 LOP3.LUT R19, R19, 0x4, RZ, 0xfc, !PT ;  /* 0x0000000413130812 */ /* 0x000fe400078efcff */
[----:B------:R-:W-:Y:S01]  /*ecf0*/  ISETP.GE.AND P0, PT, R37, UR39, PT ;  /* 0x0000002725007c0c */ /* 0x000fe2000bf06270 */
[----:B------:R-:W-:Y:S01]  /*ed00*/  ULDC UR39, c[0x0][0x448] ;  /* 0x0001120000277ab9 */ /* 0x000fe20000000800 */
[----:B------:R-:W-:Y:S01]  /*ed10*/  LOP3.LUT R19, R19, 0xfffffeff, RZ, 0xc0, !PT ;  /* 0xfffffeff13137812 */ /* 0x000fe200078ec0ff */
[----:B------:R-:W-:Y:S02]  /*ed20*/  UIMAD UR39, UR39, UR40, URZ ;  /* 0x00000028272772a4 */ /* 0x000fe4000f8e023f */
[----:B------:R-:W-:Y:S01]  /*ed30*/  UIADD3 UR40, UR38, -UR40, URZ ;  /* 0x8000002826287290 */ /* 0x000fe2000fffe03f */
[----:B------:R-:W-:Y:S02]  /*ed40*/  @P1 LOP3.LUT R19, R19, 0x100, RZ, 0xfc, !PT ;  /* 0x0000010013131812 */ /* 0x000fe400078efcff */
[----:B------:R-:W-:-:S02]  /*ed50*/  ISETP.GE.AND P1, PT, R37, UR7, PT ;  /* 0x0000000725007c0c */ /* 0x000fc4000bf26270 */
[----:B------:R-:W-:-:S04]  /*ed60*/  LOP3.LUT R19, R19, 0xffffffef, RZ, 0xc0, !PT ;  /* 0xffffffef13137812 */ /* 0x000fc800078ec0ff */
[----:B------:R-:W-:Y:S02]  /*ed70*/  @P0 LOP3.LUT R19, R19, 0x10, RZ, 0xfc, !PT ;  /* 0x0000001013130812 */ /* 0x000fe400078efcff */
[----:B------:R-:W-:Y:S02]  /*ed80*/  ISETP.GE.AND P0, PT, R37, UR8, PT ;  /* 0x0000000825007c0c */ /* 0x000fe4000bf06270 */
[----:B------:R-:W-:-:S04]  /*ed90*/  LOP3.LUT R19, R19, 0xfffffbff, RZ, 0xc0, !PT ;  /* 0xfffffbff13137812 */ /* 0x000fc800078ec0ff */
[----:B------:R-:W-:-:S04]  /*eda0*/  LOP3.LUT R19, R19, 0xfffffffd, RZ, 0xc0, !PT ;  /* 0xfffffffd13137812 */ /* 0x000fc800078ec0ff */
[----:B------:R-:W-:-:S04]  /*edb0*/  @P1 LOP3.LUT R19, R19, 0x2, RZ, 0xfc, !PT ;  /* 0x0000000213131812 */ /* 0x000fc800078efcff */
[----:B---3--:R-:W-:-:S07]  /*edc0*/  @P0 LOP3.LUT R19, R19, 0x400, RZ, 0xfc, !PT ;  /* 0x0000040013130812 */ /* 0x008fce00078efcff */
.L_x_1121:
[----:B------:R-:W-:Y:S01]  /*edd0*/  ULDC UR7, c[0x0][0xc60] ;  /* 0x0003180000077ab9 */ /* 0x000fe20000000800 */
[C---:B------:R-:W-:Y:S01]  /*ede0*/  R2UR UR42, R34.reuse ;  /* 0x00000000222a72ca */ /* 0x040fe200000e0000 */
[----:B------:R-:W-:Y:S01]  /*edf0*/  UISETP.NE.AND UP0, UPT, UR7, 0x1, UPT ;  /* 0x000000010700788c */ /* 0x000fe2000bf05270 */
[----:B------:R-:W-:-:S10]  /*ee00*/  R2UR UR6, R34 ;  /* 0x00000000220672ca */ /* 0x000fd400000e0000 */
[----:B------:R-:W-:Y:S01]  /*ee10*/  @UP0 ULDC UR4, c[0x0][0xc64] ;  /* 0x0003190000040ab9 */ /* 0x000fe20000000800 */
[----:B------:R-:W-:Y:S01]  /*ee20*/  @UP0 ULDC UR8, c[0x0][0xc68] ;  /* 0x00031a0000080ab9 */ /* 0x000fe20000000800 */
[----:B------:R-:W-:-:S04]  /*ee30*/  UIMAD.WIDE.U32 UR4, UR42, UR4, URZ ;  /* 0x000000042a0472a5 */ /* 0x000fc8000f8e003f */
[----:B------:R-:W-:-:S03]  /*ee40*/  @UP0 USHF.R.U32.HI UR42, URZ, UR8, UR5 ;  /* 0x000000083f2a0299 */ /* 0x000fc60008011605 */
[----:B------:R-:W-:Y:S02]  /*ee50*/  ULDC UR4, c[0x0][0xc78] ;  /* 0x00031e0000047ab9 */ /* 0x000fe40000000800 */
[----:B------:R-:W-:Y:S02]  /*ee60*/  UISETP.GE.AND UP0, UPT, UR42, UR4, UPT ;  /* 0x000000042a00728c */ /* 0x000fe4000bf06270 */
[----:B------:R-:W-:-:S04]  /*ee70*/  UIADD3 UR4, -UR42, URZ, URZ ;  /* 0x0000003f2a047290 */ /* 0x000fc8000fffe13f */
[----:B------:R-:W-:Y:S01]  /*ee80*/  PLOP3.LUT P0, PT, PT, PT, UP0, 0x40, 0x0 ;  /* 0x000000000000781c */ /* 0x000fe20003f0e808 */
[----:B------:R-:W-:-:S12]  /*ee90*/  UIMAD UR7, UR7, UR4, UR6 ;  /* 0x00000004070772a4 */ /* 0x000fd8000f8e0206 */
[----:B0----5:R-:W-:Y:S05]  /*eea0*/  @P0 BRA `(.L_x_1067) ;  /* 0x0000000000200947 */ /* 0x021fea0003800000 */
[----:B------:R-:W-:Y:S01]  /*eeb0*/  ULDC UR8, c[0x0][0xc6c] ;  /* 0x00031b0000087ab9 */ /* 0x000fe20000000800 */
[----:B------:R-:W-:Y:S01]  /*eec0*/  UMOV UR6, UR7 ;  /* 0x0000000700067c82 */ /* 0x000fe20008000000 */
[----:B------:R-:W-:-:S11]  /*eed0*/  UISETP.NE.AND UP0, UPT, UR8, 0x1, UPT ;  /* 0x000000010800788c */ /* 0x000fd6000bf05270 */
[----:B------:R-:W-:Y:S02]  /*eee0*/  @UP0 ULDC.64 UR10, c[0x0][0xc70] ;  /* 0x00031c00000a0ab9 */ /* 0x000fe40000000a00 */
[----:B------:R-:W-:-:S04]  /*eef0*/  UIMAD.WIDE.U32 UR4, UR7, UR10, URZ ;  /* 0x0000000a070472a5 */ /* 0x000fc8000f8e003f */
[----:B------:R-:W-:-:S04]  /*ef00*/  @UP0 USHF.R.U32.HI UR6, URZ, UR11, UR5 ;  /* 0x0000000b3f060299 */ /* 0x000fc80008011605 */
[----:B------:R-:W-:Y:S01]  /*ef10*/  UIMAD UR4, UR6, UR8, URZ ;  /* 0x00000008060472a4 */ /* 0x000fe2000f8e023f */
[----:B------:R-:W-:Y:S11]  /*ef20*/  BRA `(.L_x_1068) ;  /* 0x00000000001c7947 */ /* 0x000ff60003800000 */
.L_x_1067:
[----:B------:R-:W-:Y:S01]  /*ef30*/  ULDC UR8, c[0x0][0xc54] ;  /* 0x0003150000087ab9 */ /* 0x000fe20000000800 */
[----:B------:R-:W-:Y:S01]  /*ef40*/  UMOV UR6, UR7 ;  /* 0x0000000700067c82 */ /* 0x000fe20008000000 */
[----:B------:R-:W-:-:S11]  /*ef50*/  UISETP.NE.AND UP0, UPT, UR8, 0x1, UPT ;  /* 0x000000010800788c */ /* 0x000fd6000bf05270 */
[----:B------:R-:W-:Y:S02]  /*ef60*/  @UP0 ULDC.64 UR10, c[0x0][0xc58] ;  /* 0x00031600000a0ab9 */ /* 0x000fe40000000a00 */
[----:B------:R-:W-:-:S04]  /*ef70*/  UIMAD.WIDE.U32 UR4, UR7, UR10, URZ ;  /* 0x0000000a070472a5 */ /* 0x000fc8000f8e003f */
[----:B------:R-:W-:-:S04]  /*ef80*/  @UP0 USHF.R.U32.HI UR6, URZ, UR11, UR5 ;  /* 0x0000000b3f060299 */ /* 0x000fc80008011605 */
[----:B------:R-:W-:-:S12]  /*ef90*/  UIMAD UR4, UR6, UR8, URZ ;  /* 0x00000008060472a4 */ /* 0x000fd8000f8e023f */
.L_x_1068:
[----:B------:R-:W-:Y:S01]  /*efa0*/  ULDC UR5, c[0x0][0xc48] ;  /* 0x0003120000057ab9 */ /* 0x000fe20000000800 */
[----:B------:R-:W-:Y:S01]  /*efb0*/  ULDC.64 UR8, c[0x0][0xa28] ;  /* 0x00028a0000087ab9 */ /* 0x000fe20000000a00 */
[----:B------:R-:W-:Y:S01]  /*efc0*/  UISETP.NE.AND UP1, UPT, UR5, 0x1, UPT ;  /* 0x000000010500788c */ /* 0x000fe2000bf25270 */
[----:B------:R-:W-:Y:S01]  /*efd0*/  IMAD.MOV.U32 R32, RZ, RZ, RZ ;  /* 0x000000ffff207224 */ /* 0x000fe200078e00ff */
[----:B------:R-:W-:Y:S02]  /*efe0*/  UIADD3 UR4, UR7, -UR4, URZ ;  /* 0x8000000407047290 */ /* 0x000fe4000fffe03f */
[----:B------:R-:W-:Y:S01]  /*eff0*/  UISETP.NE.U32.AND UP0, UPT, UR8, URZ, UPT ;  /* 0x0000003f0800728c */ /* 0x000fe2000bf05070 */
[----:B------:R-:W-:Y:S02]  /*f000*/  ULDC UR5, c[0x0][0xc54] ;  /* 0x0003150000057ab9 */ /* 0x000fe40000000800 */
[----:B------:R-:W-:Y:S02]  /*f010*/  UIMAD UR42, UR42, UR5, UR4 ;  /* 0x000000052a2a72a4 */ /* 0x000fe4000f8e0204 */
[----:B------:R-:W-:-:S02]  /*f020*/  UISETP.NE.AND.EX UP0, UPT, UR9, URZ, UPT, UP0 ;  /* 0x0000003f0900728c */ /* 0x000fc4000bf05300 */
[----:B------:R-:W-:Y:S01]  /*f030*/  @UP1 ULDC UR4, c[0x0][0xc4c] ;  /* 0x0003130000041ab9 */ /* 0x000fe20000000800 */
[----:B------:R-:W-:Y:S01]  /*f040*/  @UP1 ULDC UR7, c[0x0][0xc50] ;  /* 0x0003140000071ab9 */ /* 0x000fe20000000800 */
[----:B------:R-:W-:Y:S02]  /*f050*/  UIMAD.WIDE.U32 UR4, UR42, UR4, URZ ;  /* 0x000000042a0472a5 */ /* 0x000fe4000f8e003f */
[----:B------:R-:W-:Y:S01]  /*f060*/  UMOV UR43, UR42 ;  /* 0x0000002a002b7c82 */ /* 0x000fe20008000000 */
[----:B------:R-:W-:Y:S01]  /*f070*/  ULOP3.LUT UR6, UR6, 0x1ffffff, URZ, 0x3c, !UPT ;  /* 0x01ffffff06067892 */ /* 0x000fe2000f8e3c3f */
[----:B------:R-:W-:Y:S01]  /*f080*/  PLOP3.LUT P0, PT, PT, PT, UP0, 0x80, 0x0 ;  /* 0x000000000000781c */ /* 0x000fe20003f0f008 */
[----:B------:R-:W-:-:S03]  /*f090*/  @UP1 USHF.R.U32.HI UR43, URZ, UR7, UR5 ;  /* 0x000000073f2b1299 */ /* 0x000fc60008011605 */
[----:B------:R-:W-:Y:S02]  /*f0a0*/  @UP0 ULDC.64 UR4, c[0x0][0xa28] ;  /* 0x00028a0000040ab9 */ /* 0x000fe40000000a00 */
[----:B------:R-:W-:-:S06]  /*f0b0*/  @UP0 UIMAD.WIDE UR4, UR43, 0x4, UR4 ;  /* 0x000000042b0408a5 */ /* 0x000fcc000f8e0204 */
[----:B------:R-:W-:Y:S01]  /*f0c0*/  IMAD.U32 R3, RZ, RZ, UR5 ;  /* 0x00000005ff037e24 */ /* 0x000fe2000f8e00ff */
[----:B------:R-:W-:Y:S01]  /*f0d0*/  ULDC UR5, c[0x0][0x448] ;  /* 0x0001120000057ab9 */ /* 0x000fe20000000800 */
[----:B------:R-:W-:Y:S01]  /*f0e0*/  IMAD.U32 R2, RZ, RZ, UR4 ;  /* 0x00000004ff027e24 */ /* 0x000fe2000f8e00ff */
[----:B------:R-:W-:Y:S01]  /*f0f0*/  ULDC UR4, c[0x0][0xc3c] ;  /* 0x00030f0000047ab9 */ /* 0x000fe20000000800 */
[----:B------:R-:W-:Y:S02]  /*f100*/  UISETP.NE.AND UP2, UPT, UR5, 0x1, UPT ;  /* 0x000000010500788c */ /* 0x000fe4000bf45270 */
[----:B------:R-:W-:Y:S01]  /*f110*/  UIADD3 UR6, UR6, UR4, URZ ;  /* 0x0000000406067290 */ /* 0x000fe2000fffe03f */
[----:B------:R0:W5:Y:S01]  /*f120*/  @P0 LDG.E R32, desc[UR36][R2.64] ;  /* 0x0000002402200981 */ /* 0x000162000c1e1900 */
[----:B------:R-:W-:Y:S02]  /*f130*/  UP2UR UR50, UPR, URZ, 0x4 ;  /* 0x000000043f327883 */ /* 0x000fe40008000000 */
[----:B------:R-:W-:-:S04]  /*f140*/  USHF.L.U32 UR44, UR6, 0x7, URZ ;  /* 0x00000007062c7899 */ /* 0x000fc8000800063f */
[----:B------:R-:W-:Y:S01]  /*f150*/  UIADD3 UR6, UR44, 0x7f, URZ ;  /* 0x0000007f2c067890 */ /* 0x000fe2000fffe03f */
[----:B------:R-:W-:Y:S01]  /*f160*/  @UP2 ULDC UR4, c[0x0][0x44c] ;  /* 0x0001130000042ab9 */ /* 0x000fe20000000800 */
[----:B------:R-:W-:Y:S02]  /*f170*/  @UP2 ULDC UR7, c[0x0][0x450] ;  /* 0x0001140000072ab9 */ /* 0x000fe40000000800 */
[----:B------:R-:W-:-:S04]  /*f180*/  UIMAD.WIDE.U32 UR4, UR6, UR4, URZ ;  /* 0x00000004060472a5 */ /* 0x000fc8000f8e003f */
[----:B------:R-:W-:-:S03]  /*f190*/  @UP2 USHF.R.U32.HI UR6, URZ, UR7, UR5 ;  /* 0x000000073f062299 */ /* 0x000fc60008011605 */
[----:B------:R-:W-:Y:S01]  /*f1a0*/  ULDC.64 UR4, c[0x0][0x9e0] ;  /* 0x0002780000047ab9 */ /* 0x000fe20000000a00 */
[----:B------:R-:W-:Y:S02]  /*f1b0*/  UIADD3 UR6, UR49, UR6, URZ ;  /* 0x0000000631067290 */ /* 0x000fe4000fffe03f */
[----:B------:R-:W-:Y:S02]  /*f1c0*/  UISETP.GE.AND UP0, UPT, UR5, 0x1, UPT ;  /* 0x000000010500788c */ /* 0x000fe4000bf06270 */
[----:B------:R-:W-:-:S04]  /*f1d0*/  UIADD3 UR4, UR6, UR4, URZ ;  /* 0x0000000406047290 */ /* 0x000fc8000fffe03f */
[----:B------:R-:W-:-:S13]  /*f1e0*/  PLOP3.LUT P0, PT, PT, PT, UP0, 0x40, 0x0 ;  /* 0x000000000000781c */ /* 0x000fda0003f0e808 */
[----:B0-----:R-:W-:Y:S05]  /*f1f0*/  @P0 BRA `(.L_x_1069) ;  /* 0x0000000000440947 */ /* 0x001fea0003800000 */
[----:B------:R-:W-:Y:S01]  /*f200*/  ISETP.LT.AND P0, PT, RZ, UR6, PT ;  /* 0x00000006ff007c0c */ /* 0x000fe2000bf01270 */
[----:B------:R-:W-:-:S12]  /*f210*/  UIADD3 UR8, UR6, -0x1, URZ ;  /* 0xffffffff06087890 */ /* 0x000fd8000fffe03f */
[----:B------:R-:W-:Y:S05]  /*f220*/  @P0 BRA `(.L_x_1070) ;  /* 0x00000000001c0947 */ /* 0x000fea0003800000 */
[----:B------:R-:W-:Y:S02]  /*f230*/  UISETP.NE.AND UP1, UPT, UR5, 0x1, UPT ;  /* 0x000000010500788c */ /* 0x000fe4000bf25270 */
[----:B------:R-:W-:-:S09]  /*f240*/  UIADD3 UR8, -UR6, URZ, URZ ;  /* 0x0000003f06087290 */ /* 0x000fd2000fffe13f */
[----:B------:R-:W-:Y:S02]  /*f250*/  @UP1 ULDC.64 UR10, c[0x0][0x9e8] ;  /* 0x00027a00000a1ab9 */ /* 0x000fe40000000a00 */
[----:B------:R-:W-:-:S04]  /*f260*/  UIMAD.WIDE.U32 UR6, UR8, UR10, URZ ;  /* 0x0000000a080672a5 */ /* 0x000fc8000f8e003f */
[----:B------:R-:W-:-:S04]  /*f270*/  @UP1 USHF.R.U32.HI UR8, URZ, UR11, UR7 ;  /* 0x0000000b3f081299 */ /* 0x000fc80008011607 */
[----:B------:R-:W-:Y:S01]  /*f280*/  ULOP3.LUT UR8, URZ, UR8, URZ, 0x33, !UPT ;  /* 0x000000083f087292 */ /* 0x000fe2000f8e333f */
[----:B------:R-:W-:Y:S11]  /*f290*/  BRA `(.L_x_1071) ;  /* 0x0000000000107947 */ /* 0x000ff60003800000 */
.L_x_1070:
[----:B------:R-:W-:-:S11]  /*f2a0*/  UISETP.NE.AND UP1, UPT, UR5, 0x1, UPT ;  /* 0x000000010500788c */ /* 0x000fd6000bf25270 */
[----:B------:R-:W-:Y:S02]  /*f2b0*/  @UP1 ULDC.64 UR10, c[0x0][0x9e8] ;  /* 0x00027a00000a1ab9 */ /* 0x000fe40000000a00 */
[----:B------:R-:W-:-:S04]  /*f2c0*/  UIMAD.WIDE.U32 UR6, UR8, UR10, URZ ;  /* 0x0000000a080672a5 */ /* 0x000fc8000f8e003f */
[----:B------:R-:W-:-:S12]  /*f2d0*/  @UP1 USHF.R.U32.HI UR8, URZ, UR11, UR7 ;  /* 0x0000000b3f081299 */ /* 0x000fd80008011607 */
.L_x_1071:
[----:B------:R-:W-:-:S04]  /*f2e0*/  UIMAD UR8, UR8, UR5, UR5 ;  /* 0x00000005080872a4 */ /* 0x000fc8000f8e0205 */
[----:B------:R-:W-:-:S04]  /*f2f0*/  UISETP.LT.AND UP1, UPT, UR4, UR8, UPT ;  /* 0x000000080400728c */ /* 0x000fc8000bf21270 */
[----:B------:R-:W-:-:S12]  /*f300*/  USEL UR4, UR4, UR8, UP1 ;  /* 0x0000000804047287 */ /* 0x000fd80008800000 */
.L_x_1069:
[----:B------:R-:W-:Y:S01]  /*f310*/  UISETP.NE.AND UP1, UPT, UR50, URZ, UPT ;  /* 0x0000003f3200728c */ /* 0x000fe2000bf25270 */
[----:B------:R-:W-:Y:S01]  /*f320*/  PLOP3.LUT P0, PT, PT, PT, UP0, 0x40, 0x0 ;  /* 0x000000000000781c */ /* 0x000fe20003f0e808 */
[----:B------:R-:W-:Y:S01]  /*f330*/  UIADD3 UR6, UR4, 0x5f, URZ ;  /* 0x0000005f04067890 */ /* 0x000fe2000fffe03f */
[----:B------:R-:W-:-:S03]  /*f340*/  UMOV UR10, UR44 ;  /* 0x0000002c000a7c82 */ /* 0x000fc60008000000 */
[----:B------:R-:W-:-:S04]  /*f350*/  UIMAD.WIDE UR6, UR6, 0x2aaaaaab, URZ ;  /* 0x2aaaaaab060678a5 */ /* 0x000fc8000f8e023f */
[----:B------:R-:W-:Y:S01]  /*f360*/  USHF.R.U32.HI UR4, URZ, 0x1f, UR7 ;  /* 0x0000001f3f047899 */ /* 0x000fe20008011607 */
[----:B------:R-:W-:Y:S02]  /*f370*/  @UP1 ULDC UR8, c[0x0][0x44c] ;  /* 0x0001130000081ab9 */ /* 0x000fe40000000800 */
[----:B------:R-:W-:Y:S01]  /*f380*/  @UP1 ULDC UR6, c[0x0][0x450] ;  /* 0x0001140000061ab9 */ /* 0x000fe20000000800 */
[----:B------:R-:W-:Y:S02]  /*f390*/  UIMAD.WIDE.U32 UR8, UR44, UR8, URZ ;  /* 0x000000082c0872a5 */ /* 0x000fe4000f8e003f */
[----:B------:R-:W-:Y:S02]  /*f3a0*/  ULEA.HI.SX32 UR4, UR7, UR4, 0x1c ;  /* 0x0000000407047291 */ /* 0x000fe4000f8fe23f */
[----:B------:R-:W-:Y:S02]  /*f3b0*/  @UP1 USHF.R.U32.HI UR10, URZ, UR6, UR9 ;  /* 0x000000063f0a1299 */ /* 0x000fe40008011609 */
[----:B------:R-:W-:-:S02]  /*f3c0*/  UISETP.LT.AND UP1, UPT, UR41, UR4, UPT ;  /* 0x000000042900728c */ /* 0x000fc4000bf21270 */
[----:B------:R-:W-:Y:S01]  /*f3d0*/  UIADD3 UR6, UR40, UR10, URZ ;  /* 0x0000000a28067290 */ /* 0x000fe2000fffe03f */
[----:B------:R-:W-:Y:S01]  /*f3e0*/  ULDC UR8, c[0x0][0x9dc] ;  /* 0x0002770000087ab9 */ /* 0x000fe20000000800 */
[----:B------:R-:W-:Y:S02]  /*f3f0*/  USEL UR45, UR41, UR4, UP1 ;  /* 0x00000004292d7287 */ /* 0x000fe40008800000 */
[----:B------:R-:W-:Y:S01]  /*f400*/  UIADD3 UR8, UR6, -UR8, URZ ;  /* 0x8000000806087290 */ /* 0x000fe2000fffe03f */
[----:B------:R-:W-:Y:S11]  /*f410*/  @P0 BRA `(.L_x_1072) ;  /* 0x0000000000480947 */ /* 0x000ff60003800000 */
[----:B------:R-:W-:Y:S02]  /*f420*/  UMOV UR4, UR6 ;  /* 0x0000000600047c82 */ /* 0x000fe40008000000 */
[----:B------:R-:W-:-:S06]  /*f430*/  UISETP.GT.AND UP0, UPT, UR4, -0x1, UPT ;  /* 0xffffffff0400788c */ /* 0x000fcc000bf04270 */
[----:B------:R-:W-:-:S13]  /*f440*/  PLOP3.LUT P0, PT, PT, PT, UP0, 0x80, 0x0 ;  /* 0x000000000000781c */ /* 0x000fda0003f0f008 */
[----:B------:R-:W-:Y:S05]  /*f450*/  @P0 BRA `(.L_x_1073) ;  /* 0x00000000001c0947 */ /* 0x000fea0003800000 */
[----:B------:R-:W-:Y:S02]  /*f460*/  UISETP.NE.AND UP0, UPT, UR5, 0x1, UPT ;  /* 0x000000010500788c */ /* 0x000fe4000bf05270 */
[----:B------:R-:W-:-:S09]  /*f470*/  ULOP3.LUT UR4, URZ, UR4, URZ, 0x33, !UPT ;  /* 0x000000043f047292 */ /* 0x000fd2000f8e333f */
[----:B------:R-:W-:Y:S02]  /*f480*/  @UP0 ULDC.64 UR10, c[0x0][0x9e8] ;  /* 0x00027a00000a0ab9 */ /* 0x000fe40000000a00 */
[----:B------:R-:W-:-:S04]  /*f490*/  UIMAD.WIDE.U32 UR6, UR4, UR10, URZ ;  /* 0x0000000a040672a5 */ /* 0x000fc8000f8e003f */
[----:B------:R-:W-:-:S04]  /*f4a0*/  @UP0 USHF.R.U32.HI UR4, URZ, UR11, UR7 ;  /* 0x0000000b3f040299 */ /* 0x000fc80008011607 */
[----:B------:R-:W-:Y:S01]  /*f4b0*/  ULOP3.LUT UR4, URZ, UR4, URZ, 0x33, !UPT ;  /* 0x000000043f047292 */ /* 0x000fe2000f8e333f */
[----:B------:R-:W-:Y:S11]  /*f4c0*/  BRA `(.L_x_1074) ;  /* 0x0000000000107947 */ /* 0x000ff60003800000 */
.L_x_1073:
[----:B------:R-:W-:-:S11]  /*f4d0*/  UISETP.NE.AND UP0, UPT, UR5, 0x1, UPT ;  /* 0x000000010500788c */ /* 0x000fd6000bf05270 */
[----:B------:R-:W-:Y:S02]  /*f4e0*/  @UP0 ULDC.64 UR10, c[0x0][0x9e8] ;  /* 0x00027a00000a0ab9 */ /* 0x000fe40000000a00 */
[----:B------:R-:W-:-:S04]  /*f4f0*/  UIMAD.WIDE.U32 UR6, UR4, UR10, URZ ;  /* 0x0000000a040672a5 */ /* 0x000fc8000f8e003f */
[----:B------:R-:W-:-:S12]  /*f500*/  @UP0 USHF.R.U32.HI UR4, URZ, UR11, UR7 ;  /* 0x0000000b3f040299 */ /* 0x000fd80008011607 */
.L_x_1074:
[----:B------:R-:W-:-:S04]  /*f510*/  UIMAD UR4, UR4, UR5, URZ ;  /* 0x00000005040472a4 */ /* 0x000fc8000f8e023f */
[----:B------:R-:W-:-:S04]  /*f520*/  UISETP.LT.AND UP0, UPT, UR8, UR4, UPT ;  /* 0x000000040800728c */ /* 0x000fc8000bf01270 */
[----:B------:R-:W-:-:S12]  /*f530*/  USEL UR8, UR8, UR4, !UP0 ;  /* 0x0000000408087287 */ /* 0x000fd8000c000000 */
.L_x_1072:
[----:B------:R-:W-:Y:S01]  /*f540*/  UIMAD.WIDE UR4, UR8, 0x2aaaaaab, URZ ;  /* 0x2aaaaaab080478a5 */ /* 0x000fe2000f8e023f */
[----:B------:R-:W-:Y:S03]  /*f550*/  BSSY B7, `(.L_x_1075) ;  /* 0x0000328000077945 */ /* 0x000fe60003800000 */
[----:B------:R-:W-:-:S04]  /*f560*/  USHF.R.U32.HI UR4, URZ, 0x1f, UR5 ;  /* 0x0000001f3f047899 */ /* 0x000fc80008011605 */
[----:B------:R-:W-:-:S04]  /*f570*/  ULEA.HI.SX32 UR4, UR5, UR4, 0x1c ;  /* 0x0000000405047291 */ /* 0x000fc8000f8fe23f */
[----:B------:R-:W-:-:S04]  /*f580*/  UISETP.LT.AND UP0, UPT, URZ, UR4, UPT ;  /* 0x000000043f00728c */ /* 0x000fc8000bf01270 */
[----:B------:R-:W-:-:S04]  /*f590*/  USEL UR46, URZ, UR4, !UP0 ;  /* 0x000000043f2e7287 */ /* 0x000fc8000c000000 */
[----:B------:R-:W-:-:S06]  /*f5a0*/  UISETP.GT.AND UP0, UPT, UR45, UR46, UPT ;  /* 0x0000002e2d00728c */ /* 0x000fcc000bf04270 */
[----:B------:R-:W-:-:S13]  /*f5b0*/  PLOP3.LUT P0, PT, PT, PT, UP0, 0x80, 0x0 ;  /* 0x000000000000781c */ /* 0x000fda0003f0f008 */
[----:B------:R-:W-:Y:S05]  /*f5c0*/  @P0 BRA `(.L_x_1076) ;  /* 0x0000000000440947 */ /* 0x000fea0003800000 */
[----:B------:R-:W0:Y:S02]  /*f5d0*/  S2R R0, SR_TID.X ;  /* 0x0000000000007919 */ /* 0x000e240000002100 */
[----:B0-----:R-:W-:-:S04]  /*f5e0*/  LOP3.LUT R0, R0, 0x7f, RZ, 0xc0, !PT ;  /* 0x0000007f00007812 */ /* 0x001fc800078ec0ff */
[----:B------:R-:W-:-:S13]  /*f5f0*/  ISETP.NE.AND P2, PT, R0, RZ, PT ;  /* 0x000000ff0000720c */ /* 0x000fda0003f45270 */
[----:B------:R-:W-:Y:S05]  /*f600*/  @P2 BRA `(.L_x_1077) ;  /* 0x0000003000702947 */ /* 0x000fea0003800000 */
[----:B------:R-:W0:Y:S01]  /*f610*/  S2R R7, SR_LANEID ;  /* 0x0000000000077919 */ /* 0x000e220000000000 */
[----:B------:R-:W-:Y:S01]  /*f620*/  VOTEU.ANY UR4, UPT, PT ;  /* 0x0000000000047886 */ /* 0x000fe200038e0100 */
[----:B------:R-:W1:Y:S01]  /*f630*/  LDC.64 R2, c[0x0][0xc80] ;  /* 0x00032000ff027b82 */ /* 0x000e620000000a00 */
[----:B------:R-:W0:Y:S08]  /*f640*/  FLO.U32 R0, UR4 ;  /* 0x0000000400007d00 */ /* 0x000e3000080e0000 */
[----:B------:R-:W1:Y:S01]  /*f650*/  POPC R5, UR4 ;  /* 0x0000000400057d09 */ /* 0x000e620008000000 */
[----:B0-----:R-:W-:-:S13]  /*f660*/  ISETP.EQ.U32.AND P0, PT, R0, R7, PT ;  /* 0x000000070000720c */ /* 0x001fda0003f02070 */
[----:B-1----:R-:W2:Y:S01]  /*f670*/  @P0 ATOMG.E.ADD.STRONG.GPU PT, R3, desc[UR36][R2.64], R5 ;  /* 0x00000005020309a8 */ /* 0x002ea200081ee1e4 */
[----:B------:R-:W0:Y:S02]  /*f680*/  S2R R4, SR_LTMASK ;  /* 0x0000000000047919 */ /* 0x000e240000003900 */
[----:B0-----:R-:W-:-:S04]  /*f690*/  LOP3.LUT R4, R4, UR4, RZ, 0xc0, !PT ;  /* 0x0000000404047c12 */ /* 0x001fc8000f8ec0ff */
[----:B------:R-:W0:Y:S01]  /*f6a0*/  POPC R7, R4 ;  /* 0x0000000400077309 */ /* 0x000e220000000000 */
[----:B--2---:R-:W0:Y:S02]  /*f6b0*/  SHFL.IDX PT, R0, R3, R0, 0x1f ;  /* 0x00001f0003007589 */ /* 0x004e2400000e0000 */
[----:B0-----:R-:W-:Y:S01]  /*f6c0*/  IADD3 R34, R0, UR47, R7 ;  /* 0x0000002f00227c10 */ /* 0x001fe2000fffe007 */
[----:B------:R-:W-:Y:S06]  /*f6d0*/  BRA `(.L_x_1077) ;  /* 0x00000030003c7947 */ /* 0x000fec0003800000 */
.L_x_1076:
[----:B------:R-:W-:Y:S01]  /*f6e0*/  VIADD R0, R16, 0x18400 ;  /* 0x0001840010007836 */ /* 0x000fe20000000000 */
[----:B------:R-:W-:Y:S04]  /*f6f0*/  BSSY B6, `(.L_x_1078) ;  /* 0x0000013000067945 */ /* 0x000fe80003800000 */
[----:B------:R-:W-:-:S13]  /*f700*/  LOP3.LUT P0, RZ, R0, 0x3ff, RZ, 0xc0, !PT ;  /* 0x000003ff00ff7812 */ /* 0x000fda000780c0ff */
[----:B------:R-:W-:Y:S05]  /*f710*/  @!P0 BRA `(.L_x_1079) ;  /* 0x0000000000408947 */ /* 0x000fea0003800000 */
[----:B------:R-:W-:Y:S01]  /*f720*/  MOV R2, 0x0 ;  /* 0x0000000000027802 */ /* 0x000fe20000000f00 */
[----:B------:R-:W-:Y:S01]  /*f730*/  ULDC.64 UR4, c[0x4][0xf0] ;  /* 0x01003c0000047ab9 */ /* 0x000fe20000000a00 */
[----:B------:R-:W-:Y:S01]  /*f740*/  ULDC.64 UR6, c[0x4][0xf8] ;  /* 0x01003e0000067ab9 */ /* 0x000fe20000000a00 */
[----:B------:R-:W-:Y:S02]  /*f750*/  IMAD.U32 R4, RZ, RZ, UR4 ;  /* 0x00000004ff047e24 */ /* 0x000fe4000f8e00ff */
[----:B------:R-:W-:Y:S01]  /*f760*/  IMAD.U32 R5, RZ, RZ, UR5 ;  /* 0x00000005ff057e24 */ /* 0x000fe2000f8e00ff */
[----:B------:R-:W0:Y:S01]  /*f770*/  LDC.64 R2, c[0x4][R2] ;  /* 0x0100000002027b82 */ /* 0x000e220000000a00 */
[----:B------:R-:W-:Y:S01]  /*f780*/  ULDC.64 UR4, c[0x4][0x70] ;  /* 0x01001c0000047ab9 */ /* 0x000fe20000000a00 */
[----:B------:R-:W-:Y:S02]  /*f790*/  IMAD.U32 R6, RZ, RZ, UR6 ;  /* 0x00000006ff067e24 */ /* 0x000fe4000f8e00ff */
[----:B------:R-:W-:-:S02]  /*f7a0*/  IMAD.U32 R7, RZ, RZ, UR7 ;  /* 0x00000007ff077e24 */ /* 0x000fc4000f8e00ff */
[----:B------:R-:W-:Y:S02]  /*f7b0*/  IMAD.U32 R10, RZ, RZ, UR4 ;  /* 0x00000004ff0a7e24 */ /* 0x000fe4000f8e00ff */
[----:B------:R-:W-:Y:S02]  /*f7c0*/  IMAD.U32 R11, RZ, RZ, UR5 ;  /* 0x00000005ff0b7e24 */ /* 0x000fe4000f8e00ff */
[----:B------:R-:W-:Y:S02]  /*f7d0*/  IMAD.MOV.U32 R8, RZ, RZ, 0x70 ;  /* 0x00000070ff087424 */ /* 0x000fe400078e00ff */
[----:B------:R-:W-:Y:S02]  /*f7e0*/  IMAD.MOV.U32 R12, RZ, RZ, 0x1 ;  /* 0x00000001ff0c7424 */ /* 0x000fe400078e00ff */
[----:B------:R-:W-:-:S07]  /*f7f0*/  IMAD.MOV.U32 R13, RZ, RZ, RZ ;  /* 0x000000ffff0d7224 */ /* 0x000fce00078e00ff */
[----:B------:R-:W-:-:S07]  /*f800*/  LEPC R20, `(.L_x_1079) ;  /* 0x000000001014794e */ /* 0x000fce0000000000 */
[----:B0----5:R-:W-:Y:S05]  /*f810*/  CALL.ABS.NOINC R2 ;  /* 0x0000000002007343 */ /* 0x021fea0003c00000 */
.L_x_1079:
[----:B------:R-:W-:Y:S05]  /*f820*/  BSYNC B6 ;  /* 0x0000000000067941 */ /* 0x000fea0003800000 */
.L_x_1078:
[----:B------:R-:W-:Y:S01]  /*f830*/  VIADD R0, R16, 0x400 ;  /* 0x0000040010007836 */ /* 0x000fe20000000000 */
[----:B------:R-:W-:Y:S04]  /*f840*/  BSSY B6, `(.L_x_1080) ;  /* 0x0000022000067945 */ /* 0x000fe80003800000 */
        /* <DEDUP_REMOVED lines=17> */
[----:B-1---5:R-:W-:Y:S05]  /*f960*/  CALL.ABS.NOINC R2 ;  /* 0x0000000002007343 */ /* 0x022fea0003c00000 */
.L_x_1082:
[----:B------:R0:W1:Y:S01]  /*f970*/  LDC.64 R2, c[0x4][R17] ;  /* 0x0100000011027b82 */ /* 0x0000620000000a00 */
[----:B------:R-:W-:Y:S01]  /*f980*/  ULDC.64 UR4, c[0x4][0xf0] ;  /* 0x01003c0000047ab9 */ /* 0x000fe20000000a00 */
[----:B------:R-:W-:Y:S01]  /*f990*/  ULDC.64 UR6, c[0x4][0xf8] ;  /* 0x01003e0000067ab9 */ /* 0x000fe20000000a00 */
[----:B------:R-:W-:Y:S02]  /*f9a0*/  IMAD.U32 R4, RZ, RZ, UR4 ;  /* 0x00000004ff047e24 */ /* 0x000fe4000f8e00ff */
        /* <DEDUP_REMOVED lines=11> */
.L_x_1081:
[----:B------:R-:W-:Y:S05]  /*fa60*/  BSYNC B6 ;  /* 0x0000000000067941 */ /* 0x000fea0003800000 */
.L_x_1080:
[----:B------:R-:W-:Y:S01]  /*fa70*/  ULDC.64 UR4, c[0x0][0x9f8] ;  /* 0x00027e0000047ab9 */ /* 0x000fe20000000a00 */
[----:B------:R-:W-:Y:S01]  /*fa80*/  IMAD.U32 R29, RZ, RZ, UR43 ;  /* 0x0000002bff1d7e24 */ /* 0x000fe2000f8e00ff */
[----:B------:R-:W-:Y:S01]  /*fa90*/  UISETP.NE.U32.AND UP0, UPT, UR4, URZ, UPT ;  /* 0x0000003f0400728c */ /* 0x000fe2000bf05070 */
[----:B------:R-:W0:Y:S03]  /*faa0*/  LDC R10, c[0x0][0x430] ;  /* 0x00010c00ff0a7b82 */ /* 0x000e260000000800 */
[----:B------:R-:W-:-:S06]  /*fab0*/  UISETP.NE.AND.EX UP0, UPT, UR5, URZ, UPT, UP0 ;  /* 0x0000003f0500728c */ /* 0x000fcc000bf05300 */
[----:B------:R-:W-:-:S05]  /*fac0*/  PLOP3.LUT P0, PT, PT, PT, UP0, 0x80, 0x0 ;  /* 0x000000000000781c */ /* 0x000fca0003f0f008 */
[----:B------:R-:W-:Y:S02]  /*fad0*/  @UP0 ULDC.64 UR4, c[0x0][0x9f8] ;  /* 0x00027e0000040ab9 */ /* 0x000fe40000000a00 */
[----:B------:R-:W-:-:S06]  /*fae0*/  @UP0 UIMAD.WIDE UR4, UR43, 0x4, UR4 ;  /* 0x000000042b0408a5 */ /* 0x000fcc000f8e0204 */
[----:B------:R-:W-:Y:S01]  /*faf0*/  IMAD.U32 R2, RZ, RZ, UR4 ;  /* 0x00000004ff027e24 */ /* 0x000fe2000f8e00ff */
[----:B------:R-:W-:Y:S01]  /*fb00*/  ULDC UR4, c[0x0][0xc48] ;  /* 0x0003120000047ab9 */ /* 0x000fe20000000800 */
[----:B------:R-:W-:-:S05]  /*fb10*/  IMAD.U32 R3, RZ, RZ, UR5 ;  /* 0x00000005ff037e24 */ /* 0x000fca000f8e00ff */
[----:B------:R1:W5:Y:S01]  /*fb20*/  @P0 LDG.E R29, desc[UR36][R2.64] ;  /* 0x00000024021d0981 */ /* 0x000362000c1e1900 */
[----:B------:R-:W-:Y:S01]  /*fb30*/  UMOV UR5, 0xffffffff ;  /* 0xffffffff00057882 */ /* 0x000fe20000000000 */
[----:B------:R-:W-:Y:S02]  /*fb40*/  IMAD.U32 R22, RZ, RZ, UR4 ;  /* 0x00000004ff167e24 */ /* 0x000fe4000f8e00ff */
[----:B------:R-:W-:Y:S05]  /*fb50*/  BRA.DIV UR5, `(.L_x_1083) ;  /* 0x0000003605487947 */ /* 0x000fea000b800000 */
.L_x_1137:
[----:B------:R-:W2:Y:S01]  /*fb60*/  S2R R0, SR_TID.X ;  /* 0x0000000000007919 */ /* 0x000ea20000002100 */
[----:B------:R-:W-:Y:S01]  /*fb70*/  UIADD3 UR4, UR45, -0x1, URZ ;  /* 0xffffffff2d047890 */ /* 0x000fe2000fffe03f */
[----:B0-----:R-:W-:Y:S02]  /*fb80*/  ISETP.NE.AND P1, PT, R10, 0x1, PT ;  /* 0x000000010a00780c */ /* 0x001fe40003f25270 */
[----:B-----5:R-:W-:Y:S02]  /*fb90*/  SHF.R.S32.HI R33, RZ, 0x1f, R29 ;  /* 0x0000001fff217819 */ /* 0x020fe4000001141d */
[----:B------:R-:W-:Y:S01]  /*fba0*/  LOP3.LUT R19, R19, 0xffffff7f, RZ, 0xc0, !PT ;  /* 0xffffff7f13137812 */ /* 0x000fe200078ec0ff */
[----:B------:R-:W-:-:S08]  /*fbb0*/  IMAD.U32 R7, RZ, RZ, UR4 ;  /* 0x00000004ff077e24 */ /* 0x000fd0000f8e00ff */
[----:B-1----:R-:W0:Y:S01]  /*fbc0*/  @P1 LDC R3, c[0x0][0x434] ;  /* 0x00010d00ff031b82 */ /* 0x002e220000000800 */
[----:B------:R-:W-:-:S07]  /*fbd0*/  @P1 LOP3.LUT R19, R19, 0x80, RZ, 0xfc, !PT ;  /* 0x0000008013131812 */ /* 0x000fce00078efcff */
[----:B------:R-:W1:Y:S01]  /*fbe0*/  @P1 LDC R5, c[0x0][0x438] ;  /* 0x00010e00ff051b82 */ /* 0x000e620000000800 */
[----:B--2---:R-:W-:-:S05]  /*fbf0*/  IMAD.SHL.U32 R8, R0, 0x10, RZ ;  /* 0x0000001000087824 */ /* 0x004fca00078e00ff */
[----:B------:R-:W-:-:S05]  /*fc00*/  LOP3.LUT R8, R36, 0x70, R8, 0xf8, !PT ;  /* 0x0000007024087812 */ /* 0x000fca00078ef808 */
[----:B------:R-:W-:-:S04]  /*fc10*/  IMAD R7, R7, 0x60, R8 ;  /* 0x0000006007077824 */ /* 0x000fc800078e0208 */
[C---:B------:R-:W-:Y:S01]  /*fc20*/  IMAD.IADD R0, R7.reuse, 0x1, R32 ;  /* 0x0000000107007824 */ /* 0x040fe200078e0220 */
[----:B------:R-:W-:-:S03]  /*fc30*/  ISETP.GE.AND P0, PT, R7, UR38, PT ;  /* 0x0000002607007c0c */ /* 0x000fc6000bf06270 */
[----:B0-----:R-:W-:Y:S01]  /*fc40*/  @P1 IMAD.HI.U32 R2, R0, R3, RZ ;  /* 0x0000000300021227 */ /* 0x001fe200078e00ff */
[----:B------:R-:W-:-:S03]  /*fc50*/  ISETP.GT.U32.OR P0, PT, R8, 0x5f, P0 ;  /* 0x0000005f0800780c */ /* 0x000fc60000704470 */
[----:B------:R-:W-:Y:S01]  /*fc60*/  IMAD.MOV.U32 R9, RZ, RZ, R0 ;  /* 0x000000ffff097224 */ /* 0x000fe200078e0000 */
[----:B-1----:R-:W-:-:S09]  /*fc70*/  @P1 SHF.R.U32.HI R9, RZ, R5, R2 ;  /* 0x00000005ff091219 */ /* 0x002fd20000011602 */
[----:B------:R-:W0:Y:S01]  /*fc80*/  @!P0 LDC.64 R6, c[0x0][0x428] ;  /* 0x00010a00ff068b82 */ /* 0x000e220000000a00 */
[----:B------:R-:W-:-:S07]  /*fc90*/  @!P0 SHF.R.S32.HI R3, RZ, 0x1f, R9 ;  /* 0x0000001fff038819 */ /* 0x000fce0000011409 */
[----:B------:R-:W1:Y:S01]  /*fca0*/  @!P0 LDC.64 R4, c[0x0][0x418] ;  /* 0x00010600ff048b82 */ /* 0x000e620000000a00 */
[----:B0-----:R-:W-:-:S04]  /*fcb0*/  @!P0 IMAD R2, R33, R6, RZ ;  /* 0x0000000621028224 */ /* 0x001fc800078e02ff */
[----:B------:R-:W-:Y:S02]  /*fcc0*/  @!P0 IMAD R7, R29, R7, R2 ;  /* 0x000000071d078224 */ /* 0x000fe400078e0202 */
[----:B------:R-:W-:-:S04]  /*fcd0*/  @!P0 IMAD.MOV.U32 R2, RZ, RZ, R9 ;  /* 0x000000ffff028224 */ /* 0x000fc800078e0009 */
[----:B------:R-:W-:-:S04]  /*fce0*/  @!P0 IMAD.WIDE.U32 R2, R29, R6, R2 ;  /* 0x000000061d028225 */ /* 0x000fc800078e0002 */
[----:B------:R-:W-:Y:S01]  /*fcf0*/  @!P0 IMAD.IADD R3, R3, 0x1, R7 ;  /* 0x0000000103038824 */ /* 0x000fe200078e0207 */
[----:B-1----:R-:W-:Y:S01]  /*fd00*/  @!P0 LEA R4, P1, R2, R4, 0x2 ;  /* 0x0000000402048211 */ /* 0x002fe200078210ff */
[----:B------:R-:W-:-:S03]  /*fd10*/  IMAD.MOV.U32 R6, RZ, RZ, RZ ;  /* 0x000000ffff067224 */ /* 0x000fc600078e00ff */
[----:B------:R-:W-:Y:S01]  /*fd20*/  @!P0 LEA.HI.X R5, R2, R5, R3, 0x2, P1 ;  /* 0x0000000502058211 */ /* 0x000fe200008f1403 */
[----:B------:R-:W-:-:S04]  /*fd30*/  IMAD.MOV R7, RZ, RZ, -R9 ;  /* 0x000000ffff077224 */ /* 0x000fc800078e0a09 */
[----:B------:R0:W5:Y:S01]  /*fd40*/  @!P0 LDG.E R6, desc[UR36][R4.64] ;  /* 0x0000002404068981 */ /* 0x000162000c1e1900 */
[----:B------:R-:W-:Y:S01]  /*fd50*/  ISETP.GT.U32.AND P0, PT, R8, 0x5f, PT ;  /* 0x0000005f0800780c */ /* 0x000fe20003f04070 */
[----:B------:R-:W-:Y:S01]  /*fd60*/  IMAD R3, RZ, RZ, -UR43 ;  /* 0x8000002bff037e24 */ /* 0x000fe2000f8e02ff */
[----:B------:R-:W-:Y:S01]  /*fd70*/  LOP3.LUT R19, R19, 0xffffffbf, RZ, 0xc0, !PT ;  /* 0xffffffbf13137812 */ /* 0x000fe200078ec0ff */
[----:B------:R-:W-:Y:S02]  /*fd80*/  IMAD.U32 R24, RZ, RZ, UR4 ;  /* 0x00000004ff187e24 */ /* 0x000fe4000f8e00ff */
[----:B------:R-:W-:Y:S02]  /*fd90*/  IMAD R22, R22, R3, UR42 ;  /* 0x0000002a16167e24 */ /* 0x000fe4000f8e0203 */
[----:B0-----:R-:W-:-:S03]  /*fda0*/  IMAD R5, R10, R7, R0 ;  /* 0x000000070a057224 */ /* 0x001fc600078e0200 */
[----:B------:R-:W-:Y:S01]  /*fdb0*/  SHF.R.S32.HI R28, RZ, 0x1f, R22 ;  /* 0x0000001fff1c7819 */ /* 0x000fe20000011416 */
[----:B------:R-:W-:-:S05]  /*fdc0*/  IMAD.U32 R0, RZ, RZ, UR48 ;  /* 0x00000030ff007e24 */ /* 0x000fca000f8e00ff */
[----:B------:R-:W-:-:S13]  /*fdd0*/  ISETP.NE.AND P2, PT, R0, 0x3, PT ;  /* 0x000000030000780c */ /* 0x000fda0003f45270 */
[----:B------:R-:W-:-:S04]  /*fde0*/  @P2 LOP3.LUT R19, R19, 0x40, RZ, 0xfc, !PT ;  /* 0x0000004013132812 */ /* 0x000fc800078efcff */
[----:B------:R-:W-:-:S04]  /*fdf0*/  LOP3.LUT R19, R19, 0xffffffdf, RZ, 0xc0, !PT ;  /* 0xffffffdf13137812 */ /* 0x000fc800078ec0ff */
[----:B------:R-:W-:Y:S01]  /*fe00*/  @P0 LOP3.LUT R19, R19, 0x20, RZ, 0xfc, !PT ;  /* 0x0000002013130812 */ /* 0x000fe200078efcff */
[----:B------:R-:W-:Y:S06]  /*fe10*/  @!P2 BRA `(.L_x_1084) ;  /* 0x000000000004a947 */ /* 0x000fec0003800000 */
[----:B------:R-:W-:Y:S01]  /*fe20*/  BPT.TRAP 0x1 ;  /* 0x000000040000795c */ /* 0x000fe20000300000 */
.L_x_1084:
[----:B------:R-:W-:Y:S01]  /*fe30*/  SHF.R.S32.HI R7, RZ, 0x1f, R5 ;  /* 0x0000001fff077819 */ /* 0x000fe20000011405 */
[----:B------:R-:W-:Y:S01]  /*fe40*/  ULDC.64 UR4, c[0x0][0x328] ;  /* 0x0000ca0000047ab9 */ /* 0x000fe20000000a00 */
[----:B-----5:R-:W-:Y:S01]  /*fe50*/  SHF.R.S32.HI R4, RZ, 0x1f, R6 ;  /* 0x0000001fff047819 */ /* 0x020fe20000011406 */
[----:B------:R-:W-:Y:S01]  /*fe60*/  IMAD.WIDE.U32 R2, R5, UR4, RZ ;  /* 0x0000000405027c25 */ /* 0x000fe2000f8e00ff */
[----:B------:R-:W-:Y:S03]  /*fe70*/  BSSY B0, `(.L_x_1085) ;  /* 0x0000015000007945 */ /* 0x000fe60003800000 */
[----:B------:R-:W-:-:S04]  /*fe80*/  IMAD R0, R7, UR4, RZ ;  /* 0x0000000407007c24 */ /* 0x000fc8000f8e02ff */
[----:B------:R-:W-:Y:S01]  /*fe90*/  IMAD R9, R5, UR5, R0 ;  /* 0x0000000505097c24 */ /* 0x000fe2000f8e0200 */
[----:B------:R-:W-:Y:S01]  /*fea0*/  ULDC.64 UR4, c[0x0][0x338] ;  /* 0x0000ce0000047ab9 */ /* 0x000fe20000000a00 */
[----:B------:R-:W-:Y:S02]  /*feb0*/  IMAD R0, R23, 0x8, R16 ;  /* 0x0000000817007824 */ /* 0x000fe400078e0210 */
        /* <DEDUP_REMOVED lines=13> */
[----:B------:R-:W-:-:S04]  /*ff90*/  SHF.L.U32 R3, R26, 0x1f, RZ ;  /* 0x0000001f1a037819 */ /* 0x000fc800000006ff */
[----:B------:R-:W0:Y:S02]  /*ffa0*/  SYNCS.PHASECHK.TRANS64.TRYWAIT P0, [R0+URZ+0x2a840], R3 ;  /* 0x02a84003000075a7 */ /* 0x000e24000800017f */
[----:B0-----:R-:W-:Y:S05]  /*ffb0*/  @!P0 BRA `(.L_x_1086) ;  /* 0x00000030005c8947 */ /* 0x001fea0003800000 */
.L_x_1138:
[----:B------:R-:W-:Y:S05]  /*ffc0*/  BSYNC B0 ;  /* 0x0000000000007941 */ /* 0x000fea0003800000 */
.L_x_1085:
[----:B------:R-:W-:Y:S01]  /*ffd0*/  ULDC.64 UR4, c[0x0][0x300] ;  /* 0x0000c00000047ab9 */ /* 0x000fe20000000a00 */
[----:B------:R-:W-:Y:S01]  /*ffe0*/  LOP3.LUT P4, RZ, R19, 0x10, RZ, 0xc0, !PT ;  /* 0x0000001013ff7812 */ /* 0x000fe2000788c0ff */
        /* <DEDUP_REMOVED lines=10> */
[----:B------:R-:W-:Y:S01]  /*10090*/  ULDC.64 UR4, c[0x0][0x308] ;  /* 0x0000c20000047ab9 */ /* 0x000fe20000000a00 */
[----:B------:R-:W-:Y:S02]  /*100a0*/  IMAD.MOV.U32 R7, RZ, RZ, -0x60 ;  /* 0xffffffa0ff077424 */ /* 0x000fe400078e00ff */
[----:B------:R-:W-:Y:S02]  /*100b0*/  IMAD.IADD R3, R3, 0x1, R5 ;  /* 0x0000000103037824 */ /* 0x000fe400078e0205 */
[----:B------:R-:W-:Y:S02]  /*100c0*/  IMAD R5, R28, UR4, RZ ;  /* 0x000000041c057c24 */ /* 0x000fe4000f8e02ff */
[----:B------:R-:W-:-:S04]  /*100d0*/  IMAD.WIDE.U32 R2, R22, UR4, R2 ;  /* 0x0000000416027c25 */ /* 0x000fc8000f8e0002 */
[----:B------:R-:W-:Y:S01]  /*100e0*/  IMAD R5, R22, UR5, R5 ;  /* 0x0000000516057c24 */ /* 0x000fe2000f8e0205 */
[----:B------:R-:W-:Y:S01]  /*100f0*/  ULDC.64 UR4, c[0x0][0x2e8] ;  /* 0x0000ba0000047ab9 */ /* 0x000fe20000000a00 */
[----:B------:R-:W-:Y:S01]  /*10100*/  IMAD R7, R24, R7, UR38 ;  /* 0x0000002618077e24 */ /* 0x000fe2000f8e0207 */
[C---:B------:R-:W-:Y:S01]  /*10110*/  LEA R4, P0, R2.reuse, UR4, 0x1 ;  /* 0x0000000402047c11 */ /* 0x040fe2000f8008ff */
[----:B------:R-:W-:Y:S01]  /*10120*/  IMAD.IADD R3, R3, 0x1, R5 ;  /* 0x0000000103037824 */ /* 0x000fe200078e0205 */
[----:B------:R-:W-:Y:S01]  /*10130*/  UMOV UR4, 0xffffffff ;  /* 0xffffffff00047882 */ /* 0x000fe20000000000 */
[----:B------:R-:W-:Y:S02]  /*10140*/  IMAD.IADD R7, R7, 0x1, -R36 ;  /* 0x0000000107077824 */ /* 0x000fe400078e0a24 */
[----:B------:R-:W-:Y:S01]  /*10150*/  IMAD R5, R23, 0x4800, R30 ;  /* 0x0000480017057824 */ /* 0x000fe200078e021e */
[----:B------:R-:W-:Y:S02]  /*10160*/  LEA.HI.X R6, R2, UR5, R3, 0x1, P0 ;  /* 0x0000000502067c11 */ /* 0x000fe400080f0c03 */
[----:B------:R-:W-:Y:S01]  /*10170*/  ISETP.GE.AND P0, PT, R7, 0x1, PT ;  /* 0x000000010700780c */ /* 0x000fe20003f06270 */
[----:B------:R-:W-:-:S12]  /*10180*/  BRA.DIV UR4, `(.L_x_1087) ;  /* 0x0000002e04fc7947 */ /* 0x000fd8000b800000 */
[----:B------:R-:W0:Y:S01]  /*10190*/  SHFL.IDX PT, R14, R4, RZ, 0x181f ;  /* 0x00181fff040e7589 */ /* 0x000e2200000e0000 */
[----:B------:R-:W-:-:S03]  /*101a0*/  @P0 IMAD R9, R5, 0x2, R16 ;  /* 0x0000000205090824 */ /* 0x000fc600078e0210 */
[----:B------:R-:W1:Y:S04]  /*101b0*/  SHFL.IDX PT, R2, R6, RZ, 0x181f ;  /* 0x00181fff06027589 */ /* 0x000e6800000e0000 */
[----:B------:R-:W-:Y:S01]  /*101c0*/  SHFL.IDX PT, R8, R6, 0x1, 0x181f ;  /* 0x00381f0006087f89 */ /* 0x000fe200000e0000 */
[----:B0-----:R-:W-:-:S05]  /*101d0*/  @P0 LEA R14, P1, R37, R14, 0x1 ;  /* 0x0000000e250e0211 */ /* 0x001fca00078208ff */
[----:B-1----:R-:W-:Y:S02]  /*101e0*/  @P0 IMAD.X R3, RZ, RZ, R2, P1 ;  /* 0x000000ffff030224 */ /* 0x002fe400008e0602 */
[----:B------:R-:W-:Y:S02]  /*101f0*/  @P0 IMAD.MOV.U32 R2, RZ, RZ, R14 ;  /* 0x000000ffff020224 */ /* 0x000fe400078e000e */
[----:B------:R-:W0:Y:S04]  /*10200*/  SHFL.IDX PT, R14, R4, 0x1, 0x181f ;  /* 0x00381f00040e7f89 */ /* 0x000e2800000e0000 */
[----:B------:R-:W-:Y:S04]  /*10210*/  @P0 LDGSTS.E.BYPASS.LTC128B.128 [R9+0x18400], desc[UR36][R2.64], !P4 ;  /* 0x1840000002090fae */ /* 0x000fe8000e101d64 */
[----:B------:R-:W-:Y:S04]  /*10220*/  @P0 LDGSTS.E.BYPASS.LTC128B.128 [R9+0x1b400], desc[UR36][R2.64+0x80], !P3 ;  /* 0x1b40008002090fae */ /* 0x000fe8000d901d64 */
[----:B------:R1:W-:Y:S01]  /*10230*/  @P0 LDGSTS.E.BYPASS.LTC128B.128 [R9+0x1e400], desc[UR36][R2.64+0x100], !P2 ;  /* 0x1e40010002090fae */ /* 0x0003e2000d101d64 */
[----:B------:R-:W-:-:S13]  /*10240*/  ISETP.GE.AND P0, PT, R7, 0x11, PT ;  /* 0x000000110700780c */ /* 0x000fda0003f06270 */
[----:B0-----:R-:W-:Y:S01]  /*10250*/  @P0 LEA R14, P1, R37, R14, 0x1 ;  /* 0x0000000e250e0211 */ /* 0x001fe200078208ff */
[----:B------:R-:W-:-:S04]  /*10260*/  @P0 IMAD R25, R5, 0x2, R16 ;  /* 0x0000000205190824 */ /* 0x000fc800078e0210 */
[----:B------:R-:W-:Y:S02]  /*10270*/  @P0 IMAD.X R21, RZ, RZ, R8, P1 ;  /* 0x000000ffff150224 */ /* 0x000fe400008e0608 */
[----:B-1----:R-:W-:Y:S01]  /*10280*/  @P0 IMAD.MOV.U32 R2, RZ, RZ, R14 ;  /* 0x000000ffff020224 */ /* 0x002fe200078e000e */
[----:B------:R-:W-:Y:S01]  /*10290*/  SHFL.IDX PT, R8, R6, 0x2, 0x181f ;  /* 0x00581f0006087f89 */ /* 0x000fe200000e0000 */
[----:B------:R-:W-:-:S03]  /*102a0*/  @P0 IMAD.MOV.U32 R3, RZ, RZ, R21 ;  /* 0x000000ffff030224 */ /* 0x000fc600078e0015 */
        /* <DEDUP_REMOVED lines=31> */
[----:B------:R0:W1:Y:S01]  /*104a0*/  SHFL.IDX PT, R8, R6, 0x5, 0x181f ;  /* 0x00b81f0006087f89 */ /* 0x00006200000e0000 */
[----:B------:R-:W-:-:S03]  /*104b0*/  @P0 IMAD.MOV.U32 R3, RZ, RZ, R9 ;  /* 0x000000ffff030224 */ /* 0x000fc600078e0009 */
[----:B------:R0:W2:Y:S04]  /*104c0*/  SHFL.IDX PT, R14, R4, 0x5, 0x181f ;  /* 0x00b81f00040e7f89 */ /* 0x0000a800000e0000 */
[----:B------:R0:W-:Y:S04]  /*104d0*/  @P0 LDGSTS.E.BYPASS.LTC128B.128 [R21+0x1a400], desc[UR36][R2.64], !P4 ;  /* 0x1a40000002150fae */ /* 0x0001e8000e101d64 */
[----:B------:R0:W-:Y:S04]  /*104e0*/  @P0 LDGSTS.E.BYPASS.LTC128B.128 [R21+0x1d400], desc[UR36][R2.64+0x80], !P3 ;  /* 0x1d40008002150fae */ /* 0x0001e8000d901d64 */
[----:B------:R0:W-:Y:S02]  /*104f0*/  @P0 LDGSTS.E.BYPASS.LTC128B.128 [R21+0x20400], desc[UR36][R2.64+0x100], !P2 ;  /* 0x2040010002150fae */ /* 0x0001e4000d101d64 */
.L_x_1152:
[----:B------:R-:W-:-:S13]  /*10500*/  ISETP.GE.AND P0, PT, R7, 0x51, PT ;  /* 0x000000510700780c */ /* 0x000fda0003f06270 */
[----:B0-2---:R-:W-:Y:S01]  /*10510*/  @P0 LEA R2, P1, R37, R14, 0x1 ;  /* 0x0000000e25020211 */ /* 0x005fe200078208ff */
[----:B------:R-:W-:-:S04]  /*10520*/  @P0 IMAD R5, R5, 0x2, R16 ;  /* 0x0000000205050824 */ /* 0x000fc800078e0210 */
[----:B-1----:R-:W-:-:S05]  /*10530*/  @P0 IMAD.X R3, RZ, RZ, R8, P1 ;  /* 0x000000ffff030224 */ /* 0x002fca00008e0608 */
        /* <DEDUP_REMOVED lines=8> */
.L_x_1088:
        /* <DEDUP_REMOVED lines=10> */
.L_x_1089:
[----:B------:R1:W-:Y:S02]  /*10660*/  SYNCS.ARRIVE.TRANS64.A1T0 RZ, [R0+URZ+0x2a830], RZ ;  /* 0x02a830ff00ff79a7 */ /* 0x0003e4000810003f */
[----:B------:R-:W-:Y:S05]  /*10670*/  WARPSYNC.ALL ;  /* 0x0000000000007948 */ /* 0x000fea0003800000 */
[----:B------:R-:W-:Y:S01]  /*10680*/  BSSY B6, `(.L_x_1090) ;  /* 0x0000015000067945 */ /* 0x000fe20003800000 */
[----:B-1----:R-:W-:Y:S01]  /*10690*/  VIADD R0, R16, 0xc400 ;  /* 0x0000c40010007836 */ /* 0x002fe20000000000 */
[----:B------:R-:W-:Y:S04]  /*106a0*/  BAR.SYNC.DEFER_BLOCKING 0x8, 0x180 ;  /* 0x0206000000007b1d */ /* 0x000fe80000010000 */
[----:B------:R-:W-:-:S13]  /*106b0*/  LOP3.LUT P0, RZ, R0, 0x3ff, RZ, 0xc0, !PT ;  /* 0x000003ff00ff7812 */ /* 0x000fda000780c0ff */
[----:B------:R-:W-:Y:S05]  /*106c0*/  @!P0 BRA `(.L_x_1091) ;  /* 0x0000000000408947 */ /* 0x000fea0003800000 */
[----:B0-----:R-:W-:Y:S01]  /*106d0*/  MOV R2, 0x0 ;  /* 0x0000000000027802 */ /* 0x001fe20000000f00 */
[----:B------:R-:W-:Y:S01]  /*106e0*/  ULDC.64 UR6, c[0x4][0xf0] ;  /* 0x01003c0000067ab9 */ /* 0x000fe20000000a00 */
[----:B------:R-:W-:Y:S01]  /*106f0*/  ULDC.64 UR8, c[0x4][0xf8] ;  /* 0x01003e0000087ab9 */ /* 0x000fe20000000a00 */
[----:B------:R-:W-:Y:S01]  /*10700*/  ULDC.64 UR4, c[0x4][0x88] ;  /* 0x0100220000047ab9 */ /* 0x000fe20000000a00 */
[----:B------:R-:W-:Y:S02]  /*10710*/  IMAD.U32 R4, RZ, RZ, UR6 ;  /* 0x00000006ff047e24 */ /* 0x000fe4000f8e00ff */
[----:B------:R-:W0:Y:S01]  /*10720*/  LDC.64 R2, c[0x4][R2] ;  /* 0x0100000002027b82 */ /* 0x000e220000000a00 */
[----:B------:R-:W-:Y:S02]  /*10730*/  IMAD.U32 R5, RZ, RZ, UR7 ;  /* 0x00000007ff057e24 */ /* 0x000fe4000f8e00ff */
        /* <DEDUP_REMOVED lines=8> */
[----:B0-----:R-:W-:Y:S05]  /*107c0*/  CALL.ABS.NOINC R2 ;  /* 0x0000000002007343 */ /* 0x001fea0003c00000 */
.L_x_1091:
[----:B------:R-:W-:Y:S05]  /*107d0*/  BSYNC B6 ;  /* 0x0000000000067941 */ /* 0x000fea0003800000 */
.L_x_1090:
[----:B0-----:R-:W0:Y:S01]  /*107e0*/  S2R R2, SR_TID.X ;  /* 0x0000000000027919 */ /* 0x001e220000002100 */
[----:B------:R-:W-:Y:S01]  /*107f0*/  UISETP.NE.AND UP0, UPT, UR50, URZ, UPT ;  /* 0x0000003f3200728c */ /* 0x000fe2000bf05270 */
[----:B------:R-:W-:Y:S01]  /*10800*/  R2UR UR6, R28 ;  /* 0x000000001c0672ca */ /* 0x000fe200000e0000 */
[----:B------:R-:W-:Y:S01]  /*10810*/  ULDC.64 UR8, c[0x0][0x2d8] ;  /* 0x0000b60000087ab9 */ /* 0x000fe20000000a00 */
[----:B------:R-:W-:Y:S02]  /*10820*/  R2UR UR7, R22 ;  /* 0x00000000160772ca */ /* 0x000fe400000e0000 */
[C---:B------:R-:W-:Y:S02]  /*10830*/  LOP3.LUT P3, RZ, R19.reuse, 0x400, RZ, 0xc0, !PT ;  /* 0x0000040013ff7812 */ /* 0x040fe4000786c0ff */
[----:B------:R-:W-:Y:S02]  /*10840*/  PLOP3.LUT P0, PT, PT, PT, UP0, 0x80, 0x0 ;  /* 0x000000000000781c */ /* 0x000fe40003f0f008 */
[----:B------:R-:W-:-:S02]  /*10850*/  LOP3.LUT P4, RZ, R19, 0x200, RZ, 0xc0, !PT ;  /* 0x0000020013ff7812 */ /* 0x000fc4000788c0ff */
[----:B------:R-:W-:Y:S01]  /*10860*/  @UP0 ULDC UR4, c[0x0][0x44c] ;  /* 0x0001130000040ab9 */ /* 0x000fe20000000800 */
[----:B------:R-:W-:Y:S02]  /*10870*/  LOP3.LUT P5, RZ, R19, 0x100, RZ, 0xc0, !PT ;  /* 0x0000010013ff7812 */ /* 0x000fe400078ac0ff */
[----:B------:R-:W-:-:S04]  /*10880*/  UIMAD UR6, UR6, UR8, URZ ;  /* 0x00000008060672a4 */ /* 0x000fc8000f8e023f */
[----:B------:R-:W-:Y:S02]  /*10890*/  UIMAD UR7, UR7, UR9, UR6 ;  /* 0x00000009070772a4 */ /* 0x000fe4000f8e0206 */
[----:B------:R-:W-:Y:S01]  /*108a0*/  USHF.R.S32.HI UR6, URZ, 0x1f, UR43 ;  /* 0x0000001f3f067899 */ /* 0x000fe2000801142b */
[----:B0-----:R-:W-:-:S05]  /*108b0*/  IMAD.SHL.U32 R2, R2, 0x10, RZ ;  /* 0x0000001002027824 */ /* 0x001fca00078e00ff */
[----:B------:R-:W-:-:S05]  /*108c0*/  LOP3.LUT R2, R36, 0x70, R2, 0xf8, !PT ;  /* 0x0000007024027812 */ /* 0x000fca00078ef802 */
[----:B------:R-:W-:-:S04]  /*108d0*/  VIADD R0, R2, UR44 ;  /* 0x0000002c02007c36 */ /* 0x000fc80008000000 */
[----:B------:R-:W-:Y:S01]  /*108e0*/  @P0 IMAD.HI.U32 R3, R0, UR4, RZ ;  /* 0x0000000400030c27 */ /* 0x000fe2000f8e00ff */
[----:B------:R-:W-:Y:S01]  /*108f0*/  PLOP3.LUT P0, PT, PT, PT, UP0, 0x80, 0x0 ;  /* 0x000000000000781c */ /* 0x000fe20003f0f008 */
[----:B------:R-:W-:Y:S02]  /*10900*/  @UP0 ULDC UR4, c[0x0][0x450] ;  /* 0x0001140000040ab9 */ /* 0x000fe40000000800 */
[----:B------:R-:W-:-:S10]  /*10910*/  IMAD.MOV.U32 R2, RZ, RZ, R0 ;  /* 0x000000ffff027224 */ /* 0x000fd400078e0000 */
[----:B------:R-:W-:Y:S02]  /*10920*/  @P0 SHF.R.U32.HI R2, RZ, UR4, R3 ;  /* 0x00000004ff020c19 */ /* 0x000fe40008011603 */
[----:B------:R-:W-:-:S03]  /*10930*/  R2UR UR4, R22 ;  /* 0x00000000160472ca */ /* 0x000fc600000e0000 */
[----:B------:R-:W-:-:S10]  /*10940*/  IMAD.MOV R5, RZ, RZ, -R2 ;  /* 0x000000ffff057224 */ /* 0x000fd400078e0a02 */
[----:B------:R-:W-:-:S03]  /*10950*/  UIMAD.WIDE.U32 UR4, UR4, UR8, URZ ;  /* 0x00000008040472a5 */ /* 0x000fc6000f8e003f */
[----:B------:R-:W-:Y:S01]  /*10960*/  ULDC.64 UR8, c[0x0][0x2e0] ;  /* 0x0000b80000087ab9 */ /* 0x000fe20000000a00 */
[----:B------:R-:W-:Y:S02]  /*10970*/  UIADD3 UR5, UR5, UR7, URZ ;  /* 0x0000000705057290 */ /* 0x000fe4000fffe03f */
[----:B------:R-:W-:Y:S01]  /*10980*/  UIMAD UR6, UR6, UR8, URZ ;  /* 0x00000008060672a4 */ /* 0x000fe2000f8e023f */
[----:B------:R-:W-:Y:S01]  /*10990*/  ULDC UR7, c[0x0][0x448] ;  /* 0x0001120000077ab9 */ /* 0x000fe20000000800 */
[----:B------:R-:W-:Y:S01]  /*109a0*/  UIMAD.WIDE.U32 UR4, UR43, UR8, UR4 ;  /* 0x000000082b0472a5 */ /* 0x000fe2000f8e0004 */
[----:B------:R-:W-:Y:S01]  /*109b0*/  IMAD R5, R5, UR7, R0 ;  /* 0x0000000705057c24 */ /* 0x000fe2000f8e0200 */
[----:B------:R-:W-:Y:S01]  /*109c0*/  UIMAD UR6, UR43, UR9, UR6 ;  /* 0x000000092b0672a4 */ /* 0x000fe2000f8e0206 */
[----:B------:R-:W-:Y:S02]  /*109d0*/  SHF.R.S32.HI R0, RZ, 0x1f, R2 ;  /* 0x0000001fff007819 */ /* 0x000fe40000011402 */
[----:B------:R-:W-:Y:S01]  /*109e0*/  ULDC.64 UR8, c[0x0][0x2d0] ;  /* 0x0000b40000087ab9 */ /* 0x000fe20000000a00 */
[----:B------:R-:W-:Y:S01]  /*109f0*/  UIADD3 UR5, UR5, UR6, URZ ;  /* 0x0000000605057290 */ /* 0x000fe2000fffe03f */
[----:B------:R-:W-:-:S02]  /*10a00*/  IMAD.U32 R9, RZ, RZ, UR8 ;  /* 0x00000008ff097e24 */ /* 0x000fc4000f8e00ff */
[----:B------:R-:W-:Y:S01]  /*10a10*/  IMAD R3, R0, UR8, RZ ;  /* 0x0000000800037c24 */ /* 0x000fe2000f8e02ff */
[----:B------:R-:W-:-:S03]  /*10a20*/  SHF.R.S32.HI R0, RZ, 0x1f, R5 ;  /* 0x0000001fff007819 */ /* 0x000fc60000011405 */
[C---:B------:R-:W-:Y:S02]  /*10a30*/  IMAD R7, R2.reuse, UR9, R3 ;  /* 0x0000000902077c24 */ /* 0x040fe4000f8e0203 */
[----:B------:R-:W-:Y:S01]  /*10a40*/  IMAD.WIDE.U32 R2, R2, R9, UR4 ;  /* 0x0000000402027e25 */ /* 0x000fe2000f8e0009 */
        /* <DEDUP_REMOVED lines=11> */
[----:B------:R-:W0:Y:S01]  /*10b00*/  SHFL.IDX PT, R14, R0, RZ, 0x181f ;  /* 0x00181fff000e7589 */ /* 0x000e2200000e0000 */
[----:B------:R-:W-:-:S03]  /*10b10*/  VIADD R4, R36, UR44 ;  /* 0x0000002c24047c36 */ /* 0x000fc60008000000 */
[----:B------:R-:W1:Y:S01]  /*10b20*/  SHFL.IDX PT, R2, R5, RZ, 0x181f ;  /* 0x00181fff05027589 */ /* 0x000e6200000e0000 */
[C---:B------:R-:W-:Y:S01]  /*10b30*/  VIADD R7, R4.reuse, 0x10 ;  /* 0x0000001004077836 */ /* 0x040fe20000000000 */
[----:B------:R-:W-:Y:S02]  /*10b40*/  ISETP.GE.AND P0, PT, R4, UR39, PT ;  /* 0x0000002704007c0c */ /* 0x000fe4000bf06270 */
[----:B------:R-:W-:Y:S11]  /*10b50*/  SHFL.IDX PT, R6, R5, 0x1, 0x181f ;  /* 0x00381f0005067f89 */ /* 0x000ff600000e0000 */
        /* <DEDUP_REMOVED lines=12> */
[----:B------:R-:W-:Y:S02]  /*10c20*/  @!P0 IMAD.MOV.U32 R3, RZ, RZ, R7 ;  /* 0x000000ffff038224 */ /* 0x000fe400078e0007 */
[----:B------:R-:W-:Y:S01]  /*10c30*/  VIADD R7, R4, 0x20 ;  /* 0x0000002004077836 */ /* 0x000fe20000000000 */
        /* <DEDUP_REMOVED lines=58> */
.L_x_1169:
[----:B------:R-:W-:-:S05]  /*10fe0*/  VIADD R4, R4, 0x70 ;  /* 0x0000007004047836 */ /* 0x000fca0000000000 */
[----:B------:R-:W-:-:S13]  /*10ff0*/  ISETP.GE.AND P0, PT, R4, UR39, PT ;  /* 0x0000002704007c0c */ /* 0x000fda000bf06270 */
[----:B0-2---:R-:W-:-:S05]  /*11000*/  @!P0 LEA R2, P1, R37, R14, 0x1 ;  /* 0x0000000e25028211 */ /* 0x005fca00078208ff */
[----:B-1----:R-:W-:-:S05]  /*11010*/  @!P0 IMAD.X R3, RZ, RZ, R6, P1 ;  /* 0x000000ffff038224 */ /* 0x002fca00008e0606 */
[----:B------:R-:W-:Y:S01]  /*11020*/  @!PT LDS RZ, [RZ] ;  /* 0x00000000fffff984 */ /* 0x000fe20000000800 */
[----:B------:R-:W-:Y:S01]  /*11030*/  @!PT LDS RZ, [RZ] ;  /* 0x00000000fffff984 */ /* 0x000fe20000000800 */
[----:B------:R-:W-:Y:S01]  /*11040*/  @!PT LDS RZ, [RZ] ;  /* 0x00000000fffff984 */ /* 0x000fe20000000800 */
[----:B------:R0:W-:Y:S04]  /*11050*/  @!P0 LDGSTS.E.BYPASS.LTC128B.128 [R31+0xfc00], desc[UR36][R2.64], !P3 ;  /* 0x0fc00000021f8fae */ /* 0x0001e8000d901d64 */
[----:B------:R0:W-:Y:S04]  /*11060*/  @!P0 LDGSTS.E.BYPASS.LTC128B.128 [R31+0x13c00], desc[UR36][R2.64+0x80], !P4 ;  /* 0x13c00080021f8fae */ /* 0x0001e8000e101d64 */
[----:B------:R0:W-:Y:S01]  /*11070*/  @!P0 LDGSTS.E.BYPASS.LTC128B.128 [R31+0x17c00], desc[UR36][R2.64+0x100], !P5 ;  /* 0x17c00100021f8fae */ /* 0x0001e2000e901d64 */
[----:B------:R-:W-:Y:S01]  /*11080*/  PLOP3.LUT P0, PT, PT, PT, PT, 0x80, 0x0 ;  /* 0x000000000000781c */ /* 0x000fe20003f0f070 */
[----:B------:R-:W-:-:S12]  /*11090*/  NOP ;  /* 0x0000000000007918 */ /* 0x000fd80000000000 */
.L_x_1093:
[----:B------:R-:W-:Y:S02]  /*110a0*/  PLOP3.LUT P1, PT, P1, P0, PT, 0xa2, 0x0 ;  /* 0x000000000000781c */ /* 0x000fe40000f21472 */
[----:B------:R-:W-:-:S08]  /*110b0*/  @P0 R2UR P1, UR4, R16 ;  /* 0x00000000100402ca */ /* 0x000fd00000020000 */
[----:B------:R-:W-:-:S05]  /*110c0*/  @P0 PLOP3.LUT P0, PT, P1, PT, PT, 0x80, 0x0 ;  /* 0x000000000000081c */ /* 0x000fca0000f0f070 */
[----:B------:R-:W-:Y:S01]  /*110d0*/  @!P1 SYNCS.ARRIVE.TRANS64.RED.A0T1 RZ, [UR4+0x2a800], RZ ;  /* 0x02a800ffffff99a7 */ /* 0x000fe20008200404 */
[----:B------:R-:W-:Y:S07]  /*110e0*/  @!P1 ARRIVES.LDGSTSBAR.64.TRANSCNT [UR4+0x2a800] ;  /* 0x02a80000ff0099b0 */ /* 0x000fee0008000a84 */
[----:B------:R-:W-:Y:S05]  /*110f0*/  @P0 BRA.U.ANY `(.L_x_1093) ;  /* 0xfffffffd00e80947 */ /* 0x000fea000393ffff */
[----:B0-----:R-:W2:Y:S02]  /*11100*/  LDL.LU R2, [R1] ;  /* 0x0000000001027983 */ /* 0x001ea40000300800 */
[----:B--2---:R-:W-:-:S05]  /*11110*/  VIADD R2, R2, 0x1 ;  /* 0x0000000102027836 */ /* 0x004fca0000000000 */
[----:B------:R0:W-:Y:S01]  /*11120*/  STL [R1], R2 ;  /* 0x0000000201007387 */ /* 0x0001e20000100800 */
        /* <DEDUP_REMOVED lines=9> */
.L_x_1170:
[----:B------:R-:W-:Y:S05]  /*111c0*/  BSYNC B0 ;  /* 0x0000000000007941 */ /* 0x000fea0003800000 */
.L_x_1094:
[----:B------:R-:W-:-:S04]  /*111d0*/  UIADD3 UR4, UR45, -0x2, URZ ;  /* 0xfffffffe2d047890 */ /* 0x000fc8000fffe03f */
[----:B------:R-:W-:-:S06]  /*111e0*/  UISETP.GE.AND UP0, UPT, UR4, UR46, UPT ;  /* 0x0000002e0400728c */ /* 0x000fcc000bf06270 */
[----:B------:R-:W-:-:S13]  /*111f0*/  PLOP3.LUT P0, PT, PT, PT, UP0, 0x40, 0x0 ;  /* 0x000000000000781c */ /* 0x000fda0003f0e808 */
[----:B------:R-:W-:Y:S05]  /*11200*/  @P0 BRA `(.L_x_1096) ;  /* 0x0000000c00c80947 */ /* 0x000fea0003800000 */
[----:B------:R-:W-:Y:S01]  /*11210*/  BSSY B0, `(.L_x_1096) ;  /* 0x00000f1000007945 */ /* 0x000fe20003800000 */
[----:B------:R-:W-:Y:S02]  /*11220*/  IMAD.MOV.U32 R20, RZ, RZ, R26 ;  /* 0x000000ffff147224 */ /* 0x000fe400078e001a */
[----:B------:R-:W-:Y:S02]  /*11230*/  IMAD.MOV.U32 R9, RZ, RZ, R23 ;  /* 0x000000ffff097224 */ /* 0x000fe400078e0017 */
[----:B------:R-:W-:Y:S02]  /*11240*/  IMAD.MOV.U32 R27, RZ, RZ, R24 ;  /* 0x000000ffff1b7224 */ /* 0x000fe400078e0018 */
[----:B------:R-:W-:-:S07]  /*11250*/  IMAD.U32 R8, RZ, RZ, UR4 ;  /* 0x00000004ff087e24 */ /* 0x000fce000f8e00ff */
.L_x_1109:
[----:B0-----:R-:W0:Y:S01]  /*11260*/  LDC R3, c[0x0][0x430] ;  /* 0x00010c00ff037b82 */ /* 0x001e220000000800 */
[----:B------:R-:W1:Y:S01]  /*11270*/  S2R R0, SR_TID.X ;  /* 0x0000000000007919 */ /* 0x000e620000002100 */
[----:B------:R-:W-:Y:S01]  /*11280*/  IMAD R10, R8, 0x60, R32 ;  /* 0x00000060080a7824 */ /* 0x000fe200078e0220 */
[----:B------:R-:W-:Y:S01]  /*11290*/  LOP3.LUT P1, RZ, R19, 0x40, RZ, 0xc0, !PT ;  /* 0x0000004013ff7812 */ /* 0x000fe2000782c0ff */
[----:B------:R-:W-:Y:S01]  /*112a0*/  VIADD R23, R9, 0x1 ;  /* 0x0000000109177836 */ /* 0x000fe20000000000 */
[----:B0-----:R-:W-:Y:S01]  /*112b0*/  ISETP.NE.AND P0, PT, R3, 0x1, PT ;  /* 0x000000010300780c */ /* 0x001fe20003f05270 */
[----:B-1----:R-:W-:-:S12]  /*112c0*/  IMAD.SHL.U32 R0, R0, 0x10, RZ ;  /* 0x0000001000007824 */ /* 0x002fd800078e00ff */
[----:B------:R-:W0:Y:S01]  /*112d0*/  @P0 LDC R3, c[0x0][0x434] ;  /* 0x00010d00ff030b82 */ /* 0x000e220000000800 */
[----:B------:R-:W-:-:S04]  /*112e0*/  LOP3.LUT R0, R36, 0x70, R0, 0xf8, !PT ;  /* 0x0000007024007812 */ /* 0x000fc800078ef800 */
[C---:B------:R-:W-:Y:S01]  /*112f0*/  ISETP.GT.U32.AND P2, PT, R0.reuse, 0x5f, PT ;  /* 0x0000005f0000780c */ /* 0x040fe20003f44070 */
[----:B------:R-:W-:Y:S02]  /*11300*/  IMAD.IADD R10, R0, 0x1, R10 ;  /* 0x00000001000a7824 */ /* 0x000fe400078e020a */
[----:B------:R-:W1:Y:S02]  /*11310*/  @P0 LDC R5, c[0x0][0x438] ;  /* 0x00010e00ff050b82 */ /* 0x000e640000000800 */
[----:B------:R-:W-:-:S08]  /*11320*/  IMAD.MOV.U32 R11, RZ, RZ, R10 ;  /* 0x000000ffff0b7224 */ /* 0x000fd000078e000a */
[----:B------:R-:W2:Y:S01]  /*11330*/  @!P2 LDC.64 R6, c[0x0][0x428] ;  /* 0x00010a00ff06ab82 */ /* 0x000ea20000000a00 */
[----:B0-----:R-:W-:-:S05]  /*11340*/  @P0 IMAD.HI.U32 R0, R10, R3, RZ ;  /* 0x000000030a000227 */ /* 0x001fca00078e00ff */
[----:B-1----:R-:W-:Y:S02]  /*11350*/  @P0 SHF.R.U32.HI R11, RZ, R5, R0 ;  /* 0x00000005ff0b0219 */ /* 0x002fe40000011600 */
[----:B------:R-:W0:Y:S02]  /*11360*/  @!P2 LDC.64 R4, c[0x0][0x418] ;  /* 0x00010600ff04ab82 */ /* 0x000e240000000a00 */
[--C-:B------:R-:W-:Y:S01]  /*11370*/  @!P2 SHF.R.S32.HI R3, RZ, 0x1f, R11.reuse ;  /* 0x0000001fff03a819 */ /* 0x100fe2000001140b */
[----:B------:R-:W-:Y:S02]  /*11380*/  @!P2 IMAD.MOV.U32 R2, RZ, RZ, R11 ;  /* 0x000000ffff02a224 */ /* 0x000fe400078e000b */
[-C--:B--2---:R-:W-:Y:S02]  /*11390*/  @!P2 IMAD R0, R33, R6.reuse, RZ ;  /* 0x000000062100a224 */ /* 0x084fe400078e02ff */
[----:B------:R-:W-:-:S04]  /*113a0*/  @!P2 IMAD.WIDE.U32 R2, R29, R6, R2 ;  /* 0x000000061d02a225 */ /* 0x000fc800078e0002 */
[----:B------:R-:W-:-:S04]  /*113b0*/  @!P2 IMAD R7, R29, R7, R0 ;  /* 0x000000071d07a224 */ /* 0x000fc800078e0200 */
[----:B------:R-:W-:Y:S01]  /*113c0*/  @!P2 IMAD.IADD R0, R7, 0x1, R3 ;  /* 0x000000010700a824 */ /* 0x000fe200078e0203 */
[----:B0-----:R-:W-:-:S04]  /*113d0*/  @!P2 LEA R4, P0, R2, R4, 0x2 ;  /* 0x000000040204a211 */ /* 0x001fc800078010ff */
[----:B------:R-:W-:Y:S01]  /*113e0*/  @!P2 LEA.HI.X R5, R2, R5, R0, 0x2, P0 ;  /* 0x000000050205a211 */ /* 0x000fe200000f1400 */
[----:B------:R-:W-:Y:S01]  /*113f0*/  IMAD.MOV.U32 R0, RZ, RZ, RZ ;  /* 0x000000ffff007224 */ /* 0x000fe200078e00ff */
[C---:B------:R-:W-:Y:S01]  /*11400*/  ISETP.NE.AND P0, PT, R23.reuse, 0x2, PT ;  /* 0x000000021700780c */ /* 0x040fe20003f05270 */
[----:B------:R-:W-:Y:S01]  /*11410*/  IMAD.MOV R7, RZ, RZ, -R11 ;  /* 0x000000ffff077224 */ /* 0x000fe200078e0a0b */
[----:B------:R-:W-:Y:S05]  /*11420*/  YIELD ;  /* 0x0000000000007946 */ /* 0x000fea0003800000 */
[----:B------:R-:W-:Y:S01]  /*11430*/  ULDC UR4, c[0x0][0x430] ;  /* 0x00010c0000047ab9 */ /* 0x000fe20000000800 */
[----:B------:R-:W-:Y:S01]  /*11440*/  SEL R3, RZ, 0x1, P0 ;  /* 0x00000001ff037807 */ /* 0x000fe20000000000 */
[----:B------:R0:W5:Y:S01]  /*11450*/  @!P2 LDG.E R0, desc[UR36][R4.64] ;  /* 0x000000240400a981 */ /* 0x000162000c1e1900 */
[----:B------:R-:W-:Y:S01]  /*11460*/  SEL R23, R23, RZ, P0 ;  /* 0x000000ff17177207 */ /* 0x000fe20000000000 */
[----:B------:R-:W-:Y:S01]  /*11470*/  IMAD.MOV.U32 R24, RZ, RZ, R8 ;  /* 0x000000ffff187224 */ /* 0x000fe200078e0008 */
[----:B------:R-:W-:Y:S01]  /*11480*/  LOP3.LUT R26, R20, R3, RZ, 0x3c, !PT ;  /* 0x00000003141a7212 */ /* 0x000fe200078e3cff */
[----:B0-----:R-:W-:Y:S01]  /*11490*/  IMAD R4, R7, UR4, R10 ;  /* 0x0000000407047c24 */ /* 0x001fe2000f8e020a */
[----:B------:R-:W-:Y:S06]  /*114a0*/  @!P1 BRA `(.L_x_1097) ;  /* 0x0000000000049947 */ /* 0x000fec0003800000 */
[----:B------:R-:W-:Y:S01]  /*114b0*/  BPT.TRAP 0x1 ;  /* 0x000000040000795c */ /* 0x000fe20000300000 */
.L_x_1097:
[----:B------:R-:W-:Y:S01]  /*114c0*/  IMAD R6, R23, 0x8, R16 ;  /* 0x0000000817067824 */ /* 0x000fe200078e0210 */
[----:B------:R-:W-:Y:S01]  /*114d0*/  SHF.L.U32 R3, R26, 0x1f, RZ ;  /* 0x0000001f1a037819 */ /* 0x000fe200000006ff */
[----:B------:R-:W-:Y:S03]  /*114e0*/  BSSY B1, `(.L_x_1098) ;  /* 0x0000003000017945 */ /* 0x000fe60003800000 */
[----:B------:R-:W0:Y:S02]  /*114f0*/  SYNCS.PHASECHK.TRANS64.TRYWAIT P0, [R6+URZ+0x2a840], R3 ;  /* 0x02a84003060075a7 */ /* 0x000e24000800017f */
[----:B0-----:R-:W-:Y:S05]  /*11500*/  @!P0 BRA `(.L_x_1099) ;  /* 0x0000002c00c08947 */ /* 0x001fea0003800000 */
.L_x_1171:
[----:B------:R-:W-:Y:S05]  /*11510*/  BSYNC B1 ;  /* 0x0000000000017941 */ /* 0x000fea0003800000 */
.L_x_1098:
[----:B------:R-:W-:Y:S01]  /*11520*/  SHF.R.S32.HI R21, RZ, 0x1f, R4 ;  /* 0x0000001fff157819 */ /* 0x000fe20000011404 */
[----:B------:R-:W-:Y:S01]  /*11530*/  ULDC.64 UR4, c[0x0][0x300] ;  /* 0x0000c00000047ab9 */ /* 0x000fe20000000a00 */
[----:B-----5:R-:W-:Y:S01]  /*11540*/  SHF.R.S32.HI R25, RZ, 0x1f, R0 ;  /* 0x0000001fff197819 */ /* 0x020fe20000011400 */
[----:B------:R-:W-:Y:S01]  /*11550*/  IMAD R8, R23, 0x4800, R30 ;  /* 0x0000480017087824 */ /* 0x000fe200078e021e */
[----:B------:R-:W-:Y:S01]  /*11560*/  LOP3.LUT P3, RZ, R19, 0x10, RZ, 0xc0, !PT ;  /* 0x0000001013ff7812 */ /* 0x000fe2000786c0ff */
        /* <DEDUP_REMOVED lines=22> */
[----:B------:R-:W-:Y:S02]  /*116d0*/  IMAD.SHL.U32 R5, R37, 0x2, RZ ;  /* 0x0000000225057824 */ /* 0x000fe400078e00ff */
[----:B------:R-:W-:Y:S01]  /*116e0*/  IMAD R8, R8, 0x2, R16 ;  /* 0x0000000208087824 */ /* 0x000fe200078e0210 */
        /* <DEDUP_REMOVED lines=10> */
[----:B------:R-:W0:Y:S02]  /*11790*/  SHFL.IDX PT, R14, R7, 0x2, 0x181f ;  /* 0x00581f00070e7f89 */ /* 0x000e2400000e0000 */
[----:B-1----:R-:W-:-:S05]  /*117a0*/  IMAD.X R3, RZ, RZ, R3, P0 ;  /* 0x000000ffff037224 */ /* 0x002fca00000e0603 */
        /* <DEDUP_REMOVED lines=24> */
.L_x_1185:
[----:B0-2---:R-:W-:-:S05]  /*11930*/  IADD3 R2, P0, R14, R5, RZ ;  /* 0x000000050e027210 */ /* 0x005fca0007f1e0ff */
[----:B-1----:R-:W-:Y:S01]  /*11940*/  IMAD.X R3, RZ, RZ, R35, P0 ;  /* 0x000000ffff037224 */ /* 0x002fe200000e0623 */
        /* <DEDUP_REMOVED lines=8> */
.L_x_1101:
        /* <DEDUP_REMOVED lines=10> */
.L_x_1102:
[----:B------:R1:W-:Y:S01]  /*11a70*/  SYNCS.ARRIVE.TRANS64.A1T0 RZ, [R6+URZ+0x2a830], RZ ;  /* 0x02a830ff06ff79a7 */ /* 0x0003e2000810003f */
[----:B------:R-:W-:Y:S05]  /*11a80*/  @!P2 BRA `(.L_x_1103) ;  /* 0x000000000004a947 */ /* 0x000fea0003800000 */
[----:B------:R-:W-:Y:S01]  /*11a90*/  BPT.TRAP 0x1 ;  /* 0x000000040000795c */ /* 0x000fe20000300000 */
.L_x_1103:
[----:B0-----:R-:W-:Y:S01]  /*11aa0*/  SHF.L.U32 R3, R20, 0x1f, RZ ;  /* 0x0000001f14037819 */ /* 0x001fe200000006ff */
[----:B-1----:R-:W-:Y:S01]  /*11ab0*/  IMAD R6, R9, 0x8, R16 ;  /* 0x0000000809067824 */ /* 0x002fe200078e0210 */
[----:B------:R-:W-:Y:S03]  /*11ac0*/  BSSY B1, `(.L_x_1104) ;  /* 0x0000003000017945 */ /* 0x000fe60003800000 */
[----:B------:R-:W0:Y:S02]  /*11ad0*/  SYNCS.PHASECHK.TRANS64.TRYWAIT P0, [R6+URZ+0x2a860], R3 ;  /* 0x02a86003060075a7 */ /* 0x000e24000800017f */
[----:B0-----:R-:W-:Y:S05]  /*11ae0*/  @!P0 BRA `(.L_x_1105) ;  /* 0x0000003000148947 */ /* 0x001fea0003800000 */
.L_x_1186:
[----:B------:R-:W-:Y:S05]  /*11af0*/  BSYNC B1 ;  /* 0x0000000000017941 */ /* 0x000fea0003800000 */
.L_x_1104:
[----:B------:R-:W-:Y:S01]  /*11b00*/  IMAD.MOV.U32 R2, RZ, RZ, -0x60 ;  /* 0xffffffa0ff027424 */ /* 0x000fe200078e00ff */
[----:B------:R-:W-:Y:S01]  /*11b10*/  UMOV UR4, 0xffffffff ;  /* 0xffffffff00047882 */ /* 0x000fe20000000000 */
[----:B------:R-:W-:Y:S01]  /*11b20*/  LOP3.LUT P2, RZ, R19, 0x2, RZ, 0xc0, !PT ;  /* 0x0000000213ff7812 */ /* 0x000fe2000784c0ff */
[----:B------:R-:W-:Y:S01]  /*11b30*/  IMAD R7, R9, 0x3000, R30 ;  /* 0x0000300009077824 */ /* 0x000fe200078e021e */
[----:B------:R-:W-:Y:S01]  /*11b40*/  LOP3.LUT P1, RZ, R19, 0x1, RZ, 0xc0, !PT ;  /* 0x0000000113ff7812 */ /* 0x000fe2000782c0ff */
[----:B0-----:R-:W-:-:S04]  /*11b50*/  IMAD R3, R27, R2, UR38 ;  /* 0x000000261b037e24 */ /* 0x001fc8000f8e0202 */
[----:B------:R-:W-:Y:S01]  /*11b60*/  IMAD.IADD R8, R3, 0x1, -R36 ;  /* 0x0000000103087824 */ /* 0x000fe200078e0a24 */
[----:B------:R-:W-:Y:S07]  /*11b70*/  BRA.DIV UR4, `(.L_x_1106) ;  /* 0x0000003204047947 */ /* 0x000fee000b800000 */
[----:B------:R-:W0:Y:S01]  /*11b80*/  SHFL.IDX PT, R14, R17, RZ, 0x181f ;  /* 0x00181fff110e7589 */ /* 0x000e2200000e0000 */
[----:B------:R-:W-:-:S03]  /*11b90*/  IMAD R7, R7, 0x2, R16 ;  /* 0x0000000207077824 */ /* 0x000fc600078e0210 */
[----:B------:R-:W1:Y:S01]  /*11ba0*/  SHFL.IDX PT, R3, R18, RZ, 0x181f ;  /* 0x00181fff12037589 */ /* 0x000e6200000e0000 */
[----:B0-----:R-:W-:-:S03]  /*11bb0*/  IADD3 R2, P0, R14, R5, RZ ;  /* 0x000000050e027210 */ /* 0x001fc60007f1e0ff */
[----:B------:R-:W0:Y:S02]  /*11bc0*/  SHFL.IDX PT, R14, R17, 0x1, 0x181f ;  /* 0x00381f00110e7f89 */ /* 0x000e2400000e0000 */
[----:B-1----:R-:W-:Y:S01]  /*11bd0*/  IMAD.X R3, RZ, RZ, R3, P0 ;  /* 0x000000ffff037224 */ /* 0x002fe200000e0603 */
[----:B------:R-:W-:-:S13]  /*11be0*/  ISETP.LT.OR P0, PT, R8, 0x1, P2 ;  /* 0x000000010800780c */ /* 0x000fda0001701670 */
[----:B------:R-:W-:Y:S01]  /*11bf0*/  LDGSTS.E.BYPASS.LTC128B.128 [R7+0x400], desc[UR36][R2.64], !P0 ;  /* 0x0040000002077fae */ /* 0x000fe2000c101d64 */
[----:B------:R-:W-:-:S13]  /*11c00*/  ISETP.LT.OR P0, PT, R8, 0x1, P1 ;  /* 0x000000010800780c */ /* 0x000fda0000f01670 */
[----:B------:R1:W-:Y:S04]  /*11c10*/  LDGSTS.E.BYPASS.LTC128B.128 [R7+0x3400], desc[UR36][R2.64+0x80], !P0 ;  /* 0x0340008002077fae */ /* 0x0003e8000c101d64 */
[----:B-1----:R-:W1:Y:S01]  /*11c20*/  SHFL.IDX PT, R3, R18, 0x1, 0x181f ;  /* 0x00381f0012037f89 */ /* 0x002e6200000e0000 */
        /* <DEDUP_REMOVED lines=25> */
[----:B------:R-:W2:Y:S04]  /*11dc0*/  SHFL.IDX PT, R18, R18, 0x5, 0x181f ;  /* 0x00b81f0012127f89 */ /* 0x000ea800000e0000 */
[----:B------:R3:W4:Y:S01]  /*11dd0*/  SHFL.IDX PT, R14, R17, 0x5, 0x181f ;  /* 0x00b81f00110e7f89 */ /* 0x00072200000e0000 */
[----:B-1----:R-:W-:Y:S01]  /*11de0*/  IMAD.X R3, RZ, RZ, R3, P0 ;  /* 0x000000ffff037224 */ /* 0x002fe200000e0603 */
[----:B------:R-:W-:-:S13]  /*11df0*/  ISETP.LT.OR P0, PT, R8, 0x41, P2 ;  /* 0x000000410800780c */ /* 0x000fda0001701670 */
[----:B------:R3:W-:Y:S01]  /*11e00*/  LDGSTS.E.BYPASS.LTC128B.128 [R7+0x2400], desc[UR36][R2.64], !P0 ;  /* 0x0240000002077fae */ /* 0x0007e2000c101d64 */
[----:B------:R-:W-:-:S13]  /*11e10*/  ISETP.LT.OR P0, PT, R8, 0x41, P1 ;  /* 0x000000410800780c */ /* 0x000fda0000f01670 */
[----:B--2-4-:R3:W-:Y:S02]  /*11e20*/  LDGSTS.E.BYPASS.LTC128B.128 [R7+0x5400], desc[UR36][R2.64+0x80], !P0 ;  /* 0x0540008002077fae */ /* 0x0147e4000c101d64 */
.L_x_1200:
[----:B0--3--:R-:W-:Y:S01]  /*11e30*/  IADD3 R2, P0, R14, R5, RZ ;  /* 0x000000050e027210 */ /* 0x009fe20007f1e0ff */
[----:B------:R-:W-:Y:S02]  /*11e40*/  ULDC.64 UR4, c[0x0][0x328] ;  /* 0x0000ca0000047ab9 */ /* 0x000fe40000000a00 */
[----:B------:R-:W-:Y:S02]  /*11e50*/  IMAD R21, R21, UR4, RZ ;  /* 0x0000000415157c24 */ /* 0x000fe4000f8e02ff */
[----:B------:R-:W-:Y:S01]  /*11e60*/  IMAD.X R3, RZ, RZ, R18, P0 ;  /* 0x000000ffff037224 */ /* 0x000fe200000e0612 */
        /* <DEDUP_REMOVED lines=17> */
.L_x_1107:
        /* <DEDUP_REMOVED lines=10> */
.L_x_1108:
[----:B------:R-:W-:Y:S01]  /*12020*/  ULDC.64 UR4, c[0x0][0x330] ;  /* 0x0000cc0000047ab9 */ /* 0x000fe20000000a00 */
[----:B------:R-:W-:Y:S01]  /*12030*/  IMAD.MOV.U32 R3, RZ, RZ, R25 ;  /* 0x000000ffff037224 */ /* 0x000fe200078e0019 */
[----:B------:R1:W-:Y:S01]  /*12040*/  SYNCS.ARRIVE.TRANS64.A1T0 RZ, [R6+URZ+0x2a850], RZ ;  /* 0x02a850ff06ff79a7 */ /* 0x0003e2000810003f */
[----:B------:R-:W-:Y:S02]  /*12050*/  IMAD R5, R28, UR4, RZ ;  /* 0x000000041c057c24 */ /* 0x000fe4000f8e02ff */
[----:B------:R-:W-:-:S04]  /*12060*/  IMAD.WIDE.U32 R2, R22, UR4, R2 ;  /* 0x0000000416027c25 */ /* 0x000fc8000f8e0002 */
[----:B------:R-:W-:Y:S01]  /*12070*/  IMAD R5, R22, UR5, R5 ;  /* 0x0000000516057c24 */ /* 0x000fe2000f8e0205 */
[----:B------:R-:W-:Y:S01]  /*12080*/  ULDC.64 UR4, c[0x0][0x318] ;  /* 0x0000c60000047ab9 */ /* 0x000fe20000000a00 */
[----:B------:R-:W-:Y:S01]  /*12090*/  VIADD R8, R24, 0xffffffff ;  /* 0xffffffff18087836 */ /* 0x000fe20000000000 */
[C---:B------:R-:W-:Y:S01]  /*120a0*/  LEA R17, P0, R2.reuse, UR4, 0x1 ;  /* 0x0000000402117c11 */ /* 0x040fe2000f8008ff */
[----:B------:R-:W-:Y:S02]  /*120b0*/  IMAD.IADD R3, R5, 0x1, R3 ;  /* 0x0000000105037824 */ /* 0x000fe400078e0203 */
[----:B------:R-:W-:Y:S02]  /*120c0*/  IMAD.MOV.U32 R20, RZ, RZ, R26 ;  /* 0x000000ffff147224 */ /* 0x000fe400078e001a */
[----:B------:R-:W-:Y:S01]  /*120d0*/  IMAD.MOV.U32 R9, RZ, RZ, R23 ;  /* 0x000000ffff097224 */ /* 0x000fe200078e0017 */
[----:B------:R-:W-:Y:S01]  /*120e0*/  LEA.HI.X R18, R2, UR5, R3, 0x1, P0 ;  /* 0x0000000502127c11 */ /* 0x000fe200080f0c03 */
[----:B------:R-:W-:Y:S01]  /*120f0*/  IMAD.MOV.U32 R27, RZ, RZ, R24 ;  /* 0x000000ffff1b7224 */ /* 0x000fe200078e0018 */
[----:B------:R-:W-:-:S13]  /*12100*/  ISETP.GT.AND P0, PT, R24, UR46, PT ;  /* 0x0000002e18007c0c */ /* 0x000fda000bf04270 */
[----:B-1----:R-:W-:Y:S05]  /*12110*/  @P0 BRA `(.L_x_1109) ;  /* 0xfffffff000500947 */ /* 0x002fea000383ffff */
[----:B------:R-:W-:Y:S05]  /*12120*/  BSYNC B0 ;  /* 0x0000000000007941 */ /* 0x000fea0003800000 */
.L_x_1096:
        /* <DEDUP_REMOVED lines=8> */
[----:B------:R-:W1:Y:S08]  /*121b0*/  FLO.U32 R0, UR4 ;  /* 0x0000000400007d00 */ /* 0x000e7000080e0000 */
[----:B------:R-:W0:Y:S01]  /*121c0*/  POPC R5, UR4 ;  /* 0x0000000400057d09 */ /* 0x000e220008000000 */
[----:B-1----:R-:W-:-:S13]  /*121d0*/  ISETP.EQ.U32.AND P0, PT, R0, R7, PT ;  /* 0x000000070000720c */ /* 0x002fda0003f02070 */
[----:B0-----:R-:W2:Y:S01]  /*121e0*/  @P0 ATOMG.E.ADD.STRONG.GPU PT, R3, desc[UR36][R2.64], R5 ;  /* 0x00000005020309a8 */ /* 0x001ea200081ee1e4 */
[----:B------:R-:W0:Y:S02]  /*121f0*/  S2R R4, SR_LTMASK ;  /* 0x0000000000047919 */ /* 0x000e240000003900 */
[----:B0-----:R-:W-:-:S04]  /*12200*/  LOP3.LUT R4, R4, UR4, RZ, 0xc0, !PT ;  /* 0x0000000404047c12 */ /* 0x001fc8000f8ec0ff */
[----:B------:R-:W0:Y:S01]  /*12210*/  POPC R7, R4 ;  /* 0x0000000400077309 */ /* 0x000e220000000000 */
[----:B--2---:R-:W0:Y:S02]  /*12220*/  SHFL.IDX PT, R0, R3, R0, 0x1f ;  /* 0x00001f0003007589 */ /* 0x004e2400000e0000 */
[----:B0-----:R-:W-:-:S07]  /*12230*/  IADD3 R34, R0, UR47, R7 ;  /* 0x0000002f00227c10 */ /* 0x001fce000fffe007 */
.L_x_1111:
[----:B------:R-:W-:Y:S05]  /*12240*/  BSYNC B0 ;  /* 0x0000000000007941 */ /* 0x000fea0003800000 */
.L_x_1110:
[----:B------:R-:W-:-:S13]  /*12250*/  LOP3.LUT P0, RZ, R19, 0x40, RZ, 0xc0, !PT ;  /* 0x0000004013ff7812 */ /* 0x000fda000780c0ff */
[----:B------:R-:W-:Y:S05]  /*12260*/  @!P0 BRA `(.L_x_1112) ;  /* 0x0000000000048947 */ /* 0x000fea0003800000 */
[----:B------:R-:W-:Y:S01]  /*12270*/  BPT.TRAP 0x1 ;  /* 0x000000040000795c */ /* 0x000fe20000300000 */
.L_x_1112:
[----:B------:R-:W-:Y:S01]  /*12280*/  IMAD R4, R23, 0x8, R16 ;  /* 0x0000000817047824 */ /* 0x000fe200078e0210 */
[----:B0-----:R-:W-:Y:S01]  /*12290*/  SHF.L.U32 R3, R26, 0x1f, RZ ;  /* 0x0000001f1a037819 */ /* 0x001fe200000006ff */
[----:B------:R-:W-:Y:S01]  /*122a0*/  IMAD.MOV.U32 R5, RZ, RZ, -0x60 ;  /* 0xffffffa0ff057424 */ /* 0x000fe200078e00ff */
[----:B------:R-:W-:Y:S02]  /*122b0*/  BSSY B0, `(.L_x_1113) ;  /* 0x0000004000007945 */ /* 0x000fe40003800000 */
[----:B------:R-:W0:Y:S01]  /*122c0*/  SYNCS.PHASECHK.TRANS64.TRYWAIT P0, [R4+URZ+0x2a860], R3 ;  /* 0x02a86003040075a7 */ /* 0x000e22000800017f */
[----:B------:R-:W-:Y:S01]  /*122d0*/  IMAD R5, R24, R5, UR38 ;  /* 0x0000002618057e24 */ /* 0x000fe2000f8e0205 */
[----:B0-----:R-:W-:Y:S06]  /*122e0*/  @!P0 BRA `(.L_x_1114) ;  /* 0x0000002c00fc8947 */ /* 0x001fec0003800000 */
.L_x_1201:
[----:B------:R-:W-:Y:S05]  /*122f0*/  BSYNC B0 ;  /* 0x0000000000007941 */ /* 0x000fea0003800000 */
.L_x_1113:
        /* <DEDUP_REMOVED lines=10> */
[----:B------:R-:W1:Y:S03]  /*123a0*/  SHFL.IDX PT, R14, R17, 0x1, 0x181f ;  /* 0x00381f00110e7f89 */ /* 0x000e6600000e0000 */
[----:B0-----:R-:W-:Y:S01]  /*123b0*/  IMAD.X R3, RZ, RZ, R0, P0 ;  /* 0x000000ffff037224 */ /* 0x001fe200000e0600 */
[----:B------:R-:W-:Y:S01]  /*123c0*/  ISETP.LT.OR P0, PT, R5, 0x1, P3 ;  /* 0x000000010500780c */ /* 0x000fe20001f01670 */
[----:B------:R-:W-:Y:S02]  /*123d0*/  IMAD R0, R7, 0x2, R16 ;  /* 0x0000000207007824 */ /* 0x000fe400078e0210 */
[----:B------:R-:W0:Y:S10]  /*123e0*/  SHFL.IDX PT, R7, R18, 0x1, 0x181f ;  /* 0x00381f0012077f89 */ /* 0x000e3400000e0000 */
        /* <DEDUP_REMOVED lines=28> */
[----:B------:R1:W2:Y:S03]  /*125b0*/  SHFL.IDX PT, R14, R17, 0x5, 0x181f ;  /* 0x00b81f00110e7f89 */ /* 0x0002a600000e0000 */
[----:B0-----:R-:W-:Y:S01]  /*125c0*/  IMAD.X R3, RZ, RZ, R7, P0 ;  /* 0x000000ffff037224 */ /* 0x001fe200000e0607 */
[----:B------:R-:W-:Y:S01]  /*125d0*/  ISETP.LT.OR P0, PT, R5, 0x41, P3 ;  /* 0x000000410500780c */ /* 0x000fe20001f01670 */
[----:B------:R1:W3:-:S12]  /*125e0*/  SHFL.IDX PT, R7, R18, 0x5, 0x181f ;  /* 0x00b81f0012077f89 */ /* 0x0002d800000e0000 */
[----:B------:R1:W-:Y:S01]  /*125f0*/  LDGSTS.E.BYPASS.LTC128B.128 [R0+0x2400], desc[UR36][R2.64], !P0 ;  /* 0x0240000002007fae */ /* 0x0003e2000c101d64 */
[----:B------:R-:W-:-:S13]  /*12600*/  ISETP.LT.OR P0, PT, R5, 0x41, P1 ;  /* 0x000000410500780c */ /* 0x000fda0000f01670 */
[----:B--23--:R1:W-:Y:S02]  /*12610*/  LDGSTS.E.BYPASS.LTC128B.128 [R0+0x5400], desc[UR36][R2.64+0x80], !P0 ;  /* 0x0540008002007fae */ /* 0x00c3e4000c101d64 */
.L_x_1215:
        /* <DEDUP_REMOVED lines=11> */
.L_x_1116:
        /* <DEDUP_REMOVED lines=10> */
.L_x_1117:
[----:B------:R1:W-:Y:S01]  /*12770*/  SYNCS.ARRIVE.TRANS64.A1T0 RZ, [R4+URZ+0x2a850], RZ ;  /* 0x02a850ff04ff79a7 */ /* 0x0003e2000810003f */
[----:B------:R-:W-:-:S05]  /*12780*/  VIADD R23, R23, 0x1 ;  /* 0x0000000117177836 */ /* 0x000fca0000000000 */
[----:B------:R-:W-:-:S04]  /*12790*/  ISETP.NE.AND P0, PT, R23, 0x2, PT ;  /* 0x000000021700780c */ /* 0x000fc80003f05270 */
[----:B0-----:R-:W-:Y:S02]  /*127a0*/  SEL R3, RZ, 0x1, P0 ;  /* 0x00000001ff037807 */ /* 0x001fe40000000000 */
[----:B------:R-:W-:Y:S02]  /*127b0*/  SEL R23, R23, RZ, P0 ;  /* 0x000000ff17177207 */ /* 0x000fe40000000000 */
[----:B-1----:R-:W-:-:S07]  /*127c0*/  LOP3.LUT R26, R26, R3, RZ, 0x3c, !PT ;  /* 0x000000031a1a7212 */ /* 0x002fce00078e3cff */
.L_x_1077:
[----:B------:R-:W-:Y:S05]  /*127d0*/  BSYNC B7 ;  /* 0x0000000000077941 */ /* 0x000fea0003800000 */
.L_x_1075:
[----:B------:R-:W-:-:S13]  /*127e0*/  LOP3.LUT P0, RZ, R19, 0x800, RZ, 0xc0, !PT ;  /* 0x0000080013ff7812 */ /* 0x000fda000780c0ff */
[----:B------:R-:W-:Y:S05]  /*127f0*/  @!P0 BRA `(.L_x_1118) ;  /* 0x0000000000248947 */ /* 0x000fea0003800000 */
[----:B------:R-:W-:Y:S05]  /*12800*/  WARPSYNC.ALL ;  /* 0x0000000000007948 */ /* 0x000fea0003800000 */
[----:B------:R-:W0:Y:S08]  /*12810*/  S2UR UR5, SR_CgaCtaId ;  /* 0x00000000000579c3 */ /* 0x000e300000008800 */
[----:B------:R-:W-:Y:S06]  /*12820*/  BAR.SYNC.DEFER_BLOCKING 0x5, 0x180 ;  /* 0x0146000000007b1d */ /* 0x000fec0000010000 */
[----:B------:R-:W-:-:S02]  /*12830*/  UMOV UR4, 0x400 ;  /* 0x0000040000047882 */ /* 0x000fc40000000000 */
[----:B0-----:R-:W-:-:S06]  /*12840*/  ULEA UR4, UR5, UR4, 0x18 ;  /* 0x0000000405047291 */ /* 0x001fcc000f8ec03f */
[----:B------:R-:W-:-:S05]  /*12850*/  IMAD.U32 R16, RZ, RZ, UR4 ;  /* 0x00000004ff107e24 */ /* 0x000fca000f8e00ff */
[----:B------:R0:W1:Y:S01]  /*12860*/  LDS R34, [R16+0x2a8d0] ;  /* 0x02a8d00010227984 */ /* 0x0000620000000800 */
[----:B------:R-:W-:Y:S06]  /*12870*/  BAR.ARV 0x4, 0x180 ;  /* 0x0106000000007b1d */ /* 0x000fec0000002000 */
[----:B------:R-:W-:Y:S05]  /*12880*/  BRA `(.L_x_1119) ;  /* 0x00000000002c7947 */ /* 0x000fea0003800000 */
.L_x_1118:
[----:B------:R-:W-:-:S03]  /*12890*/  UMOV UR4, 0xffffffff ;  /* 0xffffffff00047882 */ /* 0x000fc60000000000 */
[----:B------:R-:W-:Y:S05]  /*128a0*/  BRA.DIV UR4, `(.L_x_1120) ;  /* 0x0000003204a87947 */ /* 0x000fea000b800000 */
[----:B------:R0:W1:Y:S02]  /*128b0*/  SHFL.IDX PT, R14, R34, RZ, 0x1f ;  /* 0x00001fff220e7589 */ /* 0x00006400000e0000 */
.L_x_1218:
[----:B------:R-:W2:Y:S01]  /*128c0*/  @!P2 S2R R3, SR_CgaCtaId ;  /* 0x000000000003a919 */ /* 0x000ea20000008800 */
[----:B------:R-:W-:Y:S05]  /*128d0*/  WARPSYNC.ALL ;  /* 0x0000000000007948 */ /* 0x000fea0003800000 */
[----:B------:R-:W-:Y:S01]  /*128e0*/  BAR.SYNC.DEFER_BLOCKING 0x4, 0x180 ;  /* 0x0106000000007b1d */ /* 0x000fe20000010000 */
[----:B------:R-:W-:-:S04]  /*128f0*/  @!P2 MOV R0, 0x400 ;  /* 0x000004000000a802 */ /* 0x000fc80000000f00 */
[----:B--2---:R-:W-:-:S05]  /*12900*/  @!P2 LEA R16, R3, R0, 0x18 ;  /* 0x000000000310a211 */ /* 0x004fca00078ec0ff */
[----:B------:R0:W-:Y:S02]  /*12910*/  @!P2 STS [R16+0x2a8d0], R34 ;  /* 0x02a8d0221000a388 */ /* 0x0001e40000000800 */
[----:B01----:R-:W-:Y:S01]  /*12920*/  IMAD.MOV.U32 R34, RZ, RZ, R14 ;  /* 0x000000ffff227224 */ /* 0x003fe200078e000e */
[----:B------:R-:W-:Y:S06]  /*12930*/  BAR.ARV 0x5, 0x180 ;  /* 0x0146000000007b1d */ /* 0x000fec0000002000 */
.L_x_1119:
[----:B------:R-:W-:Y:S02]  /*12940*/  ULDC UR4, c[0x0][0xc38] ;  /* 0x00030e0000047ab9 */ /* 0x000fe40000000800 */
[----:B-1----:R-:W-:-:S13]  /*12950*/  ISETP.GE.AND P0, PT, R34, UR4, PT ;  /* 0x0000000422007c0c */ /* 0x002fda000bf06270 */
[----:B------:R-:W-:Y:S05]  /*12960*/  @!P0 BRA `(.L_x_1121) ;  /* 0xffffffc400188947 */ /* 0x000fea000383ffff */
.L_x_1066:
[----:B------:R-:W2:Y:S01]  /*12970*/  LDL.LU R0, [R1] ;  /* 0x0000000001007983 */ /* 0x000ea20000300800 */
[----:B------:R-:W-:Y:S01]  /*12980*/  BSSY B0, `(.L_x_1122) ;  /* 0x000000b000007945 */ /* 0x000fe20003800000 */
[----:B------:R-:W1:Y:S01]  /*12990*/  S2R R5, SR_CgaCtaId ;  /* 0x0000000000057919 */ /* 0x000e620000008800 */
[----:B--2---:R-:W-:-:S05]  /*129a0*/  VIADD R0, R0, 0x1 ;  /* 0x0000000100007836 */ /* 0x004fca0000000000 */
[----:B------:R-:W-:-:S04]  /*129b0*/  LEA.HI R2, R0, R0, RZ, 0x1 ;  /* 0x0000000000027211 */ /* 0x000fc800078f08ff */
[----:B------:R-:W-:Y:S02]  /*129c0*/  LOP3.LUT R3, R2, 0xfffffffe, RZ, 0xc0, !PT ;  /* 0xfffffffe02037812 */ /* 0x000fe400078ec0ff */
[----:B------:R-:W-:-:S03]  /*129d0*/  MOV R2, 0x400 ;  /* 0x0000040000027802 */ /* 0x000fc60000000f00 */
[----:B------:R-:W-:Y:S01]  /*129e0*/  IMAD.IADD R0, R0, 0x1, -R3 ;  /* 0x0000000100007824 */ /* 0x000fe200078e0a03 */
[----:B-1----:R-:W-:-:S04]  /*129f0*/  LEA R4, R5, R2, 0x18 ;  /* 0x0000000205047211 */ /* 0x002fc800078ec0ff */
[----:B------:R-:W-:-:S04]  /*12a00*/  SHF.L.U32 R0, R0, 0x1f, RZ ;  /* 0x0000001f00007819 */ /* 0x000fc800000006ff */
[----:B------:R-:W1:Y:S02]  /*12a10*/  SYNCS.PHASECHK.TRANS64.TRYWAIT P0, [R4+URZ+0x2a820], R0 ;  /* 0x02a82000040075a7 */ /* 0x000e64000800017f */
[----:B-1----:R-:W-:Y:S05]  /*12a20*/  @!P0 BRA `(.L_x_1123) ;  /* 0x0000003000708947 */ /* 0x002fea0003800000 */
.L_x_1219:
[----:B------:R-:W-:Y:S05]  /*12a30*/  BSYNC B0 ;  /* 0x0000000000007941 */ /* 0x000fea0003800000 */
.L_x_1122:
[----:B------:R-:W-:-:S03]  /*12a40*/  UMOV UR4, 0xffffffff ;  /* 0xffffffff00047882 */ /* 0x000fc60000000000 */
[----:B------:R-:W-:Y:S05]  /*12a50*/  BRA.DIV UR4, `(.L_x_1124) ;  /* 0x0000003204787947 */ /* 0x000fea000b800000 */
[----:B-1----:R-:W1:Y:S02]  /*12a60*/  S2R R0, SR_TID.X ;  /* 0x0000000000007919 */ /* 0x002e640000002100 */
[----:B-1----:R-:W-:-:S04]  /*12a70*/  SHF.R.U32.HI R0, RZ, 0x5, R0 ;  /* 0x00000005ff007819 */ /* 0x002fc80000011600 */
[----:B------:R-:W-:-:S05]  /*12a80*/  LOP3.LUT R0, R0, 0x3, RZ, 0xc0, !PT ;  /* 0x0000000300007812 */ /* 0x000fca00078ec0ff */
[----:B------:R1:W2:Y:S02]  /*12a90*/  SHFL.IDX PT, R14, R0, RZ, 0x1f ;  /* 0x00001fff000e7589 */ /* 0x0002a400000e0000 */
.L_x_1222:
[----:B--2---:R-:W-:Y:S01]  /*12aa0*/  ISETP.NE.AND P0, PT, R14, RZ, PT ;  /* 0x000000ff0e00720c */ /* 0x004fe20003f05270 */
[----:B------:R-:W-:-:S12]  /*12ab0*/  BSSY B0, `(.L_x_1125) ;  /* 0x0000026000007945 */ /* 0x000fd80003800000 */
[----:B------:R-:W-:Y:S05]  /*12ac0*/  @P0 BRA `(.L_x_1126) ;  /* 0x0000000000900947 */ /* 0x000fea0003800000 */
[----:B------:R-:W-:-:S03]  /*12ad0*/  UMOV UR4, 0xffffffff ;  /* 0xffffffff00047882 */ /* 0x000fc60000000000 */
[----:B------:R-:W-:Y:S05]  /*12ae0*/  BRA.DIV UR4, `(.L_x_1127) ;  /* 0x0000003204887947 */ /* 0x000fea000b800000 */
[----:B------:R-:W-:-:S13]  /*12af0*/  ELECT P6, URZ, PT ;  /* 0x00000000003f782f */ /* 0x000fda00038c0000 */
.L_x_1225:
[----:B------:R-:W-:Y:S05]  /*12b00*/  @!P6 BRA `(.L_x_1126) ;  /* 0x000000000080e947 */ /* 0x000fea0003800000 */
[----:B-1----:R-:W2:Y:S02]  /*12b10*/  LDL R0, [R1+0x4] ;  /* 0x0000040001007983 */ /* 0x002ea40000100800 */
[----:B--2---:R-:W-:-:S13]  /*12b20*/  R2UR UR4, R0 ;  /* 0x00000000000472ca */ /* 0x004fda00000e0000 */
[----:B------:R-:W-:-:S06]  /*12b30*/  ULOP3.LUT UR4, UR4, 0x2, URZ, 0xfc, !UPT ;  /* 0x0000000204047892 */ /* 0x000fcc000f8efc3f */
[----:B------:R-:W-:-:S05]  /*12b40*/  IMAD.U32 R0, RZ, RZ, UR4 ;  /* 0x00000004ff007e24 */ /* 0x000fca000f8e00ff */
[----:B------:R-:W-:-:S13]  /*12b50*/  ISETP.NE.AND P0, PT, R0, 0x3, PT ;  /* 0x000000030000780c */ /* 0x000fda0003f05270 */
[----:B------:R-:W-:Y:S05]  /*12b60*/  @!P0 BRA `(.L_x_1128) ;  /* 0x0000000000048947 */ /* 0x000fea0003800000 */
[----:B------:R-:W-:Y:S01]  /*12b70*/  BPT.TRAP 0x1 ;  /* 0x000000040000795c */ /* 0x000fe20000300000 */
.L_x_1128:
[C---:B------:R-:W-:Y:S01]  /*12b80*/  IMAD R5, R23.reuse, 0x8, R4 ;  /* 0x0000000817057824 */ /* 0x040fe200078e0204 */
[----:B------:R-:W-:Y:S01]  /*12b90*/  SHF.L.U32 R0, R26, 0x1f, RZ ;  /* 0x0000001f1a007819 */ /* 0x000fe200000006ff */
[----:B------:R-:W-:-:S03]  /*12ba0*/  VIADD R23, R23, 0x1 ;  /* 0x0000000117177836 */ /* 0x000fc60000000000 */
[----:B------:R-:W1:Y:S02]  /*12bb0*/  SYNCS.PHASECHK.TRANS64.TRYWAIT P1, [R5+URZ+0x2a840], R0 ;  /* 0x02a84000050075a7 */ /* 0x000e64000802017f */
[----:B------:R-:W-:-:S04]  /*12bc0*/  ISETP.NE.AND P2, PT, R23, 0x2, PT ;  /* 0x000000021700780c */ /* 0x000fc80003f45270 */
[----:B------:R-:W-:Y:S01]  /*12bd0*/  SEL R3, RZ, 0x1, P2 ;  /* 0x00000001ff037807 */ /* 0x000fe20001000000 */
[----:B-1----:R-:W-:Y:S08]  /*12be0*/  @!P1 BRA `(.L_x_1129) ;  /* 0x0000003000689947 */ /* 0x002ff00003800000 */
.L_x_1226:
[----:B------:R-:W-:Y:S02]  /*12bf0*/  SEL R23, R23, RZ, P2 ;  /* 0x000000ff17177207 */ /* 0x000fe40001000000 */
[----:B------:R-:W-:Y:S01]  /*12c00*/  LOP3.LUT R2, R26, R3, RZ, 0x3c, !PT ;  /* 0x000000031a027212 */ /* 0x000fe200078e3cff */
[----:B------:R-:W-:Y:S06]  /*12c10*/  @!P0 BRA `(.L_x_1130) ;  /* 0x0000000000048947 */ /* 0x000fec0003800000 */
[----:B------:R-:W-:Y:S01]  /*12c20*/  BPT.TRAP 0x1 ;  /* 0x000000040000795c */ /* 0x000fe20000300000 */
.L_x_1130:
[----:B------:R-:W-:Y:S01]  /*12c30*/  IMAD R23, R23, 0x8, R4 ;  /* 0x0000000817177824 */ /* 0x000fe200078e0204 */
[----:B------:R-:W-:-:S04]  /*12c40*/  SHF.L.U32 R2, R2, 0x1f, RZ ;  /* 0x0000001f02027819 */ /* 0x000fc800000006ff */
[----:B------:R-:W2:Y:S02]  /*12c50*/  SYNCS.PHASECHK.TRANS64.TRYWAIT P1, [R23+URZ+0x2a840], R2 ;  /* 0x02a84002170075a7 */ /* 0x000ea4000802017f */
[----:B--2---:R-:W-:Y:S05]  /*12c60*/  @!P1 BRA `(.L_x_1131) ;  /* 0x00000030005c9947 */ /* 0x004fea0003800000 */
.L_x_1227:
[----:B------:R-:W-:Y:S05]  /*12c70*/  @!P0 BRA `(.L_x_1132) ;  /* 0x0000000000048947 */ /* 0x000fea0003800000 */
[----:B------:R-:W-:Y:S01]  /*12c80*/  BPT.TRAP 0x1 ;  /* 0x000000040000795c */ /* 0x000fe20000300000 */
.L_x_1132:
[----:B------:R-:W3:Y:S02]  /*12c90*/  SYNCS.PHASECHK.TRANS64.TRYWAIT P1, [R5+URZ+0x2a860], R0 ;  /* 0x02a86000050075a7 */ /* 0x000ee4000802017f */
[----:B---3--:R-:W-:Y:S05]  /*12ca0*/  @!P1 BRA `(.L_x_1133) ;  /* 0x0000003000609947 */ /* 0x008fea0003800000 */
.L_x_1228:
[----:B------:R-:W-:Y:S05]  /*12cb0*/  @!P0 BRA `(.L_x_1134) ;  /* 0x0000000000048947 */ /* 0x000fea0003800000 */
[----:B------:R-:W-:Y:S01]  /*12cc0*/  BPT.TRAP 0x1 ;  /* 0x000000040000795c */ /* 0x000fe20000300000 */
.L_x_1134:
[----:B----4-:R4:W0:Y:S02]  /*12cd0*/  SYNCS.PHASECHK.TRANS64.TRYWAIT P0, [R23+URZ+0x2a860], R2 ;  /* 0x02a86002170075a7 */ /* 0x010824000800017f */
[----:B0-----:R-:W-:Y:S05]  /*12ce0*/  @!P0 NANOSLEEP.SYNCS 0x989680 ;  /* 0x009896800000895d */ /* 0x001fea0003900000 */
[----:B------:R-:W0:Y:S02]  /*12cf0*/  @!P0 SYNCS.PHASECHK.TRANS64 P0, [R23+URZ+0x2a860], R2 ;  /* 0x02a86002170085a7 */ /* 0x000e24000800007f */
[----:B0-----:R-:W-:Y:S05]  /*12d00*/  @!P0 BRA `(.L_x_1134) ;  /* 0xfffffffc00f08947 */ /* 0x001fea000383ffff */
.L_x_1126:
[----:B------:R-:W-:Y:S05]  /*12d10*/  BSYNC B0 ;  /* 0x0000000000007941 */ /* 0x000fea0003800000 */
.L_x_1125:
[----:B------:R-:W-:Y:S05]  /*12d20*/  EXIT ;  /* 0x000000000000794d */ /* 0x000fea0003800000 */
.L_x_971:
[----:B0-----:R-:W-:-:S04]  /*12d30*/  IMAD.U32 R3, RZ, RZ, UR40 ;  /* 0x00000028ff037e24 */ /* 0x001fc8000f8e00ff */
[----:B------:R0:W1:Y:S03]  /*12d40*/  SYNCS.PHASECHK.TRANS64.TRYWAIT P1, [R3+URZ+0x2a800], R0 ;  /* 0x02a80000030075a7 */ /* 0x000066000802017f */
[----:B-1----:R-:W-:Y:S05]  /*12d50*/  @!P1 NANOSLEEP.SYNCS 0x989680 ;  /* 0x009896800000995d */ /* 0x002fea0003900000 */
[----:B------:R-:W1:Y:S02]  /*12d60*/  @!P1 SYNCS.PHASECHK.TRANS64 P1, [R3+URZ+0x2a800], R0 ;  /* 0x02a80000030095a7 */ /* 0x000e64000802007f */
[----:B-1----:R-:W-:Y:S05]  /*12d70*/  @!P1 BRA `(.L_x_971) ;  /* 0xfffffffc00ec9947 */ /* 0x002fea000383ffff */
[----:B------:R-:W-:Y:S05]  /*12d80*/  BRA `(.L_x_1135) ;  /* 0xfffffeec00007947 */ /* 0x000fea000383ffff */
.L_x_975:
[----:B-1----:R1:W2:Y:S02]  /*12d90*/  SYNCS.PHASECHK.TRANS64.TRYWAIT P1, [R3+URZ+0x2a830], R0 ;  /* 0x02a83000030075a7 */ /* 0x0022a4000802017f */
[----:B--2---:R-:W-:Y:S05]  /*12da0*/  @!P1 NANOSLEEP.SYNCS 0x989680 ;  /* 0x009896800000995d */ /* 0x004fea0003900000 */
[----:B------:R-:W2:Y:S02]  /*12db0*/  @!P1 SYNCS.PHASECHK.TRANS64 P1, [R3+URZ+0x2a830], R0 ;  /* 0x02a83000030095a7 */ /* 0x000ea4000802007f */
[----:B--2---:R-:W-:Y:S05]  /*12dc0*/  @!P1 BRA `(.L_x_975) ;  /* 0xfffffffc00f09947 */ /* 0x004fea000383ffff */
[----:B------:R-:W-:Y:S05]  /*12dd0*/  BRA `(.L_x_974) ;  /* 0xfffffeec001c7947 */ /* 0x000fea000383ffff */
.L_x_992:
[----:B-1----:R-:W-:-:S04]  /*12de0*/  IMAD.U32 R10, RZ, RZ, UR6 ;  /* 0x00000006ff0a7e24 */ /* 0x002fc8000f8e00ff */
[----:B------:R1:W2:Y:S03]  /*12df0*/  SYNCS.PHASECHK.TRANS64.TRYWAIT P1, [R10+URZ+0x2a830], R9 ;  /* 0x02a830090a0075a7 */ /* 0x0002a6000802017f */
[----:B--2---:R-:W-:Y:S05]  /*12e00*/  @!P1 NANOSLEEP.SYNCS 0x989680 ;  /* 0x009896800000995d */ /* 0x004fea0003900000 */
[----:B------:R-:W2:Y:S02]  /*12e10*/  @!P1 SYNCS.PHASECHK.TRANS64 P1, [R10+URZ+0x2a830], R9 ;  /* 0x02a830090a0095a7 */ /* 0x000ea4000802007f */
[----:B--2---:R-:W-:Y:S05]  /*12e20*/  @!P1 BRA `(.L_x_992) ;  /* 0xfffffffc00ec9947 */ /* 0x004fea000383ffff */
[----:B------:R-:W-:Y:S05]  /*12e30*/  BRA `(.L_x_991) ;  /* 0xffffff1800187947 */ /* 0x000fea000383ffff */
.L_x_996:
[----:B01----:R-:W-:-:S04]  /*12e40*/  IMAD.U32 R9, RZ, RZ, UR5 ;  /* 0x00000005ff097e24 */ /* 0x003fc8000f8e00ff */
[----:B------:R0:W1:Y:S03]  /*12e50*/  SYNCS.PHASECHK.TRANS64.TRYWAIT P1, [R9+URZ+0x2a850], R0 ;  /* 0x02a85000090075a7 */ /* 0x000066000802017f */
[----:B-1----:R-:W-:Y:S05]  /*12e60*/  @!P1 NANOSLEEP.SYNCS 0x989680 ;  /* 0x009896800000995d */ /* 0x002fea0003900000 */
[----:B------:R-:W1:Y:S02]  /*12e70*/  @!P1 SYNCS.PHASECHK.TRANS64 P1, [R9+URZ+0x2a850], R0 ;  /* 0x02a85000090095a7 */ /* 0x000e64000802007f */
[----:B-1----:R-:W-:Y:S05]  /*12e80*/  @!P1 BRA `(.L_x_996) ;  /* 0xfffffffc00ec9947 */ /* 0x002fea000383ffff */
[----:B------:R-:W-:Y:S05]  /*12e90*/  BRA `(.L_x_995) ;  /* 0xffffff2000407947 */ /* 0x000fea000383ffff */
.L_x_1015:
[----:B-1----:R-:W-:-:S04]  /*12ea0*/  IMAD.U32 R10, RZ, RZ, UR6 ;  /* 0x00000006ff0a7e24 */ /* 0x002fc8000f8e00ff */
[----:B------:R1:W2:Y:S03]  /*12eb0*/  SYNCS.PHASECHK.TRANS64.TRYWAIT P1, [R10+URZ+0x2a830], R9 ;  /* 0x02a830090a0075a7 */ /* 0x0002a6000802017f */
[----:B--2---:R-:W-:Y:S05]  /*12ec0*/  @!P1 NANOSLEEP.SYNCS 0x989680 ;  /* 0x009896800000995d */ /* 0x004fea0003900000 */
[----:B------:R-:W2:Y:S02]  /*12ed0*/  @!P1 SYNCS.PHASECHK.TRANS64 P1, [R10+URZ+0x2a830], R9 ;  /* 0x02a830090a0095a7 */ /* 0x000ea4000802007f */
[----:B--2---:R-:W-:Y:S05]  /*12ee0*/  @!P1 BRA `(.L_x_1015) ;  /* 0xfffffffc00ec9947 */ /* 0x004fea000383ffff */
[----:B------:R-:W-:Y:S05]  /*12ef0*/  BRA `(.L_x_1014) ;  /* 0xffffff4400dc7947 */ /* 0x000fea000383ffff */
.L_x_1019:
[----:B01----:R-:W-:-:S04]  /*12f00*/  IMAD.U32 R9, RZ, RZ, UR5 ;  /* 0x00000005ff097e24 */ /* 0x003fc8000f8e00ff */
[----:B------:R0:W1:Y:S03]  /*12f10*/  SYNCS.PHASECHK.TRANS64.TRYWAIT P1, [R9+URZ+0x2a850], R0 ;  /* 0x02a85000090075a7 */ /* 0x000066000802017f */
[----:B-1----:R-:W-:Y:S05]  /*12f20*/  @!P1 NANOSLEEP.SYNCS 0x989680 ;  /* 0x009896800000995d */ /* 0x002fea0003900000 */
[----:B------:R-:W1:Y:S02]  /*12f30*/  @!P1 SYNCS.PHASECHK.TRANS64 P1, [R9+URZ+0x2a850], R0 ;  /* 0x02a85000090095a7 */ /* 0x000e64000802007f */
[----:B-1----:R-:W-:Y:S05]  /*12f40*/  @!P1 BRA `(.L_x_1019) ;  /* 0xfffffffc00ec9947 */ /* 0x002fea000383ffff */
[----:B------:R-:W-:Y:S05]  /*12f50*/  BRA `(.L_x_1018) ;  /* 0xffffff5000047947 */ /* 0x000fea000383ffff */
.L_x_1027:
[----:B-1----:R-:W-:-:S04]  /*12f60*/  IMAD.U32 R10, RZ, RZ, UR5 ;  /* 0x00000005ff0a7e24 */ /* 0x002fc8000f8e00ff */
[----:B------:R1:W2:Y:S03]  /*12f70*/  SYNCS.PHASECHK.TRANS64.TRYWAIT P1, [R10+URZ+0x2a830], R9 ;  /* 0x02a830090a0075a7 */ /* 0x0002a6000802017f */
[----:B--2---:R-:W-:Y:S05]  /*12f80*/  @!P1 NANOSLEEP.SYNCS 0x989680 ;  /* 0x009896800000995d */ /* 0x004fea0003900000 */
[----:B------:R-:W2:Y:S02]  /*12f90*/  @!P1 SYNCS.PHASECHK.TRANS64 P1, [R10+URZ+0x2a830], R9 ;  /* 0x02a830090a0095a7 */ /* 0x000ea4000802007f */
[----:B--2---:R-:W-:Y:S05]  /*12fa0*/  @!P1 BRA `(.L_x_1027) ;  /* 0xfffffffc00ec9947 */ /* 0x004fea000383ffff */
[----:B------:R-:W-:Y:S05]  /*12fb0*/  BRA `(.L_x_1026) ;  /* 0xffffff6000d07947 */ /* 0x000fea000383ffff */
.L_x_1031:
[----:B01----:R-:W-:-:S04]  /*12fc0*/  IMAD.U32 R9, RZ, RZ, UR5 ;  /* 0x00000005ff097e24 */ /* 0x003fc8000f8e00ff */
[----:B------:R0:W1:Y:S03]  /*12fd0*/  SYNCS.PHASECHK.TRANS64.TRYWAIT P1, [R9+URZ+0x2a850], R0 ;  /* 0x02a85000090075a7 */ /* 0x000066000802017f */
[----:B-1----:R-:W-:Y:S05]  /*12fe0*/  @!P1 NANOSLEEP.SYNCS 0x989680 ;  /* 0x009896800000995d */ /* 0x002fea0003900000 */
[----:B------:R-:W1:Y:S02]  /*12ff0*/  @!P1 SYNCS.PHASECHK.TRANS64 P1, [R9+URZ+0x2a850], R0 ;  /* 0x02a85000090095a7 */ /* 0x000e64000802007f */
[----:B-1----:R-:W-:Y:S05]  /*13000*/  @!P1 BRA `(.L_x_1031) ;  /* 0xfffffffc00ec9947 */ /* 0x002fea000383ffff */
[----:B------:R-:W-:Y:S05]  /*13010*/  BRA `(.L_x_1030) ;  /* 0xffffff6800f87947 */ /* 0x000fea000383ffff */
.L_x_1046:
[----:B-1----:R-:W-:-:S04]  /*13020*/  IMAD.U32 R5, RZ, RZ, UR5 ;  /* 0x00000005ff057e24 */ /* 0x002fc8000f8e00ff */
[----:B------:R1:W2:Y:S03]  /*13030*/  SYNCS.PHASECHK.TRANS64.TRYWAIT P1, [R5+URZ+0x2a850], R0 ;  /* 0x02a85000050075a7 */ /* 0x0002a6000802017f */
[----:B--2---:R-:W-:Y:S05]  /*13040*/  @!P1 NANOSLEEP.SYNCS 0x989680 ;  /* 0x009896800000995d */ /* 0x004fea0003900000 */
[----:B------:R-:W2:Y:S02]  /*13050*/  @!P1 SYNCS.PHASECHK.TRANS64 P1, [R5+URZ+0x2a850], R0 ;  /* 0x02a85000050095a7 */ /* 0x000ea4000802007f */
[----:B--2---:R-:W-:Y:S05]  /*13060*/  @!P1 BRA `(.L_x_1046) ;  /* 0xfffffffc00ec9947 */ /* 0x004fea000383ffff */
[----:B------:R-:W-:Y:S05]  /*13070*/  BRA `(.L_x_1045) ;  /* 0xffffff9000e07947 */ /* 0x000fea000383ffff */
.L_x_1083:
[----:B------:R-:W2:Y:S01]  /*13080*/  S2R R17, SR_TID.X ;  /* 0x0000000000117919 */ /* 0x000ea20000002100 */
[----:B------:R-:W-:Y:S02]  /*13090*/  IMAD.MOV.U32 R12, RZ, RZ, RZ ;  /* 0x000000ffff0c7224 */ /* 0x000fe400078e00ff */
[----:B------:R-:W-:Y:S02]  /*130a0*/  IMAD.MOV.U32 R11, RZ, RZ, 0x1f ;  /* 0x0000001fff0b7424 */ /* 0x000fe400078e00ff */
[----:B------:R-:W-:Y:S01]  /*130b0*/  IMAD.MOV.U32 R15, RZ, RZ, -0x1 ;  /* 0xffffffffff0f7424 */ /* 0x000fe200078e00ff */
[----:B--2---:R-:W-:-:S04]  /*130c0*/  SHF.R.U32.HI R17, RZ, 0x5, R17 ;  /* 0x00000005ff117819 */ /* 0x004fc80000011611 */
[----:B------:R-:W-:-:S05]  /*130d0*/  LOP3.LUT R17, R17, 0x3, RZ, 0xc0, !PT ;  /* 0x0000000311117812 */ /* 0x000fca00078ec0ff */
[----:B------:R-:W-:-:S07]  /*130e0*/  IMAD.MOV.U32 R13, RZ, RZ, R17 ;  /* 0x000000ffff0d7224 */ /* 0x000fce00078e0011 */
[----:B01---5:R-:W-:Y:S05]  /*130f0*/  WARPSYNC.COLLECTIVE R15, `(.L_x_1136) ;  /* 0x000000000f087348 */ /* 0x023fea0003c00000 */
[----:B------:R2:W3:Y:S02]  /*13100*/  SHFL.IDX P6, R14, R13, R12, R11 ;  /* 0x0000000c0d0e7389 */ /* 0x0004e400000c000b */
[----:B0123-5:R-:W-:Y:S01]  /*13110*/  ENDCOLLECTIVE ;  /* 0x000000000000791b */ /* 0x02ffe20003800000 */
.L_x_1136:
[----:B------:R-:W-:Y:S05]  /*13120*/  BRA `(.L_x_1137) ;  /* 0xffffffc8008c7947 */ /* 0x000fea000383ffff */
.L_x_1086:
[----:B0-----:R0:W1:Y:S02]  /*13130*/  SYNCS.PHASECHK.TRANS64.TRYWAIT P0, [R0+URZ+0x2a840], R3 ;  /* 0x02a84003000075a7 */ /* 0x001064000800017f */
[----:B-1----:R-:W-:Y:S05]  /*13140*/  @!P0 NANOSLEEP.SYNCS 0x989680 ;  /* 0x009896800000895d */ /* 0x002fea0003900000 */
[----:B------:R-:W1:Y:S02]  /*13150*/  @!P0 SYNCS.PHASECHK.TRANS64 P0, [R0+URZ+0x2a840], R3 ;  /* 0x02a84003000085a7 */ /* 0x000e64000800007f */
[----:B-1----:R-:W-:Y:S05]  /*13160*/  @!P0 BRA `(.L_x_1086) ;  /* 0xfffffffc00f08947 */ /* 0x002fea000383ffff */
[----:B------:R-:W-:Y:S05]  /*13170*/  BRA `(.L_x_1138) ;  /* 0xffffffcc00907947 */ /* 0x000fea000383ffff */
.L_x_1087:
[----:B------:R-:W-:Y:S01]  /*13180*/  BSSY B0, `(.L_x_1139) ;  /* 0x0000008000007945 */ /* 0x000fe20003800000 */
[----:B------:R-:W-:Y:S02]  /*13190*/  IMAD.MOV.U32 R13, RZ, RZ, R6 ;  /* 0x000000ffff0d7224 */ /* 0x000fe400078e0006 */
[----:B------:R-:W-:Y:S02]  /*131a0*/  IMAD.MOV.U32 R12, RZ, RZ, RZ ;  /* 0x000000ffff0c7224 */ /* 0x000fe400078e00ff */
[----:B------:R-:W-:Y:S02]  /*131b0*/  IMAD.MOV.U32 R11, RZ, RZ, 0x181f ;  /* 0x0000181fff0b7424 */ /* 0x000fe400078e00ff */
[----:B------:R-:W-:-:S07]  /*131c0*/  IMAD.MOV.U32 R15, RZ, RZ, -0x1 ;  /* 0xffffffffff0f7424 */ /* 0x000fce00078e00ff */
[----:B------:R-:W-:Y:S05]  /*131d0*/  WARPSYNC.COLLECTIVE R15, `(.L_x_1140) ;  /* 0x000000000f087348 */ /* 0x000fea0003c00000 */
[----:B------:R0:W1:Y:S02]  /*131e0*/  SHFL.IDX P6, R14, R13, R12, R11 ;  /* 0x0000000c0d0e7389 */ /* 0x00006400000c000b */
[----:B01----:R-:W-:Y:S01]  /*131f0*/  ENDCOLLECTIVE ;  /* 0x000000000000791b */ /* 0x003fe20003800000 */
.L_x_1140:
[----:B------:R-:W-:Y:S05]  /*13200*/  BSYNC B0 ;  /* 0x0000000000007941 */ /* 0x000fea0003800000 */
.L_x_1139:
[----:B------:R-:W-:Y:S02]  /*13210*/  IMAD.MOV.U32 R13, RZ, RZ, R4 ;  /* 0x000000ffff0d7224 */ /* 0x000fe400078e0004 */
[----:B------:R-:W-:Y:S02]  /*13220*/  IMAD.MOV.U32 R12, RZ, RZ, RZ ;  /* 0x000000ffff0c7224 */ /* 0x000fe400078e00ff */
[----:B------:R-:W-:Y:S02]  /*13230*/  IMAD.MOV.U32 R11, RZ, RZ, 0x181f ;  /* 0x0000181fff0b7424 */ /* 0x000fe400078e00ff */
[----:B------:R-:W-:Y:S02]  /*13240*/  IMAD.MOV.U32 R15, RZ, RZ, -0x1 ;  /* 0xffffffffff0f7424 */ /* 0x000fe400078e00ff */
[----:B------:R-:W-:Y:S02]  /*13250*/  IMAD.MOV.U32 R2, RZ, RZ, R14 ;  /* 0x000000ffff027224 */ /* 0x000fe400078e000e */
[----:B------:R-:W-:-:S07]  /*13260*/  @P0 IMAD R9, R5, 0x2, R16 ;  /* 0x0000000205090824 */ /* 0x000fce00078e0210 */
[----:B------:R-:W-:Y:S05]  /*13270*/  WARPSYNC.COLLECTIVE R15, `(.L_x_1141) ;  /* 0x000000000f087348 */ /* 0x000fea0003c00000 */
[----:B------:R0:W1:Y:S02]  /*13280*/  SHFL.IDX P6, R14, R13, R12, R11 ;  /* 0x0000000c0d0e7389 */ /* 0x00006400000c000b */
[----:B01----:R-:W-:Y:S01]  /*13290*/  ENDCOLLECTIVE ;  /* 0x000000000000791b */ /* 0x003fe20003800000 */
.L_x_1141:
[----:B------:R-:W-:Y:S02]  /*132a0*/  IMAD.MOV.U32 R13, RZ, RZ, R6 ;  /* 0x000000ffff0d7224 */ /* 0x000fe400078e0006 */
[----:B------:R-:W-:Y:S01]  /*132b0*/  IMAD.MOV.U32 R12, RZ, RZ, 0x1 ;  /* 0x00000001ff0c7424 */ /* 0x000fe200078e00ff */
[----:B------:R-:W-:-:S05]  /*132c0*/  @P0 LEA R14, P1, R37, R14, 0x1 ;  /* 0x0000000e250e0211 */ /* 0x000fca00078208ff */
[----:B------:R-:W-:Y:S02]  /*132d0*/  @P0 IMAD.X R3, RZ, RZ, R2, P1 ;  /* 0x000000ffff030224 */ /* 0x000fe400008e0602 */
[----:B------:R-:W-:-:S07]  /*132e0*/  @P0 IMAD.MOV.U32 R2, RZ, RZ, R14 ;  /* 0x000000ffff020224 */ /* 0x000fce00078e000e */
[----:B------:R-:W-:Y:S05]  /*132f0*/  WARPSYNC.COLLECTIVE R15, `(.L_x_1142) ;  /* 0x000000000f087348 */ /* 0x000fea0003c00000 */
[----:B------:R0:W1:Y:S02]  /*13300*/  SHFL.IDX P6, R14, R13, R12, R11 ;  /* 0x0000000c0d0e7389 */ /* 0x00006400000c000b */
[----:B01----:R-:W-:Y:S01]  /*13310*/  ENDCOLLECTIVE ;  /* 0x000000000000791b */ /* 0x003fe20003800000 */
.L_x_1142:
        /* <DEDUP_REMOVED lines=12> */
.L_x_1143:
[----:B------:R-:W-:Y:S02]  /*133e0*/  @P0 IMAD R25, R5, 0x2, R16 ;  /* 0x0000000205190824 */ /* 0x000fe400078e0210 */
[----:B------:R-:W-:Y:S02]  /*133f0*/  IMAD.MOV.U32 R13, RZ, RZ, R6 ;  /* 0x000000ffff0d7224 */ /* 0x000fe400078e0006 */
[----:B------:R-:W-:Y:S01]  /*13400*/  IMAD.MOV.U32 R12, RZ, RZ, 0x2 ;  /* 0x00000002ff0c7424 */ /* 0x000fe200078e00ff */
[----:B------:R-:W-:-:S05]  /*13410*/  @P0 LEA R14, P1, R37, R14, 0x1 ;  /* 0x0000000e250e0211 */ /* 0x000fca00078208ff */
[----:B------:R-:W-:-:S08]  /*13420*/  @P0 IMAD.MOV.U32 R2, RZ, RZ, R14 ;  /* 0x000000ffff020224 */ /* 0x000fd000078e000e */
[----:B------:R-:W-:Y:S05]  /*13430*/  WARPSYNC.COLLECTIVE R15, `(.L_x_1144) ;  /* 0x000000000f087348 */ /* 0x000fea0003c00000 */
[----:B------:R0:W1:Y:S02]  /*13440*/  SHFL.IDX P6, R14, R13, R12, R11 ;  /* 0x0000000c0d0e7389 */ /* 0x00006400000c000b */
[----:B01----:R-:W-:Y:S01]  /*13450*/  ENDCOLLECTIVE ;  /* 0x000000000000791b */ /* 0x003fe20003800000 */
.L_x_1144:
        /* <DEDUP_REMOVED lines=9> */
[----:B------:R-:W-:Y:S01]  /*134f0*/  ISETP.GE.AND P0, PT, R7, 0x21, PT ;  /* 0x000000210700780c */ /* 0x000fe20003f06270 */
[----:B------:R-:W-:-:S12]  /*13500*/  IMAD.MOV.U32 R8, RZ, RZ, R14 ;  /* 0x000000ffff087224 */ /* 0x000fd800078e000e */
[----:B0-----:R-:W-:Y:S05]  /*13510*/  WARPSYNC.COLLECTIVE R15, `(.L_x_1145) ;  /* 0x000000000f087348 */ /* 0x001fea0003c00000 */
[----:B------:R1:W2:Y:S02]  /*13520*/  SHFL.IDX P6, R14, R13, R12, R11 ;  /* 0x0000000c0d0e7389 */ /* 0x0002a400000c000b */
[----:B012---:R-:W-:Y:S01]  /*13530*/  ENDCOLLECTIVE ;  /* 0x000000000000791b */ /* 0x007fe20003800000 */
.L_x_1145:
        /* <DEDUP_REMOVED lines=8> */
.L_x_1146:
        /* <DEDUP_REMOVED lines=14> */
.L_x_1147:
        /* <DEDUP_REMOVED lines=8> */
.L_x_1148:
        /* <DEDUP_REMOVED lines=14> */
.L_x_1149:
        /* <DEDUP_REMOVED lines=8> */
.L_x_1150:
        /* <DEDUP_REMOVED lines=13> */
.L_x_1151:
[----:B------:R-:W-:Y:S05]  /*13950*/  BRA `(.L_x_1152) ;  /* 0xffffffc800e87947 */ /* 0x000fea000383ffff */
.L_x_1092:
[----:B------:R-:W-:Y:S02]  /*13960*/  IMAD.MOV.U32 R13, RZ, RZ, R5 ;  /* 0x000000ffff0d7224 */ /* 0x000fe400078e0005 */
[----:B------:R-:W-:Y:S02]  /*13970*/  IMAD.MOV.U32 R12, RZ, RZ, RZ ;  /* 0x000000ffff0c7224 */ /* 0x000fe400078e00ff */
[----:B------:R-:W-:Y:S02]  /*13980*/  IMAD.MOV.U32 R11, RZ, RZ, 0x181f ;  /* 0x0000181fff0b7424 */ /* 0x000fe400078e00ff */
[----:B------:R-:W-:Y:S02]  /*13990*/  IMAD.MOV.U32 R15, RZ, RZ, -0x1 ;  /* 0xffffffffff0f7424 */ /* 0x000fe400078e00ff */
[----:B------:R-:W-:-:S07]  /*139a0*/  VIADD R4, R36, UR44 ;  /* 0x0000002c24047c36 */ /* 0x000fce0008000000 */
[----:B------:R-:W-:Y:S05]  /*139b0*/  WARPSYNC.COLLECTIVE R15, `(.L_x_1153) ;  /* 0x000000000f087348 */ /* 0x000fea0003c00000 */
[----:B------:R0:W1:Y:S02]  /*139c0*/  SHFL.IDX P6, R14, R13, R12, R11 ;  /* 0x0000000c0d0e7389 */ /* 0x00006400000c000b */
[----:B01----:R-:W-:Y:S01]  /*139d0*/  ENDCOLLECTIVE ;  /* 0x000000000000791b */ /* 0x003fe20003800000 */
.L_x_1153:
[C---:B------:R-:W-:Y:S01]  /*139e0*/  VIADD R6, R4.reuse, 0x10 ;  /* 0x0000001004067836 */ /* 0x040fe20000000000 */
[----:B------:R-:W-:Y:S01]  /*139f0*/  ISETP.GE.AND P0, PT, R4, UR39, PT ;  /* 0x0000002704007c0c */ /* 0x000fe2000bf06270 */
[----:B------:R-:W-:Y:S02]  /*13a00*/  IMAD.MOV.U32 R13, RZ, RZ, R0 ;  /* 0x000000ffff0d7224 */ /* 0x000fe400078e0000 */
[----:B------:R-:W-:-:S10]  /*13a10*/  IMAD.MOV.U32 R2, RZ, RZ, R14 ;  /* 0x000000ffff027224 */ /* 0x000fd400078e000e */
[----:B------:R-:W-:Y:S05]  /*13a20*/  WARPSYNC.COLLECTIVE R15, `(.L_x_1154) ;  /* 0x000000000f087348 */ /* 0x000fea0003c00000 */
[----:B------:R0:W1:Y:S02]  /*13a30*/  SHFL.IDX P6, R14, R13, R12, R11 ;  /* 0x0000000c0d0e7389 */ /* 0x00006400000c000b */
[----:B01----:R-:W-:Y:S01]  /*13a40*/  ENDCOLLECTIVE ;  /* 0x000000000000791b */ /* 0x003fe20003800000 */
.L_x_1154:
[----:B------:R-:W-:Y:S02]  /*13a50*/  IMAD.MOV.U32 R13, RZ, RZ, R5 ;  /* 0x000000ffff0d7224 */ /* 0x000fe400078e0005 */
[----:B------:R-:W-:Y:S01]  /*13a60*/  IMAD.MOV.U32 R12, RZ, RZ, 0x1 ;  /* 0x00000001ff0c7424 */ /* 0x000fe200078e00ff */
[----:B------:R-:W-:-:S05]  /*13a70*/  @!P0 LEA R14, P1, R37, R14, 0x1 ;  /* 0x0000000e250e8211 */ /* 0x000fca00078208ff */
[----:B------:R-:W-:Y:S02]  /*13a80*/  @!P0 IMAD.X R3, RZ, RZ, R2, P1 ;  /* 0x000000ffff038224 */ /* 0x000fe400008e0602 */
[----:B------:R-:W-:-:S07]  /*13a90*/  @!P0 IMAD.MOV.U32 R2, RZ, RZ, R14 ;  /* 0x000000ffff028224 */ /* 0x000fce00078e000e */
[----:B------:R-:W-:Y:S05]  /*13aa0*/  WARPSYNC.COLLECTIVE R15, `(.L_x_1155) ;  /* 0x000000000f087348 */ /* 0x000fea0003c00000 */
[----:B------:R0:W1:Y:S02]  /*13ab0*/  SHFL.IDX P6, R14, R13, R12, R11 ;  /* 0x0000000c0d0e7389 */ /* 0x00006400000c000b */
[----:B01----:R-:W-:Y:S01]  /*13ac0*/  ENDCOLLECTIVE ;  /* 0x000000000000791b */ /* 0x003fe20003800000 */
.L_x_1155:
[----:B------:R-:W-:Y:S01]  /*13ad0*/  @!PT LDS RZ, [RZ] ;  /* 0x00000000fffff984 */ /* 0x000fe20000000800 */
[----:B------:R-:W-:Y:S01]  /*13ae0*/  @!PT LDS RZ, [RZ] ;  /* 0x00000000fffff984 */ /* 0x000fe20000000800 */
[----:B------:R-:W-:Y:S01]  /*13af0*/  @!PT LDS RZ, [RZ] ;  /* 0x00000000fffff984 */ /* 0x000fe20000000800 */
[----:B------:R0:W-:Y:S04]  /*13b00*/  @!P0 LDGSTS.E.BYPASS.LTC128B.128 [R31+0xc400], desc[UR36][R2.64], !P3 ;  /* 0x0c400000021f8fae */ /* 0x0001e8000d901d64 */
[----:B------:R0:W-:Y:S04]  /*13b10*/  @!P0 LDGSTS.E.BYPASS.LTC128B.128 [R31+0x10400], desc[UR36][R2.64+0x80], !P4 ;  /* 0x10400080021f8fae */ /* 0x0001e8000e101d64 */
[----:B------:R0:W-:Y:S01]  /*13b20*/  @!P0 LDGSTS.E.BYPASS.LTC128B.128 [R31+0x14400], desc[UR36][R2.64+0x100], !P5 ;  /* 0x14400100021f8fae */ /* 0x0001e2000e901d64 */
[----:B------:R-:W-:Y:S01]  /*13b30*/  ISETP.GE.AND P0, PT, R6, UR39, PT ;  /* 0x0000002706007c0c */ /* 0x000fe2000bf06270 */
[----:B------:R-:W-:-:S02]  /*13b40*/  IMAD.MOV.U32 R13, RZ, RZ, R0 ;  /* 0x000000ffff0d7224 */ /* 0x000fc400078e0000 */
[----:B------:R-:W-:-:S10]  /*13b50*/  IMAD.MOV.U32 R6, RZ, RZ, R14 ;  /* 0x000000ffff067224 */ /* 0x000fd400078e000e */
[----:B0-----:R-:W-:Y:S05]  /*13b60*/  WARPSYNC.COLLECTIVE R15, `(.L_x_1156) ;  /* 0x000000000f087348 */ /* 0x001fea0003c00000 */
[----:B------:R1:W2:Y:S02]  /*13b70*/  SHFL.IDX P6, R14, R13, R12, R11 ;  /* 0x0000000c0d0e7389 */ /* 0x0002a400000c000b */
[----:B012---:R-:W-:Y:S01]  /*13b80*/  ENDCOLLECTIVE ;  /* 0x000000000000791b */ /* 0x007fe20003800000 */
.L_x_1156:
[----:B------:R-:W-:Y:S02]  /*13b90*/  IMAD.MOV.U32 R13, RZ, RZ, R5 ;  /* 0x000000ffff0d7224 */ /* 0x000fe400078e0005 */
[----:B------:R-:W-:Y:S01]  /*13ba0*/  IMAD.MOV.U32 R12, RZ, RZ, 0x2 ;  /* 0x00000002ff0c7424 */ /* 0x000fe200078e00ff */
[----:B------:R-:W-:-:S05]  /*13bb0*/  @!P0 LEA R14, P1, R37, R14, 0x1 ;  /* 0x0000000e250e8211 */ /* 0x000fca00078208ff */
[----:B------:R-:W-:-:S08]  /*13bc0*/  @!P0 IMAD.MOV.U32 R2, RZ, RZ, R14 ;  /* 0x000000ffff028224 */ /* 0x000fd000078e000e */
[----:B------:R-:W-:Y:S05]  /*13bd0*/  WARPSYNC.COLLECTIVE R15, `(.L_x_1157) ;  /* 0x000000000f087348 */ /* 0x000fea0003c00000 */
[----:B------:R0:W1:Y:S02]  /*13be0*/  SHFL.IDX P6, R14, R13, R12, R11 ;  /* 0x0000000c0d0e7389 */ /* 0x00006400000c000b */
[----:B01----:R-:W-:Y:S01]  /*13bf0*/  ENDCOLLECTIVE ;  /* 0x000000000000791b */ /* 0x003fe20003800000 */
.L_x_1157:
[----:B------:R-:W-:Y:S02]  /*13c00*/  @!P0 IMAD.X R7, RZ, RZ, R6, P1 ;  /* 0x000000ffff078224 */ /* 0x000fe400008e0606 */
[----:B------:R-:W-:Y:S02]  /*13c10*/  VIADD R6, R4, 0x20 ;  /* 0x0000002004067836 */ /* 0x000fe40000000000 */
[----:B------:R-:W-:-:S05]  /*13c20*/  @!P0 IMAD.MOV.U32 R3, RZ, RZ, R7 ;  /* 0x000000ffff038224 */ /* 0x000fca00078e0007 */
[----:B------:R-:W-:Y:S01]  /*13c30*/  @!PT LDS RZ, [RZ] ;  /* 0x00000000fffff984 */ /* 0x000fe20000000800 */
[----:B------:R-:W-:Y:S01]  /*13c40*/  @!PT LDS RZ, [RZ] ;  /* 0x00000000fffff984 */ /* 0x000fe20000000800 */
[----:B------:R-:W-:Y:S01]  /*13c50*/  @!PT LDS RZ, [RZ] ;  /* 0x00000000fffff984 */ /* 0x000fe20000000800 */
[----:B------:R0:W-:Y:S01]  /*13c60*/  @!P0 LDGSTS.E.BYPASS.LTC128B.128 [R31+0xcc00], desc[UR36][R2.64], !P3 ;  /* 0x0cc00000021f8fae */ /* 0x0001e2000d901d64 */
[----:B------:R-:W-:-:S03]  /*13c70*/  IMAD.MOV.U32 R13, RZ, RZ, R0 ;  /* 0x000000ffff0d7224 */ /* 0x000fc600078e0000 */
[----:B------:R0:W-:Y:S04]  /*13c80*/  @!P0 LDGSTS.E.BYPASS.LTC128B.128 [R31+0x10c00], desc[UR36][R2.64+0x80], !P4 ;  /* 0x10c00080021f8fae */ /* 0x0001e8000e101d64 */
[----:B------:R0:W-:Y:S01]  /*13c90*/  @!P0 LDGSTS.E.BYPASS.LTC128B.128 [R31+0x14c00], desc[UR36][R2.64+0x100], !P5 ;  /* 0x14c00100021f8fae */ /* 0x0001e2000e901d64 */
[----:B------:R-:W-:Y:S01]  /*13ca0*/  ISETP.GE.AND P0, PT, R6, UR39, PT ;  /* 0x0000002706007c0c */ /* 0x000fe2000bf06270 */
[----:B------:R-:W-:-:S12]  /*13cb0*/  IMAD.MOV.U32 R6, RZ, RZ, R14 ;  /* 0x000000ffff067224 */ /* 0x000fd800078e000e */
[----:B0-----:R-:W-:Y:S05]  /*13cc0*/  WARPSYNC.COLLECTIVE R15, `(.L_x_1158) ;  /* 0x000000000f087348 */ /* 0x001fea0003c00000 */
[----:B------:R1:W2:Y:S02]  /*13cd0*/  SHFL.IDX P6, R14, R13, R12, R11 ;  /* 0x0000000c0d0e7389 */ /* 0x0002a400000c000b */
[----:B012---:R-:W-:Y:S01]  /*13ce0*/  ENDCOLLECTIVE ;  /* 0x000000000000791b */ /* 0x007fe20003800000 */
.L_x_1158:
[----:B------:R-:W-:Y:S02]  /*13cf0*/  IMAD.MOV.U32 R13, RZ, RZ, R5 ;  /* 0x000000ffff0d7224 */ /* 0x000fe400078e0005 */
[----:B------:R-:W-:Y:S01]  /*13d00*/  IMAD.MOV.U32 R12, RZ, RZ, 0x3 ;  /* 0x00000003ff0c7424 */ /* 0x000fe200078e00ff */
[----:B------:R-:W-:-:S05]  /*13d10*/  @!P0 LEA R14, P1, R37, R14, 0x1 ;  /* 0x0000000e250e8211 */ /* 0x000fca00078208ff */
[----:B------:R-:W-:-:S08]  /*13d20*/  @!P0 IMAD.MOV.U32 R2, RZ, RZ, R14 ;  /* 0x000000ffff028224 */ /* 0x000fd000078e000e */
[----:B------:R-:W-:Y:S05]  /*13d30*/  WARPSYNC.COLLECTIVE R15, `(.L_x_1159) ;  /* 0x000000000f087348 */ /* 0x000fea0003c00000 */
[----:B------:R0:W1:Y:S02]  /*13d40*/  SHFL.IDX P6, R14, R13, R12, R11 ;  /* 0x0000000c0d0e7389 */ /* 0x00006400000c000b */
[----:B01----:R-:W-:Y:S01]  /*13d50*/  ENDCOLLECTIVE ;  /* 0x000000000000791b */ /* 0x003fe20003800000 */
.L_x_1159:
        /* <DEDUP_REMOVED lines=15> */
.L_x_1160:
[----:B------:R-:W-:Y:S02]  /*13e50*/  IMAD.MOV.U32 R13, RZ, RZ, R5 ;  /* 0x000000ffff0d7224 */ /* 0x000fe400078e0005 */
[----:B------:R-:W-:Y:S01]  /*13e60*/  IMAD.MOV.U32 R12, RZ, RZ, 0x4 ;  /* 0x00000004ff0c7424 */ /* 0x000fe200078e00ff */
[----:B------:R-:W-:-:S05]  /*13e70*/  @!P0 LEA R14, P1, R37, R14, 0x1 ;  /* 0x0000000e250e8211 */ /* 0x000fca00078208ff */
[----:B------:R-:W-:-:S08]  /*13e80*/  @!P0 IMAD.MOV.U32 R2, RZ, RZ, R14 ;  /* 0x000000ffff028224 */ /* 0x000fd000078e000e */
[----:B------:R-:W-:Y:S05]  /*13e90*/  WARPSYNC.COLLECTIVE R15, `(.L_x_1161) ;  /* 0x000000000f087348 */ /* 0x000fea0003c00000 */
[----:B------:R0:W1:Y:S02]  /*13ea0*/  SHFL.IDX P6, R14, R13, R12, R11 ;  /* 0x0000000c0d0e7389 */ /* 0x00006400000c000b */
[----:B01----:R-:W-:Y:S01]  /*13eb0*/  ENDCOLLECTIVE ;  /* 0x000000000000791b */ /* 0x003fe20003800000 */
.L_x_1161:
        /* <DEDUP_REMOVED lines=15> */
.L_x_1162:
[----:B------:R-:W-:Y:S02]  /*13fb0*/  IMAD.MOV.U32 R13, RZ, RZ, R5 ;  /* 0x000000ffff0d7224 */ /* 0x000fe400078e0005 */
[----:B------:R-:W-:Y:S01]  /*13fc0*/  IMAD.MOV.U32 R12, RZ, RZ, 0x5 ;  /* 0x00000005ff0c7424 */ /* 0x000fe200078e00ff */
[----:B------:R-:W-:-:S05]  /*13fd0*/  @!P0 LEA R14, P1, R37, R14, 0x1 ;  /* 0x0000000e250e8211 */ /* 0x000fca00078208ff */
[----:B------:R-:W-:-:S08]  /*13fe0*/  @!P0 IMAD.MOV.U32 R2, RZ, RZ, R14 ;  /* 0x000000ffff028224 */ /* 0x000fd000078e000e */
[----:B------:R-:W-:Y:S05]  /*13ff0*/  WARPSYNC.COLLECTIVE R15, `(.L_x_1163) ;  /* 0x000000000f087348 */ /* 0x000fea0003c00000 */
[----:B------:R0:W1:Y:S02]  /*14000*/  SHFL.IDX P6, R14, R13, R12, R11 ;  /* 0x0000000c0d0e7389 */ /* 0x00006400000c000b */
[----:B01----:R-:W-:Y:S01]  /*14010*/  ENDCOLLECTIVE ;  /* 0x000000000000791b */ /* 0x003fe20003800000 */
.L_x_1163:
        /* <DEDUP_REMOVED lines=15> */
.L_x_1164:
[----:B------:R-:W-:Y:S02]  /*14110*/  IMAD.MOV.U32 R13, RZ, RZ, R5 ;  /* 0x000000ffff0d7224 */ /* 0x000fe400078e0005 */
[----:B------:R-:W-:Y:S01]  /*14120*/  IMAD.MOV.U32 R12, RZ, RZ, 0x6 ;  /* 0x00000006ff0c7424 */ /* 0x000fe200078e00ff */
[----:B------:R-:W-:-:S05]  /*14130*/  @!P0 LEA R14, P1, R37, R14, 0x1 ;  /* 0x0000000e250e8211 */ /* 0x000fca00078208ff */
[----:B------:R-:W-:-:S08]  /*14140*/  @!P0 IMAD.MOV.U32 R2, RZ, RZ, R14 ;  /* 0x000000ffff028224 */ /* 0x000fd000078e000e */
[----:B------:R-:W-:Y:S05]  /*14150*/  WARPSYNC.COLLECTIVE R15, `(.L_x_1165) ;  /* 0x000000000f087348 */ /* 0x000fea0003c00000 */
[----:B------:R0:W1:Y:S02]  /*14160*/  SHFL.IDX P6, R14, R13, R12, R11 ;  /* 0x0000000c0d0e7389 */ /* 0x00006400000c000b */
[----:B01----:R-:W-:Y:S01]  /*14170*/  ENDCOLLECTIVE ;  /* 0x000000000000791b */ /* 0x003fe20003800000 */
.L_x_1165:
        /* <DEDUP_REMOVED lines=15> */
.L_x_1166:
[----:B------:R-:W-:Y:S02]  /*14270*/  IMAD.MOV.U32 R13, RZ, RZ, R5 ;  /* 0x000000ffff0d7224 */ /* 0x000fe400078e0005 */
[----:B------:R-:W-:Y:S01]  /*14280*/  IMAD.MOV.U32 R12, RZ, RZ, 0x7 ;  /* 0x00000007ff0c7424 */ /* 0x000fe200078e00ff */
[----:B------:R-:W-:-:S05]  /*14290*/  @!P0 LEA R14, P1, R37, R14, 0x1 ;  /* 0x0000000e250e8211 */ /* 0x000fca00078208ff */
[----:B------:R-:W-:-:S08]  /*142a0*/  @!P0 IMAD.MOV.U32 R2, RZ, RZ, R14 ;  /* 0x000000ffff028224 */ /* 0x000fd000078e000e */
[----:B------:R-:W-:Y:S05]  /*142b0*/  WARPSYNC.COLLECTIVE R15, `(.L_x_1167) ;  /* 0x000000000f087348 */ /* 0x000fea0003c00000 */
[----:B------:R0:W1:Y:S02]  /*142c0*/  SHFL.IDX P6, R14, R13, R12, R11 ;  /* 0x0000000c0d0e7389 */ /* 0x00006400000c000b */
[----:B01----:R-:W-:Y:S01]  /*142d0*/  ENDCOLLECTIVE ;  /* 0x000000000000791b */ /* 0x003fe20003800000 */
.L_x_1167:
[----:B------:R-:W-:-:S04]  /*142e0*/  @!P0 IMAD.X R7, RZ, RZ, R6, P1 ;  /* 0x000000ffff078224 */ /* 0x000fc800008e0606 */
        /* <DEDUP_REMOVED lines=8> */
[----:B------:R-:W-:-:S07]  /*14370*/  IMAD.MOV.U32 R6, RZ, RZ, R14 ;  /* 0x000000ffff067224 */ /* 0x000fce00078e000e */
[----:B0-----:R-:W-:Y:S05]  /*14380*/  WARPSYNC.COLLECTIVE R15, `(.L_x_1168) ;  /* 0x000000000f087348 */ /* 0x001fea0003c00000 */
[----:B------:R1:W2:Y:S02]  /*14390*/  SHFL.IDX P6, R14, R13, R12, R11 ;  /* 0x0000000c0d0e7389 */ /* 0x0002a400000c000b */
[----:B012---:R-:W-:Y:S01]  /*143a0*/  ENDCOLLECTIVE ;  /* 0x000000000000791b */ /* 0x007fe20003800000 */
.L_x_1168:
[----:B------:R-:W-:Y:S05]  /*143b0*/  BRA `(.L_x_1169) ;  /* 0xffffffcc00087947 */ /* 0x000fea000383ffff */
.L_x_1095:
[----:B0-----:R0:W1:Y:S02]  /*143c0*/  SYNCS.PHASECHK.TRANS64.TRYWAIT P0, [R16+URZ+0x2a820], R3 ;  /* 0x02a82003100075a7 */ /* 0x001064000800017f */
[----:B-1----:R-:W-:Y:S05]  /*143d0*/  @!P0 NANOSLEEP.SYNCS 0x989680 ;  /* 0x009896800000895d */ /* 0x002fea0003900000 */
[----:B------:R-:W1:Y:S02]  /*143e0*/  @!P0 SYNCS.PHASECHK.TRANS64 P0, [R16+URZ+0x2a820], R3 ;  /* 0x02a82003100085a7 */ /* 0x000e64000800007f */
[----:B-1----:R-:W-:Y:S05]  /*143f0*/  @!P0 BRA `(.L_x_1095) ;  /* 0xfffffffc00f08947 */ /* 0x002fea000383ffff */
[----:B------:R-:W-:Y:S05]  /*14400*/  BRA `(.L_x_1170) ;  /* 0xffffffcc006c7947 */ /* 0x000fea000383ffff */
.L_x_1099:
[----:B0-----:R0:W1:Y:S02]  /*14410*/  SYNCS.PHASECHK.TRANS64.TRYWAIT P0, [R6+URZ+0x2a840], R3 ;  /* 0x02a84003060075a7 */ /* 0x001064000800017f */
[----:B-1----:R-:W-:Y:S05]  /*14420*/  @!P0 NANOSLEEP.SYNCS 0x989680 ;  /* 0x009896800000895d */ /* 0x002fea0003900000 */
[----:B------:R-:W1:Y:S02]  /*14430*/  @!P0 SYNCS.PHASECHK.TRANS64 P0, [R6+URZ+0x2a840], R3 ;  /* 0x02a84003060085a7 */ /* 0x000e64000800007f */
[----:B-1----:R-:W-:Y:S05]  /*14440*/  @!P0 BRA `(.L_x_1099) ;  /* 0xfffffffc00f08947 */ /* 0x002fea000383ffff */
[----:B------:R-:W-:Y:S05]  /*14450*/  BRA `(.L_x_1171) ;  /* 0xffffffd0002c7947 */ /* 0x000fea000383ffff */
.L_x_1100:
        /* <DEDUP_REMOVED lines=8> */
.L_x_1173:
[----:B------:R-:W-:Y:S05]  /*144e0*/  BSYNC B1 ;  /* 0x0000000000017941 */ /* 0x000fea0003800000 */
.L_x_1172:
[----:B------:R-:W-:Y:S02]  /*144f0*/  IMAD.MOV.U32 R13, RZ, RZ, R7 ;  /* 0x000000ffff0d7224 */ /* 0x000fe400078e0007 */
[----:B------:R-:W-:Y:S02]  /*14500*/  IMAD.MOV.U32 R12, RZ, RZ, RZ ;  /* 0x000000ffff0c7224 */ /* 0x000fe400078e00ff */
[----:B------:R-:W-:Y:S02]  /*14510*/  IMAD.MOV.U32 R11, RZ, RZ, 0x181f ;  /* 0x0000181fff0b7424 */ /* 0x000fe400078e00ff */
[----:B------:R-:W-:Y:S02]  /*14520*/  IMAD.MOV.U32 R15, RZ, RZ, -0x1 ;  /* 0xffffffffff0f7424 */ /* 0x000fe400078e00ff */
[----:B------:R-:W-:Y:S02]  /*14530*/  IMAD.MOV.U32 R3, RZ, RZ, R14 ;  /* 0x000000ffff037224 */ /* 0x000fe400078e000e */
[----:B------:R-:W-:-:S07]  /*14540*/  IMAD.SHL.U32 R5, R37, 0x2, RZ ;  /* 0x0000000225057824 */ /* 0x000fce00078e00ff */
[----:B------:R-:W-:Y:S05]  /*14550*/  WARPSYNC.COLLECTIVE R15, `(.L_x_1174) ;  /* 0x000000000f087348 */ /* 0x000fea0003c00000 */
[----:B------:R0:W1:Y:S02]  /*14560*/  SHFL.IDX P6, R14, R13, R12, R11 ;  /* 0x0000000c0d0e7389 */ /* 0x00006400000c000b */
[----:B01----:R-:W-:Y:S01]  /*14570*/  ENDCOLLECTIVE ;  /* 0x000000000000791b */ /* 0x003fe20003800000 */
.L_x_1174:
[----:B------:R-:W-:Y:S02]  /*14580*/  IMAD R8, R8, 0x2, R16 ;  /* 0x0000000208087824 */ /* 0x000fe400078e0210 */
[----:B------:R-:W-:Y:S02]  /*14590*/  IMAD.MOV.U32 R13, RZ, RZ, R10 ;  /* 0x000000ffff0d7224 */ /* 0x000fe400078e000a */
[----:B------:R-:W-:Y:S01]  /*145a0*/  IMAD.MOV.U32 R12, RZ, RZ, 0x1 ;  /* 0x00000001ff0c7424 */ /* 0x000fe200078e00ff */
[----:B------:R-:W-:-:S13]  /*145b0*/  IADD3 R2, P0, R14, R5, RZ ;  /* 0x000000050e027210 */ /* 0x000fda0007f1e0ff */
[----:B------:R-:W-:Y:S05]  /*145c0*/  WARPSYNC.COLLECTIVE R15, `(.L_x_1175) ;  /* 0x000000000f087348 */ /* 0x000fea0003c00000 */
[----:B------:R0:W1:Y:S02]  /*145d0*/  SHFL.IDX P6, R14, R13, R12, R11 ;  /* 0x0000000c0d0e7389 */ /* 0x00006400000c000b */
[----:B01----:R-:W-:Y:S01]  /*145e0*/  ENDCOLLECTIVE ;  /* 0x000000000000791b */ /* 0x003fe20003800000 */
.L_x_1175:
[----:B------:R-:W-:-:S05]  /*145f0*/  IMAD.X R3, RZ, RZ, R3, P0 ;  /* 0x000000ffff037224 */ /* 0x000fca00000e0603 */
[----:B------:R-:W-:Y:S01]  /*14600*/  @!PT LDS RZ, [RZ] ;  /* 0x00000000fffff984 */ /* 0x000fe20000000800 */
[----:B------:R-:W-:Y:S01]  /*14610*/  @!PT LDS RZ, [RZ] ;  /* 0x00000000fffff984 */ /* 0x000fe20000000800 */
[----:B------:R-:W-:Y:S01]  /*14620*/  @!PT LDS RZ, [RZ] ;  /* 0x00000000fffff984 */ /* 0x000fe20000000800 */
[----:B------:R-:W-:Y:S04]  /*14630*/  LDGSTS.E.BYPASS.LTC128B.128 [R8+0x18400], desc[UR36][R2.64], !P3 ;  /* 0x1840000002087fae */ /* 0x000fe8000d901d64 */
[----:B------:R-:W-:Y:S01]  /*14640*/  LDGSTS.E.BYPASS.LTC128B.128 [R8+0x1b400], desc[UR36][R2.64+0x80], !P2 ;  /* 0x1b40008002087fae */ /* 0x000fe2000d101d64 */
[----:B------:R-:W-:-:S03]  /*14650*/  IMAD.MOV.U32 R13, RZ, RZ, R7 ;  /* 0x000000ffff0d7224 */ /* 0x000fc600078e0007 */
[----:B------:R0:W-:Y:S02]  /*14660*/  LDGSTS.E.BYPASS.LTC128B.128 [R8+0x1e400], desc[UR36][R2.64+0x100], !P1 ;  /* 0x1e40010002087fae */ /* 0x0001e4000c901d64 */
[----:B0-----:R-:W-:-:S07]  /*14670*/  IMAD.MOV.U32 R3, RZ, RZ, R14 ;  /* 0x000000ffff037224 */ /* 0x001fce00078e000e */
[----:B------:R-:W-:Y:S05]  /*14680*/  WARPSYNC.COLLECTIVE R15, `(.L_x_1176) ;  /* 0x000000000f087348 */ /* 0x000fea0003c00000 */
[----:B------:R0:W1:Y:S02]  /*14690*/  SHFL.IDX P6, R14, R13, R12, R11 ;  /* 0x0000000c0d0e7389 */ /* 0x00006400000c000b */
[----:B01----:R-:W-:Y:S01]  /*146a0*/  ENDCOLLECTIVE ;  /* 0x000000000000791b */ /* 0x003fe20003800000 */
.L_x_1176:
[----:B------:R-:W-:Y:S02]  /*146b0*/  IMAD.MOV.U32 R13, RZ, RZ, R10 ;  /* 0x000000ffff0d7224 */ /* 0x000fe400078e000a */
[----:B------:R-:W-:Y:S01]  /*146c0*/  IMAD.MOV.U32 R12, RZ, RZ, 0x2 ;  /* 0x00000002ff0c7424 */ /* 0x000fe200078e00ff */
[----:B------:R-:W-:-:S13]  /*146d0*/  IADD3 R2, P0, R14, R5, RZ ;  /* 0x000000050e027210 */ /* 0x000fda0007f1e0ff */
[----:B------:R-:W-:Y:S05]  /*146e0*/  WARPSYNC.COLLECTIVE R15, `(.L_x_1177) ;  /* 0x000000000f087348 */ /* 0x000fea0003c00000 */
[----:B------:R0:W1:Y:S02]  /*146f0*/  SHFL.IDX P6, R14, R13, R12, R11 ;  /* 0x0000000c0d0e7389 */ /* 0x00006400000c000b */
[----:B01----:R-:W-:Y:S01]  /*14700*/  ENDCOLLECTIVE ;  /* 0x000000000000791b */ /* 0x003fe20003800000 */
.L_x_1177:
        /* <DEDUP_REMOVED lines=12> */
.L_x_1178:
[----:B------:R-:W-:Y:S02]  /*147d0*/  IMAD.MOV.U32 R13, RZ, RZ, R10 ;  /* 0x000000ffff0d7224 */ /* 0x000fe400078e000a */
[----:B------:R-:W-:Y:S01]  /*147e0*/  IMAD.MOV.U32 R12, RZ, RZ, 0x3 ;  /* 0x00000003ff0c7424 */ /* 0x000fe200078e00ff */
[----:B------:R-:W-:-:S13]  /*147f0*/  IADD3 R2, P0, R14, R5, RZ ;  /* 0x000000050e027210 */ /* 0x000fda0007f1e0ff */
[----:B------:R-:W-:Y:S05]  /*14800*/  WARPSYNC.COLLECTIVE R15, `(.L_x_1179) ;  /* 0x000000000f087348 */ /* 0x000fea0003c00000 */
[----:B------:R0:W1:Y:S02]  /*14810*/  SHFL.IDX P6, R14, R13, R12, R11 ;  /* 0x0000000c0d0e7389 */ /* 0x00006400000c000b */
[----:B01----:R-:W-:Y:S01]  /*14820*/  ENDCOLLECTIVE ;  /* 0x000000000000791b */ /* 0x003fe20003800000 */
.L_x_1179:
        /* <DEDUP_REMOVED lines=12> */
.L_x_1180:
[----:B------:R-:W-:Y:S02]  /*148f0*/  IMAD.MOV.U32 R13, RZ, RZ, R10 ;  /* 0x000000ffff0d7224 */ /* 0x000fe400078e000a */
[----:B------:R-:W-:Y:S01]  /*14900*/  IMAD.MOV.U32 R12, RZ, RZ, 0x4 ;  /* 0x00000004ff0c7424 */ /* 0x000fe200078e00ff */
[----:B------:R-:W-:-:S13]  /*14910*/  IADD3 R2, P0, R14, R5, RZ ;  /* 0x000000050e027210 */ /* 0x000fda0007f1e0ff */
[----:B------:R-:W-:Y:S05]  /*14920*/  WARPSYNC.COLLECTIVE R15, `(.L_x_1181) ;  /* 0x000000000f087348 */ /* 0x000fea0003c00000 */
[----:B------:R0:W1:Y:S02]  /*14930*/  SHFL.IDX P6, R14, R13, R12, R11 ;  /* 0x0000000c0d0e7389 */ /* 0x00006400000c000b */
[----:B01----:R-:W-:Y:S01]  /*14940*/  ENDCOLLECTIVE ;  /* 0x000000000000791b */ /* 0x003fe20003800000 */
.L_x_1181:
        /* <DEDUP_REMOVED lines=12> */
.L_x_1182:
[----:B------:R-:W-:Y:S02]  /*14a10*/  IMAD.MOV.U32 R13, RZ, RZ, R10 ;  /* 0x000000ffff0d7224 */ /* 0x000fe400078e000a */
[----:B------:R-:W-:Y:S01]  /*14a20*/  IMAD.MOV.U32 R12, RZ, RZ, 0x5 ;  /* 0x00000005ff0c7424 */ /* 0x000fe200078e00ff */
[----:B------:R-:W-:-:S13]  /*14a30*/  IADD3 R2, P0, R14, R5, RZ ;  /* 0x000000050e027210 */ /* 0x000fda0007f1e0ff */
[----:B------:R-:W-:Y:S05]  /*14a40*/  WARPSYNC.COLLECTIVE R15, `(.L_x_1183) ;  /* 0x000000000f087348 */ /* 0x000fea0003c00000 */
[----:B------:R0:W1:Y:S02]  /*14a50*/  SHFL.IDX P6, R14, R13, R12, R11 ;  /* 0x0000000c0d0e7389 */ /* 0x00006400000c000b */
[----:B01----:R-:W-:Y:S01]  /*14a60*/  ENDCOLLECTIVE ;  /* 0x000000000000791b */ /* 0x003fe20003800000 */
.L_x_1183:
        /* <DEDUP_REMOVED lines=12> */
.L_x_1184:
[----:B------:R-:W-:Y:S05]  /*14b30*/  BRA `(.L_x_1185) ;  /* 0xffffffcc007c7947 */ /* 0x000fea000383ffff */
.L_x_1105:
[----:B0-----:R0:W1:Y:S02]  /*14b40*/  SYNCS.PHASECHK.TRANS64.TRYWAIT P0, [R6+URZ+0x2a860], R3 ;  /* 0x02a86003060075a7 */ /* 0x001064000800017f */
[----:B-1----:R-:W-:Y:S05]  /*14b50*/  @!P0 NANOSLEEP.SYNCS 0x989680 ;  /* 0x009896800000895d */ /* 0x002fea0003900000 */
[----:B------:R-:W1:Y:S02]  /*14b60*/  @!P0 SYNCS.PHASECHK.TRANS64 P0, [R6+URZ+0x2a860], R3 ;  /* 0x02a86003060085a7 */ /* 0x000e64000800007f */
[----:B-1----:R-:W-:Y:S05]  /*14b70*/  @!P0 BRA `(.L_x_1105) ;  /* 0xfffffffc00f08947 */ /* 0x002fea000383ffff */
[----:B------:R-:W-:Y:S05]  /*14b80*/  BRA `(.L_x_1186) ;  /* 0xffffffcc00d87947 */ /* 0x000fea000383ffff */
.L_x_1106:
        /* <DEDUP_REMOVED lines=8> */
.L_x_1188:
[----:B------:R-:W-:Y:S05]  /*14c10*/  BSYNC B1 ;  /* 0x0000000000017941 */ /* 0x000fea0003800000 */
.L_x_1187:
[----:B------:R-:W-:Y:S02]  /*14c20*/  IMAD.MOV.U32 R13, RZ, RZ, R17 ;  /* 0x000000ffff0d7224 */ /* 0x000fe400078e0011 */
[----:B------:R-:W-:Y:S02]  /*14c30*/  IMAD.MOV.U32 R12, RZ, RZ, RZ ;  /* 0x000000ffff0c7224 */ /* 0x000fe400078e00ff */
[----:B------:R-:W-:Y:S02]  /*14c40*/  IMAD.MOV.U32 R11, RZ, RZ, 0x181f ;  /* 0x0000181fff0b7424 */ /* 0x000fe400078e00ff */
[----:B------:R-:W-:Y:S02]  /*14c50*/  IMAD.MOV.U32 R15, RZ, RZ, -0x1 ;  /* 0xffffffffff0f7424 */ /* 0x000fe400078e00ff */
[----:B------:R-:W-:Y:S02]  /*14c60*/  IMAD.MOV.U32 R3, RZ, RZ, R14 ;  /* 0x000000ffff037224 */ /* 0x000fe400078e000e */
[----:B------:R-:W-:-:S07]  /*14c70*/  IMAD R7, R7, 0x2, R16 ;  /* 0x0000000207077824 */ /* 0x000fce00078e0210 */
[----:B------:R-:W-:Y:S05]  /*14c80*/  WARPSYNC.COLLECTIVE R15, `(.L_x_1189) ;  /* 0x000000000f087348 */ /* 0x000fea0003c00000 */
[----:B------:R0:W1:Y:S02]  /*14c90*/  SHFL.IDX P6, R14, R13, R12, R11 ;  /* 0x0000000c0d0e7389 */ /* 0x00006400000c000b */
[----:B01----:R-:W-:Y:S01]  /*14ca0*/  ENDCOLLECTIVE ;  /* 0x000000000000791b */ /* 0x003fe20003800000 */
.L_x_1189:
[----:B------:R-:W-:Y:S02]  /*14cb0*/  IMAD.MOV.U32 R13, RZ, RZ, R18 ;  /* 0x000000ffff0d7224 */ /* 0x000fe400078e0012 */
[----:B------:R-:W-:Y:S01]  /*14cc0*/  IMAD.MOV.U32 R12, RZ, RZ, 0x1 ;  /* 0x00000001ff0c7424 */ /* 0x000fe200078e00ff */
[----:B------:R-:W-:-:S13]  /*14cd0*/  IADD3 R2, P0, R14, R5, RZ ;  /* 0x000000050e027210 */ /* 0x000fda0007f1e0ff */
[----:B------:R-:W-:Y:S05]  /*14ce0*/  WARPSYNC.COLLECTIVE R15, `(.L_x_1190) ;  /* 0x000000000f087348 */ /* 0x000fea0003c00000 */
[----:B------:R0:W1:Y:S02]  /*14cf0*/  SHFL.IDX P6, R14, R13, R12, R11 ;  /* 0x0000000c0d0e7389 */ /* 0x00006400000c000b */
[----:B01----:R-:W-:Y:S01]  /*14d00*/  ENDCOLLECTIVE ;  /* 0x000000000000791b */ /* 0x003fe20003800000 */
.L_x_1190:
        /* <DEDUP_REMOVED lines=13> */
.L_x_1191:
[----:B------:R-:W-:Y:S02]  /*14de0*/  IMAD.MOV.U32 R13, RZ, RZ, R18 ;  /* 0x000000ffff0d7224 */ /* 0x000fe400078e0012 */
[----:B------:R-:W-:Y:S01]  /*14df0*/  IMAD.MOV.U32 R12, RZ, RZ, 0x2 ;  /* 0x00000002ff0c7424 */ /* 0x000fe200078e00ff */
[----:B------:R-:W-:-:S13]  /*14e00*/  IADD3 R2, P0, R14, R5, RZ ;  /* 0x000000050e027210 */ /* 0x000fda0007f1e0ff */
[----:B------:R-:W-:Y:S05]  /*14e10*/  WARPSYNC.COLLECTIVE R15, `(.L_x_1192) ;  /* 0x000000000f087348 */ /* 0x000fea0003c00000 */
[----:B------:R0:W1:Y:S02]  /*14e20*/  SHFL.IDX P6, R14, R13, R12, R11 ;  /* 0x0000000c0d0e7389 */ /* 0x00006400000c000b */
[----:B01----:R-:W-:Y:S01]  /*14e30*/  ENDCOLLECTIVE ;  /* 0x000000000000791b */ /* 0x003fe20003800000 */
.L_x_1192:
        /* <DEDUP_REMOVED lines=13> */
.L_x_1193:
[----:B------:R-:W-:Y:S02]  /*14f10*/  IMAD.MOV.U32 R13, RZ, RZ, R18 ;  /* 0x000000ffff0d7224 */ /* 0x000fe400078e0012 */
[----:B------:R-:W-:Y:S01]  /*14f20*/  IMAD.MOV.U32 R12, RZ, RZ, 0x3 ;  /* 0x00000003ff0c7424 */ /* 0x000fe200078e00ff */
[----:B------:R-:W-:-:S13]  /*14f30*/  IADD3 R2, P0, R14, R5, RZ ;  /* 0x000000050e027210 */ /* 0x000fda0007f1e0ff */
[----:B------:R-:W-:Y:S05]  /*14f40*/  WARPSYNC.COLLECTIVE R15, `(.L_x_1194) ;  /* 0x000000000f087348 */ /* 0x000fea0003c00000 */
[----:B------:R0:W1:Y:S02]  /*14f50*/  SHFL.IDX P6, R14, R13, R12, R11 ;  /* 0x0000000c0d0e7389 */ /* 0x00006400000c000b */
[----:B01----:R-:W-:Y:S01]  /*14f60*/  ENDCOLLECTIVE ;  /* 0x000000000000791b */ /* 0x003fe20003800000 */
.L_x_1194:
        /* <DEDUP_REMOVED lines=13> */
.L_x_1195:
[----:B------:R-:W-:Y:S02]  /*15040*/  IMAD.MOV.U32 R13, RZ, RZ, R18 ;  /* 0x000000ffff0d7224 */ /* 0x000fe400078e0012 */
[----:B------:R-:W-:Y:S01]  /*15050*/  IMAD.MOV.U32 R12, RZ, RZ, 0x4 ;  /* 0x00000004ff0c7424 */ /* 0x000fe200078e00ff */
[----:B------:R-:W-:-:S13]  /*15060*/  IADD3 R2, P0, R14, R5, RZ ;  /* 0x000000050e027210 */ /* 0x000fda0007f1e0ff */
[----:B------:R-:W-:Y:S05]  /*15070*/  WARPSYNC.COLLECTIVE R15, `(.L_x_1196) ;  /* 0x000000000f087348 */ /* 0x000fea0003c00000 */
[----:B------:R0:W1:Y:S02]  /*15080*/  SHFL.IDX P6, R14, R13, R12, R11 ;  /* 0x0000000c0d0e7389 */ /* 0x00006400000c000b */
[----:B01----:R-:W-:Y:S01]  /*15090*/  ENDCOLLECTIVE ;  /* 0x000000000000791b */ /* 0x003fe20003800000 */
.L_x_1196:
        /* <DEDUP_REMOVED lines=13> */
.L_x_1197:
[----:B------:R-:W-:Y:S02]  /*15170*/  IMAD.MOV.U32 R13, RZ, RZ, R18 ;  /* 0x000000ffff0d7224 */ /* 0x000fe400078e0012 */
[----:B------:R-:W-:Y:S01]  /*15180*/  IMAD.MOV.U32 R12, RZ, RZ, 0x5 ;  /* 0x00000005ff0c7424 */ /* 0x000fe200078e00ff */
[----:B------:R-:W-:-:S13]  /*15190*/  IADD3 R2, P0, R14, R5, RZ ;  /* 0x000000050e027210 */ /* 0x000fda0007f1e0ff */
[----:B------:R-:W-:Y:S05]  /*151a0*/  WARPSYNC.COLLECTIVE R15, `(.L_x_1198) ;  /* 0x000000000f087348 */ /* 0x000fea0003c00000 */
[----:B------:R0:W1:Y:S02]  /*151b0*/  SHFL.IDX P6, R14, R13, R12, R11 ;  /* 0x0000000c0d0e7389 */ /* 0x00006400000c000b */
[----:B01----:R-:W-:Y:S01]  /*151c0*/  ENDCOLLECTIVE ;  /* 0x000000000000791b */ /* 0x003fe20003800000 */
.L_x_1198:
        /* <DEDUP_REMOVED lines=12> */
.L_x_1199:
[----:B------:R-:W-:Y:S01]  /*15290*/  @!PT LDS RZ, [RZ] ;  /* 0x00000000fffff984 */ /* 0x000fe20000000800 */
[----:B------:R-:W-:Y:S01]  /*152a0*/  @!PT LDS RZ, [RZ] ;  /* 0x00000000fffff984 */ /* 0x000fe20000000800 */
[----:B------:R-:W-:Y:S01]  /*152b0*/  @!PT LDS RZ, [RZ] ;  /* 0x00000000fffff984 */ /* 0x000fe20000000800 */
[----:B------:R0:W-:Y:S01]  /*152c0*/  LDGSTS.E.BYPASS.LTC128B.128 [R7+0x5400], desc[UR36][R2.64+0x80], !P0 ;  /* 0x0540008002077fae */ /* 0x0001e2000c101d64 */
[----:B------:R-:W-:Y:S05]  /*152d0*/  BRA `(.L_x_1200) ;  /* 0xffffffc800d47947 */ /* 0x000fea000383ffff */
.L_x_1114:
[----:B0-----:R0:W1:Y:S02]  /*152e0*/  SYNCS.PHASECHK.TRANS64.TRYWAIT P0, [R4+URZ+0x2a860], R3 ;  /* 0x02a86003040075a7 */ /* 0x001064000800017f */
[----:B-1----:R-:W-:Y:S05]  /*152f0*/  @!P0 NANOSLEEP.SYNCS 0x989680 ;  /* 0x009896800000895d */ /* 0x002fea0003900000 */
[----:B------:R-:W1:Y:S02]  /*15300*/  @!P0 SYNCS.PHASECHK.TRANS64 P0, [R4+URZ+0x2a860], R3 ;  /* 0x02a86003040085a7 */ /* 0x000e64000800007f */
[----:B-1----:R-:W-:Y:S05]  /*15310*/  @!P0 BRA `(.L_x_1114) ;  /* 0xfffffffc00f08947 */ /* 0x002fea000383ffff */
[----:B------:R-:W-:Y:S05]  /*15320*/  BRA `(.L_x_1201) ;  /* 0xffffffcc00f07947 */ /* 0x000fea000383ffff */
.L_x_1115:
[----:B------:R-:W-:Y:S01]  /*15330*/  BSSY B0, `(.L_x_1202) ;  /* 0x0000008000007945 */ /* 0x000fe20003800000 */
[----:B------:R-:W-:Y:S02]  /*15340*/  IMAD.MOV.U32 R13, RZ, RZ, R18 ;  /* 0x000000ffff0d7224 */ /* 0x000fe400078e0012 */
[----:B------:R-:W-:Y:S02]  /*15350*/  IMAD.MOV.U32 R12, RZ, RZ, RZ ;  /* 0x000000ffff0c7224 */ /* 0x000fe400078e00ff */
[----:B------:R-:W-:Y:S02]  /*15360*/  IMAD.MOV.U32 R11, RZ, RZ, 0x181f ;  /* 0x0000181fff0b7424 */ /* 0x000fe400078e00ff */
[----:B------:R-:W-:-:S07]  /*15370*/  IMAD.MOV.U32 R15, RZ, RZ, -0x1 ;  /* 0xffffffffff0f7424 */ /* 0x000fce00078e00ff */
[----:B0-----:R-:W-:Y:S05]  /*15380*/  WARPSYNC.COLLECTIVE R15, `(.L_x_1203) ;  /* 0x000000000f087348 */ /* 0x001fea0003c00000 */
[----:B------:R1:W2:Y:S02]  /*15390*/  SHFL.IDX P6, R14, R13, R12, R11 ;  /* 0x0000000c0d0e7389 */ /* 0x0002a400000c000b */
[----:B012---:R-:W-:Y:S01]  /*153a0*/  ENDCOLLECTIVE ;  /* 0x000000000000791b */ /* 0x007fe20003800000 */
.L_x_1203:
[----:B------:R-:W-:Y:S05]  /*153b0*/  BSYNC B0 ;  /* 0x0000000000007941 */ /* 0x000fea0003800000 */
.L_x_1202:
        /* <DEDUP_REMOVED lines=9> */
.L_x_1204:
[----:B------:R-:W-:Y:S02]  /*15450*/  IMAD.MOV.U32 R13, RZ, RZ, R18 ;  /* 0x000000ffff0d7224 */ /* 0x000fe400078e0012 */
[----:B------:R-:W-:Y:S01]  /*15460*/  IMAD.MOV.U32 R12, RZ, RZ, 0x1 ;  /* 0x00000001ff0c7424 */ /* 0x000fe200078e00ff */
[----:B------:R-:W-:-:S13]  /*15470*/  IADD3 R2, P0, R14, R6, RZ ;  /* 0x000000060e027210 */ /* 0x000fda0007f1e0ff */
[----:B------:R-:W-:Y:S05]  /*15480*/  WARPSYNC.COLLECTIVE R15, `(.L_x_1205) ;  /* 0x000000000f087348 */ /* 0x000fea0003c00000 */
[----:B------:R0:W1:Y:S02]  /*15490*/  SHFL.IDX P6, R14, R13, R12, R11 ;  /* 0x0000000c0d0e7389 */ /* 0x00006400000c000b */
[----:B01----:R-:W-:Y:S01]  /*154a0*/  ENDCOLLECTIVE ;  /* 0x000000000000791b */ /* 0x003fe20003800000 */
.L_x_1205:
[----:B------:R-:W-:Y:S01]  /*154b0*/  IMAD.X R3, RZ, RZ, R0, P0 ;  /* 0x000000ffff037224 */ /* 0x000fe200000e0600 */
[----:B------:R-:W-:Y:S01]  /*154c0*/  ISETP.LT.OR P0, PT, R5, 0x1, P3 ;  /* 0x000000010500780c */ /* 0x000fe20001f01670 */
[----:B------:R-:W-:Y:S02]  /*154d0*/  IMAD R0, R7, 0x2, R16 ;  /* 0x0000000207007824 */ /* 0x000fe400078e0210 */
[----:B------:R-:W-:-:S10]  /*154e0*/  IMAD.MOV.U32 R13, RZ, RZ, R17 ;  /* 0x000000ffff0d7224 */ /* 0x000fd400078e0011 */
        /* <DEDUP_REMOVED lines=9> */
.L_x_1206:
        /* <DEDUP_REMOVED lines=10> */
.L_x_1207:
        /* <DEDUP_REMOVED lines=12> */
.L_x_1208:
        /* <DEDUP_REMOVED lines=10> */
.L_x_1209:
        /* <DEDUP_REMOVED lines=12> */
.L_x_1210:
        /* <DEDUP_REMOVED lines=10> */
.L_x_1211:
        /* <DEDUP_REMOVED lines=12> */
.L_x_1212:
        /* <DEDUP_REMOVED lines=10> */
.L_x_1213:
        /* <DEDUP_REMOVED lines=12> */
.L_x_1214:
[----:B------:R-:W-:Y:S01]  /*15b00*/  @!PT LDS RZ, [RZ] ;  /* 0x00000000fffff984 */ /* 0x000fe20000000800 */
[----:B------:R-:W-:Y:S01]  /*15b10*/  @!PT LDS RZ, [RZ] ;  /* 0x00000000fffff984 */ /* 0x000fe20000000800 */
[----:B------:R-:W-:Y:S01]  /*15b20*/  @!PT LDS RZ, [RZ] ;  /* 0x00000000fffff984 */ /* 0x000fe20000000800 */
[----:B------:R0:W-:Y:S01]  /*15b30*/  LDGSTS.E.BYPASS.LTC128B.128 [R0+0x5400], desc[UR36][R2.64+0x80], !P0 ;  /* 0x0540008002007fae */ /* 0x0001e2000c101d64 */
[----:B------:R-:W-:Y:S05]  /*15b40*/  BRA `(.L_x_1215) ;  /* 0xffffffc800b47947 */ /* 0x000fea000383ffff */
.L_x_1120:
[----:B------:R-:W-:Y:S01]  /*15b50*/  BSSY B0, `(.L_x_1216) ;  /* 0x0000008000007945 */ /* 0x000fe20003800000 */
[----:B------:R-:W-:Y:S02]  /*15b60*/  IMAD.MOV.U32 R13, RZ, RZ, R34 ;  /* 0x000000ffff0d7224 */ /* 0x000fe400078e0022 */
[----:B------:R-:W-:Y:S02]  /*15b70*/  IMAD.MOV.U32 R12, RZ, RZ, RZ ;  /* 0x000000ffff0c7224 */ /* 0x000fe400078e00ff */
[----:B------:R-:W-:Y:S02]  /*15b80*/  IMAD.MOV.U32 R11, RZ, RZ, 0x1f ;  /* 0x0000001fff0b7424 */ /* 0x000fe400078e00ff */
[----:B------:R-:W-:-:S07]  /*15b90*/  IMAD.MOV.U32 R15, RZ, RZ, -0x1 ;  /* 0xffffffffff0f7424 */ /* 0x000fce00078e00ff */
[----:B-----5:R-:W-:Y:S05]  /*15ba0*/  WARPSYNC.COLLECTIVE R15, `(.L_x_1217) ;  /* 0x000000000f087348 */ /* 0x020fea0003c00000 */
[----:B------:R0:W1:Y:S02]  /*15bb0*/  SHFL.IDX P6, R14, R13, R12, R11 ;  /* 0x0000000c0d0e7389 */ /* 0x00006400000c000b */
[----:B01---5:R-:W-:Y:S01]  /*15bc0*/  ENDCOLLECTIVE ;  /* 0x000000000000791b */ /* 0x023fe20003800000 */
.L_x_1217:
[----:B------:R-:W-:Y:S05]  /*15bd0*/  BSYNC B0 ;  /* 0x0000000000007941 */ /* 0x000fea0003800000 */
.L_x_1216:
[----:B------:R-:W-:Y:S05]  /*15be0*/  BRA `(.L_x_1218) ;  /* 0xffffffcc00347947 */ /* 0x000fea000383ffff */
.L_x_1123:
[----:B-1----:R1:W2:Y:S02]  /*15bf0*/  SYNCS.PHASECHK.TRANS64.TRYWAIT P0, [R4+URZ+0x2a820], R0 ;  /* 0x02a82000040075a7 */ /* 0x0022a4000800017f */
[----:B--2---:R-:W-:Y:S05]  /*15c00*/  @!P0 NANOSLEEP.SYNCS 0x989680 ;  /* 0x009896800000895d */ /* 0x004fea0003900000 */
[----:B------:R-:W2:Y:S02]  /*15c10*/  @!P0 SYNCS.PHASECHK.TRANS64 P0, [R4+URZ+0x2a820], R0 ;  /* 0x02a82000040085a7 */ /* 0x000ea4000800007f */
[----:B--2---:R-:W-:Y:S05]  /*15c20*/  @!P0 BRA `(.L_x_1123) ;  /* 0xfffffffc00f08947 */ /* 0x004fea000383ffff */
[----:B------:R-:W-:Y:S05]  /*15c30*/  BRA `(.L_x_1219) ;  /* 0xffffffcc007c7947 */ /* 0x000fea000383ffff */
.L_x_1124:
[----:B------:R-:W2:Y:S01]  /*15c40*/  S2R R2, SR_TID.X ;  /* 0x0000000000027919 */ /* 0x000ea20000002100 */
[----:B------:R-:W-:Y:S01]  /*15c50*/  BSSY B0, `(.L_x_1220) ;  /* 0x000000a000007945 */ /* 0x000fe20003800000 */
        /* <DEDUP_REMOVED lines=9> */
.L_x_1221:
[----:B------:R-:W-:Y:S05]  /*15cf0*/  BSYNC B0 ;  /* 0x0000000000007941 */ /* 0x000fea0003800000 */
.L_x_1220:
[----:B------:R-:W-:Y:S05]  /*15d00*/  BRA `(.L_x_1222) ;  /* 0xffffffcc00647947 */ /* 0x000fea000383ffff */
.L_x_1127:
[----:B------:R-:W-:Y:S01]  /*15d10*/  BSSY B1, `(.L_x_1223) ;  /* 0x0000006000017945 */ /* 0x000fe20003800000 */
[----:B------:R-:W-:-:S07]  /*15d20*/  IMAD.MOV.U32 R15, RZ, RZ, -0x1 ;  /* 0xffffffffff0f7424 */ /* 0x000fce00078e00ff */
[----:B01---5:R-:W-:Y:S05]  /*15d30*/  WARPSYNC.COLLECTIVE R15, `(.L_x_1224) ;  /* 0x000000000f0c7348 */ /* 0x023fea0003c00000 */
[----:B------:R-:W-:Y:S02]  /*15d40*/  ELECT P6, UR62, PT ;  /* 0x00000000003e782f */ /* 0x000fe400038c0000 */
[----:B------:R-:W-:Y:S01]  /*15d50*/  MOV R14, UR62 ;  /* 0x0000003e000e7c02 */ /* 0x000fe20008000f00 */
[----:B01---5:R-:W-:Y:S10]  /*15d60*/  ENDCOLLECTIVE ;  /* 0x000000000000791b */ /* 0x023ff40003800000 */
.L_x_1224:
[----:B------:R-:W-:Y:S05]  /*15d70*/  BSYNC B1 ;  /* 0x0000000000017941 */ /* 0x000fea0003800000 */
.L_x_1223:
[----:B------:R-:W-:Y:S05]  /*15d80*/  BRA `(.L_x_1225) ;  /* 0xffffffcc005c7947 */ /* 0x000fea000383ffff */
.L_x_1129:
[----:B-1----:R1:W2:Y:S02]  /*15d90*/  SYNCS.PHASECHK.TRANS64.TRYWAIT P1, [R5+URZ+0x2a840], R0 ;  /* 0x02a84000050075a7 */ /* 0x0022a4000802017f */
[----:B--2---:R-:W-:Y:S05]  /*15da0*/  @!P1 NANOSLEEP.SYNCS 0x989680 ;  /* 0x009896800000995d */ /* 0x004fea0003900000 */
[----:B------:R-:W2:Y:S02]  /*15db0*/  @!P1 SYNCS.PHASECHK.TRANS64 P1, [R5+URZ+0x2a840], R0 ;  /* 0x02a84000050095a7 */ /* 0x000ea4000802007f */
[----:B--2---:R-:W-:Y:S05]  /*15dc0*/  @!P1 BRA `(.L_x_1129) ;  /* 0xfffffffc00f09947 */ /* 0x004fea000383ffff */
[----:B------:R-:W-:Y:S05]  /*15dd0*/  BRA `(.L_x_1226) ;  /* 0xffffffcc00847947 */ /* 0x000fea000383ffff */
.L_x_1131:
[----:B--2---:R2:W3:Y:S02]  /*15de0*/  SYNCS.PHASECHK.TRANS64.TRYWAIT P1, [R23+URZ+0x2a840], R2 ;  /* 0x02a84002170075a7 */ /* 0x0044e4000802017f */
[----:B---3--:R-:W-:Y:S05]  /*15df0*/  @!P1 NANOSLEEP.SYNCS 0x989680 ;  /* 0x009896800000995d */ /* 0x008fea0003900000 */
[----:B------:R-:W3:Y:S02]  /*15e00*/  @!P1 SYNCS.PHASECHK.TRANS64 P1, [R23+URZ+0x2a840], R2 ;  /* 0x02a84002170095a7 */ /* 0x000ee4000802007f */
[----:B---3--:R-:W-:Y:S05]  /*15e10*/  @!P1 BRA `(.L_x_1131) ;  /* 0xfffffffc00f09947 */ /* 0x008fea000383ffff */
[----:B------:R-:W-:Y:S05]  /*15e20*/  BRA `(.L_x_1227) ;  /* 0xffffffcc00907947 */ /* 0x000fea000383ffff */
.L_x_1133:
[----:B---3--:R3:W4:Y:S02]  /*15e30*/  SYNCS.PHASECHK.TRANS64.TRYWAIT P1, [R5+URZ+0x2a860], R0 ;  /* 0x02a86000050075a7 */ /* 0x008724000802017f */
[----:B----4-:R-:W-:Y:S05]  /*15e40*/  @!P1 NANOSLEEP.SYNCS 0x989680 ;  /* 0x009896800000995d */ /* 0x010fea0003900000 */
[----:B------:R-:W4:Y:S02]  /*15e50*/  @!P1 SYNCS.PHASECHK.TRANS64 P1, [R5+URZ+0x2a860], R0 ;  /* 0x02a86000050095a7 */ /* 0x000f24000802007f */
[----:B----4-:R-:W-:Y:S05]  /*15e60*/  @!P1 BRA `(.L_x_1133) ;  /* 0xfffffffc00f09947 */ /* 0x010fea000383ffff */
[----:B------:R-:W-:Y:S05]  /*15e70*/  BRA `(.L_x_1228) ;  /* 0xffffffcc008c7947 */ /* 0x000fea000383ffff */
.L_x_1229:
        /* <DEDUP_REMOVED lines=16> */
.L_x_15524:


//--------------------- .text._ZN7cutlass13device_kernelIN5flash11enable_sm90INS1_16FlashAttnFwdSm90INS1_25CollectiveMainloopFwdSm90ILi2EN4cute5tupleIJNS5_1CILi1EEES8_S8_EEENS6_IJNS7_ILi128EEENS7_ILi96EEENS7_ILi192EEEEEELi128ENS_6half_tEfNS_4arch4Sm90ELb0ELb1ELb0ELb1ELb1ELb0ELb0ELb1ELb1ELb1ELb0ELb0EEENS1_21CollectiveEpilogueFwdINS6_IJSA_SA_SB_EEES9_SE_SG_Li256ELb1ELb1ELb0ELb0EEENS1_36VarlenDynamicPersistentTileSchedulerILi128ELi96ELi256ELi128ELb0ELb1ELb1ELb1ELb0ELb1EEEEEEEEEvNT_6ParamsE --------------------------
	.section	.text._ZN7cutlass13device_kernelIN5flash11enable_sm90INS1_16FlashAttnFwdSm90INS1_25CollectiveMainloopFwdSm90ILi2EN4cute5tupleIJNS5_1CILi1EEES8_S8_EEENS6_IJNS7_ILi128EEENS7_ILi96EEENS7_ILi192EEEEEELi128ENS_6half_tEfNS_4arch4Sm90ELb0ELb1ELb0ELb1ELb1ELb0ELb0ELb1ELb1ELb1ELb0ELb0EEENS1_21CollectiveEpilogueFwdINS6_IJSA_SA_SB_EEES9_SE_SG_Li256ELb1ELb1ELb0ELb0EEENS1_36VarlenDynamicPersistentTileSchedulerILi128ELi96ELi256ELi128ELb0ELb1ELb1ELb1ELb0ELb1EEEEEEEEEvNT_6ParamsE,"ax",@progbits
	.align	128
.text._ZN7cutlass13device_kernelIN5flash11enable_sm90INS1_16FlashAttnFwdSm90INS1_25CollectiveMainloopFwdSm90ILi2EN4cute5tupleIJNS5_1CILi1EEES8_S8_EEENS6_IJNS7_ILi128EEENS7_ILi96EEENS7_ILi192EEEEEELi128ENS_6half_tEfNS_4arch4Sm90ELb0ELb1ELb0ELb1ELb1ELb0ELb0ELb1ELb1ELb1ELb0ELb0EEENS1_21CollectiveEpilogueFwdINS6_IJSA_SA_SB_EEES9_SE_SG_Li256ELb1ELb1ELb0ELb0EEENS1_36VarlenDynamicPersistentTileSchedulerILi128ELi96ELi256ELi128ELb0ELb1ELb1ELb1ELb0ELb1EEEEEEEEEvNT_6ParamsE:
        .type           _ZN7cutlass13device_kernelIN5flash11enable_sm90INS1_16FlashAttnFwdSm90INS1_25CollectiveMainloopFwdSm90ILi2EN4cute5tupleIJNS5_1CILi1EEES8_S8_EEENS6_IJNS7_ILi128EEENS7_ILi96EEENS7_ILi192EEEEEELi128ENS_6half_tEfNS_4arch4Sm90ELb0ELb1ELb0ELb1ELb1ELb0ELb0ELb1ELb1ELb1ELb0ELb0EEENS1_21CollectiveEpilogueFwdINS6_IJSA_SA_SB_EEES9_SE_SG_Li256ELb1ELb1ELb0ELb0EEENS1_36VarlenDynamicPersistentTileSchedulerILi128ELi96ELi256ELi128ELb0ELb1ELb1ELb1ELb0ELb1EEEEEEEEEvNT_6ParamsE,@function
        .size           _ZN7cutlass13device_kernelIN5flash11enable_sm90INS1_16FlashAttnFwdSm90INS1_25CollectiveMainloopFwdSm90ILi2EN4cute5tupleIJNS5_1CILi1EEES8_S8_EEENS6_IJNS7_ILi128EEENS7_ILi96EEENS7_ILi192EEEEEELi128ENS_6half_tEfNS_4arch4Sm90ELb0ELb1ELb0ELb1ELb1ELb0ELb0ELb1ELb1ELb1ELb0ELb0EEENS1_21CollectiveEpilogueFwdINS6_IJSA_SA_SB_EEES9_SE_SG_Li256ELb1ELb1ELb0ELb0EEENS1_36VarlenDynamicPersistentTileSchedulerILi128ELi96ELi256ELi128ELb0ELb1ELb1ELb1ELb0ELb1EEEEEEEEEvNT_6ParamsE,(.L_x_15525 - _ZN7cutlass13device_kernelIN5flash11enable_sm90INS1_16FlashAttnFwdSm90INS1_25CollectiveMainloopFwdSm90ILi2EN4cute5tupleIJNS5_1CILi1EEES8_S8_EEENS6_IJNS7_ILi128EEENS7_ILi96EEENS7_ILi192EEEEEELi128ENS_6half_tEfNS_4arch4Sm90ELb0ELb1ELb0ELb1ELb1ELb0ELb0ELb1ELb1ELb1ELb0ELb0EEENS1_21CollectiveEpilogueFwdINS6_IJSA_SA_SB_EEES9_SE_SG_Li256ELb1ELb1ELb0ELb0EEENS1_36VarlenDynamicPersistentTileSchedulerILi128ELi96ELi256ELi128ELb0ELb1ELb1ELb1ELb0ELb1EEEEEEEEEvNT_6ParamsE)
        .other          _ZN7cutlass13device_kernelIN5flash11enable_sm90INS1_16FlashAttnFwdSm90INS1_25CollectiveMainloopFwdSm90ILi2EN4cute5tupleIJNS5_1CILi1EEES8_S8_EEENS6_IJNS7_ILi128EEENS7_ILi96EEENS7_ILi192EEEEEELi128ENS_6half_tEfNS_4arch4Sm90ELb0ELb1ELb0ELb1ELb1ELb0ELb0ELb1ELb1ELb1ELb0ELb0EEENS1_21CollectiveEpilogueFwdINS6_IJSA_SA_SB_EEES9_SE_SG_Li256ELb1ELb1ELb0ELb0EEENS1_36VarlenDynamicPersistentTileSchedulerILi128ELi96ELi256ELi128ELb0ELb1ELb1ELb1ELb0ELb1EEEEEEEEEvNT_6ParamsE,@"STO_CUDA_ENTRY STV_DEFAULT"
_ZN7cutlass13device_kernelIN5flash11enable_sm90INS1_16FlashAttnFwdSm90INS1_25CollectiveMainloopFwdSm90ILi2EN4cute5tupleIJNS5_1CILi1EEES8_S8_EEENS6_IJNS7_ILi128EEENS7_ILi96EEENS7_ILi192EEEEEELi128ENS_6half_tEfNS_4arch4Sm90ELb0ELb1ELb0ELb1ELb1ELb0ELb0ELb1ELb1ELb1ELb0ELb0EEENS1_21CollectiveEpilogueFwdINS6_IJSA_SA_SB_EEES9_SE_SG_Li256ELb1ELb1ELb0ELb0EEENS1_36VarlenDynamicPersistentTileSchedulerILi128ELi96ELi256ELi128ELb0ELb1ELb1ELb1ELb0ELb1EEEEEEEEEvNT_6ParamsE:
        /* <DEDUP_REMOVED lines=45> */
.L_x_1230:
        /* <DEDUP_REMOVED lines=22> */
.L_x_1231:
        /* <DEDUP_REMOVED lines=18> */
.L_x_1232:
        /* <DEDUP_REMOVED lines=22> */
.L_x_1233:
        /* <DEDUP_REMOVED lines=23> */
.L_x_1234:
        /* <DEDUP_REMOVED lines=10> */
.L_x_1236:
[----:B------:R-:W-:-:S08]  /*08c0*/  NOP ;  /* 0x0000000000007918 */ /* 0x000fd00000000000 */
[----:B------:R-:W1:Y:S02]  /*08d0*/  USETMAXREG.TRY_ALLOC.CTAPOOL UP0, 0xe8 ;  /* 0x000000e8000079c8 */ /* 0x000e640008000600 */
[----:B-1----:R-:W-:-:S13]  /*08e0*/  PLOP3.LUT P0, PT, PT, PT, UP0, 0x80, 0x0 ;  /* 0x000000000000781c */ /* 0x002fda0003f0f008 */
[----:B------:R-:W-:Y:S05]  /*08f0*/  @!P0 BRA `(.L_x_1236) ;  /* 0xfffffffc00f08947 */ /* 0x000fea000383ffff */
[----:B------:R-:W1:Y:S08]  /*0900*/  S2UR UR5, SR_CgaCtaId ;  /* 0x00000000000579c3 */ /* 0x000e700000008800 */
[----:B------:R-:W-:Y:S06]  /*0910*/  BAR.ARV 0x8, 0x180 ;  /* 0x0206000000007b1d */ /* 0x000fec0000002000 */
[----:B------:R-:W-:-:S02]  /*0920*/  UMOV UR4, 0x400 ;  /* 0x0000040000047882 */ /* 0x000fc40000000000 */
[----:B------:R-:W-:Y:S01]  /*0930*/  BAR.SYNC.DEFER_BLOCKING 0x5, 0x180 ;  /* 0x0146000000007b1d */ /* 0x000fe20000010000 */
[----:B-1----:R-:W-:-:S09]  /*0940*/  ULEA UR4, UR5, UR4, 0x18 ;  /* 0x0000000405047291 */ /* 0x002fd2000f8ec03f */
[----:B------:R-:W1:Y:S01]  /*0950*/  LDS.128 R44, [UR4+0x2a8d0] ;  /* 0x02a8d004ff2c7984 */ /* 0x000e620008000c00 */
[----:B------:R-:W-:Y:S01]  /*0960*/  ULDC UR4, c[0x0][0xc3c] ;  /* 0x00030f0000047ab9 */ /* 0x000fe20000000800 */
[----:B------:R-:W-:Y:S06]  /*0970*/  BAR.ARV 0x4, 0x180 ;  /* 0x0106000000007b1d */ /* 0x000fec0000002000 */
[----:B-1----:R-:W-:-:S13]  /*0980*/  ISETP.GE.AND P0, PT, R47, UR4, PT ;  /* 0x000000042f007c0c */ /* 0x002fda000bf06270 */
[----:B------:R-:W-:Y:S05]  /*0990*/  @P0 EXIT ;  /* 0x000000000000094d */ /* 0x000fea0003800000 */
[----:B0-----:R-:W2:Y:S01]  /*09a0*/  LDL R2, [R1+0x18] ;  /* 0x0000180001027983 */ /* 0x001ea20000100800 */
[----:B------:R-:W-:Y:S01]  /*09b0*/  IMAD.MOV.U32 R166, RZ, RZ, RZ ;  /* 0x000000ffffa67224 */ /* 0x000fe200078e00ff */
[----:B------:R-:W-:Y:S01]  /*09c0*/  UMOV UR38, URZ ;  /* 0x0000003f00267c82 */ /* 0x000fe20008000000 */
[----:B------:R-:W-:Y:S01]  /*09d0*/  UMOV UR39, URZ ;  /* 0x0000003f00277c82 */ /* 0x000fe20008000000 */
[----:B------:R-:W0:Y:S02]  /*09e0*/  S2R R0, SR_TID.X ;  /* 0x0000000000007919 */ /* 0x000e240000002100 */
[----:B0-----:R-:W-:-:S05]  /*09f0*/  VIADD R174, R0, 0xffffff80 ;  /* 0xffffff8000ae7836 */ /* 0x001fca0000000000 */
[----:B------:R-:W-:-:S04]  /*0a00*/  SHF.R.S32.HI R3, RZ, 0x1f, R174 ;  /* 0x0000001fff037819 */ /* 0x000fc800000114ae */
[CC--:B------:R-:W-:Y:S02]  /*0a10*/  LEA.HI R0, R3.reuse, R174.reuse, RZ, 0x7 ;  /* 0x000000ae03007211 */ /* 0x0c0fe400078f38ff */
[CC--:B------:R-:W-:Y:S02]  /*0a20*/  LEA.HI R4, R3.reuse, R174.reuse, RZ, 0x5 ;  /* 0x000000ae03047211 */ /* 0x0c0fe400078f28ff */
[----:B------:R-:W-:Y:S02]  /*0a30*/  LOP3.LUT R167, R0, 0xffffff80, RZ, 0xc0, !PT ;  /* 0xffffff8000a77812 */ /* 0x000fe400078ec0ff */
[----:B------:R-:W-:Y:S01]  /*0a40*/  LEA.HI R11, R3, R174, RZ, 0x2 ;  /* 0x000000ae030b7211 */ /* 0x000fe200078f10ff */
[----:B------:R-:W-:Y:S01]  /*0a50*/  IMAD.SHL.U32 R4, R4, 0x20, RZ ;  /* 0x0000002004047824 */ /* 0x000fe200078e00ff */
[----:B------:R-:W-:Y:S01]  /*0a60*/  SHF.R.S32.HI R169, RZ, 0x7, R0 ;  /* 0x00000007ffa97819 */ /* 0x000fe20000011400 */
[----:B------:R-:W-:Y:S01]  /*0a70*/  IMAD.IADD R167, R174, 0x1, -R167 ;  /* 0x00000001aea77824 */ /* 0x000fe200078e0aa7 */
[----:B------:R-:W-:-:S02]  /*0a80*/  LOP3.LUT R11, R11, 0xfffffffc, RZ, 0xc0, !PT ;  /* 0xfffffffc0b0b7812 */ /* 0x000fc400078ec0ff */
[----:B------:R-:W-:Y:S02]  /*0a90*/  LOP3.LUT R4, R4, 0xfffffc00, RZ, 0xc0, !PT ;  /* 0xfffffc0004047812 */ /* 0x000fe400078ec0ff */
[----:B------:R-:W-:Y:S01]  /*0aa0*/  SHF.R.S32.HI R6, RZ, 0x1f, R167 ;  /* 0x0000001fff067819 */ /* 0x000fe200000114a7 */
[----:B------:R-:W-:Y:S01]  /*0ab0*/  IMAD.IADD R11, R174, 0x1, -R11 ;  /* 0x00000001ae0b7824 */ /* 0x000fe200078e0a0b */
[----:B------:R-:W-:Y:S02]  /*0ac0*/  LEA.HI R0, R0, R169, RZ, 0x1 ;  /* 0x000000a900007211 */ /* 0x000fe400078f08ff */
[CC--:B------:R-:W-:Y:S02]  /*0ad0*/  LEA.HI R8, R6.reuse, R167.reuse, RZ, 0x2 ;  /* 0x000000a706087211 */ /* 0x0c0fe400078f10ff */
[----:B------:R-:W-:Y:S02]  /*0ae0*/  LEA.HI R6, R6, R167, RZ, 0x5 ;  /* 0x000000a706067211 */ /* 0x000fe400078f28ff */
[----:B------:R-:W-:-:S02]  /*0af0*/  SHF.R.S32.HI R9, RZ, 0x2, R8 ;  /* 0x00000002ff097819 */ /* 0x000fc40000011408 */
[----:B------:R-:W-:Y:S02]  /*0b00*/  SHF.R.S32.HI R10, RZ, 0x1f, R8 ;  /* 0x0000001fff0a7819 */ /* 0x000fe40000011408 */
[----:B------:R-:W-:Y:S02]  /*0b10*/  SHF.R.S32.HI R6, RZ, 0x5, R6 ;  /* 0x00000005ff067819 */ /* 0x000fe40000011406 */
[----:B------:R-:W-:Y:S02]  /*0b20*/  LEA.HI R10, R10, R9, RZ, 0x3 ;  /* 0x000000090a0a7211 */ /* 0x000fe400078f18ff */
[----:B------:R-:W-:Y:S02]  /*0b30*/  LOP3.LUT R0, R0, 0x3fffffe, RZ, 0xc0, !PT ;  /* 0x03fffffe00007812 */ /* 0x000fe400078ec0ff */
[----:B------:R-:W-:Y:S02]  /*0b40*/  LOP3.LUT R10, R10, 0xfffffff8, RZ, 0xc0, !PT ;  /* 0xfffffff80a0a7812 */ /* 0x000fe400078ec0ff */
[----:B------:R-:W-:Y:S01]  /*0b50*/  LOP3.LUT R8, R8, 0x7ffffffc, RZ, 0xc0, !PT ;  /* 0x7ffffffc08087812 */ /* 0x000fe200078ec0ff */
[----:B------:R-:W-:-:S02]  /*0b60*/  IMAD.IADD R0, R169, 0x1, -R0 ;  /* 0x00000001a9007824 */ /* 0x000fc400078e0a00 */
[----:B------:R-:W-:Y:S02]  /*0b70*/  IMAD.IADD R9, R9, 0x1, -R10 ;  /* 0x0000000109097824 */ /* 0x000fe400078e0a0a */
[----:B------:R-:W-:Y:S02]  /*0b80*/  IMAD.IADD R19, R167, 0x1, -R8 ;  /* 0x00000001a7137824 */ /* 0x000fe400078e0a08 */
[----:B------:R-:W-:-:S04]  /*0b90*/  IMAD R9, R6, 0x10, R9 ;  /* 0x0000001006097824 */ /* 0x000fc800078e0209 */
[----:B------:R-:W-:Y:S01]  /*0ba0*/  IMAD R170, R0, 0x40, R9 ;  /* 0x0000004000aa7824 */ /* 0x000fe200078e0209 */
[----:B--2---:R-:W-:Y:S02]  /*0bb0*/  R2UR UR4, R2 ;  /* 0x00000000020472ca */ /* 0x004fe400000e0000 */
[CC--:B------:R-:W-:Y:S02]  /*0bc0*/  LEA.HI R2, R3.reuse, R174.reuse, RZ, 0x4 ;  /* 0x000000ae03027211 */ /* 0x0c0fe400078f20ff */
[----:B------:R-:W-:Y:S02]  /*0bd0*/  LEA.HI R3, R3, R174, RZ, 0x3 ;  /* 0x000000ae03037211 */ /* 0x000fe400078f18ff */
[----:B------:R-:W-:Y:S02]  /*0be0*/  SHF.R.S32.HI R7, RZ, 0x4, R2 ;  /* 0x00000004ff077819 */ /* 0x000fe40000011402 */
[C---:B------:R-:W-:Y:S02]  /*0bf0*/  LOP3.LUT R5, R2.reuse, 0x3fffff0, RZ, 0xc0, !PT ;  /* 0x03fffff002057812 */ /* 0x040fe400078ec0ff */
[----:B------:R-:W-:-:S02]  /*0c00*/  LEA.HI R2, R2, R7, RZ, 0x1 ;  /* 0x0000000702027211 */ /* 0x000fc400078f08ff */
[----:B------:R-:W-:Y:S01]  /*0c10*/  SHF.R.S32.HI R165, RZ, 0x3, R3 ;  /* 0x00000003ffa57819 */ /* 0x000fe20000011403 */
[----:B------:R-:W-:Y:S01]  /*0c20*/  IMAD.IADD R5, R174, 0x1, -R5 ;  /* 0x00000001ae057824 */ /* 0x000fe200078e0a05 */
[----:B------:R-:W-:Y:S01]  /*0c30*/  LOP3.LUT R2, R2, 0x1ffffffe, RZ, 0xc0, !PT ;  /* 0x1ffffffe02027812 */ /* 0x000fe200078ec0ff */
[----:B------:R-:W-:Y:S02]  /*0c40*/  ULOP3.LUT UR61, UR4, 0x1, URZ, 0xfc, !UPT ;  /* 0x00000001043d7892 */ /* 0x000fe4000f8efc3f */
[----:B------:R-:W-:Y:S01]  /*0c50*/  IMAD R5, R5, 0x40, R4 ;  /* 0x0000004005057824 */ /* 0x000fe200078e0204 */
[----:B------:R-:W-:Y:S01]  /*0c60*/  LEA.HI R4, R11, R11, RZ, 0x1 ;  /* 0x0000000b0b047211 */ /* 0x000fe200078f08ff */
[----:B------:R-:W-:Y:S01]  /*0c70*/  IMAD.IADD R2, R7, 0x1, -R2 ;  /* 0x0000000107027824 */ /* 0x000fe200078e0a02 */
[----:B------:R-:W-:Y:S02]  /*0c80*/  LOP3.LUT R7, R3, 0xfffffff8, RZ, 0xc0, !PT ;  /* 0xfffffff803077812 */ /* 0x000fe400078ec0ff */
[----:B------:R-:W-:Y:S01]  /*0c90*/  LOP3.LUT R4, R4, 0x1ffffffe, RZ, 0xc0, !PT ;  /* 0x1ffffffe04047812 */ /* 0x000fe200078ec0ff */
[----:B------:R-:W-:-:S02]  /*0ca0*/  IMAD R171, R2, 0x8, R5 ;  /* 0x0000000802ab7824 */ /* 0x000fc400078e0205 */
[----:B------:R-:W-:Y:S02]  /*0cb0*/  IMAD.IADD R162, R174, 0x1, -R7 ;  /* 0x00000001aea27824 */ /* 0x000fe400078e0a07 */
[----:B------:R-:W-:Y:S02]  /*0cc0*/  IMAD.IADD R11, R11, 0x1, -R4 ;  /* 0x000000010b0b7824 */ /* 0x000fe400078e0a04 */
[----:B------:R-:W-:Y:S02]  /*0cd0*/  IMAD.SHL.U32 R160, R162, 0x8, RZ ;  /* 0x00000008a2a07824 */ /* 0x000fe400078e00ff */
[----:B------:R-:W-:Y:S02]  /*0ce0*/  IMAD R22, R11, 0x8, R170 ;  /* 0x000000080b167824 */ /* 0x000fe400078e02aa */
[----:B------:R-:W-:Y:S01]  /*0cf0*/  VIADD R161, R160, 0x40 ;  /* 0x00000040a0a17836 */ /* 0x000fe20000000000 */
[----:B------:R-:W-:-:S04]  /*0d00*/  SHF.R.S32.HI R173, RZ, 0x1f, R160 ;  /* 0x0000001fffad7819 */ /* 0x000fc800000114a0 */
[----:B------:R-:W-:-:S07]  /*0d10*/  SHF.R.S32.HI R172, RZ, 0x1f, R161 ;  /* 0x0000001fffac7819 */ /* 0x000fce00000114a1 */
.L_x_1344:
[----:B0---4-:R-:W0:Y:S01]  /*0d20*/  LDC.64 R2, c[0x0][0xa28] ;  /* 0x00028a00ff027b82 */ /* 0x011e220000000a00 */
[----:B------:R-:W-:Y:S01]  /*0d30*/  IMAD.MOV.U32 R7, RZ, RZ, RZ ;  /* 0x000000ffff077224 */ /* 0x000fe200078e00ff */
[----:B------:R-:W-:Y:S01]  /*0d40*/  ULDC.64 UR4, c[0x0][0x418] ;  /* 0x0001060000047ab9 */ /* 0x000fe20000000a00 */
[----:B------:R-:W-:-:S05]  /*0d50*/  ULDC.64 UR6, c[0x0][0xa20] ;  /* 0x0002880000067ab9 */ /* 0x000fca0000000a00 */
[----:B--2---:R-:W1:Y:S01]  /*0d60*/  LDC.64 R4, c[0x0][0xa18] ;  /* 0x00028600ff047b82 */ /* 0x004e620000000a00 */
[----:B0-----:R-:W-:-:S04]  /*0d70*/  ISETP.NE.U32.AND P0, PT, R2, RZ, PT ;  /* 0x000000ff0200720c */ /* 0x001fc80003f05070 */
[----:B------:R-:W-:Y:S02]  /*0d80*/  ISETP.NE.AND.EX P0, PT, R3, RZ, PT, P0 ;  /* 0x000000ff0300720c */ /* 0x000fe40003f05300 */
[----:B-1----:R-:W-:-:S04]  /*0d90*/  ISETP.NE.U32.AND P1, PT, R4, RZ, PT ;  /* 0x000000ff0400720c */ /* 0x002fc80003f25070 */
[----:B------:R-:W-:-:S07]  /*0da0*/  ISETP.NE.AND.EX P1, PT, R5, RZ, PT, P1 ;  /* 0x000000ff0500720c */ /* 0x000fce0003f25310 */
[----:B------:R-:W0:Y:S08]  /*0db0*/  @P0 LDC.64 R2, c[0x0][0xa28] ;  /* 0x00028a00ff020b82 */ /* 0x000e300000000a00 */
[----:B------:R-:W1:Y:S01]  /*0dc0*/  @P1 LDC.64 R4, c[0x0][0xa18] ;  /* 0x00028600ff041b82 */ /* 0x000e620000000a00 */
[----:B0-----:R-:W-:-:S05]  /*0dd0*/  @P0 IMAD.WIDE R2, R47, 0x4, R2 ;  /* 0x000000042f020825 */ /* 0x001fca00078e0202 */
[----:B------:R0:W5:Y:S01]  /*0de0*/  @P0 LDG.E R7, desc[UR36][R2.64] ;  /* 0x0000002402070981 */ /* 0x000162000c1e1900 */
[----:B-1----:R-:W-:-:S05]  /*0df0*/  @P1 IMAD.WIDE R4, R47, 0x4, R4 ;  /* 0x000000042f041825 */ /* 0x002fca00078e0204 */
[----:B------:R0:W5:Y:S01]  /*0e00*/  @P1 LDG.E R17, desc[UR36][R4.64] ;  /* 0x0000002404111981 */ /* 0x000162000c1e1900 */
[----:B------:R-:W-:Y:S01]  /*0e10*/  UISETP.NE.U32.AND UP0, UPT, UR4, URZ, UPT ;  /* 0x0000003f0400728c */ /* 0x000fe2000bf05070 */
[----:B------:R-:W-:Y:S01]  /*0e20*/  ISETP.NE.U32.AND P2, PT, RZ, UR6, PT ;  /* 0x00000006ff007c0c */ /* 0x000fe2000bf45070 */
[----:B------:R-:W-:Y:S01]  /*0e30*/  IMAD.MOV.U32 R163, RZ, RZ, R46 ;  /* 0x000000ffffa37224 */ /* 0x000fe200078e002e */
[----:B------:R-:W-:Y:S01]  /*0e40*/  ULDC UR4, c[0x0][0x424] ;  /* 0x0001090000047ab9 */ /* 0x000fe20000000800 */
[----:B------:R-:W-:Y:S01]  /*0e50*/  UISETP.NE.AND.EX UP0, UPT, UR5, URZ, UPT, UP0 ;  /* 0x0000003f0500728c */ /* 0x000fe2000bf05300 */
[----:B------:R-:W-:Y:S02]  /*0e60*/  ISETP.NE.AND.EX P2, PT, RZ, UR7, PT, P2 ;  /* 0x00000007ff007c0c */ /* 0x000fe4000bf45320 */
[----:B------:R-:W-:Y:S01]  /*0e70*/  ULDC UR5, c[0x0][0x2f0] ;  /* 0x0000bc0000057ab9 */ /* 0x000fe20000000800 */
[----:B------:R-:W-:-:S04]  /*0e80*/  USEL UR4, UR4, 0x1, UP0 ;  /* 0x0000000104047887 */ /* 0x000fc80008000000 */
[----:B------:R-:W-:Y:S01]  /*0e90*/  UIMAD UR4, UR4, UR5, URZ ;  /* 0x00000005040472a4 */ /* 0x000fe2000f8e023f */
[----:B0--3--:R-:W-:Y:S11]  /*0ea0*/  @P1 BRA `(.L_x_1237) ;  /* 0x0000000000281947 */ /* 0x009ff60003800000 */
[----:B------:R-:W-:Y:S01]  /*0eb0*/  ULDC.64 UR6, c[0x0][0xa00] ;  /* 0x0002800000067ab9 */ /* 0x000fe20000000a00 */
[----:B-----5:R-:W0:Y:S01]  /*0ec0*/  LDC R17, c[0x0][0x288] ;  /* 0x0000a200ff117b82 */ /* 0x020e220000000800 */
[----:B------:R-:W-:-:S04]  /*0ed0*/  ISETP.NE.U32.AND P0, PT, RZ, UR6, PT ;  /* 0x00000006ff007c0c */ /* 0x000fc8000bf05070 */
[----:B------:R-:W-:-:S13]  /*0ee0*/  ISETP.NE.AND.EX P0, PT, RZ, UR7, PT, P0 ;  /* 0x00000007ff007c0c */ /* 0x000fda000bf05300 */
[----:B------:R-:W-:Y:S05]  /*0ef0*/  @!P0 BRA `(.L_x_1237) ;  /* 0x0000000000148947 */ /* 0x000fea0003800000 */
[----:B------:R-:W1:Y:S02]  /*0f00*/  LDC.64 R2, c[0x0][0xa00] ;  /* 0x00028000ff027b82 */ /* 0x000e640000000a00 */
[----:B-1----:R-:W-:-:S05]  /*0f10*/  IMAD.WIDE R2, R47, 0x4, R2 ;  /* 0x000000042f027825 */ /* 0x002fca00078e0202 */
[----:B0-----:R-:W2:Y:S04]  /*0f20*/  LDG.E R17, desc[UR36][R2.64] ;  /* 0x0000002402117981 */ /* 0x001ea8000c1e1900 */
[----:B------:R-:W2:Y:S02]  /*0f30*/  LDG.E R0, desc[UR36][R2.64+0x4] ;  /* 0x0000042402007981 */ /* 0x000ea4000c1e1900 */
[----:B--2---:R-:W-:-:S07]  /*0f40*/  IMAD.IADD R17, R0, 0x1, -R17 ;  /* 0x0000000100117824 */ /* 0x004fce00078e0a11 */
.L_x_1237:
[----:B------:R-:W-:Y:S02]  /*0f50*/  IMAD.U32 R16, RZ, RZ, UR4 ;  /* 0x00000004ff107e24 */ /* 0x000fe4000f8e00ff */
[----:B------:R-:W-:Y:S01]  /*0f60*/  IMAD.MOV.U32 R164, RZ, RZ, R47 ;  /* 0x000000ffffa47224 */ /* 0x000fe200078e002f */
[----:B------:R-:W-:Y:S06]  /*0f70*/  @!P2 BRA `(.L_x_1238) ;  /* 0x000000000010a947 */ /* 0x000fec0003800000 */
[----:B------:R-:W1:Y:S02]  /*0f80*/  LDC.64 R2, c[0x0][0xa20] ;  /* 0x00028800ff027b82 */ /* 0x000e640000000a00 */
[----:B-1----:R-:W-:-:S05]  /*0f90*/  IMAD.WIDE R2, R47, 0x4, R2 ;  /* 0x000000042f027825 */ /* 0x002fca00078e0202 */
[----:B------:R1:W5:Y:S01]  /*0fa0*/  LDG.E R16, desc[UR36][R2.64] ;  /* 0x0000002402107981 */ /* 0x000362000c1e1900 */
[----:B------:R-:W-:Y:S05]  /*0fb0*/  BRA `(.L_x_1239) ;  /* 0x0000000000247947 */ /* 0x000fea0003800000 */
.L_x_1238:
[----:B------:R-:W-:Y:S02]  /*0fc0*/  ULDC.64 UR4, c[0x0][0xa08] ;  /* 0x0002820000047ab9 */ /* 0x000fe40000000a00 */
[----:B------:R-:W-:-:S04]  /*0fd0*/  ISETP.NE.U32.AND P0, PT, RZ, UR4, PT ;  /* 0x00000004ff007c0c */ /* 0x000fc8000bf05070 */
[----:B------:R-:W-:-:S13]  /*0fe0*/  ISETP.NE.AND.EX P0, PT, RZ, UR5, PT, P0 ;  /* 0x00000005ff007c0c */ /* 0x000fda000bf05300 */
[----:B------:R-:W-:Y:S05]  /*0ff0*/  @!P0 BRA `(.L_x_1239) ;  /* 0x0000000000148947 */ /* 0x000fea0003800000 */
[----:B------:R-:W1:Y:S02]  /*1000*/  LDC.64 R2, c[0x0][0xa08] ;  /* 0x00028200ff027b82 */ /* 0x000e640000000a00 */
[----:B-1----:R-:W-:-:S05]  /*1010*/  IMAD.WIDE R2, R47, 0x4, R2 ;  /* 0x000000042f027825 */ /* 0x002fca00078e0202 */
[----:B------:R-:W2:Y:S04]  /*1020*/  LDG.E R16, desc[UR36][R2.64] ;  /* 0x0000002402107981 */ /* 0x000ea8000c1e1900 */
[----:B------:R-:W2:Y:S02]  /*1030*/  LDG.E R5, desc[UR36][R2.64+0x4] ;  /* 0x0000042402057981 */ /* 0x000ea4000c1e1900 */
[----:B--2---:R-:W-:-:S07]  /*1040*/  IMAD.IADD R16, R5, 0x1, -R16 ;  /* 0x0000000105107824 */ /* 0x004fce00078e0a10 */
.L_x_1239:
[----:B------:R-:W2:Y:S01]  /*1050*/  LDL.LU R4, [R1] ;  /* 0x0000000001047983 */ /* 0x000ea20000300800 */
[----:B------:R-:W3:Y:S01]  /*1060*/  LDC R168, c[0x0][0x448] ;  /* 0x00011200ffa87b82 */ /* 0x000ee20000000800 */
[----:B------:R-:W-:Y:S02]  /*1070*/  IMAD.SHL.U32 R18, R45, 0x80, RZ ;  /* 0x000000802d127824 */ /* 0x000fe400078e00ff */
[----:B-----5:R-:W-:Y:S02]  /*1080*/  IMAD.IADD R16, R16, 0x1, -R7 ;  /* 0x0000000110107824 */ /* 0x020fe400078e0a07 */
[----:B------:R-:W-:-:S03]  /*1090*/  VIADD R0, R18, 0x7f ;  /* 0x0000007f12007836 */ /* 0x000fc60000000000 */
[----:B------:R-:W4:Y:S01]  /*10a0*/  LDC.64 R8, c[0x0][0x9e0] ;  /* 0x00027800ff087b82 */ /* 0x000f220000000a00 */
[----:B---3--:R-:W-:Y:S02]  /*10b0*/  ISETP.NE.AND P2, PT, R168, 0x1, PT ;  /* 0x00000001a800780c */ /* 0x008fe40003f45270 */
[----:B----4-:R-:W-:-:S11]  /*10c0*/  ISETP.GE.AND P1, PT, R9, 0x1, PT ;  /* 0x000000010900780c */ /* 0x010fd60003f26270 */
[----:B-1----:R-:W1:Y:S08]  /*10d0*/  @P2 LDC R3, c[0x0][0x44c] ;  /* 0x00011300ff032b82 */ /* 0x002e700000000800 */
[----:B------:R-:W3:Y:S01]  /*10e0*/  @P2 LDC R5, c[0x0][0x450] ;  /* 0x00011400ff052b82 */ /* 0x000ee20000000800 */
[----:B-1----:R-:W-:Y:S01]  /*10f0*/  @P2 IMAD.HI.U32 R2, R0, R3, RZ ;  /* 0x0000000300022227 */ /* 0x002fe200078e00ff */
[----:B0-----:R-:W-:-:S04]  /*1100*/  IADD3 R3, R16, 0x1, -R17 ;  /* 0x0000000110037810 */ /* 0x001fc80007ffe811 */
[----:B---3--:R-:W-:-:S05]  /*1110*/  @P2 SHF.R.U32.HI R0, RZ, R5, R2 ;  /* 0x00000005ff002219 */ /* 0x008fca0000011602 */
[----:B------:R-:W-:-:S04]  /*1120*/  IMAD.IADD R3, R3, 0x1, R0 ;  /* 0x0000000103037824 */ /* 0x000fc800078e0200 */
[----:B------:R-:W-:Y:S01]  /*1130*/  IMAD.IADD R0, R3, 0x1, R8 ;  /* 0x0000000103007824 */ /* 0x000fe200078e0208 */
[----:B--2---:R-:W-:-:S04]  /*1140*/  LOP3.LUT R4, R4, 0xffefffff, RZ, 0xc0, !PT ;  /* 0xffefffff04047812 */ /* 0x004fc800078ec0ff */
[----:B------:R-:W-:-:S04]  /*1150*/  @P2 LOP3.LUT R4, R4, 0x100000, RZ, 0xfc, !PT ;  /* 0x0010000004042812 */ /* 0x000fc800078efcff */
[----:B------:R-:W-:-:S04]  /*1160*/  LOP3.LUT R4, R4, 0xfff7ffff, RZ, 0xc0, !PT ;  /* 0xfff7ffff04047812 */ /* 0x000fc800078ec0ff */
[----:B------:R-:W-:-:S05]  /*1170*/  @P1 LOP3.LUT R4, R4, 0x80000, RZ, 0xfc, !PT ;  /* 0x0008000004041812 */ /* 0x000fca00078efcff */
[----:B------:R0:W-:Y:S01]  /*1180*/  STL [R1], R4 ;  /* 0x0000000401007387 */ /* 0x0001e20000100800 */
[----:B------:R-:W-:Y:S05]  /*1190*/  @!P1 BRA `(.L_x_1240) ;  /* 0x0000000000409947 */ /* 0x000fea0003800000 */
[C---:B------:R-:W-:Y:S01]  /*11a0*/  ISETP.GT.AND P0, PT, R3.reuse, RZ, PT ;  /* 0x000000ff0300720c */ /* 0x040fe20003f04270 */
[----:B------:R-:W-:-:S12]  /*11b0*/  VIADD R2, R3, 0xffffffff ;  /* 0xffffffff03027836 */ /* 0x000fd80000000000 */
[----:B------:R-:W-:Y:S05]  /*11c0*/  @P0 BRA `(.L_x_1241) ;  /* 0x00000000001c0947 */ /* 0x000fea0003800000 */
[----:B------:R-:W-:Y:S01]  /*11d0*/  ISETP.NE.AND P0, PT, R9, 0x1, PT ;  /* 0x000000010900780c */ /* 0x000fe20003f05270 */
[----:B------:R-:W-:-:S12]  /*11e0*/  IMAD.MOV R3, RZ, RZ, -R3 ;  /* 0x000000ffff037224 */ /* 0x000fd800078e0a03 */
[----:B0-----:R-:W0:Y:S02]  /*11f0*/  @P0 LDC.64 R4, c[0x0][0x9e8] ;  /* 0x00027a00ff040b82 */ /* 0x001e240000000a00 */
[----:B0-----:R-:W-:-:S05]  /*1200*/  @P0 IMAD.HI.U32 R2, R3, R4, RZ ;  /* 0x0000000403020227 */ /* 0x001fca00078e00ff */
[----:B------:R-:W-:-:S04]  /*1210*/  @P0 SHF.R.U32.HI R3, RZ, R5, R2 ;  /* 0x00000005ff030219 */ /* 0x000fc80000011602 */
[----:B------:R-:W-:Y:S01]  /*1220*/  LOP3.LUT R2, RZ, R3, RZ, 0x33, !PT ;  /* 0x00000003ff027212 */ /* 0x000fe200078e33ff */
[----:B------:R-:W-:Y:S06]  /*1230*/  BRA `(.L_x_1242) ;  /* 0x0000000000107947 */ /* 0x000fec0003800000 */
.L_x_1241:
[----:B------:R-:W-:-:S13]  /*1240*/  ISETP.NE.AND P0, PT, R9, 0x1, PT ;  /* 0x000000010900780c */ /* 0x000fda0003f05270 */
[----:B0-----:R-:W0:Y:S02]  /*1250*/  @P0 LDC.64 R4, c[0x0][0x9e8] ;  /* 0x00027a00ff040b82 */ /* 0x001e240000000a00 */
[----:B0-----:R-:W-:-:S05]  /*1260*/  @P0 IMAD.HI.U32 R4, R2, R4, RZ ;  /* 0x0000000402040227 */ /* 0x001fca00078e00ff */
[----:B------:R-:W-:-:S07]  /*1270*/  @P0 SHF.R.U32.HI R2, RZ, R5, R4 ;  /* 0x00000005ff020219 */ /* 0x000fce0000011604 */
.L_x_1242:
[----:B------:R-:W-:-:S05]  /*1280*/  IMAD R3, R2, R9, R9 ;  /* 0x0000000902037224 */ /* 0x000fca00078e0209 */
[----:B------:R-:W-:-:S07]  /*1290*/  VIMNMX R0, R0, R3, PT ;  /* 0x0000000300007248 */ /* 0x000fce0003fe0100 */
.L_x_1240:
[----:B------:R-:W1:Y:S01]  /*12a0*/  @P2 LDC R3, c[0x0][0x44c] ;  /* 0x00011300ff032b82 */ /* 0x000e620000000800 */
[----:B------:R-:W-:Y:S01]  /*12b0*/  VIADD R2, R0, 0x5f ;  /* 0x0000005f00027836 */ /* 0x000fe20000000000 */
[----:B------:R-:W-:Y:S01]  /*12c0*/  ULDC UR4, c[0x0][0x9dc] ;  /* 0x0002770000047ab9 */ /* 0x000fe20000000800 */
[----:B------:R-:W-:Y:S02]  /*12d0*/  VIADD R0, R16, 0x5f ;  /* 0x0000005f10007836 */ /* 0x000fe40000000000 */
[----:B0-----:R-:W-:Y:S02]  /*12e0*/  IMAD.MOV.U32 R4, RZ, RZ, R18 ;  /* 0x000000ffff047224 */ /* 0x001fe400078e0012 */
[----:B------:R-:W-:Y:S01]  /*12f0*/  IMAD.HI R0, R0, 0x2aaaaaab, RZ ;  /* 0x2aaaaaab00007827 */ /* 0x000fe200078e02ff */
[----:B------:R-:W0:Y:S03]  /*1300*/  @P2 LDC R6, c[0x0][0x450] ;  /* 0x00011400ff062b82 */ /* 0x000e260000000800 */
[----:B------:R-:W-:-:S04]  /*1310*/  IMAD.HI R2, R2, 0x2aaaaaab, RZ ;  /* 0x2aaaaaab02027827 */ /* 0x000fc800078e02ff */
[----:B------:R-:W-:Y:S01]  /*1320*/  IMAD.IADD R73, R16, 0x1, -R17 ;  /* 0x0000000110497824 */ /* 0x000fe200078e0a11 */
[----:B------:R-:W-:-:S04]  /*1330*/  SHF.R.U32.HI R5, RZ, 0x1f, R2 ;  /* 0x0000001fff057819 */ /* 0x000fc80000011602 */
[----:B------:R-:W-:Y:S01]  /*1340*/  LEA.HI.SX32 R72, R2, R5, 0x1c ;  /* 0x0000000502487211 */ /* 0x000fe200078fe2ff */
[----:B-1----:R-:W-:-:S05]  /*1350*/  @P2 IMAD.HI.U32 R3, R18, R3, RZ ;  /* 0x0000000312032227 */ /* 0x002fca00078e00ff */
[----:B0-----:R-:W-:Y:S02]  /*1360*/  @P2 SHF.R.U32.HI R4, RZ, R6, R3 ;  /* 0x00000006ff042219 */ /* 0x001fe40000011603 */
[----:B------:R-:W-:-:S04]  /*1370*/  SHF.R.U32.HI R3, RZ, 0x1f, R0 ;  /* 0x0000001fff037819 */ /* 0x000fc80000011600 */
[----:B------:R-:W-:Y:S01]  /*1380*/  LEA.HI.SX32 R3, R0, R3, 0x1c ;  /* 0x0000000300037211 */ /* 0x000fe200078fe2ff */
[----:B------:R-:W-:-:S03]  /*1390*/  IMAD.IADD R0, R73, 0x1, R4 ;  /* 0x0000000149007824 */ /* 0x000fc600078e0204 */
[----:B------:R-:W-:Y:S01]  /*13a0*/  VIMNMX R72, R3, R72, PT ;  /* 0x0000004803487248 */ /* 0x000fe20003fe0100 */
        /* <DEDUP_REMOVED lines=11> */
.L_x_1244:
[----:B------:R-:W-:-:S13]  /*1460*/  ISETP.NE.AND P0, PT, R9, 0x1, PT ;  /* 0x000000010900780c */ /* 0x000fda0003f05270 */
[----:B------:R-:W0:Y:S02]  /*1470*/  @P0 LDC.64 R4, c[0x0][0x9e8] ;  /* 0x00027a00ff040b82 */ /* 0x000e240000000a00 */
[----:B0-----:R-:W-:-:S05]  /*1480*/  @P0 IMAD.HI.U32 R4, R0, R4, RZ ;  /* 0x0000000400040227 */ /* 0x001fca00078e00ff */
[----:B------:R-:W-:-:S07]  /*1490*/  @P0 SHF.R.U32.HI R0, RZ, R5, R4 ;  /* 0x00000005ff000219 */ /* 0x000fce0000011604 */
.L_x_1245:
[----:B------:R-:W-:-:S05]  /*14a0*/  IMAD R3, R0, R9, RZ ;  /* 0x0000000900037224 */ /* 0x000fca00078e02ff */
[----:B------:R-:W-:-:S07]  /*14b0*/  VIMNMX R2, R2, R3, !PT ;  /* 0x0000000302027248 */ /* 0x000fce0007fe0100 */
.L_x_1243:
        /* <DEDUP_REMOVED lines=37> */
[----:B------:R-:W-:Y:S02]  /*1710*/  IMAD.MOV.U32 R8, RZ, RZ, RZ ;  /* 0x000000ffff087224 */ /* 0x000fe400078e00ff */
[----:B------:R-:W-:Y:S02]  /*1720*/  IMAD.MOV.U32 R91, RZ, RZ, RZ ;  /* 0x000000ffff5b7224 */ /* 0x000fe400078e00ff */
[----:B------:R-:W-:-:S02]  /*1730*/  IMAD.MOV.U32 R10, RZ, RZ, RZ ;  /* 0x000000ffff0a7224 */ /* 0x000fc400078e00ff */
        /* <DEDUP_REMOVED lines=35> */
.L_x_1247:
        /* <DEDUP_REMOVED lines=8> */
.L_x_1439:
[----:B------:R-:W-:Y:S05]  /*19f0*/  @!P0 BRA `(.L_x_1249) ;  /* 0x0000000000048947 */ /* 0x000fea0003800000 */
[----:B------:R-:W-:Y:S01]  /*1a00*/  BPT.TRAP 0x1 ;  /* 0x000000040000795c */ /* 0x000fe20000300000 */
.L_x_1249:
[----:B0-----:R-:W-:Y:S02]  /*1a10*/  IMAD.U32 R3, RZ, RZ, UR39 ;  /* 0x00000027ff037e24 */ /* 0x001fe4000f8e00ff */
[----:B------:R-:W-:-:S03]  /*1a20*/  IMAD.U32 R0, RZ, RZ, UR38 ;  /* 0x00000026ff007e24 */ /* 0x000fc6000f8e00ff */
[----:B------:R-:W-:Y:S02]  /*1a30*/  LEA R3, R3, UR40, 0x3 ;  /* 0x0000002803037c11 */ /* 0x000fe4000f8e18ff */
[----:B------:R-:W-:-:S04]  /*1a40*/  SHF.L.U32 R0, R0, 0x1f, RZ ;  /* 0x0000001f00007819 */ /* 0x000fc800000006ff */
[----:B------:R0:W1:Y:S01]  /*1a50*/  SYNCS.PHASECHK.TRANS64.TRYWAIT P1, [R3+URZ+0x2a830], R0 ;  /* 0x02a83000030075a7 */ /* 0x000062000802017f */
[----:B------:R-:W-:Y:S05]  /*1a60*/  @!P0 BRA `(.L_x_1250) ;  /* 0x0000000000048947 */ /* 0x000fea0003800000 */
[----:B------:R-:W-:Y:S01]  /*1a70*/  BPT.TRAP 0x1 ;  /* 0x000000040000795c */ /* 0x000fe20000300000 */
.L_x_1250:
[----:B-1----:R-:W-:Y:S05]  /*1a80*/  @P1 BRA `(.L_x_1251) ;  /* 0x0000000000081947 */ /* 0x002fea0003800000 */
[----:B------:R-:W1:Y:S02]  /*1a90*/  SYNCS.PHASECHK.TRANS64.TRYWAIT P1, [R3+URZ+0x2a830], R0 ;  /* 0x02a83000030075a7 */ /* 0x000e64000802017f */
[----:B-1----:R-:W-:Y:S05]  /*1aa0*/  @!P1 BRA `(.L_x_1252) ;  /* 0x0000012c00cc9947 */ /* 0x002fea0003800000 */
.L_x_1251:
        /* <DEDUP_REMOVED lines=99> */
.L_x_1253:
[----:B------:R-:W2:Y:S01]  /*20e0*/  LDL R90, [R1] ;  /* 0x00000000015a7983 */ /* 0x000ea20000100800 */
[----:B------:R-:W-:Y:S01]  /*20f0*/  ISETP.NE.AND P2, PT, R168, 0x1, PT ;  /* 0x00000001a800780c */ /* 0x000fe20003f45270 */
[----:B------:R-:W-:Y:S01]  /*2100*/  IMAD.IADD R2, R22, 0x1, R18 ;  /* 0x0000000116027824 */ /* 0x000fe200078e0212 */
[----:B------:R-:W-:Y:S01]  /*2110*/  R2UR UR4, R3 ;  /* 0x00000000030472ca */ /* 0x000fe200000e0000 */
[----:B01----:R-:W-:Y:S01]  /*2120*/  IMAD.MOV.U32 R3, RZ, RZ, -0x60 ;  /* 0xffffffa0ff037424 */ /* 0x003fe200078e00ff */
[----:B------:R-:W-:Y:S01]  /*2130*/  ULDC UR43, c[0x0][0x9dc] ;  /* 0x00027700002b7ab9 */ /* 0x000fe20000000800 */
[----:B------:R-:W-:Y:S02]  /*2140*/  ULDC UR5, c[0x0][0x9e0] ;  /* 0x0002780000057ab9 */ /* 0x000fe40000000800 */
[----:B------:R-:W-:-:S04]  /*2150*/  IMAD R8, R72, R3, 0x61 ;  /* 0x0000006148087424 */ /* 0x000fc800078e0203 */
[----:B------:R-:W-:Y:S02]  /*2160*/  IMAD R3, R19, -0x2, R8 ;  /* 0xfffffffe13037824 */ /* 0x000fe400078e0208 */
[----:B------:R-:W0:Y:S01]  /*2170*/  @P2 LDC R9, c[0x0][0x44c] ;  /* 0x00011300ff092b82 */ /* 0x000e220000000800 */
[----:B------:R-:W-:Y:S01]  /*2180*/  VIADD R14, R8, 0xffffffff ;  /* 0xffffffff080e7836 */ /* 0x000fe20000000000 */
[----:B------:R-:W-:Y:S01]  /*2190*/  UIADD3 UR4, UR4, 0x2a840, URZ ;  /* 0x0002a84004047890 */ /* 0x000fe2000fffe03f */
[----:B------:R-:W-:-:S03]  /*21a0*/  VIADD R20, R3, 0xffffffff ;  /* 0xffffffff03147836 */ /* 0x000fc60000000000 */
[----:B------:R-:W-:Y:S02]  /*21b0*/  UPRMT UR4, UR60, 0x654, UR4 ;  /* 0x000006543c047896 */ /* 0x000fe40008000004 */
[----:B------:R-:W1:Y:S07]  /*21c0*/  @P2 LDC R11, c[0x0][0x450] ;  /* 0x00011400ff0b2b82 */ /* 0x000e6e0000000800 */
[----:B------:R-:W-:Y:S01]  /*21d0*/  SYNCS.ARRIVE.TRANS64.RED.A1T0 RZ, [UR4], RZ ;  /* 0x000000ffffff79a7 */ /* 0x000fe20008100404 */
[----:B------:R-:W-:Y:S01]  /*21e0*/  ULOP3.LUT UR4, URZ, UR43, URZ, 0x33, !UPT ;  /* 0x0000002b3f047292 */ /* 0x000fe2000f8e333f */
[----:B0-----:R-:W-:Y:S01]  /*21f0*/  @P2 IMAD.HI.U32 R0, R2, R9, RZ ;  /* 0x0000000902002227 */ /* 0x001fe200078e00ff */
[----:B------:R-:W-:-:S05]  /*2200*/  IADD3 R9, -R17, R3, R16 ;  /* 0x0000000311097210 */ /* 0x000fca0007ffe110 */
[C---:B------:R-:W-:Y:S01]  /*2210*/  VIADD R13, R9.reuse, UR5 ;  /* 0x00000005090d7c36 */ /* 0x040fe20008000000 */
[----:B-1----:R-:W-:Y:S01]  /*2220*/  @P2 SHF.R.U32.HI R2, RZ, R11, R0 ;  /* 0x0000000bff022219 */ /* 0x002fe20000011600 */
[----:B------:R-:W-:Y:S02]  /*2230*/  IMAD R0, R72, -0x60, R16 ;  /* 0xffffffa048007824 */ /* 0x000fe400078e0210 */
[----:B------:R-:W-:Y:S02]  /*2240*/  VIADD R12, R9, UR4 ;  /* 0x00000004090c7c36 */ /* 0x000fe40008000000 */
[----:B------:R-:W0:Y:S01]  /*2250*/  SHFL.IDX PT, R11, R2, RZ, 0x1c1f ;  /* 0x001c1fff020b7589 */ /* 0x000e2200000e0000 */
[----:B------:R-:W-:-:S04]  /*2260*/  VIADD R0, R0, 0x60 ;  /* 0x0000006000007836 */ /* 0x000fc80000000000 */
[----:B------:R-:W-:-:S05]  /*2270*/  IMAD R10, R19, -0x2, R0 ;  /* 0xfffffffe130a7824 */ /* 0x000fca00078e0200 */
[----:B0-----:R-:W-:Y:S01]  /*2280*/  VIADDMNMX R0, R11, R13, R10, PT ;  /* 0x0000000d0b007246 */ /* 0x001fe2000380010a */
[----:B------:R-:W-:Y:S01]  /*2290*/  IMAD.IADD R3, R12, 0x1, R11 ;  /* 0x000000010c037824 */ /* 0x000fe200078e020b */
[----:B--2---:R-:W-:-:S13]  /*22a0*/  LOP3.LUT P1, RZ, R90, 0x80000, RZ, 0xc0, !PT ;  /* 0x000800005aff7812 */ /* 0x004fda000782c0ff */
[----:B------:R-:W-:Y:S05]  /*22b0*/  @!P1 BRA `(.L_x_1254) ;  /* 0x00000000005c9947 */ /* 0x000fea0003800000 */
[----:B------:R-:W-:Y:S01]  /*22c0*/  IADD3 R9, -R17, R16, R11 ;  /* 0x0000001011097210 */ /* 0x000fe20007ffe10b */
        /* <DEDUP_REMOVED lines=12> */
.L_x_1256:
[----:B------:R-:W-:Y:S02]  /*2390*/  ULDC UR4, c[0x0][0x9e4] ;  /* 0x0002790000047ab9 */ /* 0x000fe40000000800 */
[----:B------:R-:W-:-:S05]  /*23a0*/  IMAD.U32 R11, RZ, RZ, UR4 ;  /* 0x00000004ff0b7e24 */ /* 0x000fca000f8e00ff */
[----:B------:R-:W-:-:S13]  /*23b0*/  ISETP.NE.AND P1, PT, R11, 0x1, PT ;  /* 0x000000010b00780c */ /* 0x000fda0003f25270 */
[----:B------:R-:W0:Y:S02]  /*23c0*/  @P1 LDC.64 R74, c[0x0][0x9e8] ;  /* 0x00027a00ff4a1b82 */ /* 0x000e240000000a00 */
[----:B0-----:R-:W-:-:S05]  /*23d0*/  @P1 IMAD.HI.U32 R8, R9, R74, RZ ;  /* 0x0000004a09081227 */ /* 0x001fca00078e00ff */
[----:B------:R-:W-:-:S07]  /*23e0*/  @P1 SHF.R.U32.HI R9, RZ, R75, R8 ;  /* 0x0000004bff091219 */ /* 0x000fce0000011608 */
.L_x_1257:
[----:B------:R-:W-:Y:S05]  /*23f0*/  BSYNC B0 ;  /* 0x0000000000007941 */ /* 0x000fea0003800000 */
.L_x_1255:
[----:B------:R-:W-:-:S05]  /*2400*/  IMAD R9, R9, R11, R20 ;  /* 0x0000000b09097224 */ /* 0x000fca00078e0214 */
[----:B------:R-:W-:Y:S02]  /*2410*/  VIADDMNMX R0, R9, R11, R0, PT ;  /* 0x0000000b09007246 */ /* 0x000fe40003800100 */
[----:B------:R-:W-:-:S07]  /*2420*/  VIMNMX R3, R3, R9, !PT ;  /* 0x0000000903037248 */ /* 0x000fce0007fe0100 */
.L_x_1254:
        /* <DEDUP_REMOVED lines=133> */
.L_x_1260:
[----:B------:R-:W-:Y:S02]  /*2c80*/  ULDC UR4, c[0x0][0x9e4] ;  /* 0x0002790000047ab9 */ /* 0x000fe40000000800 */
[----:B------:R-:W-:-:S05]  /*2c90*/  IMAD.U32 R9, RZ, RZ, UR4 ;  /* 0x00000004ff097e24 */ /* 0x000fca000f8e00ff */
[----:B------:R-:W-:-:S13]  /*2ca0*/  ISETP.NE.AND P5, PT, R9, 0x1, PT ;  /* 0x000000010900780c */ /* 0x000fda0003fa5270 */
[----:B------:R-:W0:Y:S02]  /*2cb0*/  @P5 LDC.64 R12, c[0x0][0x9e8] ;  /* 0x00027a00ff0c5b82 */ /* 0x000e240000000a00 */
[----:B0-----:R-:W-:-:S05]  /*2cc0*/  @P5 IMAD.HI.U32 R2, R3, R12, RZ ;  /* 0x0000000c03025227 */ /* 0x001fca00078e00ff */
[----:B------:R-:W-:-:S07]  /*2cd0*/  @P5 SHF.R.U32.HI R3, RZ, R13, R2 ;  /* 0x0000000dff035219 */ /* 0x000fce0000011602 */
.L_x_1261:
[----:B------:R-:W-:Y:S05]  /*2ce0*/  BSYNC B0 ;  /* 0x0000000000007941 */ /* 0x000fea0003800000 */
.L_x_1259:
[----:B------:R-:W-:-:S05]  /*2cf0*/  IMAD R3, R3, R9, R20 ;  /* 0x0000000903037224 */ /* 0x000fca00078e0214 */
[----:B------:R-:W-:Y:S02]  /*2d00*/  VIADDMNMX R0, R3, R9, R0, PT ;  /* 0x0000000903007246 */ /* 0x000fe40003800100 */
[----:B------:R-:W-:-:S07]  /*2d10*/  VIMNMX R8, R8, R3, !PT ;  /* 0x0000000308087248 */ /* 0x000fce0007fe0100 */
.L_x_1258:
        /* <DEDUP_REMOVED lines=178> */
[----:B------:R3:W-:Y:S08]  /*3840*/  MUFU.EX2 R95, R12 ;  /* 0x0000000c005f7308 */ /* 0x0007f00000000800 */
        /* <DEDUP_REMOVED lines=69> */
[----:B------:R3:W4:Y:S01]  /*3ca0*/  MUFU.EX2 R32, R43 ;  /* 0x0000002b00207308 */ /* 0x0007220000000800 */
[----:B------:R-:W-:Y:S01]  /*3cb0*/  FADD.FTZ R39, R97, R42 ;  /* 0x0000002a61277221 */ /* 0x000fe20000010000 */
[----:B-1----:R-:W-:Y:S01]  /*3cc0*/  FADD.FTZ R35, R31, R40 ;  /* 0x000000281f237221 */ /* 0x002fe20000010000 */
[----:B------:R-:W-:Y:S02]  /*3cd0*/  F2FP.F16.F32.PACK_AB R155, R30, R31 ;  /* 0x0000001f1e9b723e */ /* 0x000fe400000000ff */
[----:B------:R-:W-:Y:S01]  /*3ce0*/  FADD.FTZ R44, R150, R39 ;  /* 0x00000027962c7221 */ /* 0x000fe20000010000 */
[----:B------:R-:W-:Y:S01]  /*3cf0*/  FADD.FTZ R42, R30, R35 ;  /* 0x000000231e2a7221 */ /* 0x000fe20000010000 */
[C---:B------:R-:W-:Y:S01]  /*3d00*/  F2FP.F16.F32.PACK_AB R150, R99.reuse, R150 ;  /* 0x000000966396723e */ /* 0x040fe200000000ff */
[----:B------:R-:W1:Y:S01]  /*3d10*/  MUFU.EX2 R83, R83 ;  /* 0x0000005300537308 */ /* 0x000e620000000800 */
[----:B------:R-:W-:Y:S01]  /*3d20*/  FADD.FTZ R44, R99, R44 ;  /* 0x0000002c632c7221 */ /* 0x000fe20000010000 */
[----:B--2---:R-:W-:Y:S01]  /*3d30*/  FADD.FTZ R35, R81, R42 ;  /* 0x0000002a51237221 */ /* 0x004fe20000010000 */
[----:B---3--:R-:W2:Y:S02]  /*3d40*/  @P5 LDC R43, c[0x0][0x44c] ;  /* 0x00011300ff2b5b82 */ /* 0x008ea40000000800 */
[----:B------:R-:W-:-:S03]  /*3d50*/  FADD.FTZ R39, R37, R44 ;  /* 0x0000002c25277221 */ /* 0x000fc60000010000 */
[----:B------:R-:W3:Y:S01]  /*3d60*/  MUFU.EX2 R33, R33 ;  /* 0x0000002100217308 */ /* 0x000ee20000000800 */
[----:B----4-:R-:W-:Y:S01]  /*3d70*/  FADD.FTZ R42, R32, R35 ;  /* 0x00000023202a7221 */ /* 0x010fe20000010000 */
[C---:B------:R-:W-:Y:S01]  /*3d80*/  FADD.FTZ R44, R144.reuse, R39 ;  /* 0x00000027902c7221 */ /* 0x040fe20000010000 */
[----:B------:R-:W-:Y:S02]  /*3d90*/  F2FP.F16.F32.PACK_AB R144, R144, R37 ;  /* 0x000000259090723e */ /* 0x000fe400000000ff */
[----:B------:R-:W-:-:S03]  /*3da0*/  F2FP.F16.F32.PACK_AB R149, R32, R81 ;  /* 0x000000512095723e */ /* 0x000fc600000000ff */
[----:B------:R-:W4:Y:S01]  /*3db0*/  MUFU.EX2 R34, R47 ;  /* 0x0000002f00227308 */ /* 0x000f220000000800 */
[----:B-1----:R-:W-:-:S07]  /*3dc0*/  FADD.FTZ R35, R83, R42 ;  /* 0x0000002a53237221 */ /* 0x002fce0000010000 */
[----:B------:R-:W1:Y:S01]  /*3dd0*/  MUFU.EX2 R146, R53 ;  /* 0x0000003500927308 */ /* 0x000e620000000800 */
[----:B---3--:R-:W-:Y:S01]  /*3de0*/  FADD.FTZ R39, R33, R44 ;  /* 0x0000002c21277221 */ /* 0x008fe20000010000 */
[----:B--2---:R-:W-:-:S06]  /*3df0*/  @P5 IMAD.HI.U32 R43, R18, R43, RZ ;  /* 0x0000002b122b5227 */ /* 0x004fcc00078e00ff */
[----:B------:R-:W2:Y:S01]  /*3e00*/  MUFU.EX2 R85, R85 ;  /* 0x0000005500557308 */ /* 0x000ea20000000800 */
[----:B----4-:R-:W-:Y:S01]  /*3e10*/  FADD.FTZ R42, R34, R35 ;  /* 0x00000023222a7221 */ /* 0x010fe20000010000 */
[----:B0-----:R-:W-:Y:S02]  /*3e20*/  @P5 SHF.R.U32.HI R46, RZ, R48, R43 ;  /* 0x00000030ff2e5219 */ /* 0x001fe4000001162b */
[----:B------:R-:W-:Y:S02]  /*3e30*/  LOP3.LUT P5, RZ, R90, 0x80000, RZ, 0xc0, !PT ;  /* 0x000800005aff7812 */ /* 0x000fe400078ac0ff */
[----:B------:R-:W-:Y:S01]  /*3e40*/  F2FP.F16.F32.PACK_AB R151, R34, R83 ;  /* 0x000000532297723e */ /* 0x000fe200000000ff */
[----:B------:R-:W-:Y:S01]  /*3e50*/  IMAD.IADD R73, R73, 0x1, R46 ;  /* 0x0000000149497824 */ /* 0x000fe200078e022e */
[----:B------:R-:W0:Y:S01]  /*3e60*/  MUFU.EX2 R29, R29 ;  /* 0x0000001d001d7308 */ /* 0x000e220000000800 */
[C---:B-1----:R-:W-:Y:S01]  /*3e70*/  FADD.FTZ R44, R146.reuse, R39 ;  /* 0x00000027922c7221 */ /* 0x042fe20000010000 */
[----:B------:R-:W-:-:S06]  /*3e80*/  F2FP.F16.F32.PACK_AB R146, R146, R33 ;  /* 0x000000219292723e */ /* 0x000fcc00000000ff */
[----:B------:R-:W1:Y:S01]  /*3e90*/  MUFU.EX2 R36, R51 ;  /* 0x0000003300247308 */ /* 0x000e620000000800 */
[----:B--2---:R-:W-:-:S07]  /*3ea0*/  FADD.FTZ R15, R85, R42 ;  /* 0x0000002a550f7221 */ /* 0x004fce0000010000 */
[----:B------:R-:W2:Y:S01]  /*3eb0*/  MUFU.EX2 R140, R57 ;  /* 0x00000039008c7308 */ /* 0x000ea20000000800 */
[----:B0-----:R-:W-:-:S07]  /*3ec0*/  FADD.FTZ R35, R29, R44 ;  /* 0x0000002c1d237221 */ /* 0x001fce0000010000 */
[----:B------:R-:W0:Y:S01]  /*3ed0*/  MUFU.EX2 R27, R27 ;  /* 0x0000001b001b7308 */ /* 0x000e220000000800 */
[C---:B-1----:R-:W-:Y:S01]  /*3ee0*/  FADD.FTZ R42, R36.reuse, R15 ;  /* 0x0000000f242a7221 */ /* 0x042fe20000010000 */
[----:B------:R-:W-:-:S06]  /*3ef0*/  F2FP.F16.F32.PACK_AB R145, R36, R85 ;  /* 0x000000552491723e */ /* 0x000fcc00000000ff */
[----:B------:R-:W1:Y:S01]  /*3f00*/  MUFU.EX2 R25, R25 ;  /* 0x0000001900197308 */ /* 0x000e620000000800 */
[C---:B--2---:R-:W-:Y:S01]  /*3f10*/  FADD.FTZ R44, R140.reuse, R35 ;  /* 0x000000238c2c7221 */ /* 0x044fe20000010000 */
[----:B------:R-:W-:-:S06]  /*3f20*/  F2FP.F16.F32.PACK_AB R140, R140, R29 ;  /* 0x0000001d8c8c723e */ /* 0x000fcc00000000ff */
[----:B------:R-:W2:Y:S01]  /*3f30*/  MUFU.EX2 R38, R55 ;  /* 0x0000003700267308 */ /* 0x000ea20000000800 */
[----:B0-----:R-:W-:-:S07]  /*3f40*/  FADD.FTZ R15, R27, R42 ;  /* 0x0000002a1b0f7221 */ /* 0x001fce0000010000 */
[----:B------:R-:W0:Y:S01]  /*3f50*/  MUFU.EX2 R142, R61 ;  /* 0x0000003d008e7308 */ /* 0x000e220000000800 */
[----:B-1----:R-:W-:-:S07]  /*3f60*/  FADD.FTZ R35, R25, R44 ;  /* 0x0000002c19237221 */ /* 0x002fce0000010000 */
[----:B------:R-:W1:Y:S01]  /*3f70*/  MUFU.EX2 R13, R13 ;  /* 0x0000000d000d7308 */ /* 0x000e620000000800 */
[C---:B--2---:R-:W-:Y:S01]  /*3f80*/  FADD.FTZ R8, R38.reuse, R15 ;  /* 0x0000000f26087221 */ /* 0x044fe20000010000 */
[----:B------:R-:W-:-:S06]  /*3f90*/  F2FP.F16.F32.PACK_AB R147, R38, R27 ;  /* 0x0000001b2693723e */ /* 0x000fcc00000000ff */
[----:B------:R-:W2:Y:S01]  /*3fa0*/  MUFU.EX2 R2, R2 ;  /* 0x0000000200027308 */ /* 0x000ea20000000800 */
[C---:B0-----:R-:W-:Y:S01]  /*3fb0*/  FADD.FTZ R35, R142.reuse, R35 ;  /* 0x000000238e237221 */ /* 0x041fe20000010000 */
[----:B------:R-:W-:-:S06]  /*3fc0*/  F2FP.F16.F32.PACK_AB R142, R142, R25 ;  /* 0x000000198e8e723e */ /* 0x000fcc00000000ff */
[----:B------:R-:W0:Y:S01]  /*3fd0*/  MUFU.EX2 R40, R59 ;  /* 0x0000003b00287308 */ /* 0x000e220000000800 */
[----:B-1----:R-:W-:-:S07]  /*3fe0*/  FADD.FTZ R15, R13, R8 ;  /* 0x000000080d0f7221 */ /* 0x002fce0000010000 */
[----:B------:R-:W1:Y:S01]  /*3ff0*/  MUFU.EX2 R65, R65 ;  /* 0x0000004100417308 */ /* 0x000e620000000800 */
[----:B--2---:R-:W-:-:S07]  /*4000*/  FADD.FTZ R28, R2, R35 ;  /* 0x00000023021c7221 */ /* 0x004fce0000010000 */
[----:B------:R-:W2:Y:S01]  /*4010*/  MUFU.EX2 R3, R3 ;  /* 0x0000000300037308 */ /* 0x000ea20000000800 */
[C---:B0-----:R-:W-:Y:S01]  /*4020*/  FADD.FTZ R8, R40.reuse, R15 ;  /* 0x0000000f28087221 */ /* 0x041fe20000010000 */
[----:B------:R-:W-:-:S06]  /*4030*/  F2FP.F16.F32.PACK_AB R141, R40, R13 ;  /* 0x0000000d288d723e */ /* 0x000fcc00000000ff */
        /* <DEDUP_REMOVED lines=9> */
[----:B------:R-:W-:Y:S01]  /*40d0*/  F2FP.F16.F32.PACK_AB R143, R0, R3 ;  /* 0x00000003008f723e */ /* 0x000fe200000000ff */
[----:B------:R-:W-:-:S05]  /*40e0*/  VIADD R0, R73, UR5 ;  /* 0x0000000549007c36 */ /* 0x000fca0008000000 */
[----:B------:R-:W1:Y:S01]  /*40f0*/  MUFU.EX2 R89, R89 ;  /* 0x0000005900597308 */ /* 0x000e620000000800 */
[----:B--2---:R-:W-:-:S07]  /*4100*/  FADD.FTZ R15, R87, R28 ;  /* 0x0000001c570f7221 */ /* 0x004fce0000010000 */
[----:B------:R-:W2:Y:S01]  /*4110*/  MUFU.EX2 R2, R71 ;  /* 0x0000004700027308 */ /* 0x000ea20000000800 */
[C---:B0-----:R-:W-:Y:S01]  /*4120*/  FADD.FTZ R12, R20.reuse, R15 ;  /* 0x0000000f140c7221 */ /* 0x041fe20000010000 */
[----:B------:R-:W-:-:S06]  /*4130*/  F2FP.F16.F32.PACK_AB R137, R20, R87 ;  /* 0x000000571489723e */ /* 0x000fcc00000000ff */
[----:B------:R-:W0:Y:S01]  /*4140*/  MUFU.EX2 R14, R14 ;  /* 0x0000000e000e7308 */ /* 0x000e220000000800 */
[----:B-1----:R-:W-:-:S04]  /*4150*/  FADD.FTZ R15, R89, R12 ;  /* 0x0000000c590f7221 */ /* 0x002fc80000010000 */
[C---:B--2---:R-:W-:Y:S01]  /*4160*/  FADD.FTZ R3, R2.reuse, R15 ;  /* 0x0000000f02037221 */ /* 0x044fe20000010000 */
[----:B------:R-:W-:Y:S01]  /*4170*/  F2FP.F16.F32.PACK_AB R139, R2, R89 ;  /* 0x00000059028b723e */ /* 0x000fe200000000ff */
[----:B------:R-:W-:Y:S02]  /*4180*/  VIADD R15, R72, 0xfffffffe ;  /* 0xfffffffe480f7836 */ /* 0x000fe40000000000 */
[C---:B0-----:R-:W-:Y:S01]  /*4190*/  FADD.FTZ R8, R14.reuse, R25 ;  /* 0x000000190e087221 */ /* 0x041fe20000010000 */
        /* <DEDUP_REMOVED lines=13> */
.L_x_1263:
[----:B------:R-:W0:Y:S02]  /*4270*/  LDC R12, c[0x0][0x9e4] ;  /* 0x00027900ff0c7b82 */ /* 0x000e240000000800 */
[----:B0-----:R-:W-:-:S13]  /*4280*/  ISETP.NE.AND P1, PT, R12, 0x1, PT ;  /* 0x000000010c00780c */ /* 0x001fda0003f25270 */
[----:B------:R-:W0:Y:S02]  /*4290*/  @P1 LDC.64 R20, c[0x0][0x9e8] ;  /* 0x00027a00ff141b82 */ /* 0x000e240000000a00 */
[----:B0-----:R-:W-:-:S05]  /*42a0*/  @P1 IMAD.HI.U32 R2, R13, R20, RZ ;  /* 0x000000140d021227 */ /* 0x001fca00078e00ff */
[----:B------:R-:W-:-:S07]  /*42b0*/  @P1 SHF.R.U32.HI R13, RZ, R21, R2 ;  /* 0x00000015ff0d1219 */ /* 0x000fce0000011602 */
.L_x_1264:
[----:B------:R-:W-:-:S05]  /*42c0*/  IMAD R13, R13, R12, R12 ;  /* 0x0000000c0d0d7224 */ /* 0x000fca00078e020c */
[----:B------:R-:W-:-:S07]  /*42d0*/  VIMNMX R0, R0, R13, PT ;  /* 0x0000000d00007248 */ /* 0x000fce0003fe0100 */
.L_x_1262:
        /* <DEDUP_REMOVED lines=49> */
.L_x_1284:
[----:B------:R-:W-:-:S04]  /*45f0*/  UISETP.NE.AND UP0, UPT, UR4, 0x1, UPT ;  /* 0x000000010400788c */ /* 0x000fc8000bf05270 */
[----:B------:R-:W-:-:S04]  /*4600*/  USEL UR38, URZ, 0x1, UP0 ;  /* 0x000000013f267887 */ /* 0x000fc80008000000 */
[----:B------:R-:W-:Y:S01]  /*4610*/  ULOP3.LUT UR38, UR7, UR38, URZ, 0x3c, !UPT ;  /* 0x0000002607267292 */ /* 0x000fe2000f8e3c3f */
[----:B------:R-:W-:Y:S11]  /*4620*/  @!P0 BRA `(.L_x_1266) ;  /* 0x0000000000048947 */ /* 0x000ff60003800000 */
[----:B------:R-:W-:Y:S01]  /*4630*/  BPT.TRAP 0x1 ;  /* 0x000000040000795c */ /* 0x000fe20000300000 */
.L_x_1266:
        /* <DEDUP_REMOVED lines=9> */
.L_x_1267:
[----:B-1----:R-:W-:Y:S05]  /*46d0*/  @P1 BRA `(.L_x_1268) ;  /* 0x0000000000081947 */ /* 0x002fea0003800000 */
[----:B------:R-:W1:Y:S02]  /*46e0*/  SYNCS.PHASECHK.TRANS64.TRYWAIT P1, [UR6+0x2a830], R9 ;  /* 0x02a83009ff0075a7 */ /* 0x000e640008020146 */
[----:B-1----:R-:W-:Y:S05]  /*46f0*/  @!P1 BRA `(.L_x_1269) ;  /* 0x0000010000cc9947 */ /* 0x002fea0003800000 */
.L_x_1268:
        /* <DEDUP_REMOVED lines=135> */
.L_x_1270:
[----:B------:R-:W-:Y:S01]  /*4f70*/  ULEA UR5, UR4, UR40, 0x3 ;  /* 0x0000002804057291 */ /* 0x000fe2000f8e183f */
[----:B------:R-:W-:-:S05]  /*4f80*/  IMAD.U32 R0, RZ, RZ, UR7 ;  /* 0x00000007ff007e24 */ /* 0x000fca000f8e00ff */
[----:B------:R-:W-:-:S04]  /*4f90*/  SHF.L.U32 R0, R0, 0x1f, RZ ;  /* 0x0000001f00007819 */ /* 0x000fc800000006ff */
[----:B------:R2:W3:Y:S01]  /*4fa0*/  SYNCS.PHASECHK.TRANS64.TRYWAIT P1, [UR5+0x2a850], R0 ;  /* 0x02a85000ff0075a7 */ /* 0x0004e20008020145 */
[----:B------:R-:W-:Y:S05]  /*4fb0*/  @!P0 BRA `(.L_x_1271) ;  /* 0x0000000000048947 */ /* 0x000fea0003800000 */
[----:B------:R-:W-:Y:S01]  /*4fc0*/  BPT.TRAP 0x1 ;  /* 0x000000040000795c */ /* 0x000fe20000300000 */
.L_x_1271:
[----:B---3--:R-:W-:Y:S05]  /*4fd0*/  @P1 BRA `(.L_x_1272) ;  /* 0x0000000000081947 */ /* 0x008fea0003800000 */
[----:B------:R-:W3:Y:S02]  /*4fe0*/  SYNCS.PHASECHK.TRANS64.TRYWAIT P1, [UR5+0x2a850], R0 ;  /* 0x02a85000ff0075a7 */ /* 0x000ee40008020145 */
[----:B---3--:R-:W-:Y:S05]  /*4ff0*/  @!P1 BRA `(.L_x_1273) ;  /* 0x000000f800a49947 */ /* 0x008fea0003800000 */
.L_x_1272:
        /* <DEDUP_REMOVED lines=38> */
.L_x_1274:
[----:B------:R-:W3:Y:S01]  /*5260*/  LDL R148, [R1] ;  /* 0x0000000001947983 */ /* 0x000ee20000100800 */
[----:B------:R-:W-:Y:S01]  /*5270*/  ISETP.NE.AND P2, PT, R168, 0x1, PT ;  /* 0x00000001a800780c */ /* 0x000fe20003f45270 */
[----:B01----:R-:W-:Y:S01]  /*5280*/  IMAD.IADD R9, R22, 0x1, R18 ;  /* 0x0000000116097824 */ /* 0x003fe200078e0212 */
[----:B------:R-:W-:Y:S01]  /*5290*/  UIADD3 UR6, UR6, 0x2a840, URZ ;  /* 0x0002a84006067890 */ /* 0x000fe2000fffe03f */
[----:B------:R-:W-:Y:S01]  /*52a0*/  IMAD R20, R15, -0x60, RZ ;  /* 0xffffffa00f147824 */ /* 0x000fe200078e02ff */
[----:B------:R-:W-:Y:S02]  /*52b0*/  ULOP3.LUT UR4, URZ, UR43, URZ, 0x33, !UPT ;  /* 0x0000002b3f047292 */ /* 0x000fe4000f8e333f */
[----:B------:R-:W-:-:S07]  /*52c0*/  UPRMT UR6, UR60, 0x654, UR6 ;  /* 0x000006543c067896 */ /* 0x000fce0008000006 */
[----:B--2---:R-:W0:Y:S08]  /*52d0*/  @P2 LDC R0, c[0x0][0x44c] ;  /* 0x00011300ff002b82 */ /* 0x004e300000000800 */
[----:B------:R-:W1:Y:S01]  /*52e0*/  @P2 LDC R11, c[0x0][0x450] ;  /* 0x00011400ff0b2b82 */ /* 0x000e620000000800 */
[----:B------:R-:W-:Y:S01]  /*52f0*/  SYNCS.ARRIVE.TRANS64.RED.A1T0 RZ, [UR6], RZ ;  /* 0x000000ffffff79a7 */ /* 0x000fe20008100406 */
[----:B0-----:R-:W-:-:S05]  /*5300*/  @P2 IMAD.HI.U32 R0, R9, R0, RZ ;  /* 0x0000000009002227 */ /* 0x001fca00078e00ff */
[----:B-1----:R-:W-:Y:S01]  /*5310*/  @P2 SHF.R.U32.HI R9, RZ, R11, R0 ;  /* 0x0000000bff092219 */ /* 0x002fe20000011600 */
[----:B------:R-:W-:-:S04]  /*5320*/  VIADD R0, R20, 0x1 ;  /* 0x0000000114007836 */ /* 0x000fc80000000000 */
[----:B------:R-:W0:Y:S01]  /*5330*/  SHFL.IDX PT, R11, R9, RZ, 0x1c1f ;  /* 0x001c1fff090b7589 */ /* 0x000e2200000e0000 */
[----:B------:R-:W-:-:S04]  /*5340*/  IMAD R0, R19, -0x2, R0 ;  /* 0xfffffffe13007824 */ /* 0x000fc800078e0200 */
[----:B------:R-:W-:Y:S01]  /*5350*/  VIADD R140, R0, 0xffffffff ;  /* 0xffffffff008c7836 */ /* 0x000fe20000000000 */
[----:B------:R-:W-:-:S05]  /*5360*/  IADD3 R2, -R17, R0, R16 ;  /* 0x0000000011027210 */ /* 0x000fca0007ffe110 */
[C---:B------:R-:W-:Y:S02]  /*5370*/  VIADD R136, R2.reuse, UR54 ;  /* 0x0000003602887c36 */ /* 0x040fe40008000000 */
[----:B------:R-:W-:Y:S02]  /*5380*/  VIADD R138, R2, UR4 ;  /* 0x00000004028a7c36 */ /* 0x000fe40008000000 */
[--C-:B0-----:R-:W-:Y:S02]  /*5390*/  IMAD.IADD R0, R136, 0x1, R11.reuse ;  /* 0x0000000188007824 */ /* 0x101fe400078e020b */
[----:B------:R-:W-:Y:S01]  /*53a0*/  IMAD.IADD R2, R138, 0x1, R11 ;  /* 0x000000018a027824 */ /* 0x000fe200078e020b */
[----:B---3--:R-:W-:-:S13]  /*53b0*/  LOP3.LUT P1, RZ, R148, 0x80000, RZ, 0xc0, !PT ;  /* 0x0008000094ff7812 */ /* 0x008fda000782c0ff */
[----:B------:R-:W-:Y:S05]  /*53c0*/  @!P1 BRA `(.L_x_1275) ;  /* 0x0000000000549947 */ /* 0x000fea0003800000 */
[----:B------:R-:W-:Y:S01]  /*53d0*/  IADD3 R11, -R17, R16, R11 ;  /* 0x00000010110b7210 */ /* 0x000fe20007ffe10b */
        /* <DEDUP_REMOVED lines=11> */
.L_x_1277:
[----:B------:R-:W-:-:S05]  /*5490*/  IMAD.U32 R21, RZ, RZ, UR42 ;  /* 0x0000002aff157e24 */ /* 0x000fca000f8e00ff */
[----:B------:R-:W-:-:S13]  /*54a0*/  ISETP.NE.AND P1, PT, R21, 0x1, PT ;  /* 0x000000011500780c */ /* 0x000fda0003f25270 */
[----:B------:R-:W0:Y:S02]  /*54b0*/  @P1 LDC.64 R142, c[0x0][0x9e8] ;  /* 0x00027a00ff8e1b82 */ /* 0x000e240000000a00 */
[----:B0-----:R-:W-:-:S05]  /*54c0*/  @P1 IMAD.HI.U32 R10, R11, R142, RZ ;  /* 0x0000008e0b0a1227 */ /* 0x001fca00078e00ff */
[----:B------:R-:W-:-:S07]  /*54d0*/  @P1 SHF.R.U32.HI R11, RZ, R143, R10 ;  /* 0x0000008fff0b1219 */ /* 0x000fce000001160a */
.L_x_1278:
[----:B------:R-:W-:Y:S05]  /*54e0*/  BSYNC B0 ;  /* 0x0000000000007941 */ /* 0x000fea0003800000 */
.L_x_1276:
[----:B------:R-:W-:-:S05]  /*54f0*/  IMAD R11, R11, R21, R140 ;  /* 0x000000150b0b7224 */ /* 0x000fca00078e028c */
[----:B------:R-:W-:Y:S02]  /*5500*/  VIADDMNMX R0, R11, R21, R0, PT ;  /* 0x000000150b007246 */ /* 0x000fe40003800100 */
[----:B------:R-:W-:-:S07]  /*5510*/  VIMNMX R2, R2, R11, !PT ;  /* 0x0000000b02027248 */ /* 0x000fce0007fe0100 */
.L_x_1275:
        /* <DEDUP_REMOVED lines=132> */
.L_x_1281:
[----:B------:R-:W-:-:S05]  /*5d60*/  IMAD.U32 R10, RZ, RZ, UR42 ;  /* 0x0000002aff0a7e24 */ /* 0x000fca000f8e00ff */
[----:B------:R-:W-:-:S13]  /*5d70*/  ISETP.NE.AND P6, PT, R10, 0x1, PT ;  /* 0x000000010a00780c */ /* 0x000fda0003fc5270 */
[----:B------:R-:W0:Y:S02]  /*5d80*/  @P6 LDC.64 R148, c[0x0][0x9e8] ;  /* 0x00027a00ff946b82 */ /* 0x000e240000000a00 */
[----:B0-----:R-:W-:-:S05]  /*5d90*/  @P6 IMAD.HI.U32 R148, R9, R148, RZ ;  /* 0x0000009409946227 */ /* 0x001fca00078e00ff */
[----:B------:R-:W-:-:S07]  /*5da0*/  @P6 SHF.R.U32.HI R9, RZ, R149, R148 ;  /* 0x00000095ff096219 */ /* 0x000fce0000011694 */
.L_x_1282:
[----:B------:R-:W-:Y:S05]  /*5db0*/  BSYNC B0 ;  /* 0x0000000000007941 */ /* 0x000fea0003800000 */
.L_x_1280:
[----:B------:R-:W-:-:S05]  /*5dc0*/  IMAD R9, R9, R10, R140 ;  /* 0x0000000a09097224 */ /* 0x000fca00078e028c */
[----:B------:R-:W-:Y:S02]  /*5dd0*/  VIADDMNMX R0, R9, R10, R0, PT ;  /* 0x0000000a09007246 */ /* 0x000fe40003800100 */
[----:B------:R-:W-:-:S07]  /*5de0*/  VIMNMX R2, R2, R9, !PT ;  /* 0x0000000902027248 */ /* 0x000fce0007fe0100 */
.L_x_1279:
        /* <DEDUP_REMOVED lines=125> */
[----:B------:R-:W-:Y:S02]  /*65c0*/  FMNMX.FTZ R88, R99, R88, !PT ;  /* 0x0000005863587209 */ /* 0x000fe40007810000 */
[----:B------:R-:W-:-:S02]  /*65d0*/  FSEL R2, R9, RZ, P1 ;  /* 0x000000ff09027208 */ /* 0x000fc40000800000 */
        /* <DEDUP_REMOVED lines=18> */
[----:B------:R-:W-:Y:S01]  /*6700*/  FADD.FTZ R97, -R2, R13 ;  /* 0x0000000d02617221 */ /* 0x000fe20000010100 */
        /* <DEDUP_REMOVED lines=18> */
[----:B------:R-:W-:Y:S01]  /*6830*/  FFMA.FTZ R13, R133, R10, -R20 ;  /* 0x0000000a850d7223 */ /* 0x000fe20000010814 */
[----:B------:R-:W-:Y:S02]  /*6840*/  MUFU.EX2 R189, R189 ;  /* 0x000000bd00bd7308 */ /* 0x000fe40000000800 */
[----:B------:R-:W-:-:S04]  /*6850*/  FMNMX.FTZ R88, R123, R88, !PT ;  /* 0x000000587b587209 */ /* 0x000fc80007810000 */
[----:B------:R-:W-:Y:S02]  /*6860*/  FMNMX.FTZ R88, R181, R88, !PT ;  /* 0x00000058b5587209 */ /* 0x000fe40007810000 */
[----:B------:R-:W-:Y:S02]  /*6870*/  MUFU.EX2 R156, R156 ;  /* 0x0000009c009c7308 */ /* 0x000fe40000000800 */
[----:B------:R-:W-:-:S04]  /*6880*/  FMNMX.FTZ R88, R127, R88, !PT ;  /* 0x000000587f587209 */ /* 0x000fc80007810000 */
[----:B------:R-:W-:Y:S02]  /*6890*/  FMNMX.FTZ R88, R185, R88, !PT ;  /* 0x00000058b9587209 */ /* 0x000fe40007810000 */
[----:B------:R-:W-:Y:S02]  /*68a0*/  MUFU.EX2 R158, R158 ;  /* 0x0000009e009e7308 */ /* 0x000fe40000000800 */
[----:B------:R-:W-:-:S04]  /*68b0*/  FMNMX.FTZ R88, R139, R88, !PT ;  /* 0x000000588b587209 */ /* 0x000fc80007810000 */
[----:B------:R-:W-:Y:S02]  /*68c0*/  FMNMX.FTZ R88, R141, R88, !PT ;  /* 0x000000588d587209 */ /* 0x000fe40007810000 */
[----:B------:R-:W-:Y:S02]  /*68d0*/  MUFU.EX2 R177, R177 ;  /* 0x000000b100b17308 */ /* 0x000fe40000000800 */
        /* <DEDUP_REMOVED lines=12> */
[----:B0-----:R-:W-:Y:S01]  /*69a0*/  FMNMX.FTZ R11, R0, R113, !PT ;  /* 0x00000071000b7209 */ /* 0x001fe20007810000 */
[----:B------:R-:W-:-:S03]  /*69b0*/  FMUL.FTZ R0, R97, R10 ;  /* 0x0000000a61007220 */ /* 0x000fc60000410000 */
[C---:B------:R-:W-:Y:S01]  /*69c0*/  FSETP.NEU.FTZ.AND P1, PT, R11.reuse, -INF , PT ;  /* 0xff8000000b00780b */ /* 0x040fe20003f3d000 */
[----:B------:R-:W-:Y:S02]  /*69d0*/  FMUL.FTZ R94, R11, R10 ;  /* 0x0000000a0b5e7220 */ /* 0x000fe40000410000 */
[----:B------:R-:W-:Y:S03]  /*69e0*/  MUFU.EX2 R105, R105 ;  /* 0x0000006900697308 */ /* 0x000fe60000000800 */
[----:B------:R-:W-:-:S05]  /*69f0*/  FSEL R94, R94, RZ, P1 ;  /* 0x000000ff5e5e7208 */ /* 0x000fca0000800000 */
[----:B------:R-:W0:Y:S01]  /*6a00*/  MUFU.EX2 R0, R0 ;  /* 0x0000000000007308 */ /* 0x000e220000000800 */
[-CC-:B------:R-:W-:Y:S01]  /*6a10*/  FFMA.FTZ R90, R99, R10.reuse, -R94.reuse ;  /* 0x0000000a635a7223 */ /* 0x180fe2000001085e */
[----:B------:R-:W-:Y:S01]  /*6a20*/  FSEL R99, R11, RZ, P1 ;  /* 0x000000ff0b637208 */ /* 0x000fe20000800000 */
[-CC-:B------:R-:W-:Y:S01]  /*6a30*/  FFMA.FTZ R97, R191, R10.reuse, -R94.reuse ;  /* 0x0000000abf617223 */ /* 0x180fe2000001085e */
[-CC-:B------:R-:W-:Y:S01]  /*6a40*/  FFMA.FTZ R20, R149, R10.reuse, -R94.reuse ;  /* 0x0000000a95147223 */ /* 0x180fe2000001085e */
[-CC-:B------:R-:W-:Y:S01]  /*6a50*/  FFMA.FTZ R88, R151, R10.reuse, -R94.reuse ;  /* 0x0000000a97587223 */ /* 0x180fe2000001085e */
[-C--:B------:R-:W-:Y:S01]  /*6a60*/  FFMA.FTZ R95, R95, R10.reuse, -R94 ;  /* 0x0000000a5f5f7223 */ /* 0x080fe2000001085e */
[----:B------:R-:W-:Y:S01]  /*6a70*/  FADD.FTZ R99, -R99, R14 ;  /* 0x0000000e63637221 */ /* 0x000fe20000010100 */
[-CC-:B------:R-:W-:Y:S01]  /*6a80*/  FFMA.FTZ R153, R153, R10.reuse, -R94.reuse ;  /* 0x0000000a99997223 */ /* 0x180fe2000001085e */
[----:B------:R-:W-:Y:S01]  /*6a90*/  MUFU.EX2 R97, R97 ;  /* 0x0000006100617308 */ /* 0x000fe20000000800 */
[-CC-:B------:R-:W-:Y:S01]  /*6aa0*/  FFMA.FTZ R14, R91, R10.reuse, -R94.reuse ;  /* 0x0000000a5b0e7223 */ /* 0x180fe2000001085e */
[-C--:B------:R-:W-:Y:S01]  /*6ab0*/  FMUL.FTZ R99, R99, R10.reuse ;  /* 0x0000000a63637220 */ /* 0x080fe20000410000 */
[-CC-:B------:R-:W-:Y:S01]  /*6ac0*/  FFMA.FTZ R155, R155, R10.reuse, -R94.reuse ;  /* 0x0000000a9b9b7223 */ /* 0x180fe2000001085e */
[-CC-:B------:R-:W-:Y:S01]  /*6ad0*/  FFMA.FTZ R92, R103, R10.reuse, -R94.reuse ;  /* 0x0000000a675c7223 */ /* 0x180fe2000001085e */
[-CC-:B------:R-:W-:Y:S01]  /*6ae0*/  FFMA.FTZ R149, R157, R10.reuse, -R94.reuse ;  /* 0x0000000a9d957223 */ /* 0x180fe2000001085e */
[-CC-:B------:R-:W-:Y:S01]  /*6af0*/  FFMA.FTZ R96, R107, R10.reuse, -R94.reuse ;  /* 0x0000000a6b607223 */ /* 0x180fe2000001085e */
[--C-:B------:R-:W-:Y:S01]  /*6b00*/  FFMA.FTZ R151, R159, R10, -R94.reuse ;  /* 0x0000000a9f977223 */ /* 0x100fe2000001085e */
[----:B------:R-:W1:Y:S01]  /*6b10*/  MUFU.EX2 R2, R99 ;  /* 0x0000006300027308 */ /* 0x000e620000000800 */
[----:B0-----:R-:W-:Y:S01]  /*6b20*/  FFMA.FTZ R91, R0, R8, R189 ;  /* 0x00000008005b7223 */ /* 0x001fe200000100bd */
[-CC-:B------:R-:W-:Y:S01]  /*6b30*/  FFMA.FTZ R98, R111, R10.reuse, -R94.reuse ;  /* 0x0000000a6f627223 */ /* 0x180fe2000001085e */
[-CC-:B------:R-:W-:Y:S01]  /*6b40*/  FFMA.FTZ R115, R115, R10.reuse, -R94.reuse ;  /* 0x0000000a73737223 */ /* 0x180fe2000001085e */
[-CC-:B------:R-:W-:Y:S01]  /*6b50*/  FFMA.FTZ R175, R175, R10.reuse, -R94.reuse ;  /* 0x0000000aafaf7223 */ /* 0x180fe2000001085e */
[----:B------:R-:W-:Y:S01]  /*6b60*/  FADD.FTZ R91, R156, R91 ;  /* 0x0000005b9c5b7221 */ /* 0x000fe20000010000 */
[-CC-:B------:R-:W-:Y:S01]  /*6b70*/  FFMA.FTZ R119, R119, R10.reuse, -R94.reuse ;  /* 0x0000000a77777223 */ /* 0x180fe2000001085e */
[-CC-:B------:R-:W-:Y:S01]  /*6b80*/  FFMA.FTZ R179, R179, R10.reuse, -R94.reuse ;  /* 0x0000000ab3b37223 */ /* 0x180fe2000001085e */
[----:B------:R-:W0:Y:S01]  /*6b90*/  MUFU.EX2 R20, R20 ;  /* 0x0000001400147308 */ /* 0x000e220000000800 */
[----:B------:R-:W-:Y:S01]  /*6ba0*/  FADD.FTZ R8, R158, R91 ;  /* 0x0000005b9e087221 */ /* 0x000fe20000010000 */
[-CC-:B------:R-:W-:Y:S01]  /*6bb0*/  FFMA.FTZ R123, R123, R10.reuse, -R94.reuse ;  /* 0x0000000a7b7b7223 */ /* 0x180fe2000001085e */
[-CC-:B------:R-:W-:Y:S01]  /*6bc0*/  FFMA.FTZ R181, R181, R10.reuse, -R94.reuse ;  /* 0x0000000ab5b57223 */ /* 0x180fe2000001085e */
[-CC-:B------:R-:W-:Y:S01]  /*6bd0*/  FFMA.FTZ R127, R127, R10.reuse, -R94.reuse ;  /* 0x0000000a7f7f7223 */ /* 0x180fe2000001085e */
[-CC-:B------:R-:W-:Y:S01]  /*6be0*/  FFMA.FTZ R185, R185, R10.reuse, -R94.reuse ;  /* 0x0000000ab9b97223 */ /* 0x180fe2000001085e */
[-CC-:B------:R-:W-:Y:S01]  /*6bf0*/  FFMA.FTZ R139, R139, R10.reuse, -R94.reuse ;  /* 0x0000000a8b8b7223 */ /* 0x180fe2000001085e */
[-CC-:B------:R-:W-:Y:S01]  /*6c00*/  FFMA.FTZ R141, R141, R10.reuse, -R94.reuse ;  /* 0x0000000a8d8d7223 */ /* 0x180fe2000001085e */
[----:B------:R-:W2:Y:S01]  /*6c10*/  MUFU.EX2 R88, R88 ;  /* 0x0000005800587308 */ /* 0x000ea20000000800 */
[----:B-1----:R-:W-:Y:S01]  /*6c20*/  FFMA.FTZ R3, R2, R3, R97 ;  /* 0x0000000302037223 */ /* 0x002fe20000010061 */
[----:B------:R-:W-:-:S06]  /*6c30*/  FFMA.FTZ R94, R135, R10, -R94 ;  /* 0x0000000a875e7223 */ /* 0x000fcc000001085e */
[----:B------:R-:W1:Y:S01]  /*6c40*/  MUFU.EX2 R95, R95 ;  /* 0x0000005f005f7308 */ /* 0x000e620000000800 */
[----:B0-----:R-:W-:-:S07]  /*6c50*/  FADD.FTZ R3, R20, R3 ;  /* 0x0000000314037221 */ /* 0x001fce0000010000 */
[----:B------:R-:W0:Y:S01]  /*6c60*/  MUFU.EX2 R153, R153 ;  /* 0x0000009900997308 */ /* 0x000e220000000800 */
[----:B--2---:R-:W-:Y:S01]  /*6c70*/  FADD.FTZ R100, R88, R3 ;  /* 0x0000000358647221 */ /* 0x004fe20000010000 */
[----:B------:R-:W-:-:S04]  /*6c80*/  FADD.FTZ R3, R177, R8 ;  /* 0x00000008b1037221 */ /* 0x000fc80000010000 */
[----:B------:R-:W-:Y:S02]  /*6c90*/  FADD.FTZ R8, R152, R3 ;  /* 0x0000000398087221 */ /* 0x000fe40000010000 */
[----:B------:R-:W2:Y:S01]  /*6ca0*/  MUFU.EX2 R90, R90 ;  /* 0x0000005a005a7308 */ /* 0x000ea20000000800 */
[----:B-1----:R-:W-:Y:S01]  /*6cb0*/  FADD.FTZ R100, R95, R100 ;  /* 0x000000645f647221 */ /* 0x002fe20000010000 */
[----:B------:R-:W-:-:S06]  /*6cc0*/  FADD.FTZ R91, R145, R8 ;  /* 0x00000008915b7221 */ /* 0x000fcc0000010000 */
[----:B------:R-:W1:Y:S01]  /*6cd0*/  MUFU.EX2 R155, R155 ;  /* 0x0000009b009b7308 */ /* 0x000e620000000800 */
[----:B0-----:R-:W-:Y:S01]  /*6ce0*/  FADD.FTZ R3, R153, R100 ;  /* 0x0000006499037221 */ /* 0x001fe20000010000 */
[----:B------:R-:W-:-:S04]  /*6cf0*/  FADD.FTZ R100, R154, R91 ;  /* 0x0000005b9a647221 */ /* 0x000fc80000010000 */
[----:B------:R-:W-:Y:S02]  /*6d00*/  FADD.FTZ R91, R137, R100 ;  /* 0x00000064895b7221 */ /* 0x000fe40000010000 */
[----:B------:R-:W0:Y:S01]  /*6d10*/  MUFU.EX2 R92, R92 ;  /* 0x0000005c005c7308 */ /* 0x000e220000000800 */
[----:B--2---:R-:W-:Y:S01]  /*6d20*/  FADD.FTZ R8, R90, R3 ;  /* 0x000000035a087221 */ /* 0x004fe20000010000 */
[----:B------:R-:W-:-:S04]  /*6d30*/  FADD.FTZ R100, R148, R91 ;  /* 0x0000005b94647221 */ /* 0x000fc80000010000 */
[----:B------:R-:W-:Y:S02]  /*6d40*/  FADD.FTZ R91, R131, R100 ;  /* 0x00000064835b7221 */ /* 0x000fe40000010000 */
[----:B------:R-:W2:Y:S01]  /*6d50*/  MUFU.EX2 R149, R149 ;  /* 0x0000009500957308 */ /* 0x000ea20000000800 */
[----:B-1----:R-:W-:Y:S01]  /*6d60*/  FADD.FTZ R3, R155, R8 ;  /* 0x000000089b037221 */ /* 0x002fe20000010000 */
[----:B------:R-:W-:-:S04]  /*6d70*/  FADD.FTZ R100, R150, R91 ;  /* 0x0000005b96647221 */ /* 0x000fc80000010000 */
[----:B------:R-:W-:Y:S02]  /*6d80*/  FADD.FTZ R91, R105, R100 ;  /* 0x00000064695b7221 */ /* 0x000fe40000010000 */
        /* <DEDUP_REMOVED lines=54> */
[----:B0-----:R-:W-:-:S03]  /*70f0*/  FADD.FTZ R8, R13, R8 ;  /* 0x000000080d087221 */ /* 0x001fc60000010000 */
[----:B--2---:R-:W-:Y:S01]  /*7100*/  FADD.FTZ R3, R94, R3 ;  /* 0x000000035e037221 */ /* 0x004fe20000010000 */
[----:B------:R-:W-:Y:S06]  /*7110*/  @!P0 BRA `(.L_x_1283) ;  /* 0x0000000000048947 */ /* 0x000fec0003800000 */
[----:B------:R-:W-:Y:S01]  /*7120*/  BPT.TRAP 0x1 ;  /* 0x000000040000795c */ /* 0x000fe20000300000 */
.L_x_1283:
[----:B------:R-:W-:Y:S01]  /*7130*/  UIADD3 UR5, UR5, 0x2a860, URZ ;  /* 0x0002a86005057890 */ /* 0x000fe2000fffe03f */
[----:B------:R-:W-:Y:S01]  /*7140*/  ISETP.GT.AND P1, PT, R15, R12, PT ;  /* 0x0000000c0f00720c */ /* 0x000fe20003f24270 */
[----:B------:R-:W-:Y:S01]  /*7150*/  UMOV UR7, UR38 ;  /* 0x0000002600077c82 */ /* 0x000fe20008000000 */
[----:B------:R-:W-:Y:S01]  /*7160*/  UMOV UR4, UR39 ;  /* 0x0000002700047c82 */ /* 0x000fe20008000000 */
[----:B------:R-:W-:Y:S01]  /*7170*/  UPRMT UR5, UR60, 0x654, UR5 ;  /* 0x000006543c057896 */ /* 0x000fe20008000005 */
[----:B------:R-:W-:Y:S01]  /*7180*/  F2FP.F16.F32.PACK_AB R152, R145, R152 ;  /* 0x000000989198723e */ /* 0x000fe200000000ff */
[----:B------:R-:W-:Y:S01]  /*7190*/  VIADD R15, R15, 0xffffffff ;  /* 0xffffffff0f0f7836 */ /* 0x000fe20000000000 */
[----:B------:R-:W-:Y:S02]  /*71a0*/  F2FP.F16.F32.PACK_AB R154, R137, R154 ;  /* 0x0000009a899a723e */ /* 0x000fe400000000ff */
[----:B------:R-:W-:Y:S01]  /*71b0*/  F2FP.F16.F32.PACK_AB R145, R115, R14 ;  /* 0x0000000e7391723e */ /* 0x000fe200000000ff */
[----:B------:R-:W-:Y:S01]  /*71c0*/  IMAD.MOV.U32 R14, RZ, RZ, R11 ;  /* 0x000000ffff0e7224 */ /* 0x000fe200078e000b */
[----:B------:R-:W-:-:S02]  /*71d0*/  F2FP.F16.F32.PACK_AB R137, R139, R100 ;  /* 0x000000648b89723e */ /* 0x000fc400000000ff */
[----:B------:R-:W-:Y:S01]  /*71e0*/  SYNCS.ARRIVE.TRANS64.RED.A1T0 RZ, [UR5], RZ ;  /* 0x000000ffffff79a7 */ /* 0x000fe20008100405 */
[----:B------:R-:W-:Y:S01]  /*71f0*/  F2FP.F16.F32.PACK_AB R138, R13, R138 ;  /* 0x0000008a0d8a723e */ /* 0x000fe200000000ff */
[----:B------:R-:W-:Y:S01]  /*7200*/  IMAD.MOV.U32 R13, RZ, RZ, R9 ;  /* 0x000000ffff0d7224 */ /* 0x000fe200078e0009 */
        /* <DEDUP_REMOVED lines=20> */
.L_x_1265:
[----:B------:R-:W2:Y:S01]  /*7350*/  LDL R12, [R1] ;  /* 0x00000000010c7983 */ /* 0x000ea20000100800 */
[----:B------:R-:W-:Y:S02]  /*7360*/  ISETP.NE.AND P2, PT, R168, 0x1, PT ;  /* 0x00000001a800780c */ /* 0x000fe40003f45270 */
[----:B------:R-:W-:-:S11]  /*7370*/  IADD3 R21, R16, 0x1, -R17 ;  /* 0x0000000110157810 */ /* 0x000fd60007ffe811 */
[----:B------:R-:W0:Y:S08]  /*7380*/  @P2 LDC R13, c[0x0][0x44c] ;  /* 0x00011300ff0d2b82 */ /* 0x000e300000000800 */
[----:B------:R-:W1:Y:S01]  /*7390*/  @P2 LDC R14, c[0x0][0x450] ;  /* 0x00011400ff0e2b82 */ /* 0x000e620000000800 */
[----:B--2---:R-:W-:Y:S01]  /*73a0*/  LOP3.LUT P1, RZ, R12, 0x80000, RZ, 0xc0, !PT ;  /* 0x000800000cff7812 */ /* 0x004fe2000782c0ff */
[----:B------:R-:W-:-:S04]  /*73b0*/  VIADD R12, R18, 0x7f ;  /* 0x0000007f120c7836 */ /* 0x000fc80000000000 */
        /* <DEDUP_REMOVED lines=15> */
.L_x_1286:
[----:B------:R-:W0:Y:S02]  /*74b0*/  LDC R89, c[0x0][0x9e4] ;  /* 0x00027900ff597b82 */ /* 0x000e240000000800 */
[----:B0-----:R-:W-:-:S13]  /*74c0*/  ISETP.NE.AND P1, PT, R89, 0x1, PT ;  /* 0x000000015900780c */ /* 0x001fda0003f25270 */
[----:B------:R-:W0:Y:S02]  /*74d0*/  @P1 LDC.64 R20, c[0x0][0x9e8] ;  /* 0x00027a00ff141b82 */ /* 0x000e240000000a00 */
[----:B0-----:R-:W-:-:S05]  /*74e0*/  @P1 IMAD.HI.U32 R14, R12, R20, RZ ;  /* 0x000000140c0e1227 */ /* 0x001fca00078e00ff */
[----:B------:R-:W-:-:S07]  /*74f0*/  @P1 SHF.R.U32.HI R12, RZ, R21, R14 ;  /* 0x00000015ff0c1219 */ /* 0x000fce000001160e */
.L_x_1287:
[----:B------:R-:W-:-:S05]  /*7500*/  IMAD R12, R12, R89, RZ ;  /* 0x000000590c0c7224 */ /* 0x000fca00078e02ff */
[----:B------:R-:W-:-:S07]  /*7510*/  VIMNMX R13, R13, R12, !PT ;  /* 0x0000000c0d0d7248 */ /* 0x000fce0007fe0100 */
.L_x_1285:
        /* <DEDUP_REMOVED lines=11> */
.L_x_1299:
[----:B------:R-:W-:-:S04]  /*75d0*/  UISETP.NE.AND UP0, UPT, UR4, 0x1, UPT ;  /* 0x000000010400788c */ /* 0x000fc8000bf05270 */
[----:B------:R-:W-:-:S04]  /*75e0*/  USEL UR38, URZ, 0x1, UP0 ;  /* 0x000000013f267887 */ /* 0x000fc80008000000 */
[----:B------:R-:W-:Y:S01]  /*75f0*/  ULOP3.LUT UR38, UR7, UR38, URZ, 0x3c, !UPT ;  /* 0x0000002607267292 */ /* 0x000fe2000f8e3c3f */
[----:B------:R-:W-:Y:S11]  /*7600*/  @!P0 BRA `(.L_x_1289) ;  /* 0x0000000000048947 */ /* 0x000ff60003800000 */
[----:B------:R-:W-:Y:S01]  /*7610*/  BPT.TRAP 0x1 ;  /* 0x000000040000795c */ /* 0x000fe20000300000 */
.L_x_1289:
        /* <DEDUP_REMOVED lines=9> */
.L_x_1290:
[----:B-1----:R-:W-:Y:S05]  /*76b0*/  @P1 BRA `(.L_x_1291) ;  /* 0x0000000000081947 */ /* 0x002fea0003800000 */
[----:B------:R-:W1:Y:S02]  /*76c0*/  SYNCS.PHASECHK.TRANS64.TRYWAIT P1, [UR6+0x2a830], R9 ;  /* 0x02a83009ff0075a7 */ /* 0x000e640008020146 */
[----:B-1----:R-:W-:Y:S05]  /*76d0*/  @!P1 BRA `(.L_x_1292) ;  /* 0x000000d400049947 */ /* 0x002fea0003800000 */
.L_x_1291:
        /* <DEDUP_REMOVED lines=135> */
.L_x_1293:
[----:B------:R-:W-:Y:S01]  /*7f50*/  ULEA UR5, UR4, UR40, 0x3 ;  /* 0x0000002804057291 */ /* 0x000fe2000f8e183f */
[----:B------:R-:W-:-:S05]  /*7f60*/  IMAD.U32 R0, RZ, RZ, UR7 ;  /* 0x00000007ff007e24 */ /* 0x000fca000f8e00ff */
[----:B------:R-:W-:-:S04]  /*7f70*/  SHF.L.U32 R0, R0, 0x1f, RZ ;  /* 0x0000001f00007819 */ /* 0x000fc800000006ff */
[----:B------:R2:W3:Y:S01]  /*7f80*/  SYNCS.PHASECHK.TRANS64.TRYWAIT P1, [UR5+0x2a850], R0 ;  /* 0x02a85000ff0075a7 */ /* 0x0004e20008020145 */
[----:B------:R-:W-:Y:S05]  /*7f90*/  @!P0 BRA `(.L_x_1294) ;  /* 0x0000000000048947 */ /* 0x000fea0003800000 */
[----:B------:R-:W-:Y:S01]  /*7fa0*/  BPT.TRAP 0x1 ;  /* 0x000000040000795c */ /* 0x000fe20000300000 */
.L_x_1294:
[----:B---3--:R-:W-:Y:S05]  /*7fb0*/  @P1 BRA `(.L_x_1295) ;  /* 0x0000000000081947 */ /* 0x008fea0003800000 */
[----:B------:R-:W3:Y:S02]  /*7fc0*/  SYNCS.PHASECHK.TRANS64.TRYWAIT P1, [UR5+0x2a850], R0 ;  /* 0x02a85000ff0075a7 */ /* 0x000ee40008020145 */
[----:B---3--:R-:W-:Y:S05]  /*7fd0*/  @!P1 BRA `(.L_x_1296) ;  /* 0x000000c800dc9947 */ /* 0x008fea0003800000 */
.L_x_1295:
        /* <DEDUP_REMOVED lines=38> */
.L_x_1297:
        /* <DEDUP_REMOVED lines=65> */
[-C--:B------:R-:W-:Y:S01]  /*8650*/  FMUL.FTZ R136, R13, R10.reuse ;  /* 0x0000000a0d887220 */ /* 0x080fe20000410000 */
[-CC-:B------:R-:W-:Y:S01]  /*8660*/  FFMA.FTZ R105, R113, R10.reuse, -R137.reuse ;  /* 0x0000000a71697223 */ /* 0x180fe20000010889 */
[----:B------:R-:W-:Y:S01]  /*8670*/  FADD.FTZ R13, -R11, R14 ;  /* 0x0000000e0b0d7221 */ /* 0x000fe20000010100 */
[-CC-:B------:R-:W-:Y:S01]  /*8680*/  FFMA.FTZ R113, R121, R10.reuse, -R137.reuse ;  /* 0x0000000a79717223 */ /* 0x180fe20000010889 */
[-CC-:B------:R-:W-:Y:S01]  /*8690*/  FFMA.FTZ R121, R129, R10.reuse, -R137.reuse ;  /* 0x0000000a81797223 */ /* 0x180fe20000010889 */
[-C--:B------:R-:W-:Y:S01]  /*86a0*/  FMUL.FTZ R129, R11, R10.reuse ;  /* 0x0000000a0b817220 */ /* 0x080fe20000410000 */
[-C--:B------:R-:W-:Y:S01]  /*86b0*/  FMUL.FTZ R2, R13, R10.reuse ;  /* 0x0000000a0d027220 */ /* 0x080fe20000410000 */
[-C--:B------:R-:W-:Y:S01]  /*86c0*/  FFMA.FTZ R13, R88, R10.reuse, -R137 ;  /* 0x0000000a580d7223 */ /* 0x080fe20000010889 */
[----:B------:R-:W-:Y:S01]  /*86d0*/  MUFU.EX2 R0, R136 ;  /* 0x0000008800007308 */ /* 0x000fe20000000800 */
[-CC-:B------:R-:W-:Y:S01]  /*86e0*/  FFMA.FTZ R157, R90, R10.reuse, -R129.reuse ;  /* 0x0000000a5a9d7223 */ /* 0x180fe20000010881 */
[-C--:B------:R-:W-:Y:S01]  /*86f0*/  FFMA.FTZ R14, R91, R10.reuse, -R129 ;  /* 0x0000000a5b0e7223 */ /* 0x080fe20000010881 */
[-C--:B------:R-:W-:Y:S01]  /*8700*/  FFMA.FTZ R158, R92, R10.reuse, -R137 ;  /* 0x0000000a5c9e7223 */ /* 0x080fe20000010889 */
[-C--:B------:R-:W-:Y:S01]  /*8710*/  FFMA.FTZ R159, R94, R10.reuse, -R129 ;  /* 0x0000000a5e9f7223 */ /* 0x080fe20000010881 */
[-C--:B------:R-:W-:Y:S01]  /*8720*/  FFMA.FTZ R21, R93, R10.reuse, -R137 ;  /* 0x0000000a5d157223 */ /* 0x080fe20000010889 */
[-C--:B------:R-:W-:Y:S01]  /*8730*/  FFMA.FTZ R20, R95, R10.reuse, -R129 ;  /* 0x0000000a5f147223 */ /* 0x080fe20000010881 */
[-C--:B------:R-:W-:Y:S01]  /*8740*/  FFMA.FTZ R152, R96, R10.reuse, -R137 ;  /* 0x0000000a60987223 */ /* 0x080fe20000010889 */
[----:B------:R-:W0:Y:S01]  /*8750*/  MUFU.EX2 R13, R13 ;  /* 0x0000000d000d7308 */ /* 0x000e220000000800 */
[-CC-:B------:R-:W-:Y:S01]  /*8760*/  FFMA.FTZ R153, R98, R10.reuse, -R129.reuse ;  /* 0x0000000a62997223 */ /* 0x180fe20000010881 */
[-C--:B------:R-:W-:Y:S01]  /*8770*/  FFMA.FTZ R88, R99, R10.reuse, -R129 ;  /* 0x0000000a63587223 */ /* 0x080fe20000010881 */
[-C--:B------:R-:W-:Y:S01]  /*8780*/  FFMA.FTZ R154, R100, R10.reuse, -R137 ;  /* 0x0000000a649a7223 */ /* 0x080fe20000010889 */
[-C--:B------:R-:W-:Y:S01]  /*8790*/  FFMA.FTZ R155, R102, R10.reuse, -R129 ;  /* 0x0000000a669b7223 */ /* 0x080fe20000010881 */
[-C--:B------:R-:W-:Y:S01]  /*87a0*/  FFMA.FTZ R93, R101, R10.reuse, -R137 ;  /* 0x0000000a655d7223 */ /* 0x080fe20000010889 */
[-C--:B------:R-:W-:Y:S01]  /*87b0*/  FFMA.FTZ R90, R103, R10.reuse, -R129 ;  /* 0x0000000a675a7223 */ /* 0x080fe20000010881 */
        /* <DEDUP_REMOVED lines=8> */
[----:B------:R-:W-:Y:S01]  /*8840*/  FFMA.FTZ R144, R112, R10, -R137 ;  /* 0x0000000a70907223 */ /* 0x000fe20000010889 */
[----:B------:R-:W1:Y:S01]  /*8850*/  MUFU.EX2 R157, R157 ;  /* 0x0000009d009d7308 */ /* 0x000e620000000800 */
[----:B0-----:R-:W-:Y:S01]  /*8860*/  FFMA.FTZ R91, R0, R8, R13 ;  /* 0x00000008005b7223 */ /* 0x001fe2000001000d */
[-CC-:B------:R-:W-:Y:S01]  /*8870*/  FFMA.FTZ R145, R114, R10.reuse, -R129.reuse ;  /* 0x0000000a72917223 */ /* 0x180fe20000010881 */
[-C--:B------:R-:W-:Y:S01]  /*8880*/  FFMA.FTZ R115, R115, R10.reuse, -R129 ;  /* 0x0000000a73737223 */ /* 0x080fe20000010881 */
[-C--:B------:R-:W-:Y:S01]  /*8890*/  FFMA.FTZ R146, R116, R10.reuse, -R137 ;  /* 0x0000000a74927223 */ /* 0x080fe20000010889 */
[-C--:B------:R-:W-:Y:S01]  /*88a0*/  FFMA.FTZ R118, R118, R10.reuse, -R129 ;  /* 0x0000000a76767223 */ /* 0x080fe20000010881 */
[-C--:B------:R-:W-:Y:S01]  /*88b0*/  FFMA.FTZ R109, R117, R10.reuse, -R137 ;  /* 0x0000000a756d7223 */ /* 0x080fe20000010889 */
[-C--:B------:R-:W-:Y:S01]  /*88c0*/  FFMA.FTZ R119, R119, R10.reuse, -R129 ;  /* 0x0000000a77777223 */ /* 0x080fe20000010881 */
[----:B------:R-:W0:Y:S01]  /*88d0*/  MUFU.EX2 R156, R156 ;  /* 0x0000009c009c7308 */ /* 0x000e220000000800 */
[-C--:B------:R-:W-:Y:S01]  /*88e0*/  FFMA.FTZ R140, R120, R10.reuse, -R137 ;  /* 0x0000000a788c7223 */ /* 0x080fe20000010889 */
[-CC-:B------:R-:W-:Y:S01]  /*88f0*/  FFMA.FTZ R122, R122, R10.reuse, -R129.reuse ;  /* 0x0000000a7a7a7223 */ /* 0x180fe20000010881 */
[-C--:B------:R-:W-:Y:S01]  /*8900*/  FFMA.FTZ R123, R123, R10.reuse, -R129 ;  /* 0x0000000a7b7b7223 */ /* 0x080fe20000010881 */
[-C--:B------:R-:W-:Y:S01]  /*8910*/  FFMA.FTZ R142, R124, R10.reuse, -R137 ;  /* 0x0000000a7c8e7223 */ /* 0x080fe20000010889 */
[-C--:B------:R-:W-:Y:S01]  /*8920*/  FFMA.FTZ R126, R126, R10.reuse, -R129 ;  /* 0x0000000a7e7e7223 */ /* 0x080fe20000010881 */
[-C--:B------:R-:W-:Y:S01]  /*8930*/  FFMA.FTZ R117, R125, R10.reuse, -R137 ;  /* 0x0000000a7d757223 */ /* 0x080fe20000010889 */
[-C--:B------:R-:W-:Y:S01]  /*8940*/  FFMA.FTZ R127, R127, R10.reuse, -R129 ;  /* 0x0000000a7f7f7223 */ /* 0x080fe20000010881 */
[----:B------:R-:W2:Y:S01]  /*8950*/  MUFU.EX2 R14, R14 ;  /* 0x0000000e000e7308 */ /* 0x000ea20000000800 */
[----:B-1----:R-:W-:Y:S01]  /*8960*/  FFMA.FTZ R3, R2, R3, R157 ;  /* 0x0000000302037223 */ /* 0x002fe2000001009d */
[-C--:B------:R-:W-:Y:S01]  /*8970*/  FFMA.FTZ R136, R128, R10.reuse, -R137 ;  /* 0x0000000a80887223 */ /* 0x080fe20000010889 */
[-CC-:B------:R-:W-:Y:S01]  /*8980*/  FFMA.FTZ R130, R130, R10.reuse, -R129.reuse ;  /* 0x0000000a82827223 */ /* 0x180fe20000010881 */
[-C--:B------:R-:W-:Y:S01]  /*8990*/  FFMA.FTZ R131, R131, R10.reuse, -R129 ;  /* 0x0000000a83837223 */ /* 0x080fe20000010881 */
[-CC-:B------:R-:W-:Y:S01]  /*89a0*/  FFMA.FTZ R138, R132, R10.reuse, -R137.reuse ;  /* 0x0000000a848a7223 */ /* 0x180fe20000010889 */
[-C--:B------:R-:W-:Y:S01]  /*89b0*/  FFMA.FTZ R125, R133, R10.reuse, -R137 ;  /* 0x0000000a857d7223 */ /* 0x080fe20000010889 */
[-C--:B------:R-:W-:Y:S01]  /*89c0*/  FFMA.FTZ R134, R134, R10.reuse, -R129 ;  /* 0x0000000a86867223 */ /* 0x080fe20000010881 */
        /* <DEDUP_REMOVED lines=93> */
.L_x_1298:
        /* <DEDUP_REMOVED lines=34> */
.L_x_1288:
        /* <DEDUP_REMOVED lines=8> */
[----:B------:R-:W-:-:S05]  /*9240*/  ULDC UR54, c[0x0][0x9e0] ;  /* 0x0002780000367ab9 */ /* 0x000fca0000000800 */
.L_x_1319:
        /* <DEDUP_REMOVED lines=8> */
.L_x_1301:
[----:B------:R-:W-:Y:S01]  /*92d0*/  ULEA UR5, UR39, UR40, 0x3 ;  /* 0x0000002827057291 */ /* 0x000fe2000f8e183f */
[----:B------:R-:W-:-:S05]  /*92e0*/  IMAD.U32 R9, RZ, RZ, UR38 ;  /* 0x00000026ff097e24 */ /* 0x000fca000f8e00ff */
[----:B------:R-:W-:-:S04]  /*92f0*/  SHF.L.U32 R9, R9, 0x1f, RZ ;  /* 0x0000001f09097819 */ /* 0x000fc800000006ff */
[----:B------:R0:W1:Y:S01]  /*9300*/  SYNCS.PHASECHK.TRANS64.TRYWAIT P1, [UR5+0x2a830], R9 ;  /* 0x02a83009ff0075a7 */ /* 0x0000620008020145 */
[----:B------:R-:W-:Y:S05]  /*9310*/  @!P0 BRA `(.L_x_1302) ;  /* 0x0000000000048947 */ /* 0x000fea0003800000 */
[----:B------:R-:W-:Y:S01]  /*9320*/  BPT.TRAP 0x1 ;  /* 0x000000040000795c */ /* 0x000fe20000300000 */
.L_x_1302:
[----:B-1----:R-:W-:Y:S05]  /*9330*/  @P1 BRA `(.L_x_1303) ;  /* 0x0000000000081947 */ /* 0x002fea0003800000 */
[----:B------:R-:W1:Y:S02]  /*9340*/  SYNCS.PHASECHK.TRANS64.TRYWAIT P1, [UR5+0x2a830], R9 ;  /* 0x02a83009ff0075a7 */ /* 0x000e640008020145 */
[----:B-1----:R-:W-:Y:S05]  /*9350*/  @!P1 BRA `(.L_x_1304) ;  /* 0x000000b800149947 */ /* 0x002fea0003800000 */
.L_x_1303:
        /* <DEDUP_REMOVED lines=135> */
.L_x_1305:
[----:B------:R-:W-:Y:S01]  /*9bd0*/  ULEA UR5, UR4, UR40, 0x3 ;  /* 0x0000002804057291 */ /* 0x000fe2000f8e183f */
[----:B------:R-:W-:-:S05]  /*9be0*/  IMAD.U32 R0, RZ, RZ, UR6 ;  /* 0x00000006ff007e24 */ /* 0x000fca000f8e00ff */
[----:B------:R-:W-:-:S04]  /*9bf0*/  SHF.L.U32 R0, R0, 0x1f, RZ ;  /* 0x0000001f00007819 */ /* 0x000fc800000006ff */
[----:B------:R2:W3:Y:S01]  /*9c00*/  SYNCS.PHASECHK.TRANS64.TRYWAIT P1, [UR5+0x2a850], R0 ;  /* 0x02a85000ff0075a7 */ /* 0x0004e20008020145 */
[----:B------:R-:W-:Y:S05]  /*9c10*/  @!P0 BRA `(.L_x_1306) ;  /* 0x0000000000048947 */ /* 0x000fea0003800000 */
[----:B------:R-:W-:Y:S01]  /*9c20*/  BPT.TRAP 0x1 ;  /* 0x000000040000795c */ /* 0x000fe20000300000 */
.L_x_1306:
[----:B---3--:R-:W-:Y:S05]  /*9c30*/  @P1 BRA `(.L_x_1307) ;  /* 0x0000000000081947 */ /* 0x008fea0003800000 */
[----:B------:R-:W3:Y:S02]  /*9c40*/  SYNCS.PHASECHK.TRANS64.TRYWAIT P1, [UR5+0x2a850], R0 ;  /* 0x02a85000ff0075a7 */ /* 0x000ee40008020145 */
[----:B---3--:R-:W-:Y:S05]  /*9c50*/  @!P1 BRA `(.L_x_1308) ;  /* 0x000000ac00ec9947 */ /* 0x008fea0003800000 */
.L_x_1307:
        /* <DEDUP_REMOVED lines=38> */
.L_x_1309:
[----:B------:R-:W3:Y:S01]  /*9ec0*/  LDL R148, [R1] ;  /* 0x0000000001947983 */ /* 0x000ee20000100800 */
[----:B------:R-:W-:Y:S01]  /*9ed0*/  ISETP.NE.AND P2, PT, R168, 0x1, PT ;  /* 0x00000001a800780c */ /* 0x000fe20003f45270 */
[----:B01----:R-:W-:Y:S01]  /*9ee0*/  IMAD.IADD R9, R22, 0x1, R18 ;  /* 0x0000000116097824 */ /* 0x003fe200078e0212 */
[----:B------:R-:W-:Y:S01]  /*9ef0*/  ULEA UR4, UR7, UR40, 0x3 ;  /* 0x0000002807047291 */ /* 0x000fe2000f8e183f */
[----:B------:R-:W-:-:S03]  /*9f00*/  IMAD R14, R15, -0x60, RZ ;  /* 0xffffffa00f0e7824 */ /* 0x000fc600078e02ff */
        /* <DEDUP_REMOVED lines=31> */
.L_x_1312:
[----:B------:R-:W-:-:S05]  /*a100*/  IMAD.U32 R21, RZ, RZ, UR42 ;  /* 0x0000002aff157e24 */ /* 0x000fca000f8e00ff */
[----:B------:R-:W-:-:S13]  /*a110*/  ISETP.NE.AND P1, PT, R21, 0x1, PT ;  /* 0x000000011500780c */ /* 0x000fda0003f25270 */
[----:B------:R-:W0:Y:S02]  /*a120*/  @P1 LDC.64 R140, c[0x0][0x9e8] ;  /* 0x00027a00ff8c1b82 */ /* 0x000e240000000a00 */
[----:B0-----:R-:W-:-:S05]  /*a130*/  @P1 IMAD.HI.U32 R10, R11, R140, RZ ;  /* 0x0000008c0b0a1227 */ /* 0x001fca00078e00ff */
[----:B------:R-:W-:-:S07]  /*a140*/  @P1 SHF.R.U32.HI R11, RZ, R141, R10 ;  /* 0x0000008dff0b1219 */ /* 0x000fce000001160a */
.L_x_1313:
[----:B------:R-:W-:Y:S05]  /*a150*/  BSYNC B0 ;  /* 0x0000000000007941 */ /* 0x000fea0003800000 */
.L_x_1311:
[----:B------:R-:W-:-:S05]  /*a160*/  IMAD R11, R11, R21, R138 ;  /* 0x000000150b0b7224 */ /* 0x000fca00078e028a */
[----:B------:R-:W-:Y:S02]  /*a170*/  VIADDMNMX R0, R11, R21, R0, PT ;  /* 0x000000150b007246 */ /* 0x000fe40003800100 */
[----:B------:R-:W-:-:S07]  /*a180*/  VIMNMX R2, R2, R11, !PT ;  /* 0x0000000b02027248 */ /* 0x000fce0007fe0100 */
.L_x_1310:
        /* <DEDUP_REMOVED lines=132> */
.L_x_1316:
[----:B------:R-:W-:-:S05]  /*a9d0*/  IMAD.U32 R10, RZ, RZ, UR42 ;  /* 0x0000002aff0a7e24 */ /* 0x000fca000f8e00ff */
[----:B------:R-:W-:-:S13]  /*a9e0*/  ISETP.NE.AND P6, PT, R10, 0x1, PT ;  /* 0x000000010a00780c */ /* 0x000fda0003fc5270 */
[----:B------:R-:W0:Y:S02]  /*a9f0*/  @P6 LDC.64 R148, c[0x0][0x9e8] ;  /* 0x00027a00ff946b82 */ /* 0x000e240000000a00 */
[----:B0-----:R-:W-:-:S05]  /*aa00*/  @P6 IMAD.HI.U32 R148, R9, R148, RZ ;  /* 0x0000009409946227 */ /* 0x001fca00078e00ff */
[----:B------:R-:W-:-:S07]  /*aa10*/  @P6 SHF.R.U32.HI R9, RZ, R149, R148 ;  /* 0x00000095ff096219 */ /* 0x000fce0000011694 */
.L_x_1317:
[----:B------:R-:W-:Y:S05]  /*aa20*/  BSYNC B0 ;  /* 0x0000000000007941 */ /* 0x000fea0003800000 */
.L_x_1315:
[----:B------:R-:W-:-:S05]  /*aa30*/  IMAD R9, R9, R10, R138 ;  /* 0x0000000a09097224 */ /* 0x000fca00078e028a */
[----:B------:R-:W-:Y:S02]  /*aa40*/  VIADDMNMX R0, R9, R10, R0, PT ;  /* 0x0000000a09007246 */ /* 0x000fe40003800100 */
[----:B------:R-:W-:-:S07]  /*aa50*/  VIMNMX R2, R2, R9, !PT ;  /* 0x0000000902027248 */ /* 0x000fce0007fe0100 */
.L_x_1314:
        /* <DEDUP_REMOVED lines=256> */
[----:B------:R-:W-:-:S06]  /*ba60*/  FADD.FTZ R96, R144, R91 ;  /* 0x0000005b90607221 */ /* 0x000fcc0000010000 */
        /* <DEDUP_REMOVED lines=51> */
.L_x_1318:
        /* <DEDUP_REMOVED lines=34> */
.L_x_1300:
        /* <DEDUP_REMOVED lines=67> */
.L_x_1320:
[----:B------:R-:W-:Y:S01]  /*c3f0*/  ULEA UR5, UR39, UR40, 0x3 ;  /* 0x0000002827057291 */ /* 0x000fe2000f8e183f */
[----:B------:R-:W-:-:S05]  /*c400*/  IMAD.U32 R0, RZ, RZ, UR38 ;  /* 0x00000026ff007e24 */ /* 0x000fca000f8e00ff */
[----:B------:R-:W-:-:S04]  /*c410*/  SHF.L.U32 R0, R0, 0x1f, RZ ;  /* 0x0000001f00007819 */ /* 0x000fc800000006ff */
[----:B------:R0:W1:Y:S01]  /*c420*/  SYNCS.PHASECHK.TRANS64.TRYWAIT P1, [UR5+0x2a850], R0 ;  /* 0x02a85000ff0075a7 */ /* 0x0000620008020145 */
[----:B------:R-:W-:Y:S05]  /*c430*/  @!P0 BRA `(.L_x_1321) ;  /* 0x0000000000048947 */ /* 0x000fea0003800000 */
[----:B------:R-:W-:Y:S01]  /*c440*/  BPT.TRAP 0x1 ;  /* 0x000000040000795c */ /* 0x000fe20000300000 */
.L_x_1321:
[----:B-1----:R-:W-:Y:S05]  /*c450*/  @P1 BRA `(.L_x_1322) ;  /* 0x0000000000081947 */ /* 0x002fea0003800000 */
[----:B------:R-:W1:Y:S02]  /*c460*/  SYNCS.PHASECHK.TRANS64.TRYWAIT P1, [UR5+0x2a850], R0 ;  /* 0x02a85000ff0075a7 */ /* 0x000e640008020145 */
[----:B-1----:R-:W-:Y:S05]  /*c470*/  @!P1 BRA `(.L_x_1323) ;  /* 0x0000008400fc9947 */ /* 0x002fea0003800000 */
.L_x_1322:
[----:B------:R-:W-:Y:S01]  /*c480*/  UIADD3 UR40, UR40, 0x400, URZ ;  /* 0x0000040028287890 */ /* 0x000fe2000fffe03f */
[----:B------:R-:W-:Y:S01]  /*c490*/  WARPGROUP.ARRIVE ;  /* 0x00000000000079c5 */ /* 0x000fe20000000000 */
[----:B------:R-:W-:Y:S01]  /*c4a0*/  UMOV UR7, 0x40000040 ;  /* 0x4000004000077882 */ /* 0x000fe20000000000 */
[----:B-1----:R-:W1:Y:S01]  /*c4b0*/  SHFL.BFLY PT, R5, R8, 0x2, 0x1f ;  /* 0x0c401f0008057f89 */ /* 0x002e6200000e0000 */
[----:B------:R-:W-:Y:S01]  /*c4c0*/  USHF.R.U32.HI UR40, URZ, 0x4, UR40 ;  /* 0x000000043f287899 */ /* 0x000fe20008011628 */
[----:B------:R-:W-:Y:S02]  /*c4d0*/  IMAD.MOV.U32 R13, RZ, RZ, RZ ;  /* 0x000000ffff0d7224 */ /* 0x000fe400078e00ff */
[----:B0-----:R-:W0:Y:S01]  /*c4e0*/  SHFL.BFLY PT, R0, R3, 0x2, 0x1f ;  /* 0x0c401f0003007f89 */ /* 0x001e2200000e0000 */
[----:B------:R-:W-:-:S04]  /*c4f0*/  ULOP3.LUT UR40, UR40, 0x3fff, URZ, 0xc0, !UPT ;  /* 0x00003fff28287892 */ /* 0x000fc8000f8ec03f */
[----:B------:R-:W-:-:S04]  /*c500*/  ULOP3.LUT UR4, UR40, 0x3000000, URZ, 0xfc, !UPT ;  /* 0x0300000028047892 */ /* 0x000fc8000f8efc3f */
[----:B------:R-:W-:-:S07]  /*c510*/  UIMAD UR4, UR39, 0x600, UR4 ;  /* 0x00000600270478a4 */ /* 0x000fce000f8e0204 */
[----:B------:R-:W-:Y:S02]  /*c520*/  UMOV UR6, UR4 ;  /* 0x0000000400067c82 */ /* 0x000fe40008000000 */
[----:B------:R-:W-:Y:S01]  /*c530*/  HGMMA.64x128x16.F32 R24, R156, gdesc[UR4].tnspB, R24, gsb0 ;  /* 0x41e000049c187df0 */ /* 0x000fe20008000818 */
[----:B------:R-:W-:Y:S01]  /*c540*/  UIADD3 UR6, UR4, 0x80, URZ ;  /* 0x0000008004067890 */ /* 0x000fe2000fffe03f */
[----:B-1----:R-:W-:Y:S01]  /*c550*/  FADD.FTZ R5, R5, R8 ;  /* 0x0000000805057221 */ /* 0x002fe20000010000 */
[----:B------:R-:W-:Y:S01]  /*c560*/  UMOV UR7, 0x40000040 ;  /* 0x4000004000077882 */ /* 0x000fe20000000000 */
[----:B0-----:R-:W-:Y:S01]  /*c570*/  FADD.FTZ R2, R0, R3 ;  /* 0x0000000300027221 */ /* 0x001fe20000010000 */
[----:B------:R-:W-:Y:S02]  /*c580*/  IMAD.MOV.U32 R3, RZ, RZ, RZ ;  /* 0x000000ffff037224 */ /* 0x000fe400078e00ff */
[----:B------:R-:W0:Y:S04]  /*c590*/  SHFL.BFLY PT, R0, R5, 0x1, 0x1f ;  /* 0x0c201f0005007f89 */ /* 0x000e2800000e0000 */
[----:B------:R-:W1:Y:S01]  /*c5a0*/  SHFL.BFLY PT, R7, R2, 0x1, 0x1f ;  /* 0x0c201f0002077f89 */ /* 0x000e6200000e0000 */
[----:B0-----:R-:W-:Y:S01]  /*c5b0*/  FADD.FTZ R12, R5, R0 ;  /* 0x00000000050c7221 */ /* 0x001fe20000010000 */
[----:B------:R-:W-:-:S02]  /*c5c0*/  IMAD.MOV.U32 R0, RZ, RZ, -0x800000 ;  /* 0xff800000ff007424 */ /* 0x000fc400078e00ff */
[----:B-1----:R-:W-:Y:S02]  /*c5d0*/  FADD.FTZ R14, R2, R7 ;  /* 0x00000007020e7221 */ /* 0x002fe40000010000 */
[----:B------:R-:W-:Y:S01]  /*c5e0*/  FSETP.NE.FTZ.AND P1, PT, R12, RZ, PT ;  /* 0x000000ff0c00720b */ /* 0x000fe20003f35000 */
[----:B------:R-:W-:Y:S02]  /*c5f0*/  IMAD.MOV.U32 R2, RZ, RZ, -0x800000 ;  /* 0xff800000ff027424 */ /* 0x000fe400078e00ff */
        /* <DEDUP_REMOVED lines=38> */
.L_x_1324:
        /* <DEDUP_REMOVED lines=9> */
[----:B------:R-:W-:Y:S01]  /*c8f0*/  FMUL.FTZ R7, R31, R13 ;  /* 0x0000000d1f077220 */ /* 0x000fe20000410000 */
        /* <DEDUP_REMOVED lines=64> */
.L_x_1246:
        /* <DEDUP_REMOVED lines=9> */
[----:B------:R-:W-:Y:S02]  /*cd90*/  F2FP.F16.F32.PACK_AB R7, R7, R8 ;  /* 0x000000080707723e */ /* 0x000fe400000000ff */
[----:B------:R-:W-:Y:S01]  /*cda0*/  F2FP.F16.F32.PACK_AB R6, R6, R91 ;  /* 0x0000005b0606723e */ /* 0x000fe200000000ff */
[----:B------:R-:W-:Y:S01]  /*cdb0*/  BAR.SYNC.DEFER_BLOCKING 0x1, 0x100 ;  /* 0x0044000000007b1d */ /* 0x000fe20000010000 */
        /* <DEDUP_REMOVED lines=10> */
[----:B------:R-:W-:Y:S02]  /*ce60*/  MOV R16, R3 ;  /* 0x0000000300107202 */ /* 0x000fe40000000f00 */
[----:B--2---:R-:W-:-:S03]  /*ce70*/  MOV R17, R4 ;  /* 0x0000000400117202 */ /* 0x004fc60000000f00 */
[----:B------:R-:W-:-:S03]  /*ce80*/  IMAD.WIDE R4, R171, 0x2, R16 ;  /* 0x00000002ab047825 */ /* 0x000fc600078e0210 */
[C---:B------:R-:W-:Y:S02]  /*ce90*/  LOP3.LUT R9, R4.reuse, 0x380, RZ, 0xc0, !PT ;  /* 0x0000038004097812 */ /* 0x040fe400078ec0ff */
[C---:B------:R-:W-:Y:S02]  /*cea0*/  IADD3 R23, P6, R4.reuse, 0x20, RZ ;  /* 0x0000002004177810 */ /* 0x040fe40007fde0ff */
[----:B------:R-:W-:Y:S02]  /*ceb0*/  IADD3 R97, P4, R4, 0x60, RZ ;  /* 0x0000006004617810 */ /* 0x000fe40007f9e0ff */
[----:B------:R-:W-:Y:S01]  /*cec0*/  SHF.R.U64 R9, R9, 0x3, RZ ;  /* 0x0000000309097819 */ /* 0x000fe200000012ff */
[--C-:B------:R-:W-:Y:S01]  /*ced0*/  IMAD.X R27, RZ, RZ, R5.reuse, P6 ;  /* 0x000000ffff1b7224 */ /* 0x100fe200030e0605 */
[----:B------:R-:W-:Y:S01]  /*cee0*/  LOP3.LUT R14, R23, 0x380, RZ, 0xc0, !PT ;  /* 0x00000380170e7812 */ /* 0x000fe200078ec0ff */
[----:B------:R-:W-:Y:S01]  /*cef0*/  IMAD.X R15, RZ, RZ, R5, P4 ;  /* 0x000000ffff0f7224 */ /* 0x000fe200020e0605 */
[----:B-1----:R-:W-:-:S02]  /*cf00*/  LOP3.LUT R44, R97, 0x380, RZ, 0xc0, !PT ;  /* 0x00000380612c7812 */ /* 0x002fc400078ec0ff */
[C---:B------:R-:W-:Y:S02]  /*cf10*/  IADD3 R73, P5, R4.reuse, 0x40, RZ ;  /* 0x0000004004497810 */ /* 0x040fe40007fbe0ff */
[C---:B------:R-:W-:Y:S02]  /*cf20*/  IADD3 R99, P3, R4.reuse, 0x4000, RZ ;  /* 0x0000400004637810 */ /* 0x040fe40007f7e0ff */
[C---:B------:R-:W-:Y:S01]  /*cf30*/  IADD3 R101, P2, R4.reuse, 0x4020, RZ ;  /* 0x0000402004657810 */ /* 0x040fe20007f5e0ff */
[--C-:B------:R-:W-:Y:S01]  /*cf40*/  IMAD.X R25, RZ, RZ, R5.reuse, P5 ;  /* 0x000000ffff197224 */ /* 0x100fe200028e0605 */
[C---:B------:R-:W-:Y:S01]  /*cf50*/  IADD3 R90, P1, R4.reuse, 0x4040, RZ ;  /* 0x00004040045a7810 */ /* 0x040fe20007f3e0ff */
[--C-:B------:R-:W-:Y:S01]  /*cf60*/  IMAD.X R21, RZ, RZ, R5.reuse, P3 ;  /* 0x000000ffff157224 */ /* 0x100fe200018e0605 */
[----:B------:R-:W-:Y:S01]  /*cf70*/  IADD3 R103, P0, R4, 0x4060, RZ ;  /* 0x0000406004677810 */ /* 0x000fe20007f1e0ff */
[--C-:B------:R-:W-:Y:S01]  /*cf80*/  IMAD.X R13, RZ, RZ, R5.reuse, P2 ;  /* 0x000000ffff0d7224 */ /* 0x100fe200010e0605 */
[----:B------:R-:W-:Y:S01]  /*cf90*/  LOP3.LUT R4, R9, R4, RZ, 0x3c, !PT ;  /* 0x0000000409047212 */ /* 0x000fe200078e3cff */
[--C-:B------:R-:W-:Y:S01]  /*cfa0*/  IMAD.X R11, RZ, RZ, R5.reuse, P1 ;  /* 0x000000ffff0b7224 */ /* 0x100fe200008e0605 */
[----:B------:R-:W-:Y:S01]  /*cfb0*/  SHF.R.U64 R14, R14, 0x3, RZ ;  /* 0x000000030e0e7819 */ /* 0x000fe200000012ff */
[----:B------:R-:W-:Y:S01]  /*cfc0*/  IMAD.X R9, RZ, RZ, R5, P0 ;  /* 0x000000ffff097224 */ /* 0x000fe200000e0605 */
[----:B------:R-:W-:-:S02]  /*cfd0*/  SHF.R.U64 R44, R44, 0x3, RZ ;  /* 0x000000032c2c7819 */ /* 0x000fc400000012ff */
[----:B------:R-:W-:Y:S02]  /*cfe0*/  MOV R94, R4 ;  /* 0x00000004005e7202 */ /* 0x000fe40000000f00 */
[----:B------:R-:W-:Y:S02]  /*cff0*/  LOP3.LUT R26, R14, R23, RZ, 0x3c, !PT ;  /* 0x000000170e1a7212 */ /* 0x000fe400078e3cff */
[----:B------:R-:W-:Y:S02]  /*d000*/  F2FP.F16.F32.PACK_AB R5, R10, R93 ;  /* 0x0000005d0a05723e */ /* 0x000fe400000000ff */
[----:B------:R-:W-:Y:S02]  /*d010*/  LOP3.LUT R14, R44, R97, RZ, 0x3c, !PT ;  /* 0x000000612c0e7212 */ /* 0x000fe400078e3cff */
[----:B------:R-:W-:Y:S01]  /*d020*/  LOP3.LUT R10, R101, 0x380, RZ, 0xc0, !PT ;  /* 0x00000380650a7812 */ /* 0x000fe200078ec0ff */
[----:B------:R-:W1:Y:S01]  /*d030*/  LDC.64 R96, c[0x0][0xc00] ;  /* 0x00030000ff607b82 */ /* 0x000e620000000a00 */
[----:B------:R-:W-:-:S02]  /*d040*/  LOP3.LUT R23, R90, 0x380, RZ, 0xc0, !PT ;  /* 0x000003805a177812 */ /* 0x000fc400078ec0ff */
[----:B------:R-:W-:Y:S02]  /*d050*/  LOP3.LUT R44, R103, 0x380, RZ, 0xc0, !PT ;  /* 0x00000380672c7812 */ /* 0x000fe400078ec0ff */
[----:B------:R-:W-:Y:S02]  /*d060*/  LOP3.LUT R20, R73, 0x380, RZ, 0xc0, !PT ;  /* 0x0000038049147812 */ /* 0x000fe400078ec0ff */
[----:B------:R-:W-:Y:S02]  /*d070*/  LOP3.LUT R72, R99, 0x380, RZ, 0xc0, !PT ;  /* 0x0000038063487812 */ /* 0x000fe400078ec0ff */
[----:B------:R-:W-:Y:S02]  /*d080*/  SHF.R.U64 R10, R10, 0x3, RZ ;  /* 0x000000030a0a7819 */ /* 0x000fe400000012ff */
[----:B------:R-:W-:Y:S02]  /*d090*/  SHF.R.U64 R23, R23, 0x3, RZ ;  /* 0x0000000317177819 */ /* 0x000fe400000012ff */
[----:B------:R-:W-:-:S02]  /*d0a0*/  SHF.R.U64 R44, R44, 0x3, RZ ;  /* 0x000000032c2c7819 */ /* 0x000fc400000012ff */
[----:B------:R-:W-:Y:S02]  /*d0b0*/  SHF.R.U64 R20, R20, 0x3, RZ ;  /* 0x0000000314147819 */ /* 0x000fe400000012ff */
[----:B------:R-:W-:Y:S02]  /*d0c0*/  F2FP.F16.F32.PACK_AB R4, R12, R95 ;  /* 0x0000005f0c04723e */ /* 0x000fe400000000ff */
[----:B------:R-:W-:Y:S02]  /*d0d0*/  SHF.R.U64 R72, R72, 0x3, RZ ;  /* 0x0000000348487819 */ /* 0x000fe400000012ff */
[----:B------:R-:W-:Y:S01]  /*d0e0*/  LOP3.LUT R12, R10, R101, RZ, 0x3c, !PT ;  /* 0x000000650a0c7212 */ /* 0x000fe200078e3cff */
[----:B------:R2:W-:Y:S01]  /*d0f0*/  STSM.16.M88.4 [R94], R4 ;  /* 0x000000045e007844 */ /* 0x0005e20000000200 */
[----:B------:R-:W-:Y:S02]  /*d100*/  LOP3.LUT R10, R23, R90, RZ, 0x3c, !PT ;  /* 0x0000005a170a7212 */ /* 0x000fe400078e3cff */
[----:B------:R-:W-:-:S02]  /*d110*/  LOP3.LUT R8, R44, R103, RZ, 0x3c, !PT ;  /* 0x000000672c087212 */ /* 0x000fc400078e3cff */
[----:B------:R-:W-:Y:S02]  /*d120*/  LOP3.LUT R24, R20, R73, RZ, 0x3c, !PT ;  /* 0x0000004914187212 */ /* 0x000fe400078e3cff */
[----:B------:R-:W-:Y:S02]  /*d130*/  LOP3.LUT R20, R72, R99, RZ, 0x3c, !PT ;  /* 0x0000006348147212 */ /* 0x000fe400078e3cff */
[----:B------:R-:W-:Y:S02]  /*d140*/  MOV R72, R10 ;  /* 0x0000000a00487202 */ /* 0x000fe40000000f00 */
[----:B------:R-:W-:Y:S02]  /*d150*/  MOV R44, R8 ;  /* 0x00000008002c7202 */ /* 0x000fe40000000f00 */
[----:B------:R-:W-:Y:S02]  /*d160*/  MOV R92, R26 ;  /* 0x0000001a005c7202 */ /* 0x000fe40000000f00 */
[----:B------:R-:W-:-:S02]  /*d170*/  F2FP.F16.F32.PACK_AB R8, R88, R89 ;  /* 0x000000595808723e */ /* 0x000fc400000000ff */
[----:B------:R-:W-:Y:S02]  /*d180*/  F2FP.F16.F32.PACK_AB R9, R35, R34 ;  /* 0x000000222309723e */ /* 0x000fe400000000ff */
[----:B------:R-:W-:Y:S02]  /*d190*/  F2FP.F16.F32.PACK_AB R10, R37, R36 ;  /* 0x00000024250a723e */ /* 0x000fe400000000ff */
[----:B------:R-:W-:Y:S02]  /*d1a0*/  F2FP.F16.F32.PACK_AB R11, R39, R38 ;  /* 0x00000026270b723e */ /* 0x000fe400000000ff */
[----:B------:R-:W-:Y:S02]  /*d1b0*/  MOV R91, R24 ;  /* 0x00000018005b7202 */ /* 0x000fe40000000f00 */
[----:B--2---:R-:W-:Y:S01]  /*d1c0*/  F2FP.F16.F32.PACK_AB R4, R41, R40 ;  /* 0x000000282904723e */ /* 0x004fe200000000ff */
[----:B------:R-:W-:Y:S01]  /*d1d0*/  STSM.16.M88.4 [R92], R8 ;  /* 0x000000085c007844 */ /* 0x000fe20000000200 */
[----:B------:R-:W-:-:S02]  /*d1e0*/  F2FP.F16.F32.PACK_AB R5, R43, R42 ;  /* 0x0000002a2b05723e */ /* 0x000fc400000000ff */
[----:B------:R-:W-:Y:S02]  /*d1f0*/  F2FP.F16.F32.PACK_AB R6, R32, R33 ;  /* 0x000000212006723e */ /* 0x000fe400000000ff */
[----:B------:R-:W-:Y:S02]  /*d200*/  F2FP.F16.F32.PACK_AB R7, R30, R31 ;  /* 0x0000001f1e07723e */ /* 0x000fe400000000ff */
[----:B------:R-:W-:Y:S02]  /*d210*/  MOV R90, R14 ;  /* 0x0000000e005a7202 */ /* 0x000fe40000000f00 */
[----:B------:R-:W-:Y:S01]  /*d220*/  MOV R73, R12 ;  /* 0x0000000c00497202 */ /* 0x000fe20000000f00 */
[----:B------:R2:W-:Y:S01]  /*d230*/  STSM.16.M88.4 [R91], R4 ;  /* 0x000000045b007844 */ /* 0x0005e20000000200 */
[----:B------:R-:W-:Y:S02]  /*d240*/  F2FP.F16.F32.PACK_AB R12, R49, R48 ;  /* 0x00000030310c723e */ /* 0x000fe400000000ff */
[----:B------:R-:W-:-:S02]  /*d250*/  F2FP.F16.F32.PACK_AB R13, R51, R50 ;  /* 0x00000032330d723e */ /* 0x000fc400000000ff */
[----:B------:R-:W-:Y:S02]  /*d260*/  F2FP.F16.F32.PACK_AB R14, R53, R52 ;  /* 0x00000034350e723e */ /* 0x000fe400000000ff */
[----:B------:R-:W-:Y:S01]  /*d270*/  F2FP.F16.F32.PACK_AB R15, R55, R54 ;  /* 0x00000036370f723e */ /* 0x000fe200000000ff */
[----:B------:R-:W-:Y:S01]  /*d280*/  ULDC UR4, c[0x0][0xa88] ;  /* 0x0002a20000047ab9 */ /* 0x000fe20000000800 */
[----:B------:R-:W-:Y:S01]  /*d290*/  MOV R23, R20 ;  /* 0x0000001400177202 */ /* 0x000fe20000000f00 */
[----:B------:R-:W3:Y:S01]  /*d2a0*/  LDC R52, c[0x0][0xbe8] ;  /* 0x0002fa00ff347b82 */ /* 0x000ee20000000800 */
[----:B------:R-:W-:Y:S01]  /*d2b0*/  F2FP.F16.F32.PACK_AB R24, R57, R56 ;  /* 0x000000383918723e */ /* 0x000fe200000000ff */
[----:B------:R-:W-:Y:S01]  /*d2c0*/  STSM.16.M88.4 [R90], R12 ;  /* 0x0000000c5a007844 */ /* 0x000fe20000000200 */
[----:B------:R-:W-:Y:S02]  /*d2d0*/  F2FP.F16.F32.PACK_AB R25, R59, R58 ;  /* 0x0000003a3b19723e */ /* 0x000fe400000000ff */
[----:B------:R-:W-:-:S02]  /*d2e0*/  F2FP.F16.F32.PACK_AB R26, R61, R60 ;  /* 0x0000003c3d1a723e */ /* 0x000fc400000000ff */
[----:B------:R-:W-:Y:S01]  /*d2f0*/  F2FP.F16.F32.PACK_AB R27, R63, R62 ;  /* 0x0000003e3f1b723e */ /* 0x000fe200000000ff */
[----:B--2---:R-:W2:Y:S01]  /*d300*/  LDC.64 R4, c[0x0][0xc08] ;  /* 0x00030200ff047b82 */ /* 0x004ea20000000a00 */
[----:B------:R-:W-:Y:S02]  /*d310*/  F2FP.F16.F32.PACK_AB R30, R77, R76 ;  /* 0x0000004c4d1e723e */ /* 0x000fe400000000ff */
[----:B------:R-:W-:Y:S01]  /*d320*/  F2FP.F16.F32.PACK_AB R31, R79, R78 ;  /* 0x0000004e4f1f723e */ /* 0x000fe200000000ff */
[----:B------:R4:W-:Y:S01]  /*d330*/  STSM.16.M88.4 [R23], R24 ;  /* 0x0000001817007844 */ /* 0x0009e20000000200 */
[----:B-1----:R-:W-:-:S03]  /*d340*/  ISETP.NE.U32.AND P0, PT, R96, RZ, PT ;  /* 0x000000ff6000720c */ /* 0x002fc60003f05070 */
[----:B------:R-:W1:Y:S01]  /*d350*/  LDC.64 R20, c[0x0][0xc00] ;  /* 0x00030000ff147b82 */ /* 0x000e620000000a00 */
[----:B------:R0:W-:Y:S01]  /*d360*/  STSM.16.M88.4 [R73], R64 ;  /* 0x0000004049007844 */ /* 0x0001e20000000200 */
[----:B------:R-:W-:-:S03]  /*d370*/  ISETP.NE.AND.EX P0, PT, R97, RZ, PT, P0 ;  /* 0x000000ff6100720c */ /* 0x000fc60003f05300 */
[----:B------:R0:W-:Y:S04]  /*d380*/  STSM.16.M88.4 [R72], R28 ;  /* 0x0000001c48007844 */ /* 0x0001e80000000200 */
[----:B------:R0:W-:Y:S01]  /*d390*/  STSM.16.M88.4 [R44], R80 ;  /* 0x000000502c007844 */ /* 0x0001e20000000200 */
[----:B------:R-:W-:Y:S02]  /*d3a0*/  IMAD.U32 R7, RZ, RZ, UR4 ;  /* 0x00000004ff077e24 */ /* 0x000fe4000f8e00ff */
[----:B----4-:R-:W-:Y:S01]  /*d3b0*/  IMAD.MOV.U32 R23, RZ, RZ, RZ ;  /* 0x000000ffff177224 */ /* 0x010fe200078e00ff */
[----:B------:R-:W-:Y:S01]  /*d3c0*/  BAR.SYNC.DEFER_BLOCKING 0x1, 0x100 ;  /* 0x0044000000007b1d */ /* 0x000fe20000010000 */
[----:B--2---:R-:W-:-:S04]  /*d3d0*/  ISETP.NE.U32.AND P2, PT, R4, RZ, PT ;  /* 0x000000ff0400720c */ /* 0x004fc80003f45070 */
[----:B------:R-:W-:Y:S01]  /*d3e0*/  ISETP.NE.AND.EX P2, PT, R5, RZ, PT, P2 ;  /* 0x000000ff0500720c */ /* 0x000fe20003f45320 */
[----:B-1----:R-:W-:-:S12]  /*d3f0*/  IMAD.WIDE R20, R164, 0x4, R20 ;  /* 0x00000004a4147825 */ /* 0x002fd800078e0214 */
[----:B------:R-:W1:Y:S01]  /*d400*/  @P2 LDC.64 R4, c[0x0][0xc08] ;  /* 0x00030200ff042b82 */ /* 0x000e620000000a00 */
[----:B------:R0:W5:Y:S01]  /*d410*/  @P0 LDG.E R23, desc[UR36][R20.64] ;  /* 0x0000002414170981 */ /* 0x000162000c1e1900 */
[----:B---3--:R-:W-:-:S13]  /*d420*/  ISETP.NE.AND P1, PT, R52, 0x1, PT ;  /* 0x000000013400780c */ /* 0x008fda0003f25270 */
[----:B------:R-:W2:Y:S01]  /*d430*/  @P1 LDC R6, c[0x0][0xbec] ;  /* 0x0002fb00ff061b82 */ /* 0x000ea20000000800 */
[----:B-1----:R-:W-:-:S07]  /*d440*/  @P2 IMAD.WIDE R4, R164, 0x4, R4 ;  /* 0x00000004a4042825 */ /* 0x002fce00078e0204 */
[----:B------:R-:W1:Y:S01]  /*d450*/  @P1 LDC R11, c[0x0][0xbf0] ;  /* 0x0002fc00ff0b1b82 */ /* 0x000e620000000800 */
[----:B------:R0:W5:Y:S01]  /*d460*/  @P2 LDG.E R7, desc[UR36][R4.64] ;  /* 0x0000002404072981 */ /* 0x000162000c1e1900 */
[----:B------:R-:W-:Y:S05]  /*d470*/  @P2 BRA `(.L_x_1327) ;  /* 0x0000000000102947 */ /* 0x000fea0003800000 */
[----:B------:R-:W-:Y:S05]  /*d480*/  @!P0 BRA `(.L_x_1327) ;  /* 0x00000000000c8947 */ /* 0x000fea0003800000 */
[----:B0-----:R-:W3:Y:S04]  /*d490*/  LDG.E R4, desc[UR36][R20.64] ;  /* 0x0000002414047981 */ /* 0x001ee8000c1e1900 */
[----:B-----5:R-:W3:Y:S02]  /*d4a0*/  LDG.E R7, desc[UR36][R20.64+0x4] ;  /* 0x0000042414077981 */ /* 0x020ee4000c1e1900 */
[----:B---3--:R-:W-:-:S07]  /*d4b0*/  IMAD.IADD R7, R7, 0x1, -R4 ;  /* 0x0000000107077824 */ /* 0x008fce00078e0a04 */
.L_x_1327:
[----:B0-----:R-:W-:Y:S01]  /*d4c0*/  SHF.R.S32.HI R44, RZ, 0x1f, R163 ;  /* 0x0000001fff2c7819 */ /* 0x001fe200000114a3 */
[----:B------:R-:W-:Y:S01]  /*d4d0*/  IMAD.IADD R15, R22, 0x1, R18 ;  /* 0x00000001160f7824 */ /* 0x000fe200078e0212 */
[----:B------:R-:W-:Y:S01]  /*d4e0*/  ULDC.64 UR4, c[0x0][0xb90] ;  /* 0x0002e40000047ab9 */ /* 0x000fe20000000a00 */
[--C-:B-----5:R-:W-:Y:S01]  /*d4f0*/  SHF.R.S32.HI R21, RZ, 0x1f, R23.reuse ;  /* 0x0000001fff157819 */ /* 0x120fe20000011417 */
[----:B------:R-:W-:Y:S01]  /*d500*/  IMAD.MOV.U32 R20, RZ, RZ, R23 ;  /* 0x000000ffff147224 */ /* 0x000fe200078e0017 */
[----:B------:R-:W-:Y:S01]  /*d510*/  SHF.R.S32.HI R8, RZ, 0x1f, R164 ;  /* 0x0000001fff087819 */ /* 0x000fe200000114a4 */
[----:B------:R-:W-:Y:S01]  /*d520*/  IMAD R4, R44, UR4, RZ ;  /* 0x000000042c047c24 */ /* 0x000fe2000f8e02ff */
[----:B------:R-:W-:Y:S01]  /*d530*/  SEL R53, R164, RZ, !P0 ;  /* 0x000000ffa4357207 */ /* 0x000fe20004000000 */
[----:B--2---:R-:W-:-:S04]  /*d540*/  @P1 IMAD.HI.U32 R6, R15, R6, RZ ;  /* 0x000000060f061227 */ /* 0x004fc800078e00ff */
[----:B------:R-:W-:Y:S01]  /*d550*/  IMAD.MOV.U32 R9, RZ, RZ, R15 ;  /* 0x000000ffff097224 */ /* 0x000fe200078e000f */
[----:B-1----:R-:W-:Y:S01]  /*d560*/  @P1 SHF.R.U32.HI R9, RZ, R11, R6 ;  /* 0x0000000bff091219 */ /* 0x002fe20000011606 */
[C---:B------:R-:W-:Y:S02]  /*d570*/  IMAD R13, R163.reuse, UR5, R4 ;  /* 0x00000005a30d7c24 */ /* 0x040fe4000f8e0204 */
[----:B------:R-:W-:Y:S01]  /*d580*/  IMAD.WIDE.U32 R4, R163, UR4, R20 ;  /* 0x00000004a3047c25 */ /* 0x000fe2000f8e0014 */
[----:B------:R-:W-:Y:S01]  /*d590*/  SEL R20, R8, RZ, !P0 ;  /* 0x000000ff08147207 */ /* 0x000fe20004000000 */
[----:B------:R-:W-:Y:S02]  /*d5a0*/  ULDC.64 UR4, c[0x0][0xb98] ;  /* 0x0002e60000047ab9 */ /* 0x000fe40000000a00 */
[----:B------:R-:W-:Y:S02]  /*d5b0*/  IMAD R11, R165, 0x40, R160 ;  /* 0x00000040a50b7824 */ /* 0x000fe400078e02a0 */
[----:B------:R-:W-:-:S02]  /*d5c0*/  IMAD.IADD R5, R5, 0x1, R13 ;  /* 0x0000000105057824 */ /* 0x000fc400078e020d */
        /* <DEDUP_REMOVED lines=12> */
[----:B------:R-:W-:Y:S01]  /*d690*/  SHF.R.S32.HI R6, RZ, 0x1f, R11 ;  /* 0x0000001fff067819 */ /* 0x000fe2000001140b */
[----:B------:R-:W-:Y:S01]  /*d6a0*/  IMAD.IADD R24, R170, 0x1, R18 ;  /* 0x00000001aa187824 */ /* 0x000fe200078e0212 */
[----:B------:R-:W-:Y:S01]  /*d6b0*/  IADD3.X R5, R13, R5, R8, P2, !PT ;  /* 0x000000050d057210 */ /* 0x000fe200017fe408 */
[----:B------:R-:W-:Y:S01]  /*d6c0*/  IMAD R55, R7, R52, RZ ;  /* 0x0000003407377224 */ /* 0x000fe200078e02ff */
[----:B------:R-:W-:Y:S01]  /*d6d0*/  IADD3 R9, P3, R16, 0x2000, RZ ;  /* 0x0000200010097810 */ /* 0x000fe20007f7e0ff */
[----:B------:R-:W-:Y:S01]  /*d6e0*/  IMAD R10, R6, UR4, RZ ;  /* 0x00000004060a7c24 */ /* 0x000fe2000f8e02ff */
[----:B------:R-:W-:Y:S01]  /*d6f0*/  IADD3 R15, P0, R16, 0x1000, RZ ;  /* 0x00001000100f7810 */ /* 0x000fe20007f1e0ff */
[----:B------:R-:W-:Y:S01]  /*d700*/  IMAD.WIDE.U32 R4, R11, UR4, R4 ;  /* 0x000000040b047c25 */ /* 0x000fe2000f8e0004 */
[----:B------:R-:W-:-:S02]  /*d710*/  LOP3.LUT R8, R9, 0x380, RZ, 0xc0, !PT ;  /* 0x0000038009087812 */ /* 0x000fc400078ec0ff */
[----:B------:R-:W-:Y:S01]  /*d720*/  LOP3.LUT R36, R37, 0x380, RZ, 0xc0, !PT ;  /* 0x0000038025247812 */ /* 0x000fe200078ec0ff */
[----:B------:R-:W-:Y:S01]  /*d730*/  IMAD R13, R11, UR5, R10 ;  /* 0x000000050b0d7c24 */ /* 0x000fe2000f8e020a */
[----:B------:R-:W-:Y:S01]  /*d740*/  ULDC.64 UR4, c[0x0][0xb50] ;  /* 0x0002d40000047ab9 */ /* 0x000fe20000000a00 */
[----:B------:R-:W-:Y:S01]  /*d750*/  SHF.R.U64 R6, R8, 0x3, RZ ;  /* 0x0000000308067819 */ /* 0x000fe200000012ff */
[----:B------:R-:W-:Y:S01]  /*d760*/  IMAD.X R7, RZ, RZ, R17, P3 ;  /* 0x000000ffff077224 */ /* 0x000fe200018e0611 */
[----:B------:R-:W-:Y:S01]  /*d770*/  LEA R10, P4, R4, UR4, 0x2 ;  /* 0x00000004040a7c11 */ /* 0x000fe2000f8810ff */
[----:B------:R-:W-:Y:S01]  /*d780*/  IMAD.IADD R5, R5, 0x1, R13 ;  /* 0x0000000105057824 */ /* 0x000fe200078e020d */
[----:B------:R-:W-:Y:S01]  /*d790*/  LOP3.LUT R6, R6, R9, RZ, 0x3c, !PT ;  /* 0x0000000906067212 */ /* 0x000fe200078e3cff */
[----:B------:R-:W-:Y:S01]  /*d7a0*/  IMAD.X R13, RZ, RZ, R17, P0 ;  /* 0x000000ffff0d7224 */ /* 0x000fe200000e0611 */
[----:B------:R-:W-:Y:S01]  /*d7b0*/  IADD3 R9, P2, R16, 0x3000, RZ ;  /* 0x0000300010097810 */ /* 0x000fe20007f5e0ff */
[----:B------:R-:W-:Y:S01]  /*d7c0*/  SHFL.IDX PT, R48, R10, RZ, 0x1c1f ;  /* 0x001c1fff0a307589 */ /* 0x000fe200000e0000 */
[----:B------:R-:W-:Y:S01]  /*d7d0*/  LEA.HI.X R14, R4, UR5, R5, 0x2, P4 ;  /* 0x00000005040e7c11 */ /* 0x000fe2000a0f1405 */
[----:B------:R-:W-:Y:S01]  /*d7e0*/  VIADD R4, R24, 0x8 ;  /* 0x0000000818047836 */ /* 0x000fe20000000000 */
[----:B------:R-:W-:Y:S01]  /*d7f0*/  LOP3.LUT R8, R9, 0x380, RZ, 0xc0, !PT ;  /* 0x0000038009087812 */ /* 0x000fe200078ec0ff */
[----:B------:R-:W-:Y:S01]  /*d800*/  SHFL.IDX PT, R50, R10, 0x1, 0x1c1f ;  /* 0x003c1f000a327f89 */ /* 0x000fe200000e0000 */
[----:B------:R-:W-:Y:S01]  /*d810*/  LOP3.LUT P0, RZ, R167, 0x3, RZ, 0xc0, !PT ;  /* 0x00000003a7ff7812 */ /* 0x000fe2000780c0ff */
[----:B------:R-:W-:Y:S01]  /*d820*/  ULDC.64 UR4, c[0x0][0xaa0] ;  /* 0x0002a80000047ab9 */ /* 0x000fe20000000a00 */
[----:B------:R-:W-:Y:S01]  /*d830*/  SHF.R.U64 R8, R8, 0x3, RZ ;  /* 0x0000000308087819 */ /* 0x000fe200000012ff */
[----:B------:R-:W0:Y:S01]  /*d840*/  SHFL.IDX PT, R49, R14, RZ, 0x1c1f ;  /* 0x001c1fff0e317589 */ /* 0x000e2200000e0000 */
[----:B------:R-:W-:-:S02]  /*d850*/  IADD3 R33, P4, R16, 0x6000, RZ ;  /* 0x0000600010217810 */ /* 0x000fc40007f9e0ff */
[----:B------:R-:W-:Y:S01]  /*d860*/  LOP3.LUT R8, R8, R9, RZ, 0x3c, !PT ;  /* 0x0000000908087212 */ /* 0x000fe200078e3cff */
[----:B------:R-:W1:Y:S01]  /*d870*/  SHFL.IDX PT, R51, R14, 0x1, 0x1c1f ;  /* 0x003c1f000e337f89 */ /* 0x000e6200000e0000 */
[----:B------:R-:W-:Y:S01]  /*d880*/  IMAD.X R9, RZ, RZ, R17, P2 ;  /* 0x000000ffff097224 */ /* 0x000fe200010e0611 */
[-C--:B------:R-:W-:Y:S02]  /*d890*/  ISETP.GE.OR P2, PT, R24, R55.reuse, P0 ;  /* 0x000000371800720c */ /* 0x080fe40000746670 */
[----:B------:R-:W-:Y:S02]  /*d8a0*/  ISETP.GE.OR P0, PT, R4, R55, P0 ;  /* 0x000000370400720c */ /* 0x000fe40000706670 */
[----:B------:R-:W-:Y:S02]  /*d8b0*/  LOP3.LUT R11, R16, 0x380, RZ, 0xc0, !PT ;  /* 0x00000380100b7812 */ /* 0x000fe400078ec0ff */
[----:B------:R-:W-:Y:S02]  /*d8c0*/  LOP3.LUT R32, R33, 0x380, RZ, 0xc0, !PT ;  /* 0x0000038021207812 */ /* 0x000fe400078ec0ff */
[----:B------:R-:W-:-:S02]  /*d8d0*/  SHF.R.U64 R11, R11, 0x3, RZ ;  /* 0x000000030b0b7819 */ /* 0x000fc400000012ff */
[----:B------:R-:W-:Y:S02]  /*d8e0*/  IADD3 R5, P3, R16, 0x7000, RZ ;  /* 0x0000700010057810 */ /* 0x000fe40007f7e0ff */
[----:B------:R-:W-:Y:S02]  /*d8f0*/  SHF.R.U64 R40, R40, 0x3, RZ ;  /* 0x0000000328287819 */ /* 0x000fe400000012ff */
[----:B------:R-:W-:Y:S01]  /*d900*/  SHF.R.U64 R36, R36, 0x3, RZ ;  /* 0x0000000324247819 */ /* 0x000fe200000012ff */
[--C-:B------:R-:W-:Y:S01]  /*d910*/  IMAD.X R29, RZ, RZ, R17.reuse, P3 ;  /* 0x000000ffff1d7224 */ /* 0x100fe200018e0611 */
[----:B------:R-:W-:Y:S02]  /*d920*/  SHF.R.U64 R32, R32, 0x3, RZ ;  /* 0x0000000320207819 */ /* 0x000fe400000012ff */
[----:B------:R-:W-:Y:S01]  /*d930*/  LOP3.LUT R16, R11, R16, RZ, 0x3c, !PT ;  /* 0x000000100b107212 */ /* 0x000fe200078e3cff */
[----:B0-----:R0:W-:Y:S01]  /*d940*/  @!P2 ST.E desc[UR36][R48.64], R2 ;  /* 0x000000023000a985 */ /* 0x0011e2000c101924 */
[----:B------:R-:W-:Y:S01]  /*d950*/  LOP3.LUT R40, R40, R41, RZ, 0x3c, !PT ;  /* 0x0000002928287212 */ /* 0x000fe200078e3cff */
[--C-:B------:R-:W-:Y:S01]  /*d960*/  IMAD.X R41, RZ, RZ, R17.reuse, P6 ;  /* 0x000000ffff297224 */ /* 0x100fe200030e0611 */
[----:B------:R-:W-:Y:S01]  /*d970*/  LOP3.LUT R36, R36, R37, RZ, 0x3c, !PT ;  /* 0x0000002524247212 */ /* 0x000fe200078e3cff */
[----:B-1----:R1:W-:Y:S01]  /*d980*/  @!P0 ST.E desc[UR36][R50.64], R0 ;  /* 0x0000000032008985 */ /* 0x0023e2000c101924 */
[----:B------:R-:W-:Y:S01]  /*d990*/  LOP3.LUT R32, R32, R33, RZ, 0x3c, !PT ;  /* 0x0000002120207212 */ /* 0x000fe200078e3cff */
[--C-:B------:R-:W-:Y:S01]  /*d9a0*/  IMAD.X R37, RZ, RZ, R17.reuse, P5 ;  /* 0x000000ffff257224 */ /* 0x100fe200028e0611 */
[----:B------:R-:W-:Y:S01]  /*d9b0*/  LOP3.LUT R12, R15, 0x380, RZ, 0xc0, !PT ;  /* 0x000003800f0c7812 */ /* 0x000fe200078ec0ff */
[----:B------:R-:W-:Y:S01]  /*d9c0*/  IMAD.X R33, RZ, RZ, R17, P4 ;  /* 0x000000ffff217224 */ /* 0x000fe200020e0611 */
[----:B------:R2:W5:Y:S01]  /*d9d0*/  LD.E.128 R24, desc[UR36][R16.64] ;  /* 0x0000002410187980 */ /* 0x000562000c101d00 */
[----:B------:R-:W-:Y:S01]  /*d9e0*/  LOP3.LUT R4, R5, 0x380, RZ, 0xc0, !PT ;  /* 0x0000038005047812 */ /* 0x000fe200078ec0ff */
[----:B0-----:R-:W0:Y:S01]  /*d9f0*/  @P1 LDC R49, c[0x0][0xbec] ;  /* 0x0002fb00ff311b82 */ /* 0x001e220000000800 */
[----:B------:R-:W-:Y:S01]  /*da00*/  SHF.R.U64 R12, R12, 0x3, RZ ;  /* 0x000000030c0c7819 */ /* 0x000fe200000012ff */
[----:B------:R-:W5:Y:S01]  /*da10*/  LD.E.128 R8, desc[UR36][R8.64] ;  /* 0x0000002408087980 */ /* 0x000f62000c101d00 */
[----:B------:R-:W-:Y:S01]  /*da20*/  SHF.R.U64 R4, R4, 0x3, RZ ;  /* 0x0000000304047819 */ /* 0x000fe200000012ff */
[----:B-1----:R-:W-:Y:S01]  /*da30*/  IMAD R0, R21, UR4, RZ ;  /* 0x0000000415007c24 */ /* 0x002fe2000f8e02ff */
[----:B------:R-:W-:Y:S01]  /*da40*/  LOP3.LUT R12, R12, R15, RZ, 0x3c, !PT ;  /* 0x0000000f0c0c7212 */ /* 0x000fe200078e3cff */
[----:B------:R-:W5:Y:S01]  /*da50*/  LD.E.128 R40, desc[UR36][R40.64] ;  /* 0x0000002428287980 */ /* 0x000f62000c101d00 */
[----:B--2---:R-:W-:Y:S01]  /*da60*/  IMAD.WIDE.U32 R16, R23, UR4, RZ ;  /* 0x0000000417107c25 */ /* 0x004fe2000f8e00ff */
[----:B------:R-:W-:-:S02]  /*da70*/  LOP3.LUT R28, R4, R5, RZ, 0x3c, !PT ;  /* 0x00000005041c7212 */ /* 0x000fc400078e3cff */
[----:B------:R-:W5:Y:S01]  /*da80*/  LD.E.128 R4, desc[UR36][R6.64] ;  /* 0x0000002406047980 */ /* 0x000f62000c101d00 */
[----:B------:R-:W-:Y:S01]  /*da90*/  IMAD R21, R23, UR5, R0 ;  /* 0x0000000517157c24 */ /* 0x000fe2000f8e0200 */
[----:B------:R-:W-:Y:S01]  /*daa0*/  ULDC.64 UR4, c[0x0][0xae8] ;  /* 0x0002ba0000047ab9 */ /* 0x000fe20000000a00 */
[----:B------:R-:W1:Y:S01]  /*dab0*/  @P1 LDC R23, c[0x0][0xbf0] ;  /* 0x0002fc00ff171b82 */ /* 0x000e620000000800 */
[----:B------:R-:W5:Y:S01]  /*dac0*/  LD.E.128 R12, desc[UR36][R12.64] ;  /* 0x000000240c0c7980 */ /* 0x000f62000c101d00 */
[----:B------:R-:W-:Y:S02]  /*dad0*/  IMAD.IADD R17, R17, 0x1, R21 ;  /* 0x0000000111117824 */ /* 0x000fe400078e0215 */
[----:B------:R-:W-:Y:S01]  /*dae0*/  IMAD R21, R162, 0x20, R165 ;  /* 0x00000020a2157824 */ /* 0x000fe200078e02a5 */
[----:B------:R-:W5:Y:S01]  /*daf0*/  LD.E.128 R36, desc[UR36][R36.64] ;  /* 0x0000002424247980 */ /* 0x000f62000c101d00 */
[----:B------:R-:W-:Y:S02]  /*db00*/  IMAD R0, R44, UR4, RZ ;  /* 0x000000042c007c24 */ /* 0x000fe4000f8e02ff */
[----:B------:R-:W-:Y:S01]  /*db10*/  IMAD.IADD R44, R18, 0x1, R21 ;  /* 0x00000001122c7824 */ /* 0x000fe200078e0215 */
[----:B------:R-:W5:Y:S01]  /*db20*/  LD.E.128 R32, desc[UR36][R32.64] ;  /* 0x0000002420207980 */ /* 0x000f62000c101d00 */
[----:B------:R-:W-:-:S02]  /*db30*/  IMAD R21, R163, UR5, R0 ;  /* 0x00000005a3157c24 */ /* 0x000fc4000f8e0200 */
[----:B------:R-:W-:Y:S01]  /*db40*/  IMAD.WIDE.U32 R16, R163, UR4, R16 ;  /* 0x00000004a3107c25 */ /* 0x000fe2000f8e0010 */
[----:B------:R-:W-:Y:S01]  /*db50*/  ULDC.64 UR4, c[0x0][0xaf0] ;  /* 0x0002bc0000047ab9 */ /* 0x000fe20000000a00 */
[----:B------:R-:W5:Y:S02]  /*db60*/  LD.E.128 R28, desc[UR36][R28.64] ;  /* 0x000000241c1c7980 */ /* 0x000f64000c101d00 */
[----:B0-----:R-:W-:Y:S01]  /*db70*/  @P1 IMAD.HI.U32 R0, R44, R49, RZ ;  /* 0x000000312c001227 */ /* 0x001fe200078e00ff */
[----:B------:R-:W-:Y:S01]  /*db80*/  @!PT LDS RZ, [RZ] ;  /* 0x00000000fffff984 */ /* 0x000fe20000000800 */
[----:B------:R-:W-:Y:S01]  /*db90*/  @!PT LDS RZ, [RZ] ;  /* 0x00000000fffff984 */ /* 0x000fe20000000800 */
[----:B------:R-:W-:Y:S01]  /*dba0*/  @!PT LDS RZ, [RZ] ;  /* 0x00000000fffff984 */ /* 0x000fe20000000800 */
[----:B------:R-:W-:Y:S01]  /*dbb0*/  @!PT LDS RZ, [RZ] ;  /* 0x00000000fffff984 */ /* 0x000fe20000000800 */
[----:B------:R0:W-:Y:S06]  /*dbc0*/  MEMBAR.ALL.CTA ;  /* 0x0000000000007992 */ /* 0x0001ec0000008000 */
[----:B0-----:R-:W0:Y:S01]  /*dbd0*/  FENCE.VIEW.ASYNC.S ;  /* 0x00000000000073c6 */ /* 0x001e220000000000 */
[----:B------:R-:W-:-:S02]  /*dbe0*/  IMAD.IADD R17, R17, 0x1, R21 ;  /* 0x0000000111117824 */ /* 0x000fc400078e0215 */
[----:B------:R-:W-:Y:S02]  /*dbf0*/  IMAD.MOV.U32 R21, RZ, RZ, R44 ;  /* 0x000000ffff157224 */ /* 0x000fe400078e002c */
[----:B------:R-:W-:Y:S01]  /*dc00*/  IMAD R2, R20, UR4, RZ ;  /* 0x0000000414027c24 */ /* 0x000fe2000f8e02ff */
[----:B-1----:R-:W-:Y:S01]  /*dc10*/  @P1 SHF.R.U32.HI R21, RZ, R23, R0 ;  /* 0x00000017ff151219 */ /* 0x002fe20000011600 */
[----:B------:R-:W-:-:S03]  /*dc20*/  IMAD.WIDE.U32 R16, R53, UR4, R16 ;  /* 0x0000000435107c25 */ /* 0x000fc6000f8e0010 */
[--C-:B------:R-:W-:Y:S01]  /*dc30*/  SHF.R.S32.HI R0, RZ, 0x1f, R21.reuse ;  /* 0x0000001fff007819 */ /* 0x100fe20000011415 */
[----:B------:R-:W-:Y:S01]  /*dc40*/  IMAD R23, R53, UR5, R2 ;  /* 0x0000000535177c24 */ /* 0x000fe2000f8e0202 */
[----:B------:R-:W-:Y:S01]  /*dc50*/  ULDC.64 UR4, c[0x0][0xae0] ;  /* 0x0002b80000047ab9 */ /* 0x000fe20000000a00 */
[----:B------:R-:W-:Y:S02]  /*dc60*/  IMAD.MOV R49, RZ, RZ, -R21 ;  /* 0x000000ffff317224 */ /* 0x000fe400078e0a15 */
[----:B------:R-:W-:Y:S02]  /*dc70*/  IMAD.IADD R17, R17, 0x1, R23 ;  /* 0x0000000111117824 */ /* 0x000fe400078e0217 */
[----:B------:R-:W-:Y:S02]  /*dc80*/  IMAD R0, R0, UR4, RZ ;  /* 0x0000000400007c24 */ /* 0x000fe4000f8e02ff */
[----:B------:R-:W-:Y:S02]  /*dc90*/  IMAD R23, R52, R49, R44 ;  /* 0x0000003134177224 */ /* 0x000fe400078e022c */
[----:B------:R-:W-:-:S02]  /*dca0*/  IMAD R49, R21, UR5, R0 ;  /* 0x0000000515317c24 */ /* 0x000fc4000f8e0200 */
[----:B------:R-:W-:Y:S01]  /*dcb0*/  IMAD.WIDE.U32 R16, R21, UR4, R16 ;  /* 0x0000000415107c25 */ /* 0x000fe2000f8e0010 */
[----:B------:R-:W-:Y:S01]  /*dcc0*/  SHF.R.S32.HI R0, RZ, 0x1f, R23 ;  /* 0x0000001fff007819 */ /* 0x000fe20000011417 */
[----:B------:R-:W-:Y:S02]  /*dcd0*/  ULDC.64 UR4, c[0x0][0xad8] ;  /* 0x0002b60000047ab9 */ /* 0x000fe40000000a00 */
[----:B------:R-:W-:Y:S02]  /*dce0*/  IMAD.IADD R17, R17, 0x1, R49 ;  /* 0x0000000111117824 */ /* 0x000fe400078e0231 */
[----:B------:R-:W-:Y:S02]  /*dcf0*/  IMAD R2, R0, UR4, RZ ;  /* 0x0000000400027c24 */ /* 0x000fe4000f8e02ff */
[----:B------:R-:W-:Y:S02]  /*dd00*/  IMAD.IADD R44, R165, 0x1, R18 ;  /* 0x00000001a52c7824 */ /* 0x000fe400078e0212 */
[----:B------:R-:W-:-:S02]  /*dd10*/  IMAD R21, R23, UR5, R2 ;  /* 0x0000000517157c24 */ /* 0x000fc4000f8e0202 */
[----:B------:R-:W-:Y:S01]  /*dd20*/  IMAD.WIDE.U32 R16, R23, UR4, R16 ;  /* 0x0000000417107c25 */ /* 0x000fe2000f8e0010 */
[CC--:B------:R-:W-:Y:S01]  /*dd30*/  ISETP.GE.AND P2, PT, R44.reuse, R55.reuse, PT ;  /* 0x000000372c00720c */ /* 0x0c0fe20003f46270 */
[----:B------:R-:W-:Y:S02]  /*dd40*/  ULDC.64 UR4, c[0x0][0xa80] ;  /* 0x0002a00000047ab9 */ /* 0x000fe40000000a00 */
[----:B------:R-:W-:Y:S01]  /*dd50*/  VIADD R0, R44, 0x20 ;  /* 0x000000202c007836 */ /* 0x000fe20000000000 */
[----:B------:R-:W-:Y:S01]  /*dd60*/  LEA R18, P3, R16, UR4, 0x1 ;  /* 0x0000000410127c11 */ /* 0x000fe2000f8608ff */
[----:B------:R-:W-:Y:S02]  /*dd70*/  IMAD.IADD R17, R17, 0x1, R21 ;  /* 0x0000000111117824 */ /* 0x000fe400078e0215 */
[----:B------:R-:W-:Y:S01]  /*dd80*/  VIADD R3, R3, 0x2a820 ;  /* 0x0002a82003037836 */ /* 0x000fe20000000000 */
[----:B------:R-:W-:Y:S01]  /*dd90*/  ISETP.GE.AND P0, PT, R0, R55, PT ;  /* 0x000000370000720c */ /* 0x000fe20003f06270 */
[----:B------:R-:W-:Y:S01]  /*dda0*/  VIADD R0, R44, 0x40 ;  /* 0x000000402c007836 */ /* 0x000fe20000000000 */
[----:B------:R-:W-:-:S02]  /*ddb0*/  LEA.HI.X R20, R16, UR5, R17, 0x1, P3 ;  /* 0x0000000510147c11 */ /* 0x000fc400098f0c11 */
[----:B------:R-:W-:Y:S01]  /*ddc0*/  PRMT R3, RZ, 0x654, R3 ;  /* 0x00000654ff037816 */ /* 0x000fe20000000003 */
[----:B0-----:R0:W1:Y:S01]  /*ddd0*/  SHFL.IDX PT, R16, R18, RZ, 0x181f ;  /* 0x00181fff12107589 */ /* 0x00106200000e0000 */
        /* <DEDUP_REMOVED lines=10> */
[-C--:B0-2---:R-:W-:Y:S02]  /*de80*/  @!P2 LEA.HI.X R3, R160, R0.reuse, R173, 0x1, P4 ;  /* 0x00000000a003a211 */ /* 0x085fe400020f0cad */
[----:B------:R-:W-:-:S03]  /*de90*/  @!P3 LEA.HI.X R17, R161, R0, R172, 0x1, P5 ;  /* 0x00000000a111b211 */ /* 0x000fc600028f0cac */
[----:B-----5:R3:W-:Y:S04]  /*dea0*/  @!P2 ST.E.128 desc[UR36][R2.64], R24 ;  /* 0x000000180200a985 */ /* 0x0207e8000c101d24 */
[----:B------:R3:W-:Y:S02]  /*deb0*/  @!P3 ST.E.128 desc[UR36][R16.64], R40 ;  /* 0x000000281000b985 */ /* 0x0007e4000c101d24 */
.L_x_1329:
[----:B------:R-:W-:Y:S05]  /*dec0*/  BSYNC B1 ;  /* 0x0000000000017941 */ /* 0x000fea0003800000 */
.L_x_1328:
        /* <DEDUP_REMOVED lines=9> */
[-C--:B0---4-:R-:W-:Y:S02]  /*df60*/  @!P3 LEA.HI.X R3, R160, R0.reuse, R173, 0x1, P0 ;  /* 0x00000000a003b211 */ /* 0x091fe400000f0cad */
[----:B------:R-:W-:-:S03]  /*df70*/  @!P4 LEA.HI.X R17, R161, R0, R172, 0x1, P2 ;  /* 0x00000000a111c211 */ /* 0x000fc600010f0cac */
[----:B-----5:R3:W-:Y:S04]  /*df80*/  @!P3 ST.E.128 desc[UR36][R2.64], R12 ;  /* 0x0000000c0200b985 */ /* 0x0207e8000c101d24 */
[----:B------:R3:W-:Y:S02]  /*df90*/  @!P4 ST.E.128 desc[UR36][R16.64], R36 ;  /* 0x000000241000c985 */ /* 0x0007e4000c101d24 */
.L_x_1331:
[----:B------:R-:W-:Y:S05]  /*dfa0*/  BSYNC B1 ;  /* 0x0000000000017941 */ /* 0x000fea0003800000 */
.L_x_1330:
        /* <DEDUP_REMOVED lines=13> */
.L_x_1333:
[----:B------:R-:W-:Y:S05]  /*e080*/  BSYNC B1 ;  /* 0x0000000000017941 */ /* 0x000fea0003800000 */
.L_x_1332:
        /* <DEDUP_REMOVED lines=12> */
[----:B----4-:R-:W-:-:S04]  /*e150*/  LEA R2, P0, R161, R18, 0x1 ;  /* 0x00000012a1027211 */ /* 0x010fc800078008ff */
[----:B------:R-:W-:-:S05]  /*e160*/  LEA.HI.X R3, R161, R20, R172, 0x1, P0 ;  /* 0x00000014a1037211 */ /* 0x000fca00000f0cac */
[----:B------:R0:W-:Y:S01]  /*e170*/  ST.E.128 desc[UR36][R2.64], R28 ;  /* 0x0000001c02007985 */ /* 0x0001e2000c101d24 */
[----:B------:R-:W-:Y:S05]  /*e180*/  BRA `(.L_x_1334) ;  /* 0x0000000800b07947 */ /* 0x000fea0003800000 */
.L_x_1326:
[----:B------:R-:W2:Y:S08]  /*e190*/  LDC.64 R4, c[0x0][0xc00] ;  /* 0x00030000ff047b82 */ /* 0x000eb00000000a00 */
[----:B0-----:R-:W0:Y:S01]  /*e1a0*/  LDC.64 R2, c[0x0][0xc00] ;  /* 0x00030000ff027b82 */ /* 0x001e220000000a00 */
[----:B------:R-:W-:Y:S01]  /*e1b0*/  ULDC UR4, c[0x0][0xa88] ;  /* 0x0002a20000047ab9 */ /* 0x000fe20000000800 */
[----:B------:R-:W-:-:S06]  /*e1c0*/  IMAD.MOV.U32 R6, RZ, RZ, RZ ;  /* 0x000000ffff067224 */ /* 0x000fcc00078e00ff */
[----:B------:R-:W3:Y:S01]  /*e1d0*/  LDC R17, c[0x0][0xbe8] ;  /* 0x0002fa00ff117b82 */ /* 0x000ee20000000800 */
[----:B--2---:R-:W-:-:S04]  /*e1e0*/  ISETP.NE.U32.AND P0, PT, R4, RZ, PT ;  /* 0x000000ff0400720c */ /* 0x004fc80003f05070 */
[----:B------:R-:W-:-:S03]  /*e1f0*/  ISETP.NE.AND.EX P0, PT, R5, RZ, PT, P0 ;  /* 0x000000ff0500720c */ /* 0x000fc60003f05300 */
[----:B------:R-:W2:Y:S01]  /*e200*/  LDC.64 R4, c[0x0][0xc08] ;  /* 0x00030200ff047b82 */ /* 0x000ea20000000a00 */
[----:B0-----:R-:W-:-:S04]  /*e210*/  IMAD.WIDE R2, R164, 0x4, R2 ;  /* 0x00000004a4027825 */ /* 0x001fc800078e0202 */
[----:B------:R-:W-:-:S05]  /*e220*/  IMAD.U32 R0, RZ, RZ, UR4 ;  /* 0x00000004ff007e24 */ /* 0x000fca000f8e00ff */
[----:B------:R0:W5:Y:S01]  /*e230*/  @P0 LDG.E R6, desc[UR36][R2.64] ;  /* 0x0000002402060981 */ /* 0x000162000c1e1900 */
[----:B--2---:R-:W-:-:S04]  /*e240*/  ISETP.NE.U32.AND P1, PT, R4, RZ, PT ;  /* 0x000000ff0400720c */ /* 0x004fc80003f25070 */
[----:B------:R-:W-:-:S13]  /*e250*/  ISETP.NE.AND.EX P1, PT, R5, RZ, PT, P1 ;  /* 0x000000ff0500720c */ /* 0x000fda0003f25310 */
[----:B------:R-:W2:Y:S02]  /*e260*/  @P1 LDC.64 R4, c[0x0][0xc08] ;  /* 0x00030200ff041b82 */ /* 0x000ea40000000a00 */
[----:B--2---:R-:W-:-:S05]  /*e270*/  @P1 IMAD.WIDE R4, R164, 0x4, R4 ;  /* 0x00000004a4041825 */ /* 0x004fca00078e0204 */
[----:B------:R0:W5:Y:S01]  /*e280*/  @P1 LDG.E R0, desc[UR36][R4.64] ;  /* 0x0000002404001981 */ /* 0x000162000c1e1900 */
[----:B---3--:R-:W-:Y:S02]  /*e290*/  ISETP.NE.AND P2, PT, R17, 0x1, PT ;  /* 0x000000011100780c */ /* 0x008fe40003f45270 */
[----:B------:R-:W-:Y:S02]  /*e2a0*/  ISETP.GE.AND P3, PT, R174, 0x80, PT ;  /* 0x00000080ae00780c */ /* 0x000fe40003f66270 */
[----:B------:R-:W-:-:S09]  /*e2b0*/  SHF.R.S32.HI R7, RZ, 0x1f, R164 ;  /* 0x0000001fff077819 */ /* 0x000fd200000114a4 */
[----:B------:R-:W2:Y:S08]  /*e2c0*/  @P2 LDC R16, c[0x0][0xbec] ;  /* 0x0002fb00ff102b82 */ /* 0x000eb00000000800 */
[----:B------:R-:W3:Y:S01]  /*e2d0*/  @P2 LDC R21, c[0x0][0xbf0] ;  /* 0x0002fc00ff152b82 */ /* 0x000ee20000000800 */
[----:B0-----:R-:W-:Y:S05]  /*e2e0*/  @P1 BRA `(.L_x_1335) ;  /* 0x0000000000101947 */ /* 0x001fea0003800000 */
[----:B------:R-:W-:Y:S05]  /*e2f0*/  @!P0 BRA `(.L_x_1335) ;  /* 0x00000000000c8947 */ /* 0x000fea0003800000 */
[----:B------:R-:W4:Y:S04]  /*e300*/  LDG.E R5, desc[UR36][R2.64] ;  /* 0x0000002402057981 */ /* 0x000f28000c1e1900 */
[----:B-----5:R-:W4:Y:S02]  /*e310*/  LDG.E R0, desc[UR36][R2.64+0x4] ;  /* 0x0000042402007981 */ /* 0x020f24000c1e1900 */
[----:B----4-:R-:W-:-:S07]  /*e320*/  IMAD.IADD R0, R0, 0x1, -R5 ;  /* 0x0000000100007824 */ /* 0x010fce00078e0a05 */
.L_x_1335:
[----:B------:R-:W-:Y:S01]  /*e330*/  BSSY B1, `(.L_x_1336) ;  /* 0x000002d000017945 */ /* 0x000fe20003800000 */
[----:B------:R-:W-:Y:S02]  /*e340*/  SHF.R.S32.HI R10, RZ, 0x1f, R163 ;  /* 0x0000001fff0a7819 */ /* 0x000fe400000114a3 */
[----:B------:R-:W-:Y:S02]  /*e350*/  SEL R13, R164, RZ, !P0 ;  /* 0x000000ffa40d7207 */ /* 0x000fe40004000000 */
[----:B------:R-:W-:Y:S02]  /*e360*/  SEL R12, R7, RZ, !P0 ;  /* 0x000000ff070c7207 */ /* 0x000fe40004000000 */
[----:B-----5:R-:W-:Y:S01]  /*e370*/  SHF.R.S32.HI R11, RZ, 0x1f, R6 ;  /* 0x0000001fff0b7819 */ /* 0x020fe20000011406 */
[----:B------:R-:W-:Y:S06]  /*e380*/  @P3 BRA `(.L_x_1337) ;  /* 0x00000000009c3947 */ /* 0x000fec0003800000 */
[----:B------:R-:W0:Y:S01]  /*e390*/  S2R R3, SR_TID.X ;  /* 0x0000000000037919 */ /* 0x000e220000002100 */
[----:B------:R-:W4:Y:S02]  /*e3a0*/  LDC R14, c[0x0][0xbe8] ;  /* 0x0002fa00ff0e7b82 */ /* 0x000f240000000800 */
[----:B----4-:R-:W-:Y:S01]  /*e3b0*/  IMAD R2, R0, R14, RZ ;  /* 0x0000000e00027224 */ /* 0x010fe200078e02ff */
[----:B0-----:R-:W-:-:S04]  /*e3c0*/  IADD3 R9, R18, -0x80, R3 ;  /* 0xffffff8012097810 */ /* 0x001fc80007ffe003 */
[----:B------:R-:W-:-:S13]  /*e3d0*/  ISETP.GE.AND P0, PT, R9, R2, PT ;  /* 0x000000020900720c */ /* 0x000fda0003f06270 */
[----:B------:R-:W-:Y:S05]  /*e3e0*/  @P0 BRA `(.L_x_1337) ;  /* 0x0000000000840947 */ /* 0x000fea0003800000 */
[----:B------:R-:W-:Y:S01]  /*e3f0*/  ISETP.NE.AND P0, PT, R14, 0x1, PT ;  /* 0x000000010e00780c */ /* 0x000fe20003f05270 */
[----:B------:R-:W-:Y:S01]  /*e400*/  ULDC.64 UR4, c[0x0][0xb90] ;  /* 0x0002e40000047ab9 */ /* 0x000fe20000000a00 */
[----:B------:R-:W-:Y:S02]  /*e410*/  IMAD.MOV.U32 R2, RZ, RZ, R6 ;  /* 0x000000ffff027224 */ /* 0x000fe400078e0006 */
[----:B------:R-:W-:Y:S02]  /*e420*/  IMAD R8, R10, UR4, RZ ;  /* 0x000000040a087c24 */ /* 0x000fe4000f8e02ff */
[----:B------:R-:W-:Y:S02]  /*e430*/  IMAD.MOV.U32 R3, RZ, RZ, R11 ;  /* 0x000000ffff037224 */ /* 0x000fe400078e000b */
[----:B------:R-:W-:Y:S02]  /*e440*/  IMAD.MOV.U32 R5, RZ, RZ, R9 ;  /* 0x000000ffff057224 */ /* 0x000fe400078e0009 */
[----:B------:R-:W-:-:S03]  /*e450*/  IMAD.WIDE.U32 R2, R163, UR4, R2 ;  /* 0x00000004a3027c25 */ /* 0x000fc6000f8e0002 */
[----:B------:R-:W0:Y:S01]  /*e460*/  @P0 LDC R4, c[0x0][0xbec] ;  /* 0x0002fb00ff040b82 */ /* 0x000e220000000800 */
[----:B------:R-:W-:Y:S01]  /*e470*/  IMAD R7, R163, UR5, R8 ;  /* 0x00000005a3077c24 */ /* 0x000fe2000f8e0208 */
[----:B------:R-:W-:-:S03]  /*e480*/  ULDC.64 UR4, c[0x0][0xb98] ;  /* 0x0002e60000047ab9 */ /* 0x000fc60000000a00 */
[----:B------:R-:W-:-:S03]  /*e490*/  IMAD.IADD R3, R3, 0x1, R7 ;  /* 0x0000000103037824 */ /* 0x000fc600078e0207 */
[----:B------:R-:W4:Y:S01]  /*e4a0*/  @P0 LDC R15, c[0x0][0xbf0] ;  /* 0x0002fc00ff0f0b82 */ /* 0x000f220000000800 */
[----:B------:R-:W-:-:S04]  /*e4b0*/  IMAD.WIDE.U32 R2, R13, UR4, R2 ;  /* 0x000000040d027c25 */ /* 0x000fc8000f8e0002 */
[----:B0-----:R-:W-:-:S05]  /*e4c0*/  @P0 IMAD.HI.U32 R4, R9, R4, RZ ;  /* 0x0000000409040227 */ /* 0x001fca00078e00ff */
[----:B----4-:R-:W-:Y:S01]  /*e4d0*/  @P0 SHF.R.U32.HI R5, RZ, R15, R4 ;  /* 0x0000000fff050219 */ /* 0x010fe20000011604 */
[----:B------:R-:W-:-:S03]  /*e4e0*/  IMAD R4, R12, UR4, RZ ;  /* 0x000000040c047c24 */ /* 0x000fc6000f8e02ff */
[----:B------:R-:W-:Y:S01]  /*e4f0*/  IADD3 R2, P0, R5, R2, RZ ;  /* 0x0000000205027210 */ /* 0x000fe20007f1e0ff */
[----:B------:R-:W-:Y:S02]  /*e500*/  IMAD.MOV R7, RZ, RZ, -R5 ;  /* 0x000000ffff077224 */ /* 0x000fe400078e0a05 */
[----:B------:R-:W-:Y:S01]  /*e510*/  IMAD R8, R13, UR5, R4 ;  /* 0x000000050d087c24 */ /* 0x000fe2000f8e0204 */
[----:B------:R-:W-:Y:S01]  /*e520*/  ULDC.64 UR4, c[0x0][0xb88] ;  /* 0x0002e20000047ab9 */ /* 0x000fe20000000a00 */
[----:B------:R-:W-:Y:S01]  /*e530*/  IMAD R7, R14, R7, R9 ;  /* 0x000000070e077224 */ /* 0x000fe200078e0209 */
[----:B------:R-:W-:-:S04]  /*e540*/  SHF.R.S32.HI R9, RZ, 0x1f, R5 ;  /* 0x0000001fff097819 */ /* 0x000fc80000011405 */
        /* <DEDUP_REMOVED lines=11> */
.L_x_1337:
[----:B------:R-:W-:Y:S05]  /*e600*/  BSYNC B1 ;  /* 0x0000000000017941 */ /* 0x000fea0003800000 */
.L_x_1336:
[----:B------:R-:W-:Y:S01]  /*e610*/  ULDC.64 UR4, c[0x0][0xaa0] ;  /* 0x0002a80000047ab9 */ /* 0x000fe20000000a00 */
[----:B------:R-:W-:Y:S01]  /*e620*/  IMAD R7, R162, 0x20, R165 ;  /* 0x00000020a2077824 */ /* 0x000fe200078e02a5 */
[----:B------:R-:W-:Y:S01]  /*e630*/  BSSY B1, `(.L_x_1338) ;  /* 0x0000037000017945 */ /* 0x000fe20003800000 */
[----:B0-----:R-:W-:Y:S02]  /*e640*/  IMAD R3, R11, UR4, RZ ;  /* 0x000000040b037c24 */ /* 0x001fe4000f8e02ff */
[----:B------:R-:W-:Y:S02]  /*e650*/  IMAD.IADD R9, R18, 0x1, R7 ;  /* 0x0000000112097824 */ /* 0x000fe400078e0207 */
[C---:B------:R-:W-:Y:S02]  /*e660*/  IMAD R5, R6.reuse, UR5, R3 ;  /* 0x0000000506057c24 */ /* 0x040fe4000f8e0203 */
[----:B------:R-:W-:Y:S01]  /*e670*/  IMAD.WIDE.U32 R2, R6, UR4, RZ ;  /* 0x0000000406027c25 */ /* 0x000fe2000f8e00ff */
[----:B------:R-:W-:-:S03]  /*e680*/  ULDC.64 UR4, c[0x0][0xae8] ;  /* 0x0002ba0000047ab9 */ /* 0x000fc60000000a00 */
[----:B------:R-:W-:Y:S02]  /*e690*/  IMAD.IADD R3, R3, 0x1, R5 ;  /* 0x0000000103037824 */ /* 0x000fe400078e0205 */
[----:B------:R-:W-:Y:S02]  /*e6a0*/  IMAD R6, R10, UR4, RZ ;  /* 0x000000040a067c24 */ /* 0x000fe4000f8e02ff */
[----:B--2---:R-:W-:-:S04]  /*e6b0*/  @P2 IMAD.HI.U32 R4, R9, R16, RZ ;  /* 0x0000001009042227 */ /* 0x004fc800078e00ff */
[C---:B------:R-:W-:Y:S02]  /*e6c0*/  IMAD R7, R163.reuse, UR5, R6 ;  /* 0x00000005a3077c24 */ /* 0x040fe4000f8e0206 */
[----:B------:R-:W-:Y:S01]  /*e6d0*/  IMAD.WIDE.U32 R2, R163, UR4, R2 ;  /* 0x00000004a3027c25 */ /* 0x000fe2000f8e0002 */
[----:B------:R-:W-:-:S03]  /*e6e0*/  ULDC.64 UR4, c[0x0][0xaf0] ;  /* 0x0002bc0000047ab9 */ /* 0x000fc60000000a00 */
        /* <DEDUP_REMOVED lines=16> */
[----:B------:R-:W-:Y:S02]  /*e7f0*/  IMAD.IADD R3, R3, 0x1, R9 ;  /* 0x0000000103037824 */ /* 0x000fe400078e0209 */
[----:B------:R-:W-:Y:S02]  /*e800*/  IMAD R4, R4, UR4, RZ ;  /* 0x0000000404047c24 */ /* 0x000fe4000f8e02ff */
[----:B------:R-:W-:Y:S02]  /*e810*/  IMAD.IADD R18, R165, 0x1, R18 ;  /* 0x00000001a5127824 */ /* 0x000fe400078e0212 */
        /* <DEDUP_REMOVED lines=24> */
.L_x_1339:
[----:B------:R-:W-:Y:S05]  /*e9a0*/  BSYNC B1 ;  /* 0x0000000000017941 */ /* 0x000fea0003800000 */
.L_x_1338:
        /* <DEDUP_REMOVED lines=13> */
.L_x_1341:
[----:B------:R-:W-:Y:S05]  /*ea80*/  BSYNC B1 ;  /* 0x0000000000017941 */ /* 0x000fea0003800000 */
.L_x_1340:
        /* <DEDUP_REMOVED lines=13> */
.L_x_1343:
[----:B------:R-:W-:Y:S05]  /*eb60*/  BSYNC B1 ;  /* 0x0000000000017941 */ /* 0x000fea0003800000 */
.L_x_1342:
        /* <DEDUP_REMOVED lines=14> */
.L_x_1334:
[----:B------:R-:W-:Y:S05]  /*ec50*/  BSYNC B0 ;  /* 0x0000000000007941 */ /* 0x000fea0003800000 */
.L_x_1325:
[----:B------:R-:W-:Y:S02]  /*ec60*/  ULDC UR4, c[0x0][0xc3c] ;  /* 0x00030f0000047ab9 */ /* 0x000fe40000000800 */
[----:B-1----:R-:W-:-:S13]  /*ec70*/  ISETP.GE.AND P0, PT, R47, UR4, PT ;  /* 0x000000042f007c0c */ /* 0x002fda000bf06270 */
[----:B------:R-:W-:Y:S05]  /*ec80*/  @!P0 BRA `(.L_x_1344) ;  /* 0xffffff2000248947 */ /* 0x000fea000383ffff */
[----:B------:R-:W-:Y:S05]  /*ec90*/  EXIT ;  /* 0x000000000000794d */ /* 0x000fea0003800000 */
.L_x_1235:
[----:B------:R-:W-:-:S08]  /*eca0*/  NOP ;  /* 0x0000000000007918 */ /* 0x000fd00000000000 */
[----:B0-----:R-:W0:-:S00]  /*ecb0*/  USETMAXREG.DEALLOC.CTAPOOL 0x28 ;  /* 0x00000028000079c8 */ /* 0x001e0000080e0500 */
[----:B0-----:R-:W2:Y:S01]  /*ecc0*/  LDL.LU R2, [R1] ;  /* 0x0000000001027983 */ /* 0x001ea20000300800 */
[----:B------:R-:W-:-:S06]  /*ecd0*/  LOP3.LUT R0, R0, 0x3, RZ, 0xc0, !PT ;  /* 0x0000000300007812 */ /* 0x000fcc00078ec0ff */
[----:B------:R-:W0:Y:S02]  /*ece0*/  SHFL.IDX PT, R0, R0, RZ, 0x1f ;  /* 0x00001fff00007589 */ /* 0x000e2400000e0000 */
[----:B0-----:R-:W-:Y:S01]  /*ecf0*/  ISETP.NE.AND P0, PT, R0, RZ, PT ;  /* 0x000000ff0000720c */ /* 0x001fe20003f05270 */
[----:B------:R-:W-:Y:S01]  /*ed00*/  IMAD.MOV.U32 R0, RZ, RZ, RZ ;  /* 0x000000ffff007224 */ /* 0x000fe200078e00ff */
[----:B--2---:R-:W-:-:S11]  /*ed10*/  LOP3.LUT R2, R2, 0xfffffeff, RZ, 0xc0, !PT ;  /* 0xfffffeff02027812 */ /* 0x004fd600078ec0ff */
[----:B------:R-:W-:-:S05]  /*ed20*/  @P0 LOP3.LUT R2, R2, 0x100, RZ, 0xfc, !PT ;  /* 0x0000010002020812 */ /* 0x000fca00078efcff */
[----:B------:R0:W-:Y:S01]  /*ed30*/  STL [R1], R2 ;  /* 0x0000000201007387 */ /* 0x0001e20000100800 */
[----:B------:R-:W-:Y:S05]  /*ed40*/  @!P0 BRA `(.L_x_1345) ;  /* 0x00000000001c8947 */ /* 0x000fea0003800000 */
[----:B------:R-:W1:Y:S08]  /*ed50*/  S2UR UR5, SR_CgaCtaId ;  /* 0x00000000000579c3 */ /* 0x000e700000008800 */
[----:B------:R-:W-:Y:S06]  /*ed60*/  BAR.SYNC.DEFER_BLOCKING 0x5, 0x180 ;  /* 0x0146000000007b1d */ /* 0x000fec0000010000 */
[----:B------:R-:W-:-:S02]  /*ed70*/  UMOV UR4, 0x400 ;  /* 0x0000040000047882 */ /* 0x000fc40000000000 */
[----:B-1----:R-:W-:-:S09]  /*ed80*/  ULEA UR4, UR5, UR4, 0x18 ;  /* 0x0000000405047291 */ /* 0x002fd2000f8ec03f */
[----:B------:R-:W1:Y:S01]  /*ed90*/  LDS.128 R16, [UR4+0x2a8d0] ;  /* 0x02a8d004ff107984 */ /* 0x000e620008000c00 */
[----:B------:R-:W-:Y:S06]  /*eda0*/  BAR.ARV 0x4, 0x180 ;  /* 0x0106000000007b1d */ /* 0x000fec0000002000 */
[----:B------:R-:W-:Y:S05]  /*edb0*/  BRA `(.L_x_1346) ;  /* 0x00000008008c7947 */ /* 0x000fea0003800000 */
.L_x_1345:
[----:B0-----:R-:W0:Y:S01]  /*edc0*/  S2R R2, SR_TID.X ;  /* 0x0000000000027919 */ /* 0x001e220000002100 */
        /* <DEDUP_REMOVED lines=39> */
.L_x_1351:
        /* <DEDUP_REMOVED lines=12> */
.L_x_1350:
[----:B------:R-:W-:Y:S05]  /*f100*/  BSYNC B0 ;  /* 0x0000000000007941 */ /* 0x000fea0003800000 */
.L_x_1349:
[----:B0----5:R-:W0:Y:S02]  /*f110*/  SHFL.UP PT, R2, R0, 0x1, RZ ;  /* 0x0420000000027989 */ /* 0x021e2400000e00ff */
        /* <DEDUP_REMOVED lines=19> */
.L_x_1347:
[----:B------:R-:W-:-:S04]  /*f250*/  IMAD.IADD R11, R4, 0x1, -R3 ;  /* 0x00000001040b7824 */ /* 0x000fc800078e0a03 */
[----:B------:R-:W-:-:S05]  /*f260*/  IMAD R2, R6, UR5, R11 ;  /* 0x0000000506027c24 */ /* 0x000fca000f8e020b */
[----:B------:R-:W-:Y:S02]  /*f270*/  ISETP.GT.AND P0, PT, R2, UR6, PT ;  /* 0x0000000602007c0c */ /* 0x000fe4000bf04270 */
[----:B------:R-:W0:Y:S11]  /*f280*/  LDC.64 R2, c[0x0][0xc90] ;  /* 0x00032400ff027b82 */ /* 0x000e360000000a00 */
[----:B------:R-:W-:-:S04]  /*f290*/  VOTE.ANY R8, PT, !P0 ;  /* 0x0000000000087806 */ /* 0x000fc800040e0100 */
[----:B------:R-:W1:Y:S02]  /*f2a0*/  POPC R13, R8 ;  /* 0x00000008000d7309 */ /* 0x000e640000000000 */
[----:B-1----:R-:W-:-:S04]  /*f2b0*/  VIADD R19, R13, UR4 ;  /* 0x000000040d137c36 */ /* 0x002fc80008000000 */
[----:B0-----:R-:W-:-:S05]  /*f2c0*/  IMAD.WIDE R2, R19, 0x4, R2 ;  /* 0x0000000413027825 */ /* 0x001fca00078e0202 */
[----:B------:R-:W2:Y:S01]  /*f2d0*/  LDG.E R7, desc[UR36][R2.64] ;  /* 0x0000002402077981 */ /* 0x000ea2000c1e1900 */
[----:B------:R-:W-:-:S03]  /*f2e0*/  ISETP.NE.AND P0, PT, R8, RZ, PT ;  /* 0x000000ff0800720c */ /* 0x000fc60003f05270 */
[----:B------:R-:W2:Y:S02]  /*f2f0*/  SHFL.IDX PT, R0, R0, R13, 0x1f ;  /* 0x00001f0d00007589 */ /* 0x000ea400000e0000 */
[----:B--2---:R-:W-:-:S05]  /*f300*/  IMAD R4, R0, R7, RZ ;  /* 0x0000000700047224 */ /* 0x004fca00078e02ff */
[----:B------:R-:W-:-:S04]  /*f310*/  IABS R12, R4 ;  /* 0x00000004000c7213 */ /* 0x000fc80000000000 */
[----:B------:R-:W0:Y:S08]  /*f320*/  I2F.RP R9, R12 ;  /* 0x0000000c00097306 */ /* 0x000e300000209400 */
[----:B0-----:R-:W0:Y:S02]  /*f330*/  MUFU.RCP R9, R9 ;  /* 0x0000000900097308 */ /* 0x001e240000001000 */
[----:B0-----:R-:W-:-:S06]  /*f340*/  VIADD R10, R9, 0xffffffe ;  /* 0x0ffffffe090a7836 */ /* 0x001fcc0000000000 */
[----:B------:R0:W1:Y:S01]  /*f350*/  F2I.FTZ.U32.TRUNC.NTZ R3, R10 ;  /* 0x0000000a00037305 */ /* 0x000062000021f000 */
[----:B------:R-:W-:Y:S05]  /*f360*/  @!P0 BRA `(.L_x_1352) ;  /* 0x0000000000088947 */ /* 0x000fea0003800000 */
[----:B------:R-:W-:-:S05]  /*f370*/  VIADD R9, R13, 0xffffffff ;  /* 0xffffffff0d097836 */ /* 0x000fca0000000000 */
[----:B------:R2:W3:Y:S02]  /*f380*/  SHFL.IDX PT, R16, R6, R9, 0x1f ;  /* 0x00001f0906107589 */ /* 0x0004e400000e0000 */
.L_x_1352:
[----:B-1----:R-:W-:Y:S02]  /*f390*/  IMAD.MOV R2, RZ, RZ, -R3 ;  /* 0x000000ffff027224 */ /* 0x002fe400078e0a03 */
[----:B---3--:R-:W-:Y:S02]  /*f3a0*/  IMAD R16, R16, UR5, R11 ;  /* 0x0000000510107c24 */ /* 0x008fe4000f8e020b */
[----:B------:R-:W-:Y:S01]  /*f3b0*/  IMAD.MOV.U32 R11, RZ, RZ, R2 ;  /* 0x000000ffff0b7224 */ /* 0x000fe200078e0002 */
[----:B------:R-:W-:Y:S02]  /*f3c0*/  IABS R2, R4 ;  /* 0x0000000400027213 */ /* 0x000fe40000000000 */
[----:B--2---:R-:W-:Y:S01]  /*f3d0*/  IADD3 R9, -R16, UR6, RZ ;  /* 0x0000000610097c10 */ /* 0x004fe2000fffe1ff */
[----:B------:R-:W-:Y:S02]  /*f3e0*/  IMAD R11, R11, R12, RZ ;  /* 0x0000000c0b0b7224 */ /* 0x000fe400078e02ff */
[----:B------:R-:W-:Y:S01]  /*f3f0*/  IMAD.MOV R8, RZ, RZ, -R2 ;  /* 0x000000ffff087224 */ /* 0x000fe200078e0a02 */
[----:B------:R-:W-:Y:S01]  /*f400*/  IABS R6, R9 ;  /* 0x0000000900067213 */ /* 0x000fe20000000000 */
[----:B------:R-:W-:-:S04]  /*f410*/  IMAD.MOV.U32 R2, RZ, RZ, RZ ;  /* 0x000000ffff027224 */ /* 0x000fc800078e00ff */
[----:B------:R-:W-:-:S04]  /*f420*/  IMAD.HI.U32 R2, R3, R11, R2 ;  /* 0x0000000b03027227 */ /* 0x000fc800078e0002 */
[----:B------:R-:W-:Y:S02]  /*f430*/  IMAD.MOV.U32 R3, RZ, RZ, R6 ;  /* 0x000000ffff037224 */ /* 0x000fe400078e0006 */
        /* <DEDUP_REMOVED lines=12> */
[----:B------:R-:W-:-:S05]  /*f500*/  @!P1 LOP3.LUT R2, RZ, R4, RZ, 0x33, !PT ;  /* 0x00000004ff029212 */ /* 0x000fca00078e33ff */
[----:B------:R-:W-:Y:S02]  /*f510*/  IMAD R11, R7, R2, RZ ;  /* 0x00000002070b7224 */ /* 0x000fe400078e02ff */
[----:B------:R-:W-:Y:S02]  /*f520*/  IMAD.MOV R2, RZ, RZ, -R2 ;  /* 0x000000ffff027224 */ /* 0x000fe400078e0a02 */
[----:B------:R-:W-:Y:S02]  /*f530*/  IMAD.MOV R6, RZ, RZ, -R11 ;  /* 0x000000ffff067224 */ /* 0x000fe400078e0a0b */
[----:B------:R-:W-:Y:S02]  /*f540*/  IMAD R4, R4, R2, R9 ;  /* 0x0000000204047224 */ /* 0x000fe400078e0209 */
[----:B------:R-:W-:Y:S01]  /*f550*/  IMAD.MOV.U32 R2, RZ, RZ, RZ ;  /* 0x000000ffff027224 */ /* 0x000fe200078e00ff */
[----:B------:R-:W-:Y:S02]  /*f560*/  VIADDMNMX R13, R6, UR5, R7, PT ;  /* 0x00000005060d7c46 */ /* 0x000fe4000b800107 */
[----:B------:R-:W-:-:S02]  /*f570*/  IABS R9, R4 ;  /* 0x0000000400097213 */ /* 0x000fc40000000000 */
[-C--:B------:R-:W-:Y:S01]  /*f580*/  IABS R8, R13.reuse ;  /* 0x0000000d00087213 */ /* 0x080fe20000000000 */
[----:B------:R-:W-:Y:S01]  /*f590*/  IMAD.MOV R18, RZ, RZ, -R13 ;  /* 0x000000ffff127224 */ /* 0x000fe200078e0a0d */
[----:B0-----:R-:W-:Y:S02]  /*f5a0*/  IABS R10, R13 ;  /* 0x0000000d000a7213 */ /* 0x001fe40000000000 */
[----:B------:R-:W0:Y:S08]  /*f5b0*/  I2F.RP R6, R8 ;  /* 0x0000000800067306 */ /* 0x000e300000209400 */
[----:B0-----:R-:W0:Y:S02]  /*f5c0*/  MUFU.RCP R6, R6 ;  /* 0x0000000600067308 */ /* 0x001e240000001000 */
[----:B0-----:R-:W-:-:S06]  /*f5d0*/  VIADD R3, R6, 0xffffffe ;  /* 0x0ffffffe06037836 */ /* 0x001fcc0000000000 */
[----:B------:R-:W0:Y:S02]  /*f5e0*/  F2I.FTZ.U32.TRUNC.NTZ R3, R3 ;  /* 0x0000000300037305 */ /* 0x000e24000021f000 */
[----:B0-----:R-:W-:-:S04]  /*f5f0*/  IMAD.MOV R7, RZ, RZ, -R3 ;  /* 0x000000ffff077224 */ /* 0x001fc800078e0a03 */
[----:B------:R-:W-:-:S04]  /*f600*/  IMAD R7, R7, R8, RZ ;  /* 0x0000000807077224 */ /* 0x000fc800078e02ff */
[----:B------:R-:W-:-:S04]  /*f610*/  IMAD.HI.U32 R2, R3, R7, R2 ;  /* 0x0000000703027227 */ /* 0x000fc800078e0002 */
[----:B------:R-:W-:Y:S02]  /*f620*/  IMAD.MOV R3, RZ, RZ, -R10 ;  /* 0x000000ffff037224 */ /* 0x000fe400078e0a0a */
        /* <DEDUP_REMOVED lines=8> */
[----:B------:R-:W-:Y:S01]  /*f6b0*/  ISETP.GE.AND P2, PT, R3, RZ, PT ;  /* 0x000000ff0300720c */ /* 0x000fe20003f46270 */
[----:B------:R-:W-:-:S06]  /*f6c0*/  IMAD.IADD R3, R4, 0x1, R11 ;  /* 0x0000000104037824 */ /* 0x000fcc00078e020b */
[----:B------:R-:W-:-:S06]  /*f6d0*/  @P0 VIADD R2, R2, 0x1 ;  /* 0x0000000102020836 */ /* 0x000fcc0000000000 */
[----:B------:R-:W-:Y:S01]  /*f6e0*/  @!P2 IMAD.MOV R2, RZ, RZ, -R2 ;  /* 0x000000ffff02a224 */ /* 0x000fe200078e0a02 */
[----:B------:R-:W-:-:S04]  /*f6f0*/  @!P1 LOP3.LUT R2, RZ, R13, RZ, 0x33, !PT ;  /* 0x0000000dff029212 */ /* 0x000fc800078e33ff */
[----:B------:R-:W-:Y:S01]  /*f700*/  LOP3.LUT R17, RZ, R2, RZ, 0x33, !PT ;  /* 0x00000002ff117212 */ /* 0x000fe200078e33ff */
[----:B------:R-:W-:-:S04]  /*f710*/  IMAD R18, R2, R18, R3 ;  /* 0x0000001202127224 */ /* 0x000fc800078e0203 */
[----:B------:R-:W-:Y:S01]  /*f720*/  IMAD.IADD R17, R0, 0x1, R17 ;  /* 0x0000000100117824 */ /* 0x000fe200078e0211 */
[----:B------:R-:W-:Y:S06]  /*f730*/  BRA `(.L_x_1353) ;  /* 0x0000000000147947 */ /* 0x000fec0003800000 */
.L_x_1348:
[----:B------:R-:W-:Y:S01]  /*f740*/  ULDC UR4, c[0x0][0xc3c] ;  /* 0x00030f0000047ab9 */ /* 0x000fe20000000800 */
[----:B------:R-:W-:Y:S02]  /*f750*/  IMAD.MOV.U32 R17, RZ, RZ, RZ ;  /* 0x000000ffff117224 */ /* 0x000fe400078e00ff */
[----:B------:R-:W-:Y:S02]  /*f760*/  IMAD.U32 R16, RZ, RZ, UR6 ;  /* 0x00000006ff107e24 */ /* 0x000fe4000f8e00ff */
[----:B------:R-:W-:Y:S02]  /*f770*/  IMAD.MOV.U32 R18, RZ, RZ, RZ ;  /* 0x000000ffff127224 */ /* 0x000fe400078e00ff */
[----:B------:R-:W-:-:S07]  /*f780*/  IMAD.U32 R19, RZ, RZ, UR4 ;  /* 0x00000004ff137e24 */ /* 0x000fce000f8e00ff */
.L_x_1353:
[----:B------:R-:W-:-:S13]  /*f790*/  ISETP.NE.AND P0, PT, R5, RZ, PT ;  /* 0x000000ff0500720c */ /* 0x000fda0003f05270 */
[----:B------:R-:W0:Y:S01]  /*f7a0*/  @!P0 S2R R3, SR_CgaCtaId ;  /* 0x0000000000038919 */ /* 0x000e220000008800 */
[----:B------:R-:W-:-:S04]  /*f7b0*/  @!P0 MOV R0, 0x400 ;  /* 0x0000040000008802 */ /* 0x000fc80000000f00 */
[----:B0-----:R-:W-:-:S05]  /*f7c0*/  @!P0 LEA R0, R3, R0, 0x18 ;  /* 0x0000000003008211 */ /* 0x001fca00078ec0ff */
[----:B------:R2:W-:Y:S01]  /*f7d0*/  @!P0 STS.128 [R0+0x2a8d0], R16 ;  /* 0x02a8d01000008388 */ /* 0x0005e20000000c00 */
[----:B------:R-:W-:Y:S06]  /*f7e0*/  BAR.ARV 0x5, 0x180 ;  /* 0x0146000000007b1d */ /* 0x000fec0000002000 */
.L_x_1346:
[----:B------:R3:W-:Y:S01]  /*f7f0*/  STL [R1+0x14], RZ ;  /* 0x000014ff01007387 */ /* 0x0007e20000100800 */
[----:B------:R-:W-:Y:S01]  /*f800*/  ULDC UR4, c[0x0][0xc3c] ;  /* 0x00030f0000047ab9 */ /* 0x000fe20000000800 */
[----:B------:R-:W-:Y:S01]  /*f810*/  IMAD.MOV.U32 R27, RZ, RZ, 0x1 ;  /* 0x00000001ff1b7424 */ /* 0x000fe200078e00ff */
[----:B-1----:R-:W-:Y:S01]  /*f820*/  ISETP.GE.AND P0, PT, R19, UR4, PT ;  /* 0x0000000413007c0c */ /* 0x002fe2000bf06270 */
[----:B------:R-:W-:-:S12]  /*f830*/  IMAD.MOV.U32 R25, RZ, RZ, RZ ;  /* 0x000000ffff197224 */ /* 0x000fd800078e00ff */
[----:B---3--:R-:W-:Y:S05]  /*f840*/  @P0 BRA `(.L_x_1354) ;  /* 0x0000004c005c0947 */ /* 0x008fea0003800000 */
[----:B--2---:R-:W2:Y:S01]  /*f850*/  LDL R0, [R1+0x18] ;  /* 0x0000180001007983 */ /* 0x004ea20000100800 */
[----:B------:R-:W1:Y:S01]  /*f860*/  S2UR UR5, SR_CgaCtaId ;  /* 0x00000000000579c3 */ /* 0x000e620000008800 */
[----:B------:R-:W-:Y:S01]  /*f870*/  BSSY B8, `(.L_x_1354) ;  /* 0x00004d4000087945 */ /* 0x000fe20003800000 */
[----:B------:R-:W-:Y:S01]  /*f880*/  IMAD.MOV.U32 R27, RZ, RZ, 0x1 ;  /* 0x00000001ff1b7424 */ /* 0x000fe200078e00ff */
[----:B------:R-:W3:Y:S01]  /*f890*/  S2R R5, SR_TID.X ;  /* 0x0000000000057919 */ /* 0x000ee20000002100 */
[----:B------:R-:W-:Y:S01]  /*f8a0*/  IMAD.MOV.U32 R25, RZ, RZ, RZ ;  /* 0x000000ffff197224 */ /* 0x000fe200078e00ff */
[----:B------:R-:W-:Y:S01]  /*f8b0*/  ULDC UR39, c[0x0][0xc] ;  /* 0x0000030000277ab9 */ /* 0x000fe20000000800 */
[----:B------:R4:W-:Y:S01]  /*f8c0*/  STL [R1+0x14], RZ ;  /* 0x000014ff01007387 */ /* 0x0009e20000100800 */
[C---:B---3--:R-:W-:Y:S02]  /*f8d0*/  LOP3.LUT R4, R5.reuse, 0x7f, RZ, 0xc0, !PT ;  /* 0x0000007f05047812 */ /* 0x048fe400078ec0ff */
[----:B--2---:R-:W-:Y:S01]  /*f8e0*/  R2UR UR4, R0 ;  /* 0x00000000000472ca */ /* 0x004fe200000e0000 */
[----:B------:R-:W-:-:S05]  /*f8f0*/  IMAD.SHL.U32 R0, R5, 0x8, RZ ;  /* 0x0000000805007824 */ /* 0x000fca00078e00ff */
[----:B0-----:R-:W-:-:S04]  /*f900*/  LOP3.LUT R2, R0, 0x1f8, RZ, 0xc0, !PT ;  /* 0x000001f800027812 */ /* 0x001fc800078ec0ff */
[----:B------:R-:W-:Y:S01]  /*f910*/  LOP3.LUT R3, R2, 0x38, R5, 0x78, !PT ;  /* 0x0000003802037812 */ /* 0x000fe200078e7805 */
[----:B------:R-:W-:Y:S01]  /*f920*/  IMAD.SHL.U32 R2, R5, 0x10, RZ ;  /* 0x0000001005027824 */ /* 0x000fe200078e00ff */
[----:B------:R-:W-:Y:S01]  /*f930*/  SHF.R.U32.HI R5, RZ, 0x3, R4 ;  /* 0x00000003ff057819 */ /* 0x000fe20000011604 */
[----:B------:R-:W-:Y:S01]  /*f940*/  ULOP3.LUT UR38, UR4, 0x2, URZ, 0xfc, !UPT ;  /* 0x0000000204267892 */ /* 0x000fe2000f8efc3f */
[----:B------:R-:W-:Y:S02]  /*f950*/  LOP3.LUT R32, R3, 0x200, R0, 0xf8, !PT ;  /* 0x0000020003207812 */ /* 0x000fe400078ef800 */
[----:B------:R-:W-:Y:S01]  /*f960*/  UMOV UR4, 0x400 ;  /* 0x0000040000047882 */ /* 0x000fe20000000000 */
[----:B------:R-:W-:Y:S01]  /*f970*/  LOP3.LUT R4, R0, 0x38, RZ, 0xc0, !PT ;  /* 0x0000003800047812 */ /* 0x000fe200078ec0ff */
[----:B-1----:R-:W-:Y:S01]  /*f980*/  ULEA UR4, UR5, UR4, 0x18 ;  /* 0x0000000405047291 */ /* 0x002fe2000f8ec03f */
[----:B------:R-:W-:Y:S02]  /*f990*/  LOP3.LUT R3, R5, 0x70, R2, 0xf8, !PT ;  /* 0x0000007005037812 */ /* 0x000fe400078ef802 */
[----:B------:R-:W-:-:S02]  /*f9a0*/  LOP3.LUT R2, R4, 0x40, RZ, 0xfc, !PT ;  /* 0x0000004004027812 */ /* 0x000fc400078efcff */
[----:B------:R-:W-:Y:S01]  /*f9b0*/  LOP3.LUT R0, R4, 0x80, RZ, 0xfc, !PT ;  /* 0x0000008004007812 */ /* 0x000fe200078efcff */
[----:B------:R-:W-:-:S04]  /*f9c0*/  IMAD.U32 R22, RZ, RZ, UR4 ;  /* 0x00000004ff167e24 */ /* 0x000fc8000f8e00ff */
[----:B----4-:R-:W-:-:S07]  /*f9d0*/  IMAD R33, R32, 0x2, R22 ;  /* 0x0000000220217824 */ /* 0x010fce00078e0216 */
.L_x_1425:
[----:B------:R-:W-:Y:S05]  /*f9e0*/  YIELD ;  /* 0x0000000000007946 */ /* 0x000fea0003800000 */
[----:B------:R-:W-:Y:S01]  /*f9f0*/  ULDC.64 UR4, c[0x0][0xa28] ;  /* 0x00028a0000047ab9 */ /* 0x000fe20000000a00 */
[----:B-1----:R-:W2:Y:S01]  /*fa00*/  LDL.LU R6, [R1] ;  /* 0x0000000001067983 */ /* 0x002ea20000300800 */
[----:B------:R-:W-:Y:S01]  /*fa10*/  ISETP.NE.U32.AND P0, PT, RZ, UR4, PT ;  /* 0x00000004ff007c0c */ /* 0x000fe2000bf05070 */
[----:B------:R-:W-:-:S03]  /*fa20*/  IMAD.MOV.U32 R36, RZ, RZ, RZ ;  /* 0x000000ffff247224 */ /* 0x000fc600078e00ff */
[----:B------:R-:W-:Y:S01]  /*fa30*/  ISETP.NE.AND.EX P0, PT, RZ, UR5, PT, P0 ;  /* 0x00000005ff007c0c */ /* 0x000fe2000bf05300 */
[----:B------:R-:W-:-:S12]  /*fa40*/  ULDC.64 UR4, c[0x0][0xa18] ;  /* 0x0002860000047ab9 */ /* 0x000fd80000000a00 */
[----:B0-----:R-:W0:Y:S02]  /*fa50*/  @P0 LDC.64 R2, c[0x0][0xa28] ;  /* 0x00028a00ff020b82 */ /* 0x001e240000000a00 */
[----:B0-----:R-:W-:-:S05]  /*fa60*/  @P0 IMAD.WIDE R2, R19, 0x4, R2 ;  /* 0x0000000413020825 */ /* 0x001fca00078e0202 */
[----:B------:R0:W5:Y:S01]  /*fa70*/  @P0 LDG.E R36, desc[UR36][R2.64] ;  /* 0x0000002402240981 */ /* 0x000162000c1e1900 */
[----:B------:R-:W-:Y:S01]  /*fa80*/  ISETP.NE.U32.AND P0, PT, RZ, UR4, PT ;  /* 0x00000004ff007c0c */ /* 0x000fe2000bf05070 */
[----:B------:R-:W-:-:S03]  /*fa90*/  IMAD.MOV.U32 R34, RZ, RZ, RZ ;  /* 0x000000ffff227224 */ /* 0x000fc600078e00ff */
[----:B------:R-:W-:Y:S01]  /*faa0*/  ISETP.NE.AND.EX P1, PT, RZ, UR5, PT, P0 ;  /* 0x00000005ff007c0c */ /* 0x000fe2000bf25300 */
[----:B------:R-:W-:Y:S02]  /*fab0*/  ULDC.64 UR4, c[0x0][0xa00] ;  /* 0x0002800000047ab9 */ /* 0x000fe40000000a00 */
[----:B------:R-:W-:Y:S01]  /*fac0*/  ISETP.NE.U32.AND P0, PT, RZ, UR4, PT ;  /* 0x00000004ff007c0c */ /* 0x000fe2000bf05070 */
[----:B0-----:R-:W0:Y:S03]  /*fad0*/  LDC.64 R2, c[0x0][0xa00] ;  /* 0x00028000ff027b82 */ /* 0x001e260000000a00 */
[----:B------:R-:W-:Y:S01]  /*fae0*/  ISETP.NE.AND.EX P2, PT, RZ, UR5, PT, P0 ;  /* 0x00000005ff007c0c */ /* 0x000fe2000bf45300 */
[----:B------:R-:W-:-:S05]  /*faf0*/  ULDC.64 UR4, c[0x0][0x418] ;  /* 0x0001060000047ab9 */ /* 0x000fca0000000a00 */
[----:B------:R-:W1:Y:S01]  /*fb00*/  @P1 LDC.64 R4, c[0x0][0xa18] ;  /* 0x00028600ff041b82 */ /* 0x000e620000000a00 */
[----:B0-----:R-:W-:-:S06]  /*fb10*/  IMAD.WIDE R2, R19, 0x4, R2 ;  /* 0x0000000413027825 */ /* 0x001fcc00078e0202 */
[----:B------:R0:W5:Y:S01]  /*fb20*/  @P2 LDG.E R34, desc[UR36][R2.64] ;  /* 0x0000002402222981 */ /* 0x000162000c1e1900 */
[----:B-1----:R-:W-:-:S05]  /*fb30*/  @P1 IMAD.WIDE R4, R19, 0x4, R4 ;  /* 0x0000000413041825 */ /* 0x002fca00078e0204 */
[----:B------:R0:W5:Y:S01]  /*fb40*/  @P1 LDG.E R29, desc[UR36][R4.64] ;  /* 0x00000024041d1981 */ /* 0x000162000c1e1900 */
[----:B------:R-:W-:-:S03]  /*fb50*/  UISETP.NE.U32.AND UP0, UPT, UR4, URZ, UPT ;  /* 0x0000003f0400728c */ /* 0x000fc6000bf05070 */
[----:B------:R-:W-:Y:S01]  /*fb60*/  ULDC UR4, c[0x0][0x424] ;  /* 0x0001090000047ab9 */ /* 0x000fe20000000800 */
[----:B------:R-:W-:-:S03]  /*fb70*/  UISETP.NE.AND.EX UP0, UPT, UR5, URZ, UPT, UP0 ;  /* 0x0000003f0500728c */ /* 0x000fc6000bf05300 */
[----:B------:R-:W-:Y:S01]  /*fb80*/  ULDC UR5, c[0x0][0x2f0] ;  /* 0x0000bc0000057ab9 */ /* 0x000fe20000000800 */
[----:B------:R-:W-:-:S04]  /*fb90*/  USEL UR4, UR4, 0x1, UP0 ;  /* 0x0000000104047887 */ /* 0x000fc80008000000 */
[----:B------:R-:W-:-:S06]  /*fba0*/  UIMAD UR4, UR4, UR5, URZ ;  /* 0x00000005040472a4 */ /* 0x000fcc000f8e023f */
[----:B------:R-:W-:Y:S01]  /*fbb0*/  IMAD.U32 R35, RZ, RZ, UR4 ;  /* 0x00000004ff237e24 */ /* 0x000fe2000f8e00ff */
[----:B--2---:R-:W-:-:S04]  /*fbc0*/  LOP3.LUT R6, R6, 0xffffff7f, RZ, 0xc0, !PT ;  /* 0xffffff7f06067812 */ /* 0x004fc800078ec0ff */
[----:B------:R-:W-:-:S05]  /*fbd0*/  @P2 LOP3.LUT R6, R6, 0x80, RZ, 0xfc, !PT ;  /* 0x0000008006062812 */ /* 0x000fca00078efcff */
[----:B------:R0:W-:Y:S01]  /*fbe0*/  STL [R1], R6 ;  /* 0x0000000601007387 */ /* 0x0001e20000100800 */
[----:B---3--:R-:W-:Y:S05]  /*fbf0*/  @P1 BRA `(.L_x_1355) ;  /* 0x0000000000181947 */ /* 0x008fea0003800000 */
[----:B------:R-:W-:Y:S02]  /*fc00*/  ULDC UR4, c[0x0][0x288] ;  /* 0x0000a20000047ab9 */ /* 0x000fe40000000800 */
[----:B-----5:R-:W-:Y:S01]  /*fc10*/  IMAD.U32 R29, RZ, RZ, UR4 ;  /* 0x00000004ff1d7e24 */ /* 0x020fe2000f8e00ff */
[----:B------:R-:W-:Y:S06]  /*fc20*/  @!P2 BRA `(.L_x_1355) ;  /* 0x00000000000ca947 */ /* 0x000fec0003800000 */
[----:B------:R-:W2:Y:S04]  /*fc30*/  LDG.E R0, desc[UR36][R2.64] ;  /* 0x0000002402007981 */ /* 0x000ea8000c1e1900 */
[----:B------:R-:W2:Y:S02]  /*fc40*/  LDG.E R29, desc[UR36][R2.64+0x4] ;  /* 0x00000424021d7981 */ /* 0x000ea4000c1e1900 */
[----:B--2---:R-:W-:-:S07]  /*fc50*/  IMAD.IADD R29, R29, 0x1, -R0 ;  /* 0x000000011d1d7824 */ /* 0x004fce00078e0a00 */
.L_x_1355:
[----:B------:R-:W-:Y:S02]  /*fc60*/  ULDC.64 UR4, c[0x0][0xa20] ;  /* 0x0002880000047ab9 */ /* 0x000fe40000000a00 */
[----:B------:R-:W-:-:S04]  /*fc70*/  ISETP.NE.U32.AND P0, PT, RZ, UR4, PT ;  /* 0x00000004ff007c0c */ /* 0x000fc8000bf05070 */
[----:B------:R-:W-:-:S13]  /*fc80*/  ISETP.NE.AND.EX P0, PT, RZ, UR5, PT, P0 ;  /* 0x00000005ff007c0c */ /* 0x000fda000bf05300 */
[----:B------:R-:W-:Y:S05]  /*fc90*/  @!P0 BRA `(.L_x_1356) ;  /* 0x0000000000108947 */ /* 0x000fea0003800000 */
[----:B0-----:R-:W0:Y:S02]  /*fca0*/  LDC.64 R2, c[0x0][0xa20] ;  /* 0x00028800ff027b82 */ /* 0x001e240000000a00 */
[----:B0-----:R-:W-:-:S05]  /*fcb0*/  IMAD.WIDE R2, R19, 0x4, R2 ;  /* 0x0000000413027825 */ /* 0x001fca00078e0202 */
[----:B------:R0:W5:Y:S01]  /*fcc0*/  LDG.E R35, desc[UR36][R2.64] ;  /* 0x0000002402237981 */ /* 0x000162000c1e1900 */
[----:B------:R-:W-:Y:S05]  /*fcd0*/  BRA `(.L_x_1357) ;  /* 0x0000000000247947 */ /* 0x000fea0003800000 */
.L_x_1356:
        /* <DEDUP_REMOVED lines=8> */
[----:B--2---:R-:W-:-:S07]  /*fd60*/  IMAD.IADD R35, R0, 0x1, -R35 ;  /* 0x0000000100237824 */ /* 0x004fce00078e0a23 */
.L_x_1357:
[----:B------:R-:W1:Y:S01]  /*fd70*/  LDC R0, c[0x0][0x448] ;  /* 0x00011200ff007b82 */ /* 0x000e620000000800 */
[----:B------:R-:W-:Y:S02]  /*fd80*/  IMAD.MOV.U32 R24, RZ, RZ, R6 ;  /* 0x000000ffff187224 */ /* 0x000fe400078e0006 */
[----:B------:R-:W-:Y:S02]  /*fd90*/  IMAD.SHL.U32 R26, R17, 0x80, RZ ;  /* 0x00000080111a7824 */ /* 0x000fe400078e00ff */
[----:B-----5:R-:W-:Y:S01]  /*fda0*/  IMAD.IADD R35, R35, 0x1, -R36 ;  /* 0x0000000123237824 */ /* 0x020fe200078e0a24 */
[----:B------:R-:W-:Y:S02]  /*fdb0*/  LOP3.LUT R24, R24, 0xffffffbf, RZ, 0xc0, !PT ;  /* 0xffffffbf18187812 */ /* 0x000fe400078ec0ff */
[----:B0-----:R-:W0:Y:S01]  /*fdc0*/  LDC.64 R2, c[0x0][0x9e0] ;  /* 0x00027800ff027b82 */ /* 0x001e220000000a00 */
[----:B-1----:R-:W-:Y:S01]  /*fdd0*/  ISETP.NE.AND P2, PT, R0, 0x1, PT ;  /* 0x000000010000780c */ /* 0x002fe20003f45270 */
[----:B------:R-:W-:Y:S01]  /*fde0*/  VIADD R0, R26, 0x7f ;  /* 0x0000007f1a007836 */ /* 0x000fe20000000000 */
[----:B0-----:R-:W-:-:S11]  /*fdf0*/  ISETP.GE.AND P1, PT, R3, 0x1, PT ;  /* 0x000000010300780c */ /* 0x001fd60003f26270 */
[----:B------:R-:W0:Y:S01]  /*fe00*/  @P2 LDC R5, c[0x0][0x44c] ;  /* 0x00011300ff052b82 */ /* 0x000e220000000800 */
[----:B------:R-:W-:-:S05]  /*fe10*/  @P2 LOP3.LUT R24, R24, 0x40, RZ, 0xfc, !PT ;  /* 0x0000004018182812 */ /* 0x000fca00078efcff */
[----:B------:R1:W-:Y:S02]  /*fe20*/  STL [R1], R24 ;  /* 0x0000001801007387 */ /* 0x0003e40000100800 */
[----:B------:R-:W2:Y:S01]  /*fe30*/  @P2 LDC R7, c[0x0][0x450] ;  /* 0x00011400ff072b82 */ /* 0x000ea20000000800 */
[----:B0-----:R-:W-:Y:S01]  /*fe40*/  @P2 IMAD.HI.U32 R4, R0, R5, RZ ;  /* 0x0000000500042227 */ /* 0x001fe200078e00ff */
[----:B------:R-:W-:-:S04]  /*fe50*/  IADD3 R5, R35, 0x1, -R29 ;  /* 0x0000000123057810 */ /* 0x000fc80007ffe81d */
[----:B--2---:R-:W-:-:S05]  /*fe60*/  @P2 SHF.R.U32.HI R0, RZ, R7, R4 ;  /* 0x00000007ff002219 */ /* 0x004fca0000011604 */
[----:B------:R-:W-:-:S04]  /*fe70*/  IMAD.IADD R7, R5, 0x1, R0 ;  /* 0x0000000105077824 */ /* 0x000fc800078e0200 */
[----:B------:R-:W-:Y:S01]  /*fe80*/  IMAD.IADD R2, R7, 0x1, R2 ;  /* 0x0000000107027824 */ /* 0x000fe200078e0202 */
[----:B-1----:R-:W-:Y:S06]  /*fe90*/  @!P1 BRA `(.L_x_1358) ;  /* 0x0000000000489947 */ /* 0x002fec0003800000 */
[C---:B------:R-:W-:Y:S01]  /*fea0*/  ISETP.GT.AND P0, PT, R7.reuse, RZ, PT ;  /* 0x000000ff0700720c */ /* 0x040fe20003f04270 */
[----:B------:R-:W-:Y:S01]  /*feb0*/  BSSY B0, `(.L_x_1359) ;  /* 0x000000e000007945 */ /* 0x000fe20003800000 */
[----:B------:R-:W-:-:S11]  /*fec0*/  VIADD R0, R7, 0xffffffff ;  /* 0xffffffff07007836 */ /* 0x000fd60000000000 */
        /* <DEDUP_REMOVED lines=8> */
.L_x_1360:
[----:B------:R-:W-:-:S13]  /*ff50*/  ISETP.NE.AND P0, PT, R3, 0x1, PT ;  /* 0x000000010300780c */ /* 0x000fda0003f05270 */
[----:B------:R-:W0:Y:S02]  /*ff60*/  @P0 LDC.64 R4, c[0x0][0x9e8] ;  /* 0x00027a00ff040b82 */ /* 0x000e240000000a00 */
[----:B0-----:R-:W-:-:S05]  /*ff70*/  @P0 IMAD.HI.U32 R4, R0, R4, RZ ;  /* 0x0000000400040227 */ /* 0x001fca00078e00ff */
[----:B------:R-:W-:-:S07]  /*ff80*/  @P0 SHF.R.U32.HI R0, RZ, R5, R4 ;  /* 0x00000005ff000219 */ /* 0x000fce0000011604 */
.L_x_1361:
[----:B------:R-:W-:Y:S05]  /*ff90*/  BSYNC B0 ;  /* 0x0000000000007941 */ /* 0x000fea0003800000 */
.L_x_1359:
[----:B------:R-:W-:-:S05]  /*ffa0*/  IMAD R5, R0, R3, R3 ;  /* 0x0000000300057224 */ /* 0x000fca00078e0203 */
[----:B------:R-:W-:-:S07]  /*ffb0*/  VIMNMX R2, R2, R5, PT ;  /* 0x0000000502027248 */ /* 0x000fce0003fe0100 */
.L_x_1358:
[----:B------:R-:W0:Y:S01]  /*ffc0*/  @P2 LDC R5, c[0x0][0x44c] ;  /* 0x00011300ff052b82 */ /* 0x000e220000000800 */
[----:B------:R-:W-:Y:S01]  /*ffd0*/  VIADD R2, R2, 0x5f ;  /* 0x0000005f02027836 */ /* 0x000fe20000000000 */
[----:B------:R-:W-:Y:S01]  /*ffe0*/  ULDC UR4, c[0x0][0x9dc] ;  /* 0x0002770000047ab9 */ /* 0x000fe20000000800 */
[----:B------:R-:W-:-:S05]  /*fff0*/  IMAD.MOV.U32 R0, RZ, RZ, R26 ;  /* 0x000000ffff007224 */ /* 0x000fca00078e001a */
[----:B------:R-:W1:Y:S01]  /*10000*/  @P2 LDC R7, c[0x0][0x450] ;  /* 0x00011400ff072b82 */ /* 0x000e620000000800 */
[----:B0-----:R-:W-:-:S05]  /*10010*/  @P2 IMAD.HI.U32 R4, R26, R5, RZ ;  /* 0x000000051a042227 */ /* 0x001fca00078e00ff */
[----:B-1----:R-:W-:Y:S01]  /*10020*/  @P2 SHF.R.U32.HI R0, RZ, R7, R4 ;  /* 0x00000007ff002219 */ /* 0x002fe20000011604 */
[----:B------:R-:W-:-:S04]  /*10030*/  IMAD.HI R4, R2, 0x2aaaaaab, RZ ;  /* 0x2aaaaaab02047827 */ /* 0x000fc800078e02ff */
[----:B------:R-:W-:Y:S01]  /*10040*/  VIADD R2, R35, 0x5f ;  /* 0x0000005f23027836 */ /* 0x000fe20000000000 */
[----:B------:R-:W-:-:S03]  /*10050*/  SHF.R.U32.HI R5, RZ, 0x1f, R4 ;  /* 0x0000001fff057819 */ /* 0x000fc60000011604 */
[----:B------:R-:W-:Y:S01]  /*10060*/  IMAD.HI R2, R2, 0x2aaaaaab, RZ ;  /* 0x2aaaaaab02027827 */ /* 0x000fe200078e02ff */
[----:B------:R-:W-:-:S04]  /*10070*/  LEA.HI.SX32 R4, R4, R5, 0x1c ;  /* 0x0000000504047211 */ /* 0x000fc800078fe2ff */
[----:B------:R-:W-:-:S04]  /*10080*/  SHF.R.U32.HI R5, RZ, 0x1f, R2 ;  /* 0x0000001fff057819 */ /* 0x000fc80000011602 */
[----:B------:R-:W-:Y:S02]  /*10090*/  LEA.HI.SX32 R5, R2, R5, 0x1c ;  /* 0x0000000502057211 */ /* 0x000fe400078fe2ff */
[----:B------:R-:W-:Y:S02]  /*100a0*/  IADD3 R2, R0, R35, -R29 ;  /* 0x0000002300027210 */ /* 0x000fe40007ffe81d */
[----:B------:R-:W-:-:S03]  /*100b0*/  VIMNMX R23, R5, R4, PT ;  /* 0x0000000405177248 */ /* 0x000fc60003fe0100 */
[----:B------:R-:W-:Y:S02]  /*100c0*/  VIADD R0, R2, -UR4 ;  /* 0x8000000402007c36 */ /* 0x000fe40008000000 */
[----:B------:R0:W-:Y:S01]  /*100d0*/  STL [R1+0x10], R23 ;  /* 0x0000101701007387 */ /* 0x0001e20000100800 */
[----:B------:R-:W-:Y:S05]  /*100e0*/  @!P1 BRA `(.L_x_1362) ;  /* 0x0000000000449947 */ /* 0x000fea0003800000 */
[----:B------:R-:W-:Y:S01]  /*100f0*/  ISETP.GT.AND P0, PT, R2, -0x1, PT ;  /* 0xffffffff0200780c */ /* 0x000fe20003f04270 */
[----:B------:R-:W-:-:S12]  /*10100*/  BSSY B0, `(.L_x_1363) ;  /* 0x000000d000007945 */ /* 0x000fd80003800000 */
[----:B------:R-:W-:Y:S05]  /*10110*/  @P0 BRA `(.L_x_1364) ;  /* 0x00000000001c0947 */ /* 0x000fea0003800000 */
[----:B------:R-:W-:Y:S02]  /*10120*/  ISETP.NE.AND P0, PT, R3, 0x1, PT ;  /* 0x000000010300780c */ /* 0x000fe40003f05270 */
[----:B------:R-:W-:-:S11]  /*10130*/  LOP3.LUT R7, RZ, R2, RZ, 0x33, !PT ;  /* 0x00000002ff077212 */ /* 0x000fd600078e33ff */
[----:B------:R-:W1:Y:S02]  /*10140*/  @P0 LDC.64 R4, c[0x0][0x9e8] ;  /* 0x00027a00ff040b82 */ /* 0x000e640000000a00 */
[----:B-1----:R-:W-:-:S05]  /*10150*/  @P0 IMAD.HI.U32 R4, R7, R4, RZ ;  /* 0x0000000407040227 */ /* 0x002fca00078e00ff */
[----:B------:R-:W-:-:S04]  /*10160*/  @P0 SHF.R.U32.HI R7, RZ, R5, R4 ;  /* 0x00000005ff070219 */ /* 0x000fc80000011604 */
[----:B------:R-:W-:Y:S01]  /*10170*/  LOP3.LUT R2, RZ, R7, RZ, 0x33, !PT ;  /* 0x00000007ff027212 */ /* 0x000fe200078e33ff */
[----:B------:R-:W-:Y:S06]  /*10180*/  BRA `(.L_x_1365) ;  /* 0x0000000000107947 */ /* 0x000fec0003800000 */
.L_x_1364:
[----:B------:R-:W-:-:S13]  /*10190*/  ISETP.NE.AND P0, PT, R3, 0x1, PT ;  /* 0x000000010300780c */ /* 0x000fda0003f05270 */
[----:B------:R-:W1:Y:S02]  /*101a0*/  @P0 LDC.64 R4, c[0x0][0x9e8] ;  /* 0x00027a00ff040b82 */ /* 0x000e640000000a00 */
[----:B-1----:R-:W-:-:S05]  /*101b0*/  @P0 IMAD.HI.U32 R4, R2, R4, RZ ;  /* 0x0000000402040227 */ /* 0x002fca00078e00ff */
[----:B------:R-:W-:-:S07]  /*101c0*/  @P0 SHF.R.U32.HI R2, RZ, R5, R4 ;  /* 0x00000005ff020219 */ /* 0x000fce0000011604 */
.L_x_1365:
[----:B------:R-:W-:Y:S05]  /*101d0*/  BSYNC B0 ;  /* 0x0000000000007941 */ /* 0x000fea0003800000 */
.L_x_1363:
[----:B------:R-:W-:-:S05]  /*101e0*/  IMAD R3, R2, R3, RZ ;  /* 0x0000000302037224 */ /* 0x000fca00078e02ff */
[----:B------:R-:W-:-:S07]  /*101f0*/  VIMNMX R0, R0, R3, !PT ;  /* 0x0000000300007248 */ /* 0x000fce0007fe0100 */
.L_x_1362:
[----:B------:R-:W-:Y:S01]  /*10200*/  IMAD.HI R0, R0, 0x2aaaaaab, RZ ;  /* 0x2aaaaaab00007827 */ /* 0x000fe200078e02ff */
[----:B------:R-:W-:Y:S04]  /*10210*/  BSSY B7, `(.L_x_1366) ;  /* 0x0000377000077945 */ /* 0x000fe80003800000 */
[----:B------:R-:W-:-:S04]  /*10220*/  SHF.R.U32.HI R3, RZ, 0x1f, R0 ;  /* 0x0000001fff037819 */ /* 0x000fc80000011600 */
[----:B------:R-:W-:-:S04]  /*10230*/  LEA.HI.SX32 R3, R0, R3, 0x1c ;  /* 0x0000000300037211 */ /* 0x000fc800078fe2ff */
[----:B------:R-:W-:-:S04]  /*10240*/  VIMNMX R37, RZ, R3, !PT ;  /* 0x00000003ff257248 */ /* 0x000fc80007fe0100 */
[----:B------:R-:W-:-:S13]  /*10250*/  ISETP.GT.AND P0, PT, R23, R37, PT ;  /* 0x000000251700720c */ /* 0x000fda0003f04270 */
        /* <DEDUP_REMOVED lines=8> */
[----:B------:R-:W1:Y:S08]  /*102e0*/  FLO.U32 R0, UR4 ;  /* 0x0000000400007d00 */ /* 0x000e7000080e0000 */
[----:B------:R-:W2:Y:S01]  /*102f0*/  POPC R5, UR4 ;  /* 0x0000000400057d09 */ /* 0x000ea20008000000 */
[----:B-1----:R-:W-:-:S13]  /*10300*/  ISETP.EQ.U32.AND P0, PT, R0, R7, PT ;  /* 0x000000070000720c */ /* 0x002fda0003f02070 */
[----:B--2---:R-:W2:Y:S01]  /*10310*/  @P0 ATOMG.E.ADD.STRONG.GPU PT, R3, desc[UR36][R2.64], R5 ;  /* 0x00000005020309a8 */ /* 0x004ea200081ee1e4 */
[----:B------:R-:W1:Y:S02]  /*10320*/  S2R R4, SR_LTMASK ;  /* 0x0000000000047919 */ /* 0x000e640000003900 */
[----:B-1----:R-:W-:-:S04]  /*10330*/  LOP3.LUT R4, R4, UR4, RZ, 0xc0, !PT ;  /* 0x0000000404047c12 */ /* 0x002fc8000f8ec0ff */
[----:B------:R-:W1:Y:S01]  /*10340*/  POPC R7, R4 ;  /* 0x0000000400077309 */ /* 0x000e620000000000 */
[----:B--2---:R-:W1:Y:S02]  /*10350*/  SHFL.IDX PT, R0, R3, R0, 0x1f ;  /* 0x00001f0003007589 */ /* 0x004e6400000e0000 */
[----:B-1----:R-:W-:Y:S01]  /*10360*/  IADD3 R16, R0, UR39, R7 ;  /* 0x0000002700107c10 */ /* 0x002fe2000fffe007 */
[----:B------:R-:W-:Y:S06]  /*10370*/  BRA `(.L_x_1368) ;  /* 0x0000003400807947 */ /* 0x000fec0003800000 */
.L_x_1367:
        /* <DEDUP_REMOVED lines=8> */
[----:B------:R-:W-:Y:S02]  /*10400*/  IMAD.U32 R4, RZ, RZ, UR6 ;  /* 0x00000006ff047e24 */ /* 0x000fe4000f8e00ff */
[----:B------:R-:W1:Y:S01]  /*10410*/  LDC.64 R2, c[0x4][R2] ;  /* 0x0100000002027b82 */ /* 0x000e620000000a00 */
        /* <DEDUP_REMOVED lines=9> */
[----:B01----:R-:W-:Y:S05]  /*104b0*/  CALL.ABS.NOINC R2 ;  /* 0x0000000002007343 */ /* 0x003fea0003c00000 */
.L_x_1370:
[----:B------:R-:W-:Y:S05]  /*104c0*/  BSYNC B6 ;  /* 0x0000000000067941 */ /* 0x000fea0003800000 */
.L_x_1369:
        /* <DEDUP_REMOVED lines=9> */
[----:B------:R-:W-:Y:S02]  /*10560*/  IMAD.U32 R4, RZ, RZ, UR6 ;  /* 0x00000006ff047e24 */ /* 0x000fe4000f8e00ff */
[----:B------:R-:W-:Y:S02]  /*10570*/  IMAD.U32 R5, RZ, RZ, UR7 ;  /* 0x00000007ff057e24 */ /* 0x000fe4000f8e00ff */
[----:B------:R-:W-:Y:S02]  /*10580*/  IMAD.U32 R6, RZ, RZ, UR8 ;  /* 0x00000008ff067e24 */ /* 0x000fe4000f8e00ff */
[----:B------:R-:W-:-:S02]  /*10590*/  IMAD.U32 R7, RZ, RZ, UR9 ;  /* 0x00000009ff077e24 */ /* 0x000fc4000f8e00ff */
[----:B------:R-:W-:Y:S02]  /*105a0*/  IMAD.U32 R10, RZ, RZ, UR4 ;  /* 0x00000004ff0a7e24 */ /* 0x000fe4000f8e00ff */
[----:B------:R-:W-:Y:S02]  /*105b0*/  IMAD.U32 R11, RZ, RZ, UR5 ;  /* 0x00000005ff0b7e24 */ /* 0x000fe4000f8e00ff */
[----:B------:R-:W-:Y:S02]  /*105c0*/  IMAD.MOV.U32 R8, RZ, RZ, 0x70 ;  /* 0x00000070ff087424 */ /* 0x000fe400078e00ff */
[----:B------:R-:W-:Y:S02]  /*105d0*/  IMAD.MOV.U32 R12, RZ, RZ, 0x1 ;  /* 0x00000001ff0c7424 */ /* 0x000fe400078e00ff */
[----:B-1----:R-:W-:-:S07]  /*105e0*/  IMAD.MOV.U32 R13, RZ, RZ, RZ ;  /* 0x000000ffff0d7224 */ /* 0x002fce00078e00ff */
[----:B------:R-:W-:-:S07]  /*105f0*/  LEPC R20, `(.L_x_1373) ;  /* 0x000000001014794e */ /* 0x000fce0000000000 */
[----:B0-2---:R-:W-:Y:S05]  /*10600*/  CALL.ABS.NOINC R2 ;  /* 0x0000000002007343 */ /* 0x005fea0003c00000 */
.L_x_1373:
[----:B------:R0:W1:Y:S01]  /*10610*/  LDC.64 R2, c[0x4][R17] ;  /* 0x0100000011027b82 */ /* 0x0000620000000a00 */
[----:B------:R-:W-:Y:S01]  /*10620*/  ULDC.64 UR6, c[0x4][0xf0] ;  /* 0x01003c0000067ab9 */ /* 0x000fe20000000a00 */
[----:B------:R-:W-:Y:S01]  /*10630*/  ULDC.64 UR8, c[0x4][0xf8] ;  /* 0x01003e0000087ab9 */ /* 0x000fe20000000a00 */
[----:B------:R-:W-:Y:S01]  /*10640*/  ULDC.64 UR4, c[0x4][0x80] ;  /* 0x0100200000047ab9 */ /* 0x000fe20000000a00 */
        /* <DEDUP_REMOVED lines=8> */
[----:B0-----:R-:W-:-:S07]  /*106d0*/  IMAD.MOV.U32 R13, RZ, RZ, RZ ;  /* 0x000000ffff0d7224 */ /* 0x001fce00078e00ff */
[----:B------:R-:W-:-:S07]  /*106e0*/  LEPC R20, `(.L_x_1372) ;  /* 0x000000001014794e */ /* 0x000fce0000000000 */
[----:B-1----:R-:W-:Y:S05]  /*106f0*/  CALL.ABS.NOINC R2 ;  /* 0x0000000002007343 */ /* 0x002fea0003c00000 */
.L_x_1372:
[----:B------:R-:W-:Y:S05]  /*10700*/  BSYNC B6 ;  /* 0x0000000000067941 */ /* 0x000fea0003800000 */
.L_x_1371:
[----:B------:R-:W1:Y:S01]  /*10710*/  S2R R2, SR_TID.X ;  /* 0x0000000000027919 */ /* 0x000e620000002100 */
[----:B------:R-:W-:Y:S01]  /*10720*/  ULDC.64 UR4, c[0x0][0x9f8] ;  /* 0x00027e0000047ab9 */ /* 0x000fe20000000a00 */
[----:B------:R-:W-:Y:S01]  /*10730*/  IMAD.MOV.U32 R31, RZ, RZ, R19 ;  /* 0x000000ffff1f7224 */ /* 0x000fe200078e0013 */
[----:B------:R-:W-:Y:S01]  /*10740*/  ISETP.NE.U32.AND P0, PT, RZ, UR4, PT ;  /* 0x00000004ff007c0c */ /* 0x000fe2000bf05070 */
[----:B------:R-:W2:Y:S01]  /*10750*/  S2R R21, SR_TID.X ;  /* 0x0000000000157919 */ /* 0x000ea20000002100 */
[----:B------:R-:W3:Y:S01]  /*10760*/  LDC R8, c[0x0][0x430] ;  /* 0x00010c00ff087b82 */ /* 0x000ee20000000800 */
[----:B------:R-:W-:Y:S01]  /*10770*/  IMAD.MOV.U32 R20, RZ, RZ, R24 ;  /* 0x000000ffff147224 */ /* 0x000fe200078e0018 */
[----:B------:R-:W-:Y:S01]  /*10780*/  ISETP.NE.AND.EX P0, PT, RZ, UR5, PT, P0 ;  /* 0x00000005ff007c0c */ /* 0x000fe2000bf05300 */
[----:B------:R-:W-:Y:S01]  /*10790*/  ULDC UR4, c[0x0][0x320] ;  /* 0x0000c80000047ab9 */ /* 0x000fe20000000800 */
[----:B-1----:R-:W-:-:S11]  /*107a0*/  LOP3.LUT R17, R2, 0x7f, RZ, 0xc0, !PT ;  /* 0x0000007f02117812 */ /* 0x002fd600078ec0ff */
[----:B------:R-:W1:Y:S01]  /*107b0*/  @P0 LDC.64 R2, c[0x0][0x9f8] ;  /* 0x00027e00ff020b82 */ /* 0x000e620000000a00 */
[----:B---3--:R-:W-:Y:S02]  /*107c0*/  ISETP.NE.AND P1, PT, R8, 0x1, PT ;  /* 0x000000010800780c */ /* 0x008fe40003f25270 */
[----:B------:R-:W-:Y:S01]  /*107d0*/  SHF.R.U32.HI R24, RZ, 0x3, R17 ;  /* 0x00000003ff187819 */ /* 0x000fe20000011611 */
[----:B-1----:R-:W-:-:S10]  /*107e0*/  @P0 IMAD.WIDE R2, R19, 0x4, R2 ;  /* 0x0000000413020825 */ /* 0x002fd400078e0202 */
[----:B------:R-:W1:Y:S01]  /*107f0*/  @P1 LDC R7, c[0x0][0x434] ;  /* 0x00010d00ff071b82 */ /* 0x000e620000000800 */
[----:B------:R3:W4:Y:S01]  /*10800*/  @P0 LDG.E R31, desc[UR36][R2.64] ;  /* 0x00000024021f0981 */ /* 0x000722000c1e1900 */
[----:B--2---:R-:W-:Y:S01]  /*10810*/  IMAD.SHL.U32 R17, R21, 0x10, RZ ;  /* 0x0000001015117824 */ /* 0x004fe200078e00ff */
[----:B------:R-:W-:-:S05]  /*10820*/  LOP3.LUT R20, R20, 0xffffffdf, RZ, 0xc0, !PT ;  /* 0xffffffdf14147812 */ /* 0x000fca00078ec0ff */
[----:B------:R-:W2:Y:S01]  /*10830*/  @P1 LDC R5, c[0x0][0x438] ;  /* 0x00010e00ff051b82 */ /* 0x000ea20000000800 */
[----:B------:R-:W-:Y:S01]  /*10840*/  LOP3.LUT R17, R24, 0x70, R17, 0xf8, !PT ;  /* 0x0000007018117812 */ /* 0x000fe200078ef811 */
[----:B------:R-:W-:Y:S01]  /*10850*/  VIADD R24, R23, 0xffffffff ;  /* 0xffffffff17187836 */ /* 0x000fe20000000000 */
[----:B------:R-:W-:Y:S01]  /*10860*/  @P1 LOP3.LUT R20, R20, 0x20, RZ, 0xfc, !PT ;  /* 0x0000002014141812 */ /* 0x000fe200078efcff */
[----:B0-----:R-:W0:Y:S02]  /*10870*/  S2R R23, SR_TID.X ;  /* 0x0000000000177919 */ /* 0x001e240000002100 */
[----:B------:R-:W-:-:S05]  /*10880*/  IMAD R0, R24, 0x60, R17 ;  /* 0x0000006018007824 */ /* 0x000fca00078e0211 */
[C---:B------:R-:W-:Y:S01]  /*10890*/  ISETP.GE.AND P0, PT, R0.reuse, R35, PT ;  /* 0x000000230000720c */ /* 0x040fe20003f06270 */
[----:B------:R-:W-:-:S03]  /*108a0*/  IMAD.IADD R0, R0, 0x1, R36 ;  /* 0x0000000100007824 */ /* 0x000fc600078e0224 */
[----:B------:R-:W-:Y:S01]  /*108b0*/  ISETP.GT.U32.OR P0, PT, R17, 0x5f, P0 ;  /* 0x0000005f1100780c */ /* 0x000fe20000704470 */
[----:B-1----:R-:W-:-:S04]  /*108c0*/  @P1 IMAD.HI.U32 R6, R0, R7, RZ ;  /* 0x0000000700061227 */ /* 0x002fc800078e00ff */
[----:B------:R-:W-:Y:S01]  /*108d0*/  IMAD.MOV.U32 R4, RZ, RZ, R0 ;  /* 0x000000ffff047224 */ /* 0x000fe200078e0000 */
[----:B--2---:R-:W-:-:S07]  /*108e0*/  @P1 SHF.R.U32.HI R4, RZ, R5, R6 ;  /* 0x00000005ff041219 */ /* 0x004fce0000011606 */
[----:B---3--:R-:W1:Y:S01]  /*108f0*/  @!P0 LDC.64 R2, c[0x0][0x428] ;  /* 0x00010a00ff028b82 */ /* 0x008e620000000a00 */
[----:B------:R-:W-:-:S04]  /*10900*/  IMAD.MOV R5, RZ, RZ, -R4 ;  /* 0x000000ffff057224 */ /* 0x000fc800078e0a04 */
[----:B------:R-:W-:Y:S01]  /*10910*/  IMAD R0, R8, R5, R0 ;  /* 0x0000000508007224 */ /* 0x000fe200078e0200 */
[----:B------:R-:W-:Y:S01]  /*10920*/  @!P0 SHF.R.S32.HI R5, RZ, 0x1f, R4 ;  /* 0x0000001fff058819 */ /* 0x000fe20000011404 */
[----:B0-----:R-:W-:-:S05]  /*10930*/  IMAD.SHL.U32 R23, R23, 0x8, RZ ;  /* 0x0000000817177824 */ /* 0x001fca00078e00ff */
[----:B------:R-:W-:-:S04]  /*10940*/  LOP3.LUT R23, R23, 0x38, RZ, 0xc0, !PT ;  /* 0x0000003817177812 */ /* 0x000fc800078ec0ff */
[C---:B------:R-:W-:Y:S02]  /*10950*/  LOP3.LUT R9, R23.reuse, 0x40, RZ, 0xfc, !PT ;  /* 0x0000004017097812 */ /* 0x040fe400078efcff */
[----:B------:R-:W-:Y:S02]  /*10960*/  ISETP.GE.AND P1, PT, R23, UR4, PT ;  /* 0x0000000417007c0c */ /* 0x000fe4000bf26270 */
[----:B------:R-:W-:Y:S01]  /*10970*/  ISETP.GE.AND P2, PT, R9, UR4, PT ;  /* 0x0000000409007c0c */ /* 0x000fe2000bf46270 */
[----:B------:R-:W-:Y:S01]  /*10980*/  ULDC UR4, c[0x0][0x2f4] ;  /* 0x0000bd0000047ab9 */ /* 0x000fe20000000800 */
[----:B------:R-:W-:Y:S02]  /*10990*/  SEL R28, RZ, 0x1, P1 ;  /* 0x00000001ff1c7807 */ /* 0x000fe40000800000 */
[----:B------:R-:W-:Y:S02]  /*109a0*/  LOP3.LUT R20, R20, 0xfffffffb, RZ, 0xc0, !PT ;  /* 0xfffffffb14147812 */ /* 0x000fe400078ec0ff */
[----:B------:R-:W-:Y:S01]  /*109b0*/  LOP3.LUT R8, R23, 0x80, RZ, 0xfc, !PT ;  /* 0x0000008017087812 */ /* 0x000fe200078efcff */
[----:B------:R-:W-:Y:S01]  /*109c0*/  UMOV UR5, 0xffffffff ;  /* 0xffffffff00057882 */ /* 0x000fe20000000000 */
[----:B----4-:R-:W-:Y:S01]  /*109d0*/  SHF.R.S32.HI R6, RZ, 0x1f, R31 ;  /* 0x0000001fff067819 */ /* 0x010fe2000001141f */
[----:B-1----:R-:W-:-:S04]  /*109e0*/  @!P0 IMAD.WIDE.U32 R4, R31, R2, R4 ;  /* 0x000000021f048225 */ /* 0x002fc800078e0004 */
[----:B------:R0:W-:Y:S02]  /*109f0*/  STL [R1+0x4], R6 ;  /* 0x0000040601007387 */ /* 0x0001e40000100800 */
[----:B0-----:R-:W-:Y:S01]  /*10a00*/  @!P0 IMAD R6, R6, R2, RZ ;  /* 0x0000000206068224 */ /* 0x001fe200078e02ff */
[----:B------:R-:W-:-:S03]  /*10a10*/  SEL R2, RZ, 0xffffffff, P2 ;  /* 0xffffffffff027807 */ /* 0x000fc60001000000 */
[----:B------:R-:W-:Y:S02]  /*10a20*/  @!P0 IMAD R6, R31, R3, R6 ;  /* 0x000000031f068224 */ /* 0x000fe400078e0206 */
[----:B------:R-:W-:Y:S01]  /*10a30*/  IMAD.SHL.U32 R3, R2, 0x2, RZ ;  /* 0x0000000202037824 */ /* 0x000fe200078e00ff */
[----:B------:R-:W-:Y:S01]  /*10a40*/  ISETP.GE.AND P2, PT, R23, UR4, PT ;  /* 0x0000000417007c0c */ /* 0x000fe2000bf46270 */
[----:B------:R-:W-:-:S03]  /*10a50*/  @!P0 IMAD.IADD R6, R5, 0x1, R6 ;  /* 0x0000000105068824 */ /* 0x000fc600078e0206 */
[----:B------:R-:W-:Y:S02]  /*10a60*/  LOP3.LUT R28, R3, 0x2, R28, 0xe2, !PT ;  /* 0x00000002031c7812 */ /* 0x000fe400078ee21c */
[----:B------:R-:W0:Y:S07]  /*10a70*/  @!P0 LDC.64 R2, c[0x0][0x418] ;  /* 0x00010600ff028b82 */ /* 0x000e2e0000000a00 */
[----:B------:R-:W-:Y:S02]  /*10a80*/  @P2 LOP3.LUT R20, R20, 0x4, RZ, 0xfc, !PT ;  /* 0x0000000414142812 */ /* 0x000fe400078efcff */
[----:B0-----:R-:W-:-:S04]  /*10a90*/  @!P0 LEA R2, P1, R4, R2, 0x2 ;  /* 0x0000000204028211 */ /* 0x001fc800078210ff */
[----:B------:R-:W-:Y:S01]  /*10aa0*/  @!P0 LEA.HI.X R3, R4, R3, R6, 0x2, P1 ;  /* 0x0000000304038211 */ /* 0x000fe200008f1406 */
[----:B------:R-:W-:Y:S01]  /*10ab0*/  IMAD.MOV.U32 R4, RZ, RZ, RZ ;  /* 0x000000ffff047224 */ /* 0x000fe200078e00ff */
[----:B------:R-:W-:Y:S02]  /*10ac0*/  ISETP.GE.AND P1, PT, R9, UR4, PT ;  /* 0x0000000409007c0c */ /* 0x000fe4000bf26270 */
[----:B------:R-:W-:-:S03]  /*10ad0*/  LOP3.LUT R20, R20, 0xfffffffd, RZ, 0xc0, !PT ;  /* 0xfffffffd14147812 */ /* 0x000fc600078ec0ff */
[----:B------:R0:W5:Y:S01]  /*10ae0*/  @!P0 LDG.E R4, desc[UR36][R2.64] ;  /* 0x0000002402048981 */ /* 0x000162000c1e1900 */
[----:B------:R-:W-:-:S07]  /*10af0*/  ISETP.GE.AND P0, PT, R8, UR4, PT ;  /* 0x0000000408007c0c */ /* 0x000fce000bf06270 */
[----:B------:R-:W-:Y:S01]  /*10b00*/  @P1 LOP3.LUT R20, R20, 0x2, RZ, 0xfc, !PT ;  /* 0x0000000214141812 */ /* 0x000fe200078efcff */
[----:B0-----:R-:W-:-:S03]  /*10b10*/  IMAD.U32 R2, RZ, RZ, UR38 ;  /* 0x00000026ff027e24 */ /* 0x001fc6000f8e00ff */
[----:B------:R-:W-:-:S04]  /*10b20*/  LOP3.LUT R20, R20, 0xfffffffe, RZ, 0xc0, !PT ;  /* 0xfffffffe14147812 */ /* 0x000fc800078ec0ff */
[----:B------:R-:W-:-:S05]  /*10b30*/  @P0 LOP3.LUT R20, R20, 0x1, RZ, 0xfc, !PT ;  /* 0x0000000114140812 */ /* 0x000fca00078efcff */
[----:B------:R0:W-:Y:S01]  /*10b40*/  STL [R1], R20 ;  /* 0x0000001401007387 */ /* 0x0001e20000100800 */
[----:B------:R-:W-:Y:S05]  /*10b50*/  BRA.DIV UR5, `(.L_x_1374) ;  /* 0x00000042055c7947 */ /* 0x000fea000b800000 */
.L_x_1442:
[----:B------:R-:W-:Y:S01]  /*10b60*/  ISETP.NE.AND P0, PT, R2, 0x3, PT ;  /* 0x000000030200780c */ /* 0x000fe20003f05270 */
[----:B------:R-:W-:Y:S01]  /*10b70*/  IMAD.MOV.U32 R3, RZ, RZ, R20 ;  /* 0x000000ffff037224 */ /* 0x000fe200078e0014 */
[----:B------:R-:W-:Y:S02]  /*10b80*/  ISETP.GT.U32.AND P1, PT, R17, 0x5f, PT ;  /* 0x0000005f1100780c */ /* 0x000fe40003f24070 */
[----:B------:R-:W-:Y:S02]  /*10b90*/  SHF.R.S32.HI R30, RZ, 0x1f, R18 ;  /* 0x0000001fff1e7819 */ /* 0x000fe40000011412 */
[----:B------:R-:W-:-:S07]  /*10ba0*/  LOP3.LUT R3, R3, 0xffffffef, RZ, 0xc0, !PT ;  /* 0xffffffef03037812 */ /* 0x000fce00078ec0ff */
[----:B------:R-:W-:-:S04]  /*10bb0*/  @P0 LOP3.LUT R3, R3, 0x10, RZ, 0xfc, !PT ;  /* 0x0000001003030812 */ /* 0x000fc800078efcff */
[----:B------:R-:W-:-:S04]  /*10bc0*/  LOP3.LUT R3, R3, 0xfffffff7, RZ, 0xc0, !PT ;  /* 0xfffffff703037812 */ /* 0x000fc800078ec0ff */
[----:B------:R-:W-:-:S05]  /*10bd0*/  @P1 LOP3.LUT R3, R3, 0x8, RZ, 0xfc, !PT ;  /* 0x0000000803031812 */ /* 0x000fca00078efcff */
[----:B------:R1:W-:Y:S01]  /*10be0*/  STL [R1], R3 ;  /* 0x0000000301007387 */ /* 0x0003e20000100800 */
[----:B------:R-:W-:Y:S05]  /*10bf0*/  @!P0 BRA `(.L_x_1375) ;  /* 0x0000000000048947 */ /* 0x000fea0003800000 */
[----:B------:R-:W-:Y:S01]  /*10c00*/  BPT.TRAP 0x1 ;  /* 0x000000040000795c */ /* 0x000fe20000300000 */
.L_x_1375:
[----:B------:R-:W-:Y:S01]  /*10c10*/  SHF.R.S32.HI R5, RZ, 0x1f, R0 ;  /* 0x0000001fff057819 */ /* 0x000fe20000011400 */
[----:B------:R-:W-:Y:S01]  /*10c20*/  ULDC.64 UR4, c[0x0][0x328] ;  /* 0x0000ca0000047ab9 */ /* 0x000fe20000000a00 */
[----:B------:R-:W-:Y:S03]  /*10c30*/  BSSY B0, `(.L_x_1376) ;  /* 0x0000017000007945 */ /* 0x000fe60003800000 */
[----:B-1----:R-:W-:-:S04]  /*10c40*/  IMAD R3, R5, UR4, RZ ;  /* 0x0000000405037c24 */ /* 0x002fc8000f8e02ff */
[C---:B------:R-:W-:Y:S02]  /*10c50*/  IMAD R6, R0.reuse, UR5, R3 ;  /* 0x0000000500067c24 */ /* 0x040fe4000f8e0203 */
[----:B------:R-:W-:Y:S01]  /*10c60*/  IMAD.WIDE.U32 R2, R0, UR4, RZ ;  /* 0x0000000400027c25 */ /* 0x000fe2000f8e00ff */
        /* <DEDUP_REMOVED lines=14> */
[----:B------:R-:W-:Y:S01]  /*10d50*/  LEA.HI.X R23, R2, UR5, R7, 0x1, P0 ;  /* 0x0000000502177c11 */ /* 0x000fe200080f0c07 */
[----:B------:R-:W-:Y:S01]  /*10d60*/  IMAD R7, R25, 0x8, R22 ;  /* 0x0000000819077824 */ /* 0x000fe200078e0216 */
[----:B------:R-:W-:-:S04]  /*10d70*/  SHF.L.U32 R2, R27, 0x1f, RZ ;  /* 0x0000001f1b027819 */ /* 0x000fc800000006ff */
[----:B------:R-:W1:Y:S02]  /*10d80*/  SYNCS.PHASECHK.TRANS64.TRYWAIT P0, [R7+URZ+0x2a840], R2 ;  /* 0x02a84002070075a7 */ /* 0x000e64000800017f */
[----:B-1----:R-:W-:Y:S05]  /*10d90*/  @!P0 BRA `(.L_x_1377) ;  /* 0x0000003c00fc8947 */ /* 0x002fea0003800000 */
.L_x_1443:
[----:B------:R-:W-:Y:S05]  /*10da0*/  BSYNC B0 ;  /* 0x0000000000007941 */ /* 0x000fea0003800000 */
.L_x_1376:
[----:B------:R-:W2:Y:S01]  /*10db0*/  LDL R3, [R1] ;  /* 0x0000000001037983 */ /* 0x000ea20000100800 */
[----:B------:R-:W-:Y:S02]  /*10dc0*/  ULDC.64 UR4, c[0x0][0x300] ;  /* 0x0000c00000047ab9 */ /* 0x000fe40000000a00 */
[----:B------:R-:W-:Y:S01]  /*10dd0*/  IMAD R5, R5, UR4, RZ ;  /* 0x0000000405057c24 */ /* 0x000fe2000f8e02ff */
[----:B------:R-:W3:Y:S03]  /*10de0*/  S2R R8, SR_TID.X ;  /* 0x0000000000087919 */ /* 0x000ee60000002100 */
[----:B------:R-:W-:Y:S01]  /*10df0*/  IMAD R5, R0, UR5, R5 ;  /* 0x0000000500057c24 */ /* 0x000fe2000f8e0205 */
[----:B---3--:R-:W-:-:S04]  /*10e00*/  LOP3.LUT R8, R8, 0x7f, RZ, 0xc0, !PT ;  /* 0x0000007f08087812 */ /* 0x008fc800078ec0ff */
[----:B------:R-:W-:Y:S02]  /*10e10*/  SHF.R.U32.HI R9, RZ, 0x3, R8 ;  /* 0x00000003ff097819 */ /* 0x000fe40000011608 */
[----:B------:R-:W3:Y:S01]  /*10e20*/  S2R R8, SR_TID.X ;  /* 0x0000000000087919 */ /* 0x000ee20000002100 */
[C---:B--2---:R-:W-:Y:S02]  /*10e30*/  LOP3.LUT P4, RZ, R3.reuse, 0x4, RZ, 0xc0, !PT ;  /* 0x0000000403ff7812 */ /* 0x044fe4000788c0ff */
[C---:B------:R-:W-:Y:S02]  /*10e40*/  LOP3.LUT P3, RZ, R3.reuse, 0x2, RZ, 0xc0, !PT ;  /* 0x0000000203ff7812 */ /* 0x040fe4000786c0ff */
[----:B------:R-:W-:Y:S01]  /*10e50*/  LOP3.LUT P2, RZ, R3, 0x1, RZ, 0xc0, !PT ;  /* 0x0000000103ff7812 */ /* 0x000fe2000784c0ff */
[----:B-1----:R-:W-:Y:S01]  /*10e60*/  IMAD.WIDE.U32 R2, R0, UR4, RZ ;  /* 0x0000000400027c25 */ /* 0x002fe2000f8e00ff */
[----:B------:R-:W-:-:S03]  /*10e70*/  ULDC.64 UR4, c[0x0][0x310] ;  /* 0x0000c40000047ab9 */ /* 0x000fc60000000a00 */
[----:B------:R-:W-:Y:S02]  /*10e80*/  IMAD.IADD R3, R3, 0x1, R5 ;  /* 0x0000000103037824 */ /* 0x000fe400078e0205 */
[----:B------:R-:W-:Y:S02]  /*10e90*/  IMAD R6, R6, UR4, RZ ;  /* 0x0000000406067c24 */ /* 0x000fe4000f8e02ff */
[----:B------:R-:W-:-:S04]  /*10ea0*/  IMAD.WIDE.U32 R2, R4, UR4, R2 ;  /* 0x0000000404027c25 */ /* 0x000fc8000f8e0002 */
[----:B------:R-:W-:Y:S01]  /*10eb0*/  IMAD R6, R4, UR5, R6 ;  /* 0x0000000504067c24 */ /* 0x000fe2000f8e0206 */
[----:B------:R-:W-:Y:S01]  /*10ec0*/  ULDC.64 UR4, c[0x0][0x308] ;  /* 0x0000c20000047ab9 */ /* 0x000fe20000000a00 */
[----:B------:R-:W-:Y:S02]  /*10ed0*/  IMAD R5, R25, 0x4800, R32 ;  /* 0x0000480019057824 */ /* 0x000fe400078e0220 */
[----:B------:R-:W-:Y:S02]  /*10ee0*/  IMAD.IADD R3, R3, 0x1, R6 ;  /* 0x0000000103037824 */ /* 0x000fe400078e0206 */
[----:B------:R-:W-:Y:S02]  /*10ef0*/  IMAD R0, R30, UR4, RZ ;  /* 0x000000041e007c24 */ /* 0x000fe4000f8e02ff */
[----:B------:R-:W-:-:S04]  /*10f00*/  IMAD.WIDE.U32 R2, R18, UR4, R2 ;  /* 0x0000000412027c25 */ /* 0x000fc8000f8e0002 */
[----:B------:R-:W-:Y:S01]  /*10f10*/  IMAD R0, R18, UR5, R0 ;  /* 0x0000000512007c24 */ /* 0x000fe2000f8e0200 */
[----:B------:R-:W-:Y:S01]  /*10f20*/  ULDC.64 UR4, c[0x0][0x2e8] ;  /* 0x0000ba0000047ab9 */ /* 0x000fe20000000a00 */
[----:B------:R-:W-:Y:S01]  /*10f30*/  IMAD R6, R24, -0x60, R35 ;  /* 0xffffffa018067824 */ /* 0x000fe200078e0223 */
[----:B------:R-:W-:Y:S01]  /*10f40*/  LEA R4, P0, R2, UR4, 0x1 ;  /* 0x0000000402047c11 */ /* 0x000fe2000f8008ff */
[----:B------:R-:W-:Y:S01]  /*10f50*/  IMAD.IADD R0, R3, 0x1, R0 ;  /* 0x0000000103007824 */ /* 0x000fe200078e0200 */
[----:B------:R-:W-:Y:S01]  /*10f60*/  UMOV UR4, 0xffffffff ;  /* 0xffffffff00047882 */ /* 0x000fe20000000000 */
[----:B------:R-:W-:Y:S02]  /*10f70*/  IMAD.IADD R6, R6, 0x1, -R9 ;  /* 0x0000000106067824 */ /* 0x000fe400078e0a09 */
[----:B---3--:R-:W-:Y:S01]  /*10f80*/  IMAD.SHL.U32 R9, R8, 0x8, RZ ;  /* 0x0000000808097824 */ /* 0x008fe200078e00ff */
[----:B------:R-:W-:Y:S02]  /*10f90*/  LEA.HI.X R0, R2, UR5, R0, 0x1, P0 ;  /* 0x0000000502007c11 */ /* 0x000fe400080f0c00 */
[----:B------:R-:W-:-:S02]  /*10fa0*/  ISETP.GE.AND P0, PT, R6, 0x1, PT ;  /* 0x000000010600780c */ /* 0x000fc40003f06270 */
[----:B------:R-:W-:Y:S01]  /*10fb0*/  LOP3.LUT R9, R9, 0x38, RZ, 0xc0, !PT ;  /* 0x0000003809097812 */ /* 0x000fe200078ec0ff */
[----:B------:R-:W-:Y:S10]  /*10fc0*/  BRA.DIV UR4, `(.L_x_1378) ;  /* 0x0000003e04847947 */ /* 0x000ff4000b800000 */
[----:B------:R-:W1:Y:S01]  /*10fd0*/  SHFL.IDX PT, R3, R4, RZ, 0x181f ;  /* 0x00181fff04037589 */ /* 0x000e6200000e0000 */
[----:B------:R-:W-:-:S03]  /*10fe0*/  @P0 IMAD R8, R5, 0x2, R22 ;  /* 0x0000000205080824 */ /* 0x000fc600078e0216 */
[----:B------:R-:W2:Y:S01]  /*10ff0*/  SHFL.IDX PT, R2, R0, RZ, 0x181f ;  /* 0x00181fff00027589 */ /* 0x000ea200000e0000 */
[----:B-1----:R-:W-:-:S05]  /*11000*/  @P0 LEA R3, P1, R9, R3, 0x1 ;  /* 0x0000000309030211 */ /* 0x002fca00078208ff */
[----:B--2---:R-:W-:Y:S01]  /*11010*/  @P0 IMAD.X R2, RZ, RZ, R2, P1 ;  /* 0x000000ffff020224 */ /* 0x004fe200008e0602 */
        /* <DEDUP_REMOVED lines=8> */
[----:B-1----:R-:W1:Y:S01]  /*110a0*/  SHFL.IDX PT, R3, R4, 0x1, 0x181f ;  /* 0x00381f0004037f89 */ /* 0x002e6200000e0000 */
[----:B------:R-:W-:-:S03]  /*110b0*/  @P1 IMAD R8, R5, 0x2, R22 ;  /* 0x0000000205081824 */ /* 0x000fc600078e0216 */
[----:B------:R-:W2:Y:S01]  /*110c0*/  SHFL.IDX PT, R2, R0, 0x1, 0x181f ;  /* 0x00381f0000027f89 */ /* 0x000ea200000e0000 */
[----:B-1----:R-:W-:-:S05]  /*110d0*/  @P1 LEA R3, P0, R9, R3, 0x1 ;  /* 0x0000000309031211 */ /* 0x002fca00078008ff */
[----:B--2---:R-:W-:-:S05]  /*110e0*/  @P1 IMAD.X R2, RZ, RZ, R2, P0 ;  /* 0x000000ffff021224 */ /* 0x004fca00000e0602 */
[----:B------:R-:W-:-:S04]  /*110f0*/  @P1 LOP3.LUT R3, R3, R2, RZ, 0x3c, !PT ;  /* 0x0000000203031212 */ /* 0x000fc800078e3cff */
[----:B------:R-:W-:-:S04]  /*11100*/  @P1 LOP3.LUT R2, R3, R2, RZ, 0x3c, !PT ;  /* 0x0000000203021212 */ /* 0x000fc800078e3cff */
[----:B------:R-:W-:-:S05]  /*11110*/  @P1 LOP3.LUT R3, R3, R2, RZ, 0x3c, !PT ;  /* 0x0000000203031212 */ /* 0x000fca00078e3cff */
[----:B------:R-:W-:Y:S04]  /*11120*/  @P1 LDGSTS.E.BYPASS.LTC128B.128 [R8+0x18c00], desc[UR36][R2.64], !P4 ;  /* 0x18c0000002081fae */ /* 0x000fe8000e101d64 */
[----:B------:R-:W-:Y:S04]  /*11130*/  @P1 LDGSTS.E.BYPASS.LTC128B.128 [R8+0x1bc00], desc[UR36][R2.64+0x80], !P3 ;  /* 0x1bc0008002081fae */ /* 0x000fe8000d901d64 */
[----:B------:R1:W-:Y:S01]  /*11140*/  @P1 LDGSTS.E.BYPASS.LTC128B.128 [R8+0x1ec00], desc[UR36][R2.64+0x100], !P2 ;  /* 0x1ec0010002081fae */ /* 0x0003e2000d101d64 */
[----:B------:R-:W-:-:S03]  /*11150*/  ISETP.GE.AND P1, PT, R6, 0x21, PT ;  /* 0x000000210600780c */ /* 0x000fc60003f26270 */
[----:B-1----:R-:W1:Y:S10]  /*11160*/  SHFL.IDX PT, R3, R4, 0x2, 0x181f ;  /* 0x00581f0004037f89 */ /* 0x002e7400000e0000 */
[----:B------:R-:W-:Y:S01]  /*11170*/  @P1 IMAD R8, R5, 0x2, R22 ;  /* 0x0000000205081824 */ /* 0x000fe200078e0216 */
        /* <DEDUP_REMOVED lines=24> */
[----:B------:R-:W2:Y:S04]  /*11300*/  SHFL.IDX PT, R2, R0, 0x4, 0x181f ;  /* 0x00981f0000027f89 */ /* 0x000ea800000e0000 */
[----:B------:R-:W3:Y:S01]  /*11310*/  SHFL.IDX PT, R0, R0, 0x5, 0x181f ;  /* 0x00b81f0000007f89 */ /* 0x000ee200000e0000 */
[----:B-1----:R-:W-:-:S05]  /*11320*/  @P1 LEA R3, P0, R9, R3, 0x1 ;  /* 0x0000000309031211 */ /* 0x002fca00078008ff */
[----:B--2---:R-:W-:-:S05]  /*11330*/  @P1 IMAD.X R2, RZ, RZ, R2, P0 ;  /* 0x000000ffff021224 */ /* 0x004fca00000e0602 */
[----:B------:R-:W-:-:S04]  /*11340*/  @P1 LOP3.LUT R3, R3, R2, RZ, 0x3c, !PT ;  /* 0x0000000203031212 */ /* 0x000fc800078e3cff */
[----:B------:R-:W-:-:S04]  /*11350*/  @P1 LOP3.LUT R2, R3, R2, RZ, 0x3c, !PT ;  /* 0x0000000203021212 */ /* 0x000fc800078e3cff */
[----:B------:R-:W-:-:S05]  /*11360*/  @P1 LOP3.LUT R3, R3, R2, RZ, 0x3c, !PT ;  /* 0x0000000203031212 */ /* 0x000fca00078e3cff */
[----:B------:R-:W-:Y:S04]  /*11370*/  @P1 LDGSTS.E.BYPASS.LTC128B.128 [R8+0x1a400], desc[UR36][R2.64], !P4 ;  /* 0x1a40000002081fae */ /* 0x000fe8000e101d64 */
[----:B------:R-:W-:Y:S04]  /*11380*/  @P1 LDGSTS.E.BYPASS.LTC128B.128 [R8+0x1d400], desc[UR36][R2.64+0x80], !P3 ;  /* 0x1d40008002081fae */ /* 0x000fe8000d901d64 */
[----:B------:R1:W-:Y:S04]  /*11390*/  @P1 LDGSTS.E.BYPASS.LTC128B.128 [R8+0x20400], desc[UR36][R2.64+0x100], !P2 ;  /* 0x2040010002081fae */ /* 0x0003e8000d101d64 */
[----:B-1-3--:R1:W2:Y:S02]  /*113a0*/  SHFL.IDX PT, R2, R4, 0x5, 0x181f ;  /* 0x00b81f0004027f89 */ /* 0x00a2a400000e0000 */
.L_x_1457:
[----:B------:R-:W-:-:S13]  /*113b0*/  ISETP.GE.AND P0, PT, R6, 0x51, PT ;  /* 0x000000510600780c */ /* 0x000fda0003f06270 */
[----:B--2---:R-:W-:Y:S01]  /*113c0*/  @P0 LEA R2, P1, R9, R2, 0x1 ;  /* 0x0000000209020211 */ /* 0x004fe200078208ff */
        /* <DEDUP_REMOVED lines=10> */
.L_x_1379:
[----:B------:R-:W-:Y:S02]  /*11470*/  PLOP3.LUT P1, PT, P1, P0, PT, 0xa2, 0x0 ;  /* 0x000000000000781c */ /* 0x000fe40000f21472 */
[----:B------:R-:W-:-:S08]  /*11480*/  @P0 R2UR P1, UR4, R7 ;  /* 0x00000000070402ca */ /* 0x000fd00000020000 */
[----:B------:R-:W-:-:S05]  /*11490*/  @P0 PLOP3.LUT P0, PT, P1, PT, PT, 0x80, 0x0 ;  /* 0x000000000000081c */ /* 0x000fca0000f0f070 */
[----:B------:R-:W-:Y:S01]  /*114a0*/  @!P1 SYNCS.ARRIVE.TRANS64.RED.A0T1 RZ, [UR4+0x2a830], RZ ;  /* 0x02a830ffffff99a7 */ /* 0x000fe20008200404 */
[----:B------:R-:W-:Y:S07]  /*114b0*/  @!P1 ARRIVES.LDGSTSBAR.64.TRANSCNT [UR4+0x2a830] ;  /* 0x02a83000ff0099b0 */ /* 0x000fee0008000a84 */
[----:B------:R-:W-:Y:S05]  /*114c0*/  @P0 BRA.U.ANY `(.L_x_1379) ;  /* 0xfffffffd00e80947 */ /* 0x000fea000393ffff */
[----:B------:R-:W-:Y:S01]  /*114d0*/  NOP ;  /* 0x0000000000007918 */ /* 0x000fe20000000000 */
[----:B------:R-:W3:Y:S02]  /*114e0*/  LDL R0, [R1] ;  /* 0x0000000001007983 */ /* 0x000ee40000100800 */
[----:B---3--:R-:W-:-:S13]  /*114f0*/  LOP3.LUT P2, RZ, R0, 0x10, RZ, 0xc0, !PT ;  /* 0x0000001000ff7812 */ /* 0x008fda000784c0ff */
[----:B------:R-:W-:Y:S05]  /*11500*/  @!P2 BRA `(.L_x_1380) ;  /* 0x000000000004a947 */ /* 0x000fea0003800000 */
[----:B------:R-:W-:Y:S01]  /*11510*/  BPT.TRAP 0x1 ;  /* 0x000000040000795c */ /* 0x000fe20000300000 */
.L_x_1380:
[----:B------:R3:W-:Y:S02]  /*11520*/  SYNCS.ARRIVE.TRANS64.A1T0 RZ, [R7+URZ+0x2a830], RZ ;  /* 0x02a830ff07ff79a7 */ /* 0x0007e4000810003f */
[----:B------:R-:W-:Y:S05]  /*11530*/  WARPSYNC.ALL ;  /* 0x0000000000007948 */ /* 0x000fea0003800000 */
[----:B------:R-:W-:Y:S01]  /*11540*/  ULDC.64 UR4, c[0x0][0x298] ;  /* 0x0000a60000047ab9 */ /* 0x000fe20000000a00 */
[----:B--2---:R-:W-:Y:S01]  /*11550*/  VIADD R2, R22, 0xc400 ;  /* 0x0000c40016027836 */ /* 0x004fe20000000000 */
[----:B------:R-:W-:Y:S01]  /*11560*/  SHF.R.S32.HI R0, RZ, 0x1f, R34 ;  /* 0x0000001fff007819 */ /* 0x000fe20000011422 */
[----:B-1----:R-:W-:Y:S01]  /*11570*/  IMAD.WIDE.U32 R4, R34, UR4, RZ ;  /* 0x0000000422047c25 */ /* 0x002fe2000f8e00ff */
[----:B------:R-:W-:Y:S01]  /*11580*/  BSSY B6, `(.L_x_1381) ;  /* 0x0000018000067945 */ /* 0x000fe20003800000 */
[----:B------:R-:W-:Y:S01]  /*11590*/  BAR.SYNC.DEFER_BLOCKING 0x8, 0x180 ;  /* 0x0206000000007b1d */ /* 0x000fe20000010000 */
[----:B------:R-:W-:Y:S01]  /*115a0*/  LOP3.LUT P0, RZ, R2, 0x3ff, RZ, 0xc0, !PT ;  /* 0x000003ff02ff7812 */ /* 0x000fe2000780c0ff */
[----:B------:R-:W-:-:S04]  /*115b0*/  IMAD R3, R0, UR4, RZ ;  /* 0x0000000400037c24 */ /* 0x000fc8000f8e02ff */
[----:B------:R-:W-:Y:S01]  /*115c0*/  IMAD R0, R34, UR5, R3 ;  /* 0x0000000522007c24 */ /* 0x000fe2000f8e0203 */
[----:B------:R1:W-:Y:S03]  /*115d0*/  STL.64 [R1+0x8], R4 ;  /* 0x0000080401007387 */ /* 0x0003e60000100a00 */
[----:B------:R-:W-:-:S04]  /*115e0*/  IMAD.IADD R34, R5, 0x1, R0 ;  /* 0x0000000105227824 */ /* 0x000fc800078e0200 */
[----:B------:R-:W-:Y:S05]  /*115f0*/  @!P0 BRA `(.L_x_1382) ;  /* 0x0000000000408947 */ /* 0x000fea0003800000 */
[----:B------:R-:W-:Y:S01]  /*11600*/  MOV R2, 0x0 ;  /* 0x0000000000027802 */ /* 0x000fe20000000f00 */
[----:B------:R-:W-:Y:S01]  /*11610*/  ULDC.64 UR6, c[0x4][0xf0] ;  /* 0x01003c0000067ab9 */ /* 0x000fe20000000a00 */
[----:B------:R-:W-:Y:S01]  /*11620*/  ULDC.64 UR8, c[0x4][0xf8] ;  /* 0x01003e0000087ab9 */ /* 0x000fe20000000a00 */
[----:B------:R-:W-:Y:S01]  /*11630*/  ULDC.64 UR4, c[0x4][0x88] ;  /* 0x0100220000047ab9 */ /* 0x000fe20000000a00 */
[----:B-1----:R-:W-:Y:S02]  /*11640*/  IMAD.U32 R4, RZ, RZ, UR6 ;  /* 0x00000006ff047e24 */ /* 0x002fe4000f8e00ff */
[----:B------:R-:W1:Y:S01]  /*11650*/  LDC.64 R2, c[0x4][R2] ;  /* 0x0100000002027b82 */ /* 0x000e620000000a00 */
[----:B------:R-:W-:Y:S02]  /*11660*/  IMAD.U32 R5, RZ, RZ, UR7 ;  /* 0x00000007ff057e24 */ /* 0x000fe4000f8e00ff */
[----:B------:R-:W-:Y:S02]  /*11670*/  IMAD.U32 R6, RZ, RZ, UR8 ;  /* 0x00000008ff067e24 */ /* 0x000fe4000f8e00ff */
[----:B---3--:R-:W-:-:S02]  /*11680*/  IMAD.U32 R7, RZ, RZ, UR9 ;  /* 0x00000009ff077e24 */ /* 0x008fc4000f8e00ff */
[----:B------:R-:W-:Y:S02]  /*11690*/  IMAD.U32 R10, RZ, RZ, UR4 ;  /* 0x00000004ff0a7e24 */ /* 0x000fe4000f8e00ff */
[----:B------:R-:W-:Y:S02]  /*116a0*/  IMAD.U32 R11, RZ, RZ, UR5 ;  /* 0x00000005ff0b7e24 */ /* 0x000fe4000f8e00ff */
[----:B------:R-:W-:Y:S02]  /*116b0*/  IMAD.MOV.U32 R8, RZ, RZ, 0x70 ;  /* 0x00000070ff087424 */ /* 0x000fe400078e00ff */
[----:B------:R-:W-:Y:S02]  /*116c0*/  IMAD.MOV.U32 R12, RZ, RZ, 0x1 ;  /* 0x00000001ff0c7424 */ /* 0x000fe400078e00ff */
[----:B------:R-:W-:-:S07]  /*116d0*/  IMAD.MOV.U32 R13, RZ, RZ, RZ ;  /* 0x000000ffff0d7224 */ /* 0x000fce00078e00ff */
[----:B0-----:R-:W-:-:S07]  /*116e0*/  LEPC R20, `(.L_x_1382) ;  /* 0x000000001014794e */ /* 0x001fce0000000000 */
[----:B-1----:R-:W-:Y:S05]  /*116f0*/  CALL.ABS.NOINC R2 ;  /* 0x0000000002007343 */ /* 0x002fea0003c00000 */
.L_x_1382:
[----:B------:R-:W-:Y:S05]  /*11700*/  BSYNC B6 ;  /* 0x0000000000067941 */ /* 0x000fea0003800000 */
.L_x_1381:
[----:B0-----:R-:W2:Y:S01]  /*11710*/  LDL.LU.64 R20, [R1+0x8] ;  /* 0x0000080001147983 */ /* 0x001ea20000300a00 */
[----:B------:R-:W-:-:S03]  /*11720*/  ULDC.64 UR4, c[0x0][0x2d8] ;  /* 0x0000b60000047ab9 */ /* 0x000fc60000000a00 */
[----:B------:R-:W4:Y:S01]  /*11730*/  LDL R2, [R1] ;  /* 0x0000000001027983 */ /* 0x000f220000100800 */
[----:B------:R-:W-:Y:S02]  /*11740*/  IMAD R0, R30, UR4, RZ ;  /* 0x000000041e007c24 */ /* 0x000fe4000f8e02ff */
[----:B------:R-:W-:Y:S01]  /*11750*/  IMAD.MOV.U32 R3, RZ, RZ, R34 ;  /* 0x000000ffff037224 */ /* 0x000fe200078e0022 */
[----:B------:R-:W3:Y:S01]  /*11760*/  S2R R9, SR_TID.X ;  /* 0x0000000000097919 */ /* 0x000ee20000002100 */
[----:B-1----:R-:W-:Y:S01]  /*11770*/  IMAD R5, R18, UR5, R0 ;  /* 0x0000000512057c24 */ /* 0x002fe2000f8e0200 */
[----:B------:R-:W-:Y:S01]  /*11780*/  SHF.R.S32.HI R0, RZ, 0x1f, R19 ;  /* 0x0000001fff007819 */ /* 0x000fe20000011413 */
[----:B---3--:R-:W-:-:S05]  /*11790*/  IMAD.SHL.U32 R7, R9, 0x8, RZ ;  /* 0x0000000809077824 */ /* 0x008fca00078e00ff */
[----:B------:R-:W-:Y:S01]  /*117a0*/  LOP3.LUT R7, R7, 0x38, RZ, 0xc0, !PT ;  /* 0x0000003807077812 */ /* 0x000fe200078ec0ff */
[----:B--2---:R-:W0:Y:S01]  /*117b0*/  S2R R21, SR_TID.X ;  /* 0x0000000000157919 */ /* 0x004e220000002100 */
[----:B----4-:R-:W-:Y:S01]  /*117c0*/  LOP3.LUT P6, RZ, R2, 0x80, RZ, 0xc0, !PT ;  /* 0x0000008002ff7812 */ /* 0x010fe200078cc0ff */
[----:B------:R-:W-:Y:S02]  /*117d0*/  IMAD.MOV.U32 R2, RZ, RZ, R20 ;  /* 0x000000ffff027224 */ /* 0x000fe400078e0014 */
[----:B------:R-:W1:Y:S01]  /*117e0*/  LDC R20, c[0x0][0x448] ;  /* 0x00011200ff147b82 */ /* 0x000e620000000800 */
[----:B------:R-:W-:Y:S01]  /*117f0*/  SEL R0, R0, RZ, !P6 ;  /* 0x000000ff00007207 */ /* 0x000fe20007000000 */
[----:B------:R-:W-:Y:S01]  /*11800*/  IMAD.WIDE.U32 R2, R18, UR4, R2 ;  /* 0x0000000412027c25 */ /* 0x000fe2000f8e0002 */
[----:B------:R-:W-:Y:S01]  /*11810*/  SEL R4, R19, RZ, !P6 ;  /* 0x000000ff13047207 */ /* 0x000fe20007000000 */
[----:B------:R-:W-:Y:S02]  /*11820*/  ULDC.64 UR4, c[0x0][0x2e0] ;  /* 0x0000b80000047ab9 */ /* 0x000fe40000000a00 */
[----:B------:R-:W-:-:S02]  /*11830*/  IMAD.IADD R3, R3, 0x1, R5 ;  /* 0x0000000103037824 */ /* 0x000fc400078e0205 */
[----:B------:R-:W-:Y:S02]  /*11840*/  IMAD R0, R0, UR4, RZ ;  /* 0x0000000400007c24 */ /* 0x000fe4000f8e02ff */
[----:B------:R-:W-:-:S04]  /*11850*/  IMAD.WIDE.U32 R2, R4, UR4, R2 ;  /* 0x0000000404027c25 */ /* 0x000fc8000f8e0002 */
[----:B------:R-:W-:Y:S01]  /*11860*/  IMAD R0, R4, UR5, R0 ;  /* 0x0000000504007c24 */ /* 0x000fe2000f8e0200 */
[----:B------:R-:W-:-:S03]  /*11870*/  ULDC.64 UR4, c[0x0][0x2d0] ;  /* 0x0000b40000047ab9 */ /* 0x000fc60000000a00 */
[----:B------:R-:W-:Y:S01]  /*11880*/  IMAD.IADD R3, R3, 0x1, R0 ;  /* 0x0000000103037824 */ /* 0x000fe200078e0200 */
[----:B-1----:R-:W-:Y:S02]  /*11890*/  ISETP.NE.AND P6, PT, R20, 0x1, PT ;  /* 0x000000011400780c */ /* 0x002fe40003fc5270 */
[----:B------:R-:W1:Y:S01]  /*118a0*/  S2R R20, SR_TID.X ;  /* 0x0000000000147919 */ /* 0x000e620000002100 */
[----:B0-----:R-:W-:-:S04]  /*118b0*/  LOP3.LUT R21, R21, 0x7f, RZ, 0xc0, !PT ;  /* 0x0000007f15157812 */ /* 0x001fc800078ec0ff */
[----:B------:R-:W-:-:S06]  /*118c0*/  SHF.R.U32.HI R21, RZ, 0x3, R21 ;  /* 0x00000003ff157819 */ /* 0x000fcc0000011615 */
[----:B------:R-:W0:Y:S08]  /*118d0*/  @P6 LDC R6, c[0x0][0x44c] ;  /* 0x00011300ff066b82 */ /* 0x000e300000000800 */
[----:B------:R-:W2:Y:S01]  /*118e0*/  @P6 LDC R5, c[0x0][0x450] ;  /* 0x00011400ff056b82 */ /* 0x000ea20000000800 */
[----:B-1----:R-:W-:-:S05]  /*118f0*/  IMAD.SHL.U32 R20, R20, 0x10, RZ ;  /* 0x0000001014147824 */ /* 0x002fca00078e00ff */
[----:B------:R-:W-:Y:S01]  /*11900*/  LOP3.LUT R20, R21, 0x70, R20, 0xf8, !PT ;  /* 0x0000007015147812 */ /* 0x000fe200078ef814 */
[----:B------:R-:W-:-:S04]  /*11910*/  IMAD.SHL.U32 R21, R9, 0x8, RZ ;  /* 0x0000000809157824 */ /* 0x000fc800078e00ff */
[----:B------:R-:W-:Y:S01]  /*11920*/  IMAD.IADD R0, R20, 0x1, R26 ;  /* 0x0000000114007824 */ /* 0x000fe200078e021a */
[----:B------:R-:W-:Y:S02]  /*11930*/  LOP3.LUT R21, R21, 0x38, RZ, 0xc0, !PT ;  /* 0x0000003815157812 */ /* 0x000fe400078ec0ff */
[----:B------:R-:W-:Y:S01]  /*11940*/  LOP3.LUT R20, R9, 0x7f, RZ, 0xc0, !PT ;  /* 0x0000007f09147812 */ /* 0x000fe200078ec0ff */
[----:B0-----:R-:W-:Y:S01]  /*11950*/  @P6 IMAD.HI.U32 R6, R0, R6, RZ ;  /* 0x0000000600066227 */ /* 0x001fe200078e00ff */
[C---:B------:R-:W-:Y:S02]  /*11960*/  LOP3.LUT R8, R21.reuse, 0x40, RZ, 0xfc, !PT ;  /* 0x0000004015087812 */ /* 0x040fe400078efcff */
[----:B------:R-:W-:Y:S01]  /*11970*/  LOP3.LUT R9, R21, 0x80, RZ, 0xfc, !PT ;  /* 0x0000008015097812 */ /* 0x000fe200078efcff */
[----:B------:R-:W-:Y:S01]  /*11980*/  IMAD.MOV.U32 R4, RZ, RZ, R0 ;  /* 0x000000ffff047224 */ /* 0x000fe200078e0000 */
[----:B--2---:R-:W-:Y:S02]  /*11990*/  @P6 SHF.R.U32.HI R4, RZ, R5, R6 ;  /* 0x00000005ff046219 */ /* 0x004fe40000011606 */
[----:B------:R-:W0:Y:S03]  /*119a0*/  LDC R6, c[0x0][0x448] ;  /* 0x00011200ff067b82 */ /* 0x000e260000000800 */
[----:B------:R-:W-:-:S02]  /*119b0*/  IMAD.MOV R5, RZ, RZ, -R4 ;  /* 0x000000ffff057224 */ /* 0x000fc400078e0a04 */
[----:B------:R-:W-:-:S04]  /*119c0*/  IMAD.WIDE.U32 R2, R4, UR4, R2 ;  /* 0x0000000404027c25 */ /* 0x000fc8000f8e0002 */
[----:B0-----:R-:W-:Y:S01]  /*119d0*/  IMAD R0, R6, R5, R0 ;  /* 0x0000000506007224 */ /* 0x001fe200078e0200 */
[----:B------:R-:W-:-:S05]  /*119e0*/  SHF.R.S32.HI R5, RZ, 0x1f, R4 ;  /* 0x0000001fff057819 */ /* 0x000fca0000011404 */
[----:B------:R-:W-:-:S04]  /*119f0*/  IMAD R5, R5, UR4, RZ ;  /* 0x0000000405057c24 */ /* 0x000fc8000f8e02ff */
        /* <DEDUP_REMOVED lines=8> */
[C---:B------:R-:W-:Y:S01]  /*11a80*/  LEA R0, P0, R2.reuse, UR4, 0x1 ;  /* 0x0000000402007c11 */ /* 0x040fe2000f8008ff */
[----:B------:R-:W-:Y:S01]  /*11a90*/  IMAD.IADD R4, R3, 0x1, R5 ;  /* 0x0000000103047824 */ /* 0x000fe200078e0205 */
[----:B------:R-:W-:Y:S02]  /*11aa0*/  ULDC UR4, c[0x0][0x2b8] ;  /* 0x0000ae0000047ab9 */ /* 0x000fe40000000800 */
[----:B------:R-:W-:Y:S02]  /*11ab0*/  ISETP.GE.AND P3, PT, R7, UR4, PT ;  /* 0x0000000407007c0c */ /* 0x000fe4000bf66270 */
[----:B------:R-:W-:Y:S01]  /*11ac0*/  LEA.HI.X R4, R2, UR5, R4, 0x1, P0 ;  /* 0x0000000502047c11 */ /* 0x000fe200080f0c04 */
[----:B------:R-:W-:Y:S01]  /*11ad0*/  UMOV UR5, 0xffffffff ;  /* 0xffffffff00057882 */ /* 0x000fe20000000000 */
[----:B------:R-:W-:-:S02]  /*11ae0*/  ISETP.GE.AND P2, PT, R8, UR4, PT ;  /* 0x0000000408007c0c */ /* 0x000fc4000bf46270 */
[----:B------:R-:W-:Y:S02]  /*11af0*/  ISETP.GE.AND P0, PT, R9, UR4, PT ;  /* 0x0000000409007c0c */ /* 0x000fe4000bf06270 */
[----:B------:R-:W-:Y:S01]  /*11b00*/  SHF.R.U32.HI R8, RZ, 0x3, R20 ;  /* 0x00000003ff087819 */ /* 0x000fe20000011614 */
[----:B------:R-:W-:Y:S10]  /*11b10*/  BRA.DIV UR5, `(.L_x_1383) ;  /* 0x0000003a05d87947 */ /* 0x000ff4000b800000 */
[----:B------:R-:W0:Y:S01]  /*11b20*/  SHFL.IDX PT, R3, R0, RZ, 0x181f ;  /* 0x00181fff00037589 */ /* 0x000e2200000e0000 */
[----:B------:R-:W-:Y:S02]  /*11b30*/  IMAD R29, R29, R6, RZ ;  /* 0x000000061d1d7224 */ /* 0x000fe400078e02ff */
[----:B------:R-:W-:Y:S01]  /*11b40*/  IMAD.IADD R26, R8, 0x1, R26 ;  /* 0x00000001081a7824 */ /* 0x000fe200078e021a */
[----:B------:R-:W1:Y:S04]  /*11b50*/  SHFL.IDX PT, R2, R4, RZ, 0x181f ;  /* 0x00181fff04027589 */ /* 0x000e6800000e0000 */
[----:B------:R-:W-:Y:S01]  /*11b60*/  ISETP.GE.AND P1, PT, R26, R29, PT ;  /* 0x0000001d1a00720c */ /* 0x000fe20003f26270 */
[----:B------:R-:W-:-:S12]  /*11b70*/  SHFL.IDX PT, R14, R0, 0x7, 0x181f ;  /* 0x00f81f00000e7f89 */ /* 0x000fd800000e0000 */
[----:B0-----:R-:W-:-:S05]  /*11b80*/  @!P1 LEA R5, P4, R7, R3, 0x1 ;  /* 0x0000000307059211 */ /* 0x001fca00078808ff */
[----:B-1----:R-:W-:Y:S02]  /*11b90*/  @!P1 IMAD.X R3, RZ, RZ, R2, P4 ;  /* 0x000000ffff039224 */ /* 0x002fe400020e0602 */
        /* <DEDUP_REMOVED lines=65> */
[----:B-1----:R-:W-:Y:S02]  /*11fb0*/  @!P1 IMAD.X R6, RZ, RZ, R2, P4 ;  /* 0x000000ffff069224 */ /* 0x002fe400020e0602 */
[----:B------:R-:W-:Y:S02]  /*11fc0*/  @!P1 IMAD.MOV.U32 R2, RZ, RZ, R5 ;  /* 0x000000ffff029224 */ /* 0x000fe400078e0005 */
[----:B------:R-:W-:-:S05]  /*11fd0*/  @!P1 IMAD.MOV.U32 R3, RZ, RZ, R6 ;  /* 0x000000ffff039224 */ /* 0x000fca00078e0006 */
[----:B------:R0:W-:Y:S04]  /*11fe0*/  @!P1 LDGSTS.E.BYPASS.LTC128B.128 [R33+0xf400], desc[UR36][R2.64], !P3 ;  /* 0x0f40000002219fae */ /* 0x0001e8000d901d64 */
[----:B------:R0:W-:Y:S04]  /*11ff0*/  @!P1 LDGSTS.E.BYPASS.LTC128B.128 [R33+0x13400], desc[UR36][R2.64+0x80], !P2 ;  /* 0x1340008002219fae */ /* 0x0001e8000d101d64 */
[----:B--2---:R0:W-:Y:S02]  /*12000*/  @!P1 LDGSTS.E.BYPASS.LTC128B.128 [R33+0x17400], desc[UR36][R2.64+0x100], !P0 ;  /* 0x1740010002219fae */ /* 0x0041e4000c101d64 */
.L_x_1474:
[----:B------:R-:W-:Y:S01]  /*12010*/  VIADD R26, R26, 0x70 ;  /* 0x000000701a1a7836 */ /* 0x000fe20000000000 */
[----:B------:R-:W-:Y:S04]  /*12020*/  BSSY B0, `(.L_x_1384) ;  /* 0x000000b000007945 */ /* 0x000fe80003800000 */
[----:B------:R-:W-:-:S13]  /*12030*/  ISETP.GE.AND P1, PT, R26, R29, PT ;  /* 0x0000001d1a00720c */ /* 0x000fda0003f26270 */
[----:B------:R-:W-:Y:S05]  /*12040*/  @P1 BRA `(.L_x_1385) ;  /* 0x0000000000201947 */ /* 0x000fea0003800000 */
[----:B0-----:R-:W-:-:S05]  /*12050*/  LEA R2, P1, R7, R14, 0x1 ;  /* 0x0000000e07027211 */ /* 0x001fca00078208ff */
[----:B------:R-:W-:-:S05]  /*12060*/  IMAD.X R3, RZ, RZ, R4, P1 ;  /* 0x000000ffff037224 */ /* 0x000fca00008e0604 */
[----:B------:R-:W-:Y:S01]  /*12070*/  @!PT LDS RZ, [RZ] ;  /* 0x00000000fffff984 */ /* 0x000fe20000000800 */
[----:B------:R-:W-:Y:S01]  /*12080*/  @!PT LDS RZ, [RZ] ;  /* 0x00000000fffff984 */ /* 0x000fe20000000800 */
[----:B------:R-:W-:Y:S01]  /*12090*/  @!PT LDS RZ, [RZ] ;  /* 0x00000000fffff984 */ /* 0x000fe20000000800 */
[----:B------:R1:W-:Y:S04]  /*120a0*/  LDGSTS.E.BYPASS.LTC128B.128 [R33+0xfc00], desc[UR36][R2.64], !P3 ;  /* 0x0fc0000002217fae */ /* 0x0003e8000d901d64 */
[----:B------:R1:W-:Y:S04]  /*120b0*/  LDGSTS.E.BYPASS.LTC128B.128 [R33+0x13c00], desc[UR36][R2.64+0x80], !P2 ;  /* 0x13c0008002217fae */ /* 0x0003e8000d101d64 */
[----:B------:R1:W-:Y:S02]  /*120c0*/  LDGSTS.E.BYPASS.LTC128B.128 [R33+0x17c00], desc[UR36][R2.64+0x100], !P0 ;  /* 0x17c0010002217fae */ /* 0x0003e4000c101d64 */
.L_x_1385:
[----:B------:R-:W-:Y:S05]  /*120d0*/  BSYNC B0 ;  /* 0x0000000000007941 */ /* 0x000fea0003800000 */
.L_x_1384:
[----:B------:R-:W-:Y:S01]  /*120e0*/  NOP ;  /* 0x0000000000007918 */ /* 0x000fe20000000000 */
[----:B------:R-:W-:-:S13]  /*120f0*/  PLOP3.LUT P0, PT, PT, PT, PT, 0x80, 0x0 ;  /* 0x000000000000781c */ /* 0x000fda0003f0f070 */
.L_x_1386:
[----:B------:R-:W-:Y:S02]  /*12100*/  PLOP3.LUT P1, PT, P1, P0, PT, 0xa2, 0x0 ;  /* 0x000000000000781c */ /* 0x000fe40000f21472 */
[----:B------:R-:W-:-:S08]  /*12110*/  @P0 R2UR P1, UR4, R22 ;  /* 0x00000000160402ca */ /* 0x000fd00000020000 */
[----:B------:R-:W-:-:S05]  /*12120*/  @P0 PLOP3.LUT P0, PT, P1, PT, PT, 0x80, 0x0 ;  /* 0x000000000000081c */ /* 0x000fca0000f0f070 */
[----:B------:R-:W-:Y:S01]  /*12130*/  @!P1 SYNCS.ARRIVE.TRANS64.RED.A0T1 RZ, [UR4+0x2a800], RZ ;  /* 0x02a800ffffff99a7 */ /* 0x000fe20008200404 */
[----:B------:R-:W-:Y:S07]  /*12140*/  @!P1 ARRIVES.LDGSTSBAR.64.TRANSCNT [UR4+0x2a800] ;  /* 0x02a80000ff0099b0 */ /* 0x000fee0008000a84 */
[----:B------:R-:W-:Y:S05]  /*12150*/  @P0 BRA.U.ANY `(.L_x_1386) ;  /* 0xfffffffd00e80947 */ /* 0x000fea000393ffff */
[----:B01----:R-:W2:Y:S04]  /*12160*/  LDL.LU R3, [R1+0x14] ;  /* 0x0000140001037983 */ /* 0x003ea80000300800 */
[----:B------:R-:W3:Y:S01]  /*12170*/  LDL.LU R2, [R1+0x10] ;  /* 0x0000100001027983 */ /* 0x000ee20000300800 */
[----:B--2---:R-:W-:-:S05]  /*12180*/  VIADD R3, R3, 0x1 ;  /* 0x0000000103037836 */ /* 0x004fca0000000000 */
[----:B------:R-:W-:Y:S01]  /*12190*/  LEA.HI R0, R3, R3, RZ, 0x1 ;  /* 0x0000000303007211 */ /* 0x000fe200078f08ff */
[----:B------:R0:W-:Y:S03]  /*121a0*/  STL [R1+0x14], R3 ;  /* 0x0000140301007387 */ /* 0x0001e60000100800 */
[----:B------:R-:W-:-:S05]  /*121b0*/  LOP3.LUT R0, R0, 0xfffffffe, RZ, 0xc0, !PT ;  /* 0xfffffffe00007812 */ /* 0x000fca00078ec0ff */
[----:B0-----:R-:W-:Y:S02]  /*121c0*/  IMAD.IADD R3, R3, 0x1, -R0 ;  /* 0x0000000103037824 */ /* 0x001fe400078e0a00 */
[----:B---3--:R-:W-:-:S03]  /*121d0*/  VIADD R0, R2, 0xfffffffe ;  /* 0xfffffffe02007836 */ /* 0x008fc60000000000 */
[----:B------:R-:W-:Y:S01]  /*121e0*/  SHF.L.U32 R3, R3, 0x1f, RZ ;  /* 0x0000001f03037819 */ /* 0x000fe200000006ff */
[----:B------:R-:W-:Y:S01]  /*121f0*/  NOP ;  /* 0x0000000000007918 */ /* 0x000fe20000000000 */
[----:B------:R0:W-:Y:S01]  /*12200*/  SYNCS.ARRIVE.TRANS64.A1T0 RZ, [R22+URZ+0x2a800], RZ ;  /* 0x02a800ff16ff79a7 */ /* 0x0001e2000810003f */
[----:B------:R-:W-:Y:S01]  /*12210*/  BSSY B0, `(.L_x_1387) ;  /* 0x0000003000007945 */ /* 0x000fe20003800000 */
[----:B------:R-:W1:Y:S03]  /*12220*/  SYNCS.PHASECHK.TRANS64.TRYWAIT P0, [R22+URZ+0x2a820], R3 ;  /* 0x02a82003160075a7 */ /* 0x000e66000800017f */
[----:B01----:R-:W-:Y:S05]  /*12230*/  @!P0 BRA `(.L_x_1388) ;  /* 0x0000003c00c88947 */ /* 0x003fea0003800000 */
.L_x_1475:
[----:B------:R-:W-:Y:S05]  /*12240*/  BSYNC B0 ;  /* 0x0000000000007941 */ /* 0x000fea0003800000 */
.L_x_1387:
[----:B------:R-:W-:Y:S01]  /*12250*/  ISETP.GE.AND P0, PT, R0, R37, PT ;  /* 0x000000250000720c */ /* 0x000fe20003f06270 */
[----:B------:R-:W-:-:S12]  /*12260*/  BSSY B0, `(.L_x_1389) ;  /* 0x00000ff000007945 */ /* 0x000fd80003800000 */
[----:B------:R-:W-:Y:S05]  /*12270*/  @!P0 BRA `(.L_x_1390) ;  /* 0x0000000c00f48947 */ /* 0x000fea0003800000 */
[----:B------:R-:W-:Y:S02]  /*12280*/  IMAD.MOV.U32 R20, RZ, RZ, R27 ;  /* 0x000000ffff147224 */ /* 0x000fe400078e001b */
[----:B------:R-:W-:Y:S02]  /*12290*/  IMAD.MOV.U32 R10, RZ, RZ, R25 ;  /* 0x000000ffff0a7224 */ /* 0x000fe400078e0019 */
[----:B------:R-:W-:-:S07]  /*122a0*/  IMAD.MOV.U32 R29, RZ, RZ, R24 ;  /* 0x000000ffff1d7224 */ /* 0x000fce00078e0018 */
.L_x_1403:
[----:B------:R-:W1:Y:S01]  /*122b0*/  S2R R2, SR_TID.X ;  /* 0x0000000000027919 */ /* 0x000e620000002100 */
[----:B0-----:R-:W0:Y:S01]  /*122c0*/  LDC R3, c[0x0][0x430] ;  /* 0x00010c00ff037b82 */ /* 0x001e220000000800 */
[----:B------:R-:W2:Y:S01]  /*122d0*/  LDL R7, [R1+0x4] ;  /* 0x0000040001077983 */ /* 0x000ea20000100800 */
[----:B------:R-:W3:Y:S01]  /*122e0*/  S2R R5, SR_TID.X ;  /* 0x0000000000057919 */ /* 0x000ee20000002100 */
[----:B-1----:R-:W-:-:S04]  /*122f0*/  LOP3.LUT R2, R2, 0x7f, RZ, 0xc0, !PT ;  /* 0x0000007f02027812 */ /* 0x002fc800078ec0ff */
[----:B------:R-:W-:Y:S02]  /*12300*/  SHF.R.U32.HI R4, RZ, 0x3, R2 ;  /* 0x00000003ff047819 */ /* 0x000fe40000011602 */
[----:B------:R-:W4:Y:S01]  /*12310*/  LDL R2, [R1] ;  /* 0x0000000001027983 */ /* 0x000f220000100800 */
[----:B0-----:R-:W-:Y:S01]  /*12320*/  ISETP.NE.AND P0, PT, R3, 0x1, PT ;  /* 0x000000010300780c */ /* 0x001fe20003f05270 */
[----:B---3--:R-:W-:-:S05]  /*12330*/  IMAD.SHL.U32 R6, R5, 0x10, RZ ;  /* 0x0000001005067824 */ /* 0x008fca00078e00ff */
[----:B------:R-:W-:-:S04]  /*12340*/  LOP3.LUT R6, R4, 0x70, R6, 0xf8, !PT ;  /* 0x0000007004067812 */ /* 0x000fc800078ef806 */
[----:B------:R-:W-:-:S03]  /*12350*/  ISETP.GT.U32.AND P2, PT, R6, 0x5f, PT ;  /* 0x0000005f0600780c */ /* 0x000fc60003f44070 */
[----:B------:R-:W0:Y:S01]  /*12360*/  @P0 LDC R3, c[0x0][0x434] ;  /* 0x00010d00ff030b82 */ /* 0x000e220000000800 */
[----:B------:R-:W-:-:S09]  /*12370*/  IMAD R8, R0, 0x60, R36 ;  /* 0x0000006000087824 */ /* 0x000fd200078e0224 */
[----:B------:R-:W1:Y:S01]  /*12380*/  @!P2 LDC.64 R4, c[0x0][0x428] ;  /* 0x00010a00ff04ab82 */ /* 0x000e620000000a00 */
[----:B------:R-:W-:-:S04]  /*12390*/  IMAD.IADD R8, R6, 0x1, R8 ;  /* 0x0000000106087824 */ /* 0x000fc800078e0208 */
[----:B------:R-:W-:Y:S02]  /*123a0*/  IMAD.MOV.U32 R6, RZ, RZ, R8 ;  /* 0x000000ffff067224 */ /* 0x000fe400078e0008 */
[----:B0-----:R-:W-:Y:S01]  /*123b0*/  @P0 IMAD.HI.U32 R3, R8, R3, RZ ;  /* 0x0000000308030227 */ /* 0x001fe200078e00ff */
[----:B----4-:R-:W-:Y:S02]  /*123c0*/  LOP3.LUT P1, RZ, R2, 0x10, RZ, 0xc0, !PT ;  /* 0x0000001002ff7812 */ /* 0x010fe4000782c0ff */
[----:B------:R-:W0:Y:S02]  /*123d0*/  @P0 LDC R2, c[0x0][0x438] ;  /* 0x00010e00ff020b82 */ /* 0x000e240000000800 */
[----:B0-----:R-:W-:-:S04]  /*123e0*/  @P0 SHF.R.U32.HI R6, RZ, R2, R3 ;  /* 0x00000002ff060219 */ /* 0x001fc80000011603 */
[--C-:B------:R-:W-:Y:S01]  /*123f0*/  @!P2 SHF.R.S32.HI R3, RZ, 0x1f, R6.reuse ;  /* 0x0000001fff03a819 */ /* 0x100fe20000011406 */
[----:B------:R-:W-:-:S04]  /*12400*/  @!P2 IMAD.MOV.U32 R2, RZ, RZ, R6 ;  /* 0x000000ffff02a224 */ /* 0x000fc800078e0006 */
[----:B-1----:R-:W-:-:S04]  /*12410*/  @!P2 IMAD.WIDE.U32 R2, R31, R4, R2 ;  /* 0x000000041f02a225 */ /* 0x002fc800078e0002 */
        /* <DEDUP_REMOVED lines=8> */
[----:B------:R-:W-:Y:S01]  /*124a0*/  VIADD R25, R10, 0x1 ;  /* 0x000000010a197836 */ /* 0x000fe20000000000 */
[----:B------:R-:W-:Y:S05]  /*124b0*/  YIELD ;  /* 0x0000000000007946 */ /* 0x000fea0003800000 */
[----:B------:R-:W-:Y:S01]  /*124c0*/  ISETP.NE.AND P0, PT, R25, 0x2, PT ;  /* 0x000000021900780c */ /* 0x000fe20003f05270 */
[----:B------:R-:W-:Y:S01]  /*124d0*/  IMAD.MOV R3, RZ, RZ, -R6 ;  /* 0x000000ffff037224 */ /* 0x000fe200078e0a06 */
[----:B------:R-:W-:Y:S02]  /*124e0*/  ULDC UR4, c[0x0][0x430] ;  /* 0x00010c0000047ab9 */ /* 0x000fe40000000800 */
[----:B------:R-:W-:Y:S01]  /*124f0*/  SEL R27, RZ, 0x1, P0 ;  /* 0x00000001ff1b7807 */ /* 0x000fe20000000000 */
[----:B------:R-:W-:Y:S01]  /*12500*/  IMAD R8, R3, UR4, R8 ;  /* 0x0000000403087c24 */ /* 0x000fe2000f8e0208 */
[----:B------:R-:W-:Y:S01]  /*12510*/  SEL R25, R25, RZ, P0 ;  /* 0x000000ff19197207 */ /* 0x000fe20000000000 */
[----:B------:R-:W-:Y:S01]  /*12520*/  IMAD.MOV.U32 R24, RZ, RZ, R0 ;  /* 0x000000ffff187224 */ /* 0x000fe200078e0000 */
[----:B------:R-:W-:Y:S01]  /*12530*/  LOP3.LUT R27, R20, R27, RZ, 0x3c, !PT ;  /* 0x0000001b141b7212 */ /* 0x000fe200078e3cff */
[----:B0-----:R-:W-:Y:S06]  /*12540*/  @!P1 BRA `(.L_x_1391) ;  /* 0x0000000000049947 */ /* 0x001fec0003800000 */
[----:B------:R-:W-:Y:S01]  /*12550*/  BPT.TRAP 0x1 ;  /* 0x000000040000795c */ /* 0x000fe20000300000 */
.L_x_1391:
[----:B------:R-:W-:Y:S01]  /*12560*/  IMAD R6, R25, 0x8, R22 ;  /* 0x0000000819067824 */ /* 0x000fe200078e0216 */
[----:B------:R-:W-:Y:S01]  /*12570*/  SHF.L.U32 R3, R27, 0x1f, RZ ;  /* 0x0000001f1b037819 */ /* 0x000fe200000006ff */
[----:B------:R-:W-:Y:S03]  /*12580*/  BSSY B1, `(.L_x_1392) ;  /* 0x0000003000017945 */ /* 0x000fe60003800000 */
[----:B------:R-:W0:Y:S02]  /*12590*/  SYNCS.PHASECHK.TRANS64.TRYWAIT P0, [R6+URZ+0x2a840], R3 ;  /* 0x02a84003060075a7 */ /* 0x000e24000800017f */
[----:B0-----:R-:W-:Y:S05]  /*125a0*/  @!P0 BRA `(.L_x_1393) ;  /* 0x0000003c00008947 */ /* 0x001fea0003800000 */
.L_x_1476:
[----:B------:R-:W-:Y:S05]  /*125b0*/  BSYNC B1 ;  /* 0x0000000000017941 */ /* 0x000fea0003800000 */
.L_x_1392:
[----:B------:R-:W2:Y:S01]  /*125c0*/  LDL R0, [R1] ;  /* 0x0000000001007983 */ /* 0x000ea20000100800 */
[----:B------:R-:W-:Y:S01]  /*125d0*/  SHF.R.S32.HI R21, RZ, 0x1f, R8 ;  /* 0x0000001fff157819 */ /* 0x000fe20000011408 */
[----:B------:R-:W-:Y:S01]  /*125e0*/  ULDC.64 UR4, c[0x0][0x300] ;  /* 0x0000c00000047ab9 */ /* 0x000fe20000000a00 */
[----:B-----5:R-:W-:Y:S01]  /*125f0*/  SHF.R.S32.HI R26, RZ, 0x1f, R7 ;  /* 0x0000001fff1a7819 */ /* 0x020fe20000011407 */
[----:B0-----:R-:W-:-:S04]  /*12600*/  IMAD.WIDE.U32 R2, R8, UR4, RZ ;  /* 0x0000000408027c25 */ /* 0x001fc8000f8e00ff */
[----:B------:R-:W-:Y:S01]  /*12610*/  IMAD R4, R25, 0x4800, R32 ;  /* 0x0000480019047824 */ /* 0x000fe200078e0220 */
[C---:B--2---:R-:W-:Y:S02]  /*12620*/  LOP3.LUT P3, RZ, R0.reuse, 0x4, RZ, 0xc0, !PT ;  /* 0x0000000400ff7812 */ /* 0x044fe4000786c0ff */
[C---:B------:R-:W-:Y:S02]  /*12630*/  LOP3.LUT P2, RZ, R0.reuse, 0x2, RZ, 0xc0, !PT ;  /* 0x0000000200ff7812 */ /* 0x040fe4000784c0ff */
[----:B------:R-:W-:Y:S01]  /*12640*/  LOP3.LUT P1, RZ, R0, 0x1, RZ, 0xc0, !PT ;  /* 0x0000000100ff7812 */ /* 0x000fe2000782c0ff */
[----:B------:R-:W-:-:S04]  /*12650*/  IMAD R0, R21, UR4, RZ ;  /* 0x0000000415007c24 */ /* 0x000fc8000f8e02ff */
        /* <DEDUP_REMOVED lines=23> */
[----:B------:R-:W-:-:S05]  /*127d0*/  LOP3.LUT R11, R11, 0x38, RZ, 0xc0, !PT ;  /* 0x000000380b0b7812 */ /* 0x000fca00078ec0ff */
[----:B------:R-:W-:-:S05]  /*127e0*/  IMAD.SHL.U32 R0, R11, 0x2, RZ ;  /* 0x000000020b007824 */ /* 0x000fca00078e00ff */
        /* <DEDUP_REMOVED lines=34> */
.L_x_1490:
        /* <DEDUP_REMOVED lines=10> */
.L_x_1395:
[----:B------:R-:W-:Y:S02]  /*12ab0*/  PLOP3.LUT P1, PT, P1, P0, PT, 0xa2, 0x0 ;  /* 0x000000000000781c */ /* 0x000fe40000f21472 */
[----:B------:R-:W-:-:S08]  /*12ac0*/  @P0 R2UR P1, UR4, R6 ;  /* 0x00000000060402ca */ /* 0x000fd00000020000 */
[----:B------:R-:W-:-:S05]  /*12ad0*/  @P0 PLOP3.LUT P0, PT, P1, PT, PT, 0x80, 0x0 ;  /* 0x000000000000081c */ /* 0x000fca0000f0f070 */
[----:B------:R-:W-:Y:S01]  /*12ae0*/  @!P1 SYNCS.ARRIVE.TRANS64.RED.A0T1 RZ, [UR4+0x2a830], RZ ;  /* 0x02a830ffffff99a7 */ /* 0x000fe20008200404 */
[----:B------:R-:W-:Y:S07]  /*12af0*/  @!P1 ARRIVES.LDGSTSBAR.64.TRANSCNT [UR4+0x2a830] ;  /* 0x02a83000ff0099b0 */ /* 0x000fee0008000a84 */
[----:B------:R-:W-:Y:S05]  /*12b00*/  @P0 BRA.U.ANY `(.L_x_1395) ;  /* 0xfffffffd00e80947 */ /* 0x000fea000393ffff */
[----:B------:R-:W-:Y:S01]  /*12b10*/  NOP ;  /* 0x0000000000007918 */ /* 0x000fe20000000000 */
[----:B-1----:R-:W2:Y:S02]  /*12b20*/  LDL R2, [R1] ;  /* 0x0000000001027983 */ /* 0x002ea40000100800 */
[----:B--2---:R-:W-:-:S13]  /*12b30*/  LOP3.LUT P2, RZ, R2, 0x10, RZ, 0xc0, !PT ;  /* 0x0000001002ff7812 */ /* 0x004fda000784c0ff */
[----:B------:R-:W-:Y:S05]  /*12b40*/  @!P2 BRA `(.L_x_1396) ;  /* 0x000000000004a947 */ /* 0x000fea0003800000 */
[----:B------:R-:W-:Y:S01]  /*12b50*/  BPT.TRAP 0x1 ;  /* 0x000000040000795c */ /* 0x000fe20000300000 */
.L_x_1396:
[----:B------:R1:W-:Y:S01]  /*12b60*/  SYNCS.ARRIVE.TRANS64.A1T0 RZ, [R6+URZ+0x2a830], RZ ;  /* 0x02a830ff06ff79a7 */ /* 0x0003e2000810003f */
[----:B------:R-:W-:Y:S05]  /*12b70*/  @!P2 BRA `(.L_x_1397) ;  /* 0x000000000004a947 */ /* 0x000fea0003800000 */
[----:B------:R-:W-:Y:S01]  /*12b80*/  BPT.TRAP 0x1 ;  /* 0x000000040000795c */ /* 0x000fe20000300000 */
.L_x_1397:
[----:B------:R-:W-:Y:S01]  /*12b90*/  SHF.L.U32 R2, R20, 0x1f, RZ ;  /* 0x0000001f14027819 */ /* 0x000fe200000006ff */
[----:B0-----:R-:W-:Y:S01]  /*12ba0*/  IMAD R5, R10, 0x8, R22 ;  /* 0x000000080a057824 */ /* 0x001fe200078e0216 */
[----:B------:R-:W-:Y:S03]  /*12bb0*/  BSSY B1, `(.L_x_1398) ;  /* 0x0000003000017945 */ /* 0x000fe60003800000 */
[----:B------:R-:W0:Y:S02]  /*12bc0*/  SYNCS.PHASECHK.TRANS64.TRYWAIT P0, [R5+URZ+0x2a860], R2 ;  /* 0x02a86002050075a7 */ /* 0x000e24000800017f */
[----:B0-----:R-:W-:Y:S05]  /*12bd0*/  @!P0 BRA `(.L_x_1399) ;  /* 0x0000003c00648947 */ /* 0x001fea0003800000 */
.L_x_1491:
[----:B------:R-:W-:Y:S05]  /*12be0*/  BSYNC B1 ;  /* 0x0000000000017941 */ /* 0x000fea0003800000 */
.L_x_1398:
[----:B------:R-:W2:Y:S01]  /*12bf0*/  S2R R3, SR_TID.X ;  /* 0x0000000000037919 */ /* 0x000ea20000002100 */
[----:B------:R-:W-:Y:S01]  /*12c00*/  UMOV UR4, 0xffffffff ;  /* 0xffffffff00047882 */ /* 0x000fe20000000000 */
[----:B-1----:R-:W-:Y:S01]  /*12c10*/  IMAD R6, R29, -0x60, R35 ;  /* 0xffffffa01d067824 */ /* 0x002fe200078e0223 */
[----:B------:R-:W-:Y:S01]  /*12c20*/  LOP3.LUT P0, RZ, R28, 0x2, RZ, 0xc0, !PT ;  /* 0x000000021cff7812 */ /* 0x000fe2000780c0ff */
[----:B------:R-:W-:Y:S01]  /*12c30*/  IMAD R4, R10, 0x3000, R32 ;  /* 0x000030000a047824 */ /* 0x000fe200078e0220 */
[----:B--2---:R-:W-:-:S04]  /*12c40*/  LOP3.LUT R3, R3, 0x7f, RZ, 0xc0, !PT ;  /* 0x0000007f03037812 */ /* 0x004fc800078ec0ff */
[----:B------:R-:W-:-:S05]  /*12c50*/  SHF.R.U32.HI R3, RZ, 0x3, R3 ;  /* 0x00000003ff037819 */ /* 0x000fca0000011603 */
[----:B------:R-:W-:Y:S01]  /*12c60*/  IMAD.IADD R6, R6, 0x1, -R3 ;  /* 0x0000000106067824 */ /* 0x000fe200078e0a03 */
[----:B------:R-:W-:Y:S06]  /*12c70*/  BRA.DIV UR4, `(.L_x_1400) ;  /* 0x0000003e04507947 */ /* 0x000fec000b800000 */
[----:B0-----:R-:W0:Y:S01]  /*12c80*/  SHFL.IDX PT, R2, R17, RZ, 0x181f ;  /* 0x00181fff11027589 */ /* 0x001e2200000e0000 */
        /* <DEDUP_REMOVED lines=44> */
.L_x_1505:
        /* <DEDUP_REMOVED lines=19> */
[----:B------:R-:W-:-:S04]  /*13080*/  IMAD R9, R7, UR5, R26 ;  /* 0x0000000507097c24 */ /* 0x000fc8000f8e021a */
[----:B------:R-:W-:-:S07]  /*13090*/  IMAD.IADD R9, R3, 0x1, R9 ;  /* 0x0000000103097824 */ /* 0x000fce00078e0209 */
.L_x_1401:
[----:B------:R-:W-:Y:S02]  /*130a0*/  PLOP3.LUT P1, PT, P1, P0, PT, 0xa2, 0x0 ;  /* 0x000000000000781c */ /* 0x000fe40000f21472 */
[----:B------:R-:W-:-:S08]  /*130b0*/  @P0 R2UR P1, UR4, R5 ;  /* 0x00000000050402ca */ /* 0x000fd00000020000 */
[----:B------:R-:W-:-:S05]  /*130c0*/  @P0 PLOP3.LUT P0, PT, P1, PT, PT, 0x80, 0x0 ;  /* 0x000000000000081c */ /* 0x000fca0000f0f070 */
[----:B------:R-:W-:Y:S01]  /*130d0*/  @!P1 SYNCS.ARRIVE.TRANS64.RED.A0T1 RZ, [UR4+0x2a850], RZ ;  /* 0x02a850ffffff99a7 */ /* 0x000fe20008200404 */
[----:B------:R-:W-:Y:S07]  /*130e0*/  @!P1 ARRIVES.LDGSTSBAR.64.TRANSCNT [UR4+0x2a850] ;  /* 0x02a85000ff0099b0 */ /* 0x000fee0008000a84 */
[----:B------:R-:W-:Y:S05]  /*130f0*/  @P0 BRA.U.ANY `(.L_x_1401) ;  /* 0xfffffffd00e80947 */ /* 0x000fea000393ffff */
[----:B------:R-:W-:Y:S01]  /*13100*/  NOP ;  /* 0x0000000000007918 */ /* 0x000fe20000000000 */
[----:B------:R-:W2:Y:S02]  /*13110*/  LDL R0, [R1] ;  /* 0x0000000001007983 */ /* 0x000ea40000100800 */
[----:B--2---:R-:W-:-:S13]  /*13120*/  LOP3.LUT P2, RZ, R0, 0x10, RZ, 0xc0, !PT ;  /* 0x0000001000ff7812 */ /* 0x004fda000784c0ff */
[----:B------:R-:W-:Y:S05]  /*13130*/  @!P2 BRA `(.L_x_1402) ;  /* 0x000000000004a947 */ /* 0x000fea0003800000 */
[----:B------:R-:W-:Y:S01]  /*13140*/  BPT.TRAP 0x1 ;  /* 0x000000040000795c */ /* 0x000fe20000300000 */
.L_x_1402:
        /* <DEDUP_REMOVED lines=12> */
[----:B------:R-:W-:Y:S01]  /*13210*/  LEA.HI.X R23, R2, UR5, R23, 0x1, P0 ;  /* 0x0000000502177c11 */ /* 0x000fe200080f0c17 */
[----:B------:R-:W-:Y:S01]  /*13220*/  IMAD.MOV.U32 R29, RZ, RZ, R24 ;  /* 0x000000ffff1d7224 */ /* 0x000fe200078e0018 */
[----:B------:R-:W-:-:S13]  /*13230*/  ISETP.GT.AND P0, PT, R24, R37, PT ;  /* 0x000000251800720c */ /* 0x000fda0003f04270 */
[----:B-1----:R-:W-:Y:S05]  /*13240*/  @P0 BRA `(.L_x_1403) ;  /* 0xfffffff000180947 */ /* 0x002fea000383ffff */
.L_x_1390:
[----:B------:R-:W-:Y:S05]  /*13250*/  BSYNC B0 ;  /* 0x0000000000007941 */ /* 0x000fea0003800000 */
.L_x_1389:
        /* <DEDUP_REMOVED lines=17> */
.L_x_1405:
[----:B------:R-:W-:Y:S05]  /*13370*/  BSYNC B0 ;  /* 0x0000000000007941 */ /* 0x000fea0003800000 */
.L_x_1404:
[----:B------:R-:W2:Y:S02]  /*13380*/  LDL R0, [R1] ;  /* 0x0000000001007983 */ /* 0x000ea40000100800 */
[----:B--2---:R-:W-:-:S13]  /*13390*/  LOP3.LUT P0, RZ, R0, 0x10, RZ, 0xc0, !PT ;  /* 0x0000001000ff7812 */ /* 0x004fda000780c0ff */
[----:B------:R-:W-:Y:S05]  /*133a0*/  @!P0 BRA `(.L_x_1406) ;  /* 0x0000000000048947 */ /* 0x000fea0003800000 */
[----:B------:R-:W-:Y:S01]  /*133b0*/  BPT.TRAP 0x1 ;  /* 0x000000040000795c */ /* 0x000fe20000300000 */
.L_x_1406:
[----:B------:R-:W-:Y:S01]  /*133c0*/  IMAD R0, R25, 0x8, R22 ;  /* 0x0000000819007824 */ /* 0x000fe200078e0216 */
[----:B0-----:R-:W-:Y:S01]  /*133d0*/  SHF.L.U32 R3, R27, 0x1f, RZ ;  /* 0x0000001f1b037819 */ /* 0x001fe200000006ff */
[----:B------:R-:W-:Y:S01]  /*133e0*/  BSSY B0, `(.L_x_1407) ;  /* 0x0000004000007945 */ /* 0x000fe20003800000 */
[----:B------:R-:W-:Y:S02]  /*133f0*/  IMAD R6, R24, -0x60, R35 ;  /* 0xffffffa018067824 */ /* 0x000fe400078e0223 */
[----:B------:R-:W0:Y:S02]  /*13400*/  SYNCS.PHASECHK.TRANS64.TRYWAIT P0, [R0+URZ+0x2a860], R3 ;  /* 0x02a86003000075a7 */ /* 0x000e24000800017f */
[----:B0-----:R-:W-:Y:S05]  /*13410*/  @!P0 BRA `(.L_x_1408) ;  /* 0x0000003c00588947 */ /* 0x001fea0003800000 */
.L_x_1506:
[----:B------:R-:W-:Y:S05]  /*13420*/  BSYNC B0 ;  /* 0x0000000000007941 */ /* 0x000fea0003800000 */
.L_x_1407:
        /* <DEDUP_REMOVED lines=8> */
[----:B------:R-:W-:Y:S01]  /*134b0*/  LOP3.LUT P0, RZ, R28, 0x2, RZ, 0xc0, !PT ;  /* 0x000000021cff7812 */ /* 0x000fe2000780c0ff */
[----:B------:R-:W-:Y:S01]  /*134c0*/  IMAD R4, R7, 0x2, R22 ;  /* 0x0000000207047824 */ /* 0x000fe200078e0216 */
[----:B------:R-:W2:Y:S02]  /*134d0*/  SHFL.IDX PT, R14, R17, RZ, 0x181f ;  /* 0x00181fff110e7589 */ /* 0x000ea400000e0000 */
[----:B------:R-:W-:Y:S02]  /*134e0*/  ISETP.LT.OR P3, PT, R6, 0x1, !P0 ;  /* 0x000000010600780c */ /* 0x000fe40004761670 */
        /* <DEDUP_REMOVED lines=16> */
[----:B------:R-:W-:Y:S02]  /*135f0*/  ISETP.LT.OR P3, PT, R6, 0x11, !P0 ;  /* 0x000000110600780c */ /* 0x000fe40004761670 */
        /* <DEDUP_REMOVED lines=28> */
.L_x_1520:
        /* <DEDUP_REMOVED lines=11> */
.L_x_1410:
[----:B------:R-:W-:Y:S02]  /*13870*/  PLOP3.LUT P1, PT, P1, P0, PT, 0xa2, 0x0 ;  /* 0x000000000000781c */ /* 0x000fe40000f21472 */
[----:B------:R-:W-:-:S08]  /*13880*/  @P0 R2UR P1, UR4, R0 ;  /* 0x00000000000402ca */ /* 0x000fd00000020000 */
[----:B------:R-:W-:-:S05]  /*13890*/  @P0 PLOP3.LUT P0, PT, P1, PT, PT, 0x80, 0x0 ;  /* 0x000000000000081c */ /* 0x000fca0000f0f070 */
[----:B------:R-:W-:Y:S01]  /*138a0*/  @!P1 SYNCS.ARRIVE.TRANS64.RED.A0T1 RZ, [UR4+0x2a850], RZ ;  /* 0x02a850ffffff99a7 */ /* 0x000fe20008200404 */
[----:B------:R-:W-:Y:S07]  /*138b0*/  @!P1 ARRIVES.LDGSTSBAR.64.TRANSCNT [UR4+0x2a850] ;  /* 0x02a85000ff0099b0 */ /* 0x000fee0008000a84 */
[----:B------:R-:W-:Y:S05]  /*138c0*/  @P0 BRA.U.ANY `(.L_x_1410) ;  /* 0xfffffffd00e80947 */ /* 0x000fea000393ffff */
[----:B------:R-:W-:Y:S01]  /*138d0*/  NOP ;  /* 0x0000000000007918 */ /* 0x000fe20000000000 */
[----:B0-----:R-:W2:Y:S02]  /*138e0*/  LDL R2, [R1] ;  /* 0x0000000001027983 */ /* 0x001ea40000100800 */
[----:B--2---:R-:W-:-:S13]  /*138f0*/  LOP3.LUT P2, RZ, R2, 0x10, RZ, 0xc0, !PT ;  /* 0x0000001002ff7812 */ /* 0x004fda000784c0ff */
[----:B------:R-:W-:Y:S05]  /*13900*/  @!P2 BRA `(.L_x_1411) ;  /* 0x000000000004a947 */ /* 0x000fea0003800000 */
[----:B------:R-:W-:Y:S01]  /*13910*/  BPT.TRAP 0x1 ;  /* 0x000000040000795c */ /* 0x000fe20000300000 */
.L_x_1411:
[----:B------:R-:W-:Y:S01]  /*13920*/  VIADD R25, R25, 0x1 ;  /* 0x0000000119197836 */ /* 0x000fe20000000000 */
[----:B------:R0:W-:Y:S04]  /*13930*/  SYNCS.ARRIVE.TRANS64.A1T0 RZ, [R0+URZ+0x2a850], RZ ;  /* 0x02a850ff00ff79a7 */ /* 0x0001e8000810003f */
[----:B------:R-:W-:-:S04]  /*13940*/  ISETP.NE.AND P0, PT, R25, 0x2, PT ;  /* 0x000000021900780c */ /* 0x000fc80003f05270 */
[----:B0-----:R-:W-:Y:S02]  /*13950*/  SEL R0, RZ, 0x1, P0 ;  /* 0x00000001ff007807 */ /* 0x001fe40000000000 */
[----:B------:R-:W-:Y:S02]  /*13960*/  SEL R25, R25, RZ, P0 ;  /* 0x000000ff19197207 */ /* 0x000fe40000000000 */
[----:B------:R-:W-:-:S07]  /*13970*/  LOP3.LUT R27, R27, R0, RZ, 0x3c, !PT ;  /* 0x000000001b1b7212 */ /* 0x000fce00078e3cff */
.L_x_1368:
[----:B------:R-:W-:Y:S05]  /*13980*/  BSYNC B7 ;  /* 0x0000000000077941 */ /* 0x000fea0003800000 */
.L_x_1366:
[----:B------:R-:W2:Y:S02]  /*13990*/  LDL R0, [R1] ;  /* 0x0000000001007983 */ /* 0x000ea40000100800 */
[----:B--2---:R-:W-:-:S13]  /*139a0*/  LOP3.LUT P0, RZ, R0, 0x100, RZ, 0xc0, !PT ;  /* 0x0000010000ff7812 */ /* 0x004fda000780c0ff */
        /* <DEDUP_REMOVED lines=10> */
.L_x_1412:
        /* <DEDUP_REMOVED lines=14> */
[----:B------:R-:W-:Y:S01]  /*13b30*/  SHFL.IDX PT, R0, R16, RZ, 0x1f ;  /* 0x00001fff10007589 */ /* 0x000fe200000e0000 */
[C---:B------:R-:W-:Y:S02]  /*13b40*/  ISETP.GE.U32.AND P4, PT, R8.reuse, 0x8, PT ;  /* 0x000000080800780c */ /* 0x040fe40003f86070 */
[C---:B------:R-:W-:Y:S01]  /*13b50*/  ISETP.GE.U32.AND P5, PT, R8.reuse, 0x10, PT ;  /* 0x000000100800780c */ /* 0x040fe20003fa6070 */
[----:B------:R-:W-:Y:S01]  /*13b60*/  SHFL.IDX PT, R4, R16, 0x1, 0x1f ;  /* 0x00201f0010047f89 */ /* 0x000fe200000e0000 */
[----:B--2---:R-:W-:Y:S01]  /*13b70*/  @!P1 IMAD.MOV.U32 R5, RZ, RZ, R2 ;  /* 0x000000ffff059224 */ /* 0x004fe200078e0002 */
[----:B------:R-:W-:-:S04]  /*13b80*/  ISETP.NE.AND P1, PT, R8, RZ, PT ;  /* 0x000000ff0800720c */ /* 0x000fc80003f25270 */
        /* <DEDUP_REMOVED lines=16> */
.L_x_1530:
[----:B------:R-:W-:Y:S02]  /*13c90*/  ULDC UR4, c[0x0][0xc38] ;  /* 0x00030e0000047ab9 */ /* 0x000fe40000000800 */
[----:B------:R-:W-:-:S04]  /*13ca0*/  IMAD.U32 R7, RZ, RZ, UR4 ;  /* 0x00000004ff077e24 */ /* 0x000fc8000f8e00ff */
[----:B--2---:R-:W-:-:S04]  /*13cb0*/  IMAD R14, R14, R7, RZ ;  /* 0x000000070e0e7224 */ /* 0x004fc800078e02ff */
[----:B------:R-:W-:-:S05]  /*13cc0*/  IMAD.IADD R9, R4, 0x1, R14 ;  /* 0x0000000104097824 */ /* 0x000fca00078e020e */
[----:B------:R-:W-:-:S13]  /*13cd0*/  ISETP.GT.AND P6, PT, R9, R0, PT ;  /* 0x000000000900720c */ /* 0x000fda0003fc4270 */
[----:B------:R-:W-:Y:S05]  /*13ce0*/  @P6 BRA `(.L_x_1415) ;  /* 0x00000000009c6947 */ /* 0x000fea0003800000 */
.L_x_1420:
[----:B------:R-:W2:Y:S01]  /*13cf0*/  LDC R2, c[0x0][0xc3c] ;  /* 0x00030f00ff027b82 */ /* 0x000ea20000000800 */
[----:B------:R-:W-:-:S05]  /*13d00*/  VIADD R19, R19, 0x1f ;  /* 0x0000001f13137836 */ /* 0x000fca0000000000 */
        /* <DEDUP_REMOVED lines=12> */
.L_x_1418:
[----:B------:R-:W-:Y:S05]  /*13dd0*/  BSYNC B0 ;  /* 0x0000000000007941 */ /* 0x000fea0003800000 */
.L_x_1417:
[----:B------:R-:W-:-:S03]  /*13de0*/  UMOV UR4, 0xffffffff ;  /* 0xffffffff00047882 */ /* 0x000fc60000000000 */
[----:B------:R-:W-:Y:S05]  /*13df0*/  BRA.DIV UR4, `(.L_x_1419) ;  /* 0x0000004204047947 */ /* 0x000fea000b800000 */
[----:B-----5:R-:W3:Y:S02]  /*13e00*/  SHFL.UP PT, R14, R5, 0x1, RZ ;  /* 0x04200000050e7989 */ /* 0x020ee400000e00ff */
[----:B---3--:R-:W-:-:S05]  /*13e10*/  SEL R14, R14, RZ, P1 ;  /* 0x000000ff0e0e7207 */ /* 0x008fca0000800000 */
[----:B------:R-:W-:-:S05]  /*13e20*/  IMAD.IADD R13, R5, 0x1, R14 ;  /* 0x00000001050d7824 */ /* 0x000fca00078e020e */
[----:B------:R-:W2:Y:S02]  /*13e30*/  SHFL.UP PT, R14, R13, 0x2, RZ ;  /* 0x044000000d0e7989 */ /* 0x000ea400000e00ff */
[----:B--2---:R-:W-:-:S05]  /*13e40*/  SEL R2, R14, RZ, P2 ;  /* 0x000000ff0e027207 */ /* 0x004fca0001000000 */
        /* <DEDUP_REMOVED lines=9> */
[----:B-1----:R-:W-:-:S05]  /*13ee0*/  IMAD.IADD R6, R4, 0x1, R7 ;  /* 0x0000000104067824 */ /* 0x002fca00078e0207 */
[----:B------:R1:W2:Y:S02]  /*13ef0*/  SHFL.IDX PT, R14, R6, 0x1f, 0x1f ;  /* 0x03e01f00060e7f89 */ /* 0x0002a400000e0000 */
.L_x_1538:
[----:B------:R-:W-:Y:S02]  /*13f00*/  ULDC UR4, c[0x0][0xc38] ;  /* 0x00030e0000047ab9 */ /* 0x000fe40000000800 */
[----:B------:R-:W-:-:S04]  /*13f10*/  IMAD.U32 R7, RZ, RZ, UR4 ;  /* 0x00000004ff077e24 */ /* 0x000fc8000f8e00ff */
[----:B--2---:R-:W-:-:S04]  /*13f20*/  IMAD R14, R14, R7, RZ ;  /* 0x000000070e0e7224 */ /* 0x004fc800078e02ff */
[----:B------:R-:W-:-:S05]  /*13f30*/  IMAD.IADD R9, R14, 0x1, R9 ;  /* 0x000000010e097824 */ /* 0x000fca00078e0209 */
[----:B------:R-:W-:-:S13]  /*13f40*/  ISETP.GT.AND P6, PT, R9, R0, PT ;  /* 0x000000000900720c */ /* 0x000fda0003fc4270 */
[----:B------:R-:W-:Y:S05]  /*13f50*/  @!P6 BRA `(.L_x_1420) ;  /* 0xfffffffc0064e947 */ /* 0x000fea000383ffff */
.L_x_1415:
        /* <DEDUP_REMOVED lines=8> */
.L_x_1542:
[----:B------:R-:W-:Y:S01]  /*13fe0*/  ISETP.NE.AND P0, PT, R2, RZ, PT ;  /* 0x000000ff0200720c */ /* 0x000fe20003f05270 */
[----:B------:R-:W-:-:S12]  /*13ff0*/  IMAD.MOV.U32 R14, RZ, RZ, RZ ;  /* 0x000000ffff0e7224 */ /* 0x000fd800078e00ff */
[----:B------:R-:W-:Y:S05]  /*14000*/  @!P0 BRA `(.L_x_1422) ;  /* 0x0000000000108947 */ /* 0x000fea0003800000 */
[----:B------:R-:W-:Y:S01]  /*14010*/  UMOV UR4, 0xffffffff ;  /* 0xffffffff00047882 */ /* 0x000fe20000000000 */
[----:B------:R-:W-:Y:S02]  /*14020*/  VIADD R12, R4, 0xffffffff ;  /* 0xffffffff040c7836 */ /* 0x000fe40000000000 */
[----:B------:R-:W-:Y:S05]  /*14030*/  BRA.DIV UR4, `(.L_x_1423) ;  /* 0x0000004204787947 */ /* 0x000fea000b800000 */
[----:B------:R4:W0:Y:S02]  /*14040*/  SHFL.IDX PT, R14, R6, R12, 0x1f ;  /* 0x00001f0c060e7589 */ /* 0x00082400000e0000 */
.L_x_1422:
[----:B------:R-:W5:Y:S01]  /*14050*/  LDC.64 R2, c[0x0][0xc90] ;  /* 0x00032400ff027b82 */ /* 0x000f620000000a00 */
[----:B------:R-:W-:-:S04]  /*14060*/  IMAD.IADD R19, R4, 0x1, R19 ;  /* 0x0000000104137824 */ /* 0x000fc800078e0213 */
[----:B-----5:R-:W-:-:S05]  /*14070*/  IMAD.WIDE R2, R19, 0x4, R2 ;  /* 0x0000000413027825 */ /* 0x020fca00078e0202 */
[----:B-1--4-:R1:W2:Y:S01]  /*14080*/  LDG.E R6, desc[UR36][R2.64] ;  /* 0x0000002402067981 */ /* 0x0122a2000c1e1900 */
[----:B0-----:R-:W-:Y:S02]  /*14090*/  IMAD R16, R14, R7, R16 ;  /* 0x000000070e107224 */ /* 0x001fe400078e0210 */
[----:B-1----:R-:W-:Y:S02]  /*140a0*/  IMAD.MOV.U32 R2, RZ, RZ, RZ ;  /* 0x000000ffff027224 */ /* 0x002fe400078e00ff */
[----:B--23--:R-:W-:-:S05]  /*140b0*/  IMAD R4, R5, R6, RZ ;  /* 0x0000000605047224 */ /* 0x00cfca00078e02ff */
[----:B------:R-:W-:-:S04]  /*140c0*/  IABS R8, R4 ;  /* 0x0000000400087213 */ /* 0x000fc80000000000 */
[----:B------:R-:W0:Y:S08]  /*140d0*/  I2F.RP R10, R8 ;  /* 0x00000008000a7306 */ /* 0x000e300000209400 */
[----:B0-----:R-:W0:Y:S02]  /*140e0*/  MUFU.RCP R10, R10 ;  /* 0x0000000a000a7308 */ /* 0x001e240000001000 */
[----:B0-----:R-:W-:-:S06]  /*140f0*/  VIADD R11, R10, 0xffffffe ;  /* 0x0ffffffe0a0b7836 */ /* 0x001fcc0000000000 */
[----:B------:R-:W0:Y:S02]  /*14100*/  F2I.FTZ.U32.TRUNC.NTZ R3, R11 ;  /* 0x0000000b00037305 */ /* 0x000e24000021f000 */
[----:B0-----:R-:W-:-:S04]  /*14110*/  IMAD.MOV R9, RZ, RZ, -R3 ;  /* 0x000000ffff097224 */ /* 0x001fc800078e0a03 */
        /* <DEDUP_REMOVED lines=11> */
[----:B------:R-:W-:Y:S02]  /*141d0*/  @!P1 IMAD.IADD R3, R3, 0x1, -R8 ;  /* 0x0000000103039824 */ /* 0x000fe400078e0a08 */
[----:B------:R-:W-:Y:S01]  /*141e0*/  @!P1 VIADD R2, R2, 0x1 ;  /* 0x0000000102029836 */ /* 0x000fe20000000000 */
[----:B------:R-:W-:Y:S02]  /*141f0*/  ISETP.NE.AND P1, PT, R4, RZ, PT ;  /* 0x000000ff0400720c */ /* 0x000fe40003f25270 */
[----:B------:R-:W-:-:S13]  /*14200*/  ISETP.GE.U32.AND P0, PT, R3, R8, PT ;  /* 0x000000080300720c */ /* 0x000fda0003f06070 */
[----:B------:R-:W-:-:S04]  /*14210*/  @P0 VIADD R2, R2, 0x1 ;  /* 0x0000000102020836 */ /* 0x000fc80000000000 */
[----:B------:R-:W-:Y:S01]  /*14220*/  @!P2 IMAD.MOV R2, RZ, RZ, -R2 ;  /* 0x000000ffff02a224 */ /* 0x000fe200078e0a02 */
[----:B------:R-:W-:-:S05]  /*14230*/  @!P1 LOP3.LUT R2, RZ, R4, RZ, 0x33, !PT ;  /* 0x00000004ff029212 */ /* 0x000fca00078e33ff */
[----:B------:R-:W-:Y:S02]  /*14240*/  IMAD R0, R6, R2, RZ ;  /* 0x0000000206007224 */ /* 0x000fe400078e02ff */
[----:B------:R-:W-:Y:S02]  /*14250*/  IMAD.MOV R2, RZ, RZ, -R2 ;  /* 0x000000ffff027224 */ /* 0x000fe400078e0a02 */
[----:B------:R-:W-:Y:S02]  /*14260*/  IMAD.MOV R3, RZ, RZ, -R0 ;  /* 0x000000ffff037224 */ /* 0x000fe400078e0a00 */
[----:B------:R-:W-:-:S03]  /*14270*/  IMAD R9, R4, R2, R9 ;  /* 0x0000000204097224 */ /* 0x000fc600078e0209 */
[----:B------:R-:W-:-:S04]  /*14280*/  VIADDMNMX R6, R3, R7, R6, PT ;  /* 0x0000000703067246 */ /* 0x000fc80003800106 */
[-C--:B------:R-:W-:Y:S02]  /*14290*/  IABS R7, R6.reuse ;  /* 0x0000000600077213 */ /* 0x080fe40000000000 */
[----:B------:R-:W-:Y:S02]  /*142a0*/  IABS R4, R6 ;  /* 0x0000000600047213 */ /* 0x000fe40000000000 */
[----:B------:R-:W0:Y:S03]  /*142b0*/  I2F.RP R8, R7 ;  /* 0x0000000700087306 */ /* 0x000e260000209400 */
[----:B------:R-:W-:-:S05]  /*142c0*/  IMAD.MOV R4, RZ, RZ, -R4 ;  /* 0x000000ffff047224 */ /* 0x000fca00078e0a04 */
[----:B0-----:R-:W0:Y:S02]  /*142d0*/  MUFU.RCP R8, R8 ;  /* 0x0000000800087308 */ /* 0x001e240000001000 */
[----:B0-----:R-:W-:-:S06]  /*142e0*/  VIADD R3, R8, 0xffffffe ;  /* 0x0ffffffe08037836 */ /* 0x001fcc0000000000 */
[----:B------:R-:W0:Y:S02]  /*142f0*/  F2I.FTZ.U32.TRUNC.NTZ R3, R3 ;  /* 0x0000000300037305 */ /* 0x000e24000021f000 */
[----:B0-----:R-:W-:-:S04]  /*14300*/  IMAD.MOV R2, RZ, RZ, -R3 ;  /* 0x000000ffff027224 */ /* 0x001fc800078e0a03 */
[----:B------:R-:W-:Y:S02]  /*14310*/  IMAD R11, R2, R7, RZ ;  /* 0x00000007020b7224 */ /* 0x000fe400078e02ff */
[----:B------:R-:W-:-:S04]  /*14320*/  IMAD.MOV.U32 R2, RZ, RZ, RZ ;  /* 0x000000ffff027224 */ /* 0x000fc800078e00ff */
[----:B------:R-:W-:Y:S01]  /*14330*/  IMAD.HI.U32 R2, R3, R11, R2 ;  /* 0x0000000b03027227 */ /* 0x000fe200078e0002 */
[----:B------:R-:W-:Y:S02]  /*14340*/  IABS R11, R9 ;  /* 0x00000009000b7213 */ /* 0x000fe40000000000 */
[C---:B------:R-:W-:Y:S01]  /*14350*/  LOP3.LUT R3, R9.reuse, R6, RZ, 0x3c, !PT ;  /* 0x0000000609037212 */ /* 0x040fe200078e3cff */
[----:B------:R-:W-:Y:S02]  /*14360*/  IMAD.IADD R9, R9, 0x1, R0 ;  /* 0x0000000109097824 */ /* 0x000fe400078e0200 */
[----:B------:R-:W-:Y:S01]  /*14370*/  IMAD.HI.U32 R2, R2, R11, RZ ;  /* 0x0000000b02027227 */ /* 0x000fe200078e00ff */
[----:B------:R-:W-:-:S03]  /*14380*/  ISETP.GE.AND P2, PT, R3, RZ, PT ;  /* 0x000000ff0300720c */ /* 0x000fc60003f46270 */
[----:B------:R-:W-:-:S05]  /*14390*/  IMAD R4, R2, R4, R11 ;  /* 0x0000000402047224 */ /* 0x000fca00078e020b */
[----:B------:R-:W-:-:S13]  /*143a0*/  ISETP.GT.U32.AND P1, PT, R7, R4, PT ;  /* 0x000000040700720c */ /* 0x000fda0003f24070 */
[----:B------:R-:W-:Y:S02]  /*143b0*/  @!P1 IMAD.IADD R4, R4, 0x1, -R7 ;  /* 0x0000000104049824 */ /* 0x000fe400078e0a07 */
[----:B------:R-:W-:Y:S01]  /*143c0*/  @!P1 VIADD R2, R2, 0x1 ;  /* 0x0000000102029836 */ /* 0x000fe20000000000 */
[----:B------:R-:W-:Y:S02]  /*143d0*/  ISETP.NE.AND P1, PT, R6, RZ, PT ;  /* 0x000000ff0600720c */ /* 0x000fe40003f25270 */
[----:B------:R-:W-:-:S13]  /*143e0*/  ISETP.GE.U32.AND P0, PT, R4, R7, PT ;  /* 0x000000070400720c */ /* 0x000fda0003f06070 */
[----:B------:R-:W-:-:S04]  /*143f0*/  @P0 VIADD R2, R2, 0x1 ;  /* 0x0000000102020836 */ /* 0x000fc80000000000 */
[----:B------:R-:W-:Y:S01]  /*14400*/  @!P2 IMAD.MOV R2, RZ, RZ, -R2 ;  /* 0x000000ffff02a224 */ /* 0x000fe200078e0a02 */
[----:B------:R-:W-:Y:S01]  /*14410*/  @!P1 LOP3.LUT R2, RZ, R6, RZ, 0x33, !PT ;  /* 0x00000006ff029212 */ /* 0x000fe200078e33ff */
[----:B------:R-:W-:-:S04]  /*14420*/  IMAD.MOV R6, RZ, RZ, -R6 ;  /* 0x000000ffff067224 */ /* 0x000fc800078e0a06 */
[----:B------:R-:W-:Y:S01]  /*14430*/  IMAD R18, R2, R6, R9 ;  /* 0x0000000602127224 */ /* 0x000fe200078e0209 */
[----:B------:R-:W-:-:S05]  /*14440*/  LOP3.LUT R2, RZ, R2, RZ, 0x33, !PT ;  /* 0x00000002ff027212 */ /* 0x000fca00078e33ff */
[----:B------:R-:W-:Y:S01]  /*14450*/  IMAD.IADD R17, R5, 0x1, R2 ;  /* 0x0000000105117824 */ /* 0x000fe200078e0202 */
[----:B------:R-:W-:Y:S06]  /*14460*/  BRA `(.L_x_1424) ;  /* 0x00000000001c7947 */ /* 0x000fec0003800000 */
.L_x_1416:
[----:B------:R-:W-:Y:S01]  /*14470*/  UMOV UR4, URZ ;  /* 0x0000003f00047c82 */ /* 0x000fe20008000000 */
[----:B------:R-:W-:Y:S01]  /*14480*/  UMOV UR5, URZ ;  /* 0x0000003f00057c82 */ /* 0x000fe20008000000 */
[----:B------:R-:W-:Y:S01]  /*14490*/  ULDC UR6, c[0x0][0xc3c] ;  /* 0x00030f0000067ab9 */ /* 0x000fe20000000800 */
[----:B------:R-:W-:Y:S02]  /*144a0*/  IMAD.MOV.U32 R16, RZ, RZ, R0 ;  /* 0x000000ffff107224 */ /* 0x000fe400078e0000 */
[----:B------:R-:W-:Y:S02]  /*144b0*/  IMAD.U32 R17, RZ, RZ, UR4 ;  /* 0x00000004ff117e24 */ /* 0x000fe4000f8e00ff */
[----:B------:R-:W-:Y:S02]  /*144c0*/  IMAD.U32 R18, RZ, RZ, UR5 ;  /* 0x00000005ff127e24 */ /* 0x000fe4000f8e00ff */
[----:B------:R-:W-:-:S07]  /*144d0*/  IMAD.U32 R19, RZ, RZ, UR6 ;  /* 0x00000006ff137e24 */ /* 0x000fce000f8e00ff */
.L_x_1424:
[----:B------:R-:W2:Y:S01]  /*144e0*/  S2R R0, SR_TID.X ;  /* 0x0000000000007919 */ /* 0x000ea20000002100 */
        /* <DEDUP_REMOVED lines=9> */
.L_x_1413:
[----:B------:R-:W-:Y:S02]  /*14580*/  ULDC UR4, c[0x0][0xc3c] ;  /* 0x00030f0000047ab9 */ /* 0x000fe40000000800 */
[----:B--2---:R-:W-:-:S13]  /*14590*/  ISETP.GE.AND P0, PT, R19, UR4, PT ;  /* 0x0000000413007c0c */ /* 0x004fda000bf06270 */
[----:B------:R-:W-:Y:S05]  /*145a0*/  @!P0 BRA `(.L_x_1425) ;  /* 0xffffffb4000c8947 */ /* 0x000fea000383ffff */
[----:B------:R-:W-:Y:S05]  /*145b0*/  BSYNC B8 ;  /* 0x0000000000087941 */ /* 0x000fea0003800000 */
.L_x_1354:
[----:B--2---:R-:W2:Y:S01]  /*145c0*/  LDL.LU R0, [R1+0x14] ;  /* 0x0000140001007983 */ /* 0x004ea20000300800 */
[----:B------:R-:W-:Y:S01]  /*145d0*/  BSSY B0, `(.L_x_1426) ;  /* 0x000000b000007945 */ /* 0x000fe20003800000 */
[----:B------:R-:W4:Y:S01]  /*145e0*/  S2R R5, SR_CgaCtaId ;  /* 0x0000000000057919 */ /* 0x000f220000008800 */
[----:B--2---:R-:W-:-:S05]  /*145f0*/  VIADD R0, R0, 0x1 ;  /* 0x0000000100007836 */ /* 0x004fca0000000000 */
[----:B0-----:R-:W-:-:S04]  /*14600*/  LEA.HI R2, R0, R0, RZ, 0x1 ;  /* 0x0000000000027211 */ /* 0x001fc800078f08ff */
[----:B------:R-:W-:Y:S02]  /*14610*/  LOP3.LUT R3, R2, 0xfffffffe, RZ, 0xc0, !PT ;  /* 0xfffffffe02037812 */ /* 0x000fe400078ec0ff */
[----:B------:R-:W-:-:S03]  /*14620*/  MOV R2, 0x400 ;  /* 0x0000040000027802 */ /* 0x000fc60000000f00 */
[----:B------:R-:W-:Y:S01]  /*14630*/  IMAD.IADD R0, R0, 0x1, -R3 ;  /* 0x0000000100007824 */ /* 0x000fe200078e0a03 */
[----:B----4-:R-:W-:-:S04]  /*14640*/  LEA R5, R5, R2, 0x18 ;  /* 0x0000000205057211 */ /* 0x010fc800078ec0ff */
[----:B------:R-:W-:-:S04]  /*14650*/  SHF.L.U32 R0, R0, 0x1f, RZ ;  /* 0x0000001f00007819 */ /* 0x000fc800000006ff */
[----:B------:R-:W0:Y:S02]  /*14660*/  SYNCS.PHASECHK.TRANS64.TRYWAIT P0, [R5+URZ+0x2a820], R0 ;  /* 0x02a82000050075a7 */ /* 0x000e24000800017f */
[----:B0-----:R-:W-:Y:S05]  /*14670*/  @!P0 BRA `(.L_x_1427) ;  /* 0x0000003c000c8947 */ /* 0x001fea0003800000 */
.L_x_1545:
[----:B------:R-:W-:Y:S05]  /*14680*/  BSYNC B0 ;  /* 0x0000000000007941 */ /* 0x000fea0003800000 */
.L_x_1426:
[----:B------:R-:W-:-:S03]  /*14690*/  UMOV UR4, 0xffffffff ;  /* 0xffffffff00047882 */ /* 0x000fc60000000000 */
[----:B------:R-:W-:Y:S05]  /*146a0*/  BRA.DIV UR4, `(.L_x_1428) ;  /* 0x0000003e04147947 */ /* 0x000fea000b800000 */
[----:B0-----:R-:W0:Y:S02]  /*146b0*/  S2R R0, SR_TID.X ;  /* 0x0000000000007919 */ /* 0x001e240000002100 */
[----:B0-----:R-:W-:-:S04]  /*146c0*/  SHF.R.U32.HI R0, RZ, 0x5, R0 ;  /* 0x00000005ff007819 */ /* 0x001fc80000011600 */
[----:B------:R-:W-:-:S05]  /*146d0*/  LOP3.LUT R0, R0, 0x3, RZ, 0xc0, !PT ;  /* 0x0000000300007812 */ /* 0x000fca00078ec0ff */
[----:B------:R0:W2:Y:S02]  /*146e0*/  SHFL.IDX PT, R14, R0, RZ, 0x1f ;  /* 0x00001fff000e7589 */ /* 0x0000a400000e0000 */
.L_x_1548:
[----:B--2---:R-:W-:Y:S01]  /*146f0*/  ISETP.NE.AND P0, PT, R14, RZ, PT ;  /* 0x000000ff0e00720c */ /* 0x004fe20003f05270 */
[----:B------:R-:W-:-:S12]  /*14700*/  BSSY B0, `(.L_x_1429) ;  /* 0x0000026000007945 */ /* 0x000fd80003800000 */
[----:B------:R-:W-:Y:S05]  /*14710*/  @P0 BRA `(.L_x_1430) ;  /* 0x0000000000900947 */ /* 0x000fea0003800000 */
[----:B------:R-:W-:-:S03]  /*14720*/  UMOV UR4, 0xffffffff ;  /* 0xffffffff00047882 */ /* 0x000fc60000000000 */
[----:B------:R-:W-:Y:S05]  /*14730*/  BRA.DIV UR4, `(.L_x_1431) ;  /* 0x0000003e04247947 */ /* 0x000fea000b800000 */
[----:B------:R-:W-:-:S13]  /*14740*/  ELECT P6, URZ, PT ;  /* 0x00000000003f782f */ /* 0x000fda00038c0000 */
.L_x_1551:
        /* <DEDUP_REMOVED lines=8> */
.L_x_1432:
[----:B------:R-:W-:Y:S01]  /*147d0*/  IMAD R3, R25, 0x8, R5 ;  /* 0x0000000819037824 */ /* 0x000fe200078e0205 */
[----:B------:R-:W-:Y:S01]  /*147e0*/  SHF.L.U32 R2, R27, 0x1f, RZ ;  /* 0x0000001f1b027819 */ /* 0x000fe200000006ff */
[----:B------:R-:W-:-:S03]  /*147f0*/  VIADD R25, R25, 0x1 ;  /* 0x0000000119197836 */ /* 0x000fc60000000000 */
[----:B------:R-:W0:Y:S02]  /*14800*/  SYNCS.PHASECHK.TRANS64.TRYWAIT P1, [R3+URZ+0x2a840], R2 ;  /* 0x02a84002030075a7 */ /* 0x000e24000802017f */
[----:B------:R-:W-:-:S04]  /*14810*/  ISETP.NE.AND P2, PT, R25, 0x2, PT ;  /* 0x000000021900780c */ /* 0x000fc80003f45270 */
[----:B------:R-:W-:Y:S01]  /*14820*/  SEL R0, RZ, 0x1, P2 ;  /* 0x00000001ff007807 */ /* 0x000fe20001000000 */
[----:B0-----:R-:W-:Y:S08]  /*14830*/  @!P1 BRA `(.L_x_1433) ;  /* 0x0000003c00049947 */ /* 0x001ff00003800000 */
.L_x_1552:
[----:B------:R-:W-:Y:S02]  /*14840*/  SEL R25, R25, RZ, P2 ;  /* 0x000000ff19197207 */ /* 0x000fe40001000000 */
[----:B------:R-:W-:Y:S01]  /*14850*/  LOP3.LUT R0, R27, R0, RZ, 0x3c, !PT ;  /* 0x000000001b007212 */ /* 0x000fe200078e3cff */
[----:B------:R-:W-:Y:S06]  /*14860*/  @!P0 BRA `(.L_x_1434) ;  /* 0x0000000000048947 */ /* 0x000fec0003800000 */
[----:B------:R-:W-:Y:S01]  /*14870*/  BPT.TRAP 0x1 ;  /* 0x000000040000795c */ /* 0x000fe20000300000 */
.L_x_1434:
[----:B------:R-:W-:Y:S01]  /*14880*/  IMAD R25, R25, 0x8, R5 ;  /* 0x0000000819197824 */ /* 0x000fe200078e0205 */
[----:B------:R-:W-:-:S04]  /*14890*/  SHF.L.U32 R0, R0, 0x1f, RZ ;  /* 0x0000001f00007819 */ /* 0x000fc800000006ff */
[----:B------:R-:W2:Y:S02]  /*148a0*/  SYNCS.PHASECHK.TRANS64.TRYWAIT P1, [R25+URZ+0x2a840], R0 ;  /* 0x02a84000190075a7 */ /* 0x000ea4000802017f */
[----:B--2---:R-:W-:Y:S05]  /*148b0*/  @!P1 BRA `(.L_x_1435) ;  /* 0x0000003800f89947 */ /* 0x004fea0003800000 */
.L_x_1553:
[----:B------:R-:W-:Y:S05]  /*148c0*/  @!P0 BRA `(.L_x_1436) ;  /* 0x0000000000048947 */ /* 0x000fea0003800000 */
[----:B------:R-:W-:Y:S01]  /*148d0*/  BPT.TRAP 0x1 ;  /* 0x000000040000795c */ /* 0x000fe20000300000 */
.L_x_1436:
[----:B------:R-:W4:Y:S02]  /*148e0*/  SYNCS.PHASECHK.TRANS64.TRYWAIT P1, [R3+URZ+0x2a860], R2 ;  /* 0x02a86002030075a7 */ /* 0x000f24000802017f */
[----:B----4-:R-:W-:Y:S05]  /*148f0*/  @!P1 BRA `(.L_x_1437) ;  /* 0x0000003800fc9947 */ /* 0x010fea0003800000 */
.L_x_1554:
[----:B------:R-:W-:Y:S05]  /*14900*/  @!P0 BRA `(.L_x_1438) ;  /* 0x0000000000048947 */ /* 0x000fea0003800000 */
[----:B------:R-:W-:Y:S01]  /*14910*/  BPT.TRAP 0x1 ;  /* 0x000000040000795c */ /* 0x000fe20000300000 */
.L_x_1438:
[----:B------:R0:W0:Y:S02]  /*14920*/  SYNCS.PHASECHK.TRANS64.TRYWAIT P0, [R25+URZ+0x2a860], R0 ;  /* 0x02a86000190075a7 */ /* 0x000024000800017f */
[----:B0-----:R-:W-:Y:S05]  /*14930*/  @!P0 NANOSLEEP.SYNCS 0x989680 ;  /* 0x009896800000895d */ /* 0x001fea0003900000 */
[----:B------:R-:W0:Y:S02]  /*14940*/  @!P0 SYNCS.PHASECHK.TRANS64 P0, [R25+URZ+0x2a860], R0 ;  /* 0x02a86000190085a7 */ /* 0x000e24000800007f */
[----:B0-----:R-:W-:Y:S05]  /*14950*/  @!P0 BRA `(.L_x_1438) ;  /* 0xfffffffc00f08947 */ /* 0x001fea000383ffff */
.L_x_1430:
[----:B------:R-:W-:Y:S05]  /*14960*/  BSYNC B0 ;  /* 0x0000000000007941 */ /* 0x000fea0003800000 */
.L_x_1429:
[----:B------:R-:W-:Y:S05]  /*14970*/  EXIT ;  /* 0x000000000000794d */ /* 0x000fea0003800000 */
.L_x_1248:
[----:B0-----:R-:W-:-:S04]  /*14980*/  IMAD.U32 R3, RZ, RZ, UR40 ;  /* 0x00000028ff037e24 */ /* 0x001fc8000f8e00ff */
[----:B------:R0:W1:Y:S03]  /*14990*/  SYNCS.PHASECHK.TRANS64.TRYWAIT P1, [R3+URZ+0x2a800], R0 ;  /* 0x02a80000030075a7 */ /* 0x000066000802017f */
[----:B-1----:R-:W-:Y:S05]  /*149a0*/  @!P1 NANOSLEEP.SYNCS 0x989680 ;  /* 0x009896800000995d */ /* 0x002fea0003900000 */
[----:B------:R-:W1:Y:S02]  /*149b0*/  @!P1 SYNCS.PHASECHK.TRANS64 P1, [R3+URZ+0x2a800], R0 ;  /* 0x02a80000030095a7 */ /* 0x000e64000802007f */
[----:B-1----:R-:W-:Y:S05]  /*149c0*/  @!P1 BRA `(.L_x_1248) ;  /* 0xfffffffc00ec9947 */ /* 0x002fea000383ffff */
[----:B------:R-:W-:Y:S05]  /*149d0*/  BRA `(.L_x_1439) ;  /* 0xfffffed000047947 */ /* 0x000fea000383ffff */
.L_x_1252:
[----:B-1----:R1:W2:Y:S02]  /*149e0*/  SYNCS.PHASECHK.TRANS64.TRYWAIT P1, [R3+URZ+0x2a830], R0 ;  /* 0x02a83000030075a7 */ /* 0x0022a4000802017f */
[----:B--2---:R-:W-:Y:S05]  /*149f0*/  @!P1 NANOSLEEP.SYNCS 0x989680 ;  /* 0x009896800000995d */ /* 0x004fea0003900000 */
[----:B------:R-:W2:Y:S02]  /*14a00*/  @!P1 SYNCS.PHASECHK.TRANS64 P1, [R3+URZ+0x2a830], R0 ;  /* 0x02a83000030095a7 */ /* 0x000ea4000802007f */
[----:B--2---:R-:W-:Y:S05]  /*14a10*/  @!P1 BRA `(.L_x_1252) ;  /* 0xfffffffc00f09947 */ /* 0x004fea000383ffff */
[----:B------:R-:W-:Y:S05]  /*14a20*/  BRA `(.L_x_1251) ;  /* 0xfffffed000207947 */ /* 0x000fea000383ffff */
.L_x_1269:
[----:B-1----:R-:W-:-:S04]  /*14a30*/  IMAD.U32 R10, RZ, RZ, UR6 ;  /* 0x00000006ff0a7e24 */ /* 0x002fc8000f8e00ff */
[----:B------:R1:W2:Y:S03]  /*14a40*/  SYNCS.PHASECHK.TRANS64.TRYWAIT P1, [R10+URZ+0x2a830], R9 ;  /* 0x02a830090a0075a7 */ /* 0x0002a6000802017f */
[----:B--2---:R-:W-:Y:S05]  /*14a50*/  @!P1 NANOSLEEP.SYNCS 0x989680 ;  /* 0x009896800000995d */ /* 0x004fea0003900000 */
[----:B------:R-:W2:Y:S02]  /*14a60*/  @!P1 SYNCS.PHASECHK.TRANS64 P1, [R10+URZ+0x2a830], R9 ;  /* 0x02a830090a0095a7 */ /* 0x000ea4000802007f */
[----:B--2---:R-:W-:Y:S05]  /*14a70*/  @!P1 BRA `(.L_x_1269) ;  /* 0xfffffffc00ec9947 */ /* 0x004fea000383ffff */
[----:B------:R-:W-:Y:S05]  /*14a80*/  BRA `(.L_x_1268) ;  /* 0xfffffefc001c7947 */ /* 0x000fea000383ffff */
.L_x_1273:
[----:B01----:R-:W-:-:S04]  /*14a90*/  IMAD.U32 R9, RZ, RZ, UR5 ;  /* 0x00000005ff097e24 */ /* 0x003fc8000f8e00ff */
[----:B------:R0:W1:Y:S03]  /*14aa0*/  SYNCS.PHASECHK.TRANS64.TRYWAIT P1, [R9+URZ+0x2a850], R0 ;  /* 0x02a85000090075a7 */ /* 0x000066000802017f */
[----:B-1----:R-:W-:Y:S05]  /*14ab0*/  @!P1 NANOSLEEP.SYNCS 0x989680 ;  /* 0x009896800000995d */ /* 0x002fea0003900000 */
[----:B------:R-:W1:Y:S02]  /*14ac0*/  @!P1 SYNCS.PHASECHK.TRANS64 P1, [R9+URZ+0x2a850], R0 ;  /* 0x02a85000090095a7 */ /* 0x000e64000802007f */
[----:B-1----:R-:W-:Y:S05]  /*14ad0*/  @!P1 BRA `(.L_x_1273) ;  /* 0xfffffffc00ec9947 */ /* 0x002fea000383ffff */
[----:B------:R-:W-:Y:S05]  /*14ae0*/  BRA `(.L_x_1272) ;  /* 0xffffff0400447947 */ /* 0x000fea000383ffff */
.L_x_1292:
[----:B-1----:R-:W-:-:S04]  /*14af0*/  IMAD.U32 R10, RZ, RZ, UR6 ;  /* 0x00000006ff0a7e24 */ /* 0x002fc8000f8e00ff */
[----:B------:R1:W2:Y:S03]  /*14b00*/  SYNCS.PHASECHK.TRANS64.TRYWAIT P1, [R10+URZ+0x2a830], R9 ;  /* 0x02a830090a0075a7 */ /* 0x0002a6000802017f */
[----:B--2---:R-:W-:Y:S05]  /*14b10*/  @!P1 NANOSLEEP.SYNCS 0x989680 ;  /* 0x009896800000995d */ /* 0x004fea0003900000 */
[----:B------:R-:W2:Y:S02]  /*14b20*/  @!P1 SYNCS.PHASECHK.TRANS64 P1, [R10+URZ+0x2a830], R9 ;  /* 0x02a830090a0095a7 */ /* 0x000ea4000802007f */
[----:B--2---:R-:W-:Y:S05]  /*14b30*/  @!P1 BRA `(.L_x_1292) ;  /* 0xfffffffc00ec9947 */ /* 0x004fea000383ffff */
[----:B------:R-:W-:Y:S05]  /*14b40*/  BRA `(.L_x_1291) ;  /* 0xffffff2800e47947 */ /* 0x000fea000383ffff */
.L_x_1296:
[----:B01----:R-:W-:-:S04]  /*14b50*/  IMAD.U32 R9, RZ, RZ, UR5 ;  /* 0x00000005ff097e24 */ /* 0x003fc8000f8e00ff */
[----:B------:R0:W1:Y:S03]  /*14b60*/  SYNCS.PHASECHK.TRANS64.TRYWAIT P1, [R9+URZ+0x2a850], R0 ;  /* 0x02a85000090075a7 */ /* 0x000066000802017f */
[----:B-1----:R-:W-:Y:S05]  /*14b70*/  @!P1 NANOSLEEP.SYNCS 0x989680 ;  /* 0x009896800000995d */ /* 0x002fea0003900000 */
[----:B------:R-:W1:Y:S02]  /*14b80*/  @!P1 SYNCS.PHASECHK.TRANS64 P1, [R9+URZ+0x2a850], R0 ;  /* 0x02a85000090095a7 */ /* 0x000e64000802007f */
[----:B-1----:R-:W-:Y:S05]  /*14b90*/  @!P1 BRA `(.L_x_1296) ;  /* 0xfffffffc00ec9947 */ /* 0x002fea000383ffff */
[----:B------:R-:W-:Y:S05]  /*14ba0*/  BRA `(.L_x_1295) ;  /* 0xffffff34000c7947 */ /* 0x000fea000383ffff */
.L_x_1304:
[----:B-1----:R-:W-:-:S04]  /*14bb0*/  IMAD.U32 R10, RZ, RZ, UR5 ;  /* 0x00000005ff0a7e24 */ /* 0x002fc8000f8e00ff */
[----:B------:R1:W2:Y:S03]  /*14bc0*/  SYNCS.PHASECHK.TRANS64.TRYWAIT P1, [R10+URZ+0x2a830], R9 ;  /* 0x02a830090a0075a7 */ /* 0x0002a6000802017f */
[----:B--2---:R-:W-:Y:S05]  /*14bd0*/  @!P1 NANOSLEEP.SYNCS 0x989680 ;  /* 0x009896800000995d */ /* 0x004fea0003900000 */
[----:B------:R-:W2:Y:S02]  /*14be0*/  @!P1 SYNCS.PHASECHK.TRANS64 P1, [R10+URZ+0x2a830], R9 ;  /* 0x02a830090a0095a7 */ /* 0x000ea4000802007f */
[----:B--2---:R-:W-:Y:S05]  /*14bf0*/  @!P1 BRA `(.L_x_1304) ;  /* 0xfffffffc00ec9947 */ /* 0x004fea000383ffff */
[----:B------:R-:W-:Y:S05]  /*14c00*/  BRA `(.L_x_1303) ;  /* 0xffffff4400d47947 */ /* 0x000fea000383ffff */
.L_x_1308:
[----:B01----:R-:W-:-:S04]  /*14c10*/  IMAD.U32 R9, RZ, RZ, UR5 ;  /* 0x00000005ff097e24 */ /* 0x003fc8000f8e00ff */
[----:B------:R0:W1:Y:S03]  /*14c20*/  SYNCS.PHASECHK.TRANS64.TRYWAIT P1, [R9+URZ+0x2a850], R0 ;  /* 0x02a85000090075a7 */ /* 0x000066000802017f */
[----:B-1----:R-:W-:Y:S05]  /*14c30*/  @!P1 NANOSLEEP.SYNCS 0x989680 ;  /* 0x009896800000995d */ /* 0x002fea0003900000 */
[----:B------:R-:W1:Y:S02]  /*14c40*/  @!P1 SYNCS.PHASECHK.TRANS64 P1, [R9+URZ+0x2a850], R0 ;  /* 0x02a85000090095a7 */ /* 0x000e64000802007f */
[----:B-1----:R-:W-:Y:S05]  /*14c50*/  @!P1 BRA `(.L_x_1308) ;  /* 0xfffffffc00ec9947 */ /* 0x002fea000383ffff */
[----:B------:R-:W-:Y:S05]  /*14c60*/  BRA `(.L_x_1307) ;  /* 0xffffff4c00fc7947 */ /* 0x000fea000383ffff */
.L_x_1323:
[----:B-1----:R-:W-:-:S04]  /*14c70*/  IMAD.U32 R5, RZ, RZ, UR5 ;  /* 0x00000005ff057e24 */ /* 0x002fc8000f8e00ff */
[----:B------:R1:W2:Y:S03]  /*14c80*/  SYNCS.PHASECHK.TRANS64.TRYWAIT P1, [R5+URZ+0x2a850], R0 ;  /* 0x02a85000050075a7 */ /* 0x0002a6000802017f */
[----:B--2---:R-:W-:Y:S05]  /*14c90*/  @!P1 NANOSLEEP.SYNCS 0x989680 ;  /* 0x009896800000995d */ /* 0x004fea0003900000 */
[----:B------:R-:W2:Y:S02]  /*14ca0*/  @!P1 SYNCS.PHASECHK.TRANS64 P1, [R5+URZ+0x2a850], R0 ;  /* 0x02a85000050095a7 */ /* 0x000ea4000802007f */
[----:B--2---:R-:W-:Y:S05]  /*14cb0*/  @!P1 BRA `(.L_x_1323) ;  /* 0xfffffffc00ec9947 */ /* 0x004fea000383ffff */
[----:B------:R-:W-:Y:S05]  /*14cc0*/  BRA `(.L_x_1322) ;  /* 0xffffff7400ec7947 */ /* 0x000fea000383ffff */
.L_x_1374:
[----:B------:R-:W-:Y:S01]  /*14cd0*/  SHF.R.U32.HI R7, RZ, 0x5, R21 ;  /* 0x00000005ff077819 */ /* 0x000fe20000011615 */
[----:B------:R-:W-:Y:S01]  /*14ce0*/  BSSY B0, `(.L_x_1440) ;  /* 0x0000009000007945 */ /* 0x000fe20003800000 */
[----:B------:R-:W-:Y:S02]  /*14cf0*/  IMAD.MOV.U32 R12, RZ, RZ, RZ ;  /* 0x000000ffff0c7224 */ /* 0x000fe400078e00ff */
[----:B------:R-:W-:Y:S01]  /*14d00*/  LOP3.LUT R7, R7, 0x3, RZ, 0xc0, !PT ;  /* 0x0000000307077812 */ /* 0x000fe200078ec0ff */
[----:B------:R-:W-:Y:S02]  /*14d10*/  IMAD.MOV.U32 R11, RZ, RZ, 0x1f ;  /* 0x0000001fff0b7424 */ /* 0x000fe400078e00ff */
[----:B------:R-:W-:Y:S02]  /*14d20*/  IMAD.MOV.U32 R15, RZ, RZ, -0x1 ;  /* 0xffffffffff0f7424 */ /* 0x000fe400078e00ff */
[----:B------:R-:W-:-:S07]  /*14d30*/  IMAD.MOV.U32 R13, RZ, RZ, R7 ;  /* 0x000000ffff0d7224 */ /* 0x000fce00078e0007 */
[----:B0----5:R-:W-:Y:S05]  /*14d40*/  WARPSYNC.COLLECTIVE R15, `(.L_x_1441) ;  /* 0x000000000f087348 */ /* 0x021fea0003c00000 */
[----:B------:R1:W2:Y:S02]  /*14d50*/  SHFL.IDX P6, R14, R13, R12, R11 ;  /* 0x0000000c0d0e7389 */ /* 0x0002a400000c000b */
[----:B012--5:R-:W-:Y:S01]  /*14d60*/  ENDCOLLECTIVE ;  /* 0x000000000000791b */ /* 0x027fe20003800000 */
.L_x_1441:
[----:B------:R-:W-:Y:S05]  /*14d70*/  BSYNC B0 ;  /* 0x0000000000007941 */ /* 0x000fea0003800000 */
.L_x_1440:
[----:B------:R-:W-:Y:S05]  /*14d80*/  BRA `(.L_x_1442) ;  /* 0xffffffbc00747947 */ /* 0x000fea000383ffff */
.L_x_1377:
[----:B-1----:R1:W2:Y:S02]  /*14d90*/  SYNCS.PHASECHK.TRANS64.TRYWAIT P0, [R7+URZ+0x2a840], R2 ;  /* 0x02a84002070075a7 */ /* 0x0022a4000800017f */
[----:B--2---:R-:W-:Y:S05]  /*14da0*/  @!P0 NANOSLEEP.SYNCS 0x989680 ;  /* 0x009896800000895d */ /* 0x004fea0003900000 */
[----:B------:R-:W2:Y:S02]  /*14db0*/  @!P0 SYNCS.PHASECHK.TRANS64 P0, [R7+URZ+0x2a840], R2 ;  /* 0x02a84002070085a7 */ /* 0x000ea4000800007f */
[----:B--2---:R-:W-:Y:S05]  /*14dc0*/  @!P0 BRA `(.L_x_1377) ;  /* 0xfffffffc00f08947 */ /* 0x004fea000383ffff */
[----:B------:R-:W-:Y:S05]  /*14dd0*/  BRA `(.L_x_1443) ;  /* 0xffffffbc00f07947 */ /* 0x000fea000383ffff */
.L_x_1378:
        /* <DEDUP_REMOVED lines=8> */
.L_x_1445:
[----:B------:R-:W-:Y:S05]  /*14e60*/  BSYNC B0 ;  /* 0x0000000000007941 */ /* 0x000fea0003800000 */
.L_x_1444:
        /* <DEDUP_REMOVED lines=9> */
.L_x_1446:
[----:B------:R-:W-:Y:S02]  /*14f00*/  IMAD.MOV.U32 R13, RZ, RZ, R0 ;  /* 0x000000ffff0d7224 */ /* 0x000fe400078e0000 */
[----:B------:R-:W-:Y:S02]  /*14f10*/  IMAD.MOV.U32 R12, RZ, RZ, 0x1 ;  /* 0x00000001ff0c7424 */ /* 0x000fe400078e00ff */
[----:B------:R-:W-:-:S07]  /*14f20*/  IMAD.MOV.U32 R3, RZ, RZ, R14 ;  /* 0x000000ffff037224 */ /* 0x000fce00078e000e */
[----:B------:R-:W-:Y:S05]  /*14f30*/  WARPSYNC.COLLECTIVE R15, `(.L_x_1447) ;  /* 0x000000000f087348 */ /* 0x000fea0003c00000 */
[----:B------:R0:W1:Y:S02]  /*14f40*/  SHFL.IDX P6, R14, R13, R12, R11 ;  /* 0x0000000c0d0e7389 */ /* 0x00006400000c000b */
[----:B01----:R-:W-:Y:S01]  /*14f50*/  ENDCOLLECTIVE ;  /* 0x000000000000791b */ /* 0x003fe20003800000 */
.L_x_1447:
        /* <DEDUP_REMOVED lines=13> */
[----:B0-----:R-:W-:-:S07]  /*15030*/  IMAD.MOV.U32 R2, RZ, RZ, R14 ;  /* 0x000000ffff027224 */ /* 0x001fce00078e000e */
[----:B------:R-:W-:Y:S05]  /*15040*/  WARPSYNC.COLLECTIVE R15, `(.L_x_1448) ;  /* 0x000000000f087348 */ /* 0x000fea0003c00000 */
[----:B------:R0:W1:Y:S02]  /*15050*/  SHFL.IDX P6, R14, R13, R12, R11 ;  /* 0x0000000c0d0e7389 */ /* 0x00006400000c000b */
[----:B01----:R-:W-:Y:S01]  /*15060*/  ENDCOLLECTIVE ;  /* 0x000000000000791b */ /* 0x003fe20003800000 */
.L_x_1448:
[----:B------:R-:W-:Y:S02]  /*15070*/  @P1 IMAD R8, R5, 0x2, R22 ;  /* 0x0000000205081824 */ /* 0x000fe400078e0216 */
[----:B------:R-:W-:Y:S02]  /*15080*/  IMAD.MOV.U32 R13, RZ, RZ, R0 ;  /* 0x000000ffff0d7224 */ /* 0x000fe400078e0000 */
[----:B------:R-:W-:Y:S02]  /*15090*/  IMAD.MOV.U32 R12, RZ, RZ, 0x2 ;  /* 0x00000002ff0c7424 */ /* 0x000fe400078e00ff */
[----:B------:R-:W-:-:S07]  /*150a0*/  IMAD.MOV.U32 R3, RZ, RZ, R14 ;  /* 0x000000ffff037224 */ /* 0x000fce00078e000e */
[----:B------:R-:W-:Y:S05]  /*150b0*/  WARPSYNC.COLLECTIVE R15, `(.L_x_1449) ;  /* 0x000000000f087348 */ /* 0x000fea0003c00000 */
[----:B------:R0:W1:Y:S02]  /*150c0*/  SHFL.IDX P6, R14, R13, R12, R11 ;  /* 0x0000000c0d0e7389 */ /* 0x00006400000c000b */
[----:B01----:R-:W-:Y:S01]  /*150d0*/  ENDCOLLECTIVE ;  /* 0x000000000000791b */ /* 0x003fe20003800000 */
.L_x_1449:
        /* <DEDUP_REMOVED lines=17> */
.L_x_1450:
[----:B------:R-:W-:Y:S02]  /*151f0*/  @P1 IMAD R8, R5, 0x2, R22 ;  /* 0x0000000205081824 */ /* 0x000fe400078e0216 */
[----:B------:R-:W-:Y:S02]  /*15200*/  IMAD.MOV.U32 R13, RZ, RZ, R0 ;  /* 0x000000ffff0d7224 */ /* 0x000fe400078e0000 */
[----:B------:R-:W-:Y:S02]  /*15210*/  IMAD.MOV.U32 R12, RZ, RZ, 0x3 ;  /* 0x00000003ff0c7424 */ /* 0x000fe400078e00ff */
[----:B------:R-:W-:-:S07]  /*15220*/  IMAD.MOV.U32 R3, RZ, RZ, R14 ;  /* 0x000000ffff037224 */ /* 0x000fce00078e000e */
[----:B------:R-:W-:Y:S05]  /*15230*/  WARPSYNC.COLLECTIVE R15, `(.L_x_1451) ;  /* 0x000000000f087348 */ /* 0x000fea0003c00000 */
[----:B------:R0:W1:Y:S02]  /*15240*/  SHFL.IDX P6, R14, R13, R12, R11 ;  /* 0x0000000c0d0e7389 */ /* 0x00006400000c000b */
[----:B01----:R-:W-:Y:S01]  /*15250*/  ENDCOLLECTIVE ;  /* 0x000000000000791b */ /* 0x003fe20003800000 */
.L_x_1451:
        /* <DEDUP_REMOVED lines=17> */
.L_x_1452:
[----:B------:R-:W-:Y:S02]  /*15370*/  @P1 IMAD R8, R5, 0x2, R22 ;  /* 0x0000000205081824 */ /* 0x000fe400078e0216 */
[----:B------:R-:W-:Y:S02]  /*15380*/  IMAD.MOV.U32 R13, RZ, RZ, R0 ;  /* 0x000000ffff0d7224 */ /* 0x000fe400078e0000 */
[----:B------:R-:W-:Y:S02]  /*15390*/  IMAD.MOV.U32 R12, RZ, RZ, 0x4 ;  /* 0x00000004ff0c7424 */ /* 0x000fe400078e00ff */
[----:B------:R-:W-:-:S07]  /*153a0*/  IMAD.MOV.U32 R3, RZ, RZ, R14 ;  /* 0x000000ffff037224 */ /* 0x000fce00078e000e */
[----:B------:R-:W-:Y:S05]  /*153b0*/  WARPSYNC.COLLECTIVE R15, `(.L_x_1453) ;  /* 0x000000000f087348 */ /* 0x000fea0003c00000 */
[----:B------:R0:W1:Y:S02]  /*153c0*/  SHFL.IDX P6, R14, R13, R12, R11 ;  /* 0x0000000c0d0e7389 */ /* 0x00006400000c000b */
[----:B01----:R-:W-:Y:S01]  /*153d0*/  ENDCOLLECTIVE ;  /* 0x000000000000791b */ /* 0x003fe20003800000 */
.L_x_1453:
        /* <DEDUP_REMOVED lines=17> */
.L_x_1454:
[----:B------:R-:W-:Y:S02]  /*154f0*/  @P1 IMAD R8, R5, 0x2, R22 ;  /* 0x0000000205081824 */ /* 0x000fe400078e0216 */
[----:B------:R-:W-:Y:S02]  /*15500*/  IMAD.MOV.U32 R13, RZ, RZ, R0 ;  /* 0x000000ffff0d7224 */ /* 0x000fe400078e0000 */
[----:B------:R-:W-:Y:S02]  /*15510*/  IMAD.MOV.U32 R12, RZ, RZ, 0x5 ;  /* 0x00000005ff0c7424 */ /* 0x000fe400078e00ff */
[----:B------:R-:W-:-:S07]  /*15520*/  IMAD.MOV.U32 R3, RZ, RZ, R14 ;  /* 0x000000ffff037224 */ /* 0x000fce00078e000e */
[----:B------:R-:W-:Y:S05]  /*15530*/  WARPSYNC.COLLECTIVE R15, `(.L_x_1455) ;  /* 0x000000000f087348 */ /* 0x000fea0003c00000 */
[----:B------:R0:W1:Y:S02]  /*15540*/  SHFL.IDX P6, R14, R13, R12, R11 ;  /* 0x0000000c0d0e7389 */ /* 0x00006400000c000b */
[----:B01----:R-:W-:Y:S01]  /*15550*/  ENDCOLLECTIVE ;  /* 0x000000000000791b */ /* 0x003fe20003800000 */
.L_x_1455:
[----:B------:R-:W-:-:S05]  /*15560*/  @P1 LEA R3, P0, R9, R3, 0x1 ;  /* 0x0000000309031211 */ /* 0x000fca00078008ff */
[----:B------:R-:W-:-:S05]  /*15570*/  @P1 IMAD.X R2, RZ, RZ, R2, P0 ;  /* 0x000000ffff021224 */ /* 0x000fca00000e0602 */
[----:B------:R-:W-:Y:S01]  /*15580*/  @P1 LOP3.LUT R3, R3, R2, RZ, 0x3c, !PT ;  /* 0x0000000203031212 */ /* 0x000fe200078e3cff */
[----:B------:R-:W-:-:S03]  /*15590*/  IMAD.MOV.U32 R13, RZ, RZ, R4 ;  /* 0x000000ffff0d7224 */ /* 0x000fc600078e0004 */
[----:B------:R-:W-:-:S04]  /*155a0*/  @P1 LOP3.LUT R2, R3, R2, RZ, 0x3c, !PT ;  /* 0x0000000203021212 */ /* 0x000fc800078e3cff */
[----:B------:R-:W-:Y:S01]  /*155b0*/  @P1 LOP3.LUT R3, R3, R2, RZ, 0x3c, !PT ;  /* 0x0000000203031212 */ /* 0x000fe200078e3cff */
[----:B------:R-:W-:-:S07]  /*155c0*/  IMAD.MOV.U32 R0, RZ, RZ, R14 ;  /* 0x000000ffff007224 */ /* 0x000fce00078e000e */
[----:B------:R-:W-:Y:S05]  /*155d0*/  WARPSYNC.COLLECTIVE R15, `(.L_x_1456) ;  /* 0x000000000f087348 */ /* 0x000fea0003c00000 */
[----:B------:R0:W1:Y:S02]  /*155e0*/  SHFL.IDX P6, R14, R13, R12, R11 ;  /* 0x0000000c0d0e7389 */ /* 0x00006400000c000b */
[----:B01----:R-:W-:Y:S01]  /*155f0*/  ENDCOLLECTIVE ;  /* 0x000000000000791b */ /* 0x003fe20003800000 */
.L_x_1456:
        /* <DEDUP_REMOVED lines=8> */
.L_x_1383:
[----:B------:R-:W-:Y:S02]  /*15680*/  IMAD.MOV.U32 R13, RZ, RZ, R4 ;  /* 0x000000ffff0d7224 */ /* 0x000fe400078e0004 */
[----:B------:R-:W-:Y:S02]  /*15690*/  IMAD.MOV.U32 R12, RZ, RZ, RZ ;  /* 0x000000ffff0c7224 */ /* 0x000fe400078e00ff */
[----:B------:R-:W-:Y:S02]  /*156a0*/  IMAD.MOV.U32 R11, RZ, RZ, 0x181f ;  /* 0x0000181fff0b7424 */ /* 0x000fe400078e00ff */
[----:B------:R-:W-:Y:S02]  /*156b0*/  IMAD.MOV.U32 R15, RZ, RZ, -0x1 ;  /* 0xffffffffff0f7424 */ /* 0x000fe400078e00ff */
[----:B------:R-:W-:Y:S02]  /*156c0*/  IMAD R29, R29, R6, RZ ;  /* 0x000000061d1d7224 */ /* 0x000fe400078e02ff */
[----:B------:R-:W-:-:S07]  /*156d0*/  IMAD.IADD R26, R8, 0x1, R26 ;  /* 0x00000001081a7824 */ /* 0x000fce00078e021a */
[----:B------:R-:W-:Y:S05]  /*156e0*/  WARPSYNC.COLLECTIVE R15, `(.L_x_1458) ;  /* 0x000000000f087348 */ /* 0x000fea0003c00000 */
[----:B------:R0:W1:Y:S02]  /*156f0*/  SHFL.IDX P6, R14, R13, R12, R11 ;  /* 0x0000000c0d0e7389 */ /* 0x00006400000c000b */
[----:B01----:R-:W-:Y:S01]  /*15700*/  ENDCOLLECTIVE ;  /* 0x000000000000791b */ /* 0x003fe20003800000 */
.L_x_1458:
[C---:B------:R-:W-:Y:S01]  /*15710*/  VIADD R6, R26.reuse, 0x10 ;  /* 0x000000101a067836 */ /* 0x040fe20000000000 */
[----:B------:R-:W-:Y:S01]  /*15720*/  ISETP.GE.AND P1, PT, R26, R29, PT ;  /* 0x0000001d1a00720c */ /* 0x000fe20003f26270 */
[----:B------:R-:W-:Y:S02]  /*15730*/  IMAD.MOV.U32 R13, RZ, RZ, R0 ;  /* 0x000000ffff0d7224 */ /* 0x000fe400078e0000 */
[----:B------:R-:W-:-:S10]  /*15740*/  IMAD.MOV.U32 R2, RZ, RZ, R14 ;  /* 0x000000ffff027224 */ /* 0x000fd400078e000e */
[----:B------:R-:W-:Y:S05]  /*15750*/  WARPSYNC.COLLECTIVE R15, `(.L_x_1459) ;  /* 0x000000000f087348 */ /* 0x000fea0003c00000 */
[----:B------:R0:W1:Y:S02]  /*15760*/  SHFL.IDX P6, R14, R13, R12, R11 ;  /* 0x0000000c0d0e7389 */ /* 0x00006400000c000b */
[----:B01----:R-:W-:Y:S01]  /*15770*/  ENDCOLLECTIVE ;  /* 0x000000000000791b */ /* 0x003fe20003800000 */
.L_x_1459:
[----:B------:R-:W-:Y:S02]  /*15780*/  IMAD.MOV.U32 R13, RZ, RZ, R4 ;  /* 0x000000ffff0d7224 */ /* 0x000fe400078e0004 */
[----:B------:R-:W-:Y:S02]  /*15790*/  IMAD.MOV.U32 R12, RZ, RZ, 0x1 ;  /* 0x00000001ff0c7424 */ /* 0x000fe400078e00ff */
[----:B------:R-:W-:-:S07]  /*157a0*/  IMAD.MOV.U32 R3, RZ, RZ, R14 ;  /* 0x000000ffff037224 */ /* 0x000fce00078e000e */
[----:B------:R-:W-:Y:S05]  /*157b0*/  WARPSYNC.COLLECTIVE R15, `(.L_x_1460) ;  /* 0x000000000f087348 */ /* 0x000fea0003c00000 */
[----:B------:R0:W1:Y:S02]  /*157c0*/  SHFL.IDX P6, R14, R13, R12, R11 ;  /* 0x0000000c0d0e7389 */ /* 0x00006400000c000b */
[----:B01----:R-:W-:Y:S01]  /*157d0*/  ENDCOLLECTIVE ;  /* 0x000000000000791b */ /* 0x003fe20003800000 */
.L_x_1460:
[----:B------:R-:W-:-:S05]  /*157e0*/  @!P1 LEA R5, P4, R7, R3, 0x1 ;  /* 0x0000000307059211 */ /* 0x000fca00078808ff */
[----:B------:R-:W-:Y:S02]  /*157f0*/  @!P1 IMAD.X R3, RZ, RZ, R2, P4 ;  /* 0x000000ffff039224 */ /* 0x000fe400020e0602 */
[----:B------:R-:W-:Y:S02]  /*15800*/  @!P1 IMAD.MOV.U32 R2, RZ, RZ, R5 ;  /* 0x000000ffff029224 */ /* 0x000fe400078e0005 */
[----:B------:R-:W-:-:S03]  /*15810*/  IMAD.MOV.U32 R13, RZ, RZ, R0 ;  /* 0x000000ffff0d7224 */ /* 0x000fc600078e0000 */
        /* <DEDUP_REMOVED lines=11> */
.L_x_1461:
[----:B------:R-:W-:Y:S02]  /*158d0*/  IMAD.MOV.U32 R13, RZ, RZ, R4 ;  /* 0x000000ffff0d7224 */ /* 0x000fe400078e0004 */
[----:B------:R-:W-:Y:S02]  /*158e0*/  IMAD.MOV.U32 R12, RZ, RZ, 0x2 ;  /* 0x00000002ff0c7424 */ /* 0x000fe400078e00ff */
[----:B------:R-:W-:-:S07]  /*158f0*/  IMAD.MOV.U32 R3, RZ, RZ, R14 ;  /* 0x000000ffff037224 */ /* 0x000fce00078e000e */
[----:B------:R-:W-:Y:S05]  /*15900*/  WARPSYNC.COLLECTIVE R15, `(.L_x_1462) ;  /* 0x000000000f087348 */ /* 0x000fea0003c00000 */
[----:B------:R0:W1:Y:S02]  /*15910*/  SHFL.IDX P6, R14, R13, R12, R11 ;  /* 0x0000000c0d0e7389 */ /* 0x00006400000c000b */
[----:B01----:R-:W-:Y:S01]  /*15920*/  ENDCOLLECTIVE ;  /* 0x000000000000791b */ /* 0x003fe20003800000 */
.L_x_1462:
[----:B------:R-:W-:-:S05]  /*15930*/  @!P1 LEA R5, P4, R7, R3, 0x1 ;  /* 0x0000000307059211 */ /* 0x000fca00078808ff */
[----:B------:R-:W-:Y:S02]  /*15940*/  @!P1 IMAD.X R6, RZ, RZ, R2, P4 ;  /* 0x000000ffff069224 */ /* 0x000fe400020e0602 */
[----:B------:R-:W-:Y:S02]  /*15950*/  @!P1 IMAD.MOV.U32 R2, RZ, RZ, R5 ;  /* 0x000000ffff029224 */ /* 0x000fe400078e0005 */
[----:B------:R-:W-:Y:S02]  /*15960*/  @!P1 IMAD.MOV.U32 R3, RZ, RZ, R6 ;  /* 0x000000ffff039224 */ /* 0x000fe400078e0006 */
[----:B------:R-:W-:Y:S02]  /*15970*/  IMAD.MOV.U32 R13, RZ, RZ, R0 ;  /* 0x000000ffff0d7224 */ /* 0x000fe400078e0000 */
[----:B------:R-:W-:Y:S01]  /*15980*/  VIADD R6, R26, 0x20 ;  /* 0x000000201a067836 */ /* 0x000fe20000000000 */
        /* <DEDUP_REMOVED lines=11> */
.L_x_1463:
[----:B------:R-:W-:Y:S02]  /*15a40*/  IMAD.MOV.U32 R13, RZ, RZ, R4 ;  /* 0x000000ffff0d7224 */ /* 0x000fe400078e0004 */
[----:B------:R-:W-:Y:S02]  /*15a50*/  IMAD.MOV.U32 R12, RZ, RZ, 0x3 ;  /* 0x00000003ff0c7424 */ /* 0x000fe400078e00ff */
[----:B------:R-:W-:-:S07]  /*15a60*/  IMAD.MOV.U32 R3, RZ, RZ, R14 ;  /* 0x000000ffff037224 */ /* 0x000fce00078e000e */
[----:B------:R-:W-:Y:S05]  /*15a70*/  WARPSYNC.COLLECTIVE R15, `(.L_x_1464) ;  /* 0x000000000f087348 */ /* 0x000fea0003c00000 */
[----:B------:R0:W1:Y:S02]  /*15a80*/  SHFL.IDX P6, R14, R13, R12, R11 ;  /* 0x0000000c0d0e7389 */ /* 0x00006400000c000b */
[----:B01----:R-:W-:Y:S01]  /*15a90*/  ENDCOLLECTIVE ;  /* 0x000000000000791b */ /* 0x003fe20003800000 */
.L_x_1464:
        /* <DEDUP_REMOVED lines=17> */
.L_x_1465:
[----:B------:R-:W-:Y:S02]  /*15bb0*/  IMAD.MOV.U32 R13, RZ, RZ, R4 ;  /* 0x000000ffff0d7224 */ /* 0x000fe400078e0004 */
[----:B------:R-:W-:Y:S02]  /*15bc0*/  IMAD.MOV.U32 R12, RZ, RZ, 0x4 ;  /* 0x00000004ff0c7424 */ /* 0x000fe400078e00ff */
[----:B------:R-:W-:-:S07]  /*15bd0*/  IMAD.MOV.U32 R3, RZ, RZ, R14 ;  /* 0x000000ffff037224 */ /* 0x000fce00078e000e */
[----:B------:R-:W-:Y:S05]  /*15be0*/  WARPSYNC.COLLECTIVE R15, `(.L_x_1466) ;  /* 0x000000000f087348 */ /* 0x000fea0003c00000 */
[----:B------:R0:W1:Y:S02]  /*15bf0*/  SHFL.IDX P6, R14, R13, R12, R11 ;  /* 0x0000000c0d0e7389 */ /* 0x00006400000c000b */
[----:B01----:R-:W-:Y:S01]  /*15c00*/  ENDCOLLECTIVE ;  /* 0x000000000000791b */ /* 0x003fe20003800000 */
.L_x_1466:
        /* <DEDUP_REMOVED lines=17> */
.L_x_1467:
[----:B------:R-:W-:Y:S02]  /*15d20*/  IMAD.MOV.U32 R13, RZ, RZ, R4 ;  /* 0x000000ffff0d7224 */ /* 0x000fe400078e0004 */
[----:B------:R-:W-:Y:S02]  /*15d30*/  IMAD.MOV.U32 R12, RZ, RZ, 0x5 ;  /* 0x00000005ff0c7424 */ /* 0x000fe400078e00ff */
[----:B------:R-:W-:-:S07]  /*15d40*/  IMAD.MOV.U32 R3, RZ, RZ, R14 ;  /* 0x000000ffff037224 */ /* 0x000fce00078e000e */
[----:B------:R-:W-:Y:S05]  /*15d50*/  WARPSYNC.COLLECTIVE R15, `(.L_x_1468) ;  /* 0x000000000f087348 */ /* 0x000fea0003c00000 */
[----:B------:R0:W1:Y:S02]  /*15d60*/  SHFL.IDX P6, R14, R13, R12, R11 ;  /* 0x0000000c0d0e7389 */ /* 0x00006400000c000b */
[----:B01----:R-:W-:Y:S01]  /*15d70*/  ENDCOLLECTIVE ;  /* 0x000000000000791b */ /* 0x003fe20003800000 */
.L_x_1468:
        /* <DEDUP_REMOVED lines=17> */
.L_x_1469:
[----:B------:R-:W-:Y:S02]  /*15e90*/  IMAD.MOV.U32 R13, RZ, RZ, R4 ;  /* 0x000000ffff0d7224 */ /* 0x000fe400078e0004 */
[----:B------:R-:W-:Y:S02]  /*15ea0*/  IMAD.MOV.U32 R12, RZ, RZ, 0x6 ;  /* 0x00000006ff0c7424 */ /* 0x000fe400078e00ff */
[----:B------:R-:W-:-:S07]  /*15eb0*/  IMAD.MOV.U32 R3, RZ, RZ, R14 ;  /* 0x000000ffff037224 */ /* 0x000fce00078e000e */
[----:B------:R-:W-:Y:S05]  /*15ec0*/  WARPSYNC.COLLECTIVE R15, `(.L_x_1470) ;  /* 0x000000000f087348 */ /* 0x000fea0003c00000 */
[----:B------:R0:W1:Y:S02]  /*15ed0*/  SHFL.IDX P6, R14, R13, R12, R11 ;  /* 0x0000000c0d0e7389 */ /* 0x00006400000c000b */
[----:B01----:R-:W-:Y:S01]  /*15ee0*/  ENDCOLLECTIVE ;  /* 0x000000000000791b */ /* 0x003fe20003800000 */
.L_x_1470:
        /* <DEDUP_REMOVED lines=17> */
.L_x_1471:
[----:B------:R-:W-:Y:S02]  /*16000*/  IMAD.MOV.U32 R13, RZ, RZ, R4 ;  /* 0x000000ffff0d7224 */ /* 0x000fe400078e0004 */
[----:B------:R-:W-:Y:S02]  /*16010*/  IMAD.MOV.U32 R12, RZ, RZ, 0x7 ;  /* 0x00000007ff0c7424 */ /* 0x000fe400078e00ff */
[----:B------:R-:W-:-:S07]  /*16020*/  IMAD.MOV.U32 R3, RZ, RZ, R14 ;  /* 0x000000ffff037224 */ /* 0x000fce00078e000e */
[----:B------:R-:W-:Y:S05]  /*16030*/  WARPSYNC.COLLECTIVE R15, `(.L_x_1472) ;  /* 0x000000000f087348 */ /* 0x000fea0003c00000 */
[----:B------:R0:W1:Y:S02]  /*16040*/  SHFL.IDX P6, R14, R13, R12, R11 ;  /* 0x0000000c0d0e7389 */ /* 0x00006400000c000b */
[----:B01----:R-:W-:Y:S01]  /*16050*/  ENDCOLLECTIVE ;  /* 0x000000000000791b */ /* 0x003fe20003800000 */
.L_x_1472:
[----:B------:R-:W-:-:S05]  /*16060*/  @!P1 LEA R5, P4, R7, R3, 0x1 ;  /* 0x0000000307059211 */ /* 0x000fca00078808ff */
[----:B------:R-:W-:Y:S02]  /*16070*/  @!P1 IMAD.X R6, RZ, RZ, R2, P4 ;  /* 0x000000ffff069224 */ /* 0x000fe400020e0602 */
[----:B------:R-:W-:Y:S02]  /*16080*/  @!P1 IMAD.MOV.U32 R2, RZ, RZ, R5 ;  /* 0x000000ffff029224 */ /* 0x000fe400078e0005 */
[----:B------:R-:W-:Y:S02]  /*16090*/  @!P1 IMAD.MOV.U32 R3, RZ, RZ, R6 ;  /* 0x000000ffff039224 */ /* 0x000fe400078e0006 */
[----:B------:R-:W-:-:S03]  /*160a0*/  IMAD.MOV.U32 R13, RZ, RZ, R0 ;  /* 0x000000ffff0d7224 */ /* 0x000fc600078e0000 */
        /* <DEDUP_REMOVED lines=10> */
.L_x_1473:
[----:B------:R-:W-:Y:S05]  /*16150*/  BRA `(.L_x_1474) ;  /* 0xffffffbc00ac7947 */ /* 0x000fea000383ffff */
.L_x_1388:
[----:B0-----:R0:W1:Y:S02]  /*16160*/  SYNCS.PHASECHK.TRANS64.TRYWAIT P0, [R22+URZ+0x2a820], R3 ;  /* 0x02a82003160075a7 */ /* 0x001064000800017f */
[----:B-1----:R-:W-:Y:S05]  /*16170*/  @!P0 NANOSLEEP.SYNCS 0x989680 ;  /* 0x009896800000895d */ /* 0x002fea0003900000 */
[----:B------:R-:W1:Y:S02]  /*16180*/  @!P0 SYNCS.PHASECHK.TRANS64 P0, [R22+URZ+0x2a820], R3 ;  /* 0x02a82003160085a7 */ /* 0x000e64000800007f */
[----:B-1----:R-:W-:Y:S05]  /*16190*/  @!P0 BRA `(.L_x_1388) ;  /* 0xfffffffc00f08947 */ /* 0x002fea000383ffff */
[----:B------:R-:W-:Y:S05]  /*161a0*/  BRA `(.L_x_1475) ;  /* 0xffffffc000247947 */ /* 0x000fea000383ffff */
.L_x_1393:
[----:B0-----:R0:W1:Y:S02]  /*161b0*/  SYNCS.PHASECHK.TRANS64.TRYWAIT P0, [R6+URZ+0x2a840], R3 ;  /* 0x02a84003060075a7 */ /* 0x001064000800017f */
[----:B-1----:R-:W-:Y:S05]  /*161c0*/  @!P0 NANOSLEEP.SYNCS 0x989680 ;  /* 0x009896800000895d */ /* 0x002fea0003900000 */
[----:B------:R-:W1:Y:S02]  /*161d0*/  @!P0 SYNCS.PHASECHK.TRANS64 P0, [R6+URZ+0x2a840], R3 ;  /* 0x02a84003060085a7 */ /* 0x000e64000800007f */
[----:B-1----:R-:W-:Y:S05]  /*161e0*/  @!P0 BRA `(.L_x_1393) ;  /* 0xfffffffc00f08947 */ /* 0x002fea000383ffff */
[----:B------:R-:W-:Y:S05]  /*161f0*/  BRA `(.L_x_1476) ;  /* 0xffffffc000ec7947 */ /* 0x000fea000383ffff */
.L_x_1394:
        /* <DEDUP_REMOVED lines=8> */
.L_x_1478:
[----:B------:R-:W-:Y:S05]  /*16280*/  BSYNC B1 ;  /* 0x0000000000017941 */ /* 0x000fea0003800000 */
.L_x_1477:
[----:B------:R-:W0:Y:S01]  /*16290*/  S2R R34, SR_TID.X ;  /* 0x0000000000227919 */ /* 0x000e220000002100 */
[----:B------:R-:W-:Y:S02]  /*162a0*/  IMAD.MOV.U32 R13, RZ, RZ, R9 ;  /* 0x000000ffff0d7224 */ /* 0x000fe400078e0009 */
[----:B------:R-:W-:Y:S02]  /*162b0*/  IMAD.MOV.U32 R12, RZ, RZ, RZ ;  /* 0x000000ffff0c7224 */ /* 0x000fe400078e00ff */
[----:B------:R-:W-:Y:S02]  /*162c0*/  IMAD.MOV.U32 R11, RZ, RZ, 0x181f ;  /* 0x0000181fff0b7424 */ /* 0x000fe400078e00ff */
[----:B------:R-:W-:Y:S02]  /*162d0*/  IMAD.MOV.U32 R15, RZ, RZ, -0x1 ;  /* 0xffffffffff0f7424 */ /* 0x000fe400078e00ff */
[----:B------:R-:W-:Y:S02]  /*162e0*/  IMAD.MOV.U32 R3, RZ, RZ, R14 ;  /* 0x000000ffff037224 */ /* 0x000fe400078e000e */
[----:B------:R-:W-:-:S07]  /*162f0*/  IMAD R4, R4, 0x2, R22 ;  /* 0x0000000204047824 */ /* 0x000fce00078e0216 */
[----:B0-----:R-:W-:Y:S05]  /*16300*/  WARPSYNC.COLLECTIVE R15, `(.L_x_1479) ;  /* 0x000000000f087348 */ /* 0x001fea0003c00000 */
[----:B------:R1:W2:Y:S02]  /*16310*/  SHFL.IDX P6, R14, R13, R12, R11 ;  /* 0x0000000c0d0e7389 */ /* 0x0002a400000c000b */
[----:B012---:R-:W-:Y:S01]  /*16320*/  ENDCOLLECTIVE ;  /* 0x000000000000791b */ /* 0x007fe20003800000 */
.L_x_1479:
[----:B------:R-:W-:Y:S02]  /*16330*/  IMAD.MOV.U32 R13, RZ, RZ, R5 ;  /* 0x000000ffff0d7224 */ /* 0x000fe400078e0005 */
[----:B------:R-:W-:Y:S02]  /*16340*/  IMAD.MOV.U32 R12, RZ, RZ, 0x1 ;  /* 0x00000001ff0c7424 */ /* 0x000fe400078e00ff */
[----:B------:R-:W-:Y:S02]  /*16350*/  IMAD.SHL.U32 R34, R34, 0x8, RZ ;  /* 0x0000000822227824 */ /* 0x000fe400078e00ff */
[----:B------:R-:W-:-:S03]  /*16360*/  IMAD.MOV.U32 R2, RZ, RZ, R14 ;  /* 0x000000ffff027224 */ /* 0x000fc600078e000e */
[----:B------:R-:W-:-:S07]  /*16370*/  LOP3.LUT R34, R34, 0x38, RZ, 0xc0, !PT ;  /* 0x0000003822227812 */ /* 0x000fce00078ec0ff */
[----:B------:R-:W-:Y:S05]  /*16380*/  WARPSYNC.COLLECTIVE R15, `(.L_x_1480) ;  /* 0x000000000f087348 */ /* 0x000fea0003c00000 */
[----:B------:R0:W1:Y:S02]  /*16390*/  SHFL.IDX P6, R14, R13, R12, R11 ;  /* 0x0000000c0d0e7389 */ /* 0x00006400000c000b */
[----:B01----:R-:W-:Y:S01]  /*163a0*/  ENDCOLLECTIVE ;  /* 0x000000000000791b */ /* 0x003fe20003800000 */
.L_x_1480:
[----:B------:R-:W-:-:S05]  /*163b0*/  IMAD.SHL.U32 R0, R34, 0x2, RZ ;  /* 0x0000000222007824 */ /* 0x000fca00078e00ff */
[----:B------:R-:W-:-:S05]  /*163c0*/  IADD3 R2, P0, R2, R0, RZ ;  /* 0x0000000002027210 */ /* 0x000fca0007f1e0ff */
[----:B------:R-:W-:Y:S02]  /*163d0*/  IMAD.X R3, RZ, RZ, R3, P0 ;  /* 0x000000ffff037224 */ /* 0x000fe400000e0603 */
[----:B------:R-:W-:-:S03]  /*163e0*/  IMAD.MOV.U32 R13, RZ, RZ, R9 ;  /* 0x000000ffff0d7224 */ /* 0x000fc600078e0009 */
        /* <DEDUP_REMOVED lines=10> */
.L_x_1481:
[----:B------:R-:W-:Y:S02]  /*16490*/  IMAD.MOV.U32 R13, RZ, RZ, R5 ;  /* 0x000000ffff0d7224 */ /* 0x000fe400078e0005 */
[----:B------:R-:W-:Y:S02]  /*164a0*/  IMAD.MOV.U32 R12, RZ, RZ, 0x2 ;  /* 0x00000002ff0c7424 */ /* 0x000fe400078e00ff */
[----:B------:R-:W-:-:S07]  /*164b0*/  IMAD.MOV.U32 R2, RZ, RZ, R14 ;  /* 0x000000ffff027224 */ /* 0x000fce00078e000e */
[----:B------:R-:W-:Y:S05]  /*164c0*/  WARPSYNC.COLLECTIVE R15, `(.L_x_1482) ;  /* 0x000000000f087348 */ /* 0x000fea0003c00000 */
[----:B------:R0:W1:Y:S02]  /*164d0*/  SHFL.IDX P6, R14, R13, R12, R11 ;  /* 0x0000000c0d0e7389 */ /* 0x00006400000c000b */
[----:B01----:R-:W-:Y:S01]  /*164e0*/  ENDCOLLECTIVE ;  /* 0x000000000000791b */ /* 0x003fe20003800000 */
.L_x_1482:
[----:B------:R-:W-:-:S05]  /*164f0*/  IADD3 R2, P0, R2, R0, RZ ;  /* 0x0000000002027210 */ /* 0x000fca0007f1e0ff */
[----:B------:R-:W-:-:S05]  /*16500*/  IMAD.X R3, RZ, RZ, R3, P0 ;  /* 0x000000ffff037224 */ /* 0x000fca00000e0603 */
        /* <DEDUP_REMOVED lines=11> */
.L_x_1483:
[----:B------:R-:W-:Y:S02]  /*165c0*/  IMAD.MOV.U32 R13, RZ, RZ, R5 ;  /* 0x000000ffff0d7224 */ /* 0x000fe400078e0005 */
[----:B------:R-:W-:Y:S02]  /*165d0*/  IMAD.MOV.U32 R12, RZ, RZ, 0x3 ;  /* 0x00000003ff0c7424 */ /* 0x000fe400078e00ff */
[----:B------:R-:W-:-:S07]  /*165e0*/  IMAD.MOV.U32 R2, RZ, RZ, R14 ;  /* 0x000000ffff027224 */ /* 0x000fce00078e000e */
[----:B------:R-:W-:Y:S05]  /*165f0*/  WARPSYNC.COLLECTIVE R15, `(.L_x_1484) ;  /* 0x000000000f087348 */ /* 0x000fea0003c00000 */
[----:B------:R0:W1:Y:S02]  /*16600*/  SHFL.IDX P6, R14, R13, R12, R11 ;  /* 0x0000000c0d0e7389 */ /* 0x00006400000c000b */
[----:B01----:R-:W-:Y:S01]  /*16610*/  ENDCOLLECTIVE ;  /* 0x000000000000791b */ /* 0x003fe20003800000 */
.L_x_1484:
        /* <DEDUP_REMOVED lines=13> */
.L_x_1485:
[----:B------:R-:W-:Y:S02]  /*166f0*/  IMAD.MOV.U32 R13, RZ, RZ, R5 ;  /* 0x000000ffff0d7224 */ /* 0x000fe400078e0005 */
[----:B------:R-:W-:Y:S02]  /*16700*/  IMAD.MOV.U32 R12, RZ, RZ, 0x4 ;  /* 0x00000004ff0c7424 */ /* 0x000fe400078e00ff */
[----:B------:R-:W-:-:S07]  /*16710*/  IMAD.MOV.U32 R2, RZ, RZ, R14 ;  /* 0x000000ffff027224 */ /* 0x000fce00078e000e */
[----:B------:R-:W-:Y:S05]  /*16720*/  WARPSYNC.COLLECTIVE R15, `(.L_x_1486) ;  /* 0x000000000f087348 */ /* 0x000fea0003c00000 */
[----:B------:R0:W1:Y:S02]  /*16730*/  SHFL.IDX P6, R14, R13, R12, R11 ;  /* 0x0000000c0d0e7389 */ /* 0x00006400000c000b */
[----:B01----:R-:W-:Y:S01]  /*16740*/  ENDCOLLECTIVE ;  /* 0x000000000000791b */ /* 0x003fe20003800000 */
.L_x_1486:
        /* <DEDUP_REMOVED lines=13> */
.L_x_1487:
[----:B------:R-:W-:Y:S02]  /*16820*/  IMAD.MOV.U32 R13, RZ, RZ, R5 ;  /* 0x000000ffff0d7224 */ /* 0x000fe400078e0005 */
[----:B------:R-:W-:Y:S02]  /*16830*/  IMAD.MOV.U32 R12, RZ, RZ, 0x5 ;  /* 0x00000005ff0c7424 */ /* 0x000fe400078e00ff */
[----:B------:R-:W-:-:S07]  /*16840*/  IMAD.MOV.U32 R2, RZ, RZ, R14 ;  /* 0x000000ffff027224 */ /* 0x000fce00078e000e */
[----:B------:R-:W-:Y:S05]  /*16850*/  WARPSYNC.COLLECTIVE R15, `(.L_x_1488) ;  /* 0x000000000f087348 */ /* 0x000fea0003c00000 */
[----:B------:R0:W1:Y:S02]  /*16860*/  SHFL.IDX P6, R14, R13, R12, R11 ;  /* 0x0000000c0d0e7389 */ /* 0x00006400000c000b */
[----:B01----:R-:W-:Y:S01]  /*16870*/  ENDCOLLECTIVE ;  /* 0x000000000000791b */ /* 0x003fe20003800000 */
.L_x_1488:
        /* <DEDUP_REMOVED lines=13> */
.L_x_1489:
[----:B------:R-:W-:Y:S01]  /*16950*/  IMAD.MOV.U32 R2, RZ, RZ, R14 ;  /* 0x000000ffff027224 */ /* 0x000fe200078e000e */
[----:B------:R-:W-:Y:S06]  /*16960*/  BRA `(.L_x_1490) ;  /* 0xffffffc000287947 */ /* 0x000fec000383ffff */
.L_x_1399:
[----:B0-----:R0:W2:Y:S02]  /*16970*/  SYNCS.PHASECHK.TRANS64.TRYWAIT P0, [R5+URZ+0x2a860], R2 ;  /* 0x02a86002050075a7 */ /* 0x0010a4000800017f */
[----:B--2---:R-:W-:Y:S05]  /*16980*/  @!P0 NANOSLEEP.SYNCS 0x989680 ;  /* 0x009896800000895d */ /* 0x004fea0003900000 */
[----:B------:R-:W2:Y:S02]  /*16990*/  @!P0 SYNCS.PHASECHK.TRANS64 P0, [R5+URZ+0x2a860], R2 ;  /* 0x02a86002050085a7 */ /* 0x000ea4000800007f */
[----:B--2---:R-:W-:Y:S05]  /*169a0*/  @!P0 BRA `(.L_x_1399) ;  /* 0xfffffffc00f08947 */ /* 0x004fea000383ffff */
[----:B------:R-:W-:Y:S05]  /*169b0*/  BRA `(.L_x_1491) ;  /* 0xffffffc000887947 */ /* 0x000fea000383ffff */
.L_x_1400:
        /* <DEDUP_REMOVED lines=8> */
.L_x_1493:
[----:B------:R-:W-:Y:S05]  /*16a40*/  BSYNC B1 ;  /* 0x0000000000017941 */ /* 0x000fea0003800000 */
.L_x_1492:
        /* <DEDUP_REMOVED lines=9> */
.L_x_1494:
[----:B------:R-:W-:Y:S02]  /*16ae0*/  IMAD.MOV.U32 R13, RZ, RZ, R23 ;  /* 0x000000ffff0d7224 */ /* 0x000fe400078e0017 */
[----:B------:R-:W-:Y:S02]  /*16af0*/  IMAD.MOV.U32 R12, RZ, RZ, 0x1 ;  /* 0x00000001ff0c7424 */ /* 0x000fe400078e00ff */
[----:B------:R-:W-:-:S07]  /*16b00*/  IMAD.MOV.U32 R2, RZ, RZ, R14 ;  /* 0x000000ffff027224 */ /* 0x000fce00078e000e */
[----:B------:R-:W-:Y:S05]  /*16b10*/  WARPSYNC.COLLECTIVE R15, `(.L_x_1495) ;  /* 0x000000000f087348 */ /* 0x000fea0003c00000 */
[----:B------:R0:W1:Y:S02]  /*16b20*/  SHFL.IDX P6, R14, R13, R12, R11 ;  /* 0x0000000c0d0e7389 */ /* 0x00006400000c000b */
[----:B01----:R-:W-:Y:S01]  /*16b30*/  ENDCOLLECTIVE ;  /* 0x000000000000791b */ /* 0x003fe20003800000 */
.L_x_1495:
        /* <DEDUP_REMOVED lines=15> */
.L_x_1496:
[----:B------:R-:W-:Y:S02]  /*16c30*/  IMAD.MOV.U32 R13, RZ, RZ, R23 ;  /* 0x000000ffff0d7224 */ /* 0x000fe400078e0017 */
[----:B------:R-:W-:Y:S02]  /*16c40*/  IMAD.MOV.U32 R12, RZ, RZ, 0x2 ;  /* 0x00000002ff0c7424 */ /* 0x000fe400078e00ff */
[----:B------:R-:W-:-:S07]  /*16c50*/  IMAD.MOV.U32 R2, RZ, RZ, R14 ;  /* 0x000000ffff027224 */ /* 0x000fce00078e000e */
[----:B------:R-:W-:Y:S05]  /*16c60*/  WARPSYNC.COLLECTIVE R15, `(.L_x_1497) ;  /* 0x000000000f087348 */ /* 0x000fea0003c00000 */
[----:B------:R0:W1:Y:S02]  /*16c70*/  SHFL.IDX P6, R14, R13, R12, R11 ;  /* 0x0000000c0d0e7389 */ /* 0x00006400000c000b */
[----:B01----:R-:W-:Y:S01]  /*16c80*/  ENDCOLLECTIVE ;  /* 0x000000000000791b */ /* 0x003fe20003800000 */
.L_x_1497:
        /* <DEDUP_REMOVED lines=14> */
.L_x_1498:
[----:B------:R-:W-:Y:S02]  /*16d70*/  IMAD.MOV.U32 R13, RZ, RZ, R23 ;  /* 0x000000ffff0d7224 */ /* 0x000fe400078e0017 */
[----:B------:R-:W-:Y:S02]  /*16d80*/  IMAD.MOV.U32 R12, RZ, RZ, 0x3 ;  /* 0x00000003ff0c7424 */ /* 0x000fe400078e00ff */
[----:B------:R-:W-:-:S07]  /*16d90*/  IMAD.MOV.U32 R2, RZ, RZ, R14 ;  /* 0x000000ffff027224 */ /* 0x000fce00078e000e */
[----:B------:R-:W-:Y:S05]  /*16da0*/  WARPSYNC.COLLECTIVE R15, `(.L_x_1499) ;  /* 0x000000000f087348 */ /* 0x000fea0003c00000 */
[----:B------:R0:W1:Y:S02]  /*16db0*/  SHFL.IDX P6, R14, R13, R12, R11 ;  /* 0x0000000c0d0e7389 */ /* 0x00006400000c000b */
[----:B01----:R-:W-:Y:S01]  /*16dc0*/  ENDCOLLECTIVE ;  /* 0x000000000000791b */ /* 0x003fe20003800000 */
.L_x_1499:
        /* <DEDUP_REMOVED lines=14> */
.L_x_1500:
[----:B------:R-:W-:Y:S02]  /*16eb0*/  IMAD.MOV.U32 R13, RZ, RZ, R23 ;  /* 0x000000ffff0d7224 */ /* 0x000fe400078e0017 */
[----:B------:R-:W-:Y:S02]  /*16ec0*/  IMAD.MOV.U32 R12, RZ, RZ, 0x4 ;  /* 0x00000004ff0c7424 */ /* 0x000fe400078e00ff */
[----:B------:R-:W-:-:S07]  /*16ed0*/  IMAD.MOV.U32 R2, RZ, RZ, R14 ;  /* 0x000000ffff027224 */ /* 0x000fce00078e000e */
[----:B------:R-:W-:Y:S05]  /*16ee0*/  WARPSYNC.COLLECTIVE R15, `(.L_x_1501) ;  /* 0x000000000f087348 */ /* 0x000fea0003c00000 */
[----:B------:R0:W1:Y:S02]  /*16ef0*/  SHFL.IDX P6, R14, R13, R12, R11 ;  /* 0x0000000c0d0e7389 */ /* 0x00006400000c000b */
[----:B01----:R-:W-:Y:S01]  /*16f00*/  ENDCOLLECTIVE ;  /* 0x000000000000791b */ /* 0x003fe20003800000 */
.L_x_1501:
        /* <DEDUP_REMOVED lines=14> */
.L_x_1502:
[----:B------:R-:W-:Y:S02]  /*16ff0*/  IMAD.MOV.U32 R13, RZ, RZ, R23 ;  /* 0x000000ffff0d7224 */ /* 0x000fe400078e0017 */
[----:B------:R-:W-:Y:S02]  /*17000*/  IMAD.MOV.U32 R12, RZ, RZ, 0x5 ;  /* 0x00000005ff0c7424 */ /* 0x000fe400078e00ff */
[----:B------:R-:W-:-:S07]  /*17010*/  IMAD.MOV.U32 R2, RZ, RZ, R14 ;  /* 0x000000ffff027224 */ /* 0x000fce00078e000e */
[----:B------:R-:W-:Y:S05]  /*17020*/  WARPSYNC.COLLECTIVE R15, `(.L_x_1503) ;  /* 0x000000000f087348 */ /* 0x000fea0003c00000 */
[----:B------:R0:W1:Y:S02]  /*17030*/  SHFL.IDX P6, R14, R13, R12, R11 ;  /* 0x0000000c0d0e7389 */ /* 0x00006400000c000b */
[----:B01----:R-:W-:Y:S01]  /*17040*/  ENDCOLLECTIVE ;  /* 0x000000000000791b */ /* 0x003fe20003800000 */
.L_x_1503:
        /* <DEDUP_REMOVED lines=8> */
[----:B------:R-:W-:Y:S01]  /*170d0*/  ISETP.LT.OR P2, PT, R6, 0x41, !P0 ;  /* 0x000000410600780c */ /* 0x000fe20004741670 */
[----:B------:R-:W-:-:S12]  /*170e0*/  IMAD.MOV.U32 R23, RZ, RZ, R14 ;  /* 0x000000ffff177224 */ /* 0x000fd800078e000e */
[----:B0-----:R-:W-:Y:S05]  /*170f0*/  WARPSYNC.COLLECTIVE R15, `(.L_x_1504) ;  /* 0x000000000f087348 */ /* 0x001fea0003c00000 */
[----:B------:R1:W2:Y:S02]  /*17100*/  SHFL.IDX P6, R14, R13, R12, R11 ;  /* 0x0000000c0d0e7389 */ /* 0x0002a400000c000b */
[----:B012---:R-:W-:Y:S01]  /*17110*/  ENDCOLLECTIVE ;  /* 0x000000000000791b */ /* 0x007fe20003800000 */
.L_x_1504:
[----:B------:R-:W-:Y:S01]  /*17120*/  @!PT LDS RZ, [RZ] ;  /* 0x00000000fffff984 */ /* 0x000fe20000000800 */
[----:B------:R-:W-:Y:S01]  /*17130*/  @!PT LDS RZ, [RZ] ;  /* 0x00000000fffff984 */ /* 0x000fe20000000800 */
[----:B------:R-:W-:Y:S01]  /*17140*/  @!PT LDS RZ, [RZ] ;  /* 0x00000000fffff984 */ /* 0x000fe20000000800 */
[----:B------:R0:W-:Y:S02]  /*17150*/  LDGSTS.E.BYPASS.LTC128B.128 [R4+0x5400], desc[UR36][R2.64+0x80], !P2 ;  /* 0x0540008002047fae */ /* 0x0001e4000d101d64 */
[----:B0-----:R-:W-:Y:S01]  /*17160*/  IMAD.MOV.U32 R2, RZ, RZ, R14 ;  /* 0x000000ffff027224 */ /* 0x001fe200078e000e */
[----:B------:R-:W-:Y:S06]  /*17170*/  BRA `(.L_x_1505) ;  /* 0xffffffbc00747947 */ /* 0x000fec000383ffff */
.L_x_1408:
[----:B0-----:R0:W1:Y:S02]  /*17180*/  SYNCS.PHASECHK.TRANS64.TRYWAIT P0, [R0+URZ+0x2a860], R3 ;  /* 0x02a86003000075a7 */ /* 0x001064000800017f */
[----:B-1----:R-:W-:Y:S05]  /*17190*/  @!P0 NANOSLEEP.SYNCS 0x989680 ;  /* 0x009896800000895d */ /* 0x002fea0003900000 */
[----:B------:R-:W1:Y:S02]  /*171a0*/  @!P0 SYNCS.PHASECHK.TRANS64 P0, [R0+URZ+0x2a860], R3 ;  /* 0x02a86003000085a7 */ /* 0x000e64000800007f */
[----:B-1----:R-:W-:Y:S05]  /*171b0*/  @!P0 BRA `(.L_x_1408) ;  /* 0xfffffffc00f08947 */ /* 0x002fea000383ffff */
[----:B------:R-:W-:Y:S05]  /*171c0*/  BRA `(.L_x_1506) ;  /* 0xffffffc000947947 */ /* 0x000fea000383ffff */
.L_x_1409:
        /* <DEDUP_REMOVED lines=8> */
.L_x_1508:
[----:B------:R-:W-:Y:S05]  /*17250*/  BSYNC B0 ;  /* 0x0000000000007941 */ /* 0x000fea0003800000 */
.L_x_1507:
[----:B------:R-:W0:Y:S01]  /*17260*/  S2R R4, SR_TID.X ;  /* 0x0000000000047919 */ /* 0x000e220000002100 */
[----:B------:R-:W-:Y:S01]  /*17270*/  IMAD.MOV.U32 R13, RZ, RZ, R17 ;  /* 0x000000ffff0d7224 */ /* 0x000fe200078e0011 */
[C---:B------:R-:W-:Y:S01]  /*17280*/  LOP3.LUT R2, R28.reuse, 0x1, RZ, 0xc0, !PT ;  /* 0x000000011c027812 */ /* 0x040fe200078ec0ff */
[----:B------:R-:W-:Y:S01]  /*17290*/  IMAD.MOV.U32 R12, RZ, RZ, RZ ;  /* 0x000000ffff0c7224 */ /* 0x000fe200078e00ff */
[----:B------:R-:W-:Y:S01]  /*172a0*/  LOP3.LUT P0, RZ, R28, 0x2, RZ, 0xc0, !PT ;  /* 0x000000021cff7812 */ /* 0x000fe2000780c0ff */
[----:B------:R-:W-:Y:S01]  /*172b0*/  IMAD.MOV.U32 R11, RZ, RZ, 0x181f ;  /* 0x0000181fff0b7424 */ /* 0x000fe200078e00ff */
[----:B------:R-:W-:Y:S01]  /*172c0*/  ISETP.NE.U32.AND P1, PT, R2, 0x1, PT ;  /* 0x000000010200780c */ /* 0x000fe20003f25070 */
[----:B------:R-:W-:Y:S01]  /*172d0*/  IMAD.MOV.U32 R15, RZ, RZ, -0x1 ;  /* 0xffffffffff0f7424 */ /* 0x000fe200078e00ff */
[C---:B------:R-:W-:Y:S01]  /*172e0*/  ISETP.LT.OR P4, PT, R6.reuse, 0x1, !P0 ;  /* 0x000000010600780c */ /* 0x040fe20004781670 */
[----:B------:R-:W-:Y:S01]  /*172f0*/  IMAD.MOV.U32 R3, RZ, RZ, R14 ;  /* 0x000000ffff037224 */ /* 0x000fe200078e000e */
[----:B------:R-:W-:-:S13]  /*17300*/  ISETP.LT.OR P3, PT, R6, 0x1, P1 ;  /* 0x000000010600780c */ /* 0x000fda0000f61670 */
[----:B0-----:R-:W-:Y:S05]  /*17310*/  WARPSYNC.COLLECTIVE R15, `(.L_x_1509) ;  /* 0x000000000f087348 */ /* 0x001fea0003c00000 */
[----:B------:R1:W2:Y:S02]  /*17320*/  SHFL.IDX P6, R14, R13, R12, R11 ;  /* 0x0000000c0d0e7389 */ /* 0x0002a400000c000b */
[----:B012---:R-:W-:Y:S01]  /*17330*/  ENDCOLLECTIVE ;  /* 0x000000000000791b */ /* 0x007fe20003800000 */
.L_x_1509:
[----:B------:R-:W-:Y:S02]  /*17340*/  IMAD.MOV.U32 R13, RZ, RZ, R23 ;  /* 0x000000ffff0d7224 */ /* 0x000fe400078e0017 */
[----:B------:R-:W-:Y:S02]  /*17350*/  IMAD.MOV.U32 R12, RZ, RZ, 0x1 ;  /* 0x00000001ff0c7424 */ /* 0x000fe400078e00ff */
[----:B------:R-:W-:-:S05]  /*17360*/  IMAD.SHL.U32 R4, R4, 0x8, RZ ;  /* 0x0000000804047824 */ /* 0x000fca00078e00ff */
[----:B------:R-:W-:-:S05]  /*17370*/  LOP3.LUT R4, R4, 0x38, RZ, 0xc0, !PT ;  /* 0x0000003804047812 */ /* 0x000fca00078ec0ff */
[----:B------:R-:W-:Y:S02]  /*17380*/  IMAD.SHL.U32 R5, R4, 0x2, RZ ;  /* 0x0000000204057824 */ /* 0x000fe400078e00ff */
[----:B------:R-:W-:-:S03]  /*17390*/  IMAD R4, R7, 0x2, R22 ;  /* 0x0000000207047824 */ /* 0x000fc600078e0216 */
[----:B------:R-:W-:-:S13]  /*173a0*/  IADD3 R2, P2, R14, R5, RZ ;  /* 0x000000050e027210 */ /* 0x000fda0007f5e0ff */
[----:B------:R-:W-:Y:S05]  /*173b0*/  WARPSYNC.COLLECTIVE R15, `(.L_x_1510) ;  /* 0x000000000f087348 */ /* 0x000fea0003c00000 */
[----:B------:R0:W1:Y:S02]  /*173c0*/  SHFL.IDX P6, R14, R13, R12, R11 ;  /* 0x0000000c0d0e7389 */ /* 0x00006400000c000b */
[----:B01----:R-:W-:Y:S01]  /*173d0*/  ENDCOLLECTIVE ;  /* 0x000000000000791b */ /* 0x003fe20003800000 */
.L_x_1510:
        /* <DEDUP_REMOVED lines=13> */
.L_x_1511:
[----:B------:R-:W-:Y:S02]  /*174b0*/  IMAD.MOV.U32 R13, RZ, RZ, R23 ;  /* 0x000000ffff0d7224 */ /* 0x000fe400078e0017 */
[----:B------:R-:W-:Y:S01]  /*174c0*/  IMAD.MOV.U32 R12, RZ, RZ, 0x2 ;  /* 0x00000002ff0c7424 */ /* 0x000fe200078e00ff */
[----:B------:R-:W-:-:S13]  /*174d0*/  IADD3 R2, P2, R14, R5, RZ ;  /* 0x000000050e027210 */ /* 0x000fda0007f5e0ff */
[----:B------:R-:W-:Y:S05]  /*174e0*/  WARPSYNC.COLLECTIVE R15, `(.L_x_1512) ;  /* 0x000000000f087348 */ /* 0x000fea0003c00000 */
[----:B------:R0:W1:Y:S02]  /*174f0*/  SHFL.IDX P6, R14, R13, R12, R11 ;  /* 0x0000000c0d0e7389 */ /* 0x00006400000c000b */
[----:B01----:R-:W-:Y:S01]  /*17500*/  ENDCOLLECTIVE ;  /* 0x000000000000791b */ /* 0x003fe20003800000 */
.L_x_1512:
        /* <DEDUP_REMOVED lines=13> */
.L_x_1513:
[----:B------:R-:W-:Y:S02]  /*175e0*/  IMAD.MOV.U32 R13, RZ, RZ, R23 ;  /* 0x000000ffff0d7224 */ /* 0x000fe400078e0017 */
[----:B------:R-:W-:Y:S02]  /*175f0*/  IMAD.MOV.U32 R12, RZ, RZ, 0x3 ;  /* 0x00000003ff0c7424 */ /* 0x000fe400078e00ff */
[----:B------:R-:W-:-:S07]  /*17600*/  IMAD.MOV.U32 R10, RZ, RZ, R14 ;  /* 0x000000ffff0a7224 */ /* 0x000fce00078e000e */
[----:B------:R-:W-:Y:S05]  /*17610*/  WARPSYNC.COLLECTIVE R15, `(.L_x_1514) ;  /* 0x000000000f087348 */ /* 0x000fea0003c00000 */
[----:B------:R0:W1:Y:S02]  /*17620*/  SHFL.IDX P6, R14, R13, R12, R11 ;  /* 0x0000000c0d0e7389 */ /* 0x00006400000c000b */
[----:B01----:R-:W-:Y:S01]  /*17630*/  ENDCOLLECTIVE ;  /* 0x000000000000791b */ /* 0x003fe20003800000 */
.L_x_1514:
[----:B------:R-:W-:-:S05]  /*17640*/  IADD3 R2, P2, R10, R5, RZ ;  /* 0x000000050a027210 */ /* 0x000fca0007f5e0ff */
[----:B------:R-:W-:-:S05]  /*17650*/  IMAD.X R3, RZ, RZ, R7, P2 ;  /* 0x000000ffff037224 */ /* 0x000fca00010e0607 */
[----:B------:R-:W-:Y:S01]  /*17660*/  @!PT LDS RZ, [RZ] ;  /* 0x00000000fffff984 */ /* 0x000fe20000000800 */
[----:B------:R-:W-:Y:S01]  /*17670*/  @!PT LDS RZ, [RZ] ;  /* 0x00000000fffff984 */ /* 0x000fe20000000800 */
[----:B------:R-:W-:Y:S01]  /*17680*/  @!PT LDS RZ, [RZ] ;  /* 0x00000000fffff984 */ /* 0x000fe20000000800 */
[----:B------:R0:W-:Y:S01]  /*17690*/  LDGSTS.E.BYPASS.LTC128B.128 [R4+0x1400], desc[UR36][R2.64], !P3 ;  /* 0x0140000002047fae */ /* 0x0001e2000d901d64 */
[----:B------:R-:W-:Y:S01]  /*176a0*/  IMAD.MOV.U32 R13, RZ, RZ, R17 ;  /* 0x000000ffff0d7224 */ /* 0x000fe200078e0011 */
[C---:B------:R-:W-:Y:S02]  /*176b0*/  ISETP.LT.OR P3, PT, R6.reuse, 0x31, P1 ;  /* 0x000000310600780c */ /* 0x040fe40000f61670 */
[----:B------:R0:W-:Y:S01]  /*176c0*/  LDGSTS.E.BYPASS.LTC128B.128 [R4+0x4400], desc[UR36][R2.64+0x80], !P4 ;  /* 0x0440008002047fae */ /* 0x0001e2000e101d64 */
[----:B------:R-:W-:Y:S01]  /*176d0*/  ISETP.LT.OR P4, PT, R6, 0x31, !P0 ;  /* 0x000000310600780c */ /* 0x000fe20004781670 */
[----:B------:R-:W-:-:S12]  /*176e0*/  IMAD.MOV.U32 R8, RZ, RZ, R14 ;  /* 0x000000ffff087224 */ /* 0x000fd800078e000e */
[----:B0-----:R-:W-:Y:S05]  /*176f0*/  WARPSYNC.COLLECTIVE R15, `(.L_x_1515) ;  /* 0x000000000f087348 */ /* 0x001fea0003c00000 */
[----:B------:R1:W2:Y:S02]  /*17700*/  SHFL.IDX P6, R14, R13, R12, R11 ;  /* 0x0000000c0d0e7389 */ /* 0x0002a400000c000b */
[----:B012---:R-:W-:Y:S01]  /*17710*/  ENDCOLLECTIVE ;  /* 0x000000000000791b */ /* 0x007fe20003800000 */
.L_x_1515:
[----:B------:R-:W-:Y:S02]  /*17720*/  IMAD.MOV.U32 R13, RZ, RZ, R23 ;  /* 0x000000ffff0d7224 */ /* 0x000fe400078e0017 */
[----:B------:R-:W-:Y:S01]  /*17730*/  IMAD.MOV.U32 R12, RZ, RZ, 0x4 ;  /* 0x00000004ff0c7424 */ /* 0x000fe200078e00ff */
[----:B------:R-:W-:-:S13]  /*17740*/  IADD3 R2, P2, R14, R5, RZ ;  /* 0x000000050e027210 */ /* 0x000fda0007f5e0ff */
[----:B------:R-:W-:Y:S05]  /*17750*/  WARPSYNC.COLLECTIVE R15, `(.L_x_1516) ;  /* 0x000000000f087348 */ /* 0x000fea0003c00000 */
[----:B------:R0:W1:Y:S02]  /*17760*/  SHFL.IDX P6, R14, R13, R12, R11 ;  /* 0x0000000c0d0e7389 */ /* 0x00006400000c000b */
[----:B01----:R-:W-:Y:S01]  /*17770*/  ENDCOLLECTIVE ;  /* 0x000000000000791b */ /* 0x003fe20003800000 */
.L_x_1516:
        /* <DEDUP_REMOVED lines=13> */
.L_x_1517:
[----:B------:R-:W-:Y:S02]  /*17850*/  IMAD.MOV.U32 R13, RZ, RZ, R23 ;  /* 0x000000ffff0d7224 */ /* 0x000fe400078e0017 */
[----:B------:R-:W-:Y:S02]  /*17860*/  IMAD.MOV.U32 R12, RZ, RZ, 0x5 ;  /* 0x00000005ff0c7424 */ /* 0x000fe400078e00ff */
[----:B------:R-:W-:-:S07]  /*17870*/  IMAD.MOV.U32 R10, RZ, RZ, R14 ;  /* 0x000000ffff0a7224 */ /* 0x000fce00078e000e */
[----:B------:R-:W-:Y:S05]  /*17880*/  WARPSYNC.COLLECTIVE R15, `(.L_x_1518) ;  /* 0x000000000f087348 */ /* 0x000fea0003c00000 */
[----:B------:R0:W1:Y:S02]  /*17890*/  SHFL.IDX P6, R14, R13, R12, R11 ;  /* 0x0000000c0d0e7389 */ /* 0x00006400000c000b */
[----:B01----:R-:W-:Y:S01]  /*178a0*/  ENDCOLLECTIVE ;  /* 0x000000000000791b */ /* 0x003fe20003800000 */
.L_x_1518:
        /* <DEDUP_REMOVED lines=8> */
[----:B------:R-:W-:-:S07]  /*17930*/  IMAD.MOV.U32 R23, RZ, RZ, R14 ;  /* 0x000000ffff177224 */ /* 0x000fce00078e000e */
[----:B0-----:R-:W-:Y:S05]  /*17940*/  WARPSYNC.COLLECTIVE R15, `(.L_x_1519) ;  /* 0x000000000f087348 */ /* 0x001fea0003c00000 */
[----:B------:R1:W2:Y:S02]  /*17950*/  SHFL.IDX P6, R14, R13, R12, R11 ;  /* 0x0000000c0d0e7389 */ /* 0x0002a400000c000b */
[----:B012---:R-:W-:Y:S01]  /*17960*/  ENDCOLLECTIVE ;  /* 0x000000000000791b */ /* 0x007fe20003800000 */
.L_x_1519:
[----:B------:R-:W-:Y:S05]  /*17970*/  BRA `(.L_x_1520) ;  /* 0xffffffbc00907947 */ /* 0x000fea000383ffff */
.L_x_1414:
        /* <DEDUP_REMOVED lines=8> */
.L_x_1522:
[----:B------:R-:W-:Y:S05]  /*17a00*/  BSYNC B0 ;  /* 0x0000000000007941 */ /* 0x000fea0003800000 */
.L_x_1521:
[----:B------:R-:W-:Y:S02]  /*17a10*/  IMAD.MOV.U32 R13, RZ, RZ, R16 ;  /* 0x000000ffff0d7224 */ /* 0x000fe400078e0010 */
[----:B------:R-:W-:Y:S02]  /*17a20*/  IMAD.MOV.U32 R12, RZ, RZ, 0x1 ;  /* 0x00000001ff0c7424 */ /* 0x000fe400078e00ff */
[----:B------:R-:W-:Y:S02]  /*17a30*/  IMAD.MOV.U32 R11, RZ, RZ, 0x1f ;  /* 0x0000001fff0b7424 */ /* 0x000fe400078e00ff */
[----:B------:R-:W-:Y:S02]  /*17a40*/  IMAD.MOV.U32 R15, RZ, RZ, -0x1 ;  /* 0xffffffffff0f7424 */ /* 0x000fe400078e00ff */
[----:B------:R-:W-:Y:S02]  /*17a50*/  IMAD.IADD R5, R19, 0x1, R8 ;  /* 0x0000000113057824 */ /* 0x000fe400078e0208 */
[----:B------:R-:W-:-:S07]  /*17a60*/  IMAD.MOV.U32 R0, RZ, RZ, R14 ;  /* 0x000000ffff007224 */ /* 0x000fce00078e000e */
[----:B------:R-:W-:Y:S05]  /*17a70*/  WARPSYNC.COLLECTIVE R15, `(.L_x_1523) ;  /* 0x000000000f087348 */ /* 0x000fea0003c00000 */
[----:B------:R0:W1:Y:S02]  /*17a80*/  SHFL.IDX P6, R14, R13, R12, R11 ;  /* 0x0000000c0d0e7389 */ /* 0x00006400000c000b */
[----:B01----:R-:W-:Y:S01]  /*17a90*/  ENDCOLLECTIVE ;  /* 0x000000000000791b */ /* 0x003fe20003800000 */
.L_x_1523:
[----:B------:R-:W-:Y:S02]  /*17aa0*/  ULDC UR4, c[0x0][0xc3c] ;  /* 0x00030f0000047ab9 */ /* 0x000fe40000000800 */
[----:B------:R-:W-:-:S13]  /*17ab0*/  ISETP.GE.OR P1, PT, R5, UR4, !P0 ;  /* 0x0000000405007c0c */ /* 0x000fda000c726670 */
[----:B------:R-:W0:Y:S01]  /*17ac0*/  @!P1 LDC.64 R2, c[0x0][0xc80] ;  /* 0x00032000ff029b82 */ /* 0x000e220000000a00 */
[----:B------:R-:W-:Y:S02]  /*17ad0*/  IMAD.MOV.U32 R11, RZ, RZ, RZ ;  /* 0x000000ffff0b7224 */ /* 0x000fe400078e00ff */
[----:B------:R-:W-:Y:S02]  /*17ae0*/  IMAD.MOV.U32 R4, RZ, RZ, R14 ;  /* 0x000000ffff047224 */ /* 0x000fe400078e000e */
[----:B0-----:R-:W-:-:S06]  /*17af0*/  @!P1 IMAD.WIDE R2, R5, 0x4, R2 ;  /* 0x0000000405029825 */ /* 0x001fcc00078e0202 */
[----:B------:R-:W2:Y:S01]  /*17b00*/  @!P1 LDG.E R2, desc[UR36][R2.64] ;  /* 0x0000002402029981 */ /* 0x000ea2000c1e1900 */
[----:B------:R-:W-:Y:S01]  /*17b10*/  IMAD.MOV.U32 R5, RZ, RZ, RZ ;  /* 0x000000ffff057224 */ /* 0x000fe200078e00ff */
[C---:B------:R-:W-:Y:S02]  /*17b20*/  ISETP.GE.U32.AND P2, PT, R8.reuse, 0x2, PT ;  /* 0x000000020800780c */ /* 0x040fe40003f46070 */
[C---:B------:R-:W-:Y:S02]  /*17b30*/  ISETP.GE.U32.AND P3, PT, R8.reuse, 0x4, PT ;  /* 0x000000040800780c */ /* 0x040fe40003f66070 */
[C---:B------:R-:W-:Y:S02]  /*17b40*/  ISETP.GE.U32.AND P4, PT, R8.reuse, 0x8, PT ;  /* 0x000000080800780c */ /* 0x040fe40003f86070 */
[C---:B------:R-:W-:Y:S01]  /*17b50*/  ISETP.GE.U32.AND P5, PT, R8.reuse, 0x10, PT ;  /* 0x000000100800780c */ /* 0x040fe20003fa6070 */
[----:B--2---:R-:W-:Y:S01]  /*17b60*/  @!P1 IMAD.MOV.U32 R5, RZ, RZ, R2 ;  /* 0x000000ffff059224 */ /* 0x004fe200078e0002 */
[----:B------:R-:W-:-:S03]  /*17b70*/  ISETP.NE.AND P1, PT, R8, RZ, PT ;  /* 0x000000ff0800720c */ /* 0x000fc60003f25270 */
[----:B------:R-:W-:-:S10]  /*17b80*/  IMAD.MOV.U32 R13, RZ, RZ, R5 ;  /* 0x000000ffff0d7224 */ /* 0x000fd400078e0005 */
[----:B------:R-:W-:Y:S05]  /*17b90*/  WARPSYNC.COLLECTIVE R15, `(.L_x_1524) ;  /* 0x000000000f087348 */ /* 0x000fea0003c00000 */
[----:B------:R0:W1:Y:S02]  /*17ba0*/  SHFL.UP P6, R14, R13, R12, R11 ;  /* 0x0400000c0d0e7389 */ /* 0x00006400000c000b */
[----:B01----:R-:W-:Y:S01]  /*17bb0*/  ENDCOLLECTIVE ;  /* 0x000000000000791b */ /* 0x003fe20003800000 */
.L_x_1524:
[----:B------:R-:W-:Y:S01]  /*17bc0*/  IMAD.MOV.U32 R12, RZ, RZ, 0x2 ;  /* 0x00000002ff0c7424 */ /* 0x000fe200078e00ff */
[----:B------:R-:W-:-:S05]  /*17bd0*/  SEL R6, R14, RZ, P1 ;  /* 0x000000ff0e067207 */ /* 0x000fca0000800000 */
[----:B------:R-:W-:-:S04]  /*17be0*/  IMAD.IADD R6, R5, 0x1, R6 ;  /* 0x0000000105067824 */ /* 0x000fc800078e0206 */
[----:B------:R-:W-:-:S07]  /*17bf0*/  IMAD.MOV.U32 R13, RZ, RZ, R6 ;  /* 0x000000ffff0d7224 */ /* 0x000fce00078e0006 */
[----:B------:R-:W-:Y:S05]  /*17c00*/  WARPSYNC.COLLECTIVE R15, `(.L_x_1525) ;  /* 0x000000000f087348 */ /* 0x000fea0003c00000 */
[----:B------:R0:W1:Y:S02]  /*17c10*/  SHFL.UP P6, R14, R13, R12, R11 ;  /* 0x0400000c0d0e7389 */ /* 0x00006400000c000b */
[----:B01----:R-:W-:Y:S01]  /*17c20*/  ENDCOLLECTIVE ;  /* 0x000000000000791b */ /* 0x003fe20003800000 */
.L_x_1525:
[----:B------:R-:W-:Y:S01]  /*17c30*/  IMAD.MOV.U32 R12, RZ, RZ, 0x4 ;  /* 0x00000004ff0c7424 */ /* 0x000fe200078e00ff */
[----:B------:R-:W-:-:S05]  /*17c40*/  SEL R7, R14, RZ, P2 ;  /* 0x000000ff0e077207 */ /* 0x000fca0001000000 */
[----:B------:R-:W-:-:S04]  /*17c50*/  IMAD.IADD R7, R6, 0x1, R7 ;  /* 0x0000000106077824 */ /* 0x000fc800078e0207 */
[----:B------:R-:W-:-:S07]  /*17c60*/  IMAD.MOV.U32 R13, RZ, RZ, R7 ;  /* 0x000000ffff0d7224 */ /* 0x000fce00078e0007 */
[----:B------:R-:W-:Y:S05]  /*17c70*/  WARPSYNC.COLLECTIVE R15, `(.L_x_1526) ;  /* 0x000000000f087348 */ /* 0x000fea0003c00000 */
[----:B------:R0:W1:Y:S02]  /*17c80*/  SHFL.UP P6, R14, R13, R12, R11 ;  /* 0x0400000c0d0e7389 */ /* 0x00006400000c000b */
[----:B01----:R-:W-:Y:S01]  /*17c90*/  ENDCOLLECTIVE ;  /* 0x000000000000791b */ /* 0x003fe20003800000 */
.L_x_1526:
[----:B------:R-:W-:Y:S01]  /*17ca0*/  IMAD.MOV.U32 R12, RZ, RZ, 0x8 ;  /* 0x00000008ff0c7424 */ /* 0x000fe200078e00ff */
[----:B------:R-:W-:-:S05]  /*17cb0*/  SEL R2, R14, RZ, P3 ;  /* 0x000000ff0e027207 */ /* 0x000fca0001800000 */
[----:B------:R-:W-:-:S04]  /*17cc0*/  IMAD.IADD R2, R7, 0x1, R2 ;  /* 0x0000000107027824 */ /* 0x000fc800078e0202 */
[----:B------:R-:W-:-:S07]  /*17cd0*/  IMAD.MOV.U32 R13, RZ, RZ, R2 ;  /* 0x000000ffff0d7224 */ /* 0x000fce00078e0002 */
[----:B------:R-:W-:Y:S05]  /*17ce0*/  WARPSYNC.COLLECTIVE R15, `(.L_x_1527) ;  /* 0x000000000f087348 */ /* 0x000fea0003c00000 */
[----:B------:R0:W1:Y:S02]  /*17cf0*/  SHFL.UP P6, R14, R13, R12, R11 ;  /* 0x0400000c0d0e7389 */ /* 0x00006400000c000b */
[----:B01----:R-:W-:Y:S01]  /*17d00*/  ENDCOLLECTIVE ;  /* 0x000000000000791b */ /* 0x003fe20003800000 */
.L_x_1527:
[----:B------:R-:W-:Y:S01]  /*17d10*/  IMAD.MOV.U32 R12, RZ, RZ, 0x10 ;  /* 0x00000010ff0c7424 */ /* 0x000fe200078e00ff */
[----:B------:R-:W-:-:S05]  /*17d20*/  SEL R3, R14, RZ, P4 ;  /* 0x000000ff0e037207 */ /* 0x000fca0002000000 */
[----:B------:R-:W-:-:S04]  /*17d30*/  IMAD.IADD R3, R2, 0x1, R3 ;  /* 0x0000000102037824 */ /* 0x000fc800078e0203 */
[----:B------:R-:W-:-:S07]  /*17d40*/  IMAD.MOV.U32 R13, RZ, RZ, R3 ;  /* 0x000000ffff0d7224 */ /* 0x000fce00078e0003 */
[----:B------:R-:W-:Y:S05]  /*17d50*/  WARPSYNC.COLLECTIVE R15, `(.L_x_1528) ;  /* 0x000000000f087348 */ /* 0x000fea0003c00000 */
[----:B------:R0:W1:Y:S02]  /*17d60*/  SHFL.UP P6, R14, R13, R12, R11 ;  /* 0x0400000c0d0e7389 */ /* 0x00006400000c000b */
[----:B01----:R-:W-:Y:S01]  /*17d70*/  ENDCOLLECTIVE ;  /* 0x000000000000791b */ /* 0x003fe20003800000 */
.L_x_1528:
[----:B------:R-:W-:Y:S02]  /*17d80*/  IMAD.MOV.U32 R12, RZ, RZ, 0x1f ;  /* 0x0000001fff0c7424 */ /* 0x000fe400078e00ff */
[----:B------:R-:W-:Y:S01]  /*17d90*/  IMAD.MOV.U32 R11, RZ, RZ, 0x1f ;  /* 0x0000001fff0b7424 */ /* 0x000fe200078e00ff */
[----:B------:R-:W-:-:S05]  /*17da0*/  SEL R6, R14, RZ, P5 ;  /* 0x000000ff0e067207 */ /* 0x000fca0002800000 */
[----:B------:R-:W-:-:S04]  /*17db0*/  IMAD.IADD R6, R3, 0x1, R6 ;  /* 0x0000000103067824 */ /* 0x000fc800078e0206 */
[----:B------:R-:W-:-:S07]  /*17dc0*/  IMAD.MOV.U32 R13, RZ, RZ, R6 ;  /* 0x000000ffff0d7224 */ /* 0x000fce00078e0006 */
[----:B------:R-:W-:Y:S05]  /*17dd0*/  WARPSYNC.COLLECTIVE R15, `(.L_x_1529) ;  /* 0x000000000f087348 */ /* 0x000fea0003c00000 */
[----:B------:R0:W1:Y:S02]  /*17de0*/  SHFL.IDX P6, R14, R13, R12, R11 ;  /* 0x0000000c0d0e7389 */ /* 0x00006400000c000b */
[----:B01----:R-:W-:Y:S01]  /*17df0*/  ENDCOLLECTIVE ;  /* 0x000000000000791b */ /* 0x003fe20003800000 */
.L_x_1529:
[----:B------:R-:W-:Y:S05]  /*17e00*/  BRA `(.L_x_1530) ;  /* 0xffffffbc00a07947 */ /* 0x000fea000383ffff */
.L_x_1419:
[----:B------:R-:W-:Y:S01]  /*17e10*/  BSSY B0, `(.L_x_1531) ;  /* 0x0000008000007945 */ /* 0x000fe20003800000 */
[----:B-----5:R-:W-:Y:S02]  /*17e20*/  IMAD.MOV.U32 R13, RZ, RZ, R5 ;  /* 0x000000ffff0d7224 */ /* 0x020fe400078e0005 */
[----:B------:R-:W-:Y:S02]  /*17e30*/  IMAD.MOV.U32 R12, RZ, RZ, 0x1 ;  /* 0x00000001ff0c7424 */ /* 0x000fe400078e00ff */
[----:B------:R-:W-:Y:S02]  /*17e40*/  IMAD.MOV.U32 R11, RZ, RZ, RZ ;  /* 0x000000ffff0b7224 */ /* 0x000fe400078e00ff */
[----:B------:R-:W-:-:S07]  /*17e50*/  IMAD.MOV.U32 R15, RZ, RZ, -0x1 ;  /* 0xffffffffff0f7424 */ /* 0x000fce00078e00ff */
[----:B012---:R-:W-:Y:S05]  /*17e60*/  WARPSYNC.COLLECTIVE R15, `(.L_x_1532) ;  /* 0x000000000f087348 */ /* 0x007fea0003c00000 */
[----:B------:R3:W4:Y:S02]  /*17e70*/  SHFL.UP P6, R14, R13, R12, R11 ;  /* 0x0400000c0d0e7389 */ /* 0x00072400000c000b */
[----:B01234-:R-:W-:Y:S01]  /*17e80*/  ENDCOLLECTIVE ;  /* 0x000000000000791b */ /* 0x01ffe20003800000 */
.L_x_1532:
[----:B------:R-:W-:Y:S05]  /*17e90*/  BSYNC B0 ;  /* 0x0000000000007941 */ /* 0x000fea0003800000 */
.L_x_1531:
[----:B------:R-:W-:Y:S01]  /*17ea0*/  SEL R14, R14, RZ, P1 ;  /* 0x000000ff0e0e7207 */ /* 0x000fe20000800000 */
[----:B------:R-:W-:Y:S02]  /*17eb0*/  IMAD.MOV.U32 R12, RZ, RZ, 0x2 ;  /* 0x00000002ff0c7424 */ /* 0x000fe400078e00ff */
[----:B------:R-:W-:Y:S02]  /*17ec0*/  IMAD.MOV.U32 R11, RZ, RZ, RZ ;  /* 0x000000ffff0b7224 */ /* 0x000fe400078e00ff */
[----:B------:R-:W-:Y:S02]  /*17ed0*/  IMAD.IADD R13, R5, 0x1, R14 ;  /* 0x00000001050d7824 */ /* 0x000fe400078e020e */
[----:B------:R-:W-:-:S07]  /*17ee0*/  IMAD.MOV.U32 R15, RZ, RZ, -0x1 ;  /* 0xffffffffff0f7424 */ /* 0x000fce00078e00ff */
[----:B------:R-:W-:Y:S05]  /*17ef0*/  WARPSYNC.COLLECTIVE R15, `(.L_x_1533) ;  /* 0x000000000f087348 */ /* 0x000fea0003c00000 */
[----:B------:R0:W1:Y:S02]  /*17f00*/  SHFL.UP P6, R14, R13, R12, R11 ;  /* 0x0400000c0d0e7389 */ /* 0x00006400000c000b */
[----:B01----:R-:W-:Y:S01]  /*17f10*/  ENDCOLLECTIVE ;  /* 0x000000000000791b */ /* 0x003fe20003800000 */
.L_x_1533:
[----:B------:R-:W-:Y:S01]  /*17f20*/  IMAD.MOV.U32 R12, RZ, RZ, 0x4 ;  /* 0x00000004ff0c7424 */ /* 0x000fe200078e00ff */
[----:B------:R-:W-:-:S05]  /*17f30*/  SEL R2, R14, RZ, P2 ;  /* 0x000000ff0e027207 */ /* 0x000fca0001000000 */
[----:B------:R-:W-:-:S04]  /*17f40*/  IMAD.IADD R2, R13, 0x1, R2 ;  /* 0x000000010d027824 */ /* 0x000fc800078e0202 */
[----:B------:R-:W-:-:S07]  /*17f50*/  IMAD.MOV.U32 R13, RZ, RZ, R2 ;  /* 0x000000ffff0d7224 */ /* 0x000fce00078e0002 */
[----:B------:R-:W-:Y:S05]  /*17f60*/  WARPSYNC.COLLECTIVE R15, `(.L_x_1534) ;  /* 0x000000000f087348 */ /* 0x000fea0003c00000 */
[----:B------:R0:W1:Y:S02]  /*17f70*/  SHFL.UP P6, R14, R13, R12, R11 ;  /* 0x0400000c0d0e7389 */ /* 0x00006400000c000b */
[----:B01----:R-:W-:Y:S01]  /*17f80*/  ENDCOLLECTIVE ;  /* 0x000000000000791b */ /* 0x003fe20003800000 */
.L_x_1534:
[----:B------:R-:W-:Y:S01]  /*17f90*/  IMAD.MOV.U32 R12, RZ, RZ, 0x8 ;  /* 0x00000008ff0c7424 */ /* 0x000fe200078e00ff */
[----:B------:R-:W-:-:S05]  /*17fa0*/  SEL R3, R14, RZ, P3 ;  /* 0x000000ff0e037207 */ /* 0x000fca0001800000 */
[----:B------:R-:W-:-:S04]  /*17fb0*/  IMAD.IADD R3, R2, 0x1, R3 ;  /* 0x0000000102037824 */ /* 0x000fc800078e0203 */
[----:B------:R-:W-:-:S07]  /*17fc0*/  IMAD.MOV.U32 R13, RZ, RZ, R3 ;  /* 0x000000ffff0d7224 */ /* 0x000fce00078e0003 */
[----:B------:R-:W-:Y:S05]  /*17fd0*/  WARPSYNC.COLLECTIVE R15, `(.L_x_1535) ;  /* 0x000000000f087348 */ /* 0x000fea0003c00000 */
[----:B------:R0:W1:Y:S02]  /*17fe0*/  SHFL.UP P6, R14, R13, R12, R11 ;  /* 0x0400000c0d0e7389 */ /* 0x00006400000c000b */
[----:B01----:R-:W-:Y:S01]  /*17ff0*/  ENDCOLLECTIVE ;  /* 0x000000000000791b */ /* 0x003fe20003800000 */
.L_x_1535:
[----:B------:R-:W-:Y:S01]  /*18000*/  IMAD.MOV.U32 R12, RZ, RZ, 0x10 ;  /* 0x00000010ff0c7424 */ /* 0x000fe200078e00ff */
[----:B------:R-:W-:-:S05]  /*18010*/  SEL R4, R14, RZ, P4 ;  /* 0x000000ff0e047207 */ /* 0x000fca0002000000 */
[----:B------:R-:W-:-:S04]  /*18020*/  IMAD.IADD R4, R3, 0x1, R4 ;  /* 0x0000000103047824 */ /* 0x000fc800078e0204 */
[----:B------:R-:W-:-:S07]  /*18030*/  IMAD.MOV.U32 R13, RZ, RZ, R4 ;  /* 0x000000ffff0d7224 */ /* 0x000fce00078e0004 */
[----:B------:R-:W-:Y:S05]  /*18040*/  WARPSYNC.COLLECTIVE R15, `(.L_x_1536) ;  /* 0x000000000f087348 */ /* 0x000fea0003c00000 */
[----:B------:R0:W1:Y:S02]  /*18050*/  SHFL.UP P6, R14, R13, R12, R11 ;  /* 0x0400000c0d0e7389 */ /* 0x00006400000c000b */
[----:B01----:R-:W-:Y:S01]  /*18060*/  ENDCOLLECTIVE ;  /* 0x000000000000791b */ /* 0x003fe20003800000 */
.L_x_1536:
        /* <DEDUP_REMOVED lines=8> */
.L_x_1537:
[----:B------:R-:W-:Y:S05]  /*180f0*/  BRA `(.L_x_1538) ;  /* 0xffffffbc00807947 */ /* 0x000fea000383ffff */
.L_x_1421:
[----:B------:R-:W-:Y:S01]  /*18100*/  BSSY B0, `(.L_x_1539) ;  /* 0x0000006000007945 */ /* 0x000fe20003800000 */
[----:B------:R-:W-:Y:S01]  /*18110*/  PLOP3.LUT P6, PT, P6, PT, PT, 0x8, 0x0 ;  /* 0x000000000000781c */ /* 0x000fe200037ce170 */
[----:B------:R-:W-:-:S12]  /*18120*/  IMAD.MOV.U32 R15, RZ, RZ, -0x1 ;  /* 0xffffffffff0f7424 */ /* 0x000fd800078e00ff */
[----:B01----:R-:W-:Y:S05]  /*18130*/  WARPSYNC.COLLECTIVE R15, `(.L_x_1540) ;  /* 0x000000000f087348 */ /* 0x003fea0003c00000 */
[----:B------:R-:W-:Y:S01]  /*18140*/  VOTE.ANY R14, PT, P6 ;  /* 0x00000000000e7806 */ /* 0x000fe200030e0100 */
[----:B01----:R-:W-:Y:S06]  /*18150*/  ENDCOLLECTIVE ;  /* 0x000000000000791b */ /* 0x003fec0003800000 */
.L_x_1540:
[----:B------:R-:W-:Y:S05]  /*18160*/  BSYNC B0 ;  /* 0x0000000000007941 */ /* 0x000fea0003800000 */
.L_x_1539:
[----:B------:R-:W-:Y:S02]  /*18170*/  IMAD.MOV.U32 R2, RZ, RZ, R14 ;  /* 0x000000ffff027224 */ /* 0x000fe400078e000e */
[----:B------:R-:W-:Y:S02]  /*18180*/  IMAD.MOV.U32 R13, RZ, RZ, R5 ;  /* 0x000000ffff0d7224 */ /* 0x000fe400078e0005 */
[----:B------:R-:W0:Y:S01]  /*18190*/  POPC R4, R2 ;  /* 0x0000000200047309 */ /* 0x000e220000000000 */
[----:B------:R-:W-:Y:S02]  /*181a0*/  IMAD.MOV.U32 R11, RZ, RZ, 0x1f ;  /* 0x0000001fff0b7424 */ /* 0x000fe400078e00ff */
[----:B------:R-:W-:Y:S02]  /*181b0*/  IMAD.MOV.U32 R15, RZ, RZ, -0x1 ;  /* 0xffffffffff0f7424 */ /* 0x000fe400078e00ff */
[----:B0-----:R-:W-:-:S07]  /*181c0*/  IMAD.MOV.U32 R12, RZ, RZ, R4 ;  /* 0x000000ffff0c7224 */ /* 0x001fce00078e0004 */
[----:B------:R-:W-:Y:S05]  /*181d0*/  WARPSYNC.COLLECTIVE R15, `(.L_x_1541) ;  /* 0x000000000f087348 */ /* 0x000fea0003c00000 */
[----:B------:R0:W1:Y:S02]  /*181e0*/  SHFL.IDX P6, R14, R13, R12, R11 ;  /* 0x0000000c0d0e7389 */ /* 0x00006400000c000b */
[----:B01----:R-:W-:Y:S01]  /*181f0*/  ENDCOLLECTIVE ;  /* 0x000000000000791b */ /* 0x003fe20003800000 */
.L_x_1541:
[----:B------:R-:W-:Y:S01]  /*18200*/  IMAD.MOV.U32 R5, RZ, RZ, R14 ;  /* 0x000000ffff057224 */ /* 0x000fe200078e000e */
[----:B------:R-:W-:Y:S06]  /*18210*/  BRA `(.L_x_1542) ;  /* 0xffffffbc00707947 */ /* 0x000fec000383ffff */
.L_x_1423:
[----:B------:R-:W-:Y:S01]  /*18220*/  BSSY B0, `(.L_x_1543) ;  /* 0x0000007000007945 */ /* 0x000fe20003800000 */
[----:B------:R-:W-:Y:S02]  /*18230*/  IMAD.MOV.U32 R13, RZ, RZ, R6 ;  /* 0x000000ffff0d7224 */ /* 0x000fe400078e0006 */
[----:B------:R-:W-:Y:S02]  /*18240*/  IMAD.MOV.U32 R11, RZ, RZ, 0x1f ;  /* 0x0000001fff0b7424 */ /* 0x000fe400078e00ff */
[----:B------:R-:W-:-:S07]  /*18250*/  IMAD.MOV.U32 R15, RZ, RZ, -0x1 ;  /* 0xffffffffff0f7424 */ /* 0x000fce00078e00ff */
[----:B0123--:R-:W-:Y:S05]  /*18260*/  WARPSYNC.COLLECTIVE R15, `(.L_x_1544) ;  /* 0x000000000f087348 */ /* 0x00ffea0003c00000 */
[----:B------:R4:W0:Y:S02]  /*18270*/  SHFL.IDX P6, R14, R13, R12, R11 ;  /* 0x0000000c0d0e7389 */ /* 0x00082400000c000b */
[----:B01234-:R-:W-:Y:S01]  /*18280*/  ENDCOLLECTIVE ;  /* 0x000000000000791b */ /* 0x01ffe20003800000 */
.L_x_1544:
[----:B------:R-:W-:Y:S05]  /*18290*/  BSYNC B0 ;  /* 0x0000000000007941 */ /* 0x000fea0003800000 */
.L_x_1543:
[----:B------:R-:W-:Y:S05]  /*182a0*/  BRA `(.L_x_1422) ;  /* 0xffffffbc00687947 */ /* 0x000fea000383ffff */
.L_x_1427:
[----:B0-----:R0:W2:Y:S02]  /*182b0*/  SYNCS.PHASECHK.TRANS64.TRYWAIT P0, [R5+URZ+0x2a820], R0 ;  /* 0x02a82000050075a7 */ /* 0x0010a4000800017f */
[----:B--2---:R-:W-:Y:S05]  /*182c0*/  @!P0 NANOSLEEP.SYNCS 0x989680 ;  /* 0x009896800000895d */ /* 0x004fea0003900000 */
[----:B------:R-:W2:Y:S02]  /*182d0*/  @!P0 SYNCS.PHASECHK.TRANS64 P0, [R5+URZ+0x2a820], R0 ;  /* 0x02a82000050085a7 */ /* 0x000ea4000800007f */
[----:B--2---:R-:W-:Y:S05]  /*182e0*/  @!P0 BRA `(.L_x_1427) ;  /* 0xfffffffc00f08947 */ /* 0x004fea000383ffff */
[----:B------:R-:W-:Y:S05]  /*182f0*/  BRA `(.L_x_1545) ;  /* 0xffffffc000e07947 */ /* 0x000fea000383ffff */
.L_x_1428:
        /* <DEDUP_REMOVED lines=11> */
.L_x_1547:
[----:B------:R-:W-:Y:S05]  /*183b0*/  BSYNC B0 ;  /* 0x0000000000007941 */ /* 0x000fea0003800000 */
.L_x_1546:
[----:B------:R-:W-:Y:S05]  /*183c0*/  BRA `(.L_x_1548) ;  /* 0xffffffc000c87947 */ /* 0x000fea000383ffff */
.L_x_1431:
[----:B------:R-:W-:Y:S01]  /*183d0*/  BSSY B1, `(.L_x_1549) ;  /* 0x0000006000017945 */ /* 0x000fe20003800000 */
[----:B------:R-:W-:-:S07]  /*183e0*/  IMAD.MOV.U32 R15, RZ, RZ, -0x1 ;  /* 0xffffffffff0f7424 */ /* 0x000fce00078e00ff */
[----:B01-3--:R-:W-:Y:S05]  /*183f0*/  WARPSYNC.COLLECTIVE R15, `(.L_x_1550) ;  /* 0x000000000f0c7348 */ /* 0x00bfea0003c00000 */
[----:B------:R-:W-:Y:S02]  /*18400*/  ELECT P6, UR62, PT ;  /* 0x00000000003e782f */ /* 0x000fe400038c0000 */
[----:B------:R-:W-:Y:S01]  /*18410*/  MOV R14, UR62 ;  /* 0x0000003e000e7c02 */ /* 0x000fe20008000f00 */
[----:B01-3--:R-:W-:Y:S10]  /*18420*/  ENDCOLLECTIVE ;  /* 0x000000000000791b */ /* 0x00bff40003800000 */
.L_x_1550:
[----:B------:R-:W-:Y:S05]  /*18430*/  BSYNC B1 ;  /* 0x0000000000017941 */ /* 0x000fea0003800000 */
.L_x_1549:
[----:B------:R-:W-:Y:S05]  /*18440*/  BRA `(.L_x_1551) ;  /* 0xffffffc000c07947 */ /* 0x000fea000383ffff */
.L_x_1433:
[----:B0-----:R0:W2:Y:S02]  /*18450*/  SYNCS.PHASECHK.TRANS64.TRYWAIT P1, [R3+URZ+0x2a840], R2 ;  /* 0x02a84002030075a7 */ /* 0x0010a4000802017f */
[----:B--2---:R-:W-:Y:S05]  /*18460*/  @!P1 NANOSLEEP.SYNCS 0x989680 ;  /* 0x009896800000995d */ /* 0x004fea0003900000 */
[----:B------:R-:W2:Y:S02]  /*18470*/  @!P1 SYNCS.PHASECHK.TRANS64 P1, [R3+URZ+0x2a840], R2 ;  /* 0x02a84002030095a7 */ /* 0x000ea4000802007f */
[----:B--2---:R-:W-:Y:S05]  /*18480*/  @!P1 BRA `(.L_x_1433) ;  /* 0xfffffffc00f09947 */ /* 0x004fea000383ffff */
[----:B------:R-:W-:Y:S05]  /*18490*/  BRA `(.L_x_1552) ;  /* 0xffffffc000e87947 */ /* 0x000fea000383ffff */
.L_x_1435:
[----:B--2---:R2:W4:Y:S02]  /*184a0*/  SYNCS.PHASECHK.TRANS64.TRYWAIT P1, [R25+URZ+0x2a840], R0 ;  /* 0x02a84000190075a7 */ /* 0x004524000802017f */
[----:B----4-:R-:W-:Y:S05]  /*184b0*/  @!P1 NANOSLEEP.SYNCS 0x989680 ;  /* 0x009896800000995d */ /* 0x010fea0003900000 */
[----:B------:R-:W4:Y:S02]  /*184c0*/  @!P1 SYNCS.PHASECHK.TRANS64 P1, [R25+URZ+0x2a840], R0 ;  /* 0x02a84000190095a7 */ /* 0x000f24000802007f */
[----:B----4-:R-:W-:Y:S05]  /*184d0*/  @!P1 BRA `(.L_x_1435) ;  /* 0xfffffffc00f09947 */ /* 0x010fea000383ffff */
[----:B------:R-:W-:Y:S05]  /*184e0*/  BRA `(.L_x_1553) ;  /* 0xffffffc000f47947 */ /* 0x000fea000383ffff */
.L_x_1437:
[----:B----4-:R4:W0:Y:S02]  /*184f0*/  SYNCS.PHASECHK.TRANS64.TRYWAIT P1, [R3+URZ+0x2a860], R2 ;  /* 0x02a86002030075a7 */ /* 0x010824000802017f */
[----:B0-----:R-:W-:Y:S05]  /*18500*/  @!P1 NANOSLEEP.SYNCS 0x989680 ;  /* 0x009896800000995d */ /* 0x001fea0003900000 */
[----:B------:R-:W0:Y:S02]  /*18510*/  @!P1 SYNCS.PHASECHK.TRANS64 P1, [R3+URZ+0x2a860], R2 ;  /* 0x02a86002030095a7 */ /* 0x000e24000802007f */
[----:B0-----:R-:W-:Y:S05]  /*18520*/  @!P1 BRA `(.L_x_1437) ;  /* 0xfffffffc00f09947 */ /* 0x001fea000383ffff */
[----:B------:R-:W-:Y:S05]  /*18530*/  BRA `(.L_x_1554) ;  /* 0xffffffc000f07947 */ /* 0x000fea000383ffff */
.L_x_1555:
        /* <DEDUP_REMOVED lines=12> */
.L_x_15525:


//--------------------- .text._ZN7cutlass13device_kernelIN5flash11enable_sm90INS1_16FlashAttnFwdSm90INS1_25CollectiveMainloopFwdSm90ILi2EN4cute5tupleIJNS5_1CILi1EEES8_S8_EEENS6_IJNS7_ILi128EEENS7_ILi96EEENS7_ILi192EEEEEELi128ENS_6half_tEfNS_4arch4Sm90ELb0ELb1ELb0ELb1ELb1ELb1ELb0ELb1ELb1ELb1ELb0ELb0EEENS1_21CollectiveEpilogueFwdINS6_IJSA_SA_SB_EEES9_SE_SG_Li256ELb1ELb1ELb0ELb0EEENS1_36VarlenDynamicPersistentTileSchedulerILi128ELi96ELi256ELi128ELb0ELb1ELb1ELb1ELb0ELb1EEEEEEEEEvNT_6ParamsE --------------------------
	.section	.text._ZN7cutlass13device_kernelIN5flash11enable_sm90INS1_16FlashAttnFwdSm90INS1_25CollectiveMainloopFwdSm90ILi2EN4cute5tupleIJNS5_1CILi1EEES8_S8_EEENS6_IJNS7_ILi128EEENS7_ILi96EEENS7_ILi192EEEEEELi128ENS_6half_tEfNS_4arch4Sm90ELb0ELb1ELb0ELb1ELb1ELb1ELb0ELb1ELb1ELb1ELb0ELb0EEENS1_21CollectiveEpilogueFwdINS6_IJSA_SA_SB_EEES9_SE_SG_Li256ELb1ELb1ELb0ELb0EEENS1_36VarlenDynamicPersistentTileSchedulerILi128ELi96ELi256ELi128ELb0ELb1ELb1ELb1ELb0ELb1EEEEEEEEEvNT_6ParamsE,"ax",@progbits
	.align	128
.text._ZN7cutlass13device_kernelIN5flash11enable_sm90INS1_16FlashAttnFwdSm90INS1_25CollectiveMainloopFwdSm90ILi2EN4cute5tupleIJNS5_1CILi1EEES8_S8_EEENS6_IJNS7_ILi128EEENS7_ILi96EEENS7_ILi192EEEEEELi128ENS_6half_tEfNS_4arch4Sm90ELb0ELb1ELb0ELb1ELb1ELb1ELb0ELb1ELb1ELb1ELb0ELb0EEENS1_21CollectiveEpilogueFwdINS6_IJSA_SA_SB_EEES9_SE_SG_Li256ELb1ELb1ELb0ELb0EEENS1_36VarlenDynamicPersistentTileSchedulerILi128ELi96ELi256ELi128ELb0ELb1ELb1ELb1ELb0ELb1EEEEEEEEEvNT_6ParamsE:
        .type           _ZN7cutlass13device_kernelIN5flash11enable_sm90INS1_16FlashAttnFwdSm90INS1_25CollectiveMainloopFwdSm90ILi2EN4cute5tupleIJNS5_1CILi1EEES8_S8_EEENS6_IJNS7_ILi128EEENS7_ILi96EEENS7_ILi192EEEEEELi128ENS_6half_tEfNS_4arch4Sm90ELb0ELb1ELb0ELb1ELb1ELb1ELb0ELb1ELb1ELb1ELb0ELb0EEENS1_21CollectiveEpilogueFwdINS6_IJSA_SA_SB_EEES9_SE_SG_Li256ELb1ELb1ELb0ELb0EEENS1_36VarlenDynamicPersistentTileSchedulerILi128ELi96ELi256ELi128ELb0ELb1ELb1ELb1ELb0ELb1EEEEEEEEEvNT_6ParamsE,@function
        .size           _ZN7cutlass13device_kernelIN5flash11enable_sm90INS1_16FlashAttnFwdSm90INS1_25CollectiveMainloopFwdSm90ILi2EN4cute5tupleIJNS5_1CILi1EEES8_S8_EEENS6_IJNS7_ILi128EEENS7_ILi96EEENS7_ILi192EEEEEELi128ENS_6half_tEfNS_4arch4Sm90ELb0ELb1ELb0ELb1ELb1ELb1ELb0ELb1ELb1ELb1ELb0ELb0EEENS1_21CollectiveEpilogueFwdINS6_IJSA_SA_SB_EEES9_SE_SG_Li256ELb1ELb1ELb0ELb0EEENS1_36VarlenDynamicPersistentTileSchedulerILi128ELi96ELi256ELi128ELb0ELb1ELb1ELb1ELb0ELb1EEEEEEEEEvNT_6ParamsE,(.L_x_15526 - _ZN7cutlass13device_kernelIN5flash11enable_sm90INS1_16FlashAttnFwdSm90INS1_25CollectiveMainloopFwdSm90ILi2EN4cute5tupleIJNS5_1CILi1EEES8_S8_EEENS6_IJNS7_ILi128EEENS7_ILi96EEENS7_ILi192EEEEEELi128ENS_6half_tEfNS_4arch4Sm90ELb0ELb1ELb0ELb1ELb1ELb1ELb0ELb1ELb1ELb1ELb0ELb0EEENS1_21CollectiveEpilogueFwdINS6_IJSA_SA_SB_EEES9_SE_SG_Li256ELb1ELb1ELb0ELb0EEENS1_36VarlenDynamicPersistentTileSchedulerILi128ELi96ELi256ELi128ELb0ELb1ELb1ELb1ELb0ELb1EEEEEEEEEvNT_6ParamsE)
        .other          _ZN7cutlass13device_kernelIN5flash11enable_sm90INS1_16FlashAttnFwdSm90INS1_25CollectiveMainloopFwdSm90ILi2EN4cute5tupleIJNS5_1CILi1EEES8_S8_EEENS6_IJNS7_ILi128EEENS7_ILi96EEENS7_ILi192EEEEEELi128ENS_6half_tEfNS_4arch4Sm90ELb0ELb1ELb0ELb1ELb1ELb1ELb0ELb1ELb1ELb1ELb0ELb0EEENS1_21CollectiveEpilogueFwdINS6_IJSA_SA_SB_EEES9_SE_SG_Li256ELb1ELb1ELb0ELb0EEENS1_36VarlenDynamicPersistentTileSchedulerILi128ELi96ELi256ELi128ELb0ELb1ELb1ELb1ELb0ELb1EEEEEEEEEvNT_6ParamsE,@"STO_CUDA_ENTRY STV_DEFAULT"
_ZN7cutlass13device_kernelIN5flash11enable_sm90INS1_16FlashAttnFwdSm90INS1_25CollectiveMainloopFwdSm90ILi2EN4cute5tupleIJNS5_1CILi1EEES8_S8_EEENS6_IJNS7_ILi128EEENS7_ILi96EEENS7_ILi192EEEEEELi128ENS_6half_tEfNS_4arch4Sm90ELb0ELb1ELb0ELb1ELb1ELb1ELb0ELb1ELb1ELb1ELb0ELb0EEENS1_21CollectiveEpilogueFwdINS6_IJSA_SA_SB_EEES9_SE_SG_Li256ELb1ELb1ELb0ELb0EEENS1_36VarlenDynamicPersistentTileSchedulerILi128ELi96ELi256ELi128ELb0ELb1ELb1ELb1ELb0ELb1EEEEEEEEEvNT_6ParamsE:
        /* <DEDUP_REMOVED lines=18> */
.L_x_1557:
[----:B------:R-:W-:Y:S05]  /*0120*/  BSYNC B0 ;  /* 0x0000000000007941 */ /* 0x000fea0003800000 */
.L_x_1556:
        /* <DEDUP_REMOVED lines=41> */
.L_x_1558:
        /* <DEDUP_REMOVED lines=22> */
.L_x_1559:
        /* <DEDUP_REMOVED lines=18> */
.L_x_1560:
        /* <DEDUP_REMOVED lines=22> */
.L_x_1561:
        /* <DEDUP_REMOVED lines=22> */
.L_x_1562:
        /* <DEDUP_REMOVED lines=10> */
.L_x_1565:
[----:B------:R-:W-:-:S08]  /*09a0*/  NOP ;  /* 0x0000000000007918 */ /* 0x000fd00000000000 */
[----:B------:R-:W1:Y:S02]  /*09b0*/  USETMAXREG.TRY_ALLOC.CTAPOOL UP0, 0xe8 ;  /* 0x000000e8000079c8 */ /* 0x000e640008000600 */
[----:B-1----:R-:W-:-:S13]  /*09c0*/  PLOP3.LUT P0, PT, PT, PT, UP0, 0x80, 0x0 ;  /* 0x000000000000781c */ /* 0x002fda0003f0f008 */
[----:B------:R-:W-:Y:S05]  /*09d0*/  @!P0 BRA `(.L_x_1565) ;  /* 0xfffffffc00f08947 */ /* 0x000fea000383ffff */
[----:B------:R-:W1:Y:S08]  /*09e0*/  S2UR UR4, SR_CgaCtaId ;  /* 0x00000000000479c3 */ /* 0x000e700000008800 */
[----:B------:R-:W-:Y:S06]  /*09f0*/  BAR.ARV 0x8, 0x180 ;  /* 0x0206000000007b1d */ /* 0x000fec0000002000 */
[----:B0-----:R-:W-:-:S02]  /*0a00*/  MOV R3, 0x400 ;  /* 0x0000040000037802 */ /* 0x001fc40000000f00 */
[----:B------:R-:W-:Y:S01]  /*0a10*/  BAR.SYNC.DEFER_BLOCKING 0x5, 0x180 ;  /* 0x0146000000007b1d */ /* 0x000fe20000010000 */
[----:B-1----:R-:W-:-:S05]  /*0a20*/  IMAD.U32 R172, RZ, RZ, UR4 ;  /* 0x00000004ffac7e24 */ /* 0x002fca000f8e00ff */
[----:B------:R-:W-:Y:S01]  /*0a30*/  ULDC UR4, c[0x0][0xc3c] ;  /* 0x00030f0000047ab9 */ /* 0x000fe20000000800 */
[----:B------:R-:W-:-:S05]  /*0a40*/  LEA R18, R172, R3, 0x18 ;  /* 0x00000003ac127211 */ /* 0x000fca00078ec0ff */
[----:B------:R-:W0:Y:S01]  /*0a50*/  LDS.128 R28, [R18+0x2a8d0] ;  /* 0x02a8d000121c7984 */ /* 0x000e220000000c00 */
[----:B------:R-:W-:Y:S06]  /*0a60*/  BAR.ARV 0x4, 0x180 ;  /* 0x0106000000007b1d */ /* 0x000fec0000002000 */
[----:B0-----:R-:W-:-:S13]  /*0a70*/  ISETP.GE.AND P0, PT, R31, UR4, PT ;  /* 0x000000041f007c0c */ /* 0x001fda000bf06270 */
[----:B------:R-:W-:Y:S05]  /*0a80*/  @P0 BRA `(.L_x_1566) ;  /* 0x0000027000680947 */ /* 0x000fea0003800000 */
[----:B------:R-:W2:Y:S01]  /*0a90*/  LDL R2, [R1+0x40] ;  /* 0x0000400001027983 */ /* 0x000ea20000100800 */
[----:B------:R-:W-:Y:S01]  /*0aa0*/  VIADD R0, R0, 0xffffff80 ;  /* 0xffffff8000007836 */ /* 0x000fe20000000000 */
[----:B------:R-:W-:Y:S01]  /*0ab0*/  R2UR UR4, R18 ;  /* 0x00000000120472ca */ /* 0x000fe200000e0000 */
[----:B------:R-:W-:Y:S01]  /*0ac0*/  IMAD.MOV.U32 R197, RZ, RZ, RZ ;  /* 0x000000ffffc57224 */ /* 0x000fe200078e00ff */
[----:B------:R-:W-:Y:S01]  /*0ad0*/  MOV R19, RZ ;  /* 0x000000ff00137202 */ /* 0x000fe20000000f00 */
[----:B------:R-:W-:Y:S01]  /*0ae0*/  IMAD.MOV.U32 R175, RZ, RZ, RZ ;  /* 0x000000ffffaf7224 */ /* 0x000fe200078e00ff */
[----:B------:R-:W-:Y:S01]  /*0af0*/  SHF.R.S32.HI R3, RZ, 0x1f, R0 ;  /* 0x0000001fff037819 */ /* 0x000fe20000011400 */
[----:B------:R-:W-:Y:S02]  /*0b00*/  IMAD.MOV.U32 R163, RZ, RZ, RZ ;  /* 0x000000ffffa37224 */ /* 0x000fe400078e00ff */
[----:B------:R-:W-:Y:S01]  /*0b10*/  IMAD.MOV.U32 R160, RZ, RZ, RZ ;  /* 0x000000ffffa07224 */ /* 0x000fe200078e00ff */
[----:B------:R-:W-:-:S02]  /*0b20*/  LEA.HI R5, R3, R0, RZ, 0x7 ;  /* 0x0000000003057211 */ /* 0x000fc400078f38ff */
[----:B------:R-:W-:Y:S02]  /*0b30*/  LEA.HI R199, R3, R0, RZ, 0x3 ;  /* 0x0000000003c77211 */ /* 0x000fe400078f18ff */
[----:B------:R-:W-:Y:S01]  /*0b40*/  LOP3.LUT R7, R5, 0xffffff80, RZ, 0xc0, !PT ;  /* 0xffffff8005077812 */ /* 0x000fe200078ec0ff */
[----:B------:R-:W-:Y:S01]  /*0b50*/  UIADD3 UR4, UR4, 0xc400, URZ ;  /* 0x0000c40004047890 */ /* 0x000fe2000fffe03f */
[----:B------:R-:W-:-:S03]  /*0b60*/  SHF.R.S32.HI R220, RZ, 0x7, R5 ;  /* 0x00000007ffdc7819 */ /* 0x000fc60000011405 */
[----:B------:R-:W-:-:S05]  /*0b70*/  IMAD.IADD R208, R0, 0x1, -R7 ;  /* 0x0000000100d07824 */ /* 0x000fca00078e0a07 */
[----:B------:R-:W-:-:S04]  /*0b80*/  SHF.R.S32.HI R9, RZ, 0x1f, R208 ;  /* 0x0000001fff097819 */ /* 0x000fc800000114d0 */
[CC--:B------:R-:W-:Y:S02]  /*0b90*/  LEA.HI R8, R9.reuse, R208.reuse, RZ, 0x2 ;  /* 0x000000d009087211 */ /* 0x0c0fe400078f10ff */
[----:B------:R-:W-:Y:S02]  /*0ba0*/  LEA.HI R9, R9, R208, RZ, 0x5 ;  /* 0x000000d009097211 */ /* 0x000fe400078f28ff */
[--C-:B------:R-:W-:Y:S02]  /*0bb0*/  SHF.R.S32.HI R6, RZ, 0x2, R8.reuse ;  /* 0x00000002ff067819 */ /* 0x100fe40000011408 */
[----:B------:R-:W-:Y:S02]  /*0bc0*/  SHF.R.S32.HI R11, RZ, 0x1f, R8 ;  /* 0x0000001fff0b7819 */ /* 0x000fe40000011408 */
[----:B------:R-:W-:Y:S02]  /*0bd0*/  SHF.R.S32.HI R9, RZ, 0x5, R9 ;  /* 0x00000005ff097819 */ /* 0x000fe40000011409 */
[----:B------:R-:W-:-:S04]  /*0be0*/  LEA.HI R11, R11, R6, RZ, 0x3 ;  /* 0x000000060b0b7211 */ /* 0x000fc800078f18ff */
[----:B------:R-:W-:-:S04]  /*0bf0*/  LOP3.LUT R11, R11, 0xfffffff8, RZ, 0xc0, !PT ;  /* 0xfffffff80b0b7812 */ /* 0x000fc800078ec0ff */
[----:B------:R-:W-:Y:S02]  /*0c00*/  IADD3 R6, R6, -R11, RZ ;  /* 0x8000000b06067210 */ /* 0x000fe40007ffe0ff */
[----:B------:R-:W-:Y:S02]  /*0c10*/  LOP3.LUT R11, R199, 0xfffffff8, RZ, 0xc0, !PT ;  /* 0xfffffff8c70b7812 */ /* 0x000fe400078ec0ff */
[----:B------:R-:W-:Y:S01]  /*0c20*/  SHF.R.S32.HI R199, RZ, 0x3, R199 ;  /* 0x00000003ffc77819 */ /* 0x000fe200000114c7 */
[----:B------:R-:W-:Y:S01]  /*0c30*/  IMAD R10, R9, 0x10, R6 ;  /* 0x00000010090a7824 */ /* 0x000fe200078e0206 */
[----:B------:R-:W-:Y:S02]  /*0c40*/  LEA.HI R6, R3, R0, RZ, 0x2 ;  /* 0x0000000003067211 */ /* 0x000fe400078f10ff */
[----:B------:R-:W-:Y:S02]  /*0c50*/  IADD3 R194, R0, -R11, RZ ;  /* 0x8000000b00c27210 */ /* 0x000fe40007ffe0ff */
[----:B------:R-:W-:-:S02]  /*0c60*/  SHF.R.S32.HI R174, RZ, 0x2, R6 ;  /* 0x00000002ffae7819 */ /* 0x000fc40000011406 */
[----:B------:R-:W-:Y:S01]  /*0c70*/  SHF.R.S32.HI R9, RZ, 0x1f, R6 ;  /* 0x0000001fff097819 */ /* 0x000fe20000011406 */
[----:B------:R-:W-:Y:S02]  /*0c80*/  IMAD.SHL.U32 R192, R194, 0x8, RZ ;  /* 0x00000008c2c07824 */ /* 0x000fe400078e00ff */
[----:B------:R-:W-:Y:S01]  /*0c90*/  VIADD R219, R174, 0x40 ;  /* 0x00000040aedb7836 */ /* 0x000fe20000000000 */
[----:B------:R-:W-:Y:S02]  /*0ca0*/  LEA.HI R9, R9, R174, RZ, 0x3 ;  /* 0x000000ae09097211 */ /* 0x000fe400078f18ff */
[----:B------:R-:W-:Y:S01]  /*0cb0*/  IADD3 R193, R192, 0x40, RZ ;  /* 0x00000040c0c17810 */ /* 0x000fe20007ffe0ff */
[----:B------:R-:W-:Y:S01]  /*0cc0*/  IMAD.SHL.U32 R181, R219, 0x40, RZ ;  /* 0x00000040dbb57824 */ /* 0x000fe200078e00ff */
[----:B------:R-:W-:Y:S02]  /*0cd0*/  LOP3.LUT R9, R9, 0xfffffff8, RZ, 0xc0, !PT ;  /* 0xfffffff809097812 */ /* 0x000fe400078ec0ff */
[----:B------:R-:W-:-:S02]  /*0ce0*/  SHF.R.S32.HI R225, RZ, 0x1f, R192 ;  /* 0x0000001fffe17819 */ /* 0x000fc400000114c0 */
[----:B------:R-:W-:Y:S01]  /*0cf0*/  LOP3.LUT R181, R181, 0x1c0, RZ, 0xc0, !PT ;  /* 0x000001c0b5b57812 */ /* 0x000fe200078ec0ff */
[----:B------:R-:W-:Y:S01]  /*0d00*/  IMAD.IADD R207, R174, 0x1, -R9 ;  /* 0x00000001aecf7824 */ /* 0x000fe200078e0a09 */
[----:B------:R-:W-:Y:S02]  /*0d10*/  SHF.R.S32.HI R224, RZ, 0x1f, R193 ;  /* 0x0000001fffe07819 */ /* 0x000fe400000114c1 */
[----:B------:R-:W-:Y:S01]  /*0d20*/  SHF.R.U32.HI R218, RZ, 0x3, R181 ;  /* 0x00000003ffda7819 */ /* 0x000fe200000116b5 */
[----:B------:R-:W-:-:S05]  /*0d30*/  IMAD.SHL.U32 R184, R207, 0x40, RZ ;  /* 0x00000040cfb87824 */ /* 0x000fca00078e00ff */
[----:B------:R-:W-:-:S04]  /*0d40*/  LOP3.LUT R184, R184, 0x1c0, RZ, 0xc0, !PT ;  /* 0x000001c0b8b87812 */ /* 0x000fc800078ec0ff */
[----:B------:R-:W-:Y:S02]  /*0d50*/  SHF.R.U32.HI R185, RZ, 0x3, R184 ;  /* 0x00000003ffb97819 */ /* 0x000fe400000116b8 */
[----:B--2---:R-:W-:Y:S02]  /*0d60*/  R2UR UR5, R2 ;  /* 0x00000000020572ca */ /* 0x004fe400000e0000 */
[----:B------:R-:W-:-:S04]  /*0d70*/  LEA.HI R2, R3, R0, RZ, 0x4 ;  /* 0x0000000003027211 */ /* 0x000fc800078f20ff */
[----:B------:R-:W-:-:S04]  /*0d80*/  SHF.R.S32.HI R7, RZ, 0x4, R2 ;  /* 0x00000004ff077819 */ /* 0x000fc80000011402 */
[----:B------:R-:W-:-:S03]  /*0d90*/  LEA.HI R4, R2, R7, RZ, 0x1 ;  /* 0x0000000702047211 */ /* 0x000fc600078f08ff */
[----:B------:R-:W-:Y:S01]  /*0da0*/  ULOP3.LUT UR5, UR5, 0x1, URZ, 0xfc, !UPT ;  /* 0x0000000105057892 */ /* 0x000fe2000f8efc3f */
[----:B------:R-:W-:-:S05]  /*0db0*/  LOP3.LUT R4, R4, 0x1ffffffe, RZ, 0xc0, !PT ;  /* 0x1ffffffe04047812 */ /* 0x000fca00078ec0ff */
[----:B------:R-:W-:Y:S01]  /*0dc0*/  IMAD.IADD R7, R7, 0x1, -R4 ;  /* 0x0000000107077824 */ /* 0x000fe200078e0a04 */
[----:B------:R-:W-:Y:S02]  /*0dd0*/  LEA.HI R4, R3, R0, RZ, 0x5 ;  /* 0x0000000003047211 */ /* 0x000fe400078f28ff */
[----:B------:R-:W-:Y:S02]  /*0de0*/  LOP3.LUT R3, R2, 0x3fffff0, RZ, 0xc0, !PT ;  /* 0x03fffff002037812 */ /* 0x000fe400078ec0ff */
[----:B------:R-:W-:Y:S02]  /*0df0*/  LEA.HI R2, R5, R220, RZ, 0x1 ;  /* 0x000000dc05027211 */ /* 0x000fe400078f08ff */
[----:B------:R-:W-:Y:S01]  /*0e00*/  LOP3.LUT R5, R6, 0xfffffffc, RZ, 0xc0, !PT ;  /* 0xfffffffc06057812 */ /* 0x000fe200078ec0ff */
[----:B------:R-:W-:Y:S01]  /*0e10*/  IMAD.IADD R3, R0, 0x1, -R3 ;  /* 0x0000000100037824 */ /* 0x000fe200078e0a03 */
[----:B------:R-:W-:Y:S02]  /*0e20*/  SHF.R.S32.HI R4, RZ, 0x5, R4 ;  /* 0x00000005ff047819 */ /* 0x000fe40000011404 */
[----:B------:R-:W-:Y:S01]  /*0e30*/  LOP3.LUT R13, R2, 0x3fffffe, RZ, 0xc0, !PT ;  /* 0x03fffffe020d7812 */ /* 0x000fe200078ec0ff */
[----:B------:R-:W-:Y:S01]  /*0e40*/  IMAD.IADD R198, R0, 0x1, -R5 ;  /* 0x0000000100c67824 */ /* 0x000fe200078e0a05 */
[----:B------:R-:W-:Y:S01]  /*0e50*/  SHF.R.S32.HI R0, RZ, 0x1f, R219 ;  /* 0x0000001fff007819 */ /* 0x000fe200000114db */
[----:B------:R-:W-:-:S02]  /*0e60*/  IMAD R2, R4, 0x10, R3 ;  /* 0x0000001004027824 */ /* 0x000fc400078e0203 */
[----:B------:R-:W-:Y:S01]  /*0e70*/  IMAD.SHL.U32 R186, R4, 0x200, RZ ;  /* 0x0000020004ba7824 */ /* 0x000fe200078e00ff */
[----:B------:R-:W-:Y:S01]  /*0e80*/  SHF.L.U32 R164, R198, 0x2, RZ ;  /* 0x00000002c6a47819 */ /* 0x000fe200000006ff */
[----:B------:R-:W-:Y:S01]  /*0e90*/  IMAD R222, R2, 0x8, R7 ;  /* 0x0000000802de7824 */ /* 0x000fe200078e0207 */
[----:B------:R-:W-:Y:S01]  /*0ea0*/  LEA.HI R0, R0, R219, RZ, 0x3 ;  /* 0x000000db00007211 */ /* 0x000fe200078f18ff */
[----:B------:R-:W-:Y:S02]  /*0eb0*/  IMAD.SHL.U32 R16, R198, 0x8, RZ ;  /* 0x00000008c6107824 */ /* 0x000fe400078e00ff */
[C---:B------:R-:W-:Y:S02]  /*0ec0*/  VIADD R177, R164.reuse, 0x20 ;  /* 0x00000020a4b17836 */ /* 0x040fe40000000000 */
[----:B------:R-:W-:Y:S01]  /*0ed0*/  VIADD R176, R164, 0x40 ;  /* 0x00000040a4b07836 */ /* 0x000fe20000000000 */
[----:B------:R-:W-:Y:S01]  /*0ee0*/  SHF.R.S32.HI R17, RZ, 0x1f, R16 ;  /* 0x0000001fff117819 */ /* 0x000fe20000011410 */
[----:B------:R-:W-:Y:S01]  /*0ef0*/  IMAD.SHL.U32 R0, R0, 0x40, RZ ;  /* 0x0000004000007824 */ /* 0x000fe200078e00ff */
[C---:B------:R-:W-:Y:S01]  /*0f00*/  IADD3 R168, R164.reuse, R177, RZ ;  /* 0x000000b1a4a87210 */ /* 0x040fe20007ffe0ff */
[----:B------:R-:W-:Y:S01]  /*0f10*/  IMAD.IADD R169, R164, 0x1, R176 ;  /* 0x00000001a4a97824 */ /* 0x000fe200078e02b0 */
[----:B------:R-:W-:Y:S01]  /*0f20*/  SHF.R.S32.HI R205, RZ, 0x1f, R177 ;  /* 0x0000001fffcd7819 */ /* 0x000fe200000114b1 */
[----:B------:R-:W-:Y:S01]  /*0f30*/  IMAD.IADD R13, R220, 0x1, -R13 ;  /* 0x00000001dc0d7824 */ /* 0x000fe200078e0a0d */
[----:B------:R-:W-:Y:S01]  /*0f40*/  SHF.R.S32.HI R3, RZ, 0x1f, R168 ;  /* 0x0000001fff037819 */ /* 0x000fe200000114a8 */
[----:B------:R-:W-:Y:S01]  /*0f50*/  VIADD R23, R16, 0x60 ;  /* 0x0000006010177836 */ /* 0x000fe20000000000 */
[----:B------:R-:W-:Y:S01]  /*0f60*/  LOP3.LUT R188, R0, 0xfffffe00, RZ, 0xc0, !PT ;  /* 0xfffffe0000bc7812 */ /* 0x000fe200078ec0ff */
[----:B------:R-:W-:Y:S01]  /*0f70*/  IMAD R221, R13, 0x40, R10 ;  /* 0x000000400ddd7824 */ /* 0x000fe200078e020a */
[CC--:B------:R-:W-:Y:S01]  /*0f80*/  LEA.HI R170, R3.reuse, R168.reuse, RZ, 0x3 ;  /* 0x000000a803aa7211 */ /* 0x0c0fe200078f18ff */
[C---:B------:R-:W-:Y:S01]  /*0f90*/  VIADD R161, R16.reuse, 0x80 ;  /* 0x0000008010a17836 */ /* 0x040fe20000000000 */
[----:B------:R-:W-:Y:S01]  /*0fa0*/  LEA.HI R3, R3, R168, RZ, 0x6 ;  /* 0x000000a803037211 */ /* 0x000fe200078f30ff */
[----:B------:R-:W-:Y:S01]  /*0fb0*/  VIADD R162, R16, 0xa0 ;  /* 0x000000a010a27836 */ /* 0x000fe20000000000 */
[----:B------:R-:W-:Y:S01]  /*0fc0*/  SHF.R.S32.HI R0, RZ, 0x1f, R169 ;  /* 0x0000001fff007819 */ /* 0x000fe200000114a9 */
[----:B------:R-:W-:Y:S01]  /*0fd0*/  VIADD R179, R164, 0x10 ;  /* 0x00000010a4b37836 */ /* 0x000fe20000000000 */
[--C-:B------:R-:W-:Y:S01]  /*0fe0*/  LOP3.LUT R5, R181, 0x38, R170.reuse, 0xf8, !PT ;  /* 0x00000038b5057812 */ /* 0x100fe200078ef8aa */
[----:B------:R-:W-:Y:S01]  /*0ff0*/  IMAD.SHL.U32 R3, R3, 0x80, RZ ;  /* 0x0000008003037824 */ /* 0x000fe200078e00ff */
[-C--:B------:R-:W-:Y:S01]  /*1000*/  LEA.HI R2, R0, R169.reuse, RZ, 0x6 ;  /* 0x000000a900027211 */ /* 0x080fe200078f30ff */
[----:B------:R-:W-:Y:S01]  /*1010*/  VIADD R178, R164, 0x30 ;  /* 0x00000030a4b27836 */ /* 0x000fe20000000000 */
[----:B------:R-:W-:Y:S01]  /*1020*/  LEA.HI R171, R0, R169, RZ, 0x3 ;  /* 0x000000a900ab7211 */ /* 0x000fe200078f18ff */
[----:B------:R-:W-:Y:S01]  /*1030*/  VIADD R180, R164, 0x50 ;  /* 0x00000050a4b47836 */ /* 0x000fe20000000000 */
[----:B------:R-:W-:Y:S01]  /*1040*/  LOP3.LUT R0, R184, 0x38, R170, 0xf8, !PT ;  /* 0x00000038b8007812 */ /* 0x000fe200078ef8aa */
[----:B------:R-:W-:Y:S01]  /*1050*/  IMAD.SHL.U32 R4, R2, 0x80, RZ ;  /* 0x0000008002047824 */ /* 0x000fe200078e00ff */
[----:B------:R-:W-:Y:S01]  /*1060*/  LOP3.LUT R3, R3, 0xffffe000, RZ, 0xc0, !PT ;  /* 0xffffe00003037812 */ /* 0x000fe200078ec0ff */
[----:B------:R-:W-:Y:S01]  /*1070*/  IMAD.SHL.U32 R222, R222, 0x8, RZ ;  /* 0x00000008dede7824 */ /* 0x000fe200078e00ff */
[----:B------:R-:W-:-:S02]  /*1080*/  LOP3.LUT R0, R0, R185, RZ, 0x3c, !PT ;  /* 0x000000b900007212 */ /* 0x000fc400078e3cff */
[----:B------:R-:W-:Y:S02]  /*1090*/  LOP3.LUT R6, R5, R218, RZ, 0x3c, !PT ;  /* 0x000000da05067212 */ /* 0x000fe400078e3cff */
[-C--:B------:R-:W-:Y:S01]  /*10a0*/  IADD3 R217, R0, R3.reuse, R186 ;  /* 0x0000000300d97210 */ /* 0x080fe20007ffe0ba */
[----:B------:R-:W-:Y:S01]  /*10b0*/  IMAD.U32 R0, RZ, RZ, UR5 ;  /* 0x00000005ff007e24 */ /* 0x000fe2000f8e00ff */
[----:B------:R-:W-:Y:S02]  /*10c0*/  LOP3.LUT R5, R4, 0xffffe000, RZ, 0xc0, !PT ;  /* 0xffffe00004057812 */ /* 0x000fe400078ec0ff */
[----:B------:R-:W-:Y:S02]  /*10d0*/  MOV R4, UR4 ;  /* 0x0000000400047c02 */ /* 0x000fe40008000f00 */
[----:B------:R0:W-:Y:S01]  /*10e0*/  STL [R1+0x30], R0 ;  /* 0x0000300001007387 */ /* 0x0001e20000100800 */
[----:B------:R-:W-:Y:S02]  /*10f0*/  IADD3 R6, R6, R3, R188 ;  /* 0x0000000306067210 */ /* 0x000fe40007ffe0bc */
[--C-:B------:R-:W-:Y:S01]  /*1100*/  LOP3.LUT R2, R184, 0x38, R171.reuse, 0xf8, !PT ;  /* 0x00000038b8027812 */ /* 0x100fe200078ef8ab */
[----:B------:R1:W-:Y:S01]  /*1110*/  STL [R1+0x34], R4 ;  /* 0x0000340401007387 */ /* 0x0003e20000100800 */
[----:B------:R-:W-:-:S02]  /*1120*/  LOP3.LUT R7, R181, 0x38, R171, 0xf8, !PT ;  /* 0x00000038b5077812 */ /* 0x000fc400078ef8ab */
[----:B------:R-:W-:Y:S02]  /*1130*/  LOP3.LUT R2, R2, R185, RZ, 0x3c, !PT ;  /* 0x000000b902027212 */ /* 0x000fe400078e3cff */
[----:B------:R-:W-:Y:S02]  /*1140*/  LOP3.LUT R7, R7, R218, RZ, 0x3c, !PT ;  /* 0x000000da07077212 */ /* 0x000fe400078e3cff */
[----:B0-----:R-:W-:Y:S02]  /*1150*/  LEA.HI R0, R198, R198, RZ, 0x1 ;  /* 0x000000c6c6007211 */ /* 0x001fe400078f08ff */
[-C--:B------:R-:W-:Y:S02]  /*1160*/  IADD3 R2, R2, R5.reuse, R186 ;  /* 0x0000000502027210 */ /* 0x080fe40007ffe0ba */
[----:B------:R-:W-:Y:S02]  /*1170*/  LOP3.LUT R3, R0, 0x1ffffffe, RZ, 0xc0, !PT ;  /* 0x1ffffffe00037812 */ /* 0x000fe400078ec0ff */
[----:B------:R-:W-:-:S02]  /*1180*/  IADD3 R7, R7, R5, R188 ;  /* 0x0000000507077210 */ /* 0x000fc40007ffe0bc */
[----:B------:R-:W-:Y:S01]  /*1190*/  LOP3.LUT R5, R8, 0x7ffffffc, RZ, 0xc0, !PT ;  /* 0x7ffffffc08057812 */ /* 0x000fe200078ec0ff */
[----:B------:R-:W-:Y:S01]  /*11a0*/  IMAD.IADD R0, R198, 0x1, -R3 ;  /* 0x00000001c6007824 */ /* 0x000fe200078e0a03 */
[----:B------:R-:W-:Y:S02]  /*11b0*/  LOP3.LUT R3, R181, 0x38, R16, 0xf8, !PT ;  /* 0x00000038b5037812 */ /* 0x000fe400078ef810 */
[----:B------:R-:W-:Y:S01]  /*11c0*/  SHF.R.S32.HI R173, RZ, 0x1f, R23 ;  /* 0x0000001fffad7819 */ /* 0x000fe20000011417 */
[----:B------:R-:W-:Y:S01]  /*11d0*/  IMAD.IADD R190, R208, 0x1, -R5 ;  /* 0x00000001d0be7824 */ /* 0x000fe200078e0a05 */
[----:B------:R-:W-:Y:S02]  /*11e0*/  LOP3.LUT R3, R188, R3, R218, 0xf6, !PT ;  /* 0x00000003bc037212 */ /* 0x000fe400078ef6da */
[----:B------:R-:W-:Y:S02]  /*11f0*/  SHF.R.S32.HI R183, RZ, 0x1f, R161 ;  /* 0x0000001fffb77819 */ /* 0x000fe400000114a1 */
[----:B------:R-:W-:-:S02]  /*1200*/  SHF.R.S32.HI R182, RZ, 0x1f, R162 ;  /* 0x0000001fffb67819 */ /* 0x000fc400000114a2 */
[----:B------:R-:W-:Y:S02]  /*1210*/  SHF.R.S32.HI R206, RZ, 0x1f, R179 ;  /* 0x0000001fffce7819 */ /* 0x000fe400000114b3 */
[----:B------:R-:W-:Y:S02]  /*1220*/  SHF.R.S32.HI R203, RZ, 0x1f, R178 ;  /* 0x0000001fffcb7819 */ /* 0x000fe400000114b2 */
[----:B------:R-:W-:Y:S02]  /*1230*/  SHF.R.S32.HI R202, RZ, 0x1f, R176 ;  /* 0x0000001fffca7819 */ /* 0x000fe400000114b0 */
[----:B------:R-:W-:Y:S02]  /*1240*/  SHF.R.S32.HI R201, RZ, 0x1f, R180 ;  /* 0x0000001fffc97819 */ /* 0x000fe400000114b4 */
[----:B------:R-:W-:Y:S02]  /*1250*/  SHF.R.S32.HI R170, RZ, 0x3, R170 ;  /* 0x00000003ffaa7819 */ /* 0x000fe400000114aa */
[----:B------:R-:W-:-:S02]  /*1260*/  SHF.R.S32.HI R171, RZ, 0x3, R171 ;  /* 0x00000003ffab7819 */ /* 0x000fc400000114ab */
[----:B------:R-:W-:Y:S02]  /*1270*/  LEA R216, R3, UR4, 0x1 ;  /* 0x0000000403d87c11 */ /* 0x000fe4000f8e08ff */
[----:B------:R-:W-:Y:S02]  /*1280*/  LEA R217, R217, UR4, 0x1 ;  /* 0x00000004d9d97c11 */ /* 0x000fe4000f8e08ff */
[----:B------:R-:W-:Y:S02]  /*1290*/  LEA R214, R6, UR4, 0x1 ;  /* 0x0000000406d67c11 */ /* 0x000fe4000f8e08ff */
[----:B------:R-:W-:Y:S02]  /*12a0*/  LEA R215, R2, UR4, 0x1 ;  /* 0x0000000402d77c11 */ /* 0x000fe4000f8e08ff */
[----:B------:R-:W-:Y:S02]  /*12b0*/  LEA R213, R7, UR4, 0x1 ;  /* 0x0000000407d57c11 */ /* 0x000fe4000f8e08ff */
[----:B-1----:R-:W-:-:S07]  /*12c0*/  LEA R191, R0, R221, 0x3 ;  /* 0x000000dd00bf7211 */ /* 0x002fce00078e18ff */
.L_x_1866:
[----:B------:R-:W-:Y:S01]  /*12d0*/  ULDC.64 UR4, c[0x0][0xa28] ;  /* 0x00028a0000047ab9 */ /* 0x000fe20000000a00 */
[----:B0-2---:R-:W0:Y:S01]  /*12e0*/  LDC.64 R4, c[0x0][0xa08] ;  /* 0x00028200ff047b82 */ /* 0x005e220000000a00 */
[----:B------:R-:W-:Y:S01]  /*12f0*/  ISETP.NE.U32.AND P0, PT, RZ, UR4, PT ;  /* 0x00000004ff007c0c */ /* 0x000fe2000bf05070 */
[----:B------:R-:W-:Y:S01]  /*1300*/  IMAD.MOV.U32 R0, RZ, RZ, RZ ;  /* 0x000000ffff007224 */ /* 0x000fe200078e00ff */
[----:B------:R-:W-:Y:S01]  /*1310*/  ULDC.64 UR6, c[0x0][0xa20] ;  /* 0x0002880000067ab9 */ /* 0x000fe20000000a00 */
[----:B------:R-:W-:Y:S01]  /*1320*/  IMAD.MOV.U32 R130, RZ, RZ, RZ ;  /* 0x000000ffff827224 */ /* 0x000fe200078e00ff */
[----:B------:R-:W-:Y:S01]  /*1330*/  ISETP.NE.AND.EX P0, PT, RZ, UR5, PT, P0 ;  /* 0x00000005ff007c0c */ /* 0x000fe2000bf05300 */
[----:B------:R-:W-:Y:S02]  /*1340*/  ULDC.64 UR4, c[0x0][0xa18] ;  /* 0x0002860000047ab9 */ /* 0x000fe40000000a00 */
[----:B------:R-:W-:-:S04]  /*1350*/  ISETP.NE.U32.AND P1, PT, RZ, UR4, PT ;  /* 0x00000004ff007c0c */ /* 0x000fc8000bf25070 */
[----:B------:R-:W-:Y:S01]  /*1360*/  ISETP.NE.AND.EX P1, PT, RZ, UR5, PT, P1 ;  /* 0x00000005ff007c0c */ /* 0x000fe2000bf25310 */
[----:B------:R-:W-:Y:S02]  /*1370*/  ULDC.64 UR4, c[0x0][0xa08] ;  /* 0x0002820000047ab9 */ /* 0x000fe40000000a00 */
[----:B------:R-:W-:-:S03]  /*1380*/  ISETP.NE.U32.AND P3, PT, RZ, UR4, PT ;  /* 0x00000004ff007c0c */ /* 0x000fc6000bf65070 */
[----:B----4-:R-:W1:Y:S01]  /*1390*/  @P0 LDC.64 R2, c[0x0][0xa28] ;  /* 0x00028a00ff020b82 */ /* 0x010e620000000a00 */
[----:B------:R-:W-:Y:S01]  /*13a0*/  ISETP.NE.AND.EX P3, PT, RZ, UR5, PT, P3 ;  /* 0x00000005ff007c0c */ /* 0x000fe2000bf65330 */
[----:B0-----:R-:W-:-:S06]  /*13b0*/  IMAD.WIDE R8, R31, 0x4, R4 ;  /* 0x000000041f087825 */ /* 0x001fcc00078e0204 */
[----:B------:R-:W0:Y:S01]  /*13c0*/  @P1 LDC.64 R6, c[0x0][0xa18] ;  /* 0x00028600ff061b82 */ /* 0x000e220000000a00 */
[----:B------:R-:W-:Y:S02]  /*13d0*/  ULDC UR4, c[0x0][0x288] ;  /* 0x0000a20000047ab9 */ /* 0x000fe40000000800 */
[----:B------:R-:W-:Y:S01]  /*13e0*/  IMAD.U32 R166, RZ, RZ, UR4 ;  /* 0x00000004ffa67e24 */ /* 0x000fe2000f8e00ff */
[----:B------:R-:W-:Y:S02]  /*13f0*/  ULDC.64 UR4, c[0x0][0x418] ;  /* 0x0001060000047ab9 */ /* 0x000fe40000000a00 */
[----:B------:R2:W5:Y:S01]  /*1400*/  @P3 LDG.E R130, desc[UR60][R8.64] ;  /* 0x0000003c08823981 */ /* 0x000562000c1e1900 */
[----:B-1----:R-:W-:-:S05]  /*1410*/  @P0 IMAD.WIDE R2, R31, 0x4, R2 ;  /* 0x000000041f020825 */ /* 0x002fca00078e0202 */
[----:B------:R2:W5:Y:S01]  /*1420*/  @P0 LDG.E R0, desc[UR60][R2.64] ;  /* 0x0000003c02000981 */ /* 0x000562000c1e1900 */
[----:B0-----:R-:W-:-:S05]  /*1430*/  @P1 IMAD.WIDE R4, R31, 0x4, R6 ;  /* 0x000000041f041825 */ /* 0x001fca00078e0206 */
[----:B------:R2:W5:Y:S01]  /*1440*/  @P1 LDG.E R166, desc[UR60][R4.64] ;  /* 0x0000003c04a61981 */ /* 0x000562000c1e1900 */
[----:B------:R-:W-:-:S03]  /*1450*/  UISETP.NE.U32.AND UP0, UPT, UR4, URZ, UPT ;  /* 0x0000003f0400728c */ /* 0x000fc6000bf05070 */
[----:B------:R-:W-:Y:S01]  /*1460*/  ULDC UR4, c[0x0][0x424] ;  /* 0x0001090000047ab9 */ /* 0x000fe20000000800 */
[----:B------:R-:W-:Y:S01]  /*1470*/  UISETP.NE.AND.EX UP0, UPT, UR5, URZ, UPT, UP0 ;  /* 0x0000003f0500728c */ /* 0x000fe2000bf05300 */
[----:B------:R-:W-:Y:S02]  /*1480*/  ISETP.NE.U32.AND P2, PT, RZ, UR6, PT ;  /* 0x00000006ff007c0c */ /* 0x000fe4000bf45070 */
[----:B------:R-:W-:Y:S01]  /*1490*/  ULDC UR5, c[0x0][0x2f0] ;  /* 0x0000bc0000057ab9 */ /* 0x000fe20000000800 */
[----:B------:R-:W-:Y:S01]  /*14a0*/  USEL UR4, UR4, 0x1, UP0 ;  /* 0x0000000104047887 */ /* 0x000fe20008000000 */
[----:B------:R-:W-:-:S03]  /*14b0*/  ISETP.NE.AND.EX P2, PT, RZ, UR7, PT, P2 ;  /* 0x00000007ff007c0c */ /* 0x000fc6000bf45320 */
[----:B------:R-:W-:-:S03]  /*14c0*/  UIMAD UR4, UR4, UR5, URZ ;  /* 0x00000005040472a4 */ /* 0x000fc6000f8e023f */
[----:B------:R-:W-:Y:S01]  /*14d0*/  ULDC UR5, c[0x0][0x348] ;  /* 0x0000d20000057ab9 */ /* 0x000fe20000000800 */
[----:B------:R-:W-:Y:S02]  /*14e0*/  IMAD.MOV.U32 R195, RZ, RZ, R30 ;  /* 0x000000ffffc37224 */ /* 0x000fe400078e001e */
[----:B------:R-:W-:Y:S01]  /*14f0*/  IMAD.MOV.U32 R196, RZ, RZ, R31 ;  /* 0x000000ffffc47224 */ /* 0x000fe200078e001f */
[----:B--23--:R-:W-:Y:S06]  /*1500*/  @P1 BRA `(.L_x_1567) ;  /* 0x0000000000241947 */ /* 0x00cfec0003800000 */
        /* <DEDUP_REMOVED lines=8> */
[----:B--2---:R-:W-:-:S07]  /*1590*/  IADD3 R166, -R166, R5, RZ ;  /* 0x00000005a6a67210 */ /* 0x004fce0007ffe1ff */
.L_x_1567:
[----:B------:R-:W-:Y:S02]  /*15a0*/  IMAD.U32 R24, RZ, RZ, UR5 ;  /* 0x00000005ff187e24 */ /* 0x000fe4000f8e00ff */
[----:B------:R-:W-:Y:S01]  /*15b0*/  IMAD.U32 R25, RZ, RZ, UR4 ;  /* 0x00000004ff197e24 */ /* 0x000fe2000f8e00ff */
[----:B------:R-:W-:Y:S06]  /*15c0*/  @!P2 BRA `(.L_x_1568) ;  /* 0x000000000010a947 */ /* 0x000fec0003800000 */
[----:B------:R-:W0:Y:S02]  /*15d0*/  LDC.64 R2, c[0x0][0xa20] ;  /* 0x00028800ff027b82 */ /* 0x000e240000000a00 */
[----:B0-----:R-:W-:-:S05]  /*15e0*/  IMAD.WIDE R2, R31, 0x4, R2 ;  /* 0x000000041f027825 */ /* 0x001fca00078e0202 */
[----:B------:R0:W5:Y:S01]  /*15f0*/  LDG.E R25, desc[UR60][R2.64] ;  /* 0x0000003c02197981 */ /* 0x000162000c1e1900 */
[----:B------:R-:W-:Y:S05]  /*1600*/  BRA `(.L_x_1569) ;  /* 0x0000000000107947 */ /* 0x000fea0003800000 */
.L_x_1568:
[----:B------:R-:W-:Y:S05]  /*1610*/  @!P3 BRA `(.L_x_1569) ;  /* 0x00000000000cb947 */ /* 0x000fea0003800000 */
[----:B------:R-:W2:Y:S04]  /*1620*/  LDG.E R2, desc[UR60][R8.64] ;  /* 0x0000003c08027981 */ /* 0x000ea8000c1e1900 */
[----:B------:R-:W2:Y:S02]  /*1630*/  LDG.E R25, desc[UR60][R8.64+0x4] ;  /* 0x0000043c08197981 */ /* 0x000ea4000c1e1900 */
[----:B--2---:R-:W-:-:S07]  /*1640*/  IMAD.IADD R25, R25, 0x1, -R2 ;  /* 0x0000000119197824 */ /* 0x004fce00078e0a02 */
.L_x_1569:
[----:B------:R-:W-:Y:S01]  /*1650*/  ULDC.64 UR4, c[0x0][0xa10] ;  /* 0x0002840000047ab9 */ /* 0x000fe20000000a00 */
[----:B0-----:R-:W0:Y:S01]  /*1660*/  LDC R2, c[0x0][0x448] ;  /* 0x00011200ff027b82 */ /* 0x001e220000000800 */
[----:B------:R-:W-:-:S04]  /*1670*/  ISETP.NE.U32.AND P0, PT, RZ, UR4, PT ;  /* 0x00000004ff007c0c */ /* 0x000fc8000bf05070 */
[----:B------:R-:W-:Y:S01]  /*1680*/  ISETP.NE.AND.EX P0, PT, RZ, UR5, PT, P0 ;  /* 0x00000005ff007c0c */ /* 0x000fe2000bf05300 */
[----:B------:R-:W-:Y:S02]  /*1690*/  ULDC.64 UR4, c[0x0][0xa30] ;  /* 0x00028c0000047ab9 */ /* 0x000fe40000000a00 */
[----:B------:R-:W-:-:S04]  /*16a0*/  ISETP.NE.U32.AND P1, PT, RZ, UR4, PT ;  /* 0x00000004ff007c0c */ /* 0x000fc8000bf25070 */
[----:B------:R-:W-:-:S06]  /*16b0*/  ISETP.NE.AND.EX P1, PT, RZ, UR5, PT, P1 ;  /* 0x00000005ff007c0c */ /* 0x000fcc000bf25310 */
[----:B------:R-:W1:Y:S08]  /*16c0*/  @P0 LDC.64 R4, c[0x0][0xa10] ;  /* 0x00028400ff040b82 */ /* 0x000e700000000a00 */
[----:B------:R-:W2:Y:S01]  /*16d0*/  @P1 LDC.64 R6, c[0x0][0xa30] ;  /* 0x00028c00ff061b82 */ /* 0x000ea20000000a00 */
[----:B-1----:R-:W-:-:S05]  /*16e0*/  @P0 IMAD.WIDE R4, R31, 0x4, R4 ;  /* 0x000000041f040825 */ /* 0x002fca00078e0204 */
[----:B------:R-:W3:Y:S04]  /*16f0*/  @P0 LDG.E R8, desc[UR60][R4.64] ;  /* 0x0000003c04080981 */ /* 0x000ee8000c1e1900 */
[----:B------:R1:W3:Y:S01]  /*1700*/  @P0 LDG.E R9, desc[UR60][R4.64+0x4] ;  /* 0x0000043c04090981 */ /* 0x0002e2000c1e1900 */
[----:B-----5:R-:W-:Y:S02]  /*1710*/  IMAD.MOV.U32 R141, RZ, RZ, R25 ;  /* 0x000000ffff8d7224 */ /* 0x020fe400078e0019 */
[----:B--2---:R-:W-:-:S05]  /*1720*/  @P1 IMAD.WIDE R6, R31, 0x4, R6 ;  /* 0x000000041f061825 */ /* 0x004fca00078e0206 */
[----:B------:R2:W5:Y:S01]  /*1730*/  @P1 LDG.E R141, desc[UR60][R6.64] ;  /* 0x0000003c068d1981 */ /* 0x000562000c1e1900 */
[----:B0-----:R-:W-:Y:S02]  /*1740*/  ISETP.NE.AND P1, PT, R2, 0x1, PT ;  /* 0x000000010200780c */ /* 0x001fe40003f25270 */
[----:B------:R-:W0:Y:S01]  /*1750*/  LDC.64 R2, c[0x0][0x9e0] ;  /* 0x00027800ff027b82 */ /* 0x000e220000000a00 */
[----:B------:R-:W-:-:S05]  /*1760*/  SHF.L.U32 R187, R29, 0x7, RZ ;  /* 0x000000071dbb7819 */ /* 0x000fca00000006ff */
[----:B-1----:R-:W-:-:S05]  /*1770*/  VIADD R4, R187, 0x7f ;  /* 0x0000007fbb047836 */ /* 0x002fca0000000000 */
[----:B------:R-:W1:Y:S08]  /*1780*/  @P1 LDC R11, c[0x0][0x44c] ;  /* 0x00011300ff0b1b82 */ /* 0x000e700000000800 */
[----:B------:R-:W4:Y:S01]  /*1790*/  @P1 LDC R10, c[0x0][0x450] ;  /* 0x00011400ff0a1b82 */ /* 0x000f220000000800 */
[----:B0-----:R-:W-:Y:S01]  /*17a0*/  ISETP.GE.AND P2, PT, R3, 0x1, PT ;  /* 0x000000010300780c */ /* 0x001fe20003f46270 */
[----:B-1----:R-:W-:-:S05]  /*17b0*/  @P1 IMAD.HI.U32 R5, R4, R11, RZ ;  /* 0x0000000b04051227 */ /* 0x002fca00078e00ff */
[----:B----4-:R-:W-:Y:S01]  /*17c0*/  @P1 SHF.R.U32.HI R4, RZ, R10, R5 ;  /* 0x0000000aff041219 */ /* 0x010fe20000011605 */
[----:B---3--:R-:W-:Y:S02]  /*17d0*/  @P0 IMAD.IADD R24, R9, 0x1, -R8 ;  /* 0x0000000109180824 */ /* 0x008fe400078e0a08 */
[----:B------:R-:W-:-:S04]  /*17e0*/  IMAD.IADD R9, R25, 0x1, -R0 ;  /* 0x0000000119097824 */ /* 0x000fc800078e0a00 */
[----:B------:R-:W-:-:S04]  /*17f0*/  IMAD.IADD R167, R9, 0x1, R24 ;  /* 0x0000000109a77824 */ /* 0x000fc800078e0218 */
[C---:B------:R-:W-:Y:S01]  /*1800*/  VIADD R0, R167.reuse, 0x5f ;  /* 0x0000005fa7007836 */ /* 0x040fe20000000000 */
[----:B------:R-:W-:-:S03]  /*1810*/  IADD3 R5, R167, 0x1, -R166 ;  /* 0x00000001a7057810 */ /* 0x000fc60007ffe8a6 */
[----:B------:R-:W-:-:S04]  /*1820*/  IMAD.HI R0, R0, 0x2aaaaaab, RZ ;  /* 0x2aaaaaab00007827 */ /* 0x000fc800078e02ff */
[----:B------:R-:W-:Y:S01]  /*1830*/  IMAD.IADD R5, R5, 0x1, R4 ;  /* 0x0000000105057824 */ /* 0x000fe200078e0204 */
[----:B------:R-:W-:-:S04]  /*1840*/  SHF.R.U32.HI R143, RZ, 0x1f, R0 ;  /* 0x0000001fff8f7819 */ /* 0x000fc80000011600 */
[----:B------:R-:W-:Y:S02]  /*1850*/  LEA.HI.SX32 R143, R0, R143, 0x1c ;  /* 0x0000008f008f7211 */ /* 0x000fe400078fe2ff */
[----:B------:R-:W-:Y:S01]  /*1860*/  IADD3 R2, R5, R2, RZ ;  /* 0x0000000205027210 */ /* 0x000fe20007ffe0ff */
[----:B--2---:R-:W-:Y:S06]  /*1870*/  @!P2 BRA `(.L_x_1570) ;  /* 0x000000000048a947 */ /* 0x004fec0003800000 */
        /* <DEDUP_REMOVED lines=11> */
.L_x_1572:
[----:B------:R-:W-:-:S13]  /*1930*/  ISETP.NE.AND P0, PT, R3, 0x1, PT ;  /* 0x000000010300780c */ /* 0x000fda0003f05270 */
[----:B------:R-:W0:Y:S02]  /*1940*/  @P0 LDC.64 R4, c[0x0][0x9e8] ;  /* 0x00027a00ff040b82 */ /* 0x000e240000000a00 */
[----:B0-----:R-:W-:-:S05]  /*1950*/  @P0 IMAD.HI.U32 R4, R0, R4, RZ ;  /* 0x0000000400040227 */ /* 0x001fca00078e00ff */
[----:B------:R-:W-:-:S07]  /*1960*/  @P0 SHF.R.U32.HI R0, RZ, R5, R4 ;  /* 0x00000005ff000219 */ /* 0x000fce0000011604 */
.L_x_1573:
[----:B------:R-:W-:Y:S05]  /*1970*/  BSYNC B0 ;  /* 0x0000000000007941 */ /* 0x000fea0003800000 */
.L_x_1571:
[----:B------:R-:W-:-:S05]  /*1980*/  IMAD R5, R0, R3, R3 ;  /* 0x0000000300057224 */ /* 0x000fca00078e0203 */
[----:B------:R-:W-:-:S07]  /*1990*/  VIMNMX R2, R2, R5, PT ;  /* 0x0000000502027248 */ /* 0x000fce0003fe0100 */
.L_x_1570:
[----:B------:R-:W0:Y:S01]  /*19a0*/  @P1 LDC R0, c[0x0][0x44c] ;  /* 0x00011300ff001b82 */ /* 0x000e220000000800 */
[----:B------:R-:W-:Y:S01]  /*19b0*/  IMAD.MOV.U32 R5, RZ, RZ, R187 ;  /* 0x000000ffff057224 */ /* 0x000fe200078e00bb */
[----:B------:R-:W-:Y:S01]  /*19c0*/  ULDC UR4, c[0x0][0x9dc] ;  /* 0x0002770000047ab9 */ /* 0x000fe20000000800 */
[----:B------:R-:W-:-:S05]  /*19d0*/  IMAD.IADD R142, R167, 0x1, -R166 ;  /* 0x00000001a78e7824 */ /* 0x000fca00078e0aa6 */
[----:B------:R-:W1:Y:S01]  /*19e0*/  @P1 LDC R7, c[0x0][0x450] ;  /* 0x00011400ff071b82 */ /* 0x000e620000000800 */
[----:B0-----:R-:W-:-:S05]  /*19f0*/  @P1 IMAD.HI.U32 R0, R187, R0, RZ ;  /* 0x00000000bb001227 */ /* 0x001fca00078e00ff */
[----:B-1----:R-:W-:-:S05]  /*1a00*/  @P1 SHF.R.U32.HI R5, RZ, R7, R0 ;  /* 0x00000007ff051219 */ /* 0x002fca0000011600 */
[----:B------:R-:W-:-:S05]  /*1a10*/  IMAD.IADD R0, R142, 0x1, R5 ;  /* 0x000000018e007824 */ /* 0x000fca00078e0205 */
[----:B------:R-:W-:Y:S01]  /*1a20*/  IADD3 R4, R0, -UR4, RZ ;  /* 0x8000000400047c10 */ /* 0x000fe2000fffe0ff */
[----:B------:R-:W-:Y:S06]  /*1a30*/  @!P2 BRA `(.L_x_1574) ;  /* 0x000000000044a947 */ /* 0x000fec0003800000 */
[----:B------:R-:W-:Y:S01]  /*1a40*/  ISETP.GT.AND P0, PT, R0, -0x1, PT ;  /* 0xffffffff0000780c */ /* 0x000fe20003f04270 */
[----:B------:R-:W-:-:S12]  /*1a50*/  BSSY B0, `(.L_x_1575) ;  /* 0x000000d000007945 */ /* 0x000fd80003800000 */
        /* <DEDUP_REMOVED lines=8> */
.L_x_1576:
[----:B------:R-:W-:-:S13]  /*1ae0*/  ISETP.NE.AND P0, PT, R3, 0x1, PT ;  /* 0x000000010300780c */ /* 0x000fda0003f05270 */
[----:B------:R-:W0:Y:S02]  /*1af0*/  @P0 LDC.64 R6, c[0x0][0x9e8] ;  /* 0x00027a00ff060b82 */ /* 0x000e240000000a00 */
[----:B0-----:R-:W-:-:S05]  /*1b00*/  @P0 IMAD.HI.U32 R6, R0, R6, RZ ;  /* 0x0000000600060227 */ /* 0x001fca00078e00ff */
[----:B------:R-:W-:-:S07]  /*1b10*/  @P0 SHF.R.U32.HI R0, RZ, R7, R6 ;  /* 0x00000007ff000219 */ /* 0x000fce0000011606 */
.L_x_1577:
[----:B------:R-:W-:Y:S05]  /*1b20*/  BSYNC B0 ;  /* 0x0000000000007941 */ /* 0x000fea0003800000 */
.L_x_1575:
[----:B------:R-:W-:-:S05]  /*1b30*/  IMAD R3, R0, R3, RZ ;  /* 0x0000000300037224 */ /* 0x000fca00078e02ff */
[----:B------:R-:W-:-:S07]  /*1b40*/  VIMNMX R4, R4, R3, !PT ;  /* 0x0000000304047248 */ /* 0x000fce0007fe0100 */
.L_x_1574:
[----:B------:R-:W-:Y:S02]  /*1b50*/  VIADD R2, R2, 0x5f ;  /* 0x0000005f02027836 */ /* 0x000fe40000000000 */
[----:B------:R-:W-:-:S04]  /*1b60*/  IMAD.HI R4, R4, 0x2aaaaaab, RZ ;  /* 0x2aaaaaab04047827 */ /* 0x000fc800078e02ff */
[----:B------:R-:W-:Y:S01]  /*1b70*/  IMAD.HI R2, R2, 0x2aaaaaab, RZ ;  /* 0x2aaaaaab02027827 */ /* 0x000fe200078e02ff */
[----:B------:R-:W-:-:S04]  /*1b80*/  SHF.R.U32.HI R5, RZ, 0x1f, R4 ;  /* 0x0000001fff057819 */ /* 0x000fc80000011604 */
[----:B------:R-:W-:Y:S02]  /*1b90*/  SHF.R.U32.HI R3, RZ, 0x1f, R2 ;  /* 0x0000001fff037819 */ /* 0x000fe40000011602 */
[----:B------:R-:W-:Y:S02]  /*1ba0*/  LEA.HI.SX32 R5, R4, R5, 0x1c ;  /* 0x0000000504057211 */ /* 0x000fe400078fe2ff */
[----:B------:R-:W-:Y:S02]  /*1bb0*/  LEA.HI.SX32 R2, R2, R3, 0x1c ;  /* 0x0000000302027211 */ /* 0x000fe400078fe2ff */
[----:B------:R-:W-:Y:S02]  /*1bc0*/  VIMNMX R5, RZ, R5, !PT ;  /* 0x00000005ff057248 */ /* 0x000fe40007fe0100 */
[----:B------:R-:W-:-:S03]  /*1bd0*/  VIMNMX R2, R143, R2, PT ;  /* 0x000000028f027248 */ /* 0x000fc60003fe0100 */
[--C-:B------:R-:W-:Y:S02]  /*1be0*/  IMAD R5, R5, 0x60, -R9.reuse ;  /* 0x0000006005057824 */ /* 0x100fe400078e0a09 */
[----:B------:R-:W-:-:S03]  /*1bf0*/  IMAD R3, R2, 0x60, -R9 ;  /* 0x0000006002037824 */ /* 0x000fc600078e0a09 */
[----:B------:R-:W-:Y:S02]  /*1c00*/  VIMNMX R5, RZ, R5, !PT ;  /* 0x00000005ff057248 */ /* 0x000fe40007fe0100 */
[----:B------:R-:W-:-:S03]  /*1c10*/  VIMNMX R0, R3, R24, PT ;  /* 0x0000001803007248 */ /* 0x000fc60003fe0100 */
[----:B------:R-:W-:Y:S01]  /*1c20*/  IMAD.WIDE.U32 R126, R5, -0x55555555, RZ ;  /* 0xaaaaaaab057e7825 */ /* 0x000fe200078e00ff */
[----:B------:R-:W-:-:S04]  /*1c30*/  ISETP.GT.AND P0, PT, R0, R5, PT ;  /* 0x000000050000720c */ /* 0x000fc80003f04270 */
[----:B------:R-:W-:-:S05]  /*1c40*/  SHF.R.U32.HI R126, RZ, 0x6, R127 ;  /* 0x00000006ff7e7819 */ /* 0x000fca000001167f */
[----:B------:R-:W-:-:S04]  /*1c50*/  IMAD.MOV.U32 R2, RZ, RZ, R126 ;  /* 0x000000ffff027224 */ /* 0x000fc800078e007e */
[----:B------:R-:W-:-:S04]  /*1c60*/  @P0 VIADD R0, R0, 0x5f ;  /* 0x0000005f00000836 */ /* 0x000fc80000000000 */
[----:B------:R-:W-:-:S05]  /*1c70*/  @P0 IMAD.HI R0, R0, 0x2aaaaaab, RZ ;  /* 0x2aaaaaab00000827 */ /* 0x000fca00078e02ff */
[----:B------:R-:W-:-:S04]  /*1c80*/  @P0 SHF.R.U32.HI R3, RZ, 0x1f, R0 ;  /* 0x0000001fff030819 */ /* 0x000fc80000011600 */
[----:B------:R-:W-:Y:S02]  /*1c90*/  @P0 LEA.HI.SX32 R2, R0, R3, 0x1c ;  /* 0x0000000300020211 */ /* 0x000fe400078fe2ff */
[----:B------:R-:W-:Y:S02]  /*1ca0*/  PLOP3.LUT P0, PT, PT, PT, PT, 0x80, 0x0 ;  /* 0x000000000000781c */ /* 0x000fe40003f0f070 */
[----:B------:R-:W-:-:S13]  /*1cb0*/  ISETP.GT.AND P1, PT, R2, R126, PT ;  /* 0x0000007e0200720c */ /* 0x000fda0003f24270 */
[----:B------:R-:W-:Y:S05]  /*1cc0*/  @!P1 BRA `(.L_x_1578) ;  /* 0x0000008c00e49947 */ /* 0x000fea0003800000 */
        /* <DEDUP_REMOVED lines=9> */
[----:B------:R-:W-:Y:S01]  /*1d60*/  MOV R5, UR5 ;  /* 0x0000000500057c02 */ /* 0x000fe20008000f00 */
        /* <DEDUP_REMOVED lines=9> */
[----:B-1---5:R-:W-:Y:S05]  /*1e00*/  CALL.ABS.NOINC R14 ;  /* 0x000000000e007343 */ /* 0x022fea0003c00000 */
.L_x_1580:
[----:B------:R-:W-:Y:S05]  /*1e10*/  BSYNC B6 ;  /* 0x0000000000067941 */ /* 0x000fea0003800000 */
.L_x_1579:
        /* <DEDUP_REMOVED lines=20> */
.L_x_1582:
[----:B------:R-:W-:Y:S05]  /*1f60*/  BSYNC B6 ;  /* 0x0000000000067941 */ /* 0x000fea0003800000 */
.L_x_1581:
[----:B------:R-:W-:Y:S01]  /*1f70*/  ULDC.64 UR4, c[0x0][0x9f8] ;  /* 0x00027e0000047ab9 */ /* 0x000fe20000000a00 */
[----:B------:R-:W-:Y:S01]  /*1f80*/  MOV R101, R31 ;  /* 0x0000001f00657202 */ /* 0x000fe20000000f00 */
[----:B------:R-:W0:Y:S01]  /*1f90*/  LDC.64 R94, c[0x0][0x3f8] ;  /* 0x0000fe00ff5e7b82 */ /* 0x000e220000000a00 */
[----:B------:R-:W-:Y:S01]  /*1fa0*/  ISETP.NE.U32.AND P0, PT, RZ, UR4, PT ;  /* 0x00000004ff007c0c */ /* 0x000fe2000bf05070 */
[----:B------:R-:W-:-:S03]  /*1fb0*/  ULDC UR4, c[0x0][0x2f4] ;  /* 0x0000bd0000047ab9 */ /* 0x000fc60000000800 */
[----:B------:R-:W-:Y:S01]  /*1fc0*/  ISETP.NE.AND.EX P0, PT, RZ, UR5, PT, P0 ;  /* 0x00000005ff007c0c */ /* 0x000fe2000bf05300 */
[----:B------:R-:W-:Y:S02]  /*1fd0*/  ULDC UR5, c[0x0][0x320] ;  /* 0x0000c80000057ab9 */ /* 0x000fe40000000800 */
[----:B------:R-:W1:Y:S08]  /*1fe0*/  LDC R125, c[0x0][0x3f4] ;  /* 0x0000fd00ff7d7b82 */ /* 0x000e700000000800 */
[----:B------:R-:W2:Y:S08]  /*1ff0*/  LDC.64 R88, c[0x0][0x408] ;  /* 0x00010200ff587b82 */ /* 0x000eb00000000a00 */
[----:B------:R-:W3:Y:S02]  /*2000*/  @P0 LDC.64 R4, c[0x0][0x9f8] ;  /* 0x00027e00ff040b82 */ /* 0x000ee40000000a00 */
[----:B---3--:R-:W-:-:S05]  /*2010*/  @P0 IMAD.WIDE R4, R31, 0x4, R4 ;  /* 0x000000041f040825 */ /* 0x008fca00078e0204 */
[----:B------:R3:W4:Y:S01]  /*2020*/  @P0 LDG.E R101, desc[UR60][R4.64] ;  /* 0x0000003c04650981 */ /* 0x000722000c1e1900 */
[----:B------:R-:W-:Y:S01]  /*2030*/  ISETP.GE.AND P1, PT, R168, UR4, PT ;  /* 0x00000004a8007c0c */ /* 0x000fe2000bf26270 */
[--C-:B0-----:R-:W-:Y:S01]  /*2040*/  IMAD.WIDE.U32 R96, R174, R94, R16.reuse ;  /* 0x0000005eae607225 */ /* 0x101fe200078e0010 */
[----:B------:R-:W-:Y:S01]  /*2050*/  ISETP.GE.AND P0, PT, R16, UR4, PT ;  /* 0x0000000410007c0c */ /* 0x000fe2000bf06270 */
[----:B------:R-:W0:Y:S01]  /*2060*/  S2R R144, SR_TID.X ;  /* 0x0000000000907919 */ /* 0x000e220000002100 */
[----:B------:R-:W-:Y:S01]  /*2070*/  SEL R3, RZ, 0xffffffff, P1 ;  /* 0xffffffffff037807 */ /* 0x000fe20000800000 */
[----:B--2---:R-:W-:Y:S01]  /*2080*/  IMAD.WIDE.U32 R90, R174, R88, R16 ;  /* 0x00000058ae5a7225 */ /* 0x004fe200078e0010 */
[----:B------:R-:W-:Y:S02]  /*2090*/  SEL R0, RZ, 0x1, P0 ;  /* 0x00000001ff007807 */ /* 0x000fe40000000000 */
[----:B------:R-:W-:Y:S01]  /*20a0*/  ISETP.GE.AND P0, PT, R168, UR5, PT ;  /* 0x00000005a8007c0c */ /* 0x000fe2000bf06270 */
[----:B------:R-:W-:Y:S01]  /*20b0*/  IMAD.SHL.U32 R3, R3, 0x2, RZ ;  /* 0x0000000203037824 */ /* 0x000fe200078e00ff */
[----:B------:R-:W-:Y:S01]  /*20c0*/  ISETP.GE.AND P1, PT, R23, UR4, PT ;  /* 0x0000000417007c0c */ /* 0x000fe2000bf26270 */
[----:B------:R-:W-:Y:S01]  /*20d0*/  IMAD.MOV.U32 R127, RZ, RZ, 0x20 ;  /* 0x00000020ff7f7424 */ /* 0x000fe200078e00ff */
[----:B------:R-:W-:Y:S01]  /*20e0*/  SHF.R.S32.HI R7, RZ, 0x1f, R174 ;  /* 0x0000001fff077819 */ /* 0x000fe200000114ae */
[----:B------:R-:W-:Y:S01]  /*20f0*/  IMAD R133, R89, 0x60, RZ ;  /* 0x0000006059857824 */ /* 0x000fe200078e02ff */
[----:B------:R-:W-:Y:S01]  /*2100*/  LOP3.LUT R0, R3, 0x2, R0, 0xe2, !PT ;  /* 0x0000000203007812 */ /* 0x000fe200078ee200 */
[----:B------:R-:W-:Y:S01]  /*2110*/  IMAD.SHL.U32 R107, R94, 0x40, RZ ;  /* 0x000000405e6b7824 */ /* 0x000fe200078e00ff */
[----:B------:R-:W-:Y:S01]  /*2120*/  SEL R3, RZ, 0xffffffff, P0 ;  /* 0xffffffffff037807 */ /* 0x000fe20000000000 */
[----:B------:R-:W-:Y:S01]  /*2130*/  IMAD.IADD R130, R130, 0x1, R25 ;  /* 0x0000000182827824 */ /* 0x000fe200078e0219 */
[----:B------:R-:W-:Y:S01]  /*2140*/  ISETP.GE.AND P0, PT, R169, UR4, PT ;  /* 0x00000004a9007c0c */ /* 0x000fe2000bf06270 */
[----:B------:R-:W-:Y:S01]  /*2150*/  IMAD R113, R198, 0x40, R174 ;  /* 0x00000040c6717824 */ /* 0x000fe200078e02ae */
[----:B---3--:R-:W-:Y:S01]  /*2160*/  SEL R4, RZ, 0x8, P1 ;  /* 0x00000008ff047807 */ /* 0x008fe20000800000 */
[----:B------:R-:W-:Y:S01]  /*2170*/  IMAD.SHL.U32 R6, R3, 0x2, RZ ;  /* 0x0000000203067824 */ /* 0x000fe200078e00ff */
[----:B------:R-:W-:-:S02]  /*2180*/  SEL R3, RZ, 0x4, P0 ;  /* 0x00000004ff037807 */ /* 0x000fc40000000000 */
[--C-:B------:R-:W-:Y:S02]  /*2190*/  SHF.R.S32.HI R165, RZ, 0x1f, R164.reuse ;  /* 0x0000001fffa57819 */ /* 0x100fe400000114a4 */
[----:B------:R-:W-:Y:S01]  /*21a0*/  LOP3.LUT R0, R4, R0, R3, 0xfe, !PT ;  /* 0x0000000004007212 */ /* 0x000fe200078efe03 */
[-C--:B------:R-:W-:Y:S01]  /*21b0*/  IMAD R3, R7, R94.reuse, RZ ;  /* 0x0000005e07037224 */ /* 0x080fe200078e02ff */
[----:B------:R-:W-:Y:S01]  /*21c0*/  ISETP.GE.AND P0, PT, R161, UR4, PT ;  /* 0x00000004a1007c0c */ /* 0x000fe2000bf06270 */
[----:B------:R-:W-:Y:S01]  /*21d0*/  IMAD.WIDE.U32 R98, R174, R94, R164 ;  /* 0x0000005eae627225 */ /* 0x000fe200078e00a4 */
[----:B------:R-:W-:Y:S02]  /*21e0*/  ISETP.GE.AND P1, PT, R169, UR5, PT ;  /* 0x00000005a9007c0c */ /* 0x000fe4000bf26270 */
[----:B-1----:R-:W-:Y:S01]  /*21f0*/  ISETP.GE.AND P3, PT, R16, R125, PT ;  /* 0x0000007d1000720c */ /* 0x002fe20003f66270 */
[----:B------:R-:W-:Y:S01]  /*2200*/  IMAD R9, R174, R95, R3 ;  /* 0x0000005fae097224 */ /* 0x000fe200078e0203 */
[----:B------:R-:W-:Y:S01]  /*2210*/  SEL R3, RZ, 0x10, P0 ;  /* 0x00000010ff037807 */ /* 0x000fe20000000000 */
[-C--:B------:R-:W-:Y:S01]  /*2220*/  IMAD R7, R7, R88.reuse, RZ ;  /* 0x0000005807077224 */ /* 0x080fe200078e02ff */
[----:B------:R-:W-:Y:S01]  /*2230*/  ISETP.GE.AND P2, PT, R16, UR5, PT ;  /* 0x0000000510007c0c */ /* 0x000fe2000bf46270 */
[----:B------:R-:W-:Y:S01]  /*2240*/  IMAD.IADD R99, R99, 0x1, R9 ;  /* 0x0000000163637824 */ /* 0x000fe200078e0209 */
[----:B------:R-:W-:Y:S01]  /*2250*/  SEL R4, RZ, 0x4, P1 ;  /* 0x00000004ff047807 */ /* 0x000fe20000800000 */
[----:B------:R-:W-:Y:S01]  /*2260*/  IMAD.IADD R97, R9, 0x1, R97 ;  /* 0x0000000109617824 */ /* 0x000fe200078e0261 */
[----:B------:R-:W-:Y:S01]  /*2270*/  LOP3.LUT R9, R0, R3, RZ, 0xfc, !PT ;  /* 0x0000000300097212 */ /* 0x000fe200078efcff */
[C---:B------:R-:W-:Y:S01]  /*2280*/  IMAD R11, R174.reuse, R89, R7 ;  /* 0x00000059ae0b7224 */ /* 0x040fe200078e0207 */
[----:B------:R-:W-:Y:S01]  /*2290*/  ISETP.GE.AND P1, PT, R169, R125, PT ;  /* 0x0000007da900720c */ /* 0x000fe20003f26270 */
[----:B------:R-:W-:Y:S01]  /*22a0*/  IMAD.WIDE.U32 R92, R174, R88, R164 ;  /* 0x00000058ae5c7225 */ /* 0x000fe200078e00a4 */
[----:B------:R-:W-:-:S02]  /*22b0*/  SEL R3, R125, RZ, P3 ;  /* 0x000000ff7d037207 */ /* 0x000fc40001800000 */
[----:B------:R-:W-:Y:S01]  /*22c0*/  SEL R5, RZ, 0x1, P2 ;  /* 0x00000001ff057807 */ /* 0x000fe20001000000 */
[----:B------:R-:W-:Y:S01]  /*22d0*/  IMAD.IADD R91, R11, 0x1, R91 ;  /* 0x000000010b5b7824 */ /* 0x000fe200078e025b */
[----:B------:R-:W-:Y:S01]  /*22e0*/  ISETP.GE.AND P2, PT, R168, R125, PT ;  /* 0x0000007da800720c */ /* 0x000fe20003f46270 */
[----:B------:R-:W-:Y:S01]  /*22f0*/  IMAD.IADD R3, R16, 0x1, R3 ;  /* 0x0000000110037824 */ /* 0x000fe200078e0203 */
[----:B------:R-:W-:Y:S01]  /*2300*/  SEL R0, R125, RZ, P1 ;  /* 0x000000ff7d007207 */ /* 0x000fe20000800000 */
[----:B-----5:R-:W-:Y:S01]  /*2310*/  IMAD.WIDE.U32 R90, R141, R88, R90 ;  /* 0x000000588d5a7225 */ /* 0x020fe200078e005a */
[----:B------:R-:W-:Y:S02]  /*2320*/  SEL R7, R125, RZ, P2 ;  /* 0x000000ff7d077207 */ /* 0x000fe40001000000 */
[----:B------:R-:W-:Y:S01]  /*2330*/  LOP3.LUT R5, R6, 0x2, R5, 0xe2, !PT ;  /* 0x0000000206057812 */ /* 0x000fe200078ee205 */
[----:B------:R-:W-:Y:S01]  /*2340*/  IMAD.IADD R10, R169, 0x1, R0 ;  /* 0x00000001a90a7824 */ /* 0x000fe200078e0200 */
[----:B------:R-:W-:Y:S01]  /*2350*/  SHF.R.S32.HI R0, RZ, 0x1f, R3 ;  /* 0x0000001fff007819 */ /* 0x000fe20000011403 */
[----:B------:R-:W-:Y:S01]  /*2360*/  IMAD.IADD R7, R168, 0x1, R7 ;  /* 0x00000001a8077824 */ /* 0x000fe200078e0207 */
[----:B------:R-:W-:Y:S01]  /*2370*/  LOP3.LUT R5, R5, R4, RZ, 0xfc, !PT ;  /* 0x0000000405057212 */ /* 0x000fe200078efcff */
[----:B------:R-:W-:Y:S01]  /*2380*/  IMAD.WIDE.U32 R98, R141, R94, R98 ;  /* 0x0000005e8d627225 */ /* 0x000fe200078e0062 */
[----:B------:R-:W-:-:S02]  /*2390*/  LEA.HI R6, R0, R3, RZ, 0x3 ;  /* 0x0000000300067211 */ /* 0x000fc400078f18ff */
[----:B------:R-:W-:Y:S01]  /*23a0*/  LEA.HI R0, R0, R3, RZ, 0x6 ;  /* 0x0000000300007211 */ /* 0x000fe200078f30ff */
[----:B------:R-:W-:Y:S01]  /*23b0*/  IMAD.WIDE.U32 R96, R141, R94, R96 ;  /* 0x0000005e8d607225 */ /* 0x000fe200078e0060 */
[----:B------:R-:W-:Y:S02]  /*23c0*/  SHF.R.S32.HI R4, RZ, 0x1f, R7 ;  /* 0x0000001fff047819 */ /* 0x000fe40000011407 */
[----:B------:R-:W-:Y:S01]  /*23d0*/  SHF.R.S32.HI R3, RZ, 0x6, R0 ;  /* 0x00000006ff037819 */ /* 0x000fe20000011400 */
[----:B------:R-:W-:Y:S01]  /*23e0*/  IMAD.SHL.U32 R125, R125, 0x2, RZ ;  /* 0x000000027d7d7824 */ /* 0x000fe200078e00ff */
[CC--:B------:R-:W-:Y:S02]  /*23f0*/  LEA.HI R8, R4.reuse, R7.reuse, RZ, 0x6 ;  /* 0x0000000704087211 */ /* 0x0c0fe400078f30ff */
[----:B------:R-:W-:Y:S01]  /*2400*/  LEA.HI R7, R4, R7, RZ, 0x3 ;  /* 0x0000000704077211 */ /* 0x000fe200078f18ff */
[C---:B------:R-:W-:Y:S01]  /*2410*/  IMAD R140, R3.reuse, 0x1800, R186 ;  /* 0x00001800038c7824 */ /* 0x040fe200078e02ba */
[----:B------:R-:W-:Y:S01]  /*2420*/  LOP3.LUT R0, R184, 0x38, R6, 0xf8, !PT ;  /* 0x00000038b8007812 */ /* 0x000fe200078ef806 */
[----:B------:R-:W-:Y:S01]  /*2430*/  IMAD R138, R3, 0x1800, R188 ;  /* 0x00001800038a7824 */ /* 0x000fe200078e02bc */
[----:B------:R-:W-:-:S02]  /*2440*/  SHF.R.S32.HI R15, RZ, 0x1f, R10 ;  /* 0x0000001fff0f7819 */ /* 0x000fc4000001140a */
[----:B------:R-:W-:Y:S02]  /*2450*/  IADD3 R93, R93, R11, RZ ;  /* 0x0000000b5d5d7210 */ /* 0x000fe40007ffe0ff */
[----:B------:R-:W-:Y:S02]  /*2460*/  SHF.R.S32.HI R11, RZ, 0x6, R8 ;  /* 0x00000006ff0b7819 */ /* 0x000fe40000011408 */
[----:B------:R-:W-:Y:S01]  /*2470*/  LOP3.LUT R4, R184, 0x38, R7, 0xf8, !PT ;  /* 0x00000038b8047812 */ /* 0x000fe200078ef807 */
[----:B------:R-:W-:Y:S01]  /*2480*/  IMAD.WIDE.U32 R92, R141, R88, R92 ;  /* 0x000000588d5c7225 */ /* 0x000fe200078e005c */
[-C--:B------:R-:W-:Y:S02]  /*2490*/  LOP3.LUT R3, R0, R185.reuse, RZ, 0x3c, !PT ;  /* 0x000000b900037212 */ /* 0x080fe400078e3cff */
[-C--:B------:R-:W-:Y:S01]  /*24a0*/  LEA.HI R12, R15, R10.reuse, RZ, 0x3 ;  /* 0x0000000a0f0c7211 */ /* 0x080fe200078f18ff */
[----:B------:R-:W-:Y:S01]  /*24b0*/  IMAD R139, R11, 0x1800, R186 ;  /* 0x000018000b8b7824 */ /* 0x000fe200078e02ba */
[----:B------:R-:W-:Y:S01]  /*24c0*/  LEA.HI R10, R15, R10, RZ, 0x6 ;  /* 0x0000000a0f0a7211 */ /* 0x000fe200078f30ff */
[----:B------:R-:W-:Y:S01]  /*24d0*/  IMAD.IADD R140, R140, 0x1, R3 ;  /* 0x000000018c8c7824 */ /* 0x000fe200078e0203 */
[----:B------:R-:W-:Y:S01]  /*24e0*/  LOP3.LUT R4, R4, R185, RZ, 0x3c, !PT ;  /* 0x000000b904047212 */ /* 0x000fe200078e3cff */
[----:B------:R-:W-:Y:S01]  /*24f0*/  IMAD R136, R11, 0x1800, R188 ;  /* 0x000018000b887824 */ /* 0x000fe200078e02bc */
[----:B------:R-:W-:Y:S01]  /*2500*/  SHF.R.S32.HI R3, RZ, 0x6, R10 ;  /* 0x00000006ff037819 */ /* 0x000fe2000001140a */
[----:B------:R-:W-:Y:S01]  /*2510*/  IMAD R11, R95, 0x60, RZ ;  /* 0x000000605f0b7824 */ /* 0x000fe200078e02ff */
[----:B------:R-:W-:Y:S01]  /*2520*/  LOP3.LUT R15, R181, 0x38, R12, 0xf8, !PT ;  /* 0x00000038b50f7812 */ /* 0x000fe200078ef80c */
[----:B------:R-:W-:Y:S01]  /*2530*/  IMAD.IADD R139, R139, 0x1, R4 ;  /* 0x000000018b8b7824 */ /* 0x000fe200078e0204 */
[----:B------:R-:W-:Y:S01]  /*2540*/  LOP3.LUT R13, R181, 0x38, R6, 0xf8, !PT ;  /* 0x00000038b50d7812 */ /* 0x000fe200078ef806 */
[----:B------:R-:W-:Y:S01]  /*2550*/  IMAD R135, R3, 0x1800, R188 ;  /* 0x0000180003877824 */ /* 0x000fe200078e02bc */
[-C--:B------:R-:W-:Y:S01]  /*2560*/  LOP3.LUT R4, R15, R218.reuse, RZ, 0x3c, !PT ;  /* 0x000000da0f047212 */ /* 0x080fe200078e3cff */
[----:B------:R-:W-:Y:S01]  /*2570*/  IMAD R137, R3, 0x1800, R186 ;  /* 0x0000180003897824 */ /* 0x000fe200078e02ba */
[----:B------:R-:W-:-:S02]  /*2580*/  LOP3.LUT R13, R13, R218, RZ, 0x3c, !PT ;  /* 0x000000da0d0d7212 */ /* 0x000fc400078e3cff */
[----:B------:R-:W-:Y:S01]  /*2590*/  LOP3.LUT R0, R184, 0x38, R12, 0xf8, !PT ;  /* 0x00000038b8007812 */ /* 0x000fe200078ef80c */
[----:B------:R-:W-:Y:S01]  /*25a0*/  IMAD.IADD R135, R135, 0x1, R4 ;  /* 0x0000000187877824 */ /* 0x000fe200078e0204 */
[----:B------:R-:W-:Y:S02]  /*25b0*/  SHF.R.S32.HI R21, RZ, 0x1f, R141 ;  /* 0x0000001fff157819 */ /* 0x000fe4000001148d */
[----:B------:R-:W-:Y:S02]  /*25c0*/  IADD3 R138, R138, R13, RZ ;  /* 0x0000000d8a8a7210 */ /* 0x000fe40007ffe0ff */
[----:B------:R-:W-:Y:S01]  /*25d0*/  LOP3.LUT R4, R184, 0x18, R16, 0xf8, !PT ;  /* 0x00000018b8047812 */ /* 0x000fe200078ef810 */
[----:B------:R-:W-:Y:S01]  /*25e0*/  IMAD R8, R21, R94, RZ ;  /* 0x0000005e15087224 */ /* 0x000fe200078e02ff */
[----:B------:R-:W-:Y:S02]  /*25f0*/  LOP3.LUT R13, R181, 0x38, R7, 0xf8, !PT ;  /* 0x00000038b50d7812 */ /* 0x000fe400078ef807 */
[----:B------:R-:W-:Y:S01]  /*2600*/  LOP3.LUT R0, R0, R185, RZ, 0x3c, !PT ;  /* 0x000000b900007212 */ /* 0x000fe200078e3cff */
[----:B------:R-:W-:Y:S01]  /*2610*/  IMAD R103, R141, R95, R8 ;  /* 0x0000005f8d677224 */ /* 0x000fe200078e0208 */
[----:B------:R-:W-:-:S02]  /*2620*/  ISETP.GE.AND P4, PT, R23, UR5, PT ;  /* 0x0000000517007c0c */ /* 0x000fc4000bf86270 */
[----:B------:R-:W-:Y:S01]  /*2630*/  ISETP.GE.AND P0, PT, R162, UR4, PT ;  /* 0x00000004a2007c0c */ /* 0x000fe2000bf06270 */
[----:B------:R-:W-:Y:S01]  /*2640*/  IMAD.IADD R137, R137, 0x1, R0 ;  /* 0x0000000189897824 */ /* 0x000fe200078e0200 */
[----:B------:R-:W-:Y:S01]  /*2650*/  LOP3.LUT R3, R4, R185, RZ, 0x3c, !PT ;  /* 0x000000b904037212 */ /* 0x000fe200078e3cff */
[----:B------:R-:W-:Y:S01]  /*2660*/  IMAD R0, R21, R88, RZ ;  /* 0x0000005815007224 */ /* 0x000fe200078e02ff */
[----:B------:R-:W-:Y:S01]  /*2670*/  LOP3.LUT R13, R13, R218, RZ, 0x3c, !PT ;  /* 0x000000da0d0d7212 */ /* 0x000fe200078e3cff */
[----:B------:R-:W-:Y:S01]  /*2680*/  IMAD.IADD R105, R99, 0x1, R103 ;  /* 0x0000000163697824 */ /* 0x000fe200078e0267 */
[----:B------:R-:W-:Y:S01]  /*2690*/  SEL R4, RZ, 0x8, P4 ;  /* 0x00000008ff047807 */ /* 0x000fe20002000000 */
[----:B------:R-:W-:Y:S01]  /*26a0*/  IMAD.IADD R3, R186, 0x1, R3 ;  /* 0x00000001ba037824 */ /* 0x000fe200078e0203 */
[----:B------:R-:W-:Y:S01]  /*26b0*/  LOP3.LUT P5, RZ, R207, 0x4, RZ, 0xc0, !PT ;  /* 0x00000004cfff7812 */ /* 0x000fe200078ac0ff */
[----:B------:R-:W-:Y:S01]  /*26c0*/  IMAD.IADD R136, R136, 0x1, R13 ;  /* 0x0000000188887824 */ /* 0x000fe200078e020d */
[----:B------:R-:W-:Y:S01]  /*26d0*/  SEL R8, RZ, 0x20, P0 ;  /* 0x00000020ff087807 */ /* 0x000fe20000000000 */
[----:B------:R-:W-:Y:S01]  /*26e0*/  IMAD R13, R141, R89, R0 ;  /* 0x000000598d0d7224 */ /* 0x000fe200078e0200 */
[----:B------:R-:W-:Y:S01]  /*26f0*/  LOP3.LUT R20, R5, R4, RZ, 0xfc, !PT ;  /* 0x0000000405147212 */ /* 0x000fe200078efcff */
[----:B------:R-:W-:Y:S01]  /*2700*/  IMAD.IADD R103, R103, 0x1, R97 ;  /* 0x0000000167677824 */ /* 0x000fe200078e0261 */
[----:B------:R-:W-:Y:S01]  /*2710*/  LOP3.LUT R4, R5, 0x1, RZ, 0xc0, !PT ;  /* 0x0000000105047812 */ /* 0x000fe200078ec0ff */
[----:B------:R-:W-:Y:S01]  /*2720*/  IMAD.IADD R104, R93, 0x1, R13 ;  /* 0x000000015d687824 */ /* 0x000fe200078e020d */
[C---:B------:R-:W-:Y:S01]  /*2730*/  SHF.L.U64.HI R108, R88.reuse, 0x6, R89 ;  /* 0x00000006586c7819 */ /* 0x040fe20000010259 */
[----:B------:R-:W-:Y:S01]  /*2740*/  IMAD.IADD R102, R13, 0x1, R91 ;  /* 0x000000010d667824 */ /* 0x000fe200078e025b */
[C---:B------:R-:W-:Y:S01]  /*2750*/  SHF.L.U32 R109, R88.reuse, 0x6, RZ ;  /* 0x00000006586d7819 */ /* 0x040fe200000006ff */
[----:B------:R-:W-:Y:S01]  /*2760*/  IMAD.WIDE.U32 R88, R88, 0x60, RZ ;  /* 0x0000006058587825 */ /* 0x000fe200078e00ff */
[----:B------:R-:W-:-:S02]  /*2770*/  SHF.R.S32.HI R118, RZ, 0x3, R6 ;  /* 0x00000003ff767819 */ /* 0x000fc40000011406 */
[----:B------:R-:W-:Y:S02]  /*2780*/  LOP3.LUT R5, R6, 0xfffffff8, RZ, 0xc0, !PT ;  /* 0xfffffff806057812 */ /* 0x000fe400078ec0ff */
[C---:B------:R-:W-:Y:S01]  /*2790*/  SHF.L.U64.HI R106, R94.reuse, 0x6, R95 ;  /* 0x000000065e6a7819 */ /* 0x040fe2000001025f */
[----:B------:R-:W-:Y:S01]  /*27a0*/  IMAD.WIDE.U32 R94, R94, 0x60, RZ ;  /* 0x000000605e5e7825 */ /* 0x000fe200078e00ff */
[----:B------:R-:W-:Y:S02]  /*27b0*/  SEL R127, R127, 0xffffffe0, !P5 ;  /* 0xffffffe07f7f7807 */ /* 0x000fe40006800000 */
[----:B------:R-:W-:Y:S01]  /*27c0*/  SHF.R.S32.HI R117, RZ, 0x3, R7 ;  /* 0x00000003ff757819 */ /* 0x000fe20000011407 */
[----:B------:R-:W-:Y:S01]  /*27d0*/  IMAD.IADD R132, R95, 0x1, R11 ;  /* 0x000000015f847824 */ /* 0x000fe200078e020b */
[----:B------:R-:W-:Y:S01]  /*27e0*/  LOP3.LUT R6, R7, 0xfffffff8, RZ, 0xc0, !PT ;  /* 0xfffffff807067812 */ /* 0x000fe200078ec0ff */
[----:B------:R-:W-:Y:S01]  /*27f0*/  IMAD.IADD R134, R127, 0x1, R3 ;  /* 0x000000017f867824 */ /* 0x000fe200078e0203 */
[----:B------:R-:W-:-:S02]  /*2800*/  LOP3.LUT R27, R9, R8, RZ, 0xfc, !PT ;  /* 0x00000008091b7212 */ /* 0x000fc400078efcff */
[----:B------:R-:W-:Y:S02]  /*2810*/  LOP3.LUT R7, R12, 0xfffffff8, RZ, 0xc0, !PT ;  /* 0xfffffff80c077812 */ /* 0x000fe400078ec0ff */
[----:B------:R-:W-:Y:S02]  /*2820*/  LOP3.LUT R8, R9, 0x1, RZ, 0xc0, !PT ;  /* 0x0000000109087812 */ /* 0x000fe400078ec0ff */
[C---:B------:R-:W-:Y:S02]  /*2830*/  LOP3.LUT R9, R20.reuse, 0x2, RZ, 0xc0, !PT ;  /* 0x0000000214097812 */ /* 0x040fe400078ec0ff */
[----:B------:R-:W-:Y:S02]  /*2840*/  LOP3.LUT R10, R20, 0x4, RZ, 0xc0, !PT ;  /* 0x00000004140a7812 */ /* 0x000fe400078ec0ff */
[C---:B------:R-:W-:Y:S02]  /*2850*/  LOP3.LUT R21, R27.reuse, 0x2, RZ, 0xc0, !PT ;  /* 0x000000021b157812 */ /* 0x040fe400078ec0ff */
[----:B------:R-:W-:-:S02]  /*2860*/  LOP3.LUT R25, R27, 0x4, RZ, 0xc0, !PT ;  /* 0x000000041b197812 */ /* 0x000fc400078ec0ff */
[C---:B------:R-:W-:Y:S02]  /*2870*/  LOP3.LUT R100, R27.reuse, 0x8, RZ, 0xc0, !PT ;  /* 0x000000081b647812 */ /* 0x040fe400078ec0ff */
[----:B------:R-:W-:Y:S02]  /*2880*/  LOP3.LUT R26, R27, 0x10, RZ, 0xc0, !PT ;  /* 0x000000101b1a7812 */ /* 0x000fe400078ec0ff */
[----:B------:R-:W-:Y:S02]  /*2890*/  SHF.R.S32.HI R0, RZ, 0x1f, R30 ;  /* 0x0000001fff007819 */ /* 0x000fe4000001141e */
[----:B0-----:R-:W-:Y:S02]  /*28a0*/  LEA.HI R144, R144, 0x8, RZ, 0x19 ;  /* 0x0000000890907811 */ /* 0x001fe400078fc8ff */
[----:B------:R-:W-:Y:S02]  /*28b0*/  IADD3 R133, R89, R133, RZ ;  /* 0x0000008559857210 */ /* 0x000fe40007ffe0ff */
[----:B------:R-:W-:-:S02]  /*28c0*/  SHF.R.S32.HI R114, RZ, 0x3, R12 ;  /* 0x00000003ff727819 */ /* 0x000fc4000001140c */
[----:B------:R-:W-:Y:S02]  /*28d0*/  LOP3.LUT R20, R20, 0x8, RZ, 0xc0, !PT ;  /* 0x0000000814147812 */ /* 0x000fe400078ec0ff */
[----:B------:R-:W-:Y:S02]  /*28e0*/  SHF.R.S32.HI R112, RZ, 0x1f, R5 ;  /* 0x0000001fff707819 */ /* 0x000fe40000011405 */
[----:B------:R-:W-:Y:S02]  /*28f0*/  SHF.R.S32.HI R111, RZ, 0x1f, R6 ;  /* 0x0000001fff6f7819 */ /* 0x000fe40000011406 */
[----:B------:R-:W-:Y:S02]  /*2900*/  SHF.R.S32.HI R110, RZ, 0x1f, R7 ;  /* 0x0000001fff6e7819 */ /* 0x000fe40000011407 */
[----:B------:R-:W-:Y:S02]  /*2910*/  LOP3.LUT R27, R27, 0x20, RZ, 0xc0, !PT ;  /* 0x000000201b1b7812 */ /* 0x000fe400078ec0ff */
[----:B----4-:R-:W-:-:S07]  /*2920*/  SHF.R.S32.HI R129, RZ, 0x1f, R101 ;  /* 0x0000001fff817819 */ /* 0x010fce0000011465 */
.L_x_1688:
[----:B0-----:R-:W0:Y:S01]  /*2930*/  LDC R32, c[0x0][0x430] ;  /* 0x00010c00ff207b82 */ /* 0x001e220000000800 */
[----:B------:R-:W-:-:S05]  /*2940*/  IADD3 R2, R2, -0x1, RZ ;  /* 0xffffffff02027810 */ /* 0x000fca0007ffe0ff */
[----:B------:R-:W-:Y:S02]  /*2950*/  IMAD R11, R2, 0x60, R113 ;  /* 0x00000060020b7824 */ /* 0x000fe400078e0271 */
[----:B------:R-:W1:Y:S02]  /*2960*/  LDC R124, c[0x0][0x3f4] ;  /* 0x0000fd00ff7c7b82 */ /* 0x000e640000000800 */
[----:B------:R-:W-:Y:S01]  /*2970*/  IMAD.IADD R33, R130, 0x1, R11 ;  /* 0x0000000182217824 */ /* 0x000fe200078e020b */
[----:B------:R-:W-:-:S03]  /*2980*/  ISETP.GE.AND P0, PT, R11, R24, PT ;  /* 0x000000180b00720c */ /* 0x000fc60003f06270 */
[----:B------:R-:W-:Y:S01]  /*2990*/  IMAD.MOV.U32 R11, RZ, RZ, R33 ;  /* 0x000000ffff0b7224 */ /* 0x000fe200078e0021 */
[----:B------:R-:W-:Y:S02]  /*29a0*/  ISETP.GT.OR P0, PT, R113, 0x5f, P0 ;  /* 0x0000005f7100780c */ /* 0x000fe40000704670 */
[----:B0-----:R-:W-:-:S11]  /*29b0*/  ISETP.NE.AND P4, PT, R32, 0x1, PT ;  /* 0x000000012000780c */ /* 0x001fd60003f85270 */
        /* <DEDUP_REMOVED lines=8> */
[----:B------:R-:W-:Y:S02]  /*2a40*/  @!P0 IMAD R31, R101, R15, R28 ;  /* 0x0000000f651f8224 */ /* 0x000fe400078e021c */
[----:B------:R-:W-:-:S04]  /*2a50*/  @!P0 IMAD.MOV.U32 R28, RZ, RZ, R11 ;  /* 0x000000ffff1c8224 */ /* 0x000fc800078e000b */
[----:B------:R-:W-:-:S04]  /*2a60*/  @!P0 IMAD.WIDE.U32 R14, R101, R14, R28 ;  /* 0x0000000e650e8225 */ /* 0x000fc800078e001c */
[----:B------:R-:W-:Y:S01]  /*2a70*/  @!P0 IMAD.IADD R15, R15, 0x1, R31 ;  /* 0x000000010f0f8824 */ /* 0x000fe200078e021f */
[----:B--2---:R-:W-:Y:S01]  /*2a80*/  @!P0 LEA R12, P4, R14, R12, 0x2 ;  /* 0x0000000c0e0c8211 */ /* 0x004fe200078810ff */
[----:B------:R-:W-:-:S03]  /*2a90*/  IMAD.MOV.U32 R28, RZ, RZ, RZ ;  /* 0x000000ffff1c7224 */ /* 0x000fc600078e00ff */
[----:B------:R-:W-:-:S05]  /*2aa0*/  @!P0 LEA.HI.X R13, R14, R13, R15, 0x2, P4 ;  /* 0x0000000d0e0d8211 */ /* 0x000fca00020f140f */
[----:B------:R0:W5:Y:S01]  /*2ab0*/  @!P0 LDG.E R28, desc[UR60][R12.64] ;  /* 0x0000003c0c1c8981 */ /* 0x000162000c1e1900 */
[----:B-1----:R-:W-:Y:S01]  /*2ac0*/  ISETP.GE.AND P0, PT, R124, 0x1, PT ;  /* 0x000000017c00780c */ /* 0x002fe20003f06270 */
[----:B------:R-:W-:Y:S05]  /*2ad0*/  YIELD ;  /* 0x0000000000007946 */ /* 0x000fea0003800000 */
[----:B------:R-:W-:Y:S01]  /*2ae0*/  IADD3 R29, -R11, RZ, RZ ;  /* 0x000000ff0b1d7210 */ /* 0x000fe20007ffe1ff */
[C---:B------:R-:W-:Y:S01]  /*2af0*/  IMAD R11, R19.reuse, 0x4800, R134 ;  /* 0x00004800130b7824 */ /* 0x040fe200078e0286 */
[----:B------:R-:W-:Y:S01]  /*2b00*/  ISETP.GT.AND P4, PT, R2, R126, PT ;  /* 0x0000007e0200720c */ /* 0x000fe20003f84270 */
[----:B------:R-:W-:Y:S02]  /*2b10*/  BSSY B0, `(.L_x_1583) ;  /* 0x00007a1000007945 */ /* 0x000fe40003800000 */
[----:B------:R-:W-:Y:S01]  /*2b20*/  IMAD R29, R32, R29, R33 ;  /* 0x0000001d201d7224 */ /* 0x000fe200078e0221 */
[----:B------:R-:W-:Y:S01]  /*2b30*/  P2R R123, PR, RZ, 0x10 ;  /* 0x00000010ff7b7803 */ /* 0x000fe20000000000 */
[----:B------:R-:W-:-:S02]  /*2b40*/  IMAD R33, R19, 0x4800, R3 ;  /* 0x0000480013217824 */ /* 0x000fc400078e0203 */
[--C-:B------:R-:W-:Y:S02]  /*2b50*/  IMAD R32, R11, 0x2, R122.reuse ;  /* 0x000000020b207824 */ /* 0x100fe400078e027a */
[----:B------:R-:W-:Y:S01]  /*2b60*/  IMAD R33, R33, 0x2, R122 ;  /* 0x0000000221217824 */ /* 0x000fe200078e027a */
        /* <DEDUP_REMOVED lines=8> */
[-C--:B------:R-:W-:Y:S02]  /*2bf0*/  IMAD R34, R133, R2.reuse, RZ ;  /* 0x0000000285227224 */ /* 0x080fe400078e02ff */
[----:B------:R-:W-:Y:S01]  /*2c00*/  IMAD R11, R29, UR5, R14 ;  /* 0x000000051d0b7c24 */ /* 0x000fe2000f8e020e */
[----:B------:R-:W-:Y:S01]  /*2c10*/  ULDC.64 UR4, c[0x0][0x310] ;  /* 0x0000c40000047ab9 */ /* 0x000fe20000000a00 */
[----:B------:R-:W-:-:S02]  /*2c20*/  IMAD R14, R132, R2, RZ ;  /* 0x00000002840e7224 */ /* 0x000fc400078e02ff */
[----:B------:R-:W-:Y:S02]  /*2c30*/  IMAD R15, R84, UR4, RZ ;  /* 0x00000004540f7c24 */ /* 0x000fe4000f8e02ff */
[----:B------:R-:W-:Y:S01]  /*2c40*/  IMAD.IADD R13, R13, 0x1, R11 ;  /* 0x000000010d0d7824 */ /* 0x000fe200078e020b */
[----:B------:R-:W-:Y:S01]  /*2c50*/  SHF.R.S32.HI R11, RZ, 0x1f, R2 ;  /* 0x0000001fff0b7819 */ /* 0x000fe20000011402 */
[C---:B------:R-:W-:Y:S02]  /*2c60*/  IMAD R15, R28.reuse, UR5, R15 ;  /* 0x000000051c0f7c24 */ /* 0x040fe4000f8e020f */
[----:B------:R-:W-:Y:S01]  /*2c70*/  IMAD.WIDE.U32 R12, R28, UR4, R12 ;  /* 0x000000041c0c7c25 */ /* 0x000fe2000f8e000c */
[----:B------:R-:W-:-:S03]  /*2c80*/  ULDC.64 UR4, c[0x0][0x308] ;  /* 0x0000c20000047ab9 */ /* 0x000fc60000000a00 */
[----:B------:R-:W-:Y:S02]  /*2c90*/  IMAD.IADD R13, R13, 0x1, R15 ;  /* 0x000000010d0d7824 */ /* 0x000fe400078e020f */
[----:B------:R-:W-:Y:S02]  /*2ca0*/  IMAD R15, R0, UR4, RZ ;  /* 0x00000004000f7c24 */ /* 0x000fe4000f8e02ff */
[----:B------:R-:W-:Y:S02]  /*2cb0*/  IMAD R39, R11, R88, R34 ;  /* 0x000000580b277224 */ /* 0x000fe400078e0222 */
[C---:B------:R-:W-:Y:S02]  /*2cc0*/  IMAD R115, R30.reuse, UR5, R15 ;  /* 0x000000051e737c24 */ /* 0x040fe4000f8e020f */
[----:B------:R-:W-:Y:S01]  /*2cd0*/  IMAD.WIDE.U32 R34, R30, UR4, R12 ;  /* 0x000000041e227c25 */ /* 0x000fe2000f8e000c */
[----:B------:R-:W-:-:S03]  /*2ce0*/  ULDC.64 UR4, c[0x0][0x2e8] ;  /* 0x0000ba0000047ab9 */ /* 0x000fc60000000a00 */
[----:B------:R-:W-:Y:S01]  /*2cf0*/  IMAD.IADD R115, R35, 0x1, R115 ;  /* 0x0000000123737824 */ /* 0x000fe200078e0273 */
[----:B------:R-:W-:Y:S01]  /*2d00*/  LEA R116, P4, R34, UR4, 0x1 ;  /* 0x0000000422747c11 */ /* 0x000fe2000f8808ff */
[----:B------:R-:W-:Y:S02]  /*2d10*/  IMAD R37, R11, R94, R14 ;  /* 0x0000005e0b257224 */ /* 0x000fe400078e020e */
[----:B------:R-:W-:Y:S01]  /*2d20*/  IMAD R85, R2, -0x60, R24 ;  /* 0xffffffa002557824 */ /* 0x000fe200078e0218 */
[----:B------:R-:W-:Y:S01]  /*2d30*/  LEA.HI.X R115, R34, UR5, R115, 0x1, P4 ;  /* 0x0000000522737c11 */ /* 0x000fe2000a0f0c73 */
[----:B------:R-:W-:-:S03]  /*2d40*/  IMAD.WIDE.U32 R14, R94, R2, RZ ;  /* 0x000000025e0e7225 */ /* 0x000fc600078e00ff */
[----:B------:R-:W-:Y:S01]  /*2d50*/  VIMNMX R85, R85, 0x60, PT ;  /* 0x0000006055557848 */ /* 0x000fe20003fe0100 */
[----:B------:R-:W-:Y:S01]  /*2d60*/  IMAD.WIDE.U32 R12, R88, R2, RZ ;  /* 0x00000002580c7225 */ /* 0x000fe200078e00ff */
[----:B------:R-:W-:-:S03]  /*2d70*/  IADD3 R11, R15, R37, RZ ;  /* 0x000000250f0b7210 */ /* 0x000fc60007ffe0ff */
        /* <DEDUP_REMOVED lines=22> */
[----:B------:R-:W-:Y:S01]  /*2ee0*/  CS2R R78, SRZ ;  /* 0x00000000004e7805 */ /* 0x000fe2000001ff00 */
[----:B------:R-:W-:Y:S01]  /*2ef0*/  IMAD.X R38, R11, 0x1, R105, P5 ;  /* 0x000000010b267824 */ /* 0x000fe200028e0669 */
[----:B------:R-:W-:Y:S01]  /*2f00*/  LEA R36, P5, R37, UR4, 0x1 ;  /* 0x0000000425247c11 */ /* 0x000fe2000f8a08ff */
[----:B------:R-:W-:Y:S01]  /*2f10*/  IMAD.X R40, R82, 0x1, R104, P0 ;  /* 0x0000000152287824 */ /* 0x000fe200000e0668 */
[----:B------:R-:W-:Y:S02]  /*2f20*/  ISETP.GE.AND P0, PT, R164, R124, PT ;  /* 0x0000007ca400720c */ /* 0x000fe40003f06270 */
[----:B------:R-:W-:-:S02]  /*2f30*/  CS2R R74, SRZ ;  /* 0x00000000004a7805 */ /* 0x000fc4000001ff00 */
[----:B------:R-:W-:Y:S02]  /*2f40*/  LEA.HI.X R37, R37, UR5, R38, 0x1, P5 ;  /* 0x0000000525257c11 */ /* 0x000fe4000a8f0c26 */
[----:B------:R-:W-:Y:S02]  /*2f50*/  CS2R R80, SRZ ;  /* 0x0000000000507805 */ /* 0x000fe4000001ff00 */
[C---:B------:R-:W-:Y:S02]  /*2f60*/  LEA R38, P5, R39.reuse, UR6, 0x1 ;  /* 0x0000000627267c11 */ /* 0x040fe4000f8a08ff */
[----:B------:R-:W-:Y:S02]  /*2f70*/  CS2R R76, SRZ ;  /* 0x00000000004c7805 */ /* 0x000fe4000001ff00 */
[----:B------:R-:W-:Y:S02]  /*2f80*/  LEA.HI.X R39, R39, UR7, R40, 0x1, P5 ;  /* 0x0000000727277c11 */ /* 0x000fe4000a8f0c28 */
        /* <DEDUP_REMOVED lines=25> */
.L_x_1587:
[----:B------:R-:W-:Y:S05]  /*3120*/  BSYNC B1 ;  /* 0x0000000000017941 */ /* 0x000fea0003800000 */
.L_x_1586:
        /* <DEDUP_REMOVED lines=13> */
[----:B------:R-:W-:Y:S01]  /*3200*/  CS2R R56, SRZ ;  /* 0x0000000000387805 */ /* 0x000fe2000001ff00 */
[----:B------:R-:W-:Y:S01]  /*3210*/  IMAD.MOV.U32 R86, RZ, RZ, R59 ;  /* 0x000000ffff567224 */ /* 0x000fe200078e003b */
        /* <DEDUP_REMOVED lines=41> */
.L_x_1589:
[----:B------:R-:W-:Y:S05]  /*34b0*/  BSYNC B1 ;  /* 0x0000000000017941 */ /* 0x000fea0003800000 */
.L_x_1588:
[----:B------:R-:W2:Y:S01]  /*34c0*/  LDL R11, [R1+0x30] ;  /* 0x00003000010b7983 */ /* 0x000ea20000100800 */
[----:B0-----:R-:W-:Y:S01]  /*34d0*/  IMAD.MOV.U32 R12, RZ, RZ, R63 ;  /* 0x000000ffff0c7224 */ /* 0x001fe200078e003f */
[----:B------:R-:W-:Y:S01]  /*34e0*/  PRMT R155, R83, 0x5410, R86 ;  /* 0x00005410539b7816 */ /* 0x000fe20000000056 */
[----:B------:R-:W-:Y:S02]  /*34f0*/  IMAD.MOV.U32 R14, RZ, RZ, R67 ;  /* 0x000000ffff0e7224 */ /* 0x000fe400078e0043 */
[----:B------:R-:W-:-:S03]  /*3500*/  IMAD.MOV.U32 R13, RZ, RZ, R66 ;  /* 0x000000ffff0d7224 */ /* 0x000fc600078e0042 */
[----:B------:R-:W-:Y:S01]  /*3510*/  PRMT R159, R14, 0x7610, R159 ;  /* 0x000076100e9f7816 */ /* 0x000fe2000000009f */
[----:B------:R-:W-:Y:S01]  /*3520*/  IMAD.MOV.U32 R14, RZ, RZ, R75 ;  /* 0x000000ffff0e7224 */ /* 0x000fe200078e004b */
[----:B------:R-:W-:Y:S02]  /*3530*/  PRMT R189, R189, 0x5410, R13 ;  /* 0x00005410bdbd7816 */ /* 0x000fe4000000000d */
[----:B------:R-:W-:-:S04]  /*3540*/  MOV R13, R74 ;  /* 0x0000004a000d7202 */ /* 0x000fc80000000f00 */
[----:B------:R-:W-:Y:S01]  /*3550*/  PRMT R204, R13, 0x5410, R14 ;  /* 0x000054100dcc7816 */ /* 0x000fe2000000000e */
[----:B------:R-:W-:Y:S02]  /*3560*/  IMAD.MOV.U32 R13, RZ, RZ, R60 ;  /* 0x000000ffff0d7224 */ /* 0x000fe400078e003c */
[----:B------:R-:W-:-:S05]  /*3570*/  IMAD.MOV.U32 R14, RZ, RZ, R61 ;  /* 0x000000ffff0e7224 */ /* 0x000fca00078e003d */
        /* <DEDUP_REMOVED lines=8> */
[----:B-----5:R-:W-:Y:S02]  /*3600*/  IMAD.MOV.U32 R14, RZ, RZ, R34 ;  /* 0x000000ffff0e7224 */ /* 0x020fe400078e0022 */
[----:B------:R-:W-:Y:S01]  /*3610*/  IMAD.MOV.U32 R13, RZ, RZ, R81 ;  /* 0x000000ffff0d7224 */ /* 0x000fe200078e0051 */
[----:B--2---:R-:W-:Y:S02]  /*3620*/  R2UR UR4, R11 ;  /* 0x000000000b0472ca */ /* 0x004fe400000e0000 */
[----:B------:R-:W-:-:S04]  /*3630*/  MOV R11, R62 ;  /* 0x0000003e000b7202 */ /* 0x000fc80000000f00 */
[----:B------:R-:W-:Y:S01]  /*3640*/  PRMT R157, R12, 0x5410, R11 ;  /* 0x000054100c9d7816 */ /* 0x000fe2000000000b */
[----:B------:R-:W-:Y:S02]  /*3650*/  IMAD.MOV.U32 R11, RZ, RZ, R70 ;  /* 0x000000ffff0b7224 */ /* 0x000fe400078e0046 */
[----:B------:R-:W-:-:S04]  /*3660*/  IMAD.MOV.U32 R12, RZ, RZ, R71 ;  /* 0x000000ffff0c7224 */ /* 0x000fc800078e0047 */
[----:B------:R-:W-:Y:S01]  /*3670*/  UISETP.NE.AND UP0, UPT, UR4, 0x3, UPT ;  /* 0x000000030400788c */ /* 0x000fe2000bf05270 */
[----:B------:R-:W-:Y:S01]  /*3680*/  PRMT R200, R11, 0x5410, R12 ;  /* 0x000054100bc87816 */ /* 0x000fe2000000000c */
[----:B------:R-:W-:Y:S02]  /*3690*/  IMAD.MOV.U32 R12, RZ, RZ, R79 ;  /* 0x000000ffff0c7224 */ /* 0x000fe400078e004f */
[----:B------:R-:W-:Y:S02]  /*36a0*/  IMAD.MOV.U32 R11, RZ, RZ, R78 ;  /* 0x000000ffff0b7224 */ /* 0x000fe400078e004e */
[----:B------:R-:W-:Y:S02]  /*36b0*/  PLOP3.LUT P0, PT, PT, PT, UP0, 0x80, 0x0 ;  /* 0x000000000000781c */ /* 0x000fe40003f0f008 */
[----:B------:R-:W-:Y:S01]  /*36c0*/  PRMT R209, R12, 0x7610, R209 ;  /* 0x000076100cd17816 */ /* 0x000fe200000000d1 */
[----:B------:R-:W-:Y:S01]  /*36d0*/  IMAD.MOV.U32 R12, RZ, RZ, R65 ;  /* 0x000000ffff0c7224 */ /* 0x000fe200078e0041 */
[----:B------:R-:W-:-:S02]  /*36e0*/  PRMT R152, R11, 0x7610, R152 ;  /* 0x000076100b987816 */ /* 0x000fc40000000098 */
[----:B------:R-:W-:-:S04]  /*36f0*/  MOV R11, R64 ;  /* 0x00000040000b7202 */ /* 0x000fc80000000f00 */
[----:B------:R-:W-:Y:S01]  /*3700*/  PRMT R158, R12, 0x5410, R11 ;  /* 0x000054100c9e7816 */ /* 0x000fe2000000000b */
[----:B------:R-:W-:Y:S02]  /*3710*/  IMAD.MOV.U32 R12, RZ, RZ, R72 ;  /* 0x000000ffff0c7224 */ /* 0x000fe400078e0048 */
[----:B------:R-:W-:-:S03]  /*3720*/  IMAD.MOV.U32 R11, RZ, RZ, R77 ;  /* 0x000000ffff0b7224 */ /* 0x000fc600078e004d */
[----:B------:R-:W-:Y:S01]  /*3730*/  PRMT R209, R209, 0x5410, R12 ;  /* 0x00005410d1d17816 */ /* 0x000fe2000000000c */
[----:B------:R-:W-:Y:S01]  /*3740*/  IMAD.MOV.U32 R12, RZ, RZ, R80 ;  /* 0x000000ffff0c7224 */ /* 0x000fe200078e0050 */
[----:B------:R-:W-:Y:S01]  /*3750*/  PRMT R211, R11, 0x7610, R211 ;  /* 0x000076100bd37816 */ /* 0x000fe200000000d3 */
[----:B------:R-:W-:-:S03]  /*3760*/  IMAD.MOV.U32 R11, RZ, RZ, R35 ;  /* 0x000000ffff0b7224 */ /* 0x000fc600078e0023 */
[----:B------:R-:W-:Y:S01]  /*3770*/  PRMT R152, R152, 0x5410, R12 ;  /* 0x0000541098987816 */ /* 0x000fe2000000000c */
[----:B------:R-:W-:Y:S01]  /*3780*/  IMAD.MOV.U32 R12, RZ, RZ, R42 ;  /* 0x000000ffff0c7224 */ /* 0x000fe200078e002a */
[----:B------:R-:W-:Y:S01]  /*3790*/  PRMT R83, R14, 0x5410, R11 ;  /* 0x000054100e537816 */ /* 0x000fe2000000000b */
[----:B------:R-:W-:Y:S01]  /*37a0*/  IMAD.MOV.U32 R11, RZ, RZ, R43 ;  /* 0x000000ffff0b7224 */ /* 0x000fe200078e002b */
[----:B------:R-:W-:Y:S01]  /*37b0*/  PRMT R211, R211, 0x5410, R13 ;  /* 0x00005410d3d37816 */ /* 0x000fe2000000000d */
[----:B------:R-:W-:Y:S01]  /*37c0*/  IMAD.MOV.U32 R13, RZ, RZ, R39 ;  /* 0x000000ffff0d7224 */ /* 0x000fe200078e0027 */
[----:B------:R-:W-:Y:S02]  /*37d0*/  MOV R14, R38 ;  /* 0x00000026000e7202 */ /* 0x000fe40000000f00 */
[----:B------:R-:W-:Y:S01]  /*37e0*/  PRMT R131, R12, 0x5410, R11 ;  /* 0x000054100c837816 */ /* 0x000fe2000000000b */
[----:B------:R-:W-:Y:S01]  /*37f0*/  IMAD.MOV.U32 R11, RZ, RZ, R51 ;  /* 0x000000ffff0b7224 */ /* 0x000fe200078e0033 */
[----:B------:R-:W-:-:S02]  /*3800*/  MOV R12, R50 ;  /* 0x00000032000c7202 */ /* 0x000fc40000000f00 */
[----:B------:R-:W-:Y:S01]  /*3810*/  PRMT R121, R14, 0x5410, R13 ;  /* 0x000054100e797816 */ /* 0x000fe2000000000d */
[----:B------:R-:W-:Y:S01]  /*3820*/  IMAD.MOV.U32 R14, RZ, RZ, R46 ;  /* 0x000000ffff0e7224 */ /* 0x000fe200078e002e */
[----:B------:R-:W-:Y:S01]  /*3830*/  PRMT R148, R12, 0x5410, R11 ;  /* 0x000054100c947816 */ /* 0x000fe2000000000b */
[----:B------:R-:W-:Y:S02]  /*3840*/  IMAD.MOV.U32 R13, RZ, RZ, R47 ;  /* 0x000000ffff0d7224 */ /* 0x000fe400078e002f */
[----:B------:R-:W-:Y:S02]  /*3850*/  IMAD.MOV.U32 R12, RZ, RZ, R36 ;  /* 0x000000ffff0c7224 */ /* 0x000fe400078e0024 */
[----:B------:R-:W-:Y:S01]  /*3860*/  IMAD.MOV.U32 R11, RZ, RZ, R37 ;  /* 0x000000ffff0b7224 */ /* 0x000fe200078e0025 */
[----:B------:R-:W-:Y:S01]  /*3870*/  PRMT R146, R14, 0x5410, R13 ;  /* 0x000054100e927816 */ /* 0x000fe2000000000d */
[----:B------:R-:W-:Y:S02]  /*3880*/  IMAD.MOV.U32 R14, RZ, RZ, R54 ;  /* 0x000000ffff0e7224 */ /* 0x000fe400078e0036 */
[----:B------:R-:W-:Y:S01]  /*3890*/  IMAD.MOV.U32 R13, RZ, RZ, R55 ;  /* 0x000000ffff0d7224 */ /* 0x000fe200078e0037 */
[----:B------:R-:W-:Y:S01]  /*38a0*/  PRMT R120, R12, 0x5410, R11 ;  /* 0x000054100c787816 */ /* 0x000fe2000000000b */
[----:B------:R-:W-:-:S02]  /*38b0*/  IMAD.MOV.U32 R12, RZ, RZ, R44 ;  /* 0x000000ffff0c7224 */ /* 0x000fc400078e002c */
[----:B------:R-:W-:Y:S01]  /*38c0*/  IMAD.MOV.U32 R11, RZ, RZ, R45 ;  /* 0x000000ffff0b7224 */ /* 0x000fe200078e002d */
[----:B------:R-:W-:Y:S01]  /*38d0*/  PRMT R153, R14, 0x5410, R13 ;  /* 0x000054100e997816 */ /* 0x000fe2000000000d */
[----:B------:R-:W-:Y:S01]  /*38e0*/  IMAD.MOV.U32 R13, RZ, RZ, R41 ;  /* 0x000000ffff0d7224 */ /* 0x000fe200078e0029 */
[----:B------:R-:W-:Y:S02]  /*38f0*/  MOV R14, R40 ;  /* 0x00000028000e7202 */ /* 0x000fe40000000f00 */
[----:B------:R-:W-:Y:S01]  /*3900*/  PRMT R145, R12, 0x5410, R11 ;  /* 0x000054100c917816 */ /* 0x000fe2000000000b */
[----:B------:R-:W-:Y:S01]  /*3910*/  IMAD.MOV.U32 R11, RZ, RZ, R53 ;  /* 0x000000ffff0b7224 */ /* 0x000fe200078e0035 */
[----:B------:R-:W-:Y:S02]  /*3920*/  MOV R12, R52 ;  /* 0x00000034000c7202 */ /* 0x000fe40000000f00 */
[----:B------:R-:W-:Y:S01]  /*3930*/  PRMT R128, R14, 0x5410, R13 ;  /* 0x000054100e807816 */ /* 0x000fe2000000000d */
[----:B------:R-:W-:Y:S01]  /*3940*/  IMAD.MOV.U32 R14, RZ, RZ, R48 ;  /* 0x000000ffff0e7224 */ /* 0x000fe200078e0030 */
[----:B------:R-:W-:Y:S01]  /*3950*/  PRMT R151, R12, 0x5410, R11 ;  /* 0x000054100c977816 */ /* 0x000fe2000000000b */
[----:B------:R-:W-:-:S02]  /*3960*/  IMAD.MOV.U32 R13, RZ, RZ, R49 ;  /* 0x000000ffff0d7224 */ /* 0x000fc400078e0031 */
[----:B------:R-:W-:Y:S02]  /*3970*/  IMAD.MOV.U32 R12, RZ, RZ, R56 ;  /* 0x000000ffff0c7224 */ /* 0x000fe400078e0038 */
[----:B------:R-:W-:Y:S01]  /*3980*/  IMAD.MOV.U32 R11, RZ, RZ, R57 ;  /* 0x000000ffff0b7224 */ /* 0x000fe200078e0039 */
[----:B------:R-:W-:-:S04]  /*3990*/  PRMT R147, R14, 0x5410, R13 ;  /* 0x000054100e937816 */ /* 0x000fc8000000000d */
[----:B------:R-:W-:Y:S01]  /*39a0*/  PRMT R154, R12, 0x5410, R11 ;  /* 0x000054100c9a7816 */ /* 0x000fe2000000000b */
[----:B------:R-:W-:Y:S06]  /*39b0*/  @!P0 BRA `(.L_x_1590) ;  /* 0x0000000000048947 */ /* 0x000fec0003800000 */
[----:B------:R-:W-:Y:S01]  /*39c0*/  BPT.TRAP 0x1 ;  /* 0x000000040000795c */ /* 0x000fe20000300000 */
.L_x_1590:
[----:B------:R-:W-:Y:S01]  /*39d0*/  IMAD R86, R19, 0x8, R18 ;  /* 0x0000000813567824 */ /* 0x000fe200078e0212 */
[----:B------:R-:W-:Y:S01]  /*39e0*/  SHF.L.U32 R87, R175, 0x1f, RZ ;  /* 0x0000001faf577819 */ /* 0x000fe200000006ff */
[----:B------:R-:W-:Y:S03]  /*39f0*/  BSSY B1, `(.L_x_1591) ;  /* 0x0000003000017945 */ /* 0x000fe60003800000 */
[----:B------:R-:W0:Y:S02]  /*3a00*/  SYNCS.PHASECHK.TRANS64.TRYWAIT P6, [R86+URZ+0x2a890], R87 ;  /* 0x02a89057560075a7 */ /* 0x000e2400080c017f */
[----:B0-----:R-:W-:Y:S05]  /*3a10*/  @!P6 BRA `(.L_x_1592) ;  /* 0x00000240008ce947 */ /* 0x001fea0003800000 */
.L_x_2005:
[----:B------:R-:W-:Y:S05]  /*3a20*/  BSYNC B1 ;  /* 0x0000000000017941 */ /* 0x000fea0003800000 */
.L_x_1591:
[----:B------:R-:W-:-:S03]  /*3a30*/  UMOV UR4, 0xffffffff ;  /* 0xffffffff00047882 */ /* 0x000fc60000000000 */
[----:B------:R-:W-:Y:S05]  /*3a40*/  BRA.DIV UR4, `(.L_x_1593) ;  /* 0x0000024204947947 */ /* 0x000fea000b800000 */
[----:B------:R1:W2:Y:S04]  /*3a50*/  SHFL.IDX PT, R82, R115, RZ, 0x1c1f ;  /* 0x001c1fff73527589 */ /* 0x0002a800000e0000 */
[----:B------:R1:W3:Y:S02]  /*3a60*/  SHFL.IDX PT, R11, R116, RZ, 0x1c1f ;  /* 0x001c1fff740b7589 */ /* 0x0002e400000e0000 */
.L_x_2009:
        /* <DEDUP_REMOVED lines=9> */
[----:B------:R-:W-:Y:S01]  /*3b00*/  SHF.R.U64 R150, R80, 0x10, R81 ;  /* 0x0000001050967819 */ /* 0x000fe20000001251 */
[----:B0-----:R-:W-:Y:S01]  /*3b10*/  IMAD.MOV.U32 R80, RZ, RZ, R13 ;  /* 0x000000ffff507224 */ /* 0x001fe200078e000d */
[----:B------:R-:W-:-:S03]  /*3b20*/  SHF.R.U64 R78, R78, 0x10, R79 ;  /* 0x000000104e4e7819 */ /* 0x000fc6000000124f */
[----:B------:R-:W-:Y:S02]  /*3b30*/  HADD2.F32 R150, -RZ, R150.H0_H0 ;  /* 0x20000096ff967230 */ /* 0x000fe40000004100 */
[--C-:B------:R-:W-:Y:S02]  /*3b40*/  HADD2.F32 R13, -RZ, R80.reuse.H1_H1 ;  /* 0x30000050ff0d7230 */ /* 0x100fe40000004100 */
[----:B------:R-:W-:Y:S02]  /*3b50*/  HADD2.F32 R80, -RZ, R80.H0_H0 ;  /* 0x20000050ff507230 */ /* 0x000fe40000004100 */
[----:B------:R-:W-:Y:S02]  /*3b60*/  HADD2.F32 R78, -RZ, R78.H0_H0 ;  /* 0x2000004eff4e7230 */ /* 0x000fe40000004100 */
        /* <DEDUP_REMOVED lines=16> */
[----:B------:R-:W-:Y:S02]  /*3c70*/  HADD2.F32 R80, -RZ, R152.H1_H1 ;  /* 0x30000098ff507230 */ /* 0x000fe40000004100 */
[----:B------:R-:W-:Y:S01]  /*3c80*/  FFMA.FTZ R13, R13, R78, R15 ;  /* 0x0000004e0d0d7223 */ /* 0x000fe2000001000f */
[----:B------:R-:W-:Y:S02]  /*3c90*/  IMAD.MOV.U32 R78, RZ, RZ, R14 ;  /* 0x000000ffff4e7224 */ /* 0x000fe400078e000e */
[----:B------:R-:W-:-:S02]  /*3ca0*/  HADD2.F32 R14, -RZ, R79.H1_H1 ;  /* 0x3000004fff0e7230 */ /* 0x000fc40000004100 */
[----:B------:R-:W-:Y:S02]  /*3cb0*/  HADD2.F32 R15, -RZ, R79.H0_H0 ;  /* 0x2000004fff0f7230 */ /* 0x000fe40000004100 */
[----:B------:R-:W-:Y:S02]  /*3cc0*/  HADD2.F32 R79, -RZ, R152.H0_H0 ;  /* 0x20000098ff4f7230 */ /* 0x000fe40000004100 */
[-C--:B------:R-:W-:Y:S01]  /*3cd0*/  FMUL.FTZ R81, R14, R80.reuse ;  /* 0x000000500e517220 */ /* 0x080fe20000410000 */
[----:B------:R-:W-:Y:S02]  /*3ce0*/  HADD2.F32 R152, -RZ, R211.H1_H1 ;  /* 0x300000d3ff987230 */ /* 0x000fe40000004100 */
[C---:B------:R-:W-:Y:S01]  /*3cf0*/  FMUL.FTZ R80, R15.reuse, R80 ;  /* 0x000000500f507220 */ /* 0x040fe20000410000 */
[----:B------:R-:W-:-:S03]  /*3d00*/  FFMA.FTZ R15, R15, R79, -R81 ;  /* 0x0000004f0f0f7223 */ /* 0x000fc60000010851 */
[----:B------:R-:W-:Y:S01]  /*3d10*/  FFMA.FTZ R14, R14, R79, R80 ;  /* 0x0000004f0e0e7223 */ /* 0x000fe20000010050 */
[--C-:B------:R-:W-:Y:S02]  /*3d20*/  HADD2.F32 R80, -RZ, R78.reuse.H0_H0 ;  /* 0x2000004eff507230 */ /* 0x100fe40000004100 */
[----:B------:R-:W-:Y:S02]  /*3d30*/  HADD2.F32 R78, -RZ, R78.H1_H1 ;  /* 0x3000004eff4e7230 */ /* 0x000fe40000004100 */
[----:B------:R-:W-:Y:S01]  /*3d40*/  HADD2.F32 R79, -RZ, R209.H0_H0 ;  /* 0x200000d1ff4f7230 */ /* 0x000fe20000004100 */
[----:B------:R-:W-:Y:S02]  /*3d50*/  F2FP.F16.F32.PACK_AB R14, R14, R15 ;  /* 0x0000000f0e0e723e */ /* 0x000fe400000000ff */
        /* <DEDUP_REMOVED lines=10> */
.L_x_1599:
[----:B------:R-:W-:Y:S05]  /*3e00*/  BSYNC B3 ;  /* 0x0000000000037941 */ /* 0x000fea0003800000 */
.L_x_1598:
[----:B---3--:R-:W-:-:S04]  /*3e10*/  LEA R78, P4, R16, R11, 0x1 ;  /* 0x0000000b104e7211 */ /* 0x008fc800078808ff */
[----:B--2---:R-:W-:-:S05]  /*3e20*/  LEA.HI.X R79, R16, R82, R17, 0x1, P4 ;  /* 0x00000052104f7211 */ /* 0x004fca00020f0c11 */
[----:B0-----:R4:W-:Y:S04]  /*3e30*/  ST.E.128 desc[UR60][R78.64], R12 ;  /* 0x0000000c4e007985 */ /* 0x0019e8000c101d3c */
.L_x_1597:
[----:B------:R-:W-:Y:S05]  /*3e40*/  BSYNC B2 ;  /* 0x0000000000027941 */ /* 0x000fea0003800000 */
.L_x_1596:
        /* <DEDUP_REMOVED lines=8> */
[----:B0-----:R-:W-:Y:S01]  /*3ed0*/  IMAD.MOV.U32 R76, RZ, RZ, R13 ;  /* 0x000000ffff4c7224 */ /* 0x001fe200078e000d */
[----:B------:R-:W-:Y:S01]  /*3ee0*/  SHF.R.U64 R74, R74, 0x10, R75 ;  /* 0x000000104a4a7819 */ /* 0x000fe2000000124b */
[----:B------:R-:W-:Y:S02]  /*3ef0*/  HADD2.F32 R80, -RZ, R211.H0_H0 ;  /* 0x200000d3ff507230 */ /* 0x000fe40000004100 */
        /* <DEDUP_REMOVED lines=9> */
[----:B------:R-:W-:Y:S01]  /*3f90*/  SHF.R.U32.HI R74, RZ, 0x10, R75 ;  /* 0x00000010ff4a7819 */ /* 0x000fe2000001164b */
[----:B------:R-:W-:Y:S02]  /*3fa0*/  IMAD.MOV.U32 R75, RZ, RZ, R12 ;  /* 0x000000ffff4b7224 */ /* 0x000fe400078e000c */
        /* <DEDUP_REMOVED lines=30> */
[----:B------:R-:W-:Y:S01]  /*4190*/  F2FP.F16.F32.PACK_AB R77, R80, R77 ;  /* 0x0000004d504d723e */ /* 0x000fe200000000ff */
[----:B------:R-:W-:-:S04]  /*41a0*/  IMAD.MOV.U32 R15, RZ, RZ, R74 ;  /* 0x000000ffff0f7224 */ /* 0x000fc800078e004a */
[----:B------:R-:W-:-:S07]  /*41b0*/  IMAD.MOV.U32 R14, RZ, RZ, R77 ;  /* 0x000000ffff0e7224 */ /* 0x000fce00078e004d */
.L_x_1603:
[----:B------:R-:W-:Y:S05]  /*41c0*/  BSYNC B3 ;  /* 0x0000000000037941 */ /* 0x000fea0003800000 */
.L_x_1602:
[----:B------:R-:W-:Y:S02]  /*41d0*/  IMAD.SHL.U32 R76, R170, 0x8, RZ ;  /* 0x00000008aa4c7824 */ /* 0x000fe400078e00ff */
[----:B---3--:R-:W-:Y:S02]  /*41e0*/  IMAD.MOV.U32 R74, RZ, RZ, R11 ;  /* 0x000000ffff4a7224 */ /* 0x008fe400078e000b */
[----:B--2---:R-:W-:Y:S02]  /*41f0*/  IMAD.MOV.U32 R75, RZ, RZ, R82 ;  /* 0x000000ffff4b7224 */ /* 0x004fe400078e0052 */
[----:B------:R-:W-:-:S05]  /*4200*/  IMAD.WIDE R74, R76, 0x2, R74 ;  /* 0x000000024c4a7825 */ /* 0x000fca00078e024a */
[----:B0-----:R0:W-:Y:S02]  /*4210*/  ST.E.128 desc[UR60][R74.64], R12 ;  /* 0x0000000c4a007985 */ /* 0x0011e4000c101d3c */
.L_x_1601:
[----:B------:R-:W-:Y:S05]  /*4220*/  BSYNC B2 ;  /* 0x0000000000027941 */ /* 0x000fea0003800000 */
.L_x_1600:
[----:B------:R-:W-:Y:S01]  /*4230*/  ISETP.NE.AND P4, PT, R25, RZ, PT ;  /* 0x000000ff1900720c */ /* 0x000fe20003f85270 */
[----:B------:R-:W-:-:S12]  /*4240*/  BSSY B2, `(.L_x_1604) ;  /* 0x000003a000027945 */ /* 0x000fd80003800000 */
[----:B------:R-:W-:Y:S05]  /*4250*/  @!P4 BRA `(.L_x_1605) ;  /* 0x0000000000e0c947 */ /* 0x000fea0003800000 */
[----:B0---4-:R0:W4:Y:S01]  /*4260*/  LDS.128 R12, [R33+0x3000] ;  /* 0x00300000210c7984 */ /* 0x0111220000000c00 */
[----:B------:R-:W-:Y:S01]  /*4270*/  ISETP.GE.AND P4, PT, R177, R124, PT ;  /* 0x0000007cb100720c */ /* 0x000fe20003f86270 */
[----:B---3--:R-:W-:Y:S01]  /*4280*/  IMAD.MOV.U32 R74, RZ, RZ, R11 ;  /* 0x000000ffff4a7224 */ /* 0x008fe200078e000b */
[----:B------:R-:W-:Y:S01]  /*4290*/  SHF.L.U32 R76, R171, 0x3, RZ ;  /* 0x00000003ab4c7819 */ /* 0x000fe200000006ff */
[----:B--2---:R-:W-:Y:S01]  /*42a0*/  IMAD.MOV.U32 R75, RZ, RZ, R82 ;  /* 0x000000ffff4b7224 */ /* 0x004fe200078e0052 */
[----:B------:R-:W-:Y:S03]  /*42b0*/  BSSY B3, `(.L_x_1606) ;  /* 0x0000031000037945 */ /* 0x000fe60003800000 */
[----:B------:R-:W-:-:S06]  /*42c0*/  IMAD.WIDE R74, R76, 0x2, R74 ;  /* 0x000000024c4a7825 */ /* 0x000fcc00078e024a */
        /* <DEDUP_REMOVED lines=9> */
[CC--:B------:R-:W-:Y:S01]  /*4360*/  FMUL.FTZ R77, R13.reuse, R72.reuse ;  /* 0x000000480d4d7220 */ /* 0x0c0fe20000410000 */
[----:B------:R-:W-:Y:S02]  /*4370*/  HADD2.F32 R78, -RZ, R200.H0_H0 ;  /* 0x200000c8ff4e7230 */ /* 0x000fe40000004100 */
[C---:B------:R-:W-:Y:S01]  /*4380*/  FMUL.FTZ R72, R76.reuse, R72 ;  /* 0x000000484c487220 */ /* 0x040fe20000410000 */
[----:B------:R-:W-:Y:S02]  /*4390*/  HADD2.F32 R80, -RZ, R210.H0_H0 ;  /* 0x200000d2ff507230 */ /* 0x000fe40000004100 */
[-C--:B------:R-:W-:Y:S01]  /*43a0*/  FFMA.FTZ R76, R76, R70.reuse, -R77 ;  /* 0x000000464c4c7223 */ /* 0x080fe2000001084d */
[----:B------:R-:W-:Y:S01]  /*43b0*/  FFMA.FTZ R72, R13, R70, R72 ;  /* 0x000000460d487223 */ /* 0x000fe20000010048 */
[----:B------:R-:W-:Y:S01]  /*43c0*/  SHF.R.U32.HI R13, RZ, 0x10, R73 ;  /* 0x00000010ff0d7819 */ /* 0x000fe20000011649 */
[----:B------:R-:W-:Y:S01]  /*43d0*/  IMAD.MOV.U32 R70, RZ, RZ, R15 ;  /* 0x000000ffff467224 */ /* 0x000fe200078e000f */
[----:B------:R-:W-:-:S02]  /*43e0*/  SHF.R.U32.HI R73, RZ, 0x10, R71 ;  /* 0x00000010ff497819 */ /* 0x000fc40000011647 */
[----:B------:R-:W-:Y:S01]  /*43f0*/  F2FP.F16.F32.PACK_AB R72, R72, R76 ;  /* 0x0000004c4848723e */ /* 0x000fe200000000ff */
[----:B------:R-:W-:Y:S02]  /*4400*/  HADD2.F32 R15, -RZ, R13.H0_H0 ;  /* 0x2000000dff0f7230 */ /* 0x000fe40000004100 */
[--C-:B------:R-:W-:Y:S02]  /*4410*/  HADD2.F32 R13, -RZ, R70.reuse.H1_H1 ;  /* 0x30000046ff0d7230 */ /* 0x100fe40000004100 */
[----:B------:R-:W-:Y:S02]  /*4420*/  HADD2.F32 R71, -RZ, R70.H0_H0 ;  /* 0x20000046ff477230 */ /* 0x000fe40000004100 */
[----:B------:R-:W-:Y:S02]  /*4430*/  HADD2.F32 R70, -RZ, R73.H0_H0 ;  /* 0x20000049ff467230 */ /* 0x000fe40000004100 */
[----:B------:R-:W-:Y:S01]  /*4440*/  FMUL.FTZ R77, R13, R15 ;  /* 0x0000000f0d4d7220 */ /* 0x000fe20000410000 */
[----:B------:R-:W-:-:S02]  /*4450*/  IMAD.MOV.U32 R73, RZ, RZ, R14 ;  /* 0x000000ffff497224 */ /* 0x000fc400078e000e */
[C---:B------:R-:W-:Y:S01]  /*4460*/  FMUL.FTZ R14, R71.reuse, R15 ;  /* 0x0000000f470e7220 */ /* 0x040fe20000410000 */
[-C--:B------:R-:W-:Y:S01]  /*4470*/  FFMA.FTZ R15, R71, R70.reuse, -R77 ;  /* 0x00000046470f7223 */ /* 0x080fe2000001084d */
[--C-:B------:R-:W-:Y:S02]  /*4480*/  HADD2.F32 R77, -RZ, R12.reuse.H1_H1 ;  /* 0x3000000cff4d7230 */ /* 0x100fe40000004100 */
[----:B------:R-:W-:Y:S01]  /*4490*/  FFMA.FTZ R13, R13, R70, R14 ;  /* 0x000000460d0d7223 */ /* 0x000fe2000001000e */
[----:B------:R-:W-:Y:S02]  /*44a0*/  HADD2.F32 R14, -RZ, R12.H0_H0 ;  /* 0x2000000cff0e7230 */ /* 0x000fe40000004100 */
[--C-:B------:R-:W-:Y:S02]  /*44b0*/  HADD2.F32 R70, -RZ, R73.reuse.H1_H1 ;  /* 0x30000049ff467230 */ /* 0x100fe40000004100 */
[----:B------:R-:W-:Y:S01]  /*44c0*/  FMUL.FTZ R12, R77, R79 ;  /* 0x0000004f4d0c7220 */ /* 0x000fe20000410000 */
[----:B------:R-:W-:-:S02]  /*44d0*/  HADD2.F32 R73, -RZ, R73.H0_H0 ;  /* 0x20000049ff497230 */ /* 0x000fc40000004100 */
[C---:B------:R-:W-:Y:S01]  /*44e0*/  FMUL.FTZ R79, R14.reuse, R79 ;  /* 0x0000004f0e4f7220 */ /* 0x040fe20000410000 */
[----:B------:R-:W-:Y:S02]  /*44f0*/  HADD2.F32 R71, -RZ, R200.H1_H1 ;  /* 0x300000c8ff477230 */ /* 0x000fe40000004100 */
[----:B------:R-:W-:Y:S01]  /*4500*/  FFMA.FTZ R14, R14, R78, -R12 ;  /* 0x0000004e0e0e7223 */ /* 0x000fe2000001080c */
[CC--:B------:R-:W-:Y:S01]  /*4510*/  FMUL.FTZ R12, R70.reuse, R80.reuse ;  /* 0x00000050460c7220 */ /* 0x0c0fe20000410000 */
[----:B------:R-:W-:Y:S01]  /*4520*/  FMUL.FTZ R80, R73, R80 ;  /* 0x0000005049507220 */ /* 0x000fe20000410000 */
[----:B------:R-:W-:Y:S01]  /*4530*/  FFMA.FTZ R79, R77, R78, R79 ;  /* 0x0000004e4d4f7223 */ /* 0x000fe2000001004f */
[----:B------:R-:W-:Y:S01]  /*4540*/  F2FP.F16.F32.PACK_AB R15, R13, R15 ;  /* 0x0000000f0d0f723e */ /* 0x000fe200000000ff */
[-C--:B------:R-:W-:Y:S01]  /*4550*/  FFMA.FTZ R12, R73, R71.reuse, -R12 ;  /* 0x00000047490c7223 */ /* 0x080fe2000001080c */
[----:B------:R-:W-:Y:S01]  /*4560*/  FFMA.FTZ R80, R70, R71, R80 ;  /* 0x0000004746507223 */ /* 0x000fe20000010050 */
[----:B------:R-:W-:Y:S01]  /*4570*/  IMAD.MOV.U32 R13, RZ, RZ, R72 ;  /* 0x000000ffff0d7224 */ /* 0x000fe200078e0048 */
[----:B------:R-:W-:-:S03]  /*4580*/  F2FP.F16.F32.PACK_AB R14, R79, R14 ;  /* 0x0000000e4f0e723e */ /* 0x000fc600000000ff */
[----:B------:R-:W-:Y:S02]  /*4590*/  F2FP.F16.F32.PACK_AB R80, R80, R12 ;  /* 0x0000000c5050723e */ /* 0x000fe400000000ff */
[----:B------:R-:W-:-:S03]  /*45a0*/  MOV R12, R14 ;  /* 0x0000000e000c7202 */ /* 0x000fc60000000f00 */
[----:B------:R-:W-:-:S07]  /*45b0*/  IMAD.MOV.U32 R14, RZ, RZ, R80 ;  /* 0x000000ffff0e7224 */ /* 0x000fce00078e0050 */
.L_x_1607:
[----:B------:R-:W-:Y:S05]  /*45c0*/  BSYNC B3 ;  /* 0x0000000000037941 */ /* 0x000fea0003800000 */
.L_x_1606:
[----:B----4-:R0:W-:Y:S02]  /*45d0*/  ST.E.128 desc[UR60][R74.64], R12 ;  /* 0x0000000c4a007985 */ /* 0x0101e4000c101d3c */
.L_x_1605:
[----:B------:R-:W-:Y:S05]  /*45e0*/  BSYNC B2 ;  /* 0x0000000000027941 */ /* 0x000fea0003800000 */
.L_x_1604:
        /* <DEDUP_REMOVED lines=10> */
[----:B----4-:R-:W-:Y:S01]  /*4690*/  HADD2.F32 R73, -RZ, R15.H0_H0 ;  /* 0x2000000fff497230 */ /* 0x010fe20000004100 */
[----:B------:R-:W-:Y:S02]  /*46a0*/  SHF.R.U64 R68, R68, 0x10, R69 ;  /* 0x0000001044447819 */ /* 0x000fe40000001245 */
[----:B------:R-:W-:Y:S01]  /*46b0*/  SHF.R.U32.HI R66, RZ, 0x10, R67 ;  /* 0x00000010ff427819 */ /* 0x000fe20000011643 */
[----:B------:R-:W-:Y:S01]  /*46c0*/  IMAD.MOV.U32 R67, RZ, RZ, R13 ;  /* 0x000000ffff437224 */ /* 0x000fe200078e000d */
[----:B------:R-:W-:Y:S01]  /*46d0*/  SHF.R.U32.HI R69, RZ, 0x10, R69 ;  /* 0x00000010ff457819 */ /* 0x000fe20000011645 */
[----:B------:R-:W-:Y:S02]  /*46e0*/  IMAD.MOV.U32 R13, RZ, RZ, R14 ;  /* 0x000000ffff0d7224 */ /* 0x000fe400078e000e */
[----:B------:R-:W-:Y:S02]  /*46f0*/  HADD2.F32 R75, -RZ, R68.H0_H0 ;  /* 0x20000044ff4b7230 */ /* 0x000fe40000004100 */
[----:B------:R-:W-:-:S02]  /*4700*/  HADD2.F32 R14, -RZ, R69.H0_H0 ;  /* 0x20000045ff0e7230 */ /* 0x000fc40000004100 */
[--C-:B------:R-:W-:Y:S02]  /*4710*/  HADD2.F32 R69, -RZ, R67.reuse.H1_H1 ;  /* 0x30000043ff457230 */ /* 0x100fe40000004100 */
[----:B------:R-:W-:Y:S02]  /*4720*/  HADD2.F32 R74, -RZ, R67.H0_H0 ;  /* 0x20000043ff4a7230 */ /* 0x000fe40000004100 */
[----:B------:R-:W-:Y:S02]  /*4730*/  HADD2.F32 R68, -RZ, R15.H1_H1 ;  /* 0x3000000fff447230 */ /* 0x000fe40000004100 */
[-C--:B------:R-:W-:Y:S01]  /*4740*/  FMUL.FTZ R15, R69, R75.reuse ;  /* 0x0000004b450f7220 */ /* 0x080fe20000410000 */
[----:B------:R-:W-:Y:S02]  /*4750*/  HADD2.F32 R72, -RZ, R72.H0_H0 ;  /* 0x20000048ff487230 */ /* 0x000fe40000004100 */
[----:B------:R-:W-:Y:S01]  /*4760*/  FMUL.FTZ R76, R74, R75 ;  /* 0x0000004b4a4c7220 */ /* 0x000fe20000410000 */
[----:B------:R-:W-:-:S02]  /*4770*/  HADD2.F32 R67, -RZ, R66.H0_H0 ;  /* 0x20000042ff437230 */ /* 0x000fc40000004100 */
[-C--:B------:R-:W-:Y:S01]  /*4780*/  FMUL.FTZ R66, R68, R14.reuse ;  /* 0x0000000e44427220 */ /* 0x080fe20000410000 */
[----:B------:R-:W-:Y:S01]  /*4790*/  FMUL.FTZ R75, R73, R14 ;  /* 0x0000000e494b7220 */ /* 0x000fe20000410000 */
[-C--:B------:R-:W-:Y:S01]  /*47a0*/  FFMA.FTZ R14, R74, R72.reuse, -R15 ;  /* 0x000000484a0e7223 */ /* 0x080fe2000001080f */
[----:B------:R-:W-:Y:S01]  /*47b0*/  FFMA.FTZ R15, R69, R72, R76 ;  /* 0x00000048450f7223 */ /* 0x000fe2000001004c */
[-C--:B------:R-:W-:Y:S01]  /*47c0*/  FFMA.FTZ R66, R73, R67.reuse, -R66 ;  /* 0x0000004349427223 */ /* 0x080fe20000010842 */
[----:B------:R-:W-:Y:S01]  /*47d0*/  FFMA.FTZ R68, R68, R67, R75 ;  /* 0x0000004344447223 */ /* 0x000fe2000001004b */
[----:B------:R-:W-:Y:S02]  /*47e0*/  HADD2.F32 R69, -RZ, R189.H0_H0 ;  /* 0x200000bdff457230 */ /* 0x000fe40000004100 */
[--C-:B------:R-:W-:Y:S01]  /*47f0*/  HADD2.F32 R73, -RZ, R12.reuse.H1_H1 ;  /* 0x3000000cff497230 */ /* 0x100fe20000004100 */
[----:B------:R-:W-:Y:S01]  /*4800*/  F2FP.F16.F32.PACK_AB R14, R15, R14 ;  /* 0x0000000e0f0e723e */ /* 0x000fe200000000ff */
[----:B------:R-:W-:Y:S01]  /*4810*/  HADD2.F32 R74, -RZ, R12.H0_H0 ;  /* 0x2000000cff4a7230 */ /* 0x000fe20000004100 */
[----:B------:R-:W-:Y:S01]  /*4820*/  F2FP.F16.F32.PACK_AB R66, R68, R66 ;  /* 0x000000424442723e */ /* 0x000fe200000000ff */
[----:B------:R-:W-:-:S02]  /*4830*/  HADD2.F32 R67, -RZ, R159.H1_H1 ;  /* 0x3000009fff437230 */ /* 0x000fc40000004100 */
[--C-:B------:R-:W-:Y:S02]  /*4840*/  HADD2.F32 R12, -RZ, R13.reuse.H1_H1 ;  /* 0x3000000dff0c7230 */ /* 0x100fe40000004100 */
[-C--:B------:R-:W-:Y:S01]  /*4850*/  FMUL.FTZ R77, R74, R69.reuse ;  /* 0x000000454a4d7220 */ /* 0x080fe20000410000 */
[----:B------:R-:W-:Y:S02]  /*4860*/  HADD2.F32 R76, -RZ, R13.H0_H0 ;  /* 0x2000000dff4c7230 */ /* 0x000fe40000004100 */
[----:B------:R-:W-:Y:S01]  /*4870*/  FMUL.FTZ R13, R73, R69 ;  /* 0x00000045490d7220 */ /* 0x000fe20000410000 */
[----:B------:R-:W-:Y:S02]  /*4880*/  HADD2.F32 R72, -RZ, R189.H1_H1 ;  /* 0x300000bdff487230 */ /* 0x000fe40000004100 */
[-C--:B------:R-:W-:Y:S01]  /*4890*/  FMUL.FTZ R69, R12, R67.reuse ;  /* 0x000000430c457220 */ /* 0x080fe20000410000 */
[----:B------:R-:W-:Y:S02]  /*48a0*/  HADD2.F32 R75, -RZ, R159.H0_H0 ;  /* 0x2000009fff4b7230 */ /* 0x000fe40000004100 */
[----:B------:R-:W-:Y:S01]  /*48b0*/  FMUL.FTZ R67, R76, R67 ;  /* 0x000000434c437220 */ /* 0x000fe20000410000 */
[----:B------:R-:W-:-:S02]  /*48c0*/  IMAD.MOV.U32 R15, RZ, RZ, R66 ;  /* 0x000000ffff0f7224 */ /* 0x000fc400078e0042 */
[-C--:B------:R-:W-:Y:S01]  /*48d0*/  FFMA.FTZ R13, R74, R72.reuse, -R13 ;  /* 0x000000484a0d7223 */ /* 0x080fe2000001080d */
[----:B------:R-:W-:Y:S01]  /*48e0*/  FFMA.FTZ R77, R73, R72, R77 ;  /* 0x00000048494d7223 */ /* 0x000fe2000001004d */
[-C--:B------:R-:W-:Y:S01]  /*48f0*/  FFMA.FTZ R69, R76, R75.reuse, -R69 ;  /* 0x0000004b4c457223 */ /* 0x080fe20000010845 */
[----:B------:R-:W-:-:S03]  /*4900*/  FFMA.FTZ R67, R12, R75, R67 ;  /* 0x0000004b0c437223 */ /* 0x000fc60000010043 */
[----:B------:R-:W-:Y:S02]  /*4910*/  F2FP.F16.F32.PACK_AB R13, R77, R13 ;  /* 0x0000000d4d0d723e */ /* 0x000fe400000000ff */
[----:B------:R-:W-:-:S03]  /*4920*/  F2FP.F16.F32.PACK_AB R67, R67, R69 ;  /* 0x000000454343723e */ /* 0x000fc600000000ff */
[----:B------:R-:W-:Y:S01]  /*4930*/  IMAD.MOV.U32 R12, RZ, RZ, R13 ;  /* 0x000000ffff0c7224 */ /* 0x000fe200078e000d */
[----:B------:R-:W-:Y:S01]  /*4940*/  MOV R13, R14 ;  /* 0x0000000e000d7202 */ /* 0x000fe20000000f00 */
[----:B------:R-:W-:-:S07]  /*4950*/  IMAD.MOV.U32 R14, RZ, RZ, R67 ;  /* 0x000000ffff0e7224 */ /* 0x000fce00078e0043 */
.L_x_1611:
[----:B------:R-:W-:Y:S05]  /*4960*/  BSYNC B3 ;  /* 0x0000000000037941 */ /* 0x000fea0003800000 */
.L_x_1610:
[----:B----4-:R0:W-:Y:S02]  /*4970*/  ST.E.128 desc[UR60][R70.64], R12 ;  /* 0x0000000c46007985 */ /* 0x0101e4000c101d3c */
.L_x_1609:
[----:B------:R-:W-:Y:S05]  /*4980*/  BSYNC B2 ;  /* 0x0000000000027941 */ /* 0x000fea0003800000 */
.L_x_1608:
        /* <DEDUP_REMOVED lines=26> */
[----:B------:R-:W-:Y:S02]  /*4b30*/  HADD2.F32 R62, -RZ, R12.H1_H1 ;  /* 0x3000000cff3e7230 */ /* 0x000fe40000004100 */
[C---:B------:R-:W-:Y:S01]  /*4b40*/  FMUL.FTZ R65, R15.reuse, R65 ;  /* 0x000000410f417220 */ /* 0x040fe20000410000 */
[----:B------:R-:W-:Y:S01]  /*4b50*/  FFMA.FTZ R64, R15, R70, -R64 ;  /* 0x000000460f407223 */ /* 0x000fe20000010840 */
[----:B------:R-:W-:-:S02]  /*4b60*/  HADD2.F32 R15, -RZ, R158.H1_H1 ;  /* 0x3000009eff0f7230 */ /* 0x000fc40000004100 */
[----:B------:R-:W-:Y:S02]  /*4b70*/  HADD2.F32 R12, -RZ, R12.H0_H0 ;  /* 0x2000000cff0c7230 */ /* 0x000fe40000004100 */
[----:B------:R-:W-:Y:S01]  /*4b80*/  FFMA.FTZ R65, R69, R70, R65 ;  /* 0x0000004645417223 */ /* 0x000fe20000010041 */
[----:B------:R-:W-:Y:S02]  /*4b90*/  HADD2.F32 R158, -RZ, R158.H0_H0 ;  /* 0x2000009eff9e7230 */ /* 0x000fe40000004100 */
[-C--:B------:R-:W-:Y:S01]  /*4ba0*/  FMUL.FTZ R69, R62, R15.reuse ;  /* 0x0000000f3e457220 */ /* 0x080fe20000410000 */
[--C-:B------:R-:W-:Y:S02]  /*4bb0*/  HADD2.F32 R68, -RZ, R14.reuse.H1_H1 ;  /* 0x3000000eff447230 */ /* 0x100fe40000004100 */
[----:B------:R-:W-:Y:S01]  /*4bc0*/  FMUL.FTZ R70, R12, R15 ;  /* 0x0000000f0c467220 */ /* 0x000fe20000410000 */
[----:B------:R-:W-:Y:S01]  /*4bd0*/  HADD2.F32 R14, -RZ, R14.H0_H0 ;  /* 0x2000000eff0e7230 */ /* 0x000fe20000004100 */
[----:B------:R-:W-:Y:S01]  /*4be0*/  F2FP.F16.F32.PACK_AB R64, R65, R64 ;  /* 0x000000404140723e */ /* 0x000fe200000000ff */
[----:B------:R-:W-:-:S02]  /*4bf0*/  HADD2.F32 R13, -RZ, R157.H1_H1 ;  /* 0x3000009dff0d7230 */ /* 0x000fc40000004100 */
[-C--:B------:R-:W-:Y:S01]  /*4c00*/  FMUL.FTZ R15, R68, R158.reuse ;  /* 0x0000009e440f7220 */ /* 0x080fe20000410000 */
[----:B------:R-:W-:Y:S02]  /*4c10*/  HADD2.F32 R157, -RZ, R157.H0_H0 ;  /* 0x2000009dff9d7230 */ /* 0x000fe40000004100 */
[----:B------:R-:W-:Y:S01]  /*4c20*/  FMUL.FTZ R158, R14, R158 ;  /* 0x0000009e0e9e7220 */ /* 0x000fe20000410000 */
[-C--:B------:R-:W-:Y:S01]  /*4c30*/  FFMA.FTZ R69, R12, R13.reuse, -R69 ;  /* 0x0000000d0c457223 */ /* 0x080fe20000010845 */
[----:B------:R-:W-:Y:S01]  /*4c40*/  FFMA.FTZ R70, R62, R13, R70 ;  /* 0x0000000d3e467223 */ /* 0x000fe20000010046 */
[-C--:B------:R-:W-:Y:S01]  /*4c50*/  FFMA.FTZ R15, R14, R157.reuse, -R15 ;  /* 0x0000009d0e0f7223 */ /* 0x080fe2000001080f */
[----:B------:R-:W-:Y:S01]  /*4c60*/  FFMA.FTZ R158, R68, R157, R158 ;  /* 0x0000009d449e7223 */ /* 0x000fe2000001009e */
[----:B------:R-:W-:Y:S02]  /*4c70*/  F2FP.F16.F32.PACK_AB R13, R71, R63 ;  /* 0x0000003f470d723e */ /* 0x000fe400000000ff */
[----:B------:R-:W-:-:S02]  /*4c80*/  F2FP.F16.F32.PACK_AB R12, R70, R69 ;  /* 0x00000045460c723e */ /* 0x000fc400000000ff */
[----:B------:R-:W-:Y:S01]  /*4c90*/  F2FP.F16.F32.PACK_AB R14, R158, R15 ;  /* 0x0000000f9e0e723e */ /* 0x000fe200000000ff */
[----:B------:R-:W-:-:S07]  /*4ca0*/  IMAD.MOV.U32 R15, RZ, RZ, R64 ;  /* 0x000000ffff0f7224 */ /* 0x000fce00078e0040 */
.L_x_1615:
[----:B------:R-:W-:Y:S05]  /*4cb0*/  BSYNC B3 ;  /* 0x0000000000037941 */ /* 0x000fea0003800000 */
.L_x_1614:
[----:B----4-:R0:W-:Y:S02]  /*4cc0*/  ST.E.128 desc[UR60][R66.64], R12 ;  /* 0x0000000c42007985 */ /* 0x0101e4000c101d3c */
.L_x_1613:
[----:B------:R-:W-:Y:S05]  /*4cd0*/  BSYNC B2 ;  /* 0x0000000000027941 */ /* 0x000fea0003800000 */
.L_x_1612:
        /* <DEDUP_REMOVED lines=51> */
.L_x_1617:
[----:B------:R-:W-:Y:S05]  /*5010*/  BSYNC B2 ;  /* 0x0000000000027941 */ /* 0x000fea0003800000 */
.L_x_1616:
[----:B----4-:R0:W-:Y:S02]  /*5020*/  ST.E.128 desc[UR60][R62.64], R12 ;  /* 0x0000000c3e007985 */ /* 0x0101e4000c101d3c */
.L_x_1595:
[----:B------:R-:W-:Y:S05]  /*5030*/  BSYNC B1 ;  /* 0x0000000000017941 */ /* 0x000fea0003800000 */
.L_x_1594:
[----:B------:R-:W-:-:S03]  /*5040*/  UMOV UR4, 0xffffffff ;  /* 0xffffffff00047882 */ /* 0x000fc60000000000 */
[----:B------:R-:W-:Y:S05]  /*5050*/  BRA.DIV UR4, `(.L_x_1618) ;  /* 0x0000022e045c7947 */ /* 0x000fea000b800000 */
[----:B-1----:R-:W1:Y:S04]  /*5060*/  SHFL.IDX PT, R115, R115, 0x1, 0x1c1f ;  /* 0x003c1f0073737f89 */ /* 0x002e6800000e0000 */
[----:B------:R-:W0:Y:S02]  /*5070*/  SHFL.IDX PT, R116, R116, 0x1, 0x1c1f ;  /* 0x003c1f0074747f89 */ /* 0x000e2400000e0000 */
.L_x_2013:
        /* <DEDUP_REMOVED lines=10> */
[--C-:B---3--:R-:W-:Y:S02]  /*5120*/  SHF.R.U64 R11, R56, 0x10, R57.reuse ;  /* 0x00000010380b7819 */ /* 0x108fe40000001239 */
[----:B------:R-:W-:Y:S02]  /*5130*/  SHF.R.U32.HI R62, RZ, 0x10, R57 ;  /* 0x00000010ff3e7819 */ /* 0x000fe40000011639 */
[--C-:B------:R-:W-:Y:S01]  /*5140*/  SHF.R.U64 R61, R54, 0x10, R55.reuse ;  /* 0x00000010363d7819 */ /* 0x100fe20000001237 */
[----:B----4-:R-:W-:Y:S01]  /*5150*/  IMAD.MOV.U32 R54, RZ, RZ, R12 ;  /* 0x000000ffff367224 */ /* 0x010fe200078e000c */
[----:B------:R-:W-:Y:S01]  /*5160*/  SHF.R.U32.HI R60, RZ, 0x10, R55 ;  /* 0x00000010ff3c7819 */ /* 0x000fe20000011637 */
[----:B------:R-:W-:Y:S02]  /*5170*/  HADD2.F32 R57, -RZ, R11.H0_H0 ;  /* 0x2000000bff397230 */ /* 0x000fe40000004100 */
[----:B------:R-:W-:Y:S02]  /*5180*/  HADD2.F32 R12, -RZ, R13.H1_H1 ;  /* 0x3000000dff0c7230 */ /* 0x000fe40000004100 */
[----:B------:R-:W-:-:S02]  /*5190*/  HADD2.F32 R62, -RZ, R62.H0_H0 ;  /* 0x2000003eff3e7230 */ /* 0x000fc40000004100 */
[----:B------:R-:W-:Y:S02]  /*51a0*/  HADD2.F32 R11, -RZ, R13.H0_H0 ;  /* 0x2000000dff0b7230 */ /* 0x000fe40000004100 */
[-C--:B------:R-:W-:Y:S01]  /*51b0*/  FMUL.FTZ R64, R12, R57.reuse ;  /* 0x000000390c407220 */ /* 0x080fe20000410000 */
[--C-:B------:R-:W-:Y:S02]  /*51c0*/  HADD2.F32 R55, -RZ, R15.reuse.H1_H1 ;  /* 0x3000000fff377230 */ /* 0x100fe40000004100 */
[----:B------:R-:W-:Y:S02]  /*51d0*/  HADD2.F32 R13, -RZ, R15.H0_H0 ;  /* 0x2000000fff0d7230 */ /* 0x000fe40000004100 */
[----:B------:R-:W-:Y:S01]  /*51e0*/  FMUL.FTZ R57, R11, R57 ;  /* 0x000000390b397220 */ /* 0x000fe20000410000 */
[----:B------:R-:W-:Y:S02]  /*51f0*/  HADD2.F32 R56, -RZ, R61.H0_H0 ;  /* 0x2000003dff387230 */ /* 0x000fe40000004100 */
[----:B------:R-:W-:Y:S01]  /*5200*/  FMUL.FTZ R66, R55, R62 ;  /* 0x0000003e37427220 */ /* 0x000fe20000410000 */
[----:B------:R-:W-:-:S02]  /*5210*/  HADD2.F32 R60, -RZ, R60.H0_H0 ;  /* 0x2000003cff3c7230 */ /* 0x000fc40000004100 */
[----:B------:R-:W-:Y:S01]  /*5220*/  FMUL.FTZ R62, R13, R62 ;  /* 0x0000003e0d3e7220 */ /* 0x000fe20000410000 */
[----:B------:R-:W-:Y:S02]  /*5230*/  HADD2.F32 R15, -RZ, R54.H1_H1 ;  /* 0x30000036ff0f7230 */ /* 0x000fe40000004100 */
[----:B------:R-:W-:Y:S01]  /*5240*/  FFMA.FTZ R12, R12, R56, R57 ;  /* 0x000000380c0c7223 */ /* 0x000fe20000010039 */
[----:B------:R-:W-:Y:S02]  /*5250*/  HADD2.F32 R57, -RZ, R154.H0_H0 ;  /* 0x2000009aff397230 */ /* 0x000fe40000004100 */
[----:B------:R-:W-:Y:S01]  /*5260*/  FFMA.FTZ R62, R55, R60, R62 ;  /* 0x0000003c373e7223 */ /* 0x000fe2000001003e */
[----:B------:R-:W-:Y:S02]  /*5270*/  HADD2.F32 R54, -RZ, R54.H0_H0 ;  /* 0x20000036ff367230 */ /* 0x000fe40000004100 */
[----:B------:R-:W-:Y:S01]  /*5280*/  FFMA.FTZ R11, R11, R56, -R64 ;  /* 0x000000380b0b7223 */ /* 0x000fe20000010840 */
[----:B------:R-:W-:-:S02]  /*5290*/  HADD2.F32 R154, -RZ, R154.H1_H1 ;  /* 0x3000009aff9a7230 */ /* 0x000fc40000004100 */
[----:B------:R-:W-:Y:S01]  /*52a0*/  FFMA.FTZ R13, R13, R60, -R66 ;  /* 0x0000003c0d0d7223 */ /* 0x000fe20000010842 */
[--C-:B------:R-:W-:Y:S02]  /*52b0*/  HADD2.F32 R55, -RZ, R14.reuse.H1_H1 ;  /* 0x3000000eff377230 */ /* 0x100fe40000004100 */
[-C--:B------:R-:W-:Y:S01]  /*52c0*/  FMUL.FTZ R61, R15, R57.reuse ;  /* 0x000000390f3d7220 */ /* 0x080fe20000410000 */
[----:B------:R-:W-:Y:S02]  /*52d0*/  HADD2.F32 R14, -RZ, R14.H0_H0 ;  /* 0x2000000eff0e7230 */ /* 0x000fe40000004100 */
[----:B------:R-:W-:Y:S01]  /*52e0*/  FMUL.FTZ R60, R54, R57 ;  /* 0x00000039363c7220 */ /* 0x000fe20000410000 */
[--C-:B------:R-:W-:Y:S02]  /*52f0*/  HADD2.F32 R56, -RZ, R153.reuse.H0_H0 ;  /* 0x20000099ff387230 */ /* 0x100fe40000004100 */
[----:B------:R-:W-:Y:S01]  /*5300*/  FMUL.FTZ R57, R55, R154 ;  /* 0x0000009a37397220 */ /* 0x000fe20000410000 */
[----:B------:R-:W-:-:S02]  /*5310*/  HADD2.F32 R153, -RZ, R153.H1_H1 ;  /* 0x30000099ff997230 */ /* 0x000fc40000004100 */
        /* <DEDUP_REMOVED lines=8> */
[----:B------:R-:W-:Y:S02]  /*53a0*/  F2FP.F16.F32.PACK_AB R12, R60, R61 ;  /* 0x0000003d3c0c723e */ /* 0x000fe400000000ff */
[----:B------:R-:W-:-:S07]  /*53b0*/  F2FP.F16.F32.PACK_AB R14, R154, R57 ;  /* 0x000000399a0e723e */ /* 0x000fce00000000ff */
.L_x_1623:
[----:B------:R-:W-:Y:S05]  /*53c0*/  BSYNC B2 ;  /* 0x0000000000027941 */ /* 0x000fea0003800000 */
.L_x_1622:
[----:B----4-:R0:W-:Y:S02]  /*53d0*/  ST.E.128 desc[UR60][R58.64], R12 ;  /* 0x0000000c3a007985 */ /* 0x0101e4000c101d3c */
.L_x_1621:
[----:B------:R-:W-:Y:S05]  /*53e0*/  BSYNC B1 ;  /* 0x0000000000017941 */ /* 0x000fea0003800000 */
.L_x_1620:
[----:B------:R-:W-:Y:S01]  /*53f0*/  ISETP.NE.AND P4, PT, R21, RZ, PT ;  /* 0x000000ff1500720c */ /* 0x000fe20003f85270 */
[----:B------:R-:W-:-:S12]  /*5400*/  BSSY B1, `(.L_x_1624) ;  /* 0x0000034000017945 */ /* 0x000fd80003800000 */
[----:B------:R-:W-:Y:S05]  /*5410*/  @!P4 BRA `(.L_x_1625) ;  /* 0x0000000000c8c947 */ /* 0x000fea0003800000 */
[----:B0---4-:R0:W4:Y:S01]  /*5420*/  LDS.128 R12, [R32+0x2000] ;  /* 0x00200000200c7984 */ /* 0x0111220000000c00 */
[----:B------:R-:W-:Y:S01]  /*5430*/  ISETP.GE.AND P4, PT, R179, R124, PT ;  /* 0x0000007cb300720c */ /* 0x000fe20003f86270 */
[----:B---3--:R-:W-:Y:S01]  /*5440*/  IMAD.SHL.U32 R11, R170, 0x8, RZ ;  /* 0x00000008aa0b7824 */ /* 0x008fe200078e00ff */
[----:B------:R-:W-:Y:S01]  /*5450*/  BSSY B2, `(.L_x_1626) ;  /* 0x000002d000027945 */ /* 0x000fe20003800000 */
[----:B------:R-:W-:Y:S02]  /*5460*/  IMAD.MOV.U32 R54, RZ, RZ, R116 ;  /* 0x000000ffff367224 */ /* 0x000fe400078e0074 */
[----:B-1----:R-:W-:Y:S02]  /*5470*/  IMAD.MOV.U32 R55, RZ, RZ, R115 ;  /* 0x000000ffff377224 */ /* 0x002fe400078e0073 */
        /* <DEDUP_REMOVED lines=42> */
.L_x_1627:
[----:B------:R-:W-:Y:S05]  /*5720*/  BSYNC B2 ;  /* 0x0000000000027941 */ /* 0x000fea0003800000 */
.L_x_1626:
[----:B----4-:R0:W-:Y:S02]  /*5730*/  ST.E.128 desc[UR60][R54.64], R12 ;  /* 0x0000000c36007985 */ /* 0x0101e4000c101d3c */
.L_x_1625:
[----:B------:R-:W-:Y:S05]  /*5740*/  BSYNC B1 ;  /* 0x0000000000017941 */ /* 0x000fea0003800000 */
.L_x_1624:
        /* <DEDUP_REMOVED lines=51> */
.L_x_1631:
[----:B------:R-:W-:Y:S05]  /*5a80*/  BSYNC B2 ;  /* 0x0000000000027941 */ /* 0x000fea0003800000 */
.L_x_1630:
[----:B----4-:R0:W-:Y:S02]  /*5a90*/  ST.E.128 desc[UR60][R50.64], R12 ;  /* 0x0000000c32007985 */ /* 0x0101e4000c101d3c */
.L_x_1629:
[----:B------:R-:W-:Y:S05]  /*5aa0*/  BSYNC B1 ;  /* 0x0000000000017941 */ /* 0x000fea0003800000 */
.L_x_1628:
        /* <DEDUP_REMOVED lines=49> */
.L_x_1635:
[----:B------:R-:W-:Y:S05]  /*5dc0*/  BSYNC B2 ;  /* 0x0000000000027941 */ /* 0x000fea0003800000 */
.L_x_1634:
[----:B----4-:R0:W-:Y:S02]  /*5dd0*/  ST.E.128 desc[UR60][R46.64], R12 ;  /* 0x0000000c2e007985 */ /* 0x0101e4000c101d3c */
.L_x_1633:
[----:B------:R-:W-:Y:S05]  /*5de0*/  BSYNC B1 ;  /* 0x0000000000017941 */ /* 0x000fea0003800000 */
.L_x_1632:
        /* <DEDUP_REMOVED lines=25> */
[----:B------:R-:W-:Y:S01]  /*5f80*/  FFMA.FTZ R41, R11, R38, R44 ;  /* 0x000000260b297223 */ /* 0x000fe2000001002c */
[----:B------:R-:W-:Y:S02]  /*5f90*/  HADD2.F32 R11, -RZ, R12.H1_H1 ;  /* 0x3000000cff0b7230 */ /* 0x000fe40000004100 */
[----:B------:R-:W-:Y:S01]  /*5fa0*/  FFMA.FTZ R45, R33, R40, R46 ;  /* 0x00000028212d7223 */ /* 0x000fe2000001002e */
[----:B------:R-:W-:Y:S01]  /*5fb0*/  FFMA.FTZ R48, R13, R38, -R48 ;  /* 0x000000260d307223 */ /* 0x000fe20000010830 */
[----:B------:R-:W-:-:S02]  /*5fc0*/  HADD2.F32 R33, -RZ, R128.H0_H0 ;  /* 0x20000080ff217230 */ /* 0x000fc40000004100 */
[----:B------:R-:W-:Y:S01]  /*5fd0*/  FFMA.FTZ R50, R15, R40, -R50 ;  /* 0x000000280f327223 */ /* 0x000fe20000010832 */
[----:B------:R-:W-:Y:S02]  /*5fe0*/  HADD2.F32 R12, -RZ, R12.H0_H0 ;  /* 0x2000000cff0c7230 */ /* 0x000fe40000004100 */
[----:B------:R-:W-:Y:S02]  /*5ff0*/  HADD2.F32 R128, -RZ, R128.H1_H1 ;  /* 0x30000080ff807230 */ /* 0x000fe40000004100 */
[-C--:B------:R-:W-:Y:S01]  /*6000*/  FMUL.FTZ R39, R11, R33.reuse ;  /* 0x000000210b277220 */ /* 0x080fe20000410000 */
[--C-:B------:R-:W-:Y:S02]  /*6010*/  HADD2.F32 R13, -RZ, R14.reuse.H1_H1 ;  /* 0x3000000eff0d7230 */ /* 0x100fe40000004100 */
[----:B------:R-:W-:Y:S01]  /*6020*/  FMUL.FTZ R38, R12, R33 ;  /* 0x000000210c267220 */ /* 0x000fe20000410000 */
[----:B------:R-:W-:Y:S02]  /*6030*/  HADD2.F32 R14, -RZ, R14.H0_H0 ;  /* 0x2000000eff0e7230 */ /* 0x000fe40000004100 */
[----:B------:R-:W-:-:S02]  /*6040*/  HADD2.F32 R15, -RZ, R121.H0_H0 ;  /* 0x20000079ff0f7230 */ /* 0x000fc40000004100 */
[-C--:B------:R-:W-:Y:S01]  /*6050*/  FMUL.FTZ R33, R13, R128.reuse ;  /* 0x000000800d217220 */ /* 0x080fe20000410000 */
[----:B------:R-:W-:Y:S02]  /*6060*/  HADD2.F32 R121, -RZ, R121.H1_H1 ;  /* 0x30000079ff797230 */ /* 0x000fe40000004100 */
[----:B------:R-:W-:Y:S01]  /*6070*/  FMUL.FTZ R128, R14, R128 ;  /* 0x000000800e807220 */ /* 0x000fe20000410000 */
[-C--:B------:R-:W-:Y:S01]  /*6080*/  FFMA.FTZ R39, R12, R15.reuse, -R39 ;  /* 0x0000000f0c277223 */ /* 0x080fe20000010827 */
[----:B------:R-:W-:Y:S01]  /*6090*/  FFMA.FTZ R38, R11, R15, R38 ;  /* 0x0000000f0b267223 */ /* 0x000fe20000010026 */
[-C--:B------:R-:W-:Y:S01]  /*60a0*/  FFMA.FTZ R33, R14, R121.reuse, -R33 ;  /* 0x000000790e217223 */ /* 0x080fe20000010821 */
[----:B------:R-:W-:Y:S01]  /*60b0*/  FFMA.FTZ R128, R13, R121, R128 ;  /* 0x000000790d807223 */ /* 0x000fe20000010080 */
[----:B------:R-:W-:Y:S02]  /*60c0*/  F2FP.F16.F32.PACK_AB R13, R41, R48 ;  /* 0x00000030290d723e */ /* 0x000fe400000000ff */
[----:B------:R-:W-:-:S02]  /*60d0*/  F2FP.F16.F32.PACK_AB R15, R45, R50 ;  /* 0x000000322d0f723e */ /* 0x000fc400000000ff */
[----:B------:R-:W-:Y:S02]  /*60e0*/  F2FP.F16.F32.PACK_AB R12, R38, R39 ;  /* 0x00000027260c723e */ /* 0x000fe400000000ff */
[----:B------:R-:W-:-:S07]  /*60f0*/  F2FP.F16.F32.PACK_AB R14, R128, R33 ;  /* 0x00000021800e723e */ /* 0x000fce00000000ff */
.L_x_1639:
[----:B------:R-:W-:Y:S05]  /*6100*/  BSYNC B2 ;  /* 0x0000000000027941 */ /* 0x000fea0003800000 */
.L_x_1638:
[----:B----4-:R0:W-:Y:S02]  /*6110*/  ST.E.128 desc[UR60][R42.64], R12 ;  /* 0x0000000c2a007985 */ /* 0x0101e4000c101d3c */
.L_x_1637:
[----:B------:R-:W-:Y:S05]  /*6120*/  BSYNC B1 ;  /* 0x0000000000017941 */ /* 0x000fea0003800000 */
.L_x_1636:
        /* <DEDUP_REMOVED lines=48> */
.L_x_1641:
[----:B------:R-:W-:Y:S05]  /*6430*/  BSYNC B1 ;  /* 0x0000000000017941 */ /* 0x000fea0003800000 */
.L_x_1640:
[----:B----4-:R0:W-:Y:S01]  /*6440*/  ST.E.128 desc[UR60][R38.64], R12 ;  /* 0x0000000c26007985 */ /* 0x0101e2000c101d3c */
[----:B------:R-:W-:Y:S05]  /*6450*/  BRA `(.L_x_1619) ;  /* 0x0000004000307947 */ /* 0x000fea0003800000 */
.L_x_1585:
        /* <DEDUP_REMOVED lines=20> */
[----:B------:R-:W-:Y:S01]  /*65a0*/  CS2R R40, SRZ ;  /* 0x0000000000287805 */ /* 0x000fe2000001ff00 */
[----:B------:R-:W-:Y:S01]  /*65b0*/  IMAD.X R34, R11, 0x1, R103, P0 ;  /* 0x000000010b227824 */ /* 0x000fe200000e0667 */
[----:B------:R-:W-:Y:S02]  /*65c0*/  LEA R56, P0, R33, UR4, 0x1 ;  /* 0x0000000421387c11 */ /* 0x000fe4000f8008ff */
[----:B------:R-:W-:-:S02]  /*65d0*/  CS2R R54, SRZ ;  /* 0x0000000000367805 */ /* 0x000fc4000001ff00 */
        /* <DEDUP_REMOVED lines=23> */
.L_x_1643:
[----:B------:R-:W-:Y:S05]  /*6750*/  BSYNC B1 ;  /* 0x0000000000017941 */ /* 0x000fea0003800000 */
.L_x_1642:
        /* <DEDUP_REMOVED lines=47> */
.L_x_1645:
[----:B------:R-:W-:Y:S05]  /*6a50*/  BSYNC B1 ;  /* 0x0000000000017941 */ /* 0x000fea0003800000 */
.L_x_1644:
[----:B------:R-:W2:Y:S01]  /*6a60*/  LDL R11, [R1+0x30] ;  /* 0x00003000010b7983 */ /* 0x000ea20000100800 */
[----:B0-----:R-:W-:Y:S01]  /*6a70*/  IMAD.MOV.U32 R12, RZ, RZ, R33 ;  /* 0x000000ffff0c7224 */ /* 0x001fe200078e0021 */
[----:B------:R-:W-:Y:S01]  /*6a80*/  PRMT R209, R80, 0x5410, R81 ;  /* 0x0000541050d17816 */ /* 0x000fe20000000051 */
[----:B------:R-:W-:Y:S02]  /*6a90*/  IMAD.MOV.U32 R13, RZ, RZ, R38 ;  /* 0x000000ffff0d7224 */ /* 0x000fe400078e0026 */
[----:B------:R-:W-:-:S03]  /*6aa0*/  IMAD.MOV.U32 R14, RZ, RZ, R42 ;  /* 0x000000ffff0e7224 */ /* 0x000fc600078e002a */
[----:B------:R-:W-:Y:S02]  /*6ab0*/  PRMT R223, R13, 0x7610, R223 ;  /* 0x000076100ddf7816 */ /* 0x000fe400000000df */
[----:B------:R-:W-:Y:S02]  /*6ac0*/  MOV R13, R37 ;  /* 0x00000025000d7202 */ /* 0x000fe40000000f00 */
[----:B------:R-:W-:Y:S01]  /*6ad0*/  PRMT R228, R14, 0x7610, R228 ;  /* 0x000076100ee47816 */ /* 0x000fe200000000e4 */
[----:B------:R-:W-:-:S05]  /*6ae0*/  IMAD.MOV.U32 R14, RZ, RZ, R46 ;  /* 0x000000ffff0e7224 */ /* 0x000fca00078e002e */
[----:B------:R-:W-:Y:S01]  /*6af0*/  PRMT R211, R14, 0x7610, R211 ;  /* 0x000076100ed37816 */ /* 0x000fe200000000d3 */
[----:B------:R-:W-:-:S05]  /*6b00*/  IMAD.MOV.U32 R14, RZ, RZ, R50 ;  /* 0x000000ffff0e7224 */ /* 0x000fca00078e0032 */
[----:B------:R-:W-:Y:S01]  /*6b10*/  PRMT R223, R223, 0x5410, R14 ;  /* 0x00005410dfdf7816 */ /* 0x000fe2000000000e */
[----:B------:R-:W-:Y:S01]  /*6b20*/  IMAD.MOV.U32 R14, RZ, RZ, R54 ;  /* 0x000000ffff0e7224 */ /* 0x000fe200078e0036 */
[----:B--2---:R-:W-:Y:S01]  /*6b30*/  R2UR UR4, R11 ;  /* 0x000000000b0472ca */ /* 0x004fe200000e0000 */
[----:B------:R-:W-:-:S05]  /*6b40*/  IMAD.MOV.U32 R11, RZ, RZ, R32 ;  /* 0x000000ffff0b7224 */ /* 0x000fca00078e0020 */
[----:B------:R-:W-:Y:S01]  /*6b50*/  PRMT R210, R11, 0x5410, R12 ;  /* 0x000054100bd27816 */ /* 0x000fe2000000000c */
[----:B------:R-:W-:Y:S02]  /*6b60*/  IMAD.MOV.U32 R11, RZ, RZ, R39 ;  /* 0x000000ffff0b7224 */ /* 0x000fe400078e0027 */
[----:B------:R-:W-:-:S03]  /*6b70*/  IMAD.MOV.U32 R12, RZ, RZ, R36 ;  /* 0x000000ffff0c7224 */ /* 0x000fc600078e0024 */
[----:B------:R-:W-:Y:S01]  /*6b80*/  PRMT R227, R11, 0x5410, R13 ;  /* 0x000054100be37816 */ /* 0x000fe2000000000d */
[----:B------:R-:W-:Y:S01]  /*6b90*/  IMAD.MOV.U32 R13, RZ, RZ, R41 ;  /* 0x000000ffff0d7224 */ /* 0x000fe200078e0029 */
[----:B------:R-:W-:Y:S01]  /*6ba0*/  PRMT R226, R12, 0x7610, R226 ;  /* 0x000076100ce27816 */ /* 0x000fe200000000e2 */
[----:B------:R-:W-:Y:S01]  /*6bb0*/  IMAD.MOV.U32 R12, RZ, RZ, R40 ;  /* 0x000000ffff0c7224 */ /* 0x000fe200078e0028 */
[----:B------:R-:W-:Y:S01]  /*6bc0*/  UISETP.NE.AND UP0, UPT, UR4, 0x3, UPT ;  /* 0x000000030400788c */ /* 0x000fe2000bf05270 */
[----:B------:R-:W-:Y:S01]  /*6bd0*/  IMAD.MOV.U32 R11, RZ, RZ, R43 ;  /* 0x000000ffff0b7224 */ /* 0x000fe200078e002b */
[----:B------:R-:W-:Y:S01]  /*6be0*/  PRMT R157, R13, 0x7610, R157 ;  /* 0x000076100d9d7816 */ /* 0x000fe2000000009d */
[----:B------:R-:W-:Y:S01]  /*6bf0*/  IMAD.MOV.U32 R13, RZ, RZ, R45 ;  /* 0x000000ffff0d7224 */ /* 0x000fe200078e002d */
[----:B------:R-:W-:Y:S01]  /*6c00*/  PRMT R229, R12, 0x7610, R229 ;  /* 0x000076100ce57816 */ /* 0x000fe200000000e5 */
[----:B------:R-:W-:Y:S01]  /*6c10*/  IMAD.MOV.U32 R12, RZ, RZ, R44 ;  /* 0x000000ffff0c7224 */ /* 0x000fe200078e002c */
[----:B------:R-:W-:-:S02]  /*6c20*/  PRMT R228, R228, 0x5410, R11 ;  /* 0x00005410e4e47816 */ /* 0x000fc4000000000b */
[----:B------:R-:W-:Y:S02]  /*6c30*/  MOV R11, R47 ;  /* 0x0000002f000b7202 */ /* 0x000fe40000000f00 */
[----:B------:R-:W-:Y:S01]  /*6c40*/  PRMT R212, R12, 0x5410, R13 ;  /* 0x000054100cd47816 */ /* 0x000fe2000000000d */
[----:B------:R-:W-:Y:S01]  /*6c50*/  IMAD.MOV.U32 R12, RZ, RZ, R48 ;  /* 0x000000ffff0c7224 */ /* 0x000fe200078e0030 */
[----:B------:R-:W-:Y:S01]  /*6c60*/  PRMT R211, R211, 0x5410, R11 ;  /* 0x00005410d3d37816 */ /* 0x000fe2000000000b */
[----:B------:R-:W-:Y:S01]  /*6c70*/  IMAD.MOV.U32 R11, RZ, RZ, R51 ;  /* 0x000000ffff0b7224 */ /* 0x000fe200078e0033 */
[----:B------:R-:W-:Y:S02]  /*6c80*/  MOV R13, R49 ;  /* 0x00000031000d7202 */ /* 0x000fe40000000f00 */
[----:B------:R-:W-:Y:S01]  /*6c90*/  PRMT R226, R226, 0x5410, R12 ;  /* 0x00005410e2e27816 */ /* 0x000fe2000000000c */
[----:B------:R-:W-:Y:S01]  /*6ca0*/  IMAD.MOV.U32 R12, RZ, RZ, R53 ;  /* 0x000000ffff0c7224 */ /* 0x000fe200078e0035 */
[----:B------:R-:W-:Y:S01]  /*6cb0*/  PRMT R229, R229, 0x5410, R11 ;  /* 0x00005410e5e57816 */ /* 0x000fe2000000000b */
[----:B------:R0:W-:Y:S01]  /*6cc0*/  STL.S16 [R1+0x38], R13 ;  /* 0x0000380d01007387 */ /* 0x0001e20000100600 */
[----:B-----5:R-:W-:Y:S01]  /*6cd0*/  IMAD.MOV.U32 R11, RZ, RZ, R58 ;  /* 0x000000ffff0b7224 */ /* 0x020fe200078e003a */
[----:B------:R-:W-:-:S02]  /*6ce0*/  PLOP3.LUT P0, PT, PT, PT, UP0, 0x80, 0x0 ;  /* 0x000000000000781c */ /* 0x000fc40003f0f008 */
[----:B------:R1:W-:Y:S01]  /*6cf0*/  STL.S16 [R1+0x3a], R14 ;  /* 0x00003a0e01007387 */ /* 0x0003e20000100600 */
[----:B------:R-:W-:Y:S01]  /*6d00*/  PRMT R156, R12, 0x7610, R156 ;  /* 0x000076100c9c7816 */ /* 0x000fe2000000009c */
[----:B------:R-:W-:Y:S01]  /*6d10*/  IMAD.MOV.U32 R12, RZ, RZ, R57 ;  /* 0x000000ffff0c7224 */ /* 0x000fe200078e0039 */
[----:B------:R-:W-:Y:S01]  /*6d20*/  PRMT R145, R11, 0x7610, R145 ;  /* 0x000076100b917816 */ /* 0x000fe20000000091 */
[----:B------:R-:W-:Y:S02]  /*6d30*/  IMAD.MOV.U32 R11, RZ, RZ, R62 ;  /* 0x000000ffff0b7224 */ /* 0x000fe400078e003e */
[----:B0-----:R-:W-:-:S03]  /*6d40*/  IMAD.MOV.U32 R13, RZ, RZ, R55 ;  /* 0x000000ffff0d7224 */ /* 0x001fc600078e0037 */
[----:B------:R-:W-:Y:S01]  /*6d50*/  PRMT R149, R11, 0x7610, R149 ;  /* 0x000076100b957816 */ /* 0x000fe20000000095 */
[----:B-1----:R-:W-:Y:S01]  /*6d60*/  IMAD.MOV.U32 R14, RZ, RZ, R52 ;  /* 0x000000ffff0e7224 */ /* 0x002fe200078e0034 */
[----:B------:R0:W-:Y:S01]  /*6d70*/  STL.S16 [R1+0x3c], R13 ;  /* 0x00003c0d01007387 */ /* 0x0001e20000100600 */
[----:B------:R-:W-:-:S03]  /*6d80*/  IMAD.MOV.U32 R11, RZ, RZ, R66 ;  /* 0x000000ffff0b7224 */ /* 0x000fc600078e0042 */
[----:B------:R1:W-:Y:S02]  /*6d90*/  STL.S16 [R1+0x3e], R14 ;  /* 0x00003e0e01007387 */ /* 0x0003e40000100600 */
[----:B------:R-:W-:Y:S01]  /*6da0*/  PRMT R159, R11, 0x7610, R159 ;  /* 0x000076100b9f7816 */ /* 0x000fe2000000009f */
[----:B------:R-:W-:Y:S02]  /*6db0*/  IMAD.MOV.U32 R11, RZ, RZ, R70 ;  /* 0x000000ffff0b7224 */ /* 0x000fe400078e0046 */
[----:B0-----:R-:W-:-:S03]  /*6dc0*/  IMAD.MOV.U32 R13, RZ, RZ, R56 ;  /* 0x000000ffff0d7224 */ /* 0x001fc600078e0038 */
[----:B------:R-:W-:Y:S01]  /*6dd0*/  PRMT R147, R11, 0x7610, R147 ;  /* 0x000076100b937816 */ /* 0x000fe20000000093 */
[----:B------:R-:W-:Y:S01]  /*6de0*/  IMAD.MOV.U32 R11, RZ, RZ, R74 ;  /* 0x000000ffff0b7224 */ /* 0x000fe200078e004a */
[----:B-1----:R-:W-:Y:S02]  /*6df0*/  MOV R14, R59 ;  /* 0x0000003b000e7202 */ /* 0x002fe40000000f00 */
[----:B------:R-:W-:Y:S01]  /*6e00*/  PRMT R146, R13, 0x5410, R12 ;  /* 0x000054100d927816 */ /* 0x000fe2000000000c */
[----:B------:R-:W-:Y:S01]  /*6e10*/  IMAD.MOV.U32 R13, RZ, RZ, R60 ;  /* 0x000000ffff0d7224 */ /* 0x000fe200078e003c */
[----:B------:R-:W-:Y:S02]  /*6e20*/  MOV R12, R61 ;  /* 0x0000003d000c7202 */ /* 0x000fe40000000f00 */
[----:B------:R-:W-:Y:S01]  /*6e30*/  PRMT R145, R145, 0x5410, R14 ;  /* 0x0000541091917816 */ /* 0x000fe2000000000e */
[----:B------:R-:W-:Y:S01]  /*6e40*/  IMAD.MOV.U32 R14, RZ, RZ, R63 ;  /* 0x000000ffff0e7224 */ /* 0x000fe200078e003f */
[----:B------:R-:W-:Y:S01]  /*6e50*/  PRMT R150, R13, 0x5410, R12 ;  /* 0x000054100d967816 */ /* 0x000fe2000000000c */
[----:B------:R-:W-:Y:S01]  /*6e60*/  IMAD.MOV.U32 R13, RZ, RZ, R64 ;  /* 0x000000ffff0d7224 */ /* 0x000fe200078e0040 */
[----:B------:R-:W-:Y:S01]  /*6e70*/  PRMT R151, R11, 0x7610, R151 ;  /* 0x000076100b977816 */ /* 0x000fe20000000097 */
[----:B------:R-:W-:Y:S01]  /*6e80*/  IMAD.MOV.U32 R12, RZ, RZ, R65 ;  /* 0x000000ffff0c7224 */ /* 0x000fe200078e0041 */
[----:B------:R-:W-:Y:S01]  /*6e90*/  PRMT R149, R149, 0x5410, R14 ;  /* 0x0000541095957816 */ /* 0x000fe2000000000e */
[----:B------:R-:W-:Y:S01]  /*6ea0*/  IMAD.MOV.U32 R14, RZ, RZ, R67 ;  /* 0x000000ffff0e7224 */ /* 0x000fe200078e0043 */
[----:B------:R-:W-:-:S02]  /*6eb0*/  MOV R11, R73 ;  /* 0x00000049000b7202 */ /* 0x000fc40000000f00 */
[----:B------:R-:W-:Y:S01]  /*6ec0*/  PRMT R189, R13, 0x5410, R12 ;  /* 0x000054100dbd7816 */ /* 0x000fe2000000000c */
[----:B------:R-:W-:Y:S01]  /*6ed0*/  IMAD.MOV.U32 R13, RZ, RZ, R68 ;  /* 0x000000ffff0d7224 */ /* 0x000fe200078e0044 */
[----:B------:R-:W-:Y:S01]  /*6ee0*/  PRMT R159, R159, 0x5410, R14 ;  /* 0x000054109f9f7816 */ /* 0x000fe2000000000e */
[----:B------:R-:W-:Y:S01]  /*6ef0*/  IMAD.MOV.U32 R12, RZ, RZ, R69 ;  /* 0x000000ffff0c7224 */ /* 0x000fe200078e0045 */
[----:B------:R-:W-:-:S04]  /*6f00*/  MOV R14, R71 ;  /* 0x00000047000e7202 */ /* 0x000fc80000000f00 */
[----:B------:R-:W-:Y:S01]  /*6f10*/  PRMT R148, R13, 0x5410, R12 ;  /* 0x000054100d947816 */ /* 0x000fe2000000000c */
[----:B------:R-:W-:Y:S01]  /*6f20*/  IMAD.MOV.U32 R13, RZ, RZ, R75 ;  /* 0x000000ffff0d7224 */ /* 0x000fe200078e004b */
[----:B------:R-:W-:Y:S01]  /*6f30*/  PRMT R147, R147, 0x5410, R14 ;  /* 0x0000541093937816 */ /* 0x000fe2000000000e */
[----:B------:R-:W-:Y:S02]  /*6f40*/  IMAD.MOV.U32 R12, RZ, RZ, R72 ;  /* 0x000000ffff0c7224 */ /* 0x000fe400078e0048 */
[----:B------:R-:W-:Y:S01]  /*6f50*/  IMAD.MOV.U32 R14, RZ, RZ, R78 ;  /* 0x000000ffff0e7224 */ /* 0x000fe200078e004e */
[----:B------:R-:W-:Y:S01]  /*6f60*/  PRMT R151, R151, 0x5410, R13 ;  /* 0x0000541097977816 */ /* 0x000fe2000000000d */
[----:B------:R-:W-:Y:S01]  /*6f70*/  IMAD.MOV.U32 R13, RZ, RZ, R79 ;  /* 0x000000ffff0d7224 */ /* 0x000fe200078e004f */
[----:B------:R-:W-:Y:S01]  /*6f80*/  PRMT R152, R12, 0x5410, R11 ;  /* 0x000054100c987816 */ /* 0x000fe2000000000b */
[----:B------:R-:W-:Y:S02]  /*6f90*/  IMAD.MOV.U32 R12, RZ, RZ, R76 ;  /* 0x000000ffff0c7224 */ /* 0x000fe400078e004c */
[----:B------:R-:W-:Y:S01]  /*6fa0*/  IMAD.MOV.U32 R11, RZ, RZ, R77 ;  /* 0x000000ffff0b7224 */ /* 0x000fe200078e004d */
[----:B------:R-:W-:-:S04]  /*6fb0*/  PRMT R200, R14, 0x5410, R13 ;  /* 0x000054100ec87816 */ /* 0x000fc8000000000d */
[----:B------:R-:W-:Y:S01]  /*6fc0*/  PRMT R204, R12, 0x5410, R11 ;  /* 0x000054100ccc7816 */ /* 0x000fe2000000000b */
[----:B------:R-:W-:Y:S06]  /*6fd0*/  @!P0 BRA `(.L_x_1646) ;  /* 0x0000000000048947 */ /* 0x000fec0003800000 */
[----:B------:R-:W-:Y:S01]  /*6fe0*/  BPT.TRAP 0x1 ;  /* 0x000000040000795c */ /* 0x000fe20000300000 */
.L_x_1646:
[----:B------:R-:W-:Y:S01]  /*6ff0*/  IMAD R86, R19, 0x8, R18 ;  /* 0x0000000813567824 */ /* 0x000fe200078e0212 */
[----:B------:R-:W-:Y:S01]  /*7000*/  SHF.L.U32 R87, R175, 0x1f, RZ ;  /* 0x0000001faf577819 */ /* 0x000fe200000006ff */
[----:B------:R-:W0:Y:S01]  /*7010*/  LDC R128, c[0x0][0x2f4] ;  /* 0x0000bd00ff807b82 */ /* 0x000e220000000800 */
[----:B------:R-:W-:Y:S02]  /*7020*/  BSSY B1, `(.L_x_1647) ;  /* 0x0000003000017945 */ /* 0x000fe40003800000 */
[----:B------:R-:W1:Y:S02]  /*7030*/  SYNCS.PHASECHK.TRANS64.TRYWAIT P6, [R86+URZ+0x2a890], R87 ;  /* 0x02a89057560075a7 */ /* 0x000e6400080c017f */
[----:B-1----:R-:W-:Y:S05]  /*7040*/  @!P6 BRA `(.L_x_1648) ;  /* 0x0000020c00ace947 */ /* 0x002fea0003800000 */
.L_x_2014:
[----:B------:R-:W-:Y:S05]  /*7050*/  BSYNC B1 ;  /* 0x0000000000017941 */ /* 0x000fea0003800000 */
.L_x_1647:
[----:B------:R-:W-:Y:S01]  /*7060*/  UMOV UR4, 0xffffffff ;  /* 0xffffffff00047882 */ /* 0x000fe20000000000 */
[----:B0-----:R-:W-:Y:S02]  /*7070*/  IADD3 R131, -R125, R128, RZ ;  /* 0x000000807d837210 */ /* 0x001fe40007ffe1ff */
[----:B------:R-:W-:Y:S05]  /*7080*/  BRA.DIV UR4, `(.L_x_1649) ;  /* 0x0000020e04b07947 */ /* 0x000fea000b800000 */
[----:B------:R0:W2:Y:S04]  /*7090*/  SHFL.IDX PT, R121, R115, RZ, 0x1c1f ;  /* 0x001c1fff73797589 */ /* 0x0000a800000e0000 */
[----:B------:R0:W3:Y:S02]  /*70a0*/  SHFL.IDX PT, R11, R116, RZ, 0x1c1f ;  /* 0x001c1fff740b7589 */ /* 0x0000e400000e0000 */
.L_x_2018:
        /* <DEDUP_REMOVED lines=18> */
[----:B------:R-:W-:-:S05]  /*71d0*/  LOP3.LUT R12, R12, R185, RZ, 0x3c, !PT ;  /* 0x000000b90c0c7212 */ /* 0x000fca00078e3cff */
[----:B------:R-:W-:-:S04]  /*71e0*/  IMAD.IADD R12, R13, 0x1, R12 ;  /* 0x000000010d0c7824 */ /* 0x000fc800078e020c */
        /* <DEDUP_REMOVED lines=13> */
[----:B------:R-:W-:-:S04]  /*72c0*/  FMUL.FTZ R81, R13, R156 ;  /* 0x0000009c0d517220 */ /* 0x000fc80000410000 */
[CC--:B------:R-:W-:Y:S01]  /*72d0*/  FFMA.FTZ R81, R158.reuse, R157.reuse, -R81 ;  /* 0x0000009d9e517223 */ /* 0x0c0fe20000010851 */
[----:B------:R-:W-:Y:S02]  /*72e0*/  FMUL.FTZ R156, R158, R156 ;  /* 0x0000009c9e9c7220 */ /* 0x000fe40000410000 */
[----:B------:R-:W3:Y:S01]  /*72f0*/  LDL.S16 R158, [R1+0x3c] ;  /* 0x00003c00019e7983 */ /* 0x000ee20000100600 */
[----:B------:R-:W-:Y:S01]  /*7300*/  SHF.R.U64 R40, R40, 0x10, R41 ;  /* 0x0000001028287819 */ /* 0x000fe20000001229 */
[----:B------:R-:W-:Y:S01]  /*7310*/  FFMA.FTZ R13, R13, R157, R156 ;  /* 0x0000009d0d0d7223 */ /* 0x000fe2000001009c */
[----:B------:R-:W-:Y:S01]  /*7320*/  SHF.R.U32.HI R156, RZ, 0x10, R53 ;  /* 0x00000010ff9c7819 */ /* 0x000fe20000011635 */
[----:B------:R-:W-:Y:S01]  /*7330*/  HADD2.F32 R155, -RZ, R155.H1_H1 ;  /* 0x3000009bff9b7230 */ /* 0x000fe20000004100 */
[----:B------:R-:W-:Y:S02]  /*7340*/  SHF.R.U32.HI R41, RZ, 0x10, R41 ;  /* 0x00000010ff297819 */ /* 0x000fe40000011629 */
[----:B------:R-:W-:Y:S01]  /*7350*/  SHF.R.U64 R53, R52, 0x10, R53 ;  /* 0x0000001034357819 */ /* 0x000fe20000001235 */
[----:B------:R-:W-:-:S02]  /*7360*/  HADD2.F32 R156, -RZ, R156.H0_H0 ;  /* 0x2000009cff9c7230 */ /* 0x000fc40000004100 */
[----:B------:R-:W-:Y:S02]  /*7370*/  HADD2.F32 R52, -RZ, R154.H1_H1 ;  /* 0x3000009aff347230 */ /* 0x000fe40000004100 */
[----:B------:R-:W-:Y:S02]  /*7380*/  HADD2.F32 R41, -RZ, R41.H0_H0 ;  /* 0x20000029ff297230 */ /* 0x000fe40000004100 */
[-C--:B------:R-:W-:Y:S01]  /*7390*/  FMUL.FTZ R154, R155, R156.reuse ;  /* 0x0000009c9b9a7220 */ /* 0x080fe20000410000 */
[----:B------:R-:W-:-:S03]  /*73a0*/  FMUL.FTZ R156, R52, R156 ;  /* 0x0000009c349c7220 */ /* 0x000fc60000410000 */
[-C--:B------:R-:W-:Y:S01]  /*73b0*/  FFMA.FTZ R52, R52, R41.reuse, -R154 ;  /* 0x0000002934347223 */ /* 0x080fe2000001089a */
[----:B------:R-:W-:Y:S02]  /*73c0*/  HADD2.F32 R154, -RZ, R83.H0_H0 ;  /* 0x20000053ff9a7230 */ /* 0x000fe40000004100 */
[----:B------:R-:W-:Y:S01]  /*73d0*/  FFMA.FTZ R41, R155, R41, R156 ;  /* 0x000000299b297223 */ /* 0x000fe2000001009c */
[----:B------:R-:W-:Y:S02]  /*73e0*/  HADD2.F32 R155, -RZ, R228.H1_H1 ;  /* 0x300000e4ff9b7230 */ /* 0x000fe40000004100 */
[----:B------:R-:W-:Y:S02]  /*73f0*/  HADD2.F32 R156, -RZ, R15.H0_H0 ;  /* 0x2000000fff9c7230 */ /* 0x000fe40000004100 */
[----:B---3--:R-:W-:-:S05]  /*7400*/  HADD2.F32 R157, -RZ, R158.H0_H0 ;  /* 0x2000009eff9d7230 */ /* 0x008fca0000004100 */
[----:B------:R-:W-:-:S04]  /*7410*/  FMUL.FTZ R158, R154, R157 ;  /* 0x0000009d9a9e7220 */ /* 0x000fc80000410000 */
[C---:B------:R-:W-:Y:S01]  /*7420*/  FFMA.FTZ R158, R156.reuse, R155, -R158 ;  /* 0x0000009b9c9e7223 */ /* 0x040fe2000001089e */
[----:B------:R-:W-:Y:S02]  /*7430*/  FMUL.FTZ R156, R156, R157 ;  /* 0x0000009d9c9c7220 */ /* 0x000fe40000410000 */
[----:B------:R-:W3:Y:S01]  /*7440*/  LDL.LU.S16 R157, [R1+0x3e] ;  /* 0x00003e00019d7983 */ /* 0x000ee20000300600 */
[--C-:B------:R-:W-:Y:S01]  /*7450*/  SHF.R.U64 R42, R42, 0x10, R43.reuse ;  /* 0x000000102a2a7819 */ /* 0x100fe2000000122b */
[----:B------:R-:W-:Y:S01]  /*7460*/  FFMA.FTZ R156, R154, R155, R156 ;  /* 0x0000009b9a9c7223 */ /* 0x000fe2000001009c */
[----:B------:R-:W-:Y:S01]  /*7470*/  SHF.R.U32.HI R154, RZ, 0x10, R43 ;  /* 0x00000010ff9a7819 */ /* 0x000fe2000001162b */
[----:B------:R-:W-:Y:S01]  /*7480*/  HADD2.F32 R15, -RZ, R15.H1_H1 ;  /* 0x3000000fff0f7230 */ /* 0x000fe20000004100 */
[--C-:B------:R-:W-:Y:S01]  /*7490*/  SHF.R.U64 R43, R54, 0x10, R55.reuse ;  /* 0x00000010362b7819 */ /* 0x100fe20000001237 */
[----:B------:R-:W-:Y:S01]  /*74a0*/  HADD2.F32 R54, -RZ, R83.H1_H1 ;  /* 0x30000053ff367230 */ /* 0x000fe20000004100 */
[----:B------:R-:W-:Y:S01]  /*74b0*/  SHF.R.U32.HI R55, RZ, 0x10, R55 ;  /* 0x00000010ff377819 */ /* 0x000fe20000011637 */
[----:B------:R-:W-:-:S04]  /*74c0*/  HADD2.F32 R154, -RZ, R154.H0_H0 ;  /* 0x2000009aff9a7230 */ /* 0x000fc80000004100 */
[----:B------:R-:W-:-:S05]  /*74d0*/  HADD2.F32 R55, -RZ, R55.H0_H0 ;  /* 0x20000037ff377230 */ /* 0x000fca0000004100 */
[----:B------:R-:W-:-:S04]  /*74e0*/  FMUL.FTZ R83, R54, R55 ;  /* 0x0000003736537220 */ /* 0x000fc80000410000 */
[C---:B------:R-:W-:Y:S01]  /*74f0*/  FFMA.FTZ R83, R15.reuse, R154, -R83 ;  /* 0x0000009a0f537223 */ /* 0x040fe20000010853 */
[----:B------:R-:W-:Y:S01]  /*7500*/  FMUL.FTZ R15, R15, R55 ;  /* 0x000000370f0f7220 */ /* 0x000fe20000410000 */
[----:B------:R-:W-:-:S03]  /*7510*/  HADD2.F32 R55, -RZ, R229.H0_H0 ;  /* 0x200000e5ff377230 */ /* 0x000fc60000004100 */
[----:B------:R-:W-:Y:S01]  /*7520*/  FFMA.FTZ R15, R54, R154, R15 ;  /* 0x0000009a360f7223 */ /* 0x000fe2000001000f */
[----:B------:R-:W-:Y:S02]  /*7530*/  HADD2.F32 R54, -RZ, R80.H0_H0 ;  /* 0x20000050ff367230 */ /* 0x000fe40000004100 */
[----:B------:R-:W-:Y:S02]  /*7540*/  HADD2.F32 R154, -RZ, R12.H0_H0 ;  /* 0x2000000cff9a7230 */ /* 0x000fe40000004100 */
[----:B---3--:R-:W-:-:S05]  /*7550*/  HADD2.F32 R157, -RZ, R157.H0_H0 ;  /* 0x2000009dff9d7230 */ /* 0x008fca0000004100 */
[-C--:B------:R-:W-:Y:S01]  /*7560*/  FMUL.FTZ R155, R54, R157.reuse ;  /* 0x0000009d369b7220 */ /* 0x080fe20000410000 */
[----:B------:R-:W-:-:S03]  /*7570*/  FMUL.FTZ R157, R154, R157 ;  /* 0x0000009d9a9d7220 */ /* 0x000fc60000410000 */
[-C--:B------:R-:W-:Y:S02]  /*7580*/  FFMA.FTZ R155, R154, R55.reuse, -R155 ;  /* 0x000000379a9b7223 */ /* 0x080fe4000001089b */
[----:B------:R-:W3:Y:S01]  /*7590*/  LDL.S16 R154, [R1+0x3a] ;  /* 0x00003a00019a7983 */ /* 0x000ee20000100600 */
[----:B------:R-:W-:Y:S02]  /*75a0*/  HADD2.F32 R53, -RZ, R53.H0_H0 ;  /* 0x20000035ff357230 */ /* 0x000fe40000004100 */
[----:B------:R-:W-:Y:S01]  /*75b0*/  FFMA.FTZ R157, R54, R55, R157 ;  /* 0x00000037369d7223 */ /* 0x000fe2000001009d */
[----:B------:R-:W-:Y:S01]  /*75c0*/  HADD2.F32 R80, -RZ, R80.H1_H1 ;  /* 0x30000050ff507230 */ /* 0x000fe20000004100 */
[----:B------:R-:W-:Y:S01]  /*75d0*/  F2FP.F16.F32.PACK_AB R52, R52, R81 ;  /* 0x000000513434723e */ /* 0x000fe200000000ff */
[----:B------:R-:W-:Y:S01]  /*75e0*/  HADD2.F32 R12, -RZ, R12.H1_H1 ;  /* 0x3000000cff0c7230 */ /* 0x000fe20000004100 */
[----:B------:R-:W-:Y:S01]  /*75f0*/  F2FP.F16.F32.PACK_AB R83, R83, R158 ;  /* 0x0000009e5353723e */ /* 0x000fe200000000ff */
[----:B------:R-:W-:-:S02]  /*7600*/  HADD2.F32 R40, -RZ, R40.H0_H0 ;  /* 0x20000028ff287230 */ /* 0x000fc40000004100 */
[-C--:B------:R-:W-:Y:S01]  /*7610*/  FMUL.FTZ R54, R80, R53.reuse ;  /* 0x0000003550367220 */ /* 0x080fe20000410000 */
[----:B------:R-:W-:Y:S02]  /*7620*/  HADD2.F32 R55, -RZ, R14.H0_H0 ;  /* 0x2000000eff377230 */ /* 0x000fe40000004100 */
[C---:B------:R-:W-:Y:S01]  /*7630*/  FMUL.FTZ R53, R12.reuse, R53 ;  /* 0x000000350c357220 */ /* 0x040fe20000410000 */
[----:B------:R-:W-:Y:S02]  /*7640*/  HADD2.F32 R43, -RZ, R43.H0_H0 ;  /* 0x2000002bff2b7230 */ /* 0x000fe40000004100 */
[-C--:B------:R-:W-:Y:S01]  /*7650*/  FFMA.FTZ R12, R12, R40.reuse, -R54 ;  /* 0x000000280c0c7223 */ /* 0x080fe20000010836 */
[----:B------:R-:W-:Y:S02]  /*7660*/  HADD2.F32 R54, -RZ, R228.H0_H0 ;  /* 0x200000e4ff367230 */ /* 0x000fe40000004100 */
[----:B------:R-:W-:Y:S01]  /*7670*/  FFMA.FTZ R40, R80, R40, R53 ;  /* 0x0000002850287223 */ /* 0x000fe20000010035 */
[--C-:B------:R-:W-:Y:S01]  /*7680*/  HADD2.F32 R53, -RZ, R82.reuse.H0_H0 ;  /* 0x20000052ff357230 */ /* 0x100fe20000004100 */
        /* <DEDUP_REMOVED lines=11> */
[----:B---3--:R-:W-:-:S05]  /*7740*/  HADD2.F32 R154, -RZ, R154.H0_H0 ;  /* 0x2000009aff9a7230 */ /* 0x008fca0000004100 */
        /* <DEDUP_REMOVED lines=8> */
[----:B------:R-:W-:Y:S01]  /*77d0*/  F2FP.F16.F32.PACK_AB R53, R53, R80 ;  /* 0x000000503535723e */ /* 0x000fe200000000ff */
[----:B------:R-:W-:Y:S01]  /*77e0*/  IMAD.MOV.U32 R80, RZ, RZ, R40 ;  /* 0x000000ffff507224 */ /* 0x000fe200078e0028 */
[----:B------:R-:W-:-:S03]  /*77f0*/  F2FP.F16.F32.PACK_AB R43, R43, R154 ;  /* 0x0000009a2b2b723e */ /* 0x000fc600000000ff */
[----:B------:R-:W-:Y:S02]  /*7800*/  IMAD.MOV.U32 R14, RZ, RZ, R53 ;  /* 0x000000ffff0e7224 */ /* 0x000fe400078e0035 */
[----:B------:R-:W-:-:S07]  /*7810*/  IMAD.MOV.U32 R82, RZ, RZ, R43 ;  /* 0x000000ffff527224 */ /* 0x000fce00078e002b */
.L_x_1655:
[----:B------:R-:W-:Y:S05]  /*7820*/  BSYNC B3 ;  /* 0x0000000000037941 */ /* 0x000fea0003800000 */
.L_x_1654:
[----:B------:R-:W-:-:S04]  /*7830*/  LEA R40, P4, R5, R11, 0x1 ;  /* 0x0000000b05287211 */ /* 0x000fc800078808ff */
[----:B--2---:R-:W-:Y:S02]  /*7840*/  LEA.HI.X R41, R5, R121, R112, 0x1, P4 ;  /* 0x0000007905297211 */ /* 0x004fe400020f0c70 */
[----:B------:R-:W-:-:S03]  /*7850*/  ISETP.GE.AND P4, PT, R153, R128, PT ;  /* 0x000000809900720c */ /* 0x000fc60003f86270 */
[----:B----4-:R2:W-:Y:S10]  /*7860*/  ST.E.128 desc[UR60][R40.64], R12 ;  /* 0x0000000c28007985 */ /* 0x0105f4000c101d3c */
[----:B--2---:R-:W-:-:S05]  /*7870*/  @!P4 IMAD.WIDE R12, R153, 0x2, R120 ;  /* 0x00000002990cc825 */ /* 0x004fca00078e0278 */
[----:B---3--:R3:W-:Y:S02]  /*7880*/  @!P4 ST.E.128 desc[UR60][R12.64], R80 ;  /* 0x000000500c00c985 */ /* 0x0087e4000c101d3c */
.L_x_1653:
[----:B------:R-:W-:Y:S05]  /*7890*/  BSYNC B2 ;  /* 0x0000000000027941 */ /* 0x000fea0003800000 */
.L_x_1652:
[----:B------:R-:W-:Y:S01]  /*78a0*/  ISETP.NE.AND P4, PT, R21, RZ, PT ;  /* 0x000000ff1500720c */ /* 0x000fe20003f85270 */
[----:B------:R-:W-:-:S12]  /*78b0*/  BSSY B2, `(.L_x_1656) ;  /* 0x0000079000027945 */ /* 0x000fd80003800000 */
[----:B------:R-:W-:Y:S05]  /*78c0*/  @!P4 BRA `(.L_x_1657) ;  /* 0x0000000400dcc947 */ /* 0x000fea0003800000 */
[----:B---3--:R-:W-:Y:S01]  /*78d0*/  SEL R12, R125, R131, !P2 ;  /* 0x000000837d0c7207 */ /* 0x008fe20005000000 */
[----:B------:R-:W-:Y:S01]  /*78e0*/  BSSY B3, `(.L_x_1658) ;  /* 0x0000072000037945 */ /* 0x000fe20003800000 */
[----:B------:R-:W-:Y:S02]  /*78f0*/  ISETP.GE.AND P6, PT, R168, R124, PT ;  /* 0x0000007ca800720c */ /* 0x000fe40003fc6270 */
[----:B------:R-:W-:Y:S02]  /*7900*/  SHF.R.S32.HI R13, RZ, 0x1f, R12 ;  /* 0x0000001fff0d7819 */ /* 0x000fe4000001140c */
[C---:B------:R-:W-:Y:S02]  /*7910*/  LEA R52, P4, R6.reuse, R11, 0x1 ;  /* 0x0000000b06347211 */ /* 0x040fe400078808ff */
[----:B------:R-:W-:Y:S02]  /*7920*/  LEA.HI R13, R13, R12, RZ, 0x4 ;  /* 0x0000000c0d0d7211 */ /* 0x000fe400078f20ff */
[----:B--2---:R-:W-:-:S02]  /*7930*/  LEA.HI.X R53, R6, R121, R111, 0x1, P4 ;  /* 0x0000007906357211 */ /* 0x004fc400020f0c6f */
        /* <DEDUP_REMOVED lines=12> */
[----:B------:R-:W-:-:S03]  /*7a00*/  IMAD R12, R12, 0x2, R18 ;  /* 0x000000020c0c7824 */ /* 0x000fc600078e0212 */
[----:B------:R-:W-:-:S03]  /*7a10*/  LEA R40, R40, R18, 0x1 ;  /* 0x0000001228287211 */ /* 0x000fc600078e08ff */
[----:B------:R-:W2:Y:S04]  /*7a20*/  LDS.128 R12, [R12+0x18400] ;  /* 0x018400000c0c7984 */ /* 0x000ea80000000c00 */
[----:B------:R-:W3:Y:S01]  /*7a30*/  LDS.128 R40, [R40+0x18400] ;  /* 0x0184000028287984 */ /* 0x000ee20000000c00 */
[----:B------:R-:W-:Y:S05]  /*7a40*/  @P6 BRA `(.L_x_1659) ;  /* 0x00000004006c6947 */ /* 0x000fea0003800000 */
[----:B------:R-:W4:Y:S01]  /*7a50*/  LDL.LU.S16 R55, [R1+0x38] ;  /* 0x0000380001377983 */ /* 0x000f220000300600 */
[----:B---3--:R-:W-:Y:S01]  /*7a60*/  IMAD.MOV.U32 R81, RZ, RZ, R41 ;  /* 0x000000ffff517224 */ /* 0x008fe200078e0029 */
[----:B------:R-:W-:Y:S01]  /*7a70*/  SHF.R.U64 R48, R48, 0x10, R49 ;  /* 0x0000001030307819 */ /* 0x000fe20000001231 */
[----:B--2---:R-:W-:Y:S01]  /*7a80*/  IMAD.MOV.U32 R41, RZ, RZ, R13 ;  /* 0x000000ffff297224 */ /* 0x004fe200078e000d */
[----:B------:R-:W-:Y:S01]  /*7a90*/  SHF.R.U64 R36, R36, 0x10, R37 ;  /* 0x0000001024247819 */ /* 0x000fe20000001225 */
[----:B------:R-:W-:Y:S01]  /*7aa0*/  HADD2.F32 R13, -RZ, R227.H1_H1 ;  /* 0x300000e3ff0d7230 */ /* 0x000fe20000004100 */
[----:B------:R-:W-:Y:S01]  /*7ab0*/  SHF.R.U64 R50, R50, 0x10, R51 ;  /* 0x0000001032327819 */ /* 0x000fe20000001233 */
[----:B------:R-:W-:Y:S01]  /*7ac0*/  HADD2.F32 R153, -RZ, R229.H1_H1 ;  /* 0x300000e5ff997230 */ /* 0x000fe20000004100 */
[----:B------:R-:W-:Y:S01]  /*7ad0*/  SHF.R.U64 R38, R38, 0x10, R39 ;  /* 0x0000001026267819 */ /* 0x000fe20000001227 */
[--C-:B------:R-:W-:Y:S02]  /*7ae0*/  HADD2.F32 R80, -RZ, R41.reuse.H0_H0 ;  /* 0x20000029ff507230 */ /* 0x100fe40000004100 */
[----:B------:R-:W-:-:S02]  /*7af0*/  HADD2.F32 R41, -RZ, R41.H1_H1 ;  /* 0x30000029ff297230 */ /* 0x000fc40000004100 */
[----:B------:R-:W-:Y:S02]  /*7b00*/  HADD2.F32 R155, -RZ, R226.H1_H1 ;  /* 0x300000e2ff9b7230 */ /* 0x000fe40000004100 */
[----:B------:R-:W-:Y:S02]  /*7b10*/  HADD2.F32 R48, -RZ, R48.H0_H0 ;  /* 0x20000030ff307230 */ /* 0x000fe40000004100 */
[----:B------:R-:W-:Y:S02]  /*7b20*/  HADD2.F32 R36, -RZ, R36.H0_H0 ;  /* 0x20000024ff247230 */ /* 0x000fe40000004100 */
[----:B------:R-:W-:Y:S02]  /*7b30*/  HADD2.F32 R50, -RZ, R50.H0_H0 ;  /* 0x20000032ff327230 */ /* 0x000fe40000004100 */
[----:B------:R-:W-:Y:S02]  /*7b40*/  HADD2.F32 R38, -RZ, R38.H0_H0 ;  /* 0x20000026ff267230 */ /* 0x000fe40000004100 */
[----:B----4-:R-:W-:-:S02]  /*7b50*/  HADD2.F32 R82, -RZ, R55.H0_H0 ;  /* 0x20000037ff527230 */ /* 0x010fc40000004100 */
[----:B------:R-:W-:-:S05]  /*7b60*/  HADD2.F32 R55, -RZ, R81.H0_H0 ;  /* 0x20000051ff377230 */ /* 0x000fca0000004100 */
[-C--:B------:R-:W-:Y:S01]  /*7b70*/  FMUL.FTZ R83, R55, R82.reuse ;  /* 0x0000005237537220 */ /* 0x080fe20000410000 */
[----:B------:R-:W-:-:S03]  /*7b80*/  FMUL.FTZ R82, R80, R82 ;  /* 0x0000005250527220 */ /* 0x000fc60000410000 */
[-C--:B------:R-:W-:Y:S01]  /*7b90*/  FFMA.FTZ R80, R80, R13.reuse, -R83 ;  /* 0x0000000d50507223 */ /* 0x080fe20000010853 */
[----:B------:R-:W-:Y:S01]  /*7ba0*/  FFMA.FTZ R55, R55, R13, R82 ;  /* 0x0000000d37377223 */ /* 0x000fe20000010052 */
[----:B------:R-:W-:Y:S01]  /*7bb0*/  SHF.R.U32.HI R82, RZ, 0x10, R49 ;  /* 0x00000010ff527819 */ /* 0x000fe20000011631 */
[----:B------:R-:W-:Y:S01]  /*7bc0*/  HADD2.F32 R13, -RZ, R81.H1_H1 ;  /* 0x30000051ff0d7230 */ /* 0x000fe20000004100 */
[----:B------:R-:W-:Y:S01]  /*7bd0*/  SHF.R.U32.HI R81, RZ, 0x10, R37 ;  /* 0x00000010ff517819 */ /* 0x000fe20000011625 */
[----:B------:R-:W-:Y:S02]  /*7be0*/  HADD2.F32 R49, -RZ, R226.H0_H0 ;  /* 0x200000e2ff317230 */ /* 0x000fe40000004100 */
[----:B------:R-:W-:Y:S02]  /*7bf0*/  HADD2.F32 R82, -RZ, R82.H0_H0 ;  /* 0x20000052ff527230 */ /* 0x000fe40000004100 */
[----:B------:R-:W-:Y:S02]  /*7c00*/  HADD2.F32 R81, -RZ, R81.H0_H0 ;  /* 0x20000051ff517230 */ /* 0x000fe40000004100 */
[----:B------:R-:W-:-:S02]  /*7c10*/  HADD2.F32 R37, -RZ, R14.H0_H0 ;  /* 0x2000000eff257230 */ /* 0x000fc40000004100 */
[-C--:B------:R-:W-:Y:S01]  /*7c20*/  FMUL.FTZ R83, R13, R82.reuse ;  /* 0x000000520d537220 */ /* 0x080fe20000410000 */
[C---:B------:R-:W-:Y:S01]  /*7c30*/  FMUL.FTZ R82, R41.reuse, R82 ;  /* 0x0000005229527220 */ /* 0x040fe20000410000 */
[----:B------:R-:W-:Y:S02]  /*7c40*/  HADD2.F32 R14, -RZ, R14.H1_H1 ;  /* 0x3000000eff0e7230 */ /* 0x000fe40000004100 */
[-C--:B------:R-:W-:Y:S01]  /*7c50*/  FFMA.FTZ R41, R41, R81.reuse, -R83 ;  /* 0x0000005129297223 */ /* 0x080fe20000010853 */
[----:B------:R-:W-:Y:S01]  /*7c60*/  FFMA.FTZ R13, R13, R81, R82 ;  /* 0x000000510d0d7223 */ /* 0x000fe20000010052 */
[----:B------:R-:W-:Y:S02]  /*7c70*/  IMAD.MOV.U32 R81, RZ, RZ, R43 ;  /* 0x000000ffff517224 */ /* 0x000fe400078e002b */
[----:B------:R-:W-:Y:S01]  /*7c80*/  HADD2.F32 R43, -RZ, R15.H0_H0 ;  /* 0x2000000fff2b7230 */ /* 0x000fe20000004100 */
[----:B------:R-:W-:Y:S01]  /*7c90*/  F2FP.F16.F32.PACK_AB R41, R41, R80 ;  /* 0x000000502929723e */ /* 0x000fe200000000ff */
[----:B------:R-:W-:Y:S01]  /*7ca0*/  HADD2.F32 R83, -RZ, R227.H0_H0 ;  /* 0x200000e3ff537230 */ /* 0x000fe20000004100 */
[----:B------:R-:W-:Y:S01]  /*7cb0*/  F2FP.F16.F32.PACK_AB R55, R13, R55 ;  /* 0x000000370d37723e */ /* 0x000fe200000000ff */
[----:B------:R-:W-:-:S02]  /*7cc0*/  HADD2.F32 R82, -RZ, R81.H0_H0 ;  /* 0x20000051ff527230 */ /* 0x000fc40000004100 */
[----:B------:R-:W-:Y:S02]  /*7cd0*/  HADD2.F32 R81, -RZ, R81.H1_H1 ;  /* 0x30000051ff517230 */ /* 0x000fe40000004100 */
[----:B------:R-:W-:Y:S02]  /*7ce0*/  HADD2.F32 R15, -RZ, R15.H1_H1 ;  /* 0x3000000fff0f7230 */ /* 0x000fe40000004100 */
[CC--:B------:R-:W-:Y:S01]  /*7cf0*/  FMUL.FTZ R154, R82.reuse, R153.reuse ;  /* 0x00000099529a7220 */ /* 0x0c0fe20000410000 */
[C---:B------:R-:W-:Y:S01]  /*7d00*/  FMUL.FTZ R153, R43.reuse, R153 ;  /* 0x000000992b997220 */ /* 0x040fe20000410000 */
[----:B------:R-:W-:Y:S02]  /*7d10*/  IMAD.MOV.U32 R13, RZ, RZ, R41 ;  /* 0x000000ffff0d7224 */ /* 0x000fe400078e0029 */
[-C--:B------:R-:W-:Y:S01]  /*7d20*/  FFMA.FTZ R43, R43, R83.reuse, -R154 ;  /* 0x000000532b2b7223 */ /* 0x080fe2000001089a */
[----:B------:R-:W-:Y:S01]  /*7d30*/  FFMA.FTZ R153, R82, R83, R153 ;  /* 0x0000005352997223 */ /* 0x000fe20000010099 */
[----:B------:R-:W-:Y:S01]  /*7d40*/  SHF.R.U32.HI R82, RZ, 0x10, R51 ;  /* 0x00000010ff527819 */ /* 0x000fe20000011633 */
[----:B------:R-:W-:Y:S01]  /*7d50*/  IMAD.MOV.U32 R41, RZ, RZ, R55 ;  /* 0x000000ffff297224 */ /* 0x000fe200078e0037 */
[----:B------:R-:W-:-:S03]  /*7d60*/  SHF.R.U32.HI R83, RZ, 0x10, R39 ;  /* 0x00000010ff537819 */ /* 0x000fc60000011627 */
[----:B------:R-:W-:Y:S02]  /*7d70*/  HADD2.F32 R82, -RZ, R82.H0_H0 ;  /* 0x20000052ff527230 */ /* 0x000fe40000004100 */
[----:B------:R-:W-:-:S03]  /*7d80*/  HADD2.F32 R83, -RZ, R83.H0_H0 ;  /* 0x20000053ff537230 */ /* 0x000fc60000004100 */
        /* <DEDUP_REMOVED lines=10> */
[C---:B------:R-:W-:Y:S01]  /*7e30*/  FMUL.FTZ R155, R81.reuse, R155 ;  /* 0x0000009b519b7220 */ /* 0x040fe20000410000 */
[----:B------:R-:W-:Y:S01]  /*7e40*/  F2FP.F16.F32.PACK_AB R82, R82, R153 ;  /* 0x000000995252723e */ /* 0x000fe200000000ff */
[----:B------:R-:W-:-:S02]  /*7e50*/  FFMA.FTZ R83, R81, R49, -R83 ;  /* 0x0000003151537223 */ /* 0x000fc40000010853 */
[----:B------:R-:W-:Y:S01]  /*7e60*/  FFMA.FTZ R155, R15, R49, R155 ;  /* 0x000000310f9b7223 */ /* 0x000fe2000001009b */
[-C--:B------:R-:W-:Y:S01]  /*7e70*/  FMUL.FTZ R15, R40, R48.reuse ;  /* 0x00000030280f7220 */ /* 0x080fe20000410000 */
[C---:B------:R-:W-:Y:S01]  /*7e80*/  FMUL.FTZ R48, R12.reuse, R48 ;  /* 0x000000300c307220 */ /* 0x040fe20000410000 */
[--C-:B------:R-:W-:Y:S02]  /*7e90*/  HADD2.F32 R49, -RZ, R223.reuse.H1_H1 ;  /* 0x300000dfff317230 */ /* 0x100fe40000004100 */
[-C--:B------:R-:W-:Y:S01]  /*7ea0*/  FFMA.FTZ R15, R12, R36.reuse, -R15 ;  /* 0x000000240c0f7223 */ /* 0x080fe2000001080f */
[--C-:B------:R-:W-:Y:S02]  /*7eb0*/  HADD2.F32 R12, -RZ, R42.reuse.H0_H0 ;  /* 0x2000002aff0c7230 */ /* 0x100fe40000004100 */
[----:B------:R-:W-:Y:S01]  /*7ec0*/  FFMA.FTZ R48, R40, R36, R48 ;  /* 0x0000002428307223 */ /* 0x000fe20000010030 */
[----:B------:R-:W-:Y:S02]  /*7ed0*/  HADD2.F32 R36, -RZ, R223.H0_H0 ;  /* 0x200000dfff247230 */ /* 0x000fe40000004100 */
[----:B------:R-:W-:-:S02]  /*7ee0*/  HADD2.F32 R42, -RZ, R42.H1_H1 ;  /* 0x3000002aff2a7230 */ /* 0x000fc40000004100 */
[CC--:B------:R-:W-:Y:S01]  /*7ef0*/  FMUL.FTZ R40, R12.reuse, R49.reuse ;  /* 0x000000310c287220 */ /* 0x0c0fe20000410000 */
[----:B------:R-:W-:Y:S01]  /*7f00*/  FMUL.FTZ R49, R37, R49 ;  /* 0x0000003125317220 */ /* 0x000fe20000410000 */
[----:B------:R-:W-:Y:S02]  /*7f10*/  F2FP.F16.F32.PACK_AB R15, R15, R83 ;  /* 0x000000530f0f723e */ /* 0x000fe400000000ff */
[-C--:B------:R-:W-:Y:S01]  /*7f20*/  FFMA.FTZ R40, R37, R36.reuse, -R40 ;  /* 0x0000002425287223 */ /* 0x080fe20000010828 */
[----:B------:R-:W-:Y:S01]  /*7f30*/  FFMA.FTZ R49, R12, R36, R49 ;  /* 0x000000240c317223 */ /* 0x000fe20000010031 */
[-C--:B------:R-:W-:Y:S01]  /*7f40*/  FMUL.FTZ R12, R42, R50.reuse ;  /* 0x000000322a0c7220 */ /* 0x080fe20000410000 */
[----:B------:R-:W-:Y:S01]  /*7f50*/  FMUL.FTZ R50, R14, R50 ;  /* 0x000000320e327220 */ /* 0x000fe20000410000 */
[----:B------:R-:W-:Y:S02]  /*7f60*/  F2FP.F16.F32.PACK_AB R48, R48, R155 ;  /* 0x0000009b3030723e */ /* 0x000fe400000000ff */
[-C--:B------:R-:W-:Y:S01]  /*7f70*/  FFMA.FTZ R12, R14, R38.reuse, -R12 ;  /* 0x000000260e0c7223 */ /* 0x080fe2000001080c */
[----:B------:R-:W-:-:S04]  /*7f80*/  FFMA.FTZ R50, R42, R38, R50 ;  /* 0x000000262a327223 */ /* 0x000fc80000010032 */
[----:B------:R-:W-:Y:S01]  /*7f90*/  F2FP.F16.F32.PACK_AB R14, R12, R40 ;  /* 0x000000280c0e723e */ /* 0x000fe200000000ff */
[----:B------:R-:W-:Y:S01]  /*7fa0*/  IMAD.MOV.U32 R12, RZ, RZ, R15 ;  /* 0x000000ffff0c7224 */ /* 0x000fe200078e000f */
[----:B------:R-:W-:Y:S01]  /*7fb0*/  F2FP.F16.F32.PACK_AB R49, R50, R49 ;  /* 0x000000313231723e */ /* 0x000fe200000000ff */
[----:B------:R-:W-:Y:S01]  /*7fc0*/  IMAD.MOV.U32 R15, RZ, RZ, R43 ;  /* 0x000000ffff0f7224 */ /* 0x000fe200078e002b */
[----:B------:R-:W-:Y:S01]  /*7fd0*/  MOV R40, R48 ;  /* 0x0000003000287202 */ /* 0x000fe20000000f00 */
[----:B------:R-:W-:Y:S02]  /*7fe0*/  IMAD.MOV.U32 R43, RZ, RZ, R82 ;  /* 0x000000ffff2b7224 */ /* 0x000fe400078e0052 */
[----:B------:R-:W-:-:S07]  /*7ff0*/  IMAD.MOV.U32 R42, RZ, RZ, R49 ;  /* 0x000000ffff2a7224 */ /* 0x000fce00078e0031 */
.L_x_1659:
[----:B------:R-:W-:Y:S05]  /*8000*/  BSYNC B3 ;  /* 0x0000000000037941 */ /* 0x000fea0003800000 */
.L_x_1658:
[----:B------:R-:W-:Y:S01]  /*8010*/  @!P4 IMAD.WIDE R36, R54, 0x2, R120 ;  /* 0x000000023624c825 */ /* 0x000fe200078e0278 */
[----:B--2---:R4:W-:Y:S04]  /*8020*/  ST.E.128 desc[UR60][R52.64], R12 ;  /* 0x0000000c34007985 */ /* 0x0049e8000c101d3c */
[----:B---3--:R4:W-:Y:S02]  /*8030*/  @!P4 ST.E.128 desc[UR60][R36.64], R40 ;  /* 0x000000282400c985 */ /* 0x0089e4000c101d3c */
.L_x_1657:
[----:B------:R-:W-:Y:S05]  /*8040*/  BSYNC B2 ;  /* 0x0000000000027941 */ /* 0x000fea0003800000 */
.L_x_1656:
        /* <DEDUP_REMOVED lines=17> */
[----:B------:R-:W-:-:S04]  /*8160*/  LOP3.LUT R14, R14, R185, RZ, 0x3c, !PT ;  /* 0x000000b90e0e7212 */ /* 0x000fc800078e3cff */
[----:B------:R-:W-:Y:S01]  /*8170*/  IADD3 R14, R13, R14, RZ ;  /* 0x0000000e0d0e7210 */ /* 0x000fe20007ffe0ff */
[----:B------:R-:W-:-:S04]  /*8180*/  IMAD R13, R19, 0x4800, R137 ;  /* 0x00004800130d7824 */ /* 0x000fc800078e0289 */
[----:B------:R-:W-:Y:S02]  /*8190*/  IMAD R36, R19, 0x4800, R14 ;  /* 0x0000480013247824 */ /* 0x000fe400078e020e */
[--C-:B------:R-:W-:Y:S02]  /*81a0*/  IMAD R13, R13, 0x2, R18.reuse ;  /* 0x000000020d0d7824 */ /* 0x100fe400078e0212 */
[----:B------:R-:W-:Y:S02]  /*81b0*/  IMAD R36, R36, 0x2, R18 ;  /* 0x0000000224247824 */ /* 0x000fe400078e0212 */
[----:B------:R-:W-:Y:S02]  /*81c0*/  @!P4 IMAD.WIDE R120, R12, 0x2, R120 ;  /* 0x000000020c78c825 */ /* 0x000fe400078e0278 */
[----:B------:R-:W2:Y:S04]  /*81d0*/  LDS.128 R12, [R13+0x18400] ;  /* 0x018400000d0c7984 */ /* 0x000ea80000000c00 */
[----:B------:R-:W3:Y:S01]  /*81e0*/  LDS.128 R36, [R36+0x18400] ;  /* 0x0184000024247984 */ /* 0x000ee20000000c00 */
[----:B------:R-:W-:Y:S05]  /*81f0*/  @P6 BRA `(.L_x_1661) ;  /* 0x0000000400486947 */ /* 0x000fea0003800000 */
[----:B------:R-:W-:Y:S01]  /*8200*/  SHF.R.U64 R11, R32, 0x10, R33 ;  /* 0x00000010200b7819 */ /* 0x000fe20000001221 */
[--C-:B---3--:R-:W-:Y:S01]  /*8210*/  HADD2.F32 R48, -RZ, R37.reuse.H1_H1 ;  /* 0x30000025ff307230 */ /* 0x108fe20000004100 */
[----:B------:R-:W-:Y:S01]  /*8220*/  SHF.R.U64 R42, R46, 0x10, R47 ;  /* 0x000000102e2a7819 */ /* 0x000fe2000000122f */
[--C-:B------:R-:W-:Y:S01]  /*8230*/  HADD2.F32 R43, -RZ, R210.reuse.H1_H1 ;  /* 0x300000d2ff2b7230 */ /* 0x100fe20000004100 */
[----:B------:R-:W-:Y:S01]  /*8240*/  SHF.R.U64 R32, R44, 0x10, R45 ;  /* 0x000000102c207819 */ /* 0x000fe2000000122d */
[----:B------:R-:W-:Y:S01]  /*8250*/  HADD2.F32 R210, -RZ, R210.H0_H0 ;  /* 0x200000d2ffd27230 */ /* 0x000fe20000004100 */
[----:B------:R-:W-:Y:S01]  /*8260*/  SHF.R.U32.HI R46, RZ, 0x10, R47 ;  /* 0x00000010ff2e7819 */ /* 0x000fe2000001162f */
[----:B------:R-:W-:Y:S01]  /*8270*/  HADD2.F32 R47, -RZ, R37.H0_H0 ;  /* 0x20000025ff2f7230 */ /* 0x000fe20000004100 */
[----:B------:R-:W-:Y:S01]  /*8280*/  SHF.R.U32.HI R33, RZ, 0x10, R33 ;  /* 0x00000010ff217819 */ /* 0x000fe20000011621 */
[----:B--2---:R-:W-:Y:S01]  /*8290*/  HADD2.F32 R37, -RZ, R13.H0_H0 ;  /* 0x2000000dff257230 */ /* 0x004fe20000004100 */
[----:B------:R-:W-:Y:S01]  /*82a0*/  SHF.R.U32.HI R44, RZ, 0x10, R45 ;  /* 0x00000010ff2c7819 */ /* 0x000fe2000001162d */
[----:B------:R-:W-:Y:S01]  /*82b0*/  HADD2.F32 R45, -RZ, R212.H1_H1 ;  /* 0x300000d4ff2d7230 */ /* 0x000fe20000004100 */
[--C-:B------:R-:W-:Y:S01]  /*82c0*/  SHF.R.U64 R34, R34, 0x10, R35.reuse ;  /* 0x0000001022227819 */ /* 0x100fe20000001223 */
[----:B------:R-:W-:Y:S01]  /*82d0*/  HADD2.F32 R49, -RZ, R33.H0_H0 ;  /* 0x20000021ff317230 */ /* 0x000fe20000004100 */
[----:B------:R-:W-:Y:S01]  /*82e0*/  SHF.R.U32.HI R35, RZ, 0x10, R35 ;  /* 0x00000010ff237819 */ /* 0x000fe20000011623 */
[----:B------:R-:W-:-:S02]  /*82f0*/  HADD2.F32 R44, -RZ, R44.H0_H0 ;  /* 0x2000002cff2c7230 */ /* 0x000fc40000004100 */
[-C--:B------:R-:W-:Y:S01]  /*8300*/  FMUL.FTZ R33, R47, R45.reuse ;  /* 0x0000002d2f217220 */ /* 0x080fe20000410000 */
[----:B------:R-:W-:Y:S02]  /*8310*/  HADD2.F32 R13, -RZ, R13.H1_H1 ;  /* 0x3000000dff0d7230 */ /* 0x000fe40000004100 */
        /* <DEDUP_REMOVED lines=10> */
[----:B------:R-:W-:Y:S02]  /*83c0*/  HADD2.F32 R37, -RZ, R211.H1_H1 ;  /* 0x300000d3ff257230 */ /* 0x000fe40000004100 */
[----:B------:R-:W-:Y:S02]  /*83d0*/  HADD2.F32 R39, -RZ, R15.H0_H0 ;  /* 0x2000000fff277230 */ /* 0x000fe40000004100 */
[----:B------:R-:W-:Y:S02]  /*83e0*/  HADD2.F32 R48, -RZ, R35.H0_H0 ;  /* 0x20000023ff307230 */ /* 0x000fe40000004100 */
[----:B------:R-:W-:Y:S01]  /*83f0*/  FMUL.FTZ R35, R43, R37 ;  /* 0x000000252b237220 */ /* 0x000fe20000410000 */
[----:B------:R-:W-:-:S02]  /*8400*/  HADD2.F32 R15, -RZ, R15.H1_H1 ;  /* 0x3000000fff0f7230 */ /* 0x000fc40000004100 */
[----:B------:R-:W-:Y:S01]  /*8410*/  FMUL.FTZ R49, R39, R37 ;  /* 0x0000002527317220 */ /* 0x000fe20000410000 */
[-C--:B------:R-:W-:Y:S01]  /*8420*/  FMUL.FTZ R37, R47, R46.reuse ;  /* 0x0000002e2f257220 */ /* 0x080fe20000410000 */
[----:B------:R-:W-:Y:S02]  /*8430*/  HADD2.F32 R13, -RZ, R209.H1_H1 ;  /* 0x300000d1ff0d7230 */ /* 0x000fe40000004100 */
[C---:B------:R-:W-:Y:S01]  /*8440*/  FMUL.FTZ R46, R15.reuse, R46 ;  /* 0x0000002e0f2e7220 */ /* 0x040fe20000410000 */
[----:B------:R-:W-:Y:S01]  /*8450*/  FFMA.FTZ R37, R15, R48, -R37 ;  /* 0x000000300f257223 */ /* 0x000fe20000010825 */
[----:B------:R-:W-:Y:S02]  /*8460*/  HADD2.F32 R212, -RZ, R212.H0_H0 ;  /* 0x200000d4ffd47230 */ /* 0x000fe40000004100 */
[-C--:B------:R-:W-:Y:S01]  /*8470*/  FFMA.FTZ R35, R39, R13.reuse, -R35 ;  /* 0x0000000d27237223 */ /* 0x080fe20000010823 */
[----:B------:R-:W-:Y:S02]  /*8480*/  HADD2.F32 R15, -RZ, R36.H0_H0 ;  /* 0x20000024ff0f7230 */ /* 0x000fe40000004100 */
[----:B------:R-:W-:Y:S01]  /*8490*/  FFMA.FTZ R49, R43, R13, R49 ;  /* 0x0000000d2b317223 */ /* 0x000fe20000010031 */
[----:B------:R-:W-:-:S02]  /*84a0*/  HADD2.F32 R32, -RZ, R32.H0_H0 ;  /* 0x20000020ff207230 */ /* 0x000fc40000004100 */
[----:B------:R-:W-:Y:S01]  /*84b0*/  FFMA.FTZ R46, R47, R48, R46 ;  /* 0x000000302f2e7223 */ /* 0x000fe2000001002e */
[----:B------:R-:W-:Y:S01]  /*84c0*/  HADD2.F32 R36, -RZ, R36.H1_H1 ;  /* 0x30000024ff247230 */ /* 0x000fe20000004100 */
[----:B------:R-:W-:Y:S01]  /*84d0*/  F2FP.F16.F32.PACK_AB R35, R37, R35 ;  /* 0x000000232523723e */ /* 0x000fe200000000ff */
[--C-:B------:R-:W-:Y:S01]  /*84e0*/  HADD2.F32 R13, -RZ, R12.reuse.H0_H0 ;  /* 0x2000000cff0d7230 */ /* 0x100fe20000004100 */
[----:B------:R-:W-:Y:S01]  /*84f0*/  F2FP.F16.F32.PACK_AB R37, R44, R50 ;  /* 0x000000322c25723e */ /* 0x000fe200000000ff */
[----:B------:R-:W-:Y:S02]  /*8500*/  HADD2.F32 R39, -RZ, R11.H0_H0 ;  /* 0x2000000bff277230 */ /* 0x000fe40000004100 */
[----:B------:R-:W-:Y:S01]  /*8510*/  FMUL.FTZ R11, R15, R212 ;  /* 0x000000d40f0b7220 */ /* 0x000fe20000410000 */
[----:B------:R-:W-:Y:S02]  /*8520*/  HADD2.F32 R12, -RZ, R12.H1_H1 ;  /* 0x3000000cff0c7230 */ /* 0x000fe40000004100 */
[----:B------:R-:W-:Y:S01]  /*8530*/  FMUL.FTZ R43, R36, R32 ;  /* 0x00000020242b7220 */ /* 0x000fe20000410000 */
[C---:B------:R-:W-:Y:S01]  /*8540*/  FMUL.FTZ R212, R13.reuse, R212 ;  /* 0x000000d40dd47220 */ /* 0x040fe20000410000 */
[----:B------:R-:W-:Y:S01]  /*8550*/  FFMA.FTZ R11, R13, R210, -R11 ;  /* 0x000000d20d0b7223 */ /* 0x000fe2000001080b */
[----:B------:R-:W-:-:S02]  /*8560*/  HADD2.F32 R13, -RZ, R38.H0_H0 ;  /* 0x20000026ff0d7230 */ /* 0x000fc40000004100 */
[C---:B------:R-:W-:Y:S01]  /*8570*/  FMUL.FTZ R32, R12.reuse, R32 ;  /* 0x000000200c207220 */ /* 0x040fe20000410000 */
[-C--:B------:R-:W-:Y:S01]  /*8580*/  FFMA.FTZ R43, R12, R39.reuse, -R43 ;  /* 0x000000270c2b7223 */ /* 0x080fe2000001082b */
[----:B------:R-:W-:Y:S02]  /*8590*/  HADD2.F32 R211, -RZ, R211.H0_H0 ;  /* 0x200000d3ffd37230 */ /* 0x000fe40000004100 */
[----:B------:R-:W-:Y:S01]  /*85a0*/  FFMA.FTZ R212, R15, R210, R212 ;  /* 0x000000d20fd47223 */ /* 0x000fe200000100d4 */
[----:B------:R-:W-:Y:S02]  /*85b0*/  HADD2.F32 R42, -RZ, R42.H0_H0 ;  /* 0x2000002aff2a7230 */ /* 0x000fe40000004100 */
[----:B------:R-:W-:Y:S01]  /*85c0*/  FFMA.FTZ R32, R36, R39, R32 ;  /* 0x0000002724207223 */ /* 0x000fe20000010020 */
[----:B------:R-:W-:Y:S02]  /*85d0*/  HADD2.F32 R12, -RZ, R14.H0_H0 ;  /* 0x2000000eff0c7230 */ /* 0x000fe40000004100 */
[----:B------:R-:W-:Y:S01]  /*85e0*/  FMUL.FTZ R15, R13, R211 ;  /* 0x000000d30d0f7220 */ /* 0x000fe20000410000 */
[----:B------:R-:W-:Y:S01]  /*85f0*/  HADD2.F32 R38, -RZ, R38.H1_H1 ;  /* 0x30000026ff267230 */ /* 0x000fe20000004100 */
[----:B------:R-:W-:Y:S01]  /*8600*/  F2FP.F16.F32.PACK_AB R39, R46, R49 ;  /* 0x000000312e27723e */ /* 0x000fe200000000ff */
[----:B------:R-:W-:-:S02]  /*8610*/  HADD2.F32 R14, -RZ, R14.H1_H1 ;  /* 0x3000000eff0e7230 */ /* 0x000fc40000004100 */
[----:B------:R-:W-:Y:S01]  /*8620*/  FMUL.FTZ R211, R12, R211 ;  /* 0x000000d30cd37220 */ /* 0x000fe20000410000 */
[----:B------:R-:W-:Y:S02]  /*8630*/  HADD2.F32 R209, -RZ, R209.H0_H0 ;  /* 0x200000d1ffd17230 */ /* 0x000fe40000004100 */
        /* <DEDUP_REMOVED lines=8> */
[----:B------:R-:W-:-:S02]  /*86c0*/  F2FP.F16.F32.PACK_AB R13, R45, R33 ;  /* 0x000000212d0d723e */ /* 0x000fc400000000ff */
[----:B------:R-:W-:Y:S02]  /*86d0*/  F2FP.F16.F32.PACK_AB R12, R43, R11 ;  /* 0x0000000b2b0c723e */ /* 0x000fe400000000ff */
[----:B------:R-:W-:Y:S01]  /*86e0*/  F2FP.F16.F32.PACK_AB R14, R36, R15 ;  /* 0x0000000f240e723e */ /* 0x000fe200000000ff */
[----:B------:R-:W-:Y:S01]  /*86f0*/  IMAD.MOV.U32 R36, RZ, RZ, R32 ;  /* 0x000000ffff247224 */ /* 0x000fe200078e0020 */
[----:B------:R-:W-:Y:S01]  /*8700*/  F2FP.F16.F32.PACK_AB R38, R42, R211 ;  /* 0x000000d32a26723e */ /* 0x000fe200000000ff */
[----:B------:R-:W-:-:S07]  /*8710*/  IMAD.MOV.U32 R15, RZ, RZ, R35 ;  /* 0x000000ffff0f7224 */ /* 0x000fce00078e0023 */
.L_x_1661:
[----:B------:R-:W-:Y:S05]  /*8720*/  BSYNC B2 ;  /* 0x0000000000027941 */ /* 0x000fea0003800000 */
.L_x_1660:
[----:B--2---:R2:W-:Y:S04]  /*8730*/  ST.E.128 desc[UR60][R40.64], R12 ;  /* 0x0000000c28007985 */ /* 0x0045e8000c101d3c */
[----:B---3--:R2:W-:Y:S02]  /*8740*/  @!P4 ST.E.128 desc[UR60][R120.64], R36 ;  /* 0x000000247800c985 */ /* 0x0085e4000c101d3c */
.L_x_1651:
[----:B------:R-:W-:Y:S05]  /*8750*/  BSYNC B1 ;  /* 0x0000000000017941 */ /* 0x000fea0003800000 */
.L_x_1650:
[----:B------:R-:W-:-:S03]  /*8760*/  UMOV UR4, 0xffffffff ;  /* 0xffffffff00047882 */ /* 0x000fc60000000000 */
[----:B------:R-:W-:Y:S05]  /*8770*/  BRA.DIV UR4, `(.L_x_1662) ;  /* 0x000001fa04407947 */ /* 0x000fea000b800000 */
[----:B0-----:R-:W0:Y:S04]  /*8780*/  SHFL.IDX PT, R115, R115, 0x1, 0x1c1f ;  /* 0x003c1f0073737f89 */ /* 0x001e2800000e0000 */
[----:B------:R-:W0:Y:S02]  /*8790*/  SHFL.IDX PT, R116, R116, 0x1, 0x1c1f ;  /* 0x003c1f0074747f89 */ /* 0x000e2400000e0000 */
.L_x_2022:
[----:B------:R-:W-:Y:S05]  /*87a0*/  @P5 BRA `(.L_x_1619) ;  /* 0x0000001c005c5947 */ /* 0x000fea0003800000 */
[----:B------:R-:W-:Y:S01]  /*87b0*/  ISETP.NE.AND P4, PT, R8, RZ, PT ;  /* 0x000000ff0800720c */ /* 0x000fe20003f85270 */
[----:B------:R-:W-:Y:S01]  /*87c0*/  BSSY B1, `(.L_x_1663) ;  /* 0x0000072000017945 */ /* 0x000fe20003800000 */
[----:B0-2-4-:R-:W-:Y:S01]  /*87d0*/  IMAD.MOV.U32 R36, RZ, RZ, R116 ;  /* 0x000000ffff247224 */ /* 0x015fe200078e0074 */
[----:B------:R-:W-:-:S10]  /*87e0*/  MOV R37, R115 ;  /* 0x0000007300257202 */ /* 0x000fd40000000f00 */
[----:B------:R-:W-:Y:S05]  /*87f0*/  @!P4 BRA `(.L_x_1664) ;  /* 0x0000000400b8c947 */ /* 0x000fea0003800000 */
[----:B---3--:R-:W-:Y:S01]  /*8800*/  SEL R11, R125, R131, !P3 ;  /* 0x000000837d0b7207 */ /* 0x008fe20005800000 */
[----:B------:R-:W-:Y:S01]  /*8810*/  BSSY B2, `(.L_x_1665) ;  /* 0x000006a000027945 */ /* 0x000fe20003800000 */
[C---:B------:R-:W-:Y:S02]  /*8820*/  LEA R38, P5, R5.reuse, R116, 0x1 ;  /* 0x0000007405267211 */ /* 0x040fe400078a08ff */
[----:B------:R-:W-:Y:S02]  /*8830*/  SHF.R.S32.HI R12, RZ, 0x1f, R11 ;  /* 0x0000001fff0c7819 */ /* 0x000fe4000001140b */
        /* <DEDUP_REMOVED lines=14> */
[----:B------:R-:W-:Y:S02]  /*8920*/  IMAD R13, R19, 0x4800, R12 ;  /* 0x00004800130d7824 */ /* 0x000fe400078e020c */
[--C-:B------:R-:W-:Y:S02]  /*8930*/  IMAD R11, R11, 0x2, R18.reuse ;  /* 0x000000020b0b7824 */ /* 0x100fe400078e0212 */
[----:B------:R-:W-:Y:S02]  /*8940*/  IMAD R32, R13, 0x2, R18 ;  /* 0x000000020d207824 */ /* 0x000fe400078e0212 */
[----:B------:R-:W-:Y:S01]  /*8950*/  @!P4 IMAD.WIDE R40, R41, 0x2, R36 ;  /* 0x000000022928c825 */ /* 0x000fe200078e0224 */
[----:B------:R0:W2:Y:S04]  /*8960*/  LDS.128 R12, [R11+0x18400] ;  /* 0x018400000b0c7984 */ /* 0x0000a80000000c00 */
[----:B------:R-:W3:Y:S01]  /*8970*/  LDS.128 R32, [R32+0x18400] ;  /* 0x0184000020207984 */ /* 0x000ee20000000c00 */
[----:B------:R-:W-:Y:S05]  /*8980*/  @P5 BRA `(.L_x_1666) ;  /* 0x0000000400485947 */ /* 0x000fea0003800000 */
[--C-:B------:R-:W-:Y:S01]  /*8990*/  SHF.R.U64 R42, R76, 0x10, R77.reuse ;  /* 0x000000104c2a7819 */ /* 0x100fe2000000124d */
[----:B------:R-:W-:Y:S01]  /*89a0*/  HADD2.F32 R49, -RZ, R204.H1_H1 ;  /* 0x300000ccff317230 */ /* 0x000fe20000004100 */
[----:B------:R-:W-:Y:S01]  /*89b0*/  SHF.R.U32.HI R76, RZ, 0x10, R77 ;  /* 0x00000010ff4c7819 */ /* 0x000fe2000001164d */
[--C-:B---3--:R-:W-:Y:S01]  /*89c0*/  HADD2.F32 R46, -RZ, R33.reuse.H0_H0 ;  /* 0x20000021ff2e7230 */ /* 0x108fe20000004100 */
[--C-:B0-----:R-:W-:Y:S01]  /*89d0*/  SHF.R.U64 R11, R64, 0x10, R65.reuse ;  /* 0x00000010400b7819 */ /* 0x101fe20000001241 */
[----:B------:R-:W-:Y:S01]  /*89e0*/  HADD2.F32 R48, -RZ, R33.H1_H1 ;  /* 0x30000021ff307230 */ /* 0x000fe20000004100 */
[----:B------:R-:W-:Y:S01]  /*89f0*/  SHF.R.U32.HI R64, RZ, 0x10, R65 ;  /* 0x00000010ff407819 */ /* 0x000fe20000011641 */
[--C-:B--2---:R-:W-:Y:S01]  /*8a00*/  HADD2.F32 R52, -RZ, R13.reuse.H0_H0 ;  /* 0x2000000dff347230 */ /* 0x104fe20000004100 */
[--C-:B------:R-:W-:Y:S01]  /*8a10*/  SHF.R.U64 R44, R78, 0x10, R79.reuse ;  /* 0x000000104e2c7819 */ /* 0x100fe2000000124f */
[----:B------:R-:W-:Y:S01]  /*8a20*/  HADD2.F32 R33, -RZ, R76.H0_H0 ;  /* 0x2000004cff217230 */ /* 0x000fe20000004100 */
[----:B------:R-:W-:Y:S01]  /*8a30*/  SHF.R.U32.HI R78, RZ, 0x10, R79 ;  /* 0x00000010ff4e7819 */ /* 0x000fe2000001164f */
[----:B------:R-:W-:-:S02]  /*8a40*/  HADD2.F32 R50, -RZ, R13.H1_H1 ;  /* 0x3000000dff327230 */ /* 0x000fc40000004100 */
[-C--:B------:R-:W-:Y:S01]  /*8a50*/  FMUL.FTZ R13, R46, R49.reuse ;  /* 0x000000312e0d7220 */ /* 0x080fe20000410000 */
[----:B------:R-:W-:Y:S02]  /*8a60*/  HADD2.F32 R45, -RZ, R189.H1_H1 ;  /* 0x300000bdff2d7230 */ /* 0x000fe40000004100 */
[----:B------:R-:W-:Y:S01]  /*8a70*/  FMUL.FTZ R49, R52, R49 ;  /* 0x0000003134317220 */ /* 0x000fe20000410000 */
[----:B------:R-:W-:Y:S02]  /*8a80*/  HADD2.F32 R47, -RZ, R64.H0_H0 ;  /* 0x20000040ff2f7230 */ /* 0x000fe40000004100 */
[-C--:B------:R-:W-:Y:S01]  /*8a90*/  FMUL.FTZ R51, R48, R33.reuse ;  /* 0x0000002130337220 */ /* 0x080fe20000410000 */
[----:B------:R-:W-:Y:S01]  /*8aa0*/  FMUL.FTZ R53, R50, R33 ;  /* 0x0000002132357220 */ /* 0x000fe20000410000 */
[----:B------:R-:W-:Y:S01]  /*8ab0*/  SHF.R.U64 R43, R66, 0x10, R67 ;  /* 0x00000010422b7819 */ /* 0x000fe20000001243 */
[-C--:B------:R-:W-:Y:S01]  /*8ac0*/  FFMA.FTZ R33, R46, R45.reuse, R49 ;  /* 0x0000002d2e217223 */ /* 0x080fe20000010031 */
[----:B------:R-:W-:Y:S01]  /*8ad0*/  SHF.R.U32.HI R66, RZ, 0x10, R67 ;  /* 0x00000010ff427819 */ /* 0x000fe20000011643 */
[----:B------:R-:W-:Y:S01]  /*8ae0*/  FFMA.FTZ R13, R52, R45, -R13 ;  /* 0x0000002d340d7223 */ /* 0x000fe2000001080d */
[----:B------:R-:W-:Y:S01]  /*8af0*/  FFMA.FTZ R46, R50, R47, -R51 ;  /* 0x0000002f322e7223 */ /* 0x000fe20000010833 */
[----:B------:R-:W-:-:S02]  /*8b00*/  HADD2.F32 R49, -RZ, R200.H1_H1 ;  /* 0x300000c8ff317230 */ /* 0x000fc40000004100 */
[----:B------:R-:W-:Y:S01]  /*8b10*/  FFMA.FTZ R48, R48, R47, R53 ;  /* 0x0000002f30307223 */ /* 0x000fe20000010035 */
[----:B------:R-:W-:Y:S02]  /*8b20*/  HADD2.F32 R54, -RZ, R15.H0_H0 ;  /* 0x2000000fff367230 */ /* 0x000fe40000004100 */
[--C-:B------:R-:W-:Y:S01]  /*8b30*/  HADD2.F32 R50, -RZ, R35.reuse.H0_H0 ;  /* 0x20000023ff327230 */ /* 0x100fe20000004100 */
[----:B------:R-:W-:Y:S01]  /*8b40*/  F2FP.F16.F32.PACK_AB R13, R46, R13 ;  /* 0x0000000d2e0d723e */ /* 0x000fe200000000ff */
[----:B------:R-:W-:Y:S02]  /*8b50*/  HADD2.F32 R52, -RZ, R35.H1_H1 ;  /* 0x30000023ff347230 */ /* 0x000fe40000004100 */
[----:B------:R-:W-:Y:S01]  /*8b60*/  FMUL.FTZ R35, R54, R49 ;  /* 0x0000003136237220 */ /* 0x000fe20000410000 */
[----:B------:R-:W-:Y:S01]  /*8b70*/  HADD2.F32 R78, -RZ, R78.H0_H0 ;  /* 0x2000004eff4e7230 */ /* 0x000fe20000004100 */
[----:B------:R-:W-:Y:S01]  /*8b80*/  F2FP.F16.F32.PACK_AB R33, R48, R33 ;  /* 0x000000213021723e */ /* 0x000fe200000000ff */
[----:B------:R-:W-:-:S02]  /*8b90*/  HADD2.F32 R45, -RZ, R159.H1_H1 ;  /* 0x3000009fff2d7230 */ /* 0x000fc40000004100 */
[----:B------:R-:W-:Y:S02]  /*8ba0*/  HADD2.F32 R47, -RZ, R15.H1_H1 ;  /* 0x3000000fff2f7230 */ /* 0x000fe40000004100 */
[----:B------:R-:W-:Y:S01]  /*8bb0*/  FMUL.FTZ R15, R50, R49 ;  /* 0x00000031320f7220 */ /* 0x000fe20000410000 */
[----:B------:R-:W-:Y:S02]  /*8bc0*/  HADD2.F32 R66, -RZ, R66.H0_H0 ;  /* 0x20000042ff427230 */ /* 0x000fe40000004100 */
[-C--:B------:R-:W-:Y:S01]  /*8bd0*/  FMUL.FTZ R64, R52, R78.reuse ;  /* 0x0000004e34407220 */ /* 0x080fe20000410000 */
[-C--:B------:R-:W-:Y:S01]  /*8be0*/  FFMA.FTZ R35, R50, R45.reuse, R35 ;  /* 0x0000002d32237223 */ /* 0x080fe20000010023 */
[C---:B------:R-:W-:Y:S01]  /*8bf0*/  FMUL.FTZ R49, R47.reuse, R78 ;  /* 0x0000004e2f317220 */ /* 0x040fe20000410000 */
[----:B------:R-:W-:Y:S01]  /*8c00*/  FFMA.FTZ R15, R54, R45, -R15 ;  /* 0x0000002d360f7223 */ /* 0x000fe2000001080f */
[----:B------:R-:W-:Y:S01]  /*8c10*/  FFMA.FTZ R50, R47, R66, -R64 ;  /* 0x000000422f327223 */ /* 0x000fe20000010840 */
[----:B------:R-:W-:-:S02]  /*8c20*/  HADD2.F32 R51, -RZ, R42.H0_H0 ;  /* 0x2000002aff337230 */ /* 0x000fc40000004100 */
[----:B------:R-:W-:Y:S01]  /*8c30*/  FFMA.FTZ R52, R52, R66, R49 ;  /* 0x0000004234347223 */ /* 0x000fe20000010031 */
[----:B------:R-:W-:Y:S02]  /*8c40*/  HADD2.F32 R204, -RZ, R204.H0_H0 ;  /* 0x200000ccffcc7230 */ /* 0x000fe40000004100 */
[----:B------:R-:W-:Y:S01]  /*8c50*/  HADD2.F32 R45, -RZ, R32.H0_H0 ;  /* 0x20000020ff2d7230 */ /* 0x000fe20000004100 */
[----:B------:R-:W-:Y:S01]  /*8c60*/  F2FP.F16.F32.PACK_AB R15, R50, R15 ;  /* 0x0000000f320f723e */ /* 0x000fe200000000ff */
[----:B------:R-:W-:Y:S01]  /*8c70*/  HADD2.F32 R42, -RZ, R12.H0_H0 ;  /* 0x2000000cff2a7230 */ /* 0x000fe20000004100 */
[----:B------:R-:W-:Y:S01]  /*8c80*/  F2FP.F16.F32.PACK_AB R35, R52, R35 ;  /* 0x000000233423723e */ /* 0x000fe200000000ff */
[----:B------:R-:W-:Y:S02]  /*8c90*/  HADD2.F32 R47, -RZ, R32.H1_H1 ;  /* 0x30000020ff2f7230 */ /* 0x000fe40000004100 */
[----:B------:R-:W-:Y:S02]  /*8ca0*/  HADD2.F32 R32, -RZ, R12.H1_H1 ;  /* 0x3000000cff207230 */ /* 0x000fe40000004100 */
[----:B------:R-:W-:Y:S01]  /*8cb0*/  FMUL.FTZ R12, R42, R204 ;  /* 0x000000cc2a0c7220 */ /* 0x000fe20000410000 */
[----:B------:R-:W-:-:S02]  /*8cc0*/  HADD2.F32 R189, -RZ, R189.H0_H0 ;  /* 0x200000bdffbd7230 */ /* 0x000fc40000004100 */
[-C--:B------:R-:W-:Y:S01]  /*8cd0*/  FMUL.FTZ R53, R47, R51.reuse ;  /* 0x000000332f357220 */ /* 0x080fe20000410000 */
[----:B------:R-:W-:Y:S02]  /*8ce0*/  HADD2.F32 R49, -RZ, R11.H0_H0 ;  /* 0x2000000bff317230 */ /* 0x000fe40000004100 */
[C---:B------:R-:W-:Y:S01]  /*8cf0*/  FMUL.FTZ R54, R32.reuse, R51 ;  /* 0x0000003320367220 */ /* 0x040fe20000410000 */
[C---:B------:R-:W-:Y:S01]  /*8d00*/  FMUL.FTZ R11, R45.reuse, R204 ;  /* 0x000000cc2d0b7220 */ /* 0x040fe20000410000 */
[----:B------:R-:W-:Y:S01]  /*8d10*/  FFMA.FTZ R12, R45, R189, R12 ;  /* 0x000000bd2d0c7223 */ /* 0x000fe2000001000c */
[----:B------:R-:W-:Y:S02]  /*8d20*/  HADD2.F32 R159, -RZ, R159.H0_H0 ;  /* 0x2000009fff9f7230 */ /* 0x000fe40000004100 */
[-C--:B------:R-:W-:Y:S01]  /*8d30*/  FFMA.FTZ R32, R32, R49.reuse, -R53 ;  /* 0x0000003120207223 */ /* 0x080fe20000010835 */
[----:B------:R-:W-:Y:S01]  /*8d40*/  FFMA.FTZ R45, R47, R49, R54 ;  /* 0x000000312f2d7223 */ /* 0x000fe20000010036 */
[----:B------:R-:W-:-:S02]  /*8d50*/  HADD2.F32 R49, -RZ, R44.H0_H0 ;  /* 0x2000002cff317230 */ /* 0x000fc40000004100 */
[----:B------:R-:W-:Y:S01]  /*8d60*/  FFMA.FTZ R11, R42, R189, -R11 ;  /* 0x000000bd2a0b7223 */ /* 0x000fe2000001080b */
[----:B------:R-:W-:Y:S02]  /*8d70*/  HADD2.F32 R44, -RZ, R34.H0_H0 ;  /* 0x20000022ff2c7230 */ /* 0x000fe40000004100 */
[----:B------:R-:W-:Y:S02]  /*8d80*/  HADD2.F32 R47, -RZ, R200.H0_H0 ;  /* 0x200000c8ff2f7230 */ /* 0x000fe40000004100 */
[----:B------:R-:W-:Y:S01]  /*8d90*/  HADD2.F32 R42, -RZ, R14.H0_H0 ;  /* 0x2000000eff2a7230 */ /* 0x000fe20000004100 */
[----:B------:R-:W-:Y:S01]  /*8da0*/  F2FP.F16.F32.PACK_AB R32, R32, R11 ;  /* 0x0000000b2020723e */ /* 0x000fe200000000ff */
[----:B------:R-:W-:Y:S02]  /*8db0*/  HADD2.F32 R34, -RZ, R34.H1_H1 ;  /* 0x30000022ff227230 */ /* 0x000fe40000004100 */
[----:B------:R-:W-:Y:S01]  /*8dc0*/  FMUL.FTZ R51, R44, R47 ;  /* 0x0000002f2c337220 */ /* 0x000fe20000410000 */
[----:B------:R-:W-:-:S02]  /*8dd0*/  HADD2.F32 R14, -RZ, R14.H1_H1 ;  /* 0x3000000eff0e7230 */ /* 0x000fc40000004100 */
[----:B------:R-:W-:Y:S01]  /*8de0*/  FMUL.FTZ R47, R42, R47 ;  /* 0x0000002f2a2f7220 */ /* 0x000fe20000410000 */
[----:B------:R-:W-:Y:S02]  /*8df0*/  HADD2.F32 R43, -RZ, R43.H0_H0 ;  /* 0x2000002bff2b7230 */ /* 0x000fe40000004100 */
[----:B------:R-:W-:Y:S01]  /*8e00*/  FMUL.FTZ R53, R34, R49 ;  /* 0x0000003122357220 */ /* 0x000fe20000410000 */
[----:B------:R-:W-:Y:S01]  /*8e10*/  FFMA.FTZ R51, R42, R159, -R51 ;  /* 0x0000009f2a337223 */ /* 0x000fe20000010833 */
[----:B------:R-:W-:Y:S01]  /*8e20*/  FMUL.FTZ R49, R14, R49 ;  /* 0x000000310e317220 */ /* 0x000fe20000410000 */
[----:B------:R-:W-:Y:S01]  /*8e30*/  FFMA.FTZ R47, R44, R159, R47 ;  /* 0x0000009f2c2f7223 */ /* 0x000fe2000001002f */
[-C--:B------:R-:W-:Y:S01]  /*8e40*/  FFMA.FTZ R14, R14, R43.reuse, -R53 ;  /* 0x0000002b0e0e7223 */ /* 0x080fe20000010835 */
[----:B------:R-:W-:Y:S01]  /*8e50*/  F2FP.F16.F32.PACK_AB R42, R45, R12 ;  /* 0x0000000c2d2a723e */ /* 0x000fe200000000ff */
[----:B------:R-:W-:Y:S01]  /*8e60*/  FFMA.FTZ R34, R34, R43, R49 ;  /* 0x0000002b22227223 */ /* 0x000fe20000010031 */
[----:B------:R-:W-:-:S02]  /*8e70*/  IMAD.MOV.U32 R12, RZ, RZ, R32 ;  /* 0x000000ffff0c7224 */ /* 0x000fc400078e0020 */
[----:B------:R-:W-:Y:S02]  /*8e80*/  F2FP.F16.F32.PACK_AB R14, R14, R51 ;  /* 0x000000330e0e723e */ /* 0x000fe400000000ff */
[----:B------:R-:W-:Y:S02]  /*8e90*/  F2FP.F16.F32.PACK_AB R34, R34, R47 ;  /* 0x0000002f2222723e */ /* 0x000fe400000000ff */
[----:B------:R-:W-:-:S07]  /*8ea0*/  MOV R32, R42 ;  /* 0x0000002a00207202 */ /* 0x000fce0000000f00 */
.L_x_1666:
[----:B------:R-:W-:Y:S05]  /*8eb0*/  BSYNC B2 ;  /* 0x0000000000027941 */ /* 0x000fea0003800000 */
.L_x_1665:
[----:B--2---:R2:W-:Y:S04]  /*8ec0*/  ST.E.128 desc[UR60][R38.64], R12 ;  /* 0x0000000c26007985 */ /* 0x0045e8000c101d3c */
[----:B---3--:R2:W-:Y:S02]  /*8ed0*/  @!P4 ST.E.128 desc[UR60][R40.64], R32 ;  /* 0x000000202800c985 */ /* 0x0085e4000c101d3c */
.L_x_1664:
[----:B------:R-:W-:Y:S05]  /*8ee0*/  BSYNC B1 ;  /* 0x0000000000017941 */ /* 0x000fea0003800000 */
.L_x_1663:
[----:B------:R-:W-:Y:S01]  /*8ef0*/  ISETP.NE.AND P4, PT, R21, RZ, PT ;  /* 0x000000ff1500720c */ /* 0x000fe20003f85270 */
[----:B------:R-:W-:-:S12]  /*8f00*/  BSSY B1, `(.L_x_1667) ;  /* 0x0000073000017945 */ /* 0x000fd80003800000 */
[----:B------:R-:W-:Y:S05]  /*8f10*/  @!P4 BRA `(.L_x_1668) ;  /* 0x0000000400c4c947 */ /* 0x000fea0003800000 */
[----:B0--3--:R-:W-:Y:S01]  /*8f20*/  SEL R11, R125, R131, !P2 ;  /* 0x000000837d0b7207 */ /* 0x009fe20005000000 */
[----:B------:R-:W-:Y:S01]  /*8f30*/  BSSY B2, `(.L_x_1669) ;  /* 0x000006d000027945 */ /* 0x000fe20003800000 */
[C---:B--2---:R-:W-:Y:S02]  /*8f40*/  LEA R38, P5, R6.reuse, R116, 0x1 ;  /* 0x0000007406267211 */ /* 0x044fe400078a08ff */
        /* <DEDUP_REMOVED lines=22> */
[----:B---3--:R-:W-:Y:S01]  /*90b0*/  IMAD.MOV.U32 R45, RZ, RZ, R33 ;  /* 0x000000ffff2d7224 */ /* 0x008fe200078e0021 */
[----:B------:R-:W-:Y:S01]  /*90c0*/  SHF.R.U32.HI R51, RZ, 0x10, R73 ;  /* 0x00000010ff337819 */ /* 0x000fe20000011649 */
[----:B------:R-:W-:Y:S01]  /*90d0*/  IMAD.MOV.U32 R47, RZ, RZ, R35 ;  /* 0x000000ffff2f7224 */ /* 0x000fe200078e0023 */
[----:B--2---:R-:W-:Y:S01]  /*90e0*/  MOV R33, R15 ;  /* 0x0000000f00217202 */ /* 0x004fe20000000f00 */
[----:B------:R-:W-:Y:S01]  /*90f0*/  HADD2.F32 R50, -RZ, R152.H1_H1 ;  /* 0x30000098ff327230 */ /* 0x000fe20000004100 */
[----:B------:R-:W-:Y:S01]  /*9100*/  SHF.R.U32.HI R49, RZ, 0x10, R61 ;  /* 0x00000010ff317819 */ /* 0x000fe2000001163d */
[----:B------:R-:W-:Y:S01]  /*9110*/  HADD2.F32 R35, -RZ, R45.H0_H0 ;  /* 0x2000002dff237230 */ /* 0x000fe20000004100 */
[--C-:B------:R-:W-:Y:S01]  /*9120*/  SHF.R.U64 R44, R74, 0x10, R75.reuse ;  /* 0x000000104a2c7819 */ /* 0x100fe2000000124b */
[----:B------:R-:W-:Y:S01]  /*9130*/  HADD2.F32 R15, -RZ, R13.H0_H0 ;  /* 0x2000000dff0f7230 */ /* 0x000fe20000004100 */
[----:B------:R-:W-:Y:S01]  /*9140*/  SHF.R.U32.HI R74, RZ, 0x10, R75 ;  /* 0x00000010ff4a7819 */ /* 0x000fe2000001164b */
[----:B------:R-:W-:-:S02]  /*9150*/  HADD2.F32 R51, -RZ, R51.H0_H0 ;  /* 0x20000033ff337230 */ /* 0x000fc40000004100 */
[-C--:B------:R-:W-:Y:S01]  /*9160*/  FMUL.FTZ R52, R35, R50.reuse ;  /* 0x0000003223347220 */ /* 0x080fe20000410000 */
[----:B------:R-:W-:Y:S02]  /*9170*/  HADD2.F32 R46, -RZ, R13.H1_H1 ;  /* 0x3000000dff2e7230 */ /* 0x000fe40000004100 */
[C---:B------:R-:W-:Y:S01]  /*9180*/  FMUL.FTZ R50, R15.reuse, R50 ;  /* 0x000000320f327220 */ /* 0x040fe20000410000 */
[----:B------:R-:W-:Y:S01]  /*9190*/  HADD2.F32 R48, -RZ, R150.H1_H1 ;  /* 0x30000096ff307230 */ /* 0x000fe20000004100 */
[--C-:B------:R-:W-:Y:S01]  /*91a0*/  SHF.R.U64 R42, R62, 0x10, R63.reuse ;  /* 0x000000103e2a7819 */ /* 0x100fe2000000123f */
[----:B------:R-:W-:Y:S02]  /*91b0*/  HADD2.F32 R45, -RZ, R45.H1_H1 ;  /* 0x3000002dff2d7230 */ /* 0x000fe40000004100 */
[-C--:B------:R-:W-:Y:S01]  /*91c0*/  FMUL.FTZ R54, R46, R51.reuse ;  /* 0x000000332e367220 */ /* 0x080fe20000410000 */
[----:B------:R-:W-:Y:S02]  /*91d0*/  HADD2.F32 R49, -RZ, R49.H0_H0 ;  /* 0x20000031ff317230 */ /* 0x000fe40000004100 */
[-C--:B------:R-:W-:Y:S01]  /*91e0*/  FFMA.FTZ R13, R15, R48.reuse, -R52 ;  /* 0x000000300f0d7223 */ /* 0x080fe20000010834 */
[----:B------:R-:W-:Y:S01]  /*91f0*/  FFMA.FTZ R15, R35, R48, R50 ;  /* 0x00000030230f7223 */ /* 0x000fe20000010032 */
[C---:B------:R-:W-:Y:S01]  /*9200*/  FMUL.FTZ R53, R45.reuse, R51 ;  /* 0x000000332d357220 */ /* 0x040fe20000410000 */
[----:B------:R-:W-:Y:S01]  /*9210*/  SHF.R.U32.HI R62, RZ, 0x10, R63 ;  /* 0x00000010ff3e7819 */ /* 0x000fe2000001163f */
[----:B------:R-:W-:Y:S01]  /*9220*/  FFMA.FTZ R48, R45, R49, R54 ;  /* 0x000000312d307223 */ /* 0x000fe20000010036 */
[----:B------:R-:W-:Y:S01]  /*9230*/  HADD2.F32 R54, -RZ, R151.H1_H1 ;  /* 0x30000097ff367230 */ /* 0x000fe20000004100 */
[----:B0-----:R-:W-:Y:S01]  /*9240*/  SHF.R.U64 R11, R60, 0x10, R61 ;  /* 0x000000103c0b7819 */ /* 0x001fe2000000123d */
[----:B------:R-:W-:-:S02]  /*9250*/  HADD2.F32 R45, -RZ, R47.H0_H0 ;  /* 0x2000002fff2d7230 */ /* 0x000fc40000004100 */
[----:B------:R-:W-:Y:S01]  /*9260*/  FFMA.FTZ R46, R46, R49, -R53 ;  /* 0x000000312e2e7223 */ /* 0x000fe20000010835 */
[----:B------:R-:W-:Y:S01]  /*9270*/  HADD2.F32 R47, -RZ, R47.H1_H1 ;  /* 0x3000002fff2f7230 */ /* 0x000fe20000004100 */
[----:B------:R-:W-:Y:S01]  /*9280*/  SHF.R.U64 R43, R72, 0x10, R73 ;  /* 0x00000010482b7819 */ /* 0x000fe20000001249 */
[--C-:B------:R-:W-:Y:S02]  /*9290*/  HADD2.F32 R35, -RZ, R33.reuse.H0_H0 ;  /* 0x20000021ff237230 */ /* 0x100fe40000004100 */
[-C--:B------:R-:W-:Y:S01]  /*92a0*/  FMUL.FTZ R60, R45, R54.reuse ;  /* 0x000000362d3c7220 */ /* 0x080fe20000410000 */
[----:B------:R-:W-:Y:S01]  /*92b0*/  HADD2.F32 R74, -RZ, R74.H0_H0 ;  /* 0x2000004aff4a7230 */ /* 0x000fe20000004100 */
[----:B------:R-:W-:Y:S01]  /*92c0*/  F2FP.F16.F32.PACK_AB R13, R46, R13 ;  /* 0x0000000d2e0d723e */ /* 0x000fe200000000ff */
[----:B------:R-:W-:Y:S02]  /*92d0*/  HADD2.F32 R50, -RZ, R33.H1_H1 ;  /* 0x30000021ff327230 */ /* 0x000fe40000004100 */
[----:B------:R-:W-:Y:S01]  /*92e0*/  FMUL.FTZ R54, R35, R54 ;  /* 0x0000003623367220 */ /* 0x000fe20000410000 */
[----:B------:R-:W-:-:S02]  /*92f0*/  HADD2.F32 R52, -RZ, R149.H1_H1 ;  /* 0x30000095ff347230 */ /* 0x000fc40000004100 */
[-C--:B------:R-:W-:Y:S01]  /*9300*/  FMUL.FTZ R49, R47, R74.reuse ;  /* 0x0000004a2f317220 */ /* 0x080fe20000410000 */
[----:B------:R-:W-:Y:S02]  /*9310*/  HADD2.F32 R62, -RZ, R62.H0_H0 ;  /* 0x2000003eff3e7230 */ /* 0x000fe40000004100 */
[C---:B------:R-:W-:Y:S01]  /*9320*/  FMUL.FTZ R74, R50.reuse, R74 ;  /* 0x0000004a324a7220 */ /* 0x040fe20000410000 */
[----:B------:R-:W-:Y:S02]  /*9330*/  HADD2.F32 R152, -RZ, R152.H0_H0 ;  /* 0x20000098ff987230 */ /* 0x000fe40000004100 */
[-C--:B------:R-:W-:Y:S01]  /*9340*/  FFMA.FTZ R33, R35, R52.reuse, -R60 ;  /* 0x0000003423217223 */ /* 0x080fe2000001083c */
[----:B------:R-:W-:Y:S01]  /*9350*/  FFMA.FTZ R35, R45, R52, R54 ;  /* 0x000000342d237223 */ /* 0x000fe20000010036 */
[-C--:B------:R-:W-:Y:S01]  /*9360*/  FFMA.FTZ R52, R47, R62.reuse, R74 ;  /* 0x0000003e2f347223 */ /* 0x080fe2000001004a */
[----:B------:R-:W-:Y:S02]  /*9370*/  HADD2.F32 R47, -RZ, R43.H0_H0 ;  /* 0x2000002bff2f7230 */ /* 0x000fe40000004100 */
[----:B------:R-:W-:Y:S01]  /*9380*/  FFMA.FTZ R50, R50, R62, -R49 ;  /* 0x0000003e32327223 */ /* 0x000fe20000010831 */
[----:B------:R-:W-:-:S02]  /*9390*/  HADD2.F32 R45, -RZ, R32.H0_H0 ;  /* 0x20000020ff2d7230 */ /* 0x000fc40000004100 */
[----:B------:R-:W-:Y:S01]  /*93a0*/  HADD2.F32 R43, -RZ, R12.H0_H0 ;  /* 0x2000000cff2b7230 */ /* 0x000fe20000004100 */
[----:B------:R-:W-:Y:S01]  /*93b0*/  F2FP.F16.F32.PACK_AB R35, R52, R35 ;  /* 0x000000233423723e */ /* 0x000fe200000000ff */
[----:B------:R-:W-:Y:S02]  /*93c0*/  HADD2.F32 R32, -RZ, R32.H1_H1 ;  /* 0x30000020ff207230 */ /* 0x000fe40000004100 */
[-C--:B------:R-:W-:Y:S01]  /*93d0*/  FMUL.FTZ R54, R45, R152.reuse ;  /* 0x000000982d367220 */ /* 0x080fe20000410000 */
[----:B------:R-:W-:Y:S02]  /*93e0*/  HADD2.F32 R12, -RZ, R12.H1_H1 ;  /* 0x3000000cff0c7230 */ /* 0x000fe40000004100 */
[----:B------:R-:W-:Y:S01]  /*93f0*/  FMUL.FTZ R152, R43, R152 ;  /* 0x000000982b987220 */ /* 0x000fe20000410000 */
[----:B------:R-:W-:Y:S02]  /*9400*/  HADD2.F32 R11, -RZ, R11.H0_H0 ;  /* 0x2000000bff0b7230 */ /* 0x000fe40000004100 */
[----:B------:R-:W-:Y:S01]  /*9410*/  FMUL.FTZ R49, R32, R47 ;  /* 0x0000002f20317220 */ /* 0x000fe20000410000 */
[----:B------:R-:W-:-:S02]  /*9420*/  HADD2.F32 R150, -RZ, R150.H0_H0 ;  /* 0x20000096ff967230 */ /* 0x000fc40000004100 */
[C---:B------:R-:W-:Y:S01]  /*9430*/  FMUL.FTZ R47, R12.reuse, R47 ;  /* 0x0000002f0c2f7220 */ /* 0x040fe20000410000 */
[----:B------:R-:W-:Y:S02]  /*9440*/  HADD2.F32 R151, -RZ, R151.H0_H0 ;  /* 0x20000097ff977230 */ /* 0x000fe40000004100 */
[-C--:B------:R-:W-:Y:S01]  /*9450*/  FFMA.FTZ R49, R12, R11.reuse, -R49 ;  /* 0x0000000b0c317223 */ /* 0x080fe20000010831 */
[----:B------:R-:W-:Y:S02]  /*9460*/  HADD2.F32 R12, -RZ, R34.H0_H0 ;  /* 0x20000022ff0c7230 */ /* 0x000fe40000004100 */
[-C--:B------:R-:W-:Y:S01]  /*9470*/  FFMA.FTZ R152, R45, R150.reuse, R152 ;  /* 0x000000962d987223 */ /* 0x080fe20000010098 */
[----:B------:R-:W-:Y:S01]  /*9480*/  FFMA.FTZ R47, R32, R11, R47 ;  /* 0x0000000b202f7223 */ /* 0x000fe2000001002f */
[----:B------:R-:W-:Y:S02]  /*9490*/  HADD2.F32 R45, -RZ, R44.H0_H0 ;  /* 0x2000002cff2d7230 */ /* 0x000fe40000004100 */
[----:B------:R-:W-:Y:S01]  /*94a0*/  FFMA.FTZ R54, R43, R150, -R54 ;  /* 0x000000962b367223 */ /* 0x000fe20000010836 */
[----:B------:R-:W-:-:S02]  /*94b0*/  HADD2.F32 R11, -RZ, R14.H0_H0 ;  /* 0x2000000eff0b7230 */ /* 0x000fc40000004100 */
[----:B------:R-:W-:Y:S01]  /*94c0*/  FMUL.FTZ R32, R12, R151 ;  /* 0x000000970c207220 */ /* 0x000fe20000410000 */
[----:B------:R-:W-:Y:S01]  /*94d0*/  HADD2.F32 R34, -RZ, R34.H1_H1 ;  /* 0x30000022ff227230 */ /* 0x000fe20000004100 */
[----:B------:R-:W-:Y:S01]  /*94e0*/  F2FP.F16.F32.PACK_AB R50, R50, R33 ;  /* 0x000000213232723e */ /* 0x000fe200000000ff */
[----:B------:R-:W-:Y:S02]  /*94f0*/  HADD2.F32 R14, -RZ, R14.H1_H1 ;  /* 0x3000000eff0e7230 */ /* 0x000fe40000004100 */
        /* <DEDUP_REMOVED lines=12> */
[----:B------:R-:W-:-:S02]  /*95c0*/  F2FP.F16.F32.PACK_AB R12, R49, R54 ;  /* 0x00000036310c723e */ /* 0x000fc400000000ff */
[----:B------:R-:W-:Y:S01]  /*95d0*/  F2FP.F16.F32.PACK_AB R14, R51, R32 ;  /* 0x00000020330e723e */ /* 0x000fe200000000ff */
[----:B------:R-:W-:Y:S01]  /*95e0*/  IMAD.MOV.U32 R32, RZ, RZ, R152 ;  /* 0x000000ffff207224 */ /* 0x000fe200078e0098 */
[----:B------:R-:W-:-:S07]  /*95f0*/  F2FP.F16.F32.PACK_AB R34, R34, R151 ;  /* 0x000000972222723e */ /* 0x000fce00000000ff */
.L_x_1670:
[----:B------:R-:W-:Y:S05]  /*9600*/  BSYNC B2 ;  /* 0x0000000000027941 */ /* 0x000fea0003800000 */
.L_x_1669:
[----:B--2---:R4:W-:Y:S04]  /*9610*/  ST.E.128 desc[UR60][R38.64], R12 ;  /* 0x0000000c26007985 */ /* 0x0049e8000c101d3c */
[----:B---3--:R4:W-:Y:S02]  /*9620*/  @!P4 ST.E.128 desc[UR60][R40.64], R32 ;  /* 0x000000202800c985 */ /* 0x0089e4000c101d3c */
.L_x_1668:
[----:B------:R-:W-:Y:S05]  /*9630*/  BSYNC B1 ;  /* 0x0000000000017941 */ /* 0x000fea0003800000 */
.L_x_1667:
        /* <DEDUP_REMOVED lines=11> */
[----:B0-----:R-:W-:-:S03]  /*96f0*/  IMAD.SHL.U32 R11, R131, 0x8, RZ ;  /* 0x00000008830b7824 */ /* 0x001fc600078e00ff */
[----:B------:R-:W-:Y:S02]  /*9700*/  LEA.HI R12, R12, R131, RZ, 0x3 ;  /* 0x000000830c0c7211 */ /* 0x000fe400078f18ff */
[----:B------:R-:W-:Y:S02]  /*9710*/  LOP3.LUT R13, R181, 0x38, R11, 0xf8, !PT ;  /* 0x00000038b50d7812 */ /* 0x000fe400078ef80b */
[----:B------:R-:W-:Y:S02]  /*9720*/  SHF.R.S32.HI R15, RZ, 0x3, R12 ;  /* 0x00000003ff0f7819 */ /* 0x000fe4000001140c */
[----:B------:R-:W-:-:S03]  /*9730*/  LOP3.LUT R13, R13, R218, RZ, 0x3c, !PT ;  /* 0x000000da0d0d7212 */ /* 0x000fc600078e3cff */
[----:B------:R-:W-:-:S04]  /*9740*/  IMAD R12, R15, 0x1800, R188 ;  /* 0x000018000f0c7824 */ /* 0x000fc800078e02bc */
[----:B------:R-:W-:Y:S02]  /*9750*/  IMAD.IADD R12, R12, 0x1, R13 ;  /* 0x000000010c0c7824 */ /* 0x000fe400078e020d */
[C---:B------:R-:W-:Y:S02]  /*9760*/  IMAD R13, R19.reuse, 0x4800, R135 ;  /* 0x00004800130d7824 */ /* 0x040fe400078e0287 */
[----:B------:R-:W-:-:S03]  /*9770*/  IMAD R15, R19, 0x4800, R12 ;  /* 0x00004800130f7824 */ /* 0x000fc600078e020c */
[----:B------:R-:W-:Y:S01]  /*9780*/  LEA R13, R13, R18, 0x1 ;  /* 0x000000120d0d7211 */ /* 0x000fe200078e08ff */
[----:B------:R-:W-:-:S05]  /*9790*/  IMAD R32, R15, 0x2, R18 ;  /* 0x000000020f207824 */ /* 0x000fca00078e0212 */
[----:B------:R-:W0:Y:S04]  /*97a0*/  LDS.128 R12, [R13+0x18400] ;  /* 0x018400000d0c7984 */ /* 0x000e280000000c00 */
[----:B------:R-:W2:Y:S01]  /*97b0*/  LDS.128 R32, [R32+0x18400] ;  /* 0x0184000020207984 */ /* 0x000ea20000000c00 */
[----:B------:R-:W-:Y:S05]  /*97c0*/  @P5 BRA `(.L_x_1672) ;  /* 0x00000004005c5947 */ /* 0x000fea0003800000 */
[----:B0-----:R-:W-:Y:S01]  /*97d0*/  IMAD.MOV.U32 R44, RZ, RZ, R12 ;  /* 0x000000ffff2c7224 */ /* 0x001fe200078e000c */
[----:B------:R-:W-:Y:S01]  /*97e0*/  SHF.R.U32.HI R50, RZ, 0x10, R69 ;  /* 0x00000010ff327819 */ /* 0x000fe20000011645 */
[----:B--2---:R-:W-:Y:S01]  /*97f0*/  IMAD.MOV.U32 R12, RZ, RZ, R33 ;  /* 0x000000ffff0c7224 */ /* 0x004fe200078e0021 */
[----:B------:R-:W-:Y:S01]  /*9800*/  MOV R46, R35 ;  /* 0x00000023002e7202 */ /* 0x000fe20000000f00 */
[----:B------:R-:W-:Y:S01]  /*9810*/  IMAD.MOV.U32 R45, RZ, RZ, R32 ;  /* 0x000000ffff2d7224 */ /* 0x000fe200078e0020 */
[----:B------:R-:W-:Y:S01]  /*9820*/  SHF.R.U32.HI R48, RZ, 0x10, R57 ;  /* 0x00000010ff307819 */ /* 0x000fe20000011639 */
[----:B------:R-:W-:Y:S01]  /*9830*/  HADD2.F32 R49, -RZ, R148.H1_H1 ;  /* 0x30000094ff317230 */ /* 0x000fe20000004100 */
[----:B------:R-:W-:Y:S01]  /*9840*/  SHF.R.U32.HI R51, RZ, 0x10, R71 ;  /* 0x00000010ff337819 */ /* 0x000fe20000011647 */
[--C-:B------:R-:W-:Y:S01]  /*9850*/  HADD2.F32 R32, -RZ, R12.reuse.H0_H0 ;  /* 0x2000000cff207230 */ /* 0x100fe20000004100 */
[--C-:B------:R-:W-:Y:S01]  /*9860*/  SHF.R.U64 R40, R58, 0x10, R59.reuse ;  /* 0x000000103a287819 */ /* 0x100fe2000000123b */
[----:B------:R-:W-:Y:S01]  /*9870*/  HADD2.F32 R35, -RZ, R12.H1_H1 ;  /* 0x3000000cff237230 */ /* 0x000fe20000004100 */
[----:B------:R-:W-:Y:S01]  /*9880*/  SHF.R.U32.HI R58, RZ, 0x10, R59 ;  /* 0x00000010ff3a7819 */ /* 0x000fe2000001163b */
[----:B------:R-:W-:Y:S01]  /*9890*/  IMAD.MOV.U32 R33, RZ, RZ, R15 ;  /* 0x000000ffff217224 */ /* 0x000fe200078e000f */
[----:B------:R-:W-:Y:S01]  /*98a0*/  SHF.R.U64 R43, R68, 0x10, R69 ;  /* 0x00000010442b7819 */ /* 0x000fe20000001245 */
[--C-:B------:R-:W-:Y:S01]  /*98b0*/  HADD2.F32 R12, -RZ, R13.reuse.H0_H0 ;  /* 0x2000000dff0c7230 */ /* 0x100fe20000004100 */
[----:B------:R-:W-:Y:S01]  /*98c0*/  SHF.R.U64 R42, R56, 0x10, R57 ;  /* 0x00000010382a7819 */ /* 0x000fe20000001239 */
        /* <DEDUP_REMOVED lines=15> */
[----:B------:R-:W-:Y:S02]  /*99c0*/  HADD2.F32 R46, -RZ, R46.H1_H1 ;  /* 0x3000002eff2e7230 */ /* 0x000fe40000004100 */
[----:B------:R-:W-:Y:S02]  /*99d0*/  HADD2.F32 R51, -RZ, R51.H0_H0 ;  /* 0x20000033ff337230 */ /* 0x000fe40000004100 */
[----:B------:R-:W-:Y:S01]  /*99e0*/  FMUL.FTZ R52, R47, R50 ;  /* 0x000000322f347220 */ /* 0x000fe20000410000 */
[----:B------:R-:W-:Y:S01]  /*99f0*/  HADD2.F32 R35, -RZ, R33.H0_H0 ;  /* 0x20000021ff237230 */ /* 0x000fe20000004100 */
[----:B------:R-:W-:Y:S01]  /*9a00*/  F2FP.F16.F32.PACK_AB R15, R15, R12 ;  /* 0x0000000c0f0f723e */ /* 0x000fe200000000ff */
[----:B------:R-:W-:-:S02]  /*9a10*/  HADD2.F32 R48, -RZ, R145.H1_H1 ;  /* 0x30000091ff307230 */ /* 0x000fc40000004100 */
[-C--:B------:R-:W-:Y:S01]  /*9a20*/  FMUL.FTZ R54, R46, R51.reuse ;  /* 0x000000332e367220 */ /* 0x080fe20000410000 */
[----:B------:R-:W-:Y:S02]  /*9a30*/  HADD2.F32 R33, -RZ, R33.H1_H1 ;  /* 0x30000021ff217230 */ /* 0x000fe40000004100 */
[C---:B------:R-:W-:Y:S01]  /*9a40*/  FMUL.FTZ R50, R35.reuse, R50 ;  /* 0x0000003223327220 */ /* 0x040fe20000410000 */
        /* <DEDUP_REMOVED lines=8> */
[----:B------:R-:W-:Y:S02]  /*9ad0*/  HADD2.F32 R43, -RZ, R43.H0_H0 ;  /* 0x2000002bff2b7230 */ /* 0x000fe40000004100 */
[----:B------:R-:W-:Y:S01]  /*9ae0*/  FMUL.FTZ R46, R35, R148 ;  /* 0x00000094232e7220 */ /* 0x000fe20000410000 */
[----:B------:R-:W-:Y:S02]  /*9af0*/  HADD2.F32 R45, -RZ, R45.H1_H1 ;  /* 0x3000002dff2d7230 */ /* 0x000fe40000004100 */
[----:B------:R-:W-:Y:S01]  /*9b00*/  FFMA.FTZ R50, R47, R48, R50 ;  /* 0x000000302f327223 */ /* 0x000fe20000010032 */
[----:B------:R-:W-:-:S02]  /*9b10*/  HADD2.F32 R146, -RZ, R146.H0_H0 ;  /* 0x20000092ff927230 */ /* 0x000fc40000004100 */
[----:B------:R-:W-:Y:S01]  /*9b20*/  FMUL.FTZ R148, R33, R148 ;  /* 0x0000009421947220 */ /* 0x000fe20000410000 */
[----:B------:R-:W-:Y:S02]  /*9b30*/  HADD2.F32 R44, -RZ, R44.H1_H1 ;  /* 0x3000002cff2c7230 */ /* 0x000fe40000004100 */
[-C--:B------:R-:W-:Y:S01]  /*9b40*/  FMUL.FTZ R47, R45, R43.reuse ;  /* 0x0000002b2d2f7220 */ /* 0x080fe20000410000 */
[----:B------:R-:W-:Y:S02]  /*9b50*/  HADD2.F32 R42, -RZ, R42.H0_H0 ;  /* 0x2000002aff2a7230 */ /* 0x000fe40000004100 */
[-C--:B------:R-:W-:Y:S01]  /*9b60*/  FFMA.FTZ R148, R35, R146.reuse, R148 ;  /* 0x0000009223947223 */ /* 0x080fe20000010094 */
[----:B------:R-:W-:Y:S01]  /*9b70*/  FFMA.FTZ R46, R33, R146, -R46 ;  /* 0x00000092212e7223 */ /* 0x000fe2000001082e */
[C---:B------:R-:W-:Y:S01]  /*9b80*/  FMUL.FTZ R48, R44.reuse, R43 ;  /* 0x0000002b2c307220 */ /* 0x040fe20000410000 */
[----:B------:R-:W-:Y:S02]  /*9b90*/  HADD2.F32 R35, -RZ, R34.H0_H0 ;  /* 0x20000022ff237230 */ /* 0x000fe40000004100 */
[----:B------:R-:W-:Y:S01]  /*9ba0*/  FFMA.FTZ R47, R44, R42, -R47 ;  /* 0x0000002a2c2f7223 */ /* 0x000fe2000001082f */
[----:B------:R-:W-:-:S02]  /*9bb0*/  HADD2.F32 R44, -RZ, R147.H0_H0 ;  /* 0x20000093ff2c7230 */ /* 0x000fc40000004100 */
[----:B------:R-:W-:Y:S01]  /*9bc0*/  FFMA.FTZ R45, R45, R42, R48 ;  /* 0x0000002a2d2d7223 */ /* 0x000fe20000010030 */
[----:B------:R-:W-:Y:S01]  /*9bd0*/  HADD2.F32 R43, -RZ, R41.H0_H0 ;  /* 0x20000029ff2b7230 */ /* 0x000fe20000004100 */
[----:B------:R-:W-:Y:S01]  /*9be0*/  F2FP.F16.F32.PACK_AB R51, R51, R52 ;  /* 0x000000343333723e */ /* 0x000fe200000000ff */
[----:B------:R-:W-:Y:S01]  /*9bf0*/  HADD2.F32 R33, -RZ, R14.H0_H0 ;  /* 0x2000000eff217230 */ /* 0x000fe20000004100 */
[----:B------:R-:W-:Y:S01]  /*9c00*/  F2FP.F16.F32.PACK_AB R12, R47, R46 ;  /* 0x0000002e2f0c723e */ /* 0x000fe200000000ff */
[----:B------:R-:W-:Y:S02]  /*9c10*/  HADD2.F32 R34, -RZ, R34.H1_H1 ;  /* 0x30000022ff227230 */ /* 0x000fe40000004100 */
[----:B------:R-:W-:Y:S02]  /*9c20*/  HADD2.F32 R14, -RZ, R14.H1_H1 ;  /* 0x3000000eff0e7230 */ /* 0x000fe40000004100 */
[----:B------:R-:W-:Y:S02]  /*9c30*/  HADD2.F32 R41, -RZ, R40.H0_H0 ;  /* 0x20000028ff297230 */ /* 0x000fe40000004100 */
[----:B------:R-:W-:Y:S01]  /*9c40*/  FMUL.FTZ R40, R35, R44 ;  /* 0x0000002c23287220 */ /* 0x000fe20000410000 */
[----:B------:R-:W-:-:S02]  /*9c50*/  HADD2.F32 R42, -RZ, R145.H0_H0 ;  /* 0x20000091ff2a7230 */ /* 0x000fc40000004100 */
[-C--:B------:R-:W-:Y:S01]  /*9c60*/  FMUL.FTZ R49, R34, R43.reuse ;  /* 0x0000002b22317220 */ /* 0x080fe20000410000 */
[C---:B------:R-:W-:Y:S01]  /*9c70*/  FMUL.FTZ R44, R33.reuse, R44 ;  /* 0x0000002c212c7220 */ /* 0x040fe20000410000 */
[C---:B------:R-:W-:Y:S01]  /*9c80*/  FMUL.FTZ R43, R14.reuse, R43 ;  /* 0x0000002b0e2b7220 */ /* 0x040fe20000410000 */
[-C--:B------:R-:W-:Y:S02]  /*9c90*/  FFMA.FTZ R40, R33, R42.reuse, -R40 ;  /* 0x0000002a21287223 */ /* 0x080fe40000010828 */
        /* <DEDUP_REMOVED lines=10> */
.L_x_1672:
[----:B------:R-:W-:Y:S05]  /*9d40*/  BSYNC B1 ;  /* 0x0000000000017941 */ /* 0x000fea0003800000 */
.L_x_1671:
[----:B0-----:R0:W-:Y:S01]  /*9d50*/  ST.E.128 desc[UR60][R38.64], R12 ;  /* 0x0000000c26007985 */ /* 0x0011e2000c101d3c */
[----:B------:R-:W-:-:S13]  /*9d60*/  ISETP.GE.AND P4, PT, R11, R128, PT ;  /* 0x000000800b00720c */ /* 0x000fda0003f86270 */
[----:B------:R-:W-:Y:S05]  /*9d70*/  @P4 BRA `(.L_x_1619) ;  /* 0x0000000400e84947 */ /* 0x000fea0003800000 */
[----:B------:R-:W-:-:S05]  /*9d80*/  IMAD.WIDE R36, R11, 0x2, R36 ;  /* 0x000000020b247825 */ /* 0x000fca00078e0224 */
[----:B--2---:R2:W-:Y:S01]  /*9d90*/  ST.E.128 desc[UR60][R36.64], R32 ;  /* 0x0000002024007985 */ /* 0x0045e2000c101d3c */
[----:B------:R-:W-:Y:S05]  /*9da0*/  BRA `(.L_x_1619) ;  /* 0x0000000400dc7947 */ /* 0x000fea0003800000 */
.L_x_1584:
[----:B------:R-:W2:Y:S02]  /*9db0*/  LDL R11, [R1+0x30] ;  /* 0x00003000010b7983 */ /* 0x000ea40000100800 */
[----:B--2---:R-:W-:-:S13]  /*9dc0*/  R2UR UR4, R11 ;  /* 0x000000000b0472ca */ /* 0x004fda00000e0000 */
[----:B------:R-:W-:-:S06]  /*9dd0*/  UISETP.NE.AND UP0, UPT, UR4, 0x3, UPT ;  /* 0x000000030400788c */ /* 0x000fcc000bf05270 */
[----:B------:R-:W-:-:S13]  /*9de0*/  PLOP3.LUT P0, PT, PT, PT, UP0, 0x80, 0x0 ;  /* 0x000000000000781c */ /* 0x000fda0003f0f008 */
[----:B------:R-:W-:Y:S05]  /*9df0*/  @!P0 BRA `(.L_x_1673) ;  /* 0x0000000000048947 */ /* 0x000fea0003800000 */
[----:B------:R-:W-:Y:S01]  /*9e00*/  BPT.TRAP 0x1 ;  /* 0x000000040000795c */ /* 0x000fe20000300000 */
.L_x_1673:
[----:B------:R-:W-:Y:S01]  /*9e10*/  IMAD R86, R19, 0x8, R18 ;  /* 0x0000000813567824 */ /* 0x000fe200078e0212 */
[----:B------:R-:W-:Y:S01]  /*9e20*/  SHF.L.U32 R87, R175, 0x1f, RZ ;  /* 0x0000001faf577819 */ /* 0x000fe200000006ff */
[----:B------:R-:W-:Y:S01]  /*9e30*/  BSSY B1, `(.L_x_1674) ;  /* 0x0000004000017945 */ /* 0x000fe20003800000 */
[----:B------:R-:W-:Y:S02]  /*9e40*/  SHF.R.S32.HI R31, RZ, 0x1f, R29 ;  /* 0x0000001fff1f7819 */ /* 0x000fe4000001141d */
[----:B------:R-:W0:Y:S02]  /*9e50*/  SYNCS.PHASECHK.TRANS64.TRYWAIT P4, [R86+URZ+0x2a890], R87 ;  /* 0x02a89057560075a7 */ /* 0x000e24000808017f */
[----:B0-----:R-:W-:Y:S05]  /*9e60*/  @!P4 BRA `(.L_x_1675) ;  /* 0x000001e000d0c947 */ /* 0x001fea0003800000 */
.L_x_2023:
[----:B------:R-:W-:Y:S05]  /*9e70*/  BSYNC B1 ;  /* 0x0000000000017941 */ /* 0x000fea0003800000 */
.L_x_1674:
        /* <DEDUP_REMOVED lines=27> */
.L_x_2027:
        /* <DEDUP_REMOVED lines=12> */
[----:B--2---:R-:W-:Y:S02]  /*a0f0*/  @!P5 IMAD.MOV.U32 R34, RZ, RZ, R37 ;  /* 0x000000ffff22d224 */ /* 0x004fe400078e0025 */
[----:B------:R-:W-:Y:S02]  /*a100*/  @!P5 IMAD.MOV.U32 R35, RZ, RZ, R36 ;  /* 0x000000ffff23d224 */ /* 0x000fe400078e0024 */
[----:B------:R-:W-:-:S05]  /*a110*/  @!P5 IMAD.WIDE R34, R11, 0x2, R34 ;  /* 0x000000020b22d825 */ /* 0x000fca00078e0222 */
        /* <DEDUP_REMOVED lines=22> */
.L_x_1678:
[----:B------:R-:W-:Y:S05]  /*a280*/  BSYNC B1 ;  /* 0x0000000000017941 */ /* 0x000fea0003800000 */
.L_x_1677:
[----:B------:R-:W-:-:S03]  /*a290*/  UMOV UR4, 0xffffffff ;  /* 0xffffffff00047882 */ /* 0x000fc60000000000 */
[----:B------:R-:W-:Y:S05]  /*a2a0*/  BRA.DIV UR4, `(.L_x_1679) ;  /* 0x000001e204207947 */ /* 0x000fea000b800000 */
[----:B--2---:R2:W0:Y:S04]  /*a2b0*/  SHFL.IDX PT, R36, R39, 0x1, 0x1c1f ;  /* 0x003c1f0027247f89 */ /* 0x00442800000e0000 */
[----:B---3--:R2:W3:Y:S02]  /*a2c0*/  SHFL.IDX PT, R37, R38, 0x1, 0x1c1f ;  /* 0x003c1f0026257f89 */ /* 0x0084e400000e0000 */
.L_x_2031:
        /* <DEDUP_REMOVED lines=12> */
[----:B0-----:R-:W-:Y:S02]  /*a390*/  @!P5 IMAD.MOV.U32 R34, RZ, RZ, R37 ;  /* 0x000000ffff22d224 */ /* 0x001fe400078e0025 */
[----:B------:R-:W-:Y:S02]  /*a3a0*/  @!P5 IMAD.MOV.U32 R35, RZ, RZ, R36 ;  /* 0x000000ffff23d224 */ /* 0x000fe400078e0024 */
[----:B------:R-:W-:-:S05]  /*a3b0*/  @!P5 IMAD.WIDE R34, R11, 0x2, R34 ;  /* 0x000000020b22d825 */ /* 0x000fca00078e0222 */
        /* <DEDUP_REMOVED lines=22> */
.L_x_1619:
[----:B------:R-:W-:Y:S05]  /*a520*/  BSYNC B0 ;  /* 0x0000000000007941 */ /* 0x000fea0003800000 */
.L_x_1583:
        /* <DEDUP_REMOVED lines=17> */
.L_x_1681:
[----:B------:R-:W-:Y:S05]  /*a640*/  BSYNC B0 ;  /* 0x0000000000007941 */ /* 0x000fea0003800000 */
.L_x_1680:
[----:B------:R-:W3:Y:S01]  /*a650*/  SYNCS.PHASECHK.TRANS64.TRYWAIT P0, [R86+URZ+0x2a8b0], R87 ;  /* 0x02a8b057560075a7 */ /* 0x000ee2000800017f */
[----:B------:R-:W-:Y:S04]  /*a660*/  BSSY B0, `(.L_x_1682) ;  /* 0x0000002000007945 */ /* 0x000fe80003800000 */
[----:B---3--:R-:W-:Y:S05]  /*a670*/  @!P0 BRA `(.L_x_1683) ;  /* 0x000001dc00788947 */ /* 0x008fea0003800000 */
.L_x_2032:
[----:B------:R-:W-:Y:S05]  /*a680*/  BSYNC B0 ;  /* 0x0000000000007941 */ /* 0x000fea0003800000 */
.L_x_1682:
[----:B------:R-:W-:Y:S01]  /*a690*/  ULDC.64 UR4, c[0x0][0x328] ;  /* 0x0000ca0000047ab9 */ /* 0x000fe20000000a00 */
[----:B------:R-:W-:Y:S01]  /*a6a0*/  IMAD.IADD R85, R85, 0x1, -R174 ;  /* 0x0000000155557824 */ /* 0x000fe200078e0aae */
[----:B------:R-:W-:Y:S01]  /*a6b0*/  BSSY B0, `(.L_x_1684) ;  /* 0x000002e000007945 */ /* 0x000fe20003800000 */
[----:B--2-4-:R-:W-:Y:S02]  /*a6c0*/  IMAD R14, R31, UR4, RZ ;  /* 0x000000041f0e7c24 */ /* 0x014fe4000f8e02ff */
[----:B------:R-:W-:Y:S01]  /*a6d0*/  IMAD.WIDE.U32 R12, R29, UR4, RZ ;  /* 0x000000041d0c7c25 */ /* 0x000fe2000f8e00ff */
[----:B------:R-:W-:-:S03]  /*a6e0*/  ISETP.GE.AND P0, PT, R85, 0x1, PT ;  /* 0x000000015500780c */ /* 0x000fc60003f06270 */
[----:B------:R-:W-:Y:S01]  /*a6f0*/  IMAD R29, R29, UR5, R14 ;  /* 0x000000051d1d7c24 */ /* 0x000fe2000f8e020e */
[----:B------:R-:W-:Y:S01]  /*a700*/  ULDC.64 UR4, c[0x0][0x338] ;  /* 0x0000ce0000047ab9 */ /* 0x000fe20000000a00 */
[----:B------:R-:W-:Y:S02]  /*a710*/  IMAD R14, R19, 0x3000, R3 ;  /* 0x00003000130e7824 */ /* 0x000fe400078e0203 */
[----:B0-----:R-:W-:Y:S02]  /*a720*/  IMAD R11, R84, UR4, RZ ;  /* 0x00000004540b7c24 */ /* 0x001fe4000f8e02ff */
[----:B------:R-:W-:Y:S02]  /*a730*/  IMAD.IADD R13, R13, 0x1, R29 ;  /* 0x000000010d0d7824 */ /* 0x000fe400078e021d */
        /* <DEDUP_REMOVED lines=8> */
[----:B------:R-:W-:Y:S01]  /*a7c0*/  IMAD.IADD R28, R127, 0x1, R14 ;  /* 0x000000017f1c7824 */ /* 0x000fe200078e020e */
[----:B------:R-:W-:Y:S01]  /*a7d0*/  IADD3 R11, R13, R11, RZ ;  /* 0x0000000b0d0b7210 */ /* 0x000fe20007ffe0ff */
[--C-:B------:R-:W-:Y:S01]  /*a7e0*/  IMAD R34, R14, 0x2, R119.reuse ;  /* 0x000000020e227824 */ /* 0x100fe200078e0277 */
[----:B------:R-:W-:Y:S01]  /*a7f0*/  LEA R31, P5, R12, UR4, 0x1 ;  /* 0x000000040c1f7c11 */ /* 0x000fe2000f8a08ff */
[----:B------:R-:W-:-:S03]  /*a800*/  IMAD R35, R28, 0x2, R119 ;  /* 0x000000021c237824 */ /* 0x000fc600078e0277 */
        /* <DEDUP_REMOVED lines=9> */
[----:B------:R-:W-:Y:S01]  /*a8a0*/  @P0 IMAD.SHL.U32 R37, R170, 0x8, RZ ;  /* 0x00000008aa250824 */ /* 0x000fe200078e00ff */
[----:B-----5:R2:W-:Y:S01]  /*a8b0*/  @P5 ST.E.128 desc[UR60][R32.64], R12 ;  /* 0x0000000c20005985 */ /* 0x0205e2000c101d3c */
[----:B------:R-:W-:-:S03]  /*a8c0*/  ISETP.NE.AND P5, PT, R10, RZ, PT ;  /* 0x000000ff0a00720c */ /* 0x000fc60003fa5270 */
[----:B------:R-:W4:Y:S01]  /*a8d0*/  @P0 LDS.128 R12, [R35] ;  /* 0x00000000230c0984 */ /* 0x000f220000000c00 */
[----:B--2---:R-:W-:-:S09]  /*a8e0*/  @P0 IMAD.WIDE R32, R37, 0x2, R28 ;  /* 0x0000000225200825 */ /* 0x004fd200078e021c */
[----:B------:R-:W-:Y:S01]  /*a8f0*/  @P5 IMAD.SHL.U32 R37, R171, 0x8, RZ ;  /* 0x00000008ab255824 */ /* 0x000fe200078e00ff */
[----:B----4-:R2:W-:Y:S01]  /*a900*/  @P0 ST.E.128 desc[UR60][R32.64], R12 ;  /* 0x0000000c20000985 */ /* 0x0105e2000c101d3c */
[----:B------:R-:W-:-:S03]  /*a910*/  ISETP.NE.AND P0, PT, R20, RZ, PT ;  /* 0x000000ff1400720c */ /* 0x000fc60003f05270 */
[----:B------:R-:W4:Y:S01]  /*a920*/  @P5 LDS.128 R12, [R34+0x3000] ;  /* 0x00300000220c5984 */ /* 0x000f220000000c00 */
[----:B--2---:R-:W-:-:S05]  /*a930*/  @P5 IMAD.WIDE R32, R37, 0x2, R28 ;  /* 0x0000000225205825 */ /* 0x004fca00078e021c */
[----:B----4-:R-:W-:Y:S04]  /*a940*/  @P5 ST.E.128 desc[UR60][R32.64], R12 ;  /* 0x0000000c20005985 */ /* 0x010fe8000c101d3c */
[C---:B------:R-:W-:Y:S01]  /*a950*/  @P0 LEA R28, P5, R23.reuse, R28, 0x1 ;  /* 0x0000001c171c0211 */ /* 0x040fe200078a08ff */
[----:B------:R-:W2:Y:S03]  /*a960*/  @P0 LDS.128 R12, [R35+0x3000] ;  /* 0x00300000230c0984 */ /* 0x000ea60000000c00 */
[----:B------:R-:W-:-:S05]  /*a970*/  @P0 LEA.HI.X R29, R23, R29, R173, 0x1, P5 ;  /* 0x0000001d171d0211 */ /* 0x000fca00028f0cad */
[----:B--2---:R2:W-:Y:S04]  /*a980*/  @P0 ST.E.128 desc[UR60][R28.64], R12 ;  /* 0x0000000c1c000985 */ /* 0x0045e8000c101d3c */
.L_x_1685:
[----:B------:R-:W-:Y:S05]  /*a990*/  BSYNC B0 ;  /* 0x0000000000007941 */ /* 0x000fea0003800000 */
.L_x_1684:
[----:B------:R-:W-:Y:S01]  /*a9a0*/  ISETP.GE.AND P0, PT, R85, 0x41, PT ;  /* 0x000000415500780c */ /* 0x000fe20003f06270 */
[----:B--2-4-:R2:W4:Y:S01]  /*a9b0*/  SHFL.IDX PT, R29, R11, 0x1, 0x1c1f ;  /* 0x003c1f000b1d7f89 */ /* 0x01452200000e0000 */
[----:B------:R-:W-:Y:S03]  /*a9c0*/  BSSY B0, `(.L_x_1686) ;  /* 0x0000017000007945 */ /* 0x000fe60003800000 */
[----:B------:R2:W0:Y:S08]  /*a9d0*/  SHFL.IDX PT, R28, R31, 0x1, 0x1c1f ;  /* 0x003c1f001f1c7f89 */ /* 0x00043000000e0000 */
[----:B--2---:R-:W-:Y:S05]  /*a9e0*/  @!P0 BRA `(.L_x_1687) ;  /* 0x0000000000508947 */ /* 0x004fea0003800000 */
[----:B------:R-:W-:-:S13]  /*a9f0*/  ISETP.NE.AND P5, PT, R4, RZ, PT ;  /* 0x000000ff0400720c */ /* 0x000fda0003fa5270 */
[----:B------:R-:W2:Y:S01]  /*aa00*/  @P5 LDS.128 R12, [R34+0x2000] ;  /* 0x00200000220c5984 */ /* 0x000ea20000000c00 */
[----:B0-----:R-:W-:-:S04]  /*aa10*/  @P5 LEA R32, P0, R16, R28, 0x1 ;  /* 0x0000001c10205211 */ /* 0x001fc800078008ff */
[----:B----4-:R-:W-:Y:S02]  /*aa20*/  @P5 LEA.HI.X R33, R16, R29, R17, 0x1, P0 ;  /* 0x0000001d10215211 */ /* 0x010fe400000f0c11 */
[----:B------:R-:W-:-:S13]  /*aa30*/  ISETP.NE.AND P0, PT, R9, RZ, PT ;  /* 0x000000ff0900720c */ /* 0x000fda0003f05270 */
[----:B------:R-:W-:Y:S01]  /*aa40*/  @P0 SHF.L.U32 R11, R170, 0x3, RZ ;  /* 0x00000003aa0b0819 */ /* 0x000fe200000006ff */
[----:B--2---:R0:W-:Y:S01]  /*aa50*/  @P5 ST.E.128 desc[UR60][R32.64], R12 ;  /* 0x0000000c20005985 */ /* 0x0041e2000c101d3c */
[----:B------:R-:W-:-:S03]  /*aa60*/  ISETP.NE.AND P5, PT, R10, RZ, PT ;  /* 0x000000ff0a00720c */ /* 0x000fc60003fa5270 */
[----:B------:R-:W2:Y:S01]  /*aa70*/  @P0 LDS.128 R12, [R35+0x2000] ;  /* 0x00200000230c0984 */ /* 0x000ea20000000c00 */
[----:B0-----:R-:W-:-:S09]  /*aa80*/  @P0 IMAD.WIDE R32, R11, 0x2, R28 ;  /* 0x000000020b200825 */ /* 0x001fd200078e021c */
[----:B------:R-:W-:Y:S01]  /*aa90*/  @P5 IMAD.SHL.U32 R11, R171, 0x8, RZ ;  /* 0x00000008ab0b5824 */ /* 0x000fe200078e00ff */
[----:B--2---:R0:W-:Y:S01]  /*aaa0*/  @P0 ST.E.128 desc[UR60][R32.64], R12 ;  /* 0x0000000c20000985 */ /* 0x0041e2000c101d3c */
[----:B------:R-:W-:-:S03]  /*aab0*/  ISETP.NE.AND P0, PT, R20, RZ, PT ;  /* 0x000000ff1400720c */ /* 0x000fc60003f05270 */
[----:B------:R-:W2:Y:S01]  /*aac0*/  @P5 LDS.128 R12, [R34+0x5000] ;  /* 0x00500000220c5984 */ /* 0x000ea20000000c00 */
[----:B0-----:R-:W-:-:S05]  /*aad0*/  @P5 IMAD.WIDE R32, R11, 0x2, R28 ;  /* 0x000000020b205825 */ /* 0x001fca00078e021c */
[----:B--2---:R-:W-:Y:S04]  /*aae0*/  @P5 ST.E.128 desc[UR60][R32.64], R12 ;  /* 0x0000000c20005985 */ /* 0x004fe8000c101d3c */
[C---:B------:R-:W-:Y:S01]  /*aaf0*/  @P0 LEA R28, P5, R23.reuse, R28, 0x1 ;  /* 0x0000001c171c0211 */ /* 0x040fe200078a08ff */
[----:B------:R-:W0:Y:S03]  /*ab00*/  @P0 LDS.128 R12, [R35+0x5000] ;  /* 0x00500000230c0984 */ /* 0x000e260000000c00 */
[----:B------:R-:W-:-:S05]  /*ab10*/  @P0 LEA.HI.X R29, R23, R29, R173, 0x1, P5 ;  /* 0x0000001d171d0211 */ /* 0x000fca00028f0cad */
[----:B0-----:R2:W-:Y:S04]  /*ab20*/  @P0 ST.E.128 desc[UR60][R28.64], R12 ;  /* 0x0000000c1c000985 */ /* 0x0015e8000c101d3c */
.L_x_1687:
[----:B------:R-:W-:Y:S05]  /*ab30*/  BSYNC B0 ;  /* 0x0000000000007941 */ /* 0x000fea0003800000 */
.L_x_1686:
[----:B------:R-:W-:Y:S01]  /*ab40*/  @!PT LDS RZ, [RZ] ;  /* 0x00000000fffff984 */ /* 0x000fe20000000800 */
[----:B------:R-:W-:Y:S01]  /*ab50*/  @!PT LDS RZ, [RZ] ;  /* 0x00000000fffff984 */ /* 0x000fe20000000800 */
[----:B------:R-:W-:Y:S01]  /*ab60*/  @!PT LDS RZ, [RZ] ;  /* 0x00000000fffff984 */ /* 0x000fe20000000800 */
[----:B------:R-:W-:Y:S01]  /*ab70*/  @!PT LDS RZ, [RZ] ;  /* 0x00000000fffff984 */ /* 0x000fe20000000800 */
[----:B------:R5:W-:Y:S06]  /*ab80*/  MEMBAR.ALL.CTA ;  /* 0x0000000000007992 */ /* 0x000bec0000008000 */
[----:B-----5:R-:W5:Y:S01]  /*ab90*/  FENCE.VIEW.ASYNC.S ;  /* 0x00000000000073c6 */ /* 0x020f620000000000 */
[----:B-1-3--:R-:W-:Y:S01]  /*aba0*/  @!P4 VIADD R86, R86, 0x2a8c0 ;  /* 0x0002a8c05656c836 */ /* 0x00afe20000000000 */
[----:B-----5:R1:W-:Y:S01]  /*abb0*/  BAR.SYNC.DEFER_BLOCKING R144, 0x80 ;  /* 0x000200900000751d */ /* 0x0203e20000010000 */
[----:B------:R-:W-:Y:S01]  /*abc0*/  ISETP.NE.AND P5, PT, R123, RZ, PT ;  /* 0x000000ff7b00720c */ /* 0x000fe20003fa5270 */
[----:B------:R-:W-:-:S02]  /*abd0*/  VIADD R19, R19, 0x1 ;  /* 0x0000000113137836 */ /* 0x000fc40000000000 */
[----:B------:R-:W-:Y:S02]  /*abe0*/  @!P4 PRMT R86, RZ, 0x654, R86 ;  /* 0x00000654ff56c816 */ /* 0x000fe40000000056 */
[----:B------:R-:W-:Y:S02]  /*abf0*/  PLOP3.LUT P0, PT, PT, PT, PT, 0x8, 0x0 ;  /* 0x000000000000781c */ /* 0x000fe40003f0e170 */
[----:B------:R1:W-:Y:S01]  /*ac00*/  @!P4 SYNCS.ARRIVE.TRANS64.RED.A1T0 RZ, [R86+URZ], RZ ;  /* 0x000000ff56ffc9a7 */ /* 0x0003e2000810043f */
[----:B------:R-:W-:-:S04]  /*ac10*/  ISETP.NE.AND P4, PT, R19, 0x2, PT ;  /* 0x000000021300780c */ /* 0x000fc80003f85270 */
[----:B--2---:R-:W-:Y:S02]  /*ac20*/  SEL R12, RZ, 0x1, P4 ;  /* 0x00000001ff0c7807 */ /* 0x004fe40002000000 */
[----:B------:R-:W-:Y:S02]  /*ac30*/  SEL R19, R19, RZ, P4 ;  /* 0x000000ff13137207 */ /* 0x000fe40002000000 */
[----:B------:R-:W-:Y:S01]  /*ac40*/  LOP3.LUT R175, R175, R12, RZ, 0x3c, !PT ;  /* 0x0000000cafaf7212 */ /* 0x000fe200078e3cff */
[----:B-1----:R-:W-:Y:S06]  /*ac50*/  @P5 BRA `(.L_x_1688) ;  /* 0xffffff7c00345947 */ /* 0x002fec000383ffff */
.L_x_1578:
[----:B------:R-:W1:Y:S01]  /*ac60*/  LDC R0, c[0x0][0x448] ;  /* 0x00011200ff007b82 */ /* 0x000e620000000800 */
[----:B------:R-:W-:Y:S01]  /*ac70*/  IADD3 R5, R167, 0x1, -R166 ;  /* 0x00000001a7057810 */ /* 0x000fe20007ffe8a6 */
[----:B------:R-:W-:Y:S06]  /*ac80*/  BSSY B0, `(.L_x_1689) ;  /* 0x000000d000007945 */ /* 0x000fec0003800000 */
[----:B------:R-:W2:Y:S01]  /*ac90*/  LDC.64 R6, c[0x0][0x9e0] ;  /* 0x00027800ff067b82 */ /* 0x000ea20000000a00 */
[----:B-1----:R-:W-:Y:S01]  /*aca0*/  ISETP.NE.AND P1, PT, R0, 0x1, PT ;  /* 0x000000010000780c */ /* 0x002fe20003f25270 */
[----:B------:R-:W-:Y:S01]  /*acb0*/  VIADD R0, R187, 0x7f ;  /* 0x0000007fbb007836 */ /* 0x000fe20000000000 */
[----:B--2---:R-:W-:-:S11]  /*acc0*/  ISETP.GE.AND P2, PT, R7, 0x1, PT ;  /* 0x000000010700780c */ /* 0x004fd60003f46270 */
[----:B------:R-:W1:Y:S08]  /*acd0*/  @P1 LDC R3, c[0x0][0x44c] ;  /* 0x00011300ff031b82 */ /* 0x000e700000000800 */
[----:B------:R-:W2:Y:S01]  /*ace0*/  @P1 LDC R2, c[0x0][0x450] ;  /* 0x00011400ff021b82 */ /* 0x000ea20000000800 */
[----:B-1----:R-:W-:-:S05]  /*acf0*/  @P1 IMAD.HI.U32 R3, R0, R3, RZ ;  /* 0x0000000300031227 */ /* 0x002fca00078e00ff */
[----:B--2---:R-:W-:-:S05]  /*ad00*/  @P1 SHF.R.U32.HI R0, RZ, R2, R3 ;  /* 0x00000002ff001219 */ /* 0x004fca0000011603 */
[----:B------:R-:W-:Y:S01]  /*ad10*/  IMAD.IADD R3, R5, 0x1, R0 ;  /* 0x0000000105037824 */ /* 0x000fe200078e0200 */
[----:B------:R-:W-:Y:S06]  /*ad20*/  @P0 BRA `(.L_x_1690) ;  /* 0x0000000000080947 */ /* 0x000fec0003800000 */
[----:B------:R-:W1:Y:S02]  /*ad30*/  FENCE.VIEW.ASYNC.G ;  /* 0x00000000000073c6 */ /* 0x000e640000000100 */
[----:B-1----:R-:W-:Y:S06]  /*ad40*/  BAR.ARV 0xc, 0x180 ;  /* 0x0306000000007b1d */ /* 0x002fec0000002000 */
.L_x_1690:
[----:B------:R-:W-:Y:S05]  /*ad50*/  BSYNC B0 ;  /* 0x0000000000007941 */ /* 0x000fea0003800000 */
.L_x_1689:
[----:B------:R-:W-:Y:S01]  /*ad60*/  IADD3 R0, R3, R6, RZ ;  /* 0x0000000603007210 */ /* 0x000fe20007ffe0ff */
[----:B------:R-:W-:Y:S06]  /*ad70*/  @!P2 BRA `(.L_x_1691) ;  /* 0x000000000048a947 */ /* 0x000fec0003800000 */
[C---:B------:R-:W-:Y:S01]  /*ad80*/  ISETP.GT.AND P0, PT, R3.reuse, RZ, PT ;  /* 0x000000ff0300720c */ /* 0x040fe20003f04270 */
[----:B------:R-:W-:Y:S01]  /*ad90*/  BSSY B0, `(.L_x_1692) ;  /* 0x000000e000007945 */ /* 0x000fe20003800000 */
[----:B------:R-:W-:-:S11]  /*ada0*/  VIADD R2, R3, 0xffffffff ;  /* 0xffffffff03027836 */ /* 0x000fd60000000000 */
[----:B------:R-:W-:Y:S05]  /*adb0*/  @P0 BRA `(.L_x_1693) ;  /* 0x00000000001c0947 */ /* 0x000fea0003800000 */
[----:B------:R-:W-:Y:S01]  /*adc0*/  ISETP.NE.AND P0, PT, R7, 0x1, PT ;  /* 0x000000010700780c */ /* 0x000fe20003f05270 */
[----:B------:R-:W-:-:S12]  /*add0*/  IMAD.MOV R3, RZ, RZ, -R3 ;  /* 0x000000ffff037224 */ /* 0x000fd800078e0a03 */
[----:B------:R-:W1:Y:S02]  /*ade0*/  @P0 LDC.64 R4, c[0x0][0x9e8] ;  /* 0x00027a00ff040b82 */ /* 0x000e640000000a00 */
[----:B-1----:R-:W-:-:S05]  /*adf0*/  @P0 IMAD.HI.U32 R2, R3, R4, RZ ;  /* 0x0000000403020227 */ /* 0x002fca00078e00ff */
[----:B------:R-:W-:-:S04]  /*ae00*/  @P0 SHF.R.U32.HI R3, RZ, R5, R2 ;  /* 0x00000005ff030219 */ /* 0x000fc80000011602 */
[----:B------:R-:W-:Y:S01]  /*ae10*/  LOP3.LUT R2, RZ, R3, RZ, 0x33, !PT ;  /* 0x00000003ff027212 */ /* 0x000fe200078e33ff */
[----:B------:R-:W-:Y:S06]  /*ae20*/  BRA `(.L_x_1694) ;  /* 0x0000000000107947 */ /* 0x000fec0003800000 */
.L_x_1693:
[----:B------:R-:W-:-:S13]  /*ae30*/  ISETP.NE.AND P0, PT, R7, 0x1, PT ;  /* 0x000000010700780c */ /* 0x000fda0003f05270 */
[----:B------:R-:W1:Y:S02]  /*ae40*/  @P0 LDC.64 R4, c[0x0][0x9e8] ;  /* 0x00027a00ff040b82 */ /* 0x000e640000000a00 */
[----:B-1----:R-:W-:-:S05]  /*ae50*/  @P0 IMAD.HI.U32 R4, R2, R4, RZ ;  /* 0x0000000402040227 */ /* 0x002fca00078e00ff */
[----:B------:R-:W-:-:S07]  /*ae60*/  @P0 SHF.R.U32.HI R2, RZ, R5, R4 ;  /* 0x00000005ff020219 */ /* 0x000fce0000011604 */
.L_x_1694:
[----:B------:R-:W-:Y:S05]  /*ae70*/  BSYNC B0 ;  /* 0x0000000000007941 */ /* 0x000fea0003800000 */
.L_x_1692:
[----:B------:R-:W-:-:S05]  /*ae80*/  IMAD R3, R2, R7, R7 ;  /* 0x0000000702037224 */ /* 0x000fca00078e0207 */
[----:B------:R-:W-:-:S07]  /*ae90*/  VIMNMX R0, R0, R3, PT ;  /* 0x0000000300007248 */ /* 0x000fce0003fe0100 */
.L_x_1691:
[----:B------:R-:W1:Y:S01]  /*aea0*/  @P1 LDC R2, c[0x0][0x44c] ;  /* 0x00011300ff021b82 */ /* 0x000e620000000800 */
[----:B------:R-:W-:Y:S01]  /*aeb0*/  VIADD R0, R0, 0x5f ;  /* 0x0000005f00007836 */ /* 0x000fe20000000000 */
[----:B------:R-:W-:Y:S01]  /*aec0*/  ULDC UR4, c[0x0][0x9dc] ;  /* 0x0002770000047ab9 */ /* 0x000fe20000000800 */
[----:B------:R-:W-:Y:S02]  /*aed0*/  IMAD.MOV.U32 R5, RZ, RZ, R187 ;  /* 0x000000ffff057224 */ /* 0x000fe400078e00bb */
[----:B------:R-:W-:-:S03]  /*aee0*/  IMAD.HI R0, R0, 0x2aaaaaab, RZ ;  /* 0x2aaaaaab00007827 */ /* 0x000fc600078e02ff */
[----:B------:R-:W2:Y:S02]  /*aef0*/  @P1 LDC R9, c[0x0][0x450] ;  /* 0x00011400ff091b82 */ /* 0x000ea40000000800 */
[----:B------:R-:W-:Y:S01]  /*af00*/  SHF.R.U32.HI R3, RZ, 0x1f, R0 ;  /* 0x0000001fff037819 */ /* 0x000fe20000011600 */
[----:B-1----:R-:W-:-:S05]  /*af10*/  @P1 IMAD.HI.U32 R2, R187, R2, RZ ;  /* 0x00000002bb021227 */ /* 0x002fca00078e00ff */
[----:B--2---:R-:W-:Y:S02]  /*af20*/  @P1 SHF.R.U32.HI R5, RZ, R9, R2 ;  /* 0x00000009ff051219 */ /* 0x004fe40000011602 */
[----:B------:R-:W-:-:S03]  /*af30*/  LEA.HI.SX32 R2, R0, R3, 0x1c ;  /* 0x0000000300027211 */ /* 0x000fc600078fe2ff */
[----:B------:R-:W-:Y:S01]  /*af40*/  IMAD.IADD R0, R142, 0x1, R5 ;  /* 0x000000018e007824 */ /* 0x000fe200078e0205 */
[----:B------:R-:W-:-:S04]  /*af50*/  VIMNMX R2, R143, R2, PT ;  /* 0x000000028f027248 */ /* 0x000fc80003fe0100 */
[----:B------:R-:W-:Y:S01]  /*af60*/  IADD3 R3, R0, -UR4, RZ ;  /* 0x8000000400037c10 */ /* 0x000fe2000fffe0ff */
[----:B------:R-:W-:Y:S06]  /*af70*/  @!P2 BRA `(.L_x_1695) ;  /* 0x000000000044a947 */ /* 0x000fec0003800000 */
        /* <DEDUP_REMOVED lines=10> */
.L_x_1697:
[----:B------:R-:W-:-:S13]  /*b020*/  ISETP.NE.AND P0, PT, R7, 0x1, PT ;  /* 0x000000010700780c */ /* 0x000fda0003f05270 */
[----:B------:R-:W1:Y:S02]  /*b030*/  @P0 LDC.64 R4, c[0x0][0x9e8] ;  /* 0x00027a00ff040b82 */ /* 0x000e640000000a00 */
[----:B-1----:R-:W-:-:S05]  /*b040*/  @P0 IMAD.HI.U32 R4, R0, R4, RZ ;  /* 0x0000000400040227 */ /* 0x002fca00078e00ff */
[----:B------:R-:W-:-:S07]  /*b050*/  @P0 SHF.R.U32.HI R0, RZ, R5, R4 ;  /* 0x00000005ff000219 */ /* 0x000fce0000011604 */
.L_x_1698:
[----:B------:R-:W-:Y:S05]  /*b060*/  BSYNC B0 ;  /* 0x0000000000007941 */ /* 0x000fea0003800000 */
.L_x_1696:
[----:B------:R-:W-:-:S05]  /*b070*/  IMAD R0, R0, R7, RZ ;  /* 0x0000000700007224 */ /* 0x000fca00078e02ff */
[----:B------:R-:W-:-:S07]  /*b080*/  VIMNMX R3, R3, R0, !PT ;  /* 0x0000000003037248 */ /* 0x000fce0007fe0100 */
.L_x_1695:
[----:B------:R-:W-:Y:S01]  /*b090*/  IMAD.HI R3, R3, 0x2aaaaaab, RZ ;  /* 0x2aaaaaab03037827 */ /* 0x000fe200078e02ff */
[----:B------:R-:W-:Y:S02]  /*b0a0*/  PLOP3.LUT P0, PT, PT, PT, PT, 0x80, 0x0 ;  /* 0x000000000000781c */ /* 0x000fe40003f0f070 */
[----:B------:R-:W-:Y:S02]  /*b0b0*/  CS2R R20, SRZ ;  /* 0x0000000000147805 */ /* 0x000fe4000001ff00 */
[----:B------:R-:W-:Y:S02]  /*b0c0*/  CS2R R86, SRZ ;  /* 0x0000000000567805 */ /* 0x000fe4000001ff00 */
[----:B------:R-:W-:Y:S02]  /*b0d0*/  CS2R R84, SRZ ;  /* 0x0000000000547805 */ /* 0x000fe4000001ff00 */
[----:B------:R-:W-:Y:S02]  /*b0e0*/  SHF.R.U32.HI R0, RZ, 0x1f, R3 ;  /* 0x0000001fff007819 */ /* 0x000fe40000011603 */
[----:B------:R-:W-:-:S02]  /*b0f0*/  CS2R R82, SRZ ;  /* 0x0000000000527805 */ /* 0x000fc4000001ff00 */
[----:B------:R-:W-:Y:S02]  /*b100*/  CS2R R80, SRZ ;  /* 0x0000000000507805 */ /* 0x000fe4000001ff00 */
[----:B------:R-:W-:Y:S02]  /*b110*/  CS2R R42, SRZ ;  /* 0x00000000002a7805 */ /* 0x000fe4000001ff00 */
[----:B------:R-:W-:Y:S01]  /*b120*/  LEA.HI.SX32 R189, R3, R0, 0x1c ;  /* 0x0000000003bd7211 */ /* 0x000fe200078fe2ff */
[----:B------:R-:W-:Y:S01]  /*b130*/  IMAD.MOV.U32 R0, RZ, RZ, RZ ;  /* 0x000000ffff007224 */ /* 0x000fe200078e00ff */
[----:B------:R-:W-:Y:S02]  /*b140*/  CS2R R38, SRZ ;  /* 0x0000000000267805 */ /* 0x000fe4000001ff00 */
[----:B------:R-:W-:Y:S02]  /*b150*/  CS2R R76, SRZ ;  /* 0x00000000004c7805 */ /* 0x000fe4000001ff00 */
[----:B------:R-:W-:-:S02]  /*b160*/  VIMNMX R189, RZ, R189, !PT ;  /* 0x000000bdffbd7248 */ /* 0x000fc40007fe0100 */
[----:B------:R-:W-:Y:S02]  /*b170*/  CS2R R36, SRZ ;  /* 0x0000000000247805 */ /* 0x000fe4000001ff00 */
[----:B------:R-:W-:Y:S02]  /*b180*/  CS2R R72, SRZ ;  /* 0x0000000000487805 */ /* 0x000fe4000001ff00 */
[----:B------:R-:W-:Y:S02]  /*b190*/  CS2R R46, SRZ ;  /* 0x00000000002e7805 */ /* 0x000fe4000001ff00 */
[----:B------:R-:W-:Y:S02]  /*b1a0*/  ISETP.GT.AND P1, PT, R2, R189, PT ;  /* 0x000000bd0200720c */ /* 0x000fe40003f24270 */
        /* <DEDUP_REMOVED lines=22> */
[----:B------:R-:W-:-:S02]  /*b310*/  IMAD.MOV.U32 R32, RZ, RZ, RZ ;  /* 0x000000ffff207224 */ /* 0x000fc400078e00ff */
[----:B------:R-:W-:Y:S01]  /*b320*/  IMAD.MOV.U32 R99, RZ, RZ, RZ ;  /* 0x000000ffff637224 */ /* 0x000fe200078e00ff */
[----:B------:R-:W-:Y:S06]  /*b330*/  @!P1 BRA `(.L_x_1699) ;  /* 0x0000013400189947 */ /* 0x000fec0003800000 */
[----:B------:R-:W2:Y:S04]  /*b340*/  LDL R4, [R1+0x34] ;  /* 0x0000340001047983 */ /* 0x000ea80000100800 */
[----:B------:R-:W1:Y:S02]  /*b350*/  SHFL.IDX PT, R0, R220, RZ, 0x1f ;  /* 0x00001fffdc007589 */ /* 0x000e6400000e0000 */
[----:B-1----:R-:W-:-:S04]  /*b360*/  LEA.HI R3, R0, R0, RZ, 0x1 ;  /* 0x0000000000037211 */ /* 0x002fc800078f08ff */
        /* <DEDUP_REMOVED lines=12> */
[----:B------:R-:W-:Y:S01]  /*b430*/  IMAD.U32 R4, RZ, RZ, UR4 ;  /* 0x00000004ff047e24 */ /* 0x000fe2000f8e00ff */
[----:B------:R1:W2:Y:S01]  /*b440*/  LDC.64 R14, c[0x4][R0] ;  /* 0x01000000000e7b82 */ /* 0x0002a20000000a00 */
[----:B------:R-:W-:Y:S01]  /*b450*/  IMAD.U32 R5, RZ, RZ, UR5 ;  /* 0x00000005ff057e24 */ /* 0x000fe2000f8e00ff */
[----:B------:R-:W-:Y:S01]  /*b460*/  ULDC.64 UR4, c[0x4][0x38] ;  /* 0x01000e0000047ab9 */ /* 0x000fe20000000a00 */
[----:B------:R-:W-:Y:S01]  /*b470*/  IMAD.U32 R6, RZ, RZ, UR6 ;  /* 0x00000006ff067e24 */ /* 0x000fe2000f8e00ff */
[----:B------:R-:W-:Y:S01]  /*b480*/  MOV R10, UR4 ;  /* 0x00000004000a7c02 */ /* 0x000fe20008000f00 */
[----:B------:R-:W-:Y:S02]  /*b490*/  IMAD.U32 R7, RZ, RZ, UR7 ;  /* 0x00000007ff077e24 */ /* 0x000fe4000f8e00ff */
[----:B0-----:R-:W-:-:S02]  /*b4a0*/  IMAD.U32 R11, RZ, RZ, UR5 ;  /* 0x00000005ff0b7e24 */ /* 0x001fc4000f8e00ff */
[----:B------:R-:W-:Y:S02]  /*b4b0*/  IMAD.MOV.U32 R8, RZ, RZ, 0x70 ;  /* 0x00000070ff087424 */ /* 0x000fe400078e00ff */
[----:B------:R-:W-:Y:S02]  /*b4c0*/  IMAD.MOV.U32 R12, RZ, RZ, 0x1 ;  /* 0x00000001ff0c7424 */ /* 0x000fe400078e00ff */
[----:B-1----:R-:W-:-:S07]  /*b4d0*/  IMAD.MOV.U32 R13, RZ, RZ, RZ ;  /* 0x000000ffff0d7224 */ /* 0x002fce00078e00ff */
[----:B------:R-:W-:-:S07]  /*b4e0*/  LEPC R20, `(.L_x_1700) ;  /* 0x000000001014794e */ /* 0x000fce0000000000 */
[----:B--2-45:R-:W-:Y:S05]  /*b4f0*/  CALL.ABS.NOINC R14 ;  /* 0x000000000e007343 */ /* 0x034fea0003c00000 */
.L_x_1700:
[----:B------:R-:W-:Y:S02]  /*b500*/  ULDC UR4, c[0x0][0x3f4] ;  /* 0x0000fd0000047ab9 */ /* 0x000fe40000000800 */
[----:B------:R-:W-:-:S13]  /*b510*/  ISETP.LT.AND P0, PT, RZ, UR4, PT ;  /* 0x00000004ff007c0c */ /* 0x000fda000bf01270 */
[----:B------:R-:W-:Y:S05]  /*b520*/  @P0 BRA `(.L_x_1701) ;  /* 0x00000000003c0947 */ /* 0x000fea0003800000 */
[----:B------:R-:W-:-:S04]  /*b530*/  LEA.HI R0, R197, R197, RZ, 0x1 ;  /* 0x000000c5c5007211 */ /* 0x000fc800078f08ff */
[----:B------:R-:W-:-:S05]  /*b540*/  LOP3.LUT R0, R0, 0xfffffffe, RZ, 0xc0, !PT ;  /* 0xfffffffe00007812 */ /* 0x000fca00078ec0ff */
[----:B------:R-:W-:-:S05]  /*b550*/  IMAD.IADD R0, R197, 0x1, -R0 ;  /* 0x00000001c5007824 */ /* 0x000fca00078e0a00 */
[----:B------:R-:W-:-:S04]  /*b560*/  SHF.L.U32 R3, R0, 0x1f, RZ ;  /* 0x0000001f00037819 */ /* 0x000fc800000006ff */
[----:B------:R1:W2:Y:S03]  /*b570*/  SYNCS.PHASECHK.TRANS64.TRYWAIT P0, [R18+URZ+0x2a800], R3 ;  /* 0x02a80003120075a7 */ /* 0x0002a6000800017f */
[----:B--2---:R-:W-:Y:S05]  /*b580*/  @!P0 NANOSLEEP.SYNCS 0x989680 ;  /* 0x009896800000895d */ /* 0x004fea0003900000 */
[----:B------:R-:W2:Y:S01]  /*b590*/  @!P0 SYNCS.PHASECHK.TRANS64 P0, [R18+URZ+0x2a800], R3 ;  /* 0x02a80003120085a7 */ /* 0x000ea2000800007f */
[----:B------:R-:W-:Y:S04]  /*b5a0*/  BSSY B0, `(.L_x_1702) ;  /* 0x0000006000007945 */ /* 0x000fe80003800000 */
[----:B--2---:R-:W-:Y:S05]  /*b5b0*/  @P0 BRA `(.L_x_1703) ;  /* 0x0000000000100947 */ /* 0x004fea0003800000 */
.L_x_1704:
[----:B--2---:R2:W3:Y:S02]  /*b5c0*/  SYNCS.PHASECHK.TRANS64.TRYWAIT P0, [R18+URZ+0x2a800], R3 ;  /* 0x02a80003120075a7 */ /* 0x0044e4000800017f */
[----:B---3--:R-:W-:Y:S05]  /*b5d0*/  @!P0 NANOSLEEP.SYNCS 0x989680 ;  /* 0x009896800000895d */ /* 0x008fea0003900000 */
[----:B------:R-:W3:Y:S02]  /*b5e0*/  @!P0 SYNCS.PHASECHK.TRANS64 P0, [R18+URZ+0x2a800], R3 ;  /* 0x02a80003120085a7 */ /* 0x000ee4000800007f */
[----:B---3--:R-:W-:Y:S05]  /*b5f0*/  @!P0 BRA `(.L_x_1704) ;  /* 0xfffffffc00f08947 */ /* 0x008fea000383ffff */
.L_x_1703:
[----:B------:R-:W-:Y:S05]  /*b600*/  BSYNC B0 ;  /* 0x0000000000007941 */ /* 0x000fea0003800000 */
.L_x_1702:
[----:B------:R-:W-:Y:S05]  /*b610*/  BRA `(.L_x_1705) ;  /* 0x0000006c001c7947 */ /* 0x000fea0003800000 */
.L_x_1701:
[----:B------:R-:W2:Y:S01]  /*b620*/  LDL R0, [R1+0x34] ;  /* 0x0000340001007983 */ /* 0x000ea20000100800 */
[----:B------:R-:W-:Y:S02]  /*b630*/  ULDC.64 UR6, c[0x0][0x408] ;  /* 0x0001020000067ab9 */ /* 0x000fe40000000a00 */
[----:B-----5:R-:W-:Y:S01]  /*b640*/  IMAD.WIDE.U32 R24, R141, UR6, RZ ;  /* 0x000000068d187c25 */ /* 0x020fe2000f8e00ff */
[----:B--2---:R-:W-:Y:S02]  /*b650*/  R2UR UR4, R0 ;  /* 0x00000000000472ca */ /* 0x004fe400000e0000 */
[----:B------:R-:W-:-:S11]  /*b660*/  SHF.R.S32.HI R0, RZ, 0x1f, R141 ;  /* 0x0000001fff007819 */ /* 0x000fd6000001148d */
[----:B------:R-:W-:-:S03]  /*b670*/  ULOP3.LUT UP0, URZ, UR4, 0x3ff, URZ, 0xc0, !UPT ;  /* 0x000003ff043f7892 */ /* 0x000fc6000f80c03f */
[----:B------:R-:W-:Y:S02]  /*b680*/  ULDC.64 UR4, c[0x0][0x3f8] ;  /* 0x0000fe0000047ab9 */ /* 0x000fe40000000a00 */
[C---:B------:R-:W-:Y:S01]  /*b690*/  IMAD R4, R0.reuse, UR4, RZ ;  /* 0x0000000400047c24 */ /* 0x040fe2000f8e02ff */
[----:B------:R-:W-:Y:S01]  /*b6a0*/  PLOP3.LUT P0, PT, PT, PT, UP0, 0x80, 0x0 ;  /* 0x000000000000781c */ /* 0x000fe20003f0f008 */
[----:B------:R-:W-:Y:S02]  /*b6b0*/  IMAD R0, R0, UR6, RZ ;  /* 0x0000000600007c24 */ /* 0x000fe4000f8e02ff */
[----:B------:R-:W-:-:S04]  /*b6c0*/  IMAD.WIDE.U32 R26, R141, UR4, RZ ;  /* 0x000000048d1a7c25 */ /* 0x000fc8000f8e00ff */
[C---:B----4-:R-:W-:Y:S02]  /*b6d0*/  IMAD R29, R141.reuse, UR5, R4 ;  /* 0x000000058d1d7c24 */ /* 0x050fe4000f8e0204 */
[----:B0-----:R-:W-:-:S03]  /*b6e0*/  IMAD R31, R141, UR7, R0 ;  /* 0x000000078d1f7c24 */ /* 0x001fc6000f8e0200 */
[----:B------:R-:W-:Y:S01]  /*b6f0*/  IADD3 R29, R29, R27, RZ ;  /* 0x0000001b1d1d7210 */ /* 0x000fe20007ffe0ff */
[----:B------:R-:W-:Y:S01]  /*b700*/  IMAD.IADD R31, R31, 0x1, R25 ;  /* 0x000000011f1f7824 */ /* 0x000fe200078e0219 */
[----:B------:R-:W-:Y:S06]  /*b710*/  @!P0 BRA `(.L_x_1706) ;  /* 0x0000000000408947 */ /* 0x000fec0003800000 */
        /* <DEDUP_REMOVED lines=15> */
[----:B-1----:R-:W-:Y:S05]  /*b810*/  CALL.ABS.NOINC R14 ;  /* 0x000000000e007343 */ /* 0x002fea0003c00000 */
.L_x_1706:
[----:B------:R-:W-:Y:S01]  /*b820*/  ULDC.U8 UR4, c[0x0][0x410] ;  /* 0x0001040000047ab9 */ /* 0x000fe20000000000 */
[----:B------:R-:W-:Y:S01]  /*b830*/  BSSY B0, `(.L_x_1707) ;  /* 0x000069d000007945 */ /* 0x000fe20003800000 */
[----:B------:R-:W-:Y:S01]  /*b840*/  ISETP.NE.AND P0, PT, RZ, UR4, PT ;  /* 0x00000004ff007c0c */ /* 0x000fe2000bf05270 */
[----:B------:R-:W-:-:S12]  /*b850*/  IMAD.IADD R9, R174, 0x1, R187 ;  /* 0x00000001ae097824 */ /* 0x000fd800078e02bb */
[----:B------:R-:W-:Y:S05]  /*b860*/  @!P0 BRA `(.L_x_1708) ;  /* 0x0000003400648947 */ /* 0x000fea0003800000 */
[----:B------:R-:W0:Y:S01]  /*b870*/  LDC R21, c[0x0][0x448] ;  /* 0x00011200ff157b82 */ /* 0x000e220000000800 */
[----:B------:R-:W-:Y:S01]  /*b880*/  LEA R3, R198, R9, 0x6 ;  /* 0x00000009c6037211 */ /* 0x000fe200078e30ff */
[----:B------:R-:W-:Y:S01]  /*b890*/  ULDC.64 UR4, c[0x0][0x3f8] ;  /* 0x0000fe0000047ab9 */ /* 0x000fe20000000a00 */
[----:B------:R-:W-:Y:S01]  /*b8a0*/  ULDC.64 UR6, c[0x0][0x408] ;  /* 0x0001020000067ab9 */ /* 0x000fe20000000a00 */
[----:B------:R-:W-:Y:S02]  /*b8b0*/  IMAD.MOV.U32 R10, RZ, RZ, R26 ;  /* 0x000000ffff0a7224 */ /* 0x000fe400078e001a */
[----:B------:R-:W-:Y:S02]  /*b8c0*/  IMAD.MOV.U32 R11, RZ, RZ, R29 ;  /* 0x000000ffff0b7224 */ /* 0x000fe400078e001d */
[----:B------:R-:W-:Y:S02]  /*b8d0*/  IMAD.MOV.U32 R12, RZ, RZ, R24 ;  /* 0x000000ffff0c7224 */ /* 0x000fe400078e0018 */
[----:B------:R-:W-:Y:S01]  /*b8e0*/  IMAD.MOV.U32 R13, RZ, RZ, R31 ;  /* 0x000000ffff0d7224 */ /* 0x000fe200078e001f */
[----:B0-----:R-:W-:-:S13]  /*b8f0*/  ISETP.NE.AND P0, PT, R21, 0x1, PT ;  /* 0x000000011500780c */ /* 0x001fda0003f05270 */
[----:B------:R-:W0:Y:S08]  /*b900*/  @P0 LDC R0, c[0x0][0x44c] ;  /* 0x00011300ff000b82 */ /* 0x000e300000000800 */
[----:B------:R-:W1:Y:S01]  /*b910*/  @P0 LDC R5, c[0x0][0x450] ;  /* 0x00011400ff050b82 */ /* 0x000e620000000800 */
[----:B0-----:R-:W-:-:S05]  /*b920*/  @P0 IMAD.HI.U32 R0, R3, R0, RZ ;  /* 0x0000000003000227 */ /* 0x001fca00078e00ff */
[----:B-1----:R-:W-:-:S04]  /*b930*/  @P0 SHF.R.U32.HI R3, RZ, R5, R0 ;  /* 0x00000005ff030219 */ /* 0x002fc80000011600 */
[----:B------:R-:W-:Y:S01]  /*b940*/  SHF.R.S32.HI R0, RZ, 0x1f, R3 ;  /* 0x0000001fff007819 */ /* 0x000fe20000011403 */
[----:B------:R-:W-:-:S04]  /*b950*/  IMAD.WIDE.U32 R10, R3, UR4, R10 ;  /* 0x00000004030a7c25 */ /* 0x000fc8000f8e000a */
[C---:B------:R-:W-:Y:S02]  /*b960*/  IMAD R4, R0.reuse, UR4, RZ ;  /* 0x0000000400047c24 */ /* 0x040fe4000f8e02ff */
[----:B------:R-:W-:Y:S02]  /*b970*/  IMAD R0, R0, UR6, RZ ;  /* 0x0000000600007c24 */ /* 0x000fe4000f8e02ff */
[C---:B------:R-:W-:Y:S01]  /*b980*/  IMAD R7, R3.reuse, UR5, R4 ;  /* 0x0000000503077c24 */ /* 0x040fe2000f8e0204 */
[----:B------:R-:W-:Y:S01]  /*b990*/  ULDC.64 UR4, c[0x0][0x3e8] ;  /* 0x0000fa0000047ab9 */ /* 0x000fe20000000a00 */
[C---:B------:R-:W-:Y:S01]  /*b9a0*/  IMAD.WIDE.U32 R12, R3.reuse, UR6, R12 ;  /* 0x00000006030c7c25 */ /* 0x040fe2000f8e000c */
[----:B------:R-:W-:Y:S01]  /*b9b0*/  LEA R6, P0, R10, UR4, 0x1 ;  /* 0x000000040a067c11 */ /* 0x000fe2000f8008ff */
[----:B------:R-:W-:Y:S02]  /*b9c0*/  UMOV UR4, 0xffffffff ;  /* 0xffffffff00047882 */ /* 0x000fe40000000000 */
[----:B------:R-:W-:Y:S01]  /*b9d0*/  IMAD R3, R3, UR7, R0 ;  /* 0x0000000703037c24 */ /* 0x000fe2000f8e0200 */
[----:B------:R-:W-:Y:S01]  /*b9e0*/  ULDC.64 UR6, c[0x0][0x400] ;  /* 0x0001000000067ab9 */ /* 0x000fe20000000a00 */
[----:B------:R-:W-:Y:S01]  /*b9f0*/  IMAD.IADD R7, R11, 0x1, R7 ;  /* 0x000000010b077824 */ /* 0x000fe200078e0207 */
[----:B------:R-:W-:-:S02]  /*ba00*/  LEA R4, P1, R12, UR6, 0x1 ;  /* 0x000000060c047c11 */ /* 0x000fc4000f8208ff */
[----:B------:R-:W-:Y:S02]  /*ba10*/  IADD3 R3, R13, R3, RZ ;  /* 0x000000030d037210 */ /* 0x000fe40007ffe0ff */
[----:B------:R-:W-:Y:S02]  /*ba20*/  LEA.HI.X R7, R10, UR5, R7, 0x1, P0 ;  /* 0x000000050a077c11 */ /* 0x000fe400080f0c07 */
[----:B------:R-:W-:Y:S01]  /*ba30*/  LEA.HI.X R8, R12, UR7, R3, 0x1, P1 ;  /* 0x000000070c087c11 */ /* 0x000fe200088f0c03 */
[----:B------:R-:W-:Y:S06]  /*ba40*/  BRA.DIV UR4, `(.L_x_1709) ;  /* 0x000001ca04987947 */ /* 0x000fec000b800000 */
[----:B------:R0:W1:Y:S04]  /*ba50*/  SHFL.IDX PT, R3, R7, RZ, 0x1c1f ;  /* 0x001c1fff07037589 */ /* 0x00006800000e0000 */
[----:B------:R0:W2:Y:S04]  /*ba60*/  SHFL.IDX PT, R0, R6, RZ, 0x1c1f ;  /* 0x001c1fff06007589 */ /* 0x0000a800000e0000 */
[----:B------:R0:W3:Y:S04]  /*ba70*/  SHFL.IDX PT, R5, R8, RZ, 0x1c1f ;  /* 0x001c1fff08057589 */ /* 0x0000e800000e0000 */
[----:B------:R0:W4:Y:S02]  /*ba80*/  SHFL.IDX PT, R14, R4, RZ, 0x1c1f ;  /* 0x001c1fff040e7589 */ /* 0x00012400000e0000 */
.L_x_2038:
[----:B------:R-:W-:Y:S01]  /*ba90*/  IMAD R84, R166, R21, RZ ;  /* 0x00000015a6547224 */ /* 0x000fe200078e02ff */
[----:B------:R-:W-:Y:S01]  /*baa0*/  BSSY B1, `(.L_x_1710) ;  /* 0x0000051000017945 */ /* 0x000fe20003800000 */
[----:B------:R-:W-:Y:S02]  /*bab0*/  CS2R R60, SRZ ;  /* 0x00000000003c7805 */ /* 0x000fe4000001ff00 */
[----:B------:R-:W-:Y:S02]  /*bac0*/  CS2R R56, SRZ ;  /* 0x0000000000387805 */ /* 0x000fe4000001ff00 */
[----:B------:R-:W-:Y:S02]  /*bad0*/  CS2R R50, SRZ ;  /* 0x0000000000327805 */ /* 0x000fe4000001ff00 */
[----:B------:R-:W-:Y:S02]  /*bae0*/  ISETP.GE.AND P0, PT, R9, R84, PT ;  /* 0x000000540900720c */ /* 0x000fe40003f06270 */
        /* <DEDUP_REMOVED lines=10> */
[----:B------:R-:W-:Y:S01]  /*bb90*/  ULDC UR4, c[0x0][0x3f4] ;  /* 0x0000fd0000047ab9 */ /* 0x000fe20000000800 */
[----:B------:R-:W-:Y:S02]  /*bba0*/  CS2R R58, SRZ ;  /* 0x00000000003a7805 */ /* 0x000fe4000001ff00 */
[----:B------:R-:W-:Y:S02]  /*bbb0*/  ISETP.GE.AND P3, PT, R179, UR4, PT ;  /* 0x00000004b3007c0c */ /* 0x000fe4000bf66270 */
[----:B------:R-:W-:Y:S02]  /*bbc0*/  CS2R R60, SRZ ;  /* 0x00000000003c7805 */ /* 0x000fe4000001ff00 */
[----:B------:R-:W-:Y:S02]  /*bbd0*/  ISETP.GE.AND P2, PT, R177, UR4, PT ;  /* 0x00000004b1007c0c */ /* 0x000fe4000bf46270 */
[----:B------:R-:W-:Y:S02]  /*bbe0*/  ISETP.GE.AND P1, PT, R178, UR4, PT ;  /* 0x00000004b2007c0c */ /* 0x000fe4000bf26270 */
[----:B------:R-:W-:-:S02]  /*bbf0*/  ISETP.GE.AND P0, PT, R176, UR4, PT ;  /* 0x00000004b0007c0c */ /* 0x000fc4000bf06270 */
[----:B------:R-:W-:-:S03]  /*bc00*/  ISETP.GE.AND P4, PT, R164, UR4, PT ;  /* 0x00000004a4007c0c */ /* 0x000fc6000bf86270 */
[C---:B------:R-:W-:Y:S01]  /*bc10*/  @!P3 IMAD.SHL.U32 R29, R179.reuse, 0x2, RZ ;  /* 0x00000002b31db824 */ /* 0x040fe200078e00ff */
[----:B------:R-:W-:-:S03]  /*bc20*/  @!P3 SHF.L.U64.HI R10, R179, 0x1, R206 ;  /* 0x00000001b30ab819 */ /* 0x000fc600000102ce */
[C---:B------:R-:W-:Y:S01]  /*bc30*/  @!P2 IMAD.SHL.U32 R31, R177.reuse, 0x2, RZ ;  /* 0x00000002b11fa824 */ /* 0x040fe200078e00ff */
[----:B------:R-:W-:Y:S01]  /*bc40*/  @!P2 SHF.L.U64.HI R20, R177, 0x1, R205 ;  /* 0x00000001b114a819 */ /* 0x000fe200000102cd */
[----:B------:R-:W-:Y:S01]  /*bc50*/  @!P1 IMAD.SHL.U32 R33, R178, 0x2, RZ ;  /* 0x00000002b2219824 */ /* 0x000fe200078e00ff */
[-C--:B--2---:R-:W-:Y:S01]  /*bc60*/  @!P3 IADD3 R26, P6, R0, R29.reuse, RZ ;  /* 0x0000001d001ab210 */ /* 0x084fe20007fde0ff */
[----:B------:R-:W-:Y:S01]  /*bc70*/  @!P0 IMAD.SHL.U32 R41, R176, 0x2, RZ ;  /* 0x00000002b0298824 */ /* 0x000fe200078e00ff */
[----:B----4-:R-:W-:Y:S01]  /*bc80*/  @!P3 IADD3 R28, P5, R14, R29, RZ ;  /* 0x0000001d0e1cb210 */ /* 0x010fe20007fbe0ff */
[----:B---3--:R-:W-:Y:S01]  /*bc90*/  @!P4 IMAD.MOV.U32 R15, RZ, RZ, R5 ;  /* 0x000000ffff0fc224 */ /* 0x008fe200078e0005 */
[----:B------:R-:W-:Y:S01]  /*bca0*/  @!P1 SHF.L.U64.HI R24, R178, 0x1, R203 ;  /* 0x00000001b2189819 */ /* 0x000fe200000102cb */
[--C-:B-1----:R-:W-:Y:S01]  /*bcb0*/  @!P3 IMAD.X R27, R3, 0x1, R10.reuse, P6 ;  /* 0x00000001031bb824 */ /* 0x102fe200030e060a */
[-C--:B------:R-:W-:Y:S01]  /*bcc0*/  @!P2 IADD3 R12, P6, R0, R31.reuse, RZ ;  /* 0x0000001f000ca210 */ /* 0x080fe20007fde0ff */
[----:B------:R-:W-:Y:S01]  /*bcd0*/  @!P3 IMAD.X R29, R5, 0x1, R10, P5 ;  /* 0x00000001051db824 */ /* 0x000fe200028e060a */
[----:B------:R-:W-:-:S02]  /*bce0*/  @!P2 IADD3 R30, P5, R14, R31, RZ ;  /* 0x0000001f0e1ea210 */ /* 0x000fc40007fbe0ff */
[----:B------:R-:W-:Y:S02]  /*bcf0*/  @!P2 IADD3.X R13, R3, R20, RZ, P6, !PT ;  /* 0x00000014030da210 */ /* 0x000fe400037fe4ff */
[-C--:B------:R-:W-:Y:S01]  /*bd00*/  @!P1 IADD3 R10, P6, R0, R33.reuse, RZ ;  /* 0x00000021000a9210 */ /* 0x080fe20007fde0ff */
[----:B------:R-:W-:Y:S01]  /*bd10*/  @!P2 IMAD.X R31, R5, 0x1, R20, P5 ;  /* 0x00000001051fa824 */ /* 0x000fe200028e0614 */
[----:B------:R-:W-:Y:S01]  /*bd20*/  ISETP.GE.AND P5, PT, R180, UR4, PT ;  /* 0x00000004b4007c0c */ /* 0x000fe2000bfa6270 */
[----:B------:R-:W-:Y:S01]  /*bd30*/  @!P4 IMAD.MOV.U32 R20, RZ, RZ, R0 ;  /* 0x000000ffff14c224 */ /* 0x000fe200078e0000 */
[----:B------:R-:W-:Y:S01]  /*bd40*/  @!P0 SHF.L.U64.HI R38, R176, 0x1, R202 ;  /* 0x00000001b0268819 */ /* 0x000fe200000102ca */
[----:B------:R-:W-:Y:S01]  /*bd50*/  @!P1 IMAD.X R11, R3, 0x1, R24, P6 ;  /* 0x00000001030b9824 */ /* 0x000fe200030e0618 */
[----:B------:R-:W-:Y:S02]  /*bd60*/  @!P1 IADD3 R32, P6, R14, R33, RZ ;  /* 0x000000210e209210 */ /* 0x000fe40007fde0ff */
[----:B------:R-:W-:-:S03]  /*bd70*/  @!P4 MOV R21, R3 ;  /* 0x000000030015c202 */ /* 0x000fc60000000f00 */
[----:B------:R-:W-:Y:S01]  /*bd80*/  @!P1 IMAD.X R33, R5, 0x1, R24, P6 ;  /* 0x0000000105219824 */ /* 0x000fe200030e0618 */
[----:B------:R-:W-:Y:S01]  /*bd90*/  @!P0 IADD3 R34, P6, R0, R41, RZ ;  /* 0x0000002900228210 */ /* 0x000fe20007fde0ff */
[----:B------:R-:W-:-:S04]  /*bda0*/  @!P4 IMAD.WIDE R20, R164, 0x2, R20 ;  /* 0x00000002a414c825 */ /* 0x000fc800078e0214 */
[----:B------:R-:W-:Y:S01]  /*bdb0*/  @!P4 IMAD.WIDE R24, R164, 0x2, R14 ;  /* 0x00000002a418c825 */ /* 0x000fe200078e020e */
[----:B------:R1:W5:Y:S03]  /*bdc0*/  @!P4 LD.E.64 R58, desc[UR60][R20.64] ;  /* 0x0000003c143ac980 */ /* 0x000366000c101b00 */
[----:B------:R-:W-:Y:S01]  /*bdd0*/  @!P0 IMAD.X R35, R3, 0x1, R38, P6 ;  /* 0x0000000103238824 */ /* 0x000fe200030e0626 */
[----:B------:R-:W-:Y:S01]  /*bde0*/  @!P0 IADD3 R40, P6, R14, R41, RZ ;  /* 0x000000290e288210 */ /* 0x000fe20007fde0ff */
[C---:B------:R-:W-:Y:S01]  /*bdf0*/  @!P5 IMAD.SHL.U32 R15, R180.reuse, 0x2, RZ ;  /* 0x00000002b40fd824 */ /* 0x040fe200078e00ff */
[----:B------:R1:W5:Y:S01]  /*be00*/  @!P4 LD.E.64 R60, desc[UR60][R24.64] ;  /* 0x0000003c183cc980 */ /* 0x000362000c101b00 */
[----:B------:R-:W-:Y:S02]  /*be10*/  @!P5 SHF.L.U64.HI R36, R180, 0x1, R201 ;  /* 0x00000001b424d819 */ /* 0x000fe400000102c9 */
[----:B------:R-:W-:-:S02]  /*be20*/  CS2R R54, SRZ ;  /* 0x0000000000367805 */ /* 0x000fc4000001ff00 */
[----:B------:R-:W-:Y:S02]  /*be30*/  @!P0 IADD3.X R41, R5, R38, RZ, P6, !PT ;  /* 0x0000002605298210 */ /* 0x000fe400037fe4ff */
[----:B------:R-:W-:Y:S02]  /*be40*/  CS2R R56, SRZ ;  /* 0x0000000000387805 */ /* 0x000fe4000001ff00 */
[-C--:B------:R-:W-:Y:S02]  /*be50*/  @!P5 IADD3 R62, P4, R0, R15.reuse, RZ ;  /* 0x0000000f003ed210 */ /* 0x080fe40007f9e0ff */
[----:B------:R-:W-:Y:S02]  /*be60*/  @!P5 IADD3 R14, P6, R14, R15, RZ ;  /* 0x0000000f0e0ed210 */ /* 0x000fe40007fde0ff */
[----:B------:R-:W-:Y:S02]  /*be70*/  CS2R R52, SRZ ;  /* 0x0000000000347805 */ /* 0x000fe4000001ff00 */
[----:B------:R-:W-:Y:S01]  /*be80*/  CS2R R50, SRZ ;  /* 0x0000000000327805 */ /* 0x000fe2000001ff00 */
[--C-:B------:R-:W-:Y:S01]  /*be90*/  @!P5 IMAD.X R63, R3, 0x1, R36.reuse, P4 ;  /* 0x00000001033fd824 */ /* 0x100fe200020e0624 */
[----:B------:R-:W-:Y:S01]  /*bea0*/  CS2R R48, SRZ ;  /* 0x0000000000307805 */ /* 0x000fe2000001ff00 */
[----:B------:R-:W-:Y:S01]  /*beb0*/  @!P5 IMAD.X R15, R5, 0x1, R36, P6 ;  /* 0x00000001050fd824 */ /* 0x000fe200030e0624 */
[----:B------:R-:W-:-:S02]  /*bec0*/  CS2R R46, SRZ ;  /* 0x00000000002e7805 */ /* 0x000fc4000001ff00 */
[----:B------:R-:W-:Y:S02]  /*bed0*/  CS2R R44, SRZ ;  /* 0x00000000002c7805 */ /* 0x000fe4000001ff00 */
[----:B------:R-:W-:Y:S02]  /*bee0*/  CS2R R42, SRZ ;  /* 0x00000000002a7805 */ /* 0x000fe4000001ff00 */
[----:B------:R-:W-:Y:S02]  /*bef0*/  CS2R R36, SRZ ;  /* 0x0000000000247805 */ /* 0x000fe4000001ff00 */
[----:B------:R-:W-:Y:S01]  /*bf00*/  CS2R R38, SRZ ;  /* 0x0000000000267805 */ /* 0x000fe2000001ff00 */
[----:B------:R1:W5:Y:S04]  /*bf10*/  @!P3 LD.E.64 R54, desc[UR60][R26.64] ;  /* 0x0000003c1a36b980 */ /* 0x000368000c101b00 */
        /* <DEDUP_REMOVED lines=8> */
[----:B------:R1:W5:Y:S02]  /*bfa0*/  @!P5 LD.E.64 R38, desc[UR60][R14.64] ;  /* 0x0000003c0e26d980 */ /* 0x000364000c101b00 */
.L_x_1711:
[----:B------:R-:W-:Y:S05]  /*bfb0*/  BSYNC B1 ;  /* 0x0000000000017941 */ /* 0x000fea0003800000 */
.L_x_1710:
[----:B-1---5:R-:W-:Y:S01]  /*bfc0*/  IMAD.MOV.U32 R10, RZ, RZ, R57 ;  /* 0x000000ffff0a7224 */ /* 0x022fe200078e0039 */
[----:B---3--:R-:W-:Y:S01]  /*bfd0*/  MOV R5, R56 ;  /* 0x0000003800057202 */ /* 0x008fe20000000f00 */
[----:B--2---:R-:W-:Y:S01]  /*bfe0*/  IMAD.MOV.U32 R0, RZ, RZ, R60 ;  /* 0x000000ffff007224 */ /* 0x004fe200078e003c */
[----:B------:R-:W-:Y:S01]  /*bff0*/  UMOV UR4, 0xffffffff ;  /* 0xffffffff00047882 */ /* 0x000fe20000000000 */
        /* <DEDUP_REMOVED lines=8> */
[----:B------:R-:W-:Y:S02]  /*c080*/  CS2R R30, SRZ ;  /* 0x00000000001e7805 */ /* 0x000fe4000001ff00 */
[----:B------:R-:W-:Y:S01]  /*c090*/  PRMT R82, R10, 0x5410, R5 ;  /* 0x000054100a527816 */ /* 0x000fe20000000005 */
[----:B------:R-:W-:Y:S01]  /*c0a0*/  IMAD.MOV.U32 R5, RZ, RZ, R38 ;  /* 0x000000ffff057224 */ /* 0x000fe200078e0026 */
[----:B------:R-:W-:Y:S01]  /*c0b0*/  PRMT R83, R0, 0x5410, R3 ;  /* 0x0000541000537816 */ /* 0x000fe20000000003 */
[----:B------:R-:W-:Y:S02]  /*c0c0*/  IMAD.MOV.U32 R10, RZ, RZ, R39 ;  /* 0x000000ffff0a7224 */ /* 0x000fe400078e0027 */
        /* <DEDUP_REMOVED lines=23> */
[----:B------:R-:W-:Y:S06]  /*c240*/  BRA.DIV UR4, `(.L_x_1712) ;  /* 0x000001c604087947 */ /* 0x000fec000b800000 */
[----:B------:R1:W2:Y:S04]  /*c250*/  SHFL.IDX PT, R3, R7, 0x1, 0x1c1f ;  /* 0x003c1f0007037f89 */ /* 0x0002a800000e0000 */
[----:B------:R1:W3:Y:S04]  /*c260*/  SHFL.IDX PT, R0, R6, 0x1, 0x1c1f ;  /* 0x003c1f0006007f89 */ /* 0x0002e800000e0000 */
[----:B------:R1:W1:Y:S04]  /*c270*/  SHFL.IDX PT, R5, R8, 0x1, 0x1c1f ;  /* 0x003c1f0008057f89 */ /* 0x00026800000e0000 */
[----:B0-----:R-:W0:Y:S02]  /*c280*/  SHFL.IDX PT, R4, R4, 0x1, 0x1c1f ;  /* 0x003c1f0004047f89 */ /* 0x001e2400000e0000 */
.L_x_2044:
[----:B------:R-:W-:Y:S01]  /*c290*/  VIADD R9, R9, 0x40 ;  /* 0x0000004009097836 */ /* 0x000fe20000000000 */
[----:B-1----:R-:W-:Y:S01]  /*c2a0*/  LOP3.LUT R6, R184, 0x18, R16, 0xf8, !PT ;  /* 0x00000018b8067812 */ /* 0x002fe200078ef810 */
[----:B------:R-:W-:Y:S01]  /*c2b0*/  BSSY B1, `(.L_x_1713) ;  /* 0x0000053000017945 */ /* 0x000fe20003800000 */
[----:B------:R-:W-:Y:S02]  /*c2c0*/  LOP3.LUT P0, RZ, R207, 0x4, RZ, 0xc0, !PT ;  /* 0x00000004cfff7812 */ /* 0x000fe4000780c0ff */
[----:B------:R-:W-:Y:S02]  /*c2d0*/  CS2R R32, SRZ ;  /* 0x0000000000207805 */ /* 0x000fe4000001ff00 */
[----:B------:R-:W-:Y:S02]  /*c2e0*/  ISETP.GE.AND P1, PT, R9, R84, PT ;  /* 0x000000540900720c */ /* 0x000fe40003f26270 */
[----:B------:R-:W-:Y:S02]  /*c2f0*/  CS2R R26, SRZ ;  /* 0x00000000001a7805 */ /* 0x000fe4000001ff00 */
[----:B------:R-:W-:-:S02]  /*c300*/  LOP3.LUT R7, R6, R185, RZ, 0x3c, !PT ;  /* 0x000000b906077212 */ /* 0x000fc400078e3cff */
[----:B------:R-:W-:Y:S02]  /*c310*/  CS2R R20, SRZ ;  /* 0x0000000000147805 */ /* 0x000fe4000001ff00 */
[----:B------:R-:W-:Y:S02]  /*c320*/  CS2R R12, SRZ ;  /* 0x00000000000c7805 */ /* 0x000fe4000001ff00 */
[----:B------:R-:W-:Y:S02]  /*c330*/  CS2R R8, SRZ ;  /* 0x0000000000087805 */ /* 0x000fe4000001ff00 */
[----:B------:R-:W-:Y:S01]  /*c340*/  CS2R R40, SRZ ;  /* 0x0000000000287805 */ /* 0x000fe2000001ff00 */
[----:B------:R-:W-:Y:S01]  /*c350*/  IMAD.IADD R7, R186, 0x1, R7 ;  /* 0x00000001ba077824 */ /* 0x000fe200078e0207 */
[----:B------:R-:W-:Y:S02]  /*c360*/  CS2R R34, SRZ ;  /* 0x0000000000227805 */ /* 0x000fe4000001ff00 */
[----:B------:R-:W-:-:S02]  /*c370*/  CS2R R28, SRZ ;  /* 0x00000000001c7805 */ /* 0x000fc4000001ff00 */
[----:B------:R-:W-:Y:S02]  /*c380*/  CS2R R24, SRZ ;  /* 0x0000000000187805 */ /* 0x000fe4000001ff00 */
[----:B----4-:R-:W-:Y:S01]  /*c390*/  CS2R R14, SRZ ;  /* 0x00000000000e7805 */ /* 0x010fe2000001ff00 */
[----:B------:R-:W-:Y:S01]  /*c3a0*/  IMAD R62, R7, 0x2, R18 ;  /* 0x00000002073e7824 */ /* 0x000fe200078e0212 */
        /* <DEDUP_REMOVED lines=8> */
[----:B------:R-:W-:-:S05]  /*c430*/  ISETP.GE.AND P1, PT, R176, UR4, PT ;  /* 0x00000004b0007c0c */ /* 0x000fca000bf26270 */
[C---:B------:R-:W-:Y:S02]  /*c440*/  @!P4 SHF.L.U32 R9, R179.reuse, 0x1, RZ ;  /* 0x00000001b309c819 */ /* 0x040fe400000006ff */
[----:B------:R-:W-:Y:S02]  /*c450*/  @!P4 SHF.L.U64.HI R6, R179, 0x1, R206 ;  /* 0x00000001b306c819 */ /* 0x000fe400000102ce */
[C---:B------:R-:W-:Y:S01]  /*c460*/  @!P3 IMAD.SHL.U32 R73, R177.reuse, 0x2, RZ ;  /* 0x00000002b149b824 */ /* 0x040fe200078e00ff */
[-C--:B---3--:R-:W-:Y:S01]  /*c470*/  @!P4 IADD3 R10, P5, R0, R9.reuse, RZ ;  /* 0x00000009000ac210 */ /* 0x088fe20007fbe0ff */
[----:B------:R-:W-:Y:S01]  /*c480*/  @!P2 IMAD.SHL.U32 R67, R178, 0x2, RZ ;  /* 0x00000002b243a824 */ /* 0x000fe200078e00ff */
[----:B0-----:R-:W-:Y:S01]  /*c490*/  @!P4 IADD3 R8, P6, R4, R9, RZ ;  /* 0x000000090408c210 */ /* 0x001fe20007fde0ff */
[----:B------:R-:W-:Y:S01]  /*c4a0*/  @!P1 IMAD.SHL.U32 R7, R176, 0x2, RZ ;  /* 0x00000002b0079824 */ /* 0x000fe200078e00ff */
[----:B------:R-:W-:Y:S01]  /*c4b0*/  @!P3 SHF.L.U64.HI R12, R177, 0x1, R205 ;  /* 0x00000001b10cb819 */ /* 0x000fe200000102cd */
[--C-:B--2---:R-:W-:Y:S01]  /*c4c0*/  @!P4 IMAD.X R11, R3, 0x1, R6.reuse, P5 ;  /* 0x00000001030bc824 */ /* 0x104fe200028e0606 */
[----:B------:R-:W-:Y:S01]  /*c4d0*/  @!P3 IADD3 R76, P5, R0, R73, RZ ;  /* 0x00000049004cb210 */ /* 0x000fe20007fbe0ff */
[----:B------:R-:W-:Y:S01]  /*c4e0*/  @!P4 IMAD.X R9, R5, 0x1, R6, P6 ;  /* 0x000000010509c824 */ /* 0x000fe200030e0606 */
[----:B------:R-:W-:-:S02]  /*c4f0*/  @!P2 SHF.L.U64.HI R14, R178, 0x1, R203 ;  /* 0x00000001b20ea819 */ /* 0x000fc400000102cb */
[----:B------:R-:W-:Y:S02]  /*c500*/  @!P3 IADD3.X R77, R3, R12, RZ, P5, !PT ;  /* 0x0000000c034db210 */ /* 0x000fe40002ffe4ff */
[----:B------:R-:W-:Y:S02]  /*c510*/  @!P3 IADD3 R72, P6, R4, R73, RZ ;  /* 0x000000490448b210 */ /* 0x000fe40007fde0ff */
[-C--:B------:R-:W-:Y:S02]  /*c520*/  @!P2 IADD3 R70, P5, R0, R67.reuse, RZ ;  /* 0x000000430046a210 */ /* 0x080fe40007fbe0ff */
[----:B------:R-:W-:Y:S01]  /*c530*/  @!P1 SHF.L.U64.HI R20, R176, 0x1, R202 ;  /* 0x00000001b0149819 */ /* 0x000fe200000102ca */
[----:B------:R-:W-:Y:S01]  /*c540*/  @!P3 IMAD.X R73, R5, 0x1, R12, P6 ;  /* 0x000000010549b824 */ /* 0x000fe200030e060c */
[----:B------:R-:W-:Y:S01]  /*c550*/  @!P2 IADD3 R66, P6, R4, R67, RZ ;  /* 0x000000430442a210 */ /* 0x000fe20007fde0ff */
[----:B------:R-:W-:Y:S01]  /*c560*/  @!P2 IMAD.X R71, R3, 0x1, R14, P5 ;  /* 0x000000010347a824 */ /* 0x000fe200028e060e */
[----:B------:R-:W-:-:S03]  /*c570*/  @!P1 IADD3 R64, P5, R0, R7, RZ ;  /* 0x0000000700409210 */ /* 0x000fc60007fbe0ff */
[----:B------:R-:W-:Y:S01]  /*c580*/  @!P2 IMAD.X R67, R5, 0x1, R14, P6 ;  /* 0x000000010543a824 */ /* 0x000fe200030e060e */
[----:B------:R-:W-:Y:S02]  /*c590*/  @!P1 IADD3.X R65, R3, R20, RZ, P5, !PT ;  /* 0x0000001403419210 */ /* 0x000fe40002ffe4ff */
[----:B------:R-:W-:Y:S02]  /*c5a0*/  @!P1 IADD3 R6, P5, R4, R7, RZ ;  /* 0x0000000704069210 */ /* 0x000fe40007fbe0ff */
[----:B------:R-:W-:-:S03]  /*c5b0*/  ISETP.GE.AND P6, PT, R164, UR4, PT ;  /* 0x00000004a4007c0c */ /* 0x000fc6000bfc6270 */
[----:B------:R-:W-:Y:S01]  /*c5c0*/  @!P1 IMAD.X R7, R5, 0x1, R20, P5 ;  /* 0x0000000105079824 */ /* 0x000fe200028e0614 */
[----:B------:R-:W-:-:S09]  /*c5d0*/  ISETP.GE.AND P5, PT, R180, UR4, PT ;  /* 0x00000004b4007c0c */ /* 0x000fd2000bfa6270 */
[----:B------:R-:W-:Y:S02]  /*c5e0*/  @!P6 IMAD.MOV.U32 R12, RZ, RZ, R0 ;  /* 0x000000ffff0ce224 */ /* 0x000fe400078e0000 */
[----:B------:R-:W-:Y:S02]  /*c5f0*/  @!P6 IMAD.MOV.U32 R13, RZ, RZ, R3 ;  /* 0x000000ffff0de224 */ /* 0x000fe400078e0003 */
[----:B------:R-:W-:-:S04]  /*c600*/  @!P6 IMAD.WIDE R14, R164, 0x2, R4 ;  /* 0x00000002a40ee825 */ /* 0x000fc800078e0204 */
[----:B------:R-:W-:Y:S01]  /*c610*/  @!P6 IMAD.WIDE R12, R164, 0x2, R12 ;  /* 0x00000002a40ce825 */ /* 0x000fe200078e020c */
[----:B------:R0:W5:Y:S03]  /*c620*/  @!P6 LD.E.64 R30, desc[UR60][R14.64] ;  /* 0x0000003c0e1ee980 */ /* 0x000166000c101b00 */
[C---:B------:R-:W-:Y:S01]  /*c630*/  @!P5 IMAD.SHL.U32 R21, R180.reuse, 0x2, RZ ;  /* 0x00000002b415d824 */ /* 0x040fe200078e00ff */
[----:B------:R1:W5:Y:S01]  /*c640*/  @!P6 LD.E.64 R40, desc[UR60][R12.64] ;  /* 0x0000003c0c28e980 */ /* 0x000362000c101b00 */
[----:B------:R-:W-:-:S03]  /*c650*/  @!P5 SHF.L.U64.HI R20, R180, 0x1, R201 ;  /* 0x00000001b414d819 */ /* 0x000fc600000102c9 */
[-C--:B------:R-:W-:Y:S02]  /*c660*/  @!P5 IADD3 R74, P6, R0, R21.reuse, RZ ;  /* 0x00000015004ad210 */ /* 0x080fe40007fde0ff */
[----:B------:R-:W-:Y:S02]  /*c670*/  CS2R R34, SRZ ;  /* 0x0000000000227805 */ /* 0x000fe4000001ff00 */
[----:B------:R-:W-:Y:S02]  /*c680*/  CS2R R32, SRZ ;  /* 0x0000000000207805 */ /* 0x000fe4000001ff00 */
[----:B------:R-:W-:Y:S02]  /*c690*/  @!P5 IADD3.X R75, R3, R20, RZ, P6, !PT ;  /* 0x00000014034bd210 */ /* 0x000fe400037fe4ff */
[----:B------:R-:W-:Y:S01]  /*c6a0*/  @!P5 IADD3 R4, P6, R4, R21, RZ ;  /* 0x000000150404d210 */ /* 0x000fe20007fde0ff */
[----:B------:R2:W5:Y:S01]  /*c6b0*/  @!P4 LD.E.64 R34, desc[UR60][R10.64] ;  /* 0x0000003c0a22c980 */ /* 0x000562000c101b00 */
[----:B------:R-:W-:-:S02]  /*c6c0*/  CS2R R28, SRZ ;  /* 0x00000000001c7805 */ /* 0x000fc4000001ff00 */
[----:B------:R-:W-:Y:S02]  /*c6d0*/  CS2R R26, SRZ ;  /* 0x00000000001a7805 */ /* 0x000fe4000001ff00 */
[----:B------:R-:W-:Y:S01]  /*c6e0*/  CS2R R24, SRZ ;  /* 0x0000000000187805 */ /* 0x000fe2000001ff00 */
[----:B------:R-:W-:Y:S01]  /*c6f0*/  @!P5 IMAD.X R5, R5, 0x1, R20, P6 ;  /* 0x000000010505d824 */ /* 0x000fe200030e0614 */
[----:B------:R3:W5:Y:S01]  /*c700*/  @!P4 LD.E.64 R32, desc[UR60][R8.64] ;  /* 0x0000003c0820c980 */ /* 0x000762000c101b00 */
[----:B------:R-:W-:Y:S02]  /*c710*/  CS2R R20, SRZ ;  /* 0x0000000000147805 */ /* 0x000fe4000001ff00 */
[----:B0-----:R-:W-:Y:S02]  /*c720*/  CS2R R14, SRZ ;  /* 0x00000000000e7805 */ /* 0x001fe4000001ff00 */
[----:B-1----:R-:W-:Y:S01]  /*c730*/  CS2R R12, SRZ ;  /* 0x00000000000c7805 */ /* 0x002fe2000001ff00 */
[----:B------:R1:W5:Y:S01]  /*c740*/  @!P3 LD.E.64 R28, desc[UR60][R76.64] ;  /* 0x0000003c4c1cb980 */ /* 0x000362000c101b00 */
[----:B--2---:R-:W-:-:S03]  /*c750*/  CS2R R10, SRZ ;  /* 0x00000000000a7805 */ /* 0x004fc6000001ff00 */
[----:B------:R1:W5:Y:S01]  /*c760*/  @!P3 LD.E.64 R26, desc[UR60][R72.64] ;  /* 0x0000003c481ab980 */ /* 0x000362000c101b00 */
[----:B---3--:R-:W-:-:S03]  /*c770*/  CS2R R8, SRZ ;  /* 0x0000000000087805 */ /* 0x008fc6000001ff00 */
[----:B------:R1:W5:Y:S04]  /*c780*/  @!P2 LD.E.64 R24, desc[UR60][R70.64] ;  /* 0x0000003c4618a980 */ /* 0x000368000c101b00 */
[----:B------:R1:W5:Y:S04]  /*c790*/  @!P2 LD.E.64 R20, desc[UR60][R66.64] ;  /* 0x0000003c4214a980 */ /* 0x000368000c101b00 */
[----:B------:R1:W5:Y:S04]  /*c7a0*/  @!P1 LD.E.64 R14, desc[UR60][R64.64] ;  /* 0x0000003c400e9980 */ /* 0x000368000c101b00 */
[----:B------:R1:W5:Y:S04]  /*c7b0*/  @!P1 LD.E.64 R12, desc[UR60][R6.64] ;  /* 0x0000003c060c9980 */ /* 0x000368000c101b00 */
[----:B------:R1:W5:Y:S04]  /*c7c0*/  @!P5 LD.E.64 R10, desc[UR60][R74.64] ;  /* 0x0000003c4a0ad980 */ /* 0x000368000c101b00 */
[----:B------:R1:W5:Y:S02]  /*c7d0*/  @!P5 LD.E.64 R8, desc[UR60][R4.64] ;  /* 0x0000003c0408d980 */ /* 0x000364000c101b00 */
.L_x_1714:
[----:B------:R-:W-:Y:S05]  /*c7e0*/  BSYNC B1 ;  /* 0x0000000000017941 */ /* 0x000fea0003800000 */
.L_x_1713:
[----:B01---5:R-:W-:Y:S01]  /*c7f0*/  IMAD.MOV.U32 R4, RZ, RZ, R30 ;  /* 0x000000ffff047224 */ /* 0x023fe200078e001e */
[----:B--2---:R-:W-:Y:S01]  /*c800*/  LEA.HI R3, R197, R197, RZ, 0x1 ;  /* 0x000000c5c5037211 */ /* 0x004fe200078f08ff */
[C---:B------:R-:W-:Y:S01]  /*c810*/  VIADD R5, R62.reuse, 0xc400 ;  /* 0x0000c4003e057836 */ /* 0x040fe20000000000 */
[----:B------:R-:W-:Y:S01]  /*c820*/  MOV R63, R34 ;  /* 0x00000022003f7202 */ /* 0x000fe20000000f00 */
[----:B---3--:R-:W-:Y:S01]  /*c830*/  VIADD R0, R62, 0xc440 ;  /* 0x0000c4403e007836 */ /* 0x008fe20000000000 */
[----:B------:R-:W-:Y:S01]  /*c840*/  PRMT R75, R4, 0x7610, R75 ;  /* 0x00007610044b7816 */ /* 0x000fe2000000004b */
[----:B------:R-:W-:Y:S01]  /*c850*/  IMAD.MOV.U32 R6, RZ, RZ, R32 ;  /* 0x000000ffff067224 */ /* 0x000fe200078e0020 */
[----:B------:R-:W-:Y:S01]  /*c860*/  LOP3.LUT R4, R3, 0xfffffffe, RZ, 0xc0, !PT ;  /* 0xfffffffe03047812 */ /* 0x000fe200078ec0ff */
[----:B------:R-:W-:Y:S01]  /*c870*/  IMAD.MOV.U32 R7, RZ, RZ, R33 ;  /* 0x000000ffff077224 */ /* 0x000fe200078e0021 */
[----:B------:R-:W-:Y:S01]  /*c880*/  @P0 IADD3 R0, R5, -0x40, RZ ;  /* 0xffffffc005000810 */ /* 0x000fe20007ffe0ff */
[----:B------:R-:W-:Y:S01]  /*c890*/  IMAD.MOV.U32 R5, RZ, RZ, R31 ;  /* 0x000000ffff057224 */ /* 0x000fe200078e001f */
[----:B------:R-:W-:Y:S01]  /*c8a0*/  MOV R3, R26 ;  /* 0x0000001a00037202 */ /* 0x000fe20000000f00 */
[----:B------:R-:W-:Y:S01]  /*c8b0*/  IMAD.IADD R4, R197, 0x1, -R4 ;  /* 0x00000001c5047824 */ /* 0x000fe200078e0a04 */
[----:B------:R-:W-:Y:S01]  /*c8c0*/  PRMT R73, R6, 0x5410, R7 ;  /* 0x0000541006497816 */ /* 0x000fe20000000007 */
[----:B------:R-:W-:Y:S01]  /*c8d0*/  IMAD.MOV.U32 R6, RZ, RZ, R27 ;  /* 0x000000ffff067224 */ /* 0x000fe200078e001b */
[----:B------:R-:W-:Y:S01]  /*c8e0*/  PRMT R75, R75, 0x5410, R5 ;  /* 0x000054104b4b7816 */ /* 0x000fe20000000005 */
[----:B------:R-:W-:Y:S01]  /*c8f0*/  IMAD.MOV.U32 R7, RZ, RZ, R20 ;  /* 0x000000ffff077224 */ /* 0x000fe200078e0014 */
[----:B------:R-:W-:Y:S01]  /*c900*/  SHF.L.U32 R5, R4, 0x1f, RZ ;  /* 0x0000001f04057819 */ /* 0x000fe200000006ff */
[----:B------:R-:W-:Y:S01]  /*c910*/  IMAD.MOV.U32 R4, RZ, RZ, R12 ;  /* 0x000000ffff047224 */ /* 0x000fe200078e000c */
[----:B------:R-:W-:Y:S01]  /*c920*/  PRMT R70, R3, 0x5410, R6 ;  /* 0x0000541003467816 */ /* 0x000fe20000000006 */
[----:B------:R-:W-:Y:S01]  /*c930*/  IMAD.MOV.U32 R3, RZ, RZ, R21 ;  /* 0x000000ffff037224 */ /* 0x000fe200078e0015 */
[----:B------:R-:W0:Y:S01]  /*c940*/  SYNCS.PHASECHK.TRANS64.TRYWAIT P0, [R18+URZ+0x2a800], R5 ;  /* 0x02a80005120075a7 */ /* 0x000e22000800017f */
[----:B------:R-:W-:Y:S01]  /*c950*/  PRMT R66, R7, 0x7610, R66 ;  /* 0x0000761007427816 */ /* 0x000fe20000000042 */
[----:B------:R-:W-:Y:S01]  /*c960*/  IMAD.MOV.U32 R7, RZ, RZ, R8 ;  /* 0x000000ffff077224 */ /* 0x000fe200078e0008 */
[----:B------:R-:W-:Y:S01]  /*c970*/  MOV R6, R13 ;  /* 0x0000000d00067202 */ /* 0x000fe20000000f00 */
[----:B------:R-:W-:Y:S01]  /*c980*/  BSSY B1, `(.L_x_1715) ;  /* 0x000001a000017945 */ /* 0x000fe20003800000 */
[----:B------:R-:W-:-:S02]  /*c990*/  PRMT R66, R66, 0x5410, R3 ;  /* 0x0000541042427816 */ /* 0x000fc40000000003 */
        /* <DEDUP_REMOVED lines=8> */
[----:B------:R-:W-:Y:S01]  /*ca20*/  VIADDMNMX R72, R84, -R187, 0x80, PT ;  /* 0x0000008054487446 */ /* 0x000fe200038009bb */
[----:B------:R-:W-:Y:S01]  /*ca30*/  IMAD.MOV.U32 R63, RZ, RZ, R15 ;  /* 0x000000ffff3f7224 */ /* 0x000fe200078e000f */
[----:B------:R-:W-:Y:S01]  /*ca40*/  PRMT R76, R6, 0x5410, R7 ;  /* 0x00005410064c7816 */ /* 0x000fe20000000007 */
[----:B------:R-:W-:Y:S01]  /*ca50*/  IMAD.MOV.U32 R6, RZ, RZ, R28 ;  /* 0x000000ffff067224 */ /* 0x000fe200078e001c */
[----:B------:R-:W-:Y:S01]  /*ca60*/  PRMT R74, R74, 0x5410, R4 ;  /* 0x000054104a4a7816 */ /* 0x000fe20000000004 */
[----:B------:R-:W-:Y:S01]  /*ca70*/  IMAD.MOV.U32 R7, RZ, RZ, R29 ;  /* 0x000000ffff077224 */ /* 0x000fe200078e001d */
[----:B------:R-:W-:Y:S01]  /*ca80*/  ISETP.GE.AND P1, PT, R174, R72, PT ;  /* 0x00000048ae00720c */ /* 0x000fe20003f26270 */
[----:B------:R-:W-:-:S03]  /*ca90*/  IMAD.MOV.U32 R4, RZ, RZ, R24 ;  /* 0x000000ffff047224 */ /* 0x000fc600078e0018 */
[----:B------:R-:W-:Y:S01]  /*caa0*/  PRMT R71, R6, 0x5410, R7 ;  /* 0x0000541006477816 */ /* 0x000fe20000000007 */
[----:B------:R-:W-:Y:S01]  /*cab0*/  IMAD.MOV.U32 R7, RZ, RZ, R14 ;  /* 0x000000ffff077224 */ /* 0x000fe200078e000e */
[----:B------:R-:W-:-:S04]  /*cac0*/  MOV R6, R25 ;  /* 0x0000001900067202 */ /* 0x000fc80000000f00 */
[----:B------:R-:W-:Y:S01]  /*cad0*/  PRMT R67, R4, 0x5410, R6 ;  /* 0x0000541004437816 */ /* 0x000fe20000000006 */
[----:B------:R-:W-:Y:S01]  /*cae0*/  IMAD.MOV.U32 R4, RZ, RZ, R10 ;  /* 0x000000ffff047224 */ /* 0x000fe200078e000a */
[----:B------:R-:W-:Y:S01]  /*caf0*/  PRMT R65, R7, 0x5410, R63 ;  /* 0x0000541007417816 */ /* 0x000fe2000000003f */
[----:B------:R-:W-:Y:S01]  /*cb00*/  IMAD.MOV.U32 R6, RZ, RZ, R11 ;  /* 0x000000ffff067224 */ /* 0x000fe200078e000b */
[----:B0-----:R-:W-:Y:S06]  /*cb10*/  @!P0 BRA `(.L_x_1716) ;  /* 0x000001bc00488947 */ /* 0x001fec0003800000 */
.L_x_2045:
[----:B------:R-:W-:Y:S05]  /*cb20*/  BSYNC B1 ;  /* 0x0000000000017941 */ /* 0x000fea0003800000 */
.L_x_1715:
        /* <DEDUP_REMOVED lines=13> */
[----:B------:R-:W-:Y:S01]  /*cc00*/  SHF.R.U32.HI R90, RZ, 0x10, R61 ;  /* 0x00000010ff5a7819 */ /* 0x000fe2000001163d */
[--C-:B------:R-:W-:Y:S01]  /*cc10*/  HADD2.F32 R77, -RZ, R89.reuse.H1_H1 ;  /* 0x30000059ff4d7230 */ /* 0x100fe20000004100 */
[----:B------:R-:W-:Y:S01]  /*cc20*/  SHF.R.U32.HI R84, RZ, 0x10, R59 ;  /* 0x00000010ff547819 */ /* 0x000fe2000001163b */
[----:B------:R-:W-:Y:S01]  /*cc30*/  HADD2.F32 R89, -RZ, R89.H0_H0 ;  /* 0x20000059ff597230 */ /* 0x000fe20000004100 */
[----:B------:R-:W-:Y:S01]  /*cc40*/  SHF.R.U64 R93, R60, 0x10, R61 ;  /* 0x000000103c5d7819 */ /* 0x000fe2000000123d */
[----:B------:R-:W-:Y:S01]  /*cc50*/  HADD2.F32 R90, -RZ, R90.H0_H0 ;  /* 0x2000005aff5a7230 */ /* 0x000fe20000004100 */
[----:B------:R-:W-:Y:S01]  /*cc60*/  SHF.R.U64 R94, R58, 0x10, R59 ;  /* 0x000000103a5e7819 */ /* 0x000fe2000000123b */
[----:B------:R-:W-:Y:S02]  /*cc70*/  HADD2.F32 R84, -RZ, R84.H0_H0 ;  /* 0x20000054ff547230 */ /* 0x000fe40000004100 */
[----:B0-----:R-:W-:-:S02]  /*cc80*/  HADD2.F32 R61, -RZ, R7.H1_H1 ;  /* 0x30000007ff3d7230 */ /* 0x001fc40000004100 */
[----:B------:R-:W-:Y:S02]  /*cc90*/  HADD2.F32 R60, -RZ, R7.H0_H0 ;  /* 0x20000007ff3c7230 */ /* 0x000fe40000004100 */
[--C-:B------:R-:W-:Y:S02]  /*cca0*/  HADD2.F32 R7, -RZ, R4.reuse.H0_H0 ;  /* 0x20000004ff077230 */ /* 0x100fe40000004100 */
[C---:B------:R-:W-:Y:S01]  /*ccb0*/  FMUL.FTZ R91, R61.reuse, R90 ;  /* 0x0000005a3d5b7220 */ /* 0x040fe20000410000 */
[----:B------:R-:W-:Y:S01]  /*ccc0*/  FMUL.FTZ R61, R61, R84 ;  /* 0x000000543d3d7220 */ /* 0x000fe20000410000 */
[----:B------:R-:W-:Y:S02]  /*ccd0*/  HADD2.F32 R4, -RZ, R4.H1_H1 ;  /* 0x30000004ff047230 */ /* 0x000fe40000004100 */
[--C-:B------:R-:W-:Y:S02]  /*cce0*/  HADD2.F32 R58, -RZ, R6.reuse.H0_H0 ;  /* 0x20000006ff3a7230 */ /* 0x100fe40000004100 */
[----:B------:R-:W-:Y:S01]  /*ccf0*/  FFMA.FTZ R90, R60, R90, R61 ;  /* 0x0000005a3c5a7223 */ /* 0x000fe2000001003d */
[----:B------:R-:W-:-:S02]  /*cd00*/  HADD2.F32 R59, -RZ, R6.H1_H1 ;  /* 0x30000006ff3b7230 */ /* 0x000fc40000004100 */
[----:B------:R-:W-:Y:S01]  /*cd10*/  FFMA.FTZ R91, R60, R84, -R91 ;  /* 0x000000543c5b7223 */ /* 0x000fe2000001085b */
[--C-:B------:R-:W-:Y:S02]  /*cd20*/  HADD2.F32 R61, -RZ, R88.reuse.H1_H1 ;  /* 0x30000058ff3d7230 */ /* 0x100fe40000004100 */
[C---:B------:R-:W-:Y:S01]  /*cd30*/  FMUL.FTZ R92, R4.reuse, R89 ;  /* 0x00000059045c7220 */ /* 0x040fe20000410000 */
[--C-:B------:R-:W-:Y:S02]  /*cd40*/  HADD2.F32 R6, -RZ, R5.reuse.H0_H0 ;  /* 0x20000005ff067230 */ /* 0x100fe40000004100 */
[-C--:B------:R-:W-:Y:S01]  /*cd50*/  FMUL.FTZ R84, R4, R77.reuse ;  /* 0x0000004d04547220 */ /* 0x080fe20000410000 */
[----:B------:R-:W-:Y:S02]  /*cd60*/  HADD2.F32 R88, -RZ, R88.H0_H0 ;  /* 0x20000058ff587230 */ /* 0x000fe40000004100 */
[----:B------:R-:W-:Y:S01]  /*cd70*/  FFMA.FTZ R92, R7, R77, -R92 ;  /* 0x0000004d075c7223 */ /* 0x000fe2000001085c */
[----:B------:R-:W-:-:S02]  /*cd80*/  HADD2.F32 R5, -RZ, R5.H1_H1 ;  /* 0x30000005ff057230 */ /* 0x000fc40000004100 */
[----:B------:R-:W-:Y:S01]  /*cd90*/  FFMA.FTZ R89, R7, R89, R84 ;  /* 0x0000005907597223 */ /* 0x000fe20000010054 */
[----:B------:R-:W-:Y:S02]  /*cda0*/  HADD2.F32 R60, -RZ, R93.H0_H0 ;  /* 0x2000005dff3c7230 */ /* 0x000fe40000004100 */
[CC--:B------:R-:W-:Y:S01]  /*cdb0*/  FMUL.FTZ R77, R59.reuse, R61.reuse ;  /* 0x0000003d3b4d7220 */ /* 0x0c0fe20000410000 */
[----:B------:R-:W-:Y:S02]  /*cdc0*/  HADD2.F32 R4, -RZ, R94.H0_H0 ;  /* 0x2000005eff047230 */ /* 0x000fe40000004100 */
[----:B------:R-:W-:Y:S01]  /*cdd0*/  FMUL.FTZ R84, R59, R88 ;  /* 0x000000583b547220 */ /* 0x000fe20000410000 */
[C---:B------:R-:W-:Y:S01]  /*cde0*/  FMUL.FTZ R7, R5.reuse, R60 ;  /* 0x0000003c05077220 */ /* 0x040fe20000410000 */
[C---:B------:R-:W-:Y:S01]  /*cdf0*/  FFMA.FTZ R77, R58.reuse, R88, -R77 ;  /* 0x000000583a4d7223 */ /* 0x040fe2000001084d */
[-C--:B------:R-:W-:Y:S01]  /*ce00*/  FMUL.FTZ R59, R5, R4.reuse ;  /* 0x00000004053b7220 */ /* 0x080fe20000410000 */
[----:B------:R-:W-:Y:S01]  /*ce10*/  FFMA.FTZ R84, R58, R61, R84 ;  /* 0x0000003d3a547223 */ /* 0x000fe20000010054 */
[----:B------:R-:W-:Y:S01]  /*ce20*/  FFMA.FTZ R5, R6, R4, -R7 ;  /* 0x0000000406057223 */ /* 0x000fe20000010807 */
[----:B------:R-:W-:Y:S01]  /*ce30*/  F2FP.F16.F32.PACK_AB R7, R90, R91 ;  /* 0x0000005b5a07723e */ /* 0x000fe200000000ff */
[----:B------:R-:W-:Y:S01]  /*ce40*/  FFMA.FTZ R60, R6, R60, R59 ;  /* 0x0000003c063c7223 */ /* 0x000fe2000001003b */
[----:B------:R-:W-:-:S02]  /*ce50*/  F2FP.F16.F32.PACK_AB R4, R89, R92 ;  /* 0x0000005c5904723e */ /* 0x000fc400000000ff */
[----:B------:R-:W-:Y:S02]  /*ce60*/  F2FP.F16.F32.PACK_AB R6, R84, R77 ;  /* 0x0000004d5406723e */ /* 0x000fe400000000ff */
[----:B------:R-:W-:-:S05]  /*ce70*/  F2FP.F16.F32.PACK_AB R5, R60, R5 ;  /* 0x000000053c05723e */ /* 0x000fca00000000ff */
[----:B------:R0:W-:Y:S02]  /*ce80*/  STS.128 [R62+0xc400], R4 ;  /* 0x00c400043e007388 */ /* 0x0001e40000000c00 */
.L_x_1720:
[----:B------:R-:W-:Y:S05]  /*ce90*/  BSYNC B2 ;  /* 0x0000000000027941 */ /* 0x000fea0003800000 */
.L_x_1719:
[----:B------:R-:W-:Y:S04]  /*cea0*/  BSSY B2, `(.L_x_1721) ;  /* 0x000002c000027945 */ /* 0x000fe80003800000 */
[----:B------:R-:W-:Y:S05]  /*ceb0*/  @P1 BRA `(.L_x_1722) ;  /* 0x0000000000a81947 */ /* 0x000fea0003800000 */
[----:B0-----:R-:W0:Y:S01]  /*cec0*/  LDS.128 R4, [R0] ;  /* 0x0000000000047984 */ /* 0x001e220000000c00 */
[----:B------:R-:W-:Y:S01]  /*ced0*/  SHF.R.U32.HI R59, RZ, 0x10, R55 ;  /* 0x00000010ff3b7819 */ /* 0x000fe20000011637 */
[----:B------:R-:W-:Y:S01]  /*cee0*/  HADD2.F32 R58, -RZ, R87.H0_H0 ;  /* 0x20000057ff3a7230 */ /* 0x000fe20000004100 */
[--C-:B------:R-:W-:Y:S01]  /*cef0*/  SHF.R.U32.HI R61, RZ, 0x10, R57.reuse ;  /* 0x00000010ff3d7819 */ /* 0x100fe20000011639 */
[--C-:B------:R-:W-:Y:S01]  /*cf00*/  HADD2.F32 R60, -RZ, R86.reuse.H0_H0 ;  /* 0x20000056ff3c7230 */ /* 0x100fe20000004100 */
[----:B------:R-:W-:Y:S01]  /*cf10*/  SHF.R.U64 R89, R56, 0x10, R57 ;  /* 0x0000001038597819 */ /* 0x000fe20000001239 */
[----:B------:R-:W-:Y:S01]  /*cf20*/  HADD2.F32 R59, -RZ, R59.H0_H0 ;  /* 0x2000003bff3b7230 */ /* 0x000fe20000004100 */
[----:B------:R-:W-:Y:S01]  /*cf30*/  SHF.R.U64 R91, R54, 0x10, R55 ;  /* 0x00000010365b7819 */ /* 0x000fe20000001237 */
[----:B------:R-:W-:Y:S02]  /*cf40*/  HADD2.F32 R61, -RZ, R61.H0_H0 ;  /* 0x2000003dff3d7230 */ /* 0x000fe40000004100 */
[----:B------:R-:W-:-:S02]  /*cf50*/  HADD2.F32 R86, -RZ, R86.H1_H1 ;  /* 0x30000056ff567230 */ /* 0x000fc40000004100 */
[----:B------:R-:W-:Y:S02]  /*cf60*/  HADD2.F32 R87, -RZ, R87.H1_H1 ;  /* 0x30000057ff577230 */ /* 0x000fe40000004100 */
[--C-:B0-----:R-:W-:Y:S02]  /*cf70*/  HADD2.F32 R57, -RZ, R7.reuse.H1_H1 ;  /* 0x30000007ff397230 */ /* 0x101fe40000004100 */
[----:B------:R-:W-:Y:S02]  /*cf80*/  HADD2.F32 R56, -RZ, R7.H0_H0 ;  /* 0x20000007ff387230 */ /* 0x000fe40000004100 */
[--C-:B------:R-:W-:Y:S02]  /*cf90*/  HADD2.F32 R7, -RZ, R4.reuse.H0_H0 ;  /* 0x20000004ff077230 */ /* 0x100fe40000004100 */
[C---:B------:R-:W-:Y:S01]  /*cfa0*/  FMUL.FTZ R88, R57.reuse, R59 ;  /* 0x0000003b39587220 */ /* 0x040fe20000410000 */
[----:B------:R-:W-:Y:S02]  /*cfb0*/  HADD2.F32 R4, -RZ, R4.H1_H1 ;  /* 0x30000004ff047230 */ /* 0x000fe40000004100 */
[----:B------:R-:W-:Y:S01]  /*cfc0*/  FMUL.FTZ R77, R57, R61 ;  /* 0x0000003d394d7220 */ /* 0x000fe20000410000 */
[----:B------:R-:W-:-:S02]  /*cfd0*/  HADD2.F32 R54, -RZ, R6.H0_H0 ;  /* 0x20000006ff367230 */ /* 0x000fc40000004100 */
[----:B------:R-:W-:Y:S01]  /*cfe0*/  FFMA.FTZ R90, R56, R61, R88 ;  /* 0x0000003d385a7223 */ /* 0x000fe20000010058 */
[----:B------:R-:W-:Y:S02]  /*cff0*/  HADD2.F32 R55, -RZ, R6.H1_H1 ;  /* 0x30000006ff377230 */ /* 0x000fe40000004100 */
[----:B------:R-:W-:Y:S01]  /*d000*/  FMUL.FTZ R84, R4, R60 ;  /* 0x0000003c04547220 */ /* 0x000fe20000410000 */
[--C-:B------:R-:W-:Y:S02]  /*d010*/  HADD2.F32 R6, -RZ, R5.reuse.H0_H0 ;  /* 0x20000005ff067230 */ /* 0x100fe40000004100 */
[----:B------:R-:W-:Y:S01]  /*d020*/  FFMA.FTZ R77, R56, R59, -R77 ;  /* 0x0000003b384d7223 */ /* 0x000fe2000001084d */
[-C--:B------:R-:W-:Y:S01]  /*d030*/  FMUL.FTZ R88, R4, R58.reuse ;  /* 0x0000003a04587220 */ /* 0x080fe20000410000 */
[----:B------:R-:W-:Y:S02]  /*d040*/  HADD2.F32 R5, -RZ, R5.H1_H1 ;  /* 0x30000005ff057230 */ /* 0x000fe40000004100 */
[----:B------:R-:W-:Y:S01]  /*d050*/  FFMA.FTZ R84, R7, R58, -R84 ;  /* 0x0000003a07547223 */ /* 0x000fe20000010854 */
[----:B------:R-:W-:-:S02]  /*d060*/  HADD2.F32 R56, -RZ, R89.H0_H0 ;  /* 0x20000059ff387230 */ /* 0x000fc40000004100 */
[----:B------:R-:W-:Y:S01]  /*d070*/  FFMA.FTZ R57, R7, R60, R88 ;  /* 0x0000003c07397223 */ /* 0x000fe20000010058 */
[----:B------:R-:W-:Y:S02]  /*d080*/  HADD2.F32 R4, -RZ, R91.H0_H0 ;  /* 0x2000005bff047230 */ /* 0x000fe40000004100 */
[C---:B------:R-:W-:Y:S01]  /*d090*/  FMUL.FTZ R59, R55.reuse, R86 ;  /* 0x00000056373b7220 */ /* 0x040fe20000410000 */
[-C--:B------:R-:W-:Y:S01]  /*d0a0*/  FMUL.FTZ R61, R55, R87.reuse ;  /* 0x00000057373d7220 */ /* 0x080fe20000410000 */
[C---:B------:R-:W-:Y:S01]  /*d0b0*/  FMUL.FTZ R7, R5.reuse, R56 ;  /* 0x0000003805077220 */ /* 0x040fe20000410000 */
[----:B------:R-:W-:Y:S01]  /*d0c0*/  FMUL.FTZ R55, R5, R4 ;  /* 0x0000000405377220 */ /* 0x000fe20000410000 */
[C---:B------:R-:W-:Y:S01]  /*d0d0*/  FFMA.FTZ R59, R54.reuse, R87, -R59 ;  /* 0x00000057363b7223 */ /* 0x040fe2000001083b */
[----:B------:R-:W-:Y:S01]  /*d0e0*/  FFMA.FTZ R54, R54, R86, R61 ;  /* 0x0000005636367223 */ /* 0x000fe2000001003d */
[C---:B------:R-:W-:Y:S01]  /*d0f0*/  FFMA.FTZ R5, R6.reuse, R4, -R7 ;  /* 0x0000000406057223 */ /* 0x040fe20000010807 */
[----:B------:R-:W-:Y:S01]  /*d100*/  FFMA.FTZ R56, R6, R56, R55 ;  /* 0x0000003806387223 */ /* 0x000fe20000010037 */
[----:B------:R-:W-:-:S02]  /*d110*/  F2FP.F16.F32.PACK_AB R7, R90, R77 ;  /* 0x0000004d5a07723e */ /* 0x000fc400000000ff */
[----:B------:R-:W-:Y:S02]  /*d120*/  F2FP.F16.F32.PACK_AB R6, R54, R59 ;  /* 0x0000003b3606723e */ /* 0x000fe400000000ff */
[----:B------:R-:W-:Y:S02]  /*d130*/  F2FP.F16.F32.PACK_AB R4, R57, R84 ;  /* 0x000000543904723e */ /* 0x000fe400000000ff */
[----:B------:R-:W-:-:S05]  /*d140*/  F2FP.F16.F32.PACK_AB R5, R56, R5 ;  /* 0x000000053805723e */ /* 0x000fca00000000ff */
[----:B------:R1:W-:Y:S02]  /*d150*/  STS.128 [R0], R4 ;  /* 0x0000000400007388 */ /* 0x0003e40000000c00 */
.L_x_1722:
[----:B------:R-:W-:Y:S05]  /*d160*/  BSYNC B2 ;  /* 0x0000000000027941 */ /* 0x000fea0003800000 */
.L_x_1721:
[----:B------:R-:W-:Y:S04]  /*d170*/  BSSY B2, `(.L_x_1723) ;  /* 0x000002c000027945 */ /* 0x000fe80003800000 */
[----:B------:R-:W-:Y:S05]  /*d180*/  @P2 BRA `(.L_x_1724) ;  /* 0x0000000000a82947 */ /* 0x000fea0003800000 */
[----:B01----:R-:W0:Y:S01]  /*d190*/  LDS.128 R4, [R62+0x10400] ;  /* 0x010400003e047984 */ /* 0x003e220000000c00 */
[----:B------:R-:W-:Y:S01]  /*d1a0*/  SHF.R.U32.HI R55, RZ, 0x10, R53 ;  /* 0x00000010ff377819 */ /* 0x000fe20000011635 */
[----:B------:R-:W-:Y:S01]  /*d1b0*/  HADD2.F32 R54, -RZ, R85.H0_H0 ;  /* 0x20000055ff367230 */ /* 0x000fe20000004100 */
[----:B------:R-:W-:Y:S01]  /*d1c0*/  SHF.R.U32.HI R57, RZ, 0x10, R51 ;  /* 0x00000010ff397819 */ /* 0x000fe20000011633 */
[----:B------:R-:W-:Y:S01]  /*d1d0*/  HADD2.F32 R56, -RZ, R83.H0_H0 ;  /* 0x20000053ff387230 */ /* 0x000fe20000004100 */
        /* <DEDUP_REMOVED lines=27> */
[-C--:B------:R-:W-:Y:S01]  /*d390*/  FMUL.FTZ R51, R5, R4.reuse ;  /* 0x0000000405337220 */ /* 0x080fe20000410000 */
        /* <DEDUP_REMOVED lines=8> */
[----:B------:R2:W-:Y:S02]  /*d420*/  STS.128 [R62+0x10400], R4 ;  /* 0x010400043e007388 */ /* 0x0005e40000000c00 */
.L_x_1724:
[----:B------:R-:W-:Y:S05]  /*d430*/  BSYNC B2 ;  /* 0x0000000000027941 */ /* 0x000fea0003800000 */
.L_x_1723:
[----:B------:R-:W-:Y:S04]  /*d440*/  BSSY B2, `(.L_x_1725) ;  /* 0x000002c000027945 */ /* 0x000fe80003800000 */
[----:B------:R-:W-:Y:S05]  /*d450*/  @P3 BRA `(.L_x_1726) ;  /* 0x0000000000a83947 */ /* 0x000fea0003800000 */
[----:B012---:R-:W0:Y:S01]  /*d460*/  LDS.128 R4, [R0+0x4000] ;  /* 0x0040000000047984 */ /* 0x007e220000000c00 */
[----:B------:R-:W-:Y:S01]  /*d470*/  SHF.R.U32.HI R51, RZ, 0x10, R49 ;  /* 0x00000010ff337819 */ /* 0x000fe20000011631 */
[----:B------:R-:W-:Y:S01]  /*d480*/  HADD2.F32 R50, -RZ, R81.H1_H1 ;  /* 0x30000051ff327230 */ /* 0x000fe20000004100 */
[----:B------:R-:W-:Y:S01]  /*d490*/  SHF.R.U32.HI R53, RZ, 0x10, R47 ;  /* 0x00000010ff357819 */ /* 0x000fe2000001162f */
[--C-:B------:R-:W-:Y:S01]  /*d4a0*/  HADD2.F32 R52, -RZ, R82.reuse.H1_H1 ;  /* 0x30000052ff347230 */ /* 0x100fe20000004100 */
[----:B------:R-:W-:Y:S01]  /*d4b0*/  SHF.R.U64 R59, R48, 0x10, R49 ;  /* 0x00000010303b7819 */ /* 0x000fe20000001231 */
[----:B------:R-:W-:Y:S01]  /*d4c0*/  HADD2.F32 R51, -RZ, R51.H0_H0 ;  /* 0x20000033ff337230 */ /* 0x000fe20000004100 */
[----:B------:R-:W-:Y:S01]  /*d4d0*/  SHF.R.U64 R57, R46, 0x10, R47 ;  /* 0x000000102e397819 */ /* 0x000fe2000000122f */
[----:B------:R-:W-:Y:S02]  /*d4e0*/  HADD2.F32 R53, -RZ, R53.H0_H0 ;  /* 0x20000035ff357230 */ /* 0x000fe40000004100 */
[----:B------:R-:W-:-:S02]  /*d4f0*/  HADD2.F32 R82, -RZ, R82.H0_H0 ;  /* 0x20000052ff527230 */ /* 0x000fc40000004100 */
[----:B------:R-:W-:Y:S02]  /*d500*/  HADD2.F32 R81, -RZ, R81.H0_H0 ;  /* 0x20000051ff517230 */ /* 0x000fe40000004100 */
        /* <DEDUP_REMOVED lines=31> */
.L_x_1726:
[----:B------:R-:W-:Y:S05]  /*d700*/  BSYNC B2 ;  /* 0x0000000000027941 */ /* 0x000fea0003800000 */
.L_x_1725:
[----:B------:R-:W-:Y:S04]  /*d710*/  BSSY B2, `(.L_x_1727) ;  /* 0x000002c000027945 */ /* 0x000fe80003800000 */
[----:B------:R-:W-:Y:S05]  /*d720*/  @P4 BRA `(.L_x_1728) ;  /* 0x0000000000a84947 */ /* 0x000fea0003800000 */
[----:B0123--:R-:W0:Y:S01]  /*d730*/  LDS.128 R4, [R62+0x14400] ;  /* 0x014400003e047984 */ /* 0x00fe220000000c00 */
        /* <DEDUP_REMOVED lines=41> */
.L_x_1728:
[----:B------:R-:W-:Y:S05]  /*d9d0*/  BSYNC B2 ;  /* 0x0000000000027941 */ /* 0x000fea0003800000 */
.L_x_1727:
[----:B------:R-:W-:Y:S05]  /*d9e0*/  @P5 BRA `(.L_x_1718) ;  /* 0x0000000000a85947 */ /* 0x000fea0003800000 */
[----:B01234-:R-:W0:Y:S01]  /*d9f0*/  LDS.128 R4, [R0+0x8000] ;  /* 0x0080000000047984 */ /* 0x01fe220000000c00 */
[----:B------:R-:W-:Y:S01]  /*da00*/  SHF.R.U32.HI R43, RZ, 0x10, R37 ;  /* 0x00000010ff2b7819 */ /* 0x000fe20000011625 */
[----:B------:R-:W-:Y:S01]  /*da10*/  HADD2.F32 R42, -RZ, R78.H0_H0 ;  /* 0x2000004eff2a7230 */ /* 0x000fe20000004100 */
[--C-:B------:R-:W-:Y:S01]  /*da20*/  SHF.R.U32.HI R45, RZ, 0x10, R39.reuse ;  /* 0x00000010ff2d7819 */ /* 0x100fe20000011627 */
        /* <DEDUP_REMOVED lines=25> */
[CC--:B------:R-:W-:Y:S01]  /*dbc0*/  FMUL.FTZ R43, R37.reuse, R69.reuse ;  /* 0x00000045252b7220 */ /* 0x0c0fe20000410000 */
[----:B------:R-:W-:Y:S01]  /*dbd0*/  FMUL.FTZ R42, R37, R78 ;  /* 0x0000004e252a7220 */ /* 0x000fe20000410000 */
        /* <DEDUP_REMOVED lines=11> */
.L_x_1718:
[----:B------:R-:W-:Y:S05]  /*dc90*/  BSYNC B1 ;  /* 0x0000000000017941 */ /* 0x000fea0003800000 */
.L_x_1717:
        /* <DEDUP_REMOVED lines=12> */
[--C-:B------:R-:W-:Y:S01]  /*dd60*/  SHF.R.U64 R47, R40, 0x10, R41.reuse ;  /* 0x00000010282f7819 */ /* 0x100fe20000001229 */
[----:B------:R-:W-:Y:S01]  /*dd70*/  HADD2.F32 R38, -RZ, R76.H0_H0 ;  /* 0x2000004cff267230 */ /* 0x000fe20000004100 */
[----:B------:R-:W-:Y:S01]  /*dd80*/  SHF.R.U32.HI R39, RZ, 0x10, R41 ;  /* 0x00000010ff277819 */ /* 0x000fe20000011629 */
[--C-:B------:R-:W-:Y:S01]  /*dd90*/  HADD2.F32 R40, -RZ, R75.reuse.H0_H0 ;  /* 0x2000004bff287230 */ /* 0x100fe20000004100 */
[--C-:B------:R-:W-:Y:S01]  /*dda0*/  SHF.R.U32.HI R41, RZ, 0x10, R31.reuse ;  /* 0x00000010ff297819 */ /* 0x100fe2000001161f */
[----:B------:R-:W-:Y:S01]  /*ddb0*/  HADD2.F32 R75, -RZ, R75.H1_H1 ;  /* 0x3000004bff4b7230 */ /* 0x000fe20000004100 */
[----:B------:R-:W-:Y:S01]  /*ddc0*/  SHF.R.U64 R45, R30, 0x10, R31 ;  /* 0x000000101e2d7819 */ /* 0x000fe2000000121f */
[----:B------:R-:W-:Y:S02]  /*ddd0*/  HADD2.F32 R39, -RZ, R39.H0_H0 ;  /* 0x20000027ff277230 */ /* 0x000fe40000004100 */
[----:B------:R-:W-:-:S02]  /*dde0*/  HADD2.F32 R41, -RZ, R41.H0_H0 ;  /* 0x20000029ff297230 */ /* 0x000fc40000004100 */
        /* <DEDUP_REMOVED lines=32> */
.L_x_1731:
[----:B------:R-:W-:Y:S05]  /*dff0*/  BSYNC B1 ;  /* 0x0000000000017941 */ /* 0x000fea0003800000 */
.L_x_1730:
[----:B------:R-:W-:Y:S04]  /*e000*/  BSSY B1, `(.L_x_1732) ;  /* 0x000002c000017945 */ /* 0x000fe80003800000 */
[----:B------:R-:W-:Y:S05]  /*e010*/  @P1 BRA `(.L_x_1733) ;  /* 0x0000000000a81947 */ /* 0x000fea0003800000 */
[----:B0-----:R-:W0:Y:S01]  /*e020*/  LDS.128 R4, [R0+0x2000] ;  /* 0x0020000000047984 */ /* 0x001e220000000c00 */
        /* <DEDUP_REMOVED lines=41> */
.L_x_1733:
[----:B------:R-:W-:Y:S05]  /*e2c0*/  BSYNC B1 ;  /* 0x0000000000017941 */ /* 0x000fea0003800000 */
.L_x_1732:
[----:B------:R-:W-:Y:S04]  /*e2d0*/  BSSY B1, `(.L_x_1734) ;  /* 0x000002c000017945 */ /* 0x000fe80003800000 */
[----:B------:R-:W-:Y:S05]  /*e2e0*/  @P2 BRA `(.L_x_1735) ;  /* 0x0000000000a82947 */ /* 0x000fea0003800000 */
[----:B01----:R-:W0:Y:S01]  /*e2f0*/  LDS.128 R4, [R62+0x12400] ;  /* 0x012400003e047984 */ /* 0x003e220000000c00 */
[----:B------:R-:W-:Y:S01]  /*e300*/  SHF.R.U32.HI R31, RZ, 0x10, R29 ;  /* 0x00000010ff1f7819 */ /* 0x000fe2000001161d */
[----:B------:R-:W-:Y:S01]  /*e310*/  HADD2.F32 R30, -RZ, R71.H0_H0 ;  /* 0x20000047ff1e7230 */ /* 0x000fe20000004100 */
[----:B------:R-:W-:Y:S01]  /*e320*/  SHF.R.U32.HI R33, RZ, 0x10, R27 ;  /* 0x00000010ff217819 */ /* 0x000fe2000001161b */
        /* <DEDUP_REMOVED lines=38> */
.L_x_1735:
[----:B------:R-:W-:Y:S05]  /*e590*/  BSYNC B1 ;  /* 0x0000000000017941 */ /* 0x000fea0003800000 */
.L_x_1734:
[----:B------:R-:W-:Y:S04]  /*e5a0*/  BSSY B1, `(.L_x_1736) ;  /* 0x000002c000017945 */ /* 0x000fe80003800000 */
[----:B------:R-:W-:Y:S05]  /*e5b0*/  @P3 BRA `(.L_x_1737) ;  /* 0x0000000000a83947 */ /* 0x000fea0003800000 */
[----:B012---:R-:W0:Y:S01]  /*e5c0*/  LDS.128 R4, [R0+0x6000] ;  /* 0x0060000000047984 */ /* 0x007e220000000c00 */
        /* <DEDUP_REMOVED lines=41> */
.L_x_1737:
[----:B------:R-:W-:Y:S05]  /*e860*/  BSYNC B1 ;  /* 0x0000000000017941 */ /* 0x000fea0003800000 */
.L_x_1736:
[----:B------:R-:W-:Y:S04]  /*e870*/  BSSY B1, `(.L_x_1738) ;  /* 0x000002c000017945 */ /* 0x000fe80003800000 */
[----:B------:R-:W-:Y:S05]  /*e880*/  @P4 BRA `(.L_x_1739) ;  /* 0x0000000000a84947 */ /* 0x000fea0003800000 */
[----:B0123--:R-:W0:Y:S01]  /*e890*/  LDS.128 R4, [R62+0x16400] ;  /* 0x016400003e047984 */ /* 0x00fe220000000c00 */
        /* <DEDUP_REMOVED lines=41> */
.L_x_1739:
[----:B------:R-:W-:Y:S05]  /*eb30*/  BSYNC B1 ;  /* 0x0000000000017941 */ /* 0x000fea0003800000 */
.L_x_1738:
[----:B------:R-:W-:Y:S05]  /*eb40*/  @P5 BRA `(.L_x_1729) ;  /* 0x0000003400ac5947 */ /* 0x000fea0003800000 */
[----:B01234-:R-:W0:Y:S01]  /*eb50*/  LDS.128 R4, [R0+0xa000] ;  /* 0x00a0000000047984 */ /* 0x01fe220000000c00 */
        /* <DEDUP_REMOVED lines=9> */
[--C-:B0-----:R-:W-:Y:S02]  /*ebf0*/  HADD2.F32 R11, -RZ, R7.reuse.H1_H1 ;  /* 0x30000007ff0b7230 */ /* 0x101fe40000004100 */
[----:B------:R-:W-:Y:S02]  /*ec00*/  HADD2.F32 R10, -RZ, R7.H0_H0 ;  /* 0x20000007ff0a7230 */ /* 0x000fe40000004100 */
[--C-:B------:R-:W-:Y:S02]  /*ec10*/  HADD2.F32 R7, -RZ, R4.reuse.H0_H0 ;  /* 0x20000004ff077230 */ /* 0x100fe40000004100 */
[C---:B------:R-:W-:Y:S01]  /*ec20*/  FMUL.FTZ R21, R11.reuse, R15 ;  /* 0x0000000f0b157220 */ /* 0x040fe20000410000 */
[----:B------:R-:W-:Y:S02]  /*ec30*/  HADD2.F32 R4, -RZ, R4.H1_H1 ;  /* 0x30000004ff047230 */ /* 0x000fe40000004100 */
[----:B------:R-:W-:Y:S01]  /*ec40*/  FMUL.FTZ R24, R11, R13 ;  /* 0x0000000d0b187220 */ /* 0x000fe20000410000 */
[----:B------:R-:W-:-:S02]  /*ec50*/  HADD2.F32 R8, -RZ, R6.H0_H0 ;  /* 0x20000006ff087230 */ /* 0x000fc40000004100 */
[C---:B------:R-:W-:Y:S01]  /*ec60*/  FFMA.FTZ R21, R10.reuse, R13, -R21 ;  /* 0x0000000d0a157223 */ /* 0x040fe20000010815 */
[----:B------:R-:W-:Y:S02]  /*ec70*/  HADD2.F32 R9, -RZ, R6.H1_H1 ;  /* 0x30000006ff097230 */ /* 0x000fe40000004100 */
[----:B------:R-:W-:Y:S01]  /*ec80*/  FFMA.FTZ R26, R10, R15, R24 ;  /* 0x0000000f0a1a7223 */ /* 0x000fe20000010018 */
[----:B------:R-:W-:Y:S02]  /*ec90*/  HADD2.F32 R6, -RZ, R5.H0_H0 ;  /* 0x20000005ff067230 */ /* 0x000fe40000004100 */
[C---:B------:R-:W-:Y:S01]  /*eca0*/  FMUL.FTZ R20, R4.reuse, R14 ;  /* 0x0000000e04147220 */ /* 0x040fe20000410000 */
[----:B------:R-:W-:Y:S01]  /*ecb0*/  FMUL.FTZ R24, R4, R12 ;  /* 0x0000000c04187220 */ /* 0x000fe20000410000 */
[----:B------:R-:W-:Y:S02]  /*ecc0*/  HADD2.F32 R10, -RZ, R3.H1_H1 ;  /* 0x30000003ff0a7230 */ /* 0x000fe40000004100 */
[----:B------:R-:W-:Y:S01]  /*ecd0*/  FMUL.FTZ R15, R9, R63 ;  /* 0x0000003f090f7220 */ /* 0x000fe20000410000 */
[----:B------:R-:W-:-:S02]  /*ece0*/  HADD2.F32 R5, -RZ, R5.H1_H1 ;  /* 0x30000005ff057230 */ /* 0x000fc40000004100 */
[C---:B------:R-:W-:Y:S01]  /*ecf0*/  FFMA.FTZ R20, R7.reuse, R12, -R20 ;  /* 0x0000000c07147223 */ /* 0x040fe20000010814 */
[----:B------:R-:W-:Y:S02]  /*ed00*/  HADD2.F32 R4, -RZ, R25.H0_H0 ;  /* 0x20000019ff047230 */ /* 0x000fe40000004100 */
[----:B------:R-:W-:Y:S01]  /*ed10*/  FFMA.FTZ R11, R7, R14, R24 ;  /* 0x0000000e070b7223 */ /* 0x000fe20000010018 */
[----:B------:R-:W-:Y:S02]  /*ed20*/  HADD2.F32 R3, -RZ, R27.H0_H0 ;  /* 0x2000001bff037230 */ /* 0x000fe40000004100 */
[-C--:B------:R-:W-:Y:S01]  /*ed30*/  FMUL.FTZ R13, R9, R10.reuse ;  /* 0x0000000a090d7220 */ /* 0x080fe20000410000 */
[C---:B------:R-:W-:Y:S01]  /*ed40*/  FFMA.FTZ R10, R8.reuse, R10, R15 ;  /* 0x0000000a080a7223 */ /* 0x040fe2000001000f */
[C---:B------:R-:W-:Y:S01]  /*ed50*/  FMUL.FTZ R7, R5.reuse, R4 ;  /* 0x0000000405077220 */ /* 0x040fe20000410000 */
[----:B------:R-:W-:Y:S01]  /*ed60*/  FMUL.FTZ R9, R5, R3 ;  /* 0x0000000305097220 */ /* 0x000fe20000410000 */
[----:B------:R-:W-:-:S02]  /*ed70*/  FFMA.FTZ R13, R8, R63, -R13 ;  /* 0x0000003f080d7223 */ /* 0x000fc4000001080d */
[----:B------:R-:W-:Y:S01]  /*ed80*/  FFMA.FTZ R5, R6, R3, -R7 ;  /* 0x0000000306057223 */ /* 0x000fe20000010807 */
[----:B------:R-:W-:Y:S01]  /*ed90*/  F2FP.F16.F32.PACK_AB R7, R26, R21 ;  /* 0x000000151a07723e */ /* 0x000fe200000000ff */
[----:B------:R-:W-:Y:S01]  /*eda0*/  FFMA.FTZ R8, R6, R4, R9 ;  /* 0x0000000406087223 */ /* 0x000fe20000010009 */
[----:B------:R-:W-:Y:S02]  /*edb0*/  F2FP.F16.F32.PACK_AB R4, R11, R20 ;  /* 0x000000140b04723e */ /* 0x000fe400000000ff */
[----:B------:R-:W-:Y:S02]  /*edc0*/  F2FP.F16.F32.PACK_AB R6, R10, R13 ;  /* 0x0000000d0a06723e */ /* 0x000fe400000000ff */
[----:B------:R-:W-:-:S05]  /*edd0*/  F2FP.F16.F32.PACK_AB R5, R8, R5 ;  /* 0x000000050805723e */ /* 0x000fca00000000ff */
[----:B------:R0:W-:Y:S01]  /*ede0*/  STS.128 [R0+0xa000], R4 ;  /* 0x00a0000400007388 */ /* 0x0001e20000000c00 */
[----:B------:R-:W-:Y:S05]  /*edf0*/  BRA `(.L_x_1729) ;  /* 0x0000003400007947 */ /* 0x000fea0003800000 */
.L_x_1708:
[----:B------:R-:W0:Y:S01]  /*ee00*/  LDC R25, c[0x0][0x448] ;  /* 0x00011200ff197b82 */ /* 0x000e220000000800 */
[----:B------:R-:W-:Y:S01]  /*ee10*/  LEA R3, R198, R9, 0x6 ;  /* 0x00000009c6037211 */ /* 0x000fe200078e30ff */
[----:B------:R-:W-:Y:S01]  /*ee20*/  ULDC.64 UR4, c[0x0][0x3f8] ;  /* 0x0000fe0000047ab9 */ /* 0x000fe20000000a00 */
[----:B------:R-:W-:Y:S01]  /*ee30*/  ULDC.64 UR6, c[0x0][0x408] ;  /* 0x0001020000067ab9 */ /* 0x000fe20000000a00 */
[----:B------:R-:W-:Y:S02]  /*ee40*/  IMAD.MOV.U32 R4, RZ, RZ, R26 ;  /* 0x000000ffff047224 */ /* 0x000fe400078e001a */
[----:B------:R-:W-:Y:S02]  /*ee50*/  IMAD.MOV.U32 R10, RZ, RZ, R24 ;  /* 0x000000ffff0a7224 */ /* 0x000fe400078e0018 */
[----:B------:R-:W-:Y:S01]  /*ee60*/  IMAD.MOV.U32 R11, RZ, RZ, R31 ;  /* 0x000000ffff0b7224 */ /* 0x000fe200078e001f */
[----:B0-----:R-:W-:-:S13]  /*ee70*/  ISETP.NE.AND P0, PT, R25, 0x1, PT ;  /* 0x000000011900780c */ /* 0x001fda0003f05270 */
[----:B------:R-:W0:Y:S08]  /*ee80*/  @P0 LDC R0, c[0x0][0x44c] ;  /* 0x00011300ff000b82 */ /* 0x000e300000000800 */
[----:B------:R-:W1:Y:S01]  /*ee90*/  @P0 LDC R5, c[0x0][0x450] ;  /* 0x00011400ff050b82 */ /* 0x000e620000000800 */
[----:B0-----:R-:W-:-:S05]  /*eea0*/  @P0 IMAD.HI.U32 R0, R3, R0, RZ ;  /* 0x0000000003000227 */ /* 0x001fca00078e00ff */
[----:B-1----:R-:W-:Y:S01]  /*eeb0*/  @P0 SHF.R.U32.HI R3, RZ, R5, R0 ;  /* 0x00000005ff030219 */ /* 0x002fe20000011600 */
[----:B------:R-:W-:-:S03]  /*eec0*/  IMAD.MOV.U32 R5, RZ, RZ, R29 ;  /* 0x000000ffff057224 */ /* 0x000fc600078e001d */
[----:B------:R-:W-:Y:S01]  /*eed0*/  SHF.R.S32.HI R0, RZ, 0x1f, R3 ;  /* 0x0000001fff007819 */ /* 0x000fe20000011403 */
[----:B------:R-:W-:-:S04]  /*eee0*/  IMAD.WIDE.U32 R4, R3, UR4, R4 ;  /* 0x0000000403047c25 */ /* 0x000fc8000f8e0004 */
[C---:B------:R-:W-:Y:S02]  /*eef0*/  IMAD R6, R0.reuse, UR4, RZ ;  /* 0x0000000400067c24 */ /* 0x040fe4000f8e02ff */
[----:B------:R-:W-:Y:S02]  /*ef00*/  IMAD R0, R0, UR6, RZ ;  /* 0x0000000600007c24 */ /* 0x000fe4000f8e02ff */
[C---:B------:R-:W-:Y:S01]  /*ef10*/  IMAD R7, R3.reuse, UR5, R6 ;  /* 0x0000000503077c24 */ /* 0x040fe2000f8e0206 */
[----:B------:R-:W-:Y:S01]  /*ef20*/  ULDC.64 UR4, c[0x0][0x3e8] ;  /* 0x0000fa0000047ab9 */ /* 0x000fe20000000a00 */
[----:B------:R-:W-:Y:S01]  /*ef30*/  IMAD.WIDE.U32 R10, R3, UR6, R10 ;  /* 0x00000006030a7c25 */ /* 0x000fe2000f8e000a */
[----:B------:R-:W-:Y:S01]  /*ef40*/  LEA R6, P0, R4, UR4, 0x1 ;  /* 0x0000000404067c11 */ /* 0x000fe2000f8008ff */
[----:B------:R-:W-:Y:S01]  /*ef50*/  UMOV UR4, 0xffffffff ;  /* 0xffffffff00047882 */ /* 0x000fe20000000000 */
[----:B------:R-:W-:Y:S01]  /*ef60*/  IADD3 R7, R5, R7, RZ ;  /* 0x0000000705077210 */ /* 0x000fe20007ffe0ff */
[----:B------:R-:W-:Y:S01]  /*ef70*/  IMAD R21, R3, UR7, R0 ;  /* 0x0000000703157c24 */ /* 0x000fe2000f8e0200 */
[----:B------:R-:W-:-:S02]  /*ef80*/  ULDC.64 UR6, c[0x0][0x400] ;  /* 0x0001000000067ab9 */ /* 0x000fc40000000a00 */
[----:B------:R-:W-:Y:S01]  /*ef90*/  LEA R20, P1, R10, UR6, 0x1 ;  /* 0x000000060a147c11 */ /* 0x000fe2000f8208ff */
[----:B------:R-:W-:Y:S01]  /*efa0*/  IMAD.IADD R21, R11, 0x1, R21 ;  /* 0x000000010b157824 */ /* 0x000fe200078e0215 */
[----:B------:R-:W-:-:S04]  /*efb0*/  LEA.HI.X R7, R4, UR5, R7, 0x1, P0 ;  /* 0x0000000504077c11 */ /* 0x000fc800080f0c07 */
[----:B------:R-:W-:Y:S01]  /*efc0*/  LEA.HI.X R21, R10, UR7, R21, 0x1, P1 ;  /* 0x000000070a157c11 */ /* 0x000fe200088f0c15 */
[----:B------:R-:W-:Y:S06]  /*efd0*/  BRA.DIV UR4, `(.L_x_1740) ;  /* 0x0000019a042c7947 */ /* 0x000fec000b800000 */
[----:B------:R0:W1:Y:S04]  /*efe0*/  SHFL.IDX PT, R3, R7, RZ, 0x1c1f ;  /* 0x001c1fff07037589 */ /* 0x00006800000e0000 */
[----:B------:R0:W2:Y:S04]  /*eff0*/  SHFL.IDX PT, R0, R6, RZ, 0x1c1f ;  /* 0x001c1fff06007589 */ /* 0x0000a800000e0000 */
[----:B------:R0:W3:Y:S04]  /*f000*/  SHFL.IDX PT, R5, R21, RZ, 0x1c1f ;  /* 0x001c1fff15057589 */ /* 0x0000e800000e0000 */
[----:B------:R0:W4:Y:S02]  /*f010*/  SHFL.IDX PT, R14, R20, RZ, 0x1c1f ;  /* 0x001c1fff140e7589 */ /* 0x00012400000e0000 */
.L_x_2051:
        /* <DEDUP_REMOVED lines=17> */
[----:B--2---:R-:W-:Y:S01]  /*f130*/  IMAD.MOV.U32 R12, RZ, RZ, R0 ;  /* 0x000000ffff0c7224 */ /* 0x004fe200078e0000 */
[----:B------:R-:W-:Y:S01]  /*f140*/  ISETP.GE.AND P2, PT, R16, UR4, PT ;  /* 0x0000000410007c0c */ /* 0x000fe2000bf46270 */
[----:B-1----:R-:W-:Y:S01]  /*f150*/  IMAD.MOV.U32 R13, RZ, RZ, R3 ;  /* 0x000000ffff0d7224 */ /* 0x002fe200078e0003 */
[----:B------:R-:W-:Y:S01]  /*f160*/  ISETP.GE.AND P3, PT, R168, UR4, PT ;  /* 0x00000004a8007c0c */ /* 0x000fe2000bf66270 */
[----:B----4-:R-:W-:Y:S01]  /*f170*/  IMAD.MOV.U32 R24, RZ, RZ, R14 ;  /* 0x000000ffff187224 */ /* 0x010fe200078e000e */
[----:B------:R-:W-:Y:S01]  /*f180*/  ISETP.GE.AND P4, PT, R169, UR4, PT ;  /* 0x00000004a9007c0c */ /* 0x000fe2000bf86270 */
[----:B---3--:R-:W-:Y:S01]  /*f190*/  IMAD.MOV.U32 R25, RZ, RZ, R5 ;  /* 0x000000ffff197224 */ /* 0x008fe200078e0005 */
[----:B------:R-:W-:Y:S02]  /*f1a0*/  CS2R R28, SRZ ;  /* 0x00000000001c7805 */ /* 0x000fe4000001ff00 */
[----:B------:R-:W-:-:S02]  /*f1b0*/  CS2R R30, SRZ ;  /* 0x00000000001e7805 */ /* 0x000fc4000001ff00 */
[----:B------:R-:W-:Y:S02]  /*f1c0*/  CS2R R40, SRZ ;  /* 0x0000000000287805 */ /* 0x000fe4000001ff00 */
[----:B------:R-:W-:Y:S01]  /*f1d0*/  CS2R R42, SRZ ;  /* 0x00000000002a7805 */ /* 0x000fe2000001ff00 */
[----:B------:R-:W-:Y:S02]  /*f1e0*/  @!P2 IMAD.SHL.U32 R11, R16, 0x2, RZ ;  /* 0x00000002100ba824 */ /* 0x000fe400078e00ff */
[----:B------:R-:W-:Y:S02]  /*f1f0*/  @!P3 SHF.L.U32 R27, R170, 0x3, RZ ;  /* 0x00000003aa1bb819 */ /* 0x000fe400000006ff */
[----:B------:R-:W-:Y:S01]  /*f200*/  @!P4 IMAD.SHL.U32 R49, R171, 0x8, RZ ;  /* 0x00000008ab31c824 */ /* 0x000fe200078e00ff */
[----:B------:R-:W-:Y:S02]  /*f210*/  @!P2 IADD3 R50, P0, R0, R11, RZ ;  /* 0x0000000b0032a210 */ /* 0x000fe40007f1e0ff */
[----:B------:R-:W-:-:S02]  /*f220*/  @!P2 SHF.L.U64.HI R0, R16, 0x1, R17 ;  /* 0x000000011000a819 */ /* 0x000fc40000010211 */
[----:B------:R-:W-:Y:S01]  /*f230*/  @!P2 IADD3 R4, P1, R14, R11, RZ ;  /* 0x0000000b0e04a210 */ /* 0x000fe20007f3e0ff */
[--C-:B------:R-:W-:Y:S01]  /*f240*/  @!P3 IMAD.WIDE R10, R27, 0x2, R12.reuse ;  /* 0x000000021b0ab825 */ /* 0x100fe200078e020c */
[----:B------:R-:W-:Y:S02]  /*f250*/  CS2R R36, SRZ ;  /* 0x0000000000247805 */ /* 0x000fe4000001ff00 */
[----:B------:R-:W-:Y:S02]  /*f260*/  CS2R R38, SRZ ;  /* 0x0000000000267805 */ /* 0x000fe4000001ff00 */
[----:B------:R-:W-:Y:S01]  /*f270*/  CS2R R32, SRZ ;  /* 0x0000000000207805 */ /* 0x000fe2000001ff00 */
[----:B------:R-:W-:Y:S01]  /*f280*/  @!P4 IMAD.WIDE R14, R49, 0x2, R12 ;  /* 0x00000002310ec825 */ /* 0x000fe200078e020c */
[----:B------:R-:W-:Y:S02]  /*f290*/  CS2R R34, SRZ ;  /* 0x0000000000227805 */ /* 0x000fe4000001ff00 */
[----:B------:R-:W-:-:S02]  /*f2a0*/  CS2R R44, SRZ ;  /* 0x00000000002c7805 */ /* 0x000fc4000001ff00 */
[----:B------:R-:W-:Y:S01]  /*f2b0*/  CS2R R46, SRZ ;  /* 0x00000000002e7805 */ /* 0x000fe2000001ff00 */
[--C-:B------:R-:W-:Y:S01]  /*f2c0*/  @!P3 IMAD.WIDE R12, R27, 0x2, R24.reuse ;  /* 0x000000021b0cb825 */ /* 0x100fe200078e0218 */
[----:B------:R-:W-:Y:S02]  /*f2d0*/  CS2R R26, SRZ ;  /* 0x00000000001a7805 */ /* 0x000fe4000001ff00 */
[----:B------:R-:W-:Y:S01]  /*f2e0*/  @!P2 IADD3.X R5, R5, R0, RZ, P1, !PT ;  /* 0x000000000505a210 */ /* 0x000fe20000ffe4ff */
[----:B------:R1:W5:Y:S01]  /*f2f0*/  @!P3 LD.E.128 R28, desc[UR60][R10.64] ;  /* 0x0000003c0a1cb980 */ /* 0x000362000c101d00 */
[----:B------:R-:W-:Y:S01]  /*f300*/  @!P4 IMAD.WIDE R48, R49, 0x2, R24 ;  /* 0x000000023130c825 */ /* 0x000fe200078e0218 */
[----:B------:R-:W-:Y:S02]  /*f310*/  CS2R R24, SRZ ;  /* 0x0000000000187805 */ /* 0x000fe4000001ff00 */
[----:B------:R1:W5:Y:S01]  /*f320*/  @!P3 LD.E.128 R40, desc[UR60][R12.64] ;  /* 0x0000003c0c28b980 */ /* 0x000362000c101d00 */
[----:B------:R-:W-:-:S03]  /*f330*/  @!P2 IMAD.X R51, R3, 0x1, R0, P0 ;  /* 0x000000010333a824 */ /* 0x000fc600000e0600 */
[----:B------:R1:W5:Y:S04]  /*f340*/  @!P4 LD.E.128 R24, desc[UR60][R14.64] ;  /* 0x0000003c0e18c980 */ /* 0x000368000c101d00 */
[----:B------:R1:W5:Y:S04]  /*f350*/  @!P4 LD.E.128 R36, desc[UR60][R48.64] ;  /* 0x0000003c3024c980 */ /* 0x000368000c101d00 */
[----:B------:R1:W5:Y:S04]  /*f360*/  @!P2 LD.E.128 R32, desc[UR60][R50.64] ;  /* 0x0000003c3220a980 */ /* 0x000368000c101d00 */
[----:B------:R1:W5:Y:S02]  /*f370*/  @!P2 LD.E.128 R44, desc[UR60][R4.64] ;  /* 0x0000003c042ca980 */ /* 0x000364000c101d00 */
.L_x_1742:
[----:B------:R-:W-:Y:S05]  /*f380*/  BSYNC B1 ;  /* 0x0000000000017941 */ /* 0x000fea0003800000 */
.L_x_1741:
[----:B-1---5:R-:W-:Y:S01]  /*f390*/  IMAD.MOV.U32 R3, RZ, RZ, R45 ;  /* 0x000000ffff037224 */ /* 0x022fe200078e002d */
[----:B------:R-:W-:Y:S01]  /*f3a0*/  UMOV UR4, 0xffffffff ;  /* 0xffffffff00047882 */ /* 0x000fe20000000000 */
[----:B------:R-:W-:Y:S02]  /*f3b0*/  IMAD.MOV.U32 R4, RZ, RZ, R46 ;  /* 0x000000ffff047224 */ /* 0x000fe400078e002e */
[----:B---3--:R-:W-:Y:S01]  /*f3c0*/  IMAD.MOV.U32 R5, RZ, RZ, R47 ;  /* 0x000000ffff057224 */ /* 0x008fe200078e002f */
[----:B------:R-:W-:Y:S01]  /*f3d0*/  PRMT R90, R3, 0x7610, R90 ;  /* 0x00007610035a7816 */ /* 0x000fe2000000005a */
[----:B--2---:R-:W-:Y:S01]  /*f3e0*/  IMAD.MOV.U32 R0, RZ, RZ, R44 ;  /* 0x000000ffff007224 */ /* 0x004fe200078e002c */
        /* <DEDUP_REMOVED lines=13> */
[----:B------:R-:W-:Y:S01]  /*f4c0*/  PRMT R75, R3, 0x5410, R0 ;  /* 0x00005410034b7816 */ /* 0x000fe20000000000 */
[----:B------:R-:W-:Y:S01]  /*f4d0*/  IMAD.MOV.U32 R0, RZ, RZ, R32 ;  /* 0x000000ffff007224 */ /* 0x000fe200078e0020 */
[----:B------:R-:W-:Y:S01]  /*f4e0*/  PRMT R74, R5, 0x5410, R4 ;  /* 0x00005410054a7816 */ /* 0x000fe20000000004 */
[----:B------:R-:W-:Y:S01]  /*f4f0*/  IMAD.MOV.U32 R3, RZ, RZ, R33 ;  /* 0x000000ffff037224 */ /* 0x000fe200078e0021 */
[----:B------:R-:W-:Y:S01]  /*f500*/  MOV R4, R34 ;  /* 0x0000002200047202 */ /* 0x000fe20000000f00 */
[----:B------:R-:W-:Y:S01]  /*f510*/  IMAD.MOV.U32 R5, RZ, RZ, R35 ;  /* 0x000000ffff057224 */ /* 0x000fe200078e0023 */
[----:B------:R-:W-:Y:S01]  /*f520*/  PRMT R89, R0, 0x7610, R89 ;  /* 0x0000761000597816 */ /* 0x000fe20000000059 */
        /* <DEDUP_REMOVED lines=10> */
[----:B------:R-:W-:Y:S02]  /*f5d0*/  IMAD.MOV.U32 R4, RZ, RZ, R26 ;  /* 0x000000ffff047224 */ /* 0x000fe400078e001a */
[----:B------:R-:W-:Y:S02]  /*f5e0*/  IMAD.MOV.U32 R5, RZ, RZ, R27 ;  /* 0x000000ffff057224 */ /* 0x000fe400078e001b */
[----:B------:R-:W-:-:S03]  /*f5f0*/  IMAD.MOV.U32 R3, RZ, RZ, R25 ;  /* 0x000000ffff037224 */ /* 0x000fc600078e0019 */
[----:B------:R-:W-:Y:S02]  /*f600*/  PRMT R77, R4, 0x5410, R5 ;  /* 0x00005410044d7816 */ /* 0x000fe40000000005 */
[----:B------:R-:W-:Y:S02]  /*f610*/  CS2R R4, SRZ ;  /* 0x0000000000047805 */ /* 0x000fe4000001ff00 */
[----:B------:R-:W-:Y:S01]  /*f620*/  PRMT R76, R0, 0x5410, R3 ;  /* 0x00005410004c7816 */ /* 0x000fe20000000003 */
[----:B------:R-:W-:Y:S06]  /*f630*/  BRA.DIV UR4, `(.L_x_1743) ;  /* 0x0000019604047947 */ /* 0x000fec000b800000 */
[----:B------:R1:W2:Y:S04]  /*f640*/  SHFL.IDX PT, R3, R7, 0x1, 0x1c1f ;  /* 0x003c1f0007037f89 */ /* 0x0002a800000e0000 */
[----:B------:R1:W3:Y:S04]  /*f650*/  SHFL.IDX PT, R0, R6, 0x1, 0x1c1f ;  /* 0x003c1f0006007f89 */ /* 0x0002e800000e0000 */
[----:B0-----:R-:W0:Y:S04]  /*f660*/  SHFL.IDX PT, R21, R21, 0x1, 0x1c1f ;  /* 0x003c1f0015157f89 */ /* 0x001e2800000e0000 */
[----:B-1----:R-:W0:Y:S02]  /*f670*/  SHFL.IDX PT, R20, R20, 0x1, 0x1c1f ;  /* 0x003c1f0014147f89 */ /* 0x002e2400000e0000 */
.L_x_2057:
[----:B------:R-:W-:Y:S01]  /*f680*/  IADD3 R11, R9, 0x40, RZ ;  /* 0x00000040090b7810 */ /* 0x000fe20007ffe0ff */
[----:B------:R-:W-:Y:S01]  /*f690*/  BSSY B1, `(.L_x_1744) ;  /* 0x0000032000017945 */ /* 0x000fe20003800000 */
[----:B------:R-:W-:Y:S02]  /*f6a0*/  CS2R R6, SRZ ;  /* 0x0000000000067805 */ /* 0x000fe4000001ff00 */
[----:B------:R-:W-:Y:S02]  /*f6b0*/  CS2R R8, SRZ ;  /* 0x0000000000087805 */ /* 0x000fe4000001ff00 */
[----:B------:R-:W-:Y:S02]  /*f6c0*/  ISETP.GE.AND P0, PT, R11, R92, PT ;  /* 0x0000005c0b00720c */ /* 0x000fe40003f06270 */
[----:B------:R-:W-:Y:S02]  /*f6d0*/  CS2R R10, SRZ ;  /* 0x00000000000a7805 */ /* 0x000fe4000001ff00 */
[----:B------:R-:W-:-:S02]  /*f6e0*/  CS2R R12, SRZ ;  /* 0x00000000000c7805 */ /* 0x000fc4000001ff00 */
[----:B----4-:R-:W-:Y:S02]  /*f6f0*/  CS2R R14, SRZ ;  /* 0x00000000000e7805 */ /* 0x010fe4000001ff00 */
[----:B------:R-:W-:Y:S02]  /*f700*/  CS2R R48, SRZ ;  /* 0x0000000000307805 */ /* 0x000fe4000001ff00 */
[----:B------:R-:W-:Y:S02]  /*f710*/  CS2R R50, SRZ ;  /* 0x0000000000327805 */ /* 0x000fe4000001ff00 */
[----:B------:R-:W-:Y:S02]  /*f720*/  CS2R R52, SRZ ;  /* 0x0000000000347805 */ /* 0x000fe4000001ff00 */
[----:B------:R-:W-:Y:S02]  /*f730*/  CS2R R54, SRZ ;  /* 0x0000000000367805 */ /* 0x000fe4000001ff00 */
[----:B------:R-:W-:-:S02]  /*f740*/  CS2R R56, SRZ ;  /* 0x0000000000387805 */ /* 0x000fc4000001ff00 */
[----:B------:R-:W-:Y:S01]  /*f750*/  CS2R R58, SRZ ;  /* 0x00000000003a7805 */ /* 0x000fe2000001ff00 */
[----:B------:R-:W-:Y:S06]  /*f760*/  @P0 BRA `(.L_x_1745) ;  /* 0x0000000000900947 */ /* 0x000fec0003800000 */
[----:B------:R-:W-:Y:S01]  /*f770*/  ULDC UR4, c[0x0][0x3f4] ;  /* 0x0000fd0000047ab9 */ /* 0x000fe20000000800 */
[----:B---3--:R-:W-:Y:S01]  /*f780*/  IMAD.MOV.U32 R4, RZ, RZ, R0 ;  /* 0x000000ffff047224 */ /* 0x008fe200078e0000 */
[----:B------:R-:W-:Y:S01]  /*f790*/  ISETP.GE.AND P2, PT, R16, UR4, PT ;  /* 0x0000000410007c0c */ /* 0x000fe2000bf46270 */
[----:B--2---:R-:W-:Y:S01]  /*f7a0*/  IMAD.MOV.U32 R5, RZ, RZ, R3 ;  /* 0x000000ffff057224 */ /* 0x004fe200078e0003 */
[----:B------:R-:W-:Y:S02]  /*f7b0*/  ISETP.GE.AND P4, PT, R169, UR4, PT ;  /* 0x00000004a9007c0c */ /* 0x000fe4000bf86270 */
[----:B------:R-:W-:Y:S02]  /*f7c0*/  CS2R R52, SRZ ;  /* 0x0000000000347805 */ /* 0x000fe4000001ff00 */
[----:B------:R-:W-:Y:S02]  /*f7d0*/  ISETP.GE.AND P3, PT, R168, UR4, PT ;  /* 0x00000004a8007c0c */ /* 0x000fe4000bf66270 */
[----:B------:R-:W-:-:S02]  /*f7e0*/  CS2R R54, SRZ ;  /* 0x0000000000367805 */ /* 0x000fc4000001ff00 */
[----:B------:R-:W-:Y:S02]  /*f7f0*/  CS2R R8, SRZ ;  /* 0x0000000000087805 */ /* 0x000fe4000001ff00 */
[----:B------:R-:W-:Y:S02]  /*f800*/  CS2R R10, SRZ ;  /* 0x00000000000a7805 */ /* 0x000fe4000001ff00 */
[----:B------:R-:W-:Y:S02]  /*f810*/  CS2R R56, SRZ ;  /* 0x0000000000387805 */ /* 0x000fe4000001ff00 */
[----:B------:R-:W-:Y:S01]  /*f820*/  CS2R R58, SRZ ;  /* 0x00000000003a7805 */ /* 0x000fe2000001ff00 */
[----:B------:R-:W-:Y:S01]  /*f830*/  @!P2 IMAD.SHL.U32 R63, R16, 0x2, RZ ;  /* 0x00000002103fa824 */ /* 0x000fe200078e00ff */
[----:B------:R-:W-:Y:S01]  /*f840*/  @!P4 SHF.L.U32 R65, R171, 0x3, RZ ;  /* 0x00000003ab41c819 */ /* 0x000fe200000006ff */
[----:B------:R-:W-:-:S03]  /*f850*/  @!P3 IMAD.SHL.U32 R73, R170, 0x8, RZ ;  /* 0x00000008aa49b824 */ /* 0x000fc600078e00ff */
[-C--:B------:R-:W-:Y:S02]  /*f860*/  @!P2 IADD3 R60, P0, R0, R63.reuse, RZ ;  /* 0x0000003f003ca210 */ /* 0x080fe40007f1e0ff */
[----:B0-----:R-:W-:Y:S01]  /*f870*/  @!P2 IADD3 R62, P1, R20, R63, RZ ;  /* 0x0000003f143ea210 */ /* 0x001fe20007f3e0ff */
        /* <DEDUP_REMOVED lines=9> */
[--C-:B------:R-:W-:Y:S01]  /*f910*/  @!P3 IMAD.WIDE R72, R73, 0x2, R20.reuse ;  /* 0x000000024948b825 */ /* 0x100fe200078e0214 */
[----:B------:R1:W5:Y:S03]  /*f920*/  @!P3 LD.E.128 R52, desc[UR60][R66.64] ;  /* 0x0000003c4234b980 */ /* 0x000366000c101d00 */
[----:B------:R-:W-:Y:S01]  /*f930*/  @!P4 IMAD.WIDE R64, R65, 0x2, R20 ;  /* 0x000000024140c825 */ /* 0x000fe200078e0214 */
[----:B------:R1:W5:Y:S03]  /*f940*/  @!P3 LD.E.128 R8, desc[UR60][R72.64] ;  /* 0x0000003c4808b980 */ /* 0x000366000c101d00 */
[--C-:B------:R-:W-:Y:S01]  /*f950*/  @!P2 IMAD.X R61, R3, 0x1, R0.reuse, P0 ;  /* 0x00000001033da824 */ /* 0x100fe200000e0600 */
[----:B------:R1:W5:Y:S01]  /*f960*/  @!P4 LD.E.128 R56, desc[UR60][R70.64] ;  /* 0x0000003c4638c980 */ /* 0x000362000c101d00 */
[----:B------:R-:W-:-:S03]  /*f970*/  @!P2 IMAD.X R63, R21, 0x1, R0, P1 ;  /* 0x00000001153fa824 */ /* 0x000fc600008e0600 */
[----:B------:R1:W5:Y:S04]  /*f980*/  @!P4 LD.E.128 R12, desc[UR60][R64.64] ;  /* 0x0000003c400cc980 */ /* 0x000368000c101d00 */
[----:B------:R1:W5:Y:S04]  /*f990*/  @!P2 LD.E.128 R48, desc[UR60][R60.64] ;  /* 0x0000003c3c30a980 */ /* 0x000368000c101d00 */
[----:B------:R1:W5:Y:S02]  /*f9a0*/  @!P2 LD.E.128 R4, desc[UR60][R62.64] ;  /* 0x0000003c3e04a980 */ /* 0x000364000c101d00 */
.L_x_1745:
[----:B------:R-:W-:Y:S05]  /*f9b0*/  BSYNC B1 ;  /* 0x0000000000017941 */ /* 0x000fea0003800000 */
.L_x_1744:
[----:B---3--:R-:W-:Y:S01]  /*f9c0*/  LEA.HI R0, R197, R197, RZ, 0x1 ;  /* 0x000000c5c5007211 */ /* 0x008fe200078f08ff */
[----:B--2--5:R-:W-:Y:S01]  /*f9d0*/  IMAD.MOV.U32 R3, RZ, RZ, R4 ;  /* 0x000000ffff037224 */ /* 0x024fe200078e0004 */
[----:B-1----:R-:W-:Y:S01]  /*f9e0*/  MOV R60, R10 ;  /* 0x0000000a003c7202 */ /* 0x002fe20000000f00 */
[----:B0-----:R-:W-:Y:S01]  /*f9f0*/  IMAD.MOV.U32 R20, RZ, RZ, R5 ;  /* 0x000000ffff147224 */ /* 0x001fe200078e0005 */
[----:B------:R-:W-:Y:S01]  /*fa00*/  LOP3.LUT R0, R0, 0xfffffffe, RZ, 0xc0, !PT ;  /* 0xfffffffe00007812 */ /* 0x000fe200078ec0ff */
[----:B------:R-:W-:Y:S01]  /*fa10*/  IMAD.MOV.U32 R21, RZ, RZ, R7 ;  /* 0x000000ffff157224 */ /* 0x000fe200078e0007 */
[----:B------:R-:W-:Y:S01]  /*fa20*/  PRMT R70, R60, 0x7610, R70 ;  /* 0x000076103c467816 */ /* 0x000fe20000000046 */
[----:B------:R-:W-:Y:S01]  /*fa30*/  IMAD.MOV.U32 R60, RZ, RZ, R14 ;  /* 0x000000ffff3c7224 */ /* 0x000fe200078e000e */
[----:B------:R-:W-:Y:S01]  /*fa40*/  PRMT R78, R3, 0x5410, R20 ;  /* 0x00005410034e7816 */ /* 0x000fe20000000014 */
[----:B------:R-:W-:Y:S01]  /*fa50*/  IMAD.IADD R0, R197, 0x1, -R0 ;  /* 0x00000001c5007824 */ /* 0x000fe200078e0a00 */
[----:B------:R-:W-:Y:S01]  /*fa60*/  MOV R3, R6 ;  /* 0x0000000600037202 */ /* 0x000fe20000000f00 */
[----:B------:R-:W-:Y:S01]  /*fa70*/  IMAD.MOV.U32 R20, RZ, RZ, R9 ;  /* 0x000000ffff147224 */ /* 0x000fe200078e0009 */
[----:B------:R-:W-:Y:S01]  /*fa80*/  VIADDMNMX R73, R92, -R187, 0x80, PT ;  /* 0x000000805c497446 */ /* 0x000fe200038009bb */
[----:B------:R-:W-:Y:S01]  /*fa90*/  IMAD.MOV.U32 R61, RZ, RZ, R49 ;  /* 0x000000ffff3d7224 */ /* 0x000fe200078e0031 */
[----:B------:R-:W-:Y:S01]  /*faa0*/  PRMT R79, R3, 0x5410, R21 ;  /* 0x00005410034f7816 */ /* 0x000fe20000000015 */
[----:B------:R-:W-:Y:S01]  /*fab0*/  IMAD.MOV.U32 R3, RZ, RZ, R8 ;  /* 0x000000ffff037224 */ /* 0x000fe200078e0008 */
[----:B------:R-:W-:Y:S01]  /*fac0*/  SHF.L.U32 R21, R0, 0x1f, RZ ;  /* 0x0000001f00157819 */ /* 0x000fe200000006ff */
[----:B------:R-:W-:Y:S01]  /*fad0*/  IMAD.MOV.U32 R0, RZ, RZ, R11 ;  /* 0x000000ffff007224 */ /* 0x000fe200078e000b */
[----:B------:R-:W-:Y:S01]  /*fae0*/  BSSY B1, `(.L_x_1746) ;  /* 0x000001d000017945 */ /* 0x000fe20003800000 */
[----:B------:R-:W-:Y:S01]  /*faf0*/  IMAD.MOV.U32 R62, RZ, RZ, R50 ;  /* 0x000000ffff3e7224 */ /* 0x000fe200078e0032 */
[----:B------:R-:W0:Y:S01]  /*fb00*/  SYNCS.PHASECHK.TRANS64.TRYWAIT P0, [R18+URZ+0x2a800], R21 ;  /* 0x02a80015120075a7 */ /* 0x000e22000800017f */
[----:B------:R-:W-:Y:S01]  /*fb10*/  PRMT R69, R3, 0x5410, R20 ;  /* 0x0000541003457816 */ /* 0x000fe20000000014 */
[----:B------:R-:W-:Y:S01]  /*fb20*/  IMAD.MOV.U32 R3, RZ, RZ, R12 ;  /* 0x000000ffff037224 */ /* 0x000fe200078e000c */
[----:B------:R-:W-:Y:S01]  /*fb30*/  PRMT R70, R70, 0x5410, R0 ;  /* 0x0000541046467816 */ /* 0x000fe20000000000 */
[----:B------:R-:W-:Y:S01]  /*fb40*/  IMAD.MOV.U32 R20, RZ, RZ, R13 ;  /* 0x000000ffff147224 */ /* 0x000fe200078e000d */
[----:B------:R-:W-:-:S02]  /*fb50*/  PRMT R81, R62, 0x7610, R81 ;  /* 0x000076103e517816 */ /* 0x000fc40000000051 */
[----:B------:R-:W-:Y:S02]  /*fb60*/  MOV R62, R57 ;  /* 0x00000039003e7202 */ /* 0x000fe40000000f00 */
[----:B------:R-:W-:Y:S02]  /*fb70*/  PRMT R0, R3, 0x5410, R20 ;  /* 0x0000541003007816 */ /* 0x000fe40000000014 */
[----:B------:R-:W-:Y:S01]  /*fb80*/  PRMT R3, R60, 0x7610, R3 ;  /* 0x000076103c037816 */ /* 0x000fe20000000003 */
[----:B------:R-:W-:Y:S01]  /*fb90*/  IMAD.MOV.U32 R60, RZ, RZ, R48 ;  /* 0x000000ffff3c7224 */ /* 0x000fe200078e0030 */
[----:B------:R-:W-:Y:S02]  /*fba0*/  MOV R20, R15 ;  /* 0x0000000f00147202 */ /* 0x000fe40000000f00 */
[----:B------:R-:W-:Y:S02]  /*fbb0*/  ISETP.GE.AND P1, PT, R174, R73, PT ;  /* 0x00000049ae00720c */ /* 0x000fe40003f26270 */
        /* <DEDUP_REMOVED lines=8> */
[----:B------:R-:W-:Y:S02]  /*fc40*/  IMAD.MOV.U32 R60, RZ, RZ, R55 ;  /* 0x000000ffff3c7224 */ /* 0x000fe400078e0037 */
[----:B------:R-:W-:-:S03]  /*fc50*/  IMAD.MOV.U32 R61, RZ, RZ, R56 ;  /* 0x000000ffff3d7224 */ /* 0x000fc600078e0038 */
[----:B------:R-:W-:Y:S01]  /*fc60*/  PRMT R72, R20, 0x5410, R60 ;  /* 0x0000541014487816 */ /* 0x000fe2000000003c */
[----:B------:R-:W-:Y:S01]  /*fc70*/  IMAD.MOV.U32 R60, RZ, RZ, R58 ;  /* 0x000000ffff3c7224 */ /* 0x000fe200078e003a */
[----:B------:R-:W-:Y:S01]  /*fc80*/  PRMT R20, R61, 0x5410, R62 ;  /* 0x000054103d147816 */ /* 0x000fe2000000003e */
[----:B------:R-:W-:Y:S01]  /*fc90*/  IMAD.MOV.U32 R61, RZ, RZ, R59 ;  /* 0x000000ffff3d7224 */ /* 0x000fe200078e003b */
[----:B0-----:R-:W-:Y:S06]  /*fca0*/  @!P0 BRA `(.L_x_1747) ;  /* 0x0000018c00dc8947 */ /* 0x001fec0003800000 */
.L_x_2058:
[----:B------:R-:W-:Y:S05]  /*fcb0*/  BSYNC B1 ;  /* 0x0000000000017941 */ /* 0x000fea0003800000 */
.L_x_1746:
[----:B------:R-:W-:Y:S01]  /*fcc0*/  BSSY B1, `(.L_x_1748) ;  /* 0x000012c000017945 */ /* 0x000fe20003800000 */
[----:B0-----:R-:W-:-:S03]  /*fcd0*/  PRMT R21, R60, 0x5410, R61 ;  /* 0x000054103c157816 */ /* 0x001fc6000000003d */
[----:B------:R-:W-:Y:S05]  /*fce0*/  @P1 BRA `(.L_x_1749) ;  /* 0x0000001000a41947 */ /* 0x000fea0003800000 */
[----:B------:R-:W0:Y:S01]  /*fcf0*/  LDC R87, c[0x0][0x3f4] ;  /* 0x0000fd00ff577b82 */ /* 0x000e220000000800 */
[----:B------:R-:W-:Y:S01]  /*fd00*/  BSSY B2, `(.L_x_1750) ;  /* 0x0000067000027945 */ /* 0x000fe20003800000 */
[-C--:B0-----:R-:W-:Y:S02]  /*fd10*/  ISETP.GE.AND P0, PT, R16, R87.reuse, PT ;  /* 0x000000571000720c */ /* 0x081fe40003f06270 */
[-C--:B------:R-:W-:Y:S02]  /*fd20*/  ISETP.GE.AND P1, PT, R168, R87.reuse, PT ;  /* 0x00000057a800720c */ /* 0x080fe40003f26270 */
[----:B------:R-:W-:-:S09]  /*fd30*/  ISETP.GE.AND P2, PT, R169, R87, PT ;  /* 0x00000057a900720c */ /* 0x000fd20003f46270 */
[----:B------:R-:W-:Y:S05]  /*fd40*/  @P0 BRA `(.L_x_1751) ;  /* 0x0000000400880947 */ /* 0x000fea0003800000 */
[----:B------:R-:W-:Y:S01]  /*fd50*/  LEA.HI R62, R87, R198, RZ, 0x1d ;  /* 0x000000c6573e7211 */ /* 0x000fe200078fe8ff */
[--C-:B------:R-:W-:Y:S01]  /*fd60*/  HADD2.F32 R101, -RZ, R90.reuse.H0_H0 ;  /* 0x2000005aff657230 */ /* 0x100fe20000004100 */
[----:B------:R-:W-:Y:S01]  /*fd70*/  LOP3.LUT R60, R184, 0x38, R16, 0xf8, !PT ;  /* 0x00000038b83c7812 */ /* 0x000fe200078ef810 */
[----:B------:R-:W-:Y:S01]  /*fd80*/  HADD2.F32 R100, -RZ, R90.H1_H1 ;  /* 0x3000005aff647230 */ /* 0x000fe20000004100 */
[----:B------:R-:W-:Y:S01]  /*fd90*/  SHF.R.S32.HI R65, RZ, 0x1f, R62 ;  /* 0x0000001fff417819 */ /* 0x000fe2000001143e */
[----:B------:R-:W-:Y:S01]  /*fda0*/  IMAD.SHL.U32 R63, R62, 0x8, RZ ;  /* 0x000000083e3f7824 */ /* 0x000fe200078e00ff */
[----:B------:R-:W-:Y:S02]  /*fdb0*/  LOP3.LUT R61, R60, R185, RZ, 0x3c, !PT ;  /* 0x000000b93c3d7212 */ /* 0x000fe400078e3cff */
[----:B------:R-:W-:Y:S02]  /*fdc0*/  LEA.HI R65, R65, R62, RZ, 0x3 ;  /* 0x0000003e41417211 */ /* 0x000fe400078f18ff */
[----:B------:R-:W-:Y:S01]  /*fdd0*/  LOP3.LUT R60, R184, 0x38, R63, 0xf8, !PT ;  /* 0x00000038b83c7812 */ /* 0x000fe200078ef83f */
[----:B------:R-:W-:Y:S01]  /*fde0*/  IMAD.IADD R61, R186, 0x1, R61 ;  /* 0x00000001ba3d7824 */ /* 0x000fe200078e023d */
[----:B------:R-:W-:-:S02]  /*fdf0*/  SHF.L.U32 R65, R65, 0xa, RZ ;  /* 0x0000000a41417819 */ /* 0x000fc400000006ff */
[----:B------:R-:W-:Y:S01]  /*fe00*/  LOP3.LUT R64, R60, R185, RZ, 0x3c, !PT ;  /* 0x000000b93c407212 */ /* 0x000fe200078e3cff */
[----:B------:R-:W-:Y:S01]  /*fe10*/  IMAD R91, R61, 0x2, R18 ;  /* 0x000000023d5b7824 */ /* 0x000fe200078e0212 */
[----:B------:R-:W-:Y:S02]  /*fe20*/  LOP3.LUT R65, R65, 0x7fffe000, RZ, 0xc0, !PT ;  /* 0x7fffe00041417812 */ /* 0x000fe400078ec0ff */
[----:B------:R-:W-:Y:S02]  /*fe30*/  SHF.R.U32.HI R102, RZ, 0x10, R33 ;  /* 0x00000010ff667819 */ /* 0x000fe40000011621 */
[----:B------:R-:W-:Y:S01]  /*fe40*/  IADD3 R65, R64, R65, R186 ;  /* 0x0000004140417210 */ /* 0x000fe20007ffe0ba */
[----:B------:R-:W0:Y:S01]  /*fe50*/  LDS.128 R60, [R91+0xc400] ;  /* 0x00c400005b3c7984 */ /* 0x000e220000000c00 */
[----:B------:R-:W-:Y:S02]  /*fe60*/  SHF.R.U32.HI R103, RZ, 0x10, R45 ;  /* 0x00000010ff677819 */ /* 0x000fe4000001162d */
[----:B------:R-:W-:Y:S01]  /*fe70*/  SHF.R.U64 R32, R32, 0x10, R33 ;  /* 0x0000001020207819 */ /* 0x000fe20000001221 */
[----:B------:R-:W-:Y:S01]  /*fe80*/  IMAD R92, R65, 0x2, R18 ;  /* 0x00000002415c7824 */ /* 0x000fe200078e0212 */
[----:B------:R-:W-:Y:S01]  /*fe90*/  SHF.R.U64 R44, R44, 0x10, R45 ;  /* 0x000000102c2c7819 */ /* 0x000fe2000000122d */
[----:B------:R-:W-:Y:S01]  /*fea0*/  HADD2.F32 R103, -RZ, R103.H0_H0 ;  /* 0x20000067ff677230 */ /* 0x000fe20000004100 */
[----:B------:R-:W-:-:S02]  /*feb0*/  SHF.R.U64 R33, R34, 0x10, R35 ;  /* 0x0000001022217819 */ /* 0x000fc40000001223 */
[----:B------:R-:W1:Y:S01]  /*fec0*/  LDS.128 R64, [R92+0xc400] ;  /* 0x00c400005c407984 */ /* 0x000e620000000c00 */
[--C-:B------:R-:W-:Y:S02]  /*fed0*/  SHF.R.U64 R34, R46, 0x10, R47.reuse ;  /* 0x000000102e227819 */ /* 0x100fe4000000122f */
[----:B------:R-:W-:Y:S01]  /*fee0*/  SHF.R.U32.HI R46, RZ, 0x10, R47 ;  /* 0x00000010ff2e7819 */ /* 0x000fe2000001162f */
[----:B------:R-:W-:Y:S01]  /*fef0*/  HADD2.F32 R33, -RZ, R33.H0_H0 ;  /* 0x20000021ff217230 */ /* 0x000fe20000004100 */
[----:B------:R-:W-:Y:S01]  /*ff00*/  SHF.R.U32.HI R35, RZ, 0x10, R35 ;  /* 0x00000010ff237819 */ /* 0x000fe20000011623 */
[--C-:B0-----:R-:W-:Y:S02]  /*ff10*/  HADD2.F32 R94, -RZ, R61.reuse.H0_H0 ;  /* 0x2000003dff5e7230 */ /* 0x101fe40000004100 */
[----:B------:R-:W-:Y:S02]  /*ff20*/  HADD2.F32 R96, -RZ, R61.H1_H1 ;  /* 0x3000003dff607230 */ /* 0x000fe40000004100 */
[----:B------:R-:W-:-:S02]  /*ff30*/  HADD2.F32 R95, -RZ, R60.H0_H0 ;  /* 0x2000003cff5f7230 */ /* 0x000fc40000004100 */
[----:B------:R-:W-:Y:S02]  /*ff40*/  HADD2.F32 R45, -RZ, R62.H0_H0 ;  /* 0x2000003eff2d7230 */ /* 0x000fe40000004100 */
[----:B------:R-:W-:Y:S02]  /*ff50*/  HADD2.F32 R47, -RZ, R63.H0_H0 ;  /* 0x2000003fff2f7230 */ /* 0x000fe40000004100 */
[--C-:B-1----:R-:W-:Y:S02]  /*ff60*/  HADD2.F32 R61, -RZ, R65.reuse.H0_H0 ;  /* 0x20000041ff3d7230 */ /* 0x102fe40000004100 */
[----:B------:R-:W-:Y:S02]  /*ff70*/  HADD2.F32 R90, -RZ, R65.H1_H1 ;  /* 0x30000041ff5a7230 */ /* 0x000fe40000004100 */
[--C-:B------:R-:W-:Y:S02]  /*ff80*/  HADD2.F32 R99, -RZ, R67.reuse.H0_H0 ;  /* 0x20000043ff637230 */ /* 0x100fe40000004100 */
[----:B------:R-:W-:Y:S01]  /*ff90*/  FMUL.FTZ R65, R61, R101 ;  /* 0x000000653d417220 */ /* 0x000fe20000410000 */
[----:B------:R-:W-:-:S02]  /*ffa0*/  HADD2.F32 R93, -RZ, R67.H1_H1 ;  /* 0x30000043ff5d7230 */ /* 0x000fc40000004100 */
[-C--:B------:R-:W-:Y:S01]  /*ffb0*/  FMUL.FTZ R105, R61, R100.reuse ;  /* 0x000000643d697220 */ /* 0x080fe20000410000 */
[----:B------:R-:W-:Y:S02]  /*ffc0*/  HADD2.F32 R67, -RZ, R102.H0_H0 ;  /* 0x20000066ff437230 */ /* 0x000fe40000004100 */
[C---:B------:R-:W-:Y:S01]  /*ffd0*/  FFMA.FTZ R61, R94.reuse, R100, -R65 ;  /* 0x000000645e3d7223 */ /* 0x040fe20000010841 */
[----:B------:R-:W-:Y:S02]  /*ffe0*/  HADD2.F32 R97, -RZ, R64.H0_H0 ;  /* 0x20000040ff617230 */ /* 0x000fe40000004100 */
[----:B------:R-:W-:Y:S01]  /*fff0*/  FFMA.FTZ R65, R94, R101, R105 ;  /* 0x000000655e417223 */ /* 0x000fe20000010069 */
[--C-:B------:R-:W-:Y:S02]  /*10000*/  HADD2.F32 R102, -RZ, R89.reuse.H1_H1 ;  /* 0x30000059ff667230 */ /* 0x100fe40000004100 */
[----:B------:R-:W-:Y:S01]  /*10010*/  FMUL.FTZ R107, R90, R103 ;  /* 0x000000675a6b7220 */ /* 0x000fe20000410000 */
[----:B------:R-:W-:-:S02]  /*10020*/  HADD2.F32 R100, -RZ, R89.H0_H0 ;  /* 0x20000059ff647230 */ /* 0x000fc40000004100 */
[-C--:B------:R-:W-:Y:S01]  /*10030*/  FMUL.FTZ R101, R90, R67.reuse ;  /* 0x000000435a657220 */ /* 0x080fe20000410000 */
[----:B------:R-:W-:Y:S02]  /*10040*/  HADD2.F32 R98, -RZ, R66.H0_H0 ;  /* 0x20000042ff627230 */ /* 0x000fe40000004100 */
[C---:B------:R-:W-:Y:S01]  /*10050*/  FMUL.FTZ R104, R97.reuse, R102 ;  /* 0x0000006661687220 */ /* 0x040fe20000410000 */
[--C-:B------:R-:W-:Y:S02]  /*10060*/  HADD2.F32 R89, -RZ, R88.reuse.H1_H1 ;  /* 0x30000058ff597230 */ /* 0x100fe40000004100 */
[C---:B------:R-:W-:Y:S01]  /*10070*/  FFMA.FTZ R90, R96.reuse, R67, -R107 ;  /* 0x00000043605a7223 */ /* 0x040fe2000001086b */
[----:B------:R-:W-:Y:S01]  /*10080*/  FFMA.FTZ R94, R96, R103, R101 ;  /* 0x00000067605e7223 */ /* 0x000fe20000010065 */
[-C--:B------:R-:W-:Y:S01]  /*10090*/  FMUL.FTZ R97, R97, R100.reuse ;  /* 0x0000006461617220 */ /* 0x080fe20000410000 */
[----:B------:R-:W-:Y:S01]  /*100a0*/  FFMA.FTZ R67, R95, R100, -R104 ;  /* 0x000000645f437223 */ /* 0x000fe20000010868 */
[----:B------:R-:W-:-:S02]  /*100b0*/  HADD2.F32 R88, -RZ, R88.H0_H0 ;  /* 0x20000058ff587230 */ /* 0x000fc40000004100 */
[C---:B------:R-:W-:Y:S01]  /*100c0*/  FMUL.FTZ R100, R98.reuse, R89 ;  /* 0x0000005962647220 */ /* 0x040fe20000410000 */
[--C-:B------:R-:W-:Y:S02]  /*100d0*/  HADD2.F32 R96, -RZ, R86.reuse.H0_H0 ;  /* 0x20000056ff607230 */ /* 0x100fe40000004100 */
[----:B------:R-:W-:Y:S01]  /*100e0*/  FFMA.FTZ R97, R95, R102, R97 ;  /* 0x000000665f617223 */ /* 0x000fe20000010061 */
[----:B------:R-:W-:Y:S02]  /*100f0*/  HADD2.F32 R86, -RZ, R86.H1_H1 ;  /* 0x30000056ff567230 */ /* 0x000fe40000004100 */
[-C--:B------:R-:W-:Y:S01]  /*10100*/  FMUL.FTZ R98, R98, R88.reuse ;  /* 0x0000005862627220 */ /* 0x080fe20000410000 */
[----:B------:R-:W-:Y:S01]  /*10110*/  FFMA.FTZ R100, R45, R88, -R100 ;  /* 0x000000582d647223 */ /* 0x000fe20000010864 */
[----:B------:R-:W-:Y:S02]  /*10120*/  HADD2.F32 R88, -RZ, R46.H0_H0 ;  /* 0x2000002eff587230 */ /* 0x000fe40000004100 */
[----:B------:R-:W-:Y:S01]  /*10130*/  FMUL.FTZ R102, R99, R86 ;  /* 0x0000005663667220 */ /* 0x000fe20000410000 */
[----:B------:R-:W-:-:S02]  /*10140*/  HADD2.F32 R46, -RZ, R35.H0_H0 ;  /* 0x20000023ff2e7230 */ /* 0x000fc40000004100 */
[-C--:B------:R-:W-:Y:S01]  /*10150*/  FMUL.FTZ R99, R99, R96.reuse ;  /* 0x0000006063637220 */ /* 0x080fe20000410000 */
[----:B------:R-:W-:Y:S02]  /*10160*/  HADD2.F32 R63, -RZ, R63.H1_H1 ;  /* 0x3000003fff3f7230 */ /* 0x000fe40000004100 */
[----:B------:R-:W-:Y:S01]  /*10170*/  FFMA.FTZ R98, R45, R89, R98 ;  /* 0x000000592d627223 */ /* 0x000fe20000010062 */
[C---:B------:R-:W-:Y:S01]  /*10180*/  FFMA.FTZ R102, R47.reuse, R96, -R102 ;  /* 0x000000602f667223 */ /* 0x040fe20000010866 */
[----:B------:R-:W-:Y:S01]  /*10190*/  FFMA.FTZ R99, R47, R86, R99 ;  /* 0x000000562f637223 */ /* 0x000fe20000010063 */
[----:B------:R-:W-:Y:S02]  /*101a0*/  HADD2.F32 R64, -RZ, R64.H1_H1 ;  /* 0x30000040ff407230 */ /* 0x000fe40000004100 */
[C---:B------:R-:W-:Y:S01]  /*101b0*/  FMUL.FTZ R104, R93.reuse, R88 ;  /* 0x000000585d687220 */ /* 0x040fe20000410000 */
[----:B------:R-:W-:Y:S02]  /*101c0*/  HADD2.F32 R66, -RZ, R66.H1_H1 ;  /* 0x30000042ff427230 */ /* 0x000fe40000004100 */
[----:B------:R-:W-:Y:S01]  /*101d0*/  FMUL.FTZ R86, R93, R46 ;  /* 0x0000002e5d567220 */ /* 0x000fe20000410000 */
[----:B------:R-:W-:-:S02]  /*101e0*/  HADD2.F32 R45, -RZ, R44.H0_H0 ;  /* 0x2000002cff2d7230 */ /* 0x000fc40000004100 */
[C---:B------:R-:W-:Y:S01]  /*101f0*/  FFMA.FTZ R93, R63.reuse, R46, -R104 ;  /* 0x0000002e3f5d7223 */ /* 0x040fe20000010868 */
[----:B------:R-:W-:Y:S02]  /*10200*/  HADD2.F32 R47, -RZ, R34.H0_H0 ;  /* 0x20000022ff2f7230 */ /* 0x000fe40000004100 */
[----:B------:R-:W-:Y:S01]  /*10210*/  FFMA.FTZ R86, R63, R88, R86 ;  /* 0x000000583f567223 */ /* 0x000fe20000010056 */
[----:B------:R-:W-:Y:S02]  /*10220*/  HADD2.F32 R35, -RZ, R32.H0_H0 ;  /* 0x20000020ff237230 */ /* 0x000fe40000004100 */
[----:B------:R-:W-:Y:S01]  /*10230*/  FMUL.FTZ R63, R64, R45 ;  /* 0x0000002d403f7220 */ /* 0x000fe20000410000 */
[----:B------:R-:W-:Y:S02]  /*10240*/  HADD2.F32 R60, -RZ, R60.H1_H1 ;  /* 0x3000003cff3c7230 */ /* 0x000fe40000004100 */
[----:B------:R-:W-:Y:S01]  /*10250*/  FMUL.FTZ R89, R66, R47 ;  /* 0x0000002f42597220 */ /* 0x000fe20000410000 */
[----:B------:R-:W-:-:S02]  /*10260*/  HADD2.F32 R62, -RZ, R62.H1_H1 ;  /* 0x3000003eff3e7230 */ /* 0x000fc40000004100 */
[----:B------:R-:W-:Y:S01]  /*10270*/  FMUL.FTZ R64, R64, R35 ;  /* 0x0000002340407220 */ /* 0x000fe20000410000 */
[----:B------:R-:W-:Y:S01]  /*10280*/  FMUL.FTZ R66, R66, R33 ;  /* 0x0000002142427220 */ /* 0x000fe20000410000 */
[----:B------:R-:W-:Y:S01]  /*10290*/  FFMA.FTZ R32, R60, R35, -R63 ;  /* 0x000000233c207223 */ /* 0x000fe2000001083f */
[----:B------:R-:W-:Y:S01]  /*102a0*/  F2FP.F16.F32.PACK_AB R35, R93, R102 ;  /* 0x000000665d23723e */ /* 0x000fe200000000ff */
[----:B------:R-:W-:Y:S01]  /*102b0*/  FFMA.FTZ R89, R62, R33, -R89 ;  /* 0x000000213e597223 */ /* 0x000fe20000010859 */
[----:B------:R-:W-:Y:S01]  /*102c0*/  FFMA.FTZ R44, R60, R45, R64 ;  /* 0x0000002d3c2c7223 */ /* 0x000fe20000010040 */
[----:B------:R-:W-:Y:S01]  /*102d0*/  FFMA.FTZ R63, R62, R47, R66 ;  /* 0x0000002f3e3f7223 */ /* 0x000fe20000010042 */
[----:B------:R-:W-:Y:S02]  /*102e0*/  F2FP.F16.F32.PACK_AB R33, R90, R61 ;  /* 0x0000003d5a21723e */ /* 0x000fe400000000ff */
[----:B------:R-:W-:Y:S02]  /*102f0*/  F2FP.F16.F32.PACK_AB R32, R32, R67 ;  /* 0x000000432020723e */ /* 0x000fe400000000ff */
[----:B------:R-:W-:-:S02]  /*10300*/  F2FP.F16.F32.PACK_AB R34, R89, R100 ;  /* 0x000000645922723e */ /* 0x000fc400000000ff */
[----:B------:R-:W-:Y:S02]  /*10310*/  F2FP.F16.F32.PACK_AB R47, R86, R99 ;  /* 0x00000063562f723e */ /* 0x000fe400000000ff */
[----:B------:R-:W-:Y:S01]  /*10320*/  F2FP.F16.F32.PACK_AB R45, R94, R65 ;  /* 0x000000415e2d723e */ /* 0x000fe200000000ff */
[----:B------:R0:W-:Y:S01]  /*10330*/  STS.128 [R91+0xc400], R32 ;  /* 0x00c400205b007388 */ /* 0x0001e20000000c00 */
[----:B------:R-:W-:Y:S02]  /*10340*/  F2FP.F16.F32.PACK_AB R44, R44, R97 ;  /* 0x000000612c2c723e */ /* 0x000fe400000000ff */
[----:B------:R-:W-:-:S05]  /*10350*/  F2FP.F16.F32.PACK_AB R46, R63, R98 ;  /* 0x000000623f2e723e */ /* 0x000fca00000000ff */
[----:B------:R0:W-:Y:S02]  /*10360*/  STS.128 [R92+0xc400], R44 ;  /* 0x00c4002c5c007388 */ /* 0x0001e40000000c00 */
.L_x_1751:
[----:B------:R-:W-:Y:S05]  /*10370*/  BSYNC B2 ;  /* 0x0000000000027941 */ /* 0x000fea0003800000 */
.L_x_1750:
[----:B------:R-:W-:Y:S04]  /*10380*/  BSSY B2, `(.L_x_1752) ;  /* 0x0000060000027945 */ /* 0x000fe80003800000 */
[----:B------:R-:W-:Y:S05]  /*10390*/  @P1 BRA `(.L_x_1753) ;  /* 0x0000000400781947 */ /* 0x000fea0003800000 */
[----:B0-----:R-:W-:Y:S01]  /*103a0*/  LEA.HI R32, R87, R170, RZ, 0x1d ;  /* 0x000000aa57207211 */ /* 0x001fe200078fe8ff */
[----:B------:R-:W-:Y:S01]  /*103b0*/  HADD2.F32 R66, -RZ, R84.H1_H1 ;  /* 0x30000054ff427230 */ /* 0x000fe20000004100 */
[----:B------:R-:W-:Y:S01]  /*103c0*/  SHF.R.U32.HI R67, RZ, 0x10, R29 ;  /* 0x00000010ff437819 */ /* 0x000fe2000001161d */
[--C-:B------:R-:W-:Y:S01]  /*103d0*/  HADD2.F32 R86, -RZ, R82.reuse.H1_H1 ;  /* 0x30000052ff567230 */ /* 0x100fe20000004100 */
[----:B------:R-:W-:Y:S01]  /*103e0*/  SHF.R.S32.HI R35, RZ, 0x1f, R32 ;  /* 0x0000001fff237819 */ /* 0x000fe20000011420 */
[----:B------:R-:W-:Y:S01]  /*103f0*/  IMAD.SHL.U32 R33, R32, 0x8, RZ ;  /* 0x0000000820217824 */ /* 0x000fe200078e00ff */
[----:B------:R-:W-:Y:S01]  /*10400*/  SHF.R.U32.HI R65, RZ, 0x10, R41 ;  /* 0x00000010ff417819 */ /* 0x000fe20000011629 */
[----:B------:R-:W-:Y:S01]  /*10410*/  HADD2.F32 R82, -RZ, R82.H0_H0 ;  /* 0x20000052ff527230 */ /* 0x000fe20000004100 */
[----:B------:R-:W-:Y:S01]  /*10420*/  LEA.HI R35, R35, R32, RZ, 0x3 ;  /* 0x0000002023237211 */ /* 0x000fe200078f18ff */
[----:B------:R-:W-:Y:S01]  /*10430*/  HADD2.F32 R84, -RZ, R84.H0_H0 ;  /* 0x20000054ff547230 */ /* 0x000fe20000004100 */
[----:B------:R-:W-:Y:S01]  /*10440*/  LOP3.LUT R32, R184, 0x38, R33, 0xf8, !PT ;  /* 0x00000038b8207812 */ /* 0x000fe200078ef821 */
[----:B------:R-:W-:Y:S01]  /*10450*/  HADD2.F32 R65, -RZ, R65.H0_H0 ;  /* 0x20000041ff417230 */ /* 0x000fe20000004100 */
[----:B------:R-:W-:Y:S01]  /*10460*/  SHF.R.U64 R40, R40, 0x10, R41 ;  /* 0x0000001028287819 */ /* 0x000fe20000001229 */
[----:B------:R-:W-:Y:S01]  /*10470*/  IMAD.SHL.U32 R35, R35, 0x400, RZ ;  /* 0x0000040023237824 */ /* 0x000fe200078e00ff */
[----:B------:R-:W-:-:S02]  /*10480*/  LOP3.LUT R44, R32, R185, RZ, 0x3c, !PT ;  /* 0x000000b9202c7212 */ /* 0x000fc400078e3cff */
[----:B------:R-:W-:Y:S02]  /*10490*/  SHF.R.U64 R28, R28, 0x10, R29 ;  /* 0x000000101c1c7819 */ /* 0x000fe4000000121d */
[----:B------:R-:W-:Y:S02]  /*104a0*/  LOP3.LUT R45, R35, 0x7fffe000, RZ, 0xc0, !PT ;  /* 0x7fffe000232d7812 */ /* 0x000fe400078ec0ff */
[----:B------:R-:W0:Y:S01]  /*104b0*/  LDS.128 R32, [R217] ;  /* 0x00000000d9207984 */ /* 0x000e220000000c00 */
[--C-:B------:R-:W-:Y:S02]  /*104c0*/  SHF.R.U64 R29, R30, 0x10, R31.reuse ;  /* 0x000000101e1d7819 */ /* 0x100fe4000000121f */
[----:B------:R-:W-:Y:S02]  /*104d0*/  IADD3 R45, R44, R45, R186 ;  /* 0x0000002d2c2d7210 */ /* 0x000fe40007ffe0ba */
[----:B------:R-:W-:Y:S01]  /*104e0*/  SHF.R.U32.HI R91, RZ, 0x10, R31 ;  /* 0x00000010ff5b7819 */ /* 0x000fe2000001161f */
[----:B------:R-:W-:Y:S01]  /*104f0*/  HADD2.F32 R29, -RZ, R29.H0_H0 ;  /* 0x2000001dff1d7230 */ /* 0x000fe20000004100 */
[----:B------:R-:W-:-:S02]  /*10500*/  LEA R60, R45, R18, 0x1 ;  /* 0x000000122d3c7211 */ /* 0x000fc400078e08ff */
[--C-:B------:R-:W-:Y:S02]  /*10510*/  SHF.R.U32.HI R89, RZ, 0x10, R43.reuse ;  /* 0x00000010ff597819 */ /* 0x100fe4000001162b */
[----:B------:R-:W-:Y:S01]  /*10520*/  SHF.R.U64 R30, R42, 0x10, R43 ;  /* 0x000000102a1e7819 */ /* 0x000fe2000000122b */
[----:B------:R-:W1:Y:S01]  /*10530*/  LDS.128 R44, [R60+0xc400] ;  /* 0x00c400003c2c7984 */ /* 0x000e620000000c00 */
[--C-:B0-----:R-:W-:Y:S02]  /*10540*/  HADD2.F32 R41, -RZ, R33.reuse.H0_H0 ;  /* 0x20000021ff297230 */ /* 0x101fe40000004100 */
[----:B------:R-:W-:Y:S02]  /*10550*/  HADD2.F32 R33, -RZ, R33.H1_H1 ;  /* 0x30000021ff217230 */ /* 0x000fe40000004100 */
[----:B------:R-:W-:Y:S02]  /*10560*/  HADD2.F32 R31, -RZ, R32.H0_H0 ;  /* 0x20000020ff1f7230 */ /* 0x000fe40000004100 */
[----:B------:R-:W-:-:S02]  /*10570*/  HADD2.F32 R42, -RZ, R34.H0_H0 ;  /* 0x20000022ff2a7230 */ /* 0x000fc40000004100 */
        /* <DEDUP_REMOVED lines=8> */
[C---:B------:R-:W-:Y:S01]  /*10600*/  FFMA.FTZ R88, R41.reuse, R66, -R88 ;  /* 0x0000004229587223 */ /* 0x040fe20000010858 */
[----:B------:R-:W-:Y:S01]  /*10610*/  FFMA.FTZ R90, R41, R86, R90 ;  /* 0x00000056295a7223 */ /* 0x000fe2000001005a */
[C---:B------:R-:W-:Y:S01]  /*10620*/  FMUL.FTZ R66, R62.reuse, R65 ;  /* 0x000000413e427220 */ /* 0x040fe20000410000 */
[-C--:B------:R-:W-:Y:S01]  /*10630*/  FMUL.FTZ R86, R62, R61.reuse ;  /* 0x0000003d3e567220 */ /* 0x080fe20000410000 */
[----:B------:R-:W-:Y:S01]  /*10640*/  FMUL.FTZ R62, R45, R82 ;  /* 0x000000522d3e7220 */ /* 0x000fe20000410000 */
[----:B------:R-:W-:Y:S02]  /*10650*/  HADD2.F32 R63, -RZ, R46.H0_H0 ;  /* 0x2000002eff3f7230 */ /* 0x000fe40000004100 */
[C---:B------:R-:W-:Y:S01]  /*10660*/  FFMA.FTZ R61, R33.reuse, R61, -R66 ;  /* 0x0000003d213d7223 */ /* 0x040fe20000010842 */
[----:B------:R-:W-:Y:S01]  /*10670*/  FFMA.FTZ R65, R33, R65, R86 ;  /* 0x0000004121417223 */ /* 0x000fe20000010056 */
[----:B------:R-:W-:Y:S02]  /*10680*/  HADD2.F32 R41, -RZ, R83.H0_H0 ;  /* 0x20000053ff297230 */ /* 0x000fe40000004100 */
[----:B------:R-:W-:Y:S01]  /*10690*/  FMUL.FTZ R45, R45, R84 ;  /* 0x000000542d2d7220 */ /* 0x000fe20000410000 */
[----:B------:R-:W-:-:S02]  /*106a0*/  HADD2.F32 R33, -RZ, R85.H0_H0 ;  /* 0x20000055ff217230 */ /* 0x000fc40000004100 */
[C---:B------:R-:W-:Y:S01]  /*106b0*/  FFMA.FTZ R84, R31.reuse, R84, -R62 ;  /* 0x000000541f547223 */ /* 0x040fe2000001083e */
[----:B------:R-:W-:Y:S02]  /*106c0*/  HADD2.F32 R64, -RZ, R47.H0_H0 ;  /* 0x2000002fff407230 */ /* 0x000fe40000004100 */
[----:B------:R-:W-:Y:S01]  /*106d0*/  FFMA.FTZ R45, R31, R82, R45 ;  /* 0x000000521f2d7223 */ /* 0x000fe2000001002d */
[----:B------:R-:W-:Y:S02]  /*106e0*/  HADD2.F32 R83, -RZ, R83.H1_H1 ;  /* 0x30000053ff537230 */ /* 0x000fe40000004100 */
[C---:B------:R-:W-:Y:S01]  /*106f0*/  FMUL.FTZ R31, R63.reuse, R41 ;  /* 0x000000293f1f7220 */ /* 0x040fe20000410000 */
[----:B------:R-:W-:Y:S02]  /*10700*/  HADD2.F32 R85, -RZ, R85.H1_H1 ;  /* 0x30000055ff557230 */ /* 0x000fe40000004100 */
[----:B------:R-:W-:Y:S01]  /*10710*/  FMUL.FTZ R67, R63, R33 ;  /* 0x000000213f437220 */ /* 0x000fe20000410000 */
[----:B------:R-:W-:-:S02]  /*10720*/  HADD2.F32 R47, -RZ, R47.H1_H1 ;  /* 0x3000002fff2f7230 */ /* 0x000fc40000004100 */
[----:B------:R-:W-:Y:S01]  /*10730*/  FMUL.FTZ R82, R64, R83 ;  /* 0x0000005340527220 */ /* 0x000fe20000410000 */
[----:B------:R-:W-:Y:S02]  /*10740*/  HADD2.F32 R66, -RZ, R89.H0_H0 ;  /* 0x20000059ff427230 */ /* 0x000fe40000004100 */
[----:B------:R-:W-:Y:S01]  /*10750*/  FFMA.FTZ R63, R42, R33, -R31 ;  /* 0x000000212a3f7223 */ /* 0x000fe2000001081f */
[----:B------:R-:W-:Y:S02]  /*10760*/  HADD2.F32 R62, -RZ, R91.H0_H0 ;  /* 0x2000005bff3e7230 */ /* 0x000fe40000004100 */
[----:B------:R-:W-:Y:S01]  /*10770*/  FMUL.FTZ R64, R64, R85 ;  /* 0x0000005540407220 */ /* 0x000fe20000410000 */
[----:B------:R-:W-:Y:S01]  /*10780*/  FFMA.FTZ R67, R42, R41, R67 ;  /* 0x000000292a437223 */ /* 0x000fe20000010043 */
[----:B------:R-:W-:Y:S02]  /*10790*/  HADD2.F32 R44, -RZ, R44.H1_H1 ;  /* 0x3000002cff2c7230 */ /* 0x000fe40000004100 */
[----:B------:R-:W-:Y:S01]  /*107a0*/  FMUL.FTZ R42, R47, R66 ;  /* 0x000000422f2a7220 */ /* 0x000fe20000410000 */
[----:B------:R-:W-:-:S02]  /*107b0*/  HADD2.F32 R46, -RZ, R46.H1_H1 ;  /* 0x3000002eff2e7230 */ /* 0x000fc40000004100 */
[-C--:B------:R-:W-:Y:S01]  /*107c0*/  FMUL.FTZ R86, R47, R62.reuse ;  /* 0x0000003e2f567220 */ /* 0x080fe20000410000 */
[----:B------:R-:W-:Y:S02]  /*107d0*/  HADD2.F32 R33, -RZ, R40.H0_H0 ;  /* 0x20000028ff217230 */ /* 0x000fe40000004100 */
[C---:B------:R-:W-:Y:S01]  /*107e0*/  FFMA.FTZ R82, R43.reuse, R85, -R82 ;  /* 0x000000552b527223 */ /* 0x040fe20000010852 */
[----:B------:R-:W-:Y:S02]  /*107f0*/  HADD2.F32 R41, -RZ, R30.H0_H0 ;  /* 0x2000001eff297230 */ /* 0x000fe40000004100 */
[----:B------:R-:W-:Y:S01]  /*10800*/  FFMA.FTZ R64, R43, R83, R64 ;  /* 0x000000532b407223 */ /* 0x000fe20000010040 */
[----:B------:R-:W-:Y:S02]  /*10810*/  HADD2.F32 R31, -RZ, R28.H0_H0 ;  /* 0x2000001cff1f7230 */ /* 0x000fe40000004100 */
[----:B------:R-:W-:Y:S01]  /*10820*/  FFMA.FTZ R83, R35, R62, -R42 ;  /* 0x0000003e23537223 */ /* 0x000fe2000001082a */
[----:B------:R-:W-:-:S02]  /*10830*/  HADD2.F32 R32, -RZ, R32.H1_H1 ;  /* 0x30000020ff207230 */ /* 0x000fc40000004100 */
[----:B------:R-:W-:Y:S01]  /*10840*/  FFMA.FTZ R85, R35, R66, R86 ;  /* 0x0000004223557223 */ /* 0x000fe20000010056 */
[----:B------:R-:W-:Y:S02]  /*10850*/  HADD2.F32 R34, -RZ, R34.H1_H1 ;  /* 0x30000022ff227230 */ /* 0x000fe40000004100 */
[----:B------:R-:W-:Y:S01]  /*10860*/  FMUL.FTZ R35, R44, R33 ;  /* 0x000000212c237220 */ /* 0x000fe20000410000 */
[----:B------:R-:W-:Y:S01]  /*10870*/  FMUL.FTZ R47, R46, R41 ;  /* 0x000000292e2f7220 */ /* 0x000fe20000410000 */
[----:B------:R-:W-:Y:S01]  /*10880*/  FMUL.FTZ R44, R44, R31 ;  /* 0x0000001f2c2c7220 */ /* 0x000fe20000410000 */
[----:B------:R-:W-:Y:S01]  /*10890*/  FMUL.FTZ R46, R46, R29 ;  /* 0x0000001d2e2e7220 */ /* 0x000fe20000410000 */
[----:B------:R-:W-:Y:S01]  /*108a0*/  FFMA.FTZ R43, R32, R31, -R35 ;  /* 0x0000001f202b7223 */ /* 0x000fe20000010823 */
[----:B------:R-:W-:Y:S01]  /*108b0*/  FFMA.FTZ R30, R34, R29, -R47 ;  /* 0x0000001d221e7223 */ /* 0x000fe2000001082f */
[----:B------:R-:W-:Y:S01]  /*108c0*/  FFMA.FTZ R32, R32, R33, R44 ;  /* 0x0000002120207223 */ /* 0x000fe2000001002c */
        /* <DEDUP_REMOVED lines=8> */
[----:B------:R-:W-:-:S02]  /*10950*/  F2FP.F16.F32.PACK_AB R32, R32, R45 ;  /* 0x0000002d2020723e */ /* 0x000fc400000000ff */
[----:B------:R-:W-:-:S05]  /*10960*/  F2FP.F16.F32.PACK_AB R34, R34, R67 ;  /* 0x000000432222723e */ /* 0x000fca00000000ff */
[----:B------:R1:W-:Y:S02]  /*10970*/  STS.128 [R60+0xc400], R32 ;  /* 0x00c400203c007388 */ /* 0x0003e40000000c00 */
.L_x_1753:
[----:B------:R-:W-:Y:S05]  /*10980*/  BSYNC B2 ;  /* 0x0000000000027941 */ /* 0x000fea0003800000 */
.L_x_1752:
[----:B------:R-:W-:Y:S05]  /*10990*/  @P2 BRA `(.L_x_1749) ;  /* 0x0000000400782947 */ /* 0x000fea0003800000 */
[----:B------:R-:W-:Y:S01]  /*109a0*/  LEA.HI R87, R87, R171, RZ, 0x1d ;  /* 0x000000ab57577211 */ /* 0x000fe200078fe8ff */
[----:B------:R-:W-:Y:S01]  /*109b0*/  HADD2.F32 R41, -RZ, R76.H1_H1 ;  /* 0x3000004cff297230 */ /* 0x000fe20000004100 */
[----:B0-----:R-:W-:Y:S01]  /*109c0*/  SHF.R.U32.HI R44, RZ, 0x10, R37 ;  /* 0x00000010ff2c7819 */ /* 0x001fe20000011625 */
[--C-:B------:R-:W-:Y:S01]  /*109d0*/  HADD2.F32 R42, -RZ, R75.reuse.H0_H0 ;  /* 0x2000004bff2a7230 */ /* 0x100fe20000004100 */
[----:B-1----:R-:W-:Y:S01]  /*109e0*/  SHF.R.S32.HI R28, RZ, 0x1f, R87 ;  /* 0x0000001fff1c7819 */ /* 0x002fe20000011457 */
[----:B------:R-:W-:Y:S01]  /*109f0*/  IMAD.SHL.U32 R29, R87, 0x8, RZ ;  /* 0x00000008571d7824 */ /* 0x000fe200078e00ff */
[----:B------:R-:W-:Y:S01]  /*10a00*/  SHF.R.U64 R61, R36, 0x10, R37 ;  /* 0x00000010243d7819 */ /* 0x000fe20000001225 */
[----:B------:R-:W-:Y:S01]  /*10a10*/  HADD2.F32 R44, -RZ, R44.H0_H0 ;  /* 0x2000002cff2c7230 */ /* 0x000fe20000004100 */
[----:B------:R-:W-:Y:S01]  /*10a20*/  LEA.HI R87, R28, R87, RZ, 0x3 ;  /* 0x000000571c577211 */ /* 0x000fe200078f18ff */
[----:B------:R-:W-:Y:S01]  /*10a30*/  HADD2.F32 R75, -RZ, R75.H1_H1 ;  /* 0x3000004bff4b7230 */ /* 0x000fe20000004100 */
[----:B------:R-:W-:Y:S01]  /*10a40*/  LOP3.LUT R28, R184, 0x38, R29, 0xf8, !PT ;  /* 0x00000038b81c7812 */ /* 0x000fe200078ef81d */
[----:B------:R-:W-:Y:S01]  /*10a50*/  HADD2.F32 R76, -RZ, R76.H0_H0 ;  /* 0x2000004cff4c7230 */ /* 0x000fe20000004100 */
[----:B------:R-:W-:Y:S01]  /*10a60*/  SHF.R.U32.HI R43, RZ, 0x10, R25 ;  /* 0x00000010ff2b7819 */ /* 0x000fe20000011619 */
[----:B------:R-:W-:Y:S01]  /*10a70*/  IMAD.SHL.U32 R87, R87, 0x400, RZ ;  /* 0x0000040057577824 */ /* 0x000fe200078e00ff */
[----:B------:R-:W-:-:S02]  /*10a80*/  LOP3.LUT R32, R28, R185, RZ, 0x3c, !PT ;  /* 0x000000b91c207212 */ /* 0x000fc400078e3cff */
[----:B------:R-:W0:Y:S01]  /*10a90*/  LDS.128 R28, [R215] ;  /* 0x00000000d71c7984 */ /* 0x000e220000000c00 */
[----:B------:R-:W-:Y:S02]  /*10aa0*/  SHF.R.U64 R65, R24, 0x10, R25 ;  /* 0x0000001018417819 */ /* 0x000fe40000001219 */
[----:B------:R-:W-:Y:S02]  /*10ab0*/  LOP3.LUT R87, R87, 0x7fffe000, RZ, 0xc0, !PT ;  /* 0x7fffe00057577812 */ /* 0x000fe400078ec0ff */
[--C-:B------:R-:W-:Y:S02]  /*10ac0*/  SHF.R.U64 R47, R38, 0x10, R39.reuse ;  /* 0x00000010262f7819 */ /* 0x100fe40000001227 */
[----:B------:R-:W-:Y:S02]  /*10ad0*/  IADD3 R87, R32, R87, R186 ;  /* 0x0000005720577210 */ /* 0x000fe40007ffe0ba */
[----:B------:R-:W-:Y:S02]  /*10ae0*/  SHF.R.U32.HI R45, RZ, 0x10, R39 ;  /* 0x00000010ff2d7819 */ /* 0x000fe40000011627 */
[--C-:B------:R-:W-:Y:S01]  /*10af0*/  SHF.R.U32.HI R63, RZ, 0x10, R27.reuse ;  /* 0x00000010ff3f7819 */ /* 0x100fe2000001161b */
[----:B------:R-:W-:Y:S01]  /*10b00*/  IMAD R40, R87, 0x2, R18 ;  /* 0x0000000257287824 */ /* 0x000fe200078e0212 */
[----:B------:R-:W-:-:S04]  /*10b10*/  SHF.R.U64 R64, R26, 0x10, R27 ;  /* 0x000000101a407819 */ /* 0x000fc8000000121b */
[----:B------:R-:W1:Y:S01]  /*10b20*/  LDS.128 R32, [R40+0xc400] ;  /* 0x00c4000028207984 */ /* 0x000e620000000c00 */
[--C-:B0-----:R-:W-:Y:S02]  /*10b30*/  HADD2.F32 R25, -RZ, R29.reuse.H0_H0 ;  /* 0x2000001dff197230 */ /* 0x101fe40000004100 */
[----:B------:R-:W-:Y:S02]  /*10b40*/  HADD2.F32 R29, -RZ, R29.H1_H1 ;  /* 0x3000001dff1d7230 */ /* 0x000fe40000004100 */
[----:B------:R-:W-:Y:S02]  /*10b50*/  HADD2.F32 R24, -RZ, R28.H0_H0 ;  /* 0x2000001cff187230 */ /* 0x000fe40000004100 */
[----:B------:R-:W-:Y:S02]  /*10b60*/  HADD2.F32 R26, -RZ, R30.H0_H0 ;  /* 0x2000001eff1a7230 */ /* 0x000fe40000004100 */
[--C-:B------:R-:W-:Y:S02]  /*10b70*/  HADD2.F32 R27, -RZ, R31.reuse.H0_H0 ;  /* 0x2000001fff1b7230 */ /* 0x100fe40000004100 */
[----:B------:R-:W-:-:S02]  /*10b80*/  HADD2.F32 R31, -RZ, R31.H1_H1 ;  /* 0x3000001fff1f7230 */ /* 0x000fc40000004100 */
[----:B------:R-:W-:Y:S02]  /*10b90*/  HADD2.F32 R28, -RZ, R28.H1_H1 ;  /* 0x3000001cff1c7230 */ /* 0x000fe40000004100 */
[----:B------:R-:W-:Y:S02]  /*10ba0*/  HADD2.F32 R30, -RZ, R30.H1_H1 ;  /* 0x3000001eff1e7230 */ /* 0x000fe40000004100 */
[--C-:B-1----:R-:W-:Y:S02]  /*10bb0*/  HADD2.F32 R36, -RZ, R33.reuse.H0_H0 ;  /* 0x20000021ff247230 */ /* 0x102fe40000004100 */
[----:B------:R-:W-:Y:S02]  /*10bc0*/  HADD2.F32 R37, -RZ, R33.H1_H1 ;  /* 0x30000021ff257230 */ /* 0x000fe40000004100 */
[----:B------:R-:W-:Y:S02]  /*10bd0*/  HADD2.F32 R33, -RZ, R32.H0_H0 ;  /* 0x20000020ff217230 */ /* 0x000fe40000004100 */
[C---:B------:R-:W-:Y:S01]  /*10be0*/  FMUL.FTZ R46, R36.reuse, R42 ;  /* 0x0000002a242e7220 */ /* 0x040fe20000410000 */
[----:B------:R-:W-:Y:S01]  /*10bf0*/  FMUL.FTZ R60, R36, R41 ;  /* 0x00000029243c7220 */ /* 0x000fe20000410000 */
[----:B------:R-:W-:-:S02]  /*10c00*/  HADD2.F32 R36, -RZ, R43.H0_H0 ;  /* 0x2000002bff247230 */ /* 0x000fc40000004100 */
[----:B------:R-:W-:Y:S01]  /*10c10*/  FMUL.FTZ R62, R37, R44 ;  /* 0x0000002c253e7220 */ /* 0x000fe20000410000 */
[C---:B------:R-:W-:Y:S01]  /*10c20*/  FFMA.FTZ R46, R25.reuse, R41, -R46 ;  /* 0x00000029192e7223 */ /* 0x040fe2000001082e */
[----:B------:R-:W-:Y:S01]  /*10c30*/  FFMA.FTZ R60, R25, R42, R60 ;  /* 0x0000002a193c7223 */ /* 0x000fe2000001003c */
[----:B------:R-:W-:Y:S01]  /*10c40*/  FMUL.FTZ R25, R33, R75 ;  /* 0x0000004b21197220 */ /* 0x000fe20000410000 */
[-C--:B------:R-:W-:Y:S01]  /*10c50*/  FMUL.FTZ R42, R37, R36.reuse ;  /* 0x00000024252a7220 */ /* 0x080fe20000410000 */
[----:B------:R-:W-:Y:S01]  /*10c60*/  FFMA.FTZ R41, R29, R36, -R62 ;  /* 0x000000241d297223 */ /* 0x000fe2000001083e */
[-C--:B------:R-:W-:Y:S01]  /*10c70*/  FMUL.FTZ R36, R33, R76.reuse ;  /* 0x0000004c21247220 */ /* 0x080fe20000410000 */
[----:B------:R-:W-:Y:S01]  /*10c80*/  FFMA.FTZ R76, R24, R76, -R25 ;  /* 0x0000004c184c7223 */ /* 0x000fe20000010819 */
[----:B------:R-:W-:Y:S02]  /*10c90*/  HADD2.F32 R38, -RZ, R34.H0_H0 ;  /* 0x20000022ff267230 */ /* 0x000fe40000004100 */
[----:B------:R-:W-:Y:S01]  /*10ca0*/  FFMA.FTZ R43, R29, R44, R42 ;  /* 0x0000002c1d2b7223 */ /* 0x000fe2000001002a */
[----:B------:R-:W-:-:S02]  /*10cb0*/  HADD2.F32 R37, -RZ, R74.H1_H1 ;  /* 0x3000004aff257230 */ /* 0x000fc40000004100 */
[----:B------:R-:W-:Y:S01]  /*10cc0*/  FFMA.FTZ R75, R24, R75, R36 ;  /* 0x0000004b184b7223 */ /* 0x000fe20000010024 */
[----:B------:R-:W-:Y:S02]  /*10cd0*/  HADD2.F32 R25, -RZ, R77.H0_H0 ;  /* 0x2000004dff197230 */ /* 0x000fe40000004100 */
[----:B------:R-:W-:Y:S02]  /*10ce0*/  HADD2.F32 R39, -RZ, R35.H0_H0 ;  /* 0x20000023ff277230 */ /* 0x000fe40000004100 */
[C---:B------:R-:W-:Y:S01]  /*10cf0*/  FMUL.FTZ R29, R38.reuse, R37 ;  /* 0x00000025261d7220 */ /* 0x040fe20000410000 */
[----:B------:R-:W-:Y:S02]  /*10d00*/  HADD2.F32 R74, -RZ, R74.H0_H0 ;  /* 0x2000004aff4a7230 */ /* 0x000fe40000004100 */
[-C--:B------:R-:W-:Y:S01]  /*10d10*/  FMUL.FTZ R33, R38, R25.reuse ;  /* 0x0000001926217220 */ /* 0x080fe20000410000 */
[----:B------:R-:W-:Y:S02]  /*10d20*/  HADD2.F32 R24, -RZ, R77.H1_H1 ;  /* 0x3000004dff187230 */ /* 0x000fe40000004100 */
[----:B------:R-:W-:Y:S01]  /*10d30*/  FFMA.FTZ R42, R26, R25, -R29 ;  /* 0x000000191a2a7223 */ /* 0x000fe2000001081d */
[----:B------:R-:W-:-:S02]  /*10d40*/  HADD2.F32 R35, -RZ, R35.H1_H1 ;  /* 0x30000023ff237230 */ /* 0x000fc40000004100 */
[C---:B------:R-:W-:Y:S01]  /*10d50*/  FMUL.FTZ R44, R39.reuse, R74 ;  /* 0x0000004a272c7220 */ /* 0x040fe20000410000 */
[----:B------:R-:W-:Y:S02]  /*10d60*/  HADD2.F32 R38, -RZ, R45.H0_H0 ;  /* 0x2000002dff267230 */ /* 0x000fe40000004100 */
[-C--:B------:R-:W-:Y:S01]  /*10d70*/  FMUL.FTZ R39, R39, R24.reuse ;  /* 0x0000001827277220 */ /* 0x080fe20000410000 */
[----:B------:R-:W-:Y:S02]  /*10d80*/  HADD2.F32 R36, -RZ, R63.H0_H0 ;  /* 0x2000003fff247230 */ /* 0x000fe40000004100 */
[----:B------:R-:W-:Y:S01]  /*10d90*/  FFMA.FTZ R37, R26, R37, R33 ;  /* 0x000000251a257223 */ /* 0x000fe20000010021 */
[----:B------:R-:W-:Y:S01]  /*10da0*/  FFMA.FTZ R44, R27, R24, -R44 ;  /* 0x000000181b2c7223 */ /* 0x000fe2000001082c */
[----:B------:R-:W-:Y:S02]  /*10db0*/  HADD2.F32 R32, -RZ, R32.H1_H1 ;  /* 0x30000020ff207230 */ /* 0x000fe40000004100 */
[----:B------:R-:W-:Y:S01]  /*10dc0*/  FMUL.FTZ R26, R35, R38 ;  /* 0x00000026231a7220 */ /* 0x000fe20000410000 */
[----:B------:R-:W-:-:S02]  /*10dd0*/  HADD2.F32 R34, -RZ, R34.H1_H1 ;  /* 0x30000022ff227230 */ /* 0x000fc40000004100 */
[----:B------:R-:W-:Y:S01]  /*10de0*/  FFMA.FTZ R74, R27, R74, R39 ;  /* 0x0000004a1b4a7223 */ /* 0x000fe20000010027 */
[-C--:B------:R-:W-:Y:S01]  /*10df0*/  FMUL.FTZ R24, R35, R36.reuse ;  /* 0x0000002423187220 */ /* 0x080fe20000410000 */
[----:B------:R-:W-:Y:S02]  /*10e00*/  HADD2.F32 R29, -RZ, R61.H0_H0 ;  /* 0x2000003dff1d7230 */ /* 0x000fe40000004100 */
[C---:B------:R-:W-:Y:S01]  /*10e10*/  FFMA.FTZ R45, R31.reuse, R36, -R26 ;  /* 0x000000241f2d7223 */ /* 0x040fe2000001081a */
[----:B------:R-:W-:Y:S02]  /*10e20*/  HADD2.F32 R33, -RZ, R47.H0_H0 ;  /* 0x2000002fff217230 */ /* 0x000fe40000004100 */
[----:B------:R-:W-:Y:S01]  /*10e30*/  FFMA.FTZ R47, R31, R38, R24 ;  /* 0x000000261f2f7223 */ /* 0x000fe20000010018 */
[----:B------:R-:W-:Y:S02]  /*10e40*/  HADD2.F32 R25, -RZ, R65.H0_H0 ;  /* 0x20000041ff197230 */ /* 0x000fe40000004100 */
[----:B------:R-:W-:Y:S01]  /*10e50*/  FMUL.FTZ R31, R32, R29 ;  /* 0x0000001d201f7220 */ /* 0x000fe20000410000 */
[----:B------:R-:W-:-:S02]  /*10e60*/  HADD2.F32 R27, -RZ, R64.H0_H0 ;  /* 0x20000040ff1b7230 */ /* 0x000fc40000004100 */
[----:B------:R-:W-:Y:S01]  /*10e70*/  FMUL.FTZ R39, R34, R33 ;  /* 0x0000002122277220 */ /* 0x000fe20000410000 */
[-C--:B------:R-:W-:Y:S01]  /*10e80*/  FMUL.FTZ R32, R32, R25.reuse ;  /* 0x0000001920207220 */ /* 0x080fe20000410000 */
[----:B------:R-:W-:Y:S01]  /*10e90*/  FFMA.FTZ R35, R28, R25, -R31 ;  /* 0x000000191c237223 */ /* 0x000fe2000001081f */
[-C--:B------:R-:W-:Y:S01]  /*10ea0*/  FMUL.FTZ R34, R34, R27.reuse ;  /* 0x0000001b22227220 */ /* 0x080fe20000410000 */
[----:B------:R-:W-:Y:S01]  /*10eb0*/  FFMA.FTZ R39, R30, R27, -R39 ;  /* 0x0000001b1e277223 */ /* 0x000fe20000010827 */
[----:B------:R-:W-:Y:S01]  /*10ec0*/  FFMA.FTZ R28, R28, R29, R32 ;  /* 0x0000001d1c1c7223 */ /* 0x000fe20000010020 */
[----:B------:R-:W-:Y:S01]  /*10ed0*/  F2FP.F16.F32.PACK_AB R27, R45, R44 ;  /* 0x0000002c2d1b723e */ /* 0x000fe200000000ff */
[----:B------:R-:W-:Y:S01]  /*10ee0*/  FFMA.FTZ R30, R30, R33, R34 ;  /* 0x000000211e1e7223 */ /* 0x000fe20000010022 */
[----:B------:R-:W-:Y:S02]  /*10ef0*/  F2FP.F16.F32.PACK_AB R25, R41, R46 ;  /* 0x0000002e2919723e */ /* 0x000fe400000000ff */
[----:B------:R-:W-:-:S02]  /*10f00*/  F2FP.F16.F32.PACK_AB R24, R35, R76 ;  /* 0x0000004c2318723e */ /* 0x000fc400000000ff */
[----:B------:R-:W-:Y:S02]  /*10f10*/  F2FP.F16.F32.PACK_AB R26, R39, R42 ;  /* 0x0000002a271a723e */ /* 0x000fe400000000ff */
[----:B------:R-:W-:Y:S02]  /*10f20*/  F2FP.F16.F32.PACK_AB R31, R47, R74 ;  /* 0x0000004a2f1f723e */ /* 0x000fe400000000ff */
[----:B------:R-:W-:Y:S01]  /*10f30*/  F2FP.F16.F32.PACK_AB R29, R43, R60 ;  /* 0x0000003c2b1d723e */ /* 0x000fe200000000ff */
[----:B------:R2:W-:Y:S01]  /*10f40*/  STS.128 [R215], R24 ;  /* 0x00000018d7007388 */ /* 0x0005e20000000c00 */
[----:B------:R-:W-:Y:S02]  /*10f50*/  F2FP.F16.F32.PACK_AB R28, R28, R75 ;  /* 0x0000004b1c1c723e */ /* 0x000fe400000000ff */
[----:B------:R-:W-:-:S05]  /*10f60*/  F2FP.F16.F32.PACK_AB R30, R30, R37 ;  /* 0x000000251e1e723e */ /* 0x000fca00000000ff */
[----:B------:R2:W-:Y:S02]  /*10f70*/  STS.128 [R40+0xc400], R28 ;  /* 0x00c4001c28007388 */ /* 0x0005e40000000c00 */
.L_x_1749:
[----:B------:R-:W-:Y:S05]  /*10f80*/  BSYNC B1 ;  /* 0x0000000000017941 */ /* 0x000fea0003800000 */
.L_x_1748:
[----:B------:R-:W-:-:S13]  /*10f90*/  ISETP.GE.AND P0, PT, R219, R73, PT ;  /* 0x00000049db00720c */ /* 0x000fda0003f06270 */
[----:B------:R-:W-:Y:S05]  /*10fa0*/  @P0 BRA `(.L_x_1729) ;  /* 0x0000001000940947 */ /* 0x000fea0003800000 */
[----:B01----:R-:W0:Y:S01]  /*10fb0*/  LDC R33, c[0x0][0x3f4] ;  /* 0x0000fd00ff217b82 */ /* 0x003e220000000800 */
[----:B------:R-:W-:Y:S01]  /*10fc0*/  BSSY B1, `(.L_x_1754) ;  /* 0x0000063000017945 */ /* 0x000fe20003800000 */
[-C--:B0-----:R-:W-:Y:S02]  /*10fd0*/  ISETP.GE.AND P0, PT, R16, R33.reuse, PT ;  /* 0x000000211000720c */ /* 0x081fe40003f06270 */
[-C--:B------:R-:W-:Y:S02]  /*10fe0*/  ISETP.GE.AND P1, PT, R168, R33.reuse, PT ;  /* 0x00000021a800720c */ /* 0x080fe40003f26270 */
[----:B------:R-:W-:-:S09]  /*10ff0*/  ISETP.GE.AND P2, PT, R169, R33, PT ;  /* 0x00000021a900720c */ /* 0x000fd20003f46270 */
[----:B------:R-:W-:Y:S05]  /*11000*/  @P0 BRA `(.L_x_1755) ;  /* 0x0000000400780947 */ /* 0x000fea0003800000 */
[----:B--2---:R-:W-:Y:S01]  /*11010*/  LEA.HI R24, R33, R198, RZ, 0x1d ;  /* 0x000000c621187211 */ /* 0x004fe200078fe8ff */
        /* <DEDUP_REMOVED lines=11> */
[----:B------:R-:W-:-:S02]  /*110d0*/  SHF.L.U32 R24, R24, 0xa, RZ ;  /* 0x0000000a18187819 */ /* 0x000fc400000006ff */
[----:B------:R-:W-:Y:S02]  /*110e0*/  LOP3.LUT R29, R25, R218, RZ, 0x3c, !PT ;  /* 0x000000da191d7212 */ /* 0x000fe400078e3cff */
[----:B------:R-:W-:Y:S02]  /*110f0*/  LOP3.LUT R28, R24, 0x7fffe000, RZ, 0xc0, !PT ;  /* 0x7fffe000181c7812 */ /* 0x000fe400078ec0ff */
[----:B------:R-:W0:Y:S01]  /*11100*/  LDS.128 R24, [R216] ;  /* 0x00000000d8187984 */ /* 0x000e220000000c00 */
[----:B------:R-:W-:Y:S02]  /*11110*/  SHF.R.U64 R60, R48, 0x10, R49 ;  /* 0x00000010303c7819 */ /* 0x000fe40000001231 */
[----:B------:R-:W-:Y:S02]  /*11120*/  IADD3 R29, R29, R28, R188 ;  /* 0x0000001c1d1d7210 */ /* 0x000fe40007ffe0bc */
[----:B------:R-:W-:Y:S02]  /*11130*/  SHF.R.U64 R48, R4, 0x10, R5 ;  /* 0x0000001004307819 */ /* 0x000fe40000001205 */
[----:B------:R-:W-:Y:S01]  /*11140*/  SHF.R.U64 R49, R50, 0x10, R51 ;  /* 0x0000001032317819 */ /* 0x000fe20000001233 */
[----:B------:R-:W-:Y:S01]  /*11150*/  IMAD R32, R29, 0x2, R18 ;  /* 0x000000021d207824 */ /* 0x000fe200078e0212 */
[----:B------:R-:W-:-:S02]  /*11160*/  SHF.R.U64 R47, R6, 0x10, R7 ;  /* 0x00000010062f7819 */ /* 0x000fc40000001207 */
[----:B------:R-:W-:Y:S02]  /*11170*/  SHF.R.U32.HI R50, RZ, 0x10, R51 ;  /* 0x00000010ff327819 */ /* 0x000fe40000011633 */
[----:B------:R-:W1:Y:S01]  /*11180*/  LDS.128 R28, [R32+0xc400] ;  /* 0x00c40000201c7984 */ /* 0x000e620000000c00 */
[----:B------:R-:W-:Y:S01]  /*11190*/  SHF.R.U32.HI R43, RZ, 0x10, R7 ;  /* 0x00000010ff2b7819 */ /* 0x000fe20000011607 */
[--C-:B0-----:R-:W-:Y:S02]  /*111a0*/  HADD2.F32 R5, -RZ, R25.reuse.H0_H0 ;  /* 0x20000019ff057230 */ /* 0x101fe40000004100 */
[----:B------:R-:W-:Y:S02]  /*111b0*/  HADD2.F32 R4, -RZ, R24.H0_H0 ;  /* 0x20000018ff047230 */ /* 0x000fe40000004100 */
[----:B------:R-:W-:Y:S02]  /*111c0*/  HADD2.F32 R25, -RZ, R25.H1_H1 ;  /* 0x30000019ff197230 */ /* 0x000fe40000004100 */
[----:B------:R-:W-:-:S02]  /*111d0*/  HADD2.F32 R6, -RZ, R26.H0_H0 ;  /* 0x2000001aff067230 */ /* 0x000fc40000004100 */
[--C-:B------:R-:W-:Y:S02]  /*111e0*/  HADD2.F32 R7, -RZ, R27.reuse.H0_H0 ;  /* 0x2000001bff077230 */ /* 0x100fe40000004100 */
[----:B------:R-:W-:Y:S02]  /*111f0*/  HADD2.F32 R27, -RZ, R27.H1_H1 ;  /* 0x3000001bff1b7230 */ /* 0x000fe40000004100 */
[----:B------:R-:W-:Y:S02]  /*11200*/  HADD2.F32 R24, -RZ, R24.H1_H1 ;  /* 0x30000018ff187230 */ /* 0x000fe40000004100 */
[--C-:B-1----:R-:W-:Y:S02]  /*11210*/  HADD2.F32 R34, -RZ, R29.reuse.H0_H0 ;  /* 0x2000001dff227230 */ /* 0x102fe40000004100 */
[----:B------:R-:W-:Y:S02]  /*11220*/  HADD2.F32 R35, -RZ, R29.H1_H1 ;  /* 0x3000001dff237230 */ /* 0x000fe40000004100 */
[----:B------:R-:W-:-:S02]  /*11230*/  HADD2.F32 R29, -RZ, R28.H0_H0 ;  /* 0x2000001cff1d7230 */ /* 0x000fc40000004100 */
[CC--:B------:R-:W-:Y:S01]  /*11240*/  FMUL.FTZ R42, R34.reuse, R39.reuse ;  /* 0x00000027222a7220 */ /* 0x0c0fe20000410000 */
[-C--:B------:R-:W-:Y:S01]  /*11250*/  FMUL.FTZ R44, R34, R38.reuse ;  /* 0x00000026222c7220 */ /* 0x080fe20000410000 */
[----:B------:R-:W-:Y:S02]  /*11260*/  HADD2.F32 R34, -RZ, R41.H0_H0 ;  /* 0x20000029ff227230 */ /* 0x000fe40000004100 */
[C---:B------:R-:W-:Y:S01]  /*11270*/  FFMA.FTZ R42, R5.reuse, R38, -R42 ;  /* 0x00000026052a7223 */ /* 0x040fe2000001082a */
[----:B------:R-:W-:Y:S01]  /*11280*/  FFMA.FTZ R44, R5, R39, R44 ;  /* 0x00000027052c7223 */ /* 0x000fe2000001002c */
[----:B------:R-:W-:Y:S01]  /*11290*/  FMUL.FTZ R5, R29, R78 ;  /* 0x0000004e1d057220 */ /* 0x000fe20000410000 */
[C---:B------:R-:W-:Y:S01]  /*112a0*/  FMUL.FTZ R38, R35.reuse, R40 ;  /* 0x0000002823267220 */ /* 0x040fe20000410000 */
[----:B------:R-:W-:Y:S01]  /*112b0*/  FMUL.FTZ R46, R35, R34 ;  /* 0x00000022232e7220 */ /* 0x000fe20000410000 */
[----:B------:R-:W-:Y:S02]  /*112c0*/  HADD2.F32 R36, -RZ, R30.H0_H0 ;  /* 0x2000001eff247230 */ /* 0x000fe40000004100 */
[----:B------:R-:W-:Y:S01]  /*112d0*/  FMUL.FTZ R29, R29, R80 ;  /* 0x000000501d1d7220 */ /* 0x000fe20000410000 */
[----:B------:R-:W-:-:S02]  /*112e0*/  HADD2.F32 R35, -RZ, R79.H0_H0 ;  /* 0x2000004fff237230 */ /* 0x000fc40000004100 */
[C---:B------:R-:W-:Y:S01]  /*112f0*/  FFMA.FTZ R80, R4.reuse, R80, -R5 ;  /* 0x0000005004507223 */ /* 0x040fe20000010805 */
[C---:B------:R-:W-:Y:S01]  /*11300*/  FFMA.FTZ R39, R25.reuse, R34, -R38 ;  /* 0x0000002219277223 */ /* 0x040fe20000010826 */
[----:B------:R-:W-:Y:S02]  /*11310*/  HADD2.F32 R5, -RZ, R81.H0_H0 ;  /* 0x20000051ff057230 */ /* 0x000fe40000004100 */
[----:B------:R-:W-:Y:S01]  /*11320*/  FFMA.FTZ R41, R25, R40, R46 ;  /* 0x0000002819297223 */ /* 0x000fe2000001002e */
[----:B------:R-:W-:Y:S02]  /*11330*/  HADD2.F32 R37, -RZ, R31.H0_H0 ;  /* 0x2000001fff257230 */ /* 0x000fe40000004100 */
[----:B------:R-:W-:Y:S01]  /*11340*/  FFMA.FTZ R78, R4, R78, R29 ;  /* 0x0000004e044e7223 */ /* 0x000fe2000001001d */
[----:B------:R-:W-:Y:S02]  /*11350*/  HADD2.F32 R38, -RZ, R79.H1_H1 ;  /* 0x3000004fff267230 */ /* 0x000fe40000004100 */
[----:B------:R-:W-:Y:S01]  /*11360*/  FMUL.FTZ R25, R36, R35 ;  /* 0x0000002324197220 */ /* 0x000fe20000410000 */
[----:B------:R-:W-:-:S02]  /*11370*/  HADD2.F32 R4, -RZ, R81.H1_H1 ;  /* 0x30000051ff047230 */ /* 0x000fc40000004100 */
[-C--:B------:R-:W-:Y:S01]  /*11380*/  FMUL.FTZ R29, R36, R5.reuse ;  /* 0x00000005241d7220 */ /* 0x080fe20000410000 */
[----:B------:R-:W-:Y:S02]  /*11390*/  HADD2.F32 R31, -RZ, R31.H1_H1 ;  /* 0x3000001fff1f7230 */ /* 0x000fe40000004100 */
[C---:B------:R-:W-:Y:S01]  /*113a0*/  FFMA.FTZ R40, R6.reuse, R5, -R25 ;  /* 0x0000000506287223 */ /* 0x040fe20000010819 */
[----:B------:R-:W-:Y:S02]  /*113b0*/  HADD2.F32 R36, -RZ, R43.H0_H0 ;  /* 0x2000002bff247230 */ /* 0x000fe40000004100 */
[C---:B------:R-:W-:Y:S01]  /*113c0*/  FMUL.FTZ R46, R37.reuse, R38 ;  /* 0x00000026252e7220 */ /* 0x040fe20000410000 */
[----:B------:R-:W-:Y:S02]  /*113d0*/  HADD2.F32 R34, -RZ, R50.H0_H0 ;  /* 0x20000032ff227230 */ /* 0x000fe40000004100 */
[-C--:B------:R-:W-:Y:S01]  /*113e0*/  FMUL.FTZ R5, R37, R4.reuse ;  /* 0x0000000425057220 */ /* 0x080fe20000410000 */
[----:B------:R-:W-:Y:S01]  /*113f0*/  FFMA.FTZ R37, R6, R35, R29 ;  /* 0x0000002306257223 */ /* 0x000fe2000001001d */
[----:B------:R-:W-:Y:S01]  /*11400*/  FFMA.FTZ R46, R7, R4, -R46 ;  /* 0x00000004072e7223 */ /* 0x000fe2000001082e */
[----:B------:R-:W-:-:S02]  /*11410*/  HADD2.F32 R28, -RZ, R28.H1_H1 ;  /* 0x3000001cff1c7230 */ /* 0x000fc40000004100 */
[----:B------:R-:W-:Y:S01]  /*11420*/  FMUL.FTZ R6, R31, R36 ;  /* 0x000000241f067220 */ /* 0x000fe20000410000 */
[----:B------:R-:W-:Y:S02]  /*11430*/  HADD2.F32 R30, -RZ, R30.H1_H1 ;  /* 0x3000001eff1e7230 */ /* 0x000fe40000004100 */
[----:B------:R-:W-:Y:S01]  /*11440*/  FFMA.FTZ R38, R7, R38, R5 ;  /* 0x0000002607267223 */ /* 0x000fe20000010005 */
[-C--:B------:R-:W-:Y:S01]  /*11450*/  FMUL.FTZ R4, R31, R34.reuse ;  /* 0x000000221f047220 */ /* 0x080fe20000410000 */
[----:B------:R-:W-:Y:S02]  /*11460*/  HADD2.F32 R25, -RZ, R48.H0_H0 ;  /* 0x20000030ff197230 */ /* 0x000fe40000004100 */
[C---:B------:R-:W-:Y:S01]  /*11470*/  FFMA.FTZ R45, R27.reuse, R34, -R6 ;  /* 0x000000221b2d7223 */ /* 0x040fe20000010806 */
[----:B------:R-:W-:Y:S02]  /*11480*/  HADD2.F32 R29, -RZ, R47.H0_H0 ;  /* 0x2000002fff1d7230 */ /* 0x000fe40000004100 */
[----:B------:R-:W-:Y:S01]  /*11490*/  FFMA.FTZ R47, R27, R36, R4 ;  /* 0x000000241b2f7223 */ /* 0x000fe20000010004 */
[----:B------:R-:W-:-:S02]  /*114a0*/  HADD2.F32 R5, -RZ, R60.H0_H0 ;  /* 0x2000003cff057230 */ /* 0x000fc40000004100 */
[----:B------:R-:W-:Y:S01]  /*114b0*/  FMUL.FTZ R27, R28, R25 ;  /* 0x000000191c1b7220 */ /* 0x000fe20000410000 */
[----:B------:R-:W-:Y:S02]  /*114c0*/  HADD2.F32 R7, -RZ, R49.H0_H0 ;  /* 0x20000031ff077230 */ /* 0x000fe40000004100 */
[----:B------:R-:W-:Y:S01]  /*114d0*/  FMUL.FTZ R43, R30, R29 ;  /* 0x0000001d1e2b7220 */ /* 0x000fe20000410000 */
[----:B------:R-:W-:Y:S02]  /*114e0*/  HADD2.F32 R26, -RZ, R26.H1_H1 ;  /* 0x3000001aff1a7230 */ /* 0x000fe40000004100 */
[-C--:B------:R-:W-:Y:S01]  /*114f0*/  FMUL.FTZ R28, R28, R5.reuse ;  /* 0x000000051c1c7220 */ /* 0x080fe20000410000 */
[----:B------:R-:W-:Y:S01]  /*11500*/  FFMA.FTZ R31, R24, R5, -R27 ;  /* 0x00000005181f7223 */ /* 0x000fe2000001081b */
[-C--:B------:R-:W-:Y:S01]  /*11510*/  FMUL.FTZ R30, R30, R7.reuse ;  /* 0x000000071e1e7220 */ /* 0x080fe20000410000 */
[----:B------:R-:W-:Y:S01]  /*11520*/  F2FP.F16.F32.PACK_AB R5, R39, R42 ;  /* 0x0000002a2705723e */ /* 0x000fe200000000ff */
[----:B------:R-:W-:Y:S01]  /*11530*/  FFMA.FTZ R43, R26, R7, -R43 ;  /* 0x000000071a2b7223 */ /* 0x000fe2000001082b */
        /* <DEDUP_REMOVED lines=11> */
.L_x_1755:
[----:B------:R-:W-:Y:S05]  /*115f0*/  BSYNC B1 ;  /* 0x0000000000017941 */ /* 0x000fea0003800000 */
.L_x_1754:
[----:B------:R-:W-:Y:S04]  /*11600*/  BSSY B1, `(.L_x_1756) ;  /* 0x0000060000017945 */ /* 0x000fe80003800000 */
[----:B------:R-:W-:Y:S05]  /*11610*/  @P1 BRA `(.L_x_1757) ;  /* 0x0000000400781947 */ /* 0x000fea0003800000 */
[----:B0-----:R-:W-:Y:S01]  /*11620*/  LEA.HI R4, R33, R170, RZ, 0x1d ;  /* 0x000000aa21047211 */ /* 0x001fe200078fe8ff */
[----:B------:R-:W-:Y:S01]  /*11630*/  HADD2.F32 R35, -RZ, R69.H1_H1 ;  /* 0x30000045ff237230 */ /* 0x000fe20000004100 */
[----:B------:R-:W-:Y:S01]  /*11640*/  SHF.R.U32.HI R36, RZ, 0x10, R9 ;  /* 0x00000010ff247819 */ /* 0x000fe20000011609 */
[----:B------:R-:W-:Y:S01]  /*11650*/  HADD2.F32 R34, -RZ, R71.H1_H1 ;  /* 0x30000047ff227230 */ /* 0x000fe20000004100 */
[----:B------:R-:W-:Y:S01]  /*11660*/  SHF.R.S32.HI R5, RZ, 0x1f, R4 ;  /* 0x0000001fff057819 */ /* 0x000fe20000011404 */
[----:B------:R-:W-:Y:S01]  /*11670*/  IMAD.SHL.U32 R6, R4, 0x8, RZ ;  /* 0x0000000804067824 */ /* 0x000fe200078e00ff */
[----:B------:R-:W-:Y:S01]  /*11680*/  SHF.R.U64 R46, R52, 0x10, R53 ;  /* 0x00000010342e7819 */ /* 0x000fe20000001235 */
[----:B------:R-:W-:Y:S01]  /*11690*/  HADD2.F32 R36, -RZ, R36.H0_H0 ;  /* 0x20000024ff247230 */ /* 0x000fe20000004100 */
[----:B------:R-:W-:Y:S02]  /*116a0*/  LEA.HI R4, R5, R4, RZ, 0x3 ;  /* 0x0000000405047211 */ /* 0x000fe400078f18ff */
[----:B------:R-:W-:-:S02]  /*116b0*/  LOP3.LUT R5, R181, 0x38, R6, 0xf8, !PT ;  /* 0x00000038b5057812 */ /* 0x000fc400078ef806 */
[----:B------:R-:W-:Y:S01]  /*116c0*/  SHF.R.U64 R44, R8, 0x10, R9 ;  /* 0x00000010082c7819 */ /* 0x000fe20000001209 */
[----:B------:R-:W-:Y:S01]  /*116d0*/  IMAD.SHL.U32 R4, R4, 0x400, RZ ;  /* 0x0000040004047824 */ /* 0x000fe200078e00ff */
[----:B--2---:R-:W-:Y:S02]  /*116e0*/  LOP3.LUT R25, R5, R218, RZ, 0x3c, !PT ;  /* 0x000000da05197212 */ /* 0x004fe400078e3cff */
[----:B------:R-:W-:Y:S02]  /*116f0*/  SHF.R.U32.HI R52, RZ, 0x10, R53 ;  /* 0x00000010ff347819 */ /* 0x000fe40000011635 */
[----:B------:R-:W-:Y:S02]  /*11700*/  LOP3.LUT R24, R4, 0x7fffe000, RZ, 0xc0, !PT ;  /* 0x7fffe00004187812 */ /* 0x000fe400078ec0ff */
[----:B------:R-:W0:Y:S01]  /*11710*/  LDS.128 R4, [R214] ;  /* 0x00000000d6047984 */ /* 0x000e220000000c00 */
[----:B------:R-:W-:Y:S02]  /*11720*/  SHF.R.U64 R43, R10, 0x10, R11 ;  /* 0x000000100a2b7819 */ /* 0x000fe4000000120b */
[----:B------:R-:W-:-:S02]  /*11730*/  IADD3 R25, R25, R24, R188 ;  /* 0x0000001819197210 */ /* 0x000fc40007ffe0bc */
[--C-:B------:R-:W-:Y:S02]  /*11740*/  SHF.R.U64 R45, R54, 0x10, R55.reuse ;  /* 0x00000010362d7819 */ /* 0x100fe40000001237 */
[----:B------:R-:W-:Y:S01]  /*11750*/  SHF.R.U32.HI R54, RZ, 0x10, R55 ;  /* 0x00000010ff367819 */ /* 0x000fe20000011637 */
[----:B------:R-:W-:Y:S01]  /*11760*/  IMAD R28, R25, 0x2, R18 ;  /* 0x00000002191c7824 */ /* 0x000fe200078e0212 */
[----:B------:R-:W-:-:S04]  /*11770*/  SHF.R.U32.HI R41, RZ, 0x10, R11 ;  /* 0x00000010ff297819 */ /* 0x000fc8000001160b */
        /* <DEDUP_REMOVED lines=16> */
[----:B------:R-:W-:Y:S02]  /*11880*/  HADD2.F32 R34, -RZ, R69.H0_H0 ;  /* 0x20000045ff227230 */ /* 0x000fe40000004100 */
[----:B------:R-:W-:Y:S01]  /*11890*/  FFMA.FTZ R39, R8, R35, R39 ;  /* 0x0000002308277223 */ /* 0x000fe20000010027 */
[----:B------:R-:W-:Y:S02]  /*118a0*/  HADD2.F32 R8, -RZ, R71.H0_H0 ;  /* 0x20000047ff087230 */ /* 0x000fe40000004100 */
[-C--:B------:R-:W-:Y:S01]  /*118b0*/  FMUL.FTZ R40, R30, R29.reuse ;  /* 0x0000001d1e287220 */ /* 0x080fe20000410000 */
[----:B------:R-:W-:Y:S01]  /*118c0*/  FFMA.FTZ R38, R9, R29, -R38 ;  /* 0x0000001d09267223 */ /* 0x000fe20000010826 */
[----:B------:R-:W-:Y:S01]  /*118d0*/  FMUL.FTZ R30, R25, R34 ;  /* 0x00000022191e7220 */ /* 0x000fe20000410000 */
[----:B------:R-:W-:-:S02]  /*118e0*/  HADD2.F32 R31, -RZ, R26.H0_H0 ;  /* 0x2000001aff1f7230 */ /* 0x000fc40000004100 */
[-C--:B------:R-:W-:Y:S01]  /*118f0*/  FMUL.FTZ R25, R25, R8.reuse ;  /* 0x0000000819197220 */ /* 0x080fe20000410000 */
[----:B------:R-:W-:Y:S02]  /*11900*/  HADD2.F32 R29, -RZ, R70.H0_H0 ;  /* 0x20000046ff1d7230 */ /* 0x000fe40000004100 */
[C---:B------:R-:W-:Y:S01]  /*11910*/  FFMA.FTZ R35, R5.reuse, R8, -R30 ;  /* 0x0000000805237223 */ /* 0x040fe2000001081e */
[--C-:B------:R-:W-:Y:S02]  /*11920*/  HADD2.F32 R8, -RZ, R72.reuse.H0_H0 ;  /* 0x20000048ff087230 */ /* 0x100fe40000004100 */
[----:B------:R-:W-:Y:S01]  /*11930*/  FFMA.FTZ R34, R5, R34, R25 ;  /* 0x0000002205227223 */ /* 0x000fe20000010019 */
[----:B------:R-:W-:Y:S02]  /*11940*/  HADD2.F32 R32, -RZ, R27.H0_H0 ;  /* 0x2000001bff207230 */ /* 0x000fe40000004100 */
[----:B------:R-:W-:Y:S01]  /*11950*/  FMUL.FTZ R5, R31, R29 ;  /* 0x0000001d1f057220 */ /* 0x000fe20000410000 */
[----:B------:R-:W-:-:S02]  /*11960*/  HADD2.F32 R72, -RZ, R72.H1_H1 ;  /* 0x30000048ff487230 */ /* 0x000fc40000004100 */
[----:B------:R-:W-:Y:S01]  /*11970*/  FFMA.FTZ R40, R9, R36, R40 ;  /* 0x0000002409287223 */ /* 0x000fe20000010028 */
[----:B------:R-:W-:Y:S02]  /*11980*/  HADD2.F32 R70, -RZ, R70.H1_H1 ;  /* 0x30000046ff467230 */ /* 0x000fe40000004100 */
[-C--:B------:R-:W-:Y:S01]  /*11990*/  FMUL.FTZ R9, R31, R8.reuse ;  /* 0x000000081f097220 */ /* 0x080fe20000410000 */
[----:B------:R-:W-:Y:S01]  /*119a0*/  FFMA.FTZ R31, R10, R8, -R5 ;  /* 0x000000080a1f7223 */ /* 0x000fe20000010805 */
[----:B------:R-:W-:Y:S02]  /*119b0*/  HADD2.F32 R27, -RZ, R27.H1_H1 ;  /* 0x3000001bff1b7230 */ /* 0x000fe40000004100 */
[C---:B------:R-:W-:Y:S01]  /*119c0*/  FMUL.FTZ R5, R32.reuse, R72 ;  /* 0x0000004820057220 */ /* 0x040fe20000410000 */
[----:B------:R-:W-:Y:S02]  /*119d0*/  HADD2.F32 R30, -RZ, R41.H0_H0 ;  /* 0x20000029ff1e7230 */ /* 0x000fe40000004100 */
[----:B------:R-:W-:Y:S01]  /*119e0*/  FMUL.FTZ R36, R32, R70 ;  /* 0x0000004620247220 */ /* 0x000fe20000410000 */
[----:B------:R-:W-:-:S02]  /*119f0*/  HADD2.F32 R8, -RZ, R54.H0_H0 ;  /* 0x20000036ff087230 */ /* 0x000fc40000004100 */
[C---:B------:R-:W-:Y:S01]  /*11a00*/  FFMA.FTZ R70, R11.reuse, R70, R5 ;  /* 0x000000460b467223 */ /* 0x040fe20000010005 */
[----:B------:R-:W-:Y:S02]  /*11a10*/  HADD2.F32 R24, -RZ, R24.H1_H1 ;  /* 0x30000018ff187230 */ /* 0x000fe40000004100 */
[----:B------:R-:W-:Y:S01]  /*11a20*/  FFMA.FTZ R36, R11, R72, -R36 ;  /* 0x000000480b247223 */ /* 0x000fe20000010824 */
[C---:B------:R-:W-:Y:S01]  /*11a30*/  FMUL.FTZ R32, R27.reuse, R30 ;  /* 0x0000001e1b207220 */ /* 0x040fe20000410000 */
[-C--:B------:R-:W-:Y:S01]  /*11a40*/  FMUL.FTZ R42, R27, R8.reuse ;  /* 0x000000081b2a7220 */ /* 0x080fe20000410000 */
[----:B------:R-:W-:Y:S02]  /*11a50*/  HADD2.F32 R11, -RZ, R44.H0_H0 ;  /* 0x2000002cff0b7230 */ /* 0x000fe40000004100 */
[----:B------:R-:W-:Y:S01]  /*11a60*/  FFMA.FTZ R10, R10, R29, R9 ;  /* 0x0000001d0a0a7223 */ /* 0x000fe20000010009 */
[----:B------:R-:W-:Y:S02]  /*11a70*/  HADD2.F32 R5, -RZ, R46.H0_H0 ;  /* 0x2000002eff057230 */ /* 0x000fe40000004100 */
[----:B------:R-:W-:Y:S01]  /*11a80*/  FFMA.FTZ R41, R7, R8, -R32 ;  /* 0x0000000807297223 */ /* 0x000fe20000010820 */
[----:B------:R-:W-:-:S02]  /*11a90*/  HADD2.F32 R26, -RZ, R26.H1_H1 ;  /* 0x3000001aff1a7230 */ /* 0x000fc40000004100 */
[----:B------:R-:W-:Y:S02]  /*11aa0*/  HADD2.F32 R25, -RZ, R43.H0_H0 ;  /* 0x2000002bff197230 */ /* 0x000fe40000004100 */
[----:B------:R-:W-:Y:S01]  /*11ab0*/  FFMA.FTZ R43, R7, R30, R42 ;  /* 0x0000001e072b7223 */ /* 0x000fe2000001002a */
[----:B------:R-:W-:Y:S02]  /*11ac0*/  HADD2.F32 R9, -RZ, R45.H0_H0 ;  /* 0x2000002dff097230 */ /* 0x000fe40000004100 */
[C---:B------:R-:W-:Y:S01]  /*11ad0*/  FMUL.FTZ R7, R24.reuse, R11 ;  /* 0x0000000b18077220 */ /* 0x040fe20000410000 */
[----:B------:R-:W-:Y:S02]  /*11ae0*/  HADD2.F32 R6, -RZ, R6.H1_H1 ;  /* 0x30000006ff067230 */ /* 0x000fe40000004100 */
        /* <DEDUP_REMOVED lines=17> */
.L_x_1757:
[----:B------:R-:W-:Y:S05]  /*11c00*/  BSYNC B1 ;  /* 0x0000000000017941 */ /* 0x000fea0003800000 */
.L_x_1756:
[----:B------:R-:W-:Y:S05]  /*11c10*/  @P2 BRA `(.L_x_1729) ;  /* 0x0000000400782947 */ /* 0x000fea0003800000 */
[----:B------:R-:W-:Y:S01]  /*11c20*/  LEA.HI R33, R33, R171, RZ, 0x1d ;  /* 0x000000ab21217211 */ /* 0x000fe200078fe8ff */
[----:B--2---:R-:W-:Y:S01]  /*11c30*/  HADD2.F32 R29, -RZ, R20.H1_H1 ;  /* 0x30000014ff1d7230 */ /* 0x004fe20000004100 */
[----:B0-----:R-:W-:Y:S01]  /*11c40*/  SHF.R.U32.HI R32, RZ, 0x10, R13 ;  /* 0x00000010ff207819 */ /* 0x001fe2000001160d */
[--C-:B------:R-:W-:Y:S01]  /*11c50*/  HADD2.F32 R31, -RZ, R0.reuse.H1_H1 ;  /* 0x30000000ff1f7230 */ /* 0x100fe20000004100 */
[----:B-1----:R-:W-:Y:S01]  /*11c60*/  SHF.R.S32.HI R6, RZ, 0x1f, R33 ;  /* 0x0000001fff067819 */ /* 0x002fe20000011421 */
[----:B------:R-:W-:Y:S01]  /*11c70*/  HADD2.F32 R30, -RZ, R0.H0_H0 ;  /* 0x20000000ff1e7230 */ /* 0x000fe20000004100 */
[----:B------:R-:W-:Y:S01]  /*11c80*/  SHF.L.U32 R4, R33, 0x3, RZ ;  /* 0x0000000321047819 */ /* 0x000fe200000006ff */
[----:B------:R-:W-:Y:S01]  /*11c90*/  HADD2.F32 R32, -RZ, R32.H0_H0 ;  /* 0x20000020ff207230 */ /* 0x000fe20000004100 */
[----:B------:R-:W-:Y:S01]  /*11ca0*/  LEA.HI R6, R6, R33, RZ, 0x3 ;  /* 0x0000002106067211 */ /* 0x000fe200078f18ff */
[----:B------:R-:W-:Y:S01]  /*11cb0*/  HADD2.F32 R20, -RZ, R20.H0_H0 ;  /* 0x20000014ff147230 */ /* 0x000fe20000004100 */
[----:B------:R-:W-:-:S02]  /*11cc0*/  LOP3.LUT R5, R181, 0x38, R4, 0xf8, !PT ;  /* 0x00000038b5057812 */ /* 0x000fc400078ef804 */
[--C-:B------:R-:W-:Y:S01]  /*11cd0*/  SHF.R.U64 R40, R56, 0x10, R57.reuse ;  /* 0x0000001038287819 */ /* 0x100fe20000001239 */
[----:B------:R-:W-:Y:S01]  /*11ce0*/  IMAD.SHL.U32 R6, R6, 0x400, RZ ;  /* 0x0000040006067824 */ /* 0x000fe200078e00ff */
[----:B------:R-:W-:Y:S02]  /*11cf0*/  LOP3.LUT R9, R5, R218, RZ, 0x3c, !PT ;  /* 0x000000da05097212 */ /* 0x000fe400078e3cff */
[----:B------:R-:W-:Y:S02]  /*11d00*/  SHF.R.U32.HI R56, RZ, 0x10, R57 ;  /* 0x00000010ff387819 */ /* 0x000fe40000011639 */
[----:B------:R-:W-:Y:S02]  /*11d10*/  LOP3.LUT R8, R6, 0x7fffe000, RZ, 0xc0, !PT ;  /* 0x7fffe00006087812 */ /* 0x000fe400078ec0ff */
[----:B------:R-:W0:Y:S01]  /*11d20*/  LDS.128 R4, [R213] ;  /* 0x00000000d5047984 */ /* 0x000e220000000c00 */
[----:B------:R-:W-:Y:S02]  /*11d30*/  SHF.R.U64 R38, R12, 0x10, R13 ;  /* 0x000000100c267819 */ /* 0x000fe4000000120d */
[----:B------:R-:W-:-:S02]  /*11d40*/  IADD3 R9, R9, R8, R188 ;  /* 0x0000000809097210 */ /* 0x000fc40007ffe0bc */
[----:B------:R-:W-:Y:S02]  /*11d50*/  SHF.R.U64 R37, R14, 0x10, R15 ;  /* 0x000000100e257819 */ /* 0x000fe4000000120f */
[--C-:B------:R-:W-:Y:S01]  /*11d60*/  SHF.R.U64 R39, R58, 0x10, R59.reuse ;  /* 0x000000103a277819 */ /* 0x100fe2000000123b */
[----:B------:R-:W-:Y:S01]  /*11d70*/  IMAD R24, R9, 0x2, R18 ;  /* 0x0000000209187824 */ /* 0x000fe200078e0212 */
[----:B------:R-:W-:Y:S02]  /*11d80*/  SHF.R.U32.HI R58, RZ, 0x10, R59 ;  /* 0x00000010ff3a7819 */ /* 0x000fe4000001163b */
[----:B------:R-:W-:Y:S02]  /*11d90*/  SHF.R.U32.HI R36, RZ, 0x10, R15 ;  /* 0x00000010ff247819 */ /* 0x000fe4000001160f */
[----:B------:R-:W1:Y:S01]  /*11da0*/  LDS.128 R8, [R24+0xc400] ;  /* 0x00c4000018087984 */ /* 0x000e620000000c00 */
[--C-:B0-----:R-:W-:Y:S02]  /*11db0*/  HADD2.F32 R13, -RZ, R5.reuse.H1_H1 ;  /* 0x30000005ff0d7230 */ /* 0x101fe40000004100 */
[----:B------:R-:W-:-:S02]  /*11dc0*/  HADD2.F32 R12, -RZ, R5.H0_H0 ;  /* 0x20000005ff0c7230 */ /* 0x000fc40000004100 */
[----:B------:R-:W-:Y:S02]  /*11dd0*/  HADD2.F32 R5, -RZ, R4.H0_H0 ;  /* 0x20000004ff057230 */ /* 0x000fe40000004100 */
[----:B------:R-:W-:Y:S02]  /*11de0*/  HADD2.F32 R14, -RZ, R6.H0_H0 ;  /* 0x20000006ff0e7230 */ /* 0x000fe40000004100 */
[--C-:B------:R-:W-:Y:S02]  /*11df0*/  HADD2.F32 R15, -RZ, R7.reuse.H0_H0 ;  /* 0x20000007ff0f7230 */ /* 0x100fe40000004100 */
[----:B------:R-:W-:Y:S02]  /*11e00*/  HADD2.F32 R7, -RZ, R7.H1_H1 ;  /* 0x30000007ff077230 */ /* 0x000fe40000004100 */
[----:B------:R-:W-:Y:S02]  /*11e10*/  HADD2.F32 R4, -RZ, R4.H1_H1 ;  /* 0x30000004ff047230 */ /* 0x000fe40000004100 */
[----:B-1----:R-:W-:-:S02]  /*11e20*/  HADD2.F32 R25, -RZ, R9.H0_H0 ;  /* 0x20000009ff197230 */ /* 0x002fc40000004100 */
[----:B------:R-:W-:Y:S02]  /*11e30*/  HADD2.F32 R26, -RZ, R9.H1_H1 ;  /* 0x30000009ff1a7230 */ /* 0x000fe40000004100 */
[----:B------:R-:W-:Y:S02]  /*11e40*/  HADD2.F32 R9, -RZ, R8.H0_H0 ;  /* 0x20000008ff097230 */ /* 0x000fe40000004100 */
[C---:B------:R-:W-:Y:S01]  /*11e50*/  FMUL.FTZ R33, R25.reuse, R31 ;  /* 0x0000001f19217220 */ /* 0x040fe20000410000 */
[-C--:B------:R-:W-:Y:S01]  /*11e60*/  FMUL.FTZ R35, R25, R29.reuse ;  /* 0x0000001d19237220 */ /* 0x080fe20000410000 */
[----:B------:R-:W-:Y:S02]  /*11e70*/  HADD2.F32 R25, -RZ, R56.H0_H0 ;  /* 0x20000038ff197230 */ /* 0x000fe40000004100 */
[----:B------:R-:W-:Y:S01]  /*11e80*/  FMUL.FTZ R0, R26, R32 ;  /* 0x000000201a007220 */ /* 0x000fe20000410000 */
[C---:B------:R-:W-:Y:S01]  /*11e90*/  FFMA.FTZ R33, R12.reuse, R29, -R33 ;  /* 0x0000001d0c217223 */ /* 0x040fe20000010821 */
[----:B------:R-:W-:Y:S01]  /*11ea0*/  FFMA.FTZ R35, R12, R31, R35 ;  /* 0x0000001f0c237223 */ /* 0x000fe20000010023 */
[----:B------:R-:W-:-:S02]  /*11eb0*/  HADD2.F32 R27, -RZ, R10.H0_H0 ;  /* 0x2000000aff1b7230 */ /* 0x000fc40000004100 */
[-C--:B------:R-:W-:Y:S01]  /*11ec0*/  FMUL.FTZ R34, R26, R25.reuse ;  /* 0x000000191a227220 */ /* 0x080fe20000410000 */
[----:B------:R-:W-:Y:S01]  /*11ed0*/  FFMA.FTZ R26, R13, R25, -R0 ;  /* 0x000000190d1a7223 */ /* 0x000fe20000010800 */
[C---:B------:R-:W-:Y:S01]  /*11ee0*/  FMUL.FTZ R0, R9.reuse, R30 ;  /* 0x0000001e09007220 */ /* 0x040fe20000410000 */
[----:B------:R-:W-:Y:S02]  /*11ef0*/  HADD2.F32 R12, -RZ, R3.H0_H0 ;  /* 0x20000003ff0c7230 */ /* 0x000fe40000004100 */
[----:B------:R-:W-:Y:S01]  /*11f00*/  FMUL.FTZ R9, R9, R20 ;  /* 0x0000001409097220 */ /* 0x000fe20000410000 */
[----:B------:R-:W-:Y:S01]  /*11f10*/  FFMA.FTZ R34, R13, R32, R34 ;  /* 0x000000200d227223 */ /* 0x000fe20000010022 */
[C---:B------:R-:W-:Y:S01]  /*11f20*/  FFMA.FTZ R13, R5.reuse, R20, -R0 ;  /* 0x00000014050d7223 */ /* 0x040fe20000010800 */
[----:B------:R-:W-:Y:S02]  /*11f30*/  HADD2.F32 R0, -RZ, R21.H0_H0 ;  /* 0x20000015ff007230 */ /* 0x000fe40000004100 */
[----:B------:R-:W-:Y:S01]  /*11f40*/  FFMA.FTZ R30, R5, R30, R9 ;  /* 0x0000001e051e7223 */ /* 0x000fe20000010009 */
[----:B------:R-:W-:Y:S01]  /*11f50*/  FMUL.FTZ R5, R27, R12 ;  /* 0x0000000c1b057220 */ /* 0x000fe20000410000 */
[----:B------:R-:W-:-:S02]  /*11f60*/  HADD2.F32 R28, -RZ, R11.H0_H0 ;  /* 0x2000000bff1c7230 */ /* 0x000fc40000004100 */
[----:B------:R-:W-:Y:S02]  /*11f70*/  HADD2.F32 R3, -RZ, R3.H1_H1 ;  /* 0x30000003ff037230 */ /* 0x000fe40000004100 */
[-C--:B------:R-:W-:Y:S01]  /*11f80*/  FMUL.FTZ R27, R27, R0.reuse ;  /* 0x000000001b1b7220 */ /* 0x080fe20000410000 */
[----:B------:R-:W-:Y:S02]  /*11f90*/  HADD2.F32 R21, -RZ, R21.H1_H1 ;  /* 0x30000015ff157230 */ /* 0x000fe40000004100 */
[----:B------:R-:W-:Y:S01]  /*11fa0*/  FFMA.FTZ R25, R14, R0, -R5 ;  /* 0x000000000e197223 */ /* 0x000fe20000010805 */
[----:B------:R-:W-:Y:S02]  /*11fb0*/  HADD2.F32 R11, -RZ, R11.H1_H1 ;  /* 0x3000000bff0b7230 */ /* 0x000fe40000004100 */
[C---:B------:R-:W-:Y:S01]  /*11fc0*/  FMUL.FTZ R32, R28.reuse, R3 ;  /* 0x000000031c207220 */ /* 0x040fe20000410000 */
[----:B------:R-:W-:Y:S02]  /*11fd0*/  HADD2.F32 R20, -RZ, R36.H0_H0 ;  /* 0x20000024ff147230 */ /* 0x000fe40000004100 */
[----:B------:R-:W-:Y:S01]  /*11fe0*/  FMUL.FTZ R28, R28, R21 ;  /* 0x000000151c1c7220 */ /* 0x000fe20000410000 */
[----:B------:R-:W-:-:S02]  /*11ff0*/  HADD2.F32 R0, -RZ, R58.H0_H0 ;  /* 0x2000003aff007230 */ /* 0x000fc40000004100 */
[----:B------:R-:W-:Y:S01]  /*12000*/  FFMA.FTZ R27, R14, R12, R27 ;  /* 0x0000000c0e1b7223 */ /* 0x000fe2000001001b */
[----:B------:R-:W-:Y:S02]  /*12010*/  HADD2.F32 R8, -RZ, R8.H1_H1 ;  /* 0x30000008ff087230 */ /* 0x000fe40000004100 */
[C---:B------:R-:W-:Y:S01]  /*12020*/  FMUL.FTZ R12, R11.reuse, R20 ;  /* 0x000000140b0c7220 */ /* 0x040fe20000410000 */
[----:B------:R-:W-:Y:S02]  /*12030*/  HADD2.F32 R10, -RZ, R10.H1_H1 ;  /* 0x3000000aff0a7230 */ /* 0x000fe40000004100 */
[----:B------:R-:W-:Y:S01]  /*12040*/  FMUL.FTZ R14, R11, R0 ;  /* 0x000000000b0e7220 */ /* 0x000fe20000410000 */
[C---:B------:R-:W-:Y:S01]  /*12050*/  FFMA.FTZ R28, R15.reuse, R3, R28 ;  /* 0x000000030f1c7223 */ /* 0x040fe2000001001c */
[----:B------:R-:W-:Y:S02]  /*12060*/  HADD2.F32 R9, -RZ, R38.H0_H0 ;  /* 0x20000026ff097230 */ /* 0x000fe40000004100 */
[----:B------:R-:W-:Y:S01]  /*12070*/  FFMA.FTZ R32, R15, R21, -R32 ;  /* 0x000000150f207223 */ /* 0x000fe20000010820 */
        /* <DEDUP_REMOVED lines=24> */
.L_x_1729:
[----:B------:R-:W-:Y:S05]  /*12200*/  BSYNC B0 ;  /* 0x0000000000007941 */ /* 0x000fea0003800000 */
.L_x_1707:
        /* <DEDUP_REMOVED lines=8> */
.L_x_1705:
[----:B01-3--:R-:W3:Y:S02]  /*12290*/  LDL R0, [R1+0x30] ;  /* 0x0000300001007983 */ /* 0x00bee40000100800 */
[----:B---3--:R-:W-:-:S13]  /*122a0*/  R2UR UR4, R0 ;  /* 0x00000000000472ca */ /* 0x008fda00000e0000 */
[----:B------:R-:W-:-:S05]  /*122b0*/  IMAD.U32 R0, RZ, RZ, UR4 ;  /* 0x00000004ff007e24 */ /* 0x000fca000f8e00ff */
[----:B------:R-:W-:-:S13]  /*122c0*/  ISETP.NE.AND P0, PT, R0, 0x3, PT ;  /* 0x000000030000780c */ /* 0x000fda0003f05270 */
[----:B------:R-:W-:Y:S05]  /*122d0*/  @!P0 BRA `(.L_x_1758) ;  /* 0x0000000000048947 */ /* 0x000fea0003800000 */
[----:B------:R-:W-:Y:S01]  /*122e0*/  BPT.TRAP 0x1 ;  /* 0x000000040000795c */ /* 0x000fe20000300000 */
.L_x_1758:
[----:B------:R-:W-:Y:S01]  /*122f0*/  IMAD R9, R160, 0x8, R18 ;  /* 0x00000008a0097824 */ /* 0x000fe200078e0212 */
[----:B------:R-:W-:-:S04]  /*12300*/  SHF.L.U32 R0, R163, 0x1f, RZ ;  /* 0x0000001fa3007819 */ /* 0x000fc800000006ff */
[----:B------:R0:W1:Y:S01]  /*12310*/  SYNCS.PHASECHK.TRANS64.TRYWAIT P1, [R9+URZ+0x2a830], R0 ;  /* 0x02a83000090075a7 */ /* 0x000062000802017f */
[----:B------:R-:W-:Y:S05]  /*12320*/  @!P0 BRA `(.L_x_1759) ;  /* 0x0000000000048947 */ /* 0x000fea0003800000 */
[----:B------:R-:W-:Y:S01]  /*12330*/  BPT.TRAP 0x1 ;  /* 0x000000040000795c */ /* 0x000fe20000300000 */
.L_x_1759:
[----:B-1----:R-:W-:Y:S05]  /*12340*/  @P1 BRA `(.L_x_1760) ;  /* 0x0000000000081947 */ /* 0x002fea0003800000 */
[----:B------:R-:W1:Y:S02]  /*12350*/  SYNCS.PHASECHK.TRANS64.TRYWAIT P1, [R9+URZ+0x2a830], R0 ;  /* 0x02a83000090075a7 */ /* 0x000e64000802017f */
[----:B-1----:R-:W-:Y:S05]  /*12360*/  @!P1 BRA `(.L_x_1761) ;  /* 0x0000016800409947 */ /* 0x002fea0003800000 */
.L_x_1760:
[----:B------:R-:W-:Y:S05]  /*12370*/  WARPSYNC.ALL ;  /* 0x0000000000007948 */ /* 0x000fea0003800000 */
[----:B01----:R-:W-:Y:S01]  /*12380*/  IADD3 R0, R18, 0x18400, RZ ;  /* 0x0001840012007810 */ /* 0x003fe20007ffe0ff */
[----:B--2-4-:R-:W-:Y:S01]  /*12390*/  IMAD.MOV.U32 R5, RZ, RZ, 0x40000040 ;  /* 0x40000040ff057424 */ /* 0x014fe200078e00ff */
[----:B------:R-:W-:Y:S01]  /*123a0*/  R2UR UR4, R68 ;  /* 0x00000000440472ca */ /* 0x000fe200000e0000 */
[----:B------:R-:W-:Y:S01]  /*123b0*/  UMOV UR9, 0x40000040 ;  /* 0x4000004000097882 */ /* 0x000fe20000000000 */
[----:B------:R-:W-:Y:S01]  /*123c0*/  SHF.R.U32.HI R0, RZ, 0x4, R0 ;  /* 0x00000004ff007819 */ /* 0x000fe20000011600 */
[----:B------:R-:W-:Y:S01]  /*123d0*/  WARPGROUP.ARRIVE ;  /* 0x00000000000079c5 */ /* 0x000fe20000000000 */
[----:B------:R-:W-:Y:S01]  /*123e0*/  R2UR UR11, R5 ;  /* 0x00000000050b72ca */ /* 0x000fe200000e0000 */
[----:B------:R-:W-:Y:S01]  /*123f0*/  IMAD.U32 R11, RZ, RZ, UR9 ;  /* 0x00000009ff0b7e24 */ /* 0x000fe2000f8e00ff */
[----:B------:R-:W-:Y:S01]  /*12400*/  LOP3.LUT R0, R0, 0x3fff, RZ, 0xc0, !PT ;  /* 0x00003fff00007812 */ /* 0x000fe200078ec0ff */
[----:B------:R-:W-:Y:S01]  /*12410*/  UMOV UR57, 0x40000040 ;  /* 0x4000004000397882 */ /* 0x000fe20000000000 */
[----:B------:R-:W-:Y:S01]  /*12420*/  MOV R7, 0x40000040 ;  /* 0x4000004000077802 */ /* 0x000fe20000000f00 */
[----:B------:R-:W-:Y:S01]  /*12430*/  UMOV UR53, 0x40000040 ;  /* 0x4000004000357882 */ /* 0x000fe20000000000 */
[----:B------:R-:W-:Y:S01]  /*12440*/  LOP3.LUT R8, R0, 0x10000, RZ, 0xfc, !PT ;  /* 0x0001000000087812 */ /* 0x000fe200078efcff */
[----:B------:R-:W-:Y:S01]  /*12450*/  UMOV UR49, 0x40000040 ;  /* 0x4000004000317882 */ /* 0x000fe20000000000 */
[----:B------:R-:W-:Y:S01]  /*12460*/  UMOV UR45, 0x40000040 ;  /* 0x40000040002d7882 */ /* 0x000fe20000000000 */
[----:B------:R-:W-:Y:S01]  /*12470*/  ULOP3.LUT UR4, UR4, 0x10000, URZ, 0xfc, !UPT ;  /* 0x0001000004047892 */ /* 0x000fe2000f8efc3f */
[----:B------:R-:W-:Y:S01]  /*12480*/  MOV R5, 0x40000040 ;  /* 0x4000004000057802 */ /* 0x000fe20000000f00 */
[----:B------:R-:W-:Y:S01]  /*12490*/  IMAD R4, R160, 0x900, R8 ;  /* 0x00000900a0047824 */ /* 0x000fe200078e0208 */
[----:B------:R-:W-:Y:S01]  /*124a0*/  UMOV UR41, 0x40000040 ;  /* 0x4000004000297882 */ /* 0x000fe20000000000 */
[----:B------:R-:W-:Y:S01]  /*124b0*/  UIADD3 UR5, UR4, 0x2, URZ ;  /* 0x0000000204057890 */ /* 0x000fe2000fffe03f */
[----:B------:R-:W-:Y:S01]  /*124c0*/  R2UR UR39, R5 ;  /* 0x00000000052772ca */ /* 0x000fe200000e0000 */
[C---:B------:R-:W-:Y:S01]  /*124d0*/  VIADD R6, R4.reuse, 0x2 ;  /* 0x0000000204067836 */ /* 0x040fe20000000000 */
[----:B------:R-:W-:Y:S01]  /*124e0*/  R2UR UR10, R4 ;  /* 0x00000000040a72ca */ /* 0x000fe200000e0000 */
[----:B------:R-:W-:Y:S01]  /*124f0*/  UMOV UR8, UR4 ;  /* 0x0000000400087c82 */ /* 0x000fe20008000000 */
[----:B------:R-:W-:Y:S01]  /*12500*/  UIADD3 UR56, UR4, 0x404, URZ ;  /* 0x0000040404387890 */ /* 0x000fe2000fffe03f */
[----:B------:R-:W-:Y:S01]  /*12510*/  IMAD.U32 R10, RZ, RZ, UR8 ;  /* 0x00000008ff0a7e24 */ /* 0x000fe2000f8e00ff */
[----:B------:R-:W-:-:S02]  /*12520*/  UIADD3 UR52, UR4, 0x406, URZ ;  /* 0x0000040604347890 */ /* 0x000fc4000fffe03f */
[----:B------:R-:W-:Y:S02]  /*12530*/  UIADD3 UR48, UR4, 0x800, URZ ;  /* 0x0000080004307890 */ /* 0x000fe4000fffe03f */
[----:B------:R0:W-:Y:S01]  /*12540*/  STL.64 [R1+0x28], R10 ;  /* 0x0000280a01007387 */ /* 0x0001e20000100a00 */
[----:B------:R-:W-:Y:S02]  /*12550*/  UIADD3 UR44, UR4, 0x802, URZ ;  /* 0x00000802042c7890 */ /* 0x000fe4000fffe03f */
[----:B------:R-:W-:Y:S02]  /*12560*/  UIADD3 UR40, UR4, 0x804, URZ ;  /* 0x0000080404287890 */ /* 0x000fe4000fffe03f */
[----:B------:R-:W-:Y:S01]  /*12570*/  HGMMA.64x96x16.F32 R24, gdesc[UR8], RZ, !UPT, gsb0 ;  /* 0x01600000081879f0 */ /* 0x000fe2000c0008ff */
[----:B------:R-:W-:Y:S01]  /*12580*/  R2UR UR10, R6 ;  /* 0x00000000060a72ca */ /* 0x000fe200000e0000 */
[----:B------:R-:W-:Y:S01]  /*12590*/  UMOV UR8, UR5 ;  /* 0x0000000500087c82 */ /* 0x000fe20008000000 */
[----:B------:R-:W-:Y:S01]  /*125a0*/  R2UR UR11, R7 ;  /* 0x00000000070b72ca */ /* 0x000fe200000e0000 */
[----:B------:R-:W-:Y:S01]  /*125b0*/  UMOV UR9, 0x40000040 ;  /* 0x4000004000097882 */ /* 0x000fe20000000000 */
[----:B------:R-:W-:Y:S01]  /*125c0*/  VIADD R6, R4, 0x4 ;  /* 0x0000000404067836 */ /* 0x000fe20000000000 */
[----:B------:R-:W-:Y:S01]  /*125d0*/  UIADD3 UR5, UR4, 0x4, URZ ;  /* 0x0000000404057890 */ /* 0x000fe2000fffe03f */
[----:B------:R-:W-:Y:S01]  /*125e0*/  IMAD.MOV.U32 R7, RZ, RZ, 0x40000040 ;  /* 0x40000040ff077424 */ /* 0x000fe200078e00ff */
[----:B------:R-:W-:Y:S01]  /*125f0*/  UIADD3 UR36, UR4, 0x806, URZ ;  /* 0x0000080604247890 */ /* 0x000fe2000fffe03f */
[----:B0-----:R-:W-:Y:S01]  /*12600*/  IMAD.U32 R10, RZ, RZ, UR8 ;  /* 0x00000008ff0a7e24 */ /* 0x001fe2000f8e00ff */
[----:B------:R-:W-:Y:S01]  /*12610*/  UMOV UR37, 0x40000040 ;  /* 0x4000004000257882 */ /* 0x000fe20000000000 */
        /* <DEDUP_REMOVED lines=50> */
[----:B0-----:R-:W-:Y:S02]  /*12940*/  IMAD.U32 R10, RZ, RZ, UR8 ;  /* 0x00000008ff0a7e24 */ /* 0x001fe4000f8e00ff */
[----:B------:R-:W-:Y:S01]  /*12950*/  IMAD.U32 R11, RZ, RZ, UR9 ;  /* 0x00000009ff0b7e24 */ /* 0x000fe2000f8e00ff */
[----:B------:R-:W-:Y:S01]  /*12960*/  R2UR UR58, R6 ;  /* 0x00000000063a72ca */ /* 0x000fe200000e0000 */
[----:B------:R-:W-:Y:S01]  /*12970*/  VIADD R6, R4, 0x306 ;  /* 0x0000030604067836 */ /* 0x000fe20000000000 */
[----:B------:R-:W-:Y:S01]  /*12980*/  R2UR UR59, R7 ;  /* 0x00000000073b72ca */ /* 0x000fe200000e0000 */
[----:B------:R-:W-:Y:S01]  /*12990*/  IMAD.MOV.U32 R7, RZ, RZ, 0x40000040 ;  /* 0x40000040ff077424 */ /* 0x000fe200078e00ff */
[----:B------:R0:W-:Y:S02]  /*129a0*/  STL.64 [R1], R10 ;  /* 0x0000000a01007387 */ /* 0x0001e40000100a00 */
        /* <DEDUP_REMOVED lines=11> */
[----:B------:R-:W-:Y:S02]  /*12a60*/  IMAD.MOV.U32 R7, RZ, RZ, 0x40000040 ;  /* 0x40000040ff077424 */ /* 0x000fe400078e00ff */
[----:B------:R-:W-:Y:S01]  /*12a70*/  VIADD R4, R4, 0x606 ;  /* 0x0000060604047836 */ /* 0x000fe20000000000 */
        /* <DEDUP_REMOVED lines=27> */
.L_x_1762:
[----:B------:R-:W0:Y:S01]  /*12c30*/  LDC R200, c[0x0][0x448] ;  /* 0x00011200ffc87b82 */ /* 0x000e220000000800 */
[----:B------:R-:W-:Y:S01]  /*12c40*/  IMAD.IADD R0, R191, 0x1, R187 ;  /* 0x00000001bf007824 */ /* 0x000fe200078e02bb */
[----:B------:R-:W-:Y:S01]  /*12c50*/  LOP3.LUT R22, R22, 0xffefffff, RZ, 0xc0, !PT ;  /* 0xffefffff16167812 */ /* 0x000fe200078ec0ff */
[----:B------:R-:W-:Y:S01]  /*12c60*/  IMAD.MOV.U32 R5, RZ, RZ, -0x60 ;  /* 0xffffffa0ff057424 */ /* 0x000fe200078e00ff */
[----:B------:R-:W-:Y:S01]  /*12c70*/  ULDC UR4, c[0x0][0x9dc] ;  /* 0x0002770000047ab9 */ /* 0x000fe20000000800 */
[----:B------:R-:W-:Y:S02]  /*12c80*/  IMAD.MOV.U32 R7, RZ, RZ, R0 ;  /* 0x000000ffff077224 */ /* 0x000fe400078e0000 */
[----:B------:R-:W-:Y:S01]  /*12c90*/  IMAD R5, R2, R5, 0x61 ;  /* 0x0000006102057424 */ /* 0x000fe200078e0205 */
[----:B------:R-:W1:Y:S03]  /*12ca0*/  LDC.64 R12, c[0x0][0x9e0] ;  /* 0x00027800ff0c7b82 */ /* 0x000e660000000a00 */
[----:B------:R-:W-:Y:S01]  /*12cb0*/  VIADD R73, R5, 0xffffffff ;  /* 0xffffffff05497836 */ /* 0x000fe20000000000 */
[----:B0-----:R-:W-:-:S13]  /*12cc0*/  ISETP.NE.AND P1, PT, R200, 0x1, PT ;  /* 0x00000001c800780c */ /* 0x001fda0003f25270 */
[----:B------:R-:W0:Y:S01]  /*12cd0*/  @P1 LDC R3, c[0x0][0x44c] ;  /* 0x00011300ff031b82 */ /* 0x000e220000000800 */
[----:B------:R-:W-:-:S04]  /*12ce0*/  @P1 LOP3.LUT R22, R22, 0x100000, RZ, 0xfc, !PT ;  /* 0x0010000016161812 */ /* 0x000fc800078efcff */
[----:B------:R-:W-:-:S03]  /*12cf0*/  LOP3.LUT R22, R22, 0xfff7ffff, RZ, 0xc0, !PT ;  /* 0xfff7ffff16167812 */ /* 0x000fc600078ec0ff */
[----:B------:R-:W2:Y:S01]  /*12d00*/  @P1 LDC R4, c[0x0][0x450] ;  /* 0x00011400ff041b82 */ /* 0x000ea20000000800 */
[----:B0-----:R-:W-:-:S04]  /*12d10*/  @P1 IMAD.HI.U32 R3, R0, R3, RZ ;  /* 0x0000000300031227 */ /* 0x001fc800078e00ff */
[----:B------:R-:W-:Y:S01]  /*12d20*/  IMAD R0, R2, -0x60, R167 ;  /* 0xffffffa002007824 */ /* 0x000fe200078e02a7 */
[----:B--2---:R-:W-:Y:S01]  /*12d30*/  @P1 SHF.R.U32.HI R7, RZ, R4, R3 ;  /* 0x00000004ff071219 */ /* 0x004fe20000011603 */
[----:B------:R-:W-:Y:S01]  /*12d40*/  VIADD R3, R9, 0x2a840 ;  /* 0x0002a84009037836 */ /* 0x000fe20000000000 */
[----:B-1----:R-:W-:Y:S01]  /*12d50*/  ISETP.GE.AND P1, PT, R13, 0x1, PT ;  /* 0x000000010d00780c */ /* 0x002fe20003f26270 */
[----:B------:R-:W-:Y:S01]  /*12d60*/  IMAD R4, R190, -0x2, R5 ;  /* 0xfffffffebe047824 */ /* 0x000fe200078e0205 */
[----:B------:R-:W-:Y:S01]  /*12d70*/  MOV R9, UR4 ;  /* 0x0000000400097c02 */ /* 0x000fe20008000f00 */
[----:B------:R-:W0:Y:S01]  /*12d80*/  SHFL.IDX PT, R6, R7, RZ, 0x1c1f ;  /* 0x001c1fff07067589 */ /* 0x000e2200000e0000 */
[----:B------:R-:W-:Y:S02]  /*12d90*/  PRMT R3, R172, 0x654, R3 ;  /* 0x00000654ac037816 */ /* 0x000fe40000000003 */
[----:B------:R-:W-:Y:S02]  /*12da0*/  IADD3 R11, -R166, R4, R167 ;  /* 0x00000004a60b7210 */ /* 0x000fe40007ffe1a7 */
[----:B------:R1:W-:Y:S01]  /*12db0*/  SYNCS.ARRIVE.TRANS64.RED.A1T0 RZ, [R3+URZ], RZ ;  /* 0x000000ff03ff79a7 */ /* 0x0003e2000810043f */
[----:B------:R-:W-:-:S02]  /*12dc0*/  IADD3 R74, R4, -0x1, RZ ;  /* 0xffffffff044a7810 */ /* 0x000fc40007ffe0ff */
[----:B------:R-:W-:Y:S02]  /*12dd0*/  IMAD.IADD R15, R11, 0x1, R12 ;  /* 0x000000010b0f7824 */ /* 0x000fe400078e020c */
[----:B------:R-:W-:Y:S01]  /*12de0*/  @P1 LOP3.LUT R22, R22, 0x80000, RZ, 0xfc, !PT ;  /* 0x0008000016161812 */ /* 0x000fe200078efcff */
[----:B-1----:R-:W-:Y:S01]  /*12df0*/  VIADD R3, R0, 0x60 ;  /* 0x0000006000037836 */ /* 0x002fe20000000000 */
[----:B------:R-:W-:-:S03]  /*12e00*/  LOP3.LUT R0, RZ, R9, RZ, 0x33, !PT ;  /* 0x00000009ff007212 */ /* 0x000fc600078e33ff */
[----:B------:R-:W-:Y:S02]  /*12e10*/  IMAD R100, R190, -0x2, R3 ;  /* 0xfffffffebe647824 */ /* 0x000fe400078e0203 */
[----:B------:R-:W-:-:S04]  /*12e20*/  IMAD.IADD R21, R11, 0x1, R0 ;  /* 0x000000010b157824 */ /* 0x000fc800078e0200 */
[----:B0-----:R-:W-:Y:S01]  /*12e30*/  IMAD.IADD R3, R21, 0x1, R6 ;  /* 0x0000000115037824 */ /* 0x001fe200078e0206 */
[----:B------:R-:W-:Y:S01]  /*12e40*/  VIADDMNMX R72, R6, R15, R100, PT ;  /* 0x0000000f06487246 */ /* 0x000fe20003800164 */
[----:B------:R-:W-:Y:S06]  /*12e50*/  @!P1 BRA `(.L_x_1763) ;  /* 0x00000000004c9947 */ /* 0x000fec0003800000 */
[----:B------:R-:W-:Y:S01]  /*12e60*/  IADD3 R0, -R166, R167, R6 ;  /* 0x000000a7a6007210 */ /* 0x000fe20007ffe106 */
[----:B------:R-:W-:Y:S03]  /*12e70*/  BSSY B0, `(.L_x_1764) ;  /* 0x000000e000007945 */ /* 0x000fe60003800000 */
        /* <DEDUP_REMOVED lines=9> */
.L_x_1765:
[----:B------:R-:W-:-:S13]  /*12f10*/  ISETP.NE.AND P1, PT, R13, 0x1, PT ;  /* 0x000000010d00780c */ /* 0x000fda0003f25270 */
[----:B------:R-:W0:Y:S02]  /*12f20*/  @P1 LDC.64 R4, c[0x0][0x9e8] ;  /* 0x00027a00ff041b82 */ /* 0x000e240000000a00 */
[----:B0-----:R-:W-:-:S05]  /*12f30*/  @P1 IMAD.HI.U32 R4, R0, R4, RZ ;  /* 0x0000000400041227 */ /* 0x001fca00078e00ff */
[----:B------:R-:W-:-:S07]  /*12f40*/  @P1 SHF.R.U32.HI R0, RZ, R5, R4 ;  /* 0x00000005ff001219 */ /* 0x000fce0000011604 */
.L_x_1766:
[----:B------:R-:W-:Y:S05]  /*12f50*/  BSYNC B0 ;  /* 0x0000000000007941 */ /* 0x000fea0003800000 */
.L_x_1764:
[----:B------:R-:W-:-:S05]  /*12f60*/  IMAD R0, R0, R13, R74 ;  /* 0x0000000d00007224 */ /* 0x000fca00078e024a */
[----:B------:R-:W-:Y:S02]  /*12f70*/  VIMNMX R3, R3, R0, !PT ;  /* 0x0000000003037248 */ /* 0x000fe40007fe0100 */
[----:B------:R-:W-:-:S07]  /*12f80*/  VIADDMNMX R72, R0, R13, R72, PT ;  /* 0x0000000d00487246 */ /* 0x000fce0003800148 */
.L_x_1763:
        /* <DEDUP_REMOVED lines=31> */
[C---:B------:R-:W-:Y:S02]  /*13180*/  ISETP.LT.OR P2, PT, R72.reuse, 0x1a, P2 ;  /* 0x0000001a4800780c */ /* 0x040fe40001741670 */
        /* <DEDUP_REMOVED lines=65> */
[----:B------:R-:W-:Y:S02]  /*135a0*/  P2R R11, PR, RZ, 0x10 ;  /* 0x00000010ff0b7803 */ /* 0x000fe40000000000 */
[----:B------:R-:W-:Y:S02]  /*135b0*/  FSEL R64, R64, -INF , !P2 ;  /* 0xff80000040407808 */ /* 0x000fe40005000000 */
[----:B------:R-:W-:Y:S02]  /*135c0*/  ISETP.GE.AND P2, PT, R73, 0x52, PT ;  /* 0x000000524900780c */ /* 0x000fe40003f46270 */
[----:B0-----:R-:W-:Y:S02]  /*135d0*/  VIADDMNMX R100, R4, R15, R100, PT ;  /* 0x0000000f04647246 */ /* 0x001fe40003800164 */
        /* <DEDUP_REMOVED lines=13> */
[----:B------:R-:W-:Y:S01]  /*136b0*/  ISETP.GT.AND P5, PT, R3, 0x59, !P5 ;  /* 0x000000590300780c */ /* 0x000fe20006fa4270 */
[----:B------:R-:W-:-:S03]  /*136c0*/  IMAD.IADD R3, R21, 0x1, R4 ;  /* 0x0000000115037824 */ /* 0x000fc600078e0204 */
[----:B------:R-:W-:-:S04]  /*136d0*/  ISETP.LT.OR P5, PT, R72, 0x5a, P5 ;  /* 0x0000005a4800780c */ /* 0x000fc80002fa1670 */
[----:B------:R-:W-:Y:S02]  /*136e0*/  FSEL R24, R69, -INF , !P5 ;  /* 0xff80000045187808 */ /* 0x000fe40006800000 */
[----:B------:R-:W-:-:S13]  /*136f0*/  ISETP.GE.AND P5, PT, R13, 0x1, PT ;  /* 0x000000010d00780c */ /* 0x000fda0003fa6270 */
[----:B------:R-:W-:Y:S05]  /*13700*/  @!P5 BRA `(.L_x_1767) ;  /* 0x00000000004cd947 */ /* 0x000fea0003800000 */
        /* <DEDUP_REMOVED lines=11> */
.L_x_1769:
[----:B------:R-:W-:-:S13]  /*137c0*/  ISETP.NE.AND P5, PT, R13, 0x1, PT ;  /* 0x000000010d00780c */ /* 0x000fda0003fa5270 */
[----:B------:R-:W0:Y:S02]  /*137d0*/  @P5 LDC.64 R4, c[0x0][0x9e8] ;  /* 0x00027a00ff045b82 */ /* 0x000e240000000a00 */
[----:B0-----:R-:W-:-:S05]  /*137e0*/  @P5 IMAD.HI.U32 R4, R7, R4, RZ ;  /* 0x0000000407045227 */ /* 0x001fca00078e00ff */
[----:B------:R-:W-:-:S07]  /*137f0*/  @P5 SHF.R.U32.HI R7, RZ, R5, R4 ;  /* 0x00000005ff075219 */ /* 0x000fce0000011604 */
.L_x_1770:
[----:B------:R-:W-:Y:S05]  /*13800*/  BSYNC B0 ;  /* 0x0000000000007941 */ /* 0x000fea0003800000 */
.L_x_1768:
[----:B------:R-:W-:-:S05]  /*13810*/  IMAD R4, R7, R13, R74 ;  /* 0x0000000d07047224 */ /* 0x000fca00078e024a */
[----:B------:R-:W-:Y:S02]  /*13820*/  VIMNMX R3, R3, R4, !PT ;  /* 0x0000000403037248 */ /* 0x000fe40007fe0100 */
[----:B------:R-:W-:-:S07]  /*13830*/  VIADDMNMX R100, R4, R13, R100, PT ;  /* 0x0000000d04647246 */ /* 0x000fce0003800164 */
.L_x_1767:
[C---:B------:R-:W-:Y:S01]  /*13840*/  ISETP.GT.AND P1, PT, R3.reuse, 0x1, !P1 ;  /* 0x000000010300780c */ /* 0x040fe20004f24270 */
[----:B------:R-:W-:Y:S01]  /*13850*/  ULDC UR4, c[0x0][0x988] ;  /* 0x0002620000047ab9 */ /* 0x000fe20000000800 */
[----:B------:R-:W-:Y:S02]  /*13860*/  ISETP.GT.AND P6, PT, R3, 0x8, !P6 ;  /* 0x000000080300780c */ /* 0x000fe400077c4270 */
[C---:B------:R-:W-:Y:S02]  /*13870*/  ISETP.LT.OR P1, PT, R100.reuse, 0x2, P1 ;  /* 0x000000026400780c */ /* 0x040fe40000f21670 */
[----:B------:R-:W-:Y:S02]  /*13880*/  ISETP.LT.OR P6, PT, R100, 0x9, P6 ;  /* 0x000000096400780c */ /* 0x000fe400037c1670 */
[----:B------:R-:W-:Y:S02]  /*13890*/  FSEL R82, R27, -INF , !P1 ;  /* 0xff8000001b527808 */ /* 0x000fe40004800000 */
[----:B------:R-:W-:-:S02]  /*138a0*/  ISETP.NE.AND P1, PT, R11, RZ, PT ;  /* 0x000000ff0b00720c */ /* 0x000fc40003f25270 */
[----:B------:R-:W-:Y:S02]  /*138b0*/  FSEL R30, R30, -INF , !P6 ;  /* 0xff8000001e1e7808 */ /* 0x000fe40007000000 */
[----:B------:R-:W-:Y:S02]  /*138c0*/  ISETP.GT.AND P1, PT, R3, 0x9, !P1 ;  /* 0x000000090300780c */ /* 0x000fe40004f24270 */
[----:B------:R-:W-:Y:S02]  /*138d0*/  FMNMX.FTZ R5, R156, R104, !PT ;  /* 0x000000689c057209 */ /* 0x000fe40007810000 */
        /* <DEDUP_REMOVED lines=8> */
[----:B------:R-:W-:-:S02]  /*13960*/  ISETP.NE.AND P5, PT, R75, RZ, PT ;  /* 0x000000ff4b00720c */ /* 0x000fc40003fa5270 */
        /* <DEDUP_REMOVED lines=8> */
[----:B------:R-:W-:Y:S02]  /*139f0*/  ISETP.GT.AND P1, PT, R3, 0x18, !P6 ;  /* 0x000000180300780c */ /* 0x000fe40007724270 */
[----:B------:R-:W-:Y:S02]  /*13a00*/  ISETP.NE.AND P6, PT, R76, RZ, PT ;  /* 0x000000ff4c00720c */ /* 0x000fe40003fc5270 */
        /* <DEDUP_REMOVED lines=35> */
[----:B------:R-:W-:Y:S01]  /*13c40*/  FSEL R72, R47, -INF , !P1 ;  /* 0xff8000002f487808 */ /* 0x000fe20004800000 */
[----:B------:R-:W-:Y:S01]  /*13c50*/  IMAD.MOV.U32 R47, RZ, RZ, R187 ;  /* 0x000000ffff2f7224 */ /* 0x000fe200078e00bb */
[----:B------:R-:W-:Y:S02]  /*13c60*/  ISETP.NE.AND P1, PT, R45, RZ, PT ;  /* 0x000000ff2d00720c */ /* 0x000fe40003f25270 */
[----:B------:R-:W-:-:S02]  /*13c70*/  FMNMX.FTZ R5, R68, R5, !PT ;  /* 0x0000000544057209 */ /* 0x000fc40007810000 */
[C---:B------:R-:W-:Y:S02]  /*13c80*/  ISETP.GT.AND P1, PT, R3.reuse, 0x30, !P1 ;  /* 0x000000300300780c */ /* 0x040fe40004f24270 */
[----:B------:R-:W-:Y:S01]  /*13c90*/  FMNMX.FTZ R7, R24, R5, !PT ;  /* 0x0000000518077209 */ /* 0x000fe20007810000 */
[----:B------:R-:W-:Y:S01]  /*13ca0*/  IMAD.U32 R5, RZ, RZ, UR4 ;  /* 0x00000004ff057e24 */ /* 0x000fe2000f8e00ff */
[----:B------:R-:W-:Y:S02]  /*13cb0*/  ISETP.LT.OR P1, PT, R100, 0x31, P1 ;  /* 0x000000316400780c */ /* 0x000fe40000f21670 */
[----:B------:R-:W-:Y:S01]  /*13cc0*/  ISETP.GT.AND P4, PT, R3, RZ, !P4 ;  /* 0x000000ff0300720c */ /* 0x000fe20006784270 */
[----:B------:R-:W0:Y:S01]  /*13cd0*/  SHFL.BFLY PT, R4, R7, 0x2, 0x1f ;  /* 0x0c401f0007047f89 */ /* 0x000e2200000e0000 */
[----:B------:R-:W-:Y:S02]  /*13ce0*/  FSEL R50, R50, -INF , !P1 ;  /* 0xff80000032327808 */ /* 0x000fe40004800000 */
[----:B------:R-:W-:-:S02]  /*13cf0*/  ISETP.NE.AND P1, PT, R81, RZ, PT ;  /* 0x000000ff5100720c */ /* 0x000fc40003f25270 */
[----:B------:R-:W-:Y:S02]  /*13d00*/  ISETP.LT.OR P4, PT, R100, 0x1, P4 ;  /* 0x000000016400780c */ /* 0x000fe40002781670 */
[----:B------:R-:W-:Y:S02]  /*13d10*/  ISETP.GT.AND P1, PT, R3, 0x31, !P1 ;  /* 0x000000310300780c */ /* 0x000fe40004f24270 */
[----:B------:R-:W-:Y:S02]  /*13d20*/  FSEL R26, R26, -INF , !P4 ;  /* 0xff8000001a1a7808 */ /* 0x000fe40006000000 */
[----:B------:R-:W-:Y:S02]  /*13d30*/  ISETP.LT.OR P1, PT, R100, 0x32, P1 ;  /* 0x000000326400780c */ /* 0x000fe40000f21670 */
[----:B------:R-:W-:Y:S02]  /*13d40*/  ISETP.NE.AND P5, PT, R57, RZ, PT ;  /* 0x000000ff3900720c */ /* 0x000fe40003fa5270 */
[----:B------:R-:W-:-:S02]  /*13d50*/  FSEL R84, R51, -INF , !P1 ;  /* 0xff80000033547808 */ /* 0x000fc40004800000 */
[----:B------:R-:W-:Y:S02]  /*13d60*/  ISETP.NE.AND P1, PT, R49, RZ, PT ;  /* 0x000000ff3100720c */ /* 0x000fe40003f25270 */
[C---:B------:R-:W-:Y:S02]  /*13d70*/  ISETP.GT.AND P2, PT, R3.reuse, 0x51, !P2 ;  /* 0x000000510300780c */ /* 0x040fe40005744270 */
[C---:B------:R-:W-:Y:S02]  /*13d80*/  ISETP.GT.AND P1, PT, R3.reuse, 0x38, !P1 ;  /* 0x000000380300780c */ /* 0x040fe40004f24270 */
[----:B------:R-:W-:Y:S02]  /*13d90*/  ISETP.GT.AND P3, PT, R3, 0x58, !P3 ;  /* 0x000000580300780c */ /* 0x000fe40005f64270 */
[----:B------:R-:W-:Y:S02]  /*13da0*/  ISETP.LT.OR P1, PT, R100, 0x39, P1 ;  /* 0x000000396400780c */ /* 0x000fe40000f21670 */
[----:B0-----:R-:W-:-:S02]  /*13db0*/  FMNMX.FTZ R11, R7, R4, !PT ;  /* 0x00000004070b7209 */ /* 0x001fc40007810000 */
[----:B------:R-:W-:Y:S02]  /*13dc0*/  FSEL R54, R54, -INF , !P1 ;  /* 0xff80000036367808 */ /* 0x000fe40004800000 */
[----:B------:R-:W-:Y:S01]  /*13dd0*/  ISETP.NE.AND P1, PT, R83, RZ, PT ;  /* 0x000000ff5300720c */ /* 0x000fe20003f25270 */
[----:B------:R-:W0:Y:S01]  /*13de0*/  SHFL.BFLY PT, R4, R11, 0x1, 0x1f ;  /* 0x0c201f000b047f89 */ /* 0x000e2200000e0000 */
[----:B------:R-:W-:Y:S02]  /*13df0*/  FMNMX.FTZ R7, R26, R82, !PT ;  /* 0x000000521a077209 */ /* 0x000fe40007810000 */
[----:B------:R-:W-:Y:S02]  /*13e00*/  ISETP.GT.AND P1, PT, R3, 0x39, !P1 ;  /* 0x000000390300780c */ /* 0x000fe40004f24270 */
[----:B------:R-:W-:Y:S02]  /*13e10*/  FMNMX.FTZ R7, R30, R7, !PT ;  /* 0x000000071e077209 */ /* 0x000fe40007810000 */
[----:B------:R-:W-:-:S02]  /*13e20*/  ISETP.LT.OR P1, PT, R100, 0x3a, P1 ;  /* 0x0000003a6400780c */ /* 0x000fc40000f21670 */
[----:B------:R-:W-:Y:S02]  /*13e30*/  FMNMX.FTZ R7, R80, R7, !PT ;  /* 0x0000000750077209 */ /* 0x000fe40007810000 */
[----:B------:R-:W-:Y:S02]  /*13e40*/  FSEL R88, R55, -INF , !P1 ;  /* 0xff80000037587808 */ /* 0x000fe40004800000 */
[----:B------:R-:W-:Y:S02]  /*13e50*/  ISETP.NE.AND P1, PT, R53, RZ, PT ;  /* 0x000000ff3500720c */ /* 0x000fe40003f25270 */
[C---:B------:R-:W-:Y:S02]  /*13e60*/  ISETP.LT.OR P2, PT, R100.reuse, 0x52, P2 ;  /* 0x000000526400780c */ /* 0x040fe40001741670 */
[----:B------:R-:W-:Y:S02]  /*13e70*/  ISETP.GT.AND P1, PT, R3, 0x40, !P1 ;  /* 0x000000400300780c */ /* 0x000fe40004f24270 */
[----:B------:R-:W-:-:S02]  /*13e80*/  ISETP.LT.OR P3, PT, R100, 0x59, P3 ;  /* 0x000000596400780c */ /* 0x000fc40001f61670 */
[----:B------:R-:W-:Y:S02]  /*13e90*/  ISETP.LT.OR P1, PT, R100, 0x41, P1 ;  /* 0x000000416400780c */ /* 0x000fe40000f21670 */
[----:B------:R-:W-:Y:S02]  /*13ea0*/  FSEL R70, R70, -INF , !P3 ;  /* 0xff80000046467808 */ /* 0x000fe40005800000 */
[----:B------:R-:W-:Y:S02]  /*13eb0*/  FSEL R58, R58, -INF , !P1 ;  /* 0xff8000003a3a7808 */ /* 0x000fe40004800000 */
[----:B------:R-:W-:Y:S02]  /*13ec0*/  ISETP.GT.AND P1, PT, R3, 0x41, !P6 ;  /* 0x000000410300780c */ /* 0x000fe40007724270 */
[----:B0-----:R-:W-:Y:S02]  /*13ed0*/  FMNMX.FTZ R4, R11, R4, !PT ;  /* 0x000000040b047209 */ /* 0x001fe40007810000 */
[----:B------:R-:W-:-:S02]  /*13ee0*/  ISETP.LT.OR P1, PT, R100, 0x42, P1 ;  /* 0x000000426400780c */ /* 0x000fc40000f21670 */
[----:B------:R-:W-:Y:S01]  /*13ef0*/  FMNMX.FTZ R11, R34, R7, !PT ;  /* 0x00000007220b7209 */ /* 0x000fe20007810000 */
[----:B------:R-:W-:Y:S01]  /*13f00*/  FMUL.FTZ R15, R4, R5 ;  /* 0x00000005040f7220 */ /* 0x000fe20000410000 */
[----:B------:R-:W-:Y:S02]  /*13f10*/  FSEL R92, R59, -INF , !P1 ;  /* 0xff8000003b5c7808 */ /* 0x000fe40004800000 */
[----:B------:R-:W-:Y:S02]  /*13f20*/  ISETP.GT.AND P1, PT, R3, 0x48, !P5 ;  /* 0x000000480300780c */ /* 0x000fe40006f24270 */
[----:B------:R-:W-:Y:S02]  /*13f30*/  FMNMX.FTZ R11, R78, R11, !PT ;  /* 0x0000000b4e0b7209 */ /* 0x000fe40007810000 */
[----:B------:R-:W-:Y:S02]  /*13f40*/  ISETP.LT.OR P1, PT, R100, 0x49, P1 ;  /* 0x000000496400780c */ /* 0x000fe40000f21670 */
[----:B------:R-:W-:-:S02]  /*13f50*/  FMNMX.FTZ R11, R38, R11, !PT ;  /* 0x0000000b260b7209 */ /* 0x000fc40007810000 */
[----:B------:R-:W-:Y:S02]  /*13f60*/  FSEL R62, R62, -INF , !P1 ;  /* 0xff8000003e3e7808 */ /* 0x000fe40004800000 */
[----:B------:R-:W-:Y:S02]  /*13f70*/  FSETP.NEU.FTZ.AND P1, PT, R4, -INF , PT ;  /* 0xff8000000400780b */ /* 0x000fe40003f3d000 */
[----:B------:R-:W-:Y:S02]  /*13f80*/  FMNMX.FTZ R11, R76, R11, !PT ;  /* 0x0000000b4c0b7209 */ /* 0x000fe40007810000 */
[----:B------:R-:W-:Y:S02]  /*13f90*/  FSEL R39, R15, RZ, P1 ;  /* 0x000000ff0f277208 */ /* 0x000fe40000800000 */
[----:B------:R-:W-:Y:S02]  /*13fa0*/  FMNMX.FTZ R15, R42, R11, !PT ;  /* 0x0000000b2a0f7209 */ /* 0x000fe40007810000 */
[----:B------:R-:W-:Y:S01]  /*13fb0*/  ISETP.NE.AND P5, PT, R85, RZ, PT ;  /* 0x000000ff5500720c */ /* 0x000fe20003fa5270 */
[--C-:B------:R-:W-:Y:S01]  /*13fc0*/  FFMA.FTZ R36, R36, R5, -R39.reuse ;  /* 0x0000000524247223 */ /* 0x100fe20000010827 */
[----:B------:R-:W-:Y:S01]  /*13fd0*/  FMNMX.FTZ R15, R74, R15, !PT ;  /* 0x0000000f4a0f7209 */ /* 0x000fe20007810000 */
[-CC-:B------:R-:W-:Y:S01]  /*13fe0*/  FFMA.FTZ R29, R32, R5.reuse, -R39.reuse ;  /* 0x00000005201d7223 */ /* 0x180fe20000010827 */
[----:B------:R-:W-:Y:S01]  /*13ff0*/  ISETP.GT.AND P1, PT, R3, 0x49, !P5 ;  /* 0x000000490300780c */ /* 0x000fe20006f24270 */
[--C-:B------:R-:W-:Y:S01]  /*14000*/  FFMA.FTZ R27, R0, R5, -R39.reuse ;  /* 0x00000005001b7223 */ /* 0x100fe20000010827 */
[----:B------:R-:W-:Y:S01]  /*14010*/  FMNMX.FTZ R15, R46, R15, !PT ;  /* 0x0000000f2e0f7209 */ /* 0x000fe20007810000 */
[-CC-:B------:R-:W-:Y:S01]  /*14020*/  FFMA.FTZ R31, R20, R5.reuse, -R39.reuse ;  /* 0x00000005141f7223 */ /* 0x180fe20000010827 */
[----:B------:R-:W-:Y:S01]  /*14030*/  ISETP.LT.OR P1, PT, R100, 0x4a, P1 ;  /* 0x0000004a6400780c */ /* 0x000fe20000f21670 */
[--C-:B------:R-:W-:Y:S01]  /*14040*/  FFMA.FTZ R156, R156, R5, -R39.reuse ;  /* 0x000000059c9c7223 */ /* 0x100fe20000010827 */
[----:B------:R-:W-:Y:S01]  /*14050*/  FMNMX.FTZ R15, R72, R15, !PT ;  /* 0x0000000f480f7209 */ /* 0x000fe20007810000 */
[-CC-:B------:R-:W-:Y:S01]  /*14060*/  FFMA.FTZ R104, R104, R5.reuse, -R39.reuse ;  /* 0x0000000568687223 */ /* 0x180fe20000010827 */
[----:B------:R-:W-:Y:S01]  /*14070*/  ISETP.NE.AND P6, PT, R61, RZ, PT ;  /* 0x000000ff3d00720c */ /* 0x000fe20003fc5270 */
[--C-:B------:R-:W-:Y:S01]  /*14080*/  FFMA.FTZ R37, R6, R5, -R39.reuse ;  /* 0x0000000506257223 */ /* 0x100fe20000010827 */
[----:B------:R-:W-:Y:S01]  /*14090*/  FMNMX.FTZ R21, R50, R15, !PT ;  /* 0x0000000f32157209 */ /* 0x000fe20007810000 */
[--C-:B------:R-:W-:Y:S01]  /*140a0*/  FFMA.FTZ R158, R98, R5, -R39.reuse ;  /* 0x00000005629e7223 */ /* 0x100fe20000010827 */
[----:B------:R-:W-:Y:S01]  /*140b0*/  FSEL R102, R63, -INF , !P1 ;  /* 0xff8000003f667808 */ /* 0x000fe20004800000 */
[----:B------:R-:W-:Y:S01]  /*140c0*/  MUFU.EX2 R156, R156 ;  /* 0x0000009c009c7308 */ /* 0x000fe20000000800 */
[----:B------:R-:W-:Y:S01]  /*140d0*/  FMNMX.FTZ R21, R84, R21, !PT ;  /* 0x0000001554157209 */ /* 0x000fe20007810000 */
[-CC-:B------:R-:W-:Y:S01]  /*140e0*/  FFMA.FTZ R96, R96, R5.reuse, -R39.reuse ;  /* 0x0000000560607223 */ /* 0x180fe20000010827 */
[----:B------:R-:W-:Y:S01]  /*140f0*/  ISETP.GT.AND P1, PT, R3, 0x50, !P6 ;  /* 0x000000500300780c */ /* 0x000fe20007724270 */
[--C-:B------:R-:W-:Y:S01]  /*14100*/  FFMA.FTZ R152, R94, R5, -R39.reuse ;  /* 0x000000055e987223 */ /* 0x100fe20000010827 */
[----:B------:R-:W-:Y:S01]  /*14110*/  FMNMX.FTZ R21, R54, R21, !PT ;  /* 0x0000001536157209 */ /* 0x000fe20007810000 */
[--C-:B------:R-:W-:Y:S01]  /*14120*/  FFMA.FTZ R90, R90, R5, -R39.reuse ;  /* 0x000000055a5a7223 */ /* 0x100fe20000010827 */
[----:B------:R-:W-:Y:S01]  /*14130*/  ISETP.LT.OR P1, PT, R100, 0x51, P1 ;  /* 0x000000516400780c */ /* 0x000fe20000f21670 */
[----:B------:R-:W0:Y:S01]  /*14140*/  MUFU.EX2 R7, R104 ;  /* 0x0000006800077308 */ /* 0x000e220000000800 */
[----:B------:R-:W-:Y:S01]  /*14150*/  FMNMX.FTZ R21, R88, R21, !PT ;  /* 0x0000001558157209 */ /* 0x000fe20007810000 */
[-CC-:B------:R-:W-:Y:S01]  /*14160*/  FFMA.FTZ R154, R86, R5.reuse, -R39.reuse ;  /* 0x00000005569a7223 */ /* 0x180fe20000010827 */
[----:B------:R-:W-:Y:S01]  /*14170*/  ISETP.NE.AND P5, PT, R65, RZ, PT ;  /* 0x000000ff4100720c */ /* 0x000fe20003fa5270 */
[--C-:B------:R-:W-:Y:S01]  /*14180*/  FFMA.FTZ R35, R10, R5, -R39.reuse ;  /* 0x000000050a237223 */ /* 0x100fe20000010827 */
[----:B------:R-:W-:Y:S01]  /*14190*/  FMNMX.FTZ R25, R58, R21, !PT ;  /* 0x000000153a197209 */ /* 0x000fe20007810000 */
[--C-:B------:R-:W-:Y:S01]  /*141a0*/  FFMA.FTZ R148, R40, R5, -R39.reuse ;  /* 0x0000000528947223 */ /* 0x100fe20000010827 */
[----:B------:R-:W-:Y:S01]  /*141b0*/  FSEL R66, R66, -INF , !P1 ;  /* 0xff80000042427808 */ /* 0x000fe20004800000 */
[----:B------:R1:W-:Y:S01]  /*141c0*/  MUFU.EX2 R21, R36 ;  /* 0x0000002400157308 */ /* 0x0003e20000000800 */
[----:B------:R-:W-:Y:S01]  /*141d0*/  FMNMX.FTZ R25, R92, R25, !PT ;  /* 0x000000195c197209 */ /* 0x000fe20007810000 */
[-CC-:B------:R-:W-:Y:S01]  /*141e0*/  FFMA.FTZ R33, R14, R5.reuse, -R39.reuse ;  /* 0x000000050e217223 */ /* 0x180fe20000010827 */
[----:B------:R-:W-:Y:S01]  /*141f0*/  ISETP.GT.AND P4, PT, R3, 0x59, !P5 ;  /* 0x000000590300780c */ /* 0x000fe20006f84270 */
[--C-:B------:R-:W-:Y:S01]  /*14200*/  FFMA.FTZ R150, R44, R5, -R39.reuse ;  /* 0x000000052c967223 */ /* 0x100fe20000010827 */
[----:B------:R-:W-:Y:S01]  /*14210*/  FMNMX.FTZ R25, R62, R25, !PT ;  /* 0x000000193e197209 */ /* 0x000fe20007810000 */
[----:B------:R-:W-:Y:S01]  /*14220*/  FFMA.FTZ R144, R48, R5, -R39 ;  /* 0x0000000530907223 */ /* 0x000fe20000010827 */
[----:B------:R-:W-:Y:S01]  /*14230*/  ISETP.LT.OR P4, PT, R100, 0x5a, P4 ;  /* 0x0000005a6400780c */ /* 0x000fe20002781670 */
[----:B------:R-:W2:Y:S01]  /*14240*/  MUFU.EX2 R158, R158 ;  /* 0x0000009e009e7308 */ /* 0x000ea20000000800 */
[----:B------:R-:W-:Y:S01]  /*14250*/  FMNMX.FTZ R25, R102, R25, !PT ;  /* 0x0000001966197209 */ /* 0x000fe20007810000 */
[----:B0-----:R-:W-:Y:S01]  /*14260*/  FADD.FTZ R43, R156, R7 ;  /* 0x000000079c2b7221 */ /* 0x001fe20000010000 */
[----:B-1----:R-:W-:Y:S01]  /*14270*/  FSEL R36, R67, -INF , !P2 ;  /* 0xff80000043247808 */ /* 0x002fe20005000000 */
[--C-:B------:R-:W-:Y:S01]  /*14280*/  FFMA.FTZ R146, R52, R5, -R39.reuse ;  /* 0x0000000534927223 */ /* 0x100fe20000010827 */
[----:B------:R-:W-:Y:S01]  /*14290*/  FMNMX.FTZ R3, R66, R25, !PT ;  /* 0x0000001942037209 */ /* 0x000fe20007810000 */
[--C-:B------:R-:W-:Y:S01]  /*142a0*/  FFMA.FTZ R140, R56, R5, -R39.reuse ;  /* 0x00000005388c7223 */ /* 0x100fe20000010827 */
[----:B------:R-:W-:Y:S01]  /*142b0*/  FSEL R32, R71, -INF , !P4 ;  /* 0xff80000047207808 */ /* 0x000fe20006000000 */
[----:B------:R-:W0:Y:S01]  /*142c0*/  MUFU.EX2 R11, R96 ;  /* 0x00000060000b7308 */ /* 0x000e220000000800 */
[----:B------:R-:W-:Y:S01]  /*142d0*/  FMNMX.FTZ R3, R36, R3, !PT ;  /* 0x0000000324037209 */ /* 0x000fe20007810000 */
[-CC-:B------:R-:W-:Y:S01]  /*142e0*/  FFMA.FTZ R136, R64, R5.reuse, -R39.reuse ;  /* 0x0000000540887223 */ /* 0x180fe20000010827 */
[----:B------:R-:W-:Y:S01]  /*142f0*/  FFMA.FTZ R138, R68, R5, -R39 ;  /* 0x00000005448a7223 */ /* 0x000fe20000010827 */
[----:B------:R-:W-:-:S02]  /*14300*/  ISETP.NE.AND P5, PT, R200, 0x1, PT ;  /* 0x00000001c800780c */ /* 0x000fc40003fa5270 */
[----:B------:R-:W-:Y:S02]  /*14310*/  FMNMX.FTZ R3, R70, R3, !PT ;  /* 0x0000000346037209 */ /* 0x000fe40007810000 */
[----:B------:R-:W1:Y:S01]  /*14320*/  MUFU.EX2 R152, R152 ;  /* 0x0000009800987308 */ /* 0x000e620000000800 */
[----:B------:R-:W-:Y:S02]  /*14330*/  F2FP.F16.F32.PACK_AB R156, R7, R156 ;  /* 0x0000009c079c723e */ /* 0x000fe400000000ff */
[----:B------:R-:W-:-:S05]  /*14340*/  FMNMX.FTZ R3, R32, R3, !PT ;  /* 0x0000000320037209 */ /* 0x000fca0007810000 */
[----:B------:R-:W3:Y:S01]  /*14350*/  SHFL.BFLY PT, R0, R3, 0x2, 0x1f ;  /* 0x0c401f0003007f89 */ /* 0x000ee200000e0000 */
[----:B------:R-:W4:Y:S01]  /*14360*/  MUFU.EX2 R15, R90 ;  /* 0x0000005a000f7308 */ /* 0x000f220000000800 */
[----:B------:R-:W4:Y:S07]  /*14370*/  @P5 LDC R49, c[0x0][0x450] ;  /* 0x00011400ff315b82 */ /* 0x000f2e0000000800 */
[----:B------:R2:W-:Y:S08]  /*14380*/  MUFU.EX2 R25, R29 ;  /* 0x0000001d00197308 */ /* 0x0005f00000000800 */
[----:B------:R-:W4:Y:S01]  /*14390*/  MUFU.EX2 R154, R154 ;  /* 0x0000009a009a7308 */ /* 0x000f220000000800 */
[----:B--2---:R-:W-:Y:S01]  /*143a0*/  FFMA.FTZ R29, R28, R5, -R39 ;  /* 0x000000051c1d7223 */ /* 0x004fe20000010827 */
[----:B------:R-:W-:Y:S01]  /*143b0*/  FADD.FTZ R28, R158, R43 ;  /* 0x0000002b9e1c7221 */ /* 0x000fe20000010000 */
[----:B0-----:R-:W-:-:S03]  /*143c0*/  F2FP.F16.F32.PACK_AB R158, R11, R158 ;  /* 0x0000009e0b9e723e */ /* 0x001fc600000000ff */
[----:B------:R-:W-:Y:S01]  /*143d0*/  FADD.FTZ R43, R11, R28 ;  /* 0x0000001c0b2b7221 */ /* 0x000fe20000010000 */
[----:B---3--:R-:W-:Y:S01]  /*143e0*/  FMNMX.FTZ R20, R3, R0, !PT ;  /* 0x0000000003147209 */ /* 0x008fe20007810000 */
[----:B------:R-:W0:Y:S01]  /*143f0*/  MUFU.EX2 R148, R148 ;  /* 0x0000009400947308 */ /* 0x000e220000000800 */
[-CC-:B------:R-:W-:Y:S01]  /*14400*/  FFMA.FTZ R0, R60, R5.reuse, -R39.reuse ;  /* 0x000000053c007223 */ /* 0x180fe20000010827 */
[----:B------:R-:W-:Y:S02]  /*14410*/  FFMA.FTZ R39, R24, R5, -R39 ;  /* 0x0000000518277223 */ /* 0x000fe40000010827 */
[----:B------:R-:W2:Y:S04]  /*14420*/  SHFL.BFLY PT, R3, R20, 0x1, 0x1f ;  /* 0x0c201f0014037f89 */ /* 0x000ea800000e0000 */
[----:B------:R-:W-:Y:S08]  /*14430*/  MUFU.EX2 R150, R150 ;  /* 0x0000009600967308 */ /* 0x000ff00000000800 */
[----:B------:R-:W-:Y:S08]  /*14440*/  MUFU.EX2 R27, R27 ;  /* 0x0000001b001b7308 */ /* 0x000ff00000000800 */
[----:B------:R-:W-:Y:S01]  /*14450*/  MUFU.EX2 R144, R144 ;  /* 0x0000009000907308 */ /* 0x000fe20000000800 */
[----:B--2---:R-:W-:-:S04]  /*14460*/  FMNMX.FTZ R3, R20, R3, !PT ;  /* 0x0000000314037209 */ /* 0x004fc80007810000 */
[C---:B------:R-:W-:Y:S01]  /*14470*/  FSETP.NEU.FTZ.AND P1, PT, R3.reuse, -INF , PT ;  /* 0xff8000000300780b */ /* 0x040fe20003f3d000 */
[----:B------:R-:W-:Y:S02]  /*14480*/  FMUL.FTZ R6, R3, R5 ;  /* 0x0000000503067220 */ /* 0x000fe40000410000 */
[----:B------:R-:W-:Y:S03]  /*14490*/  MUFU.EX2 R29, R29 ;  /* 0x0000001d001d7308 */ /* 0x000fe60000000800 */
[----:B------:R-:W-:-:S05]  /*144a0*/  FSEL R41, R6, RZ, P1 ;  /* 0x000000ff06297208 */ /* 0x000fca0000800000 */
[----:B------:R-:W-:Y:S01]  /*144b0*/  MUFU.EX2 R146, R146 ;  /* 0x0000009200927308 */ /* 0x000fe20000000800 */
[-CC-:B------:R-:W-:Y:S01]  /*144c0*/  FFMA.FTZ R157, R26, R5.reuse, -R41.reuse ;  /* 0x000000051a9d7223 */ /* 0x180fe20000010829 */
[-CC-:B------:R-:W-:Y:S01]  /*144d0*/  FFMA.FTZ R6, R82, R5.reuse, -R41.reuse ;  /* 0x0000000552067223 */ /* 0x180fe20000010829 */
[-CC-:B------:R-:W-:Y:S01]  /*144e0*/  FFMA.FTZ R159, R30, R5.reuse, -R41.reuse ;  /* 0x000000051e9f7223 */ /* 0x180fe20000010829 */
[-CC-:B------:R-:W-:Y:S01]  /*144f0*/  FFMA.FTZ R10, R80, R5.reuse, -R41.reuse ;  /* 0x00000005500a7223 */ /* 0x180fe20000010829 */
[-CC-:B------:R-:W-:Y:S01]  /*14500*/  FFMA.FTZ R153, R34, R5.reuse, -R41.reuse ;  /* 0x0000000522997223 */ /* 0x180fe20000010829 */
[-CC-:B------:R-:W-:Y:S01]  /*14510*/  FFMA.FTZ R14, R78, R5.reuse, -R41.reuse ;  /* 0x000000054e0e7223 */ /* 0x180fe20000010829 */
[-C--:B------:R-:W-:Y:S01]  /*14520*/  FFMA.FTZ R155, R38, R5.reuse, -R41 ;  /* 0x00000005269b7223 */ /* 0x080fe20000010829 */
[----:B------:R-:W-:Y:S01]  /*14530*/  MUFU.EX2 R157, R157 ;  /* 0x0000009d009d7308 */ /* 0x000fe20000000800 */
[----:B-1----:R-:W-:Y:S01]  /*14540*/  FADD.FTZ R30, R152, R43 ;  /* 0x0000002b981e7221 */ /* 0x002fe20000010000 */
[-CC-:B------:R-:W-:Y:S01]  /*14550*/  FFMA.FTZ R20, R76, R5.reuse, -R41.reuse ;  /* 0x000000054c147223 */ /* 0x180fe20000010829 */
[-CC-:B------:R-:W-:Y:S01]  /*14560*/  FFMA.FTZ R149, R42, R5.reuse, -R41.reuse ;  /* 0x000000052a957223 */ /* 0x180fe20000010829 */
[-CC-:B------:R-:W-:Y:S01]  /*14570*/  FFMA.FTZ R24, R74, R5.reuse, -R41.reuse ;  /* 0x000000054a187223 */ /* 0x180fe20000010829 */
[----:B----4-:R-:W-:Y:S01]  /*14580*/  FADD.FTZ R45, R15, R30 ;  /* 0x0000001e0f2d7221 */ /* 0x010fe20000010000 */
[-CC-:B------:R-:W-:Y:S01]  /*14590*/  FFMA.FTZ R151, R46, R5.reuse, -R41.reuse ;  /* 0x000000052e977223 */ /* 0x180fe20000010829 */
[-C--:B------:R-:W-:Y:S01]  /*145a0*/  FFMA.FTZ R26, R72, R5.reuse, -R41 ;  /* 0x00000005481a7223 */ /* 0x080fe20000010829 */
[----:B------:R-:W1:Y:S01]  /*145b0*/  MUFU.EX2 R6, R6 ;  /* 0x0000000600067308 */ /* 0x000e620000000800 */
[----:B------:R-:W-:Y:S01]  /*145c0*/  FADD.FTZ R30, R154, R45 ;  /* 0x0000002d9a1e7221 */ /* 0x000fe20000010000 */
[-CC-:B------:R-:W-:Y:S01]  /*145d0*/  FFMA.FTZ R50, R50, R5.reuse, -R41.reuse ;  /* 0x0000000532327223 */ /* 0x180fe20000010829 */
[-CC-:B------:R-:W-:Y:S01]  /*145e0*/  FFMA.FTZ R84, R84, R5.reuse, -R41.reuse ;  /* 0x0000000554547223 */ /* 0x180fe20000010829 */
[-CC-:B------:R-:W-:Y:S01]  /*145f0*/  FFMA.FTZ R54, R54, R5.reuse, -R41.reuse ;  /* 0x0000000536367223 */ /* 0x180fe20000010829 */
[----:B------:R-:W-:Y:S01]  /*14600*/  FADD.FTZ R45, R21, R30 ;  /* 0x0000001e152d7221 */ /* 0x000fe20000010000 */
[----:B------:R-:W2:Y:S01]  /*14610*/  @P5 LDC R34, c[0x0][0x44c] ;  /* 0x00011300ff225b82 */ /* 0x000ea20000000800 */
[-C--:B------:R-:W-:Y:S01]  /*14620*/  FFMA.FTZ R88, R88, R5.reuse, -R41 ;  /* 0x0000000558587223 */ /* 0x080fe20000010829 */
[----:B------:R-:W3:Y:S01]  /*14630*/  MUFU.EX2 R159, R159 ;  /* 0x0000009f009f7308 */ /* 0x000ee20000000800 */
[----:B0-----:R-:W-:Y:S01]  /*14640*/  FADD.FTZ R30, R148, R45 ;  /* 0x0000002d941e7221 */ /* 0x001fe20000010000 */
[-CC-:B------:R-:W-:Y:S01]  /*14650*/  FFMA.FTZ R58, R58, R5.reuse, -R41.reuse ;  /* 0x000000053a3a7223 */ /* 0x180fe20000010829 */
[-CC-:B------:R-:W-:Y:S01]  /*14660*/  FFMA.FTZ R92, R92, R5.reuse, -R41.reuse ;  /* 0x000000055c5c7223 */ /* 0x180fe20000010829 */
[-CC-:B------:R-:W-:Y:S01]  /*14670*/  FFMA.FTZ R62, R62, R5.reuse, -R41.reuse ;  /* 0x000000053e3e7223 */ /* 0x180fe20000010829 */
[----:B------:R-:W-:Y:S01]  /*14680*/  FADD.FTZ R45, R25, R30 ;  /* 0x0000001e192d7221 */ /* 0x000fe20000010000 */
[-CC-:B------:R-:W-:Y:S01]  /*14690*/  FFMA.FTZ R102, R102, R5.reuse, -R41.reuse ;  /* 0x0000000566667223 */ /* 0x180fe20000010829 */
[-C--:B------:R-:W-:Y:S01]  /*146a0*/  FFMA.FTZ R66, R66, R5.reuse, -R41 ;  /* 0x0000000542427223 */ /* 0x080fe20000010829 */
[----:B------:R-:W0:Y:S01]  /*146b0*/  MUFU.EX2 R10, R10 ;  /* 0x0000000a000a7308 */ /* 0x000e220000000800 */
[----:B-1----:R-:W-:Y:S01]  /*146c0*/  FADD.FTZ R28, R157, R6 ;  /* 0x000000069d1c7221 */ /* 0x002fe20000010000 */
[----:B------:R-:W-:Y:S01]  /*146d0*/  FADD.FTZ R30, R150, R45 ;  /* 0x0000002d961e7221 */ /* 0x000fe20000010000 */
[-CC-:B------:R-:W-:Y:S01]  /*146e0*/  FFMA.FTZ R36, R36, R5.reuse, -R41.reuse ;  /* 0x0000000524247223 */ /* 0x180fe20000010829 */
[-CC-:B------:R-:W-:Y:S01]  /*146f0*/  FFMA.FTZ R70, R70, R5.reuse, -R41.reuse ;  /* 0x0000000546467223 */ /* 0x180fe20000010829 */
[----:B------:R-:W-:Y:S01]  /*14700*/  FFMA.FTZ R32, R32, R5, -R41 ;  /* 0x0000000520207223 */ /* 0x000fe20000010829 */
[----:B------:R-:W-:Y:S01]  /*14710*/  FADD.FTZ R45, R27, R30 ;  /* 0x0000001e1b2d7221 */ /* 0x000fe20000010000 */
[----:B------:R-:W-:Y:S01]  /*14720*/  F2FP.F16.F32.PACK_AB R157, R6, R157 ;  /* 0x0000009d069d723e */ /* 0x000fe200000000ff */
[----:B------:R-:W1:Y:S01]  /*14730*/  MUFU.EX2 R153, R153 ;  /* 0x0000009900997308 */ /* 0x000e620000000800 */
[----:B---3--:R-:W-:Y:S01]  /*14740*/  FADD.FTZ R43, R159, R28 ;  /* 0x0000001c9f2b7221 */ /* 0x008fe20000010000 */
[----:B------:R-:W-:Y:S01]  /*14750*/  FADD.FTZ R30, R144, R45 ;  /* 0x0000002d901e7221 */ /* 0x000fe20000010000 */
[----:B------:R-:W-:-:S02]  /*14760*/  F2FP.F16.F32.PACK_AB R152, R15, R152 ;  /* 0x000000980f98723e */ /* 0x000fc400000000ff */
[----:B------:R-:W-:Y:S01]  /*14770*/  F2FP.F16.F32.PACK_AB R154, R21, R154 ;  /* 0x0000009a159a723e */ /* 0x000fe200000000ff */
[----:B--2---:R-:W-:Y:S01]  /*14780*/  @P5 IMAD.HI.U32 R34, R187, R34, RZ ;  /* 0x00000022bb225227 */ /* 0x004fe200078e00ff */
[----:B------:R-:W-:Y:S01]  /*14790*/  F2FP.F16.F32.PACK_AB R148, R25, R148 ;  /* 0x000000941994723e */ /* 0x000fe200000000ff */
[----:B------:R-:W2:Y:S02]  /*147a0*/  MUFU.EX2 R14, R14 ;  /* 0x0000000e000e7308 */ /* 0x000ea40000000800 */
[C---:B0-----:R-:W-:Y:S01]  /*147b0*/  FADD.FTZ R28, R10.reuse, R43 ;  /* 0x0000002b0a1c7221 */ /* 0x041fe20000010000 */
[----:B------:R-:W-:Y:S01]  /*147c0*/  F2FP.F16.F32.PACK_AB R159, R10, R159 ;  /* 0x0000009f0a9f723e */ /* 0x000fe200000000ff */
[----:B------:R-:W-:Y:S01]  /*147d0*/  VIADD R10, R2, 0xfffffffe ;  /* 0xfffffffe020a7836 */ /* 0x000fe20000000000 */
[----:B------:R-:W-:Y:S02]  /*147e0*/  @P5 SHF.R.U32.HI R47, RZ, R49, R34 ;  /* 0x00000031ff2f5219 */ /* 0x000fe40000011622 */
[----:B------:R-:W-:Y:S01]  /*147f0*/  ISETP.GE.AND P5, PT, R13, 0x1, PT ;  /* 0x000000010d00780c */ /* 0x000fe20003fa6270 */
[----:B------:R-:W0:Y:S01]  /*14800*/  MUFU.EX2 R155, R155 ;  /* 0x0000009b009b7308 */ /* 0x000e220000000800 */
[----:B-1----:R-:W-:Y:S01]  /*14810*/  FADD.FTZ R43, R153, R28 ;  /* 0x0000001c992b7221 */ /* 0x002fe20000010000 */
[----:B------:R-:W-:-:S02]  /*14820*/  IADD3 R45, R142, R47, RZ ;  /* 0x0000002f8e2d7210 */ /* 0x000fc40007ffe0ff */
[----:B------:R-:W-:Y:S02]  /*14830*/  F2FP.F16.F32.PACK_AB R150, R27, R150 ;  /* 0x000000961b96723e */ /* 0x000fe400000000ff */
[----:B------:R-:W-:Y:S01]  /*14840*/  F2FP.F16.F32.PACK_AB R144, R29, R144 ;  /* 0x000000901d90723e */ /* 0x000fe200000000ff */
[----:B------:R-:W-:Y:S01]  /*14850*/  IMAD.IADD R12, R45, 0x1, R12 ;  /* 0x000000012d0c7824 */ /* 0x000fe200078e020c */
[----:B------:R-:W1:Y:S01]  /*14860*/  MUFU.EX2 R20, R20 ;  /* 0x0000001400147308 */ /* 0x000e620000000800 */
[C---:B--2---:R-:W-:Y:S01]  /*14870*/  FADD.FTZ R28, R14.reuse, R43 ;  /* 0x0000002b0e1c7221 */ /* 0x044fe20000010000 */
[----:B------:R-:W-:-:S06]  /*14880*/  F2FP.F16.F32.PACK_AB R153, R14, R153 ;  /* 0x000000990e99723e */ /* 0x000fcc00000000ff */
[----:B------:R-:W2:Y:S01]  /*14890*/  MUFU.EX2 R149, R149 ;  /* 0x0000009500957308 */ /* 0x000ea20000000800 */
[----:B0-----:R-:W-:-:S07]  /*148a0*/  FADD.FTZ R43, R155, R28 ;  /* 0x0000001c9b2b7221 */ /* 0x001fce0000010000 */
[----:B------:R-:W0:Y:S01]  /*148b0*/  MUFU.EX2 R24, R24 ;  /* 0x0000001800187308 */ /* 0x000e220000000800 */
[C---:B-1----:R-:W-:Y:S01]  /*148c0*/  FADD.FTZ R28, R20.reuse, R43 ;  /* 0x0000002b141c7221 */ /* 0x042fe20000010000 */
[----:B------:R-:W-:-:S06]  /*148d0*/  F2FP.F16.F32.PACK_AB R155, R20, R155 ;  /* 0x0000009b149b723e */ /* 0x000fcc00000000ff */
[----:B------:R-:W1:Y:S01]  /*148e0*/  MUFU.EX2 R151, R151 ;  /* 0x0000009700977308 */ /* 0x000e620000000800 */
[----:B--2---:R-:W-:-:S07]  /*148f0*/  FADD.FTZ R43, R149, R28 ;  /* 0x0000001c952b7221 */ /* 0x004fce0000010000 */
[----:B------:R-:W2:Y:S01]  /*14900*/  MUFU.EX2 R26, R26 ;  /* 0x0000001a001a7308 */ /* 0x000ea20000000800 */
[C---:B0-----:R-:W-:Y:S01]  /*14910*/  FADD.FTZ R28, R24.reuse, R43 ;  /* 0x0000002b181c7221 */ /* 0x041fe20000010000 */
[----:B------:R-:W-:Y:S01]  /*14920*/  FADD.FTZ R43, R29, R30 ;  /* 0x0000001e1d2b7221 */ /* 0x000fe20000010000 */
[----:B------:R-:W-:-:S05]  /*14930*/  F2FP.F16.F32.PACK_AB R149, R24, R149 ;  /* 0x000000951895723e */ /* 0x000fca00000000ff */
[----:B------:R-:W0:Y:S01]  /*14940*/  MUFU.EX2 R31, R31 ;  /* 0x0000001f001f7308 */ /* 0x000e220000000800 */
[----:B-1----:R-:W-:Y:S01]  /*14950*/  FADD.FTZ R41, R151, R28 ;  /* 0x0000001c97297221 */ /* 0x002fe20000010000 */
[----:B------:R-:W-:-:S06]  /*14960*/  FADD.FTZ R28, R146, R43 ;  /* 0x0000002b921c7221 */ /* 0x000fcc0000010000 */
        /* <DEDUP_REMOVED lines=26> */
[----:B-----5:R-:W2:Y:S01]  /*14b10*/  MUFU.EX2 R141, R92 ;  /* 0x0000005c008d7308 */ /* 0x020ea20000000800 */
        /* <DEDUP_REMOVED lines=17> */
[----:B-1----:R-:W-:-:S07]  /*14c30*/  FADD.FTZ R0, R66, R11 ;  /* 0x0000000b42007221 */ /* 0x002fce0000010000 */
[----:B------:R-:W1:Y:S01]  /*14c40*/  MUFU.EX2 R139, R32 ;  /* 0x00000020008b7308 */ /* 0x000e620000000800 */
[C---:B--2---:R-:W-:Y:S01]  /*14c50*/  FADD.FTZ R11, R137.reuse, R0 ;  /* 0x00000000890b7221 */ /* 0x044fe20000010000 */
[----:B------:R-:W-:-:S06]  /*14c60*/  F2FP.F16.F32.PACK_AB R137, R137, R66 ;  /* 0x000000428989723e */ /* 0x000fcc00000000ff */
[----:B------:R-:W2:Y:S01]  /*14c70*/  MUFU.EX2 R39, R39 ;  /* 0x0000002700277308 */ /* 0x000ea20000000800 */
[----:B0-----:R-:W-:-:S04]  /*14c80*/  FADD.FTZ R6, R70, R11 ;  /* 0x0000000b46067221 */ /* 0x001fc80000010000 */
[C---:B-1----:R-:W-:Y:S01]  /*14c90*/  FADD.FTZ R6, R139.reuse, R6 ;  /* 0x000000068b067221 */ /* 0x042fe20000010000 */
[----:B------:R-:W-:Y:S01]  /*14ca0*/  F2FP.F16.F32.PACK_AB R139, R139, R70 ;  /* 0x000000468b8b723e */ /* 0x000fe200000000ff */
[C---:B--2---:R-:W-:Y:S01]  /*14cb0*/  FADD.FTZ R7, R39.reuse, R28 ;  /* 0x0000001c27077221 */ /* 0x044fe20000010000 */
[----:B------:R-:W-:Y:S01]  /*14cc0*/  F2FP.F16.F32.PACK_AB R138, R39, R138 ;  /* 0x0000008a278a723e */ /* 0x000fe200000000ff */
[----:B------:R-:W-:Y:S06]  /*14cd0*/  @!P5 BRA `(.L_x_1771) ;  /* 0x000000000048d947 */ /* 0x000fec0003800000 */
        /* <DEDUP_REMOVED lines=11> */
.L_x_1773:
[----:B------:R-:W-:-:S13]  /*14d90*/  ISETP.NE.AND P1, PT, R13, 0x1, PT ;  /* 0x000000010d00780c */ /* 0x000fda0003f25270 */
[----:B------:R-:W0:Y:S02]  /*14da0*/  @P1 LDC.64 R14, c[0x0][0x9e8] ;  /* 0x00027a00ff0e1b82 */ /* 0x000e240000000a00 */
[----:B0-----:R-:W-:-:S05]  /*14db0*/  @P1 IMAD.HI.U32 R2, R0, R14, RZ ;  /* 0x0000000e00021227 */ /* 0x001fca00078e00ff */
[----:B------:R-:W-:-:S07]  /*14dc0*/  @P1 SHF.R.U32.HI R0, RZ, R15, R2 ;  /* 0x0000000fff001219 */ /* 0x000fce0000011602 */
.L_x_1774:
[----:B------:R-:W-:Y:S05]  /*14dd0*/  BSYNC B0 ;  /* 0x0000000000007941 */ /* 0x000fea0003800000 */
.L_x_1772:
[----:B------:R-:W-:-:S05]  /*14de0*/  IMAD R13, R0, R13, R13 ;  /* 0x0000000d000d7224 */ /* 0x000fca00078e020d */
[----:B------:R-:W-:-:S07]  /*14df0*/  VIMNMX R12, R12, R13, PT ;  /* 0x0000000d0c0c7248 */ /* 0x000fce0003fe0100 */
.L_x_1771:
[----:B------:R-:W-:Y:S01]  /*14e00*/  IMAD.HI R12, R12, 0x2aaaaaab, RZ ;  /* 0x2aaaaaab0c0c7827 */ /* 0x000fe200078e02ff */
[----:B------:R-:W-:Y:S01]  /*14e10*/  ULDC UR39, c[0x0][0x9e4] ;  /* 0x0002790000277ab9 */ /* 0x000fe20000000800 */
[----:B------:R-:W-:Y:S01]  /*14e20*/  ULDC UR38, c[0x0][0x9e4] ;  /* 0x0002790000267ab9 */ /* 0x000fe20000000800 */
[----:B------:R-:W-:Y:S01]  /*14e30*/  ULDC UR50, c[0x0][0x9dc] ;  /* 0x0002770000327ab9 */ /* 0x000fe20000000800 */
[----:B------:R-:W-:Y:S01]  /*14e40*/  ULDC UR42, c[0x0][0x9dc] ;  /* 0x00027700002a7ab9 */ /* 0x000fe20000000800 */
[----:B------:R-:W-:Y:S01]  /*14e50*/  SHF.R.U32.HI R11, RZ, 0x1f, R12 ;  /* 0x0000001fff0b7819 */ /* 0x000fe2000001160c */
[----:B------:R-:W-:Y:S01]  /*14e60*/  ULDC UR43, c[0x0][0x988] ;  /* 0x00026200002b7ab9 */ /* 0x000fe20000000800 */
[----:B------:R-:W-:Y:S01]  /*14e70*/  ULDC UR47, c[0x0][0x988] ;  /* 0x00026200002f7ab9 */ /* 0x000fe20000000800 */
[----:B------:R-:W-:Y:S01]  /*14e80*/  ULDC UR46, c[0x0][0x988] ;  /* 0x00026200002e7ab9 */ /* 0x000fe20000000800 */
[----:B------:R-:W-:Y:S01]  /*14e90*/  LEA.HI.SX32 R12, R12, R11, 0x1c ;  /* 0x0000000b0c0c7211 */ /* 0x000fe200078fe2ff */
[----:B------:R-:W-:Y:S01]  /*14ea0*/  ULDC UR54, c[0x0][0x9e0] ;  /* 0x0002780000367ab9 */ /* 0x000fe20000000800 */
[----:B------:R-:W-:Y:S01]  /*14eb0*/  ULDC UR51, c[0x0][0x9e0] ;  /* 0x0002780000337ab9 */ /* 0x000fe20000000800 */
[----:B------:R-:W-:Y:S01]  /*14ec0*/  BSSY B1, `(.L_x_1775) ;  /* 0x0000352000017945 */ /* 0x000fe20003800000 */
[----:B------:R-:W-:Y:S01]  /*14ed0*/  VIMNMX R11, R189, R12, !PT ;  /* 0x0000000cbd0b7248 */ /* 0x000fe20007fe0100 */
[----:B------:R-:W-:Y:S01]  /*14ee0*/  IMAD.MOV.U32 R0, RZ, RZ, 0x3f800000 ;  /* 0x3f800000ff007424 */ /* 0x000fe200078e00ff */
[----:B------:R-:W-:-:S02]  /*14ef0*/  MOV R2, 0x3f800000 ;  /* 0x3f80000000027802 */ /* 0x000fc40000000f00 */
[----:B------:R-:W-:Y:S02]  /*14f00*/  CS2R R86, SRZ ;  /* 0x0000000000567805 */ /* 0x000fe4000001ff00 */
[----:B------:R-:W-:Y:S02]  /*14f10*/  ISETP.GE.AND P1, PT, R10, R11, PT ;  /* 0x0000000b0a00720c */ /* 0x000fe40003f26270 */
        /* <DEDUP_REMOVED lines=31> */
[----:B------:R-:W-:Y:S06]  /*15110*/  @!P1 BRA `(.L_x_1776) ;  /* 0x0000003000b09947 */ /* 0x000fec0003800000 */
[----:B------:R-:W-:Y:S01]  /*15120*/  BSSY B0, `(.L_x_1777) ;  /* 0x0000327000007945 */ /* 0x000fe20003800000 */
[----:B------:R-:W-:Y:S02]  /*15130*/  IMAD.MOV.U32 R2, RZ, RZ, 0x3f800000 ;  /* 0x3f800000ff027424 */ /* 0x000fe400078e00ff */
[----:B------:R-:W-:-:S07]  /*15140*/  IMAD.MOV.U32 R87, RZ, RZ, RZ ;  /* 0x000000ffff577224 */ /* 0x000fce00078e00ff */
.L_x_1798:
[----:B------:R-:W-:-:S05]  /*15150*/  VIADD R20, R160, 0x1 ;  /* 0x00000001a0147836 */ /* 0x000fca0000000000 */
[----:B------:R-:W-:-:S04]  /*15160*/  ISETP.NE.AND P1, PT, R20, 0x2, PT ;  /* 0x000000021400780c */ /* 0x000fc80003f25270 */
[----:B------:R-:W-:Y:S02]  /*15170*/  SEL R12, RZ, 0x1, P1 ;  /* 0x00000001ff0c7807 */ /* 0x000fe40000800000 */
[----:B------:R-:W-:Y:S02]  /*15180*/  SEL R20, R20, RZ, P1 ;  /* 0x000000ff14147207 */ /* 0x000fe40000800000 */
[----:B------:R-:W-:Y:S01]  /*15190*/  LOP3.LUT R21, R163, R12, RZ, 0x3c, !PT ;  /* 0x0000000ca3157212 */ /* 0x000fe200078e3cff */
[----:B------:R-:W-:Y:S06]  /*151a0*/  @!P0 BRA `(.L_x_1778) ;  /* 0x0000000000048947 */ /* 0x000fec0003800000 */
[----:B------:R-:W-:Y:S01]  /*151b0*/  BPT.TRAP 0x1 ;  /* 0x000000040000795c */ /* 0x000fe20000300000 */
.L_x_1778:
[----:B------:R-:W-:Y:S02]  /*151c0*/  LEA R5, R20, R18, 0x3 ;  /* 0x0000001214057211 */ /* 0x000fe400078e18ff */
[----:B------:R-:W-:-:S04]  /*151d0*/  SHF.L.U32 R14, R21, 0x1f, RZ ;  /* 0x0000001f150e7819 */ /* 0x000fc800000006ff */
[----:B------:R0:W1:Y:S01]  /*151e0*/  SYNCS.PHASECHK.TRANS64.TRYWAIT P1, [R5+URZ+0x2a830], R14 ;  /* 0x02a8300e050075a7 */ /* 0x000062000802017f */
[----:B------:R-:W-:Y:S05]  /*151f0*/  @!P0 BRA `(.L_x_1779) ;  /* 0x0000000000048947 */ /* 0x000fea0003800000 */
[----:B------:R-:W-:Y:S01]  /*15200*/  BPT.TRAP 0x1 ;  /* 0x000000040000795c */ /* 0x000fe20000300000 */
.L_x_1779:
[----:B------:R-:W-:Y:S01]  /*15210*/  BSSY B2, `(.L_x_1780) ;  /* 0x0000006000027945 */ /* 0x000fe20003800000 */
[----:B------:R-:W-:Y:S02]  /*15220*/  IMAD R12, R20, 0x900, R8 ;  /* 0x00000900140c7824 */ /* 0x000fe400078e0208 */
[----:B------:R-:W-:Y:S01]  /*15230*/  IMAD.MOV.U32 R13, RZ, RZ, 0x40000040 ;  /* 0x40000040ff0d7424 */ /* 0x000fe200078e00ff */
[----:B-1----:R-:W-:Y:S06]  /*15240*/  @P1 BRA `(.L_x_1781) ;  /* 0x0000000000081947 */ /* 0x002fec0003800000 */
[----:B------:R-:W1:Y:S02]  /*15250*/  SYNCS.PHASECHK.TRANS64.TRYWAIT P1, [R5+URZ+0x2a830], R14 ;  /* 0x02a8300e050075a7 */ /* 0x000e64000802017f */
[----:B-1----:R-:W-:Y:S05]  /*15260*/  @!P1 BRA `(.L_x_1782) ;  /* 0x0000013800949947 */ /* 0x002fea0003800000 */
.L_x_1781:
[----:B------:R-:W-:Y:S05]  /*15270*/  BSYNC B2 ;  /* 0x0000000000027941 */ /* 0x000fea0003800000 */
.L_x_1780:
[----:B------:R-:W2:Y:S04]  /*15280*/  LDL.64 R88, [R1+0x28] ;  /* 0x0000280001587983 */ /* 0x000ea80000100a00 */
[----:B------:R-:W3:Y:S04]  /*15290*/  LDL.64 R226, [R1+0x20] ;  /* 0x0000200001e27983 */ /* 0x000ee80000100a00 */
[----:B------:R-:W4:Y:S01]  /*152a0*/  LDL.64 R210, [R1+0x18] ;  /* 0x0000180001d27983 */ /* 0x000f220000100a00 */
[C---:B------:R-:W-:Y:S02]  /*152b0*/  R2UR UR6, R12.reuse ;  /* 0x000000000c0672ca */ /* 0x040fe400000e0000 */
[----:B------:R-:W-:Y:S01]  /*152c0*/  R2UR UR7, R13 ;  /* 0x000000000d0772ca */ /* 0x000fe200000e0000 */
[----:B------:R0:W-:Y:S04]  /*152d0*/  STL.64 [R1+0x48], R4 ;  /* 0x0000480401007387 */ /* 0x0001e80000100a00 */
[----:B01----:R-:W4:Y:S01]  /*152e0*/  LDL.64 R4, [R1+0x10] ;  /* 0x0000100001047983 */ /* 0x003f220000100a00 */
[----:B------:R-:W-:-:S02]  /*152f0*/  VIADD R14, R12, 0x2 ;  /* 0x000000020c0e7836 */ /* 0x000fc40000000000 */
[----:B------:R-:W-:Y:S01]  /*15300*/  IMAD.MOV.U32 R15, RZ, RZ, 0x40000040 ;  /* 0x40000040ff0f7424 */ /* 0x000fe200078e00ff */
[----:B--2---:R-:W-:Y:S02]  /*15310*/  R2UR UR4, R88 ;  /* 0x00000000580472ca */ /* 0x004fe400000e0000 */
[----:B------:R-:W-:Y:S02]  /*15320*/  R2UR UR5, R89 ;  /* 0x00000000590572ca */ /* 0x000fe400000e0000 */
[----:B------:R-:W-:-:S11]  /*15330*/  WARPGROUP.ARRIVE ;  /* 0x00000000000079c5 */ /* 0x000fd60000000000 */
[----:B------:R-:W-:Y:S01]  /*15340*/  HGMMA.64x96x16.F32 R88, gdesc[UR4], RZ, !UPT, gsb0 ;  /* 0x01600000045879f0 */ /* 0x000fe2000c0008ff */
[----:B---3--:R-:W-:Y:S02]  /*15350*/  R2UR UR4, R226 ;  /* 0x00000000e20472ca */ /* 0x008fe400000e0000 */
[----:B------:R-:W-:Y:S02]  /*15360*/  R2UR UR5, R227 ;  /* 0x00000000e30572ca */ /* 0x000fe400000e0000 */
[----:B------:R-:W2:Y:S01]  /*15370*/  LDL.64 R226, [R1+0x8] ;  /* 0x0000080001e27983 */ /* 0x000ea20000100a00 */
[----:B------:R-:W-:Y:S02]  /*15380*/  R2UR UR6, R14 ;  /* 0x000000000e0672ca */ /* 0x000fe400000e0000 */
[----:B------:R-:W-:Y:S01]  /*15390*/  R2UR UR7, R15 ;  /* 0x000000000f0772ca */ /* 0x000fe200000e0000 */
[----:B------:R-:W-:Y:S01]  /*153a0*/  VIADD R14, R12, 0x4 ;  /* 0x000000040c0e7836 */ /* 0x000fe20000000000 */
[----:B------:R-:W-:Y:S01]  /*153b0*/  MOV R15, 0x40000040 ;  /* 0x40000040000f7802 */ /* 0x000fe20000000f00 */
[----:B------:R-:W-:-:S02]  /*153c0*/  WARPGROUP.DEPBAR.LE gsb0, 0x0 ;  /* 0x00008000000079c5 */ /* 0x000fc40000010000 */
[----:B------:R-:W-:-:S08]  /*153d0*/  WARPGROUP.ARRIVE ;  /* 0x00000000000079c5 */ /* 0x000fd00000000000 */
[----:B------:R-:W-:Y:S01]  /*153e0*/  HGMMA.64x96x16.F32 R88, gdesc[UR4], R88, gsb0 ;  /* 0x01600000045879f0 */ /* 0x000fe20008000858 */
[----:B----4-:R-:W-:Y:S02]  /*153f0*/  R2UR UR4, R210 ;  /* 0x00000000d20472ca */ /* 0x010fe400000e0000 */
[----:B------:R-:W-:Y:S02]  /*15400*/  R2UR UR5, R211 ;  /* 0x00000000d30572ca */ /* 0x000fe400000e0000 */
[----:B------:R-:W3:Y:S01]  /*15410*/  LDL.64 R210, [R1] ;  /* 0x0000000001d27983 */ /* 0x000ee20000100a00 */
        /* <DEDUP_REMOVED lines=11> */
[----:B------:R-:W-:Y:S01]  /*154d0*/  VIADD R14, R12, 0x300 ;  /* 0x000003000c0e7836 */ /* 0x000fe20000000000 */
[----:B------:R0:W5:Y:S01]  /*154e0*/  LDL.LU.64 R4, [R1+0x48] ;  /* 0x0000480001047983 */ /* 0x0001620000300a00 */
[----:B------:R-:W-:Y:S01]  /*154f0*/  IMAD.MOV.U32 R15, RZ, RZ, 0x40000040 ;  /* 0x40000040ff0f7424 */ /* 0x000fe200078e00ff */
[----:B------:R-:W-:-:S02]  /*15500*/  WARPGROUP.DEPBAR.LE gsb0, 0x0 ;  /* 0x00008000000079c5 */ /* 0x000fc40000010000 */
[----:B------:R-:W-:-:S07]  /*15510*/  WARPGROUP.ARRIVE ;  /* 0x00000000000079c5 */ /* 0x000fce0000000000 */
[----:B------:R-:W-:Y:S01]  /*15520*/  HGMMA.64x96x16.F32 R88, gdesc[UR4], R88, gsb0 ;  /* 0x01600000045879f0 */ /* 0x000fe20008000858 */
[----:B------:R-:W-:Y:S02]  /*15530*/  R2UR UR6, R14 ;  /* 0x000000000e0672ca */ /* 0x000fe400000e0000 */
[----:B------:R-:W-:Y:S02]  /*15540*/  R2UR UR7, R15 ;  /* 0x000000000f0772ca */ /* 0x000fe400000e0000 */
[----:B--2---:R-:W-:Y:S02]  /*15550*/  R2UR UR4, R226 ;  /* 0x00000000e20472ca */ /* 0x004fe400000e0000 */
        /* <DEDUP_REMOVED lines=132> */
[----:B0-----:R-:W-:Y:S05]  /*15da0*/  @!P0 BRA `(.L_x_1783) ;  /* 0x0000000000048947 */ /* 0x001fea0003800000 */
[----:B------:R-:W-:Y:S01]  /*15db0*/  BPT.TRAP 0x1 ;  /* 0x000000040000795c */ /* 0x000fe20000300000 */
.L_x_1783:
[----:B------:R-:W-:Y:S01]  /*15dc0*/  SHF.L.U32 R2, R163, 0x1f, RZ ;  /* 0x0000001fa3027819 */ /* 0x000fe200000006ff */
[----:B------:R-:W-:-:S04]  /*15dd0*/  IMAD R14, R160, 0x8, R18 ;  /* 0x00000008a00e7824 */ /* 0x000fc800078e0212 */
[----:B------:R0:W1:Y:S01]  /*15de0*/  SYNCS.PHASECHK.TRANS64.TRYWAIT P1, [R14+URZ+0x2a850], R2 ;  /* 0x02a850020e0075a7 */ /* 0x000062000802017f */
[----:B------:R-:W-:Y:S05]  /*15df0*/  @!P0 BRA `(.L_x_1784) ;  /* 0x0000000000048947 */ /* 0x000fea0003800000 */
[----:B------:R-:W-:Y:S01]  /*15e00*/  BPT.TRAP 0x1 ;  /* 0x000000040000795c */ /* 0x000fe20000300000 */
.L_x_1784:
[----:B------:R-:W-:Y:S01]  /*15e10*/  IADD3 R0, R18, 0x400, RZ ;  /* 0x0000040012007810 */ /* 0x000fe20007ffe0ff */
[----:B------:R-:W-:Y:S03]  /*15e20*/  BSSY B2, `(.L_x_1785) ;  /* 0x0000008000027945 */ /* 0x000fe60003800000 */
[----:B------:R-:W-:-:S04]  /*15e30*/  SHF.R.U32.HI R0, RZ, 0x4, R0 ;  /* 0x00000004ff007819 */ /* 0x000fc80000011600 */
[----:B------:R-:W-:-:S04]  /*15e40*/  LOP3.LUT R0, R0, 0x3fff, RZ, 0xc0, !PT ;  /* 0x00003fff00007812 */ /* 0x000fc800078ec0ff */
[----:B------:R-:W-:-:S05]  /*15e50*/  LOP3.LUT R0, R0, 0x3000000, RZ, 0xfc, !PT ;  /* 0x0300000000007812 */ /* 0x000fca00078efcff */
[----:B------:R-:W-:Y:S01]  /*15e60*/  IMAD R0, R160, 0x600, R0 ;  /* 0x00000600a0007824 */ /* 0x000fe200078e0200 */
[----:B-1----:R-:W-:Y:S06]  /*15e70*/  @P1 BRA `(.L_x_1786) ;  /* 0x0000000000081947 */ /* 0x002fec0003800000 */
[----:B------:R-:W1:Y:S02]  /*15e80*/  SYNCS.PHASECHK.TRANS64.TRYWAIT P1, [R14+URZ+0x2a850], R2 ;  /* 0x02a850020e0075a7 */ /* 0x000e64000802017f */
[----:B-1----:R-:W-:Y:S05]  /*15e90*/  @!P1 BRA `(.L_x_1787) ;  /* 0x0000012c009c9947 */ /* 0x002fea0003800000 */
.L_x_1786:
[----:B------:R-:W-:Y:S05]  /*15ea0*/  BSYNC B2 ;  /* 0x0000000000027941 */ /* 0x000fea0003800000 */
.L_x_1785:
[----:B------:R-:W-:Y:S01]  /*15eb0*/  IMAD.MOV.U32 R12, RZ, RZ, R0 ;  /* 0x000000ffff0c7224 */ /* 0x000fe200078e0000 */
[----:B------:R-:W-:Y:S01]  /*15ec0*/  WARPGROUP.ARRIVE ;  /* 0x00000000000079c5 */ /* 0x000fe20000000000 */
[----:B------:R-:W-:-:S03]  /*15ed0*/  IMAD.MOV.U32 R13, RZ, RZ, 0x40000040 ;  /* 0x40000040ff0d7424 */ /* 0x000fc600078e00ff */
        /* <DEDUP_REMOVED lines=41> */
.L_x_1788:
[----:B------:R-:W-:Y:S01]  /*16170*/  ISETP.NE.AND P2, PT, R200, 0x1, PT ;  /* 0x00000001c800780c */ /* 0x000fe20003f45270 */
[----:B01----:R-:W-:Y:S01]  /*16180*/  IMAD.IADD R2, R191, 0x1, R187 ;  /* 0x00000001bf027824 */ /* 0x003fe200078e02bb */
[----:B------:R-:W-:Y:S01]  /*16190*/  LOP3.LUT P1, RZ, R22, 0x80000, RZ, 0xc0, !PT ;  /* 0x0008000016ff7812 */ /* 0x000fe2000782c0ff */
[----:B------:R-:W-:Y:S02]  /*161a0*/  IMAD R139, R10, -0x60, RZ ;  /* 0xffffffa00a8b7824 */ /* 0x000fe400078e02ff */
[----:B-----5:R-:W-:-:S05]  /*161b0*/  VIADD R5, R5, 0x2a840 ;  /* 0x0002a84005057836 */ /* 0x020fca0000000000 */
[----:B------:R-:W-:-:S03]  /*161c0*/  PRMT R5, R172, 0x654, R5 ;  /* 0x00000654ac057816 */ /* 0x000fc60000000005 */
[----:B------:R-:W0:Y:S08]  /*161d0*/  @P2 LDC R9, c[0x0][0x44c] ;  /* 0x00011300ff092b82 */ /* 0x000e300000000800 */
[----:B------:R-:W1:Y:S01]  /*161e0*/  @P2 LDC R0, c[0x0][0x450] ;  /* 0x00011400ff002b82 */ /* 0x000e620000000800 */
[----:B------:R2:W-:Y:S01]  /*161f0*/  SYNCS.ARRIVE.TRANS64.RED.A1T0 RZ, [R5+URZ], RZ ;  /* 0x000000ff05ff79a7 */ /* 0x0005e2000810043f */
[----:B0-----:R-:W-:-:S05]  /*16200*/  @P2 IMAD.HI.U32 R9, R2, R9, RZ ;  /* 0x0000000902092227 */ /* 0x001fca00078e00ff */
[----:B-1----:R-:W-:Y:S02]  /*16210*/  @P2 SHF.R.U32.HI R2, RZ, R0, R9 ;  /* 0x00000000ff022219 */ /* 0x002fe40000011609 */
[----:B------:R-:W-:-:S03]  /*16220*/  IADD3 R9, R139, 0x1, RZ ;  /* 0x000000018b097810 */ /* 0x000fc60007ffe0ff */
[----:B------:R-:W0:Y:S02]  /*16230*/  SHFL.IDX PT, R141, R2, RZ, 0x1c1f ;  /* 0x001c1fff028d7589 */ /* 0x000e2400000e0000 */
[----:B------:R-:W-:Y:S02]  /*16240*/  IMAD R0, R190, -0x2, R9 ;  /* 0xfffffffebe007824 */ /* 0x000fe400078e0209 */
[----:B------:R-:W-:-:S03]  /*16250*/  IMAD.U32 R9, RZ, RZ, UR50 ;  /* 0x00000032ff097e24 */ /* 0x000fc6000f8e00ff */
[----:B------:R-:W-:Y:S01]  /*16260*/  IADD3 R137, -R166, R0, R167 ;  /* 0x00000000a6897210 */ /* 0x000fe20007ffe1a7 */
[----:B------:R-:W-:Y:S01]  /*16270*/  VIADD R0, R0, 0xffffffff ;  /* 0xffffffff00007836 */ /* 0x000fe20000000000 */
[----:B------:R-:W-:-:S03]  /*16280*/  LOP3.LUT R12, RZ, R9, RZ, 0x33, !PT ;  /* 0x00000009ff0c7212 */ /* 0x000fc600078e33ff */
[----:B------:R-:W-:Y:S02]  /*16290*/  VIADD R138, R137, UR54 ;  /* 0x00000036898a7c36 */ /* 0x000fe40008000000 */
[----:B------:R-:W-:-:S03]  /*162a0*/  IMAD.IADD R137, R12, 0x1, R137 ;  /* 0x000000010c897824 */ /* 0x000fc600078e0289 */
[----:B0-----:R-:W-:Y:S01]  /*162b0*/  IADD3 R15, R138, R141, RZ ;  /* 0x0000008d8a0f7210 */ /* 0x001fe20007ffe0ff */
[----:B--2---:R-:W-:Y:S01]  /*162c0*/  IMAD.IADD R5, R137, 0x1, R141 ;  /* 0x0000000189057824 */ /* 0x004fe200078e028d */
[----:B------:R-:W-:Y:S06]  /*162d0*/  @!P1 BRA `(.L_x_1789) ;  /* 0x0000000000549947 */ /* 0x000fec0003800000 */
        /* <DEDUP_REMOVED lines=12> */
.L_x_1791:
[----:B------:R-:W-:-:S05]  /*163a0*/  IMAD.U32 R136, RZ, RZ, UR39 ;  /* 0x00000027ff887e24 */ /* 0x000fca000f8e00ff */
[----:B------:R-:W-:-:S13]  /*163b0*/  ISETP.NE.AND P1, PT, R136, 0x1, PT ;  /* 0x000000018800780c */ /* 0x000fda0003f25270 */
[----:B------:R-:W0:Y:S02]  /*163c0*/  @P1 LDC.64 R12, c[0x0][0x9e8] ;  /* 0x00027a00ff0c1b82 */ /* 0x000e240000000a00 */
[----:B0-----:R-:W-:-:S05]  /*163d0*/  @P1 IMAD.HI.U32 R12, R141, R12, RZ ;  /* 0x0000000c8d0c1227 */ /* 0x001fca00078e00ff */
[----:B------:R-:W-:-:S07]  /*163e0*/  @P1 SHF.R.U32.HI R141, RZ, R13, R12 ;  /* 0x0000000dff8d1219 */ /* 0x000fce000001160c */
.L_x_1792:
[----:B------:R-:W-:Y:S05]  /*163f0*/  BSYNC B2 ;  /* 0x0000000000027941 */ /* 0x000fea0003800000 */
.L_x_1790:
[----:B------:R-:W-:-:S05]  /*16400*/  IMAD R12, R141, R136, R0 ;  /* 0x000000888d0c7224 */ /* 0x000fca00078e0200 */
[----:B------:R-:W-:Y:S02]  /*16410*/  VIADDMNMX R15, R12, R136, R15, PT ;  /* 0x000000880c0f7246 */ /* 0x000fe4000380010f */
[----:B------:R-:W-:-:S07]  /*16420*/  VIMNMX R5, R5, R12, !PT ;  /* 0x0000000c05057248 */ /* 0x000fce0007fe0100 */
.L_x_1789:
[C---:B------:R-:W-:Y:S01]  /*16430*/  ISETP.GE.AND P1, PT, R139.reuse, 0x2, PT ;  /* 0x000000028b00780c */ /* 0x040fe20003f26270 */
[----:B------:R-:W0:Y:S01]  /*16440*/  SHFL.IDX PT, R2, R2, 0x1, 0x1c1f ;  /* 0x003c1f0002027f89 */ /* 0x000e2200000e0000 */
[----:B------:R-:W-:Y:S02]  /*16450*/  ISETP.GE.AND P2, PT, R139, 0x9, PT ;  /* 0x000000098b00780c */ /* 0x000fe40003f46270 */
[----:B------:R-:W-:Y:S02]  /*16460*/  ISETP.GT.AND P4, PT, R5, 0x1, !P1 ;  /* 0x000000010500780c */ /* 0x000fe40004f84270 */
[----:B------:R-:W-:Y:S02]  /*16470*/  ISETP.GE.AND P5, PT, R139, 0xa, PT ;  /* 0x0000000a8b00780c */ /* 0x000fe40003fa6270 */
[----:B------:R-:W-:Y:S02]  /*16480*/  ISETP.GT.AND P3, PT, R5, 0x8, !P2 ;  /* 0x000000080500780c */ /* 0x000fe40005764270 */
[----:B------:R-:W-:-:S02]  /*16490*/  ISETP.LT.OR P4, PT, R15, 0x2, P4 ;  /* 0x000000020f00780c */ /* 0x000fc40002781670 */
[----:B------:R-:W-:Y:S02]  /*164a0*/  ISETP.LT.OR P3, PT, R15, 0x9, P3 ;  /* 0x000000090f00780c */ /* 0x000fe40001f61670 */
[----:B------:R-:W-:Y:S02]  /*164b0*/  FSEL R136, R89, -INF , !P4 ;  /* 0xff80000059887808 */ /* 0x000fe40006000000 */
[----:B------:R-:W-:Y:S02]  /*164c0*/  ISETP.GE.AND P4, PT, R139, 0x11, PT ;  /* 0x000000118b00780c */ /* 0x000fe40003f86270 */
[----:B------:R-:W-:Y:S02]  /*164d0*/  LOP3.LUT R22, R22, 0xfffffffb, RZ, 0xc0, !PT ;  /* 0xfffffffb16167812 */ /* 0x000fe400078ec0ff */
[----:B------:R-:W-:Y:S02]  /*164e0*/  FSEL R92, R92, -INF , !P3 ;  /* 0xff8000005c5c7808 */ /* 0x000fe40005800000 */
[----:B------:R-:W-:-:S02]  /*164f0*/  ISETP.GT.AND P3, PT, R5, 0x9, !P5 ;  /* 0x000000090500780c */ /* 0x000fc40006f64270 */
[----:B------:R-:W-:Y:S01]  /*16500*/  @P5 LOP3.LUT R22, R22, 0x4, RZ, 0xfc, !PT ;  /* 0x0000000416165812 */ /* 0x000fe200078efcff */
[----:B0-----:R-:W-:Y:S01]  /*16510*/  IMAD.IADD R138, R138, 0x1, R2 ;  /* 0x000000018a8a7824 */ /* 0x001fe200078e0202 */
[----:B------:R-:W-:Y:S02]  /*16520*/  ISETP.LT.OR P3, PT, R15, 0xa, P3 ;  /* 0x0000000a0f00780c */ /* 0x000fe40001f61670 */
[----:B------:R-:W-:Y:S02]  /*16530*/  LOP3.LUT R22, R22, 0xfffffff7, RZ, 0xc0, !PT ;  /* 0xfffffff716167812 */ /* 0x000fe400078ec0ff */
[----:B------:R-:W-:Y:S02]  /*16540*/  FSEL R140, R93, -INF , !P3 ;  /* 0xff8000005d8c7808 */ /* 0x000fe40005800000 */
[----:B------:R-:W-:Y:S02]  /*16550*/  @P4 LOP3.LUT R22, R22, 0x8, RZ, 0xfc, !PT ;  /* 0x0000000816164812 */ /* 0x000fe400078efcff */
[----:B------:R-:W-:-:S02]  /*16560*/  ISETP.GT.AND P3, PT, R5, 0x10, !P4 ;  /* 0x000000100500780c */ /* 0x000fc40006764270 */
[----:B------:R-:W-:Y:S02]  /*16570*/  ISETP.GE.AND P4, PT, R139, 0x12, PT ;  /* 0x000000128b00780c */ /* 0x000fe40003f86270 */
[----:B------:R-:W-:Y:S02]  /*16580*/  ISETP.LT.OR P3, PT, R15, 0x11, P3 ;  /* 0x000000110f00780c */ /* 0x000fe40001f61670 */
[----:B------:R-:W-:Y:S02]  /*16590*/  LOP3.LUT R22, R22, 0xffffffef, RZ, 0xc0, !PT ;  /* 0xffffffef16167812 */ /* 0x000fe400078ec0ff */
[----:B------:R-:W-:Y:S02]  /*165a0*/  FSEL R96, R96, -INF , !P3 ;  /* 0xff80000060607808 */ /* 0x000fe40005800000 */
[----:B------:R-:W-:Y:S02]  /*165b0*/  ISETP.GT.AND P3, PT, R5, 0x11, !P4 ;  /* 0x000000110500780c */ /* 0x000fe40006764270 */
[----:B------:R-:W-:-:S02]  /*165c0*/  IADD3 R137, R137, R2, RZ ;  /* 0x0000000289897210 */ /* 0x000fc40007ffe0ff */
[----:B------:R-:W-:Y:S02]  /*165d0*/  ISETP.LT.OR P3, PT, R15, 0x12, P3 ;  /* 0x000000120f00780c */ /* 0x000fe40001f61670 */
[----:B------:R-:W-:Y:S02]  /*165e0*/  @P4 LOP3.LUT R22, R22, 0x10, RZ, 0xfc, !PT ;  /* 0x0000001016164812 */ /* 0x000fe400078efcff */
[----:B------:R-:W-:Y:S02]  /*165f0*/  ISETP.GE.AND P4, PT, R139, 0x19, PT ;  /* 0x000000198b00780c */ /* 0x000fe40003f86270 */
[----:B------:R-:W-:Y:S02]  /*16600*/  LOP3.LUT R22, R22, 0xfffbffff, RZ, 0xc0, !PT ;  /* 0xfffbffff16167812 */ /* 0x000fe400078ec0ff */
[----:B------:R-:W-:Y:S02]  /*16610*/  FSEL R142, R97, -INF , !P3 ;  /* 0xff800000618e7808 */ /* 0x000fe40005800000 */
[----:B------:R-:W-:-:S04]  /*16620*/  ISETP.GT.AND P3, PT, R5, 0x18, !P4 ;  /* 0x000000180500780c */ /* 0x000fc80006764270 */
[----:B------:R-:W-:-:S03]  /*16630*/  ISETP.LT.OR P3, PT, R15, 0x19, P3 ;  /* 0x000000190f00780c */ /* 0x000fc60001f61670 */
        /* <DEDUP_REMOVED lines=68> */
[----:B------:R-:W-:Y:S02]  /*16a80*/  FSEL R154, R121, -INF , !P3 ;  /* 0xff800000799a7808 */ /* 0x000fe40005800000 */
[----:B------:R-:W-:Y:S02]  /*16a90*/  LOP3.LUT R22, R22, 0xffffffbf, RZ, 0xc0, !PT ;  /* 0xffffffbf16167812 */ /* 0x000fe400078ec0ff */
[----:B------:R-:W-:-:S04]  /*16aa0*/  ISETP.GT.AND P3, PT, R5, 0x48, !P4 ;  /* 0x000000480500780c */ /* 0x000fc80006764270 */
[----:B------:R-:W-:-:S03]  /*16ab0*/  ISETP.LT.OR P3, PT, R15, 0x49, P3 ;  /* 0x000000490f00780c */ /* 0x000fc60001f61670 */
[----:B------:R-:W-:Y:S02]  /*16ac0*/  @P4 LOP3.LUT R22, R22, 0x40, RZ, 0xfc, !PT ;  /* 0x0000004016164812 */ /* 0x000fe400078efcff */
[----:B------:R-:W-:Y:S02]  /*16ad0*/  ISETP.GE.AND P4, PT, R139, 0x4a, PT ;  /* 0x0000004a8b00780c */ /* 0x000fe40003f86270 */
[----:B------:R-:W-:Y:S02]  /*16ae0*/  FSEL R124, R124, -INF , !P3 ;  /* 0xff8000007c7c7808 */ /* 0x000fe40005800000 */
[----:B------:R-:W-:Y:S02]  /*16af0*/  ISETP.GT.AND P3, PT, R5, 0x49, !P4 ;  /* 0x000000490500780c */ /* 0x000fe40006764270 */
[----:B------:R-:W-:Y:S02]  /*16b00*/  LOP3.LUT R22, R22, 0xffffffdf, RZ, 0xc0, !PT ;  /* 0xffffffdf16167812 */ /* 0x000fe400078ec0ff */
[----:B------:R-:W-:-:S04]  /*16b10*/  ISETP.LT.OR P3, PT, R15, 0x4a, P3 ;  /* 0x0000004a0f00780c */ /* 0x000fc80001f61670 */
[----:B------:R-:W-:Y:S02]  /*16b20*/  FSEL R156, R125, -INF , !P3 ;  /* 0xff8000007d9c7808 */ /* 0x000fe40005800000 */
[----:B------:R-:W-:Y:S02]  /*16b30*/  ISETP.GE.AND P3, PT, R139, 0x51, PT ;  /* 0x000000518b00780c */ /* 0x000fe40003f66270 */
[----:B------:R-:W-:Y:S02]  /*16b40*/  @P4 LOP3.LUT R22, R22, 0x20, RZ, 0xfc, !PT ;  /* 0x0000002016164812 */ /* 0x000fe400078efcff */
[----:B------:R-:W-:Y:S02]  /*16b50*/  ISETP.GT.AND P4, PT, R5, 0x50, !P3 ;  /* 0x000000500500780c */ /* 0x000fe40005f84270 */
[----:B------:R-:W-:Y:S02]  /*16b60*/  LOP3.LUT R22, R22, 0xfffffffd, RZ, 0xc0, !PT ;  /* 0xfffffffd16167812 */ /* 0x000fe400078ec0ff */
        /* <DEDUP_REMOVED lines=10> */
[----:B------:R-:W-:-:S13]  /*16c10*/  ISETP.GE.AND P6, PT, R139, 0x1, PT ;  /* 0x000000018b00780c */ /* 0x000fda0003fc6270 */
[----:B------:R-:W-:Y:S02]  /*16c20*/  @P6 LOP3.LUT R22, R22, 0x2, RZ, 0xfc, !PT ;  /* 0x0000000216166812 */ /* 0x000fe400078efcff */
[----:B------:R-:W-:Y:S02]  /*16c30*/  ISETP.GT.AND P6, PT, R5, RZ, !P6 ;  /* 0x000000ff0500720c */ /* 0x000fe400077c4270 */
[----:B------:R-:W-:Y:S02]  /*16c40*/  LOP3.LUT R22, R22, 0xfffffffe, RZ, 0xc0, !PT ;  /* 0xfffffffe16167812 */ /* 0x000fe400078ec0ff */
[----:B------:R-:W-:-:S04]  /*16c50*/  ISETP.LT.OR P6, PT, R15, 0x1, P6 ;  /* 0x000000010f00780c */ /* 0x000fc800037c1670 */
[----:B------:R-:W-:Y:S02]  /*16c60*/  FSEL R88, R88, -INF , !P6 ;  /* 0xff80000058587808 */ /* 0x000fe40007000000 */
[----:B------:R-:W-:-:S13]  /*16c70*/  ISETP.GE.AND P6, PT, R139, 0x5a, PT ;  /* 0x0000005a8b00780c */ /* 0x000fda0003fc6270 */
[----:B------:R-:W-:Y:S02]  /*16c80*/  @P6 LOP3.LUT R22, R22, 0x1, RZ, 0xfc, !PT ;  /* 0x0000000116166812 */ /* 0x000fe400078efcff */
[----:B------:R-:W-:-:S04]  /*16c90*/  ISETP.GT.AND P6, PT, R5, 0x59, !P6 ;  /* 0x000000590500780c */ /* 0x000fc800077c4270 */
[----:B------:R-:W-:-:S04]  /*16ca0*/  ISETP.LT.OR P6, PT, R15, 0x5a, P6 ;  /* 0x0000005a0f00780c */ /* 0x000fc800037c1670 */
        /* <DEDUP_REMOVED lines=15> */
.L_x_1795:
[----:B------:R-:W-:-:S05]  /*16da0*/  IMAD.U32 R15, RZ, RZ, UR39 ;  /* 0x00000027ff0f7e24 */ /* 0x000fca000f8e00ff */
[----:B------:R-:W-:-:S13]  /*16db0*/  ISETP.NE.AND P6, PT, R15, 0x1, PT ;  /* 0x000000010f00780c */ /* 0x000fda0003fc5270 */
[----:B------:R-:W0:Y:S02]  /*16dc0*/  @P6 LDC.64 R12, c[0x0][0x9e8] ;  /* 0x00027a00ff0c6b82 */ /* 0x000e240000000a00 */
[----:B0-----:R-:W-:-:S05]  /*16dd0*/  @P6 IMAD.HI.U32 R12, R5, R12, RZ ;  /* 0x0000000c050c6227 */ /* 0x001fca00078e00ff */
[----:B------:R-:W-:-:S07]  /*16de0*/  @P6 SHF.R.U32.HI R5, RZ, R13, R12 ;  /* 0x0000000dff056219 */ /* 0x000fce000001160c */
.L_x_1796:
[----:B------:R-:W-:Y:S05]  /*16df0*/  BSYNC B2 ;  /* 0x0000000000027941 */ /* 0x000fea0003800000 */
.L_x_1794:
[----:B------:R-:W-:-:S05]  /*16e00*/  IMAD R0, R5, R15, R0 ;  /* 0x0000000f05007224 */ /* 0x000fca00078e0200 */
[----:B------:R-:W-:Y:S02]  /*16e10*/  VIADDMNMX R138, R0, R15, R138, PT ;  /* 0x0000000f008a7246 */ /* 0x000fe4000380018a */
[----:B------:R-:W-:-:S07]  /*16e20*/  VIMNMX R137, R137, R0, !PT ;  /* 0x0000000089897248 */ /* 0x000fce0007fe0100 */
.L_x_1793:
[C---:B------:R-:W-:Y:S02]  /*16e30*/  ISETP.GT.AND P1, PT, R137.reuse, 0x1, !P1 ;  /* 0x000000018900780c */ /* 0x040fe40004f24270 */
[----:B------:R-:W-:Y:S02]  /*16e40*/  ISETP.GT.AND P2, PT, R137, 0x8, !P2 ;  /* 0x000000088900780c */ /* 0x000fe40005744270 */
[C---:B------:R-:W-:Y:S02]  /*16e50*/  ISETP.LT.OR P1, PT, R138.reuse, 0x2, P1 ;  /* 0x000000028a00780c */ /* 0x040fe40000f21670 */
[----:B------:R-:W-:Y:S02]  /*16e60*/  ISETP.LT.OR P2, PT, R138, 0x9, P2 ;  /* 0x000000098a00780c */ /* 0x000fe40001741670 */
[----:B------:R-:W-:Y:S02]  /*16e70*/  FSEL R2, R91, -INF , !P1 ;  /* 0xff8000005b027808 */ /* 0x000fe40004800000 */
[----:B------:R-:W-:-:S02]  /*16e80*/  LOP3.LUT P1, RZ, R22, 0x4, RZ, 0xc0, !PT ;  /* 0x0000000416ff7812 */ /* 0x000fc4000782c0ff */
[----:B------:R-:W-:Y:S02]  /*16e90*/  FSEL R94, R94, -INF , !P2 ;  /* 0xff8000005e5e7808 */ /* 0x000fe40005000000 */
[----:B------:R-:W-:Y:S02]  /*16ea0*/  ISETP.GT.AND P1, PT, R137, 0x9, !P1 ;  /* 0x000000098900780c */ /* 0x000fe40004f24270 */
[----:B------:R-:W-:Y:S02]  /*16eb0*/  LOP3.LUT P2, RZ, R22, 0x20000, RZ, 0xc0, !PT ;  /* 0x0002000016ff7812 */ /* 0x000fe4000784c0ff */
[----:B------:R-:W-:Y:S02]  /*16ec0*/  ISETP.LT.OR P1, PT, R138, 0xa, P1 ;  /* 0x0000000a8a00780c */ /* 0x000fe40000f21670 */
[----:B------:R-:W-:Y:S02]  /*16ed0*/  LOP3.LUT P6, RZ, R22, 0x10000, RZ, 0xc0, !PT ;  /* 0x0001000016ff7812 */ /* 0x000fe400078cc0ff */
[----:B------:R-:W-:-:S02]  /*16ee0*/  FSEL R204, R95, -INF , !P1 ;  /* 0xff8000005fcc7808 */ /* 0x000fc40004800000 */
[----:B------:R-:W-:Y:S02]  /*16ef0*/  LOP3.LUT P1, RZ, R22, 0x8, RZ, 0xc0, !PT ;  /* 0x0000000816ff7812 */ /* 0x000fe4000782c0ff */
[----:B------:R-:W-:Y:S02]  /*16f00*/  FMNMX.FTZ R5, R88, R4, !PT ;  /* 0x0000000458057209 */ /* 0x000fe40007810000 */
[----:B------:R-:W-:Y:S02]  /*16f10*/  ISETP.GT.AND P1, PT, R137, 0x10, !P1 ;  /* 0x000000108900780c */ /* 0x000fe40004f24270 */
[----:B------:R-:W-:Y:S02]  /*16f20*/  FMNMX.FTZ R5, R136, R5, !PT ;  /* 0x0000000588057209 */ /* 0x000fe40007810000 */
[----:B------:R-:W-:Y:S02]  /*16f30*/  ISETP.LT.OR P1, PT, R138, 0x11, P1 ;  /* 0x000000118a00780c */ /* 0x000fe40000f21670 */
[----:B------:R-:W-:-:S02]  /*16f40*/  FMNMX.FTZ R5, R92, R5, !PT ;  /* 0x000000055c057209 */ /* 0x000fc40007810000 */
[----:B------:R-:W-:Y:S02]  /*16f50*/  FSEL R98, R98, -INF , !P1 ;  /* 0xff80000062627808 */ /* 0x000fe40004800000 */
[----:B------:R-:W-:Y:S02]  /*16f60*/  LOP3.LUT P1, RZ, R22, 0x10, RZ, 0xc0, !PT ;  /* 0x0000001016ff7812 */ /* 0x000fe4000782c0ff */
[----:B------:R-:W-:Y:S02]  /*16f70*/  FMNMX.FTZ R5, R140, R5, !PT ;  /* 0x000000058c057209 */ /* 0x000fe40007810000 */
[----:B------:R-:W-:Y:S02]  /*16f80*/  ISETP.GT.AND P1, PT, R137, 0x11, !P1 ;  /* 0x000000118900780c */ /* 0x000fe40004f24270 */
[----:B------:R-:W-:Y:S02]  /*16f90*/  FMNMX.FTZ R5, R96, R5, !PT ;  /* 0x0000000560057209 */ /* 0x000fe40007810000 */
[----:B------:R-:W-:-:S02]  /*16fa0*/  ISETP.LT.OR P1, PT, R138, 0x12, P1 ;  /* 0x000000128a00780c */ /* 0x000fc40000f21670 */
[----:B------:R-:W-:Y:S02]  /*16fb0*/  FMNMX.FTZ R5, R142, R5, !PT ;  /* 0x000000058e057209 */ /* 0x000fe40007810000 */
[----:B------:R-:W-:Y:S02]  /*16fc0*/  FSEL R210, R99, -INF , !P1 ;  /* 0xff80000063d27808 */ /* 0x000fe40004800000 */
[----:B------:R-:W-:Y:S02]  /*16fd0*/  LOP3.LUT P1, RZ, R22, 0x40000, RZ, 0xc0, !PT ;  /* 0x0004000016ff7812 */ /* 0x000fe4000782c0ff */
[----:B------:R-:W-:Y:S02]  /*16fe0*/  FMNMX.FTZ R5, R100, R5, !PT ;  /* 0x0000000564057209 */ /* 0x000fe40007810000 */
[----:B------:R-:W-:Y:S02]  /*16ff0*/  ISETP.GT.AND P1, PT, R137, 0x18, !P1 ;  /* 0x000000188900780c */ /* 0x000fe40004f24270 */
[----:B------:R-:W-:-:S02]  /*17000*/  FMNMX.FTZ R5, R144, R5, !PT ;  /* 0x0000000590057209 */ /* 0x000fc40007810000 */
[----:B------:R-:W-:Y:S02]  /*17010*/  ISETP.LT.OR P1, PT, R138, 0x19, P1 ;  /* 0x000000198a00780c */ /* 0x000fe40000f21670 */
[----:B------:R-:W-:Y:S02]  /*17020*/  FMNMX.FTZ R5, R104, R5, !PT ;  /* 0x0000000568057209 */ /* 0x000fe40007810000 */
[----:B------:R-:W-:Y:S02]  /*17030*/  FSEL R102, R102, -INF , !P1 ;  /* 0xff80000066667808 */ /* 0x000fe40004800000 */
[----:B------:R-:W-:Y:S02]  /*17040*/  ISETP.GT.AND P1, PT, R137, 0x19, !P2 ;  /* 0x000000198900780c */ /* 0x000fe40005724270 */
[----:B------:R-:W-:Y:S02]  /*17050*/  FMNMX.FTZ R5, R146, R5, !PT ;  /* 0x0000000592057209 */ /* 0x000fe40007810000 */
        /* <DEDUP_REMOVED lines=22> */
[----:B------:R-:W-:Y:S02]  /*171c0*/  LOP3.LUT P1, RZ, R22, 0x2000, RZ, 0xc0, !PT ;  /* 0x0000200016ff7812 */ /* 0x000fe4000782c0ff */
[----:B------:R-:W-:Y:S02]  /*171d0*/  FMNMX.FTZ R5, R156, R5, !PT ;  /* 0x000000059c057209 */ /* 0x000fe40007810000 */
[----:B------:R-:W-:-:S02]  /*171e0*/  ISETP.GT.AND P1, PT, R137, 0x29, !P1 ;  /* 0x000000298900780c */ /* 0x000fc40004f24270 */
[----:B------:R-:W-:Y:S02]  /*171f0*/  FMNMX.FTZ R5, R128, R5, !PT ;  /* 0x0000000580057209 */ /* 0x000fe40007810000 */
[----:B------:R-:W-:Y:S02]  /*17200*/  ISETP.LT.OR P1, PT, R138, 0x2a, P1 ;  /* 0x0000002a8a00780c */ /* 0x000fe40000f21670 */
[----:B------:R-:W-:Y:S02]  /*17210*/  FMNMX.FTZ R5, R158, R5, !PT ;  /* 0x000000059e057209 */ /* 0x000fe40007810000 */
[----:B------:R-:W-:Y:S02]  /*17220*/  FSEL R228, R111, -INF , !P1 ;  /* 0xff8000006fe47808 */ /* 0x000fe40004800000 */
[----:B------:R-:W-:Y:S02]  /*17230*/  LOP3.LUT P1, RZ, R22, 0x1000, RZ, 0xc0, !PT ;  /* 0x0000100016ff7812 */ /* 0x000fe4000782c0ff */
[----:B------:R-:W-:-:S02]  /*17240*/  FMNMX.FTZ R5, R132, R5, !PT ;  /* 0x0000000584057209 */ /* 0x000fc40007810000 */
[----:B------:R-:W-:Y:S02]  /*17250*/  ISETP.GT.AND P1, PT, R137, 0x30, !P1 ;  /* 0x000000308900780c */ /* 0x000fe40004f24270 */
[----:B------:R-:W-:Y:S02]  /*17260*/  FMNMX.FTZ R0, R160, R5, !PT ;  /* 0x00000005a0007209 */ /* 0x000fe40007810000 */
[----:B------:R-:W-:Y:S02]  /*17270*/  ISETP.LT.OR P1, PT, R138, 0x31, P1 ;  /* 0x000000318a00780c */ /* 0x000fe40000f21670 */
[----:B------:R-:W-:Y:S01]  /*17280*/  LOP3.LUT P2, RZ, R22, 0x40, RZ, 0xc0, !PT ;  /* 0x0000004016ff7812 */ /* 0x000fe2000784c0ff */
[----:B------:R-:W0:Y:S01]  /*17290*/  SHFL.BFLY PT, R5, R0, 0x2, 0x1f ;  /* 0x0c401f0000057f89 */ /* 0x000e2200000e0000 */
[----:B------:R-:W-:Y:S02]  /*172a0*/  FSEL R114, R114, -INF , !P1 ;  /* 0xff80000072727808 */ /* 0x000fe40004800000 */
[----:B------:R-:W-:-:S02]  /*172b0*/  LOP3.LUT P1, RZ, R22, 0x800, RZ, 0xc0, !PT ;  /* 0x0000080016ff7812 */ /* 0x000fc4000782c0ff */
[----:B------:R-:W-:Y:S02]  /*172c0*/  LOP3.LUT P6, RZ, R22, 0x20, RZ, 0xc0, !PT ;  /* 0x0000002016ff7812 */ /* 0x000fe400078cc0ff */
[C---:B------:R-:W-:Y:S02]  /*172d0*/  ISETP.GT.AND P1, PT, R137.reuse, 0x31, !P1 ;  /* 0x000000318900780c */ /* 0x040fe40004f24270 */
[----:B------:R-:W-:Y:S02]  /*172e0*/  ISETP.GT.AND P3, PT, R137, 0x50, !P3 ;  /* 0x000000508900780c */ /* 0x000fe40005f64270 */
[C---:B------:R-:W-:Y:S02]  /*172f0*/  ISETP.LT.OR P1, PT, R138.reuse, 0x32, P1 ;  /* 0x000000328a00780c */ /* 0x040fe40000f21670 */
[----:B------:R-:W-:Y:S02]  /*17300*/  ISETP.LT.OR P3, PT, R138, 0x51, P3 ;  /* 0x000000518a00780c */ /* 0x000fe40001f61670 */
[----:B------:R-:W-:-:S02]  /*17310*/  FSEL R115, R115, -INF , !P1 ;  /* 0xff80000073737808 */ /* 0x000fc40004800000 */
[----:B------:R-:W-:Y:S02]  /*17320*/  LOP3.LUT P1, RZ, R22, 0x400, RZ, 0xc0, !PT ;  /* 0x0000040016ff7812 */ /* 0x000fe4000782c0ff */
[C---:B------:R-:W-:Y:S02]  /*17330*/  ISETP.GT.AND P4, PT, R137.reuse, 0x51, !P4 ;  /* 0x000000518900780c */ /* 0x040fe40006784270 */
[----:B------:R-:W-:Y:S02]  /*17340*/  ISETP.GT.AND P1, PT, R137, 0x38, !P1 ;  /* 0x000000388900780c */ /* 0x000fe40004f24270 */
[----:B------:R-:W-:Y:S02]  /*17350*/  FSEL R130, R130, -INF , !P3 ;  /* 0xff80000082827808 */ /* 0x000fe40005800000 */
[----:B------:R-:W-:Y:S02]  /*17360*/  ISETP.LT.OR P1, PT, R138, 0x39, P1 ;  /* 0x000000398a00780c */ /* 0x000fe40000f21670 */
[----:B0-----:R-:W-:Y:S01]  /*17370*/  FMNMX.FTZ R13, R0, R5, !PT ;  /* 0x00000005000d7209 */ /* 0x001fe20007810000 */
[----:B------:R-:W-:Y:S01]  /*17380*/  IMAD.U32 R5, RZ, RZ, UR47 ;  /* 0x0000002fff057e24 */ /* 0x000fe2000f8e00ff */
[----:B------:R-:W-:-:S02]  /*17390*/  FSEL R118, R118, -INF , !P1 ;  /* 0xff80000076767808 */ /* 0x000fc40004800000 */
[----:B------:R-:W-:Y:S01]  /*173a0*/  LOP3.LUT P1, RZ, R22, 0x200, RZ, 0xc0, !PT ;  /* 0x0000020016ff7812 */ /* 0x000fe2000782c0ff */
[----:B------:R-:W0:Y:S01]  /*173b0*/  SHFL.BFLY PT, R12, R13, 0x1, 0x1f ;  /* 0x0c201f000d0c7f89 */ /* 0x000e2200000e0000 */
[C---:B------:R-:W-:Y:S02]  /*173c0*/  ISETP.GT.AND P5, PT, R137.reuse, 0x58, !P5 ;  /* 0x000000588900780c */ /* 0x040fe40006fa4270 */
[----:B------:R-:W-:Y:S02]  /*173d0*/  ISETP.GT.AND P1, PT, R137, 0x39, !P1 ;  /* 0x000000398900780c */ /* 0x000fe40004f24270 */
[C---:B------:R-:W-:Y:S02]  /*173e0*/  ISETP.LT.OR P4, PT, R138.reuse, 0x52, P4 ;  /* 0x000000528a00780c */ /* 0x040fe40002781670 */
[C---:B------:R-:W-:Y:S02]  /*173f0*/  ISETP.LT.OR P1, PT, R138.reuse, 0x3a, P1 ;  /* 0x0000003a8a00780c */ /* 0x040fe40000f21670 */
[----:B------:R-:W-:-:S02]  /*17400*/  ISETP.LT.OR P5, PT, R138, 0x59, P5 ;  /* 0x000000598a00780c */ /* 0x000fc40002fa1670 */
[----:B------:R-:W-:Y:S02]  /*17410*/  FSEL R119, R119, -INF , !P1 ;  /* 0xff80000077777808 */ /* 0x000fe40004800000 */
[----:B------:R-:W-:Y:S02]  /*17420*/  LOP3.LUT P1, RZ, R22, 0x100, RZ, 0xc0, !PT ;  /* 0x0000010016ff7812 */ /* 0x000fe4000782c0ff */
[----:B------:R-:W-:Y:S02]  /*17430*/  FSEL R131, R131, -INF , !P4 ;  /* 0xff80000083837808 */ /* 0x000fe40006000000 */
[----:B------:R-:W-:Y:S02]  /*17440*/  ISETP.GT.AND P1, PT, R137, 0x40, !P1 ;  /* 0x000000408900780c */ /* 0x000fe40004f24270 */
[----:B------:R-:W-:Y:S02]  /*17450*/  FSEL R134, R134, -INF , !P5 ;  /* 0xff80000086867808 */ /* 0x000fe40006800000 */
[----:B------:R-:W-:-:S02]  /*17460*/  ISETP.LT.OR P1, PT, R138, 0x41, P1 ;  /* 0x000000418a00780c */ /* 0x000fc40000f21670 */
[----:B0-----:R-:W-:Y:S02]  /*17470*/  FMNMX.FTZ R12, R13, R12, !PT ;  /* 0x0000000c0d0c7209 */ /* 0x001fe40007810000 */
[----:B------:R-:W-:Y:S02]  /*17480*/  FSEL R122, R122, -INF , !P1 ;  /* 0xff8000007a7a7808 */ /* 0x000fe40004800000 */
[----:B------:R-:W-:Y:S01]  /*17490*/  LOP3.LUT P1, RZ, R22, 0x80, RZ, 0xc0, !PT ;  /* 0x0000008016ff7812 */ /* 0x000fe2000782c0ff */
[----:B------:R-:W-:-:S03]  /*174a0*/  FMUL.FTZ R99, R12, R5 ;  /* 0x000000050c637220 */ /* 0x000fc60000410000 */
[----:B------:R-:W-:-:S04]  /*174b0*/  ISETP.GT.AND P1, PT, R137, 0x41, !P1 ;  /* 0x000000418900780c */ /* 0x000fc80004f24270 */
[----:B------:R-:W-:-:S04]  /*174c0*/  ISETP.LT.OR P1, PT, R138, 0x42, P1 ;  /* 0x000000428a00780c */ /* 0x000fc80000f21670 */
[----:B------:R-:W-:Y:S02]  /*174d0*/  FSEL R123, R123, -INF , !P1 ;  /* 0xff8000007b7b7808 */ /* 0x000fe40004800000 */
[----:B------:R-:W-:-:S04]  /*174e0*/  ISETP.GT.AND P1, PT, R137, 0x48, !P2 ;  /* 0x000000488900780c */ /* 0x000fc80005724270 */
[----:B------:R-:W-:-:S04]  /*174f0*/  ISETP.LT.OR P1, PT, R138, 0x49, P1 ;  /* 0x000000498a00780c */ /* 0x000fc80000f21670 */
[----:B------:R-:W-:Y:S02]  /*17500*/  FSEL R126, R126, -INF , !P1 ;  /* 0xff8000007e7e7808 */ /* 0x000fe40004800000 */
[----:B------:R-:W-:Y:S02]  /*17510*/  ISETP.GT.AND P1, PT, R137, 0x49, !P6 ;  /* 0x000000498900780c */ /* 0x000fe40007724270 */
[----:B------:R-:W-:Y:S02]  /*17520*/  LOP3.LUT P6, RZ, R22, 0x2, RZ, 0xc0, !PT ;  /* 0x0000000216ff7812 */ /* 0x000fe400078cc0ff */
[----:B------:R-:W-:-:S04]  /*17530*/  ISETP.LT.OR P1, PT, R138, 0x4a, P1 ;  /* 0x0000004a8a00780c */ /* 0x000fc80000f21670 */
[----:B------:R-:W-:Y:S02]  /*17540*/  FSEL R127, R127, -INF , !P1 ;  /* 0xff8000007f7f7808 */ /* 0x000fe40004800000 */
[C---:B------:R-:W-:Y:S02]  /*17550*/  ISETP.GT.AND P1, PT, R137.reuse, RZ, !P6 ;  /* 0x000000ff8900720c */ /* 0x040fe40007724270 */
[----:B------:R-:W-:Y:S02]  /*17560*/  LOP3.LUT P6, RZ, R22, 0x1, RZ, 0xc0, !PT ;  /* 0x0000000116ff7812 */ /* 0x000fe400078cc0ff */
        /* <DEDUP_REMOVED lines=11> */
[----:B------:R-:W-:Y:S01]  /*17620*/  FSEL R113, R12, RZ, P1 ;  /* 0x000000ff0c717208 */ /* 0x000fe20000800000 */
        /* <DEDUP_REMOVED lines=23> */
[----:B------:R-:W-:-:S02]  /*177a0*/  FFMA.FTZ R138, R132, R5, -R99 ;  /* 0x00000005848a7223 */ /* 0x000fc40000010863 */
        /* <DEDUP_REMOVED lines=8> */
[----:B------:R-:W-:Y:S01]  /*17830*/  FMNMX.FTZ R0, R118, R13, !PT ;  /* 0x0000000d76007209 */ /* 0x000fe20007810000 */
[-CC-:B------:R-:W-:Y:S01]  /*17840*/  FFMA.FTZ R13, R104, R5.reuse, -R99.reuse ;  /* 0x00000005680d7223 */ /* 0x180fe20000010863 */
[----:B------:R-:W-:Y:S02]  /*17850*/  FFMA.FTZ R104, R158, R5, -R99 ;  /* 0x000000059e687223 */ /* 0x000fe40000010863 */
[----:B------:R-:W-:Y:S01]  /*17860*/  FMNMX.FTZ R97, R119, R0, !PT ;  /* 0x0000000077617209 */ /* 0x000fe20007810000 */
[----:B------:R-:W-:Y:S03]  /*17870*/  MUFU.EX2 R93, R93 ;  /* 0x0000005d005d7308 */ /* 0x000fe60000000800 */
[----:B------:R-:W-:-:S04]  /*17880*/  FMNMX.FTZ R0, R122, R97, !PT ;  /* 0x000000617a007209 */ /* 0x000fc80007810000 */
[----:B------:R-:W-:Y:S01]  /*17890*/  FMNMX.FTZ R97, R123, R0, !PT ;  /* 0x000000007b617209 */ /* 0x000fe20007810000 */
[----:B------:R-:W-:Y:S03]  /*178a0*/  MUFU.EX2 R15, R15 ;  /* 0x0000000f000f7308 */ /* 0x000fe60000000800 */
[----:B------:R-:W-:Y:S01]  /*178b0*/  FMNMX.FTZ R0, R126, R97, !PT ;  /* 0x000000617e007209 */ /* 0x000fe20007810000 */
[-CC-:B------:R-:W-:Y:S01]  /*178c0*/  FFMA.FTZ R97, R108, R5.reuse, -R99.reuse ;  /* 0x000000056c617223 */ /* 0x180fe20000010863 */
[----:B------:R-:W-:Y:S01]  /*178d0*/  FFMA.FTZ R108, R148, R5, -R99 ;  /* 0x00000005946c7223 */ /* 0x000fe20000010863 */
[----:B------:R-:W-:Y:S02]  /*178e0*/  FSEL R148, R135, -INF , !P2 ;  /* 0xff80000087947808 */ /* 0x000fe40005000000 */
[----:B------:R-:W-:Y:S01]  /*178f0*/  FMNMX.FTZ R101, R127, R0, !PT ;  /* 0x000000007f657209 */ /* 0x000fe20007810000 */
[----:B------:R-:W-:Y:S03]  /*17900*/  MUFU.EX2 R96, R96 ;  /* 0x0000006000607308 */ /* 0x000fe60000000800 */
[----:B------:R-:W-:-:S04]  /*17910*/  FMNMX.FTZ R0, R130, R101, !PT ;  /* 0x0000006582007209 */ /* 0x000fc80007810000 */
[----:B------:R-:W-:Y:S01]  /*17920*/  FMNMX.FTZ R101, R131, R0, !PT ;  /* 0x0000000083657209 */ /* 0x000fe20007810000 */
[----:B------:R-:W-:Y:S03]  /*17930*/  MUFU.EX2 R13, R13 ;  /* 0x0000000d000d7308 */ /* 0x000fe60000000800 */
[----:B------:R-:W-:-:S04]  /*17940*/  FMNMX.FTZ R101, R134, R101, !PT ;  /* 0x0000006586657209 */ /* 0x000fc80007810000 */
[----:B------:R-:W-:Y:S01]  /*17950*/  FMNMX.FTZ R101, R148, R101, !PT ;  /* 0x0000006594657209 */ /* 0x000fe20007810000 */
[----:B------:R-:W-:Y:S04]  /*17960*/  MUFU.EX2 R92, R92 ;  /* 0x0000005c005c7308 */ /* 0x000fe80000000800 */
[----:B------:R-:W0:Y:S04]  /*17970*/  SHFL.BFLY PT, R0, R101, 0x2, 0x1f ;  /* 0x0c401f0065007f89 */ /* 0x000e2800000e0000 */
[----:B------:R-:W-:Y:S08]  /*17980*/  MUFU.EX2 R97, R97 ;  /* 0x0000006100617308 */ /* 0x000ff00000000800 */
[----:B------:R-:W-:Y:S08]  /*17990*/  MUFU.EX2 R108, R108 ;  /* 0x0000006c006c7308 */ /* 0x000ff00000000800 */
[----:B------:R-:W-:Y:S01]  /*179a0*/  MUFU.EX2 R144, R144 ;  /* 0x0000009000907308 */ /* 0x000fe20000000800 */
[----:B0-----:R-:W-:Y:S01]  /*179b0*/  FMNMX.FTZ R0, R101, R0, !PT ;  /* 0x0000000065007209 */ /* 0x001fe20007810000 */
[-CC-:B------:R-:W-:Y:S01]  /*179c0*/  FFMA.FTZ R101, R128, R5.reuse, -R99.reuse ;  /* 0x0000000580657223 */ /* 0x180fe20000010863 */
[----:B------:R-:W-:-:S05]  /*179d0*/  FFMA.FTZ R99, R160, R5, -R99 ;  /* 0x00000005a0637223 */ /* 0x000fca0000010863 */
[----:B------:R-:W-:Y:S01]  /*179e0*/  MUFU.EX2 R109, R109 ;  /* 0x0000006d006d7308 */ /* 0x000fe20000000800 */
[----:B------:R-:W0:Y:S07]  /*179f0*/  SHFL.BFLY PT, R111, R0, 0x1, 0x1f ;  /* 0x0c201f00006f7f89 */ /* 0x000e2e00000e0000 */
[----:B------:R-:W-:Y:S08]  /*17a00*/  MUFU.EX2 R146, R146 ;  /* 0x0000009200927308 */ /* 0x000ff00000000800 */
[----:B------:R-:W-:Y:S08]  /*17a10*/  MUFU.EX2 R107, R107 ;  /* 0x0000006b006b7308 */ /* 0x000ff00000000800 */
[----:B------:R-:W-:Y:S01]  /*17a20*/  MUFU.EX2 R140, R140 ;  /* 0x0000008c008c7308 */ /* 0x000fe20000000800 */
[----:B0-----:R-:W-:Y:S01]  /*17a30*/  FMNMX.FTZ R100, R0, R111, !PT ;  /* 0x0000006f00647209 */ /* 0x001fe20007810000 */
[----:B------:R-:W-:-:S03]  /*17a40*/  FADD.FTZ R0, -R113, R4 ;  /* 0x0000000471007221 */ /* 0x000fc60000010100 */
[C---:B------:R-:W-:Y:S01]  /*17a50*/  FSETP.NEU.FTZ.AND P1, PT, R100.reuse, -INF , PT ;  /* 0xff8000006400780b */ /* 0x040fe20003f3d000 */
[-C--:B------:R-:W-:Y:S01]  /*17a60*/  FMUL.FTZ R111, R100, R5.reuse ;  /* 0x00000005646f7220 */ /* 0x080fe20000410000 */
[----:B------:R-:W-:Y:S01]  /*17a70*/  FMUL.FTZ R0, R0, R5 ;  /* 0x0000000500007220 */ /* 0x000fe20000410000 */
[----:B------:R-:W-:Y:S03]  /*17a80*/  MUFU.EX2 R105, R105 ;  /* 0x0000006900697308 */ /* 0x000fe60000000800 */
[----:B------:R-:W-:-:S05]  /*17a90*/  FSEL R111, R111, RZ, P1 ;  /* 0x000000ff6f6f7208 */ /* 0x000fca0000800000 */
[-CC-:B------:R-:W-:Y:S01]  /*17aa0*/  FFMA.FTZ R116, R2, R5.reuse, -R111.reuse ;  /* 0x0000000502747223 */ /* 0x180fe2000001086f */
[----:B------:R-:W-:Y:S01]  /*17ab0*/  FSEL R2, R100, RZ, P1 ;  /* 0x000000ff64027208 */ /* 0x000fe20000800000 */
[-CC-:B------:R-:W-:Y:S01]  /*17ac0*/  FFMA.FTZ R157, R90, R5.reuse, -R111.reuse ;  /* 0x000000055a9d7223 */ /* 0x180fe2000001086f */
[----:B------:R-:W0:Y:S01]  /*17ad0*/  MUFU.EX2 R0, R0 ;  /* 0x0000000000007308 */ /* 0x000e220000000800 */
[-CC-:B------:R-:W-:Y:S01]  /*17ae0*/  FFMA.FTZ R159, R94, R5.reuse, -R111.reuse ;  /* 0x000000055e9f7223 */ /* 0x180fe2000001086f */
[-C--:B------:R-:W-:Y:S01]  /*17af0*/  FFMA.FTZ R112, R204, R5.reuse, -R111 ;  /* 0x00000005cc707223 */ /* 0x080fe2000001086f */
[----:B------:R-:W-:Y:S01]  /*17b00*/  FADD.FTZ R2, -R2, R3 ;  /* 0x0000000302027221 */ /* 0x000fe20000010100 */
[-CC-:B------:R-:W-:Y:S01]  /*17b10*/  FFMA.FTZ R153, R98, R5.reuse, -R111.reuse ;  /* 0x0000000562997223 */ /* 0x180fe2000001086f */
[-CC-:B------:R-:W-:Y:S01]  /*17b20*/  FFMA.FTZ R94, R210, R5.reuse, -R111.reuse ;  /* 0x00000005d25e7223 */ /* 0x180fe2000001086f */
[-CC-:B------:R-:W-:Y:S01]  /*17b30*/  FFMA.FTZ R155, R102, R5.reuse, -R111.reuse ;  /* 0x00000005669b7223 */ /* 0x180fe2000001086f */
[-C--:B------:R-:W-:Y:S01]  /*17b40*/  FMUL.FTZ R2, R2, R5.reuse ;  /* 0x0000000502027220 */ /* 0x080fe20000410000 */
[----:B------:R-:W-:Y:S01]  /*17b50*/  MUFU.EX2 R157, R157 ;  /* 0x0000009d009d7308 */ /* 0x000fe20000000800 */
[-CC-:B------:R-:W-:Y:S01]  /*17b60*/  FFMA.FTZ R90, R212, R5.reuse, -R111.reuse ;  /* 0x00000005d45a7223 */ /* 0x180fe2000001086f */
[-CC-:B------:R-:W-:Y:S01]  /*17b70*/  FFMA.FTZ R149, R106, R5.reuse, -R111.reuse ;  /* 0x000000056a957223 */ /* 0x180fe2000001086f */
[-CC-:B------:R-:W-:Y:S01]  /*17b80*/  FFMA.FTZ R4, R226, R5.reuse, -R111.reuse ;  /* 0x00000005e2047223 */ /* 0x180fe2000001086f */
[-CC-:B------:R-:W-:Y:S01]  /*17b90*/  FFMA.FTZ R151, R110, R5.reuse, -R111.reuse ;  /* 0x000000056e977223 */ /* 0x180fe2000001086f */
[-CC-:B------:R-:W-:Y:S01]  /*17ba0*/  FFMA.FTZ R120, R228, R5.reuse, -R111.reuse ;  /* 0x00000005e4787223 */ /* 0x180fe2000001086f */
[-CC-:B------:R-:W-:Y:S01]  /*17bb0*/  FFMA.FTZ R145, R114, R5.reuse, -R111.reuse ;  /* 0x0000000572917223 */ /* 0x180fe2000001086f */
[----:B------:R-:W-:Y:S01]  /*17bc0*/  FFMA.FTZ R114, R115, R5, -R111 ;  /* 0x0000000573727223 */ /* 0x000fe2000001086f */
        /* <DEDUP_REMOVED lines=9> */
[-CC-:B------:R-:W-:Y:S01]  /*17c60*/  FFMA.FTZ R102, R127, R5.reuse, -R111.reuse ;  /* 0x000000057f667223 */ /* 0x180fe2000001086f */
[-CC-:B------:R-:W-:Y:S01]  /*17c70*/  FFMA.FTZ R137, R130, R5.reuse, -R111.reuse ;  /* 0x0000000582897223 */ /* 0x180fe2000001086f */
[----:B------:R-:W-:-:S05]  /*17c80*/  FFMA.FTZ R139, R134, R5, -R111 ;  /* 0x00000005868b7223 */ /* 0x000fca000001086f */
[----:B------:R-:W2:Y:S01]  /*17c90*/  MUFU.EX2 R159, R159 ;  /* 0x0000009f009f7308 */ /* 0x000ea20000000800 */
[----:B-1----:R-:W-:-:S07]  /*17ca0*/  FFMA.FTZ R3, R2, R6, R157 ;  /* 0x0000000602037223 */ /* 0x002fce000001009d */
        /* <DEDUP_REMOVED lines=9> */
[----:B-1----:R-:W-:-:S07]  /*17d40*/  FADD.FTZ R6, R112, R7 ;  /* 0x0000000770067221 */ /* 0x002fce0000010000 */
[----:B------:R-:W1:Y:S01]  /*17d50*/  MUFU.EX2 R155, R155 ;  /* 0x0000009b009b7308 */ /* 0x000e620000000800 */
[----:B0-----:R-:W-:-:S07]  /*17d60*/  FADD.FTZ R3, R153, R6 ;  /* 0x0000000699037221 */ /* 0x001fce0000010000 */
[----:B------:R-:W0:Y:S01]  /*17d70*/  MUFU.EX2 R90, R90 ;  /* 0x0000005a005a7308 */ /* 0x000e220000000800 */
[----:B--2---:R-:W-:Y:S01]  /*17d80*/  FADD.FTZ R6, R94, R3 ;  /* 0x000000035e067221 */ /* 0x004fe20000010000 */
[----:B------:R-:W-:-:S06]  /*17d90*/  FADD.FTZ R3, R15, R98 ;  /* 0x000000620f037221 */ /* 0x000fcc0000010000 */
[----:B------:R-:W2:Y:S01]  /*17da0*/  MUFU.EX2 R149, R149 ;  /* 0x0000009500957308 */ /* 0x000ea20000000800 */
[----:B-1----:R-:W-:Y:S01]  /*17db0*/  FADD.FTZ R7, R155, R6 ;  /* 0x000000069b077221 */ /* 0x002fe20000010000 */
[----:B------:R-:W-:-:S04]  /*17dc0*/  FADD.FTZ R6, R96, R3 ;  /* 0x0000000360067221 */ /* 0x000fc80000010000 */
[----:B------:R-:W-:Y:S02]  /*17dd0*/  FADD.FTZ R3, R13, R6 ;  /* 0x000000060d037221 */ /* 0x000fe40000010000 */
[----:B------:R-:W1:Y:S01]  /*17de0*/  MUFU.EX2 R4, R4 ;  /* 0x0000000400047308 */ /* 0x000e620000000800 */
[----:B0-----:R-:W-:Y:S01]  /*17df0*/  FADD.FTZ R98, R90, R7 ;  /* 0x000000075a627221 */ /* 0x001fe20000010000 */
[----:B------:R-:W-:-:S04]  /*17e00*/  FADD.FTZ R6, R92, R3 ;  /* 0x000000035c067221 */ /* 0x000fc80000010000 */
[----:B------:R-:W-:Y:S02]  /*17e10*/  FADD.FTZ R3, R97, R6 ;  /* 0x0000000661037221 */ /* 0x000fe40000010000 */
[----:B------:R-:W0:Y:S01]  /*17e20*/  MUFU.EX2 R151, R151 ;  /* 0x0000009700977308 */ /* 0x000e220000000800 */
[----:B--2---:R-:W-:Y:S01]  /*17e30*/  FADD.FTZ R7, R149, R98 ;  /* 0x0000006295077221 */ /* 0x004fe20000010000 */
[----:B------:R-:W-:-:S06]  /*17e40*/  FADD.FTZ R3, R108, R3 ;  /* 0x000000036c037221 */ /* 0x000fcc0000010000 */
[----:B------:R-:W2:Y:S01]  /*17e50*/  MUFU.EX2 R120, R120 ;  /* 0x0000007800787308 */ /* 0x000ea20000000800 */
[----:B-1----:R-:W-:-:S07]  /*17e60*/  FADD.FTZ R98, R4, R7 ;  /* 0x0000000704627221 */ /* 0x002fce0000010000 */
[----:B------:R-:W1:Y:S01]  /*17e70*/  MUFU.EX2 R145, R145 ;  /* 0x0000009100917308 */ /* 0x000e620000000800 */
[----:B0-----:R-:W-:Y:S01]  /*17e80*/  FADD.FTZ R7, R151, R98 ;  /* 0x0000006297077221 */ /* 0x001fe20000010000 */
[----:B------:R-:W-:-:S06]  /*17e90*/  FADD.FTZ R98, R144, R3 ;  /* 0x0000000390627221 */ /* 0x000fcc0000010000 */
[----:B------:R-:W0:Y:S01]  /*17ea0*/  MUFU.EX2 R114, R114 ;  /* 0x0000007200727308 */ /* 0x000e220000000800 */
[----:B--2---:R-:W-:Y:S01]  /*17eb0*/  FADD.FTZ R6, R120, R7 ;  /* 0x0000000778067221 */ /* 0x004fe20000010000 */
[----:B------:R-:W-:Y:S01]  /*17ec0*/  FADD.FTZ R7, R109, R98 ;  /* 0x000000626d077221 */ /* 0x000fe20000010000 */
[----:B------:R-:W-:-:S03]  /*17ed0*/  FFMA.FTZ R98, R131, R5, -R111 ;  /* 0x0000000583627223 */ /* 0x000fc6000001086f */
[----:B------:R-:W-:Y:S02]  /*17ee0*/  FADD.FTZ R118, R146, R7 ;  /* 0x0000000792767221 */ /* 0x000fe40000010000 */
[----:B------:R-:W2:Y:S01]  /*17ef0*/  MUFU.EX2 R147, R147 ;  /* 0x0000009300937308 */ /* 0x000ea20000000800 */
[----:B-1----:R-:W-:Y:S01]  /*17f00*/  FADD.FTZ R3, R145, R6 ;  /* 0x0000000691037221 */ /* 0x002fe20000010000 */
[----:B------:R-:W-:-:S04]  /*17f10*/  FADD.FTZ R7, R107, R118 ;  /* 0x000000766b077221 */ /* 0x000fc80000010000 */
[----:B------:R-:W-:Y:S02]  /*17f20*/  FADD.FTZ R118, R140, R7 ;  /* 0x000000078c767221 */ /* 0x000fe40000010000 */
[----:B------:R-:W1:Y:S01]  /*17f30*/  MUFU.EX2 R110, R110 ;  /* 0x0000006e006e7308 */ /* 0x000e620000000800 */
[----:B0-----:R-:W-:Y:S01]  /*17f40*/  FADD.FTZ R6, R114, R3 ;  /* 0x0000000372067221 */ /* 0x001fe20000010000 */
[----:B------:R-:W-:Y:S01]  /*17f50*/  FADD.FTZ R7, R105, R118 ;  /* 0x0000007669077221 */ /* 0x000fe20000010000 */
[----:B------:R-:W-:-:S05]  /*17f60*/  FFMA.FTZ R118, R148, R5, -R111 ;  /* 0x0000000594767223 */ /* 0x000fca000001086f */
        /* <DEDUP_REMOVED lines=32> */
.L_x_1797:
[----:B------:R-:W-:Y:S01]  /*18170*/  ISETP.GT.AND P1, PT, R10, R11, PT ;  /* 0x0000000b0a00720c */ /* 0x000fe20003f24270 */
[----:B------:R-:W-:Y:S01]  /*18180*/  VIADD R3, R14, 0x2a860 ;  /* 0x0002a8600e037836 */ /* 0x000fe20000000000 */
[----:B------:R-:W-:Y:S01]  /*18190*/  F2FP.F16.F32.PACK_AB R158, R136, R89 ;  /* 0x00000059889e723e */ /* 0x000fe200000000ff */
[----:B------:R-:W-:Y:S01]  /*181a0*/  IMAD.MOV.U32 R163, RZ, RZ, R21 ;  /* 0x000000ffffa37224 */ /* 0x000fe200078e0015 */
[----:B------:R-:W-:Y:S01]  /*181b0*/  F2FP.F16.F32.PACK_AB R149, R4, R149 ;  /* 0x000000950495723e */ /* 0x000fe200000000ff */
[----:B------:R-:W-:Y:S01]  /*181c0*/  IMAD.MOV.U32 R4, RZ, RZ, R12 ;  /* 0x000000ffff047224 */ /* 0x000fe200078e000c */
[----:B------:R-:W-:Y:S01]  /*181d0*/  PRMT R3, R172, 0x654, R3 ;  /* 0x00000654ac037816 */ /* 0x000fe20000000003 */
[----:B------:R-:W-:Y:S01]  /*181e0*/  IMAD.MOV.U32 R160, RZ, RZ, R20 ;  /* 0x000000ffffa07224 */ /* 0x000fe200078e0014 */
[----:B------:R-:W-:Y:S02]  /*181f0*/  F2FP.F16.F32.PACK_AB R156, R95, R91 ;  /* 0x0000005b5f9c723e */ /* 0x000fe400000000ff */
[----:B------:R0:W-:Y:S01]  /*18200*/  SYNCS.ARRIVE.TRANS64.RED.A1T0 RZ, [R3+URZ], RZ ;  /* 0x000000ff03ff79a7 */ /* 0x0001e2000810043f */
[----:B------:R-:W-:-:S02]  /*18210*/  F2FP.F16.F32.PACK_AB R157, R116, R157 ;  /* 0x0000009d749d723e */ /* 0x000fc400000000ff */
[----:B------:R-:W-:Y:S02]  /*18220*/  F2FP.F16.F32.PACK_AB R159, R112, R159 ;  /* 0x0000009f709f723e */ /* 0x000fe400000000ff */
[----:B------:R-:W-:Y:S02]  /*18230*/  F2FP.F16.F32.PACK_AB R152, R93, R88 ;  /* 0x000000585d98723e */ /* 0x000fe400000000ff */
[----:B------:R-:W-:Y:S01]  /*18240*/  F2FP.F16.F32.PACK_AB R153, R94, R153 ;  /* 0x000000995e99723e */ /* 0x000fe200000000ff */
[----:B0-----:R-:W-:Y:S01]  /*18250*/  IMAD.MOV.U32 R3, RZ, RZ, R100 ;  /* 0x000000ffff037224 */ /* 0x001fe200078e0064 */
        /* <DEDUP_REMOVED lines=17> */
[----:B------:R-:W-:Y:S01]  /*18370*/  IADD3 R10, R10, -0x1, RZ ;  /* 0xffffffff0a0a7810 */ /* 0x000fe20007ffe0ff */
[----:B------:R-:W-:Y:S06]  /*18380*/  @P1 BRA `(.L_x_1798) ;  /* 0xffffffcc00701947 */ /* 0x000fec000383ffff */
[----:B------:R-:W-:Y:S05]  /*18390*/  BSYNC B0 ;  /* 0x0000000000007941 */ /* 0x000fea0003800000 */
.L_x_1777:
[----:B------:R-:W-:Y:S01]  /*183a0*/  MOV R3, R100 ;  /* 0x0000006400037202 */ /* 0x000fe20000000f00 */
[----:B------:R-:W-:Y:S02]  /*183b0*/  IMAD.MOV.U32 R4, RZ, RZ, R12 ;  /* 0x000000ffff047224 */ /* 0x000fe400078e000c */
[----:B------:R-:W-:Y:S02]  /*183c0*/  IMAD.MOV.U32 R160, RZ, RZ, R20 ;  /* 0x000000ffffa07224 */ /* 0x000fe400078e0014 */
[----:B------:R-:W-:-:S07]  /*183d0*/  IMAD.MOV.U32 R163, RZ, RZ, R21 ;  /* 0x000000ffffa37224 */ /* 0x000fce00078e0015 */
.L_x_1776:
[----:B------:R-:W-:Y:S05]  /*183e0*/  BSYNC B1 ;  /* 0x0000000000017941 */ /* 0x000fea0003800000 */
.L_x_1775:
[----:B------:R-:W0:Y:S01]  /*183f0*/  LDC R204, c[0x0][0x448] ;  /* 0x00011200ffcc7b82 */ /* 0x000e220000000800 */
[----:B------:R-:W-:Y:S01]  /*18400*/  VIADD R11, R187, 0x7f ;  /* 0x0000007fbb0b7836 */ /* 0x000fe20000000000 */
[----:B------:R-:W-:Y:S02]  /*18410*/  LOP3.LUT R22, R22, 0xfff7ffff, RZ, 0xc0, !PT ;  /* 0xfff7ffff16167812 */ /* 0x000fe400078ec0ff */
[----:B------:R-:W-:-:S04]  /*18420*/  IADD3 R14, R167, 0x1, -R166 ;  /* 0x00000001a70e7810 */ /* 0x000fc80007ffe8a6 */
[----:B------:R-:W1:Y:S01]  /*18430*/  LDC R200, c[0x0][0x9e4] ;  /* 0x00027900ffc87b82 */ /* 0x000e620000000800 */
[----:B0-----:R-:W-:-:S13]  /*18440*/  ISETP.NE.AND P1, PT, R204, 0x1, PT ;  /* 0x00000001cc00780c */ /* 0x001fda0003f25270 */
[----:B------:R-:W0:Y:S01]  /*18450*/  @P1 LDC R12, c[0x0][0x44c] ;  /* 0x00011300ff0c1b82 */ /* 0x000e220000000800 */
[----:B------:R-:W-:-:S04]  /*18460*/  @P1 LOP3.LUT R22, R22, 0x80000, RZ, 0xfc, !PT ;  /* 0x0008000016161812 */ /* 0x000fc800078efcff */
[----:B------:R-:W-:-:S03]  /*18470*/  LOP3.LUT R22, R22, 0xffefffff, RZ, 0xc0, !PT ;  /* 0xffefffff16167812 */ /* 0x000fc600078ec0ff */
[----:B------:R-:W2:Y:S01]  /*18480*/  @P1 LDC R13, c[0x0][0x450] ;  /* 0x00011400ff0d1b82 */ /* 0x000ea20000000800 */
[----:B0-----:R-:W-:-:S05]  /*18490*/  @P1 IMAD.HI.U32 R12, R11, R12, RZ ;  /* 0x0000000c0b0c1227 */ /* 0x001fca00078e00ff */
[----:B--2---:R-:W-:Y:S02]  /*184a0*/  @P1 SHF.R.U32.HI R11, RZ, R13, R12 ;  /* 0x0000000dff0b1219 */ /* 0x004fe4000001160c */
[----:B-1----:R-:W-:Y:S02]  /*184b0*/  ISETP.GE.AND P1, PT, R200, 0x1, PT ;  /* 0x00000001c800780c */ /* 0x002fe40003f26270 */
[----:B------:R-:W-:-:S05]  /*184c0*/  IADD3 R12, R14, R11, RZ ;  /* 0x0000000b0e0c7210 */ /* 0x000fca0007ffe0ff */
[----:B------:R-:W-:-:S06]  /*184d0*/  IMAD.IADD R11, R12, 0x1, -R9 ;  /* 0x000000010c0b7824 */ /* 0x000fcc00078e0a09 */
[----:B------:R-:W-:Y:S01]  /*184e0*/  @P1 LOP3.LUT R22, R22, 0x100000, RZ, 0xfc, !PT ;  /* 0x0010000016161812 */ /* 0x000fe200078efcff */
[----:B------:R-:W-:Y:S06]  /*184f0*/  @!P1 BRA `(.L_x_1799) ;  /* 0x0000000000489947 */ /* 0x000fec0003800000 */
[----:B------:R-:W-:Y:S01]  /*18500*/  IMAD.MOV.U32 R9, RZ, RZ, R12 ;  /* 0x000000ffff097224 */ /* 0x000fe200078e000c */
[----:B------:R-:W-:Y:S04]  /*18510*/  BSSY B0, `(.L_x_1800) ;  /* 0x000000e000007945 */ /* 0x000fe80003800000 */
        /* <DEDUP_REMOVED lines=9> */
.L_x_1801:
[----:B------:R-:W-:-:S13]  /*185b0*/  ISETP.NE.AND P1, PT, R200, 0x1, PT ;  /* 0x00000001c800780c */ /* 0x000fda0003f25270 */
[----:B------:R-:W0:Y:S02]  /*185c0*/  @P1 LDC.64 R12, c[0x0][0x9e8] ;  /* 0x00027a00ff0c1b82 */ /* 0x000e240000000a00 */
[----:B0-----:R-:W-:-:S05]  /*185d0*/  @P1 IMAD.HI.U32 R12, R9, R12, RZ ;  /* 0x0000000c090c1227 */ /* 0x001fca00078e00ff */
[----:B------:R-:W-:-:S07]  /*185e0*/  @P1 SHF.R.U32.HI R9, RZ, R13, R12 ;  /* 0x0000000dff091219 */ /* 0x000fce000001160c */
.L_x_1802:
[----:B------:R-:W-:Y:S05]  /*185f0*/  BSYNC B0 ;  /* 0x0000000000007941 */ /* 0x000fea0003800000 */
.L_x_1800:
[----:B------:R-:W-:-:S05]  /*18600*/  IMAD R12, R9, R200, RZ ;  /* 0x000000c8090c7224 */ /* 0x000fca00078e02ff */
[----:B------:R-:W-:-:S07]  /*18610*/  VIMNMX R11, R11, R12, !PT ;  /* 0x0000000c0b0b7248 */ /* 0x000fce0007fe0100 */
.L_x_1799:
[----:B------:R-:W-:Y:S01]  /*18620*/  VIADD R11, R11, 0x5f ;  /* 0x0000005f0b0b7836 */ /* 0x000fe20000000000 */
[----:B------:R-:W-:Y:S03]  /*18630*/  BSSY B0, `(.L_x_1803) ;  /* 0x000020a000007945 */ /* 0x000fe60003800000 */
[----:B------:R-:W-:-:S05]  /*18640*/  IMAD.HI R11, R11, 0x2aaaaaab, RZ ;  /* 0x2aaaaaab0b0b7827 */ /* 0x000fca00078e02ff */
[----:B------:R-:W-:-:S04]  /*18650*/  SHF.R.U32.HI R12, RZ, 0x1f, R11 ;  /* 0x0000001fff0c7819 */ /* 0x000fc8000001160b */
[----:B------:R-:W-:-:S04]  /*18660*/  LEA.HI.SX32 R12, R11, R12, 0x1c ;  /* 0x0000000c0b0c7211 */ /* 0x000fc800078fe2ff */
[----:B------:R-:W-:-:S04]  /*18670*/  VIMNMX R13, R189, R12, !PT ;  /* 0x0000000cbd0d7248 */ /* 0x000fc80007fe0100 */
[----:B------:R-:W-:-:S13]  /*18680*/  ISETP.GE.AND P1, PT, R10, R13, PT ;  /* 0x0000000d0a00720c */ /* 0x000fda0003f26270 */
[----:B------:R-:W-:Y:S05]  /*18690*/  @!P1 BRA `(.L_x_1804) ;  /* 0x00000020000c9947 */ /* 0x000fea0003800000 */
[----:B------:R-:W-:Y:S01]  /*186a0*/  BSSY B1, `(.L_x_1804) ;  /* 0x0000202000017945 */ /* 0x000fe20003800000 */
[----:B------:R-:W-:Y:S01]  /*186b0*/  IMAD.MOV.U32 R12, RZ, RZ, R3 ;  /* 0x000000ffff0c7224 */ /* 0x000fe200078e0003 */
[----:B------:R-:W-:Y:S01]  /*186c0*/  MOV R9, R4 ;  /* 0x0000000400097202 */ /* 0x000fe20000000f00 */
[----:B------:R-:W-:Y:S02]  /*186d0*/  IMAD.MOV.U32 R14, RZ, RZ, R10 ;  /* 0x000000ffff0e7224 */ /* 0x000fe400078e000a */
[----:B------:R-:W-:Y:S02]  /*186e0*/  IMAD.MOV.U32 R20, RZ, RZ, R163 ;  /* 0x000000ffff147224 */ /* 0x000fe400078e00a3 */
[----:B------:R-:W-:-:S07]  /*186f0*/  IMAD.MOV.U32 R21, RZ, RZ, R160 ;  /* 0x000000ffff157224 */ /* 0x000fce00078e00a0 */
.L_x_1817:
[----:B------:R-:W-:-:S04]  /*18700*/  ISETP.NE.AND P1, PT, R21, 0x1, PT ;  /* 0x000000011500780c */ /* 0x000fc80003f25270 */
[----:B------:R-:W-:-:S04]  /*18710*/  SEL R163, RZ, 0x1, P1 ;  /* 0x00000001ffa37807 */ /* 0x000fc80000800000 */
[----:B------:R-:W-:Y:S01]  /*18720*/  LOP3.LUT R163, R20, R163, RZ, 0x3c, !PT ;  /* 0x000000a314a37212 */ /* 0x000fe200078e3cff */
[----:B------:R-:W-:Y:S06]  /*18730*/  @!P0 BRA `(.L_x_1805) ;  /* 0x0000000000048947 */ /* 0x000fec0003800000 */
[----:B------:R-:W-:Y:S01]  /*18740*/  BPT.TRAP 0x1 ;  /* 0x000000040000795c */ /* 0x000fe20000300000 */
.L_x_1805:
        /* <DEDUP_REMOVED lines=8> */
.L_x_1806:
[----:B------:R-:W-:Y:S01]  /*187d0*/  BSSY B2, `(.L_x_1807) ;  /* 0x0000006000027945 */ /* 0x000fe20003800000 */
[----:B------:R-:W-:Y:S02]  /*187e0*/  IMAD R4, R160, 0x900, R8 ;  /* 0x00000900a0047824 */ /* 0x000fe400078e0208 */
[----:B------:R-:W-:Y:S01]  /*187f0*/  IMAD.MOV.U32 R5, RZ, RZ, 0x40000040 ;  /* 0x40000040ff057424 */ /* 0x000fe200078e00ff */
[----:B-1----:R-:W-:Y:S06]  /*18800*/  @P1 BRA `(.L_x_1808) ;  /* 0x0000000000081947 */ /* 0x002fec0003800000 */
[----:B------:R-:W1:Y:S02]  /*18810*/  SYNCS.PHASECHK.TRANS64.TRYWAIT P1, [R15+URZ+0x2a830], R10 ;  /* 0x02a8300a0f0075a7 */ /* 0x000e64000802017f */
[----:B-1----:R-:W-:Y:S05]  /*18820*/  @!P1 BRA `(.L_x_1809) ;  /* 0x00000104004c9947 */ /* 0x002fea0003800000 */
.L_x_1808:
[----:B------:R-:W-:Y:S05]  /*18830*/  BSYNC B2 ;  /* 0x0000000000027941 */ /* 0x000fea0003800000 */
.L_x_1807:
[----:B------:R-:W2:Y:S04]  /*18840*/  LDL.64 R88, [R1+0x28] ;  /* 0x0000280001587983 */ /* 0x000ea80000100a00 */
[----:B------:R-:W3:Y:S04]  /*18850*/  LDL.64 R226, [R1+0x20] ;  /* 0x0000200001e27983 */ /* 0x000ee80000100a00 */
[----:B------:R-:W4:Y:S01]  /*18860*/  LDL.64 R210, [R1+0x18] ;  /* 0x0000180001d27983 */ /* 0x000f220000100a00 */
[C---:B------:R-:W-:Y:S02]  /*18870*/  R2UR UR6, R4.reuse ;  /* 0x00000000040672ca */ /* 0x040fe400000e0000 */
[----:B------:R-:W-:Y:S01]  /*18880*/  R2UR UR7, R5 ;  /* 0x00000000050772ca */ /* 0x000fe200000e0000 */
[----:B------:R0:W-:Y:S04]  /*18890*/  STL.64 [R1+0x48], R6 ;  /* 0x0000480601007387 */ /* 0x0001e80000100a00 */
[----:B0-----:R-:W4:Y:S01]  /*188a0*/  LDL.64 R6, [R1+0x10] ;  /* 0x0000100001067983 */ /* 0x001f220000100a00 */
[----:B-1----:R-:W-:-:S02]  /*188b0*/  VIADD R10, R4, 0x2 ;  /* 0x00000002040a7836 */ /* 0x002fc40000000000 */
        /* <DEDUP_REMOVED lines=172> */
.L_x_1810:
[----:B------:R-:W-:Y:S01]  /*19380*/  SHF.L.U32 R2, R20, 0x1f, RZ ;  /* 0x0000001f14027819 */ /* 0x000fe200000006ff */
[----:B------:R-:W-:-:S04]  /*19390*/  IMAD R10, R21, 0x8, R18 ;  /* 0x00000008150a7824 */ /* 0x000fc800078e0212 */
[----:B------:R0:W1:Y:S01]  /*193a0*/  SYNCS.PHASECHK.TRANS64.TRYWAIT P1, [R10+URZ+0x2a850], R2 ;  /* 0x02a850020a0075a7 */ /* 0x000062000802017f */
[----:B------:R-:W-:Y:S05]  /*193b0*/  @!P0 BRA `(.L_x_1811) ;  /* 0x0000000000048947 */ /* 0x000fea0003800000 */
[----:B------:R-:W-:Y:S01]  /*193c0*/  BPT.TRAP 0x1 ;  /* 0x000000040000795c */ /* 0x000fe20000300000 */
.L_x_1811:
        /* <DEDUP_REMOVED lines=9> */
.L_x_1813:
[----:B------:R-:W-:Y:S05]  /*19460*/  BSYNC B2 ;  /* 0x0000000000027941 */ /* 0x000fea0003800000 */
.L_x_1812:
[----:B01----:R-:W-:Y:S01]  /*19470*/  IMAD.MOV.U32 R2, RZ, RZ, R0 ;  /* 0x000000ffff027224 */ /* 0x003fe200078e0000 */
        /* <DEDUP_REMOVED lines=43> */
.L_x_1815:
        /* <DEDUP_REMOVED lines=59> */
[C---:B------:R-:W-:Y:S01]  /*19ae0*/  FMUL.FTZ R12, R4.reuse, R5 ;  /* 0x00000005040c7220 */ /* 0x040fe20000410000 */
[----:B------:R-:W-:-:S03]  /*19af0*/  FADD.FTZ R136, -R4, R9 ;  /* 0x0000000904887221 */ /* 0x000fc60000010100 */
[-CC-:B------:R-:W-:Y:S01]  /*19b00*/  FFMA.FTZ R154, R100, R5.reuse, -R12.reuse ;  /* 0x00000005649a7223 */ /* 0x180fe2000001080c */
[-C--:B------:R-:W-:Y:S01]  /*19b10*/  FMUL.FTZ R100, R3, R5.reuse ;  /* 0x0000000503647220 */ /* 0x080fe20000410000 */
[-CC-:B------:R-:W-:Y:S01]  /*19b20*/  FFMA.FTZ R156, R88, R5.reuse, -R12.reuse ;  /* 0x00000005589c7223 */ /* 0x180fe2000001080c */
[-C--:B------:R-:W-:Y:S01]  /*19b30*/  FMUL.FTZ R136, R136, R5.reuse ;  /* 0x0000000588887220 */ /* 0x080fe20000410000 */
[-C--:B------:R-:W-:Y:S01]  /*19b40*/  FFMA.FTZ R139, R89, R5.reuse, -R12 ;  /* 0x00000005598b7223 */ /* 0x080fe2000001080c */
[-CC-:B------:R-:W-:Y:S01]  /*19b50*/  FFMA.FTZ R157, R90, R5.reuse, -R100.reuse ;  /* 0x000000055a9d7223 */ /* 0x180fe20000010864 */
[-C--:B------:R-:W-:Y:S01]  /*19b60*/  FFMA.FTZ R91, R91, R5.reuse, -R100 ;  /* 0x000000055b5b7223 */ /* 0x080fe20000010864 */
[----:B------:R-:W-:Y:S01]  /*19b70*/  MUFU.EX2 R0, R136 ;  /* 0x0000008800007308 */ /* 0x000fe20000000800 */
[-C--:B------:R-:W-:Y:S01]  /*19b80*/  FFMA.FTZ R158, R92, R5.reuse, -R12 ;  /* 0x000000055c9e7223 */ /* 0x080fe2000001080c */
        /* <DEDUP_REMOVED lines=21> */
[----:B------:R-:W-:Y:S01]  /*19ce0*/  FFMA.FTZ R145, R114, R5, -R100 ;  /* 0x0000000572917223 */ /* 0x000fe20000010864 */
[----:B------:R-:W1:Y:S01]  /*19cf0*/  MUFU.EX2 R157, R157 ;  /* 0x0000009d009d7308 */ /* 0x000e620000000800 */
[----:B0----5:R-:W-:Y:S01]  /*19d00*/  FFMA.FTZ R90, R0, R7, R156 ;  /* 0x00000007005a7223 */ /* 0x021fe2000001009c */
[-C--:B------:R-:W-:Y:S01]  /*19d10*/  FFMA.FTZ R88, R113, R5.reuse, -R12 ;  /* 0x0000000571587223 */ /* 0x080fe2000001080c */
[-C--:B------:R-:W-:Y:S01]  /*19d20*/  FFMA.FTZ R101, R115, R5.reuse, -R100 ;  /* 0x0000000573657223 */ /* 0x080fe20000010864 */
[-C--:B------:R-:W-:Y:S01]  /*19d30*/  FFMA.FTZ R146, R116, R5.reuse, -R12 ;  /* 0x0000000574927223 */ /* 0x080fe2000001080c */
[-C--:B------:R-:W-:Y:S01]  /*19d40*/  FFMA.FTZ R147, R118, R5.reuse, -R100 ;  /* 0x0000000576937223 */ /* 0x080fe20000010864 */
[-C--:B------:R-:W-:Y:S01]  /*19d50*/  FFMA.FTZ R21, R117, R5.reuse, -R12 ;  /* 0x0000000575157223 */ /* 0x080fe2000001080c */
[-C--:B------:R-:W-:Y:S01]  /*19d60*/  FFMA.FTZ R102, R119, R5.reuse, -R100 ;  /* 0x0000000577667223 */ /* 0x080fe20000010864 */
[----:B------:R-:W0:Y:S01]  /*19d70*/  MUFU.EX2 R139, R139 ;  /* 0x0000008b008b7308 */ /* 0x000e220000000800 */
[-C--:B------:R-:W-:Y:S01]  /*19d80*/  FFMA.FTZ R140, R120, R5.reuse, -R12 ;  /* 0x00000005788c7223 */ /* 0x080fe2000001080c */
[-C--:B------:R-:W-:Y:S01]  /*19d90*/  FFMA.FTZ R141, R122, R5.reuse, -R100 ;  /* 0x000000057a8d7223 */ /* 0x080fe20000010864 */
[-CC-:B------:R-:W-:Y:S01]  /*19da0*/  FFMA.FTZ R20, R121, R5.reuse, -R12.reuse ;  /* 0x0000000579147223 */ /* 0x180fe2000001080c */
[-C--:B------:R-:W-:Y:S01]  /*19db0*/  FFMA.FTZ R142, R124, R5.reuse, -R12 ;  /* 0x000000057c8e7223 */ /* 0x080fe2000001080c */
[-C--:B------:R-:W-:Y:S01]  /*19dc0*/  FFMA.FTZ R143, R126, R5.reuse, -R100 ;  /* 0x000000057e8f7223 */ /* 0x080fe20000010864 */
[-C--:B------:R-:W-:Y:S01]  /*19dd0*/  FFMA.FTZ R11, R125, R5.reuse, -R12 ;  /* 0x000000057d0b7223 */ /* 0x080fe2000001080c */
[-C--:B------:R-:W-:Y:S01]  /*19de0*/  FFMA.FTZ R104, R127, R5.reuse, -R100 ;  /* 0x000000057f687223 */ /* 0x080fe20000010864 */
[----:B------:R-:W2:Y:S01]  /*19df0*/  MUFU.EX2 R91, R91 ;  /* 0x0000005b005b7308 */ /* 0x000ea20000000800 */
[----:B-1----:R-:W-:Y:S01]  /*19e00*/  FFMA.FTZ R6, R2, R6, R157 ;  /* 0x0000000602067223 */ /* 0x002fe2000001009d */
[-CC-:B------:R-:W-:Y:S01]  /*19e10*/  FFMA.FTZ R136, R128, R5.reuse, -R12.reuse ;  /* 0x0000000580887223 */ /* 0x180fe2000001080c */
[-CC-:B------:R-:W-:Y:S01]  /*19e20*/  FFMA.FTZ R9, R129, R5.reuse, -R12.reuse ;  /* 0x0000000581097223 */ /* 0x180fe2000001080c */
[-C--:B------:R-:W-:Y:S01]  /*19e30*/  FFMA.FTZ R138, R132, R5.reuse, -R12 ;  /* 0x00000005848a7223 */ /* 0x080fe2000001080c */
[-C--:B------:R-:W-:Y:S01]  /*19e40*/  FFMA.FTZ R134, R134, R5.reuse, -R100 ;  /* 0x0000000586867223 */ /* 0x080fe20000010864 */
[----:B------:R-:W-:-:S02]  /*19e50*/  FFMA.FTZ R12, R133, R5, -R12 ;  /* 0x00000005850c7223 */ /* 0x000fc4000001080c */
        /* <DEDUP_REMOVED lines=43> */
[----:B-1----:R-:W-:Y:S01]  /*1a110*/  FADD.FTZ R7, R89, R90 ;  /* 0x0000005a59077221 */ /* 0x002fe20000010000 */
[-CC-:B------:R-:W-:Y:S01]  /*1a120*/  FFMA.FTZ R90, R130, R5.reuse, -R100.reuse ;  /* 0x00000005825a7223 */ /* 0x180fe20000010864 */
[----:B------:R-:W-:-:S05]  /*1a130*/  FFMA.FTZ R100, R135, R5, -R100 ;  /* 0x0000000587647223 */ /* 0x000fca0000010864 */
        /* <DEDUP_REMOVED lines=18> */
[----:B------:R-:W-:-:S05]  /*1a260*/  VIADD R7, R15, 0x2a840 ;  /* 0x0002a8400f077836 */ /* 0x000fca0000000000 */
[----:B------:R-:W-:Y:S01]  /*1a270*/  PRMT R7, R172, 0x654, R7 ;  /* 0x00000654ac077816 */ /* 0x000fe20000000007 */
[----:B------:R-:W1:Y:S01]  /*1a280*/  MUFU.EX2 R20, R20 ;  /* 0x0000001400147308 */ /* 0x000e620000000800 */
[----:B0-----:R-:W-:Y:S02]  /*1a290*/  FADD.FTZ R107, R140, R107 ;  /* 0x0000006b8c6b7221 */ /* 0x001fe40000010000 */
[----:B------:R0:W-:Y:S05]  /*1a2a0*/  SYNCS.ARRIVE.TRANS64.RED.A1T0 RZ, [R7+URZ], RZ ;  /* 0x000000ff07ff79a7 */ /* 0x0001ea000810043f */
[----:B------:R-:W3:Y:S01]  /*1a2b0*/  MUFU.EX2 R103, R103 ;  /* 0x0000006700677308 */ /* 0x000ee20000000800 */
[----:B--2---:R-:W-:-:S07]  /*1a2c0*/  FADD.FTZ R6, R141, R6 ;  /* 0x000000068d067221 */ /* 0x004fce0000010000 */
[----:B------:R-:W2:Y:S01]  /*1a2d0*/  MUFU.EX2 R142, R142 ;  /* 0x0000008e008e7308 */ /* 0x000ea20000000800 */
[----:B-1----:R-:W-:-:S07]  /*1a2e0*/  FADD.FTZ R107, R20, R107 ;  /* 0x0000006b146b7221 */ /* 0x002fce0000010000 */
[----:B------:R-:W1:Y:S01]  /*1a2f0*/  MUFU.EX2 R143, R143 ;  /* 0x0000008f008f7308 */ /* 0x000e620000000800 */
[----:B---3--:R-:W-:-:S07]  /*1a300*/  FADD.FTZ R6, R103, R6 ;  /* 0x0000000667067221 */ /* 0x008fce0000010000 */
        /* <DEDUP_REMOVED lines=24> */
.L_x_1816:
[----:B------:R-:W-:Y:S02]  /*1a490*/  ISETP.GT.AND P1, PT, R14, R13, PT ;  /* 0x0000000d0e00720c */ /* 0x000fe40003f24270 */
[----:B------:R-:W-:Y:S01]  /*1a4a0*/  IADD3 R107, R10, 0x2a860, RZ ;  /* 0x0002a8600a6b7810 */ /* 0x000fe20007ffe0ff */
[----:B------:R-:W-:Y:S01]  /*1a4b0*/  VIADD R10, R14, 0xffffffff ;  /* 0xffffffff0e0a7836 */ /* 0x000fe20000000000 */
[----:B------:R-:W-:Y:S02]  /*1a4c0*/  F2FP.F16.F32.PACK_AB R156, R139, R156 ;  /* 0x0000009c8b9c723e */ /* 0x000fe400000000ff */
[----:B------:R-:W-:Y:S01]  /*1a4d0*/  PRMT R107, R172, 0x654, R107 ;  /* 0x00000654ac6b7816 */ /* 0x000fe2000000006b */
[----:B------:R-:W-:Y:S01]  /*1a4e0*/  IMAD.MOV.U32 R14, RZ, RZ, R10 ;  /* 0x000000ffff0e7224 */ /* 0x000fe200078e000a */
[----:B------:R-:W-:Y:S02]  /*1a4f0*/  F2FP.F16.F32.PACK_AB R158, R137, R158 ;  /* 0x0000009e899e723e */ /* 0x000fe400000000ff */
[----:B------:R0:W-:Y:S01]  /*1a500*/  SYNCS.ARRIVE.TRANS64.RED.A1T0 RZ, [R107+URZ], RZ ;  /* 0x000000ff6bff79a7 */ /* 0x0001e2000810043f */
[----:B------:R-:W-:-:S02]  /*1a510*/  F2FP.F16.F32.PACK_AB R146, R21, R146 ;  /* 0x000000921592723e */ /* 0x000fc400000000ff */
[----:B------:R-:W-:Y:S01]  /*1a520*/  F2FP.F16.F32.PACK_AB R140, R20, R140 ;  /* 0x0000008c148c723e */ /* 0x000fe200000000ff */
[----:B------:R-:W-:Y:S01]  /*1a530*/  IMAD.MOV.U32 R20, RZ, RZ, R163 ;  /* 0x000000ffff147224 */ /* 0x000fe200078e00a3 */
[----:B------:R-:W-:Y:S01]  /*1a540*/  F2FP.F16.F32.PACK_AB R136, R9, R136 ;  /* 0x000000880988723e */ /* 0x000fe200000000ff */
[----:B------:R-:W-:Y:S01]  /*1a550*/  IMAD.MOV.U32 R9, RZ, RZ, R4 ;  /* 0x000000ffff097224 */ /* 0x000fe200078e0004 */
[----:B------:R-:W-:Y:S01]  /*1a560*/  F2FP.F16.F32.PACK_AB R138, R12, R138 ;  /* 0x0000008a0c8a723e */ /* 0x000fe200000000ff */
[----:B------:R-:W-:Y:S01]  /*1a570*/  IMAD.MOV.U32 R12, RZ, RZ, R3 ;  /* 0x000000ffff0c7224 */ /* 0x000fe200078e0003 */
        /* <DEDUP_REMOVED lines=18> */
[----:B------:R-:W-:Y:S01]  /*1a6a0*/  MOV R21, R160 ;  /* 0x000000a000157202 */ /* 0x000fe20000000f00 */
[----:B0-----:R-:W-:Y:S06]  /*1a6b0*/  @P1 BRA `(.L_x_1817) ;  /* 0xffffffe000101947 */ /* 0x001fec000383ffff */
[----:B------:R-:W-:Y:S05]  /*1a6c0*/  BSYNC B1 ;  /* 0x0000000000017941 */ /* 0x000fea0003800000 */
.L_x_1804:
[----:B------:R-:W-:Y:S05]  /*1a6d0*/  BSYNC B0 ;  /* 0x0000000000007941 */ /* 0x000fea0003800000 */
.L_x_1803:
[----:B------:R-:W-:Y:S01]  /*1a6e0*/  ISETP.GE.AND P1, PT, R10, R189, PT ;  /* 0x000000bd0a00720c */ /* 0x000fe20003f26270 */
[----:B------:R-:W-:-:S12]  /*1a6f0*/  BSSY B0, `(.L_x_1818) ;  /* 0x000032a000007945 */ /* 0x000fd80003800000 */
[----:B------:R-:W-:Y:S05]  /*1a700*/  @!P1 BRA `(.L_x_1819) ;  /* 0x0000003000a09947 */ /* 0x000fea0003800000 */
[----:B------:R-:W-:Y:S01]  /*1a710*/  IMAD.MOV.U32 R11, RZ, RZ, R3 ;  /* 0x000000ffff0b7224 */ /* 0x000fe200078e0003 */
[----:B------:R-:W-:Y:S01]  /*1a720*/  MOV R20, R160 ;  /* 0x000000a000147202 */ /* 0x000fe20000000f00 */
[----:B------:R-:W-:Y:S02]  /*1a730*/  IMAD.MOV.U32 R9, RZ, RZ, R4 ;  /* 0x000000ffff097224 */ /* 0x000fe400078e0004 */
[----:B------:R-:W-:-:S07]  /*1a740*/  IMAD.MOV.U32 R15, RZ, RZ, R163 ;  /* 0x000000ffff0f7224 */ /* 0x000fce00078e00a3 */
.L_x_1840:
[----:B------:R-:W-:-:S04]  /*1a750*/  ISETP.NE.AND P1, PT, R20, 0x1, PT ;  /* 0x000000011400780c */ /* 0x000fc80003f25270 */
[----:B------:R-:W-:-:S04]  /*1a760*/  SEL R4, RZ, 0x1, P1 ;  /* 0x00000001ff047807 */ /* 0x000fc80000800000 */
[----:B------:R-:W-:Y:S01]  /*1a770*/  LOP3.LUT R163, R15, R4, RZ, 0x3c, !PT ;  /* 0x000000040fa37212 */ /* 0x000fe200078e3cff */
[----:B------:R-:W-:Y:S06]  /*1a780*/  @!P0 BRA `(.L_x_1820) ;  /* 0x0000000000048947 */ /* 0x000fec0003800000 */
[----:B------:R-:W-:Y:S01]  /*1a790*/  BPT.TRAP 0x1 ;  /* 0x000000040000795c */ /* 0x000fe20000300000 */
.L_x_1820:
[----:B------:R-:W-:Y:S01]  /*1a7a0*/  VIADD R160, R20, 0x1 ;  /* 0x0000000114a07836 */ /* 0x000fe20000000000 */
[----:B------:R-:W-:-:S04]  /*1a7b0*/  SHF.L.U32 R3, R163, 0x1f, RZ ;  /* 0x0000001fa3037819 */ /* 0x000fc800000006ff */
[----:B------:R-:W-:-:S04]  /*1a7c0*/  ISETP.NE.AND P1, PT, R160, 0x2, PT ;  /* 0x00000002a000780c */ /* 0x000fc80003f25270 */
[----:B------:R-:W-:-:S05]  /*1a7d0*/  SEL R160, R160, RZ, P1 ;  /* 0x000000ffa0a07207 */ /* 0x000fca0000800000 */
[----:B------:R-:W-:-:S04]  /*1a7e0*/  IMAD R14, R160, 0x8, R18 ;  /* 0x00000008a00e7824 */ /* 0x000fc800078e0212 */
[----:B------:R0:W1:Y:S01]  /*1a7f0*/  SYNCS.PHASECHK.TRANS64.TRYWAIT P1, [R14+URZ+0x2a830], R3 ;  /* 0x02a830030e0075a7 */ /* 0x000062000802017f */
[----:B------:R-:W-:Y:S05]  /*1a800*/  @!P0 BRA `(.L_x_1821) ;  /* 0x0000000000048947 */ /* 0x000fea0003800000 */
[----:B------:R-:W-:Y:S01]  /*1a810*/  BPT.TRAP 0x1 ;  /* 0x000000040000795c */ /* 0x000fe20000300000 */
.L_x_1821:
[----:B------:R-:W-:Y:S01]  /*1a820*/  BSSY B1, `(.L_x_1822) ;  /* 0x0000006000017945 */ /* 0x000fe20003800000 */
[----:B------:R-:W-:Y:S02]  /*1a830*/  IMAD R4, R160, 0x900, R8 ;  /* 0x00000900a0047824 */ /* 0x000fe400078e0208 */
[----:B------:R-:W-:Y:S01]  /*1a840*/  IMAD.MOV.U32 R5, RZ, RZ, 0x40000040 ;  /* 0x40000040ff057424 */ /* 0x000fe200078e00ff */
[----:B-1----:R-:W-:Y:S06]  /*1a850*/  @P1 BRA `(.L_x_1823) ;  /* 0x0000000000081947 */ /* 0x002fec0003800000 */
[----:B------:R-:W1:Y:S02]  /*1a860*/  SYNCS.PHASECHK.TRANS64.TRYWAIT P1, [R14+URZ+0x2a830], R3 ;  /* 0x02a830030e0075a7 */ /* 0x000e64000802017f */
[----:B-1----:R-:W-:Y:S05]  /*1a870*/  @!P1 BRA `(.L_x_1824) ;  /* 0x000000e400609947 */ /* 0x002fea0003800000 */
.L_x_1823:
[----:B------:R-:W-:Y:S05]  /*1a880*/  BSYNC B1 ;  /* 0x0000000000017941 */ /* 0x000fea0003800000 */
.L_x_1822:
[----:B------:R-:W2:Y:S04]  /*1a890*/  LDL.64 R88, [R1+0x28] ;  /* 0x0000280001587983 */ /* 0x000ea80000100a00 */
[----:B------:R-:W3:Y:S04]  /*1a8a0*/  LDL.64 R226, [R1+0x20] ;  /* 0x0000200001e27983 */ /* 0x000ee80000100a00 */
[----:B------:R-:W4:Y:S01]  /*1a8b0*/  LDL.64 R210, [R1+0x18] ;  /* 0x0000180001d27983 */ /* 0x000f220000100a00 */
[C---:B------:R-:W-:Y:S02]  /*1a8c0*/  R2UR UR6, R4.reuse ;  /* 0x00000000040672ca */ /* 0x040fe400000e0000 */
[----:B------:R-:W-:Y:S01]  /*1a8d0*/  R2UR UR7, R5 ;  /* 0x00000000050772ca */ /* 0x000fe200000e0000 */
[----:B------:R0:W-:Y:S04]  /*1a8e0*/  STL.64 [R1+0x48], R6 ;  /* 0x0000480601007387 */ /* 0x0001e80000100a00 */
[----:B0-----:R-:W4:Y:S01]  /*1a8f0*/  LDL.64 R6, [R1+0x10] ;  /* 0x0000100001067983 */ /* 0x001f220000100a00 */
[----:B------:R-:W-:Y:S01]  /*1a900*/  VIADD R12, R4, 0x2 ;  /* 0x00000002040c7836 */ /* 0x000fe20000000000 */
[----:B------:R-:W-:-:S02]  /*1a910*/  MOV R13, 0x40000040 ;  /* 0x40000040000d7802 */ /* 0x000fc40000000f00 */
        /* <DEDUP_REMOVED lines=9> */
[----:B------:R-:W-:Y:S02]  /*1a9b0*/  VIADD R12, R4, 0x4 ;  /* 0x00000004040c7836 */ /* 0x000fe40000000000 */
[----:B------:R-:W-:Y:S01]  /*1a9c0*/  IMAD.MOV.U32 R13, RZ, RZ, 0x40000040 ;  /* 0x40000040ff0d7424 */ /* 0x000fe200078e00ff */
[----:B------:R-:W-:-:S02]  /*1a9d0*/  WARPGROUP.DEPBAR.LE gsb0, 0x0 ;  /* 0x00008000000079c5 */ /* 0x000fc40000010000 */
[----:B------:R-:W-:-:S07]  /*1a9e0*/  WARPGROUP.ARRIVE ;  /* 0x00000000000079c5 */ /* 0x000fce0000000000 */
        /* <DEDUP_REMOVED lines=17> */
[----:B------:R0:W5:Y:S01]  /*1ab00*/  LDL.LU.64 R6, [R1+0x48] ;  /* 0x0000480001067983 */ /* 0x0001620000300a00 */
[----:B------:R-:W-:-:S02]  /*1ab10*/  WARPGROUP.DEPBAR.LE gsb0, 0x0 ;  /* 0x00008000000079c5 */ /* 0x000fc40000010000 */
[----:B------:R-:W-:-:S07]  /*1ab20*/  WARPGROUP.ARRIVE ;  /* 0x00000000000079c5 */ /* 0x000fce0000000000 */
[----:B------:R-:W-:Y:S01]  /*1ab30*/  HGMMA.64x96x16.F32 R88, gdesc[UR4], R88, gsb0 ;  /* 0x01600000045879f0 */ /* 0x000fe20008000858 */
[----:B------:R-:W-:Y:S02]  /*1ab40*/  R2UR UR6, R12 ;  /* 0x000000000c0672ca */ /* 0x000fe400000e0000 */
[----:B------:R-:W-:Y:S02]  /*1ab50*/  R2UR UR7, R13 ;  /* 0x000000000d0772ca */ /* 0x000fe400000e0000 */
[----:B--2---:R-:W-:Y:S02]  /*1ab60*/  R2UR UR4, R226 ;  /* 0x00000000e20472ca */ /* 0x004fe400000e0000 */
        /* <DEDUP_REMOVED lines=8> */
[----:B---3--:R-:W-:Y:S02]  /*1abf0*/  R2UR UR4, R210 ;  /* 0x00000000d20472ca */ /* 0x008fe400000e0000 */
[----:B------:R-:W-:Y:S01]  /*1ac00*/  R2UR UR5, R211 ;  /* 0x00000000d30572ca */ /* 0x000fe200000e0000 */
[----:B------:R-:W-:Y:S01]  /*1ac10*/  VIADD R12, R4, 0x304 ;  /* 0x00000304040c7836 */ /* 0x000fe20000000000 */
[----:B------:R-:W-:Y:S01]  /*1ac20*/  MOV R13, 0x40000040 ;  /* 0x40000040000d7802 */ /* 0x000fe20000000f00 */
[----:B------:R-:W-:-:S02]  /*1ac30*/  WARPGROUP.DEPBAR.LE gsb0, 0x0 ;  /* 0x00008000000079c5 */ /* 0x000fc40000010000 */
[----:B------:R-:W-:-:S08]  /*1ac40*/  WARPGROUP.ARRIVE ;  /* 0x00000000000079c5 */ /* 0x000fd00000000000 */
        /* <DEDUP_REMOVED lines=120> */
.L_x_1825:
[----:B------:R-:W-:Y:S01]  /*1b3d0*/  SHF.L.U32 R2, R15, 0x1f, RZ ;  /* 0x0000001f0f027819 */ /* 0x000fe200000006ff */
[----:B------:R-:W-:-:S04]  /*1b3e0*/  IMAD R12, R20, 0x8, R18 ;  /* 0x00000008140c7824 */ /* 0x000fc800078e0212 */
[----:B------:R0:W2:Y:S01]  /*1b3f0*/  SYNCS.PHASECHK.TRANS64.TRYWAIT P1, [R12+URZ+0x2a850], R2 ;  /* 0x02a850020c0075a7 */ /* 0x0000a2000802017f */
[----:B------:R-:W-:Y:S05]  /*1b400*/  @!P0 BRA `(.L_x_1826) ;  /* 0x0000000000048947 */ /* 0x000fea0003800000 */
[----:B------:R-:W-:Y:S01]  /*1b410*/  BPT.TRAP 0x1 ;  /* 0x000000040000795c */ /* 0x000fe20000300000 */
.L_x_1826:
[----:B------:R-:W-:Y:S01]  /*1b420*/  VIADD R0, R18, 0x400 ;  /* 0x0000040012007836 */ /* 0x000fe20000000000 */
[----:B------:R-:W-:Y:S04]  /*1b430*/  BSSY B1, `(.L_x_1827) ;  /* 0x0000008000017945 */ /* 0x000fe80003800000 */
[----:B------:R-:W-:-:S04]  /*1b440*/  SHF.R.U32.HI R0, RZ, 0x4, R0 ;  /* 0x00000004ff007819 */ /* 0x000fc80000011600 */
[----:B------:R-:W-:-:S04]  /*1b450*/  LOP3.LUT R0, R0, 0x3fff, RZ, 0xc0, !PT ;  /* 0x00003fff00007812 */ /* 0x000fc800078ec0ff */
[----:B------:R-:W-:-:S05]  /*1b460*/  LOP3.LUT R0, R0, 0x3000000, RZ, 0xfc, !PT ;  /* 0x0300000000007812 */ /* 0x000fca00078efcff */
[----:B------:R-:W-:Y:S01]  /*1b470*/  IMAD R0, R20, 0x600, R0 ;  /* 0x0000060014007824 */ /* 0x000fe200078e0200 */
[----:B--2---:R-:W-:Y:S06]  /*1b480*/  @P1 BRA `(.L_x_1828) ;  /* 0x0000000000081947 */ /* 0x004fec0003800000 */
[----:B------:R-:W2:Y:S02]  /*1b490*/  SYNCS.PHASECHK.TRANS64.TRYWAIT P1, [R12+URZ+0x2a850], R2 ;  /* 0x02a850020c0075a7 */ /* 0x000ea4000802017f */
[----:B--2---:R-:W-:Y:S05]  /*1b4a0*/  @!P1 BRA `(.L_x_1829) ;  /* 0x000000d800689947 */ /* 0x004fea0003800000 */
.L_x_1828:
[----:B------:R-:W-:Y:S05]  /*1b4b0*/  BSYNC B1 ;  /* 0x0000000000017941 */ /* 0x000fea0003800000 */
.L_x_1827:
[----:B0-2---:R-:W-:Y:S01]  /*1b4c0*/  IMAD.MOV.U32 R2, RZ, RZ, R0 ;  /* 0x000000ffff027224 */ /* 0x005fe200078e0000 */
[----:B------:R-:W-:Y:S01]  /*1b4d0*/  WARPGROUP.ARRIVE ;  /* 0x00000000000079c5 */ /* 0x000fe20000000000 */
[----:B-1----:R-:W-:-:S03]  /*1b4e0*/  IMAD.MOV.U32 R3, RZ, RZ, 0x40000040 ;  /* 0x40000040ff037424 */ /* 0x002fc600078e00ff */
[----:B------:R-:W-:Y:S02]  /*1b4f0*/  R2UR UR6, R2 ;  /* 0x00000000020672ca */ /* 0x000fe400000e0000 */
[----:B------:R-:W-:Y:S01]  /*1b500*/  R2UR UR7, R3 ;  /* 0x00000000030772ca */ /* 0x000fe200000e0000 */
[----:B------:R-:W-:Y:S01]  /*1b510*/  IMAD.MOV.U32 R3, RZ, RZ, 0x40000040 ;  /* 0x40000040ff037424 */ /* 0x000fe200078e00ff */
[----:B------:R-:W-:-:S11]  /*1b520*/  IADD3 R2, R0, 0x80, RZ ;  /* 0x0000008000027810 */ /* 0x000fd60007ffe0ff */
        /* <DEDUP_REMOVED lines=37> */
.L_x_1830:
[----:B------:R-:W-:Y:S01]  /*1b780*/  ISETP.NE.AND P1, PT, R204, 0x1, PT ;  /* 0x00000001cc00780c */ /* 0x000fe20003f25270 */
[----:B------:R-:W-:Y:S01]  /*1b790*/  IMAD R21, R10, -0x60, RZ ;  /* 0xffffffa00a157824 */ /* 0x000fe200078e02ff */
[----:B------:R-:W-:Y:S01]  /*1b7a0*/  IADD3 R4, R191, R187, RZ ;  /* 0x000000bbbf047210 */ /* 0x000fe20007ffe0ff */
[----:B------:R-:W-:Y:S02]  /*1b7b0*/  ULOP3.LUT UR4, URZ, UR42, URZ, 0x33, !UPT ;  /* 0x0000002a3f047292 */ /* 0x000fe4000f8e333f */
[----:B------:R-:W-:-:S04]  /*1b7c0*/  VIADD R5, R21, 0x1 ;  /* 0x0000000115057836 */ /* 0x000fc80000000000 */
[----:B------:R-:W-:-:S04]  /*1b7d0*/  IMAD R5, R190, -0x2, R5 ;  /* 0xfffffffebe057824 */ /* 0x000fc800078e0205 */
[----:B------:R-:W0:Y:S01]  /*1b7e0*/  @P1 LDC R3, c[0x0][0x44c] ;  /* 0x00011300ff031b82 */ /* 0x000e220000000800 */
[----:B------:R-:W-:-:S05]  /*1b7f0*/  IADD3 R15, -R166, R5, R167 ;  /* 0x00000005a60f7210 */ /* 0x000fca0007ffe1a7 */
[C---:B------:R-:W-:Y:S02]  /*1b800*/  VIADD R20, R15.reuse, UR51 ;  /* 0x000000330f147c36 */ /* 0x040fe40008000000 */
[----:B------:R-:W1:Y:S01]  /*1b810*/  @P1 LDC R0, c[0x0][0x450] ;  /* 0x00011400ff001b82 */ /* 0x000e620000000800 */
[----:B------:R-:W-:Y:S02]  /*1b820*/  VIADD R15, R15, UR4 ;  /* 0x000000040f0f7c36 */ /* 0x000fe40008000000 */
[----:B0-----:R-:W-:-:S05]  /*1b830*/  @P1 IMAD.HI.U32 R3, R4, R3, RZ ;  /* 0x0000000304031227 */ /* 0x001fca00078e00ff */
[----:B-1----:R-:W-:Y:S01]  /*1b840*/  @P1 SHF.R.U32.HI R4, RZ, R0, R3 ;  /* 0x00000000ff041219 */ /* 0x002fe20000011603 */
[----:B------:R-:W-:Y:S01]  /*1b850*/  VIADD R3, R14, 0x2a840 ;  /* 0x0002a8400e037836 */ /* 0x000fe20000000000 */
[----:B------:R-:W-:Y:S02]  /*1b860*/  ISETP.GE.AND P1, PT, R200, 0x1, PT ;  /* 0x00000001c800780c */ /* 0x000fe40003f26270 */
[----:B------:R-:W-:Y:S01]  /*1b870*/  IADD3 R0, R5, -0x1, RZ ;  /* 0xffffffff05007810 */ /* 0x000fe20007ffe0ff */
[----:B------:R-:W0:Y:S01]  /*1b880*/  SHFL.IDX PT, R137, R4, RZ, 0x1c1f ;  /* 0x001c1fff04897589 */ /* 0x000e2200000e0000 */
[----:B------:R-:W-:-:S04]  /*1b890*/  PRMT R3, R172, 0x654, R3 ;  /* 0x00000654ac037816 */ /* 0x000fc80000000003 */
[----:B------:R1:W-:Y:S01]  /*1b8a0*/  SYNCS.ARRIVE.TRANS64.RED.A1T0 RZ, [R3+URZ], RZ ;  /* 0x000000ff03ff79a7 */ /* 0x0003e2000810043f */
[--C-:B0-----:R-:W-:Y:S02]  /*1b8b0*/  IMAD.IADD R13, R20, 0x1, R137.reuse ;  /* 0x00000001140d7824 */ /* 0x101fe400078e0289 */
[----:B------:R-:W-:Y:S02]  /*1b8c0*/  IMAD.IADD R5, R15, 0x1, R137 ;  /* 0x000000010f057824 */ /* 0x000fe400078e0289 */
[----:B-1----:R-:W-:Y:S05]  /*1b8d0*/  @!P1 BRA `(.L_x_1831) ;  /* 0x0000000000549947 */ /* 0x002fea0003800000 */
        /* <DEDUP_REMOVED lines=12> */
.L_x_1833:
[----:B------:R-:W-:-:S05]  /*1b9a0*/  IMAD.U32 R14, RZ, RZ, UR38 ;  /* 0x00000026ff0e7e24 */ /* 0x000fca000f8e00ff */
[----:B------:R-:W-:-:S13]  /*1b9b0*/  ISETP.NE.AND P1, PT, R14, 0x1, PT ;  /* 0x000000010e00780c */ /* 0x000fda0003f25270 */
[----:B------:R-:W0:Y:S02]  /*1b9c0*/  @P1 LDC.64 R2, c[0x0][0x9e8] ;  /* 0x00027a00ff021b82 */ /* 0x000e240000000a00 */
[----:B0-----:R-:W-:-:S05]  /*1b9d0*/  @P1 IMAD.HI.U32 R2, R137, R2, RZ ;  /* 0x0000000289021227 */ /* 0x001fca00078e00ff */
[----:B------:R-:W-:-:S07]  /*1b9e0*/  @P1 SHF.R.U32.HI R137, RZ, R3, R2 ;  /* 0x00000003ff891219 */ /* 0x000fce0000011602 */
.L_x_1834:
[----:B------:R-:W-:Y:S05]  /*1b9f0*/  BSYNC B1 ;  /* 0x0000000000017941 */ /* 0x000fea0003800000 */
.L_x_1832:
[----:B------:R-:W-:-:S05]  /*1ba00*/  IMAD R2, R137, R14, R0 ;  /* 0x0000000e89027224 */ /* 0x000fca00078e0200 */
[----:B------:R-:W-:Y:S02]  /*1ba10*/  VIADDMNMX R13, R2, R14, R13, PT ;  /* 0x0000000e020d7246 */ /* 0x000fe4000380010d */
[----:B------:R-:W-:-:S07]  /*1ba20*/  VIMNMX R5, R5, R2, !PT ;  /* 0x0000000205057248 */ /* 0x000fce0007fe0100 */
.L_x_1831:
        /* <DEDUP_REMOVED lines=151> */
.L_x_1837:
[----:B------:R-:W-:-:S05]  /*1c3a0*/  IMAD.U32 R13, RZ, RZ, UR38 ;  /* 0x00000026ff0d7e24 */ /* 0x000fca000f8e00ff */
[----:B------:R-:W-:-:S13]  /*1c3b0*/  ISETP.NE.AND P6, PT, R13, 0x1, PT ;  /* 0x000000010d00780c */ /* 0x000fda0003fc5270 */
[----:B------:R-:W0:Y:S02]  /*1c3c0*/  @P6 LDC.64 R2, c[0x0][0x9e8] ;  /* 0x00027a00ff026b82 */ /* 0x000e240000000a00 */
[----:B0-----:R-:W-:-:S05]  /*1c3d0*/  @P6 IMAD.HI.U32 R2, R5, R2, RZ ;  /* 0x0000000205026227 */ /* 0x001fca00078e00ff */
[----:B------:R-:W-:-:S07]  /*1c3e0*/  @P6 SHF.R.U32.HI R5, RZ, R3, R2 ;  /* 0x00000003ff056219 */ /* 0x000fce0000011602 */
.L_x_1838:
[----:B------:R-:W-:Y:S05]  /*1c3f0*/  BSYNC B1 ;  /* 0x0000000000017941 */ /* 0x000fea0003800000 */
.L_x_1836:
[----:B------:R-:W-:-:S05]  /*1c400*/  IMAD R0, R5, R13, R0 ;  /* 0x0000000d05007224 */ /* 0x000fca00078e0200 */
[----:B------:R-:W-:Y:S02]  /*1c410*/  VIADDMNMX R20, R0, R13, R20, PT ;  /* 0x0000000d00147246 */ /* 0x000fe40003800114 */
[----:B------:R-:W-:-:S07]  /*1c420*/  VIMNMX R15, R15, R0, !PT ;  /* 0x000000000f0f7248 */ /* 0x000fce0007fe0100 */
.L_x_1835:
[C---:B------:R-:W-:Y:S01]  /*1c430*/  ISETP.GT.AND P1, PT, R15.reuse, 0x1, !P1 ;  /* 0x000000010f00780c */ /* 0x040fe20004f24270 */
[----:B------:R-:W-:Y:S01]  /*1c440*/  IMAD.U32 R5, RZ, RZ, UR43 ;  /* 0x0000002bff057e24 */ /* 0x000fe2000f8e00ff */
        /* <DEDUP_REMOVED lines=83> */
[----:B0-----:R-:W-:-:S02]  /*1c980*/  FMNMX.FTZ R13, R0, R3, !PT ;  /* 0x00000003000d7209 */ /* 0x001fc40007810000 */
[----:B------:R-:W-:Y:S02]  /*1c990*/  FSEL R118, R118, -INF , !P1 ;  /* 0xff80000076767808 */ /* 0x000fe40004800000 */
[----:B------:R-:W-:Y:S01]  /*1c9a0*/  LOP3.LUT P1, RZ, R22, 0x200, RZ, 0xc0, !PT ;  /* 0x0000020016ff7812 */ /* 0x000fe2000782c0ff */
[----:B------:R-:W0:Y:S01]  /*1c9b0*/  SHFL.BFLY PT, R4, R13, 0x1, 0x1f ;  /* 0x0c201f000d047f89 */ /* 0x000e2200000e0000 */
[C---:B------:R-:W-:Y:S02]  /*1c9c0*/  ISETP.GT.AND P5, PT, R15.reuse, 0x58, !P5 ;  /* 0x000000580f00780c */ /* 0x040fe40006fa4270 */
[----:B------:R-:W-:Y:S02]  /*1c9d0*/  ISETP.GT.AND P1, PT, R15, 0x39, !P1 ;  /* 0x000000390f00780c */ /* 0x000fe40004f24270 */
[C---:B------:R-:W-:Y:S02]  /*1c9e0*/  ISETP.LT.OR P4, PT, R20.reuse, 0x52, P4 ;  /* 0x000000521400780c */ /* 0x040fe40002781670 */
[----:B------:R-:W-:-:S02]  /*1c9f0*/  ISETP.LT.OR P1, PT, R20, 0x3a, P1 ;  /* 0x0000003a1400780c */ /* 0x000fc40000f21670 */
[----:B------:R-:W-:Y:S02]  /*1ca00*/  ISETP.LT.OR P5, PT, R20, 0x59, P5 ;  /* 0x000000591400780c */ /* 0x000fe40002fa1670 */
[----:B------:R-:W-:Y:S02]  /*1ca10*/  FSEL R119, R119, -INF , !P1 ;  /* 0xff80000077777808 */ /* 0x000fe40004800000 */
[----:B------:R-:W-:Y:S02]  /*1ca20*/  LOP3.LUT P1, RZ, R22, 0x100, RZ, 0xc0, !PT ;  /* 0x0000010016ff7812 */ /* 0x000fe4000782c0ff */
[----:B------:R-:W-:Y:S02]  /*1ca30*/  FSEL R134, R134, -INF , !P5 ;  /* 0xff80000086867808 */ /* 0x000fe40006800000 */
[----:B------:R-:W-:-:S04]  /*1ca40*/  ISETP.GT.AND P1, PT, R15, 0x40, !P1 ;  /* 0x000000400f00780c */ /* 0x000fc80004f24270 */
[----:B------:R-:W-:Y:S02]  /*1ca50*/  ISETP.LT.OR P1, PT, R20, 0x41, P1 ;  /* 0x000000411400780c */ /* 0x000fe40000f21670 */
        /* <DEDUP_REMOVED lines=55> */
[----:B------:R-:W-:Y:S01]  /*1cdd0*/  FSEL R108, R4, RZ, P1 ;  /* 0x000000ff046c7208 */ /* 0x000fe20000800000 */
[----:B------:R-:W-:Y:S01]  /*1cde0*/  MUFU.EX2 R89, R89 ;  /* 0x0000005900597308 */ /* 0x000fe20000000800 */
[----:B------:R-:W-:-:S03]  /*1cdf0*/  FMNMX.FTZ R13, R110, R13, !PT ;  /* 0x0000000d6e0d7209 */ /* 0x000fc60007810000 */
[----:B------:R-:W-:Y:S01]  /*1ce00*/  FADD.FTZ R108, -R108, R9 ;  /* 0x000000096c6c7221 */ /* 0x000fe20000010100 */
[----:B------:R-:W-:-:S03]  /*1ce10*/  FMNMX.FTZ R13, R228, R13, !PT ;  /* 0x0000000de40d7209 */ /* 0x000fc60007810000 */
[----:B------:R-:W-:Y:S01]  /*1ce20*/  MUFU.EX2 R95, R95 ;  /* 0x0000005f005f7308 */ /* 0x000fe20000000800 */
[----:B------:R-:W-:-:S04]  /*1ce30*/  FMNMX.FTZ R0, R114, R13, !PT ;  /* 0x0000000d72007209 */ /* 0x000fc80007810000 */
[----:B------:R-:W-:-:S03]  /*1ce40*/  FMNMX.FTZ R13, R115, R0, !PT ;  /* 0x00000000730d7209 */ /* 0x000fc60007810000 */
[----:B------:R-:W-:Y:S01]  /*1ce50*/  MUFU.EX2 R88, R88 ;  /* 0x0000005800587308 */ /* 0x000fe20000000800 */
[----:B------:R-:W-:Y:S01]  /*1ce60*/  FMNMX.FTZ R0, R118, R13, !PT ;  /* 0x0000000d76007209 */ /* 0x000fe20007810000 */
[----:B------:R-:W-:Y:S01]  /*1ce70*/  FFMA.FTZ R13, R104, R5, -R3 ;  /* 0x00000005680d7223 */ /* 0x000fe20000010803 */
[----:B------:R-:W-:Y:S02]  /*1ce80*/  FSEL R104, R135, -INF , !P2 ;  /* 0xff80000087687808 */ /* 0x000fe40005000000 */
[----:B------:R-:W-:-:S03]  /*1ce90*/  FMNMX.FTZ R97, R119, R0, !PT ;  /* 0x0000000077617209 */ /* 0x000fc60007810000 */
[----:B------:R-:W-:Y:S01]  /*1cea0*/  MUFU.EX2 R93, R93 ;  /* 0x0000005d005d7308 */ /* 0x000fe20000000800 */
[----:B------:R-:W-:-:S04]  /*1ceb0*/  FMNMX.FTZ R0, R122, R97, !PT ;  /* 0x000000617a007209 */ /* 0x000fc80007810000 */
        /* <DEDUP_REMOVED lines=10> */
[----:B------:R-:W-:Y:S02]  /*1cf60*/  MUFU.EX2 R91, R91 ;  /* 0x0000005b005b7308 */ /* 0x000fe40000000800 */
[----:B------:R-:W0:Y:S06]  /*1cf70*/  SHFL.BFLY PT, R0, R97, 0x2, 0x1f ;  /* 0x0c401f0061007f89 */ /* 0x000e2c00000e0000 */
[----:B------:R-:W-:Y:S08]  /*1cf80*/  MUFU.EX2 R13, R13 ;  /* 0x0000000d000d7308 */ /* 0x000ff00000000800 */
[----:B------:R-:W-:Y:S08]  /*1cf90*/  MUFU.EX2 R92, R92 ;  /* 0x0000005c005c7308 */ /* 0x000ff00000000800 */
[----:B------:R-:W-:Y:S01]  /*1cfa0*/  MUFU.EX2 R15, R15 ;  /* 0x0000000f000f7308 */ /* 0x000fe20000000800 */
[----:B0-----:R-:W-:Y:S01]  /*1cfb0*/  FMNMX.FTZ R0, R97, R0, !PT ;  /* 0x0000000061007209 */ /* 0x001fe20007810000 */
[----:B------:R-:W-:-:S04]  /*1cfc0*/  FFMA.FTZ R97, R154, R5, -R3 ;  /* 0x000000059a617223 */ /* 0x000fc80000010803 */
[----:B------:R-:W0:Y:S02]  /*1cfd0*/  SHFL.BFLY PT, R107, R0, 0x1, 0x1f ;  /* 0x0c201f00006b7f89 */ /* 0x000e2400000e0000 */
[----:B------:R-:W-:Y:S08]  /*1cfe0*/  MUFU.EX2 R20, R20 ;  /* 0x0000001400147308 */ /* 0x000ff00000000800 */
[----:B------:R-:W-:Y:S08]  /*1cff0*/  MUFU.EX2 R144, R144 ;  /* 0x0000009000907308 */ /* 0x000ff00000000800 */
[----:B------:R-:W-:Y:S01]  /*1d000*/  MUFU.EX2 R105, R105 ;  /* 0x0000006900697308 */ /* 0x000fe20000000800 */
[----:B0-----:R-:W-:Y:S01]  /*1d010*/  FMNMX.FTZ R3, R0, R107, !PT ;  /* 0x0000006b00037209 */ /* 0x001fe20007810000 */
[----:B------:R-:W-:-:S06]  /*1d020*/  FMUL.FTZ R0, R108, R5 ;  /* 0x000000056c007220 */ /* 0x000fcc0000410000 */
[----:B------:R-:W-:Y:S01]  /*1d030*/  MUFU.EX2 R146, R146 ;  /* 0x0000009200927308 */ /* 0x000fe20000000800 */
[C---:B------:R-:W-:Y:S01]  /*1d040*/  FSETP.NEU.FTZ.AND P1, PT, R3.reuse, -INF , PT ;  /* 0xff8000000300780b */ /* 0x040fe20003f3d000 */
[----:B------:R-:W-:-:S05]  /*1d050*/  FMUL.FTZ R107, R3, R5 ;  /* 0x00000005036b7220 */ /* 0x000fca0000410000 */
[----:B------:R-:W-:Y:S01]  /*1d060*/  FSEL R107, R107, RZ, P1 ;  /* 0x000000ff6b6b7208 */ /* 0x000fe20000800000 */
[----:B------:R-:W0:Y:S04]  /*1d070*/  MUFU.EX2 R0, R0 ;  /* 0x0000000000007308 */ /* 0x000e280000000800 */
[-CC-:B------:R-:W-:Y:S01]  /*1d080*/  FFMA.FTZ R112, R2, R5.reuse, -R107.reuse ;  /* 0x0000000502707223 */ /* 0x180fe2000001086b */
[----:B------:R-:W-:Y:S01]  /*1d090*/  FSEL R2, R3, RZ, P1 ;  /* 0x000000ff03027208 */ /* 0x000fe20000800000 */
[-CC-:B------:R-:W-:Y:S01]  /*1d0a0*/  FFMA.FTZ R157, R90, R5.reuse, -R107.reuse ;  /* 0x000000055a9d7223 */ /* 0x180fe2000001086b */
[-CC-:B------:R-:W-:Y:S01]  /*1d0b0*/  FFMA.FTZ R159, R94, R5.reuse, -R107.reuse ;  /* 0x000000055e9f7223 */ /* 0x180fe2000001086b */
[-CC-:B------:R-:W-:Y:S01]  /*1d0c0*/  FFMA.FTZ R108, R158, R5.reuse, -R107.reuse ;  /* 0x000000059e6c7223 */ /* 0x180fe2000001086b */
[-C--:B------:R-:W-:Y:S01]  /*1d0d0*/  FFMA.FTZ R153, R98, R5.reuse, -R107 ;  /* 0x0000000562997223 */ /* 0x080fe2000001086b */
[----:B------:R-:W-:Y:S01]  /*1d0e0*/  FADD.FTZ R2, -R2, R11 ;  /* 0x0000000b02027221 */ /* 0x000fe20000010100 */
[----:B------:R-:W-:Y:S01]  /*1d0f0*/  MUFU.EX2 R112, R112 ;  /* 0x0000007000707308 */ /* 0x000fe20000000800 */
[-CC-:B------:R-:W-:Y:S01]  /*1d100*/  FFMA.FTZ R98, R210, R5.reuse, -R107.reuse ;  /* 0x00000005d2627223 */ /* 0x180fe2000001086b */
[-CC-:B------:R-:W-:Y:S01]  /*1d110*/  FFMA.FTZ R151, R110, R5.reuse, -R107.reuse ;  /* 0x000000056e977223 */ /* 0x180fe2000001086b */
[-C--:B------:R-:W-:Y:S01]  /*1d120*/  FMUL.FTZ R2, R2, R5.reuse ;  /* 0x0000000502027220 */ /* 0x080fe20000410000 */
[-CC-:B------:R-:W-:Y:S01]  /*1d130*/  FFMA.FTZ R155, R102, R5.reuse, -R107.reuse ;  /* 0x00000005669b7223 */ /* 0x180fe2000001086b */
[----:B------:R-:W-:Y:S01]  /*1d140*/  FFMA.FTZ R94, R212, R5, -R107 ;  /* 0x00000005d45e7223 */ /* 0x000fe2000001086b */
[----:B0----5:R-:W-:Y:S01]  /*1d150*/  FFMA.FTZ R110, R0, R7, R89 ;  /* 0x00000007006e7223 */ /* 0x021fe20000010059 */
[-CC-:B------:R-:W-:Y:S01]  /*1d160*/  FFMA.FTZ R145, R114, R5.reuse, -R107.reuse ;  /* 0x0000000572917223 */ /* 0x180fe2000001086b */
[----:B------:R-:W-:Y:S01]  /*1d170*/  MUFU.EX2 R157, R157 ;  /* 0x0000009d009d7308 */ /* 0x000fe20000000800 */
[-CC-:B------:R-:W-:Y:S01]  /*1d180*/  FFMA.FTZ R149, R106, R5.reuse, -R107.reuse ;  /* 0x000000056a957223 */ /* 0x180fe2000001086b */
[----:B------:R-:W-:Y:S01]  /*1d190*/  FADD.FTZ R11, R95, R110 ;  /* 0x0000006e5f0b7221 */ /* 0x000fe20000010000 */
[-CC-:B------:R-:W-:Y:S01]  /*1d1a0*/  FFMA.FTZ R90, R226, R5.reuse, -R107.reuse ;  /* 0x00000005e25a7223 */ /* 0x180fe2000001086b */
[-CC-:B------:R-:W-:Y:S01]  /*1d1b0*/  FFMA.FTZ R102, R228, R5.reuse, -R107.reuse ;  /* 0x00000005e4667223 */ /* 0x180fe2000001086b */
[-C--:B------:R-:W-:Y:S01]  /*1d1c0*/  FFMA.FTZ R106, R115, R5.reuse, -R107 ;  /* 0x00000005736a7223 */ /* 0x080fe2000001086b */
        /* <DEDUP_REMOVED lines=13> */
[----:B0-----:R-:W-:-:S04]  /*1d2a0*/  FFMA.FTZ R7, R2, R6, R157 ;  /* 0x0000000602077223 */ /* 0x001fc8000001009d */
[----:B------:R-:W-:-:S03]  /*1d2b0*/  FADD.FTZ R6, R112, R7 ;  /* 0x0000000770067221 */ /* 0x000fc60000010000 */
[----:B------:R-:W0:Y:S01]  /*1d2c0*/  MUFU.EX2 R153, R153 ;  /* 0x0000009900997308 */ /* 0x000e220000000800 */
[----:B-1----:R-:W-:-:S07]  /*1d2d0*/  FADD.FTZ R7, R159, R6 ;  /* 0x000000069f077221 */ /* 0x002fce0000010000 */
[----:B------:R-:W1:Y:S01]  /*1d2e0*/  MUFU.EX2 R98, R98 ;  /* 0x0000006200627308 */ /* 0x000e620000000800 */
[----:B--2---:R-:W-:Y:S01]  /*1d2f0*/  FADD.FTZ R6, R108, R7 ;  /* 0x000000076c067221 */ /* 0x004fe20000010000 */
[----:B------:R-:W-:Y:S01]  /*1d300*/  FADD.FTZ R7, R21, R114 ;  /* 0x0000007215077221 */ /* 0x000fe20000010000 */
[----:B------:R-:W-:-:S03]  /*1d310*/  FFMA.FTZ R114, R123, R5, -R107 ;  /* 0x000000057b727223 */ /* 0x000fc6000001086b */
        /* <DEDUP_REMOVED lines=10> */
[----:B0-----:R-:W-:Y:S01]  /*1d3c0*/  FADD.FTZ R6, R94, R7 ;  /* 0x000000075e067221 */ /* 0x001fe20000010000 */
[----:B------:R-:W-:Y:S01]  /*1d3d0*/  FADD.FTZ R7, R13, R116 ;  /* 0x000000740d077221 */ /* 0x000fe20000010000 */
[----:B------:R-:W-:-:S05]  /*1d3e0*/  FFMA.FTZ R116, R127, R5, -R107 ;  /* 0x000000057f747223 */ /* 0x000fca000001086b */
        /* <DEDUP_REMOVED lines=56> */
.L_x_1839:
[C---:B------:R-:W-:Y:S01]  /*1d770*/  ISETP.GT.AND P1, PT, R10.reuse, R189, PT ;  /* 0x000000bd0a00720c */ /* 0x040fe20003f24270 */
[----:B------:R-:W-:Y:S01]  /*1d780*/  VIADD R10, R10, 0xffffffff ;  /* 0xffffffff0a0a7836 */ /* 0x000fe20000000000 */
[----:B------:R-:W-:Y:S02]  /*1d790*/  IADD3 R11, R12, 0x2a860, RZ ;  /* 0x0002a8600c0b7810 */ /* 0x000fe40007ffe0ff */
        /* <DEDUP_REMOVED lines=30> */
[----:B------:R-:W-:Y:S06]  /*1d980*/  @P1 BRA `(.L_x_1840) ;  /* 0xffffffcc00701947 */ /* 0x000fec000383ffff */
.L_x_1819:
[----:B------:R-:W-:Y:S05]  /*1d990*/  BSYNC B0 ;  /* 0x0000000000007941 */ /* 0x000fea0003800000 */
.L_x_1818:
        /* <DEDUP_REMOVED lines=67> */
.L_x_1841:
[----:B------:R-:W-:Y:S01]  /*1ddd0*/  IMAD R13, R160, 0x8, R18 ;  /* 0x00000008a00d7824 */ /* 0x000fe200078e0212 */
[----:B------:R-:W-:-:S04]  /*1dde0*/  SHF.L.U32 R2, R163, 0x1f, RZ ;  /* 0x0000001fa3027819 */ /* 0x000fc800000006ff */
[----:B------:R0:W1:Y:S01]  /*1ddf0*/  SYNCS.PHASECHK.TRANS64.TRYWAIT P1, [R13+URZ+0x2a850], R2 ;  /* 0x02a850020d0075a7 */ /* 0x000062000802017f */
[----:B------:R-:W-:Y:S05]  /*1de00*/  @!P0 BRA `(.L_x_1842) ;  /* 0x0000000000048947 */ /* 0x000fea0003800000 */
[----:B------:R-:W-:Y:S01]  /*1de10*/  BPT.TRAP 0x1 ;  /* 0x000000040000795c */ /* 0x000fe20000300000 */
.L_x_1842:
        /* <DEDUP_REMOVED lines=9> */
.L_x_1844:
[----:B------:R-:W-:Y:S05]  /*1deb0*/  BSYNC B0 ;  /* 0x0000000000007941 */ /* 0x000fea0003800000 */
.L_x_1843:
[----:B------:R-:W-:Y:S01]  /*1dec0*/  IMAD.MOV.U32 R8, RZ, RZ, R0 ;  /* 0x000000ffff087224 */ /* 0x000fe200078e0000 */
[----:B------:R-:W-:Y:S01]  /*1ded0*/  WARPGROUP.ARRIVE ;  /* 0x00000000000079c5 */ /* 0x000fe20000000000 */
[----:B------:R-:W-:Y:S02]  /*1dee0*/  IMAD.MOV.U32 R9, RZ, RZ, 0x40000040 ;  /* 0x40000040ff097424 */ /* 0x000fe400078e00ff */
[----:B------:R-:W-:Y:S01]  /*1def0*/  IMAD.MOV.U32 R10, RZ, RZ, RZ ;  /* 0x000000ffff0a7224 */ /* 0x000fe200078e00ff */
[----:B------:R-:W-:Y:S01]  /*1df00*/  R2UR UR6, R8 ;  /* 0x00000000080672ca */ /* 0x000fe200000e0000 */
[----:B------:R-:W-:Y:S01]  /*1df10*/  IMAD.MOV.U32 R20, RZ, RZ, -0x800000 ;  /* 0xff800000ff147424 */ /* 0x000fe200078e00ff */
        /* <DEDUP_REMOVED lines=29> */
[----:B------:R-:W2:Y:S02]  /*1e0f0*/  SHFL.BFLY PT, R0, R7, 0x2, 0x1f ;  /* 0x0c401f0007007f89 */ /* 0x000ea400000e0000 */
[----:B--2---:R-:W-:Y:S01]  /*1e100*/  FADD.FTZ R0, R0, R7 ;  /* 0x0000000700007221 */ /* 0x004fe20000010000 */
[----:B------:R-:W-:Y:S02]  /*1e110*/  WARPGROUP.DEPBAR.LE gsb0, 0x0 ;  /* 0x00008000000079c5 */ /* 0x000fe40000010000 */
[----:B------:R-:W-:-:S06]  /*1e120*/  WARPGROUP.ARRIVE ;  /* 0x00000000000079c5 */ /* 0x000fcc0000000000 */
[----:B------:R-:W-:Y:S01]  /*1e130*/  HGMMA.64x128x16.F32 R24, R140, gdesc[UR4].tnspB, R24, gsb0 ;  /* 0x41e000048c187df0 */ /* 0x000fe20008000818 */
[----:B------:R-:W-:Y:S02]  /*1e140*/  R2UR UR6, R8 ;  /* 0x00000000080672ca */ /* 0x000fe400000e0000 */
[----:B------:R-:W-:Y:S02]  /*1e150*/  R2UR UR7, R9 ;  /* 0x00000000090772ca */ /* 0x000fe400000e0000 */
[----:B------:R-:W0:Y:S01]  /*1e160*/  SHFL.BFLY PT, R9, R6, 0x2, 0x1f ;  /* 0x0c401f0006097f89 */ /* 0x000e2200000e0000 */
[----:B------:R-:W-:Y:S01]  /*1e170*/  MOV R8, RZ ;  /* 0x000000ff00087202 */ /* 0x000fe20000000f00 */
[----:B01----:R-:W-:Y:S02]  /*1e180*/  FADD.FTZ R2, R9, R6 ;  /* 0x0000000609027221 */ /* 0x003fe40000010000 */
        /* <DEDUP_REMOVED lines=23> */
.L_x_1846:
[----:B------:R-:W-:Y:S01]  /*1e300*/  VIADD R3, R13, 0x2a860 ;  /* 0x0002a8600d037836 */ /* 0x000fe20000000000 */
[----:B------:R-:W-:Y:S01]  /*1e310*/  IADD3 R160, R160, 0x1, RZ ;  /* 0x00000001a0a07810 */ /* 0x000fe20007ffe0ff */
[-C--:B------:R-:W-:Y:S01]  /*1e320*/  FMUL.FTZ R21, R36, R8.reuse ;  /* 0x0000000824157220 */ /* 0x080fe20000410000 */
[----:B------:R-:W-:Y:S01]  /*1e330*/  FMUL.FTZ R36, R72, R8 ;  /* 0x0000000848247220 */ /* 0x000fe20000410000 */
[----:B0-----:R-:W-:Y:S01]  /*1e340*/  FMUL.FTZ R93, R34, R10 ;  /* 0x0000000a225d7220 */ /* 0x001fe20000410000 */
[----:B------:R-:W-:Y:S01]  /*1e350*/  PRMT R3, R172, 0x654, R3 ;  /* 0x00000654ac037816 */ /* 0x000fe20000000003 */
[-C--:B------:R-:W-:Y:S01]  /*1e360*/  FMUL.FTZ R88, R32, R8.reuse ;  /* 0x0000000820587220 */ /* 0x080fe20000410000 */
[----:B------:R-:W-:Y:S01]  /*1e370*/  ISETP.NE.AND P1, PT, R160, 0x2, PT ;  /* 0x00000002a000780c */ /* 0x000fe20003f25270 */
[----:B------:R-:W-:Y:S01]  /*1e380*/  FMUL.FTZ R90, R37, R8 ;  /* 0x00000008255a7220 */ /* 0x000fe20000410000 */
[----:B------:R1:W-:Y:S01]  /*1e390*/  SYNCS.ARRIVE.TRANS64.RED.A1T0 RZ, [R3+URZ], RZ ;  /* 0x000000ff03ff79a7 */ /* 0x0003e2000810043f */
[-C--:B------:R-:W-:Y:S01]  /*1e3a0*/  FMUL.FTZ R99, R26, R10.reuse ;  /* 0x0000000a1a637220 */ /* 0x080fe20000410000 */
[----:B------:R-:W-:Y:S01]  /*1e3b0*/  SEL R2, RZ, 0x1, P1 ;  /* 0x00000001ff027807 */ /* 0x000fe20000800000 */
        /* <DEDUP_REMOVED lines=59> */
[----:B------:R-:W-:Y:S01]  /*1e770*/  LOP3.LUT R163, R163, R2, RZ, 0x3c, !PT ;  /* 0x00000002a3a37212 */ /* 0x000fe200078e3cff */
[----:B------:R-:W-:Y:S01]  /*1e780*/  VIADD R197, R197, 0x1 ;  /* 0x00000001c5c57836 */ /* 0x000fe20000000000 */
[----:B-1----:R-:W-:-:S07]  /*1e790*/  SEL R160, R160, RZ, P1 ;  /* 0x000000ffa0a07207 */ /* 0x002fce0000800000 */
.L_x_1699:
[----:B------:R-:W1:Y:S08]  /*1e7a0*/  S2UR UR4, SR_CgaCtaId ;  /* 0x00000000000479c3 */ /* 0x000e700000008800 */
[----:B------:R-:W-:Y:S01]  /*1e7b0*/  BAR.SYNC.DEFER_BLOCKING 0x5, 0x180 ;  /* 0x0146000000007b1d */ /* 0x000fe20000010000 */
[----:B------:R-:W-:-:S05]  /*1e7c0*/  MOV R3, 0x400 ;  /* 0x0000040000037802 */ /* 0x000fca0000000f00 */
[----:B------:R-:W-:Y:S01]  /*1e7d0*/  BSSY B0, `(.L_x_1847) ;  /* 0x00001f3000007945 */ /* 0x000fe20003800000 */
[----:B-1----:R-:W-:-:S05]  /*1e7e0*/  IMAD.U32 R172, RZ, RZ, UR4 ;  /* 0x00000004ffac7e24 */ /* 0x002fca000f8e00ff */
[----:B------:R-:W-:-:S05]  /*1e7f0*/  LEA R18, R172, R3, 0x18 ;  /* 0x00000003ac127211 */ /* 0x000fca00078ec0ff */
[----:B0---4-:R0:W1:Y:S01]  /*1e800*/  LDS.128 R28, [R18+0x2a8d0] ;  /* 0x02a8d000121c7984 */ /* 0x0110620000000c00 */
[----:B------:R-:W-:Y:S06]  /*1e810*/  BAR.ARV 0x4, 0x180 ;  /* 0x0106000000007b1d */ /* 0x000fec0000002000 */
[----:B------:R-:W-:Y:S05]  /*1e820*/  @P0 BRA `(.L_x_1848) ;  /* 0x0000001400000947 */ /* 0x000fea0003800000 */
[----:B------:R-:W2:Y:S01]  /*1e830*/  S2R R5, SR_SWINHI ;  /* 0x0000000000057919 */ /* 0x000ea20000002f00 */
        /* <DEDUP_REMOVED lines=9> */
[----:B--2---:R-:W-:-:S03]  /*1e8d0*/  MOV R3, R5 ;  /* 0x0000000500037202 */ /* 0x004fc60000000f00 */
[----:B------:R-:W-:-:S03]  /*1e8e0*/  IMAD.WIDE R4, R222, 0x2, R2 ;  /* 0x00000002de047825 */ /* 0x000fc600078e0202 */
[C---:B------:R-:W-:Y:S02]  /*1e8f0*/  LOP3.LUT R15, R4.reuse, 0x380, RZ, 0xc0, !PT ;  /* 0x00000380040f7812 */ /* 0x040fe400078ec0ff */
[C---:B------:R-:W-:Y:S02]  /*1e900*/  IADD3 R107, P0, R4.reuse, 0x4060, RZ ;  /* 0x00004060046b7810 */ /* 0x040fe40007f1e0ff */
[----:B------:R-:W-:Y:S01]  /*1e910*/  SHF.R.U64 R15, R15, 0x3, RZ ;  /* 0x000000030f0f7819 */ /* 0x000fe200000012ff */
[----:B------:R-:W-:Y:S01]  /*1e920*/  BAR.SYNC.DEFER_BLOCKING 0x1, 0x100 ;  /* 0x0044000000007b1d */ /* 0x000fe20000010000 */
[C---:B------:R-:W-:Y:S01]  /*1e930*/  IADD3 R71, P6, R4.reuse, 0x20, RZ ;  /* 0x0000002004477810 */ /* 0x040fe20007fde0ff */
[--C-:B------:R-:W-:Y:S01]  /*1e940*/  IMAD.X R33, RZ, RZ, R5.reuse, P0 ;  /* 0x000000ffff217224 */ /* 0x100fe200000e0605 */
[C---:B------:R-:W-:Y:S02]  /*1e950*/  IADD3 R75, P5, R4.reuse, 0x40, RZ ;  /* 0x00000040044b7810 */ /* 0x040fe40007fbe0ff */
[C---:B------:R-:W-:Y:S01]  /*1e960*/  IADD3 R79, P4, R4.reuse, 0x60, RZ ;  /* 0x00000060044f7810 */ /* 0x040fe20007f9e0ff */
[--C-:B------:R-:W-:Y:S01]  /*1e970*/  IMAD.X R9, RZ, RZ, R5.reuse, P6 ;  /* 0x000000ffff097224 */ /* 0x100fe200030e0605 */
[C---:B------:R-:W-:Y:S01]  /*1e980*/  IADD3 R101, P3, R4.reuse, 0x4000, RZ ;  /* 0x0000400004657810 */ /* 0x040fe20007f7e0ff */
[----:B------:R-:W-:Y:S01]  /*1e990*/  IMAD.X R11, RZ, RZ, R5, P5 ;  /* 0x000000ffff0b7224 */ /* 0x000fe200028e0605 */
[----:B------:R-:W-:-:S02]  /*1e9a0*/  IADD3 R103, P2, R4, 0x4020, RZ ;  /* 0x0000402004677810 */ /* 0x000fc40007f5e0ff */
[----:B------:R-:W-:Y:S02]  /*1e9b0*/  IADD3 R105, P1, R4, 0x4040, RZ ;  /* 0x0000404004697810 */ /* 0x000fe40007f3e0ff */
[----:B------:R-:W-:Y:S01]  /*1e9c0*/  ISETP.NE.U32.AND P0, PT, RZ, UR4, PT ;  /* 0x00000004ff007c0c */ /* 0x000fe2000bf05070 */
[--C-:B------:R-:W-:Y:S01]  /*1e9d0*/  IMAD.X R25, RZ, RZ, R5.reuse, P2 ;  /* 0x000000ffff197224 */ /* 0x100fe200010e0605 */
[----:B------:R-:W-:Y:S01]  /*1e9e0*/  LOP3.LUT R4, R15, R4, RZ, 0x3c, !PT ;  /* 0x000000040f047212 */ /* 0x000fe200078e3cff */
[--C-:B------:R-:W-:Y:S01]  /*1e9f0*/  IMAD.X R15, RZ, RZ, R5.reuse, P3 ;  /* 0x000000ffff0f7224 */ /* 0x100fe200018e0605 */
[----:B------:R-:W-:Y:S01]  /*1ea00*/  ISETP.NE.AND.EX P0, PT, RZ, UR5, PT, P0 ;  /* 0x00000005ff007c0c */ /* 0x000fe2000bf05300 */
[----:B------:R-:W-:Y:S01]  /*1ea10*/  ULDC.64 UR4, c[0x0][0xc08] ;  /* 0x0003020000047ab9 */ /* 0x000fe20000000a00 */
[----:B------:R-:W-:Y:S01]  /*1ea20*/  LOP3.LUT R8, R71, 0x380, RZ, 0xc0, !PT ;  /* 0x0000038047087812 */ /* 0x000fe200078ec0ff */
[----:B------:R-:W-:Y:S01]  /*1ea30*/  IMAD.X R27, RZ, RZ, R5, P1 ;  /* 0x000000ffff1b7224 */ /* 0x000fe200008e0605 */
[----:B------:R-:W-:-:S02]  /*1ea40*/  LOP3.LUT R10, R75, 0x380, RZ, 0xc0, !PT ;  /* 0x000003804b0a7812 */ /* 0x000fc400078ec0ff */
[----:B------:R-:W-:Y:S02]  /*1ea50*/  MOV R96, R4 ;  /* 0x0000000400607202 */ /* 0x000fe40000000f00 */
[----:B------:R-:W-:Y:S02]  /*1ea60*/  IADD3.X R13, RZ, R5, RZ, P4, !PT ;  /* 0x00000005ff0d7210 */ /* 0x000fe400027fe4ff */
[----:B------:R-:W-:Y:S02]  /*1ea70*/  LOP3.LUT R12, R79, 0x380, RZ, 0xc0, !PT ;  /* 0x000003804f0c7812 */ /* 0x000fe400078ec0ff */
[----:B------:R-:W-:Y:S02]  /*1ea80*/  LOP3.LUT R14, R101, 0x380, RZ, 0xc0, !PT ;  /* 0x00000380650e7812 */ /* 0x000fe400078ec0ff */
[----:B------:R-:W-:Y:S02]  /*1ea90*/  F2FP.F16.F32.PACK_AB R4, R91, R24 ;  /* 0x000000185b04723e */ /* 0x000fe400000000ff */
[----:B------:R-:W-:-:S02]  /*1eaa0*/  F2FP.F16.F32.PACK_AB R5, R32, R99 ;  /* 0x000000632005723e */ /* 0x000fc400000000ff */
[----:B------:R-:W-:Y:S02]  /*1eab0*/  LOP3.LUT R24, R103, 0x380, RZ, 0xc0, !PT ;  /* 0x0000038067187812 */ /* 0x000fe400078ec0ff */
[----:B-1----:R-:W-:Y:S01]  /*1eac0*/  LOP3.LUT R28, R105, 0x380, RZ, 0xc0, !PT ;  /* 0x00000380691c7812 */ /* 0x002fe200078ec0ff */
[----:B------:R1:W-:Y:S01]  /*1ead0*/  STSM.16.M88.4 [R96], R4 ;  /* 0x0000000460007844 */ /* 0x0003e20000000200 */
[----:B------:R-:W-:Y:S02]  /*1eae0*/  ISETP.NE.U32.AND P2, PT, RZ, UR4, PT ;  /* 0x00000004ff007c0c */ /* 0x000fe4000bf45070 */
[----:B------:R-:W-:Y:S02]  /*1eaf0*/  LOP3.LUT R32, R107, 0x380, RZ, 0xc0, !PT ;  /* 0x000003806b207812 */ /* 0x000fe400078ec0ff */
[----:B------:R-:W-:Y:S02]  /*1eb00*/  SHF.R.U64 R8, R8, 0x3, RZ ;  /* 0x0000000308087819 */ /* 0x000fe400000012ff */
[----:B------:R-:W-:-:S02]  /*1eb10*/  SHF.R.U64 R10, R10, 0x3, RZ ;  /* 0x000000030a0a7819 */ /* 0x000fc400000012ff */
[----:B------:R-:W-:Y:S02]  /*1eb20*/  SHF.R.U64 R12, R12, 0x3, RZ ;  /* 0x000000030c0c7819 */ /* 0x000fe400000012ff */
[----:B------:R-:W-:Y:S02]  /*1eb30*/  SHF.R.U64 R14, R14, 0x3, RZ ;  /* 0x000000030e0e7819 */ /* 0x000fe400000012ff */
[----:B------:R-:W-:Y:S02]  /*1eb40*/  SHF.R.U64 R24, R24, 0x3, RZ ;  /* 0x0000000318187819 */ /* 0x000fe400000012ff */
[----:B------:R-:W-:Y:S02]  /*1eb50*/  SHF.R.U64 R28, R28, 0x3, RZ ;  /* 0x000000031c1c7819 */ /* 0x000fe400000012ff */
[----:B------:R-:W-:Y:S02]  /*1eb60*/  ISETP.NE.AND.EX P2, PT, RZ, UR5, PT, P2 ;  /* 0x00000005ff007c0c */ /* 0x000fe4000bf45320 */
[----:B------:R-:W-:-:S02]  /*1eb70*/  SHF.R.U64 R32, R32, 0x3, RZ ;  /* 0x0000000320207819 */ /* 0x000fc400000012ff */
[----:B------:R-:W-:Y:S02]  /*1eb80*/  LOP3.LUT R8, R8, R71, RZ, 0x3c, !PT ;  /* 0x0000004708087212 */ /* 0x000fe400078e3cff */
[----:B------:R-:W-:Y:S02]  /*1eb90*/  LOP3.LUT R10, R10, R75, RZ, 0x3c, !PT ;  /* 0x0000004b0a0a7212 */ /* 0x000fe400078e3cff */
[----:B------:R-:W-:Y:S02]  /*1eba0*/  LOP3.LUT R12, R12, R79, RZ, 0x3c, !PT ;  /* 0x0000004f0c0c7212 */ /* 0x000fe400078e3cff */
[----:B------:R-:W-:Y:S02]  /*1ebb0*/  LOP3.LUT R14, R14, R101, RZ, 0x3c, !PT ;  /* 0x000000650e0e7212 */ /* 0x000fe400078e3cff */
[----:B------:R-:W-:Y:S02]  /*1ebc0*/  LOP3.LUT R24, R24, R103, RZ, 0x3c, !PT ;  /* 0x0000006718187212 */ /* 0x000fe400078e3cff */
[----:B------:R-:W-:-:S02]  /*1ebd0*/  LOP3.LUT R26, R28, R105, RZ, 0x3c, !PT ;  /* 0x000000691c1a7212 */ /* 0x000fc400078e3cff */
[----:B------:R-:W-:Y:S02]  /*1ebe0*/  LOP3.LUT R32, R32, R107, RZ, 0x3c, !PT ;  /* 0x0000006b20207212 */ /* 0x000fe400078e3cff */
[----:B------:R-:W-:Y:S02]  /*1ebf0*/  MOV R79, R8 ;  /* 0x00000008004f7202 */ /* 0x000fe40000000f00 */
[----:B------:R-:W-:Y:S02]  /*1ec00*/  MOV R78, R10 ;  /* 0x0000000a004e7202 */ /* 0x000fe40000000f00 */
[----:B-1----:R-:W-:Y:S02]  /*1ec10*/  F2FP.F16.F32.PACK_AB R4, R89, R88 ;  /* 0x000000585904723e */ /* 0x002fe400000000ff */
[----:B------:R-:W-:Y:S02]  /*1ec20*/  F2FP.F16.F32.PACK_AB R5, R94, R93 ;  /* 0x0000005d5e05723e */ /* 0x000fe400000000ff */
[----:B------:R-:W-:-:S02]  /*1ec30*/  F2FP.F16.F32.PACK_AB R6, R90, R21 ;  /* 0x000000155a06723e */ /* 0x000fc400000000ff */
[----:B------:R-:W-:Y:S01]  /*1ec40*/  F2FP.F16.F32.PACK_AB R7, R95, R92 ;  /* 0x0000005c5f07723e */ /* 0x000fe200000000ff */
[----:B------:R-:W-:Y:S01]  /*1ec50*/  ULDC UR4, c[0x0][0xa88] ;  /* 0x0002a20000047ab9 */ /* 0x000fe20000000800 */
[----:B------:R-:W-:Y:S01]  /*1ec60*/  MOV R75, R12 ;  /* 0x0000000c004b7202 */ /* 0x000fe20000000f00 */
[----:B------:R-:W1:Y:S01]  /*1ec70*/  LDC R21, c[0x0][0xbe8] ;  /* 0x0002fa00ff157b82 */ /* 0x000e620000000800 */
[----:B------:R-:W-:Y:S01]  /*1ec80*/  MOV R74, R14 ;  /* 0x0000000e004a7202 */ /* 0x000fe20000000f00 */
[----:B------:R-:W-:Y:S01]  /*1ec90*/  STSM.16.M88.4 [R79], R4 ;  /* 0x000000044f007844 */ /* 0x000fe20000000200 */
[----:B------:R-:W-:Y:S02]  /*1eca0*/  F2FP.F16.F32.PACK_AB R8, R41, R40 ;  /* 0x000000282908723e */ /* 0x000fe400000000ff */
[----:B------:R-:W-:Y:S02]  /*1ecb0*/  F2FP.F16.F32.PACK_AB R9, R43, R72 ;  /* 0x000000482b09723e */ /* 0x000fe400000000ff */
[----:B------:R-:W-:Y:S01]  /*1ecc0*/  F2FP.F16.F32.PACK_AB R10, R45, R44 ;  /* 0x0000002c2d0a723e */ /* 0x000fe200000000ff */
[----:B------:R-:W2:Y:S01]  /*1ecd0*/  LDC.64 R40, c[0x0][0xc00] ;  /* 0x00030000ff287b82 */ /* 0x000ea20000000a00 */
[----:B------:R-:W-:-:S02]  /*1ece0*/  F2FP.F16.F32.PACK_AB R11, R47, R34 ;  /* 0x000000222f0b723e */ /* 0x000fc400000000ff */
[----:B------:R-:W-:Y:S02]  /*1ecf0*/  MOV R71, R24 ;  /* 0x0000001800477202 */ /* 0x000fe40000000f00 */
[----:B------:R-:W-:Y:S01]  /*1ed00*/  MOV R70, R26 ;  /* 0x0000001a00467202 */ /* 0x000fe20000000f00 */
[----:B------:R3:W-:Y:S01]  /*1ed10*/  STSM.16.M88.4 [R78], R8 ;  /* 0x000000084e007844 */ /* 0x0007e20000000200 */
[----:B------:R-:W-:Y:S02]  /*1ed20*/  F2FP.F16.F32.PACK_AB R12, R49, R48 ;  /* 0x00000030310c723e */ /* 0x000fe400000000ff */
[----:B------:R-:W-:Y:S02]  /*1ed30*/  F2FP.F16.F32.PACK_AB R13, R51, R50 ;  /* 0x00000032330d723e */ /* 0x000fe400000000ff */
[----:B------:R-:W-:Y:S02]  /*1ed40*/  F2FP.F16.F32.PACK_AB R14, R53, R52 ;  /* 0x00000034350e723e */ /* 0x000fe400000000ff */
[----:B------:R-:W-:-:S02]  /*1ed50*/  F2FP.F16.F32.PACK_AB R15, R55, R54 ;  /* 0x00000036370f723e */ /* 0x000fc400000000ff */
[----:B------:R-:W-:Y:S02]  /*1ed60*/  MOV R28, R32 ;  /* 0x00000020001c7202 */ /* 0x000fe40000000f00 */
[----:B------:R-:W-:Y:S01]  /*1ed70*/  F2FP.F16.F32.PACK_AB R24, R57, R56 ;  /* 0x000000383918723e */ /* 0x000fe200000000ff */
[----:B------:R-:W-:Y:S01]  /*1ed80*/  STSM.16.M88.4 [R75], R12 ;  /* 0x0000000c4b007844 */ /* 0x000fe20000000200 */
[----:B------:R-:W-:Y:S02]  /*1ed90*/  F2FP.F16.F32.PACK_AB R25, R59, R58 ;  /* 0x0000003a3b19723e */ /* 0x000fe400000000ff */
[----:B------:R-:W-:Y:S01]  /*1eda0*/  F2FP.F16.F32.PACK_AB R26, R61, R60 ;  /* 0x0000003c3d1a723e */ /* 0x000fe200000000ff */
[----:B---3--:R-:W3:Y:S01]  /*1edb0*/  @P2 LDC.64 R8, c[0x0][0xc08] ;  /* 0x00030200ff082b82 */ /* 0x008ee20000000a00 */
[----:B------:R-:W-:Y:S01]  /*1edc0*/  F2FP.F16.F32.PACK_AB R27, R63, R62 ;  /* 0x0000003e3f1b723e */ /* 0x000fe200000000ff */
[----:B--2---:R-:W-:Y:S01]  /*1edd0*/  IMAD.WIDE R40, R196, 0x4, R40 ;  /* 0x00000004c4287825 */ /* 0x004fe200078e0228 */
[----:B------:R-:W-:-:S02]  /*1ede0*/  F2FP.F16.F32.PACK_AB R32, R65, R64 ;  /* 0x000000404120723e */ /* 0x000fc400000000ff */
[----:B------:R-:W-:Y:S01]  /*1edf0*/  F2FP.F16.F32.PACK_AB R33, R67, R66 ;  /* 0x000000424321723e */ /* 0x000fe200000000ff */
[----:B------:R-:W-:Y:S01]  /*1ee00*/  STSM.16.M88.4 [R74], R24 ;  /* 0x000000184a007844 */ /* 0x000fe20000000200 */
[----:B------:R-:W-:Y:S02]  /*1ee10*/  F2FP.F16.F32.PACK_AB R34, R69, R68 ;  /* 0x000000444522723e */ /* 0x000fe400000000ff */
[----:B------:R-:W-:Y:S02]  /*1ee20*/  F2FP.F16.F32.PACK_AB R4, R81, R80 ;  /* 0x000000505104723e */ /* 0x000fe400000000ff */
[----:B------:R-:W-:Y:S01]  /*1ee30*/  F2FP.F16.F32.PACK_AB R5, R83, R82 ;  /* 0x000000525305723e */ /* 0x000fe200000000ff */
[----:B------:R-:W-:Y:S01]  /*1ee40*/  STSM.16.M88.4 [R71], R32 ;  /* 0x0000002047007844 */ /* 0x000fe20000000200 */
[----:B------:R-:W-:Y:S02]  /*1ee50*/  F2FP.F16.F32.PACK_AB R6, R85, R84 ;  /* 0x000000545506723e */ /* 0x000fe400000000ff */
[----:B------:R-:W-:Y:S01]  /*1ee60*/  F2FP.F16.F32.PACK_AB R7, R87, R86 ;  /* 0x000000565707723e */ /* 0x000fe200000000ff */
[----:B------:R-:W-:Y:S01]  /*1ee70*/  STSM.16.M88.4 [R70], R36 ;  /* 0x0000002446007844 */ /* 0x000fe20000000200 */
[----:B------:R-:W-:-:S03]  /*1ee80*/  MOV R48, RZ ;  /* 0x000000ff00307202 */ /* 0x000fc60000000f00 */
[----:B------:R2:W-:Y:S01]  /*1ee90*/  STSM.16.M88.4 [R28], R4 ;  /* 0x000000041c007844 */ /* 0x0005e20000000200 */
[----:B------:R-:W-:Y:S01]  /*1eea0*/  BAR.SYNC.DEFER_BLOCKING 0x1, 0x100 ;  /* 0x0044000000007b1d */ /* 0x000fe20000010000 */
[----:B--2---:R-:W-:Y:S02]  /*1eeb0*/  IMAD.U32 R6, RZ, RZ, UR4 ;  /* 0x00000004ff067e24 */ /* 0x004fe4000f8e00ff */
[----:B---3--:R-:W-:-:S03]  /*1eec0*/  @P2 IMAD.WIDE R4, R196, 0x4, R8 ;  /* 0x00000004c4042825 */ /* 0x008fc600078e0208 */
[----:B------:R2:W5:Y:S01]  /*1eed0*/  @P0 LDG.E R48, desc[UR60][R40.64] ;  /* 0x0000003c28300981 */ /* 0x000562000c1e1900 */
[----:B-1----:R-:W-:-:S03]  /*1eee0*/  ISETP.NE.AND P1, PT, R21, 0x1, PT ;  /* 0x000000011500780c */ /* 0x002fc60003f25270 */
[----:B------:R2:W5:Y:S10]  /*1eef0*/  @P2 LDG.E R6, desc[UR60][R4.64] ;  /* 0x0000003c04062981 */ /* 0x000574000c1e1900 */
[----:B------:R-:W1:Y:S08]  /*1ef00*/  @P1 LDC R10, c[0x0][0xbec] ;  /* 0x0002fb00ff0a1b82 */ /* 0x000e700000000800 */
[----:B------:R-:W3:Y:S01]  /*1ef10*/  @P1 LDC R13, c[0x0][0xbf0] ;  /* 0x0002fc00ff0d1b82 */ /* 0x000ee20000000800 */
[----:B--2---:R-:W-:Y:S05]  /*1ef20*/  @P2 BRA `(.L_x_1849) ;  /* 0x0000000000102947 */ /* 0x004fea0003800000 */
[----:B------:R-:W-:Y:S05]  /*1ef30*/  @!P0 BRA `(.L_x_1849) ;  /* 0x00000000000c8947 */ /* 0x000fea0003800000 */
[----:B------:R-:W2:Y:S04]  /*1ef40*/  LDG.E R5, desc[UR60][R40.64] ;  /* 0x0000003c28057981 */ /* 0x000ea8000c1e1900 */
[----:B-----5:R-:W2:Y:S02]  /*1ef50*/  LDG.E R6, desc[UR60][R40.64+0x4] ;  /* 0x0000043c28067981 */ /* 0x020ea4000c1e1900 */
[----:B--2---:R-:W-:-:S07]  /*1ef60*/  IMAD.IADD R6, R6, 0x1, -R5 ;  /* 0x0000000106067824 */ /* 0x004fce00078e0a05 */
.L_x_1849:
[----:B------:R-:W-:Y:S01]  /*1ef70*/  SHF.R.S32.HI R54, RZ, 0x1f, R195 ;  /* 0x0000001fff367819 */ /* 0x000fe200000114c3 */
[--C-:B------:R-:W-:Y:S01]  /*1ef80*/  IMAD.IADD R15, R191, 0x1, R187.reuse ;  /* 0x00000001bf0f7824 */ /* 0x100fe200078e02bb */
[----:B------:R-:W-:Y:S01]  /*1ef90*/  ULDC.64 UR4, c[0x0][0xb90] ;  /* 0x0002e40000047ab9 */ /* 0x000fe20000000a00 */
[----:B-----5:R-:W-:Y:S01]  /*1efa0*/  SHF.R.S32.HI R49, RZ, 0x1f, R48 ;  /* 0x0000001fff317819 */ /* 0x020fe20000011430 */
[----:B------:R-:W-:Y:S01]  /*1efb0*/  IMAD.IADD R14, R221, 0x1, R187 ;  /* 0x00000001dd0e7824 */ /* 0x000fe200078e02bb */
[----:B------:R-:W-:Y:S01]  /*1efc0*/  LEA R9, R199, R192, 0x6 ;  /* 0x000000c0c7097211 */ /* 0x000fe200078e30ff */
[----:B------:R-:W-:Y:S01]  /*1efd0*/  IMAD R4, R54, UR4, RZ ;  /* 0x0000000436047c24 */ /* 0x000fe2000f8e02ff */
[----:B------:R-:W-:Y:S01]  /*1efe0*/  SEL R55, R196, RZ, !P0 ;  /* 0x000000ffc4377207 */ /* 0x000fe20004000000 */
[----:B-1----:R-:W-:Y:S01]  /*1eff0*/  @P1 IMAD.HI.U32 R8, R15, R10, RZ ;  /* 0x0000000a0f081227 */ /* 0x002fe200078e00ff */
[----:B------:R-:W-:-:S03]  /*1f000*/  SHF.R.S32.HI R10, RZ, 0x1f, R196 ;  /* 0x0000001fff0a7819 */ /* 0x000fc600000114c4 */
[----:B------:R-:W-:Y:S01]  /*1f010*/  IMAD.MOV.U32 R7, RZ, RZ, R15 ;  /* 0x000000ffff077224 */ /* 0x000fe200078e000f */
[----:B---3--:R-:W-:Y:S01]  /*1f020*/  @P1 SHF.R.U32.HI R7, RZ, R13, R8 ;  /* 0x0000000dff071219 */ /* 0x008fe20000011608 */
[C---:B------:R-:W-:Y:S01]  /*1f030*/  IMAD R11, R195.reuse, UR5, R4 ;  /* 0x00000005c30b7c24 */ /* 0x040fe2000f8e0204 */
[----:B------:R-:W-:Y:S01]  /*1f040*/  SEL R28, R10, RZ, !P0 ;  /* 0x000000ff0a1c7207 */ /* 0x000fe20004000000 */
[----:B------:R-:W-:Y:S01]  /*1f050*/  IMAD.WIDE.U32 R4, R195, UR4, R48 ;  /* 0x00000004c3047c25 */ /* 0x000fe2000f8e0030 */
[----:B------:R-:W-:-:S03]  /*1f060*/  ULDC.64 UR4, c[0x0][0xb98] ;  /* 0x0002e60000047ab9 */ /* 0x000fc60000000a00 */
[----:B------:R-:W-:Y:S01]  /*1f070*/  IMAD.IADD R5, R5, 0x1, R11 ;  /* 0x0000000105057824 */ /* 0x000fe200078e020b */
[--C-:B------:R-:W-:Y:S01]  /*1f080*/  SHF.R.S32.HI R11, RZ, 0x1f, R7.reuse ;  /* 0x0000001fff0b7819 */ /* 0x100fe20000011407 */
[----:B------:R-:W-:Y:S02]  /*1f090*/  IMAD.MOV R10, RZ, RZ, -R7 ;  /* 0x000000ffff0a7224 */ /* 0x000fe400078e0a07 */
[----:B------:R-:W-:-:S04]  /*1f0a0*/  IMAD.WIDE.U32 R4, R55, UR4, R4 ;  /* 0x0000000437047c25 */ /* 0x000fc8000f8e0004 */
[----:B------:R-:W-:Y:S01]  /*1f0b0*/  IMAD.WIDE R2, R9, 0x2, R2 ;  /* 0x0000000209027825 */ /* 0x000fe200078e0202 */
[----:B------:R-:W-:-:S03]  /*1f0c0*/  IADD3 R4, P2, R7, R4, RZ ;  /* 0x0000000407047210 */ /* 0x000fc60007f5e0ff */
[----:B------:R-:W-:Y:S01]  /*1f0d0*/  IMAD R8, R28, UR4, RZ ;  /* 0x000000041c087c24 */ /* 0x000fe2000f8e02ff */
[C---:B------:R-:W-:Y:S01]  /*1f0e0*/  IADD3 R13, P3, R2.reuse, 0x2000, RZ ;  /* 0x00002000020d7810 */ /* 0x040fe20007f7e0ff */
[----:B------:R-:W-:Y:S01]  /*1f0f0*/  IMAD R9, R21, R10, R15 ;  /* 0x0000000a15097224 */ /* 0x000fe200078e020f */
[----:B------:R-:W-:Y:S01]  /*1f100*/  IADD3 R15, P0, R2, 0x1000, RZ ;  /* 0x00001000020f7810 */ /* 0x000fe20007f1e0ff */
[----:B------:R-:W-:Y:S01]  /*1f110*/  IMAD R8, R55, UR5, R8 ;  /* 0x0000000537087c24 */ /* 0x000fe2000f8e0208 */
[----:B------:R-:W-:Y:S01]  /*1f120*/  ULDC.64 UR4, c[0x0][0xb88] ;  /* 0x0002e20000047ab9 */ /* 0x000fe20000000a00 */
[----:B------:R-:W-:Y:S01]  /*1f130*/  IMAD R57, R6, R21, RZ ;  /* 0x0000001506397224 */ /* 0x000fe200078e02ff */
[----:B------:R-:W-:Y:S02]  /*1f140*/  SHF.R.S32.HI R7, RZ, 0x1f, R9 ;  /* 0x0000001fff077819 */ /* 0x000fe40000011409 */
[----:B------:R-:W-:Y:S02]  /*1f150*/  IADD3.X R5, R11, R5, R8, P2, !PT ;  /* 0x000000050b057210 */ /* 0x000fe400017fe408 */
[----:B------:R-:W-:Y:S01]  /*1f160*/  IADD3 R25, P2, R2, 0x3000, RZ ;  /* 0x0000300002197810 */ /* 0x000fe20007f5e0ff */
[----:B------:R-:W-:Y:S01]  /*1f170*/  IMAD R10, R7, UR4, RZ ;  /* 0x00000004070a7c24 */ /* 0x000fe2000f8e02ff */
[----:B------:R-:W-:Y:S01]  /*1f180*/  LOP3.LUT R12, R13, 0x380, RZ, 0xc0, !PT ;  /* 0x000003800d0c7812 */ /* 0x000fe200078ec0ff */
[----:B------:R-:W-:Y:S01]  /*1f190*/  IMAD.WIDE.U32 R4, R9, UR4, R4 ;  /* 0x0000000409047c25 */ /* 0x000fe2000f8e0004 */
[----:B------:R-:W-:-:S02]  /*1f1a0*/  LOP3.LUT R24, R25, 0x380, RZ, 0xc0, !PT ;  /* 0x0000038019187812 */ /* 0x000fc400078ec0ff */
[----:B------:R-:W-:Y:S01]  /*1f1b0*/  SHF.R.U64 R12, R12, 0x3, RZ ;  /* 0x000000030c0c7819 */ /* 0x000fe200000012ff */
[----:B------:R-:W-:Y:S01]  /*1f1c0*/  IMAD R7, R9, UR5, R10 ;  /* 0x0000000509077c24 */ /* 0x000fe2000f8e020a */
[----:B------:R-:W-:Y:S01]  /*1f1d0*/  ULDC.64 UR4, c[0x0][0xb50] ;  /* 0x0002d40000047ab9 */ /* 0x000fe20000000a00 */
[----:B------:R-:W-:Y:S02]  /*1f1e0*/  SHF.R.U64 R24, R24, 0x3, RZ ;  /* 0x0000000318187819 */ /* 0x000fe400000012ff */
[----:B------:R-:W-:Y:S01]  /*1f1f0*/  IMAD.IADD R5, R5, 0x1, R7 ;  /* 0x0000000105057824 */ /* 0x000fe200078e0207 */
[C---:B------:R-:W-:Y:S02]  /*1f200*/  LEA R10, P4, R4.reuse, UR4, 0x2 ;  /* 0x00000004040a7c11 */ /* 0x040fe4000f8810ff */
[----:B------:R-:W-:Y:S02]  /*1f210*/  IADD3.X R9, RZ, R3, RZ, P0, !PT ;  /* 0x00000003ff097210 */ /* 0x000fe400007fe4ff */
[----:B------:R-:W-:Y:S01]  /*1f220*/  LEA.HI.X R11, R4, UR5, R5, 0x2, P4 ;  /* 0x00000005040b7c11 */ /* 0x000fe2000a0f1405 */
[----:B------:R-:W-:Y:S01]  /*1f230*/  SHFL.IDX PT, R50, R10, RZ, 0x1c1f ;  /* 0x001c1fff0a327589 */ /* 0x000fe200000e0000 */
[----:B------:R-:W-:Y:S01]  /*1f240*/  LOP3.LUT P0, RZ, R208, 0x3, RZ, 0xc0, !PT ;  /* 0x00000003d0ff7812 */ /* 0x000fe2000780c0ff */
[----:B------:R-:W-:Y:S01]  /*1f250*/  VIADD R4, R14, 0x8 ;  /* 0x000000080e047836 */ /* 0x000fe20000000000 */
[----:B------:R-:W-:Y:S01]  /*1f260*/  LOP3.LUT R24, R24, R25, RZ, 0x3c, !PT ;  /* 0x0000001918187212 */ /* 0x000fe200078e3cff */
[----:B------:R-:W1:Y:S01]  /*1f270*/  SHFL.IDX PT, R51, R11, RZ, 0x1c1f ;  /* 0x001c1fff0b337589 */ /* 0x000e6200000e0000 */
[----:B------:R-:W-:Y:S01]  /*1f280*/  IMAD.X R25, RZ, RZ, R3, P2 ;  /* 0x000000ffff197224 */ /* 0x000fe200010e0603 */
[-C--:B------:R-:W-:Y:S01]  /*1f290*/  ISETP.GE.OR P2, PT, R14, R57.reuse, P0 ;  /* 0x000000390e00720c */ /* 0x080fe20000746670 */
[----:B------:R-:W-:Y:S01]  /*1f2a0*/  ULDC.64 UR4, c[0x0][0xaa0] ;  /* 0x0002a80000047ab9 */ /* 0x000fe20000000a00 */
[----:B------:R-:W-:Y:S01]  /*1f2b0*/  SHFL.IDX PT, R52, R10, 0x1, 0x1c1f ;  /* 0x003c1f000a347f89 */ /* 0x000fe200000e0000 */
[----:B------:R-:W-:-:S02]  /*1f2c0*/  ISETP.GE.OR P0, PT, R4, R57, P0 ;  /* 0x000000390400720c */ /* 0x000fc40000706670 */
[----:B------:R-:W-:Y:S01]  /*1f2d0*/  LOP3.LUT R12, R12, R13, RZ, 0x3c, !PT ;  /* 0x0000000d0c0c7212 */ /* 0x000fe200078e3cff */
[----:B------:R-:W2:Y:S01]  /*1f2e0*/  SHFL.IDX PT, R53, R11, 0x1, 0x1c1f ;  /* 0x003c1f000b357f89 */ /* 0x000ea200000e0000 */
[----:B------:R-:W-:Y:S01]  /*1f2f0*/  IMAD.X R13, RZ, RZ, R3, P3 ;  /* 0x000000ffff0d7224 */ /* 0x000fe200018e0603 */
[C---:B------:R-:W-:Y:S02]  /*1f300*/  IADD3 R5, P3, R2.reuse, 0x7000, RZ ;  /* 0x0000700002057810 */ /* 0x040fe40007f7e0ff */
[C---:B------:R-:W-:Y:S02]  /*1f310*/  IADD3 R33, P6, R2.reuse, 0x4000, RZ ;  /* 0x0000400002217810 */ /* 0x040fe40007fde0ff */
[C---:B------:R-:W-:Y:S02]  /*1f320*/  IADD3 R37, P5, R2.reuse, 0x5000, RZ ;  /* 0x0000500002257810 */ /* 0x040fe40007fbe0ff */
[C---:B------:R-:W-:Y:S02]  /*1f330*/  IADD3 R41, P4, R2.reuse, 0x6000, RZ ;  /* 0x0000600002297810 */ /* 0x040fe40007f9e0ff */
[----:B------:R-:W-:-:S02]  /*1f340*/  LOP3.LUT R7, R2, 0x380, RZ, 0xc0, !PT ;  /* 0x0000038002077812 */ /* 0x000fc400078ec0ff */
[----:B------:R-:W-:Y:S01]  /*1f350*/  LOP3.LUT R8, R15, 0x380, RZ, 0xc0, !PT ;  /* 0x000003800f087812 */ /* 0x000fe200078ec0ff */
[----:B-1----:R1:W-:Y:S01]  /*1f360*/  @!P2 ST.E desc[UR60][R50.64], R0 ;  /* 0x000000003200a985 */ /* 0x0023e2000c10193c */
[----:B------:R-:W-:Y:S01]  /*1f370*/  LOP3.LUT R4, R5, 0x380, RZ, 0xc0, !PT ;  /* 0x0000038005047812 */ /* 0x000fe200078ec0ff */
[----:B------:R-:W-:Y:S01]  /*1f380*/  IMAD R49, R49, UR4, RZ ;  /* 0x0000000431317c24 */ /* 0x000fe2000f8e02ff */
[----:B------:R-:W-:Y:S01]  /*1f390*/  LOP3.LUT R32, R33, 0x380, RZ, 0xc0, !PT ;  /* 0x0000038021207812 */ /* 0x000fe200078ec0ff */
[----:B------:R-:W-:Y:S01]  /*1f3a0*/  IMAD.X R45, RZ, RZ, R3, P3 ;  /* 0x000000ffff2d7224 */ /* 0x000fe200018e0603 */
[----:B------:R-:W-:Y:S02]  /*1f3b0*/  LOP3.LUT R36, R37, 0x380, RZ, 0xc0, !PT ;  /* 0x0000038025247812 */ /* 0x000fe400078ec0ff */
[----:B------:R-:W-:Y:S01]  /*1f3c0*/  LOP3.LUT R40, R41, 0x380, RZ, 0xc0, !PT ;  /* 0x0000038029287812 */ /* 0x000fe200078ec0ff */
[----:B--2---:R2:W-:Y:S01]  /*1f3d0*/  @!P0 ST.E desc[UR60][R52.64], R20 ;  /* 0x0000001434008985 */ /* 0x0045e2000c10193c */
[----:B------:R-:W-:-:S02]  /*1f3e0*/  SHF.R.U64 R7, R7, 0x3, RZ ;  /* 0x0000000307077819 */ /* 0x000fc400000012ff */
[----:B------:R-:W-:Y:S01]  /*1f3f0*/  SHF.R.U64 R4, R4, 0x3, RZ ;  /* 0x0000000304047819 */ /* 0x000fe200000012ff */
[----:B-1----:R-:W1:Y:S01]  /*1f400*/  @P1 LDC R51, c[0x0][0xbec] ;  /* 0x0002fb00ff331b82 */ /* 0x002e620000000800 */
[----:B------:R-:W-:Y:S01]  /*1f410*/  SHF.R.U64 R32, R32, 0x3, RZ ;  /* 0x0000000320207819 */ /* 0x000fe200000012ff */
[----:B------:R-:W-:Y:S01]  /*1f420*/  IMAD R0, R194, 0x20, R199 ;  /* 0x00000020c2007824 */ /* 0x000fe200078e02c7 */
[----:B------:R-:W-:Y:S01]  /*1f430*/  SHF.R.U64 R36, R36, 0x3, RZ ;  /* 0x0000000324247819 */ /* 0x000fe200000012ff */
[----:B------:R-:W-:Y:S01]  /*1f440*/  IMAD R49, R48, UR5, R49 ;  /* 0x0000000530317c24 */ /* 0x000fe2000f8e0231 */
[----:B------:R-:W-:Y:S01]  /*1f450*/  SHF.R.U64 R40, R40, 0x3, RZ ;  /* 0x0000000328287819 */ /* 0x000fe200000012ff */
[----:B------:R-:W5:Y:S01]  /*1f460*/  LD.E.128 R24, desc[UR60][R24.64] ;  /* 0x0000003c18187980 */ /* 0x000f62000c101d00 */
[----:B------:R-:W-:Y:S01]  /*1f470*/  LOP3.LUT R2, R7, R2, RZ, 0x3c, !PT ;  /* 0x0000000207027212 */ /* 0x000fe200078e3cff */
[----:B--2---:R-:W2:Y:S01]  /*1f480*/  @P1 LDC R53, c[0x0][0xbf0] ;  /* 0x0002fc00ff351b82 */ /* 0x004ea20000000800 */
[----:B------:R-:W-:Y:S01]  /*1f490*/  LOP3.LUT R32, R32, R33, RZ, 0x3c, !PT ;  /* 0x0000002120207212 */ /* 0x000fe200078e3cff */
[----:B------:R-:W-:Y:S01]  /*1f4a0*/  IMAD.X R33, RZ, RZ, R3, P6 ;  /* 0x000000ffff217224 */ /* 0x000fe200030e0603 */
[----:B------:R-:W-:-:S02]  /*1f4b0*/  LOP3.LUT R36, R36, R37, RZ, 0x3c, !PT ;  /* 0x0000002524247212 */ /* 0x000fc400078e3cff */
[----:B------:R-:W-:Y:S01]  /*1f4c0*/  LOP3.LUT R40, R40, R41, RZ, 0x3c, !PT ;  /* 0x0000002928287212 */ /* 0x000fe200078e3cff */
[----:B------:R-:W-:Y:S01]  /*1f4d0*/  IMAD.X R41, RZ, RZ, R3, P4 ;  /* 0x000000ffff297224 */ /* 0x000fe200020e0603 */
[----:B------:R-:W-:Y:S01]  /*1f4e0*/  LOP3.LUT R44, R4, R5, RZ, 0x3c, !PT ;  /* 0x00000005042c7212 */ /* 0x000fe200078e3cff */
[----:B------:R-:W5:Y:S01]  /*1f4f0*/  LD.E.128 R32, desc[UR60][R32.64] ;  /* 0x0000003c20207980 */ /* 0x000f62000c101d00 */
[----:B------:R-:W-:Y:S02]  /*1f500*/  IADD3.X R37, RZ, R3, RZ, P5, !PT ;  /* 0x00000003ff257210 */ /* 0x000fe40002ffe4ff */
[----:B------:R-:W-:Y:S01]  /*1f510*/  SHF.R.U64 R8, R8, 0x3, RZ ;  /* 0x0000000308087819 */ /* 0x000fe200000012ff */
[----:B------:R3:W5:Y:S03]  /*1f520*/  LD.E.128 R4, desc[UR60][R2.64] ;  /* 0x0000003c02047980 */ /* 0x000766000c101d00 */
[----:B------:R-:W-:Y:S01]  /*1f530*/  LOP3.LUT R8, R8, R15, RZ, 0x3c, !PT ;  /* 0x0000000f08087212 */ /* 0x000fe200078e3cff */
[----:B------:R-:W5:Y:S04]  /*1f540*/  LD.E.128 R36, desc[UR60][R36.64] ;  /* 0x0000003c24247980 */ /* 0x000f68000c101d00 */
[----:B------:R-:W5:Y:S01]  /*1f550*/  LD.E.128 R12, desc[UR60][R12.64] ;  /* 0x0000003c0c0c7980 */ /* 0x000f62000c101d00 */
[----:B---3--:R-:W-:Y:S01]  /*1f560*/  IMAD.WIDE.U32 R2, R48, UR4, RZ ;  /* 0x0000000430027c25 */ /* 0x008fe2000f8e00ff */
[----:B------:R-:W-:Y:S01]  /*1f570*/  ULDC.64 UR4, c[0x0][0xae8] ;  /* 0x0002ba0000047ab9 */ /* 0x000fe20000000a00 */
[----:B------:R-:W-:Y:S01]  /*1f580*/  IADD3 R48, R187, R0, RZ ;  /* 0x00000000bb307210 */ /* 0x000fe20007ffe0ff */
[----:B------:R-:W5:Y:S01]  /*1f590*/  LD.E.128 R8, desc[UR60][R8.64] ;  /* 0x0000003c08087980 */ /* 0x000f62000c101d00 */
[----:B------:R-:W-:-:S02]  /*1f5a0*/  IMAD.IADD R3, R3, 0x1, R49 ;  /* 0x0000000103037824 */ /* 0x000fc400078e0231 */
[----:B------:R-:W-:Y:S01]  /*1f5b0*/  IMAD R20, R54, UR4, RZ ;  /* 0x0000000436147c24 */ /* 0x000fe2000f8e02ff */
[----:B------:R-:W5:Y:S01]  /*1f5c0*/  LD.E.128 R40, desc[UR60][R40.64] ;  /* 0x0000003c28287980 */ /* 0x000f62000c101d00 */
[----:B------:R-:W-:-:S03]  /*1f5d0*/  IMAD.WIDE.U32 R2, R195, UR4, R2 ;  /* 0x00000004c3027c25 */ /* 0x000fc6000f8e0002 */
[----:B------:R-:W5:Y:S01]  /*1f5e0*/  LD.E.128 R44, desc[UR60][R44.64] ;  /* 0x0000003c2c2c7980 */ /* 0x000f62000c101d00 */
[----:B------:R-:W-:Y:S01]  /*1f5f0*/  IMAD R49, R195, UR5, R20 ;  /* 0x00000005c3317c24 */ /* 0x000fe2000f8e0214 */
[----:B------:R-:W-:Y:S01]  /*1f600*/  ULDC.64 UR4, c[0x0][0xaf0] ;  /* 0x0002bc0000047ab9 */ /* 0x000fe20000000a00 */
[----:B-1----:R-:W-:Y:S01]  /*1f610*/  @P1 IMAD.HI.U32 R0, R48, R51, RZ ;  /* 0x0000003330001227 */ /* 0x002fe200078e00ff */
[----:B------:R-:W-:Y:S01]  /*1f620*/  @!PT LDS RZ, [RZ] ;  /* 0x00000000fffff984 */ /* 0x000fe20000000800 */
[----:B------:R-:W-:Y:S01]  /*1f630*/  @!PT LDS RZ, [RZ] ;  /* 0x00000000fffff984 */ /* 0x000fe20000000800 */
[----:B------:R-:W-:Y:S01]  /*1f640*/  @!PT LDS RZ, [RZ] ;  /* 0x00000000fffff984 */ /* 0x000fe20000000800 */
[----:B------:R-:W-:Y:S01]  /*1f650*/  @!PT LDS RZ, [RZ] ;  /* 0x00000000fffff984 */ /* 0x000fe20000000800 */
[----:B------:R1:W-:Y:S06]  /*1f660*/  MEMBAR.ALL.CTA ;  /* 0x0000000000007992 */ /* 0x0003ec0000008000 */
[----:B-1----:R-:W1:Y:S01]  /*1f670*/  FENCE.VIEW.ASYNC.S ;  /* 0x00000000000073c6 */ /* 0x002e620000000000 */
[----:B------:R-:W-:-:S02]  /*1f680*/  IMAD.IADD R3, R3, 0x1, R49 ;  /* 0x0000000103037824 */ /* 0x000fc400078e0231 */
[----:B------:R-:W-:Y:S01]  /*1f690*/  IMAD.MOV.U32 R49, RZ, RZ, R48 ;  /* 0x000000ffff317224 */ /* 0x000fe200078e0030 */
[----:B--2---:R-:W-:Y:S01]  /*1f6a0*/  @P1 SHF.R.U32.HI R49, RZ, R53, R0 ;  /* 0x00000035ff311219 */ /* 0x004fe20000011600 */
[----:B------:R-:W-:-:S03]  /*1f6b0*/  IMAD R20, R28, UR4, RZ ;  /* 0x000000041c147c24 */ /* 0x000fc6000f8e02ff */
[--C-:B------:R-:W-:Y:S01]  /*1f6c0*/  SHF.R.S32.HI R0, RZ, 0x1f, R49.reuse ;  /* 0x0000001fff007819 */ /* 0x100fe20000011431 */
[C---:B------:R-:W-:Y:S02]  /*1f6d0*/  IMAD R51, R55.reuse, UR5, R20 ;  /* 0x0000000537337c24 */ /* 0x040fe4000f8e0214 */
[----:B------:R-:W-:Y:S02]  /*1f6e0*/  IMAD.MOV R20, RZ, RZ, -R49 ;  /* 0x000000ffff147224 */ /* 0x000fe400078e0a31 */
        /* <DEDUP_REMOVED lines=8> */
[----:B------:R-:W-:Y:S01]  /*1f770*/  IADD3 R50, R199, R187, RZ ;  /* 0x000000bbc7327210 */ /* 0x000fe20007ffe0ff */
[----:B------:R-:W-:-:S02]  /*1f780*/  ULDC.64 UR4, c[0x0][0xad8] ;  /* 0x0002b60000047ab9 */ /* 0x000fc40000000a00 */
        /* <DEDUP_REMOVED lines=8> */
[----:B------:R-:W-:Y:S01]  /*1f810*/  VIADD R0, R18, 0x2a820 ;  /* 0x0002a82012007836 */ /* 0x000fe20000000000 */
[----:B------:R-:W-:-:S02]  /*1f820*/  IADD3 R3, R3, R49, RZ ;  /* 0x0000003103037210 */ /* 0x000fc40007ffe0ff */
[----:B------:R-:W-:Y:S01]  /*1f830*/  LEA R28, P3, R2, UR4, 0x1 ;  /* 0x00000004021c7c11 */ /* 0x000fe2000f8608ff */
[----:B------:R-:W-:Y:S01]  /*1f840*/  VIADD R20, R50, 0x40 ;  /* 0x0000004032147836 */ /* 0x000fe20000000000 */
[----:B------:R-:W-:Y:S02]  /*1f850*/  PRMT R0, RZ, 0x654, R0 ;  /* 0x00000654ff007816 */ /* 0x000fe40000000000 */
[----:B------:R-:W-:Y:S01]  /*1f860*/  LEA.HI.X R48, R2, UR5, R3, 0x1, P3 ;  /* 0x0000000502307c11 */ /* 0x000fe200098f0c03 */
[----:B------:R-:W-:Y:S01]  /*1f870*/  BSSY B1, `(.L_x_1850) ;  /* 0x000000f000017945 */ /* 0x000fe20003800000 */
[----:B------:R-:W-:Y:S01]  /*1f880*/  ISETP.GE.AND P1, PT, R20, R57, PT ;  /* 0x000000391400720c */ /* 0x000fe20003f26270 */
[----:B-1----:R1:W-:Y:S01]  /*1f890*/  SYNCS.ARRIVE.TRANS64.RED.A1T0 RZ, [R0+URZ], RZ ;  /* 0x000000ff00ff79a7 */ /* 0x0023e2000810043f */
[----:B------:R2:W3:Y:S04]  /*1f8a0*/  SHFL.IDX PT, R20, R28, RZ, 0x181f ;  /* 0x00181fff1c147589 */ /* 0x0004e800000e0000 */
[----:B-1----:R2:W1:Y:S01]  /*1f8b0*/  SHFL.IDX PT, R0, R48, RZ, 0x181f ;  /* 0x00181fff30007589 */ /* 0x00246200000e0000 */
[----:B------:R-:W-:Y:S06]  /*1f8c0*/  @P2 BRA `(.L_x_1851) ;  /* 0x0000000000242947 */ /* 0x000fec0003800000 */
[----:B------:R-:W-:Y:S02]  /*1f8d0*/  ULDC UR4, c[0x0][0xac8] ;  /* 0x0002b20000047ab9 */ /* 0x000fe40000000800 */
[----:B------:R-:W-:Y:S02]  /*1f8e0*/  ISETP.GE.AND P2, PT, R192, UR4, PT ;  /* 0x00000004c0007c0c */ /* 0x000fe4000bf46270 */
[----:B------:R-:W-:-:S11]  /*1f8f0*/  ISETP.GE.AND P3, PT, R193, UR4, PT ;  /* 0x00000004c1007c0c */ /* 0x000fd6000bf66270 */
[CC--:B---3--:R-:W-:Y:S02]  /*1f900*/  @!P2 LEA R2, P4, R192.reuse, R20.reuse, 0x1 ;  /* 0x00000014c002a211 */ /* 0x0c8fe400078808ff */
[C---:B------:R-:W-:Y:S02]  /*1f910*/  @!P3 LEA R20, P5, R193.reuse, R20, 0x1 ;  /* 0x00000014c114b211 */ /* 0x040fe400078a08ff */
[-C--:B-1----:R-:W-:Y:S02]  /*1f920*/  @!P2 LEA.HI.X R3, R192, R0.reuse, R225, 0x1, P4 ;  /* 0x00000000c003a211 */ /* 0x082fe400020f0ce1 */
[----:B------:R-:W-:-:S03]  /*1f930*/  @!P3 LEA.HI.X R21, R193, R0, R224, 0x1, P5 ;  /* 0x00000000c115b211 */ /* 0x000fc600028f0ce0 */
[----:B-----5:R4:W-:Y:S04]  /*1f940*/  @!P2 ST.E.128 desc[UR60][R2.64], R4 ;  /* 0x000000040200a985 */ /* 0x0209e8000c101d3c */
[----:B------:R4:W-:Y:S02]  /*1f950*/  @!P3 ST.E.128 desc[UR60][R20.64], R32 ;  /* 0x000000201400b985 */ /* 0x0009e4000c101d3c */
.L_x_1851:
[----:B------:R-:W-:Y:S05]  /*1f960*/  BSYNC B1 ;  /* 0x0000000000017941 */ /* 0x000fea0003800000 */
.L_x_1850:
[----:B-1----:R1:W0:Y:S01]  /*1f970*/  SHFL.IDX PT, R0, R48, 0x1, 0x181f ;  /* 0x00381f0030007f89 */ /* 0x00222200000e0000 */
        /* <DEDUP_REMOVED lines=12> */
.L_x_1853:
[----:B------:R-:W-:Y:S05]  /*1fa40*/  BSYNC B1 ;  /* 0x0000000000017941 */ /* 0x000fea0003800000 */
.L_x_1852:
        /* <DEDUP_REMOVED lines=13> */
.L_x_1855:
[----:B------:R-:W-:Y:S05]  /*1fb20*/  BSYNC B1 ;  /* 0x0000000000017941 */ /* 0x000fea0003800000 */
.L_x_1854:
[----:B0-----:R-:W-:Y:S01]  /*1fb30*/  VIADD R0, R50, 0x60 ;  /* 0x0000006032007836 */ /* 0x001fe20000000000 */
[----:B-12---:R-:W0:Y:S04]  /*1fb40*/  SHFL.IDX PT, R48, R48, 0x3, 0x181f ;  /* 0x00781f0030307f89 */ /* 0x006e2800000e0000 */
[----:B------:R-:W-:Y:S01]  /*1fb50*/  ISETP.GE.AND P0, PT, R0, R57, PT ;  /* 0x000000390000720c */ /* 0x000fe20003f06270 */
[----:B----4-:R-:W1:-:S12]  /*1fb60*/  SHFL.IDX PT, R28, R28, 0x3, 0x181f ;  /* 0x00781f001c1c7f89 */ /* 0x010e5800000e0000 */
[----:B------:R-:W-:Y:S05]  /*1fb70*/  @P0 BRA `(.L_x_1856) ;  /* 0x0000000800e00947 */ /* 0x000fea0003800000 */
[----:B------:R-:W-:Y:S02]  /*1fb80*/  ULDC UR4, c[0x0][0xac8] ;  /* 0x0002b20000047ab9 */ /* 0x000fe40000000800 */
[----:B------:R-:W-:-:S13]  /*1fb90*/  ISETP.GE.AND P1, PT, R192, UR4, PT ;  /* 0x00000004c0007c0c */ /* 0x000fda000bf26270 */
[----:B-1----:R-:W-:-:S04]  /*1fba0*/  @!P1 LEA R2, P0, R192, R28, 0x1 ;  /* 0x0000001cc0029211 */ /* 0x002fc800078008ff */
[----:B0-----:R-:W-:Y:S02]  /*1fbb0*/  @!P1 LEA.HI.X R3, R192, R48, R225, 0x1, P0 ;  /* 0x00000030c0039211 */ /* 0x001fe400000f0ce1 */
[----:B------:R-:W-:-:S03]  /*1fbc0*/  ISETP.GE.AND P0, PT, R193, UR4, PT ;  /* 0x00000004c1007c0c */ /* 0x000fc6000bf06270 */
[----:B------:R2:W-:Y:S10]  /*1fbd0*/  @!P1 ST.E.128 desc[UR60][R2.64], R24 ;  /* 0x0000001802009985 */ /* 0x0005f4000c101d3c */
[----:B------:R-:W-:Y:S05]  /*1fbe0*/  @P0 BRA `(.L_x_1856) ;  /* 0x0000000800c40947 */ /* 0x000fea0003800000 */
[----:B--2---:R-:W-:-:S04]  /*1fbf0*/  LEA R2, P0, R193, R28, 0x1 ;  /* 0x0000001cc1027211 */ /* 0x004fc800078008ff */
[----:B------:R-:W-:-:S05]  /*1fc00*/  LEA.HI.X R3, R193, R48, R224, 0x1, P0 ;  /* 0x00000030c1037211 */ /* 0x000fca00000f0ce0 */
[----:B------:R4:W-:Y:S01]  /*1fc10*/  ST.E.128 desc[UR60][R2.64], R44 ;  /* 0x0000002c02007985 */ /* 0x0009e2000c101d3c */
[----:B------:R-:W-:Y:S05]  /*1fc20*/  BRA `(.L_x_1856) ;  /* 0x0000000800b47947 */ /* 0x000fea0003800000 */
.L_x_1848:
[----:B------:R-:W-:Y:S01]  /*1fc30*/  ULDC.64 UR4, c[0x0][0xc00] ;  /* 0x0003000000047ab9 */ /* 0x000fe20000000a00 */
[----:B------:R-:W2:Y:S01]  /*1fc40*/  LDC.64 R2, c[0x0][0xc00] ;  /* 0x00030000ff027b82 */ /* 0x000ea20000000a00 */
[----:B------:R-:W-:Y:S01]  /*1fc50*/  ISETP.NE.U32.AND P0, PT, RZ, UR4, PT ;  /* 0x00000004ff007c0c */ /* 0x000fe2000bf05070 */
[----:B------:R-:W-:-:S03]  /*1fc60*/  IMAD.MOV.U32 R6, RZ, RZ, RZ ;  /* 0x000000ffff067224 */ /* 0x000fc600078e00ff */
[----:B------:R-:W-:Y:S01]  /*1fc70*/  ISETP.NE.AND.EX P0, PT, RZ, UR5, PT, P0 ;  /* 0x00000005ff007c0c */ /* 0x000fe2000bf05300 */
[----:B------:R-:W-:Y:S02]  /*1fc80*/  ULDC.64 UR4, c[0x0][0xc08] ;  /* 0x0003020000047ab9 */ /* 0x000fe40000000a00 */
[----:B------:R-:W-:Y:S01]  /*1fc90*/  ISETP.NE.U32.AND P1, PT, RZ, UR4, PT ;  /* 0x00000004ff007c0c */ /* 0x000fe2000bf25070 */
[----:B------:R-:W3:Y:S03]  /*1fca0*/  LDC R21, c[0x0][0xbe8] ;  /* 0x0002fa00ff157b82 */ /* 0x000ee60000000800 */
[----:B------:R-:W-:Y:S01]  /*1fcb0*/  ISETP.NE.AND.EX P1, PT, RZ, UR5, PT, P1 ;  /* 0x00000005ff007c0c */ /* 0x000fe2000bf25310 */
[----:B--2---:R-:W-:-:S12]  /*1fcc0*/  IMAD.WIDE R2, R196, 0x4, R2 ;  /* 0x00000004c4027825 */ /* 0x004fd800078e0202 */
[----:B------:R-:W2:Y:S01]  /*1fcd0*/  @P1 LDC.64 R4, c[0x0][0xc08] ;  /* 0x00030200ff041b82 */ /* 0x000ea20000000a00 */
[----:B------:R-:W-:Y:S02]  /*1fce0*/  ULDC UR4, c[0x0][0xa88] ;  /* 0x0002a20000047ab9 */ /* 0x000fe40000000800 */
[----:B------:R-:W-:Y:S01]  /*1fcf0*/  IMAD.U32 R0, RZ, RZ, UR4 ;  /* 0x00000004ff007e24 */ /* 0x000fe2000f8e00ff */
[----:B------:R4:W5:Y:S01]  /*1fd00*/  @P0 LDG.E R6, desc[UR60][R2.64] ;  /* 0x0000003c02060981 */ /* 0x000962000c1e1900 */
[----:B--2---:R-:W-:-:S05]  /*1fd10*/  @P1 IMAD.WIDE R4, R196, 0x4, R4 ;  /* 0x00000004c4041825 */ /* 0x004fca00078e0204 */
[----:B------:R4:W5:Y:S01]  /*1fd20*/  @P1 LDG.E R0, desc[UR60][R4.64] ;  /* 0x0000003c04001981 */ /* 0x000962000c1e1900 */
[----:B---3--:R-:W-:Y:S01]  /*1fd30*/  ISETP.NE.AND P2, PT, R21, 0x1, PT ;  /* 0x000000011500780c */ /* 0x008fe20003f45270 */
[----:B------:R-:W2:-:S12]  /*1fd40*/  S2R R8, SR_TID.X ;  /* 0x0000000000087919 */ /* 0x000e980000002100 */
[----:B------:R-:W3:Y:S08]  /*1fd50*/  @P2 LDC R20, c[0x0][0xbec] ;  /* 0x0002fb00ff142b82 */ /* 0x000ef00000000800 */
[----:B------:R-:W0:Y:S01]  /*1fd60*/  @P2 LDC R25, c[0x0][0xbf0] ;  /* 0x0002fc00ff192b82 */ /* 0x000e220000000800 */
[----:B--2---:R-:W-:-:S05]  /*1fd70*/  VIADD R7, R8, 0xffffff80 ;  /* 0xffffff8008077836 */ /* 0x004fca0000000000 */
[----:B------:R-:W-:Y:S02]  /*1fd80*/  ISETP.GE.AND P3, PT, R7, 0x80, PT ;  /* 0x000000800700780c */ /* 0x000fe40003f66270 */
[----:B------:R-:W-:Y:S01]  /*1fd90*/  SHF.R.S32.HI R7, RZ, 0x1f, R196 ;  /* 0x0000001fff077819 */ /* 0x000fe200000114c4 */
[----:B----4-:R-:W-:Y:S10]  /*1fda0*/  @P1 BRA `(.L_x_1857) ;  /* 0x0000000000101947 */ /* 0x010ff40003800000 */
[----:B------:R-:W-:Y:S05]  /*1fdb0*/  @!P0 BRA `(.L_x_1857) ;  /* 0x00000000000c8947 */ /* 0x000fea0003800000 */
[----:B------:R-:W2:Y:S04]  /*1fdc0*/  LDG.E R5, desc[UR60][R2.64] ;  /* 0x0000003c02057981 */ /* 0x000ea8000c1e1900 */
[----:B-----5:R-:W2:Y:S02]  /*1fdd0*/  LDG.E R0, desc[UR60][R2.64+0x4] ;  /* 0x0000043c02007981 */ /* 0x020ea4000c1e1900 */
[----:B--2---:R-:W-:-:S07]  /*1fde0*/  IADD3 R0, -R5, R0, RZ ;  /* 0x0000000005007210 */ /* 0x004fce0007ffe1ff */
.L_x_1857:
[----:B------:R-:W-:Y:S01]  /*1fdf0*/  BSSY B1, `(.L_x_1858) ;  /* 0x000002c000017945 */ /* 0x000fe20003800000 */
[----:B------:R-:W-:Y:S02]  /*1fe00*/  SHF.R.S32.HI R10, RZ, 0x1f, R195 ;  /* 0x0000001fff0a7819 */ /* 0x000fe400000114c3 */
[----:B------:R-:W-:Y:S02]  /*1fe10*/  SEL R13, R196, RZ, !P0 ;  /* 0x000000ffc40d7207 */ /* 0x000fe40004000000 */
[----:B------:R-:W-:Y:S02]  /*1fe20*/  SEL R12, R7, RZ, !P0 ;  /* 0x000000ff070c7207 */ /* 0x000fe40004000000 */
[----:B-----5:R-:W-:Y:S01]  /*1fe30*/  SHF.R.S32.HI R11, RZ, 0x1f, R6 ;  /* 0x0000001fff0b7819 */ /* 0x020fe20000011406 */
[----:B------:R-:W-:Y:S06]  /*1fe40*/  @P3 BRA `(.L_x_1859) ;  /* 0x0000000000983947 */ /* 0x000fec0003800000 */
[----:B------:R-:W2:Y:S01]  /*1fe50*/  LDC R14, c[0x0][0xbe8] ;  /* 0x0002fa00ff0e7b82 */ /* 0x000ea20000000800 */
[----:B------:R-:W-:Y:S01]  /*1fe60*/  IADD3 R9, R187, -0x80, R8 ;  /* 0xffffff80bb097810 */ /* 0x000fe20007ffe008 */
[----:B--2---:R-:W-:-:S05]  /*1fe70*/  IMAD R2, R0, R14, RZ ;  /* 0x0000000e00027224 */ /* 0x004fca00078e02ff */
        /* <DEDUP_REMOVED lines=18> */
[----:B------:R-:W-:Y:S01]  /*1ffa0*/  IADD3 R7, -R5, RZ, RZ ;  /* 0x000000ff05077210 */ /* 0x000fe20007ffe1ff */
[----:B------:R-:W-:Y:S01]  /*1ffb0*/  IMAD R8, R13, UR5, R4 ;  /* 0x000000050d087c24 */ /* 0x000fe2000f8e0204 */
[----:B------:R-:W-:Y:S01]  /*1ffc0*/  IADD3 R2, P0, R5, R2, RZ ;  /* 0x0000000205027210 */ /* 0x000fe20007f1e0ff */
[----:B------:R-:W-:Y:S02]  /*1ffd0*/  ULDC.64 UR4, c[0x0][0xb88] ;  /* 0x0002e20000047ab9 */ /* 0x000fe40000000a00 */
        /* <DEDUP_REMOVED lines=13> */
.L_x_1859:
[----:B------:R-:W-:Y:S05]  /*200b0*/  BSYNC B1 ;  /* 0x0000000000017941 */ /* 0x000fea0003800000 */
.L_x_1858:
[----:B------:R-:W-:Y:S01]  /*200c0*/  ULDC.64 UR4, c[0x0][0xaa0] ;  /* 0x0002a80000047ab9 */ /* 0x000fe20000000a00 */
[----:B--2---:R-:W-:Y:S01]  /*200d0*/  IMAD R4, R194, 0x20, R199 ;  /* 0x00000020c2047824 */ /* 0x004fe200078e02c7 */
[----:B------:R-:W-:Y:S01]  /*200e0*/  BSSY B1, `(.L_x_1860) ;  /* 0x0000037000017945 */ /* 0x000fe20003800000 */
[----:B------:R-:W-:-:S03]  /*200f0*/  IMAD R3, R11, UR4, RZ ;  /* 0x000000040b037c24 */ /* 0x000fc6000f8e02ff */
[----:B------:R-:W-:Y:S01]  /*20100*/  IADD3 R9, R187, R4, RZ ;  /* 0x00000004bb097210 */ /* 0x000fe20007ffe0ff */
[C---:B------:R-:W-:Y:S02]  /*20110*/  IMAD R5, R6.reuse, UR5, R3 ;  /* 0x0000000506057c24 */ /* 0x040fe4000f8e0203 */
[----:B------:R-:W-:Y:S01]  /*20120*/  IMAD.WIDE.U32 R2, R6, UR4, RZ ;  /* 0x0000000406027c25 */ /* 0x000fe2000f8e00ff */
[----:B------:R-:W-:-:S03]  /*20130*/  ULDC.64 UR4, c[0x0][0xae8] ;  /* 0x0002ba0000047ab9 */ /* 0x000fc60000000a00 */
[----:B------:R-:W-:Y:S02]  /*20140*/  IMAD.IADD R3, R3, 0x1, R5 ;  /* 0x0000000103037824 */ /* 0x000fe400078e0205 */
[----:B------:R-:W-:Y:S02]  /*20150*/  IMAD R6, R10, UR4, RZ ;  /* 0x000000040a067c24 */ /* 0x000fe4000f8e02ff */
[----:B---3--:R-:W-:-:S04]  /*20160*/  @P2 IMAD.HI.U32 R4, R9, R20, RZ ;  /* 0x0000001409042227 */ /* 0x008fc800078e00ff */
[C---:B------:R-:W-:Y:S02]  /*20170*/  IMAD R7, R195.reuse, UR5, R6 ;  /* 0x00000005c3077c24 */ /* 0x040fe4000f8e0206 */
[----:B------:R-:W-:Y:S01]  /*20180*/  IMAD.WIDE.U32 R2, R195, UR4, R2 ;  /* 0x00000004c3027c25 */ /* 0x000fe2000f8e0002 */
[----:B------:R-:W-:-:S03]  /*20190*/  ULDC.64 UR4, c[0x0][0xaf0] ;  /* 0x0002bc0000047ab9 */ /* 0x000fc60000000a00 */
[----:B------:R-:W-:Y:S01]  /*201a0*/  IMAD.MOV.U32 R5, RZ, RZ, R9 ;  /* 0x000000ffff057224 */ /* 0x000fe200078e0009 */
[----:B0-----:R-:W-:Y:S01]  /*201b0*/  @P2 SHF.R.U32.HI R5, RZ, R25, R4 ;  /* 0x00000019ff052219 */ /* 0x001fe20000011604 */
        /* <DEDUP_REMOVED lines=14> */
[----:B------:R-:W-:Y:S01]  /*202a0*/  IMAD.IADD R6, R199, 0x1, R187 ;  /* 0x00000001c7067824 */ /* 0x000fe200078e02bb */
        /* <DEDUP_REMOVED lines=26> */
.L_x_1861:
[----:B------:R-:W-:Y:S05]  /*20450*/  BSYNC B1 ;  /* 0x0000000000017941 */ /* 0x000fea0003800000 */
.L_x_1860:
        /* <DEDUP_REMOVED lines=13> */
.L_x_1863:
[----:B------:R-:W-:Y:S05]  /*20530*/  BSYNC B1 ;  /* 0x0000000000017941 */ /* 0x000fea0003800000 */
.L_x_1862:
        /* <DEDUP_REMOVED lines=13> */
.L_x_1865:
[----:B------:R-:W-:Y:S05]  /*20610*/  BSYNC B1 ;  /* 0x0000000000017941 */ /* 0x000fea0003800000 */
.L_x_1864:
[----:B0-----:R-:W-:Y:S01]  /*20620*/  IADD3 R0, R6, 0x60, RZ ;  /* 0x0000006006007810 */ /* 0x001fe20007ffe0ff */
[----:B---3--:R-:W0:Y:S03]  /*20630*/  SHFL.IDX PT, R5, R5, 0x3, 0x181f ;  /* 0x00781f0005057f89 */ /* 0x008e2600000e0000 */
        /* <DEDUP_REMOVED lines=12> */
.L_x_1856:
[----:B------:R-:W-:Y:S05]  /*20700*/  BSYNC B0 ;  /* 0x0000000000007941 */ /* 0x000fea0003800000 */
.L_x_1847:
[----:B------:R-:W-:Y:S02]  /*20710*/  ULDC UR4, c[0x0][0xc3c] ;  /* 0x00030f0000047ab9 */ /* 0x000fe40000000800 */
[----:B-1----:R-:W-:-:S13]  /*20720*/  ISETP.GE.AND P0, PT, R31, UR4, PT ;  /* 0x000000041f007c0c */ /* 0x002fda000bf06270 */
[----:B------:R-:W-:Y:S05]  /*20730*/  @!P0 BRA `(.L_x_1866) ;  /* 0xfffffe0800e48947 */ /* 0x000fea000383ffff */
[----:B------:R-:W-:Y:S05]  /*20740*/  BRA `(.L_x_1566) ;  /* 0x0000007400387947 */ /* 0x000fea0003800000 */
.L_x_1564:
        /* <DEDUP_REMOVED lines=16> */
.L_x_1867:
        /* <DEDUP_REMOVED lines=31> */
[----:B------:R-:W1:Y:S02]  /*20a40*/  SHFL.IDX PT, R6, R8, 0x1f, 0x1f ;  /* 0x03e01f0008067f89 */ /* 0x000e6400000e0000 */
[----:B-1----:R-:W-:-:S04]  /*20a50*/  IMAD R6, R6, UR5, RZ ;  /* 0x0000000506067c24 */ /* 0x002fc8000f8e02ff */
[----:B------:R-:W-:Y:S01]  /*20a60*/  IMAD.MOV.U32 R3, RZ, RZ, R6 ;  /* 0x000000ffff037224 */ /* 0x000fe200078e0006 */
[----:B0-----:R-:W-:-:S13]  /*20a70*/  ISETP.GT.AND P6, PT, R6, UR6, PT ;  /* 0x0000000606007c0c */ /* 0x001fda000bfc4270 */
[----:B------:R-:W-:Y:S05]  /*20a80*/  @P6 BRA `(.L_x_1869) ;  /* 0x0000000000986947 */ /* 0x000fea0003800000 */
[----:B------:R-:W0:Y:S01]  /*20a90*/  LDC R10, c[0x0][0xc3c] ;  /* 0x00030f00ff0a7b82 */ /* 0x000e220000000800 */
[----:B------:R-:W-:Y:S01]  /*20aa0*/  IMAD.MOV.U32 R6, RZ, RZ, R3 ;  /* 0x000000ffff067224 */ /* 0x000fe200078e0003 */
[----:B------:R-:W-:Y:S01]  /*20ab0*/  UMOV UR4, URZ ;  /* 0x0000003f00047c82 */ /* 0x000fe20008000000 */
[----:B------:R-:W-:Y:S01]  /*20ac0*/  ULDC UR7, c[0x0][0xc3c] ;  /* 0x00030f0000077ab9 */ /* 0x000fe20000000800 */
[----:B------:R-:W-:-:S05]  /*20ad0*/  ULDC UR5, c[0x0][0xc38] ;  /* 0x00030e0000057ab9 */ /* 0x000fca0000000800 */
.L_x_1873:
[----:B------:R-:W-:Y:S01]  /*20ae0*/  UIADD3 UR4, UR4, 0x1f, URZ ;  /* 0x0000001f04047890 */ /* 0x000fe2000fffe03f */
[----:B------:R-:W-:-:S05]  /*20af0*/  MOV R19, UR7 ;  /* 0x0000000700137c02 */ /* 0x000fca0008000f00 */
        /* <DEDUP_REMOVED lines=10> */
.L_x_1872:
[----:B------:R-:W-:Y:S05]  /*20ba0*/  BSYNC B0 ;  /* 0x0000000000007941 */ /* 0x000fea0003800000 */
.L_x_1871:
[----:B0----5:R-:W0:Y:S02]  /*20bb0*/  SHFL.UP PT, R2, R4, 0x1, RZ ;  /* 0x0420000004027989 */ /* 0x021e2400000e00ff */
[----:B0-----:R-:W-:-:S05]  /*20bc0*/  SEL R3, R2, RZ, P1 ;  /* 0x000000ff02037207 */ /* 0x001fca0000800000 */
[----:B------:R-:W-:-:S05]  /*20bd0*/  IMAD.IADD R3, R4, 0x1, R3 ;  /* 0x0000000104037824 */ /* 0x000fca00078e0203 */
        /* <DEDUP_REMOVED lines=17> */
.L_x_1869:
[----:B------:R-:W-:-:S04]  /*20cf0*/  IMAD.IADD R13, R6, 0x1, -R3 ;  /* 0x00000001060d7824 */ /* 0x000fc800078e0a03 */
[----:B------:R-:W-:-:S05]  /*20d00*/  IMAD R2, R8, UR5, R13 ;  /* 0x0000000508027c24 */ /* 0x000fca000f8e020d */
[----:B------:R-:W-:Y:S02]  /*20d10*/  ISETP.GT.AND P0, PT, R2, UR6, PT ;  /* 0x0000000602007c0c */ /* 0x000fe4000bf04270 */
[----:B------:R-:W0:Y:S11]  /*20d20*/  LDC.64 R2, c[0x0][0xc90] ;  /* 0x00032400ff027b82 */ /* 0x000e360000000a00 */
[----:B------:R-:W-:-:S04]  /*20d30*/  VOTE.ANY R9, PT, !P0 ;  /* 0x0000000000097806 */ /* 0x000fc800040e0100 */
[----:B------:R-:W1:Y:S02]  /*20d40*/  POPC R15, R9 ;  /* 0x00000009000f7309 */ /* 0x000e640000000000 */
[----:B-1----:R-:W-:-:S05]  /*20d50*/  IADD3 R19, R15, UR4, RZ ;  /* 0x000000040f137c10 */ /* 0x002fca000fffe0ff */
        /* <DEDUP_REMOVED lines=13> */
.L_x_1874:
[----:B---3--:R-:W-:Y:S01]  /*20e30*/  IMAD R16, R16, UR5, R13 ;  /* 0x0000000510107c24 */ /* 0x008fe2000f8e020d */
[----:B------:R-:W-:Y:S01]  /*20e40*/  IABS R2, R6 ;  /* 0x0000000600027213 */ /* 0x000fe20000000000 */
[----:B01----:R-:W-:-:S03]  /*20e50*/  IMAD.MOV R11, RZ, RZ, -R3 ;  /* 0x000000ffff0b7224 */ /* 0x003fc600078e0a03 */
[----:B--2---:R-:W-:Y:S01]  /*20e60*/  IADD3 R9, -R16, UR6, RZ ;  /* 0x0000000610097c10 */ /* 0x004fe2000fffe1ff */
[----:B------:R-:W-:Y:S01]  /*20e70*/  IMAD.MOV R10, RZ, RZ, -R2 ;  /* 0x000000ffff0a7224 */ /* 0x000fe200078e0a02 */
[----:B------:R-:W-:Y:S01]  /*20e80*/  MOV R2, RZ ;  /* 0x000000ff00027202 */ /* 0x000fe20000000f00 */
[----:B------:R-:W-:Y:S01]  /*20e90*/  IMAD R11, R11, R12, RZ ;  /* 0x0000000c0b0b7224 */ /* 0x000fe200078e02ff */
[----:B------:R-:W-:-:S03]  /*20ea0*/  IABS R8, R9 ;  /* 0x0000000900087213 */ /* 0x000fc60000000000 */
        /* <DEDUP_REMOVED lines=12> */
[----:B------:R-:W-:-:S06]  /*20f70*/  @P0 IADD3 R2, R2, 0x1, RZ ;  /* 0x0000000102020810 */ /* 0x000fcc0007ffe0ff */
[----:B------:R-:W-:Y:S01]  /*20f80*/  @!P2 IMAD.MOV R2, RZ, RZ, -R2 ;  /* 0x000000ffff02a224 */ /* 0x000fe200078e0a02 */
[----:B------:R-:W-:-:S05]  /*20f90*/  @!P1 LOP3.LUT R2, RZ, R6, RZ, 0x33, !PT ;  /* 0x00000006ff029212 */ /* 0x000fca00078e33ff */
[----:B------:R-:W-:Y:S02]  /*20fa0*/  IMAD R8, R7, R2, RZ ;  /* 0x0000000207087224 */ /* 0x000fe400078e02ff */
[----:B------:R-:W-:Y:S02]  /*20fb0*/  IMAD.MOV R2, RZ, RZ, -R2 ;  /* 0x000000ffff027224 */ /* 0x000fe400078e0a02 */
[----:B------:R-:W-:Y:S02]  /*20fc0*/  IMAD.MOV R10, RZ, RZ, -R8 ;  /* 0x000000ffff0a7224 */ /* 0x000fe400078e0a08 */
[----:B------:R-:W-:Y:S02]  /*20fd0*/  IMAD R13, R6, R2, R9 ;  /* 0x00000002060d7224 */ /* 0x000fe400078e0209 */
[----:B------:R-:W-:Y:S01]  /*20fe0*/  IMAD.MOV.U32 R2, RZ, RZ, RZ ;  /* 0x000000ffff027224 */ /* 0x000fe200078e00ff */
[----:B------:R-:W-:-:S04]  /*20ff0*/  VIADDMNMX R18, R10, UR5, R7, PT ;  /* 0x000000050a127c46 */ /* 0x000fc8000b800107 */
[-C--:B------:R-:W-:Y:S02]  /*21000*/  IABS R10, R18.reuse ;  /* 0x00000012000a7213 */ /* 0x080fe40000000000 */
[----:B------:R-:W-:Y:S02]  /*21010*/  IABS R6, R18 ;  /* 0x0000001200067213 */ /* 0x000fe40000000000 */
[----:B------:R-:W0:Y:S08]  /*21020*/  I2F.RP R7, R10 ;  /* 0x0000000a00077306 */ /* 0x000e300000209400 */
[----:B0-----:R-:W0:Y:S02]  /*21030*/  MUFU.RCP R7, R7 ;  /* 0x0000000700077308 */ /* 0x001e240000001000 */
[----:B0-----:R-:W-:-:S06]  /*21040*/  VIADD R3, R7, 0xffffffe ;  /* 0x0ffffffe07037836 */ /* 0x001fcc0000000000 */
[----:B------:R-:W0:Y:S02]  /*21050*/  F2I.FTZ.U32.TRUNC.NTZ R3, R3 ;  /* 0x0000000300037305 */ /* 0x000e24000021f000 */
[----:B0-----:R-:W-:-:S05]  /*21060*/  IADD3 R11, RZ, -R3, RZ ;  /* 0x80000003ff0b7210 */ /* 0x001fca0007ffe0ff */
[----:B------:R-:W-:Y:S01]  /*21070*/  IMAD.MOV.U32 R9, RZ, RZ, R11 ;  /* 0x000000ffff097224 */ /* 0x000fe200078e000b */
[----:B------:R-:W-:-:S03]  /*21080*/  IABS R11, R13 ;  /* 0x0000000d000b7213 */ /* 0x000fc60000000000 */
[----:B------:R-:W-:-:S04]  /*21090*/  IMAD R9, R9, R10, RZ ;  /* 0x0000000a09097224 */ /* 0x000fc800078e02ff */
[----:B------:R-:W-:-:S04]  /*210a0*/  IMAD.HI.U32 R2, R3, R9, R2 ;  /* 0x0000000903027227 */ /* 0x000fc800078e0002 */
[----:B------:R-:W-:Y:S02]  /*210b0*/  IMAD.MOV R3, RZ, RZ, -R6 ;  /* 0x000000ffff037224 */ /* 0x000fe400078e0a06 */
[----:B------:R-:W-:-:S04]  /*210c0*/  IMAD.HI.U32 R2, R2, R11, RZ ;  /* 0x0000000b02027227 */ /* 0x000fc800078e00ff */
[----:B------:R-:W-:-:S05]  /*210d0*/  IMAD R3, R2, R3, R11 ;  /* 0x0000000302037224 */ /* 0x000fca00078e020b */
[----:B------:R-:W-:-:S13]  /*210e0*/  ISETP.GT.U32.AND P1, PT, R10, R3, PT ;  /* 0x000000030a00720c */ /* 0x000fda0003f24070 */
[----:B------:R-:W-:Y:S01]  /*210f0*/  @!P1 IMAD.IADD R3, R3, 0x1, -R10 ;  /* 0x0000000103039824 */ /* 0x000fe200078e0a0a */
[----:B------:R-:W-:Y:S02]  /*21100*/  @!P1 IADD3 R2, R2, 0x1, RZ ;  /* 0x0000000102029810 */ /* 0x000fe40007ffe0ff */
[----:B------:R-:W-:Y:S02]  /*21110*/  ISETP.NE.AND P1, PT, R18, RZ, PT ;  /* 0x000000ff1200720c */ /* 0x000fe40003f25270 */
[----:B------:R-:W-:Y:S02]  /*21120*/  ISETP.GE.U32.AND P0, PT, R3, R10, PT ;  /* 0x0000000a0300720c */ /* 0x000fe40003f06070 */
[----:B------:R-:W-:-:S04]  /*21130*/  LOP3.LUT R3, R13, R18, RZ, 0x3c, !PT ;  /* 0x000000120d037212 */ /* 0x000fc800078e3cff */
[----:B------:R-:W-:Y:S01]  /*21140*/  ISETP.GE.AND P2, PT, R3, RZ, PT ;  /* 0x000000ff0300720c */ /* 0x000fe20003f46270 */
[----:B------:R-:W-:-:S06]  /*21150*/  IMAD.IADD R3, R13, 0x1, R8 ;  /* 0x000000010d037824 */ /* 0x000fcc00078e0208 */
[----:B------:R-:W-:-:S06]  /*21160*/  @P0 VIADD R2, R2, 0x1 ;  /* 0x0000000102020836 */ /* 0x000fcc0000000000 */
[----:B------:R-:W-:Y:S01]  /*21170*/  @!P2 IMAD.MOV R2, RZ, RZ, -R2 ;  /* 0x000000ffff02a224 */ /* 0x000fe200078e0a02 */
[----:B------:R-:W-:Y:S01]  /*21180*/  @!P1 LOP3.LUT R2, RZ, R18, RZ, 0x33, !PT ;  /* 0x00000012ff029212 */ /* 0x000fe200078e33ff */
[----:B------:R-:W-:-:S03]  /*21190*/  IMAD.MOV R18, RZ, RZ, -R18 ;  /* 0x000000ffff127224 */ /* 0x000fc600078e0a12 */
[----:B------:R-:W-:Y:S01]  /*211a0*/  LOP3.LUT R17, RZ, R2, RZ, 0x33, !PT ;  /* 0x00000002ff117212 */ /* 0x000fe200078e33ff */
[----:B------:R-:W-:-:S03]  /*211b0*/  IMAD R18, R2, R18, R3 ;  /* 0x0000001202127224 */ /* 0x000fc600078e0203 */
[----:B------:R-:W-:Y:S01]  /*211c0*/  IADD3 R17, R4, R17, RZ ;  /* 0x0000001104117210 */ /* 0x000fe20007ffe0ff */
[----:B------:R-:W-:Y:S06]  /*211d0*/  BRA `(.L_x_1875) ;  /* 0x00000000000c7947 */ /* 0x000fec0003800000 */
.L_x_1870:
[----:B------:R-:W-:Y:S02]  /*211e0*/  IMAD.MOV.U32 R17, RZ, RZ, RZ ;  /* 0x000000ffff117224 */ /* 0x000fe400078e00ff */
[----:B------:R-:W-:Y:S02]  /*211f0*/  IMAD.U32 R16, RZ, RZ, UR6 ;  /* 0x00000006ff107e24 */ /* 0x000fe4000f8e00ff */
[----:B------:R-:W-:-:S07]  /*21200*/  IMAD.MOV.U32 R18, RZ, RZ, RZ ;  /* 0x000000ffff127224 */ /* 0x000fce00078e00ff */
.L_x_1875:
[----:B------:R-:W-:-:S13]  /*21210*/  ISETP.NE.AND P0, PT, R5, RZ, PT ;  /* 0x000000ff0500720c */ /* 0x000fda0003f05270 */
[----:B------:R-:W0:Y:S01]  /*21220*/  @!P0 S2R R3, SR_CgaCtaId ;  /* 0x0000000000038919 */ /* 0x000e220000008800 */
[----:B------:R-:W-:-:S04]  /*21230*/  @!P0 MOV R2, 0x400 ;  /* 0x0000040000028802 */ /* 0x000fc80000000f00 */
[----:B0-----:R-:W-:-:S05]  /*21240*/  @!P0 LEA R2, R3, R2, 0x18 ;  /* 0x0000000203028211 */ /* 0x001fca00078ec0ff */
[----:B------:R0:W-:Y:S01]  /*21250*/  @!P0 STS.128 [R2+0x2a8d0], R16 ;  /* 0x02a8d01002008388 */ /* 0x0001e20000000c00 */
[----:B------:R-:W-:Y:S06]  /*21260*/  BAR.ARV 0x5, 0x180 ;  /* 0x0146000000007b1d */ /* 0x000fec0000002000 */
.L_x_1868:
[----:B------:R2:W-:Y:S01]  /*21270*/  STL [R1+0x28], RZ ;  /* 0x000028ff01007387 */ /* 0x0005e20000100800 */
[----:B------:R-:W-:Y:S01]  /*21280*/  ULDC UR4, c[0x0][0xc3c] ;  /* 0x00030f0000047ab9 */ /* 0x000fe20000000800 */
[----:B------:R-:W-:Y:S01]  /*21290*/  IMAD.MOV.U32 R29, RZ, RZ, 0x1 ;  /* 0x00000001ff1d7424 */ /* 0x000fe200078e00ff */
[----:B-1----:R-:W-:Y:S02]  /*212a0*/  ISETP.GE.AND P0, PT, R19, UR4, PT ;  /* 0x0000000413007c0c */ /* 0x002fe4000bf06270 */
[----:B------:R-:W-:-:S11]  /*212b0*/  MOV R27, RZ ;  /* 0x000000ff001b7202 */ /* 0x000fd60000000f00 */
[----:B--2---:R-:W-:Y:S05]  /*212c0*/  @P0 BRA `(.L_x_1876) ;  /* 0x0000006400740947 */ /* 0x004fea0003800000 */
[----:B0-----:R-:W2:Y:S01]  /*212d0*/  LDL R2, [R1+0x40] ;  /* 0x0000400001027983 */ /* 0x001ea20000100800 */
[----:B------:R-:W0:Y:S01]  /*212e0*/  S2UR UR5, SR_CgaCtaId ;  /* 0x00000000000579c3 */ /* 0x000e220000008800 */
[----:B------:R-:W-:Y:S01]  /*212f0*/  LOP3.LUT R4, R0, 0x7f, RZ, 0xc0, !PT ;  /* 0x0000007f00047812 */ /* 0x000fe200078ec0ff */
[----:B------:R-:W-:Y:S01]  /*21300*/  BSSY B8, `(.L_x_1876) ;  /* 0x0000659000087945 */ /* 0x000fe20003800000 */
[----:B------:R1:W-:Y:S01]  /*21310*/  STL [R1+0x28], RZ ;  /* 0x000028ff01007387 */ /* 0x0003e20000100800 */
[----:B------:R-:W-:Y:S01]  /*21320*/  IMAD.MOV.U32 R31, RZ, RZ, 0x1 ;  /* 0x00000001ff1f7424 */ /* 0x000fe200078e00ff */
[----:B------:R-:W-:Y:S01]  /*21330*/  MOV R25, RZ ;  /* 0x000000ff00197202 */ /* 0x000fe20000000f00 */
[----:B------:R-:W-:Y:S01]  /*21340*/  IMAD.SHL.U32 R36, R4, 0x8, RZ ;  /* 0x0000000804247824 */ /* 0x000fe200078e00ff */
[----:B------:R-:W-:Y:S01]  /*21350*/  ULDC.64 UR36, c[0x0][0x198] ;  /* 0x0000660000247ab9 */ /* 0x000fe20000000a00 */
[----:B------:R-:W-:Y:S01]  /*21360*/  IMAD.MOV.U32 R27, RZ, RZ, RZ ;  /* 0x000000ffff1b7224 */ /* 0x000fe200078e00ff */
[----:B------:R-:W-:Y:S01]  /*21370*/  ULDC UR38, c[0x0][0xc] ;  /* 0x0000030000267ab9 */ /* 0x000fe20000000800 */
[----:B------:R-:W-:Y:S01]  /*21380*/  IMAD.MOV.U32 R29, RZ, RZ, 0x1 ;  /* 0x00000001ff1d7424 */ /* 0x000fe200078e00ff */
[----:B--2---:R-:W-:Y:S01]  /*21390*/  R2UR UR4, R2 ;  /* 0x00000000020472ca */ /* 0x004fe200000e0000 */
[----:B------:R-:W-:-:S05]  /*213a0*/  IMAD.SHL.U32 R2, R0, 0x8, RZ ;  /* 0x0000000800027824 */ /* 0x000fca00078e00ff */
[C---:B------:R-:W-:Y:S02]  /*213b0*/  LOP3.LUT R3, R2.reuse, 0x1f8, RZ, 0xc0, !PT ;  /* 0x000001f802037812 */ /* 0x040fe400078ec0ff */
[----:B------:R-:W-:Y:S02]  /*213c0*/  LOP3.LUT R2, R2, 0x38, RZ, 0xc0, !PT ;  /* 0x0000003802027812 */ /* 0x000fe400078ec0ff */
[----:B------:R-:W-:Y:S01]  /*213d0*/  LOP3.LUT R3, R3, 0x38, R0, 0x78, !PT ;  /* 0x0000003803037812 */ /* 0x000fe200078e7800 */
[----:B------:R-:W-:Y:S02]  /*213e0*/  IMAD.SHL.U32 R0, R0, 0x10, RZ ;  /* 0x0000001000007824 */ /* 0x000fe400078e00ff */
        /* <DEDUP_REMOVED lines=8> */
[----:B------:R-:W-:-:S03]  /*21470*/  LOP3.LUT R0, R2, 0x80, RZ, 0xfc, !PT ;  /* 0x0000008002007812 */ /* 0x000fc600078efcff */
[----:B-1----:R-:W-:-:S07]  /*21480*/  IMAD R37, R36, 0x2, R23 ;  /* 0x0000000224257824 */ /* 0x002fce00078e0217 */
.L_x_1993:
[----:B------:R-:W-:Y:S05]  /*21490*/  YIELD ;  /* 0x0000000000007946 */ /* 0x000fea0003800000 */
[----:B------:R-:W-:Y:S01]  /*214a0*/  ULDC.64 UR4, c[0x0][0xa28] ;  /* 0x00028a0000047ab9 */ /* 0x000fe20000000a00 */
[----:B------:R-:W-:Y:S01]  /*214b0*/  MOV R11, RZ ;  /* 0x000000ff000b7202 */ /* 0x000fe20000000f00 */
[----:B0-----:R-:W0:Y:S01]  /*214c0*/  LDC.64 R4, c[0x0][0xa00] ;  /* 0x00028000ff047b82 */ /* 0x001e220000000a00 */
[----:B------:R-:W-:Y:S01]  /*214d0*/  ISETP.NE.U32.AND P0, PT, RZ, UR4, PT ;  /* 0x00000004ff007c0c */ /* 0x000fe2000bf05070 */
[----:B------:R-:W-:-:S03]  /*214e0*/  ULDC.64 UR6, c[0x0][0xa10] ;  /* 0x0002840000067ab9 */ /* 0x000fc60000000a00 */
[----:B------:R-:W-:Y:S01]  /*214f0*/  ISETP.NE.AND.EX P0, PT, RZ, UR5, PT, P0 ;  /* 0x00000005ff007c0c */ /* 0x000fe2000bf05300 */
[----:B------:R-:W-:-:S12]  /*21500*/  ULDC.64 UR4, c[0x0][0xa18] ;  /* 0x0002860000047ab9 */ /* 0x000fd80000000a00 */
[----:B-1----:R-:W1:Y:S01]  /*21510*/  @P0 LDC.64 R2, c[0x0][0xa28] ;  /* 0x00028a00ff020b82 */ /* 0x002e620000000a00 */
[----:B------:R-:W-:Y:S01]  /*21520*/  ISETP.NE.U32.AND P1, PT, RZ, UR6, PT ;  /* 0x00000006ff007c0c */ /* 0x000fe2000bf25070 */
[----:B-1----:R-:W-:-:S05]  /*21530*/  @P0 IMAD.WIDE R2, R19, 0x4, R2 ;  /* 0x0000000413020825 */ /* 0x002fca00078e0202 */
[----:B--2---:R1:W2:Y:S01]  /*21540*/  @P0 LDG.E R11, desc[UR60][R2.64] ;  /* 0x0000003c020b0981 */ /* 0x0042a2000c1e1900 */
[----:B------:R-:W-:Y:S01]  /*21550*/  ISETP.NE.U32.AND P0, PT, RZ, UR4, PT ;  /* 0x00000004ff007c0c */ /* 0x000fe2000bf05070 */
[----:B------:R-:W-:Y:S01]  /*21560*/  IMAD.MOV.U32 R35, RZ, RZ, RZ ;  /* 0x000000ffff237224 */ /* 0x000fe200078e00ff */
[----:B------:R-:W-:Y:S01]  /*21570*/  ISETP.NE.AND.EX P1, PT, RZ, UR7, PT, P1 ;  /* 0x00000007ff007c0c */ /* 0x000fe2000bf25310 */
[----:B------:R-:W-:Y:S01]  /*21580*/  IMAD.MOV.U32 R0, RZ, RZ, RZ ;  /* 0x000000ffff007224 */ /* 0x000fe200078e00ff */
[----:B------:R-:W-:Y:S01]  /*21590*/  ISETP.NE.AND.EX P2, PT, RZ, UR5, PT, P0 ;  /* 0x00000005ff007c0c */ /* 0x000fe2000bf45300 */
[----:B------:R-:W-:Y:S01]  /*215a0*/  ULDC.64 UR4, c[0x0][0xa00] ;  /* 0x0002800000047ab9 */ /* 0x000fe20000000a00 */
[----:B0-----:R-:W-:Y:S01]  /*215b0*/  IMAD.WIDE R4, R19, 0x4, R4 ;  /* 0x0000000413047825 */ /* 0x001fe200078e0204 */
[----:B------:R-:W-:Y:S01]  /*215c0*/  ISETP.NE.U32.AND P0, PT, RZ, UR4, PT ;  /* 0x00000004ff007c0c */ /* 0x000fe2000bf05070 */
[----:B-1----:R-:W0:Y:S03]  /*215d0*/  LDC.64 R2, c[0x0][0xa10] ;  /* 0x00028400ff027b82 */ /* 0x002e260000000a00 */
[----:B------:R-:W-:-:S06]  /*215e0*/  ISETP.NE.AND.EX P0, PT, RZ, UR5, PT, P0 ;  /* 0x00000005ff007c0c */ /* 0x000fcc000bf05300 */
[----:B------:R-:W1:Y:S07]  /*215f0*/  @P2 LDC.64 R6, c[0x0][0xa18] ;  /* 0x00028600ff062b82 */ /* 0x000e6e0000000a00 */
[----:B------:R-:W5:Y:S01]  /*21600*/  @P0 LDG.E R35, desc[UR60][R4.64] ;  /* 0x0000003c04230981 */ /* 0x000f62000c1e1900 */
[----:B0-----:R-:W-:-:S05]  /*21610*/  IMAD.WIDE R2, R19, 0x4, R2 ;  /* 0x0000000413027825 */ /* 0x001fca00078e0202 */
[----:B------:R-:W5:Y:S01]  /*21620*/  @P1 LDG.E R0, desc[UR60][R2.64] ;  /* 0x0000003c02001981 */ /* 0x000f62000c1e1900 */
[----:B------:R-:W-:Y:S02]  /*21630*/  ULDC UR4, c[0x0][0x288] ;  /* 0x0000a20000047ab9 */ /* 0x000fe40000000800 */
[----:B------:R-:W-:Y:S01]  /*21640*/  IMAD.U32 R32, RZ, RZ, UR4 ;  /* 0x00000004ff207e24 */ /* 0x000fe2000f8e00ff */
[----:B------:R-:W-:Y:S02]  /*21650*/  ULDC.64 UR4, c[0x0][0x418] ;  /* 0x0001060000047ab9 */ /* 0x000fe40000000a00 */
[----:B------:R-:W-:-:S03]  /*21660*/  UISETP.NE.U32.AND UP0, UPT, UR4, URZ, UPT ;  /* 0x0000003f0400728c */ /* 0x000fc6000bf05070 */
[----:B------:R-:W-:Y:S01]  /*21670*/  ULDC UR4, c[0x0][0x424] ;  /* 0x0001090000047ab9 */ /* 0x000fe20000000800 */
[----:B------:R-:W-:Y:S01]  /*21680*/  UISETP.NE.AND.EX UP0, UPT, UR5, URZ, UPT, UP0 ;  /* 0x0000003f0500728c */ /* 0x000fe2000bf05300 */
[----:B-1----:R-:W-:Y:S02]  /*21690*/  @P2 IMAD.WIDE R6, R19, 0x4, R6 ;  /* 0x0000000413062825 */ /* 0x002fe400078e0206 */
[----:B------:R-:W-:Y:S01]  /*216a0*/  ULDC UR5, c[0x0][0x2f0] ;  /* 0x0000bc0000057ab9 */ /* 0x000fe20000000800 */
[----:B------:R-:W-:Y:S02]  /*216b0*/  USEL UR4, UR4, 0x1, UP0 ;  /* 0x0000000104047887 */ /* 0x000fe40008000000 */
[----:B------:R0:W5:Y:S02]  /*216c0*/  @P2 LDG.E R32, desc[UR60][R6.64] ;  /* 0x0000003c06202981 */ /* 0x000164000c1e1900 */
[----:B------:R-:W-:-:S03]  /*216d0*/  UIMAD UR4, UR4, UR5, URZ ;  /* 0x00000005040472a4 */ /* 0x000fc6000f8e023f */
[----:B------:R-:W-:-:S03]  /*216e0*/  ULDC UR5, c[0x0][0x348] ;  /* 0x0000d20000057ab9 */ /* 0x000fc60000000800 */
[----:B------:R-:W-:Y:S01]  /*216f0*/  MOV R10, UR4 ;  /* 0x00000004000a7c02 */ /* 0x000fe20008000f00 */
[----:B0-----:R-:W-:Y:S01]  /*21700*/  IMAD.U32 R6, RZ, RZ, UR5 ;  /* 0x00000005ff067e24 */ /* 0x001fe2000f8e00ff */
[----:B--2---:R0:W-:Y:S01]  /*21710*/  STL [R1+0x4], R11 ;  /* 0x0000040b01007387 */ /* 0x0041e20000100800 */
[----:B------:R-:W-:Y:S05]  /*21720*/  @P2 BRA `(.L_x_1877) ;  /* 0x0000000000102947 */ /* 0x000fea0003800000 */
[----:B------:R-:W-:Y:S05]  /*21730*/  @!P0 BRA `(.L_x_1877) ;  /* 0x00000000000c8947 */ /* 0x000fea0003800000 */
[----:B------:R-:W2:Y:S04]  /*21740*/  LDG.E R7, desc[UR60][R4.64] ;  /* 0x0000003c04077981 */ /* 0x000ea8000c1e1900 */
[----:B-----5:R-:W2:Y:S02]  /*21750*/  LDG.E R32, desc[UR60][R4.64+0x4] ;  /* 0x0000043c04207981 */ /* 0x020ea4000c1e1900 */
[----:B--2---:R-:W-:-:S07]  /*21760*/  IMAD.IADD R32, R32, 0x1, -R7 ;  /* 0x0000000120207824 */ /* 0x004fce00078e0a07 */
.L_x_1877:
[----:B------:R-:W-:Y:S02]  /*21770*/  ULDC.64 UR4, c[0x0][0xa20] ;  /* 0x0002880000047ab9 */ /* 0x000fe40000000a00 */
[----:B------:R-:W-:-:S04]  /*21780*/  ISETP.NE.U32.AND P0, PT, RZ, UR4, PT ;  /* 0x00000004ff007c0c */ /* 0x000fc8000bf05070 */
[----:B------:R-:W-:-:S13]  /*21790*/  ISETP.NE.AND.EX P0, PT, RZ, UR5, PT, P0 ;  /* 0x00000005ff007c0c */ /* 0x000fda000bf05300 */
[----:B------:R-:W-:Y:S05]  /*217a0*/  @!P0 BRA `(.L_x_1878) ;  /* 0x0000000000108947 */ /* 0x000fea0003800000 */
[----:B------:R-:W1:Y:S02]  /*217b0*/  LDC.64 R4, c[0x0][0xa20] ;  /* 0x00028800ff047b82 */ /* 0x000e640000000a00 */
[----:B-1----:R-:W-:-:S05]  /*217c0*/  IMAD.WIDE R4, R19, 0x4, R4 ;  /* 0x0000000413047825 */ /* 0x002fca00078e0204 */
[----:B------:R1:W5:Y:S01]  /*217d0*/  LDG.E R10, desc[UR60][R4.64] ;  /* 0x0000003c040a7981 */ /* 0x000362000c1e1900 */
[----:B------:R-:W-:Y:S05]  /*217e0*/  BRA `(.L_x_1879) ;  /* 0x0000000000247947 */ /* 0x000fea0003800000 */
.L_x_1878:
        /* <DEDUP_REMOVED lines=9> */
.L_x_1879:
[----:B-1----:R-:W2:Y:S01]  /*21880*/  @P1 LDG.E R5, desc[UR60][R2.64] ;  /* 0x0000003c02051981 */ /* 0x002ea2000c1e1900 */
[----:B------:R-:W1:Y:S03]  /*21890*/  LDC R7, c[0x0][0x448] ;  /* 0x00011200ff077b82 */ /* 0x000e660000000800 */
[----:B------:R3:W2:Y:S01]  /*218a0*/  @P1 LDG.E R4, desc[UR60][R2.64+0x4] ;  /* 0x0000043c02041981 */ /* 0x0006a2000c1e1900 */
[----:B------:R-:W-:Y:S02]  /*218b0*/  IMAD.SHL.U32 R28, R17, 0x80, RZ ;  /* 0x00000080111c7824 */ /* 0x000fe400078e00ff */
[----:B-----5:R-:W-:Y:S02]  /*218c0*/  IMAD.IADD R10, R10, 0x1, -R11 ;  /* 0x000000010a0a7824 */ /* 0x020fe400078e0a0b */
[----:B---3--:R-:W3:Y:S01]  /*218d0*/  LDC.64 R2, c[0x0][0x9e0] ;  /* 0x00027800ff027b82 */ /* 0x008ee20000000a00 */
[----:B-1----:R-:W-:-:S02]  /*218e0*/  ISETP.NE.AND P2, PT, R7, 0x1, PT ;  /* 0x000000010700780c */ /* 0x002fc40003f45270 */
[----:B------:R-:W-:-:S11]  /*218f0*/  IADD3 R7, R28, 0x7f, RZ ;  /* 0x0000007f1c077810 */ /* 0x000fd60007ffe0ff */
[----:B------:R-:W1:Y:S01]  /*21900*/  @P2 LDC R8, c[0x0][0x44c] ;  /* 0x00011300ff082b82 */ /* 0x000e620000000800 */
[----:B---3--:R-:W-:-:S07]  /*21910*/  ISETP.GE.AND P3, PT, R3, 0x1, PT ;  /* 0x000000010300780c */ /* 0x008fce0003f66270 */
[----:B------:R-:W3:Y:S01]  /*21920*/  @P2 LDC R9, c[0x0][0x450] ;  /* 0x00011400ff092b82 */ /* 0x000ee20000000800 */
[----:B--2---:R-:W-:Y:S02]  /*21930*/  @P1 IMAD.IADD R6, R4, 0x1, -R5 ;  /* 0x0000000104061824 */ /* 0x004fe400078e0a05 */
[----:B-1----:R-:W-:-:S04]  /*21940*/  @P2 IMAD.HI.U32 R4, R7, R8, RZ ;  /* 0x0000000807042227 */ /* 0x002fc800078e00ff */
[----:B------:R-:W-:Y:S01]  /*21950*/  IMAD.IADD R13, R10, 0x1, R6 ;  /* 0x000000010a0d7824 */ /* 0x000fe200078e0206 */
[----:B---3--:R-:W-:-:S03]  /*21960*/  @P2 SHF.R.U32.HI R7, RZ, R9, R4 ;  /* 0x00000009ff072219 */ /* 0x008fc60000011604 */
[C---:B------:R-:W-:Y:S01]  /*21970*/  VIADD R4, R13.reuse, 0x5f ;  /* 0x0000005f0d047836 */ /* 0x040fe20000000000 */
[----:B------:R1:W-:Y:S01]  /*21980*/  STL [R1], R13 ;  /* 0x0000000d01007387 */ /* 0x0003e20000100800 */
[----:B------:R-:W-:Y:S02]  /*21990*/  IADD3 R8, R13, 0x1, -R32 ;  /* 0x000000010d087810 */ /* 0x000fe40007ffe820 */
[----:B------:R-:W-:-:S04]  /*219a0*/  IMAD.HI R4, R4, 0x2aaaaaab, RZ ;  /* 0x2aaaaaab04047827 */ /* 0x000fc800078e02ff */
[----:B------:R-:W-:Y:S01]  /*219b0*/  IMAD.IADD R7, R8, 0x1, R7 ;  /* 0x0000000108077824 */ /* 0x000fe200078e0207 */
[----:B------:R-:W-:-:S04]  /*219c0*/  SHF.R.U32.HI R9, RZ, 0x1f, R4 ;  /* 0x0000001fff097819 */ /* 0x000fc80000011604 */
[----:B------:R-:W-:Y:S02]  /*219d0*/  LEA.HI.SX32 R9, R4, R9, 0x1c ;  /* 0x0000000904097211 */ /* 0x000fe400078fe2ff */
[----:B------:R-:W-:Y:S01]  /*219e0*/  IADD3 R2, R7, R2, RZ ;  /* 0x0000000207027210 */ /* 0x000fe20007ffe0ff */
[----:B-1----:R-:W-:Y:S06]  /*219f0*/  @!P3 BRA `(.L_x_1880) ;  /* 0x000000000048b947 */ /* 0x002fec0003800000 */
[C---:B------:R-:W-:Y:S01]  /*21a00*/  ISETP.GT.AND P0, PT, R7.reuse, RZ, PT ;  /* 0x000000ff0700720c */ /* 0x040fe20003f04270 */
[----:B------:R-:W-:Y:S01]  /*21a10*/  BSSY B0, `(.L_x_1881) ;  /* 0x000000e000007945 */ /* 0x000fe20003800000 */
[----:B0-----:R-:W-:-:S11]  /*21a20*/  VIADD R11, R7, 0xffffffff ;  /* 0xffffffff070b7836 */ /* 0x001fd60000000000 */
        /* <DEDUP_REMOVED lines=8> */
.L_x_1882:
[----:B------:R-:W-:-:S13]  /*21ab0*/  ISETP.NE.AND P0, PT, R3, 0x1, PT ;  /* 0x000000010300780c */ /* 0x000fda0003f05270 */
[----:B------:R-:W0:Y:S02]  /*21ac0*/  @P0 LDC.64 R4, c[0x0][0x9e8] ;  /* 0x00027a00ff040b82 */ /* 0x000e240000000a00 */
[----:B0-----:R-:W-:-:S05]  /*21ad0*/  @P0 IMAD.HI.U32 R4, R11, R4, RZ ;  /* 0x000000040b040227 */ /* 0x001fca00078e00ff */
[----:B------:R-:W-:-:S07]  /*21ae0*/  @P0 SHF.R.U32.HI R11, RZ, R5, R4 ;  /* 0x00000005ff0b0219 */ /* 0x000fce0000011604 */
.L_x_1883:
[----:B------:R-:W-:Y:S05]  /*21af0*/  BSYNC B0 ;  /* 0x0000000000007941 */ /* 0x000fea0003800000 */
.L_x_1881:
[----:B------:R-:W-:-:S05]  /*21b00*/  IMAD R11, R11, R3, R3 ;  /* 0x000000030b0b7224 */ /* 0x000fca00078e0203 */
[----:B------:R-:W-:-:S07]  /*21b10*/  VIMNMX R2, R2, R11, PT ;  /* 0x0000000b02027248 */ /* 0x000fce0003fe0100 */
.L_x_1880:
[----:B------:R-:W1:Y:S01]  /*21b20*/  @P2 LDC R5, c[0x0][0x44c] ;  /* 0x00011300ff052b82 */ /* 0x000e620000000800 */
[----:B------:R-:W-:Y:S01]  /*21b30*/  IMAD.MOV.U32 R4, RZ, RZ, R28 ;  /* 0x000000ffff047224 */ /* 0x000fe200078e001c */
[----:B------:R-:W-:Y:S01]  /*21b40*/  ULDC UR4, c[0x0][0x9dc] ;  /* 0x0002770000047ab9 */ /* 0x000fe20000000800 */
[----:B------:R-:W-:-:S05]  /*21b50*/  IMAD.IADD R7, R13, 0x1, -R32 ;  /* 0x000000010d077824 */ /* 0x000fca00078e0a20 */
[----:B------:R-:W2:Y:S01]  /*21b60*/  @P2 LDC R12, c[0x0][0x450] ;  /* 0x00011400ff0c2b82 */ /* 0x000ea20000000800 */
[----:B-1----:R-:W-:-:S05]  /*21b70*/  @P2 IMAD.HI.U32 R5, R28, R5, RZ ;  /* 0x000000051c052227 */ /* 0x002fca00078e00ff */
[----:B--2---:R-:W-:-:S04]  /*21b80*/  @P2 SHF.R.U32.HI R4, RZ, R12, R5 ;  /* 0x0000000cff042219 */ /* 0x004fc80000011605 */
[----:B------:R-:W-:-:S05]  /*21b90*/  IADD3 R12, R7, R4, RZ ;  /* 0x00000004070c7210 */ /* 0x000fca0007ffe0ff */
[----:B0-----:R-:W-:Y:S01]  /*21ba0*/  VIADD R11, R12, -UR4 ;  /* 0x800000040c0b7c36 */ /* 0x001fe20008000000 */
        /* <DEDUP_REMOVED lines=11> */
.L_x_1886:
[----:B------:R-:W-:-:S13]  /*21c60*/  ISETP.NE.AND P0, PT, R3, 0x1, PT ;  /* 0x000000010300780c */ /* 0x000fda0003f05270 */
[----:B------:R-:W0:Y:S02]  /*21c70*/  @P0 LDC.64 R4, c[0x0][0x9e8] ;  /* 0x00027a00ff040b82 */ /* 0x000e240000000a00 */
[----:B0-----:R-:W-:-:S05]  /*21c80*/  @P0 IMAD.HI.U32 R4, R12, R4, RZ ;  /* 0x000000040c040227 */ /* 0x001fca00078e00ff */
[----:B------:R-:W-:-:S07]  /*21c90*/  @P0 SHF.R.U32.HI R12, RZ, R5, R4 ;  /* 0x00000005ff0c0219 */ /* 0x000fce0000011604 */
.L_x_1887:
[----:B------:R-:W-:Y:S05]  /*21ca0*/  BSYNC B0 ;  /* 0x0000000000007941 */ /* 0x000fea0003800000 */
.L_x_1885:
[----:B------:R-:W-:-:S05]  /*21cb0*/  IMAD R12, R12, R3, RZ ;  /* 0x000000030c0c7224 */ /* 0x000fca00078e02ff */
[----:B------:R-:W-:-:S07]  /*21cc0*/  VIMNMX R11, R11, R12, !PT ;  /* 0x0000000c0b0b7248 */ /* 0x000fce0007fe0100 */
.L_x_1884:
[----:B------:R-:W-:Y:S01]  /*21cd0*/  VIADD R2, R2, 0x5f ;  /* 0x0000005f02027836 */ /* 0x000fe20000000000 */
[----:B------:R-:W-:Y:S01]  /*21ce0*/  BSSY B0, `(.L_x_1888) ;  /* 0x000013a000007945 */ /* 0x000fe20003800000 */
        /* <DEDUP_REMOVED lines=11> */
[----:B------:R-:W-:-:S04]  /*21da0*/  VIMNMX R4, R5, R6, PT ;  /* 0x0000000605047248 */ /* 0x000fc80003fe0100 */
[----:B------:R-:W-:Y:S01]  /*21db0*/  ISETP.GT.AND P0, PT, R4, R3, PT ;  /* 0x000000030400720c */ /* 0x000fe20003f04270 */
[----:B------:R-:W-:-:S05]  /*21dc0*/  IMAD.WIDE.U32 R2, R3, -0x55555555, RZ ;  /* 0xaaaaaaab03027825 */ /* 0x000fca00078e00ff */
[----:B------:R-:W-:-:S05]  /*21dd0*/  SHF.R.U32.HI R5, RZ, 0x6, R3 ;  /* 0x00000006ff057819 */ /* 0x000fca0000011603 */
[----:B------:R-:W-:Y:S02]  /*21de0*/  IMAD.MOV.U32 R2, RZ, RZ, R5 ;  /* 0x000000ffff027224 */ /* 0x000fe400078e0005 */
[----:B------:R-:W-:-:S04]  /*21df0*/  @P0 VIADD R4, R4, 0x5f ;  /* 0x0000005f04040836 */ /* 0x000fc80000000000 */
        /* <DEDUP_REMOVED lines=13> */
.L_x_2061:
[----:B-1----:R-:W-:Y:S02]  /*21ed0*/  ISETP.NE.AND P0, PT, R14, RZ, PT ;  /* 0x000000ff0e00720c */ /* 0x002fe40003f05270 */
[----:B------:R-:W-:-:S11]  /*21ee0*/  PLOP3.LUT P6, PT, PT, PT, PT, 0x8, 0x0 ;  /* 0x000000000000781c */ /* 0x000fd60003fce170 */
[----:B------:R-:W-:Y:S05]  /*21ef0*/  @P0 BRA `(.L_x_1891) ;  /* 0x00000000000c0947 */ /* 0x000fea0003800000 */
[----:B------:R-:W-:-:S03]  /*21f00*/  UMOV UR4, 0xffffffff ;  /* 0xffffffff00047882 */ /* 0x000fc60000000000 */
[----:B------:R-:W-:Y:S05]  /*21f10*/  BRA.DIV UR4, `(.L_x_1892) ;  /* 0x0000007204287947 */ /* 0x000fea000b800000 */
[----:B------:R-:W-:-:S13]  /*21f20*/  ELECT P6, URZ, PT ;  /* 0x00000000003f782f */ /* 0x000fda00038c0000 */
.L_x_1891:
        /* <DEDUP_REMOVED lines=9> */
.L_x_2064:
[----:B------:R-:W-:Y:S05]  /*21fc0*/  BSYNC B1 ;  /* 0x0000000000017941 */ /* 0x000fea0003800000 */
.L_x_1893:
        /* <DEDUP_REMOVED lines=10> */
.L_x_2065:
[----:B------:R-:W-:Y:S05]  /*22070*/  BSYNC B2 ;  /* 0x0000000000027941 */ /* 0x000fea0003800000 */
.L_x_1897:
        /* <DEDUP_REMOVED lines=9> */
.L_x_1900:
[----:B------:R-:W-:Y:S05]  /*22110*/  BSYNC B2 ;  /* 0x0000000000027941 */ /* 0x000fea0003800000 */
.L_x_1899:
[----:B------:R-:W-:Y:S01]  /*22120*/  IMAD.MOV.U32 R14, RZ, RZ, RZ ;  /* 0x000000ffff0e7224 */ /* 0x000fe200078e00ff */
[----:B------:R-:W-:Y:S01]  /*22130*/  UIADD3 UR4, UP0, UR36, 0x570, URZ ;  /* 0x0000057024047890 */ /* 0x000fe2000ff1e03f */
[----:B0-----:R-:W-:Y:S01]  /*22140*/  IMAD R6, R2, 0x60, R0 ;  /* 0x0000006002067824 */ /* 0x001fe200078e0200 */
[----:B------:R-:W-:Y:S01]  /*22150*/  PLOP3.LUT P0, PT, PT, PT, PT, 0x80, 0x0 ;  /* 0x000000000000781c */ /* 0x000fe20003f0f070 */
[----:B------:R-:W-:Y:S01]  /*22160*/  IMAD R11, R25, 0x9000, R23 ;  /* 0x00009000190b7824 */ /* 0x000fe200078e0217 */
[----:B------:R-:W-:Y:S01]  /*22170*/  R2UR UR10, R14 ;  /* 0x000000000e0a72ca */ /* 0x000fe200000e0000 */
[----:B------:R-:W-:Y:S01]  /*22180*/  VIADD R10, R3, 0x2a890 ;  /* 0x0002a890030a7836 */ /* 0x000fe20000000000 */
[----:B------:R-:W-:Y:S01]  /*22190*/  IADD3 R6, R6, -0x60, RZ ;  /* 0xffffffa006067810 */ /* 0x000fe20007ffe0ff */
[----:B------:R-:W-:Y:S01]  /*221a0*/  VIADD R13, R11, 0x18400 ;  /* 0x000184000b0d7836 */ /* 0x000fe20000000000 */
[----:B------:R-:W-:Y:S01]  /*221b0*/  UIADD3.X UR5, URZ, UR37, URZ, UP0, !UPT ;  /* 0x000000253f057290 */ /* 0x000fe200087fe43f */
[----:B------:R-:W-:Y:S01]  /*221c0*/  UMOV UR6, 0x0 ;  /* 0x0000000000067882 */ /* 0x000fe20000000000 */
[----:B------:R-:W-:-:S10]  /*221d0*/  UMOV UR7, 0x12f00000 ;  /* 0x12f0000000077882 */ /* 0x000fd40000000000 */
.L_x_1901:
        /* <DEDUP_REMOVED lines=10> */
[----:B------:R-:W-:Y:S01]  /*22280*/  IMAD.MOV.U32 R15, RZ, RZ, 0x40 ;  /* 0x00000040ff0f7424 */ /* 0x000fe200078e00ff */
[----:B------:R-:W-:Y:S01]  /*22290*/  PLOP3.LUT P0, PT, PT, PT, PT, 0x80, 0x0 ;  /* 0x000000000000781c */ /* 0x000fe20003f0f070 */
[----:B------:R-:W-:Y:S01]  /*222a0*/  VIADD R13, R11, 0x1b400 ;  /* 0x0001b4000b0d7836 */ /* 0x000fe20000000000 */
[----:B------:R-:W-:Y:S01]  /*222b0*/  UMOV UR6, 0x0 ;  /* 0x0000000000067882 */ /* 0x000fe20000000000 */
[----:B------:R-:W-:Y:S01]  /*222c0*/  UMOV UR7, 0x12f00000 ;  /* 0x12f0000000077882 */ /* 0x000fe20000000000 */
[----:B------:R-:W-:-:S15]  /*222d0*/  R2UR UR10, R15 ;  /* 0x000000000f0a72ca */ /* 0x000fde00000e0000 */
.L_x_1902:
        /* <DEDUP_REMOVED lines=15> */
.L_x_1903:
        /* <DEDUP_REMOVED lines=13> */
.L_x_2066:
[----:B------:R-:W-:Y:S05]  /*224a0*/  BSYNC B2 ;  /* 0x0000000000027941 */ /* 0x000fea0003800000 */
.L_x_1904:
[----:B------:R-:W-:Y:S01]  /*224b0*/  BSSY B2, `(.L_x_1906) ;  /* 0x000000b000027945 */ /* 0x000fe20003800000 */
[----:B------:R-:W-:Y:S02]  /*224c0*/  IMAD.MOV.U32 R10, RZ, RZ, 0x0 ;  /* 0x00000000ff0a7424 */ /* 0x000fe400078e00ff */
[----:B------:R-:W-:Y:S01]  /*224d0*/  IMAD.MOV.U32 R11, RZ, RZ, 0x12f00000 ;  /* 0x12f00000ff0b7424 */ /* 0x000fe200078e00ff */
[----:B------:R-:W-:Y:S06]  /*224e0*/  @P1 BRA `(.L_x_1907) ;  /* 0x00000000001c1947 */ /* 0x000fec0003800000 */
[----:B------:R-:W2:Y:S01]  /*224f0*/  S2R R13, SR_TID.X ;  /* 0x00000000000d7919 */ /* 0x000ea20000002100 */
[----:B01----:R-:W-:-:S04]  /*22500*/  IMAD.MOV.U32 R12, RZ, RZ, 0x6000 ;  /* 0x00006000ff0c7424 */ /* 0x003fc800078e00ff */
[----:B------:R3:W-:Y:S01]  /*22510*/  SYNCS.ARRIVE.TRANS64 RZ, [R3+URZ+0x2a8b0], R12 ;  /* 0x02a8b00c03ff79a7 */ /* 0x0007e2000800003f */
[----:B--2---:R-:W-:-:S04]  /*22520*/  LOP3.LUT R13, R13, 0x1f, RZ, 0xc0, !PT ;  /* 0x0000001f0d0d7812 */ /* 0x004fc800078ec0ff */
[----:B------:R-:W-:-:S13]  /*22530*/  ISETP.NE.AND P0, PT, R13, RZ, PT ;  /* 0x000000ff0d00720c */ /* 0x000fda0003f05270 */
[----:B---3--:R-:W-:Y:S05]  /*22540*/  @!P0 BRA `(.L_x_1907) ;  /* 0x0000000000048947 */ /* 0x008fea0003800000 */
[----:B------:R-:W-:Y:S01]  /*22550*/  BPT.TRAP 0x1 ;  /* 0x000000040000795c */ /* 0x000fe20000300000 */
.L_x_1907:
[----:B------:R-:W-:Y:S05]  /*22560*/  BSYNC B2 ;  /* 0x0000000000027941 */ /* 0x000fea0003800000 */
.L_x_1906:
        /* <DEDUP_REMOVED lines=9> */
.L_x_1908:
        /* <DEDUP_REMOVED lines=10> */
[----:B------:R-:W-:Y:S01]  /*226a0*/  R2UR UR10, R15 ;  /* 0x000000000f0a72ca */ /* 0x000fe200000e0000 */
[----:B------:R-:W-:Y:S01]  /*226b0*/  VIADD R12, R12, 0x3400 ;  /* 0x000034000c0c7836 */ /* 0x000fe20000000000 */
[----:B------:R-:W-:Y:S02]  /*226c0*/  R2UR UR6, R10 ;  /* 0x000000000a0672ca */ /* 0x000fe400000e0000 */
[----:B------:R-:W-:Y:S02]  /*226d0*/  R2UR UR7, R11 ;  /* 0x000000000b0772ca */ /* 0x000fe400000e0000 */
[----:B------:R-:W-:-:S13]  /*226e0*/  PLOP3.LUT P0, PT, PT, PT, PT, 0x80, 0x0 ;  /* 0x000000000000781c */ /* 0x000fda0003f0f070 */
.L_x_1909:
        /* <DEDUP_REMOVED lines=10> */
.L_x_1896:
[----:B------:R-:W-:Y:S05]  /*22790*/  BSYNC B1 ;  /* 0x0000000000017941 */ /* 0x000fea0003800000 */
.L_x_1895:
[----:B------:R-:W-:Y:S01]  /*227a0*/  VIADD R12, R2, 0xfffffffe ;  /* 0xfffffffe020c7836 */ /* 0x000fe20000000000 */
[----:B------:R-:W-:Y:S01]  /*227b0*/  PLOP3.LUT P0, PT, PT, PT, PT, 0x8, 0x0 ;  /* 0x000000000000781c */ /* 0x000fe20003f0e170 */
[----:B------:R-:W-:-:S03]  /*227c0*/  VIADD R25, R25, 0x1 ;  /* 0x0000000119197836 */ /* 0x000fc60000000000 */
[----:B------:R-:W-:Y:S02]  /*227d0*/  ISETP.GE.AND P2, PT, R12, R5, PT ;  /* 0x000000050c00720c */ /* 0x000fe40003f46270 */
[----:B------:R-:W-:-:S04]  /*227e0*/  ISETP.NE.AND P1, PT, R25, 0x2, PT ;  /* 0x000000021900780c */ /* 0x000fc80003f25270 */
[----:B------:R-:W-:Y:S02]  /*227f0*/  SEL R2, RZ, 0x1, P1 ;  /* 0x00000001ff027807 */ /* 0x000fe40000800000 */
[----:B------:R-:W-:Y:S02]  /*22800*/  SEL R25, R25, RZ, P1 ;  /* 0x000000ff19197207 */ /* 0x000fe40000800000 */
[----:B------:R-:W-:-:S03]  /*22810*/  LOP3.LUT R31, R31, R2, RZ, 0x3c, !PT ;  /* 0x000000021f1f7212 */ /* 0x000fc600078e3cff */
[----:B------:R-:W-:Y:S05]  /*22820*/  @!P2 BRA `(.L_x_1889) ;  /* 0x000000080014a947 */ /* 0x000fea0003800000 */
.L_x_1925:
        /* <DEDUP_REMOVED lines=11> */
.L_x_2067:
[----:B------:R-:W-:Y:S05]  /*228e0*/  BSYNC B2 ;  /* 0x0000000000027941 */ /* 0x000fea0003800000 */
.L_x_1912:
[----:B------:R-:W-:Y:S04]  /*228f0*/  BSSY B2, `(.L_x_1914) ;  /* 0x0000009000027945 */ /* 0x000fe80003800000 */
[----:B------:R-:W-:Y:S05]  /*22900*/  @P2 BRA `(.L_x_1915) ;  /* 0x00000000001c2947 */ /* 0x000fea0003800000 */
[----:B------:R-:W2:Y:S01]  /*22910*/  S2R R3, SR_TID.X ;  /* 0x0000000000037919 */ /* 0x000ea20000002100 */
[----:B0-----:R-:W-:-:S04]  /*22920*/  MOV R6, 0x9000 ;  /* 0x0000900000067802 */ /* 0x001fc80000000f00 */
[----:B------:R3:W-:Y:S01]  /*22930*/  SYNCS.ARRIVE.TRANS64 RZ, [R11+URZ+0x2a890], R6 ;  /* 0x02a890060bff79a7 */ /* 0x0007e2000800003f */
[----:B--2---:R-:W-:-:S04]  /*22940*/  LOP3.LUT R3, R3, 0x1f, RZ, 0xc0, !PT ;  /* 0x0000001f03037812 */ /* 0x004fc800078ec0ff */
[----:B------:R-:W-:-:S13]  /*22950*/  ISETP.NE.AND P1, PT, R3, RZ, PT ;  /* 0x000000ff0300720c */ /* 0x000fda0003f25270 */
[----:B---3--:R-:W-:Y:S05]  /*22960*/  @!P1 BRA `(.L_x_1915) ;  /* 0x0000000000049947 */ /* 0x008fea0003800000 */
[----:B------:R-:W-:Y:S01]  /*22970*/  BPT.TRAP 0x1 ;  /* 0x000000040000795c */ /* 0x000fe20000300000 */
.L_x_1915:
[----:B------:R-:W-:Y:S05]  /*22980*/  BSYNC B2 ;  /* 0x0000000000027941 */ /* 0x000fea0003800000 */
.L_x_1914:
[----:B------:R-:W-:Y:S01]  /*22990*/  IMAD.MOV.U32 R10, RZ, RZ, RZ ;  /* 0x000000ffff0a7224 */ /* 0x000fe200078e00ff */
[----:B------:R-:W-:Y:S01]  /*229a0*/  UIADD3 UR4, UP0, UR36, 0x570, URZ ;  /* 0x0000057024047890 */ /* 0x000fe2000ff1e03f */
[----:B------:R-:W-:Y:S01]  /*229b0*/  IMAD R3, R25, 0x9000, R23 ;  /* 0x0000900019037824 */ /* 0x000fe200078e0217 */
[----:B------:R-:W-:Y:S01]  /*229c0*/  PLOP3.LUT P1, PT, PT, PT, PT, 0x80, 0x0 ;  /* 0x000000000000781c */ /* 0x000fe20003f2f070 */
[----:B0-----:R-:W-:Y:S01]  /*229d0*/  IMAD R6, R12, 0x60, R0 ;  /* 0x000000600c067824 */ /* 0x001fe200078e0200 */
[----:B------:R-:W-:Y:S01]  /*229e0*/  R2UR UR10, R10 ;  /* 0x000000000a0a72ca */ /* 0x000fe200000e0000 */
[----:B------:R-:W-:Y:S01]  /*229f0*/  VIADD R14, R11, 0x2a890 ;  /* 0x0002a8900b0e7836 */ /* 0x000fe20000000000 */
[----:B------:R-:W-:Y:S01]  /*22a00*/  UIADD3.X UR5, URZ, UR37, URZ, UP0, !UPT ;  /* 0x000000253f057290 */ /* 0x000fe200087fe43f */
[----:B------:R-:W-:Y:S01]  /*22a10*/  VIADD R13, R3, 0x18400 ;  /* 0x00018400030d7836 */ /* 0x000fe20000000000 */
[----:B------:R-:W-:Y:S01]  /*22a20*/  UMOV UR6, 0x0 ;  /* 0x0000000000067882 */ /* 0x000fe20000000000 */
[----:B------:R-:W-:-:S10]  /*22a30*/  UMOV UR7, 0x12f00000 ;  /* 0x12f0000000077882 */ /* 0x000fd40000000000 */
.L_x_1916:
        /* <DEDUP_REMOVED lines=12> */
[----:B------:R-:W-:Y:S01]  /*22b00*/  UMOV UR6, 0x0 ;  /* 0x0000000000067882 */ /* 0x000fe20000000000 */
[----:B------:R-:W-:Y:S01]  /*22b10*/  IADD3 R15, R3, 0x1b400, RZ ;  /* 0x0001b400030f7810 */ /* 0x000fe20007ffe0ff */
[----:B------:R-:W-:Y:S01]  /*22b20*/  UMOV UR7, 0x12f00000 ;  /* 0x12f0000000077882 */ /* 0x000fe20000000000 */
[----:B------:R-:W-:-:S15]  /*22b30*/  R2UR UR10, R13 ;  /* 0x000000000d0a72ca */ /* 0x000fde00000e0000 */
.L_x_1917:
        /* <DEDUP_REMOVED lines=11> */
[----:B------:R-:W-:Y:S01]  /*22bf0*/  VIADD R3, R3, 0x1e400 ;  /* 0x0001e40003037836 */ /* 0x000fe20000000000 */
[----:B------:R-:W-:Y:S01]  /*22c00*/  UMOV UR6, 0x0 ;  /* 0x0000000000067882 */ /* 0x000fe20000000000 */
[----:B------:R-:W-:Y:S01]  /*22c10*/  UMOV UR7, 0x12f00000 ;  /* 0x12f0000000077882 */ /* 0x000fe20000000000 */
[----:B------:R-:W-:-:S09]  /*22c20*/  UMOV UR10, 0x80 ;  /* 0x00000080000a7882 */ /* 0x000fd20000000000 */
.L_x_1918:
        /* <DEDUP_REMOVED lines=13> */
.L_x_2068:
[----:B------:R-:W-:Y:S05]  /*22d00*/  BSYNC B2 ;  /* 0x0000000000027941 */ /* 0x000fea0003800000 */
.L_x_1919:
[----:B------:R-:W-:Y:S01]  /*22d10*/  BSSY B2, `(.L_x_1921) ;  /* 0x000000b000027945 */ /* 0x000fe20003800000 */
[----:B01----:R-:W-:Y:S02]  /*22d20*/  IMAD.MOV.U32 R2, RZ, RZ, 0x0 ;  /* 0x00000000ff027424 */ /* 0x003fe400078e00ff */
[----:B------:R-:W-:Y:S01]  /*22d30*/  IMAD.MOV.U32 R3, RZ, RZ, 0x12f00000 ;  /* 0x12f00000ff037424 */ /* 0x000fe200078e00ff */
[----:B------:R-:W-:Y:S06]  /*22d40*/  @P2 BRA `(.L_x_1922) ;  /* 0x00000000001c2947 */ /* 0x000fec0003800000 */
[----:B------:R-:W0:Y:S01]  /*22d50*/  S2R R15, SR_TID.X ;  /* 0x00000000000f7919 */ /* 0x000e220000002100 */
[----:B------:R-:W-:-:S04]  /*22d60*/  IMAD.MOV.U32 R14, RZ, RZ, 0x6000 ;  /* 0x00006000ff0e7424 */ /* 0x000fc800078e00ff */
[----:B------:R1:W-:Y:S01]  /*22d70*/  SYNCS.ARRIVE.TRANS64 RZ, [R11+URZ+0x2a8b0], R14 ;  /* 0x02a8b00e0bff79a7 */ /* 0x0003e2000800003f */
[----:B0-----:R-:W-:-:S04]  /*22d80*/  LOP3.LUT R15, R15, 0x1f, RZ, 0xc0, !PT ;  /* 0x0000001f0f0f7812 */ /* 0x001fc800078ec0ff */
[----:B------:R-:W-:-:S13]  /*22d90*/  ISETP.NE.AND P1, PT, R15, RZ, PT ;  /* 0x000000ff0f00720c */ /* 0x000fda0003f25270 */
[----:B-1----:R-:W-:Y:S05]  /*22da0*/  @!P1 BRA `(.L_x_1922) ;  /* 0x0000000000049947 */ /* 0x002fea0003800000 */
[----:B------:R-:W-:Y:S01]  /*22db0*/  BPT.TRAP 0x1 ;  /* 0x000000040000795c */ /* 0x000fe20000300000 */
.L_x_1922:
[----:B------:R-:W-:Y:S05]  /*22dc0*/  BSYNC B2 ;  /* 0x0000000000027941 */ /* 0x000fea0003800000 */
.L_x_1921:
[----:B------:R-:W-:Y:S01]  /*22dd0*/  R2UR UR6, R2 ;  /* 0x00000000020672ca */ /* 0x000fe200000e0000 */
[----:B------:R-:W-:Y:S01]  /*22de0*/  UIADD3 UR4, UP0, UR36, 0x670, URZ ;  /* 0x0000067024047890 */ /* 0x000fe2000ff1e03f */
[----:B------:R-:W-:Y:S02]  /*22df0*/  R2UR UR7, R3 ;  /* 0x00000000030772ca */ /* 0x000fe400000e0000 */
[----:B------:R-:W-:Y:S01]  /*22e00*/  R2UR UR10, R10 ;  /* 0x000000000a0a72ca */ /* 0x000fe200000e0000 */
[----:B------:R-:W-:Y:S01]  /*22e10*/  IMAD R10, R25, 0x6000, R23 ;  /* 0x00006000190a7824 */ /* 0x000fe200078e0217 */
[----:B------:R-:W-:Y:S01]  /*22e20*/  PLOP3.LUT P1, PT, PT, PT, PT, 0x80, 0x0 ;  /* 0x000000000000781c */ /* 0x000fe20003f2f070 */
[----:B------:R-:W-:Y:S01]  /*22e30*/  UIADD3.X UR5, URZ, UR37, URZ, UP0, !UPT ;  /* 0x000000253f057290 */ /* 0x000fe200087fe43f */
[----:B------:R-:W-:Y:S01]  /*22e40*/  IADD3 R11, R11, 0x2a8b0, RZ ;  /* 0x0002a8b00b0b7810 */ /* 0x000fe20007ffe0ff */
[----:B------:R-:W-:-:S10]  /*22e50*/  VIADD R14, R10, 0x400 ;  /* 0x000004000a0e7836 */ /* 0x000fd40000000000 */
.L_x_1923:
        /* <DEDUP_REMOVED lines=15> */
.L_x_1924:
        /* <DEDUP_REMOVED lines=10> */
.L_x_1911:
[----:B------:R-:W-:Y:S05]  /*22ff0*/  BSYNC B1 ;  /* 0x0000000000017941 */ /* 0x000fea0003800000 */
.L_x_1910:
[C---:B------:R-:W-:Y:S01]  /*23000*/  ISETP.GT.AND P2, PT, R12.reuse, R5, PT ;  /* 0x000000050c00720c */ /* 0x040fe20003f44270 */
[----:B------:R-:W-:Y:S02]  /*23010*/  VIADD R25, R25, 0x1 ;  /* 0x0000000119197836 */ /* 0x000fe40000000000 */
[----:B------:R-:W-:-:S03]  /*23020*/  VIADD R12, R12, 0xffffffff ;  /* 0xffffffff0c0c7836 */ /* 0x000fc60000000000 */
[----:B------:R-:W-:-:S04]  /*23030*/  ISETP.NE.AND P1, PT, R25, 0x2, PT ;  /* 0x000000021900780c */ /* 0x000fc80003f25270 */
[----:B------:R-:W-:Y:S02]  /*23040*/  SEL R2, RZ, 0x1, P1 ;  /* 0x00000001ff027807 */ /* 0x000fe40000800000 */
[----:B------:R-:W-:Y:S02]  /*23050*/  SEL R25, R25, RZ, P1 ;  /* 0x000000ff19197207 */ /* 0x000fe40000800000 */
[----:B------:R-:W-:Y:S01]  /*23060*/  LOP3.LUT R31, R31, R2, RZ, 0x3c, !PT ;  /* 0x000000021f1f7212 */ /* 0x000fe200078e3cff */
[----:B------:R-:W-:Y:S06]  /*23070*/  @P2 BRA `(.L_x_1925) ;  /* 0xfffffff400ec2947 */ /* 0x000fec000383ffff */
.L_x_1889:
[----:B------:R-:W-:Y:S05]  /*23080*/  BSYNC B0 ;  /* 0x0000000000007941 */ /* 0x000fea0003800000 */
.L_x_1888:
[----:B------:R-:W1:Y:S01]  /*23090*/  LDC R0, c[0x0][0x448] ;  /* 0x00011200ff007b82 */ /* 0x000e620000000800 */
[----:B------:R-:W-:Y:S01]  /*230a0*/  IADD3 R5, R28, 0x7f, RZ ;  /* 0x0000007f1c057810 */ /* 0x000fe20007ffe0ff */
[----:B------:R-:W-:Y:S06]  /*230b0*/  @!P0 WARPSYNC.ALL ;  /* 0x0000000000008948 */ /* 0x000fec0003800000 */
[----:B------:R-:W2:Y:S08]  /*230c0*/  LDC.64 R2, c[0x0][0x9e0] ;  /* 0x00027800ff027b82 */ /* 0x000eb00000000a00 */
[----:B------:R-:W-:Y:S01]  /*230d0*/  @!P0 BAR.SYNC.DEFER_BLOCKING 0xc, 0x180 ;  /* 0x0306000000008b1d */ /* 0x000fe20000010000 */
[----:B-1----:R-:W-:-:S02]  /*230e0*/  ISETP.NE.AND P1, PT, R0, 0x1, PT ;  /* 0x000000010000780c */ /* 0x002fc40003f25270 */
[----:B--2---:R-:W-:-:S11]  /*230f0*/  ISETP.GE.AND P2, PT, R3, 0x1, PT ;  /* 0x000000010300780c */ /* 0x004fd60003f46270 */
[----:B------:R-:W1:Y:S08]  /*23100*/  @P1 LDC R0, c[0x0][0x44c] ;  /* 0x00011300ff001b82 */ /* 0x000e700000000800 */
[----:B------:R-:W2:Y:S01]  /*23110*/  @P1 LDC R11, c[0x0][0x450] ;  /* 0x00011400ff0b1b82 */ /* 0x000ea20000000800 */
[----:B-1----:R-:W-:-:S05]  /*23120*/  @P1 IMAD.HI.U32 R0, R5, R0, RZ ;  /* 0x0000000005001227 */ /* 0x002fca00078e00ff */
[----:B--2---:R-:W-:-:S05]  /*23130*/  @P1 SHF.R.U32.HI R5, RZ, R11, R0 ;  /* 0x0000000bff051219 */ /* 0x004fca0000011600 */
[----:B------:R-:W-:-:S04]  /*23140*/  IMAD.IADD R11, R8, 0x1, R5 ;  /* 0x00000001080b7824 */ /* 0x000fc800078e0205 */
[----:B------:R-:W-:Y:S01]  /*23150*/  IMAD.IADD R2, R11, 0x1, R2 ;  /* 0x000000010b027824 */ /* 0x000fe200078e0202 */
        /* <DEDUP_REMOVED lines=12> */
.L_x_1928:
[----:B------:R-:W-:-:S13]  /*23220*/  ISETP.NE.AND P0, PT, R3, 0x1, PT ;  /* 0x000000010300780c */ /* 0x000fda0003f05270 */
[----:B------:R-:W1:Y:S02]  /*23230*/  @P0 LDC.64 R4, c[0x0][0x9e8] ;  /* 0x00027a00ff040b82 */ /* 0x000e640000000a00 */
[----:B-1----:R-:W-:-:S05]  /*23240*/  @P0 IMAD.HI.U32 R4, R0, R4, RZ ;  /* 0x0000000400040227 */ /* 0x002fca00078e00ff */
[----:B------:R-:W-:-:S07]  /*23250*/  @P0 SHF.R.U32.HI R0, RZ, R5, R4 ;  /* 0x00000005ff000219 */ /* 0x000fce0000011604 */
.L_x_1929:
[----:B------:R-:W-:Y:S05]  /*23260*/  BSYNC B0 ;  /* 0x0000000000007941 */ /* 0x000fea0003800000 */
.L_x_1927:
[----:B------:R-:W-:-:S05]  /*23270*/  IMAD R5, R0, R3, R3 ;  /* 0x0000000300057224 */ /* 0x000fca00078e0203 */
[----:B------:R-:W-:-:S07]  /*23280*/  VIMNMX R2, R2, R5, PT ;  /* 0x0000000502027248 */ /* 0x000fce0003fe0100 */
.L_x_1926:
[----:B------:R-:W1:Y:S01]  /*23290*/  @P1 LDC R5, c[0x0][0x44c] ;  /* 0x00011300ff051b82 */ /* 0x000e620000000800 */
[----:B------:R-:W-:Y:S01]  /*232a0*/  VIADD R2, R2, 0x5f ;  /* 0x0000005f02027836 */ /* 0x000fe20000000000 */
[----:B------:R-:W-:Y:S01]  /*232b0*/  MOV R0, R28 ;  /* 0x0000001c00007202 */ /* 0x000fe20000000f00 */
[----:B------:R-:W-:Y:S02]  /*232c0*/  ULDC UR4, c[0x0][0x9dc] ;  /* 0x0002770000047ab9 */ /* 0x000fe40000000800 */
[----:B------:R-:W-:-:S03]  /*232d0*/  IMAD.HI R2, R2, 0x2aaaaaab, RZ ;  /* 0x2aaaaaab02027827 */ /* 0x000fc600078e02ff */
[----:B------:R-:W2:Y:S01]  /*232e0*/  @P1 LDC R4, c[0x0][0x450] ;  /* 0x00011400ff041b82 */ /* 0x000ea20000000800 */
[----:B-1----:R-:W-:-:S05]  /*232f0*/  @P1 IMAD.HI.U32 R5, R28, R5, RZ ;  /* 0x000000051c051227 */ /* 0x002fca00078e00ff */
[----:B--2---:R-:W-:Y:S02]  /*23300*/  @P1 SHF.R.U32.HI R0, RZ, R4, R5 ;  /* 0x00000004ff001219 */ /* 0x004fe40000011605 */
[----:B------:R-:W-:-:S03]  /*23310*/  SHF.R.U32.HI R5, RZ, 0x1f, R2 ;  /* 0x0000001fff057819 */ /* 0x000fc60000011602 */
[----:B------:R-:W-:Y:S01]  /*23320*/  IMAD.IADD R7, R7, 0x1, R0 ;  /* 0x0000000107077824 */ /* 0x000fe200078e0200 */
[----:B------:R-:W-:-:S03]  /*23330*/  LEA.HI.SX32 R2, R2, R5, 0x1c ;  /* 0x0000000502027211 */ /* 0x000fc600078fe2ff */
[----:B------:R-:W-:Y:S01]  /*23340*/  VIADD R0, R7, -UR4 ;  /* 0x8000000407007c36 */ /* 0x000fe20008000000 */
[----:B------:R-:W-:-:S05]  /*23350*/  VIMNMX R24, R9, R2, PT ;  /* 0x0000000209187248 */ /* 0x000fca0003fe0100 */
[----:B------:R1:W-:Y:S01]  /*23360*/  STL [R1+0x24], R24 ;  /* 0x0000241801007387 */ /* 0x0003e20000100800 */
[----:B------:R-:W-:Y:S05]  /*23370*/  @!P2 BRA `(.L_x_1930) ;  /* 0x000000000044a947 */ /* 0x000fea0003800000 */
[----:B------:R-:W-:Y:S01]  /*23380*/  ISETP.GT.AND P0, PT, R7, -0x1, PT ;  /* 0xffffffff0700780c */ /* 0x000fe20003f04270 */
[----:B------:R-:W-:-:S12]  /*23390*/  BSSY B0, `(.L_x_1931) ;  /* 0x000000d000007945 */ /* 0x000fd80003800000 */
[----:B------:R-:W-:Y:S05]  /*233a0*/  @P0 BRA `(.L_x_1932) ;  /* 0x00000000001c0947 */ /* 0x000fea0003800000 */
[----:B------:R-:W-:Y:S02]  /*233b0*/  ISETP.NE.AND P0, PT, R3, 0x1, PT ;  /* 0x000000010300780c */ /* 0x000fe40003f05270 */
[----:B------:R-:W-:-:S11]  /*233c0*/  LOP3.LUT R7, RZ, R7, RZ, 0x33, !PT ;  /* 0x00000007ff077212 */ /* 0x000fd600078e33ff */
[----:B------:R-:W2:Y:S02]  /*233d0*/  @P0 LDC.64 R4, c[0x0][0x9e8] ;  /* 0x00027a00ff040b82 */ /* 0x000ea40000000a00 */
[----:B--2---:R-:W-:-:S05]  /*233e0*/  @P0 IMAD.HI.U32 R4, R7, R4, RZ ;  /* 0x0000000407040227 */ /* 0x004fca00078e00ff */
[----:B------:R-:W-:-:S04]  /*233f0*/  @P0 SHF.R.U32.HI R7, RZ, R5, R4 ;  /* 0x00000005ff070219 */ /* 0x000fc80000011604 */
[----:B------:R-:W-:Y:S01]  /*23400*/  LOP3.LUT R7, RZ, R7, RZ, 0x33, !PT ;  /* 0x00000007ff077212 */ /* 0x000fe200078e33ff */
[----:B------:R-:W-:Y:S06]  /*23410*/  BRA `(.L_x_1933) ;  /* 0x0000000000107947 */ /* 0x000fec0003800000 */
.L_x_1932:
[----:B------:R-:W-:-:S13]  /*23420*/  ISETP.NE.AND P0, PT, R3, 0x1, PT ;  /* 0x000000010300780c */ /* 0x000fda0003f05270 */
[----:B------:R-:W2:Y:S02]  /*23430*/  @P0 LDC.64 R4, c[0x0][0x9e8] ;  /* 0x00027a00ff040b82 */ /* 0x000ea40000000a00 */
[----:B--2---:R-:W-:-:S05]  /*23440*/  @P0 IMAD.HI.U32 R4, R7, R4, RZ ;  /* 0x0000000407040227 */ /* 0x004fca00078e00ff */
[----:B------:R-:W-:-:S07]  /*23450*/  @P0 SHF.R.U32.HI R7, RZ, R5, R4 ;  /* 0x00000005ff070219 */ /* 0x000fce0000011604 */
.L_x_1933:
[----:B------:R-:W-:Y:S05]  /*23460*/  BSYNC B0 ;  /* 0x0000000000007941 */ /* 0x000fea0003800000 */
.L_x_1931:
[----:B------:R-:W-:-:S05]  /*23470*/  IMAD R3, R7, R3, RZ ;  /* 0x0000000307037224 */ /* 0x000fca00078e02ff */
[----:B------:R-:W-:-:S07]  /*23480*/  VIMNMX R0, R0, R3, !PT ;  /* 0x0000000300007248 */ /* 0x000fce0007fe0100 */
.L_x_1930:
[----:B------:R-:W-:Y:S01]  /*23490*/  IMAD.HI R0, R0, 0x2aaaaaab, RZ ;  /* 0x2aaaaaab00007827 */ /* 0x000fe200078e02ff */
[----:B------:R-:W-:Y:S04]  /*234a0*/  BSSY B7, `(.L_x_1934) ;  /* 0x000037d000077945 */ /* 0x000fe80003800000 */
[----:B------:R-:W-:-:S04]  /*234b0*/  SHF.R.U32.HI R3, RZ, 0x1f, R0 ;  /* 0x0000001fff037819 */ /* 0x000fc80000011600 */
[----:B------:R-:W-:-:S04]  /*234c0*/  LEA.HI.SX32 R3, R0, R3, 0x1c ;  /* 0x0000000300037211 */ /* 0x000fc800078fe2ff */
[----:B------:R-:W-:-:S04]  /*234d0*/  VIMNMX R2, RZ, R3, !PT ;  /* 0x00000003ff027248 */ /* 0x000fc80007fe0100 */
[----:B------:R-:W-:Y:S01]  /*234e0*/  ISETP.GT.AND P0, PT, R24, R2, PT ;  /* 0x000000021800720c */ /* 0x000fe20003f04270 */
[----:B------:R2:W-:-:S12]  /*234f0*/  STL [R1+0x8], R2 ;  /* 0x0000080201007387 */ /* 0x0005d80000100800 */
[----:B--2---:R-:W-:Y:S05]  /*23500*/  @P0 BRA `(.L_x_1935) ;  /* 0x0000000000440947 */ /* 0x004fea0003800000 */
[----:B------:R-:W2:Y:S02]  /*23510*/  S2R R2, SR_TID.X ;  /* 0x0000000000027919 */ /* 0x000ea40000002100 */
[----:B--2---:R-:W-:-:S04]  /*23520*/  LOP3.LUT R2, R2, 0x7f, RZ, 0xc0, !PT ;  /* 0x0000007f02027812 */ /* 0x004fc800078ec0ff */
[----:B------:R-:W-:-:S13]  /*23530*/  ISETP.NE.AND P0, PT, R2, RZ, PT ;  /* 0x000000ff0200720c */ /* 0x000fda0003f05270 */
[----:B------:R-:W-:Y:S05]  /*23540*/  @P0 BRA `(.L_x_1936) ;  /* 0x0000003400c80947 */ /* 0x000fea0003800000 */
[----:B------:R-:W2:Y:S01]  /*23550*/  S2R R5, SR_LANEID ;  /* 0x0000000000057919 */ /* 0x000ea20000000000 */
[----:B------:R-:W-:Y:S01]  /*23560*/  VOTEU.ANY UR4, UPT, PT ;  /* 0x0000000000047886 */ /* 0x000fe200038e0100 */
[----:B------:R-:W3:Y:S01]  /*23570*/  LDC.64 R2, c[0x0][0xc60] ;  /* 0x00031800ff027b82 */ /* 0x000ee20000000a00 */
[----:B------:R-:W2:Y:S02]  /*23580*/  FLO.U32 R0, UR4 ;  /* 0x0000000400007d00 */ /* 0x000ea400080e0000 */
[----:B--2---:R-:W-:-:S06]  /*23590*/  ISETP.EQ.U32.AND P0, PT, R0, R5, PT ;  /* 0x000000050000720c */ /* 0x004fcc0003f02070 */
[----:B------:R-:W3:Y:S07]  /*235a0*/  POPC R5, UR4 ;  /* 0x0000000400057d09 */ /* 0x000eee0008000000 */
[----:B---3--:R-:W2:Y:S01]  /*235b0*/  @P0 ATOMG.E.ADD.STRONG.GPU PT, R3, desc[UR60][R2.64], R5 ;  /* 0x00000005020309a8 */ /* 0x008ea200081ee1fc */
[----:B------:R-:W3:Y:S02]  /*235c0*/  S2R R4, SR_LTMASK ;  /* 0x0000000000047919 */ /* 0x000ee40000003900 */
[----:B---3--:R-:W-:-:S04]  /*235d0*/  LOP3.LUT R4, R4, UR4, RZ, 0xc0, !PT ;  /* 0x0000000404047c12 */ /* 0x008fc8000f8ec0ff */
[----:B------:R-:W3:Y:S01]  /*235e0*/  POPC R7, R4 ;  /* 0x0000000400077309 */ /* 0x000ee20000000000 */
[----:B--2---:R-:W3:Y:S02]  /*235f0*/  SHFL.IDX PT, R0, R3, R0, 0x1f ;  /* 0x00001f0003007589 */ /* 0x004ee400000e0000 */
[----:B---3--:R-:W-:Y:S01]  /*23600*/  IADD3 R16, R0, UR38, R7 ;  /* 0x0000002600107c10 */ /* 0x008fe2000fffe007 */
[----:B------:R-:W-:Y:S06]  /*23610*/  BRA `(.L_x_1936) ;  /* 0x0000003400947947 */ /* 0x000fec0003800000 */
.L_x_1935:
        /* <DEDUP_REMOVED lines=10> */
[----:B------:R-:W2:Y:S01]  /*236c0*/  LDC.64 R2, c[0x4][R2] ;  /* 0x0100000002027b82 */ /* 0x000ea20000000a00 */
[----:B0-----:R-:W-:Y:S01]  /*236d0*/  IMAD.U32 R6, RZ, RZ, UR8 ;  /* 0x00000008ff067e24 */ /* 0x001fe2000f8e00ff */
[----:B------:R-:W-:Y:S01]  /*236e0*/  MOV R11, UR5 ;  /* 0x00000005000b7c02 */ /* 0x000fe20008000f00 */
[----:B------:R-:W-:Y:S02]  /*236f0*/  IMAD.U32 R7, RZ, RZ, UR9 ;  /* 0x00000009ff077e24 */ /* 0x000fe4000f8e00ff */
[----:B------:R-:W-:-:S02]  /*23700*/  IMAD.U32 R10, RZ, RZ, UR4 ;  /* 0x00000004ff0a7e24 */ /* 0x000fc4000f8e00ff */
[----:B------:R-:W-:Y:S02]  /*23710*/  IMAD.MOV.U32 R8, RZ, RZ, 0x70 ;  /* 0x00000070ff087424 */ /* 0x000fe400078e00ff */
[----:B------:R-:W-:Y:S02]  /*23720*/  IMAD.MOV.U32 R12, RZ, RZ, 0x1 ;  /* 0x00000001ff0c7424 */ /* 0x000fe400078e00ff */
[----:B------:R-:W-:-:S07]  /*23730*/  IMAD.MOV.U32 R13, RZ, RZ, RZ ;  /* 0x000000ffff0d7224 */ /* 0x000fce00078e00ff */
[----:B------:R-:W-:-:S07]  /*23740*/  LEPC R20, `(.L_x_1938) ;  /* 0x000000001014794e */ /* 0x000fce0000000000 */
[----:B-12---:R-:W-:Y:S05]  /*23750*/  CALL.ABS.NOINC R2 ;  /* 0x0000000002007343 */ /* 0x006fea0003c00000 */
.L_x_1938:
[----:B------:R-:W-:Y:S05]  /*23760*/  BSYNC B6 ;  /* 0x0000000000067941 */ /* 0x000fea0003800000 */
.L_x_1937:
        /* <DEDUP_REMOVED lines=8> */
[----:B------:R2:W3:Y:S01]  /*237f0*/  LDC.64 R2, c[0x4][R17] ;  /* 0x0100000011027b82 */ /* 0x0004e20000000a00 */
[----:B------:R-:W-:Y:S01]  /*23800*/  MOV R4, UR6 ;  /* 0x0000000600047c02 */ /* 0x000fe20008000f00 */
[----:B------:R-:W-:Y:S01]  /*23810*/  IMAD.U32 R5, RZ, RZ, UR7 ;  /* 0x00000007ff057e24 */ /* 0x000fe2000f8e00ff */
[----:B------:R-:W-:Y:S01]  /*23820*/  MOV R11, UR5 ;  /* 0x00000005000b7c02 */ /* 0x000fe20008000f00 */
[----:B0-----:R-:W-:Y:S02]  /*23830*/  IMAD.U32 R6, RZ, RZ, UR8 ;  /* 0x00000008ff067e24 */ /* 0x001fe4000f8e00ff */
[----:B------:R-:W-:-:S02]  /*23840*/  IMAD.U32 R7, RZ, RZ, UR9 ;  /* 0x00000009ff077e24 */ /* 0x000fc4000f8e00ff */
[----:B------:R-:W-:Y:S02]  /*23850*/  IMAD.U32 R10, RZ, RZ, UR4 ;  /* 0x00000004ff0a7e24 */ /* 0x000fe4000f8e00ff */
[----:B------:R-:W-:Y:S02]  /*23860*/  IMAD.MOV.U32 R8, RZ, RZ, 0x70 ;  /* 0x00000070ff087424 */ /* 0x000fe400078e00ff */
[----:B------:R-:W-:Y:S02]  /*23870*/  IMAD.MOV.U32 R12, RZ, RZ, 0x1 ;  /* 0x00000001ff0c7424 */ /* 0x000fe400078e00ff */
[----:B--2---:R-:W-:-:S07]  /*23880*/  IMAD.MOV.U32 R13, RZ, RZ, RZ ;  /* 0x000000ffff0d7224 */ /* 0x004fce00078e00ff */
[----:B------:R-:W-:-:S07]  /*23890*/  LEPC R20, `(.L_x_1941) ;  /* 0x000000001014794e */ /* 0x000fce0000000000 */
[----:B-1-3--:R-:W-:Y:S05]  /*238a0*/  CALL.ABS.NOINC R2 ;  /* 0x0000000002007343 */ /* 0x00afea0003c00000 */
.L_x_1941:
[----:B------:R0:W1:Y:S01]  /*238b0*/  LDC.64 R2, c[0x4][R17] ;  /* 0x0100000011027b82 */ /* 0x0000620000000a00 */
[----:B------:R-:W-:Y:S01]  /*238c0*/  ULDC.64 UR4, c[0x4][0xf0] ;  /* 0x01003c0000047ab9 */ /* 0x000fe20000000a00 */
[----:B------:R-:W-:Y:S01]  /*238d0*/  ULDC.64 UR6, c[0x4][0xf8] ;  /* 0x01003e0000067ab9 */ /* 0x000fe20000000a00 */
[----:B------:R-:W-:Y:S01]  /*238e0*/  ULDC.64 UR8, c[0x4][0x80] ;  /* 0x0100200000087ab9 */ /* 0x000fe20000000a00 */
[----:B------:R-:W-:Y:S01]  /*238f0*/  IMAD.U32 R4, RZ, RZ, UR4 ;  /* 0x00000004ff047e24 */ /* 0x000fe2000f8e00ff */
[----:B------:R-:W-:Y:S01]  /*23900*/  MOV R5, UR5 ;  /* 0x0000000500057c02 */ /* 0x000fe20008000f00 */
        /* <DEDUP_REMOVED lines=9> */
.L_x_1940:
[----:B------:R-:W-:Y:S05]  /*239a0*/  BSYNC B6 ;  /* 0x0000000000067941 */ /* 0x000fea0003800000 */
.L_x_1939:
[----:B------:R-:W-:Y:S01]  /*239b0*/  ULDC.64 UR4, c[0x0][0x9f8] ;  /* 0x00027e0000047ab9 */ /* 0x000fe20000000a00 */
[----:B------:R-:W2:Y:S01]  /*239c0*/  LDL R20, [R1] ;  /* 0x0000000001147983 */ /* 0x000ea20000100800 */
[----:B------:R-:W-:-:S03]  /*239d0*/  ISETP.NE.U32.AND P0, PT, RZ, UR4, PT ;  /* 0x00000004ff007c0c */ /* 0x000fc6000bf05070 */
[----:B------:R-:W3:Y:S01]  /*239e0*/  LDL R17, [R1+0x4] ;  /* 0x0000040001117983 */ /* 0x000ee20000100800 */
[----:B------:R-:W-:Y:S01]  /*239f0*/  ISETP.NE.AND.EX P0, PT, RZ, UR5, PT, P0 ;  /* 0x00000005ff007c0c */ /* 0x000fe2000bf05300 */
[----:B------:R-:W-:Y:S01]  /*23a00*/  IMAD.MOV.U32 R34, RZ, RZ, R19 ;  /* 0x000000ffff227224 */ /* 0x000fe200078e0013 */
[----:B------:R-:W4:Y:S01]  /*23a10*/  LDC R0, c[0x0][0x430] ;  /* 0x00010c00ff007b82 */ /* 0x000f220000000800 */
[----:B------:R-:W0:Y:S01]  /*23a20*/  S2R R21, SR_TID.X ;  /* 0x0000000000157919 */ /* 0x000e220000002100 */
[----:B------:R-:W-:-:S09]  /*23a30*/  ULDC UR4, c[0x0][0x320] ;  /* 0x0000c80000047ab9 */ /* 0x000fd20000000800 */
[----:B------:R-:W1:Y:S01]  /*23a40*/  @P0 LDC.64 R2, c[0x0][0x9f8] ;  /* 0x00027e00ff020b82 */ /* 0x000e620000000a00 */
[----:B0-----:R-:W-:Y:S01]  /*23a50*/  LOP3.LUT R21, R21, 0x7f, RZ, 0xc0, !PT ;  /* 0x0000007f15157812 */ /* 0x001fe200078ec0ff */
[----:B-1----:R-:W-:-:S03]  /*23a60*/  @P0 IMAD.WIDE R2, R19, 0x4, R2 ;  /* 0x0000000413020825 */ /* 0x002fc600078e0202 */
[----:B------:R-:W-:Y:S02]  /*23a70*/  SHF.R.U32.HI R26, RZ, 0x3, R21 ;  /* 0x00000003ff1a7819 */ /* 0x000fe40000011615 */
[----:B------:R0:W3:Y:S01]  /*23a80*/  @P0 LDG.E R34, desc[UR60][R2.64] ;  /* 0x0000003c02220981 */ /* 0x0000e2000c1e1900 */
[----:B----4-:R-:W-:Y:S01]  /*23a90*/  ISETP.NE.AND P1, PT, R0, 0x1, PT ;  /* 0x000000010000780c */ /* 0x010fe20003f25270 */
[----:B------:R-:W1:-:S12]  /*23aa0*/  S2R R21, SR_TID.X ;  /* 0x0000000000157919 */ /* 0x000e580000002100 */
[----:B------:R-:W4:Y:S08]  /*23ab0*/  @P1 LDC R4, c[0x0][0x434] ;  /* 0x00010d00ff041b82 */ /* 0x000f300000000800 */
[----:B------:R-:W0:Y:S01]  /*23ac0*/  @P1 LDC R6, c[0x0][0x438] ;  /* 0x00010e00ff061b82 */ /* 0x000e220000000800 */
[----:B-1----:R-:W-:-:S05]  /*23ad0*/  IMAD.SHL.U32 R21, R21, 0x10, RZ ;  /* 0x0000001015157824 */ /* 0x002fca00078e00ff */
[----:B------:R-:W-:Y:S02]  /*23ae0*/  LOP3.LUT R21, R26, 0x70, R21, 0xf8, !PT ;  /* 0x000000701a157812 */ /* 0x000fe400078ef815 */
[----:B------:R-:W-:-:S05]  /*23af0*/  IADD3 R26, R24, -0x1, RZ ;  /* 0xffffffff181a7810 */ /* 0x000fca0007ffe0ff */
[----:B------:R-:W-:Y:S01]  /*23b00*/  IMAD R5, R26, 0x60, R21 ;  /* 0x000000601a057824 */ /* 0x000fe200078e0215 */
[----:B------:R-:W-:Y:S01]  /*23b10*/  LOP3.LUT R22, R22, 0xfffffff7, RZ, 0xc0, !PT ;  /* 0xfffffff716167812 */ /* 0x000fe200078ec0ff */
[----:B------:R-:W-:-:S03]  /*23b20*/  UMOV UR5, 0xffffffff ;  /* 0xffffffff00057882 */ /* 0x000fc60000000000 */
[----:B--2---:R-:W-:Y:S02]  /*23b30*/  ISETP.GE.AND P0, PT, R5, R20, PT ;  /* 0x000000140500720c */ /* 0x004fe40003f06270 */
[----:B------:R-:W1:Y:S02]  /*23b40*/  S2R R20, SR_TID.X ;  /* 0x0000000000147919 */ /* 0x000e640000002100 */
[----:B------:R-:W-:Y:S01]  /*23b50*/  ISETP.GT.U32.OR P0, PT, R21, 0x5f, P0 ;  /* 0x0000005f1500780c */ /* 0x000fe20000704470 */
[----:B---3--:R-:W-:-:S04]  /*23b60*/  IMAD.IADD R5, R5, 0x1, R17 ;  /* 0x0000000105057824 */ /* 0x008fc800078e0211 */
[----:B----4-:R-:W-:-:S04]  /*23b70*/  @P1 IMAD.HI.U32 R7, R5, R4, RZ ;  /* 0x0000000405071227 */ /* 0x010fc800078e00ff */
[----:B------:R-:W-:Y:S01]  /*23b80*/  IMAD.MOV.U32 R4, RZ, RZ, R5 ;  /* 0x000000ffff047224 */ /* 0x000fe200078e0005 */
[----:B0-----:R-:W-:-:S03]  /*23b90*/  @P1 SHF.R.U32.HI R4, RZ, R6, R7 ;  /* 0x00000006ff041219 */ /* 0x001fc60000011607 */
[----:B------:R-:W0:Y:S02]  /*23ba0*/  @!P0 LDC.64 R2, c[0x0][0x428] ;  /* 0x00010a00ff028b82 */ /* 0x000e240000000a00 */
[----:B------:R-:W-:-:S04]  /*23bb0*/  IMAD.MOV R6, RZ, RZ, -R4 ;  /* 0x000000ffff067224 */ /* 0x000fc800078e0a04 */
[----:B------:R-:W-:Y:S01]  /*23bc0*/  IMAD R0, R0, R6, R5 ;  /* 0x0000000600007224 */ /* 0x000fe200078e0205 */
[----:B------:R-:W-:Y:S01]  /*23bd0*/  @!P0 SHF.R.S32.HI R5, RZ, 0x1f, R4 ;  /* 0x0000001fff058819 */ /* 0x000fe20000011404 */
[----:B-1----:R-:W-:-:S05]  /*23be0*/  IMAD.SHL.U32 R20, R20, 0x8, RZ ;  /* 0x0000000814147824 */ /* 0x002fca00078e00ff */
[----:B------:R-:W-:-:S04]  /*23bf0*/  LOP3.LUT R20, R20, 0x38, RZ, 0xc0, !PT ;  /* 0x0000003814147812 */ /* 0x000fc800078ec0ff */
[C---:B------:R-:W-:Y:S02]  /*23c00*/  LOP3.LUT R17, R20.reuse, 0x40, RZ, 0xfc, !PT ;  /* 0x0000004014117812 */ /* 0x040fe400078efcff */
[----:B------:R-:W-:Y:S02]  /*23c10*/  ISETP.GE.AND P1, PT, R20, UR4, PT ;  /* 0x0000000414007c0c */ /* 0x000fe4000bf26270 */
[----:B------:R-:W-:Y:S01]  /*23c20*/  SHF.R.S32.HI R8, RZ, 0x1f, R34 ;  /* 0x0000001fff087819 */ /* 0x000fe20000011422 */
[-C--:B0-----:R-:W-:Y:S01]  /*23c30*/  @!P0 IMAD.WIDE.U32 R4, R34, R2.reuse, R4 ;  /* 0x0000000222048225 */ /* 0x081fe200078e0004 */
[----:B------:R-:W-:Y:S01]  /*23c40*/  ISETP.GE.AND P2, PT, R17, UR4, PT ;  /* 0x0000000411007c0c */ /* 0x000fe2000bf46270 */
[----:B------:R-:W-:Y:S01]  /*23c50*/  ULDC UR4, c[0x0][0x2f4] ;  /* 0x0000bd0000047ab9 */ /* 0x000fe20000000800 */
[----:B------:R-:W-:Y:S01]  /*23c60*/  SEL R30, RZ, 0x1, P1 ;  /* 0x00000001ff1e7807 */ /* 0x000fe20000800000 */
[----:B------:R-:W-:Y:S01]  /*23c70*/  @!P0 IMAD R6, R8, R2, RZ ;  /* 0x0000000208068224 */ /* 0x000fe200078e02ff */
[----:B------:R-:W-:Y:S01]  /*23c80*/  SEL R2, RZ, 0xffffffff, P2 ;  /* 0xffffffffff027807 */ /* 0x000fe20001000000 */
[----:B------:R0:W-:Y:S02]  /*23c90*/  STL [R1+0xc], R8 ;  /* 0x00000c0801007387 */ /* 0x0001e40000100800 */
[----:B------:R-:W-:Y:S01]  /*23ca0*/  @!P0 IMAD R6, R34, R3, R6 ;  /* 0x0000000322068224 */ /* 0x000fe200078e0206 */
[----:B------:R-:W-:-:S03]  /*23cb0*/  SHF.L.U32 R3, R2, 0x1, RZ ;  /* 0x0000000102037819 */ /* 0x000fc600000006ff */
[----:B------:R-:W-:Y:S01]  /*23cc0*/  @!P0 IMAD.IADD R6, R5, 0x1, R6 ;  /* 0x0000000105068824 */ /* 0x000fe200078e0206 */
[----:B------:R-:W-:Y:S02]  /*23cd0*/  LOP3.LUT R30, R3, 0x2, R30, 0xe2, !PT ;  /* 0x00000002031e7812 */ /* 0x000fe400078ee21e */
[----:B------:R-:W1:Y:S01]  /*23ce0*/  @!P0 LDC.64 R2, c[0x0][0x418] ;  /* 0x00010600ff028b82 */ /* 0x000e620000000a00 */
[----:B------:R-:W-:Y:S01]  /*23cf0*/  IMAD.U32 R5, RZ, RZ, UR39 ;  /* 0x00000027ff057e24 */ /* 0x000fe2000f8e00ff */
[----:B-1----:R-:W-:-:S04]  /*23d00*/  @!P0 LEA R2, P1, R4, R2, 0x2 ;  /* 0x0000000204028211 */ /* 0x002fc800078210ff */
[----:B------:R-:W-:Y:S01]  /*23d10*/  @!P0 LEA.HI.X R3, R4, R3, R6, 0x2, P1 ;  /* 0x0000000304038211 */ /* 0x000fe200008f1406 */
[----:B------:R-:W-:-:S06]  /*23d20*/  IMAD.MOV.U32 R4, RZ, RZ, RZ ;  /* 0x000000ffff047224 */ /* 0x000fcc00078e00ff */
[----:B------:R1:W5:Y:S01]  /*23d30*/  @!P0 LDG.E R4, desc[UR60][R2.64] ;  /* 0x0000003c02048981 */ /* 0x000362000c1e1900 */
[----:B------:R-:W-:Y:S02]  /*23d40*/  ISETP.GT.U32.AND P0, PT, R21, 0x5f, PT ;  /* 0x0000005f1500780c */ /* 0x000fe40003f04070 */
[----:B------:R-:W-:Y:S02]  /*23d50*/  ISETP.NE.AND P3, PT, R5, 0x3, PT ;  /* 0x000000030500780c */ /* 0x000fe40003f65270 */
[C---:B------:R-:W-:Y:S02]  /*23d60*/  ISETP.GE.AND P2, PT, R20.reuse, UR4, PT ;  /* 0x0000000414007c0c */ /* 0x040fe4000bf46270 */
[----:B0-----:R-:W-:Y:S02]  /*23d70*/  LOP3.LUT R8, R20, 0x80, RZ, 0xfc, !PT ;  /* 0x0000008014087812 */ /* 0x001fe400078efcff */
[----:B------:R-:W-:-:S05]  /*23d80*/  ISETP.GE.AND P1, PT, R17, UR4, PT ;  /* 0x0000000411007c0c */ /* 0x000fca000bf26270 */
[----:B------:R-:W-:Y:S02]  /*23d90*/  @P0 LOP3.LUT R22, R22, 0x8, RZ, 0xfc, !PT ;  /* 0x0000000816160812 */ /* 0x000fe400078efcff */
[----:B------:R-:W-:Y:S02]  /*23da0*/  ISETP.GE.AND P0, PT, R8, UR4, PT ;  /* 0x0000000408007c0c */ /* 0x000fe4000bf06270 */
[----:B------:R-:W-:-:S04]  /*23db0*/  LOP3.LUT R22, R22, 0xffffffef, RZ, 0xc0, !PT ;  /* 0xffffffef16167812 */ /* 0x000fc800078ec0ff */
[----:B------:R-:W-:-:S04]  /*23dc0*/  @P3 LOP3.LUT R22, R22, 0x10, RZ, 0xfc, !PT ;  /* 0x0000001016163812 */ /* 0x000fc800078efcff */
[----:B------:R-:W-:-:S04]  /*23dd0*/  LOP3.LUT R22, R22, 0xfffffffb, RZ, 0xc0, !PT ;  /* 0xfffffffb16167812 */ /* 0x000fc800078ec0ff */
[----:B------:R-:W-:-:S04]  /*23de0*/  @P2 LOP3.LUT R22, R22, 0x4, RZ, 0xfc, !PT ;  /* 0x0000000416162812 */ /* 0x000fc800078efcff */
[----:B------:R-:W-:-:S04]  /*23df0*/  LOP3.LUT R22, R22, 0xfffffffe, RZ, 0xc0, !PT ;  /* 0xfffffffe16167812 */ /* 0x000fc800078ec0ff */
[----:B------:R-:W-:-:S04]  /*23e00*/  LOP3.LUT R22, R22, 0xfffffffd, RZ, 0xc0, !PT ;  /* 0xfffffffd16167812 */ /* 0x000fc800078ec0ff */
[----:B------:R-:W-:-:S04]  /*23e10*/  @P1 LOP3.LUT R22, R22, 0x2, RZ, 0xfc, !PT ;  /* 0x0000000216161812 */ /* 0x000fc800078efcff */
[----:B------:R-:W-:Y:S01]  /*23e20*/  @P0 LOP3.LUT R22, R22, 0x1, RZ, 0xfc, !PT ;  /* 0x0000000116160812 */ /* 0x000fe200078efcff */
[----:B-1----:R-:W-:Y:S06]  /*23e30*/  BRA.DIV UR5, `(.L_x_1942) ;  /* 0x0000005205e47947 */ /* 0x002fec000b800000 */
.L_x_2071:
[----:B------:R-:W-:Y:S01]  /*23e40*/  SHF.R.S32.HI R33, RZ, 0x1f, R18 ;  /* 0x0000001fff217819 */ /* 0x000fe20000011412 */
[----:B------:R-:W-:Y:S06]  /*23e50*/  @!P3 BRA `(.L_x_1943) ;  /* 0x000000000004b947 */ /* 0x000fec0003800000 */
[----:B------:R-:W-:Y:S01]  /*23e60*/  BPT.TRAP 0x1 ;  /* 0x000000040000795c */ /* 0x000fe20000300000 */
.L_x_1943:
[----:B------:R-:W-:Y:S01]  /*23e70*/  SHF.R.S32.HI R5, RZ, 0x1f, R0 ;  /* 0x0000001fff057819 */ /* 0x000fe20000011400 */
[----:B------:R-:W-:Y:S01]  /*23e80*/  ULDC.64 UR4, c[0x0][0x328] ;  /* 0x0000ca0000047ab9 */ /* 0x000fe20000000a00 */
[----:B------:R-:W-:Y:S03]  /*23e90*/  BSSY B0, `(.L_x_1944) ;  /* 0x0000017000007945 */ /* 0x000fe60003800000 */
[----:B------:R-:W-:-:S04]  /*23ea0*/  IMAD R3, R5, UR4, RZ ;  /* 0x0000000405037c24 */ /* 0x000fc8000f8e02ff */
        /* <DEDUP_REMOVED lines=8> */
[----:B------:R-:W-:-:S04]  /*23f30*/  ULDC.64 UR4, c[0x0][0x330] ;  /* 0x0000cc0000047ab9 */ /* 0x000fc80000000a00 */
[----:B------:R-:W-:Y:S01]  /*23f40*/  IADD3 R3, R3, R7, RZ ;  /* 0x0000000703037210 */ /* 0x000fe20007ffe0ff */
        /* <DEDUP_REMOVED lines=9> */
[----:B------:R-:W0:Y:S02]  /*23fe0*/  SYNCS.PHASECHK.TRANS64.TRYWAIT P0, [R7+URZ+0x2a840], R2 ;  /* 0x02a84002070075a7 */ /* 0x000e24000800017f */
[----:B0-----:R-:W-:Y:S05]  /*23ff0*/  @!P0 BRA `(.L_x_1945) ;  /* 0x0000005000a88947 */ /* 0x001fea0003800000 */
.L_x_2072:
[----:B------:R-:W-:Y:S05]  /*24000*/  BSYNC B0 ;  /* 0x0000000000007941 */ /* 0x000fea0003800000 */
.L_x_1944:
[----:B------:R-:W2:Y:S01]  /*24010*/  LDL R9, [R1] ;  /* 0x0000000001097983 */ /* 0x000ea20000100800 */
[----:B------:R-:W-:Y:S01]  /*24020*/  ULDC.64 UR4, c[0x0][0x300] ;  /* 0x0000c00000047ab9 */ /* 0x000fe20000000a00 */
[----:B------:R-:W-:Y:S01]  /*24030*/  LOP3.LUT P4, RZ, R22, 0x4, RZ, 0xc0, !PT ;  /* 0x0000000416ff7812 */ /* 0x000fe2000788c0ff */
[----:B------:R-:W-:Y:S01]  /*24040*/  IMAD R5, R5, UR4, RZ ;  /* 0x0000000405057c24 */ /* 0x000fe2000f8e02ff */
[----:B------:R-:W1:Y:S01]  /*24050*/  S2R R8, SR_TID.X ;  /* 0x0000000000087919 */ /* 0x000e620000002100 */
[----:B0-----:R-:W-:Y:S01]  /*24060*/  IMAD.WIDE.U32 R2, R0, UR4, RZ ;  /* 0x0000000400027c25 */ /* 0x001fe2000f8e00ff */
[C---:B------:R-:W-:Y:S02]  /*24070*/  LOP3.LUT P3, RZ, R22.reuse, 0x2, RZ, 0xc0, !PT ;  /* 0x0000000216ff7812 */ /* 0x040fe4000786c0ff */
[----:B------:R-:W-:Y:S01]  /*24080*/  LOP3.LUT P2, RZ, R22, 0x1, RZ, 0xc0, !PT ;  /* 0x0000000116ff7812 */ /* 0x000fe2000784c0ff */
[----:B------:R-:W-:Y:S01]  /*24090*/  IMAD R5, R0, UR5, R5 ;  /* 0x0000000500057c24 */ /* 0x000fe2000f8e0205 */
[----:B------:R-:W-:-:S02]  /*240a0*/  ULDC.64 UR4, c[0x0][0x310] ;  /* 0x0000c40000047ab9 */ /* 0x000fc40000000a00 */
        /* <DEDUP_REMOVED lines=10> */
[----:B------:R-:W-:Y:S01]  /*24150*/  IMAD R5, R27, 0x4800, R36 ;  /* 0x000048001b057824 */ /* 0x000fe200078e0224 */
[----:B------:R-:W-:Y:S01]  /*24160*/  LEA R4, P0, R2, UR4, 0x1 ;  /* 0x0000000402047c11 */ /* 0x000fe2000f8008ff */
[----:B------:R-:W-:Y:S01]  /*24170*/  UMOV UR4, 0xffffffff ;  /* 0xffffffff00047882 */ /* 0x000fe20000000000 */
[----:B------:R-:W-:Y:S02]  /*24180*/  IADD3 R0, R3, R0, RZ ;  /* 0x0000000003007210 */ /* 0x000fe40007ffe0ff */
[----:B-1----:R-:W-:Y:S02]  /*24190*/  LOP3.LUT R8, R8, 0x7f, RZ, 0xc0, !PT ;  /* 0x0000007f08087812 */ /* 0x002fe400078ec0ff */
[----:B------:R-:W-:Y:S02]  /*241a0*/  LEA.HI.X R0, R2, UR5, R0, 0x1, P0 ;  /* 0x0000000502007c11 */ /* 0x000fe400080f0c00 */
[----:B------:R-:W-:Y:S01]  /*241b0*/  SHF.R.U32.HI R8, RZ, 0x3, R8 ;  /* 0x00000003ff087819 */ /* 0x000fe20000011608 */
[----:B--2---:R-:W-:-:S02]  /*241c0*/  IMAD R6, R26, -0x60, R9 ;  /* 0xffffffa01a067824 */ /* 0x004fc400078e0209 */
[----:B------:R-:W0:Y:S02]  /*241d0*/  S2R R9, SR_TID.X ;  /* 0x0000000000097919 */ /* 0x000e240000002100 */
        /* <DEDUP_REMOVED lines=67> */
.L_x_2086:
        /* <DEDUP_REMOVED lines=12> */
.L_x_1947:
        /* <DEDUP_REMOVED lines=10> */
.L_x_1948:
[----:B------:R2:W-:Y:S02]  /*24770*/  SYNCS.ARRIVE.TRANS64.A1T0 RZ, [R7+URZ+0x2a830], RZ ;  /* 0x02a830ff07ff79a7 */ /* 0x0005e4000810003f */
[----:B------:R-:W-:Y:S05]  /*24780*/  WARPSYNC.ALL ;  /* 0x0000000000007948 */ /* 0x000fea0003800000 */
[----:B------:R-:W-:Y:S01]  /*24790*/  ULDC.64 UR4, c[0x0][0xa00] ;  /* 0x0002800000047ab9 */ /* 0x000fe20000000a00 */
[----:B------:R-:W-:Y:S01]  /*247a0*/  IADD3 R0, R23, 0xc400, RZ ;  /* 0x0000c40017007810 */ /* 0x000fe20007ffe0ff */
[----:B------:R-:W-:Y:S01]  /*247b0*/  BSSY B6, `(.L_x_1949) ;  /* 0x0000022000067945 */ /* 0x000fe20003800000 */
[----:B------:R-:W-:Y:S01]  /*247c0*/  BAR.SYNC.DEFER_BLOCKING 0x8, 0x180 ;  /* 0x0206000000007b1d */ /* 0x000fe20000010000 */
[----:B------:R-:W-:Y:S02]  /*247d0*/  ISETP.NE.U32.AND P0, PT, RZ, UR4, PT ;  /* 0x00000004ff007c0c */ /* 0x000fe4000bf05070 */
[----:B------:R-:W-:-:S02]  /*247e0*/  LOP3.LUT P1, RZ, R0, 0x3ff, RZ, 0xc0, !PT ;  /* 0x000003ff00ff7812 */ /* 0x000fc4000782c0ff */
[----:B------:R-:W-:Y:S01]  /*247f0*/  ISETP.NE.AND.EX P0, PT, RZ, UR5, PT, P0 ;  /* 0x00000005ff007c0c */ /* 0x000fe2000bf05300 */
[----:B------:R-:W-:Y:S01]  /*24800*/  ULDC.64 UR4, c[0x0][0x298] ;  /* 0x0000a60000047ab9 */ /* 0x000fe20000000a00 */
[----:B------:R-:W-:Y:S02]  /*24810*/  SHF.R.S32.HI R0, RZ, 0x1f, R19 ;  /* 0x0000001fff007819 */ /* 0x000fe40000011413 */
[----:B-1----:R-:W-:Y:S02]  /*24820*/  SEL R2, R19, RZ, !P0 ;  /* 0x000000ff13027207 */ /* 0x002fe40004000000 */
[----:B------:R-:W-:-:S05]  /*24830*/  SEL R0, R0, RZ, !P0 ;  /* 0x000000ff00007207 */ /* 0x000fca0004000000 */
[----:B------:R1:W-:Y:S04]  /*24840*/  STL [R1+0x30], R0 ;  /* 0x0000300001007387 */ /* 0x0003e80000100800 */
[----:B------:R3:W-:Y:S01]  /*24850*/  STL [R1+0x20], R2 ;  /* 0x0000200201007387 */ /* 0x0007e20000100800 */
[----:B-1----:R-:W-:Y:S01]  /*24860*/  SHF.R.S32.HI R0, RZ, 0x1f, R35 ;  /* 0x0000001fff007819 */ /* 0x002fe20000011423 */
[----:B---3--:R-:W-:-:S04]  /*24870*/  IMAD.WIDE.U32 R2, R35, UR4, RZ ;  /* 0x0000000423027c25 */ /* 0x008fc8000f8e00ff */
[----:B------:R-:W-:Y:S01]  /*24880*/  IMAD R0, R0, UR4, RZ ;  /* 0x0000000400007c24 */ /* 0x000fe2000f8e02ff */
[----:B------:R1:W-:Y:S03]  /*24890*/  STL.64 [R1+0x18], R2 ;  /* 0x0000180201007387 */ /* 0x0003e60000100a00 */
[----:B------:R-:W-:-:S04]  /*248a0*/  IMAD R0, R35, UR5, R0 ;  /* 0x0000000523007c24 */ /* 0x000fc8000f8e0200 */
[----:B------:R-:W-:Y:S01]  /*248b0*/  IMAD.IADD R35, R3, 0x1, R0 ;  /* 0x0000000103237824 */ /* 0x000fe200078e0200 */
[----:B------:R-:W-:Y:S06]  /*248c0*/  @!P1 BRA `(.L_x_1950) ;  /* 0x0000000000409947 */ /* 0x000fec0003800000 */
[----:B-1----:R-:W-:Y:S01]  /*248d0*/  MOV R2, 0x0 ;  /* 0x0000000000027802 */ /* 0x002fe20000000f00 */
[----:B------:R-:W-:Y:S01]  /*248e0*/  ULDC.64 UR4, c[0x4][0xf0] ;  /* 0x01003c0000047ab9 */ /* 0x000fe20000000a00 */
[----:B------:R-:W-:Y:S01]  /*248f0*/  ULDC.64 UR6, c[0x4][0xf8] ;  /* 0x01003e0000067ab9 */ /* 0x000fe20000000a00 */
[----:B------:R-:W-:Y:S01]  /*24900*/  ULDC.64 UR8, c[0x4][0x88] ;  /* 0x0100220000087ab9 */ /* 0x000fe20000000a00 */
[----:B0-----:R-:W-:Y:S01]  /*24910*/  IMAD.U32 R4, RZ, RZ, UR4 ;  /* 0x00000004ff047e24 */ /* 0x001fe2000f8e00ff */
[----:B--2---:R-:W-:Y:S01]  /*24920*/  MOV R7, UR7 ;  /* 0x0000000700077c02 */ /* 0x004fe20008000f00 */
[----:B------:R-:W0:Y:S01]  /*24930*/  LDC.64 R2, c[0x4][R2] ;  /* 0x0100000002027b82 */ /* 0x000e220000000a00 */
[----:B------:R-:W-:Y:S01]  /*24940*/  IMAD.U32 R5, RZ, RZ, UR5 ;  /* 0x00000005ff057e24 */ /* 0x000fe2000f8e00ff */
[----:B------:R-:W-:Y:S01]  /*24950*/  MOV R13, RZ ;  /* 0x000000ff000d7202 */ /* 0x000fe20000000f00 */
[----:B------:R-:W-:Y:S02]  /*24960*/  IMAD.U32 R6, RZ, RZ, UR6 ;  /* 0x00000006ff067e24 */ /* 0x000fe4000f8e00ff */
[----:B------:R-:W-:-:S02]  /*24970*/  IMAD.U32 R10, RZ, RZ, UR8 ;  /* 0x00000008ff0a7e24 */ /* 0x000fc4000f8e00ff */
[----:B------:R-:W-:Y:S02]  /*24980*/  IMAD.U32 R11, RZ, RZ, UR9 ;  /* 0x00000009ff0b7e24 */ /* 0x000fe4000f8e00ff */
[----:B------:R-:W-:Y:S02]  /*24990*/  IMAD.MOV.U32 R8, RZ, RZ, 0x70 ;  /* 0x00000070ff087424 */ /* 0x000fe400078e00ff */
[----:B------:R-:W-:-:S07]  /*249a0*/  IMAD.MOV.U32 R12, RZ, RZ, 0x1 ;  /* 0x00000001ff0c7424 */ /* 0x000fce00078e00ff */
[----:B------:R-:W-:-:S07]  /*249b0*/  LEPC R20, `(.L_x_1950) ;  /* 0x000000001014794e */ /* 0x000fce0000000000 */
[----:B0-----:R-:W-:Y:S05]  /*249c0*/  CALL.ABS.NOINC R2 ;  /* 0x0000000002007343 */ /* 0x001fea0003c00000 */
.L_x_1950:
[----:B------:R-:W-:Y:S05]  /*249d0*/  BSYNC B6 ;  /* 0x0000000000067941 */ /* 0x000fea0003800000 */
.L_x_1949:
[----:B------:R-:W3:Y:S01]  /*249e0*/  LDL.LU R20, [R1+0x30] ;  /* 0x0000300001147983 */ /* 0x000ee20000300800 */
[----:B------:R-:W-:Y:S01]  /*249f0*/  ULDC.64 UR4, c[0x0][0x2d8] ;  /* 0x0000b60000047ab9 */ /* 0x000fe20000000a00 */
[----:B--2---:R-:W2:Y:S02]  /*24a00*/  LDC R7, c[0x0][0x448] ;  /* 0x00011200ff077b82 */ /* 0x004ea40000000800 */
[----:B------:R-:W4:Y:S04]  /*24a10*/  LDL.LU R21, [R1+0x20] ;  /* 0x0000200001157983 */ /* 0x000f280000300800 */
[----:B-1----:R-:W5:Y:S01]  /*24a20*/  LDL.LU.64 R2, [R1+0x18] ;  /* 0x0000180001027983 */ /* 0x002f620000300a00 */
[----:B------:R-:W-:Y:S01]  /*24a30*/  IMAD R0, R33, UR4, RZ ;  /* 0x0000000421007c24 */ /* 0x000fe2000f8e02ff */
[----:B------:R-:W1:Y:S03]  /*24a40*/  S2R R8, SR_TID.X ;  /* 0x0000000000087919 */ /* 0x000e660000002100 */
[----:B------:R-:W-:Y:S01]  /*24a50*/  IMAD R0, R18, UR5, R0 ;  /* 0x0000000512007c24 */ /* 0x000fe2000f8e0200 */
[----:B--2---:R-:W-:-:S13]  /*24a60*/  ISETP.NE.AND P0, PT, R7, 0x1, PT ;  /* 0x000000010700780c */ /* 0x004fda0003f05270 */
[----:B------:R-:W2:Y:S01]  /*24a70*/  @P0 LDC R6, c[0x0][0x44c] ;  /* 0x00011300ff060b82 */ /* 0x000ea20000000800 */
[----:B-1----:R-:W-:-:S04]  /*24a80*/  SHF.L.U32 R8, R8, 0x3, RZ ;  /* 0x0000000308087819 */ /* 0x002fc800000006ff */
[----:B------:R-:W-:Y:S01]  /*24a90*/  LOP3.LUT R8, R8, 0x38, RZ, 0xc0, !PT ;  /* 0x0000003808087812 */ /* 0x000fe200078ec0ff */
[----:B-----5:R-:W-:Y:S02]  /*24aa0*/  IMAD.MOV.U32 R3, RZ, RZ, R35 ;  /* 0x000000ffff037224 */ /* 0x020fe400078e0023 */
[----:B------:R-:W-:Y:S01]  /*24ab0*/  IMAD.WIDE.U32 R2, R18, UR4, R2 ;  /* 0x0000000412027c25 */ /* 0x000fe2000f8e0002 */
[----:B------:R-:W-:-:S03]  /*24ac0*/  ULDC.64 UR4, c[0x0][0x2e0] ;  /* 0x0000b80000047ab9 */ /* 0x000fc60000000a00 */
[----:B------:R-:W-:Y:S02]  /*24ad0*/  IMAD.IADD R3, R3, 0x1, R0 ;  /* 0x0000000103037824 */ /* 0x000fe400078e0200 */
[----:B---3--:R-:W-:Y:S02]  /*24ae0*/  IMAD R0, R20, UR4, RZ ;  /* 0x0000000414007c24 */ /* 0x008fe4000f8e02ff */
[----:B------:R-:W1:Y:S01]  /*24af0*/  S2R R20, SR_TID.X ;  /* 0x0000000000147919 */ /* 0x000e620000002100 */
[----:B----4-:R-:W-:-:S04]  /*24b00*/  IMAD.WIDE.U32 R2, R21, UR4, R2 ;  /* 0x0000000415027c25 */ /* 0x010fc8000f8e0002 */
[----:B------:R-:W-:Y:S01]  /*24b10*/  IMAD R0, R21, UR5, R0 ;  /* 0x0000000515007c24 */ /* 0x000fe2000f8e0200 */
[----:B------:R-:W-:-:S03]  /*24b20*/  ULDC.64 UR4, c[0x0][0x2d0] ;  /* 0x0000b40000047ab9 */ /* 0x000fc60000000a00 */
[----:B------:R-:W-:Y:S02]  /*24b30*/  IMAD.IADD R3, R3, 0x1, R0 ;  /* 0x0000000103037824 */ /* 0x000fe400078e0200 */
[----:B------:R-:W3:Y:S01]  /*24b40*/  @P0 LDC R0, c[0x0][0x450] ;  /* 0x00011400ff000b82 */ /* 0x000ee20000000800 */
[----:B-1----:R-:W-:-:S04]  /*24b50*/  LOP3.LUT R20, R20, 0x7f, RZ, 0xc0, !PT ;  /* 0x0000007f14147812 */ /* 0x002fc800078ec0ff */
[----:B------:R-:W-:Y:S02]  /*24b60*/  SHF.R.U32.HI R21, RZ, 0x3, R20 ;  /* 0x00000003ff157819 */ /* 0x000fe40000011614 */
[----:B------:R-:W1:Y:S02]  /*24b70*/  S2R R20, SR_TID.X ;  /* 0x0000000000147919 */ /* 0x000e640000002100 */
[----:B-1----:R-:W-:-:S05]  /*24b80*/  IMAD.SHL.U32 R20, R20, 0x10, RZ ;  /* 0x0000001014147824 */ /* 0x002fca00078e00ff */
[----:B------:R-:W-:Y:S02]  /*24b90*/  LOP3.LUT R20, R21, 0x70, R20, 0xf8, !PT ;  /* 0x0000007015147812 */ /* 0x000fe400078ef814 */
[----:B------:R-:W1:Y:S02]  /*24ba0*/  S2R R21, SR_TID.X ;  /* 0x0000000000157919 */ /* 0x000e640000002100 */
[----:B------:R-:W-:Y:S02]  /*24bb0*/  IADD3 R5, R20, R28, RZ ;  /* 0x0000001c14057210 */ /* 0x000fe40007ffe0ff */
[----:B------:R-:W4:Y:S03]  /*24bc0*/  S2R R20, SR_TID.X ;  /* 0x0000000000147919 */ /* 0x000f260000002100 */
[----:B--2---:R-:W-:-:S04]  /*24bd0*/  @P0 IMAD.HI.U32 R6, R5, R6, RZ ;  /* 0x0000000605060227 */ /* 0x004fc800078e00ff */
[----:B0-----:R-:W-:Y:S01]  /*24be0*/  IMAD.MOV.U32 R4, RZ, RZ, R5 ;  /* 0x000000ffff047224 */ /* 0x001fe200078e0005 */
[----:B---3--:R-:W-:-:S05]  /*24bf0*/  @P0 SHF.R.U32.HI R4, RZ, R0, R6 ;  /* 0x00000000ff040219 */ /* 0x008fca0000011606 */
[----:B------:R-:W-:Y:S02]  /*24c00*/  IMAD.MOV R0, RZ, RZ, -R4 ;  /* 0x000000ffff007224 */ /* 0x000fe400078e0a04 */
[----:B------:R-:W-:-:S04]  /*24c10*/  IMAD.WIDE.U32 R2, R4, UR4, R2 ;  /* 0x0000000404027c25 */ /* 0x000fc8000f8e0002 */
[----:B------:R-:W-:Y:S01]  /*24c20*/  IMAD R0, R7, R0, R5 ;  /* 0x0000000007007224 */ /* 0x000fe200078e0205 */
[----:B------:R-:W-:-:S05]  /*24c30*/  SHF.R.S32.HI R5, RZ, 0x1f, R4 ;  /* 0x0000001fff057819 */ /* 0x000fca0000011404 */
[----:B------:R-:W-:Y:S02]  /*24c40*/  IMAD R5, R5, UR4, RZ ;  /* 0x0000000405057c24 */ /* 0x000fe4000f8e02ff */
[----:B-1----:R-:W-:Y:S02]  /*24c50*/  IMAD.SHL.U32 R21, R21, 0x8, RZ ;  /* 0x0000000815157824 */ /* 0x002fe400078e00ff */
[----:B------:R-:W-:Y:S01]  /*24c60*/  IMAD R5, R4, UR5, R5 ;  /* 0x0000000504057c24 */ /* 0x000fe2000f8e0205 */
[----:B------:R-:W-:Y:S01]  /*24c70*/  SHF.R.S32.HI R4, RZ, 0x1f, R0 ;  /* 0x0000001fff047819 */ /* 0x000fe20000011400 */
[----:B------:R-:W-:Y:S01]  /*24c80*/  ULDC.64 UR4, c[0x0][0x2c8] ;  /* 0x0000b20000047ab9 */ /* 0x000fe20000000a00 */
[----:B------:R-:W-:Y:S01]  /*24c90*/  LOP3.LUT R21, R21, 0x38, RZ, 0xc0, !PT ;  /* 0x0000003815157812 */ /* 0x000fe200078ec0ff */
[----:B------:R-:W-:Y:S01]  /*24ca0*/  IMAD.IADD R3, R3, 0x1, R5 ;  /* 0x0000000103037824 */ /* 0x000fe200078e0205 */
[----:B----4-:R-:W-:Y:S01]  /*24cb0*/  LOP3.LUT R20, R20, 0x7f, RZ, 0xc0, !PT ;  /* 0x0000007f14147812 */ /* 0x010fe200078ec0ff */
[----:B------:R-:W-:Y:S01]  /*24cc0*/  IMAD R4, R4, UR4, RZ ;  /* 0x0000000404047c24 */ /* 0x000fe2000f8e02ff */
[C---:B------:R-:W-:Y:S01]  /*24cd0*/  LOP3.LUT R9, R21.reuse, 0x40, RZ, 0xfc, !PT ;  /* 0x0000004015097812 */ /* 0x040fe200078efcff */
[----:B------:R-:W-:Y:S01]  /*24ce0*/  IMAD.WIDE.U32 R2, R0, UR4, R2 ;  /* 0x0000000400027c25 */ /* 0x000fe2000f8e0002 */
[----:B------:R-:W-:-:S03]  /*24cf0*/  LOP3.LUT R10, R21, 0x80, RZ, 0xfc, !PT ;  /* 0x00000080150a7812 */ /* 0x000fc600078efcff */
[----:B------:R-:W-:Y:S01]  /*24d00*/  IMAD R4, R0, UR5, R4 ;  /* 0x0000000500047c24 */ /* 0x000fe2000f8e0204 */
[----:B------:R-:W-:Y:S02]  /*24d10*/  ULDC.64 UR4, c[0x0][0x280] ;  /* 0x0000a00000047ab9 */ /* 0x000fe40000000a00 */
[----:B------:R-:W-:Y:S01]  /*24d20*/  LEA R0, P0, R2, UR4, 0x1 ;  /* 0x0000000402007c11 */ /* 0x000fe2000f8008ff */
        /* <DEDUP_REMOVED lines=12> */
[----:B------:R-:W1:Y:S03]  /*24df0*/  SHFL.IDX PT, R2, R4, RZ, 0x181f ;  /* 0x00181fff04027589 */ /* 0x000e6600000e0000 */
[C---:B------:R-:W-:Y:S01]  /*24e00*/  VIADD R5, R28.reuse, 0x10 ;  /* 0x000000101c057836 */ /* 0x040fe20000000000 */
[----:B------:R-:W-:Y:S01]  /*24e10*/  ISETP.GE.AND P1, PT, R28, R32, PT ;  /* 0x000000201c00720c */ /* 0x000fe20003f26270 */
[----:B------:R-:W-:-:S12]  /*24e20*/  SHFL.IDX PT, R14, R0, 0x7, 0x181f ;  /* 0x00f81f00000e7f89 */ /* 0x000fd800000e0000 */
[----:B0-----:R-:W-:-:S05]  /*24e30*/  @!P1 LEA R3, P4, R8, R3, 0x1 ;  /* 0x0000000308039211 */ /* 0x001fca00078808ff */
[----:B-1----:R-:W-:-:S05]  /*24e40*/  @!P1 IMAD.X R2, RZ, RZ, R2, P4 ;  /* 0x000000ffff029224 */ /* 0x002fca00020e0602 */
[----:B------:R-:W-:-:S04]  /*24e50*/  @!P1 LOP3.LUT R3, R3, R2, RZ, 0x3c, !PT ;  /* 0x0000000203039212 */ /* 0x000fc800078e3cff */
[----:B------:R-:W-:-:S04]  /*24e60*/  @!P1 LOP3.LUT R2, R3, R2, RZ, 0x3c, !PT ;  /* 0x0000000203029212 */ /* 0x000fc800078e3cff */
[----:B------:R-:W-:-:S05]  /*24e70*/  @!P1 LOP3.LUT R3, R3, R2, RZ, 0x3c, !PT ;  /* 0x0000000203039212 */ /* 0x000fca00078e3cff */
[----:B------:R-:W-:Y:S04]  /*24e80*/  @!P1 LDGSTS.E.BYPASS.LTC128B.128 [R37+0xc400], desc[UR60][R2.64], !P3 ;  /* 0x0c40000002259fae */ /* 0x000fe8000d901d7c */
[----:B------:R-:W-:Y:S04]  /*24e90*/  @!P1 LDGSTS.E.BYPASS.LTC128B.128 [R37+0x10400], desc[UR60][R2.64+0x80], !P2 ;  /* 0x1040008002259fae */ /* 0x000fe8000d101d7c */
[----:B------:R0:W-:Y:S01]  /*24ea0*/  @!P1 LDGSTS.E.BYPASS.LTC128B.128 [R37+0x14400], desc[UR60][R2.64+0x100], !P0 ;  /* 0x1440010002259fae */ /* 0x0001e2000c101d7c */
[----:B------:R-:W-:Y:S01]  /*24eb0*/  ISETP.GE.AND P1, PT, R5, R32, PT ;  /* 0x000000200500720c */ /* 0x000fe20003f26270 */
[----:B------:R-:W-:-:S02]  /*24ec0*/  VIADD R5, R28, 0x20 ;  /* 0x000000201c057836 */ /* 0x000fc40000000000 */
[----:B0-----:R-:W0:Y:S04]  /*24ed0*/  SHFL.IDX PT, R3, R0, 0x1, 0x181f ;  /* 0x00381f0000037f89 */ /* 0x001e2800000e0000 */
[----:B------:R-:W1:Y:S06]  /*24ee0*/  SHFL.IDX PT, R2, R4, 0x1, 0x181f ;  /* 0x00381f0004027f89 */ /* 0x000e6c00000e0000 */
[----:B0-----:R-:W-:-:S04]  /*24ef0*/  @!P1 LEA R3, P4, R8, R3, 0x1 ;  /* 0x0000000308039211 */ /* 0x001fc800078808ff */
[----:B-1----:R-:W-:-:S04]  /*24f00*/  @!P1 IADD3.X R2, RZ, R2, RZ, P4, !PT ;  /* 0x00000002ff029210 */ /* 0x002fc800027fe4ff */
        /* <DEDUP_REMOVED lines=18> */
[----:B------:R-:W-:Y:S02]  /*25030*/  ISETP.GE.AND P1, PT, R5, R32, PT ;  /* 0x000000200500720c */ /* 0x000fe40003f26270 */
[----:B------:R-:W-:Y:S01]  /*25040*/  IADD3 R5, R28, 0x40, RZ ;  /* 0x000000401c057810 */ /* 0x000fe20007ffe0ff */
        /* <DEDUP_REMOVED lines=34> */
[----:B------:R-:W-:-:S03]  /*25270*/  ISETP.GE.AND P1, PT, R5, R32, PT ;  /* 0x000000200500720c */ /* 0x000fc60003f26270 */
[----:B0-----:R-:W0:Y:S04]  /*25280*/  SHFL.IDX PT, R3, R0, 0x6, 0x181f ;  /* 0x00d81f0000037f89 */ /* 0x001e2800000e0000 */
[----:B------:R-:W1:Y:S04]  /*25290*/  SHFL.IDX PT, R2, R4, 0x6, 0x181f ;  /* 0x00d81f0004027f89 */ /* 0x000e6800000e0000 */
[----:B------:R-:W2:Y:S02]  /*252a0*/  SHFL.IDX PT, R4, R4, 0x7, 0x181f ;  /* 0x00f81f0004047f89 */ /* 0x000ea400000e0000 */
[----:B0-----:R-:W-:-:S04]  /*252b0*/  @!P1 LEA R3, P4, R8, R3, 0x1 ;  /* 0x0000000308039211 */ /* 0x001fc800078808ff */
[----:B-1----:R-:W-:-:S04]  /*252c0*/  @!P1 IADD3.X R2, RZ, R2, RZ, P4, !PT ;  /* 0x00000002ff029210 */ /* 0x002fc800027fe4ff */
[----:B------:R-:W-:-:S04]  /*252d0*/  @!P1 LOP3.LUT R3, R3, R2, RZ, 0x3c, !PT ;  /* 0x0000000203039212 */ /* 0x000fc800078e3cff */
[----:B------:R-:W-:-:S04]  /*252e0*/  @!P1 LOP3.LUT R2, R3, R2, RZ, 0x3c, !PT ;  /* 0x0000000203029212 */ /* 0x000fc800078e3cff */
[----:B------:R-:W-:-:S05]  /*252f0*/  @!P1 LOP3.LUT R3, R3, R2, RZ, 0x3c, !PT ;  /* 0x0000000203039212 */ /* 0x000fca00078e3cff */
[----:B------:R0:W-:Y:S04]  /*25300*/  @!P1 LDGSTS.E.BYPASS.LTC128B.128 [R37+0xf400], desc[UR60][R2.64], !P3 ;  /* 0x0f40000002259fae */ /* 0x0001e8000d901d7c */
[----:B------:R0:W-:Y:S04]  /*25310*/  @!P1 LDGSTS.E.BYPASS.LTC128B.128 [R37+0x13400], desc[UR60][R2.64+0x80], !P2 ;  /* 0x1340008002259fae */ /* 0x0001e8000d101d7c */
[----:B--2---:R0:W-:Y:S02]  /*25320*/  @!P1 LDGSTS.E.BYPASS.LTC128B.128 [R37+0x17400], desc[UR60][R2.64+0x100], !P0 ;  /* 0x1740010002259fae */ /* 0x0041e4000c101d7c */
.L_x_2103:
        /* <DEDUP_REMOVED lines=12> */
.L_x_1953:
[----:B------:R-:W-:Y:S05]  /*253f0*/  BSYNC B0 ;  /* 0x0000000000007941 */ /* 0x000fea0003800000 */
.L_x_1952:
[----:B------:R-:W-:Y:S01]  /*25400*/  NOP ;  /* 0x0000000000007918 */ /* 0x000fe20000000000 */
[----:B------:R-:W-:-:S13]  /*25410*/  PLOP3.LUT P0, PT, PT, PT, PT, 0x80, 0x0 ;  /* 0x000000000000781c */ /* 0x000fda0003f0f070 */
.L_x_1954:
        /* <DEDUP_REMOVED lines=8> */
[----:B------:R-:W-:Y:S01]  /*254a0*/  LEA.HI R0, R2, R2, RZ, 0x1 ;  /* 0x0000000202007211 */ /* 0x000fe200078f08ff */
[----:B------:R0:W-:Y:S03]  /*254b0*/  STL [R1+0x28], R2 ;  /* 0x0000280201007387 */ /* 0x0001e60000100800 */
[----:B------:R-:W-:-:S05]  /*254c0*/  LOP3.LUT R0, R0, 0xfffffffe, RZ, 0xc0, !PT ;  /* 0xfffffffe00007812 */ /* 0x000fca00078ec0ff */
[----:B------:R-:W-:-:S05]  /*254d0*/  IMAD.IADD R0, R2, 0x1, -R0 ;  /* 0x0000000102007824 */ /* 0x000fca00078e0a00 */
[----:B0-----:R-:W-:Y:S01]  /*254e0*/  SHF.L.U32 R2, R0, 0x1f, RZ ;  /* 0x0000001f00027819 */ /* 0x001fe200000006ff */
[----:B------:R-:W-:Y:S01]  /*254f0*/  NOP ;  /* 0x0000000000007918 */ /* 0x000fe20000000000 */
[----:B------:R-:W2:Y:S01]  /*25500*/  LDL.LU R3, [R1+0x24] ;  /* 0x0000240001037983 */ /* 0x000ea20000300800 */
[----:B------:R0:W-:Y:S01]  /*25510*/  SYNCS.ARRIVE.TRANS64.A1T0 RZ, [R23+URZ+0x2a800], RZ ;  /* 0x02a800ff17ff79a7 */ /* 0x0001e2000810003f */
[----:B------:R-:W-:Y:S01]  /*25520*/  BSSY B0, `(.L_x_1955) ;  /* 0x0000004000007945 */ /* 0x000fe20003800000 */
[----:B------:R-:W1:Y:S01]  /*25530*/  SYNCS.PHASECHK.TRANS64.TRYWAIT P0, [R23+URZ+0x2a820], R2 ;  /* 0x02a82002170075a7 */ /* 0x000e62000800017f */
[----:B--2---:R-:W-:Y:S02]  /*25540*/  IADD3 R0, R3, -0x2, RZ ;  /* 0xfffffffe03007810 */ /* 0x004fe40007ffe0ff */
[----:B01----:R-:W-:Y:S05]  /*25550*/  @!P0 BRA `(.L_x_1956) ;  /* 0x0000005000648947 */ /* 0x003fea0003800000 */
.L_x_2104:
[----:B------:R-:W-:Y:S05]  /*25560*/  BSYNC B0 ;  /* 0x0000000000007941 */ /* 0x000fea0003800000 */
.L_x_1955:
[----:B------:R-:W2:Y:S01]  /*25570*/  LDL R3, [R1+0x8] ;  /* 0x0000080001037983 */ /* 0x000ea20000100800 */
[----:B------:R-:W-:Y:S01]  /*25580*/  BSSY B0, `(.L_x_1957) ;  /* 0x00000fd000007945 */ /* 0x000fe20003800000 */
[----:B--2---:R-:W-:-:S13]  /*25590*/  ISETP.GE.AND P0, PT, R0, R3, PT ;  /* 0x000000030000720c */ /* 0x004fda0003f06270 */
[----:B------:R-:W-:Y:S05]  /*255a0*/  @!P0 BRA `(.L_x_1958) ;  /* 0x0000000c00e88947 */ /* 0x000fea0003800000 */
[----:B------:R-:W-:Y:S02]  /*255b0*/  IMAD.MOV.U32 R10, RZ, RZ, R27 ;  /* 0x000000ffff0a7224 */ /* 0x000fe400078e001b */
[----:B------:R-:W-:Y:S02]  /*255c0*/  IMAD.MOV.U32 R20, RZ, RZ, R29 ;  /* 0x000000ffff147224 */ /* 0x000fe400078e001d */
[----:B------:R-:W-:-:S07]  /*255d0*/  IMAD.MOV.U32 R32, RZ, RZ, R26 ;  /* 0x000000ffff207224 */ /* 0x000fce00078e001a */
.L_x_1971:
[----:B0-----:R-:W2:Y:S01]  /*255e0*/  LDL R2, [R1+0x4] ;  /* 0x0000040001027983 */ /* 0x001ea20000100800 */
[----:B------:R-:W0:Y:S03]  /*255f0*/  LDC R7, c[0x0][0x430] ;  /* 0x00010c00ff077b82 */ /* 0x000e260000000800 */
[----:B------:R-:W3:Y:S01]  /*25600*/  LDL R8, [R1+0xc] ;  /* 0x00000c0001087983 */ /* 0x000ee20000100800 */
[----:B------:R-:W1:Y:S01]  /*25610*/  S2R R3, SR_TID.X ;  /* 0x0000000000037919 */ /* 0x000e620000002100 */
[----:B------:R-:W4:Y:S01]  /*25620*/  S2R R9, SR_TID.X ;  /* 0x0000000000097919 */ /* 0x000f220000002100 */
[----:B0-----:R-:W-:-:S13]  /*25630*/  ISETP.NE.AND P0, PT, R7, 0x1, PT ;  /* 0x000000010700780c */ /* 0x001fda0003f05270 */
[----:B------:R-:W0:Y:S01]  /*25640*/  @P0 LDC R5, c[0x0][0x434] ;  /* 0x00010d00ff050b82 */ /* 0x000e220000000800 */
[----:B-1----:R-:W-:-:S04]  /*25650*/  LOP3.LUT R3, R3, 0x7f, RZ, 0xc0, !PT ;  /* 0x0000007f03037812 */ /* 0x002fc800078ec0ff */
[----:B------:R-:W-:Y:S01]  /*25660*/  SHF.R.U32.HI R3, RZ, 0x3, R3 ;  /* 0x00000003ff037819 */ /* 0x000fe20000011603 */
[----:B----4-:R-:W-:-:S05]  /*25670*/  IMAD.SHL.U32 R9, R9, 0x10, RZ ;  /* 0x0000001009097824 */ /* 0x010fca00078e00ff */
[----:B------:R-:W-:Y:S02]  /*25680*/  LOP3.LUT R9, R3, 0x70, R9, 0xf8, !PT ;  /* 0x0000007003097812 */ /* 0x000fe400078ef809 */
[----:B------:R-:W1:Y:S02]  /*25690*/  @P0 LDC R3, c[0x0][0x438] ;  /* 0x00010e00ff030b82 */ /* 0x000e640000000800 */
[----:B------:R-:W-:Y:S01]  /*256a0*/  ISETP.GT.U32.AND P2, PT, R9, 0x5f, PT ;  /* 0x0000005f0900780c */ /* 0x000fe20003f44070 */
[----:B--2---:R-:W-:-:S05]  /*256b0*/  IMAD R4, R0, 0x60, R2 ;  /* 0x0000006000047824 */ /* 0x004fca00078e0202 */
[----:B------:R-:W-:-:S05]  /*256c0*/  IADD3 R4, R9, R4, RZ ;  /* 0x0000000409047210 */ /* 0x000fca0007ffe0ff */
[----:B0-----:R-:W-:-:S04]  /*256d0*/  @P0 IMAD.HI.U32 R6, R4, R5, RZ ;  /* 0x0000000504060227 */ /* 0x001fc800078e00ff */
[----:B------:R-:W-:Y:S01]  /*256e0*/  IMAD.MOV.U32 R2, RZ, RZ, R4 ;  /* 0x000000ffff027224 */ /* 0x000fe200078e0004 */
[----:B-1----:R-:W-:-:S05]  /*256f0*/  @P0 SHF.R.U32.HI R2, RZ, R3, R6 ;  /* 0x00000003ff020219 */ /* 0x002fca0000011606 */
[----:B------:R-:W-:-:S04]  /*25700*/  IMAD.MOV R3, RZ, RZ, -R2 ;  /* 0x000000ffff037224 */ /* 0x000fc800078e0a02 */
[----:B------:R-:W-:Y:S02]  /*25710*/  IMAD R7, R7, R3, R4 ;  /* 0x0000000307077224 */ /* 0x000fe400078e0204 */
[----:B------:R-:W3:Y:S01]  /*25720*/  @!P2 LDC.64 R4, c[0x0][0x428] ;  /* 0x00010a00ff04ab82 */ /* 0x000ee20000000a00 */
[--C-:B------:R-:W-:Y:S01]  /*25730*/  @!P2 SHF.R.S32.HI R3, RZ, 0x1f, R2.reuse ;  /* 0x0000001fff03a819 */ /* 0x100fe20000011402 */
[-C--:B---3--:R-:W-:Y:S02]  /*25740*/  @!P2 IMAD R6, R8, R4.reuse, RZ ;  /* 0x000000040806a224 */ /* 0x088fe400078e02ff */
[----:B------:R-:W-:-:S04]  /*25750*/  @!P2 IMAD.WIDE.U32 R2, R34, R4, R2 ;  /* 0x000000042202a225 */ /* 0x000fc800078e0002 */
[----:B------:R-:W-:Y:S02]  /*25760*/  @!P2 IMAD R6, R34, R5, R6 ;  /* 0x000000052206a224 */ /* 0x000fe400078e0206 */
[----:B------:R-:W0:Y:S02]  /*25770*/  @!P2 LDC.64 R4, c[0x0][0x418] ;  /* 0x00010600ff04ab82 */ /* 0x000e240000000a00 */
[----:B------:R-:W-:Y:S02]  /*25780*/  @!P2 IMAD.IADD R3, R6, 0x1, R3 ;  /* 0x000000010603a824 */ /* 0x000fe400078e0203 */
        /* <DEDUP_REMOVED lines=14> */
.L_x_1959:
[----:B------:R-:W-:Y:S01]  /*25870*/  IMAD R5, R27, 0x8, R23 ;  /* 0x000000081b057824 */ /* 0x000fe200078e0217 */
[----:B------:R-:W-:Y:S01]  /*25880*/  SHF.L.U32 R0, R29, 0x1f, RZ ;  /* 0x0000001f1d007819 */ /* 0x000fe200000006ff */
[----:B------:R-:W-:Y:S03]  /*25890*/  BSSY B1, `(.L_x_1960) ;  /* 0x0000003000017945 */ /* 0x000fe60003800000 */
[----:B------:R-:W0:Y:S02]  /*258a0*/  SYNCS.PHASECHK.TRANS64.TRYWAIT P0, [R5+URZ+0x2a840], R0 ;  /* 0x02a84000050075a7 */ /* 0x000e24000800017f */
[----:B0-----:R-:W-:Y:S05]  /*258b0*/  @!P0 BRA `(.L_x_1961) ;  /* 0x0000004c00a08947 */ /* 0x001fea0003800000 */
.L_x_2105:
[----:B------:R-:W-:Y:S05]  /*258c0*/  BSYNC B1 ;  /* 0x0000000000017941 */ /* 0x000fea0003800000 */
.L_x_1960:
        /* <DEDUP_REMOVED lines=26> */
[----:B------:R-:W0:Y:S01]  /*25a70*/  S2R R11, SR_TID.X ;  /* 0x00000000000b7919 */ /* 0x000e220000002100 */
[----:B------:R-:W-:Y:S01]  /*25a80*/  IMAD R4, R4, 0x2, R23 ;  /* 0x0000000204047824 */ /* 0x000fe200078e0217 */
[----:B------:R-:W1:Y:S04]  /*25a90*/  SHFL.IDX PT, R2, R9, RZ, 0x181f ;  /* 0x00181fff09027589 */ /* 0x000e6800000e0000 */
[----:B------:R-:W2:Y:S04]  /*25aa0*/  SHFL.IDX PT, R3, R8, RZ, 0x181f ;  /* 0x00181fff08037589 */ /* 0x000ea800000e0000 */
[----:B------:R-:W-:Y:S01]  /*25ab0*/  SHFL.IDX PT, R35, R8, 0x2, 0x181f ;  /* 0x00581f0008237f89 */ /* 0x000fe200000e0000 */
[----:B0-----:R-:W-:-:S05]  /*25ac0*/  IMAD.SHL.U32 R11, R11, 0x8, RZ ;  /* 0x000000080b0b7824 */ /* 0x001fca00078e00ff */
[----:B------:R-:W-:-:S05]  /*25ad0*/  LOP3.LUT R11, R11, 0x38, RZ, 0xc0, !PT ;  /* 0x000000380b0b7812 */ /* 0x000fca00078ec0ff */
[----:B------:R-:W-:-:S05]  /*25ae0*/  IMAD.SHL.U32 R0, R11, 0x2, RZ ;  /* 0x000000020b007824 */ /* 0x000fca00078e00ff */
[----:B-1----:R-:W-:-:S05]  /*25af0*/  IADD3 R2, P0, R2, R0, RZ ;  /* 0x0000000002027210 */ /* 0x002fca0007f1e0ff */
[----:B--2---:R-:W-:-:S05]  /*25b00*/  IMAD.X R3, RZ, RZ, R3, P0 ;  /* 0x000000ffff037224 */ /* 0x004fca00000e0603 */
        /* <DEDUP_REMOVED lines=32> */
.L_x_2119:
        /* <DEDUP_REMOVED lines=10> */
.L_x_1963:
        /* <DEDUP_REMOVED lines=10> */
.L_x_1964:
[----:B------:R2:W-:Y:S01]  /*25e50*/  SYNCS.ARRIVE.TRANS64.A1T0 RZ, [R5+URZ+0x2a830], RZ ;  /* 0x02a830ff05ff79a7 */ /* 0x0005e2000810003f */
[----:B------:R-:W-:Y:S05]  /*25e60*/  @!P2 BRA `(.L_x_1965) ;  /* 0x000000000004a947 */ /* 0x000fea0003800000 */
[----:B------:R-:W-:Y:S01]  /*25e70*/  BPT.TRAP 0x1 ;  /* 0x000000040000795c */ /* 0x000fe20000300000 */
.L_x_1965:
[----:B-1----:R-:W-:Y:S01]  /*25e80*/  SHF.L.U32 R2, R20, 0x1f, RZ ;  /* 0x0000001f14027819 */ /* 0x002fe200000006ff */
[----:B------:R-:W-:Y:S01]  /*25e90*/  BSSY B1, `(.L_x_1966) ;  /* 0x0000004000017945 */ /* 0x000fe20003800000 */
[----:B--2---:R-:W-:-:S04]  /*25ea0*/  LEA R5, R10, R23, 0x3 ;  /* 0x000000170a057211 */ /* 0x004fc800078e18ff */
[----:B------:R-:W1:Y:S02]  /*25eb0*/  SYNCS.PHASECHK.TRANS64.TRYWAIT P0, [R5+URZ+0x2a860], R2 ;  /* 0x02a86002050075a7 */ /* 0x000e64000800017f */
[----:B-1----:R-:W-:Y:S05]  /*25ec0*/  @!P0 BRA `(.L_x_1967) ;  /* 0x00000050000c8947 */ /* 0x002fea0003800000 */
.L_x_2120:
[----:B------:R-:W-:Y:S05]  /*25ed0*/  BSYNC B1 ;  /* 0x0000000000017941 */ /* 0x000fea0003800000 */
.L_x_1966:
[----:B------:R-:W0:Y:S01]  /*25ee0*/  LDL R4, [R1] ;  /* 0x0000000001047983 */ /* 0x000e220000100800 */
[----:B------:R-:W2:Y:S01]  /*25ef0*/  S2R R3, SR_TID.X ;  /* 0x0000000000037919 */ /* 0x000ea20000002100 */
[----:B------:R-:W-:Y:S01]  /*25f00*/  UMOV UR4, 0xffffffff ;  /* 0xffffffff00047882 */ /* 0x000fe20000000000 */
[----:B------:R-:W-:Y:S02]  /*25f10*/  LOP3.LUT P0, RZ, R30, 0x2, RZ, 0xc0, !PT ;  /* 0x000000021eff7812 */ /* 0x000fe4000780c0ff */
[----:B--2---:R-:W-:-:S04]  /*25f20*/  LOP3.LUT R3, R3, 0x7f, RZ, 0xc0, !PT ;  /* 0x0000007f03037812 */ /* 0x004fc800078ec0ff */
[----:B------:R-:W-:Y:S01]  /*25f30*/  SHF.R.U32.HI R3, RZ, 0x3, R3 ;  /* 0x00000003ff037819 */ /* 0x000fe20000011603 */
[----:B0-----:R-:W-:Y:S02]  /*25f40*/  IMAD R8, R32, -0x60, R4 ;  /* 0xffffffa020087824 */ /* 0x001fe400078e0204 */
[----:B------:R-:W-:Y:S02]  /*25f50*/  IMAD R4, R10, 0x3000, R36 ;  /* 0x000030000a047824 */ /* 0x000fe400078e0224 */
[----:B------:R-:W-:Y:S01]  /*25f60*/  IMAD.IADD R8, R8, 0x1, -R3 ;  /* 0x0000000108087824 */ /* 0x000fe200078e0a03 */
[----:B------:R-:W-:Y:S06]  /*25f70*/  BRA.DIV UR4, `(.L_x_1968) ;  /* 0x0000004e04f47947 */ /* 0x000fec000b800000 */
[----:B-1----:R-:W0:Y:S01]  /*25f80*/  SHFL.IDX PT, R2, R17, RZ, 0x181f ;  /* 0x00181fff11027589 */ /* 0x002e2200000e0000 */
        /* <DEDUP_REMOVED lines=44> */
.L_x_2134:
[C---:B------:R-:W-:Y:S01]  /*26250*/  ISETP.LT.OR P1, PT, R8.reuse, 0x51, !P1 ;  /* 0x000000510800780c */ /* 0x040fe20004f21670 */
[----:B------:R-:W-:Y:S01]  /*26260*/  ULDC.64 UR4, c[0x0][0x328] ;  /* 0x0000ca0000047ab9 */ /* 0x000fe20000000a00 */
[----:B------:R-:W-:Y:S02]  /*26270*/  ISETP.LT.OR P0, PT, R8, 0x51, !P0 ;  /* 0x000000510800780c */ /* 0x000fe40004701670 */
[----:B-1----:R-:W-:Y:S01]  /*26280*/  IADD3 R2, P2, R2, R0, RZ ;  /* 0x0000000002027210 */ /* 0x002fe20007f5e0ff */
[----:B------:R-:W-:-:S04]  /*26290*/  IMAD R0, R21, UR4, RZ ;  /* 0x0000000415007c24 */ /* 0x000fc8000f8e02ff */
[----:B------:R-:W-:Y:S02]  /*262a0*/  IMAD.X R3, RZ, RZ, R24, P2 ;  /* 0x000000ffff037224 */ /* 0x000fe400010e0618 */
[----:B------:R-:W-:-:S03]  /*262b0*/  IMAD R9, R7, UR5, R0 ;  /* 0x0000000507097c24 */ /* 0x000fc6000f8e0200 */
        /* <DEDUP_REMOVED lines=14> */
.L_x_1969:
        /* <DEDUP_REMOVED lines=10> */
.L_x_1970:
[----:B------:R-:W2:Y:S01]  /*26440*/  LDL R0, [R1+0x8] ;  /* 0x0000080001007983 */ /* 0x000ea20000100800 */
[----:B------:R-:W-:Y:S01]  /*26450*/  ULDC.64 UR4, c[0x0][0x330] ;  /* 0x0000cc0000047ab9 */ /* 0x000fe20000000a00 */
[----:B------:R1:W-:Y:S01]  /*26460*/  SYNCS.ARRIVE.TRANS64.A1T0 RZ, [R5+URZ+0x2a850], RZ ;  /* 0x02a850ff05ff79a7 */ /* 0x0003e2000810003f */
[----:B------:R-:W-:Y:S01]  /*26470*/  IMAD.MOV.U32 R3, RZ, RZ, R7 ;  /* 0x000000ffff037224 */ /* 0x000fe200078e0007 */
[----:B------:R-:W-:Y:S01]  /*26480*/  MOV R20, R29 ;  /* 0x0000001d00147202 */ /* 0x000fe20000000f00 */
[----:B------:R-:W-:Y:S02]  /*26490*/  IMAD.MOV.U32 R10, RZ, RZ, R27 ;  /* 0x000000ffff0a7224 */ /* 0x000fe400078e001b */
        /* <DEDUP_REMOVED lines=8> */
[C---:B--2---:R-:W-:Y:S01]  /*26520*/  ISETP.GT.AND P0, PT, R26.reuse, R0, PT ;  /* 0x000000001a00720c */ /* 0x044fe20003f04270 */
[----:B------:R-:W-:-:S12]  /*26530*/  VIADD R0, R26, 0xffffffff ;  /* 0xffffffff1a007836 */ /* 0x000fd80000000000 */
[----:B------:R-:W-:Y:S05]  /*26540*/  @P0 BRA `(.L_x_1971) ;  /* 0xfffffff000240947 */ /* 0x000fea000383ffff */
.L_x_1958:
[----:B------:R-:W-:Y:S05]  /*26550*/  BSYNC B0 ;  /* 0x0000000000007941 */ /* 0x000fea0003800000 */
.L_x_1957:
[----:B0-----:R-:W0:Y:S01]  /*26560*/  S2R R2, SR_TID.X ;  /* 0x0000000000027919 */ /* 0x001e220000002100 */
[----:B------:R-:W-:Y:S01]  /*26570*/  BSSY B0, `(.L_x_1972) ;  /* 0x0000010000007945 */ /* 0x000fe20003800000 */
[----:B0-----:R-:W-:-:S04]  /*26580*/  LOP3.LUT R2, R2, 0x7f, RZ, 0xc0, !PT ;  /* 0x0000007f02027812 */ /* 0x001fc800078ec0ff */
[----:B------:R-:W-:-:S13]  /*26590*/  ISETP.NE.AND P0, PT, R2, RZ, PT ;  /* 0x000000ff0200720c */ /* 0x000fda0003f05270 */
[----:B------:R-:W-:Y:S05]  /*265a0*/  @P0 BRA `(.L_x_1973) ;  /* 0x0000000000300947 */ /* 0x000fea0003800000 */
[----:B------:R-:W0:Y:S01]  /*265b0*/  S2R R5, SR_LANEID ;  /* 0x0000000000057919 */ /* 0x000e220000000000 */
[----:B------:R-:W-:Y:S01]  /*265c0*/  VOTEU.ANY UR4, UPT, PT ;  /* 0x0000000000047886 */ /* 0x000fe200038e0100 */
[----:B------:R-:W1:Y:S01]  /*265d0*/  LDC.64 R2, c[0x0][0xc60] ;  /* 0x00031800ff027b82 */ /* 0x000e620000000a00 */
[----:B------:R-:W0:Y:S02]  /*265e0*/  FLO.U32 R0, UR4 ;  /* 0x0000000400007d00 */ /* 0x000e2400080e0000 */
[----:B0-----:R-:W-:-:S06]  /*265f0*/  ISETP.EQ.U32.AND P0, PT, R0, R5, PT ;  /* 0x000000050000720c */ /* 0x001fcc0003f02070 */
[----:B------:R-:W1:Y:S07]  /*26600*/  POPC R5, UR4 ;  /* 0x0000000400057d09 */ /* 0x000e6e0008000000 */
[----:B-1----:R-:W2:Y:S01]  /*26610*/  @P0 ATOMG.E.ADD.STRONG.GPU PT, R3, desc[UR60][R2.64], R5 ;  /* 0x00000005020309a8 */ /* 0x002ea200081ee1fc */
[----:B------:R-:W0:Y:S02]  /*26620*/  S2R R4, SR_LTMASK ;  /* 0x0000000000047919 */ /* 0x000e240000003900 */
[----:B0-----:R-:W-:-:S04]  /*26630*/  LOP3.LUT R4, R4, UR4, RZ, 0xc0, !PT ;  /* 0x0000000404047c12 */ /* 0x001fc8000f8ec0ff */
[----:B------:R-:W0:Y:S01]  /*26640*/  POPC R7, R4 ;  /* 0x0000000400077309 */ /* 0x000e220000000000 */
[----:B--2---:R-:W0:Y:S02]  /*26650*/  SHFL.IDX PT, R0, R3, R0, 0x1f ;  /* 0x00001f0003007589 */ /* 0x004e2400000e0000 */
[----:B0-----:R-:W-:-:S07]  /*26660*/  IADD3 R16, R0, UR38, R7 ;  /* 0x0000002600107c10 */ /* 0x001fce000fffe007 */
.L_x_1973:
[----:B------:R-:W-:Y:S05]  /*26670*/  BSYNC B0 ;  /* 0x0000000000007941 */ /* 0x000fea0003800000 */
.L_x_1972:
[----:B------:R-:W-:-:S13]  /*26680*/  LOP3.LUT P0, RZ, R22, 0x10, RZ, 0xc0, !PT ;  /* 0x0000001016ff7812 */ /* 0x000fda000780c0ff */
[----:B------:R-:W-:Y:S05]  /*26690*/  @!P0 BRA `(.L_x_1974) ;  /* 0x0000000000048947 */ /* 0x000fea0003800000 */
[----:B------:R-:W-:Y:S01]  /*266a0*/  BPT.TRAP 0x1 ;  /* 0x000000040000795c */ /* 0x000fe20000300000 */
.L_x_1974:
[----:B------:R-:W2:Y:S01]  /*266b0*/  LDL.LU R2, [R1] ;  /* 0x0000000001027983 */ /* 0x000ea20000300800 */
[----:B------:R-:W-:Y:S01]  /*266c0*/  IMAD R0, R27, 0x8, R23 ;  /* 0x000000081b007824 */ /* 0x000fe200078e0217 */
[----:B------:R-:W-:Y:S01]  /*266d0*/  SHF.L.U32 R3, R29, 0x1f, RZ ;  /* 0x0000001f1d037819 */ /* 0x000fe200000006ff */
[----:B------:R-:W-:Y:S03]  /*266e0*/  BSSY B0, `(.L_x_1975) ;  /* 0x0000004000007945 */ /* 0x000fe60003800000 */
[----:B------:R-:W0:Y:S01]  /*266f0*/  SYNCS.PHASECHK.TRANS64.TRYWAIT P0, [R0+URZ+0x2a860], R3 ;  /* 0x02a86003000075a7 */ /* 0x000e22000800017f */
[----:B--2---:R-:W-:Y:S01]  /*26700*/  IMAD R6, R26, -0x60, R2 ;  /* 0xffffffa01a067824 */ /* 0x004fe200078e0202 */
[----:B0-----:R-:W-:Y:S06]  /*26710*/  @!P0 BRA `(.L_x_1976) ;  /* 0x0000004c00fc8947 */ /* 0x001fec0003800000 */
.L_x_2135:
[----:B------:R-:W-:Y:S05]  /*26720*/  BSYNC B0 ;  /* 0x0000000000007941 */ /* 0x000fea0003800000 */
.L_x_1975:
        /* <DEDUP_REMOVED lines=18> */
[----:B-1----:R-:W-:-:S05]  /*26850*/  IMAD.SHL.U32 R7, R7, 0x8, RZ ;  /* 0x0000000807077824 */ /* 0x002fca00078e00ff */
[----:B------:R-:W-:-:S04]  /*26860*/  LOP3.LUT R7, R7, 0x38, RZ, 0xc0, !PT ;  /* 0x0000003807077812 */ /* 0x000fc800078ec0ff */
[----:B------:R-:W-:Y:S02]  /*26870*/  SHF.L.U32 R5, R7, 0x1, RZ ;  /* 0x0000000107057819 */ /* 0x000fe400000006ff */
[----:B------:R-:W-:Y:S02]  /*26880*/  SHFL.IDX PT, R7, R24, 0x2, 0x181f ;  /* 0x00581f0018077f89 */ /* 0x000fe400000e0000 */
        /* <DEDUP_REMOVED lines=35> */
.L_x_2149:
        /* <DEDUP_REMOVED lines=11> */
.L_x_1978:
        /* <DEDUP_REMOVED lines=10> */
.L_x_1979:
[----:B------:R-:W-:Y:S01]  /*26c10*/  VIADD R27, R27, 0x1 ;  /* 0x000000011b1b7836 */ /* 0x000fe20000000000 */
[----:B------:R1:W-:Y:S04]  /*26c20*/  SYNCS.ARRIVE.TRANS64.A1T0 RZ, [R0+URZ+0x2a850], RZ ;  /* 0x02a850ff00ff79a7 */ /* 0x0003e8000810003f */
[----:B------:R-:W-:-:S04]  /*26c30*/  ISETP.NE.AND P0, PT, R27, 0x2, PT ;  /* 0x000000021b00780c */ /* 0x000fc80003f05270 */
[----:B-1----:R-:W-:Y:S02]  /*26c40*/  SEL R0, RZ, 0x1, P0 ;  /* 0x00000001ff007807 */ /* 0x002fe40000000000 */
[----:B------:R-:W-:Y:S02]  /*26c50*/  SEL R27, R27, RZ, P0 ;  /* 0x000000ff1b1b7207 */ /* 0x000fe40000000000 */
[----:B------:R-:W-:-:S07]  /*26c60*/  LOP3.LUT R29, R29, R0, RZ, 0x3c, !PT ;  /* 0x000000001d1d7212 */ /* 0x000fce00078e3cff */
.L_x_1936:
[----:B------:R-:W-:Y:S05]  /*26c70*/  BSYNC B7 ;  /* 0x0000000000077941 */ /* 0x000fea0003800000 */
.L_x_1934:
[----:B------:R-:W-:-:S13]  /*26c80*/  LOP3.LUT P0, RZ, R22, 0x20, RZ, 0xc0, !PT ;  /* 0x0000002016ff7812 */ /* 0x000fda000780c0ff */
[----:B------:R-:W-:Y:S05]  /*26c90*/  @!P0 BRA `(.L_x_1980) ;  /* 0x0000000000248947 */ /* 0x000fea0003800000 */
[----:B------:R-:W-:Y:S05]  /*26ca0*/  WARPSYNC.ALL ;  /* 0x0000000000007948 */ /* 0x000fea0003800000 */
[----:B------:R-:W2:Y:S08]  /*26cb0*/  S2UR UR5, SR_CgaCtaId ;  /* 0x00000000000579c3 */ /* 0x000eb00000008800 */
[----:B------:R-:W-:Y:S06]  /*26cc0*/  BAR.SYNC.DEFER_BLOCKING 0x5, 0x180 ;  /* 0x0146000000007b1d */ /* 0x000fec0000010000 */
[----:B------:R-:W-:-:S02]  /*26cd0*/  UMOV UR4, 0x400 ;  /* 0x0000040000047882 */ /* 0x000fc40000000000 */
[----:B--2---:R-:W-:-:S06]  /*26ce0*/  ULEA UR4, UR5, UR4, 0x18 ;  /* 0x0000000405047291 */ /* 0x004fcc000f8ec03f */
[----:B0-----:R-:W-:-:S05]  /*26cf0*/  IMAD.U32 R23, RZ, RZ, UR4 ;  /* 0x00000004ff177e24 */ /* 0x001fca000f8e00ff */
[----:B------:R2:W3:Y:S01]  /*26d00*/  LDS.128 R16, [R23+0x2a8d0] ;  /* 0x02a8d00017107984 */ /* 0x0004e20000000c00 */
[----:B------:R-:W-:Y:S06]  /*26d10*/  BAR.ARV 0x4, 0x180 ;  /* 0x0106000000007b1d */ /* 0x000fec0000002000 */
[----:B------:R-:W-:Y:S05]  /*26d20*/  BRA `(.L_x_1981) ;  /* 0x0000000800cc7947 */ /* 0x000fea0003800000 */
.L_x_1980:
[----:B------:R-:W2:Y:S01]  /*26d30*/  S2R R8, SR_TID.X ;  /* 0x0000000000087919 */ /* 0x000ea20000002100 */
[----:B------:R-:W-:Y:S01]  /*26d40*/  UMOV UR4, 0xffffffff ;  /* 0xffffffff00047882 */ /* 0x000fe20000000000 */
[----:B--2---:R-:W-:-:S04]  /*26d50*/  LOP3.LUT R8, R8, 0x1f, RZ, 0xc0, !PT ;  /* 0x0000001f08087812 */ /* 0x004fc800078ec0ff */
[----:B------:R-:W-:Y:S01]  /*26d60*/  ISETP.NE.AND P0, PT, R8, 0x1f, PT ;  /* 0x0000001f0800780c */ /* 0x000fe20003f05270 */
[----:B------:R-:W-:-:S12]  /*26d70*/  BRA.DIV UR4, `(.L_x_1982) ;  /* 0x0000005204647947 */ /* 0x000fd8000b800000 */
[----:B------:R-:W-:Y:S01]  /*26d80*/  IADD3 R5, R19, R8, RZ ;  /* 0x0000000813057210 */ /* 0x000fe20007ffe0ff */
[----:B------:R-:W-:-:S03]  /*26d90*/  ULDC UR4, c[0x0][0xc3c] ;  /* 0x00030f0000047ab9 */ /* 0x000fc60000000800 */
[----:B------:R-:W-:-:S13]  /*26da0*/  ISETP.GE.OR P1, PT, R5, UR4, !P0 ;  /* 0x0000000405007c0c */ /* 0x000fda000c726670 */
[----:B0-----:R-:W0:Y:S02]  /*26db0*/  @!P1 LDC.64 R2, c[0x0][0xc80] ;  /* 0x00032000ff029b82 */ /* 0x001e240000000a00 */
[----:B0-----:R-:W-:-:S06]  /*26dc0*/  @!P1 IMAD.WIDE R2, R5, 0x4, R2 ;  /* 0x0000000405029825 */ /* 0x001fcc00078e0202 */
        /* <DEDUP_REMOVED lines=10> */
[----:B------:R-:W0:Y:S02]  /*26e70*/  SHFL.UP PT, R14, R5, 0x1, RZ ;  /* 0x04200000050e7989 */ /* 0x000e2400000e00ff */
        /* <DEDUP_REMOVED lines=14> */
[----:B------:R0:W2:Y:S02]  /*26f60*/  SHFL.IDX PT, R14, R2, 0x1f, 0x1f ;  /* 0x03e01f00020e7f89 */ /* 0x0000a400000e0000 */
.L_x_2159:
[----:B------:R-:W-:Y:S02]  /*26f70*/  ULDC UR4, c[0x0][0xc38] ;  /* 0x00030e0000047ab9 */ /* 0x000fe40000000800 */
[----:B------:R-:W-:-:S04]  /*26f80*/  IMAD.U32 R7, RZ, RZ, UR4 ;  /* 0x00000004ff077e24 */ /* 0x000fc8000f8e00ff */
[----:B--2---:R-:W-:-:S04]  /*26f90*/  IMAD R14, R14, R7, RZ ;  /* 0x000000070e0e7224 */ /* 0x004fc800078e02ff */
[----:B------:R-:W-:-:S05]  /*26fa0*/  IMAD.IADD R9, R4, 0x1, R14 ;  /* 0x0000000104097824 */ /* 0x000fca00078e020e */
[----:B------:R-:W-:-:S13]  /*26fb0*/  ISETP.GT.AND P6, PT, R9, R0, PT ;  /* 0x000000000900720c */ /* 0x000fda0003fc4270 */
[----:B------:R-:W-:Y:S05]  /*26fc0*/  @P6 BRA `(.L_x_1983) ;  /* 0x00000000009c6947 */ /* 0x000fea0003800000 */
.L_x_1988:
[----:B0-----:R-:W0:Y:S01]  /*26fd0*/  LDC R2, c[0x0][0xc3c] ;  /* 0x00030f00ff027b82 */ /* 0x001e220000000800 */
[----:B------:R-:W-:-:S04]  /*26fe0*/  IADD3 R19, R19, 0x1f, RZ ;  /* 0x0000001f13137810 */ /* 0x000fc80007ffe0ff */
[----:B0-----:R-:W-:-:S13]  /*26ff0*/  ISETP.GE.AND P6, PT, R19, R2, PT ;  /* 0x000000021300720c */ /* 0x001fda0003fc6270 */
[----:B------:R-:W-:Y:S05]  /*27000*/  @P6 BRA `(.L_x_1984) ;  /* 0x0000000400d06947 */ /* 0x000fea0003800000 */
[----:B------:R-:W0:Y:S01]  /*27010*/  S2R R3, SR_TID.X ;  /* 0x0000000000037919 */ /* 0x000e220000002100 */
[----:B------:R-:W-:Y:S01]  /*27020*/  BSSY B0, `(.L_x_1985) ;  /* 0x0000009000007945 */ /* 0x000fe20003800000 */
[----:B------:R-:W-:Y:S01]  /*27030*/  IMAD.MOV.U32 R5, RZ, RZ, RZ ;  /* 0x000000ffff057224 */ /* 0x000fe200078e00ff */
[----:B0-----:R-:W-:-:S05]  /*27040*/  LOP3.LUT R3, R3, 0x1f, RZ, 0xc0, !PT ;  /* 0x0000001f03037812 */ /* 0x001fca00078ec0ff */
[----:B------:R-:W-:-:S05]  /*27050*/  IMAD.IADD R7, R19, 0x1, R3 ;  /* 0x0000000113077824 */ /* 0x000fca00078e0203 */
[----:B------:R-:W-:-:S13]  /*27060*/  ISETP.GE.OR P6, PT, R7, R2, !P0 ;  /* 0x000000020700720c */ /* 0x000fda00047c6670 */
[----:B------:R-:W-:Y:S05]  /*27070*/  @P6 BRA `(.L_x_1986) ;  /* 0x00000000000c6947 */ /* 0x000fea0003800000 */
[----:B------:R-:W0:Y:S02]  /*27080*/  LDC.64 R2, c[0x0][0xc80] ;  /* 0x00032000ff027b82 */ /* 0x000e240000000a00 */
[----:B0-----:R-:W-:-:S05]  /*27090*/  IMAD.WIDE R2, R7, 0x4, R2 ;  /* 0x0000000407027825 */ /* 0x001fca00078e0202 */
[----:B------:R0:W5:Y:S02]  /*270a0*/  LDG.E R5, desc[UR60][R2.64] ;  /* 0x0000003c02057981 */ /* 0x000164000c1e1900 */
.L_x_1986:
[----:B------:R-:W-:Y:S05]  /*270b0*/  BSYNC B0 ;  /* 0x0000000000007941 */ /* 0x000fea0003800000 */
.L_x_1985:
[----:B------:R-:W-:-:S03]  /*270c0*/  UMOV UR4, 0xffffffff ;  /* 0xffffffff00047882 */ /* 0x000fc60000000000 */
[----:B------:R-:W-:Y:S05]  /*270d0*/  BRA.DIV UR4, `(.L_x_1987) ;  /* 0x0000005204b07947 */ /* 0x000fea000b800000 */
[----:B-----5:R-:W2:Y:S02]  /*270e0*/  SHFL.UP PT, R14, R5, 0x1, RZ ;  /* 0x04200000050e7989 */ /* 0x020ea400000e00ff */
[----:B--2---:R-:W-:-:S05]  /*270f0*/  SEL R14, R14, RZ, P1 ;  /* 0x000000ff0e0e7207 */ /* 0x004fca0000800000 */
        /* <DEDUP_REMOVED lines=14> */
.L_x_2167:
[----:B------:R-:W-:Y:S02]  /*271e0*/  ULDC UR4, c[0x0][0xc38] ;  /* 0x00030e0000047ab9 */ /* 0x000fe40000000800 */
[----:B------:R-:W-:-:S04]  /*271f0*/  IMAD.U32 R7, RZ, RZ, UR4 ;  /* 0x00000004ff077e24 */ /* 0x000fc8000f8e00ff */
[----:B--2---:R-:W-:-:S04]  /*27200*/  IMAD R14, R14, R7, RZ ;  /* 0x000000070e0e7224 */ /* 0x004fc800078e02ff */
[----:B------:R-:W-:-:S05]  /*27210*/  IMAD.IADD R9, R14, 0x1, R9 ;  /* 0x000000010e097824 */ /* 0x000fca00078e0209 */
[----:B------:R-:W-:-:S13]  /*27220*/  ISETP.GT.AND P6, PT, R9, R0, PT ;  /* 0x000000000900720c */ /* 0x000fda0003fc4270 */
[----:B------:R-:W-:Y:S05]  /*27230*/  @!P6 BRA `(.L_x_1988) ;  /* 0xfffffffc0064e947 */ /* 0x000fea000383ffff */
.L_x_1983:
[----:B------:R-:W-:Y:S01]  /*27240*/  IADD3 R16, -R14, R9, RZ ;  /* 0x000000090e107210 */ /* 0x000fe20007ffe1ff */
[----:B------:R-:W-:-:S04]  /*27250*/  UMOV UR4, 0xffffffff ;  /* 0xffffffff00047882 */ /* 0x000fc80000000000 */
[----:B------:R-:W-:-:S05]  /*27260*/  IMAD R3, R2, R7, R16 ;  /* 0x0000000702037224 */ /* 0x000fca00078e0210 */
[----:B------:R-:W-:Y:S01]  /*27270*/  ISETP.GT.AND P6, PT, R3, R0, PT ;  /* 0x000000000300720c */ /* 0x000fe20003fc4270 */
[----:B------:R-:W-:-:S12]  /*27280*/  BRA.DIV UR4, `(.L_x_1989) ;  /* 0x0000005604007947 */ /* 0x000fd8000b800000 */
[----:B------:R-:W-:-:S04]  /*27290*/  VOTE.ANY R3, PT, !P6 ;  /* 0x0000000000037806 */ /* 0x000fc800070e0100 */
[----:B------:R-:W2:Y:S02]  /*272a0*/  POPC R4, R3 ;  /* 0x0000000300047309 */ /* 0x000ea40000000000 */
[----:B--2---:R2:W3:Y:S02]  /*272b0*/  SHFL.IDX PT, R5, R5, R4, 0x1f ;  /* 0x00001f0405057589 */ /* 0x0044e400000e0000 */
.L_x_2171:
[----:B------:R-:W-:Y:S01]  /*272c0*/  ISETP.NE.AND P0, PT, R3, RZ, PT ;  /* 0x000000ff0300720c */ /* 0x000fe20003f05270 */
[----:B------:R-:W-:-:S12]  /*272d0*/  IMAD.MOV.U32 R14, RZ, RZ, RZ ;  /* 0x000000ffff0e7224 */ /* 0x000fd800078e00ff */
[----:B------:R-:W-:Y:S05]  /*272e0*/  @!P0 BRA `(.L_x_1990) ;  /* 0x0000000000108947 */ /* 0x000fea0003800000 */
[----:B------:R-:W-:Y:S01]  /*272f0*/  UMOV UR4, 0xffffffff ;  /* 0xffffffff00047882 */ /* 0x000fe20000000000 */
[----:B------:R-:W-:Y:S02]  /*27300*/  VIADD R12, R4, 0xffffffff ;  /* 0xffffffff040c7836 */ /* 0x000fe40000000000 */
[----:B------:R-:W-:Y:S05]  /*27310*/  BRA.DIV UR4, `(.L_x_1991) ;  /* 0x0000005604247947 */ /* 0x000fea000b800000 */
[----:B------:R4:W0:Y:S02]  /*27320*/  SHFL.IDX PT, R14, R2, R12, 0x1f ;  /* 0x00001f0c020e7589 */ /* 0x00082400000e0000 */
.L_x_1990:
[----:B0---4-:R-:W0:Y:S01]  /*27330*/  LDC.64 R2, c[0x0][0xc90] ;  /* 0x00032400ff027b82 */ /* 0x011e220000000a00 */
[----:B------:R-:W-:-:S04]  /*27340*/  IMAD.IADD R19, R4, 0x1, R19 ;  /* 0x0000000104137824 */ /* 0x000fc800078e0213 */
[----:B0-----:R-:W-:-:S05]  /*27350*/  IMAD.WIDE R2, R19, 0x4, R2 ;  /* 0x0000000413027825 */ /* 0x001fca00078e0202 */
[----:B------:R0:W2:Y:S01]  /*27360*/  LDG.E R6, desc[UR60][R2.64] ;  /* 0x0000003c02067981 */ /* 0x0000a2000c1e1900 */
[----:B------:R-:W-:Y:S02]  /*27370*/  IMAD R16, R14, R7, R16 ;  /* 0x000000070e107224 */ /* 0x000fe400078e0210 */
[----:B0-----:R-:W-:Y:S02]  /*27380*/  IMAD.MOV.U32 R2, RZ, RZ, RZ ;  /* 0x000000ffff027224 */ /* 0x001fe400078e00ff */
[----:B--23--:R-:W-:-:S05]  /*27390*/  IMAD R4, R5, R6, RZ ;  /* 0x0000000605047224 */ /* 0x00cfca00078e02ff */
[----:B------:R-:W-:-:S04]  /*273a0*/  IABS R8, R4 ;  /* 0x0000000400087213 */ /* 0x000fc80000000000 */
[----:B------:R-:W0:Y:S08]  /*273b0*/  I2F.RP R10, R8 ;  /* 0x00000008000a7306 */ /* 0x000e300000209400 */
[----:B0-----:R-:W0:Y:S02]  /*273c0*/  MUFU.RCP R10, R10 ;  /* 0x0000000a000a7308 */ /* 0x001e240000001000 */
[----:B0-----:R-:W-:-:S06]  /*273d0*/  VIADD R11, R10, 0xffffffe ;  /* 0x0ffffffe0a0b7836 */ /* 0x001fcc0000000000 */
[----:B------:R-:W0:Y:S02]  /*273e0*/  F2I.FTZ.U32.TRUNC.NTZ R3, R11 ;  /* 0x0000000b00037305 */ /* 0x000e24000021f000 */
[----:B0-----:R-:W-:-:S05]  /*273f0*/  IADD3 R9, RZ, -R3, RZ ;  /* 0x80000003ff097210 */ /* 0x001fca0007ffe0ff */
        /* <DEDUP_REMOVED lines=15> */
[----:B------:R-:W-:-:S04]  /*274f0*/  @P0 VIADD R2, R2, 0x1 ;  /* 0x0000000102020836 */ /* 0x000fc80000000000 */
[----:B------:R-:W-:Y:S01]  /*27500*/  @!P2 IMAD.MOV R2, RZ, RZ, -R2 ;  /* 0x000000ffff02a224 */ /* 0x000fe200078e0a02 */
[----:B------:R-:W-:-:S05]  /*27510*/  @!P1 LOP3.LUT R2, RZ, R4, RZ, 0x33, !PT ;  /* 0x00000004ff029212 */ /* 0x000fca00078e33ff */
[----:B------:R-:W-:Y:S01]  /*27520*/  IMAD R0, R6, R2, RZ ;  /* 0x0000000206007224 */ /* 0x000fe200078e02ff */
[----:B------:R-:W-:-:S03]  /*27530*/  IADD3 R2, -R2, RZ, RZ ;  /* 0x000000ff02027210 */ /* 0x000fc60007ffe1ff */
        /* <DEDUP_REMOVED lines=21> */
[----:B------:R-:W-:Y:S01]  /*27690*/  @!P1 IMAD.IADD R4, R4, 0x1, -R7 ;  /* 0x0000000104049824 */ /* 0x000fe200078e0a07 */
[----:B------:R-:W-:Y:S02]  /*276a0*/  @!P1 IADD3 R2, R2, 0x1, RZ ;  /* 0x0000000102029810 */ /* 0x000fe40007ffe0ff */
[----:B------:R-:W-:Y:S02]  /*276b0*/  ISETP.NE.AND P1, PT, R6, RZ, PT ;  /* 0x000000ff0600720c */ /* 0x000fe40003f25270 */
[----:B------:R-:W-:-:S13]  /*276c0*/  ISETP.GE.U32.AND P0, PT, R4, R7, PT ;  /* 0x000000070400720c */ /* 0x000fda0003f06070 */
[----:B------:R-:W-:-:S04]  /*276d0*/  @P0 VIADD R2, R2, 0x1 ;  /* 0x0000000102020836 */ /* 0x000fc80000000000 */
[----:B------:R-:W-:Y:S01]  /*276e0*/  @!P2 IMAD.MOV R2, RZ, RZ, -R2 ;  /* 0x000000ffff02a224 */ /* 0x000fe200078e0a02 */
[----:B------:R-:W-:Y:S01]  /*276f0*/  @!P1 LOP3.LUT R2, RZ, R6, RZ, 0x33, !PT ;  /* 0x00000006ff029212 */ /* 0x000fe200078e33ff */
[----:B------:R-:W-:-:S04]  /*27700*/  IMAD.MOV R6, RZ, RZ, -R6 ;  /* 0x000000ffff067224 */ /* 0x000fc800078e0a06 */
[----:B------:R-:W-:Y:S01]  /*27710*/  IMAD R18, R2, R6, R9 ;  /* 0x0000000602127224 */ /* 0x000fe200078e0209 */
[----:B------:R-:W-:-:S04]  /*27720*/  LOP3.LUT R2, RZ, R2, RZ, 0x33, !PT ;  /* 0x00000002ff027212 */ /* 0x000fc800078e33ff */
[----:B------:R-:W-:Y:S01]  /*27730*/  IADD3 R17, R5, R2, RZ ;  /* 0x0000000205117210 */ /* 0x000fe20007ffe0ff */
[----:B------:R-:W-:Y:S06]  /*27740*/  BRA `(.L_x_1992) ;  /* 0x00000000001c7947 */ /* 0x000fec0003800000 */
.L_x_1984:
[----:B------:R-:W-:Y:S01]  /*27750*/  UMOV UR4, URZ ;  /* 0x0000003f00047c82 */ /* 0x000fe20008000000 */
[----:B------:R-:W-:Y:S01]  /*27760*/  UMOV UR5, URZ ;  /* 0x0000003f00057c82 */ /* 0x000fe20008000000 */
[----:B------:R-:W-:Y:S01]  /*27770*/  ULDC UR6, c[0x0][0xc3c] ;  /* 0x00030f0000067ab9 */ /* 0x000fe20000000800 */
[----:B------:R-:W-:Y:S02]  /*27780*/  IMAD.MOV.U32 R16, RZ, RZ, R0 ;  /* 0x000000ffff107224 */ /* 0x000fe400078e0000 */
[----:B------:R-:W-:Y:S02]  /*27790*/  IMAD.U32 R17, RZ, RZ, UR4 ;  /* 0x00000004ff117e24 */ /* 0x000fe4000f8e00ff */
[----:B------:R-:W-:Y:S02]  /*277a0*/  IMAD.U32 R18, RZ, RZ, UR5 ;  /* 0x00000005ff127e24 */ /* 0x000fe4000f8e00ff */
[----:B------:R-:W-:-:S07]  /*277b0*/  IMAD.U32 R19, RZ, RZ, UR6 ;  /* 0x00000006ff137e24 */ /* 0x000fce000f8e00ff */
.L_x_1992:
[----:B------:R-:W0:Y:S01]  /*277c0*/  S2R R0, SR_TID.X ;  /* 0x0000000000007919 */ /* 0x000e220000002100 */
[----:B------:R-:W-:Y:S05]  /*277d0*/  WARPSYNC.ALL ;  /* 0x0000000000007948 */ /* 0x000fea0003800000 */
[----:B------:R-:W-:Y:S01]  /*277e0*/  BAR.SYNC.DEFER_BLOCKING 0x4, 0x180 ;  /* 0x0106000000007b1d */ /* 0x000fe20000010000 */
[----:B0-----:R-:W-:-:S04]  /*277f0*/  LOP3.LUT R0, R0, 0x1f, RZ, 0xc0, !PT ;  /* 0x0000001f00007812 */ /* 0x001fc800078ec0ff */
[----:B------:R-:W-:-:S13]  /*27800*/  ISETP.NE.AND P0, PT, R0, RZ, PT ;  /* 0x000000ff0000720c */ /* 0x000fda0003f05270 */
[----:B------:R-:W0:Y:S01]  /*27810*/  @!P0 S2R R3, SR_CgaCtaId ;  /* 0x0000000000038919 */ /* 0x000e220000008800 */
[----:B------:R-:W-:-:S04]  /*27820*/  @!P0 MOV R0, 0x400 ;  /* 0x0000040000008802 */ /* 0x000fc80000000f00 */
[----:B0-----:R-:W-:-:S05]  /*27830*/  @!P0 LEA R23, R3, R0, 0x18 ;  /* 0x0000000003178211 */ /* 0x001fca00078ec0ff */
[----:B------:R0:W-:Y:S01]  /*27840*/  @!P0 STS.128 [R23+0x2a8d0], R16 ;  /* 0x02a8d01017008388 */ /* 0x0001e20000000c00 */
[----:B------:R-:W-:Y:S06]  /*27850*/  BAR.ARV 0x5, 0x180 ;  /* 0x0146000000007b1d */ /* 0x000fec0000002000 */
.L_x_1981:
[----:B------:R-:W-:Y:S02]  /*27860*/  ULDC UR4, c[0x0][0xc3c] ;  /* 0x00030f0000047ab9 */ /* 0x000fe40000000800 */
[----:B---3--:R-:W-:-:S13]  /*27870*/  ISETP.GE.AND P0, PT, R19, UR4, PT ;  /* 0x0000000413007c0c */ /* 0x008fda000bf06270 */
[----:B------:R-:W-:Y:S05]  /*27880*/  @!P0 BRA `(.L_x_1993) ;  /* 0xffffff9c00008947 */ /* 0x000fea000383ffff */
[----:B------:R-:W-:Y:S05]  /*27890*/  BSYNC B8 ;  /* 0x0000000000087941 */ /* 0x000fea0003800000 */
.L_x_1876:
[----:B------:R-:W3:Y:S01]  /*278a0*/  LDL.LU R0, [R1+0x28] ;  /* 0x0000280001007983 */ /* 0x000ee20000300800 */
[----:B------:R-:W-:Y:S01]  /*278b0*/  BSSY B0, `(.L_x_1994) ;  /* 0x000000b000007945 */ /* 0x000fe20003800000 */
[----:B------:R-:W4:Y:S01]  /*278c0*/  S2R R5, SR_CgaCtaId ;  /* 0x0000000000057919 */ /* 0x000f220000008800 */
[----:B---3--:R-:W-:-:S04]  /*278d0*/  IADD3 R0, R0, 0x1, RZ ;  /* 0x0000000100007810 */ /* 0x008fc80007ffe0ff */
        /* <DEDUP_REMOVED lines=8> */
.L_x_2174:
[----:B------:R-:W-:Y:S05]  /*27960*/  BSYNC B0 ;  /* 0x0000000000007941 */ /* 0x000fea0003800000 */
.L_x_1994:
[----:B------:R-:W-:-:S03]  /*27970*/  UMOV UR4, 0xffffffff ;  /* 0xffffffff00047882 */ /* 0x000fc60000000000 */
[----:B------:R-:W-:Y:S05]  /*27980*/  BRA.DIV UR4, `(.L_x_1996) ;  /* 0x0000004e04c07947 */ /* 0x000fea000b800000 */
[----:B0-----:R-:W0:Y:S02]  /*27990*/  S2R R0, SR_TID.X ;  /* 0x0000000000007919 */ /* 0x001e240000002100 */
[----:B0-----:R-:W-:-:S04]  /*279a0*/  SHF.R.U32.HI R0, RZ, 0x5, R0 ;  /* 0x00000005ff007819 */ /* 0x001fc80000011600 */
[----:B------:R-:W-:-:S05]  /*279b0*/  LOP3.LUT R0, R0, 0x3, RZ, 0xc0, !PT ;  /* 0x0000000300007812 */ /* 0x000fca00078ec0ff */
[----:B------:R0:W3:Y:S02]  /*279c0*/  SHFL.IDX PT, R14, R0, RZ, 0x1f ;  /* 0x00001fff000e7589 */ /* 0x0000e400000e0000 */
.L_x_2177:
[----:B---3--:R-:W-:-:S13]  /*279d0*/  ISETP.NE.AND P0, PT, R14, RZ, PT ;  /* 0x000000ff0e00720c */ /* 0x008fda0003f05270 */
[----:B------:R-:W-:Y:S05]  /*279e0*/  @P0 BRA `(.L_x_1566) ;  /* 0x0000000000900947 */ /* 0x000fea0003800000 */
[----:B------:R-:W-:-:S03]  /*279f0*/  UMOV UR4, 0xffffffff ;  /* 0xffffffff00047882 */ /* 0x000fc60000000000 */
[----:B------:R-:W-:Y:S05]  /*27a00*/  BRA.DIV UR4, `(.L_x_1997) ;  /* 0x0000004e04d47947 */ /* 0x000fea000b800000 */
[----:B------:R-:W-:-:S13]  /*27a10*/  ELECT P6, URZ, PT ;  /* 0x00000000003f782f */ /* 0x000fda00038c0000 */
.L_x_2180:
[----:B------:R-:W-:Y:S05]  /*27a20*/  @!P6 BRA `(.L_x_1566) ;  /* 0x000000000080e947 */ /* 0x000fea0003800000 */
[----:B0-----:R-:W3:Y:S02]  /*27a30*/  LDL R0, [R1+0x40] ;  /* 0x0000400001007983 */ /* 0x001ee40000100800 */
[----:B---3--:R-:W-:-:S13]  /*27a40*/  R2UR UR4, R0 ;  /* 0x00000000000472ca */ /* 0x008fda00000e0000 */
[----:B------:R-:W-:-:S06]  /*27a50*/  ULOP3.LUT UR4, UR4, 0x2, URZ, 0xfc, !UPT ;  /* 0x0000000204047892 */ /* 0x000fcc000f8efc3f */
[----:B------:R-:W-:-:S05]  /*27a60*/  IMAD.U32 R0, RZ, RZ, UR4 ;  /* 0x00000004ff007e24 */ /* 0x000fca000f8e00ff */
[----:B------:R-:W-:-:S13]  /*27a70*/  ISETP.NE.AND P0, PT, R0, 0x3, PT ;  /* 0x000000030000780c */ /* 0x000fda0003f05270 */
[----:B------:R-:W-:Y:S05]  /*27a80*/  @!P0 BRA `(.L_x_1998) ;  /* 0x0000000000048947 */ /* 0x000fea0003800000 */
[----:B------:R-:W-:Y:S01]  /*27a90*/  BPT.TRAP 0x1 ;  /* 0x000000040000795c */ /* 0x000fe20000300000 */
.L_x_1998:
[----:B------:R-:W-:Y:S01]  /*27aa0*/  IMAD R3, R27, 0x8, R5 ;  /* 0x000000081b037824 */ /* 0x000fe200078e0205 */
[----:B------:R-:W-:Y:S01]  /*27ab0*/  SHF.L.U32 R2, R29, 0x1f, RZ ;  /* 0x0000001f1d027819 */ /* 0x000fe200000006ff */
[----:B------:R-:W-:-:S03]  /*27ac0*/  VIADD R27, R27, 0x1 ;  /* 0x000000011b1b7836 */ /* 0x000fc60000000000 */
[----:B------:R-:W0:Y:S02]  /*27ad0*/  SYNCS.PHASECHK.TRANS64.TRYWAIT P1, [R3+URZ+0x2a840], R2 ;  /* 0x02a84002030075a7 */ /* 0x000e24000802017f */
[----:B------:R-:W-:-:S04]  /*27ae0*/  ISETP.NE.AND P2, PT, R27, 0x2, PT ;  /* 0x000000021b00780c */ /* 0x000fc80003f45270 */
[----:B------:R-:W-:Y:S01]  /*27af0*/  SEL R0, RZ, 0x1, P2 ;  /* 0x00000001ff007807 */ /* 0x000fe20001000000 */
[----:B0-----:R-:W-:Y:S08]  /*27b00*/  @!P1 BRA `(.L_x_1999) ;  /* 0x0000004c00b49947 */ /* 0x001ff00003800000 */
.L_x_2181:
[----:B------:R-:W-:Y:S02]  /*27b10*/  SEL R27, R27, RZ, P2 ;  /* 0x000000ff1b1b7207 */ /* 0x000fe40001000000 */
[----:B------:R-:W-:Y:S01]  /*27b20*/  LOP3.LUT R0, R29, R0, RZ, 0x3c, !PT ;  /* 0x000000001d007212 */ /* 0x000fe200078e3cff */
[----:B------:R-:W-:Y:S06]  /*27b30*/  @!P0 BRA `(.L_x_2000) ;  /* 0x0000000000048947 */ /* 0x000fec0003800000 */
[----:B------:R-:W-:Y:S01]  /*27b40*/  BPT.TRAP 0x1 ;  /* 0x000000040000795c */ /* 0x000fe20000300000 */
.L_x_2000:
[----:B------:R-:W-:Y:S02]  /*27b50*/  LEA R27, R27, R5, 0x3 ;  /* 0x000000051b1b7211 */ /* 0x000fe400078e18ff */
[----:B------:R-:W-:-:S04]  /*27b60*/  SHF.L.U32 R0, R0, 0x1f, RZ ;  /* 0x0000001f00007819 */ /* 0x000fc800000006ff */
[----:B------:R-:W3:Y:S02]  /*27b70*/  SYNCS.PHASECHK.TRANS64.TRYWAIT P1, [R27+URZ+0x2a840], R0 ;  /* 0x02a840001b0075a7 */ /* 0x000ee4000802017f */
[----:B---3--:R-:W-:Y:S05]  /*27b80*/  @!P1 BRA `(.L_x_2001) ;  /* 0x0000004c00a89947 */ /* 0x008fea0003800000 */
.L_x_2182:
[----:B------:R-:W-:Y:S05]  /*27b90*/  @!P0 BRA `(.L_x_2002) ;  /* 0x0000000000048947 */ /* 0x000fea0003800000 */
[----:B------:R-:W-:Y:S01]  /*27ba0*/  BPT.TRAP 0x1 ;  /* 0x000000040000795c */ /* 0x000fe20000300000 */
.L_x_2002:
[----:B------:R-:W4:Y:S02]  /*27bb0*/  SYNCS.PHASECHK.TRANS64.TRYWAIT P1, [R3+URZ+0x2a860], R2 ;  /* 0x02a86002030075a7 */ /* 0x000f24000802017f */
[----:B----4-:R-:W-:Y:S05]  /*27bc0*/  @!P1 BRA `(.L_x_2003) ;  /* 0x0000004c00ac9947 */ /* 0x010fea0003800000 */
.L_x_2183:
[----:B------:R-:W-:Y:S05]  /*27bd0*/  @!P0 BRA `(.L_x_2004) ;  /* 0x0000000000048947 */ /* 0x000fea0003800000 */
[----:B------:R-:W-:Y:S01]  /*27be0*/  BPT.TRAP 0x1 ;  /* 0x000000040000795c */ /* 0x000fe20000300000 */
.L_x_2004:
[----:B------:R0:W0:Y:S02]  /*27bf0*/  SYNCS.PHASECHK.TRANS64.TRYWAIT P0, [R27+URZ+0x2a860], R0 ;  /* 0x02a860001b0075a7 */ /* 0x000024000800017f */
[----:B0-----:R-:W-:Y:S05]  /*27c00*/  @!P0 NANOSLEEP.SYNCS 0x989680 ;  /* 0x009896800000895d */ /* 0x001fea0003900000 */
[----:B------:R-:W0:Y:S02]  /*27c10*/  @!P0 SYNCS.PHASECHK.TRANS64 P0, [R27+URZ+0x2a860], R0 ;  /* 0x02a860001b0085a7 */ /* 0x000e24000800007f */
[----:B0-----:R-:W-:Y:S05]  /*27c20*/  @!P0 BRA `(.L_x_2004) ;  /* 0xfffffffc00f08947 */ /* 0x001fea000383ffff */
.L_x_1566:
[----:B------:R-:W-:Y:S05]  /*27c30*/  BSYNC B9 ;  /* 0x0000000000097941 */ /* 0x000fea0003800000 */
.L_x_1563:
[----:B------:R-:W-:Y:S05]  /*27c40*/  EXIT ;  /* 0x000000000000794d */ /* 0x000fea0003800000 */
.L_x_1592:
[----:B0-----:R0:W1:Y:S02]  /*27c50*/  SYNCS.PHASECHK.TRANS64.TRYWAIT P6, [R86+URZ+0x2a890], R87 ;  /* 0x02a89057560075a7 */ /* 0x00106400080c017f */
[----:B-1----:R-:W-:Y:S05]  /*27c60*/  @!P6 NANOSLEEP.SYNCS 0x989680 ;  /* 0x009896800000e95d */ /* 0x002fea0003900000 */
[----:B------:R-:W1:Y:S02]  /*27c70*/  @!P6 SYNCS.PHASECHK.TRANS64 P6, [R86+URZ+0x2a890], R87 ;  /* 0x02a890575600e5a7 */ /* 0x000e6400080c007f */
[----:B-1----:R-:W-:Y:S05]  /*27c80*/  @!P6 BRA `(.L_x_1592) ;  /* 0xfffffffc00f0e947 */ /* 0x002fea000383ffff */
[----:B------:R-:W-:Y:S05]  /*27c90*/  BRA `(.L_x_2005) ;  /* 0xfffffdbc00607947 */ /* 0x000fea000383ffff */
.L_x_1593:
        /* <DEDUP_REMOVED lines=8> */
.L_x_2007:
[----:B------:R-:W-:Y:S05]  /*27d20*/  BSYNC B1 ;  /* 0x0000000000017941 */ /* 0x000fea0003800000 */
.L_x_2006:
[----:B------:R-:W-:Y:S01]  /*27d30*/  IMAD.MOV.U32 R13, RZ, RZ, R116 ;  /* 0x000000ffff0d7224 */ /* 0x000fe200078e0074 */
[----:B------:R-:W-:Y:S01]  /*27d40*/  MOV R82, R14 ;  /* 0x0000000e00527202 */ /* 0x000fe20000000f00 */
[----:B------:R-:W-:Y:S02]  /*27d50*/  IMAD.MOV.U32 R12, RZ, RZ, RZ ;  /* 0x000000ffff0c7224 */ /* 0x000fe400078e00ff */
[----:B------:R-:W-:Y:S02]  /*27d60*/  IMAD.MOV.U32 R11, RZ, RZ, 0x1c1f ;  /* 0x00001c1fff0b7424 */ /* 0x000fe400078e00ff */
[----:B------:R-:W-:-:S07]  /*27d70*/  IMAD.MOV.U32 R15, RZ, RZ, -0x1 ;  /* 0xffffffffff0f7424 */ /* 0x000fce00078e00ff */
[----:B------:R-:W-:Y:S05]  /*27d80*/  WARPSYNC.COLLECTIVE R15, `(.L_x_2008) ;  /* 0x000000000f087348 */ /* 0x000fea0003c00000 */
[----:B------:R0:W1:Y:S02]  /*27d90*/  SHFL.IDX P6, R14, R13, R12, R11 ;  /* 0x0000000c0d0e7389 */ /* 0x00006400000c000b */
[----:B01----:R-:W-:Y:S01]  /*27da0*/  ENDCOLLECTIVE ;  /* 0x000000000000791b */ /* 0x003fe20003800000 */
.L_x_2008:
[----:B------:R-:W-:Y:S01]  /*27db0*/  MOV R11, R14 ;  /* 0x0000000e000b7202 */ /* 0x000fe20000000f00 */
[----:B------:R-:W-:Y:S06]  /*27dc0*/  BRA `(.L_x_2009) ;  /* 0xfffffdbc00287947 */ /* 0x000fec000383ffff */
.L_x_1618:
[----:B------:R-:W-:Y:S01]  /*27dd0*/  BSSY B1, `(.L_x_2010) ;  /* 0x0000008000017945 */ /* 0x000fe20003800000 */
[----:B0---4-:R-:W-:Y:S02]  /*27de0*/  IMAD.MOV.U32 R13, RZ, RZ, R115 ;  /* 0x000000ffff0d7224 */ /* 0x011fe400078e0073 */
[----:B------:R-:W-:Y:S02]  /*27df0*/  IMAD.MOV.U32 R12, RZ, RZ, 0x1 ;  /* 0x00000001ff0c7424 */ /* 0x000fe400078e00ff */
[----:B---3--:R-:W-:Y:S02]  /*27e00*/  IMAD.MOV.U32 R11, RZ, RZ, 0x1c1f ;  /* 0x00001c1fff0b7424 */ /* 0x008fe400078e00ff */
[----:B------:R-:W-:-:S07]  /*27e10*/  IMAD.MOV.U32 R15, RZ, RZ, -0x1 ;  /* 0xffffffffff0f7424 */ /* 0x000fce00078e00ff */
[----:B-12---:R-:W-:Y:S05]  /*27e20*/  WARPSYNC.COLLECTIVE R15, `(.L_x_2011) ;  /* 0x000000000f087348 */ /* 0x006fea0003c00000 */
[----:B------:R0:W3:Y:S02]  /*27e30*/  SHFL.IDX P6, R14, R13, R12, R11 ;  /* 0x0000000c0d0e7389 */ /* 0x0000e400000c000b */
[----:B0123--:R-:W-:Y:S01]  /*27e40*/  ENDCOLLECTIVE ;  /* 0x000000000000791b */ /* 0x00ffe20003800000 */
.L_x_2011:
[----:B------:R-:W-:Y:S05]  /*27e50*/  BSYNC B1 ;  /* 0x0000000000017941 */ /* 0x000fea0003800000 */
.L_x_2010:
[----:B------:R-:W-:Y:S01]  /*27e60*/  IMAD.MOV.U32 R13, RZ, RZ, R116 ;  /* 0x000000ffff0d7224 */ /* 0x000fe200078e0074 */
[----:B------:R-:W-:Y:S01]  /*27e70*/  MOV R115, R14 ;  /* 0x0000000e00737202 */ /* 0x000fe20000000f00 */
[----:B------:R-:W-:Y:S02]  /*27e80*/  IMAD.MOV.U32 R12, RZ, RZ, 0x1 ;  /* 0x00000001ff0c7424 */ /* 0x000fe400078e00ff */
[----:B------:R-:W-:Y:S02]  /*27e90*/  IMAD.MOV.U32 R11, RZ, RZ, 0x1c1f ;  /* 0x00001c1fff0b7424 */ /* 0x000fe400078e00ff */
[----:B------:R-:W-:-:S07]  /*27ea0*/  IMAD.MOV.U32 R15, RZ, RZ, -0x1 ;  /* 0xffffffffff0f7424 */ /* 0x000fce00078e00ff */
[----:B------:R-:W-:Y:S05]  /*27eb0*/  WARPSYNC.COLLECTIVE R15, `(.L_x_2012) ;  /* 0x000000000f087348 */ /* 0x000fea0003c00000 */
[----:B------:R0:W1:Y:S02]  /*27ec0*/  SHFL.IDX P6, R14, R13, R12, R11 ;  /* 0x0000000c0d0e7389 */ /* 0x00006400000c000b */
[----:B01----:R-:W-:Y:S01]  /*27ed0*/  ENDCOLLECTIVE ;  /* 0x000000000000791b */ /* 0x003fe20003800000 */
.L_x_2012:
[----:B------:R-:W-:Y:S01]  /*27ee0*/  MOV R116, R14 ;  /* 0x0000000e00747202 */ /* 0x000fe20000000f00 */
[----:B------:R-:W-:Y:S06]  /*27ef0*/  BRA `(.L_x_2013) ;  /* 0xfffffdd000607947 */ /* 0x000fec000383ffff */
.L_x_1648:
[----:B-1----:R1:W2:Y:S02]  /*27f00*/  SYNCS.PHASECHK.TRANS64.TRYWAIT P6, [R86+URZ+0x2a890], R87 ;  /* 0x02a89057560075a7 */ /* 0x0022a400080c017f */
[----:B--2---:R-:W-:Y:S05]  /*27f10*/  @!P6 NANOSLEEP.SYNCS 0x989680 ;  /* 0x009896800000e95d */ /* 0x004fea0003900000 */
[----:B------:R-:W2:Y:S02]  /*27f20*/  @!P6 SYNCS.PHASECHK.TRANS64 P6, [R86+URZ+0x2a890], R87 ;  /* 0x02a890575600e5a7 */ /* 0x000ea400080c007f */
[----:B--2---:R-:W-:Y:S05]  /*27f30*/  @!P6 BRA `(.L_x_1648) ;  /* 0xfffffffc00f0e947 */ /* 0x004fea000383ffff */
[----:B------:R-:W-:Y:S05]  /*27f40*/  BRA `(.L_x_2014) ;  /* 0xfffffdf000407947 */ /* 0x000fea000383ffff */
.L_x_1649:
[----:B------:R-:W-:Y:S01]  /*27f50*/  BSSY B1, `(.L_x_2015) ;  /* 0x0000008000017945 */ /* 0x000fe20003800000 */
[----:B------:R-:W-:Y:S02]  /*27f60*/  IMAD.MOV.U32 R13, RZ, RZ, R115 ;  /* 0x000000ffff0d7224 */ /* 0x000fe400078e0073 */
[----:B------:R-:W-:Y:S02]  /*27f70*/  IMAD.MOV.U32 R12, RZ, RZ, RZ ;  /* 0x000000ffff0c7224 */ /* 0x000fe400078e00ff */
[----:B------:R-:W-:Y:S02]  /*27f80*/  IMAD.MOV.U32 R11, RZ, RZ, 0x1c1f ;  /* 0x00001c1fff0b7424 */ /* 0x000fe400078e00ff */
[----:B------:R-:W-:-:S07]  /*27f90*/  IMAD.MOV.U32 R15, RZ, RZ, -0x1 ;  /* 0xffffffffff0f7424 */ /* 0x000fce00078e00ff */
[----:B-1----:R-:W-:Y:S05]  /*27fa0*/  WARPSYNC.COLLECTIVE R15, `(.L_x_2016) ;  /* 0x000000000f087348 */ /* 0x002fea0003c00000 */
[----:B------:R0:W2:Y:S02]  /*27fb0*/  SHFL.IDX P6, R14, R13, R12, R11 ;  /* 0x0000000c0d0e7389 */ /* 0x0000a400000c000b */
[----:B012---:R-:W-:Y:S01]  /*27fc0*/  ENDCOLLECTIVE ;  /* 0x000000000000791b */ /* 0x007fe20003800000 */
.L_x_2016:
[----:B------:R-:W-:Y:S05]  /*27fd0*/  BSYNC B1 ;  /* 0x0000000000017941 */ /* 0x000fea0003800000 */
.L_x_2015:
        /* <DEDUP_REMOVED lines=8> */
.L_x_2017:
[----:B------:R-:W-:Y:S01]  /*28060*/  MOV R11, R14 ;  /* 0x0000000e000b7202 */ /* 0x000fe20000000f00 */
[----:B------:R-:W-:Y:S06]  /*28070*/  BRA `(.L_x_2018) ;  /* 0xfffffdf0000c7947 */ /* 0x000fec000383ffff */
.L_x_1662:
[----:B------:R-:W-:Y:S01]  /*28080*/  BSSY B1, `(.L_x_2019) ;  /* 0x0000008000017945 */ /* 0x000fe20003800000 */
[----:B--234-:R-:W-:Y:S02]  /*28090*/  IMAD.MOV.U32 R13, RZ, RZ, R115 ;  /* 0x000000ffff0d7224 */ /* 0x01cfe400078e0073 */
[----:B------:R-:W-:Y:S02]  /*280a0*/  IMAD.MOV.U32 R12, RZ, RZ, 0x1 ;  /* 0x00000001ff0c7424 */ /* 0x000fe400078e00ff */
[----:B------:R-:W-:Y:S02]  /*280b0*/  IMAD.MOV.U32 R11, RZ, RZ, 0x1c1f ;  /* 0x00001c1fff0b7424 */ /* 0x000fe400078e00ff */
[----:B------:R-:W-:-:S07]  /*280c0*/  IMAD.MOV.U32 R15, RZ, RZ, -0x1 ;  /* 0xffffffffff0f7424 */ /* 0x000fce00078e00ff */
[----:B01----:R-:W-:Y:S05]  /*280d0*/  WARPSYNC.COLLECTIVE R15, `(.L_x_2020) ;  /* 0x000000000f087348 */ /* 0x003fea0003c00000 */
[----:B------:R2:W3:Y:S02]  /*280e0*/  SHFL.IDX P6, R14, R13, R12, R11 ;  /* 0x0000000c0d0e7389 */ /* 0x0004e400000c000b */
[----:B0123--:R-:W-:Y:S01]  /*280f0*/  ENDCOLLECTIVE ;  /* 0x000000000000791b */ /* 0x00ffe20003800000 */
.L_x_2020:
[----:B------:R-:W-:Y:S05]  /*28100*/  BSYNC B1 ;  /* 0x0000000000017941 */ /* 0x000fea0003800000 */
.L_x_2019:
        /* <DEDUP_REMOVED lines=8> */
.L_x_2021:
[----:B------:R-:W-:Y:S01]  /*28190*/  MOV R116, R14 ;  /* 0x0000000e00747202 */ /* 0x000fe20000000f00 */
[----:B------:R-:W-:Y:S06]  /*281a0*/  BRA `(.L_x_2022) ;  /* 0xfffffe04007c7947 */ /* 0x000fec000383ffff */
.L_x_1675:
[----:B0-----:R0:W1:Y:S02]  /*281b0*/  SYNCS.PHASECHK.TRANS64.TRYWAIT P4, [R86+URZ+0x2a890], R87 ;  /* 0x02a89057560075a7 */ /* 0x001064000808017f */
[----:B-1----:R-:W-:Y:S05]  /*281c0*/  @!P4 NANOSLEEP.SYNCS 0x989680 ;  /* 0x009896800000c95d */ /* 0x002fea0003900000 */
[----:B------:R-:W1:Y:S02]  /*281d0*/  @!P4 SYNCS.PHASECHK.TRANS64 P4, [R86+URZ+0x2a890], R87 ;  /* 0x02a890575600c5a7 */ /* 0x000e64000808007f */
[----:B-1----:R-:W-:Y:S05]  /*281e0*/  @!P4 BRA `(.L_x_1675) ;  /* 0xfffffffc00f0c947 */ /* 0x002fea000383ffff */
[----:B------:R-:W-:Y:S05]  /*281f0*/  BRA `(.L_x_2023) ;  /* 0xfffffe1c001c7947 */ /* 0x000fea000383ffff */
.L_x_1676:
        /* <DEDUP_REMOVED lines=8> */
.L_x_2025:
[----:B------:R-:W-:Y:S05]  /*28280*/  BSYNC B1 ;  /* 0x0000000000017941 */ /* 0x000fea0003800000 */
.L_x_2024:
        /* <DEDUP_REMOVED lines=8> */
.L_x_2026:
[----:B------:R-:W-:Y:S01]  /*28310*/  MOV R37, R14 ;  /* 0x0000000e00257202 */ /* 0x000fe20000000f00 */
[----:B------:R-:W-:Y:S06]  /*28320*/  BRA `(.L_x_2027) ;  /* 0xfffffe1c00407947 */ /* 0x000fec000383ffff */
.L_x_1679:
[----:B------:R-:W-:Y:S01]  /*28330*/  BSSY B1, `(.L_x_2028) ;  /* 0x0000008000017945 */ /* 0x000fe20003800000 */
[----:B----4-:R-:W-:Y:S02]  /*28340*/  IMAD.MOV.U32 R13, RZ, RZ, R39 ;  /* 0x000000ffff0d7224 */ /* 0x010fe400078e0027 */
[----:B------:R-:W-:Y:S02]  /*28350*/  IMAD.MOV.U32 R12, RZ, RZ, 0x1 ;  /* 0x00000001ff0c7424 */ /* 0x000fe400078e00ff */
[----:B------:R-:W-:Y:S02]  /*28360*/  IMAD.MOV.U32 R11, RZ, RZ, 0x1c1f ;  /* 0x00001c1fff0b7424 */ /* 0x000fe400078e00ff */
[----:B------:R-:W-:-:S07]  /*28370*/  IMAD.MOV.U32 R15, RZ, RZ, -0x1 ;  /* 0xffffffffff0f7424 */ /* 0x000fce00078e00ff */
[----:B0123--:R-:W-:Y:S05]  /*28380*/  WARPSYNC.COLLECTIVE R15, `(.L_x_2029) ;  /* 0x000000000f087348 */ /* 0x00ffea0003c00000 */
[----:B------:R4:W0:Y:S02]  /*28390*/  SHFL.IDX P6, R14, R13, R12, R11 ;  /* 0x0000000c0d0e7389 */ /* 0x00082400000c000b */
[----:B01234-:R-:W-:Y:S01]  /*283a0*/  ENDCOLLECTIVE ;  /* 0x000000000000791b */ /* 0x01ffe20003800000 */
.L_x_2029:
[----:B------:R-:W-:Y:S05]  /*283b0*/  BSYNC B1 ;  /* 0x0000000000017941 */ /* 0x000fea0003800000 */
.L_x_2028:
        /* <DEDUP_REMOVED lines=8> */
.L_x_2030:
[----:B------:R-:W-:Y:S01]  /*28440*/  MOV R37, R14 ;  /* 0x0000000e00257202 */ /* 0x000fe20000000f00 */
[----:B------:R-:W-:Y:S06]  /*28450*/  BRA `(.L_x_2031) ;  /* 0xfffffe1c009c7947 */ /* 0x000fec000383ffff */
.L_x_1683:
[----:B---3--:R3:W0:Y:S02]  /*28460*/  SYNCS.PHASECHK.TRANS64.TRYWAIT P0, [R86+URZ+0x2a8b0], R87 ;  /* 0x02a8b057560075a7 */ /* 0x008624000800017f */
[----:B0-----:R-:W-:Y:S05]  /*28470*/  @!P0 NANOSLEEP.SYNCS 0x989680 ;  /* 0x009896800000895d */ /* 0x001fea0003900000 */
[----:B------:R-:W0:Y:S02]  /*28480*/  @!P0 SYNCS.PHASECHK.TRANS64 P0, [R86+URZ+0x2a8b0], R87 ;  /* 0x02a8b057560085a7 */ /* 0x000e24000800007f */
[----:B0-----:R-:W-:Y:S05]  /*28490*/  @!P0 BRA `(.L_x_1683) ;  /* 0xfffffffc00f08947 */ /* 0x001fea000383ffff */
[----:B------:R-:W-:Y:S05]  /*284a0*/  BRA `(.L_x_2032) ;  /* 0xfffffe2000747947 */ /* 0x000fea000383ffff */
.L_x_1709:
        /* <DEDUP_REMOVED lines=8> */
.L_x_2034:
[----:B------:R-:W-:Y:S05]  /*28530*/  BSYNC B1 ;  /* 0x0000000000017941 */ /* 0x000fea0003800000 */
.L_x_2033:
        /* <DEDUP_REMOVED lines=8> */
.L_x_2035:
[----:B------:R-:W-:Y:S01]  /*285c0*/  IMAD.MOV.U32 R13, RZ, RZ, R8 ;  /* 0x000000ffff0d7224 */ /* 0x000fe200078e0008 */
[----:B------:R-:W-:-:S07]  /*285d0*/  MOV R0, R14 ;  /* 0x0000000e00007202 */ /* 0x000fce0000000f00 */
[----:B------:R-:W-:Y:S05]  /*285e0*/  WARPSYNC.COLLECTIVE R15, `(.L_x_2036) ;  /* 0x000000000f087348 */ /* 0x000fea0003c00000 */
[----:B------:R0:W1:Y:S02]  /*285f0*/  SHFL.IDX P6, R14, R13, R12, R11 ;  /* 0x0000000c0d0e7389 */ /* 0x00006400000c000b */
[----:B01----:R-:W-:Y:S01]  /*28600*/  ENDCOLLECTIVE ;  /* 0x000000000000791b */ /* 0x003fe20003800000 */
.L_x_2036:
[----:B------:R-:W-:Y:S02]  /*28610*/  IMAD.MOV.U32 R13, RZ, RZ, R4 ;  /* 0x000000ffff0d7224 */ /* 0x000fe400078e0004 */
[----:B------:R-:W-:-:S07]  /*28620*/  IMAD.MOV.U32 R5, RZ, RZ, R14 ;  /* 0x000000ffff057224 */ /* 0x000fce00078e000e */
[----:B------:R-:W-:Y:S05]  /*28630*/  WARPSYNC.COLLECTIVE R15, `(.L_x_2037) ;  /* 0x000000000f087348 */ /* 0x000fea0003c00000 */
[----:B------:R0:W1:Y:S02]  /*28640*/  SHFL.IDX P6, R14, R13, R12, R11 ;  /* 0x0000000c0d0e7389 */ /* 0x00006400000c000b */
[----:B01----:R-:W-:Y:S01]  /*28650*/  ENDCOLLECTIVE ;  /* 0x000000000000791b */ /* 0x003fe20003800000 */
.L_x_2037:
[----:B------:R-:W-:Y:S05]  /*28660*/  BRA `(.L_x_2038) ;  /* 0xfffffe3400087947 */ /* 0x000fea000383ffff */
.L_x_1712:
[----:B------:R-:W-:Y:S01]  /*28670*/  BSSY B1, `(.L_x_2039) ;  /* 0x0000008000017945 */ /* 0x000fe20003800000 */
[----:B------:R-:W-:Y:S01]  /*28680*/  IMAD.MOV.U32 R13, RZ, RZ, R7 ;  /* 0x000000ffff0d7224 */ /* 0x000fe200078e0007 */
[----:B------:R-:W-:Y:S01]  /*28690*/  MOV R12, 0x1 ;  /* 0x00000001000c7802 */ /* 0x000fe20000000f00 */
[----:B------:R-:W-:Y:S02]  /*286a0*/  IMAD.MOV.U32 R11, RZ, RZ, 0x1c1f ;  /* 0x00001c1fff0b7424 */ /* 0x000fe400078e00ff */
[----:B------:R-:W-:-:S07]  /*286b0*/  IMAD.MOV.U32 R15, RZ, RZ, -0x1 ;  /* 0xffffffffff0f7424 */ /* 0x000fce00078e00ff */
[----:B0---4-:R-:W-:Y:S05]  /*286c0*/  WARPSYNC.COLLECTIVE R15, `(.L_x_2040) ;  /* 0x000000000f087348 */ /* 0x011fea0003c00000 */
[----:B----4-:R1:W2:Y:S02]  /*286d0*/  SHFL.IDX P6, R14, R13, R12, R11 ;  /* 0x0000000c0d0e7389 */ /* 0x0102a400000c000b */
[----:B012---:R-:W-:Y:S01]  /*286e0*/  ENDCOLLECTIVE ;  /* 0x000000000000791b */ /* 0x007fe20003800000 */
.L_x_2040:
[----:B------:R-:W-:Y:S05]  /*286f0*/  BSYNC B1 ;  /* 0x0000000000017941 */ /* 0x000fea0003800000 */
.L_x_2039:
[----:B------:R-:W-:Y:S01]  /*28700*/  IMAD.MOV.U32 R13, RZ, RZ, R6 ;  /* 0x000000ffff0d7224 */ /* 0x000fe200078e0006 */
[----:B------:R-:W-:Y:S01]  /*28710*/  MOV R12, 0x1 ;  /* 0x00000001000c7802 */ /* 0x000fe20000000f00 */
[----:B------:R-:W-:Y:S02]  /*28720*/  IMAD.MOV.U32 R11, RZ, RZ, 0x1c1f ;  /* 0x00001c1fff0b7424 */ /* 0x000fe400078e00ff */
[----:B------:R-:W-:Y:S02]  /*28730*/  IMAD.MOV.U32 R15, RZ, RZ, -0x1 ;  /* 0xffffffffff0f7424 */ /* 0x000fe400078e00ff */
[----:B------:R-:W-:-:S07]  /*28740*/  IMAD.MOV.U32 R3, RZ, RZ, R14 ;  /* 0x000000ffff037224 */ /* 0x000fce00078e000e */
[----:B------:R-:W-:Y:S05]  /*28750*/  WARPSYNC.COLLECTIVE R15, `(.L_x_2041) ;  /* 0x000000000f087348 */ /* 0x000fea0003c00000 */
[----:B------:R0:W1:Y:S02]  /*28760*/  SHFL.IDX P6, R14, R13, R12, R11 ;  /* 0x0000000c0d0e7389 */ /* 0x00006400000c000b */
[----:B01----:R-:W-:Y:S01]  /*28770*/  ENDCOLLECTIVE ;  /* 0x000000000000791b */ /* 0x003fe20003800000 */
.L_x_2041:
[----:B------:R-:W-:Y:S02]  /*28780*/  IMAD.MOV.U32 R13, RZ, RZ, R8 ;  /* 0x000000ffff0d7224 */ /* 0x000fe400078e0008 */
[----:B------:R-:W-:-:S07]  /*28790*/  IMAD.MOV.U32 R0, RZ, RZ, R14 ;  /* 0x000000ffff007224 */ /* 0x000fce00078e000e */
[----:B------:R-:W-:Y:S05]  /*287a0*/  WARPSYNC.COLLECTIVE R15, `(.L_x_2042) ;  /* 0x000000000f087348 */ /* 0x000fea0003c00000 */
[----:B------:R0:W1:Y:S02]  /*287b0*/  SHFL.IDX P6, R14, R13, R12, R11 ;  /* 0x0000000c0d0e7389 */ /* 0x00006400000c000b */
[----:B01----:R-:W-:Y:S01]  /*287c0*/  ENDCOLLECTIVE ;  /* 0x000000000000791b */ /* 0x003fe20003800000 */
.L_x_2042:
[----:B------:R-:W-:Y:S01]  /*287d0*/  IMAD.MOV.U32 R13, RZ, RZ, R4 ;  /* 0x000000ffff0d7224 */ /* 0x000fe200078e0004 */
[----:B------:R-:W-:-:S07]  /*287e0*/  MOV R5, R14 ;  /* 0x0000000e00057202 */ /* 0x000fce0000000f00 */
[----:B------:R-:W-:Y:S05]  /*287f0*/  WARPSYNC.COLLECTIVE R15, `(.L_x_2043) ;  /* 0x000000000f087348 */ /* 0x000fea0003c00000 */
[----:B------:R0:W1:Y:S02]  /*28800*/  SHFL.IDX P6, R14, R13, R12, R11 ;  /* 0x0000000c0d0e7389 */ /* 0x00006400000c000b */
[----:B01----:R-:W-:Y:S01]  /*28810*/  ENDCOLLECTIVE ;  /* 0x000000000000791b */ /* 0x003fe20003800000 */
.L_x_2043:
[----:B------:R-:W-:Y:S01]  /*28820*/  IMAD.MOV.U32 R4, RZ, RZ, R14 ;  /* 0x000000ffff047224 */ /* 0x000fe200078e000e */
[----:B------:R-:W-:Y:S06]  /*28830*/  BRA `(.L_x_2044) ;  /* 0xfffffe3800947947 */ /* 0x000fec000383ffff */
.L_x_1716:
[----:B0-----:R0:W1:Y:S02]  /*28840*/  SYNCS.PHASECHK.TRANS64.TRYWAIT P0, [R18+URZ+0x2a800], R5 ;  /* 0x02a80005120075a7 */ /* 0x001064000800017f */
[----:B-1----:R-:W-:Y:S05]  /*28850*/  @!P0 NANOSLEEP.SYNCS 0x989680 ;  /* 0x009896800000895d */ /* 0x002fea0003900000 */
[----:B------:R-:W1:Y:S02]  /*28860*/  @!P0 SYNCS.PHASECHK.TRANS64 P0, [R18+URZ+0x2a800], R5 ;  /* 0x02a80005120085a7 */ /* 0x000e64000800007f */
[----:B-1----:R-:W-:Y:S05]  /*28870*/  @!P0 BRA `(.L_x_1716) ;  /* 0xfffffffc00f08947 */ /* 0x002fea000383ffff */
[----:B------:R-:W-:Y:S05]  /*28880*/  BRA `(.L_x_2045) ;  /* 0xfffffe4000a47947 */ /* 0x000fea000383ffff */
.L_x_1740:
        /* <DEDUP_REMOVED lines=8> */
.L_x_2047:
[----:B------:R-:W-:Y:S05]  /*28910*/  BSYNC B1 ;  /* 0x0000000000017941 */ /* 0x000fea0003800000 */
.L_x_2046:
[----:B------:R-:W-:Y:S01]  /*28920*/  IMAD.MOV.U32 R13, RZ, RZ, R6 ;  /* 0x000000ffff0d7224 */ /* 0x000fe200078e0006 */
[----:B------:R-:W-:Y:S01]  /*28930*/  MOV R11, 0x1c1f ;  /* 0x00001c1f000b7802 */ /* 0x000fe20000000f00 */
[----:B------:R-:W-:Y:S02]  /*28940*/  IMAD.MOV.U32 R12, RZ, RZ, RZ ;  /* 0x000000ffff0c7224 */ /* 0x000fe400078e00ff */
[----:B------:R-:W-:Y:S02]  /*28950*/  IMAD.MOV.U32 R15, RZ, RZ, -0x1 ;  /* 0xffffffffff0f7424 */ /* 0x000fe400078e00ff */
[----:B------:R-:W-:-:S07]  /*28960*/  IMAD.MOV.U32 R3, RZ, RZ, R14 ;  /* 0x000000ffff037224 */ /* 0x000fce00078e000e */
[----:B------:R-:W-:Y:S05]  /*28970*/  WARPSYNC.COLLECTIVE R15, `(.L_x_2048) ;  /* 0x000000000f087348 */ /* 0x000fea0003c00000 */
[----:B------:R0:W1:Y:S02]  /*28980*/  SHFL.IDX P6, R14, R13, R12, R11 ;  /* 0x0000000c0d0e7389 */ /* 0x00006400000c000b */
[----:B01----:R-:W-:Y:S01]  /*28990*/  ENDCOLLECTIVE ;  /* 0x000000000000791b */ /* 0x003fe20003800000 */
.L_x_2048:
[----:B------:R-:W-:Y:S02]  /*289a0*/  IMAD.MOV.U32 R13, RZ, RZ, R21 ;  /* 0x000000ffff0d7224 */ /* 0x000fe400078e0015 */
[----:B------:R-:W-:-:S07]  /*289b0*/  IMAD.MOV.U32 R0, RZ, RZ, R14 ;  /* 0x000000ffff007224 */ /* 0x000fce00078e000e */
[----:B------:R-:W-:Y:S05]  /*289c0*/  WARPSYNC.COLLECTIVE R15, `(.L_x_2049) ;  /* 0x000000000f087348 */ /* 0x000fea0003c00000 */
[----:B------:R0:W1:Y:S02]  /*289d0*/  SHFL.IDX P6, R14, R13, R12, R11 ;  /* 0x0000000c0d0e7389 */ /* 0x00006400000c000b */
[----:B01----:R-:W-:Y:S01]  /*289e0*/  ENDCOLLECTIVE ;  /* 0x000000000000791b */ /* 0x003fe20003800000 */
.L_x_2049:
[----:B------:R-:W-:Y:S01]  /*289f0*/  MOV R13, R20 ;  /* 0x00000014000d7202 */ /* 0x000fe20000000f00 */
[----:B------:R-:W-:-:S07]  /*28a00*/  IMAD.MOV.U32 R5, RZ, RZ, R14 ;  /* 0x000000ffff057224 */ /* 0x000fce00078e000e */
[----:B------:R-:W-:Y:S05]  /*28a10*/  WARPSYNC.COLLECTIVE R15, `(.L_x_2050) ;  /* 0x000000000f087348 */ /* 0x000fea0003c00000 */
[----:B------:R0:W1:Y:S02]  /*28a20*/  SHFL.IDX P6, R14, R13, R12, R11 ;  /* 0x0000000c0d0e7389 */ /* 0x00006400000c000b */
[----:B01----:R-:W-:Y:S01]  /*28a30*/  ENDCOLLECTIVE ;  /* 0x000000000000791b */ /* 0x003fe20003800000 */
.L_x_2050:
[----:B------:R-:W-:Y:S05]  /*28a40*/  BRA `(.L_x_2051) ;  /* 0xfffffe6400747947 */ /* 0x000fea000383ffff */
.L_x_1743:
[----:B------:R-:W-:Y:S01]  /*28a50*/  BSSY B1, `(.L_x_2052) ;  /* 0x0000008000017945 */ /* 0x000fe20003800000 */
[----:B------:R-:W-:Y:S02]  /*28a60*/  IMAD.MOV.U32 R13, RZ, RZ, R7 ;  /* 0x000000ffff0d7224 */ /* 0x000fe400078e0007 */
[----:B------:R-:W-:Y:S02]  /*28a70*/  IMAD.MOV.U32 R12, RZ, RZ, 0x1 ;  /* 0x00000001ff0c7424 */ /* 0x000fe400078e00ff */
[----:B------:R-:W-:Y:S02]  /*28a80*/  IMAD.MOV.U32 R11, RZ, RZ, 0x1c1f ;  /* 0x00001c1fff0b7424 */ /* 0x000fe400078e00ff */
[----:B------:R-:W-:-:S07]  /*28a90*/  IMAD.MOV.U32 R15, RZ, RZ, -0x1 ;  /* 0xffffffffff0f7424 */ /* 0x000fce00078e00ff */
[----:B0---4-:R-:W-:Y:S05]  /*28aa0*/  WARPSYNC.COLLECTIVE R15, `(.L_x_2053) ;  /* 0x000000000f087348 */ /* 0x011fea0003c00000 */
[----:B----4-:R1:W2:Y:S02]  /*28ab0*/  SHFL.IDX P6, R14, R13, R12, R11 ;  /* 0x0000000c0d0e7389 */ /* 0x0102a400000c000b */
[----:B012---:R-:W-:Y:S01]  /*28ac0*/  ENDCOLLECTIVE ;  /* 0x000000000000791b */ /* 0x007fe20003800000 */
.L_x_2053:
[----:B------:R-:W-:Y:S05]  /*28ad0*/  BSYNC B1 ;  /* 0x0000000000017941 */ /* 0x000fea0003800000 */
.L_x_2052:
        /* <DEDUP_REMOVED lines=8> */
.L_x_2054:
[----:B------:R-:W-:Y:S01]  /*28b60*/  IMAD.MOV.U32 R13, RZ, RZ, R21 ;  /* 0x000000ffff0d7224 */ /* 0x000fe200078e0015 */
[----:B------:R-:W-:-:S07]  /*28b70*/  MOV R0, R14 ;  /* 0x0000000e00007202 */ /* 0x000fce0000000f00 */
[----:B------:R-:W-:Y:S05]  /*28b80*/  WARPSYNC.COLLECTIVE R15, `(.L_x_2055) ;  /* 0x000000000f087348 */ /* 0x000fea0003c00000 */
[----:B------:R0:W1:Y:S02]  /*28b90*/  SHFL.IDX P6, R14, R13, R12, R11 ;  /* 0x0000000c0d0e7389 */ /* 0x00006400000c000b */
[----:B01----:R-:W-:Y:S01]  /*28ba0*/  ENDCOLLECTIVE ;  /* 0x000000000000791b */ /* 0x003fe20003800000 */
.L_x_2055:
[----:B------:R-:W-:Y:S02]  /*28bb0*/  IMAD.MOV.U32 R13, RZ, RZ, R20 ;  /* 0x000000ffff0d7224 */ /* 0x000fe400078e0014 */
[----:B------:R-:W-:-:S07]  /*28bc0*/  IMAD.MOV.U32 R21, RZ, RZ, R14 ;  /* 0x000000ffff157224 */ /* 0x000fce00078e000e */
[----:B------:R-:W-:Y:S05]  /*28bd0*/  WARPSYNC.COLLECTIVE R15, `(.L_x_2056) ;  /* 0x000000000f087348 */ /* 0x000fea0003c00000 */
[----:B------:R0:W1:Y:S02]  /*28be0*/  SHFL.IDX P6, R14, R13, R12, R11 ;  /* 0x0000000c0d0e7389 */ /* 0x00006400000c000b */
[----:B01----:R-:W-:Y:S01]  /*28bf0*/  ENDCOLLECTIVE ;  /* 0x000000000000791b */ /* 0x003fe20003800000 */
.L_x_2056:
[----:B------:R-:W-:Y:S01]  /*28c00*/  IMAD.MOV.U32 R20, RZ, RZ, R14 ;  /* 0x000000ffff147224 */ /* 0x000fe200078e000e */
[----:B------:R-:W-:Y:S06]  /*28c10*/  BRA `(.L_x_2057) ;  /* 0xfffffe6800987947 */ /* 0x000fec000383ffff */
.L_x_1747:
[----:B0-----:R0:W1:Y:S02]  /*28c20*/  SYNCS.PHASECHK.TRANS64.TRYWAIT P0, [R18+URZ+0x2a800], R21 ;  /* 0x02a80015120075a7 */ /* 0x001064000800017f */
[----:B-1----:R-:W-:Y:S05]  /*28c30*/  @!P0 NANOSLEEP.SYNCS 0x989680 ;  /* 0x009896800000895d */ /* 0x002fea0003900000 */
[----:B------:R-:W1:Y:S02]  /*28c40*/  @!P0 SYNCS.PHASECHK.TRANS64 P0, [R18+URZ+0x2a800], R21 ;  /* 0x02a80015120085a7 */ /* 0x000e64000800007f */
[----:B-1----:R-:W-:Y:S05]  /*28c50*/  @!P0 BRA `(.L_x_1747) ;  /* 0xfffffffc00f08947 */ /* 0x002fea000383ffff */
[----:B------:R-:W-:Y:S05]  /*28c60*/  BRA `(.L_x_2058) ;  /* 0xfffffe7000107947 */ /* 0x000fea000383ffff */
.L_x_1761:
[----:B-1----:R1:W3:Y:S02]  /*28c70*/  SYNCS.PHASECHK.TRANS64.TRYWAIT P1, [R9+URZ+0x2a830], R0 ;  /* 0x02a83000090075a7 */ /* 0x0022e4000802017f */
[----:B---3--:R-:W-:Y:S05]  /*28c80*/  @!P1 NANOSLEEP.SYNCS 0x989680 ;  /* 0x009896800000995d */ /* 0x008fea0003900000 */
[----:B------:R-:W3:Y:S02]  /*28c90*/  @!P1 SYNCS.PHASECHK.TRANS64 P1, [R9+URZ+0x2a830], R0 ;  /* 0x02a83000090095a7 */ /* 0x000ee4000802007f */
[----:B---3--:R-:W-:Y:S05]  /*28ca0*/  @!P1 BRA `(.L_x_1761) ;  /* 0xfffffffc00f09947 */ /* 0x008fea000383ffff */
[----:B------:R-:W-:Y:S05]  /*28cb0*/  BRA `(.L_x_1760) ;  /* 0xfffffe9400ac7947 */ /* 0x000fea000383ffff */
.L_x_1782:
[----:B-1----:R1:W2:Y:S02]  /*28cc0*/  SYNCS.PHASECHK.TRANS64.TRYWAIT P1, [R5+URZ+0x2a830], R14 ;  /* 0x02a8300e050075a7 */ /* 0x0022a4000802017f */
[----:B--2---:R-:W-:Y:S05]  /*28cd0*/  @!P1 NANOSLEEP.SYNCS 0x989680 ;  /* 0x009896800000995d */ /* 0x004fea0003900000 */
[----:B------:R-:W2:Y:S02]  /*28ce0*/  @!P1 SYNCS.PHASECHK.TRANS64 P1, [R5+URZ+0x2a830], R14 ;  /* 0x02a8300e050095a7 */ /* 0x000ea4000802007f */
[----:B--2---:R-:W-:Y:S05]  /*28cf0*/  @!P1 BRA `(.L_x_1782) ;  /* 0xfffffffc00f09947 */ /* 0x004fea000383ffff */
[----:B------:R-:W-:Y:S05]  /*28d00*/  BRA `(.L_x_1781) ;  /* 0xfffffec400587947 */ /* 0x000fea000383ffff */
.L_x_1787:
[----:B-1----:R1:W2:Y:S02]  /*28d10*/  SYNCS.PHASECHK.TRANS64.TRYWAIT P1, [R14+URZ+0x2a850], R2 ;  /* 0x02a850020e0075a7 */ /* 0x0022a4000802017f */
[----:B--2---:R-:W-:Y:S05]  /*28d20*/  @!P1 NANOSLEEP.SYNCS 0x989680 ;  /* 0x009896800000995d */ /* 0x004fea0003900000 */
[----:B------:R-:W2:Y:S02]  /*28d30*/  @!P1 SYNCS.PHASECHK.TRANS64 P1, [R14+URZ+0x2a850], R2 ;  /* 0x02a850020e0095a7 */ /* 0x000ea4000802007f */
[----:B--2---:R-:W-:Y:S05]  /*28d40*/  @!P1 BRA `(.L_x_1787) ;  /* 0xfffffffc00f09947 */ /* 0x004fea000383ffff */
[----:B------:R-:W-:Y:S05]  /*28d50*/  BRA `(.L_x_1786) ;  /* 0xfffffed000507947 */ /* 0x000fea000383ffff */
.L_x_1809:
[----:B-1----:R1:W2:Y:S02]  /*28d60*/  SYNCS.PHASECHK.TRANS64.TRYWAIT P1, [R15+URZ+0x2a830], R10 ;  /* 0x02a8300a0f0075a7 */ /* 0x0022a4000802017f */
[----:B--2---:R-:W-:Y:S05]  /*28d70*/  @!P1 NANOSLEEP.SYNCS 0x989680 ;  /* 0x009896800000995d */ /* 0x004fea0003900000 */
[----:B------:R-:W2:Y:S02]  /*28d80*/  @!P1 SYNCS.PHASECHK.TRANS64 P1, [R15+URZ+0x2a830], R10 ;  /* 0x02a8300a0f0095a7 */ /* 0x000ea4000802007f */
[----:B--2---:R-:W-:Y:S05]  /*28d90*/  @!P1 BRA `(.L_x_1809) ;  /* 0xfffffffc00f09947 */ /* 0x004fea000383ffff */
[----:B------:R-:W-:Y:S05]  /*28da0*/  BRA `(.L_x_1808) ;  /* 0xfffffef800a07947 */ /* 0x000fea000383ffff */
.L_x_1814:
[----:B-1----:R1:W2:Y:S02]  /*28db0*/  SYNCS.PHASECHK.TRANS64.TRYWAIT P1, [R10+URZ+0x2a850], R2 ;  /* 0x02a850020a0075a7 */ /* 0x0022a4000802017f */
[----:B--2---:R-:W-:Y:S05]  /*28dc0*/  @!P1 NANOSLEEP.SYNCS 0x989680 ;  /* 0x009896800000995d */ /* 0x004fea0003900000 */
[----:B------:R-:W2:Y:S02]  /*28dd0*/  @!P1 SYNCS.PHASECHK.TRANS64 P1, [R10+URZ+0x2a850], R2 ;  /* 0x02a850020a0095a7 */ /* 0x000ea4000802007f */
[----:B--2---:R-:W-:Y:S05]  /*28de0*/  @!P1 BRA `(.L_x_1814) ;  /* 0xfffffffc00f09947 */ /* 0x004fea000383ffff */
[----:B------:R-:W-:Y:S05]  /*28df0*/  BRA `(.L_x_1813) ;  /* 0xffffff0400987947 */ /* 0x000fea000383ffff */
.L_x_1824:
[----:B-1----:R1:W2:Y:S02]  /*28e00*/  SYNCS.PHASECHK.TRANS64.TRYWAIT P1, [R14+URZ+0x2a830], R3 ;  /* 0x02a830030e0075a7 */ /* 0x0022a4000802017f */
[----:B--2---:R-:W-:Y:S05]  /*28e10*/  @!P1 NANOSLEEP.SYNCS 0x989680 ;  /* 0x009896800000995d */ /* 0x004fea0003900000 */
[----:B------:R-:W2:Y:S02]  /*28e20*/  @!P1 SYNCS.PHASECHK.TRANS64 P1, [R14+URZ+0x2a830], R3 ;  /* 0x02a830030e0095a7 */ /* 0x000ea4000802007f */
[----:B--2---:R-:W-:Y:S05]  /*28e30*/  @!P1 BRA `(.L_x_1824) ;  /* 0xfffffffc00f09947 */ /* 0x004fea000383ffff */
[----:B------:R-:W-:Y:S05]  /*28e40*/  BRA `(.L_x_1823) ;  /* 0xffffff18008c7947 */ /* 0x000fea000383ffff */
.L_x_1829:
[----:B--2---:R2:W3:Y:S02]  /*28e50*/  SYNCS.PHASECHK.TRANS64.TRYWAIT P1, [R12+URZ+0x2a850], R2 ;  /* 0x02a850020c0075a7 */ /* 0x0044e4000802017f */
[----:B---3--:R-:W-:Y:S05]  /*28e60*/  @!P1 NANOSLEEP.SYNCS 0x989680 ;  /* 0x009896800000995d */ /* 0x008fea0003900000 */
[----:B------:R-:W3:Y:S02]  /*28e70*/  @!P1 SYNCS.PHASECHK.TRANS64 P1, [R12+URZ+0x2a850], R2 ;  /* 0x02a850020c0095a7 */ /* 0x000ee4000802007f */
[----:B---3--:R-:W-:Y:S05]  /*28e80*/  @!P1 BRA `(.L_x_1829) ;  /* 0xfffffffc00f09947 */ /* 0x008fea000383ffff */
[----:B------:R-:W-:Y:S05]  /*28e90*/  BRA `(.L_x_1828) ;  /* 0xffffff2400847947 */ /* 0x000fea000383ffff */
.L_x_1845:
[----:B-1----:R1:W2:Y:S02]  /*28ea0*/  SYNCS.PHASECHK.TRANS64.TRYWAIT P1, [R13+URZ+0x2a850], R2 ;  /* 0x02a850020d0075a7 */ /* 0x0022a4000802017f */
[----:B--2---:R-:W-:Y:S05]  /*28eb0*/  @!P1 NANOSLEEP.SYNCS 0x989680 ;  /* 0x009896800000995d */ /* 0x004fea0003900000 */
[----:B------:R-:W2:Y:S02]  /*28ec0*/  @!P1 SYNCS.PHASECHK.TRANS64 P1, [R13+URZ+0x2a850], R2 ;  /* 0x02a850020d0095a7 */ /* 0x000ea4000802007f */
[----:B--2---:R-:W-:Y:S05]  /*28ed0*/  @!P1 BRA `(.L_x_1845) ;  /* 0xfffffffc00f09947 */ /* 0x004fea000383ffff */
[----:B------:R-:W-:Y:S05]  /*28ee0*/  BRA `(.L_x_1844) ;  /* 0xffffff4c00f07947 */ /* 0x000fea000383ffff */
.L_x_1890:
[----:B------:R-:W0:Y:S01]  /*28ef0*/  S2R R12, SR_TID.X ;  /* 0x00000000000c7919 */ /* 0x000e220000002100 */
[----:B------:R-:W-:Y:S01]  /*28f00*/  BSSY B1, `(.L_x_2059) ;  /* 0x000000a000017945 */ /* 0x000fe20003800000 */
[----:B------:R-:W-:Y:S02]  /*28f10*/  IMAD.MOV.U32 R11, RZ, RZ, 0x1f ;  /* 0x0000001fff0b7424 */ /* 0x000fe400078e00ff */
[----:B------:R-:W-:Y:S01]  /*28f20*/  IMAD.MOV.U32 R15, RZ, RZ, -0x1 ;  /* 0xffffffffff0f7424 */ /* 0x000fe200078e00ff */
[----:B0-----:R-:W-:-:S04]  /*28f30*/  SHF.R.U32.HI R12, RZ, 0x5, R12 ;  /* 0x00000005ff0c7819 */ /* 0x001fc8000001160c */
[----:B------:R-:W-:-:S04]  /*28f40*/  LOP3.LUT R12, R12, 0x3, RZ, 0xc0, !PT ;  /* 0x000000030c0c7812 */ /* 0x000fc800078ec0ff */
[----:B------:R-:W-:Y:S01]  /*28f50*/  MOV R13, R12 ;  /* 0x0000000c000d7202 */ /* 0x000fe20000000f00 */
[----:B------:R-:W-:-:S07]  /*28f60*/  IMAD.MOV.U32 R12, RZ, RZ, RZ ;  /* 0x000000ffff0c7224 */ /* 0x000fce00078e00ff */
[----:B------:R-:W-:Y:S05]  /*28f70*/  WARPSYNC.COLLECTIVE R15, `(.L_x_2060) ;  /* 0x000000000f087348 */ /* 0x000fea0003c00000 */
[----:B------:R0:W1:Y:S02]  /*28f80*/  SHFL.IDX P6, R14, R13, R12, R11 ;  /* 0x0000000c0d0e7389 */ /* 0x00006400000c000b */
[----:B01----:R-:W-:Y:S01]  /*28f90*/  ENDCOLLECTIVE ;  /* 0x000000000000791b */ /* 0x003fe20003800000 */
.L_x_2060:
[----:B------:R-:W-:Y:S05]  /*28fa0*/  BSYNC B1 ;  /* 0x0000000000017941 */ /* 0x000fea0003800000 */
.L_x_2059:
[----:B------:R-:W-:Y:S05]  /*28fb0*/  BRA `(.L_x_2061) ;  /* 0xffffff8c00c47947 */ /* 0x000fea000383ffff */
.L_x_1892:
[----:B------:R-:W-:Y:S01]  /*28fc0*/  BSSY B1, `(.L_x_2062) ;  /* 0x0000006000017945 */ /* 0x000fe20003800000 */
[----:B------:R-:W-:-:S07]  /*28fd0*/  IMAD.MOV.U32 R15, RZ, RZ, -0x1 ;  /* 0xffffffffff0f7424 */ /* 0x000fce00078e00ff */
[----:B0-----:R-:W-:Y:S05]  /*28fe0*/  WARPSYNC.COLLECTIVE R15, `(.L_x_2063) ;  /* 0x000000000f0c7348 */ /* 0x001fea0003c00000 */
[----:B------:R-:W-:Y:S02]  /*28ff0*/  ELECT P6, UR62, PT ;  /* 0x00000000003e782f */ /* 0x000fe400038c0000 */
[----:B------:R-:W-:Y:S01]  /*29000*/  MOV R14, UR62 ;  /* 0x0000003e000e7c02 */ /* 0x000fe20008000f00 */
[----:B0-----:R-:W-:Y:S10]  /*29010*/  ENDCOLLECTIVE ;  /* 0x000000000000791b */ /* 0x001ff40003800000 */
.L_x_2063:
[----:B------:R-:W-:Y:S05]  /*29020*/  BSYNC B1 ;  /* 0x0000000000017941 */ /* 0x000fea0003800000 */
.L_x_2062:
[----:B------:R-:W-:Y:S05]  /*29030*/  BRA `(.L_x_1891) ;  /* 0xffffff8c00bc7947 */ /* 0x000fea000383ffff */
.L_x_1894:
[----:B0-----:R0:W1:Y:S02]  /*29040*/  SYNCS.PHASECHK.TRANS64.TRYWAIT P0, [R23+URZ+0x2a820], R6 ;  /* 0x02a82006170075a7 */ /* 0x001064000800017f */
[----:B-1----:R-:W-:Y:S05]  /*29050*/  @!P0 NANOSLEEP.SYNCS 0x989680 ;  /* 0x009896800000895d */ /* 0x002fea0003900000 */
[----:B------:R-:W1:Y:S02]  /*29060*/  @!P0 SYNCS.PHASECHK.TRANS64 P0, [R23+URZ+0x2a820], R6 ;  /* 0x02a82006170085a7 */ /* 0x000e64000800007f */
[----:B-1----:R-:W-:Y:S05]  /*29070*/  @!P0 BRA `(.L_x_1894) ;  /* 0xfffffffc00f08947 */ /* 0x002fea000383ffff */
[----:B------:R-:W-:Y:S05]  /*29080*/  BRA `(.L_x_2064) ;  /* 0xffffff8c00cc7947 */ /* 0x000fea000383ffff */
.L_x_1898:
[----:B-1----:R1:W2:Y:S02]  /*29090*/  SYNCS.PHASECHK.TRANS64.TRYWAIT P0, [R3+URZ+0x2a8a0], R12 ;  /* 0x02a8a00c030075a7 */ /* 0x0022a4000800017f */
[----:B--2---:R-:W-:Y:S05]  /*290a0*/  @!P0 NANOSLEEP.SYNCS 0x989680 ;  /* 0x009896800000895d */ /* 0x004fea0003900000 */
[----:B------:R-:W2:Y:S02]  /*290b0*/  @!P0 SYNCS.PHASECHK.TRANS64 P0, [R3+URZ+0x2a8a0], R12 ;  /* 0x02a8a00c030085a7 */ /* 0x000ea4000800007f */
[----:B--2---:R-:W-:Y:S05]  /*290c0*/  @!P0 BRA `(.L_x_1898) ;  /* 0xfffffffc00f08947 */ /* 0x004fea000383ffff */
[----:B------:R-:W-:Y:S05]  /*290d0*/  BRA `(.L_x_2065) ;  /* 0xffffff8c00e47947 */ /* 0x000fea000383ffff */
.L_x_1905:
[----:B0-----:R0:W2:Y:S02]  /*290e0*/  SYNCS.PHASECHK.TRANS64.TRYWAIT P0, [R3+URZ+0x2a8c0], R12 ;  /* 0x02a8c00c030075a7 */ /* 0x0010a4000800017f */
[----:B--2---:R-:W-:Y:S05]  /*290f0*/  @!P0 NANOSLEEP.SYNCS 0x989680 ;  /* 0x009896800000895d */ /* 0x004fea0003900000 */
[----:B------:R-:W2:Y:S02]  /*29100*/  @!P0 SYNCS.PHASECHK.TRANS64 P0, [R3+URZ+0x2a8c0], R12 ;  /* 0x02a8c00c030085a7 */ /* 0x000ea4000800007f */
[----:B--2---:R-:W-:Y:S05]  /*29110*/  @!P0 BRA `(.L_x_1905) ;  /* 0xfffffffc00f08947 */ /* 0x004fea000383ffff */
[----:B------:R-:W-:Y:S05]  /*29120*/  BRA `(.L_x_2066) ;  /* 0xffffff9000dc7947 */ /* 0x000fea000383ffff */
.L_x_1913:
[----:B-1----:R1:W2:Y:S02]  /*29130*/  SYNCS.PHASECHK.TRANS64.TRYWAIT P1, [R11+URZ+0x2a8a0], R2 ;  /* 0x02a8a0020b0075a7 */ /* 0x0022a4000802017f */
[----:B--2---:R-:W-:Y:S05]  /*29140*/  @!P1 NANOSLEEP.SYNCS 0x989680 ;  /* 0x009896800000995d */ /* 0x004fea0003900000 */
[----:B------:R-:W2:Y:S02]  /*29150*/  @!P1 SYNCS.PHASECHK.TRANS64 P1, [R11+URZ+0x2a8a0], R2 ;  /* 0x02a8a0020b0095a7 */ /* 0x000ea4000802007f */
[----:B--2---:R-:W-:Y:S05]  /*29160*/  @!P1 BRA `(.L_x_1913) ;  /* 0xfffffffc00f09947 */ /* 0x004fea000383ffff */
[----:B------:R-:W-:Y:S05]  /*29170*/  BRA `(.L_x_2067) ;  /* 0xffffff9400d87947 */ /* 0x000fea000383ffff */
.L_x_1920:
[----:B0-----:R0:W2:Y:S02]  /*29180*/  SYNCS.PHASECHK.TRANS64.TRYWAIT P1, [R11+URZ+0x2a8c0], R2 ;  /* 0x02a8c0020b0075a7 */ /* 0x0010a4000802017f */
[----:B--2---:R-:W-:Y:S05]  /*29190*/  @!P1 NANOSLEEP.SYNCS 0x989680 ;  /* 0x009896800000995d */ /* 0x004fea0003900000 */
[----:B------:R-:W2:Y:S02]  /*291a0*/  @!P1 SYNCS.PHASECHK.TRANS64 P1, [R11+URZ+0x2a8c0], R2 ;  /* 0x02a8c0020b0095a7 */ /* 0x000ea4000802007f */
[----:B--2---:R-:W-:Y:S05]  /*291b0*/  @!P1 BRA `(.L_x_1920) ;  /* 0xfffffffc00f09947 */ /* 0x004fea000383ffff */
[----:B------:R-:W-:Y:S05]  /*291c0*/  BRA `(.L_x_2068) ;  /* 0xffffff9800cc7947 */ /* 0x000fea000383ffff */
.L_x_1942:
[----:B------:R-:W0:Y:S01]  /*291d0*/  S2R R7, SR_TID.X ;  /* 0x0000000000077919 */ /* 0x000e220000002100 */
[----:B------:R-:W-:Y:S01]  /*291e0*/  BSSY B0, `(.L_x_2069) ;  /* 0x000000a000007945 */ /* 0x000fe20003800000 */
[----:B------:R-:W-:Y:S02]  /*291f0*/  IMAD.MOV.U32 R12, RZ, RZ, RZ ;  /* 0x000000ffff0c7224 */ /* 0x000fe400078e00ff */
[----:B------:R-:W-:Y:S02]  /*29200*/  IMAD.MOV.U32 R11, RZ, RZ, 0x1f ;  /* 0x0000001fff0b7424 */ /* 0x000fe400078e00ff */
[----:B------:R-:W-:Y:S01]  /*29210*/  IMAD.MOV.U32 R15, RZ, RZ, -0x1 ;  /* 0xffffffffff0f7424 */ /* 0x000fe200078e00ff */
[----:B0-----:R-:W-:-:S04]  /*29220*/  SHF.R.U32.HI R7, RZ, 0x5, R7 ;  /* 0x00000005ff077819 */ /* 0x001fc80000011607 */
[----:B------:R-:W-:-:S04]  /*29230*/  LOP3.LUT R7, R7, 0x3, RZ, 0xc0, !PT ;  /* 0x0000000307077812 */ /* 0x000fc800078ec0ff */
[----:B------:R-:W-:-:S07]  /*29240*/  MOV R13, R7 ;  /* 0x00000007000d7202 */ /* 0x000fce0000000f00 */
[----:B-----5:R-:W-:Y:S05]  /*29250*/  WARPSYNC.COLLECTIVE R15, `(.L_x_2070) ;  /* 0x000000000f087348 */ /* 0x020fea0003c00000 */
[----:B------:R0:W1:Y:S02]  /*29260*/  SHFL.IDX P6, R14, R13, R12, R11 ;  /* 0x0000000c0d0e7389 */ /* 0x00006400000c000b */
[----:B01---5:R-:W-:Y:S01]  /*29270*/  ENDCOLLECTIVE ;  /* 0x000000000000791b */ /* 0x023fe20003800000 */
.L_x_2070:
[----:B------:R-:W-:Y:S05]  /*29280*/  BSYNC B0 ;  /* 0x0000000000007941 */ /* 0x000fea0003800000 */
.L_x_2069:
[----:B------:R-:W-:Y:S05]  /*29290*/  BRA `(.L_x_2071) ;  /* 0xffffffa800e87947 */ /* 0x000fea000383ffff */
.L_x_1945:
[----:B0-----:R0:W1:Y:S02]  /*292a0*/  SYNCS.PHASECHK.TRANS64.TRYWAIT P0, [R7+URZ+0x2a840], R2 ;  /* 0x02a84002070075a7 */ /* 0x001064000800017f */
[----:B-1----:R-:W-:Y:S05]  /*292b0*/  @!P0 NANOSLEEP.SYNCS 0x989680 ;  /* 0x009896800000895d */ /* 0x002fea0003900000 */
[----:B------:R-:W1:Y:S02]  /*292c0*/  @!P0 SYNCS.PHASECHK.TRANS64 P0, [R7+URZ+0x2a840], R2 ;  /* 0x02a84002070085a7 */ /* 0x000e64000800007f */
[----:B-1----:R-:W-:Y:S05]  /*292d0*/  @!P0 BRA `(.L_x_1945) ;  /* 0xfffffffc00f08947 */ /* 0x002fea000383ffff */
[----:B------:R-:W-:Y:S05]  /*292e0*/  BRA `(.L_x_2072) ;  /* 0xffffffac00447947 */ /* 0x000fea000383ffff */
.L_x_1946:
        /* <DEDUP_REMOVED lines=8> */
.L_x_2074:
[----:B------:R-:W-:Y:S05]  /*29370*/  BSYNC B0 ;  /* 0x0000000000007941 */ /* 0x000fea0003800000 */
.L_x_2073:
[----:B------:R-:W-:Y:S01]  /*29380*/  IMAD.MOV.U32 R13, RZ, RZ, R4 ;  /* 0x000000ffff0d7224 */ /* 0x000fe200078e0004 */
[----:B------:R-:W-:Y:S01]  /*29390*/  MOV R12, RZ ;  /* 0x000000ff000c7202 */ /* 0x000fe20000000f00 */
[----:B------:R-:W-:Y:S01]  /*293a0*/  IMAD.MOV.U32 R11, RZ, RZ, 0x181f ;  /* 0x0000181fff0b7424 */ /* 0x000fe200078e00ff */
[----:B------:R-:W-:Y:S01]  /*293b0*/  @P0 LEA R8, R5, R23, 0x1 ;  /* 0x0000001705080211 */ /* 0x000fe200078e08ff */
[----:B------:R-:W-:Y:S02]  /*293c0*/  IMAD.MOV.U32 R15, RZ, RZ, -0x1 ;  /* 0xffffffffff0f7424 */ /* 0x000fe400078e00ff */
[----:B------:R-:W-:-:S07]  /*293d0*/  IMAD.MOV.U32 R2, RZ, RZ, R14 ;  /* 0x000000ffff027224 */ /* 0x000fce00078e000e */
[----:B------:R-:W-:Y:S05]  /*293e0*/  WARPSYNC.COLLECTIVE R15, `(.L_x_2075) ;  /* 0x000000000f087348 */ /* 0x000fea0003c00000 */
[----:B------:R0:W1:Y:S02]  /*293f0*/  SHFL.IDX P6, R14, R13, R12, R11 ;  /* 0x0000000c0d0e7389 */ /* 0x00006400000c000b */
[----:B01----:R-:W-:Y:S01]  /*29400*/  ENDCOLLECTIVE ;  /* 0x000000000000791b */ /* 0x003fe20003800000 */
.L_x_2075:
[----:B------:R-:W-:Y:S02]  /*29410*/  IMAD.MOV.U32 R13, RZ, RZ, R0 ;  /* 0x000000ffff0d7224 */ /* 0x000fe400078e0000 */
[----:B------:R-:W-:Y:S02]  /*29420*/  IMAD.MOV.U32 R12, RZ, RZ, 0x1 ;  /* 0x00000001ff0c7424 */ /* 0x000fe400078e00ff */
[----:B------:R-:W-:-:S07]  /*29430*/  IMAD.MOV.U32 R3, RZ, RZ, R14 ;  /* 0x000000ffff037224 */ /* 0x000fce00078e000e */
[----:B------:R-:W-:Y:S05]  /*29440*/  WARPSYNC.COLLECTIVE R15, `(.L_x_2076) ;  /* 0x000000000f087348 */ /* 0x000fea0003c00000 */
[----:B------:R0:W1:Y:S02]  /*29450*/  SHFL.IDX P6, R14, R13, R12, R11 ;  /* 0x0000000c0d0e7389 */ /* 0x00006400000c000b */
[----:B01----:R-:W-:Y:S01]  /*29460*/  ENDCOLLECTIVE ;  /* 0x000000000000791b */ /* 0x003fe20003800000 */
.L_x_2076:
        /* <DEDUP_REMOVED lines=17> */
.L_x_2077:
[----:B------:R-:W-:Y:S02]  /*29580*/  @P1 IMAD R8, R5, 0x2, R23 ;  /* 0x0000000205081824 */ /* 0x000fe400078e0217 */
[----:B------:R-:W-:Y:S02]  /*29590*/  IMAD.MOV.U32 R13, RZ, RZ, R0 ;  /* 0x000000ffff0d7224 */ /* 0x000fe400078e0000 */
[----:B------:R-:W-:Y:S01]  /*295a0*/  IMAD.MOV.U32 R12, RZ, RZ, 0x2 ;  /* 0x00000002ff0c7424 */ /* 0x000fe200078e00ff */
[----:B------:R-:W-:-:S07]  /*295b0*/  MOV R3, R14 ;  /* 0x0000000e00037202 */ /* 0x000fce0000000f00 */
[----:B------:R-:W-:Y:S05]  /*295c0*/  WARPSYNC.COLLECTIVE R15, `(.L_x_2078) ;  /* 0x000000000f087348 */ /* 0x000fea0003c00000 */
[----:B------:R0:W1:Y:S02]  /*295d0*/  SHFL.IDX P6, R14, R13, R12, R11 ;  /* 0x0000000c0d0e7389 */ /* 0x00006400000c000b */
[----:B01----:R-:W-:Y:S01]  /*295e0*/  ENDCOLLECTIVE ;  /* 0x000000000000791b */ /* 0x003fe20003800000 */
.L_x_2078:
        /* <DEDUP_REMOVED lines=17> */
.L_x_2079:
[----:B------:R-:W-:Y:S01]  /*29700*/  @P1 IMAD R8, R5, 0x2, R23 ;  /* 0x0000000205081824 */ /* 0x000fe200078e0217 */
[----:B------:R-:W-:Y:S01]  /*29710*/  MOV R13, R0 ;  /* 0x00000000000d7202 */ /* 0x000fe20000000f00 */
[----:B------:R-:W-:Y:S02]  /*29720*/  IMAD.MOV.U32 R12, RZ, RZ, 0x3 ;  /* 0x00000003ff0c7424 */ /* 0x000fe400078e00ff */
[----:B------:R-:W-:-:S07]  /*29730*/  IMAD.MOV.U32 R3, RZ, RZ, R14 ;  /* 0x000000ffff037224 */ /* 0x000fce00078e000e */
[----:B------:R-:W-:Y:S05]  /*29740*/  WARPSYNC.COLLECTIVE R15, `(.L_x_2080) ;  /* 0x000000000f087348 */ /* 0x000fea0003c00000 */
[----:B------:R0:W1:Y:S02]  /*29750*/  SHFL.IDX P6, R14, R13, R12, R11 ;  /* 0x0000000c0d0e7389 */ /* 0x00006400000c000b */
[----:B01----:R-:W-:Y:S01]  /*29760*/  ENDCOLLECTIVE ;  /* 0x000000000000791b */ /* 0x003fe20003800000 */
.L_x_2080:
        /* <DEDUP_REMOVED lines=17> */
.L_x_2081:
[----:B------:R-:W-:Y:S02]  /*29880*/  @P1 IMAD R8, R5, 0x2, R23 ;  /* 0x0000000205081824 */ /* 0x000fe400078e0217 */
[----:B------:R-:W-:Y:S02]  /*29890*/  IMAD.MOV.U32 R13, RZ, RZ, R0 ;  /* 0x000000ffff0d7224 */ /* 0x000fe400078e0000 */
[----:B------:R-:W-:Y:S02]  /*298a0*/  IMAD.MOV.U32 R12, RZ, RZ, 0x4 ;  /* 0x00000004ff0c7424 */ /* 0x000fe400078e00ff */
[----:B------:R-:W-:-:S07]  /*298b0*/  IMAD.MOV.U32 R3, RZ, RZ, R14 ;  /* 0x000000ffff037224 */ /* 0x000fce00078e000e */
[----:B------:R-:W-:Y:S05]  /*298c0*/  WARPSYNC.COLLECTIVE R15, `(.L_x_2082) ;  /* 0x000000000f087348 */ /* 0x000fea0003c00000 */
[----:B------:R0:W1:Y:S02]  /*298d0*/  SHFL.IDX P6, R14, R13, R12, R11 ;  /* 0x0000000c0d0e7389 */ /* 0x00006400000c000b */
[----:B01----:R-:W-:Y:S01]  /*298e0*/  ENDCOLLECTIVE ;  /* 0x000000000000791b */ /* 0x003fe20003800000 */
.L_x_2082:
[----:B------:R-:W-:-:S04]  /*298f0*/  @P1 LEA R3, P0, R9, R3, 0x1 ;  /* 0x0000000309031211 */ /* 0x000fc800078008ff */
[----:B------:R-:W-:-:S04]  /*29900*/  @P1 IADD3.X R2, RZ, R2, RZ, P0, !PT ;  /* 0x00000002ff021210 */ /* 0x000fc800007fe4ff */
        /* <DEDUP_REMOVED lines=15> */
.L_x_2083:
[----:B------:R-:W-:Y:S02]  /*29a00*/  @P1 IMAD R8, R5, 0x2, R23 ;  /* 0x0000000205081824 */ /* 0x000fe400078e0217 */
[----:B------:R-:W-:Y:S01]  /*29a10*/  IMAD.MOV.U32 R13, RZ, RZ, R0 ;  /* 0x000000ffff0d7224 */ /* 0x000fe200078e0000 */
[----:B------:R-:W-:Y:S01]  /*29a20*/  MOV R12, 0x5 ;  /* 0x00000005000c7802 */ /* 0x000fe20000000f00 */
[----:B------:R-:W-:-:S07]  /*29a30*/  IMAD.MOV.U32 R3, RZ, RZ, R14 ;  /* 0x000000ffff037224 */ /* 0x000fce00078e000e */
[----:B------:R-:W-:Y:S05]  /*29a40*/  WARPSYNC.COLLECTIVE R15, `(.L_x_2084) ;  /* 0x000000000f087348 */ /* 0x000fea0003c00000 */
[----:B------:R0:W1:Y:S02]  /*29a50*/  SHFL.IDX P6, R14, R13, R12, R11 ;  /* 0x0000000c0d0e7389 */ /* 0x00006400000c000b */
[----:B01----:R-:W-:Y:S01]  /*29a60*/  ENDCOLLECTIVE ;  /* 0x000000000000791b */ /* 0x003fe20003800000 */
.L_x_2084:
        /* <DEDUP_REMOVED lines=10> */
.L_x_2085:
        /* <DEDUP_REMOVED lines=8> */
.L_x_1951:
[----:B------:R-:W-:Y:S01]  /*29b90*/  IMAD.MOV.U32 R13, RZ, RZ, R4 ;  /* 0x000000ffff0d7224 */ /* 0x000fe200078e0004 */
[----:B------:R-:W-:Y:S01]  /*29ba0*/  MOV R12, RZ ;  /* 0x000000ff000c7202 */ /* 0x000fe20000000f00 */
[----:B------:R-:W-:Y:S02]  /*29bb0*/  IMAD.MOV.U32 R11, RZ, RZ, 0x181f ;  /* 0x0000181fff0b7424 */ /* 0x000fe400078e00ff */
[----:B------:R-:W-:Y:S02]  /*29bc0*/  IMAD.MOV.U32 R15, RZ, RZ, -0x1 ;  /* 0xffffffffff0f7424 */ /* 0x000fe400078e00ff */
[----:B------:R-:W-:Y:S02]  /*29bd0*/  IMAD R32, R32, R7, RZ ;  /* 0x0000000720207224 */ /* 0x000fe400078e02ff */
[----:B------:R-:W-:-:S07]  /*29be0*/  IMAD.IADD R28, R9, 0x1, R28 ;  /* 0x00000001091c7824 */ /* 0x000fce00078e021c */
[----:B------:R-:W-:Y:S05]  /*29bf0*/  WARPSYNC.COLLECTIVE R15, `(.L_x_2087) ;  /* 0x000000000f087348 */ /* 0x000fea0003c00000 */
[----:B------:R0:W1:Y:S02]  /*29c00*/  SHFL.IDX P6, R14, R13, R12, R11 ;  /* 0x0000000c0d0e7389 */ /* 0x00006400000c000b */
[----:B01----:R-:W-:Y:S01]  /*29c10*/  ENDCOLLECTIVE ;  /* 0x000000000000791b */ /* 0x003fe20003800000 */
.L_x_2087:
[C---:B------:R-:W-:Y:S01]  /*29c20*/  VIADD R5, R28.reuse, 0x10 ;  /* 0x000000101c057836 */ /* 0x040fe20000000000 */
[----:B------:R-:W-:Y:S01]  /*29c30*/  ISETP.GE.AND P1, PT, R28, R32, PT ;  /* 0x000000201c00720c */ /* 0x000fe20003f26270 */
[----:B------:R-:W-:Y:S02]  /*29c40*/  IMAD.MOV.U32 R13, RZ, RZ, R0 ;  /* 0x000000ffff0d7224 */ /* 0x000fe400078e0000 */
[----:B------:R-:W-:-:S10]  /*29c50*/  IMAD.MOV.U32 R2, RZ, RZ, R14 ;  /* 0x000000ffff027224 */ /* 0x000fd400078e000e */
[----:B------:R-:W-:Y:S05]  /*29c60*/  WARPSYNC.COLLECTIVE R15, `(.L_x_2088) ;  /* 0x000000000f087348 */ /* 0x000fea0003c00000 */
[----:B------:R0:W1:Y:S02]  /*29c70*/  SHFL.IDX P6, R14, R13, R12, R11 ;  /* 0x0000000c0d0e7389 */ /* 0x00006400000c000b */
[----:B01----:R-:W-:Y:S01]  /*29c80*/  ENDCOLLECTIVE ;  /* 0x000000000000791b */ /* 0x003fe20003800000 */
.L_x_2088:
[----:B------:R-:W-:Y:S01]  /*29c90*/  IMAD.MOV.U32 R13, RZ, RZ, R4 ;  /* 0x000000ffff0d7224 */ /* 0x000fe200078e0004 */
[----:B------:R-:W-:Y:S02]  /*29ca0*/  MOV R12, 0x1 ;  /* 0x00000001000c7802 */ /* 0x000fe40000000f00 */
[----:B------:R-:W-:-:S07]  /*29cb0*/  MOV R3, R14 ;  /* 0x0000000e00037202 */ /* 0x000fce0000000f00 */
[----:B------:R-:W-:Y:S05]  /*29cc0*/  WARPSYNC.COLLECTIVE R15, `(.L_x_2089) ;  /* 0x000000000f087348 */ /* 0x000fea0003c00000 */
[----:B------:R0:W1:Y:S02]  /*29cd0*/  SHFL.IDX P6, R14, R13, R12, R11 ;  /* 0x0000000c0d0e7389 */ /* 0x00006400000c000b */
[----:B01----:R-:W-:Y:S01]  /*29ce0*/  ENDCOLLECTIVE ;  /* 0x000000000000791b */ /* 0x003fe20003800000 */
.L_x_2089:
[----:B------:R-:W-:-:S05]  /*29cf0*/  @!P1 LEA R3, P4, R8, R3, 0x1 ;  /* 0x0000000308039211 */ /* 0x000fca00078808ff */
[----:B------:R-:W-:-:S05]  /*29d00*/  @!P1 IMAD.X R2, RZ, RZ, R2, P4 ;  /* 0x000000ffff029224 */ /* 0x000fca00020e0602 */
[----:B------:R-:W-:Y:S01]  /*29d10*/  @!P1 LOP3.LUT R3, R3, R2, RZ, 0x3c, !PT ;  /* 0x0000000203039212 */ /* 0x000fe200078e3cff */
[----:B------:R-:W-:-:S03]  /*29d20*/  IMAD.MOV.U32 R13, RZ, RZ, R0 ;  /* 0x000000ffff0d7224 */ /* 0x000fc600078e0000 */
[----:B------:R-:W-:-:S04]  /*29d30*/  @!P1 LOP3.LUT R2, R3, R2, RZ, 0x3c, !PT ;  /* 0x0000000203029212 */ /* 0x000fc800078e3cff */
[----:B------:R-:W-:-:S05]  /*29d40*/  @!P1 LOP3.LUT R3, R3, R2, RZ, 0x3c, !PT ;  /* 0x0000000203039212 */ /* 0x000fca00078e3cff */
[----:B------:R-:W-:Y:S01]  /*29d50*/  @!PT LDS RZ, [RZ] ;  /* 0x00000000fffff984 */ /* 0x000fe20000000800 */
[----:B------:R-:W-:Y:S01]  /*29d60*/  @!PT LDS RZ, [RZ] ;  /* 0x00000000fffff984 */ /* 0x000fe20000000800 */
[----:B------:R-:W-:Y:S01]  /*29d70*/  @!PT LDS RZ, [RZ] ;  /* 0x00000000fffff984 */ /* 0x000fe20000000800 */
[----:B------:R-:W-:Y:S04]  /*29d80*/  @!P1 LDGSTS.E.BYPASS.LTC128B.128 [R37+0xc400], desc[UR60][R2.64], !P3 ;  /* 0x0c40000002259fae */ /* 0x000fe8000d901d7c */
[----:B------:R-:W-:Y:S04]  /*29d90*/  @!P1 LDGSTS.E.BYPASS.LTC128B.128 [R37+0x10400], desc[UR60][R2.64+0x80], !P2 ;  /* 0x1040008002259fae */ /* 0x000fe8000d101d7c */
[----:B------:R0:W-:Y:S01]  /*29da0*/  @!P1 LDGSTS.E.BYPASS.LTC128B.128 [R37+0x14400], desc[UR60][R2.64+0x100], !P0 ;  /* 0x1440010002259fae */ /* 0x0001e2000c101d7c */
[----:B------:R-:W-:Y:S02]  /*29db0*/  ISETP.GE.AND P1, PT, R5, R32, PT ;  /* 0x000000200500720c */ /* 0x000fe40003f26270 */
[----:B------:R-:W-:Y:S01]  /*29dc0*/  IADD3 R5, R28, 0x20, RZ ;  /* 0x000000201c057810 */ /* 0x000fe20007ffe0ff */
[----:B0-----:R-:W-:-:S10]  /*29dd0*/  IMAD.MOV.U32 R2, RZ, RZ, R14 ;  /* 0x000000ffff027224 */ /* 0x001fd400078e000e */
[----:B------:R-:W-:Y:S05]  /*29de0*/  WARPSYNC.COLLECTIVE R15, `(.L_x_2090) ;  /* 0x000000000f087348 */ /* 0x000fea0003c00000 */
[----:B------:R0:W1:Y:S02]  /*29df0*/  SHFL.IDX P6, R14, R13, R12, R11 ;  /* 0x0000000c0d0e7389 */ /* 0x00006400000c000b */
[----:B01----:R-:W-:Y:S01]  /*29e00*/  ENDCOLLECTIVE ;  /* 0x000000000000791b */ /* 0x003fe20003800000 */
.L_x_2090:
[----:B------:R-:W-:Y:S02]  /*29e10*/  IMAD.MOV.U32 R13, RZ, RZ, R4 ;  /* 0x000000ffff0d7224 */ /* 0x000fe400078e0004 */
[----:B------:R-:W-:Y:S02]  /*29e20*/  IMAD.MOV.U32 R12, RZ, RZ, 0x2 ;  /* 0x00000002ff0c7424 */ /* 0x000fe400078e00ff */
[----:B------:R-:W-:-:S07]  /*29e30*/  IMAD.MOV.U32 R3, RZ, RZ, R14 ;  /* 0x000000ffff037224 */ /* 0x000fce00078e000e */
[----:B------:R-:W-:Y:S05]  /*29e40*/  WARPSYNC.COLLECTIVE R15, `(.L_x_2091) ;  /* 0x000000000f087348 */ /* 0x000fea0003c00000 */
[----:B------:R0:W1:Y:S02]  /*29e50*/  SHFL.IDX P6, R14, R13, R12, R11 ;  /* 0x0000000c0d0e7389 */ /* 0x00006400000c000b */
[----:B01----:R-:W-:Y:S01]  /*29e60*/  ENDCOLLECTIVE ;  /* 0x000000000000791b */ /* 0x003fe20003800000 */
.L_x_2091:
        /* <DEDUP_REMOVED lines=12> */
[----:B------:R-:W-:Y:S01]  /*29f30*/  ISETP.GE.AND P1, PT, R5, R32, PT ;  /* 0x000000200500720c */ /* 0x000fe20003f26270 */
[----:B------:R-:W-:-:S02]  /*29f40*/  VIADD R5, R28, 0x30 ;  /* 0x000000301c057836 */ /* 0x000fc40000000000 */
[----:B0-----:R-:W-:-:S10]  /*29f50*/  IMAD.MOV.U32 R2, RZ, RZ, R14 ;  /* 0x000000ffff027224 */ /* 0x001fd400078e000e */
[----:B------:R-:W-:Y:S05]  /*29f60*/  WARPSYNC.COLLECTIVE R15, `(.L_x_2092) ;  /* 0x000000000f087348 */ /* 0x000fea0003c00000 */
[----:B------:R0:W1:Y:S02]  /*29f70*/  SHFL.IDX P6, R14, R13, R12, R11 ;  /* 0x0000000c0d0e7389 */ /* 0x00006400000c000b */
[----:B01----:R-:W-:Y:S01]  /*29f80*/  ENDCOLLECTIVE ;  /* 0x000000000000791b */ /* 0x003fe20003800000 */
.L_x_2092:
[----:B------:R-:W-:Y:S02]  /*29f90*/  IMAD.MOV.U32 R13, RZ, RZ, R4 ;  /* 0x000000ffff0d7224 */ /* 0x000fe400078e0004 */
[----:B------:R-:W-:Y:S01]  /*29fa0*/  IMAD.MOV.U32 R12, RZ, RZ, 0x3 ;  /* 0x00000003ff0c7424 */ /* 0x000fe200078e00ff */
[----:B------:R-:W-:-:S07]  /*29fb0*/  MOV R3, R14 ;  /* 0x0000000e00037202 */ /* 0x000fce0000000f00 */
[----:B------:R-:W-:Y:S05]  /*29fc0*/  WARPSYNC.COLLECTIVE R15, `(.L_x_2093) ;  /* 0x000000000f087348 */ /* 0x000fea0003c00000 */
[----:B------:R0:W1:Y:S02]  /*29fd0*/  SHFL.IDX P6, R14, R13, R12, R11 ;  /* 0x0000000c0d0e7389 */ /* 0x00006400000c000b */
[----:B01----:R-:W-:Y:S01]  /*29fe0*/  ENDCOLLECTIVE ;  /* 0x000000000000791b */ /* 0x003fe20003800000 */
.L_x_2093:
        /* <DEDUP_REMOVED lines=13> */
[----:B------:R-:W-:Y:S01]  /*2a0c0*/  VIADD R5, R28, 0x40 ;  /* 0x000000401c057836 */ /* 0x000fe20000000000 */
[----:B0-----:R-:W-:-:S11]  /*2a0d0*/  MOV R2, R14 ;  /* 0x0000000e00027202 */ /* 0x001fd60000000f00 */
[----:B------:R-:W-:Y:S05]  /*2a0e0*/  WARPSYNC.COLLECTIVE R15, `(.L_x_2094) ;  /* 0x000000000f087348 */ /* 0x000fea0003c00000 */
[----:B------:R0:W1:Y:S02]  /*2a0f0*/  SHFL.IDX P6, R14, R13, R12, R11 ;  /* 0x0000000c0d0e7389 */ /* 0x00006400000c000b */
[----:B01----:R-:W-:Y:S01]  /*2a100*/  ENDCOLLECTIVE ;  /* 0x000000000000791b */ /* 0x003fe20003800000 */
.L_x_2094:
[----:B------:R-:W-:Y:S01]  /*2a110*/  MOV R13, R4 ;  /* 0x00000004000d7202 */ /* 0x000fe20000000f00 */
[----:B------:R-:W-:Y:S02]  /*2a120*/  IMAD.MOV.U32 R12, RZ, RZ, 0x4 ;  /* 0x00000004ff0c7424 */ /* 0x000fe400078e00ff */
[----:B------:R-:W-:-:S07]  /*2a130*/  IMAD.MOV.U32 R3, RZ, RZ, R14 ;  /* 0x000000ffff037224 */ /* 0x000fce00078e000e */
[----:B------:R-:W-:Y:S05]  /*2a140*/  WARPSYNC.COLLECTIVE R15, `(.L_x_2095) ;  /* 0x000000000f087348 */ /* 0x000fea0003c00000 */
[----:B------:R0:W1:Y:S02]  /*2a150*/  SHFL.IDX P6, R14, R13, R12, R11 ;  /* 0x0000000c0d0e7389 */ /* 0x00006400000c000b */
[----:B01----:R-:W-:Y:S01]  /*2a160*/  ENDCOLLECTIVE ;  /* 0x000000000000791b */ /* 0x003fe20003800000 */
.L_x_2095:
        /* <DEDUP_REMOVED lines=18> */
.L_x_2096:
[----:B------:R-:W-:Y:S02]  /*2a290*/  IMAD.MOV.U32 R13, RZ, RZ, R4 ;  /* 0x000000ffff0d7224 */ /* 0x000fe400078e0004 */
[----:B------:R-:W-:Y:S02]  /*2a2a0*/  IMAD.MOV.U32 R12, RZ, RZ, 0x5 ;  /* 0x00000005ff0c7424 */ /* 0x000fe400078e00ff */
[----:B------:R-:W-:-:S07]  /*2a2b0*/  IMAD.MOV.U32 R3, RZ, RZ, R14 ;  /* 0x000000ffff037224 */ /* 0x000fce00078e000e */
[----:B------:R-:W-:Y:S05]  /*2a2c0*/  WARPSYNC.COLLECTIVE R15, `(.L_x_2097) ;  /* 0x000000000f087348 */ /* 0x000fea0003c00000 */
[----:B------:R0:W1:Y:S02]  /*2a2d0*/  SHFL.IDX P6, R14, R13, R12, R11 ;  /* 0x0000000c0d0e7389 */ /* 0x00006400000c000b */
[----:B01----:R-:W-:Y:S01]  /*2a2e0*/  ENDCOLLECTIVE ;  /* 0x000000000000791b */ /* 0x003fe20003800000 */
.L_x_2097:
[----:B------:R-:W-:-:S04]  /*2a2f0*/  @!P1 LEA R3, P4, R8, R3, 0x1 ;  /* 0x0000000308039211 */ /* 0x000fc800078808ff */
[----:B------:R-:W-:-:S04]  /*2a300*/  @!P1 IADD3.X R2, RZ, R2, RZ, P4, !PT ;  /* 0x00000002ff029210 */ /* 0x000fc800027fe4ff */
[----:B------:R-:W-:Y:S02]  /*2a310*/  @!P1 LOP3.LUT R3, R3, R2, RZ, 0x3c, !PT ;  /* 0x0000000203039212 */ /* 0x000fe400078e3cff */
[----:B------:R-:W-:Y:S02]  /*2a320*/  MOV R13, R0 ;  /* 0x00000000000d7202 */ /* 0x000fe40000000f00 */
        /* <DEDUP_REMOVED lines=14> */
.L_x_2098:
[----:B------:R-:W-:Y:S01]  /*2a410*/  IMAD.MOV.U32 R13, RZ, RZ, R4 ;  /* 0x000000ffff0d7224 */ /* 0x000fe200078e0004 */
[----:B------:R-:W-:Y:S01]  /*2a420*/  MOV R12, 0x6 ;  /* 0x00000006000c7802 */ /* 0x000fe20000000f00 */
[----:B------:R-:W-:-:S07]  /*2a430*/  IMAD.MOV.U32 R3, RZ, RZ, R14 ;  /* 0x000000ffff037224 */ /* 0x000fce00078e000e */
[----:B------:R-:W-:Y:S05]  /*2a440*/  WARPSYNC.COLLECTIVE R15, `(.L_x_2099) ;  /* 0x000000000f087348 */ /* 0x000fea0003c00000 */
[----:B------:R0:W1:Y:S02]  /*2a450*/  SHFL.IDX P6, R14, R13, R12, R11 ;  /* 0x0000000c0d0e7389 */ /* 0x00006400000c000b */
[----:B01----:R-:W-:Y:S01]  /*2a460*/  ENDCOLLECTIVE ;  /* 0x000000000000791b */ /* 0x003fe20003800000 */
.L_x_2099:
        /* <DEDUP_REMOVED lines=17> */
.L_x_2100:
[----:B------:R-:W-:Y:S01]  /*2a580*/  MOV R13, R4 ;  /* 0x00000004000d7202 */ /* 0x000fe20000000f00 */
[----:B------:R-:W-:Y:S02]  /*2a590*/  IMAD.MOV.U32 R12, RZ, RZ, 0x7 ;  /* 0x00000007ff0c7424 */ /* 0x000fe400078e00ff */
[----:B------:R-:W-:-:S07]  /*2a5a0*/  IMAD.MOV.U32 R3, RZ, RZ, R14 ;  /* 0x000000ffff037224 */ /* 0x000fce00078e000e */
[----:B------:R-:W-:Y:S05]  /*2a5b0*/  WARPSYNC.COLLECTIVE R15, `(.L_x_2101) ;  /* 0x000000000f087348 */ /* 0x000fea0003c00000 */
[----:B------:R0:W1:Y:S02]  /*2a5c0*/  SHFL.IDX P6, R14, R13, R12, R11 ;  /* 0x0000000c0d0e7389 */ /* 0x00006400000c000b */
[----:B01----:R-:W-:Y:S01]  /*2a5d0*/  ENDCOLLECTIVE ;  /* 0x000000000000791b */ /* 0x003fe20003800000 */
.L_x_2101:
[----:B------:R-:W-:-:S05]  /*2a5e0*/  @!P1 LEA R3, P4, R8, R3, 0x1 ;  /* 0x0000000308039211 */ /* 0x000fca00078808ff */
[----:B------:R-:W-:-:S05]  /*2a5f0*/  @!P1 IMAD.X R2, RZ, RZ, R2, P4 ;  /* 0x000000ffff029224 */ /* 0x000fca00020e0602 */
[----:B------:R-:W-:Y:S01]  /*2a600*/  @!P1 LOP3.LUT R3, R3, R2, RZ, 0x3c, !PT ;  /* 0x0000000203039212 */ /* 0x000fe200078e3cff */
[----:B------:R-:W-:-:S03]  /*2a610*/  IMAD.MOV.U32 R13, RZ, RZ, R0 ;  /* 0x000000ffff0d7224 */ /* 0x000fc600078e0000 */
[----:B------:R-:W-:-:S04]  /*2a620*/  @!P1 LOP3.LUT R2, R3, R2, RZ, 0x3c, !PT ;  /* 0x0000000203029212 */ /* 0x000fc800078e3cff */
[----:B------:R-:W-:Y:S01]  /*2a630*/  @!P1 LOP3.LUT R3, R3, R2, RZ, 0x3c, !PT ;  /* 0x0000000203039212 */ /* 0x000fe200078e3cff */
[----:B------:R-:W-:-:S04]  /*2a640*/  IMAD.MOV.U32 R4, RZ, RZ, R14 ;  /* 0x000000ffff047224 */ /* 0x000fc800078e000e */
[----:B------:R-:W-:Y:S01]  /*2a650*/  @!PT LDS RZ, [RZ] ;  /* 0x00000000fffff984 */ /* 0x000fe20000000800 */
[----:B------:R-:W-:Y:S01]  /*2a660*/  @!PT LDS RZ, [RZ] ;  /* 0x00000000fffff984 */ /* 0x000fe20000000800 */
[----:B------:R-:W-:Y:S01]  /*2a670*/  @!PT LDS RZ, [RZ] ;  /* 0x00000000fffff984 */ /* 0x000fe20000000800 */
[----:B------:R0:W-:Y:S04]  /*2a680*/  @!P1 LDGSTS.E.BYPASS.LTC128B.128 [R37+0xf400], desc[UR60][R2.64], !P3 ;  /* 0x0f40000002259fae */ /* 0x0001e8000d901d7c */
[----:B------:R0:W-:Y:S04]  /*2a690*/  @!P1 LDGSTS.E.BYPASS.LTC128B.128 [R37+0x13400], desc[UR60][R2.64+0x80], !P2 ;  /* 0x1340008002259fae */ /* 0x0001e8000d101d7c */
[----:B------:R0:W-:Y:S02]  /*2a6a0*/  @!P1 LDGSTS.E.BYPASS.LTC128B.128 [R37+0x17400], desc[UR60][R2.64+0x100], !P0 ;  /* 0x1740010002259fae */ /* 0x0001e4000c101d7c */
[----:B0-----:R-:W-:Y:S05]  /*2a6b0*/  WARPSYNC.COLLECTIVE R15, `(.L_x_2102) ;  /* 0x000000000f087348 */ /* 0x001fea0003c00000 */
[----:B------:R1:W2:Y:S02]  /*2a6c0*/  SHFL.IDX P6, R14, R13, R12, R11 ;  /* 0x0000000c0d0e7389 */ /* 0x0002a400000c000b */
[----:B012---:R-:W-:Y:S01]  /*2a6d0*/  ENDCOLLECTIVE ;  /* 0x000000000000791b */ /* 0x007fe20003800000 */
.L_x_2102:
[----:B------:R-:W-:Y:S05]  /*2a6e0*/  BRA `(.L_x_2103) ;  /* 0xffffffac00107947 */ /* 0x000fea000383ffff */
.L_x_1956:
[----:B0-----:R0:W1:Y:S02]  /*2a6f0*/  SYNCS.PHASECHK.TRANS64.TRYWAIT P0, [R23+URZ+0x2a820], R2 ;  /* 0x02a82002170075a7 */ /* 0x001064000800017f */
[----:B-1----:R-:W-:Y:S05]  /*2a700*/  @!P0 NANOSLEEP.SYNCS 0x989680 ;  /* 0x009896800000895d */ /* 0x002fea0003900000 */
[----:B------:R-:W1:Y:S02]  /*2a710*/  @!P0 SYNCS.PHASECHK.TRANS64 P0, [R23+URZ+0x2a820], R2 ;  /* 0x02a82002170085a7 */ /* 0x000e64000800007f */
[----:B-1----:R-:W-:Y:S05]  /*2a720*/  @!P0 BRA `(.L_x_1956) ;  /* 0xfffffffc00f08947 */ /* 0x002fea000383ffff */
[----:B------:R-:W-:Y:S05]  /*2a730*/  BRA `(.L_x_2104) ;  /* 0xffffffac00887947 */ /* 0x000fea000383ffff */
.L_x_1961:
[----:B0-----:R0:W1:Y:S02]  /*2a740*/  SYNCS.PHASECHK.TRANS64.TRYWAIT P0, [R5+URZ+0x2a840], R0 ;  /* 0x02a84000050075a7 */ /* 0x001064000800017f */
[----:B-1----:R-:W-:Y:S05]  /*2a750*/  @!P0 NANOSLEEP.SYNCS 0x989680 ;  /* 0x009896800000895d */ /* 0x002fea0003900000 */
[----:B------:R-:W1:Y:S02]  /*2a760*/  @!P0 SYNCS.PHASECHK.TRANS64 P0, [R5+URZ+0x2a840], R0 ;  /* 0x02a84000050085a7 */ /* 0x000e64000800007f */
[----:B-1----:R-:W-:Y:S05]  /*2a770*/  @!P0 BRA `(.L_x_1961) ;  /* 0xfffffffc00f08947 */ /* 0x002fea000383ffff */
[----:B------:R-:W-:Y:S05]  /*2a780*/  BRA `(.L_x_2105) ;  /* 0xffffffb0004c7947 */ /* 0x000fea000383ffff */
.L_x_1962:
        /* <DEDUP_REMOVED lines=8> */
.L_x_2107:
[----:B------:R-:W-:Y:S05]  /*2a810*/  BSYNC B1 ;  /* 0x0000000000017941 */ /* 0x000fea0003800000 */
.L_x_2106:
[----:B------:R-:W0:Y:S01]  /*2a820*/  S2R R35, SR_TID.X ;  /* 0x0000000000237919 */ /* 0x000e220000002100 */
[----:B------:R-:W-:Y:S01]  /*2a830*/  IMAD.MOV.U32 R13, RZ, RZ, R9 ;  /* 0x000000ffff0d7224 */ /* 0x000fe200078e0009 */
[----:B------:R-:W-:Y:S01]  /*2a840*/  MOV R12, RZ ;  /* 0x000000ff000c7202 */ /* 0x000fe20000000f00 */
[----:B------:R-:W-:Y:S02]  /*2a850*/  IMAD.MOV.U32 R11, RZ, RZ, 0x181f ;  /* 0x0000181fff0b7424 */ /* 0x000fe400078e00ff */
[----:B------:R-:W-:Y:S02]  /*2a860*/  IMAD.MOV.U32 R15, RZ, RZ, -0x1 ;  /* 0xffffffffff0f7424 */ /* 0x000fe400078e00ff */
[----:B------:R-:W-:Y:S02]  /*2a870*/  IMAD.MOV.U32 R3, RZ, RZ, R14 ;  /* 0x000000ffff037224 */ /* 0x000fe400078e000e */
[----:B------:R-:W-:-:S07]  /*2a880*/  IMAD R4, R4, 0x2, R23 ;  /* 0x0000000204047824 */ /* 0x000fce00078e0217 */
[----:B0-----:R-:W-:Y:S05]  /*2a890*/  WARPSYNC.COLLECTIVE R15, `(.L_x_2108) ;  /* 0x000000000f087348 */ /* 0x001fea0003c00000 */
[----:B------:R1:W2:Y:S02]  /*2a8a0*/  SHFL.IDX P6, R14, R13, R12, R11 ;  /* 0x0000000c0d0e7389 */ /* 0x0002a400000c000b */
[----:B012---:R-:W-:Y:S01]  /*2a8b0*/  ENDCOLLECTIVE ;  /* 0x000000000000791b */ /* 0x007fe20003800000 */
.L_x_2108:
[----:B------:R-:W-:Y:S02]  /*2a8c0*/  IMAD.MOV.U32 R13, RZ, RZ, R8 ;  /* 0x000000ffff0d7224 */ /* 0x000fe400078e0008 */
[----:B------:R-:W-:Y:S02]  /*2a8d0*/  IMAD.MOV.U32 R12, RZ, RZ, 0x1 ;  /* 0x00000001ff0c7424 */ /* 0x000fe400078e00ff */
[----:B------:R-:W-:Y:S02]  /*2a8e0*/  IMAD.SHL.U32 R35, R35, 0x8, RZ ;  /* 0x0000000823237824 */ /* 0x000fe400078e00ff */
[----:B------:R-:W-:-:S07]  /*2a8f0*/  IMAD.MOV.U32 R2, RZ, RZ, R14 ;  /* 0x000000ffff027224 */ /* 0x000fce00078e000e */
[----:B------:R-:W-:Y:S05]  /*2a900*/  WARPSYNC.COLLECTIVE R15, `(.L_x_2109) ;  /* 0x000000000f087348 */ /* 0x000fea0003c00000 */
[----:B------:R0:W1:Y:S02]  /*2a910*/  SHFL.IDX P6, R14, R13, R12, R11 ;  /* 0x0000000c0d0e7389 */ /* 0x00006400000c000b */
[----:B01----:R-:W-:Y:S01]  /*2a920*/  ENDCOLLECTIVE ;  /* 0x000000000000791b */ /* 0x003fe20003800000 */
.L_x_2109:
[----:B------:R-:W-:-:S04]  /*2a930*/  LOP3.LUT R35, R35, 0x38, RZ, 0xc0, !PT ;  /* 0x0000003823237812 */ /* 0x000fc800078ec0ff */
[----:B------:R-:W-:-:S04]  /*2a940*/  SHF.L.U32 R0, R35, 0x1, RZ ;  /* 0x0000000123007819 */ /* 0x000fc800000006ff */
        /* <DEDUP_REMOVED lines=9> */
[----:B0-----:R-:W-:-:S07]  /*2a9e0*/  MOV R3, R14 ;  /* 0x0000000e00037202 */ /* 0x001fce0000000f00 */
[----:B------:R-:W-:Y:S05]  /*2a9f0*/  WARPSYNC.COLLECTIVE R15, `(.L_x_2110) ;  /* 0x000000000f087348 */ /* 0x000fea0003c00000 */
[----:B------:R0:W1:Y:S02]  /*2aa00*/  SHFL.IDX P6, R14, R13, R12, R11 ;  /* 0x0000000c0d0e7389 */ /* 0x00006400000c000b */
[----:B01----:R-:W-:Y:S01]  /*2aa10*/  ENDCOLLECTIVE ;  /* 0x000000000000791b */ /* 0x003fe20003800000 */
.L_x_2110:
[----:B------:R-:W-:Y:S01]  /*2aa20*/  IMAD.MOV.U32 R13, RZ, RZ, R8 ;  /* 0x000000ffff0d7224 */ /* 0x000fe200078e0008 */
[----:B------:R-:W-:Y:S01]  /*2aa30*/  MOV R12, 0x2 ;  /* 0x00000002000c7802 */ /* 0x000fe20000000f00 */
[----:B------:R-:W-:-:S07]  /*2aa40*/  IMAD.MOV.U32 R2, RZ, RZ, R14 ;  /* 0x000000ffff027224 */ /* 0x000fce00078e000e */
[----:B------:R-:W-:Y:S05]  /*2aa50*/  WARPSYNC.COLLECTIVE R15, `(.L_x_2111) ;  /* 0x000000000f087348 */ /* 0x000fea0003c00000 */
[----:B------:R0:W1:Y:S02]  /*2aa60*/  SHFL.IDX P6, R14, R13, R12, R11 ;  /* 0x0000000c0d0e7389 */ /* 0x00006400000c000b */
[----:B01----:R-:W-:Y:S01]  /*2aa70*/  ENDCOLLECTIVE ;  /* 0x000000000000791b */ /* 0x003fe20003800000 */
.L_x_2111:
        /* <DEDUP_REMOVED lines=13> */
.L_x_2112:
[----:B------:R-:W-:Y:S01]  /*2ab50*/  MOV R13, R8 ;  /* 0x00000008000d7202 */ /* 0x000fe20000000f00 */
[----:B------:R-:W-:Y:S02]  /*2ab60*/  IMAD.MOV.U32 R12, RZ, RZ, 0x3 ;  /* 0x00000003ff0c7424 */ /* 0x000fe400078e00ff */
[----:B------:R-:W-:-:S07]  /*2ab70*/  IMAD.MOV.U32 R2, RZ, RZ, R14 ;  /* 0x000000ffff027224 */ /* 0x000fce00078e000e */
[----:B------:R-:W-:Y:S05]  /*2ab80*/  WARPSYNC.COLLECTIVE R15, `(.L_x_2113) ;  /* 0x000000000f087348 */ /* 0x000fea0003c00000 */
[----:B------:R0:W1:Y:S02]  /*2ab90*/  SHFL.IDX P6, R14, R13, R12, R11 ;  /* 0x0000000c0d0e7389 */ /* 0x00006400000c000b */
[----:B01----:R-:W-:Y:S01]  /*2aba0*/  ENDCOLLECTIVE ;  /* 0x000000000000791b */ /* 0x003fe20003800000 */
.L_x_2113:
        /* <DEDUP_REMOVED lines=13> */
.L_x_2114:
[----:B------:R-:W-:Y:S02]  /*2ac80*/  IMAD.MOV.U32 R13, RZ, RZ, R8 ;  /* 0x000000ffff0d7224 */ /* 0x000fe400078e0008 */
[----:B------:R-:W-:Y:S02]  /*2ac90*/  IMAD.MOV.U32 R12, RZ, RZ, 0x4 ;  /* 0x00000004ff0c7424 */ /* 0x000fe400078e00ff */
[----:B------:R-:W-:-:S07]  /*2aca0*/  IMAD.MOV.U32 R2, RZ, RZ, R14 ;  /* 0x000000ffff027224 */ /* 0x000fce00078e000e */
[----:B------:R-:W-:Y:S05]  /*2acb0*/  WARPSYNC.COLLECTIVE R15, `(.L_x_2115) ;  /* 0x000000000f087348 */ /* 0x000fea0003c00000 */
[----:B------:R0:W1:Y:S02]  /*2acc0*/  SHFL.IDX P6, R14, R13, R12, R11 ;  /* 0x0000000c0d0e7389 */ /* 0x00006400000c000b */
[----:B01----:R-:W-:Y:S01]  /*2acd0*/  ENDCOLLECTIVE ;  /* 0x000000000000791b */ /* 0x003fe20003800000 */
.L_x_2115:
        /* <DEDUP_REMOVED lines=13> */
.L_x_2116:
[----:B------:R-:W-:Y:S02]  /*2adb0*/  IMAD.MOV.U32 R13, RZ, RZ, R8 ;  /* 0x000000ffff0d7224 */ /* 0x000fe400078e0008 */
[----:B------:R-:W-:Y:S01]  /*2adc0*/  IMAD.MOV.U32 R12, RZ, RZ, 0x5 ;  /* 0x00000005ff0c7424 */ /* 0x000fe200078e00ff */
[----:B------:R-:W-:-:S07]  /*2add0*/  MOV R2, R14 ;  /* 0x0000000e00027202 */ /* 0x000fce0000000f00 */
[----:B------:R-:W-:Y:S05]  /*2ade0*/  WARPSYNC.COLLECTIVE R15, `(.L_x_2117) ;  /* 0x000000000f087348 */ /* 0x000fea0003c00000 */
[----:B------:R0:W1:Y:S02]  /*2adf0*/  SHFL.IDX P6, R14, R13, R12, R11 ;  /* 0x0000000c0d0e7389 */ /* 0x00006400000c000b */
[----:B01----:R-:W-:Y:S01]  /*2ae00*/  ENDCOLLECTIVE ;  /* 0x000000000000791b */ /* 0x003fe20003800000 */
.L_x_2117:
        /* <DEDUP_REMOVED lines=13> */
.L_x_2118:
[----:B------:R-:W-:Y:S01]  /*2aee0*/  IMAD.MOV.U32 R2, RZ, RZ, R14 ;  /* 0x000000ffff027224 */ /* 0x000fe200078e000e */
[----:B------:R-:W-:Y:S06]  /*2aef0*/  BRA `(.L_x_2119) ;  /* 0xffffffac00847947 */ /* 0x000fec000383ffff */
.L_x_1967:
[----:B-1----:R1:W2:Y:S02]  /*2af00*/  SYNCS.PHASECHK.TRANS64.TRYWAIT P0, [R5+URZ+0x2a860], R2 ;  /* 0x02a86002050075a7 */ /* 0x0022a4000800017f */
[----:B--2---:R-:W-:Y:S05]  /*2af10*/  @!P0 NANOSLEEP.SYNCS 0x989680 ;  /* 0x009896800000895d */ /* 0x004fea0003900000 */
[----:B------:R-:W2:Y:S02]  /*2af20*/  @!P0 SYNCS.PHASECHK.TRANS64 P0, [R5+URZ+0x2a860], R2 ;  /* 0x02a86002050085a7 */ /* 0x000ea4000800007f */
[----:B--2---:R-:W-:Y:S05]  /*2af30*/  @!P0 BRA `(.L_x_1967) ;  /* 0xfffffffc00f08947 */ /* 0x004fea000383ffff */
[----:B------:R-:W-:Y:S05]  /*2af40*/  BRA `(.L_x_2120) ;  /* 0xffffffac00e07947 */ /* 0x000fea000383ffff */
.L_x_1968:
[----:B------:R-:W-:Y:S01]  /*2af50*/  BSSY B1, `(.L_x_2121) ;  /* 0x0000008000017945 */ /* 0x000fe20003800000 */
[----:B------:R-:W-:Y:S01]  /*2af60*/  IMAD.MOV.U32 R13, RZ, RZ, R24 ;  /* 0x000000ffff0d7224 */ /* 0x000fe200078e0018 */
[----:B------:R-:W-:Y:S01]  /*2af70*/  MOV R15, 0xffffffff ;  /* 0xffffffff000f7802 */ /* 0x000fe20000000f00 */
[----:B------:R-:W-:Y:S02]  /*2af80*/  IMAD.MOV.U32 R12, RZ, RZ, RZ ;  /* 0x000000ffff0c7224 */ /* 0x000fe400078e00ff */
[----:B------:R-:W-:-:S07]  /*2af90*/  IMAD.MOV.U32 R11, RZ, RZ, 0x181f ;  /* 0x0000181fff0b7424 */ /* 0x000fce00078e00ff */
[----:B-1----:R-:W-:Y:S05]  /*2afa0*/  WARPSYNC.COLLECTIVE R15, `(.L_x_2122) ;  /* 0x000000000f087348 */ /* 0x002fea0003c00000 */
[----:B------:R0:W2:Y:S02]  /*2afb0*/  SHFL.IDX P6, R14, R13, R12, R11 ;  /* 0x0000000c0d0e7389 */ /* 0x0000a400000c000b */
[----:B012---:R-:W-:Y:S01]  /*2afc0*/  ENDCOLLECTIVE ;  /* 0x000000000000791b */ /* 0x007fe20003800000 */
.L_x_2122:
[----:B------:R-:W-:Y:S05]  /*2afd0*/  BSYNC B1 ;  /* 0x0000000000017941 */ /* 0x000fea0003800000 */
.L_x_2121:
        /* <DEDUP_REMOVED lines=9> */
.L_x_2123:
[----:B------:R-:W-:Y:S01]  /*2b070*/  IMAD.MOV.U32 R13, RZ, RZ, R24 ;  /* 0x000000ffff0d7224 */ /* 0x000fe200078e0018 */
[----:B------:R-:W-:Y:S01]  /*2b080*/  MOV R12, 0x1 ;  /* 0x00000001000c7802 */ /* 0x000fe20000000f00 */
[----:B------:R-:W-:-:S07]  /*2b090*/  IMAD.MOV.U32 R2, RZ, RZ, R14 ;  /* 0x000000ffff027224 */ /* 0x000fce00078e000e */
[----:B------:R-:W-:Y:S05]  /*2b0a0*/  WARPSYNC.COLLECTIVE R15, `(.L_x_2124) ;  /* 0x000000000f087348 */ /* 0x000fea0003c00000 */
[----:B------:R0:W1:Y:S02]  /*2b0b0*/  SHFL.IDX P6, R14, R13, R12, R11 ;  /* 0x0000000c0d0e7389 */ /* 0x00006400000c000b */
[----:B01----:R-:W-:Y:S01]  /*2b0c0*/  ENDCOLLECTIVE ;  /* 0x000000000000791b */ /* 0x003fe20003800000 */
.L_x_2124:
        /* <DEDUP_REMOVED lines=15> */
.L_x_2125:
[----:B------:R-:W-:Y:S01]  /*2b1c0*/  MOV R13, R24 ;  /* 0x00000018000d7202 */ /* 0x000fe20000000f00 */
[----:B------:R-:W-:Y:S02]  /*2b1d0*/  IMAD.MOV.U32 R12, RZ, RZ, 0x2 ;  /* 0x00000002ff0c7424 */ /* 0x000fe400078e00ff */
[----:B------:R-:W-:-:S07]  /*2b1e0*/  IMAD.MOV.U32 R2, RZ, RZ, R14 ;  /* 0x000000ffff027224 */ /* 0x000fce00078e000e */
[----:B------:R-:W-:Y:S05]  /*2b1f0*/  WARPSYNC.COLLECTIVE R15, `(.L_x_2126) ;  /* 0x000000000f087348 */ /* 0x000fea0003c00000 */
[----:B------:R0:W1:Y:S02]  /*2b200*/  SHFL.IDX P6, R14, R13, R12, R11 ;  /* 0x0000000c0d0e7389 */ /* 0x00006400000c000b */
[----:B01----:R-:W-:Y:S01]  /*2b210*/  ENDCOLLECTIVE ;  /* 0x000000000000791b */ /* 0x003fe20003800000 */
.L_x_2126:
        /* <DEDUP_REMOVED lines=14> */
.L_x_2127:
[----:B------:R-:W-:Y:S02]  /*2b300*/  IMAD.MOV.U32 R13, RZ, RZ, R24 ;  /* 0x000000ffff0d7224 */ /* 0x000fe400078e0018 */
[----:B------:R-:W-:Y:S02]  /*2b310*/  IMAD.MOV.U32 R12, RZ, RZ, 0x3 ;  /* 0x00000003ff0c7424 */ /* 0x000fe400078e00ff */
[----:B------:R-:W-:-:S07]  /*2b320*/  IMAD.MOV.U32 R2, RZ, RZ, R14 ;  /* 0x000000ffff027224 */ /* 0x000fce00078e000e */
[----:B------:R-:W-:Y:S05]  /*2b330*/  WARPSYNC.COLLECTIVE R15, `(.L_x_2128) ;  /* 0x000000000f087348 */ /* 0x000fea0003c00000 */
[----:B------:R0:W1:Y:S02]  /*2b340*/  SHFL.IDX P6, R14, R13, R12, R11 ;  /* 0x0000000c0d0e7389 */ /* 0x00006400000c000b */
[----:B01----:R-:W-:Y:S01]  /*2b350*/  ENDCOLLECTIVE ;  /* 0x000000000000791b */ /* 0x003fe20003800000 */
.L_x_2128:
        /* <DEDUP_REMOVED lines=14> */
.L_x_2129:
[----:B------:R-:W-:Y:S02]  /*2b440*/  IMAD.MOV.U32 R13, RZ, RZ, R24 ;  /* 0x000000ffff0d7224 */ /* 0x000fe400078e0018 */
[----:B------:R-:W-:Y:S01]  /*2b450*/  IMAD.MOV.U32 R12, RZ, RZ, 0x4 ;  /* 0x00000004ff0c7424 */ /* 0x000fe200078e00ff */
[----:B------:R-:W-:-:S07]  /*2b460*/  MOV R2, R14 ;  /* 0x0000000e00027202 */ /* 0x000fce0000000f00 */
[----:B------:R-:W-:Y:S05]  /*2b470*/  WARPSYNC.COLLECTIVE R15, `(.L_x_2130) ;  /* 0x000000000f087348 */ /* 0x000fea0003c00000 */
[----:B------:R0:W1:Y:S02]  /*2b480*/  SHFL.IDX P6, R14, R13, R12, R11 ;  /* 0x0000000c0d0e7389 */ /* 0x00006400000c000b */
[----:B01----:R-:W-:Y:S01]  /*2b490*/  ENDCOLLECTIVE ;  /* 0x000000000000791b */ /* 0x003fe20003800000 */
.L_x_2130:
        /* <DEDUP_REMOVED lines=14> */
.L_x_2131:
[----:B------:R-:W-:Y:S02]  /*2b580*/  IMAD.MOV.U32 R13, RZ, RZ, R24 ;  /* 0x000000ffff0d7224 */ /* 0x000fe400078e0018 */
[----:B------:R-:W-:Y:S02]  /*2b590*/  IMAD.MOV.U32 R12, RZ, RZ, 0x5 ;  /* 0x00000005ff0c7424 */ /* 0x000fe400078e00ff */
[----:B------:R-:W-:-:S07]  /*2b5a0*/  IMAD.MOV.U32 R2, RZ, RZ, R14 ;  /* 0x000000ffff027224 */ /* 0x000fce00078e000e */
[----:B------:R-:W-:Y:S05]  /*2b5b0*/  WARPSYNC.COLLECTIVE R15, `(.L_x_2132) ;  /* 0x000000000f087348 */ /* 0x000fea0003c00000 */
[----:B------:R0:W1:Y:S02]  /*2b5c0*/  SHFL.IDX P6, R14, R13, R12, R11 ;  /* 0x0000000c0d0e7389 */ /* 0x00006400000c000b */
[----:B01----:R-:W-:Y:S01]  /*2b5d0*/  ENDCOLLECTIVE ;  /* 0x000000000000791b */ /* 0x003fe20003800000 */
.L_x_2132:
        /* <DEDUP_REMOVED lines=13> */
.L_x_2133:
[----:B------:R-:W-:Y:S01]  /*2b6b0*/  @!PT LDS RZ, [RZ] ;  /* 0x00000000fffff984 */ /* 0x000fe20000000800 */
[----:B------:R-:W-:Y:S01]  /*2b6c0*/  @!PT LDS RZ, [RZ] ;  /* 0x00000000fffff984 */ /* 0x000fe20000000800 */
[----:B------:R-:W-:Y:S01]  /*2b6d0*/  @!PT LDS RZ, [RZ] ;  /* 0x00000000fffff984 */ /* 0x000fe20000000800 */
[----:B------:R0:W-:Y:S02]  /*2b6e0*/  LDGSTS.E.BYPASS.LTC128B.128 [R4+0x5400], desc[UR60][R2.64+0x80], !P2 ;  /* 0x0540008002047fae */ /* 0x0001e4000d101d7c */
[----:B0-----:R-:W-:Y:S01]  /*2b6f0*/  IMAD.MOV.U32 R2, RZ, RZ, R14 ;  /* 0x000000ffff027224 */ /* 0x001fe200078e000e */
[----:B------:R-:W-:Y:S06]  /*2b700*/  BRA `(.L_x_2134) ;  /* 0xffffffa800d07947 */ /* 0x000fec000383ffff */
.L_x_1976:
[----:B0-----:R0:W1:Y:S02]  /*2b710*/  SYNCS.PHASECHK.TRANS64.TRYWAIT P0, [R0+URZ+0x2a860], R3 ;  /* 0x02a86003000075a7 */ /* 0x001064000800017f */
[----:B-1----:R-:W-:Y:S05]  /*2b720*/  @!P0 NANOSLEEP.SYNCS 0x989680 ;  /* 0x009896800000895d */ /* 0x002fea0003900000 */
[----:B------:R-:W1:Y:S02]  /*2b730*/  @!P0 SYNCS.PHASECHK.TRANS64 P0, [R0+URZ+0x2a860], R3 ;  /* 0x02a86003000085a7 */ /* 0x000e64000800007f */
[----:B-1----:R-:W-:Y:S05]  /*2b740*/  @!P0 BRA `(.L_x_1976) ;  /* 0xfffffffc00f08947 */ /* 0x002fea000383ffff */
[----:B------:R-:W-:Y:S05]  /*2b750*/  BRA `(.L_x_2135) ;  /* 0xffffffac00f07947 */ /* 0x000fea000383ffff */
.L_x_1977:
        /* <DEDUP_REMOVED lines=8> */
.L_x_2137:
[----:B------:R-:W-:Y:S05]  /*2b7e0*/  BSYNC B0 ;  /* 0x0000000000007941 */ /* 0x000fea0003800000 */
.L_x_2136:
        /* <DEDUP_REMOVED lines=12> */
.L_x_2138:
[C---:B------:R-:W-:Y:S02]  /*2b8b0*/  ISETP.LT.OR P4, PT, R6.reuse, 0x1, !P0 ;  /* 0x000000010600780c */ /* 0x040fe40004781670 */
[----:B------:R-:W-:Y:S02]  /*2b8c0*/  ISETP.LT.OR P3, PT, R6, 0x1, P1 ;  /* 0x000000010600780c */ /* 0x000fe40000f61670 */
[----:B------:R-:W-:Y:S01]  /*2b8d0*/  LEA R4, R4, R23, 0x1 ;  /* 0x0000001704047211 */ /* 0x000fe200078e08ff */
[----:B------:R-:W-:Y:S02]  /*2b8e0*/  IMAD.MOV.U32 R13, RZ, RZ, R24 ;  /* 0x000000ffff0d7224 */ /* 0x000fe400078e0018 */
[----:B------:R-:W-:Y:S02]  /*2b8f0*/  IMAD.MOV.U32 R12, RZ, RZ, 0x1 ;  /* 0x00000001ff0c7424 */ /* 0x000fe400078e00ff */
[----:B------:R-:W-:-:S05]  /*2b900*/  IMAD.SHL.U32 R5, R5, 0x8, RZ ;  /* 0x0000000805057824 */ /* 0x000fca00078e00ff */
[----:B------:R-:W-:-:S05]  /*2b910*/  LOP3.LUT R5, R5, 0x38, RZ, 0xc0, !PT ;  /* 0x0000003805057812 */ /* 0x000fca00078ec0ff */
[----:B------:R-:W-:-:S05]  /*2b920*/  IMAD.SHL.U32 R5, R5, 0x2, RZ ;  /* 0x0000000205057824 */ /* 0x000fca00078e00ff */
[----:B------:R-:W-:-:S13]  /*2b930*/  IADD3 R2, P2, R14, R5, RZ ;  /* 0x000000050e027210 */ /* 0x000fda0007f5e0ff */
[----:B------:R-:W-:Y:S05]  /*2b940*/  WARPSYNC.COLLECTIVE R15, `(.L_x_2139) ;  /* 0x000000000f087348 */ /* 0x000fea0003c00000 */
[----:B------:R0:W1:Y:S02]  /*2b950*/  SHFL.IDX P6, R14, R13, R12, R11 ;  /* 0x0000000c0d0e7389 */ /* 0x00006400000c000b */
[----:B01----:R-:W-:Y:S01]  /*2b960*/  ENDCOLLECTIVE ;  /* 0x000000000000791b */ /* 0x003fe20003800000 */
.L_x_2139:
        /* <DEDUP_REMOVED lines=13> */
.L_x_2140:
[----:B------:R-:W-:Y:S02]  /*2ba40*/  IMAD.MOV.U32 R13, RZ, RZ, R24 ;  /* 0x000000ffff0d7224 */ /* 0x000fe400078e0018 */
[----:B------:R-:W-:Y:S01]  /*2ba50*/  IMAD.MOV.U32 R12, RZ, RZ, 0x2 ;  /* 0x00000002ff0c7424 */ /* 0x000fe200078e00ff */
[----:B------:R-:W-:-:S13]  /*2ba60*/  IADD3 R2, P2, R14, R5, RZ ;  /* 0x000000050e027210 */ /* 0x000fda0007f5e0ff */
[----:B------:R-:W-:Y:S05]  /*2ba70*/  WARPSYNC.COLLECTIVE R15, `(.L_x_2141) ;  /* 0x000000000f087348 */ /* 0x000fea0003c00000 */
[----:B------:R0:W1:Y:S02]  /*2ba80*/  SHFL.IDX P6, R14, R13, R12, R11 ;  /* 0x0000000c0d0e7389 */ /* 0x00006400000c000b */
[----:B01----:R-:W-:Y:S01]  /*2ba90*/  ENDCOLLECTIVE ;  /* 0x000000000000791b */ /* 0x003fe20003800000 */
.L_x_2141:
        /* <DEDUP_REMOVED lines=13> */
.L_x_2142:
[----:B------:R-:W-:Y:S02]  /*2bb70*/  IMAD.MOV.U32 R13, RZ, RZ, R24 ;  /* 0x000000ffff0d7224 */ /* 0x000fe400078e0018 */
[----:B------:R-:W-:Y:S01]  /*2bb80*/  IMAD.MOV.U32 R12, RZ, RZ, 0x3 ;  /* 0x00000003ff0c7424 */ /* 0x000fe200078e00ff */
[----:B------:R-:W-:-:S07]  /*2bb90*/  MOV R10, R14 ;  /* 0x0000000e000a7202 */ /* 0x000fce0000000f00 */
[----:B------:R-:W-:Y:S05]  /*2bba0*/  WARPSYNC.COLLECTIVE R15, `(.L_x_2143) ;  /* 0x000000000f087348 */ /* 0x000fea0003c00000 */
[----:B------:R0:W1:Y:S02]  /*2bbb0*/  SHFL.IDX P6, R14, R13, R12, R11 ;  /* 0x0000000c0d0e7389 */ /* 0x00006400000c000b */
[----:B01----:R-:W-:Y:S01]  /*2bbc0*/  ENDCOLLECTIVE ;  /* 0x000000000000791b */ /* 0x003fe20003800000 */
.L_x_2143:
        /* <DEDUP_REMOVED lines=14> */
.L_x_2144:
[----:B------:R-:W-:Y:S02]  /*2bcb0*/  IMAD.MOV.U32 R13, RZ, RZ, R24 ;  /* 0x000000ffff0d7224 */ /* 0x000fe400078e0018 */
[----:B------:R-:W-:Y:S01]  /*2bcc0*/  IMAD.MOV.U32 R12, RZ, RZ, 0x4 ;  /* 0x00000004ff0c7424 */ /* 0x000fe200078e00ff */
[----:B------:R-:W-:-:S13]  /*2bcd0*/  IADD3 R2, P2, R14, R5, RZ ;  /* 0x000000050e027210 */ /* 0x000fda0007f5e0ff */
[----:B------:R-:W-:Y:S05]  /*2bce0*/  WARPSYNC.COLLECTIVE R15, `(.L_x_2145) ;  /* 0x000000000f087348 */ /* 0x000fea0003c00000 */
[----:B------:R0:W1:Y:S02]  /*2bcf0*/  SHFL.IDX P6, R14, R13, R12, R11 ;  /* 0x0000000c0d0e7389 */ /* 0x00006400000c000b */
[----:B01----:R-:W-:Y:S01]  /*2bd00*/  ENDCOLLECTIVE ;  /* 0x000000000000791b */ /* 0x003fe20003800000 */
.L_x_2145:
        /* <DEDUP_REMOVED lines=13> */
.L_x_2146:
[----:B------:R-:W-:Y:S02]  /*2bde0*/  IMAD.MOV.U32 R13, RZ, RZ, R24 ;  /* 0x000000ffff0d7224 */ /* 0x000fe400078e0018 */
[----:B------:R-:W-:Y:S02]  /*2bdf0*/  IMAD.MOV.U32 R12, RZ, RZ, 0x5 ;  /* 0x00000005ff0c7424 */ /* 0x000fe400078e00ff */
[----:B------:R-:W-:-:S07]  /*2be00*/  IMAD.MOV.U32 R10, RZ, RZ, R14 ;  /* 0x000000ffff0a7224 */ /* 0x000fce00078e000e */
[----:B------:R-:W-:Y:S05]  /*2be10*/  WARPSYNC.COLLECTIVE R15, `(.L_x_2147) ;  /* 0x000000000f087348 */ /* 0x000fea0003c00000 */
[----:B------:R0:W1:Y:S02]  /*2be20*/  SHFL.IDX P6, R14, R13, R12, R11 ;  /* 0x0000000c0d0e7389 */ /* 0x00006400000c000b */
[----:B01----:R-:W-:Y:S01]  /*2be30*/  ENDCOLLECTIVE ;  /* 0x000000000000791b */ /* 0x003fe20003800000 */
.L_x_2147:
        /* <DEDUP_REMOVED lines=12> */
.L_x_2148:
[----:B------:R-:W-:Y:S05]  /*2bf00*/  BRA `(.L_x_2149) ;  /* 0xffffffa800ec7947 */ /* 0x000fea000383ffff */
.L_x_1982:
[----:B------:R-:W-:Y:S01]  /*2bf10*/  BSSY B0, `(.L_x_2150) ;  /* 0x0000008000007945 */ /* 0x000fe20003800000 */
[----:B------:R-:W-:Y:S01]  /*2bf20*/  IMAD.MOV.U32 R13, RZ, RZ, R16 ;  /* 0x000000ffff0d7224 */ /* 0x000fe200078e0010 */
[----:B------:R-:W-:Y:S01]  /*2bf30*/  MOV R15, 0xffffffff ;  /* 0xffffffff000f7802 */ /* 0x000fe20000000f00 */
[----:B------:R-:W-:Y:S02]  /*2bf40*/  IMAD.MOV.U32 R12, RZ, RZ, RZ ;  /* 0x000000ffff0c7224 */ /* 0x000fe400078e00ff */
[----:B------:R-:W-:-:S07]  /*2bf50*/  IMAD.MOV.U32 R11, RZ, RZ, 0x1f ;  /* 0x0000001fff0b7424 */ /* 0x000fce00078e00ff */
[----:B01----:R-:W-:Y:S05]  /*2bf60*/  WARPSYNC.COLLECTIVE R15, `(.L_x_2151) ;  /* 0x000000000f087348 */ /* 0x003fea0003c00000 */
[----:B------:R2:W3:Y:S02]  /*2bf70*/  SHFL.IDX P6, R14, R13, R12, R11 ;  /* 0x0000000c0d0e7389 */ /* 0x0004e400000c000b */
[----:B0123--:R-:W-:Y:S01]  /*2bf80*/  ENDCOLLECTIVE ;  /* 0x000000000000791b */ /* 0x00ffe20003800000 */
.L_x_2151:
[----:B------:R-:W-:Y:S05]  /*2bf90*/  BSYNC B0 ;  /* 0x0000000000007941 */ /* 0x000fea0003800000 */
.L_x_2150:
        /* <DEDUP_REMOVED lines=9> */
.L_x_2152:
        /* <DEDUP_REMOVED lines=18> */
.L_x_2153:
[----:B------:R-:W-:Y:S01]  /*2c150*/  IMAD.MOV.U32 R12, RZ, RZ, 0x2 ;  /* 0x00000002ff0c7424 */ /* 0x000fe200078e00ff */
[----:B------:R-:W-:-:S05]  /*2c160*/  SEL R6, R14, RZ, P1 ;  /* 0x000000ff0e067207 */ /* 0x000fca0000800000 */
[----:B------:R-:W-:-:S04]  /*2c170*/  IMAD.IADD R6, R5, 0x1, R6 ;  /* 0x0000000105067824 */ /* 0x000fc800078e0206 */
[----:B------:R-:W-:-:S07]  /*2c180*/  IMAD.MOV.U32 R13, RZ, RZ, R6 ;  /* 0x000000ffff0d7224 */ /* 0x000fce00078e0006 */
[----:B------:R-:W-:Y:S05]  /*2c190*/  WARPSYNC.COLLECTIVE R15, `(.L_x_2154) ;  /* 0x000000000f087348 */ /* 0x000fea0003c00000 */
[----:B------:R0:W1:Y:S02]  /*2c1a0*/  SHFL.UP P6, R14, R13, R12, R11 ;  /* 0x0400000c0d0e7389 */ /* 0x00006400000c000b */
[----:B01----:R-:W-:Y:S01]  /*2c1b0*/  ENDCOLLECTIVE ;  /* 0x000000000000791b */ /* 0x003fe20003800000 */
.L_x_2154:
[----:B------:R-:W-:Y:S01]  /*2c1c0*/  IMAD.MOV.U32 R12, RZ, RZ, 0x4 ;  /* 0x00000004ff0c7424 */ /* 0x000fe200078e00ff */
[----:B------:R-:W-:-:S04]  /*2c1d0*/  SEL R7, R14, RZ, P2 ;  /* 0x000000ff0e077207 */ /* 0x000fc80001000000 */
[----:B------:R-:W-:-:S05]  /*2c1e0*/  IADD3 R7, R6, R7, RZ ;  /* 0x0000000706077210 */ /* 0x000fca0007ffe0ff */
[----:B------:R-:W-:-:S07]  /*2c1f0*/  IMAD.MOV.U32 R13, RZ, RZ, R7 ;  /* 0x000000ffff0d7224 */ /* 0x000fce00078e0007 */
[----:B------:R-:W-:Y:S05]  /*2c200*/  WARPSYNC.COLLECTIVE R15, `(.L_x_2155) ;  /* 0x000000000f087348 */ /* 0x000fea0003c00000 */
[----:B------:R0:W1:Y:S02]  /*2c210*/  SHFL.UP P6, R14, R13, R12, R11 ;  /* 0x0400000c0d0e7389 */ /* 0x00006400000c000b */
[----:B01----:R-:W-:Y:S01]  /*2c220*/  ENDCOLLECTIVE ;  /* 0x000000000000791b */ /* 0x003fe20003800000 */
.L_x_2155:
[----:B------:R-:W-:Y:S02]  /*2c230*/  MOV R12, 0x8 ;  /* 0x00000008000c7802 */ /* 0x000fe40000000f00 */
[----:B------:R-:W-:-:S05]  /*2c240*/  SEL R2, R14, RZ, P3 ;  /* 0x000000ff0e027207 */ /* 0x000fca0001800000 */
[----:B------:R-:W-:-:S04]  /*2c250*/  IMAD.IADD R2, R7, 0x1, R2 ;  /* 0x0000000107027824 */ /* 0x000fc800078e0202 */
[----:B------:R-:W-:-:S07]  /*2c260*/  IMAD.MOV.U32 R13, RZ, RZ, R2 ;  /* 0x000000ffff0d7224 */ /* 0x000fce00078e0002 */
[----:B------:R-:W-:Y:S05]  /*2c270*/  WARPSYNC.COLLECTIVE R15, `(.L_x_2156) ;  /* 0x000000000f087348 */ /* 0x000fea0003c00000 */
[----:B------:R0:W1:Y:S02]  /*2c280*/  SHFL.UP P6, R14, R13, R12, R11 ;  /* 0x0400000c0d0e7389 */ /* 0x00006400000c000b */
[----:B01----:R-:W-:Y:S01]  /*2c290*/  ENDCOLLECTIVE ;  /* 0x000000000000791b */ /* 0x003fe20003800000 */
.L_x_2156:
[----:B------:R-:W-:Y:S01]  /*2c2a0*/  IMAD.MOV.U32 R12, RZ, RZ, 0x10 ;  /* 0x00000010ff0c7424 */ /* 0x000fe200078e00ff */
[----:B------:R-:W-:-:S05]  /*2c2b0*/  SEL R3, R14, RZ, P4 ;  /* 0x000000ff0e037207 */ /* 0x000fca0002000000 */
[----:B------:R-:W-:-:S04]  /*2c2c0*/  IMAD.IADD R3, R2, 0x1, R3 ;  /* 0x0000000102037824 */ /* 0x000fc800078e0203 */
[----:B------:R-:W-:-:S07]  /*2c2d0*/  IMAD.MOV.U32 R13, RZ, RZ, R3 ;  /* 0x000000ffff0d7224 */ /* 0x000fce00078e0003 */
[----:B------:R-:W-:Y:S05]  /*2c2e0*/  WARPSYNC.COLLECTIVE R15, `(.L_x_2157) ;  /* 0x000000000f087348 */ /* 0x000fea0003c00000 */
[----:B------:R0:W1:Y:S02]  /*2c2f0*/  SHFL.UP P6, R14, R13, R12, R11 ;  /* 0x0400000c0d0e7389 */ /* 0x00006400000c000b */
[----:B01----:R-:W-:Y:S01]  /*2c300*/  ENDCOLLECTIVE ;  /* 0x000000000000791b */ /* 0x003fe20003800000 */
.L_x_2157:
        /* <DEDUP_REMOVED lines=8> */
.L_x_2158:
[----:B------:R-:W-:Y:S05]  /*2c390*/  BRA `(.L_x_2159) ;  /* 0xffffffa800f47947 */ /* 0x000fea000383ffff */
.L_x_1987:
[----:B------:R-:W-:Y:S01]  /*2c3a0*/  BSSY B0, `(.L_x_2160) ;  /* 0x0000008000007945 */ /* 0x000fe20003800000 */
[----:B-----5:R-:W-:Y:S01]  /*2c3b0*/  IMAD.MOV.U32 R13, RZ, RZ, R5 ;  /* 0x000000ffff0d7224 */ /* 0x020fe200078e0005 */
[----:B------:R-:W-:Y:S01]  /*2c3c0*/  MOV R11, RZ ;  /* 0x000000ff000b7202 */ /* 0x000fe20000000f00 */
[----:B------:R-:W-:Y:S02]  /*2c3d0*/  IMAD.MOV.U32 R12, RZ, RZ, 0x1 ;  /* 0x00000001ff0c7424 */ /* 0x000fe400078e00ff */
[----:B------:R-:W-:-:S07]  /*2c3e0*/  IMAD.MOV.U32 R15, RZ, RZ, -0x1 ;  /* 0xffffffffff0f7424 */ /* 0x000fce00078e00ff */
[----:B01----:R-:W-:Y:S05]  /*2c3f0*/  WARPSYNC.COLLECTIVE R15, `(.L_x_2161) ;  /* 0x000000000f087348 */ /* 0x003fea0003c00000 */
[----:B------:R2:W3:Y:S02]  /*2c400*/  SHFL.UP P6, R14, R13, R12, R11 ;  /* 0x0400000c0d0e7389 */ /* 0x0004e400000c000b */
[----:B0123--:R-:W-:Y:S01]  /*2c410*/  ENDCOLLECTIVE ;  /* 0x000000000000791b */ /* 0x00ffe20003800000 */
.L_x_2161:
[----:B------:R-:W-:Y:S05]  /*2c420*/  BSYNC B0 ;  /* 0x0000000000007941 */ /* 0x000fea0003800000 */
.L_x_2160:
        /* <DEDUP_REMOVED lines=8> */
.L_x_2162:
[----:B------:R-:W-:Y:S01]  /*2c4b0*/  IMAD.MOV.U32 R12, RZ, RZ, 0x4 ;  /* 0x00000004ff0c7424 */ /* 0x000fe200078e00ff */
[----:B------:R-:W-:-:S05]  /*2c4c0*/  SEL R2, R14, RZ, P2 ;  /* 0x000000ff0e027207 */ /* 0x000fca0001000000 */
[----:B------:R-:W-:-:S04]  /*2c4d0*/  IMAD.IADD R2, R13, 0x1, R2 ;  /* 0x000000010d027824 */ /* 0x000fc800078e0202 */
[----:B------:R-:W-:-:S07]  /*2c4e0*/  IMAD.MOV.U32 R13, RZ, RZ, R2 ;  /* 0x000000ffff0d7224 */ /* 0x000fce00078e0002 */
[----:B------:R-:W-:Y:S05]  /*2c4f0*/  WARPSYNC.COLLECTIVE R15, `(.L_x_2163) ;  /* 0x000000000f087348 */ /* 0x000fea0003c00000 */
[----:B------:R0:W1:Y:S02]  /*2c500*/  SHFL.UP P6, R14, R13, R12, R11 ;  /* 0x0400000c0d0e7389 */ /* 0x00006400000c000b */
[----:B01----:R-:W-:Y:S01]  /*2c510*/  ENDCOLLECTIVE ;  /* 0x000000000000791b */ /* 0x003fe20003800000 */
.L_x_2163:
[----:B------:R-:W-:Y:S01]  /*2c520*/  IMAD.MOV.U32 R12, RZ, RZ, 0x8 ;  /* 0x00000008ff0c7424 */ /* 0x000fe200078e00ff */
[----:B------:R-:W-:-:S05]  /*2c530*/  SEL R3, R14, RZ, P3 ;  /* 0x000000ff0e037207 */ /* 0x000fca0001800000 */
[----:B------:R-:W-:-:S05]  /*2c540*/  IMAD.IADD R3, R2, 0x1, R3 ;  /* 0x0000000102037824 */ /* 0x000fca00078e0203 */
[----:B------:R-:W-:-:S07]  /*2c550*/  MOV R13, R3 ;  /* 0x00000003000d7202 */ /* 0x000fce0000000f00 */
[----:B------:R-:W-:Y:S05]  /*2c560*/  WARPSYNC.COLLECTIVE R15, `(.L_x_2164) ;  /* 0x000000000f087348 */ /* 0x000fea0003c00000 */
[----:B------:R0:W1:Y:S02]  /*2c570*/  SHFL.UP P6, R14, R13, R12, R11 ;  /* 0x0400000c0d0e7389 */ /* 0x00006400000c000b */
[----:B01----:R-:W-:Y:S01]  /*2c580*/  ENDCOLLECTIVE ;  /* 0x000000000000791b */ /* 0x003fe20003800000 */
.L_x_2164:
[----:B------:R-:W-:Y:S01]  /*2c590*/  IMAD.MOV.U32 R12, RZ, RZ, 0x10 ;  /* 0x00000010ff0c7424 */ /* 0x000fe200078e00ff */
[----:B------:R-:W-:-:S05]  /*2c5a0*/  SEL R4, R14, RZ, P4 ;  /* 0x000000ff0e047207 */ /* 0x000fca0002000000 */
[----:B------:R-:W-:-:S04]  /*2c5b0*/  IMAD.IADD R4, R3, 0x1, R4 ;  /* 0x0000000103047824 */ /* 0x000fc800078e0204 */
[----:B------:R-:W-:-:S07]  /*2c5c0*/  IMAD.MOV.U32 R13, RZ, RZ, R4 ;  /* 0x000000ffff0d7224 */ /* 0x000fce00078e0004 */
[----:B------:R-:W-:Y:S05]  /*2c5d0*/  WARPSYNC.COLLECTIVE R15, `(.L_x_2165) ;  /* 0x000000000f087348 */ /* 0x000fea0003c00000 */
[----:B------:R0:W1:Y:S02]  /*2c5e0*/  SHFL.UP P6, R14, R13, R12, R11 ;  /* 0x0400000c0d0e7389 */ /* 0x00006400000c000b */
[----:B01----:R-:W-:Y:S01]  /*2c5f0*/  ENDCOLLECTIVE ;  /* 0x000000000000791b */ /* 0x003fe20003800000 */
.L_x_2165:
        /* <DEDUP_REMOVED lines=8> */
.L_x_2166:
[----:B------:R-:W-:Y:S05]  /*2c680*/  BRA `(.L_x_2167) ;  /* 0xffffffa800d47947 */ /* 0x000fea000383ffff */
.L_x_1989:
[----:B------:R-:W-:Y:S01]  /*2c690*/  BSSY B0, `(.L_x_2168) ;  /* 0x0000006000007945 */ /* 0x000fe20003800000 */
[----:B------:R-:W-:Y:S01]  /*2c6a0*/  PLOP3.LUT P6, PT, P6, PT, PT, 0x8, 0x0 ;  /* 0x000000000000781c */ /* 0x000fe200037ce170 */
[----:B------:R-:W-:-:S12]  /*2c6b0*/  IMAD.MOV.U32 R15, RZ, RZ, -0x1 ;  /* 0xffffffffff0f7424 */ /* 0x000fd800078e00ff */
[----:B01----:R-:W-:Y:S05]  /*2c6c0*/  WARPSYNC.COLLECTIVE R15, `(.L_x_2169) ;  /* 0x000000000f087348 */ /* 0x003fea0003c00000 */
[----:B------:R-:W-:Y:S01]  /*2c6d0*/  VOTE.ANY R14, PT, P6 ;  /* 0x00000000000e7806 */ /* 0x000fe200030e0100 */
[----:B01----:R-:W-:Y:S06]  /*2c6e0*/  ENDCOLLECTIVE ;  /* 0x000000000000791b */ /* 0x003fec0003800000 */
.L_x_2169:
[----:B------:R-:W-:Y:S05]  /*2c6f0*/  BSYNC B0 ;  /* 0x0000000000007941 */ /* 0x000fea0003800000 */
.L_x_2168:
        /* <DEDUP_REMOVED lines=9> */
.L_x_2170:
[----:B------:R-:W-:Y:S01]  /*2c790*/  MOV R5, R14 ;  /* 0x0000000e00057202 */ /* 0x000fe20000000f00 */
[----:B------:R-:W-:Y:S06]  /*2c7a0*/  BRA `(.L_x_2171) ;  /* 0xffffffa800c47947 */ /* 0x000fec000383ffff */
.L_x_1991:
[----:B------:R-:W-:Y:S01]  /*2c7b0*/  BSSY B0, `(.L_x_2172) ;  /* 0x0000007000007945 */ /* 0x000fe20003800000 */
[----:B------:R-:W-:Y:S02]  /*2c7c0*/  IMAD.MOV.U32 R13, RZ, RZ, R2 ;  /* 0x000000ffff0d7224 */ /* 0x000fe400078e0002 */
[----:B------:R-:W-:Y:S02]  /*2c7d0*/  IMAD.MOV.U32 R11, RZ, RZ, 0x1f ;  /* 0x0000001fff0b7424 */ /* 0x000fe400078e00ff */
[----:B------:R-:W-:-:S07]  /*2c7e0*/  IMAD.MOV.U32 R15, RZ, RZ, -0x1 ;  /* 0xffffffffff0f7424 */ /* 0x000fce00078e00ff */
[----:B0123--:R-:W-:Y:S05]  /*2c7f0*/  WARPSYNC.COLLECTIVE R15, `(.L_x_2173) ;  /* 0x000000000f087348 */ /* 0x00ffea0003c00000 */
[----:B------:R4:W0:Y:S02]  /*2c800*/  SHFL.IDX P6, R14, R13, R12, R11 ;  /* 0x0000000c0d0e7389 */ /* 0x00082400000c000b */
[----:B01234-:R-:W-:Y:S01]  /*2c810*/  ENDCOLLECTIVE ;  /* 0x000000000000791b */ /* 0x01ffe20003800000 */
.L_x_2173:
[----:B------:R-:W-:Y:S05]  /*2c820*/  BSYNC B0 ;  /* 0x0000000000007941 */ /* 0x000fea0003800000 */
.L_x_2172:
[----:B------:R-:W-:Y:S05]  /*2c830*/  BRA `(.L_x_1990) ;  /* 0xffffffa800bc7947 */ /* 0x000fea000383ffff */
.L_x_1995:
[----:B0-----:R0:W3:Y:S02]  /*2c840*/  SYNCS.PHASECHK.TRANS64.TRYWAIT P0, [R5+URZ+0x2a820], R0 ;  /* 0x02a82000050075a7 */ /* 0x0010e4000800017f */
[----:B---3--:R-:W-:Y:S05]  /*2c850*/  @!P0 NANOSLEEP.SYNCS 0x989680 ;  /* 0x009896800000895d */ /* 0x008fea0003900000 */
[----:B------:R-:W3:Y:S02]  /*2c860*/  @!P0 SYNCS.PHASECHK.TRANS64 P0, [R5+URZ+0x2a820], R0 ;  /* 0x02a82000050085a7 */ /* 0x000ee4000800007f */
[----:B---3--:R-:W-:Y:S05]  /*2c870*/  @!P0 BRA `(.L_x_1995) ;  /* 0xfffffffc00f08947 */ /* 0x008fea000383ffff */
[----:B------:R-:W-:Y:S05]  /*2c880*/  BRA `(.L_x_2174) ;  /* 0xffffffb000347947 */ /* 0x000fea000383ffff */
.L_x_1996:
[----:B------:R-:W3:Y:S01]  /*2c890*/  S2R R2, SR_TID.X ;  /* 0x0000000000027919 */ /* 0x000ee20000002100 */
[----:B------:R-:W-:Y:S01]  /*2c8a0*/  BSSY B0, `(.L_x_2175) ;  /* 0x000000a000007945 */ /* 0x000fe20003800000 */
[----:B------:R-:W-:Y:S01]  /*2c8b0*/  MOV R12, RZ ;  /* 0x000000ff000c7202 */ /* 0x000fe20000000f00 */
[----:B------:R-:W-:Y:S02]  /*2c8c0*/  IMAD.MOV.U32 R11, RZ, RZ, 0x1f ;  /* 0x0000001fff0b7424 */ /* 0x000fe400078e00ff */
[----:B------:R-:W-:Y:S01]  /*2c8d0*/  IMAD.MOV.U32 R15, RZ, RZ, -0x1 ;  /* 0xffffffffff0f7424 */ /* 0x000fe200078e00ff */
[----:B---3--:R-:W-:-:S04]  /*2c8e0*/  SHF.R.U32.HI R2, RZ, 0x5, R2 ;  /* 0x00000005ff027819 */ /* 0x008fc80000011602 */
[----:B------:R-:W-:-:S05]  /*2c8f0*/  LOP3.LUT R2, R2, 0x3, RZ, 0xc0, !PT ;  /* 0x0000000302027812 */ /* 0x000fca00078ec0ff */
[----:B------:R-:W-:-:S07]  /*2c900*/  IMAD.MOV.U32 R13, RZ, RZ, R2 ;  /* 0x000000ffff0d7224 */ /* 0x000fce00078e0002 */
[----:B012---:R-:W-:Y:S05]  /*2c910*/  WARPSYNC.COLLECTIVE R15, `(.L_x_2176) ;  /* 0x000000000f087348 */ /* 0x007fea0003c00000 */
[----:B------:R3:W4:Y:S02]  /*2c920*/  SHFL.IDX P6, R14, R13, R12, R11 ;  /* 0x0000000c0d0e7389 */ /* 0x00072400000c000b */
[----:B01234-:R-:W-:Y:S01]  /*2c930*/  ENDCOLLECTIVE ;  /* 0x000000000000791b */ /* 0x01ffe20003800000 */
.L_x_2176:
[----:B------:R-:W-:Y:S05]  /*2c940*/  BSYNC B0 ;  /* 0x0000000000007941 */ /* 0x000fea0003800000 */
.L_x_2175:
[----:B------:R-:W-:Y:S05]  /*2c950*/  BRA `(.L_x_2177) ;  /* 0xffffffb0001c7947 */ /* 0x000fea000383ffff */
.L_x_1997:
[----:B------:R-:W-:Y:S01]  /*2c960*/  BSSY B0, `(.L_x_2178) ;  /* 0x0000006000007945 */ /* 0x000fe20003800000 */
[----:B------:R-:W-:-:S07]  /*2c970*/  IMAD.MOV.U32 R15, RZ, RZ, -0x1 ;  /* 0xffffffffff0f7424 */ /* 0x000fce00078e00ff */
[----:B012---:R-:W-:Y:S05]  /*2c980*/  WARPSYNC.COLLECTIVE R15, `(.L_x_2179) ;  /* 0x000000000f0c7348 */ /* 0x007fea0003c00000 */
[----:B------:R-:W-:Y:S02]  /*2c990*/  ELECT P6, UR62, PT ;  /* 0x00000000003e782f */ /* 0x000fe400038c0000 */
[----:B------:R-:W-:Y:S01]  /*2c9a0*/  MOV R14, UR62 ;  /* 0x0000003e000e7c02 */ /* 0x000fe20008000f00 */
[----:B012---:R-:W-:Y:S10]  /*2c9b0*/  ENDCOLLECTIVE ;  /* 0x000000000000791b */ /* 0x007ff40003800000 */
.L_x_2179:
[----:B------:R-:W-:Y:S05]  /*2c9c0*/  BSYNC B0 ;  /* 0x0000000000007941 */ /* 0x000fea0003800000 */
.L_x_2178:
[----:B------:R-:W-:Y:S05]  /*2c9d0*/  BRA `(.L_x_2180) ;  /* 0xffffffb000107947 */ /* 0x000fea000383ffff */
.L_x_1999:
[----:B0-----:R0:W3:Y:S02]  /*2c9e0*/  SYNCS.PHASECHK.TRANS64.TRYWAIT P1, [R3+URZ+0x2a840], R2 ;  /* 0x02a84002030075a7 */ /* 0x0010e4000802017f */
[----:B---3--:R-:W-:Y:S05]  /*2c9f0*/  @!P1 NANOSLEEP.SYNCS 0x989680 ;  /* 0x009896800000995d */ /* 0x008fea0003900000 */
[----:B------:R-:W3:Y:S02]  /*2ca00*/  @!P1 SYNCS.PHASECHK.TRANS64 P1, [R3+URZ+0x2a840], R2 ;  /* 0x02a84002030095a7 */ /* 0x000ee4000802007f */
[----:B---3--:R-:W-:Y:S05]  /*2ca10*/  @!P1 BRA `(.L_x_1999) ;  /* 0xfffffffc00f09947 */ /* 0x008fea000383ffff */
[----:B------:R-:W-:Y:S05]  /*2ca20*/  BRA `(.L_x_2181) ;  /* 0xffffffb000387947 */ /* 0x000fea000383ffff */
.L_x_2001:
[----:B---3--:R3:W4:Y:S02]  /*2ca30*/  SYNCS.PHASECHK.TRANS64.TRYWAIT P1, [R27+URZ+0x2a840], R0 ;  /* 0x02a840001b0075a7 */ /* 0x008724000802017f */
[----:B----4-:R-:W-:Y:S05]  /*2ca40*/  @!P1 NANOSLEEP.SYNCS 0x989680 ;  /* 0x009896800000995d */ /* 0x010fea0003900000 */
[----:B------:R-:W4:Y:S02]  /*2ca50*/  @!P1 SYNCS.PHASECHK.TRANS64 P1, [R27+URZ+0x2a840], R0 ;  /* 0x02a840001b0095a7 */ /* 0x000f24000802007f */
[----:B----4-:R-:W-:Y:S05]  /*2ca60*/  @!P1 BRA `(.L_x_2001) ;  /* 0xfffffffc00f09947 */ /* 0x010fea000383ffff */
[----:B------:R-:W-:Y:S05]  /*2ca70*/  BRA `(.L_x_2182) ;  /* 0xffffffb000447947 */ /* 0x000fea000383ffff */
.L_x_2003:
[----:B----4-:R4:W0:Y:S02]  /*2ca80*/  SYNCS.PHASECHK.TRANS64.TRYWAIT P1, [R3+URZ+0x2a860], R2 ;  /* 0x02a86002030075a7 */ /* 0x010824000802017f */
[----:B0-----:R-:W-:Y:S05]  /*2ca90*/  @!P1 NANOSLEEP.SYNCS 0x989680 ;  /* 0x009896800000995d */ /* 0x001fea0003900000 */
[----:B------:R-:W0:Y:S02]  /*2caa0*/  @!P1 SYNCS.PHASECHK.TRANS64 P1, [R3+URZ+0x2a860], R2 ;  /* 0x02a86002030095a7 */ /* 0x000e24000802007f */
[----:B0-----:R-:W-:Y:S05]  /*2cab0*/  @!P1 BRA `(.L_x_2003) ;  /* 0xfffffffc00f09947 */ /* 0x001fea000383ffff */
[----:B------:R-:W-:Y:S05]  /*2cac0*/  BRA `(.L_x_2183) ;  /* 0xffffffb000407947 */ /* 0x000fea000383ffff */
.L_x_2184:
        /* <DEDUP_REMOVED lines=11> */
.L_x_15526:


//--------------------- .text._ZN7cutlass13device_kernelIN5flash11enable_sm90INS1_16FlashAttnFwdSm90INS1_25CollectiveMainloopFwdSm90ILi2EN4cute5tupleIJNS5_1CILi1EEES8_S8_EEENS6_IJNS7_ILi128EEENS7_ILi96EEENS7_ILi192EEEEEELi128ENS_6half_tEfNS_4arch4Sm90ELb1ELb0ELb0ELb0ELb1ELb0ELb0ELb1ELb1ELb1ELb0ELb0EEENS1_21CollectiveEpilogueFwdINS6_IJSA_SA_SB_EEES9_SE_SG_Li256ELb0ELb1ELb0ELb0EEENS1_30DynamicPersistentTileSchedulerILi256ELi128ELb0ELb1ELb1EEEEEEEEEvNT_6ParamsE --------------------------
	.section	.text._ZN7cutlass13device_kernelIN5flash11enable_sm90INS1_16FlashAttnFwdSm90INS1_25CollectiveMainloopFwdSm90ILi2EN4cute5tupleIJNS5_1CILi1EEES8_S8_EEENS6_IJNS7_ILi128EEENS7_ILi96EEENS7_ILi192EEEEEELi128ENS_6half_tEfNS_4arch4Sm90ELb1ELb0ELb0ELb0ELb1ELb0ELb0ELb1ELb1ELb1ELb0ELb0EEENS1_21CollectiveEpilogueFwdINS6_IJSA_SA_SB_EEES9_SE_SG_Li256ELb0ELb1ELb0ELb0EEENS1_30DynamicPersistentTileSchedulerILi256ELi128ELb0ELb1ELb1EEEEEEEEEvNT_6ParamsE,"ax",@progbits
	.align	128
.text._ZN7cutlass13device_kernelIN5flash11enable_sm90INS1_16FlashAttnFwdSm90INS1_25CollectiveMainloopFwdSm90ILi2EN4cute5tupleIJNS5_1CILi1EEES8_S8_EEENS6_IJNS7_ILi128EEENS7_ILi96EEENS7_ILi192EEEEEELi128ENS_6half_tEfNS_4arch4Sm90ELb1ELb0ELb0ELb0ELb1ELb0ELb0ELb1ELb1ELb1ELb0ELb0EEENS1_21CollectiveEpilogueFwdINS6_IJSA_SA_SB_EEES9_SE_SG_Li256ELb0ELb1ELb0ELb0EEENS1_30DynamicPersistentTileSchedulerILi256ELi128ELb0ELb1ELb1EEEEEEEEEvNT_6ParamsE:
        .type           _ZN7cutlass13device_kernelIN5flash11enable_sm90INS1_16FlashAttnFwdSm90INS1_25CollectiveMainloopFwdSm90ILi2EN4cute5tupleIJNS5_1CILi1EEES8_S8_EEENS6_IJNS7_ILi128EEENS7_ILi96EEENS7_ILi192EEEEEELi128ENS_6half_tEfNS_4arch4Sm90ELb1ELb0ELb0ELb0ELb1ELb0ELb0ELb1ELb1ELb1ELb0ELb0EEENS1_21CollectiveEpilogueFwdINS6_IJSA_SA_SB_EEES9_SE_SG_Li256ELb0ELb1ELb0ELb0EEENS1_30DynamicPersistentTileSchedulerILi256ELi128ELb0ELb1ELb1EEEEEEEEEvNT_6ParamsE,@function
        .size           _ZN7cutlass13device_kernelIN5flash11enable_sm90INS1_16FlashAttnFwdSm90INS1_25CollectiveMainloopFwdSm90ILi2EN4cute5tupleIJNS5_1CILi1EEES8_S8_EEENS6_IJNS7_ILi128EEENS7_ILi96EEENS7_ILi192EEEEEELi128ENS_6half_tEfNS_4arch4Sm90ELb1ELb0ELb0ELb0ELb1ELb0ELb0ELb1ELb1ELb1ELb0ELb0EEENS1_21CollectiveEpilogueFwdINS6_IJSA_SA_SB_EEES9_SE_SG_Li256ELb0ELb1ELb0ELb0EEENS1_30DynamicPersistentTileSchedulerILi256ELi128ELb0ELb1ELb1EEEEEEEEEvNT_6ParamsE,(.L_x_15527 - _ZN7cutlass13device_kernelIN5flash11enable_sm90INS1_16FlashAttnFwdSm90INS1_25CollectiveMainloopFwdSm90ILi2EN4cute5tupleIJNS5_1CILi1EEES8_S8_EEENS6_IJNS7_ILi128EEENS7_ILi96EEENS7_ILi192EEEEEELi128ENS_6half_tEfNS_4arch4Sm90ELb1ELb0ELb0ELb0ELb1ELb0ELb0ELb1ELb1ELb1ELb0ELb0EEENS1_21CollectiveEpilogueFwdINS6_IJSA_SA_SB_EEES9_SE_SG_Li256ELb0ELb1ELb0ELb0EEENS1_30DynamicPersistentTileSchedulerILi256ELi128ELb0ELb1ELb1EEEEEEEEEvNT_6ParamsE)
        .other          _ZN7cutlass13device_kernelIN5flash11enable_sm90INS1_16FlashAttnFwdSm90INS1_25CollectiveMainloopFwdSm90ILi2EN4cute5tupleIJNS5_1CILi1EEES8_S8_EEENS6_IJNS7_ILi128EEENS7_ILi96EEENS7_ILi192EEEEEELi128ENS_6half_tEfNS_4arch4Sm90ELb1ELb0ELb0ELb0ELb1ELb0ELb0ELb1ELb1ELb1ELb0ELb0EEENS1_21CollectiveEpilogueFwdINS6_IJSA_SA_SB_EEES9_SE_SG_Li256ELb0ELb1ELb0ELb0EEENS1_30DynamicPersistentTileSchedulerILi256ELi128ELb0ELb1ELb1EEEEEEEEEvNT_6ParamsE,@"STO_CUDA_ENTRY STV_DEFAULT"
_ZN7cutlass13device_kernelIN5flash11enable_sm90INS1_16FlashAttnFwdSm90INS1_25CollectiveMainloopFwdSm90ILi2EN4cute5tupleIJNS5_1CILi1EEES8_S8_EEENS6_IJNS7_ILi128EEENS7_ILi96EEENS7_ILi192EEEEEELi128ENS_6half_tEfNS_4arch4Sm90ELb1ELb0ELb0ELb0ELb1ELb0ELb0ELb1ELb1ELb1ELb0ELb0EEENS1_21CollectiveEpilogueFwdINS6_IJSA_SA_SB_EEES9_SE_SG_Li256ELb0ELb1ELb0ELb0EEENS1_30DynamicPersistentTileSchedulerILi256ELi128ELb0ELb1ELb1EEEEEEEEEvNT_6ParamsE:
        /* <DEDUP_REMOVED lines=45> */
.L_x_2185:
        /* <DEDUP_REMOVED lines=22> */
.L_x_2186:
        /* <DEDUP_REMOVED lines=18> */
.L_x_2187:
        /* <DEDUP_REMOVED lines=22> */
.L_x_2188:
        /* <DEDUP_REMOVED lines=23> */
.L_x_2189:
        /* <DEDUP_REMOVED lines=10> */
.L_x_2191:
        /* <DEDUP_REMOVED lines=16> */
[----:B0-----:R-:W-:-:S05]  /*09c0*/  VIADD R173, R2, 0xffffff80 ;  /* 0xffffff8002ad7836 */ /* 0x001fca0000000000 */
[----:B------:R-:W-:-:S04]  /*09d0*/  SHF.R.S32.HI R0, RZ, 0x1f, R173 ;  /* 0x0000001fff007819 */ /* 0x000fc800000114ad */
[CC--:B------:R-:W-:Y:S02]  /*09e0*/  LEA.HI R2, R0.reuse, R173.reuse, RZ, 0x7 ;  /* 0x000000ad00027211 */ /* 0x0c0fe400078f38ff */
[-C--:B------:R-:W-:Y:S02]  /*09f0*/  LEA.HI R4, R0, R173.reuse, RZ, 0x5 ;  /* 0x000000ad00047211 */ /* 0x080fe400078f28ff */
[----:B------:R-:W-:Y:S02]  /*0a00*/  LOP3.LUT R164, R2, 0xffffff80, RZ, 0xc0, !PT ;  /* 0xffffff8002a47812 */ /* 0x000fe400078ec0ff */
[----:B------:R-:W-:Y:S01]  /*0a10*/  LEA.HI R11, R0, R173, RZ, 0x2 ;  /* 0x000000ad000b7211 */ /* 0x000fe200078f10ff */
[----:B------:R-:W-:Y:S01]  /*0a20*/  IMAD.SHL.U32 R5, R4, 0x20, RZ ;  /* 0x0000002004057824 */ /* 0x000fe200078e00ff */
[----:B------:R-:W-:Y:S01]  /*0a30*/  SHF.R.S32.HI R165, RZ, 0x7, R2 ;  /* 0x00000007ffa57819 */ /* 0x000fe20000011402 */
[----:B------:R-:W-:-:S03]  /*0a40*/  IMAD.IADD R164, R173, 0x1, -R164 ;  /* 0x00000001ada47824 */ /* 0x000fc600078e0aa4 */
[----:B------:R-:W-:Y:S02]  /*0a50*/  LOP3.LUT R5, R5, 0xfffffc00, RZ, 0xc0, !PT ;  /* 0xfffffc0005057812 */ /* 0x000fe400078ec0ff */
[----:B------:R-:W-:Y:S02]  /*0a60*/  SHF.R.S32.HI R7, RZ, 0x1f, R164 ;  /* 0x0000001fff077819 */ /* 0x000fe400000114a4 */
        /* <DEDUP_REMOVED lines=8> */
[----:B------:R-:W-:-:S03]  /*0af0*/  LOP3.LUT R10, R10, 0xfffffff8, RZ, 0xc0, !PT ;  /* 0xfffffff80a0a7812 */ /* 0x000fc600078ec0ff */
[----:B------:R-:W-:Y:S02]  /*0b00*/  IMAD.IADD R2, R165, 0x1, -R2 ;  /* 0x00000001a5027824 */ /* 0x000fe400078e0a02 */
[----:B------:R-:W-:-:S04]  /*0b10*/  IMAD.IADD R10, R9, 0x1, -R10 ;  /* 0x00000001090a7824 */ /* 0x000fc800078e0a0a */
        /* <DEDUP_REMOVED lines=8> */
[----:B------:R-:W-:Y:S01]  /*0ba0*/  LOP3.LUT R160, R0, 0xfffffff8, RZ, 0xc0, !PT ;  /* 0xfffffff800a07812 */ /* 0x000fe200078ec0ff */
[----:B------:R-:W-:Y:S01]  /*0bb0*/  IMAD.IADD R4, R173, 0x1, -R4 ;  /* 0x00000001ad047824 */ /* 0x000fe200078e0a04 */
[----:B------:R-:W-:Y:S01]  /*0bc0*/  LOP3.LUT R3, R3, 0x1ffffffe, RZ, 0xc0, !PT ;  /* 0x1ffffffe03037812 */ /* 0x000fe200078ec0ff */
[----:B------:R-:W-:Y:S01]  /*0bd0*/  ULOP3.LUT UR5, UR5, 0x1, URZ, 0xfc, !UPT ;  /* 0x0000000105057892 */ /* 0x000fe2000f8efc3f */
[----:B------:R-:W-:Y:S01]  /*0be0*/  SHF.R.S32.HI R162, RZ, 0x3, R0 ;  /* 0x00000003ffa27819 */ /* 0x000fe20000011400 */
[----:B------:R-:W-:Y:S01]  /*0bf0*/  IMAD.IADD R160, R173, 0x1, -R160 ;  /* 0x00000001ada07824 */ /* 0x000fe200078e0aa0 */
[----:B------:R-:W-:Y:S01]  /*0c00*/  LEA R4, R4, R5, 0x6 ;  /* 0x0000000504047211 */ /* 0x000fe200078e30ff */
[----:B------:R-:W-:Y:S01]  /*0c10*/  IMAD.IADD R3, R6, 0x1, -R3 ;  /* 0x0000000106037824 */ /* 0x000fe200078e0a03 */
[----:B------:R-:W-:Y:S01]  /*0c20*/  LOP3.LUT R6, R11, 0xfffffffc, RZ, 0xc0, !PT ;  /* 0xfffffffc0b067812 */ /* 0x000fe200078ec0ff */
[----:B------:R-:W-:Y:S02]  /*0c30*/  IMAD.SHL.U32 R17, R160, 0x8, RZ ;  /* 0x00000008a0117824 */ /* 0x000fe400078e00ff */
[----:B------:R-:W-:Y:S01]  /*0c40*/  IMAD.U32 R168, RZ, RZ, UR5 ;  /* 0x00000005ffa87e24 */ /* 0x000fe2000f8e00ff */
[----:B------:R-:W-:Y:S01]  /*0c50*/  LEA R167, R3, R4, 0x3 ;  /* 0x0000000403a77211 */ /* 0x000fe200078e18ff */
[----:B------:R-:W-:Y:S01]  /*0c60*/  IMAD.IADD R6, R173, 0x1, -R6 ;  /* 0x00000001ad067824 */ /* 0x000fe200078e0a06 */
[----:B------:R-:W-:-:S02]  /*0c70*/  LOP3.LUT R3, R8, 0x7ffffffc, RZ, 0xc0, !PT ;  /* 0x7ffffffc08037812 */ /* 0x000fc400078ec0ff */
[----:B------:R-:W-:Y:S02]  /*0c80*/  IADD3 R22, R17, 0x40, RZ ;  /* 0x0000004011167810 */ /* 0x000fe40007ffe0ff */
[----:B------:R-:W-:Y:S01]  /*0c90*/  LEA.HI R5, R6, R6, RZ, 0x1 ;  /* 0x0000000606057211 */ /* 0x000fe200078f08ff */
[----:B------:R-:W-:Y:S01]  /*0ca0*/  IMAD.IADD R18, R164, 0x1, -R3 ;  /* 0x00000001a4127824 */ /* 0x000fe200078e0a03 */
[----:B------:R-:W-:Y:S02]  /*0cb0*/  SHF.R.S32.HI R172, RZ, 0x1f, R17 ;  /* 0x0000001fffac7819 */ /* 0x000fe40000011411 */
[----:B------:R-:W-:Y:S02]  /*0cc0*/  LOP3.LUT R5, R5, 0x1ffffffe, RZ, 0xc0, !PT ;  /* 0x1ffffffe05057812 */ /* 0x000fe400078ec0ff */
[----:B------:R-:W-:-:S03]  /*0cd0*/  SHF.R.S32.HI R169, RZ, 0x1f, R22 ;  /* 0x0000001fffa97819 */ /* 0x000fc60000011416 */
[----:B------:R-:W-:-:S04]  /*0ce0*/  IMAD.IADD R5, R6, 0x1, -R5 ;  /* 0x0000000106057824 */ /* 0x000fc800078e0a05 */
[----:B------:R-:W-:-:S07]  /*0cf0*/  IMAD R19, R5, 0x8, R166 ;  /* 0x0000000805137824 */ /* 0x000fce00078e02a6 */
.L_x_2248:
[----:B0-2---:R-:W0:Y:S01]  /*0d00*/  LDC R3, c[0x0][0xc60] ;  /* 0x00031800ff037b82 */ /* 0x005e220000000800 */
[----:B------:R-:W-:Y:S01]  /*0d10*/  IMAD.MOV.U32 R0, RZ, RZ, R36 ;  /* 0x000000ffff007224 */ /* 0x000fe200078e0024 */
[----:B------:R-:W-:Y:S01]  /*0d20*/  ULDC UR4, c[0x0][0xc78] ;  /* 0x00031e0000047ab9 */ /* 0x000fe20000000800 */
[----:B0-----:R-:W-:-:S13]  /*0d30*/  ISETP.NE.AND P0, PT, R3, 0x1, PT ;  /* 0x000000010300780c */ /* 0x001fda0003f05270 */
[----:B-----5:R-:W0:Y:S08]  /*0d40*/  @P0 LDC R5, c[0x0][0xc64] ;  /* 0x00031900ff050b82 */ /* 0x020e300000000800 */
[----:B------:R-:W1:Y:S01]  /*0d50*/  @P0 LDC R7, c[0x0][0xc68] ;  /* 0x00031a00ff070b82 */ /* 0x000e620000000800 */
[----:B0---4-:R-:W-:-:S05]  /*0d60*/  @P0 IMAD.HI.U32 R2, R36, R5, RZ ;  /* 0x0000000524020227 */ /* 0x011fca00078e00ff */
[----:B-1----:R-:W-:-:S04]  /*0d70*/  @P0 SHF.R.U32.HI R0, RZ, R7, R2 ;  /* 0x00000007ff000219 */ /* 0x002fc80000011602 */
[----:B------:R-:W-:Y:S01]  /*0d80*/  ISETP.GE.AND P0, PT, R0, UR4, PT ;  /* 0x0000000400007c0c */ /* 0x000fe2000bf06270 */
[----:B------:R-:W-:-:S04]  /*0d90*/  IMAD.MOV R2, RZ, RZ, -R0 ;  /* 0x000000ffff027224 */ /* 0x000fc800078e0a00 */
[----:B------:R-:W-:-:S08]  /*0da0*/  IMAD R13, R3, R2, R36 ;  /* 0x00000002030d7224 */ /* 0x000fd000078e0224 */
[----:B---3--:R-:W-:Y:S05]  /*0db0*/  @!P0 BRA `(.L_x_2192) ;  /* 0x0000000000208947 */ /* 0x008fea0003800000 */
        /* <DEDUP_REMOVED lines=8> */
.L_x_2192:
[----:B------:R-:W0:Y:S01]  /*0e40*/  LDC R3, c[0x0][0xc54] ;  /* 0x00031500ff037b82 */ /* 0x000e220000000800 */
[----:B------:R-:W-:Y:S01]  /*0e50*/  IMAD.MOV.U32 R2, RZ, RZ, R13 ;  /* 0x000000ffff027224 */ /* 0x000fe200078e000d */
[----:B0-----:R-:W-:-:S13]  /*0e60*/  ISETP.NE.AND P0, PT, R3, 0x1, PT ;  /* 0x000000010300780c */ /* 0x001fda0003f05270 */
[----:B------:R-:W0:Y:S02]  /*0e70*/  @P0 LDC.64 R4, c[0x0][0xc58] ;  /* 0x00031600ff040b82 */ /* 0x000e240000000a00 */
[----:B0-----:R-:W-:-:S05]  /*0e80*/  @P0 IMAD.HI.U32 R4, R13, R4, RZ ;  /* 0x000000040d040227 */ /* 0x001fca00078e00ff */
[----:B------:R-:W-:-:S05]  /*0e90*/  @P0 SHF.R.U32.HI R2, RZ, R5, R4 ;  /* 0x00000005ff020219 */ /* 0x000fca0000011604 */
[----:B------:R-:W-:-:S07]  /*0ea0*/  IMAD R3, R2, R3, RZ ;  /* 0x0000000302037224 */ /* 0x000fce00078e02ff */
.L_x_2193:
[----:B------:R-:W0:Y:S01]  /*0eb0*/  LDC R171, c[0x0][0x448] ;  /* 0x00011200ffab7b82 */ /* 0x000e220000000800 */
[----:B------:R-:W-:Y:S01]  /*0ec0*/  LOP3.LUT R2, RZ, R2, RZ, 0x33, !PT ;  /* 0x00000002ff027212 */ /* 0x000fe200078e33ff */
[----:B------:R-:W-:Y:S01]  /*0ed0*/  ULDC UR4, c[0x0][0xc3c] ;  /* 0x00030f0000047ab9 */ /* 0x000fe20000000800 */
[----:B------:R-:W-:Y:S01]  /*0ee0*/  ULDC.64 UR6, c[0x0][0x418] ;  /* 0x0001060000067ab9 */ /* 0x000fe20000000a00 */
[----:B------:R-:W-:Y:S01]  /*0ef0*/  ULDC UR5, c[0x0][0x424] ;  /* 0x0001090000057ab9 */ /* 0x000fe20000000800 */
[----:B------:R-:W-:Y:S01]  /*0f00*/  IADD3 R2, R2, UR4, RZ ;  /* 0x0000000402027c10 */ /* 0x000fe2000fffe0ff */
[----:B------:R-:W-:Y:S01]  /*0f10*/  UISETP.NE.U32.AND UP0, UPT, UR6, URZ, UPT ;  /* 0x0000003f0600728c */ /* 0x000fe2000bf05070 */
[----:B------:R-:W-:Y:S01]  /*0f20*/  IMAD.IADD R3, R13, 0x1, -R3 ;  /* 0x000000010d037824 */ /* 0x000fe200078e0a03 */
[----:B------:R-:W1:Y:S01]  /*0f30*/  LDC R161, c[0x0][0xc48] ;  /* 0x00031200ffa17b82 */ /* 0x000e620000000800 */
[----:B------:R-:W-:Y:S01]  /*0f40*/  ULDC UR4, c[0x0][0x288] ;  /* 0x0000a20000047ab9 */ /* 0x000fe20000000800 */
[----:B------:R-:W-:Y:S01]  /*0f50*/  IMAD.SHL.U32 R16, R2, 0x80, RZ ;  /* 0x0000008002107824 */ /* 0x000fe200078e00ff */
[----:B------:R-:W-:Y:S01]  /*0f60*/  UISETP.NE.AND.EX UP0, UPT, UR7, URZ, UPT, UP0 ;  /* 0x0000003f0700728c */ /* 0x000fe2000bf05300 */
[----:B------:R-:W-:Y:S01]  /*0f70*/  CS2R R88, SRZ ;  /* 0x0000000000587805 */ /* 0x000fe2000001ff00 */
[----:B------:R-:W-:Y:S01]  /*0f80*/  UIADD3 UR4, -UR4, 0x60, URZ ;  /* 0x0000006004047890 */ /* 0x000fe2000fffe13f */
[----:B------:R-:W-:Y:S01]  /*0f90*/  VIADD R2, R16, 0x7f ;  /* 0x0000007f10027836 */ /* 0x000fe20000000000 */
[----:B------:R-:W-:Y:S01]  /*0fa0*/  USEL UR8, UR5, 0x1, UP0 ;  /* 0x0000000105087887 */ /* 0x000fe20008000000 */
[----:B------:R-:W-:Y:S01]  /*0fb0*/  CS2R R86, SRZ ;  /* 0x0000000000567805 */ /* 0x000fe2000001ff00 */
[----:B------:R-:W-:Y:S01]  /*0fc0*/  ULDC UR6, c[0x0][0x2f0] ;  /* 0x0000bc0000067ab9 */ /* 0x000fe20000000800 */
[----:B------:R-:W-:Y:S01]  /*0fd0*/  ULDC UR7, c[0x0][0xc54] ;  /* 0x0003150000077ab9 */ /* 0x000fe20000000800 */
[----:B------:R-:W-:Y:S01]  /*0fe0*/  UIMAD UR4, UR8, UR6, UR4 ;  /* 0x00000006080472a4 */ /* 0x000fe2000f8e0204 */
[----:B------:R-:W-:Y:S01]  /*0ff0*/  IMAD R6, R0, UR7, R3 ;  /* 0x0000000700067c24 */ /* 0x000fe2000f8e0203 */
[----:B------:R-:W-:Y:S01]  /*1000*/  CS2R R84, SRZ ;  /* 0x0000000000547805 */ /* 0x000fe2000001ff00 */
[----:B------:R-:W-:Y:S01]  /*1010*/  IMAD.U32 R170, RZ, RZ, UR8 ;  /* 0x00000008ffaa7e24 */ /* 0x000fe2000f8e00ff */
[----:B------:R-:W-:-:S02]  /*1020*/  CS2R R82, SRZ ;  /* 0x0000000000527805 */ /* 0x000fc4000001ff00 */
[----:B0-----:R-:W-:Y:S01]  /*1030*/  ISETP.NE.AND P1, PT, R171, 0x1, PT ;  /* 0x00000001ab00780c */ /* 0x001fe20003f25270 */
[----:B------:R-:W-:Y:S01]  /*1040*/  IMAD.MOV.U32 R23, RZ, RZ, R6 ;  /* 0x000000ffff177224 */ /* 0x000fe200078e0006 */
[----:B------:R-:W-:Y:S01]  /*1050*/  CS2R R80, SRZ ;  /* 0x0000000000507805 */ /* 0x000fe2000001ff00 */
[----:B------:R-:W-:Y:S01]  /*1060*/  IMAD.MOV.U32 R78, RZ, RZ, RZ ;  /* 0x000000ffff4e7224 */ /* 0x000fe200078e00ff */
[----:B------:R-:W-:Y:S02]  /*1070*/  CS2R R54, SRZ ;  /* 0x0000000000367805 */ /* 0x000fe4000001ff00 */
[----:B------:R-:W-:Y:S02]  /*1080*/  CS2R R76, SRZ ;  /* 0x00000000004c7805 */ /* 0x000fe4000001ff00 */
[----:B------:R-:W-:Y:S01]  /*1090*/  CS2R R74, SRZ ;  /* 0x00000000004a7805 */ /* 0x000fe2000001ff00 */
[----:B------:R-:W-:Y:S01]  /*10a0*/  IMAD.MOV.U32 R73, RZ, RZ, RZ ;  /* 0x000000ffff497224 */ /* 0x000fe200078e00ff */
[----:B-1----:R-:W-:-:S02]  /*10b0*/  ISETP.NE.AND P0, PT, R161, 0x1, PT ;  /* 0x00000001a100780c */ /* 0x002fc40003f05270 */
[----:B------:R-:W-:Y:S02]  /*10c0*/  CS2R R52, SRZ ;  /* 0x0000000000347805 */ /* 0x000fe4000001ff00 */
[----:B------:R-:W-:Y:S02]  /*10d0*/  CS2R R70, SRZ ;  /* 0x0000000000467805 */ /* 0x000fe4000001ff00 */
[----:B------:R-:W-:Y:S02]  /*10e0*/  CS2R R68, SRZ ;  /* 0x0000000000447805 */ /* 0x000fe4000001ff00 */
[----:B------:R-:W-:Y:S01]  /*10f0*/  CS2R R66, SRZ ;  /* 0x0000000000427805 */ /* 0x000fe2000001ff00 */
[----:B------:R-:W0:Y:S01]  /*1100*/  @P1 LDC R9, c[0x0][0x44c] ;  /* 0x00011300ff091b82 */ /* 0x000e220000000800 */
[----:B------:R-:W-:Y:S01]  /*1110*/  CS2R R64, SRZ ;  /* 0x0000000000407805 */ /* 0x000fe2000001ff00 */
[----:B------:R-:W-:Y:S01]  /*1120*/  IMAD.MOV.U32 R63, RZ, RZ, RZ ;  /* 0x000000ffff3f7224 */ /* 0x000fe200078e00ff */
[----:B------:R-:W-:-:S02]  /*1130*/  CS2R R50, SRZ ;  /* 0x0000000000327805 */ /* 0x000fc4000001ff00 */
[----:B------:R-:W-:Y:S01]  /*1140*/  CS2R R44, SRZ ;  /* 0x00000000002c7805 */ /* 0x000fe2000001ff00 */
[----:B------:R-:W-:Y:S01]  /*1150*/  IMAD.MOV.U32 R60, RZ, RZ, RZ ;  /* 0x000000ffff3c7224 */ /* 0x000fe200078e00ff */
[----:B------:R-:W-:Y:S02]  /*1160*/  CS2R R58, SRZ ;  /* 0x00000000003a7805 */ /* 0x000fe4000001ff00 */
[----:B------:R-:W-:Y:S01]  /*1170*/  CS2R R56, SRZ ;  /* 0x0000000000387805 */ /* 0x000fe2000001ff00 */
[----:B------:R-:W1:Y:S01]  /*1180*/  @P1 LDC R11, c[0x0][0x450] ;  /* 0x00011400ff0b1b82 */ /* 0x000e620000000800 */
[----:B------:R-:W-:Y:S02]  /*1190*/  CS2R R100, SRZ ;  /* 0x0000000000647805 */ /* 0x000fe4000001ff00 */
[----:B------:R-:W-:Y:S02]  /*11a0*/  CS2R R96, SRZ ;  /* 0x0000000000607805 */ /* 0x000fe4000001ff00 */
[----:B------:R-:W-:-:S02]  /*11b0*/  CS2R R48, SRZ ;  /* 0x0000000000307805 */ /* 0x000fc4000001ff00 */
[----:B------:R-:W-:Y:S02]  /*11c0*/  CS2R R102, SRZ ;  /* 0x0000000000667805 */ /* 0x000fe4000001ff00 */
[----:B------:R-:W-:Y:S02]  /*11d0*/  CS2R R98, SRZ ;  /* 0x0000000000627805 */ /* 0x000fe4000001ff00 */
[----:B------:R-:W-:Y:S02]  /*11e0*/  CS2R R92, SRZ ;  /* 0x00000000005c7805 */ /* 0x000fe4000001ff00 */
[----:B------:R-:W-:Y:S01]  /*11f0*/  CS2R R104, SRZ ;  /* 0x0000000000687805 */ /* 0x000fe2000001ff00 */
[----:B------:R-:W2:Y:S01]  /*1200*/  @P0 LDC R5, c[0x0][0xc4c] ;  /* 0x00031300ff050b82 */ /* 0x000ea20000000800 */
[----:B------:R-:W-:Y:S01]  /*1210*/  CS2R R90, SRZ ;  /* 0x00000000005a7805 */ /* 0x000fe2000001ff00 */
[----:B------:R-:W-:Y:S01]  /*1220*/  IMAD.MOV.U32 R106, RZ, RZ, RZ ;  /* 0x000000ffff6a7224 */ /* 0x000fe200078e00ff */
[----:B------:R-:W-:-:S02]  /*1230*/  MOV R108, RZ ;  /* 0x000000ff006c7202 */ /* 0x000fc40000000f00 */
[----:B------:R-:W-:Y:S02]  /*1240*/  CS2R R94, SRZ ;  /* 0x00000000005e7805 */ /* 0x000fe4000001ff00 */
[----:B------:R-:W-:Y:S01]  /*1250*/  CS2R R26, SRZ ;  /* 0x00000000001a7805 */ /* 0x000fe2000001ff00 */
[----:B------:R-:W-:Y:S02]  /*1260*/  IMAD.MOV.U32 R29, RZ, RZ, RZ ;  /* 0x000000ffff1d7224 */ /* 0x000fe400078e00ff */
[----:B0-----:R-:W-:Y:S01]  /*1270*/  @P1 IMAD.HI.U32 R4, R2, R9, RZ ;  /* 0x0000000902041227 */ /* 0x001fe200078e00ff */
[----:B------:R-:W0:Y:S03]  /*1280*/  @P0 LDC R7, c[0x0][0xc50] ;  /* 0x00031400ff070b82 */ /* 0x000e260000000800 */
[----:B------:R-:W-:Y:S01]  /*1290*/  IMAD.MOV.U32 R110, RZ, RZ, RZ ;  /* 0x000000ffff6e7224 */ /* 0x000fe200078e00ff */
[----:B-1----:R-:W-:-:S05]  /*12a0*/  @P1 SHF.R.U32.HI R2, RZ, R11, R4 ;  /* 0x0000000bff021219 */ /* 0x002fca0000011604 */
[----:B------:R-:W-:Y:S01]  /*12b0*/  VIADD R2, R2, UR4 ;  /* 0x0000000402027c36 */ /* 0x000fe20008000000 */
[----:B------:R-:W-:Y:S01]  /*12c0*/  UIMAD UR4, UR8, UR6, 0x5f ;  /* 0x0000005f080474a4 */ /* 0x000fe2000f8e0206 */
[----:B--2---:R-:W-:-:S03]  /*12d0*/  @P0 IMAD.HI.U32 R0, R6, R5, RZ ;  /* 0x0000000506000227 */ /* 0x004fc600078e00ff */
[----:B------:R-:W-:Y:S01]  /*12e0*/  UIMAD.WIDE UR4, UR4, 0x2aaaaaab, URZ ;  /* 0x2aaaaaab040478a5 */ /* 0x000fe2000f8e023f */
[----:B------:R-:W-:-:S03]  /*12f0*/  IMAD.HI R2, R2, 0x2aaaaaab, RZ ;  /* 0x2aaaaaab02027827 */ /* 0x000fc600078e02ff */
[----:B------:R-:W-:Y:S02]  /*1300*/  USHF.R.U32.HI UR4, URZ, 0x1f, UR5 ;  /* 0x0000001f3f047899 */ /* 0x000fe40008011605 */
[----:B------:R-:W-:Y:S02]  /*1310*/  SHF.R.U32.HI R3, RZ, 0x1f, R2 ;  /* 0x0000001fff037819 */ /* 0x000fe40000011602 */
[----:B------:R-:W-:Y:S01]  /*1320*/  ULEA.HI.SX32 UR4, UR5, UR4, 0x1c ;  /* 0x0000000405047291 */ /* 0x000fe2000f8fe23f */
[----:B0-----:R-:W-:Y:S02]  /*1330*/  @P0 SHF.R.U32.HI R23, RZ, R7, R0 ;  /* 0x00000007ff170219 */ /* 0x001fe40000011600 */
[----:B------:R-:W-:Y:S02]  /*1340*/  LEA.HI.SX32 R3, R2, R3, 0x1c ;  /* 0x0000000302037211 */ /* 0x000fe400078fe2ff */
[----:B------:R-:W-:Y:S02]  /*1350*/  IADD3 R0, -R23, RZ, RZ ;  /* 0x000000ff17007210 */ /* 0x000fe40007ffe1ff */
[----:B------:R-:W-:Y:S01]  /*1360*/  VIMNMX R72, R3, UR4, PT ;  /* 0x0000000403487c48 */ /* 0x000fe2000bfe0100 */
[----:B------:R-:W-:Y:S01]  /*1370*/  IMAD.MOV.U32 R3, RZ, RZ, RZ ;  /* 0x000000ffff037224 */ /* 0x000fe200078e00ff */
[----:B------:R-:W-:Y:S01]  /*1380*/  PLOP3.LUT P0, PT, PT, PT, PT, 0x80, 0x0 ;  /* 0x000000000000781c */ /* 0x000fe20003f0f070 */
[----:B------:R-:W-:Y:S01]  /*1390*/  IMAD R161, R161, R0, R6 ;  /* 0x00000000a1a17224 */ /* 0x000fe200078e0206 */
[----:B------:R-:W-:Y:S01]  /*13a0*/  ISETP.GE.AND P1, PT, R72, 0x1, PT ;  /* 0x000000014800780c */ /* 0x000fe20003f26270 */
[----:B------:R-:W-:Y:S01]  /*13b0*/  IMAD.MOV.U32 R0, RZ, RZ, RZ ;  /* 0x000000ffff007224 */ /* 0x000fe200078e00ff */
[----:B------:R-:W-:-:S11]  /*13c0*/  CS2R R6, SRZ ;  /* 0x0000000000067805 */ /* 0x000fd6000001ff00 */
[----:B------:R-:W-:Y:S05]  /*13d0*/  @!P1 BRA `(.L_x_2194) ;  /* 0x0000006c00e49947 */ /* 0x000fea0003800000 */
        /* <DEDUP_REMOVED lines=31> */
.L_x_2195:
[----:B------:R-:W-:Y:S02]  /*15d0*/  LEA.HI R0, R163, R163, RZ, 0x1 ;  /* 0x000000a3a3007211 */ /* 0x000fe400078f08ff */
[----:B------:R-:W-:Y:S02]  /*15e0*/  R2UR UR4, R168 ;  /* 0x00000000a80472ca */ /* 0x000fe400000e0000 */
[----:B------:R-:W-:-:S05]  /*15f0*/  LOP3.LUT R0, R0, 0xfffffffe, RZ, 0xc0, !PT ;  /* 0xfffffffe00007812 */ /* 0x000fca00078ec0ff */
[----:B------:R-:W-:-:S05]  /*1600*/  IMAD.IADD R0, R163, 0x1, -R0 ;  /* 0x00000001a3007824 */ /* 0x000fca00078e0a00 */
[----:B------:R-:W-:Y:S02]  /*1610*/  SHF.L.U32 R0, R0, 0x1f, RZ ;  /* 0x0000001f00007819 */ /* 0x000fe400000006ff */
[----:B------:R-:W-:Y:S02]  /*1620*/  MOV R2, UR4 ;  /* 0x0000000400027c02 */ /* 0x000fe40008000f00 */
[----:B------:R-:W0:Y:S02]  /*1630*/  SYNCS.PHASECHK.TRANS64.TRYWAIT P1, [UR39+0x2a800], R0 ;  /* 0x02a80000ff0075a7 */ /* 0x000e240008020167 */
[----:B------:R-:W-:Y:S01]  /*1640*/  ISETP.NE.AND P0, PT, R2, 0x3, PT ;  /* 0x000000030200780c */ /* 0x000fe20003f05270 */
[----:B0-----:R-:W-:-:S12]  /*1650*/  @!P1 BRA `(.L_x_2196) ;  /* 0x000000c8008c9947 */ /* 0x001fd80003800000 */
.L_x_2312:
[----:B------:R-:W-:Y:S05]  /*1660*/  @!P0 BRA `(.L_x_2197) ;  /* 0x0000000000048947 */ /* 0x000fea0003800000 */
[----:B------:R-:W-:Y:S01]  /*1670*/  BPT.TRAP 0x1 ;  /* 0x000000040000795c */ /* 0x000fe20000300000 */
.L_x_2197:
[----:B0-----:R-:W-:Y:S02]  /*1680*/  IMAD.U32 R0, RZ, RZ, UR38 ;  /* 0x00000026ff007e24 */ /* 0x001fe4000f8e00ff */
[----:B------:R-:W-:-:S03]  /*1690*/  IMAD.U32 R3, RZ, RZ, UR60 ;  /* 0x0000003cff037e24 */ /* 0x000fc6000f8e00ff */
[----:B------:R-:W-:Y:S02]  /*16a0*/  LEA R0, R0, UR39, 0x3 ;  /* 0x0000002700007c11 */ /* 0x000fe4000f8e18ff */
[----:B------:R-:W-:-:S04]  /*16b0*/  SHF.L.U32 R3, R3, 0x1f, RZ ;  /* 0x0000001f03037819 */ /* 0x000fc800000006ff */
[----:B------:R0:W1:Y:S01]  /*16c0*/  SYNCS.PHASECHK.TRANS64.TRYWAIT P1, [R0+URZ+0x2a830], R3 ;  /* 0x02a83003000075a7 */ /* 0x000062000802017f */
[----:B------:R-:W-:Y:S05]  /*16d0*/  @!P0 BRA `(.L_x_2198) ;  /* 0x0000000000048947 */ /* 0x000fea0003800000 */
[----:B------:R-:W-:Y:S01]  /*16e0*/  BPT.TRAP 0x1 ;  /* 0x000000040000795c */ /* 0x000fe20000300000 */
.L_x_2198:
[----:B-1----:R-:W-:Y:S05]  /*16f0*/  @P1 BRA `(.L_x_2199) ;  /* 0x0000000000081947 */ /* 0x002fea0003800000 */
[----:B------:R-:W1:Y:S02]  /*1700*/  SYNCS.PHASECHK.TRANS64.TRYWAIT P1, [R0+URZ+0x2a830], R3 ;  /* 0x02a83003000075a7 */ /* 0x000e64000802017f */
[----:B-1----:R-:W-:Y:S05]  /*1710*/  @!P1 BRA `(.L_x_2200) ;  /* 0x000000c800749947 */ /* 0x002fea0003800000 */
.L_x_2199:
        /* <DEDUP_REMOVED lines=22> */
[----:B------:R-:W-:Y:S02]  /*1880*/  UIADD3 UR8, UR5, 0x2, URZ ;  /* 0x0000000205087890 */ /* 0x000fe4000fffe03f */
[----:B------:R-:W-:Y:S01]  /*1890*/  UIADD3 UR10, UR4, 0x2, URZ ;  /* 0x00000002040a7890 */ /* 0x000fe2000fffe03f */
[----:B------:R-:W-:Y:S01]  /*18a0*/  UMOV UR9, 0x40000040 ;  /* 0x4000004000097882 */ /* 0x000fe20000000000 */
        /* <DEDUP_REMOVED lines=70> */
.L_x_2201:
[----:B------:R-:W-:Y:S01]  /*1d10*/  ISETP.NE.AND P4, PT, R171, 0x1, PT ;  /* 0x00000001ab00780c */ /* 0x000fe20003f85270 */
[----:B------:R-:W-:Y:S01]  /*1d20*/  IMAD.IADD R4, R19, 0x1, R16 ;  /* 0x0000000113047824 */ /* 0x000fe200078e0210 */
[----:B------:R-:W2:Y:S01]  /*1d30*/  LDC R5, c[0x0][0x2f0] ;  /* 0x0000bc00ff057b82 */ /* 0x000ea20000000800 */
[----:B------:R-:W-:Y:S01]  /*1d40*/  R2UR UR5, R170 ;  /* 0x00000000aa0572ca */ /* 0x000fe200000e0000 */
[----:B------:R-:W-:-:S06]  /*1d50*/  ULDC UR4, c[0x0][0x988] ;  /* 0x0002620000047ab9 */ /* 0x000fcc0000000800 */
[----:B------:R-:W3:Y:S08]  /*1d60*/  LDC R8, c[0x0][0x288] ;  /* 0x0000a200ff087b82 */ /* 0x000ef00000000800 */
[----:B01----:R-:W0:Y:S08]  /*1d70*/  @P4 LDC R3, c[0x0][0x44c] ;  /* 0x00011300ff034b82 */ /* 0x003e300000000800 */
[----:B------:R-:W1:Y:S01]  /*1d80*/  @P4 LDC R9, c[0x0][0x450] ;  /* 0x00011400ff094b82 */ /* 0x000e620000000800 */
[----:B0-----:R-:W-:-:S05]  /*1d90*/  @P4 IMAD.HI.U32 R2, R4, R3, RZ ;  /* 0x0000000304024227 */ /* 0x001fca00078e00ff */
[----:B-1----:R-:W-:Y:S01]  /*1da0*/  @P4 SHF.R.U32.HI R4, RZ, R9, R2 ;  /* 0x00000009ff044219 */ /* 0x002fe20000011602 */
[----:B------:R-:W-:-:S04]  /*1db0*/  IMAD R2, R72, -0x60, RZ ;  /* 0xffffffa048027824 */ /* 0x000fc800078e02ff */
[----:B------:R-:W3:Y:S01]  /*1dc0*/  SHFL.IDX PT, R9, R4, 0x1, 0x1c1f ;  /* 0x003c1f0004097f89 */ /* 0x000ee200000e0000 */
[----:B------:R-:W-:Y:S02]  /*1dd0*/  VIADD R3, R2, 0x61 ;  /* 0x0000006102037836 */ /* 0x000fe40000000000 */
[----:B--2---:R-:W-:Y:S01]  /*1de0*/  IMAD R2, R5, UR5, R2 ;  /* 0x0000000505027c24 */ /* 0x004fe2000f8e0202 */
[----:B------:R-:W-:Y:S01]  /*1df0*/  SHFL.IDX PT, R4, R4, RZ, 0x1c1f ;  /* 0x001c1fff04047589 */ /* 0x000fe200000e0000 */
[----:B------:R-:W-:-:S03]  /*1e00*/  IMAD R10, R18, -0x2, R3 ;  /* 0xfffffffe120a7824 */ /* 0x000fc600078e0203 */
[----:B------:R-:W-:Y:S01]  /*1e10*/  IADD3 R11, R2, 0x60, RZ ;  /* 0x00000060020b7810 */ /* 0x000fe20007ffe0ff */
[----:B------:R-:W-:-:S04]  /*1e20*/  IMAD R3, R5, UR5, R10 ;  /* 0x0000000505037c24 */ /* 0x000fc8000f8e020a */
[----:B------:R-:W-:Y:S01]  /*1e30*/  IMAD R2, R18, -0x2, R11 ;  /* 0xfffffffe12027824 */ /* 0x000fe200078e020b */
[----:B---3--:R-:W-:Y:S01]  /*1e40*/  IADD3 R9, R9, -R8, R3 ;  /* 0x8000000809097210 */ /* 0x008fe20007ffe003 */
[----:B------:R-:W-:-:S03]  /*1e50*/  IMAD.IADD R3, R3, 0x1, -R8 ;  /* 0x0000000103037824 */ /* 0x000fc600078e0a08 */
[----:B------:R-:W-:-:S04]  /*1e60*/  VIMNMX R9, R2, R9, PT ;  /* 0x0000000902097248 */ /* 0x000fc80003fe0100 */
[C---:B------:R-:W-:Y:S02]  /*1e70*/  ISETP.GT.AND P1, PT, R9.reuse, RZ, PT ;  /* 0x000000ff0900720c */ /* 0x040fe40003f24270 */
[C---:B------:R-:W-:Y:S02]  /*1e80*/  ISETP.GT.AND P2, PT, R9.reuse, 0x1, PT ;  /* 0x000000010900780c */ /* 0x040fe40003f44270 */
[----:B------:R-:W-:Y:S02]  /*1e90*/  ISETP.GT.AND P3, PT, R9, 0x8, PT ;  /* 0x000000080900780c */ /* 0x000fe40003f64270 */
[----:B------:R-:W-:Y:S02]  /*1ea0*/  FSEL R73, R26, -INF , P1 ;  /* 0xff8000001a497808 */ /* 0x000fe40000800000 */
[----:B------:R-:W-:Y:S02]  /*1eb0*/  FSEL R10, R27, -INF , P2 ;  /* 0xff8000001b0a7808 */ /* 0x000fe40001000000 */
[----:B------:R-:W-:-:S02]  /*1ec0*/  ISETP.GT.AND P1, PT, R9, 0x9, PT ;  /* 0x000000090900780c */ /* 0x000fc40003f24270 */
[----:B------:R-:W-:Y:S02]  /*1ed0*/  FSEL R75, R30, -INF , P3 ;  /* 0xff8000001e4b7808 */ /* 0x000fe40001800000 */
[----:B------:R-:W-:Y:S02]  /*1ee0*/  FMNMX.FTZ R12, R73, R10, !PT ;  /* 0x0000000a490c7209 */ /* 0x000fe40007810000 */
[----:B------:R-:W-:Y:S02]  /*1ef0*/  ISETP.GT.AND P2, PT, R9, 0x10, PT ;  /* 0x000000100900780c */ /* 0x000fe40003f44270 */
[----:B------:R-:W-:Y:S02]  /*1f00*/  FSEL R77, R31, -INF , P1 ;  /* 0xff8000001f4d7808 */ /* 0x000fe40000800000 */
[----:B------:R-:W-:Y:S02]  /*1f10*/  FMNMX.FTZ R12, R75, R12, !PT ;  /* 0x0000000c4b0c7209 */ /* 0x000fe40007810000 */
        /* <DEDUP_REMOVED lines=20> */
[----:B------:R-:W-:Y:S01]  /*2060*/  FMNMX.FTZ R12, R89, R12, !PT ;  /* 0x0000000c590c7209 */ /* 0x000fe20007810000 */
[----:B------:R-:W0:Y:S01]  /*2070*/  @P4 LDC R46, c[0x0][0x450] ;  /* 0x00011400ff2e4b82 */ /* 0x000e220000000800 */
        /* <DEDUP_REMOVED lines=36> */
[----:B------:R-:W-:Y:S02]  /*22c0*/  FSEL R71, R71, -INF , P1 ;  /* 0xff80000047477808 */ /* 0x000fe40000800000 */
[----:B------:R-:W-:-:S04]  /*22d0*/  FMNMX.FTZ R12, R107, R12, !PT ;  /* 0x0000000c6b0c7209 */ /* 0x000fc80007810000 */
[----:B------:R-:W-:-:S05]  /*22e0*/  FMNMX.FTZ R12, R71, R12, !PT ;  /* 0x0000000c470c7209 */ /* 0x000fca0007810000 */
[----:B------:R-:W1:Y:S02]  /*22f0*/  SHFL.BFLY PT, R9, R12, 0x2, 0x1f ;  /* 0x0c401f000c097f89 */ /* 0x000e6400000e0000 */
[----:B-1----:R-:W-:Y:S02]  /*2300*/  FMNMX.FTZ R13, R12, R9, !PT ;  /* 0x000000090c0d7209 */ /* 0x002fe40007810000 */
[----:B------:R-:W-:Y:S01]  /*2310*/  VIADDMNMX R9, R4, R3, R2, PT ;  /* 0x0000000304097246 */ /* 0x000fe20003800102 */
[----:B------:R-:W-:Y:S01]  /*2320*/  IMAD.U32 R2, RZ, RZ, UR4 ;  /* 0x00000004ff027e24 */ /* 0x000fe2000f8e00ff */
[----:B------:R-:W-:Y:S01]  /*2330*/  R2UR UR4, R0 ;  /* 0x00000000000472ca */ /* 0x000fe200000e0000 */
[----:B------:R-:W1:Y:S01]  /*2340*/  SHFL.BFLY PT, R14, R13, 0x1, 0x1f ;  /* 0x0c201f000d0e7f89 */ /* 0x000e6200000e0000 */
[C---:B------:R-:W-:Y:S02]  /*2350*/  ISETP.GT.AND P1, PT, R9.reuse, RZ, PT ;  /* 0x000000ff0900720c */ /* 0x040fe40003f24270 */
[----:B------:R-:W-:-:S02]  /*2360*/  ISETP.GT.AND P2, PT, R9, 0x1, PT ;  /* 0x000000010900780c */ /* 0x000fc40003f44270 */
[----:B------:R-:W-:Y:S02]  /*2370*/  ISETP.GT.AND P3, PT, R9, 0x8, PT ;  /* 0x000000080900780c */ /* 0x000fe40003f64270 */
[----:B------:R-:W-:Y:S02]  /*2380*/  FSEL R11, R24, -INF , P1 ;  /* 0xff800000180b7808 */ /* 0x000fe40000800000 */
[----:B------:R-:W-:Y:S02]  /*2390*/  FSEL R25, R25, -INF , P2 ;  /* 0xff80000019197808 */ /* 0x000fe40001000000 */
[----:B------:R-:W-:Y:S01]  /*23a0*/  ISETP.GT.AND P1, PT, R9, 0x9, PT ;  /* 0x000000090900780c */ /* 0x000fe20003f24270 */
[----:B------:R-:W-:Y:S01]  /*23b0*/  UIADD3 UR4, UR4, 0x2a840, URZ ;  /* 0x0002a84004047890 */ /* 0x000fe2000fffe03f */
[----:B------:R-:W-:Y:S02]  /*23c0*/  FMNMX.FTZ R4, R11, R25, !PT ;  /* 0x000000190b047209 */ /* 0x000fe40007810000 */
[----:B------:R-:W-:-:S02]  /*23d0*/  ISETP.GT.AND P2, PT, R9, 0x10, PT ;  /* 0x000000100900780c */ /* 0x000fc40003f44270 */
[----:B------:R-:W-:Y:S02]  /*23e0*/  FSEL R29, R29, -INF , P1 ;  /* 0xff8000001d1d7808 */ /* 0x000fe40000800000 */
[----:B------:R-:W-:Y:S02]  /*23f0*/  ISETP.GT.AND P1, PT, R9, 0x11, PT ;  /* 0x000000110900780c */ /* 0x000fe40003f24270 */
[----:B------:R-:W-:Y:S02]  /*2400*/  FSEL R15, R32, -INF , P2 ;  /* 0xff800000200f7808 */ /* 0x000fe40001000000 */
[----:B------:R-:W-:Y:S02]  /*2410*/  FSEL R33, R33, -INF , P1 ;  /* 0xff80000021217808 */ /* 0x000fe40000800000 */
[----:B-1----:R-:W-:Y:S02]  /*2420*/  FMNMX.FTZ R3, R13, R14, !PT ;  /* 0x0000000e0d037209 */ /* 0x002fe40007810000 */
[----:B------:R-:W-:-:S02]  /*2430*/  FSEL R13, R28, -INF , P3 ;  /* 0xff8000001c0d7808 */ /* 0x000fc40001800000 */
[----:B------:R-:W-:Y:S01]  /*2440*/  ISETP.GT.AND P3, PT, R9, 0x18, PT ;  /* 0x000000180900780c */ /* 0x000fe20003f64270 */
[----:B------:R-:W-:Y:S01]  /*2450*/  FMUL.FTZ R12, R3, R2 ;  /* 0x00000002030c7220 */ /* 0x000fe20000410000 */
[----:B------:R-:W-:Y:S02]  /*2460*/  FMNMX.FTZ R4, R13, R4, !PT ;  /* 0x000000040d047209 */ /* 0x000fe40007810000 */
[----:B------:R-:W-:Y:S02]  /*2470*/  FSETP.NEU.FTZ.AND P2, PT, R3, -INF , PT ;  /* 0xff8000000300780b */ /* 0x000fe40003f5d000 */
[----:B------:R-:W-:Y:S02]  /*2480*/  FMNMX.FTZ R4, R29, R4, !PT ;  /* 0x000000041d047209 */ /* 0x000fe40007810000 */
[----:B------:R-:W-:Y:S02]  /*2490*/  ISETP.GT.AND P1, PT, R9, 0x19, PT ;  /* 0x000000190900780c */ /* 0x000fe40003f24270 */
[----:B------:R-:W-:-:S02]  /*24a0*/  FMNMX.FTZ R4, R15, R4, !PT ;  /* 0x000000040f047209 */ /* 0x000fc40007810000 */
[----:B------:R-:W-:Y:S02]  /*24b0*/  FSEL R21, R36, -INF , P3 ;  /* 0xff80000024157808 */ /* 0x000fe40001800000 */
[----:B------:R-:W-:Y:S02]  /*24c0*/  FMNMX.FTZ R4, R33, R4, !PT ;  /* 0x0000000421047209 */ /* 0x000fe40007810000 */
[----:B------:R-:W-:Y:S02]  /*24d0*/  FSEL R14, R12, RZ, P2 ;  /* 0x000000ff0c0e7208 */ /* 0x000fe40001000000 */
[----:B------:R-:W-:Y:S02]  /*24e0*/  ISETP.GT.AND P2, PT, R9, 0x20, PT ;  /* 0x000000200900780c */ /* 0x000fe40003f44270 */
[----:B------:R-:W-:Y:S01]  /*24f0*/  FSEL R37, R37, -INF , P1 ;  /* 0xff80000025257808 */ /* 0x000fe20000800000 */
[--C-:B------:R-:W-:Y:S01]  /*2500*/  FFMA.FTZ R157, R73, R2, -R14.reuse ;  /* 0x00000002499d7223 */ /* 0x100fe2000001080e */
[----:B------:R-:W-:Y:S01]  /*2510*/  FMNMX.FTZ R4, R21, R4, !PT ;  /* 0x0000000415047209 */ /* 0x000fe20007810000 */
[-CC-:B------:R-:W-:Y:S01]  /*2520*/  FFMA.FTZ R10, R10, R2.reuse, -R14.reuse ;  /* 0x000000020a0a7223 */ /* 0x180fe2000001080e */
[----:B------:R-:W-:Y:S01]  /*2530*/  ISETP.GT.AND P1, PT, R9, 0x21, PT ;  /* 0x000000210900780c */ /* 0x000fe20003f24270 */
[--C-:B------:R-:W-:Y:S01]  /*2540*/  FFMA.FTZ R159, R75, R2, -R14.reuse ;  /* 0x000000024b9f7223 */ /* 0x100fe2000001080e */
[----:B------:R-:W-:Y:S01]  /*2550*/  FSEL R27, R40, -INF , P2 ;  /* 0xff800000281b7808 */ /* 0x000fe20001000000 */
[----:B------:R-:W-:Y:S01]  /*2560*/  MUFU.EX2 R157, R157 ;  /* 0x0000009d009d7308 */ /* 0x000fe20000000800 */
[----:B------:R-:W-:Y:S01]  /*2570*/  FMNMX.FTZ R4, R37, R4, !PT ;  /* 0x0000000425047209 */ /* 0x000fe20007810000 */
[-CC-:B------:R-:W-:Y:S01]  /*2580*/  FFMA.FTZ R77, R77, R2.reuse, -R14.reuse ;  /* 0x000000024d4d7223 */ /* 0x180fe2000001080e */
[----:B------:R-:W-:Y:S01]  /*2590*/  ISETP.GT.AND P2, PT, R9, 0x28, PT ;  /* 0x000000280900780c */ /* 0x000fe20003f44270 */
[-CC-:B------:R-:W-:Y:S01]  /*25a0*/  FFMA.FTZ R79, R79, R2.reuse, -R14.reuse ;  /* 0x000000024f4f7223 */ /* 0x180fe2000001080e */
[----:B------:R-:W-:Y:S01]  /*25b0*/  FSEL R41, R41, -INF , P1 ;  /* 0xff80000029297808 */ /* 0x000fe20000800000 */
[--C-:B------:R-:W-:Y:S01]  /*25c0*/  FFMA.FTZ R81, R81, R2, -R14.reuse ;  /* 0x0000000251517223 */ /* 0x100fe2000001080e */
[----:B------:R-:W-:Y:S01]  /*25d0*/  FMNMX.FTZ R4, R27, R4, !PT ;  /* 0x000000041b047209 */ /* 0x000fe20007810000 */
[----:B------:R-:W1:Y:S01]  /*25e0*/  MUFU.EX2 R10, R10 ;  /* 0x0000000a000a7308 */ /* 0x000e620000000800 */
[----:B------:R-:W-:Y:S01]  /*25f0*/  ISETP.GT.AND P1, PT, R9, 0x29, PT ;  /* 0x000000290900780c */ /* 0x000fe20003f24270 */
[----:B------:R-:W-:Y:S01]  /*2600*/  FFMA.FTZ R83, R83, R2, -R14 ;  /* 0x0000000253537223 */ /* 0x000fe2000001080e */
[----:B------:R-:W-:Y:S01]  /*2610*/  FSEL R31, R44, -INF , P2 ;  /* 0xff8000002c1f7808 */ /* 0x000fe20001000000 */
[----:B------:R-:W-:Y:S01]  /*2620*/  IMAD R44, R5, UR5, -R8 ;  /* 0x00000005052c7c24 */ /* 0x000fe2000f8e0a08 */
[----:B------:R-:W-:Y:S01]  /*2630*/  FMNMX.FTZ R4, R41, R4, !PT ;  /* 0x0000000429047209 */ /* 0x000fe20007810000 */
[-CC-:B------:R-:W-:Y:S01]  /*2640*/  FFMA.FTZ R85, R85, R2.reuse, -R14.reuse ;  /* 0x0000000255557223 */ /* 0x180fe2000001080e */
[----:B------:R-:W-:Y:S01]  /*2650*/  ISETP.GT.AND P2, PT, R9, 0x30, PT ;  /* 0x000000300900780c */ /* 0x000fe20003f44270 */
[----:B------:R-:W-:Y:S01]  /*2660*/  MUFU.EX2 R159, R159 ;  /* 0x0000009f009f7308 */ /* 0x000fe20000000800 */
[----:B------:R-:W-:Y:S01]  /*2670*/  FSEL R45, R45, -INF , P1 ;  /* 0xff8000002d2d7808 */ /* 0x000fe20000800000 */
[--C-:B------:R-:W-:Y:S01]  /*2680*/  FFMA.FTZ R87, R87, R2, -R14.reuse ;  /* 0x0000000257577223 */ /* 0x100fe2000001080e */
[----:B------:R-:W-:Y:S01]  /*2690*/  FMNMX.FTZ R4, R31, R4, !PT ;  /* 0x000000041f047209 */ /* 0x000fe20007810000 */
[-CC-:B------:R-:W-:Y:S01]  /*26a0*/  FFMA.FTZ R89, R89, R2.reuse, -R14.reuse ;  /* 0x0000000259597223 */ /* 0x180fe2000001080e */
[----:B------:R-:W-:Y:S01]  /*26b0*/  ISETP.GT.AND P1, PT, R9, 0x31, PT ;  /* 0x000000310900780c */ /* 0x000fe20003f24270 */
[----:B------:R-:W-:Y:S01]  /*26c0*/  FFMA.FTZ R91, R91, R2, -R14 ;  /* 0x000000025b5b7223 */ /* 0x000fe2000001080e */
[----:B------:R-:W-:Y:S01]  /*26d0*/  FSEL R35, R48, -INF , P2 ;  /* 0xff80000030237808 */ /* 0x000fe20001000000 */
[----:B------:R-:W-:Y:S01]  /*26e0*/  MUFU.EX2 R20, R77 ;  /* 0x0000004d00147308 */ /* 0x000fe20000000800 */
[----:B------:R-:W-:Y:S01]  /*26f0*/  FMNMX.FTZ R4, R45, R4, !PT ;  /* 0x000000042d047209 */ /* 0x000fe20007810000 */
[----:B-1----:R-:W-:Y:S01]  /*2700*/  FADD.FTZ R42, R157, R10 ;  /* 0x0000000a9d2a7221 */ /* 0x002fe20000010000 */
[----:B------:R-:W-:Y:S01]  /*2710*/  ISETP.GT.AND P2, PT, R9, 0x38, PT ;  /* 0x000000380900780c */ /* 0x000fe20003f44270 */
[-CC-:B------:R-:W-:Y:S01]  /*2720*/  FFMA.FTZ R93, R93, R2.reuse, -R14.reuse ;  /* 0x000000025d5d7223 */ /* 0x180fe2000001080e */
[----:B------:R-:W-:Y:S01]  /*2730*/  FSEL R49, R49, -INF , P1 ;  /* 0xff80000031317808 */ /* 0x000fe20000800000 */
[--C-:B------:R-:W-:Y:S01]  /*2740*/  FFMA.FTZ R95, R95, R2, -R14.reuse ;  /* 0x000000025f5f7223 */ /* 0x100fe2000001080e */
[----:B------:R-:W-:Y:S01]  /*2750*/  FMNMX.FTZ R4, R35, R4, !PT ;  /* 0x0000000423047209 */ /* 0x000fe20007810000 */
[----:B------:R-:W-:Y:S01]  /*2760*/  MUFU.EX2 R79, R79 ;  /* 0x0000004f004f7308 */ /* 0x000fe20000000800 */
[----:B------:R-:W-:Y:S01]  /*2770*/  ISETP.GT.AND P1, PT, R9, 0x39, PT ;  /* 0x000000390900780c */ /* 0x000fe20003f24270 */
[-CC-:B------:R-:W-:Y:S01]  /*2780*/  FFMA.FTZ R97, R97, R2.reuse, -R14.reuse ;  /* 0x0000000261617223 */ /* 0x180fe2000001080e */
[----:B------:R-:W-:Y:S01]  /*2790*/  FSEL R39, R52, -INF , P2 ;  /* 0xff80000034277808 */ /* 0x000fe20001000000 */
[--C-:B------:R-:W-:Y:S01]  /*27a0*/  FFMA.FTZ R99, R99, R2, -R14.reuse ;  /* 0x0000000263637223 */ /* 0x100fe2000001080e */
[----:B------:R-:W-:Y:S01]  /*27b0*/  FMNMX.FTZ R4, R49, R4, !PT ;  /* 0x0000000431047209 */ /* 0x000fe20007810000 */
[-CC-:B------:R-:W-:Y:S01]  /*27c0*/  FFMA.FTZ R55, R55, R2.reuse, -R14.reuse ;  /* 0x0000000237377223 */ /* 0x180fe2000001080e */
[----:B------:R-:W-:Y:S01]  /*27d0*/  ISETP.GT.AND P2, PT, R9, 0x40, PT ;  /* 0x000000400900780c */ /* 0x000fe20003f44270 */
[----:B------:R-:W1:Y:S01]  /*27e0*/  MUFU.EX2 R24, R81 ;  /* 0x0000005100187308 */ /* 0x000e620000000800 */
        /* <DEDUP_REMOVED lines=11> */
[----:B------:R-:W2:Y:S01]  /*28a0*/  S2UR UR5, SR_CgaCtaId ;  /* 0x00000000000579c3 */ /* 0x000ea20000008800 */
[----:B------:R-:W-:Y:S01]  /*28b0*/  FSEL R57, R57, -INF , P1 ;  /* 0xff80000039397808 */ /* 0x000fe20000800000 */
[--C-:B------:R-:W-:Y:S01]  /*28c0*/  FFMA.FTZ R105, R105, R2, -R14.reuse ;  /* 0x0000000269697223 */ /* 0x100fe2000001080e */
[----:B------:R-:W-:Y:S01]  /*28d0*/  FMNMX.FTZ R4, R43, R4, !PT ;  /* 0x000000042b047209 */ /* 0x000fe20007810000 */
[----:B------:R3:W4:Y:S01]  /*28e0*/  MUFU.EX2 R26, R85 ;  /* 0x00000055001a7308 */ /* 0x0007220000000800 */
[----:B------:R-:W-:Y:S01]  /*28f0*/  ISETP.GT.AND P1, PT, R9, 0x49, PT ;  /* 0x000000490900780c */ /* 0x000fe20003f24270 */
[-CC-:B------:R-:W-:Y:S01]  /*2900*/  FFMA.FTZ R67, R67, R2.reuse, -R14.reuse ;  /* 0x0000000243437223 */ /* 0x180fe2000001080e */
[----:B------:R-:W-:Y:S01]  /*2910*/  FSEL R47, R60, -INF , P2 ;  /* 0xff8000003c2f7808 */ /* 0x000fe20001000000 */
[--C-:B------:R-:W-:Y:S01]  /*2920*/  FFMA.FTZ R107, R107, R2, -R14.reuse ;  /* 0x000000026b6b7223 */ /* 0x100fe2000001080e */
[----:B------:R-:W-:Y:S01]  /*2930*/  FMNMX.FTZ R4, R57, R4, !PT ;  /* 0x0000000439047209 */ /* 0x000fe20007810000 */
[----:B------:R-:W-:Y:S01]  /*2940*/  FFMA.FTZ R14, R71, R2, -R14 ;  /* 0x00000002470e7223 */ /* 0x000fe2000001080e */
[----:B------:R-:W-:Y:S01]  /*2950*/  ISETP.GT.AND P2, PT, R9, 0x50, PT ;  /* 0x000000500900780c */ /* 0x000fe20003f44270 */
[----:B------:R-:W-:Y:S01]  /*2960*/  MUFU.EX2 R87, R87 ;  /* 0x0000005700577308 */ /* 0x000fe20000000800 */
[----:B------:R-:W-:-:S02]  /*2970*/  FSEL R61, R61, -INF , P1 ;  /* 0xff8000003d3d7808 */ /* 0x000fc40000800000 */
[----:B---3--:R-:W-:Y:S02]  /*2980*/  CS2R R84, SRZ ;  /* 0x0000000000547805 */ /* 0x008fe4000001ff00 */
[----:B------:R-:W-:Y:S02]  /*2990*/  FMNMX.FTZ R4, R47, R4, !PT ;  /* 0x000000042f047209 */ /* 0x000fe40007810000 */
[----:B------:R-:W-:Y:S02]  /*29a0*/  CS2R R80, SRZ ;  /* 0x0000000000507805 */ /* 0x000fe4000001ff00 */
[----:B------:R-:W-:Y:S02]  /*29b0*/  ISETP.GT.AND P1, PT, R9, 0x51, PT ;  /* 0x000000510900780c */ /* 0x000fe40003f24270 */
[----:B------:R-:W-:Y:S02]  /*29c0*/  CS2R R76, SRZ ;  /* 0x00000000004c7805 */ /* 0x000fe4000001ff00 */
[----:B------:R-:W-:Y:S01]  /*29d0*/  FSEL R51, R64, -INF , P2 ;  /* 0xff80000040337808 */ /* 0x000fe20001000000 */
[----:B------:R-:W3:Y:S01]  /*29e0*/  MUFU.EX2 R28, R89 ;  /* 0x00000059001c7308 */ /* 0x000ee20000000800 */
[----:B------:R-:W-:-:S02]  /*29f0*/  FMNMX.FTZ R4, R61, R4, !PT ;  /* 0x000000043d047209 */ /* 0x000fc40007810000 */
[----:B------:R-:W-:Y:S02]  /*2a00*/  CS2R R74, SRZ ;  /* 0x00000000004a7805 */ /* 0x000fe4000001ff00 */
[----:B------:R-:W-:Y:S01]  /*2a10*/  ISETP.GT.AND P2, PT, R9, 0x58, PT ;  /* 0x000000580900780c */ /* 0x000fe20003f44270 */
[----:B--2---:R-:W-:Y:S01]  /*2a20*/  UPRMT UR4, UR5, 0x654, UR4 ;  /* 0x0000065405047896 */ /* 0x004fe20008000004 */
[----:B------:R-:W-:Y:S02]  /*2a30*/  FSEL R65, R65, -INF , P1 ;  /* 0xff80000041417808 */ /* 0x000fe40000800000 */
[----:B------:R-:W-:Y:S02]  /*2a40*/  CS2R R70, SRZ ;  /* 0x0000000000467805 */ /* 0x000fe4000001ff00 */
[----:B------:R-:W-:Y:S01]  /*2a50*/  FMNMX.FTZ R4, R51, R4, !PT ;  /* 0x0000000433047209 */ /* 0x000fe20007810000 */
[----:B------:R-:W-:Y:S01]  /*2a60*/  MUFU.EX2 R91, R91 ;  /* 0x0000005b005b7308 */ /* 0x000fe20000000800 */
[----:B------:R-:W-:-:S02]  /*2a70*/  ISETP.GT.AND P1, PT, R9, 0x59, PT ;  /* 0x000000590900780c */ /* 0x000fc40003f24270 */
[----:B------:R-:W-:Y:S02]  /*2a80*/  FSEL R9, R68, -INF , P2 ;  /* 0xff80000044097808 */ /* 0x000fe40001000000 */
[----:B------:R-:W-:Y:S01]  /*2a90*/  FMNMX.FTZ R4, R65, R4, !PT ;  /* 0x0000000441047209 */ /* 0x000fe20007810000 */
[----:B------:R-:W-:Y:S01]  /*2aa0*/  SYNCS.ARRIVE.TRANS64.RED.A1T0 RZ, [UR4], RZ ;  /* 0x000000ffffff79a7 */ /* 0x000fe20008100404 */
[----:B------:R-:W-:Y:S01]  /*2ab0*/  FSEL R69, R69, -INF , P1 ;  /* 0xff80000045457808 */ /* 0x000fe20000800000 */
[----:B------:R-:W2:Y:S01]  /*2ac0*/  MUFU.EX2 R30, R93 ;  /* 0x0000005d001e7308 */ /* 0x000ea20000000800 */
[----:B------:R-:W-:Y:S02]  /*2ad0*/  FMNMX.FTZ R4, R9, R4, !PT ;  /* 0x0000000409047209 */ /* 0x000fe40007810000 */
[----:B------:R-:W-:Y:S01]  /*2ae0*/  F2FP.F16.F32.PACK_AB R157, R10, R157 ;  /* 0x0000009d0a9d723e */ /* 0x000fe200000000ff */
[----:B------:R-:W-:Y:S01]  /*2af0*/  VIADD R10, R72, 0xfffffffe ;  /* 0xfffffffe480a7836 */ /* 0x000fe20000000000 */
[----:B------:R-:W-:-:S02]  /*2b00*/  FMNMX.FTZ R4, R69, R4, !PT ;  /* 0x0000000445047209 */ /* 0x000fc40007810000 */
[----:B-1----:R-:W-:Y:S01]  /*2b10*/  F2FP.F16.F32.PACK_AB R153, R24, R79 ;  /* 0x0000004f1899723e */ /* 0x002fe200000000ff */
[----:B------:R-:W-:Y:S01]  /*2b20*/  MUFU.EX2 R95, R95 ;  /* 0x0000005f005f7308 */ /* 0x000fe20000000800 */
[----:B----4-:R-:W-:Y:S01]  /*2b30*/  F2FP.F16.F32.PACK_AB R155, R26, R83 ;  /* 0x000000531a9b723e */ /* 0x010fe200000000ff */
[----:B------:R-:W1:Y:S01]  /*2b40*/  SHFL.BFLY PT, R73, R4, 0x2, 0x1f ;  /* 0x0c401f0004497f89 */ /* 0x000e6200000e0000 */
[----:B---3--:R-:W-:-:S05]  /*2b50*/  F2FP.F16.F32.PACK_AB R149, R28, R87 ;  /* 0x000000571c95723e */ /* 0x008fca00000000ff */
[----:B------:R-:W3:Y:S01]  /*2b60*/  MUFU.EX2 R32, R97 ;  /* 0x0000006100207308 */ /* 0x000ee20000000800 */
[----:B--2---:R-:W-:-:S07]  /*2b70*/  F2FP.F16.F32.PACK_AB R151, R30, R91 ;  /* 0x0000005b1e97723e */ /* 0x004fce00000000ff */
[----:B------:R-:W-:Y:S08]  /*2b80*/  MUFU.EX2 R99, R99 ;  /* 0x0000006300637308 */ /* 0x000ff00000000800 */
[----:B------:R2:W4:Y:S01]  /*2b90*/  MUFU.EX2 R34, R55 ;  /* 0x0000003700227308 */ /* 0x0005220000000800 */
[----:B---3--:R-:W-:Y:S02]  /*2ba0*/  F2FP.F16.F32.PACK_AB R145, R32, R95 ;  /* 0x0000005f2091723e */ /* 0x008fe400000000ff */
[----:B-1----:R-:W-:-:S05]  /*2bb0*/  FMNMX.FTZ R73, R4, R73, !PT ;  /* 0x0000004904497209 */ /* 0x002fca0007810000 */
[----:B------:R-:W1:Y:S01]  /*2bc0*/  SHFL.BFLY PT, R4, R73, 0x1, 0x1f ;  /* 0x0c201f0049047f89 */ /* 0x000e6200000e0000 */
[----:B------:R-:W-:Y:S01]  /*2bd0*/  MUFU.EX2 R101, R101 ;  /* 0x0000006500657308 */ /* 0x000fe20000000800 */
[----:B--2---:R-:W-:-:S07]  /*2be0*/  CS2R R54, SRZ ;  /* 0x0000000000367805 */ /* 0x004fce000001ff00 */
[----:B------:R2:W3:Y:S01]  /*2bf0*/  MUFU.EX2 R36, R59 ;  /* 0x0000003b00247308 */ /* 0x0004e20000000800 */
[----:B----4-:R-:W-:-:S07]  /*2c00*/  F2FP.F16.F32.PACK_AB R147, R34, R99 ;  /* 0x000000632293723e */ /* 0x010fce00000000ff */
[----:B------:R-:W-:Y:S01]  /*2c10*/  MUFU.EX2 R103, R103 ;  /* 0x0000006700677308 */ /* 0x000fe20000000800 */
[----:B--2---:R-:W-:Y:S02]  /*2c20*/  CS2R R58, SRZ ;  /* 0x00000000003a7805 */ /* 0x004fe4000001ff00 */
[----:B-1----:R-:W-:-:S05]  /*2c30*/  FMNMX.FTZ R4, R73, R4, !PT ;  /* 0x0000000449047209 */ /* 0x002fca0007810000 */
[----:B------:R1:W-:Y:S01]  /*2c40*/  MUFU.EX2 R38, R63 ;  /* 0x0000003f00267308 */ /* 0x0003e20000000800 */
[----:B---3--:R-:W-:Y:S02]  /*2c50*/  F2FP.F16.F32.PACK_AB R141, R36, R101 ;  /* 0x00000065248d723e */ /* 0x008fe400000000ff */
[----:B------:R-:W-:Y:S02]  /*2c60*/  CS2R R72, SRZ ;  /* 0x0000000000487805 */ /* 0x000fe4000001ff00 */
[C---:B------:R-:W-:Y:S01]  /*2c70*/  FSETP.NEU.FTZ.AND P1, PT, R4.reuse, -INF , PT ;  /* 0xff8000000400780b */ /* 0x040fe20003f3d000 */
[----:B------:R-:W-:Y:S02]  /*2c80*/  FMUL.FTZ R12, R4, R2 ;  /* 0x00000002040c7220 */ /* 0x000fe40000410000 */
[----:B------:R-:W-:Y:S03]  /*2c90*/  MUFU.EX2 R105, R105 ;  /* 0x0000006900697308 */ /* 0x000fe60000000800 */
[----:B------:R-:W-:-:S02]  /*2ca0*/  FSEL R12, R12, RZ, P1 ;  /* 0x000000ff0c0c7208 */ /* 0x000fc40000800000 */
[----:B-1----:R-:W-:-:S03]  /*2cb0*/  CS2R R62, SRZ ;  /* 0x00000000003e7805 */ /* 0x002fc6000001ff00 */
        /* <DEDUP_REMOVED lines=13> */
[----:B-1----:R-:W1:Y:S01]  /*2d90*/  @P4 LDC R25, c[0x0][0x44c] ;  /* 0x00011300ff194b82 */ /* 0x002e620000000800 */
[-CC-:B------:R-:W-:Y:S01]  /*2da0*/  FFMA.FTZ R45, R45, R2.reuse, -R12.reuse ;  /* 0x000000022d2d7223 */ /* 0x180fe2000001080c */
[-CC-:B------:R-:W-:Y:S01]  /*2db0*/  FFMA.FTZ R35, R35, R2.reuse, -R12.reuse ;  /* 0x0000000223237223 */ /* 0x180fe2000001080c */
[-CC-:B------:R-:W-:Y:S01]  /*2dc0*/  FFMA.FTZ R49, R49, R2.reuse, -R12.reuse ;  /* 0x0000000231317223 */ /* 0x180fe2000001080c */
[-CC-:B------:R-:W-:Y:S01]  /*2dd0*/  FFMA.FTZ R39, R39, R2.reuse, -R12.reuse ;  /* 0x0000000227277223 */ /* 0x180fe2000001080c */
[-CC-:B------:R-:W-:Y:S01]  /*2de0*/  FFMA.FTZ R53, R53, R2.reuse, -R12.reuse ;  /* 0x0000000235357223 */ /* 0x180fe2000001080c */
[-CC-:B------:R-:W-:Y:S01]  /*2df0*/  FFMA.FTZ R43, R43, R2.reuse, -R12.reuse ;  /* 0x000000022b2b7223 */ /* 0x180fe2000001080c */
[----:B------:R-:W3:Y:S01]  /*2e00*/  MUFU.EX2 R13, R13 ;  /* 0x0000000d000d7308 */ /* 0x000ee20000000800 */
[-CC-:B------:R-:W-:Y:S01]  /*2e10*/  FFMA.FTZ R57, R57, R2.reuse, -R12.reuse ;  /* 0x0000000239397223 */ /* 0x180fe2000001080c */
[-CC-:B------:R-:W-:Y:S01]  /*2e20*/  FFMA.FTZ R47, R47, R2.reuse, -R12.reuse ;  /* 0x000000022f2f7223 */ /* 0x180fe2000001080c */
[-CC-:B------:R-:W-:Y:S01]  /*2e30*/  FFMA.FTZ R61, R61, R2.reuse, -R12.reuse ;  /* 0x000000023d3d7223 */ /* 0x180fe2000001080c */
[-CC-:B------:R-:W-:Y:S01]  /*2e40*/  FFMA.FTZ R51, R51, R2.reuse, -R12.reuse ;  /* 0x0000000233337223 */ /* 0x180fe2000001080c */
[-CC-:B------:R-:W-:Y:S01]  /*2e50*/  FFMA.FTZ R65, R65, R2.reuse, -R12.reuse ;  /* 0x0000000241417223 */ /* 0x180fe2000001080c */
[-CC-:B------:R-:W-:Y:S01]  /*2e60*/  FFMA.FTZ R9, R9, R2.reuse, -R12.reuse ;  /* 0x0000000209097223 */ /* 0x180fe2000001080c */
[----:B------:R-:W-:Y:S01]  /*2e70*/  FFMA.FTZ R12, R69, R2, -R12 ;  /* 0x00000002450c7223 */ /* 0x000fe2000001080c */
[----:B------:R4:W5:Y:S01]  /*2e80*/  MUFU.EX2 R158, R29 ;  /* 0x0000001d009e7308 */ /* 0x0009620000000800 */
[----:B--2---:R-:W-:Y:S01]  /*2e90*/  FADD.FTZ R8, R11, R156 ;  /* 0x0000009c0b087221 */ /* 0x004fe20000010000 */
[----:B------:R-:W-:-:S02]  /*2ea0*/  F2FP.F16.F32.PACK_AB R156, R156, R11 ;  /* 0x0000000b9c9c723e */ /* 0x000fc400000000ff */
[----:B------:R-:W-:Y:S02]  /*2eb0*/  CS2R R68, SRZ ;  /* 0x0000000000447805 */ /* 0x000fe4000001ff00 */
[----:B------:R-:W-:Y:S02]  /*2ec0*/  F2FP.F16.F32.PACK_AB R143, R38, R103 ;  /* 0x00000067268f723e */ /* 0x000fe400000000ff */
[----:B------:R-:W2:Y:S01]  /*2ed0*/  MUFU.EX2 R15, R15 ;  /* 0x0000000f000f7308 */ /* 0x000ea20000000800 */
[----:B-1----:R-:W-:-:S04]  /*2ee0*/  @P4 IMAD.HI.U32 R25, R16, R25, RZ ;  /* 0x0000001910194227 */ /* 0x002fc800078e00ff */
[----:B---3--:R-:W-:Y:S01]  /*2ef0*/  FADD.FTZ R5, R13, R8 ;  /* 0x000000080d057221 */ /* 0x008fe20000010000 */
[----:B----4-:R-:W-:Y:S01]  /*2f00*/  IMAD.MOV.U32 R29, RZ, RZ, R16 ;  /* 0x000000ffff1d7224 */ /* 0x010fe200078e0010 */
[----:B0-----:R-:W-:Y:S01]  /*2f10*/  @P4 SHF.R.U32.HI R29, RZ, R46, R25 ;  /* 0x0000002eff1d4219 */ /* 0x001fe20000011619 */
[----:B------:R-:W-:Y:S01]  /*2f20*/  FADD.FTZ R25, R159, R42 ;  /* 0x0000002a9f197221 */ /* 0x000fe20000010000 */
[----:B------:R-:W0:Y:S01]  /*2f30*/  MUFU.EX2 R152, R33 ;  /* 0x0000002100987308 */ /* 0x000e220000000800 */
[C---:B-----5:R-:W-:Y:S01]  /*2f40*/  FADD.FTZ R0, R158.reuse, R5 ;  /* 0x000000059e007221 */ /* 0x060fe20000010000 */
[----:B------:R-:W-:Y:S01]  /*2f50*/  F2FP.F16.F32.PACK_AB R158, R158, R13 ;  /* 0x0000000d9e9e723e */ /* 0x000fe200000000ff */
[----:B------:R-:W-:Y:S01]  /*2f60*/  FADD.FTZ R8, R20, R25 ;  /* 0x0000001914087221 */ /* 0x000fe20000010000 */
[----:B------:R-:W-:Y:S01]  /*2f70*/  IMAD.IADD R44, R44, 0x1, R29 ;  /* 0x000000012c2c7824 */ /* 0x000fe200078e021d */
[----:B------:R-:W-:Y:S02]  /*2f80*/  F2FP.F16.F32.PACK_AB R159, R20, R159 ;  /* 0x0000009f149f723e */ /* 0x000fe400000000ff */
[----:B------:R-:W-:Y:S01]  /*2f90*/  FADD.FTZ R25, R79, R8 ;  /* 0x000000084f197221 */ /* 0x000fe20000010000 */
[----:B------:R-:W1:Y:S01]  /*2fa0*/  MUFU.EX2 R21, R21 ;  /* 0x0000001500157308 */ /* 0x000e620000000800 */
[----:B--2---:R-:W-:Y:S01]  /*2fb0*/  FADD.FTZ R5, R15, R0 ;  /* 0x000000000f057221 */ /* 0x004fe20000010000 */
[----:B------:R-:W-:-:S04]  /*2fc0*/  IMAD.HI R44, R44, 0x2aaaaaab, RZ ;  /* 0x2aaaaaab2c2c7827 */ /* 0x000fc800078e02ff */
[----:B------:R-:W-:Y:S01]  /*2fd0*/  FADD.FTZ R8, R24, R25 ;  /* 0x0000001918087221 */ /* 0x000fe20000010000 */
[----:B------:R-:W-:-:S03]  /*2fe0*/  CS2R R78, SRZ ;  /* 0x00000000004e7805 */ /* 0x000fc6000001ff00 */
[----:B------:R-:W-:Y:S01]  /*2ff0*/  FADD.FTZ R25, R83, R8 ;  /* 0x0000000853197221 */ /* 0x000fe20000010000 */
[----:B------:R-:W2:Y:S01]  /*3000*/  MUFU.EX2 R154, R37 ;  /* 0x00000025009a7308 */ /* 0x000ea20000000800 */
[----:B0-----:R-:W-:Y:S01]  /*3010*/  FADD.FTZ R0, R152, R5 ;  /* 0x0000000598007221 */ /* 0x001fe20000010000 */
[----:B------:R-:W-:Y:S01]  /*3020*/  SHF.R.U32.HI R29, RZ, 0x1f, R44 ;  /* 0x0000001fff1d7819 */ /* 0x000fe2000001162c */
[----:B------:R-:W-:Y:S01]  /*3030*/  FADD.FTZ R8, R26, R25 ;  /* 0x000000191a087221 */ /* 0x000fe20000010000 */
[----:B------:R-:W-:Y:S02]  /*3040*/  F2FP.F16.F32.PACK_AB R152, R152, R15 ;  /* 0x0000000f9898723e */ /* 0x000fe400000000ff */
[----:B------:R-:W-:Y:S02]  /*3050*/  CS2R R82, SRZ ;  /* 0x0000000000527805 */ /* 0x000fe4000001ff00 */
[----:B------:R-:W-:Y:S01]  /*3060*/  LEA.HI.SX32 R29, R44, R29, 0x1c ;  /* 0x0000001d2c1d7211 */ /* 0x000fe200078fe2ff */
[----:B------:R-:W-:Y:S01]  /*3070*/  FADD.FTZ R25, R87, R8 ;  /* 0x0000000857197221 */ /* 0x000fe20000010000 */
[----:B------:R-:W0:Y:S01]  /*3080*/  MUFU.EX2 R27, R27 ;  /* 0x0000001b001b7308 */ /* 0x000e220000000800 */
[----:B-1----:R-:W-:Y:S01]  /*3090*/  FADD.FTZ R5, R21, R0 ;  /* 0x0000000015057221 */ /* 0x002fe20000010000 */
[----:B------:R-:W-:Y:S01]  /*30a0*/  VIMNMX R13, RZ, R29, !PT ;  /* 0x0000001dff0d7248 */ /* 0x000fe20007fe0100 */
[----:B------:R-:W-:Y:S01]  /*30b0*/  FADD.FTZ R8, R28, R25 ;  /* 0x000000191c087221 */ /* 0x000fe20000010000 */
[----:B------:R-:W-:-:S02]  /*30c0*/  CS2R R86, SRZ ;  /* 0x0000000000567805 */ /* 0x000fc4000001ff00 */
[----:B------:R-:W-:Y:S02]  /*30d0*/  CS2R R28, SRZ ;  /* 0x00000000001c7805 */ /* 0x000fe4000001ff00 */
[----:B------:R-:W-:Y:S01]  /*30e0*/  ISETP.GE.AND P1, PT, R10, R13, PT ;  /* 0x0000000d0a00720c */ /* 0x000fe20003f26270 */
[----:B------:R-:W-:Y:S01]  /*30f0*/  FADD.FTZ R25, R91, R8 ;  /* 0x000000085b197221 */ /* 0x000fe20000010000 */
[----:B------:R-:W1:Y:S01]  /*3100*/  MUFU.EX2 R148, R41 ;  /* 0x0000002900947308 */ /* 0x000e620000000800 */
[C---:B--2---:R-:W-:Y:S01]  /*3110*/  FADD.FTZ R0, R154.reuse, R5 ;  /* 0x000000059a007221 */ /* 0x044fe20000010000 */
[----:B------:R-:W-:Y:S01]  /*3120*/  F2FP.F16.F32.PACK_AB R154, R154, R21 ;  /* 0x000000159a9a723e */ /* 0x000fe200000000ff */
[----:B------:R-:W-:-:S04]  /*3130*/  FADD.FTZ R8, R30, R25 ;  /* 0x000000191e087221 */ /* 0x000fc80000010000 */
[----:B------:R-:W-:Y:S01]  /*3140*/  FADD.FTZ R25, R95, R8 ;  /* 0x000000085f197221 */ /* 0x000fe20000010000 */
[----:B------:R-:W2:Y:S01]  /*3150*/  MUFU.EX2 R31, R31 ;  /* 0x0000001f001f7308 */ /* 0x000ea20000000800 */
[----:B0-----:R-:W-:Y:S02]  /*3160*/  FADD.FTZ R5, R27, R0 ;  /* 0x000000001b057221 */ /* 0x001fe40000010000 */
[----:B------:R-:W-:Y:S01]  /*3170*/  FADD.FTZ R8, R32, R25 ;  /* 0x0000001920087221 */ /* 0x000fe20000010000 */
[----:B------:R-:W-:-:S03]  /*3180*/  CS2R R32, SRZ ;  /* 0x0000000000207805 */ /* 0x000fc6000001ff00 */
[----:B------:R-:W-:Y:S01]  /*3190*/  FADD.FTZ R25, R99, R8 ;  /* 0x0000000863197221 */ /* 0x000fe20000010000 */
[----:B------:R0:W3:Y:S01]  /*31a0*/  MUFU.EX2 R150, R45 ;  /* 0x0000002d00967308 */ /* 0x0000e20000000800 */
[C---:B-1----:R-:W-:Y:S01]  /*31b0*/  FADD.FTZ R0, R148.reuse, R5 ;  /* 0x0000000594007221 */ /* 0x042fe20000010000 */
[----:B------:R-:W-:Y:S01]  /*31c0*/  F2FP.F16.F32.PACK_AB R148, R148, R27 ;  /* 0x0000001b9494723e */ /* 0x000fe200000000ff */
[----:B------:R-:W-:Y:S01]  /*31d0*/  FADD.FTZ R8, R34, R25 ;  /* 0x0000001922087221 */ /* 0x000fe20000010000 */
[----:B------:R-:W-:-:S03]  /*31e0*/  CS2R R26, SRZ ;  /* 0x00000000001a7805 */ /* 0x000fc6000001ff00 */
[----:B------:R-:W-:Y:S01]  /*31f0*/  FADD.FTZ R25, R101, R8 ;  /* 0x0000000865197221 */ /* 0x000fe20000010000 */
[----:B------:R-:W1:Y:S01]  /*3200*/  MUFU.EX2 R35, R35 ;  /* 0x0000002300237308 */ /* 0x000e620000000800 */
[----:B--2---:R-:W-:Y:S01]  /*3210*/  FADD.FTZ R5, R31, R0 ;  /* 0x000000001f057221 */ /* 0x004fe20000010000 */
[----:B0-----:R-:W-:Y:S01]  /*3220*/  CS2R R44, SRZ ;  /* 0x00000000002c7805 */ /* 0x001fe2000001ff00 */
[----:B------:R-:W-:Y:S01]  /*3230*/  FADD.FTZ R8, R36, R25 ;  /* 0x0000001924087221 */ /* 0x000fe20000010000 */
[----:B------:R-:W-:Y:S02]  /*3240*/  CS2R R36, SRZ ;  /* 0x0000000000247805 */ /* 0x000fe4000001ff00 */
[----:B------:R-:W-:Y:S01]  /*3250*/  CS2R R24, SRZ ;  /* 0x0000000000187805 */ /* 0x000fe2000001ff00 */
[----:B------:R-:W-:Y:S01]  /*3260*/  FADD.FTZ R11, R103, R8 ;  /* 0x00000008670b7221 */ /* 0x000fe20000010000 */
[----:B------:R0:W2:Y:S01]  /*3270*/  MUFU.EX2 R144, R49 ;  /* 0x0000003100907308 */ /* 0x0000a20000000800 */
[C---:B---3--:R-:W-:Y:S01]  /*3280*/  FADD.FTZ R0, R150.reuse, R5 ;  /* 0x0000000596007221 */ /* 0x048fe20000010000 */
[----:B------:R-:W-:Y:S01]  /*3290*/  F2FP.F16.F32.PACK_AB R150, R150, R31 ;  /* 0x0000001f9696723e */ /* 0x000fe200000000ff */
[----:B------:R-:W-:Y:S01]  /*32a0*/  FADD.FTZ R8, R38, R11 ;  /* 0x0000000b26087221 */ /* 0x000fe20000010000 */
[----:B------:R-:W-:-:S03]  /*32b0*/  CS2R R30, SRZ ;  /* 0x00000000001e7805 */ /* 0x000fc6000001ff00 */
[----:B------:R-:W-:Y:S01]  /*32c0*/  FADD.FTZ R11, R105, R8 ;  /* 0x00000008690b7221 */ /* 0x000fe20000010000 */
[----:B------:R-:W3:Y:S01]  /*32d0*/  MUFU.EX2 R39, R39 ;  /* 0x0000002700277308 */ /* 0x000ee20000000800 */
[----:B-1----:R-:W-:Y:S01]  /*32e0*/  FADD.FTZ R5, R35, R0 ;  /* 0x0000000023057221 */ /* 0x002fe20000010000 */
[----:B0-----:R-:W-:-:S06]  /*32f0*/  CS2R R48, SRZ ;  /* 0x0000000000307805 */ /* 0x001fcc000001ff00 */
[----:B------:R0:W1:Y:S01]  /*3300*/  MUFU.EX2 R146, R53 ;  /* 0x0000003500927308 */ /* 0x0000620000000800 */
[C---:B--2---:R-:W-:Y:S01]  /*3310*/  FADD.FTZ R0, R144.reuse, R5 ;  /* 0x0000000590007221 */ /* 0x044fe20000010000 */
[----:B------:R-:W-:Y:S02]  /*3320*/  F2FP.F16.F32.PACK_AB R144, R144, R35 ;  /* 0x000000239090723e */ /* 0x000fe400000000ff */
[----:B------:R-:W-:-:S04]  /*3330*/  CS2R R34, SRZ ;  /* 0x0000000000227805 */ /* 0x000fc8000001ff00 */
[----:B------:R-:W2:Y:S01]  /*3340*/  MUFU.EX2 R43, R43 ;  /* 0x0000002b002b7308 */ /* 0x000ea20000000800 */
[----:B---3--:R-:W-:Y:S01]  /*3350*/  FADD.FTZ R5, R39, R0 ;  /* 0x0000000027057221 */ /* 0x008fe20000010000 */
[----:B0-----:R-:W-:-:S06]  /*3360*/  CS2R R52, SRZ ;  /* 0x0000000000347805 */ /* 0x001fcc000001ff00 */
[----:B------:R0:W3:Y:S01]  /*3370*/  MUFU.EX2 R140, R57 ;  /* 0x00000039008c7308 */ /* 0x0000e20000000800 */
[C---:B-1----:R-:W-:Y:S01]  /*3380*/  FADD.FTZ R0, R146.reuse, R5 ;  /* 0x0000000592007221 */ /* 0x042fe20000010000 */
[----:B------:R-:W-:Y:S02]  /*3390*/  F2FP.F16.F32.PACK_AB R146, R146, R39 ;  /* 0x000000279292723e */ /* 0x000fe400000000ff */
[----:B------:R-:W-:-:S04]  /*33a0*/  CS2R R38, SRZ ;  /* 0x0000000000267805 */ /* 0x000fc8000001ff00 */
[----:B------:R-:W1:Y:S01]  /*33b0*/  MUFU.EX2 R47, R47 ;  /* 0x0000002f002f7308 */ /* 0x000e620000000800 */
[----:B--2---:R-:W-:Y:S01]  /*33c0*/  FADD.FTZ R5, R43, R0 ;  /* 0x000000002b057221 */ /* 0x004fe20000010000 */
[----:B0-----:R-:W-:-:S06]  /*33d0*/  CS2R R56, SRZ ;  /* 0x0000000000387805 */ /* 0x001fcc000001ff00 */
[----:B------:R0:W2:Y:S01]  /*33e0*/  MUFU.EX2 R142, R61 ;  /* 0x0000003d008e7308 */ /* 0x0000a20000000800 */
[C---:B---3--:R-:W-:Y:S01]  /*33f0*/  FADD.FTZ R0, R140.reuse, R5 ;  /* 0x000000058c007221 */ /* 0x048fe20000010000 */
[----:B------:R-:W-:Y:S02]  /*3400*/  F2FP.F16.F32.PACK_AB R140, R140, R43 ;  /* 0x0000002b8c8c723e */ /* 0x000fe400000000ff */
[----:B------:R-:W-:-:S04]  /*3410*/  CS2R R42, SRZ ;  /* 0x00000000002a7805 */ /* 0x000fc8000001ff00 */
[----:B------:R-:W3:Y:S01]  /*3420*/  MUFU.EX2 R51, R51 ;  /* 0x0000003300337308 */ /* 0x000ee20000000800 */
[----:B-1----:R-:W-:Y:S01]  /*3430*/  FADD.FTZ R5, R47, R0 ;  /* 0x000000002f057221 */ /* 0x002fe20000010000 */
[----:B0-----:R-:W-:-:S06]  /*3440*/  CS2R R60, SRZ ;  /* 0x00000000003c7805 */ /* 0x001fcc000001ff00 */
[----:B------:R0:W1:Y:S01]  /*3450*/  MUFU.EX2 R136, R65 ;  /* 0x0000004100887308 */ /* 0x0000620000000800 */
[C---:B--2---:R-:W-:Y:S01]  /*3460*/  FADD.FTZ R0, R142.reuse, R5 ;  /* 0x000000058e007221 */ /* 0x044fe20000010000 */
[----:B------:R-:W-:Y:S02]  /*3470*/  F2FP.F16.F32.PACK_AB R142, R142, R47 ;  /* 0x0000002f8e8e723e */ /* 0x000fe400000000ff */
[----:B------:R-:W-:-:S04]  /*3480*/  CS2R R46, SRZ ;  /* 0x00000000002e7805 */ /* 0x000fc8000001ff00 */
[----:B------:R2:W4:Y:S01]  /*3490*/  MUFU.EX2 R40, R67 ;  /* 0x0000004300287308 */ /* 0x0005220000000800 */
[----:B---3--:R-:W-:Y:S01]  /*34a0*/  FADD.FTZ R5, R51, R0 ;  /* 0x0000000033057221 */ /* 0x008fe20000010000 */
[----:B0-----:R-:W-:-:S06]  /*34b0*/  CS2R R64, SRZ ;  /* 0x0000000000407805 */ /* 0x001fcc000001ff00 */
[----:B------:R-:W0:Y:S01]  /*34c0*/  MUFU.EX2 R9, R9 ;  /* 0x0000000900097308 */ /* 0x000e220000000800 */
[C---:B-1----:R-:W-:Y:S01]  /*34d0*/  FADD.FTZ R0, R136.reuse, R5 ;  /* 0x0000000588007221 */ /* 0x042fe20000010000 */
[----:B------:R-:W-:Y:S02]  /*34e0*/  F2FP.F16.F32.PACK_AB R136, R136, R51 ;  /* 0x000000338888723e */ /* 0x000fe400000000ff */
[----:B--2---:R-:W-:Y:S02]  /*34f0*/  CS2R R66, SRZ ;  /* 0x0000000000427805 */ /* 0x004fe4000001ff00 */
[----:B------:R-:W-:Y:S02]  /*3500*/  CS2R R50, SRZ ;  /* 0x0000000000327805 */ /* 0x000fe4000001ff00 */
[----:B------:R-:W1:Y:S01]  /*3510*/  MUFU.EX2 R107, R107 ;  /* 0x0000006b006b7308 */ /* 0x000e620000000800 */
[C---:B----4-:R-:W-:Y:S01]  /*3520*/  FADD.FTZ R8, R40.reuse, R11 ;  /* 0x0000000b28087221 */ /* 0x050fe20000010000 */
[----:B------:R-:W-:-:S02]  /*3530*/  F2FP.F16.F32.PACK_AB R137, R40, R105 ;  /* 0x000000692889723e */ /* 0x000fc400000000ff */
[----:B------:R-:W-:-:S04]  /*3540*/  CS2R R40, SRZ ;  /* 0x0000000000287805 */ /* 0x000fc8000001ff00 */
[----:B------:R-:W2:Y:S01]  /*3550*/  MUFU.EX2 R12, R12 ;  /* 0x0000000c000c7308 */ /* 0x000ea20000000800 */
[----:B0-----:R-:W-:Y:S01]  /*3560*/  FADD.FTZ R5, R9, R0 ;  /* 0x0000000009057221 */ /* 0x001fe20000010000 */
[----:B------:R-:W-:-:S06]  /*3570*/  IMAD.MOV.U32 R0, RZ, RZ, 0x3f800000 ;  /* 0x3f800000ff007424 */ /* 0x000fcc00078e00ff */
[----:B------:R-:W0:Y:S01]  /*3580*/  MUFU.EX2 R14, R14 ;  /* 0x0000000e000e7308 */ /* 0x000e220000000800 */
[----:B-1----:R-:W-:Y:S01]  /*3590*/  FADD.FTZ R11, R107, R8 ;  /* 0x000000086b0b7221 */ /* 0x002fe20000010000 */
[C---:B--2---:R-:W-:Y:S01]  /*35a0*/  FADD.FTZ R8, R12.reuse, R5 ;  /* 0x000000050c087221 */ /* 0x044fe20000010000 */
[----:B------:R-:W-:Y:S02]  /*35b0*/  F2FP.F16.F32.PACK_AB R138, R12, R9 ;  /* 0x000000090c8a723e */ /* 0x000fe400000000ff */
[----:B------:R-:W-:Y:S01]  /*35c0*/  MOV R9, 0x3f800000 ;  /* 0x3f80000000097802 */ /* 0x000fe20000000f00 */
[C---:B0-----:R-:W-:Y:S01]  /*35d0*/  FADD.FTZ R5, R14.reuse, R11 ;  /* 0x0000000b0e057221 */ /* 0x041fe20000010000 */
[----:B------:R-:W-:Y:S01]  /*35e0*/  F2FP.F16.F32.PACK_AB R139, R14, R107 ;  /* 0x0000006b0e8b723e */ /* 0x000fe200000000ff */
[----:B------:R-:W-:Y:S06]  /*35f0*/  @!P1 BRA `(.L_x_2202) ;  /* 0x0000002000e89947 */ /* 0x000fec0003800000 */
[----:B------:R-:W-:Y:S01]  /*3600*/  IMAD.MOV.U32 R12, RZ, RZ, R3 ;  /* 0x000000ffff0c7224 */ /* 0x000fe200078e0003 */
[----:B------:R-:W-:Y:S01]  /*3610*/  UMOV UR7, UR60 ;  /* 0x0000003c00077c82 */ /* 0x000fe20008000000 */
[----:B------:R-:W-:Y:S01]  /*3620*/  IMAD.MOV.U32 R11, RZ, RZ, R4 ;  /* 0x000000ffff0b7224 */ /* 0x000fe200078e0004 */
[----:B------:R-:W-:Y:S01]  /*3630*/  UMOV UR4, UR38 ;  /* 0x0000002600047c82 */ /* 0x000fe20008000000 */
[----:B------:R-:W-:Y:S01]  /*3640*/  IMAD.MOV.U32 R0, RZ, RZ, 0x3f800000 ;  /* 0x3f800000ff007424 */ /* 0x000fe200078e00ff */
[----:B------:R-:W-:Y:S01]  /*3650*/  ULDC UR58, c[0x0][0x288] ;  /* 0x0000a200003a7ab9 */ /* 0x000fe20000000800 */
[----:B------:R-:W-:-:S07]  /*3660*/  IMAD.MOV.U32 R87, RZ, RZ, RZ ;  /* 0x000000ffff577224 */ /* 0x000fce00078e00ff */
.L_x_2213:
[----:B------:R-:W-:-:S04]  /*3670*/  UISETP.NE.AND UP0, UPT, UR4, 0x1, UPT ;  /* 0x000000010400788c */ /* 0x000fc8000bf05270 */
[----:B------:R-:W-:-:S04]  /*3680*/  USEL UR60, URZ, 0x1, UP0 ;  /* 0x000000013f3c7887 */ /* 0x000fc80008000000 */
[----:B------:R-:W-:Y:S01]  /*3690*/  ULOP3.LUT UR60, UR7, UR60, URZ, 0x3c, !UPT ;  /* 0x0000003c073c7292 */ /* 0x000fe2000f8e3c3f */
[----:B------:R-:W-:Y:S11]  /*36a0*/  @!P0 BRA `(.L_x_2203) ;  /* 0x0000000000048947 */ /* 0x000ff60003800000 */
[----:B------:R-:W-:Y:S01]  /*36b0*/  BPT.TRAP 0x1 ;  /* 0x000000040000795c */ /* 0x000fe20000300000 */
.L_x_2203:
        /* <DEDUP_REMOVED lines=9> */
.L_x_2204:
[----:B-1----:R-:W-:Y:S05]  /*3750*/  @P1 BRA `(.L_x_2205) ;  /* 0x0000000000081947 */ /* 0x002fea0003800000 */
[----:B------:R-:W1:Y:S02]  /*3760*/  SYNCS.PHASECHK.TRANS64.TRYWAIT P1, [UR6+0x2a830], R2 ;  /* 0x02a83002ff0075a7 */ /* 0x000e640008020146 */
[----:B-1----:R-:W-:Y:S05]  /*3770*/  @!P1 BRA `(.L_x_2206) ;  /* 0x000000a800709947 */ /* 0x002fea0003800000 */
.L_x_2205:
        /* <DEDUP_REMOVED lines=39> */
[----:B------:R-:W-:Y:S01]  /*39f0*/  UMOV UR52, UR56 ;  /* 0x0000003800347c82 */ /* 0x000fe20008000000 */
[----:B------:R-:W-:Y:S01]  /*3a00*/  UMOV UR53, UR57 ;  /* 0x0000003900357c82 */ /* 0x000fe20008000000 */
        /* <DEDUP_REMOVED lines=90> */
.L_x_2207:
[----:B------:R-:W-:Y:S01]  /*3fb0*/  ULEA UR5, UR4, UR39, 0x3 ;  /* 0x0000002704057291 */ /* 0x000fe2000f8e183f */
[----:B------:R-:W-:-:S05]  /*3fc0*/  IMAD.U32 R0, RZ, RZ, UR7 ;  /* 0x00000007ff007e24 */ /* 0x000fca000f8e00ff */
[----:B------:R-:W-:-:S04]  /*3fd0*/  SHF.L.U32 R0, R0, 0x1f, RZ ;  /* 0x0000001f00007819 */ /* 0x000fc800000006ff */
[----:B------:R2:W3:Y:S01]  /*3fe0*/  SYNCS.PHASECHK.TRANS64.TRYWAIT P1, [UR5+0x2a850], R0 ;  /* 0x02a85000ff0075a7 */ /* 0x0004e20008020145 */
[----:B------:R-:W-:Y:S05]  /*3ff0*/  @!P0 BRA `(.L_x_2208) ;  /* 0x0000000000048947 */ /* 0x000fea0003800000 */
[----:B------:R-:W-:Y:S01]  /*4000*/  BPT.TRAP 0x1 ;  /* 0x000000040000795c */ /* 0x000fe20000300000 */
.L_x_2208:
[----:B---3--:R-:W-:Y:S05]  /*4010*/  @P1 BRA `(.L_x_2209) ;  /* 0x0000000000081947 */ /* 0x008fea0003800000 */
[----:B------:R-:W3:Y:S02]  /*4020*/  SYNCS.PHASECHK.TRANS64.TRYWAIT P1, [UR5+0x2a850], R0 ;  /* 0x02a85000ff0075a7 */ /* 0x000ee40008020145 */
[----:B---3--:R-:W-:Y:S05]  /*4030*/  @!P1 BRA `(.L_x_2210) ;  /* 0x000000a000589947 */ /* 0x008fea0003800000 */
.L_x_2209:
        /* <DEDUP_REMOVED lines=38> */
.L_x_2211:
[----:B------:R-:W-:Y:S01]  /*42a0*/  ISETP.NE.AND P1, PT, R171, 0x1, PT ;  /* 0x00000001ab00780c */ /* 0x000fe20003f25270 */
[----:B------:R-:W3:Y:S01]  /*42b0*/  LDC R4, c[0x0][0x2f0] ;  /* 0x0000bc00ff047b82 */ /* 0x000ee20000000800 */
[----:B-12---:R-:W-:Y:S01]  /*42c0*/  IADD3 R0, R19, R16, RZ ;  /* 0x0000001013007210 */ /* 0x006fe20007ffe0ff */
[----:B------:R-:W-:Y:S01]  /*42d0*/  UIADD3 UR6, UR6, 0x2a840, URZ ;  /* 0x0002a84006067890 */ /* 0x000fe2000fffe03f */
[----:B------:R-:W-:-:S09]  /*42e0*/  R2UR UR4, R170 ;  /* 0x00000000aa0472ca */ /* 0x000fd200000e0000 */
[----:B------:R-:W0:Y:S08]  /*42f0*/  @P1 LDC R3, c[0x0][0x44c] ;  /* 0x00011300ff031b82 */ /* 0x000e300000000800 */
[----:B------:R-:W1:Y:S01]  /*4300*/  @P1 LDC R9, c[0x0][0x450] ;  /* 0x00011400ff091b82 */ /* 0x000e620000000800 */
[----:B0-----:R-:W-:-:S04]  /*4310*/  @P1 IMAD.HI.U32 R2, R0, R3, RZ ;  /* 0x0000000300021227 */ /* 0x001fc800078e00ff */
[----:B------:R-:W-:Y:S01]  /*4320*/  IMAD.MOV.U32 R3, RZ, RZ, -0x60 ;  /* 0xffffffa0ff037424 */ /* 0x000fe200078e00ff */
[----:B-1----:R-:W-:-:S03]  /*4330*/  @P1 SHF.R.U32.HI R0, RZ, R9, R2 ;  /* 0x00000009ff001219 */ /* 0x002fc60000011602 */
[----:B------:R-:W-:Y:S02]  /*4340*/  IMAD R3, R10, R3, 0x1 ;  /* 0x000000010a037424 */ /* 0x000fe400078e0203 */
[----:B------:R-:W0:Y:S02]  /*4350*/  SHFL.IDX PT, R9, R0, RZ, 0x1c1f ;  /* 0x001c1fff00097589 */ /* 0x000e2400000e0000 */
[----:B------:R-:W-:Y:S02]  /*4360*/  IMAD R3, R18, -0x2, R3 ;  /* 0xfffffffe12037824 */ /* 0x000fe400078e0203 */
[----:B------:R-:W1:Y:S02]  /*4370*/  SHFL.IDX PT, R143, R0, 0x1, 0x1c1f ;  /* 0x003c1f00008f7f89 */ /* 0x000e6400000e0000 */
[----:B---3--:R-:W-:Y:S01]  /*4380*/  IMAD R4, R4, UR4, R3 ;  /* 0x0000000404047c24 */ /* 0x008fe2000f8e0203 */
[----:B------:R-:W2:Y:S04]  /*4390*/  S2UR UR4, SR_CgaCtaId ;  /* 0x00000000000479c3 */ /* 0x000ea80000008800 */
[----:B0-----:R-:W-:-:S04]  /*43a0*/  IADD3 R2, R9, -UR58, R4 ;  /* 0x8000003a09027c10 */ /* 0x001fc8000fffe004 */
[C---:B------:R-:W-:Y:S02]  /*43b0*/  ISETP.GT.AND P1, PT, R2.reuse, RZ, PT ;  /* 0x000000ff0200720c */ /* 0x040fe40003f24270 */
[----:B------:R-:W-:Y:S01]  /*43c0*/  ISETP.GT.AND P2, PT, R2, 0x1, PT ;  /* 0x000000010200780c */ /* 0x000fe20003f44270 */
[----:B--2---:R-:W-:Y:S01]  /*43d0*/  UPRMT UR6, UR4, 0x654, UR6 ;  /* 0x0000065404067896 */ /* 0x004fe20008000006 */
[----:B------:R-:W-:Y:S02]  /*43e0*/  FSEL R151, R88, -INF , P1 ;  /* 0xff80000058977808 */ /* 0x000fe40000800000 */
[----:B------:R-:W-:Y:S02]  /*43f0*/  ISETP.GT.AND P1, PT, R2, 0x8, PT ;  /* 0x000000080200780c */ /* 0x000fe40003f24270 */
[----:B------:R-:W-:Y:S02]  /*4400*/  FSEL R153, R89, -INF , P2 ;  /* 0xff80000059997808 */ /* 0x000fe40001000000 */
[----:B------:R-:W-:-:S02]  /*4410*/  FMNMX.FTZ R14, R151, R11, !PT ;  /* 0x0000000b970e7209 */ /* 0x000fc40007810000 */
[----:B------:R-:W-:Y:S01]  /*4420*/  ISETP.GT.AND P2, PT, R2, 0x9, PT ;  /* 0x000000090200780c */ /* 0x000fe20003f44270 */
[----:B------:R-:W-:Y:S01]  /*4430*/  SYNCS.ARRIVE.TRANS64.RED.A1T0 RZ, [UR6], RZ ;  /* 0x000000ffffff79a7 */ /* 0x000fe20008100406 */
        /* <DEDUP_REMOVED lines=60> */
[----:B------:R-:W-:Y:S01]  /*4800*/  FSEL R137, R132, -INF , P1 ;  /* 0xff80000084897808 */ /* 0x000fe20000800000 */
[----:B------:R-:W0:Y:S01]  /*4810*/  LDC R2, c[0x0][0x988] ;  /* 0x00026200ff027b82 */ /* 0x000e220000000800 */
[----:B------:R-:W-:Y:S02]  /*4820*/  FMNMX.FTZ R14, R129, R14, !PT ;  /* 0x0000000e810e7209 */ /* 0x000fe40007810000 */
[----:B------:R-:W-:Y:S02]  /*4830*/  FSEL R133, R133, -INF , P2 ;  /* 0xff80000085857808 */ /* 0x000fe40001000000 */
[----:B------:R-:W-:-:S04]  /*4840*/  FMNMX.FTZ R14, R137, R14, !PT ;  /* 0x0000000e890e7209 */ /* 0x000fc80007810000 */
[----:B------:R-:W-:Y:S02]  /*4850*/  FMNMX.FTZ R20, R133, R14, !PT ;  /* 0x0000000e85147209 */ /* 0x000fe40007810000 */
[----:B-1----:R-:W-:-:S03]  /*4860*/  IADD3 R14, R143, -UR58, R4 ;  /* 0x8000003a8f0e7c10 */ /* 0x002fc6000fffe004 */
[----:B------:R-:W1:Y:S01]  /*4870*/  SHFL.BFLY PT, R145, R20, 0x2, 0x1f ;  /* 0x0c401f0014917f89 */ /* 0x000e6200000e0000 */
[C---:B------:R-:W-:Y:S02]  /*4880*/  ISETP.GT.AND P1, PT, R14.reuse, RZ, PT ;  /* 0x000000ff0e00720c */ /* 0x040fe40003f24270 */
[----:B------:R-:W-:Y:S02]  /*4890*/  ISETP.GT.AND P2, PT, R14, 0x1, PT ;  /* 0x000000010e00780c */ /* 0x000fe40003f44270 */
[----:B------:R-:W-:Y:S02]  /*48a0*/  FSEL R143, R90, -INF , P1 ;  /* 0xff8000005a8f7808 */ /* 0x000fe40000800000 */
[C---:B------:R-:W-:Y:S02]  /*48b0*/  ISETP.GT.AND P3, PT, R14.reuse, 0x8, PT ;  /* 0x000000080e00780c */ /* 0x040fe40003f64270 */
[----:B------:R-:W-:Y:S02]  /*48c0*/  FMNMX.FTZ R0, R143, R12, !PT ;  /* 0x0000000c8f007209 */ /* 0x000fe40007810000 */
[----:B------:R-:W-:-:S02]  /*48d0*/  ISETP.GT.AND P4, PT, R14, 0x9, PT ;  /* 0x000000090e00780c */ /* 0x000fc40003f84270 */
[----:B------:R-:W-:Y:S02]  /*48e0*/  FSEL R147, R94, -INF , P3 ;  /* 0xff8000005e937808 */ /* 0x000fe40001800000 */
[----:B------:R-:W-:Y:S02]  /*48f0*/  FSEL R95, R95, -INF , P4 ;  /* 0xff8000005f5f7808 */ /* 0x000fe40002000000 */
[----:B------:R-:W-:-:S04]  /*4900*/  ISETP.GT.AND P3, PT, R14, 0x11, PT ;  /* 0x000000110e00780c */ /* 0x000fc80003f64270 */
[----:B------:R-:W-:Y:S02]  /*4910*/  FSEL R99, R99, -INF , P3 ;  /* 0xff80000063637808 */ /* 0x000fe40001800000 */
[----:B------:R-:W-:Y:S02]  /*4920*/  ISETP.GT.AND P3, PT, R14, 0x19, PT ;  /* 0x000000190e00780c */ /* 0x000fe40003f64270 */
[----:B-1----:R-:W-:-:S05]  /*4930*/  FMNMX.FTZ R88, R20, R145, !PT ;  /* 0x0000009114587209 */ /* 0x002fca0007810000 */
[----:B------:R-:W1:Y:S02]  /*4940*/  SHFL.BFLY PT, R145, R88, 0x1, 0x1f ;  /* 0x0c201f0058917f89 */ /* 0x000e6400000e0000 */
[----:B-1----:R-:W-:Y:S02]  /*4950*/  FMNMX.FTZ R4, R88, R145, !PT ;  /* 0x0000009158047209 */ /* 0x002fe40007810000 */
[----:B------:R-:W-:Y:S02]  /*4960*/  FSEL R145, R91, -INF , P2 ;  /* 0xff8000005b917808 */ /* 0x000fe40001000000 */
[----:B------:R-:W-:Y:S01]  /*4970*/  ISETP.GT.AND P2, PT, R14, 0x10, PT ;  /* 0x000000100e00780c */ /* 0x000fe20003f44270 */
[C---:B0-----:R-:W-:Y:S01]  /*4980*/  FMUL.FTZ R88, R4.reuse, R2 ;  /* 0x0000000204587220 */ /* 0x041fe20000410000 */
[----:B------:R-:W-:Y:S02]  /*4990*/  FMNMX.FTZ R20, R145, R0, !PT ;  /* 0x0000000091147209 */ /* 0x000fe40007810000 */
[----:B------:R-:W-:-:S02]  /*49a0*/  FSETP.NEU.FTZ.AND P1, PT, R4, -INF , PT ;  /* 0xff8000000400780b */ /* 0x000fc40003f3d000 */
[----:B------:R-:W-:Y:S02]  /*49b0*/  FMNMX.FTZ R20, R147, R20, !PT ;  /* 0x0000001493147209 */ /* 0x000fe40007810000 */
[----:B------:R-:W-:Y:S02]  /*49c0*/  FSEL R149, R98, -INF , P2 ;  /* 0xff80000062957808 */ /* 0x000fe40001000000 */
[----:B------:R-:W-:Y:S02]  /*49d0*/  FMNMX.FTZ R20, R95, R20, !PT ;  /* 0x000000145f147209 */ /* 0x000fe40007810000 */
[----:B------:R-:W-:Y:S02]  /*49e0*/  FSEL R0, R88, RZ, P1 ;  /* 0x000000ff58007208 */ /* 0x000fe40000800000 */
[----:B------:R-:W-:Y:S02]  /*49f0*/  ISETP.GT.AND P2, PT, R14, 0x18, PT ;  /* 0x000000180e00780c */ /* 0x000fe40003f44270 */
[----:B------:R-:W-:Y:S01]  /*4a00*/  FMNMX.FTZ R20, R149, R20, !PT ;  /* 0x0000001495147209 */ /* 0x000fe20007810000 */
[-CC-:B------:R-:W-:Y:S01]  /*4a10*/  FFMA.FTZ R156, R151, R2.reuse, -R0.reuse ;  /* 0x00000002979c7223 */ /* 0x180fe20000010800 */
[----:B------:R-:W-:Y:S01]  /*4a20*/  FSEL R151, R102, -INF , P2 ;  /* 0xff80000066977808 */ /* 0x000fe20001000000 */
[--C-:B------:R-:W-:Y:S01]  /*4a30*/  FFMA.FTZ R91, R153, R2, -R0.reuse ;  /* 0x00000002995b7223 */ /* 0x100fe20000010800 */
[----:B------:R-:W-:Y:S01]  /*4a40*/  FMNMX.FTZ R20, R99, R20, !PT ;  /* 0x0000001463147209 */ /* 0x000fe20007810000 */
[-CC-:B------:R-:W-:Y:S01]  /*4a50*/  FFMA.FTZ R158, R157, R2.reuse, -R0.reuse ;  /* 0x000000029d9e7223 */ /* 0x180fe20000010800 */
[C---:B------:R-:W-:Y:S01]  /*4a60*/  ISETP.GT.AND P2, PT, R14.reuse, 0x20, PT ;  /* 0x000000200e00780c */ /* 0x040fe20003f44270 */
[-CC-:B------:R-:W-:Y:S01]  /*4a70*/  FFMA.FTZ R88, R141, R2.reuse, -R0.reuse ;  /* 0x000000028d587223 */ /* 0x180fe20000010800 */
[----:B------:R-:W-:Y:S01]  /*4a80*/  FSEL R153, R103, -INF , P3 ;  /* 0xff80000067997808 */ /* 0x000fe20001800000 */
[--C-:B------:R-:W-:Y:S01]  /*4a90*/  FFMA.FTZ R103, R175, R2, -R0.reuse ;  /* 0x00000002af677223 */ /* 0x100fe20000010800 */
[----:B------:R-:W-:Y:S01]  /*4aa0*/  FMNMX.FTZ R20, R151, R20, !PT ;  /* 0x0000001497147209 */ /* 0x000fe20007810000 */
[-CC-:B------:R-:W-:Y:S01]  /*4ab0*/  FFMA.FTZ R152, R177, R2.reuse, -R0.reuse ;  /* 0x00000002b1987223 */ /* 0x180fe20000010800 */
[----:B------:R-:W-:Y:S01]  /*4ac0*/  ISETP.GT.AND P3, PT, R14, 0x21, PT ;  /* 0x000000210e00780c */ /* 0x000fe20003f64270 */
        /* <DEDUP_REMOVED lines=38> */
[----:B------:R-:W-:Y:S02]  /*4d30*/  FMNMX.FTZ R20, R115, R20, !PT ;  /* 0x0000001473147209 */ /* 0x000fe40007810000 */
[C---:B------:R-:W-:Y:S02]  /*4d40*/  ISETP.GT.AND P2, PT, R14.reuse, 0x40, PT ;  /* 0x000000400e00780c */ /* 0x040fe40003f44270 */
[----:B------:R-:W-:Y:S01]  /*4d50*/  FSEL R141, R119, -INF , P3 ;  /* 0xff800000778d7808 */ /* 0x000fe20001800000 */
[----:B------:R-:W-:Y:S01]  /*4d60*/  MUFU.EX2 R91, R91 ;  /* 0x0000005b005b7308 */ /* 0x000fe20000000800 */
[----:B------:R-:W-:Y:S02]  /*4d70*/  FMNMX.FTZ R20, R175, R20, !PT ;  /* 0x00000014af147209 */ /* 0x000fe40007810000 */
[----:B------:R-:W-:Y:S02]  /*4d80*/  ISETP.GT.AND P3, PT, R14, 0x41, PT ;  /* 0x000000410e00780c */ /* 0x000fe40003f64270 */
[----:B------:R-:W-:-:S02]  /*4d90*/  FSEL R177, R122, -INF , P2 ;  /* 0xff8000007ab17808 */ /* 0x000fc40001000000 */
[----:B------:R-:W-:Y:S01]  /*4da0*/  FMNMX.FTZ R20, R141, R20, !PT ;  /* 0x000000148d147209 */ /* 0x000fe20007810000 */
[----:B------:R-:W-:Y:S01]  /*4db0*/  MUFU.EX2 R158, R158 ;  /* 0x0000009e009e7308 */ /* 0x000fe20000000800 */
[C---:B------:R-:W-:Y:S02]  /*4dc0*/  ISETP.GT.AND P2, PT, R14.reuse, 0x48, PT ;  /* 0x000000480e00780c */ /* 0x040fe40003f44270 */
[----:B------:R-:W-:Y:S02]  /*4dd0*/  FSEL R123, R123, -INF , P3 ;  /* 0xff8000007b7b7808 */ /* 0x000fe40001800000 */
[----:B------:R-:W-:Y:S02]  /*4de0*/  FMNMX.FTZ R20, R177, R20, !PT ;  /* 0x00000014b1147209 */ /* 0x000fe40007810000 */
[----:B------:R-:W-:Y:S01]  /*4df0*/  ISETP.GT.AND P3, PT, R14, 0x49, PT ;  /* 0x000000490e00780c */ /* 0x000fe20003f64270 */
[----:B------:R0:W-:Y:S01]  /*4e00*/  MUFU.EX2 R119, R88 ;  /* 0x0000005800777308 */ /* 0x0001e20000000800 */
        /* <DEDUP_REMOVED lines=14> */
[----:B------:R-:W-:Y:S01]  /*4ef0*/  MUFU.EX2 R154, R154 ;  /* 0x0000009a009a7308 */ /* 0x000fe20000000800 */
[----:B------:R-:W-:-:S02]  /*4f00*/  FSEL R181, R134, -INF , P2 ;  /* 0xff80000086b57808 */ /* 0x000fc40001000000 */
[----:B------:R-:W-:Y:S02]  /*4f10*/  FMNMX.FTZ R20, R131, R20, !PT ;  /* 0x0000001483147209 */ /* 0x000fe40007810000 */
[----:B------:R-:W-:Y:S02]  /*4f20*/  FSEL R135, R135, -INF , P3 ;  /* 0xff80000087877808 */ /* 0x000fe40001800000 */
[----:B------:R-:W-:Y:S01]  /*4f30*/  FMNMX.FTZ R20, R181, R20, !PT ;  /* 0x00000014b5147209 */ /* 0x000fe20007810000 */
[----:B------:R-:W-:Y:S01]  /*4f40*/  MUFU.EX2 R101, R101 ;  /* 0x0000006500657308 */ /* 0x000fe20000000800 */
[----:B------:R-:W-:Y:S02]  /*4f50*/  FSEL R0, R4, RZ, P1 ;  /* 0x000000ff04007208 */ /* 0x000fe40000800000 */
[----:B------:R-:W-:-:S05]  /*4f60*/  FMNMX.FTZ R20, R135, R20, !PT ;  /* 0x0000001487147209 */ /* 0x000fca0007810000 */
[----:B------:R-:W1:Y:S01]  /*4f70*/  SHFL.BFLY PT, R3, R20, 0x2, 0x1f ;  /* 0x0c401f0014037f89 */ /* 0x000e6200000e0000 */
        /* <DEDUP_REMOVED lines=10> */
[----:B------:R-:W-:-:S03]  /*5020*/  FADD.FTZ R9, -R0, R11 ;  /* 0x0000000b00097221 */ /* 0x000fc60000010100 */
[C---:B------:R-:W-:Y:S01]  /*5030*/  FSETP.NEU.FTZ.AND P2, PT, R3.reuse, -INF , PT ;  /* 0xff8000000300780b */ /* 0x040fe20003f5d000 */
[-C--:B------:R-:W-:Y:S01]  /*5040*/  FMUL.FTZ R92, R3, R2.reuse ;  /* 0x00000002035c7220 */ /* 0x080fe20000410000 */
[----:B------:R-:W-:Y:S01]  /*5050*/  FMUL.FTZ R9, R9, R2 ;  /* 0x0000000209097220 */ /* 0x000fe20000410000 */
[----:B------:R-:W-:Y:S01]  /*5060*/  MUFU.EX2 R15, R15 ;  /* 0x0000000f000f7308 */ /* 0x000fe20000000800 */
[----:B------:R-:W-:Y:S02]  /*5070*/  FSEL R11, R3, RZ, P2 ;  /* 0x000000ff030b7208 */ /* 0x000fe40001000000 */
[----:B------:R-:W-:-:S03]  /*5080*/  FSEL R92, R92, RZ, P2 ;  /* 0x000000ff5c5c7208 */ /* 0x000fc60001000000 */
[----:B------:R-:W-:Y:S02]  /*5090*/  FADD.FTZ R11, -R11, R12 ;  /* 0x0000000c0b0b7221 */ /* 0x000fe40000010100 */
[-CC-:B------:R-:W-:Y:S01]  /*50a0*/  FFMA.FTZ R117, R143, R2.reuse, -R92.reuse ;  /* 0x000000028f757223 */ /* 0x180fe2000001085c */
[-CC-:B------:R-:W-:Y:S01]  /*50b0*/  FFMA.FTZ R14, R145, R2.reuse, -R92.reuse ;  /* 0x00000002910e7223 */ /* 0x180fe2000001085c */
[-C--:B------:R-:W-:Y:S01]  /*50c0*/  FMUL.FTZ R11, R11, R2.reuse ;  /* 0x000000020b0b7220 */ /* 0x080fe20000410000 */
[----:B------:R-:W1:Y:S01]  /*50d0*/  MUFU.EX2 R9, R9 ;  /* 0x0000000900097308 */ /* 0x000e620000000800 */
[-CC-:B------:R-:W-:Y:S01]  /*50e0*/  FFMA.FTZ R20, R147, R2.reuse, -R92.reuse ;  /* 0x0000000293147223 */ /* 0x180fe2000001085c */
[-CC-:B------:R-:W-:Y:S01]  /*50f0*/  FFMA.FTZ R95, R95, R2.reuse, -R92.reuse ;  /* 0x000000025f5f7223 */ /* 0x180fe2000001085c */
[-CC-:B0-----:R-:W-:Y:S01]  /*5100*/  FFMA.FTZ R88, R149, R2.reuse, -R92.reuse ;  /* 0x0000000295587223 */ /* 0x181fe2000001085c */
        /* <DEDUP_REMOVED lines=12> */
[----:B------:R0:W2:Y:S01]  /*51d0*/  MUFU.EX2 R0, R11 ;  /* 0x0000000b00007308 */ /* 0x0000a20000000800 */
[----:B-1----:R-:W-:Y:S01]  /*51e0*/  FFMA.FTZ R8, R9, R8, R156 ;  /* 0x0000000809087223 */ /* 0x002fe2000001009c */
[-CC-:B------:R-:W-:Y:S01]  /*51f0*/  FFMA.FTZ R177, R177, R2.reuse, -R92.reuse ;  /* 0x00000002b1b17223 */ /* 0x180fe2000001085c */
[-CC-:B------:R-:W-:Y:S01]  /*5200*/  FFMA.FTZ R123, R123, R2.reuse, -R92.reuse ;  /* 0x000000027b7b7223 */ /* 0x180fe2000001085c */
[-CC-:B------:R-:W-:Y:S01]  /*5210*/  FFMA.FTZ R139, R139, R2.reuse, -R92.reuse ;  /* 0x000000028b8b7223 */ /* 0x180fe2000001085c */
[-CC-:B------:R-:W-:Y:S01]  /*5220*/  FFMA.FTZ R127, R127, R2.reuse, -R92.reuse ;  /* 0x000000027f7f7223 */ /* 0x180fe2000001085c */
[-CC-:B------:R-:W-:Y:S01]  /*5230*/  FFMA.FTZ R179, R179, R2.reuse, -R92.reuse ;  /* 0x00000002b3b37223 */ /* 0x180fe2000001085c */
[-C--:B------:R-:W-:Y:S01]  /*5240*/  FFMA.FTZ R131, R131, R2.reuse, -R92 ;  /* 0x0000000283837223 */ /* 0x080fe2000001085c */
[----:B------:R-:W1:Y:S01]  /*5250*/  MUFU.EX2 R14, R14 ;  /* 0x0000000e000e7308 */ /* 0x000e620000000800 */
[----:B0-----:R-:W-:Y:S01]  /*5260*/  FADD.FTZ R11, R91, R8 ;  /* 0x000000085b0b7221 */ /* 0x001fe20000010000 */
[-CC-:B------:R-:W-:Y:S01]  /*5270*/  FFMA.FTZ R181, R181, R2.reuse, -R92.reuse ;  /* 0x00000002b5b57223 */ /* 0x180fe2000001085c */
[----:B------:R-:W-:-:S02]  /*5280*/  FFMA.FTZ R92, R135, R2, -R92 ;  /* 0x00000002875c7223 */ /* 0x000fc4000001085c */
[----:B------:R-:W-:-:S03]  /*5290*/  FADD.FTZ R8, R158, R11 ;  /* 0x0000000b9e087221 */ /* 0x000fc60000010000 */
[----:B------:R-:W0:Y:S01]  /*52a0*/  MUFU.EX2 R20, R20 ;  /* 0x0000001400147308 */ /* 0x000e220000000800 */
[----:B--2---:R-:W-:-:S07]  /*52b0*/  FFMA.FTZ R5, R0, R5, R117 ;  /* 0x0000000500057223 */ /* 0x004fce0000010075 */
[----:B------:R-:W2:Y:S01]  /*52c0*/  MUFU.EX2 R95, R95 ;  /* 0x0000005f005f7308 */ /* 0x000ea20000000800 */
[----:B-1----:R-:W-:-:S07]  /*52d0*/  FADD.FTZ R5, R14, R5 ;  /* 0x000000050e057221 */ /* 0x002fce0000010000 */
        /* <DEDUP_REMOVED lines=31> */
[----:B0-----:R-:W-:Y:S01]  /*54d0*/  FADD.FTZ R8, R111, R8 ;  /* 0x000000086f087221 */ /* 0x001fe20000010000 */
[----:B------:R-:W-:-:S06]  /*54e0*/  FADD.FTZ R5, R15, R12 ;  /* 0x0000000c0f057221 */ /* 0x000fcc0000010000 */
        /* <DEDUP_REMOVED lines=40> */
.L_x_2212:
[----:B------:R-:W0:Y:S01]  /*5770*/  S2UR UR4, SR_CgaCtaId ;  /* 0x00000000000479c3 */ /* 0x000e220000008800 */
[----:B------:R-:W-:Y:S01]  /*5780*/  UIADD3 UR5, UR5, 0x2a860, URZ ;  /* 0x0002a86005057890 */ /* 0x000fe2000fffe03f */
[C---:B------:R-:W-:Y:S01]  /*5790*/  ISETP.GT.AND P1, PT, R10.reuse, R13, PT ;  /* 0x0000000d0a00720c */ /* 0x040fe20003f24270 */
[----:B------:R-:W-:Y:S01]  /*57a0*/  UMOV UR7, UR60 ;  /* 0x0000003c00077c82 */ /* 0x000fe20008000000 */
[----:B------:R-:W-:Y:S01]  /*57b0*/  F2FP.F16.F32.PACK_AB R147, R141, R147 ;  /* 0x000000938d93723e */ /* 0x000fe200000000ff */
[----:B------:R-:W-:Y:S01]  /*57c0*/  VIADD R10, R10, 0xffffffff ;  /* 0xffffffff0a0a7836 */ /* 0x000fe20000000000 */
[----:B------:R-:W-:Y:S01]  /*57d0*/  F2FP.F16.F32.PACK_AB R143, R127, R139 ;  /* 0x0000008b7f8f723e */ /* 0x000fe200000000ff */
[----:B------:R-:W-:Y:S01]  /*57e0*/  IMAD.MOV.U32 R12, RZ, RZ, R3 ;  /* 0x000000ffff0c7224 */ /* 0x000fe200078e0003 */
[----:B------:R-:W-:Y:S01]  /*57f0*/  F2FP.F16.F32.PACK_AB R156, R91, R156 ;  /* 0x0000009c5b9c723e */ /* 0x000fe200000000ff */
[----:B------:R-:W-:Y:S01]  /*5800*/  IMAD.MOV.U32 R11, RZ, RZ, R4 ;  /* 0x000000ffff0b7224 */ /* 0x000fe200078e0004 */
[----:B------:R-:W-:-:S02]  /*5810*/  F2FP.F16.F32.PACK_AB R157, R14, R117 ;  /* 0x000000750e9d723e */ /* 0x000fc400000000ff */
[----:B------:R-:W-:Y:S02]  /*5820*/  F2FP.F16.F32.PACK_AB R158, R103, R158 ;  /* 0x0000009e679e723e */ /* 0x000fe400000000ff */
[----:B------:R-:W-:Y:S02]  /*5830*/  F2FP.F16.F32.PACK_AB R159, R95, R20 ;  /* 0x000000145f9f723e */ /* 0x000fe400000000ff */
[----:B------:R-:W-:Y:S02]  /*5840*/  F2FP.F16.F32.PACK_AB R152, R119, R152 ;  /* 0x000000987798723e */ /* 0x000fe400000000ff */
[----:B------:R-:W-:Y:S02]  /*5850*/  F2FP.F16.F32.PACK_AB R153, R99, R88 ;  /* 0x000000586399723e */ /* 0x000fe400000000ff */
[----:B------:R-:W-:Y:S02]  /*5860*/  F2FP.F16.F32.PACK_AB R154, R101, R154 ;  /* 0x0000009a659a723e */ /* 0x000fe400000000ff */
[----:B------:R-:W-:Y:S01]  /*5870*/  F2FP.F16.F32.PACK_AB R155, R121, R90 ;  /* 0x0000005a799b723e */ /* 0x000fe200000000ff */
[----:B0-----:R-:W-:Y:S01]  /*5880*/  UPRMT UR5, UR4, 0x654, UR5 ;  /* 0x0000065404057896 */ /* 0x001fe20008000005 */
[----:B------:R-:W-:-:S02]  /*5890*/  F2FP.F16.F32.PACK_AB R148, R21, R148 ;  /* 0x000000941594723e */ /* 0x000fc400000000ff */
[----:B------:R-:W-:Y:S01]  /*58a0*/  UMOV UR4, UR38 ;  /* 0x0000002600047c82 */ /* 0x000fe20008000000 */
[----:B------:R-:W-:Y:S02]  /*58b0*/  F2FP.F16.F32.PACK_AB R149, R94, R149 ;  /* 0x000000955e95723e */ /* 0x000fe400000000ff */
[----:B------:R-:W-:Y:S02]  /*58c0*/  F2FP.F16.F32.PACK_AB R150, R105, R150 ;  /* 0x000000966996723e */ /* 0x000fe400000000ff */
[----:B------:R-:W-:Y:S01]  /*58d0*/  F2FP.F16.F32.PACK_AB R151, R111, R151 ;  /* 0x000000976f97723e */ /* 0x000fe200000000ff */
[----:B------:R-:W-:Y:S01]  /*58e0*/  SYNCS.ARRIVE.TRANS64.RED.A1T0 RZ, [UR5], RZ ;  /* 0x000000ffffff79a7 */ /* 0x000fe20008100405 */
        /* <DEDUP_REMOVED lines=11> */
.L_x_2202:
[----:B------:R-:W-:-:S13]  /*59a0*/  ISETP.GE.AND P1, PT, R10, RZ, PT ;  /* 0x000000ff0a00720c */ /* 0x000fda0003f26270 */
[----:B------:R-:W-:Y:S05]  /*59b0*/  @!P1 BRA `(.L_x_2214) ;  /* 0x0000001c00189947 */ /* 0x000fea0003800000 */
[----:B------:R-:W-:Y:S01]  /*59c0*/  IMAD.MOV.U32 R11, RZ, RZ, R3 ;  /* 0x000000ffff0b7224 */ /* 0x000fe200078e0003 */
[----:B------:R-:W-:Y:S01]  /*59d0*/  UMOV UR6, UR60 ;  /* 0x0000003c00067c82 */ /* 0x000fe20008000000 */
[----:B------:R-:W-:Y:S01]  /*59e0*/  IMAD.MOV.U32 R13, RZ, RZ, R4 ;  /* 0x000000ffff0d7224 */ /* 0x000fe200078e0004 */
[----:B------:R-:W-:-:S06]  /*59f0*/  UMOV UR4, UR38 ;  /* 0x0000002600047c82 */ /* 0x000fcc0008000000 */
.L_x_2225:
        /* <DEDUP_REMOVED lines=8> */
.L_x_2215:
[----:B------:R-:W-:Y:S01]  /*5a80*/  ULEA UR5, UR38, UR39, 0x3 ;  /* 0x0000002726057291 */ /* 0x000fe2000f8e183f */
[----:B------:R-:W-:-:S04]  /*5a90*/  MOV R2, UR60 ;  /* 0x0000003c00027c02 */ /* 0x000fc80008000f00 */
[----:B------:R-:W-:-:S04]  /*5aa0*/  SHF.L.U32 R2, R2, 0x1f, RZ ;  /* 0x0000001f02027819 */ /* 0x000fc800000006ff */
[----:B------:R0:W1:Y:S01]  /*5ab0*/  SYNCS.PHASECHK.TRANS64.TRYWAIT P1, [UR5+0x2a830], R2 ;  /* 0x02a83002ff0075a7 */ /* 0x0000620008020145 */
[----:B------:R-:W-:Y:S05]  /*5ac0*/  @!P0 BRA `(.L_x_2216) ;  /* 0x0000000000048947 */ /* 0x000fea0003800000 */
[----:B------:R-:W-:Y:S01]  /*5ad0*/  BPT.TRAP 0x1 ;  /* 0x000000040000795c */ /* 0x000fe20000300000 */
.L_x_2216:
[----:B-1----:R-:W-:Y:S05]  /*5ae0*/  @P1 BRA `(.L_x_2217) ;  /* 0x0000000000081947 */ /* 0x002fea0003800000 */
[----:B------:R-:W1:Y:S02]  /*5af0*/  SYNCS.PHASECHK.TRANS64.TRYWAIT P1, [UR5+0x2a830], R2 ;  /* 0x02a83002ff0075a7 */ /* 0x000e640008020145 */
[----:B-1----:R-:W-:Y:S05]  /*5b00*/  @!P1 BRA `(.L_x_2218) ;  /* 0x0000008400bc9947 */ /* 0x002fea0003800000 */
.L_x_2217:
        /* <DEDUP_REMOVED lines=131> */
.L_x_2219:
[----:B------:R-:W-:Y:S01]  /*6340*/  ULEA UR5, UR4, UR39, 0x3 ;  /* 0x0000002704057291 */ /* 0x000fe2000f8e183f */
[----:B------:R-:W-:-:S05]  /*6350*/  IMAD.U32 R0, RZ, RZ, UR6 ;  /* 0x00000006ff007e24 */ /* 0x000fca000f8e00ff */
[----:B------:R-:W-:-:S04]  /*6360*/  SHF.L.U32 R0, R0, 0x1f, RZ ;  /* 0x0000001f00007819 */ /* 0x000fc800000006ff */
[----:B------:R2:W3:Y:S01]  /*6370*/  SYNCS.PHASECHK.TRANS64.TRYWAIT P1, [UR5+0x2a850], R0 ;  /* 0x02a85000ff0075a7 */ /* 0x0004e20008020145 */
[----:B------:R-:W-:Y:S05]  /*6380*/  @!P0 BRA `(.L_x_2220) ;  /* 0x0000000000048947 */ /* 0x000fea0003800000 */
[----:B------:R-:W-:Y:S01]  /*6390*/  BPT.TRAP 0x1 ;  /* 0x000000040000795c */ /* 0x000fe20000300000 */
.L_x_2220:
[----:B---3--:R-:W-:Y:S05]  /*63a0*/  @P1 BRA `(.L_x_2221) ;  /* 0x0000000000081947 */ /* 0x008fea0003800000 */
[----:B------:R-:W3:Y:S02]  /*63b0*/  SYNCS.PHASECHK.TRANS64.TRYWAIT P1, [UR5+0x2a850], R0 ;  /* 0x02a85000ff0075a7 */ /* 0x000ee40008020145 */
[----:B---3--:R-:W-:Y:S05]  /*63c0*/  @!P1 BRA `(.L_x_2222) ;  /* 0x0000007c00a49947 */ /* 0x008fea0003800000 */
.L_x_2221:
[----:B------:R-:W-:Y:S01]  /*63d0*/  UIADD3 UR6, UR39, 0x400, URZ ;  /* 0x0000040027067890 */ /* 0x000fe2000fffe03f */
[----:B------:R-:W-:Y:S01]  /*63e0*/  WARPGROUP.ARRIVE ;  /* 0x00000000000079c5 */ /* 0x000fe20000000000 */
[----:B------:R-:W-:Y:S02]  /*63f0*/  UMOV UR11, 0x40000040 ;  /* 0x40000040000b7882 */ /* 0x000fe40000000000 */
[----:B------:R-:W-:-:S04]  /*6400*/  USHF.R.U32.HI UR6, URZ, 0x4, UR6 ;  /* 0x000000043f067899 */ /* 0x000fc80008011606 */
[----:B------:R-:W-:-:S04]  /*6410*/  ULOP3.LUT UR6, UR6, 0x3fff, URZ, 0xc0, !UPT ;  /* 0x00003fff06067892 */ /* 0x000fc8000f8ec03f */
        /* <DEDUP_REMOVED lines=37> */
.L_x_2223:
[----:B-12---:R-:W-:Y:S01]  /*6670*/  FMNMX.FTZ R0, R88, R13, !PT ;  /* 0x0000000d58007209 */ /* 0x006fe20007810000 */
[----:B------:R-:W1:Y:S01]  /*6680*/  S2UR UR6, SR_CgaCtaId ;  /* 0x00000000000679c3 */ /* 0x000e620000008800 */
[----:B0-----:R-:W-:Y:S01]  /*6690*/  FMNMX.FTZ R2, R90, R11, !PT ;  /* 0x0000000b5a027209 */ /* 0x001fe20007810000 */
[----:B------:R-:W-:Y:S01]  /*66a0*/  ULEA UR4, UR7, UR39, 0x3 ;  /* 0x0000002707047291 */ /* 0x000fe2000f8e183f */
[----:B------:R-:W-:Y:S02]  /*66b0*/  FMNMX.FTZ R3, R89, R0, !PT ;  /* 0x0000000059037209 */ /* 0x000fe40007810000 */
[----:B------:R-:W-:Y:S01]  /*66c0*/  FMNMX.FTZ R9, R91, R2, !PT ;  /* 0x000000025b097209 */ /* 0x000fe20007810000 */
[----:B------:R-:W-:Y:S01]  /*66d0*/  UIADD3 UR4, UR4, 0x2a840, URZ ;  /* 0x0002a84004047890 */ /* 0x000fe2000fffe03f */
        /* <DEDUP_REMOVED lines=8> */
[----:B------:R-:W-:Y:S01]  /*6760*/  FMNMX.FTZ R0, R100, R3, !PT ;  /* 0x0000000364007209 */ /* 0x000fe20007810000 */
[----:B-1----:R-:W-:Y:S01]  /*6770*/  UPRMT UR4, UR6, 0x654, UR4 ;  /* 0x0000065406047896 */ /* 0x002fe20008000004 */
[----:B------:R-:W-:Y:S02]  /*6780*/  FMNMX.FTZ R2, R102, R9, !PT ;  /* 0x0000000966027209 */ /* 0x000fe40007810000 */
[----:B------:R-:W-:Y:S02]  /*6790*/  FMNMX.FTZ R3, R101, R0, !PT ;  /* 0x0000000065037209 */ /* 0x000fe40007810000 */
[----:B------:R-:W-:Y:S02]  /*67a0*/  FMNMX.FTZ R9, R103, R2, !PT ;  /* 0x0000000267097209 */ /* 0x000fe40007810000 */
[----:B------:R-:W-:Y:S02]  /*67b0*/  FMNMX.FTZ R0, R104, R3, !PT ;  /* 0x0000000368007209 */ /* 0x000fe40007810000 */
[----:B------:R-:W-:Y:S01]  /*67c0*/  FMNMX.FTZ R2, R106, R9, !PT ;  /* 0x000000096a027209 */ /* 0x000fe20007810000 */
[----:B------:R-:W-:Y:S01]  /*67d0*/  SYNCS.ARRIVE.TRANS64.RED.A1T0 RZ, [UR4], RZ ;  /* 0x000000ffffff79a7 */ /* 0x000fe20008100404 */
        /* <DEDUP_REMOVED lines=33> */
[----:B-1----:R-:W-:-:S03]  /*69f0*/  FMNMX.FTZ R14, R9, R2, !PT ;  /* 0x00000002090e7209 */ /* 0x002fc60007810000 */
[----:B------:R-:W0:Y:S01]  /*6a00*/  SHFL.BFLY PT, R3, R12, 0x1, 0x1f ;  /* 0x0c201f000c037f89 */ /* 0x000e2200000e0000 */
[----:B------:R-:W1:Y:S03]  /*6a10*/  LDC R2, c[0x0][0x988] ;  /* 0x00026200ff027b82 */ /* 0x000e660000000800 */
[----:B------:R-:W2:Y:S01]  /*6a20*/  SHFL.BFLY PT, R15, R14, 0x1, 0x1f ;  /* 0x0c201f000e0f7f89 */ /* 0x000ea200000e0000 */
[----:B0-----:R-:W-:Y:S02]  /*6a30*/  FMNMX.FTZ R4, R12, R3, !PT ;  /* 0x000000030c047209 */ /* 0x001fe40007810000 */
[----:B--2---:R-:W-:-:S03]  /*6a40*/  FMNMX.FTZ R3, R14, R15, !PT ;  /* 0x0000000f0e037209 */ /* 0x004fc60007810000 */
[CC--:B-1----:R-:W-:Y:S01]  /*6a50*/  FMUL.FTZ R137, R4.reuse, R2.reuse ;  /* 0x0000000204897220 */ /* 0x0c2fe20000410000 */
[----:B------:R-:W-:Y:S01]  /*6a60*/  FADD.FTZ R13, -R4, R13 ;  /* 0x0000000d040d7221 */ /* 0x000fe20000010100 */
[----:B------:R-:W-:Y:S02]  /*6a70*/  FADD.FTZ R11, -R3, R11 ;  /* 0x0000000b030b7221 */ /* 0x000fe40000010100 */
[-CC-:B------:R-:W-:Y:S01]  /*6a80*/  FFMA.FTZ R156, R88, R2.reuse, -R137.reuse ;  /* 0x00000002589c7223 */ /* 0x180fe20000010889 */
[-C--:B------:R-:W-:Y:S01]  /*6a90*/  FMUL.FTZ R13, R13, R2.reuse ;  /* 0x000000020d0d7220 */ /* 0x080fe20000410000 */
[-CC-:B------:R-:W-:Y:S01]  /*6aa0*/  FFMA.FTZ R158, R92, R2.reuse, -R137.reuse ;  /* 0x000000025c9e7223 */ /* 0x180fe20000010889 */
[-C--:B------:R-:W-:Y:S01]  /*6ab0*/  FMUL.FTZ R0, R11, R2.reuse ;  /* 0x000000020b007220 */ /* 0x080fe20000410000 */
[-CC-:B------:R-:W-:Y:S01]  /*6ac0*/  FFMA.FTZ R11, R89, R2.reuse, -R137.reuse ;  /* 0x00000002590b7223 */ /* 0x180fe20000010889 */
[-CC-:B------:R-:W-:Y:S01]  /*6ad0*/  FFMA.FTZ R89, R105, R2.reuse, -R137.reuse ;  /* 0x0000000269597223 */ /* 0x180fe20000010889 */
[-CC-:B------:R-:W-:Y:S01]  /*6ae0*/  FFMA.FTZ R105, R121, R2.reuse, -R137.reuse ;  /* 0x0000000279697223 */ /* 0x180fe20000010889 */
[-C--:B------:R-:W-:Y:S01]  /*6af0*/  FMUL.FTZ R121, R3, R2.reuse ;  /* 0x0000000203797220 */ /* 0x080fe20000410000 */
[----:B------:R-:W-:Y:S01]  /*6b00*/  MUFU.EX2 R9, R13 ;  /* 0x0000000d00097308 */ /* 0x000fe20000000800 */
[-CC-:B------:R-:W-:Y:S01]  /*6b10*/  FFMA.FTZ R93, R93, R2.reuse, -R137.reuse ;  /* 0x000000025d5d7223 */ /* 0x180fe20000010889 */
[-C--:B------:R-:W-:Y:S01]  /*6b20*/  FFMA.FTZ R152, R96, R2.reuse, -R137 ;  /* 0x0000000260987223 */ /* 0x080fe20000010889 */
[-CC-:B------:R-:W-:Y:S01]  /*6b30*/  FFMA.FTZ R157, R90, R2.reuse, -R121.reuse ;  /* 0x000000025a9d7223 */ /* 0x180fe20000010879 */
[-CC-:B------:R-:W-:Y:S01]  /*6b40*/  FFMA.FTZ R12, R91, R2.reuse, -R121.reuse ;  /* 0x000000025b0c7223 */ /* 0x180fe20000010879 */
[-CC-:B------:R-:W-:Y:S01]  /*6b50*/  FFMA.FTZ R159, R94, R2.reuse, -R121.reuse ;  /* 0x000000025e9f7223 */ /* 0x180fe20000010879 */
        /* <DEDUP_REMOVED lines=14> */
[-CC-:B------:R-:W-:Y:S01]  /*6c40*/  FFMA.FTZ R110, R110, R2.reuse, -R121.reuse ;  /* 0x000000026e6e7223 */ /* 0x180fe20000010879 */
[-C--:B------:R-:W-:Y:S01]  /*6c50*/  FFMA.FTZ R111, R111, R2.reuse, -R121 ;  /* 0x000000026f6f7223 */ /* 0x080fe20000010879 */
        /* <DEDUP_REMOVED lines=15> */
[-CC-:B------:R-:W-:Y:S01]  /*6d50*/  FFMA.FTZ R126, R126, R2.reuse, -R121.reuse ;  /* 0x000000027e7e7223 */ /* 0x180fe20000010879 */
[-C--:B------:R-:W-:Y:S01]  /*6d60*/  FFMA.FTZ R127, R127, R2.reuse, -R121 ;  /* 0x000000027f7f7223 */ /* 0x080fe20000010879 */
[-C--:B------:R-:W-:Y:S01]  /*6d70*/  FFMA.FTZ R136, R128, R2.reuse, -R137 ;  /* 0x0000000280887223 */ /* 0x080fe20000010889 */
[----:B------:R-:W2:Y:S01]  /*6d80*/  MUFU.EX2 R12, R12 ;  /* 0x0000000c000c7308 */ /* 0x000ea20000000800 */
[----:B-1----:R-:W-:Y:S01]  /*6d90*/  FFMA.FTZ R5, R0, R5, R157 ;  /* 0x0000000500057223 */ /* 0x002fe2000001009d */
[-C--:B------:R-:W-:Y:S01]  /*6da0*/  FFMA.FTZ R130, R130, R2.reuse, -R121 ;  /* 0x0000000282827223 */ /* 0x080fe20000010879 */
[-C--:B------:R-:W-:Y:S01]  /*6db0*/  FFMA.FTZ R113, R129, R2.reuse, -R137 ;  /* 0x0000000281717223 */ /* 0x080fe20000010889 */
[-C--:B------:R-:W-:Y:S01]  /*6dc0*/  FFMA.FTZ R131, R131, R2.reuse, -R121 ;  /* 0x0000000283837223 */ /* 0x080fe20000010879 */
[-CC-:B------:R-:W-:Y:S01]  /*6dd0*/  FFMA.FTZ R138, R132, R2.reuse, -R137.reuse ;  /* 0x00000002848a7223 */ /* 0x180fe20000010889 */
[-C--:B------:R-:W-:Y:S01]  /*6de0*/  FFMA.FTZ R117, R133, R2.reuse, -R137 ;  /* 0x0000000285757223 */ /* 0x080fe20000010889 */
[-CC-:B------:R-:W-:Y:S01]  /*6df0*/  FFMA.FTZ R134, R134, R2.reuse, -R121.reuse ;  /* 0x0000000286867223 */ /* 0x180fe20000010879 */
[----:B------:R-:W1:Y:S01]  /*6e00*/  MUFU.EX2 R158, R158 ;  /* 0x0000009e009e7308 */ /* 0x000e620000000800 */
[----:B0-----:R-:W-:Y:S01]  /*6e10*/  FADD.FTZ R91, R11, R8 ;  /* 0x000000080b5b7221 */ /* 0x001fe20000010000 */
[----:B------:R-:W-:-:S06]  /*6e20*/  FFMA.FTZ R121, R135, R2, -R121 ;  /* 0x0000000287797223 */ /* 0x000fcc0000010879 */
[----:B------:R-:W0:Y:S01]  /*6e30*/  MUFU.EX2 R159, R159 ;  /* 0x0000009f009f7308 */ /* 0x000e220000000800 */
[----:B--2---:R-:W-:-:S07]  /*6e40*/  FADD.FTZ R8, R12, R5 ;  /* 0x000000050c087221 */ /* 0x004fce0000010000 */
[----:B------:R2:W3:Y:S01]  /*6e50*/  MUFU.EX2 R13, R93 ;  /* 0x0000005d000d7308 */ /* 0x0004e20000000800 */
[----:B-1----:R-:W-:-:S07]  /*6e60*/  FADD.FTZ R88, R158, R91 ;  /* 0x0000005b9e587221 */ /* 0x002fce0000010000 */
[----:B------:R-:W1:Y:S01]  /*6e70*/  MUFU.EX2 R14, R14 ;  /* 0x0000000e000e7308 */ /* 0x000e620000000800 */
[----:B0-----:R-:W-:Y:S01]  /*6e80*/  FADD.FTZ R5, R159, R8 ;  /* 0x000000089f057221 */ /* 0x001fe20000010000 */
[-CC-:B--2---:R-:W-:Y:S01]  /*6e90*/  FFMA.FTZ R93, R109, R2.reuse, -R137.reuse ;  /* 0x000000026d5d7223 */ /* 0x184fe20000010889 */
[----:B------:R-:W-:-:S05]  /*6ea0*/  FFMA.FTZ R109, R125, R2, -R137 ;  /* 0x000000027d6d7223 */ /* 0x000fca0000010889 */
        /* <DEDUP_REMOVED lines=84> */
.L_x_2224:
[----:B------:R-:W0:Y:S01]  /*73f0*/  S2UR UR4, SR_CgaCtaId ;  /* 0x00000000000479c3 */ /* 0x000e220000008800 */
[----:B------:R-:W-:Y:S01]  /*7400*/  UIADD3 UR5, UR5, 0x2a860, URZ ;  /* 0x0002a86005057890 */ /* 0x000fe2000fffe03f */
[C---:B------:R-:W-:Y:S01]  /*7410*/  ISETP.GT.AND P1, PT, R10.reuse, RZ, PT ;  /* 0x000000ff0a00720c */ /* 0x040fe20003f24270 */
        /* <DEDUP_REMOVED lines=32> */
.L_x_2214:
        /* <DEDUP_REMOVED lines=67> */
.L_x_2226:
[----:B------:R-:W-:Y:S01]  /*7a50*/  ULEA UR5, UR38, UR39, 0x3 ;  /* 0x0000002726057291 */ /* 0x000fe2000f8e183f */
[----:B------:R-:W-:-:S05]  /*7a60*/  IMAD.U32 R0, RZ, RZ, UR60 ;  /* 0x0000003cff007e24 */ /* 0x000fca000f8e00ff */
[----:B------:R-:W-:-:S04]  /*7a70*/  SHF.L.U32 R0, R0, 0x1f, RZ ;  /* 0x0000001f00007819 */ /* 0x000fc800000006ff */
[----:B------:R0:W1:Y:S01]  /*7a80*/  SYNCS.PHASECHK.TRANS64.TRYWAIT P1, [UR5+0x2a850], R0 ;  /* 0x02a85000ff0075a7 */ /* 0x0000620008020145 */
[----:B------:R-:W-:Y:S05]  /*7a90*/  @!P0 BRA `(.L_x_2227) ;  /* 0x0000000000048947 */ /* 0x000fea0003800000 */
[----:B------:R-:W-:Y:S01]  /*7aa0*/  BPT.TRAP 0x1 ;  /* 0x000000040000795c */ /* 0x000fe20000300000 */
.L_x_2227:
[----:B-1----:R-:W-:Y:S05]  /*7ab0*/  @P1 BRA `(.L_x_2228) ;  /* 0x0000000000081947 */ /* 0x002fea0003800000 */
[----:B------:R-:W1:Y:S02]  /*7ac0*/  SYNCS.PHASECHK.TRANS64.TRYWAIT P1, [UR5+0x2a850], R0 ;  /* 0x02a85000ff0075a7 */ /* 0x000e640008020145 */
[----:B-1----:R-:W-:Y:S05]  /*7ad0*/  @!P1 BRA `(.L_x_2229) ;  /* 0x0000006400f89947 */ /* 0x002fea0003800000 */
.L_x_2228:
[----:B------:R-:W-:Y:S01]  /*7ae0*/  UIADD3 UR39, UR39, 0x400, URZ ;  /* 0x0000040027277890 */ /* 0x000fe2000fffe03f */
[----:B------:R-:W-:Y:S01]  /*7af0*/  WARPGROUP.ARRIVE ;  /* 0x00000000000079c5 */ /* 0x000fe20000000000 */
[----:B------:R-:W-:Y:S01]  /*7b00*/  UMOV UR7, 0x40000040 ;  /* 0x4000004000077882 */ /* 0x000fe20000000000 */
[----:B-1----:R-:W1:Y:S01]  /*7b10*/  SHFL.BFLY PT, R7, R8, 0x2, 0x1f ;  /* 0x0c401f0008077f89 */ /* 0x002e6200000e0000 */
[----:B------:R-:W-:Y:S01]  /*7b20*/  USHF.R.U32.HI UR39, URZ, 0x4, UR39 ;  /* 0x000000043f277899 */ /* 0x000fe20008011627 */
[----:B------:R-:W-:Y:S02]  /*7b30*/  IMAD.MOV.U32 R88, RZ, RZ, -0x800000 ;  /* 0xff800000ff587424 */ /* 0x000fe400078e00ff */
        /* <DEDUP_REMOVED lines=56> */
.L_x_2230:
[----:B------:R-:W0:Y:S01]  /*7ec0*/  S2UR UR6, SR_CgaCtaId ;  /* 0x00000000000679c3 */ /* 0x000e220000008800 */
[----:B------:R-:W-:Y:S01]  /*7ed0*/  UIADD3 UR4, UR5, 0x2a860, URZ ;  /* 0x0002a86005047890 */ /* 0x000fe2000fffe03f */
[----:B------:R-:W-:Y:S01]  /*7ee0*/  FMUL.FTZ R100, R51, R9 ;  /* 0x0000000933647220 */ /* 0x000fe20000410000 */
[----:B------:R-:W-:Y:S01]  /*7ef0*/  UIADD3 UR38, UR38, 0x1, URZ ;  /* 0x0000000126267890 */ /* 0x000fe2000fffe03f */
[----:B------:R-:W-:Y:S01]  /*7f00*/  FMUL.FTZ R89, R44, R5 ;  /* 0x000000052c597220 */ /* 0x000fe20000410000 */
[----:B------:R-:W-:Y:S01]  /*7f10*/  FMUL.FTZ R51, R55, R9 ;  /* 0x0000000937337220 */ /* 0x000fe20000410000 */
[-C--:B------:R-:W-:Y:S01]  /*7f20*/  FMUL.FTZ R92, R45, R5.reuse ;  /* 0x000000052d5c7220 */ /* 0x080fe20000410000 */
[----:B------:R-:W-:Y:S01]  /*7f30*/  UISETP.NE.AND UP0, UPT, UR38, 0x2, UPT ;  /* 0x000000022600788c */ /* 0x000fe2000bf05270 */
[----:B------:R-:W-:Y:S01]  /*7f40*/  FMUL.FTZ R44, R52, R5 ;  /* 0x00000005342c7220 */ /* 0x000fe20000410000 */
        /* <DEDUP_REMOVED lines=15> */
[----:B0-----:R-:W-:Y:S01]  /*8040*/  UPRMT UR4, UR6, 0x654, UR4 ;  /* 0x0000065406047896 */ /* 0x001fe20008000004 */
        /* <DEDUP_REMOVED lines=50> */
.L_x_2194:
        /* <DEDUP_REMOVED lines=10> */
[----:B------:R-:W-:Y:S01]  /*8410*/  IMAD R9, R162, 0x40, R17 ;  /* 0x00000040a2097824 */ /* 0x000fe200078e0211 */
[----:B------:R-:W-:Y:S01]  /*8420*/  SHF.R.S32.HI R62, RZ, 0x1f, R161 ;  /* 0x0000001fff3e7819 */ /* 0x000fe200000114a1 */
[----:B------:R-:W-:Y:S01]  /*8430*/  ULDC.64 UR4, c[0x0][0xb90] ;  /* 0x0002e40000047ab9 */ /* 0x000fe20000000a00 */
[----:B------:R-:W-:Y:S01]  /*8440*/  F2FP.F16.F32.PACK_AB R7, R7, R26 ;  /* 0x0000001a0707723e */ /* 0x000fe200000000ff */
[----:B------:R-:W-:Y:S01]  /*8450*/  IMAD.WIDE.U32 R12, R161, UR4, RZ ;  /* 0x00000004a10c7c25 */ /* 0x000fe2000f8e00ff */
[----:B------:R-:W-:Y:S01]  /*8460*/  F2FP.F16.F32.PACK_AB R6, R29, R6 ;  /* 0x000000061d06723e */ /* 0x000fe200000000ff */
[----:B------:R-:W-:Y:S01]  /*8470*/  ULDC UR6, c[0x0][0xa88] ;  /* 0x0002a20000067ab9 */ /* 0x000fe20000000800 */
[----:B------:R-:W-:Y:S02]  /*8480*/  SHF.R.S32.HI R112, RZ, 0x1f, R23 ;  /* 0x0000001fff707819 */ /* 0x000fe40000011417 */
[----:B------:R-:W-:-:S02]  /*8490*/  F2FP.F16.F32.PACK_AB R80, R81, R80 ;  /* 0x000000505150723e */ /* 0x000fc400000000ff */
[----:B------:R-:W-:Y:S02]  /*84a0*/  F2FP.F16.F32.PACK_AB R52, R73, R52 ;  /* 0x000000344934723e */ /* 0x000fe400000000ff */
[----:B------:R-:W-:Y:S02]  /*84b0*/  F2FP.F16.F32.PACK_AB R55, R78, R55 ;  /* 0x000000374e37723e */ /* 0x000fe400000000ff */
[----:B------:R-:W-:Y:S02]  /*84c0*/  F2FP.F16.F32.PACK_AB R81, R83, R82 ;  /* 0x000000525351723e */ /* 0x000fe400000000ff */
[----:B------:R-:W-:Y:S02]  /*84d0*/  F2FP.F16.F32.PACK_AB R82, R85, R84 ;  /* 0x000000545552723e */ /* 0x000fe400000000ff */
[----:B------:R-:W-:Y:S02]  /*84e0*/  F2FP.F16.F32.PACK_AB R83, R87, R86 ;  /* 0x000000565753723e */ /* 0x000fe400000000ff */
[----:B------:R-:W-:-:S02]  /*84f0*/  MOV R34, R37 ;  /* 0x0000002500227202 */ /* 0x000fc40000000f00 */
[----:B--2---:R-:W-:Y:S01]  /*8500*/  MOV R35, R2 ;  /* 0x0000000200237202 */ /* 0x004fe20000000f00 */
[----:B------:R-:W-:Y:S02]  /*8510*/  IMAD R2, R62, UR4, RZ ;  /* 0x000000043e027c24 */ /* 0x000fe4000f8e02ff */
[----:B------:R-:W-:-:S04]  /*8520*/  IMAD.WIDE R4, R167, 0x2, R34 ;  /* 0x00000002a7047825 */ /* 0x000fc800078e0222 */
[----:B------:R-:W-:Y:S01]  /*8530*/  IMAD.WIDE R34, R9, 0x2, R34 ;  /* 0x0000000209227825 */ /* 0x000fe200078e0222 */
[C---:B------:R-:W-:Y:S02]  /*8540*/  IADD3 R33, P2, R4.reuse, 0x4020, RZ ;  /* 0x0000402004217810 */ /* 0x040fe40007f5e0ff */
[C---:B------:R-:W-:Y:S01]  /*8550*/  IADD3 R21, P6, R4.reuse, 0x20, RZ ;  /* 0x0000002004157810 */ /* 0x040fe20007fde0ff */
[----:B------:R-:W-:Y:S01]  /*8560*/  IMAD R11, R161, UR5, R2 ;  /* 0x00000005a10b7c24 */ /* 0x000fe2000f8e0202 */
[----:B------:R-:W-:Y:S01]  /*8570*/  LOP3.LUT R10, R33, 0x380, RZ, 0xc0, !PT ;  /* 0x00000380210a7812 */ /* 0x000fe200078ec0ff */
[--C-:B------:R-:W-:Y:S01]  /*8580*/  IMAD.X R41, RZ, RZ, R5.reuse, P2 ;  /* 0x000000ffff297224 */ /* 0x100fe200010e0605 */
[----:B------:R-:W-:Y:S01]  /*8590*/  IADD3 R107, P1, R4, 0x4040, RZ ;  /* 0x00004040046b7810 */ /* 0x000fe20007f3e0ff */
[----:B------:R-:W-:Y:S01]  /*85a0*/  IMAD.X R15, RZ, RZ, R5, P6 ;  /* 0x000000ffff0f7224 */ /* 0x000fe200030e0605 */
[----:B------:R-:W-:Y:S01]  /*85b0*/  SHF.R.U64 R10, R10, 0x3, RZ ;  /* 0x000000030a0a7819 */ /* 0x000fe200000012ff */
[----:B------:R-:W-:Y:S01]  /*85c0*/  IMAD.IADD R13, R13, 0x1, R11 ;  /* 0x000000010d0d7824 */ /* 0x000fe200078e020b */
[----:B------:R-:W-:Y:S01]  /*85d0*/  IADD3 R31, P3, R4, 0x4000, RZ ;  /* 0x00004000041f7810 */ /* 0x000fe20007f7e0ff */
[----:B------:R-:W-:Y:S01]  /*85e0*/  ULDC.64 UR4, c[0x0][0xb98] ;  /* 0x0002e60000047ab9 */ /* 0x000fe20000000a00 */
[----:B------:R-:W-:Y:S01]  /*85f0*/  LOP3.LUT R40, R10, R33, RZ, 0x3c, !PT ;  /* 0x000000210a287212 */ /* 0x000fe200078e3cff */
[----:B------:R-:W-:Y:S01]  /*8600*/  IMAD.WIDE.U32 R12, R23, UR4, R12 ;  /* 0x00000004170c7c25 */ /* 0x000fe2000f8e000c */
[----:B------:R-:W-:-:S02]  /*8610*/  IADD3 R33, P6, R34, 0x1000, RZ ;  /* 0x0000100022217810 */ /* 0x000fc40007fde0ff */
[----:B------:R-:W-:Y:S01]  /*8620*/  IADD3 R79, P4, R4, 0x60, RZ ;  /* 0x00000060044f7810 */ /* 0x000fe20007f9e0ff */
[--C-:B------:R-:W-:Y:S01]  /*8630*/  IMAD.X R39, RZ, RZ, R5.reuse, P3 ;  /* 0x000000ffff277224 */ /* 0x100fe200018e0605 */
[----:B------:R-:W-:Y:S02]  /*8640*/  LOP3.LUT R32, R33, 0x380, RZ, 0xc0, !PT ;  /* 0x0000038021207812 */ /* 0x000fe400078ec0ff */
[----:B------:R-:W-:Y:S01]  /*8650*/  IADD3.X R43, RZ, R5, RZ, P1, !PT ;  /* 0x00000005ff2b7210 */ /* 0x000fe20000ffe4ff */
[----:B------:R-:W-:Y:S01]  /*8660*/  IMAD.X R11, RZ, RZ, R5, P4 ;  /* 0x000000ffff0b7224 */ /* 0x000fe200020e0605 */
[----:B------:R-:W-:Y:S02]  /*8670*/  SHF.R.U64 R32, R32, 0x3, RZ ;  /* 0x0000000320207819 */ /* 0x000fe400000012ff */
[----:B---3--:R-:W-:Y:S02]  /*8680*/  ISETP.NE.AND P1, PT, R61, 0x1, PT ;  /* 0x000000013d00780c */ /* 0x008fe40003f25270 */
[----:B------:R-:W-:-:S02]  /*8690*/  LOP3.LUT R8, R31, 0x380, RZ, 0xc0, !PT ;  /* 0x000003801f087812 */ /* 0x000fc400078ec0ff */
[----:B------:R-:W-:Y:S02]  /*86a0*/  LOP3.LUT R32, R32, R33, RZ, 0x3c, !PT ;  /* 0x0000002120207212 */ /* 0x000fe400078e3cff */
[----:B------:R-:W-:Y:S02]  /*86b0*/  SHF.R.U64 R8, R8, 0x3, RZ ;  /* 0x0000000308087819 */ /* 0x000fe400000012ff */
[----:B------:R-:W-:Y:S02]  /*86c0*/  IADD3 R33, P4, R34, 0x3000, RZ ;  /* 0x0000300022217810 */ /* 0x000fe40007f9e0ff */
[----:B------:R-:W-:Y:S02]  /*86d0*/  LOP3.LUT R38, R8, R31, RZ, 0x3c, !PT ;  /* 0x0000001f08267212 */ /* 0x000fe400078e3cff */
[----:B------:R-:W-:Y:S01]  /*86e0*/  LOP3.LUT R28, R33, 0x380, RZ, 0xc0, !PT ;  /* 0x00000380211c7812 */ /* 0x000fe200078ec0ff */
[----:B------:R-:W2:Y:S01]  /*86f0*/  @P1 LDC R109, c[0x0][0xbec] ;  /* 0x0002fb00ff6d1b82 */ /* 0x000ea20000000800 */
[----:B------:R-:W-:Y:S01]  /*8700*/  LOP3.LUT R8, R79, 0x380, RZ, 0xc0, !PT ;  /* 0x000003804f087812 */ /* 0x000fe200078ec0ff */
[----:B------:R-:W-:Y:S01]  /*8710*/  IMAD.X R29, RZ, RZ, R35, P4 ;  /* 0x000000ffff1d7224 */ /* 0x000fe200020e0623 */
[----:B------:R-:W-:-:S02]  /*8720*/  SHF.R.U64 R28, R28, 0x3, RZ ;  /* 0x000000031c1c7819 */ /* 0x000fc400000012ff */
[----:B------:R-:W-:Y:S02]  /*8730*/  IADD3 R47, P0, R4, 0x4060, RZ ;  /* 0x00004060042f7810 */ /* 0x000fe40007f1e0ff */
[----:B------:R-:W-:Y:S01]  /*8740*/  SHF.R.U64 R8, R8, 0x3, RZ ;  /* 0x0000000308087819 */ /* 0x000fe200000012ff */
[----:B------:R-:W3:Y:S01]  /*8750*/  @P1 LDC R111, c[0x0][0xbf0] ;  /* 0x0002fc00ff6f1b82 */ /* 0x000ee20000000800 */
[----:B------:R-:W-:Y:S01]  /*8760*/  LOP3.LUT R28, R28, R33, RZ, 0x3c, !PT ;  /* 0x000000211c1c7212 */ /* 0x000fe200078e3cff */
[----:B------:R-:W-:Y:S01]  /*8770*/  IMAD.X R33, RZ, RZ, R35, P6 ;  /* 0x000000ffff217224 */ /* 0x000fe200030e0623 */
[----:B------:R-:W-:Y:S02]  /*8780*/  LOP3.LUT R46, R47, 0x380, RZ, 0xc0, !PT ;  /* 0x000003802f2e7812 */ /* 0x000fe400078ec0ff */
[----:B------:R-:W-:Y:S02]  /*8790*/  LOP3.LUT R10, R8, R79, RZ, 0x3c, !PT ;  /* 0x0000004f080a7212 */ /* 0x000fe400078e3cff */
[----:B------:R-:W-:-:S02]  /*87a0*/  IADD3 R79, P6, R34, 0x7000, RZ ;  /* 0x00007000224f7810 */ /* 0x000fc40007fde0ff */
[----:B------:R-:W-:Y:S02]  /*87b0*/  SHF.R.U64 R46, R46, 0x3, RZ ;  /* 0x000000032e2e7819 */ /* 0x000fe400000012ff */
[----:B------:R-:W-:Y:S02]  /*87c0*/  LOP3.LUT R26, R79, 0x380, RZ, 0xc0, !PT ;  /* 0x000003804f1a7812 */ /* 0x000fe400078ec0ff */
[----:B------:R-:W-:Y:S01]  /*87d0*/  LOP3.LUT R46, R46, R47, RZ, 0x3c, !PT ;  /* 0x0000002f2e2e7212 */ /* 0x000fe200078e3cff */
[----:B------:R-:W-:Y:S01]  /*87e0*/  IMAD.X R47, RZ, RZ, R5, P0 ;  /* 0x000000ffff2f7224 */ /* 0x000fe200000e0605 */
[----:B------:R-:W-:Y:S02]  /*87f0*/  LOP3.LUT R14, R107, 0x380, RZ, 0xc0, !PT ;  /* 0x000003806b0e7812 */ /* 0x000fe400078ec0ff */
[----:B------:R-:W-:Y:S02]  /*8800*/  SHF.R.U64 R26, R26, 0x3, RZ ;  /* 0x000000031a1a7819 */ /* 0x000fe400000012ff */
[----:B------:R-:W-:-:S02]  /*8810*/  LOP3.LUT R9, R4, 0x380, RZ, 0xc0, !PT ;  /* 0x0000038004097812 */ /* 0x000fc400078ec0ff */
[----:B------:R-:W-:Y:S02]  /*8820*/  SHF.R.U64 R14, R14, 0x3, RZ ;  /* 0x000000030e0e7819 */ /* 0x000fe400000012ff */
[----:B------:R-:W-:Y:S02]  /*8830*/  LOP3.LUT R26, R26, R79, RZ, 0x3c, !PT ;  /* 0x0000004f1a1a7212 */ /* 0x000fe400078e3cff */
[----:B------:R-:W-:Y:S02]  /*8840*/  SHF.R.U64 R9, R9, 0x3, RZ ;  /* 0x0000000309097819 */ /* 0x000fe400000012ff */
[----:B------:R-:W-:Y:S01]  /*8850*/  MOV R79, R46 ;  /* 0x0000002e004f7202 */ /* 0x000fe20000000f00 */
[----:B------:R-:W-:Y:S01]  /*8860*/  IMAD.IADD R46, R19, 0x1, R16 ;  /* 0x00000001132e7824 */ /* 0x000fe200078e0210 */
[----:B------:R-:W-:Y:S01]  /*8870*/  BAR.SYNC.DEFER_BLOCKING 0x1, 0x100 ;  /* 0x0044000000007b1d */ /* 0x000fe20000010000 */
[----:B------:R-:W-:Y:S02]  /*8880*/  IADD3 R25, P5, R4, 0x40, RZ ;  /* 0x0000004004197810 */ /* 0x000fe40007fbe0ff */
[----:B------:R-:W-:-:S02]  /*8890*/  LOP3.LUT R2, R21, 0x380, RZ, 0xc0, !PT ;  /* 0x0000038015027812 */ /* 0x000fc400078ec0ff */
[----:B------:R-:W-:Y:S02]  /*88a0*/  LOP3.LUT R42, R14, R107, RZ, 0x3c, !PT ;  /* 0x0000006b0e2a7212 */ /* 0x000fe400078e3cff */
[----:B------:R-:W-:Y:S01]  /*88b0*/  LOP3.LUT R4, R9, R4, RZ, 0x3c, !PT ;  /* 0x0000000409047212 */ /* 0x000fe200078e3cff */
[----:B------:R-:W-:Y:S01]  /*88c0*/  IMAD.X R9, RZ, RZ, R5, P5 ;  /* 0x000000ffff097224 */ /* 0x000fe200028e0605 */
[----:B------:R-:W-:Y:S01]  /*88d0*/  MOV R107, R40 ;  /* 0x00000028006b7202 */ /* 0x000fe20000000f00 */
[----:B--2---:R-:W-:Y:S01]  /*88e0*/  @P1 IMAD.HI.U32 R40, R46, R109, RZ ;  /* 0x0000006d2e281227 */ /* 0x004fe200078e00ff */
[----:B------:R-:W-:Y:S02]  /*88f0*/  SHF.R.U64 R2, R2, 0x3, RZ ;  /* 0x0000000302027819 */ /* 0x000fe400000012ff */
[----:B------:R-:W-:Y:S02]  /*8900*/  IADD3 R31, P5, R34, 0x2000, RZ ;  /* 0x00002000221f7810 */ /* 0x000fe40007fbe0ff */
[----:B------:R-:W-:-:S02]  /*8910*/  MOV R72, R4 ;  /* 0x0000000400487202 */ /* 0x000fc40000000f00 */
[----:B------:R-:W-:Y:S02]  /*8920*/  F2FP.F16.F32.PACK_AB R4, R98, R3 ;  /* 0x000000036204723e */ /* 0x000fe400000000ff */
[----:B------:R-:W-:Y:S01]  /*8930*/  F2FP.F16.F32.PACK_AB R5, R27, R110 ;  /* 0x0000006e1b05723e */ /* 0x000fe200000000ff */
[----:B------:R-:W-:Y:S01]  /*8940*/  IMAD.X R27, RZ, RZ, R35, P6 ;  /* 0x000000ffff1b7224 */ /* 0x000fe200030e0623 */
[----:B------:R-:W-:Y:S02]  /*8950*/  MOV R41, R46 ;  /* 0x0000002e00297202 */ /* 0x000fe40000000f00 */
[----:B---3--:R-:W-:Y:S01]  /*8960*/  @P1 SHF.R.U32.HI R41, RZ, R111, R40 ;  /* 0x0000006fff291219 */ /* 0x008fe20000011628 */
[----:B------:R2:W-:Y:S01]  /*8970*/  STSM.16.M88.4 [R72], R4 ;  /* 0x0000000448007844 */ /* 0x0005e20000000200 */
[----:B------:R-:W-:Y:S02]  /*8980*/  LOP3.LUT R14, R2, R21, RZ, 0x3c, !PT ;  /* 0x00000015020e7212 */ /* 0x000fe400078e3cff */
[----:B------:R-:W-:-:S02]  /*8990*/  LOP3.LUT R2, R25, 0x380, RZ, 0xc0, !PT ;  /* 0x0000038019027812 */ /* 0x000fc400078ec0ff */
[----:B------:R-:W-:Y:S02]  /*89a0*/  LOP3.LUT R30, R31, 0x380, RZ, 0xc0, !PT ;  /* 0x000003801f1e7812 */ /* 0x000fe400078ec0ff */
[----:B------:R-:W-:Y:S02]  /*89b0*/  LOP3.LUT R3, R34, 0x380, RZ, 0xc0, !PT ;  /* 0x0000038022037812 */ /* 0x000fe400078ec0ff */
[----:B------:R-:W-:Y:S02]  /*89c0*/  SHF.R.U64 R2, R2, 0x3, RZ ;  /* 0x0000000302027819 */ /* 0x000fe400000012ff */
[----:B------:R-:W-:Y:S02]  /*89d0*/  SHF.R.U64 R30, R30, 0x3, RZ ;  /* 0x000000031e1e7819 */ /* 0x000fe400000012ff */
[----:B------:R-:W-:Y:S02]  /*89e0*/  IADD3 R21, P0, R34, 0x6000, RZ ;  /* 0x0000600022157810 */ /* 0x000fe40007f1e0ff */
[----:B------:R-:W-:Y:S01]  /*89f0*/  SHF.R.U64 R3, R3, 0x3, RZ ;  /* 0x0000000303037819 */ /* 0x000fe200000012ff */
[----:B--2---:R-:W-:Y:S01]  /*8a00*/  IMAD.MOV R6, RZ, RZ, -R41 ;  /* 0x000000ffff067224 */ /* 0x004fe200078e0a29 */
[----:B------:R-:W-:Y:S01]  /*8a10*/  MOV R110, R10 ;  /* 0x0000000a006e7202 */ /* 0x000fe20000000f00 */
[----:B------:R-:W-:Y:S01]  /*8a20*/  IMAD R4, R112, UR4, RZ ;  /* 0x0000000470047c24 */ /* 0x000fe2000f8e02ff */
[----:B------:R-:W-:Y:S01]  /*8a30*/  LOP3.LUT R8, R2, R25, RZ, 0x3c, !PT ;  /* 0x0000001902087212 */ /* 0x000fe200078e3cff */
[----:B------:R-:W-:Y:S01]  /*8a40*/  IMAD R11, R61, R6, R46 ;  /* 0x000000063d0b7224 */ /* 0x000fe200078e022e */
[----:B------:R-:W-:Y:S01]  /*8a50*/  LOP3.LUT R30, R30, R31, RZ, 0x3c, !PT ;  /* 0x0000001f1e1e7212 */ /* 0x000fe200078e3cff */
[----:B------:R-:W-:Y:S01]  /*8a60*/  IMAD R4, R23, UR5, R4 ;  /* 0x0000000517047c24 */ /* 0x000fe2000f8e0204 */
[C---:B------:R-:W-:Y:S01]  /*8a70*/  IADD3 R31, P3, R34.reuse, 0x4000, RZ ;  /* 0x00004000221f7810 */ /* 0x040fe20007f7e0ff */
[----:B------:R-:W-:Y:S01]  /*8a80*/  ULDC.64 UR4, c[0x0][0xb88] ;  /* 0x0002e20000047ab9 */ /* 0x000fe20000000a00 */
[----:B------:R-:W-:Y:S01]  /*8a90*/  IADD3 R25, P2, R34, 0x5000, RZ ;  /* 0x0000500022197810 */ /* 0x000fe20007f5e0ff */
[----:B------:R-:W-:Y:S01]  /*8aa0*/  IMAD R72, R61, UR6, RZ ;  /* 0x000000063d487c24 */ /* 0x000fe2000f8e02ff */
[----:B------:R-:W-:Y:S01]  /*8ab0*/  LOP3.LUT R34, R3, R34, RZ, 0x3c, !PT ;  /* 0x0000002203227212 */ /* 0x000fe200078e3cff */
[----:B------:R-:W-:Y:S01]  /*8ac0*/  IMAD.X R3, RZ, RZ, R35, P0 ;  /* 0x000000ffff037224 */ /* 0x000fe200000e0623 */
[----:B------:R-:W-:-:S02]  /*8ad0*/  SHF.R.S32.HI R5, RZ, 0x1f, R41 ;  /* 0x0000001fff057819 */ /* 0x000fc40000011429 */
[----:B------:R-:W-:Y:S01]  /*8ae0*/  IADD3 R12, P0, R41, R12, RZ ;  /* 0x0000000c290c7210 */ /* 0x000fe20007f1e0ff */
[----:B------:R-:W-:Y:S01]  /*8af0*/  IMAD.IADD R41, R166, 0x1, R16 ;  /* 0x00000001a6297824 */ /* 0x000fe200078e0210 */
[----:B------:R-:W-:Y:S02]  /*8b00*/  SHF.R.S32.HI R10, RZ, 0x1f, R11 ;  /* 0x0000001fff0a7819 */ /* 0x000fe4000001140b */
[----:B------:R-:W-:Y:S02]  /*8b10*/  LOP3.LUT R2, R21, 0x380, RZ, 0xc0, !PT ;  /* 0x0000038015027812 */ /* 0x000fe400078ec0ff */
[----:B------:R-:W-:Y:S01]  /*8b20*/  IADD3.X R13, R5, R13, R4, P0, !PT ;  /* 0x0000000d050d7210 */ /* 0x000fe200007fe404 */
[----:B------:R-:W-:Y:S01]  /*8b30*/  IMAD R10, R10, UR4, RZ ;  /* 0x000000040a0a7c24 */ /* 0x000fe2000f8e02ff */
[----:B------:R-:W-:Y:S02]  /*8b40*/  LOP3.LUT R24, R25, 0x380, RZ, 0xc0, !PT ;  /* 0x0000038019187812 */ /* 0x000fe400078ec0ff */
[----:B------:R-:W-:Y:S01]  /*8b50*/  MOV R15, R14 ;  /* 0x0000000e000f7202 */ /* 0x000fe20000000f00 */
[----:B------:R-:W-:Y:S01]  /*8b60*/  IMAD.WIDE.U32 R12, R11, UR4, R12 ;  /* 0x000000040b0c7c25 */ /* 0x000fe2000f8e000c */
[----:B------:R-:W-:-:S02]  /*8b70*/  F2FP.F16.F32.PACK_AB R4, R94, R95 ;  /* 0x0000005f5e04723e */ /* 0x000fc400000000ff */
[----:B------:R-:W-:Y:S02]  /*8b80*/  F2FP.F16.F32.PACK_AB R5, R108, R105 ;  /* 0x000000696c05723e */ /* 0x000fe400000000ff */
[----:B------:R-:W-:Y:S02]  /*8b90*/  F2FP.F16.F32.PACK_AB R6, R96, R93 ;  /* 0x0000005d6006723e */ /* 0x000fe400000000ff */
[----:B------:R-:W-:Y:S02]  /*8ba0*/  F2FP.F16.F32.PACK_AB R7, R106, R103 ;  /* 0x000000676a07723e */ /* 0x000fe400000000ff */
[----:B------:R-:W-:Y:S02]  /*8bb0*/  SHF.R.U64 R2, R2, 0x3, RZ ;  /* 0x0000000302027819 */ /* 0x000fe400000012ff */
[----:B------:R-:W-:Y:S01]  /*8bc0*/  MOV R109, R38 ;  /* 0x00000026006d7202 */ /* 0x000fe20000000f00 */
[----:B------:R-:W-:Y:S01]  /*8bd0*/  IMAD R39, R11, UR5, R10 ;  /* 0x000000050b277c24 */ /* 0x000fe2000f8e020a */
[----:B------:R-:W-:Y:S01]  /*8be0*/  SHF.R.U64 R24, R24, 0x3, RZ ;  /* 0x0000000318187819 */ /* 0x000fe200000012ff */
[----:B------:R2:W-:Y:S01]  /*8bf0*/  STSM.16.M88.4 [R15], R4 ;  /* 0x000000040f007844 */ /* 0x0005e20000000200 */
[----:B------:R-:W-:Y:S01]  /*8c00*/  LOP3.LUT R2, R2, R21, RZ, 0x3c, !PT ;  /* 0x0000001502027212 */ /* 0x000fe200078e3cff */
[----:B------:R-:W-:Y:S01]  /*8c10*/  ULDC.64 UR4, c[0x0][0xb50] ;  /* 0x0002d40000047ab9 */ /* 0x000fe20000000a00 */
[----:B------:R-:W-:Y:S01]  /*8c20*/  IMAD.X R21, RZ, RZ, R35, P3 ;  /* 0x000000ffff157224 */ /* 0x000fe200018e0623 */
[----:B------:R-:W-:-:S02]  /*8c30*/  MOV R14, R8 ;  /* 0x00000008000e7202 */ /* 0x000fc40000000f00 */
[----:B------:R-:W-:Y:S02]  /*8c40*/  LOP3.LUT P0, RZ, R164, 0x3, RZ, 0xc0, !PT ;  /* 0x00000003a4ff7812 */ /* 0x000fe4000780c0ff */
[----:B------:R-:W-:Y:S02]  /*8c50*/  F2FP.F16.F32.PACK_AB R8, R91, R90 ;  /* 0x0000005a5b08723e */ /* 0x000fe400000000ff */
[----:B------:R-:W-:Y:S02]  /*8c60*/  F2FP.F16.F32.PACK_AB R9, R104, R101 ;  /* 0x000000656809723e */ /* 0x000fe400000000ff */
[----:B------:R-:W-:Y:S02]  /*8c70*/  F2FP.F16.F32.PACK_AB R10, R92, R89 ;  /* 0x000000595c0a723e */ /* 0x000fe400000000ff */
[----:B------:R-:W-:Y:S01]  /*8c80*/  F2FP.F16.F32.PACK_AB R11, R102, R99 ;  /* 0x00000063660b723e */ /* 0x000fe200000000ff */
[----:B--2---:R-:W-:Y:S01]  /*8c90*/  VIADD R5, R41, 0x8 ;  /* 0x0000000829057836 */ /* 0x004fe20000000000 */
[----:B------:R-:W-:Y:S01]  /*8ca0*/  LEA R40, P3, R12, UR4, 0x2 ;  /* 0x000000040c287c11 */ /* 0x000fe2000f8610ff */
[----:B------:R-:W-:Y:S01]  /*8cb0*/  IMAD.IADD R7, R13, 0x1, R39 ;  /* 0x000000010d077824 */ /* 0x000fe200078e0227 */
[----:B------:R-:W-:Y:S01]  /*8cc0*/  LOP3.LUT R24, R24, R25, RZ, 0x3c, !PT ;  /* 0x0000001918187212 */ /* 0x000fe200078e3cff */
[----:B------:R-:W-:Y:S01]  /*8cd0*/  IMAD.X R25, RZ, RZ, R35, P2 ;  /* 0x000000ffff197224 */ /* 0x000fe200010e0623 */
[-C--:B------:R-:W-:Y:S01]  /*8ce0*/  ISETP.GE.OR P2, PT, R41, R72.reuse, P0 ;  /* 0x000000482900720c */ /* 0x080fe20000746670 */
[----:B------:R2:W-:Y:S01]  /*8cf0*/  STSM.16.M88.4 [R14], R8 ;  /* 0x000000080e007844 */ /* 0x0005e20000000200 */
[----:B------:R-:W-:-:S02]  /*8d00*/  ISETP.GE.OR P0, PT, R5, R72, P0 ;  /* 0x000000480500720c */ /* 0x000fc40000706670 */
[----:B------:R-:W-:Y:S01]  /*8d10*/  LEA.HI.X R41, R12, UR5, R7, 0x2, P3 ;  /* 0x000000050c297c11 */ /* 0x000fe200098f1407 */
[----:B------:R-:W-:Y:S01]  /*8d20*/  SHFL.IDX PT, R38, R40, RZ, 0x1c1f ;  /* 0x001c1fff28267589 */ /* 0x000fe200000e0000 */
[----:B------:R-:W-:Y:S01]  /*8d30*/  F2FP.F16.F32.PACK_AB R4, R49, R48 ;  /* 0x000000303104723e */ /* 0x000fe200000000ff */
[----:B------:R-:W-:Y:S01]  /*8d40*/  ULDC.64 UR4, c[0x0][0xae8] ;  /* 0x0002ba0000047ab9 */ /* 0x000fe20000000a00 */
[----:B------:R-:W-:Y:S01]  /*8d50*/  F2FP.F16.F32.PACK_AB R5, R100, R97 ;  /* 0x000000616405723e */ /* 0x000fe200000000ff */
[----:B------:R-:W3:Y:S01]  /*8d60*/  SHFL.IDX PT, R39, R41, RZ, 0x1c1f ;  /* 0x001c1fff29277589 */ /* 0x000ee200000e0000 */
[----:B------:R-:W-:Y:S02]  /*8d70*/  F2FP.F16.F32.PACK_AB R6, R53, R44 ;  /* 0x0000002c3506723e */ /* 0x000fe400000000ff */
[----:B------:R-:W-:Y:S01]  /*8d80*/  F2FP.F16.F32.PACK_AB R7, R51, R54 ;  /* 0x000000363307723e */ /* 0x000fe200000000ff */
[----:B------:R-:W-:Y:S01]  /*8d90*/  SHFL.IDX PT, R90, R40, 0x1, 0x1c1f ;  /* 0x003c1f00285a7f89 */ /* 0x000fe200000e0000 */
        /* <DEDUP_REMOVED lines=19> */
[----:B------:R-:W-:Y:S02]  /*8ed0*/  LOP3.LUT R20, R20, R31, RZ, 0x3c, !PT ;  /* 0x0000001f14147212 */ /* 0x000fe400078e3cff */
[----:B------:R-:W-:Y:S01]  /*8ee0*/  IADD3.X R31, RZ, R35, RZ, P5, !PT ;  /* 0x00000023ff1f7210 */ /* 0x000fe20002ffe4ff */
[----:B------:R-:W-:Y:S08]  /*8ef0*/  BAR.SYNC.DEFER_BLOCKING 0x1, 0x100 ;  /* 0x0044000000007b1d */ /* 0x000ff00000010000 */
[----:B----4-:R-:W4:Y:S01]  /*8f00*/  @P1 LDC R52, c[0x0][0xbec] ;  /* 0x0002fb00ff341b82 */ /* 0x010f220000000800 */
[----:B---3--:R3:W-:Y:S04]  /*8f10*/  @!P2 ST.E desc[UR36][R38.64], R88 ;  /* 0x000000582600a985 */ /* 0x0087e8000c101924 */
[----:B--2---:R4:W-:Y:S04]  /*8f20*/  @!P0 ST.E desc[UR36][R90.64], R0 ;  /* 0x000000005a008985 */ /* 0x0049e8000c101924 */
[----:B------:R2:W5:Y:S01]  /*8f30*/  LD.E.128 R44, desc[UR36][R32.64] ;  /* 0x00000024202c7980 */ /* 0x000562000c101d00 */
[----:B---3--:R-:W3:Y:S01]  /*8f40*/  @P1 LDC R39, c[0x0][0xbf0] ;  /* 0x0002fc00ff271b82 */ /* 0x008ee20000000800 */
[----:B------:R-:W-:-:S02]  /*8f50*/  IMAD R62, R62, UR4, RZ ;  /* 0x000000043e3e7c24 */ /* 0x000fc4000f8e02ff */
[----:B------:R0:W5:Y:S01]  /*8f60*/  LD.E.128 R40, desc[UR36][R30.64] ;  /* 0x000000241e287980 */ /* 0x000162000c101d00 */
[----:B--2---:R-:W-:-:S03]  /*8f70*/  IMAD R33, R160, 0x20, R162 ;  /* 0x00000020a0217824 */ /* 0x004fc600078e02a2 */
[----:B------:R2:W5:Y:S01]  /*8f80*/  LD.E.128 R4, desc[UR36][R28.64] ;  /* 0x000000241c047980 */ /* 0x000562000c101d00 */
[----:B------:R-:W-:-:S03]  /*8f90*/  IMAD.IADD R33, R16, 0x1, R33 ;  /* 0x0000000110217824 */ /* 0x000fc600078e0221 */
[----:B------:R1:W5:Y:S01]  /*8fa0*/  LD.E.128 R64, desc[UR36][R20.64] ;  /* 0x0000002414407980 */ /* 0x000362000c101d00 */
[----:B0-----:R-:W-:Y:S02]  /*8fb0*/  IMAD R31, R161, UR5, R62 ;  /* 0x00000005a11f7c24 */ /* 0x001fe4000f8e023e */
[----:B----4-:R-:W-:Y:S01]  /*8fc0*/  @P1 IMAD.HI.U32 R0, R33, R52, RZ ;  /* 0x0000003421001227 */ /* 0x010fe200078e00ff */
[----:B------:R0:W5:Y:S03]  /*8fd0*/  LD.E.128 R12, desc[UR36][R2.64] ;  /* 0x00000024020c7980 */ /* 0x000166000c101d00 */
[----:B--2---:R-:W-:Y:S01]  /*8fe0*/  IMAD.WIDE.U32 R28, R161, UR4, RZ ;  /* 0x00000004a11c7c25 */ /* 0x004fe2000f8e00ff */
[----:B------:R-:W-:Y:S01]  /*8ff0*/  ULDC.64 UR4, c[0x0][0xaf0] ;  /* 0x0002bc0000047ab9 */ /* 0x000fe20000000a00 */
[----:B------:R2:W5:Y:S02]  /*9000*/  LD.E.128 R56, desc[UR36][R24.64] ;  /* 0x0000002418387980 */ /* 0x000564000c101d00 */
[----:B-1----:R-:W-:-:S02]  /*9010*/  IMAD.MOV.U32 R21, RZ, RZ, R33 ;  /* 0x000000ffff157224 */ /* 0x002fc400078e0021 */
[----:B------:R-:W-:Y:S01]  /*9020*/  IMAD R20, R112, UR4, RZ ;  /* 0x0000000470147c24 */ /* 0x000fe2000f8e02ff */
[----:B---3--:R-:W-:Y:S01]  /*9030*/  @P1 SHF.R.U32.HI R21, RZ, R39, R0 ;  /* 0x00000027ff151219 */ /* 0x008fe20000011600 */
[----:B0-----:R-:W-:Y:S01]  /*9040*/  IMAD.MOV.U32 R2, RZ, RZ, R28 ;  /* 0x000000ffff027224 */ /* 0x001fe200078e001c */
[----:B------:R-:W-:Y:S01]  /*9050*/  IADD3 R3, R29, R31, RZ ;  /* 0x0000001f1d037210 */ /* 0x000fe20007ffe0ff */
[----:B------:R0:W5:Y:S01]  /*9060*/  LD.E.128 R48, desc[UR36][R34.64] ;  /* 0x0000002422307980 */ /* 0x000162000c101d00 */
[--C-:B------:R-:W-:Y:S01]  /*9070*/  SHF.R.S32.HI R0, RZ, 0x1f, R21.reuse ;  /* 0x0000001fff007819 */ /* 0x100fe20000011415 */
[C---:B--2---:R-:W-:Y:S02]  /*9080*/  IMAD R25, R23.reuse, UR5, R20 ;  /* 0x0000000517197c24 */ /* 0x044fe4000f8e0214 */
[----:B------:R-:W-:Y:S01]  /*9090*/  IMAD.MOV R20, RZ, RZ, -R21 ;  /* 0x000000ffff147224 */ /* 0x000fe200078e0a15 */
[----:B------:R0:W5:Y:S01]  /*90a0*/  LD.E.128 R8, desc[UR36][R26.64] ;  /* 0x000000241a087980 */ /* 0x000162000c101d00 */
[----:B------:R-:W-:Y:S01]  /*90b0*/  IMAD.WIDE.U32 R2, R23, UR4, R2 ;  /* 0x0000000417027c25 */ /* 0x000fe2000f8e0002 */
[----:B------:R-:W-:Y:S01]  /*90c0*/  ULDC.64 UR4, c[0x0][0xae0] ;  /* 0x0002b80000047ab9 */ /* 0x000fe20000000a00 */
[----:B------:R-:W-:Y:S01]  /*90d0*/  @!PT LDS RZ, [RZ] ;  /* 0x00000000fffff984 */ /* 0x000fe20000000800 */
[----:B------:R-:W-:Y:S01]  /*90e0*/  @!PT LDS RZ, [RZ] ;  /* 0x00000000fffff984 */ /* 0x000fe20000000800 */
[----:B------:R-:W-:Y:S01]  /*90f0*/  @!PT LDS RZ, [RZ] ;  /* 0x00000000fffff984 */ /* 0x000fe20000000800 */
[----:B------:R-:W-:Y:S01]  /*9100*/  @!PT LDS RZ, [RZ] ;  /* 0x00000000fffff984 */ /* 0x000fe20000000800 */
[----:B------:R1:W-:Y:S06]  /*9110*/  MEMBAR.ALL.CTA ;  /* 0x0000000000007992 */ /* 0x0003ec0000008000 */
[----:B-1----:R-:W1:Y:S01]  /*9120*/  FENCE.VIEW.ASYNC.S ;  /* 0x00000000000073c6 */ /* 0x002e620000000000 */
[----:B------:R-:W-:-:S02]  /*9130*/  IMAD R0, R0, UR4, RZ ;  /* 0x0000000400007c24 */ /* 0x000fc4000f8e02ff */
        /* <DEDUP_REMOVED lines=9> */
[C---:B------:R-:W-:Y:S02]  /*91d0*/  IMAD R23, R61.reuse, UR5, R0 ;  /* 0x000000053d177c24 */ /* 0x040fe4000f8e0200 */
[----:B------:R-:W-:Y:S01]  /*91e0*/  IMAD.WIDE.U32 R2, R61, UR4, R2 ;  /* 0x000000043d027c25 */ /* 0x000fe2000f8e0002 */
[CC--:B------:R-:W-:Y:S01]  /*91f0*/  ISETP.GE.AND P2, PT, R25.reuse, R72.reuse, PT ;  /* 0x000000481900720c */ /* 0x0c0fe20003f46270 */
[----:B------:R-:W-:Y:S01]  /*9200*/  ULDC.64 UR4, c[0x0][0xa80] ;  /* 0x0002a00000047ab9 */ /* 0x000fe20000000a00 */
[----:B------:R-:W-:Y:S01]  /*9210*/  IADD3 R21, R25, 0x20, RZ ;  /* 0x0000002019157810 */ /* 0x000fe20007ffe0ff */
[----:B------:R-:W-:Y:S01]  /*9220*/  IMAD.IADD R3, R3, 0x1, R23 ;  /* 0x0000000103037824 */ /* 0x000fe200078e0217 */
[C---:B------:R-:W-:Y:S01]  /*9230*/  LEA R0, P3, R2.reuse, UR4, 0x1 ;  /* 0x0000000402007c11 */ /* 0x040fe2000f8608ff */
[----:B------:R-:W-:Y:S01]  /*9240*/  VIADD R37, R37, 0x2a820 ;  /* 0x0002a82025257836 */ /* 0x000fe20000000000 */
[----:B------:R-:W-:Y:S01]  /*9250*/  ISETP.GE.AND P0, PT, R21, R72, PT ;  /* 0x000000481500720c */ /* 0x000fe20003f06270 */
[----:B------:R-:W-:Y:S01]  /*9260*/  VIADD R21, R25, 0x40 ;  /* 0x0000004019157836 */ /* 0x000fe20000000000 */
[----:B------:R-:W-:-:S02]  /*9270*/  LEA.HI.X R16, R2, UR5, R3, 0x1, P3 ;  /* 0x0000000502107c11 */ /* 0x000fc400098f0c03 */
        /* <DEDUP_REMOVED lines=16> */
.L_x_2234:
[----:B------:R-:W-:Y:S05]  /*9380*/  BSYNC B1 ;  /* 0x0000000000017941 */ /* 0x000fea0003800000 */
.L_x_2233:
[----:B--23--:R2:W3:Y:S01]  /*9390*/  SHFL.IDX PT, R21, R16, 0x1, 0x181f ;  /* 0x00381f0010157f89 */ /* 0x00c4e200000e0000 */
[----:B------:R-:W-:Y:S03]  /*93a0*/  BSSY B1, `(.L_x_2235) ;  /* 0x000000c000017945 */ /* 0x000fe60003800000 */
[----:B-1----:R2:W1:Y:S01]  /*93b0*/  SHFL.IDX PT, R20, R0, 0x1, 0x181f ;  /* 0x00381f0000147f89 */ /* 0x00246200000e0000 */
        /* <DEDUP_REMOVED lines=10> */
.L_x_2236:
[----:B------:R-:W-:Y:S05]  /*9460*/  BSYNC B1 ;  /* 0x0000000000017941 */ /* 0x000fea0003800000 */
.L_x_2235:
[----:B---34-:R3:W4:Y:S01]  /*9470*/  SHFL.IDX PT, R21, R16, 0x2, 0x181f ;  /* 0x00581f0010157f89 */ /* 0x01872200000e0000 */
        /* <DEDUP_REMOVED lines=12> */
.L_x_2238:
[----:B------:R-:W-:Y:S05]  /*9540*/  BSYNC B1 ;  /* 0x0000000000017941 */ /* 0x000fea0003800000 */
.L_x_2237:
[----:B-1----:R-:W-:Y:S01]  /*9550*/  VIADD R3, R25, 0x60 ;  /* 0x0000006019037836 */ /* 0x002fe20000000000 */
[----:B0-23--:R-:W0:Y:S04]  /*9560*/  SHFL.IDX PT, R16, R16, 0x3, 0x181f ;  /* 0x00781f0010107f89 */ /* 0x00de2800000e0000 */
[----:B------:R-:W-:Y:S01]  /*9570*/  ISETP.GE.AND P0, PT, R3, R72, PT ;  /* 0x000000480300720c */ /* 0x000fe20003f06270 */
[----:B------:R-:W1:-:S12]  /*9580*/  SHFL.IDX PT, R0, R0, 0x3, 0x181f ;  /* 0x00781f0000007f89 */ /* 0x000e5800000e0000 */
[----:B------:R-:W-:Y:S05]  /*9590*/  @P0 BRA `(.L_x_2239) ;  /* 0x00000008006c0947 */ /* 0x000fea0003800000 */
[----:B------:R-:W-:Y:S02]  /*95a0*/  ULDC UR4, c[0x0][0xac8] ;  /* 0x0002b20000047ab9 */ /* 0x000fe40000000800 */
[----:B------:R-:W-:-:S13]  /*95b0*/  ISETP.GE.AND P1, PT, R17, UR4, PT ;  /* 0x0000000411007c0c */ /* 0x000fda000bf26270 */
[----:B-1----:R-:W-:-:S04]  /*95c0*/  @!P1 LEA R2, P0, R17, R0, 0x1 ;  /* 0x0000000011029211 */ /* 0x002fc800078008ff */
[----:B0-----:R-:W-:Y:S02]  /*95d0*/  @!P1 LEA.HI.X R3, R17, R16, R172, 0x1, P0 ;  /* 0x0000001011039211 */ /* 0x001fe400000f0cac */
[----:B------:R-:W-:-:S03]  /*95e0*/  ISETP.GE.AND P0, PT, R22, UR4, PT ;  /* 0x0000000416007c0c */ /* 0x000fc6000bf06270 */
[----:B-----5:R0:W-:Y:S10]  /*95f0*/  @!P1 ST.E.128 desc[UR36][R2.64], R4 ;  /* 0x0000000402009985 */ /* 0x0201f4000c101d24 */
[----:B------:R-:W-:Y:S05]  /*9600*/  @P0 BRA `(.L_x_2239) ;  /* 0x0000000800500947 */ /* 0x000fea0003800000 */
[----:B0-----:R-:W-:-:S04]  /*9610*/  LEA R2, P0, R22, R0, 0x1 ;  /* 0x0000000016027211 */ /* 0x001fc800078008ff */
[----:B------:R-:W-:-:S05]  /*9620*/  LEA.HI.X R3, R22, R16, R169, 0x1, P0 ;  /* 0x0000001016037211 */ /* 0x000fca00000f0ca9 */
[----:B------:R0:W-:Y:S01]  /*9630*/  ST.E.128 desc[UR36][R2.64], R8 ;  /* 0x0000000802007985 */ /* 0x0001e2000c101d24 */
[----:B------:R-:W-:Y:S05]  /*9640*/  BRA `(.L_x_2239) ;  /* 0x0000000800407947 */ /* 0x000fea0003800000 */
.L_x_2232:
        /* <DEDUP_REMOVED lines=20> */
[----:B------:R-:W-:Y:S01]  /*9790*/  MOV R5, R6 ;  /* 0x0000000600057202 */ /* 0x000fe20000000f00 */
[----:B------:R-:W-:-:S04]  /*97a0*/  IMAD R4, R8, UR4, RZ ;  /* 0x0000000408047c24 */ /* 0x000fc8000f8e02ff */
[----:B------:R-:W-:-:S06]  /*97b0*/  IMAD R7, R161, UR5, R4 ;  /* 0x00000005a1077c24 */ /* 0x000fcc000f8e0204 */
        /* <DEDUP_REMOVED lines=26> */
.L_x_2241:
[----:B------:R-:W-:Y:S05]  /*9960*/  BSYNC B1 ;  /* 0x0000000000017941 */ /* 0x000fea0003800000 */
.L_x_2240:
[----:B------:R-:W-:Y:S01]  /*9970*/  ULDC.64 UR4, c[0x0][0xae8] ;  /* 0x0002ba0000047ab9 */ /* 0x000fe20000000a00 */
[----:B--2---:R-:W-:Y:S01]  /*9980*/  @P1 IMAD.HI.U32 R0, R13, R14, RZ ;  /* 0x0000000e0d001227 */ /* 0x004fe200078e00ff */
[----:B------:R-:W-:Y:S01]  /*9990*/  ULDC UR6, c[0x0][0xa88] ;  /* 0x0002a20000067ab9 */ /* 0x000fe20000000800 */
[----:B------:R-:W-:Y:S02]  /*99a0*/  BSSY B1, `(.L_x_2242) ;  /* 0x0000030000017945 */ /* 0x000fe40003800000 */
[----:B------:R-:W-:Y:S02]  /*99b0*/  IMAD R2, R8, UR4, RZ ;  /* 0x0000000408027c24 */ /* 0x000fe4000f8e02ff */
[----:B----4-:R-:W-:Y:S01]  /*99c0*/  IMAD.MOV.U32 R5, RZ, RZ, R13 ;  /* 0x000000ffff057224 */ /* 0x010fe200078e000d */
[----:B---3--:R-:W-:Y:S01]  /*99d0*/  @P1 SHF.R.U32.HI R5, RZ, R15, R0 ;  /* 0x0000000fff051219 */ /* 0x008fe20000011600 */
[C---:B------:R-:W-:Y:S02]  /*99e0*/  IMAD R7, R161.reuse, UR5, R2 ;  /* 0x00000005a1077c24 */ /* 0x040fe4000f8e0202 */
[----:B------:R-:W-:Y:S01]  /*99f0*/  IMAD.WIDE.U32 R2, R161, UR4, RZ ;  /* 0x00000004a1027c25 */ /* 0x000fe2000f8e00ff */
[----:B------:R-:W-:Y:S01]  /*9a00*/  ULDC.64 UR4, c[0x0][0xaf0] ;  /* 0x0002bc0000047ab9 */ /* 0x000fe20000000a00 */
[----:B------:R-:W-:-:S02]  /*9a10*/  SHF.R.S32.HI R0, RZ, 0x1f, R5 ;  /* 0x0000001fff007819 */ /* 0x000fc40000011405 */
[----:B------:R-:W-:Y:S02]  /*9a20*/  IMAD R4, R10, UR4, RZ ;  /* 0x000000040a047c24 */ /* 0x000fe4000f8e02ff */
[----:B------:R-:W-:Y:S02]  /*9a30*/  IMAD.IADD R3, R3, 0x1, R7 ;  /* 0x0000000103037824 */ /* 0x000fe400078e0207 */
[----:B------:R-:W-:Y:S01]  /*9a40*/  IMAD R7, R23, UR5, R4 ;  /* 0x0000000517077c24 */ /* 0x000fe2000f8e0204 */
[----:B------:R-:W-:Y:S01]  /*9a50*/  IADD3 R4, -R5, RZ, RZ ;  /* 0x000000ff05047210 */ /* 0x000fe20007ffe1ff */
[----:B------:R-:W-:Y:S01]  /*9a60*/  IMAD.WIDE.U32 R2, R23, UR4, R2 ;  /* 0x0000000417027c25 */ /* 0x000fe2000f8e0002 */
[----:B------:R-:W-:-:S03]  /*9a70*/  ULDC.64 UR4, c[0x0][0xae0] ;  /* 0x0002b80000047ab9 */ /* 0x000fc60000000a00 */
        /* <DEDUP_REMOVED lines=34> */
.L_x_2243:
[----:B------:R-:W-:Y:S05]  /*9ca0*/  BSYNC B1 ;  /* 0x0000000000017941 */ /* 0x000fea0003800000 */
.L_x_2242:
        /* <DEDUP_REMOVED lines=13> */
.L_x_2245:
[----:B------:R-:W-:Y:S05]  /*9d80*/  BSYNC B1 ;  /* 0x0000000000017941 */ /* 0x000fea0003800000 */
.L_x_2244:
        /* <DEDUP_REMOVED lines=13> */
.L_x_2247:
[----:B------:R-:W-:Y:S05]  /*9e60*/  BSYNC B1 ;  /* 0x0000000000017941 */ /* 0x000fea0003800000 */
.L_x_2246:
[----:B0-----:R-:W-:Y:S01]  /*9e70*/  IADD3 R0, R16, 0x60, RZ ;  /* 0x0000006010007810 */ /* 0x001fe20007ffe0ff */
[----:B--2-4-:R-:W0:Y:S03]  /*9e80*/  SHFL.IDX PT, R5, R5, 0x3, 0x181f ;  /* 0x00781f0005057f89 */ /* 0x014e2600000e0000 */
        /* <DEDUP_REMOVED lines=12> */
.L_x_2239:
[----:B------:R-:W-:Y:S05]  /*9f50*/  BSYNC B0 ;  /* 0x0000000000007941 */ /* 0x000fea0003800000 */
.L_x_2231:
[----:B------:R-:W-:Y:S02]  /*9f60*/  ULDC UR4, c[0x0][0xc38] ;  /* 0x00030e0000047ab9 */ /* 0x000fe40000000800 */
[----:B-1----:R-:W-:-:S13]  /*9f70*/  ISETP.GE.AND P0, PT, R36, UR4, PT ;  /* 0x0000000424007c0c */ /* 0x002fda000bf06270 */
[----:B------:R-:W-:Y:S05]  /*9f80*/  @!P0 BRA `(.L_x_2248) ;  /* 0xffffff6c005c8947 */ /* 0x000fea000383ffff */
[----:B------:R-:W-:Y:S05]  /*9f90*/  EXIT ;  /* 0x000000000000794d */ /* 0x000fea0003800000 */
.L_x_2190:
        /* <DEDUP_REMOVED lines=31> */
[----:B------:R-:W-:Y:S01]  /*a190*/  MOV R23, RZ ;  /* 0x000000ff00177202 */ /* 0x000fe20000000f00 */
[----:B------:R-:W-:Y:S01]  /*a1a0*/  UMOV UR5, 0x400 ;  /* 0x0000040000057882 */ /* 0x000fe20000000000 */
[----:B------:R-:W-:Y:S01]  /*a1b0*/  USEL UR4, UR4, 0x1, UP0 ;  /* 0x0000000104047887 */ /* 0x000fe20008000000 */
[----:B------:R-:W-:-:S03]  /*a1c0*/  ULDC UR46, c[0x0][0xc] ;  /* 0x00000300002e7ab9 */ /* 0x000fc60000000800 */
[----:B------:R-:W-:-:S04]  /*a1d0*/  UIMAD UR38, UR4, UR38, URZ ;  /* 0x00000026042672a4 */ /* 0x000fc8000f8e023f */
[----:B------:R-:W-:Y:S02]  /*a1e0*/  UIADD3 UR4, UR38, 0x5f, URZ ;  /* 0x0000005f26047890 */ /* 0x000fe4000fffe03f */
        /* <DEDUP_REMOVED lines=30> */
[C---:B------:R-:W-:Y:S01]  /*a3d0*/  ISETP.GE.AND P0, PT, R37.reuse, UR39, PT ;  /* 0x0000002725007c0c */ /* 0x040fe2000bf06270 */
[----:B------:R-:W-:Y:S01]  /*a3e0*/  ULDC UR39, c[0x0][0x448] ;  /* 0x0001120000277ab9 */ /* 0x000fe20000000800 */
[----:B------:R-:W-:Y:S01]  /*a3f0*/  LOP3.LUT R16, R16, 0xfffffeff, RZ, 0xc0, !PT ;  /* 0xfffffeff10107812 */ /* 0x000fe200078ec0ff */
[----:B------:R-:W-:Y:S02]  /*a400*/  UIMAD UR39, UR39, UR40, URZ ;  /* 0x00000028272772a4 */ /* 0x000fe4000f8e023f */
[----:B------:R-:W-:Y:S01]  /*a410*/  UIADD3 UR40, UR38, 0x60, -UR40 ;  /* 0x0000006026287890 */ /* 0x000fe2000fffe828 */
        /* <DEDUP_REMOVED lines=9> */
.L_x_2298:
        /* <DEDUP_REMOVED lines=22> */
.L_x_2250:
[----:B------:R-:W-:Y:S01]  /*a610*/  ULDC UR8, c[0x0][0xc54] ;  /* 0x0003150000087ab9 */ /* 0x000fe20000000800 */
[----:B------:R-:W-:Y:S01]  /*a620*/  UMOV UR6, UR7 ;  /* 0x0000000700067c82 */ /* 0x000fe20008000000 */
[----:B------:R-:W-:-:S11]  /*a630*/  UISETP.NE.AND UP0, UPT, UR8, 0x1, UPT ;  /* 0x000000010800788c */ /* 0x000fd6000bf05270 */
[----:B------:R-:W-:Y:S02]  /*a640*/  @UP0 ULDC.64 UR10, c[0x0][0xc58] ;  /* 0x00031600000a0ab9 */ /* 0x000fe40000000a00 */
[----:B------:R-:W-:-:S04]  /*a650*/  UIMAD.WIDE.U32 UR4, UR7, UR10, URZ ;  /* 0x0000000a070472a5 */ /* 0x000fc8000f8e003f */
[----:B------:R-:W-:-:S04]  /*a660*/  @UP0 USHF.R.U32.HI UR6, URZ, UR11, UR5 ;  /* 0x0000000b3f060299 */ /* 0x000fc80008011605 */
[----:B------:R-:W-:-:S12]  /*a670*/  UIMAD UR4, UR6, UR8, URZ ;  /* 0x00000008060472a4 */ /* 0x000fd8000f8e023f */
.L_x_2251:
        /* <DEDUP_REMOVED lines=25> */
[----:B------:R-:W-:Y:S01]  /*a810*/  UP2UR UR48, UPR, URZ, 0x4 ;  /* 0x000000043f307883 */ /* 0x000fe20008000000 */
[----:B------:R-:W-:Y:S01]  /*a820*/  BSSY B7, `(.L_x_2252) ;  /* 0x0000331000077945 */ /* 0x000fe20003800000 */
[----:B------:R-:W-:-:S04]  /*a830*/  USHF.L.U32 UR6, UR44, 0x7, URZ ;  /* 0x000000072c067899 */ /* 0x000fc8000800063f */
[----:B------:R-:W-:Y:S01]  /*a840*/  UIADD3 UR6, UR6, 0x7f, URZ ;  /* 0x0000007f06067890 */ /* 0x000fe2000fffe03f */
[----:B------:R-:W-:Y:S01]  /*a850*/  @UP2 ULDC UR4, c[0x0][0x44c] ;  /* 0x0001130000042ab9 */ /* 0x000fe20000000800 */
[----:B------:R-:W-:Y:S02]  /*a860*/  @UP2 ULDC UR7, c[0x0][0x450] ;  /* 0x0001140000072ab9 */ /* 0x000fe40000000800 */
[----:B------:R-:W-:-:S04]  /*a870*/  UIMAD.WIDE.U32 UR4, UR6, UR4, URZ ;  /* 0x00000004060472a5 */ /* 0x000fc8000f8e003f */
[----:B------:R-:W-:-:S04]  /*a880*/  @UP2 USHF.R.U32.HI UR6, URZ, UR7, UR5 ;  /* 0x000000073f062299 */ /* 0x000fc80008011605 */
[----:B------:R-:W-:-:S04]  /*a890*/  UIADD3 UR4, UR40, UR6, URZ ;  /* 0x0000000628047290 */ /* 0x000fc8000fffe03f */
[----:B------:R-:W-:-:S04]  /*a8a0*/  UIMAD.WIDE UR4, UR4, 0x2aaaaaab, URZ ;  /* 0x2aaaaaab040478a5 */ /* 0x000fc8000f8e023f */
[----:B------:R-:W-:-:S04]  /*a8b0*/  USHF.R.U32.HI UR4, URZ, 0x1f, UR5 ;  /* 0x0000001f3f047899 */ /* 0x000fc80008011605 */
[----:B------:R-:W-:-:S04]  /*a8c0*/  ULEA.HI.SX32 UR4, UR5, UR4, 0x1c ;  /* 0x0000000405047291 */ /* 0x000fc8000f8fe23f */
[----:B------:R-:W-:-:S04]  /*a8d0*/  UISETP.LT.AND UP0, UPT, UR41, UR4, UPT ;  /* 0x000000042900728c */ /* 0x000fc8000bf01270 */
[----:B------:R-:W-:-:S06]  /*a8e0*/  USEL UR45, UR41, UR4, UP0 ;  /* 0x00000004292d7287 */ /* 0x000fcc0008000000 */
[----:B------:R-:W-:-:S13]  /*a8f0*/  ISETP.LT.AND P0, PT, RZ, UR45, PT ;  /* 0x0000002dff007c0c */ /* 0x000fda000bf01270 */
[----:B0-----:R-:W-:Y:S05]  /*a900*/  @P0 BRA `(.L_x_2253) ;  /* 0x0000000000440947 */ /* 0x001fea0003800000 */
        /* <DEDUP_REMOVED lines=17> */
.L_x_2253:
        /* <DEDUP_REMOVED lines=8> */
[----:B------:R-:W-:Y:S01]  /*aaa0*/  IMAD.U32 R5, RZ, RZ, UR5 ;  /* 0x00000005ff057e24 */ /* 0x000fe2000f8e00ff */
[----:B------:R-:W-:Y:S01]  /*aab0*/  ULDC.64 UR4, c[0x4][0x70] ;  /* 0x01001c0000047ab9 */ /* 0x000fe20000000a00 */
[----:B------:R-:W0:Y:S01]  /*aac0*/  LDC.64 R2, c[0x4][R2] ;  /* 0x0100000002027b82 */ /* 0x000e220000000a00 */
[----:B------:R-:W-:Y:S01]  /*aad0*/  IMAD.U32 R6, RZ, RZ, UR6 ;  /* 0x00000006ff067e24 */ /* 0x000fe2000f8e00ff */
[----:B------:R-:W-:Y:S01]  /*aae0*/  MOV R12, 0x1 ;  /* 0x00000001000c7802 */ /* 0x000fe20000000f00 */
[----:B------:R-:W-:Y:S02]  /*aaf0*/  IMAD.U32 R7, RZ, RZ, UR7 ;  /* 0x00000007ff077e24 */ /* 0x000fe4000f8e00ff */
[----:B------:R-:W-:-:S02]  /*ab00*/  IMAD.U32 R10, RZ, RZ, UR4 ;  /* 0x00000004ff0a7e24 */ /* 0x000fc4000f8e00ff */
[----:B------:R-:W-:Y:S02]  /*ab10*/  IMAD.U32 R11, RZ, RZ, UR5 ;  /* 0x00000005ff0b7e24 */ /* 0x000fe4000f8e00ff */
[----:B------:R-:W-:Y:S02]  /*ab20*/  IMAD.MOV.U32 R8, RZ, RZ, 0x70 ;  /* 0x00000070ff087424 */ /* 0x000fe400078e00ff */
[----:B------:R-:W-:-:S07]  /*ab30*/  IMAD.MOV.U32 R13, RZ, RZ, RZ ;  /* 0x000000ffff0d7224 */ /* 0x000fce00078e00ff */
[----:B------:R-:W-:-:S07]  /*ab40*/  LEPC R20, `(.L_x_2256) ;  /* 0x000000001014794e */ /* 0x000fce0000000000 */
[----:B0----5:R-:W-:Y:S05]  /*ab50*/  CALL.ABS.NOINC R2 ;  /* 0x0000000002007343 */ /* 0x021fea0003c00000 */
.L_x_2256:
[----:B------:R-:W-:Y:S05]  /*ab60*/  BSYNC B6 ;  /* 0x0000000000067941 */ /* 0x000fea0003800000 */
.L_x_2255:
        /* <DEDUP_REMOVED lines=20> */
.L_x_2259:
[----:B------:R0:W1:Y:S01]  /*acb0*/  LDC.64 R2, c[0x4][R18] ;  /* 0x0100000012027b82 */ /* 0x0000620000000a00 */
[----:B------:R-:W-:Y:S01]  /*acc0*/  ULDC.64 UR4, c[0x4][0xf0] ;  /* 0x01003c0000047ab9 */ /* 0x000fe20000000a00 */
[----:B------:R-:W-:Y:S01]  /*acd0*/  ULDC.64 UR6, c[0x4][0xf8] ;  /* 0x01003e0000067ab9 */ /* 0x000fe20000000a00 */
[----:B------:R-:W-:Y:S01]  /*ace0*/  IMAD.U32 R4, RZ, RZ, UR4 ;  /* 0x00000004ff047e24 */ /* 0x000fe2000f8e00ff */
[----:B------:R-:W-:Y:S01]  /*acf0*/  MOV R6, UR6 ;  /* 0x0000000600067c02 */ /* 0x000fe20008000f00 */
[----:B------:R-:W-:Y:S01]  /*ad00*/  IMAD.U32 R5, RZ, RZ, UR5 ;  /* 0x00000005ff057e24 */ /* 0x000fe2000f8e00ff */
[----:B------:R-:W-:Y:S01]  /*ad10*/  ULDC.64 UR4, c[0x4][0x80] ;  /* 0x0100200000047ab9 */ /* 0x000fe20000000a00 */
[----:B------:R-:W-:Y:S02]  /*ad20*/  IMAD.U32 R7, RZ, RZ, UR7 ;  /* 0x00000007ff077e24 */ /* 0x000fe4000f8e00ff */
[----:B------:R-:W-:Y:S02]  /*ad30*/  IMAD.U32 R10, RZ, RZ, UR4 ;  /* 0x00000004ff0a7e24 */ /* 0x000fe4000f8e00ff */
[----:B------:R-:W-:-:S02]  /*ad40*/  IMAD.U32 R11, RZ, RZ, UR5 ;  /* 0x00000005ff0b7e24 */ /* 0x000fc4000f8e00ff */
[----:B------:R-:W-:Y:S02]  /*ad50*/  IMAD.MOV.U32 R8, RZ, RZ, 0x70 ;  /* 0x00000070ff087424 */ /* 0x000fe400078e00ff */
[----:B------:R-:W-:Y:S02]  /*ad60*/  IMAD.MOV.U32 R12, RZ, RZ, 0x1 ;  /* 0x00000001ff0c7424 */ /* 0x000fe400078e00ff */
[----:B0-----:R-:W-:-:S07]  /*ad70*/  IMAD.MOV.U32 R13, RZ, RZ, RZ ;  /* 0x000000ffff0d7224 */ /* 0x001fce00078e00ff */
[----:B------:R-:W-:-:S07]  /*ad80*/  LEPC R20, `(.L_x_2258) ;  /* 0x000000001014794e */ /* 0x000fce0000000000 */
[----:B-1----:R-:W-:Y:S05]  /*ad90*/  CALL.ABS.NOINC R2 ;  /* 0x0000000002007343 */ /* 0x002fea0003c00000 */
.L_x_2258:
[----:B------:R-:W-:Y:S05]  /*ada0*/  BSYNC B6 ;  /* 0x0000000000067941 */ /* 0x000fea0003800000 */
.L_x_2257:
[----:B------:R-:W-:Y:S01]  /*adb0*/  ULDC.64 UR4, c[0x0][0x9f8] ;  /* 0x00027e0000047ab9 */ /* 0x000fe20000000a00 */
[----:B------:R-:W-:Y:S01]  /*adc0*/  MOV R29, UR43 ;  /* 0x0000002b001d7c02 */ /* 0x000fe20008000f00 */
        /* <DEDUP_REMOVED lines=13> */
.L_x_2314:
        /* <DEDUP_REMOVED lines=15> */
[----:B------:R-:W-:Y:S02]  /*af90*/  ISETP.GT.U32.OR P0, PT, R8, 0x5f, P0 ;  /* 0x0000005f0800780c */ /* 0x000fe40000704470 */
[----:B------:R-:W-:Y:S02]  /*afa0*/  MOV R9, R0 ;  /* 0x0000000000097202 */ /* 0x000fe40000000f00 */
        /* <DEDUP_REMOVED lines=16> */
[----:B------:R-:W-:Y:S02]  /*b0b0*/  LOP3.LUT R16, R16, 0xffffffbf, RZ, 0xc0, !PT ;  /* 0xffffffbf10107812 */ /* 0x000fe400078ec0ff */
[----:B------:R-:W-:Y:S01]  /*b0c0*/  MOV R24, UR4 ;  /* 0x0000000400187c02 */ /* 0x000fe20008000f00 */
        /* <DEDUP_REMOVED lines=10> */
.L_x_2261:
        /* <DEDUP_REMOVED lines=21> */
[----:B------:R-:W-:-:S04]  /*b2c0*/  SHF.L.U32 R3, R26, 0x1f, RZ ;  /* 0x0000001f1a037819 */ /* 0x000fc800000006ff */
[----:B------:R-:W-:-:S06]  /*b2d0*/  LEA.HI.X R19, R2, UR5, R19, 0x1, P0 ;  /* 0x0000000502137c11 */ /* 0x000fcc00080f0c13 */
[----:B------:R-:W0:Y:S02]  /*b2e0*/  SYNCS.PHASECHK.TRANS64.TRYWAIT P0, [R0+URZ+0x2a840], R3 ;  /* 0x02a84003000075a7 */ /* 0x000e24000800017f */
[----:B0-----:R-:W-:Y:S05]  /*b2f0*/  @!P0 BRA `(.L_x_2263) ;  /* 0x0000003000348947 */ /* 0x001fea0003800000 */
.L_x_2315:
[----:B------:R-:W-:Y:S05]  /*b300*/  BSYNC B0 ;  /* 0x0000000000007941 */ /* 0x000fea0003800000 */
.L_x_2262:
        /* <DEDUP_REMOVED lines=21> */
[----:B------:R-:W-:Y:S01]  /*b460*/  UMOV UR4, 0xffffffff ;  /* 0xffffffff00047882 */ /* 0x000fe20000000000 */
[----:B------:R-:W-:Y:S01]  /*b470*/  IADD3 R3, R3, R5, RZ ;  /* 0x0000000503037210 */ /* 0x000fe20007ffe0ff */
        /* <DEDUP_REMOVED lines=17> */
[----:B0-----:R-:W-:Y:S02]  /*b590*/  @P0 LEA R14, P1, R37, R14, 0x1 ;  /* 0x0000000e250e0211 */ /* 0x001fe400078208ff */
[----:B------:R-:W-:-:S03]  /*b5a0*/  @P0 LEA R25, R5, R17, 0x1 ;  /* 0x0000001105190211 */ /* 0x000fc600078e08ff */
        /* <DEDUP_REMOVED lines=21> */
[----:B------:R-:W-:-:S03]  /*b700*/  @P0 IMAD R25, R5, 0x2, R17 ;  /* 0x0000000205190824 */ /* 0x000fc600078e0211 */
[----:B------:R-:W-:Y:S01]  /*b710*/  @P0 IADD3.X R9, RZ, R8, RZ, P1, !PT ;  /* 0x00000008ff090210 */ /* 0x000fe20000ffe4ff */
[----:B-1----:R-:W-:Y:S01]  /*b720*/  @P0 IMAD.MOV.U32 R2, RZ, RZ, R14 ;  /* 0x000000ffff020224 */ /* 0x002fe200078e000e */
[----:B------:R-:W-:Y:S03]  /*b730*/  SHFL.IDX PT, R8, R6, 0x4, 0x181f ;  /* 0x00981f0006087f89 */ /* 0x000fe600000e0000 */
[----:B------:R-:W-:Y:S01]  /*b740*/  @P0 IMAD.MOV.U32 R3, RZ, RZ, R9 ;  /* 0x000000ffff030224 */ /* 0x000fe200078e0009 */
        /* <DEDUP_REMOVED lines=9> */
[----:B------:R0:W1:Y:S02]  /*b7e0*/  SHFL.IDX PT, R8, R6, 0x5, 0x181f ;  /* 0x00b81f0006087f89 */ /* 0x00006400000e0000 */
[----:B------:R-:W-:Y:S02]  /*b7f0*/  @P0 MOV R3, R9 ;  /* 0x0000000900030202 */ /* 0x000fe40000000f00 */
[----:B------:R0:W2:Y:S04]  /*b800*/  SHFL.IDX PT, R14, R4, 0x5, 0x181f ;  /* 0x00b81f00040e7f89 */ /* 0x0000a800000e0000 */
[----:B------:R0:W-:Y:S04]  /*b810*/  @P0 LDGSTS.E.BYPASS.LTC128B.128 [R21+0x1a400], desc[UR36][R2.64], !P4 ;  /* 0x1a40000002150fae */ /* 0x0001e8000e101d64 */
[----:B------:R0:W-:Y:S04]  /*b820*/  @P0 LDGSTS.E.BYPASS.LTC128B.128 [R21+0x1d400], desc[UR36][R2.64+0x80], !P3 ;  /* 0x1d40008002150fae */ /* 0x0001e8000d901d64 */
[----:B------:R0:W-:Y:S02]  /*b830*/  @P0 LDGSTS.E.BYPASS.LTC128B.128 [R21+0x20400], desc[UR36][R2.64+0x100], !P2 ;  /* 0x2040010002150fae */ /* 0x0001e4000d101d64 */
.L_x_2329:
        /* <DEDUP_REMOVED lines=12> */
.L_x_2265:
        /* <DEDUP_REMOVED lines=10> */
.L_x_2266:
        /* <DEDUP_REMOVED lines=22> */
[----:B0-----:R-:W-:Y:S05]  /*bb00*/  CALL.ABS.NOINC R2 ;  /* 0x0000000002007343 */ /* 0x001fea0003c00000 */
.L_x_2268:
[----:B------:R-:W-:Y:S05]  /*bb10*/  BSYNC B6 ;  /* 0x0000000000067941 */ /* 0x000fea0003800000 */
.L_x_2267:
[----:B0-----:R-:W0:Y:S01]  /*bb20*/  S2R R2, SR_TID.X ;  /* 0x0000000000027919 */ /* 0x001e220000002100 */
[----:B------:R-:W-:Y:S01]  /*bb30*/  UISETP.NE.AND UP0, UPT, UR48, URZ, UPT ;  /* 0x0000003f3000728c */ /* 0x000fe2000bf05270 */
[----:B------:R-:W-:Y:S01]  /*bb40*/  MOV R0, UR44 ;  /* 0x0000002c00007c02 */ /* 0x000fe20008000f00 */
[----:B------:R-:W-:Y:S01]  /*bb50*/  ULDC.64 UR8, c[0x0][0x2d8] ;  /* 0x0000b60000087ab9 */ /* 0x000fe20000000a00 */
[----:B------:R-:W-:Y:S02]  /*bb60*/  R2UR UR6, R28 ;  /* 0x000000001c0672ca */ /* 0x000fe400000e0000 */
[----:B------:R-:W-:Y:S02]  /*bb70*/  R2UR UR7, R22 ;  /* 0x00000000160772ca */ /* 0x000fe400000e0000 */
[----:B------:R-:W-:Y:S02]  /*bb80*/  PLOP3.LUT P0, PT, PT, PT, UP0, 0x80, 0x0 ;  /* 0x000000000000781c */ /* 0x000fe40003f0f008 */
[----:B------:R-:W-:-:S02]  /*bb90*/  LOP3.LUT P3, RZ, R16, 0x400, RZ, 0xc0, !PT ;  /* 0x0000040010ff7812 */ /* 0x000fc4000786c0ff */
[----:B------:R-:W-:Y:S01]  /*bba0*/  @UP0 ULDC UR4, c[0x0][0x44c] ;  /* 0x0001130000040ab9 */ /* 0x000fe20000000800 */
[C---:B------:R-:W-:Y:S02]  /*bbb0*/  LOP3.LUT P4, RZ, R16.reuse, 0x200, RZ, 0xc0, !PT ;  /* 0x0000020010ff7812 */ /* 0x040fe4000788c0ff */
[----:B------:R-:W-:Y:S02]  /*bbc0*/  LOP3.LUT P5, RZ, R16, 0x100, RZ, 0xc0, !PT ;  /* 0x0000010010ff7812 */ /* 0x000fe400078ac0ff */
[----:B------:R-:W-:-:S04]  /*bbd0*/  UIMAD UR6, UR6, UR8, URZ ;  /* 0x00000008060672a4 */ /* 0x000fc8000f8e023f */
[----:B------:R-:W-:Y:S02]  /*bbe0*/  UIMAD UR7, UR7, UR9, UR6 ;  /* 0x00000009070772a4 */ /* 0x000fe4000f8e0206 */
[----:B------:R-:W-:Y:S01]  /*bbf0*/  USHF.R.S32.HI UR6, URZ, 0x1f, UR43 ;  /* 0x0000001f3f067899 */ /* 0x000fe2000801142b */
[----:B0-----:R-:W-:-:S05]  /*bc00*/  IMAD.SHL.U32 R2, R2, 0x10, RZ ;  /* 0x0000001002027824 */ /* 0x001fca00078e00ff */
[----:B------:R-:W-:-:S05]  /*bc10*/  LOP3.LUT R2, R36, 0x70, R2, 0xf8, !PT ;  /* 0x0000007024027812 */ /* 0x000fca00078ef802 */
[----:B------:R-:W-:-:S04]  /*bc20*/  IMAD R0, R0, 0x80, R2 ;  /* 0x0000008000007824 */ /* 0x000fc800078e0202 */
        /* <DEDUP_REMOVED lines=35> */
[----:B------:R-:W-:-:S03]  /*be60*/  MOV R3, UR44 ;  /* 0x0000002c00037c02 */ /* 0x000fc60008000f00 */
[----:B------:R-:W1:Y:S02]  /*be70*/  SHFL.IDX PT, R2, R5, RZ, 0x181f ;  /* 0x00181fff05027589 */ /* 0x000e6400000e0000 */
[----:B------:R-:W-:Y:S02]  /*be80*/  IMAD R4, R3, 0x80, R36 ;  /* 0x0000008003047824 */ /* 0x000fe400078e0224 */
[----:B------:R-:W-:Y:S02]  /*be90*/  SHFL.IDX PT, R6, R5, 0x1, 0x181f ;  /* 0x00381f0005067f89 */ /* 0x000fe400000e0000 */
[C---:B------:R-:W-:Y:S01]  /*bea0*/  VIADD R7, R4.reuse, 0x10 ;  /* 0x0000001004077836 */ /* 0x040fe20000000000 */
[----:B------:R-:W-:-:S13]  /*beb0*/  ISETP.GE.AND P0, PT, R4, UR39, PT ;  /* 0x0000002704007c0c */ /* 0x000fda000bf06270 */
        /* <DEDUP_REMOVED lines=11> */
[----:B------:R-:W-:Y:S02]  /*bf70*/  SHFL.IDX PT, R6, R5, 0x2, 0x181f ;  /* 0x00581f0005067f89 */ /* 0x000fe400000e0000 */
[----:B------:R-:W-:Y:S01]  /*bf80*/  @!P0 MOV R3, R7 ;  /* 0x0000000700038202 */ /* 0x000fe20000000f00 */
        /* <DEDUP_REMOVED lines=17> */
[----:B0-----:R-:W-:-:S04]  /*c0a0*/  @!P0 LEA R14, P1, R37, R14, 0x1 ;  /* 0x0000000e250e8211 */ /* 0x001fc800078208ff */
[----:B-1----:R-:W-:Y:S01]  /*c0b0*/  @!P0 MOV R2, R14 ;  /* 0x0000000e00028202 */ /* 0x002fe20000000f00 */
[----:B------:R-:W-:Y:S01]  /*c0c0*/  @!P0 IMAD.X R7, RZ, RZ, R6, P1 ;  /* 0x000000ffff078224 */ /* 0x000fe200008e0606 */
[----:B------:R-:W0:Y:S03]  /*c0d0*/  SHFL.IDX PT, R14, R0, 0x4, 0x181f ;  /* 0x00981f00000e7f89 */ /* 0x000e2600000e0000 */
[----:B------:R-:W-:Y:S01]  /*c0e0*/  @!P0 IMAD.MOV.U32 R3, RZ, RZ, R7 ;  /* 0x000000ffff038224 */ /* 0x000fe200078e0007 */
[----:B------:R-:W1:Y:S01]  /*c0f0*/  SHFL.IDX PT, R6, R5, 0x4, 0x181f ;  /* 0x00981f0005067f89 */ /* 0x000e6200000e0000 */
[----:B------:R-:W-:-:S03]  /*c100*/  VIADD R7, R4, 0x40 ;  /* 0x0000004004077836 */ /* 0x000fc60000000000 */
[----:B------:R-:W-:Y:S04]  /*c110*/  @!P0 LDGSTS.E.BYPASS.LTC128B.128 [R31+0xdc00], desc[UR36][R2.64], !P3 ;  /* 0x0dc00000021f8fae */ /* 0x000fe8000d901d64 */
[----:B------:R-:W-:Y:S04]  /*c120*/  @!P0 LDGSTS.E.BYPASS.LTC128B.128 [R31+0x11c00], desc[UR36][R2.64+0x80], !P4 ;  /* 0x11c00080021f8fae */ /* 0x000fe8000e101d64 */
[----:B------:R2:W-:Y:S01]  /*c130*/  @!P0 LDGSTS.E.BYPASS.LTC128B.128 [R31+0x15c00], desc[UR36][R2.64+0x100], !P5 ;  /* 0x15c00100021f8fae */ /* 0x0005e2000e901d64 */
[----:B------:R-:W-:-:S13]  /*c140*/  ISETP.GE.AND P0, PT, R7, UR39, PT ;  /* 0x0000002707007c0c */ /* 0x000fda000bf06270 */
[----:B0-----:R-:W-:-:S05]  /*c150*/  @!P0 LEA R14, P1, R37, R14, 0x1 ;  /* 0x0000000e250e8211 */ /* 0x001fca00078208ff */
[----:B-1----:R-:W-:Y:S02]  /*c160*/  @!P0 IMAD.X R7, RZ, RZ, R6, P1 ;  /* 0x000000ffff078224 */ /* 0x002fe400008e0606 */
[----:B--2---:R-:W-:Y:S01]  /*c170*/  @!P0 IMAD.MOV.U32 R2, RZ, RZ, R14 ;  /* 0x000000ffff028224 */ /* 0x004fe200078e000e */
        /* <DEDUP_REMOVED lines=9> */
[----:B------:R-:W-:Y:S01]  /*c210*/  @!P0 IADD3.X R7, RZ, R6, RZ, P1, !PT ;  /* 0x00000006ff078210 */ /* 0x000fe20000ffe4ff */
[----:B-1----:R-:W-:Y:S01]  /*c220*/  @!P0 IMAD.MOV.U32 R2, RZ, RZ, R14 ;  /* 0x000000ffff028224 */ /* 0x002fe200078e000e */
[----:B------:R-:W-:Y:S03]  /*c230*/  SHFL.IDX PT, R6, R5, 0x6, 0x181f ;  /* 0x00d81f0005067f89 */ /* 0x000fe600000e0000 */
[----:B------:R-:W-:Y:S01]  /*c240*/  @!P0 IMAD.MOV.U32 R3, RZ, RZ, R7 ;  /* 0x000000ffff038224 */ /* 0x000fe200078e0007 */
[----:B------:R-:W0:Y:S01]  /*c250*/  SHFL.IDX PT, R14, R0, 0x6, 0x181f ;  /* 0x00d81f00000e7f89 */ /* 0x000e2200000e0000 */
[----:B------:R-:W-:-:S03]  /*c260*/  VIADD R7, R4, 0x60 ;  /* 0x0000006004077836 */ /* 0x000fc60000000000 */
        /* <DEDUP_REMOVED lines=13> */
.L_x_2346:
[----:B------:R-:W-:-:S04]  /*c340*/  IADD3 R4, R4, 0x70, RZ ;  /* 0x0000007004047810 */ /* 0x000fc80007ffe0ff */
        /* <DEDUP_REMOVED lines=11> */
.L_x_2270:
        /* <DEDUP_REMOVED lines=18> */
.L_x_2347:
[----:B------:R-:W-:Y:S05]  /*c520*/  BSYNC B0 ;  /* 0x0000000000007941 */ /* 0x000fea0003800000 */
.L_x_2271:
[----:B------:R-:W-:-:S06]  /*c530*/  UISETP.GE.AND UP0, UPT, UR45, 0x2, UPT ;  /* 0x000000022d00788c */ /* 0x000fcc000bf06270 */
[----:B------:R-:W-:-:S13]  /*c540*/  PLOP3.LUT P0, PT, PT, PT, UP0, 0x40, 0x0 ;  /* 0x000000000000781c */ /* 0x000fda0003f0e808 */
[----:B------:R-:W-:Y:S05]  /*c550*/  @P0 BRA `(.L_x_2273) ;  /* 0x0000000c00cc0947 */ /* 0x000fea0003800000 */
[----:B------:R-:W-:Y:S01]  /*c560*/  UIADD3 UR4, UR45, -0x2, URZ ;  /* 0xfffffffe2d047890 */ /* 0x000fe2000fffe03f */
[----:B------:R-:W-:Y:S01]  /*c570*/  BSSY B0, `(.L_x_2273) ;  /* 0x00000f1000007945 */ /* 0x000fe20003800000 */
[----:B------:R-:W-:Y:S02]  /*c580*/  IMAD.MOV.U32 R20, RZ, RZ, R26 ;  /* 0x000000ffff147224 */ /* 0x000fe400078e001a */
[----:B------:R-:W-:Y:S02]  /*c590*/  IMAD.MOV.U32 R9, RZ, RZ, R23 ;  /* 0x000000ffff097224 */ /* 0x000fe400078e0017 */
[----:B------:R-:W-:Y:S01]  /*c5a0*/  IMAD.MOV.U32 R27, RZ, RZ, R24 ;  /* 0x000000ffff1b7224 */ /* 0x000fe200078e0018 */
[----:B------:R-:W-:-:S07]  /*c5b0*/  MOV R8, UR4 ;  /* 0x0000000400087c02 */ /* 0x000fce0008000f00 */
.L_x_2286:
[----:B------:R-:W1:Y:S01]  /*c5c0*/  LDC R3, c[0x0][0x430] ;  /* 0x00010c00ff037b82 */ /* 0x000e620000000800 */
[----:B0-----:R-:W0:Y:S01]  /*c5d0*/  S2R R0, SR_TID.X ;  /* 0x0000000000007919 */ /* 0x001e220000002100 */
[----:B------:R-:W-:Y:S01]  /*c5e0*/  IMAD R10, R8, 0x60, R32 ;  /* 0x00000060080a7824 */ /* 0x000fe200078e0220 */
[----:B------:R-:W-:Y:S01]  /*c5f0*/  LOP3.LUT P1, RZ, R16, 0x40, RZ, 0xc0, !PT ;  /* 0x0000004010ff7812 */ /* 0x000fe2000782c0ff */
[----:B------:R-:W-:Y:S01]  /*c600*/  VIADD R23, R9, 0x1 ;  /* 0x0000000109177836 */ /* 0x000fe20000000000 */
[----:B-1----:R-:W-:Y:S01]  /*c610*/  ISETP.NE.AND P0, PT, R3, 0x1, PT ;  /* 0x000000010300780c */ /* 0x002fe20003f05270 */
[----:B0-----:R-:W-:-:S12]  /*c620*/  IMAD.SHL.U32 R0, R0, 0x10, RZ ;  /* 0x0000001000007824 */ /* 0x001fd800078e00ff */
        /* <DEDUP_REMOVED lines=17> */
[----:B------:R-:W-:Y:S02]  /*c740*/  @!P2 LEA.HI.X R5, R2, R5, R0, 0x2, P0 ;  /* 0x000000050205a211 */ /* 0x000fe400000f1400 */
[----:B------:R-:W-:Y:S01]  /*c750*/  MOV R0, RZ ;  /* 0x000000ff00007202 */ /* 0x000fe20000000f00 */
[----:B------:R-:W-:Y:S01]  /*c760*/  IMAD.MOV R7, RZ, RZ, -R11 ;  /* 0x000000ffff077224 */ /* 0x000fe200078e0a0b */
[C---:B------:R-:W-:Y:S01]  /*c770*/  ISETP.NE.AND P0, PT, R23.reuse, 0x2, PT ;  /* 0x000000021700780c */ /* 0x040fe20003f05270 */
        /* <DEDUP_REMOVED lines=10> */
.L_x_2274:
[----:B------:R-:W-:Y:S01]  /*c820*/  IMAD R6, R23, 0x8, R17 ;  /* 0x0000000817067824 */ /* 0x000fe200078e0211 */
[----:B------:R-:W-:Y:S01]  /*c830*/  SHF.L.U32 R3, R26, 0x1f, RZ ;  /* 0x0000001f1a037819 */ /* 0x000fe200000006ff */
[----:B------:R-:W-:Y:S03]  /*c840*/  BSSY B1, `(.L_x_2275) ;  /* 0x0000003000017945 */ /* 0x000fe60003800000 */
[----:B------:R-:W0:Y:S02]  /*c850*/  SYNCS.PHASECHK.TRANS64.TRYWAIT P0, [R6+URZ+0x2a840], R3 ;  /* 0x02a84003060075a7 */ /* 0x000e24000800017f */
[----:B0-----:R-:W-:Y:S05]  /*c860*/  @!P0 BRA `(.L_x_2276) ;  /* 0x0000002c00948947 */ /* 0x001fea0003800000 */
.L_x_2348:
[----:B------:R-:W-:Y:S05]  /*c870*/  BSYNC B1 ;  /* 0x0000000000017941 */ /* 0x000fea0003800000 */
.L_x_2275:
        /* <DEDUP_REMOVED lines=27> */
[----:B------:R-:W-:Y:S01]  /*ca30*/  SHF.L.U32 R5, R37, 0x1, RZ ;  /* 0x0000000125057819 */ /* 0x000fe200000006ff */
[----:B------:R-:W-:Y:S02]  /*ca40*/  IMAD R8, R8, 0x2, R17 ;  /* 0x0000000208087824 */ /* 0x000fe400078e0211 */
        /* <DEDUP_REMOVED lines=36> */
.L_x_2362:
        /* <DEDUP_REMOVED lines=10> */
.L_x_2278:
        /* <DEDUP_REMOVED lines=10> */
.L_x_2279:
[----:B------:R1:W-:Y:S01]  /*cdd0*/  SYNCS.ARRIVE.TRANS64.A1T0 RZ, [R6+URZ+0x2a830], RZ ;  /* 0x02a830ff06ff79a7 */ /* 0x0003e2000810003f */
[----:B------:R-:W-:Y:S05]  /*cde0*/  @!P2 BRA `(.L_x_2280) ;  /* 0x000000000004a947 */ /* 0x000fea0003800000 */
[----:B------:R-:W-:Y:S01]  /*cdf0*/  BPT.TRAP 0x1 ;  /* 0x000000040000795c */ /* 0x000fe20000300000 */
.L_x_2280:
[----:B0-----:R-:W-:Y:S01]  /*ce00*/  SHF.L.U32 R3, R20, 0x1f, RZ ;  /* 0x0000001f14037819 */ /* 0x001fe200000006ff */
[----:B-1----:R-:W-:Y:S01]  /*ce10*/  IMAD R6, R9, 0x8, R17 ;  /* 0x0000000809067824 */ /* 0x002fe200078e0211 */
[----:B------:R-:W-:Y:S03]  /*ce20*/  BSSY B1, `(.L_x_2281) ;  /* 0x0000003000017945 */ /* 0x000fe60003800000 */
[----:B------:R-:W0:Y:S02]  /*ce30*/  SYNCS.PHASECHK.TRANS64.TRYWAIT P0, [R6+URZ+0x2a860], R3 ;  /* 0x02a86003060075a7 */ /* 0x000e24000800017f */
[----:B0-----:R-:W-:Y:S05]  /*ce40*/  @!P0 BRA `(.L_x_2282) ;  /* 0x0000002c00e88947 */ /* 0x001fea0003800000 */
.L_x_2363:
[----:B------:R-:W-:Y:S05]  /*ce50*/  BSYNC B1 ;  /* 0x0000000000017941 */ /* 0x000fea0003800000 */
.L_x_2281:
[----:B------:R-:W-:Y:S01]  /*ce60*/  IMAD.MOV.U32 R2, RZ, RZ, -0x60 ;  /* 0xffffffa0ff027424 */ /* 0x000fe200078e00ff */
[----:B------:R-:W-:Y:S01]  /*ce70*/  UMOV UR4, 0xffffffff ;  /* 0xffffffff00047882 */ /* 0x000fe20000000000 */
[C---:B------:R-:W-:Y:S01]  /*ce80*/  LOP3.LUT P2, RZ, R16.reuse, 0x2, RZ, 0xc0, !PT ;  /* 0x0000000210ff7812 */ /* 0x040fe2000784c0ff */
        /* <DEDUP_REMOVED lines=17> */
[----:B------:R-:W0:Y:S01]  /*cfa0*/  SHFL.IDX PT, R14, R18, 0x2, 0x181f ;  /* 0x00581f00120e7f89 */ /* 0x000e2200000e0000 */
[----:B-1----:R-:W-:Y:S02]  /*cfb0*/  IADD3.X R3, RZ, R3, RZ, P0, !PT ;  /* 0x00000003ff037210 */ /* 0x002fe400007fe4ff */
        /* <DEDUP_REMOVED lines=22> */
[----:B------:R-:W0:Y:S04]  /*d120*/  SHFL.IDX PT, R19, R19, 0x5, 0x181f ;  /* 0x00b81f0013137f89 */ /* 0x000e2800000e0000 */
[----:B------:R2:W3:Y:S01]  /*d130*/  SHFL.IDX PT, R14, R18, 0x5, 0x181f ;  /* 0x00b81f00120e7f89 */ /* 0x0004e200000e0000 */
[----:B-1----:R-:W-:Y:S01]  /*d140*/  IMAD.X R3, RZ, RZ, R3, P0 ;  /* 0x000000ffff037224 */ /* 0x002fe200000e0603 */
[----:B------:R-:W-:-:S13]  /*d150*/  ISETP.LT.OR P0, PT, R8, 0x41, P2 ;  /* 0x000000410800780c */ /* 0x000fda0001701670 */
[----:B------:R2:W-:Y:S01]  /*d160*/  LDGSTS.E.BYPASS.LTC128B.128 [R7+0x2400], desc[UR36][R2.64], !P0 ;  /* 0x0240000002077fae */ /* 0x0005e2000c101d64 */
[----:B------:R-:W-:-:S13]  /*d170*/  ISETP.LT.OR P0, PT, R8, 0x41, P1 ;  /* 0x000000410800780c */ /* 0x000fda0000f01670 */
[----:B0--3--:R2:W-:Y:S02]  /*d180*/  LDGSTS.E.BYPASS.LTC128B.128 [R7+0x5400], desc[UR36][R2.64+0x80], !P0 ;  /* 0x0540008002077fae */ /* 0x0095e4000c101d64 */
.L_x_2377:
[----:B0-2---:R-:W-:Y:S01]  /*d190*/  IADD3 R2, P0, R14, R5, RZ ;  /* 0x000000050e027210 */ /* 0x005fe20007f1e0ff */
        /* <DEDUP_REMOVED lines=18> */
[----:B------:R-:W-:-:S05]  /*d2c0*/  IMAD R25, R0, UR5, R25 ;  /* 0x0000000500197c24 */ /* 0x000fca000f8e0219 */
[----:B------:R-:W-:-:S07]  /*d2d0*/  IADD3 R25, R3, R25, RZ ;  /* 0x0000001903197210 */ /* 0x000fce0007ffe0ff */
.L_x_2284:
        /* <DEDUP_REMOVED lines=10> */
.L_x_2285:
        /* <DEDUP_REMOVED lines=13> */
[----:B------:R-:W-:Y:S02]  /*d450*/  LEA.HI.X R19, R2, UR5, R19, 0x1, P0 ;  /* 0x0000000502137c11 */ /* 0x000fe400080f0c13 */
[----:B------:R-:W-:-:S13]  /*d460*/  ISETP.GT.AND P0, PT, R24, RZ, PT ;  /* 0x000000ff1800720c */ /* 0x000fda0003f04270 */
[----:B-1----:R-:W-:Y:S05]  /*d470*/  @P0 BRA `(.L_x_2286) ;  /* 0xfffffff000500947 */ /* 0x002fea000383ffff */
[----:B------:R-:W-:Y:S05]  /*d480*/  BSYNC B0 ;  /* 0x0000000000007941 */ /* 0x000fea0003800000 */
.L_x_2273:
        /* <DEDUP_REMOVED lines=16> */
[----:B0-----:R-:W-:-:S07]  /*d590*/  IADD3 R34, R0, UR46, R7 ;  /* 0x0000002e00227c10 */ /* 0x001fce000fffe007 */
.L_x_2288:
[----:B------:R-:W-:Y:S05]  /*d5a0*/  BSYNC B0 ;  /* 0x0000000000007941 */ /* 0x000fea0003800000 */
.L_x_2287:
[----:B------:R-:W-:-:S13]  /*d5b0*/  LOP3.LUT P0, RZ, R16, 0x40, RZ, 0xc0, !PT ;  /* 0x0000004010ff7812 */ /* 0x000fda000780c0ff */
[----:B------:R-:W-:Y:S05]  /*d5c0*/  @!P0 BRA `(.L_x_2289) ;  /* 0x0000000000048947 */ /* 0x000fea0003800000 */
[----:B------:R-:W-:Y:S01]  /*d5d0*/  BPT.TRAP 0x1 ;  /* 0x000000040000795c */ /* 0x000fe20000300000 */
.L_x_2289:
[----:B------:R-:W-:Y:S01]  /*d5e0*/  IMAD R4, R23, 0x8, R17 ;  /* 0x0000000817047824 */ /* 0x000fe200078e0211 */
[----:B------:R-:W-:Y:S01]  /*d5f0*/  SHF.L.U32 R3, R26, 0x1f, RZ ;  /* 0x0000001f1a037819 */ /* 0x000fe200000006ff */
[----:B------:R-:W-:Y:S01]  /*d600*/  IMAD.MOV.U32 R5, RZ, RZ, -0x60 ;  /* 0xffffffa0ff057424 */ /* 0x000fe200078e00ff */
[----:B------:R-:W-:Y:S02]  /*d610*/  BSSY B0, `(.L_x_2290) ;  /* 0x0000004000007945 */ /* 0x000fe40003800000 */
[----:B------:R-:W0:Y:S01]  /*d620*/  SYNCS.PHASECHK.TRANS64.TRYWAIT P0, [R4+URZ+0x2a860], R3 ;  /* 0x02a86003040075a7 */ /* 0x000e22000800017f */
[----:B------:R-:W-:Y:S01]  /*d630*/  IMAD R5, R24, R5, UR38 ;  /* 0x0000002618057e24 */ /* 0x000fe2000f8e0205 */
[----:B0-----:R-:W-:Y:S06]  /*d640*/  @!P0 BRA `(.L_x_2291) ;  /* 0x0000002c00d08947 */ /* 0x001fec0003800000 */
.L_x_2378:
[----:B------:R-:W-:Y:S05]  /*d650*/  BSYNC B0 ;  /* 0x0000000000007941 */ /* 0x000fea0003800000 */
.L_x_2290:
[----:B------:R-:W-:Y:S01]  /*d660*/  UMOV UR4, 0xffffffff ;  /* 0xffffffff00047882 */ /* 0x000fe20000000000 */
[C---:B------:R-:W-:Y:S01]  /*d670*/  LOP3.LUT P3, RZ, R16.reuse, 0x2, RZ, 0xc0, !PT ;  /* 0x0000000210ff7812 */ /* 0x040fe2000786c0ff */
[----:B------:R-:W-:Y:S01]  /*d680*/  IMAD R8, R23, 0x3000, R30 ;  /* 0x0000300017087824 */ /* 0x000fe200078e021e */
[----:B------:R-:W-:Y:S01]  /*d690*/  LOP3.LUT P1, RZ, R16, 0x1, RZ, 0xc0, !PT ;  /* 0x0000000110ff7812 */ /* 0x000fe2000782c0ff */
[----:B------:R-:W-:Y:S01]  /*d6a0*/  IMAD.IADD R5, R5, 0x1, -R36 ;  /* 0x0000000105057824 */ /* 0x000fe200078e0a24 */
[----:B------:R-:W-:Y:S11]  /*d6b0*/  BRA.DIV UR4, `(.L_x_2292) ;  /* 0x0000002e04c87947 */ /* 0x000ff6000b800000 */
[----:B------:R-:W1:Y:S01]  /*d6c0*/  SHFL.IDX PT, R14, R18, RZ, 0x181f ;  /* 0x00181fff120e7589 */ /* 0x000e6200000e0000 */
[----:B------:R-:W-:-:S03]  /*d6d0*/  IMAD.SHL.U32 R6, R37, 0x2, RZ ;  /* 0x0000000225067824 */ /* 0x000fc600078e00ff */
[----:B------:R-:W0:Y:S04]  /*d6e0*/  SHFL.IDX PT, R0, R19, RZ, 0x181f ;  /* 0x00181fff13007589 */ /* 0x000e2800000e0000 */
[----:B------:R-:W-:Y:S01]  /*d6f0*/  SHFL.IDX PT, R7, R19, 0x1, 0x181f ;  /* 0x00381f0013077f89 */ /* 0x000fe200000e0000 */
[----:B-1----:R-:W-:-:S03]  /*d700*/  IADD3 R2, P0, R14, R6, RZ ;  /* 0x000000060e027210 */ /* 0x002fc60007f1e0ff */
[----:B------:R-:W1:Y:S02]  /*d710*/  SHFL.IDX PT, R14, R18, 0x1, 0x181f ;  /* 0x00381f00120e7f89 */ /* 0x000e6400000e0000 */
[----:B0-----:R-:W-:Y:S01]  /*d720*/  IMAD.X R3, RZ, RZ, R0, P0 ;  /* 0x000000ffff037224 */ /* 0x001fe200000e0600 */
[----:B------:R-:W-:Y:S02]  /*d730*/  ISETP.LT.OR P0, PT, R5, 0x1, P3 ;  /* 0x000000010500780c */ /* 0x000fe40001f01670 */
[----:B------:R-:W-:-:S11]  /*d740*/  LEA R0, R8, R17, 0x1 ;  /* 0x0000001108007211 */ /* 0x000fd600078e08ff */
[----:B------:R-:W-:Y:S01]  /*d750*/  LDGSTS.E.BYPASS.LTC128B.128 [R0+0x400], desc[UR36][R2.64], !P0 ;  /* 0x0040000002007fae */ /* 0x000fe2000c101d64 */
[----:B------:R-:W-:-:S13]  /*d760*/  ISETP.LT.OR P0, PT, R5, 0x1, P1 ;  /* 0x000000010500780c */ /* 0x000fda0000f01670 */
[----:B------:R1:W-:Y:S02]  /*d770*/  LDGSTS.E.BYPASS.LTC128B.128 [R0+0x3400], desc[UR36][R2.64+0x80], !P0 ;  /* 0x0340008002007fae */ /* 0x0003e4000c101d64 */
[----:B-1----:R-:W-:Y:S02]  /*d780*/  IADD3 R2, P0, R14, R6, RZ ;  /* 0x000000060e027210 */ /* 0x002fe40007f1e0ff */
[----:B------:R-:W0:Y:S03]  /*d790*/  SHFL.IDX PT, R14, R18, 0x2, 0x181f ;  /* 0x00581f00120e7f89 */ /* 0x000e2600000e0000 */
[----:B------:R-:W-:Y:S01]  /*d7a0*/  IMAD.X R3, RZ, RZ, R7, P0 ;  /* 0x000000ffff037224 */ /* 0x000fe200000e0607 */
[----:B------:R-:W-:Y:S01]  /*d7b0*/  ISETP.LT.OR P0, PT, R5, 0x11, P3 ;  /* 0x000000110500780c */ /* 0x000fe20001f01670 */
[----:B------:R-:W1:-:S12]  /*d7c0*/  SHFL.IDX PT, R7, R19, 0x2, 0x181f ;  /* 0x00581f0013077f89 */ /* 0x000e5800000e0000 */
[----:B------:R-:W-:Y:S01]  /*d7d0*/  LDGSTS.E.BYPASS.LTC128B.128 [R0+0xc00], desc[UR36][R2.64], !P0 ;  /* 0x00c0000002007fae */ /* 0x000fe2000c101d64 */
[----:B------:R-:W-:-:S13]  /*d7e0*/  ISETP.LT.OR P0, PT, R5, 0x11, P1 ;  /* 0x000000110500780c */ /* 0x000fda0000f01670 */
[----:B------:R0:W-:Y:S02]  /*d7f0*/  LDGSTS.E.BYPASS.LTC128B.128 [R0+0x3c00], desc[UR36][R2.64+0x80], !P0 ;  /* 0x03c0008002007fae */ /* 0x0001e4000c101d64 */
[----:B0-----:R-:W-:Y:S02]  /*d800*/  IADD3 R2, P0, R14, R6, RZ ;  /* 0x000000060e027210 */ /* 0x001fe40007f1e0ff */
[----:B------:R-:W0:Y:S03]  /*d810*/  SHFL.IDX PT, R14, R18, 0x3, 0x181f ;  /* 0x00781f00120e7f89 */ /* 0x000e2600000e0000 */
[----:B-1----:R-:W-:Y:S01]  /*d820*/  IMAD.X R3, RZ, RZ, R7, P0 ;  /* 0x000000ffff037224 */ /* 0x002fe200000e0607 */
        /* <DEDUP_REMOVED lines=14> */
[----:B------:R0:W2:Y:S03]  /*d910*/  SHFL.IDX PT, R14, R18, 0x5, 0x181f ;  /* 0x00b81f00120e7f89 */ /* 0x0000a600000e0000 */
[----:B-1----:R-:W-:Y:S01]  /*d920*/  IMAD.X R3, RZ, RZ, R7, P0 ;  /* 0x000000ffff037224 */ /* 0x002fe200000e0607 */
[----:B------:R-:W-:Y:S01]  /*d930*/  ISETP.LT.OR P0, PT, R5, 0x41, P3 ;  /* 0x000000410500780c */ /* 0x000fe20001f01670 */
[----:B------:R0:W1:-:S12]  /*d940*/  SHFL.IDX PT, R7, R19, 0x5, 0x181f ;  /* 0x00b81f0013077f89 */ /* 0x00005800000e0000 */
[----:B------:R0:W-:Y:S01]  /*d950*/  LDGSTS.E.BYPASS.LTC128B.128 [R0+0x2400], desc[UR36][R2.64], !P0 ;  /* 0x0240000002007fae */ /* 0x0001e2000c101d64 */
[----:B------:R-:W-:-:S13]  /*d960*/  ISETP.LT.OR P0, PT, R5, 0x41, P1 ;  /* 0x000000410500780c */ /* 0x000fda0000f01670 */
[----:B-12---:R0:W-:Y:S02]  /*d970*/  LDGSTS.E.BYPASS.LTC128B.128 [R0+0x5400], desc[UR36][R2.64+0x80], !P0 ;  /* 0x0540008002007fae */ /* 0x0061e4000c101d64 */
.L_x_2392:
        /* <DEDUP_REMOVED lines=11> */
.L_x_2293:
        /* <DEDUP_REMOVED lines=10> */
.L_x_2294:
[----:B------:R1:W-:Y:S01]  /*dad0*/  SYNCS.ARRIVE.TRANS64.A1T0 RZ, [R4+URZ+0x2a850], RZ ;  /* 0x02a850ff04ff79a7 */ /* 0x0003e2000810003f */
[----:B------:R-:W-:-:S04]  /*dae0*/  IADD3 R23, R23, 0x1, RZ ;  /* 0x0000000117177810 */ /* 0x000fc80007ffe0ff */
[----:B------:R-:W-:-:S04]  /*daf0*/  ISETP.NE.AND P0, PT, R23, 0x2, PT ;  /* 0x000000021700780c */ /* 0x000fc80003f05270 */
[----:B0-----:R-:W-:Y:S02]  /*db00*/  SEL R3, RZ, 0x1, P0 ;  /* 0x00000001ff037807 */ /* 0x001fe40000000000 */
[----:B------:R-:W-:Y:S02]  /*db10*/  SEL R23, R23, RZ, P0 ;  /* 0x000000ff17177207 */ /* 0x000fe40000000000 */
[----:B-1----:R-:W-:-:S07]  /*db20*/  LOP3.LUT R26, R26, R3, RZ, 0x3c, !PT ;  /* 0x000000031a1a7212 */ /* 0x002fce00078e3cff */
.L_x_2254:
[----:B------:R-:W-:Y:S05]  /*db30*/  BSYNC B7 ;  /* 0x0000000000077941 */ /* 0x000fea0003800000 */
.L_x_2252:
        /* <DEDUP_REMOVED lines=11> */
.L_x_2295:
[----:B------:R-:W-:-:S03]  /*dbf0*/  UMOV UR4, 0xffffffff ;  /* 0xffffffff00047882 */ /* 0x000fc60000000000 */
[----:B------:R-:W-:Y:S05]  /*dc00*/  BRA.DIV UR4, `(.L_x_2297) ;  /* 0x00000032047c7947 */ /* 0x000fea000b800000 */
[----:B------:R0:W1:Y:S02]  /*dc10*/  SHFL.IDX PT, R14, R34, RZ, 0x1f ;  /* 0x00001fff220e7589 */ /* 0x00006400000e0000 */
.L_x_2395:
        /* <DEDUP_REMOVED lines=8> */
.L_x_2296:
[----:B------:R-:W-:Y:S02]  /*dca0*/  ULDC UR4, c[0x0][0xc38] ;  /* 0x00030e0000047ab9 */ /* 0x000fe40000000800 */
[----:B-1----:R-:W-:-:S13]  /*dcb0*/  ISETP.GE.AND P0, PT, R34, UR4, PT ;  /* 0x0000000422007c0c */ /* 0x002fda000bf06270 */
[----:B------:R-:W-:Y:S05]  /*dcc0*/  @!P0 BRA `(.L_x_2298) ;  /* 0xffffffc400f88947 */ /* 0x000fea000383ffff */
.L_x_2249:
        /* <DEDUP_REMOVED lines=12> */
.L_x_2396:
[----:B------:R-:W-:Y:S05]  /*dd90*/  BSYNC B0 ;  /* 0x0000000000007941 */ /* 0x000fea0003800000 */
.L_x_2299:
[----:B------:R-:W-:-:S03]  /*dda0*/  UMOV UR4, 0xffffffff ;  /* 0xffffffff00047882 */ /* 0x000fc60000000000 */
[----:B------:R-:W-:Y:S05]  /*ddb0*/  BRA.DIV UR4, `(.L_x_2301) ;  /* 0x00000032044c7947 */ /* 0x000fea000b800000 */
[----:B-1----:R-:W1:Y:S02]  /*ddc0*/  S2R R0, SR_TID.X ;  /* 0x0000000000007919 */ /* 0x002e640000002100 */
[----:B-1----:R-:W-:-:S04]  /*ddd0*/  SHF.R.U32.HI R0, RZ, 0x5, R0 ;  /* 0x00000005ff007819 */ /* 0x002fc80000011600 */
[----:B------:R-:W-:-:S05]  /*dde0*/  LOP3.LUT R0, R0, 0x3, RZ, 0xc0, !PT ;  /* 0x0000000300007812 */ /* 0x000fca00078ec0ff */
[----:B------:R1:W2:Y:S02]  /*ddf0*/  SHFL.IDX PT, R14, R0, RZ, 0x1f ;  /* 0x00001fff000e7589 */ /* 0x0002a400000e0000 */
.L_x_2399:
[----:B--2---:R-:W-:Y:S01]  /*de00*/  ISETP.NE.AND P0, PT, R14, RZ, PT ;  /* 0x000000ff0e00720c */ /* 0x004fe20003f05270 */
[----:B------:R-:W-:-:S12]  /*de10*/  BSSY B0, `(.L_x_2302) ;  /* 0x0000026000007945 */ /* 0x000fd80003800000 */
[----:B------:R-:W-:Y:S05]  /*de20*/  @P0 BRA `(.L_x_2303) ;  /* 0x0000000000900947 */ /* 0x000fea0003800000 */
[----:B------:R-:W-:-:S03]  /*de30*/  UMOV UR4, 0xffffffff ;  /* 0xffffffff00047882 */ /* 0x000fc60000000000 */
[----:B------:R-:W-:Y:S05]  /*de40*/  BRA.DIV UR4, `(.L_x_2304) ;  /* 0x00000032045c7947 */ /* 0x000fea000b800000 */
[----:B------:R-:W-:-:S13]  /*de50*/  ELECT P6, URZ, PT ;  /* 0x00000000003f782f */ /* 0x000fda00038c0000 */
.L_x_2402:
        /* <DEDUP_REMOVED lines=8> */
.L_x_2305:
[C---:B------:R-:W-:Y:S01]  /*dee0*/  LEA R5, R23.reuse, R4, 0x3 ;  /* 0x0000000417057211 */ /* 0x040fe200078e18ff */
[----:B------:R-:W-:Y:S01]  /*def0*/  VIADD R23, R23, 0x1 ;  /* 0x0000000117177836 */ /* 0x000fe20000000000 */
[----:B------:R-:W-:-:S04]  /*df00*/  SHF.L.U32 R0, R26, 0x1f, RZ ;  /* 0x0000001f1a007819 */ /* 0x000fc800000006ff */
[----:B------:R-:W1:Y:S01]  /*df10*/  SYNCS.PHASECHK.TRANS64.TRYWAIT P1, [R5+URZ+0x2a840], R0 ;  /* 0x02a84000050075a7 */ /* 0x000e62000802017f */
[----:B------:R-:W-:-:S04]  /*df20*/  ISETP.NE.AND P2, PT, R23, 0x2, PT ;  /* 0x000000021700780c */ /* 0x000fc80003f45270 */
[----:B------:R-:W-:Y:S01]  /*df30*/  SEL R3, RZ, 0x1, P2 ;  /* 0x00000001ff037807 */ /* 0x000fe20001000000 */
[----:B-1----:R-:W-:Y:S08]  /*df40*/  @!P1 BRA `(.L_x_2306) ;  /* 0x00000030003c9947 */ /* 0x002ff00003800000 */
.L_x_2403:
[----:B------:R-:W-:Y:S02]  /*df50*/  SEL R23, R23, RZ, P2 ;  /* 0x000000ff17177207 */ /* 0x000fe40001000000 */
[----:B------:R-:W-:Y:S01]  /*df60*/  LOP3.LUT R2, R26, R3, RZ, 0x3c, !PT ;  /* 0x000000031a027212 */ /* 0x000fe200078e3cff */
[----:B------:R-:W-:Y:S06]  /*df70*/  @!P0 BRA `(.L_x_2307) ;  /* 0x0000000000048947 */ /* 0x000fec0003800000 */
[----:B------:R-:W-:Y:S01]  /*df80*/  BPT.TRAP 0x1 ;  /* 0x000000040000795c */ /* 0x000fe20000300000 */
.L_x_2307:
[----:B------:R-:W-:Y:S01]  /*df90*/  IMAD R23, R23, 0x8, R4 ;  /* 0x0000000817177824 */ /* 0x000fe200078e0204 */
[----:B------:R-:W-:-:S04]  /*dfa0*/  SHF.L.U32 R2, R2, 0x1f, RZ ;  /* 0x0000001f02027819 */ /* 0x000fc800000006ff */
[----:B------:R-:W2:Y:S02]  /*dfb0*/  SYNCS.PHASECHK.TRANS64.TRYWAIT P1, [R23+URZ+0x2a840], R2 ;  /* 0x02a84002170075a7 */ /* 0x000ea4000802017f */
[----:B--2---:R-:W-:Y:S05]  /*dfc0*/  @!P1 BRA `(.L_x_2308) ;  /* 0x0000003000309947 */ /* 0x004fea0003800000 */
.L_x_2404:
[----:B------:R-:W-:Y:S05]  /*dfd0*/  @!P0 BRA `(.L_x_2309) ;  /* 0x0000000000048947 */ /* 0x000fea0003800000 */
[----:B------:R-:W-:Y:S01]  /*dfe0*/  BPT.TRAP 0x1 ;  /* 0x000000040000795c */ /* 0x000fe20000300000 */
.L_x_2309:
[----:B------:R-:W3:Y:S02]  /*dff0*/  SYNCS.PHASECHK.TRANS64.TRYWAIT P1, [R5+URZ+0x2a860], R0 ;  /* 0x02a86000050075a7 */ /* 0x000ee4000802017f */
[----:B---3--:R-:W-:Y:S05]  /*e000*/  @!P1 BRA `(.L_x_2310) ;  /* 0x0000003000349947 */ /* 0x008fea0003800000 */
.L_x_2405:
[----:B------:R-:W-:Y:S05]  /*e010*/  @!P0 BRA `(.L_x_2311) ;  /* 0x0000000000048947 */ /* 0x000fea0003800000 */
[----:B------:R-:W-:Y:S01]  /*e020*/  BPT.TRAP 0x1 ;  /* 0x000000040000795c */ /* 0x000fe20000300000 */
.L_x_2311:
[----:B----4-:R4:W0:Y:S02]  /*e030*/  SYNCS.PHASECHK.TRANS64.TRYWAIT P0, [R23+URZ+0x2a860], R2 ;  /* 0x02a86002170075a7 */ /* 0x010824000800017f */
[----:B0-----:R-:W-:Y:S05]  /*e040*/  @!P0 NANOSLEEP.SYNCS 0x989680 ;  /* 0x009896800000895d */ /* 0x001fea0003900000 */
[----:B------:R-:W0:Y:S02]  /*e050*/  @!P0 SYNCS.PHASECHK.TRANS64 P0, [R23+URZ+0x2a860], R2 ;  /* 0x02a86002170085a7 */ /* 0x000e24000800007f */
[----:B0-----:R-:W-:Y:S05]  /*e060*/  @!P0 BRA `(.L_x_2311) ;  /* 0xfffffffc00f08947 */ /* 0x001fea000383ffff */
.L_x_2303:
[----:B------:R-:W-:Y:S05]  /*e070*/  BSYNC B0 ;  /* 0x0000000000007941 */ /* 0x000fea0003800000 */
.L_x_2302:
[----:B------:R-:W-:Y:S05]  /*e080*/  EXIT ;  /* 0x000000000000794d */ /* 0x000fea0003800000 */
.L_x_2196:
[----:B0-----:R-:W-:-:S04]  /*e090*/  IMAD.U32 R3, RZ, RZ, UR39 ;  /* 0x00000027ff037e24 */ /* 0x001fc8000f8e00ff */
[----:B------:R0:W1:Y:S03]  /*e0a0*/  SYNCS.PHASECHK.TRANS64.TRYWAIT P1, [R3+URZ+0x2a800], R0 ;  /* 0x02a80000030075a7 */ /* 0x000066000802017f */
[----:B-1----:R-:W-:Y:S05]  /*e0b0*/  @!P1 NANOSLEEP.SYNCS 0x989680 ;  /* 0x009896800000995d */ /* 0x002fea0003900000 */
[----:B------:R-:W1:Y:S02]  /*e0c0*/  @!P1 SYNCS.PHASECHK.TRANS64 P1, [R3+URZ+0x2a800], R0 ;  /* 0x02a80000030095a7 */ /* 0x000e64000802007f */
[----:B-1----:R-:W-:Y:S05]  /*e0d0*/  @!P1 BRA `(.L_x_2196) ;  /* 0xfffffffc00ec9947 */ /* 0x002fea000383ffff */
[----:B------:R-:W-:Y:S05]  /*e0e0*/  BRA `(.L_x_2312) ;  /* 0xffffff34005c7947 */ /* 0x000fea000383ffff */
.L_x_2200:
[----:B-1----:R1:W2:Y:S02]  /*e0f0*/  SYNCS.PHASECHK.TRANS64.TRYWAIT P1, [R0+URZ+0x2a830], R3 ;  /* 0x02a83003000075a7 */ /* 0x0022a4000802017f */
[----:B--2---:R-:W-:Y:S05]  /*e100*/  @!P1 NANOSLEEP.SYNCS 0x989680 ;  /* 0x009896800000995d */ /* 0x004fea0003900000 */
[----:B------:R-:W2:Y:S02]  /*e110*/  @!P1 SYNCS.PHASECHK.TRANS64 P1, [R0+URZ+0x2a830], R3 ;  /* 0x02a83003000095a7 */ /* 0x000ea4000802007f */
[----:B--2---:R-:W-:Y:S05]  /*e120*/  @!P1 BRA `(.L_x_2200) ;  /* 0xfffffffc00f09947 */ /* 0x004fea000383ffff */
[----:B------:R-:W-:Y:S05]  /*e130*/  BRA `(.L_x_2199) ;  /* 0xffffff3400787947 */ /* 0x000fea000383ffff */
.L_x_2206:
[----:B-1----:R-:W-:-:S04]  /*e140*/  IMAD.U32 R3, RZ, RZ, UR6 ;  /* 0x00000006ff037e24 */ /* 0x002fc8000f8e00ff */
[----:B------:R1:W2:Y:S03]  /*e150*/  SYNCS.PHASECHK.TRANS64.TRYWAIT P1, [R3+URZ+0x2a830], R2 ;  /* 0x02a83002030075a7 */ /* 0x0002a6000802017f */
[----:B--2---:R-:W-:Y:S05]  /*e160*/  @!P1 NANOSLEEP.SYNCS 0x989680 ;  /* 0x009896800000995d */ /* 0x004fea0003900000 */
[----:B------:R-:W2:Y:S02]  /*e170*/  @!P1 SYNCS.PHASECHK.TRANS64 P1, [R3+URZ+0x2a830], R2 ;  /* 0x02a83002030095a7 */ /* 0x000ea4000802007f */
[----:B--2---:R-:W-:Y:S05]  /*e180*/  @!P1 BRA `(.L_x_2206) ;  /* 0xfffffffc00ec9947 */ /* 0x004fea000383ffff */
[----:B------:R-:W-:Y:S05]  /*e190*/  BRA `(.L_x_2205) ;  /* 0xffffff5400787947 */ /* 0x000fea000383ffff */
.L_x_2210:
[----:B-1----:R-:W-:-:S04]  /*e1a0*/  IMAD.U32 R3, RZ, RZ, UR5 ;  /* 0x00000005ff037e24 */ /* 0x002fc8000f8e00ff */
[----:B------:R1:W3:Y:S03]  /*e1b0*/  SYNCS.PHASECHK.TRANS64.TRYWAIT P1, [R3+URZ+0x2a850], R0 ;  /* 0x02a85000030075a7 */ /* 0x0002e6000802017f */
[----:B---3--:R-:W-:Y:S05]  /*e1c0*/  @!P1 NANOSLEEP.SYNCS 0x989680 ;  /* 0x009896800000995d */ /* 0x008fea0003900000 */
[----:B------:R-:W3:Y:S02]  /*e1d0*/  @!P1 SYNCS.PHASECHK.TRANS64 P1, [R3+URZ+0x2a850], R0 ;  /* 0x02a85000030095a7 */ /* 0x000ee4000802007f */
[----:B---3--:R-:W-:Y:S05]  /*e1e0*/  @!P1 BRA `(.L_x_2210) ;  /* 0xfffffffc00ec9947 */ /* 0x008fea000383ffff */
[----:B------:R-:W-:Y:S05]  /*e1f0*/  BRA `(.L_x_2209) ;  /* 0xffffff5c00907947 */ /* 0x000fea000383ffff */
.L_x_2218:
[----:B-1----:R-:W-:-:S04]  /*e200*/  MOV R3, UR5 ;  /* 0x0000000500037c02 */ /* 0x002fc80008000f00 */
[----:B------:R1:W2:Y:S03]  /*e210*/  SYNCS.PHASECHK.TRANS64.TRYWAIT P1, [R3+URZ+0x2a830], R2 ;  /* 0x02a83002030075a7 */ /* 0x0002a6000802017f */
[----:B--2---:R-:W-:Y:S05]  /*e220*/  @!P1 NANOSLEEP.SYNCS 0x989680 ;  /* 0x009896800000995d */ /* 0x004fea0003900000 */
[----:B------:R-:W2:Y:S02]  /*e230*/  @!P1 SYNCS.PHASECHK.TRANS64 P1, [R3+URZ+0x2a830], R2 ;  /* 0x02a83002030095a7 */ /* 0x000ea4000802007f */
[----:B--2---:R-:W-:Y:S05]  /*e240*/  @!P1 BRA `(.L_x_2218) ;  /* 0xfffffffc00ec9947 */ /* 0x004fea000383ffff */
[----:B------:R-:W-:Y:S05]  /*e250*/  BRA `(.L_x_2217) ;  /* 0xffffff78002c7947 */ /* 0x000fea000383ffff */
.L_x_2222:
[----:B-1----:R-:W-:-:S04]  /*e260*/  IMAD.U32 R3, RZ, RZ, UR5 ;  /* 0x00000005ff037e24 */ /* 0x002fc8000f8e00ff */
[----:B------:R1:W3:Y:S03]  /*e270*/  SYNCS.PHASECHK.TRANS64.TRYWAIT P1, [R3+URZ+0x2a850], R0 ;  /* 0x02a85000030075a7 */ /* 0x0002e6000802017f */
[----:B---3--:R-:W-:Y:S05]  /*e280*/  @!P1 NANOSLEEP.SYNCS 0x989680 ;  /* 0x009896800000995d */ /* 0x008fea0003900000 */
[----:B------:R-:W3:Y:S02]  /*e290*/  @!P1 SYNCS.PHASECHK.TRANS64 P1, [R3+URZ+0x2a850], R0 ;  /* 0x02a85000030095a7 */ /* 0x000ee4000802007f */
[----:B---3--:R-:W-:Y:S05]  /*e2a0*/  @!P1 BRA `(.L_x_2222) ;  /* 0xfffffffc00ec9947 */ /* 0x008fea000383ffff */
[----:B------:R-:W-:Y:S05]  /*e2b0*/  BRA `(.L_x_2221) ;  /* 0xffffff8000447947 */ /* 0x000fea000383ffff */
.L_x_2229:
[----:B-1----:R-:W-:-:S04]  /*e2c0*/  IMAD.U32 R7, RZ, RZ, UR5 ;  /* 0x00000005ff077e24 */ /* 0x002fc8000f8e00ff */
[----:B------:R1:W2:Y:S03]  /*e2d0*/  SYNCS.PHASECHK.TRANS64.TRYWAIT P1, [R7+URZ+0x2a850], R0 ;  /* 0x02a85000070075a7 */ /* 0x0002a6000802017f */
[----:B--2---:R-:W-:Y:S05]  /*e2e0*/  @!P1 NANOSLEEP.SYNCS 0x989680 ;  /* 0x009896800000995d */ /* 0x004fea0003900000 */
[----:B------:R-:W2:Y:S02]  /*e2f0*/  @!P1 SYNCS.PHASECHK.TRANS64 P1, [R7+URZ+0x2a850], R0 ;  /* 0x02a85000070095a7 */ /* 0x000ea4000802007f */
[----:B--2---:R-:W-:Y:S05]  /*e300*/  @!P1 BRA `(.L_x_2229) ;  /* 0xfffffffc00ec9947 */ /* 0x004fea000383ffff */
[----:B------:R-:W-:Y:S05]  /*e310*/  BRA `(.L_x_2228) ;  /* 0xffffff9400f07947 */ /* 0x000fea000383ffff */
.L_x_2260:
[----:B------:R-:W2:Y:S01]  /*e320*/  S2R R18, SR_TID.X ;  /* 0x0000000000127919 */ /* 0x000ea20000002100 */
[----:B------:R-:W-:Y:S01]  /*e330*/  IMAD.MOV.U32 R12, RZ, RZ, RZ ;  /* 0x000000ffff0c7224 */ /* 0x000fe200078e00ff */
[----:B------:R-:W-:Y:S01]  /*e340*/  MOV R15, 0xffffffff ;  /* 0xffffffff000f7802 */ /* 0x000fe20000000f00 */
[----:B------:R-:W-:Y:S01]  /*e350*/  IMAD.MOV.U32 R11, RZ, RZ, 0x1f ;  /* 0x0000001fff0b7424 */ /* 0x000fe200078e00ff */
[----:B--2---:R-:W-:-:S04]  /*e360*/  SHF.R.U32.HI R18, RZ, 0x5, R18 ;  /* 0x00000005ff127819 */ /* 0x004fc80000011612 */
[----:B------:R-:W-:-:S05]  /*e370*/  LOP3.LUT R18, R18, 0x3, RZ, 0xc0, !PT ;  /* 0x0000000312127812 */ /* 0x000fca00078ec0ff */
[----:B------:R-:W-:-:S07]  /*e380*/  IMAD.MOV.U32 R13, RZ, RZ, R18 ;  /* 0x000000ffff0d7224 */ /* 0x000fce00078e0012 */
[----:B01---5:R-:W-:Y:S05]  /*e390*/  WARPSYNC.COLLECTIVE R15, `(.L_x_2313) ;  /* 0x000000000f087348 */ /* 0x023fea0003c00000 */
[----:B------:R2:W3:Y:S02]  /*e3a0*/  SHFL.IDX P6, R14, R13, R12, R11 ;  /* 0x0000000c0d0e7389 */ /* 0x0004e400000c000b */
[----:B0123-5:R-:W-:Y:S01]  /*e3b0*/  ENDCOLLECTIVE ;  /* 0x000000000000791b */ /* 0x02ffe20003800000 */
.L_x_2313:
[----:B------:R-:W-:Y:S05]  /*e3c0*/  BRA `(.L_x_2314) ;  /* 0xffffffc800b47947 */ /* 0x000fea000383ffff */
.L_x_2263:
[----:B0-----:R0:W1:Y:S02]  /*e3d0*/  SYNCS.PHASECHK.TRANS64.TRYWAIT P0, [R0+URZ+0x2a840], R3 ;  /* 0x02a84003000075a7 */ /* 0x001064000800017f */
[----:B-1----:R-:W-:Y:S05]  /*e3e0*/  @!P0 NANOSLEEP.SYNCS 0x989680 ;  /* 0x009896800000895d */ /* 0x002fea0003900000 */
[----:B------:R-:W1:Y:S02]  /*e3f0*/  @!P0 SYNCS.PHASECHK.TRANS64 P0, [R0+URZ+0x2a840], R3 ;  /* 0x02a84003000085a7 */ /* 0x000e64000800007f */
[----:B-1----:R-:W-:Y:S05]  /*e400*/  @!P0 BRA `(.L_x_2263) ;  /* 0xfffffffc00f08947 */ /* 0x002fea000383ffff */
[----:B------:R-:W-:Y:S05]  /*e410*/  BRA `(.L_x_2315) ;  /* 0xffffffcc00b87947 */ /* 0x000fea000383ffff */
.L_x_2264:
        /* <DEDUP_REMOVED lines=8> */
.L_x_2317:
[----:B------:R-:W-:Y:S05]  /*e4a0*/  BSYNC B0 ;  /* 0x0000000000007941 */ /* 0x000fea0003800000 */
.L_x_2316:
[----:B------:R-:W-:Y:S01]  /*e4b0*/  MOV R13, R4 ;  /* 0x00000004000d7202 */ /* 0x000fe20000000f00 */
        /* <DEDUP_REMOVED lines=8> */
.L_x_2318:
[----:B------:R-:W-:Y:S02]  /*e540*/  IMAD.MOV.U32 R13, RZ, RZ, R6 ;  /* 0x000000ffff0d7224 */ /* 0x000fe400078e0006 */
[----:B------:R-:W-:Y:S01]  /*e550*/  IMAD.MOV.U32 R12, RZ, RZ, 0x1 ;  /* 0x00000001ff0c7424 */ /* 0x000fe200078e00ff */
[----:B------:R-:W-:-:S05]  /*e560*/  @P0 LEA R14, P1, R37, R14, 0x1 ;  /* 0x0000000e250e0211 */ /* 0x000fca00078208ff */
[----:B------:R-:W-:Y:S01]  /*e570*/  @P0 IMAD.X R3, RZ, RZ, R2, P1 ;  /* 0x000000ffff030224 */ /* 0x000fe200008e0602 */
[----:B------:R-:W-:-:S07]  /*e580*/  @P0 MOV R2, R14 ;  /* 0x0000000e00020202 */ /* 0x000fce0000000f00 */
[----:B------:R-:W-:Y:S05]  /*e590*/  WARPSYNC.COLLECTIVE R15, `(.L_x_2319) ;  /* 0x000000000f087348 */ /* 0x000fea0003c00000 */
[----:B------:R0:W1:Y:S02]  /*e5a0*/  SHFL.IDX P6, R14, R13, R12, R11 ;  /* 0x0000000c0d0e7389 */ /* 0x00006400000c000b */
[----:B01----:R-:W-:Y:S01]  /*e5b0*/  ENDCOLLECTIVE ;  /* 0x000000000000791b */ /* 0x003fe20003800000 */
.L_x_2319:
        /* <DEDUP_REMOVED lines=12> */
.L_x_2320:
[----:B------:R-:W-:Y:S01]  /*e680*/  @P0 LEA R25, R5, R17, 0x1 ;  /* 0x0000001105190211 */ /* 0x000fe200078e08ff */
[----:B------:R-:W-:Y:S02]  /*e690*/  IMAD.MOV.U32 R13, RZ, RZ, R6 ;  /* 0x000000ffff0d7224 */ /* 0x000fe400078e0006 */
[----:B------:R-:W-:Y:S01]  /*e6a0*/  IMAD.MOV.U32 R12, RZ, RZ, 0x2 ;  /* 0x00000002ff0c7424 */ /* 0x000fe200078e00ff */
[----:B------:R-:W-:-:S05]  /*e6b0*/  @P0 LEA R14, P1, R37, R14, 0x1 ;  /* 0x0000000e250e0211 */ /* 0x000fca00078208ff */
[----:B------:R-:W-:-:S08]  /*e6c0*/  @P0 IMAD.MOV.U32 R2, RZ, RZ, R14 ;  /* 0x000000ffff020224 */ /* 0x000fd000078e000e */
[----:B------:R-:W-:Y:S05]  /*e6d0*/  WARPSYNC.COLLECTIVE R15, `(.L_x_2321) ;  /* 0x000000000f087348 */ /* 0x000fea0003c00000 */
[----:B------:R0:W1:Y:S02]  /*e6e0*/  SHFL.IDX P6, R14, R13, R12, R11 ;  /* 0x0000000c0d0e7389 */ /* 0x00006400000c000b */
[----:B01----:R-:W-:Y:S01]  /*e6f0*/  ENDCOLLECTIVE ;  /* 0x000000000000791b */ /* 0x003fe20003800000 */
.L_x_2321:
[----:B------:R-:W-:-:S04]  /*e700*/  @P0 IMAD.X R21, RZ, RZ, R8, P1 ;  /* 0x000000ffff150224 */ /* 0x000fc800008e0608 */
[----:B------:R-:W-:-:S05]  /*e710*/  @P0 IMAD.MOV.U32 R3, RZ, RZ, R21 ;  /* 0x000000ffff030224 */ /* 0x000fca00078e0015 */
        /* <DEDUP_REMOVED lines=12> */
.L_x_2322:
[----:B------:R-:W-:Y:S02]  /*e7e0*/  @P0 IMAD R21, R5, 0x2, R17 ;  /* 0x0000000205150824 */ /* 0x000fe400078e0211 */
[----:B------:R-:W-:Y:S01]  /*e7f0*/  IMAD.MOV.U32 R13, RZ, RZ, R6 ;  /* 0x000000ffff0d7224 */ /* 0x000fe200078e0006 */
[----:B------:R-:W-:Y:S02]  /*e800*/  MOV R12, 0x3 ;  /* 0x00000003000c7802 */ /* 0x000fe40000000f00 */
[----:B------:R-:W-:-:S05]  /*e810*/  @P0 LEA R14, P1, R37, R14, 0x1 ;  /* 0x0000000e250e0211 */ /* 0x000fca00078208ff */
[----:B------:R-:W-:-:S08]  /*e820*/  @P0 IMAD.MOV.U32 R2, RZ, RZ, R14 ;  /* 0x000000ffff020224 */ /* 0x000fd000078e000e */
[----:B------:R-:W-:Y:S05]  /*e830*/  WARPSYNC.COLLECTIVE R15, `(.L_x_2323) ;  /* 0x000000000f087348 */ /* 0x000fea0003c00000 */
[----:B------:R0:W1:Y:S02]  /*e840*/  SHFL.IDX P6, R14, R13, R12, R11 ;  /* 0x0000000c0d0e7389 */ /* 0x00006400000c000b */
[----:B01----:R-:W-:Y:S01]  /*e850*/  ENDCOLLECTIVE ;  /* 0x000000000000791b */ /* 0x003fe20003800000 */
.L_x_2323:
        /* <DEDUP_REMOVED lines=14> */
.L_x_2324:
        /* <DEDUP_REMOVED lines=8> */
.L_x_2325:
[----:B------:R-:W-:-:S05]  /*e9c0*/  @P0 IMAD.X R9, RZ, RZ, R8, P1 ;  /* 0x000000ffff090224 */ /* 0x000fca00008e0608 */
[----:B------:R-:W-:-:S05]  /*e9d0*/  @P0 MOV R3, R9 ;  /* 0x0000000900030202 */ /* 0x000fca0000000f00 */
        /* <DEDUP_REMOVED lines=12> */
.L_x_2326:
        /* <DEDUP_REMOVED lines=8> */
.L_x_2327:
        /* <DEDUP_REMOVED lines=9> */
[----:B------:R-:W-:-:S07]  /*ebb0*/  IMAD.MOV.U32 R8, RZ, RZ, R14 ;  /* 0x000000ffff087224 */ /* 0x000fce00078e000e */
[----:B0-----:R-:W-:Y:S05]  /*ebc0*/  WARPSYNC.COLLECTIVE R15, `(.L_x_2328) ;  /* 0x000000000f087348 */ /* 0x001fea0003c00000 */
[----:B------:R1:W2:Y:S02]  /*ebd0*/  SHFL.IDX P6, R14, R13, R12, R11 ;  /* 0x0000000c0d0e7389 */ /* 0x0002a400000c000b */
[----:B012---:R-:W-:Y:S01]  /*ebe0*/  ENDCOLLECTIVE ;  /* 0x000000000000791b */ /* 0x007fe20003800000 */
.L_x_2328:
[----:B------:R-:W-:Y:S05]  /*ebf0*/  BRA `(.L_x_2329) ;  /* 0xffffffcc00107947 */ /* 0x000fea000383ffff */
.L_x_2269:
[----:B------:R-:W-:Y:S02]  /*ec00*/  IMAD.MOV.U32 R13, RZ, RZ, R5 ;  /* 0x000000ffff0d7224 */ /* 0x000fe400078e0005 */
[----:B------:R-:W-:Y:S02]  /*ec10*/  IMAD.MOV.U32 R12, RZ, RZ, RZ ;  /* 0x000000ffff0c7224 */ /* 0x000fe400078e00ff */
[----:B------:R-:W-:Y:S02]  /*ec20*/  IMAD.MOV.U32 R11, RZ, RZ, 0x181f ;  /* 0x0000181fff0b7424 */ /* 0x000fe400078e00ff */
[----:B------:R-:W-:Y:S02]  /*ec30*/  IMAD.MOV.U32 R15, RZ, RZ, -0x1 ;  /* 0xffffffffff0f7424 */ /* 0x000fe400078e00ff */
[----:B------:R-:W-:-:S07]  /*ec40*/  IMAD.U32 R3, RZ, RZ, UR44 ;  /* 0x0000002cff037e24 */ /* 0x000fce000f8e00ff */
[----:B------:R-:W-:Y:S05]  /*ec50*/  WARPSYNC.COLLECTIVE R15, `(.L_x_2330) ;  /* 0x000000000f087348 */ /* 0x000fea0003c00000 */
[----:B------:R0:W1:Y:S02]  /*ec60*/  SHFL.IDX P6, R14, R13, R12, R11 ;  /* 0x0000000c0d0e7389 */ /* 0x00006400000c000b */
[----:B01----:R-:W-:Y:S01]  /*ec70*/  ENDCOLLECTIVE ;  /* 0x000000000000791b */ /* 0x003fe20003800000 */
.L_x_2330:
[----:B------:R-:W-:-:S04]  /*ec80*/  IMAD R4, R3, 0x80, R36 ;  /* 0x0000008003047824 */ /* 0x000fc800078e0224 */
[C---:B------:R-:W-:Y:S01]  /*ec90*/  VIADD R6, R4.reuse, 0x10 ;  /* 0x0000001004067836 */ /* 0x040fe20000000000 */
[----:B------:R-:W-:Y:S02]  /*eca0*/  ISETP.GE.AND P0, PT, R4, UR39, PT ;  /* 0x0000002704007c0c */ /* 0x000fe4000bf06270 */
[----:B------:R-:W-:Y:S01]  /*ecb0*/  MOV R13, R0 ;  /* 0x00000000000d7202 */ /* 0x000fe20000000f00 */
[----:B------:R-:W-:-:S10]  /*ecc0*/  IMAD.MOV.U32 R2, RZ, RZ, R14 ;  /* 0x000000ffff027224 */ /* 0x000fd400078e000e */
[----:B------:R-:W-:Y:S05]  /*ecd0*/  WARPSYNC.COLLECTIVE R15, `(.L_x_2331) ;  /* 0x000000000f087348 */ /* 0x000fea0003c00000 */
[----:B------:R0:W1:Y:S02]  /*ece0*/  SHFL.IDX P6, R14, R13, R12, R11 ;  /* 0x0000000c0d0e7389 */ /* 0x00006400000c000b */
[----:B01----:R-:W-:Y:S01]  /*ecf0*/  ENDCOLLECTIVE ;  /* 0x000000000000791b */ /* 0x003fe20003800000 */
.L_x_2331:
[----:B------:R-:W-:Y:S01]  /*ed00*/  MOV R13, R5 ;  /* 0x00000005000d7202 */ /* 0x000fe20000000f00 */
[----:B------:R-:W-:Y:S01]  /*ed10*/  IMAD.MOV.U32 R12, RZ, RZ, 0x1 ;  /* 0x00000001ff0c7424 */ /* 0x000fe200078e00ff */
[----:B------:R-:W-:-:S05]  /*ed20*/  @!P0 LEA R14, P1, R37, R14, 0x1 ;  /* 0x0000000e250e8211 */ /* 0x000fca00078208ff */
[----:B------:R-:W-:Y:S02]  /*ed30*/  @!P0 IMAD.X R3, RZ, RZ, R2, P1 ;  /* 0x000000ffff038224 */ /* 0x000fe400008e0602 */
[----:B------:R-:W-:-:S07]  /*ed40*/  @!P0 IMAD.MOV.U32 R2, RZ, RZ, R14 ;  /* 0x000000ffff028224 */ /* 0x000fce00078e000e */
[----:B------:R-:W-:Y:S05]  /*ed50*/  WARPSYNC.COLLECTIVE R15, `(.L_x_2332) ;  /* 0x000000000f087348 */ /* 0x000fea0003c00000 */
[----:B------:R0:W1:Y:S02]  /*ed60*/  SHFL.IDX P6, R14, R13, R12, R11 ;  /* 0x0000000c0d0e7389 */ /* 0x00006400000c000b */
[----:B01----:R-:W-:Y:S01]  /*ed70*/  ENDCOLLECTIVE ;  /* 0x000000000000791b */ /* 0x003fe20003800000 */
.L_x_2332:
        /* <DEDUP_REMOVED lines=12> */
.L_x_2333:
[----:B------:R-:W-:Y:S02]  /*ee40*/  IMAD.MOV.U32 R13, RZ, RZ, R5 ;  /* 0x000000ffff0d7224 */ /* 0x000fe400078e0005 */
[----:B------:R-:W-:Y:S01]  /*ee50*/  IMAD.MOV.U32 R12, RZ, RZ, 0x2 ;  /* 0x00000002ff0c7424 */ /* 0x000fe200078e00ff */
[----:B------:R-:W-:-:S05]  /*ee60*/  @!P0 LEA R14, P1, R37, R14, 0x1 ;  /* 0x0000000e250e8211 */ /* 0x000fca00078208ff */
[----:B------:R-:W-:-:S08]  /*ee70*/  @!P0 IMAD.MOV.U32 R2, RZ, RZ, R14 ;  /* 0x000000ffff028224 */ /* 0x000fd000078e000e */
[----:B------:R-:W-:Y:S05]  /*ee80*/  WARPSYNC.COLLECTIVE R15, `(.L_x_2334) ;  /* 0x000000000f087348 */ /* 0x000fea0003c00000 */
[----:B------:R0:W1:Y:S02]  /*ee90*/  SHFL.IDX P6, R14, R13, R12, R11 ;  /* 0x0000000c0d0e7389 */ /* 0x00006400000c000b */
[----:B01----:R-:W-:Y:S01]  /*eea0*/  ENDCOLLECTIVE ;  /* 0x000000000000791b */ /* 0x003fe20003800000 */
.L_x_2334:
        /* <DEDUP_REMOVED lines=15> */
.L_x_2335:
[----:B------:R-:W-:Y:S02]  /*efa0*/  IMAD.MOV.U32 R13, RZ, RZ, R5 ;  /* 0x000000ffff0d7224 */ /* 0x000fe400078e0005 */
[----:B------:R-:W-:Y:S01]  /*efb0*/  IMAD.MOV.U32 R12, RZ, RZ, 0x3 ;  /* 0x00000003ff0c7424 */ /* 0x000fe200078e00ff */
[----:B------:R-:W-:-:S04]  /*efc0*/  @!P0 LEA R14, P1, R37, R14, 0x1 ;  /* 0x0000000e250e8211 */ /* 0x000fc800078208ff */
[----:B------:R-:W-:Y:S01]  /*efd0*/  @!P0 IADD3.X R7, RZ, R6, RZ, P1, !PT ;  /* 0x00000006ff078210 */ /* 0x000fe20000ffe4ff */
[----:B------:R-:W-:-:S08]  /*efe0*/  @!P0 IMAD.MOV.U32 R2, RZ, RZ, R14 ;  /* 0x000000ffff028224 */ /* 0x000fd000078e000e */
[----:B------:R-:W-:Y:S05]  /*eff0*/  WARPSYNC.COLLECTIVE R15, `(.L_x_2336) ;  /* 0x000000000f087348 */ /* 0x000fea0003c00000 */
[----:B------:R0:W1:Y:S02]  /*f000*/  SHFL.IDX P6, R14, R13, R12, R11 ;  /* 0x0000000c0d0e7389 */ /* 0x00006400000c000b */
[----:B01----:R-:W-:Y:S01]  /*f010*/  ENDCOLLECTIVE ;  /* 0x000000000000791b */ /* 0x003fe20003800000 */
.L_x_2336:
[----:B------:R-:W-:Y:S02]  /*f020*/  VIADD R6, R4, 0x30 ;  /* 0x0000003004067836 */ /* 0x000fe40000000000 */
[----:B------:R-:W-:-:S05]  /*f030*/  @!P0 IMAD.MOV.U32 R3, RZ, RZ, R7 ;  /* 0x000000ffff038224 */ /* 0x000fca00078e0007 */
[----:B------:R-:W-:Y:S01]  /*f040*/  @!PT LDS RZ, [RZ] ;  /* 0x00000000fffff984 */ /* 0x000fe20000000800 */
[----:B------:R-:W-:Y:S01]  /*f050*/  @!PT LDS RZ, [RZ] ;  /* 0x00000000fffff984 */ /* 0x000fe20000000800 */
[----:B------:R-:W-:Y:S01]  /*f060*/  @!PT LDS RZ, [RZ] ;  /* 0x00000000fffff984 */ /* 0x000fe20000000800 */
[----:B------:R0:W-:Y:S04]  /*f070*/  @!P0 LDGSTS.E.BYPASS.LTC128B.128 [R31+0xd400], desc[UR36][R2.64], !P3 ;  /* 0x0d400000021f8fae */ /* 0x0001e8000d901d64 */
[----:B------:R0:W-:Y:S01]  /*f080*/  @!P0 LDGSTS.E.BYPASS.LTC128B.128 [R31+0x11400], desc[UR36][R2.64+0x80], !P4 ;  /* 0x11400080021f8fae */ /* 0x0001e2000e101d64 */
[----:B------:R-:W-:-:S03]  /*f090*/  IMAD.MOV.U32 R13, RZ, RZ, R0 ;  /* 0x000000ffff0d7224 */ /* 0x000fc600078e0000 */
[----:B------:R0:W-:Y:S01]  /*f0a0*/  @!P0 LDGSTS.E.BYPASS.LTC128B.128 [R31+0x15400], desc[UR36][R2.64+0x100], !P5 ;  /* 0x15400100021f8fae */ /* 0x0001e2000e901d64 */
[----:B------:R-:W-:Y:S02]  /*f0b0*/  ISETP.GE.AND P0, PT, R6, UR39, PT ;  /* 0x0000002706007c0c */ /* 0x000fe4000bf06270 */
[----:B------:R-:W-:-:S11]  /*f0c0*/  MOV R6, R14 ;  /* 0x0000000e00067202 */ /* 0x000fd60000000f00 */
[----:B0-----:R-:W-:Y:S05]  /*f0d0*/  WARPSYNC.COLLECTIVE R15, `(.L_x_2337) ;  /* 0x000000000f087348 */ /* 0x001fea0003c00000 */
[----:B------:R1:W2:Y:S02]  /*f0e0*/  SHFL.IDX P6, R14, R13, R12, R11 ;  /* 0x0000000c0d0e7389 */ /* 0x0002a400000c000b */
[----:B012---:R-:W-:Y:S01]  /*f0f0*/  ENDCOLLECTIVE ;  /* 0x000000000000791b */ /* 0x007fe20003800000 */
.L_x_2337:
[----:B------:R-:W-:Y:S01]  /*f100*/  MOV R13, R5 ;  /* 0x00000005000d7202 */ /* 0x000fe20000000f00 */
[----:B------:R-:W-:Y:S01]  /*f110*/  IMAD.MOV.U32 R12, RZ, RZ, 0x4 ;  /* 0x00000004ff0c7424 */ /* 0x000fe200078e00ff */
[----:B------:R-:W-:-:S05]  /*f120*/  @!P0 LEA R14, P1, R37, R14, 0x1 ;  /* 0x0000000e250e8211 */ /* 0x000fca00078208ff */
[----:B------:R-:W-:-:S08]  /*f130*/  @!P0 IMAD.MOV.U32 R2, RZ, RZ, R14 ;  /* 0x000000ffff028224 */ /* 0x000fd000078e000e */
[----:B------:R-:W-:Y:S05]  /*f140*/  WARPSYNC.COLLECTIVE R15, `(.L_x_2338) ;  /* 0x000000000f087348 */ /* 0x000fea0003c00000 */
[----:B------:R0:W1:Y:S02]  /*f150*/  SHFL.IDX P6, R14, R13, R12, R11 ;  /* 0x0000000c0d0e7389 */ /* 0x00006400000c000b */
[----:B01----:R-:W-:Y:S01]  /*f160*/  ENDCOLLECTIVE ;  /* 0x000000000000791b */ /* 0x003fe20003800000 */
.L_x_2338:
        /* <DEDUP_REMOVED lines=15> */
.L_x_2339:
[----:B------:R-:W-:Y:S02]  /*f260*/  IMAD.MOV.U32 R13, RZ, RZ, R5 ;  /* 0x000000ffff0d7224 */ /* 0x000fe400078e0005 */
[----:B------:R-:W-:Y:S01]  /*f270*/  IMAD.MOV.U32 R12, RZ, RZ, 0x5 ;  /* 0x00000005ff0c7424 */ /* 0x000fe200078e00ff */
[----:B------:R-:W-:-:S05]  /*f280*/  @!P0 LEA R14, P1, R37, R14, 0x1 ;  /* 0x0000000e250e8211 */ /* 0x000fca00078208ff */
[----:B------:R-:W-:-:S08]  /*f290*/  @!P0 IMAD.MOV.U32 R2, RZ, RZ, R14 ;  /* 0x000000ffff028224 */ /* 0x000fd000078e000e */
[----:B------:R-:W-:Y:S05]  /*f2a0*/  WARPSYNC.COLLECTIVE R15, `(.L_x_2340) ;  /* 0x000000000f087348 */ /* 0x000fea0003c00000 */
[----:B------:R0:W1:Y:S02]  /*f2b0*/  SHFL.IDX P6, R14, R13, R12, R11 ;  /* 0x0000000c0d0e7389 */ /* 0x00006400000c000b */
[----:B01----:R-:W-:Y:S01]  /*f2c0*/  ENDCOLLECTIVE ;  /* 0x000000000000791b */ /* 0x003fe20003800000 */
.L_x_2340:
        /* <DEDUP_REMOVED lines=15> */
.L_x_2341:
        /* <DEDUP_REMOVED lines=8> */
.L_x_2342:
        /* <DEDUP_REMOVED lines=14> */
.L_x_2343:
[----:B------:R-:W-:Y:S01]  /*f520*/  IMAD.MOV.U32 R13, RZ, RZ, R5 ;  /* 0x000000ffff0d7224 */ /* 0x000fe200078e0005 */
[----:B------:R-:W-:Y:S02]  /*f530*/  MOV R12, 0x7 ;  /* 0x00000007000c7802 */ /* 0x000fe40000000f00 */
[----:B------:R-:W-:-:S05]  /*f540*/  @!P0 LEA R14, P1, R37, R14, 0x1 ;  /* 0x0000000e250e8211 */ /* 0x000fca00078208ff */
[----:B------:R-:W-:-:S08]  /*f550*/  @!P0 IMAD.MOV.U32 R2, RZ, RZ, R14 ;  /* 0x000000ffff028224 */ /* 0x000fd000078e000e */
[----:B------:R-:W-:Y:S05]  /*f560*/  WARPSYNC.COLLECTIVE R15, `(.L_x_2344) ;  /* 0x000000000f087348 */ /* 0x000fea0003c00000 */
[----:B------:R0:W1:Y:S02]  /*f570*/  SHFL.IDX P6, R14, R13, R12, R11 ;  /* 0x0000000c0d0e7389 */ /* 0x00006400000c000b */
[----:B01----:R-:W-:Y:S01]  /*f580*/  ENDCOLLECTIVE ;  /* 0x000000000000791b */ /* 0x003fe20003800000 */
.L_x_2344:
        /* <DEDUP_REMOVED lines=13> */
.L_x_2345:
[----:B------:R-:W-:Y:S05]  /*f660*/  BRA `(.L_x_2346) ;  /* 0xffffffcc00347947 */ /* 0x000fea000383ffff */
.L_x_2272:
[----:B0-----:R0:W1:Y:S02]  /*f670*/  SYNCS.PHASECHK.TRANS64.TRYWAIT P0, [R17+URZ+0x2a820], R0 ;  /* 0x02a82000110075a7 */ /* 0x001064000800017f */
[----:B-1----:R-:W-:Y:S05]  /*f680*/  @!P0 NANOSLEEP.SYNCS 0x989680 ;  /* 0x009896800000895d */ /* 0x002fea0003900000 */
[----:B------:R-:W1:Y:S02]  /*f690*/  @!P0 SYNCS.PHASECHK.TRANS64 P0, [R17+URZ+0x2a820], R0 ;  /* 0x02a82000110085a7 */ /* 0x000e64000800007f */
[----:B-1----:R-:W-:Y:S05]  /*f6a0*/  @!P0 BRA `(.L_x_2272) ;  /* 0xfffffffc00f08947 */ /* 0x002fea000383ffff */
[----:B------:R-:W-:Y:S05]  /*f6b0*/  BRA `(.L_x_2347) ;  /* 0xffffffcc00987947 */ /* 0x000fea000383ffff */
.L_x_2276:
[----:B0-----:R0:W1:Y:S02]  /*f6c0*/  SYNCS.PHASECHK.TRANS64.TRYWAIT P0, [R6+URZ+0x2a840], R3 ;  /* 0x02a84003060075a7 */ /* 0x001064000800017f */
[----:B-1----:R-:W-:Y:S05]  /*f6d0*/  @!P0 NANOSLEEP.SYNCS 0x989680 ;  /* 0x009896800000895d */ /* 0x002fea0003900000 */
[----:B------:R-:W1:Y:S02]  /*f6e0*/  @!P0 SYNCS.PHASECHK.TRANS64 P0, [R6+URZ+0x2a840], R3 ;  /* 0x02a84003060085a7 */ /* 0x000e64000800007f */
[----:B-1----:R-:W-:Y:S05]  /*f6f0*/  @!P0 BRA `(.L_x_2276) ;  /* 0xfffffffc00f08947 */ /* 0x002fea000383ffff */
[----:B------:R-:W-:Y:S05]  /*f700*/  BRA `(.L_x_2348) ;  /* 0xffffffd000587947 */ /* 0x000fea000383ffff */
.L_x_2277:
        /* <DEDUP_REMOVED lines=8> */
.L_x_2350:
[----:B------:R-:W-:Y:S05]  /*f790*/  BSYNC B1 ;  /* 0x0000000000017941 */ /* 0x000fea0003800000 */
.L_x_2349:
[----:B------:R-:W-:Y:S01]  /*f7a0*/  IMAD.MOV.U32 R13, RZ, RZ, R7 ;  /* 0x000000ffff0d7224 */ /* 0x000fe200078e0007 */
[----:B------:R-:W-:Y:S01]  /*f7b0*/  SHF.L.U32 R5, R37, 0x1, RZ ;  /* 0x0000000125057819 */ /* 0x000fe200000006ff */
        /* <DEDUP_REMOVED lines=8> */
.L_x_2351:
[----:B------:R-:W-:Y:S02]  /*f840*/  IMAD.MOV.U32 R13, RZ, RZ, R10 ;  /* 0x000000ffff0d7224 */ /* 0x000fe400078e000a */
[----:B------:R-:W-:Y:S01]  /*f850*/  IMAD.MOV.U32 R12, RZ, RZ, 0x1 ;  /* 0x00000001ff0c7424 */ /* 0x000fe200078e00ff */
[----:B------:R-:W-:-:S13]  /*f860*/  IADD3 R2, P0, R14, R5, RZ ;  /* 0x000000050e027210 */ /* 0x000fda0007f1e0ff */
[----:B------:R-:W-:Y:S05]  /*f870*/  WARPSYNC.COLLECTIVE R15, `(.L_x_2352) ;  /* 0x000000000f087348 */ /* 0x000fea0003c00000 */
[----:B------:R0:W1:Y:S02]  /*f880*/  SHFL.IDX P6, R14, R13, R12, R11 ;  /* 0x0000000c0d0e7389 */ /* 0x00006400000c000b */
[----:B01----:R-:W-:Y:S01]  /*f890*/  ENDCOLLECTIVE ;  /* 0x000000000000791b */ /* 0x003fe20003800000 */
.L_x_2352:
[----:B------:R-:W-:-:S05]  /*f8a0*/  IMAD.X R3, RZ, RZ, R3, P0 ;  /* 0x000000ffff037224 */ /* 0x000fca00000e0603 */
        /* <DEDUP_REMOVED lines=11> */
.L_x_2353:
[----:B------:R-:W-:Y:S02]  /*f960*/  IMAD.MOV.U32 R13, RZ, RZ, R10 ;  /* 0x000000ffff0d7224 */ /* 0x000fe400078e000a */
[----:B------:R-:W-:Y:S01]  /*f970*/  IMAD.MOV.U32 R12, RZ, RZ, 0x2 ;  /* 0x00000002ff0c7424 */ /* 0x000fe200078e00ff */
[----:B------:R-:W-:-:S13]  /*f980*/  IADD3 R2, P0, R14, R5, RZ ;  /* 0x000000050e027210 */ /* 0x000fda0007f1e0ff */
[----:B------:R-:W-:Y:S05]  /*f990*/  WARPSYNC.COLLECTIVE R15, `(.L_x_2354) ;  /* 0x000000000f087348 */ /* 0x000fea0003c00000 */
[----:B------:R0:W1:Y:S02]  /*f9a0*/  SHFL.IDX P6, R14, R13, R12, R11 ;  /* 0x0000000c0d0e7389 */ /* 0x00006400000c000b */
[----:B01----:R-:W-:Y:S01]  /*f9b0*/  ENDCOLLECTIVE ;  /* 0x000000000000791b */ /* 0x003fe20003800000 */
.L_x_2354:
        /* <DEDUP_REMOVED lines=12> */
.L_x_2355:
[----:B------:R-:W-:Y:S02]  /*fa80*/  IMAD.MOV.U32 R13, RZ, RZ, R10 ;  /* 0x000000ffff0d7224 */ /* 0x000fe400078e000a */
[----:B------:R-:W-:Y:S01]  /*fa90*/  IMAD.MOV.U32 R12, RZ, RZ, 0x3 ;  /* 0x00000003ff0c7424 */ /* 0x000fe200078e00ff */
[----:B------:R-:W-:-:S13]  /*faa0*/  IADD3 R2, P0, R14, R5, RZ ;  /* 0x000000050e027210 */ /* 0x000fda0007f1e0ff */
[----:B------:R-:W-:Y:S05]  /*fab0*/  WARPSYNC.COLLECTIVE R15, `(.L_x_2356) ;  /* 0x000000000f087348 */ /* 0x000fea0003c00000 */
[----:B------:R0:W1:Y:S02]  /*fac0*/  SHFL.IDX P6, R14, R13, R12, R11 ;  /* 0x0000000c0d0e7389 */ /* 0x00006400000c000b */
[----:B01----:R-:W-:Y:S01]  /*fad0*/  ENDCOLLECTIVE ;  /* 0x000000000000791b */ /* 0x003fe20003800000 */
.L_x_2356:
[----:B------:R-:W-:-:S05]  /*fae0*/  IADD3.X R3, RZ, R35, RZ, P0, !PT ;  /* 0x00000023ff037210 */ /* 0x000fca00007fe4ff */
        /* <DEDUP_REMOVED lines=11> */
.L_x_2357:
[----:B------:R-:W-:Y:S01]  /*fba0*/  MOV R13, R10 ;  /* 0x0000000a000d7202 */ /* 0x000fe20000000f00 */
[----:B------:R-:W-:Y:S01]  /*fbb0*/  IMAD.MOV.U32 R12, RZ, RZ, 0x4 ;  /* 0x00000004ff0c7424 */ /* 0x000fe200078e00ff */
[----:B------:R-:W-:-:S13]  /*fbc0*/  IADD3 R2, P0, R14, R5, RZ ;  /* 0x000000050e027210 */ /* 0x000fda0007f1e0ff */
[----:B------:R-:W-:Y:S05]  /*fbd0*/  WARPSYNC.COLLECTIVE R15, `(.L_x_2358) ;  /* 0x000000000f087348 */ /* 0x000fea0003c00000 */
[----:B------:R0:W1:Y:S02]  /*fbe0*/  SHFL.IDX P6, R14, R13, R12, R11 ;  /* 0x0000000c0d0e7389 */ /* 0x00006400000c000b */
[----:B01----:R-:W-:Y:S01]  /*fbf0*/  ENDCOLLECTIVE ;  /* 0x000000000000791b */ /* 0x003fe20003800000 */
.L_x_2358:
        /* <DEDUP_REMOVED lines=12> */
.L_x_2359:
[----:B------:R-:W-:Y:S01]  /*fcc0*/  IMAD.MOV.U32 R13, RZ, RZ, R10 ;  /* 0x000000ffff0d7224 */ /* 0x000fe200078e000a */
[----:B------:R-:W-:Y:S02]  /*fcd0*/  MOV R12, 0x5 ;  /* 0x00000005000c7802 */ /* 0x000fe40000000f00 */
[----:B------:R-:W-:-:S13]  /*fce0*/  IADD3 R2, P0, R14, R5, RZ ;  /* 0x000000050e027210 */ /* 0x000fda0007f1e0ff */
[----:B------:R-:W-:Y:S05]  /*fcf0*/  WARPSYNC.COLLECTIVE R15, `(.L_x_2360) ;  /* 0x000000000f087348 */ /* 0x000fea0003c00000 */
[----:B------:R0:W1:Y:S02]  /*fd00*/  SHFL.IDX P6, R14, R13, R12, R11 ;  /* 0x0000000c0d0e7389 */ /* 0x00006400000c000b */
[----:B01----:R-:W-:Y:S01]  /*fd10*/  ENDCOLLECTIVE ;  /* 0x000000000000791b */ /* 0x003fe20003800000 */
.L_x_2360:
        /* <DEDUP_REMOVED lines=12> */
.L_x_2361:
[----:B------:R-:W-:Y:S05]  /*fde0*/  BRA `(.L_x_2362) ;  /* 0xffffffcc00a87947 */ /* 0x000fea000383ffff */
.L_x_2282:
[----:B0-----:R0:W1:Y:S02]  /*fdf0*/  SYNCS.PHASECHK.TRANS64.TRYWAIT P0, [R6+URZ+0x2a860], R3 ;  /* 0x02a86003060075a7 */ /* 0x001064000800017f */
[----:B-1----:R-:W-:Y:S05]  /*fe00*/  @!P0 NANOSLEEP.SYNCS 0x989680 ;  /* 0x009896800000895d */ /* 0x002fea0003900000 */
[----:B------:R-:W1:Y:S02]  /*fe10*/  @!P0 SYNCS.PHASECHK.TRANS64 P0, [R6+URZ+0x2a860], R3 ;  /* 0x02a86003060085a7 */ /* 0x000e64000800007f */
[----:B-1----:R-:W-:Y:S05]  /*fe20*/  @!P0 BRA `(.L_x_2282) ;  /* 0xfffffffc00f08947 */ /* 0x002fea000383ffff */
[----:B------:R-:W-:Y:S05]  /*fe30*/  BRA `(.L_x_2363) ;  /* 0xffffffd000047947 */ /* 0x000fea000383ffff */
.L_x_2283:
        /* <DEDUP_REMOVED lines=8> */
.L_x_2365:
[----:B------:R-:W-:Y:S05]  /*fec0*/  BSYNC B1 ;  /* 0x0000000000017941 */ /* 0x000fea0003800000 */
.L_x_2364:
        /* <DEDUP_REMOVED lines=9> */
.L_x_2366:
[----:B------:R-:W-:Y:S02]  /*ff60*/  IMAD.MOV.U32 R13, RZ, RZ, R19 ;  /* 0x000000ffff0d7224 */ /* 0x000fe400078e0013 */
[----:B------:R-:W-:Y:S01]  /*ff70*/  IMAD.MOV.U32 R12, RZ, RZ, 0x1 ;  /* 0x00000001ff0c7424 */ /* 0x000fe200078e00ff */
[----:B------:R-:W-:-:S13]  /*ff80*/  IADD3 R2, P0, R14, R5, RZ ;  /* 0x000000050e027210 */ /* 0x000fda0007f1e0ff */
[----:B------:R-:W-:Y:S05]  /*ff90*/  WARPSYNC.COLLECTIVE R15, `(.L_x_2367) ;  /* 0x000000000f087348 */ /* 0x000fea0003c00000 */
[----:B------:R0:W1:Y:S02]  /*ffa0*/  SHFL.IDX P6, R14, R13, R12, R11 ;  /* 0x0000000c0d0e7389 */ /* 0x00006400000c000b */
[----:B01----:R-:W-:Y:S01]  /*ffb0*/  ENDCOLLECTIVE ;  /* 0x000000000000791b */ /* 0x003fe20003800000 */
.L_x_2367:
[----:B------:R-:W-:Y:S02]  /*ffc0*/  IADD3.X R3, RZ, R3, RZ, P0, !PT ;  /* 0x00000003ff037210 */ /* 0x000fe400007fe4ff */
        /* <DEDUP_REMOVED lines=12> */
.L_x_2368:
[----:B------:R-:W-:Y:S02]  /*10090*/  IMAD.MOV.U32 R13, RZ, RZ, R19 ;  /* 0x000000ffff0d7224 */ /* 0x000fe400078e0013 */
[----:B------:R-:W-:Y:S01]  /*100a0*/  IMAD.MOV.U32 R12, RZ, RZ, 0x2 ;  /* 0x00000002ff0c7424 */ /* 0x000fe200078e00ff */
[----:B------:R-:W-:-:S13]  /*100b0*/  IADD3 R2, P0, R14, R5, RZ ;  /* 0x000000050e027210 */ /* 0x000fda0007f1e0ff */
[----:B------:R-:W-:Y:S05]  /*100c0*/  WARPSYNC.COLLECTIVE R15, `(.L_x_2369) ;  /* 0x000000000f087348 */ /* 0x000fea0003c00000 */
[----:B------:R0:W1:Y:S02]  /*100d0*/  SHFL.IDX P6, R14, R13, R12, R11 ;  /* 0x0000000c0d0e7389 */ /* 0x00006400000c000b */
[----:B01----:R-:W-:Y:S01]  /*100e0*/  ENDCOLLECTIVE ;  /* 0x000000000000791b */ /* 0x003fe20003800000 */
.L_x_2369:
        /* <DEDUP_REMOVED lines=13> */
.L_x_2370:
[----:B------:R-:W-:Y:S01]  /*101c0*/  MOV R13, R19 ;  /* 0x00000013000d7202 */ /* 0x000fe20000000f00 */
[----:B------:R-:W-:Y:S01]  /*101d0*/  IMAD.MOV.U32 R12, RZ, RZ, 0x3 ;  /* 0x00000003ff0c7424 */ /* 0x000fe200078e00ff */
[----:B------:R-:W-:-:S13]  /*101e0*/  IADD3 R2, P0, R14, R5, RZ ;  /* 0x000000050e027210 */ /* 0x000fda0007f1e0ff */
[----:B------:R-:W-:Y:S05]  /*101f0*/  WARPSYNC.COLLECTIVE R15, `(.L_x_2371) ;  /* 0x000000000f087348 */ /* 0x000fea0003c00000 */
[----:B------:R0:W1:Y:S02]  /*10200*/  SHFL.IDX P6, R14, R13, R12, R11 ;  /* 0x0000000c0d0e7389 */ /* 0x00006400000c000b */
[----:B01----:R-:W-:Y:S01]  /*10210*/  ENDCOLLECTIVE ;  /* 0x000000000000791b */ /* 0x003fe20003800000 */
.L_x_2371:
        /* <DEDUP_REMOVED lines=13> */
.L_x_2372:
[----:B------:R-:W-:Y:S01]  /*102f0*/  IMAD.MOV.U32 R13, RZ, RZ, R19 ;  /* 0x000000ffff0d7224 */ /* 0x000fe200078e0013 */
[----:B------:R-:W-:Y:S02]  /*10300*/  MOV R12, 0x4 ;  /* 0x00000004000c7802 */ /* 0x000fe40000000f00 */
[----:B------:R-:W-:-:S13]  /*10310*/  IADD3 R2, P0, R14, R5, RZ ;  /* 0x000000050e027210 */ /* 0x000fda0007f1e0ff */
[----:B------:R-:W-:Y:S05]  /*10320*/  WARPSYNC.COLLECTIVE R15, `(.L_x_2373) ;  /* 0x000000000f087348 */ /* 0x000fea0003c00000 */
[----:B------:R0:W1:Y:S02]  /*10330*/  SHFL.IDX P6, R14, R13, R12, R11 ;  /* 0x0000000c0d0e7389 */ /* 0x00006400000c000b */
[----:B01----:R-:W-:Y:S01]  /*10340*/  ENDCOLLECTIVE ;  /* 0x000000000000791b */ /* 0x003fe20003800000 */
.L_x_2373:
        /* <DEDUP_REMOVED lines=13> */
.L_x_2374:
[----:B------:R-:W-:Y:S02]  /*10420*/  IMAD.MOV.U32 R13, RZ, RZ, R19 ;  /* 0x000000ffff0d7224 */ /* 0x000fe400078e0013 */
[----:B------:R-:W-:Y:S01]  /*10430*/  IMAD.MOV.U32 R12, RZ, RZ, 0x5 ;  /* 0x00000005ff0c7424 */ /* 0x000fe200078e00ff */
[----:B------:R-:W-:-:S13]  /*10440*/  IADD3 R2, P0, R14, R5, RZ ;  /* 0x000000050e027210 */ /* 0x000fda0007f1e0ff */
[----:B------:R-:W-:Y:S05]  /*10450*/  WARPSYNC.COLLECTIVE R15, `(.L_x_2375) ;  /* 0x000000000f087348 */ /* 0x000fea0003c00000 */
[----:B------:R0:W1:Y:S02]  /*10460*/  SHFL.IDX P6, R14, R13, R12, R11 ;  /* 0x0000000c0d0e7389 */ /* 0x00006400000c000b */
[----:B01----:R-:W-:Y:S01]  /*10470*/  ENDCOLLECTIVE ;  /* 0x000000000000791b */ /* 0x003fe20003800000 */
.L_x_2375:
        /* <DEDUP_REMOVED lines=12> */
.L_x_2376:
[----:B------:R-:W-:Y:S01]  /*10540*/  @!PT LDS RZ, [RZ] ;  /* 0x00000000fffff984 */ /* 0x000fe20000000800 */
[----:B------:R-:W-:Y:S01]  /*10550*/  @!PT LDS RZ, [RZ] ;  /* 0x00000000fffff984 */ /* 0x000fe20000000800 */
[----:B------:R-:W-:Y:S01]  /*10560*/  @!PT LDS RZ, [RZ] ;  /* 0x00000000fffff984 */ /* 0x000fe20000000800 */
[----:B------:R0:W-:Y:S01]  /*10570*/  LDGSTS.E.BYPASS.LTC128B.128 [R7+0x5400], desc[UR36][R2.64+0x80], !P0 ;  /* 0x0540008002077fae */ /* 0x0001e2000c101d64 */
[----:B------:R-:W-:Y:S05]  /*10580*/  BRA `(.L_x_2377) ;  /* 0xffffffcc00007947 */ /* 0x000fea000383ffff */
.L_x_2291:
[----:B0-----:R0:W1:Y:S02]  /*10590*/  SYNCS.PHASECHK.TRANS64.TRYWAIT P0, [R4+URZ+0x2a860], R3 ;  /* 0x02a86003040075a7 */ /* 0x001064000800017f */
[----:B-1----:R-:W-:Y:S05]  /*105a0*/  @!P0 NANOSLEEP.SYNCS 0x989680 ;  /* 0x009896800000895d */ /* 0x002fea0003900000 */
[----:B------:R-:W1:Y:S02]  /*105b0*/  @!P0 SYNCS.PHASECHK.TRANS64 P0, [R4+URZ+0x2a860], R3 ;  /* 0x02a86003040085a7 */ /* 0x000e64000800007f */
[----:B-1----:R-:W-:Y:S05]  /*105c0*/  @!P0 BRA `(.L_x_2291) ;  /* 0xfffffffc00f08947 */ /* 0x002fea000383ffff */
[----:B------:R-:W-:Y:S05]  /*105d0*/  BRA `(.L_x_2378) ;  /* 0xffffffd0001c7947 */ /* 0x000fea000383ffff */
.L_x_2292:
        /* <DEDUP_REMOVED lines=8> */
.L_x_2380:
[----:B------:R-:W-:Y:S05]  /*10660*/  BSYNC B0 ;  /* 0x0000000000007941 */ /* 0x000fea0003800000 */
.L_x_2379:
[----:B------:R-:W-:Y:S01]  /*10670*/  IMAD.MOV.U32 R13, RZ, RZ, R18 ;  /* 0x000000ffff0d7224 */ /* 0x000fe200078e0012 */
[----:B------:R-:W-:Y:S01]  /*10680*/  MOV R0, R14 ;  /* 0x0000000e00007202 */ /* 0x000fe20000000f00 */
[----:B------:R-:W-:Y:S02]  /*10690*/  IMAD.MOV.U32 R12, RZ, RZ, RZ ;  /* 0x000000ffff0c7224 */ /* 0x000fe400078e00ff */
[----:B------:R-:W-:Y:S02]  /*106a0*/  IMAD.MOV.U32 R11, RZ, RZ, 0x181f ;  /* 0x0000181fff0b7424 */ /* 0x000fe400078e00ff */
[----:B------:R-:W-:Y:S02]  /*106b0*/  IMAD.MOV.U32 R15, RZ, RZ, -0x1 ;  /* 0xffffffffff0f7424 */ /* 0x000fe400078e00ff */
[----:B------:R-:W-:-:S07]  /*106c0*/  IMAD.SHL.U32 R6, R37, 0x2, RZ ;  /* 0x0000000225067824 */ /* 0x000fce00078e00ff */
[----:B------:R-:W-:Y:S05]  /*106d0*/  WARPSYNC.COLLECTIVE R15, `(.L_x_2381) ;  /* 0x000000000f087348 */ /* 0x000fea0003c00000 */
[----:B------:R0:W1:Y:S02]  /*106e0*/  SHFL.IDX P6, R14, R13, R12, R11 ;  /* 0x0000000c0d0e7389 */ /* 0x00006400000c000b */
[----:B01----:R-:W-:Y:S01]  /*106f0*/  ENDCOLLECTIVE ;  /* 0x000000000000791b */ /* 0x003fe20003800000 */
.L_x_2381:
[----:B------:R-:W-:Y:S02]  /*10700*/  IMAD.MOV.U32 R13, RZ, RZ, R19 ;  /* 0x000000ffff0d7224 */ /* 0x000fe400078e0013 */
[----:B------:R-:W-:Y:S01]  /*10710*/  IMAD.MOV.U32 R12, RZ, RZ, 0x1 ;  /* 0x00000001ff0c7424 */ /* 0x000fe200078e00ff */
[----:B------:R-:W-:-:S13]  /*10720*/  IADD3 R2, P0, R14, R6, RZ ;  /* 0x000000060e027210 */ /* 0x000fda0007f1e0ff */
[----:B------:R-:W-:Y:S05]  /*10730*/  WARPSYNC.COLLECTIVE R15, `(.L_x_2382) ;  /* 0x000000000f087348 */ /* 0x000fea0003c00000 */
[----:B------:R0:W1:Y:S02]  /*10740*/  SHFL.IDX P6, R14, R13, R12, R11 ;  /* 0x0000000c0d0e7389 */ /* 0x00006400000c000b */
[----:B01----:R-:W-:Y:S01]  /*10750*/  ENDCOLLECTIVE ;  /* 0x000000000000791b */ /* 0x003fe20003800000 */
.L_x_2382:
[----:B------:R-:W-:Y:S01]  /*10760*/  IADD3.X R3, RZ, R0, RZ, P0, !PT ;  /* 0x00000000ff037210 */ /* 0x000fe200007fe4ff */
[----:B------:R-:W-:Y:S01]  /*10770*/  IMAD R0, R8, 0x2, R17 ;  /* 0x0000000208007824 */ /* 0x000fe200078e0211 */
        /* <DEDUP_REMOVED lines=11> */
.L_x_2383:
        /* <DEDUP_REMOVED lines=10> */
.L_x_2384:
[----:B------:R-:W-:Y:S02]  /*108d0*/  IADD3.X R3, RZ, R7, RZ, P0, !PT ;  /* 0x00000007ff037210 */ /* 0x000fe400007fe4ff */
        /* <DEDUP_REMOVED lines=11> */
.L_x_2385:
        /* <DEDUP_REMOVED lines=10> */
.L_x_2386:
        /* <DEDUP_REMOVED lines=12> */
.L_x_2387:
        /* <DEDUP_REMOVED lines=10> */
.L_x_2388:
        /* <DEDUP_REMOVED lines=12> */
.L_x_2389:
        /* <DEDUP_REMOVED lines=10> */
.L_x_2390:
        /* <DEDUP_REMOVED lines=12> */
.L_x_2391:
[----:B------:R-:W-:Y:S01]  /*10db0*/  @!PT LDS RZ, [RZ] ;  /* 0x00000000fffff984 */ /* 0x000fe20000000800 */
[----:B------:R-:W-:Y:S01]  /*10dc0*/  @!PT LDS RZ, [RZ] ;  /* 0x00000000fffff984 */ /* 0x000fe20000000800 */
[----:B------:R-:W-:Y:S01]  /*10dd0*/  @!PT LDS RZ, [RZ] ;  /* 0x00000000fffff984 */ /* 0x000fe20000000800 */
[----:B------:R1:W-:Y:S01]  /*10de0*/  LDGSTS.E.BYPASS.LTC128B.128 [R0+0x5400], desc[UR36][R2.64+0x80], !P0 ;  /* 0x0540008002007fae */ /* 0x0003e2000c101d64 */
[----:B------:R-:W-:Y:S05]  /*10df0*/  BRA `(.L_x_2392) ;  /* 0xffffffc800e07947 */ /* 0x000fea000383ffff */
.L_x_2297:
        /* <DEDUP_REMOVED lines=8> */
.L_x_2394:
[----:B------:R-:W-:Y:S05]  /*10e80*/  BSYNC B0 ;  /* 0x0000000000007941 */ /* 0x000fea0003800000 */
.L_x_2393:
[----:B------:R-:W-:Y:S05]  /*10e90*/  BRA `(.L_x_2395) ;  /* 0xffffffcc00607947 */ /* 0x000fea000383ffff */
.L_x_2300:
[----:B-1----:R1:W2:Y:S02]  /*10ea0*/  SYNCS.PHASECHK.TRANS64.TRYWAIT P0, [R4+URZ+0x2a820], R0 ;  /* 0x02a82000040075a7 */ /* 0x0022a4000800017f */
[----:B--2---:R-:W-:Y:S05]  /*10eb0*/  @!P0 NANOSLEEP.SYNCS 0x989680 ;  /* 0x009896800000895d */ /* 0x004fea0003900000 */
[----:B------:R-:W2:Y:S02]  /*10ec0*/  @!P0 SYNCS.PHASECHK.TRANS64 P0, [R4+URZ+0x2a820], R0 ;  /* 0x02a82000040085a7 */ /* 0x000ea4000800007f */
[----:B--2---:R-:W-:Y:S05]  /*10ed0*/  @!P0 BRA `(.L_x_2300) ;  /* 0xfffffffc00f08947 */ /* 0x004fea000383ffff */
[----:B------:R-:W-:Y:S05]  /*10ee0*/  BRA `(.L_x_2396) ;  /* 0xffffffcc00a87947 */ /* 0x000fea000383ffff */
.L_x_2301:
[----:B------:R-:W2:Y:S01]  /*10ef0*/  S2R R2, SR_TID.X ;  /* 0x0000000000027919 */ /* 0x000ea20000002100 */
[----:B------:R-:W-:Y:S01]  /*10f00*/  BSSY B0, `(.L_x_2397) ;  /* 0x000000a000007945 */ /* 0x000fe20003800000 */
[----:B------:R-:W-:Y:S02]  /*10f10*/  IMAD.MOV.U32 R12, RZ, RZ, RZ ;  /* 0x000000ffff0c7224 */ /* 0x000fe400078e00ff */
[----:B------:R-:W-:Y:S02]  /*10f20*/  IMAD.MOV.U32 R11, RZ, RZ, 0x1f ;  /* 0x0000001fff0b7424 */ /* 0x000fe400078e00ff */
[----:B------:R-:W-:Y:S01]  /*10f30*/  IMAD.MOV.U32 R15, RZ, RZ, -0x1 ;  /* 0xffffffffff0f7424 */ /* 0x000fe200078e00ff */
[----:B--2---:R-:W-:-:S04]  /*10f40*/  SHF.R.U32.HI R2, RZ, 0x5, R2 ;  /* 0x00000005ff027819 */ /* 0x004fc80000011602 */
[----:B------:R-:W-:-:S04]  /*10f50*/  LOP3.LUT R2, R2, 0x3, RZ, 0xc0, !PT ;  /* 0x0000000302027812 */ /* 0x000fc800078ec0ff */
[----:B------:R-:W-:-:S07]  /*10f60*/  MOV R13, R2 ;  /* 0x00000002000d7202 */ /* 0x000fce0000000f00 */
[----:B01---5:R-:W-:Y:S05]  /*10f70*/  WARPSYNC.COLLECTIVE R15, `(.L_x_2398) ;  /* 0x000000000f087348 */ /* 0x023fea0003c00000 */
[----:B------:R2:W3:Y:S02]  /*10f80*/  SHFL.IDX P6, R14, R13, R12, R11 ;  /* 0x0000000c0d0e7389 */ /* 0x0004e400000c000b */
[----:B0123-5:R-:W-:Y:S01]  /*10f90*/  ENDCOLLECTIVE ;  /* 0x000000000000791b */ /* 0x02ffe20003800000 */
.L_x_2398:
[----:B------:R-:W-:Y:S05]  /*10fa0*/  BSYNC B0 ;  /* 0x0000000000007941 */ /* 0x000fea0003800000 */
.L_x_2397:
[----:B------:R-:W-:Y:S05]  /*10fb0*/  BRA `(.L_x_2399) ;  /* 0xffffffcc00907947 */ /* 0x000fea000383ffff */
.L_x_2304:
[----:B------:R-:W-:Y:S01]  /*10fc0*/  BSSY B1, `(.L_x_2400) ;  /* 0x0000006000017945 */ /* 0x000fe20003800000 */
[----:B------:R-:W-:-:S07]  /*10fd0*/  IMAD.MOV.U32 R15, RZ, RZ, -0x1 ;  /* 0xffffffffff0f7424 */ /* 0x000fce00078e00ff */
[----:B01---5:R-:W-:Y:S05]  /*10fe0*/  WARPSYNC.COLLECTIVE R15, `(.L_x_2401) ;  /* 0x000000000f0c7348 */ /* 0x023fea0003c00000 */
[----:B------:R-:W-:Y:S02]  /*10ff0*/  ELECT P6, UR62, PT ;  /* 0x00000000003e782f */ /* 0x000fe400038c0000 */
[----:B------:R-:W-:Y:S01]  /*11000*/  MOV R14, UR62 ;  /* 0x0000003e000e7c02 */ /* 0x000fe20008000f00 */
[----:B01---5:R-:W-:Y:S10]  /*11010*/  ENDCOLLECTIVE ;  /* 0x000000000000791b */ /* 0x023ff40003800000 */
.L_x_2401:
[----:B------:R-:W-:Y:S05]  /*11020*/  BSYNC B1 ;  /* 0x0000000000017941 */ /* 0x000fea0003800000 */
.L_x_2400:
[----:B------:R-:W-:Y:S05]  /*11030*/  BRA `(.L_x_2402) ;  /* 0xffffffcc00887947 */ /* 0x000fea000383ffff */
.L_x_2306:
[----:B-1----:R1:W2:Y:S02]  /*11040*/  SYNCS.PHASECHK.TRANS64.TRYWAIT P1, [R5+URZ+0x2a840], R0 ;  /* 0x02a84000050075a7 */ /* 0x0022a4000802017f */
[----:B--2---:R-:W-:Y:S05]  /*11050*/  @!P1 NANOSLEEP.SYNCS 0x989680 ;  /* 0x009896800000995d */ /* 0x004fea0003900000 */
[----:B------:R-:W2:Y:S02]  /*11060*/  @!P1 SYNCS.PHASECHK.TRANS64 P1, [R5+URZ+0x2a840], R0 ;  /* 0x02a84000050095a7 */ /* 0x000ea4000802007f */
[----:B--2---:R-:W-:Y:S05]  /*11070*/  @!P1 BRA `(.L_x_2306) ;  /* 0xfffffffc00f09947 */ /* 0x004fea000383ffff */
[----:B------:R-:W-:Y:S05]  /*11080*/  BRA `(.L_x_2403) ;  /* 0xffffffcc00b07947 */ /* 0x000fea000383ffff */
.L_x_2308:
[----:B--2---:R2:W3:Y:S02]  /*11090*/  SYNCS.PHASECHK.TRANS64.TRYWAIT P1, [R23+URZ+0x2a840], R2 ;  /* 0x02a84002170075a7 */ /* 0x0044e4000802017f */
[----:B---3--:R-:W-:Y:S05]  /*110a0*/  @!P1 NANOSLEEP.SYNCS 0x989680 ;  /* 0x009896800000995d */ /* 0x008fea0003900000 */
[----:B------:R-:W3:Y:S02]  /*110b0*/  @!P1 SYNCS.PHASECHK.TRANS64 P1, [R23+URZ+0x2a840], R2 ;  /* 0x02a84002170095a7 */ /* 0x000ee4000802007f */
[----:B---3--:R-:W-:Y:S05]  /*110c0*/  @!P1 BRA `(.L_x_2308) ;  /* 0xfffffffc00f09947 */ /* 0x008fea000383ffff */
[----:B------:R-:W-:Y:S05]  /*110d0*/  BRA `(.L_x_2404) ;  /* 0xffffffcc00bc7947 */ /* 0x000fea000383ffff */
.L_x_2310:
[----:B---3--:R3:W4:Y:S02]  /*110e0*/  SYNCS.PHASECHK.TRANS64.TRYWAIT P1, [R5+URZ+0x2a860], R0 ;  /* 0x02a86000050075a7 */ /* 0x008724000802017f */
[----:B----4-:R-:W-:Y:S05]  /*110f0*/  @!P1 NANOSLEEP.SYNCS 0x989680 ;  /* 0x009896800000995d */ /* 0x010fea0003900000 */
[----:B------:R-:W4:Y:S02]  /*11100*/  @!P1 SYNCS.PHASECHK.TRANS64 P1, [R5+URZ+0x2a860], R0 ;  /* 0x02a86000050095a7 */ /* 0x000f24000802007f */
[----:B----4-:R-:W-:Y:S05]  /*11110*/  @!P1 BRA `(.L_x_2310) ;  /* 0xfffffffc00f09947 */ /* 0x010fea000383ffff */
[----:B------:R-:W-:Y:S05]  /*11120*/  BRA `(.L_x_2405) ;  /* 0xffffffcc00b87947 */ /* 0x000fea000383ffff */
.L_x_2406:
        /* <DEDUP_REMOVED lines=13> */
.L_x_15527:


//--------------------- .text._ZN7cutlass13device_kernelIN5flash11enable_sm90INS1_16FlashAttnFwdSm90INS1_25CollectiveMainloopFwdSm90ILi2EN4cute5tupleIJNS5_1CILi1EEES8_S8_EEENS6_IJNS7_ILi128EEENS7_ILi96EEENS7_ILi192EEEEEELi128ENS_6half_tEfNS_4arch4Sm90ELb1ELb0ELb0ELb1ELb1ELb0ELb0ELb1ELb1ELb1ELb0ELb0EEENS1_21CollectiveEpilogueFwdINS6_IJSA_SA_SB_EEES9_SE_SG_Li256ELb1ELb1ELb0ELb0EEENS1_36VarlenDynamicPersistentTileSchedulerILi128ELi96ELi256ELi128ELb0ELb1ELb1ELb1ELb1ELb1EEEEEEEEEvNT_6ParamsE --------------------------
	.section	.text._ZN7cutlass13device_kernelIN5flash11enable_sm90INS1_16FlashAttnFwdSm90INS1_25CollectiveMainloopFwdSm90ILi2EN4cute5tupleIJNS5_1CILi1EEES8_S8_EEENS6_IJNS7_ILi128EEENS7_ILi96EEENS7_ILi192EEEEEELi128ENS_6half_tEfNS_4arch4Sm90ELb1ELb0ELb0ELb1ELb1ELb0ELb0ELb1ELb1ELb1ELb0ELb0EEENS1_21CollectiveEpilogueFwdINS6_IJSA_SA_SB_EEES9_SE_SG_Li256ELb1ELb1ELb0ELb0EEENS1_36VarlenDynamicPersistentTileSchedulerILi128ELi96ELi256ELi128ELb0ELb1ELb1ELb1ELb1ELb1EEEEEEEEEvNT_6ParamsE,"ax",@progbits
	.align	128
.text._ZN7cutlass13device_kernelIN5flash11enable_sm90INS1_16FlashAttnFwdSm90INS1_25CollectiveMainloopFwdSm90ILi2EN4cute5tupleIJNS5_1CILi1EEES8_S8_EEENS6_IJNS7_ILi128EEENS7_ILi96EEENS7_ILi192EEEEEELi128ENS_6half_tEfNS_4arch4Sm90ELb1ELb0ELb0ELb1ELb1ELb0ELb0ELb1ELb1ELb1ELb0ELb0EEENS1_21CollectiveEpilogueFwdINS6_IJSA_SA_SB_EEES9_SE_SG_Li256ELb1ELb1ELb0ELb0EEENS1_36VarlenDynamicPersistentTileSchedulerILi128ELi96ELi256ELi128ELb0ELb1ELb1ELb1ELb1ELb1EEEEEEEEEvNT_6ParamsE:
        .type           _ZN7cutlass13device_kernelIN5flash11enable_sm90INS1_16FlashAttnFwdSm90INS1_25CollectiveMainloopFwdSm90ILi2EN4cute5tupleIJNS5_1CILi1EEES8_S8_EEENS6_IJNS7_ILi128EEENS7_ILi96EEENS7_ILi192EEEEEELi128ENS_6half_tEfNS_4arch4Sm90ELb1ELb0ELb0ELb1ELb1ELb0ELb0ELb1ELb1ELb1ELb0ELb0EEENS1_21CollectiveEpilogueFwdINS6_IJSA_SA_SB_EEES9_SE_SG_Li256ELb1ELb1ELb0ELb0EEENS1_36VarlenDynamicPersistentTileSchedulerILi128ELi96ELi256ELi128ELb0ELb1ELb1ELb1ELb1ELb1EEEEEEEEEvNT_6ParamsE,@function
        .size           _ZN7cutlass13device_kernelIN5flash11enable_sm90INS1_16FlashAttnFwdSm90INS1_25CollectiveMainloopFwdSm90ILi2EN4cute5tupleIJNS5_1CILi1EEES8_S8_EEENS6_IJNS7_ILi128EEENS7_ILi96EEENS7_ILi192EEEEEELi128ENS_6half_tEfNS_4arch4Sm90ELb1ELb0ELb0ELb1ELb1ELb0ELb0ELb1ELb1ELb1ELb0ELb0EEENS1_21CollectiveEpilogueFwdINS6_IJSA_SA_SB_EEES9_SE_SG_Li256ELb1ELb1ELb0ELb0EEENS1_36VarlenDynamicPersistentTileSchedulerILi128ELi96ELi256ELi128ELb0ELb1ELb1ELb1ELb1ELb1EEEEEEEEEvNT_6ParamsE,(.L_x_15528 - _ZN7cutlass13device_kernelIN5flash11enable_sm90INS1_16FlashAttnFwdSm90INS1_25CollectiveMainloopFwdSm90ILi2EN4cute5tupleIJNS5_1CILi1EEES8_S8_EEENS6_IJNS7_ILi128EEENS7_ILi96EEENS7_ILi192EEEEEELi128ENS_6half_tEfNS_4arch4Sm90ELb1ELb0ELb0ELb1ELb1ELb0ELb0ELb1ELb1ELb1ELb0ELb0EEENS1_21CollectiveEpilogueFwdINS6_IJSA_SA_SB_EEES9_SE_SG_Li256ELb1ELb1ELb0ELb0EEENS1_36VarlenDynamicPersistentTileSchedulerILi128ELi96ELi256ELi128ELb0ELb1ELb1ELb1ELb1ELb1EEEEEEEEEvNT_6ParamsE)
        .other          _ZN7cutlass13device_kernelIN5flash11enable_sm90INS1_16FlashAttnFwdSm90INS1_25CollectiveMainloopFwdSm90ILi2EN4cute5tupleIJNS5_1CILi1EEES8_S8_EEENS6_IJNS7_ILi128EEENS7_ILi96EEENS7_ILi192EEEEEELi128ENS_6half_tEfNS_4arch4Sm90ELb1ELb0ELb0ELb1ELb1ELb0ELb0ELb1ELb1ELb1ELb0ELb0EEENS1_21CollectiveEpilogueFwdINS6_IJSA_SA_SB_EEES9_SE_SG_Li256ELb1ELb1ELb0ELb0EEENS1_36VarlenDynamicPersistentTileSchedulerILi128ELi96ELi256ELi128ELb0ELb1ELb1ELb1ELb1ELb1EEEEEEEEEvNT_6ParamsE,@"STO_CUDA_ENTRY STV_DEFAULT"
_ZN7cutlass13device_kernelIN5flash11enable_sm90INS1_16FlashAttnFwdSm90INS1_25CollectiveMainloopFwdSm90ILi2EN4cute5tupleIJNS5_1CILi1EEES8_S8_EEENS6_IJNS7_ILi128EEENS7_ILi96EEENS7_ILi192EEEEEELi128ENS_6half_tEfNS_4arch4Sm90ELb1ELb0ELb0ELb1ELb1ELb0ELb0ELb1ELb1ELb1ELb0ELb0EEENS1_21CollectiveEpilogueFwdINS6_IJSA_SA_SB_EEES9_SE_SG_Li256ELb1ELb1ELb0ELb0EEENS1_36VarlenDynamicPersistentTileSchedulerILi128ELi96ELi256ELi128ELb0ELb1ELb1ELb1ELb1ELb1EEEEEEEEEvNT_6ParamsE:
        /* <DEDUP_REMOVED lines=45> */
.L_x_2407:
        /* <DEDUP_REMOVED lines=22> */
.L_x_2408:
        /* <DEDUP_REMOVED lines=18> */
.L_x_2409:
        /* <DEDUP_REMOVED lines=22> */
.L_x_2410:
        /* <DEDUP_REMOVED lines=23> */
.L_x_2411:
        /* <DEDUP_REMOVED lines=10> */
.L_x_2413:
        /* <DEDUP_REMOVED lines=15> */
[----:B------:R-:W-:Y:S01]  /*09b0*/  MOV R164, RZ ;  /* 0x000000ff00a47202 */ /* 0x000fe20000000f00 */
[----:B------:R-:W-:Y:S01]  /*09c0*/  UMOV UR60, URZ ;  /* 0x0000003f003c7c82 */ /* 0x000fe20008000000 */
[----:B------:R-:W-:Y:S01]  /*09d0*/  UMOV UR38, URZ ;  /* 0x0000003f00267c82 */ /* 0x000fe20008000000 */
[----:B------:R-:W0:Y:S02]  /*09e0*/  S2R R0, SR_TID.X ;  /* 0x0000000000007919 */ /* 0x000e240000002100 */
[----:B0-----:R-:W-:-:S05]  /*09f0*/  VIADD R175, R0, 0xffffff80 ;  /* 0xffffff8000af7836 */ /* 0x001fca0000000000 */
[----:B------:R-:W-:-:S04]  /*0a00*/  SHF.R.S32.HI R0, RZ, 0x1f, R175 ;  /* 0x0000001fff007819 */ /* 0x000fc800000114af */
[CC--:B------:R-:W-:Y:S02]  /*0a10*/  LEA.HI R3, R0.reuse, R175.reuse, RZ, 0x7 ;  /* 0x000000af00037211 */ /* 0x0c0fe400078f38ff */
[CC--:B------:R-:W-:Y:S02]  /*0a20*/  LEA.HI R4, R0.reuse, R175.reuse, RZ, 0x5 ;  /* 0x000000af00047211 */ /* 0x0c0fe400078f28ff */
[----:B------:R-:W-:Y:S02]  /*0a30*/  LEA.HI R10, R0, R175, RZ, 0x2 ;  /* 0x000000af000a7211 */ /* 0x000fe400078f10ff */
[----:B------:R-:W-:Y:S01]  /*0a40*/  SHF.R.S32.HI R166, RZ, 0x7, R3 ;  /* 0x00000007ffa67819 */ /* 0x000fe20000011403 */
[----:B------:R-:W-:Y:S01]  /*0a50*/  IMAD.SHL.U32 R6, R4, 0x20, RZ ;  /* 0x0000002004067824 */ /* 0x000fe200078e00ff */
[----:B------:R-:W-:-:S04]  /*0a60*/  LOP3.LUT R10, R10, 0xfffffffc, RZ, 0xc0, !PT ;  /* 0xfffffffc0a0a7812 */ /* 0x000fc800078ec0ff */
[----:B------:R-:W-:Y:S02]  /*0a70*/  LOP3.LUT R7, R6, 0xfffffc00, RZ, 0xc0, !PT ;  /* 0xfffffc0006077812 */ /* 0x000fe400078ec0ff */
[----:B------:R-:W-:Y:S02]  /*0a80*/  IADD3 R10, R175, -R10, RZ ;  /* 0x8000000aaf0a7210 */ /* 0x000fe40007ffe0ff */
[----:B--2---:R-:W-:Y:S02]  /*0a90*/  R2UR UR4, R2 ;  /* 0x00000000020472ca */ /* 0x004fe400000e0000 */
[C---:B------:R-:W-:Y:S02]  /*0aa0*/  LOP3.LUT R2, R3.reuse, 0xffffff80, RZ, 0xc0, !PT ;  /* 0xffffff8003027812 */ /* 0x040fe400078ec0ff */
[----:B------:R-:W-:-:S03]  /*0ab0*/  LEA.HI R3, R3, R166, RZ, 0x1 ;  /* 0x000000a603037211 */ /* 0x000fc600078f08ff */
[----:B------:R-:W-:Y:S01]  /*0ac0*/  IMAD.IADD R165, R175, 0x1, -R2 ;  /* 0x00000001afa57824 */ /* 0x000fe200078e0a02 */
[CC--:B------:R-:W-:Y:S02]  /*0ad0*/  LEA.HI R2, R0.reuse, R175.reuse, RZ, 0x4 ;  /* 0x000000af00027211 */ /* 0x0c0fe400078f20ff */
[----:B------:R-:W-:Y:S02]  /*0ae0*/  LEA.HI R0, R0, R175, RZ, 0x3 ;  /* 0x000000af00007211 */ /* 0x000fe400078f18ff */
[----:B------:R-:W-:Y:S01]  /*0af0*/  SHF.R.S32.HI R8, RZ, 0x1f, R165 ;  /* 0x0000001fff087819 */ /* 0x000fe200000114a5 */
[----:B------:R-:W-:Y:S01]  /*0b00*/  ULOP3.LUT UR4, UR4, 0x1, URZ, 0xfc, !UPT ;  /* 0x0000000104047892 */ /* 0x000fe2000f8efc3f */
[----:B------:R-:W-:Y:S02]  /*0b10*/  SHF.R.S32.HI R5, RZ, 0x4, R2 ;  /* 0x00000004ff057819 */ /* 0x000fe40000011402 */
[----:B------:R-:W-:Y:S02]  /*0b20*/  LEA.HI R9, R8, R165, RZ, 0x2 ;  /* 0x000000a508097211 */ /* 0x000fe400078f10ff */
[----:B------:R-:W-:Y:S01]  /*0b30*/  LOP3.LUT R4, R2, 0x3fffff0, RZ, 0xc0, !PT ;  /* 0x03fffff002047812 */ /* 0x000fe200078ec0ff */
[----:B------:R-:W-:Y:S01]  /*0b40*/  IMAD.U32 R169, RZ, RZ, UR4 ;  /* 0x00000004ffa97e24 */ /* 0x000fe2000f8e00ff */
[----:B------:R-:W-:-:S02]  /*0b50*/  SHF.R.S32.HI R6, RZ, 0x2, R9 ;  /* 0x00000002ff067819 */ /* 0x000fc40000011409 */
[----:B------:R-:W-:Y:S01]  /*0b60*/  SHF.R.S32.HI R11, RZ, 0x1f, R9 ;  /* 0x0000001fff0b7819 */ /* 0x000fe20000011409 */
[----:B------:R-:W-:Y:S01]  /*0b70*/  IMAD.IADD R4, R175, 0x1, -R4 ;  /* 0x00000001af047824 */ /* 0x000fe200078e0a04 */
[----:B------:R-:W-:Y:S02]  /*0b80*/  LEA.HI R2, R2, R5, RZ, 0x1 ;  /* 0x0000000502027211 */ /* 0x000fe400078f08ff */
[----:B------:R-:W-:Y:S01]  /*0b90*/  LEA.HI R11, R11, R6, RZ, 0x3 ;  /* 0x000000060b0b7211 */ /* 0x000fe200078f18ff */
[----:B------:R-:W-:Y:S01]  /*0ba0*/  IMAD R7, R4, 0x40, R7 ;  /* 0x0000004004077824 */ /* 0x000fe200078e0207 */
[----:B------:R-:W-:Y:S02]  /*0bb0*/  LOP3.LUT R160, R0, 0xfffffff8, RZ, 0xc0, !PT ;  /* 0xfffffff800a07812 */ /* 0x000fe400078ec0ff */
[----:B------:R-:W-:Y:S02]  /*0bc0*/  LOP3.LUT R11, R11, 0xfffffff8, RZ, 0xc0, !PT ;  /* 0xfffffff80b0b7812 */ /* 0x000fe400078ec0ff */
[----:B------:R-:W-:Y:S01]  /*0bd0*/  LEA.HI R8, R8, R165, RZ, 0x5 ;  /* 0x000000a508087211 */ /* 0x000fe200078f28ff */
[----:B------:R-:W-:Y:S01]  /*0be0*/  IMAD.IADD R160, R175, 0x1, -R160 ;  /* 0x00000001afa07824 */ /* 0x000fe200078e0aa0 */
[----:B------:R-:W-:Y:S01]  /*0bf0*/  LOP3.LUT R2, R2, 0x1ffffffe, RZ, 0xc0, !PT ;  /* 0x1ffffffe02027812 */ /* 0x000fe200078ec0ff */
[----:B------:R-:W-:Y:S01]  /*0c00*/  IMAD.IADD R11, R6, 0x1, -R11 ;  /* 0x00000001060b7824 */ /* 0x000fe200078e0a0b */
[----:B------:R-:W-:Y:S01]  /*0c10*/  SHF.R.S32.HI R8, RZ, 0x5, R8 ;  /* 0x00000005ff087819 */ /* 0x000fe20000011408 */
[----:B------:R-:W-:Y:S01]  /*0c20*/  IMAD.SHL.U32 R17, R160, 0x8, RZ ;  /* 0x00000008a0117824 */ /* 0x000fe200078e00ff */
[----:B------:R-:W-:Y:S01]  /*0c30*/  LEA.HI R4, R10, R10, RZ, 0x1 ;  /* 0x0000000a0a047211 */ /* 0x000fe200078f08ff */
[----:B------:R-:W-:Y:S01]  /*0c40*/  IMAD.IADD R2, R5, 0x1, -R2 ;  /* 0x0000000105027824 */ /* 0x000fe200078e0a02 */
[----:B------:R-:W-:Y:S01]  /*0c50*/  LOP3.LUT R3, R3, 0x3fffffe, RZ, 0xc0, !PT ;  /* 0x03fffffe03037812 */ /* 0x000fe200078ec0ff */
[----:B------:R-:W-:Y:S01]  /*0c60*/  IMAD R8, R8, 0x10, R11 ;  /* 0x0000001008087824 */ /* 0x000fe200078e020b */
[----:B------:R-:W-:Y:S01]  /*0c70*/  LOP3.LUT R5, R4, 0x1ffffffe, RZ, 0xc0, !PT ;  /* 0x1ffffffe04057812 */ /* 0x000fe200078ec0ff */
[----:B------:R-:W-:Y:S01]  /*0c80*/  VIADD R23, R17, 0x40 ;  /* 0x0000004011177836 */ /* 0x000fe20000000000 */
[----:B------:R-:W-:Y:S01]  /*0c90*/  LOP3.LUT R18, R9, 0x7ffffffc, RZ, 0xc0, !PT ;  /* 0x7ffffffc09127812 */ /* 0x000fe200078ec0ff */
[----:B------:R-:W-:Y:S01]  /*0ca0*/  IMAD.IADD R3, R166, 0x1, -R3 ;  /* 0x00000001a6037824 */ /* 0x000fe200078e0a03 */
[----:B------:R-:W-:Y:S01]  /*0cb0*/  SHF.R.S32.HI R163, RZ, 0x3, R0 ;  /* 0x00000003ffa37819 */ /* 0x000fe20000011400 */
[----:B------:R-:W-:Y:S01]  /*0cc0*/  IMAD.IADD R10, R10, 0x1, -R5 ;  /* 0x000000010a0a7824 */ /* 0x000fe200078e0a05 */
[----:B------:R-:W-:Y:S01]  /*0cd0*/  SHF.R.S32.HI R174, RZ, 0x1f, R17 ;  /* 0x0000001fffae7819 */ /* 0x000fe20000011411 */
[----:B------:R-:W-:Y:S01]  /*0ce0*/  IMAD R167, R3, 0x40, R8 ;  /* 0x0000004003a77824 */ /* 0x000fe200078e0208 */
[----:B------:R-:W-:Y:S01]  /*0cf0*/  SHF.R.S32.HI R173, RZ, 0x1f, R23 ;  /* 0x0000001fffad7819 */ /* 0x000fe20000011417 */
[----:B------:R-:W-:-:S02]  /*0d00*/  IMAD R168, R2, 0x8, R7 ;  /* 0x0000000802a87824 */ /* 0x000fc400078e0207 */
[----:B------:R-:W-:Y:S02]  /*0d10*/  IMAD.IADD R18, R165, 0x1, -R18 ;  /* 0x00000001a5127824 */ /* 0x000fe400078e0a12 */
[----:B------:R-:W-:-:S07]  /*0d20*/  IMAD R19, R10, 0x8, R167 ;  /* 0x000000080a137824 */ /* 0x000fce00078e02a7 */
.L_x_2473:
[----:B0---4-:R-:W0:Y:S01]  /*0d30*/  LDC.64 R2, c[0x0][0xc88] ;  /* 0x00032200ff027b82 */ /* 0x011e220000000a00 */
[----:B------:R-:W-:Y:S01]  /*0d40*/  ULDC.64 UR4, c[0x0][0xa28] ;  /* 0x00028a0000047ab9 */ /* 0x000fe20000000a00 */
[----:B------:R-:W-:Y:S01]  /*0d50*/  ULDC.64 UR6, c[0x0][0xa18] ;  /* 0x0002860000067ab9 */ /* 0x000fe20000000a00 */
[----:B------:R-:W-:Y:S01]  /*0d60*/  IMAD.MOV.U32 R7, RZ, RZ, RZ ;  /* 0x000000ffff077224 */ /* 0x000fe200078e00ff */
[----:B------:R-:W-:Y:S01]  /*0d70*/  ULDC.64 UR8, c[0x0][0xa20] ;  /* 0x0002880000087ab9 */ /* 0x000fe20000000a00 */
[----:B0-----:R-:W-:-:S05]  /*0d80*/  IMAD.WIDE R2, R47, 0x4, R2 ;  /* 0x000000042f027825 */ /* 0x001fca00078e0202 */
[----:B--2---:R-:W2:Y:S01]  /*0d90*/  LDG.E R22, desc[UR36][R2.64] ;  /* 0x0000002402167981 */ /* 0x004ea2000c1e1900 */
[----:B------:R-:W-:Y:S02]  /*0da0*/  ISETP.NE.U32.AND P0, PT, RZ, UR4, PT ;  /* 0x00000004ff007c0c */ /* 0x000fe4000bf05070 */
[----:B------:R-:W-:Y:S02]  /*0db0*/  ISETP.NE.U32.AND P1, PT, RZ, UR6, PT ;  /* 0x00000006ff007c0c */ /* 0x000fe4000bf25070 */
[----:B------:R-:W-:Y:S02]  /*0dc0*/  ISETP.NE.AND.EX P0, PT, RZ, UR5, PT, P0 ;  /* 0x00000005ff007c0c */ /* 0x000fe4000bf05300 */
[----:B------:R-:W-:Y:S02]  /*0dd0*/  ISETP.NE.AND.EX P1, PT, RZ, UR7, PT, P1 ;  /* 0x00000007ff007c0c */ /* 0x000fe4000bf25310 */
[----:B--2---:R-:W-:-:S09]  /*0de0*/  SHF.R.S32.HI R162, RZ, 0x1f, R22 ;  /* 0x0000001fffa27819 */ /* 0x004fd20000011416 */
[----:B---3--:R-:W-:-:S04]  /*0df0*/  @P0 LEA R4, P2, R22, UR4, 0x2 ;  /* 0x0000000416040c11 */ /* 0x008fc8000f8410ff */
[C---:B------:R-:W-:Y:S01]  /*0e00*/  @P0 LEA.HI.X R5, R22.reuse, UR5, R162, 0x2, P2 ;  /* 0x0000000516050c11 */ /* 0x040fe200090f14a2 */
[----:B------:R-:W-:Y:S01]  /*0e10*/  ULDC.64 UR4, c[0x0][0x418] ;  /* 0x0001060000047ab9 */ /* 0x000fe20000000a00 */
[----:B------:R-:W-:-:S03]  /*0e20*/  @P1 LEA R2, P2, R22, UR6, 0x2 ;  /* 0x0000000616021c11 */ /* 0x000fc6000f8410ff */
[----:B------:R0:W5:Y:S01]  /*0e30*/  @P0 LDG.E R7, desc[UR36][R4.64] ;  /* 0x0000002404070981 */ /* 0x000162000c1e1900 */
[----:B------:R-:W-:-:S05]  /*0e40*/  @P1 LEA.HI.X R3, R22, UR7, R162, 0x2, P2 ;  /* 0x0000000716031c11 */ /* 0x000fca00090f14a2 */
[----:B------:R0:W5:Y:S01]  /*0e50*/  @P1 LDG.E R171, desc[UR36][R2.64] ;  /* 0x0000002402ab1981 */ /* 0x000162000c1e1900 */
[----:B------:R-:W-:Y:S01]  /*0e60*/  UISETP.NE.U32.AND UP0, UPT, UR4, URZ, UPT ;  /* 0x0000003f0400728c */ /* 0x000fe2000bf05070 */
[----:B------:R-:W-:Y:S02]  /*0e70*/  ISETP.NE.U32.AND P2, PT, RZ, UR8, PT ;  /* 0x00000008ff007c0c */ /* 0x000fe4000bf45070 */
[----:B------:R-:W-:Y:S01]  /*0e80*/  ULDC UR4, c[0x0][0x424] ;  /* 0x0001090000047ab9 */ /* 0x000fe20000000800 */
[----:B------:R-:W-:Y:S01]  /*0e90*/  UISETP.NE.AND.EX UP0, UPT, UR5, URZ, UPT, UP0 ;  /* 0x0000003f0500728c */ /* 0x000fe2000bf05300 */
[----:B------:R-:W-:Y:S02]  /*0ea0*/  ISETP.NE.AND.EX P2, PT, RZ, UR9, PT, P2 ;  /* 0x00000009ff007c0c */ /* 0x000fe4000bf45320 */
[----:B------:R-:W-:Y:S01]  /*0eb0*/  ULDC UR5, c[0x0][0x2f0] ;  /* 0x0000bc0000057ab9 */ /* 0x000fe20000000800 */
[----:B------:R-:W-:-:S04]  /*0ec0*/  USEL UR4, UR4, 0x1, UP0 ;  /* 0x0000000104047887 */ /* 0x000fc80008000000 */
[----:B------:R-:W-:Y:S01]  /*0ed0*/  UIMAD UR4, UR4, UR5, URZ ;  /* 0x00000005040472a4 */ /* 0x000fe2000f8e023f */
[----:B0-----:R-:W-:Y:S11]  /*0ee0*/  @P1 BRA `(.L_x_2414) ;  /* 0x0000000000281947 */ /* 0x001ff60003800000 */
        /* <DEDUP_REMOVED lines=10> */
.L_x_2414:
[----:B------:R-:W-:Y:S02]  /*0f90*/  IMAD.U32 R170, RZ, RZ, UR4 ;  /* 0x00000004ffaa7e24 */ /* 0x000fe4000f8e00ff */
[----:B------:R-:W-:Y:S01]  /*0fa0*/  IMAD.MOV.U32 R161, RZ, RZ, R46 ;  /* 0x000000ffffa17224 */ /* 0x000fe200078e002e */
[----:B------:R-:W-:Y:S06]  /*0fb0*/  @!P2 BRA `(.L_x_2415) ;  /* 0x000000000010a947 */ /* 0x000fec0003800000 */
[----:B------:R-:W-:-:S04]  /*0fc0*/  LEA R2, P0, R22, UR8, 0x2 ;  /* 0x0000000816027c11 */ /* 0x000fc8000f8010ff */
[----:B------:R-:W-:-:S05]  /*0fd0*/  LEA.HI.X R3, R22, UR9, R162, 0x2, P0 ;  /* 0x0000000916037c11 */ /* 0x000fca00080f14a2 */
[----:B------:R1:W5:Y:S01]  /*0fe0*/  LDG.E R170, desc[UR36][R2.64] ;  /* 0x0000002402aa7981 */ /* 0x000362000c1e1900 */
[----:B------:R-:W-:Y:S05]  /*0ff0*/  BRA `(.L_x_2416) ;  /* 0x0000000000247947 */ /* 0x000fea0003800000 */
.L_x_2415:
        /* <DEDUP_REMOVED lines=8> */
[----:B--2---:R-:W-:-:S07]  /*1080*/  IADD3 R170, -R170, R5, RZ ;  /* 0x00000005aaaa7210 */ /* 0x004fce0007ffe1ff */
.L_x_2416:
[----:B------:R-:W2:Y:S01]  /*1090*/  LDC R172, c[0x0][0x448] ;  /* 0x00011200ffac7b82 */ /* 0x000ea20000000800 */
[----:B------:R-:W-:Y:S01]  /*10a0*/  IMAD.SHL.U32 R16, R45, 0x80, RZ ;  /* 0x000000802d107824 */ /* 0x000fe200078e00ff */
[----:B------:R-:W-:Y:S01]  /*10b0*/  CS2R R86, SRZ ;  /* 0x0000000000567805 */ /* 0x000fe2000001ff00 */
[----:B-----5:R-:W-:Y:S01]  /*10c0*/  IMAD.IADD R170, R170, 0x1, -R7 ;  /* 0x00000001aaaa7824 */ /* 0x020fe200078e0a07 */
[----:B------:R-:W-:Y:S01]  /*10d0*/  CS2R R84, SRZ ;  /* 0x0000000000547805 */ /* 0x000fe2000001ff00 */
[----:B------:R-:W-:Y:S01]  /*10e0*/  VIADD R0, R16, 0x7f ;  /* 0x0000007f10007836 */ /* 0x000fe20000000000 */
[----:B------:R-:W-:Y:S01]  /*10f0*/  CS2R R82, SRZ ;  /* 0x0000000000527805 */ /* 0x000fe2000001ff00 */
[----:B------:R-:W-:Y:S01]  /*1100*/  IMAD.MOV.U32 R20, RZ, RZ, RZ ;  /* 0x000000ffff147224 */ /* 0x000fe200078e00ff */
[----:B------:R-:W-:Y:S02]  /*1110*/  CS2R R80, SRZ ;  /* 0x0000000000507805 */ /* 0x000fe4000001ff00 */
[----:B------:R-:W-:-:S02]  /*1120*/  CS2R R78, SRZ ;  /* 0x00000000004e7805 */ /* 0x000fc4000001ff00 */
[----:B------:R-:W-:Y:S02]  /*1130*/  CS2R R76, SRZ ;  /* 0x00000000004c7805 */ /* 0x000fe4000001ff00 */
[----:B------:R-:W-:Y:S02]  /*1140*/  CS2R R74, SRZ ;  /* 0x00000000004a7805 */ /* 0x000fe4000001ff00 */
[----:B------:R-:W-:Y:S02]  /*1150*/  CS2R R36, SRZ ;  /* 0x0000000000247805 */ /* 0x000fe4000001ff00 */
        /* <DEDUP_REMOVED lines=11> */
[----:B--2---:R-:W-:Y:S02]  /*1210*/  ISETP.NE.AND P0, PT, R172, 0x1, PT ;  /* 0x00000001ac00780c */ /* 0x004fe40003f05270 */
        /* <DEDUP_REMOVED lines=9> */
[----:B------:R-:W-:-:S02]  /*12b0*/  MOV R93, RZ ;  /* 0x000000ff005d7202 */ /* 0x000fc40000000f00 */
[----:B------:R-:W-:Y:S01]  /*12c0*/  CS2R R6, SRZ ;  /* 0x0000000000067805 */ /* 0x000fe2000001ff00 */
[----:B------:R-:W-:Y:S01]  /*12d0*/  IMAD.MOV.U32 R8, RZ, RZ, RZ ;  /* 0x000000ffff087224 */ /* 0x000fe200078e00ff */
[----:B-1----:R-:W1:Y:S01]  /*12e0*/  @P0 LDC R3, c[0x0][0x44c] ;  /* 0x00011300ff030b82 */ /* 0x002e620000000800 */
[----:B------:R-:W-:Y:S02]  /*12f0*/  IMAD.MOV.U32 R95, RZ, RZ, RZ ;  /* 0x000000ffff5f7224 */ /* 0x000fe400078e00ff */
[----:B------:R-:W-:Y:S02]  /*1300*/  IMAD.MOV.U32 R10, RZ, RZ, RZ ;  /* 0x000000ffff0a7224 */ /* 0x000fe400078e00ff */
[----:B------:R-:W-:Y:S02]  /*1310*/  IMAD.MOV.U32 R97, RZ, RZ, RZ ;  /* 0x000000ffff617224 */ /* 0x000fe400078e00ff */
[----:B------:R-:W-:Y:S01]  /*1320*/  IMAD.MOV.U32 R12, RZ, RZ, RZ ;  /* 0x000000ffff0c7224 */ /* 0x000fe200078e00ff */
[----:B------:R-:W2:Y:S01]  /*1330*/  @P0 LDC R5, c[0x0][0x450] ;  /* 0x00011400ff050b82 */ /* 0x000ea20000000800 */
[----:B------:R-:W-:-:S02]  /*1340*/  IMAD.MOV.U32 R99, RZ, RZ, RZ ;  /* 0x000000ffff637224 */ /* 0x000fc400078e00ff */
[----:B-1----:R-:W-:Y:S01]  /*1350*/  @P0 IMAD.HI.U32 R2, R0, R3, RZ ;  /* 0x0000000300020227 */ /* 0x002fe200078e00ff */
[----:B0-----:R-:W-:-:S04]  /*1360*/  IADD3 R3, R170, 0x60, -R171 ;  /* 0x00000060aa037810 */ /* 0x001fc80007ffe8ab */
[----:B--2---:R-:W-:Y:S01]  /*1370*/  @P0 SHF.R.U32.HI R0, RZ, R5, R2 ;  /* 0x00000005ff000219 */ /* 0x004fe20000011602 */
[----:B------:R-:W-:Y:S01]  /*1380*/  VIADD R2, R170, 0x5f ;  /* 0x0000005faa027836 */ /* 0x000fe20000000000 */
[----:B------:R-:W-:-:S03]  /*1390*/  PLOP3.LUT P0, PT, PT, PT, PT, 0x80, 0x0 ;  /* 0x000000000000781c */ /* 0x000fc60003f0f070 */
[----:B------:R-:W-:Y:S02]  /*13a0*/  IMAD.IADD R0, R3, 0x1, R0 ;  /* 0x0000000103007824 */ /* 0x000fe400078e0200 */
[----:B------:R-:W-:-:S04]  /*13b0*/  IMAD.HI R2, R2, 0x2aaaaaab, RZ ;  /* 0x2aaaaaab02027827 */ /* 0x000fc800078e02ff */
[----:B------:R-:W-:Y:S01]  /*13c0*/  IMAD.HI R0, R0, 0x2aaaaaab, RZ ;  /* 0x2aaaaaab00007827 */ /* 0x000fe200078e02ff */
[----:B------:R-:W-:-:S04]  /*13d0*/  SHF.R.U32.HI R3, RZ, 0x1f, R2 ;  /* 0x0000001fff037819 */ /* 0x000fc80000011602 */
[----:B------:R-:W-:Y:S02]  /*13e0*/  SHF.R.U32.HI R5, RZ, 0x1f, R0 ;  /* 0x0000001fff057819 */ /* 0x000fe40000011600 */
[----:B------:R-:W-:Y:S02]  /*13f0*/  LEA.HI.SX32 R3, R2, R3, 0x1c ;  /* 0x0000000302037211 */ /* 0x000fe400078fe2ff */
[----:B------:R-:W-:Y:S01]  /*1400*/  LEA.HI.SX32 R2, R0, R5, 0x1c ;  /* 0x0000000500027211 */ /* 0x000fe200078fe2ff */
[----:B------:R-:W-:-:S03]  /*1410*/  IMAD.MOV.U32 R0, RZ, RZ, RZ ;  /* 0x000000ffff007224 */ /* 0x000fc600078e00ff */
[----:B------:R-:W-:-:S04]  /*1420*/  VIMNMX R73, R3, R2, PT ;  /* 0x0000000203497248 */ /* 0x000fc80003fe0100 */
[----:B------:R-:W-:-:S13]  /*1430*/  ISETP.GE.AND P1, PT, R73, 0x1, PT ;  /* 0x000000014900780c */ /* 0x000fda0003f26270 */
        /* <DEDUP_REMOVED lines=32> */
.L_x_2418:
[----:B------:R-:W-:Y:S02]  /*1640*/  LEA.HI R0, R164, R164, RZ, 0x1 ;  /* 0x000000a4a4007211 */ /* 0x000fe400078f08ff */
[----:B------:R-:W-:Y:S02]  /*1650*/  R2UR UR4, R169 ;  /* 0x00000000a90472ca */ /* 0x000fe400000e0000 */
[----:B------:R-:W-:-:S05]  /*1660*/  LOP3.LUT R3, R0, 0xfffffffe, RZ, 0xc0, !PT ;  /* 0xfffffffe00037812 */ /* 0x000fca00078ec0ff */
[----:B------:R-:W-:-:S05]  /*1670*/  IMAD.IADD R0, R164, 0x1, -R3 ;  /* 0x00000001a4007824 */ /* 0x000fca00078e0a03 */
[----:B------:R-:W-:Y:S01]  /*1680*/  SHF.L.U32 R0, R0, 0x1f, RZ ;  /* 0x0000001f00007819 */ /* 0x000fe200000006ff */
[----:B------:R-:W-:-:S03]  /*1690*/  IMAD.U32 R2, RZ, RZ, UR4 ;  /* 0x00000004ff027e24 */ /* 0x000fc6000f8e00ff */
[----:B------:R-:W0:Y:S02]  /*16a0*/  SYNCS.PHASECHK.TRANS64.TRYWAIT P1, [UR39+0x2a800], R0 ;  /* 0x02a80000ff0075a7 */ /* 0x000e240008020167 */
[----:B------:R-:W-:Y:S01]  /*16b0*/  ISETP.NE.AND P0, PT, R2, 0x3, PT ;  /* 0x000000030200780c */ /* 0x000fe20003f05270 */
[----:B0-----:R-:W-:-:S12]  /*16c0*/  @!P1 BRA `(.L_x_2419) ;  /* 0x000000e400509947 */ /* 0x001fd80003800000 */
.L_x_2560:
[----:B------:R-:W-:Y:S05]  /*16d0*/  @!P0 BRA `(.L_x_2420) ;  /* 0x0000000000048947 */ /* 0x000fea0003800000 */
[----:B------:R-:W-:Y:S01]  /*16e0*/  BPT.TRAP 0x1 ;  /* 0x000000040000795c */ /* 0x000fe20000300000 */
.L_x_2420:
[----:B0-----:R-:W-:Y:S01]  /*16f0*/  IMAD.U32 R3, RZ, RZ, UR60 ;  /* 0x0000003cff037e24 */ /* 0x001fe2000f8e00ff */
[----:B------:R-:W-:-:S04]  /*1700*/  MOV R0, UR38 ;  /* 0x0000002600007c02 */ /* 0x000fc80008000f00 */
[----:B------:R-:W-:Y:S02]  /*1710*/  LEA R0, R0, UR39, 0x3 ;  /* 0x0000002700007c11 */ /* 0x000fe4000f8e18ff */
[----:B------:R-:W-:-:S04]  /*1720*/  SHF.L.U32 R3, R3, 0x1f, RZ ;  /* 0x0000001f03037819 */ /* 0x000fc800000006ff */
[----:B------:R0:W1:Y:S01]  /*1730*/  SYNCS.PHASECHK.TRANS64.TRYWAIT P1, [R0+URZ+0x2a830], R3 ;  /* 0x02a83003000075a7 */ /* 0x000062000802017f */
[----:B------:R-:W-:Y:S05]  /*1740*/  @!P0 BRA `(.L_x_2421) ;  /* 0x0000000000048947 */ /* 0x000fea0003800000 */
[----:B------:R-:W-:Y:S01]  /*1750*/  BPT.TRAP 0x1 ;  /* 0x000000040000795c */ /* 0x000fe20000300000 */
.L_x_2421:
[----:B-1----:R-:W-:Y:S05]  /*1760*/  @P1 BRA `(.L_x_2422) ;  /* 0x0000000000081947 */ /* 0x002fea0003800000 */
[----:B------:R-:W1:Y:S02]  /*1770*/  SYNCS.PHASECHK.TRANS64.TRYWAIT P1, [R0+URZ+0x2a830], R3 ;  /* 0x02a83003000075a7 */ /* 0x000e64000802017f */
[----:B-1----:R-:W-:Y:S05]  /*1780*/  @!P1 BRA `(.L_x_2423) ;  /* 0x000000e400389947 */ /* 0x002fea0003800000 */
.L_x_2422:
        /* <DEDUP_REMOVED lines=95> */
.L_x_2424:
[----:B------:R-:W-:Y:S01]  /*1d80*/  ISETP.NE.AND P4, PT, R172, 0x1, PT ;  /* 0x00000001ac00780c */ /* 0x000fe20003f85270 */
[----:B------:R-:W-:Y:S01]  /*1d90*/  IMAD.IADD R2, R19, 0x1, R16 ;  /* 0x0000000113027824 */ /* 0x000fe200078e0210 */
[----:B------:R-:W-:Y:S01]  /*1da0*/  ULDC UR4, c[0x0][0x988] ;  /* 0x0002620000047ab9 */ /* 0x000fe20000000800 */
[----:B------:R-:W2:Y:S10]  /*1db0*/  S2UR UR5, SR_CgaCtaId ;  /* 0x00000000000579c3 */ /* 0x000eb40000008800 */
[----:B01----:R-:W0:Y:S08]  /*1dc0*/  @P4 LDC R3, c[0x0][0x44c] ;  /* 0x00011300ff034b82 */ /* 0x003e300000000800 */
[----:B------:R-:W1:Y:S01]  /*1dd0*/  @P4 LDC R4, c[0x0][0x450] ;  /* 0x00011400ff044b82 */ /* 0x000e620000000800 */
[----:B0-----:R-:W-:-:S05]  /*1de0*/  @P4 IMAD.HI.U32 R3, R2, R3, RZ ;  /* 0x0000000302034227 */ /* 0x001fca00078e00ff */
[----:B-1----:R-:W-:Y:S01]  /*1df0*/  @P4 SHF.R.U32.HI R2, RZ, R4, R3 ;  /* 0x00000004ff024219 */ /* 0x002fe20000011603 */
[----:B------:R-:W-:Y:S02]  /*1e00*/  IMAD.MOV.U32 R4, RZ, RZ, -0x60 ;  /* 0xffffffa0ff047424 */ /* 0x000fe400078e00ff */
[C---:B------:R-:W-:Y:S02]  /*1e10*/  IMAD R3, R73.reuse, -0x60, R170 ;  /* 0xffffffa049037824 */ /* 0x040fe400078e02aa */
[----:B------:R-:W0:Y:S01]  /*1e20*/  SHFL.IDX PT, R8, R2, 0x1, 0x1c1f ;  /* 0x003c1f0002087f89 */ /* 0x000e2200000e0000 */
[----:B------:R-:W-:Y:S02]  /*1e30*/  IMAD R5, R73, R4, 0x61 ;  /* 0x0000006149057424 */ /* 0x000fe400078e0204 */
[----:B------:R-:W-:Y:S01]  /*1e40*/  VIADD R3, R3, 0x60 ;  /* 0x0000006003037836 */ /* 0x000fe20000000000 */
[----:B------:R-:W1:Y:S01]  /*1e50*/  SHFL.IDX PT, R2, R2, RZ, 0x1c1f ;  /* 0x001c1fff02027589 */ /* 0x000e6200000e0000 */
[----:B------:R-:W-:-:S02]  /*1e60*/  IMAD R5, R18, -0x2, R5 ;  /* 0xfffffffe12057824 */ /* 0x000fc400078e0205 */
[----:B------:R-:W-:-:S03]  /*1e70*/  IMAD R3, R18, -0x2, R3 ;  /* 0xfffffffe12037824 */ /* 0x000fc600078e0203 */
[----:B------:R-:W-:-:S04]  /*1e80*/  IADD3 R4, -R171, R5, R170 ;  /* 0x00000005ab047210 */ /* 0x000fc80007ffe1aa */
[----:B0-----:R-:W-:-:S04]  /*1e90*/  VIADDMNMX R8, R8, R4, R3, PT ;  /* 0x0000000408087246 */ /* 0x001fc80003800103 */
        /* <DEDUP_REMOVED lines=8> */
[C---:B------:R-:W-:Y:S02]  /*1f20*/  ISETP.GT.AND P2, PT, R8.reuse, 0x10, PT ;  /* 0x000000100800780c */ /* 0x040fe40003f44270 */
[----:B------:R-:W-:Y:S02]  /*1f30*/  FSEL R31, R31, -INF , P1 ;  /* 0xff8000001f1f7808 */ /* 0x000fe40000800000 */
[----:B------:R-:W-:Y:S02]  /*1f40*/  FMNMX.FTZ R10, R75, R10, !PT ;  /* 0x0000000a4b0a7209 */ /* 0x000fe40007810000 */
        /* <DEDUP_REMOVED lines=57> */
[----:B------:R-:W-:Y:S02]  /*22e0*/  FSEL R71, R71, -INF , P1 ;  /* 0xff80000047477808 */ /* 0x000fe40000800000 */
[----:B------:R-:W-:Y:S02]  /*22f0*/  FMNMX.FTZ R10, R103, R10, !PT ;  /* 0x0000000a670a7209 */ /* 0x000fe40007810000 */
[----:B-1----:R-:W-:Y:S01]  /*2300*/  VIADDMNMX R4, R2, R4, R3, PT ;  /* 0x0000000402047246 */ /* 0x002fe20003800103 */
[----:B------:R-:W-:Y:S01]  /*2310*/  IMAD.U32 R2, RZ, RZ, UR4 ;  /* 0x00000004ff027e24 */ /* 0x000fe2000f8e00ff */
[----:B------:R-:W-:-:S02]  /*2320*/  FMNMX.FTZ R10, R71, R10, !PT ;  /* 0x0000000a470a7209 */ /* 0x000fc40007810000 */
[C---:B------:R-:W-:Y:S02]  /*2330*/  ISETP.GT.AND P1, PT, R4.reuse, RZ, PT ;  /* 0x000000ff0400720c */ /* 0x040fe40003f24270 */
[C---:B------:R-:W-:Y:S01]  /*2340*/  ISETP.GT.AND P2, PT, R4.reuse, 0x1, PT ;  /* 0x000000010400780c */ /* 0x040fe20003f44270 */
[----:B------:R-:W0:Y:S01]  /*2350*/  SHFL.BFLY PT, R5, R10, 0x2, 0x1f ;  /* 0x0c401f000a057f89 */ /* 0x000e2200000e0000 */
[----:B------:R-:W-:Y:S02]  /*2360*/  ISETP.GT.AND P3, PT, R4, 0x8, PT ;  /* 0x000000080400780c */ /* 0x000fe40003f64270 */
[----:B------:R-:W-:Y:S02]  /*2370*/  FSEL R25, R25, -INF , P2 ;  /* 0xff80000019197808 */ /* 0x000fe40001000000 */
[----:B------:R-:W-:Y:S02]  /*2380*/  FSEL R9, R28, -INF , P3 ;  /* 0xff8000001c097808 */ /* 0x000fe40001800000 */
[----:B------:R-:W-:-:S02]  /*2390*/  ISETP.GT.AND P2, PT, R4, 0x10, PT ;  /* 0x000000100400780c */ /* 0x000fc40003f44270 */
[----:B------:R-:W-:Y:S02]  /*23a0*/  ISETP.GT.AND P3, PT, R4, 0x18, PT ;  /* 0x000000180400780c */ /* 0x000fe40003f64270 */
[----:B------:R-:W-:Y:S02]  /*23b0*/  FSEL R11, R32, -INF , P2 ;  /* 0xff800000200b7808 */ /* 0x000fe40001000000 */
[----:B------:R-:W-:Y:S02]  /*23c0*/  FSEL R13, R36, -INF , P3 ;  /* 0xff800000240d7808 */ /* 0x000fe40001800000 */
[----:B------:R-:W-:Y:S02]  /*23d0*/  R2UR UR4, R0 ;  /* 0x00000000000472ca */ /* 0x000fe400000e0000 */
[----:B0-----:R-:W-:-:S11]  /*23e0*/  FMNMX.FTZ R8, R10, R5, !PT ;  /* 0x000000050a087209 */ /* 0x001fd60007810000 */
[----:B------:R-:W-:Y:S01]  /*23f0*/  UIADD3 UR4, UR4, 0x2a840, URZ ;  /* 0x0002a84004047890 */ /* 0x000fe2000fffe03f */
[----:B------:R-:W0:Y:S03]  /*2400*/  SHFL.BFLY PT, R5, R8, 0x1, 0x1f ;  /* 0x0c201f0008057f89 */ /* 0x000e2600000e0000 */
[----:B--2---:R-:W-:-:S09]  /*2410*/  UPRMT UR4, UR5, 0x654, UR4 ;  /* 0x0000065405047896 */ /* 0x004fd20008000004 */
[----:B------:R-:W-:Y:S01]  /*2420*/  SYNCS.ARRIVE.TRANS64.RED.A1T0 RZ, [UR4], RZ ;  /* 0x000000ffffff79a7 */ /* 0x000fe20008100404 */
[----:B0-----:R-:W-:Y:S02]  /*2430*/  FMNMX.FTZ R3, R8, R5, !PT ;  /* 0x0000000508037209 */ /* 0x001fe40007810000 */
[----:B------:R-:W-:Y:S02]  /*2440*/  FSEL R5, R24, -INF , P1 ;  /* 0xff80000018057808 */ /* 0x000fe40000800000 */
[----:B------:R-:W-:Y:S01]  /*2450*/  ISETP.GT.AND P1, PT, R4, 0x9, PT ;  /* 0x000000090400780c */ /* 0x000fe20003f24270 */
[----:B------:R-:W-:Y:S01]  /*2460*/  FMUL.FTZ R10, R3, R2 ;  /* 0x00000002030a7220 */ /* 0x000fe20000410000 */
[----:B------:R-:W-:Y:S02]  /*2470*/  FMNMX.FTZ R8, R5, R25, !PT ;  /* 0x0000001905087209 */ /* 0x000fe40007810000 */
[----:B------:R-:W-:Y:S02]  /*2480*/  FSEL R29, R29, -INF , P1 ;  /* 0xff8000001d1d7808 */ /* 0x000fe40000800000 */
[----:B------:R-:W-:-:S02]  /*2490*/  FMNMX.FTZ R8, R9, R8, !PT ;  /* 0x0000000809087209 */ /* 0x000fc40007810000 */
[C---:B------:R-:W-:Y:S02]  /*24a0*/  ISETP.GT.AND P1, PT, R4.reuse, 0x11, PT ;  /* 0x000000110400780c */ /* 0x040fe40003f24270 */
[----:B------:R-:W-:Y:S02]  /*24b0*/  FMNMX.FTZ R8, R29, R8, !PT ;  /* 0x000000081d087209 */ /* 0x000fe40007810000 */
[----:B------:R-:W-:Y:S02]  /*24c0*/  FSEL R33, R33, -INF , P1 ;  /* 0xff80000021217808 */ /* 0x000fe40000800000 */
[----:B------:R-:W-:Y:S02]  /*24d0*/  FMNMX.FTZ R8, R11, R8, !PT ;  /* 0x000000080b087209 */ /* 0x000fe40007810000 */
[----:B------:R-:W-:Y:S02]  /*24e0*/  FSETP.NEU.FTZ.AND P2, PT, R3, -INF , PT ;  /* 0xff8000000300780b */ /* 0x000fe40003f5d000 */
[----:B------:R-:W-:-:S02]  /*24f0*/  ISETP.GT.AND P1, PT, R4, 0x19, PT ;  /* 0x000000190400780c */ /* 0x000fc40003f24270 */
[----:B------:R-:W-:Y:S02]  /*2500*/  FMNMX.FTZ R8, R33, R8, !PT ;  /* 0x0000000821087209 */ /* 0x000fe40007810000 */
[----:B------:R-:W-:Y:S02]  /*2510*/  FSEL R10, R10, RZ, P2 ;  /* 0x000000ff0a0a7208 */ /* 0x000fe40001000000 */
[C---:B------:R-:W-:Y:S02]  /*2520*/  ISETP.GT.AND P2, PT, R4.reuse, 0x20, PT ;  /* 0x000000200400780c */ /* 0x040fe40003f44270 */
        /* <DEDUP_REMOVED lines=9> */
[----:B------:R-:W0:Y:S01]  /*25c0*/  @P4 LDC R40, c[0x0][0x450] ;  /* 0x00011400ff284b82 */ /* 0x000e220000000800 */
[C---:B------:R-:W-:Y:S01]  /*25d0*/  ISETP.GT.AND P2, PT, R4.reuse, 0x28, PT ;  /* 0x000000280400780c */ /* 0x040fe20003f44270 */
[----:B------:R-:W-:Y:S01]  /*25e0*/  MUFU.EX2 R159, R75 ;  /* 0x0000004b009f7308 */ /* 0x000fe20000000800 */
        /* <DEDUP_REMOVED lines=10> */
[C---:B------:R-:W-:Y:S01]  /*2690*/  ISETP.GT.AND P2, PT, R4.reuse, 0x30, PT ;  /* 0x000000300400780c */ /* 0x040fe20003f44270 */
        /* <DEDUP_REMOVED lines=28> */
[----:B------:R1:W2:Y:S01]  /*2860*/  MUFU.EX2 R20, R79 ;  /* 0x0000004f00147308 */ /* 0x0002a20000000800 */
        /* <DEDUP_REMOVED lines=11> */
[----:B------:R-:W-:Y:S01]  /*2920*/  FFMA.FTZ R10, R71, R2, -R10 ;  /* 0x00000002470a7223 */ /* 0x000fe2000001080a */
[----:B------:R-:W-:-:S02]  /*2930*/  ISETP.GT.AND P1, PT, R4, 0x49, PT ;  /* 0x000000490400780c */ /* 0x000fc40003f24270 */
[----:B-1----:R-:W-:Y:S02]  /*2940*/  CS2R R78, SRZ ;  /* 0x00000000004e7805 */ /* 0x002fe4000001ff00 */
[----:B------:R-:W-:Y:S01]  /*2950*/  FSEL R39, R60, -INF , P2 ;  /* 0xff8000003c277808 */ /* 0x000fe20001000000 */
[----:B------:R1:W3:Y:S01]  /*2960*/  MUFU.EX2 R24, R83 ;  /* 0x0000005300187308 */ /* 0x0002e20000000800 */
[----:B------:R-:W-:Y:S02]  /*2970*/  FMNMX.FTZ R8, R57, R8, !PT ;  /* 0x0000000839087209 */ /* 0x000fe40007810000 */
[----:B------:R-:W-:Y:S02]  /*2980*/  CS2R R70, SRZ ;  /* 0x0000000000467805 */ /* 0x000fe4000001ff00 */
[----:B------:R-:W-:Y:S02]  /*2990*/  ISETP.GT.AND P2, PT, R4, 0x50, PT ;  /* 0x000000500400780c */ /* 0x000fe40003f44270 */
[----:B------:R-:W-:-:S02]  /*29a0*/  FSEL R61, R61, -INF , P1 ;  /* 0xff8000003d3d7808 */ /* 0x000fc40000800000 */
[----:B------:R-:W-:Y:S01]  /*29b0*/  FMNMX.FTZ R8, R39, R8, !PT ;  /* 0x0000000827087209 */ /* 0x000fe20007810000 */
[----:B------:R-:W-:Y:S01]  /*29c0*/  MUFU.EX2 R85, R85 ;  /* 0x0000005500557308 */ /* 0x000fe20000000800 */
[----:B------:R-:W-:Y:S02]  /*29d0*/  ISETP.GT.AND P1, PT, R4, 0x51, PT ;  /* 0x000000510400780c */ /* 0x000fe40003f24270 */
[----:B-1----:R-:W-:Y:S02]  /*29e0*/  CS2R R82, SRZ ;  /* 0x0000000000527805 */ /* 0x002fe4000001ff00 */
[----:B------:R-:W-:Y:S02]  /*29f0*/  FSEL R43, R64, -INF , P2 ;  /* 0xff800000402b7808 */ /* 0x000fe40001000000 */
[----:B------:R-:W-:Y:S02]  /*2a00*/  FMNMX.FTZ R8, R61, R8, !PT ;  /* 0x000000083d087209 */ /* 0x000fe40007810000 */
[----:B------:R-:W-:Y:S01]  /*2a10*/  ISETP.GT.AND P2, PT, R4, 0x58, PT ;  /* 0x000000580400780c */ /* 0x000fe20003f44270 */
[----:B------:R1:W4:Y:S01]  /*2a20*/  MUFU.EX2 R26, R87 ;  /* 0x00000057001a7308 */ /* 0x0003220000000800 */
[----:B------:R-:W-:-:S02]  /*2a30*/  FSEL R65, R65, -INF , P1 ;  /* 0xff80000041417808 */ /* 0x000fc40000800000 */
[----:B------:R-:W-:Y:S02]  /*2a40*/  FMNMX.FTZ R8, R43, R8, !PT ;  /* 0x000000082b087209 */ /* 0x000fe40007810000 */
[----:B------:R-:W-:Y:S02]  /*2a50*/  ISETP.GT.AND P1, PT, R4, 0x59, PT ;  /* 0x000000590400780c */ /* 0x000fe40003f24270 */
[----:B------:R-:W-:Y:S01]  /*2a60*/  FSEL R47, R68, -INF , P2 ;  /* 0xff800000442f7808 */ /* 0x000fe20001000000 */
[----:B------:R-:W-:Y:S01]  /*2a70*/  MUFU.EX2 R89, R89 ;  /* 0x0000005900597308 */ /* 0x000fe20000000800 */
[----:B------:R-:W-:Y:S02]  /*2a80*/  FMNMX.FTZ R8, R65, R8, !PT ;  /* 0x0000000841087209 */ /* 0x000fe40007810000 */
[----:B-1----:R-:W-:Y:S02]  /*2a90*/  CS2R R86, SRZ ;  /* 0x0000000000567805 */ /* 0x002fe4000001ff00 */
[----:B------:R-:W-:-:S02]  /*2aa0*/  FSEL R69, R69, -INF , P1 ;  /* 0xff80000045457808 */ /* 0x000fc40000800000 */
[----:B------:R-:W-:Y:S02]  /*2ab0*/  FMNMX.FTZ R8, R47, R8, !PT ;  /* 0x000000082f087209 */ /* 0x000fe40007810000 */
[----:B--2---:R-:W-:Y:S01]  /*2ac0*/  F2FP.F16.F32.PACK_AB R153, R20, R77 ;  /* 0x0000004d1499723e */ /* 0x004fe200000000ff */
[----:B------:R-:W1:Y:S01]  /*2ad0*/  MUFU.EX2 R28, R91 ;  /* 0x0000005b001c7308 */ /* 0x000e620000000800 */
[----:B------:R-:W-:Y:S02]  /*2ae0*/  FMNMX.FTZ R8, R69, R8, !PT ;  /* 0x0000000845087209 */ /* 0x000fe40007810000 */
[----:B---3--:R-:W-:Y:S02]  /*2af0*/  F2FP.F16.F32.PACK_AB R155, R24, R81 ;  /* 0x00000051189b723e */ /* 0x008fe400000000ff */
[----:B----4-:R-:W-:Y:S01]  /*2b00*/  F2FP.F16.F32.PACK_AB R149, R26, R85 ;  /* 0x000000551a95723e */ /* 0x010fe200000000ff */
[----:B------:R-:W2:Y:S02]  /*2b10*/  SHFL.BFLY PT, R75, R8, 0x2, 0x1f ;  /* 0x0c401f00084b7f89 */ /* 0x000ea400000e0000 */
[----:B------:R-:W-:Y:S08]  /*2b20*/  MUFU.EX2 R93, R93 ;  /* 0x0000005d005d7308 */ /* 0x000ff00000000800 */
[----:B------:R3:W4:Y:S01]  /*2b30*/  MUFU.EX2 R30, R51 ;  /* 0x00000033001e7308 */ /* 0x0007220000000800 */
[----:B-1----:R-:W-:-:S07]  /*2b40*/  F2FP.F16.F32.PACK_AB R151, R28, R89 ;  /* 0x000000591c97723e */ /* 0x002fce00000000ff */
[----:B------:R-:W-:Y:S01]  /*2b50*/  MUFU.EX2 R95, R95 ;  /* 0x0000005f005f7308 */ /* 0x000fe20000000800 */
[----:B---3--:R-:W-:Y:S02]  /*2b60*/  CS2R R50, SRZ ;  /* 0x0000000000327805 */ /* 0x008fe4000001ff00 */
[----:B--2---:R-:W-:-:S05]  /*2b70*/  FMNMX.FTZ R75, R8, R75, !PT ;  /* 0x0000004b084b7209 */ /* 0x004fca0007810000 */
[----:B------:R1:W2:Y:S01]  /*2b80*/  MUFU.EX2 R32, R55 ;  /* 0x0000003700207308 */ /* 0x0002a20000000800 */
[----:B----4-:R-:W-:Y:S01]  /*2b90*/  F2FP.F16.F32.PACK_AB R145, R30, R93 ;  /* 0x0000005d1e91723e */ /* 0x010fe200000000ff */
[----:B------:R-:W3:Y:S06]  /*2ba0*/  SHFL.BFLY PT, R4, R75, 0x1, 0x1f ;  /* 0x0c201f004b047f89 */ /* 0x000eec00000e0000 */
[----:B------:R-:W-:Y:S01]  /*2bb0*/  MUFU.EX2 R97, R97 ;  /* 0x0000006100617308 */ /* 0x000fe20000000800 */
[----:B-1----:R-:W-:-:S07]  /*2bc0*/  CS2R R54, SRZ ;  /* 0x0000000000367805 */ /* 0x002fce000001ff00 */
[----:B------:R1:W4:Y:S01]  /*2bd0*/  MUFU.EX2 R34, R59 ;  /* 0x0000003b00227308 */ /* 0x0003220000000800 */
[----:B--2---:R-:W-:-:S07]  /*2be0*/  F2FP.F16.F32.PACK_AB R147, R32, R95 ;  /* 0x0000005f2093723e */ /* 0x004fce00000000ff */
[----:B------:R-:W-:Y:S01]  /*2bf0*/  MUFU.EX2 R99, R99 ;  /* 0x0000006300637308 */ /* 0x000fe20000000800 */
[----:B-1----:R-:W-:Y:S02]  /*2c00*/  CS2R R58, SRZ ;  /* 0x00000000003a7805 */ /* 0x002fe4000001ff00 */
[----:B---3--:R-:W-:Y:S02]  /*2c10*/  FMNMX.FTZ R4, R75, R4, !PT ;  /* 0x000000044b047209 */ /* 0x008fe40007810000 */
[----:B------:R-:W-:Y:S02]  /*2c20*/  CS2R R74, SRZ ;  /* 0x00000000004a7805 */ /* 0x000fe4000001ff00 */
[C---:B------:R-:W-:Y:S01]  /*2c30*/  FSETP.NEU.FTZ.AND P1, PT, R4.reuse, -INF , PT ;  /* 0xff8000000400780b */ /* 0x040fe20003f3d000 */
[----:B------:R-:W-:Y:S01]  /*2c40*/  FMUL.FTZ R8, R4, R2 ;  /* 0x0000000204087220 */ /* 0x000fe20000410000 */
[----:B------:R-:W1:Y:S01]  /*2c50*/  MUFU.EX2 R36, R63 ;  /* 0x0000003f00247308 */ /* 0x000e620000000800 */
[----:B----4-:R-:W-:-:S03]  /*2c60*/  F2FP.F16.F32.PACK_AB R141, R34, R97 ;  /* 0x00000061228d723e */ /* 0x010fc600000000ff */
[----:B------:R-:W-:-:S04]  /*2c70*/  FSEL R8, R8, RZ, P1 ;  /* 0x000000ff08087208 */ /* 0x000fc80000800000 */
        /* <DEDUP_REMOVED lines=17> */
[----:B--2---:R-:W2:Y:S01]  /*2d90*/  @P4 LDC R29, c[0x0][0x44c] ;  /* 0x00011300ff1d4b82 */ /* 0x004ea20000000800 */
[-CC-:B------:R-:W-:Y:S01]  /*2da0*/  FFMA.FTZ R31, R31, R2.reuse, -R8.reuse ;  /* 0x000000021f1f7223 */ /* 0x180fe20000010808 */
[-CC-:B------:R-:W-:Y:S01]  /*2db0*/  FFMA.FTZ R53, R53, R2.reuse, -R8.reuse ;  /* 0x0000000235357223 */ /* 0x180fe20000010808 */
[-CC-:B------:R-:W-:Y:S01]  /*2dc0*/  FFMA.FTZ R35, R35, R2.reuse, -R8.reuse ;  /* 0x0000000223237223 */ /* 0x180fe20000010808 */
[-CC-:B------:R-:W-:Y:S01]  /*2dd0*/  FFMA.FTZ R57, R57, R2.reuse, -R8.reuse ;  /* 0x0000000239397223 */ /* 0x180fe20000010808 */
[-CC-:B------:R-:W-:Y:S01]  /*2de0*/  FFMA.FTZ R39, R39, R2.reuse, -R8.reuse ;  /* 0x0000000227277223 */ /* 0x180fe20000010808 */
[-CC-:B------:R-:W-:Y:S01]  /*2df0*/  FFMA.FTZ R61, R61, R2.reuse, -R8.reuse ;  /* 0x000000023d3d7223 */ /* 0x180fe20000010808 */
[----:B------:R3:W4:Y:S01]  /*2e00*/  MUFU.EX2 R156, R25 ;  /* 0x00000019009c7308 */ /* 0x0007220000000800 */
[-CC-:B------:R-:W-:Y:S01]  /*2e10*/  FFMA.FTZ R43, R43, R2.reuse, -R8.reuse ;  /* 0x000000022b2b7223 */ /* 0x180fe20000010808 */
[-CC-:B------:R-:W-:Y:S01]  /*2e20*/  FFMA.FTZ R65, R65, R2.reuse, -R8.reuse ;  /* 0x0000000241417223 */ /* 0x180fe20000010808 */
[-CC-:B------:R-:W-:Y:S01]  /*2e30*/  FFMA.FTZ R47, R47, R2.reuse, -R8.reuse ;  /* 0x000000022f2f7223 */ /* 0x180fe20000010808 */
[----:B------:R-:W-:Y:S01]  /*2e40*/  FFMA.FTZ R8, R69, R2, -R8 ;  /* 0x0000000245087223 */ /* 0x000fe20000010808 */
[----:B-1----:R-:W-:-:S02]  /*2e50*/  F2FP.F16.F32.PACK_AB R143, R36, R99 ;  /* 0x00000063248f723e */ /* 0x002fc400000000ff */
[----:B------:R-:W-:Y:S02]  /*2e60*/  CS2R R68, SRZ ;  /* 0x0000000000447805 */ /* 0x000fe4000001ff00 */
[----:B------:R-:W-:Y:S01]  /*2e70*/  CS2R R62, SRZ ;  /* 0x00000000003e7805 */ /* 0x000fe2000001ff00 */
[----:B------:R-:W1:Y:S01]  /*2e80*/  MUFU.EX2 R9, R9 ;  /* 0x0000000900097308 */ /* 0x000e620000000800 */
[----:B---3--:R-:W-:-:S07]  /*2e90*/  IMAD.MOV.U32 R25, RZ, RZ, R16 ;  /* 0x000000ffff197224 */ /* 0x008fce00078e0010 */
[----:B------:R-:W3:Y:S01]  /*2ea0*/  MUFU.EX2 R11, R11 ;  /* 0x0000000b000b7308 */ /* 0x000ee20000000800 */
[----:B--2---:R-:W-:-:S04]  /*2eb0*/  @P4 IMAD.HI.U32 R29, R16, R29, RZ ;  /* 0x0000001d101d4227 */ /* 0x004fc800078e00ff */
[----:B----4-:R-:W-:Y:S01]  /*2ec0*/  FADD.FTZ R0, R5, R156 ;  /* 0x0000009c05007221 */ /* 0x010fe20000010000 */
[----:B------:R-:W-:Y:S02]  /*2ed0*/  F2FP.F16.F32.PACK_AB R156, R156, R5 ;  /* 0x000000059c9c723e */ /* 0x000fe400000000ff */
[----:B0-----:R-:W-:Y:S01]  /*2ee0*/  @P4 SHF.R.U32.HI R25, RZ, R40, R29 ;  /* 0x00000028ff194219 */ /* 0x001fe2000001161d */
[----:B------:R-:W-:Y:S01]  /*2ef0*/  FADD.FTZ R40, R157, R12 ;  /* 0x0000000c9d287221 */ /* 0x000fe20000010000 */
[----:B------:R0:W2:Y:S01]  /*2f00*/  MUFU.EX2 R152, R33 ;  /* 0x0000002100987308 */ /* 0x0000a20000000800 */
[----:B------:R-:W-:Y:S02]  /*2f10*/  F2FP.F16.F32.PACK_AB R157, R12, R157 ;  /* 0x0000009d0c9d723e */ /* 0x000fe400000000ff */
[----:B------:R-:W-:Y:S01]  /*2f20*/  IADD3 R25, R25, R170, -R171 ;  /* 0x000000aa19197210 */ /* 0x000fe20007ffe8ab */
[----:B------:R-:W-:Y:S01]  /*2f30*/  FADD.FTZ R29, R159, R40 ;  /* 0x000000289f1d7221 */ /* 0x000fe20000010000 */
[----:B------:R-:W-:-:S03]  /*2f40*/  F2FP.F16.F32.PACK_AB R159, R14, R159 ;  /* 0x0000009f0e9f723e */ /* 0x000fc600000000ff */
[----:B------:R-:W4:Y:S01]  /*2f50*/  MUFU.EX2 R13, R13 ;  /* 0x0000000d000d7308 */ /* 0x000f220000000800 */
[----:B0-----:R-:W-:-:S04]  /*2f60*/  IMAD.HI R33, R25, 0x2aaaaaab, RZ ;  /* 0x2aaaaaab19217827 */ /* 0x001fc800078e02ff */
[----:B-1----:R-:W-:Y:S01]  /*2f70*/  FADD.FTZ R25, R9, R0 ;  /* 0x0000000009197221 */ /* 0x002fe20000010000 */
[----:B------:R-:W-:-:S03]  /*2f80*/  FADD.FTZ R40, R14, R29 ;  /* 0x0000001d0e287221 */ /* 0x000fc60000010000 */
[C---:B------:R-:W-:Y:S01]  /*2f90*/  FADD.FTZ R0, R158.reuse, R25 ;  /* 0x000000199e007221 */ /* 0x040fe20000010000 */
[----:B------:R-:W-:Y:S01]  /*2fa0*/  FADD.FTZ R29, R77, R40 ;  /* 0x000000284d1d7221 */ /* 0x000fe20000010000 */
[----:B------:R-:W0:Y:S01]  /*2fb0*/  MUFU.EX2 R154, R37 ;  /* 0x00000025009a7308 */ /* 0x000e220000000800 */
[----:B------:R-:W-:Y:S01]  /*2fc0*/  F2FP.F16.F32.PACK_AB R158, R158, R9 ;  /* 0x000000099e9e723e */ /* 0x000fe200000000ff */
[----:B---3--:R-:W-:Y:S01]  /*2fd0*/  FADD.FTZ R25, R11, R0 ;  /* 0x000000000b197221 */ /* 0x008fe20000010000 */
[----:B------:R-:W-:Y:S01]  /*2fe0*/  FADD.FTZ R40, R20, R29 ;  /* 0x0000001d14287221 */ /* 0x000fe20000010000 */
[----:B------:R-:W-:Y:S02]  /*2ff0*/  SHF.R.U32.HI R42, RZ, 0x1f, R33 ;  /* 0x0000001fff2a7819 */ /* 0x000fe40000011621 */
[----:B------:R-:W-:Y:S01]  /*3000*/  CS2R R76, SRZ ;  /* 0x00000000004c7805 */ /* 0x000fe2000001ff00 */
[----:B--2---:R-:W-:Y:S01]  /*3010*/  FADD.FTZ R0, R152, R25 ;  /* 0x0000001998007221 */ /* 0x004fe20000010000 */
[----:B------:R-:W-:Y:S01]  /*3020*/  FADD.FTZ R29, R81, R40 ;  /* 0x00000028511d7221 */ /* 0x000fe20000010000 */
[----:B------:R-:W1:Y:S01]  /*3030*/  MUFU.EX2 R15, R15 ;  /* 0x0000000f000f7308 */ /* 0x000e620000000800 */
[----:B------:R-:W-:Y:S01]  /*3040*/  LEA.HI.SX32 R88, R33, R42, 0x1c ;  /* 0x0000002a21587211 */ /* 0x000fe200078fe2ff */
[----:B----4-:R-:W-:Y:S01]  /*3050*/  FADD.FTZ R25, R13, R0 ;  /* 0x000000000d197221 */ /* 0x010fe20000010000 */
[----:B------:R-:W-:Y:S01]  /*3060*/  FADD.FTZ R40, R24, R29 ;  /* 0x0000001d18287221 */ /* 0x000fe20000010000 */
[----:B------:R-:W-:-:S02]  /*3070*/  F2FP.F16.F32.PACK_AB R152, R152, R11 ;  /* 0x0000000b9898723e */ /* 0x000fc400000000ff */
[----:B------:R-:W-:Y:S01]  /*3080*/  CS2R R80, SRZ ;  /* 0x0000000000507805 */ /* 0x000fe2000001ff00 */
[----:B------:R-:W-:Y:S01]  /*3090*/  FADD.FTZ R29, R85, R40 ;  /* 0x00000028551d7221 */ /* 0x000fe20000010000 */
[----:B------:R2:W3:Y:S01]  /*30a0*/  MUFU.EX2 R148, R41 ;  /* 0x0000002900947308 */ /* 0x0004e20000000800 */
[C---:B0-----:R-:W-:Y:S01]  /*30b0*/  FADD.FTZ R0, R154.reuse, R25 ;  /* 0x000000199a007221 */ /* 0x041fe20000010000 */
[----:B------:R-:W-:Y:S01]  /*30c0*/  F2FP.F16.F32.PACK_AB R154, R154, R13 ;  /* 0x0000000d9a9a723e */ /* 0x000fe200000000ff */
[----:B------:R-:W-:Y:S01]  /*30d0*/  FADD.FTZ R40, R26, R29 ;  /* 0x0000001d1a287221 */ /* 0x000fe20000010000 */
[----:B------:R-:W-:Y:S02]  /*30e0*/  VIMNMX R13, RZ, R88, !PT ;  /* 0x00000058ff0d7248 */ /* 0x000fe40007fe0100 */
[----:B------:R-:W-:Y:S01]  /*30f0*/  CS2R R84, SRZ ;  /* 0x0000000000547805 */ /* 0x000fe2000001ff00 */
[----:B------:R-:W-:Y:S01]  /*3100*/  FADD.FTZ R29, R89, R40 ;  /* 0x00000028591d7221 */ /* 0x000fe20000010000 */
[----:B------:R-:W0:Y:S01]  /*3110*/  MUFU.EX2 R21, R21 ;  /* 0x0000001500157308 */ /* 0x000e220000000800 */
[----:B-1----:R-:W-:Y:S01]  /*3120*/  FADD.FTZ R25, R15, R0 ;  /* 0x000000000f197221 */ /* 0x002fe20000010000 */
[----:B--2---:R-:W-:Y:S01]  /*3130*/  CS2R R40, SRZ ;  /* 0x0000000000287805 */ /* 0x004fe2000001ff00 */
[----:B------:R-:W-:-:S04]  /*3140*/  FADD.FTZ R12, R28, R29 ;  /* 0x0000001d1c0c7221 */ /* 0x000fc80000010000 */
        /* <DEDUP_REMOVED lines=8> */
[----:B0-----:R-:W-:Y:S01]  /*31d0*/  FADD.FTZ R25, R21, R0 ;  /* 0x0000000015197221 */ /* 0x001fe20000010000 */
[----:B-1----:R-:W-:Y:S01]  /*31e0*/  CS2R R44, SRZ ;  /* 0x00000000002c7805 */ /* 0x002fe2000001ff00 */
[----:B------:R-:W-:Y:S01]  /*31f0*/  FADD.FTZ R12, R32, R5 ;  /* 0x00000005200c7221 */ /* 0x000fe20000010000 */
[----:B------:R-:W-:-:S03]  /*3200*/  CS2R R32, SRZ ;  /* 0x0000000000207805 */ /* 0x000fc6000001ff00 */
[----:B------:R-:W-:Y:S01]  /*3210*/  FADD.FTZ R9, R97, R12 ;  /* 0x0000000c61097221 */ /* 0x000fe20000010000 */
[----:B------:R0:W1:Y:S01]  /*3220*/  MUFU.EX2 R144, R49 ;  /* 0x0000003100907308 */ /* 0x0000620000000800 */
[C---:B--2---:R-:W-:Y:S01]  /*3230*/  FADD.FTZ R0, R150.reuse, R25 ;  /* 0x0000001996007221 */ /* 0x044fe20000010000 */
[----:B------:R-:W-:Y:S01]  /*3240*/  F2FP.F16.F32.PACK_AB R150, R150, R21 ;  /* 0x000000159696723e */ /* 0x000fe200000000ff */
[----:B------:R-:W-:-:S04]  /*3250*/  FADD.FTZ R12, R34, R9 ;  /* 0x00000009220c7221 */ /* 0x000fc80000010000 */
[----:B------:R-:W-:Y:S01]  /*3260*/  FADD.FTZ R9, R99, R12 ;  /* 0x0000000c63097221 */ /* 0x000fe20000010000 */
[----:B------:R-:W2:Y:S01]  /*3270*/  MUFU.EX2 R31, R31 ;  /* 0x0000001f001f7308 */ /* 0x000ea20000000800 */
[----:B---3--:R-:W-:Y:S01]  /*3280*/  FADD.FTZ R25, R27, R0 ;  /* 0x000000001b197221 */ /* 0x008fe20000010000 */
[----:B0-----:R-:W-:Y:S01]  /*3290*/  CS2R R48, SRZ ;  /* 0x0000000000307805 */ /* 0x001fe2000001ff00 */
[----:B------:R-:W-:Y:S01]  /*32a0*/  FADD.FTZ R12, R36, R9 ;  /* 0x00000009240c7221 */ /* 0x000fe20000010000 */
[----:B------:R-:W-:-:S03]  /*32b0*/  CS2R R36, SRZ ;  /* 0x0000000000247805 */ /* 0x000fc6000001ff00 */
[----:B------:R-:W-:Y:S01]  /*32c0*/  FADD.FTZ R9, R101, R12 ;  /* 0x0000000c65097221 */ /* 0x000fe20000010000 */
        /* <DEDUP_REMOVED lines=10> */
[----:B------:R-:W-:Y:S02]  /*3370*/  CS2R R30, SRZ ;  /* 0x00000000001e7805 */ /* 0x000fe4000001ff00 */
[----:B------:R-:W-:Y:S02]  /*3380*/  CS2R R24, SRZ ;  /* 0x0000000000187805 */ /* 0x000fe4000001ff00 */
        /* <DEDUP_REMOVED lines=12> */
[----:B------:R-:W-:-:S06]  /*3450*/  F2FP.F16.F32.PACK_AB R142, R142, R39 ;  /* 0x000000278e8e723e */ /* 0x000fcc00000000ff */
[----:B------:R1:W4:Y:S01]  /*3460*/  MUFU.EX2 R38, R67 ;  /* 0x0000004300267308 */ /* 0x0003220000000800 */
[----:B--2---:R-:W-:Y:S01]  /*3470*/  FADD.FTZ R5, R43, R0 ;  /* 0x000000002b057221 */ /* 0x004fe20000010000 */
[----:B0-----:R-:W-:-:S06]  /*3480*/  CS2R R64, SRZ ;  /* 0x0000000000407805 */ /* 0x001fcc000001ff00 */
[----:B------:R-:W0:Y:S01]  /*3490*/  MUFU.EX2 R47, R47 ;  /* 0x0000002f002f7308 */ /* 0x000e220000000800 */
[C---:B---3--:R-:W-:Y:S01]  /*34a0*/  FADD.FTZ R0, R136.reuse, R5 ;  /* 0x0000000588007221 */ /* 0x048fe20000010000 */
[----:B------:R-:W-:Y:S02]  /*34b0*/  F2FP.F16.F32.PACK_AB R136, R136, R43 ;  /* 0x0000002b8888723e */ /* 0x000fe400000000ff */
[----:B-1----:R-:W-:Y:S02]  /*34c0*/  CS2R R66, SRZ ;  /* 0x0000000000427805 */ /* 0x002fe4000001ff00 */
[----:B------:R-:W-:Y:S02]  /*34d0*/  CS2R R42, SRZ ;  /* 0x00000000002a7805 */ /* 0x000fe4000001ff00 */
[----:B------:R-:W1:Y:S01]  /*34e0*/  MUFU.EX2 R103, R103 ;  /* 0x0000006700677308 */ /* 0x000e620000000800 */
[----:B----4-:R-:W-:-:S07]  /*34f0*/  F2FP.F16.F32.PACK_AB R137, R38, R101 ;  /* 0x000000652689723e */ /* 0x010fce00000000ff */
[----:B------:R2:W3:Y:S01]  /*3500*/  MUFU.EX2 R138, R8 ;  /* 0x00000008008a7308 */ /* 0x0004e20000000800 */
[----:B0-----:R-:W-:Y:S01]  /*3510*/  FADD.FTZ R5, R47, R0 ;  /* 0x000000002f057221 */ /* 0x001fe20000010000 */
[----:B------:R-:W-:-:S06]  /*3520*/  IMAD.MOV.U32 R0, RZ, RZ, 0x3f800000 ;  /* 0x3f800000ff007424 */ /* 0x000fcc00078e00ff */
[----:B------:R-:W0:Y:S01]  /*3530*/  MUFU.EX2 R10, R10 ;  /* 0x0000000a000a7308 */ /* 0x000e220000000800 */
[----:B--2---:R-:W-:Y:S01]  /*3540*/  FADD.FTZ R8, R38, R9 ;  /* 0x0000000926087221 */ /* 0x004fe20000010000 */
[----:B------:R-:W-:-:S03]  /*3550*/  CS2R R38, SRZ ;  /* 0x0000000000267805 */ /* 0x000fc6000001ff00 */
[----:B-1----:R-:W-:Y:S01]  /*3560*/  FADD.FTZ R9, R103, R8 ;  /* 0x0000000867097221 */ /* 0x002fe20000010000 */
[C---:B---3--:R-:W-:Y:S01]  /*3570*/  FADD.FTZ R8, R138.reuse, R5 ;  /* 0x000000058a087221 */ /* 0x048fe20000010000 */
[----:B------:R-:W-:Y:S02]  /*3580*/  F2FP.F16.F32.PACK_AB R138, R138, R47 ;  /* 0x0000002f8a8a723e */ /* 0x000fe400000000ff */
[----:B------:R-:W-:Y:S01]  /*3590*/  CS2R R46, SRZ ;  /* 0x00000000002e7805 */ /* 0x000fe2000001ff00 */
[C---:B0-----:R-:W-:Y:S01]  /*35a0*/  FADD.FTZ R5, R10.reuse, R9 ;  /* 0x000000090a057221 */ /* 0x041fe20000010000 */
[----:B------:R-:W-:Y:S01]  /*35b0*/  F2FP.F16.F32.PACK_AB R139, R10, R103 ;  /* 0x000000670a8b723e */ /* 0x000fe200000000ff */
[----:B------:R-:W-:Y:S01]  /*35c0*/  IMAD.MOV.U32 R9, RZ, RZ, 0x3f800000 ;  /* 0x3f800000ff097424 */ /* 0x000fe200078e00ff */
[----:B------:R-:W-:Y:S02]  /*35d0*/  IADD3 R10, R73, -0x2, RZ ;  /* 0xfffffffe490a7810 */ /* 0x000fe40007ffe0ff */
[----:B------:R-:W-:-:S02]  /*35e0*/  CS2R R72, SRZ ;  /* 0x0000000000487805 */ /* 0x000fc4000001ff00 */
[----:B------:R-:W-:-:S13]  /*35f0*/  ISETP.GE.AND P1, PT, R10, R13, PT ;  /* 0x0000000d0a00720c */ /* 0x000fda0003f26270 */
[----:B------:R-:W-:Y:S05]  /*3600*/  @!P1 BRA `(.L_x_2425) ;  /* 0x0000002000dc9947 */ /* 0x000fea0003800000 */
[----:B------:R-:W-:Y:S01]  /*3610*/  IMAD.MOV.U32 R12, RZ, RZ, R3 ;  /* 0x000000ffff0c7224 */ /* 0x000fe200078e0003 */
[----:B------:R-:W-:Y:S01]  /*3620*/  UMOV UR7, UR60 ;  /* 0x0000003c00077c82 */ /* 0x000fe20008000000 */
[----:B------:R-:W-:Y:S01]  /*3630*/  IMAD.MOV.U32 R11, RZ, RZ, R4 ;  /* 0x000000ffff0b7224 */ /* 0x000fe200078e0004 */
[----:B------:R-:W-:Y:S01]  /*3640*/  UMOV UR4, UR38 ;  /* 0x0000002600047c82 */ /* 0x000fe20008000000 */
[----:B------:R-:W-:Y:S02]  /*3650*/  IMAD.MOV.U32 R0, RZ, RZ, 0x3f800000 ;  /* 0x3f800000ff007424 */ /* 0x000fe400078e00ff */
[----:B------:R-:W-:-:S07]  /*3660*/  IMAD.MOV.U32 R87, RZ, RZ, RZ ;  /* 0x000000ffff577224 */ /* 0x000fce00078e00ff */
.L_x_2436:
[----:B------:R-:W-:-:S04]  /*3670*/  UISETP.NE.AND UP0, UPT, UR4, 0x1, UPT ;  /* 0x000000010400788c */ /* 0x000fc8000bf05270 */
[----:B------:R-:W-:-:S04]  /*3680*/  USEL UR60, URZ, 0x1, UP0 ;  /* 0x000000013f3c7887 */ /* 0x000fc80008000000 */
[----:B------:R-:W-:Y:S01]  /*3690*/  ULOP3.LUT UR60, UR7, UR60, URZ, 0x3c, !UPT ;  /* 0x0000003c073c7292 */ /* 0x000fe2000f8e3c3f */
[----:B------:R-:W-:Y:S11]  /*36a0*/  @!P0 BRA `(.L_x_2426) ;  /* 0x0000000000048947 */ /* 0x000ff60003800000 */
[----:B------:R-:W-:Y:S01]  /*36b0*/  BPT.TRAP 0x1 ;  /* 0x000000040000795c */ /* 0x000fe20000300000 */
.L_x_2426:
        /* <DEDUP_REMOVED lines=9> */
.L_x_2427:
[----:B-1----:R-:W-:Y:S05]  /*3750*/  @P1 BRA `(.L_x_2428) ;  /* 0x0000000000081947 */ /* 0x002fea0003800000 */
[----:B------:R-:W1:Y:S02]  /*3760*/  SYNCS.PHASECHK.TRANS64.TRYWAIT P1, [UR6+0x2a830], R2 ;  /* 0x02a83002ff0075a7 */ /* 0x000e640008020146 */
[----:B-1----:R-:W-:Y:S05]  /*3770*/  @!P1 BRA `(.L_x_2429) ;  /* 0x000000c400509947 */ /* 0x002fea0003800000 */
.L_x_2428:
        /* <DEDUP_REMOVED lines=131> */
.L_x_2430:
[----:B------:R-:W-:Y:S01]  /*3fb0*/  ULEA UR5, UR4, UR39, 0x3 ;  /* 0x0000002704057291 */ /* 0x000fe2000f8e183f */
[----:B------:R-:W-:-:S05]  /*3fc0*/  IMAD.U32 R0, RZ, RZ, UR7 ;  /* 0x00000007ff007e24 */ /* 0x000fca000f8e00ff */
[----:B------:R-:W-:-:S04]  /*3fd0*/  SHF.L.U32 R0, R0, 0x1f, RZ ;  /* 0x0000001f00007819 */ /* 0x000fc800000006ff */
[----:B------:R2:W3:Y:S01]  /*3fe0*/  SYNCS.PHASECHK.TRANS64.TRYWAIT P1, [UR5+0x2a850], R0 ;  /* 0x02a85000ff0075a7 */ /* 0x0004e20008020145 */
[----:B------:R-:W-:Y:S05]  /*3ff0*/  @!P0 BRA `(.L_x_2431) ;  /* 0x0000000000048947 */ /* 0x000fea0003800000 */
[----:B------:R-:W-:Y:S01]  /*4000*/  BPT.TRAP 0x1 ;  /* 0x000000040000795c */ /* 0x000fe20000300000 */
.L_x_2431:
[----:B---3--:R-:W-:Y:S05]  /*4010*/  @P1 BRA `(.L_x_2432) ;  /* 0x0000000000081947 */ /* 0x008fea0003800000 */
[----:B------:R-:W3:Y:S02]  /*4020*/  SYNCS.PHASECHK.TRANS64.TRYWAIT P1, [UR5+0x2a850], R0 ;  /* 0x02a85000ff0075a7 */ /* 0x000ee40008020145 */
[----:B---3--:R-:W-:Y:S05]  /*4030*/  @!P1 BRA `(.L_x_2433) ;  /* 0x000000bc00389947 */ /* 0x008fea0003800000 */
.L_x_2432:
        /* <DEDUP_REMOVED lines=38> */
.L_x_2434:
[----:B------:R-:W-:Y:S01]  /*42a0*/  ISETP.NE.AND P1, PT, R172, 0x1, PT ;  /* 0x00000001ac00780c */ /* 0x000fe20003f25270 */
[----:B------:R-:W3:Y:S01]  /*42b0*/  S2UR UR4, SR_CgaCtaId ;  /* 0x00000000000479c3 */ /* 0x000ee20000008800 */
[----:B-12---:R-:W-:Y:S01]  /*42c0*/  IADD3 R0, R19, R16, RZ ;  /* 0x0000001013007210 */ /* 0x006fe20007ffe0ff */
[----:B------:R-:W-:-:S10]  /*42d0*/  UIADD3 UR6, UR6, 0x2a840, URZ ;  /* 0x0002a84006067890 */ /* 0x000fd4000fffe03f */
[----:B------:R-:W0:Y:S08]  /*42e0*/  @P1 LDC R3, c[0x0][0x44c] ;  /* 0x00011300ff031b82 */ /* 0x000e300000000800 */
[----:B------:R-:W1:Y:S01]  /*42f0*/  @P1 LDC R9, c[0x0][0x450] ;  /* 0x00011400ff091b82 */ /* 0x000e620000000800 */
[----:B---3--:R-:W-:-:S09]  /*4300*/  UPRMT UR6, UR4, 0x654, UR6 ;  /* 0x0000065404067896 */ /* 0x008fd20008000006 */
[----:B------:R-:W-:Y:S01]  /*4310*/  SYNCS.ARRIVE.TRANS64.RED.A1T0 RZ, [UR6], RZ ;  /* 0x000000ffffff79a7 */ /* 0x000fe20008100406 */
[----:B0-----:R-:W-:-:S04]  /*4320*/  @P1 IMAD.HI.U32 R2, R0, R3, RZ ;  /* 0x0000000300021227 */ /* 0x001fc800078e00ff */
[----:B------:R-:W-:Y:S01]  /*4330*/  IMAD.MOV.U32 R3, RZ, RZ, -0x60 ;  /* 0xffffffa0ff037424 */ /* 0x000fe200078e00ff */
[----:B-1----:R-:W-:-:S03]  /*4340*/  @P1 SHF.R.U32.HI R0, RZ, R9, R2 ;  /* 0x00000009ff001219 */ /* 0x002fc60000011602 */
[----:B------:R-:W-:Y:S02]  /*4350*/  IMAD R3, R10, R3, 0x1 ;  /* 0x000000010a037424 */ /* 0x000fe400078e0203 */
[----:B------:R-:W0:Y:S02]  /*4360*/  SHFL.IDX PT, R9, R0, RZ, 0x1c1f ;  /* 0x001c1fff00097589 */ /* 0x000e2400000e0000 */
[----:B------:R-:W-:Y:S02]  /*4370*/  IMAD R3, R18, -0x2, R3 ;  /* 0xfffffffe12037824 */ /* 0x000fe400078e0203 */
[----:B------:R-:W1:Y:S03]  /*4380*/  SHFL.IDX PT, R143, R0, 0x1, 0x1c1f ;  /* 0x003c1f00008f7f89 */ /* 0x000e6600000e0000 */
[----:B------:R-:W-:-:S05]  /*4390*/  IADD3 R4, -R171, R3, R170 ;  /* 0x00000003ab047210 */ /* 0x000fca0007ffe1aa */
[----:B0-----:R-:W-:-:S05]  /*43a0*/  IMAD.IADD R2, R4, 0x1, R9 ;  /* 0x0000000104027824 */ /* 0x001fca00078e0209 */
[C---:B------:R-:W-:Y:S02]  /*43b0*/  ISETP.GT.AND P1, PT, R2.reuse, RZ, PT ;  /* 0x000000ff0200720c */ /* 0x040fe40003f24270 */
[----:B------:R-:W-:Y:S02]  /*43c0*/  ISETP.GT.AND P2, PT, R2, 0x1, PT ;  /* 0x000000010200780c */ /* 0x000fe40003f44270 */
[----:B------:R-:W-:Y:S02]  /*43d0*/  FSEL R151, R88, -INF , P1 ;  /* 0xff80000058977808 */ /* 0x000fe40000800000 */
        /* <DEDUP_REMOVED lines=69> */
[----:B------:R-:W-:Y:S01]  /*4830*/  FMNMX.FTZ R20, R133, R14, !PT ;  /* 0x0000000e85147209 */ /* 0x000fe20007810000 */
[----:B-1----:R-:W-:-:S04]  /*4840*/  IMAD.IADD R14, R4, 0x1, R143 ;  /* 0x00000001040e7824 */ /* 0x002fc800078e028f */
        /* <DEDUP_REMOVED lines=240> */
.L_x_2435:
        /* <DEDUP_REMOVED lines=35> */
.L_x_2425:
[----:B------:R-:W-:-:S13]  /*5980*/  ISETP.GE.AND P1, PT, R10, RZ, PT ;  /* 0x000000ff0a00720c */ /* 0x000fda0003f26270 */
[----:B------:R-:W-:Y:S05]  /*5990*/  @!P1 BRA `(.L_x_2437) ;  /* 0x0000001c00189947 */ /* 0x000fea0003800000 */
[----:B------:R-:W-:Y:S01]  /*59a0*/  IMAD.MOV.U32 R11, RZ, RZ, R3 ;  /* 0x000000ffff0b7224 */ /* 0x000fe200078e0003 */
[----:B------:R-:W-:Y:S01]  /*59b0*/  UMOV UR6, UR60 ;  /* 0x0000003c00067c82 */ /* 0x000fe20008000000 */
[----:B------:R-:W-:Y:S01]  /*59c0*/  IMAD.MOV.U32 R13, RZ, RZ, R4 ;  /* 0x000000ffff0d7224 */ /* 0x000fe200078e0004 */
[----:B------:R-:W-:-:S06]  /*59d0*/  UMOV UR4, UR38 ;  /* 0x0000002600047c82 */ /* 0x000fcc0008000000 */
.L_x_2448:
        /* <DEDUP_REMOVED lines=8> */
.L_x_2438:
[----:B------:R-:W-:Y:S01]  /*5a60*/  ULEA UR5, UR38, UR39, 0x3 ;  /* 0x0000002726057291 */ /* 0x000fe2000f8e183f */
[----:B------:R-:W-:-:S04]  /*5a70*/  MOV R2, UR60 ;  /* 0x0000003c00027c02 */ /* 0x000fc80008000f00 */
[----:B------:R-:W-:-:S04]  /*5a80*/  SHF.L.U32 R2, R2, 0x1f, RZ ;  /* 0x0000001f02027819 */ /* 0x000fc800000006ff */
[----:B------:R0:W1:Y:S01]  /*5a90*/  SYNCS.PHASECHK.TRANS64.TRYWAIT P1, [UR5+0x2a830], R2 ;  /* 0x02a83002ff0075a7 */ /* 0x0000620008020145 */
[----:B------:R-:W-:Y:S05]  /*5aa0*/  @!P0 BRA `(.L_x_2439) ;  /* 0x0000000000048947 */ /* 0x000fea0003800000 */
[----:B------:R-:W-:Y:S01]  /*5ab0*/  BPT.TRAP 0x1 ;  /* 0x000000040000795c */ /* 0x000fe20000300000 */
.L_x_2439:
[----:B-1----:R-:W-:Y:S05]  /*5ac0*/  @P1 BRA `(.L_x_2440) ;  /* 0x0000000000081947 */ /* 0x002fea0003800000 */
[----:B------:R-:W1:Y:S02]  /*5ad0*/  SYNCS.PHASECHK.TRANS64.TRYWAIT P1, [UR5+0x2a830], R2 ;  /* 0x02a83002ff0075a7 */ /* 0x000e640008020145 */
[----:B-1----:R-:W-:Y:S05]  /*5ae0*/  @!P1 BRA `(.L_x_2441) ;  /* 0x000000a000a49947 */ /* 0x002fea0003800000 */
.L_x_2440:
        /* <DEDUP_REMOVED lines=131> */
.L_x_2442:
[----:B------:R-:W-:Y:S01]  /*6320*/  ULEA UR5, UR4, UR39, 0x3 ;  /* 0x0000002704057291 */ /* 0x000fe2000f8e183f */
[----:B------:R-:W-:-:S05]  /*6330*/  IMAD.U32 R0, RZ, RZ, UR6 ;  /* 0x00000006ff007e24 */ /* 0x000fca000f8e00ff */
[----:B------:R-:W-:-:S04]  /*6340*/  SHF.L.U32 R0, R0, 0x1f, RZ ;  /* 0x0000001f00007819 */ /* 0x000fc800000006ff */
[----:B------:R2:W3:Y:S01]  /*6350*/  SYNCS.PHASECHK.TRANS64.TRYWAIT P1, [UR5+0x2a850], R0 ;  /* 0x02a85000ff0075a7 */ /* 0x0004e20008020145 */
[----:B------:R-:W-:Y:S05]  /*6360*/  @!P0 BRA `(.L_x_2443) ;  /* 0x0000000000048947 */ /* 0x000fea0003800000 */
[----:B------:R-:W-:Y:S01]  /*6370*/  BPT.TRAP 0x1 ;  /* 0x000000040000795c */ /* 0x000fe20000300000 */
.L_x_2443:
[----:B---3--:R-:W-:Y:S05]  /*6380*/  @P1 BRA `(.L_x_2444) ;  /* 0x0000000000081947 */ /* 0x008fea0003800000 */
[----:B------:R-:W3:Y:S02]  /*6390*/  SYNCS.PHASECHK.TRANS64.TRYWAIT P1, [UR5+0x2a850], R0 ;  /* 0x02a85000ff0075a7 */ /* 0x000ee40008020145 */
[----:B---3--:R-:W-:Y:S05]  /*63a0*/  @!P1 BRA `(.L_x_2445) ;  /* 0x00000098008c9947 */ /* 0x008fea0003800000 */
.L_x_2444:
        /* <DEDUP_REMOVED lines=42> */
.L_x_2446:
        /* <DEDUP_REMOVED lines=216> */
.L_x_2447:
        /* <DEDUP_REMOVED lines=35> */
.L_x_2437:
        /* <DEDUP_REMOVED lines=67> */
.L_x_2449:
[----:B------:R-:W-:Y:S01]  /*7a30*/  ULEA UR5, UR38, UR39, 0x3 ;  /* 0x0000002726057291 */ /* 0x000fe2000f8e183f */
[----:B------:R-:W-:-:S05]  /*7a40*/  IMAD.U32 R0, RZ, RZ, UR60 ;  /* 0x0000003cff007e24 */ /* 0x000fca000f8e00ff */
[----:B------:R-:W-:-:S04]  /*7a50*/  SHF.L.U32 R0, R0, 0x1f, RZ ;  /* 0x0000001f00007819 */ /* 0x000fc800000006ff */
[----:B------:R0:W1:Y:S01]  /*7a60*/  SYNCS.PHASECHK.TRANS64.TRYWAIT P1, [UR5+0x2a850], R0 ;  /* 0x02a85000ff0075a7 */ /* 0x0000620008020145 */
[----:B------:R-:W-:Y:S05]  /*7a70*/  @!P0 BRA `(.L_x_2450) ;  /* 0x0000000000048947 */ /* 0x000fea0003800000 */
[----:B------:R-:W-:Y:S01]  /*7a80*/  BPT.TRAP 0x1 ;  /* 0x000000040000795c */ /* 0x000fe20000300000 */
.L_x_2450:
[----:B-1----:R-:W-:Y:S05]  /*7a90*/  @P1 BRA `(.L_x_2451) ;  /* 0x0000000000081947 */ /* 0x002fea0003800000 */
[----:B------:R-:W1:Y:S02]  /*7aa0*/  SYNCS.PHASECHK.TRANS64.TRYWAIT P1, [UR5+0x2a850], R0 ;  /* 0x02a85000ff0075a7 */ /* 0x000e640008020145 */
[----:B-1----:R-:W-:Y:S05]  /*7ab0*/  @!P1 BRA `(.L_x_2452) ;  /* 0x0000008000e09947 */ /* 0x002fea0003800000 */
.L_x_2451:
        /* <DEDUP_REMOVED lines=20> */
[----:B------:R-:W-:Y:S01]  /*7c00*/  MOV R0, 0xff800000 ;  /* 0xff80000000007802 */ /* 0x000fe20000000f00 */
[----:B-1----:R-:W-:-:S03]  /*7c10*/  FADD.FTZ R12, R6, R9 ;  /* 0x00000009060c7221 */ /* 0x002fc60000010000 */
[----:B------:R-:W-:Y:S01]  /*7c20*/  FSETP.NE.FTZ.AND P1, PT, R11, RZ, PT ;  /* 0x000000ff0b00720b */ /* 0x000fe20003f35000 */
[----:B------:R-:W-:Y:S01]  /*7c30*/  IMAD.MOV.U32 R9, RZ, RZ, RZ ;  /* 0x000000ffff097224 */ /* 0x000fe200078e00ff */
        /* <DEDUP_REMOVED lines=38> */
.L_x_2453:
[----:B------:R-:W0:Y:S01]  /*7ea0*/  S2UR UR6, SR_CgaCtaId ;  /* 0x00000000000679c3 */ /* 0x000e220000008800 */
[----:B------:R-:W-:Y:S01]  /*7eb0*/  UIADD3 UR4, UR5, 0x2a860, URZ ;  /* 0x0002a86005047890 */ /* 0x000fe2000fffe03f */
[-C--:B------:R-:W-:Y:S01]  /*7ec0*/  FMUL.FTZ R89, R40, R5.reuse ;  /* 0x0000000528597220 */ /* 0x080fe20000410000 */
[----:B------:R-:W-:Y:S01]  /*7ed0*/  UIADD3 UR38, UR38, 0x1, URZ ;  /* 0x0000000126267890 */ /* 0x000fe2000fffe03f */
[-C--:B------:R-:W-:Y:S01]  /*7ee0*/  FMUL.FTZ R93, R32, R5.reuse ;  /* 0x00000005205d7220 */ /* 0x080fe20000410000 */
[-C--:B------:R-:W-:Y:S01]  /*7ef0*/  FMUL.FTZ R90, R33, R5.reuse ;  /* 0x00000005215a7220 */ /* 0x080fe20000410000 */
[-C--:B------:R-:W-:Y:S01]  /*7f00*/  FMUL.FTZ R91, R36, R5.reuse ;  /* 0x00000005245b7220 */ /* 0x080fe20000410000 */
[----:B------:R-:W-:Y:S01]  /*7f10*/  UISETP.NE.AND UP0, UPT, UR38, 0x2, UPT ;  /* 0x000000022600788c */ /* 0x000fe2000bf05270 */
[-C--:B------:R-:W-:Y:S01]  /*7f20*/  FMUL.FTZ R88, R37, R5.reuse ;  /* 0x0000000525587220 */ /* 0x080fe20000410000 */
[----:B------:R-:W-:Y:S01]  /*7f30*/  FMUL.FTZ R40, R41, R5 ;  /* 0x0000000529287220 */ /* 0x000fe20000410000 */
        /* <DEDUP_REMOVED lines=65> */
.L_x_2417:
        /* <DEDUP_REMOVED lines=19> */
[----:B------:R-:W-:Y:S02]  /*8480*/  MOV R2, R21 ;  /* 0x0000001500027202 */ /* 0x000fe40000000f00 */
[----:B--2---:R-:W-:-:S03]  /*8490*/  MOV R3, R4 ;  /* 0x0000000400037202 */ /* 0x004fc60000000f00 */
[----:B------:R-:W-:-:S03]  /*84a0*/  IMAD.WIDE R4, R168, 0x2, R2 ;  /* 0x00000002a8047825 */ /* 0x000fc600078e0202 */
[C---:B------:R-:W-:Y:S02]  /*84b0*/  IADD3 R71, P6, R4.reuse, 0x20, RZ ;  /* 0x0000002004477810 */ /* 0x040fe40007fde0ff */
[C---:B------:R-:W-:Y:S02]  /*84c0*/  LOP3.LUT R9, R4.reuse, 0x380, RZ, 0xc0, !PT ;  /* 0x0000038004097812 */ /* 0x040fe400078ec0ff */
[----:B------:R-:W-:Y:S01]  /*84d0*/  LOP3.LUT R14, R71, 0x380, RZ, 0xc0, !PT ;  /* 0x00000380470e7812 */ /* 0x000fe200078ec0ff */
[--C-:B------:R-:W-:Y:S01]  /*84e0*/  IMAD.X R29, RZ, RZ, R5.reuse, P6 ;  /* 0x000000ffff1d7224 */ /* 0x100fe200030e0605 */
[----:B------:R-:W-:Y:S02]  /*84f0*/  IADD3 R101, P4, R4, 0x60, RZ ;  /* 0x0000006004657810 */ /* 0x000fe40007f9e0ff */
[----:B------:R-:W-:Y:S02]  /*8500*/  SHF.R.U64 R14, R14, 0x3, RZ ;  /* 0x000000030e0e7819 */ /* 0x000fe400000012ff */
[----:B------:R-:W-:Y:S01]  /*8510*/  SHF.R.U64 R9, R9, 0x3, RZ ;  /* 0x0000000309097819 */ /* 0x000fe200000012ff */
[----:B------:R-:W-:Y:S01]  /*8520*/  IMAD.X R15, RZ, RZ, R5, P4 ;  /* 0x000000ffff0f7224 */ /* 0x000fe200020e0605 */
[----:B------:R-:W-:-:S02]  /*8530*/  LOP3.LUT R28, R14, R71, RZ, 0x3c, !PT ;  /* 0x000000470e1c7212 */ /* 0x000fc400078e3cff */
[----:B-1----:R-:W-:Y:S02]  /*8540*/  LOP3.LUT R44, R101, 0x380, RZ, 0xc0, !PT ;  /* 0x00000380652c7812 */ /* 0x002fe400078ec0ff */
[----:B------:R-:W-:Y:S02]  /*8550*/  MOV R95, R28 ;  /* 0x0000001c005f7202 */ /* 0x000fe40000000f00 */
[----:B------:R-:W1:Y:S08]  /*8560*/  LDC.64 R28, c[0x0][0xc00] ;  /* 0x00030000ff1c7b82 */ /* 0x000e700000000a00 */
[----:B------:R-:W-:Y:S01]  /*8570*/  BAR.SYNC.DEFER_BLOCKING 0x1, 0x100 ;  /* 0x0044000000007b1d */ /* 0x000fe20000010000 */
[----:B------:R-:W-:-:S02]  /*8580*/  IADD3 R73, P5, R4, 0x40, RZ ;  /* 0x0000004004497810 */ /* 0x000fc40007fbe0ff */
        /* <DEDUP_REMOVED lines=11> */
[----:B------:R-:W-:-:S02]  /*8640*/  MOV R96, R4 ;  /* 0x0000000400607202 */ /* 0x000fc40000000f00 */
[----:B------:R-:W-:Y:S02]  /*8650*/  F2FP.F16.F32.PACK_AB R5, R10, R97 ;  /* 0x000000610a05723e */ /* 0x000fe400000000ff */
[----:B------:R-:W-:Y:S02]  /*8660*/  LOP3.LUT R14, R44, R101, RZ, 0x3c, !PT ;  /* 0x000000652c0e7212 */ /* 0x000fe400078e3cff */
[----:B------:R-:W-:Y:S02]  /*8670*/  LOP3.LUT R10, R105, 0x380, RZ, 0xc0, !PT ;  /* 0x00000380690a7812 */ /* 0x000fe400078ec0ff */
[----:B------:R-:W-:Y:S02]  /*8680*/  LOP3.LUT R44, R107, 0x380, RZ, 0xc0, !PT ;  /* 0x000003806b2c7812 */ /* 0x000fe400078ec0ff */
[----:B------:R-:W-:Y:S02]  /*8690*/  LOP3.LUT R71, R92, 0x380, RZ, 0xc0, !PT ;  /* 0x000003805c477812 */ /* 0x000fe400078ec0ff */
[----:B------:R-:W-:-:S02]  /*86a0*/  LOP3.LUT R24, R73, 0x380, RZ, 0xc0, !PT ;  /* 0x0000038049187812 */ /* 0x000fc400078ec0ff */
[----:B------:R-:W-:Y:S02]  /*86b0*/  LOP3.LUT R72, R103, 0x380, RZ, 0xc0, !PT ;  /* 0x0000038067487812 */ /* 0x000fe400078ec0ff */
[----:B------:R-:W-:Y:S02]  /*86c0*/  SHF.R.U64 R10, R10, 0x3, RZ ;  /* 0x000000030a0a7819 */ /* 0x000fe400000012ff */
[----:B------:R-:W-:Y:S02]  /*86d0*/  SHF.R.U64 R44, R44, 0x3, RZ ;  /* 0x000000032c2c7819 */ /* 0x000fe400000012ff */
[----:B------:R-:W-:Y:S02]  /*86e0*/  SHF.R.U64 R71, R71, 0x3, RZ ;  /* 0x0000000347477819 */ /* 0x000fe400000012ff */
[----:B------:R-:W-:Y:S02]  /*86f0*/  SHF.R.U64 R24, R24, 0x3, RZ ;  /* 0x0000000318187819 */ /* 0x000fe400000012ff */
[----:B------:R-:W-:-:S02]  /*8700*/  F2FP.F16.F32.PACK_AB R4, R12, R99 ;  /* 0x000000630c04723e */ /* 0x000fc400000000ff */
[----:B------:R-:W-:Y:S02]  /*8710*/  SHF.R.U64 R72, R72, 0x3, RZ ;  /* 0x0000000348487819 */ /* 0x000fe400000012ff */
[----:B------:R-:W-:Y:S01]  /*8720*/  LOP3.LUT R12, R10, R105, RZ, 0x3c, !PT ;  /* 0x000000690a0c7212 */ /* 0x000fe200078e3cff */
[----:B------:R2:W-:Y:S01]  /*8730*/  STSM.16.M88.4 [R96], R4 ;  /* 0x0000000460007844 */ /* 0x0005e20000000200 */
[----:B------:R-:W-:Y:S02]  /*8740*/  LOP3.LUT R10, R44, R107, RZ, 0x3c, !PT ;  /* 0x0000006b2c0a7212 */ /* 0x000fe400078e3cff */
[----:B------:R-:W-:Y:S02]  /*8750*/  LOP3.LUT R8, R71, R92, RZ, 0x3c, !PT ;  /* 0x0000005c47087212 */ /* 0x000fe400078e3cff */
[----:B------:R-:W-:Y:S02]  /*8760*/  LOP3.LUT R26, R24, R73, RZ, 0x3c, !PT ;  /* 0x00000049181a7212 */ /* 0x000fe400078e3cff */
[----:B------:R-:W-:-:S02]  /*8770*/  LOP3.LUT R24, R72, R103, RZ, 0x3c, !PT ;  /* 0x0000006748187212 */ /* 0x000fc400078e3cff */
[----:B------:R-:W-:Y:S02]  /*8780*/  MOV R71, R10 ;  /* 0x0000000a00477202 */ /* 0x000fe40000000f00 */
[----:B------:R-:W-:Y:S02]  /*8790*/  MOV R44, R8 ;  /* 0x00000008002c7202 */ /* 0x000fe40000000f00 */
[----:B-1----:R-:W-:Y:S02]  /*87a0*/  ISETP.NE.U32.AND P0, PT, R28, RZ, PT ;  /* 0x000000ff1c00720c */ /* 0x002fe40003f05070 */
[----:B------:R-:W-:Y:S02]  /*87b0*/  F2FP.F16.F32.PACK_AB R8, R90, R93 ;  /* 0x0000005d5a08723e */ /* 0x000fe400000000ff */
[----:B------:R-:W-:Y:S02]  /*87c0*/  F2FP.F16.F32.PACK_AB R9, R35, R34 ;  /* 0x000000222309723e */ /* 0x000fe400000000ff */
[----:B------:R-:W-:-:S02]  /*87d0*/  F2FP.F16.F32.PACK_AB R10, R88, R91 ;  /* 0x0000005b580a723e */ /* 0x000fc400000000ff */
[----:B------:R-:W-:Y:S02]  /*87e0*/  F2FP.F16.F32.PACK_AB R11, R39, R38 ;  /* 0x00000026270b723e */ /* 0x000fe400000000ff */
[----:B------:R-:W-:Y:S02]  /*87f0*/  MOV R94, R26 ;  /* 0x0000001a005e7202 */ /* 0x000fe40000000f00 */
[----:B------:R-:W-:Y:S01]  /*8800*/  MOV R92, R14 ;  /* 0x0000000e005c7202 */ /* 0x000fe20000000f00 */
[----:B------:R-:W-:Y:S01]  /*8810*/  STSM.16.M88.4 [R95], R8 ;  /* 0x000000085f007844 */ /* 0x000fe20000000200 */
[----:B------:R-:W-:Y:S02]  /*8820*/  MOV R72, R12 ;  /* 0x0000000c00487202 */ /* 0x000fe40000000f00 */
[----:B--2---:R-:W-:Y:S02]  /*8830*/  F2FP.F16.F32.PACK_AB R4, R40, R89 ;  /* 0x000000592804723e */ /* 0x004fe400000000ff */
[----:B------:R-:W-:-:S02]  /*8840*/  F2FP.F16.F32.PACK_AB R5, R43, R42 ;  /* 0x0000002a2b05723e */ /* 0x000fc400000000ff */
[----:B------:R-:W-:Y:S02]  /*8850*/  F2FP.F16.F32.PACK_AB R6, R32, R41 ;  /* 0x000000292006723e */ /* 0x000fe400000000ff */
[----:B------:R-:W-:Y:S02]  /*8860*/  F2FP.F16.F32.PACK_AB R7, R30, R33 ;  /* 0x000000211e07723e */ /* 0x000fe400000000ff */
[----:B------:R-:W-:Y:S01]  /*8870*/  MOV R73, R24 ;  /* 0x0000001800497202 */ /* 0x000fe20000000f00 */
[----:B------:R-:W1:Y:S01]  /*8880*/  LDC.64 R32, c[0x0][0xc00] ;  /* 0x00030000ff207b82 */ /* 0x000e620000000a00 */
[----:B------:R-:W-:Y:S01]  /*8890*/  F2FP.F16.F32.PACK_AB R12, R49, R48 ;  /* 0x00000030310c723e */ /* 0x000fe200000000ff */
[----:B------:R2:W-:Y:S01]  /*88a0*/  STSM.16.M88.4 [R94], R4 ;  /* 0x000000045e007844 */ /* 0x0005e20000000200 */
[----:B------:R-:W-:Y:S02]  /*88b0*/  F2FP.F16.F32.PACK_AB R13, R51, R50 ;  /* 0x00000032330d723e */ /* 0x000fe400000000ff */
[----:B------:R-:W-:-:S02]  /*88c0*/  F2FP.F16.F32.PACK_AB R14, R53, R52 ;  /* 0x00000034350e723e */ /* 0x000fc400000000ff */
[----:B------:R-:W-:Y:S02]  /*88d0*/  F2FP.F16.F32.PACK_AB R15, R55, R54 ;  /* 0x00000036370f723e */ /* 0x000fe400000000ff */
[----:B------:R-:W-:Y:S01]  /*88e0*/  F2FP.F16.F32.PACK_AB R24, R57, R56 ;  /* 0x000000383918723e */ /* 0x000fe200000000ff */
[----:B------:R-:W3:Y:S01]  /*88f0*/  LDC R54, c[0x0][0xbe8] ;  /* 0x0002fa00ff367b82 */ /* 0x000ee20000000800 */
[----:B------:R-:W-:Y:S01]  /*8900*/  F2FP.F16.F32.PACK_AB R25, R59, R58 ;  /* 0x0000003a3b19723e */ /* 0x000fe200000000ff */
[----:B------:R4:W-:Y:S01]  /*8910*/  STSM.16.M88.4 [R92], R12 ;  /* 0x0000000c5c007844 */ /* 0x0009e20000000200 */
[----:B------:R-:W-:Y:S02]  /*8920*/  F2FP.F16.F32.PACK_AB R26, R61, R60 ;  /* 0x0000003c3d1a723e */ /* 0x000fe400000000ff */
[----:B------:R-:W-:Y:S02]  /*8930*/  F2FP.F16.F32.PACK_AB R27, R63, R62 ;  /* 0x0000003e3f1b723e */ /* 0x000fe400000000ff */
[----:B------:R-:W-:-:S02]  /*8940*/  ISETP.NE.AND.EX P0, PT, R29, RZ, PT, P0 ;  /* 0x000000ff1d00720c */ /* 0x000fc40003f05300 */
[----:B------:R-:W-:Y:S01]  /*8950*/  F2FP.F16.F32.PACK_AB R28, R65, R64 ;  /* 0x00000040411c723e */ /* 0x000fe200000000ff */
[----:B------:R4:W-:Y:S01]  /*8960*/  STSM.16.M88.4 [R73], R24 ;  /* 0x0000001849007844 */ /* 0x0009e20000000200 */
[----:B------:R-:W-:Y:S02]  /*8970*/  F2FP.F16.F32.PACK_AB R29, R67, R66 ;  /* 0x00000042431d723e */ /* 0x000fe400000000ff */
[----:B------:R-:W-:Y:S01]  /*8980*/  F2FP.F16.F32.PACK_AB R30, R69, R68 ;  /* 0x00000044451e723e */ /* 0x000fe200000000ff */
[----:B-1----:R-:W-:Y:S01]  /*8990*/  IMAD.WIDE R32, R22, 0x4, R32 ;  /* 0x0000000416207825 */ /* 0x002fe200078e0220 */
[----:B------:R-:W-:Y:S02]  /*89a0*/  F2FP.F16.F32.PACK_AB R38, R77, R76 ;  /* 0x0000004c4d26723e */ /* 0x000fe400000000ff */
[----:B------:R-:W-:Y:S01]  /*89b0*/  F2FP.F16.F32.PACK_AB R39, R79, R78 ;  /* 0x0000004e4f27723e */ /* 0x000fe200000000ff */
[----:B------:R4:W-:Y:S01]  /*89c0*/  STSM.16.M88.4 [R72], R28 ;  /* 0x0000001c48007844 */ /* 0x0009e20000000200 */
[----:B------:R-:W-:-:S02]  /*89d0*/  ISETP.NE.U32.AND P2, PT, RZ, UR4, PT ;  /* 0x00000004ff007c0c */ /* 0x000fc4000bf45070 */
[----:B------:R-:W-:Y:S01]  /*89e0*/  MOV R48, RZ ;  /* 0x000000ff00307202 */ /* 0x000fe20000000f00 */
[----:B------:R4:W-:Y:S01]  /*89f0*/  STSM.16.M88.4 [R71], R36 ;  /* 0x0000002447007844 */ /* 0x0009e20000000200 */
[----:B------:R-:W-:-:S03]  /*8a00*/  ISETP.NE.AND.EX P2, PT, RZ, UR5, PT, P2 ;  /* 0x00000005ff007c0c */ /* 0x000fc6000bf45320 */
[----:B------:R4:W-:Y:S01]  /*8a10*/  STSM.16.M88.4 [R44], R80 ;  /* 0x000000502c007844 */ /* 0x0009e20000000200 */
[----:B------:R-:W-:Y:S09]  /*8a20*/  BAR.SYNC.DEFER_BLOCKING 0x1, 0x100 ;  /* 0x0044000000007b1d */ /* 0x000ff20000010000 */
[----:B--2---:R-:W-:Y:S01]  /*8a30*/  @P2 LEA R4, P3, R22, UR4, 0x2 ;  /* 0x0000000416042c11 */ /* 0x004fe2000f8610ff */
[----:B------:R-:W-:-:S02]  /*8a40*/  ULDC UR4, c[0x0][0xa88] ;  /* 0x0002a20000047ab9 */ /* 0x000fc40000000800 */
[----:B------:R-:W-:Y:S01]  /*8a50*/  IMAD.U32 R7, RZ, RZ, UR4 ;  /* 0x00000004ff077e24 */ /* 0x000fe2000f8e00ff */
[----:B------:R-:W-:Y:S01]  /*8a60*/  @P2 LEA.HI.X R5, R22, UR5, R162, 0x2, P3 ;  /* 0x0000000516052c11 */ /* 0x000fe200098f14a2 */
[----:B------:R4:W5:Y:S01]  /*8a70*/  @P0 LDG.E R48, desc[UR36][R32.64] ;  /* 0x0000002420300981 */ /* 0x000962000c1e1900 */
[----:B---3--:R-:W-:-:S03]  /*8a80*/  ISETP.NE.AND P1, PT, R54, 0x1, PT ;  /* 0x000000013600780c */ /* 0x008fc60003f25270 */
[----:B------:R4:W5:Y:S10]  /*8a90*/  @P2 LDG.E R7, desc[UR36][R4.64] ;  /* 0x0000002404072981 */ /* 0x000974000c1e1900 */
[----:B------:R-:W1:Y:S08]  /*8aa0*/  @P1 LDC R6, c[0x0][0xbec] ;  /* 0x0002fb00ff061b82 */ /* 0x000e700000000800 */
[----:B------:R-:W2:Y:S01]  /*8ab0*/  @P1 LDC R11, c[0x0][0xbf0] ;  /* 0x0002fc00ff0b1b82 */ /* 0x000ea20000000800 */
[----:B----4-:R-:W-:Y:S05]  /*8ac0*/  @P2 BRA `(.L_x_2456) ;  /* 0x0000000000102947 */ /* 0x010fea0003800000 */
[----:B------:R-:W-:Y:S05]  /*8ad0*/  @!P0 BRA `(.L_x_2456) ;  /* 0x00000000000c8947 */ /* 0x000fea0003800000 */
[----:B------:R-:W3:Y:S04]  /*8ae0*/  LDG.E R4, desc[UR36][R32.64] ;  /* 0x0000002420047981 */ /* 0x000ee8000c1e1900 */
[----:B-----5:R-:W3:Y:S02]  /*8af0*/  LDG.E R7, desc[UR36][R32.64+0x4] ;  /* 0x0000042420077981 */ /* 0x020ee4000c1e1900 */
[----:B---3--:R-:W-:-:S07]  /*8b00*/  IMAD.IADD R7, R7, 0x1, -R4 ;  /* 0x0000000107077824 */ /* 0x008fce00078e0a04 */
.L_x_2456:
[----:B------:R-:W-:Y:S01]  /*8b10*/  SHF.R.S32.HI R44, RZ, 0x1f, R161 ;  /* 0x0000001fff2c7819 */ /* 0x000fe200000114a1 */
[----:B------:R-:W-:Y:S01]  /*8b20*/  IMAD.IADD R15, R19, 0x1, R16 ;  /* 0x00000001130f7824 */ /* 0x000fe200078e0210 */
[----:B------:R-:W-:Y:S01]  /*8b30*/  ULDC.64 UR4, c[0x0][0xb90] ;  /* 0x0002e40000047ab9 */ /* 0x000fe20000000a00 */
[----:B-----5:R-:W-:Y:S01]  /*8b40*/  SHF.R.S32.HI R49, RZ, 0x1f, R48 ;  /* 0x0000001fff317819 */ /* 0x020fe20000011430 */
[----:B------:R-:W-:Y:S01]  /*8b50*/  IMAD R57, R7, R54, RZ ;  /* 0x0000003607397224 */ /* 0x000fe200078e02ff */
[----:B------:R-:W-:Y:S01]  /*8b60*/  SEL R162, R162, RZ, !P0 ;  /* 0x000000ffa2a27207 */ /* 0x000fe20004000000 */
[----:B------:R-:W-:Y:S01]  /*8b70*/  IMAD R4, R44, UR4, RZ ;  /* 0x000000042c047c24 */ /* 0x000fe2000f8e02ff */
[----:B------:R-:W-:Y:S01]  /*8b80*/  SEL R55, R22, RZ, !P0 ;  /* 0x000000ff16377207 */ /* 0x000fe20004000000 */
[----:B-1----:R-:W-:Y:S01]  /*8b90*/  @P1 IMAD.HI.U32 R6, R15, R6, RZ ;  /* 0x000000060f061227 */ /* 0x002fe200078e00ff */
[----:B------:R-:W-:-:S03]  /*8ba0*/  IADD3 R22, R167, R16, RZ ;  /* 0x00000010a7167210 */ /* 0x000fc60007ffe0ff */
[----:B------:R-:W-:Y:S01]  /*8bb0*/  IMAD.MOV.U32 R9, RZ, RZ, R15 ;  /* 0x000000ffff097224 */ /* 0x000fe200078e000f */
[----:B--2---:R-:W-:Y:S01]  /*8bc0*/  @P1 SHF.R.U32.HI R9, RZ, R11, R6 ;  /* 0x0000000bff091219 */ /* 0x004fe20000011606 */
[C---:B------:R-:W-:Y:S02]  /*8bd0*/  IMAD R13, R161.reuse, UR5, R4 ;  /* 0x00000005a10d7c24 */ /* 0x040fe4000f8e0204 */
[----:B------:R-:W-:Y:S01]  /*8be0*/  IMAD.WIDE.U32 R4, R161, UR4, R48 ;  /* 0x00000004a1047c25 */ /* 0x000fe2000f8e0030 */
[----:B------:R-:W-:-:S03]  /*8bf0*/  ULDC.64 UR4, c[0x0][0xb98] ;  /* 0x0002e60000047ab9 */ /* 0x000fc60000000a00 */
[----:B------:R-:W-:Y:S02]  /*8c00*/  IMAD R11, R163, 0x40, R17 ;  /* 0x00000040a30b7824 */ /* 0x000fe400078e0211 */
[----:B------:R-:W-:Y:S02]  /*8c10*/  IMAD.IADD R5, R5, 0x1, R13 ;  /* 0x0000000105057824 */ /* 0x000fe400078e020d */
        /* <DEDUP_REMOVED lines=13> */
[----:B------:R-:W-:Y:S02]  /*8cf0*/  IADD3.X R5, R13, R5, R8, P2, !PT ;  /* 0x000000050d057210 */ /* 0x000fe400017fe408 */
[----:B------:R-:W-:Y:S01]  /*8d00*/  IADD3 R9, P3, R2, 0x2000, RZ ;  /* 0x0000200002097810 */ /* 0x000fe20007f7e0ff */
[----:B------:R-:W-:Y:S01]  /*8d10*/  IMAD R10, R6, UR4, RZ ;  /* 0x00000004060a7c24 */ /* 0x000fe2000f8e02ff */
[----:B------:R-:W-:Y:S01]  /*8d20*/  IADD3 R15, P0, R2, 0x1000, RZ ;  /* 0x00001000020f7810 */ /* 0x000fe20007f1e0ff */
[----:B------:R-:W-:Y:S01]  /*8d30*/  IMAD.WIDE.U32 R4, R11, UR4, R4 ;  /* 0x000000040b047c25 */ /* 0x000fe2000f8e0004 */
[----:B------:R-:W-:Y:S02]  /*8d40*/  LOP3.LUT R8, R9, 0x380, RZ, 0xc0, !PT ;  /* 0x0000038009087812 */ /* 0x000fe400078ec0ff */
        /* <DEDUP_REMOVED lines=18> */
[----:B------:R-:W1:Y:S01]  /*8e70*/  SHFL.IDX PT, R51, R14, RZ, 0x1c1f ;  /* 0x001c1fff0e337589 */ /* 0x000e6200000e0000 */
[----:B------:R-:W-:-:S02]  /*8e80*/  IADD3 R33, P4, R2, 0x6000, RZ ;  /* 0x0000600002217810 */ /* 0x000fc40007f9e0ff */
[----:B------:R-:W-:Y:S01]  /*8e90*/  LOP3.LUT R8, R8, R9, RZ, 0x3c, !PT ;  /* 0x0000000908087212 */ /* 0x000fe200078e3cff */
[----:B------:R-:W2:Y:S01]  /*8ea0*/  SHFL.IDX PT, R53, R14, 0x1, 0x1c1f ;  /* 0x003c1f000e357f89 */ /* 0x000ea200000e0000 */
        /* <DEDUP_REMOVED lines=9> */
[----:B------:R-:W-:Y:S01]  /*8f40*/  IMAD R49, R49, UR4, RZ ;  /* 0x0000000431317c24 */ /* 0x000fe2000f8e02ff */
[----:B------:R-:W-:Y:S01]  /*8f50*/  SHF.R.U64 R32, R32, 0x3, RZ ;  /* 0x0000000320207819 */ /* 0x000fe200000012ff */
[--C-:B------:R-:W-:Y:S01]  /*8f60*/  IMAD.X R29, RZ, RZ, R3.reuse, P3 ;  /* 0x000000ffff1d7224 */ /* 0x100fe200018e0603 */
[----:B-1----:R1:W-:Y:S01]  /*8f70*/  @!P2 ST.E desc[UR36][R50.64], R20 ;  /* 0x000000143200a985 */ /* 0x0023e2000c101924 */
[----:B------:R-:W-:Y:S02]  /*8f80*/  LOP3.LUT R2, R11, R2, RZ, 0x3c, !PT ;  /* 0x000000020b027212 */ /* 0x000fe400078e3cff */
[----:B------:R-:W-:Y:S01]  /*8f90*/  LOP3.LUT R40, R40, R41, RZ, 0x3c, !PT ;  /* 0x0000002928287212 */ /* 0x000fe200078e3cff */
[----:B--2---:R2:W-:Y:S01]  /*8fa0*/  @!P0 ST.E desc[UR36][R52.64], R0 ;  /* 0x0000000034008985 */ /* 0x0045e2000c101924 */
[----:B------:R-:W-:Y:S01]  /*8fb0*/  LOP3.LUT R36, R36, R37, RZ, 0x3c, !PT ;  /* 0x0000002524247212 */ /* 0x000fe200078e3cff */
[--C-:B------:R-:W-:Y:S01]  /*8fc0*/  IMAD.X R41, RZ, RZ, R3.reuse, P6 ;  /* 0x000000ffff297224 */ /* 0x100fe200030e0603 */
[----:B------:R-:W-:Y:S01]  /*8fd0*/  LOP3.LUT R32, R32, R33, RZ, 0x3c, !PT ;  /* 0x0000002120207212 */ /* 0x000fe200078e3cff */
[--C-:B------:R-:W-:Y:S01]  /*8fe0*/  IMAD.X R37, RZ, RZ, R3.reuse, P5 ;  /* 0x000000ffff257224 */ /* 0x100fe200028e0603 */
[----:B------:R3:W5:Y:S01]  /*8ff0*/  LD.E.128 R24, desc[UR36][R2.64] ;  /* 0x0000002402187980 */ /* 0x000762000c101d00 */
[----:B------:R-:W-:Y:S01]  /*9000*/  IMAD.X R33, RZ, RZ, R3, P4 ;  /* 0x000000ffff217224 */ /* 0x000fe200020e0603 */
[----:B------:R-:W-:Y:S01]  /*9010*/  LOP3.LUT R12, R15, 0x380, RZ, 0xc0, !PT ;  /* 0x000003800f0c7812 */ /* 0x000fe200078ec0ff */
[----:B-1----:R-:W1:Y:S01]  /*9020*/  @P1 LDC R51, c[0x0][0xbec] ;  /* 0x0002fb00ff331b82 */ /* 0x002e620000000800 */
[----:B------:R-:W-:Y:S01]  /*9030*/  IMAD R49, R48, UR5, R49 ;  /* 0x0000000530317c24 */ /* 0x000fe2000f8e0231 */
[----:B------:R-:W-:Y:S01]  /*9040*/  LOP3.LUT R4, R5, 0x380, RZ, 0xc0, !PT ;  /* 0x0000038005047812 */ /* 0x000fe200078ec0ff */
[----:B------:R-:W5:Y:S01]  /*9050*/  LD.E.128 R8, desc[UR36][R8.64] ;  /* 0x0000002408087980 */ /* 0x000f62000c101d00 */
[----:B------:R-:W-:-:S02]  /*9060*/  SHF.R.U64 R12, R12, 0x3, RZ ;  /* 0x000000030c0c7819 */ /* 0x000fc400000012ff */
[----:B------:R-:W-:Y:S02]  /*9070*/  SHF.R.U64 R4, R4, 0x3, RZ ;  /* 0x0000000304047819 */ /* 0x000fe400000012ff */
[----:B--2---:R-:W2:Y:S01]  /*9080*/  @P1 LDC R53, c[0x0][0xbf0] ;  /* 0x0002fc00ff351b82 */ /* 0x004ea20000000800 */
[----:B---3--:R-:W-:Y:S01]  /*9090*/  IMAD.WIDE.U32 R2, R48, UR4, RZ ;  /* 0x0000000430027c25 */ /* 0x008fe2000f8e00ff */
[----:B------:R-:W-:Y:S01]  /*90a0*/  ULDC.64 UR4, c[0x0][0xae8] ;  /* 0x0002ba0000047ab9 */ /* 0x000fe20000000a00 */
[----:B------:R-:W-:Y:S01]  /*90b0*/  LOP3.LUT R12, R12, R15, RZ, 0x3c, !PT ;  /* 0x0000000f0c0c7212 */ /* 0x000fe200078e3cff */
[----:B------:R-:W5:Y:S01]  /*90c0*/  LD.E.128 R40, desc[UR36][R40.64] ;  /* 0x0000002428287980 */ /* 0x000f62000c101d00 */
[----:B------:R-:W-:Y:S02]  /*90d0*/  LOP3.LUT R28, R4, R5, RZ, 0x3c, !PT ;  /* 0x00000005041c7212 */ /* 0x000fe400078e3cff */
[----:B------:R-:W-:Y:S01]  /*90e0*/  IADD3 R3, R3, R49, RZ ;  /* 0x0000003103037210 */ /* 0x000fe20007ffe0ff */
[----:B------:R-:W-:Y:S01]  /*90f0*/  IMAD R49, R160, 0x20, R163 ;  /* 0x00000020a0317824 */ /* 0x000fe200078e02a3 */
[----:B------:R-:W5:Y:S01]  /*9100*/  LD.E.128 R12, desc[UR36][R12.64] ;  /* 0x000000240c0c7980 */ /* 0x000f62000c101d00 */
[----:B------:R-:W-:-:S02]  /*9110*/  IMAD R0, R44, UR4, RZ ;  /* 0x000000042c007c24 */ /* 0x000fc4000f8e02ff */
[----:B------:R-:W-:Y:S01]  /*9120*/  IMAD.IADD R22, R16, 0x1, R49 ;  /* 0x0000000110167824 */ /* 0x000fe200078e0231 */
[----:B------:R-:W5:Y:S01]  /*9130*/  LD.E.128 R4, desc[UR36][R6.64] ;  /* 0x0000002406047980 */ /* 0x000f62000c101d00 */
[C---:B------:R-:W-:Y:S02]  /*9140*/  IMAD R49, R161.reuse, UR5, R0 ;  /* 0x00000005a1317c24 */ /* 0x040fe4000f8e0200 */
[----:B------:R-:W-:Y:S01]  /*9150*/  IMAD.WIDE.U32 R2, R161, UR4, R2 ;  /* 0x00000004a1027c25 */ /* 0x000fe2000f8e0002 */
[----:B------:R-:W-:Y:S01]  /*9160*/  ULDC.64 UR4, c[0x0][0xaf0] ;  /* 0x0002bc0000047ab9 */ /* 0x000fe20000000a00 */
[----:B------:R-:W5:Y:S02]  /*9170*/  LD.E.128 R36, desc[UR36][R36.64] ;  /* 0x0000002424247980 */ /* 0x000f64000c101d00 */
[----:B-1----:R-:W-:Y:S02]  /*9180*/  @P1 IMAD.HI.U32 R0, R22, R51, RZ ;  /* 0x0000003316001227 */ /* 0x002fe400078e00ff */
[----:B------:R-:W5:Y:S02]  /*9190*/  LD.E.128 R32, desc[UR36][R32.64] ;  /* 0x0000002420207980 */ /* 0x000f64000c101d00 */
[----:B------:R-:W-:-:S02]  /*91a0*/  IMAD.IADD R3, R3, 0x1, R49 ;  /* 0x0000000103037824 */ /* 0x000fc400078e0231 */
[----:B------:R-:W-:Y:S01]  /*91b0*/  IMAD.MOV.U32 R49, RZ, RZ, R22 ;  /* 0x000000ffff317224 */ /* 0x000fe200078e0016 */
[----:B--2---:R-:W-:Y:S01]  /*91c0*/  @P1 SHF.R.U32.HI R49, RZ, R53, R0 ;  /* 0x00000035ff311219 */ /* 0x004fe20000011600 */
[----:B------:R-:W-:Y:S01]  /*91d0*/  IMAD R20, R162, UR4, RZ ;  /* 0x00000004a2147c24 */ /* 0x000fe2000f8e02ff */
[----:B------:R-:W5:Y:S01]  /*91e0*/  LD.E.128 R28, desc[UR36][R28.64] ;  /* 0x000000241c1c7980 */ /* 0x000f62000c101d00 */
[C---:B------:R-:W-:Y:S01]  /*91f0*/  IMAD.WIDE.U32 R2, R55.reuse, UR4, R2 ;  /* 0x0000000437027c25 */ /* 0x040fe2000f8e0002 */
[--C-:B------:R-:W-:Y:S01]  /*9200*/  SHF.R.S32.HI R0, RZ, 0x1f, R49.reuse ;  /* 0x0000001fff007819 */ /* 0x100fe20000011431 */
[----:B------:R-:W-:Y:S01]  /*9210*/  @!PT LDS RZ, [RZ] ;  /* 0x00000000fffff984 */ /* 0x000fe20000000800 */
[----:B------:R-:W-:Y:S01]  /*9220*/  @!PT LDS RZ, [RZ] ;  /* 0x00000000fffff984 */ /* 0x000fe20000000800 */
[----:B------:R-:W-:Y:S01]  /*9230*/  @!PT LDS RZ, [RZ] ;  /* 0x00000000fffff984 */ /* 0x000fe20000000800 */
[----:B------:R-:W-:Y:S01]  /*9240*/  @!PT LDS RZ, [RZ] ;  /* 0x00000000fffff984 */ /* 0x000fe20000000800 */
[----:B------:R1:W-:Y:S06]  /*9250*/  MEMBAR.ALL.CTA ;  /* 0x0000000000007992 */ /* 0x0003ec0000008000 */
[----:B-1----:R-:W1:Y:S01]  /*9260*/  FENCE.VIEW.ASYNC.S ;  /* 0x00000000000073c6 */ /* 0x002e620000000000 */
[----:B------:R-:W-:Y:S01]  /*9270*/  IMAD R51, R55, UR5, R20 ;  /* 0x0000000537337c24 */ /* 0x000fe2000f8e0214 */
[----:B------:R-:W-:Y:S01]  /*9280*/  ULDC.64 UR4, c[0x0][0xae0] ;  /* 0x0002b80000047ab9 */ /* 0x000fe20000000a00 */
[----:B------:R-:W-:-:S02]  /*9290*/  IMAD.MOV R53, RZ, RZ, -R49 ;  /* 0x000000ffff357224 */ /* 0x000fc400078e0a31 */
        /* <DEDUP_REMOVED lines=8> */
[----:B------:R-:W-:Y:S02]  /*9320*/  IMAD.IADD R3, R3, 0x1, R53 ;  /* 0x0000000103037824 */ /* 0x000fe400078e0235 */
[----:B------:R-:W-:Y:S02]  /*9330*/  IMAD R16, R0, UR4, RZ ;  /* 0x0000000400107c24 */ /* 0x000fe4000f8e02ff */
[----:B------:R-:W-:Y:S01]  /*9340*/  IMAD.WIDE.U32 R2, R51, UR4, R2 ;  /* 0x0000000433027c25 */ /* 0x000fe2000f8e0002 */
[----:B------:R-:W-:-:S03]  /*9350*/  ISETP.GE.AND P2, PT, R44, R57, PT ;  /* 0x000000392c00720c */ /* 0x000fc60003f46270 */
[----:B------:R-:W-:Y:S01]  /*9360*/  IMAD R49, R51, UR5, R16 ;  /* 0x0000000533317c24 */ /* 0x000fe2000f8e0210 */
[----:B------:R-:W-:Y:S01]  /*9370*/  IADD3 R0, R44, 0x20, RZ ;  /* 0x000000202c007810 */ /* 0x000fe20007ffe0ff */
[----:B------:R-:W-:Y:S01]  /*9380*/  ULDC.64 UR4, c[0x0][0xa80] ;  /* 0x0002a00000047ab9 */ /* 0x000fe20000000a00 */
[----:B0-----:R-:W-:Y:S01]  /*9390*/  VIADD R21, R21, 0x2a820 ;  /* 0x0002a82015157836 */ /* 0x001fe20000000000 */
[----:B------:R-:W-:Y:S01]  /*93a0*/  LEA R16, P3, R2, UR4, 0x1 ;  /* 0x0000000402107c11 */ /* 0x000fe2000f8608ff */
[----:B------:R-:W-:Y:S01]  /*93b0*/  IMAD.IADD R3, R3, 0x1, R49 ;  /* 0x0000000103037824 */ /* 0x000fe200078e0231 */
[-C--:B------:R-:W-:Y:S01]  /*93c0*/  ISETP.GE.AND P0, PT, R0, R57.reuse, PT ;  /* 0x000000390000720c */ /* 0x080fe20003f06270 */
[----:B------:R-:W-:Y:S01]  /*93d0*/  VIADD R0, R44, 0x40 ;  /* 0x000000402c007836 */ /* 0x000fe20000000000 */
[----:B------:R-:W-:Y:S02]  /*93e0*/  PRMT R21, RZ, 0x654, R21 ;  /* 0x00000654ff157816 */ /* 0x000fe40000000015 */
[----:B------:R-:W-:Y:S01]  /*93f0*/  LEA.HI.X R22, R2, UR5, R3, 0x1, P3 ;  /* 0x0000000502167c11 */ /* 0x000fe200098f0c03 */
[----:B-1----:R0:W1:Y:S01]  /*9400*/  SHFL.IDX PT, R20, R16, RZ, 0x181f ;  /* 0x00181fff10147589 */ /* 0x00206200000e0000 */
[----:B------:R-:W-:Y:S01]  /*9410*/  ISETP.GE.AND P1, PT, R0, R57, PT ;  /* 0x000000390000720c */ /* 0x000fe20003f26270 */
[----:B------:R0:W-:Y:S01]  /*9420*/  SYNCS.ARRIVE.TRANS64.RED.A1T0 RZ, [R21+URZ], RZ ;  /* 0x000000ff15ff79a7 */ /* 0x0001e2000810043f */
[----:B------:R-:W-:Y:S01]  /*9430*/  BSSY B1, `(.L_x_2457) ;  /* 0x000000c000017945 */ /* 0x000fe20003800000 */
[----:B------:R0:W2:Y:S03]  /*9440*/  SHFL.IDX PT, R0, R22, RZ, 0x181f ;  /* 0x00181fff16007589 */ /* 0x0000a600000e0000 */
[----:B------:R-:W-:Y:S07]  /*9450*/  @P2 BRA `(.L_x_2458) ;  /* 0x0000000000242947 */ /* 0x000fee0003800000 */
[----:B------:R-:W-:Y:S02]  /*9460*/  ULDC UR4, c[0x0][0xac8] ;  /* 0x0002b20000047ab9 */ /* 0x000fe40000000800 */
[----:B------:R-:W-:Y:S02]  /*9470*/  ISETP.GE.AND P2, PT, R17, UR4, PT ;  /* 0x0000000411007c0c */ /* 0x000fe4000bf46270 */
[----:B------:R-:W-:-:S11]  /*9480*/  ISETP.GE.AND P3, PT, R23, UR4, PT ;  /* 0x0000000417007c0c */ /* 0x000fd6000bf66270 */
[-C--:B-1----:R-:W-:Y:S02]  /*9490*/  @!P2 LEA R2, P4, R17, R20.reuse, 0x1 ;  /* 0x000000141102a211 */ /* 0x082fe400078808ff */
[----:B------:R-:W-:Y:S02]  /*94a0*/  @!P3 LEA R20, P5, R23, R20, 0x1 ;  /* 0x000000141714b211 */ /* 0x000fe400078a08ff */
[-C--:B--2---:R-:W-:Y:S02]  /*94b0*/  @!P2 LEA.HI.X R3, R17, R0.reuse, R174, 0x1, P4 ;  /* 0x000000001103a211 */ /* 0x084fe400020f0cae */
[----:B0-----:R-:W-:-:S03]  /*94c0*/  @!P3 LEA.HI.X R21, R23, R0, R173, 0x1, P5 ;  /* 0x000000001715b211 */ /* 0x001fc600028f0cad */
[----:B-----5:R3:W-:Y:S04]  /*94d0*/  @!P2 ST.E.128 desc[UR36][R2.64], R24 ;  /* 0x000000180200a985 */ /* 0x0207e8000c101d24 */
[----:B------:R3:W-:Y:S02]  /*94e0*/  @!P3 ST.E.128 desc[UR36][R20.64], R40 ;  /* 0x000000281400b985 */ /* 0x0007e4000c101d24 */
.L_x_2458:
[----:B------:R-:W-:Y:S05]  /*94f0*/  BSYNC B1 ;  /* 0x0000000000017941 */ /* 0x000fea0003800000 */
.L_x_2457:
[----:B--2---:R2:W4:Y:S01]  /*9500*/  SHFL.IDX PT, R0, R22, 0x1, 0x181f ;  /* 0x00381f0016007f89 */ /* 0x00452200000e0000 */
[----:B------:R-:W-:Y:S03]  /*9510*/  BSSY B1, `(.L_x_2459) ;  /* 0x000000c000017945 */ /* 0x000fe60003800000 */
[----:B-1-3--:R2:W1:Y:S01]  /*9520*/  SHFL.IDX PT, R20, R16, 0x1, 0x181f ;  /* 0x00381f0010147f89 */ /* 0x00a46200000e0000 */
[----:B------:R-:W-:Y:S05]  /*9530*/  @P0 BRA `(.L_x_2460) ;  /* 0x0000000000240947 */ /* 0x000fea0003800000 */
[----:B------:R-:W-:Y:S02]  /*9540*/  ULDC UR4, c[0x0][0xac8] ;  /* 0x0002b20000047ab9 */ /* 0x000fe40000000800 */
[----:B------:R-:W-:Y:S02]  /*9550*/  ISETP.GE.AND P3, PT, R17, UR4, PT ;  /* 0x0000000411007c0c */ /* 0x000fe4000bf66270 */
[----:B------:R-:W-:-:S11]  /*9560*/  ISETP.GE.AND P4, PT, R23, UR4, PT ;  /* 0x0000000417007c0c */ /* 0x000fd6000bf86270 */
[-C--:B-1----:R-:W-:Y:S02]  /*9570*/  @!P3 LEA R2, P0, R17, R20.reuse, 0x1 ;  /* 0x000000141102b211 */ /* 0x082fe400078008ff */
[----:B------:R-:W-:Y:S02]  /*9580*/  @!P4 LEA R20, P2, R23, R20, 0x1 ;  /* 0x000000141714c211 */ /* 0x000fe400078408ff */
[-C--:B----4-:R-:W-:Y:S02]  /*9590*/  @!P3 LEA.HI.X R3, R17, R0.reuse, R174, 0x1, P0 ;  /* 0x000000001103b211 */ /* 0x090fe400000f0cae */
[----:B0-----:R-:W-:-:S03]  /*95a0*/  @!P4 LEA.HI.X R21, R23, R0, R173, 0x1, P2 ;  /* 0x000000001715c211 */ /* 0x001fc600010f0cad */
[----:B-----5:R3:W-:Y:S04]  /*95b0*/  @!P3 ST.E.128 desc[UR36][R2.64], R12 ;  /* 0x0000000c0200b985 */ /* 0x0207e8000c101d24 */
[----:B------:R3:W-:Y:S02]  /*95c0*/  @!P4 ST.E.128 desc[UR36][R20.64], R36 ;  /* 0x000000241400c985 */ /* 0x0007e4000c101d24 */
.L_x_2460:
[----:B------:R-:W-:Y:S05]  /*95d0*/  BSYNC B1 ;  /* 0x0000000000017941 */ /* 0x000fea0003800000 */
.L_x_2459:
[----:B----4-:R4:W0:Y:S01]  /*95e0*/  SHFL.IDX PT, R0, R22, 0x2, 0x181f ;  /* 0x00581f0016007f89 */ /* 0x01082200000e0000 */
[----:B------:R-:W-:Y:S03]  /*95f0*/  BSSY B1, `(.L_x_2461) ;  /* 0x000000c000017945 */ /* 0x000fe60003800000 */
[----:B---3-5:R4:W3:Y:S01]  /*9600*/  SHFL.IDX PT, R12, R16, 0x2, 0x181f ;  /* 0x00581f00100c7f89 */ /* 0x0288e200000e0000 */
[----:B------:R-:W-:Y:S05]  /*9610*/  @P1 BRA `(.L_x_2462) ;  /* 0x0000000000241947 */ /* 0x000fea0003800000 */
[----:B------:R-:W-:Y:S02]  /*9620*/  ULDC UR4, c[0x0][0xac8] ;  /* 0x0002b20000047ab9 */ /* 0x000fe40000000800 */
[----:B------:R-:W-:Y:S02]  /*9630*/  ISETP.GE.AND P2, PT, R17, UR4, PT ;  /* 0x0000000411007c0c */ /* 0x000fe4000bf46270 */
[----:B------:R-:W-:-:S11]  /*9640*/  ISETP.GE.AND P3, PT, R23, UR4, PT ;  /* 0x0000000417007c0c */ /* 0x000fd6000bf66270 */
[-C--:B---3--:R-:W-:Y:S02]  /*9650*/  @!P2 LEA R2, P0, R17, R12.reuse, 0x1 ;  /* 0x0000000c1102a211 */ /* 0x088fe400078008ff */
[----:B------:R-:W-:Y:S02]  /*9660*/  @!P3 LEA R12, P1, R23, R12, 0x1 ;  /* 0x0000000c170cb211 */ /* 0x000fe400078208ff */
[-C--:B0-----:R-:W-:Y:S02]  /*9670*/  @!P2 LEA.HI.X R3, R17, R0.reuse, R174, 0x1, P0 ;  /* 0x000000001103a211 */ /* 0x081fe400000f0cae */
[----:B------:R-:W-:-:S03]  /*9680*/  @!P3 LEA.HI.X R13, R23, R0, R173, 0x1, P1 ;  /* 0x00000000170db211 */ /* 0x000fc600008f0cad */
[----:B------:R0:W-:Y:S04]  /*9690*/  @!P2 ST.E.128 desc[UR36][R2.64], R4 ;  /* 0x000000040200a985 */ /* 0x0001e8000c101d24 */
[----:B------:R0:W-:Y:S02]  /*96a0*/  @!P3 ST.E.128 desc[UR36][R12.64], R32 ;  /* 0x000000200c00b985 */ /* 0x0001e4000c101d24 */
.L_x_2462:
[----:B------:R-:W-:Y:S05]  /*96b0*/  BSYNC B1 ;  /* 0x0000000000017941 */ /* 0x000fea0003800000 */
.L_x_2461:
        /* <DEDUP_REMOVED lines=16> */
.L_x_2455:
[----:B------:R-:W2:Y:S01]  /*97c0*/  LDC.64 R4, c[0x0][0xc00] ;  /* 0x00030000ff047b82 */ /* 0x000ea20000000a00 */
[C---:B------:R-:W-:Y:S01]  /*97d0*/  IMAD.SHL.U32 R3, R22.reuse, 0x4, RZ ;  /* 0x0000000416037824 */ /* 0x040fe200078e00ff */
[----:B------:R-:W-:Y:S01]  /*97e0*/  SHF.L.U64.HI R0, R22, 0x2, R162 ;  /* 0x0000000216007819 */ /* 0x000fe200000102a2 */
[----:B------:R-:W-:Y:S01]  /*97f0*/  ULDC.64 UR4, c[0x0][0xc08] ;  /* 0x0003020000047ab9 */ /* 0x000fe20000000a00 */
[----:B------:R-:W-:-:S04]  /*9800*/  IMAD.MOV.U32 R6, RZ, RZ, RZ ;  /* 0x000000ffff067224 */ /* 0x000fc800078e00ff */
[----:B0-----:R-:W0:Y:S01]  /*9810*/  LDC R21, c[0x0][0xbe8] ;  /* 0x0002fa00ff157b82 */ /* 0x001e220000000800 */
        /* <DEDUP_REMOVED lines=9> */
[----:B------:R-:W-:Y:S01]  /*98b0*/  @P1 IADD3.X R3, R0, UR5, RZ, P2, !PT ;  /* 0x0000000500031c10 */ /* 0x000fe200097fe4ff */
[----:B------:R-:W-:-:S06]  /*98c0*/  IMAD.U32 R0, RZ, RZ, UR4 ;  /* 0x00000004ff007e24 */ /* 0x000fcc000f8e00ff */
        /* <DEDUP_REMOVED lines=9> */
[----:B--2---:R-:W-:-:S07]  /*9960*/  IADD3 R0, -R3, R0, RZ ;  /* 0x0000000003007210 */ /* 0x004fce0007ffe1ff */
.L_x_2464:
        /* <DEDUP_REMOVED lines=8> */
[----:B----4-:R-:W-:Y:S01]  /*99f0*/  IMAD R2, R0, R12, RZ ;  /* 0x0000000c00027224 */ /* 0x010fe200078e02ff */
[----:B--2---:R-:W-:-:S04]  /*9a00*/  IADD3 R9, R16, -0x80, R3 ;  /* 0xffffff8010097810 */ /* 0x004fc80007ffe003 */
        /* <DEDUP_REMOVED lines=35> */
.L_x_2466:
[----:B------:R-:W-:Y:S05]  /*9c40*/  BSYNC B1 ;  /* 0x0000000000017941 */ /* 0x000fea0003800000 */
.L_x_2465:
[----:B------:R-:W-:Y:S01]  /*9c50*/  ULDC.64 UR4, c[0x0][0xaa0] ;  /* 0x0002a80000047ab9 */ /* 0x000fe20000000a00 */
[----:B------:R-:W-:Y:S01]  /*9c60*/  IMAD R7, R160, 0x20, R163 ;  /* 0x00000020a0077824 */ /* 0x000fe200078e02a3 */
[----:B------:R-:W-:Y:S01]  /*9c70*/  BSSY B1, `(.L_x_2467) ;  /* 0x0000037000017945 */ /* 0x000fe20003800000 */
[----:B--2---:R-:W-:Y:S02]  /*9c80*/  IMAD R3, R11, UR4, RZ ;  /* 0x000000040b037c24 */ /* 0x004fe4000f8e02ff */
[----:B------:R-:W-:Y:S02]  /*9c90*/  IMAD.IADD R9, R16, 0x1, R7 ;  /* 0x0000000110097824 */ /* 0x000fe400078e0207 */
[C---:B------:R-:W-:Y:S02]  /*9ca0*/  IMAD R5, R6.reuse, UR5, R3 ;  /* 0x0000000506057c24 */ /* 0x040fe4000f8e0203 */
[----:B------:R-:W-:Y:S01]  /*9cb0*/  IMAD.WIDE.U32 R2, R6, UR4, RZ ;  /* 0x0000000406027c25 */ /* 0x000fe2000f8e00ff */
[----:B------:R-:W-:-:S03]  /*9cc0*/  ULDC.64 UR4, c[0x0][0xae8] ;  /* 0x0002ba0000047ab9 */ /* 0x000fc60000000a00 */
[----:B------:R-:W-:Y:S01]  /*9cd0*/  IMAD R6, R10, UR4, RZ ;  /* 0x000000040a067c24 */ /* 0x000fe2000f8e02ff */
[----:B------:R-:W-:Y:S01]  /*9ce0*/  IADD3 R3, R3, R5, RZ ;  /* 0x0000000503037210 */ /* 0x000fe20007ffe0ff */
[----:B0-----:R-:W-:-:S04]  /*9cf0*/  @P2 IMAD.HI.U32 R4, R9, R14, RZ ;  /* 0x0000000e09042227 */ /* 0x001fc800078e00ff */
        /* <DEDUP_REMOVED lines=40> */
[-C--:B--2---:R-:W-:Y:S02]  /*9f80*/  @!P4 LEA R6, P2, R17, R2.reuse, 0x1 ;  /* 0x000000021106c211 */ /* 0x084fe400078408ff */
[----:B------:R-:W-:Y:S02]  /*9f90*/  @!P5 LEA R2, P3, R23, R2, 0x1 ;  /* 0x000000021702d211 */ /* 0x000fe400078608ff */
[-C--:B---3--:R-:W-:Y:S02]  /*9fa0*/  @!P4 LEA.HI.X R7, R17, R0.reuse, R174, 0x1, P2 ;  /* 0x000000001107c211 */ /* 0x088fe400010f0cae */
[----:B------:R-:W-:-:S03]  /*9fb0*/  @!P5 LEA.HI.X R3, R23, R0, R173, 0x1, P3 ;  /* 0x000000001703d211 */ /* 0x000fc600018f0cad */
[----:B------:R4:W-:Y:S04]  /*9fc0*/  @!P4 ST.E.128 desc[UR36][R6.64], RZ ;  /* 0x000000ff0600c985 */ /* 0x0009e8000c101d24 */
[----:B------:R4:W-:Y:S02]  /*9fd0*/  @!P5 ST.E.128 desc[UR36][R2.64], RZ ;  /* 0x000000ff0200d985 */ /* 0x0009e4000c101d24 */
.L_x_2468:
[----:B------:R-:W-:Y:S05]  /*9fe0*/  BSYNC B1 ;  /* 0x0000000000017941 */ /* 0x000fea0003800000 */
.L_x_2467:
[----:B---3--:R3:W0:Y:S01]  /*9ff0*/  SHFL.IDX PT, R0, R5, 0x1, 0x181f ;  /* 0x00381f0005007f89 */ /* 0x00862200000e0000 */
[----:B------:R-:W-:Y:S03]  /*a000*/  BSSY B1, `(.L_x_2469) ;  /* 0x000000c000017945 */ /* 0x000fe60003800000 */
[----:B--2-4-:R3:W2:Y:S01]  /*a010*/  SHFL.IDX PT, R2, R4, 0x1, 0x181f ;  /* 0x00381f0004027f89 */ /* 0x0146a200000e0000 */
[----:B------:R-:W-:Y:S05]  /*a020*/  @P1 BRA `(.L_x_2470) ;  /* 0x0000000000241947 */ /* 0x000fea0003800000 */
[----:B------:R-:W-:Y:S02]  /*a030*/  ULDC UR4, c[0x0][0xac8] ;  /* 0x0002b20000047ab9 */ /* 0x000fe40000000800 */
[----:B------:R-:W-:Y:S02]  /*a040*/  ISETP.GE.AND P3, PT, R17, UR4, PT ;  /* 0x0000000411007c0c */ /* 0x000fe4000bf66270 */
[----:B------:R-:W-:-:S11]  /*a050*/  ISETP.GE.AND P4, PT, R23, UR4, PT ;  /* 0x0000000417007c0c */ /* 0x000fd6000bf86270 */
[-C--:B--2---:R-:W-:Y:S02]  /*a060*/  @!P3 LEA R6, P1, R17, R2.reuse, 0x1 ;  /* 0x000000021106b211 */ /* 0x084fe400078208ff */
[----:B------:R-:W-:Y:S02]  /*a070*/  @!P4 LEA R2, P2, R23, R2, 0x1 ;  /* 0x000000021702c211 */ /* 0x000fe400078408ff */
[-C--:B0-----:R-:W-:Y:S02]  /*a080*/  @!P3 LEA.HI.X R7, R17, R0.reuse, R174, 0x1, P1 ;  /* 0x000000001107b211 */ /* 0x081fe400008f0cae */
[----:B------:R-:W-:-:S03]  /*a090*/  @!P4 LEA.HI.X R3, R23, R0, R173, 0x1, P2 ;  /* 0x000000001703c211 */ /* 0x000fc600010f0cad */
[----:B------:R4:W-:Y:S04]  /*a0a0*/  @!P3 ST.E.128 desc[UR36][R6.64], RZ ;  /* 0x000000ff0600b985 */ /* 0x0009e8000c101d24 */
[----:B------:R4:W-:Y:S02]  /*a0b0*/  @!P4 ST.E.128 desc[UR36][R2.64], RZ ;  /* 0x000000ff0200c985 */ /* 0x0009e4000c101d24 */
.L_x_2470:
[----:B------:R-:W-:Y:S05]  /*a0c0*/  BSYNC B1 ;  /* 0x0000000000017941 */ /* 0x000fea0003800000 */
.L_x_2469:
[----:B0-----:R0:W0:Y:S01]  /*a0d0*/  SHFL.IDX PT, R0, R5, 0x2, 0x181f ;  /* 0x00581f0005007f89 */ /* 0x00102200000e0000 */
[----:B------:R-:W-:Y:S03]  /*a0e0*/  BSSY B1, `(.L_x_2471) ;  /* 0x000000c000017945 */ /* 0x000fe60003800000 */
[----:B--2-4-:R2:W4:Y:S01]  /*a0f0*/  SHFL.IDX PT, R2, R4, 0x2, 0x181f ;  /* 0x00581f0004027f89 */ /* 0x01452200000e0000 */
[----:B------:R-:W-:Y:S05]  /*a100*/  @P0 BRA `(.L_x_2472) ;  /* 0x0000000000240947 */ /* 0x000fea0003800000 */
[----:B------:R-:W-:Y:S02]  /*a110*/  ULDC UR4, c[0x0][0xac8] ;  /* 0x0002b20000047ab9 */ /* 0x000fe40000000800 */
[----:B------:R-:W-:Y:S02]  /*a120*/  ISETP.GE.AND P2, PT, R17, UR4, PT ;  /* 0x0000000411007c0c */ /* 0x000fe4000bf46270 */
[----:B------:R-:W-:-:S11]  /*a130*/  ISETP.GE.AND P3, PT, R23, UR4, PT ;  /* 0x0000000417007c0c */ /* 0x000fd6000bf66270 */
[-C--:B----4-:R-:W-:Y:S02]  /*a140*/  @!P2 LEA R6, P0, R17, R2.reuse, 0x1 ;  /* 0x000000021106a211 */ /* 0x090fe400078008ff */
[----:B------:R-:W-:Y:S02]  /*a150*/  @!P3 LEA R2, P1, R23, R2, 0x1 ;  /* 0x000000021702b211 */ /* 0x000fe400078208ff */
[-C--:B0-----:R-:W-:Y:S02]  /*a160*/  @!P2 LEA.HI.X R7, R17, R0.reuse, R174, 0x1, P0 ;  /* 0x000000001107a211 */ /* 0x081fe400000f0cae */
[----:B------:R-:W-:-:S03]  /*a170*/  @!P3 LEA.HI.X R3, R23, R0, R173, 0x1, P1 ;  /* 0x000000001703b211 */ /* 0x000fc600008f0cad */
[----:B------:R0:W-:Y:S04]  /*a180*/  @!P2 ST.E.128 desc[UR36][R6.64], RZ ;  /* 0x000000ff0600a985 */ /* 0x0001e8000c101d24 */
[----:B------:R0:W-:Y:S02]  /*a190*/  @!P3 ST.E.128 desc[UR36][R2.64], RZ ;  /* 0x000000ff0200b985 */ /* 0x0001e4000c101d24 */
.L_x_2472:
[----:B------:R-:W-:Y:S05]  /*a1a0*/  BSYNC B1 ;  /* 0x0000000000017941 */ /* 0x000fea0003800000 */
.L_x_2471:
[----:B0-----:R-:W-:Y:S01]  /*a1b0*/  VIADD R0, R16, 0x60 ;  /* 0x0000006010007836 */ /* 0x001fe20000000000 */
[----:B------:R0:W0:Y:S04]  /*a1c0*/  SHFL.IDX PT, R6, R5, 0x3, 0x181f ;  /* 0x00781f0005067f89 */ /* 0x00002800000e0000 */
[----:B------:R-:W-:Y:S01]  /*a1d0*/  ISETP.GE.AND P0, PT, R0, R21, PT ;  /* 0x000000150000720c */ /* 0x000fe20003f06270 */
[----:B----4-:R4:W0:-:S12]  /*a1e0*/  SHFL.IDX PT, R2, R4, 0x3, 0x181f ;  /* 0x00781f0004027f89 */ /* 0x01081800000e0000 */
[----:B----4-:R-:W-:Y:S05]  /*a1f0*/  @P0 BRA `(.L_x_2463) ;  /* 0x0000000000240947 */ /* 0x010fea0003800000 */
[----:B------:R-:W-:Y:S02]  /*a200*/  ULDC UR4, c[0x0][0xac8] ;  /* 0x0002b20000047ab9 */ /* 0x000fe40000000800 */
[----:B------:R-:W-:Y:S02]  /*a210*/  ISETP.GE.AND P2, PT, R17, UR4, PT ;  /* 0x0000000411007c0c */ /* 0x000fe4000bf46270 */
[----:B------:R-:W-:-:S11]  /*a220*/  ISETP.GE.AND P3, PT, R23, UR4, PT ;  /* 0x0000000417007c0c */ /* 0x000fd6000bf66270 */
[-C--:B0-23--:R-:W-:Y:S02]  /*a230*/  @!P2 LEA R4, P0, R17, R2.reuse, 0x1 ;  /* 0x000000021104a211 */ /* 0x08dfe400078008ff */
[----:B------:R-:W-:Y:S02]  /*a240*/  @!P3 LEA R2, P1, R23, R2, 0x1 ;  /* 0x000000021702b211 */ /* 0x000fe400078208ff */
[-C--:B------:R-:W-:Y:S02]  /*a250*/  @!P2 LEA.HI.X R5, R17, R6.reuse, R174, 0x1, P0 ;  /* 0x000000061105a211 */ /* 0x080fe400000f0cae */
[----:B------:R-:W-:-:S03]  /*a260*/  @!P3 LEA.HI.X R3, R23, R6, R173, 0x1, P1 ;  /* 0x000000061703b211 */ /* 0x000fc600008f0cad */
[----:B------:R4:W-:Y:S04]  /*a270*/  @!P2 ST.E.128 desc[UR36][R4.64], RZ ;  /* 0x000000ff0400a985 */ /* 0x0009e8000c101d24 */
[----:B------:R4:W-:Y:S02]  /*a280*/  @!P3 ST.E.128 desc[UR36][R2.64], RZ ;  /* 0x000000ff0200b985 */ /* 0x0009e4000c101d24 */
.L_x_2463:
[----:B------:R-:W-:Y:S05]  /*a290*/  BSYNC B0 ;  /* 0x0000000000007941 */ /* 0x000fea0003800000 */
.L_x_2454:
[----:B------:R-:W-:Y:S02]  /*a2a0*/  ULDC UR4, c[0x0][0xc3c] ;  /* 0x00030f0000047ab9 */ /* 0x000fe40000000800 */
[----:B-1----:R-:W-:-:S13]  /*a2b0*/  ISETP.GE.AND P0, PT, R47, UR4, PT ;  /* 0x000000042f007c0c */ /* 0x002fda000bf06270 */
[----:B------:R-:W-:Y:S05]  /*a2c0*/  @!P0 BRA `(.L_x_2473) ;  /* 0xffffff6800988947 */ /* 0x000fea000383ffff */
[----:B------:R-:W-:Y:S05]  /*a2d0*/  EXIT ;  /* 0x000000000000794d */ /* 0x000fea0003800000 */
.L_x_2412:
[----:B------:R-:W-:-:S08]  /*a2e0*/  NOP ;  /* 0x0000000000007918 */ /* 0x000fd00000000000 */
[----:B0-----:R-:W0:-:S00]  /*a2f0*/  USETMAXREG.DEALLOC.CTAPOOL 0x28 ;  /* 0x00000028000079c8 */ /* 0x001e0000080e0500 */
[----:B0-----:R-:W-:Y:S02]  /*a300*/  LOP3.LUT R0, R0, 0x3, RZ, 0xc0, !PT ;  /* 0x0000000300007812 */ /* 0x001fe400078ec0ff */
[----:B------:R-:W-:-:S04]  /*a310*/  LOP3.LUT R23, R23, 0xfffffeff, RZ, 0xc0, !PT ;  /* 0xfffffeff17177812 */ /* 0x000fc800078ec0ff */
[----:B------:R-:W0:Y:S02]  /*a320*/  SHFL.IDX PT, R0, R0, RZ, 0x1f ;  /* 0x00001fff00007589 */ /* 0x000e2400000e0000 */
[----:B0-----:R-:W-:Y:S01]  /*a330*/  ISETP.NE.AND P0, PT, R0, RZ, PT ;  /* 0x000000ff0000720c */ /* 0x001fe20003f05270 */
[----:B------:R-:W-:-:S12]  /*a340*/  IMAD.MOV.U32 R0, RZ, RZ, RZ ;  /* 0x000000ffff007224 */ /* 0x000fd800078e00ff */
        /* <DEDUP_REMOVED lines=9> */
.L_x_2474:
        /* <DEDUP_REMOVED lines=40> */
.L_x_2480:
        /* <DEDUP_REMOVED lines=12> */
.L_x_2479:
[----:B------:R-:W-:Y:S05]  /*a720*/  BSYNC B0 ;  /* 0x0000000000007941 */ /* 0x000fea0003800000 */
.L_x_2478:
        /* <DEDUP_REMOVED lines=15> */
[----:B------:R-:W0:Y:S02]  /*a820*/  SHFL.IDX PT, R3, R6, 0x1f, 0x1f ;  /* 0x03e01f0006037f89 */ /* 0x000e2400000e0000 */
[----:B0-----:R-:W-:-:S04]  /*a830*/  IMAD R3, R3, UR5, RZ ;  /* 0x0000000503037c24 */ /* 0x001fc8000f8e02ff */
[----:B------:R-:W-:-:S05]  /*a840*/  IMAD.IADD R4, R3, 0x1, R4 ;  /* 0x0000000103047824 */ /* 0x000fca00078e0204 */
[----:B------:R-:W-:-:S13]  /*a850*/  ISETP.GT.AND P6, PT, R4, UR6, PT ;  /* 0x0000000604007c0c */ /* 0x000fda000bfc4270 */
[----:B------:R-:W-:Y:S05]  /*a860*/  @!P6 BRA `(.L_x_2480) ;  /* 0xfffffffc007ce947 */ /* 0x000fea000383ffff */
.L_x_2476:
        /* <DEDUP_REMOVED lines=20> */
.L_x_2481:
[----:B-1----:R-:W-:Y:S02]  /*a9b0*/  IMAD.MOV R2, RZ, RZ, -R3 ;  /* 0x000000ffff027224 */ /* 0x002fe400078e0a03 */
[----:B---3--:R-:W-:Y:S02]  /*a9c0*/  IMAD R16, R16, UR5, R11 ;  /* 0x0000000510107c24 */ /* 0x008fe4000f8e020b */
[----:B------:R-:W-:Y:S01]  /*a9d0*/  IMAD.MOV.U32 R11, RZ, RZ, R2 ;  /* 0x000000ffff0b7224 */ /* 0x000fe200078e0002 */
[----:B------:R-:W-:Y:S02]  /*a9e0*/  IABS R2, R4 ;  /* 0x0000000400027213 */ /* 0x000fe40000000000 */
[----:B--2---:R-:W-:Y:S01]  /*a9f0*/  IADD3 R9, -R16, UR6, RZ ;  /* 0x0000000610097c10 */ /* 0x004fe2000fffe1ff */
[----:B------:R-:W-:Y:S02]  /*aa00*/  IMAD R11, R11, R12, RZ ;  /* 0x0000000c0b0b7224 */ /* 0x000fe400078e02ff */
[----:B------:R-:W-:Y:S01]  /*aa10*/  IMAD.MOV R8, RZ, RZ, -R2 ;  /* 0x000000ffff087224 */ /* 0x000fe200078e0a02 */
[----:B------:R-:W-:-:S02]  /*aa20*/  MOV R2, RZ ;  /* 0x000000ff00027202 */ /* 0x000fc40000000f00 */
        /* <DEDUP_REMOVED lines=16> */
[----:B------:R-:W-:Y:S01]  /*ab30*/  IMAD R11, R7, R2, RZ ;  /* 0x00000002070b7224 */ /* 0x000fe200078e02ff */
[----:B------:R-:W-:-:S03]  /*ab40*/  IADD3 R2, -R2, RZ, RZ ;  /* 0x000000ff02027210 */ /* 0x000fc60007ffe1ff */
[----:B------:R-:W-:Y:S02]  /*ab50*/  IMAD.MOV R6, RZ, RZ, -R11 ;  /* 0x000000ffff067224 */ /* 0x000fe400078e0a0b */
[----:B------:R-:W-:Y:S02]  /*ab60*/  IMAD R4, R4, R2, R9 ;  /* 0x0000000204047224 */ /* 0x000fe400078e0209 */
[----:B------:R-:W-:Y:S01]  /*ab70*/  IMAD.MOV.U32 R2, RZ, RZ, RZ ;  /* 0x000000ffff027224 */ /* 0x000fe200078e00ff */
[----:B------:R-:W-:Y:S02]  /*ab80*/  VIADDMNMX R13, R6, UR5, R7, PT ;  /* 0x00000005060d7c46 */ /* 0x000fe4000b800107 */
[----:B------:R-:W-:Y:S02]  /*ab90*/  IABS R9, R4 ;  /* 0x0000000400097213 */ /* 0x000fe40000000000 */
[-C--:B------:R-:W-:Y:S02]  /*aba0*/  IABS R8, R13.reuse ;  /* 0x0000000d00087213 */ /* 0x080fe40000000000 */
[----:B0-----:R-:W-:-:S02]  /*abb0*/  IABS R10, R13 ;  /* 0x0000000d000a7213 */ /* 0x001fc40000000000 */
[----:B------:R-:W0:Y:S01]  /*abc0*/  I2F.RP R6, R8 ;  /* 0x0000000800067306 */ /* 0x000e220000209400 */
[----:B------:R-:W-:-:S07]  /*abd0*/  IADD3 R18, -R13, RZ, RZ ;  /* 0x000000ff0d127210 */ /* 0x000fce0007ffe1ff */
        /* <DEDUP_REMOVED lines=24> */
.L_x_2477:
[----:B------:R-:W-:Y:S01]  /*ad60*/  ULDC UR4, c[0x0][0xc3c] ;  /* 0x00030f0000047ab9 */ /* 0x000fe20000000800 */
[----:B------:R-:W-:Y:S02]  /*ad70*/  IMAD.MOV.U32 R17, RZ, RZ, RZ ;  /* 0x000000ffff117224 */ /* 0x000fe400078e00ff */
[----:B------:R-:W-:Y:S02]  /*ad80*/  IMAD.U32 R16, RZ, RZ, UR6 ;  /* 0x00000006ff107e24 */ /* 0x000fe4000f8e00ff */
[----:B------:R-:W-:Y:S02]  /*ad90*/  IMAD.MOV.U32 R18, RZ, RZ, RZ ;  /* 0x000000ffff127224 */ /* 0x000fe400078e00ff */
[----:B------:R-:W-:-:S07]  /*ada0*/  IMAD.U32 R19, RZ, RZ, UR4 ;  /* 0x00000004ff137e24 */ /* 0x000fce000f8e00ff */
.L_x_2482:
[----:B------:R-:W-:-:S13]  /*adb0*/  ISETP.NE.AND P0, PT, R5, RZ, PT ;  /* 0x000000ff0500720c */ /* 0x000fda0003f05270 */
[----:B------:R-:W0:Y:S01]  /*adc0*/  @!P0 S2R R3, SR_CgaCtaId ;  /* 0x0000000000038919 */ /* 0x000e220000008800 */
[----:B------:R-:W-:-:S04]  /*add0*/  @!P0 MOV R0, 0x400 ;  /* 0x0000040000008802 */ /* 0x000fc80000000f00 */
[----:B0-----:R-:W-:-:S05]  /*ade0*/  @!P0 LEA R0, R3, R0, 0x18 ;  /* 0x0000000003008211 */ /* 0x001fca00078ec0ff */
[----:B------:R1:W-:Y:S01]  /*adf0*/  @!P0 STS.128 [R0+0x2a8d0], R16 ;  /* 0x02a8d01000008388 */ /* 0x0003e20000000c00 */
[----:B------:R-:W-:Y:S06]  /*ae00*/  BAR.ARV 0x5, 0x180 ;  /* 0x0146000000007b1d */ /* 0x000fec0000002000 */
.L_x_2475:
[----:B------:R2:W-:Y:S01]  /*ae10*/  STL [R1+0x18], RZ ;  /* 0x000018ff01007387 */ /* 0x0005e20000100800 */
[----:B------:R-:W-:Y:S01]  /*ae20*/  ULDC UR4, c[0x0][0xc3c] ;  /* 0x00030f0000047ab9 */ /* 0x000fe20000000800 */
[----:B------:R-:W-:Y:S01]  /*ae30*/  IMAD.MOV.U32 R28, RZ, RZ, 0x1 ;  /* 0x00000001ff1c7424 */ /* 0x000fe200078e00ff */
[----:B0-----:R-:W-:Y:S01]  /*ae40*/  ISETP.GE.AND P0, PT, R19, UR4, PT ;  /* 0x0000000413007c0c */ /* 0x001fe2000bf06270 */
[----:B------:R-:W-:-:S12]  /*ae50*/  IMAD.MOV.U32 R27, RZ, RZ, RZ ;  /* 0x000000ffff1b7224 */ /* 0x000fd800078e00ff */
[----:B--2---:R-:W-:Y:S05]  /*ae60*/  @P0 BRA `(.L_x_2483) ;  /* 0x0000004800780947 */ /* 0x004fea0003800000 */
[----:B-1----:R-:W2:Y:S01]  /*ae70*/  LDL R0, [R1+0x1c] ;  /* 0x00001c0001007983 */ /* 0x002ea20000100800 */
[----:B------:R-:W0:Y:S01]  /*ae80*/  S2UR UR5, SR_CgaCtaId ;  /* 0x00000000000579c3 */ /* 0x000e220000008800 */
[----:B------:R-:W-:Y:S01]  /*ae90*/  BSSY B8, `(.L_x_2483) ;  /* 0x000049b000087945 */ /* 0x000fe20003800000 */
[----:B------:R-:W-:Y:S01]  /*aea0*/  IMAD.MOV.U32 R28, RZ, RZ, 0x1 ;  /* 0x00000001ff1c7424 */ /* 0x000fe200078e00ff */
[----:B------:R-:W1:Y:S01]  /*aeb0*/  S2R R4, SR_TID.X ;  /* 0x0000000000047919 */ /* 0x000e620000002100 */
[----:B------:R-:W-:Y:S01]  /*aec0*/  IMAD.MOV.U32 R27, RZ, RZ, RZ ;  /* 0x000000ffff1b7224 */ /* 0x000fe200078e00ff */
[----:B------:R-:W-:Y:S01]  /*aed0*/  ULDC UR39, c[0x0][0xc] ;  /* 0x0000030000277ab9 */ /* 0x000fe20000000800 */
[----:B------:R3:W-:Y:S01]  /*aee0*/  STL [R1+0x18], RZ ;  /* 0x000018ff01007387 */ /* 0x0007e20000100800 */
[----:B-1----:R-:W-:Y:S02]  /*aef0*/  LOP3.LUT R3, R4, 0x7f, RZ, 0xc0, !PT ;  /* 0x0000007f04037812 */ /* 0x002fe400078ec0ff */
[----:B--2---:R-:W-:-:S02]  /*af00*/  R2UR UR4, R0 ;  /* 0x00000000000472ca */ /* 0x004fc400000e0000 */
[----:B------:R-:W-:-:S04]  /*af10*/  SHF.L.U32 R0, R4, 0x3, RZ ;  /* 0x0000000304007819 */ /* 0x000fc800000006ff */
[----:B------:R-:W-:-:S04]  /*af20*/  LOP3.LUT R2, R0, 0x1f8, RZ, 0xc0, !PT ;  /* 0x000001f800027812 */ /* 0x000fc800078ec0ff */
[----:B------:R-:W-:Y:S01]  /*af30*/  LOP3.LUT R33, R2, 0x38, R4, 0x78, !PT ;  /* 0x0000003802217812 */ /* 0x000fe200078e7804 */
[----:B------:R-:W-:Y:S01]  /*af40*/  IMAD.SHL.U32 R2, R4, 0x10, RZ ;  /* 0x0000001004027824 */ /* 0x000fe200078e00ff */
[----:B------:R-:W-:Y:S01]  /*af50*/  SHF.R.U32.HI R4, RZ, 0x3, R3 ;  /* 0x00000003ff047819 */ /* 0x000fe20000011603 */
[----:B------:R-:W-:Y:S01]  /*af60*/  ULOP3.LUT UR38, UR4, 0x2, URZ, 0xfc, !UPT ;  /* 0x0000000204267892 */ /* 0x000fe2000f8efc3f */
[----:B------:R-:W-:Y:S02]  /*af70*/  LOP3.LUT R33, R33, 0x200, R0, 0xf8, !PT ;  /* 0x0000020021217812 */ /* 0x000fe400078ef800 */
[----:B------:R-:W-:Y:S01]  /*af80*/  UMOV UR4, 0x400 ;  /* 0x0000040000047882 */ /* 0x000fe20000000000 */
[----:B------:R-:W-:Y:S01]  /*af90*/  LOP3.LUT R3, R0, 0x38, RZ, 0xc0, !PT ;  /* 0x0000003800037812 */ /* 0x000fe200078ec0ff */
[----:B0-----:R-:W-:Y:S01]  /*afa0*/  ULEA UR4, UR5, UR4, 0x18 ;  /* 0x0000000405047291 */ /* 0x001fe2000f8ec03f */
[----:B------:R-:W-:Y:S02]  /*afb0*/  LOP3.LUT R4, R4, 0x70, R2, 0xf8, !PT ;  /* 0x0000007004047812 */ /* 0x000fe400078ef802 */
[----:B------:R-:W-:-:S02]  /*afc0*/  LOP3.LUT R2, R3, 0x40, RZ, 0xfc, !PT ;  /* 0x0000004003027812 */ /* 0x000fc400078efcff */
[----:B------:R-:W-:Y:S01]  /*afd0*/  LOP3.LUT R0, R3, 0x80, RZ, 0xfc, !PT ;  /* 0x0000008003007812 */ /* 0x000fe200078efcff */
[----:B------:R-:W-:-:S04]  /*afe0*/  IMAD.U32 R22, RZ, RZ, UR4 ;  /* 0x00000004ff167e24 */ /* 0x000fc8000f8e00ff */
[----:B---3--:R-:W-:-:S07]  /*aff0*/  IMAD R34, R33, 0x2, R22 ;  /* 0x0000000221227824 */ /* 0x008fce00078e0216 */
.L_x_2546:
[----:B0-----:R-:W0:Y:S02]  /*b000*/  LDC.64 R30, c[0x0][0xc88] ;  /* 0x00032200ff1e7b82 */ /* 0x001e240000000a00 */
[----:B0-----:R-:W-:-:S06]  /*b010*/  IMAD.WIDE R30, R19, 0x4, R30 ;  /* 0x00000004131e7825 */ /* 0x001fcc00078e021e */
[----:B--2---:R-:W2:Y:S01]  /*b020*/  LDG.E R30, desc[UR36][R30.64] ;  /* 0x000000241e1e7981 */ /* 0x004ea2000c1e1900 */
[----:B------:R-:W-:Y:S05]  /*b030*/  YIELD ;  /* 0x0000000000007946 */ /* 0x000fea0003800000 */
[----:B------:R-:W-:Y:S01]  /*b040*/  ULDC.64 UR4, c[0x0][0xa28] ;  /* 0x00028a0000047ab9 */ /* 0x000fe20000000a00 */
[----:B------:R-:W-:Y:S01]  /*b050*/  IMAD.MOV.U32 R37, RZ, RZ, RZ ;  /* 0x000000ffff257224 */ /* 0x000fe200078e00ff */
[----:B------:R-:W-:Y:S01]  /*b060*/  ISETP.NE.U32.AND P0, PT, RZ, UR4, PT ;  /* 0x00000004ff007c0c */ /* 0x000fe2000bf05070 */
[----:B------:R-:W-:-:S03]  /*b070*/  ULDC.64 UR6, c[0x0][0xa18] ;  /* 0x0002860000067ab9 */ /* 0x000fc60000000a00 */
[----:B------:R-:W-:Y:S02]  /*b080*/  ISETP.NE.AND.EX P0, PT, RZ, UR5, PT, P0 ;  /* 0x00000005ff007c0c */ /* 0x000fe4000bf05300 */
[----:B------:R-:W-:Y:S02]  /*b090*/  MOV R35, RZ ;  /* 0x000000ff00237202 */ /* 0x000fe40000000f00 */
[----:B--2---:R-:W-:-:S09]  /*b0a0*/  SHF.R.S32.HI R0, RZ, 0x1f, R30 ;  /* 0x0000001fff007819 */ /* 0x004fd2000001141e */
[C---:B------:R-:W-:Y:S01]  /*b0b0*/  @P0 LEA R2, P1, R30.reuse, UR4, 0x2 ;  /* 0x000000041e020c11 */ /* 0x040fe2000f8210ff */
[C---:B------:R-:W-:Y:S01]  /*b0c0*/  IMAD.SHL.U32 R24, R30.reuse, 0x4, RZ ;  /* 0x000000041e187824 */ /* 0x040fe200078e00ff */
[C-C-:B------:R-:W-:Y:S01]  /*b0d0*/  SHF.L.U64.HI R25, R30.reuse, 0x2, R0.reuse ;  /* 0x000000021e197819 */ /* 0x140fe20000010200 */
[----:B------:R0:W-:Y:S01]  /*b0e0*/  STL [R1+0xc], R0 ;  /* 0x00000c0001007387 */ /* 0x0001e20000100800 */
[----:B------:R-:W-:Y:S01]  /*b0f0*/  @P0 LEA.HI.X R3, R30, UR5, R0, 0x2, P1 ;  /* 0x000000051e030c11 */ /* 0x000fe200088f1400 */
[----:B------:R-:W-:-:S04]  /*b100*/  ULDC.64 UR4, c[0x0][0xa00] ;  /* 0x0002800000047ab9 */ /* 0x000fc80000000a00 */
[----:B------:R1:W5:Y:S01]  /*b110*/  @P0 LDG.E R37, desc[UR36][R2.64] ;  /* 0x0000002402250981 */ /* 0x000362000c1e1900 */
        /* <DEDUP_REMOVED lines=19> */
[----:B------:R-:W-:Y:S01]  /*b250*/  IMAD.U32 R36, RZ, RZ, UR4 ;  /* 0x00000004ff247e24 */ /* 0x000fe2000f8e00ff */
[----:B--2---:R1:W-:Y:S01]  /*b260*/  @P0 STL [R1+0x4], R0 ;  /* 0x0000040001000387 */ /* 0x0043e20000100800 */
[----:B------:R-:W-:Y:S05]  /*b270*/  @P0 BRA `(.L_x_2484) ;  /* 0x0000000000200947 */ /* 0x000fea0003800000 */
        /* <DEDUP_REMOVED lines=8> */
.L_x_2484:
        /* <DEDUP_REMOVED lines=9> */
.L_x_2485:
        /* <DEDUP_REMOVED lines=9> */
.L_x_2486:
[----:B------:R-:W3:Y:S01]  /*b420*/  LDL R4, [R1+0x4] ;  /* 0x0000040001047983 */ /* 0x000ee20000100800 */
[----:B012---:R-:W0:Y:S01]  /*b430*/  LDC R0, c[0x0][0x448] ;  /* 0x00011200ff007b82 */ /* 0x007e220000000800 */
[----:B-----5:R-:W-:Y:S01]  /*b440*/  IADD3 R36, -R37, R36, RZ ;  /* 0x0000002425247210 */ /* 0x020fe20007ffe1ff */
[----:B------:R-:W-:Y:S01]  /*b450*/  BSSY B7, `(.L_x_2487) ;  /* 0x000037d000077945 */ /* 0x000fe20003800000 */
[----:B------:R-:W-:Y:S02]  /*b460*/  LOP3.LUT R23, R23, 0xffffff7f, RZ, 0xc0, !PT ;  /* 0xffffff7f17177812 */ /* 0x000fe400078ec0ff */
[----:B0-----:R-:W-:Y:S01]  /*b470*/  ISETP.NE.AND P0, PT, R0, 0x1, PT ;  /* 0x000000010000780c */ /* 0x001fe20003f05270 */
[----:B------:R-:W-:-:S04]  /*b480*/  IMAD.SHL.U32 R0, R17, 0x80, RZ ;  /* 0x0000008011007824 */ /* 0x000fc800078e00ff */
[----:B------:R-:W-:-:S08]  /*b490*/  VIADD R0, R0, 0x7f ;  /* 0x0000007f00007836 */ /* 0x000fd00000000000 */
[----:B------:R-:W0:Y:S01]  /*b4a0*/  @P0 LDC R3, c[0x0][0x44c] ;  /* 0x00011300ff030b82 */ /* 0x000e220000000800 */
[----:B------:R-:W-:-:S07]  /*b4b0*/  @P0 LOP3.LUT R23, R23, 0x80, RZ, 0xfc, !PT ;  /* 0x0000008017170812 */ /* 0x000fce00078efcff */
[----:B------:R-:W1:Y:S01]  /*b4c0*/  @P0 LDC R5, c[0x0][0x450] ;  /* 0x00011400ff050b82 */ /* 0x000e620000000800 */
[----:B0-----:R-:W-:-:S05]  /*b4d0*/  @P0 IMAD.HI.U32 R2, R0, R3, RZ ;  /* 0x0000000300020227 */ /* 0x001fca00078e00ff */
[----:B-1----:R-:W-:Y:S01]  /*b4e0*/  @P0 SHF.R.U32.HI R0, RZ, R5, R2 ;  /* 0x00000005ff000219 */ /* 0x002fe20000011602 */
[----:B------:R-:W-:-:S04]  /*b4f0*/  VIADD R2, R36, 0x5f ;  /* 0x0000005f24027836 */ /* 0x000fc80000000000 */
[----:B------:R-:W-:Y:S01]  /*b500*/  IMAD.HI R2, R2, 0x2aaaaaab, RZ ;  /* 0x2aaaaaab02027827 */ /* 0x000fe200078e02ff */
[----:B---3--:R-:W-:-:S05]  /*b510*/  IADD3 R3, R36, 0x60, -R4 ;  /* 0x0000006024037810 */ /* 0x008fca0007ffe804 */
[----:B------:R-:W-:Y:S01]  /*b520*/  IMAD.IADD R0, R3, 0x1, R0 ;  /* 0x0000000103007824 */ /* 0x000fe200078e0200 */
[----:B------:R-:W-:-:S03]  /*b530*/  SHF.R.U32.HI R3, RZ, 0x1f, R2 ;  /* 0x0000001fff037819 */ /* 0x000fc60000011602 */
[----:B------:R-:W-:Y:S01]  /*b540*/  IMAD.HI R0, R0, 0x2aaaaaab, RZ ;  /* 0x2aaaaaab00007827 */ /* 0x000fe200078e02ff */
[----:B------:R-:W-:-:S04]  /*b550*/  LEA.HI.SX32 R3, R2, R3, 0x1c ;  /* 0x0000000302037211 */ /* 0x000fc800078fe2ff */
[----:B------:R-:W-:-:S04]  /*b560*/  SHF.R.U32.HI R5, RZ, 0x1f, R0 ;  /* 0x0000001fff057819 */ /* 0x000fc80000011600 */
[----:B------:R-:W-:-:S04]  /*b570*/  LEA.HI.SX32 R0, R0, R5, 0x1c ;  /* 0x0000000500007211 */ /* 0x000fc800078fe2ff */
[----:B------:R-:W-:-:S04]  /*b580*/  VIMNMX R29, R3, R0, PT ;  /* 0x00000000031d7248 */ /* 0x000fc80003fe0100 */
[----:B------:R-:W-:Y:S01]  /*b590*/  ISETP.GT.AND P0, PT, R29, RZ, PT ;  /* 0x000000ff1d00720c */ /* 0x000fe20003f04270 */
[----:B------:R0:W-:-:S12]  /*b5a0*/  STL [R1+0x8], R29 ;  /* 0x0000081d01007387 */ /* 0x0001d80000100800 */
        /* <DEDUP_REMOVED lines=18> */
.L_x_2488:
        /* <DEDUP_REMOVED lines=20> */
.L_x_2491:
[----:B------:R-:W-:Y:S05]  /*b810*/  BSYNC B6 ;  /* 0x0000000000067941 */ /* 0x000fea0003800000 */
.L_x_2490:
        /* <DEDUP_REMOVED lines=20> */
.L_x_2494:
        /* <DEDUP_REMOVED lines=15> */
.L_x_2493:
[----:B------:R-:W-:Y:S05]  /*ba50*/  BSYNC B6 ;  /* 0x0000000000067941 */ /* 0x000fea0003800000 */
.L_x_2492:
[----:B------:R-:W-:Y:S01]  /*ba60*/  ULDC.64 UR4, c[0x0][0x9f8] ;  /* 0x00027e0000047ab9 */ /* 0x000fe20000000a00 */
[----:B------:R-:W0:Y:S01]  /*ba70*/  S2R R2, SR_TID.X ;  /* 0x0000000000027919 */ /* 0x000e220000002100 */
[----:B------:R-:W-:Y:S01]  /*ba80*/  ISETP.NE.U32.AND P0, PT, RZ, UR4, PT ;  /* 0x00000004ff007c0c */ /* 0x000fe2000bf05070 */
[----:B------:R-:W1:Y:S01]  /*ba90*/  LDC R6, c[0x0][0x430] ;  /* 0x00010c00ff067b82 */ /* 0x000e620000000800 */
[----:B------:R-:W2:Y:S02]  /*baa0*/  S2R R21, SR_TID.X ;  /* 0x0000000000157919 */ /* 0x000ea40000002100 */
[----:B------:R-:W-:-:S13]  /*bab0*/  ISETP.NE.AND.EX P0, PT, RZ, UR5, PT, P0 ;  /* 0x00000005ff007c0c */ /* 0x000fda000bf05300 */
[----:B------:R-:W-:Y:S01]  /*bac0*/  @P0 IADD3 R24, P1, R24, UR4, RZ ;  /* 0x0000000418180c10 */ /* 0x000fe2000ff3e0ff */
[----:B------:R-:W-:Y:S01]  /*bad0*/  VIADD R26, R29, 0xffffffff ;  /* 0xffffffff1d1a7836 */ /* 0x000fe20000000000 */
[----:B------:R-:W-:Y:S01]  /*bae0*/  LOP3.LUT R23, R23, 0xffffffdf, RZ, 0xc0, !PT ;  /* 0xffffffdf17177812 */ /* 0x000fe200078ec0ff */
[----:B------:R-:W-:Y:S01]  /*baf0*/  ULDC UR4, c[0x0][0x320] ;  /* 0x0000c80000047ab9 */ /* 0x000fe20000000800 */
[----:B------:R-:W-:-:S05]  /*bb00*/  @P0 IADD3.X R25, R25, UR5, RZ, P1, !PT ;  /* 0x0000000519190c10 */ /* 0x000fca0008ffe4ff */
[----:B------:R-:W3:Y:S01]  /*bb10*/  @P0 LDG.E R31, desc[UR36][R24.64] ;  /* 0x00000024181f0981 */ /* 0x000ee2000c1e1900 */
[----:B-1----:R-:W-:Y:S02]  /*bb20*/  ISETP.NE.AND P2, PT, R6, 0x1, PT ;  /* 0x000000010600780c */ /* 0x002fe40003f45270 */
[----:B0-----:R-:W-:Y:S01]  /*bb30*/  LOP3.LUT R2, R2, 0x7f, RZ, 0xc0, !PT ;  /* 0x0000007f02027812 */ /* 0x001fe200078ec0ff */
[----:B------:R-:W0:Y:S03]  /*bb40*/  S2R R29, SR_TID.X ;  /* 0x00000000001d7919 */ /* 0x000e260000002100 */
[----:B------:R-:W-:Y:S02]  /*bb50*/  SHF.R.U32.HI R2, RZ, 0x3, R2 ;  /* 0x00000003ff027819 */ /* 0x000fe40000011602 */
[----:B--2---:R-:W-:-:S05]  /*bb60*/  SHF.L.U32 R20, R21, 0x4, RZ ;  /* 0x0000000415147819 */ /* 0x004fca00000006ff */
[----:B------:R-:W1:Y:S01]  /*bb70*/  @P2 LDC R0, c[0x0][0x438] ;  /* 0x00010e00ff002b82 */ /* 0x000e620000000800 */
[----:B------:R-:W-:-:S05]  /*bb80*/  LOP3.LUT R20, R2, 0x70, R20, 0xf8, !PT ;  /* 0x0000007002147812 */ /* 0x000fca00078ef814 */
[----:B------:R-:W-:Y:S02]  /*bb90*/  IMAD R3, R26, 0x60, R20 ;  /* 0x000000601a037824 */ /* 0x000fe400078e0214 */
[----:B------:R-:W2:Y:S03]  /*bba0*/  @P2 LDC R2, c[0x0][0x434] ;  /* 0x00010d00ff022b82 */ /* 0x000ea60000000800 */
[----:B------:R-:W-:-:S04]  /*bbb0*/  ISETP.GE.AND P0, PT, R3, R36, PT ;  /* 0x000000240300720c */ /* 0x000fc80003f06270 */
[----:B------:R-:W-:Y:S01]  /*bbc0*/  ISETP.GT.U32.OR P0, PT, R20, 0x5f, P0 ;  /* 0x0000005f1400780c */ /* 0x000fe20000704470 */
[----:B------:R-:W-:Y:S02]  /*bbd0*/  IMAD.IADD R3, R3, 0x1, R37 ;  /* 0x0000000103037824 */ /* 0x000fe400078e0225 */
[----:B0-----:R-:W-:-:S10]  /*bbe0*/  IMAD.SHL.U32 R10, R29, 0x8, RZ ;  /* 0x000000081d0a7824 */ /* 0x001fd400078e00ff */
[----:B------:R-:W0:Y:S01]  /*bbf0*/  @!P0 LDC.64 R4, c[0x0][0x428] ;  /* 0x00010a00ff048b82 */ /* 0x000e220000000a00 */
[----:B--2---:R-:W-:Y:S01]  /*bc00*/  @P2 IMAD.HI.U32 R7, R3, R2, RZ ;  /* 0x0000000203072227 */ /* 0x004fe200078e00ff */
[----:B------:R-:W-:-:S03]  /*bc10*/  LOP3.LUT R10, R10, 0x38, RZ, 0xc0, !PT ;  /* 0x000000380a0a7812 */ /* 0x000fc600078ec0ff */
[----:B------:R-:W-:Y:S01]  /*bc20*/  IMAD.MOV.U32 R2, RZ, RZ, R3 ;  /* 0x000000ffff027224 */ /* 0x000fe200078e0003 */
[----:B-1----:R-:W-:Y:S02]  /*bc30*/  @P2 SHF.R.U32.HI R2, RZ, R0, R7 ;  /* 0x00000000ff022219 */ /* 0x002fe40000011607 */
[----:B------:R-:W-:-:S03]  /*bc40*/  LOP3.LUT R32, R10, 0x40, RZ, 0xfc, !PT ;  /* 0x000000400a207812 */ /* 0x000fc600078efcff */
[--C-:B------:R-:W-:Y:S01]  /*bc50*/  IMAD.MOV R0, RZ, RZ, -R2.reuse ;  /* 0x000000ffff007224 */ /* 0x100fe200078e0a02 */
[----:B------:R-:W-:Y:S02]  /*bc60*/  @P2 LOP3.LUT R23, R23, 0x20, RZ, 0xfc, !PT ;  /* 0x0000002017172812 */ /* 0x000fe400078efcff */
[----:B------:R-:W-:Y:S01]  /*bc70*/  ISETP.GE.AND P2, PT, R32, UR4, PT ;  /* 0x0000000420007c0c */ /* 0x000fe2000bf46270 */
[----:B------:R-:W-:Y:S01]  /*bc80*/  IMAD R0, R6, R0, R3 ;  /* 0x0000000006007224 */ /* 0x000fe200078e0203 */
[----:B------:R-:W-:Y:S02]  /*bc90*/  @!P0 SHF.R.S32.HI R3, RZ, 0x1f, R2 ;  /* 0x0000001fff038819 */ /* 0x000fe40000011402 */
[----:B------:R-:W-:Y:S02]  /*bca0*/  SEL R29, RZ, 0xffffffff, P2 ;  /* 0xffffffffff1d7807 */ /* 0x000fe40001000000 */
[----:B------:R-:W-:Y:S01]  /*bcb0*/  ISETP.GE.AND P1, PT, R10, UR4, PT ;  /* 0x000000040a007c0c */ /* 0x000fe2000bf26270 */
[----:B------:R-:W-:-:S02]  /*bcc0*/  ULDC UR4, c[0x0][0x2f4] ;  /* 0x0000bd0000047ab9 */ /* 0x000fc40000000800 */
[----:B------:R-:W-:Y:S01]  /*bcd0*/  IMAD.SHL.U32 R29, R29, 0x2, RZ ;  /* 0x000000021d1d7824 */ /* 0x000fe200078e00ff */
[C---:B------:R-:W-:Y:S02]  /*bce0*/  ISETP.GE.AND P2, PT, R10.reuse, UR4, PT ;  /* 0x000000040a007c0c */ /* 0x040fe4000bf46270 */
[----:B------:R-:W-:Y:S02]  /*bcf0*/  LOP3.LUT R23, R23, 0xfffffffb, RZ, 0xc0, !PT ;  /* 0xfffffffb17177812 */ /* 0x000fe400078ec0ff */
[----:B------:R-:W-:-:S09]  /*bd00*/  LOP3.LUT R9, R10, 0x80, RZ, 0xfc, !PT ;  /* 0x000000800a097812 */ /* 0x000fd200078efcff */
[----:B------:R-:W-:-:S04]  /*bd10*/  @P2 LOP3.LUT R23, R23, 0x4, RZ, 0xfc, !PT ;  /* 0x0000000417172812 */ /* 0x000fc800078efcff */
[----:B------:R-:W-:Y:S01]  /*bd20*/  LOP3.LUT R23, R23, 0xfffffffd, RZ, 0xc0, !PT ;  /* 0xfffffffd17177812 */ /* 0x000fe200078ec0ff */
[----:B------:R-:W-:Y:S01]  /*bd30*/  UMOV UR5, 0xffffffff ;  /* 0xffffffff00057882 */ /* 0x000fe20000000000 */
[----:B---3--:R-:W-:-:S05]  /*bd40*/  SHF.R.S32.HI R6, RZ, 0x1f, R31 ;  /* 0x0000001fff067819 */ /* 0x008fca000001141f */
[----:B------:R1:W-:Y:S01]  /*bd50*/  STL [R1], R6 ;  /* 0x0000000601007387 */ /* 0x0003e20000100800 */
[-C--:B0-----:R-:W-:Y:S02]  /*bd60*/  @!P0 IMAD R8, R6, R4.reuse, RZ ;  /* 0x0000000406088224 */ /* 0x081fe400078e02ff */
[----:B-1----:R-:W-:Y:S01]  /*bd70*/  @!P0 IMAD.WIDE.U32 R6, R31, R4, R2 ;  /* 0x000000041f068225 */ /* 0x002fe200078e0002 */
[----:B------:R-:W-:-:S04]  /*bd80*/  SEL R2, RZ, 0x1, P1 ;  /* 0x00000001ff027807 */ /* 0x000fc80000800000 */
[----:B------:R-:W-:Y:S02]  /*bd90*/  LOP3.LUT R29, R29, 0x2, R2, 0xe2, !PT ;  /* 0x000000021d1d7812 */ /* 0x000fe400078ee202 */
[----:B------:R-:W0:Y:S01]  /*bda0*/  @!P0 LDC.64 R2, c[0x0][0x418] ;  /* 0x00010600ff028b82 */ /* 0x000e220000000a00 */
[----:B------:R-:W-:-:S04]  /*bdb0*/  @!P0 IMAD R5, R31, R5, R8 ;  /* 0x000000051f058224 */ /* 0x000fc800078e0208 */
[----:B------:R-:W-:Y:S01]  /*bdc0*/  @!P0 IMAD.IADD R5, R7, 0x1, R5 ;  /* 0x0000000107058824 */ /* 0x000fe200078e0205 */
[----:B------:R-:W-:Y:S02]  /*bdd0*/  MOV R4, RZ ;  /* 0x000000ff00047202 */ /* 0x000fe40000000f00 */
[----:B0-----:R-:W-:-:S04]  /*bde0*/  @!P0 LEA R2, P1, R6, R2, 0x2 ;  /* 0x0000000206028211 */ /* 0x001fc800078210ff */
[----:B------:R-:W-:Y:S02]  /*bdf0*/  @!P0 LEA.HI.X R3, R6, R3, R5, 0x2, P1 ;  /* 0x0000000306038211 */ /* 0x000fe400008f1405 */
[----:B------:R-:W-:-:S03]  /*be00*/  ISETP.GE.AND P1, PT, R32, UR4, PT ;  /* 0x0000000420007c0c */ /* 0x000fc6000bf26270 */
[----:B------:R0:W5:Y:S01]  /*be10*/  @!P0 LDG.E R4, desc[UR36][R2.64] ;  /* 0x0000002402048981 */ /* 0x000162000c1e1900 */
[----:B------:R-:W-:-:S09]  /*be20*/  ISETP.GE.AND P0, PT, R9, UR4, PT ;  /* 0x0000000409007c0c */ /* 0x000fd2000bf06270 */
[----:B------:R-:W-:-:S04]  /*be30*/  @P1 LOP3.LUT R23, R23, 0x2, RZ, 0xfc, !PT ;  /* 0x0000000217171812 */ /* 0x000fc800078efcff */
[----:B------:R-:W-:Y:S01]  /*be40*/  LOP3.LUT R23, R23, 0xfffffffe, RZ, 0xc0, !PT ;  /* 0xfffffffe17177812 */ /* 0x000fe200078ec0ff */
[----:B0-----:R-:W-:-:S03]  /*be50*/  IMAD.U32 R2, RZ, RZ, UR38 ;  /* 0x00000026ff027e24 */ /* 0x001fc6000f8e00ff */
[----:B------:R-:W-:Y:S01]  /*be60*/  @P0 LOP3.LUT R23, R23, 0x1, RZ, 0xfc, !PT ;  /* 0x0000000117170812 */ /* 0x000fe200078efcff */
[----:B------:R-:W-:Y:S06]  /*be70*/  BRA.DIV UR5, `(.L_x_2495) ;  /* 0x0000004205087947 */ /* 0x000fec000b800000 */
.L_x_2563:
[----:B------:R-:W-:Y:S02]  /*be80*/  ISETP.NE.AND P0, PT, R2, 0x3, PT ;  /* 0x000000030200780c */ /* 0x000fe40003f05270 */
[----:B------:R-:W-:Y:S02]  /*be90*/  ISETP.GT.U32.AND P1, PT, R20, 0x5f, PT ;  /* 0x0000005f1400780c */ /* 0x000fe40003f24070 */
[----:B------:R-:W-:Y:S02]  /*bea0*/  LOP3.LUT R23, R23, 0xffffffef, RZ, 0xc0, !PT ;  /* 0xffffffef17177812 */ /* 0x000fe400078ec0ff */
[----:B------:R-:W-:-:S07]  /*beb0*/  SHF.R.S32.HI R32, RZ, 0x1f, R18 ;  /* 0x0000001fff207819 */ /* 0x000fce0000011412 */
[----:B------:R-:W-:-:S04]  /*bec0*/  @P0 LOP3.LUT R23, R23, 0x10, RZ, 0xfc, !PT ;  /* 0x0000001017170812 */ /* 0x000fc800078efcff */
[----:B------:R-:W-:-:S04]  /*bed0*/  LOP3.LUT R23, R23, 0xfffffff7, RZ, 0xc0, !PT ;  /* 0xfffffff717177812 */ /* 0x000fc800078ec0ff */
[----:B------:R-:W-:Y:S01]  /*bee0*/  @P1 LOP3.LUT R23, R23, 0x8, RZ, 0xfc, !PT ;  /* 0x0000000817171812 */ /* 0x000fe200078efcff */
[----:B------:R-:W-:Y:S06]  /*bef0*/  @!P0 BRA `(.L_x_2496) ;  /* 0x0000000000048947 */ /* 0x000fec0003800000 */
[----:B------:R-:W-:Y:S01]  /*bf00*/  BPT.TRAP 0x1 ;  /* 0x000000040000795c */ /* 0x000fe20000300000 */
.L_x_2496:
        /* <DEDUP_REMOVED lines=25> */
.L_x_2564:
[----:B------:R-:W-:Y:S05]  /*c0a0*/  BSYNC B0 ;  /* 0x0000000000007941 */ /* 0x000fea0003800000 */
.L_x_2497:
        /* <DEDUP_REMOVED lines=21> */
[----:B------:R-:W-:Y:S01]  /*c200*/  LEA R4, P0, R2, UR4, 0x1 ;  /* 0x0000000402047c11 */ /* 0x000fe2000f8008ff */
[----:B------:R-:W-:Y:S01]  /*c210*/  UMOV UR4, 0xffffffff ;  /* 0xffffffff00047882 */ /* 0x000fe20000000000 */
[----:B------:R-:W-:Y:S01]  /*c220*/  SHF.R.U32.HI R9, RZ, 0x3, R8 ;  /* 0x00000003ff097819 */ /* 0x000fe20000011608 */
[----:B------:R-:W-:Y:S01]  /*c230*/  IMAD R5, R27, 0x4800, R33 ;  /* 0x000048001b057824 */ /* 0x000fe200078e0221 */
[----:B------:R-:W0:Y:S01]  /*c240*/  S2R R8, SR_TID.X ;  /* 0x0000000000087919 */ /* 0x000e220000002100 */
[----:B------:R-:W-:Y:S02]  /*c250*/  IADD3 R0, R3, R0, RZ ;  /* 0x0000000003007210 */ /* 0x000fe40007ffe0ff */
[----:B------:R-:W-:-:S02]  /*c260*/  IMAD.IADD R6, R6, 0x1, -R9 ;  /* 0x0000000106067824 */ /* 0x000fc400078e0a09 */
[----:B------:R-:W-:-:S03]  /*c270*/  LEA.HI.X R0, R2, UR5, R0, 0x1, P0 ;  /* 0x0000000502007c11 */ /* 0x000fc600080f0c00 */
        /* <DEDUP_REMOVED lines=66> */
.L_x_2578:
        /* <DEDUP_REMOVED lines=12> */
.L_x_2500:
        /* <DEDUP_REMOVED lines=10> */
.L_x_2501:
[----:B------:R2:W5:Y:S01]  /*c800*/  LDL.LU R0, [R1+0xc] ;  /* 0x00000c0001007983 */ /* 0x0005620000300800 */
[----:B------:R-:W-:Y:S01]  /*c810*/  LOP3.LUT P0, RZ, R23, 0x40, RZ, 0xc0, !PT ;  /* 0x0000004017ff7812 */ /* 0x000fe2000780c0ff */
[----:B------:R2:W-:-:S12]  /*c820*/  SYNCS.ARRIVE.TRANS64.A1T0 RZ, [R7+URZ+0x2a830], RZ ;  /* 0x02a830ff07ff79a7 */ /* 0x0005d8000810003f */
[----:B------:R-:W-:Y:S05]  /*c830*/  WARPSYNC.ALL ;  /* 0x0000000000007948 */ /* 0x000fea0003800000 */
[----:B------:R-:W-:Y:S01]  /*c840*/  ULDC.64 UR4, c[0x0][0x298] ;  /* 0x0000a60000047ab9 */ /* 0x000fe20000000a00 */
[----:B-1----:R-:W-:Y:S01]  /*c850*/  VIADD R2, R22, 0xc400 ;  /* 0x0000c40016027836 */ /* 0x002fe20000000000 */
[----:B------:R-:W-:Y:S01]  /*c860*/  SEL R30, R30, RZ, !P0 ;  /* 0x000000ff1e1e7207 */ /* 0x000fe20004000000 */
[----:B0-----:R-:W-:Y:S01]  /*c870*/  IMAD.WIDE.U32 R4, R35, UR4, RZ ;  /* 0x0000000423047c25 */ /* 0x001fe2000f8e00ff */
        /* <DEDUP_REMOVED lines=8> */
[----:B------:R-:W-:-:S05]  /*c900*/  IMAD R0, R35, UR5, R0 ;  /* 0x0000000523007c24 */ /* 0x000fca000f8e0200 */
[----:B------:R-:W-:Y:S01]  /*c910*/  IADD3 R35, R5, R0, RZ ;  /* 0x0000000005237210 */ /* 0x000fe20007ffe0ff */
[----:B-1----:R-:W-:Y:S06]  /*c920*/  @!P0 BRA `(.L_x_2503) ;  /* 0x0000000000408947 */ /* 0x002fec0003800000 */
[----:B------:R-:W-:Y:S01]  /*c930*/  MOV R2, 0x0 ;  /* 0x0000000000027802 */ /* 0x000fe20000000f00 */
[----:B------:R-:W-:Y:S01]  /*c940*/  ULDC.64 UR6, c[0x4][0xf0] ;  /* 0x01003c0000067ab9 */ /* 0x000fe20000000a00 */
[----:B------:R-:W-:Y:S01]  /*c950*/  ULDC.64 UR8, c[0x4][0xf8] ;  /* 0x01003e0000087ab9 */ /* 0x000fe20000000a00 */
[----:B------:R-:W-:Y:S01]  /*c960*/  ULDC.64 UR4, c[0x4][0x88] ;  /* 0x0100220000047ab9 */ /* 0x000fe20000000a00 */
[----:B------:R-:W-:Y:S01]  /*c970*/  IMAD.U32 R4, RZ, RZ, UR6 ;  /* 0x00000006ff047e24 */ /* 0x000fe2000f8e00ff */
[----:B------:R-:W-:Y:S01]  /*c980*/  MOV R12, 0x1 ;  /* 0x00000001000c7802 */ /* 0x000fe20000000f00 */
[----:B------:R-:W0:Y:S01]  /*c990*/  LDC.64 R2, c[0x4][R2] ;  /* 0x0100000002027b82 */ /* 0x000e220000000a00 */
[----:B------:R-:W-:Y:S02]  /*c9a0*/  IMAD.U32 R5, RZ, RZ, UR7 ;  /* 0x00000007ff057e24 */ /* 0x000fe4000f8e00ff */
[----:B------:R-:W-:Y:S02]  /*c9b0*/  IMAD.U32 R6, RZ, RZ, UR8 ;  /* 0x00000008ff067e24 */ /* 0x000fe4000f8e00ff */
[----:B--2---:R-:W-:-:S02]  /*c9c0*/  IMAD.U32 R7, RZ, RZ, UR9 ;  /* 0x00000009ff077e24 */ /* 0x004fc4000f8e00ff */
[----:B------:R-:W-:Y:S02]  /*c9d0*/  IMAD.U32 R10, RZ, RZ, UR4 ;  /* 0x00000004ff0a7e24 */ /* 0x000fe4000f8e00ff */
[----:B------:R-:W-:Y:S02]  /*c9e0*/  IMAD.U32 R11, RZ, RZ, UR5 ;  /* 0x00000005ff0b7e24 */ /* 0x000fe4000f8e00ff */
[----:B------:R-:W-:Y:S02]  /*c9f0*/  IMAD.MOV.U32 R8, RZ, RZ, 0x70 ;  /* 0x00000070ff087424 */ /* 0x000fe400078e00ff */
[----:B------:R-:W-:-:S07]  /*ca00*/  IMAD.MOV.U32 R13, RZ, RZ, RZ ;  /* 0x000000ffff0d7224 */ /* 0x000fce00078e00ff */
[----:B------:R-:W-:-:S07]  /*ca10*/  LEPC R20, `(.L_x_2503) ;  /* 0x000000001014794e */ /* 0x000fce0000000000 */
[----:B0-----:R-:W-:Y:S05]  /*ca20*/  CALL.ABS.NOINC R2 ;  /* 0x0000000002007343 */ /* 0x001fea0003c00000 */
.L_x_2503:
[----:B------:R-:W-:Y:S05]  /*ca30*/  BSYNC B6 ;  /* 0x0000000000067941 */ /* 0x000fea0003800000 */
.L_x_2502:
[----:B------:R-:W3:Y:S01]  /*ca40*/  LDL.LU R2, [R1+0xc] ;  /* 0x00000c0001027983 */ /* 0x000ee20000300800 */
[----:B------:R-:W-:-:S03]  /*ca50*/  ULDC.64 UR4, c[0x0][0x2d8] ;  /* 0x0000b60000047ab9 */ /* 0x000fc60000000a00 */
[----:B------:R-:W4:Y:S01]  /*ca60*/  LDL.LU.64 R20, [R1+0x10] ;  /* 0x0000100001147983 */ /* 0x000f220000300a00 */
[----:B------:R-:W-:Y:S02]  /*ca70*/  IMAD.MOV.U32 R3, RZ, RZ, R35 ;  /* 0x000000ffff037224 */ /* 0x000fe400078e0023 */
[----:B------:R-:W-:Y:S01]  /*ca80*/  IMAD R0, R32, UR4, RZ ;  /* 0x0000000420007c24 */ /* 0x000fe2000f8e02ff */
[----:B------:R0:W5:Y:S03]  /*ca90*/  LDL R10, [R1+0x4] ;  /* 0x00000400010a7983 */ /* 0x0001660000100800 */
[----:B------:R-:W-:Y:S01]  /*caa0*/  IMAD R0, R18, UR5, R0 ;  /* 0x0000000512007c24 */ /* 0x000fe2000f8e0200 */
[----:B------:R-:W1:Y:S02]  /*cab0*/  S2R R11, SR_TID.X ;  /* 0x00000000000b7919 */ /* 0x000e640000002100 */
[----:B-1----:R-:W-:-:S05]  /*cac0*/  IMAD.SHL.U32 R8, R11, 0x8, RZ ;  /* 0x000000080b087824 */ /* 0x002fca00078e00ff */
[----:B------:R-:W-:Y:S01]  /*cad0*/  LOP3.LUT R8, R8, 0x38, RZ, 0xc0, !PT ;  /* 0x0000003808087812 */ /* 0x000fe200078ec0ff */
[----:B---3--:R-:W-:Y:S02]  /*cae0*/  IMAD.MOV.U32 R4, RZ, RZ, R2 ;  /* 0x000000ffff047224 */ /* 0x008fe400078e0002 */
[----:B----4-:R-:W-:Y:S01]  /*caf0*/  IMAD.MOV.U32 R2, RZ, RZ, R20 ;  /* 0x000000ffff027224 */ /* 0x010fe200078e0014 */
[----:B------:R-:W1:Y:S01]  /*cb00*/  S2R R21, SR_TID.X ;  /* 0x0000000000157919 */ /* 0x000e620000002100 */
[----:B------:R-:W3:Y:S02]  /*cb10*/  LDC R20, c[0x0][0x448] ;  /* 0x00011200ff147b82 */ /* 0x000ee40000000800 */
[----:B------:R-:W-:Y:S01]  /*cb20*/  IMAD.WIDE.U32 R2, R18, UR4, R2 ;  /* 0x0000000412027c25 */ /* 0x000fe2000f8e0002 */
[----:B------:R-:W-:-:S03]  /*cb30*/  ULDC.64 UR4, c[0x0][0x2e0] ;  /* 0x0000b80000047ab9 */ /* 0x000fc60000000a00 */
[----:B------:R-:W-:Y:S02]  /*cb40*/  IMAD.IADD R3, R3, 0x1, R0 ;  /* 0x0000000103037824 */ /* 0x000fe400078e0200 */
[----:B------:R-:W-:Y:S02]  /*cb50*/  IMAD R4, R4, UR4, RZ ;  /* 0x0000000404047c24 */ /* 0x000fe4000f8e02ff */
[----:B------:R-:W-:-:S04]  /*cb60*/  IMAD.WIDE.U32 R2, R30, UR4, R2 ;  /* 0x000000041e027c25 */ /* 0x000fc8000f8e0002 */
[----:B------:R-:W-:Y:S01]  /*cb70*/  IMAD R4, R30, UR5, R4 ;  /* 0x000000051e047c24 */ /* 0x000fe2000f8e0204 */
[----:B------:R-:W-:Y:S01]  /*cb80*/  ULDC.64 UR4, c[0x0][0x2d0] ;  /* 0x0000b40000047ab9 */ /* 0x000fe20000000a00 */
[----:B---3--:R-:W-:Y:S02]  /*cb90*/  ISETP.NE.AND P6, PT, R20, 0x1, PT ;  /* 0x000000011400780c */ /* 0x008fe40003fc5270 */
[----:B------:R-:W3:Y:S01]  /*cba0*/  S2R R20, SR_TID.X ;  /* 0x0000000000147919 */ /* 0x000ee20000002100 */
[----:B-1----:R-:W-:-:S04]  /*cbb0*/  LOP3.LUT R21, R21, 0x7f, RZ, 0xc0, !PT ;  /* 0x0000007f15157812 */ /* 0x002fc800078ec0ff */
[----:B------:R-:W-:-:S06]  /*cbc0*/  SHF.R.U32.HI R21, RZ, 0x3, R21 ;  /* 0x00000003ff157819 */ /* 0x000fcc0000011615 */
[----:B--2---:R-:W1:Y:S08]  /*cbd0*/  @P6 LDC R7, c[0x0][0x44c] ;  /* 0x00011300ff076b82 */ /* 0x004e700000000800 */
[----:B------:R-:W2:Y:S01]  /*cbe0*/  @P6 LDC R6, c[0x0][0x450] ;  /* 0x00011400ff066b82 */ /* 0x000ea20000000800 */
[----:B---3--:R-:W-:-:S05]  /*cbf0*/  IMAD.SHL.U32 R20, R20, 0x10, RZ ;  /* 0x0000001014147824 */ /* 0x008fca00078e00ff */
[----:B------:R-:W-:-:S05]  /*cc00*/  LOP3.LUT R20, R21, 0x70, R20, 0xf8, !PT ;  /* 0x0000007015147812 */ /* 0x000fca00078ef814 */
[----:B------:R-:W-:-:S04]  /*cc10*/  IMAD R5, R17, 0x80, R20 ;  /* 0x0000008011057824 */ /* 0x000fc800078e0214 */
[----:B-1----:R-:W-:Y:S01]  /*cc20*/  @P6 IMAD.HI.U32 R7, R5, R7, RZ ;  /* 0x0000000705076227 */ /* 0x002fe200078e00ff */
[----:B------:R-:W-:-:S04]  /*cc30*/  MOV R0, R5 ;  /* 0x0000000500007202 */ /* 0x000fc80000000f00 */
[----:B--2---:R-:W-:Y:S02]  /*cc40*/  @P6 SHF.R.U32.HI R0, RZ, R6, R7 ;  /* 0x00000006ff006219 */ /* 0x004fe40000011607 */
[----:B------:R-:W1:Y:S01]  /*cc50*/  LDC R6, c[0x0][0x448] ;  /* 0x00011200ff067b82 */ /* 0x000e620000000800 */
[----:B------:R-:W-:Y:S02]  /*cc60*/  IMAD.IADD R3, R3, 0x1, R4 ;  /* 0x0000000103037824 */ /* 0x000fe400078e0204 */
[----:B------:R-:W-:Y:S02]  /*cc70*/  IMAD.MOV R4, RZ, RZ, -R0 ;  /* 0x000000ffff047224 */ /* 0x000fe400078e0a00 */
[----:B------:R-:W-:-:S04]  /*cc80*/  IMAD.WIDE.U32 R2, R0, UR4, R2 ;  /* 0x0000000400027c25 */ /* 0x000fc8000f8e0002 */
[----:B-1----:R-:W-:Y:S01]  /*cc90*/  IMAD R4, R6, R4, R5 ;  /* 0x0000000406047224 */ /* 0x002fe200078e0205 */
[----:B------:R-:W-:-:S05]  /*cca0*/  SHF.R.S32.HI R5, RZ, 0x1f, R0 ;  /* 0x0000001fff057819 */ /* 0x000fca0000011400 */
[----:B------:R-:W-:-:S04]  /*ccb0*/  IMAD R5, R5, UR4, RZ ;  /* 0x0000000405057c24 */ /* 0x000fc8000f8e02ff */
[----:B------:R-:W-:Y:S01]  /*ccc0*/  IMAD R5, R0, UR5, R5 ;  /* 0x0000000500057c24 */ /* 0x000fe2000f8e0205 */
[----:B------:R-:W-:Y:S01]  /*ccd0*/  SHF.R.S32.HI R0, RZ, 0x1f, R4 ;  /* 0x0000001fff007819 */ /* 0x000fe20000011404 */
[----:B------:R-:W-:Y:S02]  /*cce0*/  ULDC.64 UR4, c[0x0][0x2c8] ;  /* 0x0000b20000047ab9 */ /* 0x000fe40000000a00 */
[----:B------:R-:W-:Y:S02]  /*ccf0*/  IMAD.IADD R3, R3, 0x1, R5 ;  /* 0x0000000103037824 */ /* 0x000fe400078e0205 */
[----:B------:R-:W-:Y:S02]  /*cd00*/  IMAD R5, R0, UR4, RZ ;  /* 0x0000000400057c24 */ /* 0x000fe4000f8e02ff */
[----:B------:R-:W-:Y:S02]  /*cd10*/  IMAD.SHL.U32 R21, R11, 0x8, RZ ;  /* 0x000000080b157824 */ /* 0x000fe400078e00ff */
[----:B------:R-:W-:-:S02]  /*cd20*/  IMAD R0, R4, UR5, R5 ;  /* 0x0000000504007c24 */ /* 0x000fc4000f8e0205 */
[----:B------:R-:W-:Y:S01]  /*cd30*/  IMAD.WIDE.U32 R2, R4, UR4, R2 ;  /* 0x0000000404027c25 */ /* 0x000fe2000f8e0002 */
        /* <DEDUP_REMOVED lines=14> */
[----:B0-----:R-:W-:Y:S10]  /*ce20*/  BRA.DIV UR5, `(.L_x_2504) ;  /* 0x0000003a05887947 */ /* 0x001ff4000b800000 */
[----:B------:R-:W0:Y:S01]  /*ce30*/  SHFL.IDX PT, R14, R0, RZ, 0x181f ;  /* 0x00181fff000e7589 */ /* 0x000e2200000e0000 */
[----:B-----5:R-:W-:Y:S02]  /*ce40*/  IMAD R5, R10, R6, RZ ;  /* 0x000000060a057224 */ /* 0x020fe400078e02ff */
[----:B------:R-:W-:Y:S01]  /*ce50*/  IMAD R17, R17, 0x80, R9 ;  /* 0x0000008011117824 */ /* 0x000fe200078e0209 */
[----:B------:R-:W1:Y:S03]  /*ce60*/  SHFL.IDX PT, R2, R4, RZ, 0x181f ;  /* 0x00181fff04027589 */ /* 0x000e6600000e0000 */
[C---:B------:R-:W-:Y:S01]  /*ce70*/  VIADD R6, R17.reuse, 0x10 ;  /* 0x0000001011067836 */ /* 0x040fe20000000000 */
[----:B------:R-:W-:-:S13]  /*ce80*/  ISETP.GE.AND P1, PT, R17, R5, PT ;  /* 0x000000051100720c */ /* 0x000fda0003f26270 */
[----:B0-----:R-:W-:-:S04]  /*ce90*/  @!P1 LEA R14, P4, R8, R14, 0x1 ;  /* 0x0000000e080e9211 */ /* 0x001fc800078808ff */
[----:B-1----:R-:W-:Y:S01]  /*cea0*/  @!P1 IADD3.X R3, RZ, R2, RZ, P4, !PT ;  /* 0x00000002ff039210 */ /* 0x002fe200027fe4ff */
[----:B------:R-:W-:Y:S02]  /*ceb0*/  @!P1 IMAD.MOV.U32 R2, RZ, RZ, R14 ;  /* 0x000000ffff029224 */ /* 0x000fe400078e000e */
[----:B------:R-:W0:Y:S04]  /*cec0*/  SHFL.IDX PT, R14, R0, 0x1, 0x181f ;  /* 0x00381f00000e7f89 */ /* 0x000e2800000e0000 */
[----:B------:R-:W-:Y:S04]  /*ced0*/  @!P1 LDGSTS.E.BYPASS.LTC128B.128 [R34+0xc400], desc[UR36][R2.64], !P3 ;  /* 0x0c40000002229fae */ /* 0x000fe8000d901d64 */
[----:B------:R-:W-:Y:S04]  /*cee0*/  @!P1 LDGSTS.E.BYPASS.LTC128B.128 [R34+0x10400], desc[UR36][R2.64+0x80], !P2 ;  /* 0x1040008002229fae */ /* 0x000fe8000d101d64 */
[----:B------:R1:W-:Y:S01]  /*cef0*/  @!P1 LDGSTS.E.BYPASS.LTC128B.128 [R34+0x14400], desc[UR36][R2.64+0x100], !P0 ;  /* 0x1440010002229fae */ /* 0x0003e2000c101d64 */
[----:B------:R-:W-:Y:S01]  /*cf00*/  ISETP.GE.AND P1, PT, R6, R5, PT ;  /* 0x000000050600720c */ /* 0x000fe20003f26270 */
[----:B------:R-:W-:-:S02]  /*cf10*/  VIADD R6, R17, 0x20 ;  /* 0x0000002011067836 */ /* 0x000fc40000000000 */
[----:B-1----:R-:W1:Y:S10]  /*cf20*/  SHFL.IDX PT, R2, R4, 0x1, 0x181f ;  /* 0x00381f0004027f89 */ /* 0x002e7400000e0000 */
[----:B0-----:R-:W-:-:S05]  /*cf30*/  @!P1 LEA R14, P4, R8, R14, 0x1 ;  /* 0x0000000e080e9211 */ /* 0x001fca00078808ff */
[----:B-1----:R-:W-:Y:S02]  /*cf40*/  @!P1 IMAD.X R7, RZ, RZ, R2, P4 ;  /* 0x000000ffff079224 */ /* 0x002fe400020e0602 */
[----:B------:R-:W-:Y:S02]  /*cf50*/  @!P1 IMAD.MOV.U32 R2, RZ, RZ, R14 ;  /* 0x000000ffff029224 */ /* 0x000fe400078e000e */
[----:B------:R-:W-:Y:S01]  /*cf60*/  @!P1 IMAD.MOV.U32 R3, RZ, RZ, R7 ;  /* 0x000000ffff039224 */ /* 0x000fe200078e0007 */
        /* <DEDUP_REMOVED lines=8> */
[----:B-1----:R-:W-:Y:S01]  /*cff0*/  @!P1 IMAD.X R7, RZ, RZ, R2, P4 ;  /* 0x000000ffff079224 */ /* 0x002fe200020e0602 */
[----:B------:R-:W-:Y:S02]  /*d000*/  @!P1 MOV R2, R14 ;  /* 0x0000000e00029202 */ /* 0x000fe40000000f00 */
[----:B------:R-:W0:Y:S01]  /*d010*/  SHFL.IDX PT, R14, R0, 0x3, 0x181f ;  /* 0x00781f00000e7f89 */ /* 0x000e2200000e0000 */
[----:B------:R-:W-:-:S05]  /*d020*/  @!P1 IMAD.MOV.U32 R3, RZ, RZ, R7 ;  /* 0x000000ffff039224 */ /* 0x000fca00078e0007 */
        /* <DEDUP_REMOVED lines=36> */
[----:B------:R-:W-:-:S03]  /*d270*/  ISETP.GE.AND P1, PT, R6, R5, PT ;  /* 0x000000050600720c */ /* 0x000fc60003f26270 */
[----:B-1----:R-:W1:Y:S10]  /*d280*/  SHFL.IDX PT, R2, R4, 0x6, 0x181f ;  /* 0x00d81f0004027f89 */ /* 0x002e7400000e0000 */
[----:B0-----:R-:W-:Y:S01]  /*d290*/  @!P1 LEA R14, P4, R8, R14, 0x1 ;  /* 0x0000000e080e9211 */ /* 0x001fe200078808ff */
[----:B------:R-:W0:Y:S04]  /*d2a0*/  SHFL.IDX PT, R4, R4, 0x7, 0x181f ;  /* 0x00f81f0004047f89 */ /* 0x000e2800000e0000 */
[----:B-1----:R-:W-:Y:S01]  /*d2b0*/  @!P1 IMAD.X R7, RZ, RZ, R2, P4 ;  /* 0x000000ffff079224 */ /* 0x002fe200020e0602 */
[----:B------:R-:W-:-:S02]  /*d2c0*/  @!P1 MOV R2, R14 ;  /* 0x0000000e00029202 */ /* 0x000fc40000000f00 */
[----:B------:R1:W2:Y:S01]  /*d2d0*/  SHFL.IDX PT, R14, R0, 0x7, 0x181f ;  /* 0x00f81f00000e7f89 */ /* 0x0002a200000e0000 */
[----:B------:R-:W-:-:S05]  /*d2e0*/  @!P1 IMAD.MOV.U32 R3, RZ, RZ, R7 ;  /* 0x000000ffff039224 */ /* 0x000fca00078e0007 */
[----:B------:R1:W-:Y:S04]  /*d2f0*/  @!P1 LDGSTS.E.BYPASS.LTC128B.128 [R34+0xf400], desc[UR36][R2.64], !P3 ;  /* 0x0f40000002229fae */ /* 0x0003e8000d901d64 */
[----:B------:R1:W-:Y:S04]  /*d300*/  @!P1 LDGSTS.E.BYPASS.LTC128B.128 [R34+0x13400], desc[UR36][R2.64+0x80], !P2 ;  /* 0x1340008002229fae */ /* 0x0003e8000d101d64 */
[----:B0-----:R1:W-:Y:S02]  /*d310*/  @!P1 LDGSTS.E.BYPASS.LTC128B.128 [R34+0x17400], desc[UR36][R2.64+0x100], !P0 ;  /* 0x1740010002229fae */ /* 0x0013e4000c101d64 */
.L_x_2595:
[----:B-1----:R-:W-:Y:S01]  /*d320*/  VIADD R0, R17, 0x70 ;  /* 0x0000007011007836 */ /* 0x002fe20000000000 */
[----:B------:R-:W-:Y:S04]  /*d330*/  BSSY B0, `(.L_x_2505) ;  /* 0x000000b000007945 */ /* 0x000fe80003800000 */
[----:B------:R-:W-:-:S13]  /*d340*/  ISETP.GE.AND P1, PT, R0, R5, PT ;  /* 0x000000050000720c */ /* 0x000fda0003f26270 */
[----:B------:R-:W-:Y:S05]  /*d350*/  @P1 BRA `(.L_x_2506) ;  /* 0x0000000000201947 */ /* 0x000fea0003800000 */
[----:B--2---:R-:W-:-:S05]  /*d360*/  LEA R2, P1, R8, R14, 0x1 ;  /* 0x0000000e08027211 */ /* 0x004fca00078208ff */
[----:B------:R-:W-:-:S05]  /*d370*/  IMAD.X R3, RZ, RZ, R4, P1 ;  /* 0x000000ffff037224 */ /* 0x000fca00008e0604 */
[----:B------:R-:W-:Y:S01]  /*d380*/  @!PT LDS RZ, [RZ] ;  /* 0x00000000fffff984 */ /* 0x000fe20000000800 */
[----:B------:R-:W-:Y:S01]  /*d390*/  @!PT LDS RZ, [RZ] ;  /* 0x00000000fffff984 */ /* 0x000fe20000000800 */
[----:B------:R-:W-:Y:S01]  /*d3a0*/  @!PT LDS RZ, [RZ] ;  /* 0x00000000fffff984 */ /* 0x000fe20000000800 */
[----:B------:R0:W-:Y:S04]  /*d3b0*/  LDGSTS.E.BYPASS.LTC128B.128 [R34+0xfc00], desc[UR36][R2.64], !P3 ;  /* 0x0fc0000002227fae */ /* 0x0001e8000d901d64 */
[----:B------:R0:W-:Y:S04]  /*d3c0*/  LDGSTS.E.BYPASS.LTC128B.128 [R34+0x13c00], desc[UR36][R2.64+0x80], !P2 ;  /* 0x13c0008002227fae */ /* 0x0001e8000d101d64 */
[----:B------:R0:W-:Y:S02]  /*d3d0*/  LDGSTS.E.BYPASS.LTC128B.128 [R34+0x17c00], desc[UR36][R2.64+0x100], !P0 ;  /* 0x17c0010002227fae */ /* 0x0001e4000c101d64 */
.L_x_2506:
[----:B------:R-:W-:Y:S05]  /*d3e0*/  BSYNC B0 ;  /* 0x0000000000007941 */ /* 0x000fea0003800000 */
.L_x_2505:
[----:B------:R-:W-:Y:S01]  /*d3f0*/  NOP ;  /* 0x0000000000007918 */ /* 0x000fe20000000000 */
[----:B------:R-:W-:-:S13]  /*d400*/  PLOP3.LUT P0, PT, PT, PT, PT, 0x80, 0x0 ;  /* 0x000000000000781c */ /* 0x000fda0003f0f070 */
.L_x_2507:
[----:B------:R-:W-:Y:S02]  /*d410*/  PLOP3.LUT P1, PT, P1, P0, PT, 0xa2, 0x0 ;  /* 0x000000000000781c */ /* 0x000fe40000f21472 */
[----:B------:R-:W-:-:S08]  /*d420*/  @P0 R2UR P1, UR4, R22 ;  /* 0x00000000160402ca */ /* 0x000fd00000020000 */
[----:B------:R-:W-:-:S05]  /*d430*/  @P0 PLOP3.LUT P0, PT, P1, PT, PT, 0x80, 0x0 ;  /* 0x000000000000081c */ /* 0x000fca0000f0f070 */
[----:B------:R-:W-:Y:S01]  /*d440*/  @!P1 SYNCS.ARRIVE.TRANS64.RED.A0T1 RZ, [UR4+0x2a800], RZ ;  /* 0x02a800ffffff99a7 */ /* 0x000fe20008200404 */
[----:B------:R-:W-:Y:S07]  /*d450*/  @!P1 ARRIVES.LDGSTSBAR.64.TRANSCNT [UR4+0x2a800] ;  /* 0x02a80000ff0099b0 */ /* 0x000fee0008000a84 */
[----:B------:R-:W-:Y:S05]  /*d460*/  @P0 BRA.U.ANY `(.L_x_2507) ;  /* 0xfffffffd00e80947 */ /* 0x000fea000393ffff */
[----:B0-----:R-:W3:Y:S02]  /*d470*/  LDL.LU R2, [R1+0x18] ;  /* 0x0000180001027983 */ /* 0x001ee40000300800 */
[----:B---3--:R-:W-:-:S05]  /*d480*/  VIADD R2, R2, 0x1 ;  /* 0x0000000102027836 */ /* 0x008fca0000000000 */
        /* <DEDUP_REMOVED lines=10> */
.L_x_2596:
[----:B------:R-:W-:Y:S05]  /*d530*/  BSYNC B0 ;  /* 0x0000000000007941 */ /* 0x000fea0003800000 */
.L_x_2508:
[----:B------:R-:W3:Y:S01]  /*d540*/  LDL R0, [R1+0x8] ;  /* 0x0000080001007983 */ /* 0x000ee20000100800 */
[----:B------:R-:W-:Y:S01]  /*d550*/  BSSY B0, `(.L_x_2510) ;  /* 0x00000fc000007945 */ /* 0x000fe20003800000 */
[----:B---3--:R-:W-:-:S13]  /*d560*/  ISETP.GE.AND P0, PT, R0, 0x2, PT ;  /* 0x000000020000780c */ /* 0x008fda0003f06270 */
[----:B------:R-:W-:Y:S05]  /*d570*/  @!P0 BRA `(.L_x_2511) ;  /* 0x0000000c00e48947 */ /* 0x000fea0003800000 */
[----:B------:R-:W-:Y:S01]  /*d580*/  VIADD R0, R0, 0xfffffffe ;  /* 0xfffffffe00007836 */ /* 0x000fe20000000000 */
[----:B------:R-:W-:Y:S01]  /*d590*/  MOV R10, R27 ;  /* 0x0000001b000a7202 */ /* 0x000fe20000000f00 */
[----:B------:R-:W-:Y:S02]  /*d5a0*/  IMAD.MOV.U32 R17, RZ, RZ, R28 ;  /* 0x000000ffff117224 */ /* 0x000fe400078e001c */
[----:B------:R-:W-:-:S07]  /*d5b0*/  IMAD.MOV.U32 R30, RZ, RZ, R26 ;  /* 0x000000ffff1e7224 */ /* 0x000fce00078e001a */
.L_x_2524:
[----:B------:R-:W3:Y:S01]  /*d5c0*/  LDL R7, [R1] ;  /* 0x0000000001077983 */ /* 0x000ee20000100800 */
[----:B------:R-:W1:Y:S01]  /*d5d0*/  S2R R2, SR_TID.X ;  /* 0x0000000000027919 */ /* 0x000e620000002100 */
[----:B------:R-:W4:Y:S01]  /*d5e0*/  S2R R4, SR_TID.X ;  /* 0x0000000000047919 */ /* 0x000f220000002100 */
[----:B-1----:R-:W-:-:S04]  /*d5f0*/  LOP3.LUT R2, R2, 0x7f, RZ, 0xc0, !PT ;  /* 0x0000007f02027812 */ /* 0x002fc800078ec0ff */
[----:B0-----:R-:W-:Y:S01]  /*d600*/  SHF.R.U32.HI R3, RZ, 0x3, R2 ;  /* 0x00000003ff037819 */ /* 0x001fe20000011602 */
[----:B----4-:R-:W-:Y:S01]  /*d610*/  IMAD.SHL.U32 R8, R4, 0x10, RZ ;  /* 0x0000001004087824 */ /* 0x010fe200078e00ff */
[----:B------:R-:W0:Y:S04]  /*d620*/  LDC R2, c[0x0][0x430] ;  /* 0x00010c00ff027b82 */ /* 0x000e280000000800 */
[----:B------:R-:W-:-:S04]  /*d630*/  LOP3.LUT R8, R3, 0x70, R8, 0xf8, !PT ;  /* 0x0000007003087812 */ /* 0x000fc800078ef808 */
[----:B------:R-:W-:Y:S01]  /*d640*/  ISETP.GT.U32.AND P2, PT, R8, 0x5f, PT ;  /* 0x0000005f0800780c */ /* 0x000fe20003f44070 */
[----:B------:R-:W-:-:S12]  /*d650*/  IMAD R6, R0, 0x60, R37 ;  /* 0x0000006000067824 */ /* 0x000fd800078e0225 */
[----:B------:R-:W3:Y:S01]  /*d660*/  @!P2 LDC.64 R4, c[0x0][0x428] ;  /* 0x00010a00ff04ab82 */ /* 0x000ee20000000a00 */
[----:B0-----:R-:W-:-:S13]  /*d670*/  ISETP.NE.AND P0, PT, R2, 0x1, PT ;  /* 0x000000010200780c */ /* 0x001fda0003f05270 */
[----:B------:R-:W0:Y:S08]  /*d680*/  @P0 LDC R3, c[0x0][0x434] ;  /* 0x00010d00ff030b82 */ /* 0x000e300000000800 */
[----:B------:R-:W1:Y:S01]  /*d690*/  @P0 LDC R2, c[0x0][0x438] ;  /* 0x00010e00ff020b82 */ /* 0x000e620000000800 */
[----:B------:R-:W-:-:S04]  /*d6a0*/  IMAD.IADD R6, R8, 0x1, R6 ;  /* 0x0000000108067824 */ /* 0x000fc800078e0206 */
[----:B------:R-:W-:Y:S02]  /*d6b0*/  IMAD.MOV.U32 R8, RZ, RZ, R6 ;  /* 0x000000ffff087224 */ /* 0x000fe400078e0006 */
[----:B0-----:R-:W-:-:S05]  /*d6c0*/  @P0 IMAD.HI.U32 R3, R6, R3, RZ ;  /* 0x0000000306030227 */ /* 0x001fca00078e00ff */
[----:B-1----:R-:W-:-:S04]  /*d6d0*/  @P0 SHF.R.U32.HI R8, RZ, R2, R3 ;  /* 0x00000002ff080219 */ /* 0x002fc80000011603 */
[----:B------:R-:W-:Y:S01]  /*d6e0*/  @!P2 SHF.R.S32.HI R3, RZ, 0x1f, R8 ;  /* 0x0000001fff03a819 */ /* 0x000fe20000011408 */
[----:B---3--:R-:W-:-:S04]  /*d6f0*/  @!P2 IMAD R2, R7, R4, RZ ;  /* 0x000000040702a224 */ /* 0x008fc800078e02ff */
[----:B------:R-:W-:Y:S02]  /*d700*/  @!P2 IMAD R7, R31, R5, R2 ;  /* 0x000000051f07a224 */ /* 0x000fe400078e0202 */
[----:B------:R-:W-:-:S04]  /*d710*/  @!P2 IMAD.MOV.U32 R2, RZ, RZ, R8 ;  /* 0x000000ffff02a224 */ /* 0x000fc800078e0008 */
[----:B------:R-:W-:Y:S02]  /*d720*/  @!P2 IMAD.WIDE.U32 R2, R31, R4, R2 ;  /* 0x000000041f02a225 */ /* 0x000fe400078e0002 */
[----:B------:R-:W0:Y:S02]  /*d730*/  @!P2 LDC.64 R4, c[0x0][0x418] ;  /* 0x00010600ff04ab82 */ /* 0x000e240000000a00 */
[----:B------:R-:W-:Y:S01]  /*d740*/  @!P2 IMAD.IADD R7, R7, 0x1, R3 ;  /* 0x000000010707a824 */ /* 0x000fe200078e0203 */
[----:B0-----:R-:W-:-:S04]  /*d750*/  @!P2 LEA R4, P0, R2, R4, 0x2 ;  /* 0x000000040204a211 */ /* 0x001fc800078010ff */
[----:B------:R-:W-:Y:S02]  /*d760*/  @!P2 LEA.HI.X R5, R2, R5, R7, 0x2, P0 ;  /* 0x000000050205a211 */ /* 0x000fe400000f1407 */
[----:B------:R-:W-:-:S06]  /*d770*/  MOV R7, RZ ;  /* 0x000000ff00077202 */ /* 0x000fcc0000000f00 */
[----:B------:R0:W5:Y:S01]  /*d780*/  @!P2 LDG.E R7, desc[UR36][R4.64] ;  /* 0x000000240407a981 */ /* 0x000162000c1e1900 */
[----:B------:R-:W-:Y:S01]  /*d790*/  LOP3.LUT P1, RZ, R23, 0x10, RZ, 0xc0, !PT ;  /* 0x0000001017ff7812 */ /* 0x000fe2000782c0ff */
[----:B------:R-:W-:Y:S01]  /*d7a0*/  VIADD R27, R10, 0x1 ;  /* 0x000000010a1b7836 */ /* 0x000fe20000000000 */
[----:B------:R-:W-:Y:S05]  /*d7b0*/  YIELD ;  /* 0x0000000000007946 */ /* 0x000fea0003800000 */
[----:B------:R-:W-:Y:S01]  /*d7c0*/  ISETP.NE.AND P0, PT, R27, 0x2, PT ;  /* 0x000000021b00780c */ /* 0x000fe20003f05270 */
[----:B------:R-:W-:Y:S01]  /*d7d0*/  IMAD.MOV R3, RZ, RZ, -R8 ;  /* 0x000000ffff037224 */ /* 0x000fe200078e0a08 */
[----:B------:R-:W-:-:S02]  /*d7e0*/  ULDC UR4, c[0x0][0x430] ;  /* 0x00010c0000047ab9 */ /* 0x000fc40000000800 */
[----:B------:R-:W-:Y:S01]  /*d7f0*/  SEL R28, RZ, 0x1, P0 ;  /* 0x00000001ff1c7807 */ /* 0x000fe20000000000 */
[----:B------:R-:W-:Y:S01]  /*d800*/  IMAD R6, R3, UR4, R6 ;  /* 0x0000000403067c24 */ /* 0x000fe2000f8e0206 */
[----:B------:R-:W-:Y:S01]  /*d810*/  SEL R27, R27, RZ, P0 ;  /* 0x000000ff1b1b7207 */ /* 0x000fe20000000000 */
[----:B------:R-:W-:Y:S01]  /*d820*/  IMAD.MOV.U32 R26, RZ, RZ, R0 ;  /* 0x000000ffff1a7224 */ /* 0x000fe200078e0000 */
[----:B------:R-:W-:Y:S01]  /*d830*/  LOP3.LUT R28, R17, R28, RZ, 0x3c, !PT ;  /* 0x0000001c111c7212 */ /* 0x000fe200078e3cff */
[----:B0-----:R-:W-:Y:S06]  /*d840*/  @!P1 BRA `(.L_x_2512) ;  /* 0x0000000000049947 */ /* 0x001fec0003800000 */
[----:B------:R-:W-:Y:S01]  /*d850*/  BPT.TRAP 0x1 ;  /* 0x000000040000795c */ /* 0x000fe20000300000 */
.L_x_2512:
[----:B------:R-:W-:Y:S01]  /*d860*/  IMAD R5, R27, 0x8, R22 ;  /* 0x000000081b057824 */ /* 0x000fe200078e0216 */
[----:B------:R-:W-:Y:S01]  /*d870*/  SHF.L.U32 R0, R28, 0x1f, RZ ;  /* 0x0000001f1c007819 */ /* 0x000fe200000006ff */
[----:B------:R-:W-:Y:S03]  /*d880*/  BSSY B1, `(.L_x_2513) ;  /* 0x0000003000017945 */ /* 0x000fe60003800000 */
[----:B------:R-:W0:Y:S02]  /*d890*/  SYNCS.PHASECHK.TRANS64.TRYWAIT P0, [R5+URZ+0x2a840], R0 ;  /* 0x02a84000050075a7 */ /* 0x000e24000800017f */
[----:B0-----:R-:W-:Y:S05]  /*d8a0*/  @!P0 BRA `(.L_x_2514) ;  /* 0x0000003800988947 */ /* 0x001fea0003800000 */
.L_x_2597:
[----:B------:R-:W-:Y:S05]  /*d8b0*/  BSYNC B1 ;  /* 0x0000000000017941 */ /* 0x000fea0003800000 */
.L_x_2513:
[----:B------:R-:W-:Y:S01]  /*d8c0*/  SHF.R.S32.HI R20, RZ, 0x1f, R6 ;  /* 0x0000001fff147819 */ /* 0x000fe20000011406 */
[----:B------:R-:W-:Y:S01]  /*d8d0*/  ULDC.64 UR4, c[0x0][0x300] ;  /* 0x0000c00000047ab9 */ /* 0x000fe20000000a00 */
[----:B-----5:R-:W-:Y:S01]  /*d8e0*/  SHF.R.S32.HI R21, RZ, 0x1f, R7 ;  /* 0x0000001fff157819 */ /* 0x020fe20000011407 */
[----:B------:R-:W-:Y:S01]  /*d8f0*/  IMAD R4, R27, 0x4800, R33 ;  /* 0x000048001b047824 */ /* 0x000fe200078e0221 */
[C---:B------:R-:W-:Y:S01]  /*d900*/  LOP3.LUT P3, RZ, R23.reuse, 0x4, RZ, 0xc0, !PT ;  /* 0x0000000417ff7812 */ /* 0x040fe2000786c0ff */
[----:B------:R-:W-:Y:S01]  /*d910*/  IMAD R3, R20, UR4, RZ ;  /* 0x0000000414037c24 */ /* 0x000fe2000f8e02ff */
[C---:B------:R-:W-:Y:S02]  /*d920*/  LOP3.LUT P2, RZ, R23.reuse, 0x2, RZ, 0xc0, !PT ;  /* 0x0000000217ff7812 */ /* 0x040fe4000784c0ff */
[----:B------:R-:W-:Y:S01]  /*d930*/  LOP3.LUT P1, RZ, R23, 0x1, RZ, 0xc0, !PT ;  /* 0x0000000117ff7812 */ /* 0x000fe2000782c0ff */
[C---:B0-----:R-:W-:Y:S02]  /*d940*/  IMAD R0, R6.reuse, UR5, R3 ;  /* 0x0000000506007c24 */ /* 0x041fe4000f8e0203 */
        /* <DEDUP_REMOVED lines=58> */
[----:B-1-3--:R0:W3:Y:S02]  /*dcf0*/  SHFL.IDX PT, R2, R9, 0x5, 0x181f ;  /* 0x00b81f0009027f89 */ /* 0x00a0e400000e0000 */
.L_x_2611:
[----:B---3--:R-:W-:-:S05]  /*dd00*/  IADD3 R2, P0, R2, R0, RZ ;  /* 0x0000000002027210 */ /* 0x008fca0007f1e0ff */
        /* <DEDUP_REMOVED lines=9> */
.L_x_2516:
        /* <DEDUP_REMOVED lines=10> */
.L_x_2517:
[----:B------:R3:W-:Y:S01]  /*de40*/  SYNCS.ARRIVE.TRANS64.A1T0 RZ, [R5+URZ+0x2a830], RZ ;  /* 0x02a830ff05ff79a7 */ /* 0x0007e2000810003f */
[----:B------:R-:W-:Y:S05]  /*de50*/  @!P2 BRA `(.L_x_2518) ;  /* 0x000000000004a947 */ /* 0x000fea0003800000 */
[----:B------:R-:W-:Y:S01]  /*de60*/  BPT.TRAP 0x1 ;  /* 0x000000040000795c */ /* 0x000fe20000300000 */
.L_x_2518:
[----:B-1----:R-:W-:Y:S01]  /*de70*/  SHF.L.U32 R2, R17, 0x1f, RZ ;  /* 0x0000001f11027819 */ /* 0x002fe200000006ff */
[----:B------:R-:W-:Y:S01]  /*de80*/  BSSY B1, `(.L_x_2519) ;  /* 0x0000004000017945 */ /* 0x000fe20003800000 */
[----:B---3--:R-:W-:-:S04]  /*de90*/  LEA R5, R10, R22, 0x3 ;  /* 0x000000160a057211 */ /* 0x008fc800078e18ff */
[----:B------:R-:W1:Y:S02]  /*dea0*/  SYNCS.PHASECHK.TRANS64.TRYWAIT P0, [R5+URZ+0x2a860], R2 ;  /* 0x02a86002050075a7 */ /* 0x000e64000800017f */
[----:B-1----:R-:W-:Y:S05]  /*deb0*/  @!P0 BRA `(.L_x_2520) ;  /* 0x0000003c00048947 */ /* 0x002fea0003800000 */
.L_x_2612:
[----:B------:R-:W-:Y:S05]  /*dec0*/  BSYNC B1 ;  /* 0x0000000000017941 */ /* 0x000fea0003800000 */
.L_x_2519:
[----:B------:R-:W3:Y:S01]  /*ded0*/  S2R R3, SR_TID.X ;  /* 0x0000000000037919 */ /* 0x000ee20000002100 */
[----:B------:R-:W-:Y:S01]  /*dee0*/  UMOV UR4, 0xffffffff ;  /* 0xffffffff00047882 */ /* 0x000fe20000000000 */
[----:B0-----:R-:W-:Y:S01]  /*def0*/  IMAD R8, R30, -0x60, R36 ;  /* 0xffffffa01e087824 */ /* 0x001fe200078e0224 */
[----:B------:R-:W-:Y:S01]  /*df00*/  LOP3.LUT P0, RZ, R29, 0x2, RZ, 0xc0, !PT ;  /* 0x000000021dff7812 */ /* 0x000fe2000780c0ff */
[----:B------:R-:W-:Y:S01]  /*df10*/  IMAD R4, R10, 0x3000, R33 ;  /* 0x000030000a047824 */ /* 0x000fe200078e0221 */
[----:B---3--:R-:W-:-:S04]  /*df20*/  LOP3.LUT R3, R3, 0x7f, RZ, 0xc0, !PT ;  /* 0x0000007f03037812 */ /* 0x008fc800078ec0ff */
[----:B------:R-:W-:-:S05]  /*df30*/  SHF.R.U32.HI R3, RZ, 0x3, R3 ;  /* 0x00000003ff037819 */ /* 0x000fca0000011603 */
[----:B------:R-:W-:Y:S01]  /*df40*/  IMAD.IADD R8, R8, 0x1, -R3 ;  /* 0x0000000108087824 */ /* 0x000fe200078e0a03 */
[----:B------:R-:W-:Y:S06]  /*df50*/  BRA.DIV UR4, `(.L_x_2521) ;  /* 0x0000003a04f07947 */ /* 0x000fec000b800000 */
[----:B-1----:R-:W0:Y:S01]  /*df60*/  SHFL.IDX PT, R2, R24, RZ, 0x181f ;  /* 0x00181fff18027589 */ /* 0x002e2200000e0000 */
[----:B------:R-:W-:-:S03]  /*df70*/  IMAD R4, R4, 0x2, R22 ;  /* 0x0000000204047824 */ /* 0x000fc600078e0216 */
[----:B------:R-:W1:Y:S04]  /*df80*/  SHFL.IDX PT, R3, R25, RZ, 0x181f ;  /* 0x00181fff19037589 */ /* 0x000e6800000e0000 */
[----:B--2---:R-:W-:Y:S01]  /*df90*/  SHFL.IDX PT, R14, R24, 0x5, 0x181f ;  /* 0x00b81f00180e7f89 */ /* 0x004fe200000e0000 */
[----:B0-----:R-:W-:-:S05]  /*dfa0*/  IADD3 R2, P1, R2, R0, RZ ;  /* 0x0000000002027210 */ /* 0x001fca0007f3e0ff */
[----:B-1----:R-:W-:Y:S01]  /*dfb0*/  IMAD.X R3, RZ, RZ, R3, P1 ;  /* 0x000000ffff037224 */ /* 0x002fe200008e0603 */
[----:B------:R-:W-:-:S04]  /*dfc0*/  LOP3.LUT P1, RZ, R29, 0x1, RZ, 0xc0, !PT ;  /* 0x000000011dff7812 */ /* 0x000fc8000782c0ff */
        /* <DEDUP_REMOVED lines=34> */
[----:B------:R0:W-:Y:S01]  /*e1f0*/  LDGSTS.E.BYPASS.LTC128B.128 [R4+0x2400], desc[UR36][R2.64], !P2 ;  /* 0x0240000002047fae */ /* 0x0001e2000d101d64 */
[----:B------:R-:W-:-:S13]  /*e200*/  ISETP.LT.OR P2, PT, R8, 0x41, !P0 ;  /* 0x000000410800780c */ /* 0x000fda0004741670 */
[----:B--2---:R0:W-:Y:S02]  /*e210*/  LDGSTS.E.BYPASS.LTC128B.128 [R4+0x5400], desc[UR36][R2.64+0x80], !P2 ;  /* 0x0540008002047fae */ /* 0x0041e4000d101d64 */
.L_x_2626:
[C---:B------:R-:W-:Y:S01]  /*e220*/  ISETP.LT.OR P1, PT, R8.reuse, 0x51, !P1 ;  /* 0x000000510800780c */ /* 0x040fe20004f21670 */
[----:B------:R-:W-:Y:S01]  /*e230*/  ULDC.64 UR4, c[0x0][0x328] ;  /* 0x0000ca0000047ab9 */ /* 0x000fe20000000a00 */
[----:B------:R-:W-:Y:S01]  /*e240*/  ISETP.LT.OR P0, PT, R8, 0x51, !P0 ;  /* 0x000000510800780c */ /* 0x000fe20004701670 */
[----:B------:R-:W-:Y:S01]  /*e250*/  IMAD R9, R20, UR4, RZ ;  /* 0x0000000414097c24 */ /* 0x000fe2000f8e02ff */
[----:B01----:R-:W-:-:S03]  /*e260*/  IADD3 R2, P2, R14, R0, RZ ;  /* 0x000000000e027210 */ /* 0x003fc60007f5e0ff */
[----:B------:R-:W-:Y:S01]  /*e270*/  IMAD R9, R6, UR5, R9 ;  /* 0x0000000506097c24 */ /* 0x000fe2000f8e0209 */
[----:B------:R-:W-:-:S05]  /*e280*/  IADD3.X R3, RZ, R25, RZ, P2, !PT ;  /* 0x00000019ff037210 */ /* 0x000fca00017fe4ff */
[----:B------:R-:W-:Y:S01]  /*e290*/  @!PT LDS RZ, [RZ] ;  /* 0x00000000fffff984 */ /* 0x000fe20000000800 */
[----:B------:R-:W-:Y:S01]  /*e2a0*/  @!PT LDS RZ, [RZ] ;  /* 0x00000000fffff984 */ /* 0x000fe20000000800 */
[----:B------:R-:W-:Y:S01]  /*e2b0*/  @!PT LDS RZ, [RZ] ;  /* 0x00000000fffff984 */ /* 0x000fe20000000800 */
[----:B------:R-:W-:Y:S04]  /*e2c0*/  LDGSTS.E.BYPASS.LTC128B.128 [R4+0x2c00], desc[UR36][R2.64], !P1 ;  /* 0x02c0000002047fae */ /* 0x000fe8000c901d64 */
        /* <DEDUP_REMOVED lines=10> */
.L_x_2522:
        /* <DEDUP_REMOVED lines=10> */
.L_x_2523:
        /* <DEDUP_REMOVED lines=16> */
.L_x_2511:
[----:B------:R-:W-:Y:S05]  /*e510*/  BSYNC B0 ;  /* 0x0000000000007941 */ /* 0x000fea0003800000 */
.L_x_2510:
        /* <DEDUP_REMOVED lines=11> */
[----:B0-----:R-:W3:Y:S01]  /*e5d0*/  @P0 ATOMG.E.ADD.STRONG.GPU PT, R3, desc[UR36][R2.64], R5 ;  /* 0x00000005020309a8 */ /* 0x001ee200081ee1e4 */
[----:B------:R-:W0:Y:S02]  /*e5e0*/  S2R R4, SR_LTMASK ;  /* 0x0000000000047919 */ /* 0x000e240000003900 */
[----:B0-----:R-:W-:-:S04]  /*e5f0*/  LOP3.LUT R4, R4, UR4, RZ, 0xc0, !PT ;  /* 0x0000000404047c12 */ /* 0x001fc8000f8ec0ff */
[----:B------:R-:W0:Y:S01]  /*e600*/  POPC R7, R4 ;  /* 0x0000000400077309 */ /* 0x000e220000000000 */
[----:B---3--:R-:W0:Y:S02]  /*e610*/  SHFL.IDX PT, R0, R3, R0, 0x1f ;  /* 0x00001f0003007589 */ /* 0x008e2400000e0000 */
[----:B0-----:R-:W-:-:S07]  /*e620*/  IADD3 R16, R0, UR39, R7 ;  /* 0x0000002700107c10 */ /* 0x001fce000fffe007 */
.L_x_2526:
[----:B------:R-:W-:Y:S05]  /*e630*/  BSYNC B0 ;  /* 0x0000000000007941 */ /* 0x000fea0003800000 */
.L_x_2525:
[----:B------:R-:W-:-:S13]  /*e640*/  LOP3.LUT P0, RZ, R23, 0x10, RZ, 0xc0, !PT ;  /* 0x0000001017ff7812 */ /* 0x000fda000780c0ff */
[----:B------:R-:W-:Y:S05]  /*e650*/  @!P0 BRA `(.L_x_2527) ;  /* 0x0000000000048947 */ /* 0x000fea0003800000 */
[----:B------:R-:W-:Y:S01]  /*e660*/  BPT.TRAP 0x1 ;  /* 0x000000040000795c */ /* 0x000fe20000300000 */
.L_x_2527:
[----:B------:R-:W-:Y:S01]  /*e670*/  IMAD R0, R27, 0x8, R22 ;  /* 0x000000081b007824 */ /* 0x000fe200078e0216 */
[----:B0-----:R-:W-:Y:S01]  /*e680*/  SHF.L.U32 R3, R28, 0x1f, RZ ;  /* 0x0000001f1c037819 */ /* 0x001fe200000006ff */
[----:B------:R-:W-:Y:S01]  /*e690*/  BSSY B0, `(.L_x_2528) ;  /* 0x0000004000007945 */ /* 0x000fe20003800000 */
[----:B------:R-:W-:Y:S02]  /*e6a0*/  IMAD R6, R26, -0x60, R36 ;  /* 0xffffffa01a067824 */ /* 0x000fe400078e0224 */
[----:B------:R-:W0:Y:S02]  /*e6b0*/  SYNCS.PHASECHK.TRANS64.TRYWAIT P0, [R0+URZ+0x2a860], R3 ;  /* 0x02a86003000075a7 */ /* 0x000e24000800017f */
[----:B0-----:R-:W-:Y:S05]  /*e6c0*/  @!P0 BRA `(.L_x_2529) ;  /* 0x0000003c00008947 */ /* 0x001fea0003800000 */
.L_x_2627:
[----:B------:R-:W-:Y:S05]  /*e6d0*/  BSYNC B0 ;  /* 0x0000000000007941 */ /* 0x000fea0003800000 */
.L_x_2528:
        /* <DEDUP_REMOVED lines=10> */
[----:B--2---:R-:W2:Y:S02]  /*e780*/  SHFL.IDX PT, R14, R24, RZ, 0x181f ;  /* 0x00181fff180e7589 */ /* 0x004ea400000e0000 */
        /* <DEDUP_REMOVED lines=27> */
[----:B------:R-:W2:Y:S02]  /*e940*/  SHFL.IDX PT, R10, R24, 0x4, 0x181f ;  /* 0x00981f00180a7f89 */ /* 0x000ea400000e0000 */
[----:B------:R-:W-:Y:S02]  /*e950*/  IADD3.X R3, RZ, R7, RZ, P4, !PT ;  /* 0x00000007ff037210 */ /* 0x000fe400027fe4ff */
        /* <DEDUP_REMOVED lines=17> */
.L_x_2641:
        /* <DEDUP_REMOVED lines=11> */
.L_x_2531:
        /* <DEDUP_REMOVED lines=10> */
.L_x_2532:
[----:B------:R1:W-:Y:S01]  /*ebc0*/  SYNCS.ARRIVE.TRANS64.A1T0 RZ, [R0+URZ+0x2a850], RZ ;  /* 0x02a850ff00ff79a7 */ /* 0x0003e2000810003f */
[----:B------:R-:W-:-:S05]  /*ebd0*/  VIADD R27, R27, 0x1 ;  /* 0x000000011b1b7836 */ /* 0x000fca0000000000 */
[----:B------:R-:W-:-:S04]  /*ebe0*/  ISETP.NE.AND P0, PT, R27, 0x2, PT ;  /* 0x000000021b00780c */ /* 0x000fc80003f05270 */
[----:B0-----:R-:W-:Y:S02]  /*ebf0*/  SEL R3, RZ, 0x1, P0 ;  /* 0x00000001ff037807 */ /* 0x001fe40000000000 */
[----:B------:R-:W-:Y:S02]  /*ec00*/  SEL R27, R27, RZ, P0 ;  /* 0x000000ff1b1b7207 */ /* 0x000fe40000000000 */
[----:B-1----:R-:W-:-:S07]  /*ec10*/  LOP3.LUT R28, R28, R3, RZ, 0x3c, !PT ;  /* 0x000000031c1c7212 */ /* 0x002fce00078e3cff */
.L_x_2489:
[----:B------:R-:W-:Y:S05]  /*ec20*/  BSYNC B7 ;  /* 0x0000000000077941 */ /* 0x000fea0003800000 */
.L_x_2487:
        /* <DEDUP_REMOVED lines=8> */
[----:B------:R0:W1:Y:S01]  /*ecb0*/  LDS.128 R16, [R22+0x2a8d0] ;  /* 0x02a8d00016107984 */ /* 0x0000620000000c00 */
[----:B------:R-:W-:Y:S06]  /*ecc0*/  BAR.ARV 0x4, 0x180 ;  /* 0x0106000000007b1d */ /* 0x000fec0000002000 */
[----:B------:R-:W-:Y:S05]  /*ecd0*/  BRA `(.L_x_2534) ;  /* 0x0000000800cc7947 */ /* 0x000fea0003800000 */
.L_x_2533:
[----:B------:R-:W0:Y:S01]  /*ece0*/  S2R R0, SR_TID.X ;  /* 0x0000000000007919 */ /* 0x000e220000002100 */
[----:B------:R-:W-:Y:S01]  /*ecf0*/  UMOV UR4, 0xffffffff ;  /* 0xffffffff00047882 */ /* 0x000fe20000000000 */
[----:B0-----:R-:W-:-:S04]  /*ed00*/  LOP3.LUT R8, R0, 0x1f, RZ, 0xc0, !PT ;  /* 0x0000001f00087812 */ /* 0x001fc800078ec0ff */
[----:B------:R-:W-:Y:S01]  /*ed10*/  ISETP.NE.AND P0, PT, R8, 0x1f, PT ;  /* 0x0000001f0800780c */ /* 0x000fe20003f05270 */
[----:B------:R-:W-:-:S12]  /*ed20*/  BRA.DIV UR4, `(.L_x_2535) ;  /* 0x0000003e04687947 */ /* 0x000fd8000b800000 */
[----:B------:R-:W-:Y:S01]  /*ed30*/  IMAD.IADD R5, R19, 0x1, R8 ;  /* 0x0000000113057824 */ /* 0x000fe200078e0208 */
[----:B------:R-:W-:-:S04]  /*ed40*/  ULDC UR4, c[0x0][0xc3c] ;  /* 0x00030f0000047ab9 */ /* 0x000fc80000000800 */
[----:B------:R-:W-:-:S13]  /*ed50*/  ISETP.GE.OR P1, PT, R5, UR4, !P0 ;  /* 0x0000000405007c0c */ /* 0x000fda000c726670 */
[----:B------:R-:W0:Y:S02]  /*ed60*/  @!P1 LDC.64 R2, c[0x0][0xc80] ;  /* 0x00032000ff029b82 */ /* 0x000e240000000a00 */
[----:B0-----:R-:W-:-:S06]  /*ed70*/  @!P1 IMAD.WIDE R2, R5, 0x4, R2 ;  /* 0x0000000405029825 */ /* 0x001fcc00078e0202 */
[----:B------:R-:W2:Y:S01]  /*ed80*/  @!P1 LDG.E R2, desc[UR36][R2.64] ;  /* 0x0000002402029981 */ /* 0x000ea2000c1e1900 */
[----:B------:R-:W-:Y:S01]  /*ed90*/  IMAD.MOV.U32 R5, RZ, RZ, RZ ;  /* 0x000000ffff057224 */ /* 0x000fe200078e00ff */
[C---:B------:R-:W-:Y:S02]  /*eda0*/  ISETP.GE.U32.AND P2, PT, R8.reuse, 0x2, PT ;  /* 0x000000020800780c */ /* 0x040fe40003f46070 */
[C---:B------:R-:W-:Y:S01]  /*edb0*/  ISETP.GE.U32.AND P3, PT, R8.reuse, 0x4, PT ;  /* 0x000000040800780c */ /* 0x040fe20003f66070 */
[----:B------:R-:W-:Y:S01]  /*edc0*/  SHFL.IDX PT, R0, R16, RZ, 0x1f ;  /* 0x00001fff10007589 */ /* 0x000fe200000e0000 */
[C---:B------:R-:W-:Y:S02]  /*edd0*/  ISETP.GE.U32.AND P4, PT, R8.reuse, 0x8, PT ;  /* 0x000000080800780c */ /* 0x040fe40003f86070 */
[----:B------:R-:W-:Y:S01]  /*ede0*/  ISETP.GE.U32.AND P5, PT, R8, 0x10, PT ;  /* 0x000000100800780c */ /* 0x000fe20003fa6070 */
[----:B------:R-:W-:Y:S01]  /*edf0*/  SHFL.IDX PT, R4, R16, 0x1, 0x1f ;  /* 0x00201f0010047f89 */ /* 0x000fe200000e0000 */
[----:B--2---:R-:W-:-:S02]  /*ee00*/  @!P1 MOV R5, R2 ;  /* 0x0000000200059202 */ /* 0x004fc40000000f00 */
[----:B------:R-:W-:-:S03]  /*ee10*/  ISETP.NE.AND P1, PT, R8, RZ, PT ;  /* 0x000000ff0800720c */ /* 0x000fc60003f25270 */
        /* <DEDUP_REMOVED lines=15> */
[----:B------:R0:W1:Y:S02]  /*ef10*/  SHFL.IDX PT, R14, R6, 0x1f, 0x1f ;  /* 0x03e01f00060e7f89 */ /* 0x00006400000e0000 */
.L_x_2651:
[----:B------:R-:W-:Y:S02]  /*ef20*/  ULDC UR4, c[0x0][0xc38] ;  /* 0x00030e0000047ab9 */ /* 0x000fe40000000800 */
[----:B------:R-:W-:-:S04]  /*ef30*/  IMAD.U32 R7, RZ, RZ, UR4 ;  /* 0x00000004ff077e24 */ /* 0x000fc8000f8e00ff */
[----:B-1----:R-:W-:-:S04]  /*ef40*/  IMAD R14, R14, R7, RZ ;  /* 0x000000070e0e7224 */ /* 0x002fc800078e02ff */
[----:B------:R-:W-:-:S05]  /*ef50*/  IMAD.IADD R9, R4, 0x1, R14 ;  /* 0x0000000104097824 */ /* 0x000fca00078e020e */
[----:B------:R-:W-:-:S13]  /*ef60*/  ISETP.GT.AND P6, PT, R9, R0, PT ;  /* 0x000000000900720c */ /* 0x000fda0003fc4270 */
[----:B------:R-:W-:Y:S05]  /*ef70*/  @P6 BRA `(.L_x_2536) ;  /* 0x00000000009c6947 */ /* 0x000fea0003800000 */
.L_x_2541:
[----:B------:R-:W1:Y:S01]  /*ef80*/  LDC R2, c[0x0][0xc3c] ;  /* 0x00030f00ff027b82 */ /* 0x000e620000000800 */
[----:B------:R-:W-:-:S04]  /*ef90*/  IADD3 R19, R19, 0x1f, RZ ;  /* 0x0000001f13137810 */ /* 0x000fc80007ffe0ff */
[----:B-1----:R-:W-:-:S13]  /*efa0*/  ISETP.GE.AND P6, PT, R19, R2, PT ;  /* 0x000000021300720c */ /* 0x002fda0003fc6270 */
[----:B------:R-:W-:Y:S05]  /*efb0*/  @P6 BRA `(.L_x_2537) ;  /* 0x0000000400d06947 */ /* 0x000fea0003800000 */
[----:B------:R-:W1:Y:S01]  /*efc0*/  S2R R3, SR_TID.X ;  /* 0x0000000000037919 */ /* 0x000e620000002100 */
[----:B------:R-:W-:Y:S01]  /*efd0*/  BSSY B0, `(.L_x_2538) ;  /* 0x0000009000007945 */ /* 0x000fe20003800000 */
[----:B------:R-:W-:Y:S01]  /*efe0*/  IMAD.MOV.U32 R5, RZ, RZ, RZ ;  /* 0x000000ffff057224 */ /* 0x000fe200078e00ff */
[----:B-1----:R-:W-:-:S05]  /*eff0*/  LOP3.LUT R3, R3, 0x1f, RZ, 0xc0, !PT ;  /* 0x0000001f03037812 */ /* 0x002fca00078ec0ff */
[----:B------:R-:W-:-:S05]  /*f000*/  IMAD.IADD R7, R19, 0x1, R3 ;  /* 0x0000000113077824 */ /* 0x000fca00078e0203 */
[----:B------:R-:W-:-:S13]  /*f010*/  ISETP.GE.OR P6, PT, R7, R2, !P0 ;  /* 0x000000020700720c */ /* 0x000fda00047c6670 */
[----:B------:R-:W-:Y:S05]  /*f020*/  @P6 BRA `(.L_x_2539) ;  /* 0x00000000000c6947 */ /* 0x000fea0003800000 */
[----:B------:R-:W1:Y:S02]  /*f030*/  LDC.64 R2, c[0x0][0xc80] ;  /* 0x00032000ff027b82 */ /* 0x000e640000000a00 */
[----:B-1----:R-:W-:-:S05]  /*f040*/  IMAD.WIDE R2, R7, 0x4, R2 ;  /* 0x0000000407027825 */ /* 0x002fca00078e0202 */
[----:B------:R1:W5:Y:S02]  /*f050*/  LDG.E R5, desc[UR36][R2.64] ;  /* 0x0000002402057981 */ /* 0x000364000c1e1900 */
.L_x_2539:
[----:B------:R-:W-:Y:S05]  /*f060*/  BSYNC B0 ;  /* 0x0000000000007941 */ /* 0x000fea0003800000 */
.L_x_2538:
[----:B------:R-:W-:-:S03]  /*f070*/  UMOV UR4, 0xffffffff ;  /* 0xffffffff00047882 */ /* 0x000fc60000000000 */
[----:B------:R-:W-:Y:S05]  /*f080*/  BRA.DIV UR4, `(.L_x_2540) ;  /* 0x0000003e04b47947 */ /* 0x000fea000b800000 */
[----:B-----5:R-:W2:Y:S02]  /*f090*/  SHFL.UP PT, R14, R5, 0x1, RZ ;  /* 0x04200000050e7989 */ /* 0x020ea400000e00ff */
[----:B--2---:R-:W-:-:S05]  /*f0a0*/  SEL R14, R14, RZ, P1 ;  /* 0x000000ff0e0e7207 */ /* 0x004fca0000800000 */
        /* <DEDUP_REMOVED lines=12> */
[----:B0-----:R-:W-:-:S05]  /*f170*/  IMAD.IADD R6, R4, 0x1, R7 ;  /* 0x0000000104067824 */ /* 0x001fca00078e0207 */
[----:B------:R0:W1:Y:S02]  /*f180*/  SHFL.IDX PT, R14, R6, 0x1f, 0x1f ;  /* 0x03e01f00060e7f89 */ /* 0x00006400000e0000 */
.L_x_2659:
[----:B------:R-:W-:Y:S02]  /*f190*/  ULDC UR4, c[0x0][0xc38] ;  /* 0x00030e0000047ab9 */ /* 0x000fe40000000800 */
[----:B------:R-:W-:-:S05]  /*f1a0*/  MOV R7, UR4 ;  /* 0x0000000400077c02 */ /* 0x000fca0008000f00 */
[----:B-1----:R-:W-:-:S04]  /*f1b0*/  IMAD R14, R14, R7, RZ ;  /* 0x000000070e0e7224 */ /* 0x002fc800078e02ff */
[----:B------:R-:W-:-:S05]  /*f1c0*/  IMAD.IADD R9, R14, 0x1, R9 ;  /* 0x000000010e097824 */ /* 0x000fca00078e0209 */
[----:B------:R-:W-:-:S13]  /*f1d0*/  ISETP.GT.AND P6, PT, R9, R0, PT ;  /* 0x000000000900720c */ /* 0x000fda0003fc4270 */
[----:B------:R-:W-:Y:S05]  /*f1e0*/  @!P6 BRA `(.L_x_2541) ;  /* 0xfffffffc0064e947 */ /* 0x000fea000383ffff */
.L_x_2536:
        /* <DEDUP_REMOVED lines=8> */
.L_x_2663:
[----:B------:R-:W-:Y:S01]  /*f270*/  ISETP.NE.AND P0, PT, R2, RZ, PT ;  /* 0x000000ff0200720c */ /* 0x000fe20003f05270 */
[----:B------:R-:W-:-:S12]  /*f280*/  IMAD.MOV.U32 R14, RZ, RZ, RZ ;  /* 0x000000ffff0e7224 */ /* 0x000fd800078e00ff */
[----:B------:R-:W-:Y:S05]  /*f290*/  @!P0 BRA `(.L_x_2543) ;  /* 0x0000000000108947 */ /* 0x000fea0003800000 */
[----:B------:R-:W-:Y:S01]  /*f2a0*/  UMOV UR4, 0xffffffff ;  /* 0xffffffff00047882 */ /* 0x000fe20000000000 */
[----:B------:R-:W-:Y:S02]  /*f2b0*/  VIADD R12, R4, 0xffffffff ;  /* 0xffffffff040c7836 */ /* 0x000fe40000000000 */
[----:B------:R-:W-:Y:S05]  /*f2c0*/  BRA.DIV UR4, `(.L_x_2544) ;  /* 0x0000004204287947 */ /* 0x000fea000b800000 */
[----:B------:R3:W4:Y:S02]  /*f2d0*/  SHFL.IDX PT, R14, R6, R12, 0x1f ;  /* 0x00001f0c060e7589 */ /* 0x00072400000e0000 */
.L_x_2543:
[----:B------:R-:W5:Y:S01]  /*f2e0*/  LDC.64 R2, c[0x0][0xc90] ;  /* 0x00032400ff027b82 */ /* 0x000f620000000a00 */
[----:B------:R-:W-:-:S04]  /*f2f0*/  IMAD.IADD R19, R4, 0x1, R19 ;  /* 0x0000000104137824 */ /* 0x000fc800078e0213 */
[----:B-----5:R-:W-:-:S05]  /*f300*/  IMAD.WIDE R2, R19, 0x4, R2 ;  /* 0x0000000413027825 */ /* 0x020fca00078e0202 */
[----:B0--3--:R0:W1:Y:S01]  /*f310*/  LDG.E R6, desc[UR36][R2.64] ;  /* 0x0000002402067981 */ /* 0x009062000c1e1900 */
[----:B----4-:R-:W-:Y:S01]  /*f320*/  IMAD R16, R14, R7, R16 ;  /* 0x000000070e107224 */ /* 0x010fe200078e0210 */
[----:B0-----:R-:W-:Y:S01]  /*f330*/  MOV R2, RZ ;  /* 0x000000ff00027202 */ /* 0x001fe20000000f00 */
[----:B-12---:R-:W-:-:S05]  /*f340*/  IMAD R4, R5, R6, RZ ;  /* 0x0000000605047224 */ /* 0x006fca00078e02ff */
        /* <DEDUP_REMOVED lines=34> */
[----:B0-----:R-:W-:-:S06]  /*f570*/  IADD3 R3, R8, 0xffffffe, RZ ;  /* 0x0ffffffe08037810 */ /* 0x001fcc0007ffe0ff */
        /* <DEDUP_REMOVED lines=16> */
[----:B------:R-:W-:-:S05]  /*f680*/  @P0 VIADD R2, R2, 0x1 ;  /* 0x0000000102020836 */ /* 0x000fca0000000000 */
[----:B------:R-:W-:Y:S02]  /*f690*/  @!P2 IADD3 R2, -R2, RZ, RZ ;  /* 0x000000ff0202a210 */ /* 0x000fe40007ffe1ff */
[----:B------:R-:W-:Y:S01]  /*f6a0*/  @!P1 LOP3.LUT R2, RZ, R6, RZ, 0x33, !PT ;  /* 0x00000006ff029212 */ /* 0x000fe200078e33ff */
[----:B------:R-:W-:-:S04]  /*f6b0*/  IMAD.MOV R6, RZ, RZ, -R6 ;  /* 0x000000ffff067224 */ /* 0x000fc800078e0a06 */
[----:B------:R-:W-:Y:S01]  /*f6c0*/  IMAD R18, R2, R6, R9 ;  /* 0x0000000602127224 */ /* 0x000fe200078e0209 */
[----:B------:R-:W-:-:S05]  /*f6d0*/  LOP3.LUT R2, RZ, R2, RZ, 0x33, !PT ;  /* 0x00000002ff027212 */ /* 0x000fca00078e33ff */
[----:B------:R-:W-:Y:S01]  /*f6e0*/  IMAD.IADD R17, R5, 0x1, R2 ;  /* 0x0000000105117824 */ /* 0x000fe200078e0202 */
[----:B------:R-:W-:Y:S06]  /*f6f0*/  BRA `(.L_x_2545) ;  /* 0x00000000001c7947 */ /* 0x000fec0003800000 */
.L_x_2537:
[----:B------:R-:W-:Y:S01]  /*f700*/  UMOV UR4, URZ ;  /* 0x0000003f00047c82 */ /* 0x000fe20008000000 */
[----:B------:R-:W-:Y:S01]  /*f710*/  UMOV UR5, URZ ;  /* 0x0000003f00057c82 */ /* 0x000fe20008000000 */
[----:B------:R-:W-:Y:S01]  /*f720*/  ULDC UR6, c[0x0][0xc3c] ;  /* 0x00030f0000067ab9 */ /* 0x000fe20000000800 */
[----:B------:R-:W-:Y:S02]  /*f730*/  IMAD.MOV.U32 R16, RZ, RZ, R0 ;  /* 0x000000ffff107224 */ /* 0x000fe400078e0000 */
[----:B------:R-:W-:Y:S02]  /*f740*/  IMAD.U32 R17, RZ, RZ, UR4 ;  /* 0x00000004ff117e24 */ /* 0x000fe4000f8e00ff */
[----:B------:R-:W-:Y:S02]  /*f750*/  IMAD.U32 R18, RZ, RZ, UR5 ;  /* 0x00000005ff127e24 */ /* 0x000fe4000f8e00ff */
[----:B------:R-:W-:-:S07]  /*f760*/  IMAD.U32 R19, RZ, RZ, UR6 ;  /* 0x00000006ff137e24 */ /* 0x000fce000f8e00ff */
.L_x_2545:
[----:B------:R-:W1:Y:S01]  /*f770*/  S2R R0, SR_TID.X ;  /* 0x0000000000007919 */ /* 0x000e620000002100 */
        /* <DEDUP_REMOVED lines=9> */
.L_x_2534:
[----:B------:R-:W-:Y:S02]  /*f810*/  ULDC UR4, c[0x0][0xc3c] ;  /* 0x00030f0000047ab9 */ /* 0x000fe40000000800 */
[----:B-1----:R-:W-:-:S13]  /*f820*/  ISETP.GE.AND P0, PT, R19, UR4, PT ;  /* 0x0000000413007c0c */ /* 0x002fda000bf06270 */
[----:B------:R-:W-:Y:S05]  /*f830*/  @!P0 BRA `(.L_x_2546) ;  /* 0xffffffb400f08947 */ /* 0x000fea000383ffff */
[----:B------:R-:W-:Y:S05]  /*f840*/  BSYNC B8 ;  /* 0x0000000000087941 */ /* 0x000fea0003800000 */
.L_x_2483:
[----:B-1----:R-:W3:Y:S01]  /*f850*/  LDL.LU R0, [R1+0x18] ;  /* 0x0000180001007983 */ /* 0x002ee20000300800 */
[----:B------:R-:W-:Y:S01]  /*f860*/  BSSY B0, `(.L_x_2547) ;  /* 0x000000b000007945 */ /* 0x000fe20003800000 */
[----:B------:R-:W1:Y:S01]  /*f870*/  S2R R5, SR_CgaCtaId ;  /* 0x0000000000057919 */ /* 0x000e620000008800 */
[----:B---3--:R-:W-:-:S04]  /*f880*/  IADD3 R0, R0, 0x1, RZ ;  /* 0x0000000100007810 */ /* 0x008fc80007ffe0ff */
        /* <DEDUP_REMOVED lines=8> */
.L_x_2666:
[----:B------:R-:W-:Y:S05]  /*f910*/  BSYNC B0 ;  /* 0x0000000000007941 */ /* 0x000fea0003800000 */
.L_x_2547:
[----:B------:R-:W-:-:S03]  /*f920*/  UMOV UR4, 0xffffffff ;  /* 0xffffffff00047882 */ /* 0x000fc60000000000 */
[----:B------:R-:W-:Y:S05]  /*f930*/  BRA.DIV UR4, `(.L_x_2549) ;  /* 0x0000003a04c47947 */ /* 0x000fea000b800000 */
[----:B-1----:R-:W1:Y:S02]  /*f940*/  S2R R0, SR_TID.X ;  /* 0x0000000000007919 */ /* 0x002e640000002100 */
[----:B-1----:R-:W-:-:S04]  /*f950*/  SHF.R.U32.HI R0, RZ, 0x5, R0 ;  /* 0x00000005ff007819 */ /* 0x002fc80000011600 */
[----:B------:R-:W-:-:S05]  /*f960*/  LOP3.LUT R0, R0, 0x3, RZ, 0xc0, !PT ;  /* 0x0000000300007812 */ /* 0x000fca00078ec0ff */
[----:B------:R1:W3:Y:S02]  /*f970*/  SHFL.IDX PT, R14, R0, RZ, 0x1f ;  /* 0x00001fff000e7589 */ /* 0x0002e400000e0000 */
.L_x_2669:
[----:B---3--:R-:W-:Y:S01]  /*f980*/  ISETP.NE.AND P0, PT, R14, RZ, PT ;  /* 0x000000ff0e00720c */ /* 0x008fe20003f05270 */
[----:B------:R-:W-:-:S12]  /*f990*/  BSSY B0, `(.L_x_2550) ;  /* 0x0000026000007945 */ /* 0x000fd80003800000 */
[----:B------:R-:W-:Y:S05]  /*f9a0*/  @P0 BRA `(.L_x_2551) ;  /* 0x0000000000900947 */ /* 0x000fea0003800000 */
[----:B------:R-:W-:-:S03]  /*f9b0*/  UMOV UR4, 0xffffffff ;  /* 0xffffffff00047882 */ /* 0x000fc60000000000 */
[----:B------:R-:W-:Y:S05]  /*f9c0*/  BRA.DIV UR4, `(.L_x_2552) ;  /* 0x0000003a04d47947 */ /* 0x000fea000b800000 */
[----:B------:R-:W-:-:S13]  /*f9d0*/  ELECT P6, URZ, PT ;  /* 0x00000000003f782f */ /* 0x000fda00038c0000 */
.L_x_2672:
[----:B------:R-:W-:Y:S05]  /*f9e0*/  @!P6 BRA `(.L_x_2551) ;  /* 0x000000000080e947 */ /* 0x000fea0003800000 */
[----:B-1----:R-:W3:Y:S02]  /*f9f0*/  LDL R0, [R1+0x1c] ;  /* 0x00001c0001007983 */ /* 0x002ee40000100800 */
[----:B---3--:R-:W-:-:S13]  /*fa00*/  R2UR UR4, R0 ;  /* 0x00000000000472ca */ /* 0x008fda00000e0000 */
[----:B------:R-:W-:-:S06]  /*fa10*/  ULOP3.LUT UR4, UR4, 0x2, URZ, 0xfc, !UPT ;  /* 0x0000000204047892 */ /* 0x000fcc000f8efc3f */
[----:B------:R-:W-:-:S05]  /*fa20*/  IMAD.U32 R0, RZ, RZ, UR4 ;  /* 0x00000004ff007e24 */ /* 0x000fca000f8e00ff */
[----:B------:R-:W-:-:S13]  /*fa30*/  ISETP.NE.AND P0, PT, R0, 0x3, PT ;  /* 0x000000030000780c */ /* 0x000fda0003f05270 */
[----:B------:R-:W-:Y:S05]  /*fa40*/  @!P0 BRA `(.L_x_2553) ;  /* 0x0000000000048947 */ /* 0x000fea0003800000 */
[----:B------:R-:W-:Y:S01]  /*fa50*/  BPT.TRAP 0x1 ;  /* 0x000000040000795c */ /* 0x000fe20000300000 */
.L_x_2553:
[C---:B------:R-:W-:Y:S01]  /*fa60*/  IMAD R5, R27.reuse, 0x8, R4 ;  /* 0x000000081b057824 */ /* 0x040fe200078e0204 */
[----:B------:R-:W-:Y:S01]  /*fa70*/  SHF.L.U32 R0, R28, 0x1f, RZ ;  /* 0x0000001f1c007819 */ /* 0x000fe200000006ff */
[----:B------:R-:W-:-:S03]  /*fa80*/  VIADD R27, R27, 0x1 ;  /* 0x000000011b1b7836 */ /* 0x000fc60000000000 */
[----:B------:R-:W1:Y:S02]  /*fa90*/  SYNCS.PHASECHK.TRANS64.TRYWAIT P1, [R5+URZ+0x2a840], R0 ;  /* 0x02a84000050075a7 */ /* 0x000e64000802017f */
[----:B------:R-:W-:-:S04]  /*faa0*/  ISETP.NE.AND P2, PT, R27, 0x2, PT ;  /* 0x000000021b00780c */ /* 0x000fc80003f45270 */
[----:B------:R-:W-:Y:S01]  /*fab0*/  SEL R3, RZ, 0x1, P2 ;  /* 0x00000001ff037807 */ /* 0x000fe20001000000 */
[----:B-1----:R-:W-:Y:S08]  /*fac0*/  @!P1 BRA `(.L_x_2554) ;  /* 0x0000003800b49947 */ /* 0x002ff00003800000 */
.L_x_2673:
[----:B------:R-:W-:Y:S02]  /*fad0*/  SEL R27, R27, RZ, P2 ;  /* 0x000000ff1b1b7207 */ /* 0x000fe40001000000 */
[----:B------:R-:W-:Y:S01]  /*fae0*/  LOP3.LUT R2, R28, R3, RZ, 0x3c, !PT ;  /* 0x000000031c027212 */ /* 0x000fe200078e3cff */
[----:B------:R-:W-:Y:S06]  /*faf0*/  @!P0 BRA `(.L_x_2555) ;  /* 0x0000000000048947 */ /* 0x000fec0003800000 */
[----:B------:R-:W-:Y:S01]  /*fb00*/  BPT.TRAP 0x1 ;  /* 0x000000040000795c */ /* 0x000fe20000300000 */
.L_x_2555:
[----:B------:R-:W-:Y:S01]  /*fb10*/  IMAD R27, R27, 0x8, R4 ;  /* 0x000000081b1b7824 */ /* 0x000fe200078e0204 */
[----:B------:R-:W-:-:S04]  /*fb20*/  SHF.L.U32 R2, R2, 0x1f, RZ ;  /* 0x0000001f02027819 */ /* 0x000fc800000006ff */
[----:B------:R-:W3:Y:S02]  /*fb30*/  SYNCS.PHASECHK.TRANS64.TRYWAIT P1, [R27+URZ+0x2a840], R2 ;  /* 0x02a840021b0075a7 */ /* 0x000ee4000802017f */
[----:B---3--:R-:W-:Y:S05]  /*fb40*/  @!P1 BRA `(.L_x_2556) ;  /* 0x0000003800a89947 */ /* 0x008fea0003800000 */
.L_x_2674:
[----:B------:R-:W-:Y:S05]  /*fb50*/  @!P0 BRA `(.L_x_2557) ;  /* 0x0000000000048947 */ /* 0x000fea0003800000 */
[----:B------:R-:W-:Y:S01]  /*fb60*/  BPT.TRAP 0x1 ;  /* 0x000000040000795c */ /* 0x000fe20000300000 */
.L_x_2557:
[----:B------:R-:W4:Y:S02]  /*fb70*/  SYNCS.PHASECHK.TRANS64.TRYWAIT P1, [R5+URZ+0x2a860], R0 ;  /* 0x02a86000050075a7 */ /* 0x000f24000802017f */
[----:B----4-:R-:W-:Y:S05]  /*fb80*/  @!P1 BRA `(.L_x_2558) ;  /* 0x0000003800ac9947 */ /* 0x010fea0003800000 */
.L_x_2675:
[----:B------:R-:W-:Y:S05]  /*fb90*/  @!P0 BRA `(.L_x_2559) ;  /* 0x0000000000048947 */ /* 0x000fea0003800000 */
[----:B------:R-:W-:Y:S01]  /*fba0*/  BPT.TRAP 0x1 ;  /* 0x000000040000795c */ /* 0x000fe20000300000 */
.L_x_2559:
[----:B------:R0:W0:Y:S02]  /*fbb0*/  SYNCS.PHASECHK.TRANS64.TRYWAIT P0, [R27+URZ+0x2a860], R2 ;  /* 0x02a860021b0075a7 */ /* 0x000024000800017f */
[----:B0-----:R-:W-:Y:S05]  /*fbc0*/  @!P0 NANOSLEEP.SYNCS 0x989680 ;  /* 0x009896800000895d */ /* 0x001fea0003900000 */
[----:B------:R-:W0:Y:S02]  /*fbd0*/  @!P0 SYNCS.PHASECHK.TRANS64 P0, [R27+URZ+0x2a860], R2 ;  /* 0x02a860021b0085a7 */ /* 0x000e24000800007f */
[----:B0-----:R-:W-:Y:S05]  /*fbe0*/  @!P0 BRA `(.L_x_2559) ;  /* 0xfffffffc00f08947 */ /* 0x001fea000383ffff */
.L_x_2551:
[----:B------:R-:W-:Y:S05]  /*fbf0*/  BSYNC B0 ;  /* 0x0000000000007941 */ /* 0x000fea0003800000 */
.L_x_2550:
[----:B------:R-:W-:Y:S05]  /*fc00*/  EXIT ;  /* 0x000000000000794d */ /* 0x000fea0003800000 */
.L_x_2419:
[----:B0-----:R-:W-:-:S04]  /*fc10*/  IMAD.U32 R3, RZ, RZ, UR39 ;  /* 0x00000027ff037e24 */ /* 0x001fc8000f8e00ff */
[----:B------:R0:W1:Y:S03]  /*fc20*/  SYNCS.PHASECHK.TRANS64.TRYWAIT P1, [R3+URZ+0x2a800], R0 ;  /* 0x02a80000030075a7 */ /* 0x000066000802017f */
[----:B-1----:R-:W-:Y:S05]  /*fc30*/  @!P1 NANOSLEEP.SYNCS 0x989680 ;  /* 0x009896800000995d */ /* 0x002fea0003900000 */
[----:B------:R-:W1:Y:S02]  /*fc40*/  @!P1 SYNCS.PHASECHK.TRANS64 P1, [R3+URZ+0x2a800], R0 ;  /* 0x02a80000030095a7 */ /* 0x000e64000802007f */
[----:B-1----:R-:W-:Y:S05]  /*fc50*/  @!P1 BRA `(.L_x_2419) ;  /* 0xfffffffc00ec9947 */ /* 0x002fea000383ffff */
[----:B------:R-:W-:Y:S05]  /*fc60*/  BRA `(.L_x_2560) ;  /* 0xffffff1800987947 */ /* 0x000fea000383ffff */
.L_x_2423:
[----:B-1----:R1:W2:Y:S02]  /*fc70*/  SYNCS.PHASECHK.TRANS64.TRYWAIT P1, [R0+URZ+0x2a830], R3 ;  /* 0x02a83003000075a7 */ /* 0x0022a4000802017f */
[----:B--2---:R-:W-:Y:S05]  /*fc80*/  @!P1 NANOSLEEP.SYNCS 0x989680 ;  /* 0x009896800000995d */ /* 0x004fea0003900000 */
[----:B------:R-:W2:Y:S02]  /*fc90*/  @!P1 SYNCS.PHASECHK.TRANS64 P1, [R0+URZ+0x2a830], R3 ;  /* 0x02a83003000095a7 */ /* 0x000ea4000802007f */
[----:B--2---:R-:W-:Y:S05]  /*fca0*/  @!P1 BRA `(.L_x_2423) ;  /* 0xfffffffc00f09947 */ /* 0x004fea000383ffff */
[----:B------:R-:W-:Y:S05]  /*fcb0*/  BRA `(.L_x_2422) ;  /* 0xffffff1800b47947 */ /* 0x000fea000383ffff */
.L_x_2429:
[----:B-1----:R-:W-:-:S04]  /*fcc0*/  IMAD.U32 R3, RZ, RZ, UR6 ;  /* 0x00000006ff037e24 */ /* 0x002fc8000f8e00ff */
[----:B------:R1:W2:Y:S03]  /*fcd0*/  SYNCS.PHASECHK.TRANS64.TRYWAIT P1, [R3+URZ+0x2a830], R2 ;  /* 0x02a83002030075a7 */ /* 0x0002a6000802017f */
[----:B--2---:R-:W-:Y:S05]  /*fce0*/  @!P1 NANOSLEEP.SYNCS 0x989680 ;  /* 0x009896800000995d */ /* 0x004fea0003900000 */
[----:B------:R-:W2:Y:S02]  /*fcf0*/  @!P1 SYNCS.PHASECHK.TRANS64 P1, [R3+URZ+0x2a830], R2 ;  /* 0x02a83002030095a7 */ /* 0x000ea4000802007f */
[----:B--2---:R-:W-:Y:S05]  /*fd00*/  @!P1 BRA `(.L_x_2429) ;  /* 0xfffffffc00ec9947 */ /* 0x004fea000383ffff */
[----:B------:R-:W-:Y:S05]  /*fd10*/  BRA `(.L_x_2428) ;  /* 0xffffff3800987947 */ /* 0x000fea000383ffff */
.L_x_2433:
[----:B-1----:R-:W-:-:S04]  /*fd20*/  MOV R3, UR5 ;  /* 0x0000000500037c02 */ /* 0x002fc80008000f00 */
[----:B------:R1:W3:Y:S03]  /*fd30*/  SYNCS.PHASECHK.TRANS64.TRYWAIT P1, [R3+URZ+0x2a850], R0 ;  /* 0x02a85000030075a7 */ /* 0x0002e6000802017f */
[----:B---3--:R-:W-:Y:S05]  /*fd40*/  @!P1 NANOSLEEP.SYNCS 0x989680 ;  /* 0x009896800000995d */ /* 0x008fea0003900000 */
[----:B------:R-:W3:Y:S02]  /*fd50*/  @!P1 SYNCS.PHASECHK.TRANS64 P1, [R3+URZ+0x2a850], R0 ;  /* 0x02a85000030095a7 */ /* 0x000ee4000802007f */
[----:B---3--:R-:W-:Y:S05]  /*fd60*/  @!P1 BRA `(.L_x_2433) ;  /* 0xfffffffc00ec9947 */ /* 0x008fea000383ffff */
[----:B------:R-:W-:Y:S05]  /*fd70*/  BRA `(.L_x_2432) ;  /* 0xffffff4000b07947 */ /* 0x000fea000383ffff */
.L_x_2441:
[----:B-1----:R-:W-:-:S04]  /*fd80*/  IMAD.U32 R3, RZ, RZ, UR5 ;  /* 0x00000005ff037e24 */ /* 0x002fc8000f8e00ff */
[----:B------:R1:W2:Y:S03]  /*fd90*/  SYNCS.PHASECHK.TRANS64.TRYWAIT P1, [R3+URZ+0x2a830], R2 ;  /* 0x02a83002030075a7 */ /* 0x0002a6000802017f */
[----:B--2---:R-:W-:Y:S05]  /*fda0*/  @!P1 NANOSLEEP.SYNCS 0x989680 ;  /* 0x009896800000995d */ /* 0x004fea0003900000 */
[----:B------:R-:W2:Y:S02]  /*fdb0*/  @!P1 SYNCS.PHASECHK.TRANS64 P1, [R3+URZ+0x2a830], R2 ;  /* 0x02a83002030095a7 */ /* 0x000ea4000802007f */
[----:B--2---:R-:W-:Y:S05]  /*fdc0*/  @!P1 BRA `(.L_x_2441) ;  /* 0xfffffffc00ec9947 */ /* 0x004fea000383ffff */
[----:B------:R-:W-:Y:S05]  /*fdd0*/  BRA `(.L_x_2440) ;  /* 0xffffff5c00447947 */ /* 0x000fea000383ffff */
.L_x_2445:
[----:B-1----:R-:W-:-:S04]  /*fde0*/  IMAD.U32 R3, RZ, RZ, UR5 ;  /* 0x00000005ff037e24 */ /* 0x002fc8000f8e00ff */
[----:B------:R1:W3:Y:S03]  /*fdf0*/  SYNCS.PHASECHK.TRANS64.TRYWAIT P1, [R3+URZ+0x2a850], R0 ;  /* 0x02a85000030075a7 */ /* 0x0002e6000802017f */
[----:B---3--:R-:W-:Y:S05]  /*fe00*/  @!P1 NANOSLEEP.SYNCS 0x989680 ;  /* 0x009896800000995d */ /* 0x008fea0003900000 */
[----:B------:R-:W3:Y:S02]  /*fe10*/  @!P1 SYNCS.PHASECHK.TRANS64 P1, [R3+URZ+0x2a850], R0 ;  /* 0x02a85000030095a7 */ /* 0x000ee4000802007f */
[----:B---3--:R-:W-:Y:S05]  /*fe20*/  @!P1 BRA `(.L_x_2445) ;  /* 0xfffffffc00ec9947 */ /* 0x008fea000383ffff */
[----:B------:R-:W-:Y:S05]  /*fe30*/  BRA `(.L_x_2444) ;  /* 0xffffff64005c7947 */ /* 0x000fea000383ffff */
.L_x_2452:
[----:B-1----:R-:W-:-:S04]  /*fe40*/  IMAD.U32 R7, RZ, RZ, UR5 ;  /* 0x00000005ff077e24 */ /* 0x002fc8000f8e00ff */
[----:B------:R1:W2:Y:S03]  /*fe50*/  SYNCS.PHASECHK.TRANS64.TRYWAIT P1, [R7+URZ+0x2a850], R0 ;  /* 0x02a85000070075a7 */ /* 0x0002a6000802017f */
[----:B--2---:R-:W-:Y:S05]  /*fe60*/  @!P1 NANOSLEEP.SYNCS 0x989680 ;  /* 0x009896800000995d */ /* 0x004fea0003900000 */
[----:B------:R-:W2:Y:S02]  /*fe70*/  @!P1 SYNCS.PHASECHK.TRANS64 P1, [R7+URZ+0x2a850], R0 ;  /* 0x02a85000070095a7 */ /* 0x000ea4000802007f */
[----:B--2---:R-:W-:Y:S05]  /*fe80*/  @!P1 BRA `(.L_x_2452) ;  /* 0xfffffffc00ec9947 */ /* 0x004fea000383ffff */
[----:B------:R-:W-:Y:S05]  /*fe90*/  BRA `(.L_x_2451) ;  /* 0xffffff7c00087947 */ /* 0x000fea000383ffff */
.L_x_2495:
[----:B------:R-:W-:Y:S01]  /*fea0*/  SHF.R.U32.HI R9, RZ, 0x5, R21 ;  /* 0x00000005ff097819 */ /* 0x000fe20000011615 */
[----:B------:R-:W-:Y:S01]  /*feb0*/  BSSY B0, `(.L_x_2561) ;  /* 0x0000009000007945 */ /* 0x000fe20003800000 */
[----:B------:R-:W-:Y:S02]  /*fec0*/  IMAD.MOV.U32 R12, RZ, RZ, RZ ;  /* 0x000000ffff0c7224 */ /* 0x000fe400078e00ff */
[----:B------:R-:W-:Y:S01]  /*fed0*/  LOP3.LUT R9, R9, 0x3, RZ, 0xc0, !PT ;  /* 0x0000000309097812 */ /* 0x000fe200078ec0ff */
[----:B------:R-:W-:Y:S02]  /*fee0*/  IMAD.MOV.U32 R11, RZ, RZ, 0x1f ;  /* 0x0000001fff0b7424 */ /* 0x000fe400078e00ff */
[----:B------:R-:W-:Y:S02]  /*fef0*/  IMAD.MOV.U32 R15, RZ, RZ, -0x1 ;  /* 0xffffffffff0f7424 */ /* 0x000fe400078e00ff */
[----:B------:R-:W-:-:S07]  /*ff00*/  IMAD.MOV.U32 R13, RZ, RZ, R9 ;  /* 0x000000ffff0d7224 */ /* 0x000fce00078e0009 */
[----:B-----5:R-:W-:Y:S05]  /*ff10*/  WARPSYNC.COLLECTIVE R15, `(.L_x_2562) ;  /* 0x000000000f087348 */ /* 0x020fea0003c00000 */
[----:B------:R0:W1:Y:S02]  /*ff20*/  SHFL.IDX P6, R14, R13, R12, R11 ;  /* 0x0000000c0d0e7389 */ /* 0x00006400000c000b */
[----:B01---5:R-:W-:Y:S01]  /*ff30*/  ENDCOLLECTIVE ;  /* 0x000000000000791b */ /* 0x023fe20003800000 */
.L_x_2562:
[----:B------:R-:W-:Y:S05]  /*ff40*/  BSYNC B0 ;  /* 0x0000000000007941 */ /* 0x000fea0003800000 */
.L_x_2561:
[----:B------:R-:W-:Y:S05]  /*ff50*/  BRA `(.L_x_2563) ;  /* 0xffffffbc00c87947 */ /* 0x000fea000383ffff */
.L_x_2498:
[----:B0-----:R0:W1:Y:S02]  /*ff60*/  SYNCS.PHASECHK.TRANS64.TRYWAIT P0, [R7+URZ+0x2a840], R2 ;  /* 0x02a84002070075a7 */ /* 0x001064000800017f */
[----:B-1----:R-:W-:Y:S05]  /*ff70*/  @!P0 NANOSLEEP.SYNCS 0x989680 ;  /* 0x009896800000895d */ /* 0x002fea0003900000 */
[----:B------:R-:W1:Y:S02]  /*ff80*/  @!P0 SYNCS.PHASECHK.TRANS64 P0, [R7+URZ+0x2a840], R2 ;  /* 0x02a84002070085a7 */ /* 0x000e64000800007f */
[----:B-1----:R-:W-:Y:S05]  /*ff90*/  @!P0 BRA `(.L_x_2498) ;  /* 0xfffffffc00f08947 */ /* 0x002fea000383ffff */
[----:B------:R-:W-:Y:S05]  /*ffa0*/  BRA `(.L_x_2564) ;  /* 0xffffffc0003c7947 */ /* 0x000fea000383ffff */
.L_x_2499:
        /* <DEDUP_REMOVED lines=8> */
.L_x_2566:
[----:B------:R-:W-:Y:S05]  /*10030*/  BSYNC B0 ;  /* 0x0000000000007941 */ /* 0x000fea0003800000 */
.L_x_2565:
[----:B------:R-:W-:Y:S01]  /*10040*/  IMAD.MOV.U32 R13, RZ, RZ, R4 ;  /* 0x000000ffff0d7224 */ /* 0x000fe200078e0004 */
[----:B------:R-:W-:Y:S01]  /*10050*/  MOV R15, 0xffffffff ;  /* 0xffffffff000f7802 */ /* 0x000fe20000000f00 */
[----:B------:R-:W-:Y:S02]  /*10060*/  IMAD.MOV.U32 R12, RZ, RZ, RZ ;  /* 0x000000ffff0c7224 */ /* 0x000fe400078e00ff */
[----:B------:R-:W-:Y:S02]  /*10070*/  IMAD.MOV.U32 R11, RZ, RZ, 0x181f ;  /* 0x0000181fff0b7424 */ /* 0x000fe400078e00ff */
[----:B------:R-:W-:Y:S02]  /*10080*/  IMAD.MOV.U32 R2, RZ, RZ, R14 ;  /* 0x000000ffff027224 */ /* 0x000fe400078e000e */
[----:B------:R-:W-:-:S07]  /*10090*/  @P0 IMAD R8, R5, 0x2, R22 ;  /* 0x0000000205080824 */ /* 0x000fce00078e0216 */
[----:B------:R-:W-:Y:S05]  /*100a0*/  WARPSYNC.COLLECTIVE R15, `(.L_x_2567) ;  /* 0x000000000f087348 */ /* 0x000fea0003c00000 */
[----:B------:R0:W1:Y:S02]  /*100b0*/  SHFL.IDX P6, R14, R13, R12, R11 ;  /* 0x0000000c0d0e7389 */ /* 0x00006400000c000b */
[----:B01----:R-:W-:Y:S01]  /*100c0*/  ENDCOLLECTIVE ;  /* 0x000000000000791b */ /* 0x003fe20003800000 */
.L_x_2567:
[----:B------:R-:W-:Y:S02]  /*100d0*/  IMAD.MOV.U32 R13, RZ, RZ, R0 ;  /* 0x000000ffff0d7224 */ /* 0x000fe400078e0000 */
[----:B------:R-:W-:Y:S02]  /*100e0*/  IMAD.MOV.U32 R12, RZ, RZ, 0x1 ;  /* 0x00000001ff0c7424 */ /* 0x000fe400078e00ff */
[----:B------:R-:W-:-:S07]  /*100f0*/  IMAD.MOV.U32 R3, RZ, RZ, R14 ;  /* 0x000000ffff037224 */ /* 0x000fce00078e000e */
[----:B------:R-:W-:Y:S05]  /*10100*/  WARPSYNC.COLLECTIVE R15, `(.L_x_2568) ;  /* 0x000000000f087348 */ /* 0x000fea0003c00000 */
[----:B------:R0:W1:Y:S02]  /*10110*/  SHFL.IDX P6, R14, R13, R12, R11 ;  /* 0x0000000c0d0e7389 */ /* 0x00006400000c000b */
[----:B01----:R-:W-:Y:S01]  /*10120*/  ENDCOLLECTIVE ;  /* 0x000000000000791b */ /* 0x003fe20003800000 */
.L_x_2568:
        /* <DEDUP_REMOVED lines=17> */
.L_x_2569:
[----:B------:R-:W-:Y:S02]  /*10240*/  @P1 IMAD R8, R5, 0x2, R22 ;  /* 0x0000000205081824 */ /* 0x000fe400078e0216 */
[----:B------:R-:W-:Y:S02]  /*10250*/  IMAD.MOV.U32 R13, RZ, RZ, R0 ;  /* 0x000000ffff0d7224 */ /* 0x000fe400078e0000 */
[----:B------:R-:W-:Y:S01]  /*10260*/  IMAD.MOV.U32 R12, RZ, RZ, 0x2 ;  /* 0x00000002ff0c7424 */ /* 0x000fe200078e00ff */
[----:B------:R-:W-:-:S07]  /*10270*/  MOV R3, R14 ;  /* 0x0000000e00037202 */ /* 0x000fce0000000f00 */
[----:B------:R-:W-:Y:S05]  /*10280*/  WARPSYNC.COLLECTIVE R15, `(.L_x_2570) ;  /* 0x000000000f087348 */ /* 0x000fea0003c00000 */
[----:B------:R0:W1:Y:S02]  /*10290*/  SHFL.IDX P6, R14, R13, R12, R11 ;  /* 0x0000000c0d0e7389 */ /* 0x00006400000c000b */
[----:B01----:R-:W-:Y:S01]  /*102a0*/  ENDCOLLECTIVE ;  /* 0x000000000000791b */ /* 0x003fe20003800000 */
.L_x_2570:
        /* <DEDUP_REMOVED lines=17> */
.L_x_2571:
[----:B------:R-:W-:Y:S02]  /*103c0*/  @P1 IMAD R8, R5, 0x2, R22 ;  /* 0x0000000205081824 */ /* 0x000fe400078e0216 */
[----:B------:R-:W-:Y:S02]  /*103d0*/  IMAD.MOV.U32 R13, RZ, RZ, R0 ;  /* 0x000000ffff0d7224 */ /* 0x000fe400078e0000 */
[----:B------:R-:W-:Y:S02]  /*103e0*/  IMAD.MOV.U32 R12, RZ, RZ, 0x3 ;  /* 0x00000003ff0c7424 */ /* 0x000fe400078e00ff */
[----:B------:R-:W-:-:S07]  /*103f0*/  IMAD.MOV.U32 R3, RZ, RZ, R14 ;  /* 0x000000ffff037224 */ /* 0x000fce00078e000e */
[----:B------:R-:W-:Y:S05]  /*10400*/  WARPSYNC.COLLECTIVE R15, `(.L_x_2572) ;  /* 0x000000000f087348 */ /* 0x000fea0003c00000 */
[----:B------:R0:W1:Y:S02]  /*10410*/  SHFL.IDX P6, R14, R13, R12, R11 ;  /* 0x0000000c0d0e7389 */ /* 0x00006400000c000b */
[----:B01----:R-:W-:Y:S01]  /*10420*/  ENDCOLLECTIVE ;  /* 0x000000000000791b */ /* 0x003fe20003800000 */
.L_x_2572:
        /* <DEDUP_REMOVED lines=17> */
.L_x_2573:
[----:B------:R-:W-:Y:S01]  /*10540*/  @P1 LEA R8, R5, R22, 0x1 ;  /* 0x0000001605081211 */ /* 0x000fe200078e08ff */
[----:B------:R-:W-:Y:S02]  /*10550*/  IMAD.MOV.U32 R13, RZ, RZ, R0 ;  /* 0x000000ffff0d7224 */ /* 0x000fe400078e0000 */
[----:B------:R-:W-:Y:S02]  /*10560*/  IMAD.MOV.U32 R12, RZ, RZ, 0x4 ;  /* 0x00000004ff0c7424 */ /* 0x000fe400078e00ff */
[----:B------:R-:W-:-:S07]  /*10570*/  IMAD.MOV.U32 R3, RZ, RZ, R14 ;  /* 0x000000ffff037224 */ /* 0x000fce00078e000e */
[----:B------:R-:W-:Y:S05]  /*10580*/  WARPSYNC.COLLECTIVE R15, `(.L_x_2574) ;  /* 0x000000000f087348 */ /* 0x000fea0003c00000 */
[----:B------:R0:W1:Y:S02]  /*10590*/  SHFL.IDX P6, R14, R13, R12, R11 ;  /* 0x0000000c0d0e7389 */ /* 0x00006400000c000b */
[----:B01----:R-:W-:Y:S01]  /*105a0*/  ENDCOLLECTIVE ;  /* 0x000000000000791b */ /* 0x003fe20003800000 */
.L_x_2574:
        /* <DEDUP_REMOVED lines=17> */
.L_x_2575:
[----:B------:R-:W-:Y:S01]  /*106c0*/  @P1 IMAD R8, R5, 0x2, R22 ;  /* 0x0000000205081824 */ /* 0x000fe200078e0216 */
[----:B------:R-:W-:Y:S01]  /*106d0*/  MOV R13, R0 ;  /* 0x00000000000d7202 */ /* 0x000fe20000000f00 */
[----:B------:R-:W-:Y:S02]  /*106e0*/  IMAD.MOV.U32 R12, RZ, RZ, 0x5 ;  /* 0x00000005ff0c7424 */ /* 0x000fe400078e00ff */
[----:B------:R-:W-:-:S07]  /*106f0*/  IMAD.MOV.U32 R3, RZ, RZ, R14 ;  /* 0x000000ffff037224 */ /* 0x000fce00078e000e */
[----:B------:R-:W-:Y:S05]  /*10700*/  WARPSYNC.COLLECTIVE R15, `(.L_x_2576) ;  /* 0x000000000f087348 */ /* 0x000fea0003c00000 */
[----:B------:R0:W1:Y:S02]  /*10710*/  SHFL.IDX P6, R14, R13, R12, R11 ;  /* 0x0000000c0d0e7389 */ /* 0x00006400000c000b */
[----:B01----:R-:W-:Y:S01]  /*10720*/  ENDCOLLECTIVE ;  /* 0x000000000000791b */ /* 0x003fe20003800000 */
.L_x_2576:
        /* <DEDUP_REMOVED lines=10> */
.L_x_2577:
        /* <DEDUP_REMOVED lines=8> */
.L_x_2504:
[----:B------:R-:W-:Y:S01]  /*10850*/  IMAD.MOV.U32 R13, RZ, RZ, R4 ;  /* 0x000000ffff0d7224 */ /* 0x000fe200078e0004 */
[----:B------:R-:W-:Y:S01]  /*10860*/  MOV R15, 0xffffffff ;  /* 0xffffffff000f7802 */ /* 0x000fe20000000f00 */
[----:B------:R-:W-:Y:S02]  /*10870*/  IMAD.MOV.U32 R12, RZ, RZ, RZ ;  /* 0x000000ffff0c7224 */ /* 0x000fe400078e00ff */
[----:B------:R-:W-:Y:S02]  /*10880*/  IMAD.MOV.U32 R11, RZ, RZ, 0x181f ;  /* 0x0000181fff0b7424 */ /* 0x000fe400078e00ff */
[----:B-----5:R-:W-:Y:S02]  /*10890*/  IMAD R5, R10, R6, RZ ;  /* 0x000000060a057224 */ /* 0x020fe400078e02ff */
[----:B------:R-:W-:-:S07]  /*108a0*/  IMAD R17, R17, 0x80, R9 ;  /* 0x0000008011117824 */ /* 0x000fce00078e0209 */
[----:B------:R-:W-:Y:S05]  /*108b0*/  WARPSYNC.COLLECTIVE R15, `(.L_x_2579) ;  /* 0x000000000f087348 */ /* 0x000fea0003c00000 */
[----:B------:R0:W1:Y:S02]  /*108c0*/  SHFL.IDX P6, R14, R13, R12, R11 ;  /* 0x0000000c0d0e7389 */ /* 0x00006400000c000b */
[----:B01----:R-:W-:Y:S01]  /*108d0*/  ENDCOLLECTIVE ;  /* 0x000000000000791b */ /* 0x003fe20003800000 */
.L_x_2579:
[C---:B------:R-:W-:Y:S01]  /*108e0*/  VIADD R6, R17.reuse, 0x10 ;  /* 0x0000001011067836 */ /* 0x040fe20000000000 */
[----:B------:R-:W-:Y:S01]  /*108f0*/  ISETP.GE.AND P1, PT, R17, R5, PT ;  /* 0x000000051100720c */ /* 0x000fe20003f26270 */
[----:B------:R-:W-:Y:S02]  /*10900*/  IMAD.MOV.U32 R13, RZ, RZ, R0 ;  /* 0x000000ffff0d7224 */ /* 0x000fe400078e0000 */
[----:B------:R-:W-:-:S10]  /*10910*/  IMAD.MOV.U32 R2, RZ, RZ, R14 ;  /* 0x000000ffff027224 */ /* 0x000fd400078e000e */
[----:B------:R-:W-:Y:S05]  /*10920*/  WARPSYNC.COLLECTIVE R15, `(.L_x_2580) ;  /* 0x000000000f087348 */ /* 0x000fea0003c00000 */
[----:B------:R0:W1:Y:S02]  /*10930*/  SHFL.IDX P6, R14, R13, R12, R11 ;  /* 0x0000000c0d0e7389 */ /* 0x00006400000c000b */
[----:B01----:R-:W-:Y:S01]  /*10940*/  ENDCOLLECTIVE ;  /* 0x000000000000791b */ /* 0x003fe20003800000 */
.L_x_2580:
[----:B------:R-:W-:Y:S01]  /*10950*/  IMAD.MOV.U32 R13, RZ, RZ, R4 ;  /* 0x000000ffff0d7224 */ /* 0x000fe200078e0004 */
[----:B------:R-:W-:Y:S02]  /*10960*/  MOV R12, 0x1 ;  /* 0x00000001000c7802 */ /* 0x000fe40000000f00 */
[----:B------:R-:W-:-:S05]  /*10970*/  @!P1 LEA R14, P4, R8, R14, 0x1 ;  /* 0x0000000e080e9211 */ /* 0x000fca00078808ff */
[----:B------:R-:W-:Y:S02]  /*10980*/  @!P1 IMAD.X R3, RZ, RZ, R2, P4 ;  /* 0x000000ffff039224 */ /* 0x000fe400020e0602 */
[----:B------:R-:W-:-:S07]  /*10990*/  @!P1 IMAD.MOV.U32 R2, RZ, RZ, R14 ;  /* 0x000000ffff029224 */ /* 0x000fce00078e000e */
[----:B------:R-:W-:Y:S05]  /*109a0*/  WARPSYNC.COLLECTIVE R15, `(.L_x_2581) ;  /* 0x000000000f087348 */ /* 0x000fea0003c00000 */
[----:B------:R0:W1:Y:S02]  /*109b0*/  SHFL.IDX P6, R14, R13, R12, R11 ;  /* 0x0000000c0d0e7389 */ /* 0x00006400000c000b */
[----:B01----:R-:W-:Y:S01]  /*109c0*/  ENDCOLLECTIVE ;  /* 0x000000000000791b */ /* 0x003fe20003800000 */
.L_x_2581:
[----:B------:R-:W-:Y:S01]  /*109d0*/  @!PT LDS RZ, [RZ] ;  /* 0x00000000fffff984 */ /* 0x000fe20000000800 */
[----:B------:R-:W-:Y:S01]  /*109e0*/  @!PT LDS RZ, [RZ] ;  /* 0x00000000fffff984 */ /* 0x000fe20000000800 */
[----:B------:R-:W-:Y:S01]  /*109f0*/  @!PT LDS RZ, [RZ] ;  /* 0x00000000fffff984 */ /* 0x000fe20000000800 */
[----:B------:R-:W-:Y:S04]  /*10a00*/  @!P1 LDGSTS.E.BYPASS.LTC128B.128 [R34+0xc400], desc[UR36][R2.64], !P3 ;  /* 0x0c40000002229fae */ /* 0x000fe8000d901d64 */
[----:B------:R-:W-:Y:S04]  /*10a10*/  @!P1 LDGSTS.E.BYPASS.LTC128B.128 [R34+0x10400], desc[UR36][R2.64+0x80], !P2 ;  /* 0x1040008002229fae */ /* 0x000fe8000d101d64 */
[----:B------:R0:W-:Y:S01]  /*10a20*/  @!P1 LDGSTS.E.BYPASS.LTC128B.128 [R34+0x14400], desc[UR36][R2.64+0x100], !P0 ;  /* 0x1440010002229fae */ /* 0x0001e2000c101d64 */
[----:B------:R-:W-:Y:S01]  /*10a30*/  ISETP.GE.AND P1, PT, R6, R5, PT ;  /* 0x000000050600720c */ /* 0x000fe20003f26270 */
[----:B------:R-:W-:-:S02]  /*10a40*/  IMAD.MOV.U32 R13, RZ, RZ, R0 ;  /* 0x000000ffff0d7224 */ /* 0x000fc400078e0000 */
[----:B------:R-:W-:Y:S02]  /*10a50*/  VIADD R6, R17, 0x20 ;  /* 0x0000002011067836 */ /* 0x000fe40000000000 */
[----:B0-----:R-:W-:-:S08]  /*10a60*/  IMAD.MOV.U32 R2, RZ, RZ, R14 ;  /* 0x000000ffff027224 */ /* 0x001fd000078e000e */
[----:B------:R-:W-:Y:S05]  /*10a70*/  WARPSYNC.COLLECTIVE R15, `(.L_x_2582) ;  /* 0x000000000f087348 */ /* 0x000fea0003c00000 */
[----:B------:R0:W1:Y:S02]  /*10a80*/  SHFL.IDX P6, R14, R13, R12, R11 ;  /* 0x0000000c0d0e7389 */ /* 0x00006400000c000b */
[----:B01----:R-:W-:Y:S01]  /*10a90*/  ENDCOLLECTIVE ;  /* 0x000000000000791b */ /* 0x003fe20003800000 */
.L_x_2582:
        /* <DEDUP_REMOVED lines=8> */
.L_x_2583:
[----:B------:R-:W-:-:S05]  /*10b20*/  @!P1 IMAD.MOV.U32 R3, RZ, RZ, R7 ;  /* 0x000000ffff039224 */ /* 0x000fca00078e0007 */
[----:B------:R-:W-:Y:S01]  /*10b30*/  @!PT LDS RZ, [RZ] ;  /* 0x00000000fffff984 */ /* 0x000fe20000000800 */
[----:B------:R-:W-:Y:S01]  /*10b40*/  @!PT LDS RZ, [RZ] ;  /* 0x00000000fffff984 */ /* 0x000fe20000000800 */
[----:B------:R-:W-:Y:S01]  /*10b50*/  @!PT LDS RZ, [RZ] ;  /* 0x00000000fffff984 */ /* 0x000fe20000000800 */
[----:B------:R-:W-:Y:S04]  /*10b60*/  @!P1 LDGSTS.E.BYPASS.LTC128B.128 [R34+0xcc00], desc[UR36][R2.64], !P3 ;  /* 0x0cc0000002229fae */ /* 0x000fe8000d901d64 */
[----:B------:R-:W-:Y:S01]  /*10b70*/  @!P1 LDGSTS.E.BYPASS.LTC128B.128 [R34+0x10c00], desc[UR36][R2.64+0x80], !P2 ;  /* 0x10c0008002229fae */ /* 0x000fe2000d101d64 */
[----:B------:R-:W-:-:S03]  /*10b80*/  IMAD.MOV.U32 R13, RZ, RZ, R0 ;  /* 0x000000ffff0d7224 */ /* 0x000fc600078e0000 */
[----:B------:R0:W-:Y:S01]  /*10b90*/  @!P1 LDGSTS.E.BYPASS.LTC128B.128 [R34+0x14c00], desc[UR36][R2.64+0x100], !P0 ;  /* 0x14c0010002229fae */ /* 0x0001e2000c101d64 */
[----:B------:R-:W-:Y:S01]  /*10ba0*/  ISETP.GE.AND P1, PT, R6, R5, PT ;  /* 0x000000050600720c */ /* 0x000fe20003f26270 */
[----:B------:R-:W-:Y:S02]  /*10bb0*/  VIADD R6, R17, 0x30 ;  /* 0x0000003011067836 */ /* 0x000fe40000000000 */
[----:B0-----:R-:W-:-:S10]  /*10bc0*/  IMAD.MOV.U32 R2, RZ, RZ, R14 ;  /* 0x000000ffff027224 */ /* 0x001fd400078e000e */
[----:B------:R-:W-:Y:S05]  /*10bd0*/  WARPSYNC.COLLECTIVE R15, `(.L_x_2584) ;  /* 0x000000000f087348 */ /* 0x000fea0003c00000 */
[----:B------:R0:W1:Y:S02]  /*10be0*/  SHFL.IDX P6, R14, R13, R12, R11 ;  /* 0x0000000c0d0e7389 */ /* 0x00006400000c000b */
[----:B01----:R-:W-:Y:S01]  /*10bf0*/  ENDCOLLECTIVE ;  /* 0x000000000000791b */ /* 0x003fe20003800000 */
.L_x_2584:
        /* <DEDUP_REMOVED lines=8> */
.L_x_2585:
        /* <DEDUP_REMOVED lines=14> */
.L_x_2586:
        /* <DEDUP_REMOVED lines=8> */
.L_x_2587:
        /* <DEDUP_REMOVED lines=14> */
.L_x_2588:
        /* <DEDUP_REMOVED lines=8> */
.L_x_2589:
        /* <DEDUP_REMOVED lines=14> */
.L_x_2590:
        /* <DEDUP_REMOVED lines=8> */
.L_x_2591:
        /* <DEDUP_REMOVED lines=9> */
[----:B0-----:R-:W-:-:S12]  /*11130*/  IMAD.MOV.U32 R2, RZ, RZ, R14 ;  /* 0x000000ffff027224 */ /* 0x001fd800078e000e */
[----:B------:R-:W-:Y:S05]  /*11140*/  WARPSYNC.COLLECTIVE R15, `(.L_x_2592) ;  /* 0x000000000f087348 */ /* 0x000fea0003c00000 */
[----:B------:R0:W1:Y:S02]  /*11150*/  SHFL.IDX P6, R14, R13, R12, R11 ;  /* 0x0000000c0d0e7389 */ /* 0x00006400000c000b */
[----:B01----:R-:W-:Y:S01]  /*11160*/  ENDCOLLECTIVE ;  /* 0x000000000000791b */ /* 0x003fe20003800000 */
.L_x_2592:
        /* <DEDUP_REMOVED lines=8> */
.L_x_2593:
        /* <DEDUP_REMOVED lines=8> */
[----:B------:R-:W-:-:S07]  /*11270*/  MOV R4, R14 ;  /* 0x0000000e00047202 */ /* 0x000fce0000000f00 */
[----:B0-----:R-:W-:Y:S05]  /*11280*/  WARPSYNC.COLLECTIVE R15, `(.L_x_2594) ;  /* 0x000000000f087348 */ /* 0x001fea0003c00000 */
[----:B------:R1:W2:Y:S02]  /*11290*/  SHFL.IDX P6, R14, R13, R12, R11 ;  /* 0x0000000c0d0e7389 */ /* 0x0002a400000c000b */
[----:B012---:R-:W-:Y:S01]  /*112a0*/  ENDCOLLECTIVE ;  /* 0x000000000000791b */ /* 0x007fe20003800000 */
.L_x_2594:
[----:B------:R-:W-:Y:S05]  /*112b0*/  BRA `(.L_x_2595) ;  /* 0xffffffc000187947 */ /* 0x000fea000383ffff */
.L_x_2509:
[----:B0-----:R0:W1:Y:S02]  /*112c0*/  SYNCS.PHASECHK.TRANS64.TRYWAIT P0, [R22+URZ+0x2a820], R3 ;  /* 0x02a82003160075a7 */ /* 0x001064000800017f */
[----:B-1----:R-:W-:Y:S05]  /*112d0*/  @!P0 NANOSLEEP.SYNCS 0x989680 ;  /* 0x009896800000895d */ /* 0x002fea0003900000 */
[----:B------:R-:W1:Y:S02]  /*112e0*/  @!P0 SYNCS.PHASECHK.TRANS64 P0, [R22+URZ+0x2a820], R3 ;  /* 0x02a82003160085a7 */ /* 0x000e64000800007f */
[----:B-1----:R-:W-:Y:S05]  /*112f0*/  @!P0 BRA `(.L_x_2509) ;  /* 0xfffffffc00f08947 */ /* 0x002fea000383ffff */
[----:B------:R-:W-:Y:S05]  /*11300*/  BRA `(.L_x_2596) ;  /* 0xffffffc000887947 */ /* 0x000fea000383ffff */
.L_x_2514:
[----:B0-----:R0:W1:Y:S02]  /*11310*/  SYNCS.PHASECHK.TRANS64.TRYWAIT P0, [R5+URZ+0x2a840], R0 ;  /* 0x02a84000050075a7 */ /* 0x001064000800017f */
[----:B-1----:R-:W-:Y:S05]  /*11320*/  @!P0 NANOSLEEP.SYNCS 0x989680 ;  /* 0x009896800000895d */ /* 0x002fea0003900000 */
[----:B------:R-:W1:Y:S02]  /*11330*/  @!P0 SYNCS.PHASECHK.TRANS64 P0, [R5+URZ+0x2a840], R0 ;  /* 0x02a84000050085a7 */ /* 0x000e64000800007f */
[----:B-1----:R-:W-:Y:S05]  /*11340*/  @!P0 BRA `(.L_x_2514) ;  /* 0xfffffffc00f08947 */ /* 0x002fea000383ffff */
[----:B------:R-:W-:Y:S05]  /*11350*/  BRA `(.L_x_2597) ;  /* 0xffffffc400547947 */ /* 0x000fea000383ffff */
.L_x_2515:
[----:B------:R-:W-:Y:S01]  /*11360*/  BSSY B1, `(.L_x_2598) ;  /* 0x0000008000017945 */ /* 0x000fe20003800000 */
[----:B------:R-:W-:Y:S02]  /*11370*/  IMAD.MOV.U32 R13, RZ, RZ, R8 ;  /* 0x000000ffff0d7224 */ /* 0x000fe400078e0008 */
[----:B------:R-:W-:Y:S02]  /*11380*/  IMAD.MOV.U32 R12, RZ, RZ, RZ ;  /* 0x000000ffff0c7224 */ /* 0x000fe400078e00ff */
[----:B------:R-:W-:Y:S02]  /*11390*/  IMAD.MOV.U32 R11, RZ, RZ, 0x181f ;  /* 0x0000181fff0b7424 */ /* 0x000fe400078e00ff */
[----:B------:R-:W-:-:S07]  /*113a0*/  IMAD.MOV.U32 R15, RZ, RZ, -0x1 ;  /* 0xffffffffff0f7424 */ /* 0x000fce00078e00ff */
[----:B--2---:R-:W-:Y:S05]  /*113b0*/  WARPSYNC.COLLECTIVE R15, `(.L_x_2599) ;  /* 0x000000000f087348 */ /* 0x004fea0003c00000 */
[----:B--2---:R0:W1:Y:S02]  /*113c0*/  SHFL.IDX P6, R14, R13, R12, R11 ;  /* 0x0000000c0d0e7389 */ /* 0x00406400000c000b */
[----:B01----:R-:W-:Y:S01]  /*113d0*/  ENDCOLLECTIVE ;  /* 0x000000000000791b */ /* 0x003fe20003800000 */
.L_x_2599:
[----:B------:R-:W-:Y:S05]  /*113e0*/  BSYNC B1 ;  /* 0x0000000000017941 */ /* 0x000fea0003800000 */
.L_x_2598:
        /* <DEDUP_REMOVED lines=10> */
.L_x_2600:
[----:B------:R-:W-:Y:S01]  /*11490*/  MOV R13, R8 ;  /* 0x00000008000d7202 */ /* 0x000fe20000000f00 */
[----:B------:R-:W-:Y:S02]  /*114a0*/  IMAD.MOV.U32 R12, RZ, RZ, 0x1 ;  /* 0x00000001ff0c7424 */ /* 0x000fe400078e00ff */
[----:B------:R-:W-:Y:S02]  /*114b0*/  IMAD.SHL.U32 R35, R35, 0x8, RZ ;  /* 0x0000000823237824 */ /* 0x000fe400078e00ff */
[----:B------:R-:W-:-:S07]  /*114c0*/  IMAD.MOV.U32 R2, RZ, RZ, R14 ;  /* 0x000000ffff027224 */ /* 0x000fce00078e000e */
[----:B------:R-:W-:Y:S05]  /*114d0*/  WARPSYNC.COLLECTIVE R15, `(.L_x_2601) ;  /* 0x000000000f087348 */ /* 0x000fea0003c00000 */
[----:B------:R0:W1:Y:S02]  /*114e0*/  SHFL.IDX P6, R14, R13, R12, R11 ;  /* 0x0000000c0d0e7389 */ /* 0x00006400000c000b */
[----:B01----:R-:W-:Y:S01]  /*114f0*/  ENDCOLLECTIVE ;  /* 0x000000000000791b */ /* 0x003fe20003800000 */
.L_x_2601:
        /* <DEDUP_REMOVED lines=15> */
.L_x_2602:
[----:B------:R-:W-:Y:S02]  /*115f0*/  IMAD.MOV.U32 R13, RZ, RZ, R8 ;  /* 0x000000ffff0d7224 */ /* 0x000fe400078e0008 */
[----:B------:R-:W-:Y:S02]  /*11600*/  IMAD.MOV.U32 R12, RZ, RZ, 0x2 ;  /* 0x00000002ff0c7424 */ /* 0x000fe400078e00ff */
[----:B------:R-:W-:-:S07]  /*11610*/  IMAD.MOV.U32 R2, RZ, RZ, R14 ;  /* 0x000000ffff027224 */ /* 0x000fce00078e000e */
[----:B------:R-:W-:Y:S05]  /*11620*/  WARPSYNC.COLLECTIVE R15, `(.L_x_2603) ;  /* 0x000000000f087348 */ /* 0x000fea0003c00000 */
[----:B------:R0:W1:Y:S02]  /*11630*/  SHFL.IDX P6, R14, R13, R12, R11 ;  /* 0x0000000c0d0e7389 */ /* 0x00006400000c000b */
[----:B01----:R-:W-:Y:S01]  /*11640*/  ENDCOLLECTIVE ;  /* 0x000000000000791b */ /* 0x003fe20003800000 */
.L_x_2603:
        /* <DEDUP_REMOVED lines=9> */
[----:B------:R-:W-:-:S07]  /*116e0*/  MOV R35, R14 ;  /* 0x0000000e00237202 */ /* 0x000fce0000000f00 */
[----:B0-----:R-:W-:Y:S05]  /*116f0*/  WARPSYNC.COLLECTIVE R15, `(.L_x_2604) ;  /* 0x000000000f087348 */ /* 0x001fea0003c00000 */
[----:B------:R1:W2:Y:S02]  /*11700*/  SHFL.IDX P6, R14, R13, R12, R11 ;  /* 0x0000000c0d0e7389 */ /* 0x0002a400000c000b */
[----:B012---:R-:W-:Y:S01]  /*11710*/  ENDCOLLECTIVE ;  /* 0x000000000000791b */ /* 0x007fe20003800000 */
.L_x_2604:
[----:B------:R-:W-:Y:S02]  /*11720*/  IMAD.MOV.U32 R13, RZ, RZ, R8 ;  /* 0x000000ffff0d7224 */ /* 0x000fe400078e0008 */
[----:B------:R-:W-:Y:S02]  /*11730*/  IMAD.MOV.U32 R12, RZ, RZ, 0x3 ;  /* 0x00000003ff0c7424 */ /* 0x000fe400078e00ff */
[----:B------:R-:W-:-:S07]  /*11740*/  IMAD.MOV.U32 R2, RZ, RZ, R14 ;  /* 0x000000ffff027224 */ /* 0x000fce00078e000e */
[----:B------:R-:W-:Y:S05]  /*11750*/  WARPSYNC.COLLECTIVE R15, `(.L_x_2605) ;  /* 0x000000000f087348 */ /* 0x000fea0003c00000 */
[----:B------:R0:W1:Y:S02]  /*11760*/  SHFL.IDX P6, R14, R13, R12, R11 ;  /* 0x0000000c0d0e7389 */ /* 0x00006400000c000b */
[----:B01----:R-:W-:Y:S01]  /*11770*/  ENDCOLLECTIVE ;  /* 0x000000000000791b */ /* 0x003fe20003800000 */
.L_x_2605:
        /* <DEDUP_REMOVED lines=13> */
.L_x_2606:
[----:B------:R-:W-:Y:S02]  /*11850*/  IMAD.MOV.U32 R13, RZ, RZ, R8 ;  /* 0x000000ffff0d7224 */ /* 0x000fe400078e0008 */
[----:B------:R-:W-:Y:S01]  /*11860*/  IMAD.MOV.U32 R12, RZ, RZ, 0x4 ;  /* 0x00000004ff0c7424 */ /* 0x000fe200078e00ff */
[----:B------:R-:W-:-:S07]  /*11870*/  MOV R2, R14 ;  /* 0x0000000e00027202 */ /* 0x000fce0000000f00 */
[----:B------:R-:W-:Y:S05]  /*11880*/  WARPSYNC.COLLECTIVE R15, `(.L_x_2607) ;  /* 0x000000000f087348 */ /* 0x000fea0003c00000 */
[----:B------:R0:W1:Y:S02]  /*11890*/  SHFL.IDX P6, R14, R13, R12, R11 ;  /* 0x0000000c0d0e7389 */ /* 0x00006400000c000b */
[----:B01----:R-:W-:Y:S01]  /*118a0*/  ENDCOLLECTIVE ;  /* 0x000000000000791b */ /* 0x003fe20003800000 */
.L_x_2607:
        /* <DEDUP_REMOVED lines=13> */
.L_x_2608:
[----:B------:R-:W-:Y:S01]  /*11980*/  MOV R13, R8 ;  /* 0x00000008000d7202 */ /* 0x000fe20000000f00 */
[----:B------:R-:W-:Y:S02]  /*11990*/  IMAD.MOV.U32 R12, RZ, RZ, 0x5 ;  /* 0x00000005ff0c7424 */ /* 0x000fe400078e00ff */
[----:B------:R-:W-:-:S07]  /*119a0*/  IMAD.MOV.U32 R2, RZ, RZ, R14 ;  /* 0x000000ffff027224 */ /* 0x000fce00078e000e */
[----:B------:R-:W-:Y:S05]  /*119b0*/  WARPSYNC.COLLECTIVE R15, `(.L_x_2609) ;  /* 0x000000000f087348 */ /* 0x000fea0003c00000 */
[----:B------:R0:W1:Y:S02]  /*119c0*/  SHFL.IDX P6, R14, R13, R12, R11 ;  /* 0x0000000c0d0e7389 */ /* 0x00006400000c000b */
[----:B01----:R-:W-:Y:S01]  /*119d0*/  ENDCOLLECTIVE ;  /* 0x000000000000791b */ /* 0x003fe20003800000 */
.L_x_2609:
        /* <DEDUP_REMOVED lines=13> */
.L_x_2610:
[----:B------:R-:W-:Y:S01]  /*11ab0*/  IMAD.MOV.U32 R2, RZ, RZ, R14 ;  /* 0x000000ffff027224 */ /* 0x000fe200078e000e */
[----:B------:R-:W-:Y:S06]  /*11ac0*/  BRA `(.L_x_2611) ;  /* 0xffffffc0008c7947 */ /* 0x000fec000383ffff */
.L_x_2520:
[----:B-1----:R1:W3:Y:S02]  /*11ad0*/  SYNCS.PHASECHK.TRANS64.TRYWAIT P0, [R5+URZ+0x2a860], R2 ;  /* 0x02a86002050075a7 */ /* 0x0022e4000800017f */
[----:B---3--:R-:W-:Y:S05]  /*11ae0*/  @!P0 NANOSLEEP.SYNCS 0x989680 ;  /* 0x009896800000895d */ /* 0x008fea0003900000 */
[----:B------:R-:W3:Y:S02]  /*11af0*/  @!P0 SYNCS.PHASECHK.TRANS64 P0, [R5+URZ+0x2a860], R2 ;  /* 0x02a86002050085a7 */ /* 0x000ee4000800007f */
[----:B---3--:R-:W-:Y:S05]  /*11b00*/  @!P0 BRA `(.L_x_2520) ;  /* 0xfffffffc00f08947 */ /* 0x008fea000383ffff */
[----:B------:R-:W-:Y:S05]  /*11b10*/  BRA `(.L_x_2612) ;  /* 0xffffffc000e87947 */ /* 0x000fea000383ffff */
.L_x_2521:
[----:B------:R-:W-:Y:S01]  /*11b20*/  BSSY B1, `(.L_x_2613) ;  /* 0x0000008000017945 */ /* 0x000fe20003800000 */
[----:B------:R-:W-:Y:S01]  /*11b30*/  IMAD.MOV.U32 R13, RZ, RZ, R25 ;  /* 0x000000ffff0d7224 */ /* 0x000fe200078e0019 */
[----:B------:R-:W-:Y:S01]  /*11b40*/  MOV R15, 0xffffffff ;  /* 0xffffffff000f7802 */ /* 0x000fe20000000f00 */
[----:B------:R-:W-:Y:S02]  /*11b50*/  IMAD.MOV.U32 R12, RZ, RZ, RZ ;  /* 0x000000ffff0c7224 */ /* 0x000fe400078e00ff */
[----:B------:R-:W-:-:S07]  /*11b60*/  IMAD.MOV.U32 R11, RZ, RZ, 0x181f ;  /* 0x0000181fff0b7424 */ /* 0x000fce00078e00ff */
[----:B-12---:R-:W-:Y:S05]  /*11b70*/  WARPSYNC.COLLECTIVE R15, `(.L_x_2614) ;  /* 0x000000000f087348 */ /* 0x006fea0003c00000 */
[----:B--2---:R0:W2:Y:S02]  /*11b80*/  SHFL.IDX P6, R14, R13, R12, R11 ;  /* 0x0000000c0d0e7389 */ /* 0x0040a400000c000b */
[----:B012---:R-:W-:Y:S01]  /*11b90*/  ENDCOLLECTIVE ;  /* 0x000000000000791b */ /* 0x007fe20003800000 */
.L_x_2614:
[----:B------:R-:W-:Y:S05]  /*11ba0*/  BSYNC B1 ;  /* 0x0000000000017941 */ /* 0x000fea0003800000 */
.L_x_2613:
[----:B------:R-:W-:Y:S01]  /*11bb0*/  IMAD.MOV.U32 R13, RZ, RZ, R24 ;  /* 0x000000ffff0d7224 */ /* 0x000fe200078e0018 */
[----:B------:R-:W-:Y:S01]  /*11bc0*/  LEA R4, R4, R22, 0x1 ;  /* 0x0000001604047211 */ /* 0x000fe200078e08ff */
[----:B------:R-:W-:Y:S02]  /*11bd0*/  IMAD.MOV.U32 R12, RZ, RZ, RZ ;  /* 0x000000ffff0c7224 */ /* 0x000fe400078e00ff */
[----:B------:R-:W-:Y:S02]  /*11be0*/  IMAD.MOV.U32 R11, RZ, RZ, 0x181f ;  /* 0x0000181fff0b7424 */ /* 0x000fe400078e00ff */
[----:B------:R-:W-:Y:S02]  /*11bf0*/  IMAD.MOV.U32 R15, RZ, RZ, -0x1 ;  /* 0xffffffffff0f7424 */ /* 0x000fe400078e00ff */
[----:B------:R-:W-:-:S07]  /*11c00*/  IMAD.MOV.U32 R3, RZ, RZ, R14 ;  /* 0x000000ffff037224 */ /* 0x000fce00078e000e */
[----:B------:R-:W-:Y:S05]  /*11c10*/  WARPSYNC.COLLECTIVE R15, `(.L_x_2615) ;  /* 0x000000000f087348 */ /* 0x000fea0003c00000 */
[----:B------:R0:W1:Y:S02]  /*11c20*/  SHFL.IDX P6, R14, R13, R12, R11 ;  /* 0x0000000c0d0e7389 */ /* 0x00006400000c000b */
[----:B01----:R-:W-:Y:S01]  /*11c30*/  ENDCOLLECTIVE ;  /* 0x000000000000791b */ /* 0x003fe20003800000 */
.L_x_2615:
[----:B------:R-:W-:Y:S02]  /*11c40*/  IMAD.MOV.U32 R13, RZ, RZ, R25 ;  /* 0x000000ffff0d7224 */ /* 0x000fe400078e0019 */
[----:B------:R-:W-:Y:S02]  /*11c50*/  IMAD.MOV.U32 R12, RZ, RZ, 0x1 ;  /* 0x00000001ff0c7424 */ /* 0x000fe400078e00ff */
[----:B------:R-:W-:-:S07]  /*11c60*/  IMAD.MOV.U32 R2, RZ, RZ, R14 ;  /* 0x000000ffff027224 */ /* 0x000fce00078e000e */
[----:B------:R-:W-:Y:S05]  /*11c70*/  WARPSYNC.COLLECTIVE R15, `(.L_x_2616) ;  /* 0x000000000f087348 */ /* 0x000fea0003c00000 */
[----:B------:R0:W1:Y:S02]  /*11c80*/  SHFL.IDX P6, R14, R13, R12, R11 ;  /* 0x0000000c0d0e7389 */ /* 0x00006400000c000b */
[----:B01----:R-:W-:Y:S01]  /*11c90*/  ENDCOLLECTIVE ;  /* 0x000000000000791b */ /* 0x003fe20003800000 */
.L_x_2616:
        /* <DEDUP_REMOVED lines=15> */
.L_x_2617:
[----:B------:R-:W-:Y:S01]  /*11d90*/  IMAD.MOV.U32 R13, RZ, RZ, R25 ;  /* 0x000000ffff0d7224 */ /* 0x000fe200078e0019 */
[----:B------:R-:W-:Y:S01]  /*11da0*/  MOV R12, 0x2 ;  /* 0x00000002000c7802 */ /* 0x000fe20000000f00 */
[----:B------:R-:W-:-:S07]  /*11db0*/  IMAD.MOV.U32 R2, RZ, RZ, R14 ;  /* 0x000000ffff027224 */ /* 0x000fce00078e000e */
[----:B------:R-:W-:Y:S05]  /*11dc0*/  WARPSYNC.COLLECTIVE R15, `(.L_x_2618) ;  /* 0x000000000f087348 */ /* 0x000fea0003c00000 */
[----:B------:R0:W1:Y:S02]  /*11dd0*/  SHFL.IDX P6, R14, R13, R12, R11 ;  /* 0x0000000c0d0e7389 */ /* 0x00006400000c000b */
[----:B01----:R-:W-:Y:S01]  /*11de0*/  ENDCOLLECTIVE ;  /* 0x000000000000791b */ /* 0x003fe20003800000 */
.L_x_2618:
        /* <DEDUP_REMOVED lines=14> */
.L_x_2619:
[----:B------:R-:W-:Y:S02]  /*11ed0*/  IMAD.MOV.U32 R13, RZ, RZ, R25 ;  /* 0x000000ffff0d7224 */ /* 0x000fe400078e0019 */
[----:B------:R-:W-:Y:S02]  /*11ee0*/  IMAD.MOV.U32 R12, RZ, RZ, 0x3 ;  /* 0x00000003ff0c7424 */ /* 0x000fe400078e00ff */
[----:B------:R-:W-:-:S07]  /*11ef0*/  IMAD.MOV.U32 R2, RZ, RZ, R14 ;  /* 0x000000ffff027224 */ /* 0x000fce00078e000e */
[----:B------:R-:W-:Y:S05]  /*11f00*/  WARPSYNC.COLLECTIVE R15, `(.L_x_2620) ;  /* 0x000000000f087348 */ /* 0x000fea0003c00000 */
[----:B------:R0:W1:Y:S02]  /*11f10*/  SHFL.IDX P6, R14, R13, R12, R11 ;  /* 0x0000000c0d0e7389 */ /* 0x00006400000c000b */
[----:B01----:R-:W-:Y:S01]  /*11f20*/  ENDCOLLECTIVE ;  /* 0x000000000000791b */ /* 0x003fe20003800000 */
.L_x_2620:
        /* <DEDUP_REMOVED lines=14> */
.L_x_2621:
[----:B------:R-:W-:Y:S02]  /*12010*/  IMAD.MOV.U32 R13, RZ, RZ, R25 ;  /* 0x000000ffff0d7224 */ /* 0x000fe400078e0019 */
[----:B------:R-:W-:Y:S02]  /*12020*/  IMAD.MOV.U32 R12, RZ, RZ, 0x4 ;  /* 0x00000004ff0c7424 */ /* 0x000fe400078e00ff */
[----:B------:R-:W-:-:S07]  /*12030*/  IMAD.MOV.U32 R2, RZ, RZ, R14 ;  /* 0x000000ffff027224 */ /* 0x000fce00078e000e */
[----:B------:R-:W-:Y:S05]  /*12040*/  WARPSYNC.COLLECTIVE R15, `(.L_x_2622) ;  /* 0x000000000f087348 */ /* 0x000fea0003c00000 */
[----:B------:R0:W1:Y:S02]  /*12050*/  SHFL.IDX P6, R14, R13, R12, R11 ;  /* 0x0000000c0d0e7389 */ /* 0x00006400000c000b */
[----:B01----:R-:W-:Y:S01]  /*12060*/  ENDCOLLECTIVE ;  /* 0x000000000000791b */ /* 0x003fe20003800000 */
.L_x_2622:
        /* <DEDUP_REMOVED lines=14> */
.L_x_2623:
[----:B------:R-:W-:Y:S02]  /*12150*/  IMAD.MOV.U32 R13, RZ, RZ, R25 ;  /* 0x000000ffff0d7224 */ /* 0x000fe400078e0019 */
[----:B------:R-:W-:Y:S02]  /*12160*/  IMAD.MOV.U32 R12, RZ, RZ, 0x5 ;  /* 0x00000005ff0c7424 */ /* 0x000fe400078e00ff */
[----:B------:R-:W-:-:S07]  /*12170*/  IMAD.MOV.U32 R2, RZ, RZ, R14 ;  /* 0x000000ffff027224 */ /* 0x000fce00078e000e */
[----:B------:R-:W-:Y:S05]  /*12180*/  WARPSYNC.COLLECTIVE R15, `(.L_x_2624) ;  /* 0x000000000f087348 */ /* 0x000fea0003c00000 */
[----:B------:R0:W1:Y:S02]  /*12190*/  SHFL.IDX P6, R14, R13, R12, R11 ;  /* 0x0000000c0d0e7389 */ /* 0x00006400000c000b */
[----:B01----:R-:W-:Y:S01]  /*121a0*/  ENDCOLLECTIVE ;  /* 0x000000000000791b */ /* 0x003fe20003800000 */
.L_x_2624:
[----:B------:R-:W-:-:S04]  /*121b0*/  IADD3 R2, P2, R2, R0, RZ ;  /* 0x0000000002027210 */ /* 0x000fc80007f5e0ff */
[----:B------:R-:W-:Y:S02]  /*121c0*/  IADD3.X R3, RZ, R3, RZ, P2, !PT ;  /* 0x00000003ff037210 */ /* 0x000fe400017fe4ff */
        /* <DEDUP_REMOVED lines=11> */
.L_x_2625:
[----:B------:R-:W-:Y:S01]  /*12280*/  @!PT LDS RZ, [RZ] ;  /* 0x00000000fffff984 */ /* 0x000fe20000000800 */
[----:B------:R-:W-:Y:S01]  /*12290*/  @!PT LDS RZ, [RZ] ;  /* 0x00000000fffff984 */ /* 0x000fe20000000800 */
[----:B------:R-:W-:Y:S01]  /*122a0*/  @!PT LDS RZ, [RZ] ;  /* 0x00000000fffff984 */ /* 0x000fe20000000800 */
[----:B------:R1:W-:Y:S01]  /*122b0*/  LDGSTS.E.BYPASS.LTC128B.128 [R4+0x5400], desc[UR36][R2.64+0x80], !P2 ;  /* 0x0540008002047fae */ /* 0x0003e2000d101d64 */
[----:B------:R-:W-:Y:S05]  /*122c0*/  BRA `(.L_x_2626) ;  /* 0xffffffbc00d47947 */ /* 0x000fea000383ffff */
.L_x_2529:
[----:B0-----:R0:W1:Y:S02]  /*122d0*/  SYNCS.PHASECHK.TRANS64.TRYWAIT P0, [R0+URZ+0x2a860], R3 ;  /* 0x02a86003000075a7 */ /* 0x001064000800017f */
[----:B-1----:R-:W-:Y:S05]  /*122e0*/  @!P0 NANOSLEEP.SYNCS 0x989680 ;  /* 0x009896800000895d */ /* 0x002fea0003900000 */
[----:B------:R-:W1:Y:S02]  /*122f0*/  @!P0 SYNCS.PHASECHK.TRANS64 P0, [R0+URZ+0x2a860], R3 ;  /* 0x02a86003000085a7 */ /* 0x000e64000800007f */
[----:B-1----:R-:W-:Y:S05]  /*12300*/  @!P0 BRA `(.L_x_2529) ;  /* 0xfffffffc00f08947 */ /* 0x002fea000383ffff */
[----:B------:R-:W-:Y:S05]  /*12310*/  BRA `(.L_x_2627) ;  /* 0xffffffc000ec7947 */ /* 0x000fea000383ffff */
.L_x_2530:
[----:B------:R-:W-:Y:S01]  /*12320*/  BSSY B0, `(.L_x_2628) ;  /* 0x0000008000007945 */ /* 0x000fe20003800000 */
[----:B------:R-:W-:Y:S01]  /*12330*/  IMAD.MOV.U32 R13, RZ, RZ, R25 ;  /* 0x000000ffff0d7224 */ /* 0x000fe200078e0019 */
[----:B------:R-:W-:Y:S01]  /*12340*/  MOV R15, 0xffffffff ;  /* 0xffffffff000f7802 */ /* 0x000fe20000000f00 */
[----:B------:R-:W-:Y:S02]  /*12350*/  IMAD.MOV.U32 R12, RZ, RZ, RZ ;  /* 0x000000ffff0c7224 */ /* 0x000fe400078e00ff */
[----:B------:R-:W-:-:S07]  /*12360*/  IMAD.MOV.U32 R11, RZ, RZ, 0x181f ;  /* 0x0000181fff0b7424 */ /* 0x000fce00078e00ff */
[----:B0-2---:R-:W-:Y:S05]  /*12370*/  WARPSYNC.COLLECTIVE R15, `(.L_x_2629) ;  /* 0x000000000f087348 */ /* 0x005fea0003c00000 */
[----:B--2---:R1:W2:Y:S02]  /*12380*/  SHFL.IDX P6, R14, R13, R12, R11 ;  /* 0x0000000c0d0e7389 */ /* 0x0042a400000c000b */
[----:B012---:R-:W-:Y:S01]  /*12390*/  ENDCOLLECTIVE ;  /* 0x000000000000791b */ /* 0x007fe20003800000 */
.L_x_2629:
[----:B------:R-:W-:Y:S05]  /*123a0*/  BSYNC B0 ;  /* 0x0000000000007941 */ /* 0x000fea0003800000 */
.L_x_2628:
        /* <DEDUP_REMOVED lines=14> */
.L_x_2630:
        /* <DEDUP_REMOVED lines=10> */
.L_x_2631:
        /* <DEDUP_REMOVED lines=13> */
.L_x_2632:
[----:B------:R-:W-:Y:S01]  /*12600*/  IMAD.MOV.U32 R13, RZ, RZ, R25 ;  /* 0x000000ffff0d7224 */ /* 0x000fe200078e0019 */
[----:B------:R-:W-:Y:S02]  /*12610*/  MOV R12, 0x2 ;  /* 0x00000002000c7802 */ /* 0x000fe40000000f00 */
[----:B------:R-:W-:-:S13]  /*12620*/  IADD3 R2, P2, R14, R5, RZ ;  /* 0x000000050e027210 */ /* 0x000fda0007f5e0ff */
[----:B------:R-:W-:Y:S05]  /*12630*/  WARPSYNC.COLLECTIVE R15, `(.L_x_2633) ;  /* 0x000000000f087348 */ /* 0x000fea0003c00000 */
[----:B------:R0:W1:Y:S02]  /*12640*/  SHFL.IDX P6, R14, R13, R12, R11 ;  /* 0x0000000c0d0e7389 */ /* 0x00006400000c000b */
[----:B01----:R-:W-:Y:S01]  /*12650*/  ENDCOLLECTIVE ;  /* 0x000000000000791b */ /* 0x003fe20003800000 */
.L_x_2633:
        /* <DEDUP_REMOVED lines=13> */
.L_x_2634:
[----:B------:R-:W-:Y:S02]  /*12730*/  IMAD.MOV.U32 R13, RZ, RZ, R25 ;  /* 0x000000ffff0d7224 */ /* 0x000fe400078e0019 */
[----:B------:R-:W-:Y:S02]  /*12740*/  IMAD.MOV.U32 R12, RZ, RZ, 0x3 ;  /* 0x00000003ff0c7424 */ /* 0x000fe400078e00ff */
[----:B------:R-:W-:-:S07]  /*12750*/  IMAD.MOV.U32 R10, RZ, RZ, R14 ;  /* 0x000000ffff0a7224 */ /* 0x000fce00078e000e */
[----:B------:R-:W-:Y:S05]  /*12760*/  WARPSYNC.COLLECTIVE R15, `(.L_x_2635) ;  /* 0x000000000f087348 */ /* 0x000fea0003c00000 */
[----:B------:R0:W1:Y:S02]  /*12770*/  SHFL.IDX P6, R14, R13, R12, R11 ;  /* 0x0000000c0d0e7389 */ /* 0x00006400000c000b */
[----:B01----:R-:W-:Y:S01]  /*12780*/  ENDCOLLECTIVE ;  /* 0x000000000000791b */ /* 0x003fe20003800000 */
.L_x_2635:
[----:B------:R-:W-:-:S05]  /*12790*/  IADD3 R2, P2, R10, R5, RZ ;  /* 0x000000050a027210 */ /* 0x000fca0007f5e0ff */
[----:B------:R-:W-:-:S05]  /*127a0*/  IMAD.X R3, RZ, RZ, R7, P2 ;  /* 0x000000ffff037224 */ /* 0x000fca00010e0607 */
[----:B------:R-:W-:Y:S01]  /*127b0*/  @!PT LDS RZ, [RZ] ;  /* 0x00000000fffff984 */ /* 0x000fe20000000800 */
[----:B------:R-:W-:Y:S01]  /*127c0*/  @!PT LDS RZ, [RZ] ;  /* 0x00000000fffff984 */ /* 0x000fe20000000800 */
[----:B------:R-:W-:Y:S01]  /*127d0*/  @!PT LDS RZ, [RZ] ;  /* 0x00000000fffff984 */ /* 0x000fe20000000800 */
[----:B------:R0:W-:Y:S01]  /*127e0*/  LDGSTS.E.BYPASS.LTC128B.128 [R4+0x1400], desc[UR36][R2.64], !P3 ;  /* 0x0140000002047fae */ /* 0x0001e2000d901d64 */
[----:B------:R-:W-:Y:S02]  /*127f0*/  MOV R13, R24 ;  /* 0x00000018000d7202 */ /* 0x000fe40000000f00 */
[C---:B------:R-:W-:Y:S01]  /*12800*/  ISETP.LT.OR P3, PT, R6.reuse, 0x31, P1 ;  /* 0x000000310600780c */ /* 0x040fe20000f61670 */
[----:B------:R0:W-:Y:S01]  /*12810*/  LDGSTS.E.BYPASS.LTC128B.128 [R4+0x4400], desc[UR36][R2.64+0x80], !P4 ;  /* 0x0440008002047fae */ /* 0x0001e2000e101d64 */
[----:B------:R-:W-:Y:S01]  /*12820*/  ISETP.LT.OR P4, PT, R6, 0x31, !P0 ;  /* 0x000000310600780c */ /* 0x000fe20004781670 */
[----:B------:R-:W-:-:S12]  /*12830*/  IMAD.MOV.U32 R8, RZ, RZ, R14 ;  /* 0x000000ffff087224 */ /* 0x000fd800078e000e */
[----:B0-----:R-:W-:Y:S05]  /*12840*/  WARPSYNC.COLLECTIVE R15, `(.L_x_2636) ;  /* 0x000000000f087348 */ /* 0x001fea0003c00000 */
[----:B------:R1:W2:Y:S02]  /*12850*/  SHFL.IDX P6, R14, R13, R12, R11 ;  /* 0x0000000c0d0e7389 */ /* 0x0002a400000c000b */
[----:B012---:R-:W-:Y:S01]  /*12860*/  ENDCOLLECTIVE ;  /* 0x000000000000791b */ /* 0x007fe20003800000 */
.L_x_2636:
[----:B------:R-:W-:Y:S02]  /*12870*/  IMAD.MOV.U32 R13, RZ, RZ, R25 ;  /* 0x000000ffff0d7224 */ /* 0x000fe400078e0019 */
[----:B------:R-:W-:Y:S01]  /*12880*/  IMAD.MOV.U32 R12, RZ, RZ, 0x4 ;  /* 0x00000004ff0c7424 */ /* 0x000fe200078e00ff */
[----:B------:R-:W-:-:S13]  /*12890*/  IADD3 R2, P2, R14, R5, RZ ;  /* 0x000000050e027210 */ /* 0x000fda0007f5e0ff */
[----:B------:R-:W-:Y:S05]  /*128a0*/  WARPSYNC.COLLECTIVE R15, `(.L_x_2637) ;  /* 0x000000000f087348 */ /* 0x000fea0003c00000 */
[----:B------:R0:W1:Y:S02]  /*128b0*/  SHFL.IDX P6, R14, R13, R12, R11 ;  /* 0x0000000c0d0e7389 */ /* 0x00006400000c000b */
[----:B01----:R-:W-:Y:S01]  /*128c0*/  ENDCOLLECTIVE ;  /* 0x000000000000791b */ /* 0x003fe20003800000 */
.L_x_2637:
        /* <DEDUP_REMOVED lines=13> */
.L_x_2638:
[----:B------:R-:W-:Y:S01]  /*129a0*/  MOV R13, R25 ;  /* 0x00000019000d7202 */ /* 0x000fe20000000f00 */
[----:B------:R-:W-:Y:S02]  /*129b0*/  IMAD.MOV.U32 R12, RZ, RZ, 0x5 ;  /* 0x00000005ff0c7424 */ /* 0x000fe400078e00ff */
[----:B------:R-:W-:-:S07]  /*129c0*/  IMAD.MOV.U32 R10, RZ, RZ, R14 ;  /* 0x000000ffff0a7224 */ /* 0x000fce00078e000e */
[----:B------:R-:W-:Y:S05]  /*129d0*/  WARPSYNC.COLLECTIVE R15, `(.L_x_2639) ;  /* 0x000000000f087348 */ /* 0x000fea0003c00000 */
[----:B------:R0:W1:Y:S02]  /*129e0*/  SHFL.IDX P6, R14, R13, R12, R11 ;  /* 0x0000000c0d0e7389 */ /* 0x00006400000c000b */
[----:B01----:R-:W-:Y:S01]  /*129f0*/  ENDCOLLECTIVE ;  /* 0x000000000000791b */ /* 0x003fe20003800000 */
.L_x_2639:
        /* <DEDUP_REMOVED lines=12> */
.L_x_2640:
[----:B------:R-:W-:Y:S05]  /*12ac0*/  BRA `(.L_x_2641) ;  /* 0xffffffbc00e87947 */ /* 0x000fea000383ffff */
.L_x_2535:
        /* <DEDUP_REMOVED lines=8> */
.L_x_2643:
[----:B------:R-:W-:Y:S05]  /*12b50*/  BSYNC B0 ;  /* 0x0000000000007941 */ /* 0x000fea0003800000 */
.L_x_2642:
[----:B------:R-:W-:Y:S01]  /*12b60*/  IMAD.MOV.U32 R13, RZ, RZ, R16 ;  /* 0x000000ffff0d7224 */ /* 0x000fe200078e0010 */
[----:B------:R-:W-:Y:S01]  /*12b70*/  MOV R0, R14 ;  /* 0x0000000e00007202 */ /* 0x000fe20000000f00 */
[----:B------:R-:W-:Y:S02]  /*12b80*/  IMAD.MOV.U32 R12, RZ, RZ, 0x1 ;  /* 0x00000001ff0c7424 */ /* 0x000fe400078e00ff */
[----:B------:R-:W-:Y:S02]  /*12b90*/  IMAD.MOV.U32 R11, RZ, RZ, 0x1f ;  /* 0x0000001fff0b7424 */ /* 0x000fe400078e00ff */
[----:B------:R-:W-:Y:S02]  /*12ba0*/  IMAD.MOV.U32 R15, RZ, RZ, -0x1 ;  /* 0xffffffffff0f7424 */ /* 0x000fe400078e00ff */
[----:B------:R-:W-:-:S07]  /*12bb0*/  IMAD.IADD R5, R19, 0x1, R8 ;  /* 0x0000000113057824 */ /* 0x000fce00078e0208 */
[----:B------:R-:W-:Y:S05]  /*12bc0*/  WARPSYNC.COLLECTIVE R15, `(.L_x_2644) ;  /* 0x000000000f087348 */ /* 0x000fea0003c00000 */
[----:B------:R0:W1:Y:S02]  /*12bd0*/  SHFL.IDX P6, R14, R13, R12, R11 ;  /* 0x0000000c0d0e7389 */ /* 0x00006400000c000b */
[----:B01----:R-:W-:Y:S01]  /*12be0*/  ENDCOLLECTIVE ;  /* 0x000000000000791b */ /* 0x003fe20003800000 */
.L_x_2644:
        /* <DEDUP_REMOVED lines=11> */
[----:B------:R-:W-:Y:S02]  /*12ca0*/  ISETP.GE.U32.AND P5, PT, R8, 0x10, PT ;  /* 0x000000100800780c */ /* 0x000fe40003fa6070 */
[----:B--2---:R-:W-:-:S02]  /*12cb0*/  @!P1 MOV R5, R2 ;  /* 0x0000000200059202 */ /* 0x004fc40000000f00 */
[----:B------:R-:W-:-:S03]  /*12cc0*/  ISETP.NE.AND P1, PT, R8, RZ, PT ;  /* 0x000000ff0800720c */ /* 0x000fc60003f25270 */
[----:B------:R-:W-:-:S10]  /*12cd0*/  IMAD.MOV.U32 R13, RZ, RZ, R5 ;  /* 0x000000ffff0d7224 */ /* 0x000fd400078e0005 */
[----:B------:R-:W-:Y:S05]  /*12ce0*/  WARPSYNC.COLLECTIVE R15, `(.L_x_2645) ;  /* 0x000000000f087348 */ /* 0x000fea0003c00000 */
[----:B------:R0:W1:Y:S02]  /*12cf0*/  SHFL.UP P6, R14, R13, R12, R11 ;  /* 0x0400000c0d0e7389 */ /* 0x00006400000c000b */
[----:B01----:R-:W-:Y:S01]  /*12d00*/  ENDCOLLECTIVE ;  /* 0x000000000000791b */ /* 0x003fe20003800000 */
.L_x_2645:
[----:B------:R-:W-:Y:S01]  /*12d10*/  IMAD.MOV.U32 R12, RZ, RZ, 0x2 ;  /* 0x00000002ff0c7424 */ /* 0x000fe200078e00ff */
[----:B------:R-:W-:-:S05]  /*12d20*/  SEL R6, R14, RZ, P1 ;  /* 0x000000ff0e067207 */ /* 0x000fca0000800000 */
[----:B------:R-:W-:-:S04]  /*12d30*/  IMAD.IADD R6, R5, 0x1, R6 ;  /* 0x0000000105067824 */ /* 0x000fc800078e0206 */
[----:B------:R-:W-:-:S07]  /*12d40*/  IMAD.MOV.U32 R13, RZ, RZ, R6 ;  /* 0x000000ffff0d7224 */ /* 0x000fce00078e0006 */
[----:B------:R-:W-:Y:S05]  /*12d50*/  WARPSYNC.COLLECTIVE R15, `(.L_x_2646) ;  /* 0x000000000f087348 */ /* 0x000fea0003c00000 */
[----:B------:R0:W1:Y:S02]  /*12d60*/  SHFL.UP P6, R14, R13, R12, R11 ;  /* 0x0400000c0d0e7389 */ /* 0x00006400000c000b */
[----:B01----:R-:W-:Y:S01]  /*12d70*/  ENDCOLLECTIVE ;  /* 0x000000000000791b */ /* 0x003fe20003800000 */
.L_x_2646:
[----:B------:R-:W-:Y:S02]  /*12d80*/  MOV R12, 0x4 ;  /* 0x00000004000c7802 */ /* 0x000fe40000000f00 */
[----:B------:R-:W-:-:S05]  /*12d90*/  SEL R7, R14, RZ, P2 ;  /* 0x000000ff0e077207 */ /* 0x000fca0001000000 */
[----:B------:R-:W-:-:S04]  /*12da0*/  IMAD.IADD R7, R6, 0x1, R7 ;  /* 0x0000000106077824 */ /* 0x000fc800078e0207 */
[----:B------:R-:W-:-:S07]  /*12db0*/  IMAD.MOV.U32 R13, RZ, RZ, R7 ;  /* 0x000000ffff0d7224 */ /* 0x000fce00078e0007 */
[----:B------:R-:W-:Y:S05]  /*12dc0*/  WARPSYNC.COLLECTIVE R15, `(.L_x_2647) ;  /* 0x000000000f087348 */ /* 0x000fea0003c00000 */
[----:B------:R0:W1:Y:S02]  /*12dd0*/  SHFL.UP P6, R14, R13, R12, R11 ;  /* 0x0400000c0d0e7389 */ /* 0x00006400000c000b */
[----:B01----:R-:W-:Y:S01]  /*12de0*/  ENDCOLLECTIVE ;  /* 0x000000000000791b */ /* 0x003fe20003800000 */
.L_x_2647:
[----:B------:R-:W-:Y:S01]  /*12df0*/  IMAD.MOV.U32 R12, RZ, RZ, 0x8 ;  /* 0x00000008ff0c7424 */ /* 0x000fe200078e00ff */
[----:B------:R-:W-:-:S05]  /*12e00*/  SEL R2, R14, RZ, P3 ;  /* 0x000000ff0e027207 */ /* 0x000fca0001800000 */
[----:B------:R-:W-:-:S04]  /*12e10*/  IMAD.IADD R2, R7, 0x1, R2 ;  /* 0x0000000107027824 */ /* 0x000fc800078e0202 */
[----:B------:R-:W-:-:S07]  /*12e20*/  IMAD.MOV.U32 R13, RZ, RZ, R2 ;  /* 0x000000ffff0d7224 */ /* 0x000fce00078e0002 */
[----:B------:R-:W-:Y:S05]  /*12e30*/  WARPSYNC.COLLECTIVE R15, `(.L_x_2648) ;  /* 0x000000000f087348 */ /* 0x000fea0003c00000 */
[----:B------:R0:W1:Y:S02]  /*12e40*/  SHFL.UP P6, R14, R13, R12, R11 ;  /* 0x0400000c0d0e7389 */ /* 0x00006400000c000b */
[----:B01----:R-:W-:Y:S01]  /*12e50*/  ENDCOLLECTIVE ;  /* 0x000000000000791b */ /* 0x003fe20003800000 */
.L_x_2648:
[----:B------:R-:W-:Y:S01]  /*12e60*/  IMAD.MOV.U32 R12, RZ, RZ, 0x10 ;  /* 0x00000010ff0c7424 */ /* 0x000fe200078e00ff */
[----:B------:R-:W-:-:S05]  /*12e70*/  SEL R3, R14, RZ, P4 ;  /* 0x000000ff0e037207 */ /* 0x000fca0002000000 */
[----:B------:R-:W-:-:S04]  /*12e80*/  IMAD.IADD R3, R2, 0x1, R3 ;  /* 0x0000000102037824 */ /* 0x000fc800078e0203 */
[----:B------:R-:W-:-:S07]  /*12e90*/  IMAD.MOV.U32 R13, RZ, RZ, R3 ;  /* 0x000000ffff0d7224 */ /* 0x000fce00078e0003 */
[----:B------:R-:W-:Y:S05]  /*12ea0*/  WARPSYNC.COLLECTIVE R15, `(.L_x_2649) ;  /* 0x000000000f087348 */ /* 0x000fea0003c00000 */
[----:B------:R0:W1:Y:S02]  /*12eb0*/  SHFL.UP P6, R14, R13, R12, R11 ;  /* 0x0400000c0d0e7389 */ /* 0x00006400000c000b */
[----:B01----:R-:W-:Y:S01]  /*12ec0*/  ENDCOLLECTIVE ;  /* 0x000000000000791b */ /* 0x003fe20003800000 */
.L_x_2649:
        /* <DEDUP_REMOVED lines=8> */
.L_x_2650:
[----:B------:R-:W-:Y:S05]  /*12f50*/  BRA `(.L_x_2651) ;  /* 0xffffffbc00f07947 */ /* 0x000fea000383ffff */
.L_x_2540:
[----:B------:R-:W-:Y:S01]  /*12f60*/  BSSY B0, `(.L_x_2652) ;  /* 0x0000008000007945 */ /* 0x000fe20003800000 */
[----:B-----5:R-:W-:Y:S02]  /*12f70*/  IMAD.MOV.U32 R13, RZ, RZ, R5 ;  /* 0x000000ffff0d7224 */ /* 0x020fe400078e0005 */
[----:B------:R-:W-:Y:S02]  /*12f80*/  IMAD.MOV.U32 R12, RZ, RZ, 0x1 ;  /* 0x00000001ff0c7424 */ /* 0x000fe400078e00ff */
[----:B------:R-:W-:Y:S02]  /*12f90*/  IMAD.MOV.U32 R11, RZ, RZ, RZ ;  /* 0x000000ffff0b7224 */ /* 0x000fe400078e00ff */
[----:B------:R-:W-:-:S07]  /*12fa0*/  IMAD.MOV.U32 R15, RZ, RZ, -0x1 ;  /* 0xffffffffff0f7424 */ /* 0x000fce00078e00ff */
[----:B01----:R-:W-:Y:S05]  /*12fb0*/  WARPSYNC.COLLECTIVE R15, `(.L_x_2653) ;  /* 0x000000000f087348 */ /* 0x003fea0003c00000 */
[----:B------:R2:W3:Y:S02]  /*12fc0*/  SHFL.UP P6, R14, R13, R12, R11 ;  /* 0x0400000c0d0e7389 */ /* 0x0004e400000c000b */
[----:B0123--:R-:W-:Y:S01]  /*12fd0*/  ENDCOLLECTIVE ;  /* 0x000000000000791b */ /* 0x00ffe20003800000 */
.L_x_2653:
[----:B------:R-:W-:Y:S05]  /*12fe0*/  BSYNC B0 ;  /* 0x0000000000007941 */ /* 0x000fea0003800000 */
.L_x_2652:
[----:B------:R-:W-:Y:S01]  /*12ff0*/  SEL R14, R14, RZ, P1 ;  /* 0x000000ff0e0e7207 */ /* 0x000fe20000800000 */
[----:B------:R-:W-:Y:S01]  /*13000*/  IMAD.MOV.U32 R11, RZ, RZ, RZ ;  /* 0x000000ffff0b7224 */ /* 0x000fe200078e00ff */
[----:B------:R-:W-:Y:S01]  /*13010*/  MOV R12, 0x2 ;  /* 0x00000002000c7802 */ /* 0x000fe20000000f00 */
[----:B------:R-:W-:Y:S02]  /*13020*/  IMAD.MOV.U32 R15, RZ, RZ, -0x1 ;  /* 0xffffffffff0f7424 */ /* 0x000fe400078e00ff */
[----:B------:R-:W-:-:S07]  /*13030*/  IMAD.IADD R13, R5, 0x1, R14 ;  /* 0x00000001050d7824 */ /* 0x000fce00078e020e */
[----:B------:R-:W-:Y:S05]  /*13040*/  WARPSYNC.COLLECTIVE R15, `(.L_x_2654) ;  /* 0x000000000f087348 */ /* 0x000fea0003c00000 */
[----:B------:R0:W1:Y:S02]  /*13050*/  SHFL.UP P6, R14, R13, R12, R11 ;  /* 0x0400000c0d0e7389 */ /* 0x00006400000c000b */
[----:B01----:R-:W-:Y:S01]  /*13060*/  ENDCOLLECTIVE ;  /* 0x000000000000791b */ /* 0x003fe20003800000 */
.L_x_2654:
[----:B------:R-:W-:Y:S01]  /*13070*/  IMAD.MOV.U32 R12, RZ, RZ, 0x4 ;  /* 0x00000004ff0c7424 */ /* 0x000fe200078e00ff */
[----:B------:R-:W-:-:S05]  /*13080*/  SEL R2, R14, RZ, P2 ;  /* 0x000000ff0e027207 */ /* 0x000fca0001000000 */
[----:B------:R-:W-:-:S04]  /*13090*/  IMAD.IADD R2, R13, 0x1, R2 ;  /* 0x000000010d027824 */ /* 0x000fc800078e0202 */
[----:B------:R-:W-:-:S07]  /*130a0*/  IMAD.MOV.U32 R13, RZ, RZ, R2 ;  /* 0x000000ffff0d7224 */ /* 0x000fce00078e0002 */
[----:B------:R-:W-:Y:S05]  /*130b0*/  WARPSYNC.COLLECTIVE R15, `(.L_x_2655) ;  /* 0x000000000f087348 */ /* 0x000fea0003c00000 */
[----:B------:R0:W1:Y:S02]  /*130c0*/  SHFL.UP P6, R14, R13, R12, R11 ;  /* 0x0400000c0d0e7389 */ /* 0x00006400000c000b */
[----:B01----:R-:W-:Y:S01]  /*130d0*/  ENDCOLLECTIVE ;  /* 0x000000000000791b */ /* 0x003fe20003800000 */
.L_x_2655:
[----:B------:R-:W-:Y:S02]  /*130e0*/  MOV R12, 0x8 ;  /* 0x00000008000c7802 */ /* 0x000fe40000000f00 */
[----:B------:R-:W-:-:S05]  /*130f0*/  SEL R3, R14, RZ, P3 ;  /* 0x000000ff0e037207 */ /* 0x000fca0001800000 */
[----:B------:R-:W-:-:S04]  /*13100*/  IMAD.IADD R3, R2, 0x1, R3 ;  /* 0x0000000102037824 */ /* 0x000fc800078e0203 */
[----:B------:R-:W-:-:S07]  /*13110*/  IMAD.MOV.U32 R13, RZ, RZ, R3 ;  /* 0x000000ffff0d7224 */ /* 0x000fce00078e0003 */
[----:B------:R-:W-:Y:S05]  /*13120*/  WARPSYNC.COLLECTIVE R15, `(.L_x_2656) ;  /* 0x000000000f087348 */ /* 0x000fea0003c00000 */
[----:B------:R0:W1:Y:S02]  /*13130*/  SHFL.UP P6, R14, R13, R12, R11 ;  /* 0x0400000c0d0e7389 */ /* 0x00006400000c000b */
[----:B01----:R-:W-:Y:S01]  /*13140*/  ENDCOLLECTIVE ;  /* 0x000000000000791b */ /* 0x003fe20003800000 */
.L_x_2656:
[----:B------:R-:W-:Y:S01]  /*13150*/  IMAD.MOV.U32 R12, RZ, RZ, 0x10 ;  /* 0x00000010ff0c7424 */ /* 0x000fe200078e00ff */
[----:B------:R-:W-:-:S05]  /*13160*/  SEL R4, R14, RZ, P4 ;  /* 0x000000ff0e047207 */ /* 0x000fca0002000000 */
[----:B------:R-:W-:-:S04]  /*13170*/  IMAD.IADD R4, R3, 0x1, R4 ;  /* 0x0000000103047824 */ /* 0x000fc800078e0204 */
[----:B------:R-:W-:-:S07]  /*13180*/  IMAD.MOV.U32 R13, RZ, RZ, R4 ;  /* 0x000000ffff0d7224 */ /* 0x000fce00078e0004 */
[----:B------:R-:W-:Y:S05]  /*13190*/  WARPSYNC.COLLECTIVE R15, `(.L_x_2657) ;  /* 0x000000000f087348 */ /* 0x000fea0003c00000 */
[----:B------:R0:W1:Y:S02]  /*131a0*/  SHFL.UP P6, R14, R13, R12, R11 ;  /* 0x0400000c0d0e7389 */ /* 0x00006400000c000b */
[----:B01----:R-:W-:Y:S01]  /*131b0*/  ENDCOLLECTIVE ;  /* 0x000000000000791b */ /* 0x003fe20003800000 */
.L_x_2657:
        /* <DEDUP_REMOVED lines=8> */
.L_x_2658:
[----:B------:R-:W-:Y:S05]  /*13240*/  BRA `(.L_x_2659) ;  /* 0xffffffbc00d07947 */ /* 0x000fea000383ffff */
.L_x_2542:
[----:B------:R-:W-:Y:S01]  /*13250*/  BSSY B0, `(.L_x_2660) ;  /* 0x0000006000007945 */ /* 0x000fe20003800000 */
[----:B------:R-:W-:Y:S02]  /*13260*/  PLOP3.LUT P6, PT, P6, PT, PT, 0x8, 0x0 ;  /* 0x000000000000781c */ /* 0x000fe400037ce170 */
[----:B------:R-:W-:-:S11]  /*13270*/  MOV R15, 0xffffffff ;  /* 0xffffffff000f7802 */ /* 0x000fd60000000f00 */
[----:B0-----:R-:W-:Y:S05]  /*13280*/  WARPSYNC.COLLECTIVE R15, `(.L_x_2661) ;  /* 0x000000000f087348 */ /* 0x001fea0003c00000 */
[----:B------:R-:W-:Y:S01]  /*13290*/  VOTE.ANY R14, PT, P6 ;  /* 0x00000000000e7806 */ /* 0x000fe200030e0100 */
[----:B0-----:R-:W-:Y:S06]  /*132a0*/  ENDCOLLECTIVE ;  /* 0x000000000000791b */ /* 0x001fec0003800000 */
.L_x_2661:
[----:B------:R-:W-:Y:S05]  /*132b0*/  BSYNC B0 ;  /* 0x0000000000007941 */ /* 0x000fea0003800000 */
.L_x_2660:
        /* <DEDUP_REMOVED lines=9> */
.L_x_2662:
[----:B------:R-:W-:Y:S01]  /*13350*/  IMAD.MOV.U32 R5, RZ, RZ, R14 ;  /* 0x000000ffff057224 */ /* 0x000fe200078e000e */
[----:B------:R-:W-:Y:S06]  /*13360*/  BRA `(.L_x_2663) ;  /* 0xffffffbc00c07947 */ /* 0x000fec000383ffff */
.L_x_2544:
[----:B------:R-:W-:Y:S01]  /*13370*/  BSSY B0, `(.L_x_2664) ;  /* 0x0000007000007945 */ /* 0x000fe20003800000 */
[----:B------:R-:W-:Y:S01]  /*13380*/  IMAD.MOV.U32 R13, RZ, RZ, R6 ;  /* 0x000000ffff0d7224 */ /* 0x000fe200078e0006 */
[----:B------:R-:W-:Y:S01]  /*13390*/  MOV R11, 0x1f ;  /* 0x0000001f000b7802 */ /* 0x000fe20000000f00 */
[----:B------:R-:W-:-:S07]  /*133a0*/  IMAD.MOV.U32 R15, RZ, RZ, -0x1 ;  /* 0xffffffffff0f7424 */ /* 0x000fce00078e00ff */
[----:B012---:R-:W-:Y:S05]  /*133b0*/  WARPSYNC.COLLECTIVE R15, `(.L_x_2665) ;  /* 0x000000000f087348 */ /* 0x007fea0003c00000 */
[----:B------:R3:W4:Y:S02]  /*133c0*/  SHFL.IDX P6, R14, R13, R12, R11 ;  /* 0x0000000c0d0e7389 */ /* 0x00072400000c000b */
[----:B01234-:R-:W-:Y:S01]  /*133d0*/  ENDCOLLECTIVE ;  /* 0x000000000000791b */ /* 0x01ffe20003800000 */
.L_x_2665:
[----:B------:R-:W-:Y:S05]  /*133e0*/  BSYNC B0 ;  /* 0x0000000000007941 */ /* 0x000fea0003800000 */
.L_x_2664:
[----:B------:R-:W-:Y:S05]  /*133f0*/  BRA `(.L_x_2543) ;  /* 0xffffffbc00b87947 */ /* 0x000fea000383ffff */
.L_x_2548:
[----:B-1----:R1:W3:Y:S02]  /*13400*/  SYNCS.PHASECHK.TRANS64.TRYWAIT P0, [R4+URZ+0x2a820], R0 ;  /* 0x02a82000040075a7 */ /* 0x0022e4000800017f */
[----:B---3--:R-:W-:Y:S05]  /*13410*/  @!P0 NANOSLEEP.SYNCS 0x989680 ;  /* 0x009896800000895d */ /* 0x008fea0003900000 */
[----:B------:R-:W3:Y:S02]  /*13420*/  @!P0 SYNCS.PHASECHK.TRANS64 P0, [R4+URZ+0x2a820], R0 ;  /* 0x02a82000040085a7 */ /* 0x000ee4000800007f */
[----:B---3--:R-:W-:Y:S05]  /*13430*/  @!P0 BRA `(.L_x_2548) ;  /* 0xfffffffc00f08947 */ /* 0x008fea000383ffff */
[----:B------:R-:W-:Y:S05]  /*13440*/  BRA `(.L_x_2666) ;  /* 0xffffffc400307947 */ /* 0x000fea000383ffff */
.L_x_2549:
[----:B------:R-:W3:Y:S01]  /*13450*/  S2R R2, SR_TID.X ;  /* 0x0000000000027919 */ /* 0x000ee20000002100 */
[----:B------:R-:W-:Y:S01]  /*13460*/  BSSY B0, `(.L_x_2667) ;  /* 0x000000a000007945 */ /* 0x000fe20003800000 */
[----:B------:R-:W-:Y:S02]  /*13470*/  IMAD.MOV.U32 R12, RZ, RZ, RZ ;  /* 0x000000ffff0c7224 */ /* 0x000fe400078e00ff */
        /* <DEDUP_REMOVED lines=8> */
.L_x_2668:
[----:B------:R-:W-:Y:S05]  /*13500*/  BSYNC B0 ;  /* 0x0000000000007941 */ /* 0x000fea0003800000 */
.L_x_2667:
[----:B------:R-:W-:Y:S05]  /*13510*/  BRA `(.L_x_2669) ;  /* 0xffffffc400187947 */ /* 0x000fea000383ffff */
.L_x_2552:
[----:B------:R-:W-:Y:S01]  /*13520*/  BSSY B1, `(.L_x_2670) ;  /* 0x0000006000017945 */ /* 0x000fe20003800000 */
[----:B------:R-:W-:-:S07]  /*13530*/  IMAD.MOV.U32 R15, RZ, RZ, -0x1 ;  /* 0xffffffffff0f7424 */ /* 0x000fce00078e00ff */
[----:B012---:R-:W-:Y:S05]  /*13540*/  WARPSYNC.COLLECTIVE R15, `(.L_x_2671) ;  /* 0x000000000f0c7348 */ /* 0x007fea0003c00000 */
[----:B------:R-:W-:Y:S02]  /*13550*/  ELECT P6, UR62, PT ;  /* 0x00000000003e782f */ /* 0x000fe400038c0000 */
[----:B------:R-:W-:Y:S01]  /*13560*/  MOV R14, UR62 ;  /* 0x0000003e000e7c02 */ /* 0x000fe20008000f00 */
[----:B012---:R-:W-:Y:S10]  /*13570*/  ENDCOLLECTIVE ;  /* 0x000000000000791b */ /* 0x007ff40003800000 */
.L_x_2671:
[----:B------:R-:W-:Y:S05]  /*13580*/  BSYNC B1 ;  /* 0x0000000000017941 */ /* 0x000fea0003800000 */
.L_x_2670:
[----:B------:R-:W-:Y:S05]  /*13590*/  BRA `(.L_x_2672) ;  /* 0xffffffc400107947 */ /* 0x000fea000383ffff */
.L_x_2554:
[----:B-1----:R1:W3:Y:S02]  /*135a0*/  SYNCS.PHASECHK.TRANS64.TRYWAIT P1, [R5+URZ+0x2a840], R0 ;  /* 0x02a84000050075a7 */ /* 0x0022e4000802017f */
[----:B---3--:R-:W-:Y:S05]  /*135b0*/  @!P1 NANOSLEEP.SYNCS 0x989680 ;  /* 0x009896800000995d */ /* 0x008fea0003900000 */
[----:B------:R-:W3:Y:S02]  /*135c0*/  @!P1 SYNCS.PHASECHK.TRANS64 P1, [R5+URZ+0x2a840], R0 ;  /* 0x02a84000050095a7 */ /* 0x000ee4000802007f */
[----:B---3--:R-:W-:Y:S05]  /*135d0*/  @!P1 BRA `(.L_x_2554) ;  /* 0xfffffffc00f09947 */ /* 0x008fea000383ffff */
[----:B------:R-:W-:Y:S05]  /*135e0*/  BRA `(.L_x_2673) ;  /* 0xffffffc400387947 */ /* 0x000fea000383ffff */
.L_x_2556:
[----:B---3--:R3:W4:Y:S02]  /*135f0*/  SYNCS.PHASECHK.TRANS64.TRYWAIT P1, [R27+URZ+0x2a840], R2 ;  /* 0x02a840021b0075a7 */ /* 0x008724000802017f */
[----:B----4-:R-:W-:Y:S05]  /*13600*/  @!P1 NANOSLEEP.SYNCS 0x989680 ;  /* 0x009896800000995d */ /* 0x010fea0003900000 */
[----:B------:R-:W4:Y:S02]  /*13610*/  @!P1 SYNCS.PHASECHK.TRANS64 P1, [R27+URZ+0x2a840], R2 ;  /* 0x02a840021b0095a7 */ /* 0x000f24000802007f */
[----:B----4-:R-:W-:Y:S05]  /*13620*/  @!P1 BRA `(.L_x_2556) ;  /* 0xfffffffc00f09947 */ /* 0x010fea000383ffff */
[----:B------:R-:W-:Y:S05]  /*13630*/  BRA `(.L_x_2674) ;  /* 0xffffffc400447947 */ /* 0x000fea000383ffff */
.L_x_2558:
[----:B----4-:R4:W0:Y:S02]  /*13640*/  SYNCS.PHASECHK.TRANS64.TRYWAIT P1, [R5+URZ+0x2a860], R0 ;  /* 0x02a86000050075a7 */ /* 0x010824000802017f */
[----:B0-----:R-:W-:Y:S05]  /*13650*/  @!P1 NANOSLEEP.SYNCS 0x989680 ;  /* 0x009896800000995d */ /* 0x001fea0003900000 */
[----:B------:R-:W0:Y:S02]  /*13660*/  @!P1 SYNCS.PHASECHK.TRANS64 P1, [R5+URZ+0x2a860], R0 ;  /* 0x02a86000050095a7 */ /* 0x000e24000802007f */
[----:B0-----:R-:W-:Y:S05]  /*13670*/  @!P1 BRA `(.L_x_2558) ;  /* 0xfffffffc00f09947 */ /* 0x001fea000383ffff */
[----:B------:R-:W-:Y:S05]  /*13680*/  BRA `(.L_x_2675) ;  /* 0xffffffc400407947 */ /* 0x000fea000383ffff */
.L_x_2676:
        /* <DEDUP_REMOVED lines=15> */
.L_x_15528:


//--------------------- .text._ZN7cutlass13device_kernelIN5flash11enable_sm90INS1_16FlashAttnFwdSm90INS1_25CollectiveMainloopFwdSm90ILi2EN4cute5tupleIJNS5_1CILi1EEES8_S8_EEENS6_IJNS7_ILi128EEENS7_ILi96EEENS7_ILi192EEEEEELi128ENS_6half_tEfNS_4arch4Sm90ELb1ELb0ELb0ELb1ELb1ELb1ELb0ELb1ELb1ELb1ELb0ELb0EEENS1_21CollectiveEpilogueFwdINS6_IJSA_SA_SB_EEES9_SE_SG_Li256ELb1ELb1ELb0ELb0EEENS1_36VarlenDynamicPersistentTileSchedulerILi128ELi96ELi256ELi128ELb0ELb1ELb1ELb1ELb1ELb1EEEEEEEEEvNT_6ParamsE --------------------------
	.section	.text._ZN7cutlass13device_kernelIN5flash11enable_sm90INS1_16FlashAttnFwdSm90INS1_25CollectiveMainloopFwdSm90ILi2EN4cute5tupleIJNS5_1CILi1EEES8_S8_EEENS6_IJNS7_ILi128EEENS7_ILi96EEENS7_ILi192EEEEEELi128ENS_6half_tEfNS_4arch4Sm90ELb1ELb0ELb0ELb1ELb1ELb1ELb0ELb1ELb1ELb1ELb0ELb0EEENS1_21CollectiveEpilogueFwdINS6_IJSA_SA_SB_EEES9_SE_SG_Li256ELb1ELb1ELb0ELb0EEENS1_36VarlenDynamicPersistentTileSchedulerILi128ELi96ELi256ELi128ELb0ELb1ELb1ELb1ELb1ELb1EEEEEEEEEvNT_6ParamsE,"ax",@progbits
	.align	128
.text._ZN7cutlass13device_kernelIN5flash11enable_sm90INS1_16FlashAttnFwdSm90INS1_25CollectiveMainloopFwdSm90ILi2EN4cute5tupleIJNS5_1CILi1EEES8_S8_EEENS6_IJNS7_ILi128EEENS7_ILi96EEENS7_ILi192EEEEEELi128ENS_6half_tEfNS_4arch4Sm90ELb1ELb0ELb0ELb1ELb1ELb1ELb0ELb1ELb1ELb1ELb0ELb0EEENS1_21CollectiveEpilogueFwdINS6_IJSA_SA_SB_EEES9_SE_SG_Li256ELb1ELb1ELb0ELb0EEENS1_36VarlenDynamicPersistentTileSchedulerILi128ELi96ELi256ELi128ELb0ELb1ELb1ELb1ELb1ELb1EEEEEEEEEvNT_6ParamsE:
        .type           _ZN7cutlass13device_kernelIN5flash11enable_sm90INS1_16FlashAttnFwdSm90INS1_25CollectiveMainloopFwdSm90ILi2EN4cute5tupleIJNS5_1CILi1EEES8_S8_EEENS6_IJNS7_ILi128EEENS7_ILi96EEENS7_ILi192EEEEEELi128ENS_6half_tEfNS_4arch4Sm90ELb1ELb0ELb0ELb1ELb1ELb1ELb0ELb1ELb1ELb1ELb0ELb0EEENS1_21CollectiveEpilogueFwdINS6_IJSA_SA_SB_EEES9_SE_SG_Li256ELb1ELb1ELb0ELb0EEENS1_36VarlenDynamicPersistentTileSchedulerILi128ELi96ELi256ELi128ELb0ELb1ELb1ELb1ELb1ELb1EEEEEEEEEvNT_6ParamsE,@function
        .size           _ZN7cutlass13device_kernelIN5flash11enable_sm90INS1_16FlashAttnFwdSm90INS1_25CollectiveMainloopFwdSm90ILi2EN4cute5tupleIJNS5_1CILi1EEES8_S8_EEENS6_IJNS7_ILi128EEENS7_ILi96EEENS7_ILi192EEEEEELi128ENS_6half_tEfNS_4arch4Sm90ELb1ELb0ELb0ELb1ELb1ELb1ELb0ELb1ELb1ELb1ELb0ELb0EEENS1_21CollectiveEpilogueFwdINS6_IJSA_SA_SB_EEES9_SE_SG_Li256ELb1ELb1ELb0ELb0EEENS1_36VarlenDynamicPersistentTileSchedulerILi128ELi96ELi256ELi128ELb0ELb1ELb1ELb1ELb1ELb1EEEEEEEEEvNT_6ParamsE,(.L_x_15529 - _ZN7cutlass13device_kernelIN5flash11enable_sm90INS1_16FlashAttnFwdSm90INS1_25CollectiveMainloopFwdSm90ILi2EN4cute5tupleIJNS5_1CILi1EEES8_S8_EEENS6_IJNS7_ILi128EEENS7_ILi96EEENS7_ILi192EEEEEELi128ENS_6half_tEfNS_4arch4Sm90ELb1ELb0ELb0ELb1ELb1ELb1ELb0ELb1ELb1ELb1ELb0ELb0EEENS1_21CollectiveEpilogueFwdINS6_IJSA_SA_SB_EEES9_SE_SG_Li256ELb1ELb1ELb0ELb0EEENS1_36VarlenDynamicPersistentTileSchedulerILi128ELi96ELi256ELi128ELb0ELb1ELb1ELb1ELb1ELb1EEEEEEEEEvNT_6ParamsE)
        .other          _ZN7cutlass13device_kernelIN5flash11enable_sm90INS1_16FlashAttnFwdSm90INS1_25CollectiveMainloopFwdSm90ILi2EN4cute5tupleIJNS5_1CILi1EEES8_S8_EEENS6_IJNS7_ILi128EEENS7_ILi96EEENS7_ILi192EEEEEELi128ENS_6half_tEfNS_4arch4Sm90ELb1ELb0ELb0ELb1ELb1ELb1ELb0ELb1ELb1ELb1ELb0ELb0EEENS1_21CollectiveEpilogueFwdINS6_IJSA_SA_SB_EEES9_SE_SG_Li256ELb1ELb1ELb0ELb0EEENS1_36VarlenDynamicPersistentTileSchedulerILi128ELi96ELi256ELi128ELb0ELb1ELb1ELb1ELb1ELb1EEEEEEEEEvNT_6ParamsE,@"STO_CUDA_ENTRY STV_DEFAULT"
_ZN7cutlass13device_kernelIN5flash11enable_sm90INS1_16FlashAttnFwdSm90INS1_25CollectiveMainloopFwdSm90ILi2EN4cute5tupleIJNS5_1CILi1EEES8_S8_EEENS6_IJNS7_ILi128EEENS7_ILi96EEENS7_ILi192EEEEEELi128ENS_6half_tEfNS_4arch4Sm90ELb1ELb0ELb0ELb1ELb1ELb1ELb0ELb1ELb1ELb1ELb0ELb0EEENS1_21CollectiveEpilogueFwdINS6_IJSA_SA_SB_EEES9_SE_SG_Li256ELb1ELb1ELb0ELb0EEENS1_36VarlenDynamicPersistentTileSchedulerILi128ELi96ELi256ELi128ELb0ELb1ELb1ELb1ELb1ELb1EEEEEEEEEvNT_6ParamsE:
        /* <DEDUP_REMOVED lines=18> */
.L_x_2678:
[----:B------:R-:W-:Y:S05]  /*0120*/  BSYNC B0 ;  /* 0x0000000000007941 */ /* 0x000fea0003800000 */
.L_x_2677:
        /* <DEDUP_REMOVED lines=41> */
.L_x_2679:
        /* <DEDUP_REMOVED lines=22> */
.L_x_2680:
        /* <DEDUP_REMOVED lines=18> */
.L_x_2681:
        /* <DEDUP_REMOVED lines=22> */
.L_x_2682:
        /* <DEDUP_REMOVED lines=22> */
.L_x_2683:
        /* <DEDUP_REMOVED lines=10> */
.L_x_2686:
        /* <DEDUP_REMOVED lines=8> */
[----:B-1----:R-:W-:-:S05]  /*0a20*/  MOV R178, UR4 ;  /* 0x0000000400b27c02 */ /* 0x002fca0008000f00 */
        /* <DEDUP_REMOVED lines=13> */
[----:B------:R-:W-:Y:S01]  /*0b00*/  IMAD.MOV.U32 R161, RZ, RZ, RZ ;  /* 0x000000ffffa17224 */ /* 0x000fe200078e00ff */
[----:B------:R-:W-:Y:S02]  /*0b10*/  MOV R168, RZ ;  /* 0x000000ff00a87202 */ /* 0x000fe40000000f00 */
[----:B------:R-:W-:-:S02]  /*0b20*/  LEA.HI R5, R3, R0, RZ, 0x7 ;  /* 0x0000000003057211 */ /* 0x000fc400078f38ff */
[-C--:B------:R-:W-:Y:S02]  /*0b30*/  LEA.HI R10, R3, R0.reuse, RZ, 0x2 ;  /* 0x00000000030a7211 */ /* 0x080fe400078f10ff */
[----:B------:R-:W-:Y:S01]  /*0b40*/  LOP3.LUT R7, R5, 0xffffff80, RZ, 0xc0, !PT ;  /* 0xffffff8005077812 */ /* 0x000fe200078ec0ff */
[----:B------:R-:W-:Y:S01]  /*0b50*/  UIADD3 UR4, UR4, 0xc400, URZ ;  /* 0x0000c40004047890 */ /* 0x000fe2000fffe03f */
[----:B------:R-:W-:Y:S02]  /*0b60*/  SHF.R.S32.HI R222, RZ, 0x7, R5 ;  /* 0x00000007ffde7819 */ /* 0x000fe40000011405 */
[--C-:B------:R-:W-:Y:S01]  /*0b70*/  SHF.R.S32.HI R170, RZ, 0x2, R10.reuse ;  /* 0x00000002ffaa7819 */ /* 0x100fe2000001140a */
[----:B------:R-:W-:Y:S01]  /*0b80*/  IMAD.IADD R214, R0, 0x1, -R7 ;  /* 0x0000000100d67824 */ /* 0x000fe200078e0a07 */
[----:B------:R-:W-:Y:S02]  /*0b90*/  LEA.HI R199, R3, R0, RZ, 0x3 ;  /* 0x0000000003c77211 */ /* 0x000fe400078f18ff */
[----:B------:R-:W-:Y:S01]  /*0ba0*/  SHF.R.S32.HI R13, RZ, 0x1f, R10 ;  /* 0x0000001fff0d7819 */ /* 0x000fe2000001140a */
[----:B------:R-:W-:Y:S01]  /*0bb0*/  VIADD R221, R170, 0x40 ;  /* 0x00000040aadd7836 */ /* 0x000fe20000000000 */
[----:B------:R-:W-:-:S02]  /*0bc0*/  SHF.R.S32.HI R9, RZ, 0x1f, R214 ;  /* 0x0000001fff097819 */ /* 0x000fc400000114d6 */
[----:B------:R-:W-:Y:S01]  /*0bd0*/  LEA.HI R13, R13, R170, RZ, 0x3 ;  /* 0x000000aa0d0d7211 */ /* 0x000fe200078f18ff */
[----:B------:R-:W-:Y:S01]  /*0be0*/  IMAD.SHL.U32 R177, R221, 0x40, RZ ;  /* 0x00000040ddb17824 */ /* 0x000fe200078e00ff */
[CC--:B------:R-:W-:Y:S02]  /*0bf0*/  LEA.HI R6, R9.reuse, R214.reuse, RZ, 0x2 ;  /* 0x000000d609067211 */ /* 0x0c0fe400078f10ff */
[----:B------:R-:W-:Y:S02]  /*0c00*/  LEA.HI R9, R9, R214, RZ, 0x5 ;  /* 0x000000d609097211 */ /* 0x000fe400078f28ff */
[--C-:B------:R-:W-:Y:S02]  /*0c10*/  SHF.R.S32.HI R8, RZ, 0x2, R6.reuse ;  /* 0x00000002ff087819 */ /* 0x100fe40000011406 */
[----:B------:R-:W-:Y:S02]  /*0c20*/  SHF.R.S32.HI R11, RZ, 0x1f, R6 ;  /* 0x0000001fff0b7819 */ /* 0x000fe40000011406 */
[----:B------:R-:W-:-:S02]  /*0c30*/  SHF.R.S32.HI R9, RZ, 0x5, R9 ;  /* 0x00000005ff097819 */ /* 0x000fc40000011409 */
[----:B------:R-:W-:Y:S02]  /*0c40*/  LEA.HI R11, R11, R8, RZ, 0x3 ;  /* 0x000000080b0b7211 */ /* 0x000fe400078f18ff */
[----:B------:R-:W-:Y:S02]  /*0c50*/  LOP3.LUT R13, R13, 0xfffffff8, RZ, 0xc0, !PT ;  /* 0xfffffff80d0d7812 */ /* 0x000fe400078ec0ff */
[----:B------:R-:W-:Y:S02]  /*0c60*/  LOP3.LUT R11, R11, 0xfffffff8, RZ, 0xc0, !PT ;  /* 0xfffffff80b0b7812 */ /* 0x000fe400078ec0ff */
[----:B------:R-:W-:Y:S01]  /*0c70*/  LOP3.LUT R177, R177, 0x1c0, RZ, 0xc0, !PT ;  /* 0x000001c0b1b17812 */ /* 0x000fe200078ec0ff */
[----:B------:R-:W-:Y:S01]  /*0c80*/  IMAD.IADD R206, R170, 0x1, -R13 ;  /* 0x00000001aace7824 */ /* 0x000fe200078e0a0d */
[----:B------:R-:W-:Y:S02]  /*0c90*/  IADD3 R8, R8, -R11, RZ ;  /* 0x8000000b08087210 */ /* 0x000fe40007ffe0ff */
[----:B------:R-:W-:Y:S01]  /*0ca0*/  LOP3.LUT R11, R10, 0xfffffffc, RZ, 0xc0, !PT ;  /* 0xfffffffc0a0b7812 */ /* 0x000fe200078ec0ff */
[----:B------:R-:W-:Y:S01]  /*0cb0*/  IMAD.SHL.U32 R181, R206, 0x40, RZ ;  /* 0x00000040ceb57824 */ /* 0x000fe200078e00ff */
[----:B------:R-:W-:Y:S01]  /*0cc0*/  SHF.R.U32.HI R220, RZ, 0x3, R177 ;  /* 0x00000003ffdc7819 */ /* 0x000fe200000116b1 */
[----:B------:R-:W-:Y:S01]  /*0cd0*/  IMAD R8, R9, 0x10, R8 ;  /* 0x0000001009087824 */ /* 0x000fe200078e0208 */
[----:B------:R-:W-:Y:S01]  /*0ce0*/  LOP3.LUT R189, R6, 0x7ffffffc, RZ, 0xc0, !PT ;  /* 0x7ffffffc06bd7812 */ /* 0x000fe200078ec0ff */
[----:B------:R-:W-:Y:S01]  /*0cf0*/  IMAD.IADD R198, R0, 0x1, -R11 ;  /* 0x0000000100c67824 */ /* 0x000fe200078e0a0b */
[----:B------:R-:W-:-:S03]  /*0d00*/  LOP3.LUT R181, R181, 0x1c0, RZ, 0xc0, !PT ;  /* 0x000001c0b5b57812 */ /* 0x000fc600078ec0ff */
[C---:B------:R-:W-:Y:S01]  /*0d10*/  IMAD.SHL.U32 R16, R198.reuse, 0x8, RZ ;  /* 0x00000008c6107824 */ /* 0x040fe200078e00ff */
[----:B------:R-:W-:Y:S01]  /*0d20*/  SHF.L.U32 R162, R198, 0x2, RZ ;  /* 0x00000002c6a27819 */ /* 0x000fe200000006ff */
[----:B------:R-:W-:Y:S01]  /*0d30*/  IMAD.IADD R189, R214, 0x1, -R189 ;  /* 0x00000001d6bd7824 */ /* 0x000fe200078e0abd */
[----:B------:R-:W-:Y:S01]  /*0d40*/  SHF.R.U32.HI R182, RZ, 0x3, R181 ;  /* 0x00000003ffb67819 */ /* 0x000fe200000116b5 */
[----:B------:R-:W-:Y:S01]  /*0d50*/  VIADD R22, R16, 0x60 ;  /* 0x0000006010167836 */ /* 0x000fe20000000000 */
[C---:B------:R-:W-:Y:S01]  /*0d60*/  IADD3 R173, R162.reuse, 0x20, RZ ;  /* 0x00000020a2ad7810 */ /* 0x040fe20007ffe0ff */
[----:B------:R-:W-:Y:S01]  /*0d70*/  VIADD R172, R162, 0x40 ;  /* 0x00000040a2ac7836 */ /* 0x000fe20000000000 */
[C---:B------:R-:W-:Y:S01]  /*0d80*/  IADD3 R23, R16.reuse, 0x80, RZ ;  /* 0x0000008010177810 */ /* 0x040fe20007ffe0ff */
[----:B------:R-:W-:Y:S01]  /*0d90*/  VIADD R160, R16, 0xa0 ;  /* 0x000000a010a07836 */ /* 0x000fe20000000000 */
[C---:B------:R-:W-:Y:S01]  /*0da0*/  IADD3 R164, R162.reuse, R173, RZ ;  /* 0x000000ada2a47210 */ /* 0x040fe20007ffe0ff */
[C---:B------:R-:W-:Y:S01]  /*0db0*/  IMAD.IADD R165, R162.reuse, 0x1, R172 ;  /* 0x00000001a2a57824 */ /* 0x040fe200078e02ac */
[----:B------:R-:W-:Y:S01]  /*0dc0*/  SHF.R.S32.HI R17, RZ, 0x1f, R16 ;  /* 0x0000001fff117819 */ /* 0x000fe20000011410 */
[C---:B------:R-:W-:Y:S01]  /*0dd0*/  VIADD R175, R162.reuse, 0x10 ;  /* 0x00000010a2af7836 */ /* 0x040fe20000000000 */
[----:B------:R-:W-:Y:S01]  /*0de0*/  SHF.R.S32.HI R169, RZ, 0x1f, R22 ;  /* 0x0000001fffa97819 */ /* 0x000fe20000011416 */
[C---:B------:R-:W-:Y:S01]  /*0df0*/  VIADD R174, R162.reuse, 0x30 ;  /* 0x00000030a2ae7836 */ /* 0x040fe20000000000 */
[----:B------:R-:W-:Y:S01]  /*0e00*/  SHF.R.S32.HI R180, RZ, 0x1f, R23 ;  /* 0x0000001fffb47819 */ /* 0x000fe20000011417 */
[----:B------:R-:W-:Y:S01]  /*0e10*/  VIADD R176, R162, 0x50 ;  /* 0x00000050a2b07836 */ /* 0x000fe20000000000 */
[----:B------:R-:W-:-:S02]  /*0e20*/  SHF.R.S32.HI R179, RZ, 0x1f, R160 ;  /* 0x0000001fffb37819 */ /* 0x000fc400000114a0 */
[----:B------:R-:W-:Y:S02]  /*0e30*/  SHF.R.S32.HI R205, RZ, 0x1f, R175 ;  /* 0x0000001fffcd7819 */ /* 0x000fe400000114af */
[----:B------:R-:W-:Y:S02]  /*0e40*/  SHF.R.S32.HI R204, RZ, 0x1f, R173 ;  /* 0x0000001fffcc7819 */ /* 0x000fe400000114ad */
[----:B------:R-:W-:Y:S02]  /*0e50*/  SHF.R.S32.HI R203, RZ, 0x1f, R174 ;  /* 0x0000001fffcb7819 */ /* 0x000fe400000114ae */
[----:B------:R-:W-:Y:S02]  /*0e60*/  SHF.R.S32.HI R202, RZ, 0x1f, R172 ;  /* 0x0000001fffca7819 */ /* 0x000fe400000114ac */
[----:B------:R-:W-:Y:S02]  /*0e70*/  SHF.R.S32.HI R201, RZ, 0x1f, R176 ;  /* 0x0000001fffc97819 */ /* 0x000fe400000114b0 */
[----:B--2---:R-:W-:-:S02]  /*0e80*/  R2UR UR5, R2 ;  /* 0x00000000020572ca */ /* 0x004fc400000e0000 */
        /* <DEDUP_REMOVED lines=9> */
[----:B------:R-:W-:Y:S02]  /*0f20*/  LOP3.LUT R5, R199, 0xfffffff8, RZ, 0xc0, !PT ;  /* 0xfffffff8c7057812 */ /* 0x000fe400078ec0ff */
[C---:B------:R-:W-:Y:S02]  /*0f30*/  IADD3 R3, R0.reuse, -R3, RZ ;  /* 0x8000000300037210 */ /* 0x040fe40007ffe0ff */
[----:B------:R-:W-:-:S02]  /*0f40*/  IADD3 R192, R0, -R5, RZ ;  /* 0x8000000500c07210 */ /* 0x000fc40007ffe0ff */
[----:B------:R-:W-:Y:S02]  /*0f50*/  SHF.R.S32.HI R0, RZ, 0x1f, R221 ;  /* 0x0000001fff007819 */ /* 0x000fe400000114dd */
[----:B------:R-:W-:Y:S01]  /*0f60*/  SHF.R.S32.HI R4, RZ, 0x5, R4 ;  /* 0x00000005ff047819 */ /* 0x000fe20000011404 */
[----:B------:R-:W-:Y:S01]  /*0f70*/  IMAD.SHL.U32 R188, R192, 0x8, RZ ;  /* 0x00000008c0bc7824 */ /* 0x000fe200078e00ff */
[----:B------:R-:W-:Y:S02]  /*0f80*/  LEA.HI R0, R0, R221, RZ, 0x3 ;  /* 0x000000dd00007211 */ /* 0x000fe400078f18ff */
[----:B------:R-:W-:Y:S01]  /*0f90*/  LOP3.LUT R9, R2, 0x3fffffe, RZ, 0xc0, !PT ;  /* 0x03fffffe02097812 */ /* 0x000fe200078ec0ff */
[----:B------:R-:W-:Y:S01]  /*0fa0*/  IMAD R2, R4, 0x10, R3 ;  /* 0x0000001004027824 */ /* 0x000fe200078e0203 */
[----:B------:R-:W-:Y:S01]  /*0fb0*/  SHF.R.S32.HI R3, RZ, 0x1f, R164 ;  /* 0x0000001fff037819 */ /* 0x000fe200000114a4 */
[----:B------:R-:W-:Y:S01]  /*0fc0*/  IMAD.SHL.U32 R0, R0, 0x40, RZ ;  /* 0x0000004000007824 */ /* 0x000fe200078e00ff */
[----:B------:R-:W-:Y:S01]  /*0fd0*/  IADD3 R191, R188, 0x40, RZ ;  /* 0x00000040bcbf7810 */ /* 0x000fe20007ffe0ff */
[----:B------:R-:W-:Y:S01]  /*0fe0*/  IMAD.SHL.U32 R183, R4, 0x200, RZ ;  /* 0x0000020004b77824 */ /* 0x000fe200078e00ff */
[----:B------:R-:W-:Y:S01]  /*0ff0*/  LEA.HI R166, R3, R164, RZ, 0x3 ;  /* 0x000000a403a67211 */ /* 0x000fe200078f18ff */
[----:B------:R-:W-:Y:S01]  /*1000*/  IMAD.IADD R9, R222, 0x1, -R9 ;  /* 0x00000001de097824 */ /* 0x000fe200078e0a09 */
[----:B------:R-:W-:Y:S01]  /*1010*/  LOP3.LUT R184, R0, 0xfffffe00, RZ, 0xc0, !PT ;  /* 0xfffffe0000b87812 */ /* 0x000fe200078ec0ff */
[----:B------:R-:W-:Y:S01]  /*1020*/  IMAD R225, R2, 0x8, R7 ;  /* 0x0000000802e17824 */ /* 0x000fe200078e0207 */
[----:B------:R-:W-:-:S02]  /*1030*/  SHF.R.S32.HI R0, RZ, 0x1f, R165 ;  /* 0x0000001fff007819 */ /* 0x000fc400000114a5 */
[----:B------:R-:W-:Y:S01]  /*1040*/  LEA.HI R3, R3, R164, RZ, 0x6 ;  /* 0x000000a403037211 */ /* 0x000fe200078f30ff */
[----:B------:R-:W-:Y:S01]  /*1050*/  IMAD.SHL.U32 R225, R225, 0x8, RZ ;  /* 0x00000008e1e17824 */ /* 0x000fe200078e00ff */
[CC--:B------:R-:W-:Y:S02]  /*1060*/  LEA.HI R4, R0.reuse, R165.reuse, RZ, 0x6 ;  /* 0x000000a500047211 */ /* 0x0c0fe400078f30ff */
[----:B------:R-:W-:Y:S02]  /*1070*/  LEA.HI R2, R0, R165, RZ, 0x3 ;  /* 0x000000a500027211 */ /* 0x000fe400078f18ff */
[----:B------:R-:W-:Y:S01]  /*1080*/  SHF.L.U32 R0, R3, 0x7, RZ ;  /* 0x0000000703007819 */ /* 0x000fe200000006ff */
[----:B------:R-:W-:Y:S01]  /*1090*/  IMAD.SHL.U32 R4, R4, 0x80, RZ ;  /* 0x0000008004047824 */ /* 0x000fe200078e00ff */
[----:B------:R-:W-:Y:S02]  /*10a0*/  LEA R224, R9, R8, 0x6 ;  /* 0x0000000809e07211 */ /* 0x000fe400078e30ff */
[----:B------:R-:W-:-:S02]  /*10b0*/  LOP3.LUT R3, R181, 0x38, R166, 0xf8, !PT ;  /* 0x00000038b5037812 */ /* 0x000fc400078ef8a6 */
[----:B------:R-:W-:Y:S02]  /*10c0*/  LOP3.LUT R7, R177, 0x38, R166, 0xf8, !PT ;  /* 0x00000038b1077812 */ /* 0x000fe400078ef8a6 */
[--C-:B------:R-:W-:Y:S02]  /*10d0*/  LOP3.LUT R5, R181, 0x38, R2.reuse, 0xf8, !PT ;  /* 0x00000038b5057812 */ /* 0x100fe400078ef802 */
[----:B------:R-:W-:Y:S02]  /*10e0*/  LOP3.LUT R9, R177, 0x38, R2, 0xf8, !PT ;  /* 0x00000038b1097812 */ /* 0x000fe400078ef802 */
[----:B------:R-:W-:Y:S02]  /*10f0*/  LOP3.LUT R0, R0, 0xffffe000, RZ, 0xc0, !PT ;  /* 0xffffe00000007812 */ /* 0x000fe400078ec0ff */
[----:B------:R-:W-:Y:S02]  /*1100*/  LOP3.LUT R3, R3, R182, RZ, 0x3c, !PT ;  /* 0x000000b603037212 */ /* 0x000fe400078e3cff */
[----:B------:R-:W-:-:S02]  /*1110*/  LOP3.LUT R7, R7, R220, RZ, 0x3c, !PT ;  /* 0x000000dc07077212 */ /* 0x000fc400078e3cff */
[----:B------:R-:W-:Y:S02]  /*1120*/  LOP3.LUT R4, R4, 0xffffe000, RZ, 0xc0, !PT ;  /* 0xffffe00004047812 */ /* 0x000fe400078ec0ff */
[----:B------:R-:W-:Y:S02]  /*1130*/  LOP3.LUT R5, R5, R182, RZ, 0x3c, !PT ;  /* 0x000000b605057212 */ /* 0x000fe400078e3cff */
[----:B------:R-:W-:Y:S02]  /*1140*/  LOP3.LUT R9, R9, R220, RZ, 0x3c, !PT ;  /* 0x000000dc09097212 */ /* 0x000fe400078e3cff */
[-CC-:B------:R-:W-:Y:S02]  /*1150*/  IADD3 R219, R3, R0.reuse, R183.reuse ;  /* 0x0000000003db7210 */ /* 0x180fe40007ffe0b7 */
[----:B------:R-:W-:Y:S01]  /*1160*/  IADD3 R7, R7, R0, R184 ;  /* 0x0000000007077210 */ /* 0x000fe20007ffe0b8 */
[----:B------:R-:W-:Y:S01]  /*1170*/  IMAD.U32 R0, RZ, RZ, UR5 ;  /* 0x00000005ff007e24 */ /* 0x000fe2000f8e00ff */
[----:B------:R-:W-:-:S02]  /*1180*/  IADD3 R217, R5, R4, R183 ;  /* 0x0000000405d97210 */ /* 0x000fc40007ffe0b7 */
[----:B------:R-:W-:Y:S02]  /*1190*/  IADD3 R9, R9, R4, R184 ;  /* 0x0000000409097210 */ /* 0x000fe40007ffe0b8 */
[----:B------:R-:W-:Y:S01]  /*11a0*/  MOV R4, UR4 ;  /* 0x0000000400047c02 */ /* 0x000fe20008000f00 */
[----:B------:R0:W-:Y:S01]  /*11b0*/  STL [R1+0x30], R0 ;  /* 0x0000300001007387 */ /* 0x0001e20000100800 */
[----:B------:R-:W-:Y:S02]  /*11c0*/  LOP3.LUT R5, R177, 0x38, R16, 0xf8, !PT ;  /* 0x00000038b1057812 */ /* 0x000fe400078ef810 */
[----:B------:R-:W-:Y:S01]  /*11d0*/  SHF.R.S32.HI R199, RZ, 0x3, R199 ;  /* 0x00000003ffc77819 */ /* 0x000fe200000114c7 */
[----:B------:R1:W-:Y:S01]  /*11e0*/  STL [R1+0x34], R4 ;  /* 0x0000340401007387 */ /* 0x0003e20000100800 */
[----:B------:R-:W-:Y:S02]  /*11f0*/  LOP3.LUT R5, R184, R5, R220, 0xf6, !PT ;  /* 0x00000005b8057212 */ /* 0x000fe400078ef6dc */
[----:B------:R-:W-:-:S02]  /*1200*/  SHF.R.S32.HI R227, RZ, 0x1f, R188 ;  /* 0x0000001fffe37819 */ /* 0x000fc400000114bc */
[----:B------:R-:W-:Y:S02]  /*1210*/  SHF.R.S32.HI R226, RZ, 0x1f, R191 ;  /* 0x0000001fffe27819 */ /* 0x000fe400000114bf */
[----:B0-----:R-:W-:Y:S02]  /*1220*/  LEA.HI R0, R198, R198, RZ, 0x1 ;  /* 0x000000c6c6007211 */ /* 0x001fe400078f08ff */
[----:B------:R-:W-:Y:S02]  /*1230*/  SHF.R.S32.HI R166, RZ, 0x3, R166 ;  /* 0x00000003ffa67819 */ /* 0x000fe400000114a6 */
[----:B------:R-:W-:Y:S02]  /*1240*/  LOP3.LUT R3, R0, 0x1ffffffe, RZ, 0xc0, !PT ;  /* 0x1ffffffe00037812 */ /* 0x000fe400078ec0ff */
[----:B------:R-:W-:Y:S02]  /*1250*/  SHF.R.S32.HI R167, RZ, 0x3, R2 ;  /* 0x00000003ffa77819 */ /* 0x000fe40000011402 */
[----:B------:R-:W-:-:S02]  /*1260*/  IADD3 R3, R198, -R3, RZ ;  /* 0x80000003c6037210 */ /* 0x000fc40007ffe0ff */
[----:B------:R-:W-:Y:S02]  /*1270*/  LEA R218, R5, UR4, 0x1 ;  /* 0x0000000405da7c11 */ /* 0x000fe4000f8e08ff */
[----:B------:R-:W-:Y:S02]  /*1280*/  LEA R219, R219, UR4, 0x1 ;  /* 0x00000004dbdb7c11 */ /* 0x000fe4000f8e08ff */
[----:B------:R-:W-:Y:S02]  /*1290*/  LEA R216, R7, UR4, 0x1 ;  /* 0x0000000407d87c11 */ /* 0x000fe4000f8e08ff */
[----:B------:R-:W-:Y:S02]  /*12a0*/  LEA R217, R217, UR4, 0x1 ;  /* 0x00000004d9d97c11 */ /* 0x000fe4000f8e08ff */
[----:B------:R-:W-:Y:S02]  /*12b0*/  LEA R215, R9, UR4, 0x1 ;  /* 0x0000000409d77c11 */ /* 0x000fe4000f8e08ff */
[----:B-1----:R-:W-:-:S07]  /*12c0*/  LEA R190, R3, R224, 0x3 ;  /* 0x000000e003be7211 */ /* 0x002fce00078e18ff */
.L_x_2923:
[----:B0-2-4-:R-:W0:Y:S01]  /*12d0*/  LDC.64 R2, c[0x0][0xc88] ;  /* 0x00032200ff027b82 */ /* 0x015e220000000a00 */
[----:B------:R-:W-:Y:S01]  /*12e0*/  ULDC.64 UR4, c[0x0][0xa28] ;  /* 0x00028a0000047ab9 */ /* 0x000fe20000000a00 */
[----:B------:R-:W-:Y:S01]  /*12f0*/  ULDC.64 UR8, c[0x0][0xa18] ;  /* 0x0002860000087ab9 */ /* 0x000fe20000000a00 */
[----:B------:R-:W-:Y:S01]  /*1300*/  ULDC.64 UR6, c[0x0][0xa08] ;  /* 0x0002820000067ab9 */ /* 0x000fe20000000a00 */
[----:B0-----:R-:W-:-:S05]  /*1310*/  IMAD.WIDE R2, R27, 0x4, R2 ;  /* 0x000000041b027825 */ /* 0x001fca00078e0202 */
[----:B------:R-:W2:Y:S01]  /*1320*/  LDG.E R196, desc[UR60][R2.64] ;  /* 0x0000003c02c47981 */ /* 0x000ea2000c1e1900 */
        /* <DEDUP_REMOVED lines=35> */
[----:B0--3--:R-:W-:Y:S06]  /*1560*/  @P1 BRA `(.L_x_2688) ;  /* 0x0000000000241947 */ /* 0x009fec0003800000 */
        /* <DEDUP_REMOVED lines=9> */
.L_x_2688:
[----:B------:R-:W-:Y:S01]  /*1600*/  IMAD.U32 R2, RZ, RZ, UR5 ;  /* 0x00000005ff027e24 */ /* 0x000fe2000f8e00ff */
[----:B------:R-:W-:Y:S01]  /*1610*/  MOV R27, UR4 ;  /* 0x00000004001b7c02 */ /* 0x000fe20008000f00 */
[----:B------:R-:W-:Y:S06]  /*1620*/  @!P2 BRA `(.L_x_2689) ;  /* 0x000000000010a947 */ /* 0x000fec0003800000 */
[----:B------:R-:W-:-:S04]  /*1630*/  IADD3 R4, P0, R194, UR8, RZ ;  /* 0x00000008c2047c10 */ /* 0x000fc8000ff1e0ff */
[----:B------:R-:W-:-:S05]  /*1640*/  IADD3.X R5, R195, UR9, RZ, P0, !PT ;  /* 0x00000009c3057c10 */ /* 0x000fca00087fe4ff */
[----:B------:R0:W5:Y:S01]  /*1650*/  LDG.E R27, desc[UR60][R4.64] ;  /* 0x0000003c041b7981 */ /* 0x000162000c1e1900 */
[----:B------:R-:W-:Y:S05]  /*1660*/  BRA `(.L_x_2690) ;  /* 0x0000000000107947 */ /* 0x000fea0003800000 */
.L_x_2689:
[----:B------:R-:W-:Y:S05]  /*1670*/  @!P0 BRA `(.L_x_2690) ;  /* 0x00000000000c8947 */ /* 0x000fea0003800000 */
[----:B------:R-:W2:Y:S04]  /*1680*/  LDG.E R4, desc[UR60][R6.64] ;  /* 0x0000003c06047981 */ /* 0x000ea8000c1e1900 */
[----:B------:R-:W2:Y:S02]  /*1690*/  LDG.E R27, desc[UR60][R6.64+0x4] ;  /* 0x0000043c061b7981 */ /* 0x000ea4000c1e1900 */
[----:B--2---:R-:W-:-:S07]  /*16a0*/  IMAD.IADD R27, R27, 0x1, -R4 ;  /* 0x000000011b1b7824 */ /* 0x004fce00078e0a04 */
.L_x_2690:
[----:B------:R-:W-:Y:S01]  /*16b0*/  ULDC.64 UR4, c[0x0][0xa10] ;  /* 0x0002840000047ab9 */ /* 0x000fe20000000a00 */
[----:B------:R-:W1:Y:S01]  /*16c0*/  LDC R9, c[0x0][0x448] ;  /* 0x00011200ff097b82 */ /* 0x000e620000000800 */
[----:B------:R-:W-:-:S04]  /*16d0*/  ISETP.NE.U32.AND P0, PT, RZ, UR4, PT ;  /* 0x00000004ff007c0c */ /* 0x000fc8000bf05070 */
[----:B------:R-:W-:Y:S01]  /*16e0*/  ISETP.NE.AND.EX P0, PT, RZ, UR5, PT, P0 ;  /* 0x00000005ff007c0c */ /* 0x000fe2000bf05300 */
[----:B------:R-:W-:-:S12]  /*16f0*/  ULDC.64 UR4, c[0x0][0xa30] ;  /* 0x00028c0000047ab9 */ /* 0x000fd80000000a00 */
[----:B0-----:R-:W0:Y:S02]  /*1700*/  @P0 LDC.64 R4, c[0x0][0xa10] ;  /* 0x00028400ff040b82 */ /* 0x001e240000000a00 */
[----:B0-----:R-:W-:-:S05]  /*1710*/  @P0 IMAD.WIDE R4, R24, 0x4, R4 ;  /* 0x0000000418040825 */ /* 0x001fca00078e0204 */
[----:B------:R-:W2:Y:S04]  /*1720*/  @P0 LDG.E R3, desc[UR60][R4.64] ;  /* 0x0000003c04030981 */ /* 0x000ea8000c1e1900 */
[----:B------:R0:W2:Y:S01]  /*1730*/  @P0 LDG.E R8, desc[UR60][R4.64+0x4] ;  /* 0x0000043c04080981 */ /* 0x0000a2000c1e1900 */
[----:B------:R-:W-:Y:S01]  /*1740*/  ISETP.NE.U32.AND P1, PT, RZ, UR4, PT ;  /* 0x00000004ff007c0c */ /* 0x000fe2000bf25070 */
[----:B-----5:R-:W-:-:S03]  /*1750*/  IMAD.MOV.U32 R141, RZ, RZ, R27 ;  /* 0x000000ffff8d7224 */ /* 0x020fc600078e001b */
[----:B------:R-:W-:-:S13]  /*1760*/  ISETP.NE.AND.EX P1, PT, RZ, UR5, PT, P1 ;  /* 0x00000005ff007c0c */ /* 0x000fda000bf25310 */
[----:B------:R-:W-:-:S04]  /*1770*/  @P1 IADD3 R6, P2, R194, UR4, RZ ;  /* 0x00000004c2061c10 */ /* 0x000fc8000ff5e0ff */
[----:B------:R-:W-:-:S05]  /*1780*/  @P1 IADD3.X R7, R195, UR5, RZ, P2, !PT ;  /* 0x00000005c3071c10 */ /* 0x000fca00097fe4ff */
[----:B------:R3:W5:Y:S01]  /*1790*/  @P1 LDG.E R141, desc[UR60][R6.64] ;  /* 0x0000003c068d1981 */ /* 0x000762000c1e1900 */
[----:B-1----:R-:W-:Y:S02]  /*17a0*/  ISETP.NE.AND P1, PT, R9, 0x1, PT ;  /* 0x000000010900780c */ /* 0x002fe40003f25270 */
[----:B------:R-:W-:Y:S02]  /*17b0*/  SHF.L.U32 R185, R25, 0x7, RZ ;  /* 0x0000000719b97819 */ /* 0x000fe400000006ff */
[----:B------:R-:W-:-:S03]  /*17c0*/  IADD3 R11, R27, -R0, RZ ;  /* 0x800000001b0b7210 */ /* 0x000fc60007ffe0ff */
[----:B0-----:R-:W-:Y:S02]  /*17d0*/  VIADD R4, R185, 0x7f ;  /* 0x0000007fb9047836 */ /* 0x001fe40000000000 */
[----:B------:R-:W-:-:S04]  /*17e0*/  IMAD.MOV R126, RZ, RZ, -R11 ;  /* 0x000000ffff7e7224 */ /* 0x000fc800078e0a0b */
[----:B------:R-:W0:Y:S01]  /*17f0*/  @P1 LDC R9, c[0x0][0x44c] ;  /* 0x00011300ff091b82 */ /* 0x000e220000000800 */
[----:B------:R-:W-:-:S07]  /*1800*/  VIMNMX R126, RZ, R126, !PT ;  /* 0x0000007eff7e7248 */ /* 0x000fce0007fe0100 */
[----:B------:R-:W1:Y:S01]  /*1810*/  @P1 LDC R5, c[0x0][0x450] ;  /* 0x00011400ff051b82 */ /* 0x000e620000000800 */
[----:B0-----:R-:W-:-:S05]  /*1820*/  @P1 IMAD.HI.U32 R0, R4, R9, RZ ;  /* 0x0000000904001227 */ /* 0x001fca00078e00ff */
[----:B-1----:R-:W-:Y:S01]  /*1830*/  @P1 SHF.R.U32.HI R4, RZ, R5, R0 ;  /* 0x00000005ff041219 */ /* 0x002fe20000011600 */
[----:B--2---:R-:W-:-:S04]  /*1840*/  @P0 IMAD.IADD R2, R8, 0x1, -R3 ;  /* 0x0000000108020824 */ /* 0x004fc800078e0a03 */
[----:B------:R-:W-:-:S04]  /*1850*/  IMAD.IADD R187, R11, 0x1, R2 ;  /* 0x000000010bbb7824 */ /* 0x000fc800078e0202 */
[C---:B------:R-:W-:Y:S01]  /*1860*/  VIADD R0, R187.reuse, 0x5f ;  /* 0x0000005fbb007836 */ /* 0x040fe20000000000 */
[----:B------:R-:W-:-:S03]  /*1870*/  IADD3 R142, R187, 0x60, -R186 ;  /* 0x00000060bb8e7810 */ /* 0x000fc60007ffe8ba */
[----:B------:R-:W-:Y:S01]  /*1880*/  IMAD.HI R0, R0, 0x2aaaaaab, RZ ;  /* 0x2aaaaaab00007827 */ /* 0x000fe200078e02ff */
[----:B------:R-:W-:-:S04]  /*1890*/  IADD3 R4, R142, R4, RZ ;  /* 0x000000048e047210 */ /* 0x000fc80007ffe0ff */
[----:B------:R-:W-:Y:S01]  /*18a0*/  SHF.R.U32.HI R143, RZ, 0x1f, R0 ;  /* 0x0000001fff8f7819 */ /* 0x000fe20000011600 */
[----:B------:R-:W-:-:S03]  /*18b0*/  IMAD.HI R4, R4, 0x2aaaaaab, RZ ;  /* 0x2aaaaaab04047827 */ /* 0x000fc600078e02ff */
[----:B------:R-:W-:Y:S02]  /*18c0*/  LEA.HI.SX32 R143, R0, R143, 0x1c ;  /* 0x0000008f008f7211 */ /* 0x000fe400078fe2ff */
[----:B------:R-:W-:-:S04]  /*18d0*/  SHF.R.U32.HI R3, RZ, 0x1f, R4 ;  /* 0x0000001fff037819 */ /* 0x000fc80000011604 */
[----:B------:R-:W-:-:S04]  /*18e0*/  LEA.HI.SX32 R4, R4, R3, 0x1c ;  /* 0x0000000304047211 */ /* 0x000fc800078fe2ff */
[----:B------:R-:W-:-:S05]  /*18f0*/  VIMNMX R4, R143, R4, PT ;  /* 0x000000048f047248 */ /* 0x000fca0003fe0100 */
[----:B------:R-:W-:-:S05]  /*1900*/  IMAD R3, R4, 0x60, -R11 ;  /* 0x0000006004037824 */ /* 0x000fca00078e0a0b */
[----:B------:R-:W-:-:S04]  /*1910*/  VIMNMX R3, R3, R2, PT ;  /* 0x0000000203037248 */ /* 0x000fc80003fe0100 */
[----:B------:R-:W-:Y:S01]  /*1920*/  ISETP.GT.AND P0, PT, R3, R126, PT ;  /* 0x0000007e0300720c */ /* 0x000fe20003f04270 */
[----:B------:R-:W-:-:S05]  /*1930*/  IMAD.WIDE.U32 R126, R126, -0x55555555, RZ ;  /* 0xaaaaaaab7e7e7825 */ /* 0x000fca00078e00ff */
[----:B------:R-:W-:-:S04]  /*1940*/  SHF.R.U32.HI R126, RZ, 0x6, R127 ;  /* 0x00000006ff7e7819 */ /* 0x000fc8000001167f */
[----:B------:R-:W-:-:S03]  /*1950*/  MOV R25, R126 ;  /* 0x0000007e00197202 */ /* 0x000fc60000000f00 */
[----:B------:R-:W-:-:S04]  /*1960*/  @P0 VIADD R0, R3, 0x5f ;  /* 0x0000005f03000836 */ /* 0x000fc80000000000 */
[----:B------:R-:W-:-:S05]  /*1970*/  @P0 IMAD.HI R0, R0, 0x2aaaaaab, RZ ;  /* 0x2aaaaaab00000827 */ /* 0x000fca00078e02ff */
[----:B------:R-:W-:-:S04]  /*1980*/  @P0 SHF.R.U32.HI R3, RZ, 0x1f, R0 ;  /* 0x0000001fff030819 */ /* 0x000fc80000011600 */
[----:B------:R-:W-:Y:S02]  /*1990*/  @P0 LEA.HI.SX32 R25, R0, R3, 0x1c ;  /* 0x0000000300190211 */ /* 0x000fe400078fe2ff */
[----:B------:R-:W-:Y:S02]  /*19a0*/  PLOP3.LUT P0, PT, PT, PT, PT, 0x80, 0x0 ;  /* 0x000000000000781c */ /* 0x000fe40003f0f070 */
[----:B------:R-:W-:-:S13]  /*19b0*/  ISETP.GT.AND P1, PT, R25, R126, PT ;  /* 0x0000007e1900720c */ /* 0x000fda0003f24270 */
[----:B---3--:R-:W-:Y:S05]  /*19c0*/  @!P1 BRA `(.L_x_2691) ;  /* 0x0000008c00d09947 */ /* 0x008fea0003800000 */
        /* <DEDUP_REMOVED lines=11> */
[----:B------:R-:W-:Y:S01]  /*1a80*/  MOV R10, UR6 ;  /* 0x00000006000a7c02 */ /* 0x000fe20008000f00 */
[----:B------:R-:W-:Y:S01]  /*1a90*/  IMAD.U32 R6, RZ, RZ, UR4 ;  /* 0x00000004ff067e24 */ /* 0x000fe2000f8e00ff */
[----:B------:R-:W-:Y:S01]  /*1aa0*/  MOV R12, 0x1 ;  /* 0x00000001000c7802 */ /* 0x000fe20000000f00 */
[----:B------:R-:W-:-:S02]  /*1ab0*/  IMAD.U32 R7, RZ, RZ, UR5 ;  /* 0x00000005ff077e24 */ /* 0x000fc4000f8e00ff */
[----:B------:R-:W-:Y:S02]  /*1ac0*/  IMAD.U32 R11, RZ, RZ, UR7 ;  /* 0x00000007ff0b7e24 */ /* 0x000fe4000f8e00ff */
[----:B------:R-:W-:Y:S02]  /*1ad0*/  IMAD.MOV.U32 R8, RZ, RZ, 0x70 ;  /* 0x00000070ff087424 */ /* 0x000fe400078e00ff */
[----:B0-----:R-:W-:-:S07]  /*1ae0*/  IMAD.MOV.U32 R13, RZ, RZ, RZ ;  /* 0x000000ffff0d7224 */ /* 0x001fce00078e00ff */
[----:B------:R-:W-:-:S07]  /*1af0*/  LEPC R20, `(.L_x_2693) ;  /* 0x000000001014794e */ /* 0x000fce0000000000 */
[----:B-1---5:R-:W-:Y:S05]  /*1b00*/  CALL.ABS.NOINC R14 ;  /* 0x000000000e007343 */ /* 0x022fea0003c00000 */
.L_x_2693:
[----:B------:R-:W-:Y:S05]  /*1b10*/  BSYNC B6 ;  /* 0x0000000000067941 */ /* 0x000fea0003800000 */
.L_x_2692:
        /* <DEDUP_REMOVED lines=20> */
.L_x_2695:
[----:B------:R-:W-:Y:S05]  /*1c60*/  BSYNC B6 ;  /* 0x0000000000067941 */ /* 0x000fea0003800000 */
.L_x_2694:
[----:B------:R-:W-:Y:S01]  /*1c70*/  ULDC.64 UR4, c[0x0][0x9f8] ;  /* 0x00027e0000047ab9 */ /* 0x000fe20000000a00 */
[----:B------:R-:W0:Y:S01]  /*1c80*/  LDC.64 R94, c[0x0][0x3f8] ;  /* 0x0000fe00ff5e7b82 */ /* 0x000e220000000a00 */
[----:B------:R-:W-:-:S04]  /*1c90*/  ISETP.NE.U32.AND P0, PT, RZ, UR4, PT ;  /* 0x00000004ff007c0c */ /* 0x000fc8000bf05070 */
[----:B------:R-:W-:-:S03]  /*1ca0*/  ISETP.NE.AND.EX P0, PT, RZ, UR5, PT, P0 ;  /* 0x00000005ff007c0c */ /* 0x000fc6000bf05300 */
[----:B------:R-:W1:Y:S08]  /*1cb0*/  LDC R125, c[0x0][0x3f4] ;  /* 0x0000fd00ff7d7b82 */ /* 0x000e700000000800 */
[----:B------:R-:W2:Y:S02]  /*1cc0*/  LDC.64 R88, c[0x0][0x408] ;  /* 0x00010200ff587b82 */ /* 0x000ea40000000a00 */
[----:B------:R-:W-:Y:S01]  /*1cd0*/  @P0 IADD3 R4, P1, R194, UR4, RZ ;  /* 0x00000004c2040c10 */ /* 0x000fe2000ff3e0ff */
[----:B------:R-:W-:-:S03]  /*1ce0*/  ULDC UR4, c[0x0][0x2f4] ;  /* 0x0000bd0000047ab9 */ /* 0x000fc60000000800 */
        /* <DEDUP_REMOVED lines=11> */
[----:B------:R-:W-:Y:S02]  /*1da0*/  SHF.L.U32 R3, R3, 0x1, RZ ;  /* 0x0000000103037819 */ /* 0x000fe400000006ff */
[----:B------:R-:W-:-:S02]  /*1db0*/  ISETP.GE.AND P0, PT, R164, UR5, PT ;  /* 0x00000005a4007c0c */ /* 0x000fc4000bf06270 */
[----:B------:R-:W-:Y:S01]  /*1dc0*/  LOP3.LUT R0, R3, 0x2, R0, 0xe2, !PT ;  /* 0x0000000203007812 */ /* 0x000fe200078ee200 */
[----:B--2---:R-:W-:Y:S01]  /*1dd0*/  IMAD.WIDE.U32 R90, R170, R88, R16 ;  /* 0x00000058aa5a7225 */ /* 0x004fe200078e0010 */
[----:B------:R-:W-:Y:S02]  /*1de0*/  SEL R3, RZ, 0xffffffff, P0 ;  /* 0xffffffffff037807 */ /* 0x000fe40000000000 */
[----:B------:R-:W-:Y:S01]  /*1df0*/  ISETP.GE.AND P0, PT, R165, UR4, PT ;  /* 0x00000004a5007c0c */ /* 0x000fe2000bf06270 */
[----:B------:R-:W-:Y:S01]  /*1e00*/  IMAD.SHL.U32 R109, R88, 0x40, RZ ;  /* 0x00000040586d7824 */ /* 0x000fe200078e00ff */
[----:B------:R-:W-:Y:S01]  /*1e10*/  ISETP.GE.AND P1, PT, R22, UR4, PT ;  /* 0x0000000416007c0c */ /* 0x000fe2000bf26270 */
[----:B------:R-:W-:Y:S01]  /*1e20*/  IMAD.SHL.U32 R6, R3, 0x2, RZ ;  /* 0x0000000203067824 */ /* 0x000fe200078e00ff */
[----:B------:R-:W-:Y:S02]  /*1e30*/  SHF.R.S32.HI R7, RZ, 0x1f, R170 ;  /* 0x0000001fff077819 */ /* 0x000fe400000114aa */
[----:B------:R-:W-:-:S02]  /*1e40*/  SEL R3, RZ, 0x4, P0 ;  /* 0x00000004ff037807 */ /* 0x000fc40000000000 */
[----:B---3--:R-:W-:Y:S02]  /*1e50*/  SEL R4, RZ, 0x8, P1 ;  /* 0x00000008ff047807 */ /* 0x008fe40000800000 */
[--C-:B------:R-:W-:Y:S02]  /*1e60*/  SHF.R.S32.HI R163, RZ, 0x1f, R162.reuse ;  /* 0x0000001fffa37819 */ /* 0x100fe400000114a2 */
[----:B------:R-:W-:Y:S01]  /*1e70*/  LOP3.LUT R0, R4, R0, R3, 0xfe, !PT ;  /* 0x0000000004007212 */ /* 0x000fe200078efe03 */
[-C--:B------:R-:W-:Y:S01]  /*1e80*/  IMAD R3, R7, R94.reuse, RZ ;  /* 0x0000005e07037224 */ /* 0x080fe200078e02ff */
[----:B------:R-:W-:Y:S01]  /*1e90*/  ISETP.GE.AND P0, PT, R23, UR4, PT ;  /* 0x0000000417007c0c */ /* 0x000fe2000bf06270 */
[----:B------:R-:W-:Y:S01]  /*1ea0*/  IMAD.WIDE.U32 R98, R170, R94, R162 ;  /* 0x0000005eaa627225 */ /* 0x000fe200078e00a2 */
[----:B------:R-:W-:Y:S02]  /*1eb0*/  ISETP.GE.AND P2, PT, R16, UR5, PT ;  /* 0x0000000510007c0c */ /* 0x000fe4000bf46270 */
[----:B------:R-:W-:Y:S01]  /*1ec0*/  ISETP.GE.AND P1, PT, R165, UR5, PT ;  /* 0x00000005a5007c0c */ /* 0x000fe2000bf26270 */
[----:B------:R-:W-:Y:S01]  /*1ed0*/  IMAD R9, R170, R95, R3 ;  /* 0x0000005faa097224 */ /* 0x000fe200078e0203 */
[----:B------:R-:W-:Y:S01]  /*1ee0*/  SEL R3, RZ, 0x10, P0 ;  /* 0x00000010ff037807 */ /* 0x000fe20000000000 */
[-C--:B------:R-:W-:Y:S01]  /*1ef0*/  IMAD R7, R7, R88.reuse, RZ ;  /* 0x0000005807077224 */ /* 0x080fe200078e02ff */
[-C--:B-1----:R-:W-:Y:S01]  /*1f00*/  ISETP.GE.AND P3, PT, R16, R125.reuse, PT ;  /* 0x0000007d1000720c */ /* 0x082fe20003f66270 */
[----:B------:R-:W-:Y:S01]  /*1f10*/  IMAD.IADD R99, R99, 0x1, R9 ;  /* 0x0000000163637824 */ /* 0x000fe200078e0209 */
[----:B------:R-:W-:Y:S01]  /*1f20*/  SEL R5, RZ, 0x1, P2 ;  /* 0x00000001ff057807 */ /* 0x000fe20001000000 */
[----:B------:R-:W-:Y:S01]  /*1f30*/  IMAD.IADD R97, R9, 0x1, R97 ;  /* 0x0000000109617824 */ /* 0x000fe200078e0261 */
[----:B------:R-:W-:Y:S01]  /*1f40*/  ISETP.GE.AND P2, PT, R164, R125, PT ;  /* 0x0000007da400720c */ /* 0x000fe20003f46270 */
[----:B------:R-:W-:Y:S01]  /*1f50*/  IMAD R11, R170, R89, R7 ;  /* 0x00000059aa0b7224 */ /* 0x000fe200078e0207 */
[----:B------:R-:W-:Y:S01]  /*1f60*/  LOP3.LUT R9, R0, R3, RZ, 0xfc, !PT ;  /* 0x0000000300097212 */ /* 0x000fe200078efcff */
[----:B------:R-:W-:Y:S01]  /*1f70*/  IMAD.WIDE.U32 R92, R170, R88, R162 ;  /* 0x00000058aa5c7225 */ /* 0x000fe200078e00a2 */
[----:B------:R-:W-:-:S02]  /*1f80*/  SEL R4, RZ, 0x4, P1 ;  /* 0x00000004ff047807 */ /* 0x000fc40000800000 */
[----:B------:R-:W-:Y:S01]  /*1f90*/  SEL R3, R125, RZ, P3 ;  /* 0x000000ff7d037207 */ /* 0x000fe20001800000 */
[----:B------:R-:W-:Y:S01]  /*1fa0*/  IMAD.IADD R93, R93, 0x1, R11 ;  /* 0x000000015d5d7824 */ /* 0x000fe200078e020b */
[----:B------:R-:W-:Y:S01]  /*1fb0*/  ISETP.GE.AND P1, PT, R165, R125, PT ;  /* 0x0000007da500720c */ /* 0x000fe20003f26270 */
[----:B-----5:R-:W-:Y:S01]  /*1fc0*/  IMAD.WIDE.U32 R98, R141, R94, R98 ;  /* 0x0000005e8d627225 */ /* 0x020fe200078e0062 */
[C---:B------:R-:W-:Y:S02]  /*1fd0*/  SEL R7, R125.reuse, RZ, P2 ;  /* 0x000000ff7d077207 */ /* 0x040fe40001000000 */
[----:B------:R-:W-:Y:S01]  /*1fe0*/  SEL R0, R125, RZ, P1 ;  /* 0x000000ff7d007207 */ /* 0x000fe20000800000 */
[----:B------:R-:W-:Y:S01]  /*1ff0*/  IMAD.IADD R3, R16, 0x1, R3 ;  /* 0x0000000110037824 */ /* 0x000fe200078e0203 */
[----:B------:R-:W-:Y:S01]  /*2000*/  LOP3.LUT R5, R6, 0x2, R5, 0xe2, !PT ;  /* 0x0000000206057812 */ /* 0x000fe200078ee205 */
[----:B------:R-:W-:Y:S01]  /*2010*/  IMAD.IADD R7, R164, 0x1, R7 ;  /* 0x00000001a4077824 */ /* 0x000fe200078e0207 */
[----:B------:R-:W-:Y:S01]  /*2020*/  IADD3 R8, R165, R0, RZ ;  /* 0x00000000a5087210 */ /* 0x000fe20007ffe0ff */
[----:B------:R-:W-:Y:S01]  /*2030*/  IMAD.WIDE.U32 R96, R141, R94, R96 ;  /* 0x0000005e8d607225 */ /* 0x000fe200078e0060 */
[----:B------:R-:W-:-:S02]  /*2040*/  SHF.R.S32.HI R0, RZ, 0x1f, R3 ;  /* 0x0000001fff007819 */ /* 0x000fc40000011403 */
[----:B------:R-:W-:Y:S01]  /*2050*/  LOP3.LUT R5, R5, R4, RZ, 0xfc, !PT ;  /* 0x0000000405057212 */ /* 0x000fe200078efcff */
[----:B------:R-:W-:Y:S01]  /*2060*/  IMAD.WIDE.U32 R92, R141, R88, R92 ;  /* 0x000000588d5c7225 */ /* 0x000fe200078e005c */
[----:B------:R-:W-:Y:S02]  /*2070*/  SHF.R.S32.HI R4, RZ, 0x1f, R7 ;  /* 0x0000001fff047819 */ /* 0x000fe40000011407 */
[CC--:B------:R-:W-:Y:S01]  /*2080*/  LEA.HI R6, R0.reuse, R3.reuse, RZ, 0x3 ;  /* 0x0000000300067211 */ /* 0x0c0fe200078f18ff */
[----:B------:R-:W-:Y:S01]  /*2090*/  IMAD.SHL.U32 R125, R125, 0x2, RZ ;  /* 0x000000027d7d7824 */ /* 0x000fe200078e00ff */
[----:B------:R-:W-:Y:S02]  /*20a0*/  LEA.HI R0, R0, R3, RZ, 0x6 ;  /* 0x0000000300007211 */ /* 0x000fe400078f30ff */
[CC--:B------:R-:W-:Y:S02]  /*20b0*/  LEA.HI R3, R4.reuse, R7.reuse, RZ, 0x6 ;  /* 0x0000000704037211 */ /* 0x0c0fe400078f30ff */
[----:B------:R-:W-:-:S02]  /*20c0*/  LEA.HI R10, R4, R7, RZ, 0x3 ;  /* 0x00000007040a7211 */ /* 0x000fc400078f18ff */
[----:B------:R-:W-:Y:S02]  /*20d0*/  SHF.R.S32.HI R4, RZ, 0x6, R3 ;  /* 0x00000006ff047819 */ /* 0x000fe40000011403 */
[----:B------:R-:W-:Y:S02]  /*20e0*/  SHF.R.S32.HI R0, RZ, 0x6, R0 ;  /* 0x00000006ff007819 */ /* 0x000fe40000011400 */
[----:B------:R-:W-:Y:S01]  /*20f0*/  LOP3.LUT R3, R181, 0x38, R6, 0xf8, !PT ;  /* 0x00000038b5037812 */ /* 0x000fe200078ef806 */
[--C-:B------:R-:W-:Y:S01]  /*2100*/  IMAD R139, R4, 0x1800, R183.reuse ;  /* 0x00001800048b7824 */ /* 0x100fe200078e02b7 */
[----:B------:R-:W-:Y:S01]  /*2110*/  SHF.R.S32.HI R13, RZ, 0x1f, R8 ;  /* 0x0000001fff0d7819 */ /* 0x000fe20000011408 */
[C---:B------:R-:W-:Y:S01]  /*2120*/  IMAD R140, R0.reuse, 0x1800, R183 ;  /* 0x00001800008c7824 */ /* 0x040fe200078e02b7 */
[----:B------:R-:W-:Y:S01]  /*2130*/  LOP3.LUT R3, R3, R182, RZ, 0x3c, !PT ;  /* 0x000000b603037212 */ /* 0x000fe200078e3cff */
[----:B------:R-:W-:Y:S01]  /*2140*/  IMAD R138, R0, 0x1800, R184 ;  /* 0x00001800008a7824 */ /* 0x000fe200078e02b8 */
[----:B------:R-:W-:Y:S01]  /*2150*/  LOP3.LUT R7, R181, 0x38, R10, 0xf8, !PT ;  /* 0x00000038b5077812 */ /* 0x000fe200078ef80a */
[----:B------:R-:W-:Y:S01]  /*2160*/  IMAD R136, R4, 0x1800, R184 ;  /* 0x0000180004887824 */ /* 0x000fe200078e02b8 */
[CC--:B------:R-:W-:Y:S01]  /*2170*/  LEA.HI R12, R13.reuse, R8.reuse, RZ, 0x3 ;  /* 0x000000080d0c7211 */ /* 0x0c0fe200078f18ff */
[----:B------:R-:W-:Y:S01]  /*2180*/  IMAD.IADD R140, R140, 0x1, R3 ;  /* 0x000000018c8c7824 */ /* 0x000fe200078e0203 */
[----:B------:R-:W-:-:S02]  /*2190*/  LEA.HI R8, R13, R8, RZ, 0x6 ;  /* 0x000000080d087211 */ /* 0x000fc400078f30ff */
[----:B------:R-:W-:Y:S02]  /*21a0*/  LOP3.LUT R0, R7, R182, RZ, 0x3c, !PT ;  /* 0x000000b607007212 */ /* 0x000fe400078e3cff */
[----:B------:R-:W-:Y:S02]  /*21b0*/  SHF.R.S32.HI R13, RZ, 0x1f, R141 ;  /* 0x0000001fff0d7819 */ /* 0x000fe4000001148d */
[----:B------:R-:W-:Y:S02]  /*21c0*/  IADD3 R91, R11, R91, RZ ;  /* 0x0000005b0b5b7210 */ /* 0x000fe40007ffe0ff */
[----:B------:R-:W-:Y:S01]  /*21d0*/  LOP3.LUT R3, R181, 0x38, R12, 0xf8, !PT ;  /* 0x00000038b5037812 */ /* 0x000fe200078ef80c */
[----:B------:R-:W-:Y:S01]  /*21e0*/  IMAD R4, R13, R94, RZ ;  /* 0x0000005e0d047224 */ /* 0x000fe200078e02ff */
[----:B------:R-:W-:Y:S01]  /*21f0*/  LOP3.LUT R11, R177, 0x38, R6, 0xf8, !PT ;  /* 0x00000038b10b7812 */ /* 0x000fe200078ef806 */
[----:B------:R-:W-:Y:S01]  /*2200*/  IMAD.WIDE.U32 R90, R141, R88, R90 ;  /* 0x000000588d5a7225 */ /* 0x000fe200078e005a */
[----:B------:R-:W-:-:S02]  /*2210*/  IADD3 R139, R139, R0, RZ ;  /* 0x000000008b8b7210 */ /* 0x000fc40007ffe0ff */
[----:B------:R-:W-:Y:S01]  /*2220*/  LOP3.LUT R0, R3, R182, RZ, 0x3c, !PT ;  /* 0x000000b603007212 */ /* 0x000fe200078e3cff */
[----:B------:R-:W-:Y:S01]  /*2230*/  IMAD R103, R141, R95, R4 ;  /* 0x0000005f8d677224 */ /* 0x000fe200078e0204 */
[-C--:B------:R-:W-:Y:S02]  /*2240*/  LOP3.LUT R11, R11, R220.reuse, RZ, 0x3c, !PT ;  /* 0x000000dc0b0b7212 */ /* 0x080fe400078e3cff */
[----:B------:R-:W-:Y:S01]  /*2250*/  LOP3.LUT R7, R177, 0x38, R10, 0xf8, !PT ;  /* 0x00000038b1077812 */ /* 0x000fe200078ef80a */
[----:B------:R-:W-:Y:S01]  /*2260*/  IMAD.IADD R105, R99, 0x1, R103 ;  /* 0x0000000163697824 */ /* 0x000fe200078e0267 */
[----:B------:R-:W-:Y:S01]  /*2270*/  LOP3.LUT R3, R181, 0x18, R16, 0xf8, !PT ;  /* 0x00000018b5037812 */ /* 0x000fe200078ef810 */
[----:B------:R-:W-:Y:S01]  /*2280*/  IMAD.IADD R138, R138, 0x1, R11 ;  /* 0x000000018a8a7824 */ /* 0x000fe200078e020b */
[----:B------:R-:W-:Y:S01]  /*2290*/  SHF.R.S32.HI R8, RZ, 0x6, R8 ;  /* 0x00000006ff087819 */ /* 0x000fe20000011408 */
[----:B------:R-:W-:Y:S01]  /*22a0*/  IMAD.IADD R103, R103, 0x1, R97 ;  /* 0x0000000167677824 */ /* 0x000fe200078e0261 */
[----:B------:R-:W-:-:S02]  /*22b0*/  LOP3.LUT R7, R7, R220, RZ, 0x3c, !PT ;  /* 0x000000dc07077212 */ /* 0x000fc400078e3cff */
[----:B------:R-:W-:Y:S01]  /*22c0*/  LOP3.LUT R4, R3, R182, RZ, 0x3c, !PT ;  /* 0x000000b603047212 */ /* 0x000fe200078e3cff */
[----:B------:R-:W-:Y:S01]  /*22d0*/  IMAD R137, R8, 0x1800, R183 ;  /* 0x0000180008897824 */ /* 0x000fe200078e02b7 */
[----:B------:R-:W-:Y:S01]  /*22e0*/  ISETP.GE.AND P4, PT, R22, UR5, PT ;  /* 0x0000000516007c0c */ /* 0x000fe2000bf86270 */
[----:B------:R-:W-:Y:S01]  /*22f0*/  IMAD R134, R8, 0x1800, R184 ;  /* 0x0000180008867824 */ /* 0x000fe200078e02b8 */
[----:B------:R-:W-:Y:S01]  /*2300*/  LOP3.LUT R11, R177, 0x38, R12, 0xf8, !PT ;  /* 0x00000038b10b7812 */ /* 0x000fe200078ef80c */
[----:B------:R-:W-:Y:S01]  /*2310*/  IMAD.IADD R136, R136, 0x1, R7 ;  /* 0x0000000188887824 */ /* 0x000fe200078e0207 */
[----:B------:R-:W-:Y:S01]  /*2320*/  ISETP.GE.AND P0, PT, R160, UR4, PT ;  /* 0x00000004a0007c0c */ /* 0x000fe2000bf06270 */
[----:B------:R-:W-:Y:S01]  /*2330*/  IMAD.IADD R137, R137, 0x1, R0 ;  /* 0x0000000189897824 */ /* 0x000fe200078e0200 */
[----:B------:R-:W-:Y:S01]  /*2340*/  IADD3 R3, R183, R4, RZ ;  /* 0x00000004b7037210 */ /* 0x000fe20007ffe0ff */
[----:B------:R-:W-:Y:S01]  /*2350*/  IMAD R7, R95, 0x60, RZ ;  /* 0x000000605f077824 */ /* 0x000fe200078e02ff */
[----:B------:R-:W-:Y:S01]  /*2360*/  SEL R4, RZ, 0x8, P4 ;  /* 0x00000008ff047807 */ /* 0x000fe20002000000 */
[----:B------:R-:W-:Y:S01]  /*2370*/  IMAD R0, R13, R88, RZ ;  /* 0x000000580d007224 */ /* 0x000fe200078e02ff */
[----:B------:R-:W-:-:S02]  /*2380*/  LOP3.LUT R11, R11, R220, RZ, 0x3c, !PT ;  /* 0x000000dc0b0b7212 */ /* 0x000fc400078e3cff */
[C---:B------:R-:W-:Y:S01]  /*2390*/  SHF.L.U64.HI R106, R94.reuse, 0x6, R95 ;  /* 0x000000065e6a7819 */ /* 0x040fe2000001025f */
[----:B------:R-:W-:Y:S01]  /*23a0*/  IMAD.WIDE.U32 R94, R94, 0x60, RZ ;  /* 0x000000605e5e7825 */ /* 0x000fe200078e00ff */
[----:B------:R-:W-:Y:S02]  /*23b0*/  SEL R8, RZ, 0x20, P0 ;  /* 0x00000020ff087807 */ /* 0x000fe40000000000 */
[----:B------:R-:W-:Y:S01]  /*23c0*/  LOP3.LUT P5, RZ, R206, 0x4, RZ, 0xc0, !PT ;  /* 0x00000004ceff7812 */ /* 0x000fe200078ac0ff */
[----:B------:R-:W-:Y:S01]  /*23d0*/  IMAD R13, R141, R89, R0 ;  /* 0x000000598d0d7224 */ /* 0x000fe200078e0200 */
[----:B------:R-:W-:Y:S01]  /*23e0*/  MOV R127, 0x20 ;  /* 0x00000020007f7802 */ /* 0x000fe20000000f00 */
[----:B------:R-:W-:Y:S01]  /*23f0*/  IMAD.IADD R130, R95, 0x1, R7 ;  /* 0x000000015f827824 */ /* 0x000fe200078e0207 */
[----:B------:R-:W-:Y:S01]  /*2400*/  LOP3.LUT R20, R5, R4, RZ, 0xfc, !PT ;  /* 0x0000000405147212 */ /* 0x000fe200078efcff */
[----:B------:R-:W-:Y:S01]  /*2410*/  IMAD.IADD R102, R13, 0x1, R91 ;  /* 0x000000010d667824 */ /* 0x000fe200078e025b */
[----:B------:R-:W-:Y:S01]  /*2420*/  IADD3 R134, R134, R11, RZ ;  /* 0x0000000b86867210 */ /* 0x000fe20007ffe0ff */
[----:B------:R-:W-:Y:S01]  /*2430*/  IMAD R11, R89, 0x60, RZ ;  /* 0x00000060590b7824 */ /* 0x000fe200078e02ff */
[----:B------:R-:W-:-:S02]  /*2440*/  LOP3.LUT R4, R5, 0x1, RZ, 0xc0, !PT ;  /* 0x0000000105047812 */ /* 0x000fc400078ec0ff */
[C---:B------:R-:W-:Y:S01]  /*2450*/  SHF.L.U64.HI R108, R88.reuse, 0x6, R89 ;  /* 0x00000006586c7819 */ /* 0x040fe20000010259 */
[----:B------:R-:W-:Y:S01]  /*2460*/  IMAD.WIDE.U32 R88, R88, 0x60, RZ ;  /* 0x0000006058587825 */ /* 0x000fe200078e00ff */
[----:B------:R-:W-:Y:S02]  /*2470*/  SHF.R.S32.HI R118, RZ, 0x3, R6 ;  /* 0x00000003ff767819 */ /* 0x000fe40000011406 */
[----:B------:R-:W-:Y:S01]  /*2480*/  LOP3.LUT R5, R6, 0xfffffff8, RZ, 0xc0, !PT ;  /* 0xfffffff806057812 */ /* 0x000fe200078ec0ff */
[----:B------:R-:W-:Y:S01]  /*2490*/  IMAD.IADD R132, R89, 0x1, R11 ;  /* 0x0000000159847824 */ /* 0x000fe200078e020b */
[----:B------:R-:W-:Y:S02]  /*24a0*/  LOP3.LUT R87, R9, R8, RZ, 0xfc, !PT ;  /* 0x0000000809577212 */ /* 0x000fe400078efcff */
[----:B------:R-:W-:Y:S02]  /*24b0*/  SEL R127, R127, 0xffffffe0, !P5 ;  /* 0xffffffe07f7f7807 */ /* 0x000fe40006800000 */
[----:B------:R-:W-:-:S02]  /*24c0*/  LOP3.LUT R6, R10, 0xfffffff8, RZ, 0xc0, !PT ;  /* 0xfffffff80a067812 */ /* 0x000fc400078ec0ff */
[----:B------:R-:W-:Y:S02]  /*24d0*/  LOP3.LUT R7, R12, 0xfffffff8, RZ, 0xc0, !PT ;  /* 0xfffffff80c077812 */ /* 0x000fe400078ec0ff */
[----:B------:R-:W-:Y:S02]  /*24e0*/  IADD3 R129, R28, R27, RZ ;  /* 0x0000001b1c817210 */ /* 0x000fe40007ffe0ff */
[----:B------:R-:W-:Y:S02]  /*24f0*/  SHF.R.S32.HI R115, RZ, 0x3, R10 ;  /* 0x00000003ff737819 */ /* 0x000fe4000001140a */
[----:B------:R-:W-:Y:S02]  /*2500*/  LOP3.LUT R8, R9, 0x1, RZ, 0xc0, !PT ;  /* 0x0000000109087812 */ /* 0x000fe400078ec0ff */
[C---:B------:R-:W-:Y:S02]  /*2510*/  LOP3.LUT R9, R20.reuse, 0x2, RZ, 0xc0, !PT ;  /* 0x0000000214097812 */ /* 0x040fe400078ec0ff */
[----:B------:R-:W-:-:S02]  /*2520*/  LOP3.LUT R10, R20, 0x4, RZ, 0xc0, !PT ;  /* 0x00000004140a7812 */ /* 0x000fc400078ec0ff */
[C---:B------:R-:W-:Y:S02]  /*2530*/  LOP3.LUT R21, R87.reuse, 0x2, RZ, 0xc0, !PT ;  /* 0x0000000257157812 */ /* 0x040fe400078ec0ff */
[C---:B------:R-:W-:Y:S02]  /*2540*/  LOP3.LUT R27, R87.reuse, 0x4, RZ, 0xc0, !PT ;  /* 0x00000004571b7812 */ /* 0x040fe400078ec0ff */
[C---:B------:R-:W-:Y:S02]  /*2550*/  LOP3.LUT R101, R87.reuse, 0x8, RZ, 0xc0, !PT ;  /* 0x0000000857657812 */ /* 0x040fe400078ec0ff */
[----:B------:R-:W-:Y:S02]  /*2560*/  LOP3.LUT R100, R87, 0x10, RZ, 0xc0, !PT ;  /* 0x0000001057647812 */ /* 0x000fe400078ec0ff */
[----:B------:R-:W-:Y:S02]  /*2570*/  SHF.R.S32.HI R0, RZ, 0x1f, R26 ;  /* 0x0000001fff007819 */ /* 0x000fe4000001141a */
[----:B0-----:R-:W-:-:S02]  /*2580*/  LEA.HI R144, R144, 0x8, RZ, 0x19 ;  /* 0x0000000890907811 */ /* 0x001fc400078fc8ff */
[----:B------:R-:W-:Y:S02]  /*2590*/  IADD3 R133, R127, R3, RZ ;  /* 0x000000037f857210 */ /* 0x000fe40007ffe0ff */
[----:B------:R-:W-:Y:S02]  /*25a0*/  IADD3 R104, R93, R13, RZ ;  /* 0x0000000d5d687210 */ /* 0x000fe40007ffe0ff */
[----:B------:R-:W-:Y:S02]  /*25b0*/  SHF.R.S32.HI R114, RZ, 0x3, R12 ;  /* 0x00000003ff727819 */ /* 0x000fe4000001140c */
[----:B------:R-:W-:Y:S02]  /*25c0*/  LOP3.LUT R20, R20, 0x8, RZ, 0xc0, !PT ;  /* 0x0000000814147812 */ /* 0x000fe400078ec0ff */
[----:B------:R-:W-:Y:S02]  /*25d0*/  SHF.R.S32.HI R112, RZ, 0x1f, R5 ;  /* 0x0000001fff707819 */ /* 0x000fe40000011405 */
[----:B------:R-:W-:-:S02]  /*25e0*/  SHF.R.S32.HI R111, RZ, 0x1f, R6 ;  /* 0x0000001fff6f7819 */ /* 0x000fc40000011406 */
[----:B------:R-:W-:Y:S02]  /*25f0*/  SHF.R.S32.HI R110, RZ, 0x1f, R7 ;  /* 0x0000001fff6e7819 */ /* 0x000fe40000011407 */
[----:B------:R-:W-:Y:S02]  /*2600*/  LOP3.LUT R87, R87, 0x20, RZ, 0xc0, !PT ;  /* 0x0000002057577812 */ /* 0x000fe400078ec0ff */
[----:B----4-:R-:W-:-:S07]  /*2610*/  SHF.R.S32.HI R128, RZ, 0x1f, R24 ;  /* 0x0000001fff807819 */ /* 0x010fce0000011418 */
.L_x_2801:
[----:B0-----:R-:W0:Y:S01]  /*2620*/  LDC R81, c[0x0][0x430] ;  /* 0x00010c00ff517b82 */ /* 0x001e220000000800 */
[----:B------:R-:W-:Y:S01]  /*2630*/  VIADD R25, R25, 0xffffffff ;  /* 0xffffffff19197836 */ /* 0x000fe20000000000 */
[----:B------:R-:W-:-:S03]  /*2640*/  MOV R80, RZ ;  /* 0x000000ff00507202 */ /* 0x000fc60000000f00 */
[----:B------:R-:W-:-:S03]  /*2650*/  IMAD R12, R25, 0x60, R113 ;  /* 0x00000060190c7824 */ /* 0x000fc600078e0271 */
[----:B-1----:R-:W1:Y:S02]  /*2660*/  LDC R124, c[0x0][0x3f4] ;  /* 0x0000fd00ff7c7b82 */ /* 0x002e640000000800 */
[----:B------:R-:W-:Y:S02]  /*2670*/  ISETP.GE.AND P0, PT, R12, R2, PT ;  /* 0x000000020c00720c */ /* 0x000fe40003f06270 */
[----:B------:R-:W-:Y:S02]  /*2680*/  IADD3 R32, R129, R12, RZ ;  /* 0x0000000c81207210 */ /* 0x000fe40007ffe0ff */
[----:B------:R-:W-:-:S03]  /*2690*/  ISETP.GT.OR P0, PT, R113, 0x5f, P0 ;  /* 0x0000005f7100780c */ /* 0x000fc60000704670 */
[----:B------:R-:W-:Y:S01]  /*26a0*/  IMAD.MOV.U32 R28, RZ, RZ, R32 ;  /* 0x000000ffff1c7224 */ /* 0x000fe200078e0020 */
        /* <DEDUP_REMOVED lines=16> */
[----:B------:R-:W-:Y:S01]  /*27b0*/  IMAD R11, R19, 0x4800, R133 ;  /* 0x00004800130b7824 */ /* 0x000fe200078e0285 */
[----:B------:R-:W-:Y:S01]  /*27c0*/  ISETP.GT.AND P4, PT, R25, R126, PT ;  /* 0x0000007e1900720c */ /* 0x000fe20003f84270 */
[----:B------:R-:W-:Y:S01]  /*27d0*/  IMAD.MOV R14, RZ, RZ, -R28 ;  /* 0x000000ffff0e7224 */ /* 0x000fe200078e0a1c */
[----:B------:R-:W-:Y:S05]  /*27e0*/  YIELD ;  /* 0x0000000000007946 */ /* 0x000fea0003800000 */
[----:B------:R-:W-:Y:S01]  /*27f0*/  IMAD R29, R19, 0x4800, R3 ;  /* 0x00004800131d7824 */ /* 0x000fe200078e0203 */
[----:B------:R-:W-:Y:S01]  /*2800*/  BSSY B0, `(.L_x_2696) ;  /* 0x000079d000007945 */ /* 0x000fe20003800000 */
[----:B------:R-:W-:Y:S01]  /*2810*/  IMAD R81, R81, R14, R32 ;  /* 0x0000000e51517224 */ /* 0x000fe200078e0220 */
[----:B------:R-:W-:Y:S01]  /*2820*/  P2R R123, PR, RZ, 0x10 ;  /* 0x00000010ff7b7803 */ /* 0x000fe20000000000 */
[----:B------:R-:W-:Y:S01]  /*2830*/  IMAD R29, R29, 0x2, R122 ;  /* 0x000000021d1d7824 */ /* 0x000fe200078e027a */
[----:B------:R-:W-:Y:S01]  /*2840*/  LEA R28, R11, R122, 0x1 ;  /* 0x0000007a0b1c7211 */ /* 0x000fe200078e08ff */
[----:B0-----:R-:W-:Y:S06]  /*2850*/  @!P0 BRA `(.L_x_2697) ;  /* 0x0000007000808947 */ /* 0x001fec0003800000 */
[----:B------:R-:W-:Y:S01]  /*2860*/  SHF.R.S32.HI R82, RZ, 0x1f, R81 ;  /* 0x0000001fff527819 */ /* 0x000fe20000011451 */
[----:B------:R-:W-:Y:S01]  /*2870*/  ULDC.64 UR4, c[0x0][0x300] ;  /* 0x0000c00000047ab9 */ /* 0x000fe20000000a00 */
[----:B-----5:R-:W-:Y:S01]  /*2880*/  SHF.R.S32.HI R83, RZ, 0x1f, R80 ;  /* 0x0000001fff537819 */ /* 0x020fe20000011450 */
[C---:B------:R-:W-:Y:S01]  /*2890*/  IMAD.WIDE.U32 R12, R81.reuse, UR4, RZ ;  /* 0x00000004510c7c25 */ /* 0x040fe2000f8e00ff */
        /* <DEDUP_REMOVED lines=15> */
[C---:B------:R-:W-:Y:S02]  /*2990*/  IMAD R31, R11.reuse, R94, R14 ;  /* 0x0000005e0b1f7224 */ /* 0x040fe400078e020e */
[----:B------:R-:W-:Y:S02]  /*29a0*/  IMAD R33, R11, R88, R30 ;  /* 0x000000580b217224 */ /* 0x000fe400078e021e */
[C---:B------:R-:W-:Y:S02]  /*29b0*/  IMAD R11, R26.reuse, UR5, R15 ;  /* 0x000000051a0b7c24 */ /* 0x040fe4000f8e020f */
[----:B------:R-:W-:Y:S01]  /*29c0*/  IMAD.WIDE.U32 R116, R26, UR4, R12 ;  /* 0x000000041a747c25 */ /* 0x000fe2000f8e000c */
[----:B------:R-:W-:-:S03]  /*29d0*/  ULDC.64 UR4, c[0x0][0x2e8] ;  /* 0x0000ba0000047ab9 */ /* 0x000fc60000000a00 */
[----:B------:R-:W-:Y:S01]  /*29e0*/  IMAD R84, R25, -0x60, R2 ;  /* 0xffffffa019547824 */ /* 0x000fe200078e0202 */
[----:B------:R-:W-:Y:S01]  /*29f0*/  IADD3 R11, R117, R11, RZ ;  /* 0x0000000b750b7210 */ /* 0x000fe20007ffe0ff */
[-C--:B------:R-:W-:Y:S01]  /*2a00*/  IMAD.WIDE.U32 R14, R94, R25.reuse, RZ ;  /* 0x000000195e0e7225 */ /* 0x080fe200078e00ff */
[----:B------:R-:W-:Y:S02]  /*2a10*/  LEA R117, P4, R116, UR4, 0x1 ;  /* 0x0000000474757c11 */ /* 0x000fe4000f8808ff */
[----:B------:R-:W-:Y:S01]  /*2a20*/  VIMNMX R84, R84, 0x60, PT ;  /* 0x0000006054547848 */ /* 0x000fe20003fe0100 */
[----:B------:R-:W-:Y:S01]  /*2a30*/  IMAD.WIDE.U32 R12, R88, R25, RZ ;  /* 0x00000019580c7225 */ /* 0x000fe200078e00ff */
[----:B------:R-:W-:-:S03]  /*2a40*/  LEA.HI.X R116, R116, UR5, R11, 0x1, P4 ;  /* 0x0000000574747c11 */ /* 0x000fc6000a0f0c0b */
        /* <DEDUP_REMOVED lines=59> */
.L_x_2700:
[----:B------:R-:W-:Y:S05]  /*2e00*/  BSYNC B1 ;  /* 0x0000000000017941 */ /* 0x000fea0003800000 */
.L_x_2699:
        /* <DEDUP_REMOVED lines=56> */
.L_x_2702:
[----:B------:R-:W-:Y:S05]  /*3190*/  BSYNC B1 ;  /* 0x0000000000017941 */ /* 0x000fea0003800000 */
.L_x_2701:
        /* <DEDUP_REMOVED lines=10> */
[----:B------:R-:W-:Y:S01]  /*3240*/  PRMT R210, R14, 0x7610, R210 ;  /* 0x000076100ed27816 */ /* 0x000fe200000000d2 */
[----:B------:R-:W-:-:S05]  /*3250*/  IMAD.MOV.U32 R14, RZ, RZ, R61 ;  /* 0x000000ffff0e7224 */ /* 0x000fca00078e003d */
[----:B------:R-:W-:Y:S01]  /*3260*/  PRMT R158, R14, 0x5410, R13 ;  /* 0x000054100e9e7816 */ /* 0x000fe2000000000d */
[----:B------:R-:W-:Y:S02]  /*3270*/  IMAD.MOV.U32 R14, RZ, RZ, R68 ;  /* 0x000000ffff0e7224 */ /* 0x000fe400078e0044 */
[----:B------:R-:W-:-:S03]  /*3280*/  IMAD.MOV.U32 R13, RZ, RZ, R65 ;  /* 0x000000ffff0d7224 */ /* 0x000fc600078e0041 */
[----:B------:R-:W-:Y:S01]  /*3290*/  PRMT R210, R210, 0x5410, R14 ;  /* 0x00005410d2d27816 */ /* 0x000fe2000000000e */
[----:B------:R-:W-:Y:S01]  /*32a0*/  IMAD.MOV.U32 R14, RZ, RZ, R77 ;  /* 0x000000ffff0e7224 */ /* 0x000fe200078e004d */
        /* <DEDUP_REMOVED lines=9> */
[----:B------:R-:W-:Y:S02]  /*3340*/  UISETP.NE.AND UP0, UPT, UR4, 0x3, UPT ;  /* 0x000000030400788c */ /* 0x000fe4000bf05270 */
[----:B------:R-:W-:Y:S02]  /*3350*/  PRMT R159, R159, 0x5410, R13 ;  /* 0x000054109f9f7816 */ /* 0x000fe4000000000d */
[----:B------:R-:W-:Y:S01]  /*3360*/  PRMT R209, R11, 0x5410, R12 ;  /* 0x000054100bd17816 */ /* 0x000fe2000000000c */
[----:B------:R-:W-:Y:S01]  /*3370*/  IMAD.MOV.U32 R11, RZ, RZ, R56 ;  /* 0x000000ffff0b7224 */ /* 0x000fe200078e0038 */
[----:B------:R-:W-:-:S02]  /*3380*/  MOV R12, R57 ;  /* 0x00000039000c7202 */ /* 0x000fc40000000f00 */
[----:B------:R-:W-:Y:S02]  /*3390*/  MOV R13, R76 ;  /* 0x0000004c000d7202 */ /* 0x000fe40000000f00 */
[----:B------:R-:W-:Y:S02]  /*33a0*/  PRMT R156, R11, 0x5410, R12 ;  /* 0x000054100b9c7816 */ /* 0x000fe4000000000c */
[----:B------:R-:W-:Y:S02]  /*33b0*/  MOV R12, R64 ;  /* 0x00000040000c7202 */ /* 0x000fe40000000f00 */
[----:B------:R-:W-:Y:S02]  /*33c0*/  MOV R11, R69 ;  /* 0x00000045000b7202 */ /* 0x000fe40000000f00 */
[----:B------:R-:W-:Y:S01]  /*33d0*/  PRMT R207, R12, 0x7610, R207 ;  /* 0x000076100ccf7816 */ /* 0x000fe200000000cf */
[----:B------:R-:W-:Y:S01]  /*33e0*/  IMAD.MOV.U32 R12, RZ, RZ, R73 ;  /* 0x000000ffff0c7224 */ /* 0x000fe200078e0049 */
[----:B------:R-:W-:Y:S01]  /*33f0*/  PRMT R211, R11, 0x7610, R211 ;  /* 0x000076100bd37816 */ /* 0x000fe200000000d3 */
[----:B------:R-:W-:Y:S01]  /*3400*/  IMAD.MOV.U32 R11, RZ, RZ, R72 ;  /* 0x000000ffff0b7224 */ /* 0x000fe200078e0048 */
[----:B------:R-:W-:-:S02]  /*3410*/  PRMT R152, R152, 0x5410, R13 ;  /* 0x0000541098987816 */ /* 0x000fc4000000000d */
[----:B------:R-:W-:Y:S01]  /*3420*/  PRMT R212, R12, 0x5410, R14 ;  /* 0x000054100cd47816 */ /* 0x000fe2000000000e */
[----:B-----5:R-:W-:Y:S01]  /*3430*/  IMAD.MOV.U32 R12, RZ, RZ, R34 ;  /* 0x000000ffff0c7224 */ /* 0x020fe200078e0022 */
[----:B------:R-:W-:Y:S01]  /*3440*/  PRMT R211, R211, 0x5410, R11 ;  /* 0x00005410d3d37816 */ /* 0x000fe2000000000b */
[----:B------:R-:W-:Y:S01]  /*3450*/  IMAD.MOV.U32 R11, RZ, RZ, R35 ;  /* 0x000000ffff0b7224 */ /* 0x000fe200078e0023 */
[----:B------:R-:W-:Y:S01]  /*3460*/  MOV R13, R31 ;  /* 0x0000001f000d7202 */ /* 0x000fe20000000f00 */
[----:B------:R-:W-:Y:S01]  /*3470*/  IMAD.MOV.U32 R14, RZ, RZ, R30 ;  /* 0x000000ffff0e7224 */ /* 0x000fe200078e001e */
[----:B------:R-:W-:Y:S02]  /*3480*/  PLOP3.LUT P0, PT, PT, PT, UP0, 0x80, 0x0 ;  /* 0x000000000000781c */ /* 0x000fe40003f0f008 */
[----:B------:R-:W-:Y:S01]  /*3490*/  PRMT R121, R12, 0x5410, R11 ;  /* 0x000054100c797816 */ /* 0x000fe2000000000b */
[----:B------:R-:W-:Y:S01]  /*34a0*/  IMAD.MOV.U32 R12, RZ, RZ, R42 ;  /* 0x000000ffff0c7224 */ /* 0x000fe200078e002a */
[----:B------:R-:W-:-:S02]  /*34b0*/  MOV R11, R43 ;  /* 0x0000002b000b7202 */ /* 0x000fc40000000f00 */
[----:B------:R-:W-:Y:S01]  /*34c0*/  PRMT R79, R14, 0x5410, R13 ;  /* 0x000054100e4f7816 */ /* 0x000fe2000000000d */
[----:B------:R-:W-:Y:S01]  /*34d0*/  IMAD.MOV.U32 R13, RZ, RZ, R39 ;  /* 0x000000ffff0d7224 */ /* 0x000fe200078e0027 */
[----:B------:R-:W-:Y:S01]  /*34e0*/  PRMT R146, R12, 0x5410, R11 ;  /* 0x000054100c927816 */ /* 0x000fe2000000000b */
[----:B------:R-:W-:Y:S01]  /*34f0*/  IMAD.MOV.U32 R11, RZ, RZ, R51 ;  /* 0x000000ffff0b7224 */ /* 0x000fe200078e0033 */
[----:B------:R-:W-:Y:S02]  /*3500*/  MOV R12, R50 ;  /* 0x00000032000c7202 */ /* 0x000fe40000000f00 */
[----:B------:R-:W-:Y:S02]  /*3510*/  MOV R14, R38 ;  /* 0x00000026000e7202 */ /* 0x000fe40000000f00 */
[----:B------:R-:W-:Y:S01]  /*3520*/  PRMT R153, R12, 0x5410, R11 ;  /* 0x000054100c997816 */ /* 0x000fe2000000000b */
[----:B------:R-:W-:Y:S01]  /*3530*/  IMAD.MOV.U32 R12, RZ, RZ, R36 ;  /* 0x000000ffff0c7224 */ /* 0x000fe200078e0024 */
[----:B------:R-:W-:Y:S01]  /*3540*/  PRMT R135, R14, 0x5410, R13 ;  /* 0x000054100e877816 */ /* 0x000fe2000000000d */
[----:B------:R-:W-:-:S02]  /*3550*/  IMAD.MOV.U32 R11, RZ, RZ, R37 ;  /* 0x000000ffff0b7224 */ /* 0x000fc400078e0025 */
[----:B------:R-:W-:Y:S02]  /*3560*/  IMAD.MOV.U32 R14, RZ, RZ, R46 ;  /* 0x000000ffff0e7224 */ /* 0x000fe400078e002e */
        /* <DEDUP_REMOVED lines=8> */
[----:B------:R-:W-:-:S02]  /*35f0*/  MOV R11, R45 ;  /* 0x0000002d000b7202 */ /* 0x000fc40000000f00 */
[----:B------:R-:W-:Y:S02]  /*3600*/  MOV R13, R33 ;  /* 0x00000021000d7202 */ /* 0x000fe40000000f00 */
[----:B------:R-:W-:Y:S01]  /*3610*/  PRMT R147, R12, 0x5410, R11 ;  /* 0x000054100c937816 */ /* 0x000fe2000000000b */
[----:B------:R-:W-:Y:S01]  /*3620*/  IMAD.MOV.U32 R12, RZ, RZ, R48 ;  /* 0x000000ffff0c7224 */ /* 0x000fe200078e0030 */
[----:B------:R-:W-:Y:S01]  /*3630*/  PRMT R120, R14, 0x5410, R13 ;  /* 0x000054100e787816 */ /* 0x000fe2000000000d */
[----:B------:R-:W-:-:S05]  /*3640*/  IMAD.MOV.U32 R11, RZ, RZ, R49 ;  /* 0x000000ffff0b7224 */ /* 0x000fca00078e0031 */
[----:B------:R-:W-:Y:S01]  /*3650*/  PRMT R151, R12, 0x5410, R11 ;  /* 0x000054100c977816 */ /* 0x000fe2000000000b */
[----:B------:R-:W-:Y:S01]  /*3660*/  IMAD.MOV.U32 R11, RZ, RZ, R53 ;  /* 0x000000ffff0b7224 */ /* 0x000fe200078e0035 */
[----:B------:R-:W-:-:S04]  /*3670*/  MOV R12, R52 ;  /* 0x00000034000c7202 */ /* 0x000fc80000000f00 */
[----:B------:R-:W-:Y:S01]  /*3680*/  PRMT R154, R12, 0x5410, R11 ;  /* 0x000054100c9a7816 */ /* 0x000fe2000000000b */
[----:B------:R-:W-:Y:S06]  /*3690*/  @!P0 BRA `(.L_x_2703) ;  /* 0x0000000000048947 */ /* 0x000fec0003800000 */
[----:B------:R-:W-:Y:S01]  /*36a0*/  BPT.TRAP 0x1 ;  /* 0x000000040000795c */ /* 0x000fe20000300000 */
.L_x_2703:
[----:B------:R-:W-:Y:S01]  /*36b0*/  IMAD R85, R19, 0x8, R18 ;  /* 0x0000000813557824 */ /* 0x000fe200078e0212 */
[----:B------:R-:W-:Y:S01]  /*36c0*/  SHF.L.U32 R86, R171, 0x1f, RZ ;  /* 0x0000001fab567819 */ /* 0x000fe200000006ff */
[----:B------:R-:W-:Y:S03]  /*36d0*/  BSSY B1, `(.L_x_2704) ;  /* 0x0000003000017945 */ /* 0x000fe60003800000 */
[----:B------:R-:W0:Y:S02]  /*36e0*/  SYNCS.PHASECHK.TRANS64.TRYWAIT P6, [R85+URZ+0x2a890], R86 ;  /* 0x02a89056550075a7 */ /* 0x000e2400080c017f */
[----:B0-----:R-:W-:Y:S05]  /*36f0*/  @!P6 BRA `(.L_x_2705) ;  /* 0x000001e8009ce947 */ /* 0x001fea0003800000 */
.L_x_3046:
[----:B------:R-:W-:Y:S05]  /*3700*/  BSYNC B1 ;  /* 0x0000000000017941 */ /* 0x000fea0003800000 */
.L_x_2704:
[----:B------:R-:W-:-:S03]  /*3710*/  UMOV UR4, 0xffffffff ;  /* 0xffffffff00047882 */ /* 0x000fc60000000000 */
[----:B------:R-:W-:Y:S05]  /*3720*/  BRA.DIV UR4, `(.L_x_2706) ;  /* 0x000001ea04a47947 */ /* 0x000fea000b800000 */
[----:B------:R1:W2:Y:S04]  /*3730*/  SHFL.IDX PT, R78, R116, RZ, 0x1c1f ;  /* 0x001c1fff744e7589 */ /* 0x0002a800000e0000 */
[----:B------:R1:W3:Y:S02]  /*3740*/  SHFL.IDX PT, R11, R117, RZ, 0x1c1f ;  /* 0x001c1fff750b7589 */ /* 0x0002e400000e0000 */
.L_x_3050:
        /* <DEDUP_REMOVED lines=9> */
[----:B------:R-:W-:Y:S02]  /*37e0*/  SHF.R.U64 R149, R76, 0x10, R77 ;  /* 0x000000104c957819 */ /* 0x000fe4000000124d */
        /* <DEDUP_REMOVED lines=22> */
[----:B------:R-:W-:Y:S02]  /*3950*/  HADD2.F32 R76, -RZ, R152.H1_H1 ;  /* 0x30000098ff4c7230 */ /* 0x000fe40000004100 */
[----:B------:R-:W-:Y:S01]  /*3960*/  FFMA.FTZ R13, R13, R75, R15 ;  /* 0x0000004b0d0d7223 */ /* 0x000fe2000001000f */
[----:B------:R-:W-:Y:S01]  /*3970*/  MOV R75, R14 ;  /* 0x0000000e004b7202 */ /* 0x000fe20000000f00 */
[--C-:B------:R-:W-:Y:S02]  /*3980*/  HADD2.F32 R14, -RZ, R74.reuse.H1_H1 ;  /* 0x3000004aff0e7230 */ /* 0x100fe40000004100 */
[----:B------:R-:W-:-:S02]  /*3990*/  HADD2.F32 R15, -RZ, R74.H0_H0 ;  /* 0x2000004aff0f7230 */ /* 0x000fc40000004100 */
[----:B------:R-:W-:Y:S02]  /*39a0*/  HADD2.F32 R74, -RZ, R152.H0_H0 ;  /* 0x20000098ff4a7230 */ /* 0x000fe40000004100 */
[-C--:B------:R-:W-:Y:S01]  /*39b0*/  FMUL.FTZ R77, R14, R76.reuse ;  /* 0x0000004c0e4d7220 */ /* 0x080fe20000410000 */
[----:B------:R-:W-:Y:S02]  /*39c0*/  HADD2.F32 R152, -RZ, R212.H1_H1 ;  /* 0x300000d4ff987230 */ /* 0x000fe40000004100 */
[C---:B------:R-:W-:Y:S01]  /*39d0*/  FMUL.FTZ R76, R15.reuse, R76 ;  /* 0x0000004c0f4c7220 */ /* 0x040fe20000410000 */
[----:B------:R-:W-:-:S03]  /*39e0*/  FFMA.FTZ R15, R15, R74, -R77 ;  /* 0x0000004a0f0f7223 */ /* 0x000fc6000001084d */
[----:B------:R-:W-:Y:S01]  /*39f0*/  FFMA.FTZ R14, R14, R74, R76 ;  /* 0x0000004a0e0e7223 */ /* 0x000fe2000001004c */
[--C-:B------:R-:W-:Y:S02]  /*3a00*/  HADD2.F32 R74, -RZ, R75.reuse.H1_H1 ;  /* 0x3000004bff4a7230 */ /* 0x100fe40000004100 */
[----:B------:R-:W-:Y:S02]  /*3a10*/  HADD2.F32 R76, -RZ, R75.H0_H0 ;  /* 0x2000004bff4c7230 */ /* 0x000fe40000004100 */
[----:B------:R-:W-:Y:S02]  /*3a20*/  HADD2.F32 R75, -RZ, R210.H0_H0 ;  /* 0x200000d2ff4b7230 */ /* 0x000fe40000004100 */
[-C--:B------:R-:W-:Y:S01]  /*3a30*/  FMUL.FTZ R77, R74, R152.reuse ;  /* 0x000000984a4d7220 */ /* 0x080fe20000410000 */
[----:B------:R-:W-:Y:S01]  /*3a40*/  F2FP.F16.F32.PACK_AB R14, R14, R15 ;  /* 0x0000000f0e0e723e */ /* 0x000fe200000000ff */
[C---:B------:R-:W-:Y:S02]  /*3a50*/  FMUL.FTZ R152, R76.reuse, R152 ;  /* 0x000000984c987220 */ /* 0x040fe40000410000 */
[----:B------:R-:W-:-:S02]  /*3a60*/  FFMA.FTZ R77, R76, R75, -R77 ;  /* 0x0000004b4c4d7223 */ /* 0x000fc4000001084d */
[----:B------:R-:W-:Y:S01]  /*3a70*/  FFMA.FTZ R152, R74, R75, R152 ;  /* 0x0000004b4a987223 */ /* 0x000fe20000010098 */
[----:B------:R-:W-:Y:S01]  /*3a80*/  F2FP.F16.F32.PACK_AB R74, R13, R12 ;  /* 0x0000000c0d4a723e */ /* 0x000fe200000000ff */
[----:B------:R-:W-:Y:S02]  /*3a90*/  IMAD.MOV.U32 R12, RZ, RZ, R14 ;  /* 0x000000ffff0c7224 */ /* 0x000fe400078e000e */
[----:B------:R-:W-:Y:S01]  /*3aa0*/  IMAD.MOV.U32 R13, RZ, RZ, R149 ;  /* 0x000000ffff0d7224 */ /* 0x000fe200078e0095 */
[----:B------:R-:W-:Y:S01]  /*3ab0*/  F2FP.F16.F32.PACK_AB R77, R152, R77 ;  /* 0x0000004d984d723e */ /* 0x000fe200000000ff */
[----:B------:R-:W-:-:S03]  /*3ac0*/  IMAD.MOV.U32 R15, RZ, RZ, R74 ;  /* 0x000000ffff0f7224 */ /* 0x000fc600078e004a */
[----:B------:R-:W-:-:S07]  /*3ad0*/  MOV R14, R77 ;  /* 0x0000004d000e7202 */ /* 0x000fce0000000f00 */
.L_x_2712:
[----:B------:R-:W-:Y:S05]  /*3ae0*/  BSYNC B3 ;  /* 0x0000000000037941 */ /* 0x000fea0003800000 */
.L_x_2711:
[----:B---3--:R-:W-:-:S04]  /*3af0*/  LEA R74, P4, R16, R11, 0x1 ;  /* 0x0000000b104a7211 */ /* 0x008fc800078808ff */
[----:B--2---:R-:W-:-:S05]  /*3b00*/  LEA.HI.X R75, R16, R78, R17, 0x1, P4 ;  /* 0x0000004e104b7211 */ /* 0x004fca00020f0c11 */
[----:B0-----:R4:W-:Y:S04]  /*3b10*/  ST.E.128 desc[UR60][R74.64], R12 ;  /* 0x0000000c4a007985 */ /* 0x0019e8000c101d3c */
.L_x_2710:
[----:B------:R-:W-:Y:S05]  /*3b20*/  BSYNC B2 ;  /* 0x0000000000027941 */ /* 0x000fea0003800000 */
.L_x_2709:
        /* <DEDUP_REMOVED lines=55> */
.L_x_2716:
[----:B------:R-:W-:Y:S05]  /*3ea0*/  BSYNC B3 ;  /* 0x0000000000037941 */ /* 0x000fea0003800000 */
.L_x_2715:
[----:B--2---:R-:W-:Y:S01]  /*3eb0*/  MOV R71, R78 ;  /* 0x0000004e00477202 */ /* 0x004fe20000000f00 */
[----:B------:R-:W-:Y:S02]  /*3ec0*/  IMAD.SHL.U32 R72, R166, 0x8, RZ ;  /* 0x00000008a6487824 */ /* 0x000fe400078e00ff */
[----:B---3--:R-:W-:-:S04]  /*3ed0*/  IMAD.MOV.U32 R70, RZ, RZ, R11 ;  /* 0x000000ffff467224 */ /* 0x008fc800078e000b */
[----:B------:R-:W-:-:S05]  /*3ee0*/  IMAD.WIDE R70, R72, 0x2, R70 ;  /* 0x0000000248467825 */ /* 0x000fca00078e0246 */
[----:B0-----:R0:W-:Y:S02]  /*3ef0*/  ST.E.128 desc[UR60][R70.64], R12 ;  /* 0x0000000c46007985 */ /* 0x0011e4000c101d3c */
.L_x_2714:
[----:B------:R-:W-:Y:S05]  /*3f00*/  BSYNC B2 ;  /* 0x0000000000027941 */ /* 0x000fea0003800000 */
.L_x_2713:
[----:B------:R-:W-:Y:S01]  /*3f10*/  ISETP.NE.AND P4, PT, R27, RZ, PT ;  /* 0x000000ff1b00720c */ /* 0x000fe20003f85270 */
[----:B------:R-:W-:-:S12]  /*3f20*/  BSSY B2, `(.L_x_2717) ;  /* 0x000003b000027945 */ /* 0x000fd80003800000 */
[----:B------:R-:W-:Y:S05]  /*3f30*/  @!P4 BRA `(.L_x_2718) ;  /* 0x0000000000e4c947 */ /* 0x000fea0003800000 */
[----:B0---4-:R0:W4:Y:S01]  /*3f40*/  LDS.128 R12, [R29+0x3000] ;  /* 0x003000001d0c7984 */ /* 0x0111220000000c00 */
[----:B------:R-:W-:Y:S01]  /*3f50*/  ISETP.GE.AND P4, PT, R173, R124, PT ;  /* 0x0000007cad00720c */ /* 0x000fe20003f86270 */
[----:B------:R-:W-:Y:S01]  /*3f60*/  IMAD.SHL.U32 R72, R167, 0x8, RZ ;  /* 0x00000008a7487824 */ /* 0x000fe200078e00ff */
[----:B--2---:R-:W-:Y:S01]  /*3f70*/  MOV R71, R78 ;  /* 0x0000004e00477202 */ /* 0x004fe20000000f00 */
[----:B---3--:R-:W-:Y:S01]  /*3f80*/  IMAD.MOV.U32 R70, RZ, RZ, R11 ;  /* 0x000000ffff467224 */ /* 0x008fe200078e000b */
[----:B------:R-:W-:Y:S03]  /*3f90*/  BSSY B3, `(.L_x_2719) ;  /* 0x0000032000037945 */ /* 0x000fe60003800000 */
[----:B------:R-:W-:-:S06]  /*3fa0*/  IMAD.WIDE R70, R72, 0x2, R70 ;  /* 0x0000000248467825 */ /* 0x000fcc00078e0246 */
        /* <DEDUP_REMOVED lines=24> */
[----:B------:R-:W-:Y:S02]  /*4130*/  HADD2.F32 R68, -RZ, R66.H0_H0 ;  /* 0x20000042ff447230 */ /* 0x000fe40000004100 */
        /* <DEDUP_REMOVED lines=8> */
[----:B------:R-:W-:Y:S02]  /*41c0*/  HADD2.F32 R68, -RZ, R211.H0_H0 ;  /* 0x200000d3ff447230 */ /* 0x000fe40000004100 */
[--C-:B------:R-:W-:Y:S02]  /*41d0*/  HADD2.F32 R67, -RZ, R14.reuse.H1_H1 ;  /* 0x3000000eff437230 */ /* 0x100fe40000004100 */
[----:B------:R-:W-:Y:S01]  /*41e0*/  HADD2.F32 R69, -RZ, R14.H0_H0 ;  /* 0x2000000eff457230 */ /* 0x000fe20000004100 */
[----:B------:R-:W-:Y:S01]  /*41f0*/  F2FP.F16.F32.PACK_AB R15, R66, R15 ;  /* 0x0000000f420f723e */ /* 0x000fe200000000ff */
[----:B------:R-:W-:Y:S02]  /*4200*/  HADD2.F32 R14, -RZ, R208.H1_H1 ;  /* 0x300000d0ff0e7230 */ /* 0x000fe40000004100 */
        /* <DEDUP_REMOVED lines=10> */
.L_x_2720:
[----:B------:R-:W-:Y:S05]  /*42b0*/  BSYNC B3 ;  /* 0x0000000000037941 */ /* 0x000fea0003800000 */
.L_x_2719:
[----:B----4-:R0:W-:Y:S02]  /*42c0*/  ST.E.128 desc[UR60][R70.64], R12 ;  /* 0x0000000c46007985 */ /* 0x0101e4000c101d3c */
.L_x_2718:
[----:B------:R-:W-:Y:S05]  /*42d0*/  BSYNC B2 ;  /* 0x0000000000027941 */ /* 0x000fea0003800000 */
.L_x_2717:
        /* <DEDUP_REMOVED lines=10> */
[--C-:B----4-:R-:W-:Y:S01]  /*4380*/  HADD2.F32 R69, -RZ, R15.reuse.H0_H0 ;  /* 0x2000000fff457230 */ /* 0x110fe20000004100 */
[----:B------:R-:W-:Y:S02]  /*4390*/  SHF.R.U64 R64, R64, 0x10, R65 ;  /* 0x0000001040407819 */ /* 0x000fe40000001241 */
[----:B------:R-:W-:Y:S01]  /*43a0*/  SHF.R.U32.HI R62, RZ, 0x10, R63 ;  /* 0x00000010ff3e7819 */ /* 0x000fe2000001163f */
[----:B------:R-:W-:Y:S01]  /*43b0*/  IMAD.MOV.U32 R63, RZ, RZ, R13 ;  /* 0x000000ffff3f7224 */ /* 0x000fe200078e000d */
[----:B------:R-:W-:Y:S01]  /*43c0*/  SHF.R.U32.HI R65, RZ, 0x10, R65 ;  /* 0x00000010ff417819 */ /* 0x000fe20000011641 */
[----:B------:R-:W-:Y:S01]  /*43d0*/  HADD2.F32 R71, -RZ, R64.H0_H0 ;  /* 0x20000040ff477230 */ /* 0x000fe20000004100 */
[----:B------:R-:W-:Y:S01]  /*43e0*/  MOV R13, R14 ;  /* 0x0000000e000d7202 */ /* 0x000fe20000000f00 */
[----:B------:R-:W-:Y:S02]  /*43f0*/  HADD2.F32 R64, -RZ, R15.H1_H1 ;  /* 0x3000000fff407230 */ /* 0x000fe40000004100 */
[----:B------:R-:W-:-:S02]  /*4400*/  HADD2.F32 R14, -RZ, R65.H0_H0 ;  /* 0x20000041ff0e7230 */ /* 0x000fc40000004100 */
[--C-:B------:R-:W-:Y:S02]  /*4410*/  HADD2.F32 R65, -RZ, R63.reuse.H1_H1 ;  /* 0x3000003fff417230 */ /* 0x100fe40000004100 */
[----:B------:R-:W-:Y:S02]  /*4420*/  HADD2.F32 R70, -RZ, R63.H0_H0 ;  /* 0x2000003fff467230 */ /* 0x000fe40000004100 */
[----:B------:R-:W-:Y:S02]  /*4430*/  HADD2.F32 R68, -RZ, R68.H0_H0 ;  /* 0x20000044ff447230 */ /* 0x000fe40000004100 */
[-C--:B------:R-:W-:Y:S01]  /*4440*/  FMUL.FTZ R15, R65, R71.reuse ;  /* 0x00000047410f7220 */ /* 0x080fe20000410000 */
[----:B------:R-:W-:Y:S02]  /*4450*/  HADD2.F32 R63, -RZ, R62.H0_H0 ;  /* 0x2000003eff3f7230 */ /* 0x000fe40000004100 */
[----:B------:R-:W-:Y:S01]  /*4460*/  FMUL.FTZ R72, R70, R71 ;  /* 0x0000004746487220 */ /* 0x000fe20000410000 */
[-C--:B------:R-:W-:Y:S01]  /*4470*/  FMUL.FTZ R62, R64, R14.reuse ;  /* 0x0000000e403e7220 */ /* 0x080fe20000410000 */
[----:B------:R-:W-:Y:S01]  /*4480*/  FMUL.FTZ R71, R69, R14 ;  /* 0x0000000e45477220 */ /* 0x000fe20000410000 */
[-C--:B------:R-:W-:Y:S01]  /*4490*/  FFMA.FTZ R14, R70, R68.reuse, -R15 ;  /* 0x00000044460e7223 */ /* 0x080fe2000001080f */
[----:B------:R-:W-:Y:S01]  /*44a0*/  FFMA.FTZ R15, R65, R68, R72 ;  /* 0x00000044410f7223 */ /* 0x000fe20000010048 */
[----:B------:R-:W-:Y:S01]  /*44b0*/  FFMA.FTZ R62, R69, R63, -R62 ;  /* 0x0000003f453e7223 */ /* 0x000fe2000001083e */
[----:B------:R-:W-:-:S02]  /*44c0*/  HADD2.F32 R65, -RZ, R207.H0_H0 ;  /* 0x200000cfff417230 */ /* 0x000fc40000004100 */
[----:B------:R-:W-:Y:S01]  /*44d0*/  FFMA.FTZ R64, R64, R63, R71 ;  /* 0x0000003f40407223 */ /* 0x000fe20000010047 */
[--C-:B------:R-:W-:Y:S01]  /*44e0*/  HADD2.F32 R69, -RZ, R12.reuse.H1_H1 ;  /* 0x3000000cff457230 */ /* 0x100fe20000004100 */
[----:B------:R-:W-:Y:S01]  /*44f0*/  F2FP.F16.F32.PACK_AB R14, R15, R14 ;  /* 0x0000000e0f0e723e */ /* 0x000fe200000000ff */
[----:B------:R-:W-:Y:S02]  /*4500*/  HADD2.F32 R70, -RZ, R12.H0_H0 ;  /* 0x2000000cff467230 */ /* 0x000fe40000004100 */
[----:B------:R-:W-:Y:S01]  /*4510*/  HADD2.F32 R63, -RZ, R159.H1_H1 ;  /* 0x3000009fff3f7230 */ /* 0x000fe20000004100 */
[----:B------:R-:W-:Y:S01]  /*4520*/  F2FP.F16.F32.PACK_AB R62, R64, R62 ;  /* 0x0000003e403e723e */ /* 0x000fe200000000ff */
[--C-:B------:R-:W-:Y:S02]  /*4530*/  HADD2.F32 R12, -RZ, R13.reuse.H1_H1 ;  /* 0x3000000dff0c7230 */ /* 0x100fe40000004100 */
[----:B------:R-:W-:Y:S01]  /*4540*/  FMUL.FTZ R73, R70, R65 ;  /* 0x0000004146497220 */ /* 0x000fe20000410000 */
[----:B------:R-:W-:-:S02]  /*4550*/  HADD2.F32 R72, -RZ, R13.H0_H0 ;  /* 0x2000000dff487230 */ /* 0x000fc40000004100 */
[C---:B------:R-:W-:Y:S01]  /*4560*/  FMUL.FTZ R13, R69.reuse, R65 ;  /* 0x00000041450d7220 */ /* 0x040fe20000410000 */
[----:B------:R-:W-:Y:S02]  /*4570*/  HADD2.F32 R68, -RZ, R207.H1_H1 ;  /* 0x300000cfff447230 */ /* 0x000fe40000004100 */
[-C--:B------:R-:W-:Y:S01]  /*4580*/  FMUL.FTZ R65, R12, R63.reuse ;  /* 0x0000003f0c417220 */ /* 0x080fe20000410000 */
[----:B------:R-:W-:Y:S02]  /*4590*/  HADD2.F32 R71, -RZ, R159.H0_H0 ;  /* 0x2000009fff477230 */ /* 0x000fe40000004100 */
[----:B------:R-:W-:Y:S01]  /*45a0*/  FMUL.FTZ R63, R72, R63 ;  /* 0x0000003f483f7220 */ /* 0x000fe20000410000 */
[----:B------:R-:W-:Y:S02]  /*45b0*/  IMAD.MOV.U32 R15, RZ, RZ, R62 ;  /* 0x000000ffff0f7224 */ /* 0x000fe400078e003e */
[-C--:B------:R-:W-:Y:S01]  /*45c0*/  FFMA.FTZ R13, R70, R68.reuse, -R13 ;  /* 0x00000044460d7223 */ /* 0x080fe2000001080d */
[----:B------:R-:W-:Y:S01]  /*45d0*/  FFMA.FTZ R73, R69, R68, R73 ;  /* 0x0000004445497223 */ /* 0x000fe20000010049 */
[-C--:B------:R-:W-:Y:S01]  /*45e0*/  FFMA.FTZ R65, R72, R71.reuse, -R65 ;  /* 0x0000004748417223 */ /* 0x080fe20000010841 */
[----:B------:R-:W-:-:S03]  /*45f0*/  FFMA.FTZ R63, R12, R71, R63 ;  /* 0x000000470c3f7223 */ /* 0x000fc6000001003f */
[----:B------:R-:W-:Y:S02]  /*4600*/  F2FP.F16.F32.PACK_AB R13, R73, R13 ;  /* 0x0000000d490d723e */ /* 0x000fe400000000ff */
[----:B------:R-:W-:-:S03]  /*4610*/  F2FP.F16.F32.PACK_AB R63, R63, R65 ;  /* 0x000000413f3f723e */ /* 0x000fc600000000ff */
[----:B------:R-:W-:Y:S02]  /*4620*/  IMAD.MOV.U32 R12, RZ, RZ, R13 ;  /* 0x000000ffff0c7224 */ /* 0x000fe400078e000d */
[----:B------:R-:W-:Y:S01]  /*4630*/  IMAD.MOV.U32 R13, RZ, RZ, R14 ;  /* 0x000000ffff0d7224 */ /* 0x000fe200078e000e */
[----:B------:R-:W-:-:S07]  /*4640*/  MOV R14, R63 ;  /* 0x0000003f000e7202 */ /* 0x000fce0000000f00 */
.L_x_2724:
[----:B------:R-:W-:Y:S05]  /*4650*/  BSYNC B3 ;  /* 0x0000000000037941 */ /* 0x000fea0003800000 */
.L_x_2723:
[----:B----4-:R0:W-:Y:S02]  /*4660*/  ST.E.128 desc[UR60][R66.64], R12 ;  /* 0x0000000c42007985 */ /* 0x0101e4000c101d3c */
.L_x_2722:
[----:B------:R-:W-:Y:S05]  /*4670*/  BSYNC B2 ;  /* 0x0000000000027941 */ /* 0x000fea0003800000 */
.L_x_2721:
        /* <DEDUP_REMOVED lines=50> */
.L_x_2728:
[----:B------:R-:W-:Y:S05]  /*49a0*/  BSYNC B3 ;  /* 0x0000000000037941 */ /* 0x000fea0003800000 */
.L_x_2727:
[----:B----4-:R0:W-:Y:S02]  /*49b0*/  ST.E.128 desc[UR60][R62.64], R12 ;  /* 0x0000000c3e007985 */ /* 0x0101e4000c101d3c */
.L_x_2726:
[----:B------:R-:W-:Y:S05]  /*49c0*/  BSYNC B2 ;  /* 0x0000000000027941 */ /* 0x000fea0003800000 */
.L_x_2725:
        /* <DEDUP_REMOVED lines=8> */
[----:B------:R-:W-:Y:S02]  /*4a50*/  SHF.R.U64 R11, R54, 0x10, R55 ;  /* 0x00000010360b7819 */ /* 0x000fe40000001237 */
[----:B------:R-:W-:Y:S02]  /*4a60*/  SHF.R.U64 R60, R56, 0x10, R57 ;  /* 0x00000010383c7819 */ /* 0x000fe40000001239 */
[----:B------:R-:W-:Y:S01]  /*4a70*/  SHF.R.U32.HI R54, RZ, 0x10, R55 ;  /* 0x00000010ff367819 */ /* 0x000fe20000011637 */
[----:B------:R-:W-:Y:S01]  /*4a80*/  HADD2.F32 R56, -RZ, R11.H0_H0 ;  /* 0x2000000bff387230 */ /* 0x000fe20000004100 */
[----:B------:R-:W-:Y:S01]  /*4a90*/  SHF.R.U32.HI R57, RZ, 0x10, R57 ;  /* 0x00000010ff397819 */ /* 0x000fe20000011639 */
[----:B------:R-:W-:Y:S01]  /*4aa0*/  HADD2.F32 R62, -RZ, R60.H0_H0 ;  /* 0x2000003cff3e7230 */ /* 0x000fe20000004100 */
[----:B----4-:R-:W-:Y:S01]  /*4ab0*/  MOV R55, R13 ;  /* 0x0000000d00377202 */ /* 0x010fe20000000f00 */
        /* <DEDUP_REMOVED lines=12> */
[-C--:B------:R-:W-:Y:S01]  /*4b80*/  FFMA.FTZ R55, R55, R54.reuse, -R62 ;  /* 0x0000003637377223 */ /* 0x080fe2000001083e */
[----:B------:R-:W-:Y:S01]  /*4b90*/  FFMA.FTZ R54, R11, R54, R60 ;  /* 0x000000360b367223 */ /* 0x000fe2000001003c */
[----:B------:R-:W-:-:S02]  /*4ba0*/  HADD2.F32 R13, -RZ, R156.H0_H0 ;  /* 0x2000009cff0d7230 */ /* 0x000fc40000004100 */
[--C-:B------:R-:W-:Y:S02]  /*4bb0*/  HADD2.F32 R60, -RZ, R12.reuse.H1_H1 ;  /* 0x3000000cff3c7230 */ /* 0x100fe40000004100 */
        /* <DEDUP_REMOVED lines=14> */
[----:B------:R-:W-:Y:S01]  /*4ca0*/  F2FP.F16.F32.PACK_AB R15, R54, R55 ;  /* 0x00000037360f723e */ /* 0x000fe200000000ff */
[----:B------:R-:W-:Y:S01]  /*4cb0*/  FFMA.FTZ R12, R12, R155, R57 ;  /* 0x0000009b0c0c7223 */ /* 0x000fe20000010039 */
[----:B------:R-:W-:-:S04]  /*4cc0*/  F2FP.F16.F32.PACK_AB R60, R60, R61 ;  /* 0x0000003d3c3c723e */ /* 0x000fc800000000ff */
[----:B------:R-:W-:Y:S01]  /*4cd0*/  F2FP.F16.F32.PACK_AB R14, R12, R63 ;  /* 0x0000003f0c0e723e */ /* 0x000fe200000000ff */
[----:B------:R-:W-:-:S07]  /*4ce0*/  IMAD.MOV.U32 R12, RZ, RZ, R60 ;  /* 0x000000ffff0c7224 */ /* 0x000fce00078e003c */
.L_x_2730:
[----:B------:R-:W-:Y:S05]  /*4cf0*/  BSYNC B2 ;  /* 0x0000000000027941 */ /* 0x000fea0003800000 */
.L_x_2729:
[----:B----4-:R0:W-:Y:S02]  /*4d00*/  ST.E.128 desc[UR60][R58.64], R12 ;  /* 0x0000000c3a007985 */ /* 0x0101e4000c101d3c */
.L_x_2708:
[----:B------:R-:W-:Y:S05]  /*4d10*/  BSYNC B1 ;  /* 0x0000000000017941 */ /* 0x000fea0003800000 */
.L_x_2707:
[----:B------:R-:W-:-:S03]  /*4d20*/  UMOV UR4, 0xffffffff ;  /* 0xffffffff00047882 */ /* 0x000fc60000000000 */
[----:B------:R-:W-:Y:S05]  /*4d30*/  BRA.DIV UR4, `(.L_x_2731) ;  /* 0x000001d6046c7947 */ /* 0x000fea000b800000 */
[----:B-1----:R-:W1:Y:S04]  /*4d40*/  SHFL.IDX PT, R116, R116, 0x1, 0x1c1f ;  /* 0x003c1f0074747f89 */ /* 0x002e6800000e0000 */
[----:B------:R-:W0:Y:S02]  /*4d50*/  SHFL.IDX PT, R117, R117, 0x1, 0x1c1f ;  /* 0x003c1f0075757f89 */ /* 0x000e2400000e0000 */
.L_x_3054:
        /* <DEDUP_REMOVED lines=10> */
[----:B------:R-:W-:Y:S02]  /*4e00*/  SHF.R.U64 R50, R50, 0x10, R51 ;  /* 0x0000001032327819 */ /* 0x000fe40000001233 */
[--C-:B---3--:R-:W-:Y:S01]  /*4e10*/  SHF.R.U64 R11, R52, 0x10, R53.reuse ;  /* 0x00000010340b7819 */ /* 0x108fe20000001235 */
[----:B----4-:R-:W-:Y:S01]  /*4e20*/  HADD2.F32 R52, -RZ, R15.H1_H1 ;  /* 0x3000000fff347230 */ /* 0x010fe20000004100 */
[----:B------:R-:W-:Y:S02]  /*4e30*/  SHF.R.U32.HI R56, RZ, 0x10, R53 ;  /* 0x00000010ff387819 */ /* 0x000fe40000011635 */
[----:B------:R-:W-:Y:S01]  /*4e40*/  SHF.R.U32.HI R57, RZ, 0x10, R51 ;  /* 0x00000010ff397819 */ /* 0x000fe20000011633 */
[----:B------:R-:W-:Y:S02]  /*4e50*/  HADD2.F32 R51, -RZ, R50.H0_H0 ;  /* 0x20000032ff337230 */ /* 0x000fe40000004100 */
[----:B------:R-:W-:Y:S02]  /*4e60*/  HADD2.F32 R53, -RZ, R11.H0_H0 ;  /* 0x2000000bff357230 */ /* 0x000fe40000004100 */
[----:B------:R-:W-:-:S02]  /*4e70*/  HADD2.F32 R50, -RZ, R13.H1_H1 ;  /* 0x3000000dff327230 */ /* 0x000fc40000004100 */
[----:B------:R-:W-:Y:S02]  /*4e80*/  HADD2.F32 R11, -RZ, R13.H0_H0 ;  /* 0x2000000dff0b7230 */ /* 0x000fe40000004100 */
[----:B------:R-:W-:Y:S02]  /*4e90*/  HADD2.F32 R56, -RZ, R56.H0_H0 ;  /* 0x20000038ff387230 */ /* 0x000fe40000004100 */
[-C--:B------:R-:W-:Y:S01]  /*4ea0*/  FMUL.FTZ R58, R50, R53.reuse ;  /* 0x00000035323a7220 */ /* 0x080fe20000410000 */
[----:B------:R-:W-:Y:S02]  /*4eb0*/  HADD2.F32 R13, -RZ, R15.H0_H0 ;  /* 0x2000000fff0d7230 */ /* 0x000fe40000004100 */
[C---:B------:R-:W-:Y:S01]  /*4ec0*/  FMUL.FTZ R53, R11.reuse, R53 ;  /* 0x000000350b357220 */ /* 0x040fe20000410000 */
[----:B------:R-:W-:Y:S02]  /*4ed0*/  HADD2.F32 R15, -RZ, R57.H0_H0 ;  /* 0x20000039ff0f7230 */ /* 0x000fe40000004100 */
[-C--:B------:R-:W-:Y:S01]  /*4ee0*/  FMUL.FTZ R60, R52, R56.reuse ;  /* 0x00000038343c7220 */ /* 0x080fe20000410000 */
[-C--:B------:R-:W-:Y:S01]  /*4ef0*/  FFMA.FTZ R11, R11, R51.reuse, -R58 ;  /* 0x000000330b0b7223 */ /* 0x080fe2000001083a */
[C---:B------:R-:W-:Y:S01]  /*4f00*/  FMUL.FTZ R57, R13.reuse, R56 ;  /* 0x000000380d397220 */ /* 0x040fe20000410000 */
[----:B------:R-:W-:Y:S01]  /*4f10*/  FFMA.FTZ R50, R50, R51, R53 ;  /* 0x0000003332327223 */ /* 0x000fe20000010035 */
[----:B------:R-:W-:Y:S01]  /*4f20*/  FFMA.FTZ R13, R13, R15, -R60 ;  /* 0x0000000f0d0d7223 */ /* 0x000fe2000001083c */
[----:B------:R-:W-:-:S02]  /*4f30*/  HADD2.F32 R56, -RZ, R154.H0_H0 ;  /* 0x2000009aff387230 */ /* 0x000fc40000004100 */
[----:B------:R-:W-:Y:S01]  /*4f40*/  FFMA.FTZ R52, R52, R15, R57 ;  /* 0x0000000f34347223 */ /* 0x000fe20000010039 */
[----:B------:R-:W-:Y:S01]  /*4f50*/  HADD2.F32 R154, -RZ, R154.H1_H1 ;  /* 0x3000009aff9a7230 */ /* 0x000fe20000004100 */
[----:B------:R-:W-:Y:S01]  /*4f60*/  F2FP.F16.F32.PACK_AB R11, R50, R11 ;  /* 0x0000000b320b723e */ /* 0x000fe200000000ff */
        /* <DEDUP_REMOVED lines=18> */
.L_x_2736:
[----:B------:R-:W-:Y:S05]  /*5090*/  BSYNC B2 ;  /* 0x0000000000027941 */ /* 0x000fea0003800000 */
.L_x_2735:
[----:B----4-:R0:W-:Y:S02]  /*50a0*/  ST.E.128 desc[UR60][R54.64], R12 ;  /* 0x0000000c36007985 */ /* 0x0101e4000c101d3c */
.L_x_2734:
[----:B------:R-:W-:Y:S05]  /*50b0*/  BSYNC B1 ;  /* 0x0000000000017941 */ /* 0x000fea0003800000 */
.L_x_2733:
        /* <DEDUP_REMOVED lines=51> */
.L_x_2740:
[----:B------:R-:W-:Y:S05]  /*53f0*/  BSYNC B2 ;  /* 0x0000000000027941 */ /* 0x000fea0003800000 */
.L_x_2739:
[----:B----4-:R0:W-:Y:S02]  /*5400*/  ST.E.128 desc[UR60][R50.64], R12 ;  /* 0x0000000c32007985 */ /* 0x0101e4000c101d3c */
.L_x_2738:
[----:B------:R-:W-:Y:S05]  /*5410*/  BSYNC B1 ;  /* 0x0000000000017941 */ /* 0x000fea0003800000 */
.L_x_2737:
        /* <DEDUP_REMOVED lines=51> */
.L_x_2744:
[----:B------:R-:W-:Y:S05]  /*5750*/  BSYNC B2 ;  /* 0x0000000000027941 */ /* 0x000fea0003800000 */
.L_x_2743:
[----:B----4-:R0:W-:Y:S02]  /*5760*/  ST.E.128 desc[UR60][R46.64], R12 ;  /* 0x0000000c2e007985 */ /* 0x0101e4000c101d3c */
.L_x_2742:
[----:B------:R-:W-:Y:S05]  /*5770*/  BSYNC B1 ;  /* 0x0000000000017941 */ /* 0x000fea0003800000 */
.L_x_2741:
        /* <DEDUP_REMOVED lines=49> */
.L_x_2748:
[----:B------:R-:W-:Y:S05]  /*5a90*/  BSYNC B2 ;  /* 0x0000000000027941 */ /* 0x000fea0003800000 */
.L_x_2747:
[----:B----4-:R0:W-:Y:S02]  /*5aa0*/  ST.E.128 desc[UR60][R42.64], R12 ;  /* 0x0000000c2a007985 */ /* 0x0101e4000c101d3c */
.L_x_2746:
[----:B------:R-:W-:Y:S05]  /*5ab0*/  BSYNC B1 ;  /* 0x0000000000017941 */ /* 0x000fea0003800000 */
.L_x_2745:
        /* <DEDUP_REMOVED lines=49> */
.L_x_2752:
[----:B------:R-:W-:Y:S05]  /*5dd0*/  BSYNC B2 ;  /* 0x0000000000027941 */ /* 0x000fea0003800000 */
.L_x_2751:
[----:B----4-:R0:W-:Y:S02]  /*5de0*/  ST.E.128 desc[UR60][R38.64], R12 ;  /* 0x0000000c26007985 */ /* 0x0101e4000c101d3c */
.L_x_2750:
[----:B------:R-:W-:Y:S05]  /*5df0*/  BSYNC B1 ;  /* 0x0000000000017941 */ /* 0x000fea0003800000 */
.L_x_2749:
        /* <DEDUP_REMOVED lines=48> */
.L_x_2754:
[----:B------:R-:W-:Y:S05]  /*6100*/  BSYNC B1 ;  /* 0x0000000000017941 */ /* 0x000fea0003800000 */
.L_x_2753:
[----:B----4-:R0:W-:Y:S01]  /*6110*/  ST.E.128 desc[UR60][R34.64], R12 ;  /* 0x0000000c22007985 */ /* 0x0101e2000c101d3c */
[----:B------:R-:W-:Y:S05]  /*6120*/  BRA `(.L_x_2732) ;  /* 0x0000004000287947 */ /* 0x000fea0003800000 */
.L_x_2698:
        /* <DEDUP_REMOVED lines=47> */
.L_x_2756:
[----:B------:R-:W-:Y:S05]  /*6420*/  BSYNC B1 ;  /* 0x0000000000017941 */ /* 0x000fea0003800000 */
.L_x_2755:
        /* <DEDUP_REMOVED lines=47> */
.L_x_2758:
[----:B------:R-:W-:Y:S05]  /*6720*/  BSYNC B1 ;  /* 0x0000000000017941 */ /* 0x000fea0003800000 */
.L_x_2757:
[----:B------:R-:W2:Y:S01]  /*6730*/  LDL R11, [R1+0x30] ;  /* 0x00003000010b7983 */ /* 0x000ea20000100800 */
[----:B0-----:R-:W-:Y:S01]  /*6740*/  IMAD.MOV.U32 R12, RZ, RZ, R29 ;  /* 0x000000ffff0c7224 */ /* 0x001fe200078e001d */
[----:B------:R-:W-:Y:S01]  /*6750*/  MOV R14, R33 ;  /* 0x00000021000e7202 */ /* 0x000fe20000000f00 */
[----:B------:R-:W-:Y:S01]  /*6760*/  IMAD.MOV.U32 R13, RZ, RZ, R32 ;  /* 0x000000ffff0d7224 */ /* 0x000fe200078e0020 */
[----:B------:R-:W-:-:S04]  /*6770*/  PRMT R210, R76, 0x5410, R77 ;  /* 0x000054104cd27816 */ /* 0x000fc8000000004d */
[----:B------:R-:W-:Y:S02]  /*6780*/  PRMT R228, R13, 0x7610, R228 ;  /* 0x000076100de47816 */ /* 0x000fe400000000e4 */
        /* <DEDUP_REMOVED lines=11> */
[----:B------:R-:W-:Y:S01]  /*6840*/  IMAD.MOV.U32 R14, RZ, RZ, R37 ;  /* 0x000000ffff0e7224 */ /* 0x000fe200078e0025 */
[----:B------:R0:W-:Y:S04]  /*6850*/  STL.S16 [R1+0x38], R11 ;  /* 0x0000380b01007387 */ /* 0x0001e80000100600 */
[----:B------:R1:W-:Y:S01]  /*6860*/  STL.S16 [R1+0x3a], R12 ;  /* 0x00003a0c01007387 */ /* 0x0003e20000100600 */
[----:B------:R-:W-:Y:S01]  /*6870*/  PRMT R156, R14, 0x7610, R156 ;  /* 0x000076100e9c7816 */ /* 0x000fe2000000009c */
[----:B------:R-:W-:Y:S01]  /*6880*/  IMAD.MOV.U32 R14, RZ, RZ, R41 ;  /* 0x000000ffff0e7224 */ /* 0x000fe200078e0029 */
[----:B------:R-:W-:Y:S01]  /*6890*/  PLOP3.LUT P0, PT, PT, PT, UP0, 0x80, 0x0 ;  /* 0x000000000000781c */ /* 0x000fe20003f0f008 */
[----:B------:R2:W-:Y:S01]  /*68a0*/  STL.S16 [R1+0x3c], R13 ;  /* 0x00003c0d01007387 */ /* 0x0005e20000100600 */
[----:B0-----:R-:W-:Y:S01]  /*68b0*/  IMAD.MOV.U32 R11, RZ, RZ, R42 ;  /* 0x000000ffff0b7224 */ /* 0x001fe200078e002a */
[----:B-1----:R-:W-:Y:S01]  /*68c0*/  MOV R12, R43 ;  /* 0x0000002b000c7202 */ /* 0x002fe20000000f00 */
[----:B--2---:R-:W-:-:S03]  /*68d0*/  IMAD.MOV.U32 R13, RZ, RZ, R40 ;  /* 0x000000ffff0d7224 */ /* 0x004fc600078e0028 */
[----:B------:R-:W-:Y:S01]  /*68e0*/  PRMT R212, R11, 0x5410, R12 ;  /* 0x000054100bd47816 */ /* 0x000fe2000000000c */
[----:B------:R-:W-:Y:S01]  /*68f0*/  IMAD.MOV.U32 R12, RZ, RZ, R47 ;  /* 0x000000ffff0c7224 */ /* 0x000fe200078e002f */
[----:B------:R-:W-:Y:S02]  /*6900*/  MOV R11, R46 ;  /* 0x0000002e000b7202 */ /* 0x000fe40000000f00 */
[----:B------:R-:W-:Y:S01]  /*6910*/  PRMT R213, R13, 0x5410, R14 ;  /* 0x000054100dd57816 */ /* 0x000fe2000000000e */
[----:B------:R-:W-:Y:S01]  /*6920*/  IMAD.MOV.U32 R13, RZ, RZ, R44 ;  /* 0x000000ffff0d7224 */ /* 0x000fe200078e002c */
[----:B------:R-:W-:Y:S01]  /*6930*/  MOV R14, R45 ;  /* 0x0000002d000e7202 */ /* 0x000fe20000000f00 */
[----:B------:R0:W-:Y:S01]  /*6940*/  STL.S16 [R1+0x3e], R12 ;  /* 0x00003e0c01007387 */ /* 0x0001e20000100600 */
[----:B------:R-:W-:Y:S01]  /*6950*/  PRMT R223, R223, 0x5410, R11 ;  /* 0x00005410dfdf7816 */ /* 0x000fe2000000000b */
[----:B------:R-:W-:Y:S01]  /*6960*/  IMAD.MOV.U32 R11, RZ, RZ, R49 ;  /* 0x000000ffff0b7224 */ /* 0x000fe200078e0031 */
[----:B------:R-:W-:Y:S01]  /*6970*/  PRMT R228, R228, 0x5410, R13 ;  /* 0x00005410e4e47816 */ /* 0x000fe2000000000d */
[----:B------:R1:W-:Y:S01]  /*6980*/  STL.S16 [R1+0x44], R14 ;  /* 0x0000440e01007387 */ /* 0x0003e20000100600 */
[----:B------:R-:W-:-:S02]  /*6990*/  IMAD.MOV.U32 R13, RZ, RZ, R51 ;  /* 0x000000ffff0d7224 */ /* 0x000fc400078e0033 */
[----:B------:R-:W-:Y:S01]  /*69a0*/  PRMT R155, R11, 0x7610, R155 ;  /* 0x000076100b9b7816 */ /* 0x000fe2000000009b */
[----:B-----5:R-:W-:Y:S01]  /*69b0*/  IMAD.MOV.U32 R11, RZ, RZ, R53 ;  /* 0x000000ffff0b7224 */ /* 0x020fe200078e0035 */
[----:B0-----:R-:W-:Y:S01]  /*69c0*/  MOV R12, R48 ;  /* 0x00000030000c7202 */ /* 0x001fe20000000f00 */
[----:B-1----:R-:W-:-:S05]  /*69d0*/  IMAD.MOV.U32 R14, RZ, RZ, R50 ;  /* 0x000000ffff0e7224 */ /* 0x002fca00078e0032 */
[----:B------:R0:W-:Y:S04]  /*69e0*/  STL.S16 [R1+0x46], R14 ;  /* 0x0000460e01007387 */ /* 0x0001e80000100600 */
[----:B------:R1:W-:Y:S04]  /*69f0*/  STL.S16 [R1+0x48], R13 ;  /* 0x0000480d01007387 */ /* 0x0003e80000100600 */
        /* <DEDUP_REMOVED lines=36> */
[----:B------:R-:W-:Y:S06]  /*6c40*/  @!P0 BRA `(.L_x_2759) ;  /* 0x0000000000048947 */ /* 0x000fec0003800000 */
[----:B------:R-:W-:Y:S01]  /*6c50*/  BPT.TRAP 0x1 ;  /* 0x000000040000795c */ /* 0x000fe20000300000 */
.L_x_2759:
[----:B------:R-:W-:Y:S01]  /*6c60*/  IMAD R85, R19, 0x8, R18 ;  /* 0x0000000813557824 */ /* 0x000fe200078e0212 */
[----:B------:R-:W-:Y:S01]  /*6c70*/  SHF.L.U32 R86, R171, 0x1f, RZ ;  /* 0x0000001fab567819 */ /* 0x000fe200000006ff */
[----:B------:R-:W0:Y:S01]  /*6c80*/  LDC R131, c[0x0][0x2f4] ;  /* 0x0000bd00ff837b82 */ /* 0x000e220000000800 */
[----:B------:R-:W-:Y:S02]  /*6c90*/  BSSY B1, `(.L_x_2760) ;  /* 0x0000003000017945 */ /* 0x000fe40003800000 */
[----:B------:R-:W1:Y:S02]  /*6ca0*/  SYNCS.PHASECHK.TRANS64.TRYWAIT P6, [R85+URZ+0x2a890], R86 ;  /* 0x02a89056550075a7 */ /* 0x000e6400080c017f */
[----:B-1----:R-:W-:Y:S05]  /*6cb0*/  @!P6 BRA `(.L_x_2761) ;  /* 0x000001b400d8e947 */ /* 0x002fea0003800000 */
.L_x_3055:
[----:B------:R-:W-:Y:S05]  /*6cc0*/  BSYNC B1 ;  /* 0x0000000000017941 */ /* 0x000fea0003800000 */
.L_x_2760:
[----:B------:R-:W-:Y:S01]  /*6cd0*/  UMOV UR4, 0xffffffff ;  /* 0xffffffff00047882 */ /* 0x000fe20000000000 */
[----:B0-----:R-:W-:Y:S02]  /*6ce0*/  IADD3 R135, -R125, R131, RZ ;  /* 0x000000837d877210 */ /* 0x001fe40007ffe1ff */
[----:B------:R-:W-:Y:S05]  /*6cf0*/  BRA.DIV UR4, `(.L_x_2762) ;  /* 0x000001b604dc7947 */ /* 0x000fea000b800000 */
[----:B------:R0:W2:Y:S04]  /*6d00*/  SHFL.IDX PT, R121, R116, RZ, 0x1c1f ;  /* 0x001c1fff74797589 */ /* 0x0000a800000e0000 */
[----:B------:R0:W3:Y:S02]  /*6d10*/  SHFL.IDX PT, R11, R117, RZ, 0x1c1f ;  /* 0x001c1fff750b7589 */ /* 0x0000e400000e0000 */
.L_x_3059:
        /* <DEDUP_REMOVED lines=60> */
[----:B------:R-:W4:Y:S01]  /*70e0*/  LDL.S16 R154, [R1+0x3c] ;  /* 0x00003c00019a7983 */ /* 0x000f220000100600 */
        /* <DEDUP_REMOVED lines=28> */
[----:B------:R-:W4:Y:S01]  /*72b0*/  LDL.LU.S16 R50, [R1+0x38] ;  /* 0x0000380001327983 */ /* 0x000f220000300600 */
        /* <DEDUP_REMOVED lines=32> */
.L_x_2768:
[----:B------:R-:W-:Y:S05]  /*74c0*/  BSYNC B3 ;  /* 0x0000000000037941 */ /* 0x000fea0003800000 */
.L_x_2767:
[----:B------:R-:W-:-:S04]  /*74d0*/  LEA R36, P4, R5, R11, 0x1 ;  /* 0x0000000b05247211 */ /* 0x000fc800078808ff */
[----:B--2---:R-:W-:Y:S02]  /*74e0*/  LEA.HI.X R37, R5, R121, R112, 0x1, P4 ;  /* 0x0000007905257211 */ /* 0x004fe400020f0c70 */
[----:B------:R-:W-:-:S03]  /*74f0*/  ISETP.GE.AND P4, PT, R152, R131, PT ;  /* 0x000000839800720c */ /* 0x000fc60003f86270 */
[----:B----4-:R2:W-:Y:S10]  /*7500*/  ST.E.128 desc[UR60][R36.64], R12 ;  /* 0x0000000c24007985 */ /* 0x0105f4000c101d3c */
[----:B--2---:R-:W-:-:S05]  /*7510*/  @!P4 IMAD.WIDE R12, R152, 0x2, R120 ;  /* 0x00000002980cc825 */ /* 0x004fca00078e0278 */
[----:B---3--:R3:W-:Y:S02]  /*7520*/  @!P4 ST.E.128 desc[UR60][R12.64], R76 ;  /* 0x0000004c0c00c985 */ /* 0x0087e4000c101d3c */
.L_x_2766:
[----:B------:R-:W-:Y:S05]  /*7530*/  BSYNC B2 ;  /* 0x0000000000027941 */ /* 0x000fea0003800000 */
.L_x_2765:
        /* <DEDUP_REMOVED lines=16> */
[----:B------:R-:W-:Y:S02]  /*7640*/  IMAD.IADD R13, R13, 0x1, R12 ;  /* 0x000000010d0d7824 */ /* 0x000fe400078e020c */
[C---:B------:R-:W-:Y:S02]  /*7650*/  IMAD R12, R19.reuse, 0x4800, R139 ;  /* 0x00004800130c7824 */ /* 0x040fe400078e028b */
[----:B------:R-:W-:Y:S02]  /*7660*/  IMAD R36, R19, 0x4800, R13 ;  /* 0x0000480013247824 */ /* 0x000fe400078e020d */
[----:B------:R-:W-:-:S03]  /*7670*/  IMAD R12, R12, 0x2, R18 ;  /* 0x000000020c0c7824 */ /* 0x000fc600078e0212 */
[----:B------:R-:W-:-:S03]  /*7680*/  LEA R36, R36, R18, 0x1 ;  /* 0x0000001224247211 */ /* 0x000fc600078e08ff */
[----:B------:R-:W3:Y:S04]  /*7690*/  LDS.128 R12, [R12+0x18400] ;  /* 0x018400000c0c7984 */ /* 0x000ee80000000c00 */
[----:B------:R-:W4:Y:S01]  /*76a0*/  LDS.128 R36, [R36+0x18400] ;  /* 0x0184000024247984 */ /* 0x000f220000000c00 */
[----:B------:R-:W-:Y:S05]  /*76b0*/  @P4 BRA `(.L_x_2772) ;  /* 0x0000000400704947 */ /* 0x000fea0003800000 */
[----:B------:R-:W5:Y:S04]  /*76c0*/  LDL.LU.S16 R49, [R1+0x44] ;  /* 0x0000440001317983 */ /* 0x000f680000300600 */
[----:B------:R-:W2:Y:S01]  /*76d0*/  LDL.LU.S16 R78, [R1+0x3e] ;  /* 0x00003e00014e7983 */ /* 0x000ea20000300600 */
[----:B----4-:R-:W-:Y:S01]  /*76e0*/  IMAD.MOV.U32 R51, RZ, RZ, R37 ;  /* 0x000000ffff337224 */ /* 0x010fe200078e0025 */
[----:B------:R-:W-:Y:S01]  /*76f0*/  SHF.R.U64 R44, R44, 0x10, R45 ;  /* 0x000000102c2c7819 */ /* 0x000fe2000000122d */
[----:B---3--:R-:W-:Y:S01]  /*7700*/  IMAD.MOV.U32 R37, RZ, RZ, R13 ;  /* 0x000000ffff257224 */ /* 0x008fe200078e000d */
[----:B------:R-:W-:Y:S01]  /*7710*/  SHF.R.U64 R32, R32, 0x10, R33 ;  /* 0x0000001020207819 */ /* 0x000fe20000001221 */
[----:B------:R-:W-:Y:S01]  /*7720*/  HADD2.F32 R13, -RZ, R229.H1_H1 ;  /* 0x300000e5ff0d7230 */ /* 0x000fe20000004100 */
[----:B------:R-:W-:Y:S01]  /*7730*/  SHF.R.U64 R46, R46, 0x10, R47 ;  /* 0x000000102e2e7819 */ /* 0x000fe2000000122f */
[----:B------:R-:W-:Y:S01]  /*7740*/  HADD2.F32 R152, -RZ, R228.H1_H1 ;  /* 0x300000e4ff987230 */ /* 0x000fe20000004100 */
[----:B------:R-:W-:Y:S01]  /*7750*/  SHF.R.U64 R34, R34, 0x10, R35 ;  /* 0x0000001022227819 */ /* 0x000fe20000001223 */
[----:B------:R-:W-:-:S02]  /*7760*/  HADD2.F32 R50, -RZ, R37.H0_H0 ;  /* 0x20000025ff327230 */ /* 0x000fc40000004100 */
[----:B------:R-:W-:Y:S02]  /*7770*/  HADD2.F32 R37, -RZ, R37.H1_H1 ;  /* 0x30000025ff257230 */ /* 0x000fe40000004100 */
[----:B------:R-:W-:Y:S02]  /*7780*/  HADD2.F32 R44, -RZ, R44.H0_H0 ;  /* 0x2000002cff2c7230 */ /* 0x000fe40000004100 */
[----:B------:R-:W-:Y:S02]  /*7790*/  HADD2.F32 R32, -RZ, R32.H0_H0 ;  /* 0x20000020ff207230 */ /* 0x000fe40000004100 */
[----:B------:R-:W-:Y:S02]  /*77a0*/  HADD2.F32 R46, -RZ, R46.H0_H0 ;  /* 0x2000002eff2e7230 */ /* 0x000fe40000004100 */
[----:B------:R-:W-:Y:S02]  /*77b0*/  HADD2.F32 R34, -RZ, R34.H0_H0 ;  /* 0x20000022ff227230 */ /* 0x000fe40000004100 */
[----:B-----5:R-:W-:-:S02]  /*77c0*/  HADD2.F32 R76, -RZ, R49.H0_H0 ;  /* 0x20000031ff4c7230 */ /* 0x020fc40000004100 */
[----:B------:R-:W-:Y:S02]  /*77d0*/  HADD2.F32 R49, -RZ, R51.H0_H0 ;  /* 0x20000033ff317230 */ /* 0x000fe40000004100 */
[----:B--2---:R-:W-:-:S03]  /*77e0*/  HADD2.F32 R78, -RZ, R78.H0_H0 ;  /* 0x2000004eff4e7230 */ /* 0x004fc60000004100 */
        /* <DEDUP_REMOVED lines=16> */
[----:B------:R-:W-:Y:S01]  /*78f0*/  MOV R51, R39 ;  /* 0x0000002700337202 */ /* 0x000fe20000000f00 */
[----:B------:R-:W-:Y:S02]  /*7900*/  HADD2.F32 R39, -RZ, R15.H0_H0 ;  /* 0x2000000fff277230 */ /* 0x000fe40000004100 */
[----:B------:R-:W-:Y:S01]  /*7910*/  HADD2.F32 R77, -RZ, R229.H0_H0 ;  /* 0x200000e5ff4d7230 */ /* 0x000fe20000004100 */
[----:B------:R-:W-:Y:S01]  /*7920*/  F2FP.F16.F32.PACK_AB R37, R37, R50 ;  /* 0x000000322525723e */ /* 0x000fe200000000ff */
[--C-:B------:R-:W-:Y:S01]  /*7930*/  HADD2.F32 R76, -RZ, R51.reuse.H0_H0 ;  /* 0x20000033ff4c7230 */ /* 0x100fe20000004100 */
[----:B------:R-:W-:Y:S01]  /*7940*/  F2FP.F16.F32.PACK_AB R49, R13, R49 ;  /* 0x000000310d31723e */ /* 0x000fe200000000ff */
[----:B------:R-:W-:-:S02]  /*7950*/  HADD2.F32 R51, -RZ, R51.H1_H1 ;  /* 0x30000033ff337230 */ /* 0x000fc40000004100 */
        /* <DEDUP_REMOVED lines=48> */
[----:B------:R-:W-:Y:S01]  /*7c60*/  IMAD.MOV.U32 R39, RZ, RZ, R76 ;  /* 0x000000ffff277224 */ /* 0x000fe200078e004c */
[----:B------:R-:W-:-:S07]  /*7c70*/  MOV R38, R45 ;  /* 0x0000002d00267202 */ /* 0x000fce0000000f00 */
.L_x_2772:
[----:B------:R-:W-:Y:S05]  /*7c80*/  BSYNC B3 ;  /* 0x0000000000037941 */ /* 0x000fea0003800000 */
.L_x_2771:
[----:B------:R-:W-:-:S04]  /*7c90*/  LEA R32, P4, R6, R11, 0x1 ;  /* 0x0000000b06207211 */ /* 0x000fc800078808ff */
[----:B--2---:R-:W-:Y:S02]  /*7ca0*/  LEA.HI.X R33, R6, R121, R111, 0x1, P4 ;  /* 0x0000007906217211 */ /* 0x004fe400020f0c6f */
[----:B------:R-:W-:-:S03]  /*7cb0*/  ISETP.GE.AND P4, PT, R48, R131, PT ;  /* 0x000000833000720c */ /* 0x000fc60003f86270 */
[----:B---3--:R2:W-:Y:S10]  /*7cc0*/  ST.E.128 desc[UR60][R32.64], R12 ;  /* 0x0000000c20007985 */ /* 0x0085f4000c101d3c */
[----:B------:R-:W-:-:S05]  /*7cd0*/  @!P4 IMAD.WIDE R34, R48, 0x2, R120 ;  /* 0x000000023022c825 */ /* 0x000fca00078e0278 */
[----:B----4-:R2:W-:Y:S02]  /*7ce0*/  @!P4 ST.E.128 desc[UR60][R34.64], R36 ;  /* 0x000000242200c985 */ /* 0x0105e4000c101d3c */
.L_x_2770:
[----:B------:R-:W-:Y:S05]  /*7cf0*/  BSYNC B2 ;  /* 0x0000000000027941 */ /* 0x000fea0003800000 */
.L_x_2769:
[----:B------:R-:W-:-:S13]  /*7d00*/  ISETP.NE.AND P4, PT, R27, RZ, PT ;  /* 0x000000ff1b00720c */ /* 0x000fda0003f85270 */
[----:B------:R-:W-:Y:S05]  /*7d10*/  @!P4 BRA `(.L_x_2764) ;  /* 0x0000000400c0c947 */ /* 0x000fea0003800000 */
[----:B--23--:R-:W-:Y:S01]  /*7d20*/  SEL R12, R125, R135, !P1 ;  /* 0x000000877d0c7207 */ /* 0x00cfe20004800000 */
[----:B------:R-:W-:Y:S01]  /*7d30*/  BSSY B2, `(.L_x_2773) ;  /* 0x000006c000027945 */ /* 0x000fe20003800000 */
[C---:B------:R-:W-:Y:S02]  /*7d40*/  LEA R36, P4, R7.reuse, R11, 0x1 ;  /* 0x0000000b07247211 */ /* 0x040fe400078808ff */
[----:B------:R-:W-:Y:S02]  /*7d50*/  SHF.R.S32.HI R13, RZ, 0x1f, R12 ;  /* 0x0000001fff0d7819 */ /* 0x000fe4000001140c */
[----:B------:R-:W-:Y:S02]  /*7d60*/  LEA.HI.X R37, R7, R121, R110, 0x1, P4 ;  /* 0x0000007907257211 */ /* 0x000fe400020f0c6e */
        /* <DEDUP_REMOVED lines=21> */
[----:B---3--:R-:W-:Y:S01]  /*7ec0*/  HADD2.F32 R44, -RZ, R33.H1_H1 ;  /* 0x30000021ff2c7230 */ /* 0x008fe20000004100 */
        /* <DEDUP_REMOVED lines=27> */
[----:B------:R-:W-:Y:S01]  /*8080*/  HADD2.F32 R35, -RZ, R15.H0_H0 ;  /* 0x2000000fff237230 */ /* 0x000fe20000004100 */
[----:B------:R-:W-:Y:S01]  /*8090*/  F2FP.F16.F32.PACK_AB R29, R41, R29 ;  /* 0x0000001d291d723e */ /* 0x000fe200000000ff */
        /* <DEDUP_REMOVED lines=19> */
[-C--:B------:R-:W-:Y:S01]  /*81d0*/  FMUL.FTZ R11, R15, R213.reuse ;  /* 0x000000d50f0b7220 */ /* 0x080fe20000410000 */
[----:B------:R-:W-:Y:S02]  /*81e0*/  HADD2.F32 R12, -RZ, R12.H1_H1 ;  /* 0x3000000cff0c7230 */ /* 0x000fe40000004100 */
[----:B------:R-:W-:Y:S01]  /*81f0*/  FMUL.FTZ R39, R32, R28 ;  /* 0x0000001c20277220 */ /* 0x000fe20000410000 */
[C---:B------:R-:W-:Y:S01]  /*8200*/  FMUL.FTZ R213, R13.reuse, R213 ;  /* 0x000000d50dd57220 */ /* 0x040fe20000410000 */
[----:B------:R-:W-:Y:S01]  /*8210*/  FFMA.FTZ R11, R13, R211, -R11 ;  /* 0x000000d30d0b7223 */ /* 0x000fe2000001080b */
[----:B------:R-:W-:-:S02]  /*8220*/  HADD2.F32 R13, -RZ, R34.H0_H0 ;  /* 0x20000022ff0d7230 */ /* 0x000fc40000004100 */
[C---:B------:R-:W-:Y:S01]  /*8230*/  FMUL.FTZ R28, R12.reuse, R28 ;  /* 0x0000001c0c1c7220 */ /* 0x040fe20000410000 */
[----:B------:R-:W-:Y:S01]  /*8240*/  FFMA.FTZ R39, R12, R35, -R39 ;  /* 0x000000230c277223 */ /* 0x000fe20000010827 */
        /* <DEDUP_REMOVED lines=20> */
[----:B------:R-:W-:Y:S02]  /*8390*/  MOV R13, R29 ;  /* 0x0000001d000d7202 */ /* 0x000fe40000000f00 */
[----:B------:R-:W-:Y:S01]  /*83a0*/  F2FP.F16.F32.PACK_AB R14, R32, R15 ;  /* 0x0000000f200e723e */ /* 0x000fe200000000ff */
[----:B------:R-:W-:Y:S01]  /*83b0*/  IMAD.MOV.U32 R32, RZ, RZ, R28 ;  /* 0x000000ffff207224 */ /* 0x000fe200078e001c */
[----:B------:R-:W-:Y:S01]  /*83c0*/  F2FP.F16.F32.PACK_AB R34, R38, R212 ;  /* 0x000000d42622723e */ /* 0x000fe200000000ff */
[----:B------:R-:W-:Y:S01]  /*83d0*/  IMAD.MOV.U32 R15, RZ, RZ, R31 ;  /* 0x000000ffff0f7224 */ /* 0x000fe200078e001f */
[----:B------:R-:W-:-:S07]  /*83e0*/  MOV R35, R42 ;  /* 0x0000002a00237202 */ /* 0x000fce0000000f00 */
.L_x_2774:
[----:B------:R-:W-:Y:S05]  /*83f0*/  BSYNC B2 ;  /* 0x0000000000027941 */ /* 0x000fea0003800000 */
.L_x_2773:
[----:B--2---:R4:W-:Y:S04]  /*8400*/  ST.E.128 desc[UR60][R36.64], R12 ;  /* 0x0000000c24007985 */ /* 0x0049e8000c101d3c */
[----:B---3--:R4:W-:Y:S02]  /*8410*/  @!P4 ST.E.128 desc[UR60][R120.64], R32 ;  /* 0x000000207800c985 */ /* 0x0089e4000c101d3c */
.L_x_2764:
[----:B------:R-:W-:Y:S05]  /*8420*/  BSYNC B1 ;  /* 0x0000000000017941 */ /* 0x000fea0003800000 */
.L_x_2763:
[----:B------:R-:W-:-:S03]  /*8430*/  UMOV UR4, 0xffffffff ;  /* 0xffffffff00047882 */ /* 0x000fc60000000000 */
[----:B------:R-:W-:Y:S05]  /*8440*/  BRA.DIV UR4, `(.L_x_2775) ;  /* 0x000001a204547947 */ /* 0x000fea000b800000 */
[----:B0-----:R-:W0:Y:S04]  /*8450*/  SHFL.IDX PT, R116, R116, 0x1, 0x1c1f ;  /* 0x003c1f0074747f89 */ /* 0x001e2800000e0000 */
[----:B------:R-:W0:Y:S02]  /*8460*/  SHFL.IDX PT, R117, R117, 0x1, 0x1c1f ;  /* 0x003c1f0075757f89 */ /* 0x000e2400000e0000 */
.L_x_3063:
[----:B------:R-:W-:Y:S05]  /*8470*/  @P5 BRA `(.L_x_2732) ;  /* 0x0000001c00545947 */ /* 0x000fea0003800000 */
[----:B------:R-:W-:Y:S01]  /*8480*/  ISETP.NE.AND P4, PT, R8, RZ, PT ;  /* 0x000000ff0800720c */ /* 0x000fe20003f85270 */
[----:B------:R-:W-:Y:S01]  /*8490*/  BSSY B1, `(.L_x_2776) ;  /* 0x0000070000017945 */ /* 0x000fe20003800000 */
[----:B0-2-4-:R-:W-:Y:S02]  /*84a0*/  IMAD.MOV.U32 R32, RZ, RZ, R117 ;  /* 0x000000ffff207224 */ /* 0x015fe400078e0075 */
[----:B------:R-:W-:-:S09]  /*84b0*/  IMAD.MOV.U32 R33, RZ, RZ, R116 ;  /* 0x000000ffff217224 */ /* 0x000fd200078e0074 */
        /* <DEDUP_REMOVED lines=9> */
[----:B------:R-:W-:Y:S02]  /*8550*/  SHF.R.S32.HI R12, RZ, 0x1f, R11 ;  /* 0x0000001fff0c7819 */ /* 0x000fe4000001140b */
[----:B------:R-:W-:Y:S02]  /*8560*/  SHF.L.U32 R36, R11, 0x3, RZ ;  /* 0x000000030b247819 */ /* 0x000fe400000006ff */
[----:B------:R-:W-:Y:S02]  /*8570*/  LEA.HI R12, R12, R11, RZ, 0x3 ;  /* 0x0000000b0c0c7211 */ /* 0x000fe400078f18ff */
[----:B------:R-:W-:Y:S02]  /*8580*/  LOP3.LUT R11, R177, 0x38, R36, 0xf8, !PT ;  /* 0x00000038b10b7812 */ /* 0x000fe400078ef824 */
[----:B------:R-:W-:Y:S02]  /*8590*/  SHF.R.S32.HI R13, RZ, 0x3, R12 ;  /* 0x00000003ff0d7819 */ /* 0x000fe4000001140c */
[----:B------:R-:W-:-:S02]  /*85a0*/  LOP3.LUT R11, R11, R220, RZ, 0x3c, !PT ;  /* 0x000000dc0b0b7212 */ /* 0x000fc400078e3cff */
[----:B------:R-:W-:Y:S01]  /*85b0*/  ISETP.GE.AND P4, PT, R36, R131, PT ;  /* 0x000000832400720c */ /* 0x000fe20003f86270 */
[----:B------:R-:W-:-:S04]  /*85c0*/  IMAD R12, R13, 0x1800, R184 ;  /* 0x000018000d0c7824 */ /* 0x000fc800078e02b8 */
[----:B------:R-:W-:Y:S02]  /*85d0*/  IMAD.IADD R12, R12, 0x1, R11 ;  /* 0x000000010c0c7824 */ /* 0x000fe400078e020b */
[C---:B------:R-:W-:Y:S02]  /*85e0*/  IMAD R11, R19.reuse, 0x4800, R138 ;  /* 0x00004800130b7824 */ /* 0x040fe400078e028a */
[----:B------:R-:W-:Y:S02]  /*85f0*/  IMAD R13, R19, 0x4800, R12 ;  /* 0x00004800130d7824 */ /* 0x000fe400078e020c */
[----:B------:R-:W-:Y:S02]  /*8600*/  IMAD R11, R11, 0x2, R18 ;  /* 0x000000020b0b7824 */ /* 0x000fe400078e0212 */
[----:B------:R-:W-:Y:S01]  /*8610*/  @!P4 IMAD.WIDE R36, R36, 0x2, R32 ;  /* 0x000000022424c825 */ /* 0x000fe200078e0220 */
[----:B------:R-:W-:Y:S02]  /*8620*/  LEA R28, R13, R18, 0x1 ;  /* 0x000000120d1c7211 */ /* 0x000fe400078e08ff */
[----:B------:R0:W2:Y:S04]  /*8630*/  LDS.128 R12, [R11+0x18400] ;  /* 0x018400000b0c7984 */ /* 0x0000a80000000c00 */
[----:B------:R-:W3:Y:S01]  /*8640*/  LDS.128 R28, [R28+0x18400] ;  /* 0x018400001c1c7984 */ /* 0x000ee20000000c00 */
[----:B------:R-:W-:Y:S05]  /*8650*/  @P5 BRA `(.L_x_2779) ;  /* 0x0000000400405947 */ /* 0x000fea0003800000 */
[--C-:B------:R-:W-:Y:S01]  /*8660*/  SHF.R.U64 R38, R72, 0x10, R73.reuse ;  /* 0x0000001048267819 */ /* 0x100fe20000001249 */
[----:B------:R-:W-:Y:S01]  /*8670*/  HADD2.F32 R47, -RZ, R209.H1_H1 ;  /* 0x300000d1ff2f7230 */ /* 0x000fe20000004100 */
[----:B------:R-:W-:Y:S01]  /*8680*/  SHF.R.U32.HI R72, RZ, 0x10, R73 ;  /* 0x00000010ff487819 */ /* 0x000fe20000011649 */
[----:B--2---:R-:W-:Y:S01]  /*8690*/  HADD2.F32 R44, -RZ, R13.H0_H0 ;  /* 0x2000000dff2c7230 */ /* 0x004fe20000004100 */
[--C-:B0-----:R-:W-:Y:S01]  /*86a0*/  SHF.R.U64 R11, R60, 0x10, R61.reuse ;  /* 0x000000103c0b7819 */ /* 0x101fe2000000123d */
[--C-:B---3--:R-:W-:Y:S01]  /*86b0*/  HADD2.F32 R42, -RZ, R29.reuse.H0_H0 ;  /* 0x2000001dff2a7230 */ /* 0x108fe20000004100 */
[----:B------:R-:W-:Y:S01]  /*86c0*/  SHF.R.U32.HI R60, RZ, 0x10, R61 ;  /* 0x00000010ff3c7819 */ /* 0x000fe2000001163d */
[----:B------:R-:W-:Y:S02]  /*86d0*/  HADD2.F32 R43, -RZ, R29.H1_H1 ;  /* 0x3000001dff2b7230 */ /* 0x000fe40000004100 */
[----:B------:R-:W-:Y:S01]  /*86e0*/  FMUL.FTZ R29, R44, R47 ;  /* 0x0000002f2c1d7220 */ /* 0x000fe20000410000 */
[----:B------:R-:W-:Y:S01]  /*86f0*/  HADD2.F32 R72, -RZ, R72.H0_H0 ;  /* 0x20000048ff487230 */ /* 0x000fe20000004100 */
[--C-:B------:R-:W-:Y:S01]  /*8700*/  SHF.R.U64 R40, R74, 0x10, R75.reuse ;  /* 0x000000104a287819 */ /* 0x100fe2000000124b */
[----:B------:R-:W-:Y:S01]  /*8710*/  HADD2.F32 R41, -RZ, R207.H1_H1 ;  /* 0x300000cfff297230 */ /* 0x000fe20000004100 */
[----:B------:R-:W-:Y:S01]  /*8720*/  SHF.R.U32.HI R74, RZ, 0x10, R75 ;  /* 0x00000010ff4a7819 */ /* 0x000fe2000001164b */
[----:B------:R-:W-:-:S02]  /*8730*/  HADD2.F32 R45, -RZ, R13.H1_H1 ;  /* 0x3000000dff2d7230 */ /* 0x000fc40000004100 */
[C---:B------:R-:W-:Y:S01]  /*8740*/  FMUL.FTZ R13, R42.reuse, R47 ;  /* 0x0000002f2a0d7220 */ /* 0x040fe20000410000 */
[----:B------:R-:W-:Y:S02]  /*8750*/  HADD2.F32 R60, -RZ, R60.H0_H0 ;  /* 0x2000003cff3c7230 */ /* 0x000fe40000004100 */
[-C--:B------:R-:W-:Y:S01]  /*8760*/  FMUL.FTZ R46, R43, R72.reuse ;  /* 0x000000482b2e7220 */ /* 0x080fe20000410000 */
[-C--:B------:R-:W-:Y:S01]  /*8770*/  FFMA.FTZ R29, R42, R41.reuse, R29 ;  /* 0x000000292a1d7223 */ /* 0x080fe2000001001d */
[C---:B------:R-:W-:Y:S01]  /*8780*/  FMUL.FTZ R72, R45.reuse, R72 ;  /* 0x000000482d487220 */ /* 0x040fe20000410000 */
[----:B------:R-:W-:Y:S01]  /*8790*/  FFMA.FTZ R13, R44, R41, -R13 ;  /* 0x000000292c0d7223 */ /* 0x000fe2000001080d */
[----:B------:R-:W-:Y:S01]  /*87a0*/  FFMA.FTZ R42, R45, R60, -R46 ;  /* 0x0000003c2d2a7223 */ /* 0x000fe2000001082e */
[--C-:B------:R-:W-:Y:S01]  /*87b0*/  SHF.R.U64 R39, R62, 0x10, R63.reuse ;  /* 0x000000103e277819 */ /* 0x100fe2000000123f */
[----:B------:R-:W-:Y:S01]  /*87c0*/  HADD2.F32 R45, -RZ, R208.H1_H1 ;  /* 0x300000d0ff2d7230 */ /* 0x000fe20000004100 */
[----:B------:R-:W-:Y:S01]  /*87d0*/  SHF.R.U32.HI R62, RZ, 0x10, R63 ;  /* 0x00000010ff3e7819 */ /* 0x000fe2000001163f */
[----:B------:R-:W-:-:S02]  /*87e0*/  HADD2.F32 R44, -RZ, R31.H0_H0 ;  /* 0x2000001fff2c7230 */ /* 0x000fc40000004100 */
[----:B------:R-:W-:Y:S01]  /*87f0*/  FFMA.FTZ R60, R43, R60, R72 ;  /* 0x0000003c2b3c7223 */ /* 0x000fe20000010048 */
[----:B------:R-:W-:Y:S01]  /*8800*/  HADD2.F32 R46, -RZ, R31.H1_H1 ;  /* 0x3000001fff2e7230 */ /* 0x000fe20000004100 */
[----:B------:R-:W-:Y:S01]  /*8810*/  F2FP.F16.F32.PACK_AB R13, R42, R13 ;  /* 0x0000000d2a0d723e */ /* 0x000fe200000000ff */
[--C-:B------:R-:W-:Y:S02]  /*8820*/  HADD2.F32 R50, -RZ, R15.reuse.H0_H0 ;  /* 0x2000000fff327230 */ /* 0x100fe40000004100 */
[----:B------:R-:W-:Y:S01]  /*8830*/  HADD2.F32 R31, -RZ, R74.H0_H0 ;  /* 0x2000004aff1f7230 */ /* 0x000fe20000004100 */
[----:B------:R-:W-:Y:S01]  /*8840*/  F2FP.F16.F32.PACK_AB R29, R60, R29 ;  /* 0x0000001d3c1d723e */ /* 0x000fe200000000ff */
[----:B------:R-:W-:Y:S02]  /*8850*/  HADD2.F32 R48, -RZ, R15.H1_H1 ;  /* 0x3000000fff307230 */ /* 0x000fe40000004100 */
[----:B------:R-:W-:Y:S01]  /*8860*/  FMUL.FTZ R15, R44, R45 ;  /* 0x0000002d2c0f7220 */ /* 0x000fe20000410000 */
[----:B------:R-:W-:-:S02]  /*8870*/  HADD2.F32 R41, -RZ, R159.H1_H1 ;  /* 0x3000009fff297230 */ /* 0x000fc40000004100 */
[----:B------:R-:W-:Y:S01]  /*8880*/  FMUL.FTZ R45, R50, R45 ;  /* 0x0000002d322d7220 */ /* 0x000fe20000410000 */
[----:B------:R-:W-:Y:S02]  /*8890*/  HADD2.F32 R43, -RZ, R62.H0_H0 ;  /* 0x2000003eff2b7230 */ /* 0x000fe40000004100 */
[-C--:B------:R-:W-:Y:S01]  /*88a0*/  FMUL.FTZ R47, R46, R31.reuse ;  /* 0x0000001f2e2f7220 */ /* 0x080fe20000410000 */
[----:B------:R-:W-:Y:S01]  /*88b0*/  FMUL.FTZ R49, R48, R31 ;  /* 0x0000001f30317220 */ /* 0x000fe20000410000 */
[----:B------:R-:W-:Y:S01]  /*88c0*/  FFMA.FTZ R31, R44, R41, R45 ;  /* 0x000000292c1f7223 */ /* 0x000fe2000001002d */
[----:B------:R-:W-:Y:S02]  /*88d0*/  HADD2.F32 R209, -RZ, R209.H0_H0 ;  /* 0x200000d1ffd17230 */ /* 0x000fe40000004100 */
[-C--:B------:R-:W-:Y:S01]  /*88e0*/  FFMA.FTZ R44, R48, R43.reuse, -R47 ;  /* 0x0000002b302c7223 */ /* 0x080fe2000001082f */
[----:B------:R-:W-:Y:S01]  /*88f0*/  FFMA.FTZ R46, R46, R43, R49 ;  /* 0x0000002b2e2e7223 */ /* 0x000fe20000010031 */
[----:B------:R-:W-:-:S02]  /*8900*/  HADD2.F32 R43, -RZ, R38.H0_H0 ;  /* 0x20000026ff2b7230 */ /* 0x000fc40000004100 */
[----:B------:R-:W-:Y:S01]  /*8910*/  FFMA.FTZ R15, R50, R41, -R15 ;  /* 0x00000029320f7223 */ /* 0x000fe2000001080f */
[----:B------:R-:W-:Y:S02]  /*8920*/  HADD2.F32 R48, -RZ, R28.H0_H0 ;  /* 0x2000001cff307230 */ /* 0x000fe40000004100 */
[----:B------:R-:W-:Y:S01]  /*8930*/  HADD2.F32 R38, -RZ, R12.H0_H0 ;  /* 0x2000000cff267230 */ /* 0x000fe20000004100 */
[----:B------:R-:W-:Y:S01]  /*8940*/  F2FP.F16.F32.PACK_AB R31, R46, R31 ;  /* 0x0000001f2e1f723e */ /* 0x000fe200000000ff */
[----:B------:R-:W-:Y:S01]  /*8950*/  HADD2.F32 R28, -RZ, R28.H1_H1 ;  /* 0x3000001cff1c7230 */ /* 0x000fe20000004100 */
[----:B------:R-:W-:Y:S01]  /*8960*/  F2FP.F16.F32.PACK_AB R15, R44, R15 ;  /* 0x0000000f2c0f723e */ /* 0x000fe200000000ff */
[----:B------:R-:W-:Y:S02]  /*8970*/  HADD2.F32 R12, -RZ, R12.H1_H1 ;  /* 0x3000000cff0c7230 */ /* 0x000fe40000004100 */
[----:B------:R-:W-:Y:S02]  /*8980*/  HADD2.F32 R41, -RZ, R11.H0_H0 ;  /* 0x2000000bff297230 */ /* 0x000fe40000004100 */
[----:B------:R-:W-:Y:S01]  /*8990*/  FMUL.FTZ R45, R28, R43 ;  /* 0x0000002b1c2d7220 */ /* 0x000fe20000410000 */
[----:B------:R-:W-:-:S02]  /*89a0*/  HADD2.F32 R207, -RZ, R207.H0_H0 ;  /* 0x200000cfffcf7230 */ /* 0x000fc40000004100 */
[----:B------:R-:W-:Y:S01]  /*89b0*/  FMUL.FTZ R43, R12, R43 ;  /* 0x0000002b0c2b7220 */ /* 0x000fe20000410000 */
[-C--:B------:R-:W-:Y:S01]  /*89c0*/  FMUL.FTZ R11, R48, R209.reuse ;  /* 0x000000d1300b7220 */ /* 0x080fe20000410000 */
[----:B------:R-:W-:Y:S01]  /*89d0*/  FMUL.FTZ R209, R38, R209 ;  /* 0x000000d126d17220 */ /* 0x000fe20000410000 */
[-C--:B------:R-:W-:Y:S01]  /*89e0*/  FFMA.FTZ R12, R12, R41.reuse, -R45 ;  /* 0x000000290c0c7223 */ /* 0x080fe2000001082d */
[----:B------:R-:W-:Y:S01]  /*89f0*/  FFMA.FTZ R28, R28, R41, R43 ;  /* 0x000000291c1c7223 */ /* 0x000fe2000001002b */
[----:B------:R-:W-:Y:S02]  /*8a00*/  HADD2.F32 R43, -RZ, R40.H0_H0 ;  /* 0x20000028ff2b7230 */ /* 0x000fe40000004100 */
[-C--:B------:R-:W-:Y:S01]  /*8a10*/  FFMA.FTZ R11, R38, R207.reuse, -R11 ;  /* 0x000000cf260b7223 */ /* 0x080fe2000001080b */
[----:B------:R-:W-:Y:S02]  /*8a20*/  HADD2.F32 R40, -RZ, R30.H0_H0 ;  /* 0x2000001eff287230 */ /* 0x000fe40000004100 */
[----:B------:R-:W-:Y:S01]  /*8a30*/  FFMA.FTZ R207, R48, R207, R209 ;  /* 0x000000cf30cf7223 */ /* 0x000fe200000100d1 */
        /* <DEDUP_REMOVED lines=10> */
[----:B------:R-:W-:Y:S01]  /*8ae0*/  FMUL.FTZ R43, R14, R43 ;  /* 0x0000002b0e2b7220 */ /* 0x000fe20000410000 */
[----:B------:R-:W-:Y:S01]  /*8af0*/  F2FP.F16.F32.PACK_AB R28, R28, R207 ;  /* 0x000000cf1c1c723e */ /* 0x000fe200000000ff */
[-C--:B------:R-:W-:Y:S01]  /*8b00*/  FFMA.FTZ R45, R38, R159.reuse, -R45 ;  /* 0x0000009f262d7223 */ /* 0x080fe2000001082d */
[----:B------:R-:W-:Y:S01]  /*8b10*/  FFMA.FTZ R41, R40, R159, R41 ;  /* 0x0000009f28297223 */ /* 0x000fe20000010029 */
[-C--:B------:R-:W-:Y:S01]  /*8b20*/  FFMA.FTZ R14, R14, R39.reuse, -R47 ;  /* 0x000000270e0e7223 */ /* 0x080fe2000001082f */
[----:B------:R-:W-:-:S04]  /*8b30*/  FFMA.FTZ R30, R30, R39, R43 ;  /* 0x000000271e1e7223 */ /* 0x000fc8000001002b */
[----:B------:R-:W-:Y:S02]  /*8b40*/  F2FP.F16.F32.PACK_AB R14, R14, R45 ;  /* 0x0000002d0e0e723e */ /* 0x000fe400000000ff */
[----:B------:R-:W-:-:S07]  /*8b50*/  F2FP.F16.F32.PACK_AB R30, R30, R41 ;  /* 0x000000291e1e723e */ /* 0x000fce00000000ff */
.L_x_2779:
[----:B------:R-:W-:Y:S05]  /*8b60*/  BSYNC B2 ;  /* 0x0000000000027941 */ /* 0x000fea0003800000 */
.L_x_2778:
[----:B--2---:R2:W-:Y:S04]  /*8b70*/  ST.E.128 desc[UR60][R34.64], R12 ;  /* 0x0000000c22007985 */ /* 0x0045e8000c101d3c */
[----:B---3--:R2:W-:Y:S02]  /*8b80*/  @!P4 ST.E.128 desc[UR60][R36.64], R28 ;  /* 0x0000001c2400c985 */ /* 0x0085e4000c101d3c */
.L_x_2777:
[----:B------:R-:W-:Y:S05]  /*8b90*/  BSYNC B1 ;  /* 0x0000000000017941 */ /* 0x000fea0003800000 */
.L_x_2776:
        /* <DEDUP_REMOVED lines=93> */
[-C--:B------:R-:W-:Y:S01]  /*9170*/  FMUL.FTZ R28, R12, R151.reuse ;  /* 0x000000970c1c7220 */ /* 0x080fe20000410000 */
[----:B------:R-:W-:Y:S01]  /*9180*/  HADD2.F32 R30, -RZ, R30.H1_H1 ;  /* 0x3000001eff1e7230 */ /* 0x000fe20000004100 */
[----:B------:R-:W-:Y:S01]  /*9190*/  F2FP.F16.F32.PACK_AB R158, R43, R158 ;  /* 0x0000009e2b9e723e */ /* 0x000fe200000000ff */
[----:B------:R-:W-:Y:S02]  /*91a0*/  HADD2.F32 R14, -RZ, R14.H1_H1 ;  /* 0x3000000eff0e7230 */ /* 0x000fe40000004100 */
[C---:B------:R-:W-:Y:S01]  /*91b0*/  FMUL.FTZ R151, R11.reuse, R151 ;  /* 0x000000970b977220 */ /* 0x040fe20000410000 */
        /* <DEDUP_REMOVED lines=13> */
[----:B------:R-:W-:Y:S02]  /*9290*/  F2FP.F16.F32.PACK_AB R30, R30, R151 ;  /* 0x000000971e1e723e */ /* 0x000fe400000000ff */
[----:B------:R-:W-:-:S07]  /*92a0*/  MOV R15, R46 ;  /* 0x0000002e000f7202 */ /* 0x000fce0000000f00 */
.L_x_2783:
[----:B------:R-:W-:Y:S05]  /*92b0*/  BSYNC B2 ;  /* 0x0000000000027941 */ /* 0x000fea0003800000 */
.L_x_2782:
[----:B--2---:R4:W-:Y:S04]  /*92c0*/  ST.E.128 desc[UR60][R34.64], R12 ;  /* 0x0000000c22007985 */ /* 0x0049e8000c101d3c */
[----:B---3--:R4:W-:Y:S02]  /*92d0*/  @!P4 ST.E.128 desc[UR60][R36.64], R28 ;  /* 0x0000001c2400c985 */ /* 0x0089e4000c101d3c */
.L_x_2781:
[----:B------:R-:W-:Y:S05]  /*92e0*/  BSYNC B1 ;  /* 0x0000000000017941 */ /* 0x000fea0003800000 */
.L_x_2780:
        /* <DEDUP_REMOVED lines=12> */
[----:B------:R-:W-:Y:S02]  /*93b0*/  LEA.HI R12, R12, R135, RZ, 0x3 ;  /* 0x000000870c0c7211 */ /* 0x000fe400078f18ff */
[----:B0-----:R-:W-:Y:S02]  /*93c0*/  LOP3.LUT R11, R177, 0x38, R36, 0xf8, !PT ;  /* 0x00000038b10b7812 */ /* 0x001fe400078ef824 */
[----:B------:R-:W-:Y:S02]  /*93d0*/  SHF.R.S32.HI R13, RZ, 0x3, R12 ;  /* 0x00000003ff0d7819 */ /* 0x000fe4000001140c */
[----:B------:R-:W-:-:S03]  /*93e0*/  LOP3.LUT R11, R11, R220, RZ, 0x3c, !PT ;  /* 0x000000dc0b0b7212 */ /* 0x000fc600078e3cff */
[----:B------:R-:W-:-:S04]  /*93f0*/  IMAD R12, R13, 0x1800, R184 ;  /* 0x000018000d0c7824 */ /* 0x000fc800078e02b8 */
        /* <DEDUP_REMOVED lines=41> */
[----:B------:R-:W-:Y:S01]  /*9690*/  HADD2.F32 R31, -RZ, R29.H0_H0 ;  /* 0x2000001dff1f7230 */ /* 0x000fe20000004100 */
[----:B------:R-:W-:Y:S01]  /*96a0*/  SHF.R.U64 R37, R66, 0x10, R67 ;  /* 0x0000001042257819 */ /* 0x000fe20000001243 */
        /* <DEDUP_REMOVED lines=30> */
[----:B------:R-:W-:Y:S02]  /*9890*/  HADD2.F32 R29, -RZ, R14.H0_H0 ;  /* 0x2000000eff1d7230 */ /* 0x000fe40000004100 */
[----:B------:R-:W-:Y:S01]  /*98a0*/  FMUL.FTZ R44, R31, R40 ;  /* 0x000000281f2c7220 */ /* 0x000fe20000410000 */
[----:B------:R-:W-:Y:S01]  /*98b0*/  HADD2.F32 R30, -RZ, R30.H1_H1 ;  /* 0x3000001eff1e7230 */ /* 0x000fe20000004100 */
[----:B------:R-:W-:Y:S01]  /*98c0*/  F2FP.F16.F32.PACK_AB R47, R47, R48 ;  /* 0x000000302f2f723e */ /* 0x000fe200000000ff */
[----:B------:R-:W-:Y:S02]  /*98d0*/  HADD2.F32 R14, -RZ, R14.H1_H1 ;  /* 0x3000000eff0e7230 */ /* 0x000fe40000004100 */
[----:B------:R-:W-:Y:S01]  /*98e0*/  FMUL.FTZ R40, R29, R40 ;  /* 0x000000281d287220 */ /* 0x000fe20000410000 */
[----:B------:R-:W-:-:S02]  /*98f0*/  HADD2.F32 R38, -RZ, R145.H0_H0 ;  /* 0x20000091ff267230 */ /* 0x000fc40000004100 */
[-C--:B------:R-:W-:Y:S01]  /*9900*/  FMUL.FTZ R39, R30, R37.reuse ;  /* 0x000000251e277220 */ /* 0x080fe20000410000 */
[----:B------:R-:W-:Y:S02]  /*9910*/  HADD2.F32 R11, -RZ, R11.H0_H0 ;  /* 0x2000000bff0b7230 */ /* 0x000fe40000004100 */
[C---:B------:R-:W-:Y:S01]  /*9920*/  FMUL.FTZ R37, R14.reuse, R37 ;  /* 0x000000250e257220 */ /* 0x040fe20000410000 */
[----:B------:R-:W-:Y:S01]  /*9930*/  F2FP.F16.F32.PACK_AB R12, R43, R42 ;  /* 0x0000002a2b0c723e */ /* 0x000fe200000000ff */
        /* <DEDUP_REMOVED lines=11> */
.L_x_2785:
[----:B------:R-:W-:Y:S05]  /*99f0*/  BSYNC B1 ;  /* 0x0000000000017941 */ /* 0x000fea0003800000 */
.L_x_2784:
[----:B--2---:R2:W-:Y:S01]  /*9a00*/  ST.E.128 desc[UR60][R34.64], R12 ;  /* 0x0000000c22007985 */ /* 0x0045e2000c101d3c */
[----:B------:R-:W-:-:S13]  /*9a10*/  ISETP.GE.AND P4, PT, R36, R131, PT ;  /* 0x000000832400720c */ /* 0x000fda0003f86270 */
[----:B------:R-:W-:Y:S05]  /*9a20*/  @P4 BRA `(.L_x_2732) ;  /* 0x0000000400e84947 */ /* 0x000fea0003800000 */
[----:B------:R-:W-:-:S05]  /*9a30*/  IMAD.WIDE R32, R36, 0x2, R32 ;  /* 0x0000000224207825 */ /* 0x000fca00078e0220 */
[----:B---3--:R3:W-:Y:S01]  /*9a40*/  ST.E.128 desc[UR60][R32.64], R28 ;  /* 0x0000001c20007985 */ /* 0x0087e2000c101d3c */
[----:B------:R-:W-:Y:S05]  /*9a50*/  BRA `(.L_x_2732) ;  /* 0x0000000400dc7947 */ /* 0x000fea0003800000 */
.L_x_2697:
[----:B------:R-:W2:Y:S02]  /*9a60*/  LDL R11, [R1+0x30] ;  /* 0x00003000010b7983 */ /* 0x000ea40000100800 */
[----:B--2---:R-:W-:-:S13]  /*9a70*/  R2UR UR4, R11 ;  /* 0x000000000b0472ca */ /* 0x004fda00000e0000 */
[----:B------:R-:W-:-:S06]  /*9a80*/  UISETP.NE.AND UP0, UPT, UR4, 0x3, UPT ;  /* 0x000000030400788c */ /* 0x000fcc000bf05270 */
[----:B------:R-:W-:-:S13]  /*9a90*/  PLOP3.LUT P0, PT, PT, PT, UP0, 0x80, 0x0 ;  /* 0x000000000000781c */ /* 0x000fda0003f0f008 */
[----:B------:R-:W-:Y:S05]  /*9aa0*/  @!P0 BRA `(.L_x_2786) ;  /* 0x0000000000048947 */ /* 0x000fea0003800000 */
[----:B------:R-:W-:Y:S01]  /*9ab0*/  BPT.TRAP 0x1 ;  /* 0x000000040000795c */ /* 0x000fe20000300000 */
.L_x_2786:
[----:B------:R-:W-:Y:S01]  /*9ac0*/  LEA R85, R19, R18, 0x3 ;  /* 0x0000001213557211 */ /* 0x000fe200078e18ff */
[----:B------:R-:W-:Y:S01]  /*9ad0*/  BSSY B1, `(.L_x_2787) ;  /* 0x0000005000017945 */ /* 0x000fe20003800000 */
[----:B------:R-:W-:Y:S02]  /*9ae0*/  SHF.L.U32 R86, R171, 0x1f, RZ ;  /* 0x0000001fab567819 */ /* 0x000fe400000006ff */
[----:B------:R-:W-:Y:S02]  /*9af0*/  SHF.R.S32.HI R82, RZ, 0x1f, R81 ;  /* 0x0000001fff527819 */ /* 0x000fe40000011451 */
[----:B------:R-:W0:Y:S02]  /*9b00*/  SYNCS.PHASECHK.TRANS64.TRYWAIT P4, [R85+URZ+0x2a890], R86 ;  /* 0x02a89056550075a7 */ /* 0x000e24000808017f */
[----:B0-----:R-:W-:Y:S05]  /*9b10*/  @!P4 BRA `(.L_x_2788) ;  /* 0x0000018800ecc947 */ /* 0x001fea0003800000 */
.L_x_3064:
[----:B------:R-:W-:Y:S05]  /*9b20*/  BSYNC B1 ;  /* 0x0000000000017941 */ /* 0x000fea0003800000 */
.L_x_2787:
        /* <DEDUP_REMOVED lines=27> */
.L_x_3068:
        /* <DEDUP_REMOVED lines=37> */
.L_x_2791:
[----:B------:R-:W-:Y:S05]  /*9f30*/  BSYNC B1 ;  /* 0x0000000000017941 */ /* 0x000fea0003800000 */
.L_x_2790:
[----:B------:R-:W-:-:S03]  /*9f40*/  UMOV UR4, 0xffffffff ;  /* 0xffffffff00047882 */ /* 0x000fc60000000000 */
[----:B------:R-:W-:Y:S05]  /*9f50*/  BRA.DIV UR4, `(.L_x_2792) ;  /* 0x0000018a043c7947 */ /* 0x000fea000b800000 */
[----:B--2---:R2:W0:Y:S04]  /*9f60*/  SHFL.IDX PT, R33, R35, 0x1, 0x1c1f ;  /* 0x003c1f0023217f89 */ /* 0x00442800000e0000 */
[----:B---3--:R2:W3:Y:S02]  /*9f70*/  SHFL.IDX PT, R32, R34, 0x1, 0x1c1f ;  /* 0x003c1f0022207f89 */ /* 0x0084e400000e0000 */
.L_x_3072:
        /* <DEDUP_REMOVED lines=37> */
.L_x_2732:
[----:B------:R-:W-:Y:S05]  /*a1d0*/  BSYNC B0 ;  /* 0x0000000000007941 */ /* 0x000fea0003800000 */
.L_x_2696:
        /* <DEDUP_REMOVED lines=17> */
.L_x_2794:
[----:B------:R-:W-:Y:S05]  /*a2f0*/  BSYNC B0 ;  /* 0x0000000000007941 */ /* 0x000fea0003800000 */
.L_x_2793:
[----:B------:R-:W3:Y:S01]  /*a300*/  SYNCS.PHASECHK.TRANS64.TRYWAIT P0, [R85+URZ+0x2a8b0], R86 ;  /* 0x02a8b056550075a7 */ /* 0x000ee2000800017f */
[----:B------:R-:W-:Y:S04]  /*a310*/  BSSY B0, `(.L_x_2795) ;  /* 0x0000002000007945 */ /* 0x000fe80003800000 */
[----:B---3--:R-:W-:Y:S05]  /*a320*/  @!P0 BRA `(.L_x_2796) ;  /* 0x0000018400948947 */ /* 0x008fea0003800000 */
.L_x_3073:
[----:B------:R-:W-:Y:S05]  /*a330*/  BSYNC B0 ;  /* 0x0000000000007941 */ /* 0x000fea0003800000 */
.L_x_2795:
        /* <DEDUP_REMOVED lines=12> */
[C---:B------:R-:W-:Y:S02]  /*a400*/  IMAD R83, R80.reuse, UR5, R83 ;  /* 0x0000000550537c24 */ /* 0x040fe4000f8e0253 */
[----:B------:R-:W-:Y:S01]  /*a410*/  IMAD.WIDE.U32 R12, R80, UR4, R12 ;  /* 0x00000004500c7c25 */ /* 0x000fe2000f8e000c */
[----:B------:R-:W-:Y:S01]  /*a420*/  ULDC.64 UR4, c[0x0][0x330] ;  /* 0x0000cc0000047ab9 */ /* 0x000fe20000000a00 */
[----:B-1----:R-:W-:-:S02]  /*a430*/  LEA R34, R28, R119, 0x1 ;  /* 0x000000771c227211 */ /* 0x002fc400078e08ff */
[----:B0-----:R-:W-:Y:S02]  /*a440*/  IMAD R11, R0, UR4, RZ ;  /* 0x00000004000b7c24 */ /* 0x001fe4000f8e02ff */
        /* <DEDUP_REMOVED lines=8> */
[----:B------:R0:W1:Y:S04]  /*a4d0*/  SHFL.IDX PT, R28, R32, RZ, 0x1c1f ;  /* 0x001c1fff201c7589 */ /* 0x00006800000e0000 */
[----:B------:R0:W2:Y:S01]  /*a4e0*/  SHFL.IDX PT, R29, R11, RZ, 0x1c1f ;  /* 0x001c1fff0b1d7589 */ /* 0x0000a200000e0000 */
[----:B------:R-:W-:Y:S05]  /*a4f0*/  @!P0 BRA `(.L_x_2798) ;  /* 0x0000000000508947 */ /* 0x000fea0003800000 */
[----:B------:R-:W-:-:S13]  /*a500*/  ISETP.NE.AND P5, PT, R4, RZ, PT ;  /* 0x000000ff0400720c */ /* 0x000fda0003fa5270 */
[----:B------:R-:W4:Y:S01]  /*a510*/  @P5 LDS.128 R12, [R33] ;  /* 0x00000000210c5984 */ /* 0x000f220000000c00 */
[----:B-1----:R-:W-:-:S04]  /*a520*/  @P5 LEA R30, P0, R16, R28, 0x1 ;  /* 0x0000001c101e5211 */ /* 0x002fc800078008ff */
[----:B--2---:R-:W-:Y:S02]  /*a530*/  @P5 LEA.HI.X R31, R16, R29, R17, 0x1, P0 ;  /* 0x0000001d101f5211 */ /* 0x004fe400000f0c11 */
[----:B------:R-:W-:-:S13]  /*a540*/  ISETP.NE.AND P0, PT, R9, RZ, PT ;  /* 0x000000ff0900720c */ /* 0x000fda0003f05270 */
[----:B------:R-:W-:Y:S01]  /*a550*/  @P0 IMAD.SHL.U32 R35, R166, 0x8, RZ ;  /* 0x00000008a6230824 */ /* 0x000fe200078e00ff */
[----:B----4-:R1:W-:Y:S01]  /*a560*/  @P5 ST.E.128 desc[UR60][R30.64], R12 ;  /* 0x0000000c1e005985 */ /* 0x0103e2000c101d3c */
        /* <DEDUP_REMOVED lines=13> */
.L_x_2798:
[----:B------:R-:W-:Y:S05]  /*a640*/  BSYNC B0 ;  /* 0x0000000000007941 */ /* 0x000fea0003800000 */
.L_x_2797:
[----:B------:R-:W-:Y:S01]  /*a650*/  ISETP.GE.AND P0, PT, R84, 0x41, PT ;  /* 0x000000415400780c */ /* 0x000fe20003f06270 */
[----:B--2-4-:R2:W4:Y:S01]  /*a660*/  SHFL.IDX PT, R29, R11, 0x1, 0x1c1f ;  /* 0x003c1f000b1d7f89 */ /* 0x01452200000e0000 */
[----:B------:R-:W-:Y:S03]  /*a670*/  BSSY B0, `(.L_x_2799) ;  /* 0x0000017000007945 */ /* 0x000fe60003800000 */
[----:B-1----:R2:W1:Y:S08]  /*a680*/  SHFL.IDX PT, R28, R32, 0x1, 0x1c1f ;  /* 0x003c1f00201c7f89 */ /* 0x00247000000e0000 */
[----:B--2---:R-:W-:Y:S05]  /*a690*/  @!P0 BRA `(.L_x_2800) ;  /* 0x0000000000508947 */ /* 0x004fea0003800000 */
[----:B------:R-:W-:-:S13]  /*a6a0*/  ISETP.NE.AND P5, PT, R4, RZ, PT ;  /* 0x000000ff0400720c */ /* 0x000fda0003fa5270 */
[----:B------:R-:W2:Y:S01]  /*a6b0*/  @P5 LDS.128 R12, [R33+0x2000] ;  /* 0x00200000210c5984 */ /* 0x000ea20000000c00 */
[----:B-1----:R-:W-:-:S04]  /*a6c0*/  @P5 LEA R30, P0, R16, R28, 0x1 ;  /* 0x0000001c101e5211 */ /* 0x002fc800078008ff */
[----:B----4-:R-:W-:Y:S02]  /*a6d0*/  @P5 LEA.HI.X R31, R16, R29, R17, 0x1, P0 ;  /* 0x0000001d101f5211 */ /* 0x010fe400000f0c11 */
[----:B------:R-:W-:-:S13]  /*a6e0*/  ISETP.NE.AND P0, PT, R9, RZ, PT ;  /* 0x000000ff0900720c */ /* 0x000fda0003f05270 */
[----:B0-----:R-:W-:Y:S01]  /*a6f0*/  @P0 SHF.L.U32 R11, R166, 0x3, RZ ;  /* 0x00000003a60b0819 */ /* 0x001fe200000006ff */
[----:B--2---:R0:W-:Y:S01]  /*a700*/  @P5 ST.E.128 desc[UR60][R30.64], R12 ;  /* 0x0000000c1e005985 */ /* 0x0041e2000c101d3c */
        /* <DEDUP_REMOVED lines=13> */
.L_x_2800:
[----:B------:R-:W-:Y:S05]  /*a7e0*/  BSYNC B0 ;  /* 0x0000000000007941 */ /* 0x000fea0003800000 */
.L_x_2799:
        /* <DEDUP_REMOVED lines=14> */
[----:B--2---:R-:W-:Y:S02]  /*a8d0*/  SEL R12, RZ, 0x1, P4 ;  /* 0x00000001ff0c7807 */ /* 0x004fe40002000000 */
[----:B------:R-:W-:Y:S02]  /*a8e0*/  SEL R19, R19, RZ, P4 ;  /* 0x000000ff13137207 */ /* 0x000fe40002000000 */
[----:B------:R-:W-:Y:S01]  /*a8f0*/  LOP3.LUT R171, R171, R12, RZ, 0x3c, !PT ;  /* 0x0000000cabab7212 */ /* 0x000fe200078e3cff */
[----:B---3--:R-:W-:Y:S06]  /*a900*/  @P5 BRA `(.L_x_2801) ;  /* 0xffffff7c00445947 */ /* 0x008fec000383ffff */
.L_x_2691:
[----:B------:R-:W2:Y:S01]  /*a910*/  LDC R0, c[0x0][0x448] ;  /* 0x00011200ff007b82 */ /* 0x000ea20000000800 */
[----:B------:R-:W-:Y:S01]  /*a920*/  VIADD R3, R185, 0x7f ;  /* 0x0000007fb9037836 */ /* 0x000fe20000000000 */
        /* <DEDUP_REMOVED lines=16> */
[----:B0-----:R-:W-:Y:S02]  /*aa30*/  CS2R R32, SRZ ;  /* 0x0000000000207805 */ /* 0x001fe4000001ff00 */
[----:B------:R-:W-:Y:S02]  /*aa40*/  CS2R R62, SRZ ;  /* 0x00000000003e7805 */ /* 0x000fe4000001ff00 */
[----:B------:R-:W-:-:S02]  /*aa50*/  CS2R R60, SRZ ;  /* 0x00000000003c7805 */ /* 0x000fc4000001ff00 */
[----:B------:R-:W-:Y:S02]  /*aa60*/  CS2R R58, SRZ ;  /* 0x00000000003a7805 */ /* 0x000fe4000001ff00 */
[----:B------:R-:W-:Y:S02]  /*aa70*/  CS2R R56, SRZ ;  /* 0x0000000000387805 */ /* 0x000fe4000001ff00 */
[----:B------:R-:W-:Y:S02]  /*aa80*/  CS2R R54, SRZ ;  /* 0x0000000000367805 */ /* 0x000fe4000001ff00 */
[----:B--2---:R-:W-:Y:S02]  /*aa90*/  ISETP.NE.AND P1, PT, R0, 0x1, PT ;  /* 0x000000010000780c */ /* 0x004fe40003f25270 */
        /* <DEDUP_REMOVED lines=8> */
[----:B------:R-:W-:Y:S01]  /*ab20*/  CS2R R94, SRZ ;  /* 0x00000000005e7805 */ /* 0x000fe2000001ff00 */
[----:B------:R-:W-:Y:S01]  /*ab30*/  IMAD.MOV.U32 R30, RZ, RZ, RZ ;  /* 0x000000ffff1e7224 */ /* 0x000fe200078e00ff */
[----:B------:R-:W-:Y:S01]  /*ab40*/  MOV R10, RZ ;  /* 0x000000ff000a7202 */ /* 0x000fe20000000f00 */
[----:B-1----:R-:W-:Y:S01]  /*ab50*/  IMAD.MOV.U32 R28, RZ, RZ, RZ ;  /* 0x000000ffff1c7224 */ /* 0x002fe200078e00ff */
[----:B------:R-:W0:Y:S01]  /*ab60*/  @P1 LDC R0, c[0x0][0x44c] ;  /* 0x00011300ff001b82 */ /* 0x000e220000000800 */
[----:B------:R-:W-:-:S07]  /*ab70*/  IMAD.MOV.U32 R99, RZ, RZ, RZ ;  /* 0x000000ffff637224 */ /* 0x000fce00078e00ff */
[----:B------:R-:W1:Y:S01]  /*ab80*/  @P1 LDC R5, c[0x0][0x450] ;  /* 0x00011400ff051b82 */ /* 0x000e620000000800 */
[----:B0-----:R-:W-:-:S05]  /*ab90*/  @P1 IMAD.HI.U32 R0, R3, R0, RZ ;  /* 0x0000000003001227 */ /* 0x001fca00078e00ff */
[----:B-1----:R-:W-:Y:S02]  /*aba0*/  @P1 SHF.R.U32.HI R3, RZ, R5, R0 ;  /* 0x00000005ff031219 */ /* 0x002fe40000011600 */
[----:B------:R-:W-:-:S03]  /*abb0*/  PLOP3.LUT P1, PT, PT, PT, PT, 0x80, 0x0 ;  /* 0x000000000000781c */ /* 0x000fc60003f2f070 */
[----:B------:R-:W-:-:S04]  /*abc0*/  IMAD.IADD R3, R142, 0x1, R3 ;  /* 0x000000018e037824 */ /* 0x000fc800078e0203 */
[----:B------:R-:W-:-:S05]  /*abd0*/  IMAD.HI R3, R3, 0x2aaaaaab, RZ ;  /* 0x2aaaaaab03037827 */ /* 0x000fca00078e02ff */
[----:B------:R-:W-:-:S04]  /*abe0*/  SHF.R.U32.HI R0, RZ, 0x1f, R3 ;  /* 0x0000001fff007819 */ /* 0x000fc80000011603 */
[----:B------:R-:W-:Y:S02]  /*abf0*/  LEA.HI.SX32 R72, R3, R0, 0x1c ;  /* 0x0000000003487211 */ /* 0x000fe400078fe2ff */
[----:B------:R-:W-:Y:S02]  /*ac00*/  MOV R0, RZ ;  /* 0x000000ff00007202 */ /* 0x000fe40000000f00 */
[----:B------:R-:W-:-:S04]  /*ac10*/  VIMNMX R72, R143, R72, PT ;  /* 0x000000488f487248 */ /* 0x000fc80003fe0100 */
[----:B------:R-:W-:Y:S01]  /*ac20*/  ISETP.GE.AND P2, PT, R72, 0x1, PT ;  /* 0x000000014800780c */ /* 0x000fe20003f46270 */
[----:B------:R-:W-:-:S12]  /*ac30*/  @P0 BRA `(.L_x_2803) ;  /* 0x0000000000080947 */ /* 0x000fd80003800000 */
[----:B------:R-:W0:Y:S02]  /*ac40*/  FENCE.VIEW.ASYNC.G ;  /* 0x00000000000073c6 */ /* 0x000e240000000100 */
[----:B0-----:R-:W-:Y:S06]  /*ac50*/  BAR.ARV 0xc, 0x180 ;  /* 0x0306000000007b1d */ /* 0x001fec0000002000 */
.L_x_2803:
[----:B------:R-:W-:Y:S05]  /*ac60*/  BSYNC B0 ;  /* 0x0000000000007941 */ /* 0x000fea0003800000 */
.L_x_2802:
[----:B------:R-:W-:Y:S01]  /*ac70*/  MOV R20, RZ ;  /* 0x000000ff00147202 */ /* 0x000fe20000000f00 */
[----:B------:R-:W-:Y:S01]  /*ac80*/  IMAD.MOV.U32 R11, RZ, RZ, RZ ;  /* 0x000000ffff0b7224 */ /* 0x000fe200078e00ff */
[----:B------:R-:W-:Y:S06]  /*ac90*/  @!P2 BRA `(.L_x_2804) ;  /* 0x000000e400c4a947 */ /* 0x000fec0003800000 */
[----:B------:R-:W2:Y:S04]  /*aca0*/  LDL R2, [R1+0x34] ;  /* 0x0000340001027983 */ /* 0x000ea80000100800 */
[----:B------:R-:W0:Y:S01]  /*acb0*/  SHFL.IDX PT, R0, R222, RZ, 0x1f ;  /* 0x00001fffde007589 */ /* 0x000e2200000e0000 */
[----:B--2---:R-:W-:Y:S02]  /*acc0*/  R2UR UR4, R2 ;  /* 0x00000000020472ca */ /* 0x004fe400000e0000 */
[----:B0-----:R-:W-:-:S04]  /*acd0*/  LEA.HI R2, R0, R0, RZ, 0x1 ;  /* 0x0000000000027211 */ /* 0x001fc800078f08ff */
[----:B------:R-:W-:-:S05]  /*ace0*/  LOP3.LUT R3, R2, 0x1e, RZ, 0xc0, !PT ;  /* 0x0000001e02037812 */ /* 0x000fca00078ec0ff */
[----:B------:R-:W-:Y:S02]  /*acf0*/  IMAD.IADD R3, R0, 0x1, -R3 ;  /* 0x0000000100037824 */ /* 0x000fe400078e0a03 */
[----:B------:R-:W-:-:S03]  /*ad00*/  ULOP3.LUT UP0, URZ, UR4, 0x1bf, URZ, 0xc0, !UPT ;  /* 0x000001bf043f7892 */ /* 0x000fc6000f80c03f */
[----:B------:R-:W-:-:S03]  /*ad10*/  LEA R3, R3, UR4, 0xd ;  /* 0x0000000403037c11 */ /* 0x000fc6000f8e68ff */
[----:B------:R-:W-:Y:S02]  /*ad20*/  PLOP3.LUT P0, PT, PT, PT, UP0, 0x80, 0x0 ;  /* 0x000000000000781c */ /* 0x000fe40003f0f008 */
[----:B------:R-:W-:-:S04]  /*ad30*/  SHF.R.U32.HI R2, RZ, 0x4, R3 ;  /* 0x00000004ff027819 */ /* 0x000fc80000011603 */
[----:B------:R-:W-:-:S07]  /*ad40*/  LOP3.LUT R2, R2, 0x3fff, RZ, 0xc0, !PT ;  /* 0x00003fff02027812 */ /* 0x000fce00078ec0ff */
        /* <DEDUP_REMOVED lines=17> */
.L_x_2805:
        /* <DEDUP_REMOVED lines=12> */
.L_x_2809:
[----:B-1----:R1:W2:Y:S02]  /*af20*/  SYNCS.PHASECHK.TRANS64.TRYWAIT P0, [R18+URZ+0x2a800], R3 ;  /* 0x02a80003120075a7 */ /* 0x0022a4000800017f */
[----:B--2---:R-:W-:Y:S05]  /*af30*/  @!P0 NANOSLEEP.SYNCS 0x989680 ;  /* 0x009896800000895d */ /* 0x004fea0003900000 */
[----:B------:R-:W2:Y:S02]  /*af40*/  @!P0 SYNCS.PHASECHK.TRANS64 P0, [R18+URZ+0x2a800], R3 ;  /* 0x02a80003120085a7 */ /* 0x000ea4000800007f */
[----:B--2---:R-:W-:Y:S05]  /*af50*/  @!P0 BRA `(.L_x_2809) ;  /* 0xfffffffc00f08947 */ /* 0x004fea000383ffff */
.L_x_2808:
[----:B------:R-:W-:Y:S05]  /*af60*/  BSYNC B0 ;  /* 0x0000000000007941 */ /* 0x000fea0003800000 */
.L_x_2807:
[----:B------:R-:W-:Y:S05]  /*af70*/  BRA `(.L_x_2810) ;  /* 0x0000006c001c7947 */ /* 0x000fea0003800000 */
.L_x_2806:
        /* <DEDUP_REMOVED lines=12> */
[----:B------:R-:W-:Y:S02]  /*b040*/  IMAD R31, R141, UR7, R0 ;  /* 0x000000078d1f7c24 */ /* 0x000fe4000f8e0200 */
[----:B------:R-:W-:Y:S02]  /*b050*/  IMAD.IADD R29, R29, 0x1, R27 ;  /* 0x000000011d1d7824 */ /* 0x000fe400078e021b */
[----:B------:R-:W-:Y:S01]  /*b060*/  IMAD.IADD R31, R31, 0x1, R25 ;  /* 0x000000011f1f7824 */ /* 0x000fe200078e0219 */
[----:B------:R-:W-:Y:S06]  /*b070*/  @!P0 BRA `(.L_x_2811) ;  /* 0x0000000000408947 */ /* 0x000fec0003800000 */
        /* <DEDUP_REMOVED lines=16> */
.L_x_2811:
[----:B------:R-:W-:Y:S01]  /*b180*/  ULDC.U8 UR4, c[0x0][0x410] ;  /* 0x0001040000047ab9 */ /* 0x000fe20000000000 */
[----:B------:R-:W-:Y:S01]  /*b190*/  BSSY B0, `(.L_x_2812) ;  /* 0x000069d000007945 */ /* 0x000fe20003800000 */
[----:B------:R-:W-:Y:S02]  /*b1a0*/  ISETP.NE.AND P0, PT, RZ, UR4, PT ;  /* 0x00000004ff007c0c */ /* 0x000fe4000bf05270 */
[----:B------:R-:W-:-:S11]  /*b1b0*/  IADD3 R9, R170, R185, RZ ;  /* 0x000000b9aa097210 */ /* 0x000fd60007ffe0ff */
[----:B------:R-:W-:Y:S05]  /*b1c0*/  @!P0 BRA `(.L_x_2813) ;  /* 0x0000003400648947 */ /* 0x000fea0003800000 */
[----:B------:R-:W0:Y:S01]  /*b1d0*/  LDC R21, c[0x0][0x448] ;  /* 0x00011200ff157b82 */ /* 0x000e220000000800 */
[----:B------:R-:W-:Y:S01]  /*b1e0*/  IMAD R3, R198, 0x40, R9 ;  /* 0x00000040c6037824 */ /* 0x000fe200078e0209 */
[----:B------:R-:W-:Y:S01]  /*b1f0*/  ULDC.64 UR4, c[0x0][0x3f8] ;  /* 0x0000fe0000047ab9 */ /* 0x000fe20000000a00 */
[----:B------:R-:W-:Y:S01]  /*b200*/  MOV R11, R29 ;  /* 0x0000001d000b7202 */ /* 0x000fe20000000f00 */
        /* <DEDUP_REMOVED lines=30> */
.L_x_3079:
        /* <DEDUP_REMOVED lines=26> */
[C---:B------:R-:W-:Y:S02]  /*b590*/  @!P2 SHF.L.U32 R31, R173.reuse, 0x1, RZ ;  /* 0x00000001ad1fa819 */ /* 0x040fe400000006ff */
[----:B------:R-:W-:Y:S01]  /*b5a0*/  @!P1 IMAD.SHL.U32 R33, R174, 0x2, RZ ;  /* 0x00000002ae219824 */ /* 0x000fe200078e00ff */
[-C--:B--2---:R-:W-:Y:S01]  /*b5b0*/  @!P3 IADD3 R26, P6, R0, R29.reuse, RZ ;  /* 0x0000001d001ab210 */ /* 0x084fe20007fde0ff */
[----:B------:R-:W-:Y:S01]  /*b5c0*/  @!P0 IMAD.SHL.U32 R41, R172, 0x2, RZ ;  /* 0x00000002ac298824 */ /* 0x000fe200078e00ff */
[----:B----4-:R-:W-:Y:S01]  /*b5d0*/  @!P3 IADD3 R28, P5, R14, R29, RZ ;  /* 0x0000001d0e1cb210 */ /* 0x010fe20007fbe0ff */
[----:B---3--:R-:W-:Y:S01]  /*b5e0*/  @!P4 IMAD.MOV.U32 R15, RZ, RZ, R5 ;  /* 0x000000ffff0fc224 */ /* 0x008fe200078e0005 */
[----:B------:R-:W-:Y:S01]  /*b5f0*/  @!P2 SHF.L.U64.HI R20, R173, 0x1, R204 ;  /* 0x00000001ad14a819 */ /* 0x000fe200000102cc */
[----:B-1----:R-:W-:Y:S01]  /*b600*/  @!P3 IMAD.X R27, R3, 0x1, R10, P6 ;  /* 0x00000001031bb824 */ /* 0x002fe200030e060a */
[----:B------:R-:W-:Y:S02]  /*b610*/  @!P2 IADD3 R12, P6, R0, R31, RZ ;  /* 0x0000001f000ca210 */ /* 0x000fe40007fde0ff */
[----:B------:R-:W-:-:S02]  /*b620*/  @!P3 IADD3.X R29, R5, R10, RZ, P5, !PT ;  /* 0x0000000a051db210 */ /* 0x000fc40002ffe4ff */
[----:B------:R-:W-:Y:S01]  /*b630*/  @!P2 IADD3 R30, P5, R14, R31, RZ ;  /* 0x0000001f0e1ea210 */ /* 0x000fe20007fbe0ff */
[--C-:B------:R-:W-:Y:S01]  /*b640*/  @!P2 IMAD.X R13, R3, 0x1, R20.reuse, P6 ;  /* 0x00000001030da824 */ /* 0x100fe200030e0614 */
[----:B------:R-:W-:Y:S02]  /*b650*/  @!P1 SHF.L.U64.HI R24, R174, 0x1, R203 ;  /* 0x00000001ae189819 */ /* 0x000fe400000102cb */
[-C--:B------:R-:W-:Y:S01]  /*b660*/  @!P1 IADD3 R10, P6, R0, R33.reuse, RZ ;  /* 0x00000021000a9210 */ /* 0x080fe20007fde0ff */
[----:B------:R-:W-:Y:S01]  /*b670*/  @!P2 IMAD.X R31, R5, 0x1, R20, P5 ;  /* 0x00000001051fa824 */ /* 0x000fe200028e0614 */
[----:B------:R-:W-:Y:S01]  /*b680*/  ISETP.GE.AND P5, PT, R176, UR4, PT ;  /* 0x00000004b0007c0c */ /* 0x000fe2000bfa6270 */
[----:B------:R-:W-:Y:S01]  /*b690*/  @!P4 IMAD.MOV.U32 R20, RZ, RZ, R0 ;  /* 0x000000ffff14c224 */ /* 0x000fe200078e0000 */
[----:B------:R-:W-:Y:S02]  /*b6a0*/  @!P1 IADD3.X R11, R3, R24, RZ, P6, !PT ;  /* 0x00000018030b9210 */ /* 0x000fe400037fe4ff */
[----:B------:R-:W-:-:S02]  /*b6b0*/  @!P1 IADD3 R32, P6, R14, R33, RZ ;  /* 0x000000210e209210 */ /* 0x000fc40007fde0ff */
[----:B------:R-:W-:Y:S02]  /*b6c0*/  @!P0 SHF.L.U64.HI R38, R172, 0x1, R202 ;  /* 0x00000001ac268819 */ /* 0x000fe400000102ca */
[----:B------:R-:W-:Y:S01]  /*b6d0*/  @!P4 MOV R21, R3 ;  /* 0x000000030015c202 */ /* 0x000fe20000000f00 */
[----:B------:R-:W-:Y:S01]  /*b6e0*/  @!P1 IMAD.X R33, R5, 0x1, R24, P6 ;  /* 0x0000000105219824 */ /* 0x000fe200030e0618 */
[----:B------:R-:W-:Y:S01]  /*b6f0*/  @!P0 IADD3 R34, P6, R0, R41, RZ ;  /* 0x0000002900228210 */ /* 0x000fe20007fde0ff */
[----:B------:R-:W-:-:S03]  /*b700*/  @!P4 IMAD.WIDE R24, R162, 0x2, R14 ;  /* 0x00000002a218c825 */ /* 0x000fc600078e020e */
[----:B------:R-:W-:Y:S01]  /*b710*/  @!P0 IADD3.X R35, R3, R38, RZ, P6, !PT ;  /* 0x0000002603238210 */ /* 0x000fe200037fe4ff */
[----:B------:R-:W-:Y:S01]  /*b720*/  @!P4 IMAD.WIDE R20, R162, 0x2, R20 ;  /* 0x00000002a214c825 */ /* 0x000fe200078e0214 */
[----:B------:R-:W-:Y:S01]  /*b730*/  @!P0 IADD3 R40, P6, R14, R41, RZ ;  /* 0x000000290e288210 */ /* 0x000fe20007fde0ff */
[----:B------:R1:W5:Y:S02]  /*b740*/  @!P4 LD.E.64 R60, desc[UR60][R24.64] ;  /* 0x0000003c183cc980 */ /* 0x000364000c101b00 */
[C---:B------:R-:W-:Y:S01]  /*b750*/  @!P5 IMAD.SHL.U32 R15, R176.reuse, 0x2, RZ ;  /* 0x00000002b00fd824 */ /* 0x040fe200078e00ff */
[----:B------:R-:W-:Y:S01]  /*b760*/  @!P5 SHF.L.U64.HI R36, R176, 0x1, R201 ;  /* 0x00000001b024d819 */ /* 0x000fe200000102c9 */
[----:B------:R-:W-:Y:S01]  /*b770*/  @!P0 IMAD.X R41, R5, 0x1, R38, P6 ;  /* 0x0000000105298824 */ /* 0x000fe200030e0626 */
[----:B------:R1:W5:Y:S02]  /*b780*/  @!P4 LD.E.64 R58, desc[UR60][R20.64] ;  /* 0x0000003c143ac980 */ /* 0x000364000c101b00 */
[----:B------:R-:W-:-:S02]  /*b790*/  @!P5 IADD3 R14, P6, R14, R15, RZ ;  /* 0x0000000f0e0ed210 */ /* 0x000fc40007fde0ff */
[----:B------:R-:W-:Y:S02]  /*b7a0*/  @!P5 IADD3 R62, P4, R0, R15, RZ ;  /* 0x0000000f003ed210 */ /* 0x000fe40007f9e0ff */
[----:B------:R-:W-:Y:S02]  /*b7b0*/  CS2R R54, SRZ ;  /* 0x0000000000367805 */ /* 0x000fe4000001ff00 */
[----:B------:R-:W-:Y:S01]  /*b7c0*/  CS2R R56, SRZ ;  /* 0x0000000000387805 */ /* 0x000fe2000001ff00 */
[----:B------:R-:W-:Y:S01]  /*b7d0*/  @!P5 IMAD.X R15, R5, 0x1, R36, P6 ;  /* 0x00000001050fd824 */ /* 0x000fe200030e0624 */
[----:B------:R-:W-:Y:S02]  /*b7e0*/  @!P5 IADD3.X R63, R3, R36, RZ, P4, !PT ;  /* 0x00000024033fd210 */ /* 0x000fe400027fe4ff */
        /* <DEDUP_REMOVED lines=18> */
.L_x_2816:
[----:B------:R-:W-:Y:S05]  /*b910*/  BSYNC B1 ;  /* 0x0000000000017941 */ /* 0x000fea0003800000 */
.L_x_2815:
[----:B---3-5:R-:W-:Y:S01]  /*b920*/  IMAD.MOV.U32 R5, RZ, RZ, R56 ;  /* 0x000000ffff057224 */ /* 0x028fe200078e0038 */
[----:B-1----:R-:W-:Y:S01]  /*b930*/  MOV R3, R61 ;  /* 0x0000003d00037202 */ /* 0x002fe20000000f00 */
[----:B------:R-:W-:Y:S01]  /*b940*/  IMAD.MOV.U32 R10, RZ, RZ, R57 ;  /* 0x000000ffff0a7224 */ /* 0x000fe200078e0039 */
[----:B------:R-:W-:Y:S01]  /*b950*/  UMOV UR4, 0xffffffff ;  /* 0xffffffff00047882 */ /* 0x000fe20000000000 */
[----:B--2---:R-:W-:Y:S01]  /*b960*/  IMAD.MOV.U32 R0, RZ, RZ, R60 ;  /* 0x000000ffff007224 */ /* 0x004fe200078e003c */
[----:B------:R-:W-:Y:S01]  /*b970*/  PRMT R88, R88, 0x5410, R3 ;  /* 0x0000541058587816 */ /* 0x000fe20000000003 */
[----:B------:R-:W-:Y:S01]  /*b980*/  IMAD.MOV.U32 R3, RZ, RZ, R51 ;  /* 0x000000ffff037224 */ /* 0x000fe200078e0033 */
[----:B------:R-:W-:Y:S01]  /*b990*/  PRMT R86, R5, 0x5410, R10 ;  /* 0x0000541005567816 */ /* 0x000fe2000000000a */
[----:B------:R-:W-:Y:S01]  /*b9a0*/  IMAD.MOV.U32 R5, RZ, RZ, R46 ;  /* 0x000000ffff057224 */ /* 0x000fe200078e002e */
[----:B------:R-:W-:Y:S02]  /*b9b0*/  PRMT R89, R0, 0x7610, R89 ;  /* 0x0000761000597816 */ /* 0x000fe40000000059 */
[----:B------:R-:W-:-:S02]  /*b9c0*/  CS2R R30, SRZ ;  /* 0x00000000001e7805 */ /* 0x000fc4000001ff00 */
[----:B------:R-:W-:Y:S02]  /*b9d0*/  MOV R10, R47 ;  /* 0x0000002f000a7202 */ /* 0x000fe40000000f00 */
        /* <DEDUP_REMOVED lines=17> */
[----:B------:R-:W-:Y:S02]  /*baf0*/  PRMT R89, R89, 0x5410, R0 ;  /* 0x0000541059597816 */ /* 0x000fe40000000000 */
        /* <DEDUP_REMOVED lines=15> */
.L_x_3085:
        /* <DEDUP_REMOVED lines=11> */
[----:B------:R-:W-:Y:S02]  /*bca0*/  IADD3 R7, R183, R6, RZ ;  /* 0x00000006b7077210 */ /* 0x000fe40007ffe0ff */
[----:B------:R-:W-:Y:S02]  /*bcb0*/  CS2R R40, SRZ ;  /* 0x0000000000287805 */ /* 0x000fe4000001ff00 */
[----:B------:R-:W-:-:S02]  /*bcc0*/  CS2R R34, SRZ ;  /* 0x0000000000227805 */ /* 0x000fc4000001ff00 */
[----:B------:R-:W-:Y:S02]  /*bcd0*/  CS2R R28, SRZ ;  /* 0x00000000001c7805 */ /* 0x000fe4000001ff00 */
        /* <DEDUP_REMOVED lines=12> */
[C---:B------:R-:W-:Y:S01]  /*bda0*/  @!P4 IMAD.SHL.U32 R9, R175.reuse, 0x2, RZ ;  /* 0x00000002af09c824 */ /* 0x040fe200078e00ff */
[----:B------:R-:W-:-:S03]  /*bdb0*/  @!P4 SHF.L.U64.HI R6, R175, 0x1, R205 ;  /* 0x00000001af06c819 */ /* 0x000fc600000102cd */
[C---:B------:R-:W-:Y:S02]  /*bdc0*/  @!P3 SHF.L.U32 R71, R173.reuse, 0x1, RZ ;  /* 0x00000001ad47b819 */ /* 0x040fe400000006ff */
[----:B------:R-:W-:Y:S01]  /*bdd0*/  @!P2 IMAD.SHL.U32 R67, R174, 0x2, RZ ;  /* 0x00000002ae43a824 */ /* 0x000fe200078e00ff */
[-C--:B---3--:R-:W-:Y:S01]  /*bde0*/  @!P4 IADD3 R10, P5, R0, R9.reuse, RZ ;  /* 0x00000009000ac210 */ /* 0x088fe20007fbe0ff */
[----:B------:R-:W-:Y:S01]  /*bdf0*/  @!P1 IMAD.SHL.U32 R7, R172, 0x2, RZ ;  /* 0x00000002ac079824 */ /* 0x000fe200078e00ff */
[----:B------:R-:W-:Y:S02]  /*be00*/  @!P3 SHF.L.U64.HI R12, R173, 0x1, R204 ;  /* 0x00000001ad0cb819 */ /* 0x000fe400000102cc */
[----:B0-----:R-:W-:Y:S01]  /*be10*/  @!P4 IADD3 R8, P6, R4, R9, RZ ;  /* 0x000000090408c210 */ /* 0x001fe20007fde0ff */
[----:B--2---:R-:W-:Y:S01]  /*be20*/  @!P4 IMAD.X R11, R3, 0x1, R6, P5 ;  /* 0x00000001030bc824 */ /* 0x004fe200028e0606 */
[----:B------:R-:W-:Y:S02]  /*be30*/  @!P3 IADD3 R76, P5, R0, R71, RZ ;  /* 0x00000047004cb210 */ /* 0x000fe40007fbe0ff */
[----:B------:R-:W-:-:S02]  /*be40*/  @!P4 IADD3.X R9, R5, R6, RZ, P6, !PT ;  /* 0x000000060509c210 */ /* 0x000fc400037fe4ff */
[----:B------:R-:W-:Y:S01]  /*be50*/  @!P2 SHF.L.U64.HI R14, R174, 0x1, R203 ;  /* 0x00000001ae0ea819 */ /* 0x000fe200000102cb */
[----:B------:R-:W-:Y:S01]  /*be60*/  @!P3 IMAD.X R77, R3, 0x1, R12, P5 ;  /* 0x00000001034db824 */ /* 0x000fe200028e060c */
[----:B------:R-:W-:Y:S02]  /*be70*/  @!P3 IADD3 R70, P6, R4, R71, RZ ;  /* 0x000000470446b210 */ /* 0x000fe40007fde0ff */
[-C--:B------:R-:W-:Y:S02]  /*be80*/  @!P2 IADD3 R68, P5, R0, R67.reuse, RZ ;  /* 0x000000430044a210 */ /* 0x080fe40007fbe0ff */
[----:B------:R-:W-:Y:S02]  /*be90*/  @!P3 IADD3.X R71, R5, R12, RZ, P6, !PT ;  /* 0x0000000c0547b210 */ /* 0x000fe400037fe4ff */
[----:B------:R-:W-:Y:S01]  /*bea0*/  @!P2 IADD3 R66, P6, R4, R67, RZ ;  /* 0x000000430442a210 */ /* 0x000fe20007fde0ff */
[----:B------:R-:W-:Y:S01]  /*beb0*/  @!P2 IMAD.X R69, R3, 0x1, R14, P5 ;  /* 0x000000010345a824 */ /* 0x000fe200028e060e */
[----:B------:R-:W-:-:S02]  /*bec0*/  @!P1 SHF.L.U64.HI R20, R172, 0x1, R202 ;  /* 0x00000001ac149819 */ /* 0x000fc400000102ca */
[-C--:B------:R-:W-:Y:S01]  /*bed0*/  @!P1 IADD3 R64, P5, R0, R7.reuse, RZ ;  /* 0x0000000700409210 */ /* 0x080fe20007fbe0ff */
[----:B------:R-:W-:Y:S01]  /*bee0*/  @!P2 IMAD.X R67, R5, 0x1, R14, P6 ;  /* 0x000000010543a824 */ /* 0x000fe200030e060e */
[----:B------:R-:W-:Y:S02]  /*bef0*/  ISETP.GE.AND P6, PT, R162, UR4, PT ;  /* 0x00000004a2007c0c */ /* 0x000fe4000bfc6270 */
[----:B------:R-:W-:Y:S02]  /*bf00*/  @!P1 IADD3.X R65, R3, R20, RZ, P5, !PT ;  /* 0x0000001403419210 */ /* 0x000fe40002ffe4ff */
[----:B------:R-:W-:-:S05]  /*bf10*/  @!P1 IADD3 R6, P5, R4, R7, RZ ;  /* 0x0000000704069210 */ /* 0x000fca0007fbe0ff */
[----:B------:R-:W-:Y:S01]  /*bf20*/  @!P1 IMAD.X R7, R5, 0x1, R20, P5 ;  /* 0x0000000105079824 */ /* 0x000fe200028e0614 */
[----:B------:R-:W-:-:S03]  /*bf30*/  ISETP.GE.AND P5, PT, R176, UR4, PT ;  /* 0x00000004b0007c0c */ /* 0x000fc6000bfa6270 */
[----:B------:R-:W-:Y:S01]  /*bf40*/  @!P6 MOV R13, R3 ;  /* 0x00000003000de202 */ /* 0x000fe20000000f00 */
        /* <DEDUP_REMOVED lines=9> */
[----:B------:R-:W-:Y:S01]  /*bfe0*/  CS2R R32, SRZ ;  /* 0x0000000000207805 */ /* 0x000fe2000001ff00 */
[----:B------:R-:W-:Y:S01]  /*bff0*/  @!P5 IMAD.X R75, R3, 0x1, R20, P6 ;  /* 0x00000001034bd824 */ /* 0x000fe200030e0614 */
[----:B------:R-:W-:Y:S02]  /*c000*/  @!P5 IADD3 R4, P6, R4, R21, RZ ;  /* 0x000000150404d210 */ /* 0x000fe40007fde0ff */
[----:B------:R2:W5:Y:S01]  /*c010*/  @!P4 LD.E.64 R34, desc[UR60][R10.64] ;  /* 0x0000003c0a22c980 */ /* 0x000562000c101b00 */
[----:B------:R-:W-:Y:S02]  /*c020*/  CS2R R28, SRZ ;  /* 0x00000000001c7805 */ /* 0x000fe4000001ff00 */
[----:B------:R-:W-:-:S02]  /*c030*/  CS2R R26, SRZ ;  /* 0x00000000001a7805 */ /* 0x000fc4000001ff00 */
[----:B------:R-:W-:Y:S01]  /*c040*/  @!P5 IADD3.X R5, R5, R20, RZ, P6, !PT ;  /* 0x000000140505d210 */ /* 0x000fe200037fe4ff */
[----:B------:R3:W5:Y:S01]  /*c050*/  @!P4 LD.E.64 R32, desc[UR60][R8.64] ;  /* 0x0000003c0820c980 */ /* 0x000762000c101b00 */
[----:B------:R-:W-:Y:S02]  /*c060*/  CS2R R24, SRZ ;  /* 0x0000000000187805 */ /* 0x000fe4000001ff00 */
        /* <DEDUP_REMOVED lines=13> */
.L_x_2819:
[----:B------:R-:W-:Y:S05]  /*c140*/  BSYNC B1 ;  /* 0x0000000000017941 */ /* 0x000fea0003800000 */
.L_x_2818:
[----:B01---5:R-:W-:Y:S01]  /*c150*/  MOV R4, R30 ;  /* 0x0000001e00047202 */ /* 0x023fe20000000f00 */
[C---:B------:R-:W-:Y:S01]  /*c160*/  VIADD R5, R62.reuse, 0xc400 ;  /* 0x0000c4003e057836 */ /* 0x040fe20000000000 */
[----:B--2---:R-:W-:Y:S01]  /*c170*/  LEA.HI R3, R197, R197, RZ, 0x1 ;  /* 0x000000c5c5037211 */ /* 0x004fe200078f08ff */
[----:B---3--:R-:W-:Y:S01]  /*c180*/  VIADD R0, R62, 0xc440 ;  /* 0x0000c4403e007836 */ /* 0x008fe20000000000 */
[----:B------:R-:W-:Y:S01]  /*c190*/  PRMT R75, R4, 0x7610, R75 ;  /* 0x00007610044b7816 */ /* 0x000fe2000000004b */
[----:B------:R-:W-:Y:S01]  /*c1a0*/  @P0 VIADD R0, R5, 0xffffffc0 ;  /* 0xffffffc005000836 */ /* 0x000fe20000000000 */
[----:B------:R-:W-:Y:S01]  /*c1b0*/  LOP3.LUT R4, R3, 0xfffffffe, RZ, 0xc0, !PT ;  /* 0xfffffffe03047812 */ /* 0x000fe200078ec0ff */
[----:B------:R-:W-:Y:S01]  /*c1c0*/  IMAD.MOV.U32 R5, RZ, RZ, R31 ;  /* 0x000000ffff057224 */ /* 0x000fe200078e001f */
[----:B------:R-:W-:Y:S01]  /*c1d0*/  MOV R6, R32 ;  /* 0x0000002000067202 */ /* 0x000fe20000000f00 */
        /* <DEDUP_REMOVED lines=14> */
[----:B------:R-:W-:Y:S01]  /*c2c0*/  PRMT R66, R7, 0x7610, R66 ;  /* 0x0000761007427816 */ /* 0x000fe20000000042 */
[----:B------:R-:W-:Y:S01]  /*c2d0*/  IMAD.MOV.U32 R63, RZ, RZ, R15 ;  /* 0x000000ffff3f7224 */ /* 0x000fe200078e000f */
[----:B------:R-:W-:Y:S01]  /*c2e0*/  MOV R3, R21 ;  /* 0x0000001500037202 */ /* 0x000fe20000000f00 */
[----:B------:R-:W-:Y:S01]  /*c2f0*/  BSSY B1, `(.L_x_2820) ;  /* 0x0000019000017945 */ /* 0x000fe20003800000 */
[----:B------:R-:W-:-:S02]  /*c300*/  MOV R7, R8 ;  /* 0x0000000800077202 */ /* 0x000fc40000000f00 */
[----:B------:R-:W-:Y:S01]  /*c310*/  PRMT R64, R4, 0x5410, R6 ;  /* 0x0000541004407816 */ /* 0x000fe20000000006 */
[----:B------:R-:W-:Y:S01]  /*c320*/  IMAD.MOV.U32 R4, RZ, RZ, R9 ;  /* 0x000000ffff047224 */ /* 0x000fe200078e0009 */
[--C-:B------:R-:W-:Y:S01]  /*c330*/  PRMT R66, R66, 0x5410, R3.reuse ;  /* 0x0000541042427816 */ /* 0x100fe20000000003 */
[----:B------:R-:W-:Y:S01]  /*c340*/  IMAD.MOV.U32 R6, RZ, RZ, R40 ;  /* 0x000000ffff067224 */ /* 0x000fe200078e0028 */
[----:B------:R-:W-:Y:S02]  /*c350*/  PRMT R3, R7, 0x7610, R3 ;  /* 0x0000761007037816 */ /* 0x000fe40000000003 */
[----:B------:R-:W-:Y:S02]  /*c360*/  MOV R7, R41 ;  /* 0x0000002900077202 */ /* 0x000fe40000000f00 */
        /* <DEDUP_REMOVED lines=10> */
[----:B------:R-:W-:Y:S02]  /*c410*/  VIADDMNMX R69, R84, -R185, 0x80, PT ;  /* 0x0000008054457446 */ /* 0x000fe400038009b9 */
[----:B------:R-:W-:Y:S01]  /*c420*/  PRMT R67, R4, 0x5410, R6 ;  /* 0x0000541004437816 */ /* 0x000fe20000000006 */
[----:B------:R-:W-:Y:S01]  /*c430*/  IMAD.MOV.U32 R6, RZ, RZ, R11 ;  /* 0x000000ffff067224 */ /* 0x000fe200078e000b */
[----:B------:R-:W-:-:S02]  /*c440*/  ISETP.GE.AND P1, PT, R170, R69, PT ;  /* 0x00000045aa00720c */ /* 0x000fc40003f26270 */
[----:B------:R-:W-:Y:S02]  /*c450*/  PRMT R65, R7, 0x5410, R63 ;  /* 0x0000541007417816 */ /* 0x000fe4000000003f */
[----:B------:R-:W-:Y:S01]  /*c460*/  MOV R4, R10 ;  /* 0x0000000a00047202 */ /* 0x000fe20000000f00 */
[----:B0-----:R-:W-:Y:S08]  /*c470*/  @!P0 BRA `(.L_x_2821) ;  /* 0x0000016800388947 */ /* 0x001ff00003800000 */
.L_x_3086:
[----:B------:R-:W-:Y:S05]  /*c480*/  BSYNC B1 ;  /* 0x0000000000017941 */ /* 0x000fea0003800000 */
.L_x_2820:
        /* <DEDUP_REMOVED lines=54> */
.L_x_2825:
[----:B------:R-:W-:Y:S05]  /*c7f0*/  BSYNC B2 ;  /* 0x0000000000027941 */ /* 0x000fea0003800000 */
.L_x_2824:
        /* <DEDUP_REMOVED lines=44> */
.L_x_2827:
[----:B------:R-:W-:Y:S05]  /*cac0*/  BSYNC B2 ;  /* 0x0000000000027941 */ /* 0x000fea0003800000 */
.L_x_2826:
        /* <DEDUP_REMOVED lines=44> */
.L_x_2829:
[----:B------:R-:W-:Y:S05]  /*cd90*/  BSYNC B2 ;  /* 0x0000000000027941 */ /* 0x000fea0003800000 */
.L_x_2828:
[----:B------:R-:W-:Y:S04]  /*cda0*/  BSSY B2, `(.L_x_2830) ;  /* 0x000002c000027945 */ /* 0x000fe80003800000 */
[----:B------:R-:W-:Y:S05]  /*cdb0*/  @P3 BRA `(.L_x_2831) ;  /* 0x0000000000a83947 */ /* 0x000fea0003800000 */
[----:B012---:R-:W0:Y:S01]  /*cdc0*/  LDS.128 R4, [R0+0x4000] ;  /* 0x0040000000047984 */ /* 0x007e220000000c00 */
[----:B------:R-:W-:Y:S01]  /*cdd0*/  SHF.R.U32.HI R51, RZ, 0x10, R49 ;  /* 0x00000010ff337819 */ /* 0x000fe20000011631 */
[----:B------:R-:W-:Y:S01]  /*cde0*/  HADD2.F32 R50, -RZ, R82.H0_H0 ;  /* 0x20000052ff327230 */ /* 0x000fe20000004100 */
[----:B------:R-:W-:Y:S01]  /*cdf0*/  SHF.R.U32.HI R53, RZ, 0x10, R47 ;  /* 0x00000010ff357819 */ /* 0x000fe2000001162f */
[----:B------:R-:W-:Y:S01]  /*ce00*/  HADD2.F32 R52, -RZ, R81.H1_H1 ;  /* 0x30000051ff347230 */ /* 0x000fe20000004100 */
[----:B------:R-:W-:Y:S01]  /*ce10*/  SHF.R.U64 R59, R48, 0x10, R49 ;  /* 0x00000010303b7819 */ /* 0x000fe20000001231 */
[----:B------:R-:W-:Y:S01]  /*ce20*/  HADD2.F32 R51, -RZ, R51.H0_H0 ;  /* 0x20000033ff337230 */ /* 0x000fe20000004100 */
        /* <DEDUP_REMOVED lines=35> */
.L_x_2831:
[----:B------:R-:W-:Y:S05]  /*d060*/  BSYNC B2 ;  /* 0x0000000000027941 */ /* 0x000fea0003800000 */
.L_x_2830:
[----:B------:R-:W-:Y:S04]  /*d070*/  BSSY B2, `(.L_x_2832) ;  /* 0x000002c000027945 */ /* 0x000fe80003800000 */
[----:B------:R-:W-:Y:S05]  /*d080*/  @P4 BRA `(.L_x_2833) ;  /* 0x0000000000a84947 */ /* 0x000fea0003800000 */
[----:B0123--:R-:W0:Y:S01]  /*d090*/  LDS.128 R4, [R62+0x14400] ;  /* 0x014400003e047984 */ /* 0x00fe220000000c00 */
        /* <DEDUP_REMOVED lines=41> */
.L_x_2833:
[----:B------:R-:W-:Y:S05]  /*d330*/  BSYNC B2 ;  /* 0x0000000000027941 */ /* 0x000fea0003800000 */
.L_x_2832:
        /* <DEDUP_REMOVED lines=43> */
.L_x_2823:
[----:B------:R-:W-:Y:S05]  /*d5f0*/  BSYNC B1 ;  /* 0x0000000000017941 */ /* 0x000fea0003800000 */
.L_x_2822:
        /* <DEDUP_REMOVED lines=53> */
.L_x_2836:
[----:B------:R-:W-:Y:S05]  /*d950*/  BSYNC B1 ;  /* 0x0000000000017941 */ /* 0x000fea0003800000 */
.L_x_2835:
        /* <DEDUP_REMOVED lines=44> */
.L_x_2838:
[----:B------:R-:W-:Y:S05]  /*dc20*/  BSYNC B1 ;  /* 0x0000000000017941 */ /* 0x000fea0003800000 */
.L_x_2837:
        /* <DEDUP_REMOVED lines=44> */
.L_x_2840:
[----:B------:R-:W-:Y:S05]  /*def0*/  BSYNC B1 ;  /* 0x0000000000017941 */ /* 0x000fea0003800000 */
.L_x_2839:
        /* <DEDUP_REMOVED lines=44> */
.L_x_2842:
[----:B------:R-:W-:Y:S05]  /*e1c0*/  BSYNC B1 ;  /* 0x0000000000017941 */ /* 0x000fea0003800000 */
.L_x_2841:
        /* <DEDUP_REMOVED lines=44> */
.L_x_2844:
[----:B------:R-:W-:Y:S05]  /*e490*/  BSYNC B1 ;  /* 0x0000000000017941 */ /* 0x000fea0003800000 */
.L_x_2843:
        /* <DEDUP_REMOVED lines=44> */
.L_x_2813:
[----:B------:R-:W0:Y:S01]  /*e760*/  LDC R25, c[0x0][0x448] ;  /* 0x00011200ff197b82 */ /* 0x000e220000000800 */
[----:B------:R-:W-:Y:S01]  /*e770*/  IMAD R3, R198, 0x40, R9 ;  /* 0x00000040c6037824 */ /* 0x000fe200078e0209 */
[----:B------:R-:W-:Y:S01]  /*e780*/  ULDC.64 UR4, c[0x0][0x3f8] ;  /* 0x0000fe0000047ab9 */ /* 0x000fe20000000a00 */
[----:B------:R-:W-:Y:S01]  /*e790*/  ULDC.64 UR6, c[0x0][0x408] ;  /* 0x0001020000067ab9 */ /* 0x000fe20000000a00 */
[----:B------:R-:W-:Y:S01]  /*e7a0*/  MOV R4, R26 ;  /* 0x0000001a00047202 */ /* 0x000fe20000000f00 */
[----:B------:R-:W-:Y:S01]  /*e7b0*/  IMAD.MOV.U32 R10, RZ, RZ, R24 ;  /* 0x000000ffff0a7224 */ /* 0x000fe200078e0018 */
[----:B------:R-:W-:Y:S02]  /*e7c0*/  MOV R11, R31 ;  /* 0x0000001f000b7202 */ /* 0x000fe40000000f00 */
        /* <DEDUP_REMOVED lines=18> */
[----:B------:R-:W-:Y:S01]  /*e8f0*/  LEA R20, P1, R10, UR6, 0x1 ;  /* 0x000000060a147c11 */ /* 0x000fe2000f8208ff */
[----:B------:R-:W-:-:S03]  /*e900*/  IMAD.IADD R21, R11, 0x1, R21 ;  /* 0x000000010b157824 */ /* 0x000fc600078e0215 */
[----:B------:R-:W-:Y:S02]  /*e910*/  LEA.HI.X R7, R4, UR5, R7, 0x1, P0 ;  /* 0x0000000504077c11 */ /* 0x000fe400080f0c07 */
[----:B------:R-:W-:Y:S01]  /*e920*/  LEA.HI.X R21, R10, UR7, R21, 0x1, P1 ;  /* 0x000000070a157c11 */ /* 0x000fe200088f0c15 */
[----:B------:R-:W-:Y:S06]  /*e930*/  BRA.DIV UR4, `(.L_x_2845) ;  /* 0x00000146041c7947 */ /* 0x000fec000b800000 */
[----:B------:R0:W1:Y:S04]  /*e940*/  SHFL.IDX PT, R3, R7, RZ, 0x1c1f ;  /* 0x001c1fff07037589 */ /* 0x00006800000e0000 */
[----:B------:R0:W2:Y:S04]  /*e950*/  SHFL.IDX PT, R0, R6, RZ, 0x1c1f ;  /* 0x001c1fff06007589 */ /* 0x0000a800000e0000 */
[----:B------:R0:W3:Y:S04]  /*e960*/  SHFL.IDX PT, R5, R21, RZ, 0x1c1f ;  /* 0x001c1fff15057589 */ /* 0x0000e800000e0000 */
[----:B------:R0:W4:Y:S02]  /*e970*/  SHFL.IDX PT, R14, R20, RZ, 0x1c1f ;  /* 0x001c1fff140e7589 */ /* 0x00012400000e0000 */
.L_x_3092:
        /* <DEDUP_REMOVED lines=22> */
[----:B------:R-:W-:Y:S02]  /*eae0*/  ISETP.GE.AND P4, PT, R165, UR4, PT ;  /* 0x00000004a5007c0c */ /* 0x000fe4000bf86270 */
[----:B------:R-:W-:Y:S02]  /*eaf0*/  CS2R R28, SRZ ;  /* 0x00000000001c7805 */ /* 0x000fe4000001ff00 */
[----:B---3--:R-:W-:-:S02]  /*eb00*/  MOV R25, R5 ;  /* 0x0000000500197202 */ /* 0x008fc40000000f00 */
[----:B------:R-:W-:Y:S02]  /*eb10*/  CS2R R30, SRZ ;  /* 0x00000000001e7805 */ /* 0x000fe4000001ff00 */
[----:B------:R-:W-:Y:S02]  /*eb20*/  CS2R R40, SRZ ;  /* 0x0000000000287805 */ /* 0x000fe4000001ff00 */
[----:B------:R-:W-:Y:S02]  /*eb30*/  CS2R R42, SRZ ;  /* 0x00000000002a7805 */ /* 0x000fe4000001ff00 */
[----:B------:R-:W-:Y:S02]  /*eb40*/  @!P2 SHF.L.U32 R11, R16, 0x1, RZ ;  /* 0x00000001100ba819 */ /* 0x000fe400000006ff */
[----:B------:R-:W-:Y:S01]  /*eb50*/  @!P3 SHF.L.U32 R27, R166, 0x3, RZ ;  /* 0x00000003a61bb819 */ /* 0x000fe200000006ff */
[----:B------:R-:W-:Y:S01]  /*eb60*/  @!P4 IMAD.SHL.U32 R49, R167, 0x8, RZ ;  /* 0x00000008a731c824 */ /* 0x000fe200078e00ff */
[----:B------:R-:W-:-:S02]  /*eb70*/  @!P2 IADD3 R50, P0, R0, R11, RZ ;  /* 0x0000000b0032a210 */ /* 0x000fc40007f1e0ff */
[----:B------:R-:W-:Y:S01]  /*eb80*/  @!P2 IADD3 R4, P1, R14, R11, RZ ;  /* 0x0000000b0e04a210 */ /* 0x000fe20007f3e0ff */
[----:B------:R-:W-:Y:S01]  /*eb90*/  @!P3 IMAD.WIDE R10, R27, 0x2, R12 ;  /* 0x000000021b0ab825 */ /* 0x000fe200078e020c */
[----:B------:R-:W-:Y:S02]  /*eba0*/  @!P2 SHF.L.U64.HI R0, R16, 0x1, R17 ;  /* 0x000000011000a819 */ /* 0x000fe40000010211 */
[----:B------:R-:W-:Y:S01]  /*ebb0*/  CS2R R36, SRZ ;  /* 0x0000000000247805 */ /* 0x000fe2000001ff00 */
[----:B------:R-:W-:Y:S01]  /*ebc0*/  @!P4 IMAD.WIDE R14, R49, 0x2, R12 ;  /* 0x00000002310ec825 */ /* 0x000fe200078e020c */
[----:B------:R-:W-:Y:S02]  /*ebd0*/  CS2R R38, SRZ ;  /* 0x0000000000267805 */ /* 0x000fe4000001ff00 */
[----:B------:R-:W-:Y:S02]  /*ebe0*/  CS2R R32, SRZ ;  /* 0x0000000000207805 */ /* 0x000fe4000001ff00 */
[----:B------:R-:W-:Y:S01]  /*ebf0*/  CS2R R34, SRZ ;  /* 0x0000000000227805 */ /* 0x000fe2000001ff00 */
[----:B------:R-:W-:Y:S01]  /*ec00*/  @!P3 IMAD.WIDE R12, R27, 0x2, R24 ;  /* 0x000000021b0cb825 */ /* 0x000fe200078e0218 */
[----:B------:R-:W-:-:S02]  /*ec10*/  CS2R R26, SRZ ;  /* 0x00000000001a7805 */ /* 0x000fc4000001ff00 */
[----:B------:R-:W-:Y:S02]  /*ec20*/  CS2R R44, SRZ ;  /* 0x00000000002c7805 */ /* 0x000fe4000001ff00 */
[----:B------:R-:W-:Y:S01]  /*ec30*/  CS2R R46, SRZ ;  /* 0x00000000002e7805 */ /* 0x000fe2000001ff00 */
[----:B------:R-:W-:Y:S01]  /*ec40*/  @!P4 IMAD.WIDE R48, R49, 0x2, R24 ;  /* 0x000000023130c825 */ /* 0x000fe200078e0218 */
[----:B------:R-:W-:Y:S01]  /*ec50*/  CS2R R24, SRZ ;  /* 0x0000000000187805 */ /* 0x000fe2000001ff00 */
[----:B------:R1:W5:Y:S02]  /*ec60*/  @!P3 LD.E.128 R28, desc[UR60][R10.64] ;  /* 0x0000003c0a1cb980 */ /* 0x000364000c101d00 */
[--C-:B------:R-:W-:Y:S02]  /*ec70*/  @!P2 IMAD.X R51, R3, 0x1, R0.reuse, P0 ;  /* 0x000000010333a824 */ /* 0x100fe400000e0600 */
[----:B------:R-:W-:Y:S01]  /*ec80*/  @!P2 IMAD.X R5, R5, 0x1, R0, P1 ;  /* 0x000000010505a824 */ /* 0x000fe200008e0600 */
[----:B------:R1:W5:Y:S04]  /*ec90*/  @!P3 LD.E.128 R40, desc[UR60][R12.64] ;  /* 0x0000003c0c28b980 */ /* 0x000368000c101d00 */
[----:B------:R1:W5:Y:S04]  /*eca0*/  @!P4 LD.E.128 R24, desc[UR60][R14.64] ;  /* 0x0000003c0e18c980 */ /* 0x000368000c101d00 */
[----:B------:R1:W5:Y:S04]  /*ecb0*/  @!P4 LD.E.128 R36, desc[UR60][R48.64] ;  /* 0x0000003c3024c980 */ /* 0x000368000c101d00 */
[----:B------:R1:W5:Y:S04]  /*ecc0*/  @!P2 LD.E.128 R32, desc[UR60][R50.64] ;  /* 0x0000003c3220a980 */ /* 0x000368000c101d00 */
[----:B------:R1:W5:Y:S02]  /*ecd0*/  @!P2 LD.E.128 R44, desc[UR60][R4.64] ;  /* 0x0000003c042ca980 */ /* 0x000364000c101d00 */
.L_x_2847:
[----:B------:R-:W-:Y:S05]  /*ece0*/  BSYNC B1 ;  /* 0x0000000000017941 */ /* 0x000fea0003800000 */
.L_x_2846:
[----:B-1---5:R-:W-:Y:S01]  /*ecf0*/  IMAD.MOV.U32 R3, RZ, RZ, R45 ;  /* 0x000000ffff037224 */ /* 0x022fe200078e002d */
[----:B--2---:R-:W-:Y:S01]  /*ed00*/  MOV R0, R44 ;  /* 0x0000002c00007202 */ /* 0x004fe20000000f00 */
[----:B------:R-:W-:Y:S01]  /*ed10*/  IMAD.MOV.U32 R4, RZ, RZ, R46 ;  /* 0x000000ffff047224 */ /* 0x000fe200078e002e */
[----:B---3--:R-:W-:Y:S01]  /*ed20*/  MOV R5, R47 ;  /* 0x0000002f00057202 */ /* 0x008fe20000000f00 */
[----:B------:R-:W-:Y:S01]  /*ed30*/  UMOV UR4, 0xffffffff ;  /* 0xffffffff00047882 */ /* 0x000fe20000000000 */
        /* <DEDUP_REMOVED lines=35> */
[----:B------:R-:W-:Y:S02]  /*ef70*/  PRMT R76, R4, 0x5410, R5 ;  /* 0x00005410044c7816 */ /* 0x000fe40000000005 */
[----:B------:R-:W-:Y:S01]  /*ef80*/  CS2R R4, SRZ ;  /* 0x0000000000047805 */ /* 0x000fe2000001ff00 */
[----:B------:R-:W-:Y:S06]  /*ef90*/  BRA.DIV UR4, `(.L_x_2848) ;  /* 0x0000013e04f47947 */ /* 0x000fec000b800000 */
[----:B------:R1:W2:Y:S04]  /*efa0*/  SHFL.IDX PT, R3, R7, 0x1, 0x1c1f ;  /* 0x003c1f0007037f89 */ /* 0x0002a800000e0000 */
[----:B------:R1:W3:Y:S04]  /*efb0*/  SHFL.IDX PT, R0, R6, 0x1, 0x1c1f ;  /* 0x003c1f0006007f89 */ /* 0x0002e800000e0000 */
[----:B0-----:R-:W0:Y:S04]  /*efc0*/  SHFL.IDX PT, R21, R21, 0x1, 0x1c1f ;  /* 0x003c1f0015157f89 */ /* 0x001e2800000e0000 */
[----:B-1----:R-:W0:Y:S02]  /*efd0*/  SHFL.IDX PT, R20, R20, 0x1, 0x1c1f ;  /* 0x003c1f0014147f89 */ /* 0x002e2400000e0000 */
.L_x_3098:
        /* <DEDUP_REMOVED lines=16> */
[----:B--2---:R-:W-:Y:S01]  /*f0e0*/  MOV R5, R3 ;  /* 0x0000000300057202 */ /* 0x004fe20000000f00 */
[----:B---3--:R-:W-:Y:S01]  /*f0f0*/  IMAD.MOV.U32 R4, RZ, RZ, R0 ;  /* 0x000000ffff047224 */ /* 0x008fe200078e0000 */
[----:B------:R-:W-:Y:S02]  /*f100*/  ISETP.GE.AND P2, PT, R16, UR4, PT ;  /* 0x0000000410007c0c */ /* 0x000fe4000bf46270 */
[----:B------:R-:W-:Y:S02]  /*f110*/  CS2R R52, SRZ ;  /* 0x0000000000347805 */ /* 0x000fe4000001ff00 */
[----:B------:R-:W-:Y:S02]  /*f120*/  ISETP.GE.AND P3, PT, R164, UR4, PT ;  /* 0x00000004a4007c0c */ /* 0x000fe4000bf66270 */
[----:B------:R-:W-:Y:S02]  /*f130*/  CS2R R54, SRZ ;  /* 0x0000000000367805 */ /* 0x000fe4000001ff00 */
[----:B------:R-:W-:-:S02]  /*f140*/  ISETP.GE.AND P4, PT, R165, UR4, PT ;  /* 0x00000004a5007c0c */ /* 0x000fc4000bf86270 */
[----:B------:R-:W-:Y:S02]  /*f150*/  CS2R R8, SRZ ;  /* 0x0000000000087805 */ /* 0x000fe4000001ff00 */
[----:B------:R-:W-:Y:S02]  /*f160*/  CS2R R10, SRZ ;  /* 0x00000000000a7805 */ /* 0x000fe4000001ff00 */
[----:B------:R-:W-:Y:S02]  /*f170*/  CS2R R56, SRZ ;  /* 0x0000000000387805 */ /* 0x000fe4000001ff00 */
[----:B------:R-:W-:Y:S01]  /*f180*/  CS2R R58, SRZ ;  /* 0x00000000003a7805 */ /* 0x000fe2000001ff00 */
[----:B------:R-:W-:Y:S02]  /*f190*/  @!P2 IMAD.SHL.U32 R63, R16, 0x2, RZ ;  /* 0x00000002103fa824 */ /* 0x000fe400078e00ff */
[----:B------:R-:W-:Y:S02]  /*f1a0*/  @!P3 IMAD.SHL.U32 R71, R166, 0x8, RZ ;  /* 0x00000008a647b824 */ /* 0x000fe400078e00ff */
[----:B------:R-:W-:Y:S01]  /*f1b0*/  @!P4 IMAD.SHL.U32 R65, R167, 0x8, RZ ;  /* 0x00000008a741c824 */ /* 0x000fe200078e00ff */
[-C--:B------:R-:W-:Y:S01]  /*f1c0*/  @!P2 IADD3 R60, P0, R0, R63.reuse, RZ ;  /* 0x0000003f003ca210 */ /* 0x080fe20007f1e0ff */
[----:B------:R-:W-:Y:S01]  /*f1d0*/  @!P3 IMAD.WIDE R66, R71, 0x2, R4 ;  /* 0x000000024742b825 */ /* 0x000fe200078e0204 */
[----:B0-----:R-:W-:-:S02]  /*f1e0*/  @!P2 IADD3 R62, P1, R20, R63, RZ ;  /* 0x0000003f143ea210 */ /* 0x001fc40007f3e0ff */
[----:B------:R-:W-:Y:S01]  /*f1f0*/  @!P2 SHF.L.U64.HI R0, R16, 0x1, R17 ;  /* 0x000000011000a819 */ /* 0x000fe20000010211 */
[----:B------:R-:W-:Y:S01]  /*f200*/  @!P4 IMAD.WIDE R68, R65, 0x2, R4 ;  /* 0x000000024144c825 */ /* 0x000fe200078e0204 */
[----:B------:R-:W-:Y:S02]  /*f210*/  CS2R R12, SRZ ;  /* 0x00000000000c7805 */ /* 0x000fe4000001ff00 */
[----:B------:R-:W-:Y:S02]  /*f220*/  CS2R R14, SRZ ;  /* 0x00000000000e7805 */ /* 0x000fe4000001ff00 */
[----:B------:R-:W-:Y:S02]  /*f230*/  CS2R R48, SRZ ;  /* 0x0000000000307805 */ /* 0x000fe4000001ff00 */
[----:B------:R-:W-:Y:S02]  /*f240*/  CS2R R50, SRZ ;  /* 0x0000000000327805 */ /* 0x000fe4000001ff00 */
[----:B------:R-:W-:-:S02]  /*f250*/  CS2R R4, SRZ ;  /* 0x0000000000047805 */ /* 0x000fc4000001ff00 */
[----:B------:R-:W-:Y:S01]  /*f260*/  CS2R R6, SRZ ;  /* 0x0000000000067805 */ /* 0x000fe2000001ff00 */
[--C-:B------:R-:W-:Y:S01]  /*f270*/  @!P3 IMAD.WIDE R70, R71, 0x2, R20.reuse ;  /* 0x000000024746b825 */ /* 0x100fe200078e0214 */
[----:B------:R-:W-:Y:S01]  /*f280*/  @!P2 IADD3.X R61, R3, R0, RZ, P0, !PT ;  /* 0x00000000033da210 */ /* 0x000fe200007fe4ff */
[----:B------:R1:W5:Y:S02]  /*f290*/  @!P3 LD.E.128 R52, desc[UR60][R66.64] ;  /* 0x0000003c4234b980 */ /* 0x000364000c101d00 */
[----:B------:R-:W-:Y:S02]  /*f2a0*/  @!P4 IMAD.WIDE R64, R65, 0x2, R20 ;  /* 0x000000024140c825 */ /* 0x000fe400078e0214 */
[----:B------:R1:W5:Y:S02]  /*f2b0*/  @!P3 LD.E.128 R8, desc[UR60][R70.64] ;  /* 0x0000003c4608b980 */ /* 0x000364000c101d00 */
[----:B------:R-:W-:Y:S02]  /*f2c0*/  @!P2 IMAD.X R63, R21, 0x1, R0, P1 ;  /* 0x00000001153fa824 */ /* 0x000fe400008e0600 */
[----:B------:R1:W5:Y:S04]  /*f2d0*/  @!P4 LD.E.128 R56, desc[UR60][R68.64] ;  /* 0x0000003c4438c980 */ /* 0x000368000c101d00 */
[----:B------:R1:W5:Y:S04]  /*f2e0*/  @!P4 LD.E.128 R12, desc[UR60][R64.64] ;  /* 0x0000003c400cc980 */ /* 0x000368000c101d00 */
[----:B------:R1:W5:Y:S04]  /*f2f0*/  @!P2 LD.E.128 R48, desc[UR60][R60.64] ;  /* 0x0000003c3c30a980 */ /* 0x000368000c101d00 */
[----:B------:R1:W5:Y:S02]  /*f300*/  @!P2 LD.E.128 R4, desc[UR60][R62.64] ;  /* 0x0000003c3e04a980 */ /* 0x000364000c101d00 */
.L_x_2850:
[----:B------:R-:W-:Y:S05]  /*f310*/  BSYNC B1 ;  /* 0x0000000000017941 */ /* 0x000fea0003800000 */
.L_x_2849:
[----:B--2--5:R-:W-:Y:S01]  /*f320*/  IMAD.MOV.U32 R3, RZ, RZ, R4 ;  /* 0x000000ffff037224 */ /* 0x024fe200078e0004 */
[----:B---3--:R-:W-:Y:S01]  /*f330*/  LEA.HI R0, R197, R197, RZ, 0x1 ;  /* 0x000000c5c5007211 */ /* 0x008fe200078f08ff */
[----:B0-----:R-:W-:Y:S01]  /*f340*/  IMAD.MOV.U32 R21, RZ, RZ, R7 ;  /* 0x000000ffff157224 */ /* 0x001fe200078e0007 */
[----:B------:R-:W-:Y:S01]  /*f350*/  MOV R20, R5 ;  /* 0x0000000500147202 */ /* 0x000fe20000000f00 */
[----:B-1----:R-:W-:Y:S01]  /*f360*/  IMAD.MOV.U32 R61, RZ, RZ, R49 ;  /* 0x000000ffff3d7224 */ /* 0x002fe200078e0031 */
[----:B------:R-:W-:Y:S01]  /*f370*/  LOP3.LUT R0, R0, 0xfffffffe, RZ, 0xc0, !PT ;  /* 0xfffffffe00007812 */ /* 0x000fe200078ec0ff */
[----:B------:R-:W-:Y:S01]  /*f380*/  IMAD.MOV.U32 R62, RZ, RZ, R50 ;  /* 0x000000ffff3e7224 */ /* 0x000fe200078e0032 */
[----:B------:R-:W-:Y:S01]  /*f390*/  PRMT R78, R3, 0x5410, R20 ;  /* 0x00005410034e7816 */ /* 0x000fe20000000014 */
[----:B------:R-:W-:Y:S01]  /*f3a0*/  IMAD.MOV.U32 R3, RZ, RZ, R6 ;  /* 0x000000ffff037224 */ /* 0x000fe200078e0006 */
[----:B------:R-:W-:Y:S01]  /*f3b0*/  IADD3 R0, R197, -R0, RZ ;  /* 0x80000000c5007210 */ /* 0x000fe20007ffe0ff */
[----:B------:R-:W-:Y:S01]  /*f3c0*/  IMAD.MOV.U32 R20, RZ, RZ, R9 ;  /* 0x000000ffff147224 */ /* 0x000fe200078e0009 */
[----:B------:R-:W-:Y:S01]  /*f3d0*/  MOV R60, R10 ;  /* 0x0000000a003c7202 */ /* 0x000fe20000000f00 */
[----:B------:R-:W-:Y:S01]  /*f3e0*/  BSSY B1, `(.L_x_2851) ;  /* 0x0000023000017945 */ /* 0x000fe20003800000 */
        /* <DEDUP_REMOVED lines=9> */
[----:B------:R-:W-:-:S02]  /*f480*/  MOV R20, R13 ;  /* 0x0000000d00147202 */ /* 0x000fc40000000f00 */
[----:B------:R-:W-:Y:S02]  /*f490*/  PRMT R69, R69, 0x5410, R0 ;  /* 0x0000541045457816 */ /* 0x000fe40000000000 */
[----:B------:R-:W-:Y:S02]  /*f4a0*/  PRMT R0, R0, 0x5410, R60 ;  /* 0x0000541000007816 */ /* 0x000fe4000000003c */
[----:B------:R-:W-:Y:S01]  /*f4b0*/  PRMT R3, R20, 0x5410, R3 ;  /* 0x0000541014037816 */ /* 0x000fe20000000003 */
[----:B------:R-:W-:Y:S01]  /*f4c0*/  IMAD.MOV.U32 R20, RZ, RZ, R15 ;  /* 0x000000ffff147224 */ /* 0x000fe200078e000f */
[----:B------:R-:W-:Y:S02]  /*f4d0*/  MOV R60, R48 ;  /* 0x00000030003c7202 */ /* 0x000fe40000000f00 */
[----:B------:R-:W-:Y:S02]  /*f4e0*/  PRMT R81, R62, 0x7610, R81 ;  /* 0x000076103e517816 */ /* 0x000fe40000000051 */
        /* <DEDUP_REMOVED lines=14> */
[----:B------:R-:W-:Y:S01]  /*f5d0*/  PRMT R20, R61, 0x5410, R62 ;  /* 0x000054103d147816 */ /* 0x000fe2000000003e */
[----:B------:R-:W-:Y:S01]  /*f5e0*/  IMAD.MOV.U32 R61, RZ, RZ, R59 ;  /* 0x000000ffff3d7224 */ /* 0x000fe200078e003b */
[----:B------:R-:W-:Y:S01]  /*f5f0*/  ISETP.GE.AND P1, PT, R170, R77, PT ;  /* 0x0000004daa00720c */ /* 0x000fe20003f26270 */
[----:B0-----:R-:W-:-:S12]  /*f600*/  @!P0 BRA `(.L_x_2852) ;  /* 0x0000013800cc8947 */ /* 0x001fd80003800000 */
.L_x_3099:
[----:B------:R-:W-:Y:S05]  /*f610*/  BSYNC B1 ;  /* 0x0000000000017941 */ /* 0x000fea0003800000 */
.L_x_2851:
        /* <DEDUP_REMOVED lines=13> */
[----:B------:R-:W-:Y:S02]  /*f6f0*/  SHF.R.S32.HI R63, RZ, 0x1f, R62 ;  /* 0x0000001fff3f7819 */ /* 0x000fe4000001143e */
[----:B------:R-:W-:Y:S02]  /*f700*/  SHF.L.U32 R64, R62, 0x3, RZ ;  /* 0x000000033e407819 */ /* 0x000fe400000006ff */
[----:B------:R-:W-:Y:S02]  /*f710*/  LEA.HI R62, R63, R62, RZ, 0x3 ;  /* 0x0000003e3f3e7211 */ /* 0x000fe400078f18ff */
[----:B------:R-:W-:-:S02]  /*f720*/  LOP3.LUT R63, R181, 0x38, R64, 0xf8, !PT ;  /* 0x00000038b53f7812 */ /* 0x000fc400078ef840 */
[-C--:B------:R-:W-:Y:S01]  /*f730*/  LOP3.LUT R60, R61, R182.reuse, RZ, 0x3c, !PT ;  /* 0x000000b63d3c7212 */ /* 0x080fe200078e3cff */
[----:B------:R-:W-:Y:S01]  /*f740*/  IMAD.SHL.U32 R62, R62, 0x400, RZ ;  /* 0x000004003e3e7824 */ /* 0x000fe200078e00ff */
[----:B------:R-:W-:Y:S02]  /*f750*/  LOP3.LUT R65, R63, R182, RZ, 0x3c, !PT ;  /* 0x000000b63f417212 */ /* 0x000fe400078e3cff */
[----:B------:R-:W-:Y:S01]  /*f760*/  SHF.R.U32.HI R102, RZ, 0x10, R33 ;  /* 0x00000010ff667819 */ /* 0x000fe20000011621 */
[----:B------:R-:W-:Y:S01]  /*f770*/  IMAD.IADD R61, R183, 0x1, R60 ;  /* 0x00000001b73d7824 */ /* 0x000fe200078e023c */
[----:B------:R-:W-:Y:S02]  /*f780*/  LOP3.LUT R64, R62, 0x7fffe000, RZ, 0xc0, !PT ;  /* 0x7fffe0003e407812 */ /* 0x000fe400078ec0ff */
[----:B------:R-:W-:Y:S02]  /*f790*/  SHF.R.U32.HI R103, RZ, 0x10, R45 ;  /* 0x00000010ff677819 */ /* 0x000fe4000001162d */
[----:B------:R-:W-:-:S02]  /*f7a0*/  IADD3 R65, R65, R64, R183 ;  /* 0x0000004041417210 */ /* 0x000fc40007ffe0b7 */
[----:B------:R-:W-:Y:S01]  /*f7b0*/  LEA R90, R61, R18, 0x1 ;  /* 0x000000123d5a7211 */ /* 0x000fe200078e08ff */
[----:B------:R-:W-:Y:S01]  /*f7c0*/  HADD2.F32 R103, -RZ, R103.H0_H0 ;  /* 0x20000067ff677230 */ /* 0x000fe20000004100 */
[----:B------:R-:W-:Y:S01]  /*f7d0*/  SHF.R.U64 R32, R32, 0x10, R33 ;  /* 0x0000001020207819 */ /* 0x000fe20000001221 */
[----:B------:R-:W-:Y:S01]  /*f7e0*/  IMAD R91, R65, 0x2, R18 ;  /* 0x00000002415b7824 */ /* 0x000fe200078e0212 */
[----:B------:R-:W-:Y:S01]  /*f7f0*/  SHF.R.U64 R44, R44, 0x10, R45 ;  /* 0x000000102c2c7819 */ /* 0x000fe2000000122d */
[----:B------:R-:W0:Y:S01]  /*f800*/  LDS.128 R60, [R90+0xc400] ;  /* 0x00c400005a3c7984 */ /* 0x000e220000000c00 */
[----:B------:R-:W-:Y:S02]  /*f810*/  SHF.R.U64 R33, R34, 0x10, R35 ;  /* 0x0000001022217819 */ /* 0x000fe40000001223 */
[--C-:B------:R-:W-:Y:S01]  /*f820*/  SHF.R.U64 R34, R46, 0x10, R47.reuse ;  /* 0x000000102e227819 */ /* 0x100fe2000000122f */
[----:B------:R-:W1:Y:S01]  /*f830*/  LDS.128 R64, [R91+0xc400] ;  /* 0x00c400005b407984 */ /* 0x000e620000000c00 */
[----:B------:R-:W-:Y:S01]  /*f840*/  SHF.R.U32.HI R46, RZ, 0x10, R47 ;  /* 0x00000010ff2e7819 */ /* 0x000fe2000001162f */
[----:B------:R-:W-:Y:S01]  /*f850*/  HADD2.F32 R33, -RZ, R33.H0_H0 ;  /* 0x20000021ff217230 */ /* 0x000fe20000004100 */
[----:B------:R-:W-:Y:S01]  /*f860*/  SHF.R.U32.HI R35, RZ, 0x10, R35 ;  /* 0x00000010ff237819 */ /* 0x000fe20000011623 */
[----:B0-----:R-:W-:-:S02]  /*f870*/  HADD2.F32 R94, -RZ, R61.H0_H0 ;  /* 0x2000003dff5e7230 */ /* 0x001fc40000004100 */
[----:B------:R-:W-:Y:S02]  /*f880*/  HADD2.F32 R96, -RZ, R61.H1_H1 ;  /* 0x3000003dff607230 */ /* 0x000fe40000004100 */
[--C-:B-1----:R-:W-:Y:S02]  /*f890*/  HADD2.F32 R61, -RZ, R65.reuse.H0_H0 ;  /* 0x20000041ff3d7230 */ /* 0x102fe40000004100 */
[----:B------:R-:W-:Y:S02]  /*f8a0*/  HADD2.F32 R92, -RZ, R65.H1_H1 ;  /* 0x30000041ff5c7230 */ /* 0x000fe40000004100 */
[--C-:B------:R-:W-:Y:S02]  /*f8b0*/  HADD2.F32 R99, -RZ, R67.reuse.H0_H0 ;  /* 0x20000043ff637230 */ /* 0x100fe40000004100 */
[C---:B------:R-:W-:Y:S01]  /*f8c0*/  FMUL.FTZ R65, R61.reuse, R101 ;  /* 0x000000653d417220 */ /* 0x040fe20000410000 */
[----:B------:R-:W-:Y:S02]  /*f8d0*/  HADD2.F32 R93, -RZ, R67.H1_H1 ;  /* 0x30000043ff5d7230 */ /* 0x000fe40000004100 */
[----:B------:R-:W-:Y:S01]  /*f8e0*/  FMUL.FTZ R105, R61, R100 ;  /* 0x000000643d697220 */ /* 0x000fe20000410000 */
[----:B------:R-:W-:-:S02]  /*f8f0*/  HADD2.F32 R67, -RZ, R102.H0_H0 ;  /* 0x20000066ff437230 */ /* 0x000fc40000004100 */
[C---:B------:R-:W-:Y:S01]  /*f900*/  FFMA.FTZ R61, R94.reuse, R100, -R65 ;  /* 0x000000645e3d7223 */ /* 0x040fe20000010841 */
[----:B------:R-:W-:Y:S02]  /*f910*/  HADD2.F32 R97, -RZ, R64.H0_H0 ;  /* 0x20000040ff617230 */ /* 0x000fe40000004100 */
[----:B------:R-:W-:Y:S01]  /*f920*/  FFMA.FTZ R65, R94, R101, R105 ;  /* 0x000000655e417223 */ /* 0x000fe20000010069 */
[--C-:B------:R-:W-:Y:S02]  /*f930*/  HADD2.F32 R102, -RZ, R89.reuse.H1_H1 ;  /* 0x30000059ff667230 */ /* 0x100fe40000004100 */
[C---:B------:R-:W-:Y:S01]  /*f940*/  FMUL.FTZ R107, R92.reuse, R103 ;  /* 0x000000675c6b7220 */ /* 0x040fe20000410000 */
[----:B------:R-:W-:Y:S02]  /*f950*/  HADD2.F32 R95, -RZ, R60.H0_H0 ;  /* 0x2000003cff5f7230 */ /* 0x000fe40000004100 */
[----:B------:R-:W-:Y:S01]  /*f960*/  FMUL.FTZ R101, R92, R67 ;  /* 0x000000435c657220 */ /* 0x000fe20000410000 */
[----:B------:R-:W-:-:S02]  /*f970*/  HADD2.F32 R100, -RZ, R89.H0_H0 ;  /* 0x20000059ff647230 */ /* 0x000fc40000004100 */
[C---:B------:R-:W-:Y:S01]  /*f980*/  FMUL.FTZ R104, R97.reuse, R102 ;  /* 0x0000006661687220 */ /* 0x040fe20000410000 */
[----:B------:R-:W-:Y:S02]  /*f990*/  HADD2.F32 R98, -RZ, R66.H0_H0 ;  /* 0x20000042ff627230 */ /* 0x000fe40000004100 */
[C---:B------:R-:W-:Y:S01]  /*f9a0*/  FFMA.FTZ R92, R96.reuse, R67, -R107 ;  /* 0x00000043605c7223 */ /* 0x040fe2000001086b */
[----:B------:R-:W-:Y:S02]  /*f9b0*/  HADD2.F32 R89, -RZ, R88.H1_H1 ;  /* 0x30000058ff597230 */ /* 0x000fe40000004100 */
[----:B------:R-:W-:Y:S01]  /*f9c0*/  FFMA.FTZ R94, R96, R103, R101 ;  /* 0x00000067605e7223 */ /* 0x000fe20000010065 */
[----:B------:R-:W-:Y:S02]  /*f9d0*/  HADD2.F32 R45, -RZ, R62.H0_H0 ;  /* 0x2000003eff2d7230 */ /* 0x000fe40000004100 */
        /* <DEDUP_REMOVED lines=10> */
[----:B------:R-:W-:-:S02]  /*fa80*/  HADD2.F32 R88, -RZ, R46.H0_H0 ;  /* 0x2000002eff587230 */ /* 0x000fc40000004100 */
[C---:B------:R-:W-:Y:S01]  /*fa90*/  FMUL.FTZ R102, R99.reuse, R86 ;  /* 0x0000005663667220 */ /* 0x040fe20000410000 */
[----:B------:R-:W-:Y:S02]  /*faa0*/  HADD2.F32 R46, -RZ, R35.H0_H0 ;  /* 0x20000023ff2e7230 */ /* 0x000fe40000004100 */
[-C--:B------:R-:W-:Y:S01]  /*fab0*/  FMUL.FTZ R99, R99, R96.reuse ;  /* 0x0000006063637220 */ /* 0x080fe20000410000 */
[----:B------:R-:W-:Y:S02]  /*fac0*/  HADD2.F32 R63, -RZ, R63.H1_H1 ;  /* 0x3000003fff3f7230 */ /* 0x000fe40000004100 */
[----:B------:R-:W-:Y:S01]  /*fad0*/  FFMA.FTZ R98, R45, R89, R98 ;  /* 0x000000592d627223 */ /* 0x000fe20000010062 */
[C---:B------:R-:W-:Y:S01]  /*fae0*/  FFMA.FTZ R102, R47.reuse, R96, -R102 ;  /* 0x000000602f667223 */ /* 0x040fe20000010866 */
        /* <DEDUP_REMOVED lines=10> */
[----:B------:R-:W-:Y:S01]  /*fb90*/  FMUL.FTZ R63, R64, R45 ;  /* 0x0000002d403f7220 */ /* 0x000fe20000410000 */
[----:B------:R-:W-:-:S02]  /*fba0*/  HADD2.F32 R60, -RZ, R60.H1_H1 ;  /* 0x3000003cff3c7230 */ /* 0x000fc40000004100 */
[----:B------:R-:W-:Y:S01]  /*fbb0*/  FMUL.FTZ R89, R66, R47 ;  /* 0x0000002f42597220 */ /* 0x000fe20000410000 */
[----:B------:R-:W-:Y:S02]  /*fbc0*/  HADD2.F32 R62, -RZ, R62.H1_H1 ;  /* 0x3000003eff3e7230 */ /* 0x000fe40000004100 */
[----:B------:R-:W-:Y:S01]  /*fbd0*/  FMUL.FTZ R64, R64, R35 ;  /* 0x0000002340407220 */ /* 0x000fe20000410000 */
[----:B------:R-:W-:Y:S01]  /*fbe0*/  FMUL.FTZ R66, R66, R33 ;  /* 0x0000002142427220 */ /* 0x000fe20000410000 */
[----:B------:R-:W-:Y:S01]  /*fbf0*/  FFMA.FTZ R32, R60, R35, -R63 ;  /* 0x000000233c207223 */ /* 0x000fe2000001083f */
        /* <DEDUP_REMOVED lines=13> */
.L_x_2856:
[----:B------:R-:W-:Y:S05]  /*fcd0*/  BSYNC B2 ;  /* 0x0000000000027941 */ /* 0x000fea0003800000 */
.L_x_2855:
        /* <DEDUP_REMOVED lines=21> */
[--C-:B------:R-:W-:Y:S01]  /*fe30*/  SHF.R.U64 R29, R30, 0x10, R31.reuse ;  /* 0x000000101e1d7819 */ /* 0x100fe2000000121f */
[----:B------:R-:W-:Y:S01]  /*fe40*/  IMAD R60, R45, 0x2, R18 ;  /* 0x000000022d3c7824 */ /* 0x000fe200078e0212 */
[----:B------:R-:W-:-:S02]  /*fe50*/  SHF.R.U32.HI R91, RZ, 0x10, R31 ;  /* 0x00000010ff5b7819 */ /* 0x000fc4000001161f */
[--C-:B------:R-:W-:Y:S01]  /*fe60*/  SHF.R.U32.HI R89, RZ, 0x10, R43.reuse ;  /* 0x00000010ff597819 */ /* 0x100fe2000001162b */
[----:B------:R-:W-:Y:S01]  /*fe70*/  HADD2.F32 R29, -RZ, R29.H0_H0 ;  /* 0x2000001dff1d7230 */ /* 0x000fe20000004100 */
[----:B------:R-:W1:Y:S01]  /*fe80*/  LDS.128 R44, [R60+0xc400] ;  /* 0x00c400003c2c7984 */ /* 0x000e620000000c00 */
[----:B------:R-:W-:Y:S01]  /*fe90*/  SHF.R.U64 R30, R42, 0x10, R43 ;  /* 0x000000102a1e7819 */ /* 0x000fe2000000122b */
[--C-:B0-----:R-:W-:Y:S02]  /*fea0*/  HADD2.F32 R41, -RZ, R33.reuse.H0_H0 ;  /* 0x20000021ff297230 */ /* 0x101fe40000004100 */
[----:B------:R-:W-:Y:S02]  /*feb0*/  HADD2.F32 R33, -RZ, R33.H1_H1 ;  /* 0x30000021ff217230 */ /* 0x000fe40000004100 */
[----:B------:R-:W-:Y:S02]  /*fec0*/  HADD2.F32 R31, -RZ, R32.H0_H0 ;  /* 0x20000020ff1f7230 */ /* 0x000fe40000004100 */
[----:B------:R-:W-:-:S02]  /*fed0*/  HADD2.F32 R42, -RZ, R34.H0_H0 ;  /* 0x20000022ff2a7230 */ /* 0x000fc40000004100 */
[--C-:B------:R-:W-:Y:S02]  /*fee0*/  HADD2.F32 R43, -RZ, R35.reuse.H0_H0 ;  /* 0x20000023ff2b7230 */ /* 0x100fe40000004100 */
[----:B------:R-:W-:Y:S02]  /*fef0*/  HADD2.F32 R35, -RZ, R35.H1_H1 ;  /* 0x30000023ff237230 */ /* 0x000fe40000004100 */
[----:B------:R-:W-:Y:S02]  /*ff00*/  HADD2.F32 R32, -RZ, R32.H1_H1 ;  /* 0x30000020ff207230 */ /* 0x000fe40000004100 */
[--C-:B-1----:R-:W-:Y:S02]  /*ff10*/  HADD2.F32 R61, -RZ, R45.reuse.H0_H0 ;  /* 0x2000002dff3d7230 */ /* 0x102fe40000004100 */
[----:B------:R-:W-:Y:S02]  /*ff20*/  HADD2.F32 R62, -RZ, R45.H1_H1 ;  /* 0x3000002dff3e7230 */ /* 0x000fe40000004100 */
[----:B------:R-:W-:-:S02]  /*ff30*/  HADD2.F32 R45, -RZ, R44.H0_H0 ;  /* 0x2000002cff2d7230 */ /* 0x000fc40000004100 */
[C---:B------:R-:W-:Y:S01]  /*ff40*/  FMUL.FTZ R88, R61.reuse, R86 ;  /* 0x000000563d587220 */ /* 0x040fe20000410000 */
[-C--:B------:R-:W-:Y:S01]  /*ff50*/  FMUL.FTZ R90, R61, R66.reuse ;  /* 0x000000423d5a7220 */ /* 0x080fe20000410000 */
[----:B------:R-:W-:Y:S02]  /*ff60*/  HADD2.F32 R61, -RZ, R67.H0_H0 ;  /* 0x20000043ff3d7230 */ /* 0x000fe40000004100 */
        /* <DEDUP_REMOVED lines=8> */
[----:B------:R-:W-:-:S02]  /*fff0*/  HADD2.F32 R41, -RZ, R83.H0_H0 ;  /* 0x20000053ff297230 */ /* 0x000fc40000004100 */
[-C--:B------:R-:W-:Y:S01]  /*10000*/  FMUL.FTZ R45, R45, R84.reuse ;  /* 0x000000542d2d7220 */ /* 0x080fe20000410000 */
[----:B------:R-:W-:Y:S02]  /*10010*/  HADD2.F32 R33, -RZ, R85.H0_H0 ;  /* 0x20000055ff217230 */ /* 0x000fe40000004100 */
[C---:B------:R-:W-:Y:S01]  /*10020*/  FFMA.FTZ R84, R31.reuse, R84, -R62 ;  /* 0x000000541f547223 */ /* 0x040fe2000001083e */
[----:B------:R-:W-:Y:S02]  /*10030*/  HADD2.F32 R64, -RZ, R47.H0_H0 ;  /* 0x2000002fff407230 */ /* 0x000fe40000004100 */
[----:B------:R-:W-:Y:S01]  /*10040*/  FFMA.FTZ R45, R31, R82, R45 ;  /* 0x000000521f2d7223 */ /* 0x000fe2000001002d */
[----:B------:R-:W-:Y:S02]  /*10050*/  HADD2.F32 R83, -RZ, R83.H1_H1 ;  /* 0x30000053ff537230 */ /* 0x000fe40000004100 */
[----:B------:R-:W-:Y:S01]  /*10060*/  FMUL.FTZ R31, R63, R41 ;  /* 0x000000293f1f7220 */ /* 0x000fe20000410000 */
[----:B------:R-:W-:-:S02]  /*10070*/  HADD2.F32 R85, -RZ, R85.H1_H1 ;  /* 0x30000055ff557230 */ /* 0x000fc40000004100 */
[----:B------:R-:W-:Y:S01]  /*10080*/  FMUL.FTZ R67, R63, R33 ;  /* 0x000000213f437220 */ /* 0x000fe20000410000 */
[----:B------:R-:W-:Y:S02]  /*10090*/  HADD2.F32 R47, -RZ, R47.H1_H1 ;  /* 0x3000002fff2f7230 */ /* 0x000fe40000004100 */
[----:B------:R-:W-:Y:S01]  /*100a0*/  FMUL.FTZ R82, R64, R83 ;  /* 0x0000005340527220 */ /* 0x000fe20000410000 */
[----:B------:R-:W-:Y:S02]  /*100b0*/  HADD2.F32 R66, -RZ, R89.H0_H0 ;  /* 0x20000059ff427230 */ /* 0x000fe40000004100 */
[----:B------:R-:W-:Y:S01]  /*100c0*/  FFMA.FTZ R63, R42, R33, -R31 ;  /* 0x000000212a3f7223 */ /* 0x000fe2000001081f */
[----:B------:R-:W-:Y:S02]  /*100d0*/  HADD2.F32 R62, -RZ, R91.H0_H0 ;  /* 0x2000005bff3e7230 */ /* 0x000fe40000004100 */
[----:B------:R-:W-:Y:S01]  /*100e0*/  FMUL.FTZ R64, R64, R85 ;  /* 0x0000005540407220 */ /* 0x000fe20000410000 */
[----:B------:R-:W-:Y:S01]  /*100f0*/  FFMA.FTZ R67, R42, R41, R67 ;  /* 0x000000292a437223 */ /* 0x000fe20000010043 */
[----:B------:R-:W-:-:S02]  /*10100*/  HADD2.F32 R44, -RZ, R44.H1_H1 ;  /* 0x3000002cff2c7230 */ /* 0x000fc40000004100 */
[C---:B------:R-:W-:Y:S01]  /*10110*/  FMUL.FTZ R42, R47.reuse, R66 ;  /* 0x000000422f2a7220 */ /* 0x040fe20000410000 */
[----:B------:R-:W-:Y:S02]  /*10120*/  HADD2.F32 R46, -RZ, R46.H1_H1 ;  /* 0x3000002eff2e7230 */ /* 0x000fe40000004100 */
[----:B------:R-:W-:Y:S01]  /*10130*/  FMUL.FTZ R86, R47, R62 ;  /* 0x0000003e2f567220 */ /* 0x000fe20000410000 */
[----:B------:R-:W-:Y:S02]  /*10140*/  HADD2.F32 R33, -RZ, R40.H0_H0 ;  /* 0x20000028ff217230 */ /* 0x000fe40000004100 */
[C---:B------:R-:W-:Y:S01]  /*10150*/  FFMA.FTZ R82, R43.reuse, R85, -R82 ;  /* 0x000000552b527223 */ /* 0x040fe20000010852 */
[----:B------:R-:W-:Y:S02]  /*10160*/  HADD2.F32 R41, -RZ, R30.H0_H0 ;  /* 0x2000001eff297230 */ /* 0x000fe40000004100 */
[----:B------:R-:W-:Y:S01]  /*10170*/  FFMA.FTZ R64, R43, R83, R64 ;  /* 0x000000532b407223 */ /* 0x000fe20000010040 */
[----:B------:R-:W-:-:S02]  /*10180*/  HADD2.F32 R31, -RZ, R28.H0_H0 ;  /* 0x2000001cff1f7230 */ /* 0x000fc40000004100 */
[C---:B------:R-:W-:Y:S01]  /*10190*/  FFMA.FTZ R83, R35.reuse, R62, -R42 ;  /* 0x0000003e23537223 */ /* 0x040fe2000001082a */
[----:B------:R-:W-:Y:S02]  /*101a0*/  HADD2.F32 R34, -RZ, R34.H1_H1 ;  /* 0x30000022ff227230 */ /* 0x000fe40000004100 */
[----:B------:R-:W-:Y:S01]  /*101b0*/  FFMA.FTZ R85, R35, R66, R86 ;  /* 0x0000004223557223 */ /* 0x000fe20000010056 */
        /* <DEDUP_REMOVED lines=18> */
.L_x_2858:
[----:B------:R-:W-:Y:S05]  /*102e0*/  BSYNC B2 ;  /* 0x0000000000027941 */ /* 0x000fea0003800000 */
.L_x_2857:
[----:B------:R-:W-:Y:S05]  /*102f0*/  @P2 BRA `(.L_x_2854) ;  /* 0x0000000400782947 */ /* 0x000fea0003800000 */
[----:B------:R-:W-:Y:S01]  /*10300*/  LEA.HI R87, R87, R167, RZ, 0x1d ;  /* 0x000000a757577211 */ /* 0x000fe200078fe8ff */
[----:B------:R-:W-:Y:S01]  /*10310*/  HADD2.F32 R41, -RZ, R75.H1_H1 ;  /* 0x3000004bff297230 */ /* 0x000fe20000004100 */
[----:B0-----:R-:W-:Y:S01]  /*10320*/  SHF.R.U32.HI R44, RZ, 0x10, R37 ;  /* 0x00000010ff2c7819 */ /* 0x001fe20000011625 */
[--C-:B------:R-:W-:Y:S01]  /*10330*/  HADD2.F32 R42, -RZ, R73.reuse.H1_H1 ;  /* 0x30000049ff2a7230 */ /* 0x100fe20000004100 */
[----:B-1----:R-:W-:Y:S01]  /*10340*/  SHF.R.S32.HI R30, RZ, 0x1f, R87 ;  /* 0x0000001fff1e7819 */ /* 0x002fe20000011457 */
[----:B------:R-:W-:Y:S01]  /*10350*/  IMAD.SHL.U32 R28, R87, 0x8, RZ ;  /* 0x00000008571c7824 */ /* 0x000fe200078e00ff */
[----:B------:R-:W-:Y:S01]  /*10360*/  SHF.R.U64 R61, R36, 0x10, R37 ;  /* 0x00000010243d7819 */ /* 0x000fe20000001225 */
        /* <DEDUP_REMOVED lines=9> */
[----:B------:R-:W-:Y:S02]  /*10400*/  SHF.R.U32.HI R43, RZ, 0x10, R25 ;  /* 0x00000010ff2b7819 */ /* 0x000fe40000011619 */
[----:B------:R-:W-:Y:S02]  /*10410*/  IADD3 R33, R33, R32, R183 ;  /* 0x0000002021217210 */ /* 0x000fe40007ffe0b7 */
[----:B------:R-:W-:Y:S02]  /*10420*/  SHF.R.U64 R65, R24, 0x10, R25 ;  /* 0x0000001018417819 */ /* 0x000fe40000001219 */
[--C-:B------:R-:W-:Y:S01]  /*10430*/  SHF.R.U64 R47, R38, 0x10, R39.reuse ;  /* 0x00000010262f7819 */ /* 0x100fe20000001227 */
[----:B------:R-:W-:Y:S01]  /*10440*/  IMAD R40, R33, 0x2, R18 ;  /* 0x0000000221287824 */ /* 0x000fe200078e0212 */
[----:B------:R-:W-:-:S02]  /*10450*/  SHF.R.U32.HI R45, RZ, 0x10, R39 ;  /* 0x00000010ff2d7819 */ /* 0x000fc40000011627 */
[--C-:B------:R-:W-:Y:S02]  /*10460*/  SHF.R.U32.HI R63, RZ, 0x10, R27.reuse ;  /* 0x00000010ff3f7819 */ /* 0x100fe4000001161b */
        /* <DEDUP_REMOVED lines=15> */
[----:B------:R-:W-:Y:S01]  /*10560*/  FMUL.FTZ R62, R37, R44 ;  /* 0x0000002c253e7220 */ /* 0x000fe20000410000 */
[C---:B------:R-:W-:Y:S01]  /*10570*/  FFMA.FTZ R46, R25.reuse, R41, -R46 ;  /* 0x00000029192e7223 */ /* 0x040fe2000001082e */
[----:B------:R-:W-:Y:S01]  /*10580*/  FFMA.FTZ R60, R25, R42, R60 ;  /* 0x0000002a193c7223 */ /* 0x000fe2000001003c */
[----:B------:R-:W-:Y:S01]  /*10590*/  FMUL.FTZ R25, R33, R73 ;  /* 0x0000004921197220 */ /* 0x000fe20000410000 */
[-C--:B------:R-:W-:Y:S01]  /*105a0*/  FMUL.FTZ R42, R37, R36.reuse ;  /* 0x00000024252a7220 */ /* 0x080fe20000410000 */
[----:B------:R-:W-:Y:S01]  /*105b0*/  FFMA.FTZ R41, R29, R36, -R62 ;  /* 0x000000241d297223 */ /* 0x000fe2000001083e */
[----:B------:R-:W-:Y:S01]  /*105c0*/  FMUL.FTZ R36, R33, R75 ;  /* 0x0000004b21247220 */ /* 0x000fe20000410000 */
[----:B------:R-:W-:-:S02]  /*105d0*/  HADD2.F32 R37, -RZ, R74.H0_H0 ;  /* 0x2000004aff257230 */ /* 0x000fc40000004100 */
[C---:B------:R-:W-:Y:S01]  /*105e0*/  FFMA.FTZ R75, R24.reuse, R75, -R25 ;  /* 0x0000004b184b7223 */ /* 0x040fe20000010819 */
[----:B------:R-:W-:Y:S02]  /*105f0*/  HADD2.F32 R38, -RZ, R34.H0_H0 ;  /* 0x20000022ff267230 */ /* 0x000fe40000004100 */
[----:B------:R-:W-:Y:S01]  /*10600*/  FFMA.FTZ R43, R29, R44, R42 ;  /* 0x0000002c1d2b7223 */ /* 0x000fe2000001002a */
[----:B------:R-:W-:Y:S02]  /*10610*/  HADD2.F32 R39, -RZ, R35.H0_H0 ;  /* 0x20000023ff277230 */ /* 0x000fe40000004100 */
[----:B------:R-:W-:Y:S01]  /*10620*/  FFMA.FTZ R73, R24, R73, R36 ;  /* 0x0000004918497223 */ /* 0x000fe20000010024 */
[----:B------:R-:W-:Y:S02]  /*10630*/  HADD2.F32 R25, -RZ, R76.H0_H0 ;  /* 0x2000004cff197230 */ /* 0x000fe40000004100 */
[----:B------:R-:W-:Y:S01]  /*10640*/  FMUL.FTZ R29, R38, R37 ;  /* 0x00000025261d7220 */ /* 0x000fe20000410000 */
[----:B------:R-:W-:-:S02]  /*10650*/  HADD2.F32 R74, -RZ, R74.H1_H1 ;  /* 0x3000004aff4a7230 */ /* 0x000fc40000004100 */
[----:B------:R-:W-:Y:S02]  /*10660*/  HADD2.F32 R76, -RZ, R76.H1_H1 ;  /* 0x3000004cff4c7230 */ /* 0x000fe40000004100 */
[-C--:B------:R-:W-:Y:S01]  /*10670*/  FMUL.FTZ R33, R38, R25.reuse ;  /* 0x0000001926217220 */ /* 0x080fe20000410000 */
[----:B------:R-:W-:Y:S02]  /*10680*/  HADD2.F32 R35, -RZ, R35.H1_H1 ;  /* 0x30000023ff237230 */ /* 0x000fe40000004100 */
[C---:B------:R-:W-:Y:S01]  /*10690*/  FMUL.FTZ R42, R39.reuse, R74 ;  /* 0x0000004a272a7220 */ /* 0x040fe20000410000 */
[----:B------:R-:W-:Y:S02]  /*106a0*/  HADD2.F32 R36, -RZ, R45.H0_H0 ;  /* 0x2000002dff247230 */ /* 0x000fe40000004100 */
[----:B------:R-:W-:Y:S01]  /*106b0*/  FMUL.FTZ R39, R39, R76 ;  /* 0x0000004c27277220 */ /* 0x000fe20000410000 */
[----:B------:R-:W-:Y:S02]  /*106c0*/  HADD2.F32 R24, -RZ, R63.H0_H0 ;  /* 0x2000003fff187230 */ /* 0x000fe40000004100 */
[C---:B------:R-:W-:Y:S01]  /*106d0*/  FFMA.FTZ R38, R26.reuse, R25, -R29 ;  /* 0x000000191a267223 */ /* 0x040fe2000001081d */
[----:B------:R-:W-:Y:S01]  /*106e0*/  FFMA.FTZ R37, R26, R37, R33 ;  /* 0x000000251a257223 */ /* 0x000fe20000010021 */
[----:B------:R-:W-:-:S02]  /*106f0*/  HADD2.F32 R32, -RZ, R32.H1_H1 ;  /* 0x30000020ff207230 */ /* 0x000fc40000004100 */
[----:B------:R-:W-:Y:S01]  /*10700*/  FMUL.FTZ R26, R35, R36 ;  /* 0x00000024231a7220 */ /* 0x000fe20000410000 */
[----:B------:R-:W-:Y:S02]  /*10710*/  HADD2.F32 R34, -RZ, R34.H1_H1 ;  /* 0x30000022ff227230 */ /* 0x000fe40000004100 */
[C---:B------:R-:W-:Y:S01]  /*10720*/  FFMA.FTZ R42, R27.reuse, R76, -R42 ;  /* 0x0000004c1b2a7223 */ /* 0x040fe2000001082a */
        /* <DEDUP_REMOVED lines=27> */
.L_x_2854:
[----:B------:R-:W-:Y:S05]  /*108e0*/  BSYNC B1 ;  /* 0x0000000000017941 */ /* 0x000fea0003800000 */
.L_x_2853:
        /* <DEDUP_REMOVED lines=102> */
.L_x_2860:
[----:B------:R-:W-:Y:S05]  /*10f50*/  BSYNC B1 ;  /* 0x0000000000017941 */ /* 0x000fea0003800000 */
.L_x_2859:
        /* <DEDUP_REMOVED lines=15> */
[----:B--2---:R-:W-:Y:S02]  /*11050*/  LOP3.LUT R25, R5, R220, RZ, 0x3c, !PT ;  /* 0x000000dc05197212 */ /* 0x004fe400078e3cff */
[----:B------:R-:W-:Y:S02]  /*11060*/  LOP3.LUT R24, R4, 0x7fffe000, RZ, 0xc0, !PT ;  /* 0x7fffe00004187812 */ /* 0x000fe400078ec0ff */
[----:B------:R-:W0:Y:S01]  /*11070*/  LDS.128 R4, [R216] ;  /* 0x00000000d8047984 */ /* 0x000e220000000c00 */
[----:B------:R-:W-:Y:S02]  /*11080*/  SHF.R.U64 R44, R8, 0x10, R9 ;  /* 0x00000010082c7819 */ /* 0x000fe40000001209 */
[----:B------:R-:W-:Y:S02]  /*11090*/  IADD3 R25, R25, R24, R184 ;  /* 0x0000001819197210 */ /* 0x000fe40007ffe0b8 */
[----:B------:R-:W-:Y:S02]  /*110a0*/  SHF.R.U32.HI R52, RZ, 0x10, R53 ;  /* 0x00000010ff347819 */ /* 0x000fe40000011635 */
[--C-:B------:R-:W-:Y:S01]  /*110b0*/  SHF.R.U64 R43, R10, 0x10, R11.reuse ;  /* 0x000000100a2b7819 */ /* 0x100fe2000000120b */
[----:B------:R-:W-:Y:S01]  /*110c0*/  IMAD R28, R25, 0x2, R18 ;  /* 0x00000002191c7824 */ /* 0x000fe200078e0212 */
[----:B------:R-:W-:-:S02]  /*110d0*/  SHF.R.U32.HI R38, RZ, 0x10, R11 ;  /* 0x00000010ff267819 */ /* 0x000fc4000001160b */
[--C-:B------:R-:W-:Y:S02]  /*110e0*/  SHF.R.U64 R45, R54, 0x10, R55.reuse ;  /* 0x00000010362d7819 */ /* 0x100fe40000001237 */
[----:B------:R-:W1:Y:S01]  /*110f0*/  LDS.128 R24, [R28+0xc400] ;  /* 0x00c400001c187984 */ /* 0x000e620000000c00 */
[----:B------:R-:W-:Y:S01]  /*11100*/  SHF.R.U32.HI R54, RZ, 0x10, R55 ;  /* 0x00000010ff367819 */ /* 0x000fe20000011637 */
        /* <DEDUP_REMOVED lines=13> */
[----:B------:R-:W-:Y:S01]  /*111e0*/  FFMA.FTZ R37, R8, R34, -R37 ;  /* 0x0000002208257223 */ /* 0x000fe20000010825 */
[----:B------:R-:W-:Y:S01]  /*111f0*/  FMUL.FTZ R34, R30, R36 ;  /* 0x000000241e227220 */ /* 0x000fe20000410000 */
[----:B------:R-:W-:Y:S01]  /*11200*/  FFMA.FTZ R39, R8, R35, R39 ;  /* 0x0000002308277223 */ /* 0x000fe20000010027 */
[----:B------:R-:W-:Y:S01]  /*11210*/  FMUL.FTZ R8, R25, R68 ;  /* 0x0000004419087220 */ /* 0x000fe20000410000 */
[-C--:B------:R-:W-:Y:S01]  /*11220*/  FMUL.FTZ R30, R30, R29.reuse ;  /* 0x0000001d1e1e7220 */ /* 0x080fe20000410000 */
[----:B------:R-:W-:Y:S01]  /*11230*/  FFMA.FTZ R34, R9, R29, -R34 ;  /* 0x0000001d09227223 */ /* 0x000fe20000010822 */
[----:B------:R-:W-:-:S02]  /*11240*/  HADD2.F32 R31, -RZ, R26.H0_H0 ;  /* 0x2000001aff1f7230 */ /* 0x000fc40000004100 */
        /* <DEDUP_REMOVED lines=8> */
[----:B------:R-:W-:Y:S01]  /*112d0*/  FFMA.FTZ R36, R9, R36, R30 ;  /* 0x0000002409247223 */ /* 0x000fe2000001001e */
[----:B------:R-:W-:Y:S02]  /*112e0*/  HADD2.F32 R71, -RZ, R71.H1_H1 ;  /* 0x30000047ff477230 */ /* 0x000fe40000004100 */
[-C--:B------:R-:W-:Y:S01]  /*112f0*/  FMUL.FTZ R9, R31, R8.reuse ;  /* 0x000000081f097220 */ /* 0x080fe20000410000 */
[----:B------:R-:W-:Y:S02]  /*11300*/  HADD2.F32 R30, -RZ, R38.H0_H0 ;  /* 0x20000026ff1e7230 */ /* 0x000fe40000004100 */
[----:B------:R-:W-:Y:S01]  /*11310*/  FFMA.FTZ R31, R10, R8, -R5 ;  /* 0x000000080a1f7223 */ /* 0x000fe20000010805 */
[C---:B------:R-:W-:Y:S01]  /*11320*/  FMUL.FTZ R38, R32.reuse, R69 ;  /* 0x0000004520267220 */ /* 0x040fe20000410000 */
[----:B------:R-:W-:Y:S02]  /*11330*/  HADD2.F32 R27, -RZ, R27.H1_H1 ;  /* 0x3000001bff1b7230 */ /* 0x000fe40000004100 */
[----:B------:R-:W-:Y:S01]  /*11340*/  FMUL.FTZ R32, R32, R71 ;  /* 0x0000004720207220 */ /* 0x000fe20000410000 */
[----:B------:R-:W-:-:S02]  /*11350*/  HADD2.F32 R8, -RZ, R54.H0_H0 ;  /* 0x20000036ff087230 */ /* 0x000fc40000004100 */
[C---:B------:R-:W-:Y:S01]  /*11360*/  FFMA.FTZ R38, R11.reuse, R71, -R38 ;  /* 0x000000470b267223 */ /* 0x040fe20000010826 */
[----:B------:R-:W-:Y:S02]  /*11370*/  HADD2.F32 R24, -RZ, R24.H1_H1 ;  /* 0x30000018ff187230 */ /* 0x000fe40000004100 */
[----:B------:R-:W-:Y:S01]  /*11380*/  FFMA.FTZ R32, R11, R69, R32 ;  /* 0x000000450b207223 */ /* 0x000fe20000010020 */
        /* <DEDUP_REMOVED lines=29> */
.L_x_2862:
[----:B------:R-:W-:Y:S05]  /*11560*/  BSYNC B1 ;  /* 0x0000000000017941 */ /* 0x000fea0003800000 */
.L_x_2861:
[----:B------:R-:W-:Y:S05]  /*11570*/  @P2 BRA `(.L_x_2834) ;  /* 0x0000000400782947 */ /* 0x000fea0003800000 */
[----:B------:R-:W-:Y:S01]  /*11580*/  LEA.HI R33, R33, R167, RZ, 0x1d ;  /* 0x000000a721217211 */ /* 0x000fe200078fe8ff */
[--C-:B--2---:R-:W-:Y:S01]  /*11590*/  HADD2.F32 R29, -RZ, R20.reuse.H1_H1 ;  /* 0x30000014ff1d7230 */ /* 0x104fe20000004100 */
[----:B------:R-:W-:Y:S01]  /*115a0*/  SHF.R.U64 R41, R56, 0x10, R57 ;  /* 0x0000001038297819 */ /* 0x000fe20000001239 */
[--C-:B------:R-:W-:Y:S01]  /*115b0*/  HADD2.F32 R31, -RZ, R3.reuse.H0_H0 ;  /* 0x20000003ff1f7230 */ /* 0x100fe20000004100 */
[----:B01----:R-:W-:Y:S01]  /*115c0*/  SHF.R.S32.HI R6, RZ, 0x1f, R33 ;  /* 0x0000001fff067819 */ /* 0x003fe20000011421 */
[----:B------:R-:W-:Y:S01]  /*115d0*/  IMAD.SHL.U32 R4, R33, 0x8, RZ ;  /* 0x0000000821047824 */ /* 0x000fe200078e00ff */
[----:B------:R-:W-:Y:S01]  /*115e0*/  SHF.R.U32.HI R56, RZ, 0x10, R57 ;  /* 0x00000010ff387819 */ /* 0x000fe20000011639 */
[----:B------:R-:W-:Y:S01]  /*115f0*/  HADD2.F32 R30, -RZ, R3.H1_H1 ;  /* 0x30000003ff1e7230 */ /* 0x000fe20000004100 */
[----:B------:R-:W-:Y:S01]  /*11600*/  LEA.HI R6, R6, R33, RZ, 0x3 ;  /* 0x0000002106067211 */ /* 0x000fe200078f18ff */
[----:B------:R-:W-:Y:S01]  /*11610*/  HADD2.F32 R20, -RZ, R20.H0_H0 ;  /* 0x20000014ff147230 */ /* 0x000fe20000004100 */
[----:B------:R-:W-:Y:S01]  /*11620*/  LOP3.LUT R5, R177, 0x38, R4, 0xf8, !PT ;  /* 0x00000038b1057812 */ /* 0x000fe200078ef804 */
[--C-:B------:R-:W-:Y:S01]  /*11630*/  HADD2.F32 R3, -RZ, R21.reuse.H0_H0 ;  /* 0x20000015ff037230 */ /* 0x100fe20000004100 */
[----:B------:R-:W-:Y:S01]  /*11640*/  SHF.L.U32 R6, R6, 0xa, RZ ;  /* 0x0000000a06067819 */ /* 0x000fe200000006ff */
[----:B------:R-:W-:Y:S01]  /*11650*/  HADD2.F32 R21, -RZ, R21.H1_H1 ;  /* 0x30000015ff157230 */ /* 0x000fe20000004100 */
[----:B------:R-:W-:-:S02]  /*11660*/  LOP3.LUT R9, R5, R220, RZ, 0x3c, !PT ;  /* 0x000000dc05097212 */ /* 0x000fc400078e3cff */
[----:B------:R-:W-:Y:S02]  /*11670*/  LOP3.LUT R8, R6, 0x7fffe000, RZ, 0xc0, !PT ;  /* 0x7fffe00006087812 */ /* 0x000fe400078ec0ff */
[----:B------:R-:W0:Y:S01]  /*11680*/  LDS.128 R4, [R215] ;  /* 0x00000000d7047984 */ /* 0x000e220000000c00 */
[--C-:B------:R-:W-:Y:S02]  /*11690*/  SHF.R.U32.HI R32, RZ, 0x10, R13.reuse ;  /* 0x00000010ff207819 */ /* 0x100fe4000001160d */
[----:B------:R-:W-:Y:S02]  /*116a0*/  IADD3 R9, R9, R8, R184 ;  /* 0x0000000809097210 */ /* 0x000fe40007ffe0b8 */
[----:B------:R-:W-:Y:S01]  /*116b0*/  SHF.R.U64 R39, R12, 0x10, R13 ;  /* 0x000000100c277819 */ /* 0x000fe2000000120d */
[----:B------:R-:W-:Y:S01]  /*116c0*/  HADD2.F32 R32, -RZ, R32.H0_H0 ;  /* 0x20000020ff207230 */ /* 0x000fe20000004100 */
        /* <DEDUP_REMOVED lines=22> */
[----:B------:R-:W-:Y:S02]  /*11830*/  HADD2.F32 R27, -RZ, R10.H0_H0 ;  /* 0x2000000aff1b7230 */ /* 0x000fe40000004100 */
[----:B------:R-:W-:Y:S01]  /*11840*/  FMUL.FTZ R36, R26, R25 ;  /* 0x000000191a247220 */ /* 0x000fe20000410000 */
[C---:B------:R-:W-:Y:S01]  /*11850*/  FMUL.FTZ R26, R9.reuse, R30 ;  /* 0x0000001e091a7220 */ /* 0x040fe20000410000 */
[----:B------:R-:W-:Y:S01]  /*11860*/  FMUL.FTZ R9, R9, R20 ;  /* 0x0000001409097220 */ /* 0x000fe20000410000 */
[----:B------:R-:W-:-:S02]  /*11870*/  HADD2.F32 R12, -RZ, R0.H1_H1 ;  /* 0x30000000ff0c7230 */ /* 0x000fc40000004100 */
[----:B------:R-:W-:Y:S01]  /*11880*/  FFMA.FTZ R36, R13, R32, R36 ;  /* 0x000000200d247223 */ /* 0x000fe20000010024 */
[C---:B------:R-:W-:Y:S01]  /*11890*/  FFMA.FTZ R26, R5.reuse, R20, -R26 ;  /* 0x00000014051a7223 */ /* 0x040fe2000001081a */
[----:B------:R-:W-:Y:S01]  /*118a0*/  FFMA.FTZ R30, R5, R30, R9 ;  /* 0x0000001e051e7223 */ /* 0x000fe20000010009 */
[--C-:B------:R-:W-:Y:S02]  /*118b0*/  HADD2.F32 R28, -RZ, R11.reuse.H0_H0 ;  /* 0x2000000bff1c7230 */ /* 0x100fe40000004100 */
[C---:B------:R-:W-:Y:S01]  /*118c0*/  FMUL.FTZ R9, R27.reuse, R12 ;  /* 0x0000000c1b097220 */ /* 0x040fe20000410000 */
[----:B------:R-:W-:Y:S02]  /*118d0*/  HADD2.F32 R5, -RZ, R0.H0_H0 ;  /* 0x20000000ff057230 */ /* 0x000fe40000004100 */
[----:B------:R-:W-:Y:S01]  /*118e0*/  FMUL.FTZ R27, R27, R3 ;  /* 0x000000031b1b7220 */ /* 0x000fe20000410000 */
[----:B------:R-:W-:Y:S02]  /*118f0*/  HADD2.F32 R11, -RZ, R11.H1_H1 ;  /* 0x3000000bff0b7230 */ /* 0x000fe40000004100 */
[----:B------:R-:W-:Y:S01]  /*11900*/  FFMA.FTZ R34, R13, R25, -R34 ;  /* 0x000000190d227223 */ /* 0x000fe20000010822 */
[----:B------:R-:W-:-:S02]  /*11910*/  HADD2.F32 R20, -RZ, R37.H0_H0 ;  /* 0x20000025ff147230 */ /* 0x000fc40000004100 */
[C---:B------:R-:W-:Y:S01]  /*11920*/  FMUL.FTZ R32, R28.reuse, R5 ;  /* 0x000000051c207220 */ /* 0x040fe20000410000 */
[----:B------:R-:W-:Y:S02]  /*11930*/  HADD2.F32 R0, -RZ, R58.H0_H0 ;  /* 0x2000003aff007230 */ /* 0x000fe40000004100 */
[----:B------:R-:W-:Y:S01]  /*11940*/  FMUL.FTZ R28, R28, R21 ;  /* 0x000000151c1c7220 */ /* 0x000fe20000410000 */
[C---:B------:R-:W-:Y:S01]  /*11950*/  FFMA.FTZ R25, R14.reuse, R3, -R9 ;  /* 0x000000030e197223 */ /* 0x040fe20000010809 */
[----:B------:R-:W-:Y:S01]  /*11960*/  FFMA.FTZ R27, R14, R12, R27 ;  /* 0x0000000c0e1b7223 */ /* 0x000fe2000001001b */
[C---:B------:R-:W-:Y:S01]  /*11970*/  FMUL.FTZ R12, R11.reuse, R20 ;  /* 0x000000140b0c7220 */ /* 0x040fe20000410000 */
[----:B------:R-:W-:Y:S01]  /*11980*/  FMUL.FTZ R14, R11, R0 ;  /* 0x000000000b0e7220 */ /* 0x000fe20000410000 */
[----:B------:R-:W-:Y:S02]  /*11990*/  HADD2.F32 R8, -RZ, R8.H1_H1 ;  /* 0x30000008ff087230 */ /* 0x000fe40000004100 */
[----:B------:R-:W-:Y:S01]  /*119a0*/  FFMA.FTZ R28, R15, R5, R28 ;  /* 0x000000050f1c7223 */ /* 0x000fe2000001001c */
[----:B------:R-:W-:-:S02]  /*119b0*/  HADD2.F32 R10, -RZ, R10.H1_H1 ;  /* 0x3000000aff0a7230 */ /* 0x000fc40000004100 */
[----:B------:R-:W-:Y:S01]  /*119c0*/  FFMA.FTZ R32, R15, R21, -R32 ;  /* 0x000000150f207223 */ /* 0x000fe20000010820 */
        /* <DEDUP_REMOVED lines=25> */
.L_x_2834:
[----:B------:R-:W-:Y:S05]  /*11b60*/  BSYNC B0 ;  /* 0x0000000000007941 */ /* 0x000fea0003800000 */
.L_x_2812:
        /* <DEDUP_REMOVED lines=8> */
.L_x_2810:
[----:B01-3--:R-:W3:Y:S02]  /*11bf0*/  LDL R0, [R1+0x30] ;  /* 0x0000300001007983 */ /* 0x00bee40000100800 */
[----:B---3--:R-:W-:-:S13]  /*11c00*/  R2UR UR4, R0 ;  /* 0x00000000000472ca */ /* 0x008fda00000e0000 */
[----:B------:R-:W-:-:S05]  /*11c10*/  IMAD.U32 R0, RZ, RZ, UR4 ;  /* 0x00000004ff007e24 */ /* 0x000fca000f8e00ff */
[----:B------:R-:W-:-:S13]  /*11c20*/  ISETP.NE.AND P0, PT, R0, 0x3, PT ;  /* 0x000000030000780c */ /* 0x000fda0003f05270 */
[----:B------:R-:W-:Y:S05]  /*11c30*/  @!P0 BRA `(.L_x_2863) ;  /* 0x0000000000048947 */ /* 0x000fea0003800000 */
[----:B------:R-:W-:Y:S01]  /*11c40*/  BPT.TRAP 0x1 ;  /* 0x000000040000795c */ /* 0x000fe20000300000 */
.L_x_2863:
[----:B------:R-:W-:Y:S02]  /*11c50*/  LEA R0, R161, R18, 0x3 ;  /* 0x00000012a1007211 */ /* 0x000fe400078e18ff */
[----:B------:R-:W-:-:S04]  /*11c60*/  SHF.L.U32 R3, R168, 0x1f, RZ ;  /* 0x0000001fa8037819 */ /* 0x000fc800000006ff */
[----:B------:R0:W1:Y:S01]  /*11c70*/  SYNCS.PHASECHK.TRANS64.TRYWAIT P1, [R0+URZ+0x2a830], R3 ;  /* 0x02a83003000075a7 */ /* 0x000062000802017f */
[----:B------:R-:W-:Y:S05]  /*11c80*/  @!P0 BRA `(.L_x_2864) ;  /* 0x0000000000048947 */ /* 0x000fea0003800000 */
[----:B------:R-:W-:Y:S01]  /*11c90*/  BPT.TRAP 0x1 ;  /* 0x000000040000795c */ /* 0x000fe20000300000 */
.L_x_2864:
[----:B-1----:R-:W-:Y:S05]  /*11ca0*/  @P1 BRA `(.L_x_2865) ;  /* 0x0000000000081947 */ /* 0x002fea0003800000 */
[----:B------:R-:W1:Y:S02]  /*11cb0*/  SYNCS.PHASECHK.TRANS64.TRYWAIT P1, [R0+URZ+0x2a830], R3 ;  /* 0x02a83003000075a7 */ /* 0x000e64000802017f */
[----:B-1----:R-:W-:Y:S05]  /*11cc0*/  @!P1 BRA `(.L_x_2866) ;  /* 0x0000011400309947 */ /* 0x002fea0003800000 */
.L_x_2865:
[----:B------:R-:W-:Y:S05]  /*11cd0*/  WARPSYNC.ALL ;  /* 0x0000000000007948 */ /* 0x000fea0003800000 */
[----:B01----:R-:W-:Y:S01]  /*11ce0*/  VIADD R3, R18, 0x18400 ;  /* 0x0001840012037836 */ /* 0x003fe20000000000 */
[----:B------:R-:W-:Y:S01]  /*11cf0*/  R2UR UR4, R2 ;  /* 0x00000000020472ca */ /* 0x000fe200000e0000 */
[----:B--2-4-:R-:W-:Y:S01]  /*11d00*/  WARPGROUP.ARRIVE ;  /* 0x00000000000079c5 */ /* 0x014fe20000000000 */
[----:B------:R-:W-:Y:S01]  /*11d10*/  UMOV UR9, 0x40000040 ;  /* 0x4000004000097882 */ /* 0x000fe20000000000 */
[----:B------:R-:W-:Y:S01]  /*11d20*/  MOV R5, 0x40000040 ;  /* 0x4000004000057802 */ /* 0x000fe20000000f00 */
[----:B------:R-:W-:Y:S01]  /*11d30*/  IMAD.U32 R7, RZ, RZ, UR9 ;  /* 0x00000009ff077e24 */ /* 0x000fe2000f8e00ff */
[----:B------:R-:W-:Y:S01]  /*11d40*/  SHF.R.U32.HI R3, RZ, 0x4, R3 ;  /* 0x00000004ff037819 */ /* 0x000fe20000011603 */
[----:B------:R-:W-:Y:S01]  /*11d50*/  UMOV UR57, 0x40000040 ;  /* 0x4000004000397882 */ /* 0x000fe20000000000 */
[----:B------:R-:W-:Y:S01]  /*11d60*/  UMOV UR53, 0x40000040 ;  /* 0x4000004000357882 */ /* 0x000fe20000000000 */
[----:B------:R-:W-:Y:S01]  /*11d70*/  UMOV UR49, 0x40000040 ;  /* 0x4000004000317882 */ /* 0x000fe20000000000 */
[----:B------:R-:W-:Y:S01]  /*11d80*/  LOP3.LUT R3, R3, 0x3fff, RZ, 0xc0, !PT ;  /* 0x00003fff03037812 */ /* 0x000fe200078ec0ff */
[----:B------:R-:W-:Y:S01]  /*11d90*/  UMOV UR45, 0x40000040 ;  /* 0x40000040002d7882 */ /* 0x000fe20000000000 */
[----:B------:R-:W-:Y:S01]  /*11da0*/  UMOV UR41, 0x40000040 ;  /* 0x4000004000297882 */ /* 0x000fe20000000000 */
[----:B------:R-:W-:Y:S01]  /*11db0*/  UMOV UR37, 0x40000040 ;  /* 0x4000004000257882 */ /* 0x000fe20000000000 */
[----:B------:R-:W-:Y:S01]  /*11dc0*/  LOP3.LUT R8, R3, 0x10000, RZ, 0xfc, !PT ;  /* 0x0001000003087812 */ /* 0x000fe200078efcff */
[----:B------:R-:W-:Y:S01]  /*11dd0*/  IMAD.MOV.U32 R3, RZ, RZ, 0x40000040 ;  /* 0x40000040ff037424 */ /* 0x000fe200078e00ff */
[----:B------:R-:W-:-:S03]  /*11de0*/  ULOP3.LUT UR4, UR4, 0x10000, URZ, 0xfc, !UPT ;  /* 0x0001000004047892 */ /* 0x000fc6000f8efc3f */
[----:B------:R-:W-:Y:S01]  /*11df0*/  IMAD R2, R161, 0x900, R8 ;  /* 0x00000900a1027824 */ /* 0x000fe200078e0208 */
[----:B------:R-:W-:Y:S01]  /*11e00*/  R2UR UR11, R3 ;  /* 0x00000000030b72ca */ /* 0x000fe200000e0000 */
[----:B------:R-:W-:Y:S01]  /*11e10*/  UIADD3 UR5, UR4, 0x2, URZ ;  /* 0x0000000204057890 */ /* 0x000fe2000fffe03f */
[----:B------:R-:W-:Y:S01]  /*11e20*/  MOV R3, 0x40000040 ;  /* 0x4000004000037802 */ /* 0x000fe20000000f00 */
[----:B------:R-:W-:Y:S01]  /*11e30*/  UMOV UR8, UR4 ;  /* 0x0000000400087c82 */ /* 0x000fe20008000000 */
[C---:B------:R-:W-:Y:S01]  /*11e40*/  R2UR UR10, R2.reuse ;  /* 0x00000000020a72ca */ /* 0x040fe200000e0000 */
[----:B------:R-:W-:Y:S01]  /*11e50*/  VIADD R4, R2, 0x2 ;  /* 0x0000000202047836 */ /* 0x000fe20000000000 */
[----:B------:R-:W-:Y:S01]  /*11e60*/  MOV R6, UR8 ;  /* 0x0000000800067c02 */ /* 0x000fe20008000f00 */
[----:B------:R-:W-:Y:S01]  /*11e70*/  UIADD3 UR56, UR4, 0x404, URZ ;  /* 0x0000040404387890 */ /* 0x000fe2000fffe03f */
[----:B------:R-:W-:Y:S01]  /*11e80*/  R2UR UR39, R3 ;  /* 0x00000000032772ca */ /* 0x000fe200000e0000 */
[----:B------:R-:W-:-:S02]  /*11e90*/  UIADD3 UR52, UR4, 0x406, URZ ;  /* 0x0000040604347890 */ /* 0x000fc4000fffe03f */
[----:B------:R0:W-:Y:S01]  /*11ea0*/  STL.64 [R1+0x28], R6 ;  /* 0x0000280601007387 */ /* 0x0001e20000100a00 */
[----:B------:R-:W-:Y:S02]  /*11eb0*/  UIADD3 UR48, UR4, 0x800, URZ ;  /* 0x0000080004307890 */ /* 0x000fe4000fffe03f */
[----:B------:R-:W-:Y:S02]  /*11ec0*/  UIADD3 UR44, UR4, 0x802, URZ ;  /* 0x00000802042c7890 */ /* 0x000fe4000fffe03f */
[----:B------:R-:W-:Y:S01]  /*11ed0*/  UIADD3 UR40, UR4, 0x804, URZ ;  /* 0x0000080404287890 */ /* 0x000fe2000fffe03f */
[----:B------:R-:W-:Y:S01]  /*11ee0*/  HGMMA.64x96x16.F32 R24, gdesc[UR8], RZ, !UPT, gsb0 ;  /* 0x01600000081879f0 */ /* 0x000fe2000c0008ff */
[----:B------:R-:W-:Y:S01]  /*11ef0*/  R2UR UR10, R4 ;  /* 0x00000000040a72ca */ /* 0x000fe200000e0000 */
[----:B------:R-:W-:Y:S01]  /*11f00*/  UMOV UR8, UR5 ;  /* 0x0000000500087c82 */ /* 0x000fe20008000000 */
[----:B------:R-:W-:Y:S01]  /*11f10*/  R2UR UR11, R5 ;  /* 0x00000000050b72ca */ /* 0x000fe200000e0000 */
[----:B------:R-:W-:Y:S01]  /*11f20*/  UMOV UR9, 0x40000040 ;  /* 0x4000004000097882 */ /* 0x000fe20000000000 */
[----:B------:R-:W-:Y:S01]  /*11f30*/  IMAD.MOV.U32 R5, RZ, RZ, 0x40000040 ;  /* 0x40000040ff057424 */ /* 0x000fe200078e00ff */
[----:B------:R-:W-:Y:S01]  /*11f40*/  IADD3 R4, R2, 0x4, RZ ;  /* 0x0000000402047810 */ /* 0x000fe20007ffe0ff */
[----:B------:R-:W-:Y:S01]  /*11f50*/  UIADD3 UR5, UR4, 0x4, URZ ;  /* 0x0000000404057890 */ /* 0x000fe2000fffe03f */
[----:B0-----:R-:W-:Y:S01]  /*11f60*/  IMAD.U32 R6, RZ, RZ, UR8 ;  /* 0x00000008ff067e24 */ /* 0x001fe2000f8e00ff */
[----:B------:R-:W-:Y:S01]  /*11f70*/  UIADD3 UR36, UR4, 0x806, URZ ;  /* 0x0000080604247890 */ /* 0x000fe2000fffe03f */
        /* <DEDUP_REMOVED lines=49> */
[----:B0-----:R-:W-:Y:S01]  /*12290*/  MOV R7, UR9 ;  /* 0x0000000900077c02 */ /* 0x001fe20008000f00 */
[----:B------:R-:W-:Y:S02]  /*122a0*/  IMAD.MOV.U32 R5, RZ, RZ, 0x40000040 ;  /* 0x40000040ff057424 */ /* 0x000fe400078e00ff */
[----:B------:R-:W-:Y:S01]  /*122b0*/  IMAD.U32 R6, RZ, RZ, UR8 ;  /* 0x00000008ff067e24 */ /* 0x000fe2000f8e00ff */
[----:B------:R-:W-:-:S02]  /*122c0*/  R2UR UR58, R4 ;  /* 0x00000000043a72ca */ /* 0x000fc400000e0000 */
[----:B------:R-:W-:Y:S01]  /*122d0*/  R2UR UR59, R5 ;  /* 0x00000000053b72ca */ /* 0x000fe200000e0000 */
[----:B------:R-:W-:Y:S01]  /*122e0*/  IMAD.MOV.U32 R5, RZ, RZ, 0x40000040 ;  /* 0x40000040ff057424 */ /* 0x000fe200078e00ff */
[----:B------:R-:W-:Y:S01]  /*122f0*/  IADD3 R4, R2, 0x306, RZ ;  /* 0x0000030602047810 */ /* 0x000fe20007ffe0ff */
[----:B------:R0:W-:Y:S03]  /*12300*/  STL.64 [R1], R6 ;  /* 0x0000000601007387 */ /* 0x0001e60000100a00 */
[----:B------:R-:W-:Y:S01]  /*12310*/  R2UR UR54, R4 ;  /* 0x00000000043672ca */ /* 0x000fe200000e0000 */
[----:B------:R-:W-:Y:S01]  /*12320*/  VIADD R4, R2, 0x600 ;  /* 0x0000060002047836 */ /* 0x000fe20000000000 */
[----:B------:R-:W-:Y:S02]  /*12330*/  R2UR UR55, R5 ;  /* 0x00000000053772ca */ /* 0x000fe400000e0000 */
[----:B------:R-:W-:-:S02]  /*12340*/  MOV R5, 0x40000040 ;  /* 0x4000004000057802 */ /* 0x000fc40000000f00 */
[----:B------:R-:W-:Y:S01]  /*12350*/  R2UR UR50, R4 ;  /* 0x00000000043272ca */ /* 0x000fe200000e0000 */
[----:B------:R-:W-:Y:S01]  /*12360*/  VIADD R4, R2, 0x602 ;  /* 0x0000060202047836 */ /* 0x000fe20000000000 */
[----:B------:R-:W-:Y:S01]  /*12370*/  R2UR UR51, R5 ;  /* 0x00000000053372ca */ /* 0x000fe200000e0000 */
[----:B------:R-:W-:-:S03]  /*12380*/  IMAD.MOV.U32 R5, RZ, RZ, 0x40000040 ;  /* 0x40000040ff057424 */ /* 0x000fc600078e00ff */
[----:B------:R-:W-:Y:S02]  /*12390*/  R2UR UR46, R4 ;  /* 0x00000000042e72ca */ /* 0x000fe400000e0000 */
[----:B------:R-:W-:Y:S01]  /*123a0*/  R2UR UR47, R5 ;  /* 0x00000000052f72ca */ /* 0x000fe200000e0000 */
[----:B------:R-:W-:Y:S01]  /*123b0*/  IMAD.MOV.U32 R5, RZ, RZ, 0x40000040 ;  /* 0x40000040ff057424 */ /* 0x000fe200078e00ff */
[C---:B------:R-:W-:Y:S01]  /*123c0*/  IADD3 R4, R2.reuse, 0x604, RZ ;  /* 0x0000060402047810 */ /* 0x040fe20007ffe0ff */
[----:B------:R-:W-:-:S03]  /*123d0*/  VIADD R2, R2, 0x606 ;  /* 0x0000060602027836 */ /* 0x000fc60000000000 */
[----:B------:R-:W-:Y:S02]  /*123e0*/  R2UR UR42, R4 ;  /* 0x00000000042a72ca */ /* 0x000fe400000e0000 */
[----:B------:R-:W-:Y:S02]  /*123f0*/  R2UR UR43, R5 ;  /* 0x00000000052b72ca */ /* 0x000fe400000e0000 */
[----:B------:R-:W-:Y:S01]  /*12400*/  R2UR UR38, R2 ;  /* 0x00000000022672ca */ /* 0x000fe200000e0000 */
        /* <DEDUP_REMOVED lines=24> */
.L_x_2867:
[----:B------:R-:W0:Y:S01]  /*12590*/  LDC R2, c[0x0][0x448] ;  /* 0x00011200ff027b82 */ /* 0x000e220000000800 */
[----:B------:R-:W-:Y:S01]  /*125a0*/  IMAD.MOV.U32 R7, RZ, RZ, -0x60 ;  /* 0xffffffa0ff077424 */ /* 0x000fe200078e00ff */
[----:B------:R-:W-:Y:S01]  /*125b0*/  ULDC UR4, c[0x0][0x988] ;  /* 0x0002620000047ab9 */ /* 0x000fe20000000800 */
[----:B------:R-:W-:Y:S01]  /*125c0*/  ULDC UR38, c[0x0][0x988] ;  /* 0x0002620000267ab9 */ /* 0x000fe20000000800 */
[----:B------:R-:W-:Y:S01]  /*125d0*/  ULDC UR39, c[0x0][0x988] ;  /* 0x0002620000277ab9 */ /* 0x000fe20000000800 */
[----:B------:R-:W-:Y:S01]  /*125e0*/  IMAD R6, R72, R7, 0x61 ;  /* 0x0000006148067424 */ /* 0x000fe200078e0207 */
[----:B------:R-:W-:Y:S01]  /*125f0*/  BSSY B0, `(.L_x_2868) ;  /* 0x00003f9000007945 */ /* 0x000fe20003800000 */
[----:B------:R-:W-:Y:S02]  /*12600*/  CS2R R86, SRZ ;  /* 0x0000000000567805 */ /* 0x000fe4000001ff00 */
[----:B------:R-:W-:-:S05]  /*12610*/  IMAD R6, R189, -0x2, R6 ;  /* 0xfffffffebd067824 */ /* 0x000fca00078e0206 */
[----:B------:R-:W-:Y:S02]  /*12620*/  IADD3 R6, -R186, R6, R187 ;  /* 0x00000006ba067210 */ /* 0x000fe40007ffe1bb */
[----:B0-----:R-:W-:Y:S01]  /*12630*/  ISETP.NE.AND P1, PT, R2, 0x1, PT ;  /* 0x000000010200780c */ /* 0x001fe20003f25270 */
[----:B------:R-:W-:-:S12]  /*12640*/  IMAD.IADD R2, R190, 0x1, R185 ;  /* 0x00000001be027824 */ /* 0x000fd800078e02b9 */
[----:B------:R-:W0:Y:S08]  /*12650*/  @P1 LDC R3, c[0x0][0x44c] ;  /* 0x00011300ff031b82 */ /* 0x000e300000000800 */
[----:B------:R-:W1:Y:S01]  /*12660*/  @P1 LDC R4, c[0x0][0x450] ;  /* 0x00011400ff041b82 */ /* 0x000e620000000800 */
[----:B0-----:R-:W-:-:S05]  /*12670*/  @P1 IMAD.HI.U32 R3, R2, R3, RZ ;  /* 0x0000000302031227 */ /* 0x001fca00078e00ff */
[----:B-1----:R-:W-:Y:S01]  /*12680*/  @P1 SHF.R.U32.HI R2, RZ, R4, R3 ;  /* 0x00000004ff021219 */ /* 0x002fe20000011603 */
[----:B------:R-:W-:-:S04]  /*12690*/  IMAD R3, R72, -0x60, R187 ;  /* 0xffffffa048037824 */ /* 0x000fc800078e02bb */
[----:B------:R-:W0:Y:S01]  /*126a0*/  SHFL.IDX PT, R5, R2, 0x1, 0x1c1f ;  /* 0x003c1f0002057f89 */ /* 0x000e2200000e0000 */
[----:B------:R-:W-:-:S03]  /*126b0*/  IADD3 R4, R3, 0x60, RZ ;  /* 0x0000006003047810 */ /* 0x000fc60007ffe0ff */
[----:B------:R-:W1:Y:S02]  /*126c0*/  SHFL.IDX PT, R2, R2, RZ, 0x1c1f ;  /* 0x001c1fff02027589 */ /* 0x000e6400000e0000 */
[----:B------:R-:W-:-:S05]  /*126d0*/  IMAD R3, R189, -0x2, R4 ;  /* 0xfffffffebd037824 */ /* 0x000fca00078e0204 */
        /* <DEDUP_REMOVED lines=89> */
[----:B0-----:R-:W-:Y:S02]  /*12c70*/  FMNMX.FTZ R11, R10, R11, !PT ;  /* 0x0000000b0a0b7209 */ /* 0x001fe40007810000 */
[----:B------:R-:W-:Y:S02]  /*12c80*/  ISETP.GT.AND P4, PT, R34, 0x18, PT ;  /* 0x000000182200780c */ /* 0x000fe40003f84270 */
[----:B------:R-:W-:Y:S01]  /*12c90*/  FSEL R33, R33, -INF , P2 ;  /* 0xff80000021217808 */ /* 0x000fe20001000000 */
[----:B------:R-:W0:Y:S01]  /*12ca0*/  SHFL.BFLY PT, R42, R11, 0x1, 0x1f ;  /* 0x0c201f000b2a7f89 */ /* 0x000e2200000e0000 */
[----:B------:R-:W-:-:S02]  /*12cb0*/  FMNMX.FTZ R6, R13, R6, !PT ;  /* 0x000000060d067209 */ /* 0x000fc40007810000 */
[----:B------:R-:W-:Y:S02]  /*12cc0*/  ISETP.GT.AND P2, PT, R34, 0x19, PT ;  /* 0x000000192200780c */ /* 0x000fe40003f44270 */
[----:B------:R-:W-:Y:S02]  /*12cd0*/  FSEL R15, R36, -INF , P4 ;  /* 0xff800000240f7808 */ /* 0x000fe40002000000 */
[----:B------:R-:W-:Y:S02]  /*12ce0*/  FMNMX.FTZ R6, R33, R6, !PT ;  /* 0x0000000621067209 */ /* 0x000fe40007810000 */
[----:B------:R-:W-:Y:S02]  /*12cf0*/  FSEL R37, R37, -INF , P2 ;  /* 0xff80000025257808 */ /* 0x000fe40001000000 */
[----:B------:R-:W-:Y:S02]  /*12d00*/  FMNMX.FTZ R6, R15, R6, !PT ;  /* 0x000000060f067209 */ /* 0x000fe40007810000 */
[----:B------:R-:W-:-:S02]  /*12d10*/  ISETP.GT.AND P2, PT, R34, 0x21, PT ;  /* 0x000000212200780c */ /* 0x000fc40003f44270 */
[----:B------:R-:W-:Y:S02]  /*12d20*/  FMNMX.FTZ R6, R37, R6, !PT ;  /* 0x0000000625067209 */ /* 0x000fe40007810000 */
[----:B------:R-:W-:Y:S02]  /*12d30*/  FSEL R41, R41, -INF , P2 ;  /* 0xff80000029297808 */ /* 0x000fe40001000000 */
[----:B------:R-:W-:-:S04]  /*12d40*/  ISETP.GT.AND P2, PT, R34, 0x29, PT ;  /* 0x000000292200780c */ /* 0x000fc80003f44270 */
[----:B------:R-:W-:Y:S02]  /*12d50*/  FSEL R45, R45, -INF , P2 ;  /* 0xff8000002d2d7808 */ /* 0x000fe40001000000 */
[----:B0-----:R-:W-:Y:S02]  /*12d60*/  FMNMX.FTZ R3, R11, R42, !PT ;  /* 0x0000002a0b037209 */ /* 0x001fe40007810000 */
[C---:B------:R-:W-:Y:S02]  /*12d70*/  ISETP.GT.AND P2, PT, R34.reuse, 0x31, PT ;  /* 0x000000312200780c */ /* 0x040fe40003f44270 */
[C---:B------:R-:W-:Y:S01]  /*12d80*/  FSETP.NEU.FTZ.AND P3, PT, R3.reuse, -INF , PT ;  /* 0xff8000000300780b */ /* 0x040fe20003f7d000 */
[----:B------:R-:W-:Y:S01]  /*12d90*/  FMUL.FTZ R11, R3, R2 ;  /* 0x00000002030b7220 */ /* 0x000fe20000410000 */
[----:B------:R-:W-:Y:S02]  /*12da0*/  FSEL R51, R49, -INF , P2 ;  /* 0xff80000031337808 */ /* 0x000fe40001000000 */
[----:B------:R-:W-:-:S02]  /*12db0*/  ISETP.GT.AND P2, PT, R34, 0x39, PT ;  /* 0x000000392200780c */ /* 0x000fc40003f44270 */
[----:B------:R-:W-:Y:S02]  /*12dc0*/  FSEL R11, R11, RZ, P3 ;  /* 0x000000ff0b0b7208 */ /* 0x000fe40001800000 */
[----:B------:R-:W-:Y:S02]  /*12dd0*/  ISETP.GT.AND P3, PT, R34, 0x20, PT ;  /* 0x000000202200780c */ /* 0x000fe40003f64270 */
[----:B------:R-:W-:Y:S01]  /*12de0*/  FSEL R53, R53, -INF , P2 ;  /* 0xff80000035357808 */ /* 0x000fe20001000000 */
[-CC-:B------:R-:W-:Y:S01]  /*12df0*/  FFMA.FTZ R149, R7, R2.reuse, -R11.reuse ;  /* 0x0000000207957223 */ /* 0x180fe2000001080b */
[----:B------:R-:W-:Y:S01]  /*12e00*/  FSEL R25, R40, -INF , P3 ;  /* 0xff80000028197808 */ /* 0x000fe20001800000 */
[-CC-:B------:R-:W-:Y:S01]  /*12e10*/  FFMA.FTZ R151, R5, R2.reuse, -R11.reuse ;  /* 0x0000000205977223 */ /* 0x180fe2000001080b */
[----:B------:R-:W-:Y:S01]  /*12e20*/  ISETP.GT.AND P3, PT, R34, 0x28, PT ;  /* 0x000000282200780c */ /* 0x000fe20003f64270 */
[--C-:B------:R-:W-:Y:S01]  /*12e30*/  FFMA.FTZ R155, R38, R2, -R11.reuse ;  /* 0x00000002269b7223 */ /* 0x100fe2000001080b */
[----:B------:R-:W-:Y:S01]  /*12e40*/  FMNMX.FTZ R10, R25, R6, !PT ;  /* 0x00000006190a7209 */ /* 0x000fe20007810000 */
[----:B------:R-:W0:Y:S01]  /*12e50*/  @P1 LDC R38, c[0x0][0x44c] ;  /* 0x00011300ff261b82 */ /* 0x000e220000000800 */
[----:B------:R-:W-:Y:S01]  /*12e60*/  FSEL R35, R44, -INF , P3 ;  /* 0xff8000002c237808 */ /* 0x000fe20001800000 */
[--C-:B------:R-:W-:Y:S01]  /*12e70*/  FFMA.FTZ R145, R9, R2, -R11.reuse ;  /* 0x0000000209917223 */ /* 0x100fe2000001080b */
[----:B------:R-:W-:Y:S01]  /*12e80*/  FMNMX.FTZ R10, R41, R10, !PT ;  /* 0x0000000a290a7209 */ /* 0x000fe20007810000 */
[-CC-:B------:R-:W-:Y:S01]  /*12e90*/  FFMA.FTZ R157, R74, R2.reuse, -R11.reuse ;  /* 0x000000024a9d7223 */ /* 0x180fe2000001080b */
[----:B------:R-:W-:Y:S01]  /*12ea0*/  ISETP.GT.AND P3, PT, R34, 0x30, PT ;  /* 0x000000302200780c */ /* 0x000fe20003f64270 */
[--C-:B------:R-:W-:Y:S01]  /*12eb0*/  FFMA.FTZ R76, R76, R2, -R11.reuse ;  /* 0x000000024c4c7223 */ /* 0x100fe2000001080b */
[----:B------:R-:W-:Y:S01]  /*12ec0*/  FMNMX.FTZ R10, R35, R10, !PT ;  /* 0x0000000a230a7209 */ /* 0x000fe20007810000 */
[----:B------:R-:W1:Y:S01]  /*12ed0*/  @P1 LDC R9, c[0x0][0x450] ;  /* 0x00011400ff091b82 */ /* 0x000e620000000800 */
[----:B------:R-:W-:Y:S01]  /*12ee0*/  FSEL R39, R48, -INF , P3 ;  /* 0xff80000030277808 */ /* 0x000fe20001800000 */
[--C-:B------:R-:W-:Y:S01]  /*12ef0*/  FFMA.FTZ R159, R78, R2, -R11.reuse ;  /* 0x000000024e9f7223 */ /* 0x100fe2000001080b */
[----:B------:R-:W-:Y:S01]  /*12f00*/  FMNMX.FTZ R10, R45, R10, !PT ;  /* 0x0000000a2d0a7209 */ /* 0x000fe20007810000 */
[----:B------:R-:W-:Y:S01]  /*12f10*/  MUFU.EX2 R157, R157 ;  /* 0x0000009d009d7308 */ /* 0x000fe20000000800 */
[----:B------:R-:W-:Y:S01]  /*12f20*/  ISETP.GT.AND P3, PT, R34, 0x38, PT ;  /* 0x000000382200780c */ /* 0x000fe20003f64270 */
[--C-:B------:R-:W-:Y:S01]  /*12f30*/  FFMA.FTZ R80, R80, R2, -R11.reuse ;  /* 0x0000000250507223 */ /* 0x100fe2000001080b */
[----:B------:R-:W-:Y:S01]  /*12f40*/  FMNMX.FTZ R24, R39, R10, !PT ;  /* 0x0000000a27187209 */ /* 0x000fe20007810000 */
[-CC-:B------:R-:W-:Y:S01]  /*12f50*/  FFMA.FTZ R153, R82, R2.reuse, -R11.reuse ;  /* 0x0000000252997223 */ /* 0x180fe2000001080b */
[----:B------:R-:W-:Y:S01]  /*12f60*/  FSEL R49, R52, -INF , P3 ;  /* 0xff80000034317808 */ /* 0x000fe20001800000 */
[--C-:B------:R-:W-:Y:S01]  /*12f70*/  FFMA.FTZ R84, R84, R2, -R11.reuse ;  /* 0x0000000254547223 */ /* 0x100fe2000001080b */
[----:B------:R-:W-:Y:S01]  /*12f80*/  FMNMX.FTZ R24, R51, R24, !PT ;  /* 0x0000001833187209 */ /* 0x000fe20007810000 */
[----:B------:R-:W2:Y:S01]  /*12f90*/  MUFU.EX2 R6, R76 ;  /* 0x0000004c00067308 */ /* 0x000ea20000000800 */
[----:B------:R-:W-:Y:S01]  /*12fa0*/  ISETP.GT.AND P3, PT, R34, 0x40, PT ;  /* 0x000000402200780c */ /* 0x000fe20003f64270 */
[--C-:B------:R-:W-:Y:S01]  /*12fb0*/  FFMA.FTZ R12, R12, R2, -R11.reuse ;  /* 0x000000020c0c7223 */ /* 0x100fe2000001080b */
[----:B------:R-:W-:Y:S01]  /*12fc0*/  FMNMX.FTZ R24, R49, R24, !PT ;  /* 0x0000001831187209 */ /* 0x000fe20007810000 */
[-CC-:B------:R-:W-:Y:S01]  /*12fd0*/  FFMA.FTZ R32, R47, R2.reuse, -R11.reuse ;  /* 0x000000022f207223 */ /* 0x180fe2000001080b */
[----:B------:R-:W-:Y:S01]  /*12fe0*/  ISETP.GT.AND P2, PT, R34, 0x41, PT ;  /* 0x000000412200780c */ /* 0x000fe20003f44270 */
[--C-:B------:R-:W-:Y:S01]  /*12ff0*/  FFMA.FTZ R147, R54, R2, -R11.reuse ;  /* 0x0000000236937223 */ /* 0x100fe2000001080b */
[----:B------:R-:W-:Y:S01]  /*13000*/  FSEL R55, R56, -INF , P3 ;  /* 0xff80000038377808 */ /* 0x000fe20001800000 */
[----:B------:R-:W3:Y:S01]  /*13010*/  MUFU.EX2 R159, R159 ;  /* 0x0000009f009f7308 */ /* 0x000ee20000000800 */
[----:B------:R-:W-:Y:S01]  /*13020*/  FMNMX.FTZ R24, R53, R24, !PT ;  /* 0x0000001835187209 */ /* 0x000fe20007810000 */
[-CC-:B-----5:R-:W-:Y:S01]  /*13030*/  FFMA.FTZ R141, R58, R2.reuse, -R11.reuse ;  /* 0x000000023a8d7223 */ /* 0x1a0fe2000001080b */
[----:B------:R-:W-:Y:S01]  /*13040*/  ISETP.GT.AND P3, PT, R34, 0x48, PT ;  /* 0x000000482200780c */ /* 0x000fe20003f64270 */
[-CC-:B------:R-:W-:Y:S01]  /*13050*/  FFMA.FTZ R143, R62, R2.reuse, -R11.reuse ;  /* 0x000000023e8f7223 */ /* 0x180fe2000001080b */
[----:B------:R-:W-:Y:S01]  /*13060*/  FSEL R57, R57, -INF , P2 ;  /* 0xff80000039397808 */ /* 0x000fe20001000000 */
[--C-:B------:R-:W-:Y:S01]  /*13070*/  FFMA.FTZ R137, R66, R2, -R11.reuse ;  /* 0x0000000242897223 */ /* 0x100fe2000001080b */
[----:B------:R-:W-:Y:S01]  /*13080*/  FMNMX.FTZ R28, R55, R24, !PT ;  /* 0x00000018371c7209 */ /* 0x000fe20007810000 */
[----:B------:R4:W3:Y:S01]  /*13090*/  MUFU.EX2 R10, R80 ;  /* 0x00000050000a7308 */ /* 0x0008e20000000800 */
[----:B------:R-:W-:Y:S01]  /*130a0*/  ISETP.GT.AND P2, PT, R34, 0x49, PT ;  /* 0x000000492200780c */ /* 0x000fe20003f44270 */
[-CC-:B------:R-:W-:Y:S01]  /*130b0*/  FFMA.FTZ R26, R26, R2.reuse, -R11.reuse ;  /* 0x000000021a1a7223 */ /* 0x180fe2000001080b */
[----:B------:R-:W-:Y:S01]  /*130c0*/  FSEL R59, R60, -INF , P3 ;  /* 0xff8000003c3b7808 */ /* 0x000fe20001800000 */
[----:B------:R-:W-:Y:S01]  /*130d0*/  FFMA.FTZ R139, R70, R2, -R11 ;  /* 0x00000002468b7223 */ /* 0x000fe2000001080b */
[----:B------:R-:W-:-:S02]  /*130e0*/  FMNMX.FTZ R28, R57, R28, !PT ;  /* 0x0000001c391c7209 */ /* 0x000fc40007810000 */
[----:B------:R-:W-:Y:S02]  /*130f0*/  CS2R R82, SRZ ;  /* 0x0000000000527805 */ /* 0x000fe4000001ff00 */
[----:B------:R-:W-:Y:S01]  /*13100*/  ISETP.GT.AND P3, PT, R34, 0x50, PT ;  /* 0x000000502200780c */ /* 0x000fe20003f64270 */
[----:B------:R-:W3:Y:S01]  /*13110*/  MUFU.EX2 R153, R153 ;  /* 0x0000009900997308 */ /* 0x000ee20000000800 */
[----:B------:R-:W-:Y:S02]  /*13120*/  FSEL R61, R61, -INF , P2 ;  /* 0xff8000003d3d7808 */ /* 0x000fe40001000000 */
[----:B----4-:R-:W-:Y:S02]  /*13130*/  CS2R R80, SRZ ;  /* 0x0000000000507805 */ /* 0x010fe4000001ff00 */
[----:B------:R-:W-:Y:S02]  /*13140*/  FMNMX.FTZ R28, R59, R28, !PT ;  /* 0x0000001c3b1c7209 */ /* 0x000fe40007810000 */
[----:B------:R-:W-:-:S02]  /*13150*/  CS2R R78, SRZ ;  /* 0x00000000004e7805 */ /* 0x000fc4000001ff00 */
[----:B------:R-:W-:Y:S02]  /*13160*/  ISETP.GT.AND P2, PT, R34, 0x51, PT ;  /* 0x000000512200780c */ /* 0x000fe40003f44270 */
[----:B------:R-:W-:Y:S02]  /*13170*/  CS2R R76, SRZ ;  /* 0x00000000004c7805 */ /* 0x000fe4000001ff00 */
[----:B------:R-:W-:Y:S01]  /*13180*/  FSEL R63, R64, -INF , P3 ;  /* 0xff800000403f7808 */ /* 0x000fe20001800000 */
[----:B------:R4:W3:Y:S01]  /*13190*/  MUFU.EX2 R24, R84 ;  /* 0x0000005400187308 */ /* 0x0008e20000000800 */
[----:B------:R-:W-:Y:S02]  /*131a0*/  FMNMX.FTZ R28, R61, R28, !PT ;  /* 0x0000001c3d1c7209 */ /* 0x000fe40007810000 */
[----:B------:R-:W-:Y:S02]  /*131b0*/  CS2R R74, SRZ ;  /* 0x00000000004a7805 */ /* 0x000fe4000001ff00 */
[----:B------:R-:W-:-:S02]  /*131c0*/  ISETP.GT.AND P3, PT, R34, 0x58, PT ;  /* 0x000000582200780c */ /* 0x000fc40003f64270 */
[----:B------:R-:W-:Y:S02]  /*131d0*/  CS2R R46, SRZ ;  /* 0x00000000002e7805 */ /* 0x000fe4000001ff00 */
[----:B------:R-:W-:Y:S02]  /*131e0*/  FSEL R65, R65, -INF , P2 ;  /* 0xff80000041417808 */ /* 0x000fe40001000000 */
[----:B------:R-:W-:Y:S01]  /*131f0*/  FMNMX.FTZ R28, R63, R28, !PT ;  /* 0x0000001c3f1c7209 */ /* 0x000fe20007810000 */
[----:B------:R-:W3:Y:S01]  /*13200*/  MUFU.EX2 R155, R155 ;  /* 0x0000009b009b7308 */ /* 0x000ee20000000800 */
[----:B------:R-:W-:Y:S01]  /*13210*/  ISETP.GT.AND P2, PT, R34, 0x59, PT ;  /* 0x000000592200780c */ /* 0x000fe20003f44270 */
[----:B------:R-:W-:Y:S01]  /*13220*/  FFMA.FTZ R34, R4, R2, -R11 ;  /* 0x0000000204227223 */ /* 0x000fe2000001080b */
[----:B------:R-:W-:Y:S02]  /*13230*/  FSEL R67, R68, -INF , P3 ;  /* 0xff80000044437808 */ /* 0x000fe40001800000 */
[----:B----4-:R-:W-:-:S02]  /*13240*/  CS2R R84, SRZ ;  /* 0x0000000000547805 */ /* 0x010fc4000001ff00 */
[----:B------:R-:W-:Y:S02]  /*13250*/  FMNMX.FTZ R28, R65, R28, !PT ;  /* 0x0000001c411c7209 */ /* 0x000fe40007810000 */
[----:B------:R-:W-:Y:S01]  /*13260*/  FSEL R69, R69, -INF , P2 ;  /* 0xff80000045457808 */ /* 0x000fe20001000000 */
[----:B------:R-:W-:Y:S01]  /*13270*/  MUFU.EX2 R12, R12 ;  /* 0x0000000c000c7308 */ /* 0x000fe20000000800 */
[----:B------:R-:W-:-:S04]  /*13280*/  FMNMX.FTZ R28, R67, R28, !PT ;  /* 0x0000001c431c7209 */ /* 0x000fc80007810000 */
[----:B------:R-:W-:Y:S01]  /*13290*/  FMNMX.FTZ R7, R69, R28, !PT ;  /* 0x0000001c45077209 */ /* 0x000fe20007810000 */
[--C-:B------:R-:W-:Y:S01]  /*132a0*/  FFMA.FTZ R28, R43, R2, -R11.reuse ;  /* 0x000000022b1c7223 */ /* 0x100fe2000001080b */
[----:B------:R-:W-:Y:S01]  /*132b0*/  CS2R R42, SRZ ;  /* 0x00000000002a7805 */ /* 0x000fe2000001ff00 */
[----:B------:R-:W-:Y:S02]  /*132c0*/  MUFU.EX2 R149, R149 ;  /* 0x0000009500957308 */ /* 0x000fe40000000800 */
[----:B------:R-:W4:Y:S06]  /*132d0*/  SHFL.BFLY PT, R36, R7, 0x2, 0x1f ;  /* 0x0c401f0007247f89 */ /* 0x000f2c00000e0000 */
[----:B------:R-:W-:Y:S08]  /*132e0*/  MUFU.EX2 R28, R28 ;  /* 0x0000001c001c7308 */ /* 0x000ff00000000800 */
[----:B------:R-:W-:Y:S08]  /*132f0*/  MUFU.EX2 R151, R151 ;  /* 0x0000009700977308 */ /* 0x000ff00000000800 */
[----:B------:R-:W-:Y:S01]  /*13300*/  MUFU.EX2 R32, R32 ;  /* 0x0000002000207308 */ /* 0x000fe20000000800 */
[----:B----4-:R-:W-:Y:S01]  /*13310*/  FMNMX.FTZ R5, R7, R36, !PT ;  /* 0x0000002407057209 */ /* 0x010fe20007810000 */
[-CC-:B------:R-:W-:Y:S01]  /*13320*/  FFMA.FTZ R36, R14, R2.reuse, -R11.reuse ;  /* 0x000000020e247223 */ /* 0x180fe2000001080b */
[-CC-:B------:R-:W-:Y:S01]  /*13330*/  FFMA.FTZ R14, R20, R2.reuse, -R11.reuse ;  /* 0x00000002140e7223 */ /* 0x180fe2000001080b */
[----:B------:R-:W-:Y:S01]  /*13340*/  FFMA.FTZ R20, R30, R2, -R11 ;  /* 0x000000021e147223 */ /* 0x000fe2000001080b */
[----:B------:R-:W-:Y:S01]  /*13350*/  VIADD R7, R0, 0x2a840 ;  /* 0x0002a84000077836 */ /* 0x000fe20000000000 */
[----:B------:R-:W4:Y:S01]  /*13360*/  SHFL.BFLY PT, R4, R5, 0x1, 0x1f ;  /* 0x0c201f0005047f89 */ /* 0x000f2200000e0000 */
[----:B0-----:R-:W-:-:S04]  /*13370*/  @P1 IMAD.HI.U32 R0, R185, R38, RZ ;  /* 0x00000026b9001227 */ /* 0x001fc800078e00ff */
[----:B--2---:R-:W-:Y:S01]  /*13380*/  FADD.FTZ R38, R157, R6 ;  /* 0x000000069d267221 */ /* 0x004fe20000010000 */
[----:B------:R-:W-:Y:S01]  /*13390*/  MUFU.EX2 R145, R145 ;  /* 0x0000009100917308 */ /* 0x000fe20000000800 */
[----:B------:R-:W-:Y:S01]  /*133a0*/  PRMT R7, R178, 0x654, R7 ;  /* 0x00000654b2077816 */ /* 0x000fe20000000007 */
[----:B------:R-:W-:Y:S01]  /*133b0*/  FFMA.FTZ R11, R71, R2, -R11 ;  /* 0x00000002470b7223 */ /* 0x000fe2000001080b */
[----:B------:R-:W-:Y:S02]  /*133c0*/  F2FP.F16.F32.PACK_AB R157, R6, R157 ;  /* 0x0000009d069d723e */ /* 0x000fe400000000ff */
[----:B------:R-:W-:Y:S01]  /*133d0*/  CS2R R70, SRZ ;  /* 0x0000000000467805 */ /* 0x000fe2000001ff00 */
[----:B------:R0:W-:Y:S02]  /*133e0*/  SYNCS.ARRIVE.TRANS64.RED.A1T0 RZ, [R7+URZ], RZ ;  /* 0x000000ff07ff79a7 */ /* 0x0001e4000810043f */
[----:B------:R-:W-:Y:S08]  /*133f0*/  MUFU.EX2 R34, R34 ;  /* 0x0000002200227308 */ /* 0x000ff00000000800 */
[----:B------:R-:W-:Y:S01]  /*13400*/  MUFU.EX2 R147, R147 ;  /* 0x0000009300937308 */ /* 0x000fe20000000800 */
[----:B----4-:R-:W-:-:S07]  /*13410*/  FMNMX.FTZ R4, R5, R4, !PT ;  /* 0x0000000405047209 */ /* 0x010fce0007810000 */
[----:B------:R-:W-:Y:S01]  /*13420*/  MUFU.EX2 R36, R36 ;  /* 0x0000002400247308 */ /* 0x000fe20000000800 */
[C---:B------:R-:W-:Y:S01]  /*13430*/  FSETP.NEU.FTZ.AND P2, PT, R4.reuse, -INF , PT ;  /* 0xff8000000400780b */ /* 0x040fe20003f5d000 */
[----:B------:R-:W-:-:S05]  /*13440*/  FMUL.FTZ R5, R4, R2 ;  /* 0x0000000204057220 */ /* 0x000fca0000410000 */
[----:B------:R-:W-:Y:S01]  /*13450*/  FSEL R30, R5, RZ, P2 ;  /* 0x000000ff051e7208 */ /* 0x000fe20001000000 */
[----:B------:R-:W-:Y:S04]  /*13460*/  MUFU.EX2 R141, R141 ;  /* 0x0000008d008d7308 */ /* 0x000fe80000000800 */
        /* <DEDUP_REMOVED lines=8> */
[----:B------:R-:W-:Y:S01]  /*134f0*/  MOV R27, R185 ;  /* 0x000000b9001b7202 */ /* 0x000fe20000000f00 */
[-C--:B------:R-:W-:Y:S01]  /*13500*/  FFMA.FTZ R37, R37, R2.reuse, -R30 ;  /* 0x0000000225257223 */ /* 0x080fe2000001081e */
[----:B-1----:R-:W-:Y:S01]  /*13510*/  @P1 SHF.R.U32.HI R27, RZ, R9, R0 ;  /* 0x00000009ff1b1219 */ /* 0x002fe20000011600 */
[----:B---3--:R-:W-:Y:S01]  /*13520*/  FADD.FTZ R9, R159, R38 ;  /* 0x000000269f097221 */ /* 0x008fe20000010000 */
        /* <DEDUP_REMOVED lines=10> */
[----:B------:R-:W0:Y:S01]  /*135d0*/  MUFU.EX2 R21, R21 ;  /* 0x0000001500157308 */ /* 0x000e220000000800 */
[----:B------:R-:W-:Y:S01]  /*135e0*/  FADD.FTZ R38, R24, R9 ;  /* 0x0000000918267221 */ /* 0x000fe20000010000 */
[----:B------:R-:W-:Y:S01]  /*135f0*/  IADD3 R27, R27, R187, -R186 ;  /* 0x000000bb1b1b7210 */ /* 0x000fe20007ffe8ba */
[-CC-:B------:R-:W-:Y:S01]  /*13600*/  FFMA.FTZ R53, R53, R2.reuse, -R30.reuse ;  /* 0x0000000235357223 */ /* 0x180fe2000001081e */
[-C--:B------:R-:W-:Y:S01]  /*13610*/  FFMA.FTZ R55, R55, R2.reuse, -R30 ;  /* 0x0000000237377223 */ /* 0x080fe2000001081e */
[----:B------:R-:W-:Y:S01]  /*13620*/  FADD.FTZ R9, R155, R38 ;  /* 0x000000269b097221 */ /* 0x000fe20000010000 */
[-CC-:B------:R-:W-:Y:S01]  /*13630*/  FFMA.FTZ R57, R57, R2.reuse, -R30.reuse ;  /* 0x0000000239397223 */ /* 0x180fe2000001081e */
[-CC-:B------:R-:W-:Y:S01]  /*13640*/  FFMA.FTZ R59, R59, R2.reuse, -R30.reuse ;  /* 0x000000023b3b7223 */ /* 0x180fe2000001081e */
[----:B------:R2:W3:Y:S01]  /*13650*/  MUFU.EX2 R158, R29 ;  /* 0x0000001d009e7308 */ /* 0x0004e20000000800 */
        /* <DEDUP_REMOVED lines=8> */
[----:B0-----:R-:W-:Y:S01]  /*136e0*/  FADD.FTZ R7, R21, R0 ;  /* 0x0000000015077221 */ /* 0x001fe20000010000 */
[----:B------:R-:W-:Y:S01]  /*136f0*/  FADD.FTZ R38, R28, R9 ;  /* 0x000000091c267221 */ /* 0x000fe20000010000 */
[----:B--2---:R-:W-:-:S04]  /*13700*/  IMAD.HI R29, R27, 0x2aaaaaab, RZ ;  /* 0x2aaaaaab1b1d7827 */ /* 0x004fc800078e02ff */
[-CC-:B------:R-:W-:Y:S01]  /*13710*/  FFMA.FTZ R67, R67, R2.reuse, -R30.reuse ;  /* 0x0000000243437223 */ /* 0x180fe2000001081e */
[----:B------:R-:W-:Y:S01]  /*13720*/  FFMA.FTZ R30, R69, R2, -R30 ;  /* 0x00000002451e7223 */ /* 0x000fe2000001081e */
[----:B------:R-:W-:Y:S01]  /*13730*/  FADD.FTZ R27, R151, R38 ;  /* 0x00000026971b7221 */ /* 0x000fe20000010000 */
[----:B------:R-:W-:Y:S01]  /*13740*/  F2FP.F16.F32.PACK_AB R159, R10, R159 ;  /* 0x0000009f0a9f723e */ /* 0x000fe200000000ff */
[----:B------:R-:W0:Y:S01]  /*13750*/  MUFU.EX2 R152, R33 ;  /* 0x0000002100987308 */ /* 0x000e220000000800 */
[----:B---3--:R-:W-:Y:S01]  /*13760*/  FADD.FTZ R0, R158, R7 ;  /* 0x000000079e007221 */ /* 0x008fe20000010000 */
[----:B------:R-:W-:Y:S01]  /*13770*/  FADD.FTZ R6, R32, R27 ;  /* 0x0000001b20067221 */ /* 0x000fe20000010000 */
[----:B------:R-:W-:Y:S02]  /*13780*/  SHF.R.U32.HI R40, RZ, 0x1f, R29 ;  /* 0x0000001fff287819 */ /* 0x000fe4000001161d */
[----:B------:R-:W-:Y:S02]  /*13790*/  CS2R R68, SRZ ;  /* 0x0000000000447805 */ /* 0x000fe4000001ff00 */
[----:B------:R-:W-:Y:S01]  /*137a0*/  F2FP.F16.F32.PACK_AB R153, R24, R153 ;  /* 0x000000991899723e */ /* 0x000fe200000000ff */
[----:B------:R-:W-:Y:S01]  /*137b0*/  FADD.FTZ R27, R145, R6 ;  /* 0x00000006911b7221 */ /* 0x000fe20000010000 */
[----:B------:R-:W-:Y:S01]  /*137c0*/  LEA.HI.SX32 R9, R29, R40, 0x1c ;  /* 0x000000281d097211 */ /* 0x000fe200078fe2ff */
[----:B------:R-:W2:Y:S01]  /*137d0*/  MUFU.EX2 R15, R15 ;  /* 0x0000000f000f7308 */ /* 0x000ea20000000800 */
[----:B-1----:R-:W-:Y:S01]  /*137e0*/  FADD.FTZ R7, R13, R0 ;  /* 0x000000000d077221 */ /* 0x002fe20000010000 */
[----:B------:R-:W-:Y:S01]  /*137f0*/  FADD.FTZ R6, R34, R27 ;  /* 0x0000001b22067221 */ /* 0x000fe20000010000 */
[----:B------:R-:W-:-:S02]  /*13800*/  VIMNMX R9, RZ, R9, !PT ;  /* 0x00000009ff097248 */ /* 0x000fc40007fe0100 */
[----:B------:R-:W-:Y:S01]  /*13810*/  F2FP.F16.F32.PACK_AB R149, R28, R149 ;  /* 0x000000951c95723e */ /* 0x000fe200000000ff */
[----:B------:R-:W-:Y:S01]  /*13820*/  FADD.FTZ R27, R147, R6 ;  /* 0x00000006931b7221 */ /* 0x000fe20000010000 */
[----:B------:R-:W-:Y:S01]  /*13830*/  F2FP.F16.F32.PACK_AB R151, R32, R151 ;  /* 0x000000972097723e */ /* 0x000fe200000000ff */
[----:B------:R1:W3:Y:S01]  /*13840*/  MUFU.EX2 R154, R37 ;  /* 0x00000025009a7308 */ /* 0x0002e20000000800 */
[----:B0-----:R-:W-:Y:S01]  /*13850*/  FADD.FTZ R0, R152, R7 ;  /* 0x0000000798007221 */ /* 0x001fe20000010000 */
[----:B------:R-:W-:Y:S01]  /*13860*/  FADD.FTZ R6, R36, R27 ;  /* 0x0000001b24067221 */ /* 0x000fe20000010000 */
[----:B------:R-:W-:Y:S02]  /*13870*/  F2FP.F16.F32.PACK_AB R145, R34, R145 ;  /* 0x000000912291723e */ /* 0x000fe400000000ff */
[----:B------:R-:W-:Y:S02]  /*13880*/  CS2R R32, SRZ ;  /* 0x0000000000207805 */ /* 0x000fe4000001ff00 */
[----:B------:R-:W-:-:S02]  /*13890*/  F2FP.F16.F32.PACK_AB R147, R36, R147 ;  /* 0x000000932493723e */ /* 0x000fc400000000ff */
[----:B------:R-:W-:Y:S02]  /*138a0*/  CS2R R28, SRZ ;  /* 0x00000000001c7805 */ /* 0x000fe4000001ff00 */
[----:B------:R-:W-:Y:S01]  /*138b0*/  F2FP.F16.F32.PACK_AB R155, R12, R155 ;  /* 0x0000009b0c9b723e */ /* 0x000fe200000000ff */
[----:B------:R-:W0:Y:S01]  /*138c0*/  MUFU.EX2 R25, R25 ;  /* 0x0000001900197308 */ /* 0x000e220000000800 */
[----:B--2---:R-:W-:Y:S01]  /*138d0*/  FADD.FTZ R7, R15, R0 ;  /* 0x000000000f077221 */ /* 0x004fe20000010000 */
[----:B------:R-:W-:Y:S02]  /*138e0*/  F2FP.F16.F32.PACK_AB R158, R158, R21 ;  /* 0x000000159e9e723e */ /* 0x000fe400000000ff */
[----:B-1----:R-:W-:Y:S02]  /*138f0*/  CS2R R36, SRZ ;  /* 0x0000000000247805 */ /* 0x002fe4000001ff00 */
[----:B------:R-:W-:Y:S02]  /*13900*/  F2FP.F16.F32.PACK_AB R152, R152, R13 ;  /* 0x0000000d9898723e */ /* 0x000fe400000000ff */
[----:B------:R1:W2:Y:S01]  /*13910*/  MUFU.EX2 R148, R41 ;  /* 0x0000002900947308 */ /* 0x0002a20000000800 */
[C---:B---3--:R-:W-:Y:S01]  /*13920*/  FADD.FTZ R0, R154.reuse, R7 ;  /* 0x000000079a007221 */ /* 0x048fe20000010000 */
[----:B------:R-:W-:-:S06]  /*13930*/  F2FP.F16.F32.PACK_AB R154, R154, R15 ;  /* 0x0000000f9a9a723e */ /* 0x000fcc00000000ff */
[----:B------:R-:W3:Y:S01]  /*13940*/  MUFU.EX2 R35, R35 ;  /* 0x0000002300237308 */ /* 0x000ee20000000800 */
[----:B0-----:R-:W-:Y:S01]  /*13950*/  FADD.FTZ R7, R25, R0 ;  /* 0x0000000019077221 */ /* 0x001fe20000010000 */
[----:B-1----:R-:W-:-:S06]  /*13960*/  CS2R R40, SRZ ;  /* 0x0000000000287805 */ /* 0x002fcc000001ff00 */
        /* <DEDUP_REMOVED lines=21> */
[----:B------:R-:W0:Y:S01]  /*13ac0*/  MUFU.EX2 R14, R14 ;  /* 0x0000000e000e7308 */ /* 0x000e220000000800 */
[C---:B--2---:R-:W-:Y:S01]  /*13ad0*/  FADD.FTZ R0, R146.reuse, R7 ;  /* 0x0000000792007221 */ /* 0x044fe20000010000 */
[----:B------:R-:W-:Y:S01]  /*13ae0*/  FADD.FTZ R7, R141, R6 ;  /* 0x000000068d077221 */ /* 0x000fe20000010000 */
[----:B------:R-:W-:Y:S02]  /*13af0*/  F2FP.F16.F32.PACK_AB R146, R146, R49 ;  /* 0x000000319292723e */ /* 0x000fe400000000ff */
[----:B------:R-:W-:-:S03]  /*13b00*/  CS2R R48, SRZ ;  /* 0x0000000000307805 */ /* 0x000fc6000001ff00 */
[----:B------:R1:W2:Y:S01]  /*13b10*/  MUFU.EX2 R140, R57 ;  /* 0x00000039008c7308 */ /* 0x0002a20000000800 */
[----:B---3--:R-:W-:-:S07]  /*13b20*/  FADD.FTZ R5, R55, R0 ;  /* 0x0000000037057221 */ /* 0x008fce0000010000 */
[----:B------:R-:W3:Y:S01]  /*13b30*/  MUFU.EX2 R143, R143 ;  /* 0x0000008f008f7308 */ /* 0x000ee20000000800 */
[C---:B0-----:R-:W-:Y:S01]  /*13b40*/  FADD.FTZ R6, R14.reuse, R7 ;  /* 0x000000070e067221 */ /* 0x041fe20000010000 */
[----:B------:R-:W-:Y:S01]  /*13b50*/  F2FP.F16.F32.PACK_AB R141, R14, R141 ;  /* 0x0000008d0e8d723e */ /* 0x000fe200000000ff */
[----:B------:R-:W-:Y:S01]  /*13b60*/  VIADD R14, R72, 0xfffffffe ;  /* 0xfffffffe480e7836 */ /* 0x000fe20000000000 */
[----:B------:R-:W-:Y:S02]  /*13b70*/  CS2R R72, SRZ ;  /* 0x0000000000487805 */ /* 0x000fe4000001ff00 */
[----:B-1----:R-:W-:Y:S02]  /*13b80*/  CS2R R56, SRZ ;  /* 0x0000000000387805 */ /* 0x002fe4000001ff00 */
[----:B------:R-:W0:Y:S01]  /*13b90*/  MUFU.EX2 R59, R59 ;  /* 0x0000003b003b7308 */ /* 0x000e220000000800 */
[----:B--2---:R-:W-:Y:S01]  /*13ba0*/  FADD.FTZ R0, R140, R5 ;  /* 0x000000058c007221 */ /* 0x004fe20000010000 */
[----:B------:R-:W-:-:S02]  /*13bb0*/  ISETP.GE.AND P2, PT, R14, R9, PT ;  /* 0x000000090e00720c */ /* 0x000fc40003f46270 */
[----:B------:R-:W-:Y:S02]  /*13bc0*/  F2FP.F16.F32.PACK_AB R140, R140, R55 ;  /* 0x000000378c8c723e */ /* 0x000fe400000000ff */
[----:B------:R-:W-:Y:S02]  /*13bd0*/  CS2R R54, SRZ ;  /* 0x0000000000367805 */ /* 0x000fe4000001ff00 */
[----:B------:R-:W1:Y:S01]  /*13be0*/  MUFU.EX2 R20, R20 ;  /* 0x0000001400147308 */ /* 0x000e620000000800 */
[----:B---3--:R-:W-:-:S07]  /*13bf0*/  FADD.FTZ R7, R143, R6 ;  /* 0x000000068f077221 */ /* 0x008fce0000010000 */
[----:B------:R2:W3:Y:S01]  /*13c00*/  MUFU.EX2 R142, R61 ;  /* 0x0000003d008e7308 */ /* 0x0004e20000000800 */
[----:B0-----:R-:W-:-:S07]  /*13c10*/  FADD.FTZ R5, R59, R0 ;  /* 0x000000003b057221 */ /* 0x001fce0000010000 */
[----:B------:R-:W0:Y:S01]  /*13c20*/  MUFU.EX2 R137, R137 ;  /* 0x0000008900897308 */ /* 0x000e220000000800 */
[C---:B-1----:R-:W-:Y:S01]  /*13c30*/  FADD.FTZ R10, R20.reuse, R7 ;  /* 0x00000007140a7221 */ /* 0x042fe20000010000 */
[----:B------:R-:W-:Y:S02]  /*13c40*/  F2FP.F16.F32.PACK_AB R143, R20, R143 ;  /* 0x0000008f148f723e */ /* 0x000fe400000000ff */
[----:B--2---:R-:W-:-:S04]  /*13c50*/  CS2R R60, SRZ ;  /* 0x00000000003c7805 */ /* 0x004fc8000001ff00 */
[----:B------:R-:W1:Y:S01]  /*13c60*/  MUFU.EX2 R63, R63 ;  /* 0x0000003f003f7308 */ /* 0x000e620000000800 */
[C---:B---3--:R-:W-:Y:S01]  /*13c70*/  FADD.FTZ R6, R142.reuse, R5 ;  /* 0x000000058e067221 */ /* 0x048fe20000010000 */
[----:B------:R-:W-:Y:S02]  /*13c80*/  F2FP.F16.F32.PACK_AB R142, R142, R59 ;  /* 0x0000003b8e8e723e */ /* 0x000fe400000000ff */
[----:B------:R-:W-:-:S04]  /*13c90*/  CS2R R58, SRZ ;  /* 0x00000000003a7805 */ /* 0x000fc8000001ff00 */
[----:B------:R-:W2:Y:S01]  /*13ca0*/  MUFU.EX2 R26, R26 ;  /* 0x0000001a001a7308 */ /* 0x000ea20000000800 */
[----:B0-----:R-:W-:-:S07]  /*13cb0*/  FADD.FTZ R7, R137, R10 ;  /* 0x0000000a89077221 */ /* 0x001fce0000010000 */
[----:B------:R0:W3:Y:S01]  /*13cc0*/  MUFU.EX2 R136, R65 ;  /* 0x0000004100887308 */ /* 0x0000e20000000800 */
[----:B-1----:R-:W-:-:S07]  /*13cd0*/  FADD.FTZ R5, R63, R6 ;  /* 0x000000063f057221 */ /* 0x002fce0000010000 */
[----:B------:R-:W1:Y:S01]  /*13ce0*/  MUFU.EX2 R139, R139 ;  /* 0x0000008b008b7308 */ /* 0x000e620000000800 */
[C---:B--2---:R-:W-:Y:S01]  /*13cf0*/  FADD.FTZ R10, R26.reuse, R7 ;  /* 0x000000071a0a7221 */ /* 0x044fe20000010000 */
[----:B------:R-:W-:Y:S02]  /*13d00*/  F2FP.F16.F32.PACK_AB R137, R26, R137 ;  /* 0x000000891a89723e */ /* 0x000fe400000000ff */
[----:B0-----:R-:W-:Y:S02]  /*13d10*/  CS2R R64, SRZ ;  /* 0x0000000000407805 */ /* 0x001fe4000001ff00 */
[----:B------:R-:W-:Y:S02]  /*13d20*/  CS2R R26, SRZ ;  /* 0x00000000001a7805 */ /* 0x000fe4000001ff00 */
[----:B------:R-:W0:Y:S01]  /*13d30*/  MUFU.EX2 R67, R67 ;  /* 0x0000004300437308 */ /* 0x000e220000000800 */
[C---:B---3--:R-:W-:Y:S01]  /*13d40*/  FADD.FTZ R6, R136.reuse, R5 ;  /* 0x0000000588067221 */ /* 0x048fe20000010000 */
[----:B------:R-:W-:-:S02]  /*13d50*/  F2FP.F16.F32.PACK_AB R136, R136, R63 ;  /* 0x0000003f8888723e */ /* 0x000fc400000000ff */
[----:B------:R-:W-:-:S04]  /*13d60*/  CS2R R62, SRZ ;  /* 0x00000000003e7805 */ /* 0x000fc8000001ff00 */
[----:B------:R-:W2:Y:S01]  /*13d70*/  MUFU.EX2 R30, R30 ;  /* 0x0000001e001e7308 */ /* 0x000ea20000000800 */
[----:B-1----:R-:W-:-:S07]  /*13d80*/  FADD.FTZ R5, R139, R10 ;  /* 0x0000000a8b057221 */ /* 0x002fce0000010000 */
[----:B------:R-:W1:Y:S01]  /*13d90*/  MUFU.EX2 R0, R11 ;  /* 0x0000000b00007308 */ /* 0x000e620000000800 */
[----:B0-----:R-:W-:-:S04]  /*13da0*/  FADD.FTZ R7, R67, R6 ;  /* 0x0000000643077221 */ /* 0x001fc80000010000 */
[C---:B--2---:R-:W-:Y:S01]  /*13db0*/  FADD.FTZ R7, R30.reuse, R7 ;  /* 0x000000071e077221 */ /* 0x044fe20000010000 */
[----:B------:R-:W-:Y:S02]  /*13dc0*/  F2FP.F16.F32.PACK_AB R138, R30, R67 ;  /* 0x000000431e8a723e */ /* 0x000fe400000000ff */
[----:B------:R-:W-:Y:S02]  /*13dd0*/  CS2R R66, SRZ ;  /* 0x0000000000427805 */ /* 0x000fe4000001ff00 */
[----:B------:R-:W-:Y:S01]  /*13de0*/  CS2R R30, SRZ ;  /* 0x00000000001e7805 */ /* 0x000fe2000001ff00 */
[C---:B-1----:R-:W-:Y:S01]  /*13df0*/  FADD.FTZ R6, R0.reuse, R5 ;  /* 0x0000000500067221 */ /* 0x042fe20000010000 */
[----:B------:R-:W-:Y:S01]  /*13e00*/  F2FP.F16.F32.PACK_AB R139, R0, R139 ;  /* 0x0000008b008b723e */ /* 0x000fe200000000ff */
[----:B------:R-:W-:Y:S01]  /*13e10*/  IMAD.MOV.U32 R0, RZ, RZ, 0x3f800000 ;  /* 0x3f800000ff007424 */ /* 0x000fe200078e00ff */
[----:B------:R-:W-:Y:S01]  /*13e20*/  MOV R5, 0x3f800000 ;  /* 0x3f80000000057802 */ /* 0x000fe20000000f00 */
[----:B------:R-:W-:Y:S06]  /*13e30*/  @!P2 BRA `(.L_x_2869) ;  /* 0x0000002400d0a947 */ /* 0x000fec0003800000 */
[----:B------:R-:W-:Y:S01]  /*13e40*/  BSSY B1, `(.L_x_2869) ;  /* 0x0000273000017945 */ /* 0x000fe20003800000 */
[----:B------:R-:W-:Y:S01]  /*13e50*/  IMAD.MOV.U32 R12, RZ, RZ, R3 ;  /* 0x000000ffff0c7224 */ /* 0x000fe200078e0003 */
[----:B------:R-:W-:Y:S01]  /*13e60*/  MOV R20, R168 ;  /* 0x000000a800147202 */ /* 0x000fe20000000f00 */
[----:B------:R-:W-:Y:S01]  /*13e70*/  IMAD.MOV.U32 R13, RZ, RZ, R4 ;  /* 0x000000ffff0d7224 */ /* 0x000fe200078e0004 */
[----:B------:R-:W-:Y:S01]  /*13e80*/  MOV R87, RZ ;  /* 0x000000ff00577202 */ /* 0x000fe20000000f00 */
[----:B------:R-:W-:Y:S02]  /*13e90*/  IMAD.MOV.U32 R21, RZ, RZ, R161 ;  /* 0x000000ffff157224 */ /* 0x000fe400078e00a1 */
[----:B------:R-:W-:-:S07]  /*13ea0*/  IMAD.MOV.U32 R0, RZ, RZ, 0x3f800000 ;  /* 0x3f800000ff007424 */ /* 0x000fce00078e00ff */
.L_x_2882:
[----:B------:R-:W-:-:S04]  /*13eb0*/  ISETP.NE.AND P2, PT, R21, 0x1, PT ;  /* 0x000000011500780c */ /* 0x000fc80003f45270 */
[----:B------:R-:W-:-:S04]  /*13ec0*/  SEL R3, RZ, 0x1, P2 ;  /* 0x00000001ff037807 */ /* 0x000fc80001000000 */
[----:B------:R-:W-:Y:S01]  /*13ed0*/  LOP3.LUT R168, R20, R3, RZ, 0x3c, !PT ;  /* 0x0000000314a87212 */ /* 0x000fe200078e3cff */
[----:B------:R-:W-:Y:S06]  /*13ee0*/  @!P0 BRA `(.L_x_2870) ;  /* 0x0000000000048947 */ /* 0x000fec0003800000 */
[----:B------:R-:W-:Y:S01]  /*13ef0*/  BPT.TRAP 0x1 ;  /* 0x000000040000795c */ /* 0x000fe20000300000 */
.L_x_2870:
        /* <DEDUP_REMOVED lines=8> */
.L_x_2871:
[----:B------:R-:W-:Y:S01]  /*13f80*/  BSSY B2, `(.L_x_2872) ;  /* 0x0000006000027945 */ /* 0x000fe20003800000 */
[----:B------:R-:W-:Y:S01]  /*13f90*/  IMAD R2, R161, 0x900, R8 ;  /* 0x00000900a1027824 */ /* 0x000fe200078e0208 */
[----:B------:R-:W-:Y:S02]  /*13fa0*/  MOV R3, 0x40000040 ;  /* 0x4000004000037802 */ /* 0x000fe40000000f00 */
[----:B-1----:R-:W-:Y:S05]  /*13fb0*/  @P2 BRA `(.L_x_2873) ;  /* 0x0000000000082947 */ /* 0x002fea0003800000 */
[----:B------:R-:W1:Y:S02]  /*13fc0*/  SYNCS.PHASECHK.TRANS64.TRYWAIT P2, [R15+URZ+0x2a830], R4 ;  /* 0x02a830040f0075a7 */ /* 0x000e64000804017f */
[----:B-1----:R-:W-:Y:S05]  /*13fd0*/  @!P2 BRA `(.L_x_2874) ;  /* 0x000000f00080a947 */ /* 0x002fea0003800000 */
.L_x_2873:
[----:B------:R-:W-:Y:S05]  /*13fe0*/  BSYNC B2 ;  /* 0x0000000000027941 */ /* 0x000fea0003800000 */
.L_x_2872:
[----:B------:R-:W2:Y:S04]  /*13ff0*/  LDL.64 R88, [R1+0x28] ;  /* 0x0000280001587983 */ /* 0x000ea80000100a00 */
[----:B------:R-:W3:Y:S04]  /*14000*/  LDL.64 R210, [R1+0x20] ;  /* 0x0000200001d27983 */ /* 0x000ee80000100a00 */
[----:B------:R-:W4:Y:S01]  /*14010*/  LDL.64 R208, [R1+0x18] ;  /* 0x0000180001d07983 */ /* 0x000f220000100a00 */
[C---:B------:R-:W-:Y:S02]  /*14020*/  R2UR UR6, R2.reuse ;  /* 0x00000000020672ca */ /* 0x040fe400000e0000 */
[----:B------:R-:W-:Y:S01]  /*14030*/  R2UR UR7, R3 ;  /* 0x00000000030772ca */ /* 0x000fe200000e0000 */
[----:B------:R-:W5:Y:S01]  /*14040*/  LDL.64 R212, [R1+0x10] ;  /* 0x0000100001d47983 */ /* 0x000f620000100a00 */
        /* <DEDUP_REMOVED lines=11> */
[----:B------:R-:W-:Y:S01]  /*14100*/  IMAD.MOV.U32 R11, RZ, RZ, 0x40000040 ;  /* 0x40000040ff0b7424 */ /* 0x000fe200078e00ff */
[----:B------:R-:W-:Y:S01]  /*14110*/  IADD3 R10, R2, 0x4, RZ ;  /* 0x00000004020a7810 */ /* 0x000fe20007ffe0ff */
        /* <DEDUP_REMOVED lines=15> */
[----:B-----5:R-:W-:Y:S02]  /*14210*/  R2UR UR4, R212 ;  /* 0x00000000d40472ca */ /* 0x020fe400000e0000 */
        /* <DEDUP_REMOVED lines=143> */
.L_x_2875:
[----:B------:R-:W-:Y:S01]  /*14b10*/  SHF.L.U32 R2, R20, 0x1f, RZ ;  /* 0x0000001f14027819 */ /* 0x000fe200000006ff */
[----:B------:R-:W-:-:S04]  /*14b20*/  IMAD R10, R21, 0x8, R18 ;  /* 0x00000008150a7824 */ /* 0x000fc800078e0212 */
[----:B------:R2:W3:Y:S01]  /*14b30*/  SYNCS.PHASECHK.TRANS64.TRYWAIT P2, [R10+URZ+0x2a850], R2 ;  /* 0x02a850020a0075a7 */ /* 0x0004e2000804017f */
[----:B------:R-:W-:Y:S05]  /*14b40*/  @!P0 BRA `(.L_x_2876) ;  /* 0x0000000000048947 */ /* 0x000fea0003800000 */
[----:B------:R-:W-:Y:S01]  /*14b50*/  BPT.TRAP 0x1 ;  /* 0x000000040000795c */ /* 0x000fe20000300000 */
.L_x_2876:
[----:B------:R-:W-:Y:S01]  /*14b60*/  IADD3 R0, R18, 0x400, RZ ;  /* 0x0000040012007810 */ /* 0x000fe20007ffe0ff */
[----:B------:R-:W-:Y:S03]  /*14b70*/  BSSY B2, `(.L_x_2877) ;  /* 0x0000008000027945 */ /* 0x000fe60003800000 */
[----:B------:R-:W-:-:S04]  /*14b80*/  SHF.R.U32.HI R0, RZ, 0x4, R0 ;  /* 0x00000004ff007819 */ /* 0x000fc80000011600 */
[----:B------:R-:W-:-:S04]  /*14b90*/  LOP3.LUT R0, R0, 0x3fff, RZ, 0xc0, !PT ;  /* 0x00003fff00007812 */ /* 0x000fc800078ec0ff */
[----:B------:R-:W-:-:S05]  /*14ba0*/  LOP3.LUT R0, R0, 0x3000000, RZ, 0xfc, !PT ;  /* 0x0300000000007812 */ /* 0x000fca00078efcff */
[----:B------:R-:W-:Y:S01]  /*14bb0*/  IMAD R0, R21, 0x600, R0 ;  /* 0x0000060015007824 */ /* 0x000fe200078e0200 */
[----:B---3--:R-:W-:Y:S06]  /*14bc0*/  @P2 BRA `(.L_x_2878) ;  /* 0x0000000000082947 */ /* 0x008fec0003800000 */
[----:B------:R-:W3:Y:S02]  /*14bd0*/  SYNCS.PHASECHK.TRANS64.TRYWAIT P2, [R10+URZ+0x2a850], R2 ;  /* 0x02a850020a0075a7 */ /* 0x000ee4000804017f */
[----:B---3--:R-:W-:Y:S05]  /*14be0*/  @!P2 BRA `(.L_x_2879) ;  /* 0x000000e40090a947 */ /* 0x008fea0003800000 */
.L_x_2878:
[----:B------:R-:W-:Y:S05]  /*14bf0*/  BSYNC B2 ;  /* 0x0000000000027941 */ /* 0x000fea0003800000 */
.L_x_2877:
[----:B--23--:R-:W-:Y:S01]  /*14c00*/  IMAD.MOV.U32 R2, RZ, RZ, R0 ;  /* 0x000000ffff027224 */ /* 0x00cfe200078e0000 */
[----:B------:R-:W-:Y:S01]  /*14c10*/  WARPGROUP.ARRIVE ;  /* 0x00000000000079c5 */ /* 0x000fe20000000000 */
[----:B------:R-:W-:-:S03]  /*14c20*/  IMAD.MOV.U32 R3, RZ, RZ, 0x40000040 ;  /* 0x40000040ff037424 */ /* 0x000fc600078e00ff */
[----:B------:R-:W-:Y:S02]  /*14c30*/  R2UR UR6, R2 ;  /* 0x00000000020672ca */ /* 0x000fe400000e0000 */
[----:B------:R-:W-:Y:S01]  /*14c40*/  R2UR UR7, R3 ;  /* 0x00000000030772ca */ /* 0x000fe200000e0000 */
[----:B------:R-:W-:Y:S01]  /*14c50*/  IMAD.MOV.U32 R3, RZ, RZ, 0x40000040 ;  /* 0x40000040ff037424 */ /* 0x000fe200078e00ff */
[----:B------:R-:W-:-:S11]  /*14c60*/  IADD3 R2, R0, 0x80, RZ ;  /* 0x0000008000027810 */ /* 0x000fd60007ffe0ff */
        /* <DEDUP_REMOVED lines=37> */
.L_x_2880:
[----:B------:R-:W2:Y:S01]  /*14ec0*/  @P1 LDC R3, c[0x0][0x44c] ;  /* 0x00011300ff031b82 */ /* 0x000ea20000000800 */
[----:B------:R-:W-:Y:S01]  /*14ed0*/  IMAD.IADD R20, R190, 0x1, R185 ;  /* 0x00000001be147824 */ /* 0x000fe200078e02b9 */
[----:B01----:R-:W-:Y:S01]  /*14ee0*/  IADD3 R15, R15, 0x2a840, RZ ;  /* 0x0002a8400f0f7810 */ /* 0x003fe20007ffe0ff */
[----:B------:R-:W-:-:S03]  /*14ef0*/  IMAD.MOV.U32 R5, RZ, RZ, -0x60 ;  /* 0xffffffa0ff057424 */ /* 0x000fc600078e00ff */
[----:B------:R-:W-:Y:S02]  /*14f00*/  PRMT R15, R178, 0x654, R15 ;  /* 0x00000654b20f7816 */ /* 0x000fe4000000000f */
[----:B------:R-:W0:Y:S02]  /*14f10*/  @P1 LDC R0, c[0x0][0x450] ;  /* 0x00011400ff001b82 */ /* 0x000e240000000800 */
[----:B------:R1:W-:Y:S01]  /*14f20*/  SYNCS.ARRIVE.TRANS64.RED.A1T0 RZ, [R15+URZ], RZ ;  /* 0x000000ff0fff79a7 */ /* 0x0003e2000810043f */
[----:B--2---:R-:W-:-:S05]  /*14f30*/  @P1 IMAD.HI.U32 R3, R20, R3, RZ ;  /* 0x0000000314031227 */ /* 0x004fca00078e00ff */
[----:B0-----:R-:W-:Y:S01]  /*14f40*/  @P1 SHF.R.U32.HI R20, RZ, R0, R3 ;  /* 0x00000000ff141219 */ /* 0x001fe20000011603 */
[----:B------:R-:W-:-:S04]  /*14f50*/  IMAD R0, R14, R5, 0x1 ;  /* 0x000000010e007424 */ /* 0x000fc800078e0205 */
[----:B------:R-:W0:Y:S01]  /*14f60*/  SHFL.IDX PT, R3, R20, RZ, 0x1c1f ;  /* 0x001c1fff14037589 */ /* 0x000e2200000e0000 */
[----:B------:R-:W-:-:S03]  /*14f70*/  IMAD R0, R189, -0x2, R0 ;  /* 0xfffffffebd007824 */ /* 0x000fc600078e0200 */
[----:B------:R-:W2:Y:S02]  /*14f80*/  SHFL.IDX PT, R151, R20, 0x1, 0x1c1f ;  /* 0x003c1f0014977f89 */ /* 0x000ea400000e0000 */
[----:B------:R-:W-:-:S04]  /*14f90*/  IADD3 R0, -R186, R0, R187 ;  /* 0x00000000ba007210 */ /* 0x000fc80007ffe1bb */
[----:B0-----:R-:W-:-:S04]  /*14fa0*/  IADD3 R2, R0, R3, RZ ;  /* 0x0000000300027210 */ /* 0x001fc80007ffe0ff */
[----:B------:R-:W-:Y:S01]  /*14fb0*/  ISETP.GT.AND P2, PT, R2, RZ, PT ;  /* 0x000000ff0200720c */ /* 0x000fe20003f44270 */
[----:B--2---:R-:W-:Y:S01]  /*14fc0*/  IMAD.IADD R0, R0, 0x1, R151 ;  /* 0x0000000100007824 */ /* 0x004fe200078e0297 */
        /* <DEDUP_REMOVED lines=65> */
[----:B------:R-:W-:Y:S01]  /*153e0*/  ISETP.GT.AND P3, PT, R2, 0x59, PT ;  /* 0x000000590200780c */ /* 0x000fe20003f64270 */
[----:B------:R-:W-:Y:S01]  /*153f0*/  IMAD.U32 R2, RZ, RZ, UR39 ;  /* 0x00000027ff027e24 */ /* 0x000fe2000f8e00ff */
[----:B------:R-:W-:Y:S02]  /*15400*/  FSEL R149, R132, -INF , P2 ;  /* 0xff80000084957808 */ /* 0x000fe40001000000 */
[----:B------:R-:W-:Y:S02]  /*15410*/  FMNMX.FTZ R4, R129, R4, !PT ;  /* 0x0000000481047209 */ /* 0x000fe40007810000 */
[----:B------:R-:W-:Y:S02]  /*15420*/  FSEL R133, R133, -INF , P3 ;  /* 0xff80000085857808 */ /* 0x000fe40001800000 */
[----:B------:R-:W-:Y:S02]  /*15430*/  FMNMX.FTZ R4, R149, R4, !PT ;  /* 0x0000000495047209 */ /* 0x000fe40007810000 */
[----:B------:R-:W-:-:S02]  /*15440*/  ISETP.GT.AND P2, PT, R0, RZ, PT ;  /* 0x000000ff0000720c */ /* 0x000fc40003f44270 */
[----:B------:R-:W-:Y:S02]  /*15450*/  FMNMX.FTZ R92, R133, R4, !PT ;  /* 0x00000004855c7209 */ /* 0x000fe40007810000 */
[----:B------:R-:W-:Y:S02]  /*15460*/  ISETP.GT.AND P3, PT, R0, 0x1, PT ;  /* 0x000000010000780c */ /* 0x000fe40003f64270 */
[----:B------:R-:W-:Y:S01]  /*15470*/  FSEL R151, R90, -INF , P2 ;  /* 0xff8000005a977808 */ /* 0x000fe20001000000 */
[----:B------:R-:W0:Y:S01]  /*15480*/  SHFL.BFLY PT, R153, R92, 0x2, 0x1f ;  /* 0x0c401f005c997f89 */ /* 0x000e2200000e0000 */
[----:B------:R-:W-:Y:S02]  /*15490*/  ISETP.GT.AND P4, PT, R0, 0x8, PT ;  /* 0x000000080000780c */ /* 0x000fe40003f84270 */
[----:B------:R-:W-:Y:S02]  /*154a0*/  FSEL R91, R91, -INF , P3 ;  /* 0xff8000005b5b7808 */ /* 0x000fe40001800000 */
[----:B------:R-:W-:-:S02]  /*154b0*/  FMNMX.FTZ R20, R151, R12, !PT ;  /* 0x0000000c97147209 */ /* 0x000fc40007810000 */
[C---:B------:R-:W-:Y:S02]  /*154c0*/  ISETP.GT.AND P5, PT, R0.reuse, 0x9, PT ;  /* 0x000000090000780c */ /* 0x040fe40003fa4270 */
[----:B------:R-:W-:Y:S02]  /*154d0*/  FMNMX.FTZ R90, R91, R20, !PT ;  /* 0x000000145b5a7209 */ /* 0x000fe40007810000 */
[----:B------:R-:W-:Y:S02]  /*154e0*/  ISETP.GT.AND P3, PT, R0, 0x10, PT ;  /* 0x000000100000780c */ /* 0x000fe40003f64270 */
[----:B------:R-:W-:Y:S02]  /*154f0*/  FSEL R95, R95, -INF , P5 ;  /* 0xff8000005f5f7808 */ /* 0x000fe40002800000 */
[----:B------:R-:W-:Y:S02]  /*15500*/  FSEL R155, R98, -INF , P3 ;  /* 0xff800000629b7808 */ /* 0x000fe40001800000 */
[----:B------:R-:W-:-:S04]  /*15510*/  ISETP.GT.AND P3, PT, R0, 0x18, PT ;  /* 0x000000180000780c */ /* 0x000fc80003f64270 */
[----:B------:R-:W-:Y:S02]  /*15520*/  FSEL R157, R102, -INF , P3 ;  /* 0xff800000669d7808 */ /* 0x000fe40001800000 */
[----:B------:R-:W-:Y:S02]  /*15530*/  ISETP.GT.AND P3, PT, R0, 0x20, PT ;  /* 0x000000200000780c */ /* 0x000fe40003f64270 */
[----:B0-----:R-:W-:Y:S02]  /*15540*/  FMNMX.FTZ R153, R92, R153, !PT ;  /* 0x000000995c997209 */ /* 0x001fe40007810000 */
[----:B------:R-:W-:Y:S02]  /*15550*/  FSEL R159, R106, -INF , P3 ;  /* 0xff8000006a9f7808 */ /* 0x000fe40001800000 */
[----:B------:R-:W-:Y:S01]  /*15560*/  ISETP.GT.AND P3, PT, R0, 0x28, PT ;  /* 0x000000280000780c */ /* 0x000fe20003f64270 */
[----:B------:R-:W0:Y:S03]  /*15570*/  SHFL.BFLY PT, R4, R153, 0x1, 0x1f ;  /* 0x0c201f0099047f89 */ /* 0x000e2600000e0000 */
[----:B------:R-:W-:-:S02]  /*15580*/  FSEL R207, R110, -INF , P3 ;  /* 0xff8000006ecf7808 */ /* 0x000fc40001800000 */
[----:B------:R-:W-:-:S04]  /*15590*/  ISETP.GT.AND P3, PT, R0, 0x30, PT ;  /* 0x000000300000780c */ /* 0x000fc80003f64270 */
[----:B------:R-:W-:Y:S02]  /*155a0*/  FSEL R209, R114, -INF , P3 ;  /* 0xff80000072d17808 */ /* 0x000fe40001800000 */
[----:B------:R-:W-:-:S04]  /*155b0*/  ISETP.GT.AND P3, PT, R0, 0x38, PT ;  /* 0x000000380000780c */ /* 0x000fc80003f64270 */
[----:B------:R-:W-:Y:S02]  /*155c0*/  FSEL R211, R118, -INF , P3 ;  /* 0xff80000076d37808 */ /* 0x000fe40001800000 */
[----:B------:R-:W-:-:S04]  /*155d0*/  ISETP.GT.AND P3, PT, R0, 0x40, PT ;  /* 0x000000400000780c */ /* 0x000fc80003f64270 */
[----:B------:R-:W-:Y:S02]  /*155e0*/  FSEL R213, R122, -INF , P3 ;  /* 0xff8000007ad57808 */ /* 0x000fe40001800000 */
[----:B------:R-:W-:Y:S02]  /*155f0*/  ISETP.GT.AND P3, PT, R0, 0x48, PT ;  /* 0x000000480000780c */ /* 0x000fe40003f64270 */
[----:B0-----:R-:W-:Y:S02]  /*15600*/  FMNMX.FTZ R4, R153, R4, !PT ;  /* 0x0000000499047209 */ /* 0x001fe40007810000 */
[----:B------:R-:W-:Y:S02]  /*15610*/  FSEL R153, R94, -INF , P4 ;  /* 0xff8000005e997808 */ /* 0x000fe40002000000 */
[----:B------:R-:W-:Y:S01]  /*15620*/  ISETP.GT.AND P4, PT, R0, 0x11, PT ;  /* 0x000000110000780c */ /* 0x000fe20003f84270 */
[----:B------:R-:W-:Y:S01]  /*15630*/  FMUL.FTZ R92, R4, R2 ;  /* 0x00000002045c7220 */ /* 0x000fe20000410000 */
[----:B------:R-:W-:-:S02]  /*15640*/  FMNMX.FTZ R90, R153, R90, !PT ;  /* 0x0000005a995a7209 */ /* 0x000fc40007810000 */
[----:B------:R-:W-:Y:S02]  /*15650*/  FSEL R99, R99, -INF , P4 ;  /* 0xff80000063637808 */ /* 0x000fe40002000000 */
[----:B------:R-:W-:Y:S02]  /*15660*/  FMNMX.FTZ R90, R95, R90, !PT ;  /* 0x0000005a5f5a7209 */ /* 0x000fe40007810000 */
[----:B------:R-:W-:Y:S02]  /*15670*/  ISETP.GT.AND P4, PT, R0, 0x19, PT ;  /* 0x000000190000780c */ /* 0x000fe40003f84270 */
[----:B------:R-:W-:Y:S02]  /*15680*/  FMNMX.FTZ R90, R155, R90, !PT ;  /* 0x0000005a9b5a7209 */ /* 0x000fe40007810000 */
[----:B------:R-:W-:Y:S02]  /*15690*/  FSEL R103, R103, -INF , P4 ;  /* 0xff80000067677808 */ /* 0x000fe40002000000 */
[----:B------:R-:W-:-:S02]  /*156a0*/  FMNMX.FTZ R90, R99, R90, !PT ;  /* 0x0000005a635a7209 */ /* 0x000fc40007810000 */
[C---:B------:R-:W-:Y:S02]  /*156b0*/  ISETP.GT.AND P4, PT, R0.reuse, 0x21, PT ;  /* 0x000000210000780c */ /* 0x040fe40003f84270 */
[----:B------:R-:W-:Y:S02]  /*156c0*/  FMNMX.FTZ R90, R157, R90, !PT ;  /* 0x0000005a9d5a7209 */ /* 0x000fe40007810000 */
[----:B------:R-:W-:Y:S02]  /*156d0*/  FSEL R107, R107, -INF , P4 ;  /* 0xff8000006b6b7808 */ /* 0x000fe40002000000 */
[----:B------:R-:W-:Y:S02]  /*156e0*/  FMNMX.FTZ R90, R103, R90, !PT ;  /* 0x0000005a675a7209 */ /* 0x000fe40007810000 */
[----:B------:R-:W-:Y:S02]  /*156f0*/  ISETP.GT.AND P4, PT, R0, 0x29, PT ;  /* 0x000000290000780c */ /* 0x000fe40003f84270 */
        /* <DEDUP_REMOVED lines=15> */
[----:B------:R-:W-:Y:S02]  /*157f0*/  FSETP.NEU.FTZ.AND P2, PT, R4, -INF , PT ;  /* 0xff8000000400780b */ /* 0x000fe40003f5d000 */
[----:B------:R-:W-:Y:S02]  /*15800*/  FMNMX.FTZ R90, R213, R90, !PT ;  /* 0x0000005ad55a7209 */ /* 0x000fe40007810000 */
[----:B------:R-:W-:Y:S02]  /*15810*/  ISETP.GT.AND P4, PT, R0, 0x49, PT ;  /* 0x000000490000780c */ /* 0x000fe40003f84270 */
[----:B------:R-:W-:-:S02]  /*15820*/  FSEL R223, R126, -INF , P3 ;  /* 0xff8000007edf7808 */ /* 0x000fc40001800000 */
        /* <DEDUP_REMOVED lines=16> */
[-CC-:B------:R-:W-:Y:S01]  /*15930*/  FFMA.FTZ R131, R105, R2.reuse, -R20.reuse ;  /* 0x0000000269837223 */ /* 0x180fe20000010814 */
[----:B------:R-:W-:Y:S01]  /*15940*/  FMNMX.FTZ R3, R130, R3, !PT ;  /* 0x0000000382037209 */ /* 0x000fe20007810000 */
[-CC-:B------:R-:W-:Y:S01]  /*15950*/  FFMA.FTZ R105, R121, R2.reuse, -R20.reuse ;  /* 0x0000000279697223 */ /* 0x180fe20000010814 */
[----:B------:R-:W-:Y:S01]  /*15960*/  ISETP.GT.AND P4, PT, R0, 0x59, PT ;  /* 0x000000590000780c */ /* 0x000fe20003f84270 */
[-CC-:B------:R-:W-:Y:S01]  /*15970*/  FFMA.FTZ R127, R109, R2.reuse, -R20.reuse ;  /* 0x000000026d7f7223 */ /* 0x180fe20000010814 */
[----:B------:R-:W-:Y:S01]  /*15980*/  FSEL R134, R134, -INF , P3 ;  /* 0xff80000086867808 */ /* 0x000fe20001800000 */
[-CC-:B------:R-:W-:Y:S01]  /*15990*/  FFMA.FTZ R11, R101, R2.reuse, -R20.reuse ;  /* 0x00000002650b7223 */ /* 0x180fe20000010814 */
[----:B------:R-:W-:Y:S01]  /*159a0*/  FMNMX.FTZ R3, R88, R3, !PT ;  /* 0x0000000358037209 */ /* 0x000fe20007810000 */
[-CC-:B------:R-:W-:Y:S01]  /*159b0*/  FFMA.FTZ R148, R21, R2.reuse, -R20.reuse ;  /* 0x0000000215947223 */ /* 0x180fe20000010814 */
[----:B------:R-:W-:Y:S01]  /*159c0*/  FSEL R135, R135, -INF , P4 ;  /* 0xff80000087877808 */ /* 0x000fe20002000000 */
[-CC-:B------:R-:W-:Y:S01]  /*159d0*/  FFMA.FTZ R109, R117, R2.reuse, -R20.reuse ;  /* 0x00000002756d7223 */ /* 0x180fe20000010814 */
[----:B------:R-:W-:Y:S01]  /*159e0*/  FMNMX.FTZ R0, R134, R3, !PT ;  /* 0x0000000386007209 */ /* 0x000fe20007810000 */
[-CC-:B------:R-:W-:Y:S01]  /*159f0*/  FFMA.FTZ R93, R93, R2.reuse, -R20.reuse ;  /* 0x000000025d5d7223 */ /* 0x180fe20000010814 */
[-CC-:B------:R-:W-:Y:S01]  /*15a00*/  FFMA.FTZ R97, R97, R2.reuse, -R20.reuse ;  /* 0x0000000261617223 */ /* 0x180fe20000010814 */
[--C-:B------:R-:W-:Y:S01]  /*15a10*/  FFMA.FTZ R150, R137, R2, -R20.reuse ;  /* 0x0000000289967223 */ /* 0x100fe20000010814 */
[----:B------:R-:W-:Y:S01]  /*15a20*/  FMNMX.FTZ R0, R135, R0, !PT ;  /* 0x0000000087007209 */ /* 0x000fe20007810000 */
[-CC-:B------:R-:W-:Y:S01]  /*15a30*/  FFMA.FTZ R144, R139, R2.reuse, -R20.reuse ;  /* 0x000000028b907223 */ /* 0x180fe20000010814 */
[-CC-:B------:R-:W-:Y:S01]  /*15a40*/  FFMA.FTZ R113, R113, R2.reuse, -R20.reuse ;  /* 0x0000000271717223 */ /* 0x180fe20000010814 */
[-CC-:B------:R-:W-:Y:S01]  /*15a50*/  FFMA.FTZ R146, R141, R2.reuse, -R20.reuse ;  /* 0x000000028d927223 */ /* 0x180fe20000010814 */
[-CC-:B------:R-:W-:Y:S01]  /*15a60*/  FFMA.FTZ R140, R143, R2.reuse, -R20.reuse ;  /* 0x000000028f8c7223 */ /* 0x180fe20000010814 */
[----:B------:R-:W0:Y:S01]  /*15a70*/  SHFL.BFLY PT, R3, R0, 0x2, 0x1f ;  /* 0x0c401f0000037f89 */ /* 0x000e2200000e0000 */
[-CC-:B------:R-:W-:Y:S01]  /*15a80*/  FFMA.FTZ R142, R145, R2.reuse, -R20.reuse ;  /* 0x00000002918e7223 */ /* 0x180fe20000010814 */
[-CC-:B------:R-:W-:Y:S01]  /*15a90*/  FFMA.FTZ R101, R125, R2.reuse, -R20.reuse ;  /* 0x000000027d657223 */ /* 0x180fe20000010814 */
[-CC-:B------:R-:W-:Y:S01]  /*15aa0*/  FFMA.FTZ R136, R147, R2.reuse, -R20.reuse ;  /* 0x0000000293887223 */ /* 0x180fe20000010814 */
[-CC-:B------:R-:W-:Y:S01]  /*15ab0*/  FFMA.FTZ R21, R129, R2.reuse, -R20.reuse ;  /* 0x0000000281157223 */ /* 0x180fe20000010814 */
[-CC-:B------:R-:W-:Y:S01]  /*15ac0*/  FFMA.FTZ R138, R149, R2.reuse, -R20.reuse ;  /* 0x00000002958a7223 */ /* 0x180fe20000010814 */
[----:B------:R-:W-:Y:S01]  /*15ad0*/  FFMA.FTZ R117, R133, R2, -R20 ;  /* 0x0000000285757223 */ /* 0x000fe20000010814 */
[----:B------:R-:W-:Y:S08]  /*15ae0*/  MUFU.EX2 R89, R89 ;  /* 0x0000005900597308 */ /* 0x000ff00000000800 */
[----:B------:R-:W-:Y:S08]  /*15af0*/  MUFU.EX2 R158, R158 ;  /* 0x0000009e009e7308 */ /* 0x000ff00000000800 */
[----:B------:R-:W-:Y:S01]  /*15b00*/  MUFU.EX2 R93, R93 ;  /* 0x0000005d005d7308 */ /* 0x000fe20000000800 */
[----:B0-----:R-:W-:-:S05]  /*15b10*/  FMNMX.FTZ R5, R0, R3, !PT ;  /* 0x0000000300057209 */ /* 0x001fca0007810000 */
[----:B------:R-:W0:Y:S02]  /*15b20*/  SHFL.BFLY PT, R0, R5, 0x1, 0x1f ;  /* 0x0c201f0005007f89 */ /* 0x000e2400000e0000 */
[----:B------:R-:W-:Y:S08]  /*15b30*/  MUFU.EX2 R152, R152 ;  /* 0x0000009800987308 */ /* 0x000ff00000000800 */
[----:B------:R-:W-:Y:S08]  /*15b40*/  MUFU.EX2 R97, R97 ;  /* 0x0000006100617308 */ /* 0x000ff00000000800 */
[----:B------:R-:W-:Y:S01]  /*15b50*/  MUFU.EX2 R154, R154 ;  /* 0x0000009a009a7308 */ /* 0x000fe20000000800 */
[----:B0-----:R-:W-:-:S02]  /*15b60*/  FMNMX.FTZ R3, R5, R0, !PT ;  /* 0x0000000005037209 */ /* 0x001fc40007810000 */
[----:B------:R-:W-:-:S05]  /*15b70*/  FSEL R0, R4, RZ, P2 ;  /* 0x000000ff04007208 */ /* 0x000fca0001000000 */
[----:B------:R-:W-:Y:S01]  /*15b80*/  MUFU.EX2 R11, R11 ;  /* 0x0000000b000b7308 */ /* 0x000fe20000000800 */
[C---:B------:R-:W-:Y:S01]  /*15b90*/  FSETP.NEU.FTZ.AND P3, PT, R3.reuse, -INF , PT ;  /* 0xff8000000300780b */ /* 0x040fe20003f7d000 */
[CC--:B------:R-:W-:Y:S01]  /*15ba0*/  FMUL.FTZ R90, R3.reuse, R2.reuse ;  /* 0x00000002035a7220 */ /* 0x0c0fe20000410000 */
[----:B------:R-:W-:Y:S02]  /*15bb0*/  FADD.FTZ R5, -R0, R13 ;  /* 0x0000000d00057221 */ /* 0x000fe40000010100 */
[----:B------:R-:W-:Y:S02]  /*15bc0*/  FSEL R13, R3, RZ, P3 ;  /* 0x000000ff030d7208 */ /* 0x000fe40001800000 */
[----:B------:R-:W-:Y:S01]  /*15bd0*/  FSEL R90, R90, RZ, P3 ;  /* 0x000000ff5a5a7208 */ /* 0x000fe20001800000 */
[----:B------:R-:W-:Y:S01]  /*15be0*/  FMUL.FTZ R5, R5, R2 ;  /* 0x0000000205057220 */ /* 0x000fe20000410000 */
[----:B------:R-:W-:Y:S01]  /*15bf0*/  MUFU.EX2 R148, R148 ;  /* 0x0000009400947308 */ /* 0x000fe20000000800 */
[----:B------:R-:W-:-:S02]  /*15c00*/  FADD.FTZ R13, -R13, R12 ;  /* 0x0000000c0d0d7221 */ /* 0x000fc40000010100 */
[-CC-:B------:R-:W-:Y:S01]  /*15c10*/  FFMA.FTZ R121, R151, R2.reuse, -R90.reuse ;  /* 0x0000000297797223 */ /* 0x180fe2000001085a */
[-CC-:B------:R-:W-:Y:S01]  /*15c20*/  FFMA.FTZ R98, R91, R2.reuse, -R90.reuse ;  /* 0x000000025b627223 */ /* 0x180fe2000001085a */
[-C--:B------:R-:W-:Y:S01]  /*15c30*/  FMUL.FTZ R13, R13, R2.reuse ;  /* 0x000000020d0d7220 */ /* 0x080fe20000410000 */
        /* <DEDUP_REMOVED lines=18> */
[----:B------:R2:W3:Y:S01]  /*15d60*/  MUFU.EX2 R0, R13 ;  /* 0x0000000d00007308 */ /* 0x0004e20000000800 */
[----:B0-----:R-:W-:Y:S01]  /*15d70*/  FFMA.FTZ R12, R5, R7, R156 ;  /* 0x00000007050c7223 */ /* 0x001fe2000001009c */
[-CC-:B------:R-:W-:Y:S01]  /*15d80*/  FFMA.FTZ R143, R223, R2.reuse, -R90.reuse ;  /* 0x00000002df8f7223 */ /* 0x180fe2000001085a */
[-CC-:B------:R-:W-:Y:S01]  /*15d90*/  FFMA.FTZ R100, R229, R2.reuse, -R90.reuse ;  /* 0x00000002e5647223 */ /* 0x180fe2000001085a */
[-CC-:B------:R-:W-:Y:S01]  /*15da0*/  FFMA.FTZ R137, R130, R2.reuse, -R90.reuse ;  /* 0x0000000282897223 */ /* 0x180fe2000001085a */
[----:B------:R-:W-:-:S03]  /*15db0*/  FFMA.FTZ R139, R134, R2, -R90 ;  /* 0x00000002868b7223 */ /* 0x000fc6000001085a */
[----:B------:R-:W0:Y:S01]  /*15dc0*/  MUFU.EX2 R98, R98 ;  /* 0x0000006200627308 */ /* 0x000e220000000800 */
[----:B--2---:R-:W-:-:S07]  /*15dd0*/  FADD.FTZ R13, R89, R12 ;  /* 0x0000000c590d7221 */ /* 0x004fce0000010000 */
[----:B------:R-:W2:Y:S01]  /*15de0*/  MUFU.EX2 R20, R20 ;  /* 0x0000001400147308 */ /* 0x000ea20000000800 */
[----:B---3--:R-:W-:Y:S01]  /*15df0*/  FFMA.FTZ R7, R0, R6, R121 ;  /* 0x0000000600077223 */ /* 0x008fe20000010079 */
[----:B------:R-:W-:-:S06]  /*15e00*/  FADD.FTZ R6, R158, R13 ;  /* 0x0000000d9e067221 */ /* 0x000fcc0000010000 */
[----:B------:R-:W3:Y:S01]  /*15e10*/  MUFU.EX2 R91, R91 ;  /* 0x0000005b005b7308 */ /* 0x000ee20000000800 */
[----:B0-----:R-:W-:-:S07]  /*15e20*/  FADD.FTZ R7, R98, R7 ;  /* 0x0000000762077221 */ /* 0x001fce0000010000 */
[----:B------:R-:W0:Y:S01]  /*15e30*/  MUFU.EX2 R153, R153 ;  /* 0x0000009900997308 */ /* 0x000e220000000800 */
[----:B--2---:R-:W-:Y:S01]  /*15e40*/  FADD.FTZ R12, R20, R7 ;  /* 0x00000007140c7221 */ /* 0x004fe20000010000 */
[----:B------:R-:W-:-:S04]  /*15e50*/  FADD.FTZ R7, R93, R6 ;  /* 0x000000065d077221 */ /* 0x000fc80000010000 */
[----:B------:R-:W-:Y:S02]  /*15e60*/  FADD.FTZ R6, R152, R7 ;  /* 0x0000000798067221 */ /* 0x000fe40000010000 */
[----:B------:R-:W2:Y:S01]  /*15e70*/  MUFU.EX2 R96, R96 ;  /* 0x0000006000607308 */ /* 0x000ea20000000800 */
[----:B---3--:R-:W-:Y:S01]  /*15e80*/  FADD.FTZ R12, R91, R12 ;  /* 0x0000000c5b0c7221 */ /* 0x008fe20000010000 */
[----:B------:R-:W-:-:S06]  /*15e90*/  FADD.FTZ R13, R97, R6 ;  /* 0x00000006610d7221 */ /* 0x000fcc0000010000 */
[----:B------:R-:W3:Y:S01]  /*15ea0*/  MUFU.EX2 R155, R155 ;  /* 0x0000009b009b7308 */ /* 0x000ee20000000800 */
[----:B0-----:R-:W-:Y:S01]  /*15eb0*/  FADD.FTZ R7, R153, R12 ;  /* 0x0000000c99077221 */ /* 0x001fe20000010000 */
[----:B------:R-:W-:-:S04]  /*15ec0*/  FADD.FTZ R12, R154, R13 ;  /* 0x0000000d9a0c7221 */ /* 0x000fc80000010000 */
[----:B------:R-:W-:Y:S02]  /*15ed0*/  FADD.FTZ R13, R11, R12 ;  /* 0x0000000c0b0d7221 */ /* 0x000fe40000010000 */
[----:B------:R-:W0:Y:S01]  /*15ee0*/  MUFU.EX2 R94, R94 ;  /* 0x0000005e005e7308 */ /* 0x000e220000000800 */
[----:B--2---:R-:W-:Y:S01]  /*15ef0*/  FADD.FTZ R6, R96, R7 ;  /* 0x0000000760067221 */ /* 0x004fe20000010000 */
[----:B------:R-:W-:-:S06]  /*15f00*/  FADD.FTZ R12, R148, R13 ;  /* 0x0000000d940c7221 */ /* 0x000fcc0000010000 */
[----:B------:R-:W2:Y:S01]  /*15f10*/  MUFU.EX2 R149, R149 ;  /* 0x0000009500957308 */ /* 0x000ea20000000800 */
[----:B---3--:R-:W-:-:S07]  /*15f20*/  FADD.FTZ R7, R155, R6 ;  /* 0x000000069b077221 */ /* 0x008fce0000010000 */
        /* <DEDUP_REMOVED lines=21> */
[----:B--2---:R-:W-:Y:S01]  /*16080*/  FADD.FTZ R13, R113, R12 ;  /* 0x0000000c710d7221 */ /* 0x004fe20000010000 */
[----:B------:R-:W-:-:S06]  /*16090*/  FFMA.FTZ R12, R88, R2, -R90 ;  /* 0x00000002580c7223 */ /* 0x000fcc000001085a */
        /* <DEDUP_REMOVED lines=15> */
[----:B0-----:R-:W-:Y:S01]  /*16190*/  FADD.FTZ R13, R105, R88 ;  /* 0x00000058690d7221 */ /* 0x001fe20000010000 */
[----:B------:R-:W-:-:S06]  /*161a0*/  FFMA.FTZ R88, R135, R2, -R90 ;  /* 0x0000000287587223 */ /* 0x000fcc000001085a */
        /* <DEDUP_REMOVED lines=21> */
[----:B---3--:R-:W-:Y:S01]  /*16300*/  FADD.FTZ R13, R139, R6 ;  /* 0x000000068b0d7221 */ /* 0x008fe20000010000 */
[----:B0-----:R-:W-:-:S03]  /*16310*/  FADD.FTZ R7, R117, R90 ;  /* 0x0000005a75077221 */ /* 0x001fc60000010000 */
[----:B--2---:R-:W-:Y:S01]  /*16320*/  FADD.FTZ R6, R88, R13 ;  /* 0x0000000d58067221 */ /* 0x004fe20000010000 */
[----:B-1----:R-:W-:Y:S06]  /*16330*/  @!P0 BRA `(.L_x_2881) ;  /* 0x0000000000048947 */ /* 0x002fec0003800000 */
[----:B------:R-:W-:Y:S01]  /*16340*/  BPT.TRAP 0x1 ;  /* 0x000000040000795c */ /* 0x000fe20000300000 */
.L_x_2881:
[----:B------:R-:W-:Y:S01]  /*16350*/  ISETP.GT.AND P2, PT, R14, R9, PT ;  /* 0x000000090e00720c */ /* 0x000fe20003f44270 */
[----:B------:R-:W-:Y:S01]  /*16360*/  VIADD R13, R10, 0x2a860 ;  /* 0x0002a8600a0d7836 */ /* 0x000fe20000000000 */
[----:B------:R-:W-:Y:S01]  /*16370*/  F2FP.F16.F32.PACK_AB R159, R91, R20 ;  /* 0x000000145b9f723e */ /* 0x000fe200000000ff */
[----:B------:R-:W-:Y:S01]  /*16380*/  VIADD R14, R14, 0xffffffff ;  /* 0xffffffff0e0e7836 */ /* 0x000fe20000000000 */
[----:B------:R-:W-:Y:S01]  /*16390*/  F2FP.F16.F32.PACK_AB R136, R21, R136 ;  /* 0x000000881588723e */ /* 0x000fe200000000ff */
[----:B------:R-:W-:Y:S01]  /*163a0*/  IMAD.MOV.U32 R20, RZ, RZ, R168 ;  /* 0x000000ffff147224 */ /* 0x000fe200078e00a8 */
[----:B------:R-:W-:Y:S02]  /*163b0*/  PRMT R13, R178, 0x654, R13 ;  /* 0x00000654b20d7816 */ /* 0x000fe4000000000d */
        /* <DEDUP_REMOVED lines=26> */
[----:B------:R-:W-:Y:S06]  /*16560*/  @P2 BRA `(.L_x_2882) ;  /* 0xffffffd800502947 */ /* 0x000fec000383ffff */
[----:B------:R-:W-:Y:S05]  /*16570*/  BSYNC B1 ;  /* 0x0000000000017941 */ /* 0x000fea0003800000 */
.L_x_2869:
[----:B------:R-:W-:Y:S05]  /*16580*/  BSYNC B0 ;  /* 0x0000000000007941 */ /* 0x000fea0003800000 */
.L_x_2868:
[----:B------:R-:W-:Y:S01]  /*16590*/  ISETP.GE.AND P1, PT, R14, RZ, PT ;  /* 0x000000ff0e00720c */ /* 0x000fe20003f26270 */
[----:B------:R-:W-:-:S12]  /*165a0*/  BSSY B0, `(.L_x_2883) ;  /* 0x0000200000007945 */ /* 0x000fd80003800000 */
[----:B------:R-:W-:Y:S05]  /*165b0*/  @!P1 BRA `(.L_x_2884) ;  /* 0x0000001c00f89947 */ /* 0x000fea0003800000 */
[----:B------:R-:W-:Y:S01]  /*165c0*/  IMAD.MOV.U32 R12, RZ, RZ, R3 ;  /* 0x000000ffff0c7224 */ /* 0x000fe200078e0003 */
[----:B------:R-:W-:Y:S01]  /*165d0*/  MOV R15, R168 ;  /* 0x000000a8000f7202 */ /* 0x000fe20000000f00 */
[----:B------:R-:W-:Y:S02]  /*165e0*/  IMAD.MOV.U32 R9, RZ, RZ, R4 ;  /* 0x000000ffff097224 */ /* 0x000fe400078e0004 */
[----:B------:R-:W-:-:S07]  /*165f0*/  IMAD.MOV.U32 R20, RZ, RZ, R161 ;  /* 0x000000ffff147224 */ /* 0x000fce00078e00a1 */
.L_x_2897:
[----:B------:R-:W-:-:S05]  /*16600*/  VIADD R13, R20, 0x1 ;  /* 0x00000001140d7836 */ /* 0x000fca0000000000 */
[----:B------:R-:W-:-:S04]  /*16610*/  ISETP.NE.AND P1, PT, R13, 0x2, PT ;  /* 0x000000020d00780c */ /* 0x000fc80003f25270 */
[----:B------:R-:W-:Y:S02]  /*16620*/  SEL R168, RZ, 0x1, P1 ;  /* 0x00000001ffa87807 */ /* 0x000fe40000800000 */
[----:B------:R-:W-:Y:S02]  /*16630*/  SEL R13, R13, RZ, P1 ;  /* 0x000000ff0d0d7207 */ /* 0x000fe40000800000 */
[----:B------:R-:W-:Y:S02]  /*16640*/  LOP3.LUT R168, R15, R168, RZ, 0x3c, !PT ;  /* 0x000000a80fa87212 */ /* 0x000fe400078e3cff */
[----:B------:R-:W-:Y:S01]  /*16650*/  MOV R161, R13 ;  /* 0x0000000d00a17202 */ /* 0x000fe20000000f00 */
[----:B------:R-:W-:Y:S06]  /*16660*/  @!P0 BRA `(.L_x_2885) ;  /* 0x0000000000048947 */ /* 0x000fec0003800000 */
[----:B------:R-:W-:Y:S01]  /*16670*/  BPT.TRAP 0x1 ;  /* 0x000000040000795c */ /* 0x000fe20000300000 */
.L_x_2885:
[----:B------:R-:W-:Y:S01]  /*16680*/  IMAD R4, R161, 0x8, R18 ;  /* 0x00000008a1047824 */ /* 0x000fe200078e0212 */
[----:B------:R-:W-:-:S04]  /*16690*/  SHF.L.U32 R11, R168, 0x1f, RZ ;  /* 0x0000001fa80b7819 */ /* 0x000fc800000006ff */
[----:B------:R0:W1:Y:S01]  /*166a0*/  SYNCS.PHASECHK.TRANS64.TRYWAIT P1, [R4+URZ+0x2a830], R11 ;  /* 0x02a8300b040075a7 */ /* 0x000062000802017f */
[----:B------:R-:W-:Y:S05]  /*166b0*/  @!P0 BRA `(.L_x_2886) ;  /* 0x0000000000048947 */ /* 0x000fea0003800000 */
[----:B------:R-:W-:Y:S01]  /*166c0*/  BPT.TRAP 0x1 ;  /* 0x000000040000795c */ /* 0x000fe20000300000 */
.L_x_2886:
[----:B------:R-:W-:Y:S01]  /*166d0*/  BSSY B1, `(.L_x_2887) ;  /* 0x0000006000017945 */ /* 0x000fe20003800000 */
[----:B------:R-:W-:Y:S02]  /*166e0*/  IMAD R2, R161, 0x900, R8 ;  /* 0x00000900a1027824 */ /* 0x000fe400078e0208 */
[----:B------:R-:W-:Y:S01]  /*166f0*/  IMAD.MOV.U32 R3, RZ, RZ, 0x40000040 ;  /* 0x40000040ff037424 */ /* 0x000fe200078e00ff */
[----:B-1----:R-:W-:Y:S06]  /*16700*/  @P1 BRA `(.L_x_2888) ;  /* 0x0000000000081947 */ /* 0x002fec0003800000 */
[----:B------:R-:W1:Y:S02]  /*16710*/  SYNCS.PHASECHK.TRANS64.TRYWAIT P1, [R4+URZ+0x2a830], R11 ;  /* 0x02a8300b040075a7 */ /* 0x000e64000802017f */
[----:B-1----:R-:W-:Y:S05]  /*16720*/  @!P1 BRA `(.L_x_2889) ;  /* 0x000000c800d49947 */ /* 0x002fea0003800000 */
.L_x_2888:
[----:B------:R-:W-:Y:S05]  /*16730*/  BSYNC B1 ;  /* 0x0000000000017941 */ /* 0x000fea0003800000 */
.L_x_2887:
[----:B------:R-:W2:Y:S04]  /*16740*/  LDL.64 R88, [R1+0x28] ;  /* 0x0000280001587983 */ /* 0x000ea80000100a00 */
[----:B------:R-:W3:Y:S04]  /*16750*/  LDL.64 R186, [R1+0x20] ;  /* 0x0000200001ba7983 */ /* 0x000ee80000100a00 */
[----:B------:R-:W4:Y:S01]  /*16760*/  LDL.64 R212, [R1+0x18] ;  /* 0x0000180001d47983 */ /* 0x000f220000100a00 */
[C---:B------:R-:W-:Y:S02]  /*16770*/  R2UR UR6, R2.reuse ;  /* 0x00000000020672ca */ /* 0x040fe400000e0000 */
[----:B------:R-:W-:Y:S01]  /*16780*/  R2UR UR7, R3 ;  /* 0x00000000030772ca */ /* 0x000fe200000e0000 */
[----:B------:R-:W5:Y:S01]  /*16790*/  LDL.64 R210, [R1+0x10] ;  /* 0x0000100001d27983 */ /* 0x000f620000100a00 */
[----:B01----:R-:W-:Y:S01]  /*167a0*/  IMAD.MOV.U32 R11, RZ, RZ, 0x40000040 ;  /* 0x40000040ff0b7424 */ /* 0x003fe200078e00ff */
[----:B------:R-:W-:-:S02]  /*167b0*/  IADD3 R10, R2, 0x2, RZ ;  /* 0x00000002020a7810 */ /* 0x000fc40007ffe0ff */
[----:B------:R-:W5:Y:S01]  /*167c0*/  LDL.64 R208, [R1+0x8] ;  /* 0x0000080001d07983 */ /* 0x000f620000100a00 */
        /* <DEDUP_REMOVED lines=8> */
[----:B------:R-:W-:Y:S01]  /*16850*/  VIADD R10, R2, 0x4 ;  /* 0x00000004020a7836 */ /* 0x000fe20000000000 */
[----:B------:R-:W-:Y:S01]  /*16860*/  MOV R11, 0x40000040 ;  /* 0x40000040000b7802 */ /* 0x000fe20000000f00 */
[----:B------:R-:W2:Y:S01]  /*16870*/  LDL.64 R186, [R1] ;  /* 0x0000000001ba7983 */ /* 0x000ea20000100a00 */
[----:B------:R-:W-:-:S02]  /*16880*/  WARPGROUP.DEPBAR.LE gsb0, 0x0 ;  /* 0x00008000000079c5 */ /* 0x000fc40000010000 */
[----:B------:R-:W-:-:S07]  /*16890*/  WARPGROUP.ARRIVE ;  /* 0x00000000000079c5 */ /* 0x000fce0000000000 */
[----:B------:R-:W-:Y:S01]  /*168a0*/  HGMMA.64x96x16.F32 R88, gdesc[UR4], R88, gsb0 ;  /* 0x01600000045879f0 */ /* 0x000fe20008000858 */
[----:B------:R-:W-:Y:S02]  /*168b0*/  R2UR UR6, R10 ;  /* 0x000000000a0672ca */ /* 0x000fe400000e0000 */
[----:B------:R-:W-:Y:S02]  /*168c0*/  R2UR UR7, R11 ;  /* 0x000000000b0772ca */ /* 0x000fe400000e0000 */
[----:B----4-:R-:W-:Y:S02]  /*168d0*/  R2UR UR4, R212 ;  /* 0x00000000d40472ca */ /* 0x010fe400000e0000 */
        /* <DEDUP_REMOVED lines=8> */
[----:B-----5:R-:W-:Y:S02]  /*16960*/  R2UR UR4, R210 ;  /* 0x00000000d20472ca */ /* 0x020fe400000e0000 */
        /* <DEDUP_REMOVED lines=143> */
.L_x_2890:
[----:B------:R-:W-:Y:S01]  /*17260*/  SHF.L.U32 R3, R15, 0x1f, RZ ;  /* 0x0000001f0f037819 */ /* 0x000fe200000006ff */
[----:B------:R-:W-:-:S04]  /*17270*/  IMAD R10, R20, 0x8, R18 ;  /* 0x00000008140a7824 */ /* 0x000fc800078e0212 */
[----:B------:R0:W1:Y:S01]  /*17280*/  SYNCS.PHASECHK.TRANS64.TRYWAIT P1, [R10+URZ+0x2a850], R3 ;  /* 0x02a850030a0075a7 */ /* 0x000062000802017f */
[----:B------:R-:W-:Y:S05]  /*17290*/  @!P0 BRA `(.L_x_2891) ;  /* 0x0000000000048947 */ /* 0x000fea0003800000 */
[----:B------:R-:W-:Y:S01]  /*172a0*/  BPT.TRAP 0x1 ;  /* 0x000000040000795c */ /* 0x000fe20000300000 */
.L_x_2891:
        /* <DEDUP_REMOVED lines=9> */
.L_x_2893:
[----:B------:R-:W-:Y:S05]  /*17340*/  BSYNC B1 ;  /* 0x0000000000017941 */ /* 0x000fea0003800000 */
.L_x_2892:
[----:B01----:R-:W-:Y:S01]  /*17350*/  IMAD.MOV.U32 R3, RZ, RZ, 0x40000040 ;  /* 0x40000040ff037424 */ /* 0x003fe200078e00ff */
[----:B------:R-:W-:Y:S01]  /*17360*/  MOV R2, R0 ;  /* 0x0000000000027202 */ /* 0x000fe20000000f00 */
[----:B------:R-:W-:-:S03]  /*17370*/  WARPGROUP.ARRIVE ;  /* 0x00000000000079c5 */ /* 0x000fc60000000000 */
        /* <DEDUP_REMOVED lines=41> */
.L_x_2895:
        /* <DEDUP_REMOVED lines=53> */
[----:B------:R-:W-:-:S03]  /*17960*/  MOV R2, UR38 ;  /* 0x0000002600027c02 */ /* 0x000fc60008000f00 */
[----:B------:R-:W1:Y:S01]  /*17970*/  SHFL.BFLY PT, R20, R15, 0x1, 0x1f ;  /* 0x0c201f000f147f89 */ /* 0x000e6200000e0000 */
[----:B0-----:R-:W-:Y:S02]  /*17980*/  FMNMX.FTZ R4, R11, R4, !PT ;  /* 0x000000040b047209 */ /* 0x001fe40007810000 */
[----:B-1----:R-:W-:-:S03]  /*17990*/  FMNMX.FTZ R3, R15, R20, !PT ;  /* 0x000000140f037209 */ /* 0x002fc60007810000 */
[----:B------:R-:W-:-:S04]  /*179a0*/  FADD.FTZ R9, -R4, R9 ;  /* 0x0000000904097221 */ /* 0x000fc80000010100 */
[----:B------:R-:W-:Y:S01]  /*179b0*/  FMUL.FTZ R20, R9, R2 ;  /* 0x0000000209147220 */ /* 0x000fe20000410000 */
[----:B------:R-:W-:-:S03]  /*179c0*/  FADD.FTZ R9, -R3, R12 ;  /* 0x0000000c03097221 */ /* 0x000fc60000010100 */
[----:B------:R-:W-:Y:S01]  /*179d0*/  MUFU.EX2 R5, R20 ;  /* 0x0000001400057308 */ /* 0x000fe20000000800 */
[-C--:B------:R-:W-:Y:S01]  /*179e0*/  FMUL.FTZ R0, R9, R2.reuse ;  /* 0x0000000209007220 */ /* 0x080fe20000410000 */
[----:B------:R-:W-:-:S04]  /*179f0*/  FMUL.FTZ R9, R4, R2 ;  /* 0x0000000204097220 */ /* 0x000fc80000410000 */
[-CC-:B------:R-:W-:Y:S01]  /*17a00*/  FFMA.FTZ R137, R101, R2.reuse, -R9.reuse ;  /* 0x0000000265897223 */ /* 0x180fe20000010809 */
[-CC-:B------:R-:W-:Y:S01]  /*17a10*/  FFMA.FTZ R101, R105, R2.reuse, -R9.reuse ;  /* 0x0000000269657223 */ /* 0x180fe20000010809 */
[-C--:B------:R-:W-:Y:S01]  /*17a20*/  FMUL.FTZ R105, R3, R2.reuse ;  /* 0x0000000203697220 */ /* 0x080fe20000410000 */
[-CC-:B------:R-:W-:Y:S01]  /*17a30*/  FFMA.FTZ R156, R88, R2.reuse, -R9.reuse ;  /* 0x00000002589c7223 */ /* 0x180fe20000010809 */
        /* <DEDUP_REMOVED lines=17> */
[----:B------:R-:W1:Y:S01]  /*17b50*/  MUFU.EX2 R157, R157 ;  /* 0x0000009d009d7308 */ /* 0x000e620000000800 */
[-CC-:B------:R-:W-:Y:S01]  /*17b60*/  FFMA.FTZ R149, R106, R2.reuse, -R105.reuse ;  /* 0x000000026a957223 */ /* 0x180fe20000010869 */
[-C--:B------:R-:W-:Y:S01]  /*17b70*/  FFMA.FTZ R98, R107, R2.reuse, -R105 ;  /* 0x000000026b627223 */ /* 0x080fe20000010869 */
[-C--:B------:R-:W-:Y:S01]  /*17b80*/  FFMA.FTZ R150, R108, R2.reuse, -R9 ;  /* 0x000000026c967223 */ /* 0x080fe20000010809 */
[-C--:B------:R-:W-:Y:S01]  /*17b90*/  FFMA.FTZ R151, R110, R2.reuse, -R105 ;  /* 0x000000026e977223 */ /* 0x080fe20000010869 */
[-C--:B------:R-:W-:Y:S01]  /*17ba0*/  FFMA.FTZ R97, R109, R2.reuse, -R9 ;  /* 0x000000026d617223 */ /* 0x080fe20000010809 */
[-C--:B------:R-:W-:Y:S01]  /*17bb0*/  FFMA.FTZ R100, R111, R2.reuse, -R105 ;  /* 0x000000026f647223 */ /* 0x080fe20000010869 */
[-C--:B------:R-:W-:Y:S01]  /*17bc0*/  FFMA.FTZ R144, R112, R2.reuse, -R9 ;  /* 0x0000000270907223 */ /* 0x080fe20000010809 */
[----:B------:R-:W2:Y:S01]  /*17bd0*/  MUFU.EX2 R143, R143 ;  /* 0x0000008f008f7308 */ /* 0x000ea20000000800 */
[----:B0-----:R-:W-:Y:S01]  /*17be0*/  FFMA.FTZ R12, R5, R7, R156 ;  /* 0x00000007050c7223 */ /* 0x001fe2000001009c */
[-C--:B------:R-:W-:Y:S01]  /*17bf0*/  FFMA.FTZ R145, R114, R2.reuse, -R105 ;  /* 0x0000000272917223 */ /* 0x080fe20000010869 */
[-C--:B------:R-:W-:Y:S01]  /*17c00*/  FFMA.FTZ R93, R113, R2.reuse, -R9 ;  /* 0x00000002715d7223 */ /* 0x080fe20000010809 */
[-C--:B------:R-:W-:Y:S01]  /*17c10*/  FFMA.FTZ R102, R115, R2.reuse, -R105 ;  /* 0x0000000273667223 */ /* 0x080fe20000010869 */
[-C--:B------:R-:W-:Y:S01]  /*17c20*/  FFMA.FTZ R146, R116, R2.reuse, -R9 ;  /* 0x0000000274927223 */ /* 0x080fe20000010809 */
[-C--:B------:R-:W-:Y:S01]  /*17c30*/  FFMA.FTZ R147, R118, R2.reuse, -R105 ;  /* 0x0000000276937223 */ /* 0x080fe20000010869 */
[----:B------:R-:W-:Y:S01]  /*17c40*/  FFMA.FTZ R89, R117, R2, -R9 ;  /* 0x0000000275597223 */ /* 0x000fe20000010809 */
[----:B------:R-:W0:Y:S01]  /*17c50*/  MUFU.EX2 R90, R90 ;  /* 0x0000005a005a7308 */ /* 0x000e220000000800 */
[----:B-1----:R-:W-:Y:S01]  /*17c60*/  FFMA.FTZ R7, R0, R6, R157 ;  /* 0x0000000600077223 */ /* 0x002fe2000001009d */
[-C--:B------:R-:W-:Y:S01]  /*17c70*/  FFMA.FTZ R104, R119, R2.reuse, -R105 ;  /* 0x0000000277687223 */ /* 0x080fe20000010869 */
[-CC-:B------:R-:W-:Y:S01]  /*17c80*/  FFMA.FTZ R140, R120, R2.reuse, -R9.reuse ;  /* 0x00000002788c7223 */ /* 0x180fe20000010809 */
[-CC-:B------:R-:W-:Y:S01]  /*17c90*/  FFMA.FTZ R21, R121, R2.reuse, -R9.reuse ;  /* 0x0000000279157223 */ /* 0x180fe20000010809 */
[-CC-:B------:R-:W-:Y:S01]  /*17ca0*/  FFMA.FTZ R142, R124, R2.reuse, -R9.reuse ;  /* 0x000000027c8e7223 */ /* 0x180fe20000010809 */
[-CC-:B------:R-:W-:Y:S01]  /*17cb0*/  FFMA.FTZ R15, R125, R2.reuse, -R9.reuse ;  /* 0x000000027d0f7223 */ /* 0x180fe20000010809 */
[-CC-:B------:R-:W-:Y:S01]  /*17cc0*/  FFMA.FTZ R136, R128, R2.reuse, -R9.reuse ;  /* 0x0000000280887223 */ /* 0x180fe20000010809 */
[----:B------:R-:W1:Y:S01]  /*17cd0*/  MUFU.EX2 R158, R158 ;  /* 0x0000009e009e7308 */ /* 0x000e620000000800 */
[----:B--2---:R-:W-:Y:S01]  /*17ce0*/  FADD.FTZ R91, R143, R12 ;  /* 0x0000000c8f5b7221 */ /* 0x004fe20000010000 */
[-CC-:B------:R-:W-:Y:S01]  /*17cf0*/  FFMA.FTZ R11, R129, R2.reuse, -R9.reuse ;  /* 0x00000002810b7223 */ /* 0x180fe20000010809 */
[-CC-:B------:R-:W-:Y:S01]  /*17d00*/  FFMA.FTZ R138, R132, R2.reuse, -R9.reuse ;  /* 0x00000002848a7223 */ /* 0x180fe20000010809 */
[----:B------:R-:W-:-:S04]  /*17d10*/  FFMA.FTZ R9, R133, R2, -R9 ;  /* 0x0000000285097223 */ /* 0x000fc80000010809 */
        /* <DEDUP_REMOVED lines=8> */
[----:B------:R-:W-:-:S06]  /*17da0*/  FFMA.FTZ R12, R122, R2, -R105 ;  /* 0x000000027a0c7223 */ /* 0x000fcc0000010869 */
[----:B------:R-:W0:Y:S01]  /*17db0*/  MUFU.EX2 R153, R153 ;  /* 0x0000009900997308 */ /* 0x000e220000000800 */
[----:B-1----:R-:W-:-:S07]  /*17dc0*/  FADD.FTZ R6, R92, R7 ;  /* 0x000000075c067221 */ /* 0x002fce0000010000 */
[----:B------:R-:W1:Y:S01]  /*17dd0*/  MUFU.EX2 R139, R139 ;  /* 0x0000008b008b7308 */ /* 0x000e620000000800 */
[----:B--2---:R-:W-:Y:S01]  /*17de0*/  FADD.FTZ R20, R152, R91 ;  /* 0x0000005b98147221 */ /* 0x004fe20000010000 */
[----:B------:R-:W-:-:S06]  /*17df0*/  FFMA.FTZ R91, R123, R2, -R105 ;  /* 0x000000027b5b7223 */ /* 0x000fcc0000010869 */
        /* <DEDUP_REMOVED lines=16> */
[----:B-1----:R-:W-:Y:S01]  /*17f00*/  FADD.FTZ R88, R148, R95 ;  /* 0x0000005f94587221 */ /* 0x002fe20000010000 */
[----:B------:R-:W-:-:S06]  /*17f10*/  FFMA.FTZ R95, R127, R2, -R105 ;  /* 0x000000027f5f7223 */ /* 0x000fcc0000010869 */
        /* <DEDUP_REMOVED lines=28> */
[----:B------:R-:W-:Y:S02]  /*180e0*/  IMAD R6, R13, 0x8, R18 ;  /* 0x000000080d067824 */ /* 0x000fe400078e0212 */
        /* <DEDUP_REMOVED lines=9> */
[----:B------:R-:W-:-:S05]  /*18180*/  VIADD R7, R6, 0x2a840 ;  /* 0x0002a84006077836 */ /* 0x000fca0000000000 */
[----:B------:R-:W-:Y:S01]  /*18190*/  PRMT R7, R178, 0x654, R7 ;  /* 0x00000654b2077816 */ /* 0x000fe20000000007 */
[----:B------:R-:W0:Y:S01]  /*181a0*/  MUFU.EX2 R142, R142 ;  /* 0x0000008e008e7308 */ /* 0x000e220000000800 */
[----:B-1----:R-:W-:Y:S01]  /*181b0*/  FADD.FTZ R103, R21, R106 ;  /* 0x0000006a15677221 */ /* 0x002fe20000010000 */
[----:B------:R-:W-:Y:S01]  /*181c0*/  FFMA.FTZ R106, R135, R2, -R105 ;  /* 0x00000002876a7223 */ /* 0x000fe20000010869 */
[----:B------:R1:W-:Y:S05]  /*181d0*/  SYNCS.ARRIVE.TRANS64.RED.A1T0 RZ, [R7+URZ], RZ ;  /* 0x000000ff07ff79a7 */ /* 0x0003ea000810043f */
[----:B------:R-:W3:Y:S01]  /*181e0*/  MUFU.EX2 R20, R20 ;  /* 0x0000001400147308 */ /* 0x000ee20000000800 */
[----:B--2---:R-:W-:-:S07]  /*181f0*/  FADD.FTZ R107, R91, R108 ;  /* 0x0000006c5b6b7221 */ /* 0x004fce0000010000 */
[----:B------:R-:W1:Y:S01]  /*18200*/  MUFU.EX2 R15, R15 ;  /* 0x0000000f000f7308 */ /* 0x000e620000000800 */
[----:B0-----:R-:W-:-:S07]  /*18210*/  FADD.FTZ R6, R142, R103 ;  /* 0x000000678e067221 */ /* 0x001fce0000010000 */
        /* <DEDUP_REMOVED lines=22> */
.L_x_2896:
[C---:B------:R-:W-:Y:S01]  /*18380*/  ISETP.GT.AND P1, PT, R14.reuse, RZ, PT ;  /* 0x000000ff0e00720c */ /* 0x040fe20003f24270 */
[----:B------:R-:W-:Y:S01]  /*18390*/  VIADD R14, R14, 0xffffffff ;  /* 0xffffffff0e0e7836 */ /* 0x000fe20000000000 */
[----:B------:R-:W-:Y:S02]  /*183a0*/  IADD3 R103, R10, 0x2a860, RZ ;  /* 0x0002a8600a677810 */ /* 0x000fe40007ffe0ff */
[----:B------:R-:W-:Y:S02]  /*183b0*/  F2FP.F16.F32.PACK_AB R156, R143, R156 ;  /* 0x0000009c8f9c723e */ /* 0x000fe400000000ff */
[----:B------:R-:W-:Y:S02]  /*183c0*/  PRMT R103, R178, 0x654, R103 ;  /* 0x00000654b2677816 */ /* 0x000fe40000000067 */
[----:B------:R-:W-:Y:S02]  /*183d0*/  F2FP.F16.F32.PACK_AB R158, R141, R158 ;  /* 0x0000009e8d9e723e */ /* 0x000fe400000000ff */
[----:B------:R0:W-:Y:S01]  /*183e0*/  SYNCS.ARRIVE.TRANS64.RED.A1T0 RZ, [R103+URZ], RZ ;  /* 0x000000ff67ff79a7 */ /* 0x0001e2000810043f */
[----:B------:R-:W-:-:S02]  /*183f0*/  F2FP.F16.F32.PACK_AB R152, R139, R152 ;  /* 0x000000988b98723e */ /* 0x000fc400000000ff */
[----:B------:R-:W-:Y:S02]  /*18400*/  F2FP.F16.F32.PACK_AB R154, R137, R154 ;  /* 0x0000009a899a723e */ /* 0x000fe400000000ff */
[----:B------:R-:W-:Y:S01]  /*18410*/  F2FP.F16.F32.PACK_AB R141, R91, R12 ;  /* 0x0000000c5b8d723e */ /* 0x000fe200000000ff */
[----:B------:R-:W-:Y:S01]  /*18420*/  IMAD.MOV.U32 R12, RZ, RZ, R3 ;  /* 0x000000ffff0c7224 */ /* 0x000fe200078e0003 */
[----:B------:R-:W-:Y:S01]  /*18430*/  F2FP.F16.F32.PACK_AB R142, R15, R142 ;  /* 0x0000008e0f8e723e */ /* 0x000fe200000000ff */
[----:B------:R-:W-:Y:S01]  /*18440*/  IMAD.MOV.U32 R15, RZ, RZ, R168 ;  /* 0x000000ffff0f7224 */ /* 0x000fe200078e00a8 */
[----:B------:R-:W-:Y:S01]  /*18450*/  F2FP.F16.F32.PACK_AB R143, R95, R20 ;  /* 0x000000145f8f723e */ /* 0x000fe200000000ff */
[----:B------:R-:W-:Y:S01]  /*18460*/  IMAD.MOV.U32 R20, RZ, RZ, R161 ;  /* 0x000000ffff147224 */ /* 0x000fe200078e00a1 */
        /* <DEDUP_REMOVED lines=19> */
.L_x_2884:
[----:B------:R-:W-:Y:S05]  /*185a0*/  BSYNC B0 ;  /* 0x0000000000007941 */ /* 0x000fea0003800000 */
.L_x_2883:
        /* <DEDUP_REMOVED lines=67> */
.L_x_2898:
[----:B------:R-:W-:Y:S02]  /*189e0*/  LEA R12, R161, R18, 0x3 ;  /* 0x00000012a10c7211 */ /* 0x000fe400078e18ff */
[----:B------:R-:W-:-:S04]  /*189f0*/  SHF.L.U32 R5, R168, 0x1f, RZ ;  /* 0x0000001fa8057819 */ /* 0x000fc800000006ff */
[----:B------:R0:W1:Y:S01]  /*18a00*/  SYNCS.PHASECHK.TRANS64.TRYWAIT P1, [R12+URZ+0x2a850], R5 ;  /* 0x02a850050c0075a7 */ /* 0x000062000802017f */
[----:B------:R-:W-:Y:S05]  /*18a10*/  @!P0 BRA `(.L_x_2899) ;  /* 0x0000000000048947 */ /* 0x000fea0003800000 */
[----:B------:R-:W-:Y:S01]  /*18a20*/  BPT.TRAP 0x1 ;  /* 0x000000040000795c */ /* 0x000fe20000300000 */
.L_x_2899:
        /* <DEDUP_REMOVED lines=9> */
.L_x_2901:
[----:B------:R-:W-:Y:S05]  /*18ac0*/  BSYNC B0 ;  /* 0x0000000000007941 */ /* 0x000fea0003800000 */
.L_x_2900:
[----:B------:R-:W-:Y:S01]  /*18ad0*/  IMAD.MOV.U32 R8, RZ, RZ, R0 ;  /* 0x000000ffff087224 */ /* 0x000fe200078e0000 */
[----:B------:R-:W-:Y:S01]  /*18ae0*/  MOV R9, 0x40000040 ;  /* 0x4000004000097802 */ /* 0x000fe20000000f00 */
[----:B------:R-:W-:Y:S01]  /*18af0*/  WARPGROUP.ARRIVE ;  /* 0x00000000000079c5 */ /* 0x000fe20000000000 */
[----:B01----:R-:W-:Y:S01]  /*18b00*/  SHFL.BFLY PT, R5, R6, 0x2, 0x1f ;  /* 0x0c401f0006057f89 */ /* 0x003fe200000e0000 */
[----:B------:R-:W-:Y:S01]  /*18b10*/  IMAD.MOV.U32 R88, RZ, RZ, -0x800000 ;  /* 0xff800000ff587424 */ /* 0x000fe200078e00ff */
        /* <DEDUP_REMOVED lines=39> */
[----:B------:R-:W-:-:S03]  /*18d90*/  MOV R6, RZ ;  /* 0x000000ff00067202 */ /* 0x000fc60000000f00 */
[----:B------:R-:W1:Y:S01]  /*18da0*/  SHFL.BFLY PT, R9, R8, 0x1, 0x1f ;  /* 0x0c201f0008097f89 */ /* 0x000e6200000e0000 */
[----:B0-----:R-:W-:Y:S01]  /*18db0*/  FADD.FTZ R11, R0, R5 ;  /* 0x00000005000b7221 */ /* 0x001fe20000010000 */
[----:B------:R-:W-:Y:S02]  /*18dc0*/  IMAD.MOV.U32 R5, RZ, RZ, RZ ;  /* 0x000000ffff057224 */ /* 0x000fe400078e00ff */
[----:B------:R-:W-:Y:S02]  /*18dd0*/  IMAD.MOV.U32 R0, RZ, RZ, -0x800000 ;  /* 0xff800000ff007424 */ /* 0x000fe400078e00ff */
[----:B-1----:R-:W-:Y:S01]  /*18de0*/  FADD.FTZ R13, R8, R9 ;  /* 0x00000009080d7221 */ /* 0x002fe20000010000 */
[----:B------:R-:W-:-:S04]  /*18df0*/  FSETP.NE.FTZ.AND P1, PT, R11, RZ, PT ;  /* 0x000000ff0b00720b */ /* 0x000fc80003f35000 */
        /* <DEDUP_REMOVED lines=17> */
.L_x_2903:
[----:B------:R-:W-:Y:S01]  /*18f10*/  IADD3 R3, R12, 0x2a860, RZ ;  /* 0x0002a8600c037810 */ /* 0x000fe20007ffe0ff */
[----:B------:R-:W-:Y:S02]  /*18f20*/  VIADD R161, R161, 0x1 ;  /* 0x00000001a1a17836 */ /* 0x000fe40000000000 */
[-C--:B------:R-:W-:Y:S01]  /*18f30*/  FMUL.FTZ R89, R32, R5.reuse ;  /* 0x0000000520597220 */ /* 0x080fe20000410000 */
[-C--:B------:R-:W-:Y:S01]  /*18f40*/  FMUL.FTZ R92, R33, R5.reuse ;  /* 0x00000005215c7220 */ /* 0x080fe20000410000 */
[----:B------:R-:W-:Y:S01]  /*18f50*/  PRMT R3, R178, 0x654, R3 ;  /* 0x00000654b2037816 */ /* 0x000fe20000000003 */
[-C--:B------:R-:W-:Y:S01]  /*18f60*/  FMUL.FTZ R32, R64, R5.reuse ;  /* 0x0000000540207220 */ /* 0x080fe20000410000 */
[----:B------:R-:W-:Y:S01]  /*18f70*/  ISETP.NE.AND P0, PT, R161, 0x2, PT ;  /* 0x00000002a100780c */ /* 0x000fe20003f05270 */
[-C--:B0-----:R-:W-:Y:S01]  /*18f80*/  FMUL.FTZ R94, R34, R6.reuse ;  /* 0x00000006225e7220 */ /* 0x081fe20000410000 */
        /* <DEDUP_REMOVED lines=8> */
[----:B0-----:R-:W-:Y:S01]  /*19010*/  SEL R3, RZ, 0x1, P0 ;  /* 0x00000001ff037807 */ /* 0x001fe20000000000 */
        /* <DEDUP_REMOVED lines=56> */
[----:B------:R-:W-:-:S07]  /*193a0*/  SEL R161, R161, RZ, P0 ;  /* 0x000000ffa1a17207 */ /* 0x000fce0000000000 */
.L_x_2804:
[----:B------:R-:W0:Y:S08]  /*193b0*/  S2UR UR4, SR_CgaCtaId ;  /* 0x00000000000479c3 */ /* 0x000e300000008800 */
[----:B------:R-:W-:Y:S01]  /*193c0*/  BAR.SYNC.DEFER_BLOCKING 0x5, 0x180 ;  /* 0x0146000000007b1d */ /* 0x000fe20000010000 */
[----:B------:R-:W-:-:S05]  /*193d0*/  MOV R3, 0x400 ;  /* 0x0000040000037802 */ /* 0x000fca0000000f00 */
[----:B------:R-:W-:Y:S01]  /*193e0*/  BSSY B0, `(.L_x_2904) ;  /* 0x00001f1000007945 */ /* 0x000fe20003800000 */
[----:B0-----:R-:W-:-:S04]  /*193f0*/  MOV R178, UR4 ;  /* 0x0000000400b27c02 */ /* 0x001fc80008000f00 */
[----:B------:R-:W-:-:S05]  /*19400*/  LEA R18, R178, R3, 0x18 ;  /* 0x00000003b2127211 */ /* 0x000fca00078ec0ff */
        /* <DEDUP_REMOVED lines=12> */
[----:B------:R-:W-:Y:S02]  /*194d0*/  MOV R2, R18 ;  /* 0x0000001200027202 */ /* 0x000fe40000000f00 */
[----:B--2---:R-:W-:-:S03]  /*194e0*/  MOV R3, R5 ;  /* 0x0000000500037202 */ /* 0x004fc60000000f00 */
[----:B------:R-:W-:-:S03]  /*194f0*/  IMAD.WIDE R8, R225, 0x2, R2 ;  /* 0x00000002e1087825 */ /* 0x000fc600078e0202 */
[C---:B------:R-:W-:Y:S02]  /*19500*/  LOP3.LUT R15, R8.reuse, 0x380, RZ, 0xc0, !PT ;  /* 0x00000380080f7812 */ /* 0x040fe400078ec0ff */
[C---:B------:R-:W-:Y:S02]  /*19510*/  IADD3 R71, P6, R8.reuse, 0x20, RZ ;  /* 0x0000002008477810 */ /* 0x040fe40007fde0ff */
[C---:B------:R-:W-:Y:S02]  /*19520*/  IADD3 R75, P5, R8.reuse, 0x40, RZ ;  /* 0x00000040084b7810 */ /* 0x040fe40007fbe0ff */
[----:B------:R-:W-:Y:S01]  /*19530*/  SHF.R.U64 R15, R15, 0x3, RZ ;  /* 0x000000030f0f7819 */ /* 0x000fe200000012ff */
[--C-:B------:R-:W-:Y:S01]  /*19540*/  IMAD.X R5, RZ, RZ, R9.reuse, P6 ;  /* 0x000000ffff057224 */ /* 0x100fe200030e0609 */
[C---:B------:R-:W-:Y:S01]  /*19550*/  IADD3 R79, P4, R8.reuse, 0x60, RZ ;  /* 0x00000060084f7810 */ /* 0x040fe20007f9e0ff */
[----:B------:R-:W-:Y:S01]  /*19560*/  IMAD.X R7, RZ, RZ, R9, P5 ;  /* 0x000000ffff077224 */ /* 0x000fe200028e0609 */
[----:B------:R-:W-:-:S02]  /*19570*/  IADD3 R101, P3, R8, 0x4000, RZ ;  /* 0x0000400008657810 */ /* 0x000fc40007f7e0ff */
[C---:B------:R-:W-:Y:S02]  /*19580*/  IADD3 R103, P2, R8.reuse, 0x4020, RZ ;  /* 0x0000402008677810 */ /* 0x040fe40007f5e0ff */
[C---:B------:R-:W-:Y:S02]  /*19590*/  IADD3 R105, P1, R8.reuse, 0x4040, RZ ;  /* 0x0000404008697810 */ /* 0x040fe40007f3e0ff */
[----:B------:R-:W-:Y:S01]  /*195a0*/  IADD3 R107, P0, R8, 0x4060, RZ ;  /* 0x00004060086b7810 */ /* 0x000fe20007f1e0ff */
[--C-:B----4-:R-:W-:Y:S01]  /*195b0*/  IMAD.X R29, RZ, RZ, R9.reuse, P2 ;  /* 0x000000ffff1d7224 */ /* 0x110fe200010e0609 */
[----:B------:R-:W-:Y:S02]  /*195c0*/  LOP3.LUT R4, R71, 0x380, RZ, 0xc0, !PT ;  /* 0x0000038047047812 */ /* 0x000fe400078ec0ff */
[----:B------:R-:W-:Y:S01]  /*195d0*/  LOP3.LUT R6, R75, 0x380, RZ, 0xc0, !PT ;  /* 0x000003804b067812 */ /* 0x000fe200078ec0ff */
[--C-:B------:R-:W-:Y:S01]  /*195e0*/  IMAD.X R21, RZ, RZ, R9.reuse, P0 ;  /* 0x000000ffff157224 */ /* 0x100fe200000e0609 */
[----:B------:R-:W-:Y:S01]  /*195f0*/  LOP3.LUT R8, R15, R8, RZ, 0x3c, !PT ;  /* 0x000000080f087212 */ /* 0x000fe200078e3cff */
[----:B------:R-:W-:Y:S01]  /*19600*/  IMAD.X R15, RZ, RZ, R9, P3 ;  /* 0x000000ffff0f7224 */ /* 0x000fe200018e0609 */
[----:B------:R-:W-:-:S02]  /*19610*/  SHF.R.U64 R4, R4, 0x3, RZ ;  /* 0x0000000304047819 */ /* 0x000fc400000012ff */
[----:B------:R-:W-:Y:S02]  /*19620*/  SHF.R.U64 R6, R6, 0x3, RZ ;  /* 0x0000000306067819 */ /* 0x000fe400000012ff */
[----:B------:R-:W-:Y:S02]  /*19630*/  MOV R78, R8 ;  /* 0x00000008004e7202 */ /* 0x000fe40000000f00 */
[----:B------:R-:W-:Y:S02]  /*19640*/  LOP3.LUT R12, R79, 0x380, RZ, 0xc0, !PT ;  /* 0x000003804f0c7812 */ /* 0x000fe400078ec0ff */
[----:B------:R-:W-:Y:S02]  /*19650*/  LOP3.LUT R14, R101, 0x380, RZ, 0xc0, !PT ;  /* 0x00000380650e7812 */ /* 0x000fe400078ec0ff */
[----:B------:R-:W-:Y:S02]  /*19660*/  F2FP.F16.F32.PACK_AB R8, R20, R11 ;  /* 0x0000000b1408723e */ /* 0x000fe400000000ff */
[----:B------:R-:W-:-:S02]  /*19670*/  IADD3.X R13, RZ, R9, RZ, P4, !PT ;  /* 0x00000009ff0d7210 */ /* 0x000fc400027fe4ff */
[----:B------:R-:W-:Y:S02]  /*19680*/  IADD3.X R31, RZ, R9, RZ, P1, !PT ;  /* 0x00000009ff1f7210 */ /* 0x000fe40000ffe4ff */
[----:B------:R-:W-:Y:S02]  /*19690*/  LOP3.LUT R20, R103, 0x380, RZ, 0xc0, !PT ;  /* 0x0000038067147812 */ /* 0x000fe400078ec0ff */
[----:B-1----:R-:W-:Y:S02]  /*196a0*/  LOP3.LUT R24, R105, 0x380, RZ, 0xc0, !PT ;  /* 0x0000038069187812 */ /* 0x002fe400078ec0ff */
[----:B------:R-:W-:Y:S02]  /*196b0*/  LOP3.LUT R4, R4, R71, RZ, 0x3c, !PT ;  /* 0x0000004704047212 */ /* 0x000fe400078e3cff */
[----:B------:R-:W-:Y:S02]  /*196c0*/  LOP3.LUT R6, R6, R75, RZ, 0x3c, !PT ;  /* 0x0000004b06067212 */ /* 0x000fe400078e3cff */
[----:B------:R-:W-:-:S02]  /*196d0*/  F2FP.F16.F32.PACK_AB R9, R28, R99 ;  /* 0x000000631c09723e */ /* 0x000fc400000000ff */
[----:B------:R-:W-:Y:S01]  /*196e0*/  F2FP.F16.F32.PACK_AB R11, R97, R30 ;  /* 0x0000001e610b723e */ /* 0x000fe200000000ff */
[----:B------:R-:W-:Y:S01]  /*196f0*/  BAR.SYNC.DEFER_BLOCKING 0x1, 0x100 ;  /* 0x0044000000007b1d */ /* 0x000fe20000010000 */
[----:B------:R-:W-:Y:S02]  /*19700*/  SHF.R.U64 R12, R12, 0x3, RZ ;  /* 0x000000030c0c7819 */ /* 0x000fe400000012ff */
[----:B------:R-:W-:Y:S02]  /*19710*/  SHF.R.U64 R14, R14, 0x3, RZ ;  /* 0x000000030e0e7819 */ /* 0x000fe400000012ff */
[----:B------:R-:W-:Y:S02]  /*19720*/  LOP3.LUT R70, R107, 0x380, RZ, 0xc0, !PT ;  /* 0x000003806b467812 */ /* 0x000fe400078ec0ff */
[----:B------:R-:W-:Y:S02]  /*19730*/  SHF.R.U64 R20, R20, 0x3, RZ ;  /* 0x0000000314147819 */ /* 0x000fe400000012ff */
[----:B------:R-:W-:-:S02]  /*19740*/  SHF.R.U64 R24, R24, 0x3, RZ ;  /* 0x0000000318187819 */ /* 0x000fc400000012ff */
[----:B------:R-:W-:Y:S02]  /*19750*/  MOV R75, R4 ;  /* 0x00000004004b7202 */ /* 0x000fe40000000f00 */
[----:B------:R-:W-:Y:S02]  /*19760*/  MOV R74, R6 ;  /* 0x00000006004a7202 */ /* 0x000fe40000000f00 */
[----:B------:R-:W-:Y:S02]  /*19770*/  F2FP.F16.F32.PACK_AB R4, R92, R89 ;  /* 0x000000595c04723e */ /* 0x000fe400000000ff */
[----:B------:R-:W-:Y:S02]  /*19780*/  F2FP.F16.F32.PACK_AB R5, R95, R94 ;  /* 0x0000005e5f05723e */ /* 0x000fe400000000ff */
[----:B------:R-:W-:Y:S02]  /*19790*/  F2FP.F16.F32.PACK_AB R6, R90, R33 ;  /* 0x000000215a06723e */ /* 0x000fe400000000ff */
[----:B------:R-:W-:-:S02]  /*197a0*/  F2FP.F16.F32.PACK_AB R7, R96, R93 ;  /* 0x0000005d6007723e */ /* 0x000fc400000000ff */
[----:B------:R-:W-:Y:S01]  /*197b0*/  LOP3.LUT R12, R12, R79, RZ, 0x3c, !PT ;  /* 0x0000004f0c0c7212 */ /* 0x000fe200078e3cff */
[----:B------:R1:W-:Y:S01]  /*197c0*/  STSM.16.M88.4 [R78], R8 ;  /* 0x000000084e007844 */ /* 0x0003e20000000200 */
[----:B------:R-:W-:Y:S02]  /*197d0*/  LOP3.LUT R14, R14, R101, RZ, 0x3c, !PT ;  /* 0x000000650e0e7212 */ /* 0x000fe400078e3cff */
[----:B------:R-:W-:Y:S01]  /*197e0*/  SHF.R.U64 R70, R70, 0x3, RZ ;  /* 0x0000000346467819 */ /* 0x000fe200000012ff */
[----:B------:R-:W-:Y:S01]  /*197f0*/  STSM.16.M88.4 [R75], R4 ;  /* 0x000000044b007844 */ /* 0x000fe20000000200 */
[----:B------:R-:W-:Y:S02]  /*19800*/  LOP3.LUT R28, R20, R103, RZ, 0x3c, !PT ;  /* 0x00000067141c7212 */ /* 0x000fe400078e3cff */
[----:B------:R-:W-:Y:S02]  /*19810*/  LOP3.LUT R30, R24, R105, RZ, 0x3c, !PT ;  /* 0x00000069181e7212 */ /* 0x000fe400078e3cff */
[----:B------:R-:W-:-:S02]  /*19820*/  LOP3.LUT R20, R70, R107, RZ, 0x3c, !PT ;  /* 0x0000006b46147212 */ /* 0x000fc400078e3cff */
[----:B------:R-:W-:Y:S02]  /*19830*/  MOV R72, R12 ;  /* 0x0000000c00487202 */ /* 0x000fe40000000f00 */
[----:B------:R-:W-:Y:S02]  /*19840*/  MOV R24, R14 ;  /* 0x0000000e00187202 */ /* 0x000fe40000000f00 */
[----:B------:R-:W-:Y:S02]  /*19850*/  MOV R71, R28 ;  /* 0x0000001c00477202 */ /* 0x000fe40000000f00 */
[----:B-1----:R-:W-:Y:S02]  /*19860*/  F2FP.F16.F32.PACK_AB R8, R41, R40 ;  /* 0x000000282908723e */ /* 0x002fe400000000ff */
[----:B------:R-:W-:Y:S02]  /*19870*/  F2FP.F16.F32.PACK_AB R9, R43, R64 ;  /* 0x000000402b09723e */ /* 0x000fe400000000ff */
[----:B------:R-:W-:-:S02]  /*19880*/  F2FP.F16.F32.PACK_AB R10, R45, R44 ;  /* 0x0000002c2d0a723e */ /* 0x000fc400000000ff */
[----:B------:R-:W-:Y:S02]  /*19890*/  F2FP.F16.F32.PACK_AB R11, R47, R34 ;  /* 0x000000222f0b723e */ /* 0x000fe400000000ff */
[----:B------:R-:W-:Y:S02]  /*198a0*/  MOV R70, R30 ;  /* 0x0000001e00467202 */ /* 0x000fe40000000f00 */
[----:B------:R-:W-:Y:S01]  /*198b0*/  F2FP.F16.F32.PACK_AB R12, R49, R48 ;  /* 0x00000030310c723e */ /* 0x000fe200000000ff */
[----:B------:R1:W-:Y:S01]  /*198c0*/  STSM.16.M88.4 [R74], R8 ;  /* 0x000000084a007844 */ /* 0x0003e20000000200 */
        /* <DEDUP_REMOVED lines=8> */
[----:B------:R-:W-:Y:S02]  /*19950*/  ISETP.NE.U32.AND P0, PT, RZ, UR4, PT ;  /* 0x00000004ff007c0c */ /* 0x000fe4000bf05070 */
[----:B-1----:R-:W-:Y:S01]  /*19960*/  IADD3 R8, P1, R194, UR4, RZ ;  /* 0x00000004c2087c10 */ /* 0x002fe2000ff3e0ff */
[----:B------:R1:W-:Y:S01]  /*19970*/  STSM.16.M88.4 [R24], R28 ;  /* 0x0000001c18007844 */ /* 0x0003e20000000200 */
[----:B------:R-:W-:-:S02]  /*19980*/  F2FP.F16.F32.PACK_AB R33, R67, R66 ;  /* 0x000000424321723e */ /* 0x000fc400000000ff */
[----:B------:R-:W-:Y:S02]  /*19990*/  F2FP.F16.F32.PACK_AB R34, R69, R68 ;  /* 0x000000444522723e */ /* 0x000fe400000000ff */
[----:B------:R-:W-:Y:S01]  /*199a0*/  MOV R21, R20 ;  /* 0x0000001400157202 */ /* 0x000fe20000000f00 */
[----:B------:R-:W-:Y:S01]  /*199b0*/  IMAD.MOV.U32 R20, RZ, RZ, RZ ;  /* 0x000000ffff147224 */ /* 0x000fe200078e00ff */
[----:B------:R-:W-:Y:S01]  /*199c0*/  F2FP.F16.F32.PACK_AB R4, R81, R80 ;  /* 0x000000505104723e */ /* 0x000fe200000000ff */
[----:B------:R-:W-:Y:S01]  /*199d0*/  STSM.16.M88.4 [R71], R32 ;  /* 0x0000002047007844 */ /* 0x000fe20000000200 */
[----:B------:R-:W-:Y:S02]  /*199e0*/  F2FP.F16.F32.PACK_AB R5, R83, R82 ;  /* 0x000000525305723e */ /* 0x000fe400000000ff */
[----:B------:R-:W-:Y:S01]  /*199f0*/  F2FP.F16.F32.PACK_AB R6, R85, R84 ;  /* 0x000000545506723e */ /* 0x000fe200000000ff */
[----:B------:R-:W-:Y:S01]  /*19a00*/  STSM.16.M88.4 [R70], R36 ;  /* 0x0000002446007844 */ /* 0x000fe20000000200 */
[----:B------:R-:W-:-:S02]  /*19a10*/  F2FP.F16.F32.PACK_AB R7, R87, R86 ;  /* 0x000000565707723e */ /* 0x000fc400000000ff */
[----:B------:R-:W-:Y:S01]  /*19a20*/  ISETP.NE.AND.EX P0, PT, RZ, UR5, PT, P0 ;  /* 0x00000005ff007c0c */ /* 0x000fe2000bf05300 */
[----:B-1----:R-:W1:Y:S01]  /*19a30*/  LDC R24, c[0x0][0xbe8] ;  /* 0x0002fa00ff187b82 */ /* 0x002e620000000800 */
[----:B------:R-:W-:Y:S01]  /*19a40*/  IADD3.X R9, R195, UR5, RZ, P1, !PT ;  /* 0x00000005c3097c10 */ /* 0x000fe20008ffe4ff */
[----:B------:R-:W-:Y:S01]  /*19a50*/  ULDC.64 UR4, c[0x0][0xc08] ;  /* 0x0003020000047ab9 */ /* 0x000fe20000000a00 */
[----:B------:R2:W-:Y:S05]  /*19a60*/  STSM.16.M88.4 [R21], R4 ;  /* 0x0000000415007844 */ /* 0x0005ea0000000200 */
[----:B------:R-:W-:Y:S01]  /*19a70*/  BAR.SYNC.DEFER_BLOCKING 0x1, 0x100 ;  /* 0x0044000000007b1d */ /* 0x000fe20000010000 */
[----:B------:R-:W-:-:S04]  /*19a80*/  ISETP.NE.U32.AND P2, PT, RZ, UR4, PT ;  /* 0x00000004ff007c0c */ /* 0x000fc8000bf45070 */
[----:B------:R-:W-:-:S13]  /*19a90*/  ISETP.NE.AND.EX P2, PT, RZ, UR5, PT, P2 ;  /* 0x00000005ff007c0c */ /* 0x000fda000bf45320 */
[----:B------:R-:W-:Y:S01]  /*19aa0*/  @P2 IADD3 R194, P3, R194, UR4, RZ ;  /* 0x00000004c2c22c10 */ /* 0x000fe2000ff7e0ff */
[----:B------:R-:W-:Y:S02]  /*19ab0*/  ULDC UR4, c[0x0][0xa88] ;  /* 0x0002a20000047ab9 */ /* 0x000fe40000000800 */
[----:B--2---:R-:W-:Y:S02]  /*19ac0*/  MOV R7, UR4 ;  /* 0x0000000400077c02 */ /* 0x004fe40008000f00 */
[----:B------:R-:W-:Y:S01]  /*19ad0*/  @P2 IADD3.X R195, R195, UR5, RZ, P3, !PT ;  /* 0x00000005c3c32c10 */ /* 0x000fe20009ffe4ff */
        /* <DEDUP_REMOVED lines=10> */
.L_x_2906:
[----:B------:R-:W-:Y:S01]  /*19b80*/  SHF.R.S32.HI R52, RZ, 0x1f, R193 ;  /* 0x0000001fff347819 */ /* 0x000fe200000114c1 */
[--C-:B------:R-:W-:Y:S01]  /*19b90*/  IMAD.IADD R15, R190, 0x1, R185.reuse ;  /* 0x00000001be0f7824 */ /* 0x100fe200078e02b9 */
[----:B------:R-:W-:Y:S01]  /*19ba0*/  ULDC.64 UR4, c[0x0][0xb90] ;  /* 0x0002e40000047ab9 */ /* 0x000fe20000000a00 */
[----:B-----5:R-:W-:Y:S01]  /*19bb0*/  SHF.R.S32.HI R21, RZ, 0x1f, R20 ;  /* 0x0000001fff157819 */ /* 0x020fe20000011414 */
[----:B------:R-:W-:Y:S01]  /*19bc0*/  IMAD.IADD R14, R224, 0x1, R185 ;  /* 0x00000001e00e7824 */ /* 0x000fe200078e02b9 */
[----:B------:R-:W-:Y:S01]  /*19bd0*/  SEL R200, R200, RZ, !P0 ;  /* 0x000000ffc8c87207 */ /* 0x000fe20004000000 */
[----:B------:R-:W-:Y:S01]  /*19be0*/  IMAD R4, R52, UR4, RZ ;  /* 0x0000000434047c24 */ /* 0x000fe2000f8e02ff */
[----:B------:R-:W-:Y:S01]  /*19bf0*/  MOV R9, R15 ;  /* 0x0000000f00097202 */ /* 0x000fe20000000f00 */
[----:B-1----:R-:W-:Y:S01]  /*19c00*/  @P1 IMAD.HI.U32 R6, R15, R10, RZ ;  /* 0x0000000a0f061227 */ /* 0x002fe200078e00ff */
[----:B------:R-:W-:-:S03]  /*19c10*/  SEL R53, R196, RZ, !P0 ;  /* 0x000000ffc4357207 */ /* 0x000fc60004000000 */
[C---:B------:R-:W-:Y:S01]  /*19c20*/  IMAD R13, R193.reuse, UR5, R4 ;  /* 0x00000005c10d7c24 */ /* 0x040fe2000f8e0204 */
[----:B---3--:R-:W-:Y:S01]  /*19c30*/  @P1 SHF.R.U32.HI R9, RZ, R11, R6 ;  /* 0x0000000bff091219 */ /* 0x008fe20000011606 */
[----:B------:R-:W-:Y:S01]  /*19c40*/  IMAD.WIDE.U32 R4, R193, UR4, R20 ;  /* 0x00000004c1047c25 */ /* 0x000fe2000f8e0014 */
[----:B------:R-:W-:-:S03]  /*19c50*/  ULDC.64 UR4, c[0x0][0xb98] ;  /* 0x0002e60000047ab9 */ /* 0x000fc60000000a00 */
[----:B------:R-:W-:Y:S01]  /*19c60*/  IMAD.IADD R5, R5, 0x1, R13 ;  /* 0x0000000105057824 */ /* 0x000fe200078e020d */
[----:B------:R-:W-:Y:S01]  /*19c70*/  IADD3 R13, -R9, RZ, RZ ;  /* 0x000000ff090d7210 */ /* 0x000fe20007ffe1ff */
[----:B------:R-:W-:Y:S02]  /*19c80*/  IMAD R11, R199, 0x40, R188 ;  /* 0x00000040c70b7824 */ /* 0x000fe400078e02bc */
[----:B------:R-:W-:Y:S02]  /*19c90*/  IMAD R6, R200, UR4, RZ ;  /* 0x00000004c8067c24 */ /* 0x000fe4000f8e02ff */
[----:B------:R-:W-:-:S04]  /*19ca0*/  IMAD.WIDE R2, R11, 0x2, R2 ;  /* 0x000000020b027825 */ /* 0x000fc800078e0202 */
[C---:B------:R-:W-:Y:S01]  /*19cb0*/  IMAD.WIDE.U32 R4, R53.reuse, UR4, R4 ;  /* 0x0000000435047c25 */ /* 0x040fe2000f8e0004 */
[C---:B------:R-:W-:Y:S02]  /*19cc0*/  IADD3 R33, P6, R2.reuse, 0x4000, RZ ;  /* 0x0000400002217810 */ /* 0x040fe40007fde0ff */
[----:B------:R-:W-:Y:S01]  /*19cd0*/  IADD3 R37, P5, R2, 0x5000, RZ ;  /* 0x0000500002257810 */ /* 0x000fe20007fbe0ff */
[----:B------:R-:W-:Y:S01]  /*19ce0*/  IMAD R11, R24, R13, R15 ;  /* 0x0000000d180b7224 */ /* 0x000fe200078e020f */
[----:B------:R-:W-:Y:S01]  /*19cf0*/  SHF.R.S32.HI R13, RZ, 0x1f, R9 ;  /* 0x0000001fff0d7819 */ /* 0x000fe20000011409 */
[----:B------:R-:W-:Y:S01]  /*19d00*/  IMAD R8, R53, UR5, R6 ;  /* 0x0000000535087c24 */ /* 0x000fe2000f8e0206 */
[----:B------:R-:W-:Y:S01]  /*19d10*/  IADD3 R4, P2, R9, R4, RZ ;  /* 0x0000000409047210 */ /* 0x000fe20007f5e0ff */
[----:B------:R-:W-:Y:S01]  /*19d20*/  ULDC.64 UR4, c[0x0][0xb88] ;  /* 0x0002e20000047ab9 */ /* 0x000fe20000000a00 */
[----:B------:R-:W-:Y:S01]  /*19d30*/  SHF.R.S32.HI R6, RZ, 0x1f, R11 ;  /* 0x0000001fff067819 */ /* 0x000fe2000001140b */
[----:B------:R-:W-:Y:S01]  /*19d40*/  IMAD R55, R7, R24, RZ ;  /* 0x0000001807377224 */ /* 0x000fe200078e02ff */
[----:B------:R-:W-:-:S02]  /*19d50*/  IADD3.X R5, R13, R5, R8, P2, !PT ;  /* 0x000000050d057210 */ /* 0x000fc400017fe408 */
        /* <DEDUP_REMOVED lines=8> */
[----:B------:R-:W-:Y:S02]  /*19de0*/  SHF.R.U64 R12, R12, 0x3, RZ ;  /* 0x000000030c0c7819 */ /* 0x000fe400000012ff */
[----:B------:R-:W-:Y:S01]  /*19df0*/  IMAD.IADD R5, R5, 0x1, R13 ;  /* 0x0000000105057824 */ /* 0x000fe200078e020d */
[----:B------:R-:W-:Y:S01]  /*19e00*/  LEA R6, P4, R4, UR4, 0x2 ;  /* 0x0000000404067c11 */ /* 0x000fe2000f8810ff */
[----:B------:R-:W-:Y:S01]  /*19e10*/  IMAD.X R13, RZ, RZ, R3, P3 ;  /* 0x000000ffff0d7224 */ /* 0x000fe200018e0603 */
[----:B------:R-:W-:-:S02]  /*19e20*/  IADD3 R15, P0, R2, 0x1000, RZ ;  /* 0x00001000020f7810 */ /* 0x000fc40007f1e0ff */
[----:B------:R-:W-:Y:S01]  /*19e30*/  LEA.HI.X R10, R4, UR5, R5, 0x2, P4 ;  /* 0x00000005040a7c11 */ /* 0x000fe2000a0f1405 */
[----:B------:R-:W-:Y:S01]  /*19e40*/  SHFL.IDX PT, R48, R6, RZ, 0x1c1f ;  /* 0x001c1fff06307589 */ /* 0x000fe200000e0000 */
[----:B------:R-:W-:Y:S01]  /*19e50*/  LOP3.LUT R12, R12, R9, RZ, 0x3c, !PT ;  /* 0x000000090c0c7212 */ /* 0x000fe200078e3cff */
[----:B------:R-:W-:Y:S01]  /*19e60*/  VIADD R4, R14, 0x8 ;  /* 0x000000080e047836 */ /* 0x000fe20000000000 */
[----:B------:R-:W-:Y:S01]  /*19e70*/  SHF.R.U64 R28, R28, 0x3, RZ ;  /* 0x000000031c1c7819 */ /* 0x000fe200000012ff */
[----:B------:R-:W1:Y:S01]  /*19e80*/  SHFL.IDX PT, R49, R10, RZ, 0x1c1f ;  /* 0x001c1fff0a317589 */ /* 0x000e6200000e0000 */
[----:B------:R-:W-:Y:S01]  /*19e90*/  IADD3.X R9, RZ, R3, RZ, P0, !PT ;  /* 0x00000003ff097210 */ /* 0x000fe200007fe4ff */
[----:B------:R-:W-:Y:S01]  /*19ea0*/  ULDC.64 UR4, c[0x0][0xaa0] ;  /* 0x0002a80000047ab9 */ /* 0x000fe20000000a00 */
[----:B------:R-:W-:Y:S01]  /*19eb0*/  LOP3.LUT P0, RZ, R214, 0x3, RZ, 0xc0, !PT ;  /* 0x00000003d6ff7812 */ /* 0x000fe2000780c0ff */
[----:B------:R-:W-:Y:S01]  /*19ec0*/  SHFL.IDX PT, R50, R6, 0x1, 0x1c1f ;  /* 0x003c1f0006327f89 */ /* 0x000fe200000e0000 */
[----:B------:R-:W-:-:S02]  /*19ed0*/  LOP3.LUT R28, R28, R29, RZ, 0x3c, !PT ;  /* 0x0000001d1c1c7212 */ /* 0x000fc400078e3cff */
[----:B------:R-:W-:Y:S01]  /*19ee0*/  IADD3.X R29, RZ, R3, RZ, P2, !PT ;  /* 0x00000003ff1d7210 */ /* 0x000fe200017fe4ff */
[----:B------:R-:W2:Y:S01]  /*19ef0*/  SHFL.IDX PT, R51, R10, 0x1, 0x1c1f ;  /* 0x003c1f000a337f89 */ /* 0x000ea200000e0000 */
[-C--:B------:R-:W-:Y:S02]  /*19f00*/  ISETP.GE.OR P2, PT, R14, R55.reuse, P0 ;  /* 0x000000370e00720c */ /* 0x080fe40000746670 */
[----:B------:R-:W-:Y:S02]  /*19f10*/  ISETP.GE.OR P0, PT, R4, R55, P0 ;  /* 0x000000370400720c */ /* 0x000fe40000706670 */
[C---:B------:R-:W-:Y:S02]  /*19f20*/  IADD3 R5, P3, R2.reuse, 0x7000, RZ ;  /* 0x0000700002057810 */ /* 0x040fe40007f7e0ff */
[C---:B------:R-:W-:Y:S02]  /*19f30*/  IADD3 R41, P4, R2.reuse, 0x6000, RZ ;  /* 0x0000600002297810 */ /* 0x040fe40007f9e0ff */
[----:B------:R-:W-:-:S02]  /*19f40*/  LOP3.LUT R7, R2, 0x380, RZ, 0xc0, !PT ;  /* 0x0000038002077812 */ /* 0x000fc400078ec0ff */
[----:B------:R-:W-:Y:S02]  /*19f50*/  LOP3.LUT R32, R33, 0x380, RZ, 0xc0, !PT ;  /* 0x0000038021207812 */ /* 0x000fe400078ec0ff */
[----:B------:R-:W-:Y:S01]  /*19f60*/  LOP3.LUT R36, R37, 0x380, RZ, 0xc0, !PT ;  /* 0x0000038025247812 */ /* 0x000fe200078ec0ff */
[----:B------:R-:W-:Y:S01]  /*19f70*/  IMAD R21, R21, UR4, RZ ;  /* 0x0000000415157c24 */ /* 0x000fe2000f8e02ff */
[----:B------:R-:W-:Y:S01]  /*19f80*/  LOP3.LUT R4, R5, 0x380, RZ, 0xc0, !PT ;  /* 0x0000038005047812 */ /* 0x000fe200078ec0ff */
[----:B-1----:R1:W-:Y:S01]  /*19f90*/  @!P2 ST.E desc[UR60][R48.64], R88 ;  /* 0x000000583000a985 */ /* 0x0023e2000c10193c */
[----:B------:R-:W-:Y:S01]  /*19fa0*/  LOP3.LUT R40, R41, 0x380, RZ, 0xc0, !PT ;  /* 0x0000038029287812 */ /* 0x000fe200078ec0ff */
[----:B------:R-:W-:Y:S01]  /*19fb0*/  IMAD.X R45, RZ, RZ, R3, P3 ;  /* 0x000000ffff2d7224 */ /* 0x000fe200018e0603 */
[----:B------:R-:W-:Y:S02]  /*19fc0*/  SHF.R.U64 R7, R7, 0x3, RZ ;  /* 0x0000000307077819 */ /* 0x000fe400000012ff */
[----:B------:R-:W-:-:S02]  /*19fd0*/  SHF.R.U64 R4, R4, 0x3, RZ ;  /* 0x0000000304047819 */ /* 0x000fc400000012ff */
[----:B------:R-:W-:Y:S01]  /*19fe0*/  SHF.R.U64 R32, R32, 0x3, RZ ;  /* 0x0000000320207819 */ /* 0x000fe200000012ff */
[----:B--2---:R2:W-:Y:S01]  /*19ff0*/  @!P0 ST.E desc[UR60][R50.64], R0 ;  /* 0x0000000032008985 */ /* 0x0045e2000c10193c */
[----:B------:R-:W-:Y:S02]  /*1a000*/  SHF.R.U64 R36, R36, 0x3, RZ ;  /* 0x0000000324247819 */ /* 0x000fe400000012ff */
[----:B------:R-:W-:Y:S01]  /*1a010*/  SHF.R.U64 R40, R40, 0x3, RZ ;  /* 0x0000000328287819 */ /* 0x000fe200000012ff */
[----:B-1----:R-:W1:Y:S01]  /*1a020*/  @P1 LDC R49, c[0x0][0xbec] ;  /* 0x0002fb00ff311b82 */ /* 0x002e620000000800 */
[----:B------:R-:W-:Y:S01]  /*1a030*/  LOP3.LUT R2, R7, R2, RZ, 0x3c, !PT ;  /* 0x0000000207027212 */ /* 0x000fe200078e3cff */
[----:B------:R-:W-:Y:S01]  /*1a040*/  IMAD R21, R20, UR5, R21 ;  /* 0x0000000514157c24 */ /* 0x000fe2000f8e0215 */
[----:B------:R-:W-:Y:S01]  /*1a050*/  LOP3.LUT R32, R32, R33, RZ, 0x3c, !PT ;  /* 0x0000002120207212 */ /* 0x000fe200078e3cff */
[--C-:B------:R-:W-:Y:S01]  /*1a060*/  IMAD.X R33, RZ, RZ, R3.reuse, P6 ;  /* 0x000000ffff217224 */ /* 0x100fe200030e0603 */
[----:B------:R-:W-:Y:S01]  /*1a070*/  LOP3.LUT R36, R36, R37, RZ, 0x3c, !PT ;  /* 0x0000002524247212 */ /* 0x000fe200078e3cff */
[----:B------:R-:W-:Y:S01]  /*1a080*/  IMAD.X R37, RZ, RZ, R3, P5 ;  /* 0x000000ffff257224 */ /* 0x000fe200028e0603 */
[----:B------:R-:W-:Y:S01]  /*1a090*/  LOP3.LUT R40, R40, R41, RZ, 0x3c, !PT ;  /* 0x0000002928287212 */ /* 0x000fe200078e3cff */
[----:B--2---:R-:W2:Y:S01]  /*1a0a0*/  @P1 LDC R51, c[0x0][0xbf0] ;  /* 0x0002fc00ff331b82 */ /* 0x004ea20000000800 */
[----:B------:R-:W-:Y:S01]  /*1a0b0*/  LOP3.LUT R44, R4, R5, RZ, 0x3c, !PT ;  /* 0x00000005042c7212 */ /* 0x000fe200078e3cff */
[----:B------:R-:W5:Y:S01]  /*1a0c0*/  LD.E.128 R28, desc[UR60][R28.64] ;  /* 0x0000003c1c1c7980 */ /* 0x000f62000c101d00 */
[----:B------:R-:W-:-:S02]  /*1a0d0*/  IADD3.X R41, RZ, R3, RZ, P4, !PT ;  /* 0x00000003ff297210 */ /* 0x000fc400027fe4ff */
[----:B------:R-:W-:Y:S01]  /*1a0e0*/  LEA R0, R192, R199, 0x5 ;  /* 0x000000c7c0007211 */ /* 0x000fe200078e28ff */
[----:B------:R3:W5:Y:S01]  /*1a0f0*/  LD.E.128 R4, desc[UR60][R2.64] ;  /* 0x0000003c02047980 */ /* 0x000762000c101d00 */
[----:B------:R-:W-:-:S03]  /*1a100*/  LOP3.LUT R8, R15, 0x380, RZ, 0xc0, !PT ;  /* 0x000003800f087812 */ /* 0x000fc600078ec0ff */
[----:B------:R-:W-:Y:S01]  /*1a110*/  IMAD.IADD R48, R185, 0x1, R0 ;  /* 0x00000001b9307824 */ /* 0x000fe200078e0200 */
[----:B------:R-:W-:Y:S01]  /*1a120*/  SHF.R.U64 R8, R8, 0x3, RZ ;  /* 0x0000000308087819 */ /* 0x000fe200000012ff */
[----:B------:R-:W5:Y:S03]  /*1a130*/  LD.E.128 R32, desc[UR60][R32.64] ;  /* 0x0000003c20207980 */ /* 0x000f66000c101d00 */
[----:B------:R-:W-:Y:S01]  /*1a140*/  LOP3.LUT R8, R8, R15, RZ, 0x3c, !PT ;  /* 0x0000000f08087212 */ /* 0x000fe200078e3cff */
[----:B---3--:R-:W-:Y:S01]  /*1a150*/  IMAD.WIDE.U32 R2, R20, UR4, RZ ;  /* 0x0000000414027c25 */ /* 0x008fe2000f8e00ff */
[----:B------:R-:W-:Y:S01]  /*1a160*/  ULDC.64 UR4, c[0x0][0xae8] ;  /* 0x0002ba0000047ab9 */ /* 0x000fe20000000a00 */
[----:B------:R-:W5:Y:S02]  /*1a170*/  LD.E.128 R12, desc[UR60][R12.64] ;  /* 0x0000003c0c0c7980 */ /* 0x000f64000c101d00 */
        /* <DEDUP_REMOVED lines=8> */
[----:B------:R-:W5:Y:S03]  /*1a200*/  LD.E.128 R40, desc[UR60][R40.64] ;  /* 0x0000003c28287980 */ /* 0x000f66000c101d00 */
[----:B------:R-:W-:Y:S01]  /*1a210*/  IMAD.IADD R3, R3, 0x1, R21 ;  /* 0x0000000103037824 */ /* 0x000fe200078e0215 */
[----:B------:R-:W-:Y:S01]  /*1a220*/  MOV R21, R48 ;  /* 0x0000003000157202 */ /* 0x000fe20000000f00 */
[----:B------:R-:W-:Y:S01]  /*1a230*/  IMAD R20, R200, UR4, RZ ;  /* 0x00000004c8147c24 */ /* 0x000fe2000f8e02ff */
[----:B--2---:R-:W-:Y:S01]  /*1a240*/  @P1 SHF.R.U32.HI R21, RZ, R51, R0 ;  /* 0x00000033ff151219 */ /* 0x004fe20000011600 */
[C---:B------:R-:W-:Y:S01]  /*1a250*/  IMAD.WIDE.U32 R2, R53.reuse, UR4, R2 ;  /* 0x0000000435027c25 */ /* 0x040fe2000f8e0002 */
[----:B------:R-:W5:Y:S02]  /*1a260*/  LD.E.128 R44, desc[UR60][R44.64] ;  /* 0x0000003c2c2c7980 */ /* 0x000f64000c101d00 */
[--C-:B------:R-:W-:Y:S01]  /*1a270*/  SHF.R.S32.HI R0, RZ, 0x1f, R21.reuse ;  /* 0x0000001fff007819 */ /* 0x100fe20000011415 */
[----:B------:R-:W-:Y:S01]  /*1a280*/  IMAD R49, R53, UR5, R20 ;  /* 0x0000000535317c24 */ /* 0x000fe2000f8e0214 */
[----:B------:R-:W-:Y:S01]  /*1a290*/  ULDC.64 UR4, c[0x0][0xae0] ;  /* 0x0002b80000047ab9 */ /* 0x000fe20000000a00 */
[----:B------:R-:W-:Y:S01]  /*1a2a0*/  IMAD.MOV R51, RZ, RZ, -R21 ;  /* 0x000000ffff337224 */ /* 0x000fe200078e0a15 */
[----:B------:R-:W-:Y:S01]  /*1a2b0*/  @!PT LDS RZ, [RZ] ;  /* 0x00000000fffff984 */ /* 0x000fe20000000800 */
[----:B------:R-:W-:Y:S01]  /*1a2c0*/  @!PT LDS RZ, [RZ] ;  /* 0x00000000fffff984 */ /* 0x000fe20000000800 */
[----:B------:R-:W-:Y:S01]  /*1a2d0*/  @!PT LDS RZ, [RZ] ;  /* 0x00000000fffff984 */ /* 0x000fe20000000800 */
[----:B------:R-:W-:Y:S01]  /*1a2e0*/  @!PT LDS RZ, [RZ] ;  /* 0x00000000fffff984 */ /* 0x000fe20000000800 */
[----:B------:R1:W-:Y:S06]  /*1a2f0*/  MEMBAR.ALL.CTA ;  /* 0x0000000000007992 */ /* 0x0003ec0000008000 */
[----:B-1----:R-:W1:Y:S01]  /*1a300*/  FENCE.VIEW.ASYNC.S ;  /* 0x00000000000073c6 */ /* 0x002e620000000000 */
[----:B------:R-:W-:-:S02]  /*1a310*/  IMAD.IADD R3, R3, 0x1, R49 ;  /* 0x0000000103037824 */ /* 0x000fc400078e0231 */
[----:B------:R-:W-:Y:S02]  /*1a320*/  IMAD R0, R0, UR4, RZ ;  /* 0x0000000400007c24 */ /* 0x000fe4000f8e02ff */
[----:B------:R-:W-:Y:S02]  /*1a330*/  IMAD R49, R24, R51, R48 ;  /* 0x0000003318317224 */ /* 0x000fe400078e0230 */
[----:B------:R-:W-:Y:S01]  /*1a340*/  IMAD R51, R21, UR5, R0 ;  /* 0x0000000515337c24 */ /* 0x000fe2000f8e0200 */
[----:B------:R-:W-:Y:S01]  /*1a350*/  IADD3 R50, R199, R185, RZ ;  /* 0x000000b9c7327210 */ /* 0x000fe20007ffe0ff */
[----:B------:R-:W-:Y:S01]  /*1a360*/  IMAD.WIDE.U32 R2, R21, UR4, R2 ;  /* 0x0000000415027c25 */ /* 0x000fe2000f8e0002 */
[----:B------:R-:W-:Y:S01]  /*1a370*/  SHF.R.S32.HI R0, RZ, 0x1f, R49 ;  /* 0x0000001fff007819 */ /* 0x000fe20000011431 */
[----:B------:R-:W-:Y:S02]  /*1a380*/  ULDC.64 UR4, c[0x0][0xad8] ;  /* 0x0002b60000047ab9 */ /* 0x000fe40000000a00 */
[----:B------:R-:W-:-:S02]  /*1a390*/  IMAD.IADD R3, R3, 0x1, R51 ;  /* 0x0000000103037824 */ /* 0x000fc400078e0233 */
[----:B------:R-:W-:Y:S02]  /*1a3a0*/  IMAD R20, R0, UR4, RZ ;  /* 0x0000000400147c24 */ /* 0x000fe4000f8e02ff */
[C---:B------:R-:W-:Y:S02]  /*1a3b0*/  VIADD R0, R50.reuse, 0x20 ;  /* 0x0000002032007836 */ /* 0x040fe40000000000 */
[C---:B------:R-:W-:Y:S02]  /*1a3c0*/  IMAD R21, R49.reuse, UR5, R20 ;  /* 0x0000000531157c24 */ /* 0x040fe4000f8e0214 */
[----:B------:R-:W-:Y:S01]  /*1a3d0*/  IMAD.WIDE.U32 R2, R49, UR4, R2 ;  /* 0x0000000431027c25 */ /* 0x000fe2000f8e0002 */
[-C--:B------:R-:W-:Y:S01]  /*1a3e0*/  ISETP.GE.AND P2, PT, R50, R55.reuse, PT ;  /* 0x000000373200720c */ /* 0x080fe20003f46270 */
[----:B------:R-:W-:Y:S01]  /*1a3f0*/  ULDC.64 UR4, c[0x0][0xa80] ;  /* 0x0002a00000047ab9 */ /* 0x000fe20000000a00 */
[----:B------:R-:W-:Y:S01]  /*1a400*/  ISETP.GE.AND P0, PT, R0, R55, PT ;  /* 0x000000370000720c */ /* 0x000fe20003f06270 */
[----:B------:R-:W-:Y:S01]  /*1a410*/  IMAD.IADD R3, R3, 0x1, R21 ;  /* 0x0000000103037824 */ /* 0x000fe200078e0215 */
[----:B------:R-:W-:-:S02]  /*1a420*/  IADD3 R0, R18, 0x2a820, RZ ;  /* 0x0002a82012007810 */ /* 0x000fc40007ffe0ff */
        /* <DEDUP_REMOVED lines=19> */
.L_x_2908:
[----:B------:R-:W-:Y:S05]  /*1a560*/  BSYNC B1 ;  /* 0x0000000000017941 */ /* 0x000fea0003800000 */
.L_x_2907:
        /* <DEDUP_REMOVED lines=13> */
.L_x_2910:
[----:B------:R-:W-:Y:S05]  /*1a640*/  BSYNC B1 ;  /* 0x0000000000017941 */ /* 0x000fea0003800000 */
.L_x_2909:
        /* <DEDUP_REMOVED lines=13> */
.L_x_2912:
[----:B------:R-:W-:Y:S05]  /*1a720*/  BSYNC B1 ;  /* 0x0000000000017941 */ /* 0x000fea0003800000 */
.L_x_2911:
[----:B0-----:R-:W-:Y:S01]  /*1a730*/  IADD3 R0, R50, 0x60, RZ ;  /* 0x0000006032007810 */ /* 0x001fe20007ffe0ff */
[----:B-12---:R-:W0:Y:S03]  /*1a740*/  SHFL.IDX PT, R48, R48, 0x3, 0x181f ;  /* 0x00781f0030307f89 */ /* 0x006e2600000e0000 */
        /* <DEDUP_REMOVED lines=14> */
.L_x_2905:
        /* <DEDUP_REMOVED lines=13> */
[----:B------:R-:W-:Y:S01]  /*1a900*/  IMAD.U32 R0, RZ, RZ, UR4 ;  /* 0x00000004ff007e24 */ /* 0x000fe2000f8e00ff */
[----:B------:R-:W-:-:S05]  /*1a910*/  @P1 IADD3.X R195, R195, UR5, RZ, P2, !PT ;  /* 0x00000005c3c31c10 */ /* 0x000fca00097fe4ff */
[----:B------:R3:W5:Y:S01]  /*1a920*/  @P1 LDG.E R0, desc[UR60][R194.64] ;  /* 0x0000003cc2001981 */ /* 0x000762000c1e1900 */
[----:B--2---:R-:W-:Y:S01]  /*1a930*/  ISETP.NE.AND P2, PT, R21, 0x1, PT ;  /* 0x000000011500780c */ /* 0x004fe20003f45270 */
[----:B------:R-:W2:-:S12]  /*1a940*/  S2R R4, SR_TID.X ;  /* 0x0000000000047919 */ /* 0x000e980000002100 */
[----:B------:R-:W0:Y:S08]  /*1a950*/  @P2 LDC R14, c[0x0][0xbec] ;  /* 0x0002fb00ff0e2b82 */ /* 0x000e300000000800 */
[----:B----4-:R-:W4:Y:S01]  /*1a960*/  @P2 LDC R29, c[0x0][0xbf0] ;  /* 0x0002fc00ff1d2b82 */ /* 0x010f220000000800 */
[----:B--2---:R-:W-:-:S04]  /*1a970*/  IADD3 R5, R4, -0x80, RZ ;  /* 0xffffff8004057810 */ /* 0x004fc80007ffe0ff */
[----:B------:R-:W-:Y:S01]  /*1a980*/  ISETP.GE.AND P3, PT, R5, 0x80, PT ;  /* 0x000000800500780c */ /* 0x000fe20003f66270 */
[----:B---3--:R-:W-:-:S12]  /*1a990*/  @P1 BRA `(.L_x_2914) ;  /* 0x0000000000101947 */ /* 0x008fd80003800000 */
[----:B------:R-:W-:Y:S05]  /*1a9a0*/  @!P0 BRA `(.L_x_2914) ;  /* 0x00000000000c8947 */ /* 0x000fea0003800000 */
[----:B------:R-:W2:Y:S04]  /*1a9b0*/  LDG.E R5, desc[UR60][R2.64] ;  /* 0x0000003c02057981 */ /* 0x000ea8000c1e1900 */
[----:B-----5:R-:W2:Y:S02]  /*1a9c0*/  LDG.E R0, desc[UR60][R2.64+0x4] ;  /* 0x0000043c02007981 */ /* 0x020ea4000c1e1900 */
[----:B--2---:R-:W-:-:S07]  /*1a9d0*/  IMAD.IADD R0, R0, 0x1, -R5 ;  /* 0x0000000100007824 */ /* 0x004fce00078e0a05 */
.L_x_2914:
        /* <DEDUP_REMOVED lines=22> */
[----:B------:R-:W3:Y:S01]  /*1ab40*/  @P0 LDC R15, c[0x0][0xbf0] ;  /* 0x0002fc00ff0f0b82 */ /* 0x000ee20000000800 */
[----:B------:R-:W-:-:S04]  /*1ab50*/  IMAD.WIDE.U32 R2, R13, UR4, R2 ;  /* 0x000000040d027c25 */ /* 0x000fc8000f8e0002 */
[----:B--2---:R-:W-:-:S05]  /*1ab60*/  @P0 IMAD.HI.U32 R4, R9, R4, RZ ;  /* 0x0000000409040227 */ /* 0x004fca00078e00ff */
[----:B---3--:R-:W-:Y:S01]  /*1ab70*/  @P0 SHF.R.U32.HI R5, RZ, R15, R4 ;  /* 0x0000000fff050219 */ /* 0x008fe20000011604 */
        /* <DEDUP_REMOVED lines=18> */
.L_x_2916:
[----:B------:R-:W-:Y:S05]  /*1aca0*/  BSYNC B1 ;  /* 0x0000000000017941 */ /* 0x000fea0003800000 */
.L_x_2915:
[----:B------:R-:W-:Y:S01]  /*1acb0*/  ULDC.64 UR4, c[0x0][0xaa0] ;  /* 0x0002a80000047ab9 */ /* 0x000fe20000000a00 */
[----:B--2---:R-:W-:Y:S01]  /*1acc0*/  LEA R4, R192, R199, 0x5 ;  /* 0x000000c7c0047211 */ /* 0x004fe200078e28ff */
[----:B------:R-:W-:Y:S01]  /*1acd0*/  IMAD R3, R11, UR4, RZ ;  /* 0x000000040b037c24 */ /* 0x000fe2000f8e02ff */
[----:B------:R-:W-:Y:S03]  /*1ace0*/  BSSY B1, `(.L_x_2917) ;  /* 0x0000036000017945 */ /* 0x000fe60003800000 */
[C---:B------:R-:W-:Y:S02]  /*1acf0*/  IMAD R5, R6.reuse, UR5, R3 ;  /* 0x0000000506057c24 */ /* 0x040fe4000f8e0203 */
[----:B------:R-:W-:Y:S01]  /*1ad00*/  IMAD.WIDE.U32 R2, R6, UR4, RZ ;  /* 0x0000000406027c25 */ /* 0x000fe2000f8e00ff */
[----:B------:R-:W-:-:S03]  /*1ad10*/  ULDC.64 UR4, c[0x0][0xae8] ;  /* 0x0002ba0000047ab9 */ /* 0x000fc60000000a00 */
[----:B------:R-:W-:Y:S02]  /*1ad20*/  IMAD.IADD R3, R3, 0x1, R5 ;  /* 0x0000000103037824 */ /* 0x000fe400078e0205 */
[----:B------:R-:W-:Y:S02]  /*1ad30*/  IMAD.IADD R9, R185, 0x1, R4 ;  /* 0x00000001b9097824 */ /* 0x000fe400078e0204 */
[----:B------:R-:W-:Y:S02]  /*1ad40*/  IMAD R6, R10, UR4, RZ ;  /* 0x000000040a067c24 */ /* 0x000fe4000f8e02ff */
[----:B0-----:R-:W-:Y:S01]  /*1ad50*/  @P2 IMAD.HI.U32 R4, R9, R14, RZ ;  /* 0x0000000e09042227 */ /* 0x001fe200078e00ff */
[----:B------:R-:W-:-:S03]  /*1ad60*/  MOV R5, R9 ;  /* 0x0000000900057202 */ /* 0x000fc60000000f00 */
[C---:B------:R-:W-:Y:S01]  /*1ad70*/  IMAD R7, R193.reuse, UR5, R6 ;  /* 0x00000005c1077c24 */ /* 0x040fe2000f8e0206 */
[----:B----4-:R-:W-:Y:S01]  /*1ad80*/  @P2 SHF.R.U32.HI R5, RZ, R29, R4 ;  /* 0x0000001dff052219 */ /* 0x010fe20000011604 */
[----:B------:R-:W-:Y:S01]  /*1ad90*/  IMAD.WIDE.U32 R2, R193, UR4, R2 ;  /* 0x00000004c1027c25 */ /* 0x000fe2000f8e0002 */
[----:B------:R-:W-:Y:S02]  /*1ada0*/  ULDC.64 UR4, c[0x0][0xaf0] ;  /* 0x0002bc0000047ab9 */ /* 0x000fe40000000a00 */
[----:B------:R-:W-:Y:S01]  /*1adb0*/  SHF.R.S32.HI R4, RZ, 0x1f, R5 ;  /* 0x0000001fff047819 */ /* 0x000fe20000011405 */
[----:B------:R-:W-:Y:S02]  /*1adc0*/  IMAD R6, R200, UR4, RZ ;  /* 0x00000004c8067c24 */ /* 0x000fe4000f8e02ff */
[----:B------:R-:W-:Y:S02]  /*1add0*/  IMAD.IADD R3, R3, 0x1, R7 ;  /* 0x0000000103037824 */ /* 0x000fe400078e0207 */
[----:B------:R-:W-:-:S02]  /*1ade0*/  IMAD R7, R13, UR5, R6 ;  /* 0x000000050d077c24 */ /* 0x000fc4000f8e0206 */
[----:B------:R-:W-:Y:S01]  /*1adf0*/  IMAD.WIDE.U32 R2, R13, UR4, R2 ;  /* 0x000000040d027c25 */ /* 0x000fe2000f8e0002 */
[----:B------:R-:W-:-:S03]  /*1ae00*/  ULDC.64 UR4, c[0x0][0xae0] ;  /* 0x0002b80000047ab9 */ /* 0x000fc60000000a00 */
[----:B------:R-:W-:Y:S01]  /*1ae10*/  IMAD.MOV R6, RZ, RZ, -R5 ;  /* 0x000000ffff067224 */ /* 0x000fe200078e0a05 */
[----:B------:R-:W-:Y:S01]  /*1ae20*/  IADD3 R3, R3, R7, RZ ;  /* 0x0000000703037210 */ /* 0x000fe20007ffe0ff */
        /* <DEDUP_REMOVED lines=10> */
[C---:B------:R-:W-:Y:S01]  /*1aed0*/  IMAD R5, R7.reuse, UR5, R4 ;  /* 0x0000000507057c24 */ /* 0x040fe2000f8e0204 */
[C---:B------:R-:W-:Y:S01]  /*1aee0*/  IADD3 R0, R6.reuse, 0x20, RZ ;  /* 0x0000002006007810 */ /* 0x040fe20007ffe0ff */
[----:B------:R-:W-:Y:S01]  /*1aef0*/  IMAD.WIDE.U32 R2, R7, UR4, R2 ;  /* 0x0000000407027c25 */ /* 0x000fe2000f8e0002 */
[-C--:B------:R-:W-:Y:S01]  /*1af00*/  ISETP.GE.AND P2, PT, R6, R21.reuse, PT ;  /* 0x000000150600720c */ /* 0x080fe20003f46270 */
[----:B------:R-:W-:Y:S01]  /*1af10*/  ULDC.64 UR4, c[0x0][0xa80] ;  /* 0x0002a00000047ab9 */ /* 0x000fe20000000a00 */
[----:B------:R-:W-:Y:S01]  /*1af20*/  ISETP.GE.AND P1, PT, R0, R21, PT ;  /* 0x000000150000720c */ /* 0x000fe20003f26270 */
[----:B------:R-:W-:Y:S01]  /*1af30*/  IMAD.IADD R3, R3, 0x1, R5 ;  /* 0x0000000103037824 */ /* 0x000fe200078e0205 */
[----:B------:R-:W-:Y:S01]  /*1af40*/  LEA R4, P3, R2, UR4, 0x1 ;  /* 0x0000000402047c11 */ /* 0x000fe2000f8608ff */
[----:B------:R-:W-:-:S03]  /*1af50*/  VIADD R0, R6, 0x40 ;  /* 0x0000004006007836 */ /* 0x000fc60000000000 */
        /* <DEDUP_REMOVED lines=14> */
.L_x_2918:
[----:B------:R-:W-:Y:S05]  /*1b040*/  BSYNC B1 ;  /* 0x0000000000017941 */ /* 0x000fea0003800000 */
.L_x_2917:
        /* <DEDUP_REMOVED lines=13> */
.L_x_2920:
[----:B------:R-:W-:Y:S05]  /*1b120*/  BSYNC B1 ;  /* 0x0000000000017941 */ /* 0x000fea0003800000 */
.L_x_2919:
        /* <DEDUP_REMOVED lines=13> */
.L_x_2922:
[----:B------:R-:W-:Y:S05]  /*1b200*/  BSYNC B1 ;  /* 0x0000000000017941 */ /* 0x000fea0003800000 */
.L_x_2921:
        /* <DEDUP_REMOVED lines=14> */
.L_x_2913:
[----:B------:R-:W-:Y:S05]  /*1b2f0*/  BSYNC B0 ;  /* 0x0000000000007941 */ /* 0x000fea0003800000 */
.L_x_2904:
[----:B------:R-:W-:Y:S02]  /*1b300*/  ULDC UR4, c[0x0][0xc3c] ;  /* 0x00030f0000047ab9 */ /* 0x000fe40000000800 */
[----:B-1----:R-:W-:-:S13]  /*1b310*/  ISETP.GE.AND P0, PT, R27, UR4, PT ;  /* 0x000000041b007c0c */ /* 0x002fda000bf06270 */
[----:B------:R-:W-:Y:S05]  /*1b320*/  @!P0 BRA `(.L_x_2923) ;  /* 0xfffffe5c00e88947 */ /* 0x000fea000383ffff */
[----:B------:R-:W-:Y:S05]  /*1b330*/  BRA `(.L_x_2687) ;  /* 0x0000006c00847947 */ /* 0x000fea0003800000 */
.L_x_2685:
        /* <DEDUP_REMOVED lines=16> */
.L_x_2924:
        /* <DEDUP_REMOVED lines=31> */
[----:B------:R-:W1:Y:S02]  /*1b630*/  SHFL.IDX PT, R6, R8, 0x1f, 0x1f ;  /* 0x03e01f0008067f89 */ /* 0x000e6400000e0000 */
[----:B-1----:R-:W-:-:S04]  /*1b640*/  IMAD R6, R6, UR5, RZ ;  /* 0x0000000506067c24 */ /* 0x002fc8000f8e02ff */
[----:B------:R-:W-:Y:S01]  /*1b650*/  IMAD.MOV.U32 R3, RZ, RZ, R6 ;  /* 0x000000ffff037224 */ /* 0x000fe200078e0006 */
[----:B0-----:R-:W-:-:S13]  /*1b660*/  ISETP.GT.AND P6, PT, R6, UR6, PT ;  /* 0x0000000606007c0c */ /* 0x001fda000bfc4270 */
[----:B------:R-:W-:Y:S05]  /*1b670*/  @P6 BRA `(.L_x_2926) ;  /* 0x0000000000986947 */ /* 0x000fea0003800000 */
[----:B------:R-:W0:Y:S01]  /*1b680*/  LDC R10, c[0x0][0xc3c] ;  /* 0x00030f00ff0a7b82 */ /* 0x000e220000000800 */
[----:B------:R-:W-:Y:S01]  /*1b690*/  MOV R6, R3 ;  /* 0x0000000300067202 */ /* 0x000fe20000000f00 */
[----:B------:R-:W-:Y:S01]  /*1b6a0*/  UMOV UR4, URZ ;  /* 0x0000003f00047c82 */ /* 0x000fe20008000000 */
[----:B------:R-:W-:Y:S01]  /*1b6b0*/  ULDC UR7, c[0x0][0xc3c] ;  /* 0x00030f0000077ab9 */ /* 0x000fe20000000800 */
[----:B------:R-:W-:-:S05]  /*1b6c0*/  ULDC UR5, c[0x0][0xc38] ;  /* 0x00030e0000057ab9 */ /* 0x000fca0000000800 */
.L_x_2930:
[----:B------:R-:W-:Y:S01]  /*1b6d0*/  UIADD3 UR4, UR4, 0x1f, URZ ;  /* 0x0000001f04047890 */ /* 0x000fe2000fffe03f */
[----:B------:R-:W-:-:S05]  /*1b6e0*/  IMAD.U32 R19, RZ, RZ, UR7 ;  /* 0x00000007ff137e24 */ /* 0x000fca000f8e00ff */
        /* <DEDUP_REMOVED lines=10> */
.L_x_2929:
[----:B------:R-:W-:Y:S05]  /*1b790*/  BSYNC B0 ;  /* 0x0000000000007941 */ /* 0x000fea0003800000 */
.L_x_2928:
        /* <DEDUP_REMOVED lines=20> */
.L_x_2926:
        /* <DEDUP_REMOVED lines=15> */
[----:B0-----:R-:W-:-:S06]  /*1b9d0*/  IADD3 R11, R10, 0xffffffe, RZ ;  /* 0x0ffffffe0a0b7810 */ /* 0x001fcc0007ffe0ff */
[----:B------:R0:W1:Y:S01]  /*1b9e0*/  F2I.FTZ.U32.TRUNC.NTZ R3, R11 ;  /* 0x0000000b00037305 */ /* 0x000062000021f000 */
[----:B------:R-:W-:Y:S05]  /*1b9f0*/  @!P0 BRA `(.L_x_2931) ;  /* 0x0000000000088947 */ /* 0x000fea0003800000 */
[----:B------:R-:W-:-:S05]  /*1ba00*/  VIADD R9, R15, 0xffffffff ;  /* 0xffffffff0f097836 */ /* 0x000fca0000000000 */
[----:B------:R2:W3:Y:S02]  /*1ba10*/  SHFL.IDX PT, R16, R8, R9, 0x1f ;  /* 0x00001f0908107589 */ /* 0x0004e400000e0000 */
.L_x_2931:
[----:B---3--:R-:W-:Y:S01]  /*1ba20*/  IMAD R16, R16, UR5, R13 ;  /* 0x0000000510107c24 */ /* 0x008fe2000f8e020d */
[----:B------:R-:W-:Y:S01]  /*1ba30*/  IABS R2, R6 ;  /* 0x0000000600027213 */ /* 0x000fe20000000000 */
[----:B01----:R-:W-:-:S03]  /*1ba40*/  IMAD.MOV R11, RZ, RZ, -R3 ;  /* 0x000000ffff0b7224 */ /* 0x003fc600078e0a03 */
[----:B--2---:R-:W-:Y:S01]  /*1ba50*/  IADD3 R9, -R16, UR6, RZ ;  /* 0x0000000610097c10 */ /* 0x004fe2000fffe1ff */
[----:B------:R-:W-:Y:S01]  /*1ba60*/  IMAD R11, R11, R12, RZ ;  /* 0x0000000c0b0b7224 */ /* 0x000fe200078e02ff */
[----:B------:R-:W-:Y:S01]  /*1ba70*/  IADD3 R10, RZ, -R2, RZ ;  /* 0x80000002ff0a7210 */ /* 0x000fe20007ffe0ff */
[----:B------:R-:W-:Y:S01]  /*1ba80*/  IMAD.MOV.U32 R2, RZ, RZ, RZ ;  /* 0x000000ffff027224 */ /* 0x000fe200078e00ff */
[----:B------:R-:W-:-:S03]  /*1ba90*/  IABS R8, R9 ;  /* 0x0000000900087213 */ /* 0x000fc60000000000 */
[----:B------:R-:W-:-:S04]  /*1baa0*/  IMAD.HI.U32 R2, R3, R11, R2 ;  /* 0x0000000b03027227 */ /* 0x000fc800078e0002 */
[----:B------:R-:W-:Y:S01]  /*1bab0*/  IMAD.MOV.U32 R3, RZ, RZ, R8 ;  /* 0x000000ffff037224 */ /* 0x000fe200078e0008 */
[----:B------:R-:W-:-:S03]  /*1bac0*/  MOV R8, R10 ;  /* 0x0000000a00087202 */ /* 0x000fc60000000f00 */
        /* <DEDUP_REMOVED lines=22> */
[----:B0-----:R-:W-:-:S06]  /*1bc30*/  IADD3 R3, R7, 0xffffffe, RZ ;  /* 0x0ffffffe07037810 */ /* 0x001fcc0007ffe0ff */
[----:B------:R-:W0:Y:S02]  /*1bc40*/  F2I.FTZ.U32.TRUNC.NTZ R3, R3 ;  /* 0x0000000300037305 */ /* 0x000e24000021f000 */
[----:B0-----:R-:W-:-:S05]  /*1bc50*/  IMAD.MOV R11, RZ, RZ, -R3 ;  /* 0x000000ffff0b7224 */ /* 0x001fca00078e0a03 */
[----:B------:R-:W-:Y:S02]  /*1bc60*/  MOV R9, R11 ;  /* 0x0000000b00097202 */ /* 0x000fe40000000f00 */
[----:B------:R-:W-:-:S03]  /*1bc70*/  IABS R11, R13 ;  /* 0x0000000d000b7213 */ /* 0x000fc60000000000 */
[----:B------:R-:W-:-:S04]  /*1bc80*/  IMAD R9, R9, R10, RZ ;  /* 0x0000000a09097224 */ /* 0x000fc800078e02ff */
[----:B------:R-:W-:-:S04]  /*1bc90*/  IMAD.HI.U32 R2, R3, R9, R2 ;  /* 0x0000000903027227 */ /* 0x000fc800078e0002 */
[----:B------:R-:W-:Y:S02]  /*1bca0*/  IMAD.MOV R3, RZ, RZ, -R6 ;  /* 0x000000ffff037224 */ /* 0x000fe400078e0a06 */
        /* <DEDUP_REMOVED lines=8> */
[----:B------:R-:W-:Y:S01]  /*1bd30*/  ISETP.GE.AND P2, PT, R3, RZ, PT ;  /* 0x000000ff0300720c */ /* 0x000fe20003f46270 */
[----:B------:R-:W-:-:S06]  /*1bd40*/  IMAD.IADD R3, R13, 0x1, R8 ;  /* 0x000000010d037824 */ /* 0x000fcc00078e0208 */
[----:B------:R-:W-:-:S06]  /*1bd50*/  @P0 VIADD R2, R2, 0x1 ;  /* 0x0000000102020836 */ /* 0x000fcc0000000000 */
[----:B------:R-:W-:Y:S02]  /*1bd60*/  @!P2 IADD3 R2, -R2, RZ, RZ ;  /* 0x000000ff0202a210 */ /* 0x000fe40007ffe1ff */
[----:B------:R-:W-:Y:S01]  /*1bd70*/  @!P1 LOP3.LUT R2, RZ, R18, RZ, 0x33, !PT ;  /* 0x00000012ff029212 */ /* 0x000fe200078e33ff */
[----:B------:R-:W-:-:S03]  /*1bd80*/  IMAD.MOV R18, RZ, RZ, -R18 ;  /* 0x000000ffff127224 */ /* 0x000fc600078e0a12 */
[----:B------:R-:W-:Y:S01]  /*1bd90*/  LOP3.LUT R17, RZ, R2, RZ, 0x33, !PT ;  /* 0x00000002ff117212 */ /* 0x000fe200078e33ff */
[----:B------:R-:W-:-:S03]  /*1bda0*/  IMAD R18, R2, R18, R3 ;  /* 0x0000001202127224 */ /* 0x000fc600078e0203 */
[----:B------:R-:W-:Y:S01]  /*1bdb0*/  IADD3 R17, R4, R17, RZ ;  /* 0x0000001104117210 */ /* 0x000fe20007ffe0ff */
[----:B------:R-:W-:Y:S06]  /*1bdc0*/  BRA `(.L_x_2932) ;  /* 0x00000000000c7947 */ /* 0x000fec0003800000 */
.L_x_2927:
[----:B------:R-:W-:Y:S01]  /*1bdd0*/  IMAD.MOV.U32 R17, RZ, RZ, RZ ;  /* 0x000000ffff117224 */ /* 0x000fe200078e00ff */
[----:B------:R-:W-:Y:S01]  /*1bde0*/  MOV R18, RZ ;  /* 0x000000ff00127202 */ /* 0x000fe20000000f00 */
[----:B------:R-:W-:-:S07]  /*1bdf0*/  IMAD.U32 R16, RZ, RZ, UR6 ;  /* 0x00000006ff107e24 */ /* 0x000fce000f8e00ff */
.L_x_2932:
[----:B------:R-:W-:-:S13]  /*1be00*/  ISETP.NE.AND P0, PT, R5, RZ, PT ;  /* 0x000000ff0500720c */ /* 0x000fda0003f05270 */
[----:B------:R-:W0:Y:S01]  /*1be10*/  @!P0 S2R R3, SR_CgaCtaId ;  /* 0x0000000000038919 */ /* 0x000e220000008800 */
[----:B------:R-:W-:-:S04]  /*1be20*/  @!P0 MOV R2, 0x400 ;  /* 0x0000040000028802 */ /* 0x000fc80000000f00 */
[----:B0-----:R-:W-:-:S05]  /*1be30*/  @!P0 LEA R2, R3, R2, 0x18 ;  /* 0x0000000203028211 */ /* 0x001fca00078ec0ff */
[----:B------:R0:W-:Y:S01]  /*1be40*/  @!P0 STS.128 [R2+0x2a8d0], R16 ;  /* 0x02a8d01002008388 */ /* 0x0001e20000000c00 */
[----:B------:R-:W-:Y:S06]  /*1be50*/  BAR.ARV 0x5, 0x180 ;  /* 0x0146000000007b1d */ /* 0x000fec0000002000 */
.L_x_2925:
[----:B------:R2:W-:Y:S01]  /*1be60*/  STL [R1+0x28], RZ ;  /* 0x000028ff01007387 */ /* 0x0005e20000100800 */
[----:B------:R-:W-:Y:S01]  /*1be70*/  ULDC UR4, c[0x0][0xc3c] ;  /* 0x00030f0000047ab9 */ /* 0x000fe20000000800 */
[----:B------:R-:W-:Y:S01]  /*1be80*/  IMAD.MOV.U32 R29, RZ, RZ, 0x1 ;  /* 0x00000001ff1d7424 */ /* 0x000fe200078e00ff */
[----:B-1----:R-:W-:Y:S01]  /*1be90*/  ISETP.GE.AND P0, PT, R19, UR4, PT ;  /* 0x0000000413007c0c */ /* 0x002fe2000bf06270 */
[----:B------:R-:W-:-:S12]  /*1bea0*/  IMAD.MOV.U32 R28, RZ, RZ, RZ ;  /* 0x000000ffff1c7224 */ /* 0x000fd800078e00ff */
[----:B--2---:R-:W-:Y:S05]  /*1beb0*/  @P0 BRA `(.L_x_2933) ;  /* 0x0000005c00c00947 */ /* 0x004fea0003800000 */
[----:B0-----:R-:W2:Y:S01]  /*1bec0*/  LDL R2, [R1+0x40] ;  /* 0x0000400001027983 */ /* 0x001ea20000100800 */
[----:B------:R-:W0:Y:S01]  /*1bed0*/  S2UR UR5, SR_CgaCtaId ;  /* 0x00000000000579c3 */ /* 0x000e220000008800 */
[----:B------:R-:W-:Y:S01]  /*1bee0*/  LOP3.LUT R4, R0, 0x7f, RZ, 0xc0, !PT ;  /* 0x0000007f00047812 */ /* 0x000fe200078ec0ff */
[----:B------:R-:W-:Y:S01]  /*1bef0*/  BSSY B8, `(.L_x_2933) ;  /* 0x00005ec000087945 */ /* 0x000fe20003800000 */
[----:B------:R1:W-:Y:S01]  /*1bf00*/  STL [R1+0x28], RZ ;  /* 0x000028ff01007387 */ /* 0x0003e20000100800 */
[----:B------:R-:W-:Y:S01]  /*1bf10*/  MOV R31, 0x1 ;  /* 0x00000001001f7802 */ /* 0x000fe20000000f00 */
[----:B------:R-:W-:Y:S01]  /*1bf20*/  IMAD.MOV.U32 R26, RZ, RZ, RZ ;  /* 0x000000ffff1a7224 */ /* 0x000fe200078e00ff */
[----:B------:R-:W-:Y:S01]  /*1bf30*/  MOV R29, 0x1 ;  /* 0x00000001001d7802 */ /* 0x000fe20000000f00 */
[----:B------:R-:W-:Y:S01]  /*1bf40*/  IMAD.SHL.U32 R36, R4, 0x8, RZ ;  /* 0x0000000804247824 */ /* 0x000fe200078e00ff */
[----:B------:R-:W-:Y:S01]  /*1bf50*/  ULDC.64 UR36, c[0x0][0x198] ;  /* 0x0000660000247ab9 */ /* 0x000fe20000000a00 */
[----:B------:R-:W-:Y:S01]  /*1bf60*/  IMAD.MOV.U32 R28, RZ, RZ, RZ ;  /* 0x000000ffff1c7224 */ /* 0x000fe200078e00ff */
[----:B------:R-:W-:Y:S01]  /*1bf70*/  ULDC UR38, c[0x0][0xc] ;  /* 0x0000030000267ab9 */ /* 0x000fe20000000800 */
[----:B--2---:R-:W-:-:S02]  /*1bf80*/  R2UR UR4, R2 ;  /* 0x00000000020472ca */ /* 0x004fc400000e0000 */
[----:B------:R-:W-:-:S04]  /*1bf90*/  SHF.L.U32 R2, R0, 0x3, RZ ;  /* 0x0000000300027819 */ /* 0x000fc800000006ff */
        /* <DEDUP_REMOVED lines=14> */
.L_x_3034:
[----:B0-----:R-:W0:Y:S02]  /*1c080*/  LDC.64 R32, c[0x0][0xc88] ;  /* 0x00032200ff207b82 */ /* 0x001e240000000a00 */
[----:B0-----:R-:W-:-:S06]  /*1c090*/  IMAD.WIDE R32, R19, 0x4, R32 ;  /* 0x0000000413207825 */ /* 0x001fcc00078e0220 */
[----:B--2---:R-:W2:Y:S01]  /*1c0a0*/  LDG.E R32, desc[UR60][R32.64] ;  /* 0x0000003c20207981 */ /* 0x004ea2000c1e1900 */
[----:B------:R-:W-:Y:S05]  /*1c0b0*/  YIELD ;  /* 0x0000000000007946 */ /* 0x000fea0003800000 */
[----:B------:R-:W-:Y:S01]  /*1c0c0*/  ULDC.64 UR4, c[0x0][0xa28] ;  /* 0x00028a0000047ab9 */ /* 0x000fe20000000a00 */
[----:B------:R-:W-:Y:S01]  /*1c0d0*/  ULDC.64 UR8, c[0x0][0xa18] ;  /* 0x0002860000087ab9 */ /* 0x000fe20000000a00 */
[----:B------:R-:W-:Y:S01]  /*1c0e0*/  ISETP.NE.U32.AND P0, PT, RZ, UR4, PT ;  /* 0x00000004ff007c0c */ /* 0x000fe2000bf05070 */
[----:B------:R-:W-:Y:S01]  /*1c0f0*/  ULDC.64 UR6, c[0x0][0xa10] ;  /* 0x0002840000067ab9 */ /* 0x000fe20000000a00 */
[----:B------:R-:W-:-:S02]  /*1c100*/  MOV R11, RZ ;  /* 0x000000ff000b7202 */ /* 0x000fc40000000f00 */
[----:B------:R-:W-:Y:S02]  /*1c110*/  ISETP.NE.AND.EX P0, PT, RZ, UR5, PT, P0 ;  /* 0x00000005ff007c0c */ /* 0x000fe4000bf05300 */
[----:B------:R-:W-:-:S04]  /*1c120*/  ISETP.NE.U32.AND P2, PT, RZ, UR8, PT ;  /* 0x00000008ff007c0c */ /* 0x000fc8000bf45070 */
[----:B------:R-:W-:Y:S01]  /*1c130*/  ISETP.NE.AND.EX P2, PT, RZ, UR9, PT, P2 ;  /* 0x00000009ff007c0c */ /* 0x000fe2000bf45320 */
[----:B------:R-:W-:Y:S01]  /*1c140*/  IMAD.MOV.U32 R35, RZ, RZ, RZ ;  /* 0x000000ffff237224 */ /* 0x000fe200078e00ff */
[----:B--2---:R-:W-:-:S05]  /*1c150*/  SHF.R.S32.HI R0, RZ, 0x1f, R32 ;  /* 0x0000001fff007819 */ /* 0x004fca0000011420 */
[C---:B------:R-:W-:Y:S01]  /*1c160*/  @P0 LEA R2, P1, R32.reuse, UR4, 0x2 ;  /* 0x0000000420020c11 */ /* 0x040fe2000f8210ff */
[C---:B------:R-:W-:Y:S01]  /*1c170*/  IMAD.SHL.U32 R24, R32.reuse, 0x4, RZ ;  /* 0x0000000420187824 */ /* 0x040fe200078e00ff */
[C-C-:B------:R-:W-:Y:S01]  /*1c180*/  SHF.L.U64.HI R25, R32.reuse, 0x2, R0.reuse ;  /* 0x0000000220197819 */ /* 0x140fe20000010200 */
[----:B------:R0:W-:Y:S01]  /*1c190*/  STL [R1+0x1c], R0 ;  /* 0x00001c0001007387 */ /* 0x0001e20000100800 */
[----:B------:R-:W-:Y:S01]  /*1c1a0*/  @P0 LEA.HI.X R3, R32, UR5, R0, 0x2, P1 ;  /* 0x0000000520030c11 */ /* 0x000fe200088f1400 */
[----:B------:R-:W-:-:S04]  /*1c1b0*/  ULDC.64 UR4, c[0x0][0xa00] ;  /* 0x0002800000047ab9 */ /* 0x000fc80000000a00 */
        /* <DEDUP_REMOVED lines=26> */
[----:B------:R-:W-:Y:S01]  /*1c360*/  IMAD.U32 R7, RZ, RZ, UR4 ;  /* 0x00000004ff077e24 */ /* 0x000fe2000f8e00ff */
[----:B---3--:R0:W-:Y:S01]  /*1c370*/  STL [R1+0x14], R8 ;  /* 0x0000140801007387 */ /* 0x0081e20000100800 */
[----:B------:R-:W-:-:S03]  /*1c380*/  IMAD.MOV.U32 R10, RZ, RZ, R8 ;  /* 0x000000ffff0a7224 */ /* 0x000fc600078e0008 */
[----:B--2---:R0:W-:Y:S01]  /*1c390*/  STL [R1+0x4], R11 ;  /* 0x0000040b01007387 */ /* 0x0041e20000100800 */
[----:B------:R-:W-:Y:S05]  /*1c3a0*/  @P2 BRA `(.L_x_2934) ;  /* 0x0000000000142947 */ /* 0x000fea0003800000 */
[----:B------:R-:W-:Y:S05]  /*1c3b0*/  @!P0 BRA `(.L_x_2934) ;  /* 0x0000000000108947 */ /* 0x000fea0003800000 */
[----:B------:R-:W2:Y:S04]  /*1c3c0*/  LDG.E R9, desc[UR60][R2.64] ;  /* 0x0000003c02097981 */ /* 0x000ea8000c1e1900 */
[----:B0-----:R-:W2:Y:S02]  /*1c3d0*/  LDG.E R8, desc[UR60][R2.64+0x4] ;  /* 0x0000043c02087981 */ /* 0x001ea4000c1e1900 */
[----:B--2---:R-:W-:-:S05]  /*1c3e0*/  IMAD.IADD R10, R8, 0x1, -R9 ;  /* 0x00000001080a7824 */ /* 0x004fca00078e0a09 */
[----:B------:R1:W-:Y:S02]  /*1c3f0*/  STL [R1+0x14], R10 ;  /* 0x0000140a01007387 */ /* 0x0003e40000100800 */
.L_x_2934:
[----:B------:R-:W-:Y:S01]  /*1c400*/  ULDC.64 UR4, c[0x0][0xa20] ;  /* 0x0002880000047ab9 */ /* 0x000fe20000000a00 */
[----:B------:R-:W-:Y:S02]  /*1c410*/  MOV R33, R32 ;  /* 0x0000002000217202 */ /* 0x000fe40000000f00 */
[----:B------:R-:W-:-:S04]  /*1c420*/  ISETP.NE.U32.AND P0, PT, RZ, UR4, PT ;  /* 0x00000004ff007c0c */ /* 0x000fc8000bf05070 */
[----:B------:R-:W-:-:S13]  /*1c430*/  ISETP.NE.AND.EX P0, PT, RZ, UR5, PT, P0 ;  /* 0x00000005ff007c0c */ /* 0x000fda000bf05300 */
[----:B------:R-:W-:Y:S05]  /*1c440*/  @!P0 BRA `(.L_x_2935) ;  /* 0x0000000000108947 */ /* 0x000fea0003800000 */
[----:B------:R-:W-:-:S04]  /*1c450*/  IADD3 R2, P0, R24, UR4, RZ ;  /* 0x0000000418027c10 */ /* 0x000fc8000ff1e0ff */
[----:B------:R-:W-:-:S05]  /*1c460*/  IADD3.X R3, R25, UR5, RZ, P0, !PT ;  /* 0x0000000519037c10 */ /* 0x000fca00087fe4ff */
[----:B------:R2:W5:Y:S01]  /*1c470*/  LDG.E R7, desc[UR60][R2.64] ;  /* 0x0000003c02077981 */ /* 0x000562000c1e1900 */
[----:B------:R-:W-:Y:S05]  /*1c480*/  BRA `(.L_x_2936) ;  /* 0x0000000000247947 */ /* 0x000fea0003800000 */
.L_x_2935:
[----:B------:R-:W-:Y:S02]  /*1c490*/  ULDC.64 UR4, c[0x0][0xa08] ;  /* 0x0002820000047ab9 */ /* 0x000fe40000000a00 */
[----:B------:R-:W-:-:S04]  /*1c4a0*/  ISETP.NE.U32.AND P0, PT, RZ, UR4, PT ;  /* 0x00000004ff007c0c */ /* 0x000fc8000bf05070 */
[----:B------:R-:W-:-:S13]  /*1c4b0*/  ISETP.NE.AND.EX P0, PT, RZ, UR5, PT, P0 ;  /* 0x00000005ff007c0c */ /* 0x000fda000bf05300 */
[----:B------:R-:W-:Y:S05]  /*1c4c0*/  @!P0 BRA `(.L_x_2936) ;  /* 0x0000000000148947 */ /* 0x000fea0003800000 */
[----:B------:R-:W2:Y:S02]  /*1c4d0*/  LDC.64 R2, c[0x0][0xa08] ;  /* 0x00028200ff027b82 */ /* 0x000ea40000000a00 */
[----:B--2---:R-:W-:-:S05]  /*1c4e0*/  IMAD.WIDE R2, R33, 0x4, R2 ;  /* 0x0000000421027825 */ /* 0x004fca00078e0202 */
[----:B------:R-:W2:Y:S04]  /*1c4f0*/  LDG.E R7, desc[UR60][R2.64] ;  /* 0x0000003c02077981 */ /* 0x000ea8000c1e1900 */
[----:B0-----:R-:W2:Y:S02]  /*1c500*/  LDG.E R8, desc[UR60][R2.64+0x4] ;  /* 0x0000043c02087981 */ /* 0x001ea4000c1e1900 */
[----:B--2---:R-:W-:-:S07]  /*1c510*/  IMAD.IADD R7, R8, 0x1, -R7 ;  /* 0x0000000108077824 */ /* 0x004fce00078e0a07 */
.L_x_2936:
[----:B--2---:R-:W2:Y:S01]  /*1c520*/  @P1 LDG.E R2, desc[UR60][R4.64] ;  /* 0x0000003c04021981 */ /* 0x004ea2000c1e1900 */
[----:B------:R-:W3:Y:S03]  /*1c530*/  LDC R3, c[0x0][0x448] ;  /* 0x00011200ff037b82 */ /* 0x000ee60000000800 */
[----:B------:R-:W2:Y:S01]  /*1c540*/  @P1 LDG.E R9, desc[UR60][R4.64+0x4] ;  /* 0x0000043c04091981 */ /* 0x000ea2000c1e1900 */
[----:B-----5:R-:W-:Y:S01]  /*1c550*/  IMAD.IADD R7, R7, 0x1, -R11 ;  /* 0x0000000107077824 */ /* 0x020fe200078e0a0b */
[----:B------:R-:W-:Y:S01]  /*1c560*/  BSSY B0, `(.L_x_2937) ;  /* 0x0000146000007945 */ /* 0x000fe20003800000 */
[----:B---3--:R-:W-:-:S13]  /*1c570*/  ISETP.NE.AND P0, PT, R3, 0x1, PT ;  /* 0x000000010300780c */ /* 0x008fda0003f05270 */
[----:B0-----:R-:W0:Y:S08]  /*1c580*/  @P0 LDC R8, c[0x0][0x44c] ;  /* 0x00011300ff080b82 */ /* 0x001e300000000800 */
[----:B------:R-:W3:Y:S01]  /*1c590*/  @P0 LDC R3, c[0x0][0x450] ;  /* 0x00011400ff030b82 */ /* 0x000ee20000000800 */
[----:B--2---:R-:W-:Y:S01]  /*1c5a0*/  @P1 IMAD.IADD R6, R9, 0x1, -R2 ;  /* 0x0000000109061824 */ /* 0x004fe200078e0a02 */
[----:B------:R-:W-:-:S05]  /*1c5b0*/  SHF.L.U32 R2, R17, 0x7, RZ ;  /* 0x0000000711027819 */ /* 0x000fca00000006ff */
[----:B------:R-:W-:-:S04]  /*1c5c0*/  VIADD R2, R2, 0x7f ;  /* 0x0000007f02027836 */ /* 0x000fc80000000000 */
[----:B0-----:R-:W-:-:S05]  /*1c5d0*/  @P0 IMAD.HI.U32 R8, R2, R8, RZ ;  /* 0x0000000802080227 */ /* 0x001fca00078e00ff */
[----:B---3--:R-:W-:Y:S02]  /*1c5e0*/  @P0 SHF.R.U32.HI R2, RZ, R3, R8 ;  /* 0x00000003ff020219 */ /* 0x008fe40000011608 */
[----:B------:R-:W-:-:S05]  /*1c5f0*/  IADD3 R8, R7, R6, RZ ;  /* 0x0000000607087210 */ /* 0x000fca0007ffe0ff */
[----:B------:R-:W-:Y:S01]  /*1c600*/  VIADD R3, R8, 0x5f ;  /* 0x0000005f08037836 */ /* 0x000fe20000000000 */
[----:B------:R0:W-:Y:S03]  /*1c610*/  STL [R1], R8 ;  /* 0x0000000801007387 */ /* 0x0001e60000100800 */
[----:B------:R-:W-:-:S05]  /*1c620*/  IMAD.HI R3, R3, 0x2aaaaaab, RZ ;  /* 0x2aaaaaab03037827 */ /* 0x000fca00078e02ff */
[----:B------:R-:W-:-:S04]  /*1c630*/  SHF.R.U32.HI R4, RZ, 0x1f, R3 ;  /* 0x0000001fff047819 */ /* 0x000fc80000011603 */
[----:B------:R-:W-:Y:S02]  /*1c640*/  LEA.HI.SX32 R5, R3, R4, 0x1c ;  /* 0x0000000403057211 */ /* 0x000fe400078fe2ff */
[----:B------:R-:W-:-:S05]  /*1c650*/  IADD3 R4, R8, 0x60, -R10 ;  /* 0x0000006008047810 */ /* 0x000fca0007ffe80a */
[----:B------:R-:W-:-:S04]  /*1c660*/  IMAD.IADD R2, R4, 0x1, R2 ;  /* 0x0000000104027824 */ /* 0x000fc800078e0202 */
[----:B------:R-:W-:-:S05]  /*1c670*/  IMAD.HI R2, R2, 0x2aaaaaab, RZ ;  /* 0x2aaaaaab02027827 */ /* 0x000fca00078e02ff */
[----:B------:R-:W-:-:S04]  /*1c680*/  SHF.R.U32.HI R3, RZ, 0x1f, R2 ;  /* 0x0000001fff037819 */ /* 0x000fc80000011602 */
[----:B------:R-:W-:-:S04]  /*1c690*/  LEA.HI.SX32 R2, R2, R3, 0x1c ;  /* 0x0000000302027211 */ /* 0x000fc800078fe2ff */
[----:B------:R-:W-:-:S05]  /*1c6a0*/  VIMNMX R2, R5, R2, PT ;  /* 0x0000000205027248 */ /* 0x000fca0003fe0100 */
[----:B------:R-:W-:Y:S01]  /*1c6b0*/  IMAD R3, R2, 0x60, -R7 ;  /* 0x0000006002037824 */ /* 0x000fe200078e0a07 */
[----:B------:R-:W-:-:S04]  /*1c6c0*/  IADD3 R7, -R7, RZ, RZ ;  /* 0x000000ff07077210 */ /* 0x000fc80007ffe1ff */
[----:B------:R-:W-:Y:S02]  /*1c6d0*/  VIMNMX R3, R3, R6, PT ;  /* 0x0000000603037248 */ /* 0x000fe40003fe0100 */
[----:B------:R-:W-:-:S04]  /*1c6e0*/  VIMNMX R2, RZ, R7, !PT ;  /* 0x00000007ff027248 */ /* 0x000fc80007fe0100 */
[----:B------:R-:W-:-:S13]  /*1c6f0*/  ISETP.GT.AND P0, PT, R3, R2, PT ;  /* 0x000000020300720c */ /* 0x000fda0003f04270 */
[----:B------:R-:W-:Y:S02]  /*1c700*/  @P0 VIADD R7, R3, 0x5f ;  /* 0x0000005f03070836 */ /* 0x000fe40000000000 */
[----:B------:R-:W-:-:S04]  /*1c710*/  IMAD.WIDE.U32 R2, R2, -0x55555555, RZ ;  /* 0xaaaaaaab02027825 */ /* 0x000fc800078e00ff */
[----:B------:R-:W-:Y:S01]  /*1c720*/  @P0 IMAD.HI R7, R7, 0x2aaaaaab, RZ ;  /* 0x2aaaaaab07070827 */ /* 0x000fe200078e02ff */
[----:B------:R-:W-:-:S04]  /*1c730*/  SHF.R.U32.HI R6, RZ, 0x6, R3 ;  /* 0x00000006ff067819 */ /* 0x000fc80000011603 */
[----:B------:R-:W-:Y:S01]  /*1c740*/  @P0 SHF.R.U32.HI R2, RZ, 0x1f, R7 ;  /* 0x0000001fff020819 */ /* 0x000fe20000011607 */
[----:B------:R-:W-:-:S03]  /*1c750*/  IMAD.MOV.U32 R3, RZ, RZ, R6 ;  /* 0x000000ffff037224 */ /* 0x000fc600078e0006 */
[----:B------:R-:W-:Y:S02]  /*1c760*/  @P0 LEA.HI.SX32 R3, R7, R2, 0x1c ;  /* 0x0000000207030211 */ /* 0x000fe400078fe2ff */
[----:B------:R-:W-:Y:S02]  /*1c770*/  PLOP3.LUT P0, PT, PT, PT, PT, 0x80, 0x0 ;  /* 0x000000000000781c */ /* 0x000fe40003f0f070 */
[----:B------:R-:W-:-:S13]  /*1c780*/  ISETP.GT.AND P2, PT, R3, R6, PT ;  /* 0x000000060300720c */ /* 0x000fda0003f44270 */
[----:B0-----:R-:W-:Y:S05]  /*1c790*/  @!P2 BRA `(.L_x_2938) ;  /* 0x000000100088a947 */ /* 0x001fea0003800000 */
[----:B------:R-:W-:Y:S01]  /*1c7a0*/  UMOV UR4, 0xffffffff ;  /* 0xffffffff00047882 */ /* 0x000fe20000000000 */
[----:B------:R-:W-:Y:S02]  /*1c7b0*/  SEL R2, R33, RZ, !P1 ;  /* 0x000000ff21027207 */ /* 0x000fe40004800000 */
[----:B------:R-:W-:Y:S05]  /*1c7c0*/  BRA.DIV UR4, `(.L_x_2939) ;  /* 0x0000006a04e87947 */ /* 0x000fea000b800000 */
[----:B------:R-:W0:Y:S02]  /*1c7d0*/  S2R R7, SR_TID.X ;  /* 0x0000000000077919 */ /* 0x000e240000002100 */
[----:B0-----:R-:W-:-:S04]  /*1c7e0*/  SHF.R.U32.HI R7, RZ, 0x5, R7 ;  /* 0x00000005ff077819 */ /* 0x001fc80000011607 */
[----:B------:R-:W-:-:S05]  /*1c7f0*/  LOP3.LUT R7, R7, 0x3, RZ, 0xc0, !PT ;  /* 0x0000000307077812 */ /* 0x000fca00078ec0ff */
[----:B------:R0:W2:Y:S02]  /*1c800*/  SHFL.IDX PT, R14, R7, RZ, 0x1f ;  /* 0x00001fff070e7589 */ /* 0x0000a400000e0000 */
.L_x_3102:
[----:B--2---:R-:W-:Y:S02]  /*1c810*/  ISETP.NE.AND P0, PT, R14, RZ, PT ;  /* 0x000000ff0e00720c */ /* 0x004fe40003f05270 */
[----:B------:R-:W-:-:S11]  /*1c820*/  PLOP3.LUT P6, PT, PT, PT, PT, 0x8, 0x0 ;  /* 0x000000000000781c */ /* 0x000fd60003fce170 */
[----:B------:R-:W-:Y:S05]  /*1c830*/  @P0 BRA `(.L_x_2940) ;  /* 0x00000000000c0947 */ /* 0x000fea0003800000 */
[----:B------:R-:W-:-:S03]  /*1c840*/  UMOV UR4, 0xffffffff ;  /* 0xffffffff00047882 */ /* 0x000fc60000000000 */
[----:B------:R-:W-:Y:S05]  /*1c850*/  BRA.DIV UR4, `(.L_x_2941) ;  /* 0x0000006a04f87947 */ /* 0x000fea000b800000 */
[----:B------:R-:W-:-:S13]  /*1c860*/  ELECT P6, URZ, PT ;  /* 0x00000000003f782f */ /* 0x000fda00038c0000 */
.L_x_2940:
        /* <DEDUP_REMOVED lines=9> */
.L_x_3105:
[----:B------:R-:W-:Y:S05]  /*1c900*/  BSYNC B1 ;  /* 0x0000000000017941 */ /* 0x000fea0003800000 */
.L_x_2942:
[----:B------:R-:W-:Y:S04]  /*1c910*/  BSSY B1, `(.L_x_2944) ;  /* 0x000007c000017945 */ /* 0x000fe80003800000 */
[----:B------:R-:W-:Y:S05]  /*1c920*/  @!P6 BRA `(.L_x_2945) ;  /* 0x0000000400e8e947 */ /* 0x000fea0003800000 */
[----:B------:R-:W-:Y:S01]  /*1c930*/  IMAD R11, R26, 0x8, R22 ;  /* 0x000000081a0b7824 */ /* 0x000fe200078e0216 */
[----:B-1----:R-:W-:Y:S01]  /*1c940*/  SHF.L.U32 R10, R31, 0x1f, RZ ;  /* 0x0000001f1f0a7819 */ /* 0x002fe200000006ff */
[----:B------:R-:W1:Y:S01]  /*1c950*/  S2R R8, SR_TID.X ;  /* 0x0000000000087919 */ /* 0x000e620000002100 */
[----:B------:R-:W-:Y:S02]  /*1c960*/  BSSY B2, `(.L_x_2946) ;  /* 0x0000005000027945 */ /* 0x000fe40003800000 */
[----:B------:R-:W2:Y:S01]  /*1c970*/  SYNCS.PHASECHK.TRANS64.TRYWAIT P0, [R11+URZ+0x2a8a0], R10 ;  /* 0x02a8a00a0b0075a7 */ /* 0x000ea2000800017f */
[----:B-1----:R-:W-:-:S04]  /*1c980*/  LOP3.LUT R8, R8, 0x7f, RZ, 0xc0, !PT ;  /* 0x0000007f08087812 */ /* 0x002fc800078ec0ff */
[----:B------:R-:W-:Y:S01]  /*1c990*/  ISETP.NE.AND P1, PT, R8, RZ, PT ;  /* 0x000000ff0800720c */ /* 0x000fe20003f25270 */
[----:B--2---:R-:W-:-:S12]  /*1c9a0*/  @!P0 BRA `(.L_x_2947) ;  /* 0x0000006800d88947 */ /* 0x004fd80003800000 */
.L_x_3106:
[----:B------:R-:W-:Y:S05]  /*1c9b0*/  BSYNC B2 ;  /* 0x0000000000027941 */ /* 0x000fea0003800000 */
.L_x_2946:
        /* <DEDUP_REMOVED lines=9> */
.L_x_2949:
[----:B------:R-:W-:Y:S05]  /*1ca50*/  BSYNC B2 ;  /* 0x0000000000027941 */ /* 0x000fea0003800000 */
.L_x_2948:
[----:B------:R-:W-:Y:S01]  /*1ca60*/  IMAD.MOV.U32 R14, RZ, RZ, RZ ;  /* 0x000000ffff0e7224 */ /* 0x000fe200078e00ff */
[----:B------:R-:W-:Y:S01]  /*1ca70*/  UIADD3 UR4, UP0, UR36, 0x570, URZ ;  /* 0x0000057024047890 */ /* 0x000fe2000ff1e03f */
[----:B------:R-:W-:Y:S01]  /*1ca80*/  IMAD R8, R3, 0x60, R0 ;  /* 0x0000006003087824 */ /* 0x000fe200078e0200 */
[----:B------:R-:W-:Y:S01]  /*1ca90*/  PLOP3.LUT P0, PT, PT, PT, PT, 0x80, 0x0 ;  /* 0x000000000000781c */ /* 0x000fe20003f0f070 */
[----:B------:R-:W-:Y:S01]  /*1caa0*/  IMAD R9, R26, 0x9000, R22 ;  /* 0x000090001a097824 */ /* 0x000fe200078e0216 */
[----:B------:R-:W-:Y:S01]  /*1cab0*/  R2UR UR10, R14 ;  /* 0x000000000e0a72ca */ /* 0x000fe200000e0000 */
[----:B------:R-:W-:Y:S01]  /*1cac0*/  VIADD R8, R8, 0xffffffa0 ;  /* 0xffffffa008087836 */ /* 0x000fe20000000000 */
[----:B0-----:R-:W-:Y:S01]  /*1cad0*/  IADD3 R7, R11, 0x2a890, RZ ;  /* 0x0002a8900b077810 */ /* 0x001fe20007ffe0ff */
[----:B------:R-:W-:Y:S01]  /*1cae0*/  VIADD R12, R9, 0x18400 ;  /* 0x00018400090c7836 */ /* 0x000fe20000000000 */
[----:B------:R-:W-:Y:S01]  /*1caf0*/  UIADD3.X UR5, URZ, UR37, URZ, UP0, !UPT ;  /* 0x000000253f057290 */ /* 0x000fe200087fe43f */
[----:B------:R-:W-:Y:S01]  /*1cb00*/  UMOV UR6, 0x0 ;  /* 0x0000000000067882 */ /* 0x000fe20000000000 */
[----:B------:R-:W-:-:S10]  /*1cb10*/  UMOV UR7, 0x12f00000 ;  /* 0x12f0000000077882 */ /* 0x000fd40000000000 */
.L_x_2950:
        /* <DEDUP_REMOVED lines=16> */
.L_x_2951:
        /* <DEDUP_REMOVED lines=15> */
.L_x_2952:
        /* <DEDUP_REMOVED lines=13> */
.L_x_3107:
[----:B------:R-:W-:Y:S05]  /*1cde0*/  BSYNC B2 ;  /* 0x0000000000027941 */ /* 0x000fea0003800000 */
.L_x_2953:
        /* <DEDUP_REMOVED lines=11> */
.L_x_2956:
[----:B------:R-:W-:Y:S05]  /*1cea0*/  BSYNC B2 ;  /* 0x0000000000027941 */ /* 0x000fea0003800000 */
.L_x_2955:
[----:B------:R-:W-:Y:S01]  /*1ceb0*/  R2UR UR10, R14 ;  /* 0x000000000e0a72ca */ /* 0x000fe200000e0000 */
[----:B------:R-:W-:Y:S01]  /*1cec0*/  IMAD R7, R26, 0x6000, R22 ;  /* 0x000060001a077824 */ /* 0x000fe200078e0216 */
[----:B------:R-:W-:Y:S01]  /*1ced0*/  R2UR UR6, R12 ;  /* 0x000000000c0672ca */ /* 0x000fe200000e0000 */
[----:B------:R-:W-:Y:S01]  /*1cee0*/  UIADD3 UR4, UP0, UR36, 0x670, URZ ;  /* 0x0000067024047890 */ /* 0x000fe2000ff1e03f */
[----:B------:R-:W-:Y:S01]  /*1cef0*/  R2UR UR7, R13 ;  /* 0x000000000d0772ca */ /* 0x000fe200000e0000 */
[----:B01----:R-:W-:Y:S01]  /*1cf00*/  VIADD R11, R11, 0x2a8b0 ;  /* 0x0002a8b00b0b7836 */ /* 0x003fe20000000000 */
[----:B------:R-:W-:Y:S01]  /*1cf10*/  PLOP3.LUT P0, PT, PT, PT, PT, 0x80, 0x0 ;  /* 0x000000000000781c */ /* 0x000fe20003f0f070 */
[----:B------:R-:W-:Y:S01]  /*1cf20*/  UIADD3.X UR5, URZ, UR37, URZ, UP0, !UPT ;  /* 0x000000253f057290 */ /* 0x000fe200087fe43f */
[----:B------:R-:W-:-:S11]  /*1cf30*/  IADD3 R9, R7, 0x400, RZ ;  /* 0x0000040007097810 */ /* 0x000fd60007ffe0ff */
.L_x_2957:
        /* <DEDUP_REMOVED lines=15> */
.L_x_2958:
        /* <DEDUP_REMOVED lines=9> */
[----:B--2---:R-:W-:Y:S05]  /*1d0c0*/  @P0 BRA.U.ANY `(.L_x_2958) ;  /* 0xfffffffd00d80947 */ /* 0x004fea000393ffff */
.L_x_2945:
[----:B------:R-:W-:Y:S05]  /*1d0d0*/  BSYNC B1 ;  /* 0x0000000000017941 */ /* 0x000fea0003800000 */
.L_x_2944:
        /* <DEDUP_REMOVED lines=9> */
.L_x_2974:
[----:B------:R-:W-:Y:S05]  /*1d170*/  YIELD ;  /* 0x0000000000007946 */ /* 0x000fea0003800000 */
[----:B------:R-:W-:Y:S04]  /*1d180*/  BSSY B1, `(.L_x_2959) ;  /* 0x000007b000017945 */ /* 0x000fe80003800000 */
[----:B------:R-:W-:Y:S05]  /*1d190*/  @!P6 BRA `(.L_x_2960) ;  /* 0x0000000400e4e947 */ /* 0x000fea0003800000 */
[----:B-1----:R-:W-:Y:S01]  /*1d1a0*/  IMAD R10, R26, 0x8, R22 ;  /* 0x000000081a0a7824 */ /* 0x002fe200078e0216 */
[----:B------:R-:W-:Y:S01]  /*1d1b0*/  SHF.L.U32 R9, R31, 0x1f, RZ ;  /* 0x0000001f1f097819 */ /* 0x000fe200000006ff */
[----:B------:R-:W1:Y:S01]  /*1d1c0*/  S2R R3, SR_TID.X ;  /* 0x0000000000037919 */ /* 0x000e620000002100 */
[----:B------:R-:W-:Y:S02]  /*1d1d0*/  BSSY B2, `(.L_x_2961) ;  /* 0x0000005000027945 */ /* 0x000fe40003800000 */
[----:B------:R-:W2:Y:S01]  /*1d1e0*/  SYNCS.PHASECHK.TRANS64.TRYWAIT P1, [R10+URZ+0x2a8a0], R9 ;  /* 0x02a8a0090a0075a7 */ /* 0x000ea2000802017f */
[----:B-1----:R-:W-:-:S04]  /*1d1f0*/  LOP3.LUT R3, R3, 0x7f, RZ, 0xc0, !PT ;  /* 0x0000007f03037812 */ /* 0x002fc800078ec0ff */
[----:B------:R-:W-:Y:S01]  /*1d200*/  ISETP.NE.AND P2, PT, R3, RZ, PT ;  /* 0x000000ff0300720c */ /* 0x000fe20003f45270 */
[----:B--2---:R-:W-:-:S12]  /*1d210*/  @!P1 BRA `(.L_x_2962) ;  /* 0x0000006000e49947 */ /* 0x004fd80003800000 */
.L_x_3108:
[----:B------:R-:W-:Y:S05]  /*1d220*/  BSYNC B2 ;  /* 0x0000000000027941 */ /* 0x000fea0003800000 */
.L_x_2961:
[----:B------:R-:W-:Y:S04]  /*1d230*/  BSSY B2, `(.L_x_2963) ;  /* 0x0000009000027945 */ /* 0x000fe80003800000 */
[----:B------:R-:W-:Y:S05]  /*1d240*/  @P2 BRA `(.L_x_2964) ;  /* 0x00000000001c2947 */ /* 0x000fea0003800000 */
[----:B0-----:R-:W0:Y:S01]  /*1d250*/  S2R R7, SR_TID.X ;  /* 0x0000000000077919 */ /* 0x001e220000002100 */
[----:B------:R-:W-:-:S04]  /*1d260*/  IMAD.MOV.U32 R3, RZ, RZ, 0x9000 ;  /* 0x00009000ff037424 */ /* 0x000fc800078e00ff */
[----:B------:R2:W-:Y:S01]  /*1d270*/  SYNCS.ARRIVE.TRANS64 RZ, [R10+URZ+0x2a890], R3 ;  /* 0x02a890030aff79a7 */ /* 0x0005e2000800003f */
[----:B0-----:R-:W-:-:S04]  /*1d280*/  LOP3.LUT R7, R7, 0x1f, RZ, 0xc0, !PT ;  /* 0x0000001f07077812 */ /* 0x001fc800078ec0ff */
[----:B------:R-:W-:-:S13]  /*1d290*/  ISETP.NE.AND P1, PT, R7, RZ, PT ;  /* 0x000000ff0700720c */ /* 0x000fda0003f25270 */
[----:B--2---:R-:W-:Y:S05]  /*1d2a0*/  @!P1 BRA `(.L_x_2964) ;  /* 0x0000000000049947 */ /* 0x004fea0003800000 */
[----:B------:R-:W-:Y:S01]  /*1d2b0*/  BPT.TRAP 0x1 ;  /* 0x000000040000795c */ /* 0x000fe20000300000 */
.L_x_2964:
[----:B------:R-:W-:Y:S05]  /*1d2c0*/  BSYNC B2 ;  /* 0x0000000000027941 */ /* 0x000fea0003800000 */
.L_x_2963:
[----:B------:R-:W-:Y:S01]  /*1d2d0*/  MOV R14, RZ ;  /* 0x000000ff000e7202 */ /* 0x000fe20000000f00 */
[----:B------:R-:W-:Y:S01]  /*1d2e0*/  IMAD R8, R26, 0x9000, R22 ;  /* 0x000090001a087824 */ /* 0x000fe200078e0216 */
[----:B------:R-:W-:Y:S01]  /*1d2f0*/  UIADD3 UR4, UP0, UR36, 0x570, URZ ;  /* 0x0000057024047890 */ /* 0x000fe2000ff1e03f */
        /* <DEDUP_REMOVED lines=8> */
.L_x_2965:
        /* <DEDUP_REMOVED lines=16> */
.L_x_2966:
        /* <DEDUP_REMOVED lines=15> */
.L_x_2967:
        /* <DEDUP_REMOVED lines=13> */
.L_x_3109:
[----:B------:R-:W-:Y:S05]  /*1d640*/  BSYNC B2 ;  /* 0x0000000000027941 */ /* 0x000fea0003800000 */
.L_x_2968:
[----:B------:R-:W-:Y:S01]  /*1d650*/  BSSY B2, `(.L_x_2970) ;  /* 0x000000b000027945 */ /* 0x000fe20003800000 */
[----:B------:R-:W-:Y:S01]  /*1d660*/  MOV R12, 0x0 ;  /* 0x00000000000c7802 */ /* 0x000fe20000000f00 */
[----:B------:R-:W-:Y:S02]  /*1d670*/  IMAD.MOV.U32 R13, RZ, RZ, 0x12f00000 ;  /* 0x12f00000ff0d7424 */ /* 0x000fe400078e00ff */
        /* <DEDUP_REMOVED lines=8> */
.L_x_2971:
[----:B------:R-:W-:Y:S05]  /*1d700*/  BSYNC B2 ;  /* 0x0000000000027941 */ /* 0x000fea0003800000 */
.L_x_2970:
        /* <DEDUP_REMOVED lines=9> */
.L_x_2972:
        /* <DEDUP_REMOVED lines=15> */
.L_x_2973:
        /* <DEDUP_REMOVED lines=10> */
.L_x_2960:
[----:B------:R-:W-:Y:S05]  /*1d930*/  BSYNC B1 ;  /* 0x0000000000017941 */ /* 0x000fea0003800000 */
.L_x_2959:
[C---:B------:R-:W-:Y:S01]  /*1d940*/  ISETP.GT.AND P2, PT, R11.reuse, R6, PT ;  /* 0x000000060b00720c */ /* 0x040fe20003f44270 */
[----:B------:R-:W-:Y:S01]  /*1d950*/  VIADD R11, R11, 0xffffffff ;  /* 0xffffffff0b0b7836 */ /* 0x000fe20000000000 */
[----:B------:R-:W-:-:S04]  /*1d960*/  IADD3 R26, R26, 0x1, RZ ;  /* 0x000000011a1a7810 */ /* 0x000fc80007ffe0ff */
[----:B------:R-:W-:-:S04]  /*1d970*/  ISETP.NE.AND P1, PT, R26, 0x2, PT ;  /* 0x000000021a00780c */ /* 0x000fc80003f25270 */
[----:B------:R-:W-:Y:S02]  /*1d980*/  SEL R3, RZ, 0x1, P1 ;  /* 0x00000001ff037807 */ /* 0x000fe40000800000 */
[----:B------:R-:W-:Y:S02]  /*1d990*/  SEL R26, R26, RZ, P1 ;  /* 0x000000ff1a1a7207 */ /* 0x000fe40000800000 */
[----:B------:R-:W-:Y:S01]  /*1d9a0*/  LOP3.LUT R31, R31, R3, RZ, 0x3c, !PT ;  /* 0x000000031f1f7212 */ /* 0x000fe200078e3cff */
[----:B------:R-:W-:Y:S06]  /*1d9b0*/  @P2 BRA `(.L_x_2974) ;  /* 0xfffffff400ec2947 */ /* 0x000fec000383ffff */
.L_x_2938:
[----:B------:R-:W-:Y:S05]  /*1d9c0*/  BSYNC B0 ;  /* 0x0000000000007941 */ /* 0x000fea0003800000 */
.L_x_2937:
[----:B------:R-:W2:Y:S01]  /*1d9d0*/  LDC R0, c[0x0][0x448] ;  /* 0x00011200ff007b82 */ /* 0x000ea20000000800 */
[----:B------:R-:W-:Y:S01]  /*1d9e0*/  LEA R3, R17, 0x7f, 0x7 ;  /* 0x0000007f11037811 */ /* 0x000fe200078e38ff */
[----:B------:R-:W-:Y:S05]  /*1d9f0*/  @!P0 WARPSYNC.ALL ;  /* 0x0000000000008948 */ /* 0x000fea0003800000 */
[----:B------:R-:W-:Y:S01]  /*1da00*/  BSSY B7, `(.L_x_2975) ;  /* 0x0000379000077945 */ /* 0x000fe20003800000 */
[----:B------:R-:W-:Y:S01]  /*1da10*/  @!P0 BAR.SYNC.DEFER_BLOCKING 0xc, 0x180 ;  /* 0x0306000000008b1d */ /* 0x000fe20000010000 */
[----:B--2---:R-:W-:-:S13]  /*1da20*/  ISETP.NE.AND P1, PT, R0, 0x1, PT ;  /* 0x000000010000780c */ /* 0x004fda0003f25270 */
[----:B------:R-:W0:Y:S08]  /*1da30*/  @P1 LDC R2, c[0x0][0x44c] ;  /* 0x00011300ff021b82 */ /* 0x000e300000000800 */
[----:B------:R-:W2:Y:S01]  /*1da40*/  @P1 LDC R0, c[0x0][0x450] ;  /* 0x00011400ff001b82 */ /* 0x000ea20000000800 */
[----:B0-----:R-:W-:-:S05]  /*1da50*/  @P1 IMAD.HI.U32 R7, R3, R2, RZ ;  /* 0x0000000203071227 */ /* 0x001fca00078e00ff */
[----:B--2---:R-:W-:-:S05]  /*1da60*/  @P1 SHF.R.U32.HI R3, RZ, R0, R7 ;  /* 0x00000000ff031219 */ /* 0x004fca0000011607 */
[----:B------:R-:W-:-:S04]  /*1da70*/  IMAD.IADD R3, R4, 0x1, R3 ;  /* 0x0000000104037824 */ /* 0x000fc800078e0203 */
[----:B------:R-:W-:-:S05]  /*1da80*/  IMAD.HI R3, R3, 0x2aaaaaab, RZ ;  /* 0x2aaaaaab03037827 */ /* 0x000fca00078e02ff */
        /* <DEDUP_REMOVED lines=12> */
[----:B------:R-:W2:Y:S01]  /*1db50*/  LDC.64 R2, c[0x0][0xc60] ;  /* 0x00031800ff027b82 */ /* 0x000ea20000000a00 */
[----:B------:R-:W0:Y:S02]  /*1db60*/  FLO.U32 R0, UR4 ;  /* 0x0000000400007d00 */ /* 0x000e2400080e0000 */
[----:B0-----:R-:W-:-:S06]  /*1db70*/  ISETP.EQ.U32.AND P0, PT, R0, R5, PT ;  /* 0x000000050000720c */ /* 0x001fcc0003f02070 */
[----:B------:R-:W2:Y:S07]  /*1db80*/  POPC R5, UR4 ;  /* 0x0000000400057d09 */ /* 0x000eae0008000000 */
[----:B--2---:R-:W2:Y:S01]  /*1db90*/  @P0 ATOMG.E.ADD.STRONG.GPU PT, R3, desc[UR60][R2.64], R5 ;  /* 0x00000005020309a8 */ /* 0x004ea200081ee1fc */
[----:B------:R-:W0:Y:S02]  /*1dba0*/  S2R R4, SR_LTMASK ;  /* 0x0000000000047919 */ /* 0x000e240000003900 */
[----:B0-----:R-:W-:-:S04]  /*1dbb0*/  LOP3.LUT R4, R4, UR4, RZ, 0xc0, !PT ;  /* 0x0000000404047c12 */ /* 0x001fc8000f8ec0ff */
[----:B------:R-:W0:Y:S01]  /*1dbc0*/  POPC R7, R4 ;  /* 0x0000000400077309 */ /* 0x000e220000000000 */
[----:B--2---:R-:W0:Y:S02]  /*1dbd0*/  SHFL.IDX PT, R0, R3, R0, 0x1f ;  /* 0x00001f0003007589 */ /* 0x004e2400000e0000 */
[----:B0-----:R-:W-:Y:S01]  /*1dbe0*/  IADD3 R16, R0, UR38, R7 ;  /* 0x0000002600107c10 */ /* 0x001fe2000fffe007 */
[----:B------:R-:W-:Y:S06]  /*1dbf0*/  BRA `(.L_x_2977) ;  /* 0x0000003400647947 */ /* 0x000fec0003800000 */
.L_x_2976:
[----:B------:R-:W-:Y:S01]  /*1dc00*/  IADD3 R0, R22, 0x18400, RZ ;  /* 0x0001840016007810 */ /* 0x000fe20007ffe0ff */
[----:B------:R-:W-:Y:S03]  /*1dc10*/  BSSY B6, `(.L_x_2978) ;  /* 0x0000013000067945 */ /* 0x000fe60003800000 */
        /* <DEDUP_REMOVED lines=9> */
[----:B------:R-:W-:Y:S01]  /*1dcb0*/  IMAD.U32 R5, RZ, RZ, UR7 ;  /* 0x00000007ff057e24 */ /* 0x000fe2000f8e00ff */
[----:B------:R-:W-:Y:S01]  /*1dcc0*/  MOV R11, UR5 ;  /* 0x00000005000b7c02 */ /* 0x000fe20008000f00 */
[----:B------:R-:W-:Y:S01]  /*1dcd0*/  IMAD.U32 R7, RZ, RZ, UR9 ;  /* 0x00000009ff077e24 */ /* 0x000fe2000f8e00ff */
[----:B------:R-:W-:Y:S01]  /*1dce0*/  MOV R13, RZ ;  /* 0x000000ff000d7202 */ /* 0x000fe20000000f00 */
[----:B-1----:R-:W-:-:S02]  /*1dcf0*/  IMAD.U32 R10, RZ, RZ, UR4 ;  /* 0x00000004ff0a7e24 */ /* 0x002fc4000f8e00ff */
[----:B------:R-:W-:Y:S02]  /*1dd00*/  IMAD.MOV.U32 R8, RZ, RZ, 0x70 ;  /* 0x00000070ff087424 */ /* 0x000fe400078e00ff */
[----:B------:R-:W-:-:S07]  /*1dd10*/  IMAD.MOV.U32 R12, RZ, RZ, 0x1 ;  /* 0x00000001ff0c7424 */ /* 0x000fce00078e00ff */
[----:B------:R-:W-:-:S07]  /*1dd20*/  LEPC R20, `(.L_x_2979) ;  /* 0x000000001014794e */ /* 0x000fce0000000000 */
[----:B0-----:R-:W-:Y:S05]  /*1dd30*/  CALL.ABS.NOINC R2 ;  /* 0x0000000002007343 */ /* 0x001fea0003c00000 */
.L_x_2979:
[----:B------:R-:W-:Y:S05]  /*1dd40*/  BSYNC B6 ;  /* 0x0000000000067941 */ /* 0x000fea0003800000 */
.L_x_2978:
        /* <DEDUP_REMOVED lines=9> */
[----:B------:R-:W-:Y:S01]  /*1dde0*/  IMAD.U32 R4, RZ, RZ, UR6 ;  /* 0x00000006ff047e24 */ /* 0x000fe2000f8e00ff */
[----:B------:R-:W-:Y:S01]  /*1ddf0*/  MOV R5, UR7 ;  /* 0x0000000700057c02 */ /* 0x000fe20008000f00 */
[----:B------:R-:W-:Y:S01]  /*1de00*/  IMAD.U32 R6, RZ, RZ, UR8 ;  /* 0x00000008ff067e24 */ /* 0x000fe2000f8e00ff */
[----:B-1----:R-:W-:Y:S01]  /*1de10*/  MOV R10, UR4 ;  /* 0x00000004000a7c02 */ /* 0x002fe20008000f00 */
[----:B------:R-:W-:Y:S01]  /*1de20*/  IMAD.U32 R7, RZ, RZ, UR9 ;  /* 0x00000009ff077e24 */ /* 0x000fe2000f8e00ff */
[----:B------:R-:W-:Y:S01]  /*1de30*/  MOV R12, 0x1 ;  /* 0x00000001000c7802 */ /* 0x000fe20000000f00 */
[----:B------:R-:W-:-:S02]  /*1de40*/  IMAD.U32 R11, RZ, RZ, UR5 ;  /* 0x00000005ff0b7e24 */ /* 0x000fc4000f8e00ff */
[----:B------:R-:W-:Y:S02]  /*1de50*/  IMAD.MOV.U32 R8, RZ, RZ, 0x70 ;  /* 0x00000070ff087424 */ /* 0x000fe400078e00ff */
[----:B0-----:R-:W-:-:S07]  /*1de60*/  IMAD.MOV.U32 R13, RZ, RZ, RZ ;  /* 0x000000ffff0d7224 */ /* 0x001fce00078e00ff */
[----:B------:R-:W-:-:S07]  /*1de70*/  LEPC R20, `(.L_x_2982) ;  /* 0x000000001014794e */ /* 0x000fce0000000000 */
[----:B--2---:R-:W-:Y:S05]  /*1de80*/  CALL.ABS.NOINC R2 ;  /* 0x0000000002007343 */ /* 0x004fea0003c00000 */
.L_x_2982:
        /* <DEDUP_REMOVED lines=15> */
.L_x_2981:
[----:B------:R-:W-:Y:S05]  /*1df80*/  BSYNC B6 ;  /* 0x0000000000067941 */ /* 0x000fea0003800000 */
.L_x_2980:
[----:B------:R-:W2:Y:S01]  /*1df90*/  LDL R20, [R1] ;  /* 0x0000000001147983 */ /* 0x000ea20000100800 */
[----:B------:R-:W-:Y:S01]  /*1dfa0*/  ULDC.64 UR4, c[0x0][0x9f8] ;  /* 0x00027e0000047ab9 */ /* 0x000fe20000000a00 */
[----:B------:R-:W0:Y:S01]  /*1dfb0*/  LDC R0, c[0x0][0x430] ;  /* 0x00010c00ff007b82 */ /* 0x000e220000000800 */
[----:B------:R-:W-:Y:S01]  /*1dfc0*/  ISETP.NE.U32.AND P0, PT, RZ, UR4, PT ;  /* 0x00000004ff007c0c */ /* 0x000fe2000bf05070 */
[----:B------:R-:W3:Y:S03]  /*1dfd0*/  LDL R2, [R1+0x4] ;  /* 0x0000040001027983 */ /* 0x000ee60000100800 */
[----:B------:R-:W-:Y:S01]  /*1dfe0*/  ISETP.NE.AND.EX P0, PT, RZ, UR5, PT, P0 ;  /* 0x00000005ff007c0c */ /* 0x000fe2000bf05300 */
[----:B------:R-:W4:-:S12]  /*1dff0*/  S2R R21, SR_TID.X ;  /* 0x0000000000157919 */ /* 0x000f180000002100 */
[----:B------:R-:W-:Y:S01]  /*1e000*/  @P0 IADD3 R24, P1, R24, UR4, RZ ;  /* 0x0000000418180c10 */ /* 0x000fe2000ff3e0ff */
[----:B------:R-:W1:Y:S01]  /*1e010*/  S2R R34, SR_TID.X ;  /* 0x0000000000227919 */ /* 0x000e620000002100 */
[----:B------:R-:W-:Y:S01]  /*1e020*/  IADD3 R27, R30, -0x1, RZ ;  /* 0xffffffff1e1b7810 */ /* 0x000fe20007ffe0ff */
[----:B------:R-:W-:Y:S01]  /*1e030*/  ULDC UR4, c[0x0][0x320] ;  /* 0x0000c80000047ab9 */ /* 0x000fe20000000800 */
[----:B------:R-:W-:-:S05]  /*1e040*/  @P0 IADD3.X R25, R25, UR5, RZ, P1, !PT ;  /* 0x0000000519190c10 */ /* 0x000fca0008ffe4ff */
[----:B------:R-:W3:Y:S01]  /*1e050*/  @P0 LDG.E R33, desc[UR60][R24.64] ;  /* 0x0000003c18210981 */ /* 0x000ee2000c1e1900 */
[----:B0-----:R-:W-:Y:S02]  /*1e060*/  ISETP.NE.AND P1, PT, R0, 0x1, PT ;  /* 0x000000010000780c */ /* 0x001fe40003f25270 */
[----:B----4-:R-:W-:-:S11]  /*1e070*/  LOP3.LUT R21, R21, 0x7f, RZ, 0xc0, !PT ;  /* 0x0000007f15157812 */ /* 0x010fd600078ec0ff */
[----:B------:R-:W0:Y:S01]  /*1e080*/  @P1 LDC R7, c[0x0][0x434] ;  /* 0x00010d00ff071b82 */ /* 0x000e220000000800 */
[----:B------:R-:W-:-:S07]  /*1e090*/  SHF.R.U32.HI R21, RZ, 0x3, R21 ;  /* 0x00000003ff157819 */ /* 0x000fce0000011615 */
[----:B------:R-:W4:Y:S01]  /*1e0a0*/  @P1 LDC R5, c[0x0][0x438] ;  /* 0x00010e00ff051b82 */ /* 0x000f220000000800 */
[----:B-1----:R-:W-:-:S05]  /*1e0b0*/  IMAD.SHL.U32 R34, R34, 0x10, RZ ;  /* 0x0000001022227824 */ /* 0x002fca00078e00ff */
[----:B------:R-:W-:Y:S02]  /*1e0c0*/  LOP3.LUT R34, R21, 0x70, R34, 0xf8, !PT ;  /* 0x0000007015227812 */ /* 0x000fe400078ef822 */
[----:B------:R-:W1:Y:S03]  /*1e0d0*/  S2R R21, SR_TID.X ;  /* 0x0000000000157919 */ /* 0x000e660000002100 */
[----:B------:R-:W-:Y:S02]  /*1e0e0*/  IMAD R6, R27, 0x60, R34 ;  /* 0x000000601b067824 */ /* 0x000fe400078e0222 */
[----:B-1----:R-:W-:-:S05]  /*1e0f0*/  IMAD.SHL.U32 R21, R21, 0x8, RZ ;  /* 0x0000000815157824 */ /* 0x002fca00078e00ff */
[----:B------:R-:W-:Y:S02]  /*1e100*/  LOP3.LUT R21, R21, 0x38, RZ, 0xc0, !PT ;  /* 0x0000003815157812 */ /* 0x000fe400078ec0ff */
[----:B------:R-:W-:Y:S01]  /*1e110*/  LOP3.LUT R23, R23, 0xfffffff7, RZ, 0xc0, !PT ;  /* 0xfffffff717177812 */ /* 0x000fe200078ec0ff */
[----:B------:R-:W-:Y:S01]  /*1e120*/  UMOV UR5, 0xffffffff ;  /* 0xffffffff00057882 */ /* 0x000fe20000000000 */
[----:B--2---:R-:W-:-:S04]  /*1e130*/  ISETP.GE.AND P0, PT, R6, R20, PT ;  /* 0x000000140600720c */ /* 0x004fc80003f06270 */
[----:B------:R-:W-:Y:S01]  /*1e140*/  ISETP.GT.U32.OR P0, PT, R34, 0x5f, P0 ;  /* 0x0000005f2200780c */ /* 0x000fe20000704470 */
[----:B---3--:R-:W-:-:S04]  /*1e150*/  IMAD.IADD R6, R6, 0x1, R2 ;  /* 0x0000000106067824 */ /* 0x008fc800078e0202 */
[----:B0-----:R-:W-:-:S08]  /*1e160*/  @P1 IMAD.HI.U32 R7, R6, R7, RZ ;  /* 0x0000000706071227 */ /* 0x001fd000078e00ff */
[----:B------:R-:W0:Y:S01]  /*1e170*/  @!P0 LDC.64 R2, c[0x0][0x428] ;  /* 0x00010a00ff028b82 */ /* 0x000e220000000a00 */
[----:B------:R-:W-:Y:S01]  /*1e180*/  IMAD.MOV.U32 R4, RZ, RZ, R6 ;  /* 0x000000ffff047224 */ /* 0x000fe200078e0006 */
[----:B----4-:R-:W-:Y:S02]  /*1e190*/  @P1 SHF.R.U32.HI R4, RZ, R5, R7 ;  /* 0x00000005ff041219 */ /* 0x010fe40000011607 */
[----:B------:R-:W-:Y:S02]  /*1e1a0*/  LOP3.LUT R20, R21, 0x40, RZ, 0xfc, !PT ;  /* 0x0000004015147812 */ /* 0x000fe400078efcff */
[----:B------:R-:W-:Y:S02]  /*1e1b0*/  IADD3 R5, -R4, RZ, RZ ;  /* 0x000000ff04057210 */ /* 0x000fe40007ffe1ff */
[----:B------:R-:W-:-:S03]  /*1e1c0*/  ISETP.GE.AND P2, PT, R20, UR4, PT ;  /* 0x0000000414007c0c */ /* 0x000fc6000bf46270 */
[----:B------:R-:W-:Y:S01]  /*1e1d0*/  IMAD R0, R0, R5, R6 ;  /* 0x0000000500007224 */ /* 0x000fe200078e0206 */
[----:B------:R-:W-:Y:S02]  /*1e1e0*/  SHF.R.S32.HI R8, RZ, 0x1f, R33 ;  /* 0x0000001fff087819 */ /* 0x000fe40000011421 */
[----:B------:R-:W-:Y:S02]  /*1e1f0*/  @!P0 SHF.R.S32.HI R5, RZ, 0x1f, R4 ;  /* 0x0000001fff058819 */ /* 0x000fe40000011404 */
[----:B------:R-:W-:Y:S02]  /*1e200*/  SEL R30, RZ, 0xffffffff, P2 ;  /* 0xffffffffff1e7807 */ /* 0x000fe40001000000 */
[----:B------:R-:W-:Y:S01]  /*1e210*/  ISETP.GE.AND P1, PT, R21, UR4, PT ;  /* 0x0000000415007c0c */ /* 0x000fe2000bf26270 */
[----:B------:R-:W-:Y:S02]  /*1e220*/  ULDC UR4, c[0x0][0x2f4] ;  /* 0x0000bd0000047ab9 */ /* 0x000fe40000000800 */
[----:B------:R-:W-:-:S02]  /*1e230*/  IMAD.SHL.U32 R30, R30, 0x2, RZ ;  /* 0x000000021e1e7824 */ /* 0x000fc400078e00ff */
[-C--:B0-----:R-:W-:Y:S02]  /*1e240*/  @!P0 IMAD R6, R8, R2.reuse, RZ ;  /* 0x0000000208068224 */ /* 0x081fe400078e02ff */
[----:B------:R-:W-:Y:S01]  /*1e250*/  @!P0 IMAD.WIDE.U32 R4, R33, R2, R4 ;  /* 0x0000000221048225 */ /* 0x000fe200078e0004 */
[----:B------:R-:W-:-:S03]  /*1e260*/  SEL R2, RZ, 0x1, P1 ;  /* 0x00000001ff027807 */ /* 0x000fc60000800000 */
[----:B------:R-:W-:Y:S01]  /*1e270*/  @!P0 IMAD R6, R33, R3, R6 ;  /* 0x0000000321068224 */ /* 0x000fe200078e0206 */
[----:B------:R-:W-:Y:S02]  /*1e280*/  LOP3.LUT R30, R30, 0x2, R2, 0xe2, !PT ;  /* 0x000000021e1e7812 */ /* 0x000fe400078ee202 */
[----:B------:R-:W0:Y:S02]  /*1e290*/  @!P0 LDC.64 R2, c[0x0][0x418] ;  /* 0x00010600ff028b82 */ /* 0x000e240000000a00 */
[----:B------:R-:W-:Y:S01]  /*1e2a0*/  @!P0 IADD3 R6, R5, R6, RZ ;  /* 0x0000000605068210 */ /* 0x000fe20007ffe0ff */
[----:B------:R-:W-:Y:S01]  /*1e2b0*/  IMAD.U32 R5, RZ, RZ, UR39 ;  /* 0x00000027ff057e24 */ /* 0x000fe2000f8e00ff */
[----:B0-----:R-:W-:-:S04]  /*1e2c0*/  @!P0 LEA R2, P1, R4, R2, 0x2 ;  /* 0x0000000204028211 */ /* 0x001fc800078210ff */
[----:B------:R-:W-:Y:S01]  /*1e2d0*/  @!P0 LEA.HI.X R3, R4, R3, R6, 0x2, P1 ;  /* 0x0000000304038211 */ /* 0x000fe200008f1406 */
[----:B------:R-:W-:-:S06]  /*1e2e0*/  IMAD.MOV.U32 R4, RZ, RZ, RZ ;  /* 0x000000ffff047224 */ /* 0x000fcc00078e00ff */
        /* <DEDUP_REMOVED lines=18> */
.L_x_3112:
[----:B------:R-:W-:Y:S01]  /*1e410*/  SHF.R.S32.HI R34, RZ, 0x1f, R18 ;  /* 0x0000001fff227819 */ /* 0x000fe20000011412 */
[----:B------:R-:W-:Y:S06]  /*1e420*/  @!P3 BRA `(.L_x_2984) ;  /* 0x000000000004b947 */ /* 0x000fec0003800000 */
[----:B------:R-:W-:Y:S01]  /*1e430*/  BPT.TRAP 0x1 ;  /* 0x000000040000795c */ /* 0x000fe20000300000 */
.L_x_2984:
        /* <DEDUP_REMOVED lines=25> */
.L_x_3113:
[----:B------:R-:W-:Y:S05]  /*1e5d0*/  BSYNC B0 ;  /* 0x0000000000007941 */ /* 0x000fea0003800000 */
.L_x_2985:
        /* <DEDUP_REMOVED lines=96> */
.L_x_3127:
        /* <DEDUP_REMOVED lines=12> */
.L_x_2988:
        /* <DEDUP_REMOVED lines=10> */
.L_x_2989:
        /* <DEDUP_REMOVED lines=8> */
[----:B------:R-:W-:-:S02]  /*1edc0*/  IADD3 R2, R22, 0xc400, RZ ;  /* 0x0000c40016027810 */ /* 0x000fc40007ffe0ff */
[----:B------:R-:W-:Y:S01]  /*1edd0*/  ISETP.NE.AND.EX P0, PT, RZ, UR7, PT, P0 ;  /* 0x00000007ff007c0c */ /* 0x000fe2000bf05300 */
[----:B------:R-:W-:Y:S01]  /*1ede0*/  BSSY B6, `(.L_x_2990) ;  /* 0x000001b000067945 */ /* 0x000fe20003800000 */
[----:B------:R-:W-:Y:S02]  /*1edf0*/  SHF.R.S32.HI R0, RZ, 0x1f, R35 ;  /* 0x0000001fff007819 */ /* 0x000fe40000011423 */
[----:B------:R-:W-:-:S03]  /*1ee00*/  SEL R32, R32, RZ, !P0 ;  /* 0x000000ff20207207 */ /* 0x000fc60004000000 */
[----:B------:R-:W-:-:S04]  /*1ee10*/  IMAD R0, R0, UR4, RZ ;  /* 0x0000000400007c24 */ /* 0x000fc8000f8e02ff */
[----:B------:R-:W-:-:S04]  /*1ee20*/  IMAD R0, R35, UR5, R0 ;  /* 0x0000000523007c24 */ /* 0x000fc8000f8e0200 */
[----:B------:R-:W-:Y:S01]  /*1ee30*/  IMAD.IADD R35, R5, 0x1, R0 ;  /* 0x0000000105237824 */ /* 0x000fe200078e0200 */
        /* <DEDUP_REMOVED lines=13> */
[----:B------:R-:W-:Y:S01]  /*1ef10*/  MOV R10, UR8 ;  /* 0x00000008000a7c02 */ /* 0x000fe20008000f00 */
[----:B-1----:R-:W-:Y:S01]  /*1ef20*/  IMAD.U32 R7, RZ, RZ, UR7 ;  /* 0x00000007ff077e24 */ /* 0x002fe2000f8e00ff */
[----:B------:R-:W-:Y:S01]  /*1ef30*/  MOV R12, 0x1 ;  /* 0x00000001000c7802 */ /* 0x000fe20000000f00 */
[----:B------:R-:W-:-:S02]  /*1ef40*/  IMAD.U32 R11, RZ, RZ, UR9 ;  /* 0x00000009ff0b7e24 */ /* 0x000fc4000f8e00ff */
[----:B------:R-:W-:Y:S02]  /*1ef50*/  IMAD.MOV.U32 R8, RZ, RZ, 0x70 ;  /* 0x00000070ff087424 */ /* 0x000fe400078e00ff */
[----:B------:R-:W-:-:S07]  /*1ef60*/  IMAD.MOV.U32 R13, RZ, RZ, RZ ;  /* 0x000000ffff0d7224 */ /* 0x000fce00078e00ff */
[----:B------:R-:W-:-:S07]  /*1ef70*/  LEPC R20, `(.L_x_2991) ;  /* 0x000000001014794e */ /* 0x000fce0000000000 */
[----:B0-----:R-:W-:Y:S05]  /*1ef80*/  CALL.ABS.NOINC R2 ;  /* 0x0000000002007343 */ /* 0x001fea0003c00000 */
.L_x_2991:
[----:B------:R-:W-:Y:S05]  /*1ef90*/  BSYNC B6 ;  /* 0x0000000000067941 */ /* 0x000fea0003800000 */
.L_x_2990:
[----:B------:R-:W2:Y:S01]  /*1efa0*/  LDL.LU R20, [R1+0x1c] ;  /* 0x00001c0001147983 */ /* 0x000ea20000300800 */
[----:B------:R-:W-:Y:S01]  /*1efb0*/  ULDC.64 UR4, c[0x0][0x2d8] ;  /* 0x0000b60000047ab9 */ /* 0x000fe20000000a00 */
[----:B-1----:R-:W1:Y:S02]  /*1efc0*/  LDC R7, c[0x0][0x448] ;  /* 0x00011200ff077b82 */ /* 0x002e640000000800 */
[----:B0-----:R-:W3:Y:S01]  /*1efd0*/  LDL.LU.64 R2, [R1+0x20] ;  /* 0x0000200001027983 */ /* 0x001ee20000300a00 */
[----:B------:R-:W-:-:S03]  /*1efe0*/  IMAD R0, R34, UR4, RZ ;  /* 0x0000000422007c24 */ /* 0x000fc6000f8e02ff */
[----:B------:R0:W5:Y:S01]  /*1eff0*/  LDL R10, [R1+0x14] ;  /* 0x00001400010a7983 */ /* 0x0001620000100800 */
[----:B------:R-:W-:Y:S01]  /*1f000*/  IMAD R0, R18, UR5, R0 ;  /* 0x0000000512007c24 */ /* 0x000fe2000f8e0200 */
[----:B-1----:R-:W-:-:S13]  /*1f010*/  ISETP.NE.AND P0, PT, R7, 0x1, PT ;  /* 0x000000010700780c */ /* 0x002fda0003f05270 */
[----:B------:R-:W1:Y:S01]  /*1f020*/  @P0 LDC R6, c[0x0][0x44c] ;  /* 0x00011300ff060b82 */ /* 0x000e620000000800 */
[----:B------:R-:W4:Y:S02]  /*1f030*/  S2R R8, SR_TID.X ;  /* 0x0000000000087919 */ /* 0x000f240000002100 */
[----:B----4-:R-:W-:-:S05]  /*1f040*/  IMAD.SHL.U32 R8, R8, 0x8, RZ ;  /* 0x0000000808087824 */ /* 0x010fca00078e00ff */
[----:B------:R-:W-:Y:S01]  /*1f050*/  LOP3.LUT R8, R8, 0x38, RZ, 0xc0, !PT ;  /* 0x0000003808087812 */ /* 0x000fe200078ec0ff */
[----:B---3--:R-:W-:Y:S02]  /*1f060*/  IMAD.MOV.U32 R3, RZ, RZ, R35 ;  /* 0x000000ffff037224 */ /* 0x008fe400078e0023 */
[----:B------:R-:W-:Y:S01]  /*1f070*/  IMAD.WIDE.U32 R2, R18, UR4, R2 ;  /* 0x0000000412027c25 */ /* 0x000fe2000f8e0002 */
[----:B------:R-:W-:-:S03]  /*1f080*/  ULDC.64 UR4, c[0x0][0x2e0] ;  /* 0x0000b80000047ab9 */ /* 0x000fc60000000a00 */
[----:B--2---:R-:W-:Y:S01]  /*1f090*/  IMAD R5, R20, UR4, RZ ;  /* 0x0000000414057c24 */ /* 0x004fe2000f8e02ff */
[----:B------:R-:W-:Y:S01]  /*1f0a0*/  IADD3 R3, R3, R0, RZ ;  /* 0x0000000003037210 */ /* 0x000fe20007ffe0ff */
[----:B------:R-:W2:Y:S02]  /*1f0b0*/  S2R R20, SR_TID.X ;  /* 0x0000000000147919 */ /* 0x000ea40000002100 */
[C---:B------:R-:W-:Y:S02]  /*1f0c0*/  IMAD R0, R32.reuse, UR5, R5 ;  /* 0x0000000520007c24 */ /* 0x040fe4000f8e0205 */
[----:B------:R-:W-:Y:S01]  /*1f0d0*/  IMAD.WIDE.U32 R2, R32, UR4, R2 ;  /* 0x0000000420027c25 */ /* 0x000fe2000f8e0002 */
[----:B------:R-:W-:-:S03]  /*1f0e0*/  ULDC.64 UR4, c[0x0][0x2d0] ;  /* 0x0000b40000047ab9 */ /* 0x000fc60000000a00 */
[----:B------:R-:W-:Y:S02]  /*1f0f0*/  IMAD.IADD R3, R3, 0x1, R0 ;  /* 0x0000000103037824 */ /* 0x000fe400078e0200 */
[----:B------:R-:W3:Y:S01]  /*1f100*/  @P0 LDC R0, c[0x0][0x450] ;  /* 0x00011400ff000b82 */ /* 0x000ee20000000800 */
[----:B--2---:R-:W-:-:S04]  /*1f110*/  LOP3.LUT R20, R20, 0x7f, RZ, 0xc0, !PT ;  /* 0x0000007f14147812 */ /* 0x004fc800078ec0ff */
[----:B------:R-:W-:Y:S02]  /*1f120*/  SHF.R.U32.HI R21, RZ, 0x3, R20 ;  /* 0x00000003ff157819 */ /* 0x000fe40000011614 */
[----:B------:R-:W2:Y:S02]  /*1f130*/  S2R R20, SR_TID.X ;  /* 0x0000000000147919 */ /* 0x000ea40000002100 */
[----:B--2---:R-:W-:-:S05]  /*1f140*/  IMAD.SHL.U32 R20, R20, 0x10, RZ ;  /* 0x0000001014147824 */ /* 0x004fca00078e00ff */
[----:B------:R-:W-:-:S04]  /*1f150*/  LOP3.LUT R20, R21, 0x70, R20, 0xf8, !PT ;  /* 0x0000007015147812 */ /* 0x000fc800078ef814 */
[----:B------:R-:W-:Y:S01]  /*1f160*/  LEA R5, R17, R20, 0x7 ;  /* 0x0000001411057211 */ /* 0x000fe200078e38ff */
[----:B------:R-:W2:Y:S04]  /*1f170*/  S2R R21, SR_TID.X ;  /* 0x0000000000157919 */ /* 0x000ea80000002100 */
[----:B-1----:R-:W-:-:S04]  /*1f180*/  @P0 IMAD.HI.U32 R6, R5, R6, RZ ;  /* 0x0000000605060227 */ /* 0x002fc800078e00ff */
[----:B------:R-:W-:Y:S01]  /*1f190*/  IMAD.MOV.U32 R4, RZ, RZ, R5 ;  /* 0x000000ffff047224 */ /* 0x000fe200078e0005 */
[----:B---3--:R-:W-:Y:S01]  /*1f1a0*/  @P0 SHF.R.U32.HI R4, RZ, R0, R6 ;  /* 0x00000000ff040219 */ /* 0x008fe20000011606 */
[----:B------:R-:W1:Y:S04]  /*1f1b0*/  S2R R20, SR_TID.X ;  /* 0x0000000000147919 */ /* 0x000e680000002100 */
[----:B------:R-:W-:-:S04]  /*1f1c0*/  IMAD.MOV R0, RZ, RZ, -R4 ;  /* 0x000000ffff007224 */ /* 0x000fc800078e0a04 */
[----:B------:R-:W-:Y:S01]  /*1f1d0*/  IMAD R0, R7, R0, R5 ;  /* 0x0000000007007224 */ /* 0x000fe200078e0205 */
[----:B------:R-:W-:Y:S01]  /*1f1e0*/  SHF.R.S32.HI R5, RZ, 0x1f, R4 ;  /* 0x0000001fff057819 */ /* 0x000fe20000011404 */
[----:B------:R-:W-:-:S04]  /*1f1f0*/  IMAD.WIDE.U32 R2, R4, UR4, R2 ;  /* 0x0000000404027c25 */ /* 0x000fc8000f8e0002 */
[----:B------:R-:W-:-:S04]  /*1f200*/  IMAD R5, R5, UR4, RZ ;  /* 0x0000000405057c24 */ /* 0x000fc8000f8e02ff */
[----:B------:R-:W-:Y:S01]  /*1f210*/  IMAD R5, R4, UR5, R5 ;  /* 0x0000000504057c24 */ /* 0x000fe2000f8e0205 */
[----:B------:R-:W-:Y:S01]  /*1f220*/  SHF.R.S32.HI R4, RZ, 0x1f, R0 ;  /* 0x0000001fff047819 */ /* 0x000fe20000011400 */
[----:B------:R-:W-:-:S03]  /*1f230*/  ULDC.64 UR4, c[0x0][0x2c8] ;  /* 0x0000b20000047ab9 */ /* 0x000fc60000000a00 */
[----:B------:R-:W-:Y:S01]  /*1f240*/  IADD3 R3, R3, R5, RZ ;  /* 0x0000000503037210 */ /* 0x000fe20007ffe0ff */
[----:B------:R-:W-:Y:S01]  /*1f250*/  IMAD R4, R4, UR4, RZ ;  /* 0x0000000404047c24 */ /* 0x000fe2000f8e02ff */
[----:B--2---:R-:W-:Y:S01]  /*1f260*/  SHF.L.U32 R21, R21, 0x3, RZ ;  /* 0x0000000315157819 */ /* 0x004fe200000006ff */
[----:B------:R-:W-:-:S04]  /*1f270*/  IMAD.WIDE.U32 R2, R0, UR4, R2 ;  /* 0x0000000400027c25 */ /* 0x000fc8000f8e0002 */
[----:B------:R-:W-:Y:S01]  /*1f280*/  IMAD R5, R0, UR5, R4 ;  /* 0x0000000500057c24 */ /* 0x000fe2000f8e0204 */
[----:B------:R-:W-:Y:S01]  /*1f290*/  ULDC.64 UR4, c[0x0][0x280] ;  /* 0x0000a00000047ab9 */ /* 0x000fe20000000a00 */
[----:B------:R-:W-:Y:S02]  /*1f2a0*/  LOP3.LUT R21, R21, 0x38, RZ, 0xc0, !PT ;  /* 0x0000003815157812 */ /* 0x000fe400078ec0ff */
[----:B------:R-:W-:Y:S01]  /*1f2b0*/  IMAD.IADD R4, R3, 0x1, R5 ;  /* 0x0000000103047824 */ /* 0x000fe200078e0205 */
[C---:B------:R-:W-:Y:S01]  /*1f2c0*/  LEA R0, P0, R2.reuse, UR4, 0x1 ;  /* 0x0000000402007c11 */ /* 0x040fe2000f8008ff */
[----:B------:R-:W-:Y:S01]  /*1f2d0*/  ULDC UR4, c[0x0][0x2b8] ;  /* 0x0000ae0000047ab9 */ /* 0x000fe20000000800 */
[C---:B------:R-:W-:Y:S02]  /*1f2e0*/  LOP3.LUT R9, R21.reuse, 0x40, RZ, 0xfc, !PT ;  /* 0x0000004015097812 */ /* 0x040fe400078efcff */
[----:B------:R-:W-:Y:S02]  /*1f2f0*/  LOP3.LUT R11, R21, 0x80, RZ, 0xfc, !PT ;  /* 0x00000080150b7812 */ /* 0x000fe400078efcff */
[----:B------:R-:W-:Y:S01]  /*1f300*/  LEA.HI.X R4, R2, UR5, R4, 0x1, P0 ;  /* 0x0000000502047c11 */ /* 0x000fe200080f0c04 */
[----:B------:R-:W-:Y:S01]  /*1f310*/  UMOV UR5, 0xffffffff ;  /* 0xffffffff00057882 */ /* 0x000fe20000000000 */
[----:B-1----:R-:W-:-:S02]  /*1f320*/  LOP3.LUT R20, R20, 0x7f, RZ, 0xc0, !PT ;  /* 0x0000007f14147812 */ /* 0x002fc400078ec0ff */
        /* <DEDUP_REMOVED lines=8> */
[----:B------:R-:W1:Y:S04]  /*1f3b0*/  SHFL.IDX PT, R2, R4, RZ, 0x181f ;  /* 0x00181fff04027589 */ /* 0x000e6800000e0000 */
[----:B------:R-:W-:Y:S01]  /*1f3c0*/  ISETP.GE.AND P1, PT, R17, R5, PT ;  /* 0x000000051100720c */ /* 0x000fe20003f26270 */
[----:B------:R-:W-:-:S12]  /*1f3d0*/  SHFL.IDX PT, R14, R0, 0x7, 0x181f ;  /* 0x00f81f00000e7f89 */ /* 0x000fd800000e0000 */
[----:B0-----:R-:W-:-:S05]  /*1f3e0*/  @!P1 LEA R6, P4, R8, R3, 0x1 ;  /* 0x0000000308069211 */ /* 0x001fca00078808ff */
[----:B-1----:R-:W-:Y:S01]  /*1f3f0*/  @!P1 IMAD.X R3, RZ, RZ, R2, P4 ;  /* 0x000000ffff039224 */ /* 0x002fe200020e0602 */
[----:B------:R-:W-:Y:S01]  /*1f400*/  @!P1 MOV R2, R6 ;  /* 0x0000000600029202 */ /* 0x000fe20000000f00 */
[----:B------:R-:W-:-:S04]  /*1f410*/  VIADD R6, R17, 0x10 ;  /* 0x0000001011067836 */ /* 0x000fc80000000000 */
        /* <DEDUP_REMOVED lines=17> */
[----:B0-----:R-:W-:-:S04]  /*1f530*/  @!P1 LEA R6, P4, R8, R3, 0x1 ;  /* 0x0000000308069211 */ /* 0x001fc800078808ff */
[----:B-1----:R-:W-:Y:S01]  /*1f540*/  @!P1 IADD3.X R7, RZ, R2, RZ, P4, !PT ;  /* 0x00000002ff079210 */ /* 0x002fe200027fe4ff */
[----:B------:R-:W-:Y:S01]  /*1f550*/  @!P1 IMAD.MOV.U32 R2, RZ, RZ, R6 ;  /* 0x000000ffff029224 */ /* 0x000fe200078e0006 */
[----:B------:R-:W-:-:S03]  /*1f560*/  IADD3 R6, R17, 0x30, RZ ;  /* 0x0000003011067810 */ /* 0x000fc60007ffe0ff */
        /* <DEDUP_REMOVED lines=10> */
[----:B------:R-:W-:Y:S01]  /*1f610*/  VIADD R6, R17, 0x40 ;  /* 0x0000004011067836 */ /* 0x000fe20000000000 */
[----:B------:R-:W-:-:S05]  /*1f620*/  @!P1 MOV R3, R7 ;  /* 0x0000000700039202 */ /* 0x000fca0000000f00 */
        /* <DEDUP_REMOVED lines=31> */
[----:B------:R-:W-:-:S03]  /*1f820*/  @!P1 IMAD.MOV.U32 R2, RZ, RZ, R6 ;  /* 0x000000ffff029224 */ /* 0x000fc600078e0006 */
[----:B------:R-:W-:-:S05]  /*1f830*/  @!P1 MOV R3, R7 ;  /* 0x0000000700039202 */ /* 0x000fca0000000f00 */
[----:B------:R0:W-:Y:S04]  /*1f840*/  @!P1 LDGSTS.E.BYPASS.LTC128B.128 [R37+0xf400], desc[UR60][R2.64], !P3 ;  /* 0x0f40000002259fae */ /* 0x0001e8000d901d7c */
[----:B------:R0:W-:Y:S04]  /*1f850*/  @!P1 LDGSTS.E.BYPASS.LTC128B.128 [R37+0x13400], desc[UR60][R2.64+0x80], !P2 ;  /* 0x1340008002259fae */ /* 0x0001e8000d101d7c */
[----:B--2---:R0:W-:Y:S02]  /*1f860*/  @!P1 LDGSTS.E.BYPASS.LTC128B.128 [R37+0x17400], desc[UR60][R2.64+0x100], !P0 ;  /* 0x1740010002259fae */ /* 0x0041e4000c101d7c */
.L_x_3144:
        /* <DEDUP_REMOVED lines=12> */
.L_x_2994:
[----:B------:R-:W-:Y:S05]  /*1f930*/  BSYNC B0 ;  /* 0x0000000000007941 */ /* 0x000fea0003800000 */
.L_x_2993:
[----:B------:R-:W-:Y:S01]  /*1f940*/  NOP ;  /* 0x0000000000007918 */ /* 0x000fe20000000000 */
[----:B------:R-:W-:-:S13]  /*1f950*/  PLOP3.LUT P0, PT, PT, PT, PT, 0x80, 0x0 ;  /* 0x000000000000781c */ /* 0x000fda0003f0f070 */
.L_x_2995:
[----:B------:R-:W-:Y:S02]  /*1f960*/  PLOP3.LUT P1, PT, P1, P0, PT, 0xa2, 0x0 ;  /* 0x000000000000781c */ /* 0x000fe40000f21472 */
[----:B------:R-:W-:-:S08]  /*1f970*/  @P0 R2UR P1, UR4, R22 ;  /* 0x00000000160402ca */ /* 0x000fd00000020000 */
[----:B------:R-:W-:-:S05]  /*1f980*/  @P0 PLOP3.LUT P0, PT, P1, PT, PT, 0x80, 0x0 ;  /* 0x000000000000081c */ /* 0x000fca0000f0f070 */
[----:B------:R-:W-:Y:S01]  /*1f990*/  @!P1 SYNCS.ARRIVE.TRANS64.RED.A0T1 RZ, [UR4+0x2a800], RZ ;  /* 0x02a800ffffff99a7 */ /* 0x000fe20008200404 */
[----:B------:R-:W-:Y:S07]  /*1f9a0*/  @!P1 ARRIVES.LDGSTSBAR.64.TRANSCNT [UR4+0x2a800] ;  /* 0x02a80000ff0099b0 */ /* 0x000fee0008000a84 */
[----:B------:R-:W-:Y:S05]  /*1f9b0*/  @P0 BRA.U.ANY `(.L_x_2995) ;  /* 0xfffffffd00e80947 */ /* 0x000fea000393ffff */
[----:B01----:R-:W2:Y:S02]  /*1f9c0*/  LDL.LU R2, [R1+0x28] ;  /* 0x0000280001027983 */ /* 0x003ea40000300800 */
        /* <DEDUP_REMOVED lines=11> */
.L_x_3145:
[----:B------:R-:W-:Y:S05]  /*1fa80*/  BSYNC B0 ;  /* 0x0000000000007941 */ /* 0x000fea0003800000 */
.L_x_2996:
[----:B------:R-:W2:Y:S01]  /*1fa90*/  LDL R0, [R1+0x18] ;  /* 0x0000180001007983 */ /* 0x000ea20000100800 */
[----:B------:R-:W-:Y:S01]  /*1faa0*/  BSSY B0, `(.L_x_2998) ;  /* 0x00000fd000007945 */ /* 0x000fe20003800000 */
[----:B--2---:R-:W-:-:S13]  /*1fab0*/  ISETP.GE.AND P0, PT, R0, 0x2, PT ;  /* 0x000000020000780c */ /* 0x004fda0003f06270 */
[----:B------:R-:W-:Y:S05]  /*1fac0*/  @!P0 BRA `(.L_x_2999) ;  /* 0x0000000c00e88947 */ /* 0x000fea0003800000 */
[----:B------:R-:W-:Y:S01]  /*1fad0*/  VIADD R0, R0, 0xfffffffe ;  /* 0xfffffffe00007836 */ /* 0x000fe20000000000 */
[----:B------:R-:W-:Y:S01]  /*1fae0*/  MOV R10, R28 ;  /* 0x0000001c000a7202 */ /* 0x000fe20000000f00 */
[----:B------:R-:W-:Y:S02]  /*1faf0*/  IMAD.MOV.U32 R17, RZ, RZ, R29 ;  /* 0x000000ffff117224 */ /* 0x000fe400078e001d */
[----:B------:R-:W-:-:S07]  /*1fb00*/  IMAD.MOV.U32 R32, RZ, RZ, R27 ;  /* 0x000000ffff207224 */ /* 0x000fce00078e001b */
.L_x_3012:
        /* <DEDUP_REMOVED lines=15> */
[----:B-1----:R-:W-:-:S04]  /*1fc00*/  @P0 IMAD.HI.U32 R6, R4, R5, RZ ;  /* 0x0000000504060227 */ /* 0x002fc800078e00ff */
[----:B------:R-:W-:Y:S01]  /*1fc10*/  IMAD.MOV.U32 R2, RZ, RZ, R4 ;  /* 0x000000ffff027224 */ /* 0x000fe200078e0004 */
[----:B0-----:R-:W-:-:S04]  /*1fc20*/  @P0 SHF.R.U32.HI R2, RZ, R3, R6 ;  /* 0x00000003ff020219 */ /* 0x001fc80000011606 */
[----:B------:R-:W-:-:S05]  /*1fc30*/  IADD3 R3, -R2, RZ, RZ ;  /* 0x000000ff02037210 */ /* 0x000fca0007ffe1ff */
[----:B------:R-:W-:Y:S02]  /*1fc40*/  IMAD R7, R7, R3, R4 ;  /* 0x0000000307077224 */ /* 0x000fe400078e0204 */
[----:B------:R-:W0:Y:S01]  /*1fc50*/  @!P2 LDC.64 R4, c[0x0][0x428] ;  /* 0x00010a00ff04ab82 */ /* 0x000e220000000a00 */
[----:B------:R-:W-:-:S03]  /*1fc60*/  @!P2 SHF.R.S32.HI R3, RZ, 0x1f, R2 ;  /* 0x0000001fff03a819 */ /* 0x000fc60000011402 */
[----:B0-----:R-:W-:-:S04]  /*1fc70*/  @!P2 IMAD.WIDE.U32 R2, R33, R4, R2 ;  /* 0x000000042102a225 */ /* 0x001fc800078e0002 */
[----:B---3--:R-:W-:-:S04]  /*1fc80*/  @!P2 IMAD R4, R8, R4, RZ ;  /* 0x000000040804a224 */ /* 0x008fc800078e02ff */
        /* <DEDUP_REMOVED lines=17> */
.L_x_3000:
[----:B------:R-:W-:Y:S01]  /*1fda0*/  IMAD R5, R28, 0x8, R22 ;  /* 0x000000081c057824 */ /* 0x000fe200078e0216 */
[----:B------:R-:W-:Y:S01]  /*1fdb0*/  SHF.L.U32 R0, R29, 0x1f, RZ ;  /* 0x0000001f1d007819 */ /* 0x000fe200000006ff */
[----:B------:R-:W-:Y:S03]  /*1fdc0*/  BSSY B1, `(.L_x_3001) ;  /* 0x0000003000017945 */ /* 0x000fe60003800000 */
[----:B------:R-:W0:Y:S02]  /*1fdd0*/  SYNCS.PHASECHK.TRANS64.TRYWAIT P0, [R5+URZ+0x2a840], R0 ;  /* 0x02a84000050075a7 */ /* 0x000e24000800017f */
[----:B0-----:R-:W-:Y:S05]  /*1fde0*/  @!P0 BRA `(.L_x_3002) ;  /* 0x0000004c00608947 */ /* 0x001fea0003800000 */
.L_x_3146:
[----:B------:R-:W-:Y:S05]  /*1fdf0*/  BSYNC B1 ;  /* 0x0000000000017941 */ /* 0x000fea0003800000 */
.L_x_3001:
        /* <DEDUP_REMOVED lines=10> */
[----:B------:R-:W-:-:S04]  /*1fea0*/  ULDC.64 UR4, c[0x0][0x310] ;  /* 0x0000c40000047ab9 */ /* 0x000fc80000000a00 */
[----:B------:R-:W-:Y:S01]  /*1feb0*/  IADD3 R3, R3, R0, RZ ;  /* 0x0000000003037210 */ /* 0x000fe20007ffe0ff */
[----:B------:R-:W-:-:S04]  /*1fec0*/  IMAD R0, R21, UR4, RZ ;  /* 0x0000000415007c24 */ /* 0x000fc8000f8e02ff */
        /* <DEDUP_REMOVED lines=14> */
[----:B------:R-:W-:Y:S01]  /*1ffb0*/  LEA R4, R4, R22, 0x1 ;  /* 0x0000001604047211 */ /* 0x000fe200078e08ff */
[----:B------:R-:W1:Y:S04]  /*1ffc0*/  SHFL.IDX PT, R2, R9, RZ, 0x181f ;  /* 0x00181fff09027589 */ /* 0x000e6800000e0000 */
[----:B------:R-:W2:Y:S04]  /*1ffd0*/  SHFL.IDX PT, R3, R8, RZ, 0x181f ;  /* 0x00181fff08037589 */ /* 0x000ea800000e0000 */
[----:B------:R-:W-:Y:S01]  /*1ffe0*/  SHFL.IDX PT, R35, R8, 0x2, 0x181f ;  /* 0x00581f0008237f89 */ /* 0x000fe200000e0000 */
[----:B0-----:R-:W-:-:S04]  /*1fff0*/  SHF.L.U32 R11, R11, 0x3, RZ ;  /* 0x000000030b0b7819 */ /* 0x001fc800000006ff */
        /* <DEDUP_REMOVED lines=36> */
.L_x_3160:
        /* <DEDUP_REMOVED lines=10> */
.L_x_3004:
        /* <DEDUP_REMOVED lines=10> */
.L_x_3005:
[----:B------:R2:W-:Y:S01]  /*20380*/  SYNCS.ARRIVE.TRANS64.A1T0 RZ, [R5+URZ+0x2a830], RZ ;  /* 0x02a830ff05ff79a7 */ /* 0x0005e2000810003f */
[----:B------:R-:W-:Y:S05]  /*20390*/  @!P2 BRA `(.L_x_3006) ;  /* 0x000000000004a947 */ /* 0x000fea0003800000 */
[----:B------:R-:W-:Y:S01]  /*203a0*/  BPT.TRAP 0x1 ;  /* 0x000000040000795c */ /* 0x000fe20000300000 */
.L_x_3006:
[----:B-1----:R-:W-:Y:S01]  /*203b0*/  SHF.L.U32 R2, R17, 0x1f, RZ ;  /* 0x0000001f11027819 */ /* 0x002fe200000006ff */
[----:B------:R-:W-:Y:S01]  /*203c0*/  BSSY B1, `(.L_x_3007) ;  /* 0x0000004000017945 */ /* 0x000fe20003800000 */
[----:B--2---:R-:W-:-:S04]  /*203d0*/  LEA R5, R10, R22, 0x3 ;  /* 0x000000160a057211 */ /* 0x004fc800078e18ff */
[----:B------:R-:W1:Y:S02]  /*203e0*/  SYNCS.PHASECHK.TRANS64.TRYWAIT P0, [R5+URZ+0x2a860], R2 ;  /* 0x02a86002050075a7 */ /* 0x000e64000800017f */
[----:B-1----:R-:W-:Y:S05]  /*203f0*/  @!P0 BRA `(.L_x_3008) ;  /* 0x0000004c00cc8947 */ /* 0x002fea0003800000 */
.L_x_3161:
[----:B------:R-:W-:Y:S05]  /*20400*/  BSYNC B1 ;  /* 0x0000000000017941 */ /* 0x000fea0003800000 */
.L_x_3007:
        /* <DEDUP_REMOVED lines=55> */
.L_x_3175:
        /* <DEDUP_REMOVED lines=21> */
.L_x_3010:
        /* <DEDUP_REMOVED lines=10> */
.L_x_3011:
[----:B------:R-:W-:Y:S01]  /*20970*/  ULDC.64 UR4, c[0x0][0x330] ;  /* 0x0000cc0000047ab9 */ /* 0x000fe20000000a00 */
[----:B------:R1:W-:Y:S01]  /*20980*/  SYNCS.ARRIVE.TRANS64.A1T0 RZ, [R5+URZ+0x2a850], RZ ;  /* 0x02a850ff05ff79a7 */ /* 0x0003e2000810003f */
[----:B------:R-:W-:Y:S01]  /*20990*/  IMAD.MOV.U32 R3, RZ, RZ, R21 ;  /* 0x000000ffff037224 */ /* 0x000fe200078e0015 */
[----:B------:R-:W-:Y:S01]  /*209a0*/  MOV R17, R29 ;  /* 0x0000001d00117202 */ /* 0x000fe20000000f00 */
[----:B------:R-:W-:Y:S02]  /*209b0*/  VIADD R0, R27, 0xffffffff ;  /* 0xffffffff1b007836 */ /* 0x000fe40000000000 */
[----:B------:R-:W-:-:S04]  /*209c0*/  IMAD.WIDE.U32 R2, R18, UR4, R2 ;  /* 0x0000000412027c25 */ /* 0x000fc8000f8e0002 */
[----:B-1----:R-:W-:Y:S02]  /*209d0*/  IMAD R5, R34, UR4, RZ ;  /* 0x0000000422057c24 */ /* 0x002fe4000f8e02ff */
[----:B------:R-:W-:Y:S02]  /*209e0*/  IMAD.MOV.U32 R10, RZ, RZ, R28 ;  /* 0x000000ffff0a7224 */ /* 0x000fe400078e001c */
[----:B------:R-:W-:Y:S01]  /*209f0*/  IMAD R5, R18, UR5, R5 ;  /* 0x0000000512057c24 */ /* 0x000fe2000f8e0205 */
[----:B------:R-:W-:Y:S01]  /*20a00*/  ULDC.64 UR4, c[0x0][0x318] ;  /* 0x0000c60000047ab9 */ /* 0x000fe20000000a00 */
[----:B------:R-:W-:Y:S01]  /*20a10*/  IMAD.MOV.U32 R32, RZ, RZ, R27 ;  /* 0x000000ffff207224 */ /* 0x000fe200078e001b */
[----:B0-----:R-:W-:Y:S02]  /*20a20*/  LEA R24, P0, R2, UR4, 0x1 ;  /* 0x0000000402187c11 */ /* 0x001fe4000f8008ff */
[----:B------:R-:W-:-:S04]  /*20a30*/  IADD3 R25, R5, R3, RZ ;  /* 0x0000000305197210 */ /* 0x000fc80007ffe0ff */
[----:B------:R-:W-:Y:S02]  /*20a40*/  LEA.HI.X R25, R2, UR5, R25, 0x1, P0 ;  /* 0x0000000502197c11 */ /* 0x000fe400080f0c19 */
[----:B------:R-:W-:-:S13]  /*20a50*/  ISETP.GT.AND P0, PT, R27, RZ, PT ;  /* 0x000000ff1b00720c */ /* 0x000fda0003f04270 */
[----:B------:R-:W-:Y:S05]  /*20a60*/  @P0 BRA `(.L_x_3012) ;  /* 0xfffffff000280947 */ /* 0x000fea000383ffff */
.L_x_2999:
[----:B------:R-:W-:Y:S05]  /*20a70*/  BSYNC B0 ;  /* 0x0000000000007941 */ /* 0x000fea0003800000 */
.L_x_2998:
        /* <DEDUP_REMOVED lines=17> */
.L_x_3014:
[----:B------:R-:W-:Y:S05]  /*20b90*/  BSYNC B0 ;  /* 0x0000000000007941 */ /* 0x000fea0003800000 */
.L_x_3013:
[----:B------:R-:W-:-:S13]  /*20ba0*/  LOP3.LUT P0, RZ, R23, 0x10, RZ, 0xc0, !PT ;  /* 0x0000001017ff7812 */ /* 0x000fda000780c0ff */
[----:B------:R-:W-:Y:S05]  /*20bb0*/  @!P0 BRA `(.L_x_3015) ;  /* 0x0000000000048947 */ /* 0x000fea0003800000 */
[----:B------:R-:W-:Y:S01]  /*20bc0*/  BPT.TRAP 0x1 ;  /* 0x000000040000795c */ /* 0x000fe20000300000 */
.L_x_3015:
[----:B------:R-:W2:Y:S01]  /*20bd0*/  LDL.LU R2, [R1] ;  /* 0x0000000001027983 */ /* 0x000ea20000300800 */
[----:B------:R-:W-:Y:S01]  /*20be0*/  IMAD R0, R28, 0x8, R22 ;  /* 0x000000081c007824 */ /* 0x000fe200078e0216 */
[----:B0-----:R-:W-:Y:S01]  /*20bf0*/  SHF.L.U32 R3, R29, 0x1f, RZ ;  /* 0x0000001f1d037819 */ /* 0x001fe200000006ff */
[----:B------:R-:W-:Y:S03]  /*20c00*/  BSSY B0, `(.L_x_3016) ;  /* 0x0000004000007945 */ /* 0x000fe60003800000 */
[----:B------:R-:W0:Y:S01]  /*20c10*/  SYNCS.PHASECHK.TRANS64.TRYWAIT P0, [R0+URZ+0x2a860], R3 ;  /* 0x02a86003000075a7 */ /* 0x000e22000800017f */
[----:B--2---:R-:W-:Y:S01]  /*20c20*/  IMAD R6, R27, -0x60, R2 ;  /* 0xffffffa01b067824 */ /* 0x004fe200078e0202 */
[----:B0-----:R-:W-:Y:S06]  /*20c30*/  @!P0 BRA `(.L_x_3017) ;  /* 0x0000004c00c08947 */ /* 0x001fec0003800000 */
.L_x_3176:
[----:B------:R-:W-:Y:S05]  /*20c40*/  BSYNC B0 ;  /* 0x0000000000007941 */ /* 0x000fea0003800000 */
.L_x_3016:
[----:B------:R-:W1:Y:S01]  /*20c50*/  S2R R2, SR_TID.X ;  /* 0x0000000000027919 */ /* 0x000e620000002100 */
[----:B------:R-:W-:Y:S01]  /*20c60*/  UMOV UR4, 0xffffffff ;  /* 0xffffffff00047882 */ /* 0x000fe20000000000 */
[----:B------:R-:W-:Y:S01]  /*20c70*/  IMAD R4, R28, 0x3000, R36 ;  /* 0x000030001c047824 */ /* 0x000fe200078e0224 */
[----:B-1----:R-:W-:-:S04]  /*20c80*/  LOP3.LUT R2, R2, 0x7f, RZ, 0xc0, !PT ;  /* 0x0000007f02027812 */ /* 0x002fc800078ec0ff */
[----:B------:R-:W-:-:S04]  /*20c90*/  SHF.R.U32.HI R2, RZ, 0x3, R2 ;  /* 0x00000003ff027819 */ /* 0x000fc80000011602 */
[----:B------:R-:W-:Y:S01]  /*20ca0*/  IADD3 R6, -R2, R6, RZ ;  /* 0x0000000602067210 */ /* 0x000fe20007ffe1ff */
        /* <DEDUP_REMOVED lines=51> */
.L_x_3190:
        /* <DEDUP_REMOVED lines=11> */
.L_x_3019:
        /* <DEDUP_REMOVED lines=10> */
.L_x_3020:
[----:B------:R-:W-:Y:S01]  /*21130*/  VIADD R28, R28, 0x1 ;  /* 0x000000011c1c7836 */ /* 0x000fe20000000000 */
[----:B------:R1:W-:Y:S04]  /*21140*/  SYNCS.ARRIVE.TRANS64.A1T0 RZ, [R0+URZ+0x2a850], RZ ;  /* 0x02a850ff00ff79a7 */ /* 0x0003e8000810003f */
[----:B------:R-:W-:-:S04]  /*21150*/  ISETP.NE.AND P0, PT, R28, 0x2, PT ;  /* 0x000000021c00780c */ /* 0x000fc80003f05270 */
[----:B-1----:R-:W-:Y:S02]  /*21160*/  SEL R0, RZ, 0x1, P0 ;  /* 0x00000001ff007807 */ /* 0x002fe40000000000 */
[----:B------:R-:W-:Y:S02]  /*21170*/  SEL R28, R28, RZ, P0 ;  /* 0x000000ff1c1c7207 */ /* 0x000fe40000000000 */
[----:B------:R-:W-:-:S07]  /*21180*/  LOP3.LUT R29, R29, R0, RZ, 0x3c, !PT ;  /* 0x000000001d1d7212 */ /* 0x000fce00078e3cff */
.L_x_2977:
[----:B------:R-:W-:Y:S05]  /*21190*/  BSYNC B7 ;  /* 0x0000000000077941 */ /* 0x000fea0003800000 */
.L_x_2975:
[----:B------:R-:W-:-:S13]  /*211a0*/  LOP3.LUT P0, RZ, R23, 0x20, RZ, 0xc0, !PT ;  /* 0x0000002017ff7812 */ /* 0x000fda000780c0ff */
[----:B------:R-:W-:Y:S05]  /*211b0*/  @!P0 BRA `(.L_x_3021) ;  /* 0x0000000000248947 */ /* 0x000fea0003800000 */
[----:B------:R-:W-:Y:S05]  /*211c0*/  WARPSYNC.ALL ;  /* 0x0000000000007948 */ /* 0x000fea0003800000 */
[----:B------:R-:W2:Y:S08]  /*211d0*/  S2UR UR5, SR_CgaCtaId ;  /* 0x00000000000579c3 */ /* 0x000eb00000008800 */
[----:B------:R-:W-:Y:S06]  /*211e0*/  BAR.SYNC.DEFER_BLOCKING 0x5, 0x180 ;  /* 0x0146000000007b1d */ /* 0x000fec0000010000 */
[----:B------:R-:W-:-:S02]  /*211f0*/  UMOV UR4, 0x400 ;  /* 0x0000040000047882 */ /* 0x000fc40000000000 */
[----:B--2---:R-:W-:-:S06]  /*21200*/  ULEA UR4, UR5, UR4, 0x18 ;  /* 0x0000000405047291 */ /* 0x004fcc000f8ec03f */
[----:B------:R-:W-:-:S05]  /*21210*/  IMAD.U32 R22, RZ, RZ, UR4 ;  /* 0x00000004ff167e24 */ /* 0x000fca000f8e00ff */
[----:B------:R2:W3:Y:S01]  /*21220*/  LDS.128 R16, [R22+0x2a8d0] ;  /* 0x02a8d00016107984 */ /* 0x0004e20000000c00 */
[----:B------:R-:W-:Y:S06]  /*21230*/  BAR.ARV 0x4, 0x180 ;  /* 0x0106000000007b1d */ /* 0x000fec0000002000 */
[----:B------:R-:W-:Y:S05]  /*21240*/  BRA `(.L_x_3022) ;  /* 0x0000000800cc7947 */ /* 0x000fea0003800000 */
.L_x_3021:
        /* <DEDUP_REMOVED lines=35> */
[----:B------:R0:W2:Y:S02]  /*21480*/  SHFL.IDX PT, R14, R2, 0x1f, 0x1f ;  /* 0x03e01f00020e7f89 */ /* 0x0000a400000e0000 */
.L_x_3200:
[----:B------:R-:W-:Y:S02]  /*21490*/  ULDC UR4, c[0x0][0xc38] ;  /* 0x00030e0000047ab9 */ /* 0x000fe40000000800 */
[----:B------:R-:W-:-:S04]  /*214a0*/  IMAD.U32 R7, RZ, RZ, UR4 ;  /* 0x00000004ff077e24 */ /* 0x000fc8000f8e00ff */
[----:B--2---:R-:W-:-:S05]  /*214b0*/  IMAD R14, R14, R7, RZ ;  /* 0x000000070e0e7224 */ /* 0x004fca00078e02ff */
[----:B------:R-:W-:-:S04]  /*214c0*/  IADD3 R9, R4, R14, RZ ;  /* 0x0000000e04097210 */ /* 0x000fc80007ffe0ff */
[----:B------:R-:W-:-:S13]  /*214d0*/  ISETP.GT.AND P6, PT, R9, R0, PT ;  /* 0x000000000900720c */ /* 0x000fda0003fc4270 */
[----:B------:R-:W-:Y:S05]  /*214e0*/  @P6 BRA `(.L_x_3024) ;  /* 0x00000000009c6947 */ /* 0x000fea0003800000 */
.L_x_3029:
[----:B0-----:R-:W0:Y:S01]  /*214f0*/  LDC R2, c[0x0][0xc3c] ;  /* 0x00030f00ff027b82 */ /* 0x001e220000000800 */
[----:B------:R-:W-:-:S05]  /*21500*/  VIADD R19, R19, 0x1f ;  /* 0x0000001f13137836 */ /* 0x000fca0000000000 */
[----:B0-----:R-:W-:-:S13]  /*21510*/  ISETP.GE.AND P6, PT, R19, R2, PT ;  /* 0x000000021300720c */ /* 0x001fda0003fc6270 */
[----:B------:R-:W-:Y:S05]  /*21520*/  @P6 BRA `(.L_x_3025) ;  /* 0x0000000400d06947 */ /* 0x000fea0003800000 */
[----:B------:R-:W0:Y:S01]  /*21530*/  S2R R3, SR_TID.X ;  /* 0x0000000000037919 */ /* 0x000e220000002100 */
[----:B------:R-:W-:Y:S01]  /*21540*/  BSSY B0, `(.L_x_3026) ;  /* 0x0000009000007945 */ /* 0x000fe20003800000 */
[----:B------:R-:W-:Y:S02]  /*21550*/  MOV R5, RZ ;  /* 0x000000ff00057202 */ /* 0x000fe40000000f00 */
[----:B0-----:R-:W-:-:S05]  /*21560*/  LOP3.LUT R3, R3, 0x1f, RZ, 0xc0, !PT ;  /* 0x0000001f03037812 */ /* 0x001fca00078ec0ff */
[----:B------:R-:W-:-:S05]  /*21570*/  IMAD.IADD R7, R19, 0x1, R3 ;  /* 0x0000000113077824 */ /* 0x000fca00078e0203 */
[----:B------:R-:W-:-:S13]  /*21580*/  ISETP.GE.OR P6, PT, R7, R2, !P0 ;  /* 0x000000020700720c */ /* 0x000fda00047c6670 */
[----:B------:R-:W-:Y:S05]  /*21590*/  @P6 BRA `(.L_x_3027) ;  /* 0x00000000000c6947 */ /* 0x000fea0003800000 */
[----:B------:R-:W0:Y:S02]  /*215a0*/  LDC.64 R2, c[0x0][0xc80] ;  /* 0x00032000ff027b82 */ /* 0x000e240000000a00 */
[----:B0-----:R-:W-:-:S05]  /*215b0*/  IMAD.WIDE R2, R7, 0x4, R2 ;  /* 0x0000000407027825 */ /* 0x001fca00078e0202 */
[----:B------:R0:W5:Y:S02]  /*215c0*/  LDG.E R5, desc[UR60][R2.64] ;  /* 0x0000003c02057981 */ /* 0x000164000c1e1900 */
.L_x_3027:
[----:B------:R-:W-:Y:S05]  /*215d0*/  BSYNC B0 ;  /* 0x0000000000007941 */ /* 0x000fea0003800000 */
.L_x_3026:
        /* <DEDUP_REMOVED lines=18> */
.L_x_3208:
[----:B------:R-:W-:Y:S02]  /*21700*/  ULDC UR4, c[0x0][0xc38] ;  /* 0x00030e0000047ab9 */ /* 0x000fe40000000800 */
[----:B------:R-:W-:-:S05]  /*21710*/  MOV R7, UR4 ;  /* 0x0000000400077c02 */ /* 0x000fca0008000f00 */
[----:B--2---:R-:W-:-:S04]  /*21720*/  IMAD R14, R14, R7, RZ ;  /* 0x000000070e0e7224 */ /* 0x004fc800078e02ff */
[----:B------:R-:W-:-:S05]  /*21730*/  IMAD.IADD R9, R14, 0x1, R9 ;  /* 0x000000010e097824 */ /* 0x000fca00078e0209 */
[----:B------:R-:W-:-:S13]  /*21740*/  ISETP.GT.AND P6, PT, R9, R0, PT ;  /* 0x000000000900720c */ /* 0x000fda0003fc4270 */
[----:B------:R-:W-:Y:S05]  /*21750*/  @!P6 BRA `(.L_x_3029) ;  /* 0xfffffffc0064e947 */ /* 0x000fea000383ffff */
.L_x_3024:
        /* <DEDUP_REMOVED lines=8> */
.L_x_3212:
[----:B------:R-:W-:Y:S02]  /*217e0*/  ISETP.NE.AND P0, PT, R3, RZ, PT ;  /* 0x000000ff0300720c */ /* 0x000fe40003f05270 */
[----:B------:R-:W-:-:S11]  /*217f0*/  MOV R14, RZ ;  /* 0x000000ff000e7202 */ /* 0x000fd60000000f00 */
[----:B------:R-:W-:Y:S05]  /*21800*/  @!P0 BRA `(.L_x_3031) ;  /* 0x0000000000108947 */ /* 0x000fea0003800000 */
[----:B------:R-:W-:Y:S01]  /*21810*/  UMOV UR4, 0xffffffff ;  /* 0xffffffff00047882 */ /* 0x000fe20000000000 */
[----:B------:R-:W-:Y:S02]  /*21820*/  VIADD R12, R4, 0xffffffff ;  /* 0xffffffff040c7836 */ /* 0x000fe40000000000 */
[----:B------:R-:W-:Y:S05]  /*21830*/  BRA.DIV UR4, `(.L_x_3032) ;  /* 0x0000005204e87947 */ /* 0x000fea000b800000 */
[----:B------:R4:W0:Y:S02]  /*21840*/  SHFL.IDX PT, R14, R2, R12, 0x1f ;  /* 0x00001f0c020e7589 */ /* 0x00082400000e0000 */
.L_x_3031:
        /* <DEDUP_REMOVED lines=8> */
[----:B-1----:R-:W0:Y:S08]  /*218d0*/  I2F.RP R10, R8 ;  /* 0x00000008000a7306 */ /* 0x002e300000209400 */
[----:B0-----:R-:W0:Y:S02]  /*218e0*/  MUFU.RCP R10, R10 ;  /* 0x0000000a000a7308 */ /* 0x001e240000001000 */
[----:B0-----:R-:W-:-:S06]  /*218f0*/  IADD3 R11, R10, 0xffffffe, RZ ;  /* 0x0ffffffe0a0b7810 */ /* 0x001fcc0007ffe0ff */
[----:B------:R-:W0:Y:S02]  /*21900*/  F2I.FTZ.U32.TRUNC.NTZ R3, R11 ;  /* 0x0000000b00037305 */ /* 0x000e24000021f000 */
[----:B0-----:R-:W-:-:S04]  /*21910*/  IMAD.MOV R9, RZ, RZ, -R3 ;  /* 0x000000ffff097224 */ /* 0x001fc800078e0a03 */
[----:B------:R-:W-:-:S04]  /*21920*/  IMAD R9, R9, R8, RZ ;  /* 0x0000000809097224 */ /* 0x000fc800078e02ff */
[----:B------:R-:W-:Y:S01]  /*21930*/  IMAD.HI.U32 R2, R3, R9, R2 ;  /* 0x0000000903027227 */ /* 0x000fe200078e0002 */
[----:B------:R-:W-:Y:S02]  /*21940*/  IADD3 R9, R0, -R16, RZ ;  /* 0x8000001000097210 */ /* 0x000fe40007ffe0ff */
[----:B------:R-:W-:Y:S02]  /*21950*/  IABS R0, R4 ;  /* 0x0000000400007213 */ /* 0x000fe40000000000 */
[----:B------:R-:W-:-:S03]  /*21960*/  IABS R3, R9 ;  /* 0x0000000900037213 */ /* 0x000fc60000000000 */
[----:B------:R-:W-:Y:S02]  /*21970*/  IMAD.MOV R0, RZ, RZ, -R0 ;  /* 0x000000ffff007224 */ /* 0x000fe400078e0a00 */
        /* <DEDUP_REMOVED lines=12> */
[----:B------:R-:W-:Y:S02]  /*21a40*/  IMAD R0, R6, R2, RZ ;  /* 0x0000000206007224 */ /* 0x000fe400078e02ff */
[----:B------:R-:W-:-:S03]  /*21a50*/  IMAD.MOV R2, RZ, RZ, -R2 ;  /* 0x000000ffff027224 */ /* 0x000fc600078e0a02 */
[----:B------:R-:W-:Y:S01]  /*21a60*/  IADD3 R3, -R0, RZ, RZ ;  /* 0x000000ff00037210 */ /* 0x000fe20007ffe1ff */
        /* <DEDUP_REMOVED lines=9> */
[----:B0-----:R-:W-:-:S05]  /*21b00*/  IADD3 R2, RZ, -R3, RZ ;  /* 0x80000003ff027210 */ /* 0x001fca0007ffe0ff */
        /* <DEDUP_REMOVED lines=10> */
[-C--:B------:R-:W-:Y:S01]  /*21bb0*/  @!P1 IADD3 R4, R4, -R7.reuse, RZ ;  /* 0x8000000704049210 */ /* 0x080fe20007ffe0ff */
        /* <DEDUP_REMOVED lines=8> */
[----:B------:R-:W-:-:S04]  /*21c40*/  LOP3.LUT R2, RZ, R2, RZ, 0x33, !PT ;  /* 0x00000002ff027212 */ /* 0x000fc800078e33ff */
[----:B------:R-:W-:Y:S01]  /*21c50*/  IADD3 R17, R5, R2, RZ ;  /* 0x0000000205117210 */ /* 0x000fe20007ffe0ff */
[----:B------:R-:W-:Y:S06]  /*21c60*/  BRA `(.L_x_3033) ;  /* 0x00000000001c7947 */ /* 0x000fec0003800000 */
.L_x_3025:
[----:B------:R-:W-:Y:S01]  /*21c70*/  UMOV UR4, URZ ;  /* 0x0000003f00047c82 */ /* 0x000fe20008000000 */
[----:B------:R-:W-:Y:S01]  /*21c80*/  UMOV UR5, URZ ;  /* 0x0000003f00057c82 */ /* 0x000fe20008000000 */
[----:B------:R-:W-:Y:S01]  /*21c90*/  ULDC UR6, c[0x0][0xc3c] ;  /* 0x00030f0000067ab9 */ /* 0x000fe20000000800 */
[----:B------:R-:W-:Y:S01]  /*21ca0*/  IMAD.MOV.U32 R16, RZ, RZ, R0 ;  /* 0x000000ffff107224 */ /* 0x000fe200078e0000 */
[----:B------:R-:W-:Y:S01]  /*21cb0*/  MOV R18, UR5 ;  /* 0x0000000500127c02 */ /* 0x000fe20008000f00 */
[----:B------:R-:W-:Y:S02]  /*21cc0*/  IMAD.U32 R17, RZ, RZ, UR4 ;  /* 0x00000004ff117e24 */ /* 0x000fe4000f8e00ff */
[----:B------:R-:W-:-:S07]  /*21cd0*/  IMAD.U32 R19, RZ, RZ, UR6 ;  /* 0x00000006ff137e24 */ /* 0x000fce000f8e00ff */
.L_x_3033:
        /* <DEDUP_REMOVED lines=10> */
.L_x_3022:
[----:B------:R-:W-:Y:S02]  /*21d80*/  ULDC UR4, c[0x0][0xc3c] ;  /* 0x00030f0000047ab9 */ /* 0x000fe40000000800 */
[----:B---3--:R-:W-:-:S13]  /*21d90*/  ISETP.GE.AND P0, PT, R19, UR4, PT ;  /* 0x0000000413007c0c */ /* 0x008fda000bf06270 */
[----:B------:R-:W-:Y:S05]  /*21da0*/  @!P0 BRA `(.L_x_3034) ;  /* 0xffffffa000b48947 */ /* 0x000fea000383ffff */
[----:B------:R-:W-:Y:S05]  /*21db0*/  BSYNC B8 ;  /* 0x0000000000087941 */ /* 0x000fea0003800000 */
.L_x_2933:
[----:B------:R-:W3:Y:S01]  /*21dc0*/  LDL.LU R0, [R1+0x28] ;  /* 0x0000280001007983 */ /* 0x000ee20000300800 */
[----:B------:R-:W-:Y:S01]  /*21dd0*/  BSSY B0, `(.L_x_3035) ;  /* 0x000000b000007945 */ /* 0x000fe20003800000 */
[----:B------:R-:W4:Y:S01]  /*21de0*/  S2R R5, SR_CgaCtaId ;  /* 0x0000000000057919 */ /* 0x000f220000008800 */
[----:B---3--:R-:W-:-:S05]  /*21df0*/  VIADD R0, R0, 0x1 ;  /* 0x0000000100007836 */ /* 0x008fca0000000000 */
[----:B0-----:R-:W-:-:S04]  /*21e00*/  LEA.HI R2, R0, R0, RZ, 0x1 ;  /* 0x0000000000027211 */ /* 0x001fc800078f08ff */
[----:B------:R-:W-:Y:S02]  /*21e10*/  LOP3.LUT R3, R2, 0xfffffffe, RZ, 0xc0, !PT ;  /* 0xfffffffe02037812 */ /* 0x000fe400078ec0ff */
[----:B------:R-:W-:Y:S02]  /*21e20*/  MOV R2, 0x400 ;  /* 0x0000040000027802 */ /* 0x000fe40000000f00 */
[----:B------:R-:W-:Y:S02]  /*21e30*/  IADD3 R0, R0, -R3, RZ ;  /* 0x8000000300007210 */ /* 0x000fe40007ffe0ff */
[----:B----4-:R-:W-:Y:S02]  /*21e40*/  LEA R5, R5, R2, 0x18 ;  /* 0x0000000205057211 */ /* 0x010fe400078ec0ff */
[----:B------:R-:W-:-:S04]  /*21e50*/  SHF.L.U32 R0, R0, 0x1f, RZ ;  /* 0x0000001f00007819 */ /* 0x000fc800000006ff */
[----:B------:R-:W0:Y:S02]  /*21e60*/  SYNCS.PHASECHK.TRANS64.TRYWAIT P0, [R5+URZ+0x2a820], R0 ;  /* 0x02a82000050075a7 */ /* 0x000e24000800017f */
[----:B0-----:R-:W-:Y:S05]  /*21e70*/  @!P0 BRA `(.L_x_3036) ;  /* 0x0000004c007c8947 */ /* 0x001fea0003800000 */
.L_x_3215:
[----:B------:R-:W-:Y:S05]  /*21e80*/  BSYNC B0 ;  /* 0x0000000000007941 */ /* 0x000fea0003800000 */
.L_x_3035:
[----:B------:R-:W-:-:S03]  /*21e90*/  UMOV UR4, 0xffffffff ;  /* 0xffffffff00047882 */ /* 0x000fc60000000000 */
[----:B------:R-:W-:Y:S05]  /*21ea0*/  BRA.DIV UR4, `(.L_x_3037) ;  /* 0x0000004e04847947 */ /* 0x000fea000b800000 */
[----:B0-----:R-:W0:Y:S02]  /*21eb0*/  S2R R0, SR_TID.X ;  /* 0x0000000000007919 */ /* 0x001e240000002100 */
[----:B0-----:R-:W-:-:S04]  /*21ec0*/  SHF.R.U32.HI R0, RZ, 0x5, R0 ;  /* 0x00000005ff007819 */ /* 0x001fc80000011600 */
[----:B------:R-:W-:-:S05]  /*21ed0*/  LOP3.LUT R0, R0, 0x3, RZ, 0xc0, !PT ;  /* 0x0000000300007812 */ /* 0x000fca00078ec0ff */
[----:B------:R0:W3:Y:S02]  /*21ee0*/  SHFL.IDX PT, R14, R0, RZ, 0x1f ;  /* 0x00001fff000e7589 */ /* 0x0000e400000e0000 */
.L_x_3218:
[----:B---3--:R-:W-:-:S13]  /*21ef0*/  ISETP.NE.AND P0, PT, R14, RZ, PT ;  /* 0x000000ff0e00720c */ /* 0x008fda0003f05270 */
[----:B------:R-:W-:Y:S05]  /*21f00*/  @P0 BRA `(.L_x_2687) ;  /* 0x0000000000900947 */ /* 0x000fea0003800000 */
[----:B------:R-:W-:-:S03]  /*21f10*/  UMOV UR4, 0xffffffff ;  /* 0xffffffff00047882 */ /* 0x000fc60000000000 */
[----:B------:R-:W-:Y:S05]  /*21f20*/  BRA.DIV UR4, `(.L_x_3038) ;  /* 0x0000004e04987947 */ /* 0x000fea000b800000 */
[----:B------:R-:W-:-:S13]  /*21f30*/  ELECT P6, URZ, PT ;  /* 0x00000000003f782f */ /* 0x000fda00038c0000 */
.L_x_3221:
        /* <DEDUP_REMOVED lines=8> */
.L_x_3039:
[C---:B------:R-:W-:Y:S01]  /*21fc0*/  IMAD R3, R28.reuse, 0x8, R5 ;  /* 0x000000081c037824 */ /* 0x040fe200078e0205 */
[----:B------:R-:W-:Y:S02]  /*21fd0*/  SHF.L.U32 R2, R29, 0x1f, RZ ;  /* 0x0000001f1d027819 */ /* 0x000fe400000006ff */
[----:B------:R-:W-:Y:S02]  /*21fe0*/  IADD3 R28, R28, 0x1, RZ ;  /* 0x000000011c1c7810 */ /* 0x000fe40007ffe0ff */
[----:B------:R-:W0:Y:S02]  /*21ff0*/  SYNCS.PHASECHK.TRANS64.TRYWAIT P1, [R3+URZ+0x2a840], R2 ;  /* 0x02a84002030075a7 */ /* 0x000e24000802017f */
[----:B------:R-:W-:-:S04]  /*22000*/  ISETP.NE.AND P2, PT, R28, 0x2, PT ;  /* 0x000000021c00780c */ /* 0x000fc80003f45270 */
[----:B------:R-:W-:Y:S01]  /*22010*/  SEL R0, RZ, 0x1, P2 ;  /* 0x00000001ff007807 */ /* 0x000fe20001000000 */
[----:B0-----:R-:W-:Y:S08]  /*22020*/  @!P1 BRA `(.L_x_3040) ;  /* 0x0000004c00789947 */ /* 0x001ff00003800000 */
.L_x_3222:
[----:B------:R-:W-:Y:S02]  /*22030*/  SEL R28, R28, RZ, P2 ;  /* 0x000000ff1c1c7207 */ /* 0x000fe40001000000 */
[----:B------:R-:W-:Y:S01]  /*22040*/  LOP3.LUT R0, R29, R0, RZ, 0x3c, !PT ;  /* 0x000000001d007212 */ /* 0x000fe200078e3cff */
[----:B------:R-:W-:Y:S06]  /*22050*/  @!P0 BRA `(.L_x_3041) ;  /* 0x0000000000048947 */ /* 0x000fec0003800000 */
[----:B------:R-:W-:Y:S01]  /*22060*/  BPT.TRAP 0x1 ;  /* 0x000000040000795c */ /* 0x000fe20000300000 */
.L_x_3041:
[----:B------:R-:W-:Y:S01]  /*22070*/  IMAD R5, R28, 0x8, R5 ;  /* 0x000000081c057824 */ /* 0x000fe200078e0205 */
[----:B------:R-:W-:-:S04]  /*22080*/  SHF.L.U32 R0, R0, 0x1f, RZ ;  /* 0x0000001f00007819 */ /* 0x000fc800000006ff */
[----:B------:R-:W3:Y:S02]  /*22090*/  SYNCS.PHASECHK.TRANS64.TRYWAIT P1, [R5+URZ+0x2a840], R0 ;  /* 0x02a84000050075a7 */ /* 0x000ee4000802017f */
[----:B---3--:R-:W-:Y:S05]  /*220a0*/  @!P1 BRA `(.L_x_3042) ;  /* 0x0000004c006c9947 */ /* 0x008fea0003800000 */
.L_x_3223:
[----:B------:R-:W-:Y:S05]  /*220b0*/  @!P0 BRA `(.L_x_3043) ;  /* 0x0000000000048947 */ /* 0x000fea0003800000 */
[----:B------:R-:W-:Y:S01]  /*220c0*/  BPT.TRAP 0x1 ;  /* 0x000000040000795c */ /* 0x000fe20000300000 */
.L_x_3043:
[----:B------:R-:W4:Y:S02]  /*220d0*/  SYNCS.PHASECHK.TRANS64.TRYWAIT P1, [R3+URZ+0x2a860], R2 ;  /* 0x02a86002030075a7 */ /* 0x000f24000802017f */
[----:B----4-:R-:W-:Y:S05]  /*220e0*/  @!P1 BRA `(.L_x_3044) ;  /* 0x0000004c00709947 */ /* 0x010fea0003800000 */
.L_x_3224:
[----:B------:R-:W-:Y:S05]  /*220f0*/  @!P0 BRA `(.L_x_3045) ;  /* 0x0000000000048947 */ /* 0x000fea0003800000 */
[----:B------:R-:W-:Y:S01]  /*22100*/  BPT.TRAP 0x1 ;  /* 0x000000040000795c */ /* 0x000fe20000300000 */
.L_x_3045:
[----:B------:R0:W0:Y:S02]  /*22110*/  SYNCS.PHASECHK.TRANS64.TRYWAIT P0, [R5+URZ+0x2a860], R0 ;  /* 0x02a86000050075a7 */ /* 0x000024000800017f */
[----:B0-----:R-:W-:Y:S05]  /*22120*/  @!P0 NANOSLEEP.SYNCS 0x989680 ;  /* 0x009896800000895d */ /* 0x001fea0003900000 */
[----:B------:R-:W0:Y:S02]  /*22130*/  @!P0 SYNCS.PHASECHK.TRANS64 P0, [R5+URZ+0x2a860], R0 ;  /* 0x02a86000050085a7 */ /* 0x000e24000800007f */
[----:B0-----:R-:W-:Y:S05]  /*22140*/  @!P0 BRA `(.L_x_3045) ;  /* 0xfffffffc00f08947 */ /* 0x001fea000383ffff */
.L_x_2687:
[----:B------:R-:W-:Y:S05]  /*22150*/  BSYNC B9 ;  /* 0x0000000000097941 */ /* 0x000fea0003800000 */
.L_x_2684:
[----:B------:R-:W-:Y:S05]  /*22160*/  EXIT ;  /* 0x000000000000794d */ /* 0x000fea0003800000 */
.L_x_2705:
[----:B0-----:R0:W1:Y:S02]  /*22170*/  SYNCS.PHASECHK.TRANS64.TRYWAIT P6, [R85+URZ+0x2a890], R86 ;  /* 0x02a89056550075a7 */ /* 0x00106400080c017f */
[----:B-1----:R-:W-:Y:S05]  /*22180*/  @!P6 NANOSLEEP.SYNCS 0x989680 ;  /* 0x009896800000e95d */ /* 0x002fea0003900000 */
[----:B------:R-:W1:Y:S02]  /*22190*/  @!P6 SYNCS.PHASECHK.TRANS64 P6, [R85+URZ+0x2a890], R86 ;  /* 0x02a890565500e5a7 */ /* 0x000e6400080c007f */
[----:B-1----:R-:W-:Y:S05]  /*221a0*/  @!P6 BRA `(.L_x_2705) ;  /* 0xfffffffc00f0e947 */ /* 0x002fea000383ffff */
[----:B------:R-:W-:Y:S05]  /*221b0*/  BRA `(.L_x_3046) ;  /* 0xfffffe1400507947 */ /* 0x000fea000383ffff */
.L_x_2706:
        /* <DEDUP_REMOVED lines=8> */
.L_x_3048:
[----:B------:R-:W-:Y:S05]  /*22240*/  BSYNC B1 ;  /* 0x0000000000017941 */ /* 0x000fea0003800000 */
.L_x_3047:
[----:B------:R-:W-:Y:S01]  /*22250*/  IMAD.MOV.U32 R13, RZ, RZ, R117 ;  /* 0x000000ffff0d7224 */ /* 0x000fe200078e0075 */
[----:B------:R-:W-:Y:S01]  /*22260*/  MOV R11, 0x1c1f ;  /* 0x00001c1f000b7802 */ /* 0x000fe20000000f00 */
[----:B------:R-:W-:Y:S01]  /*22270*/  IMAD.MOV.U32 R12, RZ, RZ, RZ ;  /* 0x000000ffff0c7224 */ /* 0x000fe200078e00ff */
[----:B------:R-:W-:Y:S01]  /*22280*/  MOV R78, R14 ;  /* 0x0000000e004e7202 */ /* 0x000fe20000000f00 */
[----:B------:R-:W-:-:S07]  /*22290*/  IMAD.MOV.U32 R15, RZ, RZ, -0x1 ;  /* 0xffffffffff0f7424 */ /* 0x000fce00078e00ff */
[----:B------:R-:W-:Y:S05]  /*222a0*/  WARPSYNC.COLLECTIVE R15, `(.L_x_3049) ;  /* 0x000000000f087348 */ /* 0x000fea0003c00000 */
[----:B------:R0:W1:Y:S02]  /*222b0*/  SHFL.IDX P6, R14, R13, R12, R11 ;  /* 0x0000000c0d0e7389 */ /* 0x00006400000c000b */
[----:B01----:R-:W-:Y:S01]  /*222c0*/  ENDCOLLECTIVE ;  /* 0x000000000000791b */ /* 0x003fe20003800000 */
.L_x_3049:
[----:B------:R-:W-:Y:S01]  /*222d0*/  IMAD.MOV.U32 R11, RZ, RZ, R14 ;  /* 0x000000ffff0b7224 */ /* 0x000fe200078e000e */
[----:B------:R-:W-:Y:S06]  /*222e0*/  BRA `(.L_x_3050) ;  /* 0xfffffe1400187947 */ /* 0x000fec000383ffff */
.L_x_2731:
[----:B------:R-:W-:Y:S01]  /*222f0*/  BSSY B1, `(.L_x_3051) ;  /* 0x0000008000017945 */ /* 0x000fe20003800000 */
[----:B0---4-:R-:W-:Y:S01]  /*22300*/  MOV R13, R116 ;  /* 0x00000074000d7202 */ /* 0x011fe20000000f00 */
[----:B------:R-:W-:Y:S01]  /*22310*/  IMAD.MOV.U32 R12, RZ, RZ, 0x1 ;  /* 0x00000001ff0c7424 */ /* 0x000fe200078e00ff */
[----:B------:R-:W-:Y:S01]  /*22320*/  MOV R15, 0xffffffff ;  /* 0xffffffff000f7802 */ /* 0x000fe20000000f00 */
[----:B---3--:R-:W-:-:S07]  /*22330*/  IMAD.MOV.U32 R11, RZ, RZ, 0x1c1f ;  /* 0x00001c1fff0b7424 */ /* 0x008fce00078e00ff */
[----:B-12---:R-:W-:Y:S05]  /*22340*/  WARPSYNC.COLLECTIVE R15, `(.L_x_3052) ;  /* 0x000000000f087348 */ /* 0x006fea0003c00000 */
[----:B------:R0:W3:Y:S02]  /*22350*/  SHFL.IDX P6, R14, R13, R12, R11 ;  /* 0x0000000c0d0e7389 */ /* 0x0000e400000c000b */
[----:B0123--:R-:W-:Y:S01]  /*22360*/  ENDCOLLECTIVE ;  /* 0x000000000000791b */ /* 0x00ffe20003800000 */
.L_x_3052:
[----:B------:R-:W-:Y:S05]  /*22370*/  BSYNC B1 ;  /* 0x0000000000017941 */ /* 0x000fea0003800000 */
.L_x_3051:
        /* <DEDUP_REMOVED lines=8> */
.L_x_3053:
[----:B------:R-:W-:Y:S01]  /*22400*/  MOV R117, R14 ;  /* 0x0000000e00757202 */ /* 0x000fe20000000f00 */
[----:B------:R-:W-:Y:S06]  /*22410*/  BRA `(.L_x_3054) ;  /* 0xfffffe2800507947 */ /* 0x000fec000383ffff */
.L_x_2761:
[----:B-1----:R1:W2:Y:S02]  /*22420*/  SYNCS.PHASECHK.TRANS64.TRYWAIT P6, [R85+URZ+0x2a890], R86 ;  /* 0x02a89056550075a7 */ /* 0x0022a400080c017f */
[----:B--2---:R-:W-:Y:S05]  /*22430*/  @!P6 NANOSLEEP.SYNCS 0x989680 ;  /* 0x009896800000e95d */ /* 0x004fea0003900000 */
[----:B------:R-:W2:Y:S02]  /*22440*/  @!P6 SYNCS.PHASECHK.TRANS64 P6, [R85+URZ+0x2a890], R86 ;  /* 0x02a890565500e5a7 */ /* 0x000ea400080c007f */
[----:B--2---:R-:W-:Y:S05]  /*22450*/  @!P6 BRA `(.L_x_2761) ;  /* 0xfffffffc00f0e947 */ /* 0x004fea000383ffff */
[----:B------:R-:W-:Y:S05]  /*22460*/  BRA `(.L_x_3055) ;  /* 0xfffffe4800147947 */ /* 0x000fea000383ffff */
.L_x_2762:
[----:B------:R-:W-:Y:S01]  /*22470*/  BSSY B1, `(.L_x_3056) ;  /* 0x0000008000017945 */ /* 0x000fe20003800000 */
[----:B------:R-:W-:Y:S01]  /*22480*/  IMAD.MOV.U32 R13, RZ, RZ, R116 ;  /* 0x000000ffff0d7224 */ /* 0x000fe200078e0074 */
[----:B------:R-:W-:Y:S01]  /*22490*/  MOV R11, 0x1c1f ;  /* 0x00001c1f000b7802 */ /* 0x000fe20000000f00 */
[----:B------:R-:W-:Y:S02]  /*224a0*/  IMAD.MOV.U32 R12, RZ, RZ, RZ ;  /* 0x000000ffff0c7224 */ /* 0x000fe400078e00ff */
[----:B------:R-:W-:-:S07]  /*224b0*/  IMAD.MOV.U32 R15, RZ, RZ, -0x1 ;  /* 0xffffffffff0f7424 */ /* 0x000fce00078e00ff */
[----:B-1----:R-:W-:Y:S05]  /*224c0*/  WARPSYNC.COLLECTIVE R15, `(.L_x_3057) ;  /* 0x000000000f087348 */ /* 0x002fea0003c00000 */
[----:B------:R0:W2:Y:S02]  /*224d0*/  SHFL.IDX P6, R14, R13, R12, R11 ;  /* 0x0000000c0d0e7389 */ /* 0x0000a400000c000b */
[----:B012---:R-:W-:Y:S01]  /*224e0*/  ENDCOLLECTIVE ;  /* 0x000000000000791b */ /* 0x007fe20003800000 */
.L_x_3057:
[----:B------:R-:W-:Y:S05]  /*224f0*/  BSYNC B1 ;  /* 0x0000000000017941 */ /* 0x000fea0003800000 */
.L_x_3056:
[----:B------:R-:W-:Y:S01]  /*22500*/  MOV R13, R117 ;  /* 0x00000075000d7202 */ /* 0x000fe20000000f00 */
[----:B------:R-:W-:Y:S01]  /*22510*/  IMAD.MOV.U32 R12, RZ, RZ, RZ ;  /* 0x000000ffff0c7224 */ /* 0x000fe200078e00ff */
[----:B------:R-:W-:Y:S01]  /*22520*/  MOV R15, 0xffffffff ;  /* 0xffffffff000f7802 */ /* 0x000fe20000000f00 */
[----:B------:R-:W-:Y:S02]  /*22530*/  IMAD.MOV.U32 R11, RZ, RZ, 0x1c1f ;  /* 0x00001c1fff0b7424 */ /* 0x000fe400078e00ff */
[----:B------:R-:W-:-:S07]  /*22540*/  IMAD.MOV.U32 R121, RZ, RZ, R14 ;  /* 0x000000ffff797224 */ /* 0x000fce00078e000e */
[----:B------:R-:W-:Y:S05]  /*22550*/  WARPSYNC.COLLECTIVE R15, `(.L_x_3058) ;  /* 0x000000000f087348 */ /* 0x000fea0003c00000 */
[----:B------:R0:W1:Y:S02]  /*22560*/  SHFL.IDX P6, R14, R13, R12, R11 ;  /* 0x0000000c0d0e7389 */ /* 0x00006400000c000b */
[----:B01----:R-:W-:Y:S01]  /*22570*/  ENDCOLLECTIVE ;  /* 0x000000000000791b */ /* 0x003fe20003800000 */
.L_x_3058:
[----:B------:R-:W-:Y:S01]  /*22580*/  IMAD.MOV.U32 R11, RZ, RZ, R14 ;  /* 0x000000ffff0b7224 */ /* 0x000fe200078e000e */
[----:B------:R-:W-:Y:S06]  /*22590*/  BRA `(.L_x_3059) ;  /* 0xfffffe4400e07947 */ /* 0x000fec000383ffff */
.L_x_2775:
[----:B------:R-:W-:Y:S01]  /*225a0*/  BSSY B1, `(.L_x_3060) ;  /* 0x0000008000017945 */ /* 0x000fe20003800000 */
[----:B--234-:R-:W-:Y:S01]  /*225b0*/  IMAD.MOV.U32 R13, RZ, RZ, R116 ;  /* 0x000000ffff0d7224 */ /* 0x01cfe200078e0074 */
[----:B------:R-:W-:Y:S01]  /*225c0*/  MOV R12, 0x1 ;  /* 0x00000001000c7802 */ /* 0x000fe20000000f00 */
[----:B------:R-:W-:Y:S02]  /*225d0*/  IMAD.MOV.U32 R11, RZ, RZ, 0x1c1f ;  /* 0x00001c1fff0b7424 */ /* 0x000fe400078e00ff */
[----:B------:R-:W-:-:S07]  /*225e0*/  IMAD.MOV.U32 R15, RZ, RZ, -0x1 ;  /* 0xffffffffff0f7424 */ /* 0x000fce00078e00ff */
[----:B01----:R-:W-:Y:S05]  /*225f0*/  WARPSYNC.COLLECTIVE R15, `(.L_x_3061) ;  /* 0x000000000f087348 */ /* 0x003fea0003c00000 */
[----:B------:R2:W3:Y:S02]  /*22600*/  SHFL.IDX P6, R14, R13, R12, R11 ;  /* 0x0000000c0d0e7389 */ /* 0x0004e400000c000b */
[----:B0123--:R-:W-:Y:S01]  /*22610*/  ENDCOLLECTIVE ;  /* 0x000000000000791b */ /* 0x00ffe20003800000 */
.L_x_3061:
[----:B------:R-:W-:Y:S05]  /*22620*/  BSYNC B1 ;  /* 0x0000000000017941 */ /* 0x000fea0003800000 */
.L_x_3060:
[----:B------:R-:W-:Y:S01]  /*22630*/  IMAD.MOV.U32 R13, RZ, RZ, R117 ;  /* 0x000000ffff0d7224 */ /* 0x000fe200078e0075 */
[----:B------:R-:W-:Y:S01]  /*22640*/  MOV R11, 0x1c1f ;  /* 0x00001c1f000b7802 */ /* 0x000fe20000000f00 */
[----:B------:R-:W-:Y:S01]  /*22650*/  IMAD.MOV.U32 R12, RZ, RZ, 0x1 ;  /* 0x00000001ff0c7424 */ /* 0x000fe200078e00ff */
[----:B------:R-:W-:Y:S01]  /*22660*/  MOV R116, R14 ;  /* 0x0000000e00747202 */ /* 0x000fe20000000f00 */
[----:B------:R-:W-:-:S07]  /*22670*/  IMAD.MOV.U32 R15, RZ, RZ, -0x1 ;  /* 0xffffffffff0f7424 */ /* 0x000fce00078e00ff */
[----:B------:R-:W-:Y:S05]  /*22680*/  WARPSYNC.COLLECTIVE R15, `(.L_x_3062) ;  /* 0x000000000f087348 */ /* 0x000fea0003c00000 */
[----:B------:R0:W1:Y:S02]  /*22690*/  SHFL.IDX P6, R14, R13, R12, R11 ;  /* 0x0000000c0d0e7389 */ /* 0x00006400000c000b */
[----:B01----:R-:W-:Y:S01]  /*226a0*/  ENDCOLLECTIVE ;  /* 0x000000000000791b */ /* 0x003fe20003800000 */
.L_x_3062:
[----:B------:R-:W-:Y:S01]  /*226b0*/  IMAD.MOV.U32 R117, RZ, RZ, R14 ;  /* 0x000000ffff757224 */ /* 0x000fe200078e000e */
[----:B------:R-:W-:Y:S06]  /*226c0*/  BRA `(.L_x_3063) ;  /* 0xfffffe5c00687947 */ /* 0x000fec000383ffff */
.L_x_2788:
[----:B0-----:R0:W1:Y:S02]  /*226d0*/  SYNCS.PHASECHK.TRANS64.TRYWAIT P4, [R85+URZ+0x2a890], R86 ;  /* 0x02a89056550075a7 */ /* 0x001064000808017f */
[----:B-1----:R-:W-:Y:S05]  /*226e0*/  @!P4 NANOSLEEP.SYNCS 0x989680 ;  /* 0x009896800000c95d */ /* 0x002fea0003900000 */
[----:B------:R-:W1:Y:S02]  /*226f0*/  @!P4 SYNCS.PHASECHK.TRANS64 P4, [R85+URZ+0x2a890], R86 ;  /* 0x02a890565500c5a7 */ /* 0x000e64000808007f */
[----:B-1----:R-:W-:Y:S05]  /*22700*/  @!P4 BRA `(.L_x_2788) ;  /* 0xfffffffc00f0c947 */ /* 0x002fea000383ffff */
[----:B------:R-:W-:Y:S05]  /*22710*/  BRA `(.L_x_3064) ;  /* 0xfffffe7400007947 */ /* 0x000fea000383ffff */
.L_x_2789:
[----:B------:R-:W-:Y:S01]  /*22720*/  BSSY B1, `(.L_x_3065) ;  /* 0x0000008000017945 */ /* 0x000fe20003800000 */
[----:B------:R-:W-:Y:S01]  /*22730*/  MOV R13, R35 ;  /* 0x00000023000d7202 */ /* 0x000fe20000000f00 */
[----:B------:R-:W-:Y:S01]  /*22740*/  IMAD.MOV.U32 R12, RZ, RZ, RZ ;  /* 0x000000ffff0c7224 */ /* 0x000fe200078e00ff */
[----:B------:R-:W-:Y:S01]  /*22750*/  MOV R15, 0xffffffff ;  /* 0xffffffff000f7802 */ /* 0x000fe20000000f00 */
[----:B------:R-:W-:-:S07]  /*22760*/  IMAD.MOV.U32 R11, RZ, RZ, 0x1c1f ;  /* 0x00001c1fff0b7424 */ /* 0x000fce00078e00ff */
[----:B0-----:R-:W-:Y:S05]  /*22770*/  WARPSYNC.COLLECTIVE R15, `(.L_x_3066) ;  /* 0x000000000f087348 */ /* 0x001fea0003c00000 */
[----:B------:R1:W2:Y:S02]  /*22780*/  SHFL.IDX P6, R14, R13, R12, R11 ;  /* 0x0000000c0d0e7389 */ /* 0x0002a400000c000b */
[----:B012---:R-:W-:Y:S01]  /*22790*/  ENDCOLLECTIVE ;  /* 0x000000000000791b */ /* 0x007fe20003800000 */
.L_x_3066:
[----:B------:R-:W-:Y:S05]  /*227a0*/  BSYNC B1 ;  /* 0x0000000000017941 */ /* 0x000fea0003800000 */
.L_x_3065:
[----:B------:R-:W-:Y:S01]  /*227b0*/  IMAD.MOV.U32 R13, RZ, RZ, R34 ;  /* 0x000000ffff0d7224 */ /* 0x000fe200078e0022 */
[----:B------:R-:W-:Y:S01]  /*227c0*/  MOV R12, RZ ;  /* 0x000000ff000c7202 */ /* 0x000fe20000000f00 */
[----:B------:R-:W-:Y:S02]  /*227d0*/  IMAD.MOV.U32 R11, RZ, RZ, 0x1c1f ;  /* 0x00001c1fff0b7424 */ /* 0x000fe400078e00ff */
[----:B------:R-:W-:Y:S02]  /*227e0*/  IMAD.MOV.U32 R15, RZ, RZ, -0x1 ;  /* 0xffffffffff0f7424 */ /* 0x000fe400078e00ff */
[----:B------:R-:W-:-:S07]  /*227f0*/  IMAD.MOV.U32 R33, RZ, RZ, R14 ;  /* 0x000000ffff217224 */ /* 0x000fce00078e000e */
[----:B------:R-:W-:Y:S05]  /*22800*/  WARPSYNC.COLLECTIVE R15, `(.L_x_3067) ;  /* 0x000000000f087348 */ /* 0x000fea0003c00000 */
[----:B------:R0:W1:Y:S02]  /*22810*/  SHFL.IDX P6, R14, R13, R12, R11 ;  /* 0x0000000c0d0e7389 */ /* 0x00006400000c000b */
[----:B01----:R-:W-:Y:S01]  /*22820*/  ENDCOLLECTIVE ;  /* 0x000000000000791b */ /* 0x003fe20003800000 */
.L_x_3067:
[----:B------:R-:W-:Y:S01]  /*22830*/  MOV R32, R14 ;  /* 0x0000000e00207202 */ /* 0x000fe20000000f00 */
[----:B------:R-:W-:Y:S06]  /*22840*/  BRA `(.L_x_3068) ;  /* 0xfffffe7400247947 */ /* 0x000fec000383ffff */
.L_x_2792:
[----:B------:R-:W-:Y:S01]  /*22850*/  BSSY B1, `(.L_x_3069) ;  /* 0x0000008000017945 */ /* 0x000fe20003800000 */
[----:B----4-:R-:W-:Y:S01]  /*22860*/  IMAD.MOV.U32 R13, RZ, RZ, R35 ;  /* 0x000000ffff0d7224 */ /* 0x010fe200078e0023 */
[----:B------:R-:W-:Y:S01]  /*22870*/  MOV R11, 0x1c1f ;  /* 0x00001c1f000b7802 */ /* 0x000fe20000000f00 */
[----:B------:R-:W-:Y:S02]  /*22880*/  IMAD.MOV.U32 R12, RZ, RZ, 0x1 ;  /* 0x00000001ff0c7424 */ /* 0x000fe400078e00ff */
[----:B------:R-:W-:-:S07]  /*22890*/  IMAD.MOV.U32 R15, RZ, RZ, -0x1 ;  /* 0xffffffffff0f7424 */ /* 0x000fce00078e00ff */
[----:B0123--:R-:W-:Y:S05]  /*228a0*/  WARPSYNC.COLLECTIVE R15, `(.L_x_3070) ;  /* 0x000000000f087348 */ /* 0x00ffea0003c00000 */
[----:B------:R4:W0:Y:S02]  /*228b0*/  SHFL.IDX P6, R14, R13, R12, R11 ;  /* 0x0000000c0d0e7389 */ /* 0x00082400000c000b */
[----:B01234-:R-:W-:Y:S01]  /*228c0*/  ENDCOLLECTIVE ;  /* 0x000000000000791b */ /* 0x01ffe20003800000 */
.L_x_3070:
[----:B------:R-:W-:Y:S05]  /*228d0*/  BSYNC B1 ;  /* 0x0000000000017941 */ /* 0x000fea0003800000 */
.L_x_3069:
[----:B------:R-:W-:Y:S01]  /*228e0*/  MOV R13, R34 ;  /* 0x00000022000d7202 */ /* 0x000fe20000000f00 */
[----:B------:R-:W-:Y:S01]  /*228f0*/  IMAD.MOV.U32 R12, RZ, RZ, 0x1 ;  /* 0x00000001ff0c7424 */ /* 0x000fe200078e00ff */
[----:B------:R-:W-:Y:S01]  /*22900*/  MOV R15, 0xffffffff ;  /* 0xffffffff000f7802 */ /* 0x000fe20000000f00 */
[----:B------:R-:W-:Y:S02]  /*22910*/  IMAD.MOV.U32 R11, RZ, RZ, 0x1c1f ;  /* 0x00001c1fff0b7424 */ /* 0x000fe400078e00ff */
[----:B------:R-:W-:-:S07]  /*22920*/  IMAD.MOV.U32 R33, RZ, RZ, R14 ;  /* 0x000000ffff217224 */ /* 0x000fce00078e000e */
[----:B------:R-:W-:Y:S05]  /*22930*/  WARPSYNC.COLLECTIVE R15, `(.L_x_3071) ;  /* 0x000000000f087348 */ /* 0x000fea0003c00000 */
[----:B------:R0:W1:Y:S02]  /*22940*/  SHFL.IDX P6, R14, R13, R12, R11 ;  /* 0x0000000c0d0e7389 */ /* 0x00006400000c000b */
[----:B01----:R-:W-:Y:S01]  /*22950*/  ENDCOLLECTIVE ;  /* 0x000000000000791b */ /* 0x003fe20003800000 */
.L_x_3071:
[----:B------:R-:W-:Y:S01]  /*22960*/  IMAD.MOV.U32 R32, RZ, RZ, R14 ;  /* 0x000000ffff207224 */ /* 0x000fe200078e000e */
[----:B------:R-:W-:Y:S06]  /*22970*/  BRA `(.L_x_3072) ;  /* 0xfffffe7400807947 */ /* 0x000fec000383ffff */
.L_x_2796:
[----:B---3--:R3:W0:Y:S02]  /*22980*/  SYNCS.PHASECHK.TRANS64.TRYWAIT P0, [R85+URZ+0x2a8b0], R86 ;  /* 0x02a8b056550075a7 */ /* 0x008624000800017f */
[----:B0-----:R-:W-:Y:S05]  /*22990*/  @!P0 NANOSLEEP.SYNCS 0x989680 ;  /* 0x009896800000895d */ /* 0x001fea0003900000 */
[----:B------:R-:W0:Y:S02]  /*229a0*/  @!P0 SYNCS.PHASECHK.TRANS64 P0, [R85+URZ+0x2a8b0], R86 ;  /* 0x02a8b056550085a7 */ /* 0x000e24000800007f */
[----:B0-----:R-:W-:Y:S05]  /*229b0*/  @!P0 BRA `(.L_x_2796) ;  /* 0xfffffffc00f08947 */ /* 0x001fea000383ffff */
[----:B------:R-:W-:Y:S05]  /*229c0*/  BRA `(.L_x_3073) ;  /* 0xfffffe7800587947 */ /* 0x000fea000383ffff */
.L_x_2814:
        /* <DEDUP_REMOVED lines=8> */
.L_x_3075:
[----:B------:R-:W-:Y:S05]  /*22a50*/  BSYNC B1 ;  /* 0x0000000000017941 */ /* 0x000fea0003800000 */
.L_x_3074:
        /* <DEDUP_REMOVED lines=8> */
.L_x_3076:
[----:B------:R-:W-:Y:S01]  /*22ae0*/  MOV R13, R8 ;  /* 0x00000008000d7202 */ /* 0x000fe20000000f00 */
[----:B------:R-:W-:-:S07]  /*22af0*/  IMAD.MOV.U32 R0, RZ, RZ, R14 ;  /* 0x000000ffff007224 */ /* 0x000fce00078e000e */
[----:B------:R-:W-:Y:S05]  /*22b00*/  WARPSYNC.COLLECTIVE R15, `(.L_x_3077) ;  /* 0x000000000f087348 */ /* 0x000fea0003c00000 */
[----:B------:R0:W1:Y:S02]  /*22b10*/  SHFL.IDX P6, R14, R13, R12, R11 ;  /* 0x0000000c0d0e7389 */ /* 0x00006400000c000b */
[----:B01----:R-:W-:Y:S01]  /*22b20*/  ENDCOLLECTIVE ;  /* 0x000000000000791b */ /* 0x003fe20003800000 */
.L_x_3077:
[----:B------:R-:W-:Y:S02]  /*22b30*/  IMAD.MOV.U32 R13, RZ, RZ, R4 ;  /* 0x000000ffff0d7224 */ /* 0x000fe400078e0004 */
[----:B------:R-:W-:-:S07]  /*22b40*/  IMAD.MOV.U32 R5, RZ, RZ, R14 ;  /* 0x000000ffff057224 */ /* 0x000fce00078e000e */
[----:B------:R-:W-:Y:S05]  /*22b50*/  WARPSYNC.COLLECTIVE R15, `(.L_x_3078) ;  /* 0x000000000f087348 */ /* 0x000fea0003c00000 */
[----:B------:R0:W1:Y:S02]  /*22b60*/  SHFL.IDX P6, R14, R13, R12, R11 ;  /* 0x0000000c0d0e7389 */ /* 0x00006400000c000b */
[----:B01----:R-:W-:Y:S01]  /*22b70*/  ENDCOLLECTIVE ;  /* 0x000000000000791b */ /* 0x003fe20003800000 */
.L_x_3078:
[----:B------:R-:W-:Y:S05]  /*22b80*/  BRA `(.L_x_3079) ;  /* 0xfffffe8800187947 */ /* 0x000fea000383ffff */
.L_x_2817:
[----:B------:R-:W-:Y:S01]  /*22b90*/  BSSY B1, `(.L_x_3080) ;  /* 0x0000008000017945 */ /* 0x000fe20003800000 */
[----:B------:R-:W-:Y:S01]  /*22ba0*/  MOV R13, R7 ;  /* 0x00000007000d7202 */ /* 0x000fe20000000f00 */
[----:B------:R-:W-:Y:S01]  /*22bb0*/  IMAD.MOV.U32 R12, RZ, RZ, 0x1 ;  /* 0x00000001ff0c7424 */ /* 0x000fe200078e00ff */
[----:B------:R-:W-:Y:S01]  /*22bc0*/  MOV R15, 0xffffffff ;  /* 0xffffffff000f7802 */ /* 0x000fe20000000f00 */
[----:B------:R-:W-:-:S07]  /*22bd0*/  IMAD.MOV.U32 R11, RZ, RZ, 0x1c1f ;  /* 0x00001c1fff0b7424 */ /* 0x000fce00078e00ff */
[----:B0---4-:R-:W-:Y:S05]  /*22be0*/  WARPSYNC.COLLECTIVE R15, `(.L_x_3081) ;  /* 0x000000000f087348 */ /* 0x011fea0003c00000 */
[----:B----4-:R1:W2:Y:S02]  /*22bf0*/  SHFL.IDX P6, R14, R13, R12, R11 ;  /* 0x0000000c0d0e7389 */ /* 0x0102a400000c000b */
[----:B012---:R-:W-:Y:S01]  /*22c00*/  ENDCOLLECTIVE ;  /* 0x000000000000791b */ /* 0x007fe20003800000 */
.L_x_3081:
[----:B------:R-:W-:Y:S05]  /*22c10*/  BSYNC B1 ;  /* 0x0000000000017941 */ /* 0x000fea0003800000 */
.L_x_3080:
        /* <DEDUP_REMOVED lines=8> */
.L_x_3082:
[----:B------:R-:W-:Y:S01]  /*22ca0*/  IMAD.MOV.U32 R13, RZ, RZ, R8 ;  /* 0x000000ffff0d7224 */ /* 0x000fe200078e0008 */
[----:B------:R-:W-:-:S07]  /*22cb0*/  MOV R0, R14 ;  /* 0x0000000e00007202 */ /* 0x000fce0000000f00 */
[----:B------:R-:W-:Y:S05]  /*22cc0*/  WARPSYNC.COLLECTIVE R15, `(.L_x_3083) ;  /* 0x000000000f087348 */ /* 0x000fea0003c00000 */
[----:B------:R0:W1:Y:S02]  /*22cd0*/  SHFL.IDX P6, R14, R13, R12, R11 ;  /* 0x0000000c0d0e7389 */ /* 0x00006400000c000b */
[----:B01----:R-:W-:Y:S01]  /*22ce0*/  ENDCOLLECTIVE ;  /* 0x000000000000791b */ /* 0x003fe20003800000 */
.L_x_3083:
[----:B------:R-:W-:Y:S01]  /*22cf0*/  MOV R13, R4 ;  /* 0x00000004000d7202 */ /* 0x000fe20000000f00 */
[----:B------:R-:W-:-:S07]  /*22d00*/  IMAD.MOV.U32 R5, RZ, RZ, R14 ;  /* 0x000000ffff057224 */ /* 0x000fce00078e000e */
[----:B------:R-:W-:Y:S05]  /*22d10*/  WARPSYNC.COLLECTIVE R15, `(.L_x_3084) ;  /* 0x000000000f087348 */ /* 0x000fea0003c00000 */
[----:B------:R0:W1:Y:S02]  /*22d20*/  SHFL.IDX P6, R14, R13, R12, R11 ;  /* 0x0000000c0d0e7389 */ /* 0x00006400000c000b */
[----:B01----:R-:W-:Y:S01]  /*22d30*/  ENDCOLLECTIVE ;  /* 0x000000000000791b */ /* 0x003fe20003800000 */
.L_x_3084:
[----:B------:R-:W-:Y:S01]  /*22d40*/  IMAD.MOV.U32 R4, RZ, RZ, R14 ;  /* 0x000000ffff047224 */ /* 0x000fe200078e000e */
[----:B------:R-:W-:Y:S06]  /*22d50*/  BRA `(.L_x_3085) ;  /* 0xfffffe8c00a47947 */ /* 0x000fec000383ffff */
.L_x_2821:
[----:B0-----:R0:W1:Y:S02]  /*22d60*/  SYNCS.PHASECHK.TRANS64.TRYWAIT P0, [R18+URZ+0x2a800], R5 ;  /* 0x02a80005120075a7 */ /* 0x001064000800017f */
[----:B-1----:R-:W-:Y:S05]  /*22d70*/  @!P0 NANOSLEEP.SYNCS 0x989680 ;  /* 0x009896800000895d */ /* 0x002fea0003900000 */
[----:B------:R-:W1:Y:S02]  /*22d80*/  @!P0 SYNCS.PHASECHK.TRANS64 P0, [R18+URZ+0x2a800], R5 ;  /* 0x02a80005120085a7 */ /* 0x000e64000800007f */
[----:B-1----:R-:W-:Y:S05]  /*22d90*/  @!P0 BRA `(.L_x_2821) ;  /* 0xfffffffc00f08947 */ /* 0x002fea000383ffff */
[----:B------:R-:W-:Y:S05]  /*22da0*/  BRA `(.L_x_3086) ;  /* 0xfffffe9400b47947 */ /* 0x000fea000383ffff */
.L_x_2845:
        /* <DEDUP_REMOVED lines=8> */
.L_x_3088:
[----:B------:R-:W-:Y:S05]  /*22e30*/  BSYNC B1 ;  /* 0x0000000000017941 */ /* 0x000fea0003800000 */
.L_x_3087:
        /* <DEDUP_REMOVED lines=8> */
.L_x_3089:
[----:B------:R-:W-:Y:S01]  /*22ec0*/  MOV R13, R21 ;  /* 0x00000015000d7202 */ /* 0x000fe20000000f00 */
[----:B------:R-:W-:-:S07]  /*22ed0*/  IMAD.MOV.U32 R0, RZ, RZ, R14 ;  /* 0x000000ffff007224 */ /* 0x000fce00078e000e */
[----:B------:R-:W-:Y:S05]  /*22ee0*/  WARPSYNC.COLLECTIVE R15, `(.L_x_3090) ;  /* 0x000000000f087348 */ /* 0x000fea0003c00000 */
[----:B------:R0:W1:Y:S02]  /*22ef0*/  SHFL.IDX P6, R14, R13, R12, R11 ;  /* 0x0000000c0d0e7389 */ /* 0x00006400000c000b */
[----:B01----:R-:W-:Y:S01]  /*22f00*/  ENDCOLLECTIVE ;  /* 0x000000000000791b */ /* 0x003fe20003800000 */
.L_x_3090:
[----:B------:R-:W-:Y:S02]  /*22f10*/  IMAD.MOV.U32 R13, RZ, RZ, R20 ;  /* 0x000000ffff0d7224 */ /* 0x000fe400078e0014 */
[----:B------:R-:W-:-:S07]  /*22f20*/  IMAD.MOV.U32 R5, RZ, RZ, R14 ;  /* 0x000000ffff057224 */ /* 0x000fce00078e000e */
[----:B------:R-:W-:Y:S05]  /*22f30*/  WARPSYNC.COLLECTIVE R15, `(.L_x_3091) ;  /* 0x000000000f087348 */ /* 0x000fea0003c00000 */
[----:B------:R0:W1:Y:S02]  /*22f40*/  SHFL.IDX P6, R14, R13, R12, R11 ;  /* 0x0000000c0d0e7389 */ /* 0x00006400000c000b */
[----:B01----:R-:W-:Y:S01]  /*22f50*/  ENDCOLLECTIVE ;  /* 0x000000000000791b */ /* 0x003fe20003800000 */
.L_x_3091:
[----:B------:R-:W-:Y:S05]  /*22f60*/  BRA `(.L_x_3092) ;  /* 0xfffffeb800847947 */ /* 0x000fea000383ffff */
.L_x_2848:
        /* <DEDUP_REMOVED lines=8> */
.L_x_3094:
[----:B------:R-:W-:Y:S05]  /*22ff0*/  BSYNC B1 ;  /* 0x0000000000017941 */ /* 0x000fea0003800000 */
.L_x_3093:
        /* <DEDUP_REMOVED lines=8> */
.L_x_3095:
[----:B------:R-:W-:Y:S01]  /*23080*/  IMAD.MOV.U32 R13, RZ, RZ, R21 ;  /* 0x000000ffff0d7224 */ /* 0x000fe200078e0015 */
[----:B------:R-:W-:-:S07]  /*23090*/  MOV R0, R14 ;  /* 0x0000000e00007202 */ /* 0x000fce0000000f00 */
[----:B------:R-:W-:Y:S05]  /*230a0*/  WARPSYNC.COLLECTIVE R15, `(.L_x_3096) ;  /* 0x000000000f087348 */ /* 0x000fea0003c00000 */
[----:B------:R0:W1:Y:S02]  /*230b0*/  SHFL.IDX P6, R14, R13, R12, R11 ;  /* 0x0000000c0d0e7389 */ /* 0x00006400000c000b */
[----:B01----:R-:W-:Y:S01]  /*230c0*/  ENDCOLLECTIVE ;  /* 0x000000000000791b */ /* 0x003fe20003800000 */
.L_x_3096:
[----:B------:R-:W-:Y:S01]  /*230d0*/  MOV R13, R20 ;  /* 0x00000014000d7202 */ /* 0x000fe20000000f00 */
[----:B------:R-:W-:-:S07]  /*230e0*/  IMAD.MOV.U32 R21, RZ, RZ, R14 ;  /* 0x000000ffff157224 */ /* 0x000fce00078e000e */
[----:B------:R-:W-:Y:S05]  /*230f0*/  WARPSYNC.COLLECTIVE R15, `(.L_x_3097) ;  /* 0x000000000f087348 */ /* 0x000fea0003c00000 */
[----:B------:R0:W1:Y:S02]  /*23100*/  SHFL.IDX P6, R14, R13, R12, R11 ;  /* 0x0000000c0d0e7389 */ /* 0x00006400000c000b */
[----:B01----:R-:W-:Y:S01]  /*23110*/  ENDCOLLECTIVE ;  /* 0x000000000000791b */ /* 0x003fe20003800000 */
.L_x_3097:
[----:B------:R-:W-:Y:S01]  /*23120*/  IMAD.MOV.U32 R20, RZ, RZ, R14 ;  /* 0x000000ffff147224 */ /* 0x000fe200078e000e */
[----:B------:R-:W-:Y:S06]  /*23130*/  BRA `(.L_x_3098) ;  /* 0xfffffebc00a87947 */ /* 0x000fec000383ffff */
.L_x_2852:
[----:B0-----:R0:W1:Y:S02]  /*23140*/  SYNCS.PHASECHK.TRANS64.TRYWAIT P0, [R18+URZ+0x2a800], R21 ;  /* 0x02a80015120075a7 */ /* 0x001064000800017f */
[----:B-1----:R-:W-:Y:S05]  /*23150*/  @!P0 NANOSLEEP.SYNCS 0x989680 ;  /* 0x009896800000895d */ /* 0x002fea0003900000 */
[----:B------:R-:W1:Y:S02]  /*23160*/  @!P0 SYNCS.PHASECHK.TRANS64 P0, [R18+URZ+0x2a800], R21 ;  /* 0x02a80015120085a7 */ /* 0x000e64000800007f */
[----:B-1----:R-:W-:Y:S05]  /*23170*/  @!P0 BRA `(.L_x_2852) ;  /* 0xfffffffc00f08947 */ /* 0x002fea000383ffff */
[----:B------:R-:W-:Y:S05]  /*23180*/  BRA `(.L_x_3099) ;  /* 0xfffffec400207947 */ /* 0x000fea000383ffff */
.L_x_2866:
[----:B-1----:R1:W3:Y:S02]  /*23190*/  SYNCS.PHASECHK.TRANS64.TRYWAIT P1, [R0+URZ+0x2a830], R3 ;  /* 0x02a83003000075a7 */ /* 0x0022e4000802017f */
[----:B---3--:R-:W-:Y:S05]  /*231a0*/  @!P1 NANOSLEEP.SYNCS 0x989680 ;  /* 0x009896800000995d */ /* 0x008fea0003900000 */
[----:B------:R-:W3:Y:S02]  /*231b0*/  @!P1 SYNCS.PHASECHK.TRANS64 P1, [R0+URZ+0x2a830], R3 ;  /* 0x02a83003000095a7 */ /* 0x000ee4000802007f */
[----:B---3--:R-:W-:Y:S05]  /*231c0*/  @!P1 BRA `(.L_x_2866) ;  /* 0xfffffffc00f09947 */ /* 0x008fea000383ffff */
[----:B------:R-:W-:Y:S05]  /*231d0*/  BRA `(.L_x_2865) ;  /* 0xfffffee800bc7947 */ /* 0x000fea000383ffff */
.L_x_2874:
[----:B-1----:R1:W2:Y:S02]  /*231e0*/  SYNCS.PHASECHK.TRANS64.TRYWAIT P2, [R15+URZ+0x2a830], R4 ;  /* 0x02a830040f0075a7 */ /* 0x0022a4000804017f */
[----:B--2---:R-:W-:Y:S05]  /*231f0*/  @!P2 NANOSLEEP.SYNCS 0x989680 ;  /* 0x009896800000a95d */ /* 0x004fea0003900000 */
[----:B------:R-:W2:Y:S02]  /*23200*/  @!P2 SYNCS.PHASECHK.TRANS64 P2, [R15+URZ+0x2a830], R4 ;  /* 0x02a830040f00a5a7 */ /* 0x000ea4000804007f */
[----:B--2---:R-:W-:Y:S05]  /*23210*/  @!P2 BRA `(.L_x_2874) ;  /* 0xfffffffc00f0a947 */ /* 0x004fea000383ffff */
[----:B------:R-:W-:Y:S05]  /*23220*/  BRA `(.L_x_2873) ;  /* 0xffffff0c006c7947 */ /* 0x000fea000383ffff */
.L_x_2879:
[----:B---3--:R3:W4:Y:S02]  /*23230*/  SYNCS.PHASECHK.TRANS64.TRYWAIT P2, [R10+URZ+0x2a850], R2 ;  /* 0x02a850020a0075a7 */ /* 0x008724000804017f */
[----:B----4-:R-:W-:Y:S05]  /*23240*/  @!P2 NANOSLEEP.SYNCS 0x989680 ;  /* 0x009896800000a95d */ /* 0x010fea0003900000 */
[----:B------:R-:W4:Y:S02]  /*23250*/  @!P2 SYNCS.PHASECHK.TRANS64 P2, [R10+URZ+0x2a850], R2 ;  /* 0x02a850020a00a5a7 */ /* 0x000f24000804007f */
[----:B----4-:R-:W-:Y:S05]  /*23260*/  @!P2 BRA `(.L_x_2879) ;  /* 0xfffffffc00f0a947 */ /* 0x010fea000383ffff */
[----:B------:R-:W-:Y:S05]  /*23270*/  BRA `(.L_x_2878) ;  /* 0xffffff18005c7947 */ /* 0x000fea000383ffff */
.L_x_2889:
[----:B-1----:R1:W2:Y:S02]  /*23280*/  SYNCS.PHASECHK.TRANS64.TRYWAIT P1, [R4+URZ+0x2a830], R11 ;  /* 0x02a8300b040075a7 */ /* 0x0022a4000802017f */
[----:B--2---:R-:W-:Y:S05]  /*23290*/  @!P1 NANOSLEEP.SYNCS 0x989680 ;  /* 0x009896800000995d */ /* 0x004fea0003900000 */
[----:B------:R-:W2:Y:S02]  /*232a0*/  @!P1 SYNCS.PHASECHK.TRANS64 P1, [R4+URZ+0x2a830], R11 ;  /* 0x02a8300b040095a7 */ /* 0x000ea4000802007f */
[----:B--2---:R-:W-:Y:S05]  /*232b0*/  @!P1 BRA `(.L_x_2889) ;  /* 0xfffffffc00f09947 */ /* 0x004fea000383ffff */
[----:B------:R-:W-:Y:S05]  /*232c0*/  BRA `(.L_x_2888) ;  /* 0xffffff3400187947 */ /* 0x000fea000383ffff */
.L_x_2894:
[----:B-1----:R1:W2:Y:S02]  /*232d0*/  SYNCS.PHASECHK.TRANS64.TRYWAIT P1, [R10+URZ+0x2a850], R3 ;  /* 0x02a850030a0075a7 */ /* 0x0022a4000802017f */
[----:B--2---:R-:W-:Y:S05]  /*232e0*/  @!P1 NANOSLEEP.SYNCS 0x989680 ;  /* 0x009896800000995d */ /* 0x004fea0003900000 */
[----:B------:R-:W2:Y:S02]  /*232f0*/  @!P1 SYNCS.PHASECHK.TRANS64 P1, [R10+URZ+0x2a850], R3 ;  /* 0x02a850030a0095a7 */ /* 0x000ea4000802007f */
[----:B--2---:R-:W-:Y:S05]  /*23300*/  @!P1 BRA `(.L_x_2894) ;  /* 0xfffffffc00f09947 */ /* 0x004fea000383ffff */
[----:B------:R-:W-:Y:S05]  /*23310*/  BRA `(.L_x_2893) ;  /* 0xffffff4000087947 */ /* 0x000fea000383ffff */
.L_x_2902:
[----:B-1----:R1:W2:Y:S02]  /*23320*/  SYNCS.PHASECHK.TRANS64.TRYWAIT P1, [R12+URZ+0x2a850], R5 ;  /* 0x02a850050c0075a7 */ /* 0x0022a4000802017f */
[----:B--2---:R-:W-:Y:S05]  /*23330*/  @!P1 NANOSLEEP.SYNCS 0x989680 ;  /* 0x009896800000995d */ /* 0x004fea0003900000 */
[----:B------:R-:W2:Y:S02]  /*23340*/  @!P1 SYNCS.PHASECHK.TRANS64 P1, [R12+URZ+0x2a850], R5 ;  /* 0x02a850050c0095a7 */ /* 0x000ea4000802007f */
[----:B--2---:R-:W-:Y:S05]  /*23350*/  @!P1 BRA `(.L_x_2902) ;  /* 0xfffffffc00f09947 */ /* 0x004fea000383ffff */
[----:B------:R-:W-:Y:S05]  /*23360*/  BRA `(.L_x_2901) ;  /* 0xffffff5400d47947 */ /* 0x000fea000383ffff */
.L_x_2939:
[----:B------:R-:W0:Y:S01]  /*23370*/  S2R R8, SR_TID.X ;  /* 0x0000000000087919 */ /* 0x000e220000002100 */
[----:B------:R-:W-:Y:S01]  /*23380*/  BSSY B1, `(.L_x_3100) ;  /* 0x000000a000017945 */ /* 0x000fe20003800000 */
[----:B------:R-:W-:Y:S01]  /*23390*/  MOV R12, RZ ;  /* 0x000000ff000c7202 */ /* 0x000fe20000000f00 */
[----:B------:R-:W-:Y:S02]  /*233a0*/  IMAD.MOV.U32 R11, RZ, RZ, 0x1f ;  /* 0x0000001fff0b7424 */ /* 0x000fe400078e00ff */
[----:B------:R-:W-:Y:S01]  /*233b0*/  IMAD.MOV.U32 R15, RZ, RZ, -0x1 ;  /* 0xffffffffff0f7424 */ /* 0x000fe200078e00ff */
[----:B0-----:R-:W-:-:S04]  /*233c0*/  SHF.R.U32.HI R8, RZ, 0x5, R8 ;  /* 0x00000005ff087819 */ /* 0x001fc80000011608 */
[----:B------:R-:W-:-:S05]  /*233d0*/  LOP3.LUT R8, R8, 0x3, RZ, 0xc0, !PT ;  /* 0x0000000308087812 */ /* 0x000fca00078ec0ff */
[----:B------:R-:W-:-:S07]  /*233e0*/  IMAD.MOV.U32 R13, RZ, RZ, R8 ;  /* 0x000000ffff0d7224 */ /* 0x000fce00078e0008 */
[----:B-1----:R-:W-:Y:S05]  /*233f0*/  WARPSYNC.COLLECTIVE R15, `(.L_x_3101) ;  /* 0x000000000f087348 */ /* 0x002fea0003c00000 */
[----:B------:R0:W2:Y:S02]  /*23400*/  SHFL.IDX P6, R14, R13, R12, R11 ;  /* 0x0000000c0d0e7389 */ /* 0x0000a400000c000b */
[----:B012---:R-:W-:Y:S01]  /*23410*/  ENDCOLLECTIVE ;  /* 0x000000000000791b */ /* 0x007fe20003800000 */
.L_x_3101:
[----:B------:R-:W-:Y:S05]  /*23420*/  BSYNC B1 ;  /* 0x0000000000017941 */ /* 0x000fea0003800000 */
.L_x_3100:
[----:B------:R-:W-:Y:S05]  /*23430*/  BRA `(.L_x_3102) ;  /* 0xffffff9000f47947 */ /* 0x000fea000383ffff */
.L_x_2941:
[----:B------:R-:W-:Y:S01]  /*23440*/  BSSY B1, `(.L_x_3103) ;  /* 0x0000006000017945 */ /* 0x000fe20003800000 */
[----:B------:R-:W-:-:S07]  /*23450*/  MOV R15, 0xffffffff ;  /* 0xffffffff000f7802 */ /* 0x000fce0000000f00 */
[----:B01----:R-:W-:Y:S05]  /*23460*/  WARPSYNC.COLLECTIVE R15, `(.L_x_3104) ;  /* 0x000000000f0c7348 */ /* 0x003fea0003c00000 */
[----:B------:R-:W-:Y:S02]  /*23470*/  ELECT P6, UR62, PT ;  /* 0x00000000003e782f */ /* 0x000fe400038c0000 */
[----:B------:R-:W-:Y:S01]  /*23480*/  MOV R14, UR62 ;  /* 0x0000003e000e7c02 */ /* 0x000fe20008000f00 */
[----:B01----:R-:W-:Y:S10]  /*23490*/  ENDCOLLECTIVE ;  /* 0x000000000000791b */ /* 0x003ff40003800000 */
.L_x_3104:
[----:B------:R-:W-:Y:S05]  /*234a0*/  BSYNC B1 ;  /* 0x0000000000017941 */ /* 0x000fea0003800000 */
.L_x_3103:
[----:B------:R-:W-:Y:S05]  /*234b0*/  BRA `(.L_x_2940) ;  /* 0xffffff9000ec7947 */ /* 0x000fea000383ffff */
.L_x_2943:
[----:B0-----:R0:W2:Y:S02]  /*234c0*/  SYNCS.PHASECHK.TRANS64.TRYWAIT P0, [R22+URZ+0x2a820], R7 ;  /* 0x02a82007160075a7 */ /* 0x0010a4000800017f */
[----:B--2---:R-:W-:Y:S05]  /*234d0*/  @!P0 NANOSLEEP.SYNCS 0x989680 ;  /* 0x009896800000895d */ /* 0x004fea0003900000 */
[----:B------:R-:W2:Y:S02]  /*234e0*/  @!P0 SYNCS.PHASECHK.TRANS64 P0, [R22+URZ+0x2a820], R7 ;  /* 0x02a82007160085a7 */ /* 0x000ea4000800007f */
[----:B--2---:R-:W-:Y:S05]  /*234f0*/  @!P0 BRA `(.L_x_2943) ;  /* 0xfffffffc00f08947 */ /* 0x004fea000383ffff */
[----:B------:R-:W-:Y:S05]  /*23500*/  BRA `(.L_x_3105) ;  /* 0xffffff9000fc7947 */ /* 0x000fea000383ffff */
.L_x_2947:
[----:B-1----:R1:W2:Y:S02]  /*23510*/  SYNCS.PHASECHK.TRANS64.TRYWAIT P0, [R11+URZ+0x2a8a0], R10 ;  /* 0x02a8a00a0b0075a7 */ /* 0x0022a4000800017f */
[----:B--2---:R-:W-:Y:S05]  /*23520*/  @!P0 NANOSLEEP.SYNCS 0x989680 ;  /* 0x009896800000895d */ /* 0x004fea0003900000 */
[----:B------:R-:W2:Y:S02]  /*23530*/  @!P0 SYNCS.PHASECHK.TRANS64 P0, [R11+URZ+0x2a8a0], R10 ;  /* 0x02a8a00a0b0085a7 */ /* 0x000ea4000800007f */
[----:B--2---:R-:W-:Y:S05]  /*23540*/  @!P0 BRA `(.L_x_2947) ;  /* 0xfffffffc00f08947 */ /* 0x004fea000383ffff */
[----:B------:R-:W-:Y:S05]  /*23550*/  BRA `(.L_x_3106) ;  /* 0xffffff9400147947 */ /* 0x000fea000383ffff */
.L_x_2954:
[----:B0-----:R0:W2:Y:S02]  /*23560*/  SYNCS.PHASECHK.TRANS64.TRYWAIT P0, [R11+URZ+0x2a8c0], R10 ;  /* 0x02a8c00a0b0075a7 */ /* 0x0010a4000800017f */
[----:B--2---:R-:W-:Y:S05]  /*23570*/  @!P0 NANOSLEEP.SYNCS 0x989680 ;  /* 0x009896800000895d */ /* 0x004fea0003900000 */
[----:B------:R-:W2:Y:S02]  /*23580*/  @!P0 SYNCS.PHASECHK.TRANS64 P0, [R11+URZ+0x2a8c0], R10 ;  /* 0x02a8c00a0b0085a7 */ /* 0x000ea4000800007f */
[----:B--2---:R-:W-:Y:S05]  /*23590*/  @!P0 BRA `(.L_x_2954) ;  /* 0xfffffffc00f08947 */ /* 0x004fea000383ffff */
[----:B------:R-:W-:Y:S05]  /*235a0*/  BRA `(.L_x_3107) ;  /* 0xffffff98000c7947 */ /* 0x000fea000383ffff */
.L_x_2962:
[----:B-1----:R1:W2:Y:S02]  /*235b0*/  SYNCS.PHASECHK.TRANS64.TRYWAIT P1, [R10+URZ+0x2a8a0], R9 ;  /* 0x02a8a0090a0075a7 */ /* 0x0022a4000802017f */
[----:B--2---:R-:W-:Y:S05]  /*235c0*/  @!P1 NANOSLEEP.SYNCS 0x989680 ;  /* 0x009896800000995d */ /* 0x004fea0003900000 */
[----:B------:R-:W2:Y:S02]  /*235d0*/  @!P1 SYNCS.PHASECHK.TRANS64 P1, [R10+URZ+0x2a8a0], R9 ;  /* 0x02a8a0090a0095a7 */ /* 0x000ea4000802007f */
[----:B--2---:R-:W-:Y:S05]  /*235e0*/  @!P1 BRA `(.L_x_2962) ;  /* 0xfffffffc00f09947 */ /* 0x004fea000383ffff */
[----:B------:R-:W-:Y:S05]  /*235f0*/  BRA `(.L_x_3108) ;  /* 0xffffff9c00087947 */ /* 0x000fea000383ffff */
.L_x_2969:
[----:B0-----:R0:W2:Y:S02]  /*23600*/  SYNCS.PHASECHK.TRANS64.TRYWAIT P1, [R10+URZ+0x2a8c0], R9 ;  /* 0x02a8c0090a0075a7 */ /* 0x0010a4000802017f */
[----:B--2---:R-:W-:Y:S05]  /*23610*/  @!P1 NANOSLEEP.SYNCS 0x989680 ;  /* 0x009896800000995d */ /* 0x004fea0003900000 */
[----:B------:R-:W2:Y:S02]  /*23620*/  @!P1 SYNCS.PHASECHK.TRANS64 P1, [R10+URZ+0x2a8c0], R9 ;  /* 0x02a8c0090a0095a7 */ /* 0x000ea4000802007f */
[----:B--2---:R-:W-:Y:S05]  /*23630*/  @!P1 BRA `(.L_x_2969) ;  /* 0xfffffffc00f09947 */ /* 0x004fea000383ffff */
[----:B------:R-:W-:Y:S05]  /*23640*/  BRA `(.L_x_3109) ;  /* 0xffffff9c00fc7947 */ /* 0x000fea000383ffff */
.L_x_2983:
[----:B------:R-:W0:Y:S01]  /*23650*/  S2R R7, SR_TID.X ;  /* 0x0000000000077919 */ /* 0x000e220000002100 */
[----:B------:R-:W-:Y:S01]  /*23660*/  BSSY B0, `(.L_x_3110) ;  /* 0x000000a000007945 */ /* 0x000fe20003800000 */
[----:B------:R-:W-:Y:S01]  /*23670*/  IMAD.MOV.U32 R12, RZ, RZ, RZ ;  /* 0x000000ffff0c7224 */ /* 0x000fe200078e00ff */
[----:B------:R-:W-:Y:S01]  /*23680*/  MOV R11, 0x1f ;  /* 0x0000001f000b7802 */ /* 0x000fe20000000f00 */
[----:B------:R-:W-:Y:S01]  /*23690*/  IMAD.MOV.U32 R15, RZ, RZ, -0x1 ;  /* 0xffffffffff0f7424 */ /* 0x000fe200078e00ff */
[----:B0-----:R-:W-:-:S04]  /*236a0*/  SHF.R.U32.HI R7, RZ, 0x5, R7 ;  /* 0x00000005ff077819 */ /* 0x001fc80000011607 */
[----:B------:R-:W-:-:S05]  /*236b0*/  LOP3.LUT R7, R7, 0x3, RZ, 0xc0, !PT ;  /* 0x0000000307077812 */ /* 0x000fca00078ec0ff */
[----:B------:R-:W-:-:S07]  /*236c0*/  IMAD.MOV.U32 R13, RZ, RZ, R7 ;  /* 0x000000ffff0d7224 */ /* 0x000fce00078e0007 */
[----:B-----5:R-:W-:Y:S05]  /*236d0*/  WARPSYNC.COLLECTIVE R15, `(.L_x_3111) ;  /* 0x000000000f087348 */ /* 0x020fea0003c00000 */
[----:B------:R0:W1:Y:S02]  /*236e0*/  SHFL.IDX P6, R14, R13, R12, R11 ;  /* 0x0000000c0d0e7389 */ /* 0x00006400000c000b */
[----:B01---5:R-:W-:Y:S01]  /*236f0*/  ENDCOLLECTIVE ;  /* 0x000000000000791b */ /* 0x023fe20003800000 */
.L_x_3111:
[----:B------:R-:W-:Y:S05]  /*23700*/  BSYNC B0 ;  /* 0x0000000000007941 */ /* 0x000fea0003800000 */
.L_x_3110:
[----:B------:R-:W-:Y:S05]  /*23710*/  BRA `(.L_x_3112) ;  /* 0xffffffac003c7947 */ /* 0x000fea000383ffff */
.L_x_2986:
[----:B0-----:R0:W1:Y:S02]  /*23720*/  SYNCS.PHASECHK.TRANS64.TRYWAIT P0, [R7+URZ+0x2a840], R2 ;  /* 0x02a84002070075a7 */ /* 0x001064000800017f */
[----:B-1----:R-:W-:Y:S05]  /*23730*/  @!P0 NANOSLEEP.SYNCS 0x989680 ;  /* 0x009896800000895d */ /* 0x002fea0003900000 */
[----:B------:R-:W1:Y:S02]  /*23740*/  @!P0 SYNCS.PHASECHK.TRANS64 P0, [R7+URZ+0x2a840], R2 ;  /* 0x02a84002070085a7 */ /* 0x000e64000800007f */
[----:B-1----:R-:W-:Y:S05]  /*23750*/  @!P0 BRA `(.L_x_2986) ;  /* 0xfffffffc00f08947 */ /* 0x002fea000383ffff */
[----:B------:R-:W-:Y:S05]  /*23760*/  BRA `(.L_x_3113) ;  /* 0xffffffac00987947 */ /* 0x000fea000383ffff */
.L_x_2987:
        /* <DEDUP_REMOVED lines=8> */
.L_x_3115:
[----:B------:R-:W-:Y:S05]  /*237f0*/  BSYNC B0 ;  /* 0x0000000000007941 */ /* 0x000fea0003800000 */
.L_x_3114:
[----:B------:R-:W-:Y:S01]  /*23800*/  IMAD.MOV.U32 R13, RZ, RZ, R4 ;  /* 0x000000ffff0d7224 */ /* 0x000fe200078e0004 */
[----:B------:R-:W-:Y:S01]  /*23810*/  MOV R11, 0x181f ;  /* 0x0000181f000b7802 */ /* 0x000fe20000000f00 */
[----:B------:R-:W-:Y:S01]  /*23820*/  IMAD.MOV.U32 R12, RZ, RZ, RZ ;  /* 0x000000ffff0c7224 */ /* 0x000fe200078e00ff */
[----:B------:R-:W-:Y:S01]  /*23830*/  MOV R2, R14 ;  /* 0x0000000e00027202 */ /* 0x000fe20000000f00 */
[----:B------:R-:W-:Y:S02]  /*23840*/  IMAD.MOV.U32 R15, RZ, RZ, -0x1 ;  /* 0xffffffffff0f7424 */ /* 0x000fe400078e00ff */
[----:B------:R-:W-:-:S07]  /*23850*/  @P0 IMAD R8, R5, 0x2, R22 ;  /* 0x0000000205080824 */ /* 0x000fce00078e0216 */
[----:B------:R-:W-:Y:S05]  /*23860*/  WARPSYNC.COLLECTIVE R15, `(.L_x_3116) ;  /* 0x000000000f087348 */ /* 0x000fea0003c00000 */
[----:B------:R0:W1:Y:S02]  /*23870*/  SHFL.IDX P6, R14, R13, R12, R11 ;  /* 0x0000000c0d0e7389 */ /* 0x00006400000c000b */
[----:B01----:R-:W-:Y:S01]  /*23880*/  ENDCOLLECTIVE ;  /* 0x000000000000791b */ /* 0x003fe20003800000 */
.L_x_3116:
[----:B------:R-:W-:Y:S01]  /*23890*/  IMAD.MOV.U32 R13, RZ, RZ, R0 ;  /* 0x000000ffff0d7224 */ /* 0x000fe200078e0000 */
[----:B------:R-:W-:Y:S01]  /*238a0*/  MOV R12, 0x1 ;  /* 0x00000001000c7802 */ /* 0x000fe20000000f00 */
[----:B------:R-:W-:-:S07]  /*238b0*/  IMAD.MOV.U32 R3, RZ, RZ, R14 ;  /* 0x000000ffff037224 */ /* 0x000fce00078e000e */
[----:B------:R-:W-:Y:S05]  /*238c0*/  WARPSYNC.COLLECTIVE R15, `(.L_x_3117) ;  /* 0x000000000f087348 */ /* 0x000fea0003c00000 */
[----:B------:R0:W1:Y:S02]  /*238d0*/  SHFL.IDX P6, R14, R13, R12, R11 ;  /* 0x0000000c0d0e7389 */ /* 0x00006400000c000b */
[----:B01----:R-:W-:Y:S01]  /*238e0*/  ENDCOLLECTIVE ;  /* 0x000000000000791b */ /* 0x003fe20003800000 */
.L_x_3117:
        /* <DEDUP_REMOVED lines=17> */
.L_x_3118:
[----:B------:R-:W-:Y:S01]  /*23a00*/  @P1 IMAD R8, R5, 0x2, R22 ;  /* 0x0000000205081824 */ /* 0x000fe200078e0216 */
[----:B------:R-:W-:Y:S01]  /*23a10*/  MOV R13, R0 ;  /* 0x00000000000d7202 */ /* 0x000fe20000000f00 */
[----:B------:R-:W-:Y:S01]  /*23a20*/  IMAD.MOV.U32 R12, RZ, RZ, 0x2 ;  /* 0x00000002ff0c7424 */ /* 0x000fe200078e00ff */
[----:B------:R-:W-:-:S07]  /*23a30*/  MOV R3, R14 ;  /* 0x0000000e00037202 */ /* 0x000fce0000000f00 */
[----:B------:R-:W-:Y:S05]  /*23a40*/  WARPSYNC.COLLECTIVE R15, `(.L_x_3119) ;  /* 0x000000000f087348 */ /* 0x000fea0003c00000 */
[----:B------:R0:W1:Y:S02]  /*23a50*/  SHFL.IDX P6, R14, R13, R12, R11 ;  /* 0x0000000c0d0e7389 */ /* 0x00006400000c000b */
[----:B01----:R-:W-:Y:S01]  /*23a60*/  ENDCOLLECTIVE ;  /* 0x000000000000791b */ /* 0x003fe20003800000 */
.L_x_3119:
        /* <DEDUP_REMOVED lines=17> */
.L_x_3120:
[----:B------:R-:W-:Y:S01]  /*23b80*/  @P1 LEA R8, R5, R22, 0x1 ;  /* 0x0000001605081211 */ /* 0x000fe200078e08ff */
[----:B------:R-:W-:Y:S02]  /*23b90*/  IMAD.MOV.U32 R13, RZ, RZ, R0 ;  /* 0x000000ffff0d7224 */ /* 0x000fe400078e0000 */
[----:B------:R-:W-:Y:S02]  /*23ba0*/  IMAD.MOV.U32 R12, RZ, RZ, 0x3 ;  /* 0x00000003ff0c7424 */ /* 0x000fe400078e00ff */
[----:B------:R-:W-:-:S07]  /*23bb0*/  IMAD.MOV.U32 R3, RZ, RZ, R14 ;  /* 0x000000ffff037224 */ /* 0x000fce00078e000e */
[----:B------:R-:W-:Y:S05]  /*23bc0*/  WARPSYNC.COLLECTIVE R15, `(.L_x_3121) ;  /* 0x000000000f087348 */ /* 0x000fea0003c00000 */
[----:B------:R0:W1:Y:S02]  /*23bd0*/  SHFL.IDX P6, R14, R13, R12, R11 ;  /* 0x0000000c0d0e7389 */ /* 0x00006400000c000b */
[----:B01----:R-:W-:Y:S01]  /*23be0*/  ENDCOLLECTIVE ;  /* 0x000000000000791b */ /* 0x003fe20003800000 */
.L_x_3121:
        /* <DEDUP_REMOVED lines=17> */
.L_x_3122:
[----:B------:R-:W-:Y:S02]  /*23d00*/  @P1 IMAD R8, R5, 0x2, R22 ;  /* 0x0000000205081824 */ /* 0x000fe400078e0216 */
[----:B------:R-:W-:Y:S01]  /*23d10*/  IMAD.MOV.U32 R13, RZ, RZ, R0 ;  /* 0x000000ffff0d7224 */ /* 0x000fe200078e0000 */
[----:B------:R-:W-:Y:S01]  /*23d20*/  MOV R12, 0x4 ;  /* 0x00000004000c7802 */ /* 0x000fe20000000f00 */
[----:B------:R-:W-:-:S07]  /*23d30*/  IMAD.MOV.U32 R3, RZ, RZ, R14 ;  /* 0x000000ffff037224 */ /* 0x000fce00078e000e */
[----:B------:R-:W-:Y:S05]  /*23d40*/  WARPSYNC.COLLECTIVE R15, `(.L_x_3123) ;  /* 0x000000000f087348 */ /* 0x000fea0003c00000 */
[----:B------:R0:W1:Y:S02]  /*23d50*/  SHFL.IDX P6, R14, R13, R12, R11 ;  /* 0x0000000c0d0e7389 */ /* 0x00006400000c000b */
[----:B01----:R-:W-:Y:S01]  /*23d60*/  ENDCOLLECTIVE ;  /* 0x000000000000791b */ /* 0x003fe20003800000 */
.L_x_3123:
        /* <DEDUP_REMOVED lines=17> */
.L_x_3124:
[----:B------:R-:W-:Y:S01]  /*23e80*/  @P1 IMAD R8, R5, 0x2, R22 ;  /* 0x0000000205081824 */ /* 0x000fe200078e0216 */
[----:B------:R-:W-:Y:S01]  /*23e90*/  MOV R13, R0 ;  /* 0x00000000000d7202 */ /* 0x000fe20000000f00 */
[----:B------:R-:W-:Y:S01]  /*23ea0*/  IMAD.MOV.U32 R12, RZ, RZ, 0x5 ;  /* 0x00000005ff0c7424 */ /* 0x000fe200078e00ff */
[----:B------:R-:W-:-:S07]  /*23eb0*/  MOV R3, R14 ;  /* 0x0000000e00037202 */ /* 0x000fce0000000f00 */
[----:B------:R-:W-:Y:S05]  /*23ec0*/  WARPSYNC.COLLECTIVE R15, `(.L_x_3125) ;  /* 0x000000000f087348 */ /* 0x000fea0003c00000 */
[----:B------:R0:W1:Y:S02]  /*23ed0*/  SHFL.IDX P6, R14, R13, R12, R11 ;  /* 0x0000000c0d0e7389 */ /* 0x00006400000c000b */
[----:B01----:R-:W-:Y:S01]  /*23ee0*/  ENDCOLLECTIVE ;  /* 0x000000000000791b */ /* 0x003fe20003800000 */
.L_x_3125:
[----:B------:R-:W-:-:S05]  /*23ef0*/  @P1 LEA R3, P0, R9, R3, 0x1 ;  /* 0x0000000309031211 */ /* 0x000fca00078008ff */
[----:B------:R-:W-:-:S05]  /*23f00*/  @P1 IMAD.X R2, RZ, RZ, R2, P0 ;  /* 0x000000ffff021224 */ /* 0x000fca00000e0602 */
[----:B------:R-:W-:Y:S02]  /*23f10*/  @P1 LOP3.LUT R3, R3, R2, RZ, 0x3c, !PT ;  /* 0x0000000203031212 */ /* 0x000fe400078e3cff */
[----:B------:R-:W-:Y:S02]  /*23f20*/  MOV R13, R4 ;  /* 0x00000004000d7202 */ /* 0x000fe40000000f00 */
[----:B------:R-:W-:-:S04]  /*23f30*/  @P1 LOP3.LUT R2, R3, R2, RZ, 0x3c, !PT ;  /* 0x0000000203021212 */ /* 0x000fc800078e3cff */
[----:B------:R-:W-:Y:S01]  /*23f40*/  @P1 LOP3.LUT R3, R3, R2, RZ, 0x3c, !PT ;  /* 0x0000000203031212 */ /* 0x000fe200078e3cff */
[----:B------:R-:W-:-:S04]  /*23f50*/  IMAD.MOV.U32 R0, RZ, RZ, R14 ;  /* 0x000000ffff007224 */ /* 0x000fc800078e000e */
[----:B------:R-:W-:Y:S01]  /*23f60*/  @!PT LDS RZ, [RZ] ;  /* 0x00000000fffff984 */ /* 0x000fe20000000800 */
[----:B------:R-:W-:Y:S01]  /*23f70*/  @!PT LDS RZ, [RZ] ;  /* 0x00000000fffff984 */ /* 0x000fe20000000800 */
[----:B------:R-:W-:Y:S01]  /*23f80*/  @!PT LDS RZ, [RZ] ;  /* 0x00000000fffff984 */ /* 0x000fe20000000800 */
[----:B------:R0:W-:Y:S03]  /*23f90*/  @P1 LDGSTS.E.BYPASS.LTC128B.128 [R8+0x1a400], desc[UR60][R2.64], !P4 ;  /* 0x1a40000002081fae */ /* 0x0001e6000e101d7c */
[----:B0-----:R-:W-:Y:S05]  /*23fa0*/  WARPSYNC.COLLECTIVE R15, `(.L_x_3126) ;  /* 0x000000000f087348 */ /* 0x001fea0003c00000 */
[----:B------:R1:W2:Y:S02]  /*23fb0*/  SHFL.IDX P6, R14, R13, R12, R11 ;  /* 0x0000000c0d0e7389 */ /* 0x0002a400000c000b */
[----:B012---:R-:W-:Y:S01]  /*23fc0*/  ENDCOLLECTIVE ;  /* 0x000000000000791b */ /* 0x007fe20003800000 */
.L_x_3126:
[----:B------:R-:W-:Y:S01]  /*23fd0*/  @!PT LDS RZ, [RZ] ;  /* 0x00000000fffff984 */ /* 0x000fe20000000800 */
[----:B------:R-:W-:Y:S01]  /*23fe0*/  @!PT LDS RZ, [RZ] ;  /* 0x00000000fffff984 */ /* 0x000fe20000000800 */
[----:B------:R-:W-:Y:S01]  /*23ff0*/  @!PT LDS RZ, [RZ] ;  /* 0x00000000fffff984 */ /* 0x000fe20000000800 */
[----:B------:R-:W-:Y:S04]  /*24000*/  @P1 LDGSTS.E.BYPASS.LTC128B.128 [R8+0x1d400], desc[UR60][R2.64+0x80], !P3 ;  /* 0x1d40008002081fae */ /* 0x000fe8000d901d7c */
[----:B------:R0:W-:Y:S02]  /*24010*/  @P1 LDGSTS.E.BYPASS.LTC128B.128 [R8+0x20400], desc[UR60][R2.64+0x100], !P2 ;  /* 0x2040010002081fae */ /* 0x0001e4000d101d7c */
[----:B0-----:R-:W-:Y:S01]  /*24020*/  IMAD.MOV.U32 R2, RZ, RZ, R14 ;  /* 0x000000ffff027224 */ /* 0x001fe200078e000e */
[----:B------:R-:W-:Y:S06]  /*24030*/  BRA `(.L_x_3127) ;  /* 0xffffffa800e87947 */ /* 0x000fec000383ffff */
.L_x_2992:
[----:B------:R-:W-:Y:S01]  /*24040*/  IMAD.MOV.U32 R13, RZ, RZ, R4 ;  /* 0x000000ffff0d7224 */ /* 0x000fe200078e0004 */
[----:B------:R-:W-:Y:S01]  /*24050*/  MOV R12, RZ ;  /* 0x000000ff000c7202 */ /* 0x000fe20000000f00 */
[----:B------:R-:W-:Y:S01]  /*24060*/  IMAD.MOV.U32 R11, RZ, RZ, 0x181f ;  /* 0x0000181fff0b7424 */ /* 0x000fe200078e00ff */
[----:B------:R-:W-:Y:S01]  /*24070*/  LEA R17, R17, R9, 0x7 ;  /* 0x0000000911117211 */ /* 0x000fe200078e38ff */
[----:B------:R-:W-:Y:S02]  /*24080*/  IMAD.MOV.U32 R15, RZ, RZ, -0x1 ;  /* 0xffffffffff0f7424 */ /* 0x000fe400078e00ff */
[----:B-----5:R-:W-:-:S07]  /*24090*/  IMAD R5, R10, R7, RZ ;  /* 0x000000070a057224 */ /* 0x020fce00078e02ff */
[----:B------:R-:W-:Y:S05]  /*240a0*/  WARPSYNC.COLLECTIVE R15, `(.L_x_3128) ;  /* 0x000000000f087348 */ /* 0x000fea0003c00000 */
[----:B------:R0:W1:Y:S02]  /*240b0*/  SHFL.IDX P6, R14, R13, R12, R11 ;  /* 0x0000000c0d0e7389 */ /* 0x00006400000c000b */
[----:B01----:R-:W-:Y:S01]  /*240c0*/  ENDCOLLECTIVE ;  /* 0x000000000000791b */ /* 0x003fe20003800000 */
.L_x_3128:
[----:B------:R-:W-:Y:S01]  /*240d0*/  ISETP.GE.AND P1, PT, R17, R5, PT ;  /* 0x000000051100720c */ /* 0x000fe20003f26270 */
[----:B------:R-:W-:Y:S01]  /*240e0*/  IMAD.MOV.U32 R13, RZ, RZ, R0 ;  /* 0x000000ffff0d7224 */ /* 0x000fe200078e0000 */
[----:B------:R-:W-:-:S11]  /*240f0*/  MOV R2, R14 ;  /* 0x0000000e00027202 */ /* 0x000fd60000000f00 */
[----:B------:R-:W-:Y:S05]  /*24100*/  WARPSYNC.COLLECTIVE R15, `(.L_x_3129) ;  /* 0x000000000f087348 */ /* 0x000fea0003c00000 */
[----:B------:R0:W1:Y:S02]  /*24110*/  SHFL.IDX P6, R14, R13, R12, R11 ;  /* 0x0000000c0d0e7389 */ /* 0x00006400000c000b */
[----:B01----:R-:W-:Y:S01]  /*24120*/  ENDCOLLECTIVE ;  /* 0x000000000000791b */ /* 0x003fe20003800000 */
.L_x_3129:
[----:B------:R-:W-:Y:S02]  /*24130*/  IMAD.MOV.U32 R13, RZ, RZ, R4 ;  /* 0x000000ffff0d7224 */ /* 0x000fe400078e0004 */
[----:B------:R-:W-:Y:S02]  /*24140*/  IMAD.MOV.U32 R12, RZ, RZ, 0x1 ;  /* 0x00000001ff0c7424 */ /* 0x000fe400078e00ff */
[----:B------:R-:W-:-:S07]  /*24150*/  IMAD.MOV.U32 R3, RZ, RZ, R14 ;  /* 0x000000ffff037224 */ /* 0x000fce00078e000e */
[----:B------:R-:W-:Y:S05]  /*24160*/  WARPSYNC.COLLECTIVE R15, `(.L_x_3130) ;  /* 0x000000000f087348 */ /* 0x000fea0003c00000 */
[----:B------:R0:W1:Y:S02]  /*24170*/  SHFL.IDX P6, R14, R13, R12, R11 ;  /* 0x0000000c0d0e7389 */ /* 0x00006400000c000b */
[----:B01----:R-:W-:Y:S01]  /*24180*/  ENDCOLLECTIVE ;  /* 0x000000000000791b */ /* 0x003fe20003800000 */
.L_x_3130:
[----:B------:R-:W-:-:S05]  /*24190*/  @!P1 LEA R6, P4, R8, R3, 0x1 ;  /* 0x0000000308069211 */ /* 0x000fca00078808ff */
[----:B------:R-:W-:Y:S02]  /*241a0*/  @!P1 IMAD.X R3, RZ, RZ, R2, P4 ;  /* 0x000000ffff039224 */ /* 0x000fe400020e0602 */
[----:B------:R-:W-:Y:S01]  /*241b0*/  @!P1 IMAD.MOV.U32 R2, RZ, RZ, R6 ;  /* 0x000000ffff029224 */ /* 0x000fe200078e0006 */
[----:B------:R-:W-:Y:S01]  /*241c0*/  IADD3 R6, R17, 0x10, RZ ;  /* 0x0000001011067810 */ /* 0x000fe20007ffe0ff */
[----:B------:R-:W-:-:S03]  /*241d0*/  IMAD.MOV.U32 R13, RZ, RZ, R0 ;  /* 0x000000ffff0d7224 */ /* 0x000fc600078e0000 */
        /* <DEDUP_REMOVED lines=11> */
.L_x_3131:
[----:B------:R-:W-:Y:S02]  /*24290*/  IMAD.MOV.U32 R13, RZ, RZ, R4 ;  /* 0x000000ffff0d7224 */ /* 0x000fe400078e0004 */
[----:B------:R-:W-:Y:S02]  /*242a0*/  IMAD.MOV.U32 R12, RZ, RZ, 0x2 ;  /* 0x00000002ff0c7424 */ /* 0x000fe400078e00ff */
[----:B------:R-:W-:-:S07]  /*242b0*/  IMAD.MOV.U32 R3, RZ, RZ, R14 ;  /* 0x000000ffff037224 */ /* 0x000fce00078e000e */
[----:B------:R-:W-:Y:S05]  /*242c0*/  WARPSYNC.COLLECTIVE R15, `(.L_x_3132) ;  /* 0x000000000f087348 */ /* 0x000fea0003c00000 */
[----:B------:R0:W1:Y:S02]  /*242d0*/  SHFL.IDX P6, R14, R13, R12, R11 ;  /* 0x0000000c0d0e7389 */ /* 0x00006400000c000b */
[----:B01----:R-:W-:Y:S01]  /*242e0*/  ENDCOLLECTIVE ;  /* 0x000000000000791b */ /* 0x003fe20003800000 */
.L_x_3132:
[----:B------:R-:W-:-:S04]  /*242f0*/  @!P1 LEA R6, P4, R8, R3, 0x1 ;  /* 0x0000000308069211 */ /* 0x000fc800078808ff */
[----:B------:R-:W-:Y:S01]  /*24300*/  @!P1 IADD3.X R7, RZ, R2, RZ, P4, !PT ;  /* 0x00000002ff079210 */ /* 0x000fe200027fe4ff */
[----:B------:R-:W-:Y:S01]  /*24310*/  @!P1 IMAD.MOV.U32 R2, RZ, RZ, R6 ;  /* 0x000000ffff029224 */ /* 0x000fe200078e0006 */
[----:B------:R-:W-:-:S03]  /*24320*/  IADD3 R6, R17, 0x20, RZ ;  /* 0x0000002011067810 */ /* 0x000fc60007ffe0ff */
        /* <DEDUP_REMOVED lines=13> */
.L_x_3133:
[----:B------:R-:W-:Y:S02]  /*24400*/  IMAD.MOV.U32 R13, RZ, RZ, R4 ;  /* 0x000000ffff0d7224 */ /* 0x000fe400078e0004 */
[----:B------:R-:W-:Y:S02]  /*24410*/  IMAD.MOV.U32 R12, RZ, RZ, 0x3 ;  /* 0x00000003ff0c7424 */ /* 0x000fe400078e00ff */
[----:B------:R-:W-:-:S07]  /*24420*/  IMAD.MOV.U32 R3, RZ, RZ, R14 ;  /* 0x000000ffff037224 */ /* 0x000fce00078e000e */
[----:B------:R-:W-:Y:S05]  /*24430*/  WARPSYNC.COLLECTIVE R15, `(.L_x_3134) ;  /* 0x000000000f087348 */ /* 0x000fea0003c00000 */
[----:B------:R0:W1:Y:S02]  /*24440*/  SHFL.IDX P6, R14, R13, R12, R11 ;  /* 0x0000000c0d0e7389 */ /* 0x00006400000c000b */
[----:B01----:R-:W-:Y:S01]  /*24450*/  ENDCOLLECTIVE ;  /* 0x000000000000791b */ /* 0x003fe20003800000 */
.L_x_3134:
        /* <DEDUP_REMOVED lines=17> */
.L_x_3135:
[----:B------:R-:W-:Y:S02]  /*24570*/  IMAD.MOV.U32 R13, RZ, RZ, R4 ;  /* 0x000000ffff0d7224 */ /* 0x000fe400078e0004 */
[----:B------:R-:W-:Y:S02]  /*24580*/  IMAD.MOV.U32 R12, RZ, RZ, 0x4 ;  /* 0x00000004ff0c7424 */ /* 0x000fe400078e00ff */
[----:B------:R-:W-:-:S07]  /*24590*/  IMAD.MOV.U32 R3, RZ, RZ, R14 ;  /* 0x000000ffff037224 */ /* 0x000fce00078e000e */
[----:B------:R-:W-:Y:S05]  /*245a0*/  WARPSYNC.COLLECTIVE R15, `(.L_x_3136) ;  /* 0x000000000f087348 */ /* 0x000fea0003c00000 */
[----:B------:R0:W1:Y:S02]  /*245b0*/  SHFL.IDX P6, R14, R13, R12, R11 ;  /* 0x0000000c0d0e7389 */ /* 0x00006400000c000b */
[----:B01----:R-:W-:Y:S01]  /*245c0*/  ENDCOLLECTIVE ;  /* 0x000000000000791b */ /* 0x003fe20003800000 */
.L_x_3136:
        /* <DEDUP_REMOVED lines=17> */
.L_x_3137:
[----:B------:R-:W-:Y:S02]  /*246e0*/  IMAD.MOV.U32 R13, RZ, RZ, R4 ;  /* 0x000000ffff0d7224 */ /* 0x000fe400078e0004 */
[----:B------:R-:W-:Y:S02]  /*246f0*/  IMAD.MOV.U32 R12, RZ, RZ, 0x5 ;  /* 0x00000005ff0c7424 */ /* 0x000fe400078e00ff */
[----:B------:R-:W-:-:S07]  /*24700*/  IMAD.MOV.U32 R3, RZ, RZ, R14 ;  /* 0x000000ffff037224 */ /* 0x000fce00078e000e */
[----:B------:R-:W-:Y:S05]  /*24710*/  WARPSYNC.COLLECTIVE R15, `(.L_x_3138) ;  /* 0x000000000f087348 */ /* 0x000fea0003c00000 */
[----:B------:R0:W1:Y:S02]  /*24720*/  SHFL.IDX P6, R14, R13, R12, R11 ;  /* 0x0000000c0d0e7389 */ /* 0x00006400000c000b */
[----:B01----:R-:W-:Y:S01]  /*24730*/  ENDCOLLECTIVE ;  /* 0x000000000000791b */ /* 0x003fe20003800000 */
.L_x_3138:
        /* <DEDUP_REMOVED lines=17> */
.L_x_3139:
[----:B------:R-:W-:Y:S02]  /*24850*/  IMAD.MOV.U32 R13, RZ, RZ, R4 ;  /* 0x000000ffff0d7224 */ /* 0x000fe400078e0004 */
[----:B------:R-:W-:Y:S02]  /*24860*/  IMAD.MOV.U32 R12, RZ, RZ, 0x6 ;  /* 0x00000006ff0c7424 */ /* 0x000fe400078e00ff */
[----:B------:R-:W-:-:S07]  /*24870*/  IMAD.MOV.U32 R3, RZ, RZ, R14 ;  /* 0x000000ffff037224 */ /* 0x000fce00078e000e */
[----:B------:R-:W-:Y:S05]  /*24880*/  WARPSYNC.COLLECTIVE R15, `(.L_x_3140) ;  /* 0x000000000f087348 */ /* 0x000fea0003c00000 */
[----:B------:R0:W1:Y:S02]  /*24890*/  SHFL.IDX P6, R14, R13, R12, R11 ;  /* 0x0000000c0d0e7389 */ /* 0x00006400000c000b */
[----:B01----:R-:W-:Y:S01]  /*248a0*/  ENDCOLLECTIVE ;  /* 0x000000000000791b */ /* 0x003fe20003800000 */
.L_x_3140:
        /* <DEDUP_REMOVED lines=17> */
.L_x_3141:
[----:B------:R-:W-:Y:S01]  /*249c0*/  MOV R13, R4 ;  /* 0x00000004000d7202 */ /* 0x000fe20000000f00 */
[----:B------:R-:W-:Y:S02]  /*249d0*/  IMAD.MOV.U32 R12, RZ, RZ, 0x7 ;  /* 0x00000007ff0c7424 */ /* 0x000fe400078e00ff */
[----:B------:R-:W-:-:S07]  /*249e0*/  IMAD.MOV.U32 R3, RZ, RZ, R14 ;  /* 0x000000ffff037224 */ /* 0x000fce00078e000e */
[----:B------:R-:W-:Y:S05]  /*249f0*/  WARPSYNC.COLLECTIVE R15, `(.L_x_3142) ;  /* 0x000000000f087348 */ /* 0x000fea0003c00000 */
[----:B------:R0:W1:Y:S02]  /*24a00*/  SHFL.IDX P6, R14, R13, R12, R11 ;  /* 0x0000000c0d0e7389 */ /* 0x00006400000c000b */
[----:B01----:R-:W-:Y:S01]  /*24a10*/  ENDCOLLECTIVE ;  /* 0x000000000000791b */ /* 0x003fe20003800000 */
.L_x_3142:
[----:B------:R-:W-:-:S04]  /*24a20*/  @!P1 LEA R6, P4, R8, R3, 0x1 ;  /* 0x0000000308069211 */ /* 0x000fc800078808ff */
[----:B------:R-:W-:Y:S01]  /*24a30*/  @!P1 IADD3.X R7, RZ, R2, RZ, P4, !PT ;  /* 0x00000002ff079210 */ /* 0x000fe200027fe4ff */
[----:B------:R-:W-:-:S04]  /*24a40*/  @!P1 IMAD.MOV.U32 R2, RZ, RZ, R6 ;  /* 0x000000ffff029224 */ /* 0x000fc800078e0006 */
[----:B------:R-:W-:Y:S01]  /*24a50*/  @!P1 IMAD.MOV.U32 R3, RZ, RZ, R7 ;  /* 0x000000ffff039224 */ /* 0x000fe200078e0007 */
[----:B------:R-:W-:-:S04]  /*24a60*/  MOV R13, R0 ;  /* 0x00000000000d7202 */ /* 0x000fc80000000f00 */
        /* <DEDUP_REMOVED lines=10> */
.L_x_3143:
[----:B------:R-:W-:Y:S05]  /*24b10*/  BRA `(.L_x_3144) ;  /* 0xffffffac00547947 */ /* 0x000fea000383ffff */
.L_x_2997:
[----:B0-----:R0:W1:Y:S02]  /*24b20*/  SYNCS.PHASECHK.TRANS64.TRYWAIT P0, [R22+URZ+0x2a820], R3 ;  /* 0x02a82003160075a7 */ /* 0x001064000800017f */
[----:B-1----:R-:W-:Y:S05]  /*24b30*/  @!P0 NANOSLEEP.SYNCS 0x989680 ;  /* 0x009896800000895d */ /* 0x002fea0003900000 */
[----:B------:R-:W1:Y:S02]  /*24b40*/  @!P0 SYNCS.PHASECHK.TRANS64 P0, [R22+URZ+0x2a820], R3 ;  /* 0x02a82003160085a7 */ /* 0x000e64000800007f */
[----:B-1----:R-:W-:Y:S05]  /*24b50*/  @!P0 BRA `(.L_x_2997) ;  /* 0xfffffffc00f08947 */ /* 0x002fea000383ffff */
[----:B------:R-:W-:Y:S05]  /*24b60*/  BRA `(.L_x_3145) ;  /* 0xffffffac00c47947 */ /* 0x000fea000383ffff */
.L_x_3002:
[----:B0-----:R0:W1:Y:S02]  /*24b70*/  SYNCS.PHASECHK.TRANS64.TRYWAIT P0, [R5+URZ+0x2a840], R0 ;  /* 0x02a84000050075a7 */ /* 0x001064000800017f */
[----:B-1----:R-:W-:Y:S05]  /*24b80*/  @!P0 NANOSLEEP.SYNCS 0x989680 ;  /* 0x009896800000895d */ /* 0x002fea0003900000 */
[----:B------:R-:W1:Y:S02]  /*24b90*/  @!P0 SYNCS.PHASECHK.TRANS64 P0, [R5+URZ+0x2a840], R0 ;  /* 0x02a84000050085a7 */ /* 0x000e64000800007f */
[----:B-1----:R-:W-:Y:S05]  /*24ba0*/  @!P0 BRA `(.L_x_3002) ;  /* 0xfffffffc00f08947 */ /* 0x002fea000383ffff */
[----:B------:R-:W-:Y:S05]  /*24bb0*/  BRA `(.L_x_3146) ;  /* 0xffffffb0008c7947 */ /* 0x000fea000383ffff */
.L_x_3003:
        /* <DEDUP_REMOVED lines=8> */
.L_x_3148:
[----:B------:R-:W-:Y:S05]  /*24c40*/  BSYNC B1 ;  /* 0x0000000000017941 */ /* 0x000fea0003800000 */
.L_x_3147:
[----:B------:R-:W0:Y:S01]  /*24c50*/  S2R R35, SR_TID.X ;  /* 0x0000000000237919 */ /* 0x000e220000002100 */
[----:B------:R-:W-:Y:S01]  /*24c60*/  MOV R13, R9 ;  /* 0x00000009000d7202 */ /* 0x000fe20000000f00 */
        /* <DEDUP_REMOVED lines=8> */
.L_x_3149:
[----:B------:R-:W-:Y:S01]  /*24cf0*/  MOV R13, R8 ;  /* 0x00000008000d7202 */ /* 0x000fe20000000f00 */
[----:B------:R-:W-:Y:S01]  /*24d00*/  IMAD.MOV.U32 R12, RZ, RZ, 0x1 ;  /* 0x00000001ff0c7424 */ /* 0x000fe200078e00ff */
[----:B------:R-:W-:Y:S01]  /*24d10*/  SHF.L.U32 R35, R35, 0x3, RZ ;  /* 0x0000000323237819 */ /* 0x000fe200000006ff */
[----:B------:R-:W-:-:S03]  /*24d20*/  IMAD.MOV.U32 R2, RZ, RZ, R14 ;  /* 0x000000ffff027224 */ /* 0x000fc600078e000e */
[----:B------:R-:W-:-:S07]  /*24d30*/  LOP3.LUT R35, R35, 0x38, RZ, 0xc0, !PT ;  /* 0x0000003823237812 */ /* 0x000fce00078ec0ff */
[----:B------:R-:W-:Y:S05]  /*24d40*/  WARPSYNC.COLLECTIVE R15, `(.L_x_3150) ;  /* 0x000000000f087348 */ /* 0x000fea0003c00000 */
[----:B------:R0:W1:Y:S02]  /*24d50*/  SHFL.IDX P6, R14, R13, R12, R11 ;  /* 0x0000000c0d0e7389 */ /* 0x00006400000c000b */
[----:B01----:R-:W-:Y:S01]  /*24d60*/  ENDCOLLECTIVE ;  /* 0x000000000000791b */ /* 0x003fe20003800000 */
.L_x_3150:
        /* <DEDUP_REMOVED lines=14> */
.L_x_3151:
[----:B------:R-:W-:Y:S01]  /*24e50*/  MOV R13, R8 ;  /* 0x00000008000d7202 */ /* 0x000fe20000000f00 */
[----:B------:R-:W-:Y:S02]  /*24e60*/  IMAD.MOV.U32 R12, RZ, RZ, 0x2 ;  /* 0x00000002ff0c7424 */ /* 0x000fe400078e00ff */
[----:B------:R-:W-:-:S07]  /*24e70*/  IMAD.MOV.U32 R2, RZ, RZ, R14 ;  /* 0x000000ffff027224 */ /* 0x000fce00078e000e */
[----:B------:R-:W-:Y:S05]  /*24e80*/  WARPSYNC.COLLECTIVE R15, `(.L_x_3152) ;  /* 0x000000000f087348 */ /* 0x000fea0003c00000 */
[----:B------:R0:W1:Y:S02]  /*24e90*/  SHFL.IDX P6, R14, R13, R12, R11 ;  /* 0x0000000c0d0e7389 */ /* 0x00006400000c000b */
[----:B01----:R-:W-:Y:S01]  /*24ea0*/  ENDCOLLECTIVE ;  /* 0x000000000000791b */ /* 0x003fe20003800000 */
.L_x_3152:
        /* <DEDUP_REMOVED lines=13> */
.L_x_3153:
[----:B------:R-:W-:Y:S01]  /*24f80*/  MOV R13, R8 ;  /* 0x00000008000d7202 */ /* 0x000fe20000000f00 */
[----:B------:R-:W-:Y:S02]  /*24f90*/  IMAD.MOV.U32 R12, RZ, RZ, 0x3 ;  /* 0x00000003ff0c7424 */ /* 0x000fe400078e00ff */
[----:B------:R-:W-:-:S07]  /*24fa0*/  IMAD.MOV.U32 R2, RZ, RZ, R14 ;  /* 0x000000ffff027224 */ /* 0x000fce00078e000e */
[----:B------:R-:W-:Y:S05]  /*24fb0*/  WARPSYNC.COLLECTIVE R15, `(.L_x_3154) ;  /* 0x000000000f087348 */ /* 0x000fea0003c00000 */
[----:B------:R0:W1:Y:S02]  /*24fc0*/  SHFL.IDX P6, R14, R13, R12, R11 ;  /* 0x0000000c0d0e7389 */ /* 0x00006400000c000b */
[----:B01----:R-:W-:Y:S01]  /*24fd0*/  ENDCOLLECTIVE ;  /* 0x000000000000791b */ /* 0x003fe20003800000 */
.L_x_3154:
        /* <DEDUP_REMOVED lines=13> */
.L_x_3155:
[----:B------:R-:W-:Y:S01]  /*250b0*/  IMAD.MOV.U32 R13, RZ, RZ, R8 ;  /* 0x000000ffff0d7224 */ /* 0x000fe200078e0008 */
[----:B------:R-:W-:Y:S01]  /*250c0*/  MOV R12, 0x4 ;  /* 0x00000004000c7802 */ /* 0x000fe20000000f00 */
[----:B------:R-:W-:-:S07]  /*250d0*/  IMAD.MOV.U32 R2, RZ, RZ, R14 ;  /* 0x000000ffff027224 */ /* 0x000fce00078e000e */
[----:B------:R-:W-:Y:S05]  /*250e0*/  WARPSYNC.COLLECTIVE R15, `(.L_x_3156) ;  /* 0x000000000f087348 */ /* 0x000fea0003c00000 */
[----:B------:R0:W1:Y:S02]  /*250f0*/  SHFL.IDX P6, R14, R13, R12, R11 ;  /* 0x0000000c0d0e7389 */ /* 0x00006400000c000b */
[----:B01----:R-:W-:Y:S01]  /*25100*/  ENDCOLLECTIVE ;  /* 0x000000000000791b */ /* 0x003fe20003800000 */
.L_x_3156:
        /* <DEDUP_REMOVED lines=13> */
.L_x_3157:
[----:B------:R-:W-:Y:S01]  /*251e0*/  IMAD.MOV.U32 R13, RZ, RZ, R8 ;  /* 0x000000ffff0d7224 */ /* 0x000fe200078e0008 */
[----:B------:R-:W-:Y:S01]  /*251f0*/  MOV R12, 0x5 ;  /* 0x00000005000c7802 */ /* 0x000fe20000000f00 */
[----:B------:R-:W-:-:S07]  /*25200*/  IMAD.MOV.U32 R2, RZ, RZ, R14 ;  /* 0x000000ffff027224 */ /* 0x000fce00078e000e */
[----:B------:R-:W-:Y:S05]  /*25210*/  WARPSYNC.COLLECTIVE R15, `(.L_x_3158) ;  /* 0x000000000f087348 */ /* 0x000fea0003c00000 */
[----:B------:R0:W1:Y:S02]  /*25220*/  SHFL.IDX P6, R14, R13, R12, R11 ;  /* 0x0000000c0d0e7389 */ /* 0x00006400000c000b */
[----:B01----:R-:W-:Y:S01]  /*25230*/  ENDCOLLECTIVE ;  /* 0x000000000000791b */ /* 0x003fe20003800000 */
.L_x_3158:
        /* <DEDUP_REMOVED lines=13> */
.L_x_3159:
[----:B------:R-:W-:Y:S01]  /*25310*/  IMAD.MOV.U32 R2, RZ, RZ, R14 ;  /* 0x000000ffff027224 */ /* 0x000fe200078e000e */
[----:B------:R-:W-:Y:S06]  /*25320*/  BRA `(.L_x_3160) ;  /* 0xffffffac00c47947 */ /* 0x000fec000383ffff */
.L_x_3008:
[----:B-1----:R1:W2:Y:S02]  /*25330*/  SYNCS.PHASECHK.TRANS64.TRYWAIT P0, [R5+URZ+0x2a860], R2 ;  /* 0x02a86002050075a7 */ /* 0x0022a4000800017f */
[----:B--2---:R-:W-:Y:S05]  /*25340*/  @!P0 NANOSLEEP.SYNCS 0x989680 ;  /* 0x009896800000895d */ /* 0x004fea0003900000 */
[----:B------:R-:W2:Y:S02]  /*25350*/  @!P0 SYNCS.PHASECHK.TRANS64 P0, [R5+URZ+0x2a860], R2 ;  /* 0x02a86002050085a7 */ /* 0x000ea4000800007f */
[----:B--2---:R-:W-:Y:S05]  /*25360*/  @!P0 BRA `(.L_x_3008) ;  /* 0xfffffffc00f08947 */ /* 0x004fea000383ffff */
[----:B------:R-:W-:Y:S05]  /*25370*/  BRA `(.L_x_3161) ;  /* 0xffffffb000207947 */ /* 0x000fea000383ffff */
.L_x_3009:
        /* <DEDUP_REMOVED lines=8> */
.L_x_3163:
[----:B------:R-:W-:Y:S05]  /*25400*/  BSYNC B1 ;  /* 0x0000000000017941 */ /* 0x000fea0003800000 */
.L_x_3162:
        /* <DEDUP_REMOVED lines=9> */
.L_x_3164:
[----:B------:R-:W-:Y:S01]  /*254a0*/  MOV R13, R25 ;  /* 0x00000019000d7202 */ /* 0x000fe20000000f00 */
[----:B------:R-:W-:Y:S02]  /*254b0*/  IMAD.MOV.U32 R12, RZ, RZ, 0x1 ;  /* 0x00000001ff0c7424 */ /* 0x000fe400078e00ff */
[----:B------:R-:W-:-:S07]  /*254c0*/  IMAD.MOV.U32 R2, RZ, RZ, R14 ;  /* 0x000000ffff027224 */ /* 0x000fce00078e000e */
[----:B------:R-:W-:Y:S05]  /*254d0*/  WARPSYNC.COLLECTIVE R15, `(.L_x_3165) ;  /* 0x000000000f087348 */ /* 0x000fea0003c00000 */
[----:B------:R0:W1:Y:S02]  /*254e0*/  SHFL.IDX P6, R14, R13, R12, R11 ;  /* 0x0000000c0d0e7389 */ /* 0x00006400000c000b */
[----:B01----:R-:W-:Y:S01]  /*254f0*/  ENDCOLLECTIVE ;  /* 0x000000000000791b */ /* 0x003fe20003800000 */
.L_x_3165:
        /* <DEDUP_REMOVED lines=15> */
.L_x_3166:
[----:B------:R-:W-:Y:S01]  /*255f0*/  MOV R13, R25 ;  /* 0x00000019000d7202 */ /* 0x000fe20000000f00 */
[----:B------:R-:W-:Y:S01]  /*25600*/  IMAD.MOV.U32 R12, RZ, RZ, 0x2 ;  /* 0x00000002ff0c7424 */ /* 0x000fe200078e00ff */
[----:B------:R-:W-:-:S07]  /*25610*/  MOV R2, R14 ;  /* 0x0000000e00027202 */ /* 0x000fce0000000f00 */
[----:B------:R-:W-:Y:S05]  /*25620*/  WARPSYNC.COLLECTIVE R15, `(.L_x_3167) ;  /* 0x000000000f087348 */ /* 0x000fea0003c00000 */
[----:B------:R0:W1:Y:S02]  /*25630*/  SHFL.IDX P6, R14, R13, R12, R11 ;  /* 0x0000000c0d0e7389 */ /* 0x00006400000c000b */
[----:B01----:R-:W-:Y:S01]  /*25640*/  ENDCOLLECTIVE ;  /* 0x000000000000791b */ /* 0x003fe20003800000 */
.L_x_3167:
        /* <DEDUP_REMOVED lines=14> */
.L_x_3168:
[----:B------:R-:W-:Y:S01]  /*25730*/  MOV R13, R25 ;  /* 0x00000019000d7202 */ /* 0x000fe20000000f00 */
[----:B------:R-:W-:Y:S01]  /*25740*/  IMAD.MOV.U32 R12, RZ, RZ, 0x3 ;  /* 0x00000003ff0c7424 */ /* 0x000fe200078e00ff */
[----:B------:R-:W-:-:S07]  /*25750*/  MOV R2, R14 ;  /* 0x0000000e00027202 */ /* 0x000fce0000000f00 */
[----:B------:R-:W-:Y:S05]  /*25760*/  WARPSYNC.COLLECTIVE R15, `(.L_x_3169) ;  /* 0x000000000f087348 */ /* 0x000fea0003c00000 */
[----:B------:R0:W1:Y:S02]  /*25770*/  SHFL.IDX P6, R14, R13, R12, R11 ;  /* 0x0000000c0d0e7389 */ /* 0x00006400000c000b */
[----:B01----:R-:W-:Y:S01]  /*25780*/  ENDCOLLECTIVE ;  /* 0x000000000000791b */ /* 0x003fe20003800000 */
.L_x_3169:
        /* <DEDUP_REMOVED lines=14> */
.L_x_3170:
[----:B------:R-:W-:Y:S01]  /*25870*/  MOV R13, R25 ;  /* 0x00000019000d7202 */ /* 0x000fe20000000f00 */
[----:B------:R-:W-:Y:S01]  /*25880*/  IMAD.MOV.U32 R12, RZ, RZ, 0x4 ;  /* 0x00000004ff0c7424 */ /* 0x000fe200078e00ff */
[----:B------:R-:W-:-:S07]  /*25890*/  MOV R2, R14 ;  /* 0x0000000e00027202 */ /* 0x000fce0000000f00 */
[----:B------:R-:W-:Y:S05]  /*258a0*/  WARPSYNC.COLLECTIVE R15, `(.L_x_3171) ;  /* 0x000000000f087348 */ /* 0x000fea0003c00000 */
[----:B------:R0:W1:Y:S02]  /*258b0*/  SHFL.IDX P6, R14, R13, R12, R11 ;  /* 0x0000000c0d0e7389 */ /* 0x00006400000c000b */
[----:B01----:R-:W-:Y:S01]  /*258c0*/  ENDCOLLECTIVE ;  /* 0x000000000000791b */ /* 0x003fe20003800000 */
.L_x_3171:
        /* <DEDUP_REMOVED lines=14> */
.L_x_3172:
[----:B------:R-:W-:Y:S01]  /*259b0*/  MOV R13, R25 ;  /* 0x00000019000d7202 */ /* 0x000fe20000000f00 */
[----:B------:R-:W-:Y:S01]  /*259c0*/  IMAD.MOV.U32 R12, RZ, RZ, 0x5 ;  /* 0x00000005ff0c7424 */ /* 0x000fe200078e00ff */
[----:B------:R-:W-:-:S07]  /*259d0*/  MOV R2, R14 ;  /* 0x0000000e00027202 */ /* 0x000fce0000000f00 */
[----:B------:R-:W-:Y:S05]  /*259e0*/  WARPSYNC.COLLECTIVE R15, `(.L_x_3173) ;  /* 0x000000000f087348 */ /* 0x000fea0003c00000 */
[----:B------:R0:W1:Y:S02]  /*259f0*/  SHFL.IDX P6, R14, R13, R12, R11 ;  /* 0x0000000c0d0e7389 */ /* 0x00006400000c000b */
[----:B01----:R-:W-:Y:S01]  /*25a00*/  ENDCOLLECTIVE ;  /* 0x000000000000791b */ /* 0x003fe20003800000 */
.L_x_3173:
        /* <DEDUP_REMOVED lines=13> */
.L_x_3174:
[----:B------:R-:W-:Y:S01]  /*25ae0*/  @!PT LDS RZ, [RZ] ;  /* 0x00000000fffff984 */ /* 0x000fe20000000800 */
[----:B------:R-:W-:Y:S01]  /*25af0*/  @!PT LDS RZ, [RZ] ;  /* 0x00000000fffff984 */ /* 0x000fe20000000800 */
[----:B------:R-:W-:Y:S01]  /*25b00*/  @!PT LDS RZ, [RZ] ;  /* 0x00000000fffff984 */ /* 0x000fe20000000800 */
[----:B------:R0:W-:Y:S02]  /*25b10*/  LDGSTS.E.BYPASS.LTC128B.128 [R4+0x5400], desc[UR60][R2.64+0x80], !P2 ;  /* 0x0540008002047fae */ /* 0x0001e4000d101d7c */
[----:B0-----:R-:W-:Y:S01]  /*25b20*/  MOV R2, R14 ;  /* 0x0000000e00027202 */ /* 0x001fe20000000f00 */
[----:B------:R-:W-:Y:S06]  /*25b30*/  BRA `(.L_x_3175) ;  /* 0xffffffac00107947 */ /* 0x000fec000383ffff */
.L_x_3017:
[----:B0-----:R0:W1:Y:S02]  /*25b40*/  SYNCS.PHASECHK.TRANS64.TRYWAIT P0, [R0+URZ+0x2a860], R3 ;  /* 0x02a86003000075a7 */ /* 0x001064000800017f */
[----:B-1----:R-:W-:Y:S05]  /*25b50*/  @!P0 NANOSLEEP.SYNCS 0x989680 ;  /* 0x009896800000895d */ /* 0x002fea0003900000 */
[----:B------:R-:W1:Y:S02]  /*25b60*/  @!P0 SYNCS.PHASECHK.TRANS64 P0, [R0+URZ+0x2a860], R3 ;  /* 0x02a86003000085a7 */ /* 0x000e64000800007f */
[----:B-1----:R-:W-:Y:S05]  /*25b70*/  @!P0 BRA `(.L_x_3017) ;  /* 0xfffffffc00f08947 */ /* 0x002fea000383ffff */
[----:B------:R-:W-:Y:S05]  /*25b80*/  BRA `(.L_x_3176) ;  /* 0xffffffb0002c7947 */ /* 0x000fea000383ffff */
.L_x_3018:
        /* <DEDUP_REMOVED lines=8> */
.L_x_3178:
[----:B------:R-:W-:Y:S05]  /*25c10*/  BSYNC B0 ;  /* 0x0000000000007941 */ /* 0x000fea0003800000 */
.L_x_3177:
        /* <DEDUP_REMOVED lines=12> */
.L_x_3179:
        /* <DEDUP_REMOVED lines=12> */
.L_x_3180:
        /* <DEDUP_REMOVED lines=13> */
.L_x_3181:
[----:B------:R-:W-:Y:S01]  /*25e70*/  IMAD.MOV.U32 R13, RZ, RZ, R25 ;  /* 0x000000ffff0d7224 */ /* 0x000fe200078e0019 */
[----:B------:R-:W-:Y:S02]  /*25e80*/  MOV R12, 0x2 ;  /* 0x00000002000c7802 */ /* 0x000fe40000000f00 */
[----:B------:R-:W-:-:S13]  /*25e90*/  IADD3 R2, P2, R14, R5, RZ ;  /* 0x000000050e027210 */ /* 0x000fda0007f5e0ff */
[----:B------:R-:W-:Y:S05]  /*25ea0*/  WARPSYNC.COLLECTIVE R15, `(.L_x_3182) ;  /* 0x000000000f087348 */ /* 0x000fea0003c00000 */
[----:B------:R0:W1:Y:S02]  /*25eb0*/  SHFL.IDX P6, R14, R13, R12, R11 ;  /* 0x0000000c0d0e7389 */ /* 0x00006400000c000b */
[----:B01----:R-:W-:Y:S01]  /*25ec0*/  ENDCOLLECTIVE ;  /* 0x000000000000791b */ /* 0x003fe20003800000 */
.L_x_3182:
        /* <DEDUP_REMOVED lines=13> */
.L_x_3183:
[----:B------:R-:W-:Y:S01]  /*25fa0*/  IMAD.MOV.U32 R13, RZ, RZ, R25 ;  /* 0x000000ffff0d7224 */ /* 0x000fe200078e0019 */
[----:B------:R-:W-:Y:S01]  /*25fb0*/  MOV R12, 0x3 ;  /* 0x00000003000c7802 */ /* 0x000fe20000000f00 */
[----:B------:R-:W-:-:S07]  /*25fc0*/  IMAD.MOV.U32 R10, RZ, RZ, R14 ;  /* 0x000000ffff0a7224 */ /* 0x000fce00078e000e */
[----:B------:R-:W-:Y:S05]  /*25fd0*/  WARPSYNC.COLLECTIVE R15, `(.L_x_3184) ;  /* 0x000000000f087348 */ /* 0x000fea0003c00000 */
[----:B------:R0:W1:Y:S02]  /*25fe0*/  SHFL.IDX P6, R14, R13, R12, R11 ;  /* 0x0000000c0d0e7389 */ /* 0x00006400000c000b */
[----:B01----:R-:W-:Y:S01]  /*25ff0*/  ENDCOLLECTIVE ;  /* 0x000000000000791b */ /* 0x003fe20003800000 */
.L_x_3184:
        /* <DEDUP_REMOVED lines=14> */
.L_x_3185:
[----:B------:R-:W-:Y:S01]  /*260e0*/  MOV R13, R25 ;  /* 0x00000019000d7202 */ /* 0x000fe20000000f00 */
[----:B------:R-:W-:Y:S01]  /*260f0*/  IMAD.MOV.U32 R12, RZ, RZ, 0x4 ;  /* 0x00000004ff0c7424 */ /* 0x000fe200078e00ff */
[----:B------:R-:W-:-:S13]  /*26100*/  IADD3 R2, P2, R14, R5, RZ ;  /* 0x000000050e027210 */ /* 0x000fda0007f5e0ff */
[----:B------:R-:W-:Y:S05]  /*26110*/  WARPSYNC.COLLECTIVE R15, `(.L_x_3186) ;  /* 0x000000000f087348 */ /* 0x000fea0003c00000 */
[----:B------:R0:W1:Y:S02]  /*26120*/  SHFL.IDX P6, R14, R13, R12, R11 ;  /* 0x0000000c0d0e7389 */ /* 0x00006400000c000b */
[----:B01----:R-:W-:Y:S01]  /*26130*/  ENDCOLLECTIVE ;  /* 0x000000000000791b */ /* 0x003fe20003800000 */
.L_x_3186:
        /* <DEDUP_REMOVED lines=13> */
.L_x_3187:
[----:B------:R-:W-:Y:S01]  /*26210*/  MOV R13, R25 ;  /* 0x00000019000d7202 */ /* 0x000fe20000000f00 */
[----:B------:R-:W-:Y:S01]  /*26220*/  IMAD.MOV.U32 R12, RZ, RZ, 0x5 ;  /* 0x00000005ff0c7424 */ /* 0x000fe200078e00ff */
[----:B------:R-:W-:-:S07]  /*26230*/  MOV R10, R14 ;  /* 0x0000000e000a7202 */ /* 0x000fce0000000f00 */
[----:B------:R-:W-:Y:S05]  /*26240*/  WARPSYNC.COLLECTIVE R15, `(.L_x_3188) ;  /* 0x000000000f087348 */ /* 0x000fea0003c00000 */
[----:B------:R0:W1:Y:S02]  /*26250*/  SHFL.IDX P6, R14, R13, R12, R11 ;  /* 0x0000000c0d0e7389 */ /* 0x00006400000c000b */
[----:B01----:R-:W-:Y:S01]  /*26260*/  ENDCOLLECTIVE ;  /* 0x000000000000791b */ /* 0x003fe20003800000 */
.L_x_3188:
        /* <DEDUP_REMOVED lines=12> */
.L_x_3189:
[----:B------:R-:W-:Y:S05]  /*26330*/  BRA `(.L_x_3190) ;  /* 0xffffffac00287947 */ /* 0x000fea000383ffff */
.L_x_3023:
[----:B------:R-:W-:Y:S01]  /*26340*/  BSSY B0, `(.L_x_3191) ;  /* 0x0000008000007945 */ /* 0x000fe20003800000 */
[----:B------:R-:W-:Y:S01]  /*26350*/  MOV R13, R16 ;  /* 0x00000010000d7202 */ /* 0x000fe20000000f00 */
[----:B------:R-:W-:Y:S01]  /*26360*/  IMAD.MOV.U32 R12, RZ, RZ, RZ ;  /* 0x000000ffff0c7224 */ /* 0x000fe200078e00ff */
[----:B------:R-:W-:Y:S01]  /*26370*/  MOV R11, 0x1f ;  /* 0x0000001f000b7802 */ /* 0x000fe20000000f00 */
[----:B------:R-:W-:-:S07]  /*26380*/  IMAD.MOV.U32 R15, RZ, RZ, -0x1 ;  /* 0xffffffffff0f7424 */ /* 0x000fce00078e00ff */
[----:B01----:R-:W-:Y:S05]  /*26390*/  WARPSYNC.COLLECTIVE R15, `(.L_x_3192) ;  /* 0x000000000f087348 */ /* 0x003fea0003c00000 */
[----:B------:R2:W3:Y:S02]  /*263a0*/  SHFL.IDX P6, R14, R13, R12, R11 ;  /* 0x0000000c0d0e7389 */ /* 0x0004e400000c000b */
[----:B0123--:R-:W-:Y:S01]  /*263b0*/  ENDCOLLECTIVE ;  /* 0x000000000000791b */ /* 0x00ffe20003800000 */
.L_x_3192:
[----:B------:R-:W-:Y:S05]  /*263c0*/  BSYNC B0 ;  /* 0x0000000000007941 */ /* 0x000fea0003800000 */
.L_x_3191:
        /* <DEDUP_REMOVED lines=9> */
.L_x_3193:
[----:B------:R-:W-:Y:S02]  /*26460*/  ULDC UR4, c[0x0][0xc3c] ;  /* 0x00030f0000047ab9 */ /* 0x000fe40000000800 */
[----:B------:R-:W-:-:S13]  /*26470*/  ISETP.GE.OR P1, PT, R5, UR4, !P0 ;  /* 0x0000000405007c0c */ /* 0x000fda000c726670 */
[----:B------:R-:W0:Y:S01]  /*26480*/  @!P1 LDC.64 R2, c[0x0][0xc80] ;  /* 0x00032000ff029b82 */ /* 0x000e220000000a00 */
[----:B------:R-:W-:Y:S01]  /*26490*/  MOV R11, RZ ;  /* 0x000000ff000b7202 */ /* 0x000fe20000000f00 */
        /* <DEDUP_REMOVED lines=14> */
.L_x_3194:
[----:B------:R-:W-:Y:S01]  /*26580*/  IMAD.MOV.U32 R12, RZ, RZ, 0x2 ;  /* 0x00000002ff0c7424 */ /* 0x000fe200078e00ff */
[----:B------:R-:W-:-:S05]  /*26590*/  SEL R6, R14, RZ, P1 ;  /* 0x000000ff0e067207 */ /* 0x000fca0000800000 */
[----:B------:R-:W-:-:S05]  /*265a0*/  IMAD.IADD R6, R5, 0x1, R6 ;  /* 0x0000000105067824 */ /* 0x000fca00078e0206 */
[----:B------:R-:W-:-:S07]  /*265b0*/  MOV R13, R6 ;  /* 0x00000006000d7202 */ /* 0x000fce0000000f00 */
[----:B------:R-:W-:Y:S05]  /*265c0*/  WARPSYNC.COLLECTIVE R15, `(.L_x_3195) ;  /* 0x000000000f087348 */ /* 0x000fea0003c00000 */
[----:B------:R0:W1:Y:S02]  /*265d0*/  SHFL.UP P6, R14, R13, R12, R11 ;  /* 0x0400000c0d0e7389 */ /* 0x00006400000c000b */
[----:B01----:R-:W-:Y:S01]  /*265e0*/  ENDCOLLECTIVE ;  /* 0x000000000000791b */ /* 0x003fe20003800000 */
.L_x_3195:
[----:B------:R-:W-:Y:S02]  /*265f0*/  MOV R12, 0x4 ;  /* 0x00000004000c7802 */ /* 0x000fe40000000f00 */
[----:B------:R-:W-:-:S04]  /*26600*/  SEL R7, R14, RZ, P2 ;  /* 0x000000ff0e077207 */ /* 0x000fc80001000000 */
[----:B------:R-:W-:-:S05]  /*26610*/  IADD3 R7, R6, R7, RZ ;  /* 0x0000000706077210 */ /* 0x000fca0007ffe0ff */
[----:B------:R-:W-:-:S07]  /*26620*/  IMAD.MOV.U32 R13, RZ, RZ, R7 ;  /* 0x000000ffff0d7224 */ /* 0x000fce00078e0007 */
[----:B------:R-:W-:Y:S05]  /*26630*/  WARPSYNC.COLLECTIVE R15, `(.L_x_3196) ;  /* 0x000000000f087348 */ /* 0x000fea0003c00000 */
[----:B------:R0:W1:Y:S02]  /*26640*/  SHFL.UP P6, R14, R13, R12, R11 ;  /* 0x0400000c0d0e7389 */ /* 0x00006400000c000b */
[----:B01----:R-:W-:Y:S01]  /*26650*/  ENDCOLLECTIVE ;  /* 0x000000000000791b */ /* 0x003fe20003800000 */
.L_x_3196:
[----:B------:R-:W-:Y:S01]  /*26660*/  IMAD.MOV.U32 R12, RZ, RZ, 0x8 ;  /* 0x00000008ff0c7424 */ /* 0x000fe200078e00ff */
[----:B------:R-:W-:-:S05]  /*26670*/  SEL R2, R14, RZ, P3 ;  /* 0x000000ff0e027207 */ /* 0x000fca0001800000 */
[----:B------:R-:W-:-:S05]  /*26680*/  IMAD.IADD R2, R7, 0x1, R2 ;  /* 0x0000000107027824 */ /* 0x000fca00078e0202 */
[----:B------:R-:W-:-:S07]  /*26690*/  MOV R13, R2 ;  /* 0x00000002000d7202 */ /* 0x000fce0000000f00 */
[----:B------:R-:W-:Y:S05]  /*266a0*/  WARPSYNC.COLLECTIVE R15, `(.L_x_3197) ;  /* 0x000000000f087348 */ /* 0x000fea0003c00000 */
[----:B------:R0:W1:Y:S02]  /*266b0*/  SHFL.UP P6, R14, R13, R12, R11 ;  /* 0x0400000c0d0e7389 */ /* 0x00006400000c000b */
[----:B01----:R-:W-:Y:S01]  /*266c0*/  ENDCOLLECTIVE ;  /* 0x000000000000791b */ /* 0x003fe20003800000 */
.L_x_3197:
[----:B------:R-:W-:Y:S02]  /*266d0*/  MOV R12, 0x10 ;  /* 0x00000010000c7802 */ /* 0x000fe40000000f00 */
[----:B------:R-:W-:-:S04]  /*266e0*/  SEL R3, R14, RZ, P4 ;  /* 0x000000ff0e037207 */ /* 0x000fc80002000000 */
[----:B------:R-:W-:-:S05]  /*266f0*/  IADD3 R3, R2, R3, RZ ;  /* 0x0000000302037210 */ /* 0x000fca0007ffe0ff */
[----:B------:R-:W-:-:S07]  /*26700*/  IMAD.MOV.U32 R13, RZ, RZ, R3 ;  /* 0x000000ffff0d7224 */ /* 0x000fce00078e0003 */
[----:B------:R-:W-:Y:S05]  /*26710*/  WARPSYNC.COLLECTIVE R15, `(.L_x_3198) ;  /* 0x000000000f087348 */ /* 0x000fea0003c00000 */
[----:B------:R0:W1:Y:S02]  /*26720*/  SHFL.UP P6, R14, R13, R12, R11 ;  /* 0x0400000c0d0e7389 */ /* 0x00006400000c000b */
[----:B01----:R-:W-:Y:S01]  /*26730*/  ENDCOLLECTIVE ;  /* 0x000000000000791b */ /* 0x003fe20003800000 */
.L_x_3198:
        /* <DEDUP_REMOVED lines=8> */
.L_x_3199:
[----:B------:R-:W-:Y:S05]  /*267c0*/  BRA `(.L_x_3200) ;  /* 0xffffffac00307947 */ /* 0x000fea000383ffff */
.L_x_3028:
[----:B------:R-:W-:Y:S01]  /*267d0*/  BSSY B0, `(.L_x_3201) ;  /* 0x0000008000007945 */ /* 0x000fe20003800000 */
[----:B-----5:R-:W-:Y:S01]  /*267e0*/  IMAD.MOV.U32 R13, RZ, RZ, R5 ;  /* 0x000000ffff0d7224 */ /* 0x020fe200078e0005 */
[----:B------:R-:W-:Y:S01]  /*267f0*/  MOV R12, 0x1 ;  /* 0x00000001000c7802 */ /* 0x000fe20000000f00 */
[----:B------:R-:W-:Y:S01]  /*26800*/  IMAD.MOV.U32 R11, RZ, RZ, RZ ;  /* 0x000000ffff0b7224 */ /* 0x000fe200078e00ff */
[----:B------:R-:W-:-:S07]  /*26810*/  MOV R15, 0xffffffff ;  /* 0xffffffff000f7802 */ /* 0x000fce0000000f00 */
[----:B01----:R-:W-:Y:S05]  /*26820*/  WARPSYNC.COLLECTIVE R15, `(.L_x_3202) ;  /* 0x000000000f087348 */ /* 0x003fea0003c00000 */
[----:B------:R2:W3:Y:S02]  /*26830*/  SHFL.UP P6, R14, R13, R12, R11 ;  /* 0x0400000c0d0e7389 */ /* 0x0004e400000c000b */
[----:B0123--:R-:W-:Y:S01]  /*26840*/  ENDCOLLECTIVE ;  /* 0x000000000000791b */ /* 0x00ffe20003800000 */
.L_x_3202:
[----:B------:R-:W-:Y:S05]  /*26850*/  BSYNC B0 ;  /* 0x0000000000007941 */ /* 0x000fea0003800000 */
.L_x_3201:
        /* <DEDUP_REMOVED lines=8> */
.L_x_3203:
[----:B------:R-:W-:Y:S01]  /*268e0*/  IMAD.MOV.U32 R12, RZ, RZ, 0x4 ;  /* 0x00000004ff0c7424 */ /* 0x000fe200078e00ff */
[----:B------:R-:W-:-:S05]  /*268f0*/  SEL R2, R14, RZ, P2 ;  /* 0x000000ff0e027207 */ /* 0x000fca0001000000 */
[----:B------:R-:W-:-:S05]  /*26900*/  IMAD.IADD R2, R13, 0x1, R2 ;  /* 0x000000010d027824 */ /* 0x000fca00078e0202 */
[----:B------:R-:W-:-:S07]  /*26910*/  MOV R13, R2 ;  /* 0x00000002000d7202 */ /* 0x000fce0000000f00 */
[----:B------:R-:W-:Y:S05]  /*26920*/  WARPSYNC.COLLECTIVE R15, `(.L_x_3204) ;  /* 0x000000000f087348 */ /* 0x000fea0003c00000 */
[----:B------:R0:W1:Y:S02]  /*26930*/  SHFL.UP P6, R14, R13, R12, R11 ;  /* 0x0400000c0d0e7389 */ /* 0x00006400000c000b */
[----:B01----:R-:W-:Y:S01]  /*26940*/  ENDCOLLECTIVE ;  /* 0x000000000000791b */ /* 0x003fe20003800000 */
.L_x_3204:
[----:B------:R-:W-:Y:S02]  /*26950*/  MOV R12, 0x8 ;  /* 0x00000008000c7802 */ /* 0x000fe40000000f00 */
[----:B------:R-:W-:-:S04]  /*26960*/  SEL R3, R14, RZ, P3 ;  /* 0x000000ff0e037207 */ /* 0x000fc80001800000 */
[----:B------:R-:W-:-:S05]  /*26970*/  IADD3 R3, R2, R3, RZ ;  /* 0x0000000302037210 */ /* 0x000fca0007ffe0ff */
[----:B------:R-:W-:-:S07]  /*26980*/  IMAD.MOV.U32 R13, RZ, RZ, R3 ;  /* 0x000000ffff0d7224 */ /* 0x000fce00078e0003 */
[----:B------:R-:W-:Y:S05]  /*26990*/  WARPSYNC.COLLECTIVE R15, `(.L_x_3205) ;  /* 0x000000000f087348 */ /* 0x000fea0003c00000 */
[----:B------:R0:W1:Y:S02]  /*269a0*/  SHFL.UP P6, R14, R13, R12, R11 ;  /* 0x0400000c0d0e7389 */ /* 0x00006400000c000b */
[----:B01----:R-:W-:Y:S01]  /*269b0*/  ENDCOLLECTIVE ;  /* 0x000000000000791b */ /* 0x003fe20003800000 */
.L_x_3205:
[----:B------:R-:W-:Y:S01]  /*269c0*/  IMAD.MOV.U32 R12, RZ, RZ, 0x10 ;  /* 0x00000010ff0c7424 */ /* 0x000fe200078e00ff */
[----:B------:R-:W-:-:S05]  /*269d0*/  SEL R4, R14, RZ, P4 ;  /* 0x000000ff0e047207 */ /* 0x000fca0002000000 */
[----:B------:R-:W-:-:S05]  /*269e0*/  IMAD.IADD R4, R3, 0x1, R4 ;  /* 0x0000000103047824 */ /* 0x000fca00078e0204 */
[----:B------:R-:W-:-:S07]  /*269f0*/  MOV R13, R4 ;  /* 0x00000004000d7202 */ /* 0x000fce0000000f00 */
[----:B------:R-:W-:Y:S05]  /*26a00*/  WARPSYNC.COLLECTIVE R15, `(.L_x_3206) ;  /* 0x000000000f087348 */ /* 0x000fea0003c00000 */
[----:B------:R0:W1:Y:S02]  /*26a10*/  SHFL.UP P6, R14, R13, R12, R11 ;  /* 0x0400000c0d0e7389 */ /* 0x00006400000c000b */
[----:B01----:R-:W-:Y:S01]  /*26a20*/  ENDCOLLECTIVE ;  /* 0x000000000000791b */ /* 0x003fe20003800000 */
.L_x_3206:
        /* <DEDUP_REMOVED lines=8> */
.L_x_3207:
[----:B------:R-:W-:Y:S05]  /*26ab0*/  BRA `(.L_x_3208) ;  /* 0xffffffac00107947 */ /* 0x000fea000383ffff */
.L_x_3030:
[----:B------:R-:W-:Y:S01]  /*26ac0*/  BSSY B0, `(.L_x_3209) ;  /* 0x0000006000007945 */ /* 0x000fe20003800000 */
[----:B------:R-:W-:Y:S02]  /*26ad0*/  PLOP3.LUT P6, PT, P6, PT, PT, 0x8, 0x0 ;  /* 0x000000000000781c */ /* 0x000fe400037ce170 */
[----:B------:R-:W-:-:S11]  /*26ae0*/  MOV R15, 0xffffffff ;  /* 0xffffffff000f7802 */ /* 0x000fd60000000f00 */
[----:B01----:R-:W-:Y:S05]  /*26af0*/  WARPSYNC.COLLECTIVE R15, `(.L_x_3210) ;  /* 0x000000000f087348 */ /* 0x003fea0003c00000 */
[----:B------:R-:W-:Y:S01]  /*26b00*/  VOTE.ANY R14, PT, P6 ;  /* 0x00000000000e7806 */ /* 0x000fe200030e0100 */
[----:B01----:R-:W-:Y:S06]  /*26b10*/  ENDCOLLECTIVE ;  /* 0x000000000000791b */ /* 0x003fec0003800000 */
.L_x_3210:
[----:B------:R-:W-:Y:S05]  /*26b20*/  BSYNC B0 ;  /* 0x0000000000007941 */ /* 0x000fea0003800000 */
.L_x_3209:
        /* <DEDUP_REMOVED lines=9> */
.L_x_3211:
[----:B------:R-:W-:Y:S01]  /*26bc0*/  MOV R5, R14 ;  /* 0x0000000e00057202 */ /* 0x000fe20000000f00 */
[----:B------:R-:W-:Y:S06]  /*26bd0*/  BRA `(.L_x_3212) ;  /* 0xffffffac00007947 */ /* 0x000fec000383ffff */
.L_x_3032:
[----:B------:R-:W-:Y:S01]  /*26be0*/  BSSY B0, `(.L_x_3213) ;  /* 0x0000007000007945 */ /* 0x000fe20003800000 */
[----:B------:R-:W-:Y:S01]  /*26bf0*/  IMAD.MOV.U32 R13, RZ, RZ, R2 ;  /* 0x000000ffff0d7224 */ /* 0x000fe200078e0002 */
[----:B------:R-:W-:Y:S01]  /*26c00*/  MOV R11, 0x1f ;  /* 0x0000001f000b7802 */ /* 0x000fe20000000f00 */
[----:B------:R-:W-:-:S07]  /*26c10*/  IMAD.MOV.U32 R15, RZ, RZ, -0x1 ;  /* 0xffffffffff0f7424 */ /* 0x000fce00078e00ff */
[----:B0123--:R-:W-:Y:S05]  /*26c20*/  WARPSYNC.COLLECTIVE R15, `(.L_x_3214) ;  /* 0x000000000f087348 */ /* 0x00ffea0003c00000 */
[----:B------:R4:W0:Y:S02]  /*26c30*/  SHFL.IDX P6, R14, R13, R12, R11 ;  /* 0x0000000c0d0e7389 */ /* 0x00082400000c000b */
[----:B01234-:R-:W-:Y:S01]  /*26c40*/  ENDCOLLECTIVE ;  /* 0x000000000000791b */ /* 0x01ffe20003800000 */
.L_x_3214:
[----:B------:R-:W-:Y:S05]  /*26c50*/  BSYNC B0 ;  /* 0x0000000000007941 */ /* 0x000fea0003800000 */
.L_x_3213:
[----:B------:R-:W-:Y:S05]  /*26c60*/  BRA `(.L_x_3031) ;  /* 0xffffffa800f87947 */ /* 0x000fea000383ffff */
.L_x_3036:
[----:B0-----:R0:W3:Y:S02]  /*26c70*/  SYNCS.PHASECHK.TRANS64.TRYWAIT P0, [R5+URZ+0x2a820], R0 ;  /* 0x02a82000050075a7 */ /* 0x0010e4000800017f */
[----:B---3--:R-:W-:Y:S05]  /*26c80*/  @!P0 NANOSLEEP.SYNCS 0x989680 ;  /* 0x009896800000895d */ /* 0x008fea0003900000 */
[----:B------:R-:W3:Y:S02]  /*26c90*/  @!P0 SYNCS.PHASECHK.TRANS64 P0, [R5+URZ+0x2a820], R0 ;  /* 0x02a82000050085a7 */ /* 0x000ee4000800007f */
[----:B---3--:R-:W-:Y:S05]  /*26ca0*/  @!P0 BRA `(.L_x_3036) ;  /* 0xfffffffc00f08947 */ /* 0x008fea000383ffff */
[----:B------:R-:W-:Y:S05]  /*26cb0*/  BRA `(.L_x_3215) ;  /* 0xffffffb000707947 */ /* 0x000fea000383ffff */
.L_x_3037:
[----:B------:R-:W3:Y:S01]  /*26cc0*/  S2R R2, SR_TID.X ;  /* 0x0000000000027919 */ /* 0x000ee20000002100 */
[----:B------:R-:W-:Y:S01]  /*26cd0*/  BSSY B0, `(.L_x_3216) ;  /* 0x000000a000007945 */ /* 0x000fe20003800000 */
[----:B------:R-:W-:Y:S01]  /*26ce0*/  IMAD.MOV.U32 R12, RZ, RZ, RZ ;  /* 0x000000ffff0c7224 */ /* 0x000fe200078e00ff */
[----:B------:R-:W-:Y:S01]  /*26cf0*/  MOV R11, 0x1f ;  /* 0x0000001f000b7802 */ /* 0x000fe20000000f00 */
[----:B------:R-:W-:Y:S01]  /*26d00*/  IMAD.MOV.U32 R15, RZ, RZ, -0x1 ;  /* 0xffffffffff0f7424 */ /* 0x000fe200078e00ff */
[----:B---3--:R-:W-:-:S04]  /*26d10*/  SHF.R.U32.HI R2, RZ, 0x5, R2 ;  /* 0x00000005ff027819 */ /* 0x008fc80000011602 */
[----:B------:R-:W-:-:S04]  /*26d20*/  LOP3.LUT R2, R2, 0x3, RZ, 0xc0, !PT ;  /* 0x0000000302027812 */ /* 0x000fc800078ec0ff */
[----:B------:R-:W-:-:S07]  /*26d30*/  MOV R13, R2 ;  /* 0x00000002000d7202 */ /* 0x000fce0000000f00 */
[----:B012---:R-:W-:Y:S05]  /*26d40*/  WARPSYNC.COLLECTIVE R15, `(.L_x_3217) ;  /* 0x000000000f087348 */ /* 0x007fea0003c00000 */
[----:B------:R3:W4:Y:S02]  /*26d50*/  SHFL.IDX P6, R14, R13, R12, R11 ;  /* 0x0000000c0d0e7389 */ /* 0x00072400000c000b */
[----:B01234-:R-:W-:Y:S01]  /*26d60*/  ENDCOLLECTIVE ;  /* 0x000000000000791b */ /* 0x01ffe20003800000 */
.L_x_3217:
[----:B------:R-:W-:Y:S05]  /*26d70*/  BSYNC B0 ;  /* 0x0000000000007941 */ /* 0x000fea0003800000 */
.L_x_3216:
[----:B------:R-:W-:Y:S05]  /*26d80*/  BRA `(.L_x_3218) ;  /* 0xffffffb000587947 */ /* 0x000fea000383ffff */
.L_x_3038:
[----:B------:R-:W-:Y:S01]  /*26d90*/  BSSY B0, `(.L_x_3219) ;  /* 0x0000006000007945 */ /* 0x000fe20003800000 */
[----:B------:R-:W-:-:S07]  /*26da0*/  MOV R15, 0xffffffff ;  /* 0xffffffff000f7802 */ /* 0x000fce0000000f00 */
[----:B012---:R-:W-:Y:S05]  /*26db0*/  WARPSYNC.COLLECTIVE R15, `(.L_x_3220) ;  /* 0x000000000f0c7348 */ /* 0x007fea0003c00000 */
[----:B------:R-:W-:Y:S02]  /*26dc0*/  ELECT P6, UR62, PT ;  /* 0x00000000003e782f */ /* 0x000fe400038c0000 */
[----:B------:R-:W-:Y:S01]  /*26dd0*/  MOV R14, UR62 ;  /* 0x0000003e000e7c02 */ /* 0x000fe20008000f00 */
[----:B012---:R-:W-:Y:S10]  /*26de0*/  ENDCOLLECTIVE ;  /* 0x000000000000791b */ /* 0x007ff40003800000 */
.L_x_3220:
[----:B------:R-:W-:Y:S05]  /*26df0*/  BSYNC B0 ;  /* 0x0000000000007941 */ /* 0x000fea0003800000 */
.L_x_3219:
[----:B------:R-:W-:Y:S05]  /*26e00*/  BRA `(.L_x_3221) ;  /* 0xffffffb0004c7947 */ /* 0x000fea000383ffff */
.L_x_3040:
[----:B0-----:R0:W3:Y:S02]  /*26e10*/  SYNCS.PHASECHK.TRANS64.TRYWAIT P1, [R3+URZ+0x2a840], R2 ;  /* 0x02a84002030075a7 */ /* 0x0010e4000802017f */
[----:B---3--:R-:W-:Y:S05]  /*26e20*/  @!P1 NANOSLEEP.SYNCS 0x989680 ;  /* 0x009896800000995d */ /* 0x008fea0003900000 */
[----:B------:R-:W3:Y:S02]  /*26e30*/  @!P1 SYNCS.PHASECHK.TRANS64 P1, [R3+URZ+0x2a840], R2 ;  /* 0x02a84002030095a7 */ /* 0x000ee4000802007f */
[----:B---3--:R-:W-:Y:S05]  /*26e40*/  @!P1 BRA `(.L_x_3040) ;  /* 0xfffffffc00f09947 */ /* 0x008fea000383ffff */
[----:B------:R-:W-:Y:S05]  /*26e50*/  BRA `(.L_x_3222) ;  /* 0xffffffb000747947 */ /* 0x000fea000383ffff */
.L_x_3042:
[----:B---3--:R3:W4:Y:S02]  /*26e60*/  SYNCS.PHASECHK.TRANS64.TRYWAIT P1, [R5+URZ+0x2a840], R0 ;  /* 0x02a84000050075a7 */ /* 0x008724000802017f */
[----:B----4-:R-:W-:Y:S05]  /*26e70*/  @!P1 NANOSLEEP.SYNCS 0x989680 ;  /* 0x009896800000995d */ /* 0x010fea0003900000 */
[----:B------:R-:W4:Y:S02]  /*26e80*/  @!P1 SYNCS.PHASECHK.TRANS64 P1, [R5+URZ+0x2a840], R0 ;  /* 0x02a84000050095a7 */ /* 0x000f24000802007f */
[----:B----4-:R-:W-:Y:S05]  /*26e90*/  @!P1 BRA `(.L_x_3042) ;  /* 0xfffffffc00f09947 */ /* 0x010fea000383ffff */
[----:B------:R-:W-:Y:S05]  /*26ea0*/  BRA `(.L_x_3223) ;  /* 0xffffffb000807947 */ /* 0x000fea000383ffff */
.L_x_3044:
[----:B----4-:R4:W0:Y:S02]  /*26eb0*/  SYNCS.PHASECHK.TRANS64.TRYWAIT P1, [R3+URZ+0x2a860], R2 ;  /* 0x02a86002030075a7 */ /* 0x010824000802017f */
[----:B0-----:R-:W-:Y:S05]  /*26ec0*/  @!P1 NANOSLEEP.SYNCS 0x989680 ;  /* 0x009896800000995d */ /* 0x001fea0003900000 */
[----:B------:R-:W0:Y:S02]  /*26ed0*/  @!P1 SYNCS.PHASECHK.TRANS64 P1, [R3+URZ+0x2a860], R2 ;  /* 0x02a86002030095a7 */ /* 0x000e24000802007f */
[----:B0-----:R-:W-:Y:S05]  /*26ee0*/  @!P1 BRA `(.L_x_3044) ;  /* 0xfffffffc00f09947 */ /* 0x001fea000383ffff */
[----:B------:R-:W-:Y:S05]  /*26ef0*/  BRA `(.L_x_3224) ;  /* 0xffffffb0007c7947 */ /* 0x000fea000383ffff */
.L_x_3225:
        /* <DEDUP_REMOVED lines=16> */
.L_x_15529:


//--------------------- .text._ZN7cutlass13device_kernelIN5flash11enable_sm90INS1_16FlashAttnFwdSm90INS1_25CollectiveMainloopFwdSm90ILi2EN4cute5tupleIJNS5_1CILi1EEES8_S8_EEENS6_IJNS7_ILi64EEESA_SA_EEELi512ENS_6half_tEfNS_4arch4Sm90ELb0ELb0ELb0ELb0ELb1ELb0ELb0ELb0ELb0ELb1ELb0ELb0EEENS1_21CollectiveEpilogueFwdINS6_IJSA_NS7_ILi512EEESA_EEES9_SC_SE_Li256ELb0ELb1ELb0ELb0EEENS1_29StaticPersistentTileSchedulerILb0EEEEEEEEEvNT_6ParamsE --------------------------
	.section	.text._ZN7cutlass13device_kernelIN5flash11enable_sm90INS1_16FlashAttnFwdSm90INS1_25CollectiveMainloopFwdSm90ILi2EN4cute5tupleIJNS5_1CILi1EEES8_S8_EEENS6_IJNS7_ILi64EEESA_SA_EEELi512ENS_6half_tEfNS_4arch4Sm90ELb0ELb0ELb0ELb0ELb1ELb0ELb0ELb0ELb0ELb1ELb0ELb0EEENS1_21CollectiveEpilogueFwdINS6_IJSA_NS7_ILi512EEESA_EEES9_SC_SE_Li256ELb0ELb1ELb0ELb0EEENS1_29StaticPersistentTileSchedulerILb0EEEEEEEEEvNT_6ParamsE,"ax",@progbits
	.align	128
.text._ZN7cutlass13device_kernelIN5flash11enable_sm90INS1_16FlashAttnFwdSm90INS1_25CollectiveMainloopFwdSm90ILi2EN4cute5tupleIJNS5_1CILi1EEES8_S8_EEENS6_IJNS7_ILi64EEESA_SA_EEELi512ENS_6half_tEfNS_4arch4Sm90ELb0ELb0ELb0ELb0ELb1ELb0ELb0ELb0ELb0ELb1ELb0ELb0EEENS1_21CollectiveEpilogueFwdINS6_IJSA_NS7_ILi512EEESA_EEES9_SC_SE_Li256ELb0ELb1ELb0ELb0EEENS1_29StaticPersistentTileSchedulerILb0EEEEEEEEEvNT_6ParamsE:
        .type           _ZN7cutlass13device_kernelIN5flash11enable_sm90INS1_16FlashAttnFwdSm90INS1_25CollectiveMainloopFwdSm90ILi2EN4cute5tupleIJNS5_1CILi1EEES8_S8_EEENS6_IJNS7_ILi64EEESA_SA_EEELi512ENS_6half_tEfNS_4arch4Sm90ELb0ELb0ELb0ELb0ELb1ELb0ELb0ELb0ELb0ELb1ELb0ELb0EEENS1_21CollectiveEpilogueFwdINS6_IJSA_NS7_ILi512EEESA_EEES9_SC_SE_Li256ELb0ELb1ELb0ELb0EEENS1_29StaticPersistentTileSchedulerILb0EEEEEEEEEvNT_6ParamsE,@function
        .size           _ZN7cutlass13device_kernelIN5flash11enable_sm90INS1_16FlashAttnFwdSm90INS1_25CollectiveMainloopFwdSm90ILi2EN4cute5tupleIJNS5_1CILi1EEES8_S8_EEENS6_IJNS7_ILi64EEESA_SA_EEELi512ENS_6half_tEfNS_4arch4Sm90ELb0ELb0ELb0ELb0ELb1ELb0ELb0ELb0ELb0ELb1ELb0ELb0EEENS1_21CollectiveEpilogueFwdINS6_IJSA_NS7_ILi512EEESA_EEES9_SC_SE_Li256ELb0ELb1ELb0ELb0EEENS1_29StaticPersistentTileSchedulerILb0EEEEEEEEEvNT_6ParamsE,(.L_x_15530 - _ZN7cutlass13device_kernelIN5flash11enable_sm90INS1_16FlashAttnFwdSm90INS1_25CollectiveMainloopFwdSm90ILi2EN4cute5tupleIJNS5_1CILi1EEES8_S8_EEENS6_IJNS7_ILi64EEESA_SA_EEELi512ENS_6half_tEfNS_4arch4Sm90ELb0ELb0ELb0ELb0ELb1ELb0ELb0ELb0ELb0ELb1ELb0ELb0EEENS1_21CollectiveEpilogueFwdINS6_IJSA_NS7_ILi512EEESA_EEES9_SC_SE_Li256ELb0ELb1ELb0ELb0EEENS1_29StaticPersistentTileSchedulerILb0EEEEEEEEEvNT_6ParamsE)
        .other          _ZN7cutlass13device_kernelIN5flash11enable_sm90INS1_16FlashAttnFwdSm90INS1_25CollectiveMainloopFwdSm90ILi2EN4cute5tupleIJNS5_1CILi1EEES8_S8_EEENS6_IJNS7_ILi64EEESA_SA_EEELi512ENS_6half_tEfNS_4arch4Sm90ELb0ELb0ELb0ELb0ELb1ELb0ELb0ELb0ELb0ELb1ELb0ELb0EEENS1_21CollectiveEpilogueFwdINS6_IJSA_NS7_ILi512EEESA_EEES9_SC_SE_Li256ELb0ELb1ELb0ELb0EEENS1_29StaticPersistentTileSchedulerILb0EEEEEEEEEvNT_6ParamsE,@"STO_CUDA_ENTRY STV_DEFAULT"
_ZN7cutlass13device_kernelIN5flash11enable_sm90INS1_16FlashAttnFwdSm90INS1_25CollectiveMainloopFwdSm90ILi2EN4cute5tupleIJNS5_1CILi1EEES8_S8_EEENS6_IJNS7_ILi64EEESA_SA_EEELi512ENS_6half_tEfNS_4arch4Sm90ELb0ELb0ELb0ELb0ELb1ELb0ELb0ELb0ELb0ELb1ELb0ELb0EEENS1_21CollectiveEpilogueFwdINS6_IJSA_NS7_ILi512EEESA_EEES9_SC_SE_Li256ELb0ELb1ELb0ELb0EEENS1_29StaticPersistentTileSchedulerILb0EEEEEEEEEvNT_6ParamsE:
        /* <DEDUP_REMOVED lines=36> */
[----:B0-----:R0:W1:Y:S01]  /*0240*/  SYNCS.EXCH.64 URZ, [UR6+0x28c30], UR4 ;  /* 0x028c3004063f75b2 */ /* 0x0010620008000100 */
[----:B------:R0:W4:Y:S01]  /*0250*/  SYNCS.EXCH.64 URZ, [UR6+0x28c40], UR4 ;  /* 0x028c4004063f75b2 */ /* 0x0001220008000100 */
[----:B------:R0:W0:Y:S01]  /*0260*/  SYNCS.EXCH.64 URZ, [UR6+0x28c38], UR4 ;  /* 0x028c3804063f75b2 */ /* 0x0000220008000100 */
[----:B------:R0:W0:Y:S01]  /*0270*/  SYNCS.EXCH.64 URZ, [UR6+0x28c48], UR4 ;  /* 0x028c4804063f75b2 */ /* 0x0000220008000100 */
[----:B------:R-:W-:Y:S01]  /*0280*/  NOP ;  /* 0x0000000000007918 */ /* 0x000fe20000000000 */
.L_x_3226:
        /* <DEDUP_REMOVED lines=22> */
.L_x_3227:
        /* <DEDUP_REMOVED lines=18> */
.L_x_3228:
        /* <DEDUP_REMOVED lines=22> */
.L_x_3229:
        /* <DEDUP_REMOVED lines=23> */
.L_x_3230:
[----:B------:R-:W-:Y:S01]  /*07e0*/  UISETP.NE.AND UP0, UPT, UR46, URZ, UPT ;  /* 0x0000003f2e00728c */ /* 0x000fe2000bf05270 */
[----:B------:R-:W-:Y:S01]  /*07f0*/  NOP ;  /* 0x0000000000007918 */ /* 0x000fe20000000000 */
[----:B------:R-:W-:Y:S01]  /*0800*/  UMOV UR38, 0x1 ;  /* 0x0000000100267882 */ /* 0x000fe20000000000 */
[----:B------:R-:W-:Y:S01]  /*0810*/  ULDC.64 UR50, c[0x0][0x208] ;  /* 0x0000820000327ab9 */ /* 0x000fe20000000a00 */
[----:B------:R-:W-:Y:S01]  /*0820*/  USEL UR38, UR38, 0x2, !UP0 ;  /* 0x0000000226267887 */ /* 0x000fe2000c000000 */
[----:B01234-:R-:W-:Y:S01]  /*0830*/  BAR.SYNC.DEFER_BLOCKING 0x0 ;  /* 0x0000000000007b1d */ /* 0x01ffe20000010000 */
[----:B------:R-:W-:-:S13]  /*0840*/  PLOP3.LUT P0, PT, PT, PT, UP0, 0x80, 0x0 ;  /* 0x000000000000781c */ /* 0x000fda0003f0f008 */
[----:B------:R-:W-:Y:S05]  /*0850*/  @!P0 BRA `(.L_x_3231) ;  /* 0x0000007800a88947 */ /* 0x000fea0003800000 */
.L_x_3232:
[----:B------:R-:W-:-:S08]  /*0860*/  NOP ;  /* 0x0000000000007918 */ /* 0x000fd00000000000 */
[----:B------:R-:W0:Y:S02]  /*0870*/  USETMAXREG.TRY_ALLOC.CTAPOOL UP0, 0xe8 ;  /* 0x000000e8000079c8 */ /* 0x000e240008000600 */
[----:B0-----:R-:W-:-:S13]  /*0880*/  PLOP3.LUT P0, PT, PT, PT, UP0, 0x80, 0x0 ;  /* 0x000000000000781c */ /* 0x001fda0003f0f008 */
[----:B------:R-:W-:Y:S05]  /*0890*/  @!P0 BRA `(.L_x_3232) ;  /* 0xfffffffc00f08947 */ /* 0x000fea000383ffff */
[----:B------:R-:W-:Y:S01]  /*08a0*/  LOP3.LUT R2, R0, 0xffffff80, RZ, 0xc0, !PT ;  /* 0xffffff8000027812 */ /* 0x000fe200078ec0ff */
[----:B------:R-:W0:Y:S03]  /*08b0*/  S2UR UR40, SR_CTAID.X ;  /* 0x00000000002879c3 */ /* 0x000e260000002500 */
[----:B------:R-:W-:-:S05]  /*08c0*/  ISETP.NE.AND P0, PT, R2, 0x80, PT ;  /* 0x000000800200780c */ /* 0x000fca0003f05270 */
[----:B------:R-:W0:Y:S08]  /*08d0*/  LDC R2, c[0x0][0xc34] ;  /* 0x00030d00ff027b82 */ /* 0x000e300000000800 */
[----:B------:R-:W-:Y:S06]  /*08e0*/  @!P0 BAR.ARV 0x8, 0x100 ;  /* 0x0204000000008b1d */ /* 0x000fec0000002000 */
[----:B------:R-:W-:-:S13]  /*08f0*/  ISETP.GE.U32.AND P0, PT, R0, 0x100, PT ;  /* 0x000001000000780c */ /* 0x000fda0003f06070 */
[----:B------:R-:W-:Y:S06]  /*0900*/  @P0 BAR.ARV 0xf, 0x100 ;  /* 0x03c4000000000b1d */ /* 0x000fec0000002000 */
[----:B0-----:R-:W-:-:S13]  /*0910*/  ISETP.LE.AND P0, PT, R2, UR40, PT ;  /* 0x0000002802007c0c */ /* 0x001fda000bf03270 */
[----:B------:R-:W-:Y:S05]  /*0920*/  @P0 EXIT ;  /* 0x000000000000094d */ /* 0x000fea0003800000 */
[----:B------:R-:W-:Y:S01]  /*0930*/  VIADD R0, R0, 0xffffff80 ;  /* 0xffffff8000007836 */ /* 0x000fe20000000000 */
[----:B------:R-:W0:Y:S01]  /*0940*/  S2UR UR39, SR_CgaCtaId ;  /* 0x00000000002779c3 */ /* 0x000e220000008800 */
[----:B------:R-:W-:Y:S01]  /*0950*/  UMOV UR42, 0x400 ;  /* 0x00000400002a7882 */ /* 0x000fe20000000000 */
[----:B------:R-:W-:Y:S01]  /*0960*/  IMAD.MOV.U32 R23, RZ, RZ, 0x20 ;  /* 0x00000020ff177424 */ /* 0x000fe200078e00ff */
[----:B------:R-:W-:Y:S01]  /*0970*/  ULOP3.LUT UR41, UR38, 0x1, URZ, 0xfc, !UPT ;  /* 0x0000000126297892 */ /* 0x000fe2000f8efc3f */
[----:B------:R-:W-:Y:S01]  /*0980*/  SHF.R.S32.HI R3, RZ, 0x1f, R0 ;  /* 0x0000001fff037819 */ /* 0x000fe20000011400 */
[----:B------:R-:W-:Y:S01]  /*0990*/  UMOV UR36, URZ ;  /* 0x0000003f00247c82 */ /* 0x000fe20008000000 */
[----:B------:R-:W-:Y:S01]  /*09a0*/  UMOV UR37, URZ ;  /* 0x0000003f00257c82 */ /* 0x000fe20008000000 */
[----:B------:R-:W-:Y:S01]  /*09b0*/  UMOV UR47, URZ ;  /* 0x0000003f002f7c82 */ /* 0x000fe20008000000 */
[CC--:B------:R-:W-:Y:S02]  /*09c0*/  LEA.HI R5, R3.reuse, R0.reuse, RZ, 0x5 ;  /* 0x0000000003057211 */ /* 0x0c0fe400078f28ff */
[----:B------:R-:W-:-:S02]  /*09d0*/  LEA.HI R2, R3, R0, RZ, 0x4 ;  /* 0x0000000003027211 */ /* 0x000fc400078f20ff */
[CC--:B------:R-:W-:Y:S02]  /*09e0*/  LEA.HI R4, R3.reuse, R0.reuse, RZ, 0x7 ;  /* 0x0000000003047211 */ /* 0x0c0fe400078f38ff */
[--C-:B------:R-:W-:Y:S02]  /*09f0*/  SHF.R.S32.HI R10, RZ, 0x5, R5.reuse ;  /* 0x00000005ff0a7819 */ /* 0x100fe40000011405 */
[----:B------:R-:W-:Y:S02]  /*0a00*/  SHF.R.S32.HI R9, RZ, 0x1f, R5 ;  /* 0x0000001fff097819 */ /* 0x000fe40000011405 */
[----:B------:R-:W-:Y:S02]  /*0a10*/  LEA.HI R6, R3, R0, RZ, 0x2 ;  /* 0x0000000003067211 */ /* 0x000fe400078f10ff */
[----:B------:R-:W-:Y:S02]  /*0a20*/  SHF.R.S32.HI R7, RZ, 0x4, R2 ;  /* 0x00000004ff077819 */ /* 0x000fe40000011402 */
[----:B------:R-:W-:-:S02]  /*0a30*/  LOP3.LUT R5, R2, 0xfffffff0, RZ, 0xc0, !PT ;  /* 0xfffffff002057812 */ /* 0x000fc400078ec0ff */
[----:B------:R-:W-:Y:S01]  /*0a40*/  LEA.HI R212, R3, R0, RZ, 0x3 ;  /* 0x0000000003d47211 */ /* 0x000fe200078f18ff */
[----:B0-----:R-:W-:Y:S01]  /*0a50*/  ULEA UR42, UR39, UR42, 0x18 ;  /* 0x0000002a272a7291 */ /* 0x001fe2000f8ec03f */
[----:B------:R-:W-:Y:S02]  /*0a60*/  LOP3.LUT R3, R4, 0xffffff80, RZ, 0xc0, !PT ;  /* 0xffffff8004037812 */ /* 0x000fe400078ec0ff */
[----:B------:R-:W-:Y:S01]  /*0a70*/  LOP3.LUT R11, R6, 0xfffffffc, RZ, 0xc0, !PT ;  /* 0xfffffffc060b7812 */ /* 0x000fe200078ec0ff */
[----:B------:R-:W-:Y:S01]  /*0a80*/  IMAD.IADD R6, R0, 0x1, -R5 ;  /* 0x0000000100067824 */ /* 0x000fe200078e0a05 */
[----:B------:R-:W-:Y:S01]  /*0a90*/  LEA.HI R2, R2, R7, RZ, 0x1 ;  /* 0x0000000702027211 */ /* 0x000fe200078f08ff */
[----:B------:R-:W-:Y:S01]  /*0aa0*/  IMAD.IADD R3, R0, 0x1, -R3 ;  /* 0x0000000100037824 */ /* 0x000fe200078e0a03 */
[----:B------:R-:W-:Y:S01]  /*0ab0*/  LOP3.LUT R13, R212, 0xfffffff8, RZ, 0xc0, !PT ;  /* 0xfffffff8d40d7812 */ /* 0x000fe200078ec0ff */
[----:B------:R-:W-:Y:S01]  /*0ac0*/  IMAD.IADD R11, R0, 0x1, -R11 ;  /* 0x00000001000b7824 */ /* 0x000fe200078e0a0b */
[----:B------:R-:W-:-:S02]  /*0ad0*/  LOP3.LUT R2, R2, 0x1ffffffe, RZ, 0xc0, !PT ;  /* 0x1ffffffe02027812 */ /* 0x000fc400078ec0ff */
[----:B------:R-:W-:Y:S01]  /*0ae0*/  SHF.R.S32.HI R5, RZ, 0x1f, R6 ;  /* 0x0000001fff057819 */ /* 0x000fe20000011406 */
[----:B------:R-:W-:Y:S01]  /*0af0*/  IMAD.IADD R210, R0, 0x1, -R13 ;  /* 0x0000000100d27824 */ /* 0x000fe200078e0a0d */
[----:B------:R-:W-:Y:S01]  /*0b00*/  SHF.R.S32.HI R0, RZ, 0x1f, R3 ;  /* 0x0000001fff007819 */ /* 0x000fe20000011403 */
[----:B------:R-:W-:Y:S01]  /*0b10*/  IMAD.IADD R8, R7, 0x1, -R2 ;  /* 0x0000000107087824 */ /* 0x000fe200078e0a02 */
[----:B------:R-:W-:Y:S02]  /*0b20*/  LEA.HI R7, R5, R6, RZ, 0x3 ;  /* 0x0000000605077211 */ /* 0x000fe400078f18ff */
[----:B------:R-:W-:Y:S02]  /*0b30*/  LEA.HI R9, R9, R10, RZ, 0x2 ;  /* 0x0000000a09097211 */ /* 0x000fe400078f10ff */
[----:B------:R-:W-:Y:S02]  /*0b40*/  LEA.HI R12, R11, R11, RZ, 0x1 ;  /* 0x0000000b0b0c7211 */ /* 0x000fe400078f08ff */
[----:B------:R-:W-:-:S02]  /*0b50*/  LEA.HI R2, R0, R3, RZ, 0x2 ;  /* 0x0000000300027211 */ /* 0x000fc400078f10ff */
[----:B------:R-:W-:Y:S02]  /*0b60*/  SHF.R.S32.HI R211, RZ, 0x7, R4 ;  /* 0x00000007ffd37819 */ /* 0x000fe40000011404 */
[----:B------:R-:W-:Y:S02]  /*0b70*/  LOP3.LUT R5, R7, 0xfffffff8, RZ, 0xc0, !PT ;  /* 0xfffffff807057812 */ /* 0x000fe400078ec0ff */
[----:B------:R-:W-:Y:S02]  /*0b80*/  LOP3.LUT R9, R9, 0x3ffffc, RZ, 0xc0, !PT ;  /* 0x003ffffc09097812 */ /* 0x000fe400078ec0ff */
[----:B------:R-:W-:Y:S02]  /*0b90*/  LOP3.LUT R14, R12, 0x1ffffffe, RZ, 0xc0, !PT ;  /* 0x1ffffffe0c0e7812 */ /* 0x000fe400078ec0ff */
[----:B------:R-:W-:Y:S01]  /*0ba0*/  LOP3.LUT R12, R2, 0x7ffffffc, RZ, 0xc0, !PT ;  /* 0x7ffffffc020c7812 */ /* 0x000fe200078ec0ff */
[----:B------:R-:W-:Y:S01]  /*0bb0*/  IMAD.IADD R9, R10, 0x1, -R9 ;  /* 0x000000010a097824 */ /* 0x000fe200078e0a09 */
[----:B------:R-:W-:Y:S01]  /*0bc0*/  LEA R16, R211, R6, 0x8 ;  /* 0x00000006d3107211 */ /* 0x000fe200078e40ff */
[----:B------:R-:W-:Y:S01]  /*0bd0*/  IMAD.IADD R6, R6, 0x1, -R5 ;  /* 0x0000000106067824 */ /* 0x000fe200078e0a05 */
[----:B------:R-:W-:Y:S01]  /*0be0*/  LEA.HI R5, R0, R3, RZ, 0x5 ;  /* 0x0000000300057211 */ /* 0x000fe200078f28ff */
[----:B------:R-:W-:Y:S01]  /*0bf0*/  IMAD.IADD R12, R3, 0x1, -R12 ;  /* 0x00000001030c7824 */ /* 0x000fe200078e0a0c */
[----:B------:R-:W-:Y:S01]  /*0c00*/  SHF.R.S32.HI R0, RZ, 0x2, R2 ;  /* 0x00000002ff007819 */ /* 0x000fe20000011402 */
[----:B------:R-:W-:Y:S01]  /*0c10*/  IMAD R16, R9, 0x10, R16 ;  /* 0x0000001009107824 */ /* 0x000fe200078e0210 */
[----:B------:R-:W-:Y:S01]  /*0c20*/  SHF.R.S32.HI R3, RZ, 0x1f, R2 ;  /* 0x0000001fff037819 */ /* 0x000fe20000011402 */
[C---:B------:R-:W-:Y:S01]  /*0c30*/  IMAD.SHL.U32 R2, R6.reuse, 0x40, RZ ;  /* 0x0000004006027824 */ /* 0x040fe200078e00ff */
[----:B------:R-:W-:Y:S01]  /*0c40*/  R2P PR, R6, 0x6 ;  /* 0x0000000606007804 */ /* 0x000fe20000000000 */
[----:B------:R-:W-:Y:S01]  /*0c50*/  IMAD.SHL.U32 R9, R7, 0x40, RZ ;  /* 0x0000004007097824 */ /* 0x000fe200078e00ff */
[----:B------:R-:W-:Y:S01]  /*0c60*/  SHF.L.U32 R7, R8, 0x3, RZ ;  /* 0x0000000308077819 */ /* 0x000fe200000006ff */
[----:B------:R-:W-:Y:S01]  /*0c70*/  IMAD.IADD R215, R11, 0x1, -R14 ;  /* 0x000000010bd77824 */ /* 0x000fe200078e0a0e */
[----:B------:R-:W-:Y:S01]  /*0c80*/  LOP3.LUT R2, R2, 0x1c0, RZ, 0xc0, !PT ;  /* 0x000001c002027812 */ /* 0x000fe200078ec0ff */
[----:B------:R-:W-:Y:S01]  /*0c90*/  IMAD.SHL.U32 R17, R12, 0x2, RZ ;  /* 0x000000020c117824 */ /* 0x000fe200078e00ff */
[----:B------:R-:W-:Y:S01]  /*0ca0*/  LOP3.LUT R9, R9, 0x7ffffe00, RZ, 0xc0, !PT ;  /* 0x7ffffe0009097812 */ /* 0x000fe200078ec0ff */
[--C-:B------:R-:W-:Y:S01]  /*0cb0*/  IMAD.U32 R216, R16, 0x40, R7.reuse ;  /* 0x0000004010d87824 */ /* 0x100fe200078e0007 */
[----:B------:R-:W-:Y:S01]  /*0cc0*/  LOP3.LUT R7, R2, 0x8, R7, 0xf8, !PT ;  /* 0x0000000802077812 */ /* 0x000fe200078ef807 */
[----:B------:R-:W-:Y:S01]  /*0cd0*/  IMAD.SHL.U32 R16, R210, 0x8, RZ ;  /* 0x00000008d2107824 */ /* 0x000fe200078e00ff */
[----:B------:R-:W-:Y:S01]  /*0ce0*/  SHF.R.U32.HI R8, RZ, 0x3, R2 ;  /* 0x00000003ff087819 */ /* 0x000fe20000011602 */
[----:B------:R-:W-:Y:S01]  /*0cf0*/  IMAD R9, R10, 0x400, R9 ;  /* 0x000004000a097824 */ /* 0x000fe200078e0209 */
[----:B------:R-:W-:Y:S01]  /*0d00*/  LEA.HI R3, R3, R0, RZ, 0x3 ;  /* 0x0000000003037211 */ /* 0x000fe200078f18ff */
[C---:B------:R-:W-:Y:S01]  /*0d10*/  VIADD R189, R16.reuse, 0x40 ;  /* 0x0000004010bd7836 */ /* 0x040fe20000000000 */
[----:B------:R-:W-:Y:S01]  /*0d20*/  LOP3.LUT R8, R7, R8, RZ, 0x3c, !PT ;  /* 0x0000000807087212 */ /* 0x000fe200078e3cff */
[C---:B------:R-:W-:Y:S01]  /*0d30*/  VIADD R188, R16.reuse, 0x80 ;  /* 0x0000008010bc7836 */ /* 0x040fe20000000000 */
[----:B------:R-:W-:Y:S01]  /*0d40*/  LOP3.LUT R3, R3, 0xfffffff8, RZ, 0xc0, !PT ;  /* 0xfffffff803037812 */ /* 0x000fe200078ec0ff */
[----:B------:R-:W-:Y:S01]  /*0d50*/  VIADD R187, R16, 0xc0 ;  /* 0x000000c010bb7836 */ /* 0x000fe20000000000 */
[----:B------:R-:W-:Y:S01]  /*0d60*/  LEA.HI R4, R4, R211, RZ, 0x1 ;  /* 0x000000d304047211 */ /* 0x000fe200078f08ff */
[----:B------:R-:W-:Y:S01]  /*0d70*/  IMAD.IADD R8, R9, 0x1, R8 ;  /* 0x0000000109087824 */ /* 0x000fe200078e0208 */
[----:B------:R-:W-:Y:S01]  /*0d80*/  SHF.R.S32.HI R2, RZ, 0x5, R5 ;  /* 0x00000005ff027819 */ /* 0x000fe20000011405 */
[----:B------:R-:W-:Y:S01]  /*0d90*/  IMAD.IADD R3, R0, 0x1, -R3 ;  /* 0x0000000100037824 */ /* 0x000fe200078e0a03 */
[----:B------:R-:W-:Y:S01]  /*0da0*/  LOP3.LUT R4, R4, 0xfffffe, RZ, 0xc0, !PT ;  /* 0x00fffffe04047812 */ /* 0x000fe200078ec0ff */
[----:B------:R-:W-:Y:S01]  /*0db0*/  VIADD R186, R16, 0x100 ;  /* 0x0000010010ba7836 */ /* 0x000fe20000000000 */
[----:B------:R-:W-:Y:S01]  /*0dc0*/  LEA R22, R8, UR42, 0x1 ;  /* 0x0000002a08167c11 */ /* 0x000fe2000f8e08ff */
[C---:B------:R-:W-:Y:S01]  /*0dd0*/  VIADD R185, R16.reuse, 0x140 ;  /* 0x0000014010b97836 */ /* 0x040fe20000000000 */
[----:B------:R-:W-:Y:S01]  /*0de0*/  SEL R23, R23, 0xffffffe0, !P1 ;  /* 0xffffffe017177807 */ /* 0x000fe20004800000 */
[----:B------:R-:W-:Y:S01]  /*0df0*/  VIADD R214, R16, 0x180 ;  /* 0x0000018010d67836 */ /* 0x000fe20000000000 */
[----:B------:R-:W-:Y:S01]  /*0e00*/  IADD3 R4, R211, -R4, RZ ;  /* 0x80000004d3047210 */ /* 0x000fe20007ffe0ff */
[----:B------:R-:W-:Y:S01]  /*0e10*/  VIADD R184, R22, 0x26800 ;  /* 0x0002680016b87836 */ /* 0x000fe20000000000 */
[----:B------:R-:W-:Y:S01]  /*0e20*/  SHF.R.S32.HI R212, RZ, 0x3, R212 ;  /* 0x00000003ffd47819 */ /* 0x000fe200000114d4 */
[----:B------:R-:W-:Y:S01]  /*0e30*/  VIADD R213, R16, 0x1c0 ;  /* 0x000001c010d57836 */ /* 0x000fe20000000000 */
[----:B------:R-:W-:Y:S01]  /*0e40*/  SHF.L.U32 R18, R4, 0x8, RZ ;  /* 0x0000000804127819 */ /* 0x000fe200000006ff */
[----:B------:R-:W-:Y:S01]  /*0e50*/  VIADD R19, R22, 0x26840 ;  /* 0x0002684016137836 */ /* 0x000fe20000000000 */
[----:B------:R-:W-:Y:S01]  /*0e60*/  SHF.R.S32.HI R223, RZ, 0x1f, R189 ;  /* 0x0000001fffdf7819 */ /* 0x000fe200000114bd */
[----:B------:R-:W-:Y:S01]  /*0e70*/  IMAD R2, R2, 0x10, R3 ;  /* 0x0000001002027824 */ /* 0x000fe200078e0203 */
[----:B------:R-:W-:Y:S01]  /*0e80*/  SHF.R.S32.HI R222, RZ, 0x1f, R188 ;  /* 0x0000001fffde7819 */ /* 0x000fe200000114bc */
[C---:B------:R-:W-:Y:S01]  /*0e90*/  @P2 VIADD R19, R184.reuse, 0xffffffc0 ;  /* 0xffffffc0b8132836 */ /* 0x040fe20000000000 */
[----:B------:R-:W-:Y:S01]  /*0ea0*/  SHF.R.S32.HI R221, RZ, 0x1f, R187 ;  /* 0x0000001fffdd7819 */ /* 0x000fe200000114bb */
[----:B------:R-:W-:Y:S01]  /*0eb0*/  IMAD.IADD R184, R184, 0x1, R23 ;  /* 0x00000001b8b87824 */ /* 0x000fe200078e0217 */
[----:B------:R-:W-:Y:S01]  /*0ec0*/  SHF.R.S32.HI R220, RZ, 0x1f, R186 ;  /* 0x0000001fffdc7819 */ /* 0x000fe200000114ba */
[----:B------:R-:W-:Y:S01]  /*0ed0*/  IMAD R215, R215, 0x8, R2 ;  /* 0x00000008d7d77824 */ /* 0x000fe200078e0202 */
[----:B------:R-:W-:Y:S01]  /*0ee0*/  SHF.R.S32.HI R219, RZ, 0x1f, R185 ;  /* 0x0000001fffdb7819 */ /* 0x000fe200000114b9 */
[----:B------:R-:W-:Y:S01]  /*0ef0*/  IMAD.IADD R23, R23, 0x1, R19 ;  /* 0x0000000117177824 */ /* 0x000fe200078e0213 */
[----:B------:R-:W-:-:S02]  /*0f00*/  SHF.R.S32.HI R218, RZ, 0x1f, R214 ;  /* 0x0000001fffda7819 */ /* 0x000fc400000114d6 */
[----:B------:R-:W-:-:S07]  /*0f10*/  SHF.R.S32.HI R217, RZ, 0x1f, R213 ;  /* 0x0000001fffd97819 */ /* 0x000fce00000114d5 */
.L_x_3274:
[----:B------:R-:W-:Y:S01]  /*0f20*/  ULDC UR4, c[0x0][0xc38] ;  /* 0x00030e0000047ab9 */ /* 0x000fe20000000800 */
[----:B------:R-:W-:Y:S01]  /*0f30*/  ULDC UR49, c[0x0][0x424] ;  /* 0x0001090000317ab9 */ /* 0x000fe20000000800 */
[----:B------:R-:W-:Y:S01]  /*0f40*/  UISETP.NE.AND UP1, UPT, UR4, 0x1, UPT ;  /* 0x000000010400788c */ /* 0x000fe2000bf25270 */
[----:B------:R-:W-:Y:S02]  /*0f50*/  ULDC UR6, c[0x0][0x2f0] ;  /* 0x0000bc0000067ab9 */ /* 0x000fe40000000800 */
[----:B------:R-:W-:Y:S01]  /*0f60*/  ULDC.64 UR4, c[0x0][0x418] ;  /* 0x0001060000047ab9 */ /* 0x000fe20000000a00 */
[----:B------:R-:W-:Y:S01]  /*0f70*/  UMOV UR43, UR40 ;  /* 0x00000028002b7c82 */ /* 0x000fe20008000000 */
[----:B------:R-:W-:Y:S01]  /*0f80*/  UISETP.NE.U32.AND UP0, UPT, UR4, URZ, UPT ;  /* 0x0000003f0400728c */ /* 0x000fe2000bf05070 */
[----:B------:R-:W-:Y:S02]  /*0f90*/  UMOV UR45, UR40 ;  /* 0x00000028002d7c82 */ /* 0x000fe40008000000 */
[----:B------:R-:W-:Y:S01]  /*0fa0*/  ULDC UR4, c[0x0][0xc44] ;  /* 0x0003110000047ab9 */ /* 0x000fe20000000800 */
[----:B------:R-:W-:-:S02]  /*0fb0*/  UISETP.NE.AND.EX UP0, UPT, UR5, URZ, UPT, UP0 ;  /* 0x0000003f0500728c */ /* 0x000fc4000bf05300 */
[----:B------:R-:W-:Y:S02]  /*0fc0*/  UISETP.NE.AND UP2, UPT, UR4, 0x1, UPT ;  /* 0x000000010400788c */ /* 0x000fe4000bf45270 */
[----:B------:R-:W-:Y:S01]  /*0fd0*/  USEL UR49, UR49, 0x1, UP0 ;  /* 0x0000000131317887 */ /* 0x000fe20008000000 */
[----:B------:R-:W-:Y:S01]  /*0fe0*/  @UP1 ULDC UR4, c[0x0][0xc3c] ;  /* 0x00030f0000041ab9 */ /* 0x000fe20000000800 */
[----:B------:R-:W-:Y:S02]  /*0ff0*/  UISETP.NE.AND UP0, UPT, UR46, 0x1, UPT ;  /* 0x000000012e00788c */ /* 0x000fe4000bf05270 */
[----:B------:R-:W-:Y:S02]  /*1000*/  UIMAD.WIDE.U32 UR4, UR40, UR4, URZ ;  /* 0x00000004280472a5 */ /* 0x000fe4000f8e003f */
[----:B------:R-:W-:Y:S02]  /*1010*/  UIMAD UR49, UR49, UR6, URZ ;  /* 0x00000006313172a4 */ /* 0x000fe4000f8e023f */
[----:B------:R-:W-:Y:S01]  /*1020*/  PLOP3.LUT P0, PT, PT, PT, UP0, 0x80, 0x0 ;  /* 0x000000000000781c */ /* 0x000fe20003f0f008 */
[----:B------:R-:W-:Y:S01]  /*1030*/  @UP1 ULDC UR6, c[0x0][0xc40] ;  /* 0x0003100000061ab9 */ /* 0x000fe20000000800 */
[----:B------:R-:W-:Y:S01]  /*1040*/  @UP2 ULDC.64 UR8, c[0x0][0xc48] ;  /* 0x0003120000082ab9 */ /* 0x000fe20000000a00 */
[----:B------:R-:W-:-:S02]  /*1050*/  @UP1 USHF.R.U32.HI UR43, URZ, UR6, UR5 ;  /* 0x000000063f2b1299 */ /* 0x000fc40008011605 */
[----:B------:R-:W-:Y:S02]  /*1060*/  UIADD3 UR6, UR49, 0x3f, URZ ;  /* 0x0000003f31067890 */ /* 0x000fe4000fffe03f */
[----:B------:R-:W-:Y:S02]  /*1070*/  UIMAD.WIDE.U32 UR4, UR43, UR8, URZ ;  /* 0x000000082b0472a5 */ /* 0x000fe4000f8e003f */
[----:B------:R-:W-:Y:S01]  /*1080*/  USHF.R.S32.HI UR7, URZ, 0x1f, UR6 ;  /* 0x0000001f3f077899 */ /* 0x000fe20008011406 */
[----:B------:R-:W-:Y:S01]  /*1090*/  UMOV UR44, UR43 ;  /* 0x0000002b002c7c82 */ /* 0x000fe20008000000 */
[----:B------:R-:W-:Y:S02]  /*10a0*/  @UP2 USHF.R.U32.HI UR44, URZ, UR9, UR5 ;  /* 0x000000093f2c2299 */ /* 0x000fe40008011605 */
[----:B------:R-:W-:-:S04]  /*10b0*/  ULEA.HI UR7, UR7, UR6, URZ, 0x6 ;  /* 0x0000000607077291 */ /* 0x000fc8000f8f303f */
[----:B------:R-:W-:Y:S01]  /*10c0*/  USHF.R.S32.HI UR48, URZ, 0x6, UR7 ;  /* 0x000000063f307899 */ /* 0x000fe20008011407 */
[----:B01234-:R-:W-:Y:S11]  /*10d0*/  @!P0 BRA `(.L_x_3233) ;  /* 0x0000001800348947 */ /* 0x01fff60003800000 */
[----:B------:R-:W0:Y:S01]  /*10e0*/  SHFL.IDX PT, R0, R211, RZ, 0x1f ;  /* 0x00001fffd3007589 */ /* 0x000e2200000e0000 */
[----:B------:R-:W-:-:S06]  /*10f0*/  UISETP.NE.AND UP0, UPT, UR41, 0x3, UPT ;  /* 0x000000032900788c */ /* 0x000fcc000bf05270 */
[----:B------:R-:W-:Y:S02]  /*1100*/  PLOP3.LUT P0, PT, PT, PT, UP0, 0x80, 0x0 ;  /* 0x000000000000781c */ /* 0x000fe40003f0f008 */
[----:B0-----:R-:W-:-:S13]  /*1110*/  R2UR UR4, R0 ;  /* 0x00000000000472ca */ /* 0x001fda00000e0000 */
[----:B------:R-:W-:-:S04]  /*1120*/  ULEA.HI UR5, UR4, UR4, URZ, 0x1 ;  /* 0x0000000404057291 */ /* 0x000fc8000f8f083f */
[----:B------:R-:W-:-:S04]  /*1130*/  ULOP3.LUT UR5, UR5, 0x1fffe, URZ, 0xc0, !UPT ;  /* 0x0001fffe05057892 */ /* 0x000fc8000f8ec03f */
[----:B------:R-:W-:-:S04]  /*1140*/  UIADD3 UR5, UR4, -UR5, URZ ;  /* 0x8000000504057290 */ /* 0x000fc8000fffe03f */
[----:B------:R-:W-:-:S04]  /*1150*/  ULEA UR5, UR5, UR42, 0xf ;  /* 0x0000002a05057291 */ /* 0x000fc8000f8e783f */
[----:B------:R-:W-:-:S04]  /*1160*/  UIADD3 UR5, UR5, 0x400, URZ ;  /* 0x0000040005057890 */ /* 0x000fc8000fffe03f */
[----:B------:R-:W-:-:S04]  /*1170*/  USHF.R.U32.HI UR5, URZ, 0x4, UR5 ;  /* 0x000000043f057899 */ /* 0x000fc80008011605 */
[----:B------:R-:W-:-:S04]  /*1180*/  ULOP3.LUT UR5, UR5, 0x3fff, URZ, 0xc0, !UPT ;  /* 0x00003fff05057892 */ /* 0x000fc8000f8ec03f */
[----:B------:R-:W-:Y:S01]  /*1190*/  ULOP3.LUT UR20, UR5, 0x2000000, URZ, 0xfc, !UPT ;  /* 0x0200000005147892 */ /* 0x000fe2000f8efc3f */
[----:B------:R-:W-:Y:S11]  /*11a0*/  @!P0 BRA `(.L_x_3234) ;  /* 0x0000000000048947 */ /* 0x000ff60003800000 */
[----:B------:R-:W-:Y:S01]  /*11b0*/  BPT.TRAP 0x1 ;  /* 0x000000040000795c */ /* 0x000fe20000300000 */
.L_x_3234:
[----:B------:R-:W-:Y:S01]  /*11c0*/  ULEA UR16, UR47, UR42, 0x3 ;  /* 0x0000002a2f107291 */ /* 0x000fe2000f8e183f */
[----:B------:R-:W-:-:S04]  /*11d0*/  MOV R0, UR37 ;  /* 0x0000002500007c02 */ /* 0x000fc80008000f00 */
[----:B------:R-:W-:-:S04]  /*11e0*/  SHF.L.U32 R0, R0, 0x1f, RZ ;  /* 0x0000001f00007819 */ /* 0x000fc800000006ff */
[----:B------:R-:W0:Y:S02]  /*11f0*/  SYNCS.PHASECHK.TRANS64.TRYWAIT P1, [UR16+0x28c50], R0 ;  /* 0x028c5000ff0075a7 */ /* 0x000e240008020150 */
[----:B0-----:R-:W-:Y:S05]  /*1200*/  @!P1 BRA `(.L_x_3235) ;  /* 0x000000b0002c9947 */ /* 0x001fea0003800000 */
.L_x_3324:
[----:B------:R-:W-:Y:S01]  /*1210*/  BAR.SYNC.DEFER_BLOCKING 0xe, 0x100 ;  /* 0x0384000000007b1d */ /* 0x000fe20000010000 */
[----:B------:R-:W-:Y:S02]  /*1220*/  UIADD3 UR4, UR42, 0x26800, URZ ;  /* 0x000268002a047890 */ /* 0x000fe4000fffe03f */
[----:B------:R-:W-:Y:S02]  /*1230*/  ULEA UR12, UR47, UR20, 0xc ;  /* 0x000000142f0c7291 */ /* 0x000fe4000f8e603f */
[----:B------:R-:W-:Y:S01]  /*1240*/  USHF.R.U32.HI UR4, URZ, 0x4, UR4 ;  /* 0x000000043f047899 */ /* 0x000fe20008011604 */
[----:B------:R-:W-:Y:S01]  /*1250*/  UMOV UR7, 0x40000040 ;  /* 0x4000004000077882 */ /* 0x000fe20000000000 */
[----:B------:R-:W-:Y:S02]  /*1260*/  UMOV UR5, 0x40000040 ;  /* 0x4000004000057882 */ /* 0x000fe40000000000 */
[----:B------:R-:W-:Y:S01]  /*1270*/  ULOP3.LUT UR4, UR4, 0x3fff, URZ, 0xc0, !UPT ;  /* 0x00003fff04047892 */ /* 0x000fe2000f8ec03f */
[----:B------:R-:W-:Y:S01]  /*1280*/  UMOV UR6, UR12 ;  /* 0x0000000c00067c82 */ /* 0x000fe20008000000 */
[----:B------:R-:W-:-:S02]  /*1290*/  UIADD3 UR10, UR12, 0x100, URZ ;  /* 0x000001000c0a7890 */ /* 0x000fc4000fffe03f */
[----:B------:R-:W-:Y:S01]  /*12a0*/  ULOP3.LUT UR13, UR4, 0x10000, URZ, 0xfc, !UPT ;  /* 0x00010000040d7892 */ /* 0x000fe2000f8efc3f */
[----:B------:R-:W-:Y:S01]  /*12b0*/  UMOV UR11, 0x40000040 ;  /* 0x40000040000b7882 */ /* 0x000fe20000000000 */
[----:B------:R-:W-:Y:S02]  /*12c0*/  UMOV UR9, 0x40000040 ;  /* 0x4000004000097882 */ /* 0x000fe40000000000 */
[----:B------:R-:W-:Y:S02]  /*12d0*/  UIADD3 UR8, UR13, 0x4, URZ ;  /* 0x000000040d087890 */ /* 0x000fe4000fffe03f */
[----:B------:R-:W-:Y:S01]  /*12e0*/  UIADD3 UR14, UR12, 0x180, URZ ;  /* 0x000001800c0e7890 */ /* 0x000fe2000fffe03f */
[----:B------:R-:W-:Y:S01]  /*12f0*/  UMOV UR4, UR13 ;  /* 0x0000000d00047c82 */ /* 0x000fe20008000000 */
[----:B------:R-:W-:Y:S01]  /*1300*/  UMOV UR15, 0x40000040 ;  /* 0x40000040000f7882 */ /* 0x000fe20000000000 */
[----:B------:R-:W-:-:S06]  /*1310*/  WARPGROUP.ARRIVE ;  /* 0x00000000000079c5 */ /* 0x000fcc0000000000 */
[----:B------:R-:W-:Y:S01]  /*1320*/  HGMMA.64x256x16.F32 R24, gdesc[UR4].tnspB, RZ, !UPT, gsb0 ;  /* 0x43e00000041879f0 */ /* 0x000fe2000c0008ff */
[----:B------:R-:W-:Y:S02]  /*1330*/  UIADD3 UR6, UR12, 0x80, URZ ;  /* 0x000000800c067890 */ /* 0x000fe4000fffe03f */
[----:B------:R-:W-:Y:S01]  /*1340*/  UIADD3 UR4, UR13, 0x2, URZ ;  /* 0x000000020d047890 */ /* 0x000fe2000fffe03f */
[----:B------:R-:W-:Y:S01]  /*1350*/  UMOV UR7, 0x40000040 ;  /* 0x4000004000077882 */ /* 0x000fe20000000000 */
[----:B------:R-:W-:Y:S01]  /*1360*/  UMOV UR5, 0x40000040 ;  /* 0x4000004000057882 */ /* 0x000fe20000000000 */
[----:B------:R-:W-:-:S03]  /*1370*/  UIADD3 UR12, UR13, 0x6, URZ ;  /* 0x000000060d0c7890 */ /* 0x000fc6000fffe03f */
[----:B------:R-:W-:Y:S01]  /*1380*/  UMOV UR13, 0x40000040 ;  /* 0x40000040000d7882 */ /* 0x000fe20000000000 */
[----:B------:R-:W-:Y:S02]  /*1390*/  WARPGROUP.DEPBAR.LE gsb0, 0x0 ;  /* 0x00008000000079c5 */ /* 0x000fe40000010000 */
[----:B------:R-:W-:-:S15]  /*13a0*/  WARPGROUP.ARRIVE ;  /* 0x00000000000079c5 */ /* 0x000fde0000000000 */
[----:B------:R-:W-:-:S01]  /*13b0*/  NOP ;  /* 0x0000000000007918 */ /* 0x000fc20000000000 */
[----:B------:R-:W-:Y:S03]  /*13c0*/  HGMMA.64x256x16.F32 R24, gdesc[UR4].tnspB, R24, gsb0 ;  /* 0x43e00000041879f0 */ /* 0x000fe60008000818 */
[----:B------:R-:W-:Y:S02]  /*13d0*/  WARPGROUP.DEPBAR.LE gsb0, 0x0 ;  /* 0x00008000000079c5 */ /* 0x000fe40000010000 */
[----:B------:R-:W-:-:S15]  /*13e0*/  WARPGROUP.ARRIVE ;  /* 0x00000000000079c5 */ /* 0x000fde0000000000 */
[----:B------:R-:W-:-:S08]  /*13f0*/  NOP ;  /* 0x0000000000007918 */ /* 0x000fd00000000000 */
[----:B------:R-:W-:Y:S03]  /*1400*/  HGMMA.64x256x16.F32 R24, gdesc[UR8].tnspB, R24, gsb0 ;  /* 0x43e00000081879f0 */ /* 0x000fe60008000818 */
[----:B------:R-:W-:Y:S02]  /*1410*/  WARPGROUP.DEPBAR.LE gsb0, 0x0 ;  /* 0x00008000000079c5 */ /* 0x000fe40000010000 */
[----:B------:R-:W-:-:S15]  /*1420*/  WARPGROUP.ARRIVE ;  /* 0x00000000000079c5 */ /* 0x000fde0000000000 */
[----:B------:R-:W-:-:S08]  /*1430*/  NOP ;  /* 0x0000000000007918 */ /* 0x000fd00000000000 */
[----:B------:R-:W-:Y:S03]  /*1440*/  HGMMA.64x256x16.F32 R24, gdesc[UR12].tnspB, R24, gsb0 ;  /* 0x43e000000c1879f0 */ /* 0x000fe60008000818 */
[----:B------:R-:W-:Y:S02]  /*1450*/  WARPGROUP.DEPBAR.LE gsb0, 0x0 ;  /* 0x00008000000079c5 */ /* 0x000fe40000010000 */
[----:B------:R-:W-:Y:S06]  /*1460*/  BAR.ARV 0xf, 0x100 ;  /* 0x03c4000000007b1d */ /* 0x000fec0000002000 */
[----:B------:R-:W-:Y:S05]  /*1470*/  @!P0 BRA `(.L_x_3236) ;  /* 0x0000000000048947 */ /* 0x000fea0003800000 */
[----:B------:R-:W-:Y:S01]  /*1480*/  BPT.TRAP 0x1 ;  /* 0x000000040000795c */ /* 0x000fe20000300000 */
.L_x_3236:
[----:B------:R-:W-:Y:S02]  /*1490*/  UISETP.GE.AND UP0, UPT, UR49, 0x41, UPT ;  /* 0x000000413100788c */ /* 0x000fe4000bf06270 */
[----:B------:R-:W-:-:S04]  /*14a0*/  UIADD3 UR6, UR16, 0x28c60, URZ ;  /* 0x00028c6010067890 */ /* 0x000fc8000fffe03f */
[----:B------:R-:W-:Y:S01]  /*14b0*/  PLOP3.LUT P1, PT, PT, PT, UP0, 0x80, 0x0 ;  /* 0x000000000000781c */ /* 0x000fe20003f2f008 */
[----:B------:R-:W-:-:S09]  /*14c0*/  UPRMT UR6, UR39, 0x654, UR6 ;  /* 0x0000065427067896 */ /* 0x000fd20008000006 */
[----:B------:R-:W-:Y:S03]  /*14d0*/  SYNCS.ARRIVE.TRANS64.RED.A1T0 RZ, [UR6], RZ ;  /* 0x000000ffffff79a7 */ /* 0x000fe60008100406 */
[----:B------:R-:W-:Y:S05]  /*14e0*/  @!P1 BRA `(.L_x_3237) ;  /* 0x0000000800f89947 */ /* 0x000fea0003800000 */
[----:B------:R-:W-:-:S06]  /*14f0*/  UIADD3 UR48, UR48, -0x2, URZ ;  /* 0xfffffffe30307890 */ /* 0x000fcc000fffe03f */
[----:B0-----:R-:W-:-:S07]  /*1500*/  IMAD.U32 R0, RZ, RZ, UR48 ;  /* 0x00000030ff007e24 */ /* 0x001fce000f8e00ff */
.L_x_3243:
[----:B------:R-:W-:Y:S01]  /*1510*/  BAR.SYNC.DEFER_BLOCKING 0xe, 0x100 ;  /* 0x0384000000007b1d */ /* 0x000fe20000010000 */
[----:B01----:R-:W-:Y:S01]  /*1520*/  IMAD.U32 R3, RZ, RZ, UR47 ;  /* 0x0000002fff037e24 */ /* 0x003fe2000f8e00ff */
[----:B------:R-:W-:-:S03]  /*1530*/  UIADD3 UR47, UR47, 0x1, URZ ;  /* 0x000000012f2f7890 */ /* 0x000fc6000fffe03f */
[----:B------:R-:W-:Y:S01]  /*1540*/  IMAD R3, R3, 0x40, R2 ;  /* 0x0000004003037824 */ /* 0x000fe200078e0202 */
[----:B------:R-:W-:-:S04]  /*1550*/  UISETP.NE.AND UP0, UPT, UR47, 0x2, UPT ;  /* 0x000000022f00788c */ /* 0x000fc8000bf05270 */
[----:B------:R-:W-:Y:S01]  /*1560*/  LEA R3, R3, UR42, 0x2 ;  /* 0x0000002a03037c11 */ /* 0x000fe2000f8e10ff */
[----:B------:R-:W-:Y:S02]  /*1570*/  USEL UR6, URZ, 0x1, UP0 ;  /* 0x000000013f067887 */ /* 0x000fe40008000000 */
[----:B------:R-:W-:Y:S02]  /*1580*/  USEL UR47, UR47, URZ, UP0 ;  /* 0x0000003f2f2f7287 */ /* 0x000fe40008000000 */
[----:B------:R-:W-:Y:S01]  /*1590*/  ULOP3.LUT UR37, UR37, UR6, URZ, 0x3c, !UPT ;  /* 0x0000000625257292 */ /* 0x000fe2000f8e3c3f */
[----:B------:R-:W0:Y:S04]  /*15a0*/  LDS R4, [R3+0x28800] ;  /* 0x0288000003047984 */ /* 0x000e280000000800 */
[----:B------:R-:W1:Y:S01]  /*15b0*/  LDS R5, [R3+0x28820] ;  /* 0x0288200003057984 */ /* 0x000e620000000800 */
        /* <DEDUP_REMOVED lines=64> */
[-C--:B-1----:R-:W-:Y:S01]  /*19c0*/  FMUL.FTZ R26, R26, R5.reuse ;  /* 0x000000051a1a7220 */ /* 0x082fe20000410000 */
        /* <DEDUP_REMOVED lines=65> */
.L_x_3238:
[----:B------:R-:W-:Y:S01]  /*1de0*/  ULEA UR6, UR47, UR42, 0x3 ;  /* 0x0000002a2f067291 */ /* 0x000fe2000f8e183f */
[----:B------:R-:W-:-:S05]  /*1df0*/  IMAD.U32 R3, RZ, RZ, UR37 ;  /* 0x00000025ff037e24 */ /* 0x000fca000f8e00ff */
[----:B------:R-:W-:-:S04]  /*1e00*/  SHF.L.U32 R3, R3, 0x1f, RZ ;  /* 0x0000001f03037819 */ /* 0x000fc800000006ff */
[----:B------:R0:W1:Y:S01]  /*1e10*/  SYNCS.PHASECHK.TRANS64.TRYWAIT P1, [UR6+0x28c50], R3 ;  /* 0x028c5003ff0075a7 */ /* 0x0000620008020146 */
[----:B------:R-:W-:Y:S05]  /*1e20*/  @!P0 BRA `(.L_x_3239) ;  /* 0x0000000000048947 */ /* 0x000fea0003800000 */
[----:B------:R-:W-:Y:S01]  /*1e30*/  BPT.TRAP 0x1 ;  /* 0x000000040000795c */ /* 0x000fe20000300000 */
.L_x_3239:
[----:B-1----:R-:W-:Y:S05]  /*1e40*/  @P1 BRA `(.L_x_3240) ;  /* 0x0000000000081947 */ /* 0x002fea0003800000 */
[----:B------:R-:W1:Y:S02]  /*1e50*/  SYNCS.PHASECHK.TRANS64.TRYWAIT P1, [UR6+0x28c50], R3 ;  /* 0x028c5003ff0075a7 */ /* 0x000e640008020146 */
[----:B-1----:R-:W-:Y:S05]  /*1e60*/  @!P1 BRA `(.L_x_3241) ;  /* 0x000000a4002c9947 */ /* 0x002fea0003800000 */
.L_x_3240:
[----:B------:R-:W-:Y:S01]  /*1e70*/  UIADD3 UR6, UR42, 0x26800, URZ ;  /* 0x000268002a067890 */ /* 0x000fe2000fffe03f */
[----:B------:R-:W-:Y:S01]  /*1e80*/  WARPGROUP.ARRIVE ;  /* 0x00000000000079c5 */ /* 0x000fe20000000000 */
[----:B------:R-:W-:Y:S02]  /*1e90*/  ULEA UR18, UR47, UR20, 0xc ;  /* 0x000000142f127291 */ /* 0x000fe4000f8e603f */
[----:B------:R-:W-:Y:S01]  /*1ea0*/  USHF.R.U32.HI UR6, URZ, 0x4, UR6 ;  /* 0x000000043f067899 */ /* 0x000fe20008011606 */
[----:B------:R-:W-:Y:S01]  /*1eb0*/  UMOV UR19, 0x40000040 ;  /* 0x4000004000137882 */ /* 0x000fe20000000000 */
[----:B------:R-:W-:Y:S02]  /*1ec0*/  UMOV UR17, 0x40000040 ;  /* 0x4000004000117882 */ /* 0x000fe40000000000 */
[----:B------:R-:W-:Y:S01]  /*1ed0*/  ULOP3.LUT UR6, UR6, 0x3fff, URZ, 0xc0, !UPT ;  /* 0x00003fff06067892 */ /* 0x000fe2000f8ec03f */
[----:B------:R-:W-:Y:S01]  /*1ee0*/  UMOV UR7, 0x40000040 ;  /* 0x4000004000077882 */ /* 0x000fe20000000000 */
[----:B------:R-:W-:-:S02]  /*1ef0*/  UIADD3 UR10, UR18, 0x100, URZ ;  /* 0x00000100120a7890 */ /* 0x000fc4000fffe03f */
[----:B------:R-:W-:Y:S02]  /*1f00*/  ULOP3.LUT UR16, UR6, 0x10000, URZ, 0xfc, !UPT ;  /* 0x0001000006107892 */ /* 0x000fe4000f8efc3f */
[----:B------:R-:W-:Y:S01]  /*1f10*/  UIADD3 UR6, UR18, 0x80, URZ ;  /* 0x0000008012067890 */ /* 0x000fe2000fffe03f */
[----:B------:R-:W-:Y:S01]  /*1f20*/  UMOV UR11, 0x40000040 ;  /* 0x40000040000b7882 */ /* 0x000fe20000000000 */
[----:B------:R-:W-:Y:S01]  /*1f30*/  UIADD3 UR14, UR18, 0x180, URZ ;  /* 0x00000180120e7890 */ /* 0x000fe2000fffe03f */
[----:B------:R-:W-:-:S04]  /*1f40*/  UMOV UR15, 0x40000040 ;  /* 0x40000040000f7882 */ /* 0x000fc80000000000 */
        /* <DEDUP_REMOVED lines=17> */
.L_x_3242:
[----:B------:R-:W-:Y:S01]  /*2060*/  ULEA UR6, UR47, UR42, 0x3 ;  /* 0x0000002a2f067291 */ /* 0x000fe2000f8e183f */
[C---:B------:R-:W-:Y:S01]  /*2070*/  ISETP.GT.AND P1, PT, R0.reuse, RZ, PT ;  /* 0x000000ff0000720c */ /* 0x040fe20003f24270 */
[----:B------:R-:W-:Y:S02]  /*2080*/  VIADD R0, R0, 0xffffffff ;  /* 0xffffffff00007836 */ /* 0x000fe40000000000 */
[----:B------:R-:W-:-:S04]  /*2090*/  UIADD3 UR6, UR6, 0x28c60, URZ ;  /* 0x00028c6006067890 */ /* 0x000fc8000fffe03f */
[----:B------:R-:W-:-:S09]  /*20a0*/  UPRMT UR6, UR39, 0x654, UR6 ;  /* 0x0000065427067896 */ /* 0x000fd20008000006 */
[----:B------:R-:W-:Y:S01]  /*20b0*/  SYNCS.ARRIVE.TRANS64.RED.A1T0 RZ, [UR6], RZ ;  /* 0x000000ffffff79a7 */ /* 0x000fe20008100406 */
[----:B------:R-:W-:Y:S05]  /*20c0*/  @P1 BRA `(.L_x_3243) ;  /* 0xfffffff400101947 */ /* 0x000fea000383ffff */
.L_x_3237:
[----:B------:R-:W-:Y:S01]  /*20d0*/  BAR.SYNC.DEFER_BLOCKING 0xe, 0x100 ;  /* 0x0384000000007b1d */ /* 0x000fe20000010000 */
[----:B01----:R-:W-:Y:S01]  /*20e0*/  IMAD.U32 R3, RZ, RZ, UR47 ;  /* 0x0000002fff037e24 */ /* 0x003fe2000f8e00ff */
[----:B------:R-:W-:Y:S01]  /*20f0*/  UIADD3 UR47, UR47, 0x1, URZ ;  /* 0x000000012f2f7890 */ /* 0x000fe2000fffe03f */
[----:B------:R-:W-:-:S03]  /*2100*/  CS2R R12, SRZ ;  /* 0x00000000000c7805 */ /* 0x000fc6000001ff00 */
[----:B------:R-:W-:Y:S01]  /*2110*/  LEA R0, R3, R2, 0x6 ;  /* 0x0000000203007211 */ /* 0x000fe200078e30ff */
[----:B------:R-:W-:-:S03]  /*2120*/  UISETP.NE.AND UP0, UPT, UR47, 0x2, UPT ;  /* 0x000000022f00788c */ /* 0x000fc6000bf05270 */
        /* <DEDUP_REMOVED lines=134> */
[----:B------:R-:W-:Y:S06]  /*2990*/  BAR.ARV 0xf, 0x100 ;  /* 0x03c4000000007b1d */ /* 0x000fec0000002000 */
[----:B------:R-:W-:Y:S05]  /*29a0*/  BRA `(.L_x_3244) ;  /* 0x00000038008c7947 */ /* 0x000fea0003800000 */
.L_x_3233:
[----:B------:R-:W0:Y:S02]  /*29b0*/  SHFL.IDX PT, R0, R211, RZ, 0x1f ;  /* 0x00001fffd3007589 */ /* 0x000e2400000e0000 */
[----:B0-----:R-:W-:-:S13]  /*29c0*/  R2UR UR4, R0 ;  /* 0x00000000000472ca */ /* 0x001fda00000e0000 */
[----:B------:R-:W-:-:S04]  /*29d0*/  ULEA.HI UR5, UR4, UR4, URZ, 0x1 ;  /* 0x0000000404057291 */ /* 0x000fc8000f8f083f */
[----:B------:R-:W-:-:S04]  /*29e0*/  ULOP3.LUT UR5, UR5, 0x1fffe, URZ, 0xc0, !UPT ;  /* 0x0001fffe05057892 */ /* 0x000fc8000f8ec03f */
[----:B------:R-:W-:Y:S02]  /*29f0*/  UIADD3 UR5, UR4, -UR5, URZ ;  /* 0x8000000504057290 */ /* 0x000fe4000fffe03f */
[----:B------:R-:W-:Y:S02]  /*2a00*/  UIADD3 UR4, UR42, 0x26800, URZ ;  /* 0x000268002a047890 */ /* 0x000fe4000fffe03f */
[----:B------:R-:W-:Y:S02]  /*2a10*/  ULEA UR5, UR5, UR42, 0xf ;  /* 0x0000002a05057291 */ /* 0x000fe4000f8e783f */
[----:B------:R-:W-:Y:S02]  /*2a20*/  ULOP3.LUT UP0, URZ, UR4, 0x3ff, URZ, 0xc0, !UPT ;  /* 0x000003ff043f7892 */ /* 0x000fe4000f80c03f */
[----:B------:R-:W-:-:S04]  /*2a30*/  UIADD3 UR5, UR5, 0x400, URZ ;  /* 0x0000040005057890 */ /* 0x000fc8000fffe03f */
[----:B------:R-:W-:Y:S01]  /*2a40*/  PLOP3.LUT P0, PT, PT, PT, UP0, 0x80, 0x0 ;  /* 0x000000000000781c */ /* 0x000fe20003f0f008 */
[----:B------:R-:W-:-:S04]  /*2a50*/  USHF.R.U32.HI UR5, URZ, 0x4, UR5 ;  /* 0x000000043f057899 */ /* 0x000fc80008011605 */
[----:B------:R-:W-:-:S08]  /*2a60*/  ULOP3.LUT UR52, UR5, 0x3fff, URZ, 0xc0, !UPT ;  /* 0x00003fff05347892 */ /* 0x000fd0000f8ec03f */
        /* <DEDUP_REMOVED lines=17> */
.L_x_3245:
[----:B------:R-:W-:Y:S01]  /*2b80*/  ULEA.HI UR4, UR36, UR36, URZ, 0x1 ;  /* 0x0000002424047291 */ /* 0x000fe2000f8f083f */
[----:B------:R-:W-:-:S03]  /*2b90*/  IMAD.U32 R3, RZ, RZ, UR41 ;  /* 0x00000029ff037e24 */ /* 0x000fc6000f8e00ff */
[----:B------:R-:W-:Y:S02]  /*2ba0*/  ULOP3.LUT UR4, UR4, 0xfffffffe, URZ, 0xc0, !UPT ;  /* 0xfffffffe04047892 */ /* 0x000fe4000f8ec03f */
[----:B------:R-:W-:Y:S02]  /*2bb0*/  ISETP.NE.AND P0, PT, R3, 0x3, PT ;  /* 0x000000030300780c */ /* 0x000fe40003f05270 */
[----:B------:R-:W-:-:S06]  /*2bc0*/  UIADD3 UR4, UR36, -UR4, URZ ;  /* 0x8000000424047290 */ /* 0x000fcc000fffe03f */
[----:B------:R-:W-:-:S05]  /*2bd0*/  IMAD.U32 R0, RZ, RZ, UR4 ;  /* 0x00000004ff007e24 */ /* 0x000fca000f8e00ff */
[----:B------:R-:W-:-:S04]  /*2be0*/  SHF.L.U32 R0, R0, 0x1f, RZ ;  /* 0x0000001f00007819 */ /* 0x000fc800000006ff */
[----:B------:R-:W0:Y:S02]  /*2bf0*/  SYNCS.PHASECHK.TRANS64.TRYWAIT P1, [UR42+0x28c00], R0 ;  /* 0x028c0000ff0075a7 */ /* 0x000e24000802016a */
[----:B0-----:R-:W-:Y:S05]  /*2c00*/  @!P1 BRA `(.L_x_3246) ;  /* 0x0000009400dc9947 */ /* 0x001fea0003800000 */
.L_x_3325:
[----:B------:R-:W-:Y:S05]  /*2c10*/  @!P0 BRA `(.L_x_3247) ;  /* 0x0000000000048947 */ /* 0x000fea0003800000 */
[----:B------:R-:W-:Y:S01]  /*2c20*/  BPT.TRAP 0x1 ;  /* 0x000000040000795c */ /* 0x000fe20000300000 */
.L_x_3247:
[----:B------:R-:W-:Y:S02]  /*2c30*/  IMAD.U32 R7, RZ, RZ, UR47 ;  /* 0x0000002fff077e24 */ /* 0x000fe4000f8e00ff */
[----:B------:R-:W-:-:S03]  /*2c40*/  IMAD.U32 R8, RZ, RZ, UR37 ;  /* 0x00000025ff087e24 */ /* 0x000fc6000f8e00ff */
[----:B------:R-:W-:Y:S02]  /*2c50*/  LEA R7, R7, UR42, 0x3 ;  /* 0x0000002a07077c11 */ /* 0x000fe4000f8e18ff */
[----:B------:R-:W-:-:S04]  /*2c60*/  SHF.L.U32 R8, R8, 0x1f, RZ ;  /* 0x0000001f08087819 */ /* 0x000fc800000006ff */
[----:B------:R1:W2:Y:S01]  /*2c70*/  SYNCS.PHASECHK.TRANS64.TRYWAIT P1, [R7+URZ+0x28c30], R8 ;  /* 0x028c3008070075a7 */ /* 0x0002a2000802017f */
[----:B------:R-:W-:Y:S05]  /*2c80*/  @!P0 BRA `(.L_x_3248) ;  /* 0x0000000000048947 */ /* 0x000fea0003800000 */
[----:B------:R-:W-:Y:S01]  /*2c90*/  BPT.TRAP 0x1 ;  /* 0x000000040000795c */ /* 0x000fe20000300000 */
.L_x_3248:
[----:B--2---:R-:W-:Y:S05]  /*2ca0*/  @P1 BRA `(.L_x_3249) ;  /* 0x0000000000081947 */ /* 0x004fea0003800000 */
[----:B------:R-:W2:Y:S02]  /*2cb0*/  SYNCS.PHASECHK.TRANS64.TRYWAIT P1, [R7+URZ+0x28c30], R8 ;  /* 0x028c3008070075a7 */ /* 0x000ea4000802017f */
[----:B--2---:R-:W-:Y:S05]  /*2cc0*/  @!P1 BRA `(.L_x_3250) ;  /* 0x0000009400c49947 */ /* 0x004fea0003800000 */
.L_x_3249:
[----:B------:R-:W-:-:S04]  /*2cd0*/  UIADD3 UR4, UR42, 0x22400, URZ ;  /* 0x000224002a047890 */ /* 0x000fc8000fffe03f */
[----:B------:R-:W-:-:S04]  /*2ce0*/  USHF.R.U32.HI UR4, URZ, 0x4, UR4 ;  /* 0x000000043f047899 */ /* 0x000fc80008011604 */
[----:B------:R-:W-:-:S06]  /*2cf0*/  ULOP3.LUT UR4, UR4, 0x3fff, URZ, 0xc0, !UPT ;  /* 0x00003fff04047892 */ /* 0x000fcc000f8ec03f */
[----:B------:R-:W-:Y:S01]  /*2d00*/  MOV R4, UR4 ;  /* 0x0000000400047c02 */ /* 0x000fe20008000f00 */
[----:B------:R-:W-:Y:S05]  /*2d10*/  WARPSYNC.ALL ;  /* 0x0000000000007948 */ /* 0x000fea0003800000 */
[----:B------:R-:W-:-:S04]  /*2d20*/  LOP3.LUT R4, R4, 0x10000, RZ, 0xfc, !PT ;  /* 0x0001000004047812 */ /* 0x000fc800078efcff */
[----:B------:R-:W-:Y:S01]  /*2d30*/  R2UR UR12, R4 ;  /* 0x00000000040c72ca */ /* 0x000fe200000e0000 */
[----:B------:R-:W-:Y:S01]  /*2d40*/  UIADD3 UR4, UR42, 0x20400, URZ ;  /* 0x000204002a047890 */ /* 0x000fe2000fffe03f */
[----:B------:R-:W-:Y:S01]  /*2d50*/  WARPGROUP.ARRIVE ;  /* 0x00000000000079c5 */ /* 0x000fe20000000000 */
[----:B------:R-:W-:Y:S01]  /*2d60*/  UMOV UR7, 0x40000040 ;  /* 0x4000004000077882 */ /* 0x000fe20000000000 */
[----:B------:R-:W-:Y:S01]  /*2d70*/  UMOV UR5, 0x40000040 ;  /* 0x4000004000057882 */ /* 0x000fe20000000000 */
[----:B------:R-:W-:Y:S01]  /*2d80*/  USHF.R.U32.HI UR4, URZ, 0x4, UR4 ;  /* 0x000000043f047899 */ /* 0x000fe20008011604 */
[----:B------:R-:W-:Y:S01]  /*2d90*/  UMOV UR11, 0x40000040 ;  /* 0x40000040000b7882 */ /* 0x000fe20000000000 */
[----:B------:R-:W-:Y:S02]  /*2da0*/  UMOV UR9, 0x40000040 ;  /* 0x4000004000097882 */ /* 0x000fe40000000000 */
[----:B------:R-:W-:Y:S01]  /*2db0*/  ULOP3.LUT UR4, UR4, 0x3fff, URZ, 0xc0, !UPT ;  /* 0x00003fff04047892 */ /* 0x000fe2000f8ec03f */
[----:B------:R-:W-:-:S03]  /*2dc0*/  UMOV UR15, 0x40000040 ;  /* 0x40000040000f7882 */ /* 0x000fc60000000000 */
[----:B------:R-:W-:Y:S02]  /*2dd0*/  ULEA UR12, UR47, UR12, 0x9 ;  /* 0x0000000c2f0c7291 */ /* 0x000fe4000f8e483f */
[----:B------:R-:W-:Y:S02]  /*2de0*/  ULOP3.LUT UR13, UR4, 0x10000, URZ, 0xfc, !UPT ;  /* 0x00010000040d7892 */ /* 0x000fe4000f8efc3f */
[----:B------:R-:W-:Y:S02]  /*2df0*/  UIADD3 UR10, UR12, 0x4, URZ ;  /* 0x000000040c0a7890 */ /* 0x000fe4000fffe03f */
[----:B------:R-:W-:Y:S01]  /*2e00*/  UIADD3 UR8, UR13, 0x4, URZ ;  /* 0x000000040d087890 */ /* 0x000fe2000fffe03f */
[----:B------:R-:W-:Y:S02]  /*2e10*/  UMOV UR6, UR12 ;  /* 0x0000000c00067c82 */ /* 0x000fe40008000000 */
[----:B------:R-:W-:Y:S01]  /*2e20*/  UMOV UR4, UR13 ;  /* 0x0000000d00047c82 */ /* 0x000fe20008000000 */
[----:B------:R-:W-:Y:S01]  /*2e30*/  UIADD3 UR14, UR12, 0x6, URZ ;  /* 0x000000060c0e7890 */ /* 0x000fe2000fffe03f */
[----:B------:R-:W-:Y:S01]  /*2e40*/  HGMMA.64x64x16.F32 R24, gdesc[UR4], RZ, !UPT, gsb0 ;  /* 0x00e00000041879f0 */ /* 0x000fe2000c0008ff */
[----:B------:R-:W-:-:S02]  /*2e50*/  UIADD3 UR6, UR12, 0x2, URZ ;  /* 0x000000020c067890 */ /* 0x000fc4000fffe03f */
[----:B------:R-:W-:Y:S01]  /*2e60*/  UIADD3 UR4, UR13, 0x2, URZ ;  /* 0x000000020d047890 */ /* 0x000fe2000fffe03f */
[----:B------:R-:W-:Y:S01]  /*2e70*/  UMOV UR7, 0x40000040 ;  /* 0x4000004000077882 */ /* 0x000fe20000000000 */
[----:B------:R-:W-:Y:S01]  /*2e80*/  UMOV UR5, 0x40000040 ;  /* 0x4000004000057882 */ /* 0x000fe20000000000 */
[----:B------:R-:W-:-:S03]  /*2e90*/  UIADD3 UR12, UR13, 0x6, URZ ;  /* 0x000000060d0c7890 */ /* 0x000fc6000fffe03f */
[----:B------:R-:W-:Y:S01]  /*2ea0*/  UMOV UR13, 0x40000040 ;  /* 0x40000040000d7882 */ /* 0x000fe20000000000 */
[----:B------:R-:W-:Y:S02]  /*2eb0*/  WARPGROUP.DEPBAR.LE gsb0, 0x0 ;  /* 0x00008000000079c5 */ /* 0x000fe40000010000 */
[----:B------:R-:W-:-:S06]  /*2ec0*/  WARPGROUP.ARRIVE ;  /* 0x00000000000079c5 */ /* 0x000fcc0000000000 */
[----:B------:R-:W-:Y:S03]  /*2ed0*/  HGMMA.64x64x16.F32 R24, gdesc[UR4], R24, gsb0 ;  /* 0x00e00000041879f0 */ /* 0x000fe60008000818 */
[----:B------:R-:W-:Y:S02]  /*2ee0*/  WARPGROUP.DEPBAR.LE gsb0, 0x0 ;  /* 0x00008000000079c5 */ /* 0x000fe40000010000 */
[----:B------:R-:W-:-:S06]  /*2ef0*/  WARPGROUP.ARRIVE ;  /* 0x00000000000079c5 */ /* 0x000fcc0000000000 */
[----:B------:R-:W-:Y:S03]  /*2f00*/  HGMMA.64x64x16.F32 R24, gdesc[UR8], R24, gsb0 ;  /* 0x00e00000081879f0 */ /* 0x000fe60008000818 */
[----:B------:R-:W-:Y:S02]  /*2f10*/  WARPGROUP.DEPBAR.LE gsb0, 0x0 ;  /* 0x00008000000079c5 */ /* 0x000fe40000010000 */
[----:B------:R-:W-:-:S06]  /*2f20*/  WARPGROUP.ARRIVE ;  /* 0x00000000000079c5 */ /* 0x000fcc0000000000 */
[----:B------:R-:W-:Y:S03]  /*2f30*/  HGMMA.64x64x16.F32 R24, gdesc[UR12], R24, gsb0 ;  /* 0x00e000000c1879f0 */ /* 0x000fe60008000818 */
[----:B------:R-:W-:Y:S02]  /*2f40*/  WARPGROUP.DEPBAR.LE gsb0, 0x0 ;  /* 0x00008000000079c5 */ /* 0x000fe40000010000 */
[----:B------:R-:W-:Y:S05]  /*2f50*/  @!P0 BRA `(.L_x_3251) ;  /* 0x0000000000048947 */ /* 0x000fea0003800000 */
[----:B------:R-:W-:Y:S01]  /*2f60*/  BPT.TRAP 0x1 ;  /* 0x000000040000795c */ /* 0x000fe20000300000 */
.L_x_3251:
[----:B------:R-:W-:Y:S01]  /*2f70*/  UIMAD UR6, UR48, -0x40, UR49 ;  /* 0xffffffc0300678a4 */ /* 0x000fe2000f8e0231 */
[----:B------:R-:W-:-:S05]  /*2f80*/  ULDC UR20, c[0x0][0x988] ;  /* 0x0002620000147ab9 */ /* 0x000fca0000000800 */
[----:B0-----:R-:W-:Y:S01]  /*2f90*/  IMAD.U32 R0, RZ, RZ, UR6 ;  /* 0x00000006ff007e24 */ /* 0x001fe2000f8e00ff */
[----:B------:R-:W-:-:S04]  /*2fa0*/  R2UR UR6, R7 ;  /* 0x00000000070672ca */ /* 0x000fc800000e0000 */
[----:B------:R-:W-:-:S04]  /*2fb0*/  IADD3 R0, -R17, 0x40, R0 ;  /* 0x0000004011007810 */ /* 0x000fc80007ffe100 */
[C---:B------:R-:W-:Y:S02]  /*2fc0*/  ISETP.GT.AND P5, PT, R0.reuse, RZ, PT ;  /* 0x000000ff0000720c */ /* 0x040fe40003fa4270 */
[C---:B------:R-:W-:Y:S02]  /*2fd0*/  ISETP.GT.AND P4, PT, R0.reuse, 0x1, PT ;  /* 0x000000010000780c */ /* 0x040fe40003f84270 */
[----:B------:R-:W-:Y:S01]  /*2fe0*/  ISETP.GT.AND P3, PT, R0, 0x8, PT ;  /* 0x000000080000780c */ /* 0x000fe20003f64270 */
[----:B------:R-:W-:Y:S01]  /*2ff0*/  UIADD3 UR6, UR6, 0x28c40, URZ ;  /* 0x00028c4006067890 */ /* 0x000fe2000fffe03f */
[----:B------:R-:W-:Y:S02]  /*3000*/  FSEL R24, R24, -INF , P5 ;  /* 0xff80000018187808 */ /* 0x000fe40002800000 */
[----:B------:R-:W-:Y:S01]  /*3010*/  FSEL R25, R25, -INF , P4 ;  /* 0xff80000019197808 */ /* 0x000fe20002000000 */
[----:B------:R-:W-:Y:S01]  /*3020*/  UPRMT UR6, UR39, 0x654, UR6 ;  /* 0x0000065427067896 */ /* 0x000fe20008000006 */
[----:B------:R-:W-:-:S02]  /*3030*/  ISETP.GT.AND P2, PT, R0, 0x9, PT ;  /* 0x000000090000780c */ /* 0x000fc40003f44270 */
[----:B------:R-:W-:Y:S02]  /*3040*/  FSEL R28, R28, -INF , P3 ;  /* 0xff8000001c1c7808 */ /* 0x000fe40001800000 */
[----:B------:R-:W-:Y:S02]  /*3050*/  FMNMX.FTZ R3, R24, R25, !PT ;  /* 0x0000001918037209 */ /* 0x000fe40007810000 */
[----:B------:R-:W-:Y:S02]  /*3060*/  ISETP.GT.AND P1, PT, R0, 0x10, PT ;  /* 0x000000100000780c */ /* 0x000fe40003f24270 */
[----:B------:R-:W-:Y:S01]  /*3070*/  FSEL R29, R29, -INF , P2 ;  /* 0xff8000001d1d7808 */ /* 0x000fe20001000000 */
[----:B------:R-:W-:Y:S01]  /*3080*/  SYNCS.ARRIVE.TRANS64.RED.A1T0 RZ, [UR6], RZ ;  /* 0x000000ffffff79a7 */ /* 0x000fe20008100406 */
[----:B------:R-:W-:Y:S02]  /*3090*/  FMNMX.FTZ R6, R28, R3, !PT ;  /* 0x000000031c067209 */ /* 0x000fe40007810000 */
        /* <DEDUP_REMOVED lines=44> */
[----:B------:R-:W-:Y:S02]  /*3360*/  FMNMX.FTZ R0, R52, R3, !PT ;  /* 0x0000000334007209 */ /* 0x000fe40007810000 */
[----:B------:R-:W-:Y:S02]  /*3370*/  FMNMX.FTZ R3, R26, R27, !PT ;  /* 0x0000001b1a037209 */ /* 0x000fe40007810000 */
[----:B------:R-:W-:Y:S02]  /*3380*/  FMNMX.FTZ R5, R53, R0, !PT ;  /* 0x0000000035057209 */ /* 0x000fe40007810000 */
[----:B------:R-:W-:Y:S02]  /*3390*/  FSEL R46, R46, -INF , P1 ;  /* 0xff8000002e2e7808 */ /* 0x000fe40000800000 */
[----:B------:R-:W-:Y:S01]  /*33a0*/  FSEL R47, R47, -INF , P6 ;  /* 0xff8000002f2f7808 */ /* 0x000fe20003000000 */
[----:B------:R-:W0:Y:S01]  /*33b0*/  SHFL.BFLY PT, R0, R5, 0x2, 0x1f ;  /* 0x0c401f0005007f89 */ /* 0x000e2200000e0000 */
[----:B------:R-:W-:-:S02]  /*33c0*/  FSEL R50, R50, -INF , P5 ;  /* 0xff80000032327808 */ /* 0x000fc40002800000 */
[----:B------:R-:W-:Y:S02]  /*33d0*/  FSEL R51, R51, -INF , P4 ;  /* 0xff80000033337808 */ /* 0x000fe40002000000 */
[----:B------:R-:W-:Y:S02]  /*33e0*/  FSEL R54, R54, -INF , P3 ;  /* 0xff80000036367808 */ /* 0x000fe40001800000 */
[----:B------:R-:W-:Y:S02]  /*33f0*/  FSEL R55, R55, -INF , P2 ;  /* 0xff80000037377808 */ /* 0x000fe40001000000 */
[----:B0-----:R-:W-:Y:S02]  /*3400*/  FMNMX.FTZ R9, R5, R0, !PT ;  /* 0x0000000005097209 */ /* 0x001fe40007810000 */
[----:B------:R-:W-:-:S03]  /*3410*/  FMNMX.FTZ R0, R30, R3, !PT ;  /* 0x000000031e007209 */ /* 0x000fc60007810000 */
[----:B------:R-:W0:Y:S01]  /*3420*/  SHFL.BFLY PT, R10, R9, 0x1, 0x1f ;  /* 0x0c201f00090a7f89 */ /* 0x000e2200000e0000 */
[----:B------:R-:W-:-:S04]  /*3430*/  FMNMX.FTZ R3, R31, R0, !PT ;  /* 0x000000001f037209 */ /* 0x000fc80007810000 */
[----:B------:R-:W-:-:S04]  /*3440*/  FMNMX.FTZ R0, R34, R3, !PT ;  /* 0x0000000322007209 */ /* 0x000fc80007810000 */
[----:B------:R-:W-:-:S04]  /*3450*/  FMNMX.FTZ R3, R35, R0, !PT ;  /* 0x0000000023037209 */ /* 0x000fc80007810000 */
[----:B------:R-:W-:-:S04]  /*3460*/  FMNMX.FTZ R6, R38, R3, !PT ;  /* 0x0000000326067209 */ /* 0x000fc80007810000 */
[----:B------:R-:W-:-:S04]  /*3470*/  FMNMX.FTZ R3, R39, R6, !PT ;  /* 0x0000000627037209 */ /* 0x000fc80007810000 */
[----:B------:R-:W-:Y:S02]  /*3480*/  FMNMX.FTZ R6, R42, R3, !PT ;  /* 0x000000032a067209 */ /* 0x000fe40007810000 */
[----:B0-----:R-:W-:Y:S02]  /*3490*/  FMNMX.FTZ R0, R9, R10, !PT ;  /* 0x0000000a09007209 */ /* 0x001fe40007810000 */
[----:B------:R-:W-:Y:S01]  /*34a0*/  FMNMX.FTZ R3, R43, R6, !PT ;  /* 0x000000062b037209 */ /* 0x000fe20007810000 */
[----:B------:R-:W-:Y:S01]  /*34b0*/  BAR.SYNC.DEFER_BLOCKING 0xf, 0x100 ;  /* 0x03c4000000007b1d */ /* 0x000fe20000010000 */
[C---:B------:R-:W-:Y:S01]  /*34c0*/  FSETP.NEU.FTZ.AND P1, PT, R0.reuse, -INF , PT ;  /* 0xff8000000000780b */ /* 0x040fe20003f3d000 */
[----:B------:R-:W-:Y:S01]  /*34d0*/  FMUL.FTZ R5, R0, UR20 ;  /* 0x0000001400057c20 */ /* 0x000fe20008410000 */
[----:B------:R-:W-:-:S04]  /*34e0*/  FMNMX.FTZ R6, R46, R3, !PT ;  /* 0x000000032e067209 */ /* 0x000fc80007810000 */
[----:B------:R-:W-:Y:S02]  /*34f0*/  FMNMX.FTZ R3, R47, R6, !PT ;  /* 0x000000062f037209 */ /* 0x000fe40007810000 */
[----:B------:R-:W-:Y:S02]  /*3500*/  FSEL R9, R5, RZ, P1 ;  /* 0x000000ff05097208 */ /* 0x000fe40000800000 */
[----:B------:R-:W-:-:S03]  /*3510*/  FMNMX.FTZ R6, R50, R3, !PT ;  /* 0x0000000332067209 */ /* 0x000fc60007810000 */
[--C-:B------:R-:W-:Y:S01]  /*3520*/  FFMA.FTZ R24, R24, UR20, -R9.reuse ;  /* 0x0000001418187c23 */ /* 0x100fe20008010809 */
[----:B------:R-:W-:Y:S01]  /*3530*/  FMNMX.FTZ R3, R51, R6, !PT ;  /* 0x0000000633037209 */ /* 0x000fe20007810000 */
[--C-:B------:R-:W-:Y:S01]  /*3540*/  FFMA.FTZ R25, R25, UR20, -R9.reuse ;  /* 0x0000001419197c23 */ /* 0x100fe20008010809 */
[--C-:B------:R-:W-:Y:S01]  /*3550*/  FFMA.FTZ R28, R28, UR20, -R9.reuse ;  /* 0x000000141c1c7c23 */ /* 0x100fe20008010809 */
[--C-:B------:R-:W-:Y:S01]  /*3560*/  FFMA.FTZ R29, R29, UR20, -R9.reuse ;  /* 0x000000141d1d7c23 */ /* 0x100fe20008010809 */
[----:B------:R-:W-:Y:S01]  /*3570*/  FMNMX.FTZ R6, R54, R3, !PT ;  /* 0x0000000336067209 */ /* 0x000fe20007810000 */
[----:B------:R-:W-:Y:S01]  /*3580*/  MUFU.EX2 R24, R24 ;  /* 0x0000001800187308 */ /* 0x000fe20000000800 */
[--C-:B------:R-:W-:Y:S01]  /*3590*/  FFMA.FTZ R32, R32, UR20, -R9.reuse ;  /* 0x0000001420207c23 */ /* 0x100fe20008010809 */
[--C-:B------:R-:W-:Y:S01]  /*35a0*/  FFMA.FTZ R33, R33, UR20, -R9.reuse ;  /* 0x0000001421217c23 */ /* 0x100fe20008010809 */
[----:B------:R-:W-:Y:S01]  /*35b0*/  FMNMX.FTZ R6, R55, R6, !PT ;  /* 0x0000000637067209 */ /* 0x000fe20007810000 */
[--C-:B------:R-:W-:Y:S01]  /*35c0*/  FFMA.FTZ R36, R36, UR20, -R9.reuse ;  /* 0x0000001424247c23 */ /* 0x100fe20008010809 */
[--C-:B------:R-:W-:Y:S01]  /*35d0*/  FFMA.FTZ R37, R37, UR20, -R9.reuse ;  /* 0x0000001425257c23 */ /* 0x100fe20008010809 */
[--C-:B------:R-:W-:Y:S01]  /*35e0*/  FFMA.FTZ R40, R40, UR20, -R9.reuse ;  /* 0x0000001428287c23 */ /* 0x100fe20008010809 */
[--C-:B------:R-:W-:Y:S01]  /*35f0*/  FFMA.FTZ R41, R41, UR20, -R9.reuse ;  /* 0x0000001429297c23 */ /* 0x100fe20008010809 */
[----:B------:R-:W0:Y:S01]  /*3600*/  SHFL.BFLY PT, R3, R6, 0x2, 0x1f ;  /* 0x0c401f0006037f89 */ /* 0x000e2200000e0000 */
[----:B------:R-:W3:Y:S01]  /*3610*/  MUFU.EX2 R25, R25 ;  /* 0x0000001900197308 */ /* 0x000ee20000000800 */
[--C-:B------:R-:W-:Y:S01]  /*3620*/  FFMA.FTZ R44, R44, UR20, -R9.reuse ;  /* 0x000000142c2c7c23 */ /* 0x100fe20008010809 */
[--C-:B------:R-:W-:Y:S01]  /*3630*/  FFMA.FTZ R45, R45, UR20, -R9.reuse ;  /* 0x000000142d2d7c23 */ /* 0x100fe20008010809 */
[--C-:B------:R-:W-:Y:S01]  /*3640*/  FFMA.FTZ R48, R48, UR20, -R9.reuse ;  /* 0x0000001430307c23 */ /* 0x100fe20008010809 */
[--C-:B------:R-:W-:Y:S01]  /*3650*/  FFMA.FTZ R49, R49, UR20, -R9.reuse ;  /* 0x0000001431317c23 */ /* 0x100fe20008010809 */
[--C-:B------:R-:W-:Y:S01]  /*3660*/  FFMA.FTZ R52, R52, UR20, -R9.reuse ;  /* 0x0000001434347c23 */ /* 0x100fe20008010809 */
[----:B------:R-:W-:-:S02]  /*3670*/  FFMA.FTZ R9, R53, UR20, -R9 ;  /* 0x0000001435097c23 */ /* 0x000fc40008010809 */
[----:B------:R-:W-:Y:S08]  /*3680*/  MUFU.EX2 R28, R28 ;  /* 0x0000001c001c7308 */ /* 0x000ff00000000800 */
[----:B------:R-:W4:Y:S01]  /*3690*/  MUFU.EX2 R29, R29 ;  /* 0x0000001d001d7308 */ /* 0x000f220000000800 */
[----:B---3--:R-:W-:Y:S01]  /*36a0*/  FADD.FTZ R11, R24, R25 ;  /* 0x00000019180b7221 */ /* 0x008fe20000010000 */
[----:B------:R-:W-:-:S02]  /*36b0*/  F2FP.F16.F32.PACK_AB R152, R25, R24 ;  /* 0x000000181998723e */ /* 0x000fc400000000ff */
[----:B0-----:R-:W-:-:S04]  /*36c0*/  FMNMX.FTZ R5, R6, R3, !PT ;  /* 0x0000000306057209 */ /* 0x001fc80007810000 */
[----:B------:R-:W-:Y:S01]  /*36d0*/  MUFU.EX2 R32, R32 ;  /* 0x0000002000207308 */ /* 0x000fe20000000800 */
[----:B------:R-:W0:Y:S07]  /*36e0*/  SHFL.BFLY PT, R6, R5, 0x1, 0x1f ;  /* 0x0c201f0005067f89 */ /* 0x000e2e00000e0000 */
[----:B------:R-:W3:Y:S01]  /*36f0*/  MUFU.EX2 R33, R33 ;  /* 0x0000002100217308 */ /* 0x000ee20000000800 */
[----:B----4-:R-:W-:-:S07]  /*3700*/  F2FP.F16.F32.PACK_AB R154, R29, R28 ;  /* 0x0000001c1d9a723e */ /* 0x010fce00000000ff */
[----:B------:R-:W-:Y:S08]  /*3710*/  MUFU.EX2 R36, R36 ;  /* 0x0000002400247308 */ /* 0x000ff00000000800 */
[----:B------:R-:W4:Y:S01]  /*3720*/  MUFU.EX2 R37, R37 ;  /* 0x0000002500257308 */ /* 0x000f220000000800 */
[----:B---3--:R-:W-:Y:S02]  /*3730*/  F2FP.F16.F32.PACK_AB R156, R33, R32 ;  /* 0x00000020219c723e */ /* 0x008fe400000000ff */
[----:B0-----:R-:W-:Y:S01]  /*3740*/  FMNMX.FTZ R3, R5, R6, !PT ;  /* 0x0000000605037209 */ /* 0x001fe20007810000 */
[----:B------:R-:W-:-:S03]  /*3750*/  FADD.FTZ R6, R28, R11 ;  /* 0x0000000b1c067221 */ /* 0x000fc60000010000 */
[C---:B------:R-:W-:Y:S01]  /*3760*/  FSETP.NEU.FTZ.AND P1, PT, R3.reuse, -INF , PT ;  /* 0xff8000000300780b */ /* 0x040fe20003f3d000 */
[----:B------:R-:W-:Y:S01]  /*3770*/  FMUL.FTZ R5, R3, UR20 ;  /* 0x0000001403057c20 */ /* 0x000fe20008410000 */
[----:B------:R-:W-:Y:S01]  /*3780*/  FADD.FTZ R13, R29, R6 ;  /* 0x000000061d0d7221 */ /* 0x000fe20000010000 */
[----:B------:R-:W0:Y:S03]  /*3790*/  MUFU.EX2 R40, R40 ;  /* 0x0000002800287308 */ /* 0x000e260000000800 */
[----:B------:R-:W-:Y:S01]  /*37a0*/  FSEL R5, R5, RZ, P1 ;  /* 0x000000ff05057208 */ /* 0x000fe20000800000 */
[----:B------:R-:W-:Y:S01]  /*37b0*/  FADD.FTZ R10, R32, R13 ;  /* 0x0000000d200a7221 */ /* 0x000fe20000010000 */
[----:B----4-:R-:W-:-:S03]  /*37c0*/  F2FP.F16.F32.PACK_AB R158, R37, R36 ;  /* 0x00000024259e723e */ /* 0x010fc600000000ff */
[--C-:B------:R-:W-:Y:S01]  /*37d0*/  FFMA.FTZ R26, R26, UR20, -R5.reuse ;  /* 0x000000141a1a7c23 */ /* 0x100fe20008010805 */
[--C-:B------:R-:W-:Y:S01]  /*37e0*/  FFMA.FTZ R27, R27, UR20, -R5.reuse ;  /* 0x000000141b1b7c23 */ /* 0x100fe20008010805 */
[--C-:B------:R-:W-:Y:S01]  /*37f0*/  FFMA.FTZ R30, R30, UR20, -R5.reuse ;  /* 0x000000141e1e7c23 */ /* 0x100fe20008010805 */
[--C-:B------:R-:W-:Y:S01]  /*3800*/  FFMA.FTZ R31, R31, UR20, -R5.reuse ;  /* 0x000000141f1f7c23 */ /* 0x100fe20008010805 */
[--C-:B------:R-:W-:Y:S01]  /*3810*/  FFMA.FTZ R34, R34, UR20, -R5.reuse ;  /* 0x0000001422227c23 */ /* 0x100fe20008010805 */
[--C-:B------:R-:W-:Y:S01]  /*3820*/  FFMA.FTZ R35, R35, UR20, -R5.reuse ;  /* 0x0000001423237c23 */ /* 0x100fe20008010805 */
[----:B------:R-:W-:Y:S01]  /*3830*/  MUFU.EX2 R26, R26 ;  /* 0x0000001a001a7308 */ /* 0x000fe20000000800 */
[--C-:B------:R-:W-:Y:S01]  /*3840*/  FFMA.FTZ R38, R38, UR20, -R5.reuse ;  /* 0x0000001426267c23 */ /* 0x100fe20008010805 */
[--C-:B------:R-:W-:Y:S01]  /*3850*/  FFMA.FTZ R39, R39, UR20, -R5.reuse ;  /* 0x0000001427277c23 */ /* 0x100fe20008010805 */
[--C-:B------:R-:W-:Y:S01]  /*3860*/  FFMA.FTZ R42, R42, UR20, -R5.reuse ;  /* 0x000000142a2a7c23 */ /* 0x100fe20008010805 */
[--C-:B------:R-:W-:Y:S01]  /*3870*/  FFMA.FTZ R43, R43, UR20, -R5.reuse ;  /* 0x000000142b2b7c23 */ /* 0x100fe20008010805 */
[--C-:B------:R-:W-:Y:S01]  /*3880*/  FFMA.FTZ R46, R46, UR20, -R5.reuse ;  /* 0x000000142e2e7c23 */ /* 0x100fe20008010805 */
[--C-:B------:R-:W-:Y:S01]  /*3890*/  FFMA.FTZ R47, R47, UR20, -R5.reuse ;  /* 0x000000142f2f7c23 */ /* 0x100fe20008010805 */
[----:B------:R-:W-:Y:S01]  /*38a0*/  FADD.FTZ R13, R33, R10 ;  /* 0x0000000a210d7221 */ /* 0x000fe20000010000 */
[----:B------:R-:W3:Y:S01]  /*38b0*/  MUFU.EX2 R27, R27 ;  /* 0x0000001b001b7308 */ /* 0x000ee20000000800 */
[--C-:B------:R-:W-:Y:S01]  /*38c0*/  FFMA.FTZ R50, R50, UR20, -R5.reuse ;  /* 0x0000001432327c23 */ /* 0x100fe20008010805 */
[----:B------:R-:W-:Y:S01]  /*38d0*/  FFMA.FTZ R51, R51, UR20, -R5 ;  /* 0x0000001433337c23 */ /* 0x000fe20008010805 */
[----:B------:R-:W-:Y:S01]  /*38e0*/  FADD.FTZ R10, R36, R13 ;  /* 0x0000000d240a7221 */ /* 0x000fe20000010000 */
[--C-:B------:R-:W-:Y:S01]  /*38f0*/  FFMA.FTZ R54, R54, UR20, -R5.reuse ;  /* 0x0000001436367c23 */ /* 0x100fe20008010805 */
[----:B------:R-:W-:-:S02]  /*3900*/  FFMA.FTZ R5, R55, UR20, -R5 ;  /* 0x0000001437057c23 */ /* 0x000fc40008010805 */
[----:B------:R-:W-:Y:S01]  /*3910*/  FADD.FTZ R13, R37, R10 ;  /* 0x0000000a250d7221 */ /* 0x000fe20000010000 */
[----:B------:R-:W4:Y:S03]  /*3920*/  MUFU.EX2 R30, R30 ;  /* 0x0000001e001e7308 */ /* 0x000f260000000800 */
[----:B0-----:R-:W-:-:S05]  /*3930*/  FADD.FTZ R10, R40, R13 ;  /* 0x0000000d280a7221 */ /* 0x001fca0000010000 */
[----:B------:R-:W0:Y:S01]  /*3940*/  MUFU.EX2 R31, R31 ;  /* 0x0000001f001f7308 */ /* 0x000e220000000800 */
[----:B---3--:R-:W-:Y:S01]  /*3950*/  FADD.FTZ R11, R26, R27 ;  /* 0x0000001b1a0b7221 */ /* 0x008fe20000010000 */
[----:B------:R-:W-:-:S06]  /*3960*/  F2FP.F16.F32.PACK_AB R153, R27, R26 ;  /* 0x0000001a1b99723e */ /* 0x000fcc00000000ff */
[----:B------:R-:W3:Y:S01]  /*3970*/  MUFU.EX2 R34, R34 ;  /* 0x0000002200227308 */ /* 0x000ee20000000800 */
[----:B----4-:R-:W-:-:S07]  /*3980*/  FADD.FTZ R6, R30, R11 ;  /* 0x0000000b1e067221 */ /* 0x010fce0000010000 */
[----:B------:R-:W4:Y:S01]  /*3990*/  MUFU.EX2 R35, R35 ;  /* 0x0000002300237308 */ /* 0x000f220000000800 */
[C---:B0-----:R-:W-:Y:S01]  /*39a0*/  FADD.FTZ R11, R31.reuse, R6 ;  /* 0x000000061f0b7221 */ /* 0x041fe20000010000 */
[----:B------:R-:W-:-:S05]  /*39b0*/  F2FP.F16.F32.PACK_AB R155, R31, R30 ;  /* 0x0000001e1f9b723e */ /* 0x000fca00000000ff */
[----:B------:R0:W-:Y:S01]  /*39c0*/  STSM.16.M88.4 [R22+0x26800], R152 ;  /* 0x0268009816007844 */ /* 0x0001e20000000200 */
[----:B------:R-:W5:Y:S01]  /*39d0*/  MUFU.EX2 R38, R38 ;  /* 0x0000002600267308 */ /* 0x000f620000000800 */
[----:B---3--:R-:W-:-:S07]  /*39e0*/  FADD.FTZ R6, R34, R11 ;  /* 0x0000000b22067221 */ /* 0x008fce0000010000 */
[----:B------:R-:W3:Y:S01]  /*39f0*/  MUFU.EX2 R39, R39 ;  /* 0x0000002700277308 */ /* 0x000ee20000000800 */
[C---:B----4-:R-:W-:Y:S01]  /*3a00*/  FADD.FTZ R11, R35.reuse, R6 ;  /* 0x00000006230b7221 */ /* 0x050fe20000010000 */
[----:B------:R-:W-:-:S06]  /*3a10*/  F2FP.F16.F32.PACK_AB R157, R35, R34 ;  /* 0x00000022239d723e */ /* 0x000fcc00000000ff */
[----:B------:R-:W4:Y:S01]  /*3a20*/  MUFU.EX2 R42, R42 ;  /* 0x0000002a002a7308 */ /* 0x000f220000000800 */
[----:B-----5:R-:W-:-:S07]  /*3a30*/  FADD.FTZ R6, R38, R11 ;  /* 0x0000000b26067221 */ /* 0x020fce0000010000 */
[----:B------:R-:W5:Y:S01]  /*3a40*/  MUFU.EX2 R41, R41 ;  /* 0x0000002900297308 */ /* 0x000f620000000800 */
[C---:B---3--:R-:W-:Y:S01]  /*3a50*/  FADD.FTZ R11, R39.reuse, R6 ;  /* 0x00000006270b7221 */ /* 0x048fe20000010000 */
[----:B------:R-:W-:-:S05]  /*3a60*/  F2FP.F16.F32.PACK_AB R159, R39, R38 ;  /* 0x00000026279f723e */ /* 0x000fca00000000ff */
[----:B------:R0:W-:Y:S01]  /*3a70*/  STSM.16.M88.4 [R184], R156 ;  /* 0x0000009cb8007844 */ /* 0x0001e20000000200 */
[----:B------:R-:W3:Y:S01]  /*3a80*/  MUFU.EX2 R43, R43 ;  /* 0x0000002b002b7308 */ /* 0x000ee20000000800 */
[----:B----4-:R-:W-:-:S07]  /*3a90*/  FADD.FTZ R6, R42, R11 ;  /* 0x0000000b2a067221 */ /* 0x010fce0000010000 */
[----:B------:R-:W4:Y:S01]  /*3aa0*/  MUFU.EX2 R44, R44 ;  /* 0x0000002c002c7308 */ /* 0x000f220000000800 */
[C---:B-----5:R-:W-:Y:S01]  /*3ab0*/  FADD.FTZ R13, R41.reuse, R10 ;  /* 0x0000000a290d7221 */ /* 0x060fe20000010000 */
[----:B------:R-:W-:-:S06]  /*3ac0*/  F2FP.F16.F32.PACK_AB R160, R41, R40 ;  /* 0x0000002829a0723e */ /* 0x000fcc00000000ff */
[----:B------:R-:W5:Y:S01]  /*3ad0*/  MUFU.EX2 R46, R46 ;  /* 0x0000002e002e7308 */ /* 0x000f620000000800 */
[C---:B---3--:R-:W-:Y:S01]  /*3ae0*/  FADD.FTZ R11, R43.reuse, R6 ;  /* 0x000000062b0b7221 */ /* 0x048fe20000010000 */
[----:B------:R-:W-:-:S06]  /*3af0*/  F2FP.F16.F32.PACK_AB R161, R43, R42 ;  /* 0x0000002a2ba1723e */ /* 0x000fcc00000000ff */
[----:B------:R-:W3:Y:S01]  /*3b00*/  MUFU.EX2 R45, R45 ;  /* 0x0000002d002d7308 */ /* 0x000ee20000000800 */
[----:B----4-:R-:W-:-:S07]  /*3b10*/  FADD.FTZ R6, R44, R13 ;  /* 0x0000000d2c067221 */ /* 0x010fce0000010000 */
[----:B------:R-:W4:Y:S01]  /*3b20*/  MUFU.EX2 R47, R47 ;  /* 0x0000002f002f7308 */ /* 0x000f220000000800 */
[----:B-----5:R-:W-:-:S07]  /*3b30*/  FADD.FTZ R10, R46, R11 ;  /* 0x0000000b2e0a7221 */ /* 0x020fce0000010000 */
[----:B------:R-:W-:Y:S01]  /*3b40*/  MUFU.EX2 R48, R48 ;  /* 0x0000003000307308 */ /* 0x000fe20000000800 */
[C---:B---3--:R-:W-:Y:S01]  /*3b50*/  F2FP.F16.F32.PACK_AB R162, R45.reuse, R44 ;  /* 0x0000002c2da2723e */ /* 0x048fe200000000ff */
[----:B------:R-:W-:-:S06]  /*3b60*/  FADD.FTZ R45, R45, R6 ;  /* 0x000000062d2d7221 */ /* 0x000fcc0000010000 */
[----:B------:R-:W3:Y:S01]  /*3b70*/  MUFU.EX2 R49, R49 ;  /* 0x0000003100317308 */ /* 0x000ee20000000800 */
[C---:B----4-:R-:W-:Y:S01]  /*3b80*/  F2FP.F16.F32.PACK_AB R163, R47.reuse, R46 ;  /* 0x0000002e2fa3723e */ /* 0x050fe200000000ff */
[----:B------:R-:W-:-:S04]  /*3b90*/  FADD.FTZ R47, R47, R10 ;  /* 0x0000000a2f2f7221 */ /* 0x000fc80000010000 */
[----:B------:R0:W-:Y:S02]  /*3ba0*/  STSM.16.M88.4 [R19], R160 ;  /* 0x000000a013007844 */ /* 0x0001e40000000200 */
[----:B------:R-:W-:Y:S08]  /*3bb0*/  MUFU.EX2 R50, R50 ;  /* 0x0000003200327308 */ /* 0x000ff00000000800 */
[----:B------:R-:W4:Y:S01]  /*3bc0*/  MUFU.EX2 R51, R51 ;  /* 0x0000003300337308 */ /* 0x000f220000000800 */
[----:B---3--:R-:W-:Y:S01]  /*3bd0*/  F2FP.F16.F32.PACK_AB R164, R49, R48 ;  /* 0x0000003031a4723e */ /* 0x008fe200000000ff */
[----:B------:R-:W-:-:S04]  /*3be0*/  FADD.FTZ R48, R48, R45 ;  /* 0x0000002d30307221 */ /* 0x000fc80000010000 */
[----:B------:R-:W-:Y:S02]  /*3bf0*/  FADD.FTZ R49, R49, R48 ;  /* 0x0000003031317221 */ /* 0x000fe40000010000 */
[----:B------:R-:W3:Y:S08]  /*3c00*/  MUFU.EX2 R52, R52 ;  /* 0x0000003400347308 */ /* 0x000ef00000000800 */
[----:B------:R-:W5:Y:S01]  /*3c10*/  MUFU.EX2 R9, R9 ;  /* 0x0000000900097308 */ /* 0x000f620000000800 */
[----:B----4-:R-:W-:Y:S01]  /*3c20*/  F2FP.F16.F32.PACK_AB R165, R51, R50 ;  /* 0x0000003233a5723e */ /* 0x010fe200000000ff */
[----:B------:R-:W-:-:S04]  /*3c30*/  FADD.FTZ R50, R50, R47 ;  /* 0x0000002f32327221 */ /* 0x000fc80000010000 */
[----:B------:R-:W-:Y:S02]  /*3c40*/  FADD.FTZ R51, R51, R50 ;  /* 0x0000003233337221 */ /* 0x000fe40000010000 */
[----:B------:R-:W-:Y:S01]  /*3c50*/  MUFU.EX2 R54, R54 ;  /* 0x0000003600367308 */ /* 0x000fe20000000800 */
[----:B---3--:R-:W-:-:S07]  /*3c60*/  FADD.FTZ R6, R52, R49 ;  /* 0x0000003134067221 */ /* 0x008fce0000010000 */
[----:B------:R-:W3:Y:S01]  /*3c70*/  MUFU.EX2 R5, R5 ;  /* 0x0000000500057308 */ /* 0x000ee20000000800 */
[C---:B-----5:R-:W-:Y:S01]  /*3c80*/  F2FP.F16.F32.PACK_AB R166, R9.reuse, R52 ;  /* 0x0000003409a6723e */ /* 0x060fe200000000ff */
[----:B------:R-:W-:Y:S01]  /*3c90*/  FADD.FTZ R6, R9, R6 ;  /* 0x0000000609067221 */ /* 0x000fe20000010000 */
[----:B---3--:R-:W-:Y:S01]  /*3ca0*/  F2FP.F16.F32.PACK_AB R167, R5, R54 ;  /* 0x0000003605a7723e */ /* 0x008fe200000000ff */
[----:B------:R-:W-:-:S04]  /*3cb0*/  FADD.FTZ R54, R54, R51 ;  /* 0x0000003336367221 */ /* 0x000fc80000010000 */
[----:B------:R0:W-:Y:S01]  /*3cc0*/  STSM.16.M88.4 [R23], R164 ;  /* 0x000000a417007844 */ /* 0x0001e20000000200 */
[----:B------:R-:W-:Y:S01]  /*3cd0*/  FADD.FTZ R5, R5, R54 ;  /* 0x0000003605057221 */ /* 0x000fe20000010000 */
[----:B------:R-:W-:Y:S06]  /*3ce0*/  @!P0 BRA `(.L_x_3252) ;  /* 0x0000000000048947 */ /* 0x000fec0003800000 */
[----:B------:R-:W-:Y:S01]  /*3cf0*/  BPT.TRAP 0x1 ;  /* 0x000000040000795c */ /* 0x000fe20000300000 */
.L_x_3252:
[----:B------:R3:W4:Y:S01]  /*3d00*/  SYNCS.PHASECHK.TRANS64.TRYWAIT P1, [R7+URZ+0x28c50], R8 ;  /* 0x028c5008070075a7 */ /* 0x000722000802017f */
[----:B------:R-:W-:Y:S05]  /*3d10*/  @!P0 BRA `(.L_x_3253) ;  /* 0x0000000000048947 */ /* 0x000fea0003800000 */
[----:B------:R-:W-:Y:S01]  /*3d20*/  BPT.TRAP 0x1 ;  /* 0x000000040000795c */ /* 0x000fe20000300000 */
.L_x_3253:
[----:B------:R-:W-:Y:S01]  /*3d30*/  ULOP3.LUT UR52, UR52, 0x2000000, URZ, 0xfc, !UPT ;  /* 0x0200000034347892 */ /* 0x000fe2000f8efc3f */
[----:B----4-:R-:W-:Y:S11]  /*3d40*/  @P1 BRA `(.L_x_3254) ;  /* 0x0000000000081947 */ /* 0x010ff60003800000 */
[----:B------:R-:W4:Y:S02]  /*3d50*/  SYNCS.PHASECHK.TRANS64.TRYWAIT P1, [R7+URZ+0x28c50], R8 ;  /* 0x028c5008070075a7 */ /* 0x000f24000802017f */
[----:B----4-:R-:W-:Y:S05]  /*3d60*/  @!P1 BRA `(.L_x_3255) ;  /* 0x0000008400b09947 */ /* 0x010fea0003800000 */
.L_x_3254:
[----:B------:R-:W-:Y:S01]  /*3d70*/  ULEA UR10, UR47, UR52, 0xc ;  /* 0x000000342f0a7291 */ /* 0x000fe2000f8e603f */
[----:B------:R-:W-:Y:S01]  /*3d80*/  WARPGROUP.ARRIVE ;  /* 0x00000000000079c5 */ /* 0x000fe20000000000 */
[----:B------:R-:W-:-:S05]  /*3d90*/  UMOV UR7, 0x40000040 ;  /* 0x4000004000077882 */ /* 0x000fca0000000000 */
[----:B------:R-:W-:Y:S02]  /*3da0*/  UMOV UR6, UR10 ;  /* 0x0000000a00067c82 */ /* 0x000fe40008000000 */
[----:B------:R-:W-:Y:S01]  /*3db0*/  HGMMA.64x256x16.F32 R24, R152, gdesc[UR4].tnspB, RZ, !UPT, gsb0 ;  /* 0x43e0000498187df0 */ /* 0x000fe2000c0008ff */
[----:B------:R-:W-:Y:S01]  /*3dc0*/  UIADD3 UR6, UR10, 0x80, URZ ;  /* 0x000000800a067890 */ /* 0x000fe2000fffe03f */
[----:B------:R-:W-:Y:S01]  /*3dd0*/  UMOV UR7, 0x40000040 ;  /* 0x4000004000077882 */ /* 0x000fe20000000000 */
[----:B------:R-:W-:Y:S02]  /*3de0*/  WARPGROUP.DEPBAR.LE gsb0, 0x0 ;  /* 0x00008000000079c5 */ /* 0x000fe40000010000 */
[----:B------:R-:W-:-:S15]  /*3df0*/  WARPGROUP.ARRIVE ;  /* 0x00000000000079c5 */ /* 0x000fde0000000000 */
[----:B------:R-:W-:-:S08]  /*3e00*/  NOP ;  /* 0x0000000000007918 */ /* 0x000fd00000000000 */
[----:B------:R-:W-:Y:S01]  /*3e10*/  HGMMA.64x256x16.F32 R24, R156, gdesc[UR4].tnspB, R24, gsb0 ;  /* 0x43e000049c187df0 */ /* 0x000fe20008000818 */
        /* <DEDUP_REMOVED lines=11> */
[----:B------:R-:W-:Y:S03]  /*3ed0*/  HGMMA.64x256x16.F32 R24, R164, gdesc[UR4].tnspB, R24, gsb0 ;  /* 0x43e00004a4187df0 */ /* 0x000fe60008000818 */
[----:B------:R-:W-:Y:S02]  /*3ee0*/  WARPGROUP.DEPBAR.LE gsb0, 0x0 ;  /* 0x00008000000079c5 */ /* 0x000fe40000010000 */
[----:B------:R-:W-:Y:S01]  /*3ef0*/  @!PT LDS RZ, [RZ] ;  /* 0x00000000fffff984 */ /* 0x000fe20000000800 */
[----:B------:R-:W-:Y:S01]  /*3f00*/  @!PT LDS RZ, [RZ] ;  /* 0x00000000fffff984 */ /* 0x000fe20000000800 */
[----:B------:R-:W-:Y:S01]  /*3f10*/  @!PT LDS RZ, [RZ] ;  /* 0x00000000fffff984 */ /* 0x000fe20000000800 */
[----:B------:R-:W-:Y:S01]  /*3f20*/  @!PT LDS RZ, [RZ] ;  /* 0x00000000fffff984 */ /* 0x000fe20000000800 */
[----:B------:R5:W-:Y:S06]  /*3f30*/  MEMBAR.ALL.CTA ;  /* 0x0000000000007992 */ /* 0x000bec0000008000 */
[----:B-----5:R-:W5:Y:S02]  /*3f40*/  FENCE.VIEW.ASYNC.S ;  /* 0x00000000000073c6 */ /* 0x020f640000000000 */
[----:B-----5:R-:W-:Y:S01]  /*3f50*/  NOP ;  /* 0x0000000000007918 */ /* 0x020fe20000000000 */
[----:B------:R-:W-:Y:S06]  /*3f60*/  BAR.ARV 0xe, 0x100 ;  /* 0x0384000000007b1d */ /* 0x000fec0000002000 */
[----:B------:R-:W-:Y:S05]  /*3f70*/  @!P0 BRA `(.L_x_3256) ;  /* 0x0000000000048947 */ /* 0x000fea0003800000 */
[----:B------:R-:W-:Y:S01]  /*3f80*/  BPT.TRAP 0x1 ;  /* 0x000000040000795c */ /* 0x000fe20000300000 */
.L_x_3256:
[----:B------:R-:W-:Y:S01]  /*3f90*/  R2UR UR6, R7 ;  /* 0x00000000070672ca */ /* 0x000fe200000e0000 */
[----:B------:R-:W-:-:S06]  /*3fa0*/  UISETP.GE.AND UP0, UPT, UR49, 0x41, UPT ;  /* 0x000000413100788c */ /* 0x000fcc000bf06270 */
[----:B------:R-:W-:-:S06]  /*3fb0*/  PLOP3.LUT P1, PT, PT, PT, UP0, 0x80, 0x0 ;  /* 0x000000000000781c */ /* 0x000fcc0003f2f008 */
[----:B------:R-:W-:-:S04]  /*3fc0*/  UIADD3 UR6, UR6, 0x28c60, URZ ;  /* 0x00028c6006067890 */ /* 0x000fc8000fffe03f */
[----:B------:R-:W-:-:S09]  /*3fd0*/  UPRMT UR6, UR39, 0x654, UR6 ;  /* 0x0000065427067896 */ /* 0x000fd20008000006 */
[----:B------:R-:W-:Y:S01]  /*3fe0*/  SYNCS.ARRIVE.TRANS64.RED.A1T0 RZ, [UR6], RZ ;  /* 0x000000ffffff79a7 */ /* 0x000fe20008100406 */
[----:B------:R-:W-:Y:S05]  /*3ff0*/  @!P1 BRA `(.L_x_3257) ;  /* 0x0000001800509947 */ /* 0x000fea0003800000 */
[----:B------:R-:W-:Y:S01]  /*4000*/  IMAD.MOV.U32 R9, RZ, RZ, R3 ;  /* 0x000000ffff097224 */ /* 0x000fe200078e0003 */
[----:B------:R-:W-:Y:S01]  /*4010*/  UIADD3 UR48, UR48, -0x2, URZ ;  /* 0xfffffffe30307890 */ /* 0x000fe2000fffe03f */
[----:B-1234-:R-:W-:Y:S01]  /*4020*/  IMAD.MOV.U32 R7, RZ, RZ, R0 ;  /* 0x000000ffff077224 */ /* 0x01efe200078e0000 */
[----:B------:R-:W-:Y:S01]  /*4030*/  UMOV UR22, UR47 ;  /* 0x0000002f00167c82 */ /* 0x000fe20008000000 */
[----:B------:R-:W-:-:S09]  /*4040*/  ULDC UR20, c[0x0][0x988] ;  /* 0x0002620000147ab9 */ /* 0x000fd20000000800 */
.L_x_3268:
[----:B------:R-:W-:Y:S01]  /*4050*/  UIADD3 UR47, UR22, 0x1, URZ ;  /* 0x00000001162f7890 */ /* 0x000fe2000fffe03f */
[----:B------:R-:W-:Y:S01]  /*4060*/  IMAD.U32 R0, RZ, RZ, UR48 ;  /* 0x00000030ff007e24 */ /* 0x000fe2000f8e00ff */
[----:B------:R-:W-:Y:S02]  /*4070*/  UIADD3 UR48, UR48, -0x1, URZ ;  /* 0xffffffff30307890 */ /* 0x000fe4000fffe03f */
[----:B------:R-:W-:Y:S02]  /*4080*/  UISETP.NE.AND UP0, UPT, UR47, 0x2, UPT ;  /* 0x000000022f00788c */ /* 0x000fe4000bf05270 */
[----:B------:R-:W-:Y:S02]  /*4090*/  ISETP.GT.AND P1, PT, R0, RZ, PT ;  /* 0x000000ff0000720c */ /* 0x000fe40003f24270 */
[----:B------:R-:W-:Y:S02]  /*40a0*/  USEL UR6, URZ, 0x1, UP0 ;  /* 0x000000013f067887 */ /* 0x000fe40008000000 */
[----:B------:R-:W-:-:S02]  /*40b0*/  USEL UR47, UR47, URZ, UP0 ;  /* 0x0000003f2f2f7287 */ /* 0x000fc40008000000 */
[----:B------:R-:W-:Y:S01]  /*40c0*/  ULOP3.LUT UR37, UR37, UR6, URZ, 0x3c, !UPT ;  /* 0x0000000625257292 */ /* 0x000fe2000f8e3c3f */
[----:B012---:R-:W-:Y:S11]  /*40d0*/  @!P0 BRA `(.L_x_3258) ;  /* 0x0000000000048947 */ /* 0x007ff60003800000 */
[----:B------:R-:W-:Y:S01]  /*40e0*/  BPT.TRAP 0x1 ;  /* 0x000000040000795c */ /* 0x000fe20000300000 */
.L_x_3258:
[----:B------:R-:W-:Y:S01]  /*40f0*/  ULEA UR21, UR47, UR42, 0x3 ;  /* 0x0000002a2f157291 */ /* 0x000fe2000f8e183f */
[----:B------:R-:W-:-:S05]  /*4100*/  IMAD.U32 R8, RZ, RZ, UR37 ;  /* 0x00000025ff087e24 */ /* 0x000fca000f8e00ff */
[----:B------:R-:W-:-:S04]  /*4110*/  SHF.L.U32 R8, R8, 0x1f, RZ ;  /* 0x0000001f08087819 */ /* 0x000fc800000006ff */
[----:B------:R1:W2:Y:S01]  /*4120*/  SYNCS.PHASECHK.TRANS64.TRYWAIT P2, [UR21+0x28c30], R8 ;  /* 0x028c3008ff0075a7 */ /* 0x0002a20008040155 */
[----:B------:R-:W-:Y:S05]  /*4130*/  @!P0 BRA `(.L_x_3259) ;  /* 0x0000000000048947 */ /* 0x000fea0003800000 */
[----:B------:R-:W-:Y:S01]  /*4140*/  BPT.TRAP 0x1 ;  /* 0x000000040000795c */ /* 0x000fe20000300000 */
.L_x_3259:
[----:B--2---:R-:W-:Y:S05]  /*4150*/  @P2 BRA `(.L_x_3260) ;  /* 0x0000000000082947 */ /* 0x004fea0003800000 */
[----:B------:R-:W2:Y:S02]  /*4160*/  SYNCS.PHASECHK.TRANS64.TRYWAIT P2, [UR21+0x28c30], R8 ;  /* 0x028c3008ff0075a7 */ /* 0x000ea40008040155 */
[----:B--2---:R-:W-:Y:S05]  /*4170*/  @!P2 BRA `(.L_x_3261) ;  /* 0x0000008000c0a947 */ /* 0x004fea0003800000 */
.L_x_3260:
[----:B------:R-:W-:Y:S01]  /*4180*/  R2UR UR18, R4 ;  /* 0x00000000041272ca */ /* 0x000fe200000e0000 */
[----:B------:R-:W-:Y:S01]  /*4190*/  UIADD3 UR6, UR42, 0x20400, URZ ;  /* 0x000204002a067890 */ /* 0x000fe2000fffe03f */
[----:B0-----:R-:W-:Y:S01]  /*41a0*/  WARPGROUP.ARRIVE ;  /* 0x00000000000079c5 */ /* 0x001fe20000000000 */
        /* <DEDUP_REMOVED lines=10> */
[----:B------:R-:W-:Y:S02]  /*4250*/  UIADD3 UR10, UR18, 0x4, URZ ;  /* 0x00000004120a7890 */ /* 0x000fe4000fffe03f */
[----:B------:R-:W-:-:S03]  /*4260*/  UIADD3 UR14, UR18, 0x6, URZ ;  /* 0x00000006120e7890 */ /* 0x000fc6000fffe03f */
[----:B------:R-:W-:Y:S03]  /*4270*/  HGMMA.64x64x16.F32 R152, gdesc[UR16], RZ, !UPT, gsb0 ;  /* 0x00e00000109879f0 */ /* 0x000fe6000c0008ff */
        /* <DEDUP_REMOVED lines=12> */
.L_x_3262:
[----:B------:R-:W-:Y:S01]  /*4340*/  FMNMX.FTZ R0, R152, R7, !PT ;  /* 0x0000000798007209 */ /* 0x000fe20007810000 */
[----:B------:R-:W-:-:S03]  /*4350*/  UIADD3 UR6, UR21, 0x28c40, URZ ;  /* 0x00028c4015067890 */ /* 0x000fc6000fffe03f */
[----:B--2---:R-:W-:Y:S01]  /*4360*/  FMNMX.FTZ R3, R153, R0, !PT ;  /* 0x0000000099037209 */ /* 0x004fe20007810000 */
[----:B------:R-:W-:-:S03]  /*4370*/  UPRMT UR6, UR39, 0x654, UR6 ;  /* 0x0000065427067896 */ /* 0x000fc60008000006 */
[----:B------:R-:W-:-:S04]  /*4380*/  FMNMX.FTZ R0, R156, R3, !PT ;  /* 0x000000039c007209 */ /* 0x000fc80007810000 */
[----:B------:R-:W-:Y:S02]  /*4390*/  FMNMX.FTZ R3, R157, R0, !PT ;  /* 0x000000009d037209 */ /* 0x000fe40007810000 */
[----:B------:R-:W-:Y:S02]  /*43a0*/  SYNCS.ARRIVE.TRANS64.RED.A1T0 RZ, [UR6], RZ ;  /* 0x000000ffffff79a7 */ /* 0x000fe40008100406 */
[----:B------:R-:W-:-:S04]  /*43b0*/  FMNMX.FTZ R0, R160, R3, !PT ;  /* 0x00000003a0007209 */ /* 0x000fc80007810000 */
        /* <DEDUP_REMOVED lines=10> */
[----:B------:R-:W-:-:S05]  /*4460*/  FMNMX.FTZ R11, R181, R0, !PT ;  /* 0x00000000b50b7209 */ /* 0x000fca0007810000 */
[----:B------:R-:W0:Y:S02]  /*4470*/  SHFL.BFLY PT, R0, R11, 0x2, 0x1f ;  /* 0x0c401f000b007f89 */ /* 0x000e2400000e0000 */
        /* <DEDUP_REMOVED lines=10> */
[----:B------:R-:W-:-:S03]  /*4520*/  FMNMX.FTZ R3, R167, R10, !PT ;  /* 0x0000000aa7037209 */ /* 0x000fc60007810000 */
[----:B------:R-:W-:Y:S01]  /*4530*/  FMUL.FTZ R190, R0, UR20 ;  /* 0x0000001400be7c20 */ /* 0x000fe20008410000 */
[----:B------:R-:W-:Y:S01]  /*4540*/  FMNMX.FTZ R10, R170, R3, !PT ;  /* 0x00000003aa0a7209 */ /* 0x000fe20007810000 */
[----:B------:R-:W-:Y:S02]  /*4550*/  FADD.FTZ R7, -R0, R7 ;  /* 0x0000000700077221 */ /* 0x000fe40000010100 */
[--C-:B------:R-:W-:Y:S01]  /*4560*/  FFMA.FTZ R11, R153, UR20, -R190.reuse ;  /* 0x00000014990b7c23 */ /* 0x100fe200080108be */
[----:B------:R-:W-:Y:S01]  /*4570*/  FMNMX.FTZ R3, R171, R10, !PT ;  /* 0x0000000aab037209 */ /* 0x000fe20007810000 */
[--C-:B------:R-:W-:Y:S01]  /*4580*/  FFMA.FTZ R21, R157, UR20, -R190.reuse ;  /* 0x000000149d157c23 */ /* 0x100fe200080108be */
[--C-:B------:R-:W-:Y:S01]  /*4590*/  FFMA.FTZ R13, R156, UR20, -R190.reuse ;  /* 0x000000149c0d7c23 */ /* 0x100fe200080108be */
[--C-:B------:R-:W-:Y:S01]  /*45a0*/  FFMA.FTZ R156, R160, UR20, -R190.reuse ;  /* 0x00000014a09c7c23 */ /* 0x100fe200080108be */
[----:B------:R-:W-:Y:S01]  /*45b0*/  FMNMX.FTZ R10, R174, R3, !PT ;  /* 0x00000003ae0a7209 */ /* 0x000fe20007810000 */
[--C-:B------:R-:W-:Y:S01]  /*45c0*/  FFMA.FTZ R160, R168, UR20, -R190.reuse ;  /* 0x00000014a8a07c23 */ /* 0x100fe200080108be */
[----:B------:R-:W-:Y:S01]  /*45d0*/  FMUL.FTZ R7, R7, UR20 ;  /* 0x0000001407077c20 */ /* 0x000fe20008410000 */
        /* <DEDUP_REMOVED lines=8> */
[----:B------:R-:W-:Y:S01]  /*4660*/  FFMA.FTZ R181, R181, UR20, -R190 ;  /* 0x00000014b5b57c23 */ /* 0x000fe200080108be */
[----:B------:R-:W-:Y:S01]  /*4670*/  FMNMX.FTZ R3, R179, R10, !PT ;  /* 0x0000000ab3037209 */ /* 0x000fe20007810000 */
[----:B------:R-:W0:Y:S03]  /*4680*/  MUFU.EX2 R7, R7 ;  /* 0x0000000700077308 */ /* 0x000e260000000800 */
[----:B------:R-:W-:-:S04]  /*4690*/  FMNMX.FTZ R12, R182, R3, !PT ;  /* 0x00000003b60c7209 */ /* 0x000fc80007810000 */
[----:B------:R-:W-:Y:S01]  /*46a0*/  FMNMX.FTZ R3, R183, R12, !PT ;  /* 0x0000000cb7037209 */ /* 0x000fe20007810000 */
[----:B------:R-:W2:Y:S01]  /*46b0*/  MUFU.EX2 R152, R152 ;  /* 0x0000009800987308 */ /* 0x000ea20000000800 */
[--C-:B------:R-:W-:Y:S01]  /*46c0*/  FFMA.FTZ R12, R164, UR20, -R190.reuse ;  /* 0x00000014a40c7c23 */ /* 0x100fe200080108be */
[--C-:B------:R-:W-:Y:S02]  /*46d0*/  FFMA.FTZ R164, R176, UR20, -R190.reuse ;  /* 0x00000014b0a47c23 */ /* 0x100fe400080108be */
[----:B------:R-:W3:Y:S04]  /*46e0*/  SHFL.BFLY PT, R14, R3, 0x2, 0x1f ;  /* 0x0c401f00030e7f89 */ /* 0x000ee800000e0000 */
[----:B------:R4:W5:Y:S01]  /*46f0*/  MUFU.EX2 R10, R13 ;  /* 0x0000000d000a7308 */ /* 0x0009620000000800 */
[-C--:B0-----:R-:W-:Y:S01]  /*4700*/  FMUL.FTZ R24, R24, R7.reuse ;  /* 0x0000000718187220 */ /* 0x081fe20000410000 */
[-C--:B------:R-:W-:Y:S01]  /*4710*/  FMUL.FTZ R25, R25, R7.reuse ;  /* 0x0000000719197220 */ /* 0x080fe20000410000 */
[-C--:B------:R-:W-:Y:S01]  /*4720*/  FMUL.FTZ R28, R28, R7.reuse ;  /* 0x000000071c1c7220 */ /* 0x080fe20000410000 */
[-C--:B------:R-:W-:Y:S01]  /*4730*/  FMUL.FTZ R29, R29, R7.reuse ;  /* 0x000000071d1d7220 */ /* 0x080fe20000410000 */
[-C--:B------:R-:W-:Y:S01]  /*4740*/  FMUL.FTZ R32, R32, R7.reuse ;  /* 0x0000000720207220 */ /* 0x080fe20000410000 */
[-C--:B------:R-:W-:Y:S01]  /*4750*/  FMUL.FTZ R33, R33, R7.reuse ;  /* 0x0000000721217220 */ /* 0x080fe20000410000 */
[-C--:B------:R-:W-:Y:S01]  /*4760*/  FMUL.FTZ R36, R36, R7.reuse ;  /* 0x0000000724247220 */ /* 0x080fe20000410000 */
[----:B------:R-:W0:Y:S01]  /*4770*/  MUFU.EX2 R21, R21 ;  /* 0x0000001500157308 */ /* 0x000e220000000800 */
[--C-:B----4-:R-:W-:Y:S01]  /*4780*/  FFMA.FTZ R13, R165, UR20, -R190.reuse ;  /* 0x00000014a50d7c23 */ /* 0x110fe200080108be */
[--C-:B------:R-:W-:Y:S01]  /*4790*/  FFMA.FTZ R165, R173, UR20, -R190.reuse ;  /* 0x00000014ada57c23 */ /* 0x100fe200080108be */
[-C--:B------:R-:W-:Y:S01]  /*47a0*/  FMUL.FTZ R37, R37, R7.reuse ;  /* 0x0000000725257220 */ /* 0x080fe20000410000 */
[-C--:B------:R-:W-:Y:S01]  /*47b0*/  FMUL.FTZ R40, R40, R7.reuse ;  /* 0x0000000728287220 */ /* 0x080fe20000410000 */
[-C--:B------:R-:W-:Y:S01]  /*47c0*/  FMUL.FTZ R41, R41, R7.reuse ;  /* 0x0000000729297220 */ /* 0x080fe20000410000 */
[-C--:B------:R-:W-:Y:S01]  /*47d0*/  FMUL.FTZ R44, R44, R7.reuse ;  /* 0x000000072c2c7220 */ /* 0x080fe20000410000 */
[-C--:B------:R-:W-:Y:S01]  /*47e0*/  FMUL.FTZ R45, R45, R7.reuse ;  /* 0x000000072d2d7220 */ /* 0x080fe20000410000 */
[----:B------:R-:W-:Y:S01]  /*47f0*/  MUFU.EX2 R156, R156 ;  /* 0x0000009c009c7308 */ /* 0x000fe20000000800 */
[-C--:B------:R-:W-:Y:S01]  /*4800*/  FMUL.FTZ R48, R48, R7.reuse ;  /* 0x0000000730307220 */ /* 0x080fe20000410000 */
[-C--:B------:R-:W-:Y:S01]  /*4810*/  FMUL.FTZ R49, R49, R7.reuse ;  /* 0x0000000731317220 */ /* 0x080fe20000410000 */
[-C--:B------:R-:W-:Y:S01]  /*4820*/  FMUL.FTZ R52, R52, R7.reuse ;  /* 0x0000000734347220 */ /* 0x080fe20000410000 */
[----:B---3--:R-:W-:Y:S01]  /*4830*/  FMNMX.FTZ R20, R3, R14, !PT ;  /* 0x0000000e03147209 */ /* 0x008fe20007810000 */
[----:B------:R-:W-:Y:S01]  /*4840*/  FFMA.FTZ R14, R172, UR20, -R190 ;  /* 0x00000014ac0e7c23 */ /* 0x000fe200080108be */
[-C--:B------:R-:W-:Y:S01]  /*4850*/  FMUL.FTZ R53, R53, R7.reuse ;  /* 0x0000000735357220 */ /* 0x080fe20000410000 */
[-C--:B------:R-:W-:Y:S01]  /*4860*/  FMUL.FTZ R56, R56, R7.reuse ;  /* 0x0000000738387220 */ /* 0x080fe20000410000 */
[----:B------:R-:W-:Y:S01]  /*4870*/  MUFU.EX2 R15, R15 ;  /* 0x0000000f000f7308 */ /* 0x000fe20000000800 */
[----:B------:R-:W3:Y:S01]  /*4880*/  SHFL.BFLY PT, R3, R20, 0x1, 0x1f ;  /* 0x0c201f0014037f89 */ /* 0x000ee200000e0000 */
[-C--:B------:R-:W-:Y:S01]  /*4890*/  FMUL.FTZ R57, R57, R7.reuse ;  /* 0x0000000739397220 */ /* 0x080fe20000410000 */
        /* <DEDUP_REMOVED lines=20> */
[----:B------:R-:W-:Y:S01]  /*49e0*/  FMUL.FTZ R96, R96, R7 ;  /* 0x0000000760607220 */ /* 0x000fe20000410000 */
[----:B------:R-:W-:Y:S01]  /*49f0*/  MUFU.EX2 R160, R160 ;  /* 0x000000a000a07308 */ /* 0x000fe20000000800 */
[----:B---3--:R-:W-:Y:S01]  /*4a00*/  FMNMX.FTZ R3, R20, R3, !PT ;  /* 0x0000000314037209 */ /* 0x008fe20007810000 */
[-C--:B------:R-:W-:Y:S01]  /*4a10*/  FMUL.FTZ R97, R97, R7.reuse ;  /* 0x0000000761617220 */ /* 0x080fe20000410000 */
[-C--:B------:R-:W-:Y:S01]  /*4a20*/  FMUL.FTZ R100, R100, R7.reuse ;  /* 0x0000000764647220 */ /* 0x080fe20000410000 */
[-C--:B------:R-:W-:Y:S01]  /*4a30*/  FMUL.FTZ R101, R101, R7.reuse ;  /* 0x0000000765657220 */ /* 0x080fe20000410000 */
[-C--:B------:R-:W-:Y:S01]  /*4a40*/  FMUL.FTZ R104, R104, R7.reuse ;  /* 0x0000000768687220 */ /* 0x080fe20000410000 */
[C---:B------:R-:W-:Y:S01]  /*4a50*/  FADD.FTZ R153, -R3.reuse, R9 ;  /* 0x0000000903997221 */ /* 0x040fe20000010100 */
[----:B------:R-:W-:Y:S01]  /*4a60*/  FMUL.FTZ R157, R3, UR20 ;  /* 0x00000014039d7c20 */ /* 0x000fe20008410000 */
[----:B------:R-:W-:Y:S01]  /*4a70*/  MUFU.EX2 R20, R180 ;  /* 0x000000b400147308 */ /* 0x000fe20000000800 */
[----:B------:R-:W-:Y:S01]  /*4a80*/  FMUL.FTZ R105, R105, R7 ;  /* 0x0000000769697220 */ /* 0x000fe20000410000 */
[----:B------:R-:W-:Y:S01]  /*4a90*/  FMUL.FTZ R168, R153, UR20 ;  /* 0x0000001499a87c20 */ /* 0x000fe20008410000 */
[--C-:B------:R-:W-:Y:S01]  /*4aa0*/  FFMA.FTZ R153, R154, UR20, -R157.reuse ;  /* 0x000000149a997c23 */ /* 0x100fe2000801089d */
[----:B------:R-:W-:Y:S01]  /*4ab0*/  FFMA.FTZ R172, R155, UR20, -R157 ;  /* 0x000000149bac7c23 */ /* 0x000fe2000801089d */
[----:B------:R-:W-:-:S02]  /*4ac0*/  IMAD.MOV R154, RZ, RZ, -R18 ;  /* 0x000000ffff9a7224 */ /* 0x000fc400078e0a12 */
[--C-:B------:R-:W-:Y:S01]  /*4ad0*/  FFMA.FTZ R155, R158, UR20, -R157.reuse ;  /* 0x000000149e9b7c23 */ /* 0x100fe2000801089d */
[--C-:B------:R-:W-:Y:S01]  /*4ae0*/  FFMA.FTZ R176, R159, UR20, -R157.reuse ;  /* 0x000000149fb07c23 */ /* 0x100fe2000801089d */
[----:B------:R-:W-:Y:S01]  /*4af0*/  MUFU.EX2 R168, R168 ;  /* 0x000000a800a87308 */ /* 0x000fe20000000800 */
[--C-:B------:R-:W-:Y:S01]  /*4b00*/  FFMA.FTZ R158, R162, UR20, -R157.reuse ;  /* 0x00000014a29e7c23 */ /* 0x100fe2000801089d */
[----:B------:R-:W-:Y:S01]  /*4b10*/  ISETP.NE.AND P2, PT, R17, R154, PT ;  /* 0x0000009a1100720c */ /* 0x000fe20003f45270 */
[--C-:B------:R-:W-:Y:S01]  /*4b20*/  FFMA.FTZ R162, R167, UR20, -R157.reuse ;  /* 0x00000014a7a27c23 */ /* 0x100fe2000801089d */
[--C-:B------:R-:W-:Y:S01]  /*4b30*/  FFMA.FTZ R167, R171, UR20, -R157.reuse ;  /* 0x00000014aba77c23 */ /* 0x100fe2000801089d */
[----:B------:R-:W-:Y:S01]  /*4b40*/  MOV R171, UR22 ;  /* 0x0000001600ab7c02 */ /* 0x000fe20008000f00 */
[--C-:B------:R-:W-:Y:S01]  /*4b50*/  FFMA.FTZ R163, R163, UR20, -R157.reuse ;  /* 0x00000014a3a37c23 */ /* 0x100fe2000801089d */
[--C-:B------:R-:W-:Y:S01]  /*4b60*/  FFMA.FTZ R159, R166, UR20, -R157.reuse ;  /* 0x00000014a69f7c23 */ /* 0x100fe2000801089d */
[----:B------:R-:W3:Y:S01]  /*4b70*/  MUFU.EX2 R153, R153 ;  /* 0x0000009900997308 */ /* 0x000ee20000000800 */
[--C-:B------:R-:W-:Y:S01]  /*4b80*/  FFMA.FTZ R166, R170, UR20, -R157.reuse ;  /* 0x00000014aaa67c23 */ /* 0x100fe2000801089d */
[----:B--2---:R-:W-:Y:S01]  /*4b90*/  FFMA.FTZ R170, R7, R6, R152 ;  /* 0x0000000607aa7223 */ /* 0x004fe20000010098 */
[--C-:B------:R-:W-:Y:S01]  /*4ba0*/  FFMA.FTZ R174, R174, UR20, -R157.reuse ;  /* 0x00000014aeae7c23 */ /* 0x100fe2000801089d */
[--C-:B------:R-:W-:Y:S01]  /*4bb0*/  FFMA.FTZ R6, R175, UR20, -R157.reuse ;  /* 0x00000014af067c23 */ /* 0x100fe2000801089d */
[--C-:B------:R-:W-:Y:S01]  /*4bc0*/  FFMA.FTZ R179, R179, UR20, -R157.reuse ;  /* 0x00000014b3b37c23 */ /* 0x100fe2000801089d */
[----:B------:R-:W-:Y:S01]  /*4bd0*/  FADD.FTZ R173, R11, R170 ;  /* 0x000000aa0bad7221 */ /* 0x000fe20000010000 */
[----:B------:R-:W-:Y:S01]  /*4be0*/  @!P2 IMAD R154, R171, 0x40, R2 ;  /* 0x00000040ab9aa824 */ /* 0x000fe200078e0202 */
[----:B------:R-:W2:Y:S01]  /*4bf0*/  MUFU.EX2 R172, R172 ;  /* 0x000000ac00ac7308 */ /* 0x000ea20000000800 */
[----:B------:R-:W-:Y:S01]  /*4c00*/  FFMA.FTZ R170, R178, UR20, -R157 ;  /* 0x00000014b2aa7c23 */ /* 0x000fe2000801089d */
[----:B-----5:R-:W-:Y:S01]  /*4c10*/  FADD.FTZ R178, R10, R173 ;  /* 0x000000ad0ab27221 */ /* 0x020fe20000010000 */
[--C-:B------:R-:W-:Y:S01]  /*4c20*/  FFMA.FTZ R182, R182, UR20, -R157.reuse ;  /* 0x00000014b6b67c23 */ /* 0x100fe2000801089d */
[----:B------:R-:W-:Y:S01]  /*4c30*/  FFMA.FTZ R183, R183, UR20, -R157 ;  /* 0x00000014b7b77c23 */ /* 0x000fe2000801089d */
[----:B------:R-:W-:Y:S01]  /*4c40*/  @!P2 LEA R157, R154, UR42, 0x2 ;  /* 0x0000002a9a9dac11 */ /* 0x000fe2000f8e10ff */
[----:B0-----:R-:W-:Y:S01]  /*4c50*/  FADD.FTZ R173, R21, R178 ;  /* 0x000000b215ad7221 */ /* 0x001fe20000010000 */
[----:B------:R-:W-:Y:S01]  /*4c60*/  F2FP.F16.F32.PACK_AB R152, R11, R152 ;  /* 0x000000980b98723e */ /* 0x000fe200000000ff */
[----:B------:R-:W0:Y:S01]  /*4c70*/  MUFU.EX2 R155, R155 ;  /* 0x0000009b009b7308 */ /* 0x000e220000000800 */
[----:B---3--:R-:W-:Y:S01]  /*4c80*/  FFMA.FTZ R171, R168, R5, R153 ;  /* 0x00000005a8ab7223 */ /* 0x008fe20000010099 */
[----:B------:R-:W-:Y:S01]  /*4c90*/  @!P2 STS [R157+0x28800], R7 ;  /* 0x028800079d00a388 */ /* 0x000fe20000000800 */
[-C--:B------:R-:W-:Y:S01]  /*4ca0*/  FMUL.FTZ R108, R108, R7.reuse ;  /* 0x000000076c6c7220 */ /* 0x080fe20000410000 */
[-C--:B------:R-:W-:Y:S01]  /*4cb0*/  FMUL.FTZ R109, R109, R7.reuse ;  /* 0x000000076d6d7220 */ /* 0x080fe20000410000 */
[-C--:B------:R-:W-:Y:S01]  /*4cc0*/  FMUL.FTZ R112, R112, R7.reuse ;  /* 0x0000000770707220 */ /* 0x080fe20000410000 */
[----:B------:R3:W-:Y:S01]  /*4cd0*/  @!P2 STS [R157+0x28820], R168 ;  /* 0x028820a89d00a388 */ /* 0x0007e20000000800 */
[----:B------:R-:W-:Y:S01]  /*4ce0*/  FMUL.FTZ R113, R113, R7 ;  /* 0x0000000771717220 */ /* 0x000fe20000410000 */
[----:B------:R-:W4:Y:S01]  /*4cf0*/  MUFU.EX2 R176, R176 ;  /* 0x000000b000b07308 */ /* 0x000f220000000800 */
[C---:B--2---:R-:W-:Y:S01]  /*4d00*/  FADD.FTZ R180, R172.reuse, R171 ;  /* 0x000000abacb47221 */ /* 0x044fe20000010000 */
[----:B------:R-:W-:Y:S01]  /*4d10*/  F2FP.F16.F32.PACK_AB R153, R172, R153 ;  /* 0x00000099ac99723e */ /* 0x000fe200000000ff */
[-C--:B------:R-:W-:Y:S01]  /*4d20*/  FMUL.FTZ R116, R116, R7.reuse ;  /* 0x0000000774747220 */ /* 0x080fe20000410000 */
[-C--:B------:R-:W-:Y:S01]  /*4d30*/  FMUL.FTZ R117, R117, R7.reuse ;  /* 0x0000000775757220 */ /* 0x080fe20000410000 */
[-C--:B------:R-:W-:Y:S01]  /*4d40*/  FMUL.FTZ R120, R120, R7.reuse ;  /* 0x0000000778787220 */ /* 0x080fe20000410000 */
[-C--:B------:R-:W-:Y:S01]  /*4d50*/  FMUL.FTZ R121, R121, R7.reuse ;  /* 0x0000000779797220 */ /* 0x080fe20000410000 */
[-C--:B------:R-:W-:Y:S01]  /*4d60*/  FMUL.FTZ R124, R124, R7.reuse ;  /* 0x000000077c7c7220 */ /* 0x080fe20000410000 */
[----:B------:R-:W2:Y:S01]  /*4d70*/  MUFU.EX2 R158, R158 ;  /* 0x0000009e009e7308 */ /* 0x000ea20000000800 */
[----:B0-----:R-:W-:Y:S01]  /*4d80*/  FADD.FTZ R171, R155, R180 ;  /* 0x000000b49bab7221 */ /* 0x001fe20000010000 */
[-C--:B------:R-:W-:Y:S01]  /*4d90*/  FMUL.FTZ R125, R125, R7.reuse ;  /* 0x000000077d7d7220 */ /* 0x080fe20000410000 */
[-C--:B------:R-:W-:Y:S01]  /*4da0*/  FMUL.FTZ R128, R128, R7.reuse ;  /* 0x0000000780807220 */ /* 0x080fe20000410000 */
[-C--:B------:R-:W-:Y:S01]  /*4db0*/  FMUL.FTZ R129, R129, R7.reuse ;  /* 0x0000000781817220 */ /* 0x080fe20000410000 */
[-C--:B------:R-:W-:Y:S01]  /*4dc0*/  FMUL.FTZ R132, R132, R7.reuse ;  /* 0x0000000784847220 */ /* 0x080fe20000410000 */
[-C--:B------:R-:W-:Y:S01]  /*4dd0*/  FMUL.FTZ R133, R133, R7.reuse ;  /* 0x0000000785857220 */ /* 0x080fe20000410000 */
[----:B------:R-:W-:Y:S01]  /*4de0*/  FMUL.FTZ R136, R136, R7 ;  /* 0x0000000788887220 */ /* 0x000fe20000410000 */
[----:B------:R-:W0:Y:S01]  /*4df0*/  MUFU.EX2 R163, R163 ;  /* 0x000000a300a37308 */ /* 0x000e220000000800 */
[C---:B----4-:R-:W-:Y:S01]  /*4e00*/  FADD.FTZ R171, R176.reuse, R171 ;  /* 0x000000abb0ab7221 */ /* 0x050fe20000010000 */
[----:B------:R-:W-:Y:S01]  /*4e10*/  F2FP.F16.F32.PACK_AB R155, R176, R155 ;  /* 0x0000009bb09b723e */ /* 0x000fe200000000ff */
[-C--:B------:R-:W-:Y:S01]  /*4e20*/  FMUL.FTZ R137, R137, R7.reuse ;  /* 0x0000000789897220 */ /* 0x080fe20000410000 */
[-C--:B------:R-:W-:Y:S01]  /*4e30*/  FMUL.FTZ R140, R140, R7.reuse ;  /* 0x000000078c8c7220 */ /* 0x080fe20000410000 */
[-C--:B------:R-:W-:Y:S01]  /*4e40*/  FMUL.FTZ R141, R141, R7.reuse ;  /* 0x000000078d8d7220 */ /* 0x080fe20000410000 */
[-C--:B------:R-:W-:Y:S01]  /*4e50*/  FMUL.FTZ R144, R144, R7.reuse ;  /* 0x0000000790907220 */ /* 0x080fe20000410000 */
[-C--:B------:R-:W-:Y:S01]  /*4e60*/  FMUL.FTZ R145, R145, R7.reuse ;  /* 0x0000000791917220 */ /* 0x080fe20000410000 */
[----:B------:R-:W4:Y:S01]  /*4e70*/  MUFU.EX2 R159, R159 ;  /* 0x0000009f009f7308 */ /* 0x000f220000000800 */
[----:B--2---:R-:W-:Y:S01]  /*4e80*/  FADD.FTZ R154, R158, R171 ;  /* 0x000000ab9e9a7221 */ /* 0x004fe20000010000 */
[-C--:B------:R-:W-:Y:S01]  /*4e90*/  FMUL.FTZ R148, R148, R7.reuse ;  /* 0x0000000794947220 */ /* 0x080fe20000410000 */
[----:B------:R-:W-:Y:S01]  /*4ea0*/  FMUL.FTZ R149, R149, R7 ;  /* 0x0000000795957220 */ /* 0x000fe20000410000 */
[-C--:B------:R-:W-:Y:S01]  /*4eb0*/  FMUL.FTZ R26, R26, R168.reuse ;  /* 0x000000a81a1a7220 */ /* 0x080fe20000410000 */
[-C--:B------:R-:W-:Y:S01]  /*4ec0*/  FMUL.FTZ R27, R27, R168.reuse ;  /* 0x000000a81b1b7220 */ /* 0x080fe20000410000 */
[-C--:B------:R-:W-:Y:S01]  /*4ed0*/  FMUL.FTZ R30, R30, R168.reuse ;  /* 0x000000a81e1e7220 */ /* 0x080fe20000410000 */
[----:B------:R-:W-:Y:S01]  /*4ee0*/  FMUL.FTZ R31, R31, R168 ;  /* 0x000000a81f1f7220 */ /* 0x000fe20000410000 */
[----:B------:R-:W2:Y:S01]  /*4ef0*/  MUFU.EX2 R162, R162 ;  /* 0x000000a200a27308 */ /* 0x000ea20000000800 */
[C---:B0-----:R-:W-:Y:S01]  /*4f00*/  FADD.FTZ R154, R163.reuse, R154 ;  /* 0x0000009aa39a7221 */ /* 0x041fe20000010000 */
[----:B---3--:R-:W-:Y:S01]  /*4f10*/  F2FP.F16.F32.PACK_AB R157, R163, R158 ;  /* 0x0000009ea39d723e */ /* 0x008fe200000000ff */
[----:B------:R-:W-:Y:S01]  /*4f20*/  FMUL.FTZ R34, R34, R168 ;  /* 0x000000a822227220 */ /* 0x000fe20000410000 */
[----:B------:R-:W-:Y:S01]  /*4f30*/  F2FP.F16.F32.PACK_AB R158, R13, R12 ;  /* 0x0000000c0d9e723e */ /* 0x000fe200000000ff */
[-C--:B------:R-:W-:Y:S01]  /*4f40*/  FMUL.FTZ R35, R35, R168.reuse ;  /* 0x000000a823237220 */ /* 0x080fe20000410000 */
[-C--:B------:R-:W-:Y:S01]  /*4f50*/  FMUL.FTZ R38, R38, R168.reuse ;  /* 0x000000a826267220 */ /* 0x080fe20000410000 */
[-C--:B------:R-:W-:Y:S01]  /*4f60*/  FMUL.FTZ R39, R39, R168.reuse ;  /* 0x000000a827277220 */ /* 0x080fe20000410000 */
[----:B------:R0:W-:Y:S01]  /*4f70*/  MUFU.EX2 R5, R174 ;  /* 0x000000ae00057308 */ /* 0x0001e20000000800 */
[-C--:B------:R-:W-:Y:S01]  /*4f80*/  FMUL.FTZ R42, R42, R168.reuse ;  /* 0x000000a82a2a7220 */ /* 0x080fe20000410000 */
[-C--:B------:R-:W-:Y:S01]  /*4f90*/  FMUL.FTZ R43, R43, R168.reuse ;  /* 0x000000a82b2b7220 */ /* 0x080fe20000410000 */
[-C--:B------:R-:W-:Y:S01]  /*4fa0*/  FMUL.FTZ R46, R46, R168.reuse ;  /* 0x000000a82e2e7220 */ /* 0x080fe20000410000 */
[-C--:B------:R-:W-:Y:S01]  /*4fb0*/  FMUL.FTZ R47, R47, R168.reuse ;  /* 0x000000a82f2f7220 */ /* 0x080fe20000410000 */
[-C--:B------:R-:W-:Y:S01]  /*4fc0*/  FMUL.FTZ R50, R50, R168.reuse ;  /* 0x000000a832327220 */ /* 0x080fe20000410000 */
[-C--:B------:R-:W-:Y:S01]  /*4fd0*/  FMUL.FTZ R51, R51, R168.reuse ;  /* 0x000000a833337220 */ /* 0x080fe20000410000 */
[----:B------:R-:W-:Y:S01]  /*4fe0*/  FMUL.FTZ R54, R54, R168 ;  /* 0x000000a836367220 */ /* 0x000fe20000410000 */
[----:B------:R-:W3:Y:S01]  /*4ff0*/  MUFU.EX2 R166, R166 ;  /* 0x000000a600a67308 */ /* 0x000ee20000000800 */
[----:B0-----:R-:W-:Y:S01]  /*5000*/  FADD.FTZ R174, R156, R173 ;  /* 0x000000ad9cae7221 */ /* 0x001fe20000010000 */
[----:B------:R-:W-:Y:S01]  /*5010*/  F2FP.F16.F32.PACK_AB R156, R15, R156 ;  /* 0x0000009c0f9c723e */ /* 0x000fe200000000ff */
[-C--:B------:R-:W-:Y:S01]  /*5020*/  FMUL.FTZ R55, R55, R168.reuse ;  /* 0x000000a837377220 */ /* 0x080fe20000410000 */
[-C--:B------:R-:W-:Y:S01]  /*5030*/  FMUL.FTZ R58, R58, R168.reuse ;  /* 0x000000a83a3a7220 */ /* 0x080fe20000410000 */
[----:B------:R-:W-:Y:S01]  /*5040*/  FADD.FTZ R171, R15, R174 ;  /* 0x000000ae0fab7221 */ /* 0x000fe20000010000 */
[-C--:B------:R-:W-:Y:S01]  /*5050*/  FMUL.FTZ R59, R59, R168.reuse ;  /* 0x000000a83b3b7220 */ /* 0x080fe20000410000 */
[----:B------:R-:W-:Y:S01]  /*5060*/  FMUL.FTZ R62, R62, R168 ;  /* 0x000000a83e3e7220 */ /* 0x000fe20000410000 */
[----:B------:R-:W0:Y:S01]  /*5070*/  MUFU.EX2 R161, R161 ;  /* 0x000000a100a17308 */ /* 0x000e220000000800 */
[----:B------:R-:W-:Y:S01]  /*5080*/  FADD.FTZ R174, R12, R171 ;  /* 0x000000ab0cae7221 */ /* 0x000fe20000010000 */
[----:B----4-:R-:W-:Y:S01]  /*5090*/  FADD.FTZ R171, R159, R154 ;  /* 0x0000009a9fab7221 */ /* 0x010fe20000010000 */
[----:B------:R-:W-:Y:S01]  /*50a0*/  F2FP.F16.F32.PACK_AB R154, R21, R10 ;  /* 0x0000000a159a723e */ /* 0x000fe200000000ff */
[----:B------:R-:W-:Y:S01]  /*50b0*/  BAR.SYNC.DEFER_BLOCKING 0xf, 0x100 ;  /* 0x03c4000000007b1d */ /* 0x000fe20000010000 */
[----:B------:R-:W-:Y:S01]  /*50c0*/  FADD.FTZ R11, R13, R174 ;  /* 0x000000ae0d0b7221 */ /* 0x000fe20000010000 */
[C---:B--2---:R-:W-:Y:S01]  /*50d0*/  FADD.FTZ R171, R162.reuse, R171 ;  /* 0x000000aba2ab7221 */ /* 0x044fe20000010000 */
[----:B------:R-:W-:Y:S01]  /*50e0*/  F2FP.F16.F32.PACK_AB R159, R162, R159 ;  /* 0x0000009fa29f723e */ /* 0x000fe200000000ff */
[-C--:B------:R-:W-:Y:S01]  /*50f0*/  FMUL.FTZ R63, R63, R168.reuse ;  /* 0x000000a83f3f7220 */ /* 0x080fe20000410000 */
[----:B------:R-:W-:Y:S01]  /*5100*/  FADD.FTZ R10, R160, R11 ;  /* 0x0000000ba00a7221 */ /* 0x000fe20000010000 */
[----:B------:R-:W2:Y:S01]  /*5110*/  MUFU.EX2 R167, R167 ;  /* 0x000000a700a77308 */ /* 0x000ea20000000800 */
[----:B---3--:R-:W-:Y:S01]  /*5120*/  FADD.FTZ R172, R166, R171 ;  /* 0x000000aba6ac7221 */ /* 0x008fe20000010000 */
[-C--:B------:R-:W-:Y:S01]  /*5130*/  FMUL.FTZ R66, R66, R168.reuse ;  /* 0x000000a842427220 */ /* 0x080fe20000410000 */
[-C--:B------:R-:W-:Y:S01]  /*5140*/  FMUL.FTZ R67, R67, R168.reuse ;  /* 0x000000a843437220 */ /* 0x080fe20000410000 */
[-C--:B------:R-:W-:Y:S01]  /*5150*/  FMUL.FTZ R70, R70, R168.reuse ;  /* 0x000000a846467220 */ /* 0x080fe20000410000 */
[-C--:B------:R-:W-:Y:S01]  /*5160*/  FMUL.FTZ R71, R71, R168.reuse ;  /* 0x000000a847477220 */ /* 0x080fe20000410000 */
[----:B------:R-:W-:Y:S01]  /*5170*/  FMUL.FTZ R74, R74, R168 ;  /* 0x000000a84a4a7220 */ /* 0x000fe20000410000 */
[C---:B0-----:R-:W-:Y:S01]  /*5180*/  FADD.FTZ R11, R161.reuse, R10 ;  /* 0x0000000aa10b7221 */ /* 0x041fe20000010000 */
[----:B------:R-:W0:Y:S01]  /*5190*/  MUFU.EX2 R14, R14 ;  /* 0x0000000e000e7308 */ /* 0x000e220000000800 */
[----:B------:R-:W-:Y:S01]  /*51a0*/  F2FP.F16.F32.PACK_AB R160, R161, R160 ;  /* 0x000000a0a1a0723e */ /* 0x000fe200000000ff */
[-C--:B------:R-:W-:Y:S01]  /*51b0*/  FMUL.FTZ R75, R75, R168.reuse ;  /* 0x000000a84b4b7220 */ /* 0x080fe20000410000 */
[-C--:B------:R-:W-:Y:S01]  /*51c0*/  FMUL.FTZ R78, R78, R168.reuse ;  /* 0x000000a84e4e7220 */ /* 0x080fe20000410000 */
[-C--:B------:R-:W-:Y:S01]  /*51d0*/  FMUL.FTZ R79, R79, R168.reuse ;  /* 0x000000a84f4f7220 */ /* 0x080fe20000410000 */
[-C--:B------:R-:W-:Y:S01]  /*51e0*/  FMUL.FTZ R82, R82, R168.reuse ;  /* 0x000000a852527220 */ /* 0x080fe20000410000 */
[-C--:B------:R-:W-:Y:S01]  /*51f0*/  FMUL.FTZ R83, R83, R168.reuse ;  /* 0x000000a853537220 */ /* 0x080fe20000410000 */
[----:B------:R-:W-:Y:S01]  /*5200*/  FMUL.FTZ R86, R86, R168 ;  /* 0x000000a856567220 */ /* 0x000fe20000410000 */
[----:B------:R-:W3:Y:S01]  /*5210*/  MUFU.EX2 R165, R165 ;  /* 0x000000a500a57308 */ /* 0x000ee20000000800 */
[C---:B--2---:R-:W-:Y:S01]  /*5220*/  FADD.FTZ R172, R167.reuse, R172 ;  /* 0x000000aca7ac7221 */ /* 0x044fe20000010000 */
[----:B------:R-:W-:Y:S01]  /*5230*/  F2FP.F16.F32.PACK_AB R161, R167, R166 ;  /* 0x000000a6a7a1723e */ /* 0x000fe200000000ff */
[----:B------:R2:W-:Y:S01]  /*5240*/  STSM.16.M88.4 [R22+0x26800], R152 ;  /* 0x0268009816007844 */ /* 0x0005e20000000200 */
[-C--:B------:R-:W-:Y:S01]  /*5250*/  FMUL.FTZ R87, R87, R168.reuse ;  /* 0x000000a857577220 */ /* 0x080fe20000410000 */
[-C--:B------:R-:W-:Y:S01]  /*5260*/  FMUL.FTZ R90, R90, R168.reuse ;  /* 0x000000a85a5a7220 */ /* 0x080fe20000410000 */
[-C--:B------:R-:W-:Y:S01]  /*5270*/  FMUL.FTZ R91, R91, R168.reuse ;  /* 0x000000a85b5b7220 */ /* 0x080fe20000410000 */
[----:B------:R2:W-:Y:S01]  /*5280*/  STSM.16.M88.4 [R184], R156 ;  /* 0x0000009cb8007844 */ /* 0x0005e20000000200 */
[----:B------:R-:W4:Y:S01]  /*5290*/  MUFU.EX2 R6, R6 ;  /* 0x0000000600067308 */ /* 0x000f220000000800 */
[----:B0-----:R-:W-:Y:S01]  /*52a0*/  FADD.FTZ R10, R14, R11 ;  /* 0x0000000b0e0a7221 */ /* 0x001fe20000010000 */
[----:B------:R-:W-:Y:S01]  /*52b0*/  FADD.FTZ R11, R5, R172 ;  /* 0x000000ac050b7221 */ /* 0x000fe20000010000 */
[-C--:B------:R-:W-:Y:S01]  /*52c0*/  FMUL.FTZ R94, R94, R168.reuse ;  /* 0x000000a85e5e7220 */ /* 0x080fe20000410000 */
[-C--:B------:R-:W-:Y:S01]  /*52d0*/  FMUL.FTZ R95, R95, R168.reuse ;  /* 0x000000a85f5f7220 */ /* 0x080fe20000410000 */
[-C--:B------:R-:W-:Y:S01]  /*52e0*/  FMUL.FTZ R98, R98, R168.reuse ;  /* 0x000000a862627220 */ /* 0x080fe20000410000 */
[-C--:B------:R-:W-:Y:S01]  /*52f0*/  FMUL.FTZ R99, R99, R168.reuse ;  /* 0x000000a863637220 */ /* 0x080fe20000410000 */
[----:B------:R-:W-:Y:S01]  /*5300*/  FMUL.FTZ R102, R102, R168 ;  /* 0x000000a866667220 */ /* 0x000fe20000410000 */
[----:B------:R-:W0:Y:S01]  /*5310*/  MUFU.EX2 R164, R164 ;  /* 0x000000a400a47308 */ /* 0x000e220000000800 */
[C---:B---3--:R-:W-:Y:S01]  /*5320*/  FADD.FTZ R13, R165.reuse, R10 ;  /* 0x0000000aa50d7221 */ /* 0x048fe20000010000 */
[----:B------:R-:W-:Y:S01]  /*5330*/  F2FP.F16.F32.PACK_AB R162, R165, R14 ;  /* 0x0000000ea5a2723e */ /* 0x000fe200000000ff */
[-C--:B------:R-:W-:Y:S01]  /*5340*/  FMUL.FTZ R103, R103, R168.reuse ;  /* 0x000000a867677220 */ /* 0x080fe20000410000 */
[-C--:B------:R-:W-:Y:S01]  /*5350*/  FMUL.FTZ R106, R106, R168.reuse ;  /* 0x000000a86a6a7220 */ /* 0x080fe20000410000 */
[-C--:B------:R-:W-:Y:S01]  /*5360*/  FMUL.FTZ R107, R107, R168.reuse ;  /* 0x000000a86b6b7220 */ /* 0x080fe20000410000 */
[-C--:B------:R-:W-:Y:S01]  /*5370*/  FMUL.FTZ R110, R110, R168.reuse ;  /* 0x000000a86e6e7220 */ /* 0x080fe20000410000 */
[-C--:B------:R-:W-:Y:S01]  /*5380*/  FMUL.FTZ R111, R111, R168.reuse ;  /* 0x000000a86f6f7220 */ /* 0x080fe20000410000 */
[----:B------:R-:W3:Y:S01]  /*5390*/  MUFU.EX2 R170, R170 ;  /* 0x000000aa00aa7308 */ /* 0x000ee20000000800 */
[C---:B----4-:R-:W-:Y:S01]  /*53a0*/  FADD.FTZ R11, R6.reuse, R11 ;  /* 0x0000000b060b7221 */ /* 0x050fe20000010000 */
[----:B------:R-:W-:Y:S01]  /*53b0*/  F2FP.F16.F32.PACK_AB R163, R6, R5 ;  /* 0x0000000506a3723e */ /* 0x000fe200000000ff */
[-C--:B------:R-:W-:Y:S01]  /*53c0*/  FMUL.FTZ R114, R114, R168.reuse ;  /* 0x000000a872727220 */ /* 0x080fe20000410000 */
[-C--:B------:R-:W-:Y:S01]  /*53d0*/  FMUL.FTZ R115, R115, R168.reuse ;  /* 0x000000a873737220 */ /* 0x080fe20000410000 */
[-C--:B------:R-:W-:Y:S01]  /*53e0*/  FMUL.FTZ R118, R118, R168.reuse ;  /* 0x000000a876767220 */ /* 0x080fe20000410000 */
[-C--:B------:R-:W-:Y:S01]  /*53f0*/  FMUL.FTZ R119, R119, R168.reuse ;  /* 0x000000a877777220 */ /* 0x080fe20000410000 */
[----:B------:R2:W-:Y:S01]  /*5400*/  STSM.16.M88.4 [R19], R160 ;  /* 0x000000a013007844 */ /* 0x0005e20000000200 */
[----:B------:R-:W4:Y:S01]  /*5410*/  MUFU.EX2 R169, R169 ;  /* 0x000000a900a97308 */ /* 0x000f220000000800 */
[----:B0-----:R-:W-:Y:S01]  /*5420*/  FADD.FTZ R10, R164, R13 ;  /* 0x0000000da40a7221 */ /* 0x001fe20000010000 */
[-C--:B------:R-:W-:Y:S01]  /*5430*/  FMUL.FTZ R122, R122, R168.reuse ;  /* 0x000000a87a7a7220 */ /* 0x080fe20000410000 */
[-C--:B------:R-:W-:Y:S01]  /*5440*/  FMUL.FTZ R123, R123, R168.reuse ;  /* 0x000000a87b7b7220 */ /* 0x080fe20000410000 */
[-C--:B------:R-:W-:Y:S01]  /*5450*/  FMUL.FTZ R126, R126, R168.reuse ;  /* 0x000000a87e7e7220 */ /* 0x080fe20000410000 */
[-C--:B------:R-:W-:Y:S01]  /*5460*/  FMUL.FTZ R127, R127, R168.reuse ;  /* 0x000000a87f7f7220 */ /* 0x080fe20000410000 */
[-C--:B------:R-:W-:Y:S01]  /*5470*/  FMUL.FTZ R130, R130, R168.reuse ;  /* 0x000000a882827220 */ /* 0x080fe20000410000 */
[-C--:B------:R-:W-:Y:S01]  /*5480*/  FMUL.FTZ R131, R131, R168.reuse ;  /* 0x000000a883837220 */ /* 0x080fe20000410000 */
[----:B------:R-:W0:Y:S01]  /*5490*/  MUFU.EX2 R9, R181 ;  /* 0x000000b500097308 */ /* 0x000e220000000800 */
[----:B---3--:R-:W-:Y:S01]  /*54a0*/  FADD.FTZ R12, R170, R11 ;  /* 0x0000000baa0c7221 */ /* 0x008fe20000010000 */
[-C--:B------:R-:W-:Y:S01]  /*54b0*/  FMUL.FTZ R134, R134, R168.reuse ;  /* 0x000000a886867220 */ /* 0x080fe20000410000 */
[-C--:B------:R-:W-:Y:S01]  /*54c0*/  FMUL.FTZ R135, R135, R168.reuse ;  /* 0x000000a887877220 */ /* 0x080fe20000410000 */
[-C--:B------:R-:W-:Y:S01]  /*54d0*/  FMUL.FTZ R138, R138, R168.reuse ;  /* 0x000000a88a8a7220 */ /* 0x080fe20000410000 */
[-C--:B------:R-:W-:Y:S01]  /*54e0*/  FMUL.FTZ R139, R139, R168.reuse ;  /* 0x000000a88b8b7220 */ /* 0x080fe20000410000 */
[-C--:B------:R-:W-:Y:S01]  /*54f0*/  FMUL.FTZ R142, R142, R168.reuse ;  /* 0x000000a88e8e7220 */ /* 0x080fe20000410000 */
[----:B------:R-:W-:Y:S01]  /*5500*/  FMUL.FTZ R143, R143, R168 ;  /* 0x000000a88f8f7220 */ /* 0x000fe20000410000 */
[----:B------:R-:W3:Y:S01]  /*5510*/  MUFU.EX2 R179, R179 ;  /* 0x000000b300b37308 */ /* 0x000ee20000000800 */
[C---:B----4-:R-:W-:Y:S01]  /*5520*/  FADD.FTZ R11, R169.reuse, R10 ;  /* 0x0000000aa90b7221 */ /* 0x050fe20000010000 */
[----:B------:R-:W-:Y:S01]  /*5530*/  F2FP.F16.F32.PACK_AB R164, R169, R164 ;  /* 0x000000a4a9a4723e */ /* 0x000fe200000000ff */
[-C--:B------:R-:W-:Y:S01]  /*5540*/  FMUL.FTZ R146, R146, R168.reuse ;  /* 0x000000a892927220 */ /* 0x080fe20000410000 */
[-C--:B------:R-:W-:Y:S01]  /*5550*/  FMUL.FTZ R147, R147, R168.reuse ;  /* 0x000000a893937220 */ /* 0x080fe20000410000 */
[----:B------:R-:W-:Y:S01]  /*5560*/  FADD.FTZ R6, R20, R11 ;  /* 0x0000000b14067221 */ /* 0x000fe20000010000 */
[-C--:B------:R-:W-:Y:S01]  /*5570*/  FMUL.FTZ R150, R150, R168.reuse ;  /* 0x000000a896967220 */ /* 0x080fe20000410000 */
[----:B------:R-:W-:Y:S01]  /*5580*/  FMUL.FTZ R151, R151, R168 ;  /* 0x000000a897977220 */ /* 0x000fe20000410000 */
[----:B------:R-:W4:Y:S01]  /*5590*/  MUFU.EX2 R182, R182 ;  /* 0x000000b600b67308 */ /* 0x000f220000000800 */
[C---:B0-----:R-:W-:Y:S01]  /*55a0*/  F2FP.F16.F32.PACK_AB R166, R9.reuse, R20 ;  /* 0x0000001409a6723e */ /* 0x041fe200000000ff */
[----:B------:R-:W-:-:S06]  /*55b0*/  FADD.FTZ R6, R9, R6 ;  /* 0x0000000609067221 */ /* 0x000fcc0000010000 */
[----:B------:R-:W0:Y:S01]  /*55c0*/  MUFU.EX2 R183, R183 ;  /* 0x000000b700b77308 */ /* 0x000e220000000800 */
[C---:B---3--:R-:W-:Y:S01]  /*55d0*/  FADD.FTZ R13, R179.reuse, R12 ;  /* 0x0000000cb30d7221 */ /* 0x048fe20000010000 */
[----:B------:R-:W-:-:S03]  /*55e0*/  F2FP.F16.F32.PACK_AB R165, R179, R170 ;  /* 0x000000aab3a5723e */ /* 0x000fc600000000ff */
[----:B----4-:R-:W-:Y:S01]  /*55f0*/  FADD.FTZ R10, R182, R13 ;  /* 0x0000000db60a7221 */ /* 0x010fe20000010000 */
[----:B0-----:R-:W-:-:S03]  /*5600*/  F2FP.F16.F32.PACK_AB R167, R183, R182 ;  /* 0x000000b6b7a7723e */ /* 0x001fc600000000ff */
[----:B------:R-:W-:Y:S02]  /*5610*/  FADD.FTZ R5, R183, R10 ;  /* 0x0000000ab7057221 */ /* 0x000fe40000010000 */
[----:B------:R2:W-:Y:S01]  /*5620*/  STSM.16.M88.4 [R23], R164 ;  /* 0x000000a417007844 */ /* 0x0005e20000000200 */
[----:B------:R-:W-:Y:S05]  /*5630*/  @!P0 BRA `(.L_x_3263) ;  /* 0x0000000000048947 */ /* 0x000fea0003800000 */
[----:B------:R-:W-:Y:S01]  /*5640*/  BPT.TRAP 0x1 ;  /* 0x000000040000795c */ /* 0x000fe20000300000 */
.L_x_3263:
[----:B------:R0:W3:Y:S01]  /*5650*/  SYNCS.PHASECHK.TRANS64.TRYWAIT P2, [UR21+0x28c50], R8 ;  /* 0x028c5008ff0075a7 */ /* 0x0000e20008040155 */
[----:B------:R-:W-:Y:S05]  /*5660*/  @!P0 BRA `(.L_x_3264) ;  /* 0x0000000000048947 */ /* 0x000fea0003800000 */
[----:B------:R-:W-:Y:S01]  /*5670*/  BPT.TRAP 0x1 ;  /* 0x000000040000795c */ /* 0x000fe20000300000 */
.L_x_3264:
[----:B---3--:R-:W-:Y:S05]  /*5680*/  @P2 BRA `(.L_x_3265) ;  /* 0x0000000000082947 */ /* 0x008fea0003800000 */
[----:B------:R-:W3:Y:S02]  /*5690*/  SYNCS.PHASECHK.TRANS64.TRYWAIT P2, [UR21+0x28c50], R8 ;  /* 0x028c5008ff0075a7 */ /* 0x000ee40008040155 */
[----:B---3--:R-:W-:Y:S05]  /*56a0*/  @!P2 BRA `(.L_x_3266) ;  /* 0x0000006c008ca947 */ /* 0x008fea0003800000 */
.L_x_3265:
[----:B------:R-:W-:Y:S01]  /*56b0*/  ULEA UR10, UR47, UR52, 0xc ;  /* 0x000000342f0a7291 */ /* 0x000fe2000f8e603f */
[----:B------:R-:W-:Y:S01]  /*56c0*/  WARPGROUP.ARRIVE ;  /* 0x00000000000079c5 */ /* 0x000fe20000000000 */
[----:B------:R-:W-:-:S05]  /*56d0*/  UMOV UR7, 0x40000040 ;  /* 0x4000004000077882 */ /* 0x000fca0000000000 */
[----:B------:R-:W-:Y:S02]  /*56e0*/  UMOV UR6, UR10 ;  /* 0x0000000a00067c82 */ /* 0x000fe40008000000 */
        /* <DEDUP_REMOVED lines=25> */
[----:B----4-:R-:W4:Y:S02]  /*5880*/  FENCE.VIEW.ASYNC.S ;  /* 0x00000000000073c6 */ /* 0x010f240000000000 */
[----:B----4-:R-:W-:Y:S01]  /*5890*/  NOP ;  /* 0x0000000000007918 */ /* 0x010fe20000000000 */
[----:B------:R-:W-:Y:S06]  /*58a0*/  BAR.ARV 0xe, 0x100 ;  /* 0x0384000000007b1d */ /* 0x000fec0000002000 */
[----:B------:R-:W-:Y:S05]  /*58b0*/  @!P0 BRA `(.L_x_3267) ;  /* 0x0000000000048947 */ /* 0x000fea0003800000 */
[----:B------:R-:W-:Y:S01]  /*58c0*/  BPT.TRAP 0x1 ;  /* 0x000000040000795c */ /* 0x000fe20000300000 */
.L_x_3267:
[----:B------:R-:W-:Y:S01]  /*58d0*/  UIADD3 UR21, UR21, 0x28c60, URZ ;  /* 0x00028c6015157890 */ /* 0x000fe2000fffe03f */
[----:B------:R-:W-:Y:S01]  /*58e0*/  IMAD.MOV.U32 R9, RZ, RZ, R3 ;  /* 0x000000ffff097224 */ /* 0x000fe200078e0003 */
[----:B------:R-:W-:Y:S01]  /*58f0*/  UMOV UR22, UR47 ;  /* 0x0000002f00167c82 */ /* 0x000fe20008000000 */
[----:B---3--:R-:W-:Y:S01]  /*5900*/  IMAD.MOV.U32 R7, RZ, RZ, R0 ;  /* 0x000000ffff077224 */ /* 0x008fe200078e0000 */
[----:B------:R-:W-:-:S09]  /*5910*/  UPRMT UR21, UR39, 0x654, UR21 ;  /* 0x0000065427157896 */ /* 0x000fd20008000015 */
[----:B------:R-:W-:Y:S01]  /*5920*/  SYNCS.ARRIVE.TRANS64.RED.A1T0 RZ, [UR21], RZ ;  /* 0x000000ffffff79a7 */ /* 0x000fe20008100415 */
[----:B------:R-:W-:Y:S05]  /*5930*/  @P1 BRA `(.L_x_3268) ;  /* 0xffffffe400c41947 */ /* 0x000fea000383ffff */
.L_x_3257:
[----:B-1234-:R-:W1:Y:S01]  /*5940*/  SHFL.BFLY PT, R7, R6, 0x2, 0x1f ;  /* 0x0c401f0006077f89 */ /* 0x01ee6200000e0000 */
[----:B------:R-:W-:Y:S01]  /*5950*/  IMAD.MOV R12, RZ, RZ, -R18 ;  /* 0x000000ffff0c7224 */ /* 0x000fe200078e0a12 */
[----:B------:R-:W-:Y:S01]  /*5960*/  UIADD3 UR36, UR36, 0x1, URZ ;  /* 0x0000000124247890 */ /* 0x000fe2000fffe03f */
[----:B0-----:R-:W-:Y:S01]  /*5970*/  IMAD.MOV.U32 R8, RZ, RZ, RZ ;  /* 0x000000ffff087224 */ /* 0x001fe200078e00ff */
[----:B------:R-:W0:Y:S01]  /*5980*/  SHFL.BFLY PT, R4, R5, 0x2, 0x1f ;  /* 0x0c401f0005047f89 */ /* 0x000e2200000e0000 */
[----:B------:R-:W-:Y:S01]  /*5990*/  IMAD.U32 R14, RZ, RZ, UR20 ;  /* 0x00000014ff0e7e24 */ /* 0x000fe2000f8e00ff */
[----:B------:R-:W-:Y:S08]  /*59a0*/  BAR.ARV 0x8, 0x100 ;  /* 0x0204000000007b1d */ /* 0x000ff00000002000 */
[----:B------:R-:W-:Y:S01]  /*59b0*/  BAR.SYNC.DEFER_BLOCKING 0xf, 0x100 ;  /* 0x03c4000000007b1d */ /* 0x000fe20000010000 */
[----:B------:R-:W-:Y:S01]  /*59c0*/  ISETP.NE.AND P2, PT, R17, R12, PT ;  /* 0x0000000c1100720c */ /* 0x000fe20003f45270 */
[----:B------:R-:W-:-:S02]  /*59d0*/  IMAD.MOV.U32 R13, RZ, RZ, -0x800000 ;  /* 0xff800000ff0d7424 */ /* 0x000fc400078e00ff */
[----:B------:R-:W-:Y:S02]  /*59e0*/  IMAD.MOV.U32 R12, RZ, RZ, -0x800000 ;  /* 0xff800000ff0c7424 */ /* 0x000fe400078e00ff */
[----:B-1----:R-:W-:Y:S01]  /*59f0*/  FADD.FTZ R7, R7, R6 ;  /* 0x0000000607077221 */ /* 0x002fe20000010000 */
[----:B0-----:R-:W-:-:S04]  /*5a00*/  FADD.FTZ R4, R4, R5 ;  /* 0x0000000504047221 */ /* 0x001fc80000010000 */
[----:B------:R-:W0:Y:S01]  /*5a10*/  SHFL.BFLY PT, R10, R7, 0x1, 0x1f ;  /* 0x0c201f00070a7f89 */ /* 0x000e2200000e0000 */
[----:B------:R-:W-:Y:S01]  /*5a20*/  IMAD.U32 R5, RZ, RZ, UR47 ;  /* 0x0000002fff057e24 */ /* 0x000fe2000f8e00ff */
[----:B------:R-:W-:Y:S02]  /*5a30*/  UIADD3 UR47, UR47, 0x1, URZ ;  /* 0x000000012f2f7890 */ /* 0x000fe4000fffe03f */
[----:B------:R-:W1:Y:S02]  /*5a40*/  SHFL.BFLY PT, R9, R4, 0x1, 0x1f ;  /* 0x0c201f0004097f89 */ /* 0x000e6400000e0000 */
[----:B------:R-:W-:Y:S01]  /*5a50*/  @!P2 LEA R5, R5, R2, 0x6 ;  /* 0x000000020505a211 */ /* 0x000fe200078e30ff */
[----:B------:R-:W-:-:S03]  /*5a60*/  UISETP.NE.AND UP0, UPT, UR47, 0x2, UPT ;  /* 0x000000022f00788c */ /* 0x000fc6000bf05270 */
[----:B------:R-:W-:Y:S01]  /*5a70*/  @!P2 LEA R11, R5, UR42, 0x2 ;  /* 0x0000002a050bac11 */ /* 0x000fe2000f8e10ff */
[----:B------:R-:W-:Y:S01]  /*5a80*/  IMAD.U32 R5, RZ, RZ, UR20 ;  /* 0x00000014ff057e24 */ /* 0x000fe2000f8e00ff */
[----:B------:R-:W-:Y:S02]  /*5a90*/  USEL UR4, URZ, 0x1, UP0 ;  /* 0x000000013f047887 */ /* 0x000fe40008000000 */
[----:B------:R-:W-:Y:S02]  /*5aa0*/  USEL UR47, UR47, URZ, UP0 ;  /* 0x0000003f2f2f7287 */ /* 0x000fe40008000000 */
[----:B------:R-:W-:Y:S01]  /*5ab0*/  ULOP3.LUT UR37, UR37, UR4, URZ, 0x3c, !UPT ;  /* 0x0000000425257292 */ /* 0x000fe2000f8e3c3f */
[----:B0-----:R-:W-:Y:S01]  /*5ac0*/  FADD.FTZ R10, R7, R10 ;  /* 0x0000000a070a7221 */ /* 0x001fe20000010000 */
[----:B-1----:R-:W-:-:S04]  /*5ad0*/  FADD.FTZ R9, R4, R9 ;  /* 0x0000000904097221 */ /* 0x002fc80000010000 */
[----:B------:R-:W-:Y:S01]  /*5ae0*/  FSETP.NE.FTZ.AND P0, PT, R10, RZ, PT ;  /* 0x000000ff0a00720b */ /* 0x000fe20003f15000 */
[----:B------:R-:W-:Y:S01]  /*5af0*/  IMAD.MOV.U32 R4, RZ, RZ, RZ ;  /* 0x000000ffff047224 */ /* 0x000fe200078e00ff */
[----:B------:R-:W-:-:S11]  /*5b00*/  FSETP.NE.FTZ.AND P1, PT, R9, RZ, PT ;  /* 0x000000ff0900720b */ /* 0x000fd60003f35000 */
[----:B------:R-:W0:Y:S01]  /*5b10*/  @P0 MUFU.RCP R8, R10 ;  /* 0x0000000a00080308 */ /* 0x000e220000001000 */
[----:B------:R-:W-:-:S07]  /*5b20*/  @P0 FMUL.FTZ R5, R5, 0.69314718246459960938 ;  /* 0x3f31721805050820 */ /* 0x000fce0000410000 */
[----:B------:R-:W1:Y:S08]  /*5b30*/  @P1 MUFU.RCP R4, R9 ;  /* 0x0000000900041308 */ /* 0x000e700000001000 */
[----:B------:R-:W2:Y:S01]  /*5b40*/  @P0 MUFU.LG2 R10, R10 ;  /* 0x0000000a000a0308 */ /* 0x000ea20000000c00 */
[----:B0-----:R0:W-:Y:S01]  /*5b50*/  @!P2 STS [R11+0x28800], R8 ;  /* 0x028800080b00a388 */ /* 0x0011e20000000800 */
[-C--:B------:R-:W-:Y:S01]  /*5b60*/  FMUL.FTZ R209, R24, R8.reuse ;  /* 0x0000000818d17220 */ /* 0x080fe20000410000 */
[-C--:B------:R-:W-:Y:S01]  /*5b70*/  FMUL.FTZ R207, R25, R8.reuse ;  /* 0x0000000819cf7220 */ /* 0x080fe20000410000 */
[-C--:B------:R-:W-:Y:S01]  /*5b80*/  FMUL.FTZ R7, R28, R8.reuse ;  /* 0x000000081c077220 */ /* 0x080fe20000410000 */
[-C--:B------:R-:W-:Y:S01]  /*5b90*/  FMUL.FTZ R6, R29, R8.reuse ;  /* 0x000000081d067220 */ /* 0x080fe20000410000 */
[-C--:B------:R-:W-:Y:S01]  /*5ba0*/  FMUL.FTZ R208, R32, R8.reuse ;  /* 0x0000000820d07220 */ /* 0x080fe20000410000 */
[-C--:B------:R-:W-:Y:S01]  /*5bb0*/  FMUL.FTZ R206, R33, R8.reuse ;  /* 0x0000000821ce7220 */ /* 0x080fe20000410000 */
[----:B------:R-:W3:Y:S01]  /*5bc0*/  @P1 MUFU.LG2 R9, R9 ;  /* 0x0000000900091308 */ /* 0x000ee20000000c00 */
[----:B-1----:R1:W-:Y:S01]  /*5bd0*/  @!P2 STS [R11+0x28820], R4 ;  /* 0x028820040b00a388 */ /* 0x0023e20000000800 */
        /* <DEDUP_REMOVED lines=58> */
[----:B0-----:R-:W-:Y:S01]  /*5f80*/  @P1 FMUL.FTZ R8, R14, 0.69314718246459960938 ;  /* 0x3f3172180e081820 */ /* 0x001fe20000410000 */
[----:B--2---:R-:W-:Y:S01]  /*5f90*/  @P0 FMUL.FTZ R10, R10, 0.69314718246459960938 ;  /* 0x3f3172180a0a0820 */ /* 0x004fe20000410000 */
[----:B---3--:R-:W-:Y:S01]  /*5fa0*/  @P1 FMUL.FTZ R9, R9, 0.69314718246459960938 ;  /* 0x3f31721809091820 */ /* 0x008fe20000410000 */
        /* <DEDUP_REMOVED lines=64> */
[----:B------:R-:W-:Y:S01]  /*63b0*/  @P0 FFMA.FTZ R13, R5, R0, R10 ;  /* 0x00000000050d0223 */ /* 0x000fe2000001000a */
[----:B------:R-:W-:Y:S01]  /*63c0*/  @P1 FFMA.FTZ R12, R8, R3, R9 ;  /* 0x00000003080c1223 */ /* 0x000fe20000010009 */
[----:B-1----:R-:W-:Y:S06]  /*63d0*/  BAR.ARV 0xe, 0x100 ;  /* 0x0384000000007b1d */ /* 0x002fec0000002000 */
.L_x_3244:
[----:B------:R-:W0:Y:S01]  /*63e0*/  S2UR UR6, SR_SWINHI ;  /* 0x00000000000679c3 */ /* 0x000e220000002f00 */
[----:B------:R-:W-:-:S07]  /*63f0*/  IMAD R3, R212, 0x40, R16 ;  /* 0x00000040d4037824 */ /* 0x000fce00078e0210 */
[----:B------:R-:W-:Y:S01]  /*6400*/  BAR.SYNC.DEFER_BLOCKING 0x1, 0x100 ;  /* 0x0044000000007b1d */ /* 0x000fe20000010000 */
[----:B------:R-:W-:Y:S01]  /*6410*/  F2FP.F16.F32.PACK_AB R6, R6, R7 ;  /* 0x000000070606723e */ /* 0x000fe200000000ff */
[----:B------:R-:W-:Y:S01]  /*6420*/  USHF.R.S32.HI UR11, URZ, 0x1f, UR44 ;  /* 0x0000001f3f0b7899 */ /* 0x000fe2000801142c */
[----:B------:R-:W-:Y:S02]  /*6430*/  F2FP.F16.F32.PACK_AB R7, R31, R30 ;  /* 0x0000001e1f07723e */ /* 0x000fe400000000ff */
[----:B------:R-:W-:Y:S01]  /*6440*/  F2FP.F16.F32.PACK_AB R30, R192, R193 ;  /* 0x000000c1c01e723e */ /* 0x000fe200000000ff */
[----:B------:R-:W-:Y:S01]  /*6450*/  ULDC UR7, c[0x0][0xc44] ;  /* 0x0003110000077ab9 */ /* 0x000fe20000000800 */
[----:B------:R-:W-:Y:S01]  /*6460*/  F2FP.F16.F32.PACK_AB R31, R63, R62 ;  /* 0x0000003e3f1f723e */ /* 0x000fe200000000ff */
[----:B------:R-:W1:Y:S01]  /*6470*/  SHFL.IDX PT, R0, R211, RZ, 0x1f ;  /* 0x00001fffd3007589 */ /* 0x000e6200000e0000 */
[----:B------:R-:W-:Y:S02]  /*6480*/  F2FP.F16.F32.PACK_AB R112, R113, R112 ;  /* 0x000000707170723e */ /* 0x000fe400000000ff */
[----:B------:R-:W-:-:S02]  /*6490*/  F2FP.F16.F32.PACK_AB R113, R115, R114 ;  /* 0x000000727371723e */ /* 0x000fc400000000ff */
[----:B------:R-:W-:Y:S02]  /*64a0*/  F2FP.F16.F32.PACK_AB R114, R117, R116 ;  /* 0x000000747572723e */ /* 0x000fe400000000ff */
[----:B------:R-:W-:Y:S02]  /*64b0*/  F2FP.F16.F32.PACK_AB R115, R119, R118 ;  /* 0x000000767773723e */ /* 0x000fe400000000ff */
[----:B------:R-:W-:Y:S02]  /*64c0*/  F2FP.F16.F32.PACK_AB R120, R121, R120 ;  /* 0x000000787978723e */ /* 0x000fe400000000ff */
[----:B------:R-:W-:Y:S02]  /*64d0*/  F2FP.F16.F32.PACK_AB R121, R152, R108 ;  /* 0x0000006c9879723e */ /* 0x000fe400000000ff */
[----:B------:R-:W-:Y:S01]  /*64e0*/  F2FP.F16.F32.PACK_AB R157, R158, R157 ;  /* 0x0000009d9e9d723e */ /* 0x000fe200000000ff */
[----:B------:R-:W-:Y:S01]  /*64f0*/  UMOV UR4, UR42 ;  /* 0x0000002a00047c82 */ /* 0x000fe20008000000 */
[----:B0-----:R-:W-:Y:S01]  /*6500*/  UMOV UR5, UR6 ;  /* 0x0000000600057c82 */ /* 0x001fe20008000000 */
[----:B------:R-:W-:Y:S01]  /*6510*/  F2FP.F16.F32.PACK_AB R158, R133, R132 ;  /* 0x00000084859e723e */ /* 0x000fe200000000ff */
[----:B------:R-:W-:Y:S01]  /*6520*/  IMAD.U32 R96, RZ, RZ, UR4 ;  /* 0x00000004ff607e24 */ /* 0x000fe2000f8e00ff */
[----:B------:R-:W-:Y:S01]  /*6530*/  MOV R97, UR5 ;  /* 0x0000000500617c02 */ /* 0x000fe20008000f00 */
[----:B------:R-:W-:Y:S01]  /*6540*/  UIADD3 UR5, -UR44, URZ, URZ ;  /* 0x0000003f2c057290 */ /* 0x000fe2000fffe13f */
[----:B------:R-:W-:Y:S01]  /*6550*/  F2FP.F16.F32.PACK_AB R159, R160, R159 ;  /* 0x0000009fa09f723e */ /* 0x000fe200000000ff */
[----:B------:R-:W-:Y:S01]  /*6560*/  ULDC UR4, c[0x0][0xc] ;  /* 0x0000030000047ab9 */ /* 0x000fe20000000800 */
[----:B------:R-:W-:Y:S01]  /*6570*/  F2FP.F16.F32.PACK_AB R161, R163, R161 ;  /* 0x000000a1a3a1723e */ /* 0x000fe200000000ff */
[--C-:B------:R-:W-:Y:S01]  /*6580*/  IMAD.WIDE R4, R216, 0x2, R96.reuse ;  /* 0x00000002d8047825 */ /* 0x100fe200078e0260 */
[----:B------:R-:W-:Y:S01]  /*6590*/  F2FP.F16.F32.PACK_AB R144, R145, R144 ;  /* 0x000000909190723e */ /* 0x000fe200000000ff */
[----:B------:R-:W-:Y:S01]  /*65a0*/  UIMAD UR7, UR7, UR5, UR43 ;  /* 0x00000005070772a4 */ /* 0x000fe2000f8e022b */
[----:B------:R-:W-:Y:S01]  /*65b0*/  F2FP.F16.F32.PACK_AB R160, R137, R136 ;  /* 0x0000008889a0723e */ /* 0x000fe200000000ff */
[----:B------:R-:W-:Y:S01]  /*65c0*/  IMAD.WIDE R96, R3, 0x2, R96 ;  /* 0x0000000203607825 */ /* 0x000fe200078e0260 */
[C---:B------:R-:W-:Y:S01]  /*65d0*/  IADD3 R9, P4, R4.reuse, 0x20, RZ ;  /* 0x0000002004097810 */ /* 0x040fe20007f9e0ff */
[----:B------:R-:W-:Y:S01]  /*65e0*/  UIADD3 UR40, UR4, UR40, URZ ;  /* 0x0000002804287290 */ /* 0x000fe2000fffe03f */
[----:B------:R-:W-:Y:S01]  /*65f0*/  IADD3 R11, P3, R4, 0x40, RZ ;  /* 0x00000040040b7810 */ /* 0x000fe20007f7e0ff */
[----:B------:R-:W-:Y:S01]  /*6600*/  USHF.R.S32.HI UR10, URZ, 0x1f, UR7 ;  /* 0x0000001f3f0a7899 */ /* 0x000fe20008011407 */
[----:B------:R-:W-:-:S02]  /*6610*/  LOP3.LUT R8, R9, 0x380, RZ, 0xc0, !PT ;  /* 0x0000038009087812 */ /* 0x000fc400078ec0ff */
[----:B------:R-:W-:Y:S02]  /*6620*/  LOP3.LUT R10, R11, 0x380, RZ, 0xc0, !PT ;  /* 0x000003800b0a7812 */ /* 0x000fe400078ec0ff */
[----:B------:R-:W-:Y:S02]  /*6630*/  SHF.R.U64 R8, R8, 0x3, RZ ;  /* 0x0000000308087819 */ /* 0x000fe400000012ff */
[----:B------:R-:W-:Y:S02]  /*6640*/  SHF.R.U64 R10, R10, 0x3, RZ ;  /* 0x000000030a0a7819 */ /* 0x000fe400000012ff */
[----:B------:R-:W-:Y:S01]  /*6650*/  LOP3.LUT R8, R8, R9, RZ, 0x3c, !PT ;  /* 0x0000000908087212 */ /* 0x000fe200078e3cff */
[--C-:B------:R-:W-:Y:S01]  /*6660*/  IMAD.X R9, RZ, RZ, R5.reuse, P4 ;  /* 0x000000ffff097224 */ /* 0x100fe200020e0605 */
[----:B------:R-:W-:Y:S01]  /*6670*/  LOP3.LUT R10, R10, R11, RZ, 0x3c, !PT ;  /* 0x0000000b0a0a7212 */ /* 0x000fe200078e3cff */
[----:B------:R-:W-:Y:S01]  /*6680*/  IMAD.X R11, RZ, RZ, R5, P3 ;  /* 0x000000ffff0b7224 */ /* 0x000fe200018e0605 */
[----:B------:R-:W-:-:S02]  /*6690*/  IADD3 R33, P2, R4, 0x60, RZ ;  /* 0x0000006004217810 */ /* 0x000fc40007f5e0ff */
[C---:B------:R-:W-:Y:S02]  /*66a0*/  IADD3 R65, P1, R4.reuse, 0x2000, RZ ;  /* 0x0000200004417810 */ /* 0x040fe40007f3e0ff */
[C---:B------:R-:W-:Y:S02]  /*66b0*/  IADD3 R81, P0, R4.reuse, 0x2020, RZ ;  /* 0x0000202004517810 */ /* 0x040fe40007f1e0ff */
[C---:B------:R-:W-:Y:S02]  /*66c0*/  IADD3 R101, P6, R4.reuse, 0x2040, RZ ;  /* 0x0000204004657810 */ /* 0x040fe40007fde0ff */
[C---:B------:R-:W-:Y:S02]  /*66d0*/  IADD3 R105, P5, R4.reuse, 0x2060, RZ ;  /* 0x0000206004697810 */ /* 0x040fe40007fbe0ff */
[C---:B------:R-:W-:Y:S02]  /*66e0*/  IADD3 R123, P4, R4.reuse, 0x4000, RZ ;  /* 0x00004000047b7810 */ /* 0x040fe40007f9e0ff */
[----:B------:R-:W-:-:S02]  /*66f0*/  IADD3 R127, P3, R4, 0x4020, RZ ;  /* 0x00004020047f7810 */ /* 0x000fc40007f7e0ff */
[----:B------:R-:W-:Y:S02]  /*6700*/  LOP3.LUT R32, R33, 0x380, RZ, 0xc0, !PT ;  /* 0x0000038021207812 */ /* 0x000fe400078ec0ff */
[----:B------:R-:W-:Y:S02]  /*6710*/  LOP3.LUT R64, R65, 0x380, RZ, 0xc0, !PT ;  /* 0x0000038041407812 */ /* 0x000fe400078ec0ff */
        /* <DEDUP_REMOVED lines=9> */
[----:B------:R-:W-:-:S02]  /*67b0*/  SHF.R.U64 R104, R104, 0x3, RZ ;  /* 0x0000000368687819 */ /* 0x000fc400000012ff */
[----:B------:R-:W-:Y:S02]  /*67c0*/  SHF.R.U64 R122, R122, 0x3, RZ ;  /* 0x000000037a7a7819 */ /* 0x000fe400000012ff */
[----:B------:R-:W-:Y:S02]  /*67d0*/  SHF.R.U64 R126, R126, 0x3, RZ ;  /* 0x000000037e7e7819 */ /* 0x000fe400000012ff */
[----:B------:R-:W-:Y:S01]  /*67e0*/  LOP3.LUT R32, R32, R33, RZ, 0x3c, !PT ;  /* 0x0000002120207212 */ /* 0x000fe200078e3cff */
[--C-:B------:R-:W-:Y:S01]  /*67f0*/  IMAD.X R33, RZ, RZ, R5.reuse, P2 ;  /* 0x000000ffff217224 */ /* 0x100fe200010e0605 */
[----:B------:R-:W-:Y:S01]  /*6800*/  LOP3.LUT R64, R64, R65, RZ, 0x3c, !PT ;  /* 0x0000004140407212 */ /* 0x000fe200078e3cff */
[--C-:B------:R-:W-:Y:S01]  /*6810*/  IMAD.X R65, RZ, RZ, R5.reuse, P1 ;  /* 0x000000ffff417224 */ /* 0x100fe200008e0605 */
[----:B------:R-:W-:Y:S01]  /*6820*/  LOP3.LUT R80, R80, R81, RZ, 0x3c, !PT ;  /* 0x0000005150507212 */ /* 0x000fe200078e3cff */
[----:B------:R-:W-:Y:S01]  /*6830*/  IMAD.X R81, RZ, RZ, R5, P0 ;  /* 0x000000ffff517224 */ /* 0x000fe200000e0605 */
[----:B------:R-:W-:-:S02]  /*6840*/  LOP3.LUT R100, R100, R101, RZ, 0x3c, !PT ;  /* 0x0000006564647212 */ /* 0x000fc400078e3cff */
[----:B------:R-:W-:Y:S01]  /*6850*/  LOP3.LUT R104, R104, R105, RZ, 0x3c, !PT ;  /* 0x0000006968687212 */ /* 0x000fe200078e3cff */
[--C-:B------:R-:W-:Y:S01]  /*6860*/  IMAD.X R105, RZ, RZ, R5.reuse, P5 ;  /* 0x000000ffff697224 */ /* 0x100fe200028e0605 */
[----:B------:R-:W-:Y:S01]  /*6870*/  LOP3.LUT R122, R122, R123, RZ, 0x3c, !PT ;  /* 0x0000007b7a7a7212 */ /* 0x000fe200078e3cff */
[--C-:B------:R-:W-:Y:S01]  /*6880*/  IMAD.X R123, RZ, RZ, R5.reuse, P4 ;  /* 0x000000ffff7b7224 */ /* 0x100fe200020e0605 */
[----:B------:R-:W-:Y:S01]  /*6890*/  LOP3.LUT R126, R126, R127, RZ, 0x3c, !PT ;  /* 0x0000007f7e7e7212 */ /* 0x000fe200078e3cff */
[----:B------:R-:W-:Y:S01]  /*68a0*/  IMAD.X R127, RZ, RZ, R5, P3 ;  /* 0x000000ffff7f7224 */ /* 0x000fe200018e0605 */
[----:B------:R-:W-:Y:S02]  /*68b0*/  IADD3.X R101, RZ, R5, RZ, P6, !PT ;  /* 0x00000005ff657210 */ /* 0x000fe400037fe4ff */
[C---:B------:R-:W-:Y:S02]  /*68c0*/  IADD3 R131, P2, R4.reuse, 0x4040, RZ ;  /* 0x0000404004837810 */ /* 0x040fe40007f5e0ff */
[----:B------:R-:W-:-:S02]  /*68d0*/  IADD3 R135, P1, R4, 0x4060, RZ ;  /* 0x0000406004877810 */ /* 0x000fc40007f3e0ff */
[C---:B------:R-:W-:Y:S02]  /*68e0*/  IADD3 R139, P0, R4.reuse, 0x6000, RZ ;  /* 0x00006000048b7810 */ /* 0x040fe40007f1e0ff */
[C---:B------:R-:W-:Y:S02]  /*68f0*/  IADD3 R143, P6, R4.reuse, 0x6020, RZ ;  /* 0x00006020048f7810 */ /* 0x040fe40007fde0ff */
[C---:B------:R-:W-:Y:S02]  /*6900*/  IADD3 R25, P5, R4.reuse, 0x6040, RZ ;  /* 0x0000604004197810 */ /* 0x040fe40007fbe0ff */
[----:B------:R-:W-:Y:S02]  /*6910*/  IADD3 R29, P4, R4, 0x6060, RZ ;  /* 0x00006060041d7810 */ /* 0x000fe40007f9e0ff */
[----:B------:R-:W-:Y:S02]  /*6920*/  IADD3 R15, P3, R96, 0x1000, RZ ;  /* 0x00001000600f7810 */ /* 0x000fe40007f7e0ff */
[----:B------:R-:W-:-:S02]  /*6930*/  LOP3.LUT R130, R131, 0x380, RZ, 0xc0, !PT ;  /* 0x0000038083827812 */ /* 0x000fc400078ec0ff */
        /* <DEDUP_REMOVED lines=25> */
[----:B------:R-:W-:Y:S01]  /*6ad0*/  IMAD.X R29, RZ, RZ, R5, P4 ;  /* 0x000000ffff1d7224 */ /* 0x000fe200020e0605 */
        /* <DEDUP_REMOVED lines=8> */
[C---:B------:R-:W-:Y:S02]  /*6b60*/  IADD3 R53, P4, R96.reuse, 0x7000, RZ ;  /* 0x0000700060357810 */ /* 0x040fe40007f9e0ff */
[----:B------:R-:W-:Y:S02]  /*6b70*/  IADD3 R57, P3, R96, 0x8000, RZ ;  /* 0x0000800060397810 */ /* 0x000fe40007f7e0ff */
[----:B------:R-:W-:-:S02]  /*6b80*/  LOP3.LUT R4, R3, R4, RZ, 0x3c, !PT ;  /* 0x0000000403047212 */ /* 0x000fc400078e3cff */
[----:B------:R-:W-:Y:S02]  /*6b90*/  LOP3.LUT R20, R21, 0x380, RZ, 0xc0, !PT ;  /* 0x0000038015147812 */ /* 0x000fe400078ec0ff */
[----:B------:R-:W-:Y:S02]  /*6ba0*/  LOP3.LUT R36, R37, 0x380, RZ, 0xc0, !PT ;  /* 0x0000038025247812 */ /* 0x000fe400078ec0ff */
[----:B------:R-:W-:Y:S02]  /*6bb0*/  LOP3.LUT R40, R41, 0x380, RZ, 0xc0, !PT ;  /* 0x0000038029287812 */ /* 0x000fe400078ec0ff */
[----:B------:R-:W-:Y:S02]  /*6bc0*/  LOP3.LUT R44, R45, 0x380, RZ, 0xc0, !PT ;  /* 0x000003802d2c7812 */ /* 0x000fe400078ec0ff */
[----:B------:R-:W-:Y:S02]  /*6bd0*/  LOP3.LUT R48, R49, 0x380, RZ, 0xc0, !PT ;  /* 0x0000038031307812 */ /* 0x000fe400078ec0ff */
[----:B------:R-:W-:-:S02]  /*6be0*/  LOP3.LUT R52, R53, 0x380, RZ, 0xc0, !PT ;  /* 0x0000038035347812 */ /* 0x000fc400078ec0ff */
[----:B------:R-:W-:Y:S02]  /*6bf0*/  LOP3.LUT R56, R57, 0x380, RZ, 0xc0, !PT ;  /* 0x0000038039387812 */ /* 0x000fe400078ec0ff */
[----:B------:R-:W-:Y:S02]  /*6c00*/  MOV R3, R4 ;  /* 0x0000000400037202 */ /* 0x000fe40000000f00 */
[----:B------:R-:W-:Y:S02]  /*6c10*/  F2FP.F16.F32.PACK_AB R5, R27, R26 ;  /* 0x0000001a1b05723e */ /* 0x000fe400000000ff */
[----:B------:R-:W-:Y:S02]  /*6c20*/  LOP3.LUT R27, R96, 0x380, RZ, 0xc0, !PT ;  /* 0x00000380601b7812 */ /* 0x000fe400078ec0ff */
[----:B------:R-:W-:Y:S02]  /*6c30*/  SHF.R.U64 R20, R20, 0x3, RZ ;  /* 0x0000000314147819 */ /* 0x000fe400000012ff */
[----:B------:R-:W-:-:S02]  /*6c40*/  SHF.R.U64 R36, R36, 0x3, RZ ;  /* 0x0000000324247819 */ /* 0x000fc400000012ff */
[----:B------:R-:W-:Y:S02]  /*6c50*/  SHF.R.U64 R40, R40, 0x3, RZ ;  /* 0x0000000328287819 */ /* 0x000fe400000012ff */
[----:B------:R-:W-:Y:S02]  /*6c60*/  SHF.R.U64 R44, R44, 0x3, RZ ;  /* 0x000000032c2c7819 */ /* 0x000fe400000012ff */
[----:B------:R-:W-:Y:S02]  /*6c70*/  SHF.R.U64 R48, R48, 0x3, RZ ;  /* 0x0000000330307819 */ /* 0x000fe400000012ff */
[----:B------:R-:W-:Y:S02]  /*6c80*/  SHF.R.U64 R52, R52, 0x3, RZ ;  /* 0x0000000334347819 */ /* 0x000fe400000012ff */
[----:B------:R-:W-:Y:S02]  /*6c90*/  SHF.R.U64 R56, R56, 0x3, RZ ;  /* 0x0000000338387819 */ /* 0x000fe400000012ff */
[----:B------:R-:W-:-:S02]  /*6ca0*/  F2FP.F16.F32.PACK_AB R4, R207, R209 ;  /* 0x000000d1cf04723e */ /* 0x000fc400000000ff */
[----:B------:R-:W-:Y:S02]  /*6cb0*/  SHF.R.U64 R27, R27, 0x3, RZ ;  /* 0x000000031b1b7819 */ /* 0x000fe400000012ff */
[----:B------:R-:W-:Y:S01]  /*6cc0*/  LOP3.LUT R20, R20, R21, RZ, 0x3c, !PT ;  /* 0x0000001514147212 */ /* 0x000fe200078e3cff */
[--C-:B------:R-:W-:Y:S01]  /*6cd0*/  IMAD.X R21, RZ, RZ, R97.reuse, P2 ;  /* 0x000000ffff157224 */ /* 0x100fe200010e0661 */
[----:B------:R-:W-:Y:S01]  /*6ce0*/  LOP3.LUT R36, R36, R37, RZ, 0x3c, !PT ;  /* 0x0000002524247212 */ /* 0x000fe200078e3cff */
[--C-:B------:R-:W-:Y:S01]  /*6cf0*/  IMAD.X R37, RZ, RZ, R97.reuse, P1 ;  /* 0x000000ffff257224 */ /* 0x100fe200008e0661 */
[----:B------:R-:W-:Y:S01]  /*6d00*/  LOP3.LUT R40, R40, R41, RZ, 0x3c, !PT ;  /* 0x0000002928287212 */ /* 0x000fe200078e3cff */
[--C-:B------:R-:W-:Y:S01]  /*6d10*/  IMAD.X R41, RZ, RZ, R97.reuse, P0 ;  /* 0x000000ffff297224 */ /* 0x100fe200000e0661 */
[----:B------:R-:W-:Y:S01]  /*6d20*/  LOP3.LUT R44, R44, R45, RZ, 0x3c, !PT ;  /* 0x0000002d2c2c7212 */ /* 0x000fe200078e3cff */
[----:B------:R0:W-:Y:S01]  /*6d30*/  STSM.16.M88.4 [R3], R4 ;  /* 0x0000000403007844 */ /* 0x0001e20000000200 */
[----:B------:R-:W-:Y:S01]  /*6d40*/  LOP3.LUT R48, R48, R49, RZ, 0x3c, !PT ;  /* 0x0000003130307212 */ /* 0x000fe200078e3cff */
[--C-:B------:R-:W-:Y:S01]  /*6d50*/  IMAD.X R49, RZ, RZ, R97.reuse, P5 ;  /* 0x000000ffff317224 */ /* 0x100fe200028e0661 */
[----:B------:R-:W-:Y:S01]  /*6d60*/  LOP3.LUT R52, R52, R53, RZ, 0x3c, !PT ;  /* 0x0000003534347212 */ /* 0x000fe200078e3cff */
[--C-:B------:R-:W-:Y:S01]  /*6d70*/  IMAD.X R53, RZ, RZ, R97.reuse, P4 ;  /* 0x000000ffff357224 */ /* 0x100fe200020e0661 */
[----:B------:R-:W-:Y:S01]  /*6d80*/  LOP3.LUT R56, R56, R57, RZ, 0x3c, !PT ;  /* 0x0000003938387212 */ /* 0x000fe200078e3cff */
[----:B------:R-:W-:Y:S01]  /*6d90*/  IMAD.X R57, RZ, RZ, R97, P3 ;  /* 0x000000ffff397224 */ /* 0x000fe200018e0661 */
[----:B------:R-:W-:-:S02]  /*6da0*/  IADD3.X R45, RZ, R97, RZ, P6, !PT ;  /* 0x00000061ff2d7210 */ /* 0x000fc400037fe4ff */
[C---:B------:R-:W-:Y:S02]  /*6db0*/  IADD3 R61, P2, R96.reuse, 0x9000, RZ ;  /* 0x00009000603d7810 */ /* 0x040fe40007f5e0ff */
[C---:B------:R-:W-:Y:S02]  /*6dc0*/  IADD3 R69, P1, R96.reuse, 0xa000, RZ ;  /* 0x0000a00060457810 */ /* 0x040fe40007f3e0ff */
[C---:B------:R-:W-:Y:S02]  /*6dd0*/  IADD3 R73, P0, R96.reuse, 0xb000, RZ ;  /* 0x0000b00060497810 */ /* 0x040fe40007f1e0ff */
[C---:B------:R-:W-:Y:S02]  /*6de0*/  IADD3 R77, P6, R96.reuse, 0xc000, RZ ;  /* 0x0000c000604d7810 */ /* 0x040fe40007fde0ff */
[C---:B------:R-:W-:Y:S02]  /*6df0*/  IADD3 R85, P5, R96.reuse, 0xd000, RZ ;  /* 0x0000d00060557810 */ /* 0x040fe40007fbe0ff */
[----:B------:R-:W-:-:S02]  /*6e00*/  IADD3 R89, P4, R96, 0xe000, RZ ;  /* 0x0000e00060597810 */ /* 0x000fc40007f9e0ff */
[----:B------:R-:W-:Y:S02]  /*6e10*/  IADD3 R92, P3, R96, 0xf000, RZ ;  /* 0x0000f000605c7810 */ /* 0x000fe40007f7e0ff */
[----:B------:R-:W-:Y:S02]  /*6e20*/  LOP3.LUT R96, R27, R96, RZ, 0x3c, !PT ;  /* 0x000000601b607212 */ /* 0x000fe400078e3cff */
[----:B------:R-:W-:Y:S02]  /*6e30*/  MOV R26, R8 ;  /* 0x00000008001a7202 */ /* 0x000fe40000000f00 */
[----:B------:R-:W-:Y:S02]  /*6e40*/  MOV R27, R10 ;  /* 0x0000000a001b7202 */ /* 0x000fe40000000f00 */
[----:B0-----:R-:W-:Y:S02]  /*6e50*/  F2FP.F16.F32.PACK_AB R4, R206, R208 ;  /* 0x000000d0ce04723e */ /* 0x001fe400000000ff */
[----:B------:R-:W-:-:S02]  /*6e60*/  F2FP.F16.F32.PACK_AB R5, R35, R34 ;  /* 0x000000222305723e */ /* 0x000fc400000000ff */
[----:B------:R-:W-:Y:S02]  /*6e70*/  F2FP.F16.F32.PACK_AB R6, R204, R205 ;  /* 0x000000cdcc06723e */ /* 0x000fe400000000ff */
[----:B------:R-:W-:Y:S02]  /*6e80*/  F2FP.F16.F32.PACK_AB R7, R39, R38 ;  /* 0x000000262707723e */ /* 0x000fe400000000ff */
[----:B------:R-:W-:Y:S02]  /*6e90*/  F2FP.F16.F32.PACK_AB R8, R202, R203 ;  /* 0x000000cbca08723e */ /* 0x000fe400000000ff */
[----:B------:R-:W-:Y:S01]  /*6ea0*/  F2FP.F16.F32.PACK_AB R9, R43, R42 ;  /* 0x0000002a2b09723e */ /* 0x000fe200000000ff */
[----:B------:R0:W-:Y:S01]  /*6eb0*/  STSM.16.M88.4 [R26], R4 ;  /* 0x000000041a007844 */ /* 0x0001e20000000200 */
[----:B------:R-:W-:Y:S02]  /*6ec0*/  F2FP.F16.F32.PACK_AB R10, R200, R201 ;  /* 0x000000c9c80a723e */ /* 0x000fe400000000ff */
[----:B------:R-:W-:-:S02]  /*6ed0*/  F2FP.F16.F32.PACK_AB R11, R47, R46 ;  /* 0x0000002e2f0b723e */ /* 0x000fc400000000ff */
[----:B------:R-:W-:Y:S02]  /*6ee0*/  LOP3.LUT R60, R61, 0x380, RZ, 0xc0, !PT ;  /* 0x000003803d3c7812 */ /* 0x000fe400078ec0ff */
[----:B------:R-:W-:Y:S01]  /*6ef0*/  MOV R38, R24 ;  /* 0x0000001800267202 */ /* 0x000fe20000000f00 */
[----:B------:R2:W-:Y:S01]  /*6f00*/  STSM.16.M88.4 [R27], R8 ;  /* 0x000000081b007844 */ /* 0x0005e20000000200 */
[----:B------:R-:W-:Y:S02]  /*6f10*/  SHF.R.U64 R60, R60, 0x3, RZ ;  /* 0x000000033c3c7819 */ /* 0x000fe400000012ff */
[----:B------:R-:W-:Y:S02]  /*6f20*/  MOV R3, R32 ;  /* 0x0000002000037202 */ /* 0x000fe40000000f00 */
[----:B------:R-:W-:Y:S02]  /*6f30*/  MOV R39, R28 ;  /* 0x0000001c00277202 */ /* 0x000fe40000000f00 */
[----:B------:R-:W-:-:S02]  /*6f40*/  F2FP.F16.F32.PACK_AB R24, R198, R199 ;  /* 0x000000c7c618723e */ /* 0x000fc400000000ff */
[----:B------:R-:W-:Y:S02]  /*6f50*/  F2FP.F16.F32.PACK_AB R25, R51, R50 ;  /* 0x000000323319723e */ /* 0x000fe400000000ff */
[----:B0-----:R-:W-:Y:S02]  /*6f60*/  F2FP.F16.F32.PACK_AB R26, R196, R197 ;  /* 0x000000c5c41a723e */ /* 0x001fe400000000ff */
[----:B------:R-:W-:Y:S02]  /*6f70*/  MOV R64, R64 ;  /* 0x0000004000407202 */ /* 0x000fe40000000f00 */
[----:B------:R-:W-:Y:S02]  /*6f80*/  F2FP.F16.F32.PACK_AB R28, R194, R195 ;  /* 0x000000c3c21c723e */ /* 0x000fe400000000ff */
[----:B--2---:R-:W-:Y:S02]  /*6f90*/  F2FP.F16.F32.PACK_AB R27, R55, R54 ;  /* 0x00000036371b723e */ /* 0x004fe400000000ff */
[----:B------:R-:W-:-:S02]  /*6fa0*/  F2FP.F16.F32.PACK_AB R29, R59, R58 ;  /* 0x0000003a3b1d723e */ /* 0x000fc400000000ff */
[----:B------:R-:W-:Y:S01]  /*6fb0*/  MOV R80, R80 ;  /* 0x0000005000507202 */ /* 0x000fe20000000f00 */
[----:B------:R-:W-:Y:S01]  /*6fc0*/  STSM.16.M88.4 [R3], R24 ;  /* 0x0000001803007844 */ /* 0x000fe20000000200 */
[----:B------:R-:W-:Y:S02]  /*6fd0*/  F2FP.F16.F32.PACK_AB R4, R190, R191 ;  /* 0x000000bfbe04723e */ /* 0x000fe400000000ff */
[----:B------:R-:W-:Y:S01]  /*6fe0*/  F2FP.F16.F32.PACK_AB R5, R67, R66 ;  /* 0x000000424305723e */ /* 0x000fe200000000ff */
[----:B------:R0:W-:Y:S01]  /*6ff0*/  STSM.16.M88.4 [R64], R28 ;  /* 0x0000001c40007844 */ /* 0x0001e20000000200 */
[----:B------:R-:W-:Y:S02]  /*7000*/  F2FP.F16.F32.PACK_AB R6, R182, R183 ;  /* 0x000000b7b606723e */ /* 0x000fe400000000ff */
[----:B------:R-:W-:Y:S02]  /*7010*/  F2FP.F16.F32.PACK_AB R7, R71, R70 ;  /* 0x000000464707723e */ /* 0x000fe400000000ff */
[----:B------:R-:W-:Y:S01]  /*7020*/  LOP3.LUT R60, R60, R61, RZ, 0x3c, !PT ;  /* 0x0000003d3c3c7212 */ /* 0x000fe200078e3cff */
[----:B------:R-:W-:Y:S01]  /*7030*/  IMAD.X R61, RZ, RZ, R97, P2 ;  /* 0x000000ffff3d7224 */ /* 0x000fe200010e0661 */
[----:B------:R-:W-:Y:S01]  /*7040*/  MOV R100, R100 ;  /* 0x0000006400647202 */ /* 0x000fe20000000f00 */
[----:B------:R2:W-:Y:S01]  /*7050*/  STSM.16.M88.4 [R80], R4 ;  /* 0x0000000450007844 */ /* 0x0005e20000000200 */
[----:B------:R-:W-:-:S02]  /*7060*/  F2FP.F16.F32.PACK_AB R8, R180, R181 ;  /* 0x000000b5b408723e */ /* 0x000fc400000000ff */
[----:B------:R-:W-:Y:S02]  /*7070*/  F2FP.F16.F32.PACK_AB R9, R75, R74 ;  /* 0x0000004a4b09723e */ /* 0x000fe400000000ff */
[----:B------:R-:W-:Y:S02]  /*7080*/  F2FP.F16.F32.PACK_AB R10, R178, R179 ;  /* 0x000000b3b20a723e */ /* 0x000fe400000000ff */
[----:B------:R-:W-:Y:S02]  /*7090*/  F2FP.F16.F32.PACK_AB R11, R79, R78 ;  /* 0x0000004e4f0b723e */ /* 0x000fe400000000ff */
[----:B-1----:R-:W-:Y:S02]  /*70a0*/  ISETP.NE.AND P2, PT, R0, RZ, PT ;  /* 0x000000ff0000720c */ /* 0x002fe40003f45270 */
[----:B------:R-:W-:Y:S01]  /*70b0*/  MOV R104, R104 ;  /* 0x0000006800687202 */ /* 0x000fe20000000f00 */
[----:B------:R1:W-:Y:S01]  /*70c0*/  STSM.16.M88.4 [R100], R8 ;  /* 0x0000000864007844 */ /* 0x0003e20000000200 */
[----:B------:R-:W-:-:S02]  /*70d0*/  F2FP.F16.F32.PACK_AB R32, R176, R177 ;  /* 0x000000b1b020723e */ /* 0x000fc400000000ff */
[----:B------:R-:W-:Y:S02]  /*70e0*/  F2FP.F16.F32.PACK_AB R33, R83, R82 ;  /* 0x000000525321723e */ /* 0x000fe400000000ff */
[----:B------:R-:W-:Y:S02]  /*70f0*/  F2FP.F16.F32.PACK_AB R34, R174, R175 ;  /* 0x000000afae22723e */ /* 0x000fe400000000ff */
[----:B------:R-:W-:Y:S02]  /*7100*/  F2FP.F16.F32.PACK_AB R35, R87, R86 ;  /* 0x000000565723723e */ /* 0x000fe400000000ff */
[----:B------:R-:W-:Y:S02]  /*7110*/  MOV R0, R122 ;  /* 0x0000007a00007202 */ /* 0x000fe40000000f00 */
[----:B0-----:R-:W-:Y:S01]  /*7120*/  F2FP.F16.F32.PACK_AB R64, R172, R173 ;  /* 0x000000adac40723e */ /* 0x001fe200000000ff */
[----:B------:R1:W-:Y:S01]  /*7130*/  STSM.16.M88.4 [R104], R32 ;  /* 0x0000002068007844 */ /* 0x0003e20000000200 */
[----:B------:R-:W-:-:S02]  /*7140*/  F2FP.F16.F32.PACK_AB R65, R91, R90 ;  /* 0x0000005a5b41723e */ /* 0x000fc400000000ff */
[----:B------:R-:W-:Y:S02]  /*7150*/  F2FP.F16.F32.PACK_AB R66, R170, R171 ;  /* 0x000000abaa42723e */ /* 0x000fe400000000ff */
[----:B------:R-:W-:Y:S02]  /*7160*/  F2FP.F16.F32.PACK_AB R67, R95, R94 ;  /* 0x0000005e5f43723e */ /* 0x000fe400000000ff */
[----:B------:R-:W-:Y:S02]  /*7170*/  MOV R126, R126 ;  /* 0x0000007e007e7202 */ /* 0x000fe40000000f00 */
[----:B--2---:R-:W-:Y:S01]  /*7180*/  F2FP.F16.F32.PACK_AB R80, R168, R169 ;  /* 0x000000a9a850723e */ /* 0x004fe200000000ff */
[----:B------:R1:W-:Y:S01]  /*7190*/  STSM.16.M88.4 [R0], R64 ;  /* 0x0000004000007844 */ /* 0x0003e20000000200 */
        /* <DEDUP_REMOVED lines=9> */
[----:B------:R-:W-:Y:S02]  /*7230*/  MOV R134, R134 ;  /* 0x0000008600867202 */ /* 0x000fe40000000f00 */
[----:B------:R-:W-:Y:S01]  /*7240*/  MOV R138, R138 ;  /* 0x0000008a008a7202 */ /* 0x000fe20000000f00 */
[----:B------:R1:W-:Y:S01]  /*7250*/  STSM.16.M88.4 [R130], R4 ;  /* 0x0000000482007844 */ /* 0x0003e20000000200 */
[----:B------:R-:W-:Y:S02]  /*7260*/  F2FP.F16.F32.PACK_AB R122, R125, R124 ;  /* 0x0000007c7d7a723e */ /* 0x000fe400000000ff */
[----:B------:R-:W-:Y:S01]  /*7270*/  F2FP.F16.F32.PACK_AB R123, R155, R153 ;  /* 0x000000999b7b723e */ /* 0x000fe200000000ff */
[----:B------:R1:W-:Y:S01]  /*7280*/  STSM.16.M88.4 [R134], R112 ;  /* 0x0000007086007844 */ /* 0x0003e20000000200 */
[----:B------:R-:W-:Y:S02]  /*7290*/  MOV R142, R142 ;  /* 0x0000008e008e7202 */ /* 0x000fe40000000f00 */
[----:B------:R-:W-:Y:S01]  /*72a0*/  F2FP.F16.F32.PACK_AB R156, R129, R128 ;  /* 0x00000080819c723e */ /* 0x000fe200000000ff */
[----:B------:R1:W-:Y:S01]  /*72b0*/  STSM.16.M88.4 [R138], R120 ;  /* 0x000000788a007844 */ /* 0x0003e20000000200 */
[----:B------:R-:W-:-:S02]  /*72c0*/  F2FP.F16.F32.PACK_AB R162, R141, R140 ;  /* 0x0000008c8da2723e */ /* 0x000fc400000000ff */
[----:B------:R-:W-:Y:S01]  /*72d0*/  F2FP.F16.F32.PACK_AB R163, R166, R165 ;  /* 0x000000a5a6a3723e */ /* 0x000fe200000000ff */
[----:B------:R1:W-:Y:S01]  /*72e0*/  STSM.16.M88.4 [R142], R156 ;  /* 0x0000009c8e007844 */ /* 0x0003e20000000200 */
[----:B------:R-:W-:Y:S02]  /*72f0*/  F2FP.F16.F32.PACK_AB R145, R147, R146 ;  /* 0x000000929391723e */ /* 0x000fe400000000ff */
[----:B------:R-:W-:Y:S01]  /*7300*/  LOP3.LUT R68, R69, 0x380, RZ, 0xc0, !PT ;  /* 0x0000038045447812 */ /* 0x000fe200078ec0ff */
[----:B------:R1:W-:Y:S01]  /*7310*/  STSM.16.M88.4 [R38], R160 ;  /* 0x000000a026007844 */ /* 0x0003e20000000200 */
[----:B------:R-:W-:Y:S02]  /*7320*/  LOP3.LUT R72, R73, 0x380, RZ, 0xc0, !PT ;  /* 0x0000038049487812 */ /* 0x000fe400078ec0ff */
[----:B------:R-:W-:Y:S02]  /*7330*/  LOP3.LUT R76, R77, 0x380, RZ, 0xc0, !PT ;  /* 0x000003804d4c7812 */ /* 0x000fe400078ec0ff */
[----:B------:R-:W-:-:S02]  /*7340*/  LOP3.LUT R84, R85, 0x380, RZ, 0xc0, !PT ;  /* 0x0000038055547812 */ /* 0x000fc400078ec0ff */
[----:B------:R-:W-:Y:S02]  /*7350*/  LOP3.LUT R88, R89, 0x380, RZ, 0xc0, !PT ;  /* 0x0000038059587812 */ /* 0x000fe400078ec0ff */
[----:B------:R-:W-:Y:S02]  /*7360*/  LOP3.LUT R93, R92, 0x380, RZ, 0xc0, !PT ;  /* 0x000003805c5d7812 */ /* 0x000fe400078ec0ff */
[----:B------:R-:W-:Y:S02]  /*7370*/  F2FP.F16.F32.PACK_AB R146, R149, R148 ;  /* 0x000000949592723e */ /* 0x000fe400000000ff */
[----:B------:R-:W-:Y:S02]  /*7380*/  F2FP.F16.F32.PACK_AB R147, R151, R150 ;  /* 0x000000969793723e */ /* 0x000fe400000000ff */
[----:B------:R-:W-:Y:S02]  /*7390*/  SHF.R.U64 R68, R68, 0x3, RZ ;  /* 0x0000000344447819 */ /* 0x000fe400000012ff */
[----:B------:R-:W-:Y:S01]  /*73a0*/  SHF.R.U64 R72, R72, 0x3, RZ ;  /* 0x0000000348487819 */ /* 0x000fe200000012ff */
[----:B------:R1:W-:Y:S01]  /*73b0*/  STSM.16.M88.4 [R39], R144 ;  /* 0x0000009027007844 */ /* 0x0003e20000000200 */
[----:B------:R-:W-:-:S02]  /*73c0*/  SHF.R.U64 R76, R76, 0x3, RZ ;  /* 0x000000034c4c7819 */ /* 0x000fc400000012ff */
[----:B------:R-:W-:Y:S02]  /*73d0*/  SHF.R.U64 R84, R84, 0x3, RZ ;  /* 0x0000000354547819 */ /* 0x000fe400000012ff */
[----:B------:R-:W-:Y:S02]  /*73e0*/  SHF.R.U64 R88, R88, 0x3, RZ ;  /* 0x0000000358587819 */ /* 0x000fe400000012ff */
[----:B------:R-:W-:Y:S02]  /*73f0*/  SHF.R.U64 R93, R93, 0x3, RZ ;  /* 0x000000035d5d7819 */ /* 0x000fe400000012ff */
        /* <DEDUP_REMOVED lines=11> */
[----:B------:R-:W-:Y:S01]  /*74b0*/  IADD3.X R77, RZ, R97, RZ, P6, !PT ;  /* 0x00000061ff4d7210 */ /* 0x000fe200037fe4ff */
[----:B------:R-:W-:Y:S06]  /*74c0*/  BAR.SYNC.DEFER_BLOCKING 0x1, 0x100 ;  /* 0x0044000000007b1d */ /* 0x000fec0000010000 */
[----:B-1----:R-:W-:Y:S05]  /*74d0*/  @P2 BRA `(.L_x_3269) ;  /* 0x0000000000cc2947 */ /* 0x002fea0003800000 */
[----:B------:R-:W0:Y:S01]  /*74e0*/  LDC R8, c[0x0][0xbe8] ;  /* 0x0002fa00ff087b82 */ /* 0x000e220000000800 */
[----:B------:R-:W-:Y:S01]  /*74f0*/  IMAD R0, RZ, RZ, -UR43 ;  /* 0x8000002bff007e24 */ /* 0x000fe2000f8e02ff */
[----:B------:R-:W-:Y:S01]  /*7500*/  ULDC.64 UR8, c[0x0][0xb90] ;  /* 0x0002e40000087ab9 */ /* 0x000fe20000000a00 */
[----:B------:R-:W-:Y:S01]  /*7510*/  IMAD.MOV R26, RZ, RZ, -R18 ;  /* 0x000000ffff1a7224 */ /* 0x000fe200078e0a12 */
[----:B------:R-:W-:Y:S02]  /*7520*/  UIMAD UR6, UR10, UR8, URZ ;  /* 0x000000080a0672a4 */ /* 0x000fe4000f8e023f */
[----:B------:R-:W-:Y:S02]  /*7530*/  UIMAD.WIDE.U32 UR4, UR7, UR8, URZ ;  /* 0x00000008070472a5 */ /* 0x000fe4000f8e003f */
[----:B------:R-:W1:Y:S01]  /*7540*/  LDC R7, c[0x0][0xc38] ;  /* 0x00030e00ff077b82 */ /* 0x000e620000000800 */
[----:B------:R-:W-:-:S03]  /*7550*/  UIMAD UR6, UR7, UR9, UR6 ;  /* 0x00000009070672a4 */ /* 0x000fc6000f8e0206 */
[----:B------:R-:W-:Y:S01]  /*7560*/  MOV R4, UR4 ;  /* 0x0000000400047c02 */ /* 0x000fe20008000f00 */
[----:B------:R-:W-:-:S03]  /*7570*/  UIADD3 UR6, UR5, UR6, URZ ;  /* 0x0000000605067290 */ /* 0x000fc6000fffe03f */
[----:B------:R-:W2:Y:S01]  /*7580*/  LDC.64 R10, c[0x0][0xb98] ;  /* 0x0002e600ff0a7b82 */ /* 0x000ea20000000a00 */
[----:B0-----:R-:W-:Y:S01]  /*7590*/  ISETP.NE.AND P0, PT, R8, 0x1, PT ;  /* 0x000000010800780c */ /* 0x001fe20003f05270 */
[----:B-1----:R-:W-:-:S04]  /*75a0*/  IMAD R24, R7, R0, UR45 ;  /* 0x0000002d07187e24 */ /* 0x002fc8000f8e0200 */
[----:B------:R-:W-:-:S08]  /*75b0*/  IMAD R6, R24, 0x40, R215 ;  /* 0x0000004018067824 */ /* 0x000fd000078e02d7 */
[----:B------:R-:W0:Y:S08]  /*75c0*/  @P0 LDC R3, c[0x0][0xbec] ;  /* 0x0002fb00ff030b82 */ /* 0x000e300000000800 */
[----:B------:R-:W1:Y:S01]  /*75d0*/  @P0 LDC R5, c[0x0][0xbf0] ;  /* 0x0002fc00ff050b82 */ /* 0x000e620000000800 */
[----:B0-----:R-:W-:-:S04]  /*75e0*/  @P0 IMAD.HI.U32 R0, R6, R3, RZ ;  /* 0x0000000306000227 */ /* 0x001fc800078e00ff */
[----:B------:R-:W-:Y:S01]  /*75f0*/  IMAD.MOV.U32 R3, RZ, RZ, R6 ;  /* 0x000000ffff037224 */ /* 0x000fe200078e0006 */
[----:B-1----:R-:W-:Y:S01]  /*7600*/  @P0 SHF.R.U32.HI R3, RZ, R5, R0 ;  /* 0x00000005ff030219 */ /* 0x002fe20000011600 */
[----:B------:R-:W-:Y:S01]  /*7610*/  IMAD.U32 R5, RZ, RZ, UR5 ;  /* 0x00000005ff057e24 */ /* 0x000fe2000f8e00ff */
[----:B------:R-:W-:Y:S01]  /*7620*/  ULDC.64 UR4, c[0x0][0xb88] ;  /* 0x0002e20000047ab9 */ /* 0x000fe20000000a00 */
[----:B------:R-:W-:Y:S01]  /*7630*/  IMAD.U32 R5, RZ, RZ, UR6 ;  /* 0x00000006ff057e24 */ /* 0x000fe2000f8e00ff */
[--C-:B------:R-:W-:Y:S01]  /*7640*/  SHF.R.S32.HI R9, RZ, 0x1f, R3.reuse ;  /* 0x0000001fff097819 */ /* 0x100fe20000011403 */
[----:B------:R-:W-:Y:S02]  /*7650*/  IMAD.MOV R7, RZ, RZ, -R3 ;  /* 0x000000ffff077224 */ /* 0x000fe400078e0a03 */
[----:B--2---:R-:W-:Y:S02]  /*7660*/  IMAD R0, R10, UR11, RZ ;  /* 0x0000000b0a007c24 */ /* 0x004fe4000f8e02ff */
[----:B------:R-:W-:-:S02]  /*7670*/  IMAD R7, R8, R7, R6 ;  /* 0x0000000708077224 */ /* 0x000fc400078e0206 */
[----:B------:R-:W-:-:S04]  /*7680*/  IMAD.WIDE.U32 R4, R10, UR44, R4 ;  /* 0x0000002c0a047c25 */ /* 0x000fc8000f8e0004 */
[----:B------:R-:W-:Y:S01]  /*7690*/  IMAD R6, R11, UR44, R0 ;  /* 0x0000002c0b067c24 */ /* 0x000fe2000f8e0200 */
[----:B------:R-:W-:Y:S01]  /*76a0*/  SHF.R.S32.HI R0, RZ, 0x1f, R7 ;  /* 0x0000001fff007819 */ /* 0x000fe20000011407 */
[----:B------:R-:W-:Y:S01]  /*76b0*/  IMAD R11, R24, 0x40, R2 ;  /* 0x00000040180b7824 */ /* 0x000fe200078e0202 */
[----:B------:R-:W-:-:S03]  /*76c0*/  IADD3 R4, P0, R3, R4, RZ ;  /* 0x0000000403047210 */ /* 0x000fc60007f1e0ff */
[----:B------:R-:W-:Y:S01]  /*76d0*/  IMAD R0, R0, UR4, RZ ;  /* 0x0000000400007c24 */ /* 0x000fe2000f8e02ff */
[----:B------:R-:W-:-:S03]  /*76e0*/  IADD3.X R5, R9, R5, R6, P0, !PT ;  /* 0x0000000509057210 */ /* 0x000fc600007fe406 */
[C---:B------:R-:W-:Y:S02]  /*76f0*/  IMAD R3, R7.reuse, UR5, R0 ;  /* 0x0000000507037c24 */ /* 0x040fe4000f8e0200 */
[----:B------:R-:W-:Y:S01]  /*7700*/  IMAD.WIDE.U32 R4, R7, UR4, R4 ;  /* 0x0000000407047c25 */ /* 0x000fe2000f8e0004 */
[----:B------:R-:W-:-:S03]  /*7710*/  ULDC.64 UR4, c[0x0][0xb50] ;  /* 0x0002d40000047ab9 */ /* 0x000fc60000000a00 */
[----:B------:R-:W-:Y:S01]  /*7720*/  IMAD.IADD R3, R5, 0x1, R3 ;  /* 0x0000000105037824 */ /* 0x000fe200078e0203 */
[----:B------:R-:W-:Y:S01]  /*7730*/  LEA R9, P0, R4, UR4, 0x2 ;  /* 0x0000000404097c11 */ /* 0x000fe2000f8010ff */
[----:B------:R-:W-:Y:S02]  /*7740*/  ULDC UR4, c[0x0][0xa88] ;  /* 0x0002a20000047ab9 */ /* 0x000fe40000000800 */
[----:B------:R-:W-:Y:S01]  /*7750*/  IMAD R0, R8, UR4, RZ ;  /* 0x0000000408007c24 */ /* 0x000fe2000f8e02ff */
[----:B------:R-:W-:Y:S01]  /*7760*/  LEA.HI.X R10, R4, UR5, R3, 0x2, P0 ;  /* 0x00000005040a7c11 */ /* 0x000fe200080f1403 */
[----:B------:R-:W-:Y:S01]  /*7770*/  SHFL.IDX PT, R6, R9, 0x1, 0x1c1f ;  /* 0x003c1f0009067f89 */ /* 0x000fe200000e0000 */
[----:B------:R-:W-:Y:S02]  /*7780*/  ISETP.NE.AND P0, PT, R17, R26, PT ;  /* 0x0000001a1100720c */ /* 0x000fe40003f05270 */
[C---:B------:R-:W-:Y:S01]  /*7790*/  IADD3 R3, R11.reuse, 0x8, RZ ;  /* 0x000000080b037810 */ /* 0x040fe20007ffe0ff */
[----:B------:R-:W-:Y:S01]  /*77a0*/  SHFL.IDX PT, R4, R9, RZ, 0x1c1f ;  /* 0x001c1fff09047589 */ /* 0x000fe200000e0000 */
[----:B------:R-:W-:-:S02]  /*77b0*/  ISETP.GE.OR P1, PT, R11, R0, P0 ;  /* 0x000000000b00720c */ /* 0x000fc40000726670 */
[----:B------:R-:W-:Y:S01]  /*77c0*/  ISETP.GE.OR P0, PT, R3, R0, P0 ;  /* 0x000000000300720c */ /* 0x000fe20000706670 */
[----:B------:R-:W0:Y:S04]  /*77d0*/  SHFL.IDX PT, R5, R10, RZ, 0x1c1f ;  /* 0x001c1fff0a057589 */ /* 0x000e2800000e0000 */
[----:B------:R-:W1:Y:S06]  /*77e0*/  SHFL.IDX PT, R7, R10, 0x1, 0x1c1f ;  /* 0x003c1f000a077f89 */ /* 0x000e6c00000e0000 */
[----:B0-----:R0:W-:Y:S04]  /*77f0*/  @!P1 ST.E desc[UR50][R4.64], R13 ;  /* 0x0000000d04009985 */ /* 0x0011e8000c101932 */
[----:B-1----:R0:W-:Y:S02]  /*7800*/  @!P0 ST.E desc[UR50][R6.64], R12 ;  /* 0x0000000c06008985 */ /* 0x0021e4000c101932 */
.L_x_3269:
[----:B------:R-:W1:Y:S01]  /*7810*/  LDC R24, c[0x0][0xbe8] ;  /* 0x0002fa00ff187b82 */ /* 0x000e620000000800 */
[----:B------:R-:W-:Y:S01]  /*7820*/  ULDC UR12, c[0x0][0xac8] ;  /* 0x0002b200000c7ab9 */ /* 0x000fe20000000800 */
[----:B0-----:R0:W5:Y:S04]  /*7830*/  LD.E.128 R4, desc[UR50][R20.64] ;  /* 0x0000003214047980 */ /* 0x001168000c101d00 */
[----:B------:R-:W5:Y:S02]  /*7840*/  LD.E.128 R96, desc[UR50][R96.64] ;  /* 0x0000003260607980 */ /* 0x000f64000c101d00 */
[----:B------:R-:W2:Y:S01]  /*7850*/  LDC R10, c[0x0][0xc38] ;  /* 0x00030e00ff0a7b82 */ /* 0x000ea20000000800 */
[----:B------:R-:W-:Y:S01]  /*7860*/  ISETP.GE.AND P1, PT, R189, UR12, PT ;  /* 0x0000000cbd007c0c */ /* 0x000fe2000bf26270 */
[----:B------:R-:W-:Y:S01]  /*7870*/  IMAD R9, RZ, RZ, -UR43 ;  /* 0x8000002bff097e24 */ /* 0x000fe2000f8e02ff */
[----:B------:R-:W-:Y:S01]  /*7880*/  ULDC.64 UR8, c[0x0][0xae8] ;  /* 0x0002ba0000087ab9 */ /* 0x000fe20000000a00 */
[----:B------:R-:W5:Y:S04]  /*7890*/  LD.E.128 R12, desc[UR50][R14.64] ;  /* 0x000000320e0c7980 */ /* 0x000f68000c101d00 */
[----:B------:R-:W5:Y:S04]  /*78a0*/  LD.E.128 R36, desc[UR50][R36.64] ;  /* 0x0000003224247980 */ /* 0x000f68000c101d00 */
[----:B------:R-:W5:Y:S01]  /*78b0*/  LD.E.128 R40, desc[UR50][R40.64] ;  /* 0x0000003228287980 */ /* 0x000f62000c101d00 */
[----:B-1----:R-:W-:Y:S01]  /*78c0*/  ISETP.NE.AND P3, PT, R24, 0x1, PT ;  /* 0x000000011800780c */ /* 0x002fe20003f65270 */
[----:B0-----:R-:W0:Y:S01]  /*78d0*/  LDC.64 R20, c[0x0][0xae0] ;  /* 0x0002b800ff147b82 */ /* 0x001e220000000a00 */
[----:B------:R-:W-:Y:S01]  /*78e0*/  ISETP.GE.AND P0, PT, R188, UR12, PT ;  /* 0x0000000cbc007c0c */ /* 0x000fe2000bf06270 */
[----:B------:R-:W5:Y:S01]  /*78f0*/  LD.E.128 R44, desc[UR50][R44.64] ;  /* 0x000000322c2c7980 */ /* 0x000f62000c101d00 */
[----:B------:R-:W-:-:S02]  /*7900*/  SEL R3, RZ, 0xffffffff, P1 ;  /* 0xffffffffff037807 */ /* 0x000fc40000800000 */
[----:B------:R-:W-:Y:S01]  /*7910*/  ISETP.GE.AND P2, PT, R16, UR12, PT ;  /* 0x0000000c10007c0c */ /* 0x000fe2000bf46270 */
[----:B------:R-:W5:Y:S04]  /*7920*/  LD.E.128 R48, desc[UR50][R48.64] ;  /* 0x0000003230307980 */ /* 0x000f68000c101d00 */
[----:B------:R-:W5:Y:S02]  /*7930*/  LD.E.128 R52, desc[UR50][R52.64] ;  /* 0x0000003234347980 */ /* 0x000f64000c101d00 */
[----:B------:R-:W1:Y:S01]  /*7940*/  @P3 LDC R26, c[0x0][0xbec] ;  /* 0x0002fb00ff1a3b82 */ /* 0x000e620000000800 */
[----:B------:R-:W-:Y:S01]  /*7950*/  SEL R8, RZ, 0xffffffff, P0 ;  /* 0xffffffffff087807 */ /* 0x000fe20000000000 */
[----:B------:R-:W-:Y:S01]  /*7960*/  IMAD.SHL.U32 R3, R3, 0x2, RZ ;  /* 0x0000000203037824 */ /* 0x000fe200078e00ff */
[----:B------:R-:W-:Y:S01]  /*7970*/  SEL R0, RZ, 0x1, P2 ;  /* 0x00000001ff007807 */ /* 0x000fe20001000000 */
[----:B------:R-:W5:Y:S04]  /*7980*/  LD.E.128 R56, desc[UR50][R56.64] ;  /* 0x0000003238387980 */ /* 0x000f68000c101d00 */
[----:B------:R-:W3:Y:S01]  /*7990*/  @P3 LDC R11, c[0x0][0xbf0] ;  /* 0x0002fc00ff0b3b82 */ /* 0x000ee20000000800 */
[----:B------:R-:W-:Y:S01]  /*79a0*/  IMAD.SHL.U32 R8, R8, 0x4, RZ ;  /* 0x0000000408087824 */ /* 0x000fe200078e00ff */
[----:B------:R-:W-:Y:S01]  /*79b0*/  LOP3.LUT R3, R3, 0x2, R0, 0xe2, !PT ;  /* 0x0000000203037812 */ /* 0x000fe200078ee200 */
[----:B------:R-:W5:Y:S01]  /*79c0*/  LD.E.128 R60, desc[UR50][R60.64] ;  /* 0x000000323c3c7980 */ /* 0x000f62000c101d00 */
[----:B------:R-:W-:Y:S01]  /*79d0*/  ISETP.GE.AND P0, PT, R187, UR12, PT ;  /* 0x0000000cbb007c0c */ /* 0x000fe2000bf06270 */
[----:B--2---:R-:W-:Y:S01]  /*79e0*/  IMAD R27, R10, R9, UR45 ;  /* 0x0000002d0a1b7e24 */ /* 0x004fe2000f8e0209 */
[----:B------:R-:W-:Y:S01]  /*79f0*/  LOP3.LUT R3, R8, 0x4, R3, 0xe2, !PT ;  /* 0x0000000408037812 */ /* 0x000fe200078ee203 */
[----:B------:R-:W-:Y:S01]  /*7a00*/  IMAD R0, R210, 0x20, R212 ;  /* 0x00000020d2007824 */ /* 0x000fe200078e02d4 */
[----:B------:R-:W-:Y:S01]  /*7a10*/  SEL R8, RZ, 0xffffffff, P0 ;  /* 0xffffffffff087807 */ /* 0x000fe20000000000 */
[----:B------:R-:W5:Y:S02]  /*7a20*/  LD.E.128 R68, desc[UR50][R68.64] ;  /* 0x0000003244447980 */ /* 0x000f64000c101d00 */
[----:B------:R-:W-:-:S02]  /*7a30*/  IMAD R25, R27, 0x40, R0 ;  /* 0x000000401b197824 */ /* 0x000fc400078e0200 */
[----:B------:R-:W-:Y:S01]  /*7a40*/  IMAD.SHL.U32 R8, R8, 0x8, RZ ;  /* 0x0000000808087824 */ /* 0x000fe200078e00ff */
[----:B------:R-:W-:Y:S01]  /*7a50*/  ISETP.GE.AND P1, PT, R186, UR12, PT ;  /* 0x0000000cba007c0c */ /* 0x000fe2000bf26270 */
[----:B------:R-:W5:Y:S01]  /*7a60*/  LD.E.128 R72, desc[UR50][R72.64] ;  /* 0x0000003248487980 */ /* 0x000f62000c101d00 */
[----:B-1----:R-:W-:Y:S02]  /*7a70*/  @P3 IMAD.HI.U32 R0, R25, R26, RZ ;  /* 0x0000001a19003227 */ /* 0x002fe400078e00ff */
[----:B------:R-:W-:Y:S01]  /*7a80*/  LOP3.LUT R3, R8, 0x8, R3, 0xe2, !PT ;  /* 0x0000000808037812 */ /* 0x000fe200078ee203 */
[----:B------:R-:W-:Y:S01]  /*7a90*/  UIMAD UR6, UR10, UR8, URZ ;  /* 0x000000080a0672a4 */ /* 0x000fe2000f8e023f */
[----:B------:R-:W-:Y:S01]  /*7aa0*/  MOV R8, R25 ;  /* 0x0000001900087202 */ /* 0x000fe20000000f00 */
[----:B------:R-:W5:Y:S01]  /*7ab0*/  LD.E.128 R76, desc[UR50][R76.64] ;  /* 0x000000324c4c7980 */ /* 0x000f62000c101d00 */
[----:B---3--:R-:W-:-:S03]  /*7ac0*/  @P3 SHF.R.U32.HI R8, RZ, R11, R0 ;  /* 0x0000000bff083219 */ /* 0x008fc60000011600 */
[----:B------:R-:W5:Y:S01]  /*7ad0*/  LD.E.128 R84, desc[UR50][R84.64] ;  /* 0x0000003254547980 */ /* 0x000f62000c101d00 */
[----:B------:R-:W-:Y:S01]  /*7ae0*/  SEL R0, RZ, 0xffffffff, P1 ;  /* 0xffffffffff007807 */ /* 0x000fe20000800000 */
[----:B------:R-:W-:Y:S01]  /*7af0*/  UIMAD.WIDE.U32 UR4, UR7, UR8, URZ ;  /* 0x00000008070472a5 */ /* 0x000fe2000f8e003f */
[--C-:B------:R-:W-:Y:S01]  /*7b00*/  SHF.R.S32.HI R11, RZ, 0x1f, R8.reuse ;  /* 0x0000001fff0b7819 */ /* 0x100fe20000011408 */
[----:B------:R-:W-:Y:S01]  /*7b10*/  UIMAD UR6, UR7, UR9, UR6 ;  /* 0x00000009070672a4 */ /* 0x000fe2000f8e0206 */
[----:B------:R-:W-:Y:S01]  /*7b20*/  ISETP.GE.AND P0, PT, R185, UR12, PT ;  /* 0x0000000cb9007c0c */ /* 0x000fe2000bf06270 */
[----:B------:R-:W-:Y:S01]  /*7b30*/  IMAD.SHL.U32 R0, R0, 0x10, RZ ;  /* 0x0000001000007824 */ /* 0x000fe200078e00ff */
[----:B------:R-:W-:Y:S01]  /*7b40*/  ULDC.64 UR8, c[0x0][0xaf0] ;  /* 0x0002bc0000087ab9 */ /* 0x000fe20000000a00 */
[----:B------:R-:W-:Y:S01]  /*7b50*/  UIADD3 UR5, UR5, UR6, URZ ;  /* 0x0000000605057290 */ /* 0x000fe2000fffe03f */
[----:B------:R-:W-:Y:S01]  /*7b60*/  IMAD.MOV R10, RZ, RZ, -R8 ;  /* 0x000000ffff0a7224 */ /* 0x000fe200078e0a08 */
[----:B------:R-:W-:Y:S01]  /*7b70*/  UIMAD UR6, UR11, UR8, URZ ;  /* 0x000000080b0672a4 */ /* 0x000fe2000f8e023f */
[----:B------:R-:W-:Y:S01]  /*7b80*/  SEL R9, RZ, 0xffffffff, P0 ;  /* 0xffffffffff097807 */ /* 0x000fe20000000000 */
[----:B0-----:R-:W-:Y:S01]  /*7b90*/  IMAD R11, R11, R20, RZ ;  /* 0x000000140b0b7224 */ /* 0x001fe200078e02ff */
[----:B------:R-:W-:Y:S01]  /*7ba0*/  LOP3.LUT R0, R0, 0x10, R3, 0xe2, !PT ;  /* 0x0000001000007812 */ /* 0x000fe200078ee203 */
[----:B------:R-:W-:Y:S01]  /*7bb0*/  IMAD R3, R24, R10, R25 ;  /* 0x0000000a18037224 */ /* 0x000fe200078e0219 */
[----:B------:R-:W-:Y:S01]  /*7bc0*/  UIMAD UR6, UR44, UR9, UR6 ;  /* 0x000000092c0672a4 */ /* 0x000fe2000f8e0206 */
[----:B------:R-:W-:Y:S01]  /*7bd0*/  IMAD R21, R8, R21, R11 ;  /* 0x0000001508157224 */ /* 0x000fe200078e020b */
[----:B------:R-:W-:Y:S01]  /*7be0*/  UIMAD.WIDE.U32 UR44, UR44, UR8, UR4 ;  /* 0x000000082c2c72a5 */ /* 0x000fe2000f8e0004 */
[----:B------:R-:W-:Y:S01]  /*7bf0*/  IMAD.SHL.U32 R11, R9, 0x20, RZ ;  /* 0x00000020090b7824 */ /* 0x000fe200078e00ff */
[----:B------:R-:W-:Y:S01]  /*7c00*/  ISETP.GE.AND P0, PT, R214, UR12, PT ;  /* 0x0000000cd6007c0c */ /* 0x000fe2000bf06270 */
[----:B------:R-:W-:Y:S01]  /*7c10*/  ULDC.64 UR4, c[0x0][0xad8] ;  /* 0x0002b60000047ab9 */ /* 0x000fe20000000a00 */
[----:B------:R-:W-:Y:S01]  /*7c20*/  SHF.R.S32.HI R10, RZ, 0x1f, R3 ;  /* 0x0000001fff0a7819 */ /* 0x000fe20000011403 */
[----:B------:R-:W-:Y:S01]  /*7c30*/  UIADD3 UR45, UR45, UR6, URZ ;  /* 0x000000062d2d7290 */ /* 0x000fe2000fffe03f */
[----:B------:R-:W-:Y:S01]  /*7c40*/  LOP3.LUT R0, R11, 0x20, R0, 0xe2, !PT ;  /* 0x000000200b007812 */ /* 0x000fe200078ee200 */
[----:B------:R-:W5:Y:S01]  /*7c50*/  LD.E.128 R88, desc[UR50][R88.64] ;  /* 0x0000003258587980 */ /* 0x000f62000c101d00 */
[----:B------:R-:W-:Y:S01]  /*7c60*/  SEL R11, RZ, 0x40, P0 ;  /* 0x00000040ff0b7807 */ /* 0x000fe20000000000 */
[----:B------:R-:W-:Y:S01]  /*7c70*/  IMAD R10, R10, UR4, RZ ;  /* 0x000000040a0a7c24 */ /* 0x000fe2000f8e02ff */
[----:B------:R-:W-:Y:S01]  /*7c80*/  ULDC.64 UR6, c[0x0][0xa80] ;  /* 0x0002a00000067ab9 */ /* 0x000fe20000000a00 */
[----:B------:R-:W5:Y:S01]  /*7c90*/  LD.E.128 R92, desc[UR50][R92.64] ;  /* 0x000000325c5c7980 */ /* 0x000f62000c101d00 */
[----:B------:R-:W-:Y:S01]  /*7ca0*/  IMAD.WIDE.U32 R8, R8, R20, UR44 ;  /* 0x0000002c08087e25 */ /* 0x000fe2000f8e0014 */
[----:B------:R-:W-:Y:S01]  /*7cb0*/  @!PT LDS RZ, [RZ] ;  /* 0x00000000fffff984 */ /* 0x000fe20000000800 */
[----:B------:R-:W-:Y:S01]  /*7cc0*/  @!PT LDS RZ, [RZ] ;  /* 0x00000000fffff984 */ /* 0x000fe20000000800 */
[----:B------:R-:W-:Y:S01]  /*7cd0*/  @!PT LDS RZ, [RZ] ;  /* 0x00000000fffff984 */ /* 0x000fe20000000800 */
[----:B------:R-:W-:Y:S01]  /*7ce0*/  @!PT LDS RZ, [RZ] ;  /* 0x00000000fffff984 */ /* 0x000fe20000000800 */
[----:B------:R0:W-:Y:S06]  /*7cf0*/  MEMBAR.ALL.CTA ;  /* 0x0000000000007992 */ /* 0x0001ec0000008000 */
[----:B0-----:R-:W0:Y:S01]  /*7d00*/  FENCE.VIEW.ASYNC.S ;  /* 0x00000000000073c6 */ /* 0x001e220000000000 */
[----:B------:R-:W-:Y:S01]  /*7d10*/  LOP3.LUT R0, R0, R11, RZ, 0xfc, !PT ;  /* 0x0000000b00007212 */ /* 0x000fe200078efcff */
[----:B------:R-:W-:Y:S01]  /*7d20*/  IMAD R11, R3, UR5, R10 ;  /* 0x00000005030b7c24 */ /* 0x000fe2000f8e020a */
[----:B------:R-:W-:Y:S01]  /*7d30*/  ULDC UR5, c[0x0][0xa88] ;  /* 0x0002a20000057ab9 */ /* 0x000fe20000000800 */
[----:B------:R-:W-:Y:S01]  /*7d40*/  IMAD.IADD R9, R9, 0x1, R21 ;  /* 0x0000000109097824 */ /* 0x000fe200078e0215 */
[----:B------:R-:W-:Y:S01]  /*7d50*/  ISETP.GE.AND P0, PT, R213, UR12, PT ;  /* 0x0000000cd5007c0c */ /* 0x000fe2000bf06270 */
[----:B------:R-:W-:-:S02]  /*7d60*/  IMAD R31, R24, UR5, RZ ;  /* 0x00000005181f7c24 */ /* 0x000fc4000f8e02ff */
[----:B------:R-:W-:Y:S02]  /*7d70*/  IMAD R30, R27, 0x40, R212 ;  /* 0x000000401b1e7824 */ /* 0x000fe400078e02d4 */
[----:B------:R-:W-:Y:S01]  /*7d80*/  IMAD.WIDE.U32 R8, R3, UR4, R8 ;  /* 0x0000000403087c25 */ /* 0x000fe2000f8e0008 */
[----:B------:R-:W-:Y:S01]  /*7d90*/  SEL R3, RZ, 0x80, P0 ;  /* 0x00000080ff037807 */ /* 0x000fe20000000000 */
[----:B------:R-:W-:Y:S01]  /*7da0*/  UIADD3 UR4, UR42, 0x28c20, URZ ;  /* 0x00028c202a047890 */ /* 0x000fe2000fffe03f */
[----:B------:R-:W-:Y:S01]  /*7db0*/  ISETP.GE.AND P0, PT, R30, R31, PT ;  /* 0x0000001f1e00720c */ /* 0x000fe20003f06270 */
[----:B------:R-:W-:Y:S01]  /*7dc0*/  IMAD.IADD R9, R9, 0x1, R11 ;  /* 0x0000000109097824 */ /* 0x000fe200078e020b */
[----:B------:R-:W-:Y:S01]  /*7dd0*/  LEA R28, P1, R8, UR6, 0x1 ;  /* 0x00000006081c7c11 */ /* 0x000fe2000f8208ff */
[----:B------:R-:W-:-:S03]  /*7de0*/  UPRMT UR4, URZ, 0x654, UR4 ;  /* 0x000006543f047896 */ /* 0x000fc60008000004 */
[----:B------:R-:W-:Y:S01]  /*7df0*/  LEA.HI.X R29, R8, UR7, R9, 0x1, P1 ;  /* 0x00000007081d7c11 */ /* 0x000fe200088f0c09 */
[----:B0-----:R0:W1:Y:S01]  /*7e00*/  SHFL.IDX PT, R10, R28, RZ, 0x181f ;  /* 0x00181fff1c0a7589 */ /* 0x00106200000e0000 */
[----:B------:R-:W-:Y:S03]  /*7e10*/  BSSY B0, `(.L_x_3270) ;  /* 0x0000024000007945 */ /* 0x000fe60003800000 */
[----:B------:R0:W2:Y:S01]  /*7e20*/  SHFL.IDX PT, R11, R29, RZ, 0x181f ;  /* 0x00181fff1d0b7589 */ /* 0x0000a200000e0000 */
[----:B------:R-:W-:Y:S01]  /*7e30*/  SYNCS.ARRIVE.TRANS64.RED.A1T0 RZ, [UR4], RZ ;  /* 0x000000ffffff79a7 */ /* 0x000fe20008100404 */
[----:B------:R-:W-:Y:S01]  /*7e40*/  LOP3.LUT R3, R0, R3, RZ, 0xfc, !PT ;  /* 0x0000000300037212 */ /* 0x000fe200078efcff */
[----:B------:R-:W-:Y:S06]  /*7e50*/  @P0 BRA `(.L_x_3271) ;  /* 0x00000000007c0947 */ /* 0x000fec0003800000 */
[----:B------:R-:W-:Y:S02]  /*7e60*/  ISETP.GE.AND P1, PT, R189, UR12, PT ;  /* 0x0000000cbd007c0c */ /* 0x000fe4000bf26270 */
[----:B------:R-:W-:Y:S02]  /*7e70*/  ISETP.GE.AND P0, PT, R16, UR12, PT ;  /* 0x0000000c10007c0c */ /* 0x000fe4000bf06270 */
[----:B------:R-:W-:Y:S02]  /*7e80*/  ISETP.GE.AND P5, PT, R188, UR12, PT ;  /* 0x0000000cbc007c0c */ /* 0x000fe4000bfa6270 */
[----:B------:R-:W-:-:S07]  /*7e90*/  ISETP.GE.AND P3, PT, R187, UR12, PT ;  /* 0x0000000cbb007c0c */ /* 0x000fce000bf66270 */
[CC--:B-1----:R-:W-:Y:S02]  /*7ea0*/  @!P1 LEA R20, P2, R189.reuse, R10.reuse, 0x1 ;  /* 0x0000000abd149211 */ /* 0x0c2fe400078408ff */
[----:B--2---:R-:W-:Y:S02]  /*7eb0*/  @!P0 IMAD.WIDE R8, R16, 0x2, R10 ;  /* 0x0000000210088825 */ /* 0x004fe400078e020a */
[----:B------:R-:W-:Y:S02]  /*7ec0*/  @!P1 LEA.HI.X R21, R189, R11, R223, 0x1, P2 ;  /* 0x0000000bbd159211 */ /* 0x000fe400010f0cdf */
[----:B------:R-:W-:Y:S01]  /*7ed0*/  ISETP.GE.AND P2, PT, R186, UR12, PT ;  /* 0x0000000cba007c0c */ /* 0x000fe2000bf46270 */
[----:B-----5:R1:W-:Y:S01]  /*7ee0*/  @!P0 ST.E.128 desc[UR50][R8.64], R96 ;  /* 0x0000006008008985 */ /* 0x0203e2000c101d32 */
[----:B------:R-:W-:Y:S02]  /*7ef0*/  @!P5 LEA R24, P4, R188, R10, 0x1 ;  /* 0x0000000abc18d211 */ /* 0x000fe400078808ff */
[----:B------:R-:W-:Y:S01]  /*7f00*/  LOP3.LUT P0, RZ, R0, 0x40, RZ, 0xc0, !PT ;  /* 0x0000004000ff7812 */ /* 0x000fe2000780c0ff */
[----:B------:R2:W-:Y:S01]  /*7f10*/  @!P1 ST.E.128 desc[UR50][R20.64], R4 ;  /* 0x0000000414009985 */ /* 0x0005e2000c101d32 */
[----:B------:R-:W-:-:S02]  /*7f20*/  ISETP.GE.AND P1, PT, R185, UR12, PT ;  /* 0x0000000cb9007c0c */ /* 0x000fc4000bf26270 */
[-C--:B------:R-:W-:Y:S02]  /*7f30*/  @!P5 LEA.HI.X R25, R188, R11.reuse, R222, 0x1, P4 ;  /* 0x0000000bbc19d211 */ /* 0x080fe400020f0cde */
[----:B------:R-:W-:Y:S02]  /*7f40*/  LOP3.LUT P4, RZ, R3, 0x80, RZ, 0xc0, !PT ;  /* 0x0000008003ff7812 */ /* 0x000fe4000788c0ff */
[CC--:B------:R-:W-:Y:S01]  /*7f50*/  @!P3 LEA R26, P6, R187.reuse, R10.reuse, 0x1 ;  /* 0x0000000abb1ab211 */ /* 0x0c0fe200078c08ff */
[----:B------:R3:W-:Y:S03]  /*7f60*/  @!P5 ST.E.128 desc[UR50][R24.64], R40 ;  /* 0x000000281800d985 */ /* 0x0007e6000c101d32 */
[----:B------:R-:W-:Y:S02]  /*7f70*/  @!P3 LEA.HI.X R27, R187, R11, R221, 0x1, P6 ;  /* 0x0000000bbb1bb211 */ /* 0x000fe400030f0cdd */
[----:B-1----:R-:W-:-:S03]  /*7f80*/  @!P2 LEA R8, P5, R186, R10, 0x1 ;  /* 0x0000000aba08a211 */ /* 0x002fc600078a08ff */
[----:B------:R3:W-:Y:S01]  /*7f90*/  @!P3 ST.E.128 desc[UR50][R26.64], R48 ;  /* 0x000000301a00b985 */ /* 0x0007e2000c101d32 */
[-C--:B--2---:R-:W-:Y:S02]  /*7fa0*/  @!P1 LEA R4, P6, R185, R10.reuse, 0x1 ;  /* 0x0000000ab9049211 */ /* 0x084fe400078c08ff */
[-C--:B------:R-:W-:Y:S02]  /*7fb0*/  @P0 LEA R6, P3, R214, R10.reuse, 0x1 ;  /* 0x0000000ad6060211 */ /* 0x080fe400078608ff */
[-C--:B------:R-:W-:Y:S02]  /*7fc0*/  @!P2 LEA.HI.X R9, R186, R11.reuse, R220, 0x1, P5 ;  /* 0x0000000bba09a211 */ /* 0x080fe400028f0cdc */
[----:B------:R-:W-:Y:S02]  /*7fd0*/  @P4 LEA R10, P5, R213, R10, 0x1 ;  /* 0x0000000ad50a4211 */ /* 0x000fe400078a08ff */
[-C--:B------:R-:W-:Y:S01]  /*7fe0*/  @!P1 LEA.HI.X R5, R185, R11.reuse, R219, 0x1, P6 ;  /* 0x0000000bb9059211 */ /* 0x080fe200030f0cdb */
[----:B------:R3:W-:Y:S01]  /*7ff0*/  @!P2 ST.E.128 desc[UR50][R8.64], R56 ;  /* 0x000000380800a985 */ /* 0x0007e2000c101d32 */
[----:B------:R-:W-:-:S02]  /*8000*/  @P0 LEA.HI.X R7, R214, R11, R218, 0x1, P3 ;  /* 0x0000000bd6070211 */ /* 0x000fc400018f0cda */
[----:B------:R-:W-:Y:S01]  /*8010*/  @P4 LEA.HI.X R11, R213, R11, R217, 0x1, P5 ;  /* 0x0000000bd50b4211 */ /* 0x000fe200028f0cd9 */
[----:B------:R3:W-:Y:S04]  /*8020*/  @!P1 ST.E.128 desc[UR50][R4.64], R68 ;  /* 0x0000004404009985 */ /* 0x0007e8000c101d32 */
[----:B------:R3:W-:Y:S04]  /*8030*/  @P0 ST.E.128 desc[UR50][R6.64], R76 ;  /* 0x0000004c06000985 */ /* 0x0007e8000c101d32 */
[----:B------:R3:W-:Y:S02]  /*8040*/  @P4 ST.E.128 desc[UR50][R10.64], R88 ;  /* 0x000000580a004985 */ /* 0x0007e4000c101d32 */
.L_x_3271:
[----:B------:R-:W-:Y:S05]  /*8050*/  BSYNC B0 ;  /* 0x0000000000007941 */ /* 0x000fea0003800000 */
.L_x_3270:
[----:B---3-5:R-:W-:Y:S01]  /*8060*/  IADD3 R4, R30, 0x20, RZ ;  /* 0x000000201e047810 */ /* 0x028fe20007ffe0ff */
[----:B------:R3:W4:Y:S01]  /*8070*/  SHFL.IDX PT, R7, R29, 0x1, 0x181f ;  /* 0x00381f001d077f89 */ /* 0x00072200000e0000 */
[----:B------:R-:W-:Y:S02]  /*8080*/  BSSY B0, `(.L_x_3272) ;  /* 0x0000023000007945 */ /* 0x000fe40003800000 */
[----:B------:R-:W-:Y:S01]  /*8090*/  ISETP.GE.AND P0, PT, R4, R31, PT ;  /* 0x0000001f0400720c */ /* 0x000fe20003f06270 */
[----:B------:R3:W0:-:S12]  /*80a0*/  SHFL.IDX PT, R6, R28, 0x1, 0x181f ;  /* 0x00381f001c067f89 */ /* 0x00061800000e0000 */
[----:B---3--:R-:W-:Y:S05]  /*80b0*/  @P0 BRA `(.L_x_3273) ;  /* 0x00000000007c0947 */ /* 0x008fea0003800000 */
[----:B------:R-:W-:Y:S02]  /*80c0*/  ISETP.GE.AND P2, PT, R189, UR12, PT ;  /* 0x0000000cbd007c0c */ /* 0x000fe4000bf46270 */
[----:B------:R-:W-:Y:S02]  /*80d0*/  ISETP.GE.AND P3, PT, R16, UR12, PT ;  /* 0x0000000c10007c0c */ /* 0x000fe4000bf66270 */
[----:B------:R-:W-:Y:S02]  /*80e0*/  ISETP.GE.AND P5, PT, R188, UR12, PT ;  /* 0x0000000cbc007c0c */ /* 0x000fe4000bfa6270 */
[----:B------:R-:W-:Y:S02]  /*80f0*/  ISETP.GE.AND P4, PT, R187, UR12, PT ;  /* 0x0000000cbb007c0c */ /* 0x000fe4000bf86270 */
[----:B------:R-:W-:-:S05]  /*8100*/  LOP3.LUT P1, RZ, R0, 0x40, RZ, 0xc0, !PT ;  /* 0x0000004000ff7812 */ /* 0x000fca000782c0ff */
[CC--:B0-----:R-:W-:Y:S02]  /*8110*/  @!P2 LEA R8, P0, R189.reuse, R6.reuse, 0x1 ;  /* 0x00000006bd08a211 */ /* 0x0c1fe400078008ff */
[----:B----4-:R-:W-:Y:S02]  /*8120*/  @!P3 IMAD.WIDE R4, R16, 0x2, R6 ;  /* 0x000000021004b825 */ /* 0x010fe400078e0206 */
[-C--:B------:R-:W-:Y:S02]  /*8130*/  @!P2 LEA.HI.X R9, R189, R7.reuse, R223, 0x1, P0 ;  /* 0x00000007bd09a211 */ /* 0x080fe400000f0cdf */
[----:B-1----:R-:W-:Y:S01]  /*8140*/  @!P5 LEA R10, P0, R188, R6, 0x1 ;  /* 0x00000006bc0ad211 */ /* 0x002fe200078008ff */
[----:B------:R0:W-:Y:S01]  /*8150*/  @!P3 ST.E.128 desc[UR50][R4.64], R12 ;  /* 0x0000000c0400b985 */ /* 0x0001e2000c101d32 */
[----:B------:R-:W-:Y:S02]  /*8160*/  ISETP.GE.AND P3, PT, R186, UR12, PT ;  /* 0x0000000cba007c0c */ /* 0x000fe4000bf66270 */
[----:B--2---:R-:W-:Y:S01]  /*8170*/  @!P5 LEA.HI.X R11, R188, R7, R222, 0x1, P0 ;  /* 0x00000007bc0bd211 */ /* 0x004fe200000f0cde */
[----:B------:R3:W-:Y:S01]  /*8180*/  @!P2 ST.E.128 desc[UR50][R8.64], R36 ;  /* 0x000000240800a985 */ /* 0x0007e2000c101d32 */
[----:B------:R-:W-:-:S02]  /*8190*/  ISETP.GE.AND P2, PT, R185, UR12, PT ;  /* 0x0000000cb9007c0c */ /* 0x000fc4000bf46270 */
[----:B------:R-:W-:Y:S01]  /*81a0*/  LOP3.LUT P0, RZ, R3, 0x80, RZ, 0xc0, !PT ;  /* 0x0000008003ff7812 */ /* 0x000fe2000780c0ff */
[----:B------:R3:W-:Y:S01]  /*81b0*/  @!P5 ST.E.128 desc[UR50][R10.64], R44 ;  /* 0x0000002c0a00d985 */ /* 0x0007e2000c101d32 */
[----:B------:R-:W-:-:S04]  /*81c0*/  @!P4 LEA R20, P6, R187, R6, 0x1 ;  /* 0x00000006bb14c211 */ /* 0x000fc800078c08ff */
[----:B------:R-:W-:Y:S02]  /*81d0*/  @!P4 LEA.HI.X R21, R187, R7, R221, 0x1, P6 ;  /* 0x00000007bb15c211 */ /* 0x000fe400030f0cdd */
[----:B------:R-:W-:-:S03]  /*81e0*/  @!P3 LEA R24, P5, R186, R6, 0x1 ;  /* 0x00000006ba18b211 */ /* 0x000fc600078a08ff */
[----:B------:R3:W-:Y:S01]  /*81f0*/  @!P4 ST.E.128 desc[UR50][R20.64], R52 ;  /* 0x000000341400c985 */ /* 0x0007e2000c101d32 */
[-C--:B0-----:R-:W-:Y:S02]  /*8200*/  @!P2 LEA R4, P6, R185, R6.reuse, 0x1 ;  /* 0x00000006b904a211 */ /* 0x081fe400078c08ff */
        /* <DEDUP_REMOVED lines=10> */
.L_x_3273:
[----:B------:R-:W-:Y:S05]  /*82b0*/  BSYNC B0 ;  /* 0x0000000000007941 */ /* 0x000fea0003800000 */
.L_x_3272:
[----:B------:R-:W5:Y:S02]  /*82c0*/  LDC R0, c[0x0][0xc34] ;  /* 0x00030d00ff007b82 */ /* 0x000f640000000800 */
[----:B-----5:R-:W-:-:S13]  /*82d0*/  ISETP.LE.AND P0, PT, R0, UR40, PT ;  /* 0x0000002800007c0c */ /* 0x020fda000bf03270 */
[----:B------:R-:W-:Y:S05]  /*82e0*/  @!P0 BRA `(.L_x_3274) ;  /* 0xffffff8c000c8947 */ /* 0x000fea000383ffff */
[----:B------:R-:W-:Y:S05]  /*82f0*/  EXIT ;  /* 0x000000000000794d */ /* 0x000fea0003800000 */
.L_x_3231:
[----:B------:R-:W-:-:S08]  /*8300*/  NOP ;  /* 0x0000000000007918 */ /* 0x000fd00000000000 */
[----:B------:R-:W0:-:S00]  /*8310*/  USETMAXREG.DEALLOC.CTAPOOL 0x28 ;  /* 0x00000028000079c8 */ /* 0x000e0000080e0500 */
[----:B------:R-:W1:Y:S01]  /*8320*/  S2UR UR11, SR_CTAID.X ;  /* 0x00000000000b79c3 */ /* 0x000e620000002500 */
[----:B0-----:R-:W-:Y:S02]  /*8330*/  IMAD.MOV.U32 R22, RZ, RZ, 0x1 ;  /* 0x00000001ff167424 */ /* 0x001fe400078e00ff */
[----:B------:R-:W-:Y:S02]  /*8340*/  IMAD.MOV.U32 R17, RZ, RZ, RZ ;  /* 0x000000ffff117224 */ /* 0x000fe400078e00ff */
[----:B------:R-:W-:-:S03]  /*8350*/  IMAD.MOV.U32 R2, RZ, RZ, 0x1 ;  /* 0x00000001ff027424 */ /* 0x000fc600078e00ff */
[----:B------:R-:W1:Y:S02]  /*8360*/  LDC R3, c[0x0][0xc34] ;  /* 0x00030d00ff037b82 */ /* 0x000e640000000800 */
[----:B-1----:R-:W-:-:S13]  /*8370*/  ISETP.LE.AND P0, PT, R3, UR11, PT ;  /* 0x0000000b03007c0c */ /* 0x002fda000bf03270 */
[----:B------:R-:W-:Y:S05]  /*8380*/  @P0 BRA `(.L_x_3275) ;  /* 0x0000003800f80947 */ /* 0x000fea0003800000 */
[----:B------:R-:W-:Y:S01]  /*8390*/  IMAD.SHL.U32 R33, R0, 0x8, RZ ;  /* 0x0000000800217824 */ /* 0x000fe200078e00ff */
[----:B------:R-:W-:Y:S01]  /*83a0*/  ULDC UR9, c[0x0][0x320] ;  /* 0x0000c80000097ab9 */ /* 0x000fe20000000800 */
[----:B------:R-:W-:Y:S01]  /*83b0*/  LOP3.LUT R16, R16, 0xffffffdf, RZ, 0xc0, !PT ;  /* 0xffffffdf10107812 */ /* 0x000fe200078ec0ff */
[----:B------:R-:W-:Y:S01]  /*83c0*/  ULDC.64 UR4, c[0x0][0x418] ;  /* 0x0001060000047ab9 */ /* 0x000fe20000000a00 */
[----:B------:R-:W-:Y:S01]  /*83d0*/  ULDC.64 UR6, c[0x0][0x2f0] ;  /* 0x0000bc0000067ab9 */ /* 0x000fe20000000a00 */
[----:B------:R-:W-:Y:S01]  /*83e0*/  LOP3.LUT R7, R33, 0x38, RZ, 0xc0, !PT ;  /* 0x0000003821077812 */ /* 0x000fe200078ec0ff */
[----:B------:R-:W-:Y:S01]  /*83f0*/  UISETP.NE.U32.AND UP0, UPT, UR4, URZ, UPT ;  /* 0x0000003f0400728c */ /* 0x000fe2000bf05070 */
[--C-:B------:R-:W-:Y:S01]  /*8400*/  SHF.R.U32.HI R37, RZ, 0x3, R0.reuse ;  /* 0x00000003ff257819 */ /* 0x100fe20000011600 */
[----:B------:R-:W-:Y:S01]  /*8410*/  ULDC UR37, c[0x0][0x448] ;  /* 0x0001120000257ab9 */ /* 0x000fe20000000800 */
[C---:B------:R-:W-:Y:S01]  /*8420*/  LOP3.LUT R2, R7.reuse, 0x40, RZ, 0xfc, !PT ;  /* 0x0000004007027812 */ /* 0x040fe200078efcff */
[----:B------:R-:W-:Y:S01]  /*8430*/  UISETP.NE.AND.EX UP0, UPT, UR5, URZ, UPT, UP0 ;  /* 0x0000003f0500728c */ /* 0x000fe2000bf05300 */
[----:B------:R-:W-:Y:S01]  /*8440*/  LOP3.LUT R3, R7, 0x80, RZ, 0xfc, !PT ;  /* 0x0000008007037812 */ /* 0x000fe200078efcff */
[----:B------:R-:W-:Y:S01]  /*8450*/  ULDC UR4, c[0x0][0x424] ;  /* 0x0001090000047ab9 */ /* 0x000fe20000000800 */
[----:B------:R-:W-:Y:S01]  /*8460*/  ISETP.GE.AND P5, PT, R2, UR9, PT ;  /* 0x0000000902007c0c */ /* 0x000fe2000bfa6270 */
[----:B------:R-:W-:Y:S01]  /*8470*/  USEL UR4, UR4, 0x1, UP0 ;  /* 0x0000000104047887 */ /* 0x000fe20008000000 */
[----:B------:R-:W-:Y:S01]  /*8480*/  ISETP.GE.AND P4, PT, R3, UR9, PT ;  /* 0x0000000903007c0c */ /* 0x000fe2000bf86270 */
[----:B------:R-:W0:Y:S01]  /*8490*/  S2UR UR8, SR_CgaCtaId ;  /* 0x00000000000879c3 */ /* 0x000e220000008800 */
[C---:B------:R-:W-:Y:S01]  /*84a0*/  LOP3.LUT R4, R7.reuse, 0xc0, RZ, 0xfc, !PT ;  /* 0x000000c007047812 */ /* 0x040fe200078efcff */
[----:B------:R-:W-:Y:S01]  /*84b0*/  UIMAD UR36, UR4, UR6, URZ ;  /* 0x00000006042472a4 */ /* 0x000fe2000f8e023f */
[C---:B------:R-:W-:Y:S01]  /*84c0*/  LOP3.LUT R2, R7.reuse, 0x100, RZ, 0xfc, !PT ;  /* 0x0000010007027812 */ /* 0x040fe200078efcff */
[----:B------:R-:W-:Y:S01]  /*84d0*/  UMOV UR39, 0x400 ;  /* 0x0000040000277882 */ /* 0x000fe20000000000 */
[----:B------:R-:W-:Y:S01]  /*84e0*/  ISETP.GE.AND P3, PT, R4, UR9, PT ;  /* 0x0000000904007c0c */ /* 0x000fe2000bf66270 */
[----:B------:R-:W-:Y:S01]  /*84f0*/  UIADD3 UR5, UR36, 0x3f, URZ ;  /* 0x0000003f24057890 */ /* 0x000fe2000fffe03f */
[----:B------:R-:W-:Y:S01]  /*8500*/  LOP3.LUT R5, R7, 0x140, RZ, 0xfc, !PT ;  /* 0x0000014007057812 */ /* 0x000fe200078efcff */
[----:B------:R-:W-:Y:S01]  /*8510*/  ULDC UR4, c[0x0][0x288] ;  /* 0x0000a20000047ab9 */ /* 0x000fe20000000800 */
[----:B------:R-:W-:Y:S01]  /*8520*/  ISETP.GE.AND P2, PT, R2, UR9, PT ;  /* 0x0000000902007c0c */ /* 0x000fe2000bf46270 */
[----:B------:R-:W-:Y:S01]  /*8530*/  USHF.R.S32.HI UR6, URZ, 0x1f, UR5 ;  /* 0x0000001f3f067899 */ /* 0x000fe20008011405 */
[----:B------:R-:W-:Y:S01]  /*8540*/  @P5 LOP3.LUT R16, R16, 0x20, RZ, 0xfc, !PT ;  /* 0x0000002010105812 */ /* 0x000fe200078efcff */
[----:B------:R-:W-:Y:S01]  /*8550*/  UIMAD UR37, UR37, UR4, URZ ;  /* 0x00000004252572a4 */ /* 0x000fe2000f8e023f */
[----:B------:R-:W-:Y:S01]  /*8560*/  ISETP.GE.AND P1, PT, R5, UR9, PT ;  /* 0x0000000905007c0c */ /* 0x000fe2000bf26270 */
[----:B------:R-:W-:Y:S01]  /*8570*/  ULEA.HI UR6, UR6, UR5, URZ, 0x6 ;  /* 0x0000000506067291 */ /* 0x000fe2000f8f303f */
[----:B------:R-:W-:Y:S01]  /*8580*/  LOP3.LUT R16, R16, 0xffffffef, RZ, 0xc0, !PT ;  /* 0xffffffef10107812 */ /* 0x000fe200078ec0ff */
[----:B------:R-:W-:Y:S01]  /*8590*/  ULDC UR10, c[0x0][0x2b8] ;  /* 0x0000ae00000a7ab9 */ /* 0x000fe20000000800 */
[----:B------:R-:W-:Y:S01]  /*85a0*/  SEL R4, RZ, 0xffffffff, P5 ;  /* 0xffffffffff047807 */ /* 0x000fe20002800000 */
[----:B------:R-:W-:Y:S01]  /*85b0*/  ULOP3.LUT UR4, UR6, 0xffffffc0, URZ, 0xc0, !UPT ;  /* 0xffffffc006047892 */ /* 0x000fe2000f8ec03f */
[----:B------:R-:W-:Y:S01]  /*85c0*/  @P4 LOP3.LUT R16, R16, 0x10, RZ, 0xfc, !PT ;  /* 0x0000001010104812 */ /* 0x000fe200078efcff */
[----:B------:R-:W-:Y:S01]  /*85d0*/  IMAD.MOV.U32 R22, RZ, RZ, 0x1 ;  /* 0x00000001ff167424 */ /* 0x000fe200078e00ff */
[----:B------:R-:W-:Y:S01]  /*85e0*/  LOP3.LUT R3, R33, 0x1f8, RZ, 0xc0, !PT ;  /* 0x000001f821037812 */ /* 0x000fe200078ec0ff */
[----:B------:R-:W-:Y:S01]  /*85f0*/  IMAD.SHL.U32 R4, R4, 0x2, RZ ;  /* 0x0000000204047824 */ /* 0x000fe200078e00ff */
[----:B------:R-:W-:Y:S01]  /*8600*/  LOP3.LUT R16, R16, 0xfffffff7, RZ, 0xc0, !PT ;  /* 0xfffffff710107812 */ /* 0x000fe200078ec0ff */
[----:B------:R-:W-:Y:S01]  /*8610*/  UIADD3 UR5, UR36, 0x40, -UR4 ;  /* 0x0000004024057890 */ /* 0x000fe2000fffe804 */
[----:B------:R-:W-:Y:S01]  /*8620*/  ISETP.GE.AND P0, PT, R7, UR9, PT ;  /* 0x0000000907007c0c */ /* 0x000fe2000bf06270 */
[----:B0-----:R-:W-:Y:S01]  /*8630*/  ULEA UR39, UR8, UR39, 0x18 ;  /* 0x0000002708277291 */ /* 0x001fe2000f8ec03f */
[----:B------:R-:W-:Y:S01]  /*8640*/  @P3 LOP3.LUT R16, R16, 0x8, RZ, 0xfc, !PT ;  /* 0x0000000810103812 */ /* 0x000fe200078efcff */
[----:B------:R-:W-:Y:S01]  /*8650*/  IMAD.MOV.U32 R17, RZ, RZ, RZ ;  /* 0x000000ffff117224 */ /* 0x000fe200078e00ff */
[----:B------:R-:W-:Y:S01]  /*8660*/  LOP3.LUT R2, R3, 0x38, R0, 0x78, !PT ;  /* 0x0000003803027812 */ /* 0x000fe200078e7800 */
[----:B------:R-:W-:Y:S01]  /*8670*/  IMAD.SHL.U32 R0, R0, 0x10, RZ ;  /* 0x0000001000007824 */ /* 0x000fe200078e00ff */
[----:B------:R-:W-:Y:S01]  /*8680*/  LOP3.LUT R16, R16, 0xfffffffd, RZ, 0xc0, !PT ;  /* 0xfffffffd10107812 */ /* 0x000fe200078ec0ff */
[----:B------:R-:W-:Y:S01]  /*8690*/  ULOP3.LUT UR41, UR38, 0x2, URZ, 0xfc, !UPT ;  /* 0x0000000226297892 */ /* 0x000fe2000f8efc3f */
[----:B------:R-:W-:Y:S01]  /*86a0*/  SEL R3, RZ, 0x1, P0 ;  /* 0x00000001ff037807 */ /* 0x000fe20000000000 */
[----:B------:R-:W-:Y:S01]  /*86b0*/  ULDC UR42, c[0x0][0xc] ;  /* 0x00000300002a7ab9 */ /* 0x000fe20000000800 */
[----:B------:R-:W-:Y:S01]  /*86c0*/  LOP3.LUT R16, R16, 0xfffffffb, RZ, 0xc0, !PT ;  /* 0xfffffffb10107812 */ /* 0x000fe200078ec0ff */
[----:B------:R-:W-:Y:S01]  /*86d0*/  ULEA.HI.SX32 UR40, UR6, 0xfffffffe, 0x1a ;  /* 0xfffffffe06287891 */ /* 0x000fe2000f8fd23f */
[----:B------:R-:W-:-:S02]  /*86e0*/  LOP3.LUT R33, R2, 0x200, R33, 0xf8, !PT ;  /* 0x0000020002217812 */ /* 0x000fc400078ef821 */
[----:B------:R-:W-:Y:S02]  /*86f0*/  @P2 LOP3.LUT R16, R16, 0x4, RZ, 0xfc, !PT ;  /* 0x0000000410102812 */ /* 0x000fe400078efcff */
[----:B------:R-:W-:Y:S02]  /*8700*/  LOP3.LUT R3, R4, 0x2, R3, 0xe2, !PT ;  /* 0x0000000204037812 */ /* 0x000fe400078ee203 */
[----:B------:R-:W-:Y:S02]  /*8710*/  @P1 LOP3.LUT R16, R16, 0x2, RZ, 0xfc, !PT ;  /* 0x0000000210101812 */ /* 0x000fe400078efcff */
[----:B------:R-:W-:Y:S02]  /*8720*/  SEL R2, RZ, 0x4, P4 ;  /* 0x00000004ff027807 */ /* 0x000fe40002000000 */
[----:B------:R-:W-:Y:S02]  /*8730*/  SEL R4, RZ, 0x8, P3 ;  /* 0x00000008ff047807 */ /* 0x000fe40001800000 */
[----:B------:R-:W-:-:S02]  /*8740*/  LOP3.LUT R16, R16, 0xffffffbf, RZ, 0xc0, !PT ;  /* 0xffffffbf10107812 */ /* 0x000fc400078ec0ff */
[----:B------:R-:W-:Y:S02]  /*8750*/  LOP3.LUT R5, R7, 0x180, RZ, 0xfc, !PT ;  /* 0x0000018007057812 */ /* 0x000fe400078efcff */
[----:B------:R-:W-:Y:S02]  /*8760*/  LOP3.LUT R2, R4, R3, R2, 0xfe, !PT ;  /* 0x0000000304027212 */ /* 0x000fe400078efe02 */
[----:B------:R-:W-:Y:S02]  /*8770*/  SEL R3, RZ, 0x10, P2 ;  /* 0x00000010ff037807 */ /* 0x000fe40001000000 */
[----:B------:R-:W-:Y:S02]  /*8780*/  SEL R4, RZ, 0x20, P1 ;  /* 0x00000020ff047807 */ /* 0x000fe40000800000 */
[----:B------:R-:W-:Y:S02]  /*8790*/  @P0 LOP3.LUT R16, R16, 0x40, RZ, 0xfc, !PT ;  /* 0x0000004010100812 */ /* 0x000fe400078efcff */
[----:B------:R-:W-:-:S02]  /*87a0*/  ISETP.GE.AND P0, PT, R5, UR9, PT ;  /* 0x0000000905007c0c */ /* 0x000fc4000bf06270 */
[----:B------:R-:W-:Y:S02]  /*87b0*/  LOP3.LUT R6, R7, 0x1c0, RZ, 0xfc, !PT ;  /* 0x000001c007067812 */ /* 0x000fe400078efcff */
[----:B------:R-:W-:Y:S02]  /*87c0*/  LOP3.LUT R2, R4, R2, R3, 0xfe, !PT ;  /* 0x0000000204027212 */ /* 0x000fe400078efe03 */
[----:B------:R-:W-:Y:S02]  /*87d0*/  MOV R3, UR11 ;  /* 0x0000000b00037c02 */ /* 0x000fe40008000f00 */
[----:B------:R-:W-:Y:S02]  /*87e0*/  SEL R5, RZ, 0x40, P0 ;  /* 0x00000040ff057807 */ /* 0x000fe40000000000 */
[----:B------:R-:W-:Y:S01]  /*87f0*/  ISETP.GE.AND P0, PT, R6, UR9, PT ;  /* 0x0000000906007c0c */ /* 0x000fe2000bf06270 */
[----:B------:R0:W-:Y:S01]  /*8800*/  STL [R1], R3 ;  /* 0x0000000301007387 */ /* 0x0001e20000100800 */
[----:B------:R-:W-:-:S02]  /*8810*/  LOP3.LUT R37, R37, 0xf, RZ, 0xc0, !PT ;  /* 0x0000000f25257812 */ /* 0x000fc400078ec0ff */
[----:B------:R-:W-:Y:S01]  /*8820*/  LOP3.LUT R30, R30, 0xffffffbf, RZ, 0xc0, !PT ;  /* 0xffffffbf1e1e7812 */ /* 0x000fe200078ec0ff */
[----:B------:R1:W-:Y:S01]  /*8830*/  STL [R1+0xc], RZ ;  /* 0x00000cff01007387 */ /* 0x0003e20000100800 */
[----:B------:R-:W-:Y:S02]  /*8840*/  IADD3 R35, -R37, UR5, RZ ;  /* 0x0000000525237c10 */ /* 0x000fe4000fffe1ff */
[----:B------:R-:W-:Y:S02]  /*8850*/  LOP3.LUT R2, R2, R5, RZ, 0xfc, !PT ;  /* 0x0000000502027212 */ /* 0x000fe400078efcff */
[----:B------:R-:W-:Y:S02]  /*8860*/  LOP3.LUT R16, R16, 0x7fffffff, RZ, 0xc0, !PT ;  /* 0x7fffffff10107812 */ /* 0x000fe400078ec0ff */
[----:B0-----:R-:W-:Y:S02]  /*8870*/  SEL R3, RZ, 0x80, P0 ;  /* 0x00000080ff037807 */ /* 0x001fe40000000000 */
[----:B------:R-:W-:-:S02]  /*8880*/  ISETP.GE.AND P0, PT, R7, UR9, PT ;  /* 0x0000000907007c0c */ /* 0x000fc4000bf06270 */
[----:B------:R-:W-:Y:S02]  /*8890*/  LOP3.LUT R3, R2, R3, RZ, 0xfc, !PT ;  /* 0x0000000302037212 */ /* 0x000fe400078efcff */
[C---:B------:R-:W-:Y:S02]  /*88a0*/  ISETP.LT.OR P3, PT, R35.reuse, 0x1, P0 ;  /* 0x000000012300780c */ /* 0x040fe40000761670 */
[C---:B------:R-:W-:Y:S02]  /*88b0*/  ISETP.LT.OR P2, PT, R35.reuse, 0x11, P0 ;  /* 0x000000112300780c */ /* 0x040fe40000741670 */
[C---:B------:R-:W-:Y:S02]  /*88c0*/  ISETP.LT.OR P1, PT, R35.reuse, 0x21, P0 ;  /* 0x000000212300780c */ /* 0x040fe40000721670 */
[----:B------:R-:W-:Y:S02]  /*88d0*/  ISETP.LT.OR P0, PT, R35, 0x31, P0 ;  /* 0x000000312300780c */ /* 0x000fe40000701670 */
[----:B------:R-:W-:Y:S01]  /*88e0*/  LOP3.LUT R23, R37, 0x70, R0, 0xf8, !PT ;  /* 0x0000007025177812 */ /* 0x000fe200078ef800 */
[----:B------:R-:W-:Y:S01]  /*88f0*/  IMAD.U32 R0, RZ, RZ, UR4 ;  /* 0x00000004ff007e24 */ /* 0x000fe2000f8e00ff */
[----:B------:R-:W-:-:S02]  /*8900*/  LEA R4, R33, UR39, 0x1 ;  /* 0x0000002721047c11 */ /* 0x000fc4000f8e08ff */
[----:B------:R-:W-:Y:S02]  /*8910*/  LOP3.LUT R29, R2, 0x40, RZ, 0xc0, !PT ;  /* 0x00000040021d7812 */ /* 0x000fe400078ec0ff */
[----:B------:R-:W-:Y:S02]  /*8920*/  @P3 LOP3.LUT R30, R30, 0x40, RZ, 0xfc, !PT ;  /* 0x000000401e1e3812 */ /* 0x000fe400078efcff */
[----:B------:R-:W-:Y:S02]  /*8930*/  IADD3 R4, R23, -0x40, R0 ;  /* 0xffffffc017047810 */ /* 0x000fe40007ffe000 */
[----:B------:R-:W-:Y:S02]  /*8940*/  LOP3.LUT R30, R30, 0xffffffdf, RZ, 0xc0, !PT ;  /* 0xffffffdf1e1e7812 */ /* 0x000fe400078ec0ff */
[----:B------:R-:W-:Y:S01]  /*8950*/  PRMT R0, R3, 0x8880, RZ ;  /* 0x0000888003007816 */ /* 0x000fe200000000ff */
[----:B------:R1:W-:Y:S01]  /*8960*/  STL [R1+0x10], R4 ;  /* 0x0000100401007387 */ /* 0x0003e20000100800 */
[----:B------:R-:W-:-:S02]  /*8970*/  @P2 LOP3.LUT R30, R30, 0x20, RZ, 0xfc, !PT ;  /* 0x000000201e1e2812 */ /* 0x000fc400078efcff */
[----:B------:R-:W-:Y:S02]  /*8980*/  LOP3.LUT R27, R3, 0x80, RZ, 0xc0, !PT ;  /* 0x00000080031b7812 */ /* 0x000fe400078ec0ff */
[----:B------:R-:W-:Y:S02]  /*8990*/  LOP3.LUT R30, R30, 0xffffffef, RZ, 0xc0, !PT ;  /* 0xffffffef1e1e7812 */ /* 0x000fe400078ec0ff */
[----:B------:R-:W-:Y:S02]  /*89a0*/  SHF.R.U32.HI R29, RZ, 0x2, R29 ;  /* 0x00000002ff1d7819 */ /* 0x000fe4000001161d */
[----:B------:R-:W-:Y:S02]  /*89b0*/  @P1 LOP3.LUT R30, R30, 0x10, RZ, 0xfc, !PT ;  /* 0x000000101e1e1812 */ /* 0x000fe400078efcff */
[----:B------:R-:W-:Y:S02]  /*89c0*/  SHF.R.U32.HI R27, RZ, 0x3, R27 ;  /* 0x00000003ff1b7819 */ /* 0x000fe4000001161b */
[----:B------:R-:W-:-:S04]  /*89d0*/  LOP3.LUT R30, R30, 0xffffbfff, RZ, 0xc0, !PT ;  /* 0xffffbfff1e1e7812 */ /* 0x000fc800078ec0ff */
[----:B------:R-:W-:Y:S02]  /*89e0*/  @P0 LOP3.LUT R30, R30, 0x4000, RZ, 0xfc, !PT ;  /* 0x000040001e1e0812 */ /* 0x000fe400078efcff */
[----:B------:R-:W-:Y:S02]  /*89f0*/  LOP3.LUT P0, RZ, R3, 0x2, RZ, 0xc0, !PT ;  /* 0x0000000203ff7812 */ /* 0x000fe4000780c0ff */
[----:B------:R-:W-:Y:S02]  /*8a00*/  LOP3.LUT R30, R30, 0xfffffff7, RZ, 0xc0, !PT ;  /* 0xfffffff71e1e7812 */ /* 0x000fe400078ec0ff */
[C---:B------:R-:W-:Y:S02]  /*8a10*/  ISETP.LT.OR P1, PT, R35.reuse, 0x1, !P0 ;  /* 0x000000012300780c */ /* 0x040fe40004721670 */
[C---:B------:R-:W-:Y:S02]  /*8a20*/  ISETP.LT.OR P3, PT, R35.reuse, 0x11, !P0 ;  /* 0x000000112300780c */ /* 0x040fe40004761670 */
[----:B------:R-:W-:-:S09]  /*8a30*/  ISETP.LT.OR P2, PT, R35, 0x21, !P0 ;  /* 0x000000212300780c */ /* 0x000fd20004741670 */
[----:B------:R-:W-:Y:S02]  /*8a40*/  @P1 LOP3.LUT R30, R30, 0x8, RZ, 0xfc, !PT ;  /* 0x000000081e1e1812 */ /* 0x000fe400078efcff */
[----:B------:R-:W-:Y:S02]  /*8a50*/  ISETP.LT.OR P1, PT, R35, 0x31, !P0 ;  /* 0x000000312300780c */ /* 0x000fe40004721670 */
[----:B------:R-:W-:Y:S02]  /*8a60*/  LOP3.LUT R30, R30, 0xfffffffb, RZ, 0xc0, !PT ;  /* 0xfffffffb1e1e7812 */ /* 0x000fe400078ec0ff */
[----:B------:R-:W-:Y:S02]  /*8a70*/  LOP3.LUT P0, RZ, R3, 0x4, RZ, 0xc0, !PT ;  /* 0x0000000403ff7812 */ /* 0x000fe4000780c0ff */
[----:B------:R-:W-:Y:S02]  /*8a80*/  @P3 LOP3.LUT R30, R30, 0x4, RZ, 0xfc, !PT ;  /* 0x000000041e1e3812 */ /* 0x000fe400078efcff */
[----:B------:R-:W-:-:S02]  /*8a90*/  ISETP.LT.OR P3, PT, R35, 0x11, !P0 ;  /* 0x000000112300780c */ /* 0x000fc40004761670 */
[----:B------:R-:W-:-:S04]  /*8aa0*/  LOP3.LUT R30, R30, 0xfffffffd, RZ, 0xc0, !PT ;  /* 0xfffffffd1e1e7812 */ /* 0x000fc800078ec0ff */
[----:B------:R-:W-:Y:S02]  /*8ab0*/  @P2 LOP3.LUT R30, R30, 0x2, RZ, 0xfc, !PT ;  /* 0x000000021e1e2812 */ /* 0x000fe400078efcff */
[----:B------:R-:W-:Y:S02]  /*8ac0*/  ISETP.LT.OR P2, PT, R35, 0x1, !P0 ;  /* 0x000000012300780c */ /* 0x000fe40004741670 */
[----:B------:R-:W-:-:S03]  /*8ad0*/  LOP3.LUT R30, R30, 0xffffdfff, RZ, 0xc0, !PT ;  /* 0xffffdfff1e1e7812 */ /* 0x000fc600078ec0ff */
[----:B------:R-:W-:Y:S02]  /*8ae0*/  @P3 LOP3.LUT R16, R16, 0x80000000, RZ, 0xfc, !PT ;  /* 0x8000000010103812 */ /* 0x000fe400078efcff */
[----:B------:R-:W-:Y:S02]  /*8af0*/  @P1 LOP3.LUT R30, R30, 0x2000, RZ, 0xfc, !PT ;  /* 0x000020001e1e1812 */ /* 0x000fe400078efcff */
[----:B------:R-:W-:Y:S02]  /*8b00*/  ISETP.LT.OR P1, PT, R35, 0x21, !P0 ;  /* 0x000000212300780c */ /* 0x000fe40004721670 */
[----:B------:R-:W-:Y:S02]  /*8b10*/  LOP3.LUT R30, R30, 0xfffffffe, RZ, 0xc0, !PT ;  /* 0xfffffffe1e1e7812 */ /* 0x000fe400078ec0ff */
[----:B------:R-:W-:Y:S02]  /*8b20*/  LOP3.LUT R16, R16, 0xbfffffff, RZ, 0xc0, !PT ;  /* 0xbfffffff10107812 */ /* 0x000fe400078ec0ff */
[----:B------:R-:W-:-:S02]  /*8b30*/  @P2 LOP3.LUT R30, R30, 0x1, RZ, 0xfc, !PT ;  /* 0x000000011e1e2812 */ /* 0x000fc400078efcff */
[----:B------:R-:W-:Y:S02]  /*8b40*/  ISETP.LT.OR P2, PT, R35, 0x31, !P0 ;  /* 0x000000312300780c */ /* 0x000fe40004741670 */
[----:B------:R-:W-:Y:S02]  /*8b50*/  LOP3.LUT P0, RZ, R3, 0x8, RZ, 0xc0, !PT ;  /* 0x0000000803ff7812 */ /* 0x000fe4000780c0ff */
[----:B------:R-:W-:Y:S02]  /*8b60*/  LOP3.LUT R30, R30, 0xffffefff, RZ, 0xc0, !PT ;  /* 0xffffefff1e1e7812 */ /* 0x000fe400078ec0ff */
[----:B------:R-:W-:Y:S02]  /*8b70*/  @P1 LOP3.LUT R16, R16, 0x40000000, RZ, 0xfc, !PT ;  /* 0x4000000010101812 */ /* 0x000fe400078efcff */
[C---:B------:R-:W-:Y:S02]  /*8b80*/  ISETP.LT.OR P1, PT, R35.reuse, 0x1, !P0 ;  /* 0x000000012300780c */ /* 0x040fe40004721670 */
[----:B------:R-:W-:-:S02]  /*8b90*/  ISETP.LT.OR P3, PT, R35, 0x11, !P0 ;  /* 0x000000112300780c */ /* 0x000fc40004761670 */
[----:B------:R-:W-:Y:S02]  /*8ba0*/  LOP3.LUT R16, R16, 0xdfffffff, RZ, 0xc0, !PT ;  /* 0xdfffffff10107812 */ /* 0x000fe400078ec0ff */
[----:B------:R-:W-:Y:S02]  /*8bb0*/  @P2 LOP3.LUT R30, R30, 0x1000, RZ, 0xfc, !PT ;  /* 0x000010001e1e2812 */ /* 0x000fe400078efcff */
[----:B------:R-:W-:Y:S02]  /*8bc0*/  ISETP.LT.OR P2, PT, R35, 0x21, !P0 ;  /* 0x000000212300780c */ /* 0x000fe40004741670 */
[----:B------:R-:W-:-:S03]  /*8bd0*/  LOP3.LUT R30, R30, 0xfffff7ff, RZ, 0xc0, !PT ;  /* 0xfffff7ff1e1e7812 */ /* 0x000fc600078ec0ff */
[----:B------:R-:W-:Y:S02]  /*8be0*/  @P1 LOP3.LUT R16, R16, 0x20000000, RZ, 0xfc, !PT ;  /* 0x2000000010101812 */ /* 0x000fe400078efcff */
[----:B------:R-:W-:Y:S02]  /*8bf0*/  ISETP.LT.OR P1, PT, R35, 0x31, !P0 ;  /* 0x000000312300780c */ /* 0x000fe40004721670 */
[----:B------:R-:W-:Y:S02]  /*8c00*/  LOP3.LUT R16, R16, 0xefffffff, RZ, 0xc0, !PT ;  /* 0xefffffff10107812 */ /* 0x000fe400078ec0ff */
[----:B------:R-:W-:Y:S02]  /*8c10*/  LOP3.LUT P0, RZ, R3, 0x10, RZ, 0xc0, !PT ;  /* 0x0000001003ff7812 */ /* 0x000fe4000780c0ff */
[----:B------:R-:W-:Y:S02]  /*8c20*/  @P3 LOP3.LUT R16, R16, 0x10000000, RZ, 0xfc, !PT ;  /* 0x1000000010103812 */ /* 0x000fe400078efcff */
[----:B------:R-:W-:-:S02]  /*8c30*/  ISETP.LT.OR P3, PT, R35, 0x11, !P0 ;  /* 0x000000112300780c */ /* 0x000fc40004761670 */
[----:B------:R-:W-:-:S03]  /*8c40*/  LOP3.LUT R16, R16, 0xf7ffffff, RZ, 0xc0, !PT ;  /* 0xf7ffffff10107812 */ /* 0x000fc600078ec0ff */
[----:B------:R-:W-:Y:S02]  /*8c50*/  @P1 LOP3.LUT R30, R30, 0x800, RZ, 0xfc, !PT ;  /* 0x000008001e1e1812 */ /* 0x000fe400078efcff */
[----:B------:R-:W-:Y:S02]  /*8c60*/  @P2 LOP3.LUT R16, R16, 0x8000000, RZ, 0xfc, !PT ;  /* 0x0800000010102812 */ /* 0x000fe400078efcff */
[C---:B------:R-:W-:Y:S02]  /*8c70*/  ISETP.LT.OR P2, PT, R35.reuse, 0x1, !P0 ;  /* 0x000000012300780c */ /* 0x040fe40004741670 */
[----:B------:R-:W-:Y:S02]  /*8c80*/  LOP3.LUT R16, R16, 0xfbffffff, RZ, 0xc0, !PT ;  /* 0xfbffffff10107812 */ /* 0x000fe400078ec0ff */
[----:B------:R-:W-:Y:S02]  /*8c90*/  ISETP.LT.OR P1, PT, R35, 0x21, !P0 ;  /* 0x000000212300780c */ /* 0x000fe40004721670 */
[----:B------:R-:W-:-:S07]  /*8ca0*/  LOP3.LUT R30, R30, 0xfffffbff, RZ, 0xc0, !PT ;  /* 0xfffffbff1e1e7812 */ /* 0x000fce00078ec0ff */
        /* <DEDUP_REMOVED lines=29> */
[----:B------:R-:W-:Y:S02]  /*8e80*/  ISETP.GE.AND P0, PT, R4, UR36, PT ;  /* 0x0000002404007c0c */ /* 0x000fe4000bf06270 */
[----:B------:R-:W-:-:S04]  /*8e90*/  @P3 LOP3.LUT R16, R16, 0x80000, RZ, 0xfc, !PT ;  /* 0x0008000010103812 */ /* 0x000fc800078efcff */
[----:B------:R-:W-:-:S03]  /*8ea0*/  LOP3.LUT R16, R16, 0xfffeffff, RZ, 0xc0, !PT ;  /* 0xfffeffff10107812 */ /* 0x000fc600078ec0ff */
[----:B------:R-:W-:Y:S02]  /*8eb0*/  @P2 LOP3.LUT R30, R30, 0x100, RZ, 0xfc, !PT ;  /* 0x000001001e1e2812 */ /* 0x000fe400078efcff */
[----:B------:R-:W-:Y:S02]  /*8ec0*/  @P1 LOP3.LUT R16, R16, 0x10000, RZ, 0xfc, !PT ;  /* 0x0001000010101812 */ /* 0x000fe400078efcff */
[----:B------:R-:W-:Y:S02]  /*8ed0*/  ISETP.LT.U32.AND P1, PT, R23, 0x40, !P0 ;  /* 0x000000401700780c */ /* 0x000fe40004721070 */
[----:B------:R-:W-:Y:S02]  /*8ee0*/  ISETP.GT.AND P0, PT, R0, -0x1, PT ;  /* 0xffffffff0000780c */ /* 0x000fe40003f04270 */
[----:B------:R-:W-:Y:S02]  /*8ef0*/  LOP3.LUT R16, R16, 0xfffffdff, RZ, 0xc0, !PT ;  /* 0xfffffdff10107812 */ /* 0x000fe400078ec0ff */
[----:B------:R-:W-:-:S02]  /*8f00*/  ISETP.LT.OR P3, PT, R35, 0x1, P0 ;  /* 0x000000012300780c */ /* 0x000fc40000761670 */
[----:B------:R-:W-:Y:S02]  /*8f10*/  ISETP.LT.OR P2, PT, R35, 0x11, P0 ;  /* 0x000000112300780c */ /* 0x000fe40000741670 */
[----:B------:R-:W-:-:S03]  /*8f20*/  LOP3.LUT R30, R30, 0xffffff7f, RZ, 0xc0, !PT ;  /* 0xffffff7f1e1e7812 */ /* 0x000fc600078ec0ff */
[----:B------:R-:W-:Y:S02]  /*8f30*/  @P1 LOP3.LUT R16, R16, 0x200, RZ, 0xfc, !PT ;  /* 0x0000020010101812 */ /* 0x000fe400078efcff */
[C---:B------:R-:W-:Y:S02]  /*8f40*/  ISETP.LT.OR P1, PT, R35.reuse, 0x21, P0 ;  /* 0x000000212300780c */ /* 0x040fe40000721670 */
[----:B------:R-:W-:Y:S02]  /*8f50*/  LOP3.LUT R16, R16, 0xffdfffff, RZ, 0xc0, !PT ;  /* 0xffdfffff10107812 */ /* 0x000fe400078ec0ff */
[----:B------:R-:W-:Y:S02]  /*8f60*/  ISETP.LT.OR P0, PT, R35, 0x31, P0 ;  /* 0x000000312300780c */ /* 0x000fe40000701670 */
[----:B------:R-:W-:-:S04]  /*8f70*/  @P3 LOP3.LUT R16, R16, 0x200000, RZ, 0xfc, !PT ;  /* 0x0020000010103812 */ /* 0x000fc800078efcff */
[----:B------:R-:W-:-:S04]  /*8f80*/  LOP3.LUT R16, R16, 0xfffbffff, RZ, 0xc0, !PT ;  /* 0xfffbffff10107812 */ /* 0x000fc800078ec0ff */
[----:B------:R-:W-:Y:S02]  /*8f90*/  @P2 LOP3.LUT R16, R16, 0x40000, RZ, 0xfc, !PT ;  /* 0x0004000010102812 */ /* 0x000fe400078efcff */
[C---:B------:R-:W-:Y:S02]  /*8fa0*/  ISETP.GE.AND P2, PT, R35.reuse, 0x1, PT ;  /* 0x000000012300780c */ /* 0x040fe40003f46270 */
[----:B------:R-:W-:Y:S02]  /*8fb0*/  LOP3.LUT R16, R16, 0xffff7fff, RZ, 0xc0, !PT ;  /* 0xffff7fff10107812 */ /* 0x000fe400078ec0ff */
[----:B------:R-:W-:Y:S02]  /*8fc0*/  @P0 LOP3.LUT R30, R30, 0x80, RZ, 0xfc, !PT ;  /* 0x000000801e1e0812 */ /* 0x000fe400078efcff */
[----:B------:R-:W-:Y:S02]  /*8fd0*/  @P1 LOP3.LUT R16, R16, 0x8000, RZ, 0xfc, !PT ;  /* 0x0000800010101812 */ /* 0x000fe400078efcff */
[----:B------:R-:W-:-:S02]  /*8fe0*/  ISETP.GE.AND P1, PT, R35, 0x11, PT ;  /* 0x000000112300780c */ /* 0x000fc40003f26270 */
[----:B------:R-:W-:Y:S02]  /*8ff0*/  LOP3.LUT R16, R16, 0xffffefff, RZ, 0xc0, !PT ;  /* 0xffffefff10107812 */ /* 0x000fe400078ec0ff */
[C---:B------:R-:W-:Y:S02]  /*9000*/  ISETP.GE.AND P0, PT, R35.reuse, 0x21, PT ;  /* 0x000000212300780c */ /* 0x040fe40003f06270 */
[----:B------:R-:W-:Y:S02]  /*9010*/  @P2 LOP3.LUT R16, R16, 0x1000, RZ, 0xfc, !PT ;  /* 0x0000100010102812 */ /* 0x000fe400078efcff */
[----:B------:R-:W-:Y:S02]  /*9020*/  ISETP.GE.AND P2, PT, R35, 0x31, PT ;  /* 0x000000312300780c */ /* 0x000fe40003f46270 */
[----:B------:R-:W-:-:S04]  /*9030*/  LOP3.LUT R16, R16, 0xfffff7ff, RZ, 0xc0, !PT ;  /* 0xfffff7ff10107812 */ /* 0x000fc800078ec0ff */
[----:B------:R-:W-:Y:S02]  /*9040*/  @P1 LOP3.LUT R16, R16, 0x800, RZ, 0xfc, !PT ;  /* 0x0000080010101812 */ /* 0x000fe400078efcff */
[----:B------:R-:W-:Y:S02]  /*9050*/  ISETP.GE.AND P1, PT, R7, UR7, PT ;  /* 0x0000000707007c0c */ /* 0x000fe4000bf26270 */
[----:B------:R-:W-:-:S04]  /*9060*/  LOP3.LUT R16, R16, 0xfffffbff, RZ, 0xc0, !PT ;  /* 0xfffffbff10107812 */ /* 0x000fc800078ec0ff */
[----:B------:R-:W-:Y:S02]  /*9070*/  @P0 LOP3.LUT R16, R16, 0x400, RZ, 0xfc, !PT ;  /* 0x0000040010100812 */ /* 0x000fe400078efcff */
[----:B------:R-:W-:Y:S02]  /*9080*/  ISETP.GE.AND P0, PT, R7, UR10, PT ;  /* 0x0000000a07007c0c */ /* 0x000fe4000bf06270 */
[----:B------:R-:W-:-:S04]  /*9090*/  LOP3.LUT R16, R16, 0xffffbfff, RZ, 0xc0, !PT ;  /* 0xffffbfff10107812 */ /* 0x000fc800078ec0ff */
[----:B------:R-:W-:-:S04]  /*90a0*/  @P2 LOP3.LUT R16, R16, 0x4000, RZ, 0xfc, !PT ;  /* 0x0000400010102812 */ /* 0x000fc800078efcff */
[----:B------:R-:W-:-:S04]  /*90b0*/  LOP3.LUT R16, R16, 0xffffdfff, RZ, 0xc0, !PT ;  /* 0xffffdfff10107812 */ /* 0x000fc800078ec0ff */
[----:B------:R-:W-:-:S04]  /*90c0*/  LOP3.LUT R16, R16, 0xfffffffe, RZ, 0xc0, !PT ;  /* 0xfffffffe10107812 */ /* 0x000fc800078ec0ff */
[----:B------:R-:W-:-:S04]  /*90d0*/  @P1 LOP3.LUT R16, R16, 0x1, RZ, 0xfc, !PT ;  /* 0x0000000110101812 */ /* 0x000fc800078efcff */
[----:B-1----:R-:W-:-:S07]  /*90e0*/  @P0 LOP3.LUT R16, R16, 0x2000, RZ, 0xfc, !PT ;  /* 0x0000200010100812 */ /* 0x002fce00078efcff */
.L_x_3310:
[----:B------:R-:W2:Y:S01]  /*90f0*/  LDL R2, [R1] ;  /* 0x0000000001027983 */ /* 0x000ea20000100800 */
[----:B------:R-:W0:Y:S01]  /*9100*/  LDC R0, c[0x0][0xc38] ;  /* 0x00030e00ff007b82 */ /* 0x000e220000000800 */
[----:B------:R-:W-:Y:S05]  /*9110*/  YIELD ;  /* 0x0000000000007946 */ /* 0x000fea0003800000 */
[----:B------:R-:W-:Y:S01]  /*9120*/  ULDC.64 UR4, c[0x0][0xa28] ;  /* 0x00028a0000047ab9 */ /* 0x000fe20000000a00 */
[----:B------:R-:W-:Y:S01]  /*9130*/  IMAD.MOV.U32 R31, RZ, RZ, RZ ;  /* 0x000000ffff1f7224 */ /* 0x000fe200078e00ff */
[----:B0-----:R-:W-:-:S13]  /*9140*/  ISETP.NE.AND P0, PT, R0, 0x1, PT ;  /* 0x000000010000780c */ /* 0x001fda0003f05270 */
[----:B------:R-:W2:Y:S08]  /*9150*/  @P0 LDC R0, c[0x0][0xc3c] ;  /* 0x00030f00ff000b82 */ /* 0x000eb00000000800 */
[----:B------:R-:W0:Y:S01]  /*9160*/  @P0 LDC R3, c[0x0][0xc40] ;  /* 0x00031000ff030b82 */ /* 0x000e220000000800 */
[----:B--2---:R-:W-:-:S04]  /*9170*/  @P0 IMAD.HI.U32 R0, R2, R0, RZ ;  /* 0x0000000002000227 */ /* 0x004fc800078e00ff */
[----:B------:R-:W-:Y:S01]  /*9180*/  IMAD.MOV.U32 R36, RZ, RZ, R2 ;  /* 0x000000ffff247224 */ /* 0x000fe200078e0002 */
[----:B0-----:R-:W-:Y:S02]  /*9190*/  @P0 SHF.R.U32.HI R36, RZ, R3, R0 ;  /* 0x00000003ff240219 */ /* 0x001fe40000011600 */
[----:B------:R-:W0:Y:S03]  /*91a0*/  LDC R0, c[0x0][0xc44] ;  /* 0x00031100ff007b82 */ /* 0x000e260000000800 */
[----:B------:R-:W-:Y:S01]  /*91b0*/  IMAD.MOV.U32 R26, RZ, RZ, R36 ;  /* 0x000000ffff1a7224 */ /* 0x000fe200078e0024 */
        /* <DEDUP_REMOVED lines=12> */
[----:B01----:R-:W-:Y:S05]  /*9280*/  @!P0 BRA `(.L_x_3276) ;  /* 0x0000000000408947 */ /* 0x003fea0003800000 */
[----:B------:R-:W-:Y:S01]  /*9290*/  MOV R2, 0x0 ;  /* 0x0000000000027802 */ /* 0x000fe20000000f00 */
[----:B------:R-:W-:Y:S01]  /*92a0*/  ULDC.64 UR6, c[0x4][0xf0] ;  /* 0x01003c0000067ab9 */ /* 0x000fe20000000a00 */
[----:B------:R-:W-:Y:S01]  /*92b0*/  ULDC.64 UR8, c[0x4][0xf8] ;  /* 0x01003e0000087ab9 */ /* 0x000fe20000000a00 */
[----:B------:R-:W-:Y:S01]  /*92c0*/  ULDC.64 UR4, c[0x4][0x40] ;  /* 0x0100100000047ab9 */ /* 0x000fe20000000a00 */
[----:B------:R-:W-:Y:S01]  /*92d0*/  MOV R4, UR6 ;  /* 0x0000000600047c02 */ /* 0x000fe20008000f00 */
[----:B------:R-:W-:Y:S01]  /*92e0*/  IMAD.U32 R5, RZ, RZ, UR7 ;  /* 0x00000007ff057e24 */ /* 0x000fe2000f8e00ff */
        /* <DEDUP_REMOVED lines=10> */
.L_x_3276:
        /* <DEDUP_REMOVED lines=20> */
.L_x_3278:
        /* <DEDUP_REMOVED lines=15> */
.L_x_3277:
[----:B------:R-:W-:Y:S01]  /*95c0*/  ULDC.64 UR4, c[0x0][0x9f8] ;  /* 0x00027e0000047ab9 */ /* 0x000fe20000000a00 */
[----:B------:R-:W-:Y:S01]  /*95d0*/  IMAD.MOV.U32 R25, RZ, RZ, R26 ;  /* 0x000000ffff197224 */ /* 0x000fe200078e001a */
[----:B------:R-:W-:Y:S01]  /*95e0*/  ISETP.NE.U32.AND P0, PT, RZ, UR4, PT ;  /* 0x00000004ff007c0c */ /* 0x000fe2000bf05070 */
[----:B------:R-:W0:Y:S01]  /*95f0*/  LDC R8, c[0x0][0x430] ;  /* 0x00010c00ff087b82 */ /* 0x000e220000000800 */
[----:B------:R-:W-:Y:S01]  /*9600*/  IADD3 R5, -R26, RZ, RZ ;  /* 0x000000ff1a057210 */ /* 0x000fe20007ffe1ff */
        /* <DEDUP_REMOVED lines=8> */
.L_x_3328:
[----:B------:R-:W2:Y:S01]  /*9690*/  LDL R0, [R1+0x10] ;  /* 0x0000100001007983 */ /* 0x000ea20000100800 */
[----:B------:R-:W-:Y:S01]  /*96a0*/  ISETP.NE.AND P0, PT, R8, 0x1, PT ;  /* 0x000000010800780c */ /* 0x000fe20003f05270 */
[----:B------:R-:W-:Y:S01]  /*96b0*/  IMAD.MOV.U32 R28, RZ, RZ, RZ ;  /* 0x000000ffff1c7224 */ /* 0x000fe200078e00ff */
[C---:B------:R-:W-:Y:S02]  /*96c0*/  LOP3.LUT P1, RZ, R16.reuse, 0x200, RZ, 0xc0, !PT ;  /* 0x0000020010ff7812 */ /* 0x040fe4000782c0ff */
[----:B-----5:R-:W-:Y:S02]  /*96d0*/  SHF.R.S32.HI R32, RZ, 0x1f, R25 ;  /* 0x0000001fff207819 */ /* 0x020fe40000011419 */
[----:B------:R-:W-:-:S07]  /*96e0*/  LOP3.LUT R16, R16, 0xfffffeff, RZ, 0xc0, !PT ;  /* 0xfffffeff10107812 */ /* 0x000fce00078ec0ff */
[----:B-1----:R-:W0:Y:S01]  /*96f0*/  @P0 LDC R3, c[0x0][0x434] ;  /* 0x00010d00ff030b82 */ /* 0x002e220000000800 */
[----:B------:R-:W-:-:S07]  /*9700*/  @P0 LOP3.LUT R16, R16, 0x100, RZ, 0xfc, !PT ;  /* 0x0000010010100812 */ /* 0x000fce00078efcff */
[----:B------:R-:W1:Y:S08]  /*9710*/  @P0 LDC R5, c[0x0][0x438] ;  /* 0x00010e00ff050b82 */ /* 0x000e700000000800 */
[----:B------:R-:W3:Y:S01]  /*9720*/  @P1 LDC.64 R6, c[0x0][0x428] ;  /* 0x00010a00ff061b82 */ /* 0x000ee20000000a00 */
[----:B--2---:R-:W-:-:S04]  /*9730*/  IMAD.IADD R34, R0, 0x1, R31 ;  /* 0x0000000100227824 */ /* 0x004fc800078e021f */
[----:B0-----:R-:W-:-:S04]  /*9740*/  @P0 IMAD.HI.U32 R0, R34, R3, RZ ;  /* 0x0000000322000227 */ /* 0x001fc800078e00ff */
[----:B------:R-:W-:Y:S01]  /*9750*/  IMAD.MOV.U32 R9, RZ, RZ, R34 ;  /* 0x000000ffff097224 */ /* 0x000fe200078e0022 */
[----:B-1----:R-:W-:Y:S01]  /*9760*/  @P0 SHF.R.U32.HI R9, RZ, R5, R0 ;  /* 0x00000005ff090219 */ /* 0x002fe20000011600 */
[-C--:B---3--:R-:W-:Y:S01]  /*9770*/  @P1 IMAD R0, R32, R6.reuse, RZ ;  /* 0x0000000620001224 */ /* 0x088fe200078e02ff */
[----:B------:R-:W0:Y:S02]  /*9780*/  @P1 LDC.64 R4, c[0x0][0x418] ;  /* 0x00010600ff041b82 */ /* 0x000e240000000a00 */
[--C-:B------:R-:W-:Y:S01]  /*9790*/  @P1 SHF.R.S32.HI R3, RZ, 0x1f, R9.reuse ;  /* 0x0000001fff031819 */ /* 0x100fe20000011409 */
[----:B------:R-:W-:Y:S02]  /*97a0*/  @P1 IMAD.MOV.U32 R2, RZ, RZ, R9 ;  /* 0x000000ffff021224 */ /* 0x000fe400078e0009 */
[C---:B------:R-:W-:Y:S02]  /*97b0*/  @P1 IMAD R7, R25.reuse, R7, R0 ;  /* 0x0000000719071224 */ /* 0x040fe400078e0200 */
[----:B------:R-:W-:-:S04]  /*97c0*/  @P1 IMAD.WIDE.U32 R2, R25, R6, R2 ;  /* 0x0000000619021225 */ /* 0x000fc800078e0002 */
[----:B------:R-:W-:Y:S01]  /*97d0*/  @P1 IMAD.IADD R0, R3, 0x1, R7 ;  /* 0x0000000103001824 */ /* 0x000fe200078e0207 */
[----:B0-----:R-:W-:-:S04]  /*97e0*/  @P1 LEA R4, P0, R2, R4, 0x2 ;  /* 0x0000000402041211 */ /* 0x001fc800078010ff */
[----:B------:R-:W-:-:S05]  /*97f0*/  @P1 LEA.HI.X R5, R2, R5, R0, 0x2, P0 ;  /* 0x0000000502051211 */ /* 0x000fca00000f1400 */
[----:B------:R0:W5:Y:S01]  /*9800*/  @P1 LDG.E R28, desc[UR50][R4.64] ;  /* 0x00000032041c1981 */ /* 0x000162000c1e1900 */
[----:B------:R-:W-:Y:S01]  /*9810*/  MOV R0, UR41 ;  /* 0x0000002900007c02 */ /* 0x000fe20008000f00 */
[----:B------:R-:W-:Y:S01]  /*9820*/  IMAD.MOV R3, RZ, RZ, -R9 ;  /* 0x000000ffff037224 */ /* 0x000fe200078e0a09 */
[----:B------:R-:W-:Y:S02]  /*9830*/  LOP3.LUT R16, R16, 0xffffff7f, RZ, 0xc0, !PT ;  /* 0xffffff7f10107812 */ /* 0x000fe400078ec0ff */
[----:B------:R-:W-:Y:S01]  /*9840*/  ISETP.NE.AND P0, PT, R0, 0x3, PT ;  /* 0x000000030000780c */ /* 0x000fe20003f05270 */
[----:B------:R-:W-:Y:S01]  /*9850*/  IMAD R34, R8, R3, R34 ;  /* 0x0000000308227224 */ /* 0x000fe200078e0222 */
[----:B------:R-:W-:-:S11]  /*9860*/  SHF.R.S32.HI R24, RZ, 0x1f, R18 ;  /* 0x0000001fff187819 */ /* 0x000fd60000011412 */
[----:B------:R-:W-:Y:S01]  /*9870*/  @P0 LOP3.LUT R16, R16, 0x80, RZ, 0xfc, !PT ;  /* 0x0000008010100812 */ /* 0x000fe200078efcff */
[----:B0-----:R-:W-:Y:S06]  /*9880*/  @!P0 BRA `(.L_x_3280) ;  /* 0x0000000000048947 */ /* 0x001fec0003800000 */
[----:B------:R-:W-:Y:S01]  /*9890*/  BPT.TRAP 0x1 ;  /* 0x000000040000795c */ /* 0x000fe20000300000 */
.L_x_3280:
[----:B------:R-:W-:Y:S01]  /*98a0*/  LEA R19, R17, UR39, 0x3 ;  /* 0x0000002711137c11 */ /* 0x000fe2000f8e18ff */
[----:B------:R-:W-:Y:S01]  /*98b0*/  BSSY B0, `(.L_x_3281) ;  /* 0x0000004000007945 */ /* 0x000fe20003800000 */
[----:B------:R-:W-:-:S04]  /*98c0*/  SHF.L.U32 R0, R22, 0x1f, RZ ;  /* 0x0000001f16007819 */ /* 0x000fc800000006ff */
[----:B------:R-:W0:Y:S02]  /*98d0*/  SYNCS.PHASECHK.TRANS64.TRYWAIT P0, [R19+URZ+0x28c40], R0 ;  /* 0x028c4000130075a7 */ /* 0x000e24000800017f */
[----:B0-----:R-:W-:Y:S05]  /*98e0*/  @!P0 BRA `(.L_x_3282) ;  /* 0x0000002c00488947 */ /* 0x001fea0003800000 */
.L_x_3329:
[----:B------:R-:W-:Y:S05]  /*98f0*/  BSYNC B0 ;  /* 0x0000000000007941 */ /* 0x000fea0003800000 */
.L_x_3281:
[----:B0-----:R-:W-:Y:S01]  /*9900*/  SHF.R.S32.HI R0, RZ, 0x1f, R34 ;  /* 0x0000001fff007819 */ /* 0x001fe20000011422 */
[----:B------:R-:W-:Y:S01]  /*9910*/  ULDC.64 UR4, c[0x0][0x300] ;  /* 0x0000c00000047ab9 */ /* 0x000fe20000000a00 */
[----:B------:R-:W0:Y:S01]  /*9920*/  S2R R20, SR_TID.X ;  /* 0x0000000000147919 */ /* 0x000e220000002100 */
[----:B------:R-:W-:Y:S01]  /*9930*/  LOP3.LUT P1, RZ, R16, 0x1, RZ, 0xc0, !PT ;  /* 0x0000000110ff7812 */ /* 0x000fe2000782c0ff */
[----:B------:R-:W-:Y:S02]  /*9940*/  IMAD R4, R17, 0x1000, R33 ;  /* 0x0000100011047824 */ /* 0x000fe400078e0221 */
[----:B------:R-:W-:Y:S01]  /*9950*/  IMAD R3, R0, UR4, RZ ;  /* 0x0000000400037c24 */ /* 0x000fe2000f8e02ff */
[----:B------:R1:W-:Y:S03]  /*9960*/  STL [R1+0x4], R0 ;  /* 0x0000040001007387 */ /* 0x0003e60000100800 */
[----:B------:R-:W-:-:S02]  /*9970*/  IMAD R5, R34, UR5, R3 ;  /* 0x0000000522057c24 */ /* 0x000fc4000f8e0203 */
[----:B------:R-:W-:Y:S01]  /*9980*/  IMAD.WIDE.U32 R2, R34, UR4, RZ ;  /* 0x0000000422027c25 */ /* 0x000fe2000f8e00ff */
[----:B------:R-:W-:-:S03]  /*9990*/  ULDC.64 UR4, c[0x0][0x310] ;  /* 0x0000c40000047ab9 */ /* 0x000fc60000000a00 */
[----:B------:R-:W-:Y:S01]  /*99a0*/  IMAD.IADD R3, R3, 0x1, R5 ;  /* 0x0000000103037824 */ /* 0x000fe200078e0205 */
[----:B-1---5:R-:W-:Y:S01]  /*99b0*/  SHF.R.S32.HI R0, RZ, 0x1f, R28 ;  /* 0x0000001fff007819 */ /* 0x022fe2000001141c */
[----:B------:R-:W-:-:S04]  /*99c0*/  IMAD.WIDE.U32 R2, R28, UR4, R2 ;  /* 0x000000041c027c25 */ /* 0x000fc8000f8e0002 */
[----:B------:R1:W-:Y:S01]  /*99d0*/  STL [R1+0x8], R0 ;  /* 0x0000080001007387 */ /* 0x0003e20000100800 */
[----:B------:R-:W-:-:S04]  /*99e0*/  IMAD R5, R0, UR4, RZ ;  /* 0x0000000400057c24 */ /* 0x000fc8000f8e02ff */
[----:B------:R-:W-:Y:S01]  /*99f0*/  IMAD R5, R28, UR5, R5 ;  /* 0x000000051c057c24 */ /* 0x000fe2000f8e0205 */
[----:B------:R-:W-:-:S03]  /*9a00*/  ULDC.64 UR4, c[0x0][0x308] ;  /* 0x0000c20000047ab9 */ /* 0x000fc60000000a00 */
[----:B------:R-:W-:Y:S02]  /*9a10*/  IMAD.IADD R3, R3, 0x1, R5 ;  /* 0x0000000103037824 */ /* 0x000fe400078e0205 */
[----:B------:R-:W-:Y:S02]  /*9a20*/  IMAD R5, R24, UR4, RZ ;  /* 0x0000000418057c24 */ /* 0x000fe4000f8e02ff */
[----:B------:R-:W-:-:S04]  /*9a30*/  IMAD.WIDE.U32 R2, R18, UR4, R2 ;  /* 0x0000000412027c25 */ /* 0x000fc8000f8e0002 */
[----:B------:R-:W-:Y:S01]  /*9a40*/  IMAD R5, R18, UR5, R5 ;  /* 0x0000000512057c24 */ /* 0x000fe2000f8e0205 */
[----:B------:R-:W-:Y:S01]  /*9a50*/  ULDC.64 UR4, c[0x0][0x2e8] ;  /* 0x0000ba0000047ab9 */ /* 0x000fe20000000a00 */
[----:B0-----:R-:W-:Y:S01]  /*9a60*/  IMAD.SHL.U32 R20, R20, 0x8, RZ ;  /* 0x0000000814147824 */ /* 0x001fe200078e00ff */
[----:B-1----:R-:W-:Y:S01]  /*9a70*/  LEA R0, P0, R2, UR4, 0x1 ;  /* 0x0000000402007c11 */ /* 0x002fe2000f8008ff */
[----:B------:R-:W-:Y:S01]  /*9a80*/  IMAD.IADD R5, R3, 0x1, R5 ;  /* 0x0000000103057824 */ /* 0x000fe200078e0205 */
[----:B------:R-:W-:Y:S02]  /*9a90*/  UMOV UR4, 0xffffffff ;  /* 0xffffffff00047882 */ /* 0x000fe40000000000 */
[----:B------:R-:W-:Y:S02]  /*9aa0*/  LOP3.LUT R20, R20, 0x38, RZ, 0xc0, !PT ;  /* 0x0000003814147812 */ /* 0x000fe400078ec0ff */
[----:B------:R-:W-:Y:S01]  /*9ab0*/  LEA.HI.X R5, R2, UR5, R5, 0x1, P0 ;  /* 0x0000000502057c11 */ /* 0x000fe200080f0c05 */
[----:B------:R-:W-:Y:S06]  /*9ac0*/  BRA.DIV UR4, `(.L_x_3283) ;  /* 0x0000002a04e47947 */ /* 0x000fec000b800000 */
[----:B------:R-:W0:Y:S01]  /*9ad0*/  SHFL.IDX PT, R14, R0, RZ, 0x181f ;  /* 0x00181fff000e7589 */ /* 0x000e2200000e0000 */
[C---:B------:R-:W-:Y:S02]  /*9ae0*/  ISETP.GE.AND P4, PT, R35.reuse, 0x1, PT ;  /* 0x000000012300780c */ /* 0x040fe40003f86270 */
[C---:B------:R-:W-:Y:S01]  /*9af0*/  ISETP.GE.AND P3, PT, R35.reuse, 0x11, PT ;  /* 0x000000112300780c */ /* 0x040fe20003f66270 */
[----:B------:R-:W1:Y:S01]  /*9b00*/  SHFL.IDX PT, R2, R5, RZ, 0x181f ;  /* 0x00181fff05027589 */ /* 0x000e6200000e0000 */
[----:B------:R-:W-:-:S03]  /*9b10*/  ISETP.GE.AND P2, PT, R35, 0x21, PT ;  /* 0x000000212300780c */ /* 0x000fc60003f46270 */
[----:B------:R-:W-:Y:S06]  /*9b20*/  SHFL.IDX PT, R8, R5, 0x1, 0x181f ;  /* 0x00381f0005087f89 */ /* 0x000fec00000e0000 */
[C---:B------:R-:W-:Y:S02]  /*9b30*/  @P4 LEA R7, R4.reuse, UR39, 0x1 ;  /* 0x0000002704074c11 */ /* 0x040fe4000f8e08ff */
[----:B------:R-:W-:Y:S02]  /*9b40*/  @P3 LEA R9, R4, UR39, 0x1 ;  /* 0x0000002704093c11 */ /* 0x000fe4000f8e08ff */
[----:B0-----:R-:W-:-:S02]  /*9b50*/  @P4 LEA R3, P0, R20, R14, 0x1 ;  /* 0x0000000e14034211 */ /* 0x001fc400078008ff */
[----:B------:R-:W0:Y:S03]  /*9b60*/  SHFL.IDX PT, R14, R0, 0x1, 0x181f ;  /* 0x00381f00000e7f89 */ /* 0x000e2600000e0000 */
[----:B-1----:R-:W-:-:S05]  /*9b70*/  @P4 IMAD.X R2, RZ, RZ, R2, P0 ;  /* 0x000000ffff024224 */ /* 0x002fca00000e0602 */
[----:B------:R-:W-:-:S04]  /*9b80*/  @P4 LOP3.LUT R3, R3, R2, RZ, 0x3c, !PT ;  /* 0x0000000203034212 */ /* 0x000fc800078e3cff */
[----:B------:R-:W-:-:S04]  /*9b90*/  @P4 LOP3.LUT R2, R3, R2, RZ, 0x3c, !PT ;  /* 0x0000000203024212 */ /* 0x000fc800078e3cff */
[----:B------:R-:W-:-:S05]  /*9ba0*/  @P4 LOP3.LUT R3, R3, R2, RZ, 0x3c, !PT ;  /* 0x0000000203034212 */ /* 0x000fca00078e3cff */
[----:B------:R1:W-:Y:S01]  /*9bb0*/  @P4 LDGSTS.E.BYPASS.LTC128B.128 [R7+0x22400], desc[UR50][R2.64], !P1 ;  /* 0x2240000002074fae */ /* 0x0003e2000c901d72 */
[----:B0-----:R-:W-:-:S03]  /*9bc0*/  @P3 LEA R6, P0, R20, R14, 0x1 ;  /* 0x0000000e14063211 */ /* 0x001fc600078008ff */
[----:B------:R-:W0:Y:S01]  /*9bd0*/  SHFL.IDX PT, R14, R0, 0x2, 0x181f ;  /* 0x00581f00000e7f89 */ /* 0x000e2200000e0000 */
[----:B------:R-:W-:-:S03]  /*9be0*/  @P3 IADD3.X R8, RZ, R8, RZ, P0, !PT ;  /* 0x00000008ff083210 */ /* 0x000fc600007fe4ff */
[----:B-1----:R-:W1:Y:S02]  /*9bf0*/  SHFL.IDX PT, R2, R5, 0x2, 0x181f ;  /* 0x00581f0005027f89 */ /* 0x002e6400000e0000 */
[----:B------:R-:W-:Y:S02]  /*9c00*/  @P3 IMAD.MOV.U32 R3, RZ, RZ, R8 ;  /* 0x000000ffff033224 */ /* 0x000fe400078e0008 */
[----:B------:R-:W2:Y:S01]  /*9c10*/  SHFL.IDX PT, R5, R5, 0x3, 0x181f ;  /* 0x00781f0005057f89 */ /* 0x000ea200000e0000 */
[----:B0-----:R-:W-:-:S03]  /*9c20*/  @P2 LEA R7, P0, R20, R14, 0x1 ;  /* 0x0000000e14072211 */ /* 0x001fc600078008ff */
[----:B------:R0:W3:Y:S02]  /*9c30*/  SHFL.IDX PT, R14, R0, 0x3, 0x181f ;  /* 0x00781f00000e7f89 */ /* 0x0000e400000e0000 */
[----:B-1----:R-:W-:Y:S02]  /*9c40*/  @P2 IMAD.X R10, RZ, RZ, R2, P0 ;  /* 0x000000ffff0a2224 */ /* 0x002fe400000e0602 */
[----:B------:R-:W-:Y:S01]  /*9c50*/  @P3 IMAD.MOV.U32 R2, RZ, RZ, R6 ;  /* 0x000000ffff023224 */ /* 0x000fe200078e0006 */
[----:B------:R-:W-:-:S04]  /*9c60*/  @P2 LEA R6, R4, UR39, 0x1 ;  /* 0x0000002704062c11 */ /* 0x000fc8000f8e08ff */
[----:B------:R1:W-:Y:S02]  /*9c70*/  @P3 LDGSTS.E.BYPASS.LTC128B.128 [R9+0x22c00], desc[UR50][R2.64], !P1 ;  /* 0x22c0000002093fae */ /* 0x0003e4000c901d72 */
[----:B-1----:R-:W-:Y:S02]  /*9c80*/  @P2 IMAD.MOV.U32 R2, RZ, RZ, R7 ;  /* 0x000000ffff022224 */ /* 0x002fe400078e0007 */
[----:B------:R-:W-:-:S05]  /*9c90*/  @P2 IMAD.MOV.U32 R3, RZ, RZ, R10 ;  /* 0x000000ffff032224 */ /* 0x000fca00078e000a */
[----:B--23--:R0:W-:Y:S02]  /*9ca0*/  @P2 LDGSTS.E.BYPASS.LTC128B.128 [R6+0x23400], desc[UR50][R2.64], !P1 ;  /* 0x2340000002062fae */ /* 0x00c1e4000c901d72 */
.L_x_3339:
[----:B------:R-:W-:-:S13]  /*9cb0*/  ISETP.GE.AND P2, PT, R35, 0x31, PT ;  /* 0x000000312300780c */ /* 0x000fda0003f46270 */
[----:B0-----:R-:W-:-:S05]  /*9cc0*/  @P2 LEA R2, P0, R20, R14, 0x1 ;  /* 0x0000000e14022211 */ /* 0x001fca00078008ff */
[----:B------:R-:W-:Y:S01]  /*9cd0*/  @P2 IMAD.X R3, RZ, RZ, R5, P0 ;  /* 0x000000ffff032224 */ /* 0x000fe200000e0605 */
[----:B------:R-:W-:Y:S02]  /*9ce0*/  @P2 LEA R5, R4, UR39, 0x1 ;  /* 0x0000002704052c11 */ /* 0x000fe4000f8e08ff */
[----:B------:R-:W-:-:S03]  /*9cf0*/  PLOP3.LUT P0, PT, PT, PT, PT, 0x80, 0x0 ;  /* 0x000000000000781c */ /* 0x000fc60003f0f070 */
[----:B------:R-:W-:Y:S01]  /*9d00*/  @!PT LDS RZ, [RZ] ;  /* 0x00000000fffff984 */ /* 0x000fe20000000800 */
[----:B------:R-:W-:Y:S01]  /*9d10*/  @!PT LDS RZ, [RZ] ;  /* 0x00000000fffff984 */ /* 0x000fe20000000800 */
[----:B------:R-:W-:Y:S01]  /*9d20*/  @!PT LDS RZ, [RZ] ;  /* 0x00000000fffff984 */ /* 0x000fe20000000800 */
[----:B------:R0:W-:Y:S01]  /*9d30*/  @P2 LDGSTS.E.BYPASS.LTC128B.128 [R5+0x23c00], desc[UR50][R2.64], !P1 ;  /* 0x23c0000002052fae */ /* 0x0001e2000c901d72 */
[----:B------:R-:W-:-:S09]  /*9d40*/  NOP ;  /* 0x0000000000007918 */ /* 0x000fd20000000000 */
.L_x_3284:
[----:B------:R-:W-:Y:S02]  /*9d50*/  PLOP3.LUT P1, PT, P1, P0, PT, 0xa2, 0x0 ;  /* 0x000000000000781c */ /* 0x000fe40000f21472 */
[----:B------:R-:W-:-:S08]  /*9d60*/  @P0 R2UR P1, UR4, R19 ;  /* 0x00000000130402ca */ /* 0x000fd00000020000 */
[----:B------:R-:W-:-:S05]  /*9d70*/  @P0 PLOP3.LUT P0, PT, P1, PT, PT, 0x80, 0x0 ;  /* 0x000000000000081c */ /* 0x000fca0000f0f070 */
[----:B------:R-:W-:Y:S01]  /*9d80*/  @!P1 SYNCS.ARRIVE.TRANS64.RED.A0T1 RZ, [UR4+0x28c30], RZ ;  /* 0x028c30ffffff99a7 */ /* 0x000fe20008200404 */
[----:B------:R-:W-:Y:S07]  /*9d90*/  @!P1 ARRIVES.LDGSTSBAR.64.TRANSCNT [UR4+0x28c30] ;  /* 0x028c3000ff0099b0 */ /* 0x000fee0008000a84 */
[----:B------:R-:W-:Y:S05]  /*9da0*/  @P0 BRA.U.ANY `(.L_x_3284) ;  /* 0xfffffffd00e80947 */ /* 0x000fea000393ffff */
[----:B------:R-:W-:Y:S01]  /*9db0*/  NOP ;  /* 0x0000000000007918 */ /* 0x000fe20000000000 */
[----:B------:R-:W-:-:S04]  /*9dc0*/  MOV R0, UR41 ;  /* 0x0000002900007c02 */ /* 0x000fc80008000f00 */
[----:B------:R-:W-:-:S13]  /*9dd0*/  ISETP.NE.AND P2, PT, R0, 0x3, PT ;  /* 0x000000030000780c */ /* 0x000fda0003f45270 */
[----:B------:R-:W-:Y:S05]  /*9de0*/  @!P2 BRA `(.L_x_3285) ;  /* 0x000000000004a947 */ /* 0x000fea0003800000 */
[----:B------:R-:W-:Y:S01]  /*9df0*/  BPT.TRAP 0x1 ;  /* 0x000000040000795c */ /* 0x000fe20000300000 */
.L_x_3285:
        /* <DEDUP_REMOVED lines=16> */
[----:B------:R-:W-:-:S02]  /*9f00*/  IMAD.U32 R7, RZ, RZ, UR7 ;  /* 0x00000007ff077e24 */ /* 0x000fc4000f8e00ff */
[----:B------:R-:W-:Y:S02]  /*9f10*/  IMAD.U32 R10, RZ, RZ, UR8 ;  /* 0x00000008ff0a7e24 */ /* 0x000fe4000f8e00ff */
[----:B------:R-:W-:Y:S02]  /*9f20*/  IMAD.U32 R11, RZ, RZ, UR9 ;  /* 0x00000009ff0b7e24 */ /* 0x000fe4000f8e00ff */
[----:B------:R-:W-:Y:S02]  /*9f30*/  IMAD.MOV.U32 R12, RZ, RZ, 0x1 ;  /* 0x00000001ff0c7424 */ /* 0x000fe400078e00ff */
[----:B------:R-:W-:-:S07]  /*9f40*/  IMAD.MOV.U32 R13, RZ, RZ, RZ ;  /* 0x000000ffff0d7224 */ /* 0x000fce00078e00ff */
[----:B------:R-:W-:-:S07]  /*9f50*/  LEPC R20, `(.L_x_3286) ;  /* 0x000000001014794e */ /* 0x000fce0000000000 */
[----:B01----:R-:W-:Y:S05]  /*9f60*/  CALL.ABS.NOINC R2 ;  /* 0x0000000002007343 */ /* 0x003fea0003c00000 */
.L_x_3286:
[----:B------:R-:W2:Y:S01]  /*9f70*/  LDL R20, [R1] ;  /* 0x0000000001147983 */ /* 0x000ea20000100800 */
[----:B------:R-:W3:Y:S01]  /*9f80*/  LDC R4, c[0x0][0x448] ;  /* 0x00011200ff047b82 */ /* 0x000ee20000000800 */
[----:B------:R-:W-:Y:S01]  /*9f90*/  IMAD.MOV R0, RZ, RZ, -R36 ;  /* 0x000000ffff007224 */ /* 0x000fe200078e0a24 */
[----:B------:R-:W-:Y:S01]  /*9fa0*/  ULDC UR4, c[0x0][0xc38] ;  /* 0x00030e0000047ab9 */ /* 0x000fe20000000800 */
[----:B------:R-:W4:Y:S01]  /*9fb0*/  S2R R9, SR_TID.X ;  /* 0x0000000000097919 */ /* 0x000f220000002100 */
[----:B------:R-:W-:Y:S02]  /*9fc0*/  LOP3.LUT P5, RZ, R16, 0x2000, RZ, 0xc0, !PT ;  /* 0x0000200010ff7812 */ /* 0x000fe400078ac0ff */
[----:B------:R-:W-:Y:S02]  /*9fd0*/  LEA R8, R33, UR39, 0x1 ;  /* 0x0000002721087c11 */ /* 0x000fe4000f8e08ff */
[----:B---3--:R-:W-:Y:S01]  /*9fe0*/  ISETP.NE.AND P0, PT, R4, 0x1, PT ;  /* 0x000000010400780c */ /* 0x008fe20003f05270 */
[----:B----4-:R-:W-:-:S12]  /*9ff0*/  IMAD.SHL.U32 R9, R9, 0x8, RZ ;  /* 0x0000000809097824 */ /* 0x010fd800078e00ff */
[----:B0-----:R-:W0:Y:S01]  /*a000*/  @P0 LDC R3, c[0x0][0x44c] ;  /* 0x00011300ff030b82 */ /* 0x001e220000000800 */
[----:B------:R-:W-:-:S07]  /*a010*/  LOP3.LUT R9, R9, 0x38, RZ, 0xc0, !PT ;  /* 0x0000003809097812 */ /* 0x000fce00078ec0ff */
[----:B------:R-:W3:Y:S01]  /*a020*/  @P0 LDC R2, c[0x0][0x450] ;  /* 0x00011400ff020b82 */ /* 0x000ee20000000800 */
[----:B--2---:R-:W-:Y:S01]  /*a030*/  IMAD R0, R0, UR4, R20 ;  /* 0x0000000400007c24 */ /* 0x004fe2000f8e0214 */
[----:B------:R-:W-:-:S03]  /*a040*/  ULDC.64 UR4, c[0x0][0x2d8] ;  /* 0x0000b60000047ab9 */ /* 0x000fc60000000a00 */
[----:B------:R-:W-:-:S04]  /*a050*/  IMAD R6, R0, 0x40, R23 ;  /* 0x0000004000067824 */ /* 0x000fc800078e0217 */
[----:B0-----:R-:W-:-:S04]  /*a060*/  @P0 IMAD.HI.U32 R3, R6, R3, RZ ;  /* 0x0000000306030227 */ /* 0x001fc800078e00ff */
[----:B------:R-:W-:Y:S01]  /*a070*/  IMAD.MOV.U32 R5, RZ, RZ, R6 ;  /* 0x000000ffff057224 */ /* 0x000fe200078e0006 */
[----:B---3--:R-:W-:-:S05]  /*a080*/  @P0 SHF.R.U32.HI R5, RZ, R2, R3 ;  /* 0x00000002ff050219 */ /* 0x008fca0000011603 */
[----:B------:R-:W-:-:S04]  /*a090*/  IMAD.MOV R3, RZ, RZ, -R5 ;  /* 0x000000ffff037224 */ /* 0x000fc800078e0a05 */
[----:B------:R-:W-:Y:S01]  /*a0a0*/  IMAD R4, R4, R3, R6 ;  /* 0x0000000304047224 */ /* 0x000fe200078e0206 */
[----:B------:R-:W-:Y:S01]  /*a0b0*/  SHF.R.S32.HI R6, RZ, 0x1f, R26 ;  /* 0x0000001fff067819 */ /* 0x000fe2000001141a */
[----:B------:R-:W-:-:S04]  /*a0c0*/  IMAD R3, R24, UR4, RZ ;  /* 0x0000000418037c24 */ /* 0x000fc8000f8e02ff */
[C---:B------:R-:W-:Y:S02]  /*a0d0*/  IMAD R7, R18.reuse, UR5, R3 ;  /* 0x0000000512077c24 */ /* 0x040fe4000f8e0203 */
[----:B------:R-:W-:Y:S01]  /*a0e0*/  IMAD.WIDE.U32 R2, R18, UR4, RZ ;  /* 0x0000000412027c25 */ /* 0x000fe2000f8e00ff */
[----:B------:R-:W-:-:S04]  /*a0f0*/  ULDC.64 UR4, c[0x0][0x2e0] ;  /* 0x0000b80000047ab9 */ /* 0x000fc80000000a00 */
[----:B------:R-:W-:Y:S01]  /*a100*/  IADD3 R3, R3, R7, RZ ;  /* 0x0000000703037210 */ /* 0x000fe20007ffe0ff */
[----:B------:R-:W-:Y:S01]  /*a110*/  IMAD R7, R6, UR4, RZ ;  /* 0x0000000406077c24 */ /* 0x000fe2000f8e02ff */
[----:B------:R-:W-:-:S03]  /*a120*/  SHF.R.S32.HI R6, RZ, 0x1f, R5 ;  /* 0x0000001fff067819 */ /* 0x000fc60000011405 */
[C---:B------:R-:W-:Y:S02]  /*a130*/  IMAD R7, R26.reuse, UR5, R7 ;  /* 0x000000051a077c24 */ /* 0x040fe4000f8e0207 */
[----:B------:R-:W-:Y:S01]  /*a140*/  IMAD.WIDE.U32 R2, R26, UR4, R2 ;  /* 0x000000041a027c25 */ /* 0x000fe2000f8e0002 */
[----:B------:R-:W-:-:S03]  /*a150*/  ULDC.64 UR4, c[0x0][0x2d0] ;  /* 0x0000b40000047ab9 */ /* 0x000fc60000000a00 */
[----:B------:R-:W-:Y:S02]  /*a160*/  IMAD.IADD R3, R3, 0x1, R7 ;  /* 0x0000000103037824 */ /* 0x000fe400078e0207 */
        /* <DEDUP_REMOVED lines=16> */
[----:B------:R-:W-:-:S03]  /*a270*/  IMAD R0, R0, 0x40, R37 ;  /* 0x0000004000007824 */ /* 0x000fc600078e0225 */
[----:B------:R-:W2:Y:S01]  /*a280*/  SHFL.IDX PT, R2, R5, RZ, 0x181f ;  /* 0x00181fff05027589 */ /* 0x000ea200000e0000 */
[C---:B------:R-:W-:Y:S01]  /*a290*/  VIADD R7, R0.reuse, 0x10 ;  /* 0x0000001000077836 */ /* 0x040fe20000000000 */
[----:B------:R-:W-:Y:S02]  /*a2a0*/  ISETP.GE.AND P0, PT, R0, UR37, PT ;  /* 0x0000002500007c0c */ /* 0x000fe4000bf06270 */
[----:B------:R-:W-:Y:S11]  /*a2b0*/  SHFL.IDX PT, R6, R5, 0x1, 0x181f ;  /* 0x00381f0005067f89 */ /* 0x000ff600000e0000 */
[----:B0-----:R-:W-:-:S05]  /*a2c0*/  @!P0 LEA R14, P1, R9, R14, 0x1 ;  /* 0x0000000e090e8211 */ /* 0x001fca00078208ff */
[----:B--2---:R-:W-:Y:S01]  /*a2d0*/  @!P0 IMAD.X R3, RZ, RZ, R2, P1 ;  /* 0x000000ffff038224 */ /* 0x004fe200008e0602 */
[----:B------:R-:W-:Y:S02]  /*a2e0*/  @!P0 MOV R2, R14 ;  /* 0x0000000e00028202 */ /* 0x000fe40000000f00 */
[----:B------:R-:W0:Y:S04]  /*a2f0*/  SHFL.IDX PT, R14, R4, 0x1, 0x181f ;  /* 0x00381f00040e7f89 */ /* 0x000e2800000e0000 */
[----:B------:R0:W-:Y:S01]  /*a300*/  @!P0 LDGSTS.E.BYPASS.LTC128B.128 [R8+0x20400], desc[UR50][R2.64], !P5 ;  /* 0x2040000002088fae */ /* 0x0001e2000e901d72 */
[----:B------:R-:W-:Y:S01]  /*a310*/  ISETP.GE.AND P0, PT, R7, UR37, PT ;  /* 0x0000002507007c0c */ /* 0x000fe2000bf06270 */
[----:B------:R-:W-:-:S12]  /*a320*/  VIADD R7, R0, 0x20 ;  /* 0x0000002000077836 */ /* 0x000fd80000000000 */
[----:B0-----:R-:W-:Y:S02]  /*a330*/  @!P0 LEA R2, P1, R9, R14, 0x1 ;  /* 0x0000000e09028211 */ /* 0x001fe400078208ff */
[----:B------:R-:W0:Y:S03]  /*a340*/  SHFL.IDX PT, R14, R4, 0x2, 0x181f ;  /* 0x00581f00040e7f89 */ /* 0x000e2600000e0000 */
[----:B------:R-:W-:Y:S02]  /*a350*/  @!P0 IMAD.X R3, RZ, RZ, R6, P1 ;  /* 0x000000ffff038224 */ /* 0x000fe400008e0606 */
[----:B------:R-:W2:Y:S04]  /*a360*/  SHFL.IDX PT, R6, R5, 0x2, 0x181f ;  /* 0x00581f0005067f89 */ /* 0x000ea800000e0000 */
[----:B------:R0:W-:Y:S01]  /*a370*/  @!P0 LDGSTS.E.BYPASS.LTC128B.128 [R8+0x20c00], desc[UR50][R2.64], !P5 ;  /* 0x20c0000002088fae */ /* 0x0001e2000e901d72 */
[----:B------:R-:W-:-:S03]  /*a380*/  ISETP.GE.AND P0, PT, R7, UR37, PT ;  /* 0x0000002507007c0c */ /* 0x000fc6000bf06270 */
[----:B------:R-:W3:Y:S10]  /*a390*/  SHFL.IDX PT, R5, R5, 0x3, 0x181f ;  /* 0x00781f0005057f89 */ /* 0x000ef400000e0000 */
[----:B0-----:R-:W-:-:S02]  /*a3a0*/  @!P0 LEA R2, P1, R9, R14, 0x1 ;  /* 0x0000000e09028211 */ /* 0x001fc400078208ff */
[----:B------:R0:W4:Y:S03]  /*a3b0*/  SHFL.IDX PT, R14, R4, 0x3, 0x181f ;  /* 0x00781f00040e7f89 */ /* 0x00012600000e0000 */
[----:B--2---:R-:W-:-:S05]  /*a3c0*/  @!P0 IMAD.X R3, RZ, RZ, R6, P1 ;  /* 0x000000ffff038224 */ /* 0x004fca00008e0606 */
[----:B------:R0:W-:Y:S03]  /*a3d0*/  @!P0 LDGSTS.E.BYPASS.LTC128B.128 [R8+0x21400], desc[UR50][R2.64], !P5 ;  /* 0x2140000002088fae */ /* 0x0001e6000e901d72 */
.L_x_3348:
[----:B------:R-:W2:Y:S01]  /*a3e0*/  LDL R6, [R1+0xc] ;  /* 0x00000c0001067983 */ /* 0x000ea20000100800 */
[----:B------:R-:W-:-:S05]  /*a3f0*/  VIADD R0, R0, 0x30 ;  /* 0x0000003000007836 */ /* 0x000fca0000000000 */
[----:B------:R-:W-:-:S13]  /*a400*/  ISETP.GE.AND P0, PT, R0, UR37, PT ;  /* 0x0000002500007c0c */ /* 0x000fda000bf06270 */
[----:B0---4-:R-:W-:-:S05]  /*a410*/  @!P0 LEA R2, P1, R9, R14, 0x1 ;  /* 0x0000000e09028211 */ /* 0x011fca00078208ff */
[----:B---3--:R-:W-:-:S05]  /*a420*/  @!P0 IMAD.X R3, RZ, RZ, R5, P1 ;  /* 0x000000ffff038224 */ /* 0x008fca00008e0605 */
[----:B------:R-:W-:Y:S01]  /*a430*/  @!PT LDS RZ, [RZ] ;  /* 0x00000000fffff984 */ /* 0x000fe20000000800 */
[----:B------:R-:W-:Y:S01]  /*a440*/  @!PT LDS RZ, [RZ] ;  /* 0x00000000fffff984 */ /* 0x000fe20000000800 */
[----:B------:R-:W-:Y:S01]  /*a450*/  @!PT LDS RZ, [RZ] ;  /* 0x00000000fffff984 */ /* 0x000fe20000000800 */
[----:B------:R0:W-:Y:S01]  /*a460*/  @!P0 LDGSTS.E.BYPASS.LTC128B.128 [R8+0x21c00], desc[UR50][R2.64], !P5 ;  /* 0x21c0000002088fae */ /* 0x0001e2000e901d72 */
[----:B------:R-:W-:Y:S01]  /*a470*/  NOP ;  /* 0x0000000000007918 */ /* 0x000fe20000000000 */
[----:B------:R-:W-:Y:S02]  /*a480*/  SYNCS.ARRIVE.TRANS64.RED.A0T1 RZ, [UR39+0x28c00], RZ ;  /* 0x028c00ffffff79a7 */ /* 0x000fe40008200427 */
[----:B------:R-:W-:Y:S01]  /*a490*/  ARRIVES.LDGSTSBAR.64.TRANSCNT [UR39+0x28c00] ;  /* 0x028c0000ff0079b0 */ /* 0x000fe20008000aa7 */
[----:B--2---:R-:W-:-:S04]  /*a4a0*/  LOP3.LUT R0, R6, 0x1, RZ, 0xc, !PT ;  /* 0x0000000106007812 */ /* 0x004fc800078e0cff */
[----:B------:R-:W-:Y:S01]  /*a4b0*/  SHF.L.U32 R0, R0, 0x1f, RZ ;  /* 0x0000001f00007819 */ /* 0x000fe200000006ff */
[----:B------:R-:W-:Y:S01]  /*a4c0*/  NOP ;  /* 0x0000000000007918 */ /* 0x000fe20000000000 */
[----:B------:R-:W-:Y:S01]  /*a4d0*/  SYNCS.ARRIVE.TRANS64.A1T0 RZ, [UR39+0x28c00], RZ ;  /* 0x028c00ffffff79a7 */ /* 0x000fe20008100027 */
[----:B------:R-:W-:Y:S01]  /*a4e0*/  BSSY B0, `(.L_x_3288) ;  /* 0x0000003000007945 */ /* 0x000fe20003800000 */
[----:B------:R-:W2:Y:S03]  /*a4f0*/  SYNCS.PHASECHK.TRANS64.TRYWAIT P0, [UR39+0x28c20], R0 ;  /* 0x028c2000ff0075a7 */ /* 0x000ea60008000167 */
[----:B0-2---:R-:W-:Y:S05]  /*a500*/  @!P0 BRA `(.L_x_3289) ;  /* 0x0000002800a08947 */ /* 0x005fea0003800000 */
.L_x_3349:
[----:B------:R-:W-:Y:S05]  /*a510*/  BSYNC B0 ;  /* 0x0000000000007941 */ /* 0x000fea0003800000 */
.L_x_3288:
[----:B------:R-:W-:-:S04]  /*a520*/  MOV R2, UR41 ;  /* 0x0000002900027c02 */ /* 0x000fc80008000f00 */
[----:B------:R-:W-:-:S13]  /*a530*/  ISETP.NE.AND P0, PT, R2, 0x3, PT ;  /* 0x000000030200780c */ /* 0x000fda0003f05270 */
[----:B------:R-:W-:Y:S05]  /*a540*/  @!P0 BRA `(.L_x_3290) ;  /* 0x0000000000048947 */ /* 0x000fea0003800000 */
[----:B------:R-:W-:Y:S01]  /*a550*/  BPT.TRAP 0x1 ;  /* 0x000000040000795c */ /* 0x000fe20000300000 */
.L_x_3290:
[----:B0-----:R-:W-:Y:S01]  /*a560*/  SHF.L.U32 R0, R22, 0x1f, RZ ;  /* 0x0000001f16007819 */ /* 0x001fe200000006ff */
[----:B------:R-:W-:Y:S03]  /*a570*/  BSSY B0, `(.L_x_3291) ;  /* 0x0000003000007945 */ /* 0x000fe60003800000 */
[----:B------:R-:W0:Y:S02]  /*a580*/  SYNCS.PHASECHK.TRANS64.TRYWAIT P0, [R19+URZ+0x28c60], R0 ;  /* 0x028c6000130075a7 */ /* 0x000e24000800017f */
[----:B0-----:R-:W-:Y:S05]  /*a590*/  @!P0 BRA `(.L_x_3292) ;  /* 0x0000002800948947 */ /* 0x001fea0003800000 */
.L_x_3350:
[----:B------:R-:W-:Y:S05]  /*a5a0*/  BSYNC B0 ;  /* 0x0000000000007941 */ /* 0x000fea0003800000 */
.L_x_3291:
[----:B------:R-:W2:Y:S01]  /*a5b0*/  LDL.LU R2, [R1+0x4] ;  /* 0x0000040001027983 */ /* 0x000ea20000300800 */
[----:B------:R-:W-:-:S03]  /*a5c0*/  ULDC.64 UR4, c[0x0][0x328] ;  /* 0x0000ca0000047ab9 */ /* 0x000fc60000000a00 */
[----:B------:R-:W3:Y:S01]  /*a5d0*/  LDL.LU R4, [R1+0x8] ;  /* 0x0000080001047983 */ /* 0x000ee20000300800 */
[----:B------:R-:W-:Y:S02]  /*a5e0*/  IMAD R9, R17, 0x8000, R33 ;  /* 0x0000800011097824 */ /* 0x000fe400078e0221 */
[----:B--2---:R-:W-:-:S04]  /*a5f0*/  IMAD R3, R2, UR4, RZ ;  /* 0x0000000402037c24 */ /* 0x004fc8000f8e02ff */
[C---:B------:R-:W-:Y:S02]  /*a600*/  IMAD R5, R34.reuse, UR5, R3 ;  /* 0x0000000522057c24 */ /* 0x040fe4000f8e0203 */
[----:B------:R-:W-:Y:S01]  /*a610*/  IMAD.WIDE.U32 R2, R34, UR4, RZ ;  /* 0x0000000422027c25 */ /* 0x000fe2000f8e00ff */
[----:B------:R-:W-:-:S03]  /*a620*/  ULDC.64 UR4, c[0x0][0x338] ;  /* 0x0000ce0000047ab9 */ /* 0x000fc60000000a00 */
[----:B------:R-:W-:Y:S02]  /*a630*/  IMAD.IADD R3, R3, 0x1, R5 ;  /* 0x0000000103037824 */ /* 0x000fe400078e0205 */
[----:B---3--:R-:W-:Y:S02]  /*a640*/  IMAD R5, R4, UR4, RZ ;  /* 0x0000000404057c24 */ /* 0x008fe4000f8e02ff */
        /* <DEDUP_REMOVED lines=13> */
[----:B------:R-:W-:Y:S01]  /*a720*/  LOP3.LUT P6, RZ, R16, 0x40000000, RZ, 0xc0, !PT ;  /* 0x4000000010ff7812 */ /* 0x000fe200078cc0ff */
[----:B------:R-:W2:Y:S01]  /*a730*/  S2R R4, SR_TID.X ;  /* 0x0000000000047919 */ /* 0x000ea20000002100 */
[----:B------:R-:W-:Y:S02]  /*a740*/  LEA R9, R9, UR39, 0x1 ;  /* 0x0000002709097c11 */ /* 0x000fe4000f8e08ff */
[----:B------:R-:W-:Y:S01]  /*a750*/  P2R R12, PR, RZ, 0x40 ;  /* 0x00000040ff0c7803 */ /* 0x000fe20000000000 */
[----:B------:R-:W-:Y:S01]  /*a760*/  STL [R1+0x28], R24 ;  /* 0x0000281801007387 */ /* 0x000fe20000100800 */
[----:B------:R-:W-:Y:S02]  /*a770*/  LOP3.LUT P6, RZ, R30, 0x10, RZ, 0xc0, !PT ;  /* 0x000000101eff7812 */ /* 0x000fe400078cc0ff */
[----:B------:R-:W-:Y:S01]  /*a780*/  LOP3.LUT P5, RZ, R16, 0x8000000, RZ, 0xc0, !PT ;  /* 0x0800000010ff7812 */ /* 0x000fe200078ac0ff */
[----:B------:R-:W-:Y:S01]  /*a790*/  STL [R1+0x24], R23 ;  /* 0x0000241701007387 */ /* 0x000fe20000100800 */
[----:B------:R-:W-:-:S02]  /*a7a0*/  P2R R13, PR, RZ, 0x40 ;  /* 0x00000040ff0d7803 */ /* 0x000fc40000000000 */
[C---:B------:R-:W-:Y:S01]  /*a7b0*/  LOP3.LUT P6, RZ, R16.reuse, 0x40000, RZ, 0xc0, !PT ;  /* 0x0004000010ff7812 */ /* 0x040fe200078cc0ff */
[----:B------:R-:W-:Y:S01]  /*a7c0*/  STL [R1+0x20], R22 ;  /* 0x0000201601007387 */ /* 0x000fe20000100800 */
[C---:B------:R-:W-:Y:S02]  /*a7d0*/  LOP3.LUT P4, RZ, R16.reuse, 0x1000000, RZ, 0xc0, !PT ;  /* 0x0100000010ff7812 */ /* 0x040fe4000788c0ff */
[----:B------:R-:W-:Y:S01]  /*a7e0*/  P2R R15, PR, RZ, 0x40 ;  /* 0x00000040ff0f7803 */ /* 0x000fe20000000000 */
[----:B------:R-:W-:Y:S01]  /*a7f0*/  STL [R1+0x1c], R19 ;  /* 0x00001c1301007387 */ /* 0x000fe20000100800 */
[C---:B------:R-:W-:Y:S02]  /*a800*/  LOP3.LUT P6, RZ, R16.reuse, 0x80000, RZ, 0xc0, !PT ;  /* 0x0008000010ff7812 */ /* 0x040fe400078cc0ff */
[----:B------:R-:W-:Y:S01]  /*a810*/  LOP3.LUT P3, RZ, R16, 0x20000, RZ, 0xc0, !PT ;  /* 0x0002000010ff7812 */ /* 0x000fe2000786c0ff */
[----:B------:R-:W-:Y:S01]  /*a820*/  STL [R1+0x18], R18 ;  /* 0x0000181201007387 */ /* 0x000fe20000100800 */
[----:B------:R-:W-:-:S02]  /*a830*/  P2R R20, PR, RZ, 0x40 ;  /* 0x00000040ff147803 */ /* 0x000fc40000000000 */
[C---:B------:R-:W-:Y:S01]  /*a840*/  LOP3.LUT P6, RZ, R16.reuse, 0x100000, RZ, 0xc0, !PT ;  /* 0x0010000010ff7812 */ /* 0x040fe200078cc0ff */
[----:B------:R-:W-:Y:S01]  /*a850*/  STL [R1+0x14], R17 ;  /* 0x0000141101007387 */ /* 0x000fe20000100800 */
[C---:B------:R-:W-:Y:S02]  /*a860*/  LOP3.LUT P2, RZ, R16.reuse, 0x10000, RZ, 0xc0, !PT ;  /* 0x0001000010ff7812 */ /* 0x040fe4000784c0ff */
[----:B------:R-:W-:Y:S01]  /*a870*/  P2R R11, PR, RZ, 0x40 ;  /* 0x00000040ff0b7803 */ /* 0x000fe20000000000 */
[----:B------:R-:W3:Y:S01]  /*a880*/  SHFL.IDX PT, R2, R8, RZ, 0x181f ;  /* 0x00181fff08027589 */ /* 0x000ee200000e0000 */
[C---:B------:R-:W-:Y:S02]  /*a890*/  LOP3.LUT P6, RZ, R16.reuse, 0x2000000, RZ, 0xc0, !PT ;  /* 0x0200000010ff7812 */ /* 0x040fe400078cc0ff */
[----:B------:R-:W-:Y:S01]  /*a8a0*/  LOP3.LUT P1, RZ, R16, 0x8000, RZ, 0xc0, !PT ;  /* 0x0000800010ff7812 */ /* 0x000fe2000782c0ff */
[----:B------:R-:W4:Y:S01]  /*a8b0*/  SHFL.IDX PT, R3, R10, RZ, 0x181f ;  /* 0x00181fff0a037589 */ /* 0x000f2200000e0000 */
[----:B------:R-:W-:Y:S01]  /*a8c0*/  P2R R14, PR, RZ, 0x40 ;  /* 0x00000040ff0e7803 */ /* 0x000fe20000000000 */
[----:B--2---:R-:W-:Y:S01]  /*a8d0*/  IMAD.SHL.U32 R4, R4, 0x8, RZ ;  /* 0x0000000804047824 */ /* 0x004fe200078e00ff */
[----:B------:R-:W-:-:S04]  /*a8e0*/  LOP3.LUT P6, RZ, R16, 0x10000000, RZ, 0xc0, !PT ;  /* 0x1000000010ff7812 */ /* 0x000fc800078cc0ff */
[----:B------:R-:W-:Y:S02]  /*a8f0*/  P2R R21, PR, RZ, 0x40 ;  /* 0x00000040ff157803 */ /* 0x000fe40000000000 */
[----:B------:R-:W-:Y:S02]  /*a900*/  LOP3.LUT P6, RZ, R16, 0x80000000, RZ, 0xc0, !PT ;  /* 0x8000000010ff7812 */ /* 0x000fe400078cc0ff */
[----:B------:R-:W-:Y:S02]  /*a910*/  LOP3.LUT R4, R4, 0x38, RZ, 0xc0, !PT ;  /* 0x0000003804047812 */ /* 0x000fe400078ec0ff */
[----:B------:R-:W-:Y:S02]  /*a920*/  P2R R26, PR, RZ, 0x40 ;  /* 0x00000040ff1a7803 */ /* 0x000fe40000000000 */
[----:B------:R-:W-:Y:S01]  /*a930*/  LOP3.LUT P6, RZ, R30, 0x4, RZ, 0xc0, !PT ;  /* 0x000000041eff7812 */ /* 0x000fe200078cc0ff */
[----:B0-----:R-:W-:-:S03]  /*a940*/  IMAD.SHL.U32 R0, R4, 0x2, RZ ;  /* 0x0000000204007824 */ /* 0x001fc600078e00ff */
[----:B------:R-:W-:Y:S02]  /*a950*/  P2R R28, PR, RZ, 0x40 ;  /* 0x00000040ff1c7803 */ /* 0x000fe40000000000 */
[----:B------:R-:W-:Y:S02]  /*a960*/  LOP3.LUT P6, RZ, R30, 0x20, RZ, 0xc0, !PT ;  /* 0x000000201eff7812 */ /* 0x000fe400078cc0ff */
[----:B---3--:R-:W-:Y:S02]  /*a970*/  IADD3 R6, P0, R2, R0, RZ ;  /* 0x0000000002067210 */ /* 0x008fe40007f1e0ff */
[----:B------:R-:W-:Y:S01]  /*a980*/  P2R R34, PR, RZ, 0x40 ;  /* 0x00000040ff227803 */ /* 0x000fe20000000000 */
[----:B------:R-:W0:Y:S01]  /*a990*/  SHFL.IDX PT, R2, R8, 0x1, 0x181f ;  /* 0x00381f0008027f89 */ /* 0x000e2200000e0000 */
[----:B------:R-:W-:Y:S02]  /*a9a0*/  LOP3.LUT P6, RZ, R16, 0x200000, RZ, 0xc0, !PT ;  /* 0x0020000010ff7812 */ /* 0x000fe400078cc0ff */
[----:B----4-:R-:W-:-:S02]  /*a9b0*/  IADD3.X R7, RZ, R3, RZ, P0, !PT ;  /* 0x00000003ff077210 */ /* 0x010fc400007fe4ff */
[----:B------:R-:W-:Y:S01]  /*a9c0*/  P2R R36, PR, RZ, 0x40 ;  /* 0x00000040ff247803 */ /* 0x000fe20000000000 */
[----:B------:R-:W2:Y:S01]  /*a9d0*/  SHFL.IDX PT, R3, R10, 0x1, 0x181f ;  /* 0x00381f000a037f89 */ /* 0x000ea200000e0000 */
[----:B------:R-:W-:-:S04]  /*a9e0*/  LOP3.LUT P6, RZ, R16, 0x400000, RZ, 0xc0, !PT ;  /* 0x0040000010ff7812 */ /* 0x000fc800078cc0ff */
[----:B------:R-:W-:Y:S02]  /*a9f0*/  P2R R17, PR, RZ, 0x40 ;  /* 0x00000040ff117803 */ /* 0x000fe40000000000 */
[----:B------:R-:W-:-:S04]  /*aa00*/  LOP3.LUT P6, RZ, R16, 0x800000, RZ, 0xc0, !PT ;  /* 0x0080000010ff7812 */ /* 0x000fc800078cc0ff */
[----:B------:R-:W-:Y:S02]  /*aa10*/  P2R R18, PR, RZ, 0x40 ;  /* 0x00000040ff127803 */ /* 0x000fe40000000000 */
[----:B------:R-:W-:-:S04]  /*aa20*/  LOP3.LUT P6, RZ, R16, 0x4000000, RZ, 0xc0, !PT ;  /* 0x0400000010ff7812 */ /* 0x000fc800078cc0ff */
[----:B-1----:R-:W-:Y:S02]  /*aa30*/  P2R R19, PR, RZ, 0x40 ;  /* 0x00000040ff137803 */ /* 0x002fe40000000000 */
[----:B------:R-:W-:Y:S02]  /*aa40*/  LOP3.LUT P6, RZ, R16, 0x20000000, RZ, 0xc0, !PT ;  /* 0x2000000010ff7812 */ /* 0x000fe400078cc0ff */
[----:B0-----:R-:W-:Y:S02]  /*aa50*/  IADD3 R4, P0, R2, R0, RZ ;  /* 0x0000000002047210 */ /* 0x001fe40007f1e0ff */
[----:B------:R-:W-:Y:S01]  /*aa60*/  P2R R22, PR, RZ, 0x40 ;  /* 0x00000040ff167803 */ /* 0x000fe20000000000 */
[----:B------:R-:W0:Y:S01]  /*aa70*/  SHFL.IDX PT, R2, R8, 0x2, 0x181f ;  /* 0x00581f0008027f89 */ /* 0x000e2200000e0000 */
[----:B------:R-:W-:Y:S01]  /*aa80*/  LOP3.LUT P6, RZ, R30, 0x1, RZ, 0xc0, !PT ;  /* 0x000000011eff7812 */ /* 0x000fe200078cc0ff */
[----:B--2---:R-:W-:Y:S02]  /*aa90*/  IMAD.X R5, RZ, RZ, R3, P0 ;  /* 0x000000ffff057224 */ /* 0x004fe400000e0603 */
[----:B------:R-:W1:Y:S01]  /*aaa0*/  SHFL.IDX PT, R3, R10, 0x2, 0x181f ;  /* 0x00581f000a037f89 */ /* 0x000e6200000e0000 */
[----:B------:R-:W-:-:S02]  /*aab0*/  P2R R23, PR, RZ, 0x40 ;  /* 0x00000040ff177803 */ /* 0x000fc40000000000 */
[----:B------:R-:W-:-:S04]  /*aac0*/  LOP3.LUT P6, RZ, R30, 0x8, RZ, 0xc0, !PT ;  /* 0x000000081eff7812 */ /* 0x000fc800078cc0ff */
[----:B------:R-:W-:Y:S02]  /*aad0*/  P2R R24, PR, RZ, 0x40 ;  /* 0x00000040ff187803 */ /* 0x000fe40000000000 */
[----:B------:R-:W-:Y:S02]  /*aae0*/  LOP3.LUT P6, RZ, R30, 0x40, RZ, 0xc0, !PT ;  /* 0x000000401eff7812 */ /* 0x000fe400078cc0ff */
[----:B0-----:R-:W-:-:S11]  /*aaf0*/  IADD3 R2, P0, R2, R0, RZ ;  /* 0x0000000002027210 */ /* 0x001fd60007f1e0ff */
[----:B------:R0:W-:Y:S01]  /*ab00*/  LDGSTS.E.BYPASS.LTC128B.128 [R9+0x400], desc[UR50][R6.64], !P6 ;  /* 0x0040000006097fae */ /* 0x0001e2000f101d72 */
[----:B------:R-:W-:Y:S01]  /*ab10*/  ISETP.NE.AND P6, PT, R24, RZ, PT ;  /* 0x000000ff1800720c */ /* 0x000fe20003fc5270 */
[----:B-1----:R-:W-:Y:S02]  /*ab20*/  IMAD.X R3, RZ, RZ, R3, P0 ;  /* 0x000000ffff037224 */ /* 0x002fe400000e0603 */
[----:B------:R0:W5:Y:S01]  /*ab30*/  LDL.LU R24, [R1+0x28] ;  /* 0x0000280001187983 */ /* 0x0001620000300800 */
[----:B------:R-:W-:-:S09]  /*ab40*/  LOP3.LUT P0, RZ, R30, 0x2, RZ, 0xc0, !PT ;  /* 0x000000021eff7812 */ /* 0x000fd2000780c0ff */
[----:B------:R0:W-:Y:S01]  /*ab50*/  LDGSTS.E.BYPASS.LTC128B.128 [R9+0x2400], desc[UR50][R6.64+0x80], !P6 ;  /* 0x0240008006097fae */ /* 0x0001e2000f101d72 */
[----:B------:R-:W-:-:S03]  /*ab60*/  ISETP.NE.AND P6, PT, R23, RZ, PT ;  /* 0x000000ff1700720c */ /* 0x000fc60003fc5270 */
[----:B------:R0:W5:Y:S10]  /*ab70*/  LDL.LU R23, [R1+0x24] ;  /* 0x0000240001177983 */ /* 0x0001740000300800 */
        /* <DEDUP_REMOVED lines=13> */
[----:B------:R-:W-:-:S13]  /*ac50*/  ISETP.NE.AND P6, PT, R36, RZ, PT ;  /* 0x000000ff2400720c */ /* 0x000fda0003fc5270 */
        /* <DEDUP_REMOVED lines=19> */
[----:B------:R-:W-:-:S03]  /*ad90*/  ISETP.NE.AND P6, PT, R12, RZ, PT ;  /* 0x000000ff0c00720c */ /* 0x000fc60003fc5270 */
[----:B------:R0:W-:Y:S04]  /*ada0*/  LDGSTS.E.BYPASS.LTC128B.128 [R9+0x3400], desc[UR50][R2.64+0x80], !P0 ;  /* 0x0340008002097fae */ /* 0x0001e8000c101d72 */
[----:B------:R0:W1:Y:S06]  /*adb0*/  SHFL.IDX PT, R14, R8, 0x3, 0x181f ;  /* 0x00781f00080e7f89 */ /* 0x00006c00000e0000 */
[----:B------:R0:W-:Y:S04]  /*adc0*/  LDGSTS.E.BYPASS.LTC128B.128 [R9+0x5400], desc[UR50][R2.64+0x100], !P6 ;  /* 0x0540010002097fae */ /* 0x0001e8000f101d72 */
[----:B------:R0:W-:Y:S04]  /*add0*/  LDGSTS.E.BYPASS.LTC128B.128 [R9+0x7400], desc[UR50][R2.64+0x180], !P5 ;  /* 0x0740018002097fae */ /* 0x0001e8000e901d72 */
[----:B------:R0:W-:Y:S04]  /*ade0*/  LDGSTS.E.BYPASS.LTC128B.128 [R9+0x9400], desc[UR50][R2.64+0x200], !P4 ;  /* 0x0940020002097fae */ /* 0x0001e8000e101d72 */
[----:B------:R0:W-:Y:S04]  /*adf0*/  LDGSTS.E.BYPASS.LTC128B.128 [R9+0xb400], desc[UR50][R2.64+0x280], !P3 ;  /* 0x0b40028002097fae */ /* 0x0001e8000d901d72 */
[----:B------:R0:W-:Y:S04]  /*ae00*/  LDGSTS.E.BYPASS.LTC128B.128 [R9+0xd400], desc[UR50][R2.64+0x300], !P2 ;  /* 0x0d40030002097fae */ /* 0x0001e8000d101d72 */
[----:B------:R0:W-:Y:S04]  /*ae10*/  LDGSTS.E.BYPASS.LTC128B.128 [R9+0xf400], desc[UR50][R2.64+0x380], !P1 ;  /* 0x0f40038002097fae */ /* 0x0001e8000c901d72 */
[----:B-1----:R-:W2:Y:S02]  /*ae20*/  SHFL.IDX PT, R10, R10, 0x3, 0x181f ;  /* 0x00781f000a0a7f89 */ /* 0x002ea400000e0000 */
.L_x_3360:
[----:B------:R-:W-:Y:S02]  /*ae30*/  LOP3.LUT P6, RZ, R30, 0x1000, RZ, 0xc0, !PT ;  /* 0x000010001eff7812 */ /* 0x000fe400078cc0ff */
[----:B0-----:R-:W-:Y:S02]  /*ae40*/  IADD3 R2, P0, R14, R0, RZ ;  /* 0x000000000e027210 */ /* 0x001fe40007f1e0ff */
[----:B------:R-:W-:Y:S02]  /*ae50*/  P2R R4, PR, RZ, 0x40 ;  /* 0x00000040ff047803 */ /* 0x000fe40000000000 */
[C---:B------:R-:W-:Y:S01]  /*ae60*/  LOP3.LUT P6, RZ, R30.reuse, 0x4000, RZ, 0xc0, !PT ;  /* 0x000040001eff7812 */ /* 0x040fe200078cc0ff */
[----:B--2---:R-:W-:Y:S01]  /*ae70*/  IMAD.X R3, RZ, RZ, R10, P0 ;  /* 0x000000ffff037224 */ /* 0x004fe200000e060a */
[C---:B------:R-:W-:Y:S02]  /*ae80*/  LOP3.LUT P0, RZ, R30.reuse, 0x2000, RZ, 0xc0, !PT ;  /* 0x000020001eff7812 */ /* 0x040fe4000780c0ff */
[----:B------:R-:W-:-:S02]  /*ae90*/  LOP3.LUT P5, RZ, R30, 0x800, RZ, 0xc0, !PT ;  /* 0x000008001eff7812 */ /* 0x000fc400078ac0ff */
[C---:B------:R-:W-:Y:S02]  /*aea0*/  LOP3.LUT P4, RZ, R30.reuse, 0x400, RZ, 0xc0, !PT ;  /* 0x000004001eff7812 */ /* 0x040fe4000788c0ff */
[C---:B------:R-:W-:Y:S02]  /*aeb0*/  LOP3.LUT P3, RZ, R30.reuse, 0x200, RZ, 0xc0, !PT ;  /* 0x000002001eff7812 */ /* 0x040fe4000786c0ff */
[C---:B------:R-:W-:Y:S02]  /*aec0*/  LOP3.LUT P2, RZ, R30.reuse, 0x100, RZ, 0xc0, !PT ;  /* 0x000001001eff7812 */ /* 0x040fe4000784c0ff */
[----:B------:R-:W-:Y:S01]  /*aed0*/  LOP3.LUT P1, RZ, R30, 0x80, RZ, 0xc0, !PT ;  /* 0x000000801eff7812 */ /* 0x000fe2000782c0ff */
[----:B------:R-:W-:Y:S01]  /*aee0*/  @!PT LDS RZ, [RZ] ;  /* 0x00000000fffff984 */ /* 0x000fe20000000800 */
[----:B------:R-:W-:Y:S01]  /*aef0*/  @!PT LDS RZ, [RZ] ;  /* 0x00000000fffff984 */ /* 0x000fe20000000800 */
[----:B------:R-:W-:Y:S01]  /*af00*/  @!PT LDS RZ, [RZ] ;  /* 0x00000000fffff984 */ /* 0x000fe20000000800 */
[----:B------:R0:W-:Y:S01]  /*af10*/  LDGSTS.E.BYPASS.LTC128B.128 [R9+0x1c00], desc[UR50][R2.64], !P6 ;  /* 0x01c0000002097fae */ /* 0x0001e2000f101d72 */
[----:B------:R-:W-:-:S03]  /*af20*/  ISETP.NE.AND P6, PT, R4, RZ, PT ;  /* 0x000000ff0400720c */ /* 0x000fc60003fc5270 */
[----:B------:R0:W-:Y:S01]  /*af30*/  LDGSTS.E.BYPASS.LTC128B.128 [R9+0x3c00], desc[UR50][R2.64+0x80], !P0 ;  /* 0x03c0008002097fae */ /* 0x0001e2000c101d72 */
[----:B------:R-:W-:-:S09]  /*af40*/  PLOP3.LUT P0, PT, PT, PT, PT, 0x80, 0x0 ;  /* 0x000000000000781c */ /* 0x000fd20003f0f070 */
[----:B------:R0:W-:Y:S04]  /*af50*/  LDGSTS.E.BYPASS.LTC128B.128 [R9+0x5c00], desc[UR50][R2.64+0x100], !P6 ;  /* 0x05c0010002097fae */ /* 0x0001e8000f101d72 */
[----:B------:R0:W-:Y:S04]  /*af60*/  LDGSTS.E.BYPASS.LTC128B.128 [R9+0x7c00], desc[UR50][R2.64+0x180], !P5 ;  /* 0x07c0018002097fae */ /* 0x0001e8000e901d72 */
[----:B------:R0:W-:Y:S04]  /*af70*/  LDGSTS.E.BYPASS.LTC128B.128 [R9+0x9c00], desc[UR50][R2.64+0x200], !P4 ;  /* 0x09c0020002097fae */ /* 0x0001e8000e101d72 */
[----:B------:R0:W-:Y:S04]  /*af80*/  LDGSTS.E.BYPASS.LTC128B.128 [R9+0xbc00], desc[UR50][R2.64+0x280], !P3 ;  /* 0x0bc0028002097fae */ /* 0x0001e8000d901d72 */
[----:B------:R0:W-:Y:S04]  /*af90*/  LDGSTS.E.BYPASS.LTC128B.128 [R9+0xdc00], desc[UR50][R2.64+0x300], !P2 ;  /* 0x0dc0030002097fae */ /* 0x0001e8000d101d72 */
[----:B------:R0:W-:Y:S01]  /*afa0*/  LDGSTS.E.BYPASS.LTC128B.128 [R9+0xfc00], desc[UR50][R2.64+0x380], !P1 ;  /* 0x0fc0038002097fae */ /* 0x0001e2000c901d72 */
[----:B------:R-:W-:Y:S01]  /*afb0*/  NOP ;  /* 0x0000000000007918 */ /* 0x000fe20000000000 */
.L_x_3294:
[----:B------:R-:W-:Y:S02]  /*afc0*/  PLOP3.LUT P1, PT, P1, P0, PT, 0xa2, 0x0 ;  /* 0x000000000000781c */ /* 0x000fe40000f21472 */
[----:B-----5:R-:W-:-:S08]  /*afd0*/  @P0 R2UR P1, UR4, R19 ;  /* 0x00000000130402ca */ /* 0x020fd00000020000 */
[----:B------:R-:W-:-:S05]  /*afe0*/  @P0 PLOP3.LUT P0, PT, P1, PT, PT, 0x80, 0x0 ;  /* 0x000000000000081c */ /* 0x000fca0000f0f070 */
[----:B------:R-:W-:Y:S01]  /*aff0*/  @!P1 SYNCS.ARRIVE.TRANS64.RED.A0T1 RZ, [UR4+0x28c50], RZ ;  /* 0x028c50ffffff99a7 */ /* 0x000fe20008200404 */
[----:B------:R-:W-:Y:S07]  /*b000*/  @!P1 ARRIVES.LDGSTSBAR.64.TRANSCNT [UR4+0x28c50] ;  /* 0x028c5000ff0099b0 */ /* 0x000fee0008000a84 */
[----:B------:R-:W-:Y:S05]  /*b010*/  @P0 BRA.U.ANY `(.L_x_3294) ;  /* 0xfffffffd00e80947 */ /* 0x000fea000393ffff */
[----:B------:R-:W-:Y:S01]  /*b020*/  NOP ;  /* 0x0000000000007918 */ /* 0x000fe20000000000 */
[----:B0-----:R-:W-:-:S05]  /*b030*/  IMAD.U32 R2, RZ, RZ, UR41 ;  /* 0x00000029ff027e24 */ /* 0x001fca000f8e00ff */
[----:B------:R-:W-:-:S13]  /*b040*/  ISETP.NE.AND P2, PT, R2, 0x3, PT ;  /* 0x000000030200780c */ /* 0x000fda0003f45270 */
[----:B------:R-:W-:Y:S05]  /*b050*/  @!P2 BRA `(.L_x_3295) ;  /* 0x000000000004a947 */ /* 0x000fea0003800000 */
[----:B------:R-:W-:Y:S01]  /*b060*/  BPT.TRAP 0x1 ;  /* 0x000000040000795c */ /* 0x000fe20000300000 */
.L_x_3295:
[----:B------:R-:W-:Y:S01]  /*b070*/  VIADD R17, R17, 0x1 ;  /* 0x0000000111117836 */ /* 0x000fe20000000000 */
[----:B------:R-:W-:Y:S01]  /*b080*/  UISETP.GE.AND UP0, UPT, UR36, 0x41, UPT ;  /* 0x000000412400788c */ /* 0x000fe2000bf06270 */
[----:B------:R0:W-:Y:S03]  /*b090*/  SYNCS.ARRIVE.TRANS64.A1T0 RZ, [R19+URZ+0x28c50], RZ ;  /* 0x028c50ff13ff79a7 */ /* 0x0001e6000810003f */
[----:B------:R-:W-:-:S04]  /*b0a0*/  ISETP.NE.AND P0, PT, R17, 0x2, PT ;  /* 0x000000021100780c */ /* 0x000fc80003f05270 */
[----:B------:R-:W-:Y:S02]  /*b0b0*/  SEL R17, R17, RZ, P0 ;  /* 0x000000ff11117207 */ /* 0x000fe40000000000 */
[----:B------:R-:W-:Y:S02]  /*b0c0*/  SEL R3, RZ, 0x1, P0 ;  /* 0x00000001ff037807 */ /* 0x000fe40000000000 */
[----:B------:R-:W-:Y:S02]  /*b0d0*/  PLOP3.LUT P0, PT, PT, PT, UP0, 0x40, 0x0 ;  /* 0x000000000000781c */ /* 0x000fe40003f0e808 */
[----:B------:R-:W-:-:S11]  /*b0e0*/  LOP3.LUT R22, R22, R3, RZ, 0x3c, !PT ;  /* 0x0000000316167212 */ /* 0x000fd600078e3cff */
[----:B0-----:R-:W-:Y:S05]  /*b0f0*/  @P0 BRA `(.L_x_3296) ;  /* 0x0000000c00740947 */ /* 0x001fea0003800000 */
[----:B------:R-:W-:Y:S01]  /*b100*/  BSSY B0, `(.L_x_3296) ;  /* 0x00000dc000007945 */ /* 0x000fe20003800000 */
[----:B------:R-:W-:-:S07]  /*b110*/  IMAD.U32 R8, RZ, RZ, UR40 ;  /* 0x00000028ff087e24 */ /* 0x000fce000f8e00ff */
.L_x_3309:
[----:B------:R-:W0:Y:S01]  /*b120*/  LDC R2, c[0x0][0x430] ;  /* 0x00010c00ff027b82 */ /* 0x000e220000000800 */
[----:B------:R-:W-:Y:S01]  /*b130*/  ISETP.GT.U32.AND P0, PT, R23, 0x3f, PT ;  /* 0x0000003f1700780c */ /* 0x000fe20003f04070 */
[----:B------:R-:W-:Y:S01]  /*b140*/  IMAD.U32 R11, RZ, RZ, UR41 ;  /* 0x00000029ff0b7e24 */ /* 0x000fe2000f8e00ff */
[----:B------:R-:W-:-:S11]  /*b150*/  ULDC UR4, c[0x0][0x430] ;  /* 0x00010c0000047ab9 */ /* 0x000fd60000000800 */
[----:B-1----:R-:W1:Y:S01]  /*b160*/  @!P0 LDC.64 R4, c[0x0][0x428] ;  /* 0x00010a00ff048b82 */ /* 0x002e620000000a00 */
[----:B0-----:R-:W-:Y:S02]  /*b170*/  ISETP.NE.AND P1, PT, R2, 0x1, PT ;  /* 0x000000010200780c */ /* 0x001fe40003f25270 */
[----:B------:R-:W-:-:S05]  /*b180*/  LEA R2, R8, R31, 0x6 ;  /* 0x0000001f08027211 */ /* 0x000fca00078e30ff */
[----:B------:R-:W-:-:S04]  /*b190*/  IMAD.IADD R9, R23, 0x1, R2 ;  /* 0x0000000117097824 */ /* 0x000fc800078e0202 */
[----:B------:R-:W-:Y:S02]  /*b1a0*/  IMAD.MOV.U32 R10, RZ, RZ, R9 ;  /* 0x000000ffff0a7224 */ /* 0x000fe400078e0009 */
[----:B------:R-:W0:Y:S08]  /*b1b0*/  @P1 LDC R6, c[0x0][0x434] ;  /* 0x00010d00ff061b82 */ /* 0x000e300000000800 */
[----:B------:R-:W2:Y:S01]  /*b1c0*/  @P1 LDC R3, c[0x0][0x438] ;  /* 0x00010e00ff031b82 */ /* 0x000ea20000000800 */
[----:B0-----:R-:W-:-:S07]  /*b1d0*/  @P1 IMAD.HI.U32 R2, R9, R6, RZ ;  /* 0x0000000609021227 */ /* 0x001fce00078e00ff */
[----:B------:R-:W0:Y:S01]  /*b1e0*/  @!P0 LDC.64 R6, c[0x0][0x418] ;  /* 0x00010600ff068b82 */ /* 0x000e220000000a00 */
[----:B--2---:R-:W-:Y:S01]  /*b1f0*/  @P1 SHF.R.U32.HI R10, RZ, R3, R2 ;  /* 0x00000003ff0a1219 */ /* 0x004fe20000011602 */
[----:B-1----:R-:W-:-:S03]  /*b200*/  @!P0 IMAD R2, R32, R4, RZ ;  /* 0x0000000420028224 */ /* 0x002fc600078e02ff */
[----:B------:R-:W-:Y:S01]  /*b210*/  @!P0 SHF.R.S32.HI R3, RZ, 0x1f, R10 ;  /* 0x0000001fff038819 */ /* 0x000fe2000001140a */
[----:B------:R-:W-:Y:S02]  /*b220*/  @!P0 IMAD R5, R25, R5, R2 ;  /* 0x0000000519058224 */ /* 0x000fe400078e0202 */
[----:B------:R-:W-:-:S04]  /*b230*/  @!P0 IMAD.MOV.U32 R2, RZ, RZ, R10 ;  /* 0x000000ffff028224 */ /* 0x000fc800078e000a */
[----:B------:R-:W-:-:S04]  /*b240*/  @!P0 IMAD.WIDE.U32 R2, R25, R4, R2 ;  /* 0x0000000419028225 */ /* 0x000fc800078e0002 */
[----:B------:R-:W-:Y:S02]  /*b250*/  @!P0 IMAD.IADD R3, R5, 0x1, R3 ;  /* 0x0000000105038824 */ /* 0x000fe400078e0203 */
[----:B------:R-:W-:Y:S01]  /*b260*/  IMAD.MOV.U32 R4, RZ, RZ, RZ ;  /* 0x000000ffff047224 */ /* 0x000fe200078e00ff */
[----:B0-----:R-:W-:-:S04]  /*b270*/  @!P0 LEA R6, P1, R2, R6, 0x2 ;  /* 0x0000000602068211 */ /* 0x001fc800078210ff */
[----:B------:R-:W-:-:S05]  /*b280*/  @!P0 LEA.HI.X R7, R2, R7, R3, 0x2, P1 ;  /* 0x0000000702078211 */ /* 0x000fca00008f1403 */
[----:B------:R0:W5:Y:S01]  /*b290*/  @!P0 LDG.E R4, desc[UR50][R6.64] ;  /* 0x0000003206048981 */ /* 0x000162000c1e1900 */
[----:B------:R-:W-:Y:S02]  /*b2a0*/  ISETP.NE.AND P2, PT, R11, 0x3, PT ;  /* 0x000000030b00780c */ /* 0x000fe40003f45270 */
[----:B------:R-:W-:-:S05]  /*b2b0*/  IADD3 R2, -R10, RZ, RZ ;  /* 0x000000ff0a027210 */ /* 0x000fca0007ffe1ff */
[----:B------:R-:W-:-:S06]  /*b2c0*/  IMAD R5, R2, UR4, R9 ;  /* 0x0000000402057c24 */ /* 0x000fcc000f8e0209 */
[----:B0-----:R-:W-:Y:S05]  /*b2d0*/  @!P2 BRA `(.L_x_3297) ;  /* 0x000000000004a947 */ /* 0x001fea0003800000 */
[----:B------:R-:W-:Y:S01]  /*b2e0*/  BPT.TRAP 0x1 ;  /* 0x000000040000795c */ /* 0x000fe20000300000 */
.L_x_3297:
[----:B------:R-:W-:Y:S01]  /*b2f0*/  LEA R9, R17, UR39, 0x3 ;  /* 0x0000002711097c11 */ /* 0x000fe2000f8e18ff */
[----:B------:R-:W-:Y:S01]  /*b300*/  BSSY B1, `(.L_x_3298) ;  /* 0x0000005000017945 */ /* 0x000fe20003800000 */
[----:B------:R-:W-:Y:S02]  /*b310*/  SHF.L.U32 R20, R22, 0x1f, RZ ;  /* 0x0000001f16147819 */ /* 0x000fe400000006ff */
[----:B------:R-:W-:Y:S02]  /*b320*/  SHF.R.S32.HI R7, RZ, 0x1f, R5 ;  /* 0x0000001fff077819 */ /* 0x000fe40000011405 */
[----:B------:R-:W0:Y:S02]  /*b330*/  SYNCS.PHASECHK.TRANS64.TRYWAIT P0, [R9+URZ+0x28c40], R20 ;  /* 0x028c4014090075a7 */ /* 0x000e24000800017f */
[----:B0-----:R-:W-:Y:S05]  /*b340*/  @!P0 BRA `(.L_x_3299) ;  /* 0x0000002400548947 */ /* 0x001fea0003800000 */
.L_x_3361:
[----:B------:R-:W-:Y:S05]  /*b350*/  BSYNC B1 ;  /* 0x0000000000017941 */ /* 0x000fea0003800000 */
.L_x_3298:
[----:B------:R-:W-:Y:S01]  /*b360*/  ULDC.64 UR4, c[0x0][0x300] ;  /* 0x0000c00000047ab9 */ /* 0x000fe20000000a00 */
[----:B-----5:R-:W-:Y:S01]  /*b370*/  SHF.R.S32.HI R19, RZ, 0x1f, R4 ;  /* 0x0000001fff137819 */ /* 0x020fe20000011404 */
[----:B------:R-:W-:Y:S01]  /*b380*/  IMAD R2, R7, UR4, RZ ;  /* 0x0000000407027c24 */ /* 0x000fe2000f8e02ff */
[----:B------:R-:W-:Y:S01]  /*b390*/  LOP3.LUT P1, RZ, R16, 0x1, RZ, 0xc0, !PT ;  /* 0x0000000110ff7812 */ /* 0x000fe2000782c0ff */
[----:B------:R-:W-:Y:S02]  /*b3a0*/  IMAD R6, R17, 0x1000, R33 ;  /* 0x0000100011067824 */ /* 0x000fe400078e0221 */
        /* <DEDUP_REMOVED lines=18> */
[----:B------:R-:W1:Y:S01]  /*b4d0*/  SHFL.IDX PT, R14, R21, RZ, 0x181f ;  /* 0x00181fff150e7589 */ /* 0x000e6200000e0000 */
[----:B------:R-:W-:-:S03]  /*b4e0*/  LEA R26, R6, UR39, 0x1 ;  /* 0x00000027061a7c11 */ /* 0x000fc6000f8e08ff */
[----:B------:R-:W2:Y:S04]  /*b4f0*/  SHFL.IDX PT, R3, R28, RZ, 0x181f ;  /* 0x00181fff1c037589 */ /* 0x000ea800000e0000 */
[----:B------:R-:W3:Y:S04]  /*b500*/  SHFL.IDX PT, R10, R21, 0x1, 0x181f ;  /* 0x00381f00150a7f89 */ /* 0x000ee800000e0000 */
[----:B------:R-:W4:Y:S01]  /*b510*/  SHFL.IDX PT, R34, R28, 0x1, 0x181f ;  /* 0x00381f001c227f89 */ /* 0x000f2200000e0000 */
[----:B-1----:R-:W-:-:S03]  /*b520*/  IADD3 R2, P0, R14, R0, RZ ;  /* 0x000000000e027210 */ /* 0x002fc60007f1e0ff */
[----:B------:R-:W-:Y:S02]  /*b530*/  SHFL.IDX PT, R14, R21, 0x3, 0x181f ;  /* 0x00781f00150e7f89 */ /* 0x000fe400000e0000 */
[----:B--2---:R-:W-:Y:S01]  /*b540*/  IMAD.X R3, RZ, RZ, R3, P0 ;  /* 0x000000ffff037224 */ /* 0x004fe200000e0603 */
[----:B---3--:R-:W-:-:S04]  /*b550*/  IADD3 R10, P0, R10, R0, RZ ;  /* 0x000000000a0a7210 */ /* 0x008fc80007f1e0ff */
[----:B------:R1:W-:Y:S01]  /*b560*/  LDGSTS.E.BYPASS.LTC128B.128 [R26+0x22400], desc[UR50][R2.64], !P1 ;  /* 0x22400000021a7fae */ /* 0x0003e2000c901d72 */
[----:B----4-:R-:W-:-:S05]  /*b570*/  IMAD.X R11, RZ, RZ, R34, P0 ;  /* 0x000000ffff0b7224 */ /* 0x010fca00000e0622 */
[----:B------:R2:W-:Y:S04]  /*b580*/  LDGSTS.E.BYPASS.LTC128B.128 [R26+0x22c00], desc[UR50][R10.64], !P1 ;  /* 0x22c000000a1a7fae */ /* 0x0005e8000c901d72 */
[----:B-1----:R-:W1:Y:S04]  /*b590*/  SHFL.IDX PT, R2, R21, 0x2, 0x181f ;  /* 0x00581f0015027f89 */ /* 0x002e6800000e0000 */
[----:B------:R-:W3:Y:S04]  /*b5a0*/  SHFL.IDX PT, R3, R28, 0x2, 0x181f ;  /* 0x00581f001c037f89 */ /* 0x000ee800000e0000 */
[----:B------:R-:W4:Y:S01]  /*b5b0*/  SHFL.IDX PT, R28, R28, 0x3, 0x181f ;  /* 0x00781f001c1c7f89 */ /* 0x000f2200000e0000 */
[----:B-1----:R-:W-:-:S04]  /*b5c0*/  IADD3 R2, P0, R2, R0, RZ ;  /* 0x0000000002027210 */ /* 0x002fc80007f1e0ff */
[----:B---3--:R-:W-:-:S05]  /*b5d0*/  IADD3.X R3, RZ, R3, RZ, P0, !PT ;  /* 0x00000003ff037210 */ /* 0x008fca00007fe4ff */
[----:B----4-:R2:W-:Y:S04]  /*b5e0*/  LDGSTS.E.BYPASS.LTC128B.128 [R26+0x23400], desc[UR50][R2.64], !P1 ;  /* 0x23400000021a7fae */ /* 0x0105e8000c901d72 */
.L_x_3371:
[----:B--2---:R-:W-:-:S05]  /*b5f0*/  IADD3 R2, P0, R14, R0, RZ ;  /* 0x000000000e027210 */ /* 0x004fca0007f1e0ff */
[----:B------:R-:W-:Y:S01]  /*b600*/  IMAD.X R3, RZ, RZ, R28, P0 ;  /* 0x000000ffff037224 */ /* 0x000fe200000e061c */
[----:B------:R-:W-:-:S04]  /*b610*/  PLOP3.LUT P0, PT, PT, PT, PT, 0x80, 0x0 ;  /* 0x000000000000781c */ /* 0x000fc80003f0f070 */
[----:B------:R-:W-:Y:S01]  /*b620*/  @!PT LDS RZ, [RZ] ;  /* 0x00000000fffff984 */ /* 0x000fe20000000800 */
[----:B------:R-:W-:Y:S01]  /*b630*/  @!PT LDS RZ, [RZ] ;  /* 0x00000000fffff984 */ /* 0x000fe20000000800 */
[----:B------:R-:W-:Y:S01]  /*b640*/  @!PT LDS RZ, [RZ] ;  /* 0x00000000fffff984 */ /* 0x000fe20000000800 */
[----:B------:R1:W-:Y:S01]  /*b650*/  LDGSTS.E.BYPASS.LTC128B.128 [R26+0x23c00], desc[UR50][R2.64], !P1 ;  /* 0x23c00000021a7fae */ /* 0x0003e2000c901d72 */
[----:B------:R-:W-:-:S08]  /*b660*/  NOP ;  /* 0x0000000000007918 */ /* 0x000fd00000000000 */
.L_x_3301:
[----:B------:R-:W-:Y:S02]  /*b670*/  PLOP3.LUT P1, PT, P1, P0, PT, 0xa2, 0x0 ;  /* 0x000000000000781c */ /* 0x000fe40000f21472 */
[----:B------:R-:W-:-:S08]  /*b680*/  @P0 R2UR P1, UR4, R9 ;  /* 0x00000000090402ca */ /* 0x000fd00000020000 */
[----:B------:R-:W-:-:S05]  /*b690*/  @P0 PLOP3.LUT P0, PT, P1, PT, PT, 0x80, 0x0 ;  /* 0x000000000000081c */ /* 0x000fca0000f0f070 */
[----:B------:R-:W-:Y:S01]  /*b6a0*/  @!P1 SYNCS.ARRIVE.TRANS64.RED.A0T1 RZ, [UR4+0x28c30], RZ ;  /* 0x028c30ffffff99a7 */ /* 0x000fe20008200404 */
[----:B------:R-:W-:Y:S07]  /*b6b0*/  @!P1 ARRIVES.LDGSTSBAR.64.TRANSCNT [UR4+0x28c30] ;  /* 0x028c3000ff0099b0 */ /* 0x000fee0008000a84 */
[----:B------:R-:W-:Y:S05]  /*b6c0*/  @P0 BRA.U.ANY `(.L_x_3301) ;  /* 0xfffffffd00e80947 */ /* 0x000fea000393ffff */
[----:B------:R-:W-:Y:S01]  /*b6d0*/  NOP ;  /* 0x0000000000007918 */ /* 0x000fe20000000000 */
[----:B-1----:R-:W-:-:S05]  /*b6e0*/  IMAD.U32 R2, RZ, RZ, UR41 ;  /* 0x00000029ff027e24 */ /* 0x002fca000f8e00ff */
[----:B------:R-:W-:-:S13]  /*b6f0*/  ISETP.NE.AND P2, PT, R2, 0x3, PT ;  /* 0x000000030200780c */ /* 0x000fda0003f45270 */
[----:B------:R-:W-:Y:S05]  /*b700*/  @!P2 BRA `(.L_x_3302) ;  /* 0x000000000004a947 */ /* 0x000fea0003800000 */
[----:B------:R-:W-:Y:S01]  /*b710*/  BPT.TRAP 0x1 ;  /* 0x000000040000795c */ /* 0x000fe20000300000 */
.L_x_3302:
[----:B------:R1:W-:Y:S01]  /*b720*/  SYNCS.ARRIVE.TRANS64.A1T0 RZ, [R9+URZ+0x28c30], RZ ;  /* 0x028c30ff09ff79a7 */ /* 0x0003e2000810003f */
[----:B------:R-:W-:Y:S05]  /*b730*/  @!P2 BRA `(.L_x_3303) ;  /* 0x000000000004a947 */ /* 0x000fea0003800000 */
[----:B------:R-:W-:Y:S01]  /*b740*/  BPT.TRAP 0x1 ;  /* 0x000000040000795c */ /* 0x000fe20000300000 */
.L_x_3303:
[----:B------:R-:W2:Y:S01]  /*b750*/  SYNCS.PHASECHK.TRANS64.TRYWAIT P0, [R9+URZ+0x28c60], R20 ;  /* 0x028c6014090075a7 */ /* 0x000ea2000800017f */
[----:B------:R-:W-:Y:S04]  /*b760*/  BSSY B1, `(.L_x_3304) ;  /* 0x0000002000017945 */ /* 0x000fe80003800000 */
[----:B--2---:R-:W-:Y:S05]  /*b770*/  @!P0 BRA `(.L_x_3305) ;  /* 0x0000002400708947 */ /* 0x004fea0003800000 */
.L_x_3372:
[----:B------:R-:W-:Y:S05]  /*b780*/  BSYNC B1 ;  /* 0x0000000000017941 */ /* 0x000fea0003800000 */
.L_x_3304:
[----:B------:R-:W-:Y:S01]  /*b790*/  ULDC.64 UR4, c[0x0][0x328] ;  /* 0x0000ca0000047ab9 */ /* 0x000fe20000000a00 */
[C---:B------:R-:W-:Y:S01]  /*b7a0*/  LOP3.LUT P5, RZ, R16.reuse, 0x8, RZ, 0xc0, !PT ;  /* 0x0000000810ff7812 */ /* 0x040fe200078ac0ff */
[----:B------:R-:W-:Y:S01]  /*b7b0*/  IMAD R2, R7, UR4, RZ ;  /* 0x0000000407027c24 */ /* 0x000fe2000f8e02ff */
        /* <DEDUP_REMOVED lines=14> */
[----:B------:R-:W-:-:S03]  /*b8a0*/  ULDC.64 UR4, c[0x0][0x318] ;  /* 0x0000c60000047ab9 */ /* 0x000fc60000000a00 */
[----:B------:R-:W-:Y:S01]  /*b8b0*/  IMAD.IADD R3, R5, 0x1, R3 ;  /* 0x0000000105037824 */ /* 0x000fe200078e0203 */
[C---:B------:R-:W-:Y:S01]  /*b8c0*/  LEA R10, P0, R2.reuse, UR4, 0x1 ;  /* 0x00000004020a7c11 */ /* 0x040fe2000f8008ff */
[----:B------:R-:W-:Y:S01]  /*b8d0*/  UMOV UR4, 0xffffffff ;  /* 0xffffffff00047882 */ /* 0x000fe20000000000 */
[----:B------:R-:W-:Y:S02]  /*b8e0*/  IMAD R19, R17, 0x7000, R6 ;  /* 0x0000700011137824 */ /* 0x000fe400078e0206 */
[----:B0-2---:R-:W-:Y:S01]  /*b8f0*/  LEA.HI.X R20, R2, UR5, R3, 0x1, P0 ;  /* 0x0000000502147c11 */ /* 0x005fe200080f0c03 */
[----:B------:R-:W-:Y:S08]  /*b900*/  BRA.DIV UR4, `(.L_x_3306) ;  /* 0x0000002604207947 */ /* 0x000ff0000b800000 */
[----:B------:R-:W0:Y:S01]  /*b910*/  SHFL.IDX PT, R14, R10, RZ, 0x181f ;  /* 0x00181fff0a0e7589 */ /* 0x000e2200000e0000 */
[C---:B------:R-:W-:Y:S02]  /*b920*/  LOP3.LUT P1, RZ, R16.reuse, 0x40, RZ, 0xc0, !PT ;  /* 0x0000004010ff7812 */ /* 0x040fe4000782c0ff */
[C---:B------:R-:W-:Y:S01]  /*b930*/  LOP3.LUT P6, RZ, R16.reuse, 0x20, RZ, 0xc0, !PT ;  /* 0x0000002010ff7812 */ /* 0x040fe200078cc0ff */
[----:B------:R-:W2:Y:S01]  /*b940*/  SHFL.IDX PT, R3, R20, RZ, 0x181f ;  /* 0x00181fff14037589 */ /* 0x000ea200000e0000 */
[----:B------:R-:W-:Y:S02]  /*b950*/  LEA R19, R19, UR39, 0x1 ;  /* 0x0000002713137c11 */ /* 0x000fe4000f8e08ff */
[----:B------:R-:W-:Y:S02]  /*b960*/  LOP3.LUT P2, RZ, R16, 0x10, RZ, 0xc0, !PT ;  /* 0x0000001010ff7812 */ /* 0x000fe4000784c0ff */
[----:B------:R-:W-:Y:S02]  /*b970*/  P2R R11, PR, RZ, 0x40 ;  /* 0x00000040ff0b7803 */ /* 0x000fe40000000000 */
[----:B0-----:R-:W-:-:S02]  /*b980*/  IADD3 R6, P0, R14, R0, RZ ;  /* 0x000000000e067210 */ /* 0x001fc40007f1e0ff */
[----:B------:R-:W0:Y:S03]  /*b990*/  SHFL.IDX PT, R14, R10, 0x1, 0x181f ;  /* 0x00381f000a0e7f89 */ /* 0x000e2600000e0000 */
[----:B--2---:R-:W-:Y:S02]  /*b9a0*/  IMAD.X R7, RZ, RZ, R3, P0 ;  /* 0x000000ffff077224 */ /* 0x004fe400000e0603 */
[----:B------:R-:W2:Y:S04]  /*b9b0*/  SHFL.IDX PT, R3, R20, 0x1, 0x181f ;  /* 0x00381f0014037f89 */ /* 0x000ea800000e0000 */
[----:B------:R-:W-:Y:S01]  /*b9c0*/  LDGSTS.E.BYPASS.LTC128B.128 [R19+0x400], desc[UR50][R6.64], !P1 ;  /* 0x0040000006137fae */ /* 0x000fe2000c901d72 */
[----:B------:R-:W-:-:S03]  /*b9d0*/  ISETP.NE.U32.AND P1, PT, R27, RZ, PT ;  /* 0x000000ff1b00720c */ /* 0x000fc60003f25070 */
[----:B------:R-:W-:Y:S01]  /*b9e0*/  LDGSTS.E.BYPASS.LTC128B.128 [R19+0x2400], desc[UR50][R6.64+0x80], !P6 ;  /* 0x0240008006137fae */ /* 0x000fe2000f101d72 */
[----:B------:R-:W-:-:S03]  /*b9f0*/  LOP3.LUT P6, RZ, R16, 0x40, RZ, 0xc0, !PT ;  /* 0x0000004010ff7812 */ /* 0x000fc600078cc0ff */
[----:B------:R-:W-:Y:S04]  /*ba00*/  LDGSTS.E.BYPASS.LTC128B.128 [R19+0x4400], desc[UR50][R6.64+0x100], !P2 ;  /* 0x0440010006137fae */ /* 0x000fe8000d101d72 */
[----:B------:R-:W-:Y:S01]  /*ba10*/  LDGSTS.E.BYPASS.LTC128B.128 [R19+0x6400], desc[UR50][R6.64+0x180], !P5 ;  /* 0x0640018006137fae */ /* 0x000fe2000e901d72 */
[----:B0-----:R-:W-:-:S03]  /*ba20*/  IADD3 R4, P0, R14, R0, RZ ;  /* 0x000000000e047210 */ /* 0x001fc60007f1e0ff */
[----:B------:R-:W-:Y:S04]  /*ba30*/  LDGSTS.E.BYPASS.LTC128B.128 [R19+0x8400], desc[UR50][R6.64+0x200], !P4 ;  /* 0x0840020006137fae */ /* 0x000fe8000e101d72 */
[----:B------:R-:W0:Y:S01]  /*ba40*/  SHFL.IDX PT, R14, R10, 0x2, 0x181f ;  /* 0x00581f000a0e7f89 */ /* 0x000e2200000e0000 */
[----:B--2---:R-:W-:-:S03]  /*ba50*/  IADD3.X R5, RZ, R3, RZ, P0, !PT ;  /* 0x00000003ff057210 */ /* 0x004fc600007fe4ff */
[----:B------:R-:W2:Y:S04]  /*ba60*/  SHFL.IDX PT, R3, R20, 0x2, 0x181f ;  /* 0x00581f0014037f89 */ /* 0x000ea800000e0000 */
[----:B------:R-:W-:Y:S04]  /*ba70*/  LDGSTS.E.BYPASS.LTC128B.128 [R19+0xa400], desc[UR50][R6.64+0x280], !P3 ;  /* 0x0a40028006137fae */ /* 0x000fe8000d901d72 */
[----:B------:R-:W3:Y:S01]  /*ba80*/  SHFL.IDX PT, R20, R20, 0x3, 0x181f ;  /* 0x00781f0014147f89 */ /* 0x000ee200000e0000 */
[----:B0-----:R-:W-:-:S03]  /*ba90*/  IADD3 R2, P0, R14, R0, RZ ;  /* 0x000000000e027210 */ /* 0x001fc60007f1e0ff */
[----:B------:R0:W4:Y:S02]  /*baa0*/  SHFL.IDX PT, R14, R10, 0x3, 0x181f ;  /* 0x00781f000a0e7f89 */ /* 0x00012400000e0000 */
[----:B--2---:R-:W-:Y:S01]  /*bab0*/  IMAD.X R3, RZ, RZ, R3, P0 ;  /* 0x000000ffff037224 */ /* 0x004fe200000e0603 */
[----:B------:R-:W-:-:S13]  /*bac0*/  ISETP.NE.U32.AND P0, PT, R29, RZ, PT ;  /* 0x000000ff1d00720c */ /* 0x000fda0003f05070 */
[----:B------:R-:W-:Y:S04]  /*bad0*/  LDGSTS.E.BYPASS.LTC128B.128 [R19+0xc400], desc[UR50][R6.64+0x300], P0 ;  /* 0x0c40030006137fae */ /* 0x000fe80008101d72 */
[----:B------:R2:W-:Y:S04]  /*bae0*/  LDGSTS.E.BYPASS.LTC128B.128 [R19+0xe400], desc[UR50][R6.64+0x380], P1 ;  /* 0x0e40038006137fae */ /* 0x0005e80008901d72 */
[----:B------:R0:W-:Y:S01]  /*baf0*/  LDGSTS.E.BYPASS.LTC128B.128 [R19+0xc00], desc[UR50][R4.64], !P6 ;  /* 0x00c0000004137fae */ /* 0x0001e2000f101d72 */
[----:B------:R-:W-:-:S04]  /*bb00*/  ISETP.NE.AND P6, PT, R11, RZ, PT ;  /* 0x000000ff0b00720c */ /* 0x000fc80003fc5270 */
[----:B--2---:R-:W-:-:S09]  /*bb10*/  P2R R6, PR, RZ, 0x40 ;  /* 0x00000040ff067803 */ /* 0x004fd20000000000 */
[----:B------:R0:W-:Y:S01]  /*bb20*/  LDGSTS.E.BYPASS.LTC128B.128 [R19+0x2c00], desc[UR50][R4.64+0x80], !P6 ;  /* 0x02c0008004137fae */ /* 0x0001e2000f101d72 */
[----:B------:R-:W-:-:S03]  /*bb30*/  LOP3.LUT P6, RZ, R16, 0x40, RZ, 0xc0, !PT ;  /* 0x0000004010ff7812 */ /* 0x000fc600078cc0ff */
[----:B------:R0:W-:Y:S04]  /*bb40*/  LDGSTS.E.BYPASS.LTC128B.128 [R19+0x4c00], desc[UR50][R4.64+0x100], !P2 ;  /* 0x04c0010004137fae */ /* 0x0001e8000d101d72 */
[----:B------:R0:W-:Y:S04]  /*bb50*/  LDGSTS.E.BYPASS.LTC128B.128 [R19+0x6c00], desc[UR50][R4.64+0x180], !P5 ;  /* 0x06c0018004137fae */ /* 0x0001e8000e901d72 */
[----:B------:R0:W-:Y:S04]  /*bb60*/  LDGSTS.E.BYPASS.LTC128B.128 [R19+0x8c00], desc[UR50][R4.64+0x200], !P4 ;  /* 0x08c0020004137fae */ /* 0x0001e8000e101d72 */
[----:B------:R0:W-:Y:S04]  /*bb70*/  LDGSTS.E.BYPASS.LTC128B.128 [R19+0xac00], desc[UR50][R4.64+0x280], !P3 ;  /* 0x0ac0028004137fae */ /* 0x0001e8000d901d72 */
[----:B------:R0:W-:Y:S04]  /*bb80*/  LDGSTS.E.BYPASS.LTC128B.128 [R19+0xcc00], desc[UR50][R4.64+0x300], P0 ;  /* 0x0cc0030004137fae */ /* 0x0001e80008101d72 */
[----:B------:R0:W-:Y:S04]  /*bb90*/  LDGSTS.E.BYPASS.LTC128B.128 [R19+0xec00], desc[UR50][R4.64+0x380], P1 ;  /* 0x0ec0038004137fae */ /* 0x0001e80008901d72 */
[----:B------:R0:W-:Y:S01]  /*bba0*/  LDGSTS.E.BYPASS.LTC128B.128 [R19+0x1400], desc[UR50][R2.64], !P6 ;  /* 0x0140000002137fae */ /* 0x0001e2000f101d72 */
[----:B------:R-:W-:-:S13]  /*bbb0*/  ISETP.NE.AND P6, PT, R6, RZ, PT ;  /* 0x000000ff0600720c */ /* 0x000fda0003fc5270 */
[----:B------:R0:W-:Y:S04]  /*bbc0*/  LDGSTS.E.BYPASS.LTC128B.128 [R19+0x3400], desc[UR50][R2.64+0x80], !P6 ;  /* 0x0340008002137fae */ /* 0x0001e8000f101d72 */
[----:B------:R0:W-:Y:S04]  /*bbd0*/  LDGSTS.E.BYPASS.LTC128B.128 [R19+0x5400], desc[UR50][R2.64+0x100], !P2 ;  /* 0x0540010002137fae */ /* 0x0001e8000d101d72 */
[----:B------:R0:W-:Y:S04]  /*bbe0*/  LDGSTS.E.BYPASS.LTC128B.128 [R19+0x7400], desc[UR50][R2.64+0x180], !P5 ;  /* 0x0740018002137fae */ /* 0x0001e8000e901d72 */
[----:B------:R0:W-:Y:S04]  /*bbf0*/  LDGSTS.E.BYPASS.LTC128B.128 [R19+0x9400], desc[UR50][R2.64+0x200], !P4 ;  /* 0x0940020002137fae */ /* 0x0001e8000e101d72 */
[----:B------:R0:W-:Y:S04]  /*bc00*/  LDGSTS.E.BYPASS.LTC128B.128 [R19+0xb400], desc[UR50][R2.64+0x280], !P3 ;  /* 0x0b40028002137fae */ /* 0x0001e8000d901d72 */
[----:B------:R0:W-:Y:S04]  /*bc10*/  LDGSTS.E.BYPASS.LTC128B.128 [R19+0xd400], desc[UR50][R2.64+0x300], P0 ;  /* 0x0d40030002137fae */ /* 0x0001e80008101d72 */
[----:B---34-:R0:W-:Y:S02]  /*bc20*/  LDGSTS.E.BYPASS.LTC128B.128 [R19+0xf400], desc[UR50][R2.64+0x380], P1 ;  /* 0x0f40038002137fae */ /* 0x0181e40008901d72 */
.L_x_3382:
[----:B0-----:R-:W-:Y:S02]  /*bc30*/  P2R R4, PR, RZ, 0x2 ;  /* 0x00000002ff047803 */ /* 0x001fe40000000000 */
[----:B------:R-:W-:Y:S02]  /*bc40*/  LOP3.LUT P1, RZ, R16, 0x40, RZ, 0xc0, !PT ;  /* 0x0000004010ff7812 */ /* 0x000fe4000782c0ff */
[----:B------:R-:W-:Y:S02]  /*bc50*/  IADD3 R2, P2, R14, R0, RZ ;  /* 0x000000000e027210 */ /* 0x000fe40007f5e0ff */
[----:B------:R-:W-:-:S03]  /*bc60*/  LOP3.LUT P6, RZ, R16, 0x10, RZ, 0xc0, !PT ;  /* 0x0000001010ff7812 */ /* 0x000fc600078cc0ff */
[----:B------:R-:W-:Y:S01]  /*bc70*/  IMAD.X R3, RZ, RZ, R20, P2 ;  /* 0x000000ffff037224 */ /* 0x000fe200010e0614 */
[----:B------:R-:W-:-:S05]  /*bc80*/  LOP3.LUT P2, RZ, R16, 0x20, RZ, 0xc0, !PT ;  /* 0x0000002010ff7812 */ /* 0x000fca000784c0ff */
[----:B------:R-:W-:Y:S01]  /*bc90*/  @!PT LDS RZ, [RZ] ;  /* 0x00000000fffff984 */ /* 0x000fe20000000800 */
[----:B------:R-:W-:Y:S01]  /*bca0*/  @!PT LDS RZ, [RZ] ;  /* 0x00000000fffff984 */ /* 0x000fe20000000800 */
[----:B------:R-:W-:Y:S01]  /*bcb0*/  @!PT LDS RZ, [RZ] ;  /* 0x00000000fffff984 */ /* 0x000fe20000000800 */
[----:B------:R0:W-:Y:S01]  /*bcc0*/  LDGSTS.E.BYPASS.LTC128B.128 [R19+0x1c00], desc[UR50][R2.64], !P1 ;  /* 0x01c0000002137fae */ /* 0x0001e2000c901d72 */
[----:B------:R-:W-:-:S07]  /*bcd0*/  ISETP.NE.AND P1, PT, R4, RZ, PT ;  /* 0x000000ff0400720c */ /* 0x000fce0003f25270 */
[----:B------:R0:W-:Y:S04]  /*bce0*/  LDGSTS.E.BYPASS.LTC128B.128 [R19+0x3c00], desc[UR50][R2.64+0x80], !P2 ;  /* 0x03c0008002137fae */ /* 0x0001e8000d101d72 */
[----:B------:R0:W-:Y:S04]  /*bcf0*/  LDGSTS.E.BYPASS.LTC128B.128 [R19+0x5c00], desc[UR50][R2.64+0x100], !P6 ;  /* 0x05c0010002137fae */ /* 0x0001e8000f101d72 */
[----:B------:R0:W-:Y:S04]  /*bd00*/  LDGSTS.E.BYPASS.LTC128B.128 [R19+0x7c00], desc[UR50][R2.64+0x180], !P5 ;  /* 0x07c0018002137fae */ /* 0x0001e8000e901d72 */
[----:B------:R0:W-:Y:S04]  /*bd10*/  LDGSTS.E.BYPASS.LTC128B.128 [R19+0x9c00], desc[UR50][R2.64+0x200], !P4 ;  /* 0x09c0020002137fae */ /* 0x0001e8000e101d72 */
[----:B------:R0:W-:Y:S04]  /*bd20*/  LDGSTS.E.BYPASS.LTC128B.128 [R19+0xbc00], desc[UR50][R2.64+0x280], !P3 ;  /* 0x0bc0028002137fae */ /* 0x0001e8000d901d72 */
[----:B------:R0:W-:Y:S01]  /*bd30*/  LDGSTS.E.BYPASS.LTC128B.128 [R19+0xdc00], desc[UR50][R2.64+0x300], P0 ;  /* 0x0dc0030002137fae */ /* 0x0001e20008101d72 */
[----:B------:R-:W-:-:S03]  /*bd40*/  PLOP3.LUT P0, PT, PT, PT, PT, 0x80, 0x0 ;  /* 0x000000000000781c */ /* 0x000fc60003f0f070 */
[----:B------:R0:W-:Y:S01]  /*bd50*/  LDGSTS.E.BYPASS.LTC128B.128 [R19+0xfc00], desc[UR50][R2.64+0x380], P1 ;  /* 0x0fc0038002137fae */ /* 0x0001e20008901d72 */
[----:B------:R-:W-:-:S09]  /*bd60*/  NOP ;  /* 0x0000000000007918 */ /* 0x000fd20000000000 */
.L_x_3307:
[----:B------:R-:W-:Y:S02]  /*bd70*/  PLOP3.LUT P1, PT, P1, P0, PT, 0xa2, 0x0 ;  /* 0x000000000000781c */ /* 0x000fe40000f21472 */
[----:B------:R-:W-:-:S08]  /*bd80*/  @P0 R2UR P1, UR4, R9 ;  /* 0x00000000090402ca */ /* 0x000fd00000020000 */
        /* <DEDUP_REMOVED lines=9> */
.L_x_3308:
[----:B------:R-:W-:Y:S01]  /*be20*/  VIADD R17, R17, 0x1 ;  /* 0x0000000111117836 */ /* 0x000fe20000000000 */
[----:B------:R0:W-:Y:S01]  /*be30*/  SYNCS.ARRIVE.TRANS64.A1T0 RZ, [R9+URZ+0x28c50], RZ ;  /* 0x028c50ff09ff79a7 */ /* 0x0001e2000810003f */
[----:B------:R-:W-:-:S03]  /*be40*/  VIADD R2, R8, 0xffffffff ;  /* 0xffffffff08027836 */ /* 0x000fc60000000000 */
[----:B------:R-:W-:-:S04]  /*be50*/  ISETP.NE.AND P0, PT, R17, 0x2, PT ;  /* 0x000000021100780c */ /* 0x000fc80003f05270 */
[----:B------:R-:W-:Y:S02]  /*be60*/  SEL R17, R17, RZ, P0 ;  /* 0x000000ff11117207 */ /* 0x000fe40000000000 */
[----:B------:R-:W-:Y:S02]  /*be70*/  SEL R3, RZ, 0x1, P0 ;  /* 0x00000001ff037807 */ /* 0x000fe40000000000 */
[----:B------:R-:W-:Y:S01]  /*be80*/  ISETP.GT.AND P0, PT, R8, RZ, PT ;  /* 0x000000ff0800720c */ /* 0x000fe20003f04270 */
[----:B------:R-:W-:Y:S01]  /*be90*/  IMAD.MOV.U32 R8, RZ, RZ, R2 ;  /* 0x000000ffff087224 */ /* 0x000fe200078e0002 */
[----:B------:R-:W-:-:S11]  /*bea0*/  LOP3.LUT R22, R22, R3, RZ, 0x3c, !PT ;  /* 0x0000000316167212 */ /* 0x000fd600078e3cff */
[----:B0-----:R-:W-:Y:S05]  /*beb0*/  @P0 BRA `(.L_x_3309) ;  /* 0xfffffff000980947 */ /* 0x001fea000383ffff */
[----:B------:R-:W-:Y:S05]  /*bec0*/  BSYNC B0 ;  /* 0x0000000000007941 */ /* 0x000fea0003800000 */
.L_x_3296:
[----:B------:R-:W2:Y:S01]  /*bed0*/  LDL.LU R2, [R1] ;  /* 0x0000000001027983 */ /* 0x000ea20000300800 */
[----:B------:R-:W-:-:S03]  /*bee0*/  ULDC UR4, c[0x0][0xc34] ;  /* 0x00030d0000047ab9 */ /* 0x000fc60000000800 */
[----:B------:R-:W3:Y:S01]  /*bef0*/  LDL.LU R0, [R1+0xc] ;  /* 0x00000c0001007983 */ /* 0x000ee20000300800 */
[----:B--2---:R-:W-:Y:S01]  /*bf00*/  IADD3 R2, R2, UR42, RZ ;  /* 0x0000002a02027c10 */ /* 0x004fe2000fffe0ff */
[----:B---3--:R-:W-:-:S04]  /*bf10*/  VIADD R0, R0, 0x1 ;  /* 0x0000000100007836 */ /* 0x008fc80000000000 */
[----:B------:R0:W-:Y:S01]  /*bf20*/  STL [R1], R2 ;  /* 0x0000000201007387 */ /* 0x0001e20000100800 */
[----:B------:R-:W-:-:S03]  /*bf30*/  ISETP.GE.AND P0, PT, R2, UR4, PT ;  /* 0x0000000402007c0c */ /* 0x000fc6000bf06270 */
[----:B------:R0:W-:Y:S10]  /*bf40*/  STL [R1+0xc], R0 ;  /* 0x00000c0001007387 */ /* 0x0001f40000100800 */
[----:B0-----:R-:W-:Y:S05]  /*bf50*/  @!P0 BRA `(.L_x_3310) ;  /* 0xffffffd000648947 */ /* 0x001fea000383ffff */
[----:B------:R-:W-:-:S07]  /*bf60*/  LOP3.LUT R2, R0, 0x1, RZ, 0xc, !PT ;  /* 0x0000000100027812 */ /* 0x000fce00078e0cff */
.L_x_3275:
[----:B------:R-:W0:Y:S01]  /*bf70*/  S2R R3, SR_CgaCtaId ;  /* 0x0000000000037919 */ /* 0x000e220000008800 */
[----:B------:R-:W-:Y:S01]  /*bf80*/  MOV R0, 0x400 ;  /* 0x0000040000007802 */ /* 0x000fe20000000f00 */
[----:B------:R-:W-:Y:S01]  /*bf90*/  BSSY B0, `(.L_x_3311) ;  /* 0x0000005000007945 */ /* 0x000fe20003800000 */
[----:B------:R-:W-:Y:S02]  /*bfa0*/  SHF.L.U32 R2, R2, 0x1f, RZ ;  /* 0x0000001f02027819 */ /* 0x000fe400000006ff */
[----:B0-----:R-:W-:-:S04]  /*bfb0*/  LEA R4, R3, R0, 0x18 ;  /* 0x0000000003047211 */ /* 0x001fc800078ec0ff */
[----:B------:R-:W0:Y:S02]  /*bfc0*/  SYNCS.PHASECHK.TRANS64.TRYWAIT P0, [R4+URZ+0x28c20], R2 ;  /* 0x028c2002040075a7 */ /* 0x000e24000800017f */
[----:B0-----:R-:W-:Y:S05]  /*bfd0*/  @!P0 BRA `(.L_x_3312) ;  /* 0x00000024002c8947 */ /* 0x001fea0003800000 */
.L_x_3383:
[----:B------:R-:W-:Y:S05]  /*bfe0*/  BSYNC B0 ;  /* 0x0000000000007941 */ /* 0x000fea0003800000 */
.L_x_3311:
[----:B------:R-:W-:-:S03]  /*bff0*/  UMOV UR4, 0xffffffff ;  /* 0xffffffff00047882 */ /* 0x000fc60000000000 */
[----:B------:R-:W-:Y:S05]  /*c000*/  BRA.DIV UR4, `(.L_x_3313) ;  /* 0x0000002604347947 */ /* 0x000fea000b800000 */
[----:B------:R-:W2:Y:S02]  /*c010*/  S2R R0, SR_TID.X ;  /* 0x0000000000007919 */ /* 0x000ea40000002100 */
[----:B--2---:R-:W-:-:S04]  /*c020*/  SHF.R.U32.HI R0, RZ, 0x5, R0 ;  /* 0x00000005ff007819 */ /* 0x004fc80000011600 */
[----:B------:R-:W-:-:S05]  /*c030*/  LOP3.LUT R0, R0, 0x3, RZ, 0xc0, !PT ;  /* 0x0000000300007812 */ /* 0x000fca00078ec0ff */
[----:B------:R2:W3:Y:S02]  /*c040*/  SHFL.IDX PT, R14, R0, RZ, 0x1f ;  /* 0x00001fff000e7589 */ /* 0x0004e400000e0000 */
.L_x_3386:
[----:B---3--:R-:W-:Y:S01]  /*c050*/  ISETP.NE.AND P0, PT, R14, RZ, PT ;  /* 0x000000ff0e00720c */ /* 0x008fe20003f05270 */
[----:B------:R-:W-:-:S12]  /*c060*/  BSSY B0, `(.L_x_3314) ;  /* 0x0000024000007945 */ /* 0x000fd80003800000 */
[----:B------:R-:W-:Y:S05]  /*c070*/  @P0 BRA `(.L_x_3315) ;  /* 0x0000000000880947 */ /* 0x000fea0003800000 */
[----:B------:R-:W-:-:S03]  /*c080*/  UMOV UR4, 0xffffffff ;  /* 0xffffffff00047882 */ /* 0x000fc60000000000 */
[----:B------:R-:W-:Y:S05]  /*c090*/  BRA.DIV UR4, `(.L_x_3316) ;  /* 0x0000002604447947 */ /* 0x000fea000b800000 */
[----:B------:R-:W-:-:S13]  /*c0a0*/  ELECT P6, URZ, PT ;  /* 0x00000000003f782f */ /* 0x000fda00038c0000 */
.L_x_3389:
[----:B------:R-:W-:Y:S05]  /*c0b0*/  @!P6 BRA `(.L_x_3315) ;  /* 0x000000000078e947 */ /* 0x000fea0003800000 */
[----:B------:R-:W-:-:S06]  /*c0c0*/  ULOP3.LUT UR4, UR38, 0x2, URZ, 0xfc, !UPT ;  /* 0x0000000226047892 */ /* 0x000fcc000f8efc3f */
[----:B--2---:R-:W-:-:S05]  /*c0d0*/  IMAD.U32 R0, RZ, RZ, UR4 ;  /* 0x00000004ff007e24 */ /* 0x004fca000f8e00ff */
[----:B------:R-:W-:-:S13]  /*c0e0*/  ISETP.NE.AND P0, PT, R0, 0x3, PT ;  /* 0x000000030000780c */ /* 0x000fda0003f05270 */
[----:B------:R-:W-:Y:S05]  /*c0f0*/  @!P0 BRA `(.L_x_3317) ;  /* 0x0000000000048947 */ /* 0x000fea0003800000 */
[----:B------:R-:W-:Y:S01]  /*c100*/  BPT.TRAP 0x1 ;  /* 0x000000040000795c */ /* 0x000fe20000300000 */
.L_x_3317:
[C---:B------:R-:W-:Y:S01]  /*c110*/  IMAD R5, R17.reuse, 0x8, R4 ;  /* 0x0000000811057824 */ /* 0x040fe200078e0204 */
[----:B------:R-:W-:Y:S01]  /*c120*/  SHF.L.U32 R0, R22, 0x1f, RZ ;  /* 0x0000001f16007819 */ /* 0x000fe200000006ff */
[----:B------:R-:W-:-:S03]  /*c130*/  VIADD R17, R17, 0x1 ;  /* 0x0000000111117836 */ /* 0x000fc60000000000 */
[----:B------:R-:W2:Y:S02]  /*c140*/  SYNCS.PHASECHK.TRANS64.TRYWAIT P1, [R5+URZ+0x28c40], R0 ;  /* 0x028c4000050075a7 */ /* 0x000ea4000802017f */
[----:B------:R-:W-:-:S04]  /*c150*/  ISETP.NE.AND P2, PT, R17, 0x2, PT ;  /* 0x000000021100780c */ /* 0x000fc80003f45270 */
[----:B------:R-:W-:Y:S01]  /*c160*/  SEL R3, RZ, 0x1, P2 ;  /* 0x00000001ff037807 */ /* 0x000fe20001000000 */
[----:B--2---:R-:W-:Y:S08]  /*c170*/  @!P1 BRA `(.L_x_3318) ;  /* 0x00000024002c9947 */ /* 0x004ff00003800000 */
.L_x_3390:
[----:B------:R-:W-:Y:S02]  /*c180*/  SEL R17, R17, RZ, P2 ;  /* 0x000000ff11117207 */ /* 0x000fe40001000000 */
[----:B0-----:R-:W-:Y:S01]  /*c190*/  LOP3.LUT R2, R22, R3, RZ, 0x3c, !PT ;  /* 0x0000000316027212 */ /* 0x001fe200078e3cff */
[----:B------:R-:W-:Y:S06]  /*c1a0*/  @!P0 BRA `(.L_x_3319) ;  /* 0x0000000000048947 */ /* 0x000fec0003800000 */
[----:B------:R-:W-:Y:S01]  /*c1b0*/  BPT.TRAP 0x1 ;  /* 0x000000040000795c */ /* 0x000fe20000300000 */
.L_x_3319:
[----:B------:R-:W-:Y:S01]  /*c1c0*/  IMAD R17, R17, 0x8, R4 ;  /* 0x0000000811117824 */ /* 0x000fe200078e0204 */
[----:B------:R-:W-:-:S04]  /*c1d0*/  SHF.L.U32 R2, R2, 0x1f, RZ ;  /* 0x0000001f02027819 */ /* 0x000fc800000006ff */
[----:B------:R-:W0:Y:S02]  /*c1e0*/  SYNCS.PHASECHK.TRANS64.TRYWAIT P1, [R17+URZ+0x28c40], R2 ;  /* 0x028c4002110075a7 */ /* 0x000e24000802017f */
[----:B0-----:R-:W-:Y:S05]  /*c1f0*/  @!P1 BRA `(.L_x_3320) ;  /* 0x0000002400209947 */ /* 0x001fea0003800000 */
.L_x_3391:
[----:B------:R-:W-:Y:S05]  /*c200*/  @!P0 BRA `(.L_x_3321) ;  /* 0x0000000000048947 */ /* 0x000fea0003800000 */
[----:B------:R-:W-:Y:S01]  /*c210*/  BPT.TRAP 0x1 ;  /* 0x000000040000795c */ /* 0x000fe20000300000 */
.L_x_3321:
[----:B------:R-:W3:Y:S02]  /*c220*/  SYNCS.PHASECHK.TRANS64.TRYWAIT P1, [R5+URZ+0x28c60], R0 ;  /* 0x028c6000050075a7 */ /* 0x000ee4000802017f */
[----:B---3--:R-:W-:Y:S05]  /*c230*/  @!P1 BRA `(.L_x_3322) ;  /* 0x0000002400249947 */ /* 0x008fea0003800000 */
.L_x_3392:
[----:B------:R-:W-:Y:S05]  /*c240*/  @!P0 BRA `(.L_x_3323) ;  /* 0x0000000000048947 */ /* 0x000fea0003800000 */
[----:B------:R-:W-:Y:S01]  /*c250*/  BPT.TRAP 0x1 ;  /* 0x000000040000795c */ /* 0x000fe20000300000 */
.L_x_3323:
[----:B----4-:R4:W0:Y:S02]  /*c260*/  SYNCS.PHASECHK.TRANS64.TRYWAIT P0, [R17+URZ+0x28c60], R2 ;  /* 0x028c6002110075a7 */ /* 0x010824000800017f */
[----:B0-----:R-:W-:Y:S05]  /*c270*/  @!P0 NANOSLEEP.SYNCS 0x989680 ;  /* 0x009896800000895d */ /* 0x001fea0003900000 */
[----:B------:R-:W0:Y:S02]  /*c280*/  @!P0 SYNCS.PHASECHK.TRANS64 P0, [R17+URZ+0x28c60], R2 ;  /* 0x028c6002110085a7 */ /* 0x000e24000800007f */
[----:B0-----:R-:W-:Y:S05]  /*c290*/  @!P0 BRA `(.L_x_3323) ;  /* 0xfffffffc00f08947 */ /* 0x001fea000383ffff */
.L_x_3315:
[----:B------:R-:W-:Y:S05]  /*c2a0*/  BSYNC B0 ;  /* 0x0000000000007941 */ /* 0x000fea0003800000 */
.L_x_3314:
[----:B------:R-:W-:Y:S05]  /*c2b0*/  EXIT ;  /* 0x000000000000794d */ /* 0x000fea0003800000 */
.L_x_3235:
[----:B0-----:R-:W-:-:S04]  /*c2c0*/  IMAD.U32 R3, RZ, RZ, UR16 ;  /* 0x00000010ff037e24 */ /* 0x001fc8000f8e00ff */
[----:B------:R0:W1:Y:S03]  /*c2d0*/  SYNCS.PHASECHK.TRANS64.TRYWAIT P1, [R3+URZ+0x28c50], R0 ;  /* 0x028c5000030075a7 */ /* 0x000066000802017f */
[----:B-1----:R-:W-:Y:S05]  /*c2e0*/  @!P1 NANOSLEEP.SYNCS 0x989680 ;  /* 0x009896800000995d */ /* 0x002fea0003900000 */
[----:B------:R-:W1:Y:S02]  /*c2f0*/  @!P1 SYNCS.PHASECHK.TRANS64 P1, [R3+URZ+0x28c50], R0 ;  /* 0x028c5000030095a7 */ /* 0x000e64000802007f */
[----:B-1----:R-:W-:Y:S05]  /*c300*/  @!P1 BRA `(.L_x_3235) ;  /* 0xfffffffc00ec9947 */ /* 0x002fea000383ffff */
[----:B------:R-:W-:Y:S05]  /*c310*/  BRA `(.L_x_3324) ;  /* 0xffffff4c00bc7947 */ /* 0x000fea000383ffff */
.L_x_3241:
[----:B-1----:R-:W-:-:S04]  /*c320*/  MOV R4, UR6 ;  /* 0x0000000600047c02 */ /* 0x002fc80008000f00 */
[----:B------:R1:W2:Y:S03]  /*c330*/  SYNCS.PHASECHK.TRANS64.TRYWAIT P1, [R4+URZ+0x28c50], R3 ;  /* 0x028c5003040075a7 */ /* 0x0002a6000802017f */
[----:B--2---:R-:W-:Y:S05]  /*c340*/  @!P1 NANOSLEEP.SYNCS 0x989680 ;  /* 0x009896800000995d */ /* 0x004fea0003900000 */
[----:B------:R-:W2:Y:S02]  /*c350*/  @!P1 SYNCS.PHASECHK.TRANS64 P1, [R4+URZ+0x28c50], R3 ;  /* 0x028c5003040095a7 */ /* 0x000ea4000802007f */
[----:B--2---:R-:W-:Y:S05]  /*c360*/  @!P1 BRA `(.L_x_3241) ;  /* 0xfffffffc00ec9947 */ /* 0x004fea000383ffff */
[----:B------:R-:W-:Y:S05]  /*c370*/  BRA `(.L_x_3240) ;  /* 0xffffff5800bc7947 */ /* 0x000fea000383ffff */
.L_x_3246:
[----:B0-----:R-:W-:-:S04]  /*c380*/  IMAD.U32 R3, RZ, RZ, UR42 ;  /* 0x0000002aff037e24 */ /* 0x001fc8000f8e00ff */
[----:B------:R0:W1:Y:S03]  /*c390*/  SYNCS.PHASECHK.TRANS64.TRYWAIT P1, [R3+URZ+0x28c00], R0 ;  /* 0x028c0000030075a7 */ /* 0x000066000802017f */
[----:B-1----:R-:W-:Y:S05]  /*c3a0*/  @!P1 NANOSLEEP.SYNCS 0x989680 ;  /* 0x009896800000995d */ /* 0x002fea0003900000 */
[----:B------:R-:W1:Y:S02]  /*c3b0*/  @!P1 SYNCS.PHASECHK.TRANS64 P1, [R3+URZ+0x28c00], R0 ;  /* 0x028c0000030095a7 */ /* 0x000e64000802007f */
[----:B-1----:R-:W-:Y:S05]  /*c3c0*/  @!P1 BRA `(.L_x_3246) ;  /* 0xfffffffc00ec9947 */ /* 0x002fea000383ffff */
[----:B------:R-:W-:Y:S05]  /*c3d0*/  BRA `(.L_x_3325) ;  /* 0xffffff68000c7947 */ /* 0x000fea000383ffff */
.L_x_3250:
[----:B--2---:R2:W3:Y:S02]  /*c3e0*/  SYNCS.PHASECHK.TRANS64.TRYWAIT P1, [R7+URZ+0x28c30], R8 ;  /* 0x028c3008070075a7 */ /* 0x0044e4000802017f */
[----:B---3--:R-:W-:Y:S05]  /*c3f0*/  @!P1 NANOSLEEP.SYNCS 0x989680 ;  /* 0x009896800000995d */ /* 0x008fea0003900000 */
[----:B------:R-:W3:Y:S02]  /*c400*/  @!P1 SYNCS.PHASECHK.TRANS64 P1, [R7+URZ+0x28c30], R8 ;  /* 0x028c3008070095a7 */ /* 0x000ee4000802007f */
[----:B---3--:R-:W-:Y:S05]  /*c410*/  @!P1 BRA `(.L_x_3250) ;  /* 0xfffffffc00f09947 */ /* 0x008fea000383ffff */
[----:B------:R-:W-:Y:S05]  /*c420*/  BRA `(.L_x_3249) ;  /* 0xffffff6800287947 */ /* 0x000fea000383ffff */
.L_x_3255:
[----:B----4-:R4:W0:Y:S02]  /*c430*/  SYNCS.PHASECHK.TRANS64.TRYWAIT P1, [R7+URZ+0x28c50], R8 ;  /* 0x028c5008070075a7 */ /* 0x010824000802017f */
[----:B0-----:R-:W-:Y:S05]  /*c440*/  @!P1 NANOSLEEP.SYNCS 0x989680 ;  /* 0x009896800000995d */ /* 0x001fea0003900000 */
[----:B------:R-:W0:Y:S02]  /*c450*/  @!P1 SYNCS.PHASECHK.TRANS64 P1, [R7+URZ+0x28c50], R8 ;  /* 0x028c5008070095a7 */ /* 0x000e24000802007f */
[----:B0-----:R-:W-:Y:S05]  /*c460*/  @!P1 BRA `(.L_x_3255) ;  /* 0xfffffffc00f09947 */ /* 0x001fea000383ffff */
[----:B------:R-:W-:Y:S05]  /*c470*/  BRA `(.L_x_3254) ;  /* 0xffffff78003c7947 */ /* 0x000fea000383ffff */
.L_x_3261:
[----:B--2---:R-:W-:-:S04]  /*c480*/  IMAD.U32 R3, RZ, RZ, UR21 ;  /* 0x00000015ff037e24 */ /* 0x004fc8000f8e00ff */
[----:B------:R2:W3:Y:S03]  /*c490*/  SYNCS.PHASECHK.TRANS64.TRYWAIT P2, [R3+URZ+0x28c30], R8 ;  /* 0x028c3008030075a7 */ /* 0x0004e6000804017f */
[----:B---3--:R-:W-:Y:S05]  /*c4a0*/  @!P2 NANOSLEEP.SYNCS 0x989680 ;  /* 0x009896800000a95d */ /* 0x008fea0003900000 */
[----:B------:R-:W3:Y:S02]  /*c4b0*/  @!P2 SYNCS.PHASECHK.TRANS64 P2, [R3+URZ+0x28c30], R8 ;  /* 0x028c30080300a5a7 */ /* 0x000ee4000804007f */
[----:B---3--:R-:W-:Y:S05]  /*c4c0*/  @!P2 BRA `(.L_x_3261) ;  /* 0xfffffffc00eca947 */ /* 0x008fea000383ffff */
[----:B------:R-:W-:Y:S05]  /*c4d0*/  BRA `(.L_x_3260) ;  /* 0xffffff7c00287947 */ /* 0x000fea000383ffff */
.L_x_3266:
[----:B---3--:R-:W-:-:S04]  /*c4e0*/  IMAD.U32 R7, RZ, RZ, UR21 ;  /* 0x00000015ff077e24 */ /* 0x008fc8000f8e00ff */
[----:B------:R3:W4:Y:S03]  /*c4f0*/  SYNCS.PHASECHK.TRANS64.TRYWAIT P2, [R7+URZ+0x28c50], R8 ;  /* 0x028c5008070075a7 */ /* 0x000726000804017f */
[----:B----4-:R-:W-:Y:S05]  /*c500*/  @!P2 NANOSLEEP.SYNCS 0x989680 ;  /* 0x009896800000a95d */ /* 0x010fea0003900000 */
[----:B------:R-:W4:Y:S02]  /*c510*/  @!P2 SYNCS.PHASECHK.TRANS64 P2, [R7+URZ+0x28c50], R8 ;  /* 0x028c50080700a5a7 */ /* 0x000f24000804007f */
[----:B----4-:R-:W-:Y:S05]  /*c520*/  @!P2 BRA `(.L_x_3266) ;  /* 0xfffffffc00eca947 */ /* 0x010fea000383ffff */
[----:B------:R-:W-:Y:S05]  /*c530*/  BRA `(.L_x_3265) ;  /* 0xffffff90005c7947 */ /* 0x000fea000383ffff */
.L_x_3279:
        /* <DEDUP_REMOVED lines=11> */
.L_x_3327:
[----:B------:R-:W-:Y:S05]  /*c5f0*/  BSYNC B0 ;  /* 0x0000000000007941 */ /* 0x000fea0003800000 */
.L_x_3326:
[----:B------:R-:W-:Y:S05]  /*c600*/  BRA `(.L_x_3328) ;  /* 0xffffffd000207947 */ /* 0x000fea000383ffff */
.L_x_3282:
[----:B0-----:R0:W1:Y:S02]  /*c610*/  SYNCS.PHASECHK.TRANS64.TRYWAIT P0, [R19+URZ+0x28c40], R0 ;  /* 0x028c4000130075a7 */ /* 0x001064000800017f */
[----:B-1----:R-:W-:Y:S05]  /*c620*/  @!P0 NANOSLEEP.SYNCS 0x989680 ;  /* 0x009896800000895d */ /* 0x002fea0003900000 */
[----:B------:R-:W1:Y:S02]  /*c630*/  @!P0 SYNCS.PHASECHK.TRANS64 P0, [R19+URZ+0x28c40], R0 ;  /* 0x028c4000130085a7 */ /* 0x000e64000800007f */
[----:B-1----:R-:W-:Y:S05]  /*c640*/  @!P0 BRA `(.L_x_3282) ;  /* 0xfffffffc00f08947 */ /* 0x002fea000383ffff */
[----:B------:R-:W-:Y:S05]  /*c650*/  BRA `(.L_x_3329) ;  /* 0xffffffd000a47947 */ /* 0x000fea000383ffff */
.L_x_3283:
        /* <DEDUP_REMOVED lines=8> */
.L_x_3331:
[----:B------:R-:W-:Y:S05]  /*c6e0*/  BSYNC B0 ;  /* 0x0000000000007941 */ /* 0x000fea0003800000 */
.L_x_3330:
[----:B------:R-:W-:Y:S01]  /*c6f0*/  IMAD.MOV.U32 R13, RZ, RZ, R0 ;  /* 0x000000ffff0d7224 */ /* 0x000fe200078e0000 */
[----:B------:R-:W-:Y:S01]  /*c700*/  MOV R12, RZ ;  /* 0x000000ff000c7202 */ /* 0x000fe20000000f00 */
[----:B------:R-:W-:Y:S01]  /*c710*/  IMAD.MOV.U32 R11, RZ, RZ, 0x181f ;  /* 0x0000181fff0b7424 */ /* 0x000fe200078e00ff */
[----:B------:R-:W-:Y:S01]  /*c720*/  ISETP.GE.AND P2, PT, R35, 0x1, PT ;  /* 0x000000012300780c */ /* 0x000fe20003f46270 */
[----:B------:R-:W-:Y:S02]  /*c730*/  IMAD.MOV.U32 R15, RZ, RZ, -0x1 ;  /* 0xffffffffff0f7424 */ /* 0x000fe400078e00ff */
[----:B------:R-:W-:-:S10]  /*c740*/  IMAD.MOV.U32 R2, RZ, RZ, R14 ;  /* 0x000000ffff027224 */ /* 0x000fd400078e000e */
[----:B------:R-:W-:Y:S05]  /*c750*/  WARPSYNC.COLLECTIVE R15, `(.L_x_3332) ;  /* 0x000000000f087348 */ /* 0x000fea0003c00000 */
[----:B------:R0:W1:Y:S02]  /*c760*/  SHFL.IDX P6, R14, R13, R12, R11 ;  /* 0x0000000c0d0e7389 */ /* 0x00006400000c000b */
[----:B01----:R-:W-:Y:S01]  /*c770*/  ENDCOLLECTIVE ;  /* 0x000000000000791b */ /* 0x003fe20003800000 */
.L_x_3332:
[----:B------:R-:W-:Y:S01]  /*c780*/  @P2 LEA R7, R4, UR39, 0x1 ;  /* 0x0000002704072c11 */ /* 0x000fe2000f8e08ff */
[----:B------:R-:W-:Y:S02]  /*c790*/  IMAD.MOV.U32 R13, RZ, RZ, R5 ;  /* 0x000000ffff0d7224 */ /* 0x000fe400078e0005 */
[----:B------:R-:W-:Y:S01]  /*c7a0*/  IMAD.MOV.U32 R12, RZ, RZ, 0x1 ;  /* 0x00000001ff0c7424 */ /* 0x000fe200078e00ff */
[----:B------:R-:W-:-:S13]  /*c7b0*/  @P2 LEA R3, P0, R20, R14, 0x1 ;  /* 0x0000000e14032211 */ /* 0x000fda00078008ff */
[----:B------:R-:W-:Y:S05]  /*c7c0*/  WARPSYNC.COLLECTIVE R15, `(.L_x_3333) ;  /* 0x000000000f087348 */ /* 0x000fea0003c00000 */
[----:B------:R0:W1:Y:S02]  /*c7d0*/  SHFL.IDX P6, R14, R13, R12, R11 ;  /* 0x0000000c0d0e7389 */ /* 0x00006400000c000b */
[----:B01----:R-:W-:Y:S01]  /*c7e0*/  ENDCOLLECTIVE ;  /* 0x000000000000791b */ /* 0x003fe20003800000 */
.L_x_3333:
[----:B------:R-:W-:-:S05]  /*c7f0*/  @P2 IMAD.X R2, RZ, RZ, R2, P0 ;  /* 0x000000ffff022224 */ /* 0x000fca00000e0602 */
[----:B------:R-:W-:-:S04]  /*c800*/  @P2 LOP3.LUT R3, R3, R2, RZ, 0x3c, !PT ;  /* 0x0000000203032212 */ /* 0x000fc800078e3cff */
[C---:B------:R-:W-:Y:S02]  /*c810*/  @P2 LOP3.LUT R2, R3.reuse, R2, RZ, 0x3c, !PT ;  /* 0x0000000203022212 */ /* 0x040fe400078e3cff */
[----:B------:R-:W-:Y:S02]  /*c820*/  MOV R13, R0 ;  /* 0x00000000000d7202 */ /* 0x000fe40000000f00 */
[----:B------:R-:W-:-:S05]  /*c830*/  @P2 LOP3.LUT R3, R3, R2, RZ, 0x3c, !PT ;  /* 0x0000000203032212 */ /* 0x000fca00078e3cff */
[----:B------:R-:W-:Y:S01]  /*c840*/  @!PT LDS RZ, [RZ] ;  /* 0x00000000fffff984 */ /* 0x000fe20000000800 */
[----:B------:R-:W-:Y:S01]  /*c850*/  @!PT LDS RZ, [RZ] ;  /* 0x00000000fffff984 */ /* 0x000fe20000000800 */
[----:B------:R-:W-:Y:S01]  /*c860*/  @!PT LDS RZ, [RZ] ;  /* 0x00000000fffff984 */ /* 0x000fe20000000800 */
[----:B------:R0:W-:Y:S01]  /*c870*/  @P2 LDGSTS.E.BYPASS.LTC128B.128 [R7+0x22400], desc[UR50][R2.64], !P1 ;  /* 0x2240000002072fae */ /* 0x0001e2000c901d72 */
[----:B------:R-:W-:Y:S01]  /*c880*/  ISETP.GE.AND P2, PT, R35, 0x11, PT ;  /* 0x000000112300780c */ /* 0x000fe20003f46270 */
[----:B------:R-:W-:-:S12]  /*c890*/  IMAD.MOV.U32 R8, RZ, RZ, R14 ;  /* 0x000000ffff087224 */ /* 0x000fd800078e000e */
[----:B0-----:R-:W-:Y:S05]  /*c8a0*/  WARPSYNC.COLLECTIVE R15, `(.L_x_3334) ;  /* 0x000000000f087348 */ /* 0x001fea0003c00000 */
[----:B------:R1:W2:Y:S02]  /*c8b0*/  SHFL.IDX P6, R14, R13, R12, R11 ;  /* 0x0000000c0d0e7389 */ /* 0x0002a400000c000b */
[----:B012---:R-:W-:Y:S01]  /*c8c0*/  ENDCOLLECTIVE ;  /* 0x000000000000791b */ /* 0x007fe20003800000 */
.L_x_3334:
[----:B------:R-:W-:Y:S01]  /*c8d0*/  @P2 LEA R9, R4, UR39, 0x1 ;  /* 0x0000002704092c11 */ /* 0x000fe2000f8e08ff */
[----:B------:R-:W-:Y:S02]  /*c8e0*/  IMAD.MOV.U32 R13, RZ, RZ, R5 ;  /* 0x000000ffff0d7224 */ /* 0x000fe400078e0005 */
[----:B------:R-:W-:Y:S01]  /*c8f0*/  IMAD.MOV.U32 R12, RZ, RZ, 0x2 ;  /* 0x00000002ff0c7424 */ /* 0x000fe200078e00ff */
[----:B------:R-:W-:-:S13]  /*c900*/  @P2 LEA R6, P0, R20, R14, 0x1 ;  /* 0x0000000e14062211 */ /* 0x000fda00078008ff */
[----:B------:R-:W-:Y:S05]  /*c910*/  WARPSYNC.COLLECTIVE R15, `(.L_x_3335) ;  /* 0x000000000f087348 */ /* 0x000fea0003c00000 */
[----:B------:R0:W1:Y:S02]  /*c920*/  SHFL.IDX P6, R14, R13, R12, R11 ;  /* 0x0000000c0d0e7389 */ /* 0x00006400000c000b */
[----:B01----:R-:W-:Y:S01]  /*c930*/  ENDCOLLECTIVE ;  /* 0x000000000000791b */ /* 0x003fe20003800000 */
.L_x_3335:
[----:B------:R-:W-:Y:S02]  /*c940*/  @P2 IMAD.X R8, RZ, RZ, R8, P0 ;  /* 0x000000ffff082224 */ /* 0x000fe400000e0608 */
[----:B------:R-:W-:Y:S02]  /*c950*/  @P2 IMAD.MOV.U32 R2, RZ, RZ, R6 ;  /* 0x000000ffff022224 */ /* 0x000fe400078e0006 */
[----:B------:R-:W-:-:S05]  /*c960*/  @P2 IMAD.MOV.U32 R3, RZ, RZ, R8 ;  /* 0x000000ffff032224 */ /* 0x000fca00078e0008 */
[----:B------:R-:W-:Y:S01]  /*c970*/  @!PT LDS RZ, [RZ] ;  /* 0x00000000fffff984 */ /* 0x000fe20000000800 */
[----:B------:R-:W-:Y:S01]  /*c980*/  @!PT LDS RZ, [RZ] ;  /* 0x00000000fffff984 */ /* 0x000fe20000000800 */
[----:B------:R-:W-:Y:S01]  /*c990*/  @!PT LDS RZ, [RZ] ;  /* 0x00000000fffff984 */ /* 0x000fe20000000800 */
[----:B------:R0:W-:Y:S01]  /*c9a0*/  @P2 LDGSTS.E.BYPASS.LTC128B.128 [R9+0x22c00], desc[UR50][R2.64], !P1 ;  /* 0x22c0000002092fae */ /* 0x0001e2000c901d72 */
[----:B------:R-:W-:Y:S02]  /*c9b0*/  ISETP.GE.AND P2, PT, R35, 0x21, PT ;  /* 0x000000212300780c */ /* 0x000fe40003f46270 */
[----:B------:R-:W-:Y:S01]  /*c9c0*/  MOV R13, R0 ;  /* 0x00000000000d7202 */ /* 0x000fe20000000f00 */
[----:B0-----:R-:W-:-:S10]  /*c9d0*/  IMAD.MOV.U32 R2, RZ, RZ, R14 ;  /* 0x000000ffff027224 */ /* 0x001fd400078e000e */
[----:B------:R-:W-:Y:S05]  /*c9e0*/  WARPSYNC.COLLECTIVE R15, `(.L_x_3336) ;  /* 0x000000000f087348 */ /* 0x000fea0003c00000 */
[----:B------:R0:W1:Y:S02]  /*c9f0*/  SHFL.IDX P6, R14, R13, R12, R11 ;  /* 0x0000000c0d0e7389 */ /* 0x00006400000c000b */
[----:B01----:R-:W-:Y:S01]  /*ca00*/  ENDCOLLECTIVE ;  /* 0x000000000000791b */ /* 0x003fe20003800000 */
.L_x_3336:
[----:B------:R-:W-:Y:S01]  /*ca10*/  @P2 LEA R6, R4, UR39, 0x1 ;  /* 0x0000002704062c11 */ /* 0x000fe2000f8e08ff */
[----:B------:R-:W-:Y:S02]  /*ca20*/  IMAD.MOV.U32 R13, RZ, RZ, R5 ;  /* 0x000000ffff0d7224 */ /* 0x000fe400078e0005 */
[----:B------:R-:W-:Y:S01]  /*ca30*/  IMAD.MOV.U32 R12, RZ, RZ, 0x3 ;  /* 0x00000003ff0c7424 */ /* 0x000fe200078e00ff */
[----:B------:R-:W-:-:S13]  /*ca40*/  @P2 LEA R7, P0, R20, R14, 0x1 ;  /* 0x0000000e14072211 */ /* 0x000fda00078008ff */
[----:B------:R-:W-:Y:S05]  /*ca50*/  WARPSYNC.COLLECTIVE R15, `(.L_x_3337) ;  /* 0x000000000f087348 */ /* 0x000fea0003c00000 */
[----:B------:R0:W1:Y:S02]  /*ca60*/  SHFL.IDX P6, R14, R13, R12, R11 ;  /* 0x0000000c0d0e7389 */ /* 0x00006400000c000b */
[----:B01----:R-:W-:Y:S01]  /*ca70*/  ENDCOLLECTIVE ;  /* 0x000000000000791b */ /* 0x003fe20003800000 */
.L_x_3337:
[----:B------:R-:W-:Y:S02]  /*ca80*/  @P2 IMAD.X R10, RZ, RZ, R2, P0 ;  /* 0x000000ffff0a2224 */ /* 0x000fe400000e0602 */
[----:B------:R-:W-:Y:S02]  /*ca90*/  @P2 IMAD.MOV.U32 R2, RZ, RZ, R7 ;  /* 0x000000ffff022224 */ /* 0x000fe400078e0007 */
[----:B------:R-:W-:-:S05]  /*caa0*/  @P2 IMAD.MOV.U32 R3, RZ, RZ, R10 ;  /* 0x000000ffff032224 */ /* 0x000fca00078e000a */
[----:B------:R-:W-:Y:S01]  /*cab0*/  @!PT LDS RZ, [RZ] ;  /* 0x00000000fffff984 */ /* 0x000fe20000000800 */
[----:B------:R-:W-:Y:S01]  /*cac0*/  @!PT LDS RZ, [RZ] ;  /* 0x00000000fffff984 */ /* 0x000fe20000000800 */
[----:B------:R-:W-:Y:S01]  /*cad0*/  @!PT LDS RZ, [RZ] ;  /* 0x00000000fffff984 */ /* 0x000fe20000000800 */
[----:B------:R0:W-:Y:S01]  /*cae0*/  @P2 LDGSTS.E.BYPASS.LTC128B.128 [R6+0x23400], desc[UR50][R2.64], !P1 ;  /* 0x2340000002062fae */ /* 0x0001e2000c901d72 */
[----:B------:R-:W-:Y:S01]  /*caf0*/  MOV R13, R0 ;  /* 0x00000000000d7202 */ /* 0x000fe20000000f00 */
[----:B------:R-:W-:-:S07]  /*cb00*/  IMAD.MOV.U32 R5, RZ, RZ, R14 ;  /* 0x000000ffff057224 */ /* 0x000fce00078e000e */
[----:B0-----:R-:W-:Y:S05]  /*cb10*/  WARPSYNC.COLLECTIVE R15, `(.L_x_3338) ;  /* 0x000000000f087348 */ /* 0x001fea0003c00000 */
[----:B------:R1:W2:Y:S02]  /*cb20*/  SHFL.IDX P6, R14, R13, R12, R11 ;  /* 0x0000000c0d0e7389 */ /* 0x0002a400000c000b */
[----:B012---:R-:W-:Y:S01]  /*cb30*/  ENDCOLLECTIVE ;  /* 0x000000000000791b */ /* 0x007fe20003800000 */
.L_x_3338:
[----:B------:R-:W-:Y:S05]  /*cb40*/  BRA `(.L_x_3339) ;  /* 0xffffffd000587947 */ /* 0x000fea000383ffff */
.L_x_3287:
[----:B------:R-:W-:Y:S01]  /*cb50*/  IMAD.MOV.U32 R13, RZ, RZ, R5 ;  /* 0x000000ffff0d7224 */ /* 0x000fe200078e0005 */
[----:B------:R-:W-:Y:S01]  /*cb60*/  LEA R0, R0, R37, 0x6 ;  /* 0x0000002500007211 */ /* 0x000fe200078e30ff */
[----:B------:R-:W-:Y:S02]  /*cb70*/  IMAD.MOV.U32 R12, RZ, RZ, RZ ;  /* 0x000000ffff0c7224 */ /* 0x000fe400078e00ff */
[----:B------:R-:W-:Y:S01]  /*cb80*/  IMAD.MOV.U32 R11, RZ, RZ, 0x181f ;  /* 0x0000181fff0b7424 */ /* 0x000fe200078e00ff */
[C---:B------:R-:W-:Y:S01]  /*cb90*/  ISETP.GE.AND P0, PT, R0.reuse, UR37, PT ;  /* 0x0000002500007c0c */ /* 0x040fe2000bf06270 */
[----:B------:R-:W-:Y:S02]  /*cba0*/  IMAD.MOV.U32 R15, RZ, RZ, -0x1 ;  /* 0xffffffffff0f7424 */ /* 0x000fe400078e00ff */
[----:B------:R-:W-:-:S10]  /*cbb0*/  VIADD R6, R0, 0x10 ;  /* 0x0000001000067836 */ /* 0x000fd40000000000 */
[----:B-1----:R-:W-:Y:S05]  /*cbc0*/  WARPSYNC.COLLECTIVE R15, `(.L_x_3340) ;  /* 0x000000000f087348 */ /* 0x002fea0003c00000 */
[----:B------:R0:W2:Y:S02]  /*cbd0*/  SHFL.IDX P6, R14, R13, R12, R11 ;  /* 0x0000000c0d0e7389 */ /* 0x0000a400000c000b */
[----:B012---:R-:W-:Y:S01]  /*cbe0*/  ENDCOLLECTIVE ;  /* 0x000000000000791b */ /* 0x007fe20003800000 */
.L_x_3340:
[----:B------:R-:W-:Y:S02]  /*cbf0*/  IMAD.MOV.U32 R13, RZ, RZ, R4 ;  /* 0x000000ffff0d7224 */ /* 0x000fe400078e0004 */
[----:B------:R-:W-:-:S07]  /*cc00*/  IMAD.MOV.U32 R2, RZ, RZ, R14 ;  /* 0x000000ffff027224 */ /* 0x000fce00078e000e */
[----:B------:R-:W-:Y:S05]  /*cc10*/  WARPSYNC.COLLECTIVE R15, `(.L_x_3341) ;  /* 0x000000000f087348 */ /* 0x000fea0003c00000 */
[----:B------:R0:W1:Y:S02]  /*cc20*/  SHFL.IDX P6, R14, R13, R12, R11 ;  /* 0x0000000c0d0e7389 */ /* 0x00006400000c000b */
[----:B01----:R-:W-:Y:S01]  /*cc30*/  ENDCOLLECTIVE ;  /* 0x000000000000791b */ /* 0x003fe20003800000 */
.L_x_3341:
        /* <DEDUP_REMOVED lines=8> */
.L_x_3342:
[----:B------:R-:W-:Y:S01]  /*ccc0*/  @!PT LDS RZ, [RZ] ;  /* 0x00000000fffff984 */ /* 0x000fe20000000800 */
[----:B------:R-:W-:Y:S01]  /*ccd0*/  @!PT LDS RZ, [RZ] ;  /* 0x00000000fffff984 */ /* 0x000fe20000000800 */
[----:B------:R-:W-:Y:S01]  /*cce0*/  @!PT LDS RZ, [RZ] ;  /* 0x00000000fffff984 */ /* 0x000fe20000000800 */
[----:B------:R0:W-:Y:S01]  /*ccf0*/  @!P0 LDGSTS.E.BYPASS.LTC128B.128 [R8+0x20400], desc[UR50][R2.64], !P5 ;  /* 0x2040000002088fae */ /* 0x0001e2000e901d72 */
[----:B------:R-:W-:Y:S02]  /*cd00*/  ISETP.GE.AND P0, PT, R6, UR37, PT ;  /* 0x0000002506007c0c */ /* 0x000fe4000bf06270 */
[----:B------:R-:W-:Y:S01]  /*cd10*/  MOV R13, R4 ;  /* 0x00000004000d7202 */ /* 0x000fe20000000f00 */
[----:B------:R-:W-:-:S10]  /*cd20*/  IMAD.MOV.U32 R6, RZ, RZ, R14 ;  /* 0x000000ffff067224 */ /* 0x000fd400078e000e */
[----:B0-----:R-:W-:Y:S05]  /*cd30*/  WARPSYNC.COLLECTIVE R15, `(.L_x_3343) ;  /* 0x000000000f087348 */ /* 0x001fea0003c00000 */
[----:B------:R1:W2:Y:S02]  /*cd40*/  SHFL.IDX P6, R14, R13, R12, R11 ;  /* 0x0000000c0d0e7389 */ /* 0x0002a400000c000b */
[----:B012---:R-:W-:Y:S01]  /*cd50*/  ENDCOLLECTIVE ;  /* 0x000000000000791b */ /* 0x007fe20003800000 */
.L_x_3343:
[----:B------:R-:W-:Y:S02]  /*cd60*/  IMAD.MOV.U32 R13, RZ, RZ, R5 ;  /* 0x000000ffff0d7224 */ /* 0x000fe400078e0005 */
[----:B------:R-:W-:Y:S01]  /*cd70*/  IMAD.MOV.U32 R12, RZ, RZ, 0x2 ;  /* 0x00000002ff0c7424 */ /* 0x000fe200078e00ff */
[----:B------:R-:W-:-:S13]  /*cd80*/  @!P0 LEA R2, P1, R9, R14, 0x1 ;  /* 0x0000000e09028211 */ /* 0x000fda00078208ff */
[----:B------:R-:W-:Y:S05]  /*cd90*/  WARPSYNC.COLLECTIVE R15, `(.L_x_3344) ;  /* 0x000000000f087348 */ /* 0x000fea0003c00000 */
[----:B------:R0:W1:Y:S02]  /*cda0*/  SHFL.IDX P6, R14, R13, R12, R11 ;  /* 0x0000000c0d0e7389 */ /* 0x00006400000c000b */
[----:B01----:R-:W-:Y:S01]  /*cdb0*/  ENDCOLLECTIVE ;  /* 0x000000000000791b */ /* 0x003fe20003800000 */
.L_x_3344:
[----:B------:R-:W-:Y:S02]  /*cdc0*/  @!P0 IMAD.X R3, RZ, RZ, R6, P1 ;  /* 0x000000ffff038224 */ /* 0x000fe400008e0606 */
[----:B------:R-:W-:-:S03]  /*cdd0*/  VIADD R6, R0, 0x20 ;  /* 0x0000002000067836 */ /* 0x000fc60000000000 */
[----:B------:R-:W-:Y:S01]  /*cde0*/  @!PT LDS RZ, [RZ] ;  /* 0x00000000fffff984 */ /* 0x000fe20000000800 */
[----:B------:R-:W-:Y:S01]  /*cdf0*/  @!PT LDS RZ, [RZ] ;  /* 0x00000000fffff984 */ /* 0x000fe20000000800 */
[----:B------:R-:W-:Y:S01]  /*ce00*/  @!PT LDS RZ, [RZ] ;  /* 0x00000000fffff984 */ /* 0x000fe20000000800 */
[----:B------:R0:W-:Y:S02]  /*ce10*/  @!P0 LDGSTS.E.BYPASS.LTC128B.128 [R8+0x20c00], desc[UR50][R2.64], !P5 ;  /* 0x20c0000002088fae */ /* 0x0001e4000e901d72 */
[----:B------:R-:W-:Y:S01]  /*ce20*/  ISETP.GE.AND P0, PT, R6, UR37, PT ;  /* 0x0000002506007c0c */ /* 0x000fe2000bf06270 */
[----:B------:R-:W-:Y:S02]  /*ce30*/  IMAD.MOV.U32 R13, RZ, RZ, R4 ;  /* 0x000000ffff0d7224 */ /* 0x000fe400078e0004 */
[----:B------:R-:W-:-:S10]  /*ce40*/  IMAD.MOV.U32 R6, RZ, RZ, R14 ;  /* 0x000000ffff067224 */ /* 0x000fd400078e000e */
[----:B0-----:R-:W-:Y:S05]  /*ce50*/  WARPSYNC.COLLECTIVE R15, `(.L_x_3345) ;  /* 0x000000000f087348 */ /* 0x001fea0003c00000 */
[----:B------:R1:W2:Y:S02]  /*ce60*/  SHFL.IDX P6, R14, R13, R12, R11 ;  /* 0x0000000c0d0e7389 */ /* 0x0002a400000c000b */
[----:B012---:R-:W-:Y:S01]  /*ce70*/  ENDCOLLECTIVE ;  /* 0x000000000000791b */ /* 0x007fe20003800000 */
.L_x_3345:
[----:B------:R-:W-:Y:S02]  /*ce80*/  IMAD.MOV.U32 R13, RZ, RZ, R5 ;  /* 0x000000ffff0d7224 */ /* 0x000fe400078e0005 */
[----:B------:R-:W-:Y:S01]  /*ce90*/  IMAD.MOV.U32 R12, RZ, RZ, 0x3 ;  /* 0x00000003ff0c7424 */ /* 0x000fe200078e00ff */
[----:B------:R-:W-:-:S13]  /*cea0*/  @!P0 LEA R2, P1, R9, R14, 0x1 ;  /* 0x0000000e09028211 */ /* 0x000fda00078208ff */
[----:B------:R-:W-:Y:S05]  /*ceb0*/  WARPSYNC.COLLECTIVE R15, `(.L_x_3346) ;  /* 0x000000000f087348 */ /* 0x000fea0003c00000 */
[----:B------:R0:W1:Y:S02]  /*cec0*/  SHFL.IDX P6, R14, R13, R12, R11 ;  /* 0x0000000c0d0e7389 */ /* 0x00006400000c000b */
[----:B01----:R-:W-:Y:S01]  /*ced0*/  ENDCOLLECTIVE ;  /* 0x000000000000791b */ /* 0x003fe20003800000 */
.L_x_3346:
[----:B------:R-:W-:-:S05]  /*cee0*/  @!P0 IADD3.X R3, RZ, R6, RZ, P1, !PT ;  /* 0x00000006ff038210 */ /* 0x000fca0000ffe4ff */
[----:B------:R-:W-:Y:S01]  /*cef0*/  @!PT LDS RZ, [RZ] ;  /* 0x00000000fffff984 */ /* 0x000fe20000000800 */
[----:B------:R-:W-:Y:S01]  /*cf00*/  @!PT LDS RZ, [RZ] ;  /* 0x00000000fffff984 */ /* 0x000fe20000000800 */
[----:B------:R-:W-:Y:S01]  /*cf10*/  @!PT LDS RZ, [RZ] ;  /* 0x00000000fffff984 */ /* 0x000fe20000000800 */
[----:B------:R0:W-:Y:S01]  /*cf20*/  @!P0 LDGSTS.E.BYPASS.LTC128B.128 [R8+0x21400], desc[UR50][R2.64], !P5 ;  /* 0x2140000002088fae */ /* 0x0001e2000e901d72 */
[----:B------:R-:W-:Y:S02]  /*cf30*/  IMAD.MOV.U32 R13, RZ, RZ, R4 ;  /* 0x000000ffff0d7224 */ /* 0x000fe400078e0004 */
[----:B------:R-:W-:-:S07]  /*cf40*/  IMAD.MOV.U32 R5, RZ, RZ, R14 ;  /* 0x000000ffff057224 */ /* 0x000fce00078e000e */
[----:B0-----:R-:W-:Y:S05]  /*cf50*/  WARPSYNC.COLLECTIVE R15, `(.L_x_3347) ;  /* 0x000000000f087348 */ /* 0x001fea0003c00000 */
[----:B------:R1:W2:Y:S02]  /*cf60*/  SHFL.IDX P6, R14, R13, R12, R11 ;  /* 0x0000000c0d0e7389 */ /* 0x0002a400000c000b */
[----:B012---:R-:W-:Y:S01]  /*cf70*/  ENDCOLLECTIVE ;  /* 0x000000000000791b */ /* 0x007fe20003800000 */
.L_x_3347:
[----:B------:R-:W-:Y:S05]  /*cf80*/  BRA `(.L_x_3348) ;  /* 0xffffffd400147947 */ /* 0x000fea000383ffff */
.L_x_3289:
[----:B0-----:R-:W-:-:S04]  /*cf90*/  IMAD.U32 R3, RZ, RZ, UR39 ;  /* 0x00000027ff037e24 */ /* 0x001fc8000f8e00ff */
[----:B------:R0:W2:Y:S03]  /*cfa0*/  SYNCS.PHASECHK.TRANS64.TRYWAIT P0, [R3+URZ+0x28c20], R0 ;  /* 0x028c2000030075a7 */ /* 0x0000a6000800017f */
[----:B--2---:R-:W-:Y:S05]  /*cfb0*/  @!P0 NANOSLEEP.SYNCS 0x989680 ;  /* 0x009896800000895d */ /* 0x004fea0003900000 */
[----:B------:R-:W2:Y:S02]  /*cfc0*/  @!P0 SYNCS.PHASECHK.TRANS64 P0, [R3+URZ+0x28c20], R0 ;  /* 0x028c2000030085a7 */ /* 0x000ea4000800007f */
[----:B--2---:R-:W-:Y:S05]  /*cfd0*/  @!P0 BRA `(.L_x_3289) ;  /* 0xfffffffc00ec8947 */ /* 0x004fea000383ffff */
[----:B------:R-:W-:Y:S05]  /*cfe0*/  BRA `(.L_x_3349) ;  /* 0xffffffd400487947 */ /* 0x000fea000383ffff */
.L_x_3292:
[----:B0-----:R0:W2:Y:S02]  /*cff0*/  SYNCS.PHASECHK.TRANS64.TRYWAIT P0, [R19+URZ+0x28c60], R0 ;  /* 0x028c6000130075a7 */ /* 0x0010a4000800017f */
[----:B--2---:R-:W-:Y:S05]  /*d000*/  @!P0 NANOSLEEP.SYNCS 0x989680 ;  /* 0x009896800000895d */ /* 0x004fea0003900000 */
[----:B------:R-:W2:Y:S02]  /*d010*/  @!P0 SYNCS.PHASECHK.TRANS64 P0, [R19+URZ+0x28c60], R0 ;  /* 0x028c6000130085a7 */ /* 0x000ea4000800007f */
[----:B--2---:R-:W-:Y:S05]  /*d020*/  @!P0 BRA `(.L_x_3292) ;  /* 0xfffffffc00f08947 */ /* 0x004fea000383ffff */
[----:B------:R-:W-:Y:S05]  /*d030*/  BRA `(.L_x_3350) ;  /* 0xffffffd400587947 */ /* 0x000fea000383ffff */
.L_x_3293:
[----:B------:R-:W-:Y:S01]  /*d040*/  BSSY B0, `(.L_x_3351) ;  /* 0x0000008000007945 */ /* 0x000fe20003800000 */
[----:B------:R-:W-:Y:S01]  /*d050*/  IMAD.MOV.U32 R13, RZ, RZ, R10 ;  /* 0x000000ffff0d7224 */ /* 0x000fe200078e000a */
[----:B------:R-:W-:Y:S01]  /*d060*/  MOV R12, RZ ;  /* 0x000000ff000c7202 */ /* 0x000fe20000000f00 */
[----:B------:R-:W-:Y:S02]  /*d070*/  IMAD.MOV.U32 R11, RZ, RZ, 0x181f ;  /* 0x0000181fff0b7424 */ /* 0x000fe400078e00ff */
[----:B------:R-:W-:-:S07]  /*d080*/  IMAD.MOV.U32 R15, RZ, RZ, -0x1 ;  /* 0xffffffffff0f7424 */ /* 0x000fce00078e00ff */
[----:B01----:R-:W-:Y:S05]  /*d090*/  WARPSYNC.COLLECTIVE R15, `(.L_x_3352) ;  /* 0x000000000f087348 */ /* 0x003fea0003c00000 */
[----:B------:R2:W3:Y:S02]  /*d0a0*/  SHFL.IDX P6, R14, R13, R12, R11 ;  /* 0x0000000c0d0e7389 */ /* 0x0004e400000c000b */
[----:B0123--:R-:W-:Y:S01]  /*d0b0*/  ENDCOLLECTIVE ;  /* 0x000000000000791b */ /* 0x00ffe20003800000 */
.L_x_3352:
[----:B------:R-:W-:Y:S05]  /*d0c0*/  BSYNC B0 ;  /* 0x0000000000007941 */ /* 0x000fea0003800000 */
.L_x_3351:
[----:B------:R-:W0:Y:S01]  /*d0d0*/  S2R R0, SR_TID.X ;  /* 0x0000000000007919 */ /* 0x000e220000002100 */
[----:B------:R-:W-:Y:S01]  /*d0e0*/  IMAD.MOV.U32 R13, RZ, RZ, R8 ;  /* 0x000000ffff0d7224 */ /* 0x000fe200078e0008 */
[----:B------:R-:W-:Y:S01]  /*d0f0*/  MOV R15, 0xffffffff ;  /* 0xffffffff000f7802 */ /* 0x000fe20000000f00 */
[----:B------:R-:W-:Y:S01]  /*d100*/  IMAD.MOV.U32 R12, RZ, RZ, RZ ;  /* 0x000000ffff0c7224 */ /* 0x000fe200078e00ff */
[----:B------:R-:W-:Y:S01]  /*d110*/  LOP3.LUT P5, RZ, R16, 0x20000000, RZ, 0xc0, !PT ;  /* 0x2000000010ff7812 */ /* 0x000fe200078ac0ff */
[----:B------:R-:W-:Y:S01]  /*d120*/  IMAD.MOV.U32 R11, RZ, RZ, 0x181f ;  /* 0x0000181fff0b7424 */ /* 0x000fe200078e00ff */
[----:B------:R-:W-:Y:S01]  /*d130*/  LEA R9, R9, UR39, 0x1 ;  /* 0x0000002709097c11 */ /* 0x000fe2000f8e08ff */
[----:B------:R-:W-:Y:S01]  /*d140*/  IMAD.MOV.U32 R3, RZ, RZ, R14 ;  /* 0x000000ffff037224 */ /* 0x000fe200078e000e */
[----:B------:R-:W-:-:S09]  /*d150*/  P2R R4, PR, RZ, 0x20 ;  /* 0x00000020ff047803 */ /* 0x000fd20000000000 */
[----:B0-----:R-:W-:Y:S05]  /*d160*/  WARPSYNC.COLLECTIVE R15, `(.L_x_3353) ;  /* 0x000000000f087348 */ /* 0x001fea0003c00000 */
[----:B------:R1:W2:Y:S02]  /*d170*/  SHFL.IDX P6, R14, R13, R12, R11 ;  /* 0x0000000c0d0e7389 */ /* 0x0002a400000c000b */
[----:B012---:R-:W-:Y:S01]  /*d180*/  ENDCOLLECTIVE ;  /* 0x000000000000791b */ /* 0x007fe20003800000 */
.L_x_3353:
[----:B------:R-:W-:Y:S02]  /*d190*/  LOP3.LUT P5, RZ, R30, 0x40, RZ, 0xc0, !PT ;  /* 0x000000401eff7812 */ /* 0x000fe400078ac0ff */
[C---:B------:R-:W-:Y:S02]  /*d1a0*/  LOP3.LUT P4, RZ, R16.reuse, 0x4000000, RZ, 0xc0, !PT ;  /* 0x0400000010ff7812 */ /* 0x040fe4000788c0ff */
[C---:B------:R-:W-:Y:S02]  /*d1b0*/  LOP3.LUT P3, RZ, R16.reuse, 0x800000, RZ, 0xc0, !PT ;  /* 0x0080000010ff7812 */ /* 0x040fe4000786c0ff */
[C---:B------:R-:W-:Y:S02]  /*d1c0*/  LOP3.LUT P2, RZ, R16.reuse, 0x400000, RZ, 0xc0, !PT ;  /* 0x0040000010ff7812 */ /* 0x040fe4000784c0ff */
[----:B------:R-:W-:Y:S01]  /*d1d0*/  LOP3.LUT P1, RZ, R16, 0x200000, RZ, 0xc0, !PT ;  /* 0x0020000010ff7812 */ /* 0x000fe2000782c0ff */
[----:B------:R-:W-:Y:S02]  /*d1e0*/  IMAD.MOV.U32 R13, RZ, RZ, R10 ;  /* 0x000000ffff0d7224 */ /* 0x000fe400078e000a */
[----:B------:R-:W-:-:S02]  /*d1f0*/  IMAD.MOV.U32 R12, RZ, RZ, 0x1 ;  /* 0x00000001ff0c7424 */ /* 0x000fc400078e00ff */
[----:B------:R-:W-:Y:S02]  /*d200*/  IMAD.SHL.U32 R0, R0, 0x8, RZ ;  /* 0x0000000800007824 */ /* 0x000fe400078e00ff */
[----:B------:R-:W-:Y:S01]  /*d210*/  IMAD.MOV.U32 R2, RZ, RZ, R14 ;  /* 0x000000ffff027224 */ /* 0x000fe200078e000e */
[----:B------:R-:W-:Y:S02]  /*d220*/  LOP3.LUT P6, RZ, R30, 0x1, RZ, 0xc0, !PT ;  /* 0x000000011eff7812 */ /* 0x000fe400078cc0ff */
[----:B------:R-:W-:-:S05]  /*d230*/  LOP3.LUT R0, R0, 0x38, RZ, 0xc0, !PT ;  /* 0x0000003800007812 */ /* 0x000fca00078ec0ff */
[----:B------:R-:W-:-:S05]  /*d240*/  IMAD.SHL.U32 R0, R0, 0x2, RZ ;  /* 0x0000000200007824 */ /* 0x000fca00078e00ff */
[----:B------:R-:W-:-:S05]  /*d250*/  IADD3 R2, P0, R2, R0, RZ ;  /* 0x0000000002027210 */ /* 0x000fca0007f1e0ff */
[----:B------:R-:W-:Y:S01]  /*d260*/  IMAD.X R3, RZ, RZ, R3, P0 ;  /* 0x000000ffff037224 */ /* 0x000fe200000e0603 */
[----:B------:R-:W-:-:S04]  /*d270*/  LOP3.LUT P0, RZ, R30, 0x8, RZ, 0xc0, !PT ;  /* 0x000000081eff7812 */ /* 0x000fc8000780c0ff */
[----:B------:R-:W-:Y:S01]  /*d280*/  @!PT LDS RZ, [RZ] ;  /* 0x00000000fffff984 */ /* 0x000fe20000000800 */
[----:B------:R-:W-:Y:S01]  /*d290*/  @!PT LDS RZ, [RZ] ;  /* 0x00000000fffff984 */ /* 0x000fe20000000800 */
[----:B------:R-:W-:Y:S01]  /*d2a0*/  @!PT LDS RZ, [RZ] ;  /* 0x00000000fffff984 */ /* 0x000fe20000000800 */
[----:B------:R0:W-:Y:S01]  /*d2b0*/  LDGSTS.E.BYPASS.LTC128B.128 [R9+0x400], desc[UR50][R2.64], !P5 ;  /* 0x0040000002097fae */ /* 0x0001e2000e901d72 */
[----:B------:R-:W-:-:S08]  /*d2c0*/  ISETP.NE.AND P5, PT, R4, RZ, PT ;  /* 0x000000ff0400720c */ /* 0x000fd00003fa5270 */
[----:B------:R0:W-:Y:S04]  /*d2d0*/  LDGSTS.E.BYPASS.LTC128B.128 [R9+0x2400], desc[UR50][R2.64+0x80], !P0 ;  /* 0x0240008002097fae */ /* 0x0001e8000c101d72 */
[----:B------:R0:W-:Y:S02]  /*d2e0*/  LDGSTS.E.BYPASS.LTC128B.128 [R9+0x4400], desc[UR50][R2.64+0x100], !P6 ;  /* 0x0440010002097fae */ /* 0x0001e4000f101d72 */
[----:B0-----:R-:W-:Y:S05]  /*d2f0*/  WARPSYNC.COLLECTIVE R15, `(.L_x_3354) ;  /* 0x000000000f087348 */ /* 0x001fea0003c00000 */
[----:B------:R1:W2:Y:S02]  /*d300*/  SHFL.IDX P6, R14, R13, R12, R11 ;  /* 0x0000000c0d0e7389 */ /* 0x0002a400000c000b */
[----:B012---:R-:W-:Y:S01]  /*d310*/  ENDCOLLECTIVE ;  /* 0x000000000000791b */ /* 0x007fe20003800000 */
.L_x_3354:
[----:B------:R-:W-:Y:S01]  /*d320*/  @!PT LDS RZ, [RZ] ;  /* 0x00000000fffff984 */ /* 0x000fe20000000800 */
[----:B------:R-:W-:Y:S01]  /*d330*/  @!PT LDS RZ, [RZ] ;  /* 0x00000000fffff984 */ /* 0x000fe20000000800 */
[----:B------:R-:W-:Y:S01]  /*d340*/  @!PT LDS RZ, [RZ] ;  /* 0x00000000fffff984 */ /* 0x000fe20000000800 */
[----:B------:R-:W-:Y:S01]  /*d350*/  LDGSTS.E.BYPASS.LTC128B.128 [R9+0x6400], desc[UR50][R2.64+0x180], !P5 ;  /* 0x0640018002097fae */ /* 0x000fe2000e901d72 */
[----:B------:R-:W-:-:S03]  /*d360*/  LOP3.LUT P5, RZ, R16, 0x10000000, RZ, 0xc0, !PT ;  /* 0x1000000010ff7812 */ /* 0x000fc600078ac0ff */
[----:B------:R-:W-:Y:S01]  /*d370*/  LDGSTS.E.BYPASS.LTC128B.128 [R9+0x8400], desc[UR50][R2.64+0x200], !P4 ;  /* 0x0840020002097fae */ /* 0x000fe2000e101d72 */
[----:B------:R-:W-:Y:S02]  /*d380*/  P2R R4, PR, RZ, 0x20 ;  /* 0x00000020ff047803 */ /* 0x000fe40000000000 */
[----:B------:R-:W-:Y:S01]  /*d390*/  LOP3.LUT P5, RZ, R30, 0x20, RZ, 0xc0, !PT ;  /* 0x000000201eff7812 */ /* 0x000fe200078ac0ff */
[----:B------:R-:W-:Y:S01]  /*d3a0*/  LDGSTS.E.BYPASS.LTC128B.128 [R9+0xa400], desc[UR50][R2.64+0x280], !P3 ;  /* 0x0a40028002097fae */ /* 0x000fe2000d901d72 */
[C---:B------:R-:W-:Y:S01]  /*d3b0*/  LOP3.LUT P4, RZ, R16.reuse, 0x2000000, RZ, 0xc0, !PT ;  /* 0x0200000010ff7812 */ /* 0x040fe2000788c0ff */
[----:B------:R-:W-:Y:S01]  /*d3c0*/  IMAD.MOV.U32 R13, RZ, RZ, R8 ;  /* 0x000000ffff0d7224 */ /* 0x000fe200078e0008 */
[C---:B------:R-:W-:Y:S01]  /*d3d0*/  LOP3.LUT P3, RZ, R16.reuse, 0x100000, RZ, 0xc0, !PT ;  /* 0x0010000010ff7812 */ /* 0x040fe2000786c0ff */
[----:B------:R-:W-:Y:S01]  /*d3e0*/  LDGSTS.E.BYPASS.LTC128B.128 [R9+0xc400], desc[UR50][R2.64+0x300], !P2 ;  /* 0x0c40030002097fae */ /* 0x000fe2000d101d72 */
[----:B------:R-:W-:-:S03]  /*d3f0*/  LOP3.LUT P2, RZ, R16, 0x80000, RZ, 0xc0, !PT ;  /* 0x0008000010ff7812 */ /* 0x000fc6000784c0ff */
[----:B------:R0:W-:Y:S01]  /*d400*/  LDGSTS.E.BYPASS.LTC128B.128 [R9+0xe400], desc[UR50][R2.64+0x380], !P1 ;  /* 0x0e40038002097fae */ /* 0x0001e2000c901d72 */
[----:B------:R-:W-:Y:S02]  /*d410*/  LOP3.LUT P1, RZ, R16, 0x40000, RZ, 0xc0, !PT ;  /* 0x0004000010ff7812 */ /* 0x000fe4000782c0ff */
[----:B0-----:R-:W-:-:S11]  /*d420*/  MOV R3, R14 ;  /* 0x0000000e00037202 */ /* 0x001fd60000000f00 */
[----:B------:R-:W-:Y:S05]  /*d430*/  WARPSYNC.COLLECTIVE R15, `(.L_x_3355) ;  /* 0x000000000f087348 */ /* 0x000fea0003c00000 */
[----:B------:R0:W1:Y:S02]  /*d440*/  SHFL.IDX P6, R14, R13, R12, R11 ;  /* 0x0000000c0d0e7389 */ /* 0x00006400000c000b */
[----:B01----:R-:W-:Y:S01]  /*d450*/  ENDCOLLECTIVE ;  /* 0x000000000000791b */ /* 0x003fe20003800000 */
.L_x_3355:
[----:B------:R-:W-:Y:S02]  /*d460*/  IMAD.MOV.U32 R13, RZ, RZ, R10 ;  /* 0x000000ffff0d7224 */ /* 0x000fe400078e000a */
[----:B------:R-:W-:Y:S02]  /*d470*/  IMAD.MOV.U32 R12, RZ, RZ, 0x2 ;  /* 0x00000002ff0c7424 */ /* 0x000fe400078e00ff */
[----:B------:R-:W-:Y:S01]  /*d480*/  IMAD.MOV.U32 R2, RZ, RZ, R14 ;  /* 0x000000ffff027224 */ /* 0x000fe200078e000e */
[----:B------:R-:W-:-:S04]  /*d490*/  LOP3.LUT P6, RZ, R16, 0x80000000, RZ, 0xc0, !PT ;  /* 0x8000000010ff7812 */ /* 0x000fc800078cc0ff */
        /* <DEDUP_REMOVED lines=13> */
.L_x_3356:
        /* <DEDUP_REMOVED lines=9> */
[C---:B------:R-:W-:Y:S02]  /*d600*/  LOP3.LUT P4, RZ, R16.reuse, 0x1000000, RZ, 0xc0, !PT ;  /* 0x0100000010ff7812 */ /* 0x040fe4000788c0ff */
[----:B------:R-:W-:Y:S01]  /*d610*/  MOV R13, R8 ;  /* 0x00000008000d7202 */ /* 0x000fe20000000f00 */
[----:B------:R-:W-:Y:S01]  /*d620*/  LDGSTS.E.BYPASS.LTC128B.128 [R9+0xcc00], desc[UR50][R2.64+0x300], !P2 ;  /* 0x0cc0030002097fae */ /* 0x000fe2000d101d72 */
[C---:B------:R-:W-:Y:S02]  /*d630*/  LOP3.LUT P3, RZ, R16.reuse, 0x20000, RZ, 0xc0, !PT ;  /* 0x0002000010ff7812 */ /* 0x040fe4000786c0ff */
[C---:B------:R-:W-:Y:S01]  /*d640*/  LOP3.LUT P2, RZ, R16.reuse, 0x10000, RZ, 0xc0, !PT ;  /* 0x0001000010ff7812 */ /* 0x040fe2000784c0ff */
[----:B------:R0:W-:Y:S01]  /*d650*/  LDGSTS.E.BYPASS.LTC128B.128 [R9+0xec00], desc[UR50][R2.64+0x380], !P1 ;  /* 0x0ec0038002097fae */ /* 0x0001e2000c901d72 */
[----:B------:R-:W-:Y:S01]  /*d660*/  LOP3.LUT P1, RZ, R16, 0x8000, RZ, 0xc0, !PT ;  /* 0x0000800010ff7812 */ /* 0x000fe2000782c0ff */
[----:B0-----:R-:W-:-:S12]  /*d670*/  IMAD.MOV.U32 R3, RZ, RZ, R14 ;  /* 0x000000ffff037224 */ /* 0x001fd800078e000e */
[----:B------:R-:W-:Y:S05]  /*d680*/  WARPSYNC.COLLECTIVE R15, `(.L_x_3357) ;  /* 0x000000000f087348 */ /* 0x000fea0003c00000 */
[----:B------:R0:W1:Y:S02]  /*d690*/  SHFL.IDX P6, R14, R13, R12, R11 ;  /* 0x0000000c0d0e7389 */ /* 0x00006400000c000b */
[----:B01----:R-:W-:Y:S01]  /*d6a0*/  ENDCOLLECTIVE ;  /* 0x000000000000791b */ /* 0x003fe20003800000 */
.L_x_3357:
        /* <DEDUP_REMOVED lines=17> */
.L_x_3358:
[----:B------:R-:W-:Y:S01]  /*d7c0*/  @!PT LDS RZ, [RZ] ;  /* 0x00000000fffff984 */ /* 0x000fe20000000800 */
[----:B------:R-:W-:Y:S01]  /*d7d0*/  @!PT LDS RZ, [RZ] ;  /* 0x00000000fffff984 */ /* 0x000fe20000000800 */
[----:B------:R-:W-:Y:S01]  /*d7e0*/  @!PT LDS RZ, [RZ] ;  /* 0x00000000fffff984 */ /* 0x000fe20000000800 */
[----:B------:R0:W-:Y:S04]  /*d7f0*/  LDGSTS.E.BYPASS.LTC128B.128 [R9+0x7400], desc[UR50][R2.64+0x180], !P5 ;  /* 0x0740018002097fae */ /* 0x0001e8000e901d72 */
[----:B------:R0:W-:Y:S04]  /*d800*/  LDGSTS.E.BYPASS.LTC128B.128 [R9+0x9400], desc[UR50][R2.64+0x200], !P4 ;  /* 0x0940020002097fae */ /* 0x0001e8000e101d72 */
        /* <DEDUP_REMOVED lines=8> */
.L_x_3359:
[----:B------:R-:W-:Y:S05]  /*d890*/  BRA `(.L_x_3360) ;  /* 0xffffffd400647947 */ /* 0x000fea000383ffff */
.L_x_3299:
[----:B0-----:R0:W1:Y:S02]  /*d8a0*/  SYNCS.PHASECHK.TRANS64.TRYWAIT P0, [R9+URZ+0x28c40], R20 ;  /* 0x028c4014090075a7 */ /* 0x001064000800017f */
[----:B-1----:R-:W-:Y:S05]  /*d8b0*/  @!P0 NANOSLEEP.SYNCS 0x989680 ;  /* 0x009896800000895d */ /* 0x002fea0003900000 */
[----:B------:R-:W1:Y:S02]  /*d8c0*/  @!P0 SYNCS.PHASECHK.TRANS64 P0, [R9+URZ+0x28c40], R20 ;  /* 0x028c4014090085a7 */ /* 0x000e64000800007f */
[----:B-1----:R-:W-:Y:S05]  /*d8d0*/  @!P0 BRA `(.L_x_3299) ;  /* 0xfffffffc00f08947 */ /* 0x002fea000383ffff */
[----:B------:R-:W-:Y:S05]  /*d8e0*/  BRA `(.L_x_3361) ;  /* 0xffffffd800987947 */ /* 0x000fea000383ffff */
.L_x_3300:
[----:B------:R-:W-:Y:S01]  /*d8f0*/  BSSY B1, `(.L_x_3362) ;  /* 0x0000008000017945 */ /* 0x000fe20003800000 */
[----:B------:R-:W-:Y:S01]  /*d900*/  MOV R13, R28 ;  /* 0x0000001c000d7202 */ /* 0x000fe20000000f00 */
[----:B------:R-:W-:Y:S02]  /*d910*/  IMAD.MOV.U32 R12, RZ, RZ, RZ ;  /* 0x000000ffff0c7224 */ /* 0x000fe400078e00ff */
[----:B------:R-:W-:Y:S02]  /*d920*/  IMAD.MOV.U32 R11, RZ, RZ, 0x181f ;  /* 0x0000181fff0b7424 */ /* 0x000fe400078e00ff */
[----:B------:R-:W-:-:S07]  /*d930*/  IMAD.MOV.U32 R15, RZ, RZ, -0x1 ;  /* 0xffffffffff0f7424 */ /* 0x000fce00078e00ff */
[----:B0-----:R-:W-:Y:S05]  /*d940*/  WARPSYNC.COLLECTIVE R15, `(.L_x_3363) ;  /* 0x000000000f087348 */ /* 0x001fea0003c00000 */
[----:B------:R1:W2:Y:S02]  /*d950*/  SHFL.IDX P6, R14, R13, R12, R11 ;  /* 0x0000000c0d0e7389 */ /* 0x0002a400000c000b */
[----:B012---:R-:W-:Y:S01]  /*d960*/  ENDCOLLECTIVE ;  /* 0x000000000000791b */ /* 0x007fe20003800000 */
.L_x_3363:
[----:B------:R-:W-:Y:S05]  /*d970*/  BSYNC B1 ;  /* 0x0000000000017941 */ /* 0x000fea0003800000 */
.L_x_3362:
        /* <DEDUP_REMOVED lines=9> */
.L_x_3364:
[----:B------:R-:W-:Y:S02]  /*da10*/  IMAD.MOV.U32 R13, RZ, RZ, R28 ;  /* 0x000000ffff0d7224 */ /* 0x000fe400078e001c */
[----:B------:R-:W-:Y:S01]  /*da20*/  IMAD.MOV.U32 R12, RZ, RZ, 0x1 ;  /* 0x00000001ff0c7424 */ /* 0x000fe200078e00ff */
[----:B------:R-:W-:-:S13]  /*da30*/  IADD3 R2, P0, R14, R0, RZ ;  /* 0x000000000e027210 */ /* 0x000fda0007f1e0ff */
[----:B------:R-:W-:Y:S05]  /*da40*/  WARPSYNC.COLLECTIVE R15, `(.L_x_3365) ;  /* 0x000000000f087348 */ /* 0x000fea0003c00000 */
[----:B------:R0:W1:Y:S02]  /*da50*/  SHFL.IDX P6, R14, R13, R12, R11 ;  /* 0x0000000c0d0e7389 */ /* 0x00006400000c000b */
[----:B01----:R-:W-:Y:S01]  /*da60*/  ENDCOLLECTIVE ;  /* 0x000000000000791b */ /* 0x003fe20003800000 */
.L_x_3365:
[----:B------:R-:W-:-:S05]  /*da70*/  IMAD.X R3, RZ, RZ, R3, P0 ;  /* 0x000000ffff037224 */ /* 0x000fca00000e0603 */
[----:B------:R-:W-:Y:S01]  /*da80*/  @!PT LDS RZ, [RZ] ;  /* 0x00000000fffff984 */ /* 0x000fe20000000800 */
[----:B------:R-:W-:Y:S01]  /*da90*/  @!PT LDS RZ, [RZ] ;  /* 0x00000000fffff984 */ /* 0x000fe20000000800 */
[----:B------:R-:W-:Y:S01]  /*daa0*/  @!PT LDS RZ, [RZ] ;  /* 0x00000000fffff984 */ /* 0x000fe20000000800 */
[----:B------:R0:W-:Y:S01]  /*dab0*/  LDGSTS.E.BYPASS.LTC128B.128 [R26+0x22400], desc[UR50][R2.64], !P1 ;  /* 0x22400000021a7fae */ /* 0x0001e2000c901d72 */
[----:B------:R-:W-:Y:S02]  /*dac0*/  IMAD.MOV.U32 R13, RZ, RZ, R21 ;  /* 0x000000ffff0d7224 */ /* 0x000fe400078e0015 */
[----:B------:R-:W-:-:S07]  /*dad0*/  IMAD.MOV.U32 R34, RZ, RZ, R14 ;  /* 0x000000ffff227224 */ /* 0x000fce00078e000e */
[----:B0-----:R-:W-:Y:S05]  /*dae0*/  WARPSYNC.COLLECTIVE R15, `(.L_x_3366) ;  /* 0x000000000f087348 */ /* 0x001fea0003c00000 */
[----:B------:R1:W2:Y:S02]  /*daf0*/  SHFL.IDX P6, R14, R13, R12, R11 ;  /* 0x0000000c0d0e7389 */ /* 0x0002a400000c000b */
[----:B012---:R-:W-:Y:S01]  /*db00*/  ENDCOLLECTIVE ;  /* 0x000000000000791b */ /* 0x007fe20003800000 */
.L_x_3366:
[----:B------:R-:W-:Y:S02]  /*db10*/  IMAD.MOV.U32 R13, RZ, RZ, R28 ;  /* 0x000000ffff0d7224 */ /* 0x000fe400078e001c */
[----:B------:R-:W-:Y:S01]  /*db20*/  IMAD.MOV.U32 R12, RZ, RZ, 0x2 ;  /* 0x00000002ff0c7424 */ /* 0x000fe200078e00ff */
[----:B------:R-:W-:-:S07]  /*db30*/  MOV R10, R14 ;  /* 0x0000000e000a7202 */ /* 0x000fce0000000f00 */
[----:B------:R-:W-:Y:S05]  /*db40*/  WARPSYNC.COLLECTIVE R15, `(.L_x_3367) ;  /* 0x000000000f087348 */ /* 0x000fea0003c00000 */
[----:B------:R0:W1:Y:S02]  /*db50*/  SHFL.IDX P6, R14, R13, R12, R11 ;  /* 0x0000000c0d0e7389 */ /* 0x00006400000c000b */
[----:B01----:R-:W-:Y:S01]  /*db60*/  ENDCOLLECTIVE ;  /* 0x000000000000791b */ /* 0x003fe20003800000 */
.L_x_3367:
[----:B------:R-:W-:-:S05]  /*db70*/  IADD3 R2, P0, R10, R0, RZ ;  /* 0x000000000a027210 */ /* 0x000fca0007f1e0ff */
[----:B------:R-:W-:-:S05]  /*db80*/  IMAD.X R3, RZ, RZ, R34, P0 ;  /* 0x000000ffff037224 */ /* 0x000fca00000e0622 */
[----:B------:R-:W-:Y:S01]  /*db90*/  @!PT LDS RZ, [RZ] ;  /* 0x00000000fffff984 */ /* 0x000fe20000000800 */
[----:B------:R-:W-:Y:S01]  /*dba0*/  @!PT LDS RZ, [RZ] ;  /* 0x00000000fffff984 */ /* 0x000fe20000000800 */
[----:B------:R-:W-:Y:S01]  /*dbb0*/  @!PT LDS RZ, [RZ] ;  /* 0x00000000fffff984 */ /* 0x000fe20000000800 */
[----:B------:R0:W-:Y:S01]  /*dbc0*/  LDGSTS.E.BYPASS.LTC128B.128 [R26+0x22c00], desc[UR50][R2.64], !P1 ;  /* 0x22c00000021a7fae */ /* 0x0001e2000c901d72 */
[----:B------:R-:W-:Y:S02]  /*dbd0*/  IMAD.MOV.U32 R13, RZ, RZ, R21 ;  /* 0x000000ffff0d7224 */ /* 0x000fe400078e0015 */
[----:B0-----:R-:W-:-:S07]  /*dbe0*/  IMAD.MOV.U32 R3, RZ, RZ, R14 ;  /* 0x000000ffff037224 */ /* 0x001fce00078e000e */
[----:B------:R-:W-:Y:S05]  /*dbf0*/  WARPSYNC.COLLECTIVE R15, `(.L_x_3368) ;  /* 0x000000000f087348 */ /* 0x000fea0003c00000 */
[----:B------:R0:W1:Y:S02]  /*dc00*/  SHFL.IDX P6, R14, R13, R12, R11 ;  /* 0x0000000c0d0e7389 */ /* 0x00006400000c000b */
[----:B01----:R-:W-:Y:S01]  /*dc10*/  ENDCOLLECTIVE ;  /* 0x000000000000791b */ /* 0x003fe20003800000 */
.L_x_3368:
[----:B------:R-:W-:Y:S02]  /*dc20*/  IMAD.MOV.U32 R13, RZ, RZ, R28 ;  /* 0x000000ffff0d7224 */ /* 0x000fe400078e001c */
[----:B------:R-:W-:Y:S02]  /*dc30*/  IMAD.MOV.U32 R12, RZ, RZ, 0x3 ;  /* 0x00000003ff0c7424 */ /* 0x000fe400078e00ff */
[----:B------:R-:W-:-:S07]  /*dc40*/  IMAD.MOV.U32 R2, RZ, RZ, R14 ;  /* 0x000000ffff027224 */ /* 0x000fce00078e000e */
[----:B------:R-:W-:Y:S05]  /*dc50*/  WARPSYNC.COLLECTIVE R15, `(.L_x_3369) ;  /* 0x000000000f087348 */ /* 0x000fea0003c00000 */
[----:B------:R0:W1:Y:S02]  /*dc60*/  SHFL.IDX P6, R14, R13, R12, R11 ;  /* 0x0000000c0d0e7389 */ /* 0x00006400000c000b */
[----:B01----:R-:W-:Y:S01]  /*dc70*/  ENDCOLLECTIVE ;  /* 0x000000000000791b */ /* 0x003fe20003800000 */
.L_x_3369:
[----:B------:R-:W-:-:S04]  /*dc80*/  IADD3 R2, P0, R2, R0, RZ ;  /* 0x0000000002027210 */ /* 0x000fc80007f1e0ff */
[----:B------:R-:W-:-:S05]  /*dc90*/  IADD3.X R3, RZ, R3, RZ, P0, !PT ;  /* 0x00000003ff037210 */ /* 0x000fca00007fe4ff */
        /* <DEDUP_REMOVED lines=9> */
.L_x_3370:
[----:B------:R-:W-:Y:S05]  /*dd30*/  BRA `(.L_x_3371) ;  /* 0xffffffd8002c7947 */ /* 0x000fea000383ffff */
.L_x_3305:
[----:B--2---:R2:W3:Y:S02]  /*dd40*/  SYNCS.PHASECHK.TRANS64.TRYWAIT P0, [R9+URZ+0x28c60], R20 ;  /* 0x028c6014090075a7 */ /* 0x0044e4000800017f */
[----:B---3--:R-:W-:Y:S05]  /*dd50*/  @!P0 NANOSLEEP.SYNCS 0x989680 ;  /* 0x009896800000895d */ /* 0x008fea0003900000 */
[----:B------:R-:W3:Y:S02]  /*dd60*/  @!P0 SYNCS.PHASECHK.TRANS64 P0, [R9+URZ+0x28c60], R20 ;  /* 0x028c6014090085a7 */ /* 0x000ee4000800007f */
[----:B---3--:R-:W-:Y:S05]  /*dd70*/  @!P0 BRA `(.L_x_3305) ;  /* 0xfffffffc00f08947 */ /* 0x008fea000383ffff */
[----:B------:R-:W-:Y:S05]  /*dd80*/  BRA `(.L_x_3372) ;  /* 0xffffffd8007c7947 */ /* 0x000fea000383ffff */
.L_x_3306:
        /* <DEDUP_REMOVED lines=8> */
.L_x_3374:
[----:B------:R-:W-:Y:S05]  /*de10*/  BSYNC B1 ;  /* 0x0000000000017941 */ /* 0x000fea0003800000 */
.L_x_3373:
[----:B------:R-:W-:Y:S01]  /*de20*/  IMAD.MOV.U32 R13, RZ, RZ, R10 ;  /* 0x000000ffff0d7224 */ /* 0x000fe200078e000a */
[----:B------:R-:W-:Y:S01]  /*de30*/  LEA R19, R19, UR39, 0x1 ;  /* 0x0000002713137c11 */ /* 0x000fe2000f8e08ff */
[----:B------:R-:W-:Y:S01]  /*de40*/  IMAD.MOV.U32 R12, RZ, RZ, RZ ;  /* 0x000000ffff0c7224 */ /* 0x000fe200078e00ff */
[C---:B------:R-:W-:Y:S01]  /*de50*/  LOP3.LUT P2, RZ, R16.reuse, 0x20, RZ, 0xc0, !PT ;  /* 0x0000002010ff7812 */ /* 0x040fe2000784c0ff */
[----:B------:R-:W-:Y:S01]  /*de60*/  IMAD.MOV.U32 R11, RZ, RZ, 0x181f ;  /* 0x0000181fff0b7424 */ /* 0x000fe200078e00ff */
[----:B------:R-:W-:Y:S01]  /*de70*/  LOP3.LUT P1, RZ, R16, 0x10, RZ, 0xc0, !PT ;  /* 0x0000001010ff7812 */ /* 0x000fe2000782c0ff */
[----:B------:R-:W-:Y:S01]  /*de80*/  IMAD.MOV.U32 R15, RZ, RZ, -0x1 ;  /* 0xffffffffff0f7424 */ /* 0x000fe200078e00ff */
[----:B------:R-:W-:Y:S01]  /*de90*/  P2R R4, PR, RZ, 0x20 ;  /* 0x00000020ff047803 */ /* 0x000fe20000000000 */
[----:B------:R-:W-:-:S10]  /*dea0*/  IMAD.MOV.U32 R3, RZ, RZ, R14 ;  /* 0x000000ffff037224 */ /* 0x000fd400078e000e */
[----:B------:R-:W-:Y:S05]  /*deb0*/  WARPSYNC.COLLECTIVE R15, `(.L_x_3375) ;  /* 0x000000000f087348 */ /* 0x000fea0003c00000 */
[----:B------:R0:W1:Y:S02]  /*dec0*/  SHFL.IDX P6, R14, R13, R12, R11 ;  /* 0x0000000c0d0e7389 */ /* 0x00006400000c000b */
[----:B01----:R-:W-:Y:S01]  /*ded0*/  ENDCOLLECTIVE ;  /* 0x000000000000791b */ /* 0x003fe20003800000 */
.L_x_3375:
[----:B------:R-:W-:Y:S02]  /*dee0*/  IMAD.MOV.U32 R13, RZ, RZ, R20 ;  /* 0x000000ffff0d7224 */ /* 0x000fe400078e0014 */
[----:B------:R-:W-:Y:S01]  /*def0*/  IMAD.MOV.U32 R12, RZ, RZ, 0x1 ;  /* 0x00000001ff0c7424 */ /* 0x000fe200078e00ff */
[----:B------:R-:W-:Y:S02]  /*df00*/  LOP3.LUT P6, RZ, R16, 0x40, RZ, 0xc0, !PT ;  /* 0x0000004010ff7812 */ /* 0x000fe400078cc0ff */
[----:B------:R-:W-:-:S04]  /*df10*/  IADD3 R2, P0, R14, R0, RZ ;  /* 0x000000000e027210 */ /* 0x000fc80007f1e0ff */
[----:B------:R-:W-:Y:S02]  /*df20*/  IADD3.X R3, RZ, R3, RZ, P0, !PT ;  /* 0x00000003ff037210 */ /* 0x000fe400007fe4ff */
[----:B------:R-:W-:-:S05]  /*df30*/  ISETP.NE.U32.AND P0, PT, R29, RZ, PT ;  /* 0x000000ff1d00720c */ /* 0x000fca0003f05070 */
[----:B------:R-:W-:Y:S01]  /*df40*/  @!PT LDS RZ, [RZ] ;  /* 0x00000000fffff984 */ /* 0x000fe20000000800 */
[----:B------:R-:W-:Y:S01]  /*df50*/  @!PT LDS RZ, [RZ] ;  /* 0x00000000fffff984 */ /* 0x000fe20000000800 */
[----:B------:R-:W-:Y:S01]  /*df60*/  @!PT LDS RZ, [RZ] ;  /* 0x00000000fffff984 */ /* 0x000fe20000000800 */
[----:B------:R0:W-:Y:S08]  /*df70*/  LDGSTS.E.BYPASS.LTC128B.128 [R19+0x400], desc[UR50][R2.64], !P6 ;  /* 0x0040000002137fae */ /* 0x0001f0000f101d72 */
[----:B0-----:R-:W-:Y:S05]  /*df80*/  WARPSYNC.COLLECTIVE R15, `(.L_x_3376) ;  /* 0x000000000f087348 */ /* 0x001fea0003c00000 */
[----:B------:R1:W2:Y:S02]  /*df90*/  SHFL.IDX P6, R14, R13, R12, R11 ;  /* 0x0000000c0d0e7389 */ /* 0x0002a400000c000b */
[----:B012---:R-:W-:Y:S01]  /*dfa0*/  ENDCOLLECTIVE ;  /* 0x000000000000791b */ /* 0x007fe20003800000 */
.L_x_3376:
[----:B------:R-:W-:Y:S01]  /*dfb0*/  @!PT LDS RZ, [RZ] ;  /* 0x00000000fffff984 */ /* 0x000fe20000000800 */
[----:B------:R-:W-:Y:S01]  /*dfc0*/  @!PT LDS RZ, [RZ] ;  /* 0x00000000fffff984 */ /* 0x000fe20000000800 */
[----:B------:R-:W-:Y:S01]  /*dfd0*/  @!PT LDS RZ, [RZ] ;  /* 0x00000000fffff984 */ /* 0x000fe20000000800 */
[----:B------:R-:W-:Y:S04]  /*dfe0*/  LDGSTS.E.BYPASS.LTC128B.128 [R19+0x2400], desc[UR50][R2.64+0x80], !P2 ;  /* 0x0240008002137fae */ /* 0x000fe8000d101d72 */
[----:B------:R-:W-:Y:S01]  /*dff0*/  LDGSTS.E.BYPASS.LTC128B.128 [R19+0x4400], desc[UR50][R2.64+0x100], !P1 ;  /* 0x0440010002137fae */ /* 0x000fe2000c901d72 */
[----:B------:R-:W-:-:S03]  /*e000*/  ISETP.NE.U32.AND P1, PT, R27, RZ, PT ;  /* 0x000000ff1b00720c */ /* 0x000fc60003f25070 */
[----:B------:R-:W-:Y:S01]  /*e010*/  LDGSTS.E.BYPASS.LTC128B.128 [R19+0x6400], desc[UR50][R2.64+0x180], !P5 ;  /* 0x0640018002137fae */ /* 0x000fe2000e901d72 */
[----:B------:R-:W-:Y:S01]  /*e020*/  LOP3.LUT P5, RZ, R16, 0x40, RZ, 0xc0, !PT ;  /* 0x0000004010ff7812 */ /* 0x000fe200078ac0ff */
[----:B------:R-:W-:Y:S02]  /*e030*/  IMAD.MOV.U32 R13, RZ, RZ, R10 ;  /* 0x000000ffff0d7224 */ /* 0x000fe400078e000a */
[----:B------:R-:W-:Y:S04]  /*e040*/  LDGSTS.E.BYPASS.LTC128B.128 [R19+0x8400], desc[UR50][R2.64+0x200], !P4 ;  /* 0x0840020002137fae */ /* 0x000fe8000e101d72 */
[----:B------:R-:W-:Y:S04]  /*e050*/  LDGSTS.E.BYPASS.LTC128B.128 [R19+0xa400], desc[UR50][R2.64+0x280], !P3 ;  /* 0x0a40028002137fae */ /* 0x000fe8000d901d72 */
[----:B------:R-:W-:Y:S04]  /*e060*/  LDGSTS.E.BYPASS.LTC128B.128 [R19+0xc400], desc[UR50][R2.64+0x300], P0 ;  /* 0x0c40030002137fae */ /* 0x000fe80008101d72 */
[----:B------:R0:W-:Y:S02]  /*e070*/  LDGSTS.E.BYPASS.LTC128B.128 [R19+0xe400], desc[UR50][R2.64+0x380], P1 ;  /* 0x0e40038002137fae */ /* 0x0001e40008901d72 */
[----:B0-----:R-:W-:-:S07]  /*e080*/  IMAD.MOV.U32 R3, RZ, RZ, R14 ;  /* 0x000000ffff037224 */ /* 0x001fce00078e000e */
[----:B------:R-:W-:Y:S05]  /*e090*/  WARPSYNC.COLLECTIVE R15, `(.L_x_3377) ;  /* 0x000000000f087348 */ /* 0x000fea0003c00000 */
[----:B------:R0:W1:Y:S02]  /*e0a0*/  SHFL.IDX P6, R14, R13, R12, R11 ;  /* 0x0000000c0d0e7389 */ /* 0x00006400000c000b */
[----:B01----:R-:W-:Y:S01]  /*e0b0*/  ENDCOLLECTIVE ;  /* 0x000000000000791b */ /* 0x003fe20003800000 */
.L_x_3377:
[----:B------:R-:W-:Y:S01]  /*e0c0*/  IMAD.MOV.U32 R13, RZ, RZ, R20 ;  /* 0x000000ffff0d7224 */ /* 0x000fe200078e0014 */
[----:B------:R-:W-:Y:S02]  /*e0d0*/  MOV R12, 0x2 ;  /* 0x00000002000c7802 */ /* 0x000fe40000000f00 */
[----:B------:R-:W-:Y:S02]  /*e0e0*/  IADD3 R2, P2, R14, R0, RZ ;  /* 0x000000000e027210 */ /* 0x000fe40007f5e0ff */
[----:B------:R-:W-:-:S03]  /*e0f0*/  LOP3.LUT P6, RZ, R16, 0x10, RZ, 0xc0, !PT ;  /* 0x0000001010ff7812 */ /* 0x000fc600078cc0ff */
[----:B------:R-:W-:Y:S01]  /*e100*/  IMAD.X R3, RZ, RZ, R3, P2 ;  /* 0x000000ffff037224 */ /* 0x000fe200010e0603 */
[----:B------:R-:W-:-:S04]  /*e110*/  LOP3.LUT P2, RZ, R16, 0x20, RZ, 0xc0, !PT ;  /* 0x0000002010ff7812 */ /* 0x000fc8000784c0ff */
[----:B------:R-:W-:Y:S01]  /*e120*/  @!PT LDS RZ, [RZ] ;  /* 0x00000000fffff984 */ /* 0x000fe20000000800 */
[----:B------:R-:W-:Y:S01]  /*e130*/  @!PT LDS RZ, [RZ] ;  /* 0x00000000fffff984 */ /* 0x000fe20000000800 */
[----:B------:R-:W-:Y:S01]  /*e140*/  @!PT LDS RZ, [RZ] ;  /* 0x00000000fffff984 */ /* 0x000fe20000000800 */
[----:B------:R0:W-:Y:S01]  /*e150*/  LDGSTS.E.BYPASS.LTC128B.128 [R19+0xc00], desc[UR50][R2.64], !P5 ;  /* 0x00c0000002137fae */ /* 0x0001e2000e901d72 */
[----:B------:R-:W-:-:S04]  /*e160*/  ISETP.NE.AND P5, PT, R4, RZ, PT ;  /* 0x000000ff0400720c */ /* 0x000fc80003fa5270 */
[----:B------:R-:W-:-:S04]  /*e170*/  P2R R4, PR, RZ, 0x20 ;  /* 0x00000020ff047803 */ /* 0x000fc80000000000 */
[----:B------:R0:W-:Y:S04]  /*e180*/  LDGSTS.E.BYPASS.LTC128B.128 [R19+0x2c00], desc[UR50][R2.64+0x80], !P2 ;  /* 0x02c0008002137fae */ /* 0x0001e8000d101d72 */
[----:B------:R0:W-:Y:S02]  /*e190*/  LDGSTS.E.BYPASS.LTC128B.128 [R19+0x4c00], desc[UR50][R2.64+0x100], !P6 ;  /* 0x04c0010002137fae */ /* 0x0001e4000f101d72 */
[----:B0-----:R-:W-:Y:S05]  /*e1a0*/  WARPSYNC.COLLECTIVE R15, `(.L_x_3378) ;  /* 0x000000000f087348 */ /* 0x001fea0003c00000 */
[----:B------:R1:W2:Y:S02]  /*e1b0*/  SHFL.IDX P6, R14, R13, R12, R11 ;  /* 0x0000000c0d0e7389 */ /* 0x0002a400000c000b */
[----:B012---:R-:W-:Y:S01]  /*e1c0*/  ENDCOLLECTIVE ;  /* 0x000000000000791b */ /* 0x007fe20003800000 */
.L_x_3378:
[----:B------:R-:W-:Y:S01]  /*e1d0*/  @!PT LDS RZ, [RZ] ;  /* 0x00000000fffff984 */ /* 0x000fe20000000800 */
[----:B------:R-:W-:Y:S01]  /*e1e0*/  @!PT LDS RZ, [RZ] ;  /* 0x00000000fffff984 */ /* 0x000fe20000000800 */
[----:B------:R-:W-:Y:S01]  /*e1f0*/  @!PT LDS RZ, [RZ] ;  /* 0x00000000fffff984 */ /* 0x000fe20000000800 */
[----:B------:R-:W-:Y:S01]  /*e200*/  LDGSTS.E.BYPASS.LTC128B.128 [R19+0x6c00], desc[UR50][R2.64+0x180], !P5 ;  /* 0x06c0018002137fae */ /* 0x000fe2000e901d72 */
[----:B------:R-:W-:-:S03]  /*e210*/  LOP3.LUT P5, RZ, R16, 0x40, RZ, 0xc0, !PT ;  /* 0x0000004010ff7812 */ /* 0x000fc600078ac0ff */
[----:B------:R-:W-:Y:S04]  /*e220*/  LDGSTS.E.BYPASS.LTC128B.128 [R19+0x8c00], desc[UR50][R2.64+0x200], !P4 ;  /* 0x08c0020002137fae */ /* 0x000fe8000e101d72 */
[----:B------:R-:W-:Y:S01]  /*e230*/  LDGSTS.E.BYPASS.LTC128B.128 [R19+0xac00], desc[UR50][R2.64+0x280], !P3 ;  /* 0x0ac0028002137fae */ /* 0x000fe2000d901d72 */
[----:B------:R-:W-:-:S03]  /*e240*/  IMAD.MOV.U32 R13, RZ, RZ, R10 ;  /* 0x000000ffff0d7224 */ /* 0x000fc600078e000a */
[----:B------:R-:W-:Y:S04]  /*e250*/  LDGSTS.E.BYPASS.LTC128B.128 [R19+0xcc00], desc[UR50][R2.64+0x300], P0 ;  /* 0x0cc0030002137fae */ /* 0x000fe80008101d72 */
[----:B------:R0:W-:Y:S02]  /*e260*/  LDGSTS.E.BYPASS.LTC128B.128 [R19+0xec00], desc[UR50][R2.64+0x380], P1 ;  /* 0x0ec0038002137fae */ /* 0x0001e40008901d72 */
[----:B0-----:R-:W-:-:S07]  /*e270*/  IMAD.MOV.U32 R3, RZ, RZ, R14 ;  /* 0x000000ffff037224 */ /* 0x001fce00078e000e */
[----:B------:R-:W-:Y:S05]  /*e280*/  WARPSYNC.COLLECTIVE R15, `(.L_x_3379) ;  /* 0x000000000f087348 */ /* 0x000fea0003c00000 */
[----:B------:R0:W1:Y:S02]  /*e290*/  SHFL.IDX P6, R14, R13, R12, R11 ;  /* 0x0000000c0d0e7389 */ /* 0x00006400000c000b */
[----:B01----:R-:W-:Y:S01]  /*e2a0*/  ENDCOLLECTIVE ;  /* 0x000000000000791b */ /* 0x003fe20003800000 */
.L_x_3379:
[----:B------:R-:W-:Y:S02]  /*e2b0*/  IMAD.MOV.U32 R13, RZ, RZ, R20 ;  /* 0x000000ffff0d7224 */ /* 0x000fe400078e0014 */
[----:B------:R-:W-:Y:S01]  /*e2c0*/  IMAD.MOV.U32 R12, RZ, RZ, 0x3 ;  /* 0x00000003ff0c7424 */ /* 0x000fe200078e00ff */
        /* <DEDUP_REMOVED lines=14> */
.L_x_3380:
[----:B------:R-:W-:Y:S01]  /*e3b0*/  @!PT LDS RZ, [RZ] ;  /* 0x00000000fffff984 */ /* 0x000fe20000000800 */
[----:B------:R-:W-:Y:S01]  /*e3c0*/  @!PT LDS RZ, [RZ] ;  /* 0x00000000fffff984 */ /* 0x000fe20000000800 */
[----:B------:R-:W-:Y:S01]  /*e3d0*/  @!PT LDS RZ, [RZ] ;  /* 0x00000000fffff984 */ /* 0x000fe20000000800 */
[----:B------:R0:W-:Y:S04]  /*e3e0*/  LDGSTS.E.BYPASS.LTC128B.128 [R19+0x7400], desc[UR50][R2.64+0x180], !P5 ;  /* 0x0740018002137fae */ /* 0x0001e8000e901d72 */
[----:B------:R0:W-:Y:S04]  /*e3f0*/  LDGSTS.E.BYPASS.LTC128B.128 [R19+0x9400], desc[UR50][R2.64+0x200], !P4 ;  /* 0x0940020002137fae */ /* 0x0001e8000e101d72 */
[----:B------:R0:W-:Y:S01]  /*e400*/  LDGSTS.E.BYPASS.LTC128B.128 [R19+0xb400], desc[UR50][R2.64+0x280], !P3 ;  /* 0x0b40028002137fae */ /* 0x0001e2000d901d72 */
[----:B------:R-:W-:-:S03]  /*e410*/  MOV R13, R10 ;  /* 0x0000000a000d7202 */ /* 0x000fc60000000f00 */
[----:B------:R0:W-:Y:S04]  /*e420*/  LDGSTS.E.BYPASS.LTC128B.128 [R19+0xd400], desc[UR50][R2.64+0x300], P0 ;  /* 0x0d40030002137fae */ /* 0x0001e80008101d72 */
[----:B------:R0:W-:Y:S01]  /*e430*/  LDGSTS.E.BYPASS.LTC128B.128 [R19+0xf400], desc[UR50][R2.64+0x380], P1 ;  /* 0x0f40038002137fae */ /* 0x0001e20008901d72 */
[----:B------:R-:W-:-:S07]  /*e440*/  IMAD.MOV.U32 R20, RZ, RZ, R14 ;  /* 0x000000ffff147224 */ /* 0x000fce00078e000e */
[----:B0-----:R-:W-:Y:S05]  /*e450*/  WARPSYNC.COLLECTIVE R15, `(.L_x_3381) ;  /* 0x000000000f087348 */ /* 0x001fea0003c00000 */
[----:B------:R1:W2:Y:S02]  /*e460*/  SHFL.IDX P6, R14, R13, R12, R11 ;  /* 0x0000000c0d0e7389 */ /* 0x0002a400000c000b */
[----:B012---:R-:W-:Y:S01]  /*e470*/  ENDCOLLECTIVE ;  /* 0x000000000000791b */ /* 0x007fe20003800000 */
.L_x_3381:
[----:B------:R-:W-:Y:S05]  /*e480*/  BRA `(.L_x_3382) ;  /* 0xffffffd400e87947 */ /* 0x000fea000383ffff */
.L_x_3312:
[----:B0-----:R0:W2:Y:S02]  /*e490*/  SYNCS.PHASECHK.TRANS64.TRYWAIT P0, [R4+URZ+0x28c20], R2 ;  /* 0x028c2002040075a7 */ /* 0x0010a4000800017f */
[----:B--2---:R-:W-:Y:S05]  /*e4a0*/  @!P0 NANOSLEEP.SYNCS 0x989680 ;  /* 0x009896800000895d */ /* 0x004fea0003900000 */
[----:B------:R-:W2:Y:S02]  /*e4b0*/  @!P0 SYNCS.PHASECHK.TRANS64 P0, [R4+URZ+0x28c20], R2 ;  /* 0x028c2002040085a7 */ /* 0x000ea4000800007f */
[----:B--2---:R-:W-:Y:S05]  /*e4c0*/  @!P0 BRA `(.L_x_3312) ;  /* 0xfffffffc00f08947 */ /* 0x004fea000383ffff */
[----:B------:R-:W-:Y:S05]  /*e4d0*/  BRA `(.L_x_3383) ;  /* 0xffffffd800c07947 */ /* 0x000fea000383ffff */
.L_x_3313:
        /* <DEDUP_REMOVED lines=8> */
[----:B01----:R-:W-:Y:S05]  /*e560*/  WARPSYNC.COLLECTIVE R15, `(.L_x_3385) ;  /* 0x000000000f087348 */ /* 0x003fea0003c00000 */
[----:B------:R2:W3:Y:S02]  /*e570*/  SHFL.IDX P6, R14, R13, R12, R11 ;  /* 0x0000000c0d0e7389 */ /* 0x0004e400000c000b */
[----:B0123--:R-:W-:Y:S01]  /*e580*/  ENDCOLLECTIVE ;  /* 0x000000000000791b */ /* 0x00ffe20003800000 */
.L_x_3385:
[----:B------:R-:W-:Y:S05]  /*e590*/  BSYNC B0 ;  /* 0x0000000000007941 */ /* 0x000fea0003800000 */
.L_x_3384:
[----:B------:R-:W-:Y:S05]  /*e5a0*/  BRA `(.L_x_3386) ;  /* 0xffffffd800a87947 */ /* 0x000fea000383ffff */
.L_x_3316:
[----:B------:R-:W-:Y:S01]  /*e5b0*/  BSSY B1, `(.L_x_3387) ;  /* 0x0000006000017945 */ /* 0x000fe20003800000 */
[----:B------:R-:W-:-:S07]  /*e5c0*/  IMAD.MOV.U32 R15, RZ, RZ, -0x1 ;  /* 0xffffffffff0f7424 */ /* 0x000fce00078e00ff */
[----:B012---:R-:W-:Y:S05]  /*e5d0*/  WARPSYNC.COLLECTIVE R15, `(.L_x_3388) ;  /* 0x000000000f0c7348 */ /* 0x007fea0003c00000 */
[----:B------:R-:W-:Y:S02]  /*e5e0*/  ELECT P6, UR62, PT ;  /* 0x00000000003e782f */ /* 0x000fe400038c0000 */
[----:B------:R-:W-:Y:S01]  /*e5f0*/  MOV R14, UR62 ;  /* 0x0000003e000e7c02 */ /* 0x000fe20008000f00 */
[----:B012---:R-:W-:Y:S10]  /*e600*/  ENDCOLLECTIVE ;  /* 0x000000000000791b */ /* 0x007ff40003800000 */
.L_x_3388:
[----:B------:R-:W-:Y:S05]  /*e610*/  BSYNC B1 ;  /* 0x0000000000017941 */ /* 0x000fea0003800000 */
.L_x_3387:
[----:B------:R-:W-:Y:S05]  /*e620*/  BRA `(.L_x_3389) ;  /* 0xffffffd800a07947 */ /* 0x000fea000383ffff */
.L_x_3318:
[----:B--2---:R2:W3:Y:S02]  /*e630*/  SYNCS.PHASECHK.TRANS64.TRYWAIT P1, [R5+URZ+0x28c40], R0 ;  /* 0x028c4000050075a7 */ /* 0x0044e4000802017f */
[----:B---3--:R-:W-:Y:S05]  /*e640*/  @!P1 NANOSLEEP.SYNCS 0x989680 ;  /* 0x009896800000995d */ /* 0x008fea0003900000 */
[----:B------:R-:W3:Y:S02]  /*e650*/  @!P1 SYNCS.PHASECHK.TRANS64 P1, [R5+URZ+0x28c40], R0 ;  /* 0x028c4000050095a7 */ /* 0x000ee4000802007f */
[----:B---3--:R-:W-:Y:S05]  /*e660*/  @!P1 BRA `(.L_x_3318) ;  /* 0xfffffffc00f09947 */ /* 0x008fea000383ffff */
[----:B------:R-:W-:Y:S05]  /*e670*/  BRA `(.L_x_3390) ;  /* 0xffffffd800c07947 */ /* 0x000fea000383ffff */
.L_x_3320:
[----:B0-----:R0:W3:Y:S02]  /*e680*/  SYNCS.PHASECHK.TRANS64.TRYWAIT P1, [R17+URZ+0x28c40], R2 ;  /* 0x028c4002110075a7 */ /* 0x0010e4000802017f */
[----:B---3--:R-:W-:Y:S05]  /*e690*/  @!P1 NANOSLEEP.SYNCS 0x989680 ;  /* 0x009896800000995d */ /* 0x008fea0003900000 */
[----:B------:R-:W3:Y:S02]  /*e6a0*/  @!P1 SYNCS.PHASECHK.TRANS64 P1, [R17+URZ+0x28c40], R2 ;  /* 0x028c4002110095a7 */ /* 0x000ee4000802007f */
[----:B---3--:R-:W-:Y:S05]  /*e6b0*/  @!P1 BRA `(.L_x_3320) ;  /* 0xfffffffc00f09947 */ /* 0x008fea000383ffff */
[----:B------:R-:W-:Y:S05]  /*e6c0*/  BRA `(.L_x_3391) ;  /* 0xffffffd800cc7947 */ /* 0x000fea000383ffff */
.L_x_3322:
[----:B---3--:R3:W4:Y:S02]  /*e6d0*/  SYNCS.PHASECHK.TRANS64.TRYWAIT P1, [R5+URZ+0x28c60], R0 ;  /* 0x028c6000050075a7 */ /* 0x008724000802017f */
[----:B----4-:R-:W-:Y:S05]  /*e6e0*/  @!P1 NANOSLEEP.SYNCS 0x989680 ;  /* 0x009896800000995d */ /* 0x010fea0003900000 */
[----:B------:R-:W4:Y:S02]  /*e6f0*/  @!P1 SYNCS.PHASECHK.TRANS64 P1, [R5+URZ+0x28c60], R0 ;  /* 0x028c6000050095a7 */ /* 0x000f24000802007f */
[----:B----4-:R-:W-:Y:S05]  /*e700*/  @!P1 BRA `(.L_x_3322) ;  /* 0xfffffffc00f09947 */ /* 0x010fea000383ffff */
[----:B------:R-:W-:Y:S05]  /*e710*/  BRA `(.L_x_3392) ;  /* 0xffffffd800c87947 */ /* 0x000fea000383ffff */
.L_x_3393:
        /* <DEDUP_REMOVED lines=14> */
.L_x_15530:


//--------------------- .text._ZN7cutlass13device_kernelIN5flash11enable_sm90INS1_16FlashAttnFwdSm90INS1_25CollectiveMainloopFwdSm90ILi2EN4cute5tupleIJNS5_1CILi1EEES8_S8_EEENS6_IJNS7_ILi64EEESA_SA_EEELi512ENS_6half_tEfNS_4arch4Sm90ELb0ELb0ELb0ELb0ELb1ELb0ELb1ELb0ELb0ELb1ELb0ELb0EEENS1_21CollectiveEpilogueFwdINS6_IJSA_NS7_ILi512EEESA_EEES9_SC_SE_Li256ELb0ELb1ELb0ELb0EEENS1_29StaticPersistentTileSchedulerILb0EEEEEEEEEvNT_6ParamsE --------------------------
	.section	.text._ZN7cutlass13device_kernelIN5flash11enable_sm90INS1_16FlashAttnFwdSm90INS1_25CollectiveMainloopFwdSm90ILi2EN4cute5tupleIJNS5_1CILi1EEES8_S8_EEENS6_IJNS7_ILi64EEESA_SA_EEELi512ENS_6half_tEfNS_4arch4Sm90ELb0ELb0ELb0ELb0ELb1ELb0ELb1ELb0ELb0ELb1ELb0ELb0EEENS1_21CollectiveEpilogueFwdINS6_IJSA_NS7_ILi512EEESA_EEES9_SC_SE_Li256ELb0ELb1ELb0ELb0EEENS1_29StaticPersistentTileSchedulerILb0EEEEEEEEEvNT_6ParamsE,"ax",@progbits
	.align	128
.text._ZN7cutlass13device_kernelIN5flash11enable_sm90INS1_16FlashAttnFwdSm90INS1_25CollectiveMainloopFwdSm90ILi2EN4cute5tupleIJNS5_1CILi1EEES8_S8_EEENS6_IJNS7_ILi64EEESA_SA_EEELi512ENS_6half_tEfNS_4arch4Sm90ELb0ELb0ELb0ELb0ELb1ELb0ELb1ELb0ELb0ELb1ELb0ELb0EEENS1_21CollectiveEpilogueFwdINS6_IJSA_NS7_ILi512EEESA_EEES9_SC_SE_Li256ELb0ELb1ELb0ELb0EEENS1_29StaticPersistentTileSchedulerILb0EEEEEEEEEvNT_6ParamsE:
        .type           _ZN7cutlass13device_kernelIN5flash11enable_sm90INS1_16FlashAttnFwdSm90INS1_25CollectiveMainloopFwdSm90ILi2EN4cute5tupleIJNS5_1CILi1EEES8_S8_EEENS6_IJNS7_ILi64EEESA_SA_EEELi512ENS_6half_tEfNS_4arch4Sm90ELb0ELb0ELb0ELb0ELb1ELb0ELb1ELb0ELb0ELb1ELb0ELb0EEENS1_21CollectiveEpilogueFwdINS6_IJSA_NS7_ILi512EEESA_EEES9_SC_SE_Li256ELb0ELb1ELb0ELb0EEENS1_29StaticPersistentTileSchedulerILb0EEEEEEEEEvNT_6ParamsE,@function
        .size           _ZN7cutlass13device_kernelIN5flash11enable_sm90INS1_16FlashAttnFwdSm90INS1_25CollectiveMainloopFwdSm90ILi2EN4cute5tupleIJNS5_1CILi1EEES8_S8_EEENS6_IJNS7_ILi64EEESA_SA_EEELi512ENS_6half_tEfNS_4arch4Sm90ELb0ELb0ELb0ELb0ELb1ELb0ELb1ELb0ELb0ELb1ELb0ELb0EEENS1_21CollectiveEpilogueFwdINS6_IJSA_NS7_ILi512EEESA_EEES9_SC_SE_Li256ELb0ELb1ELb0ELb0EEENS1_29StaticPersistentTileSchedulerILb0EEEEEEEEEvNT_6ParamsE,(.L_x_15531 - _ZN7cutlass13device_kernelIN5flash11enable_sm90INS1_16FlashAttnFwdSm90INS1_25CollectiveMainloopFwdSm90ILi2EN4cute5tupleIJNS5_1CILi1EEES8_S8_EEENS6_IJNS7_ILi64EEESA_SA_EEELi512ENS_6half_tEfNS_4arch4Sm90ELb0ELb0ELb0ELb0ELb1ELb0ELb1ELb0ELb0ELb1ELb0ELb0EEENS1_21CollectiveEpilogueFwdINS6_IJSA_NS7_ILi512EEESA_EEES9_SC_SE_Li256ELb0ELb1ELb0ELb0EEENS1_29StaticPersistentTileSchedulerILb0EEEEEEEEEvNT_6ParamsE)
        .other          _ZN7cutlass13device_kernelIN5flash11enable_sm90INS1_16FlashAttnFwdSm90INS1_25CollectiveMainloopFwdSm90ILi2EN4cute5tupleIJNS5_1CILi1EEES8_S8_EEENS6_IJNS7_ILi64EEESA_SA_EEELi512ENS_6half_tEfNS_4arch4Sm90ELb0ELb0ELb0ELb0ELb1ELb0ELb1ELb0ELb0ELb1ELb0ELb0EEENS1_21CollectiveEpilogueFwdINS6_IJSA_NS7_ILi512EEESA_EEES9_SC_SE_Li256ELb0ELb1ELb0ELb0EEENS1_29StaticPersistentTileSchedulerILb0EEEEEEEEEvNT_6ParamsE,@"STO_CUDA_ENTRY STV_DEFAULT"
_ZN7cutlass13device_kernelIN5flash11enable_sm90INS1_16FlashAttnFwdSm90INS1_25CollectiveMainloopFwdSm90ILi2EN4cute5tupleIJNS5_1CILi1EEES8_S8_EEENS6_IJNS7_ILi64EEESA_SA_EEELi512ENS_6half_tEfNS_4arch4Sm90ELb0ELb0ELb0ELb0ELb1ELb0ELb1ELb0ELb0ELb1ELb0ELb0EEENS1_21CollectiveEpilogueFwdINS6_IJSA_NS7_ILi512EEESA_EEES9_SC_SE_Li256ELb0ELb1ELb0ELb0EEENS1_29StaticPersistentTileSchedulerILb0EEEEEEEEEvNT_6ParamsE:
[----:B------:R-:W0:Y:S02]  /*0000*/  LDC R1, c[0x0][0x28] ;  /* 0x00000a00ff017b82 */ /* 0x000e240000000800 */
[----:B0-----:R-:W-:Y:S01]  /*0010*/  VIADD R1, R1, 0xffffffd0 ;  /* 0xffffffd001017836 */ /* 0x001fe20000000000 */
[----:B------:R-:W0:Y:S01]  /*0020*/  S2R R5, SR_TID.X ;  /* 0x0000000000057919 */ /* 0x000e220000002100 */
[----:B------:R-:W-:Y:S01]  /*0030*/  ELECT P0, URZ, PT ;  /* 0x00000000003f782f */ /* 0x000fe20003800000 */
[----:B------:R-:W-:Y:S01]  /*0040*/  UMOV UR4, 0x80 ;  /* 0x0000008000047882 */ /* 0x000fe20000000000 */
[----:B------:R-:W-:Y:S01]  /*0050*/  UMOV UR7, 0x100 ;  /* 0x0000010000077882 */ /* 0x000fe20000000000 */
[--C-:B0-----:R-:W-:Y:S02]  /*0060*/  SHF.R.U32.HI R0, RZ, 0x5, R5.reuse ;  /* 0x00000005ff007819 */ /* 0x101fe40000011605 */
[----:B------:R-:W-:-:S03]  /*0070*/  SHF.R.U32.HI R3, RZ, 0x7, R5 ;  /* 0x00000007ff037819 */ /* 0x000fc60000011605 */
[----:B------:R-:W0:Y:S04]  /*0080*/  SHFL.IDX PT, R2, R0, RZ, 0x1f ;  /* 0x00001fff00027589 */ /* 0x000e2800000e0000 */
[----:B------:R-:W1:Y:S01]  /*0090*/  SHFL.IDX PT, R3, R3, RZ, 0x1f ;  /* 0x00001fff03037589 */ /* 0x000e6200000e0000 */
[C---:B0-----:R-:W-:Y:S02]  /*00a0*/  ISETP.NE.OR P0, PT, R2.reuse, RZ, !P0 ;  /* 0x000000ff0200720c */ /* 0x041fe40004705670 */
[----:B------:R-:W-:Y:S01]  /*00b0*/  ISETP.NE.AND P1, PT, R2, RZ, PT ;  /* 0x000000ff0200720c */ /* 0x000fe20003f25270 */
[----:B-1----:R0:W-:Y:S10]  /*00c0*/  STL [R1], R3 ;  /* 0x0000000301007387 */ /* 0x0021f40000100800 */
[----:B------:R-:W-:Y:S01]  /*00d0*/  VOTEU.ALL UP0, P0 ;  /* 0x00000000003f7886 */ /* 0x000fe20000000000 */
[----:B------:R-:W-:Y:S01]  /*00e0*/  VOTEU.ALL UP1, P0 ;  /* 0x00000000003f7886 */ /* 0x000fe20000020000 */
[----:B------:R-:W-:-:S03]  /*00f0*/  VOTEU.ALL UP2, P0 ;  /* 0x00000000003f7886 */ /* 0x000fc60000040000 */
        /* <DEDUP_REMOVED lines=10> */
[----:B------:R0:W1:Y:S01]  /*01a0*/  @!UP0 SYNCS.EXCH.64 URZ, [UR8+0x38800], UR4 ;  /* 0x03880004083f85b2 */ /* 0x0000620008000100 */
[----:B------:R0:W2:Y:S05]  /*01b0*/  @!UP1 SYNCS.EXCH.64 URZ, [UR8+0x38810], UR4 ;  /* 0x03881004083f95b2 */ /* 0x0000aa0008000100 */
[----:B------:R0:W3:Y:S02]  /*01c0*/  @!UP2 SYNCS.EXCH.64 URZ, [UR8+0x38820], UR6 ;  /* 0x03882006083fa5b2 */ /* 0x0000e40008000100 */
[----:B0-----:R-:W-:Y:S05]  /*01d0*/  @P1 BRA `(.L_x_3394) ;  /* 0x0000000000381947 */ /* 0x001fea0003800000 */
        /* <DEDUP_REMOVED lines=9> */
[----:B0-----:R0:W4:Y:S01]  /*0270*/  SYNCS.EXCH.64 URZ, [UR6+0x38830], UR4 ;  /* 0x03883004063f75b2 */ /* 0x0011220008000100 */
[----:B------:R0:W0:Y:S01]  /*0280*/  SYNCS.EXCH.64 URZ, [UR6+0x38840], UR4 ;  /* 0x03884004063f75b2 */ /* 0x0000220008000100 */
[----:B------:R0:W0:Y:S01]  /*0290*/  SYNCS.EXCH.64 URZ, [UR6+0x38838], UR4 ;  /* 0x03883804063f75b2 */ /* 0x0000220008000100 */
[----:B------:R0:W0:Y:S01]  /*02a0*/  SYNCS.EXCH.64 URZ, [UR6+0x38848], UR4 ;  /* 0x03884804063f75b2 */ /* 0x0000220008000100 */
[----:B------:R-:W-:Y:S01]  /*02b0*/  NOP ;  /* 0x0000000000007918 */ /* 0x000fe20000000000 */
.L_x_3394:
        /* <DEDUP_REMOVED lines=22> */
.L_x_3395:
        /* <DEDUP_REMOVED lines=18> */
.L_x_3396:
        /* <DEDUP_REMOVED lines=22> */
.L_x_3397:
        /* <DEDUP_REMOVED lines=22> */
.L_x_3398:
[----:B------:R-:W-:Y:S01]  /*0800*/  ISETP.NE.AND P0, PT, R3, RZ, PT ;  /* 0x000000ff0300720c */ /* 0x000fe20003f05270 */
[----:B------:R-:W-:Y:S01]  /*0810*/  IMAD.MOV.U32 R37, RZ, RZ, 0x1 ;  /* 0x00000001ff257424 */ /* 0x000fe200078e00ff */
[----:B------:R-:W-:Y:S01]  /*0820*/  NOP ;  /* 0x0000000000007918 */ /* 0x000fe20000000000 */
[----:B------:R-:W-:-:S03]  /*0830*/  ULDC.64 UR42, c[0x0][0x208] ;  /* 0x00008200002a7ab9 */ /* 0x000fc60000000a00 */
[----:B------:R-:W-:Y:S01]  /*0840*/  SEL R37, R37, 0x2, !P0 ;  /* 0x0000000225257807 */ /* 0x000fe20004000000 */
[----:B01234-:R-:W-:Y:S06]  /*0850*/  BAR.SYNC.DEFER_BLOCKING 0x0 ;  /* 0x0000000000007b1d */ /* 0x01ffec0000010000 */
[----:B------:R-:W-:Y:S05]  /*0860*/  @!P0 BRA `(.L_x_3399) ;  /* 0x0000009800bc8947 */ /* 0x000fea0003800000 */
.L_x_3400:
        /* <DEDUP_REMOVED lines=17> */
[----:B------:R-:W-:Y:S01]  /*0980*/  LOP3.LUT R17, R37, 0x1, RZ, 0xfc, !PT ;  /* 0x0000000125117812 */ /* 0x000fe200078efcff */
[----:B------:R-:W-:Y:S01]  /*0990*/  IMAD.MOV.U32 R206, RZ, RZ, RZ ;  /* 0x000000ffffce7224 */ /* 0x000fe200078e00ff */
[----:B------:R-:W-:Y:S01]  /*09a0*/  SHF.R.S32.HI R0, RZ, 0x1f, R5 ;  /* 0x0000001fff007819 */ /* 0x000fe20000011405 */
[----:B------:R-:W-:-:S03]  /*09b0*/  UMOV UR36, URZ ;  /* 0x0000003f00247c82 */ /* 0x000fc60008000000 */
[CC--:B------:R-:W-:Y:S02]  /*09c0*/  LEA.HI R4, R0.reuse, R5.reuse, RZ, 0x5 ;  /* 0x0000000500047211 */ /* 0x0c0fe400078f28ff */
[CC--:B------:R-:W-:Y:S02]  /*09d0*/  LEA.HI R3, R0.reuse, R5.reuse, RZ, 0x4 ;  /* 0x0000000500037211 */ /* 0x0c0fe400078f20ff */
[--C-:B------:R-:W-:Y:S02]  /*09e0*/  SHF.R.S32.HI R10, RZ, 0x5, R4.reuse ;  /* 0x00000005ff0a7819 */ /* 0x100fe40000011404 */
[----:B------:R-:W-:Y:S02]  /*09f0*/  SHF.R.S32.HI R7, RZ, 0x1f, R4 ;  /* 0x0000001fff077819 */ /* 0x000fe40000011404 */
[CC--:B------:R-:W-:Y:S02]  /*0a00*/  LEA.HI R2, R0.reuse, R5.reuse, RZ, 0x7 ;  /* 0x0000000500027211 */ /* 0x0c0fe400078f38ff */
[----:B------:R-:W-:-:S02]  /*0a10*/  LEA.HI R6, R0, R5, RZ, 0x2 ;  /* 0x0000000500067211 */ /* 0x000fc400078f10ff */
[----:B------:R-:W-:Y:S02]  /*0a20*/  LEA.HI R214, R0, R5, RZ, 0x3 ;  /* 0x0000000500d67211 */ /* 0x000fe400078f18ff */
[----:B------:R-:W-:Y:S01]  /*0a30*/  LOP3.LUT R4, R3, 0xfffffff0, RZ, 0xc0, !PT ;  /* 0xfffffff003047812 */ /* 0x000fe200078ec0ff */
[----:B0-----:R-:W-:Y:S01]  /*0a40*/  ULEA UR38, UR37, UR38, 0x18 ;  /* 0x0000002625267291 */ /* 0x001fe2000f8ec03f */
[----:B------:R-:W-:Y:S02]  /*0a50*/  SHF.R.S32.HI R8, RZ, 0x4, R3 ;  /* 0x00000004ff087819 */ /* 0x000fe40000011403 */
[----:B------:R-:W-:Y:S01]  /*0a60*/  LOP3.LUT R12, R6, 0xfffffffc, RZ, 0xc0, !PT ;  /* 0xfffffffc060c7812 */ /* 0x000fe200078ec0ff */
[C---:B------:R-:W-:Y:S01]  /*0a70*/  IMAD.IADD R6, R5.reuse, 0x1, -R4 ;  /* 0x0000000105067824 */ /* 0x040fe200078e0a04 */
[----:B------:R-:W-:Y:S02]  /*0a80*/  LOP3.LUT R0, R2, 0xffffff80, RZ, 0xc0, !PT ;  /* 0xffffff8002007812 */ /* 0x000fe400078ec0ff */
[----:B------:R-:W-:Y:S01]  /*0a90*/  LOP3.LUT R212, R214, 0xfffffff8, RZ, 0xc0, !PT ;  /* 0xfffffff8d6d47812 */ /* 0x000fe200078ec0ff */
[----:B------:R-:W-:Y:S01]  /*0aa0*/  IMAD.IADD R12, R5, 0x1, -R12 ;  /* 0x00000001050c7824 */ /* 0x000fe200078e0a0c */
[----:B------:R-:W-:Y:S01]  /*0ab0*/  LEA.HI R7, R7, R10, RZ, 0x2 ;  /* 0x0000000a07077211 */ /* 0x000fe200078f10ff */
[----:B------:R-:W-:Y:S01]  /*0ac0*/  IMAD.IADD R0, R5, 0x1, -R0 ;  /* 0x0000000105007824 */ /* 0x000fe200078e0a00 */
[----:B------:R-:W-:Y:S01]  /*0ad0*/  LEA.HI R4, R3, R8, RZ, 0x1 ;  /* 0x0000000803047211 */ /* 0x000fe200078f08ff */
[----:B------:R-:W-:Y:S01]  /*0ae0*/  IMAD.IADD R212, R5, 0x1, -R212 ;  /* 0x0000000105d47824 */ /* 0x000fe200078e0ad4 */
[----:B------:R-:W-:-:S02]  /*0af0*/  SHF.R.S32.HI R213, RZ, 0x7, R2 ;  /* 0x00000007ffd57819 */ /* 0x000fc40000011402 */
[----:B------:R-:W-:Y:S01]  /*0b00*/  LOP3.LUT R7, R7, 0x3ffffc, RZ, 0xc0, !PT ;  /* 0x003ffffc07077812 */ /* 0x000fe200078ec0ff */
[----:B------:R-:W-:Y:S01]  /*0b10*/  IMAD.SHL.U32 R18, R212, 0x8, RZ ;  /* 0x00000008d4127824 */ /* 0x000fe200078e00ff */
[--C-:B------:R-:W-:Y:S01]  /*0b20*/  SHF.R.S32.HI R3, RZ, 0x1f, R6.reuse ;  /* 0x0000001fff037819 */ /* 0x100fe20000011406 */
[----:B------:R-:W-:Y:S01]  /*0b30*/  IMAD R14, R213, 0x100, R6 ;  /* 0x00000100d50e7824 */ /* 0x000fe200078e0206 */
[----:B------:R-:W-:Y:S01]  /*0b40*/  LOP3.LUT R5, R4, 0x1ffffffe, RZ, 0xc0, !PT ;  /* 0x1ffffffe04057812 */ /* 0x000fe200078ec0ff */
[----:B------:R-:W-:Y:S01]  /*0b50*/  IMAD.IADD R7, R10, 0x1, -R7 ;  /* 0x000000010a077824 */ /* 0x000fe200078e0a07 */
[----:B------:R-:W-:Y:S01]  /*0b60*/  LEA.HI R4, R3, R6, RZ, 0x3 ;  /* 0x0000000603047211 */ /* 0x000fe200078f18ff */
[----:B------:R-:W-:Y:S01]  /*0b70*/  VIADD R192, R18, 0x40 ;  /* 0x0000004012c07836 */ /* 0x000fe20000000000 */
[----:B------:R-:W-:Y:S01]  /*0b80*/  SHF.R.S32.HI R3, RZ, 0x1f, R0 ;  /* 0x0000001fff037819 */ /* 0x000fe20000011400 */
[----:B------:R-:W-:Y:S01]  /*0b90*/  IMAD.IADD R8, R8, 0x1, -R5 ;  /* 0x0000000108087824 */ /* 0x000fe200078e0a05 */
[----:B------:R-:W-:Y:S01]  /*0ba0*/  LEA.HI R5, R12, R12, RZ, 0x1 ;  /* 0x0000000c0c057211 */ /* 0x000fe200078f08ff */
[----:B------:R-:W-:Y:S01]  /*0bb0*/  IMAD R13, R7, 0x10, R14 ;  /* 0x00000010070d7824 */ /* 0x000fe200078e020e */
[----:B------:R-:W-:Y:S01]  /*0bc0*/  SHF.R.S32.HI R214, RZ, 0x3, R214 ;  /* 0x00000003ffd67819 */ /* 0x000fe200000114d6 */
[----:B------:R-:W-:Y:S01]  /*0bd0*/  IMAD.SHL.U32 R7, R4, 0x40, RZ ;  /* 0x0000004004077824 */ /* 0x000fe200078e00ff */
[----:B------:R-:W-:Y:S01]  /*0be0*/  LOP3.LUT R11, R5, 0x1ffffffe, RZ, 0xc0, !PT ;  /* 0x1ffffffe050b7812 */ /* 0x000fe200078ec0ff */
[----:B------:R-:W-:Y:S01]  /*0bf0*/  IMAD.SHL.U32 R8, R8, 0x8, RZ ;  /* 0x0000000808087824 */ /* 0x000fe200078e00ff */
[----:B------:R-:W-:Y:S01]  /*0c00*/  LOP3.LUT R5, R4, 0xfffffff8, RZ, 0xc0, !PT ;  /* 0xfffffff804057812 */ /* 0x000fe200078ec0ff */
[----:B------:R-:W-:Y:S01]  /*0c10*/  VIADD R191, R18, 0x80 ;  /* 0x0000008012bf7836 */ /* 0x000fe20000000000 */
[----:B------:R-:W-:Y:S01]  /*0c20*/  LOP3.LUT R9, R7, 0x7ffffe00, RZ, 0xc0, !PT ;  /* 0x7ffffe0007097812 */ /* 0x000fe200078ec0ff */
[----:B------:R-:W-:Y:S01]  /*0c30*/  IMAD.U32 R218, R13, 0x40, R8 ;  /* 0x000000400dda7824 */ /* 0x000fe200078e0008 */
[CC--:B------:R-:W-:Y:S01]  /*0c40*/  LEA.HI R4, R3.reuse, R0.reuse, RZ, 0x2 ;  /* 0x0000000003047211 */ /* 0x0c0fe200078f10ff */
[----:B------:R-:W-:Y:S01]  /*0c50*/  IMAD.IADD R7, R6, 0x1, -R5 ;  /* 0x0000000106077824 */ /* 0x000fe200078e0a05 */
[----:B------:R-:W-:Y:S01]  /*0c60*/  LEA.HI R3, R3, R0, RZ, 0x5 ;  /* 0x0000000003037211 */ /* 0x000fe200078f28ff */
[----:B------:R-:W-:Y:S01]  /*0c70*/  IMAD R10, R10, 0x400, R9 ;  /* 0x000004000a0a7824 */ /* 0x000fe200078e0209 */
[--C-:B------:R-:W-:Y:S01]  /*0c80*/  SHF.R.S32.HI R5, RZ, 0x2, R4.reuse ;  /* 0x00000002ff057819 */ /* 0x100fe20000011404 */
[----:B------:R-:W-:Y:S01]  /*0c90*/  IMAD.SHL.U32 R9, R7, 0x40, RZ ;  /* 0x0000004007097824 */ /* 0x000fe200078e00ff */
[----:B------:R-:W-:Y:S01]  /*0ca0*/  SHF.R.S32.HI R6, RZ, 0x1f, R4 ;  /* 0x0000001fff067819 */ /* 0x000fe20000011404 */
[----:B------:R-:W-:Y:S01]  /*0cb0*/  IMAD.IADD R217, R12, 0x1, -R11 ;  /* 0x000000010cd97824 */ /* 0x000fe200078e0a0b */
[----:B------:R-:W-:Y:S01]  /*0cc0*/  LOP3.LUT R11, R4, 0x7ffffffc, RZ, 0xc0, !PT ;  /* 0x7ffffffc040b7812 */ /* 0x000fe200078ec0ff */
[C---:B------:R-:W-:Y:S01]  /*0cd0*/  VIADD R190, R18.reuse, 0xc0 ;  /* 0x000000c012be7836 */ /* 0x040fe20000000000 */
[----:B------:R-:W-:Y:S01]  /*0ce0*/  LOP3.LUT R9, R9, 0x1c0, RZ, 0xc0, !PT ;  /* 0x000001c009097812 */ /* 0x000fe200078ec0ff */
[----:B------:R-:W-:Y:S01]  /*0cf0*/  VIADD R189, R18, 0x100 ;  /* 0x0000010012bd7836 */ /* 0x000fe20000000000 */
[----:B------:R-:W-:Y:S01]  /*0d00*/  LEA.HI R6, R6, R5, RZ, 0x3 ;  /* 0x0000000506067211 */ /* 0x000fe200078f18ff */
[----:B------:R-:W-:Y:S01]  /*0d10*/  IMAD.IADD R11, R0, 0x1, -R11 ;  /* 0x00000001000b7824 */ /* 0x000fe200078e0a0b */
[----:B------:R-:W-:Y:S01]  /*0d20*/  LOP3.LUT R8, R9, 0x8, R8, 0xf8, !PT ;  /* 0x0000000809087812 */ /* 0x000fe200078ef808 */
[C---:B------:R-:W-:Y:S01]  /*0d30*/  VIADD R188, R18.reuse, 0x140 ;  /* 0x0000014012bc7836 */ /* 0x040fe20000000000 */
[----:B------:R-:W-:Y:S01]  /*0d40*/  SHF.R.U32.HI R9, RZ, 0x3, R9 ;  /* 0x00000003ff097819 */ /* 0x000fe20000011609 */
[C---:B------:R-:W-:Y:S01]  /*0d50*/  VIADD R216, R18.reuse, 0x180 ;  /* 0x0000018012d87836 */ /* 0x040fe20000000000 */
[----:B------:R-:W-:Y:S01]  /*0d60*/  R2P PR, R7, 0x6 ;  /* 0x0000000607007804 */ /* 0x000fe20000000000 */
[----:B------:R-:W-:Y:S01]  /*0d70*/  VIADD R215, R18, 0x1c0 ;  /* 0x000001c012d77836 */ /* 0x000fe20000000000 */
[----:B------:R-:W-:Y:S01]  /*0d80*/  LOP3.LUT R9, R8, R9, RZ, 0x3c, !PT ;  /* 0x0000000908097212 */ /* 0x000fe200078e3cff */
[----:B------:R-:W-:Y:S01]  /*0d90*/  IMAD.SHL.U32 R19, R11, 0x2, RZ ;  /* 0x000000020b137824 */ /* 0x000fe200078e00ff */
[----:B------:R-:W-:-:S02]  /*0da0*/  LOP3.LUT R6, R6, 0xfffffff8, RZ, 0xc0, !PT ;  /* 0xfffffff806067812 */ /* 0x000fc400078ec0ff */
[----:B------:R-:W-:Y:S01]  /*0db0*/  LEA.HI R0, R2, R213, RZ, 0x1 ;  /* 0x000000d502007211 */ /* 0x000fe200078f08ff */
[----:B------:R-:W-:Y:S01]  /*0dc0*/  IMAD.IADD R9, R10, 0x1, R9 ;  /* 0x000000010a097824 */ /* 0x000fe200078e0209 */
[----:B------:R-:W-:Y:S01]  /*0dd0*/  SHF.R.S32.HI R3, RZ, 0x5, R3 ;  /* 0x00000005ff037819 */ /* 0x000fe20000011403 */
[----:B------:R-:W-:Y:S01]  /*0de0*/  IMAD.IADD R6, R5, 0x1, -R6 ;  /* 0x0000000105067824 */ /* 0x000fe200078e0a06 */
[----:B------:R-:W-:Y:S01]  /*0df0*/  LOP3.LUT R0, R0, 0xfffffe, RZ, 0xc0, !PT ;  /* 0x00fffffe00007812 */ /* 0x000fe200078ec0ff */
[----:B------:R-:W-:Y:S01]  /*0e00*/  IMAD.MOV.U32 R2, RZ, RZ, RZ ;  /* 0x000000ffff027224 */ /* 0x000fe200078e00ff */
[----:B------:R-:W-:Y:S01]  /*0e10*/  LEA R184, R9, UR38, 0x1 ;  /* 0x0000002609b87c11 */ /* 0x000fe2000f8e08ff */
[----:B------:R-:W-:Y:S01]  /*0e20*/  IMAD R16, R3, 0x10, R6 ;  /* 0x0000001003107824 */ /* 0x000fe200078e0206 */
[----:B------:R-:W-:Y:S01]  /*0e30*/  SEL R185, R185, 0xffffffe0, !P1 ;  /* 0xffffffe0b9b97807 */ /* 0x000fe20004800000 */
[----:B------:R-:W-:Y:S01]  /*0e40*/  IMAD.IADD R0, R213, 0x1, -R0 ;  /* 0x00000001d5007824 */ /* 0x000fe200078e0a00 */
[----:B------:R-:W-:Y:S01]  /*0e50*/  SHF.R.S32.HI R225, RZ, 0x1f, R192 ;  /* 0x0000001fffe17819 */ /* 0x000fe200000114c0 */
[C---:B------:R-:W-:Y:S01]  /*0e60*/  VIADD R186, R184.reuse, 0x36400 ;  /* 0x00036400b8ba7836 */ /* 0x040fe20000000000 */
[----:B------:R-:W-:Y:S01]  /*0e70*/  SHF.R.S32.HI R224, RZ, 0x1f, R191 ;  /* 0x0000001fffe07819 */ /* 0x000fe200000114bf */
[----:B------:R-:W-:Y:S01]  /*0e80*/  VIADD R23, R184, 0x36440 ;  /* 0x00036440b8177836 */ /* 0x000fe20000000000 */
[----:B------:R-:W-:Y:S01]  /*0e90*/  SHF.R.S32.HI R223, RZ, 0x1f, R190 ;  /* 0x0000001fffdf7819 */ /* 0x000fe200000114be */
[C---:B------:R-:W-:Y:S01]  /*0ea0*/  @P2 VIADD R23, R186.reuse, 0xffffffc0 ;  /* 0xffffffc0ba172836 */ /* 0x040fe20000000000 */
[----:B------:R-:W-:Y:S01]  /*0eb0*/  SHF.R.S32.HI R222, RZ, 0x1f, R189 ;  /* 0x0000001fffde7819 */ /* 0x000fe200000114bd */
[----:B------:R-:W-:Y:S01]  /*0ec0*/  IMAD.IADD R186, R186, 0x1, R185 ;  /* 0x00000001baba7824 */ /* 0x000fe200078e02b9 */
[----:B------:R-:W-:Y:S01]  /*0ed0*/  SHF.R.S32.HI R221, RZ, 0x1f, R188 ;  /* 0x0000001fffdd7819 */ /* 0x000fe200000114bc */
[----:B------:R-:W-:Y:S01]  /*0ee0*/  IMAD.SHL.U32 R22, R0, 0x100, RZ ;  /* 0x0000010000167824 */ /* 0x000fe200078e00ff */
[----:B------:R-:W-:Y:S01]  /*0ef0*/  SHF.R.S32.HI R220, RZ, 0x1f, R216 ;  /* 0x0000001fffdc7819 */ /* 0x000fe200000114d8 */
[----:B------:R-:W-:Y:S01]  /*0f00*/  IMAD R217, R217, 0x8, R16 ;  /* 0x00000008d9d97824 */ /* 0x000fe200078e0210 */
[----:B------:R-:W-:Y:S01]  /*0f10*/  SHF.R.S32.HI R219, RZ, 0x1f, R215 ;  /* 0x0000001fffdb7819 */ /* 0x000fe200000114d7 */
[----:B------:R-:W-:-:S07]  /*0f20*/  IMAD.IADD R185, R185, 0x1, R23 ;  /* 0x00000001b9b97824 */ /* 0x000fce00078e0217 */
.L_x_3437:
[----:B--2---:R-:W2:Y:S01]  /*0f30*/  LDL R3, [R1] ;  /* 0x0000000001037983 */ /* 0x004ea20000100800 */
[----:B0-----:R-:W0:Y:S01]  /*0f40*/  LDC R0, c[0x0][0xd44] ;  /* 0x00035100ff007b82 */ /* 0x001e220000000800 */
[----:B------:R-:W-:Y:S01]  /*0f50*/  ULDC UR4, c[0x0][0xd38] ;  /* 0x00034e0000047ab9 */ /* 0x000fe20000000800 */
[----:B------:R-:W-:Y:S01]  /*0f60*/  ULDC.64 UR6, c[0x0][0x418] ;  /* 0x0001060000067ab9 */ /* 0x000fe20000000a00 */
[----:B------:R-:W-:Y:S02]  /*0f70*/  UISETP.NE.AND UP1, UPT, UR4, 0x1, UPT ;  /* 0x000000010400788c */ /* 0x000fe4000bf25270 */
[----:B------:R-:W-:Y:S01]  /*0f80*/  UISETP.NE.U32.AND UP0, UPT, UR6, URZ, UPT ;  /* 0x0000003f0600728c */ /* 0x000fe2000bf05070 */
[----:B------:R-:W-:Y:S02]  /*0f90*/  UMOV UR40, UR39 ;  /* 0x0000002700287c82 */ /* 0x000fe40008000000 */
[----:B-1----:R-:W1:Y:S01]  /*0fa0*/  LDC R152, c[0x0][0x2f0] ;  /* 0x0000bc00ff987b82 */ /* 0x002e620000000800 */
[----:B------:R-:W-:Y:S01]  /*0fb0*/  UISETP.NE.AND.EX UP0, UPT, UR7, URZ, UPT, UP0 ;  /* 0x0000003f0700728c */ /* 0x000fe2000bf05300 */
[----:B------:R-:W-:-:S04]  /*0fc0*/  UMOV UR41, UR39 ;  /* 0x0000002700297c82 */ /* 0x000fc80008000000 */
[----:B------:R-:W-:Y:S01]  /*0fd0*/  @UP1 ULDC UR4, c[0x0][0xd3c] ;  /* 0x00034f0000041ab9 */ /* 0x000fe20000000800 */
[----:B------:R-:W-:Y:S01]  /*0fe0*/  @UP1 ULDC UR6, c[0x0][0xd40] ;  /* 0x0003500000061ab9 */ /* 0x000fe20000000800 */
[----:B------:R-:W-:-:S04]  /*0ff0*/  UIMAD.WIDE.U32 UR4, UR39, UR4, URZ ;  /* 0x00000004270472a5 */ /* 0x000fc8000f8e003f */
[----:B------:R-:W-:-:S03]  /*1000*/  @UP1 USHF.R.U32.HI UR40, URZ, UR6, UR5 ;  /* 0x000000063f281299 */ /* 0x000fc60008011605 */
[----:B------:R-:W-:Y:S01]  /*1010*/  ULDC UR4, c[0x0][0x424] ;  /* 0x0001090000047ab9 */ /* 0x000fe20000000800 */
[----:B0-----:R-:W-:Y:S01]  /*1020*/  ISETP.NE.AND P0, PT, R0, 0x1, PT ;  /* 0x000000010000780c */ /* 0x001fe20003f05270 */
[----:B------:R-:W-:Y:S01]  /*1030*/  USEL UR4, UR4, 0x1, UP0 ;  /* 0x0000000104047887 */ /* 0x000fe20008000000 */
[----:B------:R-:W-:-:S05]  /*1040*/  IMAD.U32 R187, RZ, RZ, UR40 ;  /* 0x00000028ffbb7e24 */ /* 0x000fca000f8e00ff */
[----:B-1----:R-:W-:-:S06]  /*1050*/  IMAD R152, R152, UR4, RZ ;  /* 0x0000000498987c24 */ /* 0x002fcc000f8e02ff */
[----:B---3--:R-:W0:Y:S02]  /*1060*/  @P0 LDC.64 R4, c[0x0][0xd48] ;  /* 0x00035200ff040b82 */ /* 0x008e240000000a00 */
[----:B0-----:R-:W-:-:S05]  /*1070*/  @P0 IMAD.HI.U32 R0, R4, UR40, RZ ;  /* 0x0000002804000c27 */ /* 0x001fca000f8e00ff */
[----:B------:R-:W-:Y:S02]  /*1080*/  @P0 SHF.R.U32.HI R187, RZ, R5, R0 ;  /* 0x00000005ffbb0219 */ /* 0x000fe40000011600 */
[----:B--2---:R-:W-:-:S13]  /*1090*/  ISETP.NE.AND P1, PT, R3, 0x1, PT ;  /* 0x000000010300780c */ /* 0x004fda0003f25270 */
[----:B----4-:R-:W-:Y:S05]  /*10a0*/  @!P1 BRA `(.L_x_3401) ;  /* 0x0000001400d89947 */ /* 0x010fea0003800000 */
[----:B------:R-:W0:Y:S01]  /*10b0*/  SHFL.IDX PT, R0, R213, RZ, 0x1f ;  /* 0x00001fffd5007589 */ /* 0x000e2200000e0000 */
[----:B------:R-:W-:Y:S01]  /*10c0*/  UMOV UR9, 0x40000040 ;  /* 0x4000004000097882 */ /* 0x000fe20000000000 */
[----:B------:R-:W-:Y:S01]  /*10d0*/  UMOV UR11, 0x40000040 ;  /* 0x40000040000b7882 */ /* 0x000fe20000000000 */
[----:B------:R-:W-:Y:S01]  /*10e0*/  UMOV UR13, 0x40000040 ;  /* 0x40000040000d7882 */ /* 0x000fe20000000000 */
[----:B------:R-:W-:Y:S01]  /*10f0*/  BAR.SYNC.DEFER_BLOCKING 0xe, 0x100 ;  /* 0x0384000000007b1d */ /* 0x000fe20000010000 */
[----:B------:R-:W-:-:S05]  /*1100*/  ISETP.NE.AND P1, PT, R17, 0x3, PT ;  /* 0x000000031100780c */ /* 0x000fca0003f25270 */
[----:B------:R-:W-:Y:S01]  /*1110*/  UMOV UR15, 0x40000040 ;  /* 0x40000040000f7882 */ /* 0x000fe20000000000 */
[----:B------:R-:W-:Y:S01]  /*1120*/  UMOV UR17, 0x40000040 ;  /* 0x4000004000117882 */ /* 0x000fe20000000000 */
[----:B------:R-:W-:Y:S01]  /*1130*/  UMOV UR19, 0x40000040 ;  /* 0x4000004000137882 */ /* 0x000fe20000000000 */
[----:B------:R-:W-:Y:S01]  /*1140*/  UMOV UR7, 0x40000040 ;  /* 0x4000004000077882 */ /* 0x000fe20000000000 */
[----:B0-----:R-:W-:Y:S01]  /*1150*/  R2UR UR4, R0 ;  /* 0x00000000000472ca */ /* 0x001fe200000e0000 */
[----:B------:R-:W-:-:S12]  /*1160*/  WARPGROUP.ARRIVE ;  /* 0x00000000000079c5 */ /* 0x000fd80000000000 */
[----:B------:R-:W-:-:S04]  /*1170*/  ULEA.HI UR5, UR4, UR4, URZ, 0x1 ;  /* 0x0000000404057291 */ /* 0x000fc8000f8f083f */
[----:B------:R-:W-:-:S04]  /*1180*/  ULOP3.LUT UR5, UR5, 0x1fffe, URZ, 0xc0, !UPT ;  /* 0x0001fffe05057892 */ /* 0x000fc8000f8ec03f */
[----:B------:R-:W-:Y:S02]  /*1190*/  UIADD3 UR5, UR4, -UR5, URZ ;  /* 0x8000000504057290 */ /* 0x000fe4000fffe03f */
[----:B------:R-:W-:Y:S02]  /*11a0*/  UIADD3 UR4, UR38, 0x36400, URZ ;  /* 0x0003640026047890 */ /* 0x000fe4000fffe03f */
[----:B------:R-:W-:Y:S02]  /*11b0*/  ULEA UR5, UR5, UR38, 0xf ;  /* 0x0000002605057291 */ /* 0x000fe4000f8e783f */
[----:B------:R-:W-:Y:S02]  /*11c0*/  USHF.R.U32.HI UR4, URZ, 0x4, UR4 ;  /* 0x000000043f047899 */ /* 0x000fe40008011604 */
[----:B------:R-:W-:Y:S02]  /*11d0*/  UIADD3 UR5, UR5, 0x400, URZ ;  /* 0x0000040005057890 */ /* 0x000fe4000fffe03f */
[----:B------:R-:W-:-:S02]  /*11e0*/  ULOP3.LUT UR4, UR4, 0x3fff, URZ, 0xc0, !UPT ;  /* 0x00003fff04047892 */ /* 0x000fc4000f8ec03f */
[----:B------:R-:W-:Y:S02]  /*11f0*/  USHF.R.U32.HI UR5, URZ, 0x4, UR5 ;  /* 0x000000043f057899 */ /* 0x000fe40008011605 */
[----:B------:R-:W-:Y:S02]  /*1200*/  ULOP3.LUT UR8, UR4, 0x10000, URZ, 0xfc, !UPT ;  /* 0x0001000004087892 */ /* 0x000fe4000f8efc3f */
[----:B------:R-:W-:Y:S02]  /*1210*/  ULOP3.LUT UR5, UR5, 0x3fff, URZ, 0xc0, !UPT ;  /* 0x00003fff05057892 */ /* 0x000fe4000f8ec03f */
[----:B------:R-:W-:Y:S02]  /*1220*/  UIADD3 UR12, UR8, 0x2, URZ ;  /* 0x00000002080c7890 */ /* 0x000fe4000fffe03f */
[----:B------:R-:W-:Y:S02]  /*1230*/  ULOP3.LUT UR20, UR5, 0x2000000, URZ, 0xfc, !UPT ;  /* 0x0200000005147892 */ /* 0x000fe4000f8efc3f */
[----:B------:R-:W-:-:S02]  /*1240*/  UIADD3 UR16, UR8, 0x4, URZ ;  /* 0x0000000408107890 */ /* 0x000fc4000fffe03f */
[----:B------:R-:W-:Y:S02]  /*1250*/  ULEA UR10, UR36, UR20, 0xc ;  /* 0x00000014240a7291 */ /* 0x000fe4000f8e603f */
[----:B------:R-:W-:Y:S02]  /*1260*/  UIADD3 UR4, UR8, 0x6, URZ ;  /* 0x0000000608047890 */ /* 0x000fe4000fffe03f */
[----:B------:R-:W-:Y:S02]  /*1270*/  UIADD3 UR14, UR10, 0x80, URZ ;  /* 0x000000800a0e7890 */ /* 0x000fe4000fffe03f */
[----:B------:R-:W-:Y:S02]  /*1280*/  UIADD3 UR18, UR10, 0x100, URZ ;  /* 0x000001000a127890 */ /* 0x000fe4000fffe03f */
[----:B------:R-:W-:Y:S02]  /*1290*/  UIADD3 UR6, UR10, 0x180, URZ ;  /* 0x000001800a067890 */ /* 0x000fe4000fffe03f */
[----:B------:R-:W-:Y:S01]  /*12a0*/  HGMMA.64x256x16.F32 R24, gdesc[UR8].tnspB, RZ, !UPT, gsb0 ;  /* 0x43e00000081879f0 */ /* 0x000fe2000c0008ff */
[----:B------:R-:W-:-:S02]  /*12b0*/  UMOV UR5, 0x40000040 ;  /* 0x4000004000057882 */ /* 0x000fc40000000000 */
        /* <DEDUP_REMOVED lines=16> */
.L_x_3402:
[----:B------:R-:W-:Y:S01]  /*13c0*/  ULEA UR6, UR36, UR38, 0x3 ;  /* 0x0000002624067291 */ /* 0x000fe2000f8e183f */
[----:B------:R-:W-:-:S03]  /*13d0*/  ISETP.GE.AND P0, PT, R152, 0x41, PT ;  /* 0x000000419800780c */ /* 0x000fc60003f06270 */
[----:B------:R-:W-:-:S04]  /*13e0*/  UIADD3 UR6, UR6, 0x38860, URZ ;  /* 0x0003886006067890 */ /* 0x000fc8000fffe03f */
[----:B------:R-:W-:-:S09]  /*13f0*/  UPRMT UR6, UR37, 0x654, UR6 ;  /* 0x0000065425067896 */ /* 0x000fd20008000006 */
[----:B------:R-:W-:Y:S01]  /*1400*/  SYNCS.ARRIVE.TRANS64.RED.A1T0 RZ, [UR6], RZ ;  /* 0x000000ffffff79a7 */ /* 0x000fe20008100406 */
[----:B------:R-:W-:Y:S05]  /*1410*/  @!P0 BRA `(.L_x_3403) ;  /* 0x0000000800c08947 */ /* 0x000fea0003800000 */
[----:B------:R-:W-:-:S05]  /*1420*/  VIADD R152, R152, 0x3f ;  /* 0x0000003f98987836 */ /* 0x000fca0000000000 */
[----:B------:R-:W-:-:S04]  /*1430*/  SHF.R.S32.HI R3, RZ, 0x1f, R152 ;  /* 0x0000001fff037819 */ /* 0x000fc80000011498 */
[----:B------:R-:W-:-:S04]  /*1440*/  LEA.HI R3, R3, R152, RZ, 0x6 ;  /* 0x0000009803037211 */ /* 0x000fc800078f30ff */
[----:B------:R-:W-:-:S07]  /*1450*/  LEA.HI.SX32 R3, R3, 0xfffffffe, 0x1a ;  /* 0xfffffffe03037811 */ /* 0x000fce00078fd2ff */
.L_x_3405:
[----:B------:R-:W-:Y:S01]  /*1460*/  BAR.SYNC.DEFER_BLOCKING 0xe, 0x100 ;  /* 0x0384000000007b1d */ /* 0x000fe20000010000 */
[----:B------:R-:W-:Y:S01]  /*1470*/  IMAD.U32 R5, RZ, RZ, UR36 ;  /* 0x00000024ff057e24 */ /* 0x000fe2000f8e00ff */
[----:B------:R-:W-:Y:S01]  /*1480*/  UIADD3 UR36, UR36, 0x1, URZ ;  /* 0x0000000124247890 */ /* 0x000fe2000fffe03f */
[C---:B------:R-:W-:Y:S01]  /*1490*/  ISETP.GT.AND P0, PT, R3.reuse, RZ, PT ;  /* 0x000000ff0300720c */ /* 0x040fe20003f04270 */
[----:B------:R-:W-:Y:S02]  /*14a0*/  VIADD R3, R3, 0xffffffff ;  /* 0xffffffff03037836 */ /* 0x000fe40000000000 */
[----:B------:R-:W-:Y:S01]  /*14b0*/  IMAD R0, R5, 0x40, R16 ;  /* 0x0000004005007824 */ /* 0x000fe200078e0210 */
[----:B------:R-:W-:Y:S01]  /*14c0*/  UISETP.NE.AND UP0, UPT, UR36, 0x2, UPT ;  /* 0x000000022400788c */ /* 0x000fe2000bf05270 */
[----:B------:R-:W-:Y:S01]  /*14d0*/  UMOV UR11, 0x40000040 ;  /* 0x40000040000b7882 */ /* 0x000fe20000000000 */
[----:B------:R-:W-:Y:S02]  /*14e0*/  UMOV UR15, 0x40000040 ;  /* 0x40000040000f7882 */ /* 0x000fe40000000000 */
[----:B------:R-:W-:Y:S01]  /*14f0*/  LEA R0, R0, UR38, 0x2 ;  /* 0x0000002600007c11 */ /* 0x000fe2000f8e10ff */
[----:B------:R-:W-:Y:S01]  /*1500*/  USEL UR36, UR36, URZ, UP0 ;  /* 0x0000003f24247287 */ /* 0x000fe20008000000 */
[----:B------:R-:W-:Y:S01]  /*1510*/  UMOV UR19, 0x40000040 ;  /* 0x4000004000137882 */ /* 0x000fe20000000000 */
[----:B------:R-:W-:-:S02]  /*1520*/  UMOV UR7, 0x40000040 ;  /* 0x4000004000077882 */ /* 0x000fc40000000000 */
[----:B------:R-:W-:-:S04]  /*1530*/  ULEA UR10, UR36, UR20, 0xc ;  /* 0x00000014240a7291 */ /* 0x000fc8000f8e603f */
[----:B------:R-:W-:Y:S02]  /*1540*/  UIADD3 UR14, UR10, 0x80, URZ ;  /* 0x000000800a0e7890 */ /* 0x000fe4000fffe03f */
[----:B------:R-:W-:Y:S01]  /*1550*/  UIADD3 UR18, UR10, 0x100, URZ ;  /* 0x000001000a127890 */ /* 0x000fe2000fffe03f */
[----:B------:R-:W0:Y:S01]  /*1560*/  LDS R4, [R0+0x38400] ;  /* 0x0384000000047984 */ /* 0x000e220000000800 */
[----:B------:R-:W-:-:S03]  /*1570*/  UIADD3 UR6, UR10, 0x180, URZ ;  /* 0x000001800a067890 */ /* 0x000fc6000fffe03f */
        /* <DEDUP_REMOVED lines=128> */
[----:B------:R-:W-:-:S06]  /*1d80*/  FMUL.FTZ R151, R151, R5 ;  /* 0x0000000597977220 */ /* 0x000fcc0000410000 */
[----:B------:R-:W-:-:S06]  /*1d90*/  WARPGROUP.ARRIVE ;  /* 0x00000000000079c5 */ /* 0x000fcc0000000000 */
        /* <DEDUP_REMOVED lines=12> */
[----:B------:R-:W-:Y:S01]  /*1e60*/  HGMMA.64x256x16.F32 R24, gdesc[UR4].tnspB, R24, gsb0 ;  /* 0x43e00000041879f0 */ /* 0x000fe20008000818 */
[----:B------:R-:W-:-:S06]  /*1e70*/  USEL UR6, URZ, 0x1, UP0 ;  /* 0x000000013f067887 */ /* 0x000fcc0008000000 */
[----:B------:R-:W-:Y:S01]  /*1e80*/  LOP3.LUT R2, R2, UR6, RZ, 0x3c, !PT ;  /* 0x0000000602027c12 */ /* 0x000fe2000f8e3cff */
[----:B------:R-:W-:Y:S02]  /*1e90*/  WARPGROUP.DEPBAR.LE gsb0, 0x0 ;  /* 0x00008000000079c5 */ /* 0x000fe40000010000 */
[----:B------:R-:W-:Y:S06]  /*1ea0*/  BAR.ARV 0xf, 0x100 ;  /* 0x03c4000000007b1d */ /* 0x000fec0000002000 */
[----:B------:R-:W-:Y:S05]  /*1eb0*/  @!P1 BRA `(.L_x_3404) ;  /* 0x0000000000049947 */ /* 0x000fea0003800000 */
[----:B------:R-:W-:Y:S01]  /*1ec0*/  BPT.TRAP 0x1 ;  /* 0x000000040000795c */ /* 0x000fe20000300000 */
.L_x_3404:
[----:B------:R-:W-:-:S04]  /*1ed0*/  ULEA UR6, UR36, UR38, 0x3 ;  /* 0x0000002624067291 */ /* 0x000fc8000f8e183f */
[----:B------:R-:W-:-:S04]  /*1ee0*/  UIADD3 UR6, UR6, 0x38860, URZ ;  /* 0x0003886006067890 */ /* 0x000fc8000fffe03f */
[----:B------:R-:W-:-:S09]  /*1ef0*/  UPRMT UR6, UR37, 0x654, UR6 ;  /* 0x0000065425067896 */ /* 0x000fd20008000006 */
[----:B------:R-:W-:Y:S01]  /*1f00*/  SYNCS.ARRIVE.TRANS64.RED.A1T0 RZ, [UR6], RZ ;  /* 0x000000ffffff79a7 */ /* 0x000fe20008100406 */
[----:B------:R-:W-:Y:S05]  /*1f10*/  @P0 BRA `(.L_x_3405) ;  /* 0xfffffff400500947 */ /* 0x000fea000383ffff */
.L_x_3403:
[----:B------:R-:W-:Y:S01]  /*1f20*/  BAR.SYNC.DEFER_BLOCKING 0xe, 0x100 ;  /* 0x0384000000007b1d */ /* 0x000fe20000010000 */
[----:B------:R-:W-:Y:S01]  /*1f30*/  IMAD.U32 R3, RZ, RZ, UR36 ;  /* 0x00000024ff037e24 */ /* 0x000fe2000f8e00ff */
[----:B------:R-:W-:Y:S01]  /*1f40*/  UIADD3 UR36, UR36, 0x1, URZ ;  /* 0x0000000124247890 */ /* 0x000fe2000fffe03f */
[----:B------:R-:W-:Y:S02]  /*1f50*/  IMAD.MOV.U32 R12, RZ, RZ, RZ ;  /* 0x000000ffff0c7224 */ /* 0x000fe400078e00ff */
[----:B------:R-:W-:Y:S01]  /*1f60*/  IMAD R0, R3, 0x40, R16 ;  /* 0x0000004003007824 */ /* 0x000fe200078e0210 */
[----:B------:R-:W-:-:S04]  /*1f70*/  UISETP.NE.AND UP0, UPT, UR36, 0x2, UPT ;  /* 0x000000022400788c */ /* 0x000fc8000bf05270 */
[----:B------:R-:W-:Y:S01]  /*1f80*/  LEA R4, R0, UR38, 0x2 ;  /* 0x0000002600047c11 */ /* 0x000fe2000f8e10ff */
[----:B------:R-:W-:Y:S02]  /*1f90*/  USEL UR4, URZ, 0x1, UP0 ;  /* 0x000000013f047887 */ /* 0x000fe40008000000 */
[----:B------:R-:W-:-:S04]  /*1fa0*/  USEL UR36, UR36, URZ, UP0 ;  /* 0x0000003f24247287 */ /* 0x000fc80008000000 */
[----:B------:R-:W-:Y:S01]  /*1fb0*/  LOP3.LUT R2, R2, UR4, RZ, 0x3c, !PT ;  /* 0x0000000402027c12 */ /* 0x000fe2000f8e3cff */
        /* <DEDUP_REMOVED lines=130> */
[----:B------:R-:W-:Y:S01]  /*27e0*/  IMAD.MOV.U32 R0, RZ, RZ, RZ ;  /* 0x000000ffff007224 */ /* 0x000fe200078e00ff */
[----:B------:R-:W-:Y:S06]  /*27f0*/  BAR.ARV 0xf, 0x100 ;  /* 0x03c4000000007b1d */ /* 0x000fec0000002000 */
[----:B------:R-:W-:Y:S05]  /*2800*/  BRA `(.L_x_3406) ;  /* 0x0000005c00187947 */ /* 0x000fea0003800000 */
.L_x_3401:
[----:B------:R-:W0:Y:S02]  /*2810*/  SHFL.IDX PT, R0, R213, RZ, 0x1f ;  /* 0x00001fffd5007589 */ /* 0x000e2400000e0000 */
[----:B0-----:R-:W-:Y:S01]  /*2820*/  R2UR UR4, R0 ;  /* 0x00000000000472ca */ /* 0x001fe200000e0000 */
[----:B------:R-:W-:-:S05]  /*2830*/  VIADD R0, R152, 0x3f ;  /* 0x0000003f98007836 */ /* 0x000fca0000000000 */
[----:B------:R-:W-:-:S04]  /*2840*/  SHF.R.S32.HI R3, RZ, 0x1f, R0 ;  /* 0x0000001fff037819 */ /* 0x000fc80000011400 */
[----:B------:R-:W-:-:S03]  /*2850*/  LEA.HI R3, R3, R0, RZ, 0x6 ;  /* 0x0000000003037211 */ /* 0x000fc600078f30ff */
[----:B------:R-:W-:Y:S01]  /*2860*/  ULEA.HI UR5, UR4, UR4, URZ, 0x1 ;  /* 0x0000000404057291 */ /* 0x000fe2000f8f083f */
[----:B------:R-:W-:-:S03]  /*2870*/  SHF.R.S32.HI R153, RZ, 0x6, R3 ;  /* 0x00000006ff997819 */ /* 0x000fc60000011403 */
        /* <DEDUP_REMOVED lines=26> */
.L_x_3407:
[----:B------:R-:W-:Y:S02]  /*2a20*/  LEA.HI R0, R206, R206, RZ, 0x1 ;  /* 0x000000cece007211 */ /* 0x000fe400078f08ff */
[----:B------:R-:W-:Y:S02]  /*2a30*/  ISETP.NE.AND P0, PT, R17, 0x3, PT ;  /* 0x000000031100780c */ /* 0x000fe40003f05270 */
[----:B------:R-:W-:-:S05]  /*2a40*/  LOP3.LUT R3, R0, 0xfffffffe, RZ, 0xc0, !PT ;  /* 0xfffffffe00037812 */ /* 0x000fca00078ec0ff */
[----:B------:R-:W-:-:S05]  /*2a50*/  IMAD.IADD R3, R206, 0x1, -R3 ;  /* 0x00000001ce037824 */ /* 0x000fca00078e0a03 */
[----:B------:R-:W-:-:S04]  /*2a60*/  SHF.L.U32 R3, R3, 0x1f, RZ ;  /* 0x0000001f03037819 */ /* 0x000fc800000006ff */
[----:B------:R-:W0:Y:S02]  /*2a70*/  SYNCS.PHASECHK.TRANS64.TRYWAIT P1, [UR38+0x38800], R3 ;  /* 0x03880003ff0075a7 */ /* 0x000e240008020166 */
[----:B0-----:R-:W-:Y:S05]  /*2a80*/  @!P1 BRA `(.L_x_3408) ;  /* 0x000000c400b09947 */ /* 0x001fea0003800000 */
.L_x_3489:
[----:B------:R-:W-:Y:S05]  /*2a90*/  @!P0 BRA `(.L_x_3409) ;  /* 0x0000000000048947 */ /* 0x000fea0003800000 */
[----:B------:R-:W-:Y:S01]  /*2aa0*/  BPT.TRAP 0x1 ;  /* 0x000000040000795c */ /* 0x000fe20000300000 */
.L_x_3409:
[----:B------:R-:W-:Y:S01]  /*2ab0*/  IMAD.U32 R8, RZ, RZ, UR36 ;  /* 0x00000024ff087e24 */ /* 0x000fe2000f8e00ff */
[----:B------:R-:W-:-:S04]  /*2ac0*/  SHF.L.U32 R5, R2, 0x1f, RZ ;  /* 0x0000001f02057819 */ /* 0x000fc800000006ff */
[----:B------:R-:W-:-:S04]  /*2ad0*/  LEA R8, R8, UR38, 0x3 ;  /* 0x0000002608087c11 */ /* 0x000fc8000f8e18ff */
[----:B------:R1:W2:Y:S01]  /*2ae0*/  SYNCS.PHASECHK.TRANS64.TRYWAIT P1, [R8+URZ+0x38830], R5 ;  /* 0x03883005080075a7 */ /* 0x0002a2000802017f */
[----:B------:R-:W-:Y:S05]  /*2af0*/  @!P0 BRA `(.L_x_3410) ;  /* 0x0000000000048947 */ /* 0x000fea0003800000 */
[----:B------:R-:W-:Y:S01]  /*2b00*/  BPT.TRAP 0x1 ;  /* 0x000000040000795c */ /* 0x000fe20000300000 */
.L_x_3410:
[----:B--2---:R-:W-:Y:S05]  /*2b10*/  @P1 BRA `(.L_x_3411) ;  /* 0x0000000000081947 */ /* 0x004fea0003800000 */
[----:B------:R-:W2:Y:S02]  /*2b20*/  SYNCS.PHASECHK.TRANS64.TRYWAIT P1, [R8+URZ+0x38830], R5 ;  /* 0x03883005080075a7 */ /* 0x000ea4000802017f */
[----:B--2---:R-:W-:Y:S05]  /*2b30*/  @!P1 BRA `(.L_x_3412) ;  /* 0x000000c4009c9947 */ /* 0x004fea0003800000 */
.L_x_3411:
[----:B------:R-:W-:-:S04]  /*2b40*/  UIADD3 UR4, UR38, 0x22400, URZ ;  /* 0x0002240026047890 */ /* 0x000fc8000fffe03f */
[----:B------:R-:W-:-:S04]  /*2b50*/  USHF.R.U32.HI UR4, URZ, 0x4, UR4 ;  /* 0x000000043f047899 */ /* 0x000fc80008011604 */
[----:B------:R-:W-:-:S06]  /*2b60*/  ULOP3.LUT UR4, UR4, 0x3fff, URZ, 0xc0, !UPT ;  /* 0x00003fff04047892 */ /* 0x000fcc000f8ec03f */
[----:B0-----:R-:W-:Y:S01]  /*2b70*/  IMAD.U32 R0, RZ, RZ, UR4 ;  /* 0x00000004ff007e24 */ /* 0x001fe2000f8e00ff */
        /* <DEDUP_REMOVED lines=11> */
[----:B------:R-:W-:Y:S01]  /*2c30*/  UMOV UR15, 0x40000040 ;  /* 0x40000040000f7882 */ /* 0x000fe20000000000 */
[----:B------:R-:W-:-:S02]  /*2c40*/  UMOV UR13, 0x40000040 ;  /* 0x40000040000d7882 */ /* 0x000fc40000000000 */
[----:B------:R-:W-:Y:S02]  /*2c50*/  ULEA UR6, UR36, UR6, 0x9 ;  /* 0x0000000624067291 */ /* 0x000fe4000f8e483f */
[----:B------:R-:W-:Y:S02]  /*2c60*/  ULOP3.LUT UR4, UR4, 0x10000, URZ, 0xfc, !UPT ;  /* 0x0001000004047892 */ /* 0x000fe4000f8efc3f */
[----:B------:R-:W-:Y:S02]  /*2c70*/  UIADD3 UR10, UR6, 0x2, URZ ;  /* 0x00000002060a7890 */ /* 0x000fe4000fffe03f */
[----:B------:R-:W-:Y:S02]  /*2c80*/  UIADD3 UR8, UR4, 0x2, URZ ;  /* 0x0000000204087890 */ /* 0x000fe4000fffe03f */
[----:B------:R-:W-:Y:S02]  /*2c90*/  UIADD3 UR14, UR6, 0x4, URZ ;  /* 0x00000004060e7890 */ /* 0x000fe4000fffe03f */
[----:B------:R-:W-:-:S02]  /*2ca0*/  UIADD3 UR12, UR4, 0x4, URZ ;  /* 0x00000004040c7890 */ /* 0x000fc4000fffe03f */
[----:B------:R-:W-:Y:S01]  /*2cb0*/  HGMMA.64x64x16.F32 R24, gdesc[UR4], RZ, !UPT, gsb0 ;  /* 0x00e00000041879f0 */ /* 0x000fe2000c0008ff */
[----:B------:R-:W-:Y:S02]  /*2cc0*/  UIADD3 UR18, UR6, 0x6, URZ ;  /* 0x0000000606127890 */ /* 0x000fe4000fffe03f */
[----:B------:R-:W-:Y:S01]  /*2cd0*/  UIADD3 UR16, UR4, 0x6, URZ ;  /* 0x0000000604107890 */ /* 0x000fe2000fffe03f */
[----:B------:R-:W-:Y:S01]  /*2ce0*/  UMOV UR19, 0x40000040 ;  /* 0x4000004000137882 */ /* 0x000fe20000000000 */
        /* <DEDUP_REMOVED lines=11> */
[----:B------:R-:W0:Y:S02]  /*2da0*/  SYNCS.PHASECHK.TRANS64.TRYWAIT P1, [UR38+0x38810], R3 ;  /* 0x03881003ff0075a7 */ /* 0x000e240008020166 */
[----:B0-----:R-:W-:Y:S05]  /*2db0*/  @!P1 BRA `(.L_x_3413) ;  /* 0x000000c400109947 */ /* 0x001fea0003800000 */
.L_x_3490:
[----:B------:R-:W-:Y:S05]  /*2dc0*/  @!P0 BRA `(.L_x_3414) ;  /* 0x0000000000048947 */ /* 0x000fea0003800000 */
[----:B------:R-:W-:Y:S01]  /*2dd0*/  BPT.TRAP 0x1 ;  /* 0x000000040000795c */ /* 0x000fe20000300000 */
.L_x_3414:
[----:B------:R3:W4:Y:S01]  /*2de0*/  SYNCS.PHASECHK.TRANS64.TRYWAIT P1, [R8+URZ+0x38850], R5 ;  /* 0x03885005080075a7 */ /* 0x000722000802017f */
[----:B------:R-:W-:Y:S05]  /*2df0*/  @!P0 BRA `(.L_x_3415) ;  /* 0x0000000000048947 */ /* 0x000fea0003800000 */
[----:B------:R-:W-:Y:S01]  /*2e00*/  BPT.TRAP 0x1 ;  /* 0x000000040000795c */ /* 0x000fe20000300000 */
.L_x_3415:
[----:B----4-:R-:W-:Y:S05]  /*2e10*/  @P1 BRA `(.L_x_3416) ;  /* 0x0000000000081947 */ /* 0x010fea0003800000 */
[----:B------:R-:W4:Y:S02]  /*2e20*/  SYNCS.PHASECHK.TRANS64.TRYWAIT P1, [R8+URZ+0x38850], R5 ;  /* 0x03885005080075a7 */ /* 0x000f24000802017f */
[----:B----4-:R-:W-:Y:S05]  /*2e30*/  @!P1 BRA `(.L_x_3417) ;  /* 0x000000c400089947 */ /* 0x010fea0003800000 */
.L_x_3416:
[----:B------:R-:W-:Y:S01]  /*2e40*/  UIADD3 UR4, UR38, 0x400, URZ ;  /* 0x0000040026047890 */ /* 0x000fe2000fffe03f */
[----:B------:R-:W-:Y:S01]  /*2e50*/  WARPGROUP.ARRIVE ;  /* 0x00000000000079c5 */ /* 0x000fe20000000000 */
[----:B------:R-:W-:-:S05]  /*2e60*/  UIADD3 UR5, UR38, 0x26400, URZ ;  /* 0x0002640026057890 */ /* 0x000fca000fffe03f */
[----:B0-----:R-:W0:Y:S01]  /*2e70*/  S2R R3, SR_TID.X ;  /* 0x0000000000037919 */ /* 0x001e220000002100 */
[----:B------:R-:W-:Y:S02]  /*2e80*/  USHF.R.U32.HI UR4, URZ, 0x4, UR4 ;  /* 0x000000043f047899 */ /* 0x000fe40008011604 */
[----:B------:R-:W-:Y:S02]  /*2e90*/  USHF.R.U32.HI UR5, URZ, 0x4, UR5 ;  /* 0x000000043f057899 */ /* 0x000fe40008011605 */
[----:B------:R-:W-:Y:S02]  /*2ea0*/  ULOP3.LUT UR4, UR4, 0x3fff, URZ, 0xc0, !UPT ;  /* 0x00003fff04047892 */ /* 0x000fe4000f8ec03f */
[----:B------:R-:W-:Y:S02]  /*2eb0*/  ULOP3.LUT UR5, UR5, 0x3fff, URZ, 0xc0, !UPT ;  /* 0x00003fff05057892 */ /* 0x000fe4000f8ec03f */
[----:B------:R-:W-:Y:S02]  /*2ec0*/  ULOP3.LUT UR4, UR4, 0x10000, URZ, 0xfc, !UPT ;  /* 0x0001000004047892 */ /* 0x000fe4000f8efc3f */
[----:B------:R-:W-:-:S02]  /*2ed0*/  ULOP3.LUT UR6, UR5, 0x10000, URZ, 0xfc, !UPT ;  /* 0x0001000005067892 */ /* 0x000fc4000f8efc3f */
[----:B------:R-:W-:Y:S01]  /*2ee0*/  ULEA UR5, UR36, UR4, 0xc ;  /* 0x0000000424057291 */ /* 0x000fe2000f8e603f */
[----:B------:R-:W-:Y:S01]  /*2ef0*/  UMOV UR21, 0x40000040 ;  /* 0x4000004000157882 */ /* 0x000fe20000000000 */
[----:B------:R-:W-:Y:S01]  /*2f00*/  UMOV UR23, 0x40000040 ;  /* 0x4000004000177882 */ /* 0x000fe20000000000 */
[----:B------:R-:W-:Y:S02]  /*2f10*/  UIADD3 UR14, UR6, 0x800, URZ ;  /* 0x00000800060e7890 */ /* 0x000fe4000fffe03f */
[----:B------:R-:W-:Y:S02]  /*2f20*/  UMOV UR20, UR6 ;  /* 0x0000000600147c82 */ /* 0x000fe40008000000 */
[----:B------:R-:W-:Y:S01]  /*2f30*/  UMOV UR22, UR5 ;  /* 0x0000000500167c82 */ /* 0x000fe20008000000 */
[----:B------:R-:W-:Y:S01]  /*2f40*/  UIADD3 UR15, UR5, 0x800, URZ ;  /* 0x00000800050f7890 */ /* 0x000fe2000fffe03f */
[----:B------:R-:W-:Y:S01]  /*2f50*/  HGMMA.64x64x16.F32 R24, gdesc[UR20], R24, gsb0 ;  /* 0x00e00000141879f0 */ /* 0x000fe20008000818 */
[----:B------:R-:W-:-:S02]  /*2f60*/  UIADD3 UR20, UR6, 0x2, URZ ;  /* 0x0000000206147890 */ /* 0x000fc4000fffe03f */
[----:B------:R-:W-:Y:S01]  /*2f70*/  UIADD3 UR22, UR5, 0x2, URZ ;  /* 0x0000000205167890 */ /* 0x000fe2000fffe03f */
[----:B------:R-:W-:Y:S01]  /*2f80*/  UMOV UR21, 0x40000040 ;  /* 0x4000004000157882 */ /* 0x000fe20000000000 */
[----:B------:R-:W-:Y:S01]  /*2f90*/  UMOV UR23, 0x40000040 ;  /* 0x4000004000177882 */ /* 0x000fe20000000000 */
[----:B0-----:R-:W-:-:S06]  /*2fa0*/  SHF.R.U32.HI R3, RZ, 0x7, R3 ;  /* 0x00000007ff037819 */ /* 0x001fcc0000011603 */
[----:B------:R-:W0:Y:S02]  /*2fb0*/  SHFL.IDX PT, R3, R3, RZ, 0x1f ;  /* 0x00001fff03037589 */ /* 0x000e2400000e0000 */
[----:B0-----:R-:W-:-:S13]  /*2fc0*/  R2UR UR7, R3 ;  /* 0x00000000030772ca */ /* 0x001fda00000e0000 */
[----:B------:R-:W-:-:S03]  /*2fd0*/  UISETP.GT.AND UP0, UPT, UR7, 0x7f, UPT ;  /* 0x0000007f0700788c */ /* 0x000fc6000bf04270 */
[----:B------:R-:W-:Y:S01]  /*2fe0*/  UMOV UR7, 0x4 ;  /* 0x0000000400077882 */ /* 0x000fe20000000000 */
[----:B------:R-:W-:Y:S02]  /*2ff0*/  USEL UR11, URZ, 0x2, !UP0 ;  /* 0x000000023f0b7887 */ /* 0x000fe4000c000000 */
[----:B------:R-:W-:Y:S02]  /*3000*/  USEL UR10, UR7, 0x2, UP0 ;  /* 0x00000002070a7887 */ /* 0x000fe40008000000 */
[----:B------:R-:W-:Y:S01]  /*3010*/  USEL UR7, UR7, 0x6, !UP0 ;  /* 0x0000000607077887 */ /* 0x000fe2000c000000 */
[----:B------:R-:W-:Y:S02]  /*3020*/  WARPGROUP.DEPBAR.LE gsb0, 0x0 ;  /* 0x00008000000079c5 */ /* 0x000fe40000010000 */
[----:B------:R-:W-:-:S06]  /*3030*/  WARPGROUP.ARRIVE ;  /* 0x00000000000079c5 */ /* 0x000fcc0000000000 */
[----:B------:R-:W-:Y:S01]  /*3040*/  HGMMA.64x64x16.F32 R24, gdesc[UR20], R24, gsb0 ;  /* 0x00e00000141879f0 */ /* 0x000fe20008000818 */
[----:B------:R-:W-:Y:S02]  /*3050*/  UIADD3 UR20, UR6, 0x4, URZ ;  /* 0x0000000406147890 */ /* 0x000fe4000fffe03f */
[----:B------:R-:W-:Y:S01]  /*3060*/  UIADD3 UR22, UR5, 0x4, URZ ;  /* 0x0000000405167890 */ /* 0x000fe2000fffe03f */
[----:B------:R-:W-:Y:S01]  /*3070*/  UMOV UR21, 0x40000040 ;  /* 0x4000004000157882 */ /* 0x000fe20000000000 */
[----:B------:R-:W-:Y:S01]  /*3080*/  UMOV UR23, 0x40000040 ;  /* 0x4000004000177882 */ /* 0x000fe20000000000 */
        /* <DEDUP_REMOVED lines=94> */
[----:B------:R-:W-:Y:S02]  /*3670*/  UIADD3 UR20, UR11, UR14, URZ ;  /* 0x0000000e0b147290 */ /* 0x000fe4000fffe03f */
[----:B------:R-:W-:Y:S01]  /*3680*/  UIADD3 UR22, UR11, UR15, URZ ;  /* 0x0000000f0b167290 */ /* 0x000fe2000fffe03f */
        /* <DEDUP_REMOVED lines=16> */
[----:B------:R-:W-:Y:S01]  /*3790*/  UMOV UR14, 0x28 ;  /* 0x00000028000e7882 */ /* 0x000fe20000000000 */
[----:B------:R-:W-:Y:S01]  /*37a0*/  UMOV UR15, 0xa00 ;  /* 0x00000a00000f7882 */ /* 0x000fe20000000000 */
[----:B------:R-:W-:Y:S02]  /*37b0*/  USEL UR14, UR14, 0x26, UP0 ;  /* 0x000000260e0e7887 */ /* 0x000fe40008000000 */
[----:B------:R-:W-:-:S02]  /*37c0*/  USEL UR15, UR15, 0x980, UP0 ;  /* 0x000009800f0f7887 */ /* 0x000fc40008000000 */
[----:B------:R-:W-:Y:S02]  /*37d0*/  ULOP3.LUT UR14, UR14, 0x6, URZ, 0xc0, !UPT ;  /* 0x000000060e0e7892 */ /* 0x000fe4000f8ec03f */
[----:B------:R-:W-:Y:S01]  /*37e0*/  ULOP3.LUT UR15, UR15, 0xa00, URZ, 0xc0, !UPT ;  /* 0x00000a000f0f7892 */ /* 0x000fe2000f8ec03f */
[----:B------:R-:W-:Y:S02]  /*37f0*/  WARPGROUP.DEPBAR.LE gsb0, 0x0 ;  /* 0x00008000000079c5 */ /* 0x000fe40000010000 */
[----:B------:R-:W-:-:S06]  /*3800*/  WARPGROUP.ARRIVE ;  /* 0x00000000000079c5 */ /* 0x000fcc0000000000 */
[----:B------:R-:W-:Y:S01]  /*3810*/  HGMMA.64x64x16.F32 R24, gdesc[UR20], R24, gsb0 ;  /* 0x00e00000141879f0 */ /* 0x000fe20008000818 */
[----:B------:R-:W-:Y:S02]  /*3820*/  UIADD3 UR20, UR14, UR15, UR6 ;  /* 0x0000000f0e147290 */ /* 0x000fe4000fffe006 */
[----:B------:R-:W-:Y:S01]  /*3830*/  UIADD3 UR22, UR14, UR15, UR5 ;  /* 0x0000000f0e167290 */ /* 0x000fe2000fffe005 */
[----:B------:R-:W-:Y:S01]  /*3840*/  UMOV UR21, 0x40000040 ;  /* 0x4000004000157882 */ /* 0x000fe20000000000 */
[----:B------:R-:W-:Y:S01]  /*3850*/  UMOV UR23, 0x40000040 ;  /* 0x4000004000177882 */ /* 0x000fe20000000000 */
[----:B------:R-:W-:Y:S02]  /*3860*/  UIADD3 UR14, UR6, 0xa00, URZ ;  /* 0x00000a00060e7890 */ /* 0x000fe4000fffe03f */
[----:B------:R-:W-:Y:S01]  /*3870*/  UIADD3 UR15, UR5, 0xa00, URZ ;  /* 0x00000a00050f7890 */ /* 0x000fe2000fffe03f */
        /* <DEDUP_REMOVED lines=86> */
[----:B------:R-:W-:Y:S02]  /*3de0*/  UMOV UR10, 0x1000 ;  /* 0x00001000000a7882 */ /* 0x000fe40000000000 */
[----:B------:R-:W-:-:S04]  /*3df0*/  USEL UR10, UR10, 0xf80, UP0 ;  /* 0x00000f800a0a7887 */ /* 0x000fc80008000000 */
[----:B------:R-:W-:Y:S01]  /*3e00*/  ULOP3.LUT UR10, UR10, 0x1e00, URZ, 0xc0, !UPT ;  /* 0x00001e000a0a7892 */ /* 0x000fe2000f8ec03f */
        /* <DEDUP_REMOVED lines=17> */
[----:B------:R-:W-:Y:S02]  /*3f20*/  WARPGROUP.DEPBAR.LE gsb0, 0x0 ;  /* 0x00008000000079c5 */ /* 0x000fe40000010000 */
[----:B------:R-:W-:-:S06]  /*3f30*/  WARPGROUP.ARRIVE ;  /* 0x00000000000079c5 */ /* 0x000fcc0000000000 */
[----:B------:R-:W-:Y:S03]  /*3f40*/  HGMMA.64x64x16.F32 R24, gdesc[UR20], R24, gsb0 ;  /* 0x00e00000141879f0 */ /* 0x000fe60008000818 */
[----:B------:R-:W-:Y:S02]  /*3f50*/  WARPGROUP.DEPBAR.LE gsb0, 0x0 ;  /* 0x00008000000079c5 */ /* 0x000fe40000010000 */
[----:B------:R-:W-:Y:S05]  /*3f60*/  @!P0 BRA `(.L_x_3418) ;  /* 0x0000000000048947 */ /* 0x000fea0003800000 */
[----:B------:R-:W-:Y:S01]  /*3f70*/  BPT.TRAP 0x1 ;  /* 0x000000040000795c */ /* 0x000fe20000300000 */
.L_x_3418:
[----:B------:R-:W-:Y:S01]  /*3f80*/  IMAD R4, R153, -0x40, R152 ;  /* 0xffffffc099047824 */ /* 0x000fe200078e0298 */
[----:B------:R-:W-:Y:S01]  /*3f90*/  ULDC UR5, c[0x0][0xa80] ;  /* 0x0002a00000057ab9 */ /* 0x000fe20000000800 */
[----:B------:R-:W-:Y:S01]  /*3fa0*/  R2UR UR7, R8 ;  /* 0x00000000080772ca */ /* 0x000fe200000e0000 */
[----:B------:R-:W-:Y:S01]  /*3fb0*/  UMOV UR11, 0x40000040 ;  /* 0x40000040000b7882 */ /* 0x000fe20000000000 */
[----:B------:R-:W-:Y:S01]  /*3fc0*/  UMOV UR15, 0x40000040 ;  /* 0x40000040000f7882 */ /* 0x000fe20000000000 */
[----:B------:R-:W-:-:S04]  /*3fd0*/  IADD3 R4, -R19, 0x40, R4 ;  /* 0x0000004013047810 */ /* 0x000fc80007ffe104 */
[C---:B------:R-:W-:Y:S02]  /*3fe0*/  ISETP.GT.AND P5, PT, R4.reuse, RZ, PT ;  /* 0x000000ff0400720c */ /* 0x040fe40003fa4270 */
[C---:B------:R-:W-:Y:S02]  /*3ff0*/  ISETP.GT.AND P4, PT, R4.reuse, 0x1, PT ;  /* 0x000000010400780c */ /* 0x040fe40003f84270 */
[----:B------:R-:W-:Y:S02]  /*4000*/  ISETP.GT.AND P3, PT, R4, 0x8, PT ;  /* 0x000000080400780c */ /* 0x000fe40003f64270 */
[----:B-1234-:R-:W-:Y:S01]  /*4010*/  FSEL R5, R24, -INF , P5 ;  /* 0xff80000018057808 */ /* 0x01efe20002800000 */
[----:B------:R-:W-:Y:S01]  /*4020*/  UIADD3 UR7, UR7, 0x38840, URZ ;  /* 0x0003884007077890 */ /* 0x000fe2000fffe03f */
[----:B------:R-:W-:Y:S02]  /*4030*/  FSEL R7, R25, -INF , P4 ;  /* 0xff80000019077808 */ /* 0x000fe40002000000 */
[----:B------:R-:W-:Y:S01]  /*4040*/  ISETP.GT.AND P2, PT, R4, 0x9, PT ;  /* 0x000000090400780c */ /* 0x000fe20003f44270 */
[----:B------:R-:W-:Y:S01]  /*4050*/  UPRMT UR7, UR37, 0x654, UR7 ;  /* 0x0000065425077896 */ /* 0x000fe20008000007 */
[----:B------:R-:W-:-:S02]  /*4060*/  FSEL R9, R28, -INF , P3 ;  /* 0xff8000001c097808 */ /* 0x000fc40001800000 */
[----:B------:R-:W-:Y:S02]  /*4070*/  FMNMX.FTZ R6, R5, R7, !PT ;  /* 0x0000000705067209 */ /* 0x000fe40007810000 */
[C---:B------:R-:W-:Y:S02]  /*4080*/  ISETP.GT.AND P1, PT, R4.reuse, 0x10, PT ;  /* 0x000000100400780c */ /* 0x040fe40003f24270 */
[----:B------:R-:W-:Y:S02]  /*4090*/  FSEL R11, R29, -INF , P2 ;  /* 0xff8000001d0b7808 */ /* 0x000fe40001000000 */
[----:B------:R-:W-:Y:S01]  /*40a0*/  FMNMX.FTZ R6, R9, R6, !PT ;  /* 0x0000000609067209 */ /* 0x000fe20007810000 */
[----:B------:R-:W-:Y:S01]  /*40b0*/  SYNCS.ARRIVE.TRANS64.RED.A1T0 RZ, [UR7], RZ ;  /* 0x000000ffffff79a7 */ /* 0x000fe20008100407 */
[----:B------:R-:W-:Y:S01]  /*40c0*/  BAR.SYNC.DEFER_BLOCKING 0xf, 0x100 ;  /* 0x03c4000000007b1d */ /* 0x000fe20000010000 */
        /* <DEDUP_REMOVED lines=20> */
[C---:B------:R-:W-:Y:S02]  /*4210*/  ISETP.GT.AND P1, PT, R4.reuse, 0x28, PT ;  /* 0x000000280400780c */ /* 0x040fe40003f24270 */
        /* <DEDUP_REMOVED lines=23> */
[----:B------:R-:W-:Y:S02]  /*4390*/  FMNMX.FTZ R6, R71, R6, !PT ;  /* 0x0000000647067209 */ /* 0x000fe40007810000 */
[----:B------:R-:W-:Y:S02]  /*43a0*/  FMNMX.FTZ R4, R25, R27, !PT ;  /* 0x0000001b19047209 */ /* 0x000fe40007810000 */
[----:B------:R-:W-:Y:S02]  /*43b0*/  FMNMX.FTZ R10, R73, R6, !PT ;  /* 0x00000006490a7209 */ /* 0x000fe40007810000 */
[----:B------:R-:W-:Y:S02]  /*43c0*/  FMNMX.FTZ R4, R29, R4, !PT ;  /* 0x000000041d047209 */ /* 0x000fe40007810000 */
[----:B------:R-:W-:Y:S01]  /*43d0*/  FSEL R45, R46, -INF , P1 ;  /* 0xff8000002e2d7808 */ /* 0x000fe20000800000 */
[----:B------:R-:W0:Y:S01]  /*43e0*/  SHFL.BFLY PT, R3, R10, 0x2, 0x1f ;  /* 0x0c401f000a037f89 */ /* 0x000e2200000e0000 */
[----:B------:R-:W-:-:S02]  /*43f0*/  FMNMX.FTZ R4, R31, R4, !PT ;  /* 0x000000041f047209 */ /* 0x000fc40007810000 */
[----:B------:R-:W-:Y:S02]  /*4400*/  FSEL R47, R47, -INF , P6 ;  /* 0xff8000002f2f7808 */ /* 0x000fe40003000000 */
[----:B------:R-:W-:Y:S02]  /*4410*/  FMNMX.FTZ R4, R33, R4, !PT ;  /* 0x0000000421047209 */ /* 0x000fe40007810000 */
[----:B------:R-:W-:Y:S02]  /*4420*/  FSEL R49, R50, -INF , P5 ;  /* 0xff80000032317808 */ /* 0x000fe40002800000 */
[----:B------:R-:W-:Y:S02]  /*4430*/  FMNMX.FTZ R4, R35, R4, !PT ;  /* 0x0000000423047209 */ /* 0x000fe40007810000 */
[----:B------:R-:W-:Y:S02]  /*4440*/  FSEL R51, R51, -INF , P4 ;  /* 0xff80000033337808 */ /* 0x000fe40002000000 */
[----:B------:R-:W-:Y:S01]  /*4450*/  FMNMX.FTZ R6, R37, R4, !PT ;  /* 0x0000000425067209 */ /* 0x000fe20007810000 */
[----:B------:R-:W-:Y:S01]  /*4460*/  IMAD.U32 R4, RZ, RZ, UR5 ;  /* 0x00000005ff047e24 */ /* 0x000fe2000f8e00ff */
[----:B------:R-:W-:Y:S01]  /*4470*/  FSEL R53, R54, -INF , P3 ;  /* 0xff80000036357808 */ /* 0x000fe20001800000 */
[----:B------:R-:W-:Y:S01]  /*4480*/  ULOP3.LUT UR5, UR44, 0x2000000, URZ, 0xfc, !UPT ;  /* 0x020000002c057892 */ /* 0x000fe2000f8efc3f */
[----:B------:R-:W-:-:S02]  /*4490*/  FMNMX.FTZ R6, R39, R6, !PT ;  /* 0x0000000627067209 */ /* 0x000fc40007810000 */
[----:B------:R-:W-:Y:S01]  /*44a0*/  FSEL R55, R55, -INF , P2 ;  /* 0xff80000037377808 */ /* 0x000fe20001000000 */
[----:B------:R-:W-:Y:S01]  /*44b0*/  ULEA UR10, UR36, UR5, 0xc ;  /* 0x00000005240a7291 */ /* 0x000fe2000f8e603f */
[----:B------:R-:W-:Y:S02]  /*44c0*/  FMNMX.FTZ R6, R41, R6, !PT ;  /* 0x0000000629067209 */ /* 0x000fe40007810000 */
[----:B0-----:R-:W-:Y:S01]  /*44d0*/  FMNMX.FTZ R12, R10, R3, !PT ;  /* 0x000000030a0c7209 */ /* 0x001fe20007810000 */
[----:B------:R-:W-:Y:S01]  /*44e0*/  UIADD3 UR14, UR10, 0x80, URZ ;  /* 0x000000800a0e7890 */ /* 0x000fe2000fffe03f */
[----:B------:R-:W-:-:S03]  /*44f0*/  FMNMX.FTZ R6, R43, R6, !PT ;  /* 0x000000062b067209 */ /* 0x000fc60007810000 */
[----:B------:R-:W0:Y:S01]  /*4500*/  SHFL.BFLY PT, R3, R12, 0x1, 0x1f ;  /* 0x0c201f000c037f89 */ /* 0x000e2200000e0000 */
[----:B------:R-:W-:Y:S02]  /*4510*/  FMNMX.FTZ R6, R45, R6, !PT ;  /* 0x000000062d067209 */ /* 0x000fe40007810000 */
[----:B0-----:R-:W-:-:S04]  /*4520*/  FMNMX.FTZ R3, R12, R3, !PT ;  /* 0x000000030c037209 */ /* 0x001fc80007810000 */
[C---:B------:R-:W-:Y:S01]  /*4530*/  FSETP.NEU.FTZ.AND P1, PT, R3.reuse, -INF , PT ;  /* 0xff8000000300780b */ /* 0x040fe20003f3d000 */
[----:B------:R-:W-:-:S05]  /*4540*/  FMUL.FTZ R10, R3, R4 ;  /* 0x00000004030a7220 */ /* 0x000fca0000410000 */
[----:B------:R-:W-:Y:S02]  /*4550*/  FSEL R26, R10, RZ, P1 ;  /* 0x000000ff0a1a7208 */ /* 0x000fe40000800000 */
[----:B------:R-:W-:-:S03]  /*4560*/  FMNMX.FTZ R10, R47, R6, !PT ;  /* 0x000000062f0a7209 */ /* 0x000fc60007810000 */
        /* <DEDUP_REMOVED lines=16> */
[-CC-:B0-----:R-:W-:Y:S01]  /*4670*/  FFMA.FTZ R12, R15, R4.reuse, -R26.reuse ;  /* 0x000000040f0c7223 */ /* 0x181fe2000001081a */
[-CC-:B------:R-:W-:Y:S01]  /*4680*/  FFMA.FTZ R13, R21, R4.reuse, -R26.reuse ;  /* 0x00000004150d7223 */ /* 0x180fe2000001081a */
[----:B------:R-:W0:Y:S01]  /*4690*/  SHFL.BFLY PT, R20, R5, 0x2, 0x1f ;  /* 0x0c401f0005147f89 */ /* 0x000e2200000e0000 */
[-CC-:B------:R-:W-:Y:S01]  /*46a0*/  FFMA.FTZ R15, R59, R4.reuse, -R26.reuse ;  /* 0x000000043b0f7223 */ /* 0x180fe2000001081a */
[--C-:B------:R-:W-:Y:S01]  /*46b0*/  FFMA.FTZ R21, R63, R4, -R26.reuse ;  /* 0x000000043f157223 */ /* 0x100fe2000001081a */
[----:B------:R-:W1:Y:S08]  /*46c0*/  MUFU.EX2 R7, R7 ;  /* 0x0000000700077308 */ /* 0x000e700000000800 */
[----:B------:R-:W-:Y:S08]  /*46d0*/  MUFU.EX2 R9, R9 ;  /* 0x0000000900097308 */ /* 0x000ff00000000800 */
[----:B------:R-:W2:Y:S01]  /*46e0*/  MUFU.EX2 R10, R10 ;  /* 0x0000000a000a7308 */ /* 0x000ea20000000800 */
[----:B-1----:R-:W-:Y:S01]  /*46f0*/  F2FP.F16.F32.PACK_AB R156, R7, R6 ;  /* 0x00000006079c723e */ /* 0x002fe200000000ff */
[----:B------:R-:W-:Y:S01]  /*4700*/  FADD.FTZ R6, R6, R7 ;  /* 0x0000000706067221 */ /* 0x000fe20000010000 */
[----:B0-----:R-:W-:Y:S01]  /*4710*/  FMNMX.FTZ R24, R5, R20, !PT ;  /* 0x0000001405187209 */ /* 0x001fe20007810000 */
[----:B------:R-:W-:-:S04]  /*4720*/  FFMA.FTZ R20, R61, R4, -R26 ;  /* 0x000000043d147223 */ /* 0x000fc8000001081a */
[----:B------:R-:W-:Y:S01]  /*4730*/  MUFU.EX2 R11, R11 ;  /* 0x0000000b000b7308 */ /* 0x000fe20000000800 */
[----:B------:R-:W0:Y:S07]  /*4740*/  SHFL.BFLY PT, R5, R24, 0x1, 0x1f ;  /* 0x0c201f0018057f89 */ /* 0x000e2e00000e0000 */
[----:B------:R-:W1:Y:S01]  /*4750*/  MUFU.EX2 R12, R12 ;  /* 0x0000000c000c7308 */ /* 0x000e620000000800 */
[----:B--2---:R-:W-:Y:S01]  /*4760*/  F2FP.F16.F32.PACK_AB R158, R10, R9 ;  /* 0x000000090a9e723e */ /* 0x004fe200000000ff */
[----:B------:R-:W-:-:S04]  /*4770*/  FADD.FTZ R9, R9, R6 ;  /* 0x0000000609097221 */ /* 0x000fc80000010000 */
[----:B------:R-:W-:Y:S02]  /*4780*/  FADD.FTZ R10, R10, R9 ;  /* 0x000000090a0a7221 */ /* 0x000fe40000010000 */
[----:B------:R-:W-:Y:S08]  /*4790*/  MUFU.EX2 R13, R13 ;  /* 0x0000000d000d7308 */ /* 0x000ff00000000800 */
[----:B------:R-:W2:Y:S01]  /*47a0*/  MUFU.EX2 R14, R14 ;  /* 0x0000000e000e7308 */ /* 0x000ea20000000800 */
[----:B-1----:R-:W-:Y:S01]  /*47b0*/  F2FP.F16.F32.PACK_AB R160, R12, R11 ;  /* 0x0000000b0ca0723e */ /* 0x002fe200000000ff */
[----:B------:R-:W-:Y:S01]  /*47c0*/  FADD.FTZ R11, R11, R10 ;  /* 0x0000000a0b0b7221 */ /* 0x000fe20000010000 */
[----:B0-----:R-:W-:-:S03]  /*47d0*/  FMNMX.FTZ R5, R24, R5, !PT ;  /* 0x0000000518057209 */ /* 0x001fc60007810000 */
[----:B------:R-:W-:Y:S01]  /*47e0*/  FADD.FTZ R12, R12, R11 ;  /* 0x0000000b0c0c7221 */ /* 0x000fe20000010000 */
[C---:B------:R-:W-:Y:S01]  /*47f0*/  FSETP.NEU.FTZ.AND P1, PT, R5.reuse, -INF , PT ;  /* 0xff8000000500780b */ /* 0x040fe20003f3d000 */
[----:B------:R-:W-:Y:S01]  /*4800*/  FMUL.FTZ R24, R5, R4 ;  /* 0x0000000405187220 */ /* 0x000fe20000410000 */
[----:B------:R-:W-:Y:S04]  /*4810*/  MUFU.EX2 R15, R15 ;  /* 0x0000000f000f7308 */ /* 0x000fe80000000800 */
[----:B------:R-:W-:-:S04]  /*4820*/  FSEL R24, R24, RZ, P1 ;  /* 0x000000ff18187208 */ /* 0x000fc80000800000 */
        /* <DEDUP_REMOVED lines=16> */
[----:B------:R-:W-:Y:S01]  /*4930*/  FFMA.FTZ R200, R55, R4, -R24 ;  /* 0x0000000437c87223 */ /* 0x000fe20000010818 */
[----:B------:R-:W-:Y:S01]  /*4940*/  MUFU.EX2 R175, R175 ;  /* 0x000000af00af7308 */ /* 0x000fe20000000800 */
[----:B--2---:R-:W-:Y:S01]  /*4950*/  F2FP.F16.F32.PACK_AB R162, R14, R13 ;  /* 0x0000000d0ea2723e */ /* 0x004fe200000000ff */
[----:B------:R-:W-:Y:S01]  /*4960*/  FADD.FTZ R13, R13, R12 ;  /* 0x0000000c0d0d7221 */ /* 0x000fe20000010000 */
[----:B0-----:R-:W-:-:S03]  /*4970*/  F2FP.F16.F32.PACK_AB R164, R20, R15 ;  /* 0x0000000f14a4723e */ /* 0x001fc600000000ff */
[----:B------:R-:W-:Y:S02]  /*4980*/  FADD.FTZ R14, R14, R13 ;  /* 0x0000000d0e0e7221 */ /* 0x000fe40000010000 */
[----:B------:R-:W0:Y:S02]  /*4990*/  MUFU.EX2 R176, R176 ;  /* 0x000000b000b07308 */ /* 0x000e240000000800 */
[----:B------:R-:W-:-:S04]  /*49a0*/  FADD.FTZ R15, R15, R14 ;  /* 0x0000000e0f0f7221 */ /* 0x000fc80000010000 */
[----:B------:R-:W-:Y:S02]  /*49b0*/  FADD.FTZ R20, R20, R15 ;  /* 0x0000000f14147221 */ /* 0x000fe40000010000 */
[----:B------:R-:W-:Y:S08]  /*49c0*/  MUFU.EX2 R177, R177 ;  /* 0x000000b100b17308 */ /* 0x000ff00000000800 */
[----:B------:R-:W1:Y:S01]  /*49d0*/  MUFU.EX2 R178, R178 ;  /* 0x000000b200b27308 */ /* 0x000e620000000800 */
[----:B0-----:R-:W-:Y:S01]  /*49e0*/  F2FP.F16.F32.PACK_AB R157, R176, R175 ;  /* 0x000000afb09d723e */ /* 0x001fe200000000ff */
[----:B------:R-:W-:-:S06]  /*49f0*/  FADD.FTZ R176, R175, R176 ;  /* 0x000000b0afb07221 */ /* 0x000fcc0000010000 */
[----:B------:R-:W-:Y:S08]  /*4a00*/  MUFU.EX2 R179, R179 ;  /* 0x000000b300b37308 */ /* 0x000ff00000000800 */
[----:B------:R-:W0:Y:S01]  /*4a10*/  MUFU.EX2 R180, R180 ;  /* 0x000000b400b47308 */ /* 0x000e220000000800 */
[----:B-1----:R-:W-:Y:S01]  /*4a20*/  F2FP.F16.F32.PACK_AB R159, R178, R177 ;  /* 0x000000b1b29f723e */ /* 0x002fe200000000ff */
[----:B------:R-:W-:-:S04]  /*4a30*/  FADD.FTZ R177, R177, R176 ;  /* 0x000000b0b1b17221 */ /* 0x000fc80000010000 */
[----:B------:R1:W-:Y:S01]  /*4a40*/  STSM.16.M88.4 [R184+0x36400], R156 ;  /* 0x0364009cb8007844 */ /* 0x0003e20000000200 */
[----:B------:R-:W-:Y:S01]  /*4a50*/  FADD.FTZ R178, R178, R177 ;  /* 0x000000b1b2b27221 */ /* 0x000fe20000010000 */
[----:B------:R-:W-:Y:S08]  /*4a60*/  MUFU.EX2 R181, R181 ;  /* 0x000000b500b57308 */ /* 0x000ff00000000800 */
[----:B------:R-:W2:Y:S01]  /*4a70*/  MUFU.EX2 R182, R182 ;  /* 0x000000b600b67308 */ /* 0x000ea20000000800 */
[----:B0-----:R-:W-:Y:S01]  /*4a80*/  F2FP.F16.F32.PACK_AB R161, R180, R179 ;  /* 0x000000b3b4a1723e */ /* 0x001fe200000000ff */
[----:B------:R-:W-:-:S04]  /*4a90*/  FADD.FTZ R179, R179, R178 ;  /* 0x000000b2b3b37221 */ /* 0x000fc80000010000 */
[----:B------:R-:W-:Y:S02]  /*4aa0*/  FADD.FTZ R180, R180, R179 ;  /* 0x000000b3b4b47221 */ /* 0x000fe40000010000 */
[----:B------:R-:W-:Y:S08]  /*4ab0*/  MUFU.EX2 R21, R21 ;  /* 0x0000001500157308 */ /* 0x000ff00000000800 */
[----:B------:R-:W0:Y:S01]  /*4ac0*/  MUFU.EX2 R154, R154 ;  /* 0x0000009a009a7308 */ /* 0x000e220000000800 */
[----:B--2---:R-:W-:Y:S01]  /*4ad0*/  F2FP.F16.F32.PACK_AB R163, R182, R181 ;  /* 0x000000b5b6a3723e */ /* 0x004fe200000000ff */
[----:B------:R-:W-:-:S04]  /*4ae0*/  FADD.FTZ R181, R181, R180 ;  /* 0x000000b4b5b57221 */ /* 0x000fc80000010000 */
[----:B------:R1:W-:Y:S01]  /*4af0*/  STSM.16.M88.4 [R186], R160 ;  /* 0x000000a0ba007844 */ /* 0x0003e20000000200 */
        /* <DEDUP_REMOVED lines=10> */
[----:B------:R-:W-:Y:S02]  /*4ba0*/  FADD.FTZ R194, R194, R183 ;  /* 0x000000b7c2c27221 */ /* 0x000fe40000010000 */
[----:B------:R-:W-:Y:S08]  /*4bb0*/  MUFU.EX2 R155, R155 ;  /* 0x0000009b009b7308 */ /* 0x000ff00000000800 */
[----:B------:R-:W2:Y:S01]  /*4bc0*/  MUFU.EX2 R172, R172 ;  /* 0x000000ac00ac7308 */ /* 0x000ea20000000800 */
[----:B0-----:R-:W-:Y:S01]  /*4bd0*/  F2FP.F16.F32.PACK_AB R167, R196, R193 ;  /* 0x000000c1c4a7723e */ /* 0x001fe200000000ff */
[----:B------:R-:W-:-:S04]  /*4be0*/  FADD.FTZ R193, R193, R194 ;  /* 0x000000c2c1c17221 */ /* 0x000fc80000010000 */
[----:B------:R1:W-:Y:S01]  /*4bf0*/  STSM.16.M88.4 [R23], R164 ;  /* 0x000000a417007844 */ /* 0x0003e20000000200 */
[----:B------:R-:W-:Y:S01]  /*4c00*/  FADD.FTZ R196, R196, R193 ;  /* 0x000000c1c4c47221 */ /* 0x000fe20000010000 */
        /* <DEDUP_REMOVED lines=9> */
[----:B------:R-:W-:Y:S02]  /*4ca0*/  FADD.FTZ R6, R174, R173 ;  /* 0x000000adae067221 */ /* 0x000fe40000010000 */
[----:B------:R-:W0:Y:S08]  /*4cb0*/  MUFU.EX2 R197, R197 ;  /* 0x000000c500c57308 */ /* 0x000e300000000800 */
[----:B------:R-:W3:Y:S01]  /*4cc0*/  MUFU.EX2 R200, R200 ;  /* 0x000000c800c87308 */ /* 0x000ee20000000800 */
[----:B--2---:R-:W-:Y:S01]  /*4cd0*/  F2FP.F16.F32.PACK_AB R169, R198, R195 ;  /* 0x000000c3c6a9723e */ /* 0x004fe200000000ff */
[----:B------:R-:W-:-:S04]  /*4ce0*/  FADD.FTZ R195, R195, R196 ;  /* 0x000000c4c3c37221 */ /* 0x000fc80000010000 */
[----:B------:R-:W-:-:S04]  /*4cf0*/  FADD.FTZ R198, R198, R195 ;  /* 0x000000c3c6c67221 */ /* 0x000fc80000010000 */
[----:B0-----:R-:W-:Y:S01]  /*4d00*/  FADD.FTZ R7, R197, R198 ;  /* 0x000000c6c5077221 */ /* 0x001fe20000010000 */
[----:B---3--:R-:W-:-:S03]  /*4d10*/  F2FP.F16.F32.PACK_AB R171, R200, R197 ;  /* 0x000000c5c8ab723e */ /* 0x008fc600000000ff */
[----:B------:R-:W-:Y:S02]  /*4d20*/  FADD.FTZ R7, R200, R7 ;  /* 0x00000007c8077221 */ /* 0x000fe40000010000 */
[----:B------:R1:W-:Y:S01]  /*4d30*/  STSM.16.M88.4 [R185], R168 ;  /* 0x000000a8b9007844 */ /* 0x0003e20000000200 */
[----:B------:R-:W-:-:S06]  /*4d40*/  WARPGROUP.ARRIVE ;  /* 0x00000000000079c5 */ /* 0x000fcc0000000000 */
[----:B------:R-:W-:Y:S01]  /*4d50*/  HGMMA.64x256x16.F32 R24, R156, gdesc[UR8].tnspB, RZ, !UPT, gsb0 ;  /* 0x43e000089c187df0 */ /* 0x000fe2000c0008ff */
[----:B------:R-:W-:Y:S02]  /*4d60*/  UMOV UR11, 0x40000040 ;  /* 0x40000040000b7882 */ /* 0x000fe40000000000 */
[----:B------:R-:W-:Y:S02]  /*4d70*/  WARPGROUP.DEPBAR.LE gsb0, 0x0 ;  /* 0x00008000000079c5 */ /* 0x000fe40000010000 */
[----:B------:R-:W-:-:S15]  /*4d80*/  WARPGROUP.ARRIVE ;  /* 0x00000000000079c5 */ /* 0x000fde0000000000 */
[----:B------:R-:W-:-:S08]  /*4d90*/  NOP ;  /* 0x0000000000007918 */ /* 0x000fd00000000000 */
[----:B------:R-:W-:Y:S01]  /*4da0*/  HGMMA.64x256x16.F32 R24, R160, gdesc[UR12].tnspB, R24, gsb0 ;  /* 0x43e0000ca0187df0 */ /* 0x000fe20008000818 */
[----:B------:R-:W-:Y:S01]  /*4db0*/  UIADD3 UR14, UR10, 0x100, URZ ;  /* 0x000001000a0e7890 */ /* 0x000fe2000fffe03f */
[----:B------:R-:W-:Y:S01]  /*4dc0*/  UMOV UR15, 0x40000040 ;  /* 0x40000040000f7882 */ /* 0x000fe20000000000 */
[----:B------:R-:W-:Y:S01]  /*4dd0*/  UIADD3 UR10, UR10, 0x180, URZ ;  /* 0x000001800a0a7890 */ /* 0x000fe2000fffe03f */
[----:B------:R-:W-:Y:S02]  /*4de0*/  WARPGROUP.DEPBAR.LE gsb0, 0x0 ;  /* 0x00008000000079c5 */ /* 0x000fe40000010000 */
[----:B------:R-:W-:-:S15]  /*4df0*/  WARPGROUP.ARRIVE ;  /* 0x00000000000079c5 */ /* 0x000fde0000000000 */
[----:B------:R-:W-:-:S07]  /*4e00*/  NOP ;  /* 0x0000000000007918 */ /* 0x000fce0000000000 */
[----:B------:R-:W-:Y:S03]  /*4e10*/  HGMMA.64x256x16.F32 R24, R164, gdesc[UR12].tnspB, R24, gsb0 ;  /* 0x43e0000ca4187df0 */ /* 0x000fe60008000818 */
[----:B------:R-:W-:Y:S02]  /*4e20*/  WARPGROUP.DEPBAR.LE gsb0, 0x0 ;  /* 0x00008000000079c5 */ /* 0x000fe40000010000 */
[----:B------:R-:W-:-:S15]  /*4e30*/  WARPGROUP.ARRIVE ;  /* 0x00000000000079c5 */ /* 0x000fde0000000000 */
[----:B------:R-:W-:-:S08]  /*4e40*/  NOP ;  /* 0x0000000000007918 */ /* 0x000fd00000000000 */
[----:B------:R-:W-:Y:S03]  /*4e50*/  HGMMA.64x256x16.F32 R24, R168, gdesc[UR8].tnspB, R24, gsb0 ;  /* 0x43e00008a8187df0 */ /* 0x000fe60008000818 */
[----:B------:R-:W-:Y:S02]  /*4e60*/  WARPGROUP.DEPBAR.LE gsb0, 0x0 ;  /* 0x00008000000079c5 */ /* 0x000fe40000010000 */
[----:B------:R0:W-:Y:S06]  /*4e70*/  MEMBAR.ALL.CTA ;  /* 0x0000000000007992 */ /* 0x0001ec0000008000 */
[----:B0-----:R-:W0:Y:S02]  /*4e80*/  FENCE.VIEW.ASYNC.S ;  /* 0x00000000000073c6 */ /* 0x001e240000000000 */
[----:B0-----:R-:W-:Y:S01]  /*4e90*/  NOP ;  /* 0x0000000000007918 */ /* 0x001fe20000000000 */
[----:B------:R-:W-:Y:S06]  /*4ea0*/  BAR.ARV 0xe, 0x100 ;  /* 0x0384000000007b1d */ /* 0x000fec0000002000 */
[----:B-1----:R-:W-:Y:S05]  /*4eb0*/  @!P0 BRA `(.L_x_3419) ;  /* 0x0000000000048947 */ /* 0x002fea0003800000 */
[----:B------:R-:W-:Y:S01]  /*4ec0*/  BPT.TRAP 0x1 ;  /* 0x000000040000795c */ /* 0x000fe20000300000 */
.L_x_3419:
[----:B------:R-:W-:Y:S02]  /*4ed0*/  R2UR UR7, R8 ;  /* 0x00000000080772ca */ /* 0x000fe400000e0000 */
[----:B------:R-:W-:-:S11]  /*4ee0*/  ISETP.GE.AND P1, PT, R152, 0x41, PT ;  /* 0x000000419800780c */ /* 0x000fd60003f26270 */
[----:B------:R-:W-:-:S04]  /*4ef0*/  UIADD3 UR7, UR7, 0x38860, URZ ;  /* 0x0003886007077890 */ /* 0x000fc8000fffe03f */
[----:B------:R-:W-:-:S09]  /*4f00*/  UPRMT UR7, UR37, 0x654, UR7 ;  /* 0x0000065425077896 */ /* 0x000fd20008000007 */
[----:B------:R-:W-:Y:S01]  /*4f10*/  SYNCS.ARRIVE.TRANS64.RED.A1T0 RZ, [UR7], RZ ;  /* 0x000000ffffff79a7 */ /* 0x000fe20008100407 */
[----:B------:R-:W-:Y:S05]  /*4f20*/  @!P1 BRA `(.L_x_3420) ;  /* 0x0000002800b09947 */ /* 0x000fea0003800000 */
[----:B------:R-:W-:Y:S01]  /*4f30*/  VIADD R8, R153, 0xfffffffe ;  /* 0xfffffffe99087836 */ /* 0x000fe20000000000 */
[----:B------:R-:W-:Y:S01]  /*4f40*/  UMOV UR10, UR36 ;  /* 0x00000024000a7c82 */ /* 0x000fe20008000000 */
[----:B------:R-:W-:Y:S02]  /*4f50*/  IMAD.MOV.U32 R193, RZ, RZ, R5 ;  /* 0x000000ffffc17224 */ /* 0x000fe400078e0005 */
[----:B------:R-:W-:-:S07]  /*4f60*/  IMAD.MOV.U32 R9, RZ, RZ, R3 ;  /* 0x000000ffff097224 */ /* 0x000fce00078e0003 */
.L_x_3431:
[----:B------:R-:W-:Y:S01]  /*4f70*/  UIADD3 UR36, UR10, 0x1, URZ ;  /* 0x000000010a247890 */ /* 0x000fe2000fffe03f */
[C---:B------:R-:W-:Y:S01]  /*4f80*/  ISETP.GT.AND P1, PT, R8.reuse, RZ, PT ;  /* 0x000000ff0800720c */ /* 0x040fe20003f24270 */
[----:B------:R-:W-:Y:S02]  /*4f90*/  VIADD R8, R8, 0xffffffff ;  /* 0xffffffff08087836 */ /* 0x000fe40000000000 */
[----:B------:R-:W-:-:S04]  /*4fa0*/  UISETP.NE.AND UP0, UPT, UR36, 0x2, UPT ;  /* 0x000000022400788c */ /* 0x000fc8000bf05270 */
[----:B------:R-:W-:Y:S02]  /*4fb0*/  USEL UR7, URZ, 0x1, UP0 ;  /* 0x000000013f077887 */ /* 0x000fe40008000000 */
[----:B------:R-:W-:-:S04]  /*4fc0*/  USEL UR36, UR36, URZ, UP0 ;  /* 0x0000003f24247287 */ /* 0x000fc80008000000 */
[----:B------:R-:W-:Y:S01]  /*4fd0*/  LOP3.LUT R2, R2, UR7, RZ, 0x3c, !PT ;  /* 0x0000000702027c12 */ /* 0x000fe2000f8e3cff */
[----:B------:R-:W-:Y:S07]  /*4fe0*/  @!P0 BRA `(.L_x_3421) ;  /* 0x0000000000048947 */ /* 0x000fee0003800000 */
[----:B------:R-:W-:Y:S01]  /*4ff0*/  BPT.TRAP 0x1 ;  /* 0x000000040000795c */ /* 0x000fe20000300000 */
.L_x_3421:
[----:B------:R-:W-:Y:S01]  /*5000*/  ULEA UR7, UR36, UR38, 0x3 ;  /* 0x0000002624077291 */ /* 0x000fe2000f8e183f */
[----:B------:R-:W-:-:S08]  /*5010*/  SHF.L.U32 R3, R2, 0x1f, RZ ;  /* 0x0000001f02037819 */ /* 0x000fd000000006ff */
[----:B------:R0:W1:Y:S01]  /*5020*/  SYNCS.PHASECHK.TRANS64.TRYWAIT P2, [UR7+0x38830], R3 ;  /* 0x03883003ff0075a7 */ /* 0x0000620008040147 */
[----:B------:R-:W-:Y:S05]  /*5030*/  @!P0 BRA `(.L_x_3422) ;  /* 0x0000000000048947 */ /* 0x000fea0003800000 */
[----:B------:R-:W-:Y:S01]  /*5040*/  BPT.TRAP 0x1 ;  /* 0x000000040000795c */ /* 0x000fe20000300000 */
.L_x_3422:
[----:B-1----:R-:W-:Y:S05]  /*5050*/  @P2 BRA `(.L_x_3423) ;  /* 0x0000000000082947 */ /* 0x002fea0003800000 */
[----:B------:R-:W1:Y:S02]  /*5060*/  SYNCS.PHASECHK.TRANS64.TRYWAIT P2, [UR7+0x38830], R3 ;  /* 0x03883003ff0075a7 */ /* 0x000e640008040147 */
[----:B-1----:R-:W-:Y:S05]  /*5070*/  @!P2 BRA `(.L_x_3424) ;  /* 0x000000a0008ca947 */ /* 0x002fea0003800000 */
.L_x_3423:
        /* <DEDUP_REMOVED lines=8> */
[----:B------:R-:W-:-:S04]  /*5100*/  ULOP3.LUT UR11, UR11, 0x3fff, URZ, 0xc0, !UPT ;  /* 0x00003fff0b0b7892 */ /* 0x000fc8000f8ec03f */
[----:B------:R-:W-:Y:S02]  /*5110*/  ULEA UR18, UR36, UR18, 0x9 ;  /* 0x0000001224127291 */ /* 0x000fe4000f8e483f */
[----:B------:R-:W-:Y:S02]  /*5120*/  ULOP3.LUT UR20, UR11, 0x10000, URZ, 0xfc, !UPT ;  /* 0x000100000b147892 */ /* 0x000fe4000f8efc3f */
[----:B------:R-:W-:-:S03]  /*5130*/  UIADD3 UR14, UR18, 0x4, URZ ;  /* 0x00000004120e7890 */ /* 0x000fc6000fffe03f */
[----:B------:R-:W-:-:S04]  /*5140*/  UMOV UR22, UR18 ;  /* 0x0000001200167c82 */ /* 0x000fc80008000000 */
[----:B------:R-:W-:Y:S01]  /*5150*/  HGMMA.64x64x16.F32 R152, gdesc[UR20], RZ, !UPT, gsb0 ;  /* 0x00e00000149879f0 */ /* 0x000fe2000c0008ff */
[----:B------:R-:W-:Y:S01]  /*5160*/  UIADD3 UR22, UR18, 0x2, URZ ;  /* 0x0000000212167890 */ /* 0x000fe2000fffe03f */
[----:B------:R-:W-:Y:S01]  /*5170*/  UMOV UR20, UR8 ;  /* 0x0000000800147c82 */ /* 0x000fe20008000000 */
[----:B------:R-:W-:Y:S01]  /*5180*/  UMOV UR21, UR9 ;  /* 0x0000000900157c82 */ /* 0x000fe20008000000 */
[----:B------:R-:W-:Y:S01]  /*5190*/  UMOV UR23, 0x40000040 ;  /* 0x4000004000177882 */ /* 0x000fe20000000000 */
[----:B------:R-:W-:Y:S01]  /*51a0*/  UIADD3 UR18, UR18, 0x6, URZ ;  /* 0x0000000612127890 */ /* 0x000fe2000fffe03f */
        /* <DEDUP_REMOVED lines=12> */
.L_x_3425:
[----:B------:R2:W3:Y:S01]  /*5270*/  SYNCS.PHASECHK.TRANS64.TRYWAIT P2, [UR7+0x38850], R3 ;  /* 0x03885003ff0075a7 */ /* 0x0004e20008040147 */
[----:B------:R-:W-:Y:S05]  /*5280*/  @!P0 BRA `(.L_x_3426) ;  /* 0x0000000000048947 */ /* 0x000fea0003800000 */
[----:B------:R-:W-:Y:S01]  /*5290*/  BPT.TRAP 0x1 ;  /* 0x000000040000795c */ /* 0x000fe20000300000 */
.L_x_3426:
[----:B---3--:R-:W-:Y:S05]  /*52a0*/  @P2 BRA `(.L_x_3427) ;  /* 0x0000000000082947 */ /* 0x008fea0003800000 */
[----:B------:R-:W3:Y:S02]  /*52b0*/  SYNCS.PHASECHK.TRANS64.TRYWAIT P2, [UR7+0x38850], R3 ;  /* 0x03885003ff0075a7 */ /* 0x000ee40008040147 */
[----:B---3--:R-:W-:Y:S05]  /*52c0*/  @!P2 BRA `(.L_x_3428) ;  /* 0x000000a00010a947 */ /* 0x008fea0003800000 */
.L_x_3427:
[----:B------:R-:W-:Y:S01]  /*52d0*/  UIADD3 UR11, UR38, 0x26400, URZ ;  /* 0x00026400260b7890 */ /* 0x000fe2000fffe03f */
[----:B------:R-:W-:Y:S01]  /*52e0*/  WARPGROUP.ARRIVE ;  /* 0x00000000000079c5 */ /* 0x000fe20000000000 */
[----:B------:R-:W-:-:S05]  /*52f0*/  UIADD3 UR19, UR6, 0x4, URZ ;  /* 0x0000000406137890 */ /* 0x000fca000fffe03f */
[----:B-1----:R-:W1:Y:S01]  /*5300*/  S2R R4, SR_TID.X ;  /* 0x0000000000047919 */ /* 0x002e620000002100 */
[----:B------:R-:W-:Y:S02]  /*5310*/  USHF.R.U32.HI UR11, URZ, 0x4, UR11 ;  /* 0x000000043f0b7899 */ /* 0x000fe4000801160b */
[----:B------:R-:W-:Y:S02]  /*5320*/  UIADD3 UR14, UR6, 0x202, URZ ;  /* 0x00000202060e7890 */ /* 0x000fe4000fffe03f */
[----:B------:R-:W-:Y:S02]  /*5330*/  ULOP3.LUT UR20, UR11, 0x3fff, URZ, 0xc0, !UPT ;  /* 0x00003fff0b147892 */ /* 0x000fe4000f8ec03f */
[----:B------:R-:W-:Y:S02]  /*5340*/  UIADD3 UR15, UR6, 0x200, URZ ;  /* 0x00000200060f7890 */ /* 0x000fe4000fffe03f */
[----:B------:R-:W-:Y:S02]  /*5350*/  UIADD3 UR18, UR6, 0x6, URZ ;  /* 0x0000000606127890 */ /* 0x000fe4000fffe03f */
[----:B------:R-:W-:-:S02]  /*5360*/  ULEA UR11, UR36, UR4, 0xc ;  /* 0x00000004240b7291 */ /* 0x000fc4000f8e603f */
[----:B------:R-:W-:Y:S01]  /*5370*/  ULOP3.LUT UR6, UR20, 0x10000, URZ, 0xfc, !UPT ;  /* 0x0001000014067892 */ /* 0x000fe2000f8efc3f */
[----:B------:R-:W-:Y:S01]  /*5380*/  UMOV UR23, 0x40000040 ;  /* 0x4000004000177882 */ /* 0x000fe20000000000 */
[----:B------:R-:W-:Y:S02]  /*5390*/  UMOV UR21, 0x40000040 ;  /* 0x4000004000157882 */ /* 0x000fe40000000000 */
[----:B------:R-:W-:Y:S01]  /*53a0*/  UIADD3 UR24, UR6, 0x800, URZ ;  /* 0x0000080006187890 */ /* 0x000fe2000fffe03f */
[----:B------:R-:W-:Y:S02]  /*53b0*/  UMOV UR22, UR11 ;  /* 0x0000000b00167c82 */ /* 0x000fe40008000000 */
[----:B------:R-:W-:Y:S02]  /*53c0*/  UMOV UR20, UR6 ;  /* 0x0000000600147c82 */ /* 0x000fe40008000000 */
[----:B------:R-:W-:Y:S01]  /*53d0*/  HGMMA.64x64x16.F32 R152, gdesc[UR20], R152, gsb0 ;  /* 0x00e00000149879f0 */ /* 0x000fe20008000898 */
[----:B------:R-:W-:-:S02]  /*53e0*/  UIADD3 UR22, UR11, 0x2, URZ ;  /* 0x000000020b167890 */ /* 0x000fc4000fffe03f */
[----:B------:R-:W-:Y:S01]  /*53f0*/  UIADD3 UR20, UR6, 0x2, URZ ;  /* 0x0000000206147890 */ /* 0x000fe2000fffe03f */
[----:B------:R-:W-:Y:S01]  /*5400*/  UMOV UR23, 0x40000040 ;  /* 0x4000004000177882 */ /* 0x000fe20000000000 */
[----:B------:R-:W-:Y:S01]  /*5410*/  UMOV UR21, 0x40000040 ;  /* 0x4000004000157882 */ /* 0x000fe20000000000 */
[----:B-1----:R-:W-:-:S05]  /*5420*/  SHF.R.U32.HI R4, RZ, 0x7, R4 ;  /* 0x00000007ff047819 */ /* 0x002fca0000011604 */
[----:B0-2---:R-:W0:Y:S01]  /*5430*/  SHFL.IDX PT, R3, R4, RZ, 0x1f ;  /* 0x00001fff04037589 */ /* 0x005e2200000e0000 */
[----:B------:R-:W-:Y:S02]  /*5440*/  WARPGROUP.DEPBAR.LE gsb0, 0x0 ;  /* 0x00008000000079c5 */ /* 0x000fe40000010000 */
[----:B------:R-:W-:-:S06]  /*5450*/  WARPGROUP.ARRIVE ;  /* 0x00000000000079c5 */ /* 0x000fcc0000000000 */
[----:B------:R-:W-:Y:S01]  /*5460*/  HGMMA.64x64x16.F32 R152, gdesc[UR20], R152, gsb0 ;  /* 0x00e00000149879f0 */ /* 0x000fe20008000898 */
[----:B------:R-:W-:Y:S01]  /*5470*/  UIADD3 UR22, UR11, 0x4, URZ ;  /* 0x000000040b167890 */ /* 0x000fe2000fffe03f */
[----:B------:R-:W-:Y:S01]  /*5480*/  UMOV UR20, UR19 ;  /* 0x0000001300147c82 */ /* 0x000fe20008000000 */
[----:B------:R-:W-:Y:S01]  /*5490*/  UMOV UR21, 0x40000040 ;  /* 0x4000004000157882 */ /* 0x000fe20000000000 */
[----:B------:R-:W-:Y:S01]  /*54a0*/  UMOV UR23, 0x40000040 ;  /* 0x4000004000177882 */ /* 0x000fe20000000000 */
[----:B------:R-:W-:Y:S01]  /*54b0*/  UIADD3 UR19, UR11, 0x800, URZ ;  /* 0x000008000b137890 */ /* 0x000fe2000fffe03f */
[----:B------:R-:W-:Y:S02]  /*54c0*/  WARPGROUP.DEPBAR.LE gsb0, 0x0 ;  /* 0x00008000000079c5 */ /* 0x000fe40000010000 */
[----:B------:R-:W-:-:S06]  /*54d0*/  WARPGROUP.ARRIVE ;  /* 0x00000000000079c5 */ /* 0x000fcc0000000000 */
[----:B------:R-:W-:Y:S01]  /*54e0*/  HGMMA.64x64x16.F32 R152, gdesc[UR20], R152, gsb0 ;  /* 0x00e00000149879f0 */ /* 0x000fe20008000898 */
[----:B------:R-:W-:Y:S01]  /*54f0*/  UIADD3 UR22, UR11, 0x6, URZ ;  /* 0x000000060b167890 */ /* 0x000fe2000fffe03f */
[----:B------:R-:W-:Y:S01]  /*5500*/  UMOV UR20, UR18 ;  /* 0x0000001200147c82 */ /* 0x000fe20008000000 */
[----:B------:R-:W-:Y:S01]  /*5510*/  UMOV UR21, 0x40000040 ;  /* 0x4000004000157882 */ /* 0x000fe20000000000 */
[----:B------:R-:W-:Y:S01]  /*5520*/  UMOV UR23, 0x40000040 ;  /* 0x4000004000177882 */ /* 0x000fe20000000000 */
        /* <DEDUP_REMOVED lines=112> */
[----:B------:R-:W-:Y:S02]  /*5c30*/  UIADD3 UR24, UR6, 0xa00, URZ ;  /* 0x00000a0006187890 */ /* 0x000fe4000fffe03f */
[----:B------:R-:W-:-:S04]  /*5c40*/  USEL UR19, UR19, 0x26, UP0 ;  /* 0x0000002613137887 */ /* 0x000fc80008000000 */
[----:B------:R-:W-:Y:S01]  /*5c50*/  ULOP3.LUT UR19, UR19, 0x6, URZ, 0xc0, !UPT ;  /* 0x0000000613137892 */ /* 0x000fe2000f8ec03f */
[----:B------:R-:W-:Y:S02]  /*5c60*/  WARPGROUP.DEPBAR.LE gsb0, 0x0 ;  /* 0x00008000000079c5 */ /* 0x000fe40000010000 */
[----:B------:R-:W-:-:S06]  /*5c70*/  WARPGROUP.ARRIVE ;  /* 0x00000000000079c5 */ /* 0x000fcc0000000000 */
[----:B------:R-:W-:Y:S01]  /*5c80*/  HGMMA.64x64x16.F32 R152, gdesc[UR20], R152, gsb0 ;  /* 0x00e00000149879f0 */ /* 0x000fe20008000898 */
[----:B------:R-:W-:Y:S01]  /*5c90*/  UMOV UR20, 0xa00 ;  /* 0x00000a0000147882 */ /* 0x000fe20000000000 */
[----:B------:R-:W-:Y:S01]  /*5ca0*/  UMOV UR21, 0x40000040 ;  /* 0x4000004000157882 */ /* 0x000fe20000000000 */
[----:B------:R-:W-:Y:S01]  /*5cb0*/  USEL UR20, UR20, 0x980, UP0 ;  /* 0x0000098014147887 */ /* 0x000fe20008000000 */
[----:B------:R-:W-:-:S03]  /*5cc0*/  UMOV UR23, 0x40000040 ;  /* 0x4000004000177882 */ /* 0x000fc60000000000 */
[----:B------:R-:W-:-:S04]  /*5cd0*/  ULOP3.LUT UR20, UR20, 0xa00, URZ, 0xc0, !UPT ;  /* 0x00000a0014147892 */ /* 0x000fc8000f8ec03f */
[----:B------:R-:W-:Y:S02]  /*5ce0*/  UIADD3 UR22, UR19, UR20, UR6 ;  /* 0x0000001413167290 */ /* 0x000fe4000fffe006 */
[----:B------:R-:W-:-:S05]  /*5cf0*/  UIADD3 UR19, UR19, UR20, UR11 ;  /* 0x0000001413137290 */ /* 0x000fca000fffe00b */
[----:B------:R-:W-:Y:S02]  /*5d00*/  UMOV UR20, UR22 ;  /* 0x0000001600147c82 */ /* 0x000fe40008000000 */
[----:B------:R-:W-:Y:S01]  /*5d10*/  UMOV UR22, UR19 ;  /* 0x0000001300167c82 */ /* 0x000fe20008000000 */
        /* <DEDUP_REMOVED lines=117> */
.L_x_3429:
[----:B------:R-:W-:Y:S01]  /*6470*/  FMNMX.FTZ R4, R152, R9, !PT ;  /* 0x0000000998047209 */ /* 0x000fe20007810000 */
[----:B------:R-:W-:Y:S01]  /*6480*/  UIADD3 UR11, UR7, 0x38840, URZ ;  /* 0x00038840070b7890 */ /* 0x000fe2000fffe03f */
[----:B------:R-:W-:Y:S01]  /*6490*/  FMNMX.FTZ R10, R154, R193, !PT ;  /* 0x000000c19a0a7209 */ /* 0x000fe20007810000 */
[----:B------:R-:W-:Y:S01]  /*64a0*/  UMOV UR15, 0x40000040 ;  /* 0x40000040000f7882 */ /* 0x000fe20000000000 */
[----:B------:R-:W-:Y:S01]  /*64b0*/  FMNMX.FTZ R3, R153, R4, !PT ;  /* 0x0000000499037209 */ /* 0x000fe20007810000 */
[----:B------:R-:W-:-:S03]  /*64c0*/  UPRMT UR11, UR37, 0x654, UR11 ;  /* 0x00000654250b7896 */ /* 0x000fc6000800000b */
[----:B------:R-:W-:-:S04]  /*64d0*/  FMNMX.FTZ R4, R156, R3, !PT ;  /* 0x000000039c047209 */ /* 0x000fc80007810000 */
[----:B------:R-:W-:Y:S02]  /*64e0*/  FMNMX.FTZ R3, R157, R4, !PT ;  /* 0x000000049d037209 */ /* 0x000fe40007810000 */
[----:B------:R-:W-:Y:S01]  /*64f0*/  SYNCS.ARRIVE.TRANS64.RED.A1T0 RZ, [UR11], RZ ;  /* 0x000000ffffff79a7 */ /* 0x000fe2000810040b */
[----:B------:R-:W-:Y:S01]  /*6500*/  UMOV UR11, 0x40000040 ;  /* 0x40000040000b7882 */ /* 0x000fe20000000000 */
        /* <DEDUP_REMOVED lines=10> */
[----:B------:R-:W-:Y:S02]  /*65b0*/  FMNMX.FTZ R4, R180, R3, !PT ;  /* 0x00000003b4047209 */ /* 0x000fe40007810000 */
[----:B------:R-:W-:Y:S02]  /*65c0*/  FMNMX.FTZ R3, R155, R10, !PT ;  /* 0x0000000a9b037209 */ /* 0x000fe40007810000 */
[----:B------:R-:W-:Y:S02]  /*65d0*/  FMNMX.FTZ R11, R181, R4, !PT ;  /* 0x00000004b50b7209 */ /* 0x000fe40007810000 */
[----:B------:R-:W-:-:S03]  /*65e0*/  FMNMX.FTZ R10, R158, R3, !PT ;  /* 0x000000039e0a7209 */ /* 0x000fc60007810000 */
[----:B------:R-:W0:Y:S01]  /*65f0*/  SHFL.BFLY PT, R4, R11, 0x2, 0x1f ;  /* 0x0c401f000b047f89 */ /* 0x000e2200000e0000 */
[----:B------:R-:W-:-:S04]  /*6600*/  FMNMX.FTZ R3, R159, R10, !PT ;  /* 0x0000000a9f037209 */ /* 0x000fc80007810000 */
[----:B------:R-:W-:Y:S02]  /*6610*/  FMNMX.FTZ R10, R162, R3, !PT ;  /* 0x00000003a20a7209 */ /* 0x000fe40007810000 */
[----:B0-----:R-:W-:Y:S02]  /*6620*/  FMNMX.FTZ R12, R11, R4, !PT ;  /* 0x000000040b0c7209 */ /* 0x001fe40007810000 */
[----:B------:R-:W0:Y:S03]  /*6630*/  LDC R4, c[0x0][0xa80] ;  /* 0x0002a000ff047b82 */ /* 0x000e260000000800 */
[----:B------:R-:W1:Y:S02]  /*6640*/  SHFL.BFLY PT, R5, R12, 0x1, 0x1f ;  /* 0x0c201f000c057f89 */ /* 0x000e6400000e0000 */
[----:B-1----:R-:W-:Y:S02]  /*6650*/  FMNMX.FTZ R3, R12, R5, !PT ;  /* 0x000000050c037209 */ /* 0x002fe40007810000 */
[----:B------:R-:W-:-:S03]  /*6660*/  FMNMX.FTZ R5, R163, R10, !PT ;  /* 0x0000000aa3057209 */ /* 0x000fc60007810000 */
[CC--:B0-----:R-:W-:Y:S01]  /*6670*/  FMUL.FTZ R195, R3.reuse, R4.reuse ;  /* 0x0000000403c37220 */ /* 0x0c1fe20000410000 */
[----:B------:R-:W-:Y:S01]  /*6680*/  FMNMX.FTZ R10, R166, R5, !PT ;  /* 0x00000005a60a7209 */ /* 0x000fe20007810000 */
[----:B------:R-:W-:Y:S02]  /*6690*/  FADD.FTZ R9, -R3, R9 ;  /* 0x0000000903097221 */ /* 0x000fe40000010100 */
[--C-:B------:R-:W-:Y:S01]  /*66a0*/  FFMA.FTZ R152, R152, R4, -R195.reuse ;  /* 0x0000000498987223 */ /* 0x100fe200000108c3 */
[----:B------:R-:W-:Y:S01]  /*66b0*/  FMNMX.FTZ R5, R167, R10, !PT ;  /* 0x0000000aa7057209 */ /* 0x000fe20007810000 */
[-CC-:B------:R-:W-:Y:S01]  /*66c0*/  FFMA.FTZ R11, R153, R4.reuse, -R195.reuse ;  /* 0x00000004990b7223 */ /* 0x180fe200000108c3 */
[-C--:B------:R-:W-:Y:S01]  /*66d0*/  FMUL.FTZ R9, R9, R4.reuse ;  /* 0x0000000409097220 */ /* 0x080fe20000410000 */
[-CC-:B------:R-:W-:Y:S01]  /*66e0*/  FFMA.FTZ R156, R156, R4.reuse, -R195.reuse ;  /* 0x000000049c9c7223 */ /* 0x180fe200000108c3 */
[----:B------:R-:W-:Y:S01]  /*66f0*/  FMNMX.FTZ R10, R170, R5, !PT ;  /* 0x00000005aa0a7209 */ /* 0x000fe20007810000 */
[-CC-:B------:R-:W-:Y:S01]  /*6700*/  FFMA.FTZ R13, R157, R4.reuse, -R195.reuse ;  /* 0x000000049d0d7223 */ /* 0x180fe200000108c3 */
[-CC-:B------:R-:W-:Y:S01]  /*6710*/  FFMA.FTZ R15, R161, R4.reuse, -R195.reuse ;  /* 0x00000004a10f7223 */ /* 0x180fe200000108c3 */
[--C-:B------:R-:W-:Y:S01]  /*6720*/  FFMA.FTZ R20, R164, R4, -R195.reuse ;  /* 0x00000004a4147223 */ /* 0x100fe200000108c3 */
[----:B------:R-:W-:Y:S01]  /*6730*/  FMNMX.FTZ R5, R171, R10, !PT ;  /* 0x0000000aab057209 */ /* 0x000fe20007810000 */
[----:B------:R-:W0:Y:S01]  /*6740*/  MUFU.EX2 R9, R9 ;  /* 0x0000000900097308 */ /* 0x000e220000000800 */
[-CC-:B------:R-:W-:Y:S01]  /*6750*/  FFMA.FTZ R21, R165, R4.reuse, -R195.reuse ;  /* 0x00000004a5157223 */ /* 0x180fe200000108c3 */
[-CC-:B------:R-:W-:Y:S01]  /*6760*/  FFMA.FTZ R168, R168, R4.reuse, -R195.reuse ;  /* 0x00000004a8a87223 */ /* 0x180fe200000108c3 */
[----:B------:R-:W-:Y:S01]  /*6770*/  FMNMX.FTZ R12, R174, R5, !PT ;  /* 0x00000005ae0c7209 */ /* 0x000fe20007810000 */
[-CC-:B------:R-:W-:Y:S01]  /*6780*/  FFMA.FTZ R169, R169, R4.reuse, -R195.reuse ;  /* 0x00000004a9a97223 */ /* 0x180fe200000108c3 */
[-CC-:B------:R-:W-:Y:S01]  /*6790*/  FFMA.FTZ R172, R172, R4.reuse, -R195.reuse ;  /* 0x00000004acac7223 */ /* 0x180fe200000108c3 */
[--C-:B------:R-:W-:Y:S01]  /*67a0*/  FFMA.FTZ R173, R173, R4, -R195.reuse ;  /* 0x00000004adad7223 */ /* 0x100fe200000108c3 */
[----:B------:R-:W-:Y:S01]  /*67b0*/  FMNMX.FTZ R5, R175, R12, !PT ;  /* 0x0000000caf057209 */ /* 0x000fe20007810000 */
[----:B------:R1:W-:Y:S01]  /*67c0*/  MUFU.EX2 R10, R152 ;  /* 0x00000098000a7308 */ /* 0x0003e20000000800 */
[-CC-:B------:R-:W-:Y:S01]  /*67d0*/  FFMA.FTZ R176, R176, R4.reuse, -R195.reuse ;  /* 0x00000004b0b07223 */ /* 0x180fe200000108c3 */
[-CC-:B------:R-:W-:Y:S01]  /*67e0*/  FFMA.FTZ R177, R177, R4.reuse, -R195.reuse ;  /* 0x00000004b1b17223 */ /* 0x180fe200000108c3 */
[----:B------:R-:W-:Y:S01]  /*67f0*/  FMNMX.FTZ R12, R178, R5, !PT ;  /* 0x00000005b20c7209 */ /* 0x000fe20007810000 */
[-CC-:B------:R-:W-:Y:S01]  /*6800*/  FFMA.FTZ R180, R180, R4.reuse, -R195.reuse ;  /* 0x00000004b4b47223 */ /* 0x180fe200000108c3 */
[----:B------:R-:W-:-:S02]  /*6810*/  FFMA.FTZ R181, R181, R4, -R195 ;  /* 0x00000004b5b57223 */ /* 0x000fc400000108c3 */
[----:B------:R-:W-:Y:S01]  /*6820*/  FMNMX.FTZ R5, R179, R12, !PT ;  /* 0x0000000cb3057209 */ /* 0x000fe20007810000 */
[----:B------:R-:W-:Y:S01]  /*6830*/  MUFU.EX2 R11, R11 ;  /* 0x0000000b000b7308 */ /* 0x000fe20000000800 */
[-C--:B0-----:R-:W-:Y:S01]  /*6840*/  FMUL.FTZ R24, R24, R9.reuse ;  /* 0x0000000918187220 */ /* 0x081fe20000410000 */
[----:B------:R-:W-:Y:S01]  /*6850*/  FMUL.FTZ R25, R25, R9 ;  /* 0x0000000919197220 */ /* 0x000fe20000410000 */
[----:B------:R-:W-:Y:S01]  /*6860*/  FMNMX.FTZ R14, R182, R5, !PT ;  /* 0x00000005b60e7209 */ /* 0x000fe20007810000 */
[-C--:B------:R-:W-:Y:S01]  /*6870*/  FMUL.FTZ R28, R28, R9.reuse ;  /* 0x000000091c1c7220 */ /* 0x080fe20000410000 */
[-C--:B------:R-:W-:Y:S01]  /*6880*/  FMUL.FTZ R29, R29, R9.reuse ;  /* 0x000000091d1d7220 */ /* 0x080fe20000410000 */
[-C--:B------:R-:W-:Y:S01]  /*6890*/  FMUL.FTZ R32, R32, R9.reuse ;  /* 0x0000000920207220 */ /* 0x080fe20000410000 */
[----:B------:R-:W-:Y:S01]  /*68a0*/  FMNMX.FTZ R5, R183, R14, !PT ;  /* 0x0000000eb7057209 */ /* 0x000fe20007810000 */
[----:B------:R-:W-:Y:S01]  /*68b0*/  FFMA.FTZ R14, R160, R4, -R195 ;  /* 0x00000004a00e7223 */ /* 0x000fe200000108c3 */
[----:B------:R-:W-:Y:S01]  /*68c0*/  MUFU.EX2 R12, R156 ;  /* 0x0000009c000c7308 */ /* 0x000fe20000000800 */
[-C--:B------:R-:W-:Y:S01]  /*68d0*/  FMUL.FTZ R33, R33, R9.reuse ;  /* 0x0000000921217220 */ /* 0x080fe20000410000 */
[-C--:B------:R-:W-:Y:S01]  /*68e0*/  FMUL.FTZ R36, R36, R9.reuse ;  /* 0x0000000924247220 */ /* 0x080fe20000410000 */
[----:B-1----:R-:W0:Y:S01]  /*68f0*/  SHFL.BFLY PT, R152, R5, 0x2, 0x1f ;  /* 0x0c401f0005987f89 */ /* 0x002e2200000e0000 */
        /* <DEDUP_REMOVED lines=20> */
[----:B------:R-:W1:Y:S01]  /*6a40*/  MUFU.EX2 R15, R15 ;  /* 0x0000000f000f7308 */ /* 0x000e620000000800 */
[-C--:B------:R-:W-:Y:S01]  /*6a50*/  FMUL.FTZ R73, R73, R9.reuse ;  /* 0x0000000949497220 */ /* 0x080fe20000410000 */
[-C--:B------:R-:W-:Y:S01]  /*6a60*/  FMUL.FTZ R76, R76, R9.reuse ;  /* 0x000000094c4c7220 */ /* 0x080fe20000410000 */
[----:B0-----:R-:W-:Y:S01]  /*6a70*/  FMNMX.FTZ R152, R5, R152, !PT ;  /* 0x0000009805987209 */ /* 0x001fe20007810000 */
[-C--:B------:R-:W-:Y:S01]  /*6a80*/  FMUL.FTZ R77, R77, R9.reuse ;  /* 0x000000094d4d7220 */ /* 0x080fe20000410000 */
[-C--:B------:R-:W-:Y:S01]  /*6a90*/  FMUL.FTZ R80, R80, R9.reuse ;  /* 0x0000000950507220 */ /* 0x080fe20000410000 */
[-C--:B------:R-:W-:Y:S01]  /*6aa0*/  FMUL.FTZ R81, R81, R9.reuse ;  /* 0x0000000951517220 */ /* 0x080fe20000410000 */
[-C--:B------:R-:W-:Y:S01]  /*6ab0*/  FMUL.FTZ R84, R84, R9.reuse ;  /* 0x0000000954547220 */ /* 0x080fe20000410000 */
[----:B------:R-:W0:Y:S01]  /*6ac0*/  SHFL.BFLY PT, R5, R152, 0x1, 0x1f ;  /* 0x0c201f0098057f89 */ /* 0x000e2200000e0000 */
        /* <DEDUP_REMOVED lines=9> */
[----:B-1----:R-:W-:Y:S01]  /*6b60*/  F2FP.F16.F32.PACK_AB R156, R15, R14 ;  /* 0x0000000e0f9c723e */ /* 0x002fe200000000ff */
        /* <DEDUP_REMOVED lines=12> */
[----:B------:R-:W-:Y:S01]  /*6c30*/  FMUL.FTZ R121, R121, R9 ;  /* 0x0000000979797220 */ /* 0x000fe20000410000 */
[----:B0-----:R-:W-:Y:S01]  /*6c40*/  FMNMX.FTZ R5, R152, R5, !PT ;  /* 0x0000000598057209 */ /* 0x001fe20007810000 */
[----:B------:R-:W-:Y:S01]  /*6c50*/  IMAD.MOV R152, RZ, RZ, -R22 ;  /* 0x000000ffff987224 */ /* 0x000fe200078e0a16 */
[----:B------:R-:W-:Y:S01]  /*6c60*/  MUFU.EX2 R169, R169 ;  /* 0x000000a900a97308 */ /* 0x000fe20000000800 */
[-C--:B------:R-:W-:Y:S01]  /*6c70*/  FMUL.FTZ R124, R124, R9.reuse ;  /* 0x000000097c7c7220 */ /* 0x080fe20000410000 */
[-C--:B------:R-:W-:Y:S01]  /*6c80*/  FMUL.FTZ R125, R125, R9.reuse ;  /* 0x000000097d7d7220 */ /* 0x080fe20000410000 */
[----:B------:R-:W-:Y:S01]  /*6c90*/  FADD.FTZ R153, -R5, R193 ;  /* 0x000000c105997221 */ /* 0x000fe20000010100 */
[----:B------:R-:W-:Y:S01]  /*6ca0*/  ISETP.NE.AND P2, PT, R19, R152, PT ;  /* 0x000000981300720c */ /* 0x000fe20003f45270 */
[-C--:B------:R-:W-:Y:S01]  /*6cb0*/  FMUL.FTZ R128, R128, R9.reuse ;  /* 0x0000000980807220 */ /* 0x080fe20000410000 */
[-C--:B------:R-:W-:Y:S01]  /*6cc0*/  FMUL.FTZ R129, R129, R9.reuse ;  /* 0x0000000981817220 */ /* 0x080fe20000410000 */
[-C--:B------:R-:W-:Y:S01]  /*6cd0*/  FMUL.FTZ R194, R153, R4.reuse ;  /* 0x0000000499c27220 */ /* 0x080fe20000410000 */
[-C--:B------:R-:W-:Y:S01]  /*6ce0*/  FMUL.FTZ R153, R5, R4.reuse ;  /* 0x0000000405997220 */ /* 0x080fe20000410000 */
[----:B------:R-:W-:Y:S01]  /*6cf0*/  MUFU.EX2 R172, R172 ;  /* 0x000000ac00ac7308 */ /* 0x000fe20000000800 */
[-C--:B------:R-:W-:Y:S01]  /*6d00*/  FMUL.FTZ R132, R132, R9.reuse ;  /* 0x0000000984847220 */ /* 0x080fe20000410000 */
[----:B------:R-:W-:Y:S01]  /*6d10*/  FMUL.FTZ R133, R133, R9 ;  /* 0x0000000985857220 */ /* 0x000fe20000410000 */
[----:B------:R-:W-:Y:S01]  /*6d20*/  FFMA.FTZ R196, R155, R4, -R153 ;  /* 0x000000049bc47223 */ /* 0x000fe20000010899 */
[----:B------:R-:W-:-:S02]  /*6d30*/  IMAD.U32 R155, RZ, RZ, UR10 ;  /* 0x0000000aff9b7e24 */ /* 0x000fc4000f8e00ff */
[-CC-:B------:R-:W-:Y:S01]  /*6d40*/  FFMA.FTZ R193, R154, R4.reuse, -R153.reuse ;  /* 0x000000049ac17223 */ /* 0x180fe20000010899 */
[-CC-:B------:R-:W-:Y:S01]  /*6d50*/  FFMA.FTZ R195, R158, R4.reuse, -R153.reuse ;  /* 0x000000049ec37223 */ /* 0x180fe20000010899 */
[-CC-:B------:R-:W-:Y:S01]  /*6d60*/  FFMA.FTZ R198, R159, R4.reuse, -R153.reuse ;  /* 0x000000049fc67223 */ /* 0x180fe20000010899 */
[----:B------:R-:W0:Y:S01]  /*6d70*/  MUFU.EX2 R194, R194 ;  /* 0x000000c200c27308 */ /* 0x000e220000000800 */
[----:B------:R-:W-:Y:S02]  /*6d80*/  @!P2 IMAD R152, R155, 0x40, R16 ;  /* 0x000000409b98a824 */ /* 0x000fe400078e0210 */
[-CC-:B------:R-:W-:Y:S01]  /*6d90*/  FFMA.FTZ R197, R162, R4.reuse, -R153.reuse ;  /* 0x00000004a2c57223 */ /* 0x180fe20000010899 */
[-CC-:B------:R-:W-:Y:S01]  /*6da0*/  FFMA.FTZ R200, R163, R4.reuse, -R153.reuse ;  /* 0x00000004a3c87223 */ /* 0x180fe20000010899 */
[-CC-:B------:R-:W-:Y:S01]  /*6db0*/  FFMA.FTZ R199, R166, R4.reuse, -R153.reuse ;  /* 0x00000004a6c77223 */ /* 0x180fe20000010899 */
[-CC-:B------:R-:W-:Y:S01]  /*6dc0*/  FFMA.FTZ R202, R167, R4.reuse, -R153.reuse ;  /* 0x00000004a7ca7223 */ /* 0x180fe20000010899 */
[----:B------:R-:W-:Y:S01]  /*6dd0*/  @!P2 LEA R152, R152, UR38, 0x2 ;  /* 0x000000269898ac11 */ /* 0x000fe2000f8e10ff */
        /* <DEDUP_REMOVED lines=8> */
[----:B------:R-:W-:Y:S01]  /*6e60*/  @!P2 STS [R152+0x38400], R9 ;  /* 0x038400099800a388 */ /* 0x000fe20000000800 */
[----:B------:R-:W-:Y:S01]  /*6e70*/  MUFU.EX2 R193, R193 ;  /* 0x000000c100c17308 */ /* 0x000fe20000000800 */
[----:B------:R-:W-:Y:S01]  /*6e80*/  F2FP.F16.F32.PACK_AB R154, R13, R12 ;  /* 0x0000000c0d9a723e */ /* 0x000fe200000000ff */
[----:B0-----:R-:W-:Y:S01]  /*6e90*/  FMUL.FTZ R26, R26, R194 ;  /* 0x000000c21a1a7220 */ /* 0x001fe20000410000 */
[----:B------:R0:W-:Y:S01]  /*6ea0*/  @!P2 STS [R152+0x38420], R194 ;  /* 0x038420c29800a388 */ /* 0x0001e20000000800 */
[----:B------:R-:W-:Y:S01]  /*6eb0*/  F2FP.F16.F32.PACK_AB R158, R21, R20 ;  /* 0x00000014159e723e */ /* 0x000fe200000000ff */
[----:B------:R-:W-:Y:S01]  /*6ec0*/  FMUL.FTZ R27, R27, R194 ;  /* 0x000000c21b1b7220 */ /* 0x000fe20000410000 */
[----:B------:R-:W-:Y:S01]  /*6ed0*/  F2FP.F16.F32.PACK_AB R160, R169, R168 ;  /* 0x000000a8a9a0723e */ /* 0x000fe200000000ff */
[-C--:B------:R-:W-:Y:S01]  /*6ee0*/  FMUL.FTZ R30, R30, R194.reuse ;  /* 0x000000c21e1e7220 */ /* 0x080fe20000410000 */
[----:B------:R-:W1:Y:S01]  /*6ef0*/  MUFU.EX2 R196, R196 ;  /* 0x000000c400c47308 */ /* 0x000e620000000800 */
[-C--:B------:R-:W-:Y:S01]  /*6f00*/  FMUL.FTZ R31, R31, R194.reuse ;  /* 0x000000c21f1f7220 */ /* 0x080fe20000410000 */
[-C--:B------:R-:W-:Y:S01]  /*6f10*/  FMUL.FTZ R34, R34, R194.reuse ;  /* 0x000000c222227220 */ /* 0x080fe20000410000 */
[-C--:B------:R-:W-:Y:S01]  /*6f20*/  FMUL.FTZ R35, R35, R194.reuse ;  /* 0x000000c223237220 */ /* 0x080fe20000410000 */
[----:B------:R-:W-:Y:S01]  /*6f30*/  FMUL.FTZ R38, R38, R194 ;  /* 0x000000c226267220 */ /* 0x000fe20000410000 */
[----:B0-----:R-:W-:Y:S01]  /*6f40*/  F2FP.F16.F32.PACK_AB R152, R11, R10 ;  /* 0x0000000a0b98723e */ /* 0x001fe200000000ff */
        /* <DEDUP_REMOVED lines=10> */
[----:B------:R-:W0:Y:S01]  /*6ff0*/  MUFU.EX2 R198, R198 ;  /* 0x000000c600c67308 */ /* 0x000e220000000800 */
        /* <DEDUP_REMOVED lines=16> */
[----:B0-----:R-:W-:Y:S01]  /*7100*/  F2FP.F16.F32.PACK_AB R155, R198, R195 ;  /* 0x000000c3c69b723e */ /* 0x001fe200000000ff */
[----:B------:R-:W-:Y:S01]  /*7110*/  BAR.SYNC.DEFER_BLOCKING 0xf, 0x100 ;  /* 0x03c4000000007b1d */ /* 0x000fe20000010000 */
        /* <DEDUP_REMOVED lines=30> */
[----:B0-----:R-:W-:Y:S01]  /*7300*/  F2FP.F16.F32.PACK_AB R159, R202, R199 ;  /* 0x000000c7ca9f723e */ /* 0x001fe200000000ff */
[-C--:B------:R-:W-:Y:S01]  /*7310*/  FMUL.FTZ R134, R134, R194.reuse ;  /* 0x000000c286867220 */ /* 0x080fe20000410000 */
[-C--:B------:R-:W-:Y:S01]  /*7320*/  FMUL.FTZ R135, R135, R194.reuse ;  /* 0x000000c287877220 */ /* 0x080fe20000410000 */
[-C--:B------:R-:W-:Y:S01]  /*7330*/  FMUL.FTZ R136, R136, R9.reuse ;  /* 0x0000000988887220 */ /* 0x080fe20000410000 */
[-C--:B------:R-:W-:Y:S01]  /*7340*/  FMUL.FTZ R137, R137, R9.reuse ;  /* 0x0000000989897220 */ /* 0x080fe20000410000 */
[-C--:B------:R-:W-:Y:S01]  /*7350*/  FMUL.FTZ R138, R138, R194.reuse ;  /* 0x000000c28a8a7220 */ /* 0x080fe20000410000 */
[----:B------:R-:W-:Y:S01]  /*7360*/  FMUL.FTZ R139, R139, R194 ;  /* 0x000000c28b8b7220 */ /* 0x000fe20000410000 */
        /* <DEDUP_REMOVED lines=12> */
[----:B------:R-:W-:Y:S01]  /*7430*/  FMUL.FTZ R149, R149, R9 ;  /* 0x0000000995957220 */ /* 0x000fe20000410000 */
[-C--:B------:R-:W-:Y:S01]  /*7440*/  FMUL.FTZ R150, R150, R194.reuse ;  /* 0x000000c296967220 */ /* 0x080fe20000410000 */
[----:B------:R-:W-:Y:S01]  /*7450*/  FMUL.FTZ R151, R151, R194 ;  /* 0x000000c297977220 */ /* 0x000fe20000410000 */
[----:B------:R1:W-:Y:S01]  /*7460*/  STSM.16.M88.4 [R184+0x36400], R152 ;  /* 0x03640098b8007844 */ /* 0x0003e20000000200 */
[----:B------:R-:W2:Y:S01]  /*7470*/  MUFU.EX2 R175, R175 ;  /* 0x000000af00af7308 */ /* 0x000ea20000000800 */
[----:B0-----:R-:W-:Y:S01]  /*7480*/  F2FP.F16.F32.PACK_AB R161, R171, R170 ;  /* 0x000000aaaba1723e */ /* 0x001fe200000000ff */
[----:B------:R-:W-:Y:S01]  /*7490*/  ULEA UR10, UR36, UR5, 0xc ;  /* 0x00000005240a7291 */ /* 0x000fe2000f8e603f */
[----:B------:R1:W-:Y:S01]  /*74a0*/  STSM.16.M88.4 [R186], R156 ;  /* 0x0000009cba007844 */ /* 0x0003e20000000200 */
[----:B------:R-:W-:Y:S01]  /*74b0*/  FFMA.FTZ R6, R9, R6, R10 ;  /* 0x0000000609067223 */ /* 0x000fe2000001000a */
[----:B------:R-:W-:Y:S01]  /*74c0*/  FFMA.FTZ R7, R194, R7, R193 ;  /* 0x00000007c2077223 */ /* 0x000fe200000100c1 */
[----:B------:R-:W-:-:S02]  /*74d0*/  UIADD3 UR14, UR10, 0x80, URZ ;  /* 0x000000800a0e7890 */ /* 0x000fc4000fffe03f */
[----:B------:R-:W-:Y:S01]  /*74e0*/  MUFU.EX2 R176, R176 ;  /* 0x000000b000b07308 */ /* 0x000fe20000000800 */
[----:B------:R-:W-:Y:S01]  /*74f0*/  FADD.FTZ R11, R11, R6 ;  /* 0x000000060b0b7221 */ /* 0x000fe20000010000 */
[----:B------:R-:W-:-:S03]  /*7500*/  FADD.FTZ R196, R196, R7 ;  /* 0x00000007c4c47221 */ /* 0x000fc60000010000 */
[----:B------:R-:W-:Y:S01]  /*7510*/  FADD.FTZ R12, R12, R11 ;  /* 0x0000000b0c0c7221 */ /* 0x000fe20000010000 */
[----:B------:R-:W-:Y:S02]  /*7520*/  FADD.FTZ R195, R195, R196 ;  /* 0x000000c4c3c37221 */ /* 0x000fe40000010000 */
[----:B------:R-:W0:Y:S01]  /*7530*/  MUFU.EX2 R177, R177 ;  /* 0x000000b100b17308 */ /* 0x000e220000000800 */
[----:B--2---:R-:W-:Y:S01]  /*7540*/  F2FP.F16.F32.PACK_AB R163, R175, R174 ;  /* 0x000000aeafa3723e */ /* 0x004fe200000000ff */
[----:B------:R-:W-:Y:S01]  /*7550*/  FADD.FTZ R13, R13, R12 ;  /* 0x0000000c0d0d7221 */ /* 0x000fe20000010000 */
[----:B------:R-:W-:-:S03]  /*7560*/  FADD.FTZ R198, R198, R195 ;  /* 0x000000c3c6c67221 */ /* 0x000fc60000010000 */
[----:B------:R1:W-:Y:S01]  /*7570*/  STSM.16.M88.4 [R23], R160 ;  /* 0x000000a017007844 */ /* 0x0003e20000000200 */
[----:B------:R-:W-:Y:S01]  /*7580*/  FADD.FTZ R14, R14, R13 ;  /* 0x0000000d0e0e7221 */ /* 0x000fe20000010000 */
[----:B------:R-:W-:Y:S01]  /*7590*/  MUFU.EX2 R180, R180 ;  /* 0x000000b400b47308 */ /* 0x000fe20000000800 */
[----:B------:R-:W-:Y:S02]  /*75a0*/  FADD.FTZ R197, R197, R198 ;  /* 0x000000c6c5c57221 */ /* 0x000fe40000010000 */
[----:B------:R-:W-:Y:S02]  /*75b0*/  FADD.FTZ R15, R15, R14 ;  /* 0x0000000e0f0f7221 */ /* 0x000fe40000010000 */
[----:B------:R-:W-:Y:S02]  /*75c0*/  FADD.FTZ R200, R200, R197 ;  /* 0x000000c5c8c87221 */ /* 0x000fe40000010000 */
[----:B------:R-:W-:Y:S01]  /*75d0*/  FADD.FTZ R20, R20, R15 ;  /* 0x0000000f14147221 */ /* 0x000fe20000010000 */
[----:B------:R-:W2:Y:S01]  /*75e0*/  MUFU.EX2 R181, R181 ;  /* 0x000000b500b57308 */ /* 0x000ea20000000800 */
[----:B0-----:R-:W-:Y:S01]  /*75f0*/  F2FP.F16.F32.PACK_AB R164, R177, R176 ;  /* 0x000000b0b1a4723e */ /* 0x001fe200000000ff */
[----:B------:R-:W-:Y:S01]  /*7600*/  FADD.FTZ R199, R199, R200 ;  /* 0x000000c8c7c77221 */ /* 0x000fe20000010000 */
[----:B------:R-:W-:-:S03]  /*7610*/  FADD.FTZ R21, R21, R20 ;  /* 0x0000001415157221 */ /* 0x000fc60000010000 */
[----:B------:R-:W-:Y:S01]  /*7620*/  FADD.FTZ R199, R202, R199 ;  /* 0x000000c7cac77221 */ /* 0x000fe20000010000 */
[----:B------:R-:W-:Y:S01]  /*7630*/  FADD.FTZ R168, R168, R21 ;  /* 0x00000015a8a87221 */ /* 0x000fe20000010000 */
[----:B------:R-:W-:Y:S02]  /*7640*/  MUFU.EX2 R178, R178 ;  /* 0x000000b200b27308 */ /* 0x000fe40000000800 */
[----:B------:R-:W-:Y:S01]  /*7650*/  FADD.FTZ R170, R170, R199 ;  /* 0x000000c7aaaa7221 */ /* 0x000fe20000010000 */
[----:B------:R-:W-:-:S03]  /*7660*/  FADD.FTZ R169, R169, R168 ;  /* 0x000000a8a9a97221 */ /* 0x000fc60000010000 */
[----:B------:R-:W-:Y:S01]  /*7670*/  FADD.FTZ R171, R171, R170 ;  /* 0x000000aaabab7221 */ /* 0x000fe20000010000 */
[----:B------:R-:W-:Y:S01]  /*7680*/  FADD.FTZ R172, R172, R169 ;  /* 0x000000a9acac7221 */ /* 0x000fe20000010000 */
[----:B------:R-:W0:Y:S01]  /*7690*/  MUFU.EX2 R179, R179 ;  /* 0x000000b300b37308 */ /* 0x000e220000000800 */
[----:B--2---:R-:W-:Y:S01]  /*76a0*/  F2FP.F16.F32.PACK_AB R166, R181, R180 ;  /* 0x000000b4b5a6723e */ /* 0x004fe200000000ff */
[----:B------:R-:W-:Y:S01]  /*76b0*/  FADD.FTZ R174, R174, R171 ;  /* 0x000000abaeae7221 */ /* 0x000fe20000010000 */
[----:B------:R-:W-:-:S03]  /*76c0*/  FADD.FTZ R173, R173, R172 ;  /* 0x000000acadad7221 */ /* 0x000fc60000010000 */
[----:B------:R-:W-:Y:S01]  /*76d0*/  FADD.FTZ R175, R175, R174 ;  /* 0x000000aeafaf7221 */ /* 0x000fe20000010000 */
[----:B------:R-:W-:Y:S01]  /*76e0*/  FADD.FTZ R176, R176, R173 ;  /* 0x000000adb0b07221 */ /* 0x000fe20000010000 */
[----:B------:R-:W-:Y:S03]  /*76f0*/  MUFU.EX2 R182, R182 ;  /* 0x000000b600b67308 */ /* 0x000fe60000000800 */
[----:B------:R-:W-:-:S04]  /*7700*/  FADD.FTZ R177, R177, R176 ;  /* 0x000000b0b1b17221 */ /* 0x000fc80000010000 */
[----:B------:R-:W-:Y:S01]  /*7710*/  FADD.FTZ R6, R180, R177 ;  /* 0x000000b1b4067221 */ /* 0x000fe20000010000 */
[----:B------:R-:W2:Y:S01]  /*7720*/  MUFU.EX2 R183, R183 ;  /* 0x000000b700b77308 */ /* 0x000ea20000000800 */
[----:B0-----:R-:W-:Y:S01]  /*7730*/  F2FP.F16.F32.PACK_AB R165, R179, R178 ;  /* 0x000000b2b3a5723e */ /* 0x001fe200000000ff */
[----:B------:R-:W-:Y:S01]  /*7740*/  FADD.FTZ R178, R178, R175 ;  /* 0x000000afb2b27221 */ /* 0x000fe20000010000 */
[----:B------:R-:W-:-:S03]  /*7750*/  FADD.FTZ R6, R181, R6 ;  /* 0x00000006b5067221 */ /* 0x000fc60000010000 */
[----:B------:R-:W-:Y:S01]  /*7760*/  FADD.FTZ R179, R179, R178 ;  /* 0x000000b2b3b37221 */ /* 0x000fe20000010000 */
[----:B--2---:R-:W-:-:S03]  /*7770*/  F2FP.F16.F32.PACK_AB R167, R183, R182 ;  /* 0x000000b6b7a7723e */ /* 0x004fc600000000ff */
[----:B------:R-:W-:Y:S02]  /*7780*/  FADD.FTZ R182, R182, R179 ;  /* 0x000000b3b6b67221 */ /* 0x000fe40000010000 */
[----:B------:R1:W-:Y:S01]  /*7790*/  STSM.16.M88.4 [R185], R164 ;  /* 0x000000a4b9007844 */ /* 0x0003e20000000200 */
[----:B------:R-:W-:Y:S01]  /*77a0*/  WARPGROUP.ARRIVE ;  /* 0x00000000000079c5 */ /* 0x000fe20000000000 */
[----:B------:R-:W-:-:S05]  /*77b0*/  FADD.FTZ R7, R183, R182 ;  /* 0x000000b6b7077221 */ /* 0x000fca0000010000 */
[----:B------:R-:W-:Y:S01]  /*77c0*/  HGMMA.64x256x16.F32 R24, R152, gdesc[UR8].tnspB, R24, gsb0 ;  /* 0x43e0000898187df0 */ /* 0x000fe20008000818 */
        /* <DEDUP_REMOVED lines=22> */
[----:B0-----:R-:W0:Y:S02]  /*7930*/  FENCE.VIEW.ASYNC.S ;  /* 0x00000000000073c6 */ /* 0x001e240000000000 */
[----:B0-----:R-:W-:Y:S01]  /*7940*/  NOP ;  /* 0x0000000000007918 */ /* 0x001fe20000000000 */
[----:B------:R-:W-:Y:S06]  /*7950*/  BAR.ARV 0xe, 0x100 ;  /* 0x0384000000007b1d */ /* 0x000fec0000002000 */
[----:B-1----:R-:W-:Y:S05]  /*7960*/  @!P0 BRA `(.L_x_3430) ;  /* 0x0000000000048947 */ /* 0x002fea0003800000 */
[----:B------:R-:W-:Y:S01]  /*7970*/  BPT.TRAP 0x1 ;  /* 0x000000040000795c */ /* 0x000fe20000300000 */
.L_x_3430:
[----:B------:R-:W-:Y:S01]  /*7980*/  UIADD3 UR7, UR7, 0x38860, URZ ;  /* 0x0003886007077890 */ /* 0x000fe2000fffe03f */
[----:B------:R-:W-:Y:S01]  /*7990*/  IMAD.MOV.U32 R193, RZ, RZ, R5 ;  /* 0x000000ffffc17224 */ /* 0x000fe200078e0005 */
[----:B------:R-:W-:Y:S01]  /*79a0*/  UMOV UR10, UR36 ;  /* 0x00000024000a7c82 */ /* 0x000fe20008000000 */
[----:B------:R-:W-:Y:S01]  /*79b0*/  IMAD.MOV.U32 R9, RZ, RZ, R3 ;  /* 0x000000ffff097224 */ /* 0x000fe200078e0003 */
[----:B------:R-:W-:-:S09]  /*79c0*/  UPRMT UR7, UR37, 0x654, UR7 ;  /* 0x0000065425077896 */ /* 0x000fd20008000007 */
[----:B------:R-:W-:Y:S01]  /*79d0*/  SYNCS.ARRIVE.TRANS64.RED.A1T0 RZ, [UR7], RZ ;  /* 0x000000ffffff79a7 */ /* 0x000fe20008100407 */
[----:B------:R-:W-:Y:S05]  /*79e0*/  @P1 BRA `(.L_x_3431) ;  /* 0xffffffd400601947 */ /* 0x000fea000383ffff */
.L_x_3420:
[----:B------:R-:W0:Y:S01]  /*79f0*/  SHFL.BFLY PT, R9, R6, 0x2, 0x1f ;  /* 0x0c401f0006097f89 */ /* 0x000e2200000e0000 */
[----:B------:R-:W-:Y:S02]  /*7a00*/  IMAD.MOV R14, RZ, RZ, -R22 ;  /* 0x000000ffff0e7224 */ /* 0x000fe400078e0a16 */
[----:B------:R-:W-:Y:S01]  /*7a10*/  VIADD R206, R206, 0x1 ;  /* 0x00000001cece7836 */ /* 0x000fe20000000000 */
[----:B------:R-:W1:Y:S01]  /*7a20*/  SHFL.BFLY PT, R8, R7, 0x2, 0x1f ;  /* 0x0c401f0007087f89 */ /* 0x000e6200000e0000 */
[----:B------:R-:W-:Y:S08]  /*7a30*/  BAR.ARV 0x8, 0x100 ;  /* 0x0204000000007b1d */ /* 0x000ff00000002000 */
[----:B------:R-:W-:Y:S01]  /*7a40*/  BAR.SYNC.DEFER_BLOCKING 0xf, 0x100 ;  /* 0x03c4000000007b1d */ /* 0x000fe20000010000 */
[----:B------:R-:W-:Y:S01]  /*7a50*/  ISETP.NE.AND P2, PT, R19, R14, PT ;  /* 0x0000000e1300720c */ /* 0x000fe20003f45270 */
[----:B0-----:R-:W-:Y:S01]  /*7a60*/  FADD.FTZ R0, R9, R6 ;  /* 0x0000000609007221 */ /* 0x001fe20000010000 */
[----:B------:R-:W-:-:S02]  /*7a70*/  IMAD.MOV.U32 R6, RZ, RZ, RZ ;  /* 0x000000ffff067224 */ /* 0x000fc400078e00ff */
[----:B-1----:R-:W-:Y:S02]  /*7a80*/  FADD.FTZ R11, R8, R7 ;  /* 0x00000007080b7221 */ /* 0x002fe40000010000 */
[----:B------:R-:W0:Y:S01]  /*7a90*/  SHFL.BFLY PT, R9, R0, 0x1, 0x1f ;  /* 0x0c201f0000097f89 */ /* 0x000e2200000e0000 */
[----:B------:R-:W-:Y:S02]  /*7aa0*/  IMAD.MOV.U32 R8, RZ, RZ, RZ ;  /* 0x000000ffff087224 */ /* 0x000fe400078e00ff */
[----:B------:R-:W-:Y:S01]  /*7ab0*/  IMAD.U32 R7, RZ, RZ, UR36 ;  /* 0x00000024ff077e24 */ /* 0x000fe2000f8e00ff */
[----:B------:R-:W1:Y:S01]  /*7ac0*/  SHFL.BFLY PT, R12, R11, 0x1, 0x1f ;  /* 0x0c201f000b0c7f89 */ /* 0x000e6200000e0000 */
[----:B------:R-:W-:-:S04]  /*7ad0*/  UIADD3 UR36, UR36, 0x1, URZ ;  /* 0x0000000124247890 */ /* 0x000fc8000fffe03f */
[----:B------:R-:W-:-:S04]  /*7ae0*/  UISETP.NE.AND UP0, UPT, UR36, 0x2, UPT ;  /* 0x000000022400788c */ /* 0x000fc8000bf05270 */
[----:B------:R-:W-:Y:S02]  /*7af0*/  USEL UR4, URZ, 0x1, UP0 ;  /* 0x000000013f047887 */ /* 0x000fe40008000000 */
[----:B------:R-:W-:-:S04]  /*7b00*/  USEL UR36, UR36, URZ, UP0 ;  /* 0x0000003f24247287 */ /* 0x000fc80008000000 */
[----:B------:R-:W-:Y:S01]  /*7b10*/  LOP3.LUT R2, R2, UR4, RZ, 0x3c, !PT ;  /* 0x0000000402027c12 */ /* 0x000fe2000f8e3cff */
[----:B0-----:R-:W-:Y:S01]  /*7b20*/  FADD.FTZ R10, R0, R9 ;  /* 0x00000009000a7221 */ /* 0x001fe20000010000 */
[----:B------:R-:W-:Y:S02]  /*7b30*/  @!P2 IMAD R0, R7, 0x40, R16 ;  /* 0x000000400700a824 */ /* 0x000fe400078e0210 */
[----:B-1----:R-:W-:Y:S02]  /*7b40*/  FADD.FTZ R9, R11, R12 ;  /* 0x0000000c0b097221 */ /* 0x002fe40000010000 */
[----:B------:R-:W-:Y:S01]  /*7b50*/  FSETP.NE.FTZ.AND P0, PT, R10, RZ, PT ;  /* 0x000000ff0a00720b */ /* 0x000fe20003f15000 */
[----:B------:R-:W-:Y:S01]  /*7b60*/  IMAD.MOV.U32 R12, RZ, RZ, -0x800000 ;  /* 0xff800000ff0c7424 */ /* 0x000fe200078e00ff */
[----:B------:R-:W-:Y:S02]  /*7b70*/  @!P2 LEA R0, R0, UR38, 0x2 ;  /* 0x000000260000ac11 */ /* 0x000fe4000f8e10ff */
[----:B------:R-:W-:-:S09]  /*7b80*/  FSETP.NE.FTZ.AND P1, PT, R9, RZ, PT ;  /* 0x000000ff0900720b */ /* 0x000fd20003f35000 */
[----:B------:R-:W0:Y:S08]  /*7b90*/  @P0 MUFU.RCP R8, R10 ;  /* 0x0000000a00080308 */ /* 0x000e300000001000 */
        /* <DEDUP_REMOVED lines=69> */
[C---:B0-----:R-:W-:Y:S01]  /*7ff0*/  @P0 FMUL.FTZ R8, R4.reuse, 0.69314718246459960938 ;  /* 0x3f31721804080820 */ /* 0x041fe20000410000 */
[----:B------:R-:W-:Y:S01]  /*8000*/  @P1 FMUL.FTZ R4, R4, 0.69314718246459960938 ;  /* 0x3f31721804041820 */ /* 0x000fe20000410000 */
[----:B--2---:R-:W-:Y:S01]  /*8010*/  @P0 FMUL.FTZ R11, R10, 0.69314718246459960938 ;  /* 0x3f3172180a0b0820 */ /* 0x004fe20000410000 */
[----:B---3--:R-:W-:Y:S01]  /*8020*/  @P1 FMUL.FTZ R9, R9, 0.69314718246459960938 ;  /* 0x3f31721809091820 */ /* 0x008fe20000410000 */
[----:B-1----:R-:W-:-:S02]  /*8030*/  IMAD.MOV.U32 R0, RZ, RZ, -0x800000 ;  /* 0xff800000ff007424 */ /* 0x002fc400078e00ff */
        /* <DEDUP_REMOVED lines=66> */
[----:B------:R-:W-:Y:S06]  /*8460*/  BAR.ARV 0xe, 0x100 ;  /* 0x0384000000007b1d */ /* 0x000fec0000002000 */
.L_x_3406:
[----:B------:R-:W0:Y:S01]  /*8470*/  S2UR UR6, SR_SWINHI ;  /* 0x00000000000679c3 */ /* 0x000e220000002f00 */
[----:B------:R-:W-:-:S07]  /*8480*/  IMAD R3, R214, 0x40, R18 ;  /* 0x00000040d6037824 */ /* 0x000fce00078e0212 */
[----:B------:R-:W-:Y:S01]  /*8490*/  BAR.SYNC.DEFER_BLOCKING 0x1, 0x100 ;  /* 0x0044000000007b1d */ /* 0x000fe20000010000 */
        /* <DEDUP_REMOVED lines=15> */
[----:B------:R-:W-:Y:S01]  /*8590*/  F2FP.F16.F32.PACK_AB R146, R149, R148 ;  /* 0x000000949592723e */ /* 0x000fe200000000ff */
[----:B------:R-:W-:Y:S01]  /*85a0*/  IMAD.U32 R73, RZ, RZ, UR5 ;  /* 0x00000005ff497e24 */ /* 0x000fe2000f8e00ff */
[----:B------:R-:W-:Y:S01]  /*85b0*/  F2FP.F16.F32.PACK_AB R147, R151, R150 ;  /* 0x000000969793723e */ /* 0x000fe200000000ff */
[----:B------:R-:W-:Y:S01]  /*85c0*/  ULDC UR4, c[0x0][0xc] ;  /* 0x0000030000047ab9 */ /* 0x000fe20000000800 */
[----:B------:R-:W-:Y:S01]  /*85d0*/  IMAD.WIDE R4, R218, 0x2, R72 ;  /* 0x00000002da047825 */ /* 0x000fe200078e0248 */
[----:B------:R-:W-:-:S03]  /*85e0*/  UIADD3 UR39, UR4, UR39, URZ ;  /* 0x0000002704277290 */ /* 0x000fc6000fffe03f */
[----:B------:R-:W-:Y:S01]  /*85f0*/  IMAD.WIDE R72, R3, 0x2, R72 ;  /* 0x0000000203487825 */ /* 0x000fe200078e0248 */
[C---:B------:R-:W-:Y:S02]  /*8600*/  IADD3 R40, P1, R4.reuse, 0x20, RZ ;  /* 0x0000002004287810 */ /* 0x040fe40007f3e0ff */
[----:B------:R-:W-:Y:S02]  /*8610*/  IADD3 R48, P3, R4, 0x2000, RZ ;  /* 0x0000200004307810 */ /* 0x000fe40007f7e0ff */
[----:B------:R-:W-:Y:S01]  /*8620*/  LOP3.LUT R37, R40, 0x380, RZ, 0xc0, !PT ;  /* 0x0000038028257812 */ /* 0x000fe200078ec0ff */
[--C-:B------:R-:W-:Y:S01]  /*8630*/  IMAD.X R123, RZ, RZ, R5.reuse, P1 ;  /* 0x000000ffff7b7224 */ /* 0x100fe200008e0605 */
[----:B------:R-:W-:Y:S01]  /*8640*/  IADD3 R44, P0, R4, 0x40, RZ ;  /* 0x00000040042c7810 */ /* 0x000fe20007f1e0ff */
[--C-:B------:R-:W-:Y:S01]  /*8650*/  IMAD.X R135, RZ, RZ, R5.reuse, P3 ;  /* 0x000000ffff877224 */ /* 0x100fe200018e0605 */
[----:B------:R-:W-:Y:S02]  /*8660*/  SHF.R.U64 R37, R37, 0x3, RZ ;  /* 0x0000000325257819 */ /* 0x000fe400000012ff */
[----:B------:R-:W-:Y:S01]  /*8670*/  LOP3.LUT R45, R48, 0x380, RZ, 0xc0, !PT ;  /* 0x00000380302d7812 */ /* 0x000fe200078ec0ff */
[----:B------:R-:W-:Y:S01]  /*8680*/  IMAD.X R127, RZ, RZ, R5, P0 ;  /* 0x000000ffff7f7224 */ /* 0x000fe200000e0605 */
[----:B------:R-:W-:-:S02]  /*8690*/  LOP3.LUT R122, R37, R40, RZ, 0x3c, !PT ;  /* 0x00000028257a7212 */ /* 0x000fc400078e3cff */
[----:B------:R-:W-:Y:S02]  /*86a0*/  LOP3.LUT R37, R44, 0x380, RZ, 0xc0, !PT ;  /* 0x000003802c257812 */ /* 0x000fe400078ec0ff */
[----:B------:R-:W-:Y:S02]  /*86b0*/  SHF.R.U64 R45, R45, 0x3, RZ ;  /* 0x000000032d2d7819 */ /* 0x000fe400000012ff */
[C---:B------:R-:W-:Y:S02]  /*86c0*/  IADD3 R10, P1, R4.reuse, 0x4000, RZ ;  /* 0x00004000040a7810 */ /* 0x040fe40007f3e0ff */
[----:B------:R-:W-:Y:S02]  /*86d0*/  SHF.R.U64 R37, R37, 0x3, RZ ;  /* 0x0000000325257819 */ /* 0x000fe400000012ff */
[C---:B------:R-:W-:Y:S01]  /*86e0*/  IADD3 R52, P6, R4.reuse, 0x2020, RZ ;  /* 0x0000202004347810 */ /* 0x040fe20007fde0ff */
[----:B------:R-:W-:Y:S01]  /*86f0*/  IMAD.X R11, RZ, RZ, R5, P1 ;  /* 0x000000ffff0b7224 */ /* 0x000fe200008e0605 */
[----:B------:R-:W-:-:S02]  /*8700*/  IADD3 R8, P5, R4, 0x2040, RZ ;  /* 0x0000204004087810 */ /* 0x000fc40007fbe0ff */
[----:B------:R-:W-:Y:S01]  /*8710*/  LOP3.LUT R134, R45, R48, RZ, 0x3c, !PT ;  /* 0x000000302d867212 */ /* 0x000fe200078e3cff */
[--C-:B------:R-:W-:Y:S01]  /*8720*/  IMAD.X R139, RZ, RZ, R5.reuse, P6 ;  /* 0x000000ffff8b7224 */ /* 0x100fe200030e0605 */
[----:B------:R-:W-:Y:S01]  /*8730*/  LOP3.LUT R45, R10, 0x380, RZ, 0xc0, !PT ;  /* 0x000003800a2d7812 */ /* 0x000fe200078ec0ff */
[--C-:B------:R-:W-:Y:S01]  /*8740*/  IMAD.X R143, RZ, RZ, R5.reuse, P5 ;  /* 0x000000ffff8f7224 */ /* 0x100fe200028e0605 */
[----:B------:R-:W-:Y:S02]  /*8750*/  IADD3 R41, P4, R4, 0x60, RZ ;  /* 0x0000006004297810 */ /* 0x000fe40007f9e0ff */
[----:B------:R-:W-:Y:S02]  /*8760*/  LOP3.LUT R126, R37, R44, RZ, 0x3c, !PT ;  /* 0x0000002c257e7212 */ /* 0x000fe400078e3cff */
[----:B------:R-:W-:Y:S01]  /*8770*/  LOP3.LUT R37, R8, 0x380, RZ, 0xc0, !PT ;  /* 0x0000038008257812 */ /* 0x000fe200078ec0ff */
[----:B------:R-:W-:Y:S01]  /*8780*/  IMAD.X R131, RZ, RZ, R5, P4 ;  /* 0x000000ffff837224 */ /* 0x000fe200020e0605 */
[----:B------:R-:W-:-:S02]  /*8790*/  SHF.R.U64 R45, R45, 0x3, RZ ;  /* 0x000000032d2d7819 */ /* 0x000fc400000012ff */
[C---:B------:R-:W-:Y:S02]  /*87a0*/  IADD3 R28, P6, R4.reuse, 0x6000, RZ ;  /* 0x00006000041c7810 */ /* 0x040fe40007fde0ff */
[----:B------:R-:W-:Y:S02]  /*87b0*/  SHF.R.U64 R37, R37, 0x3, RZ ;  /* 0x0000000325257819 */ /* 0x000fe400000012ff */
[----:B------:R-:W-:Y:S01]  /*87c0*/  IADD3 R14, P4, R4, 0x4040, RZ ;  /* 0x00004040040e7810 */ /* 0x000fe20007f9e0ff */
[--C-:B------:R-:W-:Y:S01]  /*87d0*/  IMAD.X R101, RZ, RZ, R5.reuse, P6 ;  /* 0x000000ffff657224 */ /* 0x100fe200030e0605 */
[----:B------:R-:W-:Y:S02]  /*87e0*/  LOP3.LUT R10, R45, R10, RZ, 0x3c, !PT ;  /* 0x0000000a2d0a7212 */ /* 0x000fe400078e3cff */
[----:B------:R-:W-:Y:S01]  /*87f0*/  LOP3.LUT R45, R28, 0x380, RZ, 0xc0, !PT ;  /* 0x000003801c2d7812 */ /* 0x000fe200078ec0ff */
[----:B------:R-:W-:Y:S01]  /*8800*/  IMAD.X R53, RZ, RZ, R5, P4 ;  /* 0x000000ffff357224 */ /* 0x000fe200020e0605 */
[----:B------:R-:W-:-:S02]  /*8810*/  LOP3.LUT R49, R52, 0x380, RZ, 0xc0, !PT ;  /* 0x0000038034317812 */ /* 0x000fc400078ec0ff */
[----:B------:R-:W-:Y:S02]  /*8820*/  LOP3.LUT R142, R37, R8, RZ, 0x3c, !PT ;  /* 0x00000008258e7212 */ /* 0x000fe400078e3cff */
[----:B------:R-:W-:Y:S02]  /*8830*/  LOP3.LUT R25, R4, 0x380, RZ, 0xc0, !PT ;  /* 0x0000038004197812 */ /* 0x000fe400078ec0ff */
[----:B------:R-:W-:Y:S02]  /*8840*/  LOP3.LUT R37, R14, 0x380, RZ, 0xc0, !PT ;  /* 0x000003800e257812 */ /* 0x000fe400078ec0ff */
[C---:B------:R-:W-:Y:S02]  /*8850*/  IADD3 R36, P2, R4.reuse, 0x2060, RZ ;  /* 0x0000206004247810 */ /* 0x040fe40007f5e0ff */
[----:B------:R-:W-:Y:S02]  /*8860*/  SHF.R.U64 R45, R45, 0x3, RZ ;  /* 0x000000032d2d7819 */ /* 0x000fe400000012ff */
[C---:B------:R-:W-:Y:S01]  /*8870*/  IADD3 R3, P1, R4.reuse, 0x6060, RZ ;  /* 0x0000606004037810 */ /* 0x040fe20007f3e0ff */
[----:B------:R-:W-:Y:S01]  /*8880*/  IMAD.X R9, RZ, RZ, R5, P2 ;  /* 0x000000ffff097224 */ /* 0x000fe200010e0605 */
[----:B------:R-:W-:-:S02]  /*8890*/  IADD3 R24, P3, R4, 0x4060, RZ ;  /* 0x0000406004187810 */ /* 0x000fc40007f7e0ff */
[----:B------:R-:W-:Y:S01]  /*88a0*/  SHF.R.U64 R49, R49, 0x3, RZ ;  /* 0x0000000331317819 */ /* 0x000fe200000012ff */
[--C-:B------:R-:W-:Y:S01]  /*88b0*/  IMAD.X R29, RZ, RZ, R5.reuse, P1 ;  /* 0x000000ffff1d7224 */ /* 0x100fe200008e0605 */
[----:B------:R-:W-:Y:S01]  /*88c0*/  SHF.R.U64 R25, R25, 0x3, RZ ;  /* 0x0000000319197819 */ /* 0x000fe200000012ff */
[----:B------:R-:W-:Y:S01]  /*88d0*/  IMAD.X R69, RZ, RZ, R5, P3 ;  /* 0x000000ffff457224 */ /* 0x000fe200018e0605 */
[----:B------:R-:W-:Y:S02]  /*88e0*/  SHF.R.U64 R37, R37, 0x3, RZ ;  /* 0x0000000325257819 */ /* 0x000fe400000012ff */
[----:B------:R-:W-:Y:S02]  /*88f0*/  LOP3.LUT R100, R45, R28, RZ, 0x3c, !PT ;  /* 0x0000001c2d647212 */ /* 0x000fe400078e3cff */
[----:B------:R-:W-:Y:S02]  /*8900*/  LOP3.LUT R40, R41, 0x380, RZ, 0xc0, !PT ;  /* 0x0000038029287812 */ /* 0x000fe400078ec0ff */
[----:B------:R-:W-:-:S02]  /*8910*/  LOP3.LUT R28, R3, 0x380, RZ, 0xc0, !PT ;  /* 0x00000380031c7812 */ /* 0x000fc400078ec0ff */
[C---:B------:R-:W-:Y:S02]  /*8920*/  IADD3 R32, P0, R4.reuse, 0x4020, RZ ;  /* 0x0000402004207810 */ /* 0x040fe40007f1e0ff */
[C---:B------:R-:W-:Y:S02]  /*8930*/  IADD3 R20, P5, R4.reuse, 0x6020, RZ ;  /* 0x0000602004147810 */ /* 0x040fe40007fbe0ff */
[----:B------:R-:W-:Y:S01]  /*8940*/  IADD3 R6, P2, R4, 0x6040, RZ ;  /* 0x0000604004067810 */ /* 0x000fe20007f5e0ff */
[--C-:B------:R-:W-:Y:S01]  /*8950*/  IMAD.X R33, RZ, RZ, R5.reuse, P0 ;  /* 0x000000ffff217224 */ /* 0x100fe200000e0605 */
[----:B------:R-:W-:Y:S01]  /*8960*/  LOP3.LUT R138, R49, R52, RZ, 0x3c, !PT ;  /* 0x00000034318a7212 */ /* 0x000fe200078e3cff */
[--C-:B------:R-:W-:Y:S01]  /*8970*/  IMAD.X R119, RZ, RZ, R5.reuse, P5 ;  /* 0x000000ffff777224 */ /* 0x100fe200028e0605 */
[----:B------:R-:W-:Y:S01]  /*8980*/  LOP3.LUT R4, R25, R4, RZ, 0x3c, !PT ;  /* 0x0000000419047212 */ /* 0x000fe200078e3cff */
[----:B------:R-:W-:Y:S01]  /*8990*/  IMAD.X R25, RZ, RZ, R5, P2 ;  /* 0x000000ffff197224 */ /* 0x000fe200010e0605 */
[----:B------:R-:W-:-:S02]  /*89a0*/  LOP3.LUT R52, R37, R14, RZ, 0x3c, !PT ;  /* 0x0000000e25347212 */ /* 0x000fc400078e3cff */
[----:B------:R-:W-:Y:S02]  /*89b0*/  IADD3 R37, P3, R72, 0x2000, RZ ;  /* 0x0000200048257810 */ /* 0x000fe40007f7e0ff */
[----:B------:R-:W-:Y:S02]  /*89c0*/  SHF.R.U64 R40, R40, 0x3, RZ ;  /* 0x0000000328287819 */ /* 0x000fe400000012ff */
[----:B------:R-:W-:Y:S02]  /*89d0*/  SHF.R.U64 R28, R28, 0x3, RZ ;  /* 0x000000031c1c7819 */ /* 0x000fe400000012ff */
[----:B------:R-:W-:Y:S02]  /*89e0*/  MOV R57, R4 ;  /* 0x0000000400397202 */ /* 0x000fe40000000f00 */
[----:B------:R-:W-:Y:S01]  /*89f0*/  F2FP.F16.F32.PACK_AB R4, R15, R21 ;  /* 0x000000150f04723e */ /* 0x000fe200000000ff */
[----:B------:R-:W-:Y:S01]  /*8a00*/  IMAD.X R21, RZ, RZ, R73, P3 ;  /* 0x000000ffff157224 */ /* 0x000fe200018e0649 */
[----:B------:R-:W-:-:S02]  /*8a10*/  LOP3.LUT R130, R40, R41, RZ, 0x3c, !PT ;  /* 0x0000002928827212 */ /* 0x000fc400078e3cff */
[----:B------:R-:W-:Y:S02]  /*8a20*/  LOP3.LUT R28, R28, R3, RZ, 0x3c, !PT ;  /* 0x000000031c1c7212 */ /* 0x000fe400078e3cff */
[----:B------:R-:W-:Y:S02]  /*8a30*/  LOP3.LUT R41, R36, 0x380, RZ, 0xc0, !PT ;  /* 0x0000038024297812 */ /* 0x000fe400078ec0ff */
[----:B------:R-:W-:Y:S02]  /*8a40*/  IADD3 R3, P3, R72, 0x9000, RZ ;  /* 0x0000900048037810 */ /* 0x000fe40007f7e0ff */
[----:B------:R-:W-:Y:S02]  /*8a50*/  LOP3.LUT R49, R32, 0x380, RZ, 0xc0, !PT ;  /* 0x0000038020317812 */ /* 0x000fe400078ec0ff */
[----:B------:R-:W-:Y:S02]  /*8a60*/  SHF.R.U64 R41, R41, 0x3, RZ ;  /* 0x0000000329297819 */ /* 0x000fe400000012ff */
[----:B------:R-:W-:-:S02]  /*8a70*/  LOP3.LUT R56, R3, 0x380, RZ, 0xc0, !PT ;  /* 0x0000038003387812 */ /* 0x000fc400078ec0ff */
[----:B------:R-:W-:Y:S02]  /*8a80*/  SHF.R.U64 R49, R49, 0x3, RZ ;  /* 0x0000000331317819 */ /* 0x000fe400000012ff */
[----:B------:R-:W-:Y:S02]  /*8a90*/  LOP3.LUT R8, R41, R36, RZ, 0x3c, !PT ;  /* 0x0000002429087212 */ /* 0x000fe400078e3cff */
[----:B------:R-:W-:Y:S02]  /*8aa0*/  SHF.R.U64 R56, R56, 0x3, RZ ;  /* 0x0000000338387819 */ /* 0x000fe400000012ff */
[----:B------:R-:W-:Y:S02]  /*8ab0*/  LOP3.LUT R41, R24, 0x380, RZ, 0xc0, !PT ;  /* 0x0000038018297812 */ /* 0x000fe400078ec0ff */
[----:B------:R-:W-:Y:S02]  /*8ac0*/  LOP3.LUT R32, R49, R32, RZ, 0x3c, !PT ;  /* 0x0000002031207212 */ /* 0x000fe400078e3cff */
[----:B------:R-:W-:-:S02]  /*8ad0*/  LOP3.LUT R56, R56, R3, RZ, 0x3c, !PT ;  /* 0x0000000338387212 */ /* 0x000fc400078e3cff */
[----:B------:R-:W-:Y:S01]  /*8ae0*/  LOP3.LUT R49, R20, 0x380, RZ, 0xc0, !PT ;  /* 0x0000038014317812 */ /* 0x000fe200078ec0ff */
[----:B------:R-:W0:Y:S01]  /*8af0*/  SHFL.IDX PT, R3, R213, RZ, 0x1f ;  /* 0x00001fffd5037589 */ /* 0x000e2200000e0000 */
[----:B------:R-:W-:Y:S02]  /*8b00*/  SHF.R.U64 R41, R41, 0x3, RZ ;  /* 0x0000000329297819 */ /* 0x000fe400000012ff */
[----:B------:R-:W-:Y:S02]  /*8b10*/  SHF.R.U64 R49, R49, 0x3, RZ ;  /* 0x0000000331317819 */ /* 0x000fe400000012ff */
[----:B------:R-:W-:Y:S02]  /*8b20*/  LOP3.LUT R68, R41, R24, RZ, 0x3c, !PT ;  /* 0x0000001829447212 */ /* 0x000fe400078e3cff */
[----:B------:R-:W-:Y:S02]  /*8b30*/  IADD3 R41, P2, R72, 0x1000, RZ ;  /* 0x0000100048297810 */ /* 0x000fe40007f5e0ff */
[----:B------:R-:W-:-:S02]  /*8b40*/  LOP3.LUT R45, R6, 0x380, RZ, 0xc0, !PT ;  /* 0x00000380062d7812 */ /* 0x000fc400078ec0ff */
[----:B------:R-:W-:Y:S01]  /*8b50*/  LOP3.LUT R118, R49, R20, RZ, 0x3c, !PT ;  /* 0x0000001431767212 */ /* 0x000fe200078e3cff */
[----:B------:R-:W-:Y:S01]  /*8b60*/  IMAD.X R15, RZ, RZ, R73, P2 ;  /* 0x000000ffff0f7224 */ /* 0x000fe200010e0649 */
[----:B------:R-:W-:Y:S02]  /*8b70*/  LOP3.LUT R14, R41, 0x380, RZ, 0xc0, !PT ;  /* 0x00000380290e7812 */ /* 0x000fe400078ec0ff */
[----:B------:R-:W-:Y:S02]  /*8b80*/  LOP3.LUT R20, R37, 0x380, RZ, 0xc0, !PT ;  /* 0x0000038025147812 */ /* 0x000fe400078ec0ff */
[----:B------:R-:W-:Y:S02]  /*8b90*/  SHF.R.U64 R45, R45, 0x3, RZ ;  /* 0x000000032d2d7819 */ /* 0x000fe400000012ff */
[----:B------:R-:W-:Y:S02]  /*8ba0*/  SHF.R.U64 R14, R14, 0x3, RZ ;  /* 0x000000030e0e7819 */ /* 0x000fe400000012ff */
[----:B------:R-:W-:-:S02]  /*8bb0*/  SHF.R.U64 R20, R20, 0x3, RZ ;  /* 0x0000000314147819 */ /* 0x000fc400000012ff */
[----:B------:R-:W-:Y:S02]  /*8bc0*/  LOP3.LUT R24, R45, R6, RZ, 0x3c, !PT ;  /* 0x000000062d187212 */ /* 0x000fe400078e3cff */
[----:B------:R-:W-:Y:S02]  /*8bd0*/  F2FP.F16.F32.PACK_AB R6, R7, R193 ;  /* 0x000000c10706723e */ /* 0x000fe400000000ff */
[----:B------:R-:W-:Y:S02]  /*8be0*/  LOP3.LUT R14, R14, R41, RZ, 0x3c, !PT ;  /* 0x000000290e0e7212 */ /* 0x000fe400078e3cff */
[----:B------:R-:W-:Y:S02]  /*8bf0*/  LOP3.LUT R20, R20, R37, RZ, 0x3c, !PT ;  /* 0x0000002514147212 */ /* 0x000fe400078e3cff */
[----:B------:R-:W-:Y:S02]  /*8c00*/  F2FP.F16.F32.PACK_AB R5, R27, R26 ;  /* 0x0000001a1b05723e */ /* 0x000fe400000000ff */
[----:B------:R-:W-:-:S02]  /*8c10*/  F2FP.F16.F32.PACK_AB R7, R31, R30 ;  /* 0x0000001e1f07723e */ /* 0x000fc400000000ff */
[C---:B------:R-:W-:Y:S02]  /*8c20*/  IADD3 R37, P4, R72.reuse, 0x3000, RZ ;  /* 0x0000300048257810 */ /* 0x040fe40007f9e0ff */
[C---:B------:R-:W-:Y:S01]  /*8c30*/  IADD3 R41, P5, R72.reuse, 0x4000, RZ ;  /* 0x0000400048297810 */ /* 0x040fe20007fbe0ff */
[----:B------:R1:W-:Y:S01]  /*8c40*/  STSM.16.M88.4 [R57], R4 ;  /* 0x0000000439007844 */ /* 0x0003e20000000200 */
[C---:B------:R-:W-:Y:S02]  /*8c50*/  IADD3 R45, P6, R72.reuse, 0x5000, RZ ;  /* 0x00005000482d7810 */ /* 0x040fe40007fde0ff */
[C---:B------:R-:W-:Y:S02]  /*8c60*/  IADD3 R49, P0, R72.reuse, 0x6000, RZ ;  /* 0x0000600048317810 */ /* 0x040fe40007f1e0ff */
[C---:B------:R-:W-:Y:S02]  /*8c70*/  IADD3 R65, P1, R72.reuse, 0x7000, RZ ;  /* 0x0000700048417810 */ /* 0x040fe40007f3e0ff */
[----:B------:R-:W-:-:S02]  /*8c80*/  IADD3 R61, P2, R72, 0x8000, RZ ;  /* 0x00008000483d7810 */ /* 0x000fc40007f5e0ff */
[----:B------:R-:W-:Y:S02]  /*8c90*/  LOP3.LUT R36, R37, 0x380, RZ, 0xc0, !PT ;  /* 0x0000038025247812 */ /* 0x000fe400078ec0ff */
[----:B------:R-:W-:Y:S02]  /*8ca0*/  LOP3.LUT R40, R41, 0x380, RZ, 0xc0, !PT ;  /* 0x0000038029287812 */ /* 0x000fe400078ec0ff */
[----:B------:R-:W-:Y:S02]  /*8cb0*/  LOP3.LUT R44, R45, 0x380, RZ, 0xc0, !PT ;  /* 0x000003802d2c7812 */ /* 0x000fe400078ec0ff */
[----:B------:R-:W-:Y:S01]  /*8cc0*/  LOP3.LUT R48, R49, 0x380, RZ, 0xc0, !PT ;  /* 0x0000038031307812 */ /* 0x000fe200078ec0ff */
[----:B-1----:R-:W-:Y:S01]  /*8cd0*/  IMAD.X R57, RZ, RZ, R73, P3 ;  /* 0x000000ffff397224 */ /* 0x002fe200018e0649 */
[----:B------:R-:W-:Y:S02]  /*8ce0*/  LOP3.LUT R64, R65, 0x380, RZ, 0xc0, !PT ;  /* 0x0000038041407812 */ /* 0x000fe400078ec0ff */
[----:B------:R-:W-:-:S02]  /*8cf0*/  LOP3.LUT R60, R61, 0x380, RZ, 0xc0, !PT ;  /* 0x000003803d3c7812 */ /* 0x000fc400078ec0ff */
[----:B0-----:R-:W-:Y:S02]  /*8d00*/  ISETP.NE.AND P3, PT, R3, RZ, PT ;  /* 0x000000ff0300720c */ /* 0x001fe40003f65270 */
[----:B------:R-:W-:Y:S02]  /*8d10*/  LOP3.LUT R3, R72, 0x380, RZ, 0xc0, !PT ;  /* 0x0000038048037812 */ /* 0x000fe400078ec0ff */
        /* <DEDUP_REMOVED lines=24> */
[----:B------:R-:W-:Y:S02]  /*8ea0*/  IADD3 R77, P2, R72, 0xf000, RZ ;  /* 0x0000f000484d7810 */ /* 0x000fe40007f5e0ff */
[----:B------:R-:W-:-:S02]  /*8eb0*/  MOV R27, R126 ;  /* 0x0000007e001b7202 */ /* 0x000fc40000000f00 */
[----:B------:R-:W-:Y:S02]  /*8ec0*/  LOP3.LUT R72, R3, R72, RZ, 0x3c, !PT ;  /* 0x0000004803487212 */ /* 0x000fe400078e3cff */
[----:B------:R-:W-:Y:S02]  /*8ed0*/  MOV R26, R122 ;  /* 0x0000007a001a7202 */ /* 0x000fe40000000f00 */
[----:B------:R-:W-:Y:S02]  /*8ee0*/  MOV R127, R8 ;  /* 0x00000008007f7202 */ /* 0x000fe40000000f00 */
[----:B------:R-:W-:Y:S02]  /*8ef0*/  MOV R3, R10 ;  /* 0x0000000a00037202 */ /* 0x000fe40000000f00 */
[----:B------:R-:W-:Y:S02]  /*8f00*/  F2FP.F16.F32.PACK_AB R4, R210, R211 ;  /* 0x000000d3d204723e */ /* 0x000fe400000000ff */
        /* <DEDUP_REMOVED lines=8> */
[----:B------:R-:W-:Y:S02]  /*8f90*/  MOV R38, R24 ;  /* 0x0000001800267202 */ /* 0x000fe40000000f00 */
[----:B------:R-:W-:Y:S01]  /*8fa0*/  MOV R130, R130 ;  /* 0x0000008200827202 */ /* 0x000fe20000000f00 */
[----:B------:R1:W-:Y:S01]  /*8fb0*/  STSM.16.M88.4 [R27], R8 ;  /* 0x000000081b007844 */ /* 0x0003e20000000200 */
[----:B------:R-:W-:Y:S02]  /*8fc0*/  MOV R39, R28 ;  /* 0x0000001c00277202 */ /* 0x000fe40000000f00 */
[----:B------:R-:W-:Y:S02]  /*8fd0*/  F2FP.F16.F32.PACK_AB R24, R201, R202 ;  /* 0x000000cac918723e */ /* 0x000fe400000000ff */
[----:B------:R-:W-:Y:S02]  /*8fe0*/  F2FP.F16.F32.PACK_AB R25, R51, R50 ;  /* 0x000000323319723e */ /* 0x000fe400000000ff */
[----:B------:R-:W-:-:S02]  /*8ff0*/  MOV R134, R134 ;  /* 0x0000008600867202 */ /* 0x000fc40000000f00 */
[----:B0-----:R-:W-:Y:S02]  /*9000*/  F2FP.F16.F32.PACK_AB R26, R199, R200 ;  /* 0x000000c8c71a723e */ /* 0x001fe400000000ff */
[----:B------:R-:W-:Y:S02]  /*9010*/  F2FP.F16.F32.PACK_AB R28, R197, R198 ;  /* 0x000000c6c51c723e */ /* 0x000fe400000000ff */
[----:B------:R-:W-:Y:S02]  /*9020*/  F2FP.F16.F32.PACK_AB R29, R59, R58 ;  /* 0x0000003a3b1d723e */ /* 0x000fe400000000ff */
[----:B------:R-:W-:Y:S02]  /*9030*/  F2FP.F16.F32.PACK_AB R30, R195, R196 ;  /* 0x000000c4c31e723e */ /* 0x000fe400000000ff */
[----:B-1----:R-:W-:Y:S02]  /*9040*/  F2FP.F16.F32.PACK_AB R27, R55, R54 ;  /* 0x00000036371b723e */ /* 0x002fe400000000ff */
[----:B------:R-:W-:-:S02]  /*9050*/  F2FP.F16.F32.PACK_AB R31, R63, R62 ;  /* 0x0000003e3f1f723e */ /* 0x000fc400000000ff */
[----:B------:R-:W-:Y:S01]  /*9060*/  MOV R138, R138 ;  /* 0x0000008a008a7202 */ /* 0x000fe20000000f00 */
[----:B------:R-:W-:Y:S01]  /*9070*/  STSM.16.M88.4 [R130], R24 ;  /* 0x0000001882007844 */ /* 0x000fe20000000200 */
[----:B------:R-:W-:Y:S02]  /*9080*/  F2FP.F16.F32.PACK_AB R4, R183, R194 ;  /* 0x000000c2b704723e */ /* 0x000fe400000000ff */
[----:B------:R-:W-:Y:S01]  /*9090*/  F2FP.F16.F32.PACK_AB R5, R67, R66 ;  /* 0x000000424305723e */ /* 0x000fe200000000ff */
[----:B------:R-:W-:Y:S01]  /*90a0*/  STSM.16.M88.4 [R134], R28 ;  /* 0x0000001c86007844 */ /* 0x000fe20000000200 */
[----:B------:R-:W-:Y:S02]  /*90b0*/  F2FP.F16.F32.PACK_AB R6, R181, R182 ;  /* 0x000000b6b506723e */ /* 0x000fe400000000ff */
[----:B------:R-:W-:Y:S02]  /*90c0*/  F2FP.F16.F32.PACK_AB R7, R71, R70 ;  /* 0x000000464707723e */ /* 0x000fe400000000ff */
[----:B------:R-:W-:-:S02]  /*90d0*/  MOV R142, R142 ;  /* 0x0000008e008e7202 */ /* 0x000fc40000000f00 */
[----:B------:R-:W-:Y:S01]  /*90e0*/  F2FP.F16.F32.PACK_AB R8, R179, R180 ;  /* 0x000000b4b308723e */ /* 0x000fe200000000ff */
[----:B------:R-:W-:Y:S01]  /*90f0*/  STSM.16.M88.4 [R138], R4 ;  /* 0x000000048a007844 */ /* 0x000fe20000000200 */
[----:B------:R-:W-:Y:S02]  /*9100*/  F2FP.F16.F32.PACK_AB R9, R75, R74 ;  /* 0x0000004a4b09723e */ /* 0x000fe400000000ff */
[----:B------:R-:W-:Y:S02]  /*9110*/  F2FP.F16.F32.PACK_AB R10, R177, R178 ;  /* 0x000000b2b10a723e */ /* 0x000fe400000000ff */
[----:B------:R-:W-:Y:S02]  /*9120*/  F2FP.F16.F32.PACK_AB R11, R79, R78 ;  /* 0x0000004e4f0b723e */ /* 0x000fe400000000ff */
[----:B------:R-:W-:Y:S02]  /*9130*/  MOV R122, R32 ;  /* 0x00000020007a7202 */ /* 0x000fe40000000f00 */
[----:B------:R-:W-:Y:S01]  /*9140*/  MOV R123, R52 ;  /* 0x00000034007b7202 */ /* 0x000fe20000000f00 */
[----:B------:R0:W-:Y:S01]  /*9150*/  STSM.16.M88.4 [R142], R8 ;  /* 0x000000088e007844 */ /* 0x0001e20000000200 */
[----:B------:R-:W-:-:S02]  /*9160*/  F2FP.F16.F32.PACK_AB R32, R175, R176 ;  /* 0x000000b0af20723e */ /* 0x000fc400000000ff */
[----:B------:R-:W-:Y:S02]  /*9170*/  F2FP.F16.F32.PACK_AB R33, R83, R82 ;  /* 0x000000525321723e */ /* 0x000fe400000000ff */
[----:B------:R-:W-:Y:S02]  /*9180*/  F2FP.F16.F32.PACK_AB R34, R173, R174 ;  /* 0x000000aead22723e */ /* 0x000fe400000000ff */
[----:B------:R-:W-:Y:S02]  /*9190*/  F2FP.F16.F32.PACK_AB R35, R87, R86 ;  /* 0x000000565723723e */ /* 0x000fe400000000ff */
[----:B------:R-:W-:Y:S02]  /*91a0*/  MOV R126, R68 ;  /* 0x00000044007e7202 */ /* 0x000fe40000000f00 */
[----:B------:R-:W-:Y:S01]  /*91b0*/  F2FP.F16.F32.PACK_AB R52, R171, R172 ;  /* 0x000000acab34723e */ /* 0x000fe200000000ff */
[----:B------:R-:W-:Y:S01]  /*91c0*/  STSM.16.M88.4 [R127], R32 ;  /* 0x000000207f007844 */ /* 0x000fe20000000200 */
[----:B------:R-:W-:-:S02]  /*91d0*/  F2FP.F16.F32.PACK_AB R53, R91, R90 ;  /* 0x0000005a5b35723e */ /* 0x000fc400000000ff */
[----:B------:R-:W-:Y:S01]  /*91e0*/  F2FP.F16.F32.PACK_AB R54, R169, R170 ;  /* 0x000000aaa936723e */ /* 0x000fe200000000ff */
[----:B0-----:R-:W0:Y:S01]  /*91f0*/  LDC R10, c[0x0][0xd44] ;  /* 0x00035100ff0a7b82 */ /* 0x001e220000000800 */
[----:B------:R-:W-:Y:S02]  /*9200*/  F2FP.F16.F32.PACK_AB R55, R95, R94 ;  /* 0x0000005e5f37723e */ /* 0x000fe400000000ff */
[----:B------:R-:W-:Y:S02]  /*9210*/  F2FP.F16.F32.PACK_AB R68, R167, R168 ;  /* 0x000000a8a744723e */ /* 0x000fe400000000ff */
[----:B------:R-:W-:Y:S01]  /*9220*/  F2FP.F16.F32.PACK_AB R69, R99, R98 ;  /* 0x000000626345723e */ /* 0x000fe200000000ff */
[----:B------:R1:W-:Y:S01]  /*9230*/  STSM.16.M88.4 [R3], R52 ;  /* 0x0000003403007844 */ /* 0x0003e20000000200 */
[----:B------:R-:W-:Y:S02]  /*9240*/  F2FP.F16.F32.PACK_AB R70, R155, R159 ;  /* 0x0000009f9b46723e */ /* 0x000fe400000000ff */
[----:B------:R-:W-:-:S02]  /*9250*/  F2FP.F16.F32.PACK_AB R71, R103, R102 ;  /* 0x000000666747723e */ /* 0x000fc400000000ff */
[----:B------:R-:W-:Y:S02]  /*9260*/  F2FP.F16.F32.PACK_AB R4, R105, R104 ;  /* 0x000000686904723e */ /* 0x000fe400000000ff */
[----:B------:R-:W-:Y:S01]  /*9270*/  F2FP.F16.F32.PACK_AB R5, R107, R106 ;  /* 0x0000006a6b05723e */ /* 0x000fe200000000ff */
[----:B------:R2:W-:Y:S01]  /*9280*/  STSM.16.M88.4 [R122], R68 ;  /* 0x000000447a007844 */ /* 0x0005e20000000200 */
[----:B------:R-:W-:Y:S02]  /*9290*/  F2FP.F16.F32.PACK_AB R6, R109, R108 ;  /* 0x0000006c6d06723e */ /* 0x000fe400000000ff */
[----:B------:R-:W-:Y:S02]  /*92a0*/  F2FP.F16.F32.PACK_AB R7, R111, R110 ;  /* 0x0000006e6f07723e */ /* 0x000fe400000000ff */
[----:B------:R-:W-:Y:S02]  /*92b0*/  MOV R100, R100 ;  /* 0x0000006400647202 */ /* 0x000fe40000000f00 */
[----:B------:R-:W-:Y:S01]  /*92c0*/  MOV R118, R118 ;  /* 0x0000007600767202 */ /* 0x000fe20000000f00 */
[----:B------:R3:W-:Y:S01]  /*92d0*/  STSM.16.M88.4 [R123], R4 ;  /* 0x000000047b007844 */ /* 0x0007e20000000200 */
[----:B------:R-:W-:Y:S01]  /*92e0*/  F2FP.F16.F32.PACK_AB R130, R133, R132 ;  /* 0x000000848582723e */ /* 0x000fe200000000ff */
[----:B-1----:R-:W-:Y:S01]  /*92f0*/  IMAD.MOV R3, RZ, RZ, -R187 ;  /* 0x000000ffff037224 */ /* 0x002fe200078e0abb */
[----:B------:R-:W-:Y:S01]  /*9300*/  F2FP.F16.F32.PACK_AB R131, R162, R161 ;  /* 0x000000a1a283723e */ /* 0x000fe200000000ff */
[----:B------:R1:W-:Y:S01]  /*9310*/  STSM.16.M88.4 [R126], R112 ;  /* 0x000000707e007844 */ /* 0x0003e20000000200 */
[----:B------:R-:W-:Y:S01]  /*9320*/  F2FP.F16.F32.PACK_AB R138, R141, R140 ;  /* 0x0000008c8d8a723e */ /* 0x000fe200000000ff */
[----:B0-----:R-:W-:Y:S01]  /*9330*/  IMAD R10, R10, R3, UR40 ;  /* 0x000000280a0a7e24 */ /* 0x001fe2000f8e0203 */
[----:B------:R-:W-:-:S02]  /*9340*/  F2FP.F16.F32.PACK_AB R139, R166, R165 ;  /* 0x000000a5a68b723e */ /* 0x000fc400000000ff */
[----:B--2---:R-:W-:Y:S02]  /*9350*/  F2FP.F16.F32.PACK_AB R122, R125, R124 ;  /* 0x0000007c7d7a723e */ /* 0x004fe400000000ff */
[----:B------:R-:W-:Y:S02]  /*9360*/  LOP3.LUT R96, R97, 0x380, RZ, 0xc0, !PT ;  /* 0x0000038061607812 */ /* 0x000fe400078ec0ff */
[----:B------:R-:W-:Y:S02]  /*9370*/  LOP3.LUT R92, R93, 0x380, RZ, 0xc0, !PT ;  /* 0x000003805d5c7812 */ /* 0x000fe400078ec0ff */
[----:B------:R-:W-:Y:S02]  /*9380*/  LOP3.LUT R88, R89, 0x380, RZ, 0xc0, !PT ;  /* 0x0000038059587812 */ /* 0x000fe400078ec0ff */
[----:B---3--:R-:W-:Y:S02]  /*9390*/  F2FP.F16.F32.PACK_AB R123, R157, R156 ;  /* 0x0000009c9d7b723e */ /* 0x008fe400000000ff */
[----:B------:R-:W-:-:S02]  /*93a0*/  LOP3.LUT R84, R85, 0x380, RZ, 0xc0, !PT ;  /* 0x0000038055547812 */ /* 0x000fc400078ec0ff */
[----:B------:R-:W-:Y:S01]  /*93b0*/  LOP3.LUT R80, R81, 0x380, RZ, 0xc0, !PT ;  /* 0x0000038051507812 */ /* 0x000fe200078ec0ff */
[----:B------:R1:W-:Y:S01]  /*93c0*/  STSM.16.M88.4 [R100], R120 ;  /* 0x0000007864007844 */ /* 0x0003e20000000200 */
[----:B------:R-:W-:Y:S02]  /*93d0*/  LOP3.LUT R76, R77, 0x380, RZ, 0xc0, !PT ;  /* 0x000003804d4c7812 */ /* 0x000fe400078ec0ff */
[----:B------:R-:W-:Y:S01]  /*93e0*/  SHF.R.U64 R96, R96, 0x3, RZ ;  /* 0x0000000360607819 */ /* 0x000fe200000012ff */
[----:B------:R1:W-:Y:S01]  /*93f0*/  STSM.16.M88.4 [R118], R128 ;  /* 0x0000008076007844 */ /* 0x0003e20000000200 */
[----:B------:R-:W-:Y:S02]  /*9400*/  SHF.R.U64 R92, R92, 0x3, RZ ;  /* 0x000000035c5c7819 */ /* 0x000fe400000012ff */
[----:B------:R-:W-:Y:S01]  /*9410*/  SHF.R.U64 R88, R88, 0x3, RZ ;  /* 0x0000000358587819 */ /* 0x000fe200000012ff */
[----:B------:R1:W-:Y:S01]  /*9420*/  STSM.16.M88.4 [R38], R136 ;  /* 0x0000008826007844 */ /* 0x0003e20000000200 */
[----:B------:R-:W-:-:S02]  /*9430*/  SHF.R.U64 R84, R84, 0x3, RZ ;  /* 0x0000000354547819 */ /* 0x000fc400000012ff */
[----:B------:R-:W-:Y:S01]  /*9440*/  SHF.R.U64 R80, R80, 0x3, RZ ;  /* 0x0000000350507819 */ /* 0x000fe200000012ff */
[----:B------:R1:W-:Y:S01]  /*9450*/  STSM.16.M88.4 [R39], R144 ;  /* 0x0000009027007844 */ /* 0x0003e20000000200 */
        /* <DEDUP_REMOVED lines=12> */
[----:B------:R-:W-:Y:S02]  /*9520*/  IADD3.X R85, RZ, R73, RZ, P0, !PT ;  /* 0x00000049ff557210 */ /* 0x000fe400007fe4ff */
[----:B------:R-:W-:Y:S02]  /*9530*/  SHF.R.S32.HI R24, RZ, 0x1f, R187 ;  /* 0x0000001fff187819 */ /* 0x000fe400000114bb */
[----:B------:R-:W-:Y:S01]  /*9540*/  SHF.R.S32.HI R11, RZ, 0x1f, R10 ;  /* 0x0000001fff0b7819 */ /* 0x000fe2000001140a */
[----:B------:R-:W-:Y:S06]  /*9550*/  BAR.SYNC.DEFER_BLOCKING 0x1, 0x100 ;  /* 0x0044000000007b1d */ /* 0x000fec0000010000 */
[----:B-1----:R-:W-:Y:S05]  /*9560*/  @P3 BRA `(.L_x_3432) ;  /* 0x0000000000c03947 */ /* 0x002fea0003800000 */
[----:B------:R-:W0:Y:S01]  /*9570*/  LDC R8, c[0x0][0xce8] ;  /* 0x00033a00ff087b82 */ /* 0x000e220000000800 */
[----:B------:R-:W-:Y:S01]  /*9580*/  IMAD R3, RZ, RZ, -UR40 ;  /* 0x80000028ff037e24 */ /* 0x000fe2000f8e02ff */
[----:B------:R-:W-:Y:S01]  /*9590*/  ULDC.64 UR4, c[0x0][0xc90] ;  /* 0x0003240000047ab9 */ /* 0x000fe20000000a00 */
[----:B------:R-:W-:-:S05]  /*95a0*/  IMAD.MOV R28, RZ, RZ, -R22 ;  /* 0x000000ffff1c7224 */ /* 0x000fca00078e0a16 */
[----:B------:R-:W1:Y:S01]  /*95b0*/  LDC R4, c[0x0][0xd38] ;  /* 0x00034e00ff047b82 */ /* 0x000e620000000800 */
[----:B0-----:R-:W-:Y:S01]  /*95c0*/  ISETP.NE.AND P0, PT, R8, 0x1, PT ;  /* 0x000000010800780c */ /* 0x001fe20003f05270 */
[----:B-1----:R-:W-:Y:S02]  /*95d0*/  IMAD R13, R4, R3, UR41 ;  /* 0x00000029040d7e24 */ /* 0x002fe4000f8e0203 */
[----:B------:R-:W-:Y:S02]  /*95e0*/  IMAD R3, R11, UR4, RZ ;  /* 0x000000040b037c24 */ /* 0x000fe4000f8e02ff */
[----:B------:R-:W-:-:S08]  /*95f0*/  IMAD R25, R13, 0x40, R217 ;  /* 0x000000400d197824 */ /* 0x000fd000078e02d9 */
[----:B------:R-:W0:Y:S01]  /*9600*/  @P0 LDC R6, c[0x0][0xcec] ;  /* 0x00033b00ff060b82 */ /* 0x000e220000000800 */
[C---:B------:R-:W-:Y:S02]  /*9610*/  IMAD R7, R10.reuse, UR5, R3 ;  /* 0x000000050a077c24 */ /* 0x040fe4000f8e0203 */
[----:B------:R-:W-:Y:S02]  /*9620*/  IMAD.MOV.U32 R3, RZ, RZ, R25 ;  /* 0x000000ffff037224 */ /* 0x000fe400078e0019 */
[----:B------:R-:W-:Y:S01]  /*9630*/  IMAD.WIDE.U32 R4, R10, UR4, RZ ;  /* 0x000000040a047c25 */ /* 0x000fe2000f8e00ff */
[----:B------:R-:W-:Y:S02]  /*9640*/  ULDC.64 UR4, c[0x0][0xc98] ;  /* 0x0003260000047ab9 */ /* 0x000fe40000000a00 */
[----:B------:R-:W1:Y:S01]  /*9650*/  @P0 LDC R9, c[0x0][0xcf0] ;  /* 0x00033c00ff090b82 */ /* 0x000e620000000800 */
[----:B------:R-:W-:Y:S02]  /*9660*/  IMAD.IADD R5, R5, 0x1, R7 ;  /* 0x0000000105057824 */ /* 0x000fe400078e0207 */
[----:B------:R-:W-:-:S02]  /*9670*/  IMAD R26, R13, 0x40, R16 ;  /* 0x000000400d1a7824 */ /* 0x000fc400078e0210 */
[----:B------:R-:W-:-:S04]  /*9680*/  IMAD.WIDE.U32 R4, R187, UR4, R4 ;  /* 0x00000004bb047c25 */ /* 0x000fc8000f8e0004 */
[----:B0-----:R-:W-:-:S05]  /*9690*/  @P0 IMAD.HI.U32 R6, R25, R6, RZ ;  /* 0x0000000619060227 */ /* 0x001fca00078e00ff */
[----:B-1----:R-:W-:Y:S01]  /*96a0*/  @P0 SHF.R.U32.HI R3, RZ, R9, R6 ;  /* 0x00000009ff030219 */ /* 0x002fe20000011606 */
[----:B------:R-:W-:-:S03]  /*96b0*/  IMAD R6, R24, UR4, RZ ;  /* 0x0000000418067c24 */ /* 0x000fc6000f8e02ff */
[--C-:B------:R-:W-:Y:S01]  /*96c0*/  SHF.R.S32.HI R9, RZ, 0x1f, R3.reuse ;  /* 0x0000001fff097819 */ /* 0x100fe20000011403 */
[----:B------:R-:W-:Y:S01]  /*96d0*/  IMAD.MOV R7, RZ, RZ, -R3 ;  /* 0x000000ffff077224 */ /* 0x000fe200078e0a03 */
[----:B------:R-:W-:Y:S01]  /*96e0*/  IADD3 R4, P0, R3, R4, RZ ;  /* 0x0000000403047210 */ /* 0x000fe20007f1e0ff */
[----:B------:R-:W-:Y:S01]  /*96f0*/  IMAD R6, R187, UR5, R6 ;  /* 0x00000005bb067c24 */ /* 0x000fe2000f8e0206 */
[----:B------:R-:W-:Y:S01]  /*9700*/  ULDC.64 UR4, c[0x0][0xc88] ;  /* 0x0003220000047ab9 */ /* 0x000fe20000000a00 */
[----:B------:R-:W-:-:S03]  /*9710*/  IMAD R7, R8, R7, R25 ;  /* 0x0000000708077224 */ /* 0x000fc600078e0219 */
[----:B------:R-:W-:Y:S02]  /*9720*/  IADD3.X R5, R9, R5, R6, P0, !PT ;  /* 0x0000000509057210 */ /* 0x000fe400007fe406 */
[----:B------:R-:W-:Y:S01]  /*9730*/  SHF.R.S32.HI R3, RZ, 0x1f, R7 ;  /* 0x0000001fff037819 */ /* 0x000fe20000011407 */
[----:B------:R-:W-:-:S04]  /*9740*/  IMAD.WIDE.U32 R4, R7, UR4, R4 ;  /* 0x0000000407047c25 */ /* 0x000fc8000f8e0004 */
[----:B------:R-:W-:-:S04]  /*9750*/  IMAD R6, R3, UR4, RZ ;  /* 0x0000000403067c24 */ /* 0x000fc8000f8e02ff */
[----:B------:R-:W-:Y:S01]  /*9760*/  IMAD R3, R7, UR5, R6 ;  /* 0x0000000507037c24 */ /* 0x000fe2000f8e0206 */
[----:B------:R-:W-:Y:S02]  /*9770*/  ULDC.64 UR4, c[0x0][0xc50] ;  /* 0x0003140000047ab9 */ /* 0x000fe40000000a00 */
[----:B------:R-:W-:Y:S01]  /*9780*/  LEA R9, P0, R4, UR4, 0x2 ;  /* 0x0000000404097c11 */ /* 0x000fe2000f8010ff */
[----:B------:R-:W-:Y:S01]  /*9790*/  IMAD.IADD R3, R5, 0x1, R3 ;  /* 0x0000000105037824 */ /* 0x000fe200078e0203 */
[----:B------:R-:W-:-:S03]  /*97a0*/  ULDC UR4, c[0x0][0xb88] ;  /* 0x0002e20000047ab9 */ /* 0x000fc60000000800 */
[----:B------:R-:W-:Y:S01]  /*97b0*/  SHFL.IDX PT, R6, R9, 0x1, 0x1c1f ;  /* 0x003c1f0009067f89 */ /* 0x000fe200000e0000 */
[----:B------:R-:W-:Y:S01]  /*97c0*/  LEA.HI.X R25, R4, UR5, R3, 0x2, P0 ;  /* 0x0000000504197c11 */ /* 0x000fe200080f1403 */
[----:B------:R-:W-:Y:S01]  /*97d0*/  IMAD R3, R8, UR4, RZ ;  /* 0x0000000408037c24 */ /* 0x000fe2000f8e02ff */
[----:B------:R-:W-:Y:S01]  /*97e0*/  ISETP.NE.AND P0, PT, R19, R28, PT ;  /* 0x0000001c1300720c */ /* 0x000fe20003f05270 */
[----:B------:R-:W-:Y:S01]  /*97f0*/  SHFL.IDX PT, R4, R9, RZ, 0x1c1f ;  /* 0x001c1fff09047589 */ /* 0x000fe200000e0000 */
[C---:B------:R-:W-:Y:S02]  /*9800*/  VIADD R8, R26.reuse, 0x8 ;  /* 0x000000081a087836 */ /* 0x040fe40000000000 */
[-C--:B------:R-:W-:Y:S01]  /*9810*/  ISETP.GE.OR P1, PT, R26, R3.reuse, P0 ;  /* 0x000000031a00720c */ /* 0x080fe20000726670 */
[----:B------:R-:W0:Y:S02]  /*9820*/  SHFL.IDX PT, R5, R25, RZ, 0x1c1f ;  /* 0x001c1fff19057589 */ /* 0x000e2400000e0000 */
[----:B------:R-:W-:-:S02]  /*9830*/  ISETP.GE.OR P0, PT, R8, R3, P0 ;  /* 0x000000030800720c */ /* 0x000fc40000706670 */
[----:B------:R-:W1:Y:S08]  /*9840*/  SHFL.IDX PT, R7, R25, 0x1, 0x1c1f ;  /* 0x003c1f0019077f89 */ /* 0x000e7000000e0000 */
[----:B0-----:R0:W-:Y:S04]  /*9850*/  @!P1 ST.E desc[UR42][R4.64], R12 ;  /* 0x0000000c04009985 */ /* 0x0011e8000c10192a */
[----:B-1----:R0:W-:Y:S02]  /*9860*/  @!P0 ST.E desc[UR42][R6.64], R0 ;  /* 0x0000000006008985 */ /* 0x0021e4000c10192a */
.L_x_3432:
[----:B------:R-:W1:Y:S01]  /*9870*/  LDC R27, c[0x0][0xce8] ;  /* 0x00033a00ff1b7b82 */ /* 0x000e620000000800 */
[----:B------:R-:W-:Y:S01]  /*9880*/  ULDC UR8, c[0x0][0xbc8] ;  /* 0x0002f20000087ab9 */ /* 0x000fe20000000800 */
[----:B0-----:R0:W5:Y:S01]  /*9890*/  LD.E.128 R4, desc[UR42][R20.64] ;  /* 0x0000002a14047980 */ /* 0x001162000c101d00 */
[----:B------:R-:W-:Y:S01]  /*98a0*/  ISETP.GE.AND P0, PT, R192, UR8, PT ;  /* 0x00000008c0007c0c */ /* 0x000fe2000bf06270 */
[----:B------:R-:W-:Y:S01]  /*98b0*/  ULDC.64 UR4, c[0x0][0xbe8] ;  /* 0x0002fa0000047ab9 */ /* 0x000fe20000000a00 */
[----:B------:R-:W-:Y:S01]  /*98c0*/  ULDC.64 UR6, c[0x0][0xb80] ;  /* 0x0002e00000067ab9 */ /* 0x000fe20000000a00 */
[----:B------:R-:W5:Y:S01]  /*98d0*/  LD.E.128 R72, desc[UR42][R72.64] ;  /* 0x0000002a48487980 */ /* 0x000f62000c101d00 */
[----:B------:R-:W-:Y:S02]  /*98e0*/  SEL R3, RZ, 0xffffffff, P0 ;  /* 0xffffffffff037807 */ /* 0x000fe40000000000 */
[----:B------:R-:W-:Y:S01]  /*98f0*/  ISETP.GE.AND P0, PT, R191, UR8, PT ;  /* 0x00000008bf007c0c */ /* 0x000fe2000bf06270 */
[----:B------:R-:W5:Y:S01]  /*9900*/  LD.E.128 R12, desc[UR42][R14.64] ;  /* 0x0000002a0e0c7980 */ /* 0x000f62000c101d00 */
[----:B0-----:R-:W0:Y:S01]  /*9910*/  LDC R21, c[0x0][0xd38] ;  /* 0x00034e00ff157b82 */ /* 0x001e220000000800 */
[----:B------:R-:W-:-:S02]  /*9920*/  ISETP.GE.AND P1, PT, R18, UR8, PT ;  /* 0x0000000812007c0c */ /* 0x000fc4000bf26270 */
[----:B------:R-:W5:Y:S04]  /*9930*/  LD.E.128 R36, desc[UR42][R36.64] ;  /* 0x0000002a24247980 */ /* 0x000f68000c101d00 */
[----:B------:R-:W5:Y:S04]  /*9940*/  LD.E.128 R40, desc[UR42][R40.64] ;  /* 0x0000002a28287980 */ /* 0x000f68000c101d00 */
[----:B------:R-:W5:Y:S01]  /*9950*/  LD.E.128 R44, desc[UR42][R44.64] ;  /* 0x0000002a2c2c7980 */ /* 0x000f62000c101d00 */
[----:B-1----:R-:W-:Y:S01]  /*9960*/  ISETP.NE.AND P2, PT, R27, 0x1, PT ;  /* 0x000000011b00780c */ /* 0x002fe20003f45270 */
[----:B------:R-:W-:Y:S01]  /*9970*/  IMAD.SHL.U32 R9, R3, 0x2, RZ ;  /* 0x0000000203097824 */ /* 0x000fe200078e00ff */
[----:B------:R-:W-:Y:S01]  /*9980*/  SEL R3, RZ, 0xffffffff, P0 ;  /* 0xffffffffff037807 */ /* 0x000fe20000000000 */
[----:B------:R-:W5:Y:S01]  /*9990*/  LD.E.128 R48, desc[UR42][R48.64] ;  /* 0x0000002a30307980 */ /* 0x000f62000c101d00 */
[----:B------:R-:W-:-:S03]  /*99a0*/  SEL R0, RZ, 0x1, P1 ;  /* 0x00000001ff007807 */ /* 0x000fc60000800000 */
[----:B------:R-:W-:Y:S01]  /*99b0*/  IMAD.SHL.U32 R3, R3, 0x4, RZ ;  /* 0x0000000403037824 */ /* 0x000fe200078e00ff */
[----:B------:R-:W-:Y:S01]  /*99c0*/  LOP3.LUT R0, R9, 0x2, R0, 0xe2, !PT ;  /* 0x0000000209007812 */ /* 0x000fe200078ee200 */
[----:B------:R-:W5:Y:S04]  /*99d0*/  LD.E.128 R64, desc[UR42][R64.64] ;  /* 0x0000002a40407980 */ /* 0x000f68000c101d00 */
[----:B------:R-:W1:Y:S01]  /*99e0*/  @P2 LDC R29, c[0x0][0xcec] ;  /* 0x00033b00ff1d2b82 */ /* 0x000e620000000800 */
[----:B------:R-:W-:Y:S01]  /*99f0*/  ISETP.GE.AND P0, PT, R190, UR8, PT ;  /* 0x00000008be007c0c */ /* 0x000fe2000bf06270 */
[----:B------:R-:W-:Y:S01]  /*9a00*/  IMAD R8, R11, UR4, RZ ;  /* 0x000000040b087c24 */ /* 0x000fe2000f8e02ff */
[----:B------:R-:W-:Y:S01]  /*9a10*/  LOP3.LUT R3, R3, 0x4, R0, 0xe2, !PT ;  /* 0x0000000403037812 */ /* 0x000fe200078ee200 */
[----:B------:R-:W5:Y:S04]  /*9a20*/  LD.E.128 R60, desc[UR42][R60.64] ;  /* 0x0000002a3c3c7980 */ /* 0x000f68000c101d00 */
[----:B------:R-:W2:Y:S01]  /*9a30*/  @P2 LDC R31, c[0x0][0xcf0] ;  /* 0x00033c00ff1f2b82 */ /* 0x000ea20000000800 */
[----:B------:R-:W-:Y:S01]  /*9a40*/  SEL R0, RZ, 0xffffffff, P0 ;  /* 0xffffffffff007807 */ /* 0x000fe20000000000 */
[----:B------:R-:W-:Y:S01]  /*9a50*/  IMAD R20, RZ, RZ, -UR40 ;  /* 0x80000028ff147e24 */ /* 0x000fe2000f8e02ff */
[----:B------:R-:W5:Y:S01]  /*9a60*/  LD.E.128 R56, desc[UR42][R56.64] ;  /* 0x0000002a38387980 */ /* 0x000f62000c101d00 */
[----:B------:R-:W-:-:S02]  /*9a70*/  IMAD R11, R10, UR5, R8 ;  /* 0x000000050a0b7c24 */ /* 0x000fc4000f8e0208 */
[----:B------:R-:W-:Y:S01]  /*9a80*/  IMAD.WIDE.U32 R8, R10, UR4, RZ ;  /* 0x000000040a087c25 */ /* 0x000fe2000f8e00ff */
[----:B------:R-:W-:Y:S01]  /*9a90*/  ISETP.GE.AND P0, PT, R189, UR8, PT ;  /* 0x00000008bd007c0c */ /* 0x000fe2000bf06270 */
[----:B------:R-:W-:Y:S01]  /*9aa0*/  ULDC.64 UR4, c[0x0][0xbf0] ;  /* 0x0002fc0000047ab9 */ /* 0x000fe20000000a00 */
[----:B------:R-:W5:Y:S01]  /*9ab0*/  LD.E.128 R96, desc[UR42][R96.64] ;  /* 0x0000002a60607980 */ /* 0x000f62000c101d00 */
[----:B------:R-:W-:Y:S02]  /*9ac0*/  IMAD.SHL.U32 R10, R0, 0x8, RZ ;  /* 0x00000008000a7824 */ /* 0x000fe400078e00ff */
[----:B0-----:R-:W-:Y:S01]  /*9ad0*/  IMAD R25, R21, R20, UR41 ;  /* 0x0000002915197e24 */ /* 0x001fe2000f8e0214 */
[----:B------:R-:W5:Y:S01]  /*9ae0*/  LD.E.128 R92, desc[UR42][R92.64] ;  /* 0x0000002a5c5c7980 */ /* 0x000f62000c101d00 */
[----:B------:R-:W-:Y:S01]  /*9af0*/  IMAD R0, R212, 0x20, R214 ;  /* 0x00000020d4007824 */ /* 0x000fe200078e02d6 */
[----:B------:R-:W-:Y:S02]  /*9b00*/  LOP3.LUT R10, R10, 0x8, R3, 0xe2, !PT ;  /* 0x000000080a0a7812 */ /* 0x000fe400078ee203 */
[----:B------:R-:W5:Y:S01]  /*9b10*/  LD.E.128 R88, desc[UR42][R88.64] ;  /* 0x0000002a58587980 */ /* 0x000f62000c101d00 */
[----:B------:R-:W-:Y:S01]  /*9b20*/  IMAD R26, R25, 0x40, R0 ;  /* 0x00000040191a7824 */ /* 0x000fe200078e0200 */
[----:B------:R-:W-:Y:S01]  /*9b30*/  SEL R3, RZ, 0xffffffff, P0 ;  /* 0xffffffffff037807 */ /* 0x000fe20000000000 */
[----:B------:R-:W-:Y:S01]  /*9b40*/  IMAD.IADD R9, R9, 0x1, R11 ;  /* 0x0000000109097824 */ /* 0x000fe200078e020b */
[----:B------:R-:W5:Y:S01]  /*9b50*/  LD.E.128 R84, desc[UR42][R84.64] ;  /* 0x0000002a54547980 */ /* 0x000f62000c101d00 */
[----:B------:R-:W-:-:S02]  /*9b60*/  IMAD R20, R24, UR4, RZ ;  /* 0x0000000418147c24 */ /* 0x000fc4000f8e02ff */
[----:B-1----:R-:W-:Y:S01]  /*9b70*/  @P2 IMAD.HI.U32 R0, R26, R29, RZ ;  /* 0x0000001d1a002227 */ /* 0x002fe200078e00ff */
[----:B------:R-:W5:Y:S03]  /*9b80*/  LD.E.128 R80, desc[UR42][R80.64] ;  /* 0x0000002a50507980 */ /* 0x000f66000c101d00 */
[----:B------:R-:W-:Y:S01]  /*9b90*/  IMAD.SHL.U32 R21, R3, 0x10, RZ ;  /* 0x0000001003157824 */ /* 0x000fe200078e00ff */
[----:B------:R-:W5:Y:S01]  /*9ba0*/  LD.E.128 R76, desc[UR42][R76.64] ;  /* 0x0000002a4c4c7980 */ /* 0x000f62000c101d00 */
[----:B------:R-:W-:Y:S01]  /*9bb0*/  IMAD.MOV.U32 R3, RZ, RZ, R26 ;  /* 0x000000ffff037224 */ /* 0x000fe200078e001a */
[----:B--2---:R-:W-:Y:S01]  /*9bc0*/  @P2 SHF.R.U32.HI R3, RZ, R31, R0 ;  /* 0x0000001fff032219 */ /* 0x004fe20000011600 */
[C---:B------:R-:W-:Y:S02]  /*9bd0*/  IMAD R11, R187.reuse, UR5, R20 ;  /* 0x00000005bb0b7c24 */ /* 0x040fe4000f8e0214 */
[----:B------:R-:W-:Y:S01]  /*9be0*/  IMAD.WIDE.U32 R8, R187, UR4, R8 ;  /* 0x00000004bb087c25 */ /* 0x000fe2000f8e0008 */
[----:B------:R-:W-:Y:S01]  /*9bf0*/  LOP3.LUT R10, R21, 0x10, R10, 0xe2, !PT ;  /* 0x00000010150a7812 */ /* 0x000fe200078ee20a */
[----:B------:R-:W-:Y:S01]  /*9c00*/  ULDC.64 UR4, c[0x0][0xbe0] ;  /* 0x0002f80000047ab9 */ /* 0x000fe20000000a00 */
[----:B------:R-:W-:Y:S01]  /*9c10*/  ISETP.GE.AND P0, PT, R188, UR8, PT ;  /* 0x00000008bc007c0c */ /* 0x000fe2000bf06270 */
[----:B------:R-:W-:Y:S01]  /*9c20*/  IMAD.IADD R9, R9, 0x1, R11 ;  /* 0x0000000109097824 */ /* 0x000fe200078e020b */
[--C-:B------:R-:W-:Y:S01]  /*9c30*/  SHF.R.S32.HI R11, RZ, 0x1f, R3.reuse ;  /* 0x0000001fff0b7819 */ /* 0x100fe20000011403 */
[----:B------:R-:W-:Y:S01]  /*9c40*/  IMAD.MOV R21, RZ, RZ, -R3 ;  /* 0x000000ffff157224 */ /* 0x000fe200078e0a03 */
[----:B------:R-:W-:Y:S01]  /*9c50*/  SEL R0, RZ, 0xffffffff, P0 ;  /* 0xffffffffff007807 */ /* 0x000fe20000000000 */
[----:B------:R-:W-:Y:S01]  /*9c60*/  @!PT LDS RZ, [RZ] ;  /* 0x00000000fffff984 */ /* 0x000fe20000000800 */
[----:B------:R-:W-:Y:S01]  /*9c70*/  @!PT LDS RZ, [RZ] ;  /* 0x00000000fffff984 */ /* 0x000fe20000000800 */
[----:B------:R-:W-:Y:S01]  /*9c80*/  @!PT LDS RZ, [RZ] ;  /* 0x00000000fffff984 */ /* 0x000fe20000000800 */
[----:B------:R-:W-:Y:S01]  /*9c90*/  @!PT LDS RZ, [RZ] ;  /* 0x00000000fffff984 */ /* 0x000fe20000000800 */
[----:B------:R0:W-:Y:S06]  /*9ca0*/  MEMBAR.ALL.CTA ;  /* 0x0000000000007992 */ /* 0x0001ec0000008000 */
[----:B0-----:R-:W0:Y:S01]  /*9cb0*/  FENCE.VIEW.ASYNC.S ;  /* 0x00000000000073c6 */ /* 0x001e220000000000 */
[----:B------:R-:W-:-:S02]  /*9cc0*/  IMAD R20, R11, UR4, RZ ;  /* 0x000000040b147c24 */ /* 0x000fc4000f8e02ff */
[----:B------:R-:W-:Y:S02]  /*9cd0*/  IMAD R11, R27, R21, R26 ;  /* 0x000000151b0b7224 */ /* 0x000fe400078e021a */
[----:B------:R-:W-:-:S03]  /*9ce0*/  IMAD.SHL.U32 R29, R0, 0x20, RZ ;  /* 0x00000020001d7824 */ /* 0x000fc600078e00ff */
[----:B------:R-:W-:Y:S01]  /*9cf0*/  SHF.R.S32.HI R0, RZ, 0x1f, R11 ;  /* 0x0000001fff007819 */ /* 0x000fe2000001140b */
[C---:B------:R-:W-:Y:S02]  /*9d00*/  IMAD R21, R3.reuse, UR5, R20 ;  /* 0x0000000503157c24 */ /* 0x040fe4000f8e0214 */
[----:B------:R-:W-:Y:S01]  /*9d10*/  IMAD.WIDE.U32 R8, R3, UR4, R8 ;  /* 0x0000000403087c25 */ /* 0x000fe2000f8e0008 */
[----:B------:R-:W-:Y:S01]  /*9d20*/  ULDC.64 UR4, c[0x0][0xbd8] ;  /* 0x0002f60000047ab9 */ /* 0x000fe20000000a00 */
[----:B------:R-:W-:Y:S02]  /*9d30*/  ISETP.GE.AND P0, PT, R216, UR8, PT ;  /* 0x00000008d8007c0c */ /* 0x000fe4000bf06270 */
[----:B------:R-:W-:Y:S02]  /*9d40*/  IMAD R0, R0, UR4, RZ ;  /* 0x0000000400007c24 */ /* 0x000fe4000f8e02ff */
[----:B------:R-:W-:Y:S02]  /*9d50*/  IMAD.IADD R9, R9, 0x1, R21 ;  /* 0x0000000109097824 */ /* 0x000fe400078e0215 */
[----:B------:R-:W-:Y:S01]  /*9d60*/  IMAD R21, R11, UR5, R0 ;  /* 0x000000050b157c24 */ /* 0x000fe2000f8e0200 */
[----:B------:R-:W-:Y:S01]  /*9d70*/  ULDC UR5, c[0x0][0xb88] ;  /* 0x0002e20000057ab9 */ /* 0x000fe20000000800 */
[----:B------:R-:W-:Y:S01]  /*9d80*/  SEL R3, RZ, 0x40, P0 ;  /* 0x00000040ff037807 */ /* 0x000fe20000000000 */
[----:B------:R-:W-:Y:S01]  /*9d90*/  IMAD R31, R27, UR5, RZ ;  /* 0x000000051b1f7c24 */ /* 0x000fe2000f8e02ff */
[----:B------:R-:W-:Y:S01]  /*9da0*/  ISETP.GE.AND P0, PT, R215, UR8, PT ;  /* 0x00000008d7007c0c */ /* 0x000fe2000bf06270 */
[----:B------:R-:W-:-:S02]  /*9db0*/  IMAD R30, R25, 0x40, R214 ;  /* 0x00000040191e7824 */ /* 0x000fc400078e02d6 */
[----:B------:R-:W-:Y:S01]  /*9dc0*/  IMAD.WIDE.U32 R8, R11, UR4, R8 ;  /* 0x000000040b087c25 */ /* 0x000fe2000f8e0008 */
[----:B------:R-:W-:Y:S01]  /*9dd0*/  SEL R0, RZ, 0x80, P0 ;  /* 0x00000080ff007807 */ /* 0x000fe20000000000 */
[----:B------:R-:W-:Y:S01]  /*9de0*/  UIADD3 UR4, UR38, 0x38820, URZ ;  /* 0x0003882026047890 */ /* 0x000fe2000fffe03f */
[----:B------:R-:W-:Y:S01]  /*9df0*/  ISETP.GE.AND P0, PT, R30, R31, PT ;  /* 0x0000001f1e00720c */ /* 0x000fe20003f06270 */
[----:B------:R-:W-:Y:S01]  /*9e00*/  IMAD.IADD R9, R9, 0x1, R21 ;  /* 0x0000000109097824 */ /* 0x000fe200078e0215 */
[C---:B------:R-:W-:Y:S01]  /*9e10*/  LEA R28, P1, R8.reuse, UR6, 0x1 ;  /* 0x00000006081c7c11 */ /* 0x040fe2000f8208ff */
[----:B------:R-:W-:Y:S01]  /*9e20*/  UPRMT UR4, URZ, 0x654, UR4 ;  /* 0x000006543f047896 */ /* 0x000fe20008000004 */
[----:B------:R-:W-:Y:S02]  /*9e30*/  LOP3.LUT R10, R29, 0x20, R10, 0xe2, !PT ;  /* 0x000000201d0a7812 */ /* 0x000fe400078ee20a */
[----:B------:R-:W-:Y:S01]  /*9e40*/  LEA.HI.X R29, R8, UR7, R9, 0x1, P1 ;  /* 0x00000007081d7c11 */ /* 0x000fe200088f0c09 */
[----:B------:R-:W-:Y:S01]  /*9e50*/  BSSY B0, `(.L_x_3433) ;  /* 0x0000026000007945 */ /* 0x000fe20003800000 */
[----:B------:R-:W-:-:S02]  /*9e60*/  LOP3.LUT R3, R10, R3, RZ, 0xfc, !PT ;  /* 0x000000030a037212 */ /* 0x000fc400078efcff */
[----:B0-----:R0:W1:Y:S02]  /*9e70*/  SHFL.IDX PT, R10, R28, RZ, 0x181f ;  /* 0x00181fff1c0a7589 */ /* 0x00106400000e0000 */
[----:B------:R-:W-:Y:S02]  /*9e80*/  SYNCS.ARRIVE.TRANS64.RED.A1T0 RZ, [UR4], RZ ;  /* 0x000000ffffff79a7 */ /* 0x000fe40008100404 */
[----:B------:R0:W2:Y:S01]  /*9e90*/  SHFL.IDX PT, R11, R29, RZ, 0x181f ;  /* 0x00181fff1d0b7589 */ /* 0x0000a200000e0000 */
[----:B------:R-:W-:Y:S01]  /*9ea0*/  LOP3.LUT R0, R3, R0, RZ, 0xfc, !PT ;  /* 0x0000000003007212 */ /* 0x000fe200078efcff */
[----:B------:R-:W-:Y:S06]  /*9eb0*/  @P0 BRA `(.L_x_3434) ;  /* 0x00000000007c0947 */ /* 0x000fec0003800000 */
[----:B------:R-:W-:Y:S02]  /*9ec0*/  ISETP.GE.AND P1, PT, R192, UR8, PT ;  /* 0x00000008c0007c0c */ /* 0x000fe4000bf26270 */
[----:B------:R-:W-:Y:S02]  /*9ed0*/  ISETP.GE.AND P0, PT, R18, UR8, PT ;  /* 0x0000000812007c0c */ /* 0x000fe4000bf06270 */
[----:B------:R-:W-:Y:S02]  /*9ee0*/  ISETP.GE.AND P5, PT, R191, UR8, PT ;  /* 0x00000008bf007c0c */ /* 0x000fe4000bfa6270 */
[----:B------:R-:W-:-:S07]  /*9ef0*/  ISETP.GE.AND P3, PT, R190, UR8, PT ;  /* 0x00000008be007c0c */ /* 0x000fce000bf66270 */
[-C--:B-1----:R-:W-:Y:S02]  /*9f00*/  @!P1 LEA R20, P2, R192, R10.reuse, 0x1 ;  /* 0x0000000ac0149211 */ /* 0x082fe400078408ff */
        /* <DEDUP_REMOVED lines=26> */
.L_x_3434:
[----:B------:R-:W-:Y:S05]  /*a0b0*/  BSYNC B0 ;  /* 0x0000000000007941 */ /* 0x000fea0003800000 */
.L_x_3433:
[----:B---3-5:R-:W-:Y:S01]  /*a0c0*/  VIADD R4, R30, 0x20 ;  /* 0x000000201e047836 */ /* 0x028fe20000000000 */
[----:B------:R3:W4:Y:S01]  /*a0d0*/  SHFL.IDX PT, R7, R29, 0x1, 0x181f ;  /* 0x00381f001d077f89 */ /* 0x00072200000e0000 */
[----:B------:R-:W-:Y:S03]  /*a0e0*/  BSSY B0, `(.L_x_3435) ;  /* 0x0000023000007945 */ /* 0x000fe60003800000 */
        /* <DEDUP_REMOVED lines=8> */
[-C--:B0-----:R-:W-:Y:S02]  /*a170*/  @!P2 LEA R8, P0, R192, R6.reuse, 0x1 ;  /* 0x00000006c008a211 */ /* 0x081fe400078008ff */
        /* <DEDUP_REMOVED lines=25> */
.L_x_3436:
[----:B------:R-:W-:Y:S05]  /*a310*/  BSYNC B0 ;  /* 0x0000000000007941 */ /* 0x000fea0003800000 */
.L_x_3435:
[----:B------:R-:W5:Y:S02]  /*a320*/  LDC R0, c[0x0][0xd34] ;  /* 0x00034d00ff007b82 */ /* 0x000f640000000800 */
[----:B-----5:R-:W-:-:S13]  /*a330*/  ISETP.LE.AND P0, PT, R0, UR39, PT ;  /* 0x0000002700007c0c */ /* 0x020fda000bf03270 */
[----:B------:R-:W-:Y:S05]  /*a340*/  @!P0 BRA `(.L_x_3437) ;  /* 0xffffff6800f88947 */ /* 0x000fea000383ffff */
[----:B------:R-:W-:Y:S05]  /*a350*/  EXIT ;  /* 0x000000000000794d */ /* 0x000fea0003800000 */
.L_x_3399:
        /* <DEDUP_REMOVED lines=11> */
[----:B------:R-:W-:Y:S01]  /*a410*/  ULDC UR7, c[0x0][0x3b8] ;  /* 0x0000ee0000077ab9 */ /* 0x000fe20000000800 */
[----:B------:R-:W-:Y:S01]  /*a420*/  LOP3.LUT R16, R16, 0xffffffdf, RZ, 0xc0, !PT ;  /* 0xffffffdf10107812 */ /* 0x000fe200078ec0ff */
[----:B------:R-:W-:Y:S01]  /*a430*/  ULDC.64 UR4, c[0x0][0x418] ;  /* 0x0001060000047ab9 */ /* 0x000fe20000000a00 */
[----:B------:R-:W-:Y:S01]  /*a440*/  LOP3.LUT R15, R29, 0x38, RZ, 0xc0, !PT ;  /* 0x000000381d0f7812 */ /* 0x000fe200078ec0ff */
[----:B------:R-:W-:Y:S01]  /*a450*/  UISETP.NE.U32.AND UP0, UPT, UR4, URZ, UPT ;  /* 0x0000003f0400728c */ /* 0x000fe2000bf05070 */
[----:B------:R-:W-:Y:S01]  /*a460*/  IMAD.SHL.U32 R24, R5, 0x10, RZ ;  /* 0x0000001005187824 */ /* 0x000fe200078e00ff */
[----:B------:R-:W-:Y:S01]  /*a470*/  LOP3.LUT R17, R17, 0xfffdffff, RZ, 0xc0, !PT ;  /* 0xfffdffff11117812 */ /* 0x000fe200078ec0ff */
[----:B------:R-:W-:Y:S01]  /*a480*/  ULDC UR4, c[0x0][0x424] ;  /* 0x0001090000047ab9 */ /* 0x000fe20000000800 */
[C---:B------:R-:W-:Y:S01]  /*a490*/  LOP3.LUT R0, R15.reuse, 0x40, RZ, 0xfc, !PT ;  /* 0x000000400f007812 */ /* 0x040fe200078efcff */
[----:B------:R-:W-:Y:S01]  /*a4a0*/  UISETP.NE.AND.EX UP0, UPT, UR5, URZ, UPT, UP0 ;  /* 0x0000003f0500728c */ /* 0x000fe2000bf05300 */
[C---:B------:R-:W-:Y:S01]  /*a4b0*/  LOP3.LUT R2, R15.reuse, 0x80, RZ, 0xfc, !PT ;  /* 0x000000800f027812 */ /* 0x040fe200078efcff */
[----:B------:R-:W0:Y:S01]  /*a4c0*/  S2UR UR5, SR_CgaCtaId ;  /* 0x00000000000579c3 */ /* 0x000e220000008800 */
[C---:B------:R-:W-:Y:S01]  /*a4d0*/  ISETP.GE.AND P0, PT, R0.reuse, UR6, PT ;  /* 0x0000000600007c0c */ /* 0x040fe2000bf06270 */
[----:B------:R-:W-:Y:S01]  /*a4e0*/  USEL UR4, UR4, 0x1, UP0 ;  /* 0x0000000104047887 */ /* 0x000fe20008000000 */
[----:B------:R-:W-:Y:S01]  /*a4f0*/  ISETP.GE.AND P5, PT, R0, UR7, PT ;  /* 0x0000000700007c0c */ /* 0x000fe2000bfa6270 */
[----:B------:R-:W-:Y:S01]  /*a500*/  UMOV UR37, 0x400 ;  /* 0x0000040000257882 */ /* 0x000fe20000000000 */
[C---:B------:R-:W-:Y:S01]  /*a510*/  ISETP.GE.AND P4, PT, R2.reuse, UR6, PT ;  /* 0x0000000602007c0c */ /* 0x040fe2000bf86270 */
[----:B------:R-:W-:Y:S01]  /*a520*/  IMAD.MOV.U32 R23, RZ, RZ, 0x1 ;  /* 0x00000001ff177424 */ /* 0x000fe200078e00ff */
[----:B------:R-:W-:Y:S01]  /*a530*/  ISETP.GE.AND P3, PT, R2, UR7, PT ;  /* 0x0000000702007c0c */ /* 0x000fe2000bf66270 */
[----:B------:R-:W-:Y:S01]  /*a540*/  ULDC UR36, c[0x0][0x448] ;  /* 0x0001120000247ab9 */ /* 0x000fe20000000800 */
[C---:B------:R-:W-:Y:S01]  /*a550*/  LOP3.LUT R3, R15.reuse, 0x180, RZ, 0xfc, !PT ;  /* 0x000001800f037812 */ /* 0x040fe200078efcff */
[----:B------:R-:W-:Y:S01]  /*a560*/  ULDC UR38, c[0x0][0xc] ;  /* 0x0000030000267ab9 */ /* 0x000fe20000000800 */
[----:B------:R-:W-:-:S02]  /*a570*/  ISETP.GE.AND P6, PT, R15, UR6, PT ;  /* 0x000000060f007c0c */ /* 0x000fc4000bfc6270 */
[C---:B------:R-:W-:Y:S02]  /*a580*/  ISETP.GE.AND P2, PT, R3.reuse, UR7, PT ;  /* 0x0000000703007c0c */ /* 0x040fe4000bf46270 */
[----:B------:R-:W-:Y:S02]  /*a590*/  @P0 LOP3.LUT R16, R16, 0x20, RZ, 0xfc, !PT ;  /* 0x0000002010100812 */ /* 0x000fe400078efcff */
[----:B------:R-:W-:Y:S02]  /*a5a0*/  SEL R6, RZ, 0x40, P2 ;  /* 0x00000040ff067807 */ /* 0x000fe40001000000 */
[----:B------:R-:W-:Y:S02]  /*a5b0*/  LOP3.LUT R16, R16, 0xffbfffff, RZ, 0xc0, !PT ;  /* 0xffbfffff10107812 */ /* 0x000fe400078ec0ff */
[----:B------:R-:W-:Y:S02]  /*a5c0*/  ISETP.GE.AND P2, PT, R0, UR6, PT ;  /* 0x0000000600007c0c */ /* 0x000fe4000bf46270 */
[----:B------:R-:W-:Y:S01]  /*a5d0*/  @P5 LOP3.LUT R16, R16, 0x400000, RZ, 0xfc, !PT ;  /* 0x0040000010105812 */ /* 0x000fe200078efcff */
[----:B0-----:R-:W-:Y:S01]  /*a5e0*/  ULEA UR37, UR5, UR37, 0x18 ;  /* 0x0000002505257291 */ /* 0x001fe2000f8ec03f */
[----:B------:R-:W-:-:S02]  /*a5f0*/  ISETP.GE.AND P0, PT, R3, UR6, PT ;  /* 0x0000000603007c0c */ /* 0x000fc4000bf06270 */
[----:B------:R-:W-:Y:S02]  /*a600*/  LOP3.LUT R16, R16, 0xffffffef, RZ, 0xc0, !PT ;  /* 0xffffffef10107812 */ /* 0x000fe400078ec0ff */
[C---:B------:R-:W-:Y:S02]  /*a610*/  LOP3.LUT R4, R15.reuse, 0x1c0, RZ, 0xfc, !PT ;  /* 0x000001c00f047812 */ /* 0x040fe400078efcff */
[----:B------:R-:W-:Y:S02]  /*a620*/  @P4 LOP3.LUT R16, R16, 0x10, RZ, 0xfc, !PT ;  /* 0x0000001010104812 */ /* 0x000fe400078efcff */
[----:B------:R-:W-:Y:S02]  /*a630*/  SEL R3, RZ, 0xffffffff, P2 ;  /* 0xffffffffff037807 */ /* 0x000fe40001000000 */
[----:B------:R-:W-:Y:S02]  /*a640*/  LOP3.LUT R16, R16, 0xffdfffff, RZ, 0xc0, !PT ;  /* 0xffdfffff10107812 */ /* 0x000fe400078ec0ff */
[----:B------:R-:W-:Y:S01]  /*a650*/  ISETP.GE.AND P2, PT, R15, UR7, PT ;  /* 0x000000070f007c0c */ /* 0x000fe2000bf46270 */
[----:B------:R-:W-:Y:S01]  /*a660*/  IMAD.SHL.U32 R9, R3, 0x2, RZ ;  /* 0x0000000203097824 */ /* 0x000fe200078e00ff */
[----:B------:R-:W-:-:S02]  /*a670*/  @P3 LOP3.LUT R16, R16, 0x200000, RZ, 0xfc, !PT ;  /* 0x0020000010103812 */ /* 0x000fc400078efcff */
[----:B------:R-:W-:Y:S02]  /*a680*/  ISETP.GE.AND P1, PT, R4, UR6, PT ;  /* 0x0000000604007c0c */ /* 0x000fe4000bf26270 */
[----:B------:R-:W-:Y:S02]  /*a690*/  LOP3.LUT R16, R16, 0xfffffdff, RZ, 0xc0, !PT ;  /* 0xfffffdff10107812 */ /* 0x000fe400078ec0ff */
[----:B------:R-:W-:Y:S02]  /*a6a0*/  LOP3.LUT R12, R15, 0xc0, RZ, 0xfc, !PT ;  /* 0x000000c00f0c7812 */ /* 0x000fe400078efcff */
[----:B------:R-:W-:Y:S02]  /*a6b0*/  @P6 LOP3.LUT R16, R16, 0x200, RZ, 0xfc, !PT ;  /* 0x0000020010106812 */ /* 0x000fe400078efcff */
[----:B------:R-:W-:Y:S02]  /*a6c0*/  SEL R7, RZ, 0x40, P0 ;  /* 0x00000040ff077807 */ /* 0x000fe40000000000 */
[----:B------:R-:W-:-:S02]  /*a6d0*/  SEL R0, RZ, 0x80, P1 ;  /* 0x00000080ff007807 */ /* 0x000fc40000800000 */
[----:B------:R-:W-:Y:S02]  /*a6e0*/  ISETP.GE.AND P0, PT, R4, UR7, PT ;  /* 0x0000000704007c0c */ /* 0x000fe4000bf06270 */
[----:B------:R-:W-:Y:S02]  /*a6f0*/  ISETP.GE.AND P1, PT, R12, UR6, PT ;  /* 0x000000060c007c0c */ /* 0x000fe4000bf26270 */
[----:B------:R-:W-:Y:S02]  /*a700*/  SEL R4, RZ, 0xffffffff, P5 ;  /* 0xffffffffff047807 */ /* 0x000fe40002800000 */
[----:B------:R-:W-:Y:S02]  /*a710*/  LOP3.LUT R16, R16, 0xff7fffff, RZ, 0xc0, !PT ;  /* 0xff7fffff10107812 */ /* 0x000fe400078ec0ff */
[----:B------:R-:W-:Y:S01]  /*a720*/  LOP3.LUT R13, R15, 0x100, RZ, 0xfc, !PT ;  /* 0x000001000f0d7812 */ /* 0x000fe200078efcff */
[----:B------:R-:W-:Y:S01]  /*a730*/  IMAD.SHL.U32 R10, R4, 0x2, RZ ;  /* 0x00000002040a7824 */ /* 0x000fe200078e00ff */
[----:B------:R-:W-:-:S02]  /*a740*/  @P2 LOP3.LUT R16, R16, 0x800000, RZ, 0xfc, !PT ;  /* 0x0080000010102812 */ /* 0x000fc400078efcff */
[----:B------:R-:W-:Y:S02]  /*a750*/  SEL R4, RZ, 0xffffff80, P0 ;  /* 0xffffff80ff047807 */ /* 0x000fe40000000000 */
[----:B------:R-:W-:Y:S02]  /*a760*/  ISETP.GE.AND P0, PT, R12, UR7, PT ;  /* 0x000000070c007c0c */ /* 0x000fe4000bf06270 */
[----:B------:R-:W-:Y:S02]  /*a770*/  LOP3.LUT R16, R16, 0xfffffff7, RZ, 0xc0, !PT ;  /* 0xfffffff710107812 */ /* 0x000fe400078ec0ff */
[----:B------:R-:W-:Y:S02]  /*a780*/  SEL R12, RZ, 0x8, P0 ;  /* 0x00000008ff0c7807 */ /* 0x000fe40000000000 */
[----:B------:R-:W-:Y:S02]  /*a790*/  @P1 LOP3.LUT R16, R16, 0x8, RZ, 0xfc, !PT ;  /* 0x0000000810101812 */ /* 0x000fe400078efcff */
[----:B------:R-:W-:-:S02]  /*a7a0*/  SEL R3, RZ, 0x1, P2 ;  /* 0x00000001ff037807 */ /* 0x000fc40001000000 */
[----:B------:R-:W-:Y:S02]  /*a7b0*/  LOP3.LUT R16, R16, 0xffefffff, RZ, 0xc0, !PT ;  /* 0xffefffff10107812 */ /* 0x000fe400078ec0ff */
[----:B------:R-:W-:Y:S02]  /*a7c0*/  LOP3.LUT R10, R10, 0x2, R3, 0xe2, !PT ;  /* 0x000000020a0a7812 */ /* 0x000fe400078ee203 */
[----:B------:R-:W-:Y:S02]  /*a7d0*/  @P0 LOP3.LUT R16, R16, 0x100000, RZ, 0xfc, !PT ;  /* 0x0010000010100812 */ /* 0x000fe400078efcff */
[----:B------:R-:W-:Y:S02]  /*a7e0*/  ISETP.GE.AND P0, PT, R13, UR6, PT ;  /* 0x000000060d007c0c */ /* 0x000fe4000bf06270 */
[----:B------:R-:W-:Y:S02]  /*a7f0*/  SEL R11, RZ, 0x4, P3 ;  /* 0x00000004ff0b7807 */ /* 0x000fe40001800000 */
[----:B------:R-:W-:-:S02]  /*a800*/  LOP3.LUT R16, R16, 0xfffffffb, RZ, 0xc0, !PT ;  /* 0xfffffffb10107812 */ /* 0x000fc400078ec0ff */
[----:B------:R-:W-:Y:S02]  /*a810*/  SEL R2, RZ, 0x1, P6 ;  /* 0x00000001ff027807 */ /* 0x000fe40003000000 */
[----:B------:R-:W-:Y:S02]  /*a820*/  LOP3.LUT R14, R15, 0x140, RZ, 0xfc, !PT ;  /* 0x000001400f0e7812 */ /* 0x000fe400078efcff */
[----:B------:R-:W-:Y:S02]  /*a830*/  LOP3.LUT R12, R12, R10, R11, 0xfe, !PT ;  /* 0x0000000a0c0c7212 */ /* 0x000fe400078efe0b */
[----:B------:R-:W-:Y:S02]  /*a840*/  SEL R10, RZ, 0x10, P0 ;  /* 0x00000010ff0a7807 */ /* 0x000fe40000000000 */
[----:B------:R-:W-:Y:S02]  /*a850*/  @P0 LOP3.LUT R16, R16, 0x4, RZ, 0xfc, !PT ;  /* 0x0000000410100812 */ /* 0x000fe400078efcff */
[----:B------:R-:W-:-:S02]  /*a860*/  LOP3.LUT R2, R9, 0x2, R2, 0xe2, !PT ;  /* 0x0000000209027812 */ /* 0x000fc400078ee202 */
[----:B------:R-:W-:Y:S02]  /*a870*/  SEL R3, RZ, 0x4, P4 ;  /* 0x00000004ff037807 */ /* 0x000fe40002000000 */
[----:B------:R-:W-:Y:S02]  /*a880*/  ISETP.GE.AND P0, PT, R14, UR6, PT ;  /* 0x000000060e007c0c */ /* 0x000fe4000bf06270 */
[----:B------:R-:W-:Y:S02]  /*a890*/  SEL R8, RZ, 0x8, P1 ;  /* 0x00000008ff087807 */ /* 0x000fe40000800000 */
[----:B------:R-:W-:Y:S02]  /*a8a0*/  LOP3.LUT R16, R16, 0xfffffffd, RZ, 0xc0, !PT ;  /* 0xfffffffd10107812 */ /* 0x000fe400078ec0ff */
[----:B------:R-:W-:Y:S02]  /*a8b0*/  LOP3.LUT R9, R8, R2, R3, 0xfe, !PT ;  /* 0x0000000208097212 */ /* 0x000fe400078efe03 */
[----:B------:R-:W0:Y:S01]  /*a8c0*/  LDC.64 R2, c[0x0][0x2f0] ;  /* 0x0000bc00ff027b82 */ /* 0x000e220000000a00 */
[----:B------:R-:W-:-:S02]  /*a8d0*/  SEL R11, RZ, 0x20, P0 ;  /* 0x00000020ff0b7807 */ /* 0x000fc40000000000 */
[----:B------:R-:W-:Y:S02]  /*a8e0*/  LOP3.LUT R8, R29, 0x1f8, RZ, 0xc0, !PT ;  /* 0x000001f81d087812 */ /* 0x000fe400078ec0ff */
[----:B------:R-:W-:Y:S02]  /*a8f0*/  @P0 LOP3.LUT R16, R16, 0x2, RZ, 0xfc, !PT ;  /* 0x0000000210100812 */ /* 0x000fe400078efcff */
[----:B------:R-:W-:Y:S02]  /*a900*/  ISETP.GE.AND P0, PT, R13, UR7, PT ;  /* 0x000000070d007c0c */ /* 0x000fe4000bf06270 */
[----:B------:R-:W-:Y:S02]  /*a910*/  LOP3.LUT R16, R16, 0xfff7ffff, RZ, 0xc0, !PT ;  /* 0xfff7ffff10107812 */ /* 0x000fe400078ec0ff */
[----:B------:R-:W-:Y:S02]  /*a920*/  SEL R13, RZ, 0x10, P0 ;  /* 0x00000010ff0d7807 */ /* 0x000fe40000000000 */
[----:B------:R-:W-:-:S02]  /*a930*/  LOP3.LUT R10, R11, R9, R10, 0xfe, !PT ;  /* 0x000000090b0a7212 */ /* 0x000fc400078efe0a */
[----:B------:R-:W-:Y:S02]  /*a940*/  LOP3.LUT R8, R8, 0x38, R5, 0x78, !PT ;  /* 0x0000003808087812 */ /* 0x000fe400078e7805 */
[----:B------:R-:W-:Y:S02]  /*a950*/  LOP3.LUT R7, R10, R7, RZ, 0xfc, !PT ;  /* 0x000000070a077212 */ /* 0x000fe400078efcff */
[----:B------:R-:W-:Y:S02]  /*a960*/  LOP3.LUT R29, R8, 0x200, R29, 0xf8, !PT ;  /* 0x00000200081d7812 */ /* 0x000fe400078ef81d */
[----:B------:R-:W-:Y:S02]  /*a970*/  @P0 LOP3.LUT R16, R16, 0x80000, RZ, 0xfc, !PT ;  /* 0x0008000010100812 */ /* 0x000fe400078efcff */
[----:B------:R-:W-:Y:S01]  /*a980*/  ISETP.GE.AND P0, PT, R14, UR7, PT ;  /* 0x000000070e007c0c */ /* 0x000fe2000bf06270 */
[----:B0-----:R-:W-:Y:S01]  /*a990*/  IMAD R18, R2, UR4, RZ ;  /* 0x0000000402127c24 */ /* 0x001fe2000f8e02ff */
[----:B------:R-:W-:Y:S01]  /*a9a0*/  LOP3.LUT R16, R16, 0xfffbffff, RZ, 0xc0, !PT ;  /* 0xfffbffff10107812 */ /* 0x000fe200078ec0ff */
[----:B------:R-:W-:Y:S01]  /*a9b0*/  ULDC UR7, c[0x0][0x2b8] ;  /* 0x0000ae0000077ab9 */ /* 0x000fe20000000800 */
[----:B------:R-:W-:Y:S01]  /*a9c0*/  SEL R2, RZ, 0x20, P0 ;  /* 0x00000020ff027807 */ /* 0x000fe20000000000 */
[----:B------:R-:W-:Y:S01]  /*a9d0*/  VIADD R14, R18, 0x3f ;  /* 0x0000003f120e7836 */ /* 0x000fe20000000000 */
[----:B------:R-:W-:Y:S01]  /*a9e0*/  STL [R1+0x20], R18 ;  /* 0x0000201201007387 */ /* 0x000fe20000100800 */
[----:B------:R-:W-:Y:S01]  /*a9f0*/  LOP3.LUT R0, R7, R0, RZ, 0xfc, !PT ;  /* 0x0000000007007212 */ /* 0x000fe200078efcff */
[----:B------:R-:W-:Y:S01]  /*aa00*/  ULDC UR4, c[0x0][0x288] ;  /* 0x0000a20000047ab9 */ /* 0x000fe20000000800 */
[----:B------:R-:W-:Y:S01]  /*aa10*/  LOP3.LUT R13, R2, R12, R13, 0xfe, !PT ;  /* 0x0000000c020d7212 */ /* 0x000fe200078efe0d */
[----:B------:R-:W-:Y:S01]  /*aa20*/  UIMAD UR36, UR36, UR4, URZ ;  /* 0x00000004242472a4 */ /* 0x000fe2000f8e023f */
[----:B------:R-:W-:-:S02]  /*aa30*/  SHF.R.S32.HI R9, RZ, 0x1f, R14 ;  /* 0x0000001fff097819 */ /* 0x000fc4000001140e */
[----:B------:R-:W-:Y:S01]  /*aa40*/  LOP3.LUT R13, R13, R6, RZ, 0xfc, !PT ;  /* 0x000000060d0d7212 */ /* 0x000fe200078efcff */
[----:B------:R-:W-:Y:S01]  /*aa50*/  IMAD.U32 R6, RZ, RZ, UR8 ;  /* 0x00000008ff067e24 */ /* 0x000fe2000f8e00ff */
[----:B------:R-:W-:Y:S02]  /*aa60*/  SHF.R.U32.HI R2, RZ, 0x3, R5 ;  /* 0x00000003ff027819 */ /* 0x000fe40000011605 */
[----:B------:R-:W-:Y:S02]  /*aa70*/  LEA.HI R9, R9, R14, RZ, 0x6 ;  /* 0x0000000e09097211 */ /* 0x000fe400078f30ff */
[----:B------:R-:W-:Y:S01]  /*aa80*/  LOP3.LUT R2, R2, 0xf, RZ, 0xc0, !PT ;  /* 0x0000000f02027812 */ /* 0x000fe200078ec0ff */
[----:B------:R0:W-:Y:S01]  /*aa90*/  STL [R1+0xc], R6 ;  /* 0x00000c0601007387 */ /* 0x0001e20000100800 */
[----:B------:R-:W-:Y:S02]  /*aaa0*/  LOP3.LUT R5, R37, 0x2, RZ, 0xfc, !PT ;  /* 0x0000000225057812 */ /* 0x000fe400078efcff */
[----:B------:R-:W-:-:S02]  /*aab0*/  LOP3.LUT R5, R9, 0xffffffc0, RZ, 0xc0, !PT ;  /* 0xffffffc009057812 */ /* 0x000fc400078ec0ff */
[----:B------:R-:W-:Y:S02]  /*aac0*/  LOP3.LUT R24, R2, 0x70, R24, 0xf8, !PT ;  /* 0x0000007002187812 */ /* 0x000fe400078ef818 */
[----:B------:R-:W-:Y:S02]  /*aad0*/  @P0 LOP3.LUT R16, R16, 0x40000, RZ, 0xfc, !PT ;  /* 0x0004000010100812 */ /* 0x000fe400078efcff */
[----:B------:R-:W-:Y:S02]  /*aae0*/  IADD3 R36, R18, 0x40, -R5 ;  /* 0x0000004012247810 */ /* 0x000fe40007ffe805 */
[----:B0-----:R-:W-:Y:S02]  /*aaf0*/  LEA.HI.SX32 R6, R9, 0xfffffffe, 0x1a ;  /* 0xfffffffe09067811 */ /* 0x001fe400078fd2ff */
[----:B------:R-:W-:Y:S01]  /*ab00*/  LOP3.LUT R16, R16, 0xffffbfff, RZ, 0xc0, !PT ;  /* 0xffffbfff10107812 */ /* 0x000fe200078ec0ff */
[----:B------:R-:W-:Y:S01]  /*ab10*/  IMAD.IADD R36, R36, 0x1, -R2 ;  /* 0x0000000124247824 */ /* 0x000fe200078e0a02 */
[C---:B------:R-:W-:Y:S01]  /*ab20*/  LOP3.LUT R4, R13.reuse, 0x80, R4, 0xc8, !PT ;  /* 0x000000800d047812 */ /* 0x040fe200078ec804 */
[----:B------:R0:W-:Y:S01]  /*ab30*/  STL [R1+0x28], R6 ;  /* 0x0000280601007387 */ /* 0x0001e20000100800 */
[----:B------:R-:W-:-:S02]  /*ab40*/  LOP3.LUT R13, R13, 0x40, RZ, 0xc0, !PT ;  /* 0x000000400d0d7812 */ /* 0x000fc400078ec0ff */
[----:B------:R-:W-:Y:S02]  /*ab50*/  SHF.R.U32.HI R4, RZ, 0x3, R4 ;  /* 0x00000003ff047819 */ /* 0x000fe40000011604 */
[----:B------:R-:W-:Y:S02]  /*ab60*/  SHF.R.U32.HI R2, RZ, 0x2, R13 ;  /* 0x00000002ff027819 */ /* 0x000fe4000001160d */
[----:B------:R-:W-:Y:S02]  /*ab70*/  LOP3.LUT R31, R7, 0x40, RZ, 0xc0, !PT ;  /* 0x00000040071f7812 */ /* 0x000fe400078ec0ff */
[----:B------:R-:W-:Y:S02]  /*ab80*/  LOP3.LUT R30, R0, 0x80, RZ, 0xc0, !PT ;  /* 0x00000080001e7812 */ /* 0x000fe400078ec0ff */
[----:B0-----:R-:W-:Y:S02]  /*ab90*/  IADD3 R6, R24, -0x40, R5 ;  /* 0xffffffc018067810 */ /* 0x001fe40007ffe005 */
[----:B------:R-:W-:-:S02]  /*aba0*/  SHF.R.U32.HI R31, RZ, 0x2, R31 ;  /* 0x00000002ff1f7819 */ /* 0x000fc4000001161f */
[----:B------:R-:W-:Y:S01]  /*abb0*/  ISETP.GE.AND P0, PT, R6, R18, PT ;  /* 0x000000120600720c */ /* 0x000fe20003f06270 */
[----:B------:R-:W-:Y:S01]  /*abc0*/  STL [R1+0x24], R6 ;  /* 0x0000240601007387 */ /* 0x000fe20000100800 */
[----:B------:R-:W-:Y:S01]  /*abd0*/  SHF.R.U32.HI R30, RZ, 0x3, R30 ;  /* 0x00000003ff1e7819 */ /* 0x000fe2000001161e */
[----:B------:R-:W-:Y:S01]  /*abe0*/  IMAD.MOV.U32 R18, RZ, RZ, RZ ;  /* 0x000000ffff127224 */ /* 0x000fe200078e00ff */
[----:B------:R-:W-:Y:S01]  /*abf0*/  ISETP.LT.U32.AND P1, PT, R24, 0x40, !P0 ;  /* 0x000000401800780c */ /* 0x000fe20004721070 */
[----:B------:R0:W-:Y:S01]  /*ac00*/  STL [R1+0x8], R2 ;  /* 0x0000080201007387 */ /* 0x0001e20000100800 */
[----:B------:R-:W-:-:S03]  /*ac10*/  ISETP.GE.AND P0, PT, R15, UR6, PT ;  /* 0x000000060f007c0c */ /* 0x000fc6000bf06270 */
[----:B------:R1:W-:Y:S01]  /*ac20*/  STL [R1+0x4], R4 ;  /* 0x0000040401007387 */ /* 0x0003e20000100800 */
[C---:B------:R-:W-:Y:S02]  /*ac30*/  ISETP.LT.OR P3, PT, R36.reuse, 0x1, P0 ;  /* 0x000000012400780c */ /* 0x040fe40000761670 */
[----:B------:R-:W-:Y:S01]  /*ac40*/  ISETP.LT.OR P2, PT, R36, 0x11, P0 ;  /* 0x000000112400780c */ /* 0x000fe20000741670 */
[----:B------:R1:W-:Y:S01]  /*ac50*/  STL [R1+0x1c], RZ ;  /* 0x00001cff01007387 */ /* 0x0003e20000100800 */
[----:B0-----:R-:W-:-:S03]  /*ac60*/  PRMT R2, R0, 0x8880, RZ ;  /* 0x0000888000027816 */ /* 0x001fc600000000ff */
[----:B------:R-:W-:Y:S02]  /*ac70*/  @P1 LOP3.LUT R16, R16, 0x4000, RZ, 0xfc, !PT ;  /* 0x0000400010101812 */ /* 0x000fe400078efcff */
[C---:B------:R-:W-:Y:S02]  /*ac80*/  ISETP.LT.OR P1, PT, R36.reuse, 0x21, P0 ;  /* 0x000000212400780c */ /* 0x040fe40000721670 */
[----:B------:R-:W-:Y:S02]  /*ac90*/  ISETP.LT.OR P0, PT, R36, 0x31, P0 ;  /* 0x000000312400780c */ /* 0x000fe40000701670 */
[----:B------:R-:W-:Y:S02]  /*aca0*/  @P3 LOP3.LUT R17, R17, 0x20000, RZ, 0xfc, !PT ;  /* 0x0002000011113812 */ /* 0x000fe400078efcff */
[----:B------:R-:W-:Y:S02]  /*acb0*/  LOP3.LUT R16, R16, 0xdfffffff, RZ, 0xc0, !PT ;  /* 0xdfffffff10107812 */ /* 0x000fe400078ec0ff */
[----:B------:R-:W-:-:S04]  /*acc0*/  LOP3.LUT R17, R17, 0xfffeffff, RZ, 0xc0, !PT ;  /* 0xfffeffff11117812 */ /* 0x000fc800078ec0ff */
[----:B------:R-:W-:-:S04]  /*acd0*/  @P2 LOP3.LUT R17, R17, 0x10000, RZ, 0xfc, !PT ;  /* 0x0001000011112812 */ /* 0x000fc800078efcff */
[----:B------:R-:W-:-:S04]  /*ace0*/  LOP3.LUT R17, R17, 0xffff7fff, RZ, 0xc0, !PT ;  /* 0xffff7fff11117812 */ /* 0x000fc800078ec0ff */
[----:B------:R-:W-:-:S04]  /*acf0*/  @P1 LOP3.LUT R17, R17, 0x8000, RZ, 0xfc, !PT ;  /* 0x0000800011111812 */ /* 0x000fc800078efcff */
        /* <DEDUP_REMOVED lines=16> */
[----:B------:R-:W-:-:S04]  /*ae00*/  LOP3.LUT R17, R17, 0xfeffffff, RZ, 0xc0, !PT ;  /* 0xfeffffff11117812 */ /* 0x000fc800078ec0ff */
[----:B------:R-:W-:Y:S02]  /*ae10*/  @P1 LOP3.LUT R17, R17, 0x1000000, RZ, 0xfc, !PT ;  /* 0x0100000011111812 */ /* 0x000fe400078efcff */
[----:B------:R-:W-:Y:S02]  /*ae20*/  ISETP.LT.OR P1, PT, R36, 0x21, !P0 ;  /* 0x000000212400780c */ /* 0x000fe40004721670 */
[----:B------:R-:W-:-:S04]  /*ae30*/  LOP3.LUT R17, R17, 0xfffff7ff, RZ, 0xc0, !PT ;  /* 0xfffff7ff11117812 */ /* 0x000fc800078ec0ff */
        /* <DEDUP_REMOVED lines=31> */
[----:B------:R-:W-:-:S02]  /*b030*/  @P1 LOP3.LUT R16, R16, 0x20000000, RZ, 0xfc, !PT ;  /* 0x2000000010101812 */ /* 0x000fc400078efcff */
[C---:B------:R-:W-:Y:S02]  /*b040*/  ISETP.LT.OR P1, PT, R36.reuse, 0x1, !P0 ;  /* 0x000000012400780c */ /* 0x040fe40004721670 */
[----:B------:R-:W-:Y:S02]  /*b050*/  LOP3.LUT R17, R17, 0xffdfffff, RZ, 0xc0, !PT ;  /* 0xffdfffff11117812 */ /* 0x000fe400078ec0ff */
[C---:B------:R-:W-:Y:S02]  /*b060*/  ISETP.LT.OR P3, PT, R36.reuse, 0x11, !P0 ;  /* 0x000000112400780c */ /* 0x040fe40004761670 */
[----:B------:R-:W-:Y:S02]  /*b070*/  @P2 LOP3.LUT R17, R17, 0x200000, RZ, 0xfc, !PT ;  /* 0x0020000011112812 */ /* 0x000fe400078efcff */
[----:B------:R-:W-:Y:S02]  /*b080*/  ISETP.LT.OR P2, PT, R36, 0x21, !P0 ;  /* 0x000000212400780c */ /* 0x000fe40004741670 */
[----:B------:R-:W-:-:S02]  /*b090*/  LOP3.LUT R17, R17, 0xffffffef, RZ, 0xc0, !PT ;  /* 0xffffffef11117812 */ /* 0x000fc400078ec0ff */
[----:B------:R-:W-:Y:S02]  /*b0a0*/  LOP3.LUT R16, R16, 0xefffffff, RZ, 0xc0, !PT ;  /* 0xefffffff10107812 */ /* 0x000fe400078ec0ff */
[----:B------:R-:W-:Y:S02]  /*b0b0*/  @P1 LOP3.LUT R17, R17, 0x10, RZ, 0xfc, !PT ;  /* 0x0000001011111812 */ /* 0x000fe400078efcff */
[----:B------:R-:W-:Y:S02]  /*b0c0*/  ISETP.LT.OR P1, PT, R36, 0x31, !P0 ;  /* 0x000000312400780c */ /* 0x000fe40004721670 */
[----:B------:R-:W-:Y:S02]  /*b0d0*/  LOP3.LUT R17, R17, 0xfffffffe, RZ, 0xc0, !PT ;  /* 0xfffffffe11117812 */ /* 0x000fe400078ec0ff */
[----:B------:R-:W-:Y:S02]  /*b0e0*/  LOP3.LUT P0, RZ, R0, 0x40, RZ, 0xc0, !PT ;  /* 0x0000004000ff7812 */ /* 0x000fe4000780c0ff */
[----:B------:R-:W-:-:S02]  /*b0f0*/  @P3 LOP3.LUT R17, R17, 0x1, RZ, 0xfc, !PT ;  /* 0x0000000111113812 */ /* 0x000fc400078efcff */
[----:B------:R-:W-:Y:S02]  /*b100*/  ISETP.LT.OR P3, PT, R36, 0x11, !P0 ;  /* 0x000000112400780c */ /* 0x000fe40004761670 */
[----:B------:R-:W-:Y:S02]  /*b110*/  LOP3.LUT R17, R17, 0xffefffff, RZ, 0xc0, !PT ;  /* 0xffefffff11117812 */ /* 0x000fe400078ec0ff */
[----:B------:R-:W-:Y:S02]  /*b120*/  @P2 LOP3.LUT R16, R16, 0x10000000, RZ, 0xfc, !PT ;  /* 0x1000000010102812 */ /* 0x000fe400078efcff */
[----:B------:R-:W-:Y:S02]  /*b130*/  @P1 LOP3.LUT R17, R17, 0x100000, RZ, 0xfc, !PT ;  /* 0x0010000011111812 */ /* 0x000fe400078efcff */
[C---:B------:R-:W-:Y:S02]  /*b140*/  ISETP.LT.OR P1, PT, R36.reuse, 0x1, !P0 ;  /* 0x000000012400780c */ /* 0x040fe40004721670 */
[----:B------:R-:W-:-:S02]  /*b150*/  ISETP.LT.OR P2, PT, R36, 0x21, !P0 ;  /* 0x000000212400780c */ /* 0x000fc40004741670 */
[----:B------:R-:W-:Y:S02]  /*b160*/  LOP3.LUT R16, R16, 0x7fffffff, RZ, 0xc0, !PT ;  /* 0x7fffffff10107812 */ /* 0x000fe400078ec0ff */
[----:B------:R-:W-:Y:S02]  /*b170*/  LOP3.LUT R17, R17, 0xfffffff7, RZ, 0xc0, !PT ;  /* 0xfffffff711117812 */ /* 0x000fe400078ec0ff */
[----:B------:R-:W-:Y:S02]  /*b180*/  @P3 LOP3.LUT R16, R16, 0x80000000, RZ, 0xfc, !PT ;  /* 0x8000000010103812 */ /* 0x000fe400078efcff */
[----:B------:R-:W-:Y:S02]  /*b190*/  LEA R0, R29, UR37, 0x1 ;  /* 0x000000251d007c11 */ /* 0x000fe4000f8e08ff */
[----:B------:R-:W-:Y:S02]  /*b1a0*/  LOP3.LUT R16, R16, 0xf7ffffff, RZ, 0xc0, !PT ;  /* 0xf7ffffff10107812 */ /* 0x000fe400078ec0ff */
[----:B------:R-:W-:-:S02]  /*b1b0*/  @P1 LOP3.LUT R17, R17, 0x8, RZ, 0xfc, !PT ;  /* 0x0000000811111812 */ /* 0x000fc400078efcff */
[----:B------:R-:W-:Y:S02]  /*b1c0*/  ISETP.LT.OR P1, PT, R36, 0x31, !P0 ;  /* 0x000000312400780c */ /* 0x000fe40004721670 */
[----:B------:R-:W-:Y:S02]  /*b1d0*/  ISETP.GT.AND P0, PT, R2, -0x1, PT ;  /* 0xffffffff0200780c */ /* 0x000fe40003f04270 */
[----:B------:R-:W-:Y:S02]  /*b1e0*/  @P2 LOP3.LUT R16, R16, 0x8000000, RZ, 0xfc, !PT ;  /* 0x0800000010102812 */ /* 0x000fe400078efcff */
[----:B------:R-:W-:Y:S02]  /*b1f0*/  ISETP.LT.OR P2, PT, R36, 0x11, P0 ;  /* 0x000000112400780c */ /* 0x000fe40000741670 */
[----:B------:R-:W-:Y:S02]  /*b200*/  LOP3.LUT R17, R17, 0xfff7ffff, RZ, 0xc0, !PT ;  /* 0xfff7ffff11117812 */ /* 0x000fe400078ec0ff */
[----:B------:R-:W-:-:S02]  /*b210*/  LOP3.LUT R16, R16, 0xbfffffff, RZ, 0xc0, !PT ;  /* 0xbfffffff10107812 */ /* 0x000fc400078ec0ff */
[C---:B------:R-:W-:Y:S02]  /*b220*/  ISETP.LT.OR P3, PT, R36.reuse, 0x1, P0 ;  /* 0x000000012400780c */ /* 0x040fe40000761670 */
[----:B------:R-:W-:Y:S02]  /*b230*/  @P1 LOP3.LUT R17, R17, 0x80000, RZ, 0xfc, !PT ;  /* 0x0008000011111812 */ /* 0x000fe400078efcff */
[C---:B------:R-:W-:Y:S02]  /*b240*/  ISETP.LT.OR P1, PT, R36.reuse, 0x21, P0 ;  /* 0x000000212400780c */ /* 0x040fe40000721670 */
[----:B------:R-:W-:Y:S02]  /*b250*/  ISETP.LT.OR P0, PT, R36, 0x31, P0 ;  /* 0x000000312400780c */ /* 0x000fe40000701670 */
[----:B------:R-:W-:Y:S02]  /*b260*/  @P2 LOP3.LUT R16, R16, 0x40000000, RZ, 0xfc, !PT ;  /* 0x4000000010102812 */ /* 0x000fe400078efcff */
[----:B------:R-:W-:-:S02]  /*b270*/  ISETP.GE.AND P2, PT, R15, R3, PT ;  /* 0x000000030f00720c */ /* 0x000fc40003f46270 */
[----:B------:R-:W-:Y:S02]  /*b280*/  LOP3.LUT R16, R16, 0xfbffffff, RZ, 0xc0, !PT ;  /* 0xfbffffff10107812 */ /* 0x000fe400078ec0ff */
[----:B------:R-:W-:-:S03]  /*b290*/  LOP3.LUT R17, R17, 0xfffffffb, RZ, 0xc0, !PT ;  /* 0xfffffffb11117812 */ /* 0x000fc600078ec0ff */
[----:B------:R-:W-:Y:S02]  /*b2a0*/  @P1 LOP3.LUT R16, R16, 0x4000000, RZ, 0xfc, !PT ;  /* 0x0400000010101812 */ /* 0x000fe400078efcff */
[----:B------:R-:W-:Y:S02]  /*b2b0*/  @P3 LOP3.LUT R17, R17, 0x4, RZ, 0xfc, !PT ;  /* 0x0000000411113812 */ /* 0x000fe400078efcff */
[----:B------:R-:W-:Y:S02]  /*b2c0*/  ISETP.GE.AND P1, PT, R36, 0x1, PT ;  /* 0x000000012400780c */ /* 0x000fe40003f26270 */
[----:B------:R-:W-:Y:S02]  /*b2d0*/  LOP3.LUT R16, R16, 0xfffffffe, RZ, 0xc0, !PT ;  /* 0xfffffffe10107812 */ /* 0x000fe400078ec0ff */
[----:B------:R-:W-:Y:S02]  /*b2e0*/  LOP3.LUT R17, R17, 0xfffbffff, RZ, 0xc0, !PT ;  /* 0xfffbffff11117812 */ /* 0x000fe400078ec0ff */
[----:B------:R-:W-:-:S02]  /*b2f0*/  @P2 LOP3.LUT R16, R16, 0x1, RZ, 0xfc, !PT ;  /* 0x0000000110102812 */ /* 0x000fc400078efcff */
[----:B------:R-:W-:Y:S02]  /*b300*/  @P0 LOP3.LUT R17, R17, 0x40000, RZ, 0xfc, !PT ;  /* 0x0004000011110812 */ /* 0x000fe400078efcff */
[----:B------:R-:W-:Y:S02]  /*b310*/  ISETP.GE.AND P0, PT, R36, 0x11, PT ;  /* 0x000000112400780c */ /* 0x000fe40003f06270 */
[----:B------:R-:W-:Y:S02]  /*b320*/  LOP3.LUT R16, R16, 0xfffdffff, RZ, 0xc0, !PT ;  /* 0xfffdffff10107812 */ /* 0x000fe400078ec0ff */
[----:B------:R-:W-:Y:S02]  /*b330*/  ISETP.GE.AND P2, PT, R36, 0x21, PT ;  /* 0x000000212400780c */ /* 0x000fe40003f46270 */
[----:B------:R-:W-:Y:S02]  /*b340*/  @P1 LOP3.LUT R16, R16, 0x20000, RZ, 0xfc, !PT ;  /* 0x0002000010101812 */ /* 0x000fe400078efcff */
[----:B------:R-:W-:-:S02]  /*b350*/  ISETP.GE.AND P1, PT, R36, 0x31, PT ;  /* 0x000000312400780c */ /* 0x000fc40003f26270 */
        /* <DEDUP_REMOVED lines=9> */
.L_x_3475:
[----:B------:R-:W2:Y:S01]  /*b3f0*/  LDL R2, [R1+0xc] ;  /* 0x00000c0001027983 */ /* 0x000ea20000100800 */
[----:B0-----:R-:W0:Y:S01]  /*b400*/  LDC R0, c[0x0][0xd38] ;  /* 0x00034e00ff007b82 */ /* 0x001e220000000800 */
        /* <DEDUP_REMOVED lines=23> */
[----:B0--3--:R-:W-:Y:S05]  /*b580*/  @!P0 BRA `(.L_x_3439) ;  /* 0x0000000000408947 */ /* 0x009fea0003800000 */
[----:B------:R-:W-:Y:S01]  /*b590*/  MOV R2, 0x0 ;  /* 0x0000000000027802 */ /* 0x000fe20000000f00 */
        /* <DEDUP_REMOVED lines=15> */
.L_x_3439:
        /* <DEDUP_REMOVED lines=9> */
[----:B------:R-:W-:Y:S01]  /*b720*/  MOV R4, UR6 ;  /* 0x0000000600047c02 */ /* 0x000fe20008000f00 */
        /* <DEDUP_REMOVED lines=9> */
[----:B-1---5:R-:W-:Y:S05]  /*b7c0*/  CALL.ABS.NOINC R2 ;  /* 0x0000000002007343 */ /* 0x022fea0003c00000 */
.L_x_3441:
        /* <DEDUP_REMOVED lines=15> */
.L_x_3440:
        /* <DEDUP_REMOVED lines=13> */
.L_x_3493:
[----:B------:R-:W2:Y:S01]  /*b990*/  LDL R0, [R1+0x24] ;  /* 0x0000240001007983 */ /* 0x000ea20000100800 */
[----:B------:R-:W-:Y:S01]  /*b9a0*/  ISETP.NE.AND P0, PT, R10, 0x1, PT ;  /* 0x000000010a00780c */ /* 0x000fe20003f05270 */
[----:B------:R-:W-:Y:S01]  /*b9b0*/  IMAD.MOV.U32 R35, RZ, RZ, RZ ;  /* 0x000000ffff237224 */ /* 0x000fe200078e00ff */
[C---:B------:R-:W-:Y:S02]  /*b9c0*/  LOP3.LUT P1, RZ, R16.reuse, 0x4000, RZ, 0xc0, !PT ;  /* 0x0000400010ff7812 */ /* 0x040fe4000782c0ff */
[----:B-----5:R-:W-:Y:S02]  /*b9d0*/  SHF.R.S32.HI R33, RZ, 0x1f, R28 ;  /* 0x0000001fff217819 */ /* 0x020fe4000001141c */
[----:B------:R-:W-:-:S07]  /*b9e0*/  LOP3.LUT R16, R16, 0xffffefff, RZ, 0xc0, !PT ;  /* 0xffffefff10107812 */ /* 0x000fce00078ec0ff */
[----:B------:R-:W0:Y:S01]  /*b9f0*/  @P0 LDC R5, c[0x0][0x434] ;  /* 0x00010d00ff050b82 */ /* 0x000e220000000800 */
[----:B------:R-:W-:-:S07]  /*ba00*/  @P0 LOP3.LUT R16, R16, 0x1000, RZ, 0xfc, !PT ;  /* 0x0000100010100812 */ /* 0x000fce00078efcff */
[----:B------:R-:W3:Y:S08]  /*ba10*/  @P0 LDC R7, c[0x0][0x438] ;  /* 0x00010e00ff070b82 */ /* 0x000ef00000000800 */
[----:B-1----:R-:W1:Y:S02]  /*ba20*/  @P1 LDC.64 R2, c[0x0][0x428] ;  /* 0x00010a00ff021b82 */ /* 0x002e640000000a00 */
[----:B-1----:R-:W-:-:S04]  /*ba30*/  @P1 IMAD R8, R33, R2, RZ ;  /* 0x0000000221081224 */ /* 0x002fc800078e02ff */
[----:B------:R-:W-:Y:S02]  /*ba40*/  @P1 IMAD R8, R28, R3, R8 ;  /* 0x000000031c081224 */ /* 0x000fe400078e0208 */
[----:B--2---:R-:W-:-:S04]  /*ba50*/  IMAD.IADD R0, R0, 0x1, R32 ;  /* 0x0000000100007824 */ /* 0x004fc800078e0220 */
[----:B0-----:R-:W-:-:S04]  /*ba60*/  @P0 IMAD.HI.U32 R4, R0, R5, RZ ;  /* 0x0000000500040227 */ /* 0x001fc800078e00ff */
[----:B------:R-:W-:Y:S01]  /*ba70*/  IMAD.MOV.U32 R6, RZ, RZ, R0 ;  /* 0x000000ffff067224 */ /* 0x000fe200078e0000 */
[----:B---3--:R-:W-:Y:S02]  /*ba80*/  @P0 SHF.R.U32.HI R6, RZ, R7, R4 ;  /* 0x00000007ff060219 */ /* 0x008fe40000011604 */
[----:B------:R-:W0:Y:S02]  /*ba90*/  @P1 LDC.64 R4, c[0x0][0x418] ;  /* 0x00010600ff041b82 */ /* 0x000e240000000a00 */
[----:B------:R-:W-:-:S03]  /*baa0*/  @P1 SHF.R.S32.HI R7, RZ, 0x1f, R6 ;  /* 0x0000001fff071819 */ /* 0x000fc60000011406 */
[----:B------:R-:W-:-:S04]  /*bab0*/  @P1 IMAD.WIDE.U32 R2, R28, R2, R6 ;  /* 0x000000021c021225 */ /* 0x000fc800078e0006 */
[----:B------:R-:W-:Y:S01]  /*bac0*/  @P1 IMAD.IADD R8, R3, 0x1, R8 ;  /* 0x0000000103081824 */ /* 0x000fe200078e0208 */
[----:B0-----:R-:W-:-:S04]  /*bad0*/  @P1 LEA R4, P0, R2, R4, 0x2 ;  /* 0x0000000402041211 */ /* 0x001fc800078010ff */
[----:B------:R-:W-:-:S05]  /*bae0*/  @P1 LEA.HI.X R5, R2, R5, R8, 0x2, P0 ;  /* 0x0000000502051211 */ /* 0x000fca00000f1408 */
[----:B------:R0:W5:Y:S01]  /*baf0*/  @P1 LDG.E R35, desc[UR42][R4.64] ;  /* 0x0000002a04231981 */ /* 0x000162000c1e1900 */
[----:B------:R-:W-:Y:S01]  /*bb00*/  IMAD.MOV R3, RZ, RZ, -R6 ;  /* 0x000000ffff037224 */ /* 0x000fe200078e0a06 */
[----:B------:R-:W-:Y:S02]  /*bb10*/  LOP3.LUT R9, R37, 0x2, RZ, 0xfc, !PT ;  /* 0x0000000225097812 */ /* 0x000fe400078efcff */
[----:B------:R-:W-:Y:S01]  /*bb20*/  LOP3.LUT R16, R16, 0xfffffbff, RZ, 0xc0, !PT ;  /* 0xfffffbff10107812 */ /* 0x000fe200078ec0ff */
[----:B------:R-:W-:Y:S01]  /*bb30*/  IMAD R0, R10, R3, R0 ;  /* 0x000000030a007224 */ /* 0x000fe200078e0200 */
[----:B------:R-:W-:Y:S02]  /*bb40*/  ISETP.NE.AND P0, PT, R9, 0x3, PT ;  /* 0x000000030900780c */ /* 0x000fe40003f05270 */
[----:B------:R-:W-:Y:S02]  /*bb50*/  SHF.R.S32.HI R26, RZ, 0x1f, R19 ;  /* 0x0000001fff1a7819 */ /* 0x000fe40000011413 */
[----:B------:R0:W-:Y:S09]  /*bb60*/  STL [R1], R0 ;  /* 0x0000000001007387 */ /* 0x0001f20000100800 */
[----:B------:R-:W-:Y:S01]  /*bb70*/  @P0 LOP3.LUT R16, R16, 0x400, RZ, 0xfc, !PT ;  /* 0x0000040010100812 */ /* 0x000fe200078efcff */
[----:B0-----:R-:W-:Y:S06]  /*bb80*/  @!P0 BRA `(.L_x_3443) ;  /* 0x0000000000048947 */ /* 0x001fec0003800000 */
[----:B------:R-:W-:Y:S01]  /*bb90*/  BPT.TRAP 0x1 ;  /* 0x000000040000795c */ /* 0x000fe20000300000 */
.L_x_3443:
[----:B------:R-:W-:Y:S01]  /*bba0*/  LEA R25, R18, UR37, 0x3 ;  /* 0x0000002512197c11 */ /* 0x000fe2000f8e18ff */
[----:B------:R-:W-:Y:S01]  /*bbb0*/  BSSY B0, `(.L_x_3444) ;  /* 0x0000004000007945 */ /* 0x000fe20003800000 */
[----:B------:R-:W-:-:S04]  /*bbc0*/  SHF.L.U32 R0, R23, 0x1f, RZ ;  /* 0x0000001f17007819 */ /* 0x000fc800000006ff */
[----:B------:R-:W0:Y:S02]  /*bbd0*/  SYNCS.PHASECHK.TRANS64.TRYWAIT P0, [R25+URZ+0x38840], R0 ;  /* 0x03884000190075a7 */ /* 0x000e24000800017f */
[----:B0-----:R-:W-:Y:S05]  /*bbe0*/  @!P0 BRA `(.L_x_3445) ;  /* 0x0000003800148947 */ /* 0x001fea0003800000 */
.L_x_3494:
[----:B------:R-:W-:Y:S05]  /*bbf0*/  BSYNC B0 ;  /* 0x0000000000007941 */ /* 0x000fea0003800000 */
.L_x_3444:
[----:B------:R-:W0:Y:S01]  /*bc00*/  LDL R2, [R1] ;  /* 0x0000000001027983 */ /* 0x000e220000100800 */
[----:B------:R-:W-:Y:S01]  /*bc10*/  ULDC.64 UR4, c[0x0][0x300] ;  /* 0x0000c00000047ab9 */ /* 0x000fe20000000a00 */
[----:B-----5:R-:W-:Y:S01]  /*bc20*/  SHF.R.S32.HI R4, RZ, 0x1f, R35 ;  /* 0x0000001fff047819 */ /* 0x020fe20000011423 */
[----:B------:R-:W-:Y:S01]  /*bc30*/  IMAD R5, R18, 0x1000, R29 ;  /* 0x0000100012057824 */ /* 0x000fe200078e021d */
[----:B------:R-:W1:Y:S01]  /*bc40*/  S2R R7, SR_TID.X ;  /* 0x0000000000077919 */ /* 0x000e620000002100 */
[----:B------:R-:W-:Y:S01]  /*bc50*/  LOP3.LUT P1, RZ, R16, 0x1, RZ, 0xc0, !PT ;  /* 0x0000000110ff7812 */ /* 0x000fe2000782c0ff */
[----:B-1----:R-:W-:-:S05]  /*bc60*/  IMAD.SHL.U32 R7, R7, 0x8, RZ ;  /* 0x0000000807077824 */ /* 0x002fca00078e00ff */
[----:B------:R-:W-:Y:S02]  /*bc70*/  LOP3.LUT R7, R7, 0x38, RZ, 0xc0, !PT ;  /* 0x0000003807077812 */ /* 0x000fe400078ec0ff */
[----:B0-----:R-:W-:-:S05]  /*bc80*/  SHF.R.S32.HI R0, RZ, 0x1f, R2 ;  /* 0x0000001fff007819 */ /* 0x001fca0000011402 */
[----:B------:R0:W-:Y:S04]  /*bc90*/  STL [R1+0x14], R0 ;  /* 0x0000140001007387 */ /* 0x0001e80000100800 */
[----:B------:R1:W-:Y:S01]  /*bca0*/  STL [R1+0x18], R4 ;  /* 0x0000180401007387 */ /* 0x0003e20000100800 */
[----:B0-----:R-:W-:-:S04]  /*bcb0*/  IMAD R0, R0, UR4, RZ ;  /* 0x0000000400007c24 */ /* 0x001fc8000f8e02ff */
        /* <DEDUP_REMOVED lines=12> */
[----:B------:R-:W-:-:S03]  /*bd80*/  ULDC.64 UR4, c[0x0][0x2e8] ;  /* 0x0000ba0000047ab9 */ /* 0x000fc60000000a00 */
[----:B-1----:R-:W-:Y:S01]  /*bd90*/  IMAD.IADD R4, R3, 0x1, R0 ;  /* 0x0000000103047824 */ /* 0x002fe200078e0200 */
[----:B------:R-:W-:Y:S01]  /*bda0*/  LEA R0, P0, R2, UR4, 0x1 ;  /* 0x0000000402007c11 */ /* 0x000fe2000f8008ff */
[----:B------:R-:W-:-:S03]  /*bdb0*/  UMOV UR4, 0xffffffff ;  /* 0xffffffff00047882 */ /* 0x000fc60000000000 */
[----:B------:R-:W-:Y:S01]  /*bdc0*/  LEA.HI.X R4, R2, UR5, R4, 0x1, P0 ;  /* 0x0000000502047c11 */ /* 0x000fe200080f0c04 */
[----:B------:R-:W-:Y:S08]  /*bdd0*/  BRA.DIV UR4, `(.L_x_3446) ;  /* 0x0000003604ac7947 */ /* 0x000ff0000b800000 */
[----:B------:R-:W0:Y:S01]  /*bde0*/  SHFL.IDX PT, R3, R0, RZ, 0x181f ;  /* 0x00181fff00037589 */ /* 0x000e2200000e0000 */
[C---:B------:R-:W-:Y:S02]  /*bdf0*/  ISETP.GE.AND P2, PT, R36.reuse, 0x1, PT ;  /* 0x000000012400780c */ /* 0x040fe40003f46270 */
[----:B------:R-:W-:Y:S01]  /*be00*/  ISETP.GE.AND P3, PT, R36, 0x11, PT ;  /* 0x000000112400780c */ /* 0x000fe20003f66270 */
[----:B------:R-:W1:Y:S10]  /*be10*/  SHFL.IDX PT, R2, R4, RZ, 0x181f ;  /* 0x00181fff04027589 */ /* 0x000e7400000e0000 */
[----:B------:R-:W-:-:S02]  /*be20*/  @P2 LEA R6, R5, UR37, 0x1 ;  /* 0x0000002505062c11 */ /* 0x000fc4000f8e08ff */
[----:B0-----:R-:W-:-:S05]  /*be30*/  @P2 LEA R3, P0, R7, R3, 0x1 ;  /* 0x0000000307032211 */ /* 0x001fca00078008ff */
[----:B-1----:R-:W-:-:S05]  /*be40*/  @P2 IMAD.X R2, RZ, RZ, R2, P0 ;  /* 0x000000ffff022224 */ /* 0x002fca00000e0602 */
[----:B------:R-:W-:-:S04]  /*be50*/  @P2 LOP3.LUT R3, R3, R2, RZ, 0x3c, !PT ;  /* 0x0000000203032212 */ /* 0x000fc800078e3cff */
[----:B------:R-:W-:-:S04]  /*be60*/  @P2 LOP3.LUT R2, R3, R2, RZ, 0x3c, !PT ;  /* 0x0000000203022212 */ /* 0x000fc800078e3cff */
[----:B------:R-:W-:-:S05]  /*be70*/  @P2 LOP3.LUT R3, R3, R2, RZ, 0x3c, !PT ;  /* 0x0000000203032212 */ /* 0x000fca00078e3cff */
[----:B------:R-:W-:Y:S01]  /*be80*/  @!PT LDS RZ, [RZ] ;  /* 0x00000000fffff984 */ /* 0x000fe20000000800 */
[----:B------:R0:W-:Y:S01]  /*be90*/  @P2 LDGSTS.E.BYPASS.LTC128B.128 [R6+0x22400], desc[UR42][R2.64], !P1 ;  /* 0x2240000002062fae */ /* 0x0001e2000c901d6a */
[----:B------:R-:W-:-:S03]  /*bea0*/  ISETP.GE.AND P2, PT, R36, 0x21, PT ;  /* 0x000000212400780c */ /* 0x000fc60003f46270 */
[----:B0-----:R-:W0:Y:S01]  /*beb0*/  SHFL.IDX PT, R3, R0, 0x1, 0x181f ;  /* 0x00381f0000037f89 */ /* 0x001e2200000e0000 */
[----:B------:R-:W-:-:S03]  /*bec0*/  @P3 LEA R6, R5, UR37, 0x1 ;  /* 0x0000002505063c11 */ /* 0x000fc6000f8e08ff */
[----:B------:R-:W1:Y:S01]  /*bed0*/  SHFL.IDX PT, R2, R4, 0x1, 0x181f ;  /* 0x00381f0004027f89 */ /* 0x000e6200000e0000 */
[----:B0-----:R-:W-:-:S05]  /*bee0*/  @P3 LEA R3, P0, R7, R3, 0x1 ;  /* 0x0000000307033211 */ /* 0x001fca00078008ff */
[----:B-1----:R-:W-:-:S05]  /*bef0*/  @P3 IMAD.X R2, RZ, RZ, R2, P0 ;  /* 0x000000ffff023224 */ /* 0x002fca00000e0602 */
[----:B------:R-:W-:-:S04]  /*bf00*/  @P3 LOP3.LUT R3, R3, R2, RZ, 0x3c, !PT ;  /* 0x0000000203033212 */ /* 0x000fc800078e3cff */
[----:B------:R-:W-:-:S04]  /*bf10*/  @P3 LOP3.LUT R2, R3, R2, RZ, 0x3c, !PT ;  /* 0x0000000203023212 */ /* 0x000fc800078e3cff */
[----:B------:R-:W-:-:S05]  /*bf20*/  @P3 LOP3.LUT R3, R3, R2, RZ, 0x3c, !PT ;  /* 0x0000000203033212 */ /* 0x000fca00078e3cff */
[----:B------:R0:W-:Y:S04]  /*bf30*/  @P3 LDGSTS.E.BYPASS.LTC128B.128 [R6+0x22c00], desc[UR42][R2.64], !P1 ;  /* 0x22c0000002063fae */ /* 0x0001e8000c901d6a */
[----:B0-----:R-:W0:Y:S01]  /*bf40*/  SHFL.IDX PT, R3, R0, 0x2, 0x181f ;  /* 0x00581f0000037f89 */ /* 0x001e2200000e0000 */
[----:B------:R-:W-:-:S03]  /*bf50*/  @P2 LEA R6, R5, UR37, 0x1 ;  /* 0x0000002505062c11 */ /* 0x000fc6000f8e08ff */
[----:B------:R-:W1:Y:S04]  /*bf60*/  SHFL.IDX PT, R2, R4, 0x2, 0x181f ;  /* 0x00581f0004027f89 */ /* 0x000e6800000e0000 */
[----:B------:R-:W2:Y:S04]  /*bf70*/  SHFL.IDX PT, R4, R4, 0x3, 0x181f ;  /* 0x00781f0004047f89 */ /* 0x000ea800000e0000 */
[----:B------:R-:W3:Y:S01]  /*bf80*/  SHFL.IDX PT, R0, R0, 0x3, 0x181f ;  /* 0x00781f0000007f89 */ /* 0x000ee200000e0000 */
[----:B0-----:R-:W-:-:S05]  /*bf90*/  @P2 LEA R3, P0, R7, R3, 0x1 ;  /* 0x0000000307032211 */ /* 0x001fca00078008ff */
[----:B-1----:R-:W-:-:S05]  /*bfa0*/  @P2 IMAD.X R2, RZ, RZ, R2, P0 ;  /* 0x000000ffff022224 */ /* 0x002fca00000e0602 */
[----:B------:R-:W-:-:S04]  /*bfb0*/  @P2 LOP3.LUT R3, R3, R2, RZ, 0x3c, !PT ;  /* 0x0000000203032212 */ /* 0x000fc800078e3cff */
[----:B------:R-:W-:-:S04]  /*bfc0*/  @P2 LOP3.LUT R2, R3, R2, RZ, 0x3c, !PT ;  /* 0x0000000203022212 */ /* 0x000fc800078e3cff */
[----:B------:R-:W-:-:S05]  /*bfd0*/  @P2 LOP3.LUT R3, R3, R2, RZ, 0x3c, !PT ;  /* 0x0000000203032212 */ /* 0x000fca00078e3cff */
[----:B--23--:R1:W-:Y:S02]  /*bfe0*/  @P2 LDGSTS.E.BYPASS.LTC128B.128 [R6+0x23400], desc[UR42][R2.64], !P1 ;  /* 0x2340000002062fae */ /* 0x00c3e4000c901d6a */
.L_x_3504:
[----:B------:R-:W-:-:S13]  /*bff0*/  ISETP.GE.AND P2, PT, R36, 0x31, PT ;  /* 0x000000312400780c */ /* 0x000fda0003f46270 */
[----:B01----:R-:W-:Y:S02]  /*c000*/  @P2 LEA R2, P0, R7, R0, 0x1 ;  /* 0x0000000007022211 */ /* 0x003fe400078008ff */
[----:B------:R-:W-:-:S03]  /*c010*/  @P2 LEA R5, R5, UR37, 0x1 ;  /* 0x0000002505052c11 */ /* 0x000fc6000f8e08ff */
[----:B------:R-:W-:Y:S01]  /*c020*/  @P2 IMAD.X R3, RZ, RZ, R4, P0 ;  /* 0x000000ffff032224 */ /* 0x000fe200000e0604 */
[----:B------:R-:W-:-:S04]  /*c030*/  PLOP3.LUT P0, PT, PT, PT, PT, 0x80, 0x0 ;  /* 0x000000000000781c */ /* 0x000fc80003f0f070 */
[----:B------:R-:W-:Y:S01]  /*c040*/  @!PT LDS RZ, [RZ] ;  /* 0x00000000fffff984 */ /* 0x000fe20000000800 */
[----:B------:R-:W-:Y:S01]  /*c050*/  @!PT LDS RZ, [RZ] ;  /* 0x00000000fffff984 */ /* 0x000fe20000000800 */
[----:B------:R-:W-:Y:S01]  /*c060*/  @!PT LDS RZ, [RZ] ;  /* 0x00000000fffff984 */ /* 0x000fe20000000800 */
[----:B------:R0:W-:Y:S01]  /*c070*/  @P2 LDGSTS.E.BYPASS.LTC128B.128 [R5+0x23c00], desc[UR42][R2.64], !P1 ;  /* 0x23c0000002052fae */ /* 0x0001e2000c901d6a */
[----:B------:R-:W-:-:S08]  /*c080*/  NOP ;  /* 0x0000000000007918 */ /* 0x000fd00000000000 */
.L_x_3447:
[----:B------:R-:W-:Y:S02]  /*c090*/  PLOP3.LUT P1, PT, P1, P0, PT, 0xa2, 0x0 ;  /* 0x000000000000781c */ /* 0x000fe40000f21472 */
[----:B------:R-:W-:-:S08]  /*c0a0*/  @P0 R2UR P1, UR4, R25 ;  /* 0x00000000190402ca */ /* 0x000fd00000020000 */
[----:B------:R-:W-:-:S05]  /*c0b0*/  @P0 PLOP3.LUT P0, PT, P1, PT, PT, 0x80, 0x0 ;  /* 0x000000000000081c */ /* 0x000fca0000f0f070 */
[----:B------:R-:W-:Y:S01]  /*c0c0*/  @!P1 SYNCS.ARRIVE.TRANS64.RED.A0T1 RZ, [UR4+0x38830], RZ ;  /* 0x038830ffffff99a7 */ /* 0x000fe20008200404 */
[----:B------:R-:W-:Y:S07]  /*c0d0*/  @!P1 ARRIVES.LDGSTSBAR.64.TRANSCNT [UR4+0x38830] ;  /* 0x03883000ff0099b0 */ /* 0x000fee0008000a84 */
[----:B------:R-:W-:Y:S05]  /*c0e0*/  @P0 BRA.U.ANY `(.L_x_3447) ;  /* 0xfffffffd00e80947 */ /* 0x000fea000393ffff */
[----:B------:R-:W-:Y:S01]  /*c0f0*/  NOP ;  /* 0x0000000000007918 */ /* 0x000fe20000000000 */
[----:B------:R-:W-:-:S04]  /*c100*/  LOP3.LUT R0, R37, 0x2, RZ, 0xfc, !PT ;  /* 0x0000000225007812 */ /* 0x000fc800078efcff */
[----:B------:R-:W-:-:S13]  /*c110*/  ISETP.NE.AND P2, PT, R0, 0x3, PT ;  /* 0x000000030000780c */ /* 0x000fda0003f45270 */
[----:B------:R-:W-:Y:S05]  /*c120*/  @!P2 BRA `(.L_x_3448) ;  /* 0x000000000004a947 */ /* 0x000fea0003800000 */
[----:B------:R-:W-:Y:S01]  /*c130*/  BPT.TRAP 0x1 ;  /* 0x000000040000795c */ /* 0x000fe20000300000 */
.L_x_3448:
[----:B------:R1:W-:Y:S02]  /*c140*/  SYNCS.ARRIVE.TRANS64.A1T0 RZ, [R25+URZ+0x38830], RZ ;  /* 0x038830ff19ff79a7 */ /* 0x0003e4000810003f */
[----:B------:R-:W-:Y:S05]  /*c150*/  WARPSYNC.ALL ;  /* 0x0000000000007948 */ /* 0x000fea0003800000 */
[----:B------:R-:W-:Y:S01]  /*c160*/  UIADD3 UR4, UR37, 0x20400, URZ ;  /* 0x0002040025047890 */ /* 0x000fe2000fffe03f */
[----:B------:R-:W-:-:S03]  /*c170*/  SHF.R.S32.HI R0, RZ, 0x1f, R27 ;  /* 0x0000001fff007819 */ /* 0x000fc6000001141b */
[----:B------:R-:W-:Y:S02]  /*c180*/  ULOP3.LUT UP0, URZ, UR4, 0x3ff, URZ, 0xc0, !UPT ;  /* 0x000003ff043f7892 */ /* 0x000fe4000f80c03f */
[----:B------:R2:W-:Y:S01]  /*c190*/  STL [R1+0x10], R0 ;  /* 0x0000100001007387 */ /* 0x0005e20000100800 */
[----:B------:R-:W-:Y:S03]  /*c1a0*/  BAR.SYNC.DEFER_BLOCKING 0x8, 0x100 ;  /* 0x0204000000007b1d */ /* 0x000fe60000010000 */
[----:B------:R-:W-:-:S13]  /*c1b0*/  PLOP3.LUT P0, PT, PT, PT, UP0, 0x80, 0x0 ;  /* 0x000000000000781c */ /* 0x000fda0003f0f008 */
[----:B--2---:R-:W-:Y:S05]  /*c1c0*/  @!P0 BRA `(.L_x_3449) ;  /* 0x0000000000408947 */ /* 0x004fea0003800000 */
        /* <DEDUP_REMOVED lines=16> */
.L_x_3449:
[----:B0-----:R-:W2:Y:S01]  /*c2d0*/  LDL R2, [R1+0x10] ;  /* 0x0000100001027983 */ /* 0x001ea20000100800 */
[----:B------:R-:W0:Y:S03]  /*c2e0*/  LDC R3, c[0x0][0x448] ;  /* 0x00011200ff037b82 */ /* 0x000e260000000800 */
[----:B------:R-:W3:Y:S01]  /*c2f0*/  LDL R21, [R1+0xc] ;  /* 0x00000c0001157983 */ /* 0x000ee20000100800 */
[----:B------:R-:W-:Y:S01]  /*c300*/  IMAD.MOV R5, RZ, RZ, -R34 ;  /* 0x000000ffff057224 */ /* 0x000fe200078e0a22 */
[----:B------:R-:W-:Y:S01]  /*c310*/  ULDC UR4, c[0x0][0xd38] ;  /* 0x00034e0000047ab9 */ /* 0x000fe20000000800 */
[----:B------:R-:W-:Y:S01]  /*c320*/  LOP3.LUT R16, R16, 0xffffdfff, RZ, 0xc0, !PT ;  /* 0xffffdfff10107812 */ /* 0x000fe200078ec0ff */
[----:B------:R-:W4:Y:S01]  /*c330*/  S2R R9, SR_TID.X ;  /* 0x0000000000097919 */ /* 0x000f220000002100 */
[----:B------:R-:W-:Y:S01]  /*c340*/  LEA R8, R29, UR37, 0x1 ;  /* 0x000000251d087c11 */ /* 0x000fe2000f8e08ff */
[----:B------:R-:W5:Y:S01]  /*c350*/  S2R R10, SR_TID.X ;  /* 0x00000000000a7919 */ /* 0x000f620000002100 */
[----:B0-----:R-:W-:-:S13]  /*c360*/  ISETP.NE.AND P0, PT, R3, 0x1, PT ;  /* 0x000000010300780c */ /* 0x001fda0003f05270 */
[----:B------:R-:W0:Y:S01]  /*c370*/  @P0 LDC R0, c[0x0][0x450] ;  /* 0x00011400ff000b82 */ /* 0x000e220000000800 */
[----:B------:R-:W-:Y:S01]  /*c380*/  @P0 LOP3.LUT R16, R16, 0x2000, RZ, 0xfc, !PT ;  /* 0x0000200010100812 */ /* 0x000fe200078efcff */
[----:B----4-:R-:W-:-:S03]  /*c390*/  IMAD.SHL.U32 R9, R9, 0x8, RZ ;  /* 0x0000000809097824 */ /* 0x010fc600078e00ff */
[----:B------:R-:W-:Y:S02]  /*c3a0*/  LOP3.LUT P1, RZ, R16, 0x1000000, RZ, 0xc0, !PT ;  /* 0x0100000010ff7812 */ /* 0x000fe4000782c0ff */
[----:B-----5:R-:W-:Y:S02]  /*c3b0*/  SHF.R.U32.HI R10, RZ, 0x3, R10 ;  /* 0x00000003ff0a7819 */ /* 0x020fe4000001160a */
[----:B------:R-:W-:Y:S02]  /*c3c0*/  LOP3.LUT R9, R9, 0x38, RZ, 0xc0, !PT ;  /* 0x0000003809097812 */ /* 0x000fe400078ec0ff */
[----:B------:R-:W-:Y:S01]  /*c3d0*/  LOP3.LUT R10, R10, 0xf, RZ, 0xc0, !PT ;  /* 0x0000000f0a0a7812 */ /* 0x000fe200078ec0ff */
[----:B--2---:R-:W-:Y:S02]  /*c3e0*/  IMAD.MOV.U32 R20, RZ, RZ, R2 ;  /* 0x000000ffff147224 */ /* 0x004fe400078e0002 */
[----:B------:R-:W2:Y:S01]  /*c3f0*/  @P0 LDC R2, c[0x0][0x44c] ;  /* 0x00011300ff020b82 */ /* 0x000ea20000000800 */
[----:B---3--:R-:W-:Y:S01]  /*c400*/  IMAD R5, R5, UR4, R21 ;  /* 0x0000000405057c24 */ /* 0x008fe2000f8e0215 */
[----:B------:R-:W-:-:S02]  /*c410*/  ULDC.64 UR4, c[0x0][0x2d8] ;  /* 0x0000b60000047ab9 */ /* 0x000fc40000000a00 */
[----:B------:R-:W-:Y:S02]  /*c420*/  IMAD R6, R26, UR4, RZ ;  /* 0x000000041a067c24 */ /* 0x000fe4000f8e02ff */
[----:B------:R-:W-:Y:S02]  /*c430*/  IMAD R34, R5, 0x40, R24 ;  /* 0x0000004005227824 */ /* 0x000fe400078e0218 */
[----:B------:R-:W-:Y:S02]  /*c440*/  IMAD R6, R19, UR5, R6 ;  /* 0x0000000513067c24 */ /* 0x000fe4000f8e0206 */
[----:B------:R-:W-:Y:S02]  /*c450*/  IMAD.MOV.U32 R4, RZ, RZ, R34 ;  /* 0x000000ffff047224 */ /* 0x000fe400078e0022 */
[----:B--2---:R-:W-:-:S05]  /*c460*/  @P0 IMAD.HI.U32 R2, R34, R2, RZ ;  /* 0x0000000222020227 */ /* 0x004fca00078e00ff */
[----:B0-----:R-:W-:-:S05]  /*c470*/  @P0 SHF.R.U32.HI R4, RZ, R0, R2 ;  /* 0x00000000ff040219 */ /* 0x001fca0000011602 */
[----:B------:R-:W-:-:S04]  /*c480*/  IMAD.MOV R0, RZ, RZ, -R4 ;  /* 0x000000ffff007224 */ /* 0x000fc800078e0a04 */
[----:B------:R-:W-:Y:S02]  /*c490*/  IMAD R0, R3, R0, R34 ;  /* 0x0000000003007224 */ /* 0x000fe400078e0222 */
[----:B------:R-:W-:Y:S01]  /*c4a0*/  IMAD.WIDE.U32 R2, R19, UR4, RZ ;  /* 0x0000000413027c25 */ /* 0x000fe2000f8e00ff */
[----:B------:R-:W-:-:S03]  /*c4b0*/  ULDC.64 UR4, c[0x0][0x2e0] ;  /* 0x0000b80000047ab9 */ /* 0x000fc60000000a00 */
[----:B------:R-:W-:Y:S02]  /*c4c0*/  IMAD.IADD R3, R3, 0x1, R6 ;  /* 0x0000000103037824 */ /* 0x000fe400078e0206 */
[----:B------:R-:W-:Y:S02]  /*c4d0*/  IMAD R6, R20, UR4, RZ ;  /* 0x0000000414067c24 */ /* 0x000fe4000f8e02ff */
[----:B------:R-:W-:-:S04]  /*c4e0*/  IMAD.WIDE.U32 R2, R27, UR4, R2 ;  /* 0x000000041b027c25 */ /* 0x000fc8000f8e0002 */
[----:B------:R-:W-:Y:S01]  /*c4f0*/  IMAD R6, R27, UR5, R6 ;  /* 0x000000051b067c24 */ /* 0x000fe2000f8e0206 */
[----:B------:R-:W-:-:S03]  /*c500*/  ULDC.64 UR4, c[0x0][0x2d0] ;  /* 0x0000b40000047ab9 */ /* 0x000fc60000000a00 */
[----:B------:R-:W-:Y:S01]  /*c510*/  IMAD.IADD R3, R3, 0x1, R6 ;  /* 0x0000000103037824 */ /* 0x000fe200078e0206 */
        /* <DEDUP_REMOVED lines=17> */
[----:B------:R-:W-:Y:S02]  /*c630*/  LEA R5, R5, R10, 0x6 ;  /* 0x0000000a05057211 */ /* 0x000fe400078e30ff */
[----:B------:R-:W-:Y:S01]  /*c640*/  LOP3.LUT R16, R16, 0xfffffeff, RZ, 0xc0, !PT ;  /* 0xfffffeff10107812 */ /* 0x000fe200078ec0ff */
[----:B------:R-:W2:Y:S01]  /*c650*/  SHFL.IDX PT, R3, R2, RZ, 0x181f ;  /* 0x00181fff02037589 */ /* 0x000ea200000e0000 */
[----:B------:R-:W-:-:S13]  /*c660*/  ISETP.GE.AND P2, PT, R5, UR36, PT ;  /* 0x0000002405007c0c */ /* 0x000fda000bf46270 */
[----:B------:R-:W-:-:S04]  /*c670*/  @P2 LOP3.LUT R16, R16, 0x100, RZ, 0xfc, !PT ;  /* 0x0000010010102812 */ /* 0x000fc800078efcff */
[----:B------:R-:W-:Y:S02]  /*c680*/  LOP3.LUT R16, R16, 0xffffff7f, RZ, 0xc0, !PT ;  /* 0xffffff7f10107812 */ /* 0x000fe400078ec0ff */
[----:B0-----:R-:W-:-:S05]  /*c690*/  @!P2 LEA R4, P0, R9, R4, 0x1 ;  /* 0x000000040904a211 */ /* 0x001fca00078008ff */
[----:B--2---:R-:W-:Y:S02]  /*c6a0*/  @!P2 IMAD.X R3, RZ, RZ, R3, P0 ;  /* 0x000000ffff03a224 */ /* 0x004fe400000e0603 */
[----:B------:R-:W-:Y:S02]  /*c6b0*/  @!P2 IMAD.MOV.U32 R6, RZ, RZ, R4 ;  /* 0x000000ffff06a224 */ /* 0x000fe400078e0004 */
[----:B------:R-:W-:Y:S02]  /*c6c0*/  @!P2 IMAD.MOV.U32 R7, RZ, RZ, R3 ;  /* 0x000000ffff07a224 */ /* 0x000fe400078e0003 */
[----:B------:R-:W-:-:S03]  /*c6d0*/  VIADD R3, R5, 0x10 ;  /* 0x0000001005037836 */ /* 0x000fc60000000000 */
[----:B------:R-:W-:Y:S01]  /*c6e0*/  @!PT LDS RZ, [RZ] ;  /* 0x00000000fffff984 */ /* 0x000fe20000000800 */
[----:B------:R0:W-:Y:S02]  /*c6f0*/  @!P2 LDGSTS.E.BYPASS.LTC128B.128 [R8+0x20400], desc[UR42][R6.64], !P1 ;  /* 0x204000000608afae */ /* 0x0001e4000c901d6a */
[----:B------:R-:W-:Y:S02]  /*c700*/  ISETP.GE.AND P2, PT, R3, UR36, PT ;  /* 0x0000002403007c0c */ /* 0x000fe4000bf46270 */
[----:B------:R-:W-:Y:S04]  /*c710*/  SHFL.IDX PT, R3, R2, 0x1, 0x181f ;  /* 0x00381f0002037f89 */ /* 0x000fe800000e0000 */
[----:B0-----:R-:W0:Y:S07]  /*c720*/  SHFL.IDX PT, R6, R0, 0x1, 0x181f ;  /* 0x00381f0000067f89 */ /* 0x001e2e00000e0000 */
[----:B------:R-:W-:-:S04]  /*c730*/  @P2 LOP3.LUT R16, R16, 0x80, RZ, 0xfc, !PT ;  /* 0x0000008010102812 */ /* 0x000fc800078efcff */
[----:B------:R-:W-:Y:S02]  /*c740*/  LOP3.LUT R16, R16, 0xffffffbf, RZ, 0xc0, !PT ;  /* 0xffffffbf10107812 */ /* 0x000fe400078ec0ff */
[----:B0-----:R-:W-:-:S05]  /*c750*/  @!P2 LEA R6, P0, R9, R6, 0x1 ;  /* 0x000000060906a211 */ /* 0x001fca00078008ff */
[----:B------:R-:W-:-:S04]  /*c760*/  @!P2 IMAD.X R3, RZ, RZ, R3, P0 ;  /* 0x000000ffff03a224 */ /* 0x000fc800000e0603 */
[----:B------:R-:W-:Y:S02]  /*c770*/  @!P2 IMAD.MOV.U32 R7, RZ, RZ, R3 ;  /* 0x000000ffff07a224 */ /* 0x000fe400078e0003 */
[----:B------:R-:W-:-:S03]  /*c780*/  VIADD R3, R5, 0x20 ;  /* 0x0000002005037836 */ /* 0x000fc60000000000 */
[----:B------:R0:W-:Y:S02]  /*c790*/  @!P2 LDGSTS.E.BYPASS.LTC128B.128 [R8+0x20c00], desc[UR42][R6.64], !P1 ;  /* 0x20c000000608afae */ /* 0x0001e4000c901d6a */
[----:B------:R-:W-:Y:S02]  /*c7a0*/  ISETP.GE.AND P2, PT, R3, UR36, PT ;  /* 0x0000002403007c0c */ /* 0x000fe4000bf46270 */
[----:B------:R-:W-:Y:S04]  /*c7b0*/  SHFL.IDX PT, R3, R2, 0x2, 0x181f ;  /* 0x00581f0002037f89 */ /* 0x000fe800000e0000 */
[----:B0-----:R-:W0:Y:S07]  /*c7c0*/  SHFL.IDX PT, R6, R0, 0x2, 0x181f ;  /* 0x00581f0000067f89 */ /* 0x001e2e00000e0000 */
[----:B------:R-:W-:Y:S01]  /*c7d0*/  @P2 LOP3.LUT R16, R16, 0x40, RZ, 0xfc, !PT ;  /* 0x0000004010102812 */ /* 0x000fe200078efcff */
[----:B------:R-:W2:Y:S01]  /*c7e0*/  SHFL.IDX PT, R0, R0, 0x3, 0x181f ;  /* 0x00781f0000007f89 */ /* 0x000ea200000e0000 */
[----:B0-----:R-:W-:-:S05]  /*c7f0*/  @!P2 LEA R6, P0, R9, R6, 0x1 ;  /* 0x000000060906a211 */ /* 0x001fca00078008ff */
[----:B------:R-:W-:-:S04]  /*c800*/  @!P2 IMAD.X R3, RZ, RZ, R3, P0 ;  /* 0x000000ffff03a224 */ /* 0x000fc800000e0603 */
[----:B------:R-:W-:Y:S02]  /*c810*/  @!P2 IMAD.MOV.U32 R7, RZ, RZ, R3 ;  /* 0x000000ffff07a224 */ /* 0x000fe400078e0003 */
[----:B------:R0:W3:Y:S04]  /*c820*/  SHFL.IDX PT, R3, R2, 0x3, 0x181f ;  /* 0x00781f0002037f89 */ /* 0x0000e800000e0000 */
[----:B--2---:R0:W-:Y:S02]  /*c830*/  @!P2 LDGSTS.E.BYPASS.LTC128B.128 [R8+0x21400], desc[UR42][R6.64], !P1 ;  /* 0x214000000608afae */ /* 0x0041e4000c901d6a */
.L_x_3513:
[----:B------:R-:W-:Y:S01]  /*c840*/  VIADD R5, R5, 0x30 ;  /* 0x0000003005057836 */ /* 0x000fe20000000000 */
[----:B------:R-:W-:-:S04]  /*c850*/  LOP3.LUT R16, R16, 0xfffff7ff, RZ, 0xc0, !PT ;  /* 0xfffff7ff10107812 */ /* 0x000fc800078ec0ff */
[----:B------:R-:W-:-:S13]  /*c860*/  ISETP.GE.AND P2, PT, R5, UR36, PT ;  /* 0x0000002405007c0c */ /* 0x000fda000bf46270 */
[----:B0-----:R-:W-:Y:S02]  /*c870*/  @!P2 LEA R2, P0, R9, R0, 0x1 ;  /* 0x000000000902a211 */ /* 0x001fe400078008ff */
[----:B------:R-:W-:-:S03]  /*c880*/  @P2 LOP3.LUT R16, R16, 0x800, RZ, 0xfc, !PT ;  /* 0x0000080010102812 */ /* 0x000fc600078efcff */
        /* <DEDUP_REMOVED lines=8> */
[----:B------:R-:W-:Y:S01]  /*c910*/  NOP ;  /* 0x0000000000007918 */ /* 0x000fe20000000000 */
[----:B------:R-:W-:Y:S02]  /*c920*/  UIADD3 UR4, UR37, 0x26400, URZ ;  /* 0x0002640025047890 */ /* 0x000fe4000fffe03f */
[----:B------:R-:W-:Y:S02]  /*c930*/  SYNCS.ARRIVE.TRANS64.A1T0 RZ, [UR37+0x38800], RZ ;  /* 0x038800ffffff79a7 */ /* 0x000fe40008100025 */
[----:B------:R-:W-:-:S06]  /*c940*/  ULOP3.LUT UP0, URZ, UR4, 0x3ff, URZ, 0xc0, !UPT ;  /* 0x000003ff043f7892 */ /* 0x000fcc000f80c03f */
[----:B------:R-:W-:-:S13]  /*c950*/  PLOP3.LUT P0, PT, PT, PT, UP0, 0x80, 0x0 ;  /* 0x000000000000781c */ /* 0x000fda0003f0f008 */
[----:B0-----:R-:W-:Y:S05]  /*c960*/  @!P0 BRA `(.L_x_3451) ;  /* 0x0000000000408947 */ /* 0x001fea0003800000 */
        /* <DEDUP_REMOVED lines=16> */
.L_x_3451:
[----:B------:R-:W2:Y:S01]  /*ca70*/  LDL.LU R20, [R1+0x10] ;  /* 0x0000100001147983 */ /* 0x000ea20000300800 */
[----:B------:R-:W0:Y:S01]  /*ca80*/  LDC R2, c[0x0][0x448] ;  /* 0x00011200ff027b82 */ /* 0x000e220000000800 */
[----:B------:R-:W-:Y:S01]  /*ca90*/  ULDC.64 UR4, c[0x0][0x3d8] ;  /* 0x0000f60000047ab9 */ /* 0x000fe20000000a00 */
[----:B------:R-:W-:Y:S01]  /*caa0*/  IMAD.MOV.U32 R0, RZ, RZ, R34 ;  /* 0x000000ffff007224 */ /* 0x000fe200078e0022 */
[----:B------:R3:W5:Y:S01]  /*cab0*/  LDL R9, [R1+0x8] ;  /* 0x0000080001097983 */ /* 0x0007620000100800 */
[----:B------:R-:W-:Y:S01]  /*cac0*/  IMAD R4, R26, UR4, RZ ;  /* 0x000000041a047c24 */ /* 0x000fe2000f8e02ff */
[C---:B------:R-:W-:Y:S02]  /*cad0*/  LOP3.LUT P5, RZ, R16.reuse, 0x200000, RZ, 0xc0, !PT ;  /* 0x0020000010ff7812 */ /* 0x040fe400078ac0ff */
[----:B------:R3:W5:Y:S01]  /*cae0*/  LDL R8, [R1+0x4] ;  /* 0x0000040001087983 */ /* 0x0007620000100800 */
[----:B------:R-:W-:Y:S01]  /*caf0*/  IMAD R4, R19, UR5, R4 ;  /* 0x0000000513047c24 */ /* 0x000fe2000f8e0204 */
[----:B------:R-:W-:-:S02]  /*cb00*/  LOP3.LUT P4, RZ, R16, 0x100000, RZ, 0xc0, !PT ;  /* 0x0010000010ff7812 */ /* 0x000fc4000788c0ff */
[C---:B------:R-:W-:Y:S02]  /*cb10*/  LOP3.LUT P3, RZ, R16.reuse, 0x80000, RZ, 0xc0, !PT ;  /* 0x0008000010ff7812 */ /* 0x040fe4000786c0ff */
[----:B------:R-:W-:Y:S02]  /*cb20*/  LOP3.LUT P2, RZ, R16, 0x40000, RZ, 0xc0, !PT ;  /* 0x0004000010ff7812 */ /* 0x000fe4000784c0ff */
[----:B0-----:R-:W-:-:S13]  /*cb30*/  ISETP.NE.AND P6, PT, R2, 0x1, PT ;  /* 0x000000010200780c */ /* 0x001fda0003fc5270 */
[----:B------:R-:W0:Y:S08]  /*cb40*/  @P6 LDC R3, c[0x0][0x44c] ;  /* 0x00011300ff036b82 */ /* 0x000e300000000800 */
[----:B------:R-:W4:Y:S01]  /*cb50*/  @P6 LDC R2, c[0x0][0x450] ;  /* 0x00011400ff026b82 */ /* 0x000f220000000800 */
[----:B0-----:R-:W-:-:S05]  /*cb60*/  @P6 IMAD.HI.U32 R3, R34, R3, RZ ;  /* 0x0000000322036227 */ /* 0x001fca00078e00ff */
[----:B----4-:R-:W-:Y:S01]  /*cb70*/  @P6 SHF.R.U32.HI R0, RZ, R2, R3 ;  /* 0x00000002ff006219 */ /* 0x010fe20000011603 */
[----:B------:R-:W-:Y:S01]  /*cb80*/  IMAD.WIDE.U32 R2, R19, UR4, RZ ;  /* 0x0000000413027c25 */ /* 0x000fe2000f8e00ff */
[----:B------:R-:W-:-:S03]  /*cb90*/  ULDC.64 UR4, c[0x0][0x3e0] ;  /* 0x0000f80000047ab9 */ /* 0x000fc60000000a00 */
[----:B------:R-:W-:Y:S01]  /*cba0*/  IMAD.IADD R3, R3, 0x1, R4 ;  /* 0x0000000103037824 */ /* 0x000fe200078e0204 */
[----:B------:R-:W0:Y:S01]  /*cbb0*/  S2R R21, SR_TID.X ;  /* 0x0000000000157919 */ /* 0x000e220000002100 */
[----:B------:R-:W-:Y:S01]  /*cbc0*/  IMAD.WIDE.U32 R2, R27, UR4, R2 ;  /* 0x000000041b027c25 */ /* 0x000fe2000f8e0002 */
[----:B------:R-:W-:-:S03]  /*cbd0*/  SHF.R.S32.HI R5, RZ, 0x1f, R0 ;  /* 0x0000001fff057819 */ /* 0x000fc60000011400 */
[----:B0-----:R-:W-:-:S05]  /*cbe0*/  IMAD.SHL.U32 R21, R21, 0x8, RZ ;  /* 0x0000000815157824 */ /* 0x001fca00078e00ff */
[----:B------:R-:W-:Y:S01]  /*cbf0*/  LOP3.LUT R21, R21, 0x38, RZ, 0xc0, !PT ;  /* 0x0000003815157812 */ /* 0x000fe200078ec0ff */
[----:B--2---:R-:W-:Y:S01]  /*cc00*/  IMAD R4, R20, UR4, RZ ;  /* 0x0000000414047c24 */ /* 0x004fe2000f8e02ff */
[----:B------:R-:W-:-:S03]  /*cc10*/  ULDC UR4, c[0x0][0x448] ;  /* 0x0001120000047ab9 */ /* 0x000fc60000000800 */
[----:B------:R-:W-:-:S04]  /*cc20*/  IMAD R4, R27, UR5, R4 ;  /* 0x000000051b047c24 */ /* 0x000fc8000f8e0204 */
[----:B------:R-:W-:Y:S02]  /*cc30*/  IMAD.IADD R3, R3, 0x1, R4 ;  /* 0x0000000103037824 */ /* 0x000fe400078e0204 */
[----:B------:R-:W-:-:S04]  /*cc40*/  IMAD.MOV R4, RZ, RZ, -R0 ;  /* 0x000000ffff047224 */ /* 0x000fc800078e0a00 */
[----:B------:R-:W-:Y:S01]  /*cc50*/  IMAD R4, R4, UR4, R34 ;  /* 0x0000000404047c24 */ /* 0x000fe2000f8e0222 */
[----:B------:R-:W-:Y:S02]  /*cc60*/  ULDC.64 UR4, c[0x0][0x3d0] ;  /* 0x0000f40000047ab9 */ /* 0x000fe40000000a00 */
        /* <DEDUP_REMOVED lines=9> */
[----:B------:R-:W-:-:S03]  /*cd00*/  ULDC.64 UR4, c[0x0][0x390] ;  /* 0x0000e40000047ab9 */ /* 0x000fc60000000a00 */
[----:B------:R-:W-:Y:S01]  /*cd10*/  IMAD.IADD R4, R3, 0x1, R0 ;  /* 0x0000000103047824 */ /* 0x000fe200078e0200 */
[----:B------:R-:W-:Y:S01]  /*cd20*/  LEA R0, P0, R2, UR4, 0x1 ;  /* 0x0000000402007c11 */ /* 0x000fe2000f8008ff */
[----:B------:R-:W-:-:S03]  /*cd30*/  UMOV UR4, 0xffffffff ;  /* 0xffffffff00047882 */ /* 0x000fc60000000000 */
[----:B------:R-:W-:Y:S02]  /*cd40*/  LEA.HI.X R4, R2, UR5, R4, 0x1, P0 ;  /* 0x0000000502047c11 */ /* 0x000fe400080f0c04 */
[----:B------:R-:W-:Y:S01]  /*cd50*/  LEA R20, R29, UR37, 0x1 ;  /* 0x000000251d147c11 */ /* 0x000fe2000f8e08ff */
[----:B---3--:R-:W-:Y:S06]  /*cd60*/  BRA.DIV UR4, `(.L_x_3452) ;  /* 0x0000003204607947 */ /* 0x008fec000b800000 */
[----:B------:R-:W-:Y:S01]  /*cd70*/  LOP3.LUT P1, RZ, R16, 0x40, RZ, 0xc0, !PT ;  /* 0x0000004010ff7812 */ /* 0x000fe2000782c0ff */
[----:B------:R-:W0:Y:S01]  /*cd80*/  SHFL.IDX PT, R3, R0, RZ, 0x181f ;  /* 0x00181fff00037589 */ /* 0x000e2200000e0000 */
[----:B------:R-:W-:Y:S02]  /*cd90*/  LOP3.LUT R22, R22, 0xfbffffff, RZ, 0xc0, !PT ;  /* 0xfbffffff16167812 */ /* 0x000fe400078ec0ff */
[----:B------:R-:W-:Y:S01]  /*cda0*/  LOP3.LUT P6, RZ, R16, 0x400000, RZ, 0xc0, !PT ;  /* 0x0040000010ff7812 */ /* 0x000fe200078cc0ff */
[----:B------:R-:W2:Y:S04]  /*cdb0*/  SHFL.IDX PT, R2, R4, RZ, 0x181f ;  /* 0x00181fff04027589 */ /* 0x000ea800000e0000 */
[----:B------:R-:W3:Y:S04]  /*cdc0*/  SHFL.IDX PT, R14, R0, 0x1, 0x181f ;  /* 0x00381f00000e7f89 */ /* 0x000ee800000e0000 */
[----:B------:R-:W-:Y:S01]  /*cdd0*/  @P1 LOP3.LUT R22, R22, 0x4000000, RZ, 0xfc, !PT ;  /* 0x0400000016161812 */ /* 0x000fe200078efcff */
[----:B------:R-:W4:Y:S01]  /*cde0*/  SHFL.IDX PT, R5, R4, 0x1, 0x181f ;  /* 0x00381f0004057f89 */ /* 0x000f2200000e0000 */
[----:B------:R-:W-:-:S02]  /*cdf0*/  LOP3.LUT P1, RZ, R16, 0x80, RZ, 0xc0, !PT ;  /* 0x0000008010ff7812 */ /* 0x000fc4000782c0ff */
[----:B------:R-:W-:-:S11]  /*ce00*/  LOP3.LUT R22, R22, 0xf7ffffff, RZ, 0xc0, !PT ;  /* 0xf7ffffff16167812 */ /* 0x000fd600078ec0ff */
[----:B------:R-:W-:Y:S02]  /*ce10*/  @P1 LOP3.LUT R22, R22, 0x8000000, RZ, 0xfc, !PT ;  /* 0x0800000016161812 */ /* 0x000fe400078efcff */
[----:B------:R-:W-:-:S13]  /*ce20*/  LOP3.LUT P1, RZ, R16, 0x100, RZ, 0xc0, !PT ;  /* 0x0000010010ff7812 */ /* 0x000fda000782c0ff */
[----:B0-----:R-:W-:-:S05]  /*ce30*/  @!P1 LEA R3, P0, R21, R3, 0x1 ;  /* 0x0000000315039211 */ /* 0x001fca00078008ff */
[----:B--2---:R-:W-:Y:S01]  /*ce40*/  @!P1 IMAD.X R2, RZ, RZ, R2, P0 ;  /* 0x000000ffff029224 */ /* 0x004fe200000e0602 */
[----:B------:R-:W-:-:S04]  /*ce50*/  LOP3.LUT P0, RZ, R16, 0x800000, RZ, 0xc0, !PT ;  /* 0x0080000010ff7812 */ /* 0x000fc8000780c0ff */
[----:B------:R-:W-:-:S04]  /*ce60*/  @!P1 LOP3.LUT R3, R3, R2, RZ, 0x3c, !PT ;  /* 0x0000000203039212 */ /* 0x000fc800078e3cff */
[----:B------:R-:W-:-:S04]  /*ce70*/  @!P1 LOP3.LUT R2, R3, R2, RZ, 0x3c, !PT ;  /* 0x0000000203029212 */ /* 0x000fc800078e3cff */
[----:B------:R-:W-:-:S05]  /*ce80*/  @!P1 LOP3.LUT R3, R3, R2, RZ, 0x3c, !PT ;  /* 0x0000000203039212 */ /* 0x000fca00078e3cff */
[----:B------:R-:W-:Y:S01]  /*ce90*/  @!P1 LDGSTS.E.BYPASS.LTC128B.128 [R20+0x26400], desc[UR42][R2.64], !P0 ;  /* 0x2640000002149fae */ /* 0x000fe2000c101d6a */
[----:B-----5:R-:W-:-:S03]  /*cea0*/  @!P1 ISETP.NE.U32.AND P0, PT, R9, RZ, PT ;  /* 0x000000ff0900920c */ /* 0x020fc60003f05070 */
[----:B------:R-:W-:Y:S04]  /*ceb0*/  @!P1 LDGSTS.E.BYPASS.LTC128B.128 [R20+0x28400], desc[UR42][R2.64+0x80], !P6 ;  /* 0x2840008002149fae */ /* 0x000fe8000f101d6a */
[----:B------:R-:W-:Y:S04]  /*cec0*/  @!P1 LDGSTS.E.BYPASS.LTC128B.128 [R20+0x2a400], desc[UR42][R2.64+0x100], !P5 ;  /* 0x2a40010002149fae */ /* 0x000fe8000e901d6a */
[----:B------:R-:W-:Y:S04]  /*ced0*/  @!P1 LDGSTS.E.BYPASS.LTC128B.128 [R20+0x2c400], desc[UR42][R2.64+0x180], !P4 ;  /* 0x2c40018002149fae */ /* 0x000fe8000e101d6a */
[----:B------:R-:W-:Y:S04]  /*cee0*/  @!P1 LDGSTS.E.BYPASS.LTC128B.128 [R20+0x2e400], desc[UR42][R2.64+0x200], !P3 ;  /* 0x2e40020002149fae */ /* 0x000fe8000d901d6a */
[----:B------:R-:W-:Y:S04]  /*cef0*/  @!P1 LDGSTS.E.BYPASS.LTC128B.128 [R20+0x30400], desc[UR42][R2.64+0x280], !P2 ;  /* 0x3040028002149fae */ /* 0x000fe8000d101d6a */
[----:B------:R-:W-:Y:S01]  /*cf00*/  @!P1 LDGSTS.E.BYPASS.LTC128B.128 [R20+0x32400], desc[UR42][R2.64+0x300], P0 ;  /* 0x3240030002149fae */ /* 0x000fe20008101d6a */
[----:B------:R-:W-:-:S13]  /*cf10*/  @!P1 ISETP.NE.U32.AND P0, PT, R8, RZ, PT ;  /* 0x000000ff0800920c */ /* 0x000fda0003f05070 */
[----:B------:R0:W-:Y:S01]  /*cf20*/  @!P1 LDGSTS.E.BYPASS.LTC128B.128 [R20+0x34400], desc[UR42][R2.64+0x380], P0 ;  /* 0x3440038002149fae */ /* 0x0001e20008101d6a */
[----:B------:R-:W-:-:S13]  /*cf30*/  LOP3.LUT P1, RZ, R22, 0x8000000, RZ, 0xc0, !PT ;  /* 0x0800000016ff7812 */ /* 0x000fda000782c0ff */
[----:B---3--:R-:W-:Y:S02]  /*cf40*/  @!P1 LEA R6, P0, R21, R14, 0x1 ;  /* 0x0000000e15069211 */ /* 0x008fe400078008ff */
[----:B------:R-:W2:Y:S03]  /*cf50*/  SHFL.IDX PT, R14, R0, 0x2, 0x181f ;  /* 0x00581f00000e7f89 */ /* 0x000ea600000e0000 */
[----:B----4-:R-:W-:Y:S01]  /*cf60*/  @!P1 IMAD.X R7, RZ, RZ, R5, P0 ;  /* 0x000000ffff079224 */ /* 0x010fe200000e0605 */
[----:B------:R-:W-:Y:S01]  /*cf70*/  LOP3.LUT P0, RZ, R16, 0x800000, RZ, 0xc0, !PT ;  /* 0x0080000010ff7812 */ /* 0x000fe2000780c0ff */
[----:B0-----:R-:W-:Y:S01]  /*cf80*/  @!P1 IMAD.MOV.U32 R2, RZ, RZ, R6 ;  /* 0x000000ffff029224 */ /* 0x001fe200078e0006 */
[----:B------:R-:W0:Y:S01]  /*cf90*/  SHFL.IDX PT, R5, R4, 0x2, 0x181f ;  /* 0x00581f0004057f89 */ /* 0x000e2200000e0000 */
[----:B------:R-:W-:-:S03]  /*cfa0*/  @!P1 IMAD.MOV.U32 R3, RZ, RZ, R7 ;  /* 0x000000ffff039224 */ /* 0x000fc600078e0007 */
[----:B------:R-:W3:Y:S07]  /*cfb0*/  SHFL.IDX PT, R4, R4, 0x3, 0x181f ;  /* 0x00781f0004047f89 */ /* 0x000eee00000e0000 */
[----:B------:R-:W-:Y:S01]  /*cfc0*/  @!P1 LDGSTS.E.BYPASS.LTC128B.128 [R20+0x26c00], desc[UR42][R2.64], !P0 ;  /* 0x26c0000002149fae */ /* 0x000fe2000c101d6a */
[----:B------:R-:W-:-:S03]  /*cfd0*/  @!P1 ISETP.NE.U32.AND P0, PT, R9, RZ, PT ;  /* 0x000000ff0900920c */ /* 0x000fc60003f05070 */
        /* <DEDUP_REMOVED lines=9> */
[----:B--2---:R-:W-:Y:S02]  /*d070*/  @!P1 LEA R6, P0, R21, R14, 0x1 ;  /* 0x0000000e15069211 */ /* 0x004fe400078008ff */
[----:B------:R2:W1:Y:S03]  /*d080*/  SHFL.IDX PT, R14, R0, 0x3, 0x181f ;  /* 0x00781f00000e7f89 */ /* 0x00046600000e0000 */
[----:B0-----:R-:W-:Y:S01]  /*d090*/  @!P1 IMAD.X R7, RZ, RZ, R5, P0 ;  /* 0x000000ffff079224 */ /* 0x001fe200000e0605 */
[----:B------:R-:W-:Y:S01]  /*d0a0*/  LOP3.LUT P0, RZ, R16, 0x800000, RZ, 0xc0, !PT ;  /* 0x0080000010ff7812 */ /* 0x000fe2000780c0ff */
[----:B----4-:R-:W-:Y:S02]  /*d0b0*/  @!P1 IMAD.MOV.U32 R2, RZ, RZ, R6 ;  /* 0x000000ffff029224 */ /* 0x010fe400078e0006 */
[----:B------:R-:W-:-:S10]  /*d0c0*/  @!P1 IMAD.MOV.U32 R3, RZ, RZ, R7 ;  /* 0x000000ffff039224 */ /* 0x000fd400078e0007 */
[----:B------:R2:W-:Y:S01]  /*d0d0*/  @!P1 LDGSTS.E.BYPASS.LTC128B.128 [R20+0x27400], desc[UR42][R2.64], !P0 ;  /* 0x2740000002149fae */ /* 0x0005e2000c101d6a */
[----:B------:R-:W-:-:S03]  /*d0e0*/  @!P1 ISETP.NE.U32.AND P0, PT, R9, RZ, PT ;  /* 0x000000ff0900920c */ /* 0x000fc60003f05070 */
[----:B------:R2:W-:Y:S04]  /*d0f0*/  @!P1 LDGSTS.E.BYPASS.LTC128B.128 [R20+0x29400], desc[UR42][R2.64+0x80], !P6 ;  /* 0x2940008002149fae */ /* 0x0005e8000f101d6a */
[----:B------:R2:W-:Y:S04]  /*d100*/  @!P1 LDGSTS.E.BYPASS.LTC128B.128 [R20+0x2b400], desc[UR42][R2.64+0x100], !P5 ;  /* 0x2b40010002149fae */ /* 0x0005e8000e901d6a */
[----:B------:R2:W-:Y:S04]  /*d110*/  @!P1 LDGSTS.E.BYPASS.LTC128B.128 [R20+0x2d400], desc[UR42][R2.64+0x180], !P4 ;  /* 0x2d40018002149fae */ /* 0x0005e8000e101d6a */
[----:B------:R2:W-:Y:S04]  /*d120*/  @!P1 LDGSTS.E.BYPASS.LTC128B.128 [R20+0x2f400], desc[UR42][R2.64+0x200], !P3 ;  /* 0x2f40020002149fae */ /* 0x0005e8000d901d6a */
[----:B------:R2:W-:Y:S04]  /*d130*/  @!P1 LDGSTS.E.BYPASS.LTC128B.128 [R20+0x31400], desc[UR42][R2.64+0x280], !P2 ;  /* 0x3140028002149fae */ /* 0x0005e8000d101d6a */
[----:B------:R2:W-:Y:S01]  /*d140*/  @!P1 LDGSTS.E.BYPASS.LTC128B.128 [R20+0x33400], desc[UR42][R2.64+0x300], P0 ;  /* 0x3340030002149fae */ /* 0x0005e20008101d6a */
[----:B------:R-:W-:-:S13]  /*d150*/  @!P1 ISETP.NE.U32.AND P0, PT, R8, RZ, PT ;  /* 0x000000ff0800920c */ /* 0x000fda0003f05070 */
[----:B-1-3--:R2:W-:Y:S02]  /*d160*/  @!P1 LDGSTS.E.BYPASS.LTC128B.128 [R20+0x35400], desc[UR42][R2.64+0x380], P0 ;  /* 0x3540038002149fae */ /* 0x00a5e40008101d6a */
.L_x_3523:
[----:B--2---:R-:W2:Y:S01]  /*d170*/  LDL R0, [R1+0x1c] ;  /* 0x00001c0001007983 */ /* 0x004ea20000100800 */
[C---:B------:R-:W-:Y:S02]  /*d180*/  LOP3.LUT P1, RZ, R16.reuse, 0x800, RZ, 0xc0, !PT ;  /* 0x0000080010ff7812 */ /* 0x040fe4000782c0ff */
[----:B------:R-:W-:-:S11]  /*d190*/  LOP3.LUT P6, RZ, R16, 0x400000, RZ, 0xc0, !PT ;  /* 0x0040000010ff7812 */ /* 0x000fd600078cc0ff */
[----:B0-----:R-:W-:-:S05]  /*d1a0*/  @!P1 LEA R2, P0, R21, R14, 0x1 ;  /* 0x0000000e15029211 */ /* 0x001fca00078008ff */
[----:B------:R-:W-:Y:S01]  /*d1b0*/  @!P1 IMAD.X R3, RZ, RZ, R4, P0 ;  /* 0x000000ffff039224 */ /* 0x000fe200000e0604 */
[----:B------:R-:W-:-:S13]  /*d1c0*/  LOP3.LUT P0, RZ, R16, 0x800000, RZ, 0xc0, !PT ;  /* 0x0080000010ff7812 */ /* 0x000fda000780c0ff */
[----:B------:R-:W-:Y:S01]  /*d1d0*/  @!PT LDS RZ, [RZ] ;  /* 0x00000000fffff984 */ /* 0x000fe20000000800 */
[----:B------:R-:W-:Y:S01]  /*d1e0*/  @!PT LDS RZ, [RZ] ;  /* 0x00000000fffff984 */ /* 0x000fe20000000800 */
[----:B------:R-:W-:Y:S01]  /*d1f0*/  @!PT LDS RZ, [RZ] ;  /* 0x00000000fffff984 */ /* 0x000fe20000000800 */
        /* <DEDUP_REMOVED lines=9> */
[----:B------:R0:W-:Y:S01]  /*d290*/  @!P1 LDGSTS.E.BYPASS.LTC128B.128 [R20+0x35c00], desc[UR42][R2.64+0x380], P0 ;  /* 0x35c0038002149fae */ /* 0x0001e20008101d6a */
        /* <DEDUP_REMOVED lines=8> */
[----:B------:R-:W1:Y:S03]  /*d320*/  SYNCS.PHASECHK.TRANS64.TRYWAIT P0, [UR37+0x38820], R0 ;  /* 0x03882000ff0075a7 */ /* 0x000e660008000165 */
[----:B01----:R-:W-:Y:S05]  /*d330*/  @!P0 BRA `(.L_x_3454) ;  /* 0x0000003000d48947 */ /* 0x003fea0003800000 */
.L_x_3524:
[----:B------:R-:W-:Y:S05]  /*d340*/  BSYNC B0 ;  /* 0x0000000000007941 */ /* 0x000fea0003800000 */
.L_x_3453:
[----:B------:R-:W-:-:S04]  /*d350*/  LOP3.LUT R2, R37, 0x2, RZ, 0xfc, !PT ;  /* 0x0000000225027812 */ /* 0x000fc800078efcff */
[----:B------:R-:W-:-:S13]  /*d360*/  ISETP.NE.AND P0, PT, R2, 0x3, PT ;  /* 0x000000030200780c */ /* 0x000fda0003f05270 */
[----:B------:R-:W-:Y:S05]  /*d370*/  @!P0 BRA `(.L_x_3455) ;  /* 0x0000000000048947 */ /* 0x000fea0003800000 */
[----:B------:R-:W-:Y:S01]  /*d380*/  BPT.TRAP 0x1 ;  /* 0x000000040000795c */ /* 0x000fe20000300000 */
.L_x_3455:
[----:B0-----:R-:W-:Y:S01]  /*d390*/  SHF.L.U32 R0, R23, 0x1f, RZ ;  /* 0x0000001f17007819 */ /* 0x001fe200000006ff */
[----:B------:R-:W-:Y:S03]  /*d3a0*/  BSSY B0, `(.L_x_3456) ;  /* 0x0000003000007945 */ /* 0x000fe60003800000 */
[----:B------:R-:W0:Y:S02]  /*d3b0*/  SYNCS.PHASECHK.TRANS64.TRYWAIT P0, [R25+URZ+0x38860], R0 ;  /* 0x03886000190075a7 */ /* 0x000e24000800017f */
[----:B0-----:R-:W-:Y:S05]  /*d3c0*/  @!P0 BRA `(.L_x_3457) ;  /* 0x0000003000c88947 */ /* 0x001fea0003800000 */
.L_x_3525:
[----:B------:R-:W-:Y:S05]  /*d3d0*/  BSYNC B0 ;  /* 0x0000000000007941 */ /* 0x000fea0003800000 */
.L_x_3456:
[----:B------:R-:W0:Y:S01]  /*d3e0*/  LDL.LU R3, [R1+0x14] ;  /* 0x0000140001037983 */ /* 0x000e220000300800 */
[----:B------:R-:W-:-:S03]  /*d3f0*/  ULDC.64 UR4, c[0x0][0x328] ;  /* 0x0000ca0000047ab9 */ /* 0x000fc60000000a00 */
[----:B------:R-:W2:Y:S04]  /*d400*/  LDL.LU R2, [R1] ;  /* 0x0000000001027983 */ /* 0x000ea80000300800 */
[----:B------:R-:W3:Y:S01]  /*d410*/  LDL.LU R4, [R1+0x18] ;  /* 0x0000180001047983 */ /* 0x000ee20000300800 */
[----:B------:R-:W-:Y:S02]  /*d420*/  IMAD R9, R18, 0x8000, R29 ;  /* 0x0000800012097824 */ /* 0x000fe400078e021d */
[----:B0-----:R-:W-:-:S04]  /*d430*/  IMAD R0, R3, UR4, RZ ;  /* 0x0000000403007c24 */ /* 0x001fc8000f8e02ff */
[C---:B--2---:R-:W-:Y:S02]  /*d440*/  IMAD R5, R2.reuse, UR5, R0 ;  /* 0x0000000502057c24 */ /* 0x044fe4000f8e0200 */
[----:B------:R-:W-:Y:S01]  /*d450*/  IMAD.WIDE.U32 R2, R2, UR4, RZ ;  /* 0x0000000402027c25 */ /* 0x000fe2000f8e00ff */
[----:B------:R-:W-:-:S03]  /*d460*/  ULDC.64 UR4, c[0x0][0x338] ;  /* 0x0000ce0000047ab9 */ /* 0x000fc60000000a00 */
[----:B------:R-:W-:Y:S02]  /*d470*/  IMAD.IADD R3, R3, 0x1, R5 ;  /* 0x0000000103037824 */ /* 0x000fe400078e0205 */
[----:B---3--:R-:W-:Y:S02]  /*d480*/  IMAD R0, R4, UR4, RZ ;  /* 0x0000000404007c24 */ /* 0x008fe4000f8e02ff */
        /* <DEDUP_REMOVED lines=13> */
[C---:B------:R-:W-:Y:S01]  /*d560*/  LOP3.LUT P6, RZ, R17.reuse, 0x200, RZ, 0xc0, !PT ;  /* 0x0000020011ff7812 */ /* 0x040fe200078cc0ff */
[----:B------:R-:W0:Y:S01]  /*d570*/  S2R R2, SR_TID.X ;  /* 0x0000000000027919 */ /* 0x000e220000002100 */
[----:B------:R-:W-:Y:S02]  /*d580*/  LOP3.LUT R17, R17, 0xfbffffff, RZ, 0xc0, !PT ;  /* 0xfbffffff11117812 */ /* 0x000fe400078ec0ff */
[----:B------:R-:W-:Y:S01]  /*d590*/  LOP3.LUT R22, R22, 0xfffffffe, RZ, 0xc0, !PT ;  /* 0xfffffffe16167812 */ /* 0x000fe200078ec0ff */
[----:B------:R-:W1:Y:S01]  /*d5a0*/  SHFL.IDX PT, R14, R8, RZ, 0x181f ;  /* 0x00181fff080e7589 */ /* 0x000e6200000e0000 */
[----:B------:R-:W-:Y:S02]  /*d5b0*/  LEA R9, R9, UR37, 0x1 ;  /* 0x0000002509097c11 */ /* 0x000fe4000f8e08ff */
[C---:B------:R-:W-:Y:S01]  /*d5c0*/  LOP3.LUT P4, RZ, R16.reuse, 0x20000000, RZ, 0xc0, !PT ;  /* 0x2000000010ff7812 */ /* 0x040fe2000788c0ff */
[----:B------:R-:W2:Y:S01]  /*d5d0*/  SHFL.IDX PT, R3, R10, RZ, 0x181f ;  /* 0x00181fff0a037589 */ /* 0x000ea200000e0000 */
[----:B------:R-:W-:-:S02]  /*d5e0*/  LOP3.LUT P3, RZ, R16, 0x10000000, RZ, 0xc0, !PT ;  /* 0x1000000010ff7812 */ /* 0x000fc4000786c0ff */
[C---:B------:R-:W-:Y:S01]  /*d5f0*/  LOP3.LUT P2, RZ, R16.reuse, 0x8000000, RZ, 0xc0, !PT ;  /* 0x0800000010ff7812 */ /* 0x040fe2000784c0ff */
[----:B------:R-:W-:Y:S01]  /*d600*/  SHFL.IDX PT, R20, R10, 0x2, 0x181f ;  /* 0x00581f000a147f89 */ /* 0x000fe200000e0000 */
[----:B------:R-:W-:Y:S02]  /*d610*/  @P6 LOP3.LUT R17, R17, 0x4000000, RZ, 0xfc, !PT ;  /* 0x0400000011116812 */ /* 0x000fe400078efcff */
[----:B------:R-:W-:Y:S02]  /*d620*/  LOP3.LUT P1, RZ, R16, 0x4000000, RZ, 0xc0, !PT ;  /* 0x0400000010ff7812 */ /* 0x000fe4000782c0ff */
[C---:B------:R-:W-:Y:S02]  /*d630*/  LOP3.LUT P6, RZ, R17.reuse, 0x8000, RZ, 0xc0, !PT ;  /* 0x0000800011ff7812 */ /* 0x040fe400078cc0ff */
[----:B------:R-:W-:-:S11]  /*d640*/  LOP3.LUT R17, R17, 0xf7ffffff, RZ, 0xc0, !PT ;  /* 0xf7ffffff11117812 */ /* 0x000fd600078ec0ff */
[----:B------:R-:W-:Y:S02]  /*d650*/  @P6 LOP3.LUT R17, R17, 0x8000000, RZ, 0xfc, !PT ;  /* 0x0800000011116812 */ /* 0x000fe400078efcff */
[----:B------:R-:W-:Y:S01]  /*d660*/  LOP3.LUT P6, RZ, R16, 0x40000000, RZ, 0xc0, !PT ;  /* 0x4000000010ff7812 */ /* 0x000fe200078cc0ff */
[----:B0-----:R-:W-:Y:S01]  /*d670*/  IMAD.SHL.U32 R2, R2, 0x8, RZ ;  /* 0x0000000802027824 */ /* 0x001fe200078e00ff */
[----:B------:R-:W-:-:S04]  /*d680*/  LOP3.LUT R17, R17, 0xefffffff, RZ, 0xc0, !PT ;  /* 0xefffffff11117812 */ /* 0x000fc800078ec0ff */
[----:B------:R-:W-:-:S05]  /*d690*/  LOP3.LUT R2, R2, 0x38, RZ, 0xc0, !PT ;  /* 0x0000003802027812 */ /* 0x000fca00078ec0ff */
[----:B------:R-:W-:Y:S02]  /*d6a0*/  IMAD.SHL.U32 R0, R2, 0x2, RZ ;  /* 0x0000000202007824 */ /* 0x000fe400078e00ff */
[----:B------:R-:W-:Y:S01]  /*d6b0*/  @P6 LOP3.LUT R17, R17, 0x10000000, RZ, 0xfc, !PT ;  /* 0x1000000011116812 */ /* 0x000fe200078efcff */
[----:B------:R-:W0:Y:S01]  /*d6c0*/  SHFL.IDX PT, R2, R8, 0x1, 0x181f ;  /* 0x00381f0008027f89 */ /* 0x000e2200000e0000 */
[----:B------:R-:W-:Y:S02]  /*d6d0*/  LOP3.LUT P6, RZ, R16, 0x80000000, RZ, 0xc0, !PT ;  /* 0x8000000010ff7812 */ /* 0x000fe400078cc0ff */
[----:B------:R-:W-:Y:S02]  /*d6e0*/  LOP3.LUT R17, R17, 0xdfffffff, RZ, 0xc0, !PT ;  /* 0xdfffffff11117812 */ /* 0x000fe400078ec0ff */
[----:B-1----:R-:W-:Y:S02]  /*d6f0*/  IADD3 R4, P0, R14, R0, RZ ;  /* 0x000000000e047210 */ /* 0x002fe40007f1e0ff */
[----:B------:R-:W-:Y:S03]  /*d700*/  SHFL.IDX PT, R14, R8, 0x2, 0x181f ;  /* 0x00581f00080e7f89 */ /* 0x000fe600000e0000 */
[----:B--2---:R-:W-:-:S02]  /*d710*/  IMAD.X R5, RZ, RZ, R3, P0 ;  /* 0x000000ffff057224 */ /* 0x004fc400000e0603 */
[----:B------:R-:W1:Y:S02]  /*d720*/  SHFL.IDX PT, R3, R10, 0x1, 0x181f ;  /* 0x00381f000a037f89 */ /* 0x000e6400000e0000 */
[----:B------:R-:W-:Y:S02]  /*d730*/  @P6 LOP3.LUT R17, R17, 0x20000000, RZ, 0xfc, !PT ;  /* 0x2000000011116812 */ /* 0x000fe400078efcff */
[----:B------:R-:W2:Y:S02]  /*d740*/  SHFL.IDX PT, R10, R10, 0x3, 0x181f ;  /* 0x00781f000a0a7f89 */ /* 0x000ea400000e0000 */
[C---:B------:R-:W-:Y:S02]  /*d750*/  LOP3.LUT P6, RZ, R17.reuse, 0x1, RZ, 0xc0, !PT ;  /* 0x0000000111ff7812 */ /* 0x040fe400078cc0ff */
[----:B------:R-:W-:Y:S02]  /*d760*/  LOP3.LUT R17, R17, 0xbfffffff, RZ, 0xc0, !PT ;  /* 0xbfffffff11117812 */ /* 0x000fe400078ec0ff */
[----:B0-----:R-:W-:-:S09]  /*d770*/  IADD3 R6, P0, R2, R0, RZ ;  /* 0x0000000002067210 */ /* 0x001fd20007f1e0ff */
[----:B------:R-:W-:-:S04]  /*d780*/  @P6 LOP3.LUT R17, R17, 0x40000000, RZ, 0xfc, !PT ;  /* 0x4000000011116812 */ /* 0x000fc800078efcff */
[C---:B------:R-:W-:Y:S01]  /*d790*/  LOP3.LUT P6, RZ, R17.reuse, 0x2, RZ, 0xc0, !PT ;  /* 0x0000000211ff7812 */ /* 0x040fe200078cc0ff */
[----:B-1----:R-:W-:Y:S01]  /*d7a0*/  IMAD.X R7, RZ, RZ, R3, P0 ;  /* 0x000000ffff077224 */ /* 0x002fe200000e0603 */
[----:B------:R-:W-:-:S11]  /*d7b0*/  LOP3.LUT R17, R17, 0x7fffffff, RZ, 0xc0, !PT ;  /* 0x7fffffff11117812 */ /* 0x000fd600078ec0ff */
[----:B------:R-:W-:-:S04]  /*d7c0*/  @P6 LOP3.LUT R17, R17, 0x80000000, RZ, 0xfc, !PT ;  /* 0x8000000011116812 */ /* 0x000fc800078efcff */
[C---:B------:R-:W-:Y:S02]  /*d7d0*/  LOP3.LUT P6, RZ, R17.reuse, 0x80, RZ, 0xc0, !PT ;  /* 0x0000008011ff7812 */ /* 0x040fe400078cc0ff */
[C---:B------:R-:W-:Y:S02]  /*d7e0*/  LOP3.LUT P0, RZ, R17.reuse, 0x4, RZ, 0xc0, !PT ;  /* 0x0000000411ff7812 */ /* 0x040fe4000780c0ff */
[----:B------:R-:W-:-:S09]  /*d7f0*/  LOP3.LUT P5, RZ, R17, 0x40, RZ, 0xc0, !PT ;  /* 0x0000004011ff7812 */ /* 0x000fd200078ac0ff */
[----:B------:R-:W-:Y:S02]  /*d800*/  @P6 LOP3.LUT R22, R22, 0x1, RZ, 0xfc, !PT ;  /* 0x0000000116166812 */ /* 0x000fe400078efcff */
[----:B------:R-:W-:Y:S02]  /*d810*/  LOP3.LUT P6, RZ, R17, 0x400, RZ, 0xc0, !PT ;  /* 0x0000040011ff7812 */ /* 0x000fe400078cc0ff */
[----:B------:R-:W-:-:S11]  /*d820*/  LOP3.LUT R22, R22, 0xfffffffd, RZ, 0xc0, !PT ;  /* 0xfffffffd16167812 */ /* 0x000fd600078ec0ff */
        /* <DEDUP_REMOVED lines=25> */
[----:B------:R-:W-:-:S13]  /*d9c0*/  LOP3.LUT P6, RZ, R17, 0x20000, RZ, 0xc0, !PT ;  /* 0x0002000011ff7812 */ /* 0x000fda00078cc0ff */
[----:B------:R0:W-:Y:S01]  /*d9d0*/  LDGSTS.E.BYPASS.LTC128B.128 [R9+0x400], desc[UR42][R4.64], !P6 ;  /* 0x0040000004097fae */ /* 0x0001e2000f101d6a */
        /* <DEDUP_REMOVED lines=12> */
[----:B------:R-:W-:-:S03]  /*daa0*/  LOP3.LUT P6, RZ, R22, 0x8, RZ, 0xc0, !PT ;  /* 0x0000000816ff7812 */ /* 0x000fc600078cc0ff */
[----:B------:R0:W-:Y:S01]  /*dab0*/  LDGSTS.E.BYPASS.LTC128B.128 [R9+0xe400], desc[UR42][R4.64+0x380], !P0 ;  /* 0x0e40038004097fae */ /* 0x0001e2000c101d6a */
[----:B------:R-:W-:-:S03]  /*dac0*/  IADD3 R2, P0, R14, R0, RZ ;  /* 0x000000000e027210 */ /* 0x000fc60007f1e0ff */
[----:B------:R0:W1:Y:S02]  /*dad0*/  SHFL.IDX PT, R14, R8, 0x3, 0x181f ;  /* 0x00781f00080e7f89 */ /* 0x00006400000e0000 */
[----:B------:R-:W-:Y:S01]  /*dae0*/  IMAD.X R3, RZ, RZ, R20, P0 ;  /* 0x000000ffff037224 */ /* 0x000fe200000e0614 */
[----:B------:R-:W-:-:S03]  /*daf0*/  LOP3.LUT P0, RZ, R17, 0x1000, RZ, 0xc0, !PT ;  /* 0x0000100011ff7812 */ /* 0x000fc6000780c0ff */
        /* <DEDUP_REMOVED lines=18> */
[----:B------:R0:W-:Y:S10]  /*dc20*/  LDGSTS.E.BYPASS.LTC128B.128 [R9+0x3400], desc[UR42][R2.64+0x80], !P0 ;  /* 0x0340008002097fae */ /* 0x0001f4000c101d6a */
[----:B------:R0:W-:Y:S04]  /*dc30*/  LDGSTS.E.BYPASS.LTC128B.128 [R9+0x5400], desc[UR42][R2.64+0x100], !P6 ;  /* 0x0540010002097fae */ /* 0x0001e8000f101d6a */
[----:B------:R0:W-:Y:S04]  /*dc40*/  LDGSTS.E.BYPASS.LTC128B.128 [R9+0x7400], desc[UR42][R2.64+0x180], !P5 ;  /* 0x0740018002097fae */ /* 0x0001e8000e901d6a */
[----:B------:R0:W-:Y:S04]  /*dc50*/  LDGSTS.E.BYPASS.LTC128B.128 [R9+0x9400], desc[UR42][R2.64+0x200], !P4 ;  /* 0x0940020002097fae */ /* 0x0001e8000e101d6a */
[----:B------:R0:W-:Y:S04]  /*dc60*/  LDGSTS.E.BYPASS.LTC128B.128 [R9+0xb400], desc[UR42][R2.64+0x280], !P3 ;  /* 0x0b40028002097fae */ /* 0x0001e8000d901d6a */
[----:B------:R0:W-:Y:S04]  /*dc70*/  LDGSTS.E.BYPASS.LTC128B.128 [R9+0xd400], desc[UR42][R2.64+0x300], !P2 ;  /* 0x0d40030002097fae */ /* 0x0001e8000d101d6a */
[----:B-12---:R0:W-:Y:S02]  /*dc80*/  LDGSTS.E.BYPASS.LTC128B.128 [R9+0xf400], desc[UR42][R2.64+0x380], !P1 ;  /* 0x0f40038002097fae */ /* 0x0061e4000c901d6a */
.L_x_3535:
[C---:B------:R-:W-:Y:S02]  /*dc90*/  LOP3.LUT P6, RZ, R17.reuse, 0x800000, RZ, 0xc0, !PT ;  /* 0x0080000011ff7812 */ /* 0x040fe400078cc0ff */
[----:B0-----:R-:W-:Y:S02]  /*dca0*/  IADD3 R2, P0, R14, R0, RZ ;  /* 0x000000000e027210 */ /* 0x001fe40007f1e0ff */
[----:B------:R-:W-:Y:S02]  /*dcb0*/  P2R R4, PR, RZ, 0x40 ;  /* 0x00000040ff047803 */ /* 0x000fe40000000000 */
[C---:B------:R-:W-:Y:S01]  /*dcc0*/  LOP3.LUT P6, RZ, R17.reuse, 0x2000000, RZ, 0xc0, !PT ;  /* 0x0200000011ff7812 */ /* 0x040fe200078cc0ff */
[----:B------:R-:W-:Y:S01]  /*dcd0*/  IMAD.X R3, RZ, RZ, R10, P0 ;  /* 0x000000ffff037224 */ /* 0x000fe200000e060a */
        /* <DEDUP_REMOVED lines=20> */
.L_x_3459:
[----:B------:R-:W-:Y:S02]  /*de20*/  PLOP3.LUT P1, PT, P1, P0, PT, 0xa2, 0x0 ;  /* 0x000000000000781c */ /* 0x000fe40000f21472 */
[----:B------:R-:W-:-:S08]  /*de30*/  @P0 R2UR P1, UR4, R25 ;  /* 0x00000000190402ca */ /* 0x000fd00000020000 */
[----:B------:R-:W-:-:S05]  /*de40*/  @P0 PLOP3.LUT P0, PT, P1, PT, PT, 0x80, 0x0 ;  /* 0x000000000000081c */ /* 0x000fca0000f0f070 */
[----:B------:R-:W-:Y:S01]  /*de50*/  @!P1 SYNCS.ARRIVE.TRANS64.RED.A0T1 RZ, [UR4+0x38850], RZ ;  /* 0x038850ffffff99a7 */ /* 0x000fe20008200404 */
[----:B------:R-:W-:Y:S07]  /*de60*/  @!P1 ARRIVES.LDGSTSBAR.64.TRANSCNT [UR4+0x38850] ;  /* 0x03885000ff0099b0 */ /* 0x000fee0008000a84 */
[----:B------:R-:W-:Y:S05]  /*de70*/  @P0 BRA.U.ANY `(.L_x_3459) ;  /* 0xfffffffd00e80947 */ /* 0x000fea000393ffff */
[----:B------:R-:W-:Y:S01]  /*de80*/  NOP ;  /* 0x0000000000007918 */ /* 0x000fe20000000000 */
[----:B0-----:R-:W-:-:S04]  /*de90*/  LOP3.LUT R2, R37, 0x2, RZ, 0xfc, !PT ;  /* 0x0000000225027812 */ /* 0x001fc800078efcff */
[----:B------:R-:W-:-:S13]  /*dea0*/  ISETP.NE.AND P2, PT, R2, 0x3, PT ;  /* 0x000000030200780c */ /* 0x000fda0003f45270 */
[----:B------:R-:W-:Y:S05]  /*deb0*/  @!P2 BRA `(.L_x_3460) ;  /* 0x000000000004a947 */ /* 0x000fea0003800000 */
[----:B------:R-:W-:Y:S01]  /*dec0*/  BPT.TRAP 0x1 ;  /* 0x000000040000795c */ /* 0x000fe20000300000 */
.L_x_3460:
[----:B------:R-:W2:Y:S01]  /*ded0*/  LDL R3, [R1+0x20] ;  /* 0x0000200001037983 */ /* 0x000ea20000100800 */
[----:B------:R-:W-:Y:S01]  /*dee0*/  VIADD R18, R18, 0x1 ;  /* 0x0000000112127836 */ /* 0x000fe20000000000 */
[----:B------:R0:W-:Y:S04]  /*def0*/  SYNCS.ARRIVE.TRANS64.A1T0 RZ, [R25+URZ+0x38850], RZ ;  /* 0x038850ff19ff79a7 */ /* 0x0001e8000810003f */
[----:B------:R-:W-:-:S04]  /*df00*/  ISETP.NE.AND P0, PT, R18, 0x2, PT ;  /* 0x000000021200780c */ /* 0x000fc80003f05270 */
[----:B------:R-:W-:Y:S02]  /*df10*/  SEL R18, R18, RZ, P0 ;  /* 0x000000ff12127207 */ /* 0x000fe40000000000 */
[----:B------:R-:W-:-:S04]  /*df20*/  SEL R2, RZ, 0x1, P0 ;  /* 0x00000001ff027807 */ /* 0x000fc80000000000 */
[----:B------:R-:W-:Y:S02]  /*df30*/  LOP3.LUT R23, R23, R2, RZ, 0x3c, !PT ;  /* 0x0000000217177212 */ /* 0x000fe400078e3cff */
[----:B--2---:R-:W-:-:S13]  /*df40*/  ISETP.GE.AND P0, PT, R3, 0x41, PT ;  /* 0x000000410300780c */ /* 0x004fda0003f06270 */
[----:B0-----:R-:W-:Y:S05]  /*df50*/  @!P0 BRA `(.L_x_3461) ;  /* 0x0000000c00848947 */ /* 0x001fea0003800000 */
[----:B------:R0:W5:Y:S01]  /*df60*/  LDL R9, [R1+0x28] ;  /* 0x0000280001097983 */ /* 0x0001620000100800 */
[----:B------:R-:W-:Y:S01]  /*df70*/  BSSY B0, `(.L_x_3461) ;  /* 0x00000df000007945 */ /* 0x000fe20003800000 */
.L_x_3474:
[----:B------:R-:W1:Y:S01]  /*df80*/  LDC R2, c[0x0][0x430] ;  /* 0x00010c00ff027b82 */ /* 0x000e620000000800 */
[C---:B------:R-:W-:Y:S01]  /*df90*/  ISETP.GT.U32.AND P0, PT, R24.reuse, 0x3f, PT ;  /* 0x0000003f1800780c */ /* 0x040fe20003f04070 */
[----:B-----5:R-:W-:Y:S01]  /*dfa0*/  IMAD R3, R9, 0x40, R32 ;  /* 0x0000004009037824 */ /* 0x020fe200078e0220 */
[----:B------:R-:W-:Y:S01]  /*dfb0*/  LOP3.LUT R11, R37, 0x2, RZ, 0xfc, !PT ;  /* 0x00000002250b7812 */ /* 0x000fe200078efcff */
[----:B------:R-:W-:Y:S02]  /*dfc0*/  ULDC UR4, c[0x0][0x430] ;  /* 0x00010c0000047ab9 */ /* 0x000fe40000000800 */
[----:B---3--:R-:W-:-:S04]  /*dfd0*/  IMAD.IADD R8, R24, 0x1, R3 ;  /* 0x0000000118087824 */ /* 0x008fc800078e0203 */
[----:B------:R-:W-:-:S04]  /*dfe0*/  IMAD.MOV.U32 R10, RZ, RZ, R8 ;  /* 0x000000ffff0a7224 */ /* 0x000fc800078e0008 */
[----:B------:R-:W2:Y:S01]  /*dff0*/  @!P0 LDC.64 R4, c[0x0][0x428] ;  /* 0x00010a00ff048b82 */ /* 0x000ea20000000a00 */
[----:B-1----:R-:W-:-:S13]  /*e000*/  ISETP.NE.AND P1, PT, R2, 0x1, PT ;  /* 0x000000010200780c */ /* 0x002fda0003f25270 */
[----:B------:R-:W1:Y:S08]  /*e010*/  @P1 LDC R7, c[0x0][0x434] ;  /* 0x00010d00ff071b82 */ /* 0x000e700000000800 */
[----:B------:R-:W3:Y:S01]  /*e020*/  @P1 LDC R2, c[0x0][0x438] ;  /* 0x00010e00ff021b82 */ /* 0x000ee20000000800 */
[----:B-1----:R-:W-:-:S07]  /*e030*/  @P1 IMAD.HI.U32 R3, R8, R7, RZ ;  /* 0x0000000708031227 */ /* 0x002fce00078e00ff */
[----:B------:R-:W1:Y:S01]  /*e040*/  @!P0 LDC.64 R6, c[0x0][0x418] ;  /* 0x00010600ff068b82 */ /* 0x000e620000000a00 */
[----:B---3--:R-:W-:Y:S01]  /*e050*/  @P1 SHF.R.U32.HI R10, RZ, R2, R3 ;  /* 0x00000002ff0a1219 */ /* 0x008fe20000011603 */
[----:B--2---:R-:W-:-:S03]  /*e060*/  @!P0 IMAD R2, R33, R4, RZ ;  /* 0x0000000421028224 */ /* 0x004fc600078e02ff */
[----:B------:R-:W-:Y:S01]  /*e070*/  @!P0 SHF.R.S32.HI R3, RZ, 0x1f, R10 ;  /* 0x0000001fff038819 */ /* 0x000fe2000001140a */
[----:B------:R-:W-:Y:S02]  /*e080*/  @!P0 IMAD R5, R28, R5, R2 ;  /* 0x000000051c058224 */ /* 0x000fe400078e0202 */
[----:B------:R-:W-:-:S04]  /*e090*/  @!P0 IMAD.MOV.U32 R2, RZ, RZ, R10 ;  /* 0x000000ffff028224 */ /* 0x000fc800078e000a */
[----:B------:R-:W-:-:S04]  /*e0a0*/  @!P0 IMAD.WIDE.U32 R2, R28, R4, R2 ;  /* 0x000000041c028225 */ /* 0x000fc800078e0002 */
[----:B------:R-:W-:Y:S02]  /*e0b0*/  @!P0 IMAD.IADD R5, R5, 0x1, R3 ;  /* 0x0000000105058824 */ /* 0x000fe400078e0203 */
[----:B------:R-:W-:Y:S01]  /*e0c0*/  IMAD.MOV.U32 R4, RZ, RZ, RZ ;  /* 0x000000ffff047224 */ /* 0x000fe200078e00ff */
[----:B-1----:R-:W-:-:S04]  /*e0d0*/  @!P0 LEA R6, P1, R2, R6, 0x2 ;  /* 0x0000000602068211 */ /* 0x002fc800078210ff */
[----:B------:R-:W-:-:S05]  /*e0e0*/  @!P0 LEA.HI.X R7, R2, R7, R5, 0x2, P1 ;  /* 0x0000000702078211 */ /* 0x000fca00008f1405 */
[----:B------:R1:W5:Y:S01]  /*e0f0*/  @!P0 LDG.E R4, desc[UR42][R6.64] ;  /* 0x0000002a06048981 */ /* 0x000362000c1e1900 */
[----:B------:R-:W-:Y:S02]  /*e100*/  ISETP.NE.AND P2, PT, R11, 0x3, PT ;  /* 0x000000030b00780c */ /* 0x000fe40003f45270 */
[----:B------:R-:W-:-:S05]  /*e110*/  IADD3 R5, -R10, RZ, RZ ;  /* 0x000000ff0a057210 */ /* 0x000fca0007ffe1ff */
[----:B------:R-:W-:-:S06]  /*e120*/  IMAD R5, R5, UR4, R8 ;  /* 0x0000000405057c24 */ /* 0x000fcc000f8e0208 */
[----:B-1----:R-:W-:Y:S05]  /*e130*/  @!P2 BRA `(.L_x_3462) ;  /* 0x000000000004a947 */ /* 0x002fea0003800000 */
[----:B------:R-:W-:Y:S01]  /*e140*/  BPT.TRAP 0x1 ;  /* 0x000000040000795c */ /* 0x000fe20000300000 */
.L_x_3462:
[----:B------:R-:W-:Y:S01]  /*e150*/  LEA R8, R18, UR37, 0x3 ;  /* 0x0000002512087c11 */ /* 0x000fe2000f8e18ff */
[----:B------:R-:W-:Y:S01]  /*e160*/  BSSY B1, `(.L_x_3463) ;  /* 0x0000005000017945 */ /* 0x000fe20003800000 */
[----:B------:R-:W-:Y:S02]  /*e170*/  SHF.L.U32 R20, R23, 0x1f, RZ ;  /* 0x0000001f17147819 */ /* 0x000fe400000006ff */
[----:B------:R-:W-:Y:S02]  /*e180*/  SHF.R.S32.HI R7, RZ, 0x1f, R5 ;  /* 0x0000001fff077819 */ /* 0x000fe40000011405 */
[----:B------:R-:W1:Y:S02]  /*e190*/  SYNCS.PHASECHK.TRANS64.TRYWAIT P0, [R8+URZ+0x38840], R20 ;  /* 0x03884014080075a7 */ /* 0x000e64000800017f */
[----:B-1----:R-:W-:Y:S05]  /*e1a0*/  @!P0 BRA `(.L_x_3464) ;  /* 0x0000002c00748947 */ /* 0x002fea0003800000 */
.L_x_3536:
[----:B------:R-:W-:Y:S05]  /*e1b0*/  BSYNC B1 ;  /* 0x0000000000017941 */ /* 0x000fea0003800000 */
.L_x_3463:
[----:B------:R-:W-:Y:S01]  /*e1c0*/  ULDC.64 UR4, c[0x0][0x300] ;  /* 0x0000c00000047ab9 */ /* 0x000fe20000000a00 */
[----:B-----5:R-:W-:Y:S01]  /*e1d0*/  SHF.R.S32.HI R10, RZ, 0x1f, R4 ;  /* 0x0000001fff0a7819 */ /* 0x020fe20000011404 */
[----:B------:R-:W-:Y:S01]  /*e1e0*/  IMAD R6, R7, UR4, RZ ;  /* 0x0000000407067c24 */ /* 0x000fe2000f8e02ff */
[----:B------:R-:W-:Y:S01]  /*e1f0*/  LOP3.LUT P1, RZ, R16, 0x1, RZ, 0xc0, !PT ;  /* 0x0000000110ff7812 */ /* 0x000fe2000782c0ff */
[----:B------:R-:W-:-:S04]  /*e200*/  IMAD.WIDE.U32 R2, R5, UR4, RZ ;  /* 0x0000000405027c25 */ /* 0x000fc8000f8e00ff */
        /* <DEDUP_REMOVED lines=16> */
[----:B------:R-:W-:Y:S01]  /*e310*/  IMAD R6, R18, 0x1000, R29 ;  /* 0x0000100012067824 */ /* 0x000fe200078e021d */
[----:B------:R-:W-:Y:S06]  /*e320*/  BRA.DIV UR4, `(.L_x_3465) ;  /* 0x0000002e04287947 */ /* 0x000fec000b800000 */
[----:B------:R-:W2:Y:S01]  /*e330*/  SHFL.IDX PT, R2, R21, RZ, 0x181f ;  /* 0x00181fff15027589 */ /* 0x000ea200000e0000 */
[----:B------:R-:W-:-:S03]  /*e340*/  LEA R25, R6, UR37, 0x1 ;  /* 0x0000002506197c11 */ /* 0x000fc6000f8e08ff */
[----:B------:R-:W3:Y:S01]  /*e350*/  SHFL.IDX PT, R3, R27, RZ, 0x181f ;  /* 0x00181fff1b037589 */ /* 0x000ee200000e0000 */
[----:B--2---:R-:W-:-:S05]  /*e360*/  IADD3 R2, P0, R2, R0, RZ ;  /* 0x0000000002027210 */ /* 0x004fca0007f1e0ff */
[----:B---3--:R-:W-:-:S05]  /*e370*/  IMAD.X R3, RZ, RZ, R3, P0 ;  /* 0x000000ffff037224 */ /* 0x008fca00000e0603 */
[----:B------:R-:W-:Y:S01]  /*e380*/  @!PT LDS RZ, [RZ] ;  /* 0x00000000fffff984 */ /* 0x000fe20000000800 */
[----:B------:R2:W-:Y:S04]  /*e390*/  LDGSTS.E.BYPASS.LTC128B.128 [R25+0x22400], desc[UR42][R2.64], !P1 ;  /* 0x2240000002197fae */ /* 0x0005e8000c901d6a */
[----:B--2---:R-:W2:Y:S04]  /*e3a0*/  SHFL.IDX PT, R2, R21, 0x1, 0x181f ;  /* 0x00381f0015027f89 */ /* 0x004ea800000e0000 */
[----:B------:R-:W3:Y:S01]  /*e3b0*/  SHFL.IDX PT, R3, R27, 0x1, 0x181f ;  /* 0x00381f001b037f89 */ /* 0x000ee200000e0000 */
[----:B--2---:R-:W-:-:S05]  /*e3c0*/  IADD3 R2, P0, R2, R0, RZ ;  /* 0x0000000002027210 */ /* 0x004fca0007f1e0ff */
[----:B---3--:R-:W-:-:S05]  /*e3d0*/  IMAD.X R3, RZ, RZ, R3, P0 ;  /* 0x000000ffff037224 */ /* 0x008fca00000e0603 */
[----:B------:R2:W-:Y:S04]  /*e3e0*/  LDGSTS.E.BYPASS.LTC128B.128 [R25+0x22c00], desc[UR42][R2.64], !P1 ;  /* 0x22c0000002197fae */ /* 0x0005e8000c901d6a */
[----:B--2---:R-:W2:Y:S04]  /*e3f0*/  SHFL.IDX PT, R2, R21, 0x2, 0x181f ;  /* 0x00581f0015027f89 */ /* 0x004ea800000e0000 */
[----:B------:R-:W3:Y:S04]  /*e400*/  SHFL.IDX PT, R3, R27, 0x2, 0x181f ;  /* 0x00581f001b037f89 */ /* 0x000ee800000e0000 */
[----:B------:R-:W4:Y:S01]  /*e410*/  SHFL.IDX PT, R27, R27, 0x3, 0x181f ;  /* 0x00781f001b1b7f89 */ /* 0x000f2200000e0000 */
[----:B--2---:R-:W-:-:S05]  /*e420*/  IADD3 R2, P0, R2, R0, RZ ;  /* 0x0000000002027210 */ /* 0x004fca0007f1e0ff */
[----:B---3--:R-:W-:-:S05]  /*e430*/  IMAD.X R3, RZ, RZ, R3, P0 ;  /* 0x000000ffff037224 */ /* 0x008fca00000e0603 */
[----:B------:R2:W-:Y:S04]  /*e440*/  LDGSTS.E.BYPASS.LTC128B.128 [R25+0x23400], desc[UR42][R2.64], !P1 ;  /* 0x2340000002197fae */ /* 0x0005e8000c901d6a */
[----:B--2-4-:R2:W3:Y:S02]  /*e450*/  SHFL.IDX PT, R2, R21, 0x3, 0x181f ;  /* 0x00781f0015027f89 */ /* 0x0144e400000e0000 */
.L_x_3546:
[----:B---3--:R-:W-:-:S05]  /*e460*/  IADD3 R2, P0, R2, R0, RZ ;  /* 0x0000000002027210 */ /* 0x008fca0007f1e0ff */
[----:B------:R-:W-:Y:S01]  /*e470*/  IMAD.X R3, RZ, RZ, R27, P0 ;  /* 0x000000ffff037224 */ /* 0x000fe200000e061b */
[----:B------:R-:W-:-:S04]  /*e480*/  PLOP3.LUT P0, PT, PT, PT, PT, 0x80, 0x0 ;  /* 0x000000000000781c */ /* 0x000fc80003f0f070 */
[----:B------:R-:W-:Y:S01]  /*e490*/  @!PT LDS RZ, [RZ] ;  /* 0x00000000fffff984 */ /* 0x000fe20000000800 */
[----:B------:R-:W-:Y:S01]  /*e4a0*/  @!PT LDS RZ, [RZ] ;  /* 0x00000000fffff984 */ /* 0x000fe20000000800 */
[----:B------:R-:W-:Y:S01]  /*e4b0*/  @!PT LDS RZ, [RZ] ;  /* 0x00000000fffff984 */ /* 0x000fe20000000800 */
[----:B------:R3:W-:Y:S01]  /*e4c0*/  LDGSTS.E.BYPASS.LTC128B.128 [R25+0x23c00], desc[UR42][R2.64], !P1 ;  /* 0x23c0000002197fae */ /* 0x0007e2000c901d6a */
[----:B------:R-:W-:-:S08]  /*e4d0*/  NOP ;  /* 0x0000000000007918 */ /* 0x000fd00000000000 */
.L_x_3466:
[----:B------:R-:W-:Y:S02]  /*e4e0*/  PLOP3.LUT P1, PT, P1, P0, PT, 0xa2, 0x0 ;  /* 0x000000000000781c */ /* 0x000fe40000f21472 */
[----:B------:R-:W-:-:S08]  /*e4f0*/  @P0 R2UR P1, UR4, R8 ;  /* 0x00000000080402ca */ /* 0x000fd00000020000 */
[----:B------:R-:W-:-:S05]  /*e500*/  @P0 PLOP3.LUT P0, PT, P1, PT, PT, 0x80, 0x0 ;  /* 0x000000000000081c */ /* 0x000fca0000f0f070 */
[----:B------:R-:W-:Y:S01]  /*e510*/  @!P1 SYNCS.ARRIVE.TRANS64.RED.A0T1 RZ, [UR4+0x38830], RZ ;  /* 0x038830ffffff99a7 */ /* 0x000fe20008200404 */
[----:B------:R-:W-:Y:S07]  /*e520*/  @!P1 ARRIVES.LDGSTSBAR.64.TRANSCNT [UR4+0x38830] ;  /* 0x03883000ff0099b0 */ /* 0x000fee0008000a84 */
[----:B------:R-:W-:Y:S05]  /*e530*/  @P0 BRA.U.ANY `(.L_x_3466) ;  /* 0xfffffffd00e80947 */ /* 0x000fea000393ffff */
[----:B------:R-:W-:Y:S01]  /*e540*/  NOP ;  /* 0x0000000000007918 */ /* 0x000fe20000000000 */
[----:B---3--:R-:W-:-:S04]  /*e550*/  LOP3.LUT R2, R37, 0x2, RZ, 0xfc, !PT ;  /* 0x0000000225027812 */ /* 0x008fc800078efcff */
[----:B------:R-:W-:-:S13]  /*e560*/  ISETP.NE.AND P2, PT, R2, 0x3, PT ;  /* 0x000000030200780c */ /* 0x000fda0003f45270 */
[----:B------:R-:W-:Y:S05]  /*e570*/  @!P2 BRA `(.L_x_3467) ;  /* 0x000000000004a947 */ /* 0x000fea0003800000 */
[----:B------:R-:W-:Y:S01]  /*e580*/  BPT.TRAP 0x1 ;  /* 0x000000040000795c */ /* 0x000fe20000300000 */
.L_x_3467:
[----:B------:R3:W-:Y:S01]  /*e590*/  SYNCS.ARRIVE.TRANS64.A1T0 RZ, [R8+URZ+0x38830], RZ ;  /* 0x038830ff08ff79a7 */ /* 0x0007e2000810003f */
[----:B------:R-:W-:Y:S05]  /*e5a0*/  @!P2 BRA `(.L_x_3468) ;  /* 0x000000000004a947 */ /* 0x000fea0003800000 */
[----:B------:R-:W-:Y:S01]  /*e5b0*/  BPT.TRAP 0x1 ;  /* 0x000000040000795c */ /* 0x000fe20000300000 */
.L_x_3468:
[----:B------:R-:W4:Y:S01]  /*e5c0*/  SYNCS.PHASECHK.TRANS64.TRYWAIT P0, [R8+URZ+0x38860], R20 ;  /* 0x03886014080075a7 */ /* 0x000f22000800017f */
[----:B------:R-:W-:Y:S04]  /*e5d0*/  BSSY B1, `(.L_x_3469) ;  /* 0x0000002000017945 */ /* 0x000fe80003800000 */
[----:B----4-:R-:W-:Y:S05]  /*e5e0*/  @!P0 BRA `(.L_x_3470) ;  /* 0x0000002c00948947 */ /* 0x010fea0003800000 */
.L_x_3547:
[----:B------:R-:W-:Y:S05]  /*e5f0*/  BSYNC B1 ;  /* 0x0000000000017941 */ /* 0x000fea0003800000 */
.L_x_3469:
[----:B------:R-:W-:Y:S01]  /*e600*/  ULDC.64 UR4, c[0x0][0x328] ;  /* 0x0000ca0000047ab9 */ /* 0x000fe20000000a00 */
[C---:B------:R-:W-:Y:S01]  /*e610*/  LOP3.LUT P5, RZ, R16.reuse, 0x8, RZ, 0xc0, !PT ;  /* 0x0000000810ff7812 */ /* 0x040fe200078ac0ff */
[----:B------:R-:W-:Y:S01]  /*e620*/  IMAD R2, R7, UR4, RZ ;  /* 0x0000000407027c24 */ /* 0x000fe2000f8e02ff */
[----:B------:R-:W-:Y:S01]  /*e630*/  LOP3.LUT P4, RZ, R16, 0x4, RZ, 0xc0, !PT ;  /* 0x0000000410ff7812 */ /* 0x000fe2000788c0ff */
[----:B--2---:R-:W-:Y:S01]  /*e640*/  IMAD R21, R18, 0x7000, R6 ;  /* 0x0000700012157824 */ /* 0x004fe200078e0206 */
        /* <DEDUP_REMOVED lines=17> */
[----:B-1--4-:R-:W-:Y:S01]  /*e760*/  LEA.HI.X R20, R2, UR5, R3, 0x1, P0 ;  /* 0x0000000502147c11 */ /* 0x012fe200080f0c03 */
[----:B------:R-:W-:Y:S08]  /*e770*/  BRA.DIV UR4, `(.L_x_3471) ;  /* 0x0000002e04447947 */ /* 0x000ff0000b800000 */
[----:B------:R-:W1:Y:S01]  /*e780*/  SHFL.IDX PT, R14, R10, RZ, 0x181f ;  /* 0x00181fff0a0e7589 */ /* 0x000e6200000e0000 */
[C---:B------:R-:W-:Y:S02]  /*e790*/  LOP3.LUT P1, RZ, R16.reuse, 0x200, RZ, 0xc0, !PT ;  /* 0x0000020010ff7812 */ /* 0x040fe4000782c0ff */
[C---:B------:R-:W-:Y:S01]  /*e7a0*/  LOP3.LUT P2, RZ, R16.reuse, 0x20, RZ, 0xc0, !PT ;  /* 0x0000002010ff7812 */ /* 0x040fe2000784c0ff */
[----:B------:R-:W2:Y:S01]  /*e7b0*/  SHFL.IDX PT, R3, R20, RZ, 0x181f ;  /* 0x00181fff14037589 */ /* 0x000ea200000e0000 */
[----:B------:R-:W-:Y:S02]  /*e7c0*/  LOP3.LUT P6, RZ, R16, 0x10, RZ, 0xc0, !PT ;  /* 0x0000001010ff7812 */ /* 0x000fe400078cc0ff */
[----:B------:R-:W-:Y:S01]  /*e7d0*/  LEA R21, R21, UR37, 0x1 ;  /* 0x0000002515157c11 */ /* 0x000fe2000f8e08ff */
[----:B------:R-:W4:Y:S01]  /*e7e0*/  SHFL.IDX PT, R2, R10, 0x1, 0x181f ;  /* 0x00381f000a027f89 */ /* 0x000f2200000e0000 */
[----:B------:R-:W-:-:S09]  /*e7f0*/  LOP3.LUT R17, R17, 0xf7ffffff, RZ, 0xc0, !PT ;  /* 0xf7ffffff11117812 */ /* 0x000fd200078ec0ff */
[----:B------:R-:W-:Y:S02]  /*e800*/  @P6 LOP3.LUT R17, R17, 0x8000000, RZ, 0xfc, !PT ;  /* 0x0800000011116812 */ /* 0x000fe400078efcff */
[-C--:B-1----:R-:W-:Y:S02]  /*e810*/  IADD3 R4, P0, R14, R0.reuse, RZ ;  /* 0x000000000e047210 */ /* 0x082fe40007f1e0ff */
[----:B------:R-:W1:Y:S03]  /*e820*/  SHFL.IDX PT, R14, R10, 0x2, 0x181f ;  /* 0x00581f000a0e7f89 */ /* 0x000e6600000e0000 */
[----:B--2---:R-:W-:Y:S02]  /*e830*/  IMAD.X R5, RZ, RZ, R3, P0 ;  /* 0x000000ffff057224 */ /* 0x004fe400000e0603 */
[----:B------:R-:W2:Y:S01]  /*e840*/  SHFL.IDX PT, R3, R20, 0x1, 0x181f ;  /* 0x00381f0014037f89 */ /* 0x000ea200000e0000 */
[----:B----4-:R-:W-:-:S03]  /*e850*/  IADD3 R6, P0, R2, R0, RZ ;  /* 0x0000000002067210 */ /* 0x010fc60007f1e0ff */
[----:B------:R4:W-:Y:S01]  /*e860*/  LDGSTS.E.BYPASS.LTC128B.128 [R21+0x400], desc[UR42][R4.64], !P1 ;  /* 0x0040000004157fae */ /* 0x0009e2000c901d6a */
[----:B------:R-:W-:-:S03]  /*e870*/  ISETP.NE.U32.AND P1, PT, R30, RZ, PT ;  /* 0x000000ff1e00720c */ /* 0x000fc60003f25070 */
[----:B------:R4:W-:Y:S04]  /*e880*/  LDGSTS.E.BYPASS.LTC128B.128 [R21+0x2400], desc[UR42][R4.64+0x80], !P2 ;  /* 0x0240008004157fae */ /* 0x0009e8000d101d6a */
[----:B------:R4:W-:Y:S01]  /*e890*/  LDGSTS.E.BYPASS.LTC128B.128 [R21+0x4400], desc[UR42][R4.64+0x100], !P6 ;  /* 0x0440010004157fae */ /* 0x0009e2000f101d6a */
[----:B------:R-:W-:-:S03]  /*e8a0*/  LOP3.LUT P6, RZ, R16, 0x200, RZ, 0xc0, !PT ;  /* 0x0000020010ff7812 */ /* 0x000fc600078cc0ff */
[----:B------:R4:W-:Y:S01]  /*e8b0*/  LDGSTS.E.BYPASS.LTC128B.128 [R21+0x6400], desc[UR42][R4.64+0x180], !P5 ;  /* 0x0640018004157fae */ /* 0x0009e2000e901d6a */
[----:B-1----:R-:W-:-:S03]  /*e8c0*/  IADD3 R2, P2, R14, R0, RZ ;  /* 0x000000000e027210 */ /* 0x002fc60007f5e0ff */
[----:B------:R4:W-:Y:S01]  /*e8d0*/  LDGSTS.E.BYPASS.LTC128B.128 [R21+0x8400], desc[UR42][R4.64+0x200], !P4 ;  /* 0x0840020004157fae */ /* 0x0009e2000e101d6a */
[----:B--2---:R-:W-:Y:S01]  /*e8e0*/  IMAD.X R7, RZ, RZ, R3, P0 ;  /* 0x000000ffff077224 */ /* 0x004fe200000e0603 */
[----:B------:R-:W-:Y:S02]  /*e8f0*/  ISETP.NE.U32.AND P0, PT, R31, RZ, PT ;  /* 0x000000ff1f00720c */ /* 0x000fe40003f05070 */
[----:B------:R-:W1:Y:S04]  /*e900*/  SHFL.IDX PT, R3, R20, 0x2, 0x181f ;  /* 0x00581f0014037f89 */ /* 0x000e6800000e0000 */
[----:B------:R4:W-:Y:S04]  /*e910*/  LDGSTS.E.BYPASS.LTC128B.128 [R21+0xa400], desc[UR42][R4.64+0x280], !P3 ;  /* 0x0a40028004157fae */ /* 0x0009e8000d901d6a */
[----:B------:R4:W2:Y:S04]  /*e920*/  SHFL.IDX PT, R14, R10, 0x3, 0x181f ;  /* 0x00781f000a0e7f89 */ /* 0x0008a800000e0000 */
[----:B------:R4:W-:Y:S04]  /*e930*/  LDGSTS.E.BYPASS.LTC128B.128 [R21+0xc400], desc[UR42][R4.64+0x300], P0 ;  /* 0x0c40030004157fae */ /* 0x0009e80008101d6a */
[----:B------:R4:W-:Y:S04]  /*e940*/  LDGSTS.E.BYPASS.LTC128B.128 [R21+0xe400], desc[UR42][R4.64+0x380], P1 ;  /* 0x0e40038004157fae */ /* 0x0009e80008901d6a */
[----:B------:R4:W-:Y:S01]  /*e950*/  LDGSTS.E.BYPASS.LTC128B.128 [R21+0xc00], desc[UR42][R6.64], !P6 ;  /* 0x00c0000006157fae */ /* 0x0009e2000f101d6a */
[----:B------:R-:W-:-:S02]  /*e960*/  LOP3.LUT P6, RZ, R17, 0x8000000, RZ, 0xc0, !PT ;  /* 0x0800000011ff7812 */ /* 0x000fc400078cc0ff */
[----:B------:R-:W-:Y:S01]  /*e970*/  LOP3.LUT R17, R17, 0xfbffffff, RZ, 0xc0, !PT ;  /* 0xfbffffff11117812 */ /* 0x000fe200078ec0ff */
[----:B-1----:R-:W-:Y:S01]  /*e980*/  IMAD.X R3, RZ, RZ, R3, P2 ;  /* 0x000000ffff037224 */ /* 0x002fe200010e0603 */
[----:B------:R-:W-:Y:S01]  /*e990*/  LOP3.LUT P2, RZ, R16, 0x20, RZ, 0xc0, !PT ;  /* 0x0000002010ff7812 */ /* 0x000fe2000784c0ff */
[----:B------:R-:W1:-:S12]  /*e9a0*/  SHFL.IDX PT, R20, R20, 0x3, 0x181f ;  /* 0x00781f0014147f89 */ /* 0x000e5800000e0000 */
[----:B------:R4:W-:Y:S01]  /*e9b0*/  LDGSTS.E.BYPASS.LTC128B.128 [R21+0x2c00], desc[UR42][R6.64+0x80], !P2 ;  /* 0x02c0008006157fae */ /* 0x0009e2000d101d6a */
[----:B------:R-:W-:Y:S02]  /*e9c0*/  @P2 LOP3.LUT R17, R17, 0x4000000, RZ, 0xfc, !PT ;  /* 0x0400000011112812 */ /* 0x000fe400078efcff */
[----:B------:R-:W-:Y:S01]  /*e9d0*/  LOP3.LUT P2, RZ, R16, 0x200, RZ, 0xc0, !PT ;  /* 0x0000020010ff7812 */ /* 0x000fe2000784c0ff */
[----:B------:R4:W-:Y:S04]  /*e9e0*/  LDGSTS.E.BYPASS.LTC128B.128 [R21+0x4c00], desc[UR42][R6.64+0x100], !P6 ;  /* 0x04c0010006157fae */ /* 0x0009e8000f101d6a */
[----:B------:R4:W-:Y:S04]  /*e9f0*/  LDGSTS.E.BYPASS.LTC128B.128 [R21+0x6c00], desc[UR42][R6.64+0x180], !P5 ;  /* 0x06c0018006157fae */ /* 0x0009e8000e901d6a */
[----:B------:R4:W-:Y:S04]  /*ea00*/  LDGSTS.E.BYPASS.LTC128B.128 [R21+0x8c00], desc[UR42][R6.64+0x200], !P4 ;  /* 0x08c0020006157fae */ /* 0x0009e8000e101d6a */
[----:B------:R4:W-:Y:S04]  /*ea10*/  LDGSTS.E.BYPASS.LTC128B.128 [R21+0xac00], desc[UR42][R6.64+0x280], !P3 ;  /* 0x0ac0028006157fae */ /* 0x0009e8000d901d6a */
[----:B------:R4:W-:Y:S04]  /*ea20*/  LDGSTS.E.BYPASS.LTC128B.128 [R21+0xcc00], desc[UR42][R6.64+0x300], P0 ;  /* 0x0cc0030006157fae */ /* 0x0009e80008101d6a */
[----:B------:R4:W-:Y:S04]  /*ea30*/  LDGSTS.E.BYPASS.LTC128B.128 [R21+0xec00], desc[UR42][R6.64+0x380], P1 ;  /* 0x0ec0038006157fae */ /* 0x0009e80008901d6a */
[----:B------:R4:W-:Y:S01]  /*ea40*/  LDGSTS.E.BYPASS.LTC128B.128 [R21+0x1400], desc[UR42][R2.64], !P2 ;  /* 0x0140000002157fae */ /* 0x0009e2000d101d6a */
[----:B------:R-:W-:-:S13]  /*ea50*/  LOP3.LUT P2, RZ, R17, 0x4000000, RZ, 0xc0, !PT ;  /* 0x0400000011ff7812 */ /* 0x000fda000784c0ff */
[----:B------:R4:W-:Y:S04]  /*ea60*/  LDGSTS.E.BYPASS.LTC128B.128 [R21+0x3400], desc[UR42][R2.64+0x80], !P2 ;  /* 0x0340008002157fae */ /* 0x0009e8000d101d6a */
[----:B------:R4:W-:Y:S04]  /*ea70*/  LDGSTS.E.BYPASS.LTC128B.128 [R21+0x5400], desc[UR42][R2.64+0x100], !P6 ;  /* 0x0540010002157fae */ /* 0x0009e8000f101d6a */
[----:B------:R4:W-:Y:S04]  /*ea80*/  LDGSTS.E.BYPASS.LTC128B.128 [R21+0x7400], desc[UR42][R2.64+0x180], !P5 ;  /* 0x0740018002157fae */ /* 0x0009e8000e901d6a */
[----:B------:R4:W-:Y:S04]  /*ea90*/  LDGSTS.E.BYPASS.LTC128B.128 [R21+0x9400], desc[UR42][R2.64+0x200], !P4 ;  /* 0x0940020002157fae */ /* 0x0009e8000e101d6a */
[----:B------:R4:W-:Y:S04]  /*eaa0*/  LDGSTS.E.BYPASS.LTC128B.128 [R21+0xb400], desc[UR42][R2.64+0x280], !P3 ;  /* 0x0b40028002157fae */ /* 0x0009e8000d901d6a */
[----:B------:R4:W-:Y:S04]  /*eab0*/  LDGSTS.E.BYPASS.LTC128B.128 [R21+0xd400], desc[UR42][R2.64+0x300], P0 ;  /* 0x0d40030002157fae */ /* 0x0009e80008101d6a */
[----:B-12---:R4:W-:Y:S02]  /*eac0*/  LDGSTS.E.BYPASS.LTC128B.128 [R21+0xf400], desc[UR42][R2.64+0x380], P1 ;  /* 0x0f40038002157fae */ /* 0x0069e40008901d6a */
.L_x_3557:
[----:B----4-:R-:W-:Y:S02]  /*ead0*/  P2R R4, PR, RZ, 0x2 ;  /* 0x00000002ff047803 */ /* 0x010fe40000000000 */
        /* <DEDUP_REMOVED lines=19> */
.L_x_3472:
[----:B------:R-:W-:Y:S02]  /*ec10*/  PLOP3.LUT P1, PT, P1, P0, PT, 0xa2, 0x0 ;  /* 0x000000000000781c */ /* 0x000fe40000f21472 */
[----:B------:R-:W-:-:S08]  /*ec20*/  @P0 R2UR P1, UR4, R8 ;  /* 0x00000000080402ca */ /* 0x000fd00000020000 */
[----:B------:R-:W-:-:S05]  /*ec30*/  @P0 PLOP3.LUT P0, PT, P1, PT, PT, 0x80, 0x0 ;  /* 0x000000000000081c */ /* 0x000fca0000f0f070 */
[----:B------:R-:W-:Y:S01]  /*ec40*/  @!P1 SYNCS.ARRIVE.TRANS64.RED.A0T1 RZ, [UR4+0x38850], RZ ;  /* 0x038850ffffff99a7 */ /* 0x000fe20008200404 */
[----:B------:R-:W-:Y:S07]  /*ec50*/  @!P1 ARRIVES.LDGSTSBAR.64.TRANSCNT [UR4+0x38850] ;  /* 0x03885000ff0099b0 */ /* 0x000fee0008000a84 */
[----:B------:R-:W-:Y:S05]  /*ec60*/  @P0 BRA.U.ANY `(.L_x_3472) ;  /* 0xfffffffd00e80947 */ /* 0x000fea000393ffff */
[----:B------:R-:W-:Y:S01]  /*ec70*/  NOP ;  /* 0x0000000000007918 */ /* 0x000fe20000000000 */
[----:B-1----:R-:W-:-:S04]  /*ec80*/  LOP3.LUT R2, R37, 0x2, RZ, 0xfc, !PT ;  /* 0x0000000225027812 */ /* 0x002fc800078efcff */
[----:B------:R-:W-:-:S13]  /*ec90*/  ISETP.NE.AND P2, PT, R2, 0x3, PT ;  /* 0x000000030200780c */ /* 0x000fda0003f45270 */
[----:B------:R-:W-:Y:S05]  /*eca0*/  @!P2 BRA `(.L_x_3473) ;  /* 0x000000000004a947 */ /* 0x000fea0003800000 */
[----:B------:R-:W-:Y:S01]  /*ecb0*/  BPT.TRAP 0x1 ;  /* 0x000000040000795c */ /* 0x000fe20000300000 */
.L_x_3473:
[----:B------:R-:W-:Y:S01]  /*ecc0*/  VIADD R18, R18, 0x1 ;  /* 0x0000000112127836 */ /* 0x000fe20000000000 */
[----:B------:R1:W-:Y:S04]  /*ecd0*/  SYNCS.ARRIVE.TRANS64.A1T0 RZ, [R8+URZ+0x38850], RZ ;  /* 0x038850ff08ff79a7 */ /* 0x0003e8000810003f */
[----:B------:R-:W-:-:S04]  /*ece0*/  ISETP.NE.AND P0, PT, R18, 0x2, PT ;  /* 0x000000021200780c */ /* 0x000fc80003f05270 */
[----:B------:R-:W-:Y:S02]  /*ecf0*/  SEL R18, R18, RZ, P0 ;  /* 0x000000ff12127207 */ /* 0x000fe40000000000 */
[----:B------:R-:W-:Y:S02]  /*ed00*/  SEL R2, RZ, 0x1, P0 ;  /* 0x00000001ff027807 */ /* 0x000fe40000000000 */
[----:B------:R-:W-:Y:S02]  /*ed10*/  ISETP.GT.AND P0, PT, R9, RZ, PT ;  /* 0x000000ff0900720c */ /* 0x000fe40003f04270 */
[----:B------:R-:W-:Y:S01]  /*ed20*/  LOP3.LUT R23, R23, R2, RZ, 0x3c, !PT ;  /* 0x0000000217177212 */ /* 0x000fe200078e3cff */
[----:B------:R-:W-:-:S04]  /*ed30*/  VIADD R2, R9, 0xffffffff ;  /* 0xffffffff09027836 */ /* 0x000fc80000000000 */
[----:B------:R-:W-:-:S06]  /*ed40*/  IMAD.MOV.U32 R9, RZ, RZ, R2 ;  /* 0x000000ffff097224 */ /* 0x000fcc00078e0002 */
[----:B-1----:R-:W-:Y:S05]  /*ed50*/  @P0 BRA `(.L_x_3474) ;  /* 0xfffffff000880947 */ /* 0x002fea000383ffff */
[----:B------:R-:W-:Y:S05]  /*ed60*/  BSYNC B0 ;  /* 0x0000000000007941 */ /* 0x000fea0003800000 */
.L_x_3461:
[----:B------:R-:W2:Y:S01]  /*ed70*/  LDL.LU R2, [R1+0xc] ;  /* 0x00000c0001027983 */ /* 0x000ea20000300800 */
[----:B------:R-:W-:-:S03]  /*ed80*/  ULDC UR4, c[0x0][0xd34] ;  /* 0x00034d0000047ab9 */ /* 0x000fc60000000800 */
[----:B------:R-:W4:Y:S01]  /*ed90*/  LDL.LU R0, [R1+0x1c] ;  /* 0x00001c0001007983 */ /* 0x000f220000300800 */
[----:B--2---:R-:W-:Y:S02]  /*eda0*/  VIADD R2, R2, UR38 ;  /* 0x0000002602027c36 */ /* 0x004fe40008000000 */
[----:B----4-:R-:W-:-:S03]  /*edb0*/  VIADD R0, R0, 0x1 ;  /* 0x0000000100007836 */ /* 0x010fc60000000000 */
[----:B------:R1:W-:Y:S01]  /*edc0*/  STL [R1+0xc], R2 ;  /* 0x00000c0201007387 */ /* 0x0003e20000100800 */
[----:B------:R-:W-:-:S03]  /*edd0*/  ISETP.GE.AND P0, PT, R2, UR4, PT ;  /* 0x0000000402007c0c */ /* 0x000fc6000bf06270 */
[----:B------:R1:W-:Y:S10]  /*ede0*/  STL [R1+0x1c], R0 ;  /* 0x00001c0001007387 */ /* 0x0003f40000100800 */
[----:B-1----:R-:W-:Y:S05]  /*edf0*/  @!P0 BRA `(.L_x_3475) ;  /* 0xffffffc4007c8947 */ /* 0x002fea000383ffff */
[----:B------:R-:W-:-:S07]  /*ee00*/  LOP3.LUT R0, R0, 0x1, RZ, 0xc, !PT ;  /* 0x0000000100007812 */ /* 0x000fce00078e0cff */
.L_x_3438:
[----:B------:R-:W1:Y:S01]  /*ee10*/  S2R R3, SR_CgaCtaId ;  /* 0x0000000000037919 */ /* 0x000e620000008800 */
[----:B------:R-:W-:Y:S01]  /*ee20*/  MOV R2, 0x400 ;  /* 0x0000040000027802 */ /* 0x000fe20000000f00 */
[----:B------:R-:W-:Y:S01]  /*ee30*/  BSSY B0, `(.L_x_3476) ;  /* 0x0000005000007945 */ /* 0x000fe20003800000 */
[----:B------:R-:W-:Y:S02]  /*ee40*/  SHF.L.U32 R0, R0, 0x1f, RZ ;  /* 0x0000001f00007819 */ /* 0x000fe400000006ff */
[----:B-1----:R-:W-:-:S04]  /*ee50*/  LEA R5, R3, R2, 0x18 ;  /* 0x0000000203057211 */ /* 0x002fc800078ec0ff */
[----:B------:R-:W1:Y:S02]  /*ee60*/  SYNCS.PHASECHK.TRANS64.TRYWAIT P0, [R5+URZ+0x38820], R0 ;  /* 0x03882000050075a7 */ /* 0x000e64000800017f */
[----:B-1----:R-:W-:Y:S05]  /*ee70*/  @!P0 BRA `(.L_x_3477) ;  /* 0x0000002c00488947 */ /* 0x002fea0003800000 */
.L_x_3558:
[----:B------:R-:W-:Y:S05]  /*ee80*/  BSYNC B0 ;  /* 0x0000000000007941 */ /* 0x000fea0003800000 */
.L_x_3476:
[----:B------:R-:W-:-:S03]  /*ee90*/  UMOV UR4, 0xffffffff ;  /* 0xffffffff00047882 */ /* 0x000fc60000000000 */
[----:B------:R-:W-:Y:S05]  /*eea0*/  BRA.DIV UR4, `(.L_x_3478) ;  /* 0x0000002e04507947 */ /* 0x000fea000b800000 */
[----:B-1----:R-:W1:Y:S02]  /*eeb0*/  S2R R0, SR_TID.X ;  /* 0x0000000000007919 */ /* 0x002e640000002100 */
[----:B-1----:R-:W-:-:S04]  /*eec0*/  SHF.R.U32.HI R0, RZ, 0x5, R0 ;  /* 0x00000005ff007819 */ /* 0x002fc80000011600 */
[----:B------:R-:W-:-:S05]  /*eed0*/  LOP3.LUT R0, R0, 0x3, RZ, 0xc0, !PT ;  /* 0x0000000300007812 */ /* 0x000fca00078ec0ff */
[----:B------:R1:W2:Y:S02]  /*eee0*/  SHFL.IDX PT, R14, R0, RZ, 0x1f ;  /* 0x00001fff000e7589 */ /* 0x0002a400000e0000 */
.L_x_3561:
[----:B--2---:R-:W-:Y:S01]  /*eef0*/  ISETP.NE.AND P0, PT, R14, RZ, PT ;  /* 0x000000ff0e00720c */ /* 0x004fe20003f05270 */
[----:B------:R-:W-:-:S12]  /*ef00*/  BSSY B0, `(.L_x_3479) ;  /* 0x0000023000007945 */ /* 0x000fd80003800000 */
[----:B------:R-:W-:Y:S05]  /*ef10*/  @P0 BRA `(.L_x_3480) ;  /* 0x0000000000840947 */ /* 0x000fea0003800000 */
[----:B------:R-:W-:-:S03]  /*ef20*/  UMOV UR4, 0xffffffff ;  /* 0xffffffff00047882 */ /* 0x000fc60000000000 */
[----:B------:R-:W-:Y:S05]  /*ef30*/  BRA.DIV UR4, `(.L_x_3481) ;  /* 0x0000002e04607947 */ /* 0x000fea000b800000 */
[----:B------:R-:W-:-:S13]  /*ef40*/  ELECT P6, URZ, PT ;  /* 0x00000000003f782f */ /* 0x000fda00038c0000 */
.L_x_3564:
[----:B------:R-:W-:Y:S05]  /*ef50*/  @!P6 BRA `(.L_x_3480) ;  /* 0x000000000074e947 */ /* 0x000fea0003800000 */
[----:B------:R-:W-:-:S04]  /*ef60*/  LOP3.LUT R37, R37, 0x2, RZ, 0xfc, !PT ;  /* 0x0000000225257812 */ /* 0x000fc800078efcff */
[----:B------:R-:W-:-:S13]  /*ef70*/  ISETP.NE.AND P0, PT, R37, 0x3, PT ;  /* 0x000000032500780c */ /* 0x000fda0003f05270 */
[----:B------:R-:W-:Y:S05]  /*ef80*/  @!P0 BRA `(.L_x_3482) ;  /* 0x0000000000048947 */ /* 0x000fea0003800000 */
[----:B------:R-:W-:Y:S01]  /*ef90*/  BPT.TRAP 0x1 ;  /* 0x000000040000795c */ /* 0x000fe20000300000 */
.L_x_3482:
[C---:B------:R-:W-:Y:S01]  /*efa0*/  IMAD R3, R18.reuse, 0x8, R5 ;  /* 0x0000000812037824 */ /* 0x040fe200078e0205 */
[----:B------:R-:W-:Y:S01]  /*efb0*/  SHF.L.U32 R2, R23, 0x1f, RZ ;  /* 0x0000001f17027819 */ /* 0x000fe200000006ff */
[----:B------:R-:W-:-:S03]  /*efc0*/  VIADD R18, R18, 0x1 ;  /* 0x0000000112127836 */ /* 0x000fc60000000000 */
[----:B------:R-:W2:Y:S02]  /*efd0*/  SYNCS.PHASECHK.TRANS64.TRYWAIT P1, [R3+URZ+0x38840], R2 ;  /* 0x03884002030075a7 */ /* 0x000ea4000802017f */
[----:B------:R-:W-:-:S04]  /*efe0*/  ISETP.NE.AND P2, PT, R18, 0x2, PT ;  /* 0x000000021200780c */ /* 0x000fc80003f45270 */
[----:B-1----:R-:W-:Y:S01]  /*eff0*/  SEL R0, RZ, 0x1, P2 ;  /* 0x00000001ff007807 */ /* 0x002fe20001000000 */
[----:B--2---:R-:W-:Y:S08]  /*f000*/  @!P1 BRA `(.L_x_3483) ;  /* 0x0000002c004c9947 */ /* 0x004ff00003800000 */
.L_x_3565:
[----:B------:R-:W-:Y:S02]  /*f010*/  SEL R18, R18, RZ, P2 ;  /* 0x000000ff12127207 */ /* 0x000fe40001000000 */
[----:B------:R-:W-:Y:S01]  /*f020*/  LOP3.LUT R0, R23, R0, RZ, 0x3c, !PT ;  /* 0x0000000017007212 */ /* 0x000fe200078e3cff */
[----:B------:R-:W-:Y:S06]  /*f030*/  @!P0 BRA `(.L_x_3484) ;  /* 0x0000000000048947 */ /* 0x000fec0003800000 */
[----:B------:R-:W-:Y:S01]  /*f040*/  BPT.TRAP 0x1 ;  /* 0x000000040000795c */ /* 0x000fe20000300000 */
.L_x_3484:
[----:B------:R-:W-:Y:S01]  /*f050*/  IMAD R5, R18, 0x8, R5 ;  /* 0x0000000812057824 */ /* 0x000fe200078e0205 */
[----:B------:R-:W-:-:S04]  /*f060*/  SHF.L.U32 R0, R0, 0x1f, RZ ;  /* 0x0000001f00007819 */ /* 0x000fc800000006ff */
[----:B------:R-:W2:Y:S02]  /*f070*/  SYNCS.PHASECHK.TRANS64.TRYWAIT P1, [R5+URZ+0x38840], R0 ;  /* 0x03884000050075a7 */ /* 0x000ea4000802017f */
[----:B--2---:R-:W-:Y:S05]  /*f080*/  @!P1 BRA `(.L_x_3485) ;  /* 0x0000002c00409947 */ /* 0x004fea0003800000 */
.L_x_3566:
[----:B------:R-:W-:Y:S05]  /*f090*/  @!P0 BRA `(.L_x_3486) ;  /* 0x0000000000048947 */ /* 0x000fea0003800000 */
[----:B------:R-:W-:Y:S01]  /*f0a0*/  BPT.TRAP 0x1 ;  /* 0x000000040000795c */ /* 0x000fe20000300000 */
.L_x_3486:
[----:B------:R-:W4:Y:S02]  /*f0b0*/  SYNCS.PHASECHK.TRANS64.TRYWAIT P1, [R3+URZ+0x38860], R2 ;  /* 0x03886002030075a7 */ /* 0x000f24000802017f */
[----:B----4-:R-:W-:Y:S05]  /*f0c0*/  @!P1 BRA `(.L_x_3487) ;  /* 0x0000002c00449947 */ /* 0x010fea0003800000 */
.L_x_3567:
[----:B------:R-:W-:Y:S05]  /*f0d0*/  @!P0 BRA `(.L_x_3488) ;  /* 0x0000000000048947 */ /* 0x000fea0003800000 */
[----:B------:R-:W-:Y:S01]  /*f0e0*/  BPT.TRAP 0x1 ;  /* 0x000000040000795c */ /* 0x000fe20000300000 */
.L_x_3488:
[----:B------:R0:W0:Y:S02]  /*f0f0*/  SYNCS.PHASECHK.TRANS64.TRYWAIT P0, [R5+URZ+0x38860], R0 ;  /* 0x03886000050075a7 */ /* 0x000024000800017f */
[----:B0-----:R-:W-:Y:S05]  /*f100*/  @!P0 NANOSLEEP.SYNCS 0x989680 ;  /* 0x009896800000895d */ /* 0x001fea0003900000 */
[----:B------:R-:W0:Y:S02]  /*f110*/  @!P0 SYNCS.PHASECHK.TRANS64 P0, [R5+URZ+0x38860], R0 ;  /* 0x03886000050085a7 */ /* 0x000e24000800007f */
[----:B0-----:R-:W-:Y:S05]  /*f120*/  @!P0 BRA `(.L_x_3488) ;  /* 0xfffffffc00f08947 */ /* 0x001fea000383ffff */
.L_x_3480:
[----:B------:R-:W-:Y:S05]  /*f130*/  BSYNC B0 ;  /* 0x0000000000007941 */ /* 0x000fea0003800000 */
.L_x_3479:
[----:B------:R-:W-:Y:S05]  /*f140*/  EXIT ;  /* 0x000000000000794d */ /* 0x000fea0003800000 */
.L_x_3408:
[----:B0-----:R-:W-:-:S04]  /*f150*/  IMAD.U32 R0, RZ, RZ, UR38 ;  /* 0x00000026ff007e24 */ /* 0x001fc8000f8e00ff */
[----:B------:R0:W1:Y:S03]  /*f160*/  SYNCS.PHASECHK.TRANS64.TRYWAIT P1, [R0+URZ+0x38800], R3 ;  /* 0x03880003000075a7 */ /* 0x000066000802017f */
[----:B-1----:R-:W-:Y:S05]  /*f170*/  @!P1 NANOSLEEP.SYNCS 0x989680 ;  /* 0x009896800000995d */ /* 0x002fea0003900000 */
[----:B------:R-:W1:Y:S02]  /*f180*/  @!P1 SYNCS.PHASECHK.TRANS64 P1, [R0+URZ+0x38800], R3 ;  /* 0x03880003000095a7 */ /* 0x000e64000802007f */
[----:B-1----:R-:W-:Y:S05]  /*f190*/  @!P1 BRA `(.L_x_3408) ;  /* 0xfffffffc00ec9947 */ /* 0x002fea000383ffff */
[----:B------:R-:W-:Y:S05]  /*f1a0*/  BRA `(.L_x_3489) ;  /* 0xffffff3800387947 */ /* 0x000fea000383ffff */
.L_x_3412:
[----:B--2---:R2:W3:Y:S02]  /*f1b0*/  SYNCS.PHASECHK.TRANS64.TRYWAIT P1, [R8+URZ+0x38830], R5 ;  /* 0x03883005080075a7 */ /* 0x0044e4000802017f */
[----:B---3--:R-:W-:Y:S05]  /*f1c0*/  @!P1 NANOSLEEP.SYNCS 0x989680 ;  /* 0x009896800000995d */ /* 0x008fea0003900000 */
[----:B------:R-:W3:Y:S02]  /*f1d0*/  @!P1 SYNCS.PHASECHK.TRANS64 P1, [R8+URZ+0x38830], R5 ;  /* 0x03883005080095a7 */ /* 0x000ee4000802007f */
[----:B---3--:R-:W-:Y:S05]  /*f1e0*/  @!P1 BRA `(.L_x_3412) ;  /* 0xfffffffc00f09947 */ /* 0x008fea000383ffff */
[----:B------:R-:W-:Y:S05]  /*f1f0*/  BRA `(.L_x_3411) ;  /* 0xffffff3800507947 */ /* 0x000fea000383ffff */
.L_x_3413:
[----:B0-----:R-:W-:-:S04]  /*f200*/  IMAD.U32 R4, RZ, RZ, UR38 ;  /* 0x00000026ff047e24 */ /* 0x001fc8000f8e00ff */
[----:B------:R0:W3:Y:S03]  /*f210*/  SYNCS.PHASECHK.TRANS64.TRYWAIT P1, [R4+URZ+0x38810], R3 ;  /* 0x03881003040075a7 */ /* 0x0000e6000802017f */
[----:B---3--:R-:W-:Y:S05]  /*f220*/  @!P1 NANOSLEEP.SYNCS 0x989680 ;  /* 0x009896800000995d */ /* 0x008fea0003900000 */
[----:B------:R-:W3:Y:S02]  /*f230*/  @!P1 SYNCS.PHASECHK.TRANS64 P1, [R4+URZ+0x38810], R3 ;  /* 0x03881003040095a7 */ /* 0x000ee4000802007f */
[----:B---3--:R-:W-:Y:S05]  /*f240*/  @!P1 BRA `(.L_x_3413) ;  /* 0xfffffffc00ec9947 */ /* 0x008fea000383ffff */
[----:B------:R-:W-:Y:S05]  /*f250*/  BRA `(.L_x_3490) ;  /* 0xffffff3800d87947 */ /* 0x000fea000383ffff */
.L_x_3417:
[----:B----4-:R4:W0:Y:S02]  /*f260*/  SYNCS.PHASECHK.TRANS64.TRYWAIT P1, [R8+URZ+0x38850], R5 ;  /* 0x03885005080075a7 */ /* 0x010824000802017f */
[----:B0-----:R-:W-:Y:S05]  /*f270*/  @!P1 NANOSLEEP.SYNCS 0x989680 ;  /* 0x009896800000995d */ /* 0x001fea0003900000 */
[----:B------:R-:W0:Y:S02]  /*f280*/  @!P1 SYNCS.PHASECHK.TRANS64 P1, [R8+URZ+0x38850], R5 ;  /* 0x03885005080095a7 */ /* 0x000e24000802007f */
[----:B0-----:R-:W-:Y:S05]  /*f290*/  @!P1 BRA `(.L_x_3417) ;  /* 0xfffffffc00f09947 */ /* 0x001fea000383ffff */
[----:B------:R-:W-:Y:S05]  /*f2a0*/  BRA `(.L_x_3416) ;  /* 0xffffff3800e47947 */ /* 0x000fea000383ffff */
.L_x_3424:
[----:B-1----:R-:W-:-:S04]  /*f2b0*/  IMAD.U32 R4, RZ, RZ, UR7 ;  /* 0x00000007ff047e24 */ /* 0x002fc8000f8e00ff */
[----:B------:R1:W2:Y:S03]  /*f2c0*/  SYNCS.PHASECHK.TRANS64.TRYWAIT P2, [R4+URZ+0x38830], R3 ;  /* 0x03883003040075a7 */ /* 0x0002a6000804017f */
[----:B--2---:R-:W-:Y:S05]  /*f2d0*/  @!P2 NANOSLEEP.SYNCS 0x989680 ;  /* 0x009896800000a95d */ /* 0x004fea0003900000 */
[----:B------:R-:W2:Y:S02]  /*f2e0*/  @!P2 SYNCS.PHASECHK.TRANS64 P2, [R4+URZ+0x38830], R3 ;  /* 0x038830030400a5a7 */ /* 0x000ea4000804007f */
[----:B--2---:R-:W-:Y:S05]  /*f2f0*/  @!P2 BRA `(.L_x_3424) ;  /* 0xfffffffc00eca947 */ /* 0x004fea000383ffff */
[----:B------:R-:W-:Y:S05]  /*f300*/  BRA `(.L_x_3423) ;  /* 0xffffff5c005c7947 */ /* 0x000fea000383ffff */
.L_x_3428:
[----:B-1----:R-:W-:-:S04]  /*f310*/  IMAD.U32 R4, RZ, RZ, UR7 ;  /* 0x00000007ff047e24 */ /* 0x002fc8000f8e00ff */
[----:B------:R1:W3:Y:S03]  /*f320*/  SYNCS.PHASECHK.TRANS64.TRYWAIT P2, [R4+URZ+0x38850], R3 ;  /* 0x03885003040075a7 */ /* 0x0002e6000804017f */
[----:B---3--:R-:W-:Y:S05]  /*f330*/  @!P2 NANOSLEEP.SYNCS 0x989680 ;  /* 0x009896800000a95d */ /* 0x008fea0003900000 */
[----:B------:R-:W3:Y:S02]  /*f340*/  @!P2 SYNCS.PHASECHK.TRANS64 P2, [R4+URZ+0x38850], R3 ;  /* 0x038850030400a5a7 */ /* 0x000ee4000804007f */
[----:B---3--:R-:W-:Y:S05]  /*f350*/  @!P2 BRA `(.L_x_3428) ;  /* 0xfffffffc00eca947 */ /* 0x008fea000383ffff */
[----:B------:R-:W-:Y:S05]  /*f360*/  BRA `(.L_x_3427) ;  /* 0xffffff5c00d87947 */ /* 0x000fea000383ffff */
.L_x_3442:
        /* <DEDUP_REMOVED lines=8> */
[----:B-1---5:R-:W-:Y:S05]  /*f3f0*/  WARPSYNC.COLLECTIVE R15, `(.L_x_3492) ;  /* 0x000000000f087348 */ /* 0x022fea0003c00000 */
[----:B------:R0:W2:Y:S02]  /*f400*/  SHFL.IDX P6, R14, R13, R12, R11 ;  /* 0x0000000c0d0e7389 */ /* 0x0000a400000c000b */
[----:B012--5:R-:W-:Y:S01]  /*f410*/  ENDCOLLECTIVE ;  /* 0x000000000000791b */ /* 0x027fe20003800000 */
.L_x_3492:
[----:B------:R-:W-:Y:S05]  /*f420*/  BSYNC B0 ;  /* 0x0000000000007941 */ /* 0x000fea0003800000 */
.L_x_3491:
[----:B------:R-:W-:Y:S05]  /*f430*/  BRA `(.L_x_3493) ;  /* 0xffffffc400547947 */ /* 0x000fea000383ffff */
.L_x_3445:
[----:B0-----:R0:W1:Y:S02]  /*f440*/  SYNCS.PHASECHK.TRANS64.TRYWAIT P0, [R25+URZ+0x38840], R0 ;  /* 0x03884000190075a7 */ /* 0x001064000800017f */
[----:B-1----:R-:W-:Y:S05]  /*f450*/  @!P0 NANOSLEEP.SYNCS 0x989680 ;  /* 0x009896800000895d */ /* 0x002fea0003900000 */
[----:B------:R-:W1:Y:S02]  /*f460*/  @!P0 SYNCS.PHASECHK.TRANS64 P0, [R25+URZ+0x38840], R0 ;  /* 0x03884000190085a7 */ /* 0x000e64000800007f */
[----:B-1----:R-:W-:Y:S05]  /*f470*/  @!P0 BRA `(.L_x_3445) ;  /* 0xfffffffc00f08947 */ /* 0x002fea000383ffff */
[----:B------:R-:W-:Y:S05]  /*f480*/  BRA `(.L_x_3494) ;  /* 0xffffffc400d87947 */ /* 0x000fea000383ffff */
.L_x_3446:
        /* <DEDUP_REMOVED lines=8> */
.L_x_3496:
[----:B------:R-:W-:Y:S05]  /*f510*/  BSYNC B0 ;  /* 0x0000000000007941 */ /* 0x000fea0003800000 */
.L_x_3495:
[----:B------:R-:W-:Y:S01]  /*f520*/  IMAD.MOV.U32 R13, RZ, RZ, R0 ;  /* 0x000000ffff0d7224 */ /* 0x000fe200078e0000 */
[----:B------:R-:W-:Y:S01]  /*f530*/  ISETP.GE.AND P2, PT, R36, 0x1, PT ;  /* 0x000000012400780c */ /* 0x000fe20003f46270 */
[----:B------:R-:W-:Y:S02]  /*f540*/  IMAD.MOV.U32 R12, RZ, RZ, RZ ;  /* 0x000000ffff0c7224 */ /* 0x000fe400078e00ff */
[----:B------:R-:W-:Y:S02]  /*f550*/  IMAD.MOV.U32 R11, RZ, RZ, 0x181f ;  /* 0x0000181fff0b7424 */ /* 0x000fe400078e00ff */
[----:B------:R-:W-:Y:S02]  /*f560*/  IMAD.MOV.U32 R15, RZ, RZ, -0x1 ;  /* 0xffffffffff0f7424 */ /* 0x000fe400078e00ff */
[----:B------:R-:W-:-:S07]  /*f570*/  IMAD.MOV.U32 R2, RZ, RZ, R14 ;  /* 0x000000ffff027224 */ /* 0x000fce00078e000e */
[----:B------:R-:W-:Y:S05]  /*f580*/  WARPSYNC.COLLECTIVE R15, `(.L_x_3497) ;  /* 0x000000000f087348 */ /* 0x000fea0003c00000 */
[----:B------:R0:W1:Y:S02]  /*f590*/  SHFL.IDX P6, R14, R13, R12, R11 ;  /* 0x0000000c0d0e7389 */ /* 0x00006400000c000b */
[----:B01----:R-:W-:Y:S01]  /*f5a0*/  ENDCOLLECTIVE ;  /* 0x000000000000791b */ /* 0x003fe20003800000 */
.L_x_3497:
[----:B------:R-:W-:Y:S01]  /*f5b0*/  @P2 LEA R6, R5, UR37, 0x1 ;  /* 0x0000002505062c11 */ /* 0x000fe2000f8e08ff */
[----:B------:R-:W-:Y:S02]  /*f5c0*/  IMAD.MOV.U32 R13, RZ, RZ, R4 ;  /* 0x000000ffff0d7224 */ /* 0x000fe400078e0004 */
[----:B------:R-:W-:Y:S02]  /*f5d0*/  IMAD.MOV.U32 R12, RZ, RZ, 0x1 ;  /* 0x00000001ff0c7424 */ /* 0x000fe400078e00ff */
[----:B------:R-:W-:-:S07]  /*f5e0*/  IMAD.MOV.U32 R3, RZ, RZ, R14 ;  /* 0x000000ffff037224 */ /* 0x000fce00078e000e */
[----:B------:R-:W-:Y:S05]  /*f5f0*/  WARPSYNC.COLLECTIVE R15, `(.L_x_3498) ;  /* 0x000000000f087348 */ /* 0x000fea0003c00000 */
[----:B------:R0:W1:Y:S02]  /*f600*/  SHFL.IDX P6, R14, R13, R12, R11 ;  /* 0x0000000c0d0e7389 */ /* 0x00006400000c000b */
[----:B01----:R-:W-:Y:S01]  /*f610*/  ENDCOLLECTIVE ;  /* 0x000000000000791b */ /* 0x003fe20003800000 */
.L_x_3498:
        /* <DEDUP_REMOVED lines=9> */
[----:B------:R0:W-:Y:S01]  /*f6b0*/  @P2 LDGSTS.E.BYPASS.LTC128B.128 [R6+0x22400], desc[UR42][R2.64], !P1 ;  /* 0x2240000002062fae */ /* 0x0001e2000c901d6a */
[----:B------:R-:W-:Y:S01]  /*f6c0*/  ISETP.GE.AND P2, PT, R36, 0x11, PT ;  /* 0x000000112400780c */ /* 0x000fe20003f46270 */
[----:B0-----:R-:W-:-:S12]  /*f6d0*/  IMAD.MOV.U32 R2, RZ, RZ, R14 ;  /* 0x000000ffff027224 */ /* 0x001fd800078e000e */
[----:B------:R-:W-:Y:S05]  /*f6e0*/  WARPSYNC.COLLECTIVE R15, `(.L_x_3499) ;  /* 0x000000000f087348 */ /* 0x000fea0003c00000 */
[----:B------:R0:W1:Y:S02]  /*f6f0*/  SHFL.IDX P6, R14, R13, R12, R11 ;  /* 0x0000000c0d0e7389 */ /* 0x00006400000c000b */
[----:B01----:R-:W-:Y:S01]  /*f700*/  ENDCOLLECTIVE ;  /* 0x000000000000791b */ /* 0x003fe20003800000 */
.L_x_3499:
[----:B------:R-:W-:Y:S01]  /*f710*/  @P2 LEA R6, R5, UR37, 0x1 ;  /* 0x0000002505062c11 */ /* 0x000fe2000f8e08ff */
[----:B------:R-:W-:Y:S02]  /*f720*/  IMAD.MOV.U32 R13, RZ, RZ, R4 ;  /* 0x000000ffff0d7224 */ /* 0x000fe400078e0004 */
[----:B------:R-:W-:Y:S02]  /*f730*/  IMAD.MOV.U32 R12, RZ, RZ, 0x2 ;  /* 0x00000002ff0c7424 */ /* 0x000fe400078e00ff */
[----:B------:R-:W-:-:S07]  /*f740*/  IMAD.MOV.U32 R3, RZ, RZ, R14 ;  /* 0x000000ffff037224 */ /* 0x000fce00078e000e */
[----:B------:R-:W-:Y:S05]  /*f750*/  WARPSYNC.COLLECTIVE R15, `(.L_x_3500) ;  /* 0x000000000f087348 */ /* 0x000fea0003c00000 */
[----:B------:R0:W1:Y:S02]  /*f760*/  SHFL.IDX P6, R14, R13, R12, R11 ;  /* 0x0000000c0d0e7389 */ /* 0x00006400000c000b */
[----:B01----:R-:W-:Y:S01]  /*f770*/  ENDCOLLECTIVE ;  /* 0x000000000000791b */ /* 0x003fe20003800000 */
.L_x_3500:
        /* <DEDUP_REMOVED lines=15> */
.L_x_3501:
[----:B------:R-:W-:Y:S01]  /*f870*/  @P2 LEA R6, R5, UR37, 0x1 ;  /* 0x0000002505062c11 */ /* 0x000fe2000f8e08ff */
[----:B------:R-:W-:Y:S02]  /*f880*/  IMAD.MOV.U32 R13, RZ, RZ, R4 ;  /* 0x000000ffff0d7224 */ /* 0x000fe400078e0004 */
[----:B------:R-:W-:Y:S02]  /*f890*/  IMAD.MOV.U32 R12, RZ, RZ, 0x3 ;  /* 0x00000003ff0c7424 */ /* 0x000fe400078e00ff */
[----:B------:R-:W-:-:S07]  /*f8a0*/  IMAD.MOV.U32 R3, RZ, RZ, R14 ;  /* 0x000000ffff037224 */ /* 0x000fce00078e000e */
[----:B------:R-:W-:Y:S05]  /*f8b0*/  WARPSYNC.COLLECTIVE R15, `(.L_x_3502) ;  /* 0x000000000f087348 */ /* 0x000fea0003c00000 */
[----:B------:R0:W1:Y:S02]  /*f8c0*/  SHFL.IDX P6, R14, R13, R12, R11 ;  /* 0x0000000c0d0e7389 */ /* 0x00006400000c000b */
[----:B01----:R-:W-:Y:S01]  /*f8d0*/  ENDCOLLECTIVE ;  /* 0x000000000000791b */ /* 0x003fe20003800000 */
.L_x_3502:
        /* <DEDUP_REMOVED lines=10> */
.L_x_3503:
[----:B------:R-:W-:Y:S01]  /*f980*/  @!PT LDS RZ, [RZ] ;  /* 0x00000000fffff984 */ /* 0x000fe20000000800 */
[----:B------:R-:W-:Y:S01]  /*f990*/  @!PT LDS RZ, [RZ] ;  /* 0x00000000fffff984 */ /* 0x000fe20000000800 */
[----:B------:R-:W-:Y:S01]  /*f9a0*/  @!PT LDS RZ, [RZ] ;  /* 0x00000000fffff984 */ /* 0x000fe20000000800 */
[----:B------:R0:W-:Y:S01]  /*f9b0*/  @P2 LDGSTS.E.BYPASS.LTC128B.128 [R6+0x23400], desc[UR42][R2.64], !P1 ;  /* 0x2340000002062fae */ /* 0x0001e2000c901d6a */
[----:B------:R-:W-:Y:S01]  /*f9c0*/  IMAD.MOV.U32 R0, RZ, RZ, R14 ;  /* 0x000000ffff007224 */ /* 0x000fe200078e000e */
[----:B------:R-:W-:Y:S06]  /*f9d0*/  BRA `(.L_x_3504) ;  /* 0xffffffc400847947 */ /* 0x000fec000383ffff */
.L_x_3450:
[----:B------:R-:W-:Y:S01]  /*f9e0*/  IMAD.MOV.U32 R13, RZ, RZ, R2 ;  /* 0x000000ffff0d7224 */ /* 0x000fe200078e0002 */
[----:B------:R-:W-:Y:S01]  /*f9f0*/  LOP3.LUT R16, R16, 0xfffffeff, RZ, 0xc0, !PT ;  /* 0xfffffeff10107812 */ /* 0x000fe200078ec0ff */
[----:B------:R-:W-:Y:S02]  /*fa00*/  IMAD.MOV.U32 R12, RZ, RZ, RZ ;  /* 0x000000ffff0c7224 */ /* 0x000fe400078e00ff */
[----:B------:R-:W-:Y:S02]  /*fa10*/  IMAD.MOV.U32 R11, RZ, RZ, 0x181f ;  /* 0x0000181fff0b7424 */ /* 0x000fe400078e00ff */
[----:B------:R-:W-:Y:S02]  /*fa20*/  IMAD.MOV.U32 R15, RZ, RZ, -0x1 ;  /* 0xffffffffff0f7424 */ /* 0x000fe400078e00ff */
[----:B------:R-:W-:-:S07]  /*fa30*/  IMAD R5, R5, 0x40, R10 ;  /* 0x0000004005057824 */ /* 0x000fce00078e020a */
[----:B-1----:R-:W-:Y:S05]  /*fa40*/  WARPSYNC.COLLECTIVE R15, `(.L_x_3505) ;  /* 0x000000000f087348 */ /* 0x002fea0003c00000 */
[----:B------:R0:W2:Y:S02]  /*fa50*/  SHFL.IDX P6, R14, R13, R12, R11 ;  /* 0x0000000c0d0e7389 */ /* 0x0000a400000c000b */
[----:B012---:R-:W-:Y:S01]  /*fa60*/  ENDCOLLECTIVE ;  /* 0x000000000000791b */ /* 0x007fe20003800000 */
.L_x_3505:
[----:B------:R-:W-:Y:S01]  /*fa70*/  ISETP.GE.AND P2, PT, R5, UR36, PT ;  /* 0x0000002405007c0c */ /* 0x000fe2000bf46270 */
[----:B------:R-:W-:-:S12]  /*fa80*/  IMAD.MOV.U32 R13, RZ, RZ, R0 ;  /* 0x000000ffff0d7224 */ /* 0x000fd800078e0000 */
[----:B------:R-:W-:-:S04]  /*fa90*/  @P2 LOP3.LUT R16, R16, 0x100, RZ, 0xfc, !PT ;  /* 0x0000010010102812 */ /* 0x000fc800078efcff */
[----:B------:R-:W-:Y:S01]  /*faa0*/  LOP3.LUT R16, R16, 0xffffff7f, RZ, 0xc0, !PT ;  /* 0xffffff7f10107812 */ /* 0x000fe200078ec0ff */
[----:B------:R-:W-:-:S07]  /*fab0*/  IMAD.MOV.U32 R3, RZ, RZ, R14 ;  /* 0x000000ffff037224 */ /* 0x000fce00078e000e */
[----:B------:R-:W-:Y:S05]  /*fac0*/  WARPSYNC.COLLECTIVE R15, `(.L_x_3506) ;  /* 0x000000000f087348 */ /* 0x000fea0003c00000 */
[----:B------:R0:W1:Y:S02]  /*fad0*/  SHFL.IDX P6, R14, R13, R12, R11 ;  /* 0x0000000c0d0e7389 */ /* 0x00006400000c000b */
[----:B01----:R-:W-:Y:S01]  /*fae0*/  ENDCOLLECTIVE ;  /* 0x000000000000791b */ /* 0x003fe20003800000 */
.L_x_3506:
[----:B------:R-:W-:Y:S02]  /*faf0*/  IMAD.MOV.U32 R13, RZ, RZ, R2 ;  /* 0x000000ffff0d7224 */ /* 0x000fe400078e0002 */
[----:B------:R-:W-:Y:S02]  /*fb00*/  IMAD.MOV.U32 R12, RZ, RZ, 0x1 ;  /* 0x00000001ff0c7424 */ /* 0x000fe400078e00ff */
[----:B------:R-:W-:-:S07]  /*fb10*/  IMAD.MOV.U32 R4, RZ, RZ, R14 ;  /* 0x000000ffff047224 */ /* 0x000fce00078e000e */
[----:B------:R-:W-:Y:S05]  /*fb20*/  WARPSYNC.COLLECTIVE R15, `(.L_x_3507) ;  /* 0x000000000f087348 */ /* 0x000fea0003c00000 */
[----:B------:R0:W1:Y:S02]  /*fb30*/  SHFL.IDX P6, R14, R13, R12, R11 ;  /* 0x0000000c0d0e7389 */ /* 0x00006400000c000b */
[----:B01----:R-:W-:Y:S01]  /*fb40*/  ENDCOLLECTIVE ;  /* 0x000000000000791b */ /* 0x003fe20003800000 */
.L_x_3507:
        /* <DEDUP_REMOVED lines=9> */
[----:B------:R0:W-:Y:S02]  /*fbe0*/  @!P2 LDGSTS.E.BYPASS.LTC128B.128 [R8+0x20400], desc[UR42][R6.64], !P1 ;  /* 0x204000000608afae */ /* 0x0001e4000c901d6a */
[----:B------:R-:W-:Y:S01]  /*fbf0*/  ISETP.GE.AND P2, PT, R3, UR36, PT ;  /* 0x0000002403007c0c */ /* 0x000fe2000bf46270 */
[----:B------:R-:W-:-:S12]  /*fc00*/  IMAD.MOV.U32 R3, RZ, RZ, R14 ;  /* 0x000000ffff037224 */ /* 0x000fd800078e000e */
[----:B0-----:R-:W-:Y:S05]  /*fc10*/  WARPSYNC.COLLECTIVE R15, `(.L_x_3508) ;  /* 0x000000000f087348 */ /* 0x001fea0003c00000 */
[----:B------:R1:W2:Y:S02]  /*fc20*/  SHFL.IDX P6, R14, R13, R12, R11 ;  /* 0x0000000c0d0e7389 */ /* 0x0002a400000c000b */
[----:B012---:R-:W-:Y:S01]  /*fc30*/  ENDCOLLECTIVE ;  /* 0x000000000000791b */ /* 0x007fe20003800000 */
.L_x_3508:
[----:B------:R-:W-:-:S04]  /*fc40*/  @P2 LOP3.LUT R16, R16, 0x80, RZ, 0xfc, !PT ;  /* 0x0000008010102812 */ /* 0x000fc800078efcff */
[----:B------:R-:W-:Y:S01]  /*fc50*/  LOP3.LUT R16, R16, 0xffffffbf, RZ, 0xc0, !PT ;  /* 0xffffffbf10107812 */ /* 0x000fe200078ec0ff */
[----:B------:R-:W-:Y:S02]  /*fc60*/  IMAD.MOV.U32 R13, RZ, RZ, R2 ;  /* 0x000000ffff0d7224 */ /* 0x000fe400078e0002 */
[----:B------:R-:W-:Y:S02]  /*fc70*/  IMAD.MOV.U32 R12, RZ, RZ, 0x2 ;  /* 0x00000002ff0c7424 */ /* 0x000fe400078e00ff */
[----:B------:R-:W-:-:S07]  /*fc80*/  IMAD.MOV.U32 R6, RZ, RZ, R14 ;  /* 0x000000ffff067224 */ /* 0x000fce00078e000e */
[----:B------:R-:W-:Y:S05]  /*fc90*/  WARPSYNC.COLLECTIVE R15, `(.L_x_3509) ;  /* 0x000000000f087348 */ /* 0x000fea0003c00000 */
[----:B------:R0:W1:Y:S02]  /*fca0*/  SHFL.IDX P6, R14, R13, R12, R11 ;  /* 0x0000000c0d0e7389 */ /* 0x00006400000c000b */
[----:B01----:R-:W-:Y:S01]  /*fcb0*/  ENDCOLLECTIVE ;  /* 0x000000000000791b */ /* 0x003fe20003800000 */
.L_x_3509:
[----:B------:R-:W-:-:S05]  /*fcc0*/  @!P2 LEA R6, P0, R9, R6, 0x1 ;  /* 0x000000060906a211 */ /* 0x000fca00078008ff */
[----:B------:R-:W-:-:S04]  /*fcd0*/  @!P2 IMAD.X R3, RZ, RZ, R3, P0 ;  /* 0x000000ffff03a224 */ /* 0x000fc800000e0603 */
        /* <DEDUP_REMOVED lines=12> */
.L_x_3510:
[----:B------:R-:W-:Y:S01]  /*fda0*/  @P2 LOP3.LUT R16, R16, 0x40, RZ, 0xfc, !PT ;  /* 0x0000004010102812 */ /* 0x000fe200078efcff */
[----:B------:R-:W-:Y:S02]  /*fdb0*/  IMAD.MOV.U32 R13, RZ, RZ, R2 ;  /* 0x000000ffff0d7224 */ /* 0x000fe400078e0002 */
[----:B------:R-:W-:Y:S02]  /*fdc0*/  IMAD.MOV.U32 R12, RZ, RZ, 0x3 ;  /* 0x00000003ff0c7424 */ /* 0x000fe400078e00ff */
[----:B------:R-:W-:-:S07]  /*fdd0*/  IMAD.MOV.U32 R6, RZ, RZ, R14 ;  /* 0x000000ffff067224 */ /* 0x000fce00078e000e */
[----:B------:R-:W-:Y:S05]  /*fde0*/  WARPSYNC.COLLECTIVE R15, `(.L_x_3511) ;  /* 0x000000000f087348 */ /* 0x000fea0003c00000 */
[----:B------:R0:W1:Y:S02]  /*fdf0*/  SHFL.IDX P6, R14, R13, R12, R11 ;  /* 0x0000000c0d0e7389 */ /* 0x00006400000c000b */
[----:B01----:R-:W-:Y:S01]  /*fe00*/  ENDCOLLECTIVE ;  /* 0x000000000000791b */ /* 0x003fe20003800000 */
.L_x_3511:
[----:B------:R-:W-:-:S05]  /*fe10*/  @!P2 LEA R6, P0, R9, R6, 0x1 ;  /* 0x000000060906a211 */ /* 0x000fca00078008ff */
[----:B------:R-:W-:-:S04]  /*fe20*/  @!P2 IMAD.X R3, RZ, RZ, R3, P0 ;  /* 0x000000ffff03a224 */ /* 0x000fc800000e0603 */
[----:B------:R-:W-:Y:S02]  /*fe30*/  @!P2 IMAD.MOV.U32 R7, RZ, RZ, R3 ;  /* 0x000000ffff07a224 */ /* 0x000fe400078e0003 */
[----:B------:R-:W-:-:S03]  /*fe40*/  IMAD.MOV.U32 R13, RZ, RZ, R0 ;  /* 0x000000ffff0d7224 */ /* 0x000fc600078e0000 */
[----:B------:R-:W-:Y:S01]  /*fe50*/  @!PT LDS RZ, [RZ] ;  /* 0x00000000fffff984 */ /* 0x000fe20000000800 */
[----:B------:R-:W-:Y:S01]  /*fe60*/  @!PT LDS RZ, [RZ] ;  /* 0x00000000fffff984 */ /* 0x000fe20000000800 */
[----:B------:R-:W-:Y:S01]  /*fe70*/  @!PT LDS RZ, [RZ] ;  /* 0x00000000fffff984 */ /* 0x000fe20000000800 */
[----:B------:R0:W-:Y:S01]  /*fe80*/  @!P2 LDGSTS.E.BYPASS.LTC128B.128 [R8+0x21400], desc[UR42][R6.64], !P1 ;  /* 0x214000000608afae */ /* 0x0001e2000c901d6a */
[----:B------:R-:W-:-:S07]  /*fe90*/  IMAD.MOV.U32 R3, RZ, RZ, R14 ;  /* 0x000000ffff037224 */ /* 0x000fce00078e000e */
[----:B0-----:R-:W-:Y:S05]  /*fea0*/  WARPSYNC.COLLECTIVE R15, `(.L_x_3512) ;  /* 0x000000000f087348 */ /* 0x001fea0003c00000 */
[----:B------:R1:W2:Y:S02]  /*feb0*/  SHFL.IDX P6, R14, R13, R12, R11 ;  /* 0x0000000c0d0e7389 */ /* 0x0002a400000c000b */
[----:B012---:R-:W-:Y:S01]  /*fec0*/  ENDCOLLECTIVE ;  /* 0x000000000000791b */ /* 0x007fe20003800000 */
.L_x_3512:
[----:B------:R-:W-:Y:S01]  /*fed0*/  IMAD.MOV.U32 R0, RZ, RZ, R14 ;  /* 0x000000ffff007224 */ /* 0x000fe200078e000e */
[----:B------:R-:W-:Y:S06]  /*fee0*/  BRA `(.L_x_3513) ;  /* 0xffffffc800547947 */ /* 0x000fec000383ffff */
.L_x_3452:
[----:B------:R-:W-:Y:S01]  /*fef0*/  BSSY B0, `(.L_x_3514) ;  /* 0x0000008000007945 */ /* 0x000fe20003800000 */
[----:B------:R-:W-:Y:S02]  /*ff00*/  IMAD.MOV.U32 R13, RZ, RZ, R4 ;  /* 0x000000ffff0d7224 */ /* 0x000fe400078e0004 */
[----:B------:R-:W-:Y:S02]  /*ff10*/  IMAD.MOV.U32 R12, RZ, RZ, RZ ;  /* 0x000000ffff0c7224 */ /* 0x000fe400078e00ff */
[----:B------:R-:W-:Y:S02]  /*ff20*/  IMAD.MOV.U32 R11, RZ, RZ, 0x181f ;  /* 0x0000181fff0b7424 */ /* 0x000fe400078e00ff */
[----:B------:R-:W-:-:S07]  /*ff30*/  IMAD.MOV.U32 R15, RZ, RZ, -0x1 ;  /* 0xffffffffff0f7424 */ /* 0x000fce00078e00ff */
[----:B-1---5:R-:W-:Y:S05]  /*ff40*/  WARPSYNC.COLLECTIVE R15, `(.L_x_3515) ;  /* 0x000000000f087348 */ /* 0x022fea0003c00000 */
[----:B------:R0:W2:Y:S02]  /*ff50*/  SHFL.IDX P6, R14, R13, R12, R11 ;  /* 0x0000000c0d0e7389 */ /* 0x0000a400000c000b */
[----:B012--5:R-:W-:Y:S01]  /*ff60*/  ENDCOLLECTIVE ;  /* 0x000000000000791b */ /* 0x027fe20003800000 */
.L_x_3515:
[----:B------:R-:W-:Y:S05]  /*ff70*/  BSYNC B0 ;  /* 0x0000000000007941 */ /* 0x000fea0003800000 */
.L_x_3514:
[----:B------:R-:W-:Y:S01]  /*ff80*/  IMAD.MOV.U32 R13, RZ, RZ, R0 ;  /* 0x000000ffff0d7224 */ /* 0x000fe200078e0000 */
[----:B------:R-:W-:Y:S01]  /*ff90*/  LOP3.LUT P1, RZ, R16, 0x100, RZ, 0xc0, !PT ;  /* 0x0000010010ff7812 */ /* 0x000fe2000782c0ff */
[----:B------:R-:W-:Y:S01]  /*ffa0*/  IMAD.MOV.U32 R12, RZ, RZ, RZ ;  /* 0x000000ffff0c7224 */ /* 0x000fe200078e00ff */
[----:B------:R-:W-:Y:S01]  /*ffb0*/  LOP3.LUT R22, R22, 0xfbffffff, RZ, 0xc0, !PT ;  /* 0xfbffffff16167812 */ /* 0x000fe200078ec0ff */
[----:B------:R-:W-:Y:S02]  /*ffc0*/  IMAD.MOV.U32 R11, RZ, RZ, 0x181f ;  /* 0x0000181fff0b7424 */ /* 0x000fe400078e00ff */
[----:B------:R-:W-:Y:S01]  /*ffd0*/  IMAD.MOV.U32 R15, RZ, RZ, -0x1 ;  /* 0xffffffffff0f7424 */ /* 0x000fe200078e00ff */
[----:B------:R-:W-:Y:S01]  /*ffe0*/  @P5 LOP3.LUT R22, R22, 0x4000000, RZ, 0xfc, !PT ;  /* 0x0400000016165812 */ /* 0x000fe200078efcff */
[----:B------:R-:W-:-:S07]  /*fff0*/  IMAD.MOV.U32 R2, RZ, RZ, R14 ;  /* 0x000000ffff027224 */ /* 0x000fce00078e000e */
[----:B------:R-:W-:Y:S05]  /*10000*/  WARPSYNC.COLLECTIVE R15, `(.L_x_3516) ;  /* 0x000000000f087348 */ /* 0x000fea0003c00000 */
[----:B------:R0:W1:Y:S02]  /*10010*/  SHFL.IDX P6, R14, R13, R12, R11 ;  /* 0x0000000c0d0e7389 */ /* 0x00006400000c000b */
[----:B01----:R-:W-:Y:S01]  /*10020*/  ENDCOLLECTIVE ;  /* 0x000000000000791b */ /* 0x003fe20003800000 */
.L_x_3516:
[----:B------:R-:W-:Y:S01]  /*10030*/  IMAD.MOV.U32 R13, RZ, RZ, R4 ;  /* 0x000000ffff0d7224 */ /* 0x000fe200078e0004 */
[----:B------:R-:W-:Y:S01]  /*10040*/  MOV R12, 0x1 ;  /* 0x00000001000c7802 */ /* 0x000fe20000000f00 */
[----:B------:R-:W-:Y:S01]  /*10050*/  IMAD.MOV.U32 R3, RZ, RZ, R14 ;  /* 0x000000ffff037224 */ /* 0x000fe200078e000e */
[----:B------:R-:W-:-:S04]  /*10060*/  LOP3.LUT P6, RZ, R16, 0x400000, RZ, 0xc0, !PT ;  /* 0x0040000010ff7812 */ /* 0x000fc800078cc0ff */
[----:B------:R-:W-:-:S05]  /*10070*/  @!P1 LEA R3, P0, R21, R3, 0x1 ;  /* 0x0000000315039211 */ /* 0x000fca00078008ff */
[----:B------:R-:W-:Y:S01]  /*10080*/  @!P1 IMAD.X R2, RZ, RZ, R2, P0 ;  /* 0x000000ffff029224 */ /* 0x000fe200000e0602 */
[----:B------:R-:W-:-:S04]  /*10090*/  LOP3.LUT P0, RZ, R16, 0x800000, RZ, 0xc0, !PT ;  /* 0x0080000010ff7812 */ /* 0x000fc8000780c0ff */
[----:B------:R-:W-:-:S04]  /*100a0*/  @!P1 LOP3.LUT R3, R3, R2, RZ, 0x3c, !PT ;  /* 0x0000000203039212 */ /* 0x000fc800078e3cff */
[----:B------:R-:W-:-:S04]  /*100b0*/  @!P1 LOP3.LUT R2, R3, R2, RZ, 0x3c, !PT ;  /* 0x0000000203029212 */ /* 0x000fc800078e3cff */
[----:B------:R-:W-:-:S05]  /*100c0*/  @!P1 LOP3.LUT R3, R3, R2, RZ, 0x3c, !PT ;  /* 0x0000000203039212 */ /* 0x000fca00078e3cff */
[----:B------:R-:W-:Y:S01]  /*100d0*/  @!PT LDS RZ, [RZ] ;  /* 0x00000000fffff984 */ /* 0x000fe20000000800 */
[----:B------:R-:W-:Y:S01]  /*100e0*/  @!PT LDS RZ, [RZ] ;  /* 0x00000000fffff984 */ /* 0x000fe20000000800 */
[----:B------:R-:W-:Y:S01]  /*100f0*/  @!PT LDS RZ, [RZ] ;  /* 0x00000000fffff984 */ /* 0x000fe20000000800 */
[----:B------:R0:W-:Y:S01]  /*10100*/  @!P1 LDGSTS.E.BYPASS.LTC128B.128 [R20+0x26400], desc[UR42][R2.64], !P0 ;  /* 0x2640000002149fae */ /* 0x0001e2000c101d6a */
[----:B------:R-:W-:-:S03]  /*10110*/  @!P1 ISETP.NE.U32.AND P0, PT, R9, RZ, PT ;  /* 0x000000ff0900920c */ /* 0x000fc60003f05070 */
[----:B------:R0:W-:Y:S10]  /*10120*/  @!P1 LDGSTS.E.BYPASS.LTC128B.128 [R20+0x28400], desc[UR42][R2.64+0x80], !P6 ;  /* 0x2840008002149fae */ /* 0x0001f4000f101d6a */
[----:B0-----:R-:W-:Y:S05]  /*10130*/  WARPSYNC.COLLECTIVE R15, `(.L_x_3517) ;  /* 0x000000000f087348 */ /* 0x001fea0003c00000 */
[----:B------:R1:W2:Y:S02]  /*10140*/  SHFL.IDX P6, R14, R13, R12, R11 ;  /* 0x0000000c0d0e7389 */ /* 0x0002a400000c000b */
[----:B012---:R-:W-:Y:S01]  /*10150*/  ENDCOLLECTIVE ;  /* 0x000000000000791b */ /* 0x007fe20003800000 */
.L_x_3517:
[----:B------:R-:W-:Y:S01]  /*10160*/  @!PT LDS RZ, [RZ] ;  /* 0x00000000fffff984 */ /* 0x000fe20000000800 */
[----:B------:R-:W-:Y:S01]  /*10170*/  @!PT LDS RZ, [RZ] ;  /* 0x00000000fffff984 */ /* 0x000fe20000000800 */
[----:B------:R-:W-:Y:S01]  /*10180*/  @!PT LDS RZ, [RZ] ;  /* 0x00000000fffff984 */ /* 0x000fe20000000800 */
[----:B------:R0:W-:Y:S01]  /*10190*/  @!P1 LDGSTS.E.BYPASS.LTC128B.128 [R20+0x2a400], desc[UR42][R2.64+0x100], !P5 ;  /* 0x2a40010002149fae */ /* 0x0001e2000e901d6a */
[----:B------:R-:W-:-:S03]  /*101a0*/  LOP3.LUT P5, RZ, R16, 0x800000, RZ, 0xc0, !PT ;  /* 0x0080000010ff7812 */ /* 0x000fc600078ac0ff */
[----:B------:R0:W-:Y:S04]  /*101b0*/  @!P1 LDGSTS.E.BYPASS.LTC128B.128 [R20+0x2c400], desc[UR42][R2.64+0x180], !P4 ;  /* 0x2c40018002149fae */ /* 0x0001e8000e101d6a */
[----:B------:R0:W-:Y:S01]  /*101c0*/  @!P1 LDGSTS.E.BYPASS.LTC128B.128 [R20+0x2e400], desc[UR42][R2.64+0x200], !P3 ;  /* 0x2e40020002149fae */ /* 0x0001e2000d901d6a */
[----:B------:R-:W-:-:S03]  /*101d0*/  IMAD.MOV.U32 R13, RZ, RZ, R0 ;  /* 0x000000ffff0d7224 */ /* 0x000fc600078e0000 */
[----:B------:R0:W-:Y:S04]  /*101e0*/  @!P1 LDGSTS.E.BYPASS.LTC128B.128 [R20+0x30400], desc[UR42][R2.64+0x280], !P2 ;  /* 0x3040028002149fae */ /* 0x0001e8000d101d6a */
[----:B------:R0:W-:Y:S01]  /*101f0*/  @!P1 LDGSTS.E.BYPASS.LTC128B.128 [R20+0x32400], desc[UR42][R2.64+0x300], P0 ;  /* 0x3240030002149fae */ /* 0x0001e20008101d6a */
[----:B------:R-:W-:Y:S01]  /*10200*/  @!P1 ISETP.NE.U32.AND P0, PT, R8, RZ, PT ;  /* 0x000000ff0800920c */ /* 0x000fe20003f05070 */
[----:B------:R-:W-:-:S12]  /*10210*/  IMAD.MOV.U32 R5, RZ, RZ, R14 ;  /* 0x000000ffff057224 */ /* 0x000fd800078e000e */
[----:B0-----:R-:W-:Y:S05]  /*10220*/  WARPSYNC.COLLECTIVE R15, `(.L_x_3518) ;  /* 0x000000000f087348 */ /* 0x001fea0003c00000 */
[----:B------:R1:W2:Y:S02]  /*10230*/  SHFL.IDX P6, R14, R13, R12, R11 ;  /* 0x0000000c0d0e7389 */ /* 0x0002a400000c000b */
[----:B012---:R-:W-:Y:S01]  /*10240*/  ENDCOLLECTIVE ;  /* 0x000000000000791b */ /* 0x007fe20003800000 */
.L_x_3518:
[----:B------:R-:W-:Y:S01]  /*10250*/  @!PT LDS RZ, [RZ] ;  /* 0x00000000fffff984 */ /* 0x000fe20000000800 */
[----:B------:R-:W-:Y:S01]  /*10260*/  @!PT LDS RZ, [RZ] ;  /* 0x00000000fffff984 */ /* 0x000fe20000000800 */
[----:B------:R-:W-:Y:S01]  /*10270*/  @!PT LDS RZ, [RZ] ;  /* 0x00000000fffff984 */ /* 0x000fe20000000800 */
[----:B------:R0:W-:Y:S01]  /*10280*/  @!P1 LDGSTS.E.BYPASS.LTC128B.128 [R20+0x34400], desc[UR42][R2.64+0x380], P0 ;  /* 0x3440038002149fae */ /* 0x0001e20008101d6a */
[C---:B------:R-:W-:Y:S01]  /*10290*/  LOP3.LUT P1, RZ, R16.reuse, 0x40, RZ, 0xc0, !PT ;  /* 0x0000004010ff7812 */ /* 0x040fe2000782c0ff */
[----:B------:R-:W-:Y:S02]  /*102a0*/  IMAD.MOV.U32 R13, RZ, RZ, R4 ;  /* 0x000000ffff0d7224 */ /* 0x000fe400078e0004 */
[----:B------:R-:W-:Y:S01]  /*102b0*/  IMAD.MOV.U32 R12, RZ, RZ, 0x2 ;  /* 0x00000002ff0c7424 */ /* 0x000fe200078e00ff */
[----:B------:R-:W-:-:S13]  /*102c0*/  LOP3.LUT P6, RZ, R16, 0x80, RZ, 0xc0, !PT ;  /* 0x0000008010ff7812 */ /* 0x000fda00078cc0ff */
[----:B------:R-:W-:-:S05]  /*102d0*/  @!P6 LEA R6, P0, R21, R14, 0x1 ;  /* 0x0000000e1506e211 */ /* 0x000fca00078008ff */
[----:B------:R-:W-:Y:S01]  /*102e0*/  @!P6 IMAD.X R7, RZ, RZ, R5, P0 ;  /* 0x000000ffff07e224 */ /* 0x000fe200000e0605 */
[----:B------:R-:W-:Y:S01]  /*102f0*/  LOP3.LUT P0, RZ, R16, 0x400000, RZ, 0xc0, !PT ;  /* 0x0040000010ff7812 */ /* 0x000fe2000780c0ff */
[----:B0-----:R-:W-:Y:S02]  /*10300*/  @!P6 IMAD.MOV.U32 R2, RZ, RZ, R6 ;  /* 0x000000ffff02e224 */ /* 0x001fe400078e0006 */
[----:B------:R-:W-:-:S05]  /*10310*/  @!P6 IMAD.MOV.U32 R3, RZ, RZ, R7 ;  /* 0x000000ffff03e224 */ /* 0x000fca00078e0007 */
[----:B------:R0:W-:Y:S01]  /*10320*/  @!P6 LDGSTS.E.BYPASS.LTC128B.128 [R20+0x26c00], desc[UR42][R2.64], !P5 ;  /* 0x26c000000214efae */ /* 0x0001e2000e901d6a */
[----:B------:R-:W-:-:S04]  /*10330*/  LOP3.LUT P5, RZ, R22, 0x4000000, RZ, 0xc0, !PT ;  /* 0x0400000016ff7812 */ /* 0x000fc800078ac0ff */
[----:B------:R0:W-:Y:S01]  /*10340*/  @!P6 LDGSTS.E.BYPASS.LTC128B.128 [R20+0x28c00], desc[UR42][R2.64+0x80], !P0 ;  /* 0x28c000800214efae */ /* 0x0001e2000c101d6a */
[----:B------:R-:W-:-:S08]  /*10350*/  @!P6 ISETP.NE.U32.AND P0, PT, R9, RZ, PT ;  /* 0x000000ff0900e20c */ /* 0x000fd00003f05070 */
[----:B------:R0:W-:Y:S04]  /*10360*/  @!P6 LDGSTS.E.BYPASS.LTC128B.128 [R20+0x2ac00], desc[UR42][R2.64+0x100], !P5 ;  /* 0x2ac001000214efae */ /* 0x0001e8000e901d6a */
[----:B------:R0:W-:Y:S04]  /*10370*/  @!P6 LDGSTS.E.BYPASS.LTC128B.128 [R20+0x2cc00], desc[UR42][R2.64+0x180], !P4 ;  /* 0x2cc001800214efae */ /* 0x0001e8000e101d6a */
[----:B------:R0:W-:Y:S04]  /*10380*/  @!P6 LDGSTS.E.BYPASS.LTC128B.128 [R20+0x2ec00], desc[UR42][R2.64+0x200], !P3 ;  /* 0x2ec002000214efae */ /* 0x0001e8000d901d6a */
[----:B------:R0:W-:Y:S04]  /*10390*/  @!P6 LDGSTS.E.BYPASS.LTC128B.128 [R20+0x30c00], desc[UR42][R2.64+0x280], !P2 ;  /* 0x30c002800214efae */ /* 0x0001e8000d101d6a */
[----:B------:R0:W-:Y:S01]  /*103a0*/  @!P6 LDGSTS.E.BYPASS.LTC128B.128 [R20+0x32c00], desc[UR42][R2.64+0x300], P0 ;  /* 0x32c003000214efae */ /* 0x0001e20008101d6a */
[----:B------:R-:W-:-:S13]  /*103b0*/  @!P6 ISETP.NE.U32.AND P0, PT, R8, RZ, PT ;  /* 0x000000ff0800e20c */ /* 0x000fda0003f05070 */
[----:B------:R0:W-:Y:S02]  /*103c0*/  @!P6 LDGSTS.E.BYPASS.LTC128B.128 [R20+0x34c00], desc[UR42][R2.64+0x380], P0 ;  /* 0x34c003800214efae */ /* 0x0001e40008101d6a */
[----:B0-----:R-:W-:Y:S05]  /*103d0*/  WARPSYNC.COLLECTIVE R15, `(.L_x_3519) ;  /* 0x000000000f087348 */ /* 0x001fea0003c00000 */
[----:B------:R1:W2:Y:S02]  /*103e0*/  SHFL.IDX P6, R14, R13, R12, R11 ;  /* 0x0000000c0d0e7389 */ /* 0x0002a400000c000b */
[----:B012---:R-:W-:Y:S01]  /*103f0*/  ENDCOLLECTIVE ;  /* 0x000000000000791b */ /* 0x007fe20003800000 */
.L_x_3519:
[----:B------:R-:W-:Y:S02]  /*10400*/  IMAD.MOV.U32 R13, RZ, RZ, R0 ;  /* 0x000000ffff0d7224 */ /* 0x000fe400078e0000 */
[----:B------:R-:W-:-:S07]  /*10410*/  IMAD.MOV.U32 R5, RZ, RZ, R14 ;  /* 0x000000ffff057224 */ /* 0x000fce00078e000e */
[----:B------:R-:W-:Y:S05]  /*10420*/  WARPSYNC.COLLECTIVE R15, `(.L_x_3520) ;  /* 0x000000000f087348 */ /* 0x000fea0003c00000 */
[----:B------:R0:W1:Y:S02]  /*10430*/  SHFL.IDX P6, R14, R13, R12, R11 ;  /* 0x0000000c0d0e7389 */ /* 0x00006400000c000b */
[----:B01----:R-:W-:Y:S01]  /*10440*/  ENDCOLLECTIVE ;  /* 0x000000000000791b */ /* 0x003fe20003800000 */
.L_x_3520:
[----:B------:R-:W-:Y:S02]  /*10450*/  IMAD.MOV.U32 R13, RZ, RZ, R4 ;  /* 0x000000ffff0d7224 */ /* 0x000fe400078e0004 */
[----:B------:R-:W-:Y:S01]  /*10460*/  IMAD.MOV.U32 R12, RZ, RZ, 0x3 ;  /* 0x00000003ff0c7424 */ /* 0x000fe200078e00ff */
[----:B------:R-:W-:Y:S02]  /*10470*/  @!P1 LEA R6, P0, R21, R14, 0x1 ;  /* 0x0000000e15069211 */ /* 0x000fe400078008ff */
[----:B------:R-:W-:-:S03]  /*10480*/  LOP3.LUT P6, RZ, R16, 0x400000, RZ, 0xc0, !PT ;  /* 0x0040000010ff7812 */ /* 0x000fc600078cc0ff */
[----:B------:R-:W-:Y:S01]  /*10490*/  @!P1 IMAD.X R7, RZ, RZ, R5, P0 ;  /* 0x000000ffff079224 */ /* 0x000fe200000e0605 */
[----:B------:R-:W-:Y:S01]  /*104a0*/  LOP3.LUT P0, RZ, R16, 0x800000, RZ, 0xc0, !PT ;  /* 0x0080000010ff7812 */ /* 0x000fe2000780c0ff */
[----:B------:R-:W-:Y:S02]  /*104b0*/  @!P1 IMAD.MOV.U32 R2, RZ, RZ, R6 ;  /* 0x000000ffff029224 */ /* 0x000fe400078e0006 */
[----:B------:R-:W-:-:S10]  /*104c0*/  @!P1 IMAD.MOV.U32 R3, RZ, RZ, R7 ;  /* 0x000000ffff039224 */ /* 0x000fd400078e0007 */
        /* <DEDUP_REMOVED lines=9> */
.L_x_3521:
[----:B------:R-:W-:Y:S01]  /*10560*/  @!PT LDS RZ, [RZ] ;  /* 0x00000000fffff984 */ /* 0x000fe20000000800 */
[----:B------:R-:W-:Y:S01]  /*10570*/  @!PT LDS RZ, [RZ] ;  /* 0x00000000fffff984 */ /* 0x000fe20000000800 */
[----:B------:R-:W-:Y:S01]  /*10580*/  @!PT LDS RZ, [RZ] ;  /* 0x00000000fffff984 */ /* 0x000fe20000000800 */
[----:B------:R0:W-:Y:S04]  /*10590*/  @!P1 LDGSTS.E.BYPASS.LTC128B.128 [R20+0x2b400], desc[UR42][R2.64+0x100], !P5 ;  /* 0x2b40010002149fae */ /* 0x0001e8000e901d6a */
        /* <DEDUP_REMOVED lines=10> */
.L_x_3522:
[----:B------:R-:W-:Y:S01]  /*10640*/  @!PT LDS RZ, [RZ] ;  /* 0x00000000fffff984 */ /* 0x000fe20000000800 */
[----:B------:R-:W-:Y:S01]  /*10650*/  @!PT LDS RZ, [RZ] ;  /* 0x00000000fffff984 */ /* 0x000fe20000000800 */
[----:B------:R-:W-:Y:S01]  /*10660*/  @!PT LDS RZ, [RZ] ;  /* 0x00000000fffff984 */ /* 0x000fe20000000800 */
[----:B------:R0:W-:Y:S01]  /*10670*/  @!P1 LDGSTS.E.BYPASS.LTC128B.128 [R20+0x35400], desc[UR42][R2.64+0x380], P0 ;  /* 0x3540038002149fae */ /* 0x0001e20008101d6a */
[----:B------:R-:W-:Y:S05]  /*10680*/  BRA `(.L_x_3523) ;  /* 0xffffffc800b87947 */ /* 0x000fea000383ffff */
.L_x_3454:
[----:B0-----:R-:W-:-:S04]  /*10690*/  IMAD.U32 R3, RZ, RZ, UR37 ;  /* 0x00000025ff037e24 */ /* 0x001fc8000f8e00ff */
[----:B------:R0:W1:Y:S03]  /*106a0*/  SYNCS.PHASECHK.TRANS64.TRYWAIT P0, [R3+URZ+0x38820], R0 ;  /* 0x03882000030075a7 */ /* 0x000066000800017f */
[----:B-1----:R-:W-:Y:S05]  /*106b0*/  @!P0 NANOSLEEP.SYNCS 0x989680 ;  /* 0x009896800000895d */ /* 0x002fea0003900000 */
[----:B------:R-:W1:Y:S02]  /*106c0*/  @!P0 SYNCS.PHASECHK.TRANS64 P0, [R3+URZ+0x38820], R0 ;  /* 0x03882000030085a7 */ /* 0x000e64000800007f */
[----:B-1----:R-:W-:Y:S05]  /*106d0*/  @!P0 BRA `(.L_x_3454) ;  /* 0xfffffffc00ec8947 */ /* 0x002fea000383ffff */
[----:B------:R-:W-:Y:S05]  /*106e0*/  BRA `(.L_x_3524) ;  /* 0xffffffcc00147947 */ /* 0x000fea000383ffff */
.L_x_3457:
[----:B0-----:R0:W1:Y:S02]  /*106f0*/  SYNCS.PHASECHK.TRANS64.TRYWAIT P0, [R25+URZ+0x38860], R0 ;  /* 0x03886000190075a7 */ /* 0x001064000800017f */
[----:B-1----:R-:W-:Y:S05]  /*10700*/  @!P0 NANOSLEEP.SYNCS 0x989680 ;  /* 0x009896800000895d */ /* 0x002fea0003900000 */
[----:B------:R-:W1:Y:S02]  /*10710*/  @!P0 SYNCS.PHASECHK.TRANS64 P0, [R25+URZ+0x38860], R0 ;  /* 0x03886000190085a7 */ /* 0x000e64000800007f */
[----:B-1----:R-:W-:Y:S05]  /*10720*/  @!P0 BRA `(.L_x_3457) ;  /* 0xfffffffc00f08947 */ /* 0x002fea000383ffff */
[----:B------:R-:W-:Y:S05]  /*10730*/  BRA `(.L_x_3525) ;  /* 0xffffffcc00247947 */ /* 0x000fea000383ffff */
.L_x_3458:
        /* <DEDUP_REMOVED lines=8> */
.L_x_3527:
[----:B------:R-:W-:Y:S05]  /*107c0*/  BSYNC B0 ;  /* 0x0000000000007941 */ /* 0x000fea0003800000 */
.L_x_3526:
[----:B------:R-:W0:Y:S01]  /*107d0*/  S2R R6, SR_TID.X ;  /* 0x0000000000067919 */ /* 0x000e220000002100 */
[----:B------:R-:W-:Y:S01]  /*107e0*/  IMAD.MOV.U32 R13, RZ, RZ, R8 ;  /* 0x000000ffff0d7224 */ /* 0x000fe200078e0008 */
[----:B------:R-:W-:Y:S01]  /*107f0*/  LOP3.LUT P5, RZ, R17, 0x100, RZ, 0xc0, !PT ;  /* 0x0000010011ff7812 */ /* 0x000fe200078ac0ff */
[----:B------:R-:W-:Y:S01]  /*10800*/  IMAD.MOV.U32 R12, RZ, RZ, RZ ;  /* 0x000000ffff0c7224 */ /* 0x000fe200078e00ff */
[----:B------:R-:W-:Y:S01]  /*10810*/  LEA R9, R9, UR37, 0x1 ;  /* 0x0000002509097c11 */ /* 0x000fe2000f8e08ff */
[----:B------:R-:W-:Y:S01]  /*10820*/  IMAD.MOV.U32 R11, RZ, RZ, 0x181f ;  /* 0x0000181fff0b7424 */ /* 0x000fe200078e00ff */
[----:B------:R-:W-:Y:S01]  /*10830*/  P2R R4, PR, RZ, 0x20 ;  /* 0x00000020ff047803 */ /* 0x000fe20000000000 */
[----:B------:R-:W-:Y:S01]  /*10840*/  IMAD.MOV.U32 R15, RZ, RZ, -0x1 ;  /* 0xffffffffff0f7424 */ /* 0x000fe200078e00ff */
[C---:B------:R-:W-:Y:S01]  /*10850*/  LOP3.LUT P5, RZ, R17.reuse, 0x20000, RZ, 0xc0, !PT ;  /* 0x0002000011ff7812 */ /* 0x040fe200078ac0ff */
[----:B------:R-:W-:Y:S01]  /*10860*/  IMAD.MOV.U32 R3, RZ, RZ, R14 ;  /* 0x000000ffff037224 */ /* 0x000fe200078e000e */
[----:B------:R-:W-:-:S13]  /*10870*/  LOP3.LUT P4, RZ, R17, 0x20, RZ, 0xc0, !PT ;  /* 0x0000002011ff7812 */ /* 0x000fda000788c0ff */
[----:B0-----:R-:W-:Y:S05]  /*10880*/  WARPSYNC.COLLECTIVE R15, `(.L_x_3528) ;  /* 0x000000000f087348 */ /* 0x001fea0003c00000 */
[----:B------:R1:W2:Y:S02]  /*10890*/  SHFL.IDX P6, R14, R13, R12, R11 ;  /* 0x0000000c0d0e7389 */ /* 0x0002a400000c000b */
[----:B012---:R-:W-:Y:S01]  /*108a0*/  ENDCOLLECTIVE ;  /* 0x000000000000791b */ /* 0x007fe20003800000 */
.L_x_3528:
[C---:B------:R-:W-:Y:S02]  /*108b0*/  LOP3.LUT P3, RZ, R17.reuse, 0x10, RZ, 0xc0, !PT ;  /* 0x0000001011ff7812 */ /* 0x040fe4000786c0ff */
[C---:B------:R-:W-:Y:S02]  /*108c0*/  LOP3.LUT P2, RZ, R17.reuse, 0x8, RZ, 0xc0, !PT ;  /* 0x0000000811ff7812 */ /* 0x040fe4000784c0ff */
[C---:B------:R-:W-:Y:S01]  /*108d0*/  LOP3.LUT P1, RZ, R17.reuse, 0x4, RZ, 0xc0, !PT ;  /* 0x0000000411ff7812 */ /* 0x040fe2000782c0ff */
[----:B------:R-:W-:Y:S02]  /*108e0*/  IMAD.MOV.U32 R13, RZ, RZ, R10 ;  /* 0x000000ffff0d7224 */ /* 0x000fe400078e000a */
[----:B------:R-:W-:Y:S02]  /*108f0*/  IMAD.MOV.U32 R12, RZ, RZ, 0x1 ;  /* 0x00000001ff0c7424 */ /* 0x000fe400078e00ff */
[----:B------:R-:W-:Y:S01]  /*10900*/  IMAD.SHL.U32 R6, R6, 0x8, RZ ;  /* 0x0000000806067824 */ /* 0x000fe200078e00ff */
[----:B------:R-:W-:-:S04]  /*10910*/  LOP3.LUT P6, RZ, R17, 0x800, RZ, 0xc0, !PT ;  /* 0x0000080011ff7812 */ /* 0x000fc800078cc0ff */
        /* <DEDUP_REMOVED lines=15> */
.L_x_3529:
[----:B------:R-:W-:Y:S01]  /*10a10*/  @!PT LDS RZ, [RZ] ;  /* 0x00000000fffff984 */ /* 0x000fe20000000800 */
[----:B------:R-:W-:Y:S01]  /*10a20*/  @!PT LDS RZ, [RZ] ;  /* 0x00000000fffff984 */ /* 0x000fe20000000800 */
[----:B------:R-:W-:Y:S01]  /*10a30*/  @!PT LDS RZ, [RZ] ;  /* 0x00000000fffff984 */ /* 0x000fe20000000800 */
[----:B------:R-:W-:Y:S01]  /*10a40*/  LDGSTS.E.BYPASS.LTC128B.128 [R9+0x6400], desc[UR42][R2.64+0x180], !P5 ;  /* 0x0640018002097fae */ /* 0x000fe2000e901d6a */
[----:B------:R-:W-:-:S03]  /*10a50*/  LOP3.LUT P5, RZ, R17, 0x80, RZ, 0xc0, !PT ;  /* 0x0000008011ff7812 */ /* 0x000fc600078ac0ff */
[----:B------:R-:W-:Y:S01]  /*10a60*/  LDGSTS.E.BYPASS.LTC128B.128 [R9+0x8400], desc[UR42][R2.64+0x200], !P4 ;  /* 0x0840020002097fae */ /* 0x000fe2000e101d6a */
[----:B------:R-:W-:Y:S02]  /*10a70*/  P2R R4, PR, RZ, 0x20 ;  /* 0x00000020ff047803 */ /* 0x000fe40000000000 */
[C---:B------:R-:W-:Y:S01]  /*10a80*/  LOP3.LUT P5, RZ, R17.reuse, 0x10000, RZ, 0xc0, !PT ;  /* 0x0001000011ff7812 */ /* 0x040fe200078ac0ff */
[----:B------:R-:W-:Y:S01]  /*10a90*/  LDGSTS.E.BYPASS.LTC128B.128 [R9+0xa400], desc[UR42][R2.64+0x280], !P3 ;  /* 0x0a40028002097fae */ /* 0x000fe2000d901d6a */
[C---:B------:R-:W-:Y:S01]  /*10aa0*/  LOP3.LUT P4, RZ, R17.reuse, 0x2, RZ, 0xc0, !PT ;  /* 0x0000000211ff7812 */ /* 0x040fe2000788c0ff */
[----:B------:R-:W-:Y:S01]  /*10ab0*/  IMAD.MOV.U32 R13, RZ, RZ, R8 ;  /* 0x000000ffff0d7224 */ /* 0x000fe200078e0008 */
[----:B------:R-:W-:Y:S01]  /*10ac0*/  LOP3.LUT P3, RZ, R17, 0x1, RZ, 0xc0, !PT ;  /* 0x0000000111ff7812 */ /* 0x000fe2000786c0ff */
[----:B------:R-:W-:Y:S01]  /*10ad0*/  LDGSTS.E.BYPASS.LTC128B.128 [R9+0xc400], desc[UR42][R2.64+0x300], !P2 ;  /* 0x0c40030002097fae */ /* 0x000fe2000d101d6a */
[----:B------:R-:W-:-:S03]  /*10ae0*/  LOP3.LUT P2, RZ, R16, 0x80000000, RZ, 0xc0, !PT ;  /* 0x8000000010ff7812 */ /* 0x000fc6000784c0ff */
[----:B------:R0:W-:Y:S01]  /*10af0*/  LDGSTS.E.BYPASS.LTC128B.128 [R9+0xe400], desc[UR42][R2.64+0x380], !P1 ;  /* 0x0e40038002097fae */ /* 0x0001e2000c901d6a */
[----:B------:R-:W-:Y:S01]  /*10b00*/  LOP3.LUT P1, RZ, R16, 0x40000000, RZ, 0xc0, !PT ;  /* 0x4000000010ff7812 */ /* 0x000fe2000782c0ff */
[----:B0-----:R-:W-:-:S12]  /*10b10*/  IMAD.MOV.U32 R3, RZ, RZ, R14 ;  /* 0x000000ffff037224 */ /* 0x001fd800078e000e */
[----:B------:R-:W-:Y:S05]  /*10b20*/  WARPSYNC.COLLECTIVE R15, `(.L_x_3530) ;  /* 0x000000000f087348 */ /* 0x000fea0003c00000 */
[----:B------:R0:W1:Y:S02]  /*10b30*/  SHFL.IDX P6, R14, R13, R12, R11 ;  /* 0x0000000c0d0e7389 */ /* 0x00006400000c000b */
[----:B01----:R-:W-:Y:S01]  /*10b40*/  ENDCOLLECTIVE ;  /* 0x000000000000791b */ /* 0x003fe20003800000 */
.L_x_3530:
        /* <DEDUP_REMOVED lines=17> */
.L_x_3531:
[----:B------:R-:W-:Y:S01]  /*10c60*/  @!PT LDS RZ, [RZ] ;  /* 0x00000000fffff984 */ /* 0x000fe20000000800 */
[----:B------:R-:W-:Y:S01]  /*10c70*/  @!PT LDS RZ, [RZ] ;  /* 0x00000000fffff984 */ /* 0x000fe20000000800 */
[----:B------:R-:W-:Y:S01]  /*10c80*/  @!PT LDS RZ, [RZ] ;  /* 0x00000000fffff984 */ /* 0x000fe20000000800 */
[----:B------:R0:W-:Y:S01]  /*10c90*/  LDGSTS.E.BYPASS.LTC128B.128 [R9+0x6c00], desc[UR42][R2.64+0x180], !P5 ;  /* 0x06c0018002097fae */ /* 0x0001e2000e901d6a */
[----:B------:R-:W-:-:S03]  /*10ca0*/  LOP3.LUT P5, RZ, R17, 0x40, RZ, 0xc0, !PT ;  /* 0x0000004011ff7812 */ /* 0x000fc600078ac0ff */
[----:B------:R0:W-:Y:S01]  /*10cb0*/  LDGSTS.E.BYPASS.LTC128B.128 [R9+0x8c00], desc[UR42][R2.64+0x200], !P4 ;  /* 0x08c0020002097fae */ /* 0x0001e2000e101d6a */
[----:B------:R-:W-:Y:S02]  /*10cc0*/  P2R R4, PR, RZ, 0x20 ;  /* 0x00000020ff047803 */ /* 0x000fe40000000000 */
[----:B------:R-:W-:Y:S01]  /*10cd0*/  LOP3.LUT P5, RZ, R17, 0x8000, RZ, 0xc0, !PT ;  /* 0x0000800011ff7812 */ /* 0x000fe200078ac0ff */
[----:B------:R0:W-:Y:S01]  /*10ce0*/  LDGSTS.E.BYPASS.LTC128B.128 [R9+0xac00], desc[UR42][R2.64+0x280], !P3 ;  /* 0x0ac0028002097fae */ /* 0x0001e2000d901d6a */
[C---:B------:R-:W-:Y:S01]  /*10cf0*/  LOP3.LUT P4, RZ, R16.reuse, 0x20000000, RZ, 0xc0, !PT ;  /* 0x2000000010ff7812 */ /* 0x040fe2000788c0ff */
[----:B------:R-:W-:Y:S01]  /*10d00*/  IMAD.MOV.U32 R13, RZ, RZ, R8 ;  /* 0x000000ffff0d7224 */ /* 0x000fe200078e0008 */
[C---:B------:R-:W-:Y:S01]  /*10d10*/  LOP3.LUT P3, RZ, R16.reuse, 0x10000000, RZ, 0xc0, !PT ;  /* 0x1000000010ff7812 */ /* 0x040fe2000786c0ff */
[----:B------:R0:W-:Y:S01]  /*10d20*/  LDGSTS.E.BYPASS.LTC128B.128 [R9+0xcc00], desc[UR42][R2.64+0x300], !P2 ;  /* 0x0cc0030002097fae */ /* 0x0001e2000d101d6a */
[----:B------:R-:W-:-:S03]  /*10d30*/  LOP3.LUT P2, RZ, R16, 0x8000000, RZ, 0xc0, !PT ;  /* 0x0800000010ff7812 */ /* 0x000fc6000784c0ff */
[----:B------:R0:W-:Y:S01]  /*10d40*/  LDGSTS.E.BYPASS.LTC128B.128 [R9+0xec00], desc[UR42][R2.64+0x380], !P1 ;  /* 0x0ec0038002097fae */ /* 0x0001e2000c901d6a */
[----:B------:R-:W-:Y:S01]  /*10d50*/  LOP3.LUT P1, RZ, R16, 0x4000000, RZ, 0xc0, !PT ;  /* 0x0400000010ff7812 */ /* 0x000fe2000782c0ff */
[----:B------:R-:W-:-:S12]  /*10d60*/  IMAD.MOV.U32 R20, RZ, RZ, R14 ;  /* 0x000000ffff147224 */ /* 0x000fd800078e000e */
[----:B0-----:R-:W-:Y:S05]  /*10d70*/  WARPSYNC.COLLECTIVE R15, `(.L_x_3532) ;  /* 0x000000000f087348 */ /* 0x001fea0003c00000 */
[----:B------:R1:W2:Y:S02]  /*10d80*/  SHFL.IDX P6, R14, R13, R12, R11 ;  /* 0x0000000c0d0e7389 */ /* 0x0002a400000c000b */
[----:B012---:R-:W-:Y:S01]  /*10d90*/  ENDCOLLECTIVE ;  /* 0x000000000000791b */ /* 0x007fe20003800000 */
.L_x_3532:
        /* <DEDUP_REMOVED lines=16> */
.L_x_3533:
        /* <DEDUP_REMOVED lines=13> */
.L_x_3534:
[----:B------:R-:W-:Y:S05]  /*10f70*/  BRA `(.L_x_3535) ;  /* 0xffffffcc00447947 */ /* 0x000fea000383ffff */
.L_x_3464:
[----:B-1----:R1:W2:Y:S02]  /*10f80*/  SYNCS.PHASECHK.TRANS64.TRYWAIT P0, [R8+URZ+0x38840], R20 ;  /* 0x03884014080075a7 */ /* 0x0022a4000800017f */
[----:B--2---:R-:W-:Y:S05]  /*10f90*/  @!P0 NANOSLEEP.SYNCS 0x989680 ;  /* 0x009896800000895d */ /* 0x004fea0003900000 */
[----:B------:R-:W2:Y:S02]  /*10fa0*/  @!P0 SYNCS.PHASECHK.TRANS64 P0, [R8+URZ+0x38840], R20 ;  /* 0x03884014080085a7 */ /* 0x000ea4000800007f */
[----:B--2---:R-:W-:Y:S05]  /*10fb0*/  @!P0 BRA `(.L_x_3464) ;  /* 0xfffffffc00f08947 */ /* 0x004fea000383ffff */
[----:B------:R-:W-:Y:S05]  /*10fc0*/  BRA `(.L_x_3536) ;  /* 0xffffffd000787947 */ /* 0x000fea000383ffff */
.L_x_3465:
[----:B------:R-:W-:Y:S01]  /*10fd0*/  BSSY B1, `(.L_x_3537) ;  /* 0x0000008000017945 */ /* 0x000fe20003800000 */
[----:B------:R-:W-:Y:S02]  /*10fe0*/  IMAD.MOV.U32 R13, RZ, RZ, R27 ;  /* 0x000000ffff0d7224 */ /* 0x000fe400078e001b */
[----:B------:R-:W-:Y:S02]  /*10ff0*/  IMAD.MOV.U32 R12, RZ, RZ, RZ ;  /* 0x000000ffff0c7224 */ /* 0x000fe400078e00ff */
[----:B------:R-:W-:Y:S02]  /*11000*/  IMAD.MOV.U32 R11, RZ, RZ, 0x181f ;  /* 0x0000181fff0b7424 */ /* 0x000fe400078e00ff */
[----:B------:R-:W-:-:S07]  /*11010*/  IMAD.MOV.U32 R15, RZ, RZ, -0x1 ;  /* 0xffffffffff0f7424 */ /* 0x000fce00078e00ff */
[----:B01----:R-:W-:Y:S05]  /*11020*/  WARPSYNC.COLLECTIVE R15, `(.L_x_3538) ;  /* 0x000000000f087348 */ /* 0x003fea0003c00000 */
[----:B------:R2:W3:Y:S02]  /*11030*/  SHFL.IDX P6, R14, R13, R12, R11 ;  /* 0x0000000c0d0e7389 */ /* 0x0004e400000c000b */
[----:B0123--:R-:W-:Y:S01]  /*11040*/  ENDCOLLECTIVE ;  /* 0x000000000000791b */ /* 0x00ffe20003800000 */
.L_x_3538:
[----:B------:R-:W-:Y:S05]  /*11050*/  BSYNC B1 ;  /* 0x0000000000017941 */ /* 0x000fea0003800000 */
.L_x_3537:
        /* <DEDUP_REMOVED lines=9> */
.L_x_3539:
[----:B------:R-:W-:Y:S02]  /*110f0*/  IMAD.MOV.U32 R13, RZ, RZ, R27 ;  /* 0x000000ffff0d7224 */ /* 0x000fe400078e001b */
[----:B------:R-:W-:Y:S02]  /*11100*/  IMAD.MOV.U32 R12, RZ, RZ, 0x1 ;  /* 0x00000001ff0c7424 */ /* 0x000fe400078e00ff */
[----:B------:R-:W-:-:S07]  /*11110*/  IMAD.MOV.U32 R2, RZ, RZ, R14 ;  /* 0x000000ffff027224 */ /* 0x000fce00078e000e */
[----:B------:R-:W-:Y:S05]  /*11120*/  WARPSYNC.COLLECTIVE R15, `(.L_x_3540) ;  /* 0x000000000f087348 */ /* 0x000fea0003c00000 */
[----:B------:R0:W1:Y:S02]  /*11130*/  SHFL.IDX P6, R14, R13, R12, R11 ;  /* 0x0000000c0d0e7389 */ /* 0x00006400000c000b */
[----:B01----:R-:W-:Y:S01]  /*11140*/  ENDCOLLECTIVE ;  /* 0x000000000000791b */ /* 0x003fe20003800000 */
.L_x_3540:
        /* <DEDUP_REMOVED lines=11> */
.L_x_3541:
[----:B------:R-:W-:Y:S02]  /*11200*/  IMAD.MOV.U32 R13, RZ, RZ, R27 ;  /* 0x000000ffff0d7224 */ /* 0x000fe400078e001b */
[----:B------:R-:W-:Y:S02]  /*11210*/  IMAD.MOV.U32 R12, RZ, RZ, 0x2 ;  /* 0x00000002ff0c7424 */ /* 0x000fe400078e00ff */
[----:B------:R-:W-:-:S07]  /*11220*/  IMAD.MOV.U32 R2, RZ, RZ, R14 ;  /* 0x000000ffff027224 */ /* 0x000fce00078e000e */
[----:B------:R-:W-:Y:S05]  /*11230*/  WARPSYNC.COLLECTIVE R15, `(.L_x_3542) ;  /* 0x000000000f087348 */ /* 0x000fea0003c00000 */
[----:B------:R0:W1:Y:S02]  /*11240*/  SHFL.IDX P6, R14, R13, R12, R11 ;  /* 0x0000000c0d0e7389 */ /* 0x00006400000c000b */
[----:B01----:R-:W-:Y:S01]  /*11250*/  ENDCOLLECTIVE ;  /* 0x000000000000791b */ /* 0x003fe20003800000 */
.L_x_3542:
        /* <DEDUP_REMOVED lines=11> */
.L_x_3543:
[----:B------:R-:W-:Y:S02]  /*11310*/  IMAD.MOV.U32 R13, RZ, RZ, R27 ;  /* 0x000000ffff0d7224 */ /* 0x000fe400078e001b */
[----:B------:R-:W-:Y:S02]  /*11320*/  IMAD.MOV.U32 R12, RZ, RZ, 0x3 ;  /* 0x00000003ff0c7424 */ /* 0x000fe400078e00ff */
[----:B------:R-:W-:-:S07]  /*11330*/  IMAD.MOV.U32 R2, RZ, RZ, R14 ;  /* 0x000000ffff027224 */ /* 0x000fce00078e000e */
[----:B------:R-:W-:Y:S05]  /*11340*/  WARPSYNC.COLLECTIVE R15, `(.L_x_3544) ;  /* 0x000000000f087348 */ /* 0x000fea0003c00000 */
[----:B------:R0:W1:Y:S02]  /*11350*/  SHFL.IDX P6, R14, R13, R12, R11 ;  /* 0x0000000c0d0e7389 */ /* 0x00006400000c000b */
[----:B01----:R-:W-:Y:S01]  /*11360*/  ENDCOLLECTIVE ;  /* 0x000000000000791b */ /* 0x003fe20003800000 */
.L_x_3544:
[----:B------:R-:W-:-:S05]  /*11370*/  IADD3 R2, P0, R2, R0, RZ ;  /* 0x0000000002027210 */ /* 0x000fca0007f1e0ff */
        /* <DEDUP_REMOVED lines=10> */
.L_x_3545:
[----:B------:R-:W-:Y:S01]  /*11420*/  IMAD.MOV.U32 R2, RZ, RZ, R14 ;  /* 0x000000ffff027224 */ /* 0x000fe200078e000e */
[----:B------:R-:W-:Y:S06]  /*11430*/  BRA `(.L_x_3546) ;  /* 0xffffffd000087947 */ /* 0x000fec000383ffff */
.L_x_3470:
[----:B----4-:R4:W0:Y:S02]  /*11440*/  SYNCS.PHASECHK.TRANS64.TRYWAIT P0, [R8+URZ+0x38860], R20 ;  /* 0x03886014080075a7 */ /* 0x010824000800017f */
[----:B0-----:R-:W-:Y:S05]  /*11450*/  @!P0 NANOSLEEP.SYNCS 0x989680 ;  /* 0x009896800000895d */ /* 0x001fea0003900000 */
[----:B------:R-:W0:Y:S02]  /*11460*/  @!P0 SYNCS.PHASECHK.TRANS64 P0, [R8+URZ+0x38860], R20 ;  /* 0x03886014080085a7 */ /* 0x000e24000800007f */
[----:B0-----:R-:W-:Y:S05]  /*11470*/  @!P0 BRA `(.L_x_3470) ;  /* 0xfffffffc00f08947 */ /* 0x001fea000383ffff */
[----:B------:R-:W-:Y:S05]  /*11480*/  BRA `(.L_x_3547) ;  /* 0xffffffd000587947 */ /* 0x000fea000383ffff */
.L_x_3471:
[----:B------:R-:W-:Y:S01]  /*11490*/  BSSY B1, `(.L_x_3548) ;  /* 0x0000008000017945 */ /* 0x000fe20003800000 */
[----:B------:R-:W-:Y:S02]  /*114a0*/  IMAD.MOV.U32 R13, RZ, RZ, R20 ;  /* 0x000000ffff0d7224 */ /* 0x000fe400078e0014 */
[----:B------:R-:W-:Y:S02]  /*114b0*/  IMAD.MOV.U32 R12, RZ, RZ, RZ ;  /* 0x000000ffff0c7224 */ /* 0x000fe400078e00ff */
[----:B------:R-:W-:Y:S02]  /*114c0*/  IMAD.MOV.U32 R11, RZ, RZ, 0x181f ;  /* 0x0000181fff0b7424 */ /* 0x000fe400078e00ff */
[----:B------:R-:W-:-:S07]  /*114d0*/  IMAD.MOV.U32 R15, RZ, RZ, -0x1 ;  /* 0xffffffffff0f7424 */ /* 0x000fce00078e00ff */
[----:B0--3--:R-:W-:Y:S05]  /*114e0*/  WARPSYNC.COLLECTIVE R15, `(.L_x_3549) ;  /* 0x000000000f087348 */ /* 0x009fea0003c00000 */
[----:B------:R1:W2:Y:S02]  /*114f0*/  SHFL.IDX P6, R14, R13, R12, R11 ;  /* 0x0000000c0d0e7389 */ /* 0x0002a400000c000b */
[----:B0123--:R-:W-:Y:S01]  /*11500*/  ENDCOLLECTIVE ;  /* 0x000000000000791b */ /* 0x00ffe20003800000 */
.L_x_3549:
[----:B------:R-:W-:Y:S05]  /*11510*/  BSYNC B1 ;  /* 0x0000000000017941 */ /* 0x000fea0003800000 */
.L_x_3548:
        /* <DEDUP_REMOVED lines=12> */
.L_x_3550:
[----:B------:R-:W-:Y:S02]  /*115e0*/  IMAD.MOV.U32 R13, RZ, RZ, R20 ;  /* 0x000000ffff0d7224 */ /* 0x000fe400078e0014 */
[----:B------:R-:W-:Y:S01]  /*115f0*/  IMAD.MOV.U32 R12, RZ, RZ, 0x1 ;  /* 0x00000001ff0c7424 */ /* 0x000fe200078e00ff */
[----:B------:R-:W-:Y:S02]  /*11600*/  LOP3.LUT P6, RZ, R16, 0x200, RZ, 0xc0, !PT ;  /* 0x0000020010ff7812 */ /* 0x000fe400078cc0ff */
[----:B------:R-:W-:-:S05]  /*11610*/  IADD3 R2, P0, R14, R0, RZ ;  /* 0x000000000e027210 */ /* 0x000fca0007f1e0ff */
[----:B------:R-:W-:Y:S01]  /*11620*/  IMAD.X R3, RZ, RZ, R3, P0 ;  /* 0x000000ffff037224 */ /* 0x000fe200000e0603 */
        /* <DEDUP_REMOVED lines=8> */
.L_x_3551:
        /* <DEDUP_REMOVED lines=17> */
.L_x_3552:
        /* <DEDUP_REMOVED lines=18> */
.L_x_3553:
        /* <DEDUP_REMOVED lines=14> */
.L_x_3554:
        /* <DEDUP_REMOVED lines=16> */
.L_x_3555:
[----:B------:R-:W-:Y:S01]  /*11ac0*/  @!PT LDS RZ, [RZ] ;  /* 0x00000000fffff984 */ /* 0x000fe20000000800 */
[----:B------:R-:W-:Y:S01]  /*11ad0*/  @!PT LDS RZ, [RZ] ;  /* 0x00000000fffff984 */ /* 0x000fe20000000800 */
[----:B------:R-:W-:Y:S01]  /*11ae0*/  @!PT LDS RZ, [RZ] ;  /* 0x00000000fffff984 */ /* 0x000fe20000000800 */
[----:B------:R0:W-:Y:S04]  /*11af0*/  LDGSTS.E.BYPASS.LTC128B.128 [R21+0x7400], desc[UR42][R2.64+0x180], !P5 ;  /* 0x0740018002157fae */ /* 0x0001e8000e901d6a */
[----:B------:R0:W-:Y:S04]  /*11b00*/  LDGSTS.E.BYPASS.LTC128B.128 [R21+0x9400], desc[UR42][R2.64+0x200], !P4 ;  /* 0x0940020002157fae */ /* 0x0001e8000e101d6a */
[----:B------:R0:W-:Y:S01]  /*11b10*/  LDGSTS.E.BYPASS.LTC128B.128 [R21+0xb400], desc[UR42][R2.64+0x280], !P3 ;  /* 0x0b40028002157fae */ /* 0x0001e2000d901d6a */
[----:B------:R-:W-:-:S03]  /*11b20*/  IMAD.MOV.U32 R13, RZ, RZ, R10 ;  /* 0x000000ffff0d7224 */ /* 0x000fc600078e000a */
[----:B------:R0:W-:Y:S04]  /*11b30*/  LDGSTS.E.BYPASS.LTC128B.128 [R21+0xd400], desc[UR42][R2.64+0x300], P0 ;  /* 0x0d40030002157fae */ /* 0x0001e80008101d6a */
[----:B------:R0:W-:Y:S01]  /*11b40*/  LDGSTS.E.BYPASS.LTC128B.128 [R21+0xf400], desc[UR42][R2.64+0x380], P1 ;  /* 0x0f40038002157fae */ /* 0x0001e20008901d6a */
[----:B------:R-:W-:-:S07]  /*11b50*/  IMAD.MOV.U32 R20, RZ, RZ, R14 ;  /* 0x000000ffff147224 */ /* 0x000fce00078e000e */
[----:B0-----:R-:W-:Y:S05]  /*11b60*/  WARPSYNC.COLLECTIVE R15, `(.L_x_3556) ;  /* 0x000000000f087348 */ /* 0x001fea0003c00000 */
[----:B------:R1:W2:Y:S02]  /*11b70*/  SHFL.IDX P6, R14, R13, R12, R11 ;  /* 0x0000000c0d0e7389 */ /* 0x0002a400000c000b */
[----:B012---:R-:W-:Y:S01]  /*11b80*/  ENDCOLLECTIVE ;  /* 0x000000000000791b */ /* 0x007fe20003800000 */
.L_x_3556:
[----:B------:R-:W-:Y:S05]  /*11b90*/  BRA `(.L_x_3557) ;  /* 0xffffffcc00cc7947 */ /* 0x000fea000383ffff */
.L_x_3477:
[----:B-1----:R1:W2:Y:S02]  /*11ba0*/  SYNCS.PHASECHK.TRANS64.TRYWAIT P0, [R5+URZ+0x38820], R0 ;  /* 0x03882000050075a7 */ /* 0x0022a4000800017f */
[----:B--2---:R-:W-:Y:S05]  /*11bb0*/  @!P0 NANOSLEEP.SYNCS 0x989680 ;  /* 0x009896800000895d */ /* 0x004fea0003900000 */
[----:B------:R-:W2:Y:S02]  /*11bc0*/  @!P0 SYNCS.PHASECHK.TRANS64 P0, [R5+URZ+0x38820], R0 ;  /* 0x03882000050085a7 */ /* 0x000ea4000800007f */
[----:B--2---:R-:W-:Y:S05]  /*11bd0*/  @!P0 BRA `(.L_x_3477) ;  /* 0xfffffffc00f08947 */ /* 0x004fea000383ffff */
[----:B------:R-:W-:Y:S05]  /*11be0*/  BRA `(.L_x_3558) ;  /* 0xffffffd000a47947 */ /* 0x000fea000383ffff */
.L_x_3478:
        /* <DEDUP_REMOVED lines=11> */
.L_x_3560:
[----:B------:R-:W-:Y:S05]  /*11ca0*/  BSYNC B0 ;  /* 0x0000000000007941 */ /* 0x000fea0003800000 */
.L_x_3559:
[----:B------:R-:W-:Y:S05]  /*11cb0*/  BRA `(.L_x_3561) ;  /* 0xffffffd0008c7947 */ /* 0x000fea000383ffff */
.L_x_3481:
[----:B------:R-:W-:Y:S01]  /*11cc0*/  BSSY B1, `(.L_x_3562) ;  /* 0x0000006000017945 */ /* 0x000fe20003800000 */
[----:B------:R-:W-:-:S07]  /*11cd0*/  IMAD.MOV.U32 R15, RZ, RZ, -0x1 ;  /* 0xffffffffff0f7424 */ /* 0x000fce00078e00ff */
[----:B01-3--:R-:W-:Y:S05]  /*11ce0*/  WARPSYNC.COLLECTIVE R15, `(.L_x_3563) ;  /* 0x000000000f0c7348 */ /* 0x00bfea0003c00000 */
[----:B------:R-:W-:Y:S02]  /*11cf0*/  ELECT P6, UR62, PT ;  /* 0x00000000003e782f */ /* 0x000fe400038c0000 */
[----:B------:R-:W-:Y:S01]  /*11d00*/  MOV R14, UR62 ;  /* 0x0000003e000e7c02 */ /* 0x000fe20008000f00 */
[----:B01-3--:R-:W-:Y:S10]  /*11d10*/  ENDCOLLECTIVE ;  /* 0x000000000000791b */ /* 0x00bff40003800000 */
.L_x_3563:
[----:B------:R-:W-:Y:S05]  /*11d20*/  BSYNC B1 ;  /* 0x0000000000017941 */ /* 0x000fea0003800000 */
.L_x_3562:
[----:B------:R-:W-:Y:S05]  /*11d30*/  BRA `(.L_x_3564) ;  /* 0xffffffd000847947 */ /* 0x000fea000383ffff */
.L_x_3483:
[----:B-1----:R1:W2:Y:S02]  /*11d40*/  SYNCS.PHASECHK.TRANS64.TRYWAIT P1, [R3+URZ+0x38840], R2 ;  /* 0x03884002030075a7 */ /* 0x0022a4000802017f */
[----:B--2---:R-:W-:Y:S05]  /*11d50*/  @!P1 NANOSLEEP.SYNCS 0x989680 ;  /* 0x009896800000995d */ /* 0x004fea0003900000 */
[----:B------:R-:W2:Y:S02]  /*11d60*/  @!P1 SYNCS.PHASECHK.TRANS64 P1, [R3+URZ+0x38840], R2 ;  /* 0x03884002030095a7 */ /* 0x000ea4000802007f */
[----:B--2---:R-:W-:Y:S05]  /*11d70*/  @!P1 BRA `(.L_x_3483) ;  /* 0xfffffffc00f09947 */ /* 0x004fea000383ffff */
[----:B------:R-:W-:Y:S05]  /*11d80*/  BRA `(.L_x_3565) ;  /* 0xffffffd000a07947 */ /* 0x000fea000383ffff */
.L_x_3485:
[----:B--2---:R2:W4:Y:S02]  /*11d90*/  SYNCS.PHASECHK.TRANS64.TRYWAIT P1, [R5+URZ+0x38840], R0 ;  /* 0x03884000050075a7 */ /* 0x004524000802017f */
[----:B----4-:R-:W-:Y:S05]  /*11da0*/  @!P1 NANOSLEEP.SYNCS 0x989680 ;  /* 0x009896800000995d */ /* 0x010fea0003900000 */
[----:B------:R-:W4:Y:S02]  /*11db0*/  @!P1 SYNCS.PHASECHK.TRANS64 P1, [R5+URZ+0x38840], R0 ;  /* 0x03884000050095a7 */ /* 0x000f24000802007f */
[----:B----4-:R-:W-:Y:S05]  /*11dc0*/  @!P1 BRA `(.L_x_3485) ;  /* 0xfffffffc00f09947 */ /* 0x010fea000383ffff */
[----:B------:R-:W-:Y:S05]  /*11dd0*/  BRA `(.L_x_3566) ;  /* 0xffffffd000ac7947 */ /* 0x000fea000383ffff */
.L_x_3487:
[----:B----4-:R4:W0:Y:S02]  /*11de0*/  SYNCS.PHASECHK.TRANS64.TRYWAIT P1, [R3+URZ+0x38860], R2 ;  /* 0x03886002030075a7 */ /* 0x010824000802017f */
[----:B0-----:R-:W-:Y:S05]  /*11df0*/  @!P1 NANOSLEEP.SYNCS 0x989680 ;  /* 0x009896800000995d */ /* 0x001fea0003900000 */
[----:B------:R-:W0:Y:S02]  /*11e00*/  @!P1 SYNCS.PHASECHK.TRANS64 P1, [R3+URZ+0x38860], R2 ;  /* 0x03886002030095a7 */ /* 0x000e24000802007f */
[----:B0-----:R-:W-:Y:S05]  /*11e10*/  @!P1 BRA `(.L_x_3487) ;  /* 0xfffffffc00f09947 */ /* 0x001fea000383ffff */
[----:B------:R-:W-:Y:S05]  /*11e20*/  BRA `(.L_x_3567) ;  /* 0xffffffd000a87947 */ /* 0x000fea000383ffff */
.L_x_3568:
        /* <DEDUP_REMOVED lines=13> */
.L_x_15531:


//--------------------- .text._ZN7cutlass13device_kernelIN5flash11enable_sm90INS1_16FlashAttnFwdSm90INS1_25CollectiveMainloopFwdSm90ILi2EN4cute5tupleIJNS5_1CILi1EEES8_S8_EEENS6_IJNS7_ILi64EEESA_SA_EEELi512ENS_6half_tEfNS_4arch4Sm90ELb0ELb0ELb0ELb1ELb1ELb0ELb0ELb0ELb0ELb1ELb0ELb0EEENS1_21CollectiveEpilogueFwdINS6_IJSA_NS7_ILi512EEESA_EEES9_SC_SE_Li256ELb1ELb1ELb0ELb0EEENS1_36VarlenDynamicPersistentTileSchedulerILi64ELi64ELi256ELi128ELb0ELb1ELb1ELb0ELb1ELb1EEEEEEEEEvNT_6ParamsE --------------------------
	.section	.text._ZN7cutlass13device_kernelIN5flash11enable_sm90INS1_16FlashAttnFwdSm90INS1_25CollectiveMainloopFwdSm90ILi2EN4cute5tupleIJNS5_1CILi1EEES8_S8_EEENS6_IJNS7_ILi64EEESA_SA_EEELi512ENS_6half_tEfNS_4arch4Sm90ELb0ELb0ELb0ELb1ELb1ELb0ELb0ELb0ELb0ELb1ELb0ELb0EEENS1_21CollectiveEpilogueFwdINS6_IJSA_NS7_ILi512EEESA_EEES9_SC_SE_Li256ELb1ELb1ELb0ELb0EEENS1_36VarlenDynamicPersistentTileSchedulerILi64ELi64ELi256ELi128ELb0ELb1ELb1ELb0ELb1ELb1EEEEEEEEEvNT_6ParamsE,"ax",@progbits
	.align	128
.text._ZN7cutlass13device_kernelIN5flash11enable_sm90INS1_16FlashAttnFwdSm90INS1_25CollectiveMainloopFwdSm90ILi2EN4cute5tupleIJNS5_1CILi1EEES8_S8_EEENS6_IJNS7_ILi64EEESA_SA_EEELi512ENS_6half_tEfNS_4arch4Sm90ELb0ELb0ELb0ELb1ELb1ELb0ELb0ELb0ELb0ELb1ELb0ELb0EEENS1_21CollectiveEpilogueFwdINS6_IJSA_NS7_ILi512EEESA_EEES9_SC_SE_Li256ELb1ELb1ELb0ELb0EEENS1_36VarlenDynamicPersistentTileSchedulerILi64ELi64ELi256ELi128ELb0ELb1ELb1ELb0ELb1ELb1EEEEEEEEEvNT_6ParamsE:
        .type           _ZN7cutlass13device_kernelIN5flash11enable_sm90INS1_16FlashAttnFwdSm90INS1_25CollectiveMainloopFwdSm90ILi2EN4cute5tupleIJNS5_1CILi1EEES8_S8_EEENS6_IJNS7_ILi64EEESA_SA_EEELi512ENS_6half_tEfNS_4arch4Sm90ELb0ELb0ELb0ELb1ELb1ELb0ELb0ELb0ELb0ELb1ELb0ELb0EEENS1_21CollectiveEpilogueFwdINS6_IJSA_NS7_ILi512EEESA_EEES9_SC_SE_Li256ELb1ELb1ELb0ELb0EEENS1_36VarlenDynamicPersistentTileSchedulerILi64ELi64ELi256ELi128ELb0ELb1ELb1ELb0ELb1ELb1EEEEEEEEEvNT_6ParamsE,@function
        .size           _ZN7cutlass13device_kernelIN5flash11enable_sm90INS1_16FlashAttnFwdSm90INS1_25CollectiveMainloopFwdSm90ILi2EN4cute5tupleIJNS5_1CILi1EEES8_S8_EEENS6_IJNS7_ILi64EEESA_SA_EEELi512ENS_6half_tEfNS_4arch4Sm90ELb0ELb0ELb0ELb1ELb1ELb0ELb0ELb0ELb0ELb1ELb0ELb0EEENS1_21CollectiveEpilogueFwdINS6_IJSA_NS7_ILi512EEESA_EEES9_SC_SE_Li256ELb1ELb1ELb0ELb0EEENS1_36VarlenDynamicPersistentTileSchedulerILi64ELi64ELi256ELi128ELb0ELb1ELb1ELb0ELb1ELb1EEEEEEEEEvNT_6ParamsE,(.L_x_15532 - _ZN7cutlass13device_kernelIN5flash11enable_sm90INS1_16FlashAttnFwdSm90INS1_25CollectiveMainloopFwdSm90ILi2EN4cute5tupleIJNS5_1CILi1EEES8_S8_EEENS6_IJNS7_ILi64EEESA_SA_EEELi512ENS_6half_tEfNS_4arch4Sm90ELb0ELb0ELb0ELb1ELb1ELb0ELb0ELb0ELb0ELb1ELb0ELb0EEENS1_21CollectiveEpilogueFwdINS6_IJSA_NS7_ILi512EEESA_EEES9_SC_SE_Li256ELb1ELb1ELb0ELb0EEENS1_36VarlenDynamicPersistentTileSchedulerILi64ELi64ELi256ELi128ELb0ELb1ELb1ELb0ELb1ELb1EEEEEEEEEvNT_6ParamsE)
        .other          _ZN7cutlass13device_kernelIN5flash11enable_sm90INS1_16FlashAttnFwdSm90INS1_25CollectiveMainloopFwdSm90ILi2EN4cute5tupleIJNS5_1CILi1EEES8_S8_EEENS6_IJNS7_ILi64EEESA_SA_EEELi512ENS_6half_tEfNS_4arch4Sm90ELb0ELb0ELb0ELb1ELb1ELb0ELb0ELb0ELb0ELb1ELb0ELb0EEENS1_21CollectiveEpilogueFwdINS6_IJSA_NS7_ILi512EEESA_EEES9_SC_SE_Li256ELb1ELb1ELb0ELb0EEENS1_36VarlenDynamicPersistentTileSchedulerILi64ELi64ELi256ELi128ELb0ELb1ELb1ELb0ELb1ELb1EEEEEEEEEvNT_6ParamsE,@"STO_CUDA_ENTRY STV_DEFAULT"
_ZN7cutlass13device_kernelIN5flash11enable_sm90INS1_16FlashAttnFwdSm90INS1_25CollectiveMainloopFwdSm90ILi2EN4cute5tupleIJNS5_1CILi1EEES8_S8_EEENS6_IJNS7_ILi64EEESA_SA_EEELi512ENS_6half_tEfNS_4arch4Sm90ELb0ELb0ELb0ELb1ELb1ELb0ELb0ELb0ELb0ELb1ELb0ELb0EEENS1_21CollectiveEpilogueFwdINS6_IJSA_NS7_ILi512EEESA_EEES9_SC_SE_Li256ELb1ELb1ELb0ELb0EEENS1_36VarlenDynamicPersistentTileSchedulerILi64ELi64ELi256ELi128ELb0ELb1ELb1ELb0ELb1ELb1EEEEEEEEEvNT_6ParamsE:
        /* <DEDUP_REMOVED lines=41> */
.L_x_3569:
        /* <DEDUP_REMOVED lines=22> */
.L_x_3570:
        /* <DEDUP_REMOVED lines=18> */
.L_x_3571:
        /* <DEDUP_REMOVED lines=22> */
.L_x_3572:
        /* <DEDUP_REMOVED lines=23> */
.L_x_3573:
        /* <DEDUP_REMOVED lines=8> */
.L_x_3575:
[----:B------:R-:W-:-:S08]  /*0860*/  NOP ;  /* 0x0000000000007918 */ /* 0x000fd00000000000 */
[----:B------:R-:W0:Y:S02]  /*0870*/  USETMAXREG.TRY_ALLOC.CTAPOOL UP0, 0xe8 ;  /* 0x000000e8000079c8 */ /* 0x000e240008000600 */
[----:B0-----:R-:W-:-:S13]  /*0880*/  PLOP3.LUT P0, PT, PT, PT, UP0, 0x80, 0x0 ;  /* 0x000000000000781c */ /* 0x001fda0003f0f008 */
[----:B------:R-:W-:Y:S05]  /*0890*/  @!P0 BRA `(.L_x_3575) ;  /* 0xfffffffc00f08947 */ /* 0x000fea000383ffff */
[----:B------:R-:W0:Y:S01]  /*08a0*/  S2R R2, SR_TID.X ;  /* 0x0000000000027919 */ /* 0x000e220000002100 */
[----:B------:R-:W1:Y:S01]  /*08b0*/  S2UR UR40, SR_CgaCtaId ;  /* 0x00000000002879c3 */ /* 0x000e620000008800 */
[----:B------:R-:W-:Y:S01]  /*08c0*/  UMOV UR41, 0x400 ;  /* 0x0000040000297882 */ /* 0x000fe20000000000 */
[----:B------:R-:W-:Y:S01]  /*08d0*/  ULDC UR4, c[0x0][0xc3c] ;  /* 0x00030f0000047ab9 */ /* 0x000fe20000000800 */
[----:B-1----:R-:W-:Y:S01]  /*08e0*/  ULEA UR41, UR40, UR41, 0x18 ;  /* 0x0000002928297291 */ /* 0x002fe2000f8ec03f */
[----:B0-----:R-:W-:-:S04]  /*08f0*/  LOP3.LUT R0, R2, 0xffffff80, RZ, 0xc0, !PT ;  /* 0xffffff8002007812 */ /* 0x001fc800078ec0ff */
[----:B------:R-:W-:-:S13]  /*0900*/  ISETP.NE.AND P0, PT, R0, 0x80, PT ;  /* 0x000000800000780c */ /* 0x000fda0003f05270 */
[----:B------:R-:W-:Y:S06]  /*0910*/  @!P0 BAR.ARV 0x8, 0x100 ;  /* 0x0204000000008b1d */ /* 0x000fec0000002000 */
[----:B------:R-:W-:-:S13]  /*0920*/  ISETP.GE.U32.AND P0, PT, R2, 0x100, PT ;  /* 0x000001000200780c */ /* 0x000fda0003f06070 */
[----:B------:R-:W-:Y:S08]  /*0930*/  @P0 BAR.ARV 0xf, 0x100 ;  /* 0x03c4000000000b1d */ /* 0x000ff00000002000 */
[----:B------:R-:W-:Y:S06]  /*0940*/  BAR.SYNC.DEFER_BLOCKING 0x5, 0x180 ;  /* 0x0146000000007b1d */ /* 0x000fec0000010000 */
[----:B------:R-:W0:Y:S02]  /*0950*/  LDS.128 R4, [UR41+0x28cd0] ;  /* 0x028cd029ff047984 */ /* 0x000e240008000c00 */
[----:B------:R-:W-:Y:S06]  /*0960*/  BAR.ARV 0x4, 0x180 ;  /* 0x0106000000007b1d */ /* 0x000fec0000002000 */
[----:B0-----:R-:W-:-:S13]  /*0970*/  ISETP.GE.AND P0, PT, R7, UR4, PT ;  /* 0x0000000407007c0c */ /* 0x001fda000bf06270 */
[----:B------:R-:W-:Y:S05]  /*0980*/  @P0 EXIT ;  /* 0x000000000000094d */ /* 0x000fea0003800000 */
[----:B------:R-:W-:Y:S01]  /*0990*/  VIADD R197, R2, 0xffffff80 ;  /* 0xffffff8002c57836 */ /* 0x000fe20000000000 */
[----:B------:R-:W-:Y:S01]  /*09a0*/  R2UR UR5, R5 ;  /* 0x00000000050572ca */ /* 0x000fe200000e0000 */
[----:B------:R-:W-:Y:S01]  /*09b0*/  IMAD.MOV.U32 R23, RZ, RZ, 0x20 ;  /* 0x00000020ff177424 */ /* 0x000fe200078e00ff */
[----:B------:R-:W-:Y:S01]  /*09c0*/  R2UR UR7, R7 ;  /* 0x00000000070772ca */ /* 0x000fe200000e0000 */
[----:B------:R-:W-:Y:S01]  /*09d0*/  ULOP3.LUT UR46, UR39, 0x1, URZ, 0xfc, !UPT ;  /* 0x00000001272e7892 */ /* 0x000fe2000f8efc3f */
[----:B------:R-:W-:Y:S01]  /*09e0*/  SHF.R.S32.HI R0, RZ, 0x1f, R197 ;  /* 0x0000001fff007819 */ /* 0x000fe200000114c5 */
[----:B------:R-:W-:Y:S01]  /*09f0*/  UMOV UR36, URZ ;  /* 0x0000003f00247c82 */ /* 0x000fe20008000000 */
[----:B------:R-:W-:Y:S01]  /*0a00*/  R2UR UR6, R6 ;  /* 0x00000000060672ca */ /* 0x000fe200000e0000 */
[----:B------:R-:W-:Y:S01]  /*0a10*/  UMOV UR37, URZ ;  /* 0x0000003f00257c82 */ /* 0x000fe20008000000 */
[CC--:B------:R-:W-:Y:S01]  /*0a20*/  LEA.HI R2, R0.reuse, R197.reuse, RZ, 0x4 ;  /* 0x000000c500027211 */ /* 0x0c0fe200078f20ff */
[----:B------:R-:W-:Y:S01]  /*0a30*/  UMOV UR38, URZ ;  /* 0x0000003f00267c82 */ /* 0x000fe20008000000 */
[----:B------:R-:W-:-:S02]  /*0a40*/  LEA.HI R5, R0, R197, RZ, 0x5 ;  /* 0x000000c500057211 */ /* 0x000fc400078f28ff */
[----:B------:R-:W-:Y:S02]  /*0a50*/  SHF.R.S32.HI R3, RZ, 0x4, R2 ;  /* 0x00000004ff037819 */ /* 0x000fe40000011402 */
[----:B------:R-:W-:Y:S02]  /*0a60*/  LEA.HI R7, R0, R197, RZ, 0x2 ;  /* 0x000000c500077211 */ /* 0x000fe400078f10ff */
[----:B------:R-:W-:Y:S02]  /*0a70*/  LEA.HI R4, R2, R3, RZ, 0x1 ;  /* 0x0000000302047211 */ /* 0x000fe400078f08ff */
[--C-:B------:R-:W-:Y:S02]  /*0a80*/  SHF.R.S32.HI R11, RZ, 0x5, R5.reuse ;  /* 0x00000005ff0b7819 */ /* 0x100fe40000011405 */
[----:B------:R-:W-:Y:S02]  /*0a90*/  LOP3.LUT R4, R4, 0x1ffffffe, RZ, 0xc0, !PT ;  /* 0x1ffffffe04047812 */ /* 0x000fe400078ec0ff */
[----:B------:R-:W-:-:S02]  /*0aa0*/  SHF.R.S32.HI R6, RZ, 0x1f, R5 ;  /* 0x0000001fff067819 */ /* 0x000fc40000011405 */
[----:B------:R-:W-:Y:S01]  /*0ab0*/  LOP3.LUT R8, R7, 0xfffffffc, RZ, 0xc0, !PT ;  /* 0xfffffffc07087812 */ /* 0x000fe200078ec0ff */
[----:B------:R-:W-:Y:S01]  /*0ac0*/  IMAD.IADD R9, R3, 0x1, -R4 ;  /* 0x0000000103097824 */ /* 0x000fe200078e0a04 */
[----:B------:R-:W-:Y:S02]  /*0ad0*/  LOP3.LUT R4, R2, 0xfffffff0, RZ, 0xc0, !PT ;  /* 0xfffffff002047812 */ /* 0x000fe400078ec0ff */
[----:B------:R-:W-:Y:S01]  /*0ae0*/  LEA.HI R3, R0, R197, RZ, 0x7 ;  /* 0x000000c500037211 */ /* 0x000fe200078f38ff */
[C---:B------:R-:W-:Y:S01]  /*0af0*/  IMAD.IADD R10, R197.reuse, 0x1, -R8 ;  /* 0x00000001c50a7824 */ /* 0x040fe200078e0a08 */
[----:B------:R-:W-:Y:S01]  /*0b00*/  LEA.HI R6, R6, R11, RZ, 0x2 ;  /* 0x0000000b06067211 */ /* 0x000fe200078f10ff */
[----:B------:R-:W-:Y:S01]  /*0b10*/  IMAD.IADD R7, R197, 0x1, -R4 ;  /* 0x00000001c5077824 */ /* 0x000fe200078e0a04 */
[----:B------:R-:W-:Y:S01]  /*0b20*/  LOP3.LUT R2, R3, 0xffffff80, RZ, 0xc0, !PT ;  /* 0xffffff8003027812 */ /* 0x000fe200078ec0ff */
[----:B------:R-:W-:Y:S01]  /*0b30*/  IMAD.SHL.U32 R9, R9, 0x8, RZ ;  /* 0x0000000809097824 */ /* 0x000fe200078e00ff */
[----:B------:R-:W-:-:S02]  /*0b40*/  SHF.R.S32.HI R192, RZ, 0x7, R3 ;  /* 0x00000007ffc07819 */ /* 0x000fc40000011403 */
[--C-:B------:R-:W-:Y:S01]  /*0b50*/  SHF.R.S32.HI R4, RZ, 0x1f, R7.reuse ;  /* 0x0000001fff047819 */ /* 0x100fe20000011407 */
[----:B------:R-:W-:Y:S01]  /*0b60*/  IMAD.IADD R2, R197, 0x1, -R2 ;  /* 0x00000001c5027824 */ /* 0x000fe200078e0a02 */
[----:B------:R-:W-:Y:S01]  /*0b70*/  LOP3.LUT R6, R6, 0x3ffffc, RZ, 0xc0, !PT ;  /* 0x003ffffc06067812 */ /* 0x000fe200078ec0ff */
[----:B------:R-:W-:Y:S01]  /*0b80*/  IMAD R15, R192, 0x100, R7 ;  /* 0x00000100c00f7824 */ /* 0x000fe200078e0207 */
[----:B------:R-:W-:Y:S02]  /*0b90*/  LEA.HI R8, R4, R7, RZ, 0x3 ;  /* 0x0000000704087211 */ /* 0x000fe400078f18ff */
[----:B------:R-:W-:Y:S01]  /*0ba0*/  LEA.HI R12, R10, R10, RZ, 0x1 ;  /* 0x0000000a0a0c7211 */ /* 0x000fe200078f08ff */
[----:B------:R-:W-:Y:S01]  /*0bb0*/  IMAD.IADD R4, R11, 0x1, -R6 ;  /* 0x000000010b047824 */ /* 0x000fe200078e0a06 */
[----:B------:R-:W-:Y:S02]  /*0bc0*/  SHF.R.S32.HI R5, RZ, 0x1f, R2 ;  /* 0x0000001fff057819 */ /* 0x000fe40000011402 */
[----:B------:R-:W-:Y:S01]  /*0bd0*/  LOP3.LUT R13, R12, 0x1ffffffe, RZ, 0xc0, !PT ;  /* 0x1ffffffe0c0d7812 */ /* 0x000fe200078ec0ff */
[----:B------:R-:W-:Y:S01]  /*0be0*/  IMAD R196, R4, 0x10, R15 ;  /* 0x0000001004c47824 */ /* 0x000fe200078e020f */
[----:B------:R-:W-:-:S02]  /*0bf0*/  LEA.HI R4, R5, R2, RZ, 0x2 ;  /* 0x0000000205047211 */ /* 0x000fc400078f10ff */
[C---:B------:R-:W-:Y:S01]  /*0c00*/  LOP3.LUT R6, R8.reuse, 0xfffffff8, RZ, 0xc0, !PT ;  /* 0xfffffff808067812 */ /* 0x040fe200078ec0ff */
[----:B------:R-:W-:Y:S01]  /*0c10*/  IMAD.SHL.U32 R8, R8, 0x40, RZ ;  /* 0x0000004008087824 */ /* 0x000fe200078e00ff */
[----:B------:R-:W-:Y:S01]  /*0c20*/  IADD3 R195, R10, -R13, RZ ;  /* 0x8000000d0ac37210 */ /* 0x000fe20007ffe0ff */
[----:B------:R-:W-:Y:S01]  /*0c30*/  IMAD.U32 R196, R196, 0x40, R9 ;  /* 0x00000040c4c47824 */ /* 0x000fe200078e0009 */
[----:B------:R-:W-:Y:S01]  /*0c40*/  LOP3.LUT R13, R4, 0x7ffffffc, RZ, 0xc0, !PT ;  /* 0x7ffffffc040d7812 */ /* 0x000fe200078ec0ff */
[----:B------:R-:W-:Y:S01]  /*0c50*/  IMAD.IADD R7, R7, 0x1, -R6 ;  /* 0x0000000107077824 */ /* 0x000fe200078e0a06 */
[----:B------:R-:W-:Y:S02]  /*0c60*/  LEA.HI R6, R5, R2, RZ, 0x5 ;  /* 0x0000000205067211 */ /* 0x000fe400078f28ff */
[----:B------:R-:W-:Y:S01]  /*0c70*/  LOP3.LUT R8, R8, 0x7ffffe00, RZ, 0xc0, !PT ;  /* 0x7ffffe0008087812 */ /* 0x000fe200078ec0ff */
[----:B------:R-:W-:Y:S01]  /*0c80*/  IMAD.IADD R13, R2, 0x1, -R13 ;  /* 0x00000001020d7824 */ /* 0x000fe200078e0a0d */
[----:B------:R-:W-:Y:S01]  /*0c90*/  SHF.R.S32.HI R5, RZ, 0x2, R4 ;  /* 0x00000002ff057819 */ /* 0x000fe20000011404 */
[----:B------:R-:W-:Y:S01]  /*0ca0*/  IMAD.SHL.U32 R2, R7, 0x40, RZ ;  /* 0x0000004007027824 */ /* 0x000fe200078e00ff */
[----:B------:R-:W-:Y:S01]  /*0cb0*/  LEA.HI R0, R0, R197, RZ, 0x3 ;  /* 0x000000c500007211 */ /* 0x000fe200078f18ff */
[----:B------:R-:W-:Y:S01]  /*0cc0*/  IMAD R8, R11, 0x400, R8 ;  /* 0x000004000b087824 */ /* 0x000fe200078e0208 */
[----:B------:R-:W-:Y:S01]  /*0cd0*/  SHF.R.S32.HI R4, RZ, 0x1f, R4 ;  /* 0x0000001fff047819 */ /* 0x000fe20000011404 */
[----:B------:R-:W-:Y:S01]  /*0ce0*/  IMAD.SHL.U32 R17, R13, 0x2, RZ ;  /* 0x000000020d117824 */ /* 0x000fe200078e00ff */
[----:B------:R-:W-:-:S02]  /*0cf0*/  LOP3.LUT R2, R2, 0x1c0, RZ, 0xc0, !PT ;  /* 0x000001c002027812 */ /* 0x000fc400078ec0ff */
[----:B------:R-:W-:Y:S02]  /*0d00*/  LOP3.LUT R190, R0, 0xfffffff8, RZ, 0xc0, !PT ;  /* 0xfffffff800be7812 */ /* 0x000fe400078ec0ff */
[----:B------:R-:W-:Y:S02]  /*0d10*/  LOP3.LUT R9, R2, 0x8, R9, 0xf8, !PT ;  /* 0x0000000802097812 */ /* 0x000fe400078ef809 */
[----:B------:R-:W-:Y:S01]  /*0d20*/  SHF.R.U32.HI R2, RZ, 0x3, R2 ;  /* 0x00000003ff027819 */ /* 0x000fe20000011602 */
[----:B------:R-:W-:Y:S01]  /*0d30*/  IMAD.IADD R190, R197, 0x1, -R190 ;  /* 0x00000001c5be7824 */ /* 0x000fe200078e0abe */
[----:B------:R-:W-:Y:S02]  /*0d40*/  LEA.HI R4, R4, R5, RZ, 0x3 ;  /* 0x0000000504047211 */ /* 0x000fe400078f18ff */
[----:B------:R-:W-:Y:S01]  /*0d50*/  LOP3.LUT R9, R9, R2, RZ, 0x3c, !PT ;  /* 0x0000000209097212 */ /* 0x000fe200078e3cff */
[----:B------:R-:W-:Y:S01]  /*0d60*/  IMAD.SHL.U32 R2, R190, 0x8, RZ ;  /* 0x00000008be027824 */ /* 0x000fe200078e00ff */
[----:B------:R-:W-:-:S02]  /*0d70*/  R2P PR, R7, 0x6 ;  /* 0x0000000607007804 */ /* 0x000fc40000000000 */
[----:B------:R-:W-:Y:S01]  /*0d80*/  IADD3 R8, R8, R9, RZ ;  /* 0x0000000908087210 */ /* 0x000fe20007ffe0ff */
[----:B------:R-:W-:Y:S01]  /*0d90*/  VIADD R189, R2, 0x40 ;  /* 0x0000004002bd7836 */ /* 0x000fe20000000000 */
[----:B------:R-:W-:Y:S01]  /*0da0*/  LOP3.LUT R4, R4, 0xfffffff8, RZ, 0xc0, !PT ;  /* 0xfffffff804047812 */ /* 0x000fe200078ec0ff */
[C---:B------:R-:W-:Y:S01]  /*0db0*/  VIADD R188, R2.reuse, 0x80 ;  /* 0x0000008002bc7836 */ /* 0x040fe20000000000 */
[----:B------:R-:W-:Y:S01]  /*0dc0*/  LEA.HI R3, R3, R192, RZ, 0x1 ;  /* 0x000000c003037211 */ /* 0x000fe200078f08ff */
[----:B------:R-:W-:Y:S01]  /*0dd0*/  VIADD R187, R2, 0xc0 ;  /* 0x000000c002bb7836 */ /* 0x000fe20000000000 */
[----:B------:R-:W-:Y:S01]  /*0de0*/  LEA R19, R8, UR41, 0x1 ;  /* 0x0000002908137c11 */ /* 0x000fe2000f8e08ff */
[----:B------:R-:W-:Y:S01]  /*0df0*/  IMAD.IADD R5, R5, 0x1, -R4 ;  /* 0x0000000105057824 */ /* 0x000fe200078e0a04 */
[----:B------:R-:W-:Y:S01]  /*0e00*/  SHF.R.S32.HI R6, RZ, 0x5, R6 ;  /* 0x00000005ff067819 */ /* 0x000fe20000011406 */
[C---:B------:R-:W-:Y:S01]  /*0e10*/  VIADD R186, R2.reuse, 0x100 ;  /* 0x0000010002ba7836 */ /* 0x040fe20000000000 */
[----:B------:R-:W-:Y:S01]  /*0e20*/  LOP3.LUT R3, R3, 0xfffffe, RZ, 0xc0, !PT ;  /* 0x00fffffe03037812 */ /* 0x000fe200078ec0ff */
[----:B------:R-:W-:Y:S01]  /*0e30*/  VIADD R184, R19, 0x26800 ;  /* 0x0002680013b87836 */ /* 0x000fe20000000000 */
[----:B------:R-:W-:Y:S01]  /*0e40*/  SEL R23, R23, 0xffffffe0, !P1 ;  /* 0xffffffe017177807 */ /* 0x000fe20004800000 */
[C---:B------:R-:W-:Y:S01]  /*0e50*/  VIADD R185, R2.reuse, 0x140 ;  /* 0x0000014002b97836 */ /* 0x040fe20000000000 */
[C---:B------:R-:W-:Y:S01]  /*0e60*/  IADD3 R194, R2.reuse, 0x180, RZ ;  /* 0x0000018002c27810 */ /* 0x040fe20007ffe0ff */
[----:B------:R-:W-:Y:S01]  /*0e70*/  VIADD R193, R2, 0x1c0 ;  /* 0x000001c002c17836 */ /* 0x000fe20000000000 */
[----:B------:R-:W-:Y:S01]  /*0e80*/  SHF.R.S32.HI R191, RZ, 0x3, R0 ;  /* 0x00000003ffbf7819 */ /* 0x000fe20000011400 */
[----:B------:R-:W-:Y:S01]  /*0e90*/  VIADD R22, R19, 0x26840 ;  /* 0x0002684013167836 */ /* 0x000fe20000000000 */
[----:B------:R-:W-:Y:S01]  /*0ea0*/  SHF.R.S32.HI R204, RZ, 0x1f, R189 ;  /* 0x0000001fffcc7819 */ /* 0x000fe200000114bd */
[----:B------:R-:W-:Y:S01]  /*0eb0*/  IMAD R16, R6, 0x10, R5 ;  /* 0x0000001006107824 */ /* 0x000fe200078e0205 */
[----:B------:R-:W-:Y:S01]  /*0ec0*/  SHF.R.S32.HI R203, RZ, 0x1f, R188 ;  /* 0x0000001fffcb7819 */ /* 0x000fe200000114bc */
[----:B------:R-:W-:Y:S01]  /*0ed0*/  IMAD.IADD R3, R192, 0x1, -R3 ;  /* 0x00000001c0037824 */ /* 0x000fe200078e0a03 */
        /* <DEDUP_REMOVED lines=10> */
.L_x_3625:
[----:B------:R-:W-:Y:S01]  /*0f80*/  ULDC.64 UR8, c[0x0][0xc88] ;  /* 0x0003220000087ab9 */ /* 0x000fe20000000a00 */
[----:B------:R-:W-:Y:S01]  /*0f90*/  ULDC.64 UR10, c[0x0][0xa20] ;  /* 0x00028800000a7ab9 */ /* 0x000fe20000000a00 */
[----:B------:R-:W-:Y:S01]  /*0fa0*/  UIMAD.WIDE UR8, UR7, 0x4, UR8 ;  /* 0x00000004070878a5 */ /* 0x000fe2000f8e0208 */
[----:B------:R-:W-:-:S05]  /*0fb0*/  ULDC UR4, c[0x0][0x424] ;  /* 0x0001090000047ab9 */ /* 0x000fca0000000800 */
[----:B0-2-4-:R-:W-:Y:S01]  /*0fc0*/  MOV R4, UR8 ;  /* 0x0000000800047c02 */ /* 0x015fe20008000f00 */
[----:B------:R-:W-:Y:S01]  /*0fd0*/  IMAD.U32 R5, RZ, RZ, UR9 ;  /* 0x00000009ff057e24 */ /* 0x000fe2000f8e00ff */
[----:B------:R-:W-:-:S04]  /*0fe0*/  ULDC.64 UR8, c[0x0][0xa28] ;  /* 0x00028a0000087ab9 */ /* 0x000fc80000000a00 */
[----:B------:R-:W2:Y:S01]  /*0ff0*/  LDG.E R4, desc[UR50][R4.64] ;  /* 0x0000003204047981 */ /* 0x000ea2000c1e1900 */
[----:B------:R-:W-:Y:S02]  /*1000*/  UISETP.NE.U32.AND UP0, UPT, UR8, URZ, UPT ;  /* 0x0000003f0800728c */ /* 0x000fe4000bf05070 */
[----:B------:R-:W-:Y:S02]  /*1010*/  UISETP.NE.U32.AND UP1, UPT, UR10, URZ, UPT ;  /* 0x0000003f0a00728c */ /* 0x000fe4000bf25070 */
[----:B------:R-:W-:Y:S02]  /*1020*/  UISETP.NE.AND.EX UP0, UPT, UR9, URZ, UPT, UP0 ;  /* 0x0000003f0900728c */ /* 0x000fe4000bf05300 */
[----:B------:R-:W-:-:S04]  /*1030*/  UISETP.NE.AND.EX UP1, UPT, UR11, URZ, UPT, UP1 ;  /* 0x0000003f0b00728c */ /* 0x000fc8000bf25310 */
[----:B------:R-:W-:Y:S02]  /*1040*/  PLOP3.LUT P0, PT, PT, PT, UP0, 0x80, 0x0 ;  /* 0x000000000000781c */ /* 0x000fe40003f0f008 */
[----:B------:R-:W-:Y:S02]  /*1050*/  PLOP3.LUT P1, PT, PT, PT, UP1, 0x80, 0x0 ;  /* 0x000000000000781c */ /* 0x000fe40003f2f018 */
[----:B--2---:R-:W-:-:S13]  /*1060*/  R2UR UR42, R4 ;  /* 0x00000000042a72ca */ /* 0x004fda00000e0000 */
[----:B------:R-:W-:Y:S02]  /*1070*/  USHF.R.S32.HI UR43, URZ, 0x1f, UR42 ;  /* 0x0000001f3f2b7899 */ /* 0x000fe4000801142a */
[----:B------:R-:W-:Y:S02]  /*1080*/  @UP0 ULEA UR8, UP2, UR42, UR8, 0x2 ;  /* 0x000000082a080291 */ /* 0x000fe4000f84103f */
[----:B------:R-:W-:Y:S02]  /*1090*/  @UP1 ULEA UR10, UP3, UR42, UR10, 0x2 ;  /* 0x0000000a2a0a1291 */ /* 0x000fe4000f86103f */
[----:B------:R-:W-:Y:S02]  /*10a0*/  @UP0 ULEA.HI.X UR9, UR42, UR9, UR43, 0x2, UP2 ;  /* 0x000000092a090291 */ /* 0x000fe400090f142b */
[----:B------:R-:W-:Y:S01]  /*10b0*/  @UP1 ULEA.HI.X UR11, UR42, UR11, UR43, 0x2, UP3 ;  /* 0x0000000b2a0b1291 */ /* 0x000fe200098f142b */
[----:B------:R-:W-:Y:S02]  /*10c0*/  IMAD.U32 R4, RZ, RZ, UR8 ;  /* 0x00000008ff047e24 */ /* 0x000fe4000f8e00ff */
[----:B-1----:R-:W-:-:S02]  /*10d0*/  IMAD.U32 R6, RZ, RZ, UR10 ;  /* 0x0000000aff067e24 */ /* 0x002fc4000f8e00ff */
[----:B------:R-:W-:Y:S01]  /*10e0*/  IMAD.U32 R5, RZ, RZ, UR9 ;  /* 0x00000009ff057e24 */ /* 0x000fe2000f8e00ff */
[----:B------:R-:W-:Y:S01]  /*10f0*/  ULDC.64 UR8, c[0x0][0x418] ;  /* 0x0001060000087ab9 */ /* 0x000fe20000000a00 */
[----:B---3--:R-:W-:-:S03]  /*1100*/  IMAD.U32 R7, RZ, RZ, UR11 ;  /* 0x0000000bff077e24 */ /* 0x008fc6000f8e00ff */
[----:B------:R-:W2:Y:S04]  /*1110*/  @P0 LDG.E R4, desc[UR50][R4.64] ;  /* 0x0000003204040981 */ /* 0x000ea8000c1e1900 */
[----:B------:R-:W3:Y:S01]  /*1120*/  @P1 LDG.E R6, desc[UR50][R6.64] ;  /* 0x0000003206061981 */ /* 0x000ee2000c1e1900 */
[----:B------:R-:W-:Y:S01]  /*1130*/  UISETP.NE.U32.AND UP0, UPT, UR8, URZ, UPT ;  /* 0x0000003f0800728c */ /* 0x000fe2000bf05070 */
[----:B------:R-:W-:Y:S01]  /*1140*/  CS2R R20, SRZ ;  /* 0x0000000000147805 */ /* 0x000fe2000001ff00 */
[----:B------:R-:W-:Y:S01]  /*1150*/  UMOV UR44, UR5 ;  /* 0x00000005002c7c82 */ /* 0x000fe20008000000 */
[----:B------:R-:W-:Y:S01]  /*1160*/  ULDC UR5, c[0x0][0x2f0] ;  /* 0x0000bc0000057ab9 */ /* 0x000fe20000000800 */
[----:B------:R-:W-:Y:S01]  /*1170*/  UISETP.NE.AND.EX UP0, UPT, UR9, URZ, UPT, UP0 ;  /* 0x0000003f0900728c */ /* 0x000fe2000bf05300 */
[----:B------:R-:W-:Y:S01]  /*1180*/  IMAD.MOV.U32 R0, RZ, RZ, RZ ;  /* 0x000000ffff007224 */ /* 0x000fe200078e00ff */
[----:B------:R-:W-:Y:S01]  /*1190*/  UMOV UR49, URZ ;  /* 0x0000003f00317c82 */ /* 0x000fe20008000000 */
[----:B------:R-:W-:Y:S01]  /*11a0*/  UMOV UR45, UR6 ;  /* 0x00000006002d7c82 */ /* 0x000fe20008000000 */
[----:B------:R-:W-:Y:S01]  /*11b0*/  USEL UR4, UR4, 0x1, UP0 ;  /* 0x0000000104047887 */ /* 0x000fe20008000000 */
[----:B------:R-:W-:Y:S01]  /*11c0*/  IMAD.MOV.U32 R150, RZ, RZ, RZ ;  /* 0x000000ffff967224 */ /* 0x000fe200078e00ff */
[----:B------:R-:W-:Y:S01]  /*11d0*/  UISETP.NE.AND UP0, UPT, UR47, 0x1, UPT ;  /* 0x000000012f00788c */ /* 0x000fe2000bf05270 */
[----:B------:R-:W-:Y:S01]  /*11e0*/  CS2R R148, SRZ ;  /* 0x0000000000947805 */ /* 0x000fe2000001ff00 */
[----:B------:R-:W-:Y:S01]  /*11f0*/  UIMAD UR4, UR4, UR5, URZ ;  /* 0x00000005040472a4 */ /* 0x000fe2000f8e023f */
        /* <DEDUP_REMOVED lines=54> */
[----:B------:R-:W-:Y:S01]  /*1560*/  IMAD.MOV.U32 R168, RZ, RZ, RZ ;  /* 0x000000ffffa87224 */ /* 0x000fe200078e00ff */
[----:B--2---:R-:W-:-:S02]  /*1570*/  @P0 R2UR UR49, R4 ;  /* 0x00000000043102ca */ /* 0x004fc400000e0000 */
[----:B---3--:R-:W-:Y:S01]  /*1580*/  @P1 R2UR UR4, R6 ;  /* 0x00000000060412ca */ /* 0x008fe200000e0000 */
[----:B------:R-:W-:-:S14]  /*1590*/  @P1 BRA `(.L_x_3576) ;  /* 0x0000000000341947 */ /* 0x000fdc0003800000 */
[----:B------:R-:W-:Y:S02]  /*15a0*/  ULDC.64 UR6, c[0x0][0xa08] ;  /* 0x0002820000067ab9 */ /* 0x000fe40000000a00 */
[----:B------:R-:W-:-:S04]  /*15b0*/  ISETP.NE.U32.AND P0, PT, RZ, UR6, PT ;  /* 0x00000006ff007c0c */ /* 0x000fc8000bf05070 */
[----:B------:R-:W-:-:S13]  /*15c0*/  ISETP.NE.AND.EX P0, PT, RZ, UR7, PT, P0 ;  /* 0x00000007ff007c0c */ /* 0x000fda000bf05300 */
[----:B------:R-:W-:Y:S05]  /*15d0*/  @!P0 BRA `(.L_x_3576) ;  /* 0x0000000000248947 */ /* 0x000fea0003800000 */
[----:B------:R-:W-:Y:S02]  /*15e0*/  ULDC.64 UR4, c[0x0][0xa08] ;  /* 0x0002820000047ab9 */ /* 0x000fe40000000a00 */
[----:B------:R-:W-:-:S06]  /*15f0*/  UIMAD.WIDE UR4, UR42, 0x4, UR4 ;  /* 0x000000042a0478a5 */ /* 0x000fcc000f8e0204 */
[----:B------:R-:W-:Y:S01]  /*1600*/  MOV R4, UR4 ;  /* 0x0000000400047c02 */ /* 0x000fe20008000f00 */
[----:B------:R-:W-:-:S05]  /*1610*/  IMAD.U32 R5, RZ, RZ, UR5 ;  /* 0x00000005ff057e24 */ /* 0x000fca000f8e00ff */
[----:B------:R-:W2:Y:S04]  /*1620*/  LDG.E R6, desc[UR50][R4.64] ;  /* 0x0000003204067981 */ /* 0x000ea8000c1e1900 */
[----:B------:R-:W3:Y:S01]  /*1630*/  LDG.E R3, desc[UR50][R4.64+0x4] ;  /* 0x0000043204037981 */ /* 0x000ee2000c1e1900 */
[----:B--2---:R-:W-:Y:S02]  /*1640*/  R2UR UR4, R6 ;  /* 0x00000000060472ca */ /* 0x004fe400000e0000 */
[----:B---3--:R-:W-:-:S13]  /*1650*/  R2UR UR5, R3 ;  /* 0x00000000030572ca */ /* 0x008fda00000e0000 */
[----:B------:R-:W-:-:S12]  /*1660*/  UIADD3 UR4, -UR4, UR5, URZ ;  /* 0x0000000504047290 */ /* 0x000fd8000fffe13f */
.L_x_3576:
[----:B------:R-:W-:Y:S01]  /*1670*/  UIADD3 UR49, -UR49, UR4, URZ ;  /* 0x0000000431317290 */ /* 0x000fe2000fffe13f */
[----:B------:R-:W-:Y:S02]  /*1680*/  PLOP3.LUT P0, PT, PT, PT, UP0, 0x80, 0x0 ;  /* 0x000000000000781c */ /* 0x000fe40003f0f008 */
[----:B------:R-:W-:Y:S01]  /*1690*/  CS2R R38, SRZ ;  /* 0x0000000000267805 */ /* 0x000fe2000001ff00 */
[----:B------:R-:W-:Y:S01]  /*16a0*/  IMAD.MOV.U32 R8, RZ, RZ, RZ ;  /* 0x000000ffff087224 */ /* 0x000fe200078e00ff */
[----:B------:R-:W-:Y:S01]  /*16b0*/  UIADD3 UR4, UR49, 0x3f, URZ ;  /* 0x0000003f31047890 */ /* 0x000fe2000fffe03f */
[----:B------:R-:W-:Y:S02]  /*16c0*/  CS2R R166, SRZ ;  /* 0x0000000000a67805 */ /* 0x000fe4000001ff00 */
[----:B------:R-:W-:Y:S01]  /*16d0*/  CS2R R34, SRZ ;  /* 0x0000000000227805 */ /* 0x000fe2000001ff00 */
[----:B------:R-:W-:Y:S01]  /*16e0*/  IMAD.MOV.U32 R169, RZ, RZ, RZ ;  /* 0x000000ffffa97224 */ /* 0x000fe200078e00ff */
[----:B------:R-:W-:Y:S01]  /*16f0*/  USHF.R.S32.HI UR5, URZ, 0x1f, UR4 ;  /* 0x0000001f3f057899 */ /* 0x000fe20008011404 */
[----:B------:R-:W-:Y:S01]  /*1700*/  CS2R R30, SRZ ;  /* 0x00000000001e7805 */ /* 0x000fe2000001ff00 */
[----:B------:R-:W-:Y:S01]  /*1710*/  IMAD.MOV.U32 R28, RZ, RZ, RZ ;  /* 0x000000ffff1c7224 */ /* 0x000fe200078e00ff */
[----:B------:R-:W-:Y:S01]  /*1720*/  CS2R R170, SRZ ;  /* 0x0000000000aa7805 */ /* 0x000fe2000001ff00 */
[----:B------:R-:W-:Y:S01]  /*1730*/  ULEA.HI UR5, UR5, UR4, URZ, 0x6 ;  /* 0x0000000405057291 */ /* 0x000fe2000f8f303f */
[----:B------:R-:W-:Y:S01]  /*1740*/  CS2R R26, SRZ ;  /* 0x00000000001a7805 */ /* 0x000fe2000001ff00 */
[----:B------:R-:W-:-:S02]  /*1750*/  IMAD.MOV.U32 R172, RZ, RZ, RZ ;  /* 0x000000ffffac7224 */ /* 0x000fc400078e00ff */
[----:B------:R-:W-:Y:S01]  /*1760*/  USHF.R.S32.HI UR48, URZ, 0x6, UR5 ;  /* 0x000000063f307899 */ /* 0x000fe20008011405 */
[----:B------:R-:W-:Y:S11]  /*1770*/  @!P0 BRA `(.L_x_3577) ;  /* 0x0000001800448947 */ /* 0x000ff60003800000 */
[----:B------:R-:W-:Y:S01]  /*1780*/  UISETP.GE.AND UP0, UPT, UR49, 0x1, UPT ;  /* 0x000000013100788c */ /* 0x000fe2000bf06270 */
[----:B------:R-:W-:-:S05]  /*1790*/  PLOP3.LUT P0, PT, PT, PT, PT, 0x80, 0x0 ;  /* 0x000000000000781c */ /* 0x000fca0003f0f070 */
[----:B------:R-:W-:-:S13]  /*17a0*/  PLOP3.LUT P1, PT, PT, PT, UP0, 0x80, 0x0 ;  /* 0x000000000000781c */ /* 0x000fda0003f2f008 */
[----:B------:R-:W-:Y:S05]  /*17b0*/  @!P1 BRA `(.L_x_3578) ;  /* 0x0000005000d49947 */ /* 0x000fea0003800000 */
        /* <DEDUP_REMOVED lines=14> */
.L_x_3579:
[----:B------:R-:W-:Y:S01]  /*18a0*/  ULEA UR16, UR38, UR41, 0x3 ;  /* 0x0000002926107291 */ /* 0x000fe2000f8e183f */
[----:B------:R-:W-:-:S05]  /*18b0*/  IMAD.U32 R0, RZ, RZ, UR37 ;  /* 0x00000025ff007e24 */ /* 0x000fca000f8e00ff */
[----:B------:R-:W-:-:S04]  /*18c0*/  SHF.L.U32 R0, R0, 0x1f, RZ ;  /* 0x0000001f00007819 */ /* 0x000fc800000006ff */
[----:B------:R-:W0:Y:S02]  /*18d0*/  SYNCS.PHASECHK.TRANS64.TRYWAIT P1, [UR16+0x28c50], R0 ;  /* 0x028c5000ff0075a7 */ /* 0x000e240008020150 */
[----:B0-----:R-:W-:Y:S05]  /*18e0*/  @!P1 BRA `(.L_x_3580) ;  /* 0x000000d400849947 */ /* 0x001fea0003800000 */
.L_x_3710:
        /* <DEDUP_REMOVED lines=40> */
.L_x_3581:
        /* <DEDUP_REMOVED lines=8> */
.L_x_3588:
[----:B------:R-:W-:Y:S01]  /*1bf0*/  BAR.SYNC.DEFER_BLOCKING 0xe, 0x100 ;  /* 0x0384000000007b1d */ /* 0x000fe20000010000 */
[----:B01----:R-:W-:Y:S01]  /*1c00*/  IMAD.U32 R3, RZ, RZ, UR38 ;  /* 0x00000026ff037e24 */ /* 0x003fe2000f8e00ff */
[----:B------:R-:W-:Y:S01]  /*1c10*/  UIADD3 UR38, UR38, 0x1, URZ ;  /* 0x0000000126267890 */ /* 0x000fe2000fffe03f */
[C---:B------:R-:W-:Y:S02]  /*1c20*/  ISETP.GT.AND P2, PT, R0.reuse, RZ, PT ;  /* 0x000000ff0000720c */ /* 0x040fe40003f44270 */
[----:B------:R-:W-:Y:S01]  /*1c30*/  IMAD R3, R3, 0x40, R16 ;  /* 0x0000004003037824 */ /* 0x000fe200078e0210 */
[----:B------:R-:W-:Y:S01]  /*1c40*/  UISETP.NE.AND UP0, UPT, UR38, 0x2, UPT ;  /* 0x000000022600788c */ /* 0x000fe2000bf05270 */
[----:B------:R-:W-:-:S03]  /*1c50*/  IADD3 R0, R0, -0x1, RZ ;  /* 0xffffffff00007810 */ /* 0x000fc60007ffe0ff */
        /* <DEDUP_REMOVED lines=136> */
.L_x_3583:
[----:B------:R-:W-:Y:S01]  /*24e0*/  ULEA UR21, UR38, UR41, 0x3 ;  /* 0x0000002926157291 */ /* 0x000fe2000f8e183f */
[----:B------:R-:W-:-:S05]  /*24f0*/  IMAD.U32 R3, RZ, RZ, UR37 ;  /* 0x00000025ff037e24 */ /* 0x000fca000f8e00ff */
[----:B------:R-:W-:-:S04]  /*2500*/  SHF.L.U32 R3, R3, 0x1f, RZ ;  /* 0x0000001f03037819 */ /* 0x000fc800000006ff */
[----:B------:R0:W1:Y:S01]  /*2510*/  SYNCS.PHASECHK.TRANS64.TRYWAIT P1, [UR21+0x28c50], R3 ;  /* 0x028c5003ff0075a7 */ /* 0x0000620008020155 */
[----:B------:R-:W-:Y:S05]  /*2520*/  @!P0 BRA `(.L_x_3584) ;  /* 0x0000000000048947 */ /* 0x000fea0003800000 */
[----:B------:R-:W-:Y:S01]  /*2530*/  BPT.TRAP 0x1 ;  /* 0x000000040000795c */ /* 0x000fe20000300000 */
.L_x_3584:
[----:B-1----:R-:W-:Y:S05]  /*2540*/  @P1 BRA `(.L_x_3585) ;  /* 0x0000000000081947 */ /* 0x002fea0003800000 */
[----:B------:R-:W1:Y:S02]  /*2550*/  SYNCS.PHASECHK.TRANS64.TRYWAIT P1, [UR21+0x28c50], R3 ;  /* 0x028c5003ff0075a7 */ /* 0x000e640008020155 */
[----:B-1----:R-:W-:Y:S05]  /*2560*/  @!P1 BRA `(.L_x_3586) ;  /* 0x000000c8007c9947 */ /* 0x002fea0003800000 */
.L_x_3585:
        /* <DEDUP_REMOVED lines=31> */
.L_x_3587:
[----:B------:R-:W-:-:S04]  /*2760*/  UIADD3 UR6, UR21, 0x28c60, URZ ;  /* 0x00028c6015067890 */ /* 0x000fc8000fffe03f */
[----:B------:R-:W-:-:S09]  /*2770*/  UPRMT UR6, UR40, 0x654, UR6 ;  /* 0x0000065428067896 */ /* 0x000fd20008000006 */
[----:B------:R-:W-:Y:S01]  /*2780*/  SYNCS.ARRIVE.TRANS64.RED.A1T0 RZ, [UR6], RZ ;  /* 0x000000ffffff79a7 */ /* 0x000fe20008100406 */
[----:B------:R-:W-:Y:S05]  /*2790*/  @P2 BRA `(.L_x_3588) ;  /* 0xfffffff400142947 */ /* 0x000fea000383ffff */
.L_x_3582:
[----:B------:R-:W-:Y:S01]  /*27a0*/  BAR.SYNC.DEFER_BLOCKING 0xe, 0x100 ;  /* 0x0384000000007b1d */ /* 0x000fe20000010000 */
[----:B01----:R-:W-:Y:S01]  /*27b0*/  IMAD.U32 R3, RZ, RZ, UR38 ;  /* 0x00000026ff037e24 */ /* 0x003fe2000f8e00ff */
[----:B------:R-:W-:Y:S01]  /*27c0*/  UIADD3 UR38, UR38, 0x1, URZ ;  /* 0x0000000126267890 */ /* 0x000fe2000fffe03f */
[----:B------:R-:W-:Y:S02]  /*27d0*/  PLOP3.LUT P0, PT, PT, PT, PT, 0x8, 0x0 ;  /* 0x000000000000781c */ /* 0x000fe40003f0e170 */
[----:B------:R-:W-:Y:S01]  /*27e0*/  CS2R R20, SRZ ;  /* 0x0000000000147805 */ /* 0x000fe2000001ff00 */
        /* <DEDUP_REMOVED lines=135> */
[----:B------:R-:W-:Y:S01]  /*3060*/  FMUL.FTZ R0, R151, R0 ;  /* 0x0000000097007220 */ /* 0x000fe20000410000 */
[----:B------:R-:W-:Y:S06]  /*3070*/  BAR.ARV 0xf, 0x100 ;  /* 0x03c4000000007b1d */ /* 0x000fec0000002000 */
[----:B------:R-:W-:Y:S05]  /*3080*/  BRA `(.L_x_3578) ;  /* 0x0000003800a07947 */ /* 0x000fea0003800000 */
.L_x_3577:
[----:B------:R-:W-:Y:S01]  /*3090*/  UISETP.GE.AND UP0, UPT, UR49, 0x1, UPT ;  /* 0x000000013100788c */ /* 0x000fe2000bf06270 */
[----:B------:R-:W-:-:S05]  /*30a0*/  PLOP3.LUT P0, PT, PT, PT, PT, 0x80, 0x0 ;  /* 0x000000000000781c */ /* 0x000fca0003f0f070 */
[----:B------:R-:W-:-:S13]  /*30b0*/  PLOP3.LUT P1, PT, PT, PT, UP0, 0x80, 0x0 ;  /* 0x000000000000781c */ /* 0x000fda0003f2f008 */
[----:B------:R-:W-:Y:S05]  /*30c0*/  @!P1 BRA `(.L_x_3578) ;  /* 0x0000003800909947 */ /* 0x000fea0003800000 */
        /* <DEDUP_REMOVED lines=29> */
.L_x_3589:
        /* <DEDUP_REMOVED lines=9> */
.L_x_3711:
[----:B------:R-:W-:Y:S05]  /*3330*/  @!P0 BRA `(.L_x_3591) ;  /* 0x0000000000048947 */ /* 0x000fea0003800000 */
[----:B------:R-:W-:Y:S01]  /*3340*/  BPT.TRAP 0x1 ;  /* 0x000000040000795c */ /* 0x000fe20000300000 */
.L_x_3591:
[----:B------:R-:W-:Y:S02]  /*3350*/  IMAD.U32 R7, RZ, RZ, UR38 ;  /* 0x00000026ff077e24 */ /* 0x000fe4000f8e00ff */
[----:B------:R-:W-:-:S03]  /*3360*/  IMAD.U32 R8, RZ, RZ, UR37 ;  /* 0x00000025ff087e24 */ /* 0x000fc6000f8e00ff */
[----:B------:R-:W-:Y:S02]  /*3370*/  LEA R7, R7, UR41, 0x3 ;  /* 0x0000002907077c11 */ /* 0x000fe4000f8e18ff */
[----:B------:R-:W-:-:S04]  /*3380*/  SHF.L.U32 R8, R8, 0x1f, RZ ;  /* 0x0000001f08087819 */ /* 0x000fc800000006ff */
[----:B------:R1:W2:Y:S01]  /*3390*/  SYNCS.PHASECHK.TRANS64.TRYWAIT P1, [R7+URZ+0x28c30], R8 ;  /* 0x028c3008070075a7 */ /* 0x0002a2000802017f */
[----:B------:R-:W-:Y:S05]  /*33a0*/  @!P0 BRA `(.L_x_3592) ;  /* 0x0000000000048947 */ /* 0x000fea0003800000 */
[----:B------:R-:W-:Y:S01]  /*33b0*/  BPT.TRAP 0x1 ;  /* 0x000000040000795c */ /* 0x000fe20000300000 */
.L_x_3592:
[----:B--2---:R-:W-:Y:S05]  /*33c0*/  @P1 BRA `(.L_x_3593) ;  /* 0x0000000000081947 */ /* 0x004fea0003800000 */
[----:B------:R-:W2:Y:S02]  /*33d0*/  SYNCS.PHASECHK.TRANS64.TRYWAIT P1, [R7+URZ+0x28c30], R8 ;  /* 0x028c3008070075a7 */ /* 0x000ea4000802017f */
[----:B--2---:R-:W-:Y:S05]  /*33e0*/  @!P1 BRA `(.L_x_3594) ;  /* 0x000000bc000c9947 */ /* 0x004fea0003800000 */
.L_x_3593:
        /* <DEDUP_REMOVED lines=42> */
.L_x_3595:
[----:B------:R-:W-:Y:S01]  /*3690*/  UIMAD UR6, UR48, -0x40, UR49 ;  /* 0xffffffc0300678a4 */ /* 0x000fe2000f8e0231 */
[----:B------:R-:W-:-:S05]  /*36a0*/  ULDC UR20, c[0x0][0x988] ;  /* 0x0002620000147ab9 */ /* 0x000fca0000000800 */
[----:B------:R-:W-:Y:S01]  /*36b0*/  IMAD.U32 R4, RZ, RZ, UR6 ;  /* 0x00000006ff047e24 */ /* 0x000fe2000f8e00ff */
        /* <DEDUP_REMOVED lines=55> */
[----:B------:R-:W-:Y:S01]  /*3a30*/  FSEL R43, R43, -INF , P2 ;  /* 0xff8000002b2b7808 */ /* 0x000fe20001000000 */
[----:B------:R-:W-:Y:S01]  /*3a40*/  BAR.SYNC.DEFER_BLOCKING 0xf, 0x100 ;  /* 0x03c4000000007b1d */ /* 0x000fe20000010000 */
[----:B------:R-:W-:Y:S02]  /*3a50*/  ISETP.GT.AND P2, PT, R3, 0x39, PT ;  /* 0x000000390300780c */ /* 0x000fe40003f44270 */
[----:B------:R-:W-:Y:S02]  /*3a60*/  FSEL R52, R52, -INF , P3 ;  /* 0xff80000034347808 */ /* 0x000fe40001800000 */
[----:B------:R-:W-:-:S02]  /*3a70*/  FMNMX.FTZ R3, R49, R4, !PT ;  /* 0x0000000431037209 */ /* 0x000fc40007810000 */
[----:B------:R-:W-:Y:S02]  /*3a80*/  FSEL R53, R53, -INF , P2 ;  /* 0xff80000035357808 */ /* 0x000fe40001000000 */
[----:B------:R-:W-:Y:S02]  /*3a90*/  FMNMX.FTZ R4, R52, R3, !PT ;  /* 0x0000000334047209 */ /* 0x000fe40007810000 */
[----:B------:R-:W-:Y:S02]  /*3aa0*/  FSEL R46, R46, -INF , P1 ;  /* 0xff8000002e2e7808 */ /* 0x000fe40000800000 */
[----:B------:R-:W-:Y:S02]  /*3ab0*/  FMNMX.FTZ R6, R53, R4, !PT ;  /* 0x0000000435067209 */ /* 0x000fe40007810000 */
[----:B------:R-:W-:Y:S02]  /*3ac0*/  FSEL R47, R47, -INF , P6 ;  /* 0xff8000002f2f7808 */ /* 0x000fe40003000000 */
[----:B------:R-:W-:Y:S01]  /*3ad0*/  FSEL R50, R50, -INF , P5 ;  /* 0xff80000032327808 */ /* 0x000fe20002800000 */
[----:B------:R-:W0:Y:S01]  /*3ae0*/  SHFL.BFLY PT, R3, R6, 0x2, 0x1f ;  /* 0x0c401f0006037f89 */ /* 0x000e2200000e0000 */
[----:B------:R-:W-:-:S02]  /*3af0*/  FSEL R51, R51, -INF , P4 ;  /* 0xff80000033337808 */ /* 0x000fc40002000000 */
        /* <DEDUP_REMOVED lines=12> */
[----:B------:R-:W-:Y:S02]  /*3bc0*/  FMNMX.FTZ R4, R42, R5, !PT ;  /* 0x000000052a047209 */ /* 0x000fe40007810000 */
        /* <DEDUP_REMOVED lines=19> */
[----:B------:R-:W-:Y:S01]  /*3d00*/  FMNMX.FTZ R4, R55, R4, !PT ;  /* 0x0000000437047209 */ /* 0x000fe20007810000 */
[----:B------:R-:W0:Y:S01]  /*3d10*/  MUFU.EX2 R25, R25 ;  /* 0x0000001900197308 */ /* 0x000e220000000800 */
[--C-:B------:R-:W-:Y:S01]  /*3d20*/  FFMA.FTZ R41, R41, UR20, -R6.reuse ;  /* 0x0000001429297c23 */ /* 0x100fe20008010806 */
[--C-:B------:R-:W-:Y:S01]  /*3d30*/  FFMA.FTZ R44, R44, UR20, -R6.reuse ;  /* 0x000000142c2c7c23 */ /* 0x100fe20008010806 */
[--C-:B------:R-:W-:Y:S01]  /*3d40*/  FFMA.FTZ R45, R45, UR20, -R6.reuse ;  /* 0x000000142d2d7c23 */ /* 0x100fe20008010806 */
[----:B------:R-:W3:Y:S01]  /*3d50*/  SHFL.BFLY PT, R5, R4, 0x2, 0x1f ;  /* 0x0c401f0004057f89 */ /* 0x000ee200000e0000 */
[--C-:B------:R-:W-:Y:S01]  /*3d60*/  FFMA.FTZ R48, R48, UR20, -R6.reuse ;  /* 0x0000001430307c23 */ /* 0x100fe20008010806 */
[--C-:B------:R-:W-:Y:S01]  /*3d70*/  FFMA.FTZ R49, R49, UR20, -R6.reuse ;  /* 0x0000001431317c23 */ /* 0x100fe20008010806 */
[--C-:B------:R-:W-:Y:S01]  /*3d80*/  FFMA.FTZ R52, R52, UR20, -R6.reuse ;  /* 0x0000001434347c23 */ /* 0x100fe20008010806 */
[----:B------:R-:W-:Y:S01]  /*3d90*/  MUFU.EX2 R28, R28 ;  /* 0x0000001c001c7308 */ /* 0x000fe20000000800 */
[----:B------:R-:W-:-:S07]  /*3da0*/  FFMA.FTZ R6, R53, UR20, -R6 ;  /* 0x0000001435067c23 */ /* 0x000fce0008010806 */
[----:B------:R-:W4:Y:S01]  /*3db0*/  MUFU.EX2 R29, R29 ;  /* 0x0000001d001d7308 */ /* 0x000f220000000800 */
[----:B0-----:R-:W-:Y:S01]  /*3dc0*/  FADD.FTZ R11, R24, R25 ;  /* 0x00000019180b7221 */ /* 0x001fe20000010000 */
[----:B------:R-:W-:-:S06]  /*3dd0*/  F2FP.F16.F32.PACK_AB R152, R25, R24 ;  /* 0x000000181998723e */ /* 0x000fcc00000000ff */
[----:B------:R-:W-:Y:S01]  /*3de0*/  MUFU.EX2 R32, R32 ;  /* 0x0000002000207308 */ /* 0x000fe20000000800 */
[----:B---3--:R-:W-:-:S07]  /*3df0*/  FMNMX.FTZ R5, R4, R5, !PT ;  /* 0x0000000504057209 */ /* 0x008fce0007810000 */
[----:B------:R-:W0:Y:S01]  /*3e00*/  MUFU.EX2 R33, R33 ;  /* 0x0000002100217308 */ /* 0x000e220000000800 */
[----:B------:R-:W3:Y:S01]  /*3e10*/  SHFL.BFLY PT, R4, R5, 0x1, 0x1f ;  /* 0x0c201f0005047f89 */ /* 0x000ee200000e0000 */
[----:B----4-:R-:W-:-:S06]  /*3e20*/  F2FP.F16.F32.PACK_AB R154, R29, R28 ;  /* 0x0000001c1d9a723e */ /* 0x010fcc00000000ff */
[----:B------:R-:W-:Y:S08]  /*3e30*/  MUFU.EX2 R36, R36 ;  /* 0x0000002400247308 */ /* 0x000ff00000000800 */
[----:B------:R-:W4:Y:S01]  /*3e40*/  MUFU.EX2 R37, R37 ;  /* 0x0000002500257308 */ /* 0x000f220000000800 */
[----:B0-----:R-:W-:-:S07]  /*3e50*/  F2FP.F16.F32.PACK_AB R156, R33, R32 ;  /* 0x00000020219c723e */ /* 0x001fce00000000ff */
[----:B------:R-:W-:Y:S01]  /*3e60*/  MUFU.EX2 R40, R40 ;  /* 0x0000002800287308 */ /* 0x000fe20000000800 */
[----:B---3--:R-:W-:-:S04]  /*3e70*/  FMNMX.FTZ R4, R5, R4, !PT ;  /* 0x0000000405047209 */ /* 0x008fc80007810000 */
[C---:B------:R-:W-:Y:S01]  /*3e80*/  FSETP.NEU.FTZ.AND P1, PT, R4.reuse, -INF , PT ;  /* 0xff8000000400780b */ /* 0x040fe20003f3d000 */
[----:B------:R-:W-:Y:S02]  /*3e90*/  FMUL.FTZ R5, R4, UR20 ;  /* 0x0000001404057c20 */ /* 0x000fe40008410000 */
[----:B------:R-:W0:Y:S01]  /*3ea0*/  MUFU.EX2 R41, R41 ;  /* 0x0000002900297308 */ /* 0x000e220000000800 */
[----:B----4-:R-:W-:Y:S02]  /*3eb0*/  F2FP.F16.F32.PACK_AB R158, R37, R36 ;  /* 0x00000024259e723e */ /* 0x010fe400000000ff */
[----:B------:R-:W-:-:S05]  /*3ec0*/  FSEL R9, R5, RZ, P1 ;  /* 0x000000ff05097208 */ /* 0x000fca0000800000 */
        /* <DEDUP_REMOVED lines=13> */
[--C-:B------:R-:W-:Y:S01]  /*3fa0*/  FFMA.FTZ R50, R50, UR20, -R9.reuse ;  /* 0x0000001432327c23 */ /* 0x100fe20008010809 */
[----:B------:R-:W3:Y:S01]  /*3fb0*/  MUFU.EX2 R27, R27 ;  /* 0x0000001b001b7308 */ /* 0x000ee20000000800 */
[--C-:B------:R-:W-:Y:S01]  /*3fc0*/  FFMA.FTZ R51, R51, UR20, -R9.reuse ;  /* 0x0000001433337c23 */ /* 0x100fe20008010809 */
[--C-:B------:R-:W-:Y:S01]  /*3fd0*/  FFMA.FTZ R54, R54, UR20, -R9.reuse ;  /* 0x0000001436367c23 */ /* 0x100fe20008010809 */
[----:B------:R-:W-:Y:S01]  /*3fe0*/  FFMA.FTZ R9, R55, UR20, -R9 ;  /* 0x0000001437097c23 */ /* 0x000fe20008010809 */
[----:B0-----:R-:W-:-:S04]  /*3ff0*/  F2FP.F16.F32.PACK_AB R160, R41, R40 ;  /* 0x0000002829a0723e */ /* 0x001fc800000000ff */
[----:B------:R-:W-:Y:S08]  /*4000*/  MUFU.EX2 R30, R30 ;  /* 0x0000001e001e7308 */ /* 0x000ff00000000800 */
[----:B------:R-:W0:Y:S01]  /*4010*/  MUFU.EX2 R31, R31 ;  /* 0x0000001f001f7308 */ /* 0x000e220000000800 */
[----:B---3--:R-:W-:-:S07]  /*4020*/  F2FP.F16.F32.PACK_AB R153, R27, R26 ;  /* 0x0000001a1b99723e */ /* 0x008fce00000000ff */
[----:B------:R-:W3:Y:S08]  /*4030*/  MUFU.EX2 R34, R34 ;  /* 0x0000002200227308 */ /* 0x000ef00000000800 */
[----:B------:R4:W-:Y:S01]  /*4040*/  MUFU.EX2 R5, R6 ;  /* 0x0000000600057308 */ /* 0x0009e20000000800 */
[----:B0-----:R-:W-:-:S05]  /*4050*/  F2FP.F16.F32.PACK_AB R155, R31, R30 ;  /* 0x0000001e1f9b723e */ /* 0x001fca00000000ff */
[----:B------:R0:W-:Y:S02]  /*4060*/  STSM.16.M88.4 [R19+0x26800], R152 ;  /* 0x0268009813007844 */ /* 0x0001e40000000200 */
[----:B------:R-:W5:Y:S01]  /*4070*/  MUFU.EX2 R35, R35 ;  /* 0x0000002300237308 */ /* 0x000f620000000800 */
[----:B----4-:R-:W-:Y:S01]  /*4080*/  FADD.FTZ R6, R28, R11 ;  /* 0x0000000b1c067221 */ /* 0x010fe20000010000 */
[----:B------:R-:W-:-:S03]  /*4090*/  FADD.FTZ R11, R26, R27 ;  /* 0x0000001b1a0b7221 */ /* 0x000fc60000010000 */
[----:B------:R-:W-:Y:S01]  /*40a0*/  FADD.FTZ R13, R29, R6 ;  /* 0x000000061d0d7221 */ /* 0x000fe20000010000 */
[----:B------:R-:W-:Y:S02]  /*40b0*/  FADD.FTZ R6, R30, R11 ;  /* 0x0000000b1e067221 */ /* 0x000fe40000010000 */
[----:B------:R-:W4:Y:S01]  /*40c0*/  MUFU.EX2 R38, R38 ;  /* 0x0000002600267308 */ /* 0x000f220000000800 */
[----:B------:R-:W-:Y:S01]  /*40d0*/  FADD.FTZ R10, R32, R13 ;  /* 0x0000000d200a7221 */ /* 0x000fe20000010000 */
[----:B------:R-:W-:-:S03]  /*40e0*/  FADD.FTZ R11, R31, R6 ;  /* 0x000000061f0b7221 */ /* 0x000fc60000010000 */
[----:B------:R-:W-:Y:S01]  /*40f0*/  FADD.FTZ R13, R33, R10 ;  /* 0x0000000a210d7221 */ /* 0x000fe20000010000 */
[----:B---3--:R-:W-:Y:S02]  /*4100*/  FADD.FTZ R6, R34, R11 ;  /* 0x0000000b22067221 */ /* 0x008fe40000010000 */
[----:B------:R-:W3:Y:S01]  /*4110*/  MUFU.EX2 R39, R39 ;  /* 0x0000002700277308 */ /* 0x000ee20000000800 */
[----:B------:R-:W-:Y:S01]  /*4120*/  FADD.FTZ R10, R36, R13 ;  /* 0x0000000d240a7221 */ /* 0x000fe20000010000 */
[C---:B-----5:R-:W-:Y:S01]  /*4130*/  FADD.FTZ R11, R35.reuse, R6 ;  /* 0x00000006230b7221 */ /* 0x060fe20000010000 */
[----:B------:R-:W-:Y:S02]  /*4140*/  F2FP.F16.F32.PACK_AB R157, R35, R34 ;  /* 0x00000022239d723e */ /* 0x000fe400000000ff */
[----:B------:R-:W-:-:S03]  /*4150*/  FADD.FTZ R13, R37, R10 ;  /* 0x0000000a250d7221 */ /* 0x000fc60000010000 */
[----:B------:R-:W5:Y:S01]  /*4160*/  MUFU.EX2 R42, R42 ;  /* 0x0000002a002a7308 */ /* 0x000f620000000800 */
[----:B----4-:R-:W-:Y:S01]  /*4170*/  FADD.FTZ R6, R38, R11 ;  /* 0x0000000b26067221 */ /* 0x010fe20000010000 */
[----:B------:R-:W-:-:S04]  /*4180*/  FADD.FTZ R10, R40, R13 ;  /* 0x0000000d280a7221 */ /* 0x000fc80000010000 */
[----:B------:R-:W-:Y:S02]  /*4190*/  FADD.FTZ R13, R41, R10 ;  /* 0x0000000a290d7221 */ /* 0x000fe40000010000 */
[----:B------:R-:W4:Y:S01]  /*41a0*/  MUFU.EX2 R43, R43 ;  /* 0x0000002b002b7308 */ /* 0x000f220000000800 */
[C---:B---3--:R-:W-:Y:S01]  /*41b0*/  FADD.FTZ R11, R39.reuse, R6 ;  /* 0x00000006270b7221 */ /* 0x048fe20000010000 */
[----:B------:R-:W-:-:S05]  /*41c0*/  F2FP.F16.F32.PACK_AB R159, R39, R38 ;  /* 0x00000026279f723e */ /* 0x000fca00000000ff */
[----:B------:R0:W-:Y:S01]  /*41d0*/  STSM.16.M88.4 [R184], R156 ;  /* 0x0000009cb8007844 */ /* 0x0001e20000000200 */
[----:B------:R-:W3:Y:S01]  /*41e0*/  MUFU.EX2 R44, R44 ;  /* 0x0000002c002c7308 */ /* 0x000ee20000000800 */
[----:B-----5:R-:W-:-:S07]  /*41f0*/  FADD.FTZ R6, R42, R11 ;  /* 0x0000000b2a067221 */ /* 0x020fce0000010000 */
[----:B------:R-:W5:Y:S01]  /*4200*/  MUFU.EX2 R46, R46 ;  /* 0x0000002e002e7308 */ /* 0x000f620000000800 */
[C---:B----4-:R-:W-:Y:S01]  /*4210*/  FADD.FTZ R11, R43.reuse, R6 ;  /* 0x000000062b0b7221 */ /* 0x050fe20000010000 */
[----:B------:R-:W-:-:S06]  /*4220*/  F2FP.F16.F32.PACK_AB R161, R43, R42 ;  /* 0x0000002a2ba1723e */ /* 0x000fcc00000000ff */
[----:B------:R-:W4:Y:S01]  /*4230*/  MUFU.EX2 R45, R45 ;  /* 0x0000002d002d7308 */ /* 0x000f220000000800 */
[----:B---3--:R-:W-:-:S07]  /*4240*/  FADD.FTZ R6, R44, R13 ;  /* 0x0000000d2c067221 */ /* 0x008fce0000010000 */
[----:B------:R-:W3:Y:S01]  /*4250*/  MUFU.EX2 R47, R47 ;  /* 0x0000002f002f7308 */ /* 0x000ee20000000800 */
[----:B-----5:R-:W-:-:S07]  /*4260*/  FADD.FTZ R10, R46, R11 ;  /* 0x0000000b2e0a7221 */ /* 0x020fce0000010000 */
[----:B------:R-:W-:Y:S01]  /*4270*/  MUFU.EX2 R48, R48 ;  /* 0x0000003000307308 */ /* 0x000fe20000000800 */
[C---:B----4-:R-:W-:Y:S01]  /*4280*/  F2FP.F16.F32.PACK_AB R162, R45.reuse, R44 ;  /* 0x0000002c2da2723e */ /* 0x050fe200000000ff */
[----:B------:R-:W-:-:S06]  /*4290*/  FADD.FTZ R45, R45, R6 ;  /* 0x000000062d2d7221 */ /* 0x000fcc0000010000 */
[----:B------:R-:W4:Y:S01]  /*42a0*/  MUFU.EX2 R49, R49 ;  /* 0x0000003100317308 */ /* 0x000f220000000800 */
[C---:B---3--:R-:W-:Y:S01]  /*42b0*/  F2FP.F16.F32.PACK_AB R163, R47.reuse, R46 ;  /* 0x0000002e2fa3723e */ /* 0x048fe200000000ff */
[----:B------:R-:W-:-:S04]  /*42c0*/  FADD.FTZ R47, R47, R10 ;  /* 0x0000000a2f2f7221 */ /* 0x000fc80000010000 */
[----:B------:R0:W-:Y:S02]  /*42d0*/  STSM.16.M88.4 [R22], R160 ;  /* 0x000000a016007844 */ /* 0x0001e40000000200 */
[----:B------:R-:W-:Y:S08]  /*42e0*/  MUFU.EX2 R50, R50 ;  /* 0x0000003200327308 */ /* 0x000ff00000000800 */
[----:B------:R-:W3:Y:S01]  /*42f0*/  MUFU.EX2 R51, R51 ;  /* 0x0000003300337308 */ /* 0x000ee20000000800 */
[----:B----4-:R-:W-:Y:S01]  /*4300*/  F2FP.F16.F32.PACK_AB R164, R49, R48 ;  /* 0x0000003031a4723e */ /* 0x010fe200000000ff */
[----:B------:R-:W-:-:S04]  /*4310*/  FADD.FTZ R48, R48, R45 ;  /* 0x0000002d30307221 */ /* 0x000fc80000010000 */
[----:B------:R-:W-:Y:S02]  /*4320*/  FADD.FTZ R49, R49, R48 ;  /* 0x0000003031317221 */ /* 0x000fe40000010000 */
[----:B------:R-:W4:Y:S08]  /*4330*/  MUFU.EX2 R52, R52 ;  /* 0x0000003400347308 */ /* 0x000f300000000800 */
[----:B------:R-:W5:Y:S01]  /*4340*/  MUFU.EX2 R54, R54 ;  /* 0x0000003600367308 */ /* 0x000f620000000800 */
[----:B---3--:R-:W-:Y:S01]  /*4350*/  F2FP.F16.F32.PACK_AB R165, R51, R50 ;  /* 0x0000003233a5723e */ /* 0x008fe200000000ff */
[----:B------:R-:W-:-:S04]  /*4360*/  FADD.FTZ R50, R50, R47 ;  /* 0x0000002f32327221 */ /* 0x000fc80000010000 */
[----:B------:R-:W-:Y:S02]  /*4370*/  FADD.FTZ R51, R51, R50 ;  /* 0x0000003233337221 */ /* 0x000fe40000010000 */
[----:B------:R-:W3:Y:S01]  /*4380*/  MUFU.EX2 R9, R9 ;  /* 0x0000000900097308 */ /* 0x000ee20000000800 */
[----:B----4-:R-:W-:Y:S01]  /*4390*/  F2FP.F16.F32.PACK_AB R166, R5, R52 ;  /* 0x0000003405a6723e */ /* 0x010fe200000000ff */
[----:B------:R-:W-:-:S04]  /*43a0*/  FADD.FTZ R52, R52, R49 ;  /* 0x0000003134347221 */ /* 0x000fc80000010000 */
[----:B------:R-:W-:Y:S01]  /*43b0*/  FADD.FTZ R5, R5, R52 ;  /* 0x0000003405057221 */ /* 0x000fe20000010000 */
[----:B-----5:R-:W-:Y:S01]  /*43c0*/  FADD.FTZ R6, R54, R51 ;  /* 0x0000003336067221 */ /* 0x020fe20000010000 */
[----:B---3--:R-:W-:-:S03]  /*43d0*/  F2FP.F16.F32.PACK_AB R167, R9, R54 ;  /* 0x0000003609a7723e */ /* 0x008fc600000000ff */
[----:B------:R-:W-:Y:S02]  /*43e0*/  FADD.FTZ R6, R9, R6 ;  /* 0x0000000609067221 */ /* 0x000fe40000010000 */
[----:B------:R0:W-:Y:S01]  /*43f0*/  STSM.16.M88.4 [R23], R164 ;  /* 0x000000a417007844 */ /* 0x0001e20000000200 */
[----:B------:R-:W-:Y:S05]  /*4400*/  @!P0 BRA `(.L_x_3596) ;  /* 0x0000000000048947 */ /* 0x000fea0003800000 */
[----:B------:R-:W-:Y:S01]  /*4410*/  BPT.TRAP 0x1 ;  /* 0x000000040000795c */ /* 0x000fe20000300000 */
.L_x_3596:
[----:B------:R3:W4:Y:S01]  /*4420*/  SYNCS.PHASECHK.TRANS64.TRYWAIT P1, [R7+URZ+0x28c50], R8 ;  /* 0x028c5008070075a7 */ /* 0x000722000802017f */
[----:B------:R-:W-:Y:S05]  /*4430*/  @!P0 BRA `(.L_x_3597) ;  /* 0x0000000000048947 */ /* 0x000fea0003800000 */
[----:B------:R-:W-:Y:S01]  /*4440*/  BPT.TRAP 0x1 ;  /* 0x000000040000795c */ /* 0x000fe20000300000 */
.L_x_3597:
[----:B------:R-:W-:Y:S01]  /*4450*/  ULOP3.LUT UR52, UR52, 0x2000000, URZ, 0xfc, !UPT ;  /* 0x0200000034347892 */ /* 0x000fe2000f8efc3f */
[----:B----4-:R-:W-:Y:S11]  /*4460*/  @P1 BRA `(.L_x_3598) ;  /* 0x0000000000081947 */ /* 0x010ff60003800000 */
[----:B------:R-:W4:Y:S02]  /*4470*/  SYNCS.PHASECHK.TRANS64.TRYWAIT P1, [R7+URZ+0x28c50], R8 ;  /* 0x028c5008070075a7 */ /* 0x000f24000802017f */
[----:B----4-:R-:W-:Y:S05]  /*4480*/  @!P1 BRA `(.L_x_3599) ;  /* 0x000000a800f89947 */ /* 0x010fea0003800000 */
.L_x_3598:
        /* <DEDUP_REMOVED lines=34> */
.L_x_3600:
        /* <DEDUP_REMOVED lines=8> */
[----:B-1234-:R-:W-:Y:S01]  /*4730*/  MOV R8, R3 ;  /* 0x0000000300087202 */ /* 0x01efe20000000f00 */
[----:B------:R-:W-:Y:S01]  /*4740*/  UIADD3 UR48, UR48, -0x2, URZ ;  /* 0xfffffffe30307890 */ /* 0x000fe2000fffe03f */
[----:B------:R-:W-:Y:S01]  /*4750*/  UMOV UR22, UR38 ;  /* 0x0000002600167c82 */ /* 0x000fe20008000000 */
[----:B------:R-:W-:-:S10]  /*4760*/  ULDC UR20, c[0x0][0x988] ;  /* 0x0002620000147ab9 */ /* 0x000fd40000000800 */
.L_x_3612:
        /* <DEDUP_REMOVED lines=8> */
[----:B01-3--:R-:W-:Y:S11]  /*47f0*/  @!P0 BRA `(.L_x_3602) ;  /* 0x0000000000048947 */ /* 0x00bff60003800000 */
[----:B------:R-:W-:Y:S01]  /*4800*/  BPT.TRAP 0x1 ;  /* 0x000000040000795c */ /* 0x000fe20000300000 */
.L_x_3602:
[----:B------:R-:W-:Y:S01]  /*4810*/  ULEA UR21, UR38, UR41, 0x3 ;  /* 0x0000002926157291 */ /* 0x000fe2000f8e183f */
[----:B------:R-:W-:-:S05]  /*4820*/  IMAD.U32 R7, RZ, RZ, UR37 ;  /* 0x00000025ff077e24 */ /* 0x000fca000f8e00ff */
[----:B------:R-:W-:-:S04]  /*4830*/  SHF.L.U32 R7, R7, 0x1f, RZ ;  /* 0x0000001f07077819 */ /* 0x000fc800000006ff */
[----:B------:R1:W2:Y:S01]  /*4840*/  SYNCS.PHASECHK.TRANS64.TRYWAIT P2, [UR21+0x28c30], R7 ;  /* 0x028c3007ff0075a7 */ /* 0x0002a20008040155 */
[----:B------:R-:W-:Y:S05]  /*4850*/  @!P0 BRA `(.L_x_3603) ;  /* 0x0000000000048947 */ /* 0x000fea0003800000 */
[----:B------:R-:W-:Y:S01]  /*4860*/  BPT.TRAP 0x1 ;  /* 0x000000040000795c */ /* 0x000fe20000300000 */
.L_x_3603:
[----:B--2---:R-:W-:Y:S05]  /*4870*/  @P2 BRA `(.L_x_3604) ;  /* 0x0000000000082947 */ /* 0x004fea0003800000 */
[----:B------:R-:W2:Y:S02]  /*4880*/  SYNCS.PHASECHK.TRANS64.TRYWAIT P2, [UR21+0x28c30], R7 ;  /* 0x028c3007ff0075a7 */ /* 0x000ea40008040155 */
[----:B--2---:R-:W-:Y:S05]  /*4890*/  @!P2 BRA `(.L_x_3605) ;  /* 0x000000a80008a947 */ /* 0x004fea0003800000 */
.L_x_3604:
        /* <DEDUP_REMOVED lines=28> */
.L_x_3606:
[----:B--2---:R-:W-:Y:S01]  /*4a60*/  FMNMX.FTZ R4, R152, R8, !PT ;  /* 0x0000000898047209 */ /* 0x004fe20007810000 */
[----:B------:R-:W-:-:S03]  /*4a70*/  UIADD3 UR6, UR21, 0x28c40, URZ ;  /* 0x00028c4015067890 */ /* 0x000fc6000fffe03f */
[----:B------:R-:W-:Y:S01]  /*4a80*/  FMNMX.FTZ R3, R153, R4, !PT ;  /* 0x0000000499037209 */ /* 0x000fe20007810000 */
        /* <DEDUP_REMOVED lines=16> */
[----:B------:R-:W-:-:S03]  /*4b90*/  FMNMX.FTZ R4, R154, R9, !PT ;  /* 0x000000099a047209 */ /* 0x000fc60007810000 */
[----:B------:R-:W0:Y:S02]  /*4ba0*/  SHFL.BFLY PT, R3, R10, 0x2, 0x1f ;  /* 0x0c401f000a037f89 */ /* 0x000e2400000e0000 */
[----:B0-----:R-:W-:Y:S02]  /*4bb0*/  FMNMX.FTZ R12, R10, R3, !PT ;  /* 0x000000030a0c7209 */ /* 0x001fe40007810000 */
[----:B------:R-:W-:-:S03]  /*4bc0*/  FMNMX.FTZ R3, R155, R4, !PT ;  /* 0x000000049b037209 */ /* 0x000fc60007810000 */
[----:B------:R-:W0:Y:S01]  /*4bd0*/  SHFL.BFLY PT, R11, R12, 0x1, 0x1f ;  /* 0x0c201f000c0b7f89 */ /* 0x000e2200000e0000 */
[----:B------:R-:W-:-:S04]  /*4be0*/  FMNMX.FTZ R4, R158, R3, !PT ;  /* 0x000000039e047209 */ /* 0x000fc80007810000 */
[----:B------:R-:W-:-:S04]  /*4bf0*/  FMNMX.FTZ R3, R159, R4, !PT ;  /* 0x000000049f037209 */ /* 0x000fc80007810000 */
[----:B------:R-:W-:Y:S02]  /*4c00*/  FMNMX.FTZ R4, R162, R3, !PT ;  /* 0x00000003a2047209 */ /* 0x000fe40007810000 */
[----:B0-----:R-:W-:Y:S02]  /*4c10*/  FMNMX.FTZ R3, R12, R11, !PT ;  /* 0x0000000b0c037209 */ /* 0x001fe40007810000 */
[----:B------:R-:W-:-:S03]  /*4c20*/  FMNMX.FTZ R11, R163, R4, !PT ;  /* 0x00000004a30b7209 */ /* 0x000fc60007810000 */
[C---:B------:R-:W-:Y:S01]  /*4c30*/  FMUL.FTZ R205, R3.reuse, UR20 ;  /* 0x0000001403cd7c20 */ /* 0x040fe20008410000 */
[----:B------:R-:W-:Y:S01]  /*4c40*/  FMNMX.FTZ R4, R166, R11, !PT ;  /* 0x0000000ba6047209 */ /* 0x000fe20007810000 */
[----:B------:R-:W-:Y:S02]  /*4c50*/  FADD.FTZ R8, -R3, R8 ;  /* 0x0000000803087221 */ /* 0x000fe40000010100 */
[--C-:B------:R-:W-:Y:S01]  /*4c60*/  FFMA.FTZ R21, R157, UR20, -R205.reuse ;  /* 0x000000149d157c23 */ /* 0x100fe200080108cd */
[----:B------:R-:W-:Y:S01]  /*4c70*/  FMNMX.FTZ R11, R167, R4, !PT ;  /* 0x00000004a70b7209 */ /* 0x000fe20007810000 */
[--C-:B------:R-:W-:Y:S01]  /*4c80*/  FFMA.FTZ R10, R156, UR20, -R205.reuse ;  /* 0x000000149c0a7c23 */ /* 0x100fe200080108cd */
[--C-:B------:R-:W-:Y:S01]  /*4c90*/  FFMA.FTZ R156, R160, UR20, -R205.reuse ;  /* 0x00000014a09c7c23 */ /* 0x100fe200080108cd */
[----:B------:R-:W-:Y:S01]  /*4ca0*/  FMUL.FTZ R8, R8, UR20 ;  /* 0x0000001408087c20 */ /* 0x000fe20008410000 */
        /* <DEDUP_REMOVED lines=8> */
[----:B------:R-:W-:Y:S01]  /*4d30*/  FMNMX.FTZ R4, R174, R13, !PT ;  /* 0x0000000dae047209 */ /* 0x000fe20007810000 */
[--C-:B------:R-:W-:Y:S01]  /*4d40*/  FFMA.FTZ R12, R164, UR20, -R205.reuse ;  /* 0x00000014a40c7c23 */ /* 0x100fe200080108cd */
[--C-:B------:R-:W-:Y:S01]  /*4d50*/  FFMA.FTZ R164, R176, UR20, -R205.reuse ;  /* 0x00000014b0a47c23 */ /* 0x100fe200080108cd */
[--C-:B------:R-:W-:Y:S01]  /*4d60*/  FFMA.FTZ R161, R169, UR20, -R205.reuse ;  /* 0x00000014a9a17c23 */ /* 0x100fe200080108cd */
[----:B------:R-:W-:Y:S01]  /*4d70*/  FMNMX.FTZ R13, R175, R4, !PT ;  /* 0x00000004af0d7209 */ /* 0x000fe20007810000 */
[----:B------:R-:W2:Y:S01]  /*4d80*/  MUFU.EX2 R11, R11 ;  /* 0x0000000b000b7308 */ /* 0x000ea20000000800 */
[--C-:B------:R-:W-:Y:S01]  /*4d90*/  FFMA.FTZ R169, R177, UR20, -R205.reuse ;  /* 0x00000014b1a97c23 */ /* 0x100fe200080108cd */
[--C-:B------:R-:W-:Y:S01]  /*4da0*/  FFMA.FTZ R20, R180, UR20, -R205.reuse ;  /* 0x00000014b4147c23 */ /* 0x100fe200080108cd */
[----:B------:R-:W-:Y:S01]  /*4db0*/  FMNMX.FTZ R4, R178, R13, !PT ;  /* 0x0000000db2047209 */ /* 0x000fe20007810000 */
[----:B------:R-:W-:-:S03]  /*4dc0*/  FFMA.FTZ R181, R181, UR20, -R205 ;  /* 0x00000014b5b57c23 */ /* 0x000fc600080108cd */
[----:B------:R-:W-:Y:S01]  /*4dd0*/  FMNMX.FTZ R13, R179, R4, !PT ;  /* 0x00000004b30d7209 */ /* 0x000fe20007810000 */
[----:B------:R-:W3:Y:S01]  /*4de0*/  MUFU.EX2 R152, R152 ;  /* 0x0000009800987308 */ /* 0x000ee20000000800 */
[-C--:B0-----:R-:W-:Y:S01]  /*4df0*/  FMUL.FTZ R24, R24, R8.reuse ;  /* 0x0000000818187220 */ /* 0x081fe20000410000 */
[-C--:B------:R-:W-:Y:S01]  /*4e00*/  FMUL.FTZ R25, R25, R8.reuse ;  /* 0x0000000819197220 */ /* 0x080fe20000410000 */
[----:B------:R-:W-:Y:S01]  /*4e10*/  FMNMX.FTZ R4, R182, R13, !PT ;  /* 0x0000000db6047209 */ /* 0x000fe20007810000 */
[--C-:B------:R-:W-:Y:S01]  /*4e20*/  FFMA.FTZ R13, R165, UR20, -R205.reuse ;  /* 0x00000014a50d7c23 */ /* 0x100fe200080108cd */
[----:B------:R-:W-:Y:S01]  /*4e30*/  FFMA.FTZ R165, R173, UR20, -R205 ;  /* 0x00000014ada57c23 */ /* 0x000fe200080108cd */
[----:B------:R-:W-:Y:S01]  /*4e40*/  FMUL.FTZ R28, R28, R8 ;  /* 0x000000081c1c7220 */ /* 0x000fe20000410000 */
[----:B------:R-:W-:Y:S01]  /*4e50*/  FMNMX.FTZ R4, R183, R4, !PT ;  /* 0x00000004b7047209 */ /* 0x000fe20007810000 */
[----:B------:R-:W0:Y:S01]  /*4e60*/  MUFU.EX2 R10, R10 ;  /* 0x0000000a000a7308 */ /* 0x000e220000000800 */
[-C--:B------:R-:W-:Y:S01]  /*4e70*/  FMUL.FTZ R29, R29, R8.reuse ;  /* 0x000000081d1d7220 */ /* 0x080fe20000410000 */
[-C--:B------:R-:W-:Y:S01]  /*4e80*/  FMUL.FTZ R32, R32, R8.reuse ;  /* 0x0000000820207220 */ /* 0x080fe20000410000 */
[-C--:B------:R-:W-:Y:S01]  /*4e90*/  FMUL.FTZ R33, R33, R8.reuse ;  /* 0x0000000821217220 */ /* 0x080fe20000410000 */
[----:B------:R-:W4:Y:S01]  /*4ea0*/  SHFL.BFLY PT, R153, R4, 0x2, 0x1f ;  /* 0x0c401f0004997f89 */ /* 0x000f2200000e0000 */
        /* <DEDUP_REMOVED lines=23> */
[----:B----4-:R-:W-:Y:S01]  /*5020*/  FMNMX.FTZ R153, R4, R153, !PT ;  /* 0x0000009904997209 */ /* 0x010fe20007810000 */
[-C--:B------:R-:W-:Y:S01]  /*5030*/  FMUL.FTZ R76, R76, R8.reuse ;  /* 0x000000084c4c7220 */ /* 0x080fe20000410000 */
[-C--:B------:R-:W-:Y:S01]  /*5040*/  FMUL.FTZ R77, R77, R8.reuse ;  /* 0x000000084d4d7220 */ /* 0x080fe20000410000 */
[-C--:B------:R-:W-:Y:S01]  /*5050*/  FMUL.FTZ R80, R80, R8.reuse ;  /* 0x0000000850507220 */ /* 0x080fe20000410000 */
[----:B------:R-:W-:Y:S01]  /*5060*/  MUFU.EX2 R12, R12 ;  /* 0x0000000c000c7308 */ /* 0x000fe20000000800 */
[----:B------:R-:W4:Y:S01]  /*5070*/  SHFL.BFLY PT, R4, R153, 0x1, 0x1f ;  /* 0x0c201f0099047f89 */ /* 0x000f2200000e0000 */
        /* <DEDUP_REMOVED lines=23> */
[----:B----4-:R-:W-:Y:S01]  /*51f0*/  FMNMX.FTZ R4, R153, R4, !PT ;  /* 0x0000000499047209 */ /* 0x010fe20007810000 */
        /* <DEDUP_REMOVED lines=9> */
[----:B------:R-:W-:Y:S01]  /*5290*/  FFMA.FTZ R168, R154, UR20, -R157 ;  /* 0x000000149aa87c23 */ /* 0x000fe2000801089d */
[----:B------:R-:W-:-:S02]  /*52a0*/  IMAD.MOV R154, RZ, RZ, -R18 ;  /* 0x000000ffff9a7224 */ /* 0x000fc400078e0a12 */
[--C-:B------:R-:W-:Y:S01]  /*52b0*/  FFMA.FTZ R153, R155, UR20, -R157.reuse ;  /* 0x000000149b997c23 */ /* 0x100fe2000801089d */
[--C-:B------:R-:W-:Y:S01]  /*52c0*/  FFMA.FTZ R155, R158, UR20, -R157.reuse ;  /* 0x000000149e9b7c23 */ /* 0x100fe2000801089d */
[--C-:B------:R-:W-:Y:S01]  /*52d0*/  FFMA.FTZ R172, R159, UR20, -R157.reuse ;  /* 0x000000149fac7c23 */ /* 0x100fe2000801089d */
[----:B------:R-:W-:Y:S01]  /*52e0*/  MUFU.EX2 R173, R173 ;  /* 0x000000ad00ad7308 */ /* 0x000fe20000000800 */
[----:B------:R-:W-:Y:S01]  /*52f0*/  ISETP.NE.AND P2, PT, R17, R154, PT ;  /* 0x0000009a1100720c */ /* 0x000fe20003f45270 */
[--C-:B------:R-:W-:Y:S01]  /*5300*/  FFMA.FTZ R158, R162, UR20, -R157.reuse ;  /* 0x00000014a29e7c23 */ /* 0x100fe2000801089d */
[--C-:B------:R-:W-:Y:S01]  /*5310*/  FFMA.FTZ R162, R167, UR20, -R157.reuse ;  /* 0x00000014a7a27c23 */ /* 0x100fe2000801089d */
[--C-:B------:R-:W-:Y:S01]  /*5320*/  FFMA.FTZ R167, R171, UR20, -R157.reuse ;  /* 0x00000014aba77c23 */ /* 0x100fe2000801089d */
[----:B------:R-:W-:Y:S02]  /*5330*/  IMAD.U32 R171, RZ, RZ, UR22 ;  /* 0x00000016ffab7e24 */ /* 0x000fe4000f8e00ff */
[--C-:B------:R-:W-:Y:S01]  /*5340*/  FFMA.FTZ R163, R163, UR20, -R157.reuse ;  /* 0x00000014a3a37c23 */ /* 0x100fe2000801089d */
[--C-:B------:R-:W-:Y:S01]  /*5350*/  FFMA.FTZ R159, R166, UR20, -R157.reuse ;  /* 0x00000014a69f7c23 */ /* 0x100fe2000801089d */
[----:B------:R-:W4:Y:S01]  /*5360*/  MUFU.EX2 R168, R168 ;  /* 0x000000a800a87308 */ /* 0x000f220000000800 */
[--C-:B------:R-:W-:Y:S01]  /*5370*/  FFMA.FTZ R166, R170, UR20, -R157.reuse ;  /* 0x00000014aaa67c23 */ /* 0x100fe2000801089d */
[--C-:B------:R-:W-:Y:S01]  /*5380*/  FFMA.FTZ R179, R179, UR20, -R157.reuse ;  /* 0x00000014b3b37c23 */ /* 0x100fe2000801089d */
[--C-:B------:R-:W-:Y:S01]  /*5390*/  FFMA.FTZ R182, R182, UR20, -R157.reuse ;  /* 0x00000014b6b67c23 */ /* 0x100fe2000801089d */
[----:B------:R-:W-:Y:S01]  /*53a0*/  FFMA.FTZ R183, R183, UR20, -R157 ;  /* 0x00000014b7b77c23 */ /* 0x000fe2000801089d */
[----:B------:R-:W-:Y:S01]  /*53b0*/  FMUL.FTZ R132, R132, R8 ;  /* 0x0000000884847220 */ /* 0x000fe20000410000 */
[----:B------:R-:W-:-:S02]  /*53c0*/  @!P2 IMAD R154, R171, 0x40, R16 ;  /* 0x00000040ab9aa824 */ /* 0x000fc400078e0210 */
[----:B--2---:R-:W-:Y:S01]  /*53d0*/  FFMA.FTZ R171, R8, R5, R11 ;  /* 0x0000000508ab7223 */ /* 0x004fe2000001000b */
[----:B------:R-:W2:Y:S01]  /*53e0*/  MUFU.EX2 R153, R153 ;  /* 0x0000009900997308 */ /* 0x000ea20000000800 */
[----:B------:R-:W-:Y:S01]  /*53f0*/  FFMA.FTZ R5, R174, UR20, -R157 ;  /* 0x00000014ae057c23 */ /* 0x000fe2000801089d */
[-C--:B------:R-:W-:Y:S01]  /*5400*/  FMUL.FTZ R133, R133, R8.reuse ;  /* 0x0000000885857220 */ /* 0x080fe20000410000 */
[C---:B---3--:R-:W-:Y:S01]  /*5410*/  FADD.FTZ R171, R152.reuse, R171 ;  /* 0x000000ab98ab7221 */ /* 0x048fe20000010000 */
[----:B------:R-:W-:Y:S01]  /*5420*/  F2FP.F16.F32.PACK_AB R152, R152, R11 ;  /* 0x0000000b9898723e */ /* 0x000fe200000000ff */
[-C--:B------:R-:W-:Y:S01]  /*5430*/  FMUL.FTZ R136, R136, R8.reuse ;  /* 0x0000000888887220 */ /* 0x080fe20000410000 */
[----:B------:R-:W-:Y:S01]  /*5440*/  FMUL.FTZ R137, R137, R8 ;  /* 0x0000000889897220 */ /* 0x000fe20000410000 */
[----:B0-----:R-:W-:Y:S01]  /*5450*/  FADD.FTZ R176, R10, R171 ;  /* 0x000000ab0ab07221 */ /* 0x001fe20000010000 */
[----:B------:R-:W0:Y:S01]  /*5460*/  MUFU.EX2 R155, R155 ;  /* 0x0000009b009b7308 */ /* 0x000e220000000800 */
[----:B----4-:R-:W-:Y:S01]  /*5470*/  FFMA.FTZ R170, R173, R6, R168 ;  /* 0x00000006adaa7223 */ /* 0x010fe200000100a8 */
[--C-:B------:R-:W-:Y:S01]  /*5480*/  FFMA.FTZ R6, R175, UR20, -R157.reuse ;  /* 0x00000014af067c23 */ /* 0x100fe2000801089d */
[----:B------:R-:W-:Y:S01]  /*5490*/  FADD.FTZ R175, R21, R176 ;  /* 0x000000b015af7221 */ /* 0x000fe20000010000 */
[-C--:B------:R-:W-:Y:S01]  /*54a0*/  FMUL.FTZ R140, R140, R8.reuse ;  /* 0x000000088c8c7220 */ /* 0x080fe20000410000 */
[-C--:B------:R-:W-:Y:S01]  /*54b0*/  FMUL.FTZ R141, R141, R8.reuse ;  /* 0x000000088d8d7220 */ /* 0x080fe20000410000 */
[-C--:B------:R-:W-:Y:S01]  /*54c0*/  FMUL.FTZ R144, R144, R8.reuse ;  /* 0x0000000890907220 */ /* 0x080fe20000410000 */
[-C--:B------:R-:W-:Y:S01]  /*54d0*/  FMUL.FTZ R145, R145, R8.reuse ;  /* 0x0000000891917220 */ /* 0x080fe20000410000 */
[----:B------:R-:W3:Y:S01]  /*54e0*/  MUFU.EX2 R172, R172 ;  /* 0x000000ac00ac7308 */ /* 0x000ee20000000800 */
[C---:B--2---:R-:W-:Y:S01]  /*54f0*/  FADD.FTZ R174, R153.reuse, R170 ;  /* 0x000000aa99ae7221 */ /* 0x044fe20000010000 */
[----:B------:R-:W-:Y:S01]  /*5500*/  FFMA.FTZ R170, R178, UR20, -R157 ;  /* 0x00000014b2aa7c23 */ /* 0x000fe2000801089d */
[----:B------:R-:W-:Y:S01]  /*5510*/  @!P2 LEA R157, R154, UR41, 0x2 ;  /* 0x000000299a9dac11 */ /* 0x000fe2000f8e10ff */
[----:B------:R-:W-:Y:S01]  /*5520*/  FMUL.FTZ R148, R148, R8 ;  /* 0x0000000894947220 */ /* 0x000fe20000410000 */
[----:B------:R-:W-:Y:S01]  /*5530*/  F2FP.F16.F32.PACK_AB R153, R153, R168 ;  /* 0x000000a89999723e */ /* 0x000fe200000000ff */
[----:B------:R-:W-:Y:S01]  /*5540*/  FMUL.FTZ R149, R149, R8 ;  /* 0x0000000895957220 */ /* 0x000fe20000410000 */
[-C--:B------:R-:W-:Y:S01]  /*5550*/  FMUL.FTZ R26, R26, R173.reuse ;  /* 0x000000ad1a1a7220 */ /* 0x080fe20000410000 */
[----:B------:R-:W2:Y:S01]  /*5560*/  MUFU.EX2 R158, R158 ;  /* 0x0000009e009e7308 */ /* 0x000ea20000000800 */
[----:B0-----:R-:W-:Y:S01]  /*5570*/  FADD.FTZ R171, R155, R174 ;  /* 0x000000ae9bab7221 */ /* 0x001fe20000010000 */
[----:B------:R-:W-:Y:S01]  /*5580*/  FADD.FTZ R174, R156, R175 ;  /* 0x000000af9cae7221 */ /* 0x000fe20000010000 */
[----:B------:R-:W-:Y:S01]  /*5590*/  @!P2 STS [R157+0x28800], R8 ;  /* 0x028800089d00a388 */ /* 0x000fe20000000800 */
[----:B------:R-:W-:Y:S01]  /*55a0*/  F2FP.F16.F32.PACK_AB R156, R15, R156 ;  /* 0x0000009c0f9c723e */ /* 0x000fe200000000ff */
[-C--:B------:R-:W-:Y:S01]  /*55b0*/  FMUL.FTZ R27, R27, R173.reuse ;  /* 0x000000ad1b1b7220 */ /* 0x080fe20000410000 */
[----:B------:R-:W-:Y:S01]  /*55c0*/  FMUL.FTZ R30, R30, R173 ;  /* 0x000000ad1e1e7220 */ /* 0x000fe20000410000 */
[----:B------:R0:W-:Y:S01]  /*55d0*/  @!P2 STS [R157+0x28820], R173 ;  /* 0x028820ad9d00a388 */ /* 0x0001e20000000800 */
[----:B------:R-:W4:Y:S01]  /*55e0*/  MUFU.EX2 R163, R163 ;  /* 0x000000a300a37308 */ /* 0x000f220000000800 */
        /* <DEDUP_REMOVED lines=8> */
[----:B--2---:R-:W-:Y:S01]  /*5670*/  FADD.FTZ R154, R158, R171 ;  /* 0x000000ab9e9a7221 */ /* 0x004fe20000010000 */
[----:B------:R-:W-:Y:S01]  /*5680*/  FADD.FTZ R171, R15, R174 ;  /* 0x000000ae0fab7221 */ /* 0x000fe20000010000 */
[-C--:B------:R-:W-:Y:S01]  /*5690*/  FMUL.FTZ R42, R42, R173.reuse ;  /* 0x000000ad2a2a7220 */ /* 0x080fe20000410000 */
[-C--:B------:R-:W-:Y:S01]  /*56a0*/  FMUL.FTZ R43, R43, R173.reuse ;  /* 0x000000ad2b2b7220 */ /* 0x080fe20000410000 */
[-C--:B------:R-:W-:Y:S01]  /*56b0*/  FMUL.FTZ R46, R46, R173.reuse ;  /* 0x000000ad2e2e7220 */ /* 0x080fe20000410000 */
[----:B------:R-:W-:Y:S01]  /*56c0*/  FADD.FTZ R174, R12, R171 ;  /* 0x000000ab0cae7221 */ /* 0x000fe20000010000 */
[-C--:B------:R-:W-:Y:S01]  /*56d0*/  FMUL.FTZ R47, R47, R173.reuse ;  /* 0x000000ad2f2f7220 */ /* 0x080fe20000410000 */
[----:B------:R-:W2:Y:S01]  /*56e0*/  MUFU.EX2 R162, R162 ;  /* 0x000000a200a27308 */ /* 0x000ea20000000800 */
[----:B----4-:R-:W-:Y:S01]  /*56f0*/  FADD.FTZ R154, R163, R154 ;  /* 0x0000009aa39a7221 */ /* 0x010fe20000010000 */
[----:B------:R-:W-:Y:S01]  /*5700*/  FADD.FTZ R11, R13, R174 ;  /* 0x000000ae0d0b7221 */ /* 0x000fe20000010000 */
[----:B0-----:R-:W-:Y:S01]  /*5710*/  F2FP.F16.F32.PACK_AB R157, R163, R158 ;  /* 0x0000009ea39d723e */ /* 0x001fe200000000ff */
[-C--:B------:R-:W-:Y:S01]  /*5720*/  FMUL.FTZ R50, R50, R173.reuse ;  /* 0x000000ad32327220 */ /* 0x080fe20000410000 */
[----:B------:R-:W-:Y:S01]  /*5730*/  F2FP.F16.F32.PACK_AB R158, R13, R12 ;  /* 0x0000000c0d9e723e */ /* 0x000fe200000000ff */
[-C--:B------:R-:W-:Y:S01]  /*5740*/  FMUL.FTZ R51, R51, R173.reuse ;  /* 0x000000ad33337220 */ /* 0x080fe20000410000 */
[-C--:B------:R-:W-:Y:S01]  /*5750*/  FMUL.FTZ R54, R54, R173.reuse ;  /* 0x000000ad36367220 */ /* 0x080fe20000410000 */
[----:B------:R-:W0:Y:S01]  /*5760*/  MUFU.EX2 R166, R166 ;  /* 0x000000a600a67308 */ /* 0x000e220000000800 */
[----:B---3--:R-:W-:Y:S01]  /*5770*/  FADD.FTZ R171, R159, R154 ;  /* 0x0000009a9fab7221 */ /* 0x008fe20000010000 */
[----:B------:R-:W-:Y:S01]  /*5780*/  F2FP.F16.F32.PACK_AB R154, R21, R10 ;  /* 0x0000000a159a723e */ /* 0x000fe200000000ff */
[----:B------:R-:W-:Y:S01]  /*5790*/  BAR.SYNC.DEFER_BLOCKING 0xf, 0x100 ;  /* 0x03c4000000007b1d */ /* 0x000fe20000010000 */
[----:B------:R-:W-:Y:S01]  /*57a0*/  FADD.FTZ R10, R160, R11 ;  /* 0x0000000ba00a7221 */ /* 0x000fe20000010000 */
[----:B------:R-:W-:Y:S01]  /*57b0*/  F2FP.F16.F32.PACK_AB R160, R161, R160 ;  /* 0x000000a0a1a0723e */ /* 0x000fe200000000ff */
[-C--:B------:R-:W-:Y:S01]  /*57c0*/  FMUL.FTZ R55, R55, R173.reuse ;  /* 0x000000ad37377220 */ /* 0x080fe20000410000 */
[----:B------:R-:W-:Y:S01]  /*57d0*/  FMUL.FTZ R58, R58, R173 ;  /* 0x000000ad3a3a7220 */ /* 0x000fe20000410000 */
[----:B------:R-:W-:Y:S01]  /*57e0*/  FADD.FTZ R11, R161, R10 ;  /* 0x0000000aa10b7221 */ /* 0x000fe20000010000 */
[----:B------:R-:W3:Y:S01]  /*57f0*/  MUFU.EX2 R167, R167 ;  /* 0x000000a700a77308 */ /* 0x000ee20000000800 */
[C---:B--2---:R-:W-:Y:S01]  /*5800*/  FADD.FTZ R171, R162.reuse, R171 ;  /* 0x000000aba2ab7221 */ /* 0x044fe20000010000 */
[----:B------:R-:W-:Y:S01]  /*5810*/  F2FP.F16.F32.PACK_AB R159, R162, R159 ;  /* 0x0000009fa29f723e */ /* 0x000fe200000000ff */
[----:B------:R-:W-:Y:S01]  /*5820*/  FADD.FTZ R10, R14, R11 ;  /* 0x0000000b0e0a7221 */ /* 0x000fe20000010000 */
        /* <DEDUP_REMOVED lines=13> */
[C---:B---3--:R-:W-:Y:S01]  /*5900*/  FADD.FTZ R168, R167.reuse, R168 ;  /* 0x000000a8a7a87221 */ /* 0x048fe20000010000 */
[----:B------:R-:W-:Y:S01]  /*5910*/  F2FP.F16.F32.PACK_AB R161, R167, R166 ;  /* 0x000000a6a7a1723e */ /* 0x000fe200000000ff */
[----:B------:R3:W-:Y:S01]  /*5920*/  STSM.16.M88.4 [R19+0x26800], R152 ;  /* 0x0268009813007844 */ /* 0x0007e20000000200 */
[-C--:B------:R-:W-:Y:S01]  /*5930*/  FMUL.FTZ R79, R79, R173.reuse ;  /* 0x000000ad4f4f7220 */ /* 0x080fe20000410000 */
[-C--:B------:R-:W-:Y:S01]  /*5940*/  FMUL.FTZ R82, R82, R173.reuse ;  /* 0x000000ad52527220 */ /* 0x080fe20000410000 */
[-C--:B------:R-:W-:Y:S01]  /*5950*/  FMUL.FTZ R83, R83, R173.reuse ;  /* 0x000000ad53537220 */ /* 0x080fe20000410000 */
[----:B------:R3:W-:Y:S01]  /*5960*/  STSM.16.M88.4 [R184], R156 ;  /* 0x0000009cb8007844 */ /* 0x0007e20000000200 */
[----:B------:R-:W4:Y:S01]  /*5970*/  MUFU.EX2 R6, R6 ;  /* 0x0000000600067308 */ /* 0x000f220000000800 */
[----:B--2---:R-:W-:Y:S01]  /*5980*/  FADD.FTZ R11, R5, R168 ;  /* 0x000000a8050b7221 */ /* 0x004fe20000010000 */
[-C--:B------:R-:W-:Y:S01]  /*5990*/  FMUL.FTZ R86, R86, R173.reuse ;  /* 0x000000ad56567220 */ /* 0x080fe20000410000 */
[-C--:B------:R-:W-:Y:S01]  /*59a0*/  FMUL.FTZ R87, R87, R173.reuse ;  /* 0x000000ad57577220 */ /* 0x080fe20000410000 */
[-C--:B------:R-:W-:Y:S01]  /*59b0*/  FMUL.FTZ R90, R90, R173.reuse ;  /* 0x000000ad5a5a7220 */ /* 0x080fe20000410000 */
[-C--:B------:R-:W-:Y:S01]  /*59c0*/  FMUL.FTZ R91, R91, R173.reuse ;  /* 0x000000ad5b5b7220 */ /* 0x080fe20000410000 */
[-C--:B------:R-:W-:Y:S01]  /*59d0*/  FMUL.FTZ R94, R94, R173.reuse ;  /* 0x000000ad5e5e7220 */ /* 0x080fe20000410000 */
[-C--:B------:R-:W-:Y:S01]  /*59e0*/  FMUL.FTZ R95, R95, R173.reuse ;  /* 0x000000ad5f5f7220 */ /* 0x080fe20000410000 */
[----:B------:R-:W2:Y:S01]  /*59f0*/  MUFU.EX2 R164, R164 ;  /* 0x000000a400a47308 */ /* 0x000ea20000000800 */
[C---:B0-----:R-:W-:Y:S01]  /*5a00*/  FADD.FTZ R13, R165.reuse, R10 ;  /* 0x0000000aa50d7221 */ /* 0x041fe20000010000 */
[----:B------:R-:W-:Y:S01]  /*5a10*/  F2FP.F16.F32.PACK_AB R162, R165, R14 ;  /* 0x0000000ea5a2723e */ /* 0x000fe200000000ff */
        /* <DEDUP_REMOVED lines=40> */
[----:B------:R-:W-:-:S05]  /*5ca0*/  FMUL.FTZ R151, R151, R173 ;  /* 0x000000ad97977220 */ /* 0x000fca0000410000 */
[----:B------:R-:W2:Y:S01]  /*5cb0*/  MUFU.EX2 R182, R182 ;  /* 0x000000b600b67308 */ /* 0x000ea20000000800 */
[C---:B0-----:R-:W-:Y:S01]  /*5cc0*/  F2FP.F16.F32.PACK_AB R166, R9.reuse, R20 ;  /* 0x0000001409a6723e */ /* 0x041fe200000000ff */
[----:B------:R-:W-:-:S06]  /*5cd0*/  FADD.FTZ R5, R9, R6 ;  /* 0x0000000609057221 */ /* 0x000fcc0000010000 */
[----:B------:R-:W0:Y:S01]  /*5ce0*/  MUFU.EX2 R183, R183 ;  /* 0x000000b700b77308 */ /* 0x000e220000000800 */
[C---:B----4-:R-:W-:Y:S01]  /*5cf0*/  FADD.FTZ R13, R179.reuse, R12 ;  /* 0x0000000cb30d7221 */ /* 0x050fe20000010000 */
[----:B------:R-:W-:-:S03]  /*5d00*/  F2FP.F16.F32.PACK_AB R165, R179, R170 ;  /* 0x000000aab3a5723e */ /* 0x000fc600000000ff */
[----:B--2---:R-:W-:Y:S01]  /*5d10*/  FADD.FTZ R10, R182, R13 ;  /* 0x0000000db60a7221 */ /* 0x004fe20000010000 */
[----:B0-----:R-:W-:-:S03]  /*5d20*/  F2FP.F16.F32.PACK_AB R167, R183, R182 ;  /* 0x000000b6b7a7723e */ /* 0x001fc600000000ff */
[----:B------:R-:W-:Y:S02]  /*5d30*/  FADD.FTZ R6, R183, R10 ;  /* 0x0000000ab7067221 */ /* 0x000fe40000010000 */
[----:B------:R3:W-:Y:S01]  /*5d40*/  STSM.16.M88.4 [R23], R164 ;  /* 0x000000a417007844 */ /* 0x0007e20000000200 */
[----:B------:R-:W-:Y:S05]  /*5d50*/  @!P0 BRA `(.L_x_3607) ;  /* 0x0000000000048947 */ /* 0x000fea0003800000 */
[----:B------:R-:W-:Y:S01]  /*5d60*/  BPT.TRAP 0x1 ;  /* 0x000000040000795c */ /* 0x000fe20000300000 */
.L_x_3607:
[----:B------:R0:W2:Y:S01]  /*5d70*/  SYNCS.PHASECHK.TRANS64.TRYWAIT P2, [UR21+0x28c50], R7 ;  /* 0x028c5007ff0075a7 */ /* 0x0000a20008040155 */
[----:B------:R-:W-:Y:S05]  /*5d80*/  @!P0 BRA `(.L_x_3608) ;  /* 0x0000000000048947 */ /* 0x000fea0003800000 */
[----:B------:R-:W-:Y:S01]  /*5d90*/  BPT.TRAP 0x1 ;  /* 0x000000040000795c */ /* 0x000fe20000300000 */
.L_x_3608:
[----:B--2---:R-:W-:Y:S05]  /*5da0*/  @P2 BRA `(.L_x_3609) ;  /* 0x0000000000082947 */ /* 0x004fea0003800000 */
[----:B------:R-:W2:Y:S02]  /*5db0*/  SYNCS.PHASECHK.TRANS64.TRYWAIT P2, [UR21+0x28c50], R7 ;  /* 0x028c5007ff0075a7 */ /* 0x000ea40008040155 */
[----:B--2---:R-:W-:Y:S05]  /*5dc0*/  @!P2 BRA `(.L_x_3610) ;  /* 0x0000009000d4a947 */ /* 0x004fea0003800000 */
.L_x_3609:
        /* <DEDUP_REMOVED lines=34> */
.L_x_3611:
[----:B------:R-:W-:Y:S01]  /*5ff0*/  UIADD3 UR21, UR21, 0x28c60, URZ ;  /* 0x00028c6015157890 */ /* 0x000fe2000fffe03f */
[----:B------:R-:W-:Y:S01]  /*6000*/  IMAD.MOV.U32 R9, RZ, RZ, R4 ;  /* 0x000000ffff097224 */ /* 0x000fe200078e0004 */
[----:B------:R-:W-:Y:S01]  /*6010*/  UMOV UR22, UR38 ;  /* 0x0000002600167c82 */ /* 0x000fe20008000000 */
[----:B--2---:R-:W-:Y:S01]  /*6020*/  IMAD.MOV.U32 R8, RZ, RZ, R3 ;  /* 0x000000ffff087224 */ /* 0x004fe200078e0003 */
[----:B------:R-:W-:-:S09]  /*6030*/  UPRMT UR21, UR40, 0x654, UR21 ;  /* 0x0000065428157896 */ /* 0x000fd20008000015 */
[----:B------:R-:W-:Y:S01]  /*6040*/  SYNCS.ARRIVE.TRANS64.RED.A1T0 RZ, [UR21], RZ ;  /* 0x000000ffffff79a7 */ /* 0x000fe20008100415 */
[----:B------:R-:W-:Y:S05]  /*6050*/  @P1 BRA `(.L_x_3612) ;  /* 0xffffffe400c41947 */ /* 0x000fea000383ffff */
.L_x_3601:
[----:B------:R-:W5:Y:S01]  /*6060*/  SHFL.BFLY PT, R0, R5, 0x2, 0x1f ;  /* 0x0c401f0005007f89 */ /* 0x000f6200000e0000 */
[----:B------:R-:W-:Y:S01]  /*6070*/  IMAD.MOV R10, RZ, RZ, -R18 ;  /* 0x000000ffff0a7224 */ /* 0x000fe200078e0a12 */
[----:B------:R-:W-:Y:S01]  /*6080*/  UIADD3 UR36, UR36, 0x1, URZ ;  /* 0x0000000124247890 */ /* 0x000fe2000fffe03f */
[----:B------:R-:W-:Y:S01]  /*6090*/  IMAD.U32 R13, RZ, RZ, UR20 ;  /* 0x00000014ff0d7e24 */ /* 0x000fe2000f8e00ff */
[----:B01234-:R-:W0:Y:S01]  /*60a0*/  SHFL.BFLY PT, R7, R6, 0x2, 0x1f ;  /* 0x0c401f0006077f89 */ /* 0x01fe2200000e0000 */
[----:B------:R-:W-:Y:S01]  /*60b0*/  IMAD.MOV.U32 R21, RZ, RZ, -0x800000 ;  /* 0xff800000ff157424 */ /* 0x000fe200078e00ff */
[----:B------:R-:W-:Y:S08]  /*60c0*/  BAR.ARV 0x8, 0x100 ;  /* 0x0204000000007b1d */ /* 0x000ff00000002000 */
[----:B------:R-:W-:Y:S01]  /*60d0*/  BAR.SYNC.DEFER_BLOCKING 0xf, 0x100 ;  /* 0x03c4000000007b1d */ /* 0x000fe20000010000 */
[----:B------:R-:W-:Y:S01]  /*60e0*/  ISETP.NE.AND P0, PT, R17, R10, PT ;  /* 0x0000000a1100720c */ /* 0x000fe20003f05270 */
[----:B------:R-:W-:-:S02]  /*60f0*/  IMAD.MOV.U32 R20, RZ, RZ, -0x800000 ;  /* 0xff800000ff147424 */ /* 0x000fc400078e00ff */
[----:B-----5:R-:W-:Y:S01]  /*6100*/  FADD.FTZ R0, R0, R5 ;  /* 0x0000000500007221 */ /* 0x020fe20000010000 */
[----:B0-----:R-:W-:-:S04]  /*6110*/  FADD.FTZ R8, R7, R6 ;  /* 0x0000000607087221 */ /* 0x001fc80000010000 */
[----:B------:R-:W0:Y:S01]  /*6120*/  SHFL.BFLY PT, R9, R0, 0x1, 0x1f ;  /* 0x0c201f0000097f89 */ /* 0x000e2200000e0000 */
[----:B------:R-:W-:-:S03]  /*6130*/  IMAD.MOV.U32 R7, RZ, RZ, RZ ;  /* 0x000000ffff077224 */ /* 0x000fc600078e00ff */
[----:B------:R-:W1:Y:S01]  /*6140*/  SHFL.BFLY PT, R11, R8, 0x1, 0x1f ;  /* 0x0c201f00080b7f89 */ /* 0x000e6200000e0000 */
[----:B0-----:R-:W-:Y:S01]  /*6150*/  FADD.FTZ R9, R0, R9 ;  /* 0x0000000900097221 */ /* 0x001fe20000010000 */
[----:B------:R-:W-:Y:S02]  /*6160*/  IMAD.MOV.U32 R0, RZ, RZ, RZ ;  /* 0x000000ffff007224 */ /* 0x000fe400078e00ff */
[----:B-1----:R-:W-:Y:S02]  /*6170*/  FADD.FTZ R5, R8, R11 ;  /* 0x0000000b08057221 */ /* 0x002fe40000010000 */
[----:B------:R-:W-:Y:S02]  /*6180*/  FSETP.NE.FTZ.AND P1, PT, R9, RZ, PT ;  /* 0x000000ff0900720b */ /* 0x000fe40003f35000 */
[----:B------:R-:W-:Y:S01]  /*6190*/  MOV R11, UR38 ;  /* 0x00000026000b7c02 */ /* 0x000fe20008000f00 */
[----:B------:R-:W-:Y:S01]  /*61a0*/  UIADD3 UR38, UR38, 0x1, URZ ;  /* 0x0000000126267890 */ /* 0x000fe2000fffe03f */
[----:B------:R-:W-:-:S03]  /*61b0*/  FSETP.NE.FTZ.AND P2, PT, R5, RZ, PT ;  /* 0x000000ff0500720b */ /* 0x000fc60003f55000 */
[----:B------:R-:W-:Y:S01]  /*61c0*/  @!P0 IMAD R6, R11, 0x40, R16 ;  /* 0x000000400b068824 */ /* 0x000fe200078e0210 */
[----:B------:R-:W-:Y:S01]  /*61d0*/  UISETP.NE.AND UP0, UPT, UR38, 0x2, UPT ;  /* 0x000000022600788c */ /* 0x000fe2000bf05270 */
[----:B------:R-:W-:-:S03]  /*61e0*/  IMAD.U32 R11, RZ, RZ, UR20 ;  /* 0x00000014ff0b7e24 */ /* 0x000fc6000f8e00ff */
[----:B------:R-:W-:Y:S01]  /*61f0*/  @!P0 LEA R6, R6, UR41, 0x2 ;  /* 0x0000002906068c11 */ /* 0x000fe2000f8e10ff */
[----:B------:R-:W0:Y:S01]  /*6200*/  @P1 MUFU.RCP R7, R9 ;  /* 0x0000000900071308 */ /* 0x000e220000001000 */
[----:B------:R-:W-:Y:S02]  /*6210*/  USEL UR4, URZ, 0x1, UP0 ;  /* 0x000000013f047887 */ /* 0x000fe40008000000 */
[----:B------:R-:W-:Y:S02]  /*6220*/  USEL UR38, UR38, URZ, UP0 ;  /* 0x0000003f26267287 */ /* 0x000fe40008000000 */
[----:B------:R-:W-:-:S03]  /*6230*/  ULOP3.LUT UR37, UR37, UR4, URZ, 0x3c, !UPT ;  /* 0x0000000425257292 */ /* 0x000fc6000f8e3c3f */
[----:B------:R-:W1:Y:S08]  /*6240*/  @P2 MUFU.RCP R0, R5 ;  /* 0x0000000500002308 */ /* 0x000e700000001000 */
[----:B------:R-:W-:Y:S01]  /*6250*/  @P2 MUFU.LG2 R5, R5 ;  /* 0x0000000500052308 */ /* 0x000fe20000000c00 */
[-C--:B0-----:R-:W-:Y:S01]  /*6260*/  FMUL.FTZ R171, R28, R7.reuse ;  /* 0x000000071cab7220 */ /* 0x081fe20000410000 */
[-C--:B------:R-:W-:Y:S01]  /*6270*/  FMUL.FTZ R28, R29, R7.reuse ;  /* 0x000000071d1c7220 */ /* 0x080fe20000410000 */
[----:B------:R-:W-:Y:S01]  /*6280*/  @!P0 STS [R6+0x28800], R7 ;  /* 0x0288000706008388 */ /* 0x000fe20000000800 */
[-C--:B------:R-:W-:Y:S01]  /*6290*/  FMUL.FTZ R172, R24, R7.reuse ;  /* 0x0000000718ac7220 */ /* 0x080fe20000410000 */
[-C--:B------:R-:W-:Y:S01]  /*62a0*/  FMUL.FTZ R170, R25, R7.reuse ;  /* 0x0000000719aa7220 */ /* 0x080fe20000410000 */
[-C--:B------:R-:W-:Y:S01]  /*62b0*/  FMUL.FTZ R169, R32, R7.reuse ;  /* 0x0000000720a97220 */ /* 0x080fe20000410000 */
[-C--:B------:R-:W-:Y:S01]  /*62c0*/  FMUL.FTZ R166, R33, R7.reuse ;  /* 0x0000000721a67220 */ /* 0x080fe20000410000 */
[----:B------:R-:W0:Y:S01]  /*62d0*/  @P1 MUFU.LG2 R29, R9 ;  /* 0x00000009001d1308 */ /* 0x000e220000000c00 */
        /* <DEDUP_REMOVED lines=59> */
[----:B-1----:R-:W-:Y:S01]  /*6690*/  @P1 FMUL.FTZ R6, R11, 0.69314718246459960938 ;  /* 0x3f3172180b061820 */ /* 0x002fe20000410000 */
[----:B------:R-:W-:Y:S01]  /*66a0*/  @P2 FMUL.FTZ R7, R13, 0.69314718246459960938 ;  /* 0x3f3172180d072820 */ /* 0x000fe20000410000 */
[----:B0-----:R-:W-:Y:S01]  /*66b0*/  @P1 FMUL.FTZ R29, R29, 0.69314718246459960938 ;  /* 0x3f3172181d1d1820 */ /* 0x001fe20000410000 */
[----:B------:R-:W-:Y:S01]  /*66c0*/  @P2 FMUL.FTZ R32, R5, 0.69314718246459960938 ;  /* 0x3f31721805202820 */ /* 0x000fe20000410000 */
        /* <DEDUP_REMOVED lines=63> */
[----:B------:R-:W-:Y:S06]  /*6ac0*/  BAR.ARV 0xe, 0x100 ;  /* 0x0384000000007b1d */ /* 0x000fec0000002000 */
[----:B------:R-:W-:Y:S01]  /*6ad0*/  PLOP3.LUT P0, PT, PT, PT, PT, 0x8, 0x0 ;  /* 0x000000000000781c */ /* 0x000fe20003f0e170 */
[----:B------:R-:W-:Y:S01]  /*6ae0*/  FMUL.FTZ R0, R151, R0 ;  /* 0x0000000097007220 */ /* 0x000fe20000410000 */
[----:B------:R-:W-:Y:S01]  /*6af0*/  @P1 FFMA.FTZ R21, R6, R3, R29 ;  /* 0x0000000306151223 */ /* 0x000fe2000001001d */
[----:B------:R-:W-:-:S10]  /*6b00*/  @P2 FFMA.FTZ R20, R7, R4, R32 ;  /* 0x0000000407142223 */ /* 0x000fd40000010020 */
.L_x_3578:
[----:B------:R-:W0:Y:S08]  /*6b10*/  S2UR UR40, SR_CgaCtaId ;  /* 0x00000000002879c3 */ /* 0x000e300000008800 */
[----:B------:R-:W-:Y:S06]  /*6b20*/  BAR.SYNC.DEFER_BLOCKING 0x5, 0x180 ;  /* 0x0146000000007b1d */ /* 0x000fec0000010000 */
[----:B------:R-:W-:Y:S01]  /*6b30*/  UMOV UR41, 0x400 ;  /* 0x0000040000297882 */ /* 0x000fe20000000000 */
[----:B------:R-:W-:Y:S01]  /*6b40*/  BSSY B0, `(.L_x_3613) ;  /* 0x00002f9000007945 */ /* 0x000fe20003800000 */
[----:B0-----:R-:W-:-:S09]  /*6b50*/  ULEA UR41, UR40, UR41, 0x18 ;  /* 0x0000002928297291 */ /* 0x001fd2000f8ec03f */
[----:B------:R-:W0:Y:S02]  /*6b60*/  LDS.128 R4, [UR41+0x28cd0] ;  /* 0x028cd029ff047984 */ /* 0x000e240008000c00 */
[----:B0-----:R-:W-:Y:S02]  /*6b70*/  R2UR UR5, R5 ;  /* 0x00000000050572ca */ /* 0x001fe400000e0000 */
[----:B------:R-:W-:Y:S02]  /*6b80*/  R2UR UR6, R6 ;  /* 0x00000000060672ca */ /* 0x000fe400000e0000 */
[----:B------:R-:W-:Y:S01]  /*6b90*/  R2UR UR7, R7 ;  /* 0x00000000070772ca */ /* 0x000fe200000e0000 */
[----:B------:R-:W-:Y:S06]  /*6ba0*/  BAR.ARV 0x4, 0x180 ;  /* 0x0106000000007b1d */ /* 0x000fec0000002000 */
[----:B------:R-:W-:Y:S08]  /*6bb0*/  @P0 BRA `(.L_x_3614) ;  /* 0x0000002000300947 */ /* 0x000ff00003800000 */
[----:B------:R-:W0:Y:S08]  /*6bc0*/  S2UR UR4, SR_SWINHI ;  /* 0x00000000000479c3 */ /* 0x000e300000002f00 */
[----:B------:R-:W-:Y:S01]  /*6bd0*/  BAR.SYNC.DEFER_BLOCKING 0x1, 0x100 ;  /* 0x0044000000007b1d */ /* 0x000fe20000010000 */
        /* <DEDUP_REMOVED lines=17> */
[----:B------:R-:W-:Y:S01]  /*6cf0*/  ULDC.64 UR8, c[0x0][0xc00] ;  /* 0x0003000000087ab9 */ /* 0x000fe20000000a00 */
[----:B------:R-:W-:Y:S01]  /*6d00*/  F2FP.F16.F32.PACK_AB R67, R71, R70 ;  /* 0x000000464743723e */ /* 0x000fe200000000ff */
[----:B------:R-:W-:Y:S01]  /*6d10*/  UISETP.NE.U32.AND UP0, UPT, UR8, URZ, UPT ;  /* 0x0000003f0800728c */ /* 0x000fe2000bf05070 */
[----:B------:R-:W-:Y:S01]  /*6d20*/  IMAD.WIDE R4, R196, 0x2, R174 ;  /* 0x00000002c4047825 */ /* 0x000fe200078e02ae */
[----:B------:R-:W-:-:S02]  /*6d30*/  F2FP.F16.F32.PACK_AB R73, R75, R74 ;  /* 0x0000004a4b49723e */ /* 0x000fc400000000ff */
[----:B------:R-:W-:Y:S01]  /*6d40*/  F2FP.F16.F32.PACK_AB R80, R81, R80 ;  /* 0x000000505150723e */ /* 0x000fe200000000ff */
[----:B------:R-:W-:Y:S01]  /*6d50*/  UISETP.NE.AND.EX UP0, UPT, UR9, URZ, UPT, UP0 ;  /* 0x0000003f0900728c */ /* 0x000fe2000bf05300 */
[C---:B------:R-:W-:Y:S02]  /*6d60*/  IADD3 R173, P1, R4.reuse, 0x20, RZ ;  /* 0x0000002004ad7810 */ /* 0x040fe40007f3e0ff */
[C---:B------:R-:W-:Y:S01]  /*6d70*/  IADD3 R177, P0, R4.reuse, 0x40, RZ ;  /* 0x0000004004b17810 */ /* 0x040fe20007f1e0ff */
[----:B------:R-:W-:Y:S01]  /*6d80*/  ULDC.64 UR8, c[0x0][0xc00] ;  /* 0x0003000000087ab9 */ /* 0x000fe20000000a00 */
[----:B------:R-:W-:Y:S01]  /*6d90*/  LOP3.LUT R36, R173, 0x380, RZ, 0xc0, !PT ;  /* 0x00000380ad247812 */ /* 0x000fe200078ec0ff */
[----:B------:R-:W-:Y:S01]  /*6da0*/  IMAD.X R37, RZ, RZ, R5, P1 ;  /* 0x000000ffff257224 */ /* 0x000fe200008e0605 */
[----:B------:R-:W-:Y:S01]  /*6db0*/  IADD3 R183, P6, R4, 0x2020, RZ ;  /* 0x0000202004b77810 */ /* 0x000fe20007fde0ff */
[----:B------:R-:W-:Y:S01]  /*6dc0*/  UIMAD.WIDE UR8, UR42, 0x4, UR8 ;  /* 0x000000042a0878a5 */ /* 0x000fe2000f8e0208 */
[----:B------:R-:W-:-:S02]  /*6dd0*/  IADD3.X R41, RZ, R5, RZ, P0, !PT ;  /* 0x00000005ff297210 */ /* 0x000fc400007fe4ff */
[----:B------:R-:W-:Y:S01]  /*6de0*/  SHF.R.U64 R36, R36, 0x3, RZ ;  /* 0x0000000324247819 */ /* 0x000fe200000012ff */
[--C-:B------:R-:W-:Y:S01]  /*6df0*/  IMAD.X R53, RZ, RZ, R5.reuse, P6 ;  /* 0x000000ffff357224 */ /* 0x100fe200030e0605 */
[C---:B------:R-:W-:Y:S02]  /*6e00*/  IADD3 R6, P0, R4.reuse, 0x4020, RZ ;  /* 0x0000402004067810 */ /* 0x040fe40007f1e0ff */
[C---:B------:R-:W-:Y:S02]  /*6e10*/  LOP3.LUT R29, R4.reuse, 0x380, RZ, 0xc0, !PT ;  /* 0x00000380041d7812 */ /* 0x040fe400078ec0ff */
[C---:B------:R-:W-:Y:S01]  /*6e20*/  IADD3 R179, P4, R4.reuse, 0x60, RZ ;  /* 0x0000006004b37810 */ /* 0x040fe20007f9e0ff */
[--C-:B------:R-:W-:Y:S01]  /*6e30*/  IMAD.X R107, RZ, RZ, R5.reuse, P0 ;  /* 0x000000ffff6b7224 */ /* 0x100fe200000e0605 */
[C---:B------:R-:W-:Y:S02]  /*6e40*/  IADD3 R181, P3, R4.reuse, 0x2000, RZ ;  /* 0x0000200004b57810 */ /* 0x040fe40007f7e0ff */
[C---:B------:R-:W-:Y:S01]  /*6e50*/  IADD3 R205, P5, R4.reuse, 0x2040, RZ ;  /* 0x0000204004cd7810 */ /* 0x040fe20007fbe0ff */
[--C-:B------:R-:W-:Y:S01]  /*6e60*/  IMAD.X R45, RZ, RZ, R5.reuse, P4 ;  /* 0x000000ffff2d7224 */ /* 0x100fe200020e0605 */
[C---:B------:R-:W-:Y:S01]  /*6e70*/  IADD3 R207, P2, R4.reuse, 0x2060, RZ ;  /* 0x0000206004cf7810 */ /* 0x040fe20007f5e0ff */
[--C-:B------:R-:W-:Y:S01]  /*6e80*/  IMAD.X R49, RZ, RZ, R5.reuse, P3 ;  /* 0x000000ffff317224 */ /* 0x100fe200018e0605 */
[C---:B------:R-:W-:Y:S01]  /*6e90*/  IADD3 R209, P1, R4.reuse, 0x4000, RZ ;  /* 0x0000400004d17810 */ /* 0x040fe20007f3e0ff */
[--C-:B------:R-:W-:Y:S01]  /*6ea0*/  IMAD.X R95, RZ, RZ, R5.reuse, P5 ;  /* 0x000000ffff5f7224 */ /* 0x100fe200028e0605 */
[----:B------:R-:W-:Y:S01]  /*6eb0*/  IADD3 R7, P6, R4, 0x6000, RZ ;  /* 0x0000600004077810 */ /* 0x000fe20007fde0ff */
[--C-:B------:R-:W-:Y:S01]  /*6ec0*/  IMAD.X R99, RZ, RZ, R5.reuse, P2 ;  /* 0x000000ffff637224 */ /* 0x100fe200010e0605 */
[----:B------:R-:W-:Y:S01]  /*6ed0*/  LOP3.LUT R36, R36, R173, RZ, 0x3c, !PT ;  /* 0x000000ad24247212 */ /* 0x000fe200078e3cff */
[----:B------:R-:W-:Y:S01]  /*6ee0*/  IMAD.X R103, RZ, RZ, R5, P1 ;  /* 0x000000ffff677224 */ /* 0x000fe200008e0605 */
[----:B------:R-:W-:-:S02]  /*6ef0*/  LOP3.LUT R173, R6, 0x380, RZ, 0xc0, !PT ;  /* 0x0000038006ad7812 */ /* 0x000fc400078ec0ff */
[----:B------:R-:W-:Y:S02]  /*6f00*/  SHF.R.U64 R29, R29, 0x3, RZ ;  /* 0x000000031d1d7819 */ /* 0x000fe400000012ff */
[----:B------:R-:W-:Y:S02]  /*6f10*/  LOP3.LUT R118, R7, 0x380, RZ, 0xc0, !PT ;  /* 0x0000038007767812 */ /* 0x000fe400078ec0ff */
[C---:B------:R-:W-:Y:S02]  /*6f20*/  IADD3 R110, P4, R4.reuse, 0x4040, RZ ;  /* 0x00004040046e7810 */ /* 0x040fe40007f9e0ff */
[C---:B------:R-:W-:Y:S02]  /*6f30*/  IADD3 R114, P3, R4.reuse, 0x4060, RZ ;  /* 0x0000406004727810 */ /* 0x040fe40007f7e0ff */
[C---:B------:R-:W-:Y:S01]  /*6f40*/  IADD3 R3, P5, R4.reuse, 0x6020, RZ ;  /* 0x0000602004037810 */ /* 0x040fe20007fbe0ff */
[--C-:B------:R-:W-:Y:S01]  /*6f50*/  IMAD.X R111, RZ, RZ, R5.reuse, P4 ;  /* 0x000000ffff6f7224 */ /* 0x100fe200020e0605 */
[C---:B------:R-:W-:Y:S01]  /*6f60*/  IADD3 R32, P2, R4.reuse, 0x6040, RZ ;  /* 0x0000604004207810 */ /* 0x040fe20007f5e0ff */
[--C-:B------:R-:W-:Y:S01]  /*6f70*/  IMAD.X R115, RZ, RZ, R5.reuse, P3 ;  /* 0x000000ffff737224 */ /* 0x100fe200018e0605 */
[----:B------:R-:W-:Y:S01]  /*6f80*/  IADD3 R151, P1, R4, 0x6060, RZ ;  /* 0x0000606004977810 */ /* 0x000fe20007f3e0ff */
[----:B------:R-:W-:Y:S01]  /*6f90*/  IMAD.X R123, RZ, RZ, R5, P5 ;  /* 0x000000ffff7b7224 */ /* 0x000fe200028e0605 */
[----:B------:R-:W-:-:S02]  /*6fa0*/  SHF.R.U64 R173, R173, 0x3, RZ ;  /* 0x00000003adad7819 */ /* 0x000fc400000012ff */
[----:B------:R-:W-:Y:S01]  /*6fb0*/  LOP3.LUT R4, R29, R4, RZ, 0x3c, !PT ;  /* 0x000000041d047212 */ /* 0x000fe200078e3cff */
[--C-:B------:R-:W-:Y:S01]  /*6fc0*/  IMAD.X R29, RZ, RZ, R5.reuse, P2 ;  /* 0x000000ffff1d7224 */ /* 0x100fe200010e0605 */
[----:B------:R-:W-:Y:S01]  /*6fd0*/  LOP3.LUT R40, R177, 0x380, RZ, 0xc0, !PT ;  /* 0x00000380b1287812 */ /* 0x000fe200078ec0ff */
[----:B------:R-:W-:Y:S01]  /*6fe0*/  IMAD.X R33, RZ, RZ, R5, P1 ;  /* 0x000000ffff217224 */ /* 0x000fe200008e0605 */
[----:B------:R-:W-:Y:S02]  /*6ff0*/  LOP3.LUT R44, R179, 0x380, RZ, 0xc0, !PT ;  /* 0x00000380b32c7812 */ /* 0x000fe400078ec0ff */
[----:B------:R-:W-:Y:S02]  /*7000*/  SHF.R.U64 R118, R118, 0x3, RZ ;  /* 0x0000000376767819 */ /* 0x000fe400000012ff */
[----:B------:R-:W-:Y:S02]  /*7010*/  LOP3.LUT R48, R181, 0x380, RZ, 0xc0, !PT ;  /* 0x00000380b5307812 */ /* 0x000fe400078ec0ff */
[----:B------:R-:W-:-:S02]  /*7020*/  LOP3.LUT R106, R173, R6, RZ, 0x3c, !PT ;  /* 0x00000006ad6a7212 */ /* 0x000fc400078e3cff */
[-C--:B------:R-:W-:Y:S02]  /*7030*/  IADD3.X R119, RZ, R5.reuse, RZ, P6, !PT ;  /* 0x00000005ff777210 */ /* 0x080fe400037fe4ff */
[----:B------:R-:W-:Y:S02]  /*7040*/  SHF.R.U64 R40, R40, 0x3, RZ ;  /* 0x0000000328287819 */ /* 0x000fe400000012ff */
[----:B------:R-:W-:Y:S02]  /*7050*/  LOP3.LUT R52, R183, 0x380, RZ, 0xc0, !PT ;  /* 0x00000380b7347812 */ /* 0x000fe400078ec0ff */
[----:B------:R-:W-:Y:S02]  /*7060*/  MOV R173, R4 ;  /* 0x0000000400ad7202 */ /* 0x000fe40000000f00 */
[----:B------:R-:W-:Y:S02]  /*7070*/  SHF.R.U64 R44, R44, 0x3, RZ ;  /* 0x000000032c2c7819 */ /* 0x000fe400000012ff */
[----:B------:R-:W-:-:S02]  /*7080*/  LOP3.LUT R94, R205, 0x380, RZ, 0xc0, !PT ;  /* 0x00000380cd5e7812 */ /* 0x000fc400078ec0ff */
[----:B------:R-:W-:Y:S02]  /*7090*/  LOP3.LUT R118, R118, R7, RZ, 0x3c, !PT ;  /* 0x0000000776767212 */ /* 0x000fe400078e3cff */
[----:B------:R-:W-:Y:S02]  /*70a0*/  F2FP.F16.F32.PACK_AB R5, R27, R26 ;  /* 0x0000001a1b05723e */ /* 0x000fe400000000ff */
[----:B------:R-:W-:Y:S02]  /*70b0*/  LOP3.LUT R98, R207, 0x380, RZ, 0xc0, !PT ;  /* 0x00000380cf627812 */ /* 0x000fe400078ec0ff */
[----:B------:R-:W-:Y:S02]  /*70c0*/  F2FP.F16.F32.PACK_AB R4, R170, R172 ;  /* 0x000000acaa04723e */ /* 0x000fe400000000ff */
[----:B------:R-:W-:Y:S02]  /*70d0*/  LOP3.LUT R26, R3, 0x380, RZ, 0xc0, !PT ;  /* 0x00000380031a7812 */ /* 0x000fe400078ec0ff */
[----:B------:R-:W-:-:S02]  /*70e0*/  LOP3.LUT R27, R32, 0x380, RZ, 0xc0, !PT ;  /* 0x00000380201b7812 */ /* 0x000fc400078ec0ff */
[----:B------:R-:W-:Y:S02]  /*70f0*/  F2FP.F16.F32.PACK_AB R6, R28, R171 ;  /* 0x000000ab1c06723e */ /* 0x000fe400000000ff */
[----:B------:R-:W-:Y:S02]  /*7100*/  F2FP.F16.F32.PACK_AB R7, R31, R30 ;  /* 0x0000001e1f07723e */ /* 0x000fe400000000ff */
[----:B------:R-:W-:Y:S02]  /*7110*/  SHF.R.U64 R48, R48, 0x3, RZ ;  /* 0x0000000330307819 */ /* 0x000fe400000012ff */
[----:B------:R-:W-:Y:S01]  /*7120*/  LOP3.LUT R102, R209, 0x380, RZ, 0xc0, !PT ;  /* 0x00000380d1667812 */ /* 0x000fe200078ec0ff */
[----:B------:R0:W-:Y:S01]  /*7130*/  STSM.16.M88.4 [R173], R4 ;  /* 0x00000004ad007844 */ /* 0x0001e20000000200 */
[----:B------:R-:W-:Y:S02]  /*7140*/  LOP3.LUT R40, R40, R177, RZ, 0x3c, !PT ;  /* 0x000000b128287212 */ /* 0x000fe400078e3cff */
[----:B------:R-:W-:-:S02]  /*7150*/  SHF.R.U64 R52, R52, 0x3, RZ ;  /* 0x0000000334347819 */ /* 0x000fc400000012ff */
[----:B------:R-:W-:Y:S02]  /*7160*/  LOP3.LUT R44, R44, R179, RZ, 0x3c, !PT ;  /* 0x000000b32c2c7212 */ /* 0x000fe400078e3cff */
[----:B------:R-:W-:Y:S02]  /*7170*/  SHF.R.U64 R94, R94, 0x3, RZ ;  /* 0x000000035e5e7819 */ /* 0x000fe400000012ff */
[----:B------:R-:W-:Y:S02]  /*7180*/  LOP3.LUT R177, R110, 0x380, RZ, 0xc0, !PT ;  /* 0x000003806eb17812 */ /* 0x000fe400078ec0ff */
[----:B------:R-:W-:Y:S02]  /*7190*/  SHF.R.U64 R98, R98, 0x3, RZ ;  /* 0x0000000362627819 */ /* 0x000fe400000012ff */
[----:B------:R-:W-:Y:S02]  /*71a0*/  LOP3.LUT R179, R114, 0x380, RZ, 0xc0, !PT ;  /* 0x0000038072b37812 */ /* 0x000fe400078ec0ff */
[----:B------:R-:W-:-:S02]  /*71b0*/  SHF.R.U64 R26, R26, 0x3, RZ ;  /* 0x000000031a1a7819 */ /* 0x000fc400000012ff */
[----:B------:R-:W-:Y:S02]  /*71c0*/  SHF.R.U64 R27, R27, 0x3, RZ ;  /* 0x000000031b1b7819 */ /* 0x000fe400000012ff */
[----:B------:R-:W-:Y:S02]  /*71d0*/  LOP3.LUT R48, R48, R181, RZ, 0x3c, !PT ;  /* 0x000000b530307212 */ /* 0x000fe400078e3cff */
[----:B------:R-:W-:Y:S02]  /*71e0*/  SHF.R.U64 R102, R102, 0x3, RZ ;  /* 0x0000000366667819 */ /* 0x000fe400000012ff */
[----:B------:R-:W-:Y:S02]  /*71f0*/  LOP3.LUT R52, R52, R183, RZ, 0x3c, !PT ;  /* 0x000000b734347212 */ /* 0x000fe400078e3cff */
[----:B------:R-:W-:Y:S02]  /*7200*/  MOV R36, R36 ;  /* 0x0000002400247202 */ /* 0x000fe40000000f00 */
[----:B0-----:R-:W-:-:S02]  /*7210*/  F2FP.F16.F32.PACK_AB R4, R166, R169 ;  /* 0x000000a9a604723e */ /* 0x001fc400000000ff */
[----:B------:R-:W-:Y:S02]  /*7220*/  F2FP.F16.F32.PACK_AB R5, R35, R34 ;  /* 0x000000222305723e */ /* 0x000fe400000000ff */
[----:B------:R-:W-:Y:S02]  /*7230*/  F2FP.F16.F32.PACK_AB R6, R8, R167 ;  /* 0x000000a70806723e */ /* 0x000fe400000000ff */
[----:B------:R-:W-:Y:S02]  /*7240*/  F2FP.F16.F32.PACK_AB R7, R39, R38 ;  /* 0x000000262707723e */ /* 0x000fe400000000ff */
[----:B------:R-:W-:Y:S02]  /*7250*/  LOP3.LUT R94, R94, R205, RZ, 0x3c, !PT ;  /* 0x000000cd5e5e7212 */ /* 0x000fe400078e3cff */
[----:B------:R-:W-:Y:S01]  /*7260*/  SHF.R.U64 R177, R177, 0x3, RZ ;  /* 0x00000003b1b17819 */ /* 0x000fe200000012ff */
[----:B------:R0:W-:Y:S01]  /*7270*/  STSM.16.M88.4 [R36], R4 ;  /* 0x0000000424007844 */ /* 0x0001e20000000200 */
[----:B------:R-:W-:-:S02]  /*7280*/  MOV R40, R40 ;  /* 0x0000002800287202 */ /* 0x000fc40000000f00 */
[----:B------:R-:W-:Y:S02]  /*7290*/  F2FP.F16.F32.PACK_AB R8, R164, R168 ;  /* 0x000000a8a408723e */ /* 0x000fe400000000ff */
[----:B------:R-:W-:Y:S02]  /*72a0*/  LOP3.LUT R98, R98, R207, RZ, 0x3c, !PT ;  /* 0x000000cf62627212 */ /* 0x000fe400078e3cff */
[----:B------:R-:W-:Y:S01]  /*72b0*/  SHF.R.U64 R179, R179, 0x3, RZ ;  /* 0x00000003b3b37819 */ /* 0x000fe200000012ff */
[----:B------:R1:W-:Y:S01]  /*72c0*/  STSM.16.M88.4 [R40], R8 ;  /* 0x0000000828007844 */ /* 0x0003e20000000200 */
[----:B------:R-:W-:Y:S02]  /*72d0*/  LOP3.LUT R170, R151, 0x380, RZ, 0xc0, !PT ;  /* 0x0000038097aa7812 */ /* 0x000fe400078ec0ff */
[----:B------:R-:W-:Y:S02]  /*72e0*/  LOP3.LUT R122, R26, R3, RZ, 0x3c, !PT ;  /* 0x000000031a7a7212 */ /* 0x000fe400078e3cff */
[----:B------:R-:W-:-:S02]  /*72f0*/  LOP3.LUT R28, R27, R32, RZ, 0x3c, !PT ;  /* 0x000000201b1c7212 */ /* 0x000fc400078e3cff */
[----:B------:R-:W-:Y:S01]  /*7300*/  MOV R44, R44 ;  /* 0x0000002c002c7202 */ /* 0x000fe20000000f00 */
[----:B0-----:R-:W-:Y:S01]  /*7310*/  IMAD.U32 R4, RZ, RZ, UR8 ;  /* 0x00000008ff047e24 */ /* 0x001fe2000f8e00ff */
[----:B------:R-:W-:Y:S01]  /*7320*/  LOP3.LUT R102, R102, R209, RZ, 0x3c, !PT ;  /* 0x000000d166667212 */ /* 0x000fe200078e3cff */
[----:B------:R-:W-:Y:S01]  /*7330*/  IMAD.U32 R5, RZ, RZ, UR9 ;  /* 0x00000009ff057e24 */ /* 0x000fe2000f8e00ff */
[----:B------:R-:W-:Y:S01]  /*7340*/  MOV R48, R48 ;  /* 0x0000003000307202 */ /* 0x000fe20000000f00 */
[----:B------:R0:W-:Y:S01]  /*7350*/  STSM.16.M88.4 [R44], R12 ;  /* 0x0000000c2c007844 */ /* 0x0001e20000000200 */
[----:B------:R-:W-:Y:S01]  /*7360*/  F2FP.F16.F32.PACK_AB R26, R61, R60 ;  /* 0x0000003c3d1a723e */ /* 0x000fe200000000ff */
[----:B------:R-:W-:Y:S01]  /*7370*/  ULDC.64 UR8, c[0x0][0xc08] ;  /* 0x0003020000087ab9 */ /* 0x000fe20000000a00 */
[----:B------:R-:W-:Y:S02]  /*7380*/  F2FP.F16.F32.PACK_AB R27, R63, R62 ;  /* 0x0000003e3f1b723e */ /* 0x000fe400000000ff */
[----:B------:R-:W-:-:S02]  /*7390*/  MOV R52, R52 ;  /* 0x0000003400347202 */ /* 0x000fc40000000f00 */
[----:B------:R-:W-:Y:S01]  /*73a0*/  LOP3.LUT R110, R177, R110, RZ, 0x3c, !PT ;  /* 0x0000006eb16e7212 */ /* 0x000fe200078e3cff */
[----:B------:R2:W-:Y:S01]  /*73b0*/  STSM.16.M88.4 [R48], R24 ;  /* 0x0000001830007844 */ /* 0x0005e20000000200 */
[----:B------:R-:W-:Y:S02]  /*73c0*/  MOV R94, R94 ;  /* 0x0000005e005e7202 */ /* 0x000fe40000000f00 */
[----:B------:R-:W-:Y:S01]  /*73d0*/  F2FP.F16.F32.PACK_AB R74, R77, R76 ;  /* 0x0000004c4d4a723e */ /* 0x000fe200000000ff */
[----:B------:R-:W-:Y:S01]  /*73e0*/  STSM.16.M88.4 [R52], R64 ;  /* 0x0000004034007844 */ /* 0x000fe20000000200 */
[----:B------:R-:W-:Y:S02]  /*73f0*/  F2FP.F16.F32.PACK_AB R75, R79, R78 ;  /* 0x0000004e4f4b723e */ /* 0x000fe400000000ff */
[----:B------:R-:W-:Y:S02]  /*7400*/  F2FP.F16.F32.PACK_AB R81, R83, R82 ;  /* 0x000000525351723e */ /* 0x000fe400000000ff */
[----:B------:R-:W-:Y:S01]  /*7410*/  F2FP.F16.F32.PACK_AB R88, R89, R88 ;  /* 0x000000585958723e */ /* 0x000fe200000000ff */
[----:B------:R-:W-:Y:S01]  /*7420*/  STSM.16.M88.4 [R94], R72 ;  /* 0x000000485e007844 */ /* 0x000fe20000000200 */
[----:B------:R-:W-:-:S02]  /*7430*/  LOP3.LUT R114, R179, R114, RZ, 0x3c, !PT ;  /* 0x00000072b3727212 */ /* 0x000fc400078e3cff */
[----:B------:R-:W-:Y:S02]  /*7440*/  SHF.R.U64 R170, R170, 0x3, RZ ;  /* 0x00000003aaaa7819 */ /* 0x000fe400000012ff */
[----:B------:R-:W-:Y:S02]  /*7450*/  MOV R31, R98 ;  /* 0x00000062001f7202 */ /* 0x000fe40000000f00 */
[----:B------:R-:W-:Y:S02]  /*7460*/  F2FP.F16.F32.PACK_AB R82, R85, R84 ;  /* 0x000000545552723e */ /* 0x000fe400000000ff */
[----:B------:R-:W-:Y:S02]  /*7470*/  F2FP.F16.F32.PACK_AB R83, R87, R86 ;  /* 0x000000565753723e */ /* 0x000fe400000000ff */
[----:B------:R-:W-:Y:S02]  /*7480*/  F2FP.F16.F32.PACK_AB R89, R91, R90 ;  /* 0x0000005a5b59723e */ /* 0x000fe400000000ff */
[----:B------:R-:W-:Y:S01]  /*7490*/  MOV R102, R102 ;  /* 0x0000006600667202 */ /* 0x000fe20000000f00 */
[----:B------:R-:W-:Y:S01]  /*74a0*/  STSM.16.M88.4 [R31], R80 ;  /* 0x000000501f007844 */ /* 0x000fe20000000200 */
[----:B------:R-:W-:-:S02]  /*74b0*/  F2FP.F16.F32.PACK_AB R90, R93, R92 ;  /* 0x0000005c5d5a723e */ /* 0x000fc400000000ff */
[----:B------:R-:W-:Y:S02]  /*74c0*/  F2FP.F16.F32.PACK_AB R91, R46, R42 ;  /* 0x0000002a2e5b723e */ /* 0x000fe400000000ff */
[----:B------:R-:W-:Y:S02]  /*74d0*/  F2FP.F16.F32.PACK_AB R96, R97, R96 ;  /* 0x000000606160723e */ /* 0x000fe400000000ff */
[----:B------:R-:W-:Y:S01]  /*74e0*/  MOV R30, R106 ;  /* 0x0000006a001e7202 */ /* 0x000fe20000000f00 */
[----:B------:R-:W-:Y:S01]  /*74f0*/  STSM.16.M88.4 [R102], R88 ;  /* 0x0000005866007844 */ /* 0x000fe20000000200 */
[----:B------:R-:W-:Y:S02]  /*7500*/  F2FP.F16.F32.PACK_AB R97, R54, R50 ;  /* 0x000000323661723e */ /* 0x000fe400000000ff */
[----:B------:R-:W-:Y:S02]  /*7510*/  F2FP.F16.F32.PACK_AB R98, R101, R100 ;  /* 0x000000646562723e */ /* 0x000fe400000000ff */
[----:B------:R-:W-:-:S02]  /*7520*/  F2FP.F16.F32.PACK_AB R99, R58, R56 ;  /* 0x000000383a63723e */ /* 0x000fc400000000ff */
[----:B------:R-:W-:Y:S02]  /*7530*/  F2FP.F16.F32.PACK_AB R104, R105, R104 ;  /* 0x000000686968723e */ /* 0x000fe400000000ff */
[----:B------:R-:W-:Y:S01]  /*7540*/  MOV R110, R110 ;  /* 0x0000006e006e7202 */ /* 0x000fe20000000f00 */
[----:B------:R-:W-:Y:S01]  /*7550*/  STSM.16.M88.4 [R30], R96 ;  /* 0x000000601e007844 */ /* 0x000fe20000000200 */
[----:B------:R-:W-:Y:S02]  /*7560*/  F2FP.F16.F32.PACK_AB R105, R153, R152 ;  /* 0x000000989969723e */ /* 0x000fe400000000ff */
[----:B------:R-:W-:Y:S02]  /*7570*/  F2FP.F16.F32.PACK_AB R106, R109, R108 ;  /* 0x0000006c6d6a723e */ /* 0x000fe400000000ff */
[----:B------:R-:W-:Y:S02]  /*7580*/  F2FP.F16.F32.PACK_AB R107, R156, R154 ;  /* 0x0000009a9c6b723e */ /* 0x000fe400000000ff */
[----:B------:R-:W-:-:S02]  /*7590*/  F2FP.F16.F32.PACK_AB R157, R158, R157 ;  /* 0x0000009d9e9d723e */ /* 0x000fc400000000ff */
[----:B------:R-:W-:Y:S01]  /*75a0*/  LOP3.LUT R32, R170, R151, RZ, 0x3c, !PT ;  /* 0x00000097aa207212 */ /* 0x000fe200078e3cff */
[----:B------:R-:W-:Y:S01]  /*75b0*/  STSM.16.M88.4 [R110], R104 ;  /* 0x000000686e007844 */ /* 0x000fe20000000200 */
[----:B------:R-:W-:Y:S02]  /*75c0*/  MOV R114, R114 ;  /* 0x0000007200727202 */ /* 0x000fe40000000f00 */
[----:B------:R-:W-:Y:S02]  /*75d0*/  MOV R3, R122 ;  /* 0x0000007a00037202 */ /* 0x000fe40000000f00 */
[----:B------:R-:W-:Y:S02]  /*75e0*/  F2FP.F16.F32.PACK_AB R156, R113, R112 ;  /* 0x00000070719c723e */ /* 0x000fe400000000ff */
[----:B------:R-:W-:Y:S02]  /*75f0*/  F2FP.F16.F32.PACK_AB R158, R117, R116 ;  /* 0x00000074759e723e */ /* 0x000fe400000000ff */
[----:B------:R-:W-:-:S02]  /*7600*/  F2FP.F16.F32.PACK_AB R159, R160, R159 ;  /* 0x0000009fa09f723e */ /* 0x000fc400000000ff */
[----:B------:R-:W-:Y:S02]  /*7610*/  F2FP.F16.F32.PACK_AB R120, R121, R120 ;  /* 0x000000787978723e */ /* 0x000fe400000000ff */
[----:B------:R-:W-:Y:S01]  /*7620*/  F2FP.F16.F32.PACK_AB R128, R129, R128 ;  /* 0x000000808180723e */ /* 0x000fe200000000ff */
[----:B------:R-:W-:Y:S01]  /*7630*/  STSM.16.M88.4 [R114], R156 ;  /* 0x0000009c72007844 */ /* 0x000fe20000000200 */
[----:B------:R-:W-:Y:S02]  /*7640*/  MOV R118, R118 ;  /* 0x0000007600767202 */ /* 0x000fe40000000f00 */
        /* <DEDUP_REMOVED lines=8> */
[----:B------:R-:W-:Y:S02]  /*76d0*/  F2FP.F16.F32.PACK_AB R137, R139, R138 ;  /* 0x0000008a8b89723e */ /* 0x000fe400000000ff */
[----:B------:R-:W-:Y:S01]  /*76e0*/  F2FP.F16.F32.PACK_AB R144, R145, R144 ;  /* 0x000000909190723e */ /* 0x000fe200000000ff */
[----:B------:R-:W-:Y:S01]  /*76f0*/  STSM.16.M88.4 [R3], R128 ;  /* 0x0000008003007844 */ /* 0x000fe20000000200 */
[----:B------:R-:W-:-:S02]  /*7700*/  MOV R28, R28 ;  /* 0x0000001c001c7202 */ /* 0x000fc40000000f00 */
[----:B------:R-:W-:Y:S02]  /*7710*/  F2FP.F16.F32.PACK_AB R138, R141, R140 ;  /* 0x0000008c8d8a723e */ /* 0x000fe400000000ff */
[----:B------:R-:W-:Y:S02]  /*7720*/  F2FP.F16.F32.PACK_AB R139, R143, R142 ;  /* 0x0000008e8f8b723e */ /* 0x000fe400000000ff */
[----:B------:R-:W-:Y:S02]  /*7730*/  F2FP.F16.F32.PACK_AB R145, R147, R146 ;  /* 0x000000929391723e */ /* 0x000fe400000000ff */
[----:B------:R-:W-:Y:S01]  /*7740*/  MOV R32, R32 ;  /* 0x0000002000207202 */ /* 0x000fe20000000f00 */
[----:B------:R3:W-:Y:S01]  /*7750*/  STSM.16.M88.4 [R28], R136 ;  /* 0x000000881c007844 */ /* 0x0007e20000000200 */
[----:B------:R-:W-:Y:S02]  /*7760*/  F2FP.F16.F32.PACK_AB R146, R149, R148 ;  /* 0x000000949592723e */ /* 0x000fe400000000ff */
[----:B------:R-:W-:Y:S01]  /*7770*/  F2FP.F16.F32.PACK_AB R147, R0, R150 ;  /* 0x000000960093723e */ /* 0x000fe200000000ff */
[----:B------:R-:W-:Y:S01]  /*7780*/  UISETP.NE.U32.AND UP1, UPT, UR8, URZ, UPT ;  /* 0x0000003f0800728c */ /* 0x000fe2000bf25070 */
[----:B------:R-:W-:-:S03]  /*7790*/  PLOP3.LUT P0, PT, PT, PT, UP0, 0x80, 0x0 ;  /* 0x000000000000781c */ /* 0x000fc60003f0f008 */
[----:B------:R4:W-:Y:S01]  /*77a0*/  STSM.16.M88.4 [R32], R144 ;  /* 0x0000009020007844 */ /* 0x0009e20000000200 */
[----:B------:R-:W-:Y:S01]  /*77b0*/  BAR.SYNC.DEFER_BLOCKING 0x1, 0x100 ;  /* 0x0044000000007b1d */ /* 0x000fe20000010000 */
[----:B------:R-:W-:-:S06]  /*77c0*/  UISETP.NE.AND.EX UP1, UPT, UR9, URZ, UPT, UP1 ;  /* 0x0000003f0900728c */ /* 0x000fcc000bf25310 */
[----:B------:R-:W-:-:S05]  /*77d0*/  PLOP3.LUT P6, PT, PT, PT, UP1, 0x80, 0x0 ;  /* 0x000000000000781c */ /* 0x000fca0003fcf018 */
[----:B------:R-:W-:-:S04]  /*77e0*/  @UP1 ULEA UR8, UP2, UR42, UR8, 0x2 ;  /* 0x000000082a081291 */ /* 0x000fc8000f84103f */
[----:B------:R-:W-:Y:S01]  /*77f0*/  @UP1 ULEA.HI.X UR9, UR42, UR9, UR43, 0x2, UP2 ;  /* 0x000000092a091291 */ /* 0x000fe200090f142b */
[----:B------:R-:W-:Y:S01]  /*7800*/  ULDC UR4, c[0x0][0xa88] ;  /* 0x0002a20000047ab9 */ /* 0x000fe20000000800 */
[----:B-1----:R-:W-:Y:S02]  /*7810*/  IMAD.U32 R10, RZ, RZ, UR8 ;  /* 0x00000008ff0a7e24 */ /* 0x002fe4000f8e00ff */
[----:B------:R-:W-:Y:S01]  /*7820*/  IMAD.U32 R0, RZ, RZ, UR4 ;  /* 0x00000004ff007e24 */ /* 0x000fe2000f8e00ff */
[----:B------:R-:W4:Y:S01]  /*7830*/  @P0 LDG.E R6, desc[UR50][R4.64] ;  /* 0x0000003204060981 */ /* 0x000f22000c1e1900 */
[----:B------:R-:W-:Y:S02]  /*7840*/  IMAD.U32 R11, RZ, RZ, UR9 ;  /* 0x00000009ff0b7e24 */ /* 0x000fe4000f8e00ff */
[----:B------:R-:W-:-:S03]  /*7850*/  IMAD R7, R191, 0x40, R2 ;  /* 0x00000040bf077824 */ /* 0x000fc600078e0202 */
[----:B------:R1:W5:Y:S01]  /*7860*/  @P6 LDG.E R0, desc[UR50][R10.64] ;  /* 0x000000320a006981 */ /* 0x000362000c1e1900 */
[----:B------:R-:W-:-:S03]  /*7870*/  IMAD.WIDE R174, R7, 0x2, R174 ;  /* 0x0000000207ae7825 */ /* 0x000fc600078e02ae */
[C---:B------:R-:W-:Y:S02]  /*7880*/  IADD3 R9, P2, R174.reuse, 0x1000, RZ ;  /* 0x00001000ae097810 */ /* 0x040fe40007f5e0ff */
[C---:B0-----:R-:W-:Y:S02]  /*7890*/  IADD3 R13, P1, R174.reuse, 0x2000, RZ ;  /* 0x00002000ae0d7810 */ /* 0x041fe40007f3e0ff */
[----:B------:R-:W-:Y:S02]  /*78a0*/  P2R R7, PR, RZ, 0x4 ;  /* 0x00000004ff077803 */ /* 0x000fe40000000000 */
[C---:B--2---:R-:W-:Y:S02]  /*78b0*/  IADD3 R25, P2, R174.reuse, 0x3000, RZ ;  /* 0x00003000ae197810 */ /* 0x044fe40007f5e0ff */
[C---:B------:R-:W-:Y:S02]  /*78c0*/  IADD3 R29, P3, R174.reuse, 0x4000, RZ ;  /* 0x00004000ae1d7810 */ /* 0x040fe40007f7e0ff */
[----:B------:R-:W-:-:S02]  /*78d0*/  IADD3 R33, P4, R174, 0x5000, RZ ;  /* 0x00005000ae217810 */ /* 0x000fc40007f9e0ff */
[----:B------:R-:W-:Y:S02]  /*78e0*/  IADD3 R37, P5, R174, 0x6000, RZ ;  /* 0x00006000ae257810 */ /* 0x000fe40007fbe0ff */
[----:B------:R-:W-:Y:S02]  /*78f0*/  LOP3.LUT R8, R9, 0x380, RZ, 0xc0, !PT ;  /* 0x0000038009087812 */ /* 0x000fe400078ec0ff */
[----:B------:R-:W-:Y:S02]  /*7900*/  LOP3.LUT R12, R13, 0x380, RZ, 0xc0, !PT ;  /* 0x000003800d0c7812 */ /* 0x000fe400078ec0ff */
[----:B------:R-:W-:Y:S02]  /*7910*/  LOP3.LUT R24, R25, 0x380, RZ, 0xc0, !PT ;  /* 0x0000038019187812 */ /* 0x000fe400078ec0ff */
[----:B---3--:R-:W-:Y:S02]  /*7920*/  LOP3.LUT R28, R29, 0x380, RZ, 0xc0, !PT ;  /* 0x000003801d1c7812 */ /* 0x008fe400078ec0ff */
[----:B----4-:R-:W-:-:S02]  /*7930*/  LOP3.LUT R32, R33, 0x380, RZ, 0xc0, !PT ;  /* 0x0000038021207812 */ /* 0x010fc400078ec0ff */
[----:B------:R-:W-:Y:S01]  /*7940*/  LOP3.LUT R36, R37, 0x380, RZ, 0xc0, !PT ;  /* 0x0000038025247812 */ /* 0x000fe200078ec0ff */
[----:B------:R-:W-:Y:S01]  /*7950*/  UMOV UR4, URZ ;  /* 0x0000003f00047c82 */ /* 0x000fe20008000000 */
[----:B------:R-:W-:Y:S02]  /*7960*/  SHF.R.U64 R8, R8, 0x3, RZ ;  /* 0x0000000308087819 */ /* 0x000fe400000012ff */
[----:B------:R-:W-:Y:S02]  /*7970*/  SHF.R.U64 R12, R12, 0x3, RZ ;  /* 0x000000030c0c7819 */ /* 0x000fe400000012ff */
[----:B------:R-:W-:Y:S02]  /*7980*/  SHF.R.U64 R24, R24, 0x3, RZ ;  /* 0x0000000318187819 */ /* 0x000fe400000012ff */
[----:B------:R-:W-:Y:S02]  /*7990*/  SHF.R.U64 R28, R28, 0x3, RZ ;  /* 0x000000031c1c7819 */ /* 0x000fe400000012ff */
[----:B------:R-:W-:-:S02]  /*79a0*/  SHF.R.U64 R32, R32, 0x3, RZ ;  /* 0x0000000320207819 */ /* 0x000fc400000012ff */
[----:B------:R-:W-:Y:S02]  /*79b0*/  SHF.R.U64 R36, R36, 0x3, RZ ;  /* 0x0000000324247819 */ /* 0x000fe400000012ff */
[----:B------:R-:W-:Y:S02]  /*79c0*/  LOP3.LUT R8, R8, R9, RZ, 0x3c, !PT ;  /* 0x0000000908087212 */ /* 0x000fe400078e3cff */
[----:B------:R-:W-:Y:S02]  /*79d0*/  LOP3.LUT R12, R12, R13, RZ, 0x3c, !PT ;  /* 0x0000000d0c0c7212 */ /* 0x000fe400078e3cff */
[----:B------:R-:W-:Y:S02]  /*79e0*/  LOP3.LUT R24, R24, R25, RZ, 0x3c, !PT ;  /* 0x0000001918187212 */ /* 0x000fe400078e3cff */
[----:B------:R-:W-:Y:S02]  /*79f0*/  LOP3.LUT R28, R28, R29, RZ, 0x3c, !PT ;  /* 0x0000001d1c1c7212 */ /* 0x000fe400078e3cff */
[----:B------:R-:W-:-:S02]  /*7a00*/  LOP3.LUT R32, R32, R33, RZ, 0x3c, !PT ;  /* 0x0000002120207212 */ /* 0x000fc400078e3cff */
[----:B------:R-:W-:Y:S02]  /*7a10*/  LOP3.LUT R36, R36, R37, RZ, 0x3c, !PT ;  /* 0x0000002524247212 */ /* 0x000fe400078e3cff */
[----:B------:R-:W-:Y:S01]  /*7a20*/  @P0 R2UR UR4, R6 ;  /* 0x00000000060402ca */ /* 0x000fe200000e0000 */
[----:B-1----:R-:W-:-:S14]  /*7a30*/  @P6 BRA `(.L_x_3615) ;  /* 0x0000000000106947 */ /* 0x002fdc0003800000 */
[----:B------:R-:W-:Y:S05]  /*7a40*/  @!P0 BRA `(.L_x_3615) ;  /* 0x00000000000c8947 */ /* 0x000fea0003800000 */
[----:B------:R-:W2:Y:S04]  /*7a50*/  LDG.E R3, desc[UR50][R4.64] ;  /* 0x0000003204037981 */ /* 0x000ea8000c1e1900 */
[----:B-----5:R-:W2:Y:S02]  /*7a60*/  LDG.E R0, desc[UR50][R4.64+0x4] ;  /* 0x0000043204007981 */ /* 0x020ea4000c1e1900 */
[----:B--2---:R-:W-:-:S07]  /*7a70*/  IADD3 R0, -R3, R0, RZ ;  /* 0x0000000003007210 */ /* 0x004fce0007ffe1ff */
.L_x_3615:
[----:B------:R-:W0:Y:S01]  /*7a80*/  SHFL.IDX PT, R3, R192, RZ, 0x1f ;  /* 0x00001fffc0037589 */ /* 0x000e2200000e0000 */
[----:B------:R-:W-:Y:S01]  /*7a90*/  ISETP.NE.AND P6, PT, R7, RZ, PT ;  /* 0x000000ff0700720c */ /* 0x000fe20003fc5270 */
[--C-:B------:R-:W-:Y:S01]  /*7aa0*/  IMAD.X R13, RZ, RZ, R175.reuse, P1 ;  /* 0x000000ffff0d7224 */ /* 0x100fe200008e06af */
[C---:B------:R-:W-:Y:S01]  /*7ab0*/  IADD3 R41, P0, R174.reuse, 0x7000, RZ ;  /* 0x00007000ae297810 */ /* 0x040fe20007f1e0ff */
[--C-:B------:R-:W-:Y:S01]  /*7ac0*/  IMAD.X R25, RZ, RZ, R175.reuse, P2 ;  /* 0x000000ffff197224 */ /* 0x100fe200010e06af */
[C---:B------:R-:W-:Y:S01]  /*7ad0*/  IADD3 R49, P1, R174.reuse, 0x9000, RZ ;  /* 0x00009000ae317810 */ /* 0x040fe20007f3e0ff */
[--C-:B------:R-:W-:Y:S01]  /*7ae0*/  IMAD.X R9, RZ, RZ, R175.reuse, P6 ;  /* 0x000000ffff097224 */ /* 0x100fe200030e06af */
[----:B------:R-:W-:Y:S01]  /*7af0*/  IADD3 R45, P6, R174, 0x8000, RZ ;  /* 0x00008000ae2d7810 */ /* 0x000fe20007fde0ff */
[--C-:B------:R-:W-:Y:S01]  /*7b00*/  IMAD.X R29, RZ, RZ, R175.reuse, P3 ;  /* 0x000000ffff1d7224 */ /* 0x100fe200018e06af */
[----:B------:R-:W-:Y:S01]  /*7b10*/  LOP3.LUT R40, R41, 0x380, RZ, 0xc0, !PT ;  /* 0x0000038029287812 */ /* 0x000fe200078ec0ff */
[--C-:B------:R-:W-:Y:S01]  /*7b20*/  IMAD.X R33, RZ, RZ, R175.reuse, P4 ;  /* 0x000000ffff217224 */ /* 0x100fe200020e06af */
[----:B------:R-:W-:Y:S01]  /*7b30*/  LOP3.LUT R44, R45, 0x380, RZ, 0xc0, !PT ;  /* 0x000003802d2c7812 */ /* 0x000fe200078ec0ff */
[--C-:B------:R-:W-:Y:S01]  /*7b40*/  IMAD.X R37, RZ, RZ, R175.reuse, P5 ;  /* 0x000000ffff257224 */ /* 0x100fe200028e06af */
[----:B------:R-:W-:Y:S01]  /*7b50*/  LOP3.LUT R48, R49, 0x380, RZ, 0xc0, !PT ;  /* 0x0000038031307812 */ /* 0x000fe200078ec0ff */
[----:B------:R-:W-:Y:S01]  /*7b60*/  USHF.R.S32.HI UR14, URZ, 0x1f, UR4 ;  /* 0x0000001f3f0e7899 */ /* 0x000fe20008011404 */
[----:B------:R-:W-:Y:S01]  /*7b70*/  SHF.R.U64 R44, R44, 0x3, RZ ;  /* 0x000000032c2c7819 */ /* 0x000fe200000012ff */
[----:B------:R-:W-:Y:S01]  /*7b80*/  USHF.R.S32.HI UR15, URZ, 0x1f, UR45 ;  /* 0x0000001f3f0f7899 */ /* 0x000fe2000801142d */
[----:B------:R-:W-:Y:S01]  /*7b90*/  SHF.R.U64 R40, R40, 0x3, RZ ;  /* 0x0000000328287819 */ /* 0x000fe200000012ff */
[----:B------:R-:W-:Y:S01]  /*7ba0*/  USEL UR42, UR42, URZ, !UP0 ;  /* 0x0000003f2a2a7287 */ /* 0x000fe2000c000000 */
[----:B------:R-:W-:Y:S01]  /*7bb0*/  SHF.R.U64 R48, R48, 0x3, RZ ;  /* 0x0000000330307819 */ /* 0x000fe200000012ff */
[----:B------:R-:W-:Y:S01]  /*7bc0*/  USEL UR43, UR43, URZ, !UP0 ;  /* 0x0000003f2b2b7287 */ /* 0x000fe2000c000000 */
[----:B------:R-:W-:Y:S01]  /*7bd0*/  LOP3.LUT R44, R44, R45, RZ, 0x3c, !PT ;  /* 0x0000002d2c2c7212 */ /* 0x000fe200078e3cff */
[--C-:B------:R-:W-:Y:S01]  /*7be0*/  IMAD.X R45, RZ, RZ, R175.reuse, P6 ;  /* 0x000000ffff2d7224 */ /* 0x100fe200030e06af */
[----:B------:R-:W-:Y:S01]  /*7bf0*/  LOP3.LUT R40, R40, R41, RZ, 0x3c, !PT ;  /* 0x0000002928287212 */ /* 0x000fe200078e3cff */
[----:B------:R-:W-:Y:S01]  /*7c00*/  IMAD.X R41, RZ, RZ, R175, P0 ;  /* 0x000000ffff297224 */ /* 0x000fe200000e06af */
[----:B0-----:R-:W-:-:S02]  /*7c10*/  ISETP.NE.AND P6, PT, R3, RZ, PT ;  /* 0x000000ff0300720c */ /* 0x001fc40003fc5270 */
[----:B------:R-:W-:Y:S01]  /*7c20*/  LOP3.LUT R48, R48, R49, RZ, 0x3c, !PT ;  /* 0x0000003130307212 */ /* 0x000fe200078e3cff */
[----:B------:R-:W-:Y:S01]  /*7c30*/  IMAD.X R49, RZ, RZ, R175, P1 ;  /* 0x000000ffff317224 */ /* 0x000fe200008e06af */
[C---:B------:R-:W-:Y:S02]  /*7c40*/  IADD3 R57, P2, R174.reuse, 0xa000, RZ ;  /* 0x0000a000ae397810 */ /* 0x040fe40007f5e0ff */
[C---:B------:R-:W-:Y:S02]  /*7c50*/  IADD3 R53, P3, R174.reuse, 0xb000, RZ ;  /* 0x0000b000ae357810 */ /* 0x040fe40007f7e0ff */
[C---:B------:R-:W-:Y:S02]  /*7c60*/  IADD3 R65, P4, R174.reuse, 0xc000, RZ ;  /* 0x0000c000ae417810 */ /* 0x040fe40007f9e0ff */
[C---:B------:R-:W-:Y:S02]  /*7c70*/  IADD3 R61, P5, R174.reuse, 0xd000, RZ ;  /* 0x0000d000ae3d7810 */ /* 0x040fe40007fbe0ff */
[----:B------:R-:W-:-:S02]  /*7c80*/  IADD3 R73, P0, R174, 0xe000, RZ ;  /* 0x0000e000ae497810 */ /* 0x000fc40007f1e0ff */
[----:B------:R-:W-:Y:S02]  /*7c90*/  IADD3 R4, P1, R174, 0xf000, RZ ;  /* 0x0000f000ae047810 */ /* 0x000fe40007f3e0ff */
[----:B------:R-:W-:Y:S02]  /*7ca0*/  LOP3.LUT R56, R57, 0x380, RZ, 0xc0, !PT ;  /* 0x0000038039387812 */ /* 0x000fe400078ec0ff */
[----:B------:R-:W-:Y:S01]  /*7cb0*/  LOP3.LUT R52, R53, 0x380, RZ, 0xc0, !PT ;  /* 0x0000038035347812 */ /* 0x000fe200078ec0ff */
[----:B------:R-:W-:Y:S01]  /*7cc0*/  IMAD.X R69, RZ, RZ, R175, P1 ;  /* 0x000000ffff457224 */ /* 0x000fe200008e06af */
[----:B------:R-:W-:Y:S02]  /*7cd0*/  LOP3.LUT R64, R65, 0x380, RZ, 0xc0, !PT ;  /* 0x0000038041407812 */ /* 0x000fe400078ec0ff */
[----:B------:R-:W-:Y:S02]  /*7ce0*/  LOP3.LUT R60, R61, 0x380, RZ, 0xc0, !PT ;  /* 0x000003803d3c7812 */ /* 0x000fe400078ec0ff */
[----:B------:R-:W-:-:S02]  /*7cf0*/  LOP3.LUT R72, R73, 0x380, RZ, 0xc0, !PT ;  /* 0x0000038049487812 */ /* 0x000fc400078ec0ff */
[----:B------:R-:W-:Y:S02]  /*7d00*/  LOP3.LUT R5, R174, 0x380, RZ, 0xc0, !PT ;  /* 0x00000380ae057812 */ /* 0x000fe400078ec0ff */
        /* <DEDUP_REMOVED lines=8> */
[----:B------:R-:W-:Y:S02]  /*7d90*/  LOP3.LUT R56, R56, R57, RZ, 0x3c, !PT ;  /* 0x0000003938387212 */ /* 0x000fe400078e3cff */
        /* <DEDUP_REMOVED lines=8> */
[----:B------:R-:W-:-:S02]  /*7e20*/  IADD3.X R57, RZ, R175, RZ, P2, !PT ;  /* 0x000000afff397210 */ /* 0x000fc400017fe4ff */
[----:B------:R-:W-:Y:S02]  /*7e30*/  LOP3.LUT R174, R5, R174, RZ, 0x3c, !PT ;  /* 0x000000ae05ae7212 */ /* 0x000fe400078e3cff */
[----:B------:R-:W-:Y:S01]  /*7e40*/  LOP3.LUT R68, R3, R4, RZ, 0x3c, !PT ;  /* 0x0000000403447212 */ /* 0x000fe200078e3cff */
[----:B------:R-:W-:Y:S06]  /*7e50*/  @P6 BRA `(.L_x_3616) ;  /* 0x0000000000c46947 */ /* 0x000fec0003800000 */
[----:B------:R-:W0:Y:S01]  /*7e60*/  LDC R11, c[0x0][0xbe8] ;  /* 0x0002fa00ff0b7b82 */ /* 0x000e220000000800 */
[----:B------:R-:W-:Y:S01]  /*7e70*/  IMAD.U32 R10, RZ, RZ, UR44 ;  /* 0x0000002cff0a7e24 */ /* 0x000fe2000f8e00ff */
[----:B------:R-:W-:Y:S01]  /*7e80*/  ULDC.64 UR12, c[0x0][0xb90] ;  /* 0x0002e400000c7ab9 */ /* 0x000fe20000000a00 */
[----:B------:R-:W-:Y:S01]  /*7e90*/  UMOV UR8, UR4 ;  /* 0x0000000400087c82 */ /* 0x000fe20008000000 */
[----:B------:R-:W-:Y:S01]  /*7ea0*/  UIMAD UR10, UR15, UR12, URZ ;  /* 0x0000000c0f0a72a4 */ /* 0x000fe2000f8e023f */
[----:B------:R-:W-:Y:S01]  /*7eb0*/  IMAD R10, R10, 0x40, R195 ;  /* 0x000000400a0a7824 */ /* 0x000fe200078e02c3 */
[----:B------:R-:W-:Y:S01]  /*7ec0*/  UMOV UR9, UR14 ;  /* 0x0000000e00097c82 */ /* 0x000fe20008000000 */
[----:B------:R-:W-:Y:S01]  /*7ed0*/  IMAD.U32 R15, RZ, RZ, UR44 ;  /* 0x0000002cff0f7e24 */ /* 0x000fe2000f8e00ff */
[----:B------:R-:W-:Y:S01]  /*7ee0*/  UIMAD.WIDE.U32 UR8, UR45, UR12, UR8 ;  /* 0x0000000c2d0872a5 */ /* 0x000fe2000f8e0008 */
[----:B------:R-:W-:Y:S01]  /*7ef0*/  IMAD.MOV.U32 R4, RZ, RZ, R10 ;  /* 0x000000ffff047224 */ /* 0x000fe200078e000a */
[----:B------:R-:W-:Y:S01]  /*7f00*/  UIMAD UR10, UR45, UR13, UR10 ;  /* 0x0000000d2d0a72a4 */ /* 0x000fe2000f8e020a */
[----:B------:R-:W-:-:S02]  /*7f10*/  IMAD.MOV R30, RZ, RZ, -R18 ;  /* 0x000000ffff1e7224 */ /* 0x000fc400078e0a12 */
[----:B------:R-:W-:Y:S01]  /*7f20*/  ULDC.64 UR12, c[0x0][0xb98] ;  /* 0x0002e600000c7ab9 */ /* 0x000fe20000000a00 */
[----:B------:R-:W-:Y:S01]  /*7f30*/  UIADD3 UR9, UR9, UR10, URZ ;  /* 0x0000000a09097290 */ /* 0x000fe2000fffe03f */
[----:B------:R-:W-:Y:S01]  /*7f40*/  IMAD R15, R15, 0x40, R16 ;  /* 0x000000400f0f7824 */ /* 0x000fe200078e0210 */
[----:B------:R-:W-:Y:S02]  /*7f50*/  UIMAD UR11, UR43, UR12, URZ ;  /* 0x0000000c2b0b72a4 */ /* 0x000fe4000f8e023f */
[----:B------:R-:W-:Y:S02]  /*7f60*/  UIMAD.WIDE.U32 UR8, UR42, UR12, UR8 ;  /* 0x0000000c2a0872a5 */ /* 0x000fe4000f8e0008 */
[----:B------:R-:W-:Y:S01]  /*7f70*/  UIMAD UR11, UR42, UR13, UR11 ;  /* 0x0000000d2a0b72a4 */ /* 0x000fe2000f8e020b */
[----:B0-----:R-:W-:Y:S01]  /*7f80*/  ISETP.NE.AND P0, PT, R11, 0x1, PT ;  /* 0x000000010b00780c */ /* 0x001fe20003f05270 */
[----:B-----5:R-:W-:-:S12]  /*7f90*/  IMAD R26, R0, R11, RZ ;  /* 0x0000000b001a7224 */ /* 0x020fd800078e02ff */
[----:B------:R-:W0:Y:S08]  /*7fa0*/  @P0 LDC R3, c[0x0][0xbec] ;  /* 0x0002fb00ff030b82 */ /* 0x000e300000000800 */
[----:B------:R-:W1:Y:S01]  /*7fb0*/  @P0 LDC R6, c[0x0][0xbf0] ;  /* 0x0002fc00ff060b82 */ /* 0x000e620000000800 */
[----:B0-----:R-:W-:-:S05]  /*7fc0*/  @P0 IMAD.HI.U32 R3, R10, R3, RZ ;  /* 0x000000030a030227 */ /* 0x001fca00078e00ff */
[----:B-1----:R-:W-:-:S04]  /*7fd0*/  @P0 SHF.R.U32.HI R4, RZ, R6, R3 ;  /* 0x00000006ff040219 */ /* 0x002fc80000011603 */
[--C-:B------:R-:W-:Y:S01]  /*7fe0*/  SHF.R.S32.HI R5, RZ, 0x1f, R4.reuse ;  /* 0x0000001fff057819 */ /* 0x100fe20000011404 */
[----:B------:R-:W-:Y:S01]  /*7ff0*/  IMAD.MOV R6, RZ, RZ, -R4 ;  /* 0x000000ffff067224 */ /* 0x000fe200078e0a04 */
[----:B------:R-:W-:-:S03]  /*8000*/  IADD3 R4, P0, R4, UR8, RZ ;  /* 0x0000000804047c10 */ /* 0x000fc6000ff1e0ff */
[----:B------:R-:W-:Y:S01]  /*8010*/  IMAD R3, R11, R6, R10 ;  /* 0x000000060b037224 */ /* 0x000fe200078e020a */
[----:B------:R-:W-:-:S04]  /*8020*/  MOV R10, UR11 ;  /* 0x0000000b000a7c02 */ /* 0x000fc80008000f00 */
[----:B------:R-:W-:Y:S02]  /*8030*/  SHF.R.S32.HI R6, RZ, 0x1f, R3 ;  /* 0x0000001fff067819 */ /* 0x000fe40000011403 */
[----:B------:R-:W-:Y:S01]  /*8040*/  IADD3.X R5, R5, UR9, R10, P0, !PT ;  /* 0x0000000905057c10 */ /* 0x000fe200087fe40a */
[----:B------:R-:W-:Y:S02]  /*8050*/  ULDC.64 UR8, c[0x0][0xb88] ;  /* 0x0002e20000087ab9 */ /* 0x000fe40000000a00 */
[----:B------:R-:W-:Y:S02]  /*8060*/  IMAD R6, R6, UR8, RZ ;  /* 0x0000000806067c24 */ /* 0x000fe4000f8e02ff */
[----:B------:R-:W-:-:S04]  /*8070*/  IMAD.WIDE.U32 R4, R3, UR8, R4 ;  /* 0x0000000803047c25 */ /* 0x000fc8000f8e0004 */
[----:B------:R-:W-:Y:S01]  /*8080*/  IMAD R3, R3, UR9, R6 ;  /* 0x0000000903037c24 */ /* 0x000fe2000f8e0206 */
[----:B------:R-:W-:Y:S02]  /*8090*/  ULDC.64 UR8, c[0x0][0xb50] ;  /* 0x0002d40000087ab9 */ /* 0x000fe40000000a00 */
[----:B------:R-:W-:Y:S01]  /*80a0*/  LEA R10, P0, R4, UR8, 0x2 ;  /* 0x00000008040a7c11 */ /* 0x000fe2000f8010ff */
[----:B------:R-:W-:-:S04]  /*80b0*/  IMAD.IADD R3, R5, 0x1, R3 ;  /* 0x0000000105037824 */ /* 0x000fc800078e0203 */
[----:B------:R-:W-:Y:S01]  /*80c0*/  SHFL.IDX PT, R6, R10, 0x1, 0x1c1f ;  /* 0x003c1f000a067f89 */ /* 0x000fe200000e0000 */
[----:B------:R-:W-:Y:S01]  /*80d0*/  LEA.HI.X R14, R4, UR9, R3, 0x2, P0 ;  /* 0x00000009040e7c11 */ /* 0x000fe200080f1403 */
[----:B------:R-:W-:Y:S01]  /*80e0*/  VIADD R3, R15, 0x8 ;  /* 0x000000080f037836 */ /* 0x000fe20000000000 */
[----:B------:R-:W-:Y:S01]  /*80f0*/  ISETP.NE.AND P0, PT, R17, R30, PT ;  /* 0x0000001e1100720c */ /* 0x000fe20003f05270 */
[----:B------:R-:W-:Y:S03]  /*8100*/  SHFL.IDX PT, R4, R10, RZ, 0x1c1f ;  /* 0x001c1fff0a047589 */ /* 0x000fe600000e0000 */
[-C--:B------:R-:W-:Y:S01]  /*8110*/  ISETP.GE.OR P1, PT, R15, R26.reuse, P0 ;  /* 0x0000001a0f00720c */ /* 0x080fe20000726670 */
[----:B------:R-:W0:Y:S01]  /*8120*/  SHFL.IDX PT, R5, R14, RZ, 0x1c1f ;  /* 0x001c1fff0e057589 */ /* 0x000e2200000e0000 */
[----:B------:R-:W-:-:S03]  /*8130*/  ISETP.GE.OR P0, PT, R3, R26, P0 ;  /* 0x0000001a0300720c */ /* 0x000fc60000706670 */
[----:B------:R-:W1:Y:S08]  /*8140*/  SHFL.IDX PT, R7, R14, 0x1, 0x1c1f ;  /* 0x003c1f000e077f89 */ /* 0x000e7000000e0000 */
[----:B0-----:R0:W-:Y:S04]  /*8150*/  @!P1 ST.E desc[UR50][R4.64], R21 ;  /* 0x0000001504009985 */ /* 0x0011e8000c101932 */
[----:B-1----:R0:W-:Y:S02]  /*8160*/  @!P0 ST.E desc[UR50][R6.64], R20 ;  /* 0x0000001406008985 */ /* 0x0021e4000c101932 */
.L_x_3616:
[----:B------:R-:W1:Y:S01]  /*8170*/  LDC R81, c[0x0][0xbe8] ;  /* 0x0002fa00ff517b82 */ /* 0x000e620000000800 */
[----:B------:R-:W-:Y:S01]  /*8180*/  ULDC UR16, c[0x0][0xac8] ;  /* 0x0002b20000107ab9 */ /* 0x000fe20000000800 */
[----:B------:R-:W-:Y:S01]  /*8190*/  ULDC.64 UR12, c[0x0][0xaa0] ;  /* 0x0002a800000c7ab9 */ /* 0x000fe20000000a00 */
[----:B------:R-:W-:Y:S01]  /*81a0*/  ISETP.GE.AND P0, PT, R189, UR16, PT ;  /* 0x00000010bd007c0c */ /* 0x000fe2000bf06270 */
[----:B0-----:R0:W5:Y:S03]  /*81b0*/  LD.E.128 R4, desc[UR50][R174.64] ;  /* 0x00000032ae047980 */ /* 0x001166000c101d00 */
[----:B------:R-:W-:Y:S01]  /*81c0*/  SEL R20, RZ, 0xffffffff, P0 ;  /* 0xffffffffff147807 */ /* 0x000fe20000000000 */
[----:B------:R-:W5:Y:S01]  /*81d0*/  LD.E.128 R8, desc[UR50][R8.64] ;  /* 0x0000003208087980 */ /* 0x000f62000c101d00 */
[----:B------:R-:W-:-:S03]  /*81e0*/  ISETP.GE.AND P0, PT, R188, UR16, PT ;  /* 0x00000010bc007c0c */ /* 0x000fc6000bf06270 */
[----:B------:R-:W5:Y:S04]  /*81f0*/  LD.E.128 R12, desc[UR50][R12.64] ;  /* 0x000000320c0c7980 */ /* 0x000f68000c101d00 */
[----:B------:R-:W5:Y:S04]  /*8200*/  LD.E.128 R24, desc[UR50][R24.64] ;  /* 0x0000003218187980 */ /* 0x000f68000c101d00 */
[----:B------:R-:W5:Y:S01]  /*8210*/  LD.E.128 R28, desc[UR50][R28.64] ;  /* 0x000000321c1c7980 */ /* 0x000f62000c101d00 */
[----:B-1----:R-:W-:Y:S01]  /*8220*/  ISETP.NE.AND P2, PT, R81, 0x1, PT ;  /* 0x000000015100780c */ /* 0x002fe20003f45270 */
[----:B------:R-:W-:Y:S01]  /*8230*/  IMAD.SHL.U32 R76, R20, 0x2, RZ ;  /* 0x00000002144c7824 */ /* 0x000fe200078e00ff */
[----:B------:R-:W-:Y:S01]  /*8240*/  ISETP.GE.AND P1, PT, R2, UR16, PT ;  /* 0x0000001002007c0c */ /* 0x000fe2000bf26270 */
[----:B------:R-:W5:Y:S01]  /*8250*/  LD.E.128 R32, desc[UR50][R32.64] ;  /* 0x0000003220207980 */ /* 0x000f62000c101d00 */
[----:B------:R-:W-:-:S02]  /*8260*/  SEL R20, RZ, 0xffffffff, P0 ;  /* 0xffffffffff147807 */ /* 0x000fc40000000000 */
[----:B------:R-:W-:Y:S01]  /*8270*/  SEL R3, RZ, 0x1, P1 ;  /* 0x00000001ff037807 */ /* 0x000fe20000800000 */
[----:B------:R-:W5:Y:S04]  /*8280*/  LD.E.128 R36, desc[UR50][R36.64] ;  /* 0x0000003224247980 */ /* 0x000f68000c101d00 */
[----:B------:R-:W5:Y:S02]  /*8290*/  LD.E.128 R40, desc[UR50][R40.64] ;  /* 0x0000003228287980 */ /* 0x000f64000c101d00 */
[----:B------:R-:W1:Y:S01]  /*82a0*/  @P2 LDC R77, c[0x0][0xbec] ;  /* 0x0002fb00ff4d2b82 */ /* 0x000e620000000800 */
[----:B------:R-:W-:Y:S01]  /*82b0*/  IMAD.SHL.U32 R20, R20, 0x4, RZ ;  /* 0x0000000414147824 */ /* 0x000fe200078e00ff */
[----:B------:R-:W-:Y:S01]  /*82c0*/  UIMAD UR10, UR14, UR12, URZ ;  /* 0x0000000c0e0a72a4 */ /* 0x000fe2000f8e023f */
[----:B------:R-:W5:Y:S04]  /*82d0*/  LD.E.128 R44, desc[UR50][R44.64] ;  /* 0x000000322c2c7980 */ /* 0x000f68000c101d00 */
[----:B------:R-:W5:Y:S01]  /*82e0*/  LD.E.128 R48, desc[UR50][R48.64] ;  /* 0x0000003230307980 */ /* 0x000f62000c101d00 */
[----:B------:R-:W2:Y:S01]  /*82f0*/  @P2 LDC R79, c[0x0][0xbf0] ;  /* 0x0002fc00ff4f2b82 */ /* 0x000ea20000000800 */
[----:B------:R-:W-:-:S02]  /*8300*/  LOP3.LUT R3, R76, 0x2, R3, 0xe2, !PT ;  /* 0x000000024c037812 */ /* 0x000fc400078ee203 */
[----:B------:R-:W-:Y:S01]  /*8310*/  ISETP.GE.AND P0, PT, R187, UR16, PT ;  /* 0x00000010bb007c0c */ /* 0x000fe2000bf06270 */
[----:B------:R-:W-:Y:S01]  /*8320*/  UIMAD.WIDE.U32 UR8, UR4, UR12, URZ ;  /* 0x0000000c040872a5 */ /* 0x000fe2000f8e003f */
[----:B------:R-:W-:Y:S01]  /*8330*/  LOP3.LUT R20, R20, 0x4, R3, 0xe2, !PT ;  /* 0x0000000414147812 */ /* 0x000fe200078ee203 */
[----:B------:R-:W-:Y:S01]  /*8340*/  UIMAD UR10, UR4, UR13, UR10 ;  /* 0x0000000d040a72a4 */ /* 0x000fe2000f8e020a */
[----:B------:R-:W-:Y:S01]  /*8350*/  SEL R21, RZ, 0xffffffff, P0 ;  /* 0xffffffffff157807 */ /* 0x000fe20000000000 */
[----:B------:R-:W-:Y:S01]  /*8360*/  IMAD R3, R190, 0x20, R191 ;  /* 0x00000020be037824 */ /* 0x000fe200078e02bf */
[----:B------:R-:W-:Y:S01]  /*8370*/  ULDC.64 UR12, c[0x0][0xae8] ;  /* 0x0002ba00000c7ab9 */ /* 0x000fe20000000a00 */
[----:B------:R-:W-:Y:S01]  /*8380*/  IMAD.U32 R82, RZ, RZ, UR44 ;  /* 0x0000002cff527e24 */ /* 0x000fe2000f8e00ff */
[----:B------:R-:W-:Y:S01]  /*8390*/  ISETP.GE.AND P0, PT, R186, UR16, PT ;  /* 0x00000010ba007c0c */ /* 0x000fe2000bf06270 */
[----:B------:R-:W-:Y:S01]  /*83a0*/  UIADD3 UR9, UR9, UR10, URZ ;  /* 0x0000000a09097290 */ /* 0x000fe2000fffe03f */
[----:B------:R-:W-:Y:S01]  /*83b0*/  SHF.L.U32 R21, R21, 0x3, RZ ;  /* 0x0000000315157819 */ /* 0x000fe200000006ff */
[----:B------:R-:W-:Y:S01]  /*83c0*/  UIMAD UR4, UR15, UR12, URZ ;  /* 0x0000000c0f0472a4 */ /* 0x000fe2000f8e023f */
[----:B------:R-:W-:Y:S01]  /*83d0*/  IMAD R82, R82, 0x40, R3 ;  /* 0x0000004052527824 */ /* 0x000fe200078e0203 */
[----:B------:R-:W-:Y:S01]  /*83e0*/  SEL R3, RZ, 0xffffffff, P0 ;  /* 0xffffffffff037807 */ /* 0x000fe20000000000 */
[----:B------:R-:W-:Y:S01]  /*83f0*/  UIMAD.WIDE.U32 UR8, UR45, UR12, UR8 ;  /* 0x0000000c2d0872a5 */ /* 0x000fe2000f8e0008 */
[----:B------:R-:W-:Y:S01]  /*8400*/  LOP3.LUT R21, R21, 0x8, R20, 0xe2, !PT ;  /* 0x0000000815157812 */ /* 0x000fe200078ee214 */
[----:B------:R-:W-:Y:S01]  /*8410*/  UIMAD UR4, UR45, UR13, UR4 ;  /* 0x0000000d2d0472a4 */ /* 0x000fe2000f8e0204 */
[----:B-1----:R-:W-:Y:S01]  /*8420*/  @P2 IMAD.HI.U32 R20, R82, R77, RZ ;  /* 0x0000004d52142227 */ /* 0x002fe200078e00ff */
[----:B------:R-:W-:Y:S01]  /*8430*/  ULDC.64 UR10, c[0x0][0xaf0] ;  /* 0x0002bc00000a7ab9 */ /* 0x000fe20000000a00 */
[----:B------:R-:W5:Y:S01]  /*8440*/  LD.E.128 R56, desc[UR50][R56.64] ;  /* 0x0000003238387980 */ /* 0x000f62000c101d00 */
[----:B------:R-:W-:Y:S01]  /*8450*/  UIMAD UR43, UR43, UR10, URZ ;  /* 0x0000000a2b2b72a4 */ /* 0x000fe2000f8e023f */
[----:B------:R-:W-:Y:S01]  /*8460*/  IMAD.SHL.U32 R76, R3, 0x10, RZ ;  /* 0x00000010034c7824 */ /* 0x000fe200078e00ff */
[----:B------:R-:W-:Y:S01]  /*8470*/  UIADD3 UR9, UR9, UR4, URZ ;  /* 0x0000000409097290 */ /* 0x000fe2000fffe03f */
[----:B------:R-:W-:Y:S01]  /*8480*/  IMAD.MOV.U32 R3, RZ, RZ, R82 ;  /* 0x000000ffff037224 */ /* 0x000fe200078e0052 */
[----:B--2---:R-:W-:Y:S01]  /*8490*/  @P2 SHF.R.U32.HI R3, RZ, R79, R20 ;  /* 0x0000004fff032219 */ /* 0x004fe20000011614 */
[----:B------:R-:W-:Y:S01]  /*84a0*/  UIMAD UR4, UR42, UR11, UR43 ;  /* 0x0000000b2a0472a4 */ /* 0x000fe2000f8e022b */
[----:B------:R-:W5:Y:S01]  /*84b0*/  LD.E.128 R52, desc[UR50][R52.64] ;  /* 0x0000003234347980 */ /* 0x000f62000c101d00 */
[----:B------:R-:W-:Y:S01]  /*84c0*/  UIMAD.WIDE.U32 UR42, UR42, UR10, UR8 ;  /* 0x0000000a2a2a72a5 */ /* 0x000fe2000f8e0008 */
[--C-:B------:R-:W-:Y:S01]  /*84d0*/  SHF.R.S32.HI R77, RZ, 0x1f, R3.reuse ;  /* 0x0000001fff4d7819 */ /* 0x100fe20000011403 */
[----:B------:R-:W-:Y:S01]  /*84e0*/  IMAD.MOV R79, RZ, RZ, -R3 ;  /* 0x000000ffff4f7224 */ /* 0x000fe200078e0a03 */
[----:B------:R-:W-:Y:S01]  /*84f0*/  ISETP.GE.AND P0, PT, R185, UR16, PT ;  /* 0x00000010b9007c0c */ /* 0x000fe2000bf06270 */
[----:B------:R-:W-:Y:S01]  /*8500*/  UIADD3 UR4, UR43, UR4, URZ ;  /* 0x000000042b047290 */ /* 0x000fe2000fffe03f */
[----:B------:R-:W5:Y:S01]  /*8510*/  LD.E.128 R64, desc[UR50][R64.64] ;  /* 0x0000003240407980 */ /* 0x000f62000c101d00 */
[----:B------:R-:W-:Y:S01]  /*8520*/  ULDC.64 UR8, c[0x0][0xae0] ;  /* 0x0002b80000087ab9 */ /* 0x000fe20000000a00 */
[----:B------:R-:W-:Y:S01]  /*8530*/  SEL R78, RZ, 0xffffffff, P0 ;  /* 0xffffffffff4e7807 */ /* 0x000fe20000000000 */
[----:B------:R-:W-:Y:S01]  /*8540*/  IMAD R80, R77, UR8, RZ ;  /* 0x000000084d507c24 */ /* 0x000fe2000f8e02ff */
[----:B------:R-:W-:Y:S01]  /*8550*/  LOP3.LUT R76, R76, 0x10, R21, 0xe2, !PT ;  /* 0x000000104c4c7812 */ /* 0x000fe200078ee215 */
[----:B------:R-:W-:Y:S01]  /*8560*/  IMAD R77, R81, R79, R82 ;  /* 0x0000004f514d7224 */ /* 0x000fe200078e0252 */
[----:B------:R-:W5:Y:S01]  /*8570*/  LD.E.128 R60, desc[UR50][R60.64] ;  /* 0x000000323c3c7980 */ /* 0x000f62000c101d00 */
[----:B------:R-:W-:-:S02]  /*8580*/  IMAD.U32 R21, RZ, RZ, UR43 ;  /* 0x0000002bff157e24 */ /* 0x000fc4000f8e00ff */
[----:B------:R-:W-:Y:S01]  /*8590*/  IMAD.U32 R20, RZ, RZ, UR42 ;  /* 0x0000002aff147e24 */ /* 0x000fe2000f8e00ff */
[----:B------:R-:W5:Y:S01]  /*85a0*/  LD.E.128 R72, desc[UR50][R72.64] ;  /* 0x0000003248487980 */ /* 0x000f62000c101d00 */
[----:B------:R-:W-:Y:S02]  /*85b0*/  IMAD.U32 R21, RZ, RZ, UR4 ;  /* 0x00000004ff157e24 */ /* 0x000fe4000f8e00ff */
[----:B------:R-:W-:Y:S01]  /*85c0*/  IMAD.SHL.U32 R83, R78, 0x20, RZ ;  /* 0x000000204e537824 */ /* 0x000fe200078e00ff */
[----:B------:R-:W5:Y:S01]  /*85d0*/  LD.E.128 R68, desc[UR50][R68.64] ;  /* 0x0000003244447980 */ /* 0x000f62000c101d00 */
[----:B------:R-:W-:Y:S01]  /*85e0*/  SHF.R.S32.HI R78, RZ, 0x1f, R77 ;  /* 0x0000001fff4e7819 */ /* 0x000fe2000001144d */
[C---:B------:R-:W-:Y:S01]  /*85f0*/  IMAD R79, R3.reuse, UR9, R80 ;  /* 0x00000009034f7c24 */ /* 0x040fe2000f8e0250 */
[----:B------:R-:W-:Y:S01]  /*8600*/  ISETP.GE.AND P0, PT, R194, UR16, PT ;  /* 0x00000010c2007c0c */ /* 0x000fe2000bf06270 */
[----:B------:R-:W-:Y:S01]  /*8610*/  @!PT LDS RZ, [RZ] ;  /* 0x00000000fffff984 */ /* 0x000fe20000000800 */
[----:B------:R-:W-:Y:S01]  /*8620*/  @!PT LDS RZ, [RZ] ;  /* 0x00000000fffff984 */ /* 0x000fe20000000800 */
[----:B------:R-:W-:Y:S01]  /*8630*/  @!PT LDS RZ, [RZ] ;  /* 0x00000000fffff984 */ /* 0x000fe20000000800 */
[----:B------:R-:W-:Y:S01]  /*8640*/  @!PT LDS RZ, [RZ] ;  /* 0x00000000fffff984 */ /* 0x000fe20000000800 */
[----:B------:R1:W-:Y:S06]  /*8650*/  MEMBAR.ALL.CTA ;  /* 0x0000000000007992 */ /* 0x0003ec0000008000 */
[----:B-1----:R-:W1:Y:S01]  /*8660*/  FENCE.VIEW.ASYNC.S ;  /* 0x00000000000073c6 */ /* 0x002e620000000000 */
[----:B------:R-:W-:Y:S01]  /*8670*/  IMAD.WIDE.U32 R20, R3, UR8, R20 ;  /* 0x0000000803147c25 */ /* 0x000fe2000f8e0014 */
[----:B------:R-:W-:Y:S01]  /*8680*/  MOV R86, UR44 ;  /* 0x0000002c00567c02 */ /* 0x000fe20008000f00 */
[----:B------:R-:W-:Y:S01]  /*8690*/  ULDC.64 UR8, c[0x0][0xad8] ;  /* 0x0002b60000087ab9 */ /* 0x000fe20000000a00 */
[----:B------:R-:W-:Y:S01]  /*86a0*/  SEL R3, RZ, 0x40, P0 ;  /* 0x00000040ff037807 */ /* 0x000fe20000000000 */
[----:B------:R-:W-:Y:S01]  /*86b0*/  IMAD.IADD R21, R21, 0x1, R79 ;  /* 0x0000000115157824 */ /* 0x000fe200078e024f */
[----:B------:R-:W-:Y:S01]  /*86c0*/  ISETP.GE.AND P0, PT, R193, UR16, PT ;  /* 0x00000010c1007c0c */ /* 0x000fe2000bf06270 */
[----:B------:R-:W-:Y:S01]  /*86d0*/  IMAD R78, R78, UR8, RZ ;  /* 0x000000084e4e7c24 */ /* 0x000fe2000f8e02ff */
[----:B------:R-:W-:Y:S01]  /*86e0*/  UIADD3 UR4, UR41, 0x28c20, URZ ;  /* 0x00028c2029047890 */ /* 0x000fe2000fffe03f */
[----:B-----5:R-:W-:Y:S01]  /*86f0*/  IMAD R87, R0, R81, RZ ;  /* 0x0000005100577224 */ /* 0x020fe200078e02ff */
[----:B------:R-:W-:Y:S01]  /*8700*/  SEL R0, RZ, 0x80, P0 ;  /* 0x00000080ff007807 */ /* 0x000fe20000000000 */
[----:B------:R-:W-:Y:S01]  /*8710*/  IMAD R86, R86, 0x40, R191 ;  /* 0x0000004056567824 */ /* 0x000fe200078e02bf */
[----:B------:R-:W-:Y:S01]  /*8720*/  UPRMT UR4, URZ, 0x654, UR4 ;  /* 0x000006543f047896 */ /* 0x000fe20008000004 */
[----:B------:R-:W-:Y:S01]  /*8730*/  IMAD R79, R77, UR9, R78 ;  /* 0x000000094d4f7c24 */ /* 0x000fe2000f8e024e */
[----:B------:R-:W-:Y:S01]  /*8740*/  LOP3.LUT R76, R83, 0x20, R76, 0xe2, !PT ;  /* 0x00000020534c7812 */ /* 0x000fe200078ee24c */
[----:B------:R-:W-:Y:S01]  /*8750*/  IMAD.WIDE.U32 R20, R77, UR8, R20 ;  /* 0x000000084d147c25 */ /* 0x000fe2000f8e0014 */
[----:B------:R-:W-:Y:S01]  /*8760*/  ISETP.GE.AND P0, PT, R86, R87, PT ;  /* 0x000000575600720c */ /* 0x000fe20003f06270 */
[----:B------:R-:W-:Y:S01]  /*8770*/  ULDC.64 UR8, c[0x0][0xa80] ;  /* 0x0002a00000087ab9 */ /* 0x000fe20000000a00 */
[----:B------:R-:W-:Y:S01]  /*8780*/  LOP3.LUT R3, R76, R3, RZ, 0xfc, !PT ;  /* 0x000000034c037212 */ /* 0x000fe200078efcff */
[----:B------:R-:W-:Y:S01]  /*8790*/  IMAD.IADD R21, R21, 0x1, R79 ;  /* 0x0000000115157824 */ /* 0x000fe200078e024f */
[----:B------:R-:W-:Y:S01]  /*87a0*/  LEA R84, P1, R20, UR8, 0x1 ;  /* 0x0000000814547c11 */ /* 0x000fe2000f8208ff */
[----:B------:R-:W-:Y:S01]  /*87b0*/  BSSY B1, `(.L_x_3617) ;  /* 0x0000026000017945 */ /* 0x000fe20003800000 */
[----:B------:R-:W-:-:S02]  /*87c0*/  LOP3.LUT R0, R3, R0, RZ, 0xfc, !PT ;  /* 0x0000000003007212 */ /* 0x000fc400078efcff */
[----:B------:R-:W-:Y:S01]  /*87d0*/  LEA.HI.X R85, R20, UR9, R21, 0x1, P1 ;  /* 0x0000000914557c11 */ /* 0x000fe200088f0c15 */
[----:B-1----:R-:W-:Y:S01]  /*87e0*/  SYNCS.ARRIVE.TRANS64.RED.A1T0 RZ, [UR4], RZ ;  /* 0x000000ffffff79a7 */ /* 0x002fe20008100404 */
[----:B------:R0:W1:Y:S04]  /*87f0*/  SHFL.IDX PT, R76, R84, RZ, 0x181f ;  /* 0x00181fff544c7589 */ /* 0x00006800000e0000 */
[----:B------:R0:W2:Y:S01]  /*8800*/  SHFL.IDX PT, R77, R85, RZ, 0x181f ;  /* 0x00181fff554d7589 */ /* 0x0000a200000e0000 */
[----:B------:R-:W-:Y:S05]  /*8810*/  @P0 BRA `(.L_x_3618) ;  /* 0x00000000007c0947 */ /* 0x000fea0003800000 */
        /* <DEDUP_REMOVED lines=8> */
[----:B------:R1:W-:Y:S01]  /*88a0*/  @!P0 ST.E.128 desc[UR50][R20.64], R4 ;  /* 0x0000000414008985 */ /* 0x0003e2000c101d32 */
        /* <DEDUP_REMOVED lines=11> */
[-C--:B------:R-:W-:Y:S02]  /*8960*/  @!P1 LEA R6, P6, R185, R76.reuse, 0x1 ;  /* 0x0000004cb9069211 */ /* 0x080fe400078c08ff */
[-C--:B--2---:R-:W-:Y:S02]  /*8970*/  @P0 LEA R12, P3, R194, R76.reuse, 0x1 ;  /* 0x0000004cc20c0211 */ /* 0x084fe400078608ff */
        /* <DEDUP_REMOVED lines=9> */
.L_x_3618:
[----:B------:R-:W-:Y:S05]  /*8a10*/  BSYNC B1 ;  /* 0x0000000000017941 */ /* 0x000fea0003800000 */
.L_x_3617:
[----:B---3--:R-:W-:Y:S01]  /*8a20*/  VIADD R4, R86, 0x20 ;  /* 0x0000002056047836 */ /* 0x008fe20000000000 */
[----:B------:R4:W3:Y:S04]  /*8a30*/  SHFL.IDX PT, R7, R85, 0x1, 0x181f ;  /* 0x00381f0055077f89 */ /* 0x0008e800000e0000 */
[----:B------:R-:W-:Y:S01]  /*8a40*/  ISETP.GE.AND P0, PT, R4, R87, PT ;  /* 0x000000570400720c */ /* 0x000fe20003f06270 */
[----:B------:R4:W0:-:S12]  /*8a50*/  SHFL.IDX PT, R6, R84, 0x1, 0x181f ;  /* 0x00381f0054067f89 */ /* 0x00081800000e0000 */
[----:B----4-:R-:W-:Y:S05]  /*8a60*/  @P0 BRA `(.L_x_3619) ;  /* 0x0000001000180947 */ /* 0x010fea0003800000 */
[----:B------:R-:W-:Y:S02]  /*8a70*/  ISETP.GE.AND P0, PT, R2, UR16, PT ;  /* 0x0000001002007c0c */ /* 0x000fe4000bf06270 */
[----:B------:R-:W-:Y:S02]  /*8a80*/  ISETP.GE.AND P5, PT, R189, UR16, PT ;  /* 0x00000010bd007c0c */ /* 0x000fe4000bfa6270 */
[----:B------:R-:W-:Y:S02]  /*8a90*/  ISETP.GE.AND P3, PT, R188, UR16, PT ;  /* 0x00000010bc007c0c */ /* 0x000fe4000bf66270 */
[----:B------:R-:W-:Y:S02]  /*8aa0*/  ISETP.GE.AND P2, PT, R187, UR16, PT ;  /* 0x00000010bb007c0c */ /* 0x000fe4000bf46270 */
[----:B------:R-:W-:-:S05]  /*8ab0*/  ISETP.GE.AND P1, PT, R186, UR16, PT ;  /* 0x00000010ba007c0c */ /* 0x000fca000bf26270 */
[----:B0--3--:R-:W-:Y:S02]  /*8ac0*/  @!P0 IMAD.WIDE R4, R2, 0x2, R6 ;  /* 0x0000000202048825 */ /* 0x009fe400078e0206 */
[-C--:B------:R-:W-:Y:S02]  /*8ad0*/  @!P5 LEA R12, P4, R189, R6.reuse, 0x1 ;  /* 0x00000006bd0cd211 */ /* 0x080fe400078808ff */
[----:B------:R-:W-:Y:S01]  /*8ae0*/  @!P3 LEA R14, P6, R188, R6, 0x1 ;  /* 0x00000006bc0eb211 */ /* 0x000fe200078c08ff */
[----:B------:R0:W-:Y:S01]  /*8af0*/  @!P0 ST.E.128 desc[UR50][R4.64], R8 ;  /* 0x0000000804008985 */ /* 0x0001e2000c101d32 */
[----:B------:R-:W-:Y:S02]  /*8b00*/  ISETP.GE.AND P0, PT, R185, UR16, PT ;  /* 0x00000010b9007c0c */ /* 0x000fe4000bf06270 */
[----:B------:R-:W-:Y:S02]  /*8b10*/  @!P5 LEA.HI.X R13, R189, R7, R204, 0x1, P4 ;  /* 0x00000007bd0dd211 */ /* 0x000fe400020f0ccc */
[----:B------:R-:W-:-:S02]  /*8b20*/  LOP3.LUT P4, RZ, R3, 0x40, RZ, 0xc0, !PT ;  /* 0x0000004003ff7812 */ /* 0x000fc4000788c0ff */
[----:B------:R-:W-:Y:S01]  /*8b30*/  @!P3 LEA.HI.X R15, R188, R7, R203, 0x1, P6 ;  /* 0x00000007bc0fb211 */ /* 0x000fe200030f0ccb */
[----:B------:R4:W-:Y:S01]  /*8b40*/  @!P5 ST.E.128 desc[UR50][R12.64], R24 ;  /* 0x000000180c00d985 */ /* 0x0009e2000c101d32 */
[----:B------:R-:W-:-:S03]  /*8b50*/  @!P2 LEA R20, P5, R187, R6, 0x1 ;  /* 0x00000006bb14a211 */ /* 0x000fc600078a08ff */
[----:B------:R4:W-:Y:S01]  /*8b60*/  @!P3 ST.E.128 desc[UR50][R14.64], R32 ;  /* 0x000000200e00b985 */ /* 0x0009e2000c101d32 */
[----:B------:R-:W-:Y:S02]  /*8b70*/  @!P2 LEA.HI.X R21, R187, R7, R202, 0x1, P5 ;  /* 0x00000007bb15a211 */ /* 0x000fe400028f0cca */
[----:B0-----:R-:W-:-:S03]  /*8b80*/  @!P1 LEA R4, P6, R186, R6, 0x1 ;  /* 0x00000006ba049211 */ /* 0x001fc600078c08ff */
[----:B------:R4:W-:Y:S01]  /*8b90*/  @!P2 ST.E.128 desc[UR50][R20.64], R40 ;  /* 0x000000281400a985 */ /* 0x0009e2000c101d32 */
[CC--:B------:R-:W-:Y:S02]  /*8ba0*/  @!P0 LEA R8, P3, R185.reuse, R6.reuse, 0x1 ;  /* 0x00000006b9088211 */ /* 0x0c0fe400078608ff */
[----:B------:R-:W-:Y:S02]  /*8bb0*/  @P4 LEA R10, P5, R194, R6, 0x1 ;  /* 0x00000006c20a4211 */ /* 0x000fe400078a08ff */
[-C--:B------:R-:W-:Y:S02]  /*8bc0*/  @!P1 LEA.HI.X R5, R186, R7.reuse, R201, 0x1, P6 ;  /* 0x00000007ba059211 */ /* 0x080fe400030f0cc9 */
[-C--:B------:R-:W-:Y:S02]  /*8bd0*/  @!P0 LEA.HI.X R9, R185, R7.reuse, R200, 0x1, P3 ;  /* 0x00000007b9098211 */ /* 0x080fe400018f0cc8 */
[----:B------:R-:W-:Y:S01]  /*8be0*/  @P4 LEA.HI.X R11, R194, R7, R199, 0x1, P5 ;  /* 0x00000007c20b4211 */ /* 0x000fe200028f0cc7 */
[----:B------:R4:W-:Y:S04]  /*8bf0*/  @!P1 ST.E.128 desc[UR50][R4.64], R48 ;  /* 0x0000003004009985 */ /* 0x0009e8000c101d32 */
[----:B------:R4:W-:Y:S01]  /*8c00*/  @!P0 ST.E.128 desc[UR50][R8.64], R52 ;  /* 0x0000003408008985 */ /* 0x0009e2000c101d32 */
[----:B------:R-:W-:-:S03]  /*8c10*/  LOP3.LUT P0, RZ, R0, 0x80, RZ, 0xc0, !PT ;  /* 0x0000008000ff7812 */ /* 0x000fc6000780c0ff */
[----:B------:R4:W-:Y:S10]  /*8c20*/  @P4 ST.E.128 desc[UR50][R10.64], R60 ;  /* 0x0000003c0a004985 */ /* 0x0009f4000c101d32 */
[----:B------:R-:W-:Y:S05]  /*8c30*/  @!P0 BRA `(.L_x_3619) ;  /* 0x0000000c00a48947 */ /* 0x000fea0003800000 */
[----:B----4-:R-:W-:-:S04]  /*8c40*/  LEA R4, P0, R193, R6, 0x1 ;  /* 0x00000006c1047211 */ /* 0x010fc800078008ff */
[----:B------:R-:W-:-:S05]  /*8c50*/  LEA.HI.X R5, R193, R7, R198, 0x1, P0 ;  /* 0x00000007c1057211 */ /* 0x000fca00000f0cc6 */
[----:B------:R0:W-:Y:S01]  /*8c60*/  ST.E.128 desc[UR50][R4.64], R68 ;  /* 0x0000004404007985 */ /* 0x0001e2000c101d32 */
[----:B------:R-:W-:Y:S05]  /*8c70*/  BRA `(.L_x_3619) ;  /* 0x0000000c00947947 */ /* 0x000fea0003800000 */
.L_x_3614:
[----:B------:R-:W-:Y:S01]  /*8c80*/  ULDC.64 UR10, c[0x0][0xc00] ;  /* 0x00030000000a7ab9 */ /* 0x000fe20000000a00 */
[----:B------:R-:W-:Y:S01]  /*8c90*/  USHF.L.U32 UR9, UR42, 0x2, URZ ;  /* 0x000000022a097899 */ /* 0x000fe2000800063f */
[----:B------:R-:W0:Y:S01]  /*8ca0*/  LDC R11, c[0x0][0xbe8] ;  /* 0x0002fa00ff0b7b82 */ /* 0x000e220000000800 */
[----:B------:R-:W-:Y:S02]  /*8cb0*/  UISETP.NE.U32.AND UP0, UPT, UR10, URZ, UPT ;  /* 0x0000003f0a00728c */ /* 0x000fe4000bf05070 */
[----:B------:R-:W-:Y:S02]  /*8cc0*/  USHF.L.U64.HI UR12, UR42, 0x2, UR43 ;  /* 0x000000022a0c7899 */ /* 0x000fe4000801022b */
[----:B------:R-:W-:Y:S02]  /*8cd0*/  UISETP.NE.AND.EX UP0, UPT, UR11, URZ, UPT, UP0 ;  /* 0x0000003f0b00728c */ /* 0x000fe4000bf05300 */
[----:B------:R-:W-:-:S04]  /*8ce0*/  UIADD3 UR4, UP1, UR9, UR10, URZ ;  /* 0x0000000a09047290 */ /* 0x000fc8000ff3e03f */
[----:B------:R-:W-:Y:S01]  /*8cf0*/  PLOP3.LUT P1, PT, PT, PT, UP0, 0x80, 0x0 ;  /* 0x000000000000781c */ /* 0x000fe20003f2f008 */
[----:B------:R-:W-:Y:S01]  /*8d00*/  UIADD3.X UR8, UR12, UR11, URZ, UP1, !UPT ;  /* 0x0000000b0c087290 */ /* 0x000fe20008ffe43f */
[----:B------:R-:W-:Y:S02]  /*8d10*/  IMAD.U32 R4, RZ, RZ, UR4 ;  /* 0x00000004ff047e24 */ /* 0x000fe4000f8e00ff */
[----:B------:R-:W-:Y:S02]  /*8d20*/  ULDC.64 UR10, c[0x0][0xc08] ;  /* 0x00030200000a7ab9 */ /* 0x000fe40000000a00 */
[----:B------:R-:W-:Y:S01]  /*8d30*/  UISETP.NE.U32.AND UP1, UPT, UR10, URZ, UPT ;  /* 0x0000003f0a00728c */ /* 0x000fe2000bf25070 */
[----:B------:R-:W-:-:S03]  /*8d40*/  IMAD.U32 R5, RZ, RZ, UR8 ;  /* 0x00000008ff057e24 */ /* 0x000fc6000f8e00ff */
[----:B------:R-:W-:-:S03]  /*8d50*/  UISETP.NE.AND.EX UP1, UPT, UR11, URZ, UPT, UP1 ;  /* 0x0000003f0b00728c */ /* 0x000fc6000bf25310 */
[----:B------:R-:W2:Y:S01]  /*8d60*/  @P1 LDG.E R3, desc[UR50][R4.64] ;  /* 0x0000003204031981 */ /* 0x000ea2000c1e1900 */
[----:B------:R-:W-:Y:S02]  /*8d70*/  ULDC UR4, c[0x0][0xa88] ;  /* 0x0002a20000047ab9 */ /* 0x000fe40000000800 */
[----:B------:R-:W-:Y:S01]  /*8d80*/  PLOP3.LUT P2, PT, PT, PT, UP1, 0x80, 0x0 ;  /* 0x000000000000781c */ /* 0x000fe20003f4f018 */
[----:B------:R-:W-:-:S04]  /*8d90*/  IMAD.U32 R0, RZ, RZ, UR4 ;  /* 0x00000004ff007e24 */ /* 0x000fc8000f8e00ff */
[----:B------:R-:W-:-:S04]  /*8da0*/  @UP1 UIADD3 UR8, UP2, UR9, UR10, URZ ;  /* 0x0000000a09081290 */ /* 0x000fc8000ff5e03f */
[----:B------:R-:W-:Y:S02]  /*8db0*/  @UP1 UIADD3.X UR9, UR12, UR11, URZ, UP2, !UPT ;  /* 0x0000000b0c091290 */ /* 0x000fe400097fe43f */
[----:B------:R-:W-:-:S04]  /*8dc0*/  IMAD.U32 R6, RZ, RZ, UR8 ;  /* 0x00000008ff067e24 */ /* 0x000fc8000f8e00ff */
[----:B------:R-:W-:-:S05]  /*8dd0*/  IMAD.U32 R7, RZ, RZ, UR9 ;  /* 0x00000009ff077e24 */ /* 0x000fca000f8e00ff */
[----:B------:R1:W5:Y:S01]  /*8de0*/  @P2 LDG.E R0, desc[UR50][R6.64] ;  /* 0x0000003206002981 */ /* 0x000362000c1e1900 */
[----:B------:R-:W-:Y:S01]  /*8df0*/  UMOV UR4, URZ ;  /* 0x0000003f00047c82 */ /* 0x000fe20008000000 */
[----:B------:R-:W-:Y:S01]  /*8e00*/  USHF.R.S32.HI UR12, URZ, 0x1f, UR45 ;  /* 0x0000001f3f0c7899 */ /* 0x000fe2000801142d */
[----:B------:R-:W-:Y:S02]  /*8e10*/  ISETP.GE.AND P0, PT, R197, 0x40, PT ;  /* 0x00000040c500780c */ /* 0x000fe40003f06270 */
[----:B--2---:R-:W-:-:S13]  /*8e20*/  @P1 R2UR UR4, R3 ;  /* 0x00000000030412ca */ /* 0x004fda00000e0000 */
[----:B------:R-:W-:Y:S01]  /*8e30*/  USHF.R.S32.HI UR11, URZ, 0x1f, UR4 ;  /* 0x0000001f3f0b7899 */ /* 0x000fe20008011404 */
[----:B01----:R-:W-:Y:S11]  /*8e40*/  @P2 BRA `(.L_x_3620) ;  /* 0x0000000000102947 */ /* 0x003ff60003800000 */
[----:B------:R-:W-:Y:S05]  /*8e50*/  @!P1 BRA `(.L_x_3620) ;  /* 0x00000000000c9947 */ /* 0x000fea0003800000 */
[----:B------:R-:W2:Y:S04]  /*8e60*/  LDG.E R3, desc[UR50][R4.64] ;  /* 0x0000003204037981 */ /* 0x000ea8000c1e1900 */
[----:B-----5:R-:W2:Y:S02]  /*8e70*/  LDG.E R0, desc[UR50][R4.64+0x4] ;  /* 0x0000043204007981 */ /* 0x020ea4000c1e1900 */
[----:B--2---:R-:W-:-:S07]  /*8e80*/  IMAD.IADD R0, R0, 0x1, -R3 ;  /* 0x0000000100007824 */ /* 0x004fce00078e0a03 */
.L_x_3620:
[----:B------:R-:W-:Y:S01]  /*8e90*/  USEL UR42, UR42, URZ, !UP0 ;  /* 0x0000003f2a2a7287 */ /* 0x000fe2000c000000 */
[----:B------:R-:W-:Y:S01]  /*8ea0*/  BSSY B1, `(.L_x_3621) ;  /* 0x000002d000017945 */ /* 0x000fe20003800000 */
[----:B------:R-:W-:-:S03]  /*8eb0*/  USEL UR43, UR43, URZ, !UP0 ;  /* 0x0000003f2b2b7287 */ /* 0x000fc6000c000000 */
[----:B------:R-:W-:Y:S09]  /*8ec0*/  @P0 BRA `(.L_x_3622) ;  /* 0x0000000000a80947 */ /* 0x000ff20003800000 */
[----:B------:R-:W0:Y:S01]  /*8ed0*/  S2R R4, SR_TID.X ;  /* 0x0000000000047919 */ /* 0x000e220000002100 */
[----:B------:R-:W1:Y:S01]  /*8ee0*/  LDC R6, c[0x0][0xbe8] ;  /* 0x0002fa00ff067b82 */ /* 0x000e620000000800 */
[----:B------:R-:W-:-:S05]  /*8ef0*/  MOV R3, UR44 ;  /* 0x0000002c00037c02 */ /* 0x000fca0008000f00 */
[----:B0-----:R-:W-:Y:S02]  /*8f00*/  IMAD R3, R3, 0x40, R4 ;  /* 0x0000004003037824 */ /* 0x001fe400078e0204 */
[----:B-1---5:R-:W-:Y:S02]  /*8f10*/  IMAD R4, R0, R6, RZ ;  /* 0x0000000600047224 */ /* 0x022fe400078e02ff */
[----:B------:R-:W-:-:S05]  /*8f20*/  VIADD R5, R3, 0xffffff80 ;  /* 0xffffff8003057836 */ /* 0x000fca0000000000 */
[----:B------:R-:W-:-:S13]  /*8f30*/  ISETP.GE.AND P0, PT, R5, R4, PT ;  /* 0x000000040500720c */ /* 0x000fda0003f06270 */
[----:B------:R-:W-:Y:S05]  /*8f40*/  @P0 BRA `(.L_x_3622) ;  /* 0x0000000000880947 */ /* 0x000fea0003800000 */
[----:B------:R-:W-:Y:S01]  /*8f50*/  ISETP.NE.AND P0, PT, R6, 0x1, PT ;  /* 0x000000010600780c */ /* 0x000fe20003f05270 */
[----:B------:R-:W-:Y:S01]  /*8f60*/  ULDC.64 UR14, c[0x0][0xb90] ;  /* 0x0002e400000e7ab9 */ /* 0x000fe20000000a00 */
[----:B------:R-:W-:Y:S01]  /*8f70*/  UMOV UR8, UR4 ;  /* 0x0000000400087c82 */ /* 0x000fe20008000000 */
[----:B------:R-:W-:Y:S01]  /*8f80*/  UIMAD UR10, UR12, UR14, URZ ;  /* 0x0000000e0c0a72a4 */ /* 0x000fe2000f8e023f */
[----:B------:R-:W-:Y:S02]  /*8f90*/  UMOV UR9, UR11 ;  /* 0x0000000b00097c82 */ /* 0x000fe40008000000 */
[----:B------:R-:W-:Y:S02]  /*8fa0*/  UIMAD.WIDE.U32 UR8, UR45, UR14, UR8 ;  /* 0x0000000e2d0872a5 */ /* 0x000fe4000f8e0008 */
[----:B------:R-:W-:-:S03]  /*8fb0*/  UIMAD UR10, UR45, UR15, UR10 ;  /* 0x0000000f2d0a72a4 */ /* 0x000fc6000f8e020a */
[----:B------:R-:W-:Y:S02]  /*8fc0*/  ULDC.64 UR14, c[0x0][0xb98] ;  /* 0x0002e600000e7ab9 */ /* 0x000fe40000000a00 */
[----:B------:R-:W0:Y:S01]  /*8fd0*/  @P0 LDC R4, c[0x0][0xbec] ;  /* 0x0002fb00ff040b82 */ /* 0x000e220000000800 */
[----:B------:R-:W-:Y:S02]  /*8fe0*/  UIADD3 UR9, UR9, UR10, URZ ;  /* 0x0000000a09097290 */ /* 0x000fe4000fffe03f */
[----:B------:R-:W-:Y:S02]  /*8ff0*/  UIMAD UR10, UR43, UR14, URZ ;  /* 0x0000000e2b0a72a4 */ /* 0x000fe4000f8e023f */
[----:B------:R-:W-:Y:S02]  /*9000*/  UIMAD.WIDE.U32 UR8, UR42, UR14, UR8 ;  /* 0x0000000e2a0872a5 */ /* 0x000fe4000f8e0008 */
[----:B------:R-:W-:Y:S01]  /*9010*/  UIMAD UR10, UR42, UR15, UR10 ;  /* 0x0000000f2a0a72a4 */ /* 0x000fe2000f8e020a */
[----:B------:R-:W1:Y:S02]  /*9020*/  @P0 LDC R8, c[0x0][0xbf0] ;  /* 0x0002fc00ff080b82 */ /* 0x000e640000000800 */
[----:B------:R-:W-:Y:S01]  /*9030*/  ULDC.64 UR14, c[0x0][0xb88] ;  /* 0x0002e200000e7ab9 */ /* 0x000fe20000000a00 */
[----:B0-----:R-:W-:-:S04]  /*9040*/  @P0 IMAD.HI.U32 R3, R5, R4, RZ ;  /* 0x0000000405030227 */ /* 0x001fc800078e00ff */
[----:B------:R-:W-:Y:S01]  /*9050*/  IMAD.MOV.U32 R4, RZ, RZ, R5 ;  /* 0x000000ffff047224 */ /* 0x000fe200078e0005 */
[----:B-1----:R-:W-:Y:S01]  /*9060*/  @P0 SHF.R.U32.HI R4, RZ, R8, R3 ;  /* 0x00000008ff040219 */ /* 0x002fe20000011603 */
[----:B------:R-:W-:-:S04]  /*9070*/  IMAD.U32 R8, RZ, RZ, UR10 ;  /* 0x0000000aff087e24 */ /* 0x000fc8000f8e00ff */
[----:B------:R-:W-:-:S04]  /*9080*/  IMAD.MOV R3, RZ, RZ, -R4 ;  /* 0x000000ffff037224 */ /* 0x000fc800078e0a04 */
[----:B------:R-:W-:Y:S01]  /*9090*/  IMAD R3, R6, R3, R5 ;  /* 0x0000000306037224 */ /* 0x000fe200078e0205 */
[----:B------:R-:W-:Y:S02]  /*90a0*/  SHF.R.S32.HI R5, RZ, 0x1f, R4 ;  /* 0x0000001fff057819 */ /* 0x000fe40000011404 */
[----:B------:R-:W-:Y:S02]  /*90b0*/  IADD3 R4, P0, R4, UR8, RZ ;  /* 0x0000000804047c10 */ /* 0x000fe4000ff1e0ff */
[----:B------:R-:W-:Y:S02]  /*90c0*/  SHF.R.S32.HI R6, RZ, 0x1f, R3 ;  /* 0x0000001fff067819 */ /* 0x000fe40000011403 */
[----:B------:R-:W-:Y:S01]  /*90d0*/  IADD3.X R5, R5, UR9, R8, P0, !PT ;  /* 0x0000000905057c10 */ /* 0x000fe200087fe408 */
[----:B------:R-:W-:Y:S02]  /*90e0*/  ULDC.64 UR8, c[0x0][0xb50] ;  /* 0x0002d40000087ab9 */ /* 0x000fe40000000a00 */
[----:B------:R-:W-:-:S02]  /*90f0*/  IMAD R6, R6, UR14, RZ ;  /* 0x0000000e06067c24 */ /* 0x000fc4000f8e02ff */
[----:B------:R-:W-:-:S04]  /*9100*/  IMAD.WIDE.U32 R4, R3, UR14, R4 ;  /* 0x0000000e03047c25 */ /* 0x000fc8000f8e0004 */
[----:B------:R-:W-:Y:S01]  /*9110*/  IMAD R7, R3, UR15, R6 ;  /* 0x0000000f03077c24 */ /* 0x000fe2000f8e0206 */
[----:B------:R-:W-:-:S03]  /*9120*/  LEA R6, P0, R4, UR8, 0x2 ;  /* 0x0000000804067c11 */ /* 0x000fc6000f8010ff */
[----:B------:R-:W-:-:S05]  /*9130*/  IMAD.IADD R3, R5, 0x1, R7 ;  /* 0x0000000105037824 */ /* 0x000fca00078e0207 */
[----:B------:R-:W-:Y:S01]  /*9140*/  LEA.HI.X R7, R4, UR9, R3, 0x2, P0 ;  /* 0x0000000904077c11 */ /* 0x000fe200080f1403 */
[----:B------:R-:W-:-:S05]  /*9150*/  IMAD.MOV.U32 R3, RZ, RZ, -0x800000 ;  /* 0xff800000ff037424 */ /* 0x000fca00078e00ff */
[----:B------:R0:W-:Y:S02]  /*9160*/  STG.E desc[UR50][R6.64], R3 ;  /* 0x0000000306007986 */ /* 0x0001e4000c101932 */
.L_x_3622:
[----:B------:R-:W-:Y:S05]  /*9170*/  BSYNC B1 ;  /* 0x0000000000017941 */ /* 0x000fea0003800000 */
.L_x_3621:
[----:B------:R-:W-:Y:S01]  /*9180*/  ISETP.NE.AND P0, PT, R11, 0x1, PT ;  /* 0x000000010b00780c */ /* 0x000fe20003f05270 */
[----:B------:R-:W-:Y:S01]  /*9190*/  ULDC UR13, c[0x0][0xac8] ;  /* 0x0002b200000d7ab9 */ /* 0x000fe20000000800 */
[----:B------:R-:W-:Y:S01]  /*91a0*/  ULDC.64 UR14, c[0x0][0xaa0] ;  /* 0x0002a800000e7ab9 */ /* 0x000fe20000000a00 */
[----:B------:R-:W-:Y:S01]  /*91b0*/  ISETP.GE.AND P1, PT, R189, UR13, PT ;  /* 0x0000000dbd007c0c */ /* 0x000fe2000bf26270 */
[----:B------:R-:W-:Y:S01]  /*91c0*/  UIMAD UR10, UR11, UR14, URZ ;  /* 0x0000000e0b0a72a4 */ /* 0x000fe2000f8e023f */
[----:B------:R-:W-:Y:S01]  /*91d0*/  ISETP.GE.AND P2, PT, R2, UR13, PT ;  /* 0x0000000d02007c0c */ /* 0x000fe2000bf46270 */
[----:B------:R-:W-:Y:S01]  /*91e0*/  UIMAD.WIDE.U32 UR8, UR4, UR14, URZ ;  /* 0x0000000e040872a5 */ /* 0x000fe2000f8e003f */
[----:B------:R-:W-:Y:S01]  /*91f0*/  SEL R4, RZ, 0xffffffff, P1 ;  /* 0xffffffffff047807 */ /* 0x000fe20000800000 */
[----:B------:R-:W-:Y:S01]  /*9200*/  UIMAD UR10, UR4, UR15, UR10 ;  /* 0x0000000f040a72a4 */ /* 0x000fe2000f8e020a */
[----:B0-----:R-:W-:Y:S01]  /*9210*/  SEL R3, RZ, 0x1, P2 ;  /* 0x00000001ff037807 */ /* 0x001fe20001000000 */
[----:B------:R-:W-:Y:S01]  /*9220*/  IMAD.U32 R26, RZ, RZ, UR44 ;  /* 0x0000002cff1a7e24 */ /* 0x000fe2000f8e00ff */
[----:B------:R-:W-:Y:S01]  /*9230*/  ULDC.64 UR14, c[0x0][0xae8] ;  /* 0x0002ba00000e7ab9 */ /* 0x000fe20000000a00 */
[----:B------:R-:W-:Y:S01]  /*9240*/  IMAD.SHL.U32 R4, R4, 0x2, RZ ;  /* 0x0000000204047824 */ /* 0x000fe200078e00ff */
[----:B------:R-:W0:Y:S01]  /*9250*/  @P0 LDC R5, c[0x0][0xbec] ;  /* 0x0002fb00ff050b82 */ /* 0x000e220000000800 */
[----:B------:R-:W-:Y:S01]  /*9260*/  ISETP.GE.AND P2, PT, R188, UR13, PT ;  /* 0x0000000dbc007c0c */ /* 0x000fe2000bf46270 */
[----:B------:R-:W-:Y:S01]  /*9270*/  UIADD3 UR9, UR9, UR10, URZ ;  /* 0x0000000a09097290 */ /* 0x000fe2000fffe03f */
[----:B------:R-:W-:Y:S01]  /*9280*/  MOV R8, UR44 ;  /* 0x0000002c00087c02 */ /* 0x000fe20008000f00 */
[----:B------:R-:W-:Y:S01]  /*9290*/  UIMAD UR4, UR12, UR14, URZ ;  /* 0x0000000e0c0472a4 */ /* 0x000fe2000f8e023f */
[----:B------:R-:W-:Y:S01]  /*92a0*/  LOP3.LUT R4, R4, 0x2, R3, 0xe2, !PT ;  /* 0x0000000204047812 */ /* 0x000fe200078ee203 */
[----:B------:R-:W-:Y:S01]  /*92b0*/  IMAD R3, R190, 0x20, R191 ;  /* 0x00000020be037824 */ /* 0x000fe200078e02bf */
[----:B------:R-:W-:Y:S01]  /*92c0*/  SEL R6, RZ, 0xffffffff, P2 ;  /* 0xffffffffff067807 */ /* 0x000fe20001000000 */
[----:B------:R-:W1:Y:S01]  /*92d0*/  @P0 LDC R7, c[0x0][0xbf0] ;  /* 0x0002fc00ff070b82 */ /* 0x000e620000000800 */
[----:B------:R-:W-:Y:S01]  /*92e0*/  UIMAD UR4, UR45, UR15, UR4 ;  /* 0x0000000f2d0472a4 */ /* 0x000fe2000f8e0204 */
[----:B------:R-:W-:Y:S01]  /*92f0*/  IMAD R8, R8, 0x40, R3 ;  /* 0x0000004008087824 */ /* 0x000fe200078e0203 */
[----:B------:R-:W-:Y:S01]  /*9300*/  UIMAD.WIDE.U32 UR8, UR45, UR14, UR8 ;  /* 0x0000000e2d0872a5 */ /* 0x000fe2000f8e0008 */
[----:B------:R-:W-:Y:S01]  /*9310*/  ISETP.GE.AND P1, PT, R187, UR13, PT ;  /* 0x0000000dbb007c0c */ /* 0x000fe2000bf26270 */
[----:B------:R-:W-:Y:S01]  /*9320*/  ULDC.64 UR10, c[0x0][0xaf0] ;  /* 0x0002bc00000a7ab9 */ /* 0x000fe20000000a00 */
[----:B------:R-:W-:Y:S01]  /*9330*/  IMAD.SHL.U32 R9, R6, 0x4, RZ ;  /* 0x0000000406097824 */ /* 0x000fe200078e00ff */
[----:B------:R-:W-:Y:S01]  /*9340*/  UIMAD UR43, UR43, UR10, URZ ;  /* 0x0000000a2b2b72a4 */ /* 0x000fe2000f8e023f */
[----:B------:R-:W-:Y:S01]  /*9350*/  SEL R10, RZ, 0xffffffff, P1 ;  /* 0xffffffffff0a7807 */ /* 0x000fe20000800000 */
[----:B------:R-:W-:Y:S01]  /*9360*/  UIADD3 UR9, UR9, UR4, URZ ;  /* 0x0000000409097290 */ /* 0x000fe2000fffe03f */
[----:B------:R-:W-:Y:S01]  /*9370*/  IMAD.MOV.U32 R3, RZ, RZ, R8 ;  /* 0x000000ffff037224 */ /* 0x000fe200078e0008 */
[----:B------:R-:W-:Y:S01]  /*9380*/  UIMAD UR4, UR42, UR11, UR43 ;  /* 0x0000000b2a0472a4 */ /* 0x000fe2000f8e022b */
[----:B------:R-:W-:Y:S01]  /*9390*/  LOP3.LUT R9, R9, 0x4, R4, 0xe2, !PT ;  /* 0x0000000409097812 */ /* 0x000fe200078ee204 */
[----:B------:R-:W-:Y:S01]  /*93a0*/  UIMAD.WIDE.U32 UR42, UR42, UR10, UR8 ;  /* 0x0000000a2a2a72a5 */ /* 0x000fe2000f8e0008 */
[----:B------:R-:W-:Y:S01]  /*93b0*/  IMAD.SHL.U32 R10, R10, 0x8, RZ ;  /* 0x000000080a0a7824 */ /* 0x000fe200078e00ff */
[----:B------:R-:W-:Y:S01]  /*93c0*/  ISETP.GE.AND P2, PT, R193, UR13, PT ;  /* 0x0000000dc1007c0c */ /* 0x000fe2000bf46270 */
[----:B0-----:R-:W-:Y:S01]  /*93d0*/  @P0 IMAD.HI.U32 R6, R8, R5, RZ ;  /* 0x0000000508060227 */ /* 0x001fe200078e00ff */
[----:B------:R-:W-:Y:S01]  /*93e0*/  UIADD3 UR4, UR43, UR4, URZ ;  /* 0x000000042b047290 */ /* 0x000fe2000fffe03f */
[----:B------:R-:W-:Y:S01]  /*93f0*/  BSSY B1, `(.L_x_3623) ;  /* 0x0000049000017945 */ /* 0x000fe20003800000 */
[----:B------:R-:W-:Y:S01]  /*9400*/  LOP3.LUT R10, R10, 0x8, R9, 0xe2, !PT ;  /* 0x000000080a0a7812 */ /* 0x000fe200078ee209 */
[----:B------:R-:W-:Y:S01]  /*9410*/  ULDC.64 UR8, c[0x0][0xae0] ;  /* 0x0002b80000087ab9 */ /* 0x000fe20000000a00 */
[----:B------:R-:W-:-:S02]  /*9420*/  IMAD.U32 R5, RZ, RZ, UR43 ;  /* 0x0000002bff057e24 */ /* 0x000fc4000f8e00ff */
[----:B------:R-:W-:Y:S01]  /*9430*/  IMAD.U32 R4, RZ, RZ, UR42 ;  /* 0x0000002aff047e24 */ /* 0x000fe2000f8e00ff */
[----:B-1----:R-:W-:Y:S01]  /*9440*/  @P0 SHF.R.U32.HI R3, RZ, R7, R6 ;  /* 0x00000007ff030219 */ /* 0x002fe20000011606 */
[----:B------:R-:W-:Y:S01]  /*9450*/  IMAD.U32 R5, RZ, RZ, UR4 ;  /* 0x00000004ff057e24 */ /* 0x000fe2000f8e00ff */
[----:B------:R-:W-:Y:S01]  /*9460*/  ISETP.GE.AND P0, PT, R186, UR13, PT ;  /* 0x0000000dba007c0c */ /* 0x000fe2000bf06270 */
[----:B-----5:R-:W-:Y:S01]  /*9470*/  IMAD R25, R0, R11, RZ ;  /* 0x0000000b00197224 */ /* 0x020fe200078e02ff */
[--C-:B------:R-:W-:Y:S01]  /*9480*/  SHF.R.S32.HI R6, RZ, 0x1f, R3.reuse ;  /* 0x0000001fff067819 */ /* 0x100fe20000011403 */
[----:B------:R-:W-:Y:S01]  /*9490*/  IMAD.MOV R7, RZ, RZ, -R3 ;  /* 0x000000ffff077224 */ /* 0x000fe200078e0a03 */
[----:B------:R-:W-:Y:S01]  /*94a0*/  SEL R9, RZ, 0xffffffff, P0 ;  /* 0xffffffffff097807 */ /* 0x000fe20000000000 */
[----:B------:R-:W-:Y:S01]  /*94b0*/  IMAD.WIDE.U32 R4, R3, UR8, R4 ;  /* 0x0000000803047c25 */ /* 0x000fe2000f8e0004 */
[----:B------:R-:W-:-:S03]  /*94c0*/  ISETP.GE.AND P0, PT, R185, UR13, PT ;  /* 0x0000000db9007c0c */ /* 0x000fc6000bf06270 */
[----:B------:R-:W-:Y:S02]  /*94d0*/  IMAD R6, R6, UR8, RZ ;  /* 0x0000000806067c24 */ /* 0x000fe4000f8e02ff */
[----:B------:R-:W-:Y:S01]  /*94e0*/  IMAD R7, R11, R7, R8 ;  /* 0x000000070b077224 */ /* 0x000fe200078e0208 */
[----:B------:R-:W-:Y:S01]  /*94f0*/  SEL R8, RZ, 0xffffffff, P0 ;  /* 0xffffffffff087807 */ /* 0x000fe20000000000 */
[----:B------:R-:W-:Y:S01]  /*9500*/  IMAD.SHL.U32 R13, R9, 0x10, RZ ;  /* 0x00000010090d7824 */ /* 0x000fe200078e00ff */
[----:B------:R-:W-:Y:S01]  /*9510*/  ISETP.GE.AND P0, PT, R194, UR13, PT ;  /* 0x0000000dc2007c0c */ /* 0x000fe2000bf06270 */
[----:B------:R-:W-:Y:S01]  /*9520*/  IMAD R9, R3, UR9, R6 ;  /* 0x0000000903097c24 */ /* 0x000fe2000f8e0206 */
[----:B------:R-:W-:Y:S01]  /*9530*/  SHF.R.S32.HI R3, RZ, 0x1f, R7 ;  /* 0x0000001fff037819 */ /* 0x000fe20000011407 */
[----:B------:R-:W-:Y:S01]  /*9540*/  ULDC.64 UR8, c[0x0][0xad8] ;  /* 0x0002b60000087ab9 */ /* 0x000fe20000000a00 */
[----:B------:R-:W-:Y:S01]  /*9550*/  IMAD R26, R26, 0x40, R191 ;  /* 0x000000401a1a7824 */ /* 0x000fe200078e02bf */
[----:B------:R-:W-:Y:S01]  /*9560*/  LOP3.LUT R10, R13, 0x10, R10, 0xe2, !PT ;  /* 0x000000100d0a7812 */ /* 0x000fe200078ee20a */
[----:B------:R-:W-:Y:S01]  /*9570*/  IMAD.IADD R5, R5, 0x1, R9 ;  /* 0x0000000105057824 */ /* 0x000fe200078e0209 */
[----:B------:R-:W-:Y:S01]  /*9580*/  SHF.L.U32 R13, R8, 0x5, RZ ;  /* 0x00000005080d7819 */ /* 0x000fe200000006ff */
[----:B------:R-:W-:-:S02]  /*9590*/  IMAD R0, R3, UR8, RZ ;  /* 0x0000000803007c24 */ /* 0x000fc4000f8e02ff */
[----:B------:R-:W-:Y:S01]  /*95a0*/  IMAD.WIDE.U32 R4, R7, UR8, R4 ;  /* 0x0000000807047c25 */ /* 0x000fe2000f8e0004 */
[----:B------:R-:W-:-:S03]  /*95b0*/  LOP3.LUT R10, R13, 0x20, R10, 0xe2, !PT ;  /* 0x000000200d0a7812 */ /* 0x000fc600078ee20a */
[----:B------:R-:W-:Y:S01]  /*95c0*/  IMAD R3, R7, UR9, R0 ;  /* 0x0000000907037c24 */ /* 0x000fe2000f8e0200 */
[----:B------:R-:W-:Y:S01]  /*95d0*/  SEL R7, RZ, 0x40, P0 ;  /* 0x00000040ff077807 */ /* 0x000fe20000000000 */
[----:B------:R-:W-:Y:S01]  /*95e0*/  ULDC.64 UR8, c[0x0][0xa80] ;  /* 0x0002a00000087ab9 */ /* 0x000fe20000000a00 */
[----:B------:R-:W-:Y:S01]  /*95f0*/  ISETP.GE.AND P0, PT, R26, R25, PT ;  /* 0x000000191a00720c */ /* 0x000fe20003f06270 */
[----:B------:R-:W-:Y:S01]  /*9600*/  IMAD.IADD R3, R5, 0x1, R3 ;  /* 0x0000000105037824 */ /* 0x000fe200078e0203 */
[----:B------:R-:W-:Y:S02]  /*9610*/  LEA R20, P1, R4, UR8, 0x1 ;  /* 0x0000000804147c11 */ /* 0x000fe4000f8208ff */
[----:B------:R-:W-:Y:S02]  /*9620*/  LOP3.LUT R21, R10, R7, RZ, 0xfc, !PT ;  /* 0x000000070a157212 */ /* 0x000fe400078efcff */
[----:B------:R-:W-:Y:S01]  /*9630*/  LEA.HI.X R3, R4, UR9, R3, 0x1, P1 ;  /* 0x0000000904037c11 */ /* 0x000fe200088f0c03 */
[----:B------:R0:W1:Y:S01]  /*9640*/  SHFL.IDX PT, R6, R20, RZ, 0x181f ;  /* 0x00181fff14067589 */ /* 0x00006200000e0000 */
[----:B------:R-:W-:-:S03]  /*9650*/  SEL R0, RZ, 0x80, P2 ;  /* 0x00000080ff007807 */ /* 0x000fc60001000000 */
[----:B------:R0:W2:Y:S01]  /*9660*/  SHFL.IDX PT, R7, R3, RZ, 0x181f ;  /* 0x00181fff03077589 */ /* 0x0000a200000e0000 */
        /* <DEDUP_REMOVED lines=9> */
[----:B------:R-:W-:Y:S01]  /*9700*/  @!P5 LEA R10, P4, R188, R6, 0x1 ;  /* 0x00000006bc0ad211 */ /* 0x000fe200078808ff */
[----:B------:R-:W-:Y:S01]  /*9710*/  @!P1 ST.E.128 desc[UR50][R4.64], RZ ;  /* 0x000000ff04009985 */ /* 0x000fe2000c101d32 */
[----:B------:R-:W-:Y:S02]  /*9720*/  ISETP.GE.AND P1, PT, R185, UR13, PT ;  /* 0x0000000db9007c0c */ /* 0x000fe4000bf26270 */
[----:B------:R-:W-:Y:S01]  /*9730*/  LOP3.LUT P0, RZ, R21, 0x40, RZ, 0xc0, !PT ;  /* 0x0000004015ff7812 */ /* 0x000fe2000780c0ff */
[----:B------:R1:W-:Y:S01]  /*9740*/  @!P2 ST.E.128 desc[UR50][R8.64], RZ ;  /* 0x000000ff0800a985 */ /* 0x0003e2000c101d32 */
[----:B------:R-:W-:-:S02]  /*9750*/  ISETP.GE.AND P2, PT, R186, UR13, PT ;  /* 0x0000000dba007c0c */ /* 0x000fc4000bf46270 */
[-C--:B------:R-:W-:Y:S02]  /*9760*/  @!P5 LEA.HI.X R11, R188, R7.reuse, R203, 0x1, P4 ;  /* 0x00000007bc0bd211 */ /* 0x080fe400020f0ccb */
[----:B------:R-:W-:Y:S02]  /*9770*/  LOP3.LUT P4, RZ, R24, 0x80, RZ, 0xc0, !PT ;  /* 0x0000008018ff7812 */ /* 0x000fe4000788c0ff */
[CC--:B------:R-:W-:Y:S01]  /*9780*/  @!P3 LEA R12, P6, R187.reuse, R6.reuse, 0x1 ;  /* 0x00000006bb0cb211 */ /* 0x0c0fe200078c08ff */
[----:B------:R3:W-:Y:S03]  /*9790*/  @!P5 ST.E.128 desc[UR50][R10.64], RZ ;  /* 0x000000ff0a00d985 */ /* 0x0007e6000c101d32 */
[----:B------:R-:W-:Y:S02]  /*97a0*/  @!P3 LEA.HI.X R13, R187, R7, R202, 0x1, P6 ;  /* 0x00000007bb0db211 */ /* 0x000fe400030f0cca */
[----:B-1----:R-:W-:-:S02]  /*97b0*/  @!P1 LEA R8, P6, R185, R6, 0x1 ;  /* 0x00000006b9089211 */ /* 0x002fc400078c08ff */
[-C--:B------:R-:W-:Y:S01]  /*97c0*/  @!P2 LEA R4, P5, R186, R6.reuse, 0x1 ;  /* 0x00000006ba04a211 */ /* 0x080fe200078a08ff */
[----:B------:R3:W-:Y:S01]  /*97d0*/  @!P3 ST.E.128 desc[UR50][R12.64], RZ ;  /* 0x000000ff0c00b985 */ /* 0x0007e2000c101d32 */
[-C--:B------:R-:W-:Y:S02]  /*97e0*/  @P0 LEA R14, P3, R194, R6.reuse, 0x1 ;  /* 0x00000006c20e0211 */ /* 0x080fe400078608ff */
[-C--:B------:R-:W-:Y:S02]  /*97f0*/  @!P2 LEA.HI.X R5, R186, R7.reuse, R201, 0x1, P5 ;  /* 0x00000007ba05a211 */ /* 0x080fe400028f0cc9 */
[----:B------:R-:W-:Y:S02]  /*9800*/  @P4 LEA R6, P5, R193, R6, 0x1 ;  /* 0x00000006c1064211 */ /* 0x000fe400078a08ff */
[-C--:B------:R-:W-:Y:S01]  /*9810*/  @!P1 LEA.HI.X R9, R185, R7.reuse, R200, 0x1, P6 ;  /* 0x00000007b9099211 */ /* 0x080fe200030f0cc8 */
[----:B------:R3:W-:Y:S01]  /*9820*/  @!P2 ST.E.128 desc[UR50][R4.64], RZ ;  /* 0x000000ff0400a985 */ /* 0x0007e2000c101d32 */
[----:B------:R-:W-:-:S02]  /*9830*/  @P0 LEA.HI.X R15, R194, R7, R199, 0x1, P3 ;  /* 0x00000007c20f0211 */ /* 0x000fc400018f0cc7 */
[----:B------:R-:W-:Y:S01]  /*9840*/  @P4 LEA.HI.X R7, R193, R7, R198, 0x1, P5 ;  /* 0x00000007c1074211 */ /* 0x000fe200028f0cc6 */
[----:B------:R3:W-:Y:S04]  /*9850*/  @!P1 ST.E.128 desc[UR50][R8.64], RZ ;  /* 0x000000ff08009985 */ /* 0x0007e8000c101d32 */
[----:B------:R3:W-:Y:S04]  /*9860*/  @P0 ST.E.128 desc[UR50][R14.64], RZ ;  /* 0x000000ff0e000985 */ /* 0x0007e8000c101d32 */
[----:B------:R3:W-:Y:S02]  /*9870*/  @P4 ST.E.128 desc[UR50][R6.64], RZ ;  /* 0x000000ff06004985 */ /* 0x0007e4000c101d32 */
.L_x_3624:
[----:B------:R-:W-:Y:S05]  /*9880*/  BSYNC B1 ;  /* 0x0000000000017941 */ /* 0x000fea0003800000 */
.L_x_3623:
[----:B------:R-:W-:Y:S01]  /*9890*/  VIADD R0, R26, 0x20 ;  /* 0x000000201a007836 */ /* 0x000fe20000000000 */
[----:B--23--:R2:W3:Y:S04]  /*98a0*/  SHFL.IDX PT, R7, R3, 0x1, 0x181f ;  /* 0x00381f0003077f89 */ /* 0x00c4e800000e0000 */
[----:B------:R-:W-:Y:S01]  /*98b0*/  ISETP.GE.AND P0, PT, R0, R25, PT ;  /* 0x000000190000720c */ /* 0x000fe20003f06270 */
[----:B-1----:R2:W1:-:S12]  /*98c0*/  SHFL.IDX PT, R6, R20, 0x1, 0x181f ;  /* 0x00381f0014067f89 */ /* 0x00245800000e0000 */
[----:B--2---:R-:W-:Y:S05]  /*98d0*/  @P0 BRA `(.L_x_3619) ;  /* 0x00000000007c0947 */ /* 0x004fea0003800000 */
[----:B------:R-:W-:Y:S02]  /*98e0*/  ISETP.GE.AND P2, PT, R189, UR13, PT ;  /* 0x0000000dbd007c0c */ /* 0x000fe4000bf46270 */
[----:B------:R-:W-:Y:S02]  /*98f0*/  ISETP.GE.AND P3, PT, R2, UR13, PT ;  /* 0x0000000d02007c0c */ /* 0x000fe4000bf66270 */
[----:B------:R-:W-:Y:S02]  /*9900*/  ISETP.GE.AND P5, PT, R188, UR13, PT ;  /* 0x0000000dbc007c0c */ /* 0x000fe4000bfa6270 */
[----:B------:R-:W-:Y:S02]  /*9910*/  ISETP.GE.AND P4, PT, R187, UR13, PT ;  /* 0x0000000dbb007c0c */ /* 0x000fe4000bf86270 */
[----:B------:R-:W-:-:S05]  /*9920*/  LOP3.LUT P1, RZ, R21, 0x40, RZ, 0xc0, !PT ;  /* 0x0000004015ff7812 */ /* 0x000fca000782c0ff */
[CC--:B-1----:R-:W-:Y:S02]  /*9930*/  @!P2 LEA R8, P0, R189.reuse, R6.reuse, 0x1 ;  /* 0x00000006bd08a211 */ /* 0x0c2fe400078008ff */
[----:B---3--:R-:W-:Y:S02]  /*9940*/  @!P3 IMAD.WIDE R4, R2, 0x2, R6 ;  /* 0x000000020204b825 */ /* 0x008fe400078e0206 */
[-C--:B------:R-:W-:Y:S02]  /*9950*/  @!P2 LEA.HI.X R9, R189, R7.reuse, R204, 0x1, P0 ;  /* 0x00000007bd09a211 */ /* 0x080fe400000f0ccc */
[----:B------:R-:W-:Y:S01]  /*9960*/  @!P5 LEA R10, P0, R188, R6, 0x1 ;  /* 0x00000006bc0ad211 */ /* 0x000fe200078008ff */
[----:B------:R1:W-:Y:S01]  /*9970*/  @!P3 ST.E.128 desc[UR50][R4.64], RZ ;  /* 0x000000ff0400b985 */ /* 0x0003e2000c101d32 */
[----:B------:R-:W-:Y:S02]  /*9980*/  ISETP.GE.AND P3, PT, R186, UR13, PT ;  /* 0x0000000dba007c0c */ /* 0x000fe4000bf66270 */
[----:B------:R-:W-:Y:S01]  /*9990*/  @!P5 LEA.HI.X R11, R188, R7, R203, 0x1, P0 ;  /* 0x00000007bc0bd211 */ /* 0x000fe200000f0ccb */
[----:B------:R2:W-:Y:S01]  /*99a0*/  @!P2 ST.E.128 desc[UR50][R8.64], RZ ;  /* 0x000000ff0800a985 */ /* 0x0005e2000c101d32 */
[----:B------:R-:W-:-:S02]  /*99b0*/  ISETP.GE.AND P2, PT, R185, UR13, PT ;  /* 0x0000000db9007c0c */ /* 0x000fc4000bf46270 */
[----:B------:R-:W-:Y:S01]  /*99c0*/  LOP3.LUT P0, RZ, R24, 0x80, RZ, 0xc0, !PT ;  /* 0x0000008018ff7812 */ /* 0x000fe2000780c0ff */
[----:B------:R2:W-:Y:S01]  /*99d0*/  @!P5 ST.E.128 desc[UR50][R10.64], RZ ;  /* 0x000000ff0a00d985 */ /* 0x0005e2000c101d32 */
[----:B------:R-:W-:-:S04]  /*99e0*/  @!P4 LEA R12, P6, R187, R6, 0x1 ;  /* 0x00000006bb0cc211 */ /* 0x000fc800078c08ff */
[----:B------:R-:W-:Y:S02]  /*99f0*/  @!P4 LEA.HI.X R13, R187, R7, R202, 0x1, P6 ;  /* 0x00000007bb0dc211 */ /* 0x000fe400030f0cca */
[----:B------:R-:W-:-:S03]  /*9a00*/  @!P3 LEA R14, P5, R186, R6, 0x1 ;  /* 0x00000006ba0eb211 */ /* 0x000fc600078a08ff */
[----:B------:R2:W-:Y:S01]  /*9a10*/  @!P4 ST.E.128 desc[UR50][R12.64], RZ ;  /* 0x000000ff0c00c985 */ /* 0x0005e2000c101d32 */
[-C--:B-1----:R-:W-:Y:S02]  /*9a20*/  @!P2 LEA R4, P6, R185, R6.reuse, 0x1 ;  /* 0x00000006b904a211 */ /* 0x082fe400078c08ff */
[-C--:B0-----:R-:W-:Y:S02]  /*9a30*/  @P1 LEA R20, P4, R194, R6.reuse, 0x1 ;  /* 0x00000006c2141211 */ /* 0x081fe400078808ff */
        /* <DEDUP_REMOVED lines=9> */
.L_x_3619:
[----:B------:R-:W-:Y:S05]  /*9ad0*/  BSYNC B0 ;  /* 0x0000000000007941 */ /* 0x000fea0003800000 */
.L_x_3613:
[----:B------:R-:W-:Y:S02]  /*9ae0*/  ULDC UR4, c[0x0][0xc3c] ;  /* 0x00030f0000047ab9 */ /* 0x000fe40000000800 */
[----:B------:R-:W-:-:S06]  /*9af0*/  UISETP.GE.AND UP0, UPT, UR7, UR4, UPT ;  /* 0x000000040700728c */ /* 0x000fcc000bf06270 */
[----:B------:R-:W-:-:S13]  /*9b00*/  PLOP3.LUT P0, PT, PT, PT, UP0, 0x80, 0x0 ;  /* 0x000000000000781c */ /* 0x000fda0003f0f008 */
[----:B------:R-:W-:Y:S05]  /*9b10*/  @!P0 BRA `(.L_x_3625) ;  /* 0xffffff7400188947 */ /* 0x000fea000383ffff */
[----:B------:R-:W-:Y:S05]  /*9b20*/  EXIT ;  /* 0x000000000000794d */ /* 0x000fea0003800000 */
.L_x_3574:
[----:B------:R-:W-:-:S08]  /*9b30*/  NOP ;  /* 0x0000000000007918 */ /* 0x000fd00000000000 */
[----:B------:R-:W0:-:S00]  /*9b40*/  USETMAXREG.DEALLOC.CTAPOOL 0x28 ;  /* 0x00000028000079c8 */ /* 0x000e0000080e0500 */
        /* <DEDUP_REMOVED lines=14> */
.L_x_3626:
        /* <DEDUP_REMOVED lines=40> */
.L_x_3632:
        /* <DEDUP_REMOVED lines=12> */
.L_x_3631:
[----:B------:R-:W-:Y:S05]  /*9f70*/  BSYNC B0 ;  /* 0x0000000000007941 */ /* 0x000fea0003800000 */
.L_x_3630:
        /* <DEDUP_REMOVED lines=21> */
.L_x_3628:
[----:B------:R-:W-:-:S04]  /*a0d0*/  IMAD.IADD R8, R4, 0x1, -R3 ;  /* 0x0000000104087824 */ /* 0x000fc800078e0a03 */
        /* <DEDUP_REMOVED lines=14> */
.L_x_3633:
        /* <DEDUP_REMOVED lines=24> */
[--C-:B------:R-:W-:Y:S02]  /*a340*/  IMAD.MOV R17, RZ, RZ, -R2.reuse ;  /* 0x000000ffff117224 */ /* 0x100fe400078e0a02 */
[----:B------:R-:W-:Y:S02]  /*a350*/  IMAD.MOV.U32 R18, RZ, RZ, R2 ;  /* 0x000000ffff127224 */ /* 0x000fe400078e0002 */
[----:B------:R-:W-:Y:S01]  /*a360*/  IMAD R17, R10, R17, R11 ;  /* 0x000000110a117224 */ /* 0x000fe200078e020b */
[----:B------:R-:W-:Y:S06]  /*a370*/  BRA `(.L_x_3634) ;  /* 0x0000000000147947 */ /* 0x000fec0003800000 */
.L_x_3629:
[----:B------:R-:W-:Y:S01]  /*a380*/  ULDC UR4, c[0x0][0xc3c] ;  /* 0x00030f0000047ab9 */ /* 0x000fe20000000800 */
[----:B------:R-:W-:Y:S01]  /*a390*/  IMAD.MOV.U32 R17, RZ, RZ, RZ ;  /* 0x000000ffff117224 */ /* 0x000fe200078e00ff */
[----:B------:R-:W-:Y:S01]  /*a3a0*/  MOV R16, UR6 ;  /* 0x0000000600107c02 */ /* 0x000fe20008000f00 */
[----:B------:R-:W-:Y:S02]  /*a3b0*/  IMAD.MOV.U32 R18, RZ, RZ, RZ ;  /* 0x000000ffff127224 */ /* 0x000fe400078e00ff */
[----:B------:R-:W-:-:S07]  /*a3c0*/  IMAD.U32 R19, RZ, RZ, UR4 ;  /* 0x00000004ff137e24 */ /* 0x000fce000f8e00ff */
.L_x_3634:
[----:B------:R-:W-:-:S13]  /*a3d0*/  ISETP.NE.AND P0, PT, R5, RZ, PT ;  /* 0x000000ff0500720c */ /* 0x000fda0003f05270 */
[----:B------:R-:W0:Y:S01]  /*a3e0*/  @!P0 S2R R3, SR_CgaCtaId ;  /* 0x0000000000038919 */ /* 0x000e220000008800 */
[----:B------:R-:W-:-:S04]  /*a3f0*/  @!P0 MOV R0, 0x400 ;  /* 0x0000040000008802 */ /* 0x000fc80000000f00 */
[----:B0-----:R-:W-:-:S05]  /*a400*/  @!P0 LEA R0, R3, R0, 0x18 ;  /* 0x0000000003008211 */ /* 0x001fca00078ec0ff */
[----:B------:R1:W-:Y:S01]  /*a410*/  @!P0 STS.128 [R0+0x28cd0], R16 ;  /* 0x028cd01000008388 */ /* 0x0003e20000000c00 */
[----:B------:R-:W-:Y:S06]  /*a420*/  BAR.ARV 0x5, 0x180 ;  /* 0x0146000000007b1d */ /* 0x000fec0000002000 */
.L_x_3627:
[----:B------:R2:W-:Y:S01]  /*a430*/  STL [R1+0x24], RZ ;  /* 0x000024ff01007387 */ /* 0x0005e20000100800 */
[----:B------:R-:W-:Y:S01]  /*a440*/  ULDC UR4, c[0x0][0xc3c] ;  /* 0x00030f0000047ab9 */ /* 0x000fe20000000800 */
[----:B------:R-:W-:Y:S01]  /*a450*/  IMAD.MOV.U32 R25, RZ, RZ, 0x1 ;  /* 0x00000001ff197424 */ /* 0x000fe200078e00ff */
[----:B0-----:R-:W-:Y:S01]  /*a460*/  ISETP.GE.AND P0, PT, R19, UR4, PT ;  /* 0x0000000413007c0c */ /* 0x001fe2000bf06270 */
[----:B------:R-:W-:-:S12]  /*a470*/  IMAD.MOV.U32 R24, RZ, RZ, RZ ;  /* 0x000000ffff187224 */ /* 0x000fd800078e00ff */
[----:B--2---:R-:W-:Y:S05]  /*a480*/  @P0 BRA `(.L_x_3635) ;  /* 0x0000004400b40947 */ /* 0x004fea0003800000 */
[----:B------:R-:W0:Y:S01]  /*a490*/  S2R R4, SR_TID.X ;  /* 0x0000000000047919 */ /* 0x000e220000002100 */
[----:B------:R-:W2:Y:S01]  /*a4a0*/  S2UR UR5, SR_CgaCtaId ;  /* 0x00000000000579c3 */ /* 0x000ea20000008800 */
[----:B------:R-:W-:Y:S01]  /*a4b0*/  UMOV UR4, 0x400 ;  /* 0x0000040000047882 */ /* 0x000fe20000000000 */
[----:B------:R-:W-:Y:S01]  /*a4c0*/  BSSY B8, `(.L_x_3635) ;  /* 0x0000469000087945 */ /* 0x000fe20003800000 */
[----:B------:R3:W-:Y:S01]  /*a4d0*/  STL [R1+0x24], RZ ;  /* 0x000024ff01007387 */ /* 0x0007e20000100800 */
[----:B------:R-:W-:Y:S01]  /*a4e0*/  IMAD.MOV.U32 R25, RZ, RZ, 0x1 ;  /* 0x00000001ff197424 */ /* 0x000fe200078e00ff */
[----:B------:R-:W-:Y:S01]  /*a4f0*/  ULOP3.LUT UR36, UR39, 0x2, URZ, 0xfc, !UPT ;  /* 0x0000000227247892 */ /* 0x000fe2000f8efc3f */
[----:B------:R-:W-:Y:S01]  /*a500*/  IMAD.MOV.U32 R24, RZ, RZ, RZ ;  /* 0x000000ffff187224 */ /* 0x000fe200078e00ff */
[----:B------:R-:W-:Y:S01]  /*a510*/  ULDC UR37, c[0x0][0xc] ;  /* 0x0000030000257ab9 */ /* 0x000fe20000000800 */
[----:B--2---:R-:W-:-:S06]  /*a520*/  ULEA UR4, UR5, UR4, 0x18 ;  /* 0x0000000405047291 */ /* 0x004fcc000f8ec03f */
[----:B------:R-:W-:Y:S01]  /*a530*/  IMAD.U32 R23, RZ, RZ, UR4 ;  /* 0x00000004ff177e24 */ /* 0x000fe2000f8e00ff */
[C---:B0-----:R-:W-:Y:S01]  /*a540*/  LOP3.LUT R3, R4.reuse, 0x7f, RZ, 0xc0, !PT ;  /* 0x0000007f04037812 */ /* 0x041fe200078ec0ff */
[----:B-1----:R-:W-:-:S03]  /*a550*/  IMAD.SHL.U32 R0, R4, 0x8, RZ ;  /* 0x0000000804007824 */ /* 0x002fc600078e00ff */
[----:B------:R-:W-:Y:S02]  /*a560*/  SHF.R.U32.HI R37, RZ, 0x3, R3 ;  /* 0x00000003ff257819 */ /* 0x000fe40000011603 */
[C---:B------:R-:W-:Y:S02]  /*a570*/  LOP3.LUT R2, R0.reuse, 0x1f8, RZ, 0xc0, !PT ;  /* 0x000001f800027812 */ /* 0x040fe400078ec0ff */
[----:B------:R-:W-:Y:S02]  /*a580*/  LOP3.LUT R3, R0, 0x38, RZ, 0xc0, !PT ;  /* 0x0000003800037812 */ /* 0x000fe400078ec0ff */
[----:B------:R-:W-:Y:S01]  /*a590*/  LOP3.LUT R33, R2, 0x38, R4, 0x78, !PT ;  /* 0x0000003802217812 */ /* 0x000fe200078e7804 */
[----:B------:R-:W-:Y:S01]  /*a5a0*/  IMAD.SHL.U32 R2, R4, 0x10, RZ ;  /* 0x0000001004027824 */ /* 0x000fe200078e00ff */
[----:B------:R-:W-:Y:S02]  /*a5b0*/  LOP3.LUT R4, R3, 0x80, RZ, 0xfc, !PT ;  /* 0x0000008003047812 */ /* 0x000fe400078efcff */
[----:B------:R-:W-:-:S02]  /*a5c0*/  LOP3.LUT R33, R33, 0x200, R0, 0xf8, !PT ;  /* 0x0000020021217812 */ /* 0x000fc400078ef800 */
[----:B------:R-:W-:Y:S02]  /*a5d0*/  LOP3.LUT R0, R37, 0x70, R2, 0xf8, !PT ;  /* 0x0000007025007812 */ /* 0x000fe400078ef802 */
[C---:B------:R-:W-:Y:S02]  /*a5e0*/  LOP3.LUT R0, R3.reuse, 0xc0, RZ, 0xfc, !PT ;  /* 0x000000c003007812 */ /* 0x040fe400078efcff */
[----:B------:R-:W-:Y:S02]  /*a5f0*/  LOP3.LUT R0, R3, 0x140, RZ, 0xfc, !PT ;  /* 0x0000014003007812 */ /* 0x000fe400078efcff */
[----:B------:R-:W-:Y:S02]  /*a600*/  LEA R0, R33, R23, 0x1 ;  /* 0x0000001721007211 */ /* 0x000fe400078e08ff */
[C---:B------:R-:W-:Y:S02]  /*a610*/  LOP3.LUT R2, R3.reuse, 0x40, RZ, 0xfc, !PT ;  /* 0x0000004003027812 */ /* 0x040fe400078efcff */
[C---:B------:R-:W-:Y:S01]  /*a620*/  LOP3.LUT R2, R3.reuse, 0x100, RZ, 0xfc, !PT ;  /* 0x0000010003027812 */ /* 0x040fe200078efcff */
[----:B------:R3:W-:Y:S01]  /*a630*/  STL [R1+0x2c], R0 ;  /* 0x00002c0001007387 */ /* 0x0007e20000100800 */
[----:B------:R-:W-:-:S02]  /*a640*/  LOP3.LUT R4, R3, 0x180, RZ, 0xfc, !PT ;  /* 0x0000018003047812 */ /* 0x000fc400078efcff */
[----:B------:R-:W-:-:S07]  /*a650*/  LOP3.LUT R2, R3, 0x1c0, RZ, 0xfc, !PT ;  /* 0x000001c003027812 */ /* 0x000fce00078efcff */
.L_x_3696:
[----:B------:R-:W0:Y:S02]  /*a660*/  LDC.64 R30, c[0x0][0xc88] ;  /* 0x00032200ff1e7b82 */ /* 0x000e240000000a00 */
[----:B0-----:R-:W-:-:S06]  /*a670*/  IMAD.WIDE R30, R19, 0x4, R30 ;  /* 0x00000004131e7825 */ /* 0x001fcc00078e021e */
[----:B---3--:R0:W3:Y:S01]  /*a680*/  LDG.E R30, desc[UR50][R30.64] ;  /* 0x000000321e1e7981 */ /* 0x0080e2000c1e1900 */
[----:B------:R-:W-:Y:S05]  /*a690*/  YIELD ;  /* 0x0000000000007946 */ /* 0x000fea0003800000 */
[----:B------:R-:W-:Y:S01]  /*a6a0*/  ULDC.64 UR4, c[0x0][0xa28] ;  /* 0x00028a0000047ab9 */ /* 0x000fe20000000a00 */
[----:B------:R-:W-:Y:S01]  /*a6b0*/  ULDC.64 UR6, c[0x0][0xa18] ;  /* 0x0002860000067ab9 */ /* 0x000fe20000000a00 */
[----:B------:R-:W-:Y:S01]  /*a6c0*/  ISETP.NE.U32.AND P0, PT, RZ, UR4, PT ;  /* 0x00000004ff007c0c */ /* 0x000fe2000bf05070 */
[----:B0-----:R-:W-:-:S03]  /*a6d0*/  IMAD.MOV.U32 R31, RZ, RZ, RZ ;  /* 0x000000ffff1f7224 */ /* 0x001fc600078e00ff */
[----:B------:R-:W-:Y:S02]  /*a6e0*/  ISETP.NE.AND.EX P0, PT, RZ, UR5, PT, P0 ;  /* 0x00000005ff007c0c */ /* 0x000fe4000bf05300 */
[----:B---3--:R-:W-:-:S11]  /*a6f0*/  SHF.R.S32.HI R0, RZ, 0x1f, R30 ;  /* 0x0000001fff007819 */ /* 0x008fd6000001141e */
        /* <DEDUP_REMOVED lines=8> */
[----:B------:R-:W-:Y:S01]  /*a780*/  LOP3.LUT R22, R22, 0xfffffeff, RZ, 0xc0, !PT ;  /* 0xfffffeff16167812 */ /* 0x000fe200078ec0ff */
[----:B0-----:R-:W-:Y:S01]  /*a790*/  IMAD.MOV.U32 R0, RZ, RZ, RZ ;  /* 0x000000ffff007224 */ /* 0x001fe200078e00ff */
[----:B------:R-:W-:Y:S02]  /*a7a0*/  ISETP.NE.AND.EX P2, PT, RZ, UR5, PT, P0 ;  /* 0x00000005ff007c0c */ /* 0x000fe4000bf45300 */
[----:B------:R-:W-:Y:S02]  /*a7b0*/  ISETP.NE.U32.AND P0, PT, RZ, UR6, PT ;  /* 0x00000006ff007c0c */ /* 0x000fe4000bf05070 */
[----:B-1----:R-:W-:Y:S02]  /*a7c0*/  IADD3 R2, P1, R26, UR4, RZ ;  /* 0x000000041a027c10 */ /* 0x002fe4000ff3e0ff */
[----:B------:R-:W-:-:S02]  /*a7d0*/  ISETP.NE.AND.EX P0, PT, RZ, UR7, PT, P0 ;  /* 0x00000007ff007c0c */ /* 0x000fc4000bf05300 */
[----:B------:R-:W-:Y:S01]  /*a7e0*/  IADD3.X R3, R27, UR5, RZ, P1, !PT ;  /* 0x000000051b037c10 */ /* 0x000fe20008ffe4ff */
[----:B------:R-:W-:-:S04]  /*a7f0*/  ULDC.64 UR4, c[0x0][0x418] ;  /* 0x0001060000047ab9 */ /* 0x000fc80000000a00 */
[----:B------:R-:W-:Y:S01]  /*a800*/  @P2 LOP3.LUT R22, R22, 0x100, RZ, 0xfc, !PT ;  /* 0x0000010016162812 */ /* 0x000fe200078efcff */
[----:B--2---:R-:W2:Y:S05]  /*a810*/  @P2 LDG.E R0, desc[UR50][R2.64] ;  /* 0x0000003202002981 */ /* 0x004eaa000c1e1900 */
[----:B------:R-:W-:-:S04]  /*a820*/  @P0 IADD3 R4, P1, R26, UR6, RZ ;  /* 0x000000061a040c10 */ /* 0x000fc8000ff3e0ff */
[----:B------:R-:W-:Y:S01]  /*a830*/  @P0 IADD3.X R5, R27, UR7, RZ, P1, !PT ;  /* 0x000000071b050c10 */ /* 0x000fe20008ffe4ff */
[----:B--2---:R0:W-:Y:S04]  /*a840*/  STL [R1], R0 ;  /* 0x0000000001007387 */ /* 0x0041e80000100800 */
        /* <DEDUP_REMOVED lines=9> */
[----:B----4-:R-:W-:Y:S05]  /*a8e0*/  @P0 BRA `(.L_x_3636) ;  /* 0x0000000000200947 */ /* 0x010fea0003800000 */
[----:B------:R-:W-:Y:S02]  /*a8f0*/  ULDC UR4, c[0x0][0x288] ;  /* 0x0000a20000047ab9 */ /* 0x000fe40000000800 */
[----:B0-----:R-:W-:-:S05]  /*a900*/  IMAD.U32 R0, RZ, RZ, UR4 ;  /* 0x00000004ff007e24 */ /* 0x001fca000f8e00ff */
[----:B------:R1:W-:Y:S01]  /*a910*/  STL [R1+0xc], R0 ;  /* 0x00000c0001007387 */ /* 0x0003e20000100800 */
[----:B------:R-:W-:Y:S05]  /*a920*/  @!P2 BRA `(.L_x_3636) ;  /* 0x000000000010a947 */ /* 0x000fea0003800000 */
[----:B------:R-:W2:Y:S04]  /*a930*/  LDG.E R5, desc[UR50][R2.64] ;  /* 0x0000003202057981 */ /* 0x000ea8000c1e1900 */
[----:B-1----:R-:W2:Y:S02]  /*a940*/  LDG.E R0, desc[UR50][R2.64+0x4] ;  /* 0x0000043202007981 */ /* 0x002ea4000c1e1900 */
[----:B--2---:R-:W-:-:S05]  /*a950*/  IMAD.IADD R0, R0, 0x1, -R5 ;  /* 0x0000000100007824 */ /* 0x004fca00078e0a05 */
[----:B------:R2:W-:Y:S02]  /*a960*/  STL [R1+0xc], R0 ;  /* 0x00000c0001007387 */ /* 0x0005e40000100800 */
.L_x_3636:
[----:B------:R-:W-:Y:S01]  /*a970*/  ULDC.64 UR4, c[0x0][0xa20] ;  /* 0x0002880000047ab9 */ /* 0x000fe20000000a00 */
[----:B------:R-:W-:Y:S01]  /*a980*/  IMAD.MOV.U32 R28, RZ, RZ, R30 ;  /* 0x000000ffff1c7224 */ /* 0x000fe200078e001e */
[----:B------:R-:W-:-:S04]  /*a990*/  ISETP.NE.U32.AND P0, PT, RZ, UR4, PT ;  /* 0x00000004ff007c0c */ /* 0x000fc8000bf05070 */
[----:B------:R-:W-:-:S13]  /*a9a0*/  ISETP.NE.AND.EX P0, PT, RZ, UR5, PT, P0 ;  /* 0x00000005ff007c0c */ /* 0x000fda000bf05300 */
[----:B------:R-:W-:Y:S05]  /*a9b0*/  @!P0 BRA `(.L_x_3637) ;  /* 0x0000000000108947 */ /* 0x000fea0003800000 */
[----:B------:R-:W-:-:S04]  /*a9c0*/  IADD3 R2, P0, R26, UR4, RZ ;  /* 0x000000041a027c10 */ /* 0x000fc8000ff1e0ff */
[----:B------:R-:W-:-:S05]  /*a9d0*/  IADD3.X R3, R27, UR5, RZ, P0, !PT ;  /* 0x000000051b037c10 */ /* 0x000fca00087fe4ff */
[----:B------:R3:W5:Y:S01]  /*a9e0*/  LDG.E R36, desc[UR50][R2.64] ;  /* 0x0000003202247981 */ /* 0x000762000c1e1900 */
[----:B------:R-:W-:Y:S05]  /*a9f0*/  BRA `(.L_x_3638) ;  /* 0x0000000000247947 */ /* 0x000fea0003800000 */
.L_x_3637:
[----:B------:R-:W-:Y:S02]  /*aa00*/  ULDC.64 UR4, c[0x0][0xa08] ;  /* 0x0002820000047ab9 */ /* 0x000fe40000000a00 */
[----:B------:R-:W-:-:S04]  /*aa10*/  ISETP.NE.U32.AND P0, PT, RZ, UR4, PT ;  /* 0x00000004ff007c0c */ /* 0x000fc8000bf05070 */
[----:B------:R-:W-:-:S13]  /*aa20*/  ISETP.NE.AND.EX P0, PT, RZ, UR5, PT, P0 ;  /* 0x00000005ff007c0c */ /* 0x000fda000bf05300 */
[----:B------:R-:W-:Y:S05]  /*aa30*/  @!P0 BRA `(.L_x_3638) ;  /* 0x0000000000148947 */ /* 0x000fea0003800000 */
[----:B------:R-:W3:Y:S02]  /*aa40*/  LDC.64 R2, c[0x0][0xa08] ;  /* 0x00028200ff027b82 */ /* 0x000ee40000000a00 */
[----:B---3--:R-:W-:-:S05]  /*aa50*/  IMAD.WIDE R2, R28, 0x4, R2 ;  /* 0x000000041c027825 */ /* 0x008fca00078e0202 */
[----:B------:R-:W3:Y:S04]  /*aa60*/  LDG.E R36, desc[UR50][R2.64] ;  /* 0x0000003202247981 */ /* 0x000ee8000c1e1900 */
[----:B------:R-:W3:Y:S02]  /*aa70*/  LDG.E R5, desc[UR50][R2.64+0x4] ;  /* 0x0000043202057981 */ /* 0x000ee4000c1e1900 */
[----:B---3--:R-:W-:-:S07]  /*aa80*/  IMAD.IADD R36, R5, 0x1, -R36 ;  /* 0x0000000105247824 */ /* 0x008fce00078e0a24 */
.L_x_3638:
[----:B-----5:R-:W-:Y:S01]  /*aa90*/  IMAD.IADD R36, R36, 0x1, -R31 ;  /* 0x0000000124247824 */ /* 0x020fe200078e0a1f */
[----:B------:R-:W-:Y:S04]  /*aaa0*/  BSSY B7, `(.L_x_3639) ;  /* 0x000036c000077945 */ /* 0x000fe80003800000 */
[C---:B012---:R-:W-:Y:S02]  /*aab0*/  IADD3 R0, R36.reuse, 0x3f, RZ ;  /* 0x0000003f24007810 */ /* 0x047fe40007ffe0ff */
[----:B------:R-:W-:Y:S02]  /*aac0*/  ISETP.GT.AND P0, PT, R36, RZ, PT ;  /* 0x000000ff2400720c */ /* 0x000fe40003f04270 */
[----:B---3--:R-:W-:-:S04]  /*aad0*/  SHF.R.S32.HI R3, RZ, 0x1f, R0 ;  /* 0x0000001fff037819 */ /* 0x008fc80000011400 */
[----:B------:R-:W-:-:S04]  /*aae0*/  LEA.HI R3, R3, R0, RZ, 0x6 ;  /* 0x0000000003037211 */ /* 0x000fc800078f30ff */
[----:B------:R-:W-:-:S05]  /*aaf0*/  SHF.R.S32.HI R34, RZ, 0x6, R3 ;  /* 0x00000006ff227819 */ /* 0x000fca0000011403 */
        /* <DEDUP_REMOVED lines=19> */
.L_x_3640:
        /* <DEDUP_REMOVED lines=9> */
[----:B------:R-:W-:Y:S01]  /*acc0*/  MOV R13, RZ ;  /* 0x000000ff000d7202 */ /* 0x000fe20000000f00 */
[----:B------:R-:W1:Y:S01]  /*acd0*/  LDC.64 R2, c[0x4][R2] ;  /* 0x0100000002027b82 */ /* 0x000e620000000a00 */
[----:B------:R-:W-:Y:S02]  /*ace0*/  IMAD.U32 R5, RZ, RZ, UR7 ;  /* 0x00000007ff057e24 */ /* 0x000fe4000f8e00ff */
[----:B------:R-:W-:Y:S02]  /*acf0*/  IMAD.U32 R6, RZ, RZ, UR8 ;  /* 0x00000008ff067e24 */ /* 0x000fe4000f8e00ff */
[----:B------:R-:W-:-:S02]  /*ad00*/  IMAD.U32 R7, RZ, RZ, UR9 ;  /* 0x00000009ff077e24 */ /* 0x000fc4000f8e00ff */
[----:B------:R-:W-:Y:S02]  /*ad10*/  IMAD.U32 R10, RZ, RZ, UR4 ;  /* 0x00000004ff0a7e24 */ /* 0x000fe4000f8e00ff */
[----:B------:R-:W-:Y:S02]  /*ad20*/  IMAD.U32 R11, RZ, RZ, UR5 ;  /* 0x00000005ff0b7e24 */ /* 0x000fe4000f8e00ff */
[----:B------:R-:W-:Y:S02]  /*ad30*/  IMAD.MOV.U32 R8, RZ, RZ, 0x70 ;  /* 0x00000070ff087424 */ /* 0x000fe400078e00ff */
[----:B------:R-:W-:-:S07]  /*ad40*/  IMAD.MOV.U32 R12, RZ, RZ, 0x1 ;  /* 0x00000001ff0c7424 */ /* 0x000fce00078e00ff */
[----:B------:R-:W-:-:S07]  /*ad50*/  LEPC R20, `(.L_x_3643) ;  /* 0x000000001014794e */ /* 0x000fce0000000000 */
[----:B01----:R-:W-:Y:S05]  /*ad60*/  CALL.ABS.NOINC R2 ;  /* 0x0000000002007343 */ /* 0x003fea0003c00000 */
.L_x_3643:
[----:B------:R-:W-:Y:S05]  /*ad70*/  BSYNC B6 ;  /* 0x0000000000067941 */ /* 0x000fea0003800000 */
.L_x_3642:
        /* <DEDUP_REMOVED lines=10> */
[----:B------:R-:W-:Y:S01]  /*ae20*/  MOV R13, RZ ;  /* 0x000000ff000d7202 */ /* 0x000fe20000000f00 */
[----:B------:R-:W-:Y:S02]  /*ae30*/  IMAD.U32 R5, RZ, RZ, UR7 ;  /* 0x00000007ff057e24 */ /* 0x000fe4000f8e00ff */
[----:B------:R-:W-:Y:S02]  /*ae40*/  IMAD.U32 R6, RZ, RZ, UR8 ;  /* 0x00000008ff067e24 */ /* 0x000fe4000f8e00ff */
[----:B------:R-:W-:-:S02]  /*ae50*/  IMAD.U32 R7, RZ, RZ, UR9 ;  /* 0x00000009ff077e24 */ /* 0x000fc4000f8e00ff */
[----:B------:R-:W-:Y:S02]  /*ae60*/  IMAD.U32 R10, RZ, RZ, UR4 ;  /* 0x00000004ff0a7e24 */ /* 0x000fe4000f8e00ff */
[----:B------:R-:W-:Y:S02]  /*ae70*/  IMAD.U32 R11, RZ, RZ, UR5 ;  /* 0x00000005ff0b7e24 */ /* 0x000fe4000f8e00ff */
[----:B------:R-:W-:Y:S02]  /*ae80*/  IMAD.MOV.U32 R8, RZ, RZ, 0x70 ;  /* 0x00000070ff087424 */ /* 0x000fe400078e00ff */
[----:B-1----:R-:W-:-:S07]  /*ae90*/  IMAD.MOV.U32 R12, RZ, RZ, 0x1 ;  /* 0x00000001ff0c7424 */ /* 0x002fce00078e00ff */
[----:B------:R-:W-:-:S07]  /*aea0*/  LEPC R20, `(.L_x_3646) ;  /* 0x000000001014794e */ /* 0x000fce0000000000 */
[----:B0-2---:R-:W-:Y:S05]  /*aeb0*/  CALL.ABS.NOINC R2 ;  /* 0x0000000002007343 */ /* 0x005fea0003c00000 */
.L_x_3646:
[----:B------:R0:W1:Y:S01]  /*aec0*/  LDC.64 R2, c[0x4][R29] ;  /* 0x010000001d027b82 */ /* 0x0000620000000a00 */
[----:B------:R-:W-:Y:S01]  /*aed0*/  ULDC.64 UR6, c[0x4][0xf0] ;  /* 0x01003c0000067ab9 */ /* 0x000fe20000000a00 */
[----:B------:R-:W-:Y:S01]  /*aee0*/  ULDC.64 UR8, c[0x4][0xf8] ;  /* 0x01003e0000087ab9 */ /* 0x000fe20000000a00 */
[----:B------:R-:W-:Y:S01]  /*aef0*/  ULDC.64 UR4, c[0x4][0x50] ;  /* 0x0100140000047ab9 */ /* 0x000fe20000000a00 */
        /* <DEDUP_REMOVED lines=8> */
[----:B0-----:R-:W-:-:S07]  /*af80*/  IMAD.MOV.U32 R12, RZ, RZ, 0x1 ;  /* 0x00000001ff0c7424 */ /* 0x001fce00078e00ff */
[----:B------:R-:W-:-:S07]  /*af90*/  LEPC R20, `(.L_x_3645) ;  /* 0x000000001014794e */ /* 0x000fce0000000000 */
[----:B-1----:R-:W-:Y:S05]  /*afa0*/  CALL.ABS.NOINC R2 ;  /* 0x0000000002007343 */ /* 0x002fea0003c00000 */
.L_x_3645:
[----:B------:R-:W-:Y:S05]  /*afb0*/  BSYNC B6 ;  /* 0x0000000000067941 */ /* 0x000fea0003800000 */
.L_x_3644:
[----:B------:R-:W1:Y:S01]  /*afc0*/  S2R R21, SR_TID.X ;  /* 0x0000000000157919 */ /* 0x000e620000002100 */
[----:B------:R-:W-:Y:S01]  /*afd0*/  ULDC.64 UR4, c[0x0][0x9f8] ;  /* 0x00027e0000047ab9 */ /* 0x000fe20000000a00 */
[----:B------:R-:W2:Y:S01]  /*afe0*/  LDC R20, c[0x0][0x430] ;  /* 0x00010c00ff147b82 */ /* 0x000ea20000000800 */
[----:B------:R-:W-:Y:S01]  /*aff0*/  ISETP.NE.U32.AND P0, PT, RZ, UR4, PT ;  /* 0x00000004ff007c0c */ /* 0x000fe2000bf05070 */
[----:B------:R-:W3:Y:S03]  /*b000*/  S2R R2, SR_TID.X ;  /* 0x0000000000027919 */ /* 0x000ee60000002100 */
[----:B------:R-:W-:-:S13]  /*b010*/  ISETP.NE.AND.EX P0, PT, RZ, UR5, PT, P0 ;  /* 0x00000005ff007c0c */ /* 0x000fda000bf05300 */
[----:B------:R-:W-:Y:S01]  /*b020*/  @P0 IADD3 R26, P1, R26, UR4, RZ ;  /* 0x000000041a1a0c10 */ /* 0x000fe2000ff3e0ff */
[----:B------:R-:W-:-:S03]  /*b030*/  ULDC UR4, c[0x0][0x320] ;  /* 0x0000c80000047ab9 */ /* 0x000fc60000000800 */
[----:B------:R-:W-:-:S05]  /*b040*/  @P0 IADD3.X R27, R27, UR5, RZ, P1, !PT ;  /* 0x000000051b1b0c10 */ /* 0x000fca0008ffe4ff */
[----:B------:R4:W5:Y:S01]  /*b050*/  @P0 LDG.E R28, desc[UR50][R26.64] ;  /* 0x000000321a1c0981 */ /* 0x000962000c1e1900 */
[----:B------:R-:W-:Y:S01]  /*b060*/  LOP3.LUT R22, R22, 0xffffffbf, RZ, 0xc0, !PT ;  /* 0xffffffbf16167812 */ /* 0x000fe200078ec0ff */
[----:B------:R-:W-:Y:S01]  /*b070*/  UMOV UR5, 0xffffffff ;  /* 0xffffffff00057882 */ /* 0x000fe20000000000 */
[----:B-1----:R-:W-:Y:S02]  /*b080*/  IMAD.SHL.U32 R29, R21, 0x8, RZ ;  /* 0x00000008151d7824 */ /* 0x002fe400078e00ff */
[----:B---3--:R-:W-:-:S03]  /*b090*/  IMAD.SHL.U32 R21, R2, 0x8, RZ ;  /* 0x0000000802157824 */ /* 0x008fc600078e00ff */
[----:B------:R-:W-:Y:S01]  /*b0a0*/  LOP3.LUT R29, R29, 0x38, RZ, 0xc0, !PT ;  /* 0x000000381d1d7812 */ /* 0x000fe200078ec0ff */
[----:B------:R-:W-:-:S03]  /*b0b0*/  IMAD.SHL.U32 R9, R2, 0x10, RZ ;  /* 0x0000001002097824 */ /* 0x000fc600078e00ff */
[C---:B------:R-:W-:Y:S02]  /*b0c0*/  LOP3.LUT R35, R29.reuse, 0x40, RZ, 0xfc, !PT ;  /* 0x000000401d237812 */ /* 0x040fe400078efcff */
[----:B------:R-:W-:Y:S02]  /*b0d0*/  LOP3.LUT R32, R29, 0x180, RZ, 0xfc, !PT ;  /* 0x000001801d207812 */ /* 0x000fe400078efcff */
[----:B------:R-:W1:Y:S01]  /*b0e0*/  S2R R29, SR_TID.X ;  /* 0x00000000001d7919 */ /* 0x000e620000002100 */
[----:B------:R-:W-:Y:S02]  /*b0f0*/  ISETP.GE.AND P0, PT, R35, UR4, PT ;  /* 0x0000000423007c0c */ /* 0x000fe4000bf06270 */
[----:B------:R-:W-:Y:S02]  /*b100*/  ISETP.GE.AND P1, PT, R32, UR4, PT ;  /* 0x0000000420007c0c */ /* 0x000fe4000bf26270 */
[----:B------:R-:W-:Y:S02]  /*b110*/  LOP3.LUT R21, R21, 0x38, RZ, 0xc0, !PT ;  /* 0x0000003815157812 */ /* 0x000fe400078ec0ff */
[----:B------:R-:W-:-:S02]  /*b120*/  LOP3.LUT R9, R37, 0x70, R9, 0xf8, !PT ;  /* 0x0000007025097812 */ /* 0x000fc400078ef809 */
[C---:B------:R-:W-:Y:S02]  /*b130*/  ISETP.GE.AND P2, PT, R21.reuse, UR4, PT ;  /* 0x0000000415007c0c */ /* 0x040fe4000bf46270 */
[----:B------:R-:W-:Y:S02]  /*b140*/  LOP3.LUT R21, R21, 0x140, RZ, 0xfc, !PT ;  /* 0x0000014015157812 */ /* 0x000fe400078efcff */
[----:B------:R-:W-:Y:S02]  /*b150*/  SEL R0, RZ, 0x40, P1 ;  /* 0x00000040ff007807 */ /* 0x000fe40000800000 */
[----:B------:R-:W-:-:S04]  /*b160*/  @P0 LOP3.LUT R22, R22, 0x40, RZ, 0xfc, !PT ;  /* 0x0000004016160812 */ /* 0x000fc800078efcff */
[----:B------:R-:W-:-:S04]  /*b170*/  LOP3.LUT R22, R22, 0xffffff7f, RZ, 0xc0, !PT ;  /* 0xffffff7f16167812 */ /* 0x000fc800078ec0ff */
[----:B------:R-:W-:Y:S02]  /*b180*/  @P2 LOP3.LUT R22, R22, 0x80, RZ, 0xfc, !PT ;  /* 0x0000008016162812 */ /* 0x000fe400078efcff */
[----:B------:R-:W-:Y:S02]  /*b190*/  ISETP.GE.AND P2, PT, R21, UR4, PT ;  /* 0x0000000415007c0c */ /* 0x000fe4000bf46270 */
[----:B------:R-:W-:Y:S01]  /*b1a0*/  LOP3.LUT R22, R22, 0xffffffdf, RZ, 0xc0, !PT ;  /* 0xffffffdf16167812 */ /* 0x000fe200078ec0ff */
[C---:B-1----:R-:W-:Y:S02]  /*b1b0*/  IMAD.SHL.U32 R32, R29.reuse, 0x8, RZ ;  /* 0x000000081d207824 */ /* 0x042fe400078e00ff */
[----:B------:R-:W-:-:S03]  /*b1c0*/  IMAD.SHL.U32 R29, R29, 0x8, RZ ;  /* 0x000000081d1d7824 */ /* 0x000fc600078e00ff */
[----:B------:R-:W-:Y:S02]  /*b1d0*/  LOP3.LUT R32, R32, 0x38, RZ, 0xc0, !PT ;  /* 0x0000003820207812 */ /* 0x000fe400078ec0ff */
[----:B------:R-:W-:Y:S02]  /*b1e0*/  LOP3.LUT R29, R29, 0x38, RZ, 0xc0, !PT ;  /* 0x000000381d1d7812 */ /* 0x000fe400078ec0ff */
[C---:B------:R-:W-:Y:S02]  /*b1f0*/  LOP3.LUT R35, R32.reuse, 0x80, RZ, 0xfc, !PT ;  /* 0x0000008020237812 */ /* 0x040fe400078efcff */
[----:B------:R-:W-:Y:S02]  /*b200*/  LOP3.LUT R32, R32, 0x1c0, RZ, 0xfc, !PT ;  /* 0x000001c020207812 */ /* 0x000fe400078efcff */
[----:B------:R-:W-:Y:S02]  /*b210*/  ISETP.GE.AND P5, PT, R35, UR4, PT ;  /* 0x0000000423007c0c */ /* 0x000fe4000bfa6270 */
[----:B------:R-:W-:-:S02]  /*b220*/  LOP3.LUT R29, R29, 0xc0, RZ, 0xfc, !PT ;  /* 0x000000c01d1d7812 */ /* 0x000fc400078efcff */
[----:B------:R-:W-:Y:S01]  /*b230*/  ISETP.GE.AND P0, PT, R32, UR4, PT ;  /* 0x0000000420007c0c */ /* 0x000fe2000bf06270 */
[----:B------:R-:W-:Y:S01]  /*b240*/  IMAD.SHL.U32 R32, R2, 0x8, RZ ;  /* 0x0000000802207824 */ /* 0x000fe200078e00ff */
[----:B------:R-:W-:Y:S02]  /*b250*/  ISETP.GE.AND P4, PT, R29, UR4, PT ;  /* 0x000000041d007c0c */ /* 0x000fe4000bf86270 */
[----:B------:R-:W-:Y:S02]  /*b260*/  LEA R29, R34, 0xffffffc0, 0x6 ;  /* 0xffffffc0221d7811 */ /* 0x000fe400078e30ff */
[----:B------:R-:W-:Y:S02]  /*b270*/  LOP3.LUT R32, R32, 0x38, RZ, 0xc0, !PT ;  /* 0x0000003820207812 */ /* 0x000fe400078ec0ff */
[----:B------:R-:W-:Y:S01]  /*b280*/  SEL R7, RZ, 0x80, P0 ;  /* 0x00000080ff077807 */ /* 0x000fe20000000000 */
[----:B------:R-:W-:Y:S01]  /*b290*/  IMAD.IADD R35, R9, 0x1, R29 ;  /* 0x0000000109237824 */ /* 0x000fe200078e021d */
[----:B------:R-:W-:-:S02]  /*b2a0*/  @P5 LOP3.LUT R22, R22, 0x20, RZ, 0xfc, !PT ;  /* 0x0000002016165812 */ /* 0x000fc400078efcff */
[----:B------:R-:W-:Y:S02]  /*b2b0*/  LOP3.LUT R32, R32, 0x100, RZ, 0xfc, !PT ;  /* 0x0000010020207812 */ /* 0x000fe400078efcff */
[----:B------:R-:W-:Y:S02]  /*b2c0*/  LOP3.LUT R22, R22, 0xffffffef, RZ, 0xc0, !PT ;  /* 0xffffffef16167812 */ /* 0x000fe400078ec0ff */
[----:B------:R-:W-:Y:S02]  /*b2d0*/  ISETP.GE.AND P3, PT, R32, UR4, PT ;  /* 0x0000000420007c0c */ /* 0x000fe4000bf66270 */
[----:B------:R-:W-:-:S04]  /*b2e0*/  @P4 LOP3.LUT R22, R22, 0x10, RZ, 0xfc, !PT ;  /* 0x0000001016164812 */ /* 0x000fc800078efcff */
[----:B------:R-:W-:-:S04]  /*b2f0*/  LOP3.LUT R22, R22, 0xfffffffb, RZ, 0xc0, !PT ;  /* 0xfffffffb16167812 */ /* 0x000fc800078ec0ff */
[----:B------:R-:W-:-:S04]  /*b300*/  LOP3.LUT R22, R22, 0xfffffff7, RZ, 0xc0, !PT ;  /* 0xfffffff716167812 */ /* 0x000fc800078ec0ff */
[----:B------:R-:W-:-:S04]  /*b310*/  @P3 LOP3.LUT R22, R22, 0x8, RZ, 0xfc, !PT ;  /* 0x0000000816163812 */ /* 0x000fc800078efcff */
[----:B------:R-:W-:Y:S01]  /*b320*/  @P2 LOP3.LUT R22, R22, 0x4, RZ, 0xfc, !PT ;  /* 0x0000000416162812 */ /* 0x000fe200078efcff */
[----:B--2-4-:R-:W-:Y:S06]  /*b330*/  BRA.DIV UR5, `(.L_x_3647) ;  /* 0x0000003e05907947 */ /* 0x014fec000b800000 */
.L_x_3714:
[----:B------:R-:W-:Y:S01]  /*b340*/  ISETP.NE.AND P1, PT, R20, 0x1, PT ;  /* 0x000000011400780c */ /* 0x000fe20003f25270 */
[----:B0-----:R-:W-:Y:S01]  /*b350*/  IMAD.MOV.U32 R34, RZ, RZ, RZ ;  /* 0x000000ffff227224 */ /* 0x001fe200078e00ff */
[C---:B------:R-:W-:Y:S01]  /*b360*/  ISETP.GE.AND P0, PT, R35.reuse, R36, PT ;  /* 0x000000242300720c */ /* 0x040fe20003f06270 */
[----:B------:R-:W-:Y:S01]  /*b370*/  IMAD.IADD R35, R35, 0x1, R31 ;  /* 0x0000000123237824 */ /* 0x000fe200078e021f */
[----:B-----5:R-:W-:Y:S02]  /*b380*/  SHF.R.S32.HI R32, RZ, 0x1f, R28 ;  /* 0x0000001fff207819 */ /* 0x020fe4000001141c */
[----:B------:R-:W-:Y:S02]  /*b390*/  ISETP.GT.U32.OR P0, PT, R9, 0x3f, P0 ;  /* 0x0000003f0900780c */ /* 0x000fe40000704470 */
[----:B------:R-:W-:Y:S02]  /*b3a0*/  MOV R6, R35 ;  /* 0x0000002300067202 */ /* 0x000fe40000000f00 */
[----:B------:R-:W-:-:S02]  /*b3b0*/  LOP3.LUT P6, RZ, R22, 0x80, RZ, 0xc0, !PT ;  /* 0x0000008016ff7812 */ /* 0x000fc400078cc0ff */
[----:B------:R-:W-:Y:S01]  /*b3c0*/  LOP3.LUT R22, R22, 0xfffff7ff, RZ, 0xc0, !PT ;  /* 0xfffff7ff16167812 */ /* 0x000fe200078ec0ff */
[----:B------:R-:W0:Y:S03]  /*b3d0*/  @P1 LDC R3, c[0x0][0x434] ;  /* 0x00010d00ff031b82 */ /* 0x000e260000000800 */
[----:B------:R-:W-:-:S05]  /*b3e0*/  @P1 LOP3.LUT R22, R22, 0x800, RZ, 0xfc, !PT ;  /* 0x0000080016161812 */ /* 0x000fca00078efcff */
[----:B------:R-:W1:Y:S08]  /*b3f0*/  @P1 LDC R2, c[0x0][0x438] ;  /* 0x00010e00ff021b82 */ /* 0x000e700000000800 */
[----:B------:R-:W2:Y:S01]  /*b400*/  @!P0 LDC.64 R4, c[0x0][0x428] ;  /* 0x00010a00ff048b82 */ /* 0x000ea20000000a00 */
[----:B0-----:R-:W-:-:S05]  /*b410*/  @P1 IMAD.HI.U32 R3, R35, R3, RZ ;  /* 0x0000000323031227 */ /* 0x001fca00078e00ff */
[----:B-1----:R-:W-:-:S04]  /*b420*/  @P1 SHF.R.U32.HI R6, RZ, R2, R3 ;  /* 0x00000002ff061219 */ /* 0x002fc80000011603 */
[--C-:B------:R-:W-:Y:S01]  /*b430*/  @!P0 SHF.R.S32.HI R3, RZ, 0x1f, R6.reuse ;  /* 0x0000001fff038819 */ /* 0x100fe20000011406 */
[----:B------:R-:W-:Y:S02]  /*b440*/  @!P0 IMAD.MOV.U32 R2, RZ, RZ, R6 ;  /* 0x000000ffff028224 */ /* 0x000fe400078e0006 */
[-C--:B--2---:R-:W-:Y:S02]  /*b450*/  @!P0 IMAD R8, R32, R4.reuse, RZ ;  /* 0x0000000420088224 */ /* 0x084fe400078e02ff */
[----:B------:R-:W-:-:S04]  /*b460*/  @!P0 IMAD.WIDE.U32 R2, R28, R4, R2 ;  /* 0x000000041c028225 */ /* 0x000fc800078e0002 */
[----:B------:R-:W-:Y:S02]  /*b470*/  @!P0 IMAD R8, R28, R5, R8 ;  /* 0x000000051c088224 */ /* 0x000fe400078e0208 */
[----:B------:R-:W0:Y:S02]  /*b480*/  @!P0 LDC.64 R4, c[0x0][0x418] ;  /* 0x00010600ff048b82 */ /* 0x000e240000000a00 */
[----:B------:R-:W-:Y:S01]  /*b490*/  @!P0 IMAD.IADD R8, R3, 0x1, R8 ;  /* 0x0000000103088824 */ /* 0x000fe200078e0208 */
[----:B------:R-:W-:Y:S02]  /*b4a0*/  SEL R3, RZ, 0x1, P6 ;  /* 0x00000001ff037807 */ /* 0x000fe40003000000 */
[----:B0-----:R-:W-:-:S04]  /*b4b0*/  @!P0 LEA R4, P1, R2, R4, 0x2 ;  /* 0x0000000402048211 */ /* 0x001fc800078210ff */
[----:B------:R-:W-:Y:S02]  /*b4c0*/  @!P0 LEA.HI.X R5, R2, R5, R8, 0x2, P1 ;  /* 0x0000000502058211 */ /* 0x000fe400008f1408 */
[----:B------:R-:W-:-:S03]  /*b4d0*/  LOP3.LUT P1, RZ, R22, 0x40, RZ, 0xc0, !PT ;  /* 0x0000004016ff7812 */ /* 0x000fc6000782c0ff */
[----:B------:R0:W5:Y:S01]  /*b4e0*/  @!P0 LDG.E R34, desc[UR50][R4.64] ;  /* 0x0000003204228981 */ /* 0x000162000c1e1900 */
[----:B------:R-:W-:Y:S02]  /*b4f0*/  SEL R2, RZ, 0xffffffff, P1 ;  /* 0xffffffffff027807 */ /* 0x000fe40000800000 */
[----:B------:R-:W-:Y:S02]  /*b500*/  ISETP.GT.U32.AND P1, PT, R9, 0x3f, PT ;  /* 0x0000003f0900780c */ /* 0x000fe40003f24070 */
[----:B------:R-:W-:Y:S01]  /*b510*/  LOP3.LUT R22, R22, 0xfffffbff, RZ, 0xc0, !PT ;  /* 0xfffffbff16167812 */ /* 0x000fe200078ec0ff */
[----:B------:R-:W-:Y:S01]  /*b520*/  IMAD.SHL.U32 R2, R2, 0x2, RZ ;  /* 0x0000000202027824 */ /* 0x000fe200078e00ff */
[----:B------:R-:W-:Y:S02]  /*b530*/  SHF.R.S32.HI R26, RZ, 0x1f, R18 ;  /* 0x0000001fff1a7819 */ /* 0x000fe40000011412 */
[----:B0-----:R-:W-:Y:S02]  /*b540*/  SEL R4, RZ, 0x8, P4 ;  /* 0x00000008ff047807 */ /* 0x001fe40002000000 */
[----:B------:R-:W-:-:S02]  /*b550*/  LOP3.LUT R2, R2, 0x2, R3, 0xe2, !PT ;  /* 0x0000000202027812 */ /* 0x000fc400078ee203 */
[----:B------:R-:W-:-:S04]  /*b560*/  SEL R3, RZ, 0x4, P5 ;  /* 0x00000004ff037807 */ /* 0x000fc80002800000 */
[----:B------:R-:W-:Y:S02]  /*b570*/  LOP3.LUT R2, R4, R2, R3, 0xfe, !PT ;  /* 0x0000000204027212 */ /* 0x000fe400078efe03 */
[----:B------:R-:W-:Y:S02]  /*b580*/  SEL R3, RZ, 0x10, P3 ;  /* 0x00000010ff037807 */ /* 0x000fe40001800000 */
[----:B------:R-:W-:-:S04]  /*b590*/  SEL R4, RZ, 0x20, P2 ;  /* 0x00000020ff047807 */ /* 0x000fc80001000000 */
[----:B------:R-:W-:-:S04]  /*b5a0*/  LOP3.LUT R2, R4, R2, R3, 0xfe, !PT ;  /* 0x0000000204027212 */ /* 0x000fc800078efe03 */
[----:B------:R-:W-:Y:S01]  /*b5b0*/  LOP3.LUT R10, R2, R0, RZ, 0xfc, !PT ;  /* 0x00000000020a7212 */ /* 0x000fe200078efcff */
[----:B------:R-:W-:Y:S02]  /*b5c0*/  IMAD.MOV R0, RZ, RZ, -R6 ;  /* 0x000000ffff007224 */ /* 0x000fe400078e0a06 */
[----:B------:R-:W-:Y:S02]  /*b5d0*/  IMAD.U32 R2, RZ, RZ, UR36 ;  /* 0x00000024ff027e24 */ /* 0x000fe4000f8e00ff */
[----:B------:R-:W-:Y:S01]  /*b5e0*/  IMAD R35, R20, R0, R35 ;  /* 0x0000000014237224 */ /* 0x000fe200078e0223 */
[----:B------:R-:W-:Y:S01]  /*b5f0*/  LOP3.LUT R0, R10, R7, RZ, 0xfc, !PT ;  /* 0x000000070a007212 */ /* 0x000fe200078efcff */
[----:B------:R0:W-:Y:S01]  /*b600*/  STL [R1+0x28], R10 ;  /* 0x0000280a01007387 */ /* 0x0001e20000100800 */
[----:B------:R-:W-:-:S03]  /*b610*/  ISETP.NE.AND P0, PT, R2, 0x3, PT ;  /* 0x000000030200780c */ /* 0x000fc60003f05270 */
[----:B------:R0:W-:Y:S10]  /*b620*/  STL [R1+0x4], R0 ;  /* 0x0000040001007387 */ /* 0x0001f40000100800 */
[----:B------:R-:W-:-:S04]  /*b630*/  @P0 LOP3.LUT R22, R22, 0x400, RZ, 0xfc, !PT ;  /* 0x0000040016160812 */ /* 0x000fc800078efcff */
[----:B------:R-:W-:-:S04]  /*b640*/  LOP3.LUT R22, R22, 0xfffffffe, RZ, 0xc0, !PT ;  /* 0xfffffffe16167812 */ /* 0x000fc800078ec0ff */
[----:B------:R-:W-:Y:S01]  /*b650*/  @P1 LOP3.LUT R22, R22, 0x1, RZ, 0xfc, !PT ;  /* 0x0000000116161812 */ /* 0x000fe200078efcff */
[----:B0-----:R-:W-:Y:S06]  /*b660*/  @!P0 BRA `(.L_x_3648) ;  /* 0x0000000000048947 */ /* 0x001fec0003800000 */
[----:B------:R-:W-:Y:S01]  /*b670*/  BPT.TRAP 0x1 ;  /* 0x000000040000795c */ /* 0x000fe20000300000 */
.L_x_3648:
[----:B------:R-:W-:Y:S01]  /*b680*/  IMAD R27, R24, 0x8, R23 ;  /* 0x00000008181b7824 */ /* 0x000fe200078e0217 */
[----:B------:R-:W-:Y:S01]  /*b690*/  SHF.L.U32 R0, R25, 0x1f, RZ ;  /* 0x0000001f19007819 */ /* 0x000fe200000006ff */
[----:B------:R-:W-:Y:S03]  /*b6a0*/  BSSY B0, `(.L_x_3649) ;  /* 0x0000003000007945 */ /* 0x000fe60003800000 */
[----:B------:R-:W0:Y:S02]  /*b6b0*/  SYNCS.PHASECHK.TRANS64.TRYWAIT P0, [R27+URZ+0x28c40], R0 ;  /* 0x028c40001b0075a7 */ /* 0x000e24000800017f */
[----:B0-----:R-:W-:Y:S05]  /*b6c0*/  @!P0 BRA `(.L_x_3650) ;  /* 0x0000003800dc8947 */ /* 0x001fea0003800000 */
.L_x_3715:
[----:B------:R-:W-:Y:S05]  /*b6d0*/  BSYNC B0 ;  /* 0x0000000000007941 */ /* 0x000fea0003800000 */
.L_x_3649:
[----:B0-----:R-:W-:Y:S01]  /*b6e0*/  SHF.R.S32.HI R0, RZ, 0x1f, R35 ;  /* 0x0000001fff007819 */ /* 0x001fe20000011423 */
[----:B------:R-:W-:Y:S01]  /*b6f0*/  ULDC.64 UR4, c[0x0][0x300] ;  /* 0x0000c00000047ab9 */ /* 0x000fe20000000a00 */
[----:B-----5:R-:W-:Y:S01]  /*b700*/  SHF.R.S32.HI R4, RZ, 0x1f, R34 ;  /* 0x0000001fff047819 */ /* 0x020fe20000011422 */
[----:B------:R-:W-:Y:S01]  /*b710*/  IMAD.WIDE.U32 R2, R35, UR4, RZ ;  /* 0x0000000423027c25 */ /* 0x000fe2000f8e00ff */
[----:B------:R-:W-:Y:S01]  /*b720*/  IADD3 R29, -R37, R36, -R29 ;  /* 0x00000024251d7210 */ /* 0x000fe20007ffe91d */
[----:B------:R0:W-:Y:S01]  /*b730*/  STL [R1+0x1c], R0 ;  /* 0x00001c0001007387 */ /* 0x0001e20000100800 */
[----:B------:R-:W-:-:S03]  /*b740*/  LOP3.LUT R22, R22, 0xfffffffd, RZ, 0xc0, !PT ;  /* 0xfffffffd16167812 */ /* 0x000fc600078ec0ff */
[----:B------:R1:W-:Y:S01]  /*b750*/  STL [R1+0x20], R4 ;  /* 0x0000200401007387 */ /* 0x0003e20000100800 */
[----:B0-----:R-:W-:-:S04]  /*b760*/  IMAD R0, R0, UR4, RZ ;  /* 0x0000000400007c24 */ /* 0x001fc8000f8e02ff */
[----:B------:R-:W-:Y:S01]  /*b770*/  IMAD R0, R35, UR5, R0 ;  /* 0x0000000523007c24 */ /* 0x000fe2000f8e0200 */
[----:B------:R-:W-:-:S03]  /*b780*/  ULDC.64 UR4, c[0x0][0x310] ;  /* 0x0000c40000047ab9 */ /* 0x000fc60000000a00 */
[----:B------:R-:W-:Y:S02]  /*b790*/  IMAD.IADD R3, R3, 0x1, R0 ;  /* 0x0000000103037824 */ /* 0x000fe400078e0200 */
[----:B------:R-:W-:Y:S02]  /*b7a0*/  IMAD R0, R4, UR4, RZ ;  /* 0x0000000404007c24 */ /* 0x000fe4000f8e02ff */
[----:B-1----:R-:W0:Y:S01]  /*b7b0*/  S2R R4, SR_TID.X ;  /* 0x0000000000047919 */ /* 0x002e220000002100 */
        /* <DEDUP_REMOVED lines=10> */
[----:B------:R-:W-:-:S03]  /*b860*/  ULDC UR4, c[0x0][0x2f4] ;  /* 0x0000bd0000047ab9 */ /* 0x000fc60000000800 */
[----:B------:R-:W-:Y:S01]  /*b870*/  LEA.HI.X R5, R2, UR5, R5, 0x1, P0 ;  /* 0x0000000502057c11 */ /* 0x000fe200080f0c05 */
[----:B------:R-:W-:Y:S01]  /*b880*/  UMOV UR5, 0xffffffff ;  /* 0xffffffff00057882 */ /* 0x000fe20000000000 */
[----:B------:R-:W-:Y:S01]  /*b890*/  ISETP.GE.AND P0, PT, R29, 0x1, PT ;  /* 0x000000011d00780c */ /* 0x000fe20003f06270 */
[----:B0-----:R-:W-:Y:S02]  /*b8a0*/  IMAD.SHL.U32 R7, R4, 0x8, RZ ;  /* 0x0000000804077824 */ /* 0x001fe400078e00ff */
[----:B------:R-:W-:-:S03]  /*b8b0*/  IMAD R4, R24, 0x1000, R33 ;  /* 0x0000100018047824 */ /* 0x000fc600078e0221 */
[----:B------:R-:W-:-:S04]  /*b8c0*/  LOP3.LUT R7, R7, 0x38, RZ, 0xc0, !PT ;  /* 0x0000003807077812 */ /* 0x000fc800078ec0ff */
[----:B------:R-:W-:-:S13]  /*b8d0*/  ISETP.GE.AND P2, PT, R7, UR4, PT ;  /* 0x0000000407007c0c */ /* 0x000fda000bf46270 */
[----:B------:R-:W-:Y:S01]  /*b8e0*/  @P2 LOP3.LUT R22, R22, 0x2, RZ, 0xfc, !PT ;  /* 0x0000000216162812 */ /* 0x000fe200078efcff */
[----:B------:R-:W-:Y:S06]  /*b8f0*/  BRA.DIV UR5, `(.L_x_3651) ;  /* 0x0000003a05647947 */ /* 0x000fec000b800000 */
[----:B------:R-:W0:Y:S01]  /*b900*/  SHFL.IDX PT, R3, R0, RZ, 0x181f ;  /* 0x00181fff00037589 */ /* 0x000e2200000e0000 */
[----:B------:R-:W-:-:S03]  /*b910*/  @P0 IMAD R6, R4, 0x2, R23 ;  /* 0x0000000204060824 */ /* 0x000fc600078e0217 */
[----:B------:R-:W1:Y:S01]  /*b920*/  SHFL.IDX PT, R2, R5, RZ, 0x181f ;  /* 0x00181fff05027589 */ /* 0x000e6200000e0000 */
        /* <DEDUP_REMOVED lines=16> */
[----:B------:R0:W-:Y:S01]  /*ba30*/  @P0 LDGSTS.E.BYPASS.LTC128B.128 [R6+0x22c00], desc[UR50][R2.64], !P2 ;  /* 0x22c0000002060fae */ /* 0x0001e2000d101d72 */
[----:B------:R-:W-:-:S03]  /*ba40*/  ISETP.GE.AND P0, PT, R29, 0x21, PT ;  /* 0x000000211d00780c */ /* 0x000fc60003f06270 */
[----:B0-----:R-:W0:Y:S10]  /*ba50*/  SHFL.IDX PT, R3, R0, 0x2, 0x181f ;  /* 0x00581f0000037f89 */ /* 0x001e3400000e0000 */
[----:B------:R-:W-:Y:S01]  /*ba60*/  @P0 LEA R6, R4, R23, 0x1 ;  /* 0x0000001704060211 */ /* 0x000fe200078e08ff */
        /* <DEDUP_REMOVED lines=9> */
.L_x_3725:
[----:B------:R-:W-:-:S13]  /*bb00*/  ISETP.GE.AND P0, PT, R29, 0x31, PT ;  /* 0x000000311d00780c */ /* 0x000fda0003f06270 */
[----:B0-----:R-:W-:Y:S01]  /*bb10*/  @P0 LEA R2, P1, R7, R0, 0x1 ;  /* 0x0000000007020211 */ /* 0x001fe200078208ff */
[----:B------:R-:W-:-:S04]  /*bb20*/  @P0 IMAD R4, R4, 0x2, R23 ;  /* 0x0000000204040824 */ /* 0x000fc800078e0217 */
[----:B------:R-:W-:-:S05]  /*bb30*/  @P0 IMAD.X R3, RZ, RZ, R5, P1 ;  /* 0x000000ffff030224 */ /* 0x000fca00008e0605 */
[----:B------:R-:W-:Y:S01]  /*bb40*/  @!PT LDS RZ, [RZ] ;  /* 0x00000000fffff984 */ /* 0x000fe20000000800 */
[----:B------:R-:W-:Y:S01]  /*bb50*/  @!PT LDS RZ, [RZ] ;  /* 0x00000000fffff984 */ /* 0x000fe20000000800 */
[----:B------:R-:W-:Y:S01]  /*bb60*/  @!PT LDS RZ, [RZ] ;  /* 0x00000000fffff984 */ /* 0x000fe20000000800 */
[----:B------:R0:W-:Y:S01]  /*bb70*/  @P0 LDGSTS.E.BYPASS.LTC128B.128 [R4+0x23c00], desc[UR50][R2.64], !P2 ;  /* 0x23c0000002040fae */ /* 0x0001e2000d101d72 */
[----:B------:R-:W-:Y:S01]  /*bb80*/  PLOP3.LUT P0, PT, PT, PT, PT, 0x80, 0x0 ;  /* 0x000000000000781c */ /* 0x000fe20003f0f070 */
[----:B------:R-:W-:-:S12]  /*bb90*/  NOP ;  /* 0x0000000000007918 */ /* 0x000fd80000000000 */
.L_x_3652:
[----:B------:R-:W-:Y:S02]  /*bba0*/  PLOP3.LUT P1, PT, P1, P0, PT, 0xa2, 0x0 ;  /* 0x000000000000781c */ /* 0x000fe40000f21472 */
[----:B------:R-:W-:-:S08]  /*bbb0*/  @P0 R2UR P1, UR4, R27 ;  /* 0x000000001b0402ca */ /* 0x000fd00000020000 */
[----:B------:R-:W-:-:S05]  /*bbc0*/  @P0 PLOP3.LUT P0, PT, P1, PT, PT, 0x80, 0x0 ;  /* 0x000000000000081c */ /* 0x000fca0000f0f070 */
[----:B------:R-:W-:Y:S01]  /*bbd0*/  @!P1 SYNCS.ARRIVE.TRANS64.RED.A0T1 RZ, [UR4+0x28c30], RZ ;  /* 0x028c30ffffff99a7 */ /* 0x000fe20008200404 */
[----:B------:R-:W-:Y:S07]  /*bbe0*/  @!P1 ARRIVES.LDGSTSBAR.64.TRANSCNT [UR4+0x28c30] ;  /* 0x028c3000ff0099b0 */ /* 0x000fee0008000a84 */
[----:B------:R-:W-:Y:S05]  /*bbf0*/  @P0 BRA.U.ANY `(.L_x_3652) ;  /* 0xfffffffd00e80947 */ /* 0x000fea000393ffff */
[----:B------:R-:W-:Y:S01]  /*bc00*/  NOP ;  /* 0x0000000000007918 */ /* 0x000fe20000000000 */
[----:B------:R-:W-:-:S05]  /*bc10*/  IMAD.U32 R0, RZ, RZ, UR36 ;  /* 0x00000024ff007e24 */ /* 0x000fca000f8e00ff */
[----:B------:R-:W-:-:S13]  /*bc20*/  ISETP.NE.AND P2, PT, R0, 0x3, PT ;  /* 0x000000030000780c */ /* 0x000fda0003f45270 */
[----:B------:R-:W-:Y:S05]  /*bc30*/  @!P2 BRA `(.L_x_3653) ;  /* 0x000000000004a947 */ /* 0x000fea0003800000 */
[----:B------:R-:W-:Y:S01]  /*bc40*/  BPT.TRAP 0x1 ;  /* 0x000000040000795c */ /* 0x000fe20000300000 */
.L_x_3653:
[----:B------:R1:W5:Y:S01]  /*bc50*/  LDL.LU R0, [R1+0x8] ;  /* 0x0000080001007983 */ /* 0x0003620000300800 */
[----:B------:R-:W-:Y:S01]  /*bc60*/  LOP3.LUT P0, RZ, R22, 0x100, RZ, 0xc0, !PT ;  /* 0x0000010016ff7812 */ /* 0x000fe2000780c0ff */
[----:B------:R1:W-:Y:S02]  /*bc70*/  SYNCS.ARRIVE.TRANS64.A1T0 RZ, [R27+URZ+0x28c30], RZ ;  /* 0x028c30ff1bff79a7 */ /* 0x0003e4000810003f */
[----:B0-----:R1:W5:Y:S04]  /*bc80*/  LDL.LU R4, [R1] ;  /* 0x0000000001047983 */ /* 0x0013680000300800 */
[----:B------:R1:W5:Y:S01]  /*bc90*/  LDL R3, [R1+0x4] ;  /* 0x0000040001037983 */ /* 0x0003620000100800 */
[----:B------:R-:W-:-:S07]  /*bca0*/  SEL R2, R30, RZ, !P0 ;  /* 0x000000ff1e027207 */ /* 0x000fce0004000000 */
[----:B------:R-:W-:Y:S05]  /*bcb0*/  WARPSYNC.ALL ;  /* 0x0000000000007948 */ /* 0x000fea0003800000 */
[----:B------:R0:W-:Y:S01]  /*bcc0*/  STL [R1+0x18], R2 ;  /* 0x0000180201007387 */ /* 0x0001e20000100800 */
[----:B------:R-:W-:Y:S01]  /*bcd0*/  ULDC.64 UR4, c[0x0][0x298] ;  /* 0x0000a60000047ab9 */ /* 0x000fe20000000a00 */
[----:B------:R-:W-:Y:S01]  /*bce0*/  BSSY B6, `(.L_x_3654) ;  /* 0x0000020000067945 */ /* 0x000fe20003800000 */
[----:B0-----:R-:W-:Y:S01]  /*bcf0*/  VIADD R2, R23, 0x20400 ;  /* 0x0002040017027836 */ /* 0x001fe20000000000 */
[----:B------:R-:W-:Y:S01]  /*bd00*/  BAR.SYNC.DEFER_BLOCKING 0x8, 0x100 ;  /* 0x0204000000007b1d */ /* 0x000fe20000010000 */
[----:B-----5:R-:W-:-:S03]  /*bd10*/  SEL R0, R0, RZ, !P0 ;  /* 0x000000ff00007207 */ /* 0x020fc60004000000 */
[----:B------:R-:W-:Y:S02]  /*bd20*/  LOP3.LUT P0, RZ, R2, 0x3ff, RZ, 0xc0, !PT ;  /* 0x000003ff02ff7812 */ /* 0x000fe4000780c0ff */
[----:B------:R0:W-:Y:S01]  /*bd30*/  STL [R1+0x8], R0 ;  /* 0x0000080001007387 */ /* 0x0001e20000100800 */
[----:B------:R-:W-:-:S04]  /*bd40*/  PRMT R30, R3, 0x8880, RZ ;  /* 0x00008880031e7816 */ /* 0x000fc800000000ff */
[----:B------:R-:W-:Y:S02]  /*bd50*/  PRMT R30, R30, 0x7710, RZ ;  /* 0x000077101e1e7816 */ /* 0x000fe400000000ff */
[----:B0-----:R-:W-:-:S05]  /*bd60*/  SHF.R.S32.HI R0, RZ, 0x1f, R4 ;  /* 0x0000001fff007819 */ /* 0x001fca0000011404 */
[----:B------:R-:W-:-:S04]  /*bd70*/  IMAD R0, R0, UR4, RZ ;  /* 0x0000000400007c24 */ /* 0x000fc8000f8e02ff */
[C---:B------:R-:W-:Y:S02]  /*bd80*/  IMAD R0, R4.reuse, UR5, R0 ;  /* 0x0000000504007c24 */ /* 0x040fe4000f8e0200 */
[----:B------:R-:W-:-:S04]  /*bd90*/  IMAD.WIDE.U32 R4, R4, UR4, RZ ;  /* 0x0000000404047c25 */ /* 0x000fc8000f8e00ff */
[----:B------:R-:W-:Y:S01]  /*bda0*/  IMAD.IADD R0, R5, 0x1, R0 ;  /* 0x0000000105007824 */ /* 0x000fe200078e0200 */
[----:B------:R0:W-:Y:S04]  /*bdb0*/  STL.64 [R1+0x10], R4 ;  /* 0x0000100401007387 */ /* 0x0001e80000100a00 */
[----:B------:R0:W-:Y:S01]  /*bdc0*/  STL [R1], R0 ;  /* 0x0000000001007387 */ /* 0x0001e20000100800 */
        /* <DEDUP_REMOVED lines=17> */
.L_x_3655:
[----:B------:R-:W-:Y:S05]  /*bee0*/  BSYNC B6 ;  /* 0x0000000000067941 */ /* 0x000fea0003800000 */
.L_x_3654:
[----:B0-----:R-:W2:Y:S01]  /*bef0*/  LDL.LU R0, [R1] ;  /* 0x0000000001007983 */ /* 0x001ea20000300800 */
[----:B------:R-:W-:Y:S01]  /*bf00*/  ULDC.64 UR4, c[0x0][0x2d8] ;  /* 0x0000b60000047ab9 */ /* 0x000fe20000000a00 */
[----:B------:R-:W0:Y:S02]  /*bf10*/  LDC R7, c[0x0][0x448] ;  /* 0x00011200ff077b82 */ /* 0x000e240000000800 */
[----:B------:R-:W2:Y:S04]  /*bf20*/  LDL.LU.64 R2, [R1+0x10] ;  /* 0x0000100001027983 */ /* 0x000ea80000300a00 */
[----:B------:R-:W3:Y:S04]  /*bf30*/  LDL.LU R21, [R1+0x8] ;  /* 0x0000080001157983 */ /* 0x000ee80000300800 */
[----:B------:R-:W4:Y:S04]  /*bf40*/  LDL.LU R20, [R1+0x18] ;  /* 0x0000180001147983 */ /* 0x000f280000300800 */
[----:B------:R0:W5:Y:S04]  /*bf50*/  LDL R10, [R1+0xc] ;  /* 0x00000c00010a7983 */ /* 0x0001680000100800 */
[----:B------:R0:W5:Y:S02]  /*bf60*/  LDL R8, [R1+0x2c] ;  /* 0x00002c0001087983 */ /* 0x0001640000100800 */
[----:B0-----:R-:W-:-:S13]  /*bf70*/  ISETP.NE.AND P0, PT, R7, 0x1, PT ;  /* 0x000000010700780c */ /* 0x001fda0003f05270 */
[----:B------:R-:W0:Y:S01]  /*bf80*/  @P0 LDC R6, c[0x0][0x44c] ;  /* 0x00011300ff060b82 */ /* 0x000e220000000800 */
[----:B------:R-:W1:Y:S02]  /*bf90*/  S2R R9, SR_TID.X ;  /* 0x0000000000097919 */ /* 0x000e640000002100 */
[----:B-1----:R-:W-:-:S05]  /*bfa0*/  IMAD.SHL.U32 R9, R9, 0x8, RZ ;  /* 0x0000000809097824 */ /* 0x002fca00078e00ff */
[----:B------:R-:W-:Y:S01]  /*bfb0*/  LOP3.LUT R9, R9, 0x38, RZ, 0xc0, !PT ;  /* 0x0000003809097812 */ /* 0x000fe200078ec0ff */
[----:B--2---:R-:W-:Y:S02]  /*bfc0*/  IMAD.MOV.U32 R3, RZ, RZ, R0 ;  /* 0x000000ffff037224 */ /* 0x004fe400078e0000 */
[----:B------:R-:W-:Y:S02]  /*bfd0*/  IMAD R0, R26, UR4, RZ ;  /* 0x000000041a007c24 */ /* 0x000fe4000f8e02ff */
[----:B------:R-:W-:-:S04]  /*bfe0*/  IMAD.WIDE.U32 R2, R18, UR4, R2 ;  /* 0x0000000412027c25 */ /* 0x000fc8000f8e0002 */
[----:B------:R-:W-:Y:S01]  /*bff0*/  IMAD R0, R18, UR5, R0 ;  /* 0x0000000512007c24 */ /* 0x000fe2000f8e0200 */
[----:B------:R-:W-:-:S03]  /*c000*/  ULDC.64 UR4, c[0x0][0x2e0] ;  /* 0x0000b80000047ab9 */ /* 0x000fc60000000a00 */
[----:B------:R-:W-:Y:S02]  /*c010*/  IMAD.IADD R3, R3, 0x1, R0 ;  /* 0x0000000103037824 */ /* 0x000fe400078e0200 */
[----:B---3--:R-:W-:Y:S02]  /*c020*/  IMAD R0, R21, UR4, RZ ;  /* 0x0000000415007c24 */ /* 0x008fe4000f8e02ff */
[----:B----4-:R-:W-:-:S04]  /*c030*/  IMAD.WIDE.U32 R2, R20, UR4, R2 ;  /* 0x0000000414027c25 */ /* 0x010fc8000f8e0002 */
[----:B------:R-:W-:Y:S01]  /*c040*/  IMAD R0, R20, UR5, R0 ;  /* 0x0000000514007c24 */ /* 0x000fe2000f8e0200 */
[----:B------:R-:W-:Y:S01]  /*c050*/  ULDC.64 UR4, c[0x0][0x2d0] ;  /* 0x0000b40000047ab9 */ /* 0x000fe20000000a00 */
[----:B------:R-:W1:Y:S02]  /*c060*/  S2R R20, SR_TID.X ;  /* 0x0000000000147919 */ /* 0x000e640000002100 */
[----:B------:R-:W-:Y:S02]  /*c070*/  IMAD.IADD R3, R3, 0x1, R0 ;  /* 0x0000000103037824 */ /* 0x000fe400078e0200 */
[----:B------:R-:W2:Y:S01]  /*c080*/  @P0 LDC R0, c[0x0][0x450] ;  /* 0x00011400ff000b82 */ /* 0x000ea20000000800 */
[----:B-1----:R-:W-:-:S04]  /*c090*/  SHF.L.U32 R20, R20, 0x4, RZ ;  /* 0x0000000414147819 */ /* 0x002fc800000006ff */
[----:B------:R-:W-:-:S05]  /*c0a0*/  LOP3.LUT R20, R37, 0x70, R20, 0xf8, !PT ;  /* 0x0000007025147812 */ /* 0x000fca00078ef814 */
[----:B------:R-:W-:-:S04]  /*c0b0*/  IMAD R5, R17, 0x40, R20 ;  /* 0x0000004011057824 */ /* 0x000fc800078e0214 */
[----:B0-----:R-:W-:-:S04]  /*c0c0*/  @P0 IMAD.HI.U32 R6, R5, R6, RZ ;  /* 0x0000000605060227 */ /* 0x001fc800078e00ff */
[----:B------:R-:W-:Y:S01]  /*c0d0*/  IMAD.MOV.U32 R4, RZ, RZ, R5 ;  /* 0x000000ffff047224 */ /* 0x000fe200078e0005 */
[----:B--2---:R-:W-:-:S05]  /*c0e0*/  @P0 SHF.R.U32.HI R4, RZ, R0, R6 ;  /* 0x00000000ff040219 */ /* 0x004fca0000011606 */
[----:B------:R-:W-:-:S04]  /*c0f0*/  IMAD.MOV R0, RZ, RZ, -R4 ;  /* 0x000000ffff007224 */ /* 0x000fc800078e0a04 */
        /* <DEDUP_REMOVED lines=14> */
[----:B------:R-:W-:-:S04]  /*c1e0*/  ULDC UR4, c[0x0][0x2b8] ;  /* 0x0000ae0000047ab9 */ /* 0x000fc80000000800 */
[----:B------:R-:W-:Y:S01]  /*c1f0*/  LEA.HI.X R4, R2, UR5, R4, 0x1, P0 ;  /* 0x0000000502047c11 */ /* 0x000fe200080f0c04 */
[----:B------:R-:W-:Y:S01]  /*c200*/  UMOV UR5, 0xffffffff ;  /* 0xffffffff00057882 */ /* 0x000fe20000000000 */
[----:B------:R-:W-:Y:S02]  /*c210*/  ISETP.GE.AND P1, PT, R9, UR4, PT ;  /* 0x0000000409007c0c */ /* 0x000fe4000bf26270 */
[----:B------:R-:W-:Y:S11]  /*c220*/  BRA.DIV UR5, `(.L_x_3656) ;  /* 0x0000003605687947 */ /* 0x000ff6000b800000 */
[----:B------:R-:W0:Y:S01]  /*c230*/  SHFL.IDX PT, R3, R0, RZ, 0x181f ;  /* 0x00181fff00037589 */ /* 0x000e2200000e0000 */
[----:B-----5:R-:W-:Y:S02]  /*c240*/  IMAD R5, R10, R7, RZ ;  /* 0x000000070a057224 */ /* 0x020fe400078e02ff */
[----:B------:R-:W-:Y:S01]  /*c250*/  IMAD R17, R17, 0x40, R37 ;  /* 0x0000004011117824 */ /* 0x000fe200078e0225 */
[----:B------:R-:W1:Y:S04]  /*c260*/  SHFL.IDX PT, R2, R4, RZ, 0x181f ;  /* 0x00181fff04027589 */ /* 0x000e6800000e0000 */
[----:B------:R-:W-:-:S13]  /*c270*/  ISETP.GE.AND P0, PT, R17, R5, PT ;  /* 0x000000051100720c */ /* 0x000fda0003f06270 */
[----:B0-----:R-:W-:-:S05]  /*c280*/  @!P0 LEA R3, P2, R9, R3, 0x1 ;  /* 0x0000000309038211 */ /* 0x001fca00078408ff */
[----:B-1----:R-:W-:-:S05]  /*c290*/  @!P0 IMAD.X R2, RZ, RZ, R2, P2 ;  /* 0x000000ffff028224 */ /* 0x002fca00010e0602 */
[----:B------:R-:W-:-:S04]  /*c2a0*/  @!P0 LOP3.LUT R3, R3, R2, RZ, 0x3c, !PT ;  /* 0x0000000203038212 */ /* 0x000fc800078e3cff */
[----:B------:R-:W-:-:S04]  /*c2b0*/  @!P0 LOP3.LUT R2, R3, R2, RZ, 0x3c, !PT ;  /* 0x0000000203028212 */ /* 0x000fc800078e3cff */
[----:B------:R-:W-:-:S05]  /*c2c0*/  @!P0 LOP3.LUT R3, R3, R2, RZ, 0x3c, !PT ;  /* 0x0000000203038212 */ /* 0x000fca00078e3cff */
[----:B------:R-:W-:Y:S01]  /*c2d0*/  @!PT LDS RZ, [RZ] ;  /* 0x00000000fffff984 */ /* 0x000fe20000000800 */
[----:B------:R0:W-:Y:S02]  /*c2e0*/  @!P0 LDGSTS.E.BYPASS.LTC128B.128 [R8+0x20400], desc[UR50][R2.64], !P1 ;  /* 0x2040000002088fae */ /* 0x0001e4000c901d72 */
[----:B0-----:R-:W-:Y:S02]  /*c2f0*/  IADD3 R2, R17, 0x10, RZ ;  /* 0x0000001011027810 */ /* 0x001fe40007ffe0ff */
[----:B------:R-:W0:Y:S02]  /*c300*/  SHFL.IDX PT, R3, R0, 0x1, 0x181f ;  /* 0x00381f0000037f89 */ /* 0x000e2400000e0000 */
[----:B------:R-:W-:Y:S02]  /*c310*/  ISETP.GE.AND P0, PT, R2, R5, PT ;  /* 0x000000050200720c */ /* 0x000fe40003f06270 */
[----:B------:R-:W1:Y:S11]  /*c320*/  SHFL.IDX PT, R2, R4, 0x1, 0x181f ;  /* 0x00381f0004027f89 */ /* 0x000e7600000e0000 */
[----:B0-----:R-:W-:-:S05]  /*c330*/  @!P0 LEA R3, P2, R9, R3, 0x1 ;  /* 0x0000000309038211 */ /* 0x001fca00078408ff */
[----:B-1----:R-:W-:-:S05]  /*c340*/  @!P0 IMAD.X R2, RZ, RZ, R2, P2 ;  /* 0x000000ffff028224 */ /* 0x002fca00010e0602 */
[----:B------:R-:W-:-:S04]  /*c350*/  @!P0 LOP3.LUT R3, R3, R2, RZ, 0x3c, !PT ;  /* 0x0000000203038212 */ /* 0x000fc800078e3cff */
[----:B------:R-:W-:-:S04]  /*c360*/  @!P0 LOP3.LUT R2, R3, R2, RZ, 0x3c, !PT ;  /* 0x0000000203028212 */ /* 0x000fc800078e3cff */
[----:B------:R-:W-:-:S05]  /*c370*/  @!P0 LOP3.LUT R3, R3, R2, RZ, 0x3c, !PT ;  /* 0x0000000203038212 */ /* 0x000fca00078e3cff */
[----:B------:R0:W-:Y:S02]  /*c380*/  @!P0 LDGSTS.E.BYPASS.LTC128B.128 [R8+0x20c00], desc[UR50][R2.64], !P1 ;  /* 0x20c0000002088fae */ /* 0x0001e4000c901d72 */
[----:B0-----:R-:W-:Y:S02]  /*c390*/  VIADD R2, R17, 0x20 ;  /* 0x0000002011027836 */ /* 0x001fe40000000000 */
[----:B------:R-:W0:Y:S03]  /*c3a0*/  SHFL.IDX PT, R3, R0, 0x2, 0x181f ;  /* 0x00581f0000037f89 */ /* 0x000e2600000e0000 */
[----:B------:R-:W-:Y:S01]  /*c3b0*/  ISETP.GE.AND P0, PT, R2, R5, PT ;  /* 0x000000050200720c */ /* 0x000fe20003f06270 */
[----:B------:R-:W-:Y:S04]  /*c3c0*/  SHFL.IDX PT, R0, R0, 0x3, 0x181f ;  /* 0x00781f0000007f89 */ /* 0x000fe800000e0000 */
[----:B------:R-:W1:Y:S04]  /*c3d0*/  SHFL.IDX PT, R2, R4, 0x2, 0x181f ;  /* 0x00581f0004027f89 */ /* 0x000e6800000e0000 */
[----:B------:R-:W2:Y:S04]  /*c3e0*/  SHFL.IDX PT, R4, R4, 0x3, 0x181f ;  /* 0x00781f0004047f89 */ /* 0x000ea800000e0000 */
[----:B0-----:R-:W-:-:S05]  /*c3f0*/  @!P0 LEA R3, P2, R9, R3, 0x1 ;  /* 0x0000000309038211 */ /* 0x001fca00078408ff */
[----:B-1----:R-:W-:-:S05]  /*c400*/  @!P0 IMAD.X R2, RZ, RZ, R2, P2 ;  /* 0x000000ffff028224 */ /* 0x002fca00010e0602 */
[----:B------:R-:W-:-:S04]  /*c410*/  @!P0 LOP3.LUT R3, R3, R2, RZ, 0x3c, !PT ;  /* 0x0000000203038212 */ /* 0x000fc800078e3cff */
[----:B------:R-:W-:-:S04]  /*c420*/  @!P0 LOP3.LUT R2, R3, R2, RZ, 0x3c, !PT ;  /* 0x0000000203028212 */ /* 0x000fc800078e3cff */
[----:B------:R-:W-:-:S05]  /*c430*/  @!P0 LOP3.LUT R3, R3, R2, RZ, 0x3c, !PT ;  /* 0x0000000203038212 */ /* 0x000fca00078e3cff */
[----:B--2---:R0:W-:Y:S02]  /*c440*/  @!P0 LDGSTS.E.BYPASS.LTC128B.128 [R8+0x21400], desc[UR50][R2.64], !P1 ;  /* 0x2140000002088fae */ /* 0x0041e4000c901d72 */
.L_x_3734:
[----:B------:R-:W-:-:S05]  /*c450*/  VIADD R17, R17, 0x30 ;  /* 0x0000003011117836 */ /* 0x000fca0000000000 */
[----:B------:R-:W-:-:S13]  /*c460*/  ISETP.GE.AND P0, PT, R17, R5, PT ;  /* 0x000000051100720c */ /* 0x000fda0003f06270 */
[----:B01----:R-:W-:-:S05]  /*c470*/  @!P0 LEA R2, P2, R9, R0, 0x1 ;  /* 0x0000000009028211 */ /* 0x003fca00078408ff */
[----:B------:R-:W-:-:S05]  /*c480*/  @!P0 IMAD.X R3, RZ, RZ, R4, P2 ;  /* 0x000000ffff038224 */ /* 0x000fca00010e0604 */
[----:B------:R-:W-:Y:S01]  /*c490*/  @!PT LDS RZ, [RZ] ;  /* 0x00000000fffff984 */ /* 0x000fe20000000800 */
[----:B------:R-:W-:Y:S01]  /*c4a0*/  @!PT LDS RZ, [RZ] ;  /* 0x00000000fffff984 */ /* 0x000fe20000000800 */
[----:B------:R-:W-:Y:S01]  /*c4b0*/  @!PT LDS RZ, [RZ] ;  /* 0x00000000fffff984 */ /* 0x000fe20000000800 */
[----:B------:R0:W-:Y:S01]  /*c4c0*/  @!P0 LDGSTS.E.BYPASS.LTC128B.128 [R8+0x21c00], desc[UR50][R2.64], !P1 ;  /* 0x21c0000002088fae */ /* 0x0001e2000c901d72 */
[----:B------:R-:W-:Y:S01]  /*c4d0*/  PLOP3.LUT P0, PT, PT, PT, PT, 0x80, 0x0 ;  /* 0x000000000000781c */ /* 0x000fe20003f0f070 */
[----:B------:R-:W-:-:S12]  /*c4e0*/  NOP ;  /* 0x0000000000007918 */ /* 0x000fd80000000000 */
.L_x_3657:
        /* <DEDUP_REMOVED lines=18> */
.L_x_3735:
[----:B------:R-:W-:Y:S05]  /*c610*/  BSYNC B0 ;  /* 0x0000000000007941 */ /* 0x000fea0003800000 */
.L_x_3658:
[----:B------:R-:W-:-:S05]  /*c620*/  IMAD.U32 R2, RZ, RZ, UR36 ;  /* 0x00000024ff027e24 */ /* 0x000fca000f8e00ff */
[----:B------:R-:W-:-:S13]  /*c630*/  ISETP.NE.AND P0, PT, R2, 0x3, PT ;  /* 0x000000030200780c */ /* 0x000fda0003f05270 */
[----:B------:R-:W-:Y:S05]  /*c640*/  @!P0 BRA `(.L_x_3660) ;  /* 0x0000000000048947 */ /* 0x000fea0003800000 */
[----:B------:R-:W-:Y:S01]  /*c650*/  BPT.TRAP 0x1 ;  /* 0x000000040000795c */ /* 0x000fe20000300000 */
.L_x_3660:
[----:B0-----:R-:W-:Y:S01]  /*c660*/  SHF.L.U32 R0, R25, 0x1f, RZ ;  /* 0x0000001f19007819 */ /* 0x001fe200000006ff */
[----:B------:R-:W-:Y:S03]  /*c670*/  BSSY B0, `(.L_x_3661) ;  /* 0x0000003000007945 */ /* 0x000fe60003800000 */
[----:B------:R-:W0:Y:S02]  /*c680*/  SYNCS.PHASECHK.TRANS64.TRYWAIT P0, [R27+URZ+0x28c60], R0 ;  /* 0x028c60001b0075a7 */ /* 0x000e24000800017f */
[----:B0-----:R-:W-:Y:S05]  /*c690*/  @!P0 BRA `(.L_x_3662) ;  /* 0x0000003400a48947 */ /* 0x001fea0003800000 */
.L_x_3736:
[----:B------:R-:W-:Y:S05]  /*c6a0*/  BSYNC B0 ;  /* 0x0000000000007941 */ /* 0x000fea0003800000 */
.L_x_3661:
[----:B------:R-:W0:Y:S01]  /*c6b0*/  LDL.LU R2, [R1+0x1c] ;  /* 0x00001c0001027983 */ /* 0x000e220000300800 */
[----:B------:R-:W-:-:S03]  /*c6c0*/  ULDC.64 UR4, c[0x0][0x328] ;  /* 0x0000ca0000047ab9 */ /* 0x000fc60000000a00 */
[----:B------:R-:W2:Y:S01]  /*c6d0*/  LDL.LU R4, [R1+0x20] ;  /* 0x0000200001047983 */ /* 0x000ea20000300800 */
[----:B------:R-:W-:Y:S02]  /*c6e0*/  IMAD R5, R24, 0x8000, R33 ;  /* 0x0000800018057824 */ /* 0x000fe400078e0221 */
[----:B0-----:R-:W-:Y:S02]  /*c6f0*/  IMAD R0, R2, UR4, RZ ;  /* 0x0000000402007c24 */ /* 0x001fe4000f8e02ff */
[----:B------:R-:W-:-:S04]  /*c700*/  IMAD.WIDE.U32 R2, R35, UR4, RZ ;  /* 0x0000000423027c25 */ /* 0x000fc8000f8e00ff */
[----:B------:R-:W-:Y:S01]  /*c710*/  IMAD R0, R35, UR5, R0 ;  /* 0x0000000523007c24 */ /* 0x000fe2000f8e0200 */
[----:B------:R-:W-:-:S04]  /*c720*/  ULDC.64 UR4, c[0x0][0x338] ;  /* 0x0000ce0000047ab9 */ /* 0x000fc80000000a00 */
[----:B------:R-:W-:Y:S01]  /*c730*/  IADD3 R3, R3, R0, RZ ;  /* 0x0000000003037210 */ /* 0x000fe20007ffe0ff */
[----:B--2---:R-:W-:Y:S02]  /*c740*/  IMAD R0, R4, UR4, RZ ;  /* 0x0000000404007c24 */ /* 0x004fe4000f8e02ff */
        /* <DEDUP_REMOVED lines=13> */
[----:B------:R-:W2:Y:S01]  /*c820*/  LDL R3, [R1+0x4] ;  /* 0x0000040001037983 */ /* 0x000ea20000100800 */
[----:B------:R-:W-:Y:S01]  /*c830*/  IMAD R5, R5, 0x2, R23 ;  /* 0x0000000205057824 */ /* 0x000fe200078e0217 */
[C---:B------:R-:W-:Y:S01]  /*c840*/  LOP3.LUT P5, RZ, R30.reuse, 0x2, RZ, 0xc0, !PT ;  /* 0x000000021eff7812 */ /* 0x040fe200078ac0ff */
[----:B------:R-:W0:Y:S01]  /*c850*/  S2R R7, SR_TID.X ;  /* 0x0000000000077919 */ /* 0x000e220000002100 */
[C---:B------:R-:W-:Y:S02]  /*c860*/  LOP3.LUT P4, RZ, R30.reuse, 0x4, RZ, 0xc0, !PT ;  /* 0x000000041eff7812 */ /* 0x040fe4000788c0ff */
[----:B------:R-:W-:Y:S01]  /*c870*/  LOP3.LUT P3, RZ, R30, 0x8, RZ, 0xc0, !PT ;  /* 0x000000081eff7812 */ /* 0x000fe2000786c0ff */
[----:B------:R-:W1:Y:S01]  /*c880*/  SHFL.IDX PT, R2, R4, RZ, 0x181f ;  /* 0x00181fff04027589 */ /* 0x000e6200000e0000 */
[----:B------:R-:W-:Y:S02]  /*c890*/  LOP3.LUT R22, R22, 0xfffffeff, RZ, 0xc0, !PT ;  /* 0xfffffeff16167812 */ /* 0x000fe400078ec0ff */
[----:B------:R-:W-:Y:S01]  /*c8a0*/  LOP3.LUT P2, RZ, R30, 0x10, RZ, 0xc0, !PT ;  /* 0x000000101eff7812 */ /* 0x000fe2000784c0ff */
[----:B0-----:R-:W-:-:S05]  /*c8b0*/  IMAD.SHL.U32 R7, R7, 0x8, RZ ;  /* 0x0000000807077824 */ /* 0x001fca00078e00ff */
[----:B------:R-:W-:-:S05]  /*c8c0*/  LOP3.LUT R7, R7, 0x38, RZ, 0xc0, !PT ;  /* 0x0000003807077812 */ /* 0x000fca00078ec0ff */
[----:B------:R-:W-:Y:S01]  /*c8d0*/  IMAD.SHL.U32 R0, R7, 0x2, RZ ;  /* 0x0000000207007824 */ /* 0x000fe200078e00ff */
[----:B------:R-:W-:-:S04]  /*c8e0*/  LOP3.LUT R7, R30, 0x1, RZ, 0xc0, !PT ;  /* 0x000000011e077812 */ /* 0x000fc800078ec0ff */
[----:B-1----:R-:W-:Y:S02]  /*c8f0*/  IADD3 R2, P0, R2, R0, RZ ;  /* 0x0000000002027210 */ /* 0x002fe40007f1e0ff */
[----:B------:R-:W-:-:S13]  /*c900*/  ISETP.NE.U32.AND P1, PT, R7, 0x1, PT ;  /* 0x000000010700780c */ /* 0x000fda0003f25070 */
[----:B------:R-:W-:-:S04]  /*c910*/  @P1 LOP3.LUT R22, R22, 0x100, RZ, 0xfc, !PT ;  /* 0x0000010016161812 */ /* 0x000fc800078efcff */
[----:B------:R-:W-:Y:S01]  /*c920*/  LOP3.LUT R22, R22, 0xfffffdff, RZ, 0xc0, !PT ;  /* 0xfffffdff16167812 */ /* 0x000fe200078ec0ff */
[----:B--2---:R-:W-:Y:S02]  /*c930*/  IMAD.MOV.U32 R8, RZ, RZ, R3 ;  /* 0x000000ffff087224 */ /* 0x004fe400078e0003 */
[----:B------:R-:W0:Y:S03]  /*c940*/  SHFL.IDX PT, R3, R6, RZ, 0x181f ;  /* 0x00181fff06037589 */ /* 0x000e2600000e0000 */
[----:B------:R-:W-:Y:S01]  /*c950*/  PRMT R7, R8, 0x8880, RZ ;  /* 0x0000888008077816 */ /* 0x000fe200000000ff */
[----:B0-----:R-:W-:Y:S01]  /*c960*/  IMAD.X R3, RZ, RZ, R3, P0 ;  /* 0x000000ffff037224 */ /* 0x001fe200000e0603 */
[----:B------:R-:W-:Y:S02]  /*c970*/  ISETP.LT.OR P0, PT, R29, 0x1, P1 ;  /* 0x000000011d00780c */ /* 0x000fe40000f01670 */
[----:B------:R-:W-:-:S04]  /*c980*/  LOP3.LUT P1, RZ, R30, 0x20, RZ, 0xc0, !PT ;  /* 0x000000201eff7812 */ /* 0x000fc8000782c0ff */
[----:B------:R-:W-:-:S07]  /*c990*/  ISETP.LT.OR P6, PT, R29, 0x1, !P1 ;  /* 0x000000011d00780c */ /* 0x000fce0004fc1670 */
[----:B------:R-:W-:Y:S01]  /*c9a0*/  @!PT LDS RZ, [RZ] ;  /* 0x00000000fffff984 */ /* 0x000fe20000000800 */
[----:B------:R-:W-:Y:S01]  /*c9b0*/  LDGSTS.E.BYPASS.LTC128B.128 [R5+0x400], desc[UR50][R2.64], !P0 ;  /* 0x0040000002057fae */ /* 0x000fe2000c101d72 */
[----:B------:R-:W-:-:S13]  /*c9c0*/  ISETP.LT.OR P0, PT, R29, 0x1, !P5 ;  /* 0x000000011d00780c */ /* 0x000fda0006f01670 */
[----:B------:R-:W-:Y:S01]  /*c9d0*/  LDGSTS.E.BYPASS.LTC128B.128 [R5+0x2400], desc[UR50][R2.64+0x80], !P0 ;  /* 0x0240008002057fae */ /* 0x000fe2000c101d72 */
[----:B------:R-:W-:-:S13]  /*c9e0*/  ISETP.LT.OR P0, PT, R29, 0x1, !P4 ;  /* 0x000000011d00780c */ /* 0x000fda0006701670 */
[----:B------:R-:W-:Y:S01]  /*c9f0*/  LDGSTS.E.BYPASS.LTC128B.128 [R5+0x4400], desc[UR50][R2.64+0x100], !P0 ;  /* 0x0440010002057fae */ /* 0x000fe2000c101d72 */
[----:B------:R-:W-:-:S13]  /*ca00*/  ISETP.LT.OR P0, PT, R29, 0x1, !P3 ;  /* 0x000000011d00780c */ /* 0x000fda0005f01670 */
[----:B------:R-:W-:Y:S01]  /*ca10*/  LDGSTS.E.BYPASS.LTC128B.128 [R5+0x6400], desc[UR50][R2.64+0x180], !P0 ;  /* 0x0640018002057fae */ /* 0x000fe2000c101d72 */
[----:B------:R-:W-:-:S13]  /*ca20*/  ISETP.LT.OR P0, PT, R29, 0x1, !P2 ;  /* 0x000000011d00780c */ /* 0x000fda0005701670 */
[----:B------:R-:W-:Y:S01]  /*ca30*/  LDGSTS.E.BYPASS.LTC128B.128 [R5+0x8400], desc[UR50][R2.64+0x200], !P0 ;  /* 0x0840020002057fae */ /* 0x000fe2000c101d72 */
[----:B------:R-:W-:-:S03]  /*ca40*/  LOP3.LUT P0, RZ, R30, 0x40, RZ, 0xc0, !PT ;  /* 0x000000401eff7812 */ /* 0x000fc6000780c0ff */
[----:B------:R-:W-:Y:S01]  /*ca50*/  LDGSTS.E.BYPASS.LTC128B.128 [R5+0xa400], desc[UR50][R2.64+0x280], !P6 ;  /* 0x0a40028002057fae */ /* 0x000fe2000f101d72 */
[----:B------:R-:W-:-:S13]  /*ca60*/  ISETP.LT.OR P6, PT, R29, 0x1, !P0 ;  /* 0x000000011d00780c */ /* 0x000fda00047c1670 */
[----:B------:R-:W-:Y:S01]  /*ca70*/  LDGSTS.E.BYPASS.LTC128B.128 [R5+0xc400], desc[UR50][R2.64+0x300], !P6 ;  /* 0x0c40030002057fae */ /* 0x000fe2000f101d72 */
[----:B------:R-:W-:-:S03]  /*ca80*/  ISETP.GT.AND P6, PT, R7, -0x1, PT ;  /* 0xffffffff0700780c */ /* 0x000fc60003fc4270 */
[----:B------:R-:W-:Y:S10]  /*ca90*/  SHFL.IDX PT, R7, R6, 0x2, 0x181f ;  /* 0x00581f0006077f89 */ /* 0x000ff400000e0000 */
[----:B------:R-:W-:-:S02]  /*caa0*/  @P6 LOP3.LUT R22, R22, 0x200, RZ, 0xfc, !PT ;  /* 0x0000020016166812 */ /* 0x000fc400078efcff */
[----:B------:R-:W-:-:S13]  /*cab0*/  ISETP.LT.OR P6, PT, R29, 0x1, P6 ;  /* 0x000000011d00780c */ /* 0x000fda00037c1670 */
[----:B------:R0:W-:Y:S04]  /*cac0*/  LDGSTS.E.BYPASS.LTC128B.128 [R5+0xe400], desc[UR50][R2.64+0x380], !P6 ;  /* 0x0e40038002057fae */ /* 0x0001e8000f101d72 */
[----:B0-----:R-:W0:Y:S04]  /*cad0*/  SHFL.IDX PT, R2, R4, 0x1, 0x181f ;  /* 0x00381f0004027f89 */ /* 0x001e2800000e0000 */
[----:B------:R-:W1:Y:S04]  /*cae0*/  SHFL.IDX PT, R3, R6, 0x1, 0x181f ;  /* 0x00381f0006037f89 */ /* 0x000e6800000e0000 */
[----:B------:R-:W-:Y:S01]  /*caf0*/  SHFL.IDX PT, R6, R6, 0x3, 0x181f ;  /* 0x00781f0006067f89 */ /* 0x000fe200000e0000 */
[----:B0-----:R-:W-:-:S04]  /*cb00*/  IADD3 R2, P6, R2, R0, RZ ;  /* 0x0000000002027210 */ /* 0x001fc80007fde0ff */
[----:B-1----:R-:W-:Y:S02]  /*cb10*/  IADD3.X R3, RZ, R3, RZ, P6, !PT ;  /* 0x00000003ff037210 */ /* 0x002fe400037fe4ff */
[----:B------:R-:W-:-:S04]  /*cb20*/  LOP3.LUT P6, RZ, R22, 0x100, RZ, 0xc0, !PT ;  /* 0x0000010016ff7812 */ /* 0x000fc800078cc0ff */
[----:B------:R-:W-:-:S13]  /*cb30*/  ISETP.LT.OR P6, PT, R29, 0x11, P6 ;  /* 0x000000111d00780c */ /* 0x000fda00037c1670 */
        /* <DEDUP_REMOVED lines=13> */
[----:B------:R-:W-:-:S04]  /*cc10*/  LOP3.LUT P6, RZ, R22, 0x200, RZ, 0xc0, !PT ;  /* 0x0000020016ff7812 */ /* 0x000fc800078cc0ff */
[----:B------:R-:W-:-:S13]  /*cc20*/  ISETP.LT.OR P6, PT, R29, 0x11, P6 ;  /* 0x000000111d00780c */ /* 0x000fda00037c1670 */
[----:B------:R0:W-:Y:S04]  /*cc30*/  LDGSTS.E.BYPASS.LTC128B.128 [R5+0xec00], desc[UR50][R2.64+0x380], !P6 ;  /* 0x0ec0038002057fae */ /* 0x0001e8000f101d72 */
[----:B0-----:R-:W0:Y:S02]  /*cc40*/  SHFL.IDX PT, R2, R4, 0x2, 0x181f ;  /* 0x00581f0004027f89 */ /* 0x001e2400000e0000 */
[----:B0-----:R-:W-:-:S05]  /*cc50*/  IADD3 R2, P6, R2, R0, RZ ;  /* 0x0000000002027210 */ /* 0x001fca0007fde0ff */
[----:B------:R-:W-:Y:S01]  /*cc60*/  IMAD.X R3, RZ, RZ, R7, P6 ;  /* 0x000000ffff037224 */ /* 0x000fe200030e0607 */
        /* <DEDUP_REMOVED lines=18> */
[----:B0-----:R0:W1:Y:S02]  /*cd90*/  SHFL.IDX PT, R2, R4, 0x3, 0x181f ;  /* 0x00781f0004027f89 */ /* 0x00106400000e0000 */
.L_x_3746:
[C---:B------:R-:W-:Y:S02]  /*cda0*/  LOP3.LUT P6, RZ, R22.reuse, 0x100, RZ, 0xc0, !PT ;  /* 0x0000010016ff7812 */ /* 0x040fe400078cc0ff */
[----:B------:R-:W-:Y:S02]  /*cdb0*/  LOP3.LUT R22, R22, 0xffffefff, RZ, 0xc0, !PT ;  /* 0xffffefff16167812 */ /* 0x000fe400078ec0ff */
[C---:B------:R-:W-:Y:S02]  /*cdc0*/  ISETP.LT.OR P6, PT, R29.reuse, 0x31, P6 ;  /* 0x000000311d00780c */ /* 0x040fe400037c1670 */
[----:B------:R-:W-:-:S11]  /*cdd0*/  ISETP.LT.OR P5, PT, R29, 0x31, !P5 ;  /* 0x000000311d00780c */ /* 0x000fd60006fa1670 */
[----:B------:R-:W-:Y:S02]  /*cde0*/  @P6 LOP3.LUT R22, R22, 0x1000, RZ, 0xfc, !PT ;  /* 0x0000100016166812 */ /* 0x000fe400078efcff */
[C---:B------:R-:W-:Y:S02]  /*cdf0*/  ISETP.LT.OR P6, PT, R29.reuse, 0x31, !P4 ;  /* 0x000000311d00780c */ /* 0x040fe400067c1670 */
[----:B------:R-:W-:Y:S02]  /*ce00*/  LOP3.LUT R22, R22, 0xffffbfff, RZ, 0xc0, !PT ;  /* 0xffffbfff16167812 */ /* 0x000fe400078ec0ff */
[C---:B------:R-:W-:Y:S02]  /*ce10*/  ISETP.LT.OR P4, PT, R29.reuse, 0x31, !P2 ;  /* 0x000000311d00780c */ /* 0x040fe40005781670 */
[----:B------:R-:W-:Y:S02]  /*ce20*/  LOP3.LUT R22, R22, 0xfffffeff, RZ, 0xc0, !PT ;  /* 0xfffffeff16167812 */ /* 0x000fe400078ec0ff */
[----:B------:R-:W-:-:S02]  /*ce30*/  ISETP.LT.OR P2, PT, R29, 0x31, !P0 ;  /* 0x000000311d00780c */ /* 0x000fc40004741670 */
[----:B------:R-:W-:Y:S02]  /*ce40*/  @P5 LOP3.LUT R22, R22, 0x100, RZ, 0xfc, !PT ;  /* 0x0000010016165812 */ /* 0x000fe400078efcff */
[----:B-1----:R-:W-:Y:S02]  /*ce50*/  IADD3 R2, P0, R2, R0, RZ ;  /* 0x0000000002027210 */ /* 0x002fe40007f1e0ff */
[----:B------:R-:W-:Y:S02]  /*ce60*/  @P6 LOP3.LUT R22, R22, 0x4000, RZ, 0xfc, !PT ;  /* 0x0000400016166812 */ /* 0x000fe400078efcff */
[----:B------:R-:W-:Y:S01]  /*ce70*/  ISETP.LT.OR P5, PT, R29, 0x31, !P3 ;  /* 0x000000311d00780c */ /* 0x000fe20005fa1670 */
[----:B------:R-:W-:Y:S01]  /*ce80*/  IMAD.X R3, RZ, RZ, R6, P0 ;  /* 0x000000ffff037224 */ /* 0x000fe200000e0606 */
[C---:B------:R-:W-:Y:S02]  /*ce90*/  LOP3.LUT P6, RZ, R22.reuse, 0x1000, RZ, 0xc0, !PT ;  /* 0x0000100016ff7812 */ /* 0x040fe400078cc0ff */
[----:B------:R-:W-:-:S02]  /*cea0*/  LOP3.LUT P0, RZ, R22, 0x100, RZ, 0xc0, !PT ;  /* 0x0000010016ff7812 */ /* 0x000fc4000780c0ff */
[----:B------:R-:W-:Y:S02]  /*ceb0*/  ISETP.LT.OR P3, PT, R29, 0x31, !P1 ;  /* 0x000000311d00780c */ /* 0x000fe40004f61670 */
[----:B------:R-:W-:-:S04]  /*cec0*/  LOP3.LUT P1, RZ, R22, 0x200, RZ, 0xc0, !PT ;  /* 0x0000020016ff7812 */ /* 0x000fc8000782c0ff */
[----:B------:R-:W-:-:S03]  /*ced0*/  ISETP.LT.OR P1, PT, R29, 0x31, P1 ;  /* 0x000000311d00780c */ /* 0x000fc60000f21670 */
[----:B------:R-:W-:Y:S01]  /*cee0*/  @!PT LDS RZ, [RZ] ;  /* 0x00000000fffff984 */ /* 0x000fe20000000800 */
[----:B------:R-:W-:Y:S01]  /*cef0*/  @!PT LDS RZ, [RZ] ;  /* 0x00000000fffff984 */ /* 0x000fe20000000800 */
[----:B------:R-:W-:Y:S01]  /*cf00*/  @!PT LDS RZ, [RZ] ;  /* 0x00000000fffff984 */ /* 0x000fe20000000800 */
[----:B------:R1:W-:Y:S01]  /*cf10*/  LDGSTS.E.BYPASS.LTC128B.128 [R5+0x1c00], desc[UR50][R2.64], !P6 ;  /* 0x01c0000002057fae */ /* 0x0003e2000f101d72 */
[----:B------:R-:W-:-:S03]  /*cf20*/  LOP3.LUT P6, RZ, R22, 0x4000, RZ, 0xc0, !PT ;  /* 0x0000400016ff7812 */ /* 0x000fc600078cc0ff */
        /* <DEDUP_REMOVED lines=9> */
.L_x_3664:
        /* <DEDUP_REMOVED lines=11> */
.L_x_3665:
[----:B------:R-:W-:Y:S01]  /*d070*/  ISETP.GE.AND P0, PT, R36, 0x41, PT ;  /* 0x000000412400780c */ /* 0x000fe20003f06270 */
[----:B------:R1:W-:Y:S01]  /*d080*/  SYNCS.ARRIVE.TRANS64.A1T0 RZ, [R27+URZ+0x28c50], RZ ;  /* 0x028c50ff1bff79a7 */ /* 0x0003e2000810003f */
[----:B------:R-:W-:Y:S11]  /*d090*/  BSSY B0, `(.L_x_3666) ;  /* 0x00000f5000007945 */ /* 0x000ff60003800000 */
[----:B-1----:R-:W-:Y:S05]  /*d0a0*/  @!P0 BRA `(.L_x_3667) ;  /* 0x0000000c00cc8947 */ /* 0x002fea0003800000 */
[----:B0-----:R-:W2:Y:S04]  /*d0b0*/  LDL.LU R4, [R1+0x28] ;  /* 0x0000280001047983 */ /* 0x001ea80000300800 */
[----:B------:R-:W3:Y:S04]  /*d0c0*/  LDL.LU R3, [R1+0x4] ;  /* 0x0000040001037983 */ /* 0x000ee80000300800 */
[----:B------:R-:W4:Y:S01]  /*d0d0*/  LDL.LU R2, [R1+0x30] ;  /* 0x0000300001027983 */ /* 0x000f220000300800 */
[----:B--2---:R-:W-:Y:S02]  /*d0e0*/  LOP3.LUT R30, R4, 0x40, RZ, 0xc0, !PT ;  /* 0x00000040041e7812 */ /* 0x004fe400078ec0ff */
[----:B---3--:R-:W-:-:S02]  /*d0f0*/  LOP3.LUT R29, R3, 0x80, RZ, 0xc0, !PT ;  /* 0x00000080031d7812 */ /* 0x008fc400078ec0ff */
[----:B------:R-:W-:Y:S01]  /*d100*/  SHF.R.U32.HI R30, RZ, 0x2, R30 ;  /* 0x00000002ff1e7819 */ /* 0x000fe2000001161e */
[----:B----4-:R-:W-:Y:S01]  /*d110*/  VIADD R7, R2, 0xfffffffe ;  /* 0xfffffffe02077836 */ /* 0x010fe20000000000 */
[----:B------:R-:W-:-:S07]  /*d120*/  SHF.R.U32.HI R29, RZ, 0x3, R29 ;  /* 0x00000003ff1d7819 */ /* 0x000fce000001161d */
.L_x_3680:
[----:B------:R-:W0:Y:S01]  /*d130*/  S2R R2, SR_TID.X ;  /* 0x0000000000027919 */ /* 0x000e220000002100 */
[----:B-1----:R-:W1:Y:S01]  /*d140*/  LDC R3, c[0x0][0x430] ;  /* 0x00010c00ff037b82 */ /* 0x002e620000000800 */
[----:B--23--:R-:W-:Y:S01]  /*d150*/  IMAD R6, R7, 0x40, R31 ;  /* 0x0000004007067824 */ /* 0x00cfe200078e021f */
[----:B------:R-:W-:Y:S05]  /*d160*/  YIELD ;  /* 0x0000000000007946 */ /* 0x000fea0003800000 */
[----:B------:R-:W-:Y:S01]  /*d170*/  IMAD.U32 R11, RZ, RZ, UR36 ;  /* 0x00000024ff0b7e24 */ /* 0x000fe2000f8e00ff */
[----:B------:R-:W-:Y:S01]  /*d180*/  ULDC UR4, c[0x0][0x430] ;  /* 0x00010c0000047ab9 */ /* 0x000fe20000000800 */
[----:B------:R-:W-:Y:S01]  /*d190*/  VIADD R24, R24, 0x1 ;  /* 0x0000000118187836 */ /* 0x000fe20000000000 */
[----:B-1----:R-:W-:Y:S01]  /*d1a0*/  ISETP.NE.AND P0, PT, R3, 0x1, PT ;  /* 0x000000010300780c */ /* 0x002fe20003f05270 */
[----:B0-----:R-:W-:-:S05]  /*d1b0*/  IMAD.SHL.U32 R4, R2, 0x10, RZ ;  /* 0x0000001002047824 */ /* 0x001fca00078e00ff */
[----:B------:R-:W-:-:S07]  /*d1c0*/  LOP3.LUT R4, R37, 0x70, R4, 0xf8, !PT ;  /* 0x0000007025047812 */ /* 0x000fce00078ef804 */
[----:B------:R-:W0:Y:S01]  /*d1d0*/  @P0 LDC R3, c[0x0][0x434] ;  /* 0x00010d00ff030b82 */ /* 0x000e220000000800 */
[C---:B------:R-:W-:Y:S01]  /*d1e0*/  ISETP.GT.U32.AND P1, PT, R4.reuse, 0x3f, PT ;  /* 0x0000003f0400780c */ /* 0x040fe20003f24070 */
[----:B------:R-:W-:-:S06]  /*d1f0*/  IMAD.IADD R6, R4, 0x1, R6 ;  /* 0x0000000104067824 */ /* 0x000fcc00078e0206 */
[----:B------:R-:W1:Y:S01]  /*d200*/  @P0 LDC R2, c[0x0][0x438] ;  /* 0x00010e00ff020b82 */ /* 0x000e620000000800 */
[----:B------:R-:W-:-:S07]  /*d210*/  IMAD.MOV.U32 R10, RZ, RZ, R6 ;  /* 0x000000ffff0a7224 */ /* 0x000fce00078e0006 */
[----:B------:R-:W2:Y:S01]  /*d220*/  @!P1 LDC.64 R4, c[0x0][0x428] ;  /* 0x00010a00ff049b82 */ /* 0x000ea20000000a00 */
[----:B0-----:R-:W-:-:S07]  /*d230*/  @P0 IMAD.HI.U32 R3, R6, R3, RZ ;  /* 0x0000000306030227 */ /* 0x001fce00078e00ff */
[----:B------:R-:W0:Y:S01]  /*d240*/  @!P1 LDC.64 R8, c[0x0][0x418] ;  /* 0x00010600ff089b82 */ /* 0x000e220000000a00 */
[----:B-1----:R-:W-:-:S04]  /*d250*/  @P0 SHF.R.U32.HI R10, RZ, R2, R3 ;  /* 0x00000002ff0a0219 */ /* 0x002fc80000011603 */
[----:B------:R-:W-:Y:S02]  /*d260*/  @!P1 SHF.R.S32.HI R3, RZ, 0x1f, R10 ;  /* 0x0000001fff039819 */ /* 0x000fe4000001140a */
[----:B------:R-:W-:-:S05]  /*d270*/  @!P1 MOV R2, R10 ;  /* 0x0000000a00029202 */ /* 0x000fca0000000f00 */
[----:B--2---:R-:W-:-:S04]  /*d280*/  @!P1 IMAD.WIDE.U32 R2, R28, R4, R2 ;  /* 0x000000041c029225 */ /* 0x004fc800078e0002 */
[----:B------:R-:W-:Y:S01]  /*d290*/  @!P1 IMAD R4, R32, R4, RZ ;  /* 0x0000000420049224 */ /* 0x000fe200078e02ff */
[----:B0-----:R-:W-:-:S03]  /*d2a0*/  @!P1 LEA R8, P0, R2, R8, 0x2 ;  /* 0x0000000802089211 */ /* 0x001fc600078010ff */
[----:B------:R-:W-:Y:S02]  /*d2b0*/  @!P1 IMAD R5, R28, R5, R4 ;  /* 0x000000051c059224 */ /* 0x000fe400078e0204 */
[----:B------:R-:W-:Y:S02]  /*d2c0*/  IMAD.MOV.U32 R4, RZ, RZ, RZ ;  /* 0x000000ffff047224 */ /* 0x000fe400078e00ff */
[----:B------:R-:W-:Y:S02]  /*d2d0*/  @!P1 IMAD.IADD R3, R5, 0x1, R3 ;  /* 0x0000000105039824 */ /* 0x000fe400078e0203 */
[----:B------:R-:W-:-:S03]  /*d2e0*/  IMAD.MOV R5, RZ, RZ, -R10 ;  /* 0x000000ffff057224 */ /* 0x000fc600078e0a0a */
[----:B------:R-:W-:Y:S01]  /*d2f0*/  @!P1 LEA.HI.X R9, R2, R9, R3, 0x2, P0 ;  /* 0x0000000902099211 */ /* 0x000fe200000f1403 */
[----:B------:R-:W-:Y:S01]  /*d300*/  IMAD R5, R5, UR4, R6 ;  /* 0x0000000405057c24 */ /* 0x000fe2000f8e0206 */
[----:B------:R-:W-:-:S03]  /*d310*/  ISETP.NE.AND P0, PT, R24, 0x2, PT ;  /* 0x000000021800780c */ /* 0x000fc60003f05270 */
[----:B------:R0:W5:Y:S01]  /*d320*/  @!P1 LDG.E R4, desc[UR50][R8.64] ;  /* 0x0000003208049981 */ /* 0x000162000c1e1900 */
[----:B------:R-:W-:Y:S02]  /*d330*/  ISETP.NE.AND P1, PT, R11, 0x3, PT ;  /* 0x000000030b00780c */ /* 0x000fe40003f25270 */
[----:B------:R-:W-:Y:S02]  /*d340*/  SEL R2, RZ, 0x1, P0 ;  /* 0x00000001ff027807 */ /* 0x000fe40000000000 */
[----:B------:R-:W-:Y:S02]  /*d350*/  SEL R24, R24, RZ, P0 ;  /* 0x000000ff18187207 */ /* 0x000fe40000000000 */
[----:B------:R-:W-:Y:S01]  /*d360*/  LOP3.LUT R25, R25, R2, RZ, 0x3c, !PT ;  /* 0x0000000219197212 */ /* 0x000fe200078e3cff */
[----:B------:R-:W-:Y:S02]  /*d370*/  IMAD.MOV.U32 R2, RZ, RZ, R7 ;  /* 0x000000ffff027224 */ /* 0x000fe400078e0007 */
[----:B------:R-:W-:-:S03]  /*d380*/  VIADD R7, R7, 0xffffffff ;  /* 0xffffffff07077836 */ /* 0x000fc60000000000 */
[----:B------:R-:W-:Y:S01]  /*d390*/  ISETP.GT.AND P3, PT, R2, RZ, PT ;  /* 0x000000ff0200720c */ /* 0x000fe20003f64270 */
[----:B0-----:R-:W-:-:S12]  /*d3a0*/  @!P1 BRA `(.L_x_3668) ;  /* 0x0000000000049947 */ /* 0x001fd80003800000 */
[----:B------:R-:W-:Y:S01]  /*d3b0*/  BPT.TRAP 0x1 ;  /* 0x000000040000795c */ /* 0x000fe20000300000 */
.L_x_3668:
[----:B------:R-:W-:Y:S01]  /*d3c0*/  IMAD R6, R24, 0x8, R23 ;  /* 0x0000000818067824 */ /* 0x000fe200078e0217 */
[----:B------:R-:W-:Y:S01]  /*d3d0*/  SHF.L.U32 R17, R25, 0x1f, RZ ;  /* 0x0000001f19117819 */ /* 0x000fe200000006ff */
[----:B------:R-:W-:Y:S01]  /*d3e0*/  BSSY B1, `(.L_x_3669) ;  /* 0x0000004000017945 */ /* 0x000fe20003800000 */
[----:B------:R-:W-:Y:S02]  /*d3f0*/  SHF.R.S32.HI R9, RZ, 0x1f, R5 ;  /* 0x0000001fff097819 */ /* 0x000fe40000011405 */
[----:B------:R-:W0:Y:S02]  /*d400*/  SYNCS.PHASECHK.TRANS64.TRYWAIT P0, [R6+URZ+0x28c40], R17 ;  /* 0x028c4011060075a7 */ /* 0x000e24000800017f */
[----:B0-----:R-:W-:Y:S05]  /*d410*/  @!P0 BRA `(.L_x_3670) ;  /* 0x0000003000848947 */ /* 0x001fea0003800000 */
.L_x_3747:
[----:B------:R-:W-:Y:S05]  /*d420*/  BSYNC B1 ;  /* 0x0000000000017941 */ /* 0x000fea0003800000 */
.L_x_3669:
[----:B------:R-:W-:Y:S01]  /*d430*/  ULDC.64 UR4, c[0x0][0x300] ;  /* 0x0000c00000047ab9 */ /* 0x000fe20000000a00 */
[----:B-----5:R-:W-:Y:S01]  /*d440*/  SHF.R.S32.HI R10, RZ, 0x1f, R4 ;  /* 0x0000001fff0a7819 */ /* 0x020fe20000011404 */
[----:B------:R-:W-:Y:S01]  /*d450*/  IMAD R8, R9, UR4, RZ ;  /* 0x0000000409087c24 */ /* 0x000fe2000f8e02ff */
[----:B------:R-:W-:Y:S01]  /*d460*/  LOP3.LUT P1, RZ, R22, 0x2, RZ, 0xc0, !PT ;  /* 0x0000000216ff7812 */ /* 0x000fe2000782c0ff */
[----:B------:R-:W-:-:S04]  /*d470*/  IMAD.WIDE.U32 R2, R5, UR4, RZ ;  /* 0x0000000405027c25 */ /* 0x000fc8000f8e00ff */
        /* <DEDUP_REMOVED lines=18> */
[----:B------:R-:W1:Y:S01]  /*d5a0*/  SHFL.IDX PT, R2, R20, RZ, 0x181f ;  /* 0x00181fff14027589 */ /* 0x000e6200000e0000 */
[----:B------:R-:W-:-:S03]  /*d5b0*/  IMAD R21, R8, 0x2, R23 ;  /* 0x0000000208157824 */ /* 0x000fc600078e0217 */
[----:B------:R-:W2:Y:S01]  /*d5c0*/  SHFL.IDX PT, R3, R27, RZ, 0x181f ;  /* 0x00181fff1b037589 */ /* 0x000ea200000e0000 */
[----:B-1----:R-:W-:-:S05]  /*d5d0*/  IADD3 R2, P0, R2, R0, RZ ;  /* 0x0000000002027210 */ /* 0x002fca0007f1e0ff */
[----:B--2---:R-:W-:-:S05]  /*d5e0*/  IMAD.X R3, RZ, RZ, R3, P0 ;  /* 0x000000ffff037224 */ /* 0x004fca00000e0603 */
[----:B------:R-:W-:Y:S01]  /*d5f0*/  @!PT LDS RZ, [RZ] ;  /* 0x00000000fffff984 */ /* 0x000fe20000000800 */
[----:B------:R1:W-:Y:S04]  /*d600*/  LDGSTS.E.BYPASS.LTC128B.128 [R21+0x22400], desc[UR50][R2.64], !P1 ;  /* 0x2240000002157fae */ /* 0x0003e8000c901d72 */
[----:B-1----:R-:W1:Y:S04]  /*d610*/  SHFL.IDX PT, R2, R20, 0x1, 0x181f ;  /* 0x00381f0014027f89 */ /* 0x002e6800000e0000 */
[----:B------:R-:W2:Y:S01]  /*d620*/  SHFL.IDX PT, R3, R27, 0x1, 0x181f ;  /* 0x00381f001b037f89 */ /* 0x000ea200000e0000 */
[----:B-1----:R-:W-:-:S05]  /*d630*/  IADD3 R2, P0, R2, R0, RZ ;  /* 0x0000000002027210 */ /* 0x002fca0007f1e0ff */
[----:B--2---:R-:W-:-:S05]  /*d640*/  IMAD.X R3, RZ, RZ, R3, P0 ;  /* 0x000000ffff037224 */ /* 0x004fca00000e0603 */
[----:B------:R1:W-:Y:S04]  /*d650*/  LDGSTS.E.BYPASS.LTC128B.128 [R21+0x22c00], desc[UR50][R2.64], !P1 ;  /* 0x22c0000002157fae */ /* 0x0003e8000c901d72 */
[----:B-1----:R-:W1:Y:S04]  /*d660*/  SHFL.IDX PT, R2, R20, 0x2, 0x181f ;  /* 0x00581f0014027f89 */ /* 0x002e6800000e0000 */
[----:B------:R-:W2:Y:S04]  /*d670*/  SHFL.IDX PT, R3, R27, 0x2, 0x181f ;  /* 0x00581f001b037f89 */ /* 0x000ea800000e0000 */
[----:B------:R-:W3:Y:S01]  /*d680*/  SHFL.IDX PT, R27, R27, 0x3, 0x181f ;  /* 0x00781f001b1b7f89 */ /* 0x000ee200000e0000 */
[----:B-1----:R-:W-:-:S05]  /*d690*/  IADD3 R2, P0, R2, R0, RZ ;  /* 0x0000000002027210 */ /* 0x002fca0007f1e0ff */
[----:B--2---:R-:W-:-:S05]  /*d6a0*/  IMAD.X R3, RZ, RZ, R3, P0 ;  /* 0x000000ffff037224 */ /* 0x004fca00000e0603 */
[----:B------:R1:W-:Y:S04]  /*d6b0*/  LDGSTS.E.BYPASS.LTC128B.128 [R21+0x23400], desc[UR50][R2.64], !P1 ;  /* 0x2340000002157fae */ /* 0x0003e8000c901d72 */
[----:B-1-3--:R1:W2:Y:S02]  /*d6c0*/  SHFL.IDX PT, R2, R20, 0x3, 0x181f ;  /* 0x00781f0014027f89 */ /* 0x00a2a400000e0000 */
.L_x_3757:
        /* <DEDUP_REMOVED lines=8> */
.L_x_3672:
[----:B------:R-:W-:Y:S02]  /*d750*/  PLOP3.LUT P1, PT, P1, P0, PT, 0xa2, 0x0 ;  /* 0x000000000000781c */ /* 0x000fe40000f21472 */
[----:B------:R-:W-:-:S08]  /*d760*/  @P0 R2UR P1, UR4, R6 ;  /* 0x00000000060402ca */ /* 0x000fd00000020000 */
[----:B------:R-:W-:-:S05]  /*d770*/  @P0 PLOP3.LUT P0, PT, P1, PT, PT, 0x80, 0x0 ;  /* 0x000000000000081c */ /* 0x000fca0000f0f070 */
[----:B------:R-:W-:Y:S01]  /*d780*/  @!P1 SYNCS.ARRIVE.TRANS64.RED.A0T1 RZ, [UR4+0x28c30], RZ ;  /* 0x028c30ffffff99a7 */ /* 0x000fe20008200404 */
[----:B------:R-:W-:Y:S07]  /*d790*/  @!P1 ARRIVES.LDGSTSBAR.64.TRANSCNT [UR4+0x28c30] ;  /* 0x028c3000ff0099b0 */ /* 0x000fee0008000a84 */
[----:B------:R-:W-:Y:S05]  /*d7a0*/  @P0 BRA.U.ANY `(.L_x_3672) ;  /* 0xfffffffd00e80947 */ /* 0x000fea000393ffff */
[----:B------:R-:W-:Y:S01]  /*d7b0*/  NOP ;  /* 0x0000000000007918 */ /* 0x000fe20000000000 */
[----:B--2---:R-:W-:-:S04]  /*d7c0*/  MOV R2, UR36 ;  /* 0x0000002400027c02 */ /* 0x004fc80008000f00 */
[----:B------:R-:W-:-:S13]  /*d7d0*/  ISETP.NE.AND P2, PT, R2, 0x3, PT ;  /* 0x000000030200780c */ /* 0x000fda0003f45270 */
[----:B------:R-:W-:Y:S05]  /*d7e0*/  @!P2 BRA `(.L_x_3673) ;  /* 0x000000000004a947 */ /* 0x000fea0003800000 */
[----:B------:R-:W-:Y:S01]  /*d7f0*/  BPT.TRAP 0x1 ;  /* 0x000000040000795c */ /* 0x000fe20000300000 */
.L_x_3673:
[----:B------:R2:W-:Y:S01]  /*d800*/  SYNCS.ARRIVE.TRANS64.A1T0 RZ, [R6+URZ+0x28c30], RZ ;  /* 0x028c30ff06ff79a7 */ /* 0x0005e2000810003f */
[----:B------:R-:W-:Y:S05]  /*d810*/  @!P2 BRA `(.L_x_3674) ;  /* 0x000000000004a947 */ /* 0x000fea0003800000 */
[----:B------:R-:W-:Y:S01]  /*d820*/  BPT.TRAP 0x1 ;  /* 0x000000040000795c */ /* 0x000fe20000300000 */
.L_x_3674:
[----:B------:R-:W3:Y:S01]  /*d830*/  SYNCS.PHASECHK.TRANS64.TRYWAIT P0, [R6+URZ+0x28c60], R17 ;  /* 0x028c6011060075a7 */ /* 0x000ee2000800017f */
[----:B------:R-:W-:Y:S04]  /*d840*/  BSSY B1, `(.L_x_3675) ;  /* 0x0000002000017945 */ /* 0x000fe80003800000 */
[----:B---3--:R-:W-:Y:S05]  /*d850*/  @!P0 BRA `(.L_x_3676) ;  /* 0x0000003000a48947 */ /* 0x008fea0003800000 */
.L_x_3758:
[----:B------:R-:W-:Y:S05]  /*d860*/  BSYNC B1 ;  /* 0x0000000000017941 */ /* 0x000fea0003800000 */
.L_x_3675:
[----:B------:R-:W-:Y:S01]  /*d870*/  ULDC.64 UR4, c[0x0][0x328] ;  /* 0x0000ca0000047ab9 */ /* 0x000fe20000000a00 */
[C---:B------:R-:W-:Y:S01]  /*d880*/  LOP3.LUT P5, RZ, R22.reuse, 0x8, RZ, 0xc0, !PT ;  /* 0x0000000816ff7812 */ /* 0x040fe200078ac0ff */
[----:B------:R-:W-:Y:S01]  /*d890*/  IMAD R9, R9, UR4, RZ ;  /* 0x0000000409097c24 */ /* 0x000fe2000f8e02ff */
[----:B------:R-:W-:Y:S01]  /*d8a0*/  LOP3.LUT P4, RZ, R22, 0x4, RZ, 0xc0, !PT ;  /* 0x0000000416ff7812 */ /* 0x000fe2000788c0ff */
[----:B------:R-:W-:-:S04]  /*d8b0*/  IMAD.WIDE.U32 R2, R5, UR4, RZ ;  /* 0x0000000405027c25 */ /* 0x000fc8000f8e00ff */
[----:B------:R-:W-:Y:S01]  /*d8c0*/  IMAD R9, R5, UR5, R9 ;  /* 0x0000000505097c24 */ /* 0x000fe2000f8e0209 */
[----:B------:R-:W-:Y:S01]  /*d8d0*/  ULDC.64 UR4, c[0x0][0x338] ;  /* 0x0000ce0000047ab9 */ /* 0x000fe20000000a00 */
[----:B0--3--:R-:W-:Y:S02]  /*d8e0*/  IMAD R17, R24, 0x7000, R8 ;  /* 0x0000700018117824 */ /* 0x009fe400078e0208 */
        /* <DEDUP_REMOVED lines=16> */
[C---:B------:R-:W-:Y:S01]  /*d9f0*/  LOP3.LUT P1, RZ, R22.reuse, 0x80, RZ, 0xc0, !PT ;  /* 0x0000008016ff7812 */ /* 0x040fe2000782c0ff */
[----:B------:R-:W-:Y:S01]  /*da00*/  IMAD R17, R17, 0x2, R23 ;  /* 0x0000000211117824 */ /* 0x000fe200078e0217 */
[C---:B------:R-:W-:Y:S01]  /*da10*/  LOP3.LUT P2, RZ, R22.reuse, 0x40, RZ, 0xc0, !PT ;  /* 0x0000004016ff7812 */ /* 0x040fe2000784c0ff */
[----:B------:R-:W3:Y:S01]  /*da20*/  SHFL.IDX PT, R3, R10, RZ, 0x181f ;  /* 0x00181fff0a037589 */ /* 0x000ee200000e0000 */
[----:B------:R-:W-:-:S03]  /*da30*/  LOP3.LUT R22, R22, 0xffffbfff, RZ, 0xc0, !PT ;  /* 0xffffbfff16167812 */ /* 0x000fc600078ec0ff */
[----:B------:R-:W4:Y:S01]  /*da40*/  SHFL.IDX PT, R14, R9, 0x1, 0x181f ;  /* 0x00381f00090e7f89 */ /* 0x000f2200000e0000 */
[----:B------:R-:W-:-:S03]  /*da50*/  @P3 LOP3.LUT R22, R22, 0x4000, RZ, 0xfc, !PT ;  /* 0x0000400016163812 */ /* 0x000fc600078efcff */
[----:B------:R-:W5:Y:S01]  /*da60*/  SHFL.IDX PT, R5, R10, 0x1, 0x181f ;  /* 0x00381f000a057f89 */ /* 0x000f6200000e0000 */
[C---:B------:R-:W-:Y:S02]  /*da70*/  LOP3.LUT P3, RZ, R22.reuse, 0x20, RZ, 0xc0, !PT ;  /* 0x0000002016ff7812 */ /* 0x040fe4000786c0ff */
[C---:B------:R-:W-:Y:S01]  /*da80*/  LOP3.LUT P6, RZ, R22.reuse, 0x10, RZ, 0xc0, !PT ;  /* 0x0000001016ff7812 */ /* 0x040fe200078cc0ff */
[----:B------:R-:W-:Y:S01]  /*da90*/  SHFL.IDX PT, R8, R10, 0x2, 0x181f ;  /* 0x00581f000a087f89 */ /* 0x000fe200000e0000 */
[----:B------:R-:W-:-:S03]  /*daa0*/  LOP3.LUT R22, R22, 0xfffeffff, RZ, 0xc0, !PT ;  /* 0xfffeffff16167812 */ /* 0x000fc600078ec0ff */
[----:B------:R-:W-:Y:S01]  /*dab0*/  SHFL.IDX PT, R10, R10, 0x3, 0x181f ;  /* 0x00781f000a0a7f89 */ /* 0x000fe200000e0000 */
[----:B0-----:R-:W-:-:S05]  /*dac0*/  IADD3 R2, P0, R2, R0, RZ ;  /* 0x0000000002027210 */ /* 0x001fca0007f1e0ff */
[----:B------:R-:W-:Y:S01]  /*dad0*/  @P3 LOP3.LUT R22, R22, 0x10000, RZ, 0xfc, !PT ;  /* 0x0001000016163812 */ /* 0x000fe200078efcff */
[----:B---3--:R-:W-:Y:S01]  /*dae0*/  IMAD.X R3, RZ, RZ, R3, P0 ;  /* 0x000000ffff037224 */ /* 0x008fe200000e0603 */
[----:B------:R-:W-:-:S04]  /*daf0*/  ISETP.NE.U32.AND P0, PT, R30, RZ, PT ;  /* 0x000000ff1e00720c */ /* 0x000fc80003f05070 */
[----:B------:R-:W-:Y:S01]  /*db00*/  LDGSTS.E.BYPASS.LTC128B.128 [R17+0x400], desc[UR50][R2.64], !P1 ;  /* 0x0040000002117fae */ /* 0x000fe2000c901d72 */
[----:B------:R-:W-:-:S03]  /*db10*/  ISETP.NE.U32.AND P1, PT, R29, RZ, PT ;  /* 0x000000ff1d00720c */ /* 0x000fc60003f25070 */
[----:B------:R-:W-:Y:S01]  /*db20*/  LDGSTS.E.BYPASS.LTC128B.128 [R17+0x2400], desc[UR50][R2.64+0x80], !P2 ;  /* 0x0240008002117fae */ /* 0x000fe2000d101d72 */
[----:B----4-:R-:W-:-:S03]  /*db30*/  IADD3 R4, P2, R14, R0, RZ ;  /* 0x000000000e047210 */ /* 0x010fc60007f5e0ff */
[----:B------:R-:W-:Y:S01]  /*db40*/  LDGSTS.E.BYPASS.LTC128B.128 [R17+0x4400], desc[UR50][R2.64+0x100], !P3 ;  /* 0x0440010002117fae */ /* 0x000fe2000d901d72 */
[C---:B------:R-:W-:Y:S01]  /*db50*/  LOP3.LUT P3, RZ, R22.reuse, 0x80, RZ, 0xc0, !PT ;  /* 0x0000008016ff7812 */ /* 0x040fe2000786c0ff */
[----:B-----5:R-:W-:Y:S01]  /*db60*/  IMAD.X R5, RZ, RZ, R5, P2 ;  /* 0x000000ffff057224 */ /* 0x020fe200010e0605 */
[C---:B------:R-:W-:Y:S01]  /*db70*/  LOP3.LUT P2, RZ, R22.reuse, 0x40, RZ, 0xc0, !PT ;  /* 0x0000004016ff7812 */ /* 0x040fe2000784c0ff */
[----:B------:R-:W-:Y:S04]  /*db80*/  LDGSTS.E.BYPASS.LTC128B.128 [R17+0x6400], desc[UR50][R2.64+0x180], !P6 ;  /* 0x0640018002117fae */ /* 0x000fe8000f101d72 */
[----:B------:R-:W-:Y:S04]  /*db90*/  LDGSTS.E.BYPASS.LTC128B.128 [R17+0x8400], desc[UR50][R2.64+0x200], !P5 ;  /* 0x0840020002117fae */ /* 0x000fe8000e901d72 */
[----:B------:R-:W-:Y:S04]  /*dba0*/  LDGSTS.E.BYPASS.LTC128B.128 [R17+0xa400], desc[UR50][R2.64+0x280], !P4 ;  /* 0x0a40028002117fae */ /* 0x000fe8000e101d72 */
[----:B------:R-:W0:Y:S04]  /*dbb0*/  SHFL.IDX PT, R14, R9, 0x2, 0x181f ;  /* 0x00581f00090e7f89 */ /* 0x000e2800000e0000 */
[----:B------:R-:W-:Y:S04]  /*dbc0*/  LDGSTS.E.BYPASS.LTC128B.128 [R17+0xc400], desc[UR50][R2.64+0x300], P0 ;  /* 0x0c40030002117fae */ /* 0x000fe80008101d72 */
[----:B------:R0:W-:Y:S04]  /*dbd0*/  LDGSTS.E.BYPASS.LTC128B.128 [R17+0xe400], desc[UR50][R2.64+0x380], P1 ;  /* 0x0e40038002117fae */ /* 0x0001e80008901d72 */
[----:B------:R3:W-:Y:S01]  /*dbe0*/  LDGSTS.E.BYPASS.LTC128B.128 [R17+0xc00], desc[UR50][R4.64], !P3 ;  /* 0x00c0000004117fae */ /* 0x0007e2000d901d72 */
[----:B------:R-:W-:-:S02]  /*dbf0*/  LOP3.LUT P3, RZ, R22, 0x10000, RZ, 0xc0, !PT ;  /* 0x0001000016ff7812 */ /* 0x000fc4000786c0ff */
[----:B------:R-:W-:Y:S01]  /*dc00*/  LOP3.LUT R22, R22, 0xffff7fff, RZ, 0xc0, !PT ;  /* 0xffff7fff16167812 */ /* 0x000fe200078ec0ff */
[----:B------:R3:W-:Y:S01]  /*dc10*/  LDGSTS.E.BYPASS.LTC128B.128 [R17+0x2c00], desc[UR50][R4.64+0x80], !P2 ;  /* 0x02c0008004117fae */ /* 0x0007e2000d101d72 */
[----:B0-----:R-:W-:-:S09]  /*dc20*/  IADD3 R2, P2, R14, R0, RZ ;  /* 0x000000000e027210 */ /* 0x001fd20007f5e0ff */
[----:B------:R-:W-:Y:S01]  /*dc30*/  @P3 LOP3.LUT R22, R22, 0x8000, RZ, 0xfc, !PT ;  /* 0x0000800016163812 */ /* 0x000fe200078efcff */
[----:B------:R3:W-:Y:S01]  /*dc40*/  LDGSTS.E.BYPASS.LTC128B.128 [R17+0x4c00], desc[UR50][R4.64+0x100], !P3 ;  /* 0x04c0010004117fae */ /* 0x0007e2000d901d72 */
[----:B------:R-:W-:Y:S02]  /*dc50*/  IMAD.X R3, RZ, RZ, R8, P2 ;  /* 0x000000ffff037224 */ /* 0x000fe400010e0608 */
[C---:B------:R-:W-:Y:S01]  /*dc60*/  LOP3.LUT P3, RZ, R22.reuse, 0x80, RZ, 0xc0, !PT ;  /* 0x0000008016ff7812 */ /* 0x040fe2000786c0ff */
[----:B------:R3:W-:Y:S01]  /*dc70*/  LDGSTS.E.BYPASS.LTC128B.128 [R17+0x6c00], desc[UR50][R4.64+0x180], !P6 ;  /* 0x06c0018004117fae */ /* 0x0007e2000f101d72 */
[----:B------:R-:W-:-:S03]  /*dc80*/  LOP3.LUT P2, RZ, R22, 0x40, RZ, 0xc0, !PT ;  /* 0x0000004016ff7812 */ /* 0x000fc6000784c0ff */
[----:B------:R3:W-:Y:S04]  /*dc90*/  LDGSTS.E.BYPASS.LTC128B.128 [R17+0x8c00], desc[UR50][R4.64+0x200], !P5 ;  /* 0x08c0020004117fae */ /* 0x0007e8000e901d72 */
[----:B------:R3:W-:Y:S04]  /*dca0*/  LDGSTS.E.BYPASS.LTC128B.128 [R17+0xac00], desc[UR50][R4.64+0x280], !P4 ;  /* 0x0ac0028004117fae */ /* 0x0007e8000e101d72 */
[----:B------:R3:W-:Y:S04]  /*dcb0*/  LDGSTS.E.BYPASS.LTC128B.128 [R17+0xcc00], desc[UR50][R4.64+0x300], P0 ;  /* 0x0cc0030004117fae */ /* 0x0007e80008101d72 */
[----:B------:R3:W-:Y:S04]  /*dcc0*/  LDGSTS.E.BYPASS.LTC128B.128 [R17+0xec00], desc[UR50][R4.64+0x380], P1 ;  /* 0x0ec0038004117fae */ /* 0x0007e80008901d72 */
[----:B------:R3:W-:Y:S01]  /*dcd0*/  LDGSTS.E.BYPASS.LTC128B.128 [R17+0x1400], desc[UR50][R2.64], !P3 ;  /* 0x0140000002117fae */ /* 0x0007e2000d901d72 */
[----:B------:R-:W-:-:S03]  /*dce0*/  LOP3.LUT P3, RZ, R22, 0x8000, RZ, 0xc0, !PT ;  /* 0x0000800016ff7812 */ /* 0x000fc6000786c0ff */
[----:B------:R3:W-:Y:S04]  /*dcf0*/  LDGSTS.E.BYPASS.LTC128B.128 [R17+0x3400], desc[UR50][R2.64+0x80], !P2 ;  /* 0x0340008002117fae */ /* 0x0007e8000d101d72 */
[----:B------:R3:W0:Y:S06]  /*dd00*/  SHFL.IDX PT, R14, R9, 0x3, 0x181f ;  /* 0x00781f00090e7f89 */ /* 0x00062c00000e0000 */
[----:B------:R3:W-:Y:S01]  /*dd10*/  LDGSTS.E.BYPASS.LTC128B.128 [R17+0x5400], desc[UR50][R2.64+0x100], !P3 ;  /* 0x0540010002117fae */ /* 0x0007e2000d901d72 */
[----:B------:R-:W-:-:S03]  /*dd20*/  LOP3.LUT P3, RZ, R22, 0x4000, RZ, 0xc0, !PT ;  /* 0x0000400016ff7812 */ /* 0x000fc6000786c0ff */
[----:B------:R3:W-:Y:S04]  /*dd30*/  LDGSTS.E.BYPASS.LTC128B.128 [R17+0x7400], desc[UR50][R2.64+0x180], !P6 ;  /* 0x0740018002117fae */ /* 0x0007e8000f101d72 */
[----:B------:R3:W-:Y:S04]  /*dd40*/  LDGSTS.E.BYPASS.LTC128B.128 [R17+0x9400], desc[UR50][R2.64+0x200], !P5 ;  /* 0x0940020002117fae */ /* 0x0007e8000e901d72 */
[----:B------:R3:W-:Y:S04]  /*dd50*/  LDGSTS.E.BYPASS.LTC128B.128 [R17+0xb400], desc[UR50][R2.64+0x280], !P4 ;  /* 0x0b40028002117fae */ /* 0x0007e8000e101d72 */
[----:B------:R3:W-:Y:S04]  /*dd60*/  LDGSTS.E.BYPASS.LTC128B.128 [R17+0xd400], desc[UR50][R2.64+0x300], P0 ;  /* 0x0d40030002117fae */ /* 0x0007e80008101d72 */
[----:B0-----:R3:W-:Y:S02]  /*dd70*/  LDGSTS.E.BYPASS.LTC128B.128 [R17+0xf400], desc[UR50][R2.64+0x380], P1 ;  /* 0x0f40038002117fae */ /* 0x0017e40008901d72 */
.L_x_3768:
[----:B------:R-:W-:Y:S02]  /*dd80*/  LOP3.LUT R22, R22, 0xffff7fff, RZ, 0xc0, !PT ;  /* 0xffff7fff16167812 */ /* 0x000fe400078ec0ff */
[----:B---3--:R-:W-:Y:S02]  /*dd90*/  IADD3 R2, P2, R14, R0, RZ ;  /* 0x000000000e027210 */ /* 0x008fe40007f5e0ff */
[----:B------:R-:W-:-:S03]  /*dda0*/  @P1 LOP3.LUT R22, R22, 0x8000, RZ, 0xfc, !PT ;  /* 0x0000800016161812 */ /* 0x000fc600078efcff */
[----:B------:R-:W-:Y:S01]  /*ddb0*/  IMAD.X R3, RZ, RZ, R10, P2 ;  /* 0x000000ffff037224 */ /* 0x000fe200010e060a */
[C---:B------:R-:W-:Y:S02]  /*ddc0*/  LOP3.LUT P1, RZ, R22.reuse, 0x80, RZ, 0xc0, !PT ;  /* 0x0000008016ff7812 */ /* 0x040fe4000782c0ff */
[----:B------:R-:W-:-:S04]  /*ddd0*/  LOP3.LUT R22, R22, 0xffffbfff, RZ, 0xc0, !PT ;  /* 0xffffbfff16167812 */ /* 0x000fc800078ec0ff */
[----:B------:R-:W-:-:S04]  /*dde0*/  @P3 LOP3.LUT R22, R22, 0x4000, RZ, 0xfc, !PT ;  /* 0x0000400016163812 */ /* 0x000fc800078efcff */
[C---:B------:R-:W-:Y:S02]  /*ddf0*/  LOP3.LUT P3, RZ, R22.reuse, 0x40, RZ, 0xc0, !PT ;  /* 0x0000004016ff7812 */ /* 0x040fe4000786c0ff */
[C---:B------:R-:W-:Y:S01]  /*de00*/  LOP3.LUT P2, RZ, R22.reuse, 0x20, RZ, 0xc0, !PT ;  /* 0x0000002016ff7812 */ /* 0x040fe2000784c0ff */
[----:B------:R-:W-:Y:S01]  /*de10*/  @!PT LDS RZ, [RZ] ;  /* 0x00000000fffff984 */ /* 0x000fe20000000800 */
[----:B------:R-:W-:Y:S01]  /*de20*/  @!PT LDS RZ, [RZ] ;  /* 0x00000000fffff984 */ /* 0x000fe20000000800 */
[----:B------:R-:W-:Y:S01]  /*de30*/  @!PT LDS RZ, [RZ] ;  /* 0x00000000fffff984 */ /* 0x000fe20000000800 */
[----:B------:R0:W-:Y:S01]  /*de40*/  LDGSTS.E.BYPASS.LTC128B.128 [R17+0x1c00], desc[UR50][R2.64], !P1 ;  /* 0x01c0000002117fae */ /* 0x0001e2000c901d72 */
[C---:B------:R-:W-:Y:S02]  /*de50*/  LOP3.LUT P6, RZ, R22.reuse, 0x10, RZ, 0xc0, !PT ;  /* 0x0000001016ff7812 */ /* 0x040fe400078cc0ff */
[----:B------:R-:W-:-:S07]  /*de60*/  LOP3.LUT P1, RZ, R22, 0x8000, RZ, 0xc0, !PT ;  /* 0x0000800016ff7812 */ /* 0x000fce000782c0ff */
[----:B------:R0:W-:Y:S01]  /*de70*/  LDGSTS.E.BYPASS.LTC128B.128 [R17+0x3c00], desc[UR50][R2.64+0x80], !P3 ;  /* 0x03c0008002117fae */ /* 0x0001e2000d901d72 */
[----:B------:R-:W-:-:S03]  /*de80*/  LOP3.LUT P3, RZ, R22, 0x4000, RZ, 0xc0, !PT ;  /* 0x0000400016ff7812 */ /* 0x000fc6000786c0ff */
        /* <DEDUP_REMOVED lines=8> */
.L_x_3678:
[----:B------:R-:W-:Y:S02]  /*df10*/  PLOP3.LUT P1, PT, P1, P0, PT, 0xa2, 0x0 ;  /* 0x000000000000781c */ /* 0x000fe40000f21472 */
[----:B------:R-:W-:-:S08]  /*df20*/  @P0 R2UR P1, UR4, R6 ;  /* 0x00000000060402ca */ /* 0x000fd00000020000 */
[----:B------:R-:W-:-:S05]  /*df30*/  @P0 PLOP3.LUT P0, PT, P1, PT, PT, 0x80, 0x0 ;  /* 0x000000000000081c */ /* 0x000fca0000f0f070 */
[----:B------:R-:W-:Y:S01]  /*df40*/  @!P1 SYNCS.ARRIVE.TRANS64.RED.A0T1 RZ, [UR4+0x28c50], RZ ;  /* 0x028c50ffffff99a7 */ /* 0x000fe20008200404 */
[----:B------:R-:W-:Y:S07]  /*df50*/  @!P1 ARRIVES.LDGSTSBAR.64.TRANSCNT [UR4+0x28c50] ;  /* 0x028c5000ff0099b0 */ /* 0x000fee0008000a84 */
[----:B------:R-:W-:Y:S05]  /*df60*/  @P0 BRA.U.ANY `(.L_x_3678) ;  /* 0xfffffffd00e80947 */ /* 0x000fea000393ffff */
[----:B------:R-:W-:Y:S01]  /*df70*/  NOP ;  /* 0x0000000000007918 */ /* 0x000fe20000000000 */
[----:B0-----:R-:W-:-:S04]  /*df80*/  MOV R2, UR36 ;  /* 0x0000002400027c02 */ /* 0x001fc80008000f00 */
[----:B------:R-:W-:-:S13]  /*df90*/  ISETP.NE.AND P2, PT, R2, 0x3, PT ;  /* 0x000000030200780c */ /* 0x000fda0003f45270 */
[----:B------:R-:W-:Y:S05]  /*dfa0*/  @!P2 BRA `(.L_x_3679) ;  /* 0x000000000004a947 */ /* 0x000fea0003800000 */
[----:B------:R-:W-:Y:S01]  /*dfb0*/  BPT.TRAP 0x1 ;  /* 0x000000040000795c */ /* 0x000fe20000300000 */
.L_x_3679:
[----:B------:R3:W-:Y:S01]  /*dfc0*/  SYNCS.ARRIVE.TRANS64.A1T0 RZ, [R6+URZ+0x28c50], RZ ;  /* 0x028c50ff06ff79a7 */ /* 0x0007e2000810003f */
[----:B------:R-:W-:Y:S05]  /*dfd0*/  @P3 BRA `(.L_x_3680) ;  /* 0xfffffff000543947 */ /* 0x000fea000383ffff */
.L_x_3667:
[----:B------:R-:W-:Y:S05]  /*dfe0*/  BSYNC B0 ;  /* 0x0000000000007941 */ /* 0x000fea0003800000 */
.L_x_3666:
[----:B------:R-:W4:Y:S01]  /*dff0*/  S2R R2, SR_TID.X ;  /* 0x0000000000027919 */ /* 0x000f220000002100 */
[----:B------:R-:W-:Y:S01]  /*e000*/  VIADD R24, R24, 0x1 ;  /* 0x0000000118187836 */ /* 0x000fe20000000000 */
[----:B------:R-:W-:Y:S04]  /*e010*/  BSSY B0, `(.L_x_3681) ;  /* 0x0000013000007945 */ /* 0x000fe80003800000 */
[----:B------:R-:W-:-:S04]  /*e020*/  ISETP.NE.AND P0, PT, R24, 0x2, PT ;  /* 0x000000021800780c */ /* 0x000fc80003f05270 */
[----:B------:R-:W-:-:S04]  /*e030*/  SEL R0, RZ, 0x1, P0 ;  /* 0x00000001ff007807 */ /* 0x000fc80000000000 */
[----:B------:R-:W-:Y:S02]  /*e040*/  LOP3.LUT R25, R25, R0, RZ, 0x3c, !PT ;  /* 0x0000000019197212 */ /* 0x000fe400078e3cff */
[----:B----4-:R-:W-:-:S04]  /*e050*/  LOP3.LUT R2, R2, 0x7f, RZ, 0xc0, !PT ;  /* 0x0000007f02027812 */ /* 0x010fc800078ec0ff */
[----:B------:R-:W-:-:S13]  /*e060*/  ISETP.NE.AND P1, PT, R2, RZ, PT ;  /* 0x000000ff0200720c */ /* 0x000fda0003f25270 */
[----:B------:R-:W-:Y:S05]  /*e070*/  @P1 BRA `(.L_x_3682) ;  /* 0x0000000000301947 */ /* 0x000fea0003800000 */
[----:B------:R-:W4:Y:S01]  /*e080*/  S2R R5, SR_LANEID ;  /* 0x0000000000057919 */ /* 0x000f220000000000 */
[----:B------:R-:W-:Y:S01]  /*e090*/  VOTEU.ANY UR4, UPT, PT ;  /* 0x0000000000047886 */ /* 0x000fe200038e0100 */
[----:B------:R-:W5:Y:S01]  /*e0a0*/  LDC.64 R2, c[0x0][0xc60] ;  /* 0x00031800ff027b82 */ /* 0x000f620000000a00 */
[----:B------:R-:W4:Y:S02]  /*e0b0*/  FLO.U32 R0, UR4 ;  /* 0x0000000400007d00 */ /* 0x000f2400080e0000 */
[----:B----4-:R-:W-:-:S06]  /*e0c0*/  ISETP.EQ.U32.AND P1, PT, R0, R5, PT ;  /* 0x000000050000720c */ /* 0x010fcc0003f22070 */
[----:B------:R-:W5:Y:S07]  /*e0d0*/  POPC R5, UR4 ;  /* 0x0000000400057d09 */ /* 0x000f6e0008000000 */
[----:B-----5:R-:W4:Y:S01]  /*e0e0*/  @P1 ATOMG.E.ADD.STRONG.GPU PT, R3, desc[UR50][R2.64], R5 ;  /* 0x00000005020319a8 */ /* 0x020f2200081ee1f2 */
[----:B0-----:R-:W0:Y:S02]  /*e0f0*/  S2R R4, SR_LTMASK ;  /* 0x0000000000047919 */ /* 0x001e240000003900 */
[----:B0-----:R-:W-:-:S04]  /*e100*/  LOP3.LUT R4, R4, UR4, RZ, 0xc0, !PT ;  /* 0x0000000404047c12 */ /* 0x001fc8000f8ec0ff */
[----:B------:R-:W0:Y:S01]  /*e110*/  POPC R7, R4 ;  /* 0x0000000400077309 */ /* 0x000e220000000000 */
[----:B----4-:R-:W0:Y:S02]  /*e120*/  SHFL.IDX PT, R0, R3, R0, 0x1f ;  /* 0x00001f0003007589 */ /* 0x010e2400000e0000 */
[----:B0-----:R-:W-:-:S07]  /*e130*/  IADD3 R16, R0, UR37, R7 ;  /* 0x0000002500107c10 */ /* 0x001fce000fffe007 */
.L_x_3682:
[----:B------:R-:W-:Y:S05]  /*e140*/  BSYNC B0 ;  /* 0x0000000000007941 */ /* 0x000fea0003800000 */
.L_x_3681:
[----:B------:R-:W-:-:S07]  /*e150*/  SEL R24, R24, RZ, P0 ;  /* 0x000000ff18187207 */ /* 0x000fce0000000000 */
.L_x_3641:
[----:B------:R-:W-:Y:S05]  /*e160*/  BSYNC B7 ;  /* 0x0000000000077941 */ /* 0x000fea0003800000 */
.L_x_3639:
[----:B------:R-:W-:-:S13]  /*e170*/  LOP3.LUT P0, RZ, R22, 0x2000, RZ, 0xc0, !PT ;  /* 0x0000200016ff7812 */ /* 0x000fda000780c0ff */
[----:B------:R-:W-:Y:S05]  /*e180*/  @!P0 BRA `(.L_x_3683) ;  /* 0x0000000000248947 */ /* 0x000fea0003800000 */
[----:B------:R-:W-:Y:S05]  /*e190*/  WARPSYNC.ALL ;  /* 0x0000000000007948 */ /* 0x000fea0003800000 */
[----:B------:R-:W4:Y:S08]  /*e1a0*/  S2UR UR5, SR_CgaCtaId ;  /* 0x00000000000579c3 */ /* 0x000f300000008800 */
[----:B------:R-:W-:Y:S06]  /*e1b0*/  BAR.SYNC.DEFER_BLOCKING 0x5, 0x180 ;  /* 0x0146000000007b1d */ /* 0x000fec0000010000 */
[----:B------:R-:W-:-:S02]  /*e1c0*/  UMOV UR4, 0x400 ;  /* 0x0000040000047882 */ /* 0x000fc40000000000 */
[----:B----4-:R-:W-:-:S06]  /*e1d0*/  ULEA UR4, UR5, UR4, 0x18 ;  /* 0x0000000405047291 */ /* 0x010fcc000f8ec03f */
[----:B------:R-:W-:-:S05]  /*e1e0*/  IMAD.U32 R23, RZ, RZ, UR4 ;  /* 0x00000004ff177e24 */ /* 0x000fca000f8e00ff */
[----:B------:R4:W0:Y:S01]  /*e1f0*/  LDS.128 R16, [R23+0x28cd0] ;  /* 0x028cd00017107984 */ /* 0x0008220000000c00 */
[----:B------:R-:W-:Y:S06]  /*e200*/  BAR.ARV 0x4, 0x180 ;  /* 0x0106000000007b1d */ /* 0x000fec0000002000 */
[----:B------:R-:W-:Y:S05]  /*e210*/  BRA `(.L_x_3684) ;  /* 0x0000000800407947 */ /* 0x000fea0003800000 */
.L_x_3683:
[----:B------:R-:W4:Y:S01]  /*e220*/  S2R R0, SR_TID.X ;  /* 0x0000000000007919 */ /* 0x000f220000002100 */
[----:B------:R-:W-:Y:S01]  /*e230*/  UMOV UR4, 0xffffffff ;  /* 0xffffffff00047882 */ /* 0x000fe20000000000 */
[----:B----4-:R-:W-:-:S04]  /*e240*/  LOP3.LUT R8, R0, 0x1f, RZ, 0xc0, !PT ;  /* 0x0000001f00087812 */ /* 0x010fc800078ec0ff */
[----:B------:R-:W-:Y:S01]  /*e250*/  ISETP.NE.AND P0, PT, R8, 0x1f, PT ;  /* 0x0000001f0800780c */ /* 0x000fe20003f05270 */
[----:B------:R-:W-:-:S12]  /*e260*/  BRA.DIV UR4, `(.L_x_3685) ;  /* 0x0000003204107947 */ /* 0x000fd8000b800000 */
[----:B------:R-:W-:Y:S01]  /*e270*/  IMAD.IADD R5, R19, 0x1, R8 ;  /* 0x0000000113057824 */ /* 0x000fe200078e0208 */
[----:B------:R-:W-:-:S04]  /*e280*/  ULDC UR4, c[0x0][0xc3c] ;  /* 0x00030f0000047ab9 */ /* 0x000fc80000000800 */
[----:B------:R-:W-:-:S13]  /*e290*/  ISETP.GE.OR P1, PT, R5, UR4, !P0 ;  /* 0x0000000405007c0c */ /* 0x000fda000c726670 */
[----:B------:R-:W4:Y:S02]  /*e2a0*/  @!P1 LDC.64 R2, c[0x0][0xc80] ;  /* 0x00032000ff029b82 */ /* 0x000f240000000a00 */
[----:B----4-:R-:W-:-:S06]  /*e2b0*/  @!P1 IMAD.WIDE R2, R5, 0x4, R2 ;  /* 0x0000000405029825 */ /* 0x010fcc00078e0202 */
[----:B------:R-:W4:Y:S01]  /*e2c0*/  @!P1 LDG.E R2, desc[UR50][R2.64] ;  /* 0x0000003202029981 */ /* 0x000f22000c1e1900 */
[----:B------:R-:W-:Y:S01]  /*e2d0*/  IMAD.MOV.U32 R5, RZ, RZ, RZ ;  /* 0x000000ffff057224 */ /* 0x000fe200078e00ff */
[C---:B------:R-:W-:Y:S02]  /*e2e0*/  ISETP.GE.U32.AND P2, PT, R8.reuse, 0x2, PT ;  /* 0x000000020800780c */ /* 0x040fe40003f46070 */
[C---:B------:R-:W-:Y:S01]  /*e2f0*/  ISETP.GE.U32.AND P3, PT, R8.reuse, 0x4, PT ;  /* 0x000000040800780c */ /* 0x040fe20003f66070 */
[----:B------:R-:W-:Y:S01]  /*e300*/  SHFL.IDX PT, R0, R16, RZ, 0x1f ;  /* 0x00001fff10007589 */ /* 0x000fe200000e0000 */
[C---:B------:R-:W-:Y:S02]  /*e310*/  ISETP.GE.U32.AND P4, PT, R8.reuse, 0x8, PT ;  /* 0x000000080800780c */ /* 0x040fe40003f86070 */
[C---:B------:R-:W-:Y:S01]  /*e320*/  ISETP.GE.U32.AND P5, PT, R8.reuse, 0x10, PT ;  /* 0x000000100800780c */ /* 0x040fe20003fa6070 */
[----:B0-----:R-:W-:Y:S01]  /*e330*/  SHFL.IDX PT, R4, R16, 0x1, 0x1f ;  /* 0x00201f0010047f89 */ /* 0x001fe200000e0000 */
[----:B----4-:R-:W-:Y:S01]  /*e340*/  @!P1 IMAD.MOV.U32 R5, RZ, RZ, R2 ;  /* 0x000000ffff059224 */ /* 0x010fe200078e0002 */
[----:B------:R-:W-:-:S04]  /*e350*/  ISETP.NE.AND P1, PT, R8, RZ, PT ;  /* 0x000000ff0800720c */ /* 0x000fc80003f25270 */
[----:B------:R-:W2:Y:S02]  /*e360*/  SHFL.UP PT, R14, R5, 0x1, RZ ;  /* 0x04200000050e7989 */ /* 0x000ea400000e00ff */
[----:B--23--:R-:W-:-:S05]  /*e370*/  SEL R6, R14, RZ, P1 ;  /* 0x000000ff0e067207 */ /* 0x00cfca0000800000 */
        /* <DEDUP_REMOVED lines=14> */
.L_x_3778:
[----:B------:R-:W-:Y:S02]  /*e460*/  ULDC UR4, c[0x0][0xc38] ;  /* 0x00030e0000047ab9 */ /* 0x000fe40000000800 */
[----:B------:R-:W-:-:S04]  /*e470*/  IMAD.U32 R7, RZ, RZ, UR4 ;  /* 0x00000004ff077e24 */ /* 0x000fc8000f8e00ff */
[----:B--2---:R-:W-:-:S04]  /*e480*/  IMAD R14, R14, R7, RZ ;  /* 0x000000070e0e7224 */ /* 0x004fc800078e02ff */
[----:B------:R-:W-:-:S05]  /*e490*/  IMAD.IADD R9, R4, 0x1, R14 ;  /* 0x0000000104097824 */ /* 0x000fca00078e020e */
[----:B------:R-:W-:-:S13]  /*e4a0*/  ISETP.GT.AND P6, PT, R9, R0, PT ;  /* 0x000000000900720c */ /* 0x000fda0003fc4270 */
[----:B------:R-:W-:Y:S05]  /*e4b0*/  @P6 BRA `(.L_x_3686) ;  /* 0x00000000009c6947 */ /* 0x000fea0003800000 */
.L_x_3691:
[----:B0-----:R-:W0:Y:S01]  /*e4c0*/  LDC R2, c[0x0][0xc3c] ;  /* 0x00030f00ff027b82 */ /* 0x001e220000000800 */
[----:B------:R-:W-:-:S05]  /*e4d0*/  VIADD R19, R19, 0x1f ;  /* 0x0000001f13137836 */ /* 0x000fca0000000000 */
        /* <DEDUP_REMOVED lines=12> */
.L_x_3689:
[----:B------:R-:W-:Y:S05]  /*e5a0*/  BSYNC B0 ;  /* 0x0000000000007941 */ /* 0x000fea0003800000 */
.L_x_3688:
        /* <DEDUP_REMOVED lines=18> */
.L_x_3786:
[----:B------:R-:W-:Y:S02]  /*e6d0*/  ULDC UR4, c[0x0][0xc38] ;  /* 0x00030e0000047ab9 */ /* 0x000fe40000000800 */
[----:B------:R-:W-:-:S04]  /*e6e0*/  IMAD.U32 R7, RZ, RZ, UR4 ;  /* 0x00000004ff077e24 */ /* 0x000fc8000f8e00ff */
[----:B--2---:R-:W-:-:S04]  /*e6f0*/  IMAD R14, R14, R7, RZ ;  /* 0x000000070e0e7224 */ /* 0x004fc800078e02ff */
[----:B------:R-:W-:-:S05]  /*e700*/  IMAD.IADD R9, R14, 0x1, R9 ;  /* 0x000000010e097824 */ /* 0x000fca00078e0209 */
[----:B------:R-:W-:-:S13]  /*e710*/  ISETP.GT.AND P6, PT, R9, R0, PT ;  /* 0x000000000900720c */ /* 0x000fda0003fc4270 */
[----:B------:R-:W-:Y:S05]  /*e720*/  @!P6 BRA `(.L_x_3691) ;  /* 0xfffffffc0064e947 */ /* 0x000fea000383ffff */
.L_x_3686:
        /* <DEDUP_REMOVED lines=8> */
.L_x_3790:
[----:B------:R-:W-:Y:S01]  /*e7b0*/  ISETP.NE.AND P0, PT, R3, RZ, PT ;  /* 0x000000ff0300720c */ /* 0x000fe20003f05270 */
[----:B------:R-:W-:-:S12]  /*e7c0*/  IMAD.MOV.U32 R14, RZ, RZ, RZ ;  /* 0x000000ffff0e7224 */ /* 0x000fd800078e00ff */
[----:B------:R-:W-:Y:S05]  /*e7d0*/  @!P0 BRA `(.L_x_3693) ;  /* 0x0000000000108947 */ /* 0x000fea0003800000 */
[----:B------:R-:W-:Y:S01]  /*e7e0*/  UMOV UR4, 0xffffffff ;  /* 0xffffffff00047882 */ /* 0x000fe20000000000 */
[----:B------:R-:W-:Y:S02]  /*e7f0*/  VIADD R12, R4, 0xffffffff ;  /* 0xffffffff040c7836 */ /* 0x000fe40000000000 */
[----:B------:R-:W-:Y:S05]  /*e800*/  BRA.DIV UR4, `(.L_x_3694) ;  /* 0x0000003204d07947 */ /* 0x000fea000b800000 */
[----:B------:R4:W0:Y:S02]  /*e810*/  SHFL.IDX PT, R14, R2, R12, 0x1f ;  /* 0x00001f0c020e7589 */ /* 0x00082400000e0000 */
.L_x_3693:
[----:B---3--:R-:W-:Y:S01]  /*e820*/  IABS R6, R5 ;  /* 0x0000000500067213 */ /* 0x008fe20000000000 */
[----:B0-----:R-:W-:Y:S01]  /*e830*/  IMAD R16, R14, R7, R16 ;  /* 0x000000070e107224 */ /* 0x001fe200078e0210 */
[----:B------:R-:W-:Y:S02]  /*e840*/  IADD3 R19, R4, R19, RZ ;  /* 0x0000001304137210 */ /* 0x000fe40007ffe0ff */
[----:B------:R-:W0:Y:S01]  /*e850*/  I2F.RP R8, R6 ;  /* 0x0000000600087306 */ /* 0x000e220000209400 */
[----:B------:R-:W-:-:S05]  /*e860*/  IMAD.IADD R10, R0, 0x1, -R16 ;  /* 0x00000001000a7824 */ /* 0x000fca00078e0a10 */
[----:B------:R-:W-:Y:S02]  /*e870*/  IABS R0, R10 ;  /* 0x0000000a00007213 */ /* 0x000fe40000000000 */
[----:B0-----:R-:W4:Y:S02]  /*e880*/  MUFU.RCP R8, R8 ;  /* 0x0000000800087308 */ /* 0x001f240000001000 */
[----:B----4-:R-:W-:-:S06]  /*e890*/  VIADD R2, R8, 0xffffffe ;  /* 0x0ffffffe08027836 */ /* 0x010fcc0000000000 */
[----:B------:R0:W3:Y:S02]  /*e8a0*/  F2I.FTZ.U32.TRUNC.NTZ R3, R2 ;  /* 0x0000000200037305 */ /* 0x0000e4000021f000 */
[----:B0-----:R-:W-:Y:S01]  /*e8b0*/  IMAD.MOV.U32 R2, RZ, RZ, RZ ;  /* 0x000000ffff027224 */ /* 0x001fe200078e00ff */
[----:B---3--:R-:W-:-:S05]  /*e8c0*/  IADD3 R7, RZ, -R3, RZ ;  /* 0x80000003ff077210 */ /* 0x008fca0007ffe0ff */
[----:B------:R-:W-:-:S04]  /*e8d0*/  IMAD R7, R7, R6, RZ ;  /* 0x0000000607077224 */ /* 0x000fc800078e02ff */
[----:B------:R-:W-:Y:S01]  /*e8e0*/  IMAD.HI.U32 R3, R3, R7, R2 ;  /* 0x0000000703037227 */ /* 0x000fe200078e0002 */
[----:B------:R-:W-:-:S05]  /*e8f0*/  IABS R7, R5 ;  /* 0x0000000500077213 */ /* 0x000fca0000000000 */
[----:B------:R-:W-:Y:S02]  /*e900*/  IMAD.MOV R7, RZ, RZ, -R7 ;  /* 0x000000ffff077224 */ /* 0x000fe400078e0a07 */
        /* <DEDUP_REMOVED lines=12> */
[--C-:B------:R-:W-:Y:S02]  /*e9d0*/  IMAD.MOV R0, RZ, RZ, -R3.reuse ;  /* 0x000000ffff007224 */ /* 0x100fe400078e0a03 */
[----:B------:R-:W-:Y:S02]  /*e9e0*/  IMAD.MOV.U32 R18, RZ, RZ, R3 ;  /* 0x000000ffff127224 */ /* 0x000fe400078e0003 */
[----:B------:R-:W-:Y:S01]  /*e9f0*/  IMAD R17, R5, R0, R10 ;  /* 0x0000000005117224 */ /* 0x000fe200078e020a */
[----:B------:R-:W-:Y:S06]  /*ea00*/  BRA `(.L_x_3695) ;  /* 0x00000000001c7947 */ /* 0x000fec0003800000 */
.L_x_3687:
[----:B------:R-:W-:Y:S01]  /*ea10*/  UMOV UR4, URZ ;  /* 0x0000003f00047c82 */ /* 0x000fe20008000000 */
[----:B------:R-:W-:Y:S01]  /*ea20*/  UMOV UR5, URZ ;  /* 0x0000003f00057c82 */ /* 0x000fe20008000000 */
[----:B------:R-:W-:Y:S01]  /*ea30*/  ULDC UR6, c[0x0][0xc3c] ;  /* 0x00030f0000067ab9 */ /* 0x000fe20000000800 */
[----:B------:R-:W-:Y:S02]  /*ea40*/  IMAD.MOV.U32 R16, RZ, RZ, R0 ;  /* 0x000000ffff107224 */ /* 0x000fe400078e0000 */
[----:B------:R-:W-:Y:S02]  /*ea50*/  IMAD.U32 R17, RZ, RZ, UR4 ;  /* 0x00000004ff117e24 */ /* 0x000fe4000f8e00ff */
[----:B------:R-:W-:Y:S02]  /*ea60*/  IMAD.U32 R18, RZ, RZ, UR5 ;  /* 0x00000005ff127e24 */ /* 0x000fe4000f8e00ff */
[----:B------:R-:W-:-:S07]  /*ea70*/  IMAD.U32 R19, RZ, RZ, UR6 ;  /* 0x00000006ff137e24 */ /* 0x000fce000f8e00ff */
.L_x_3695:
        /* <DEDUP_REMOVED lines=10> */
.L_x_3684:
[----:B------:R-:W-:Y:S02]  /*eb20*/  ULDC UR4, c[0x0][0xc3c] ;  /* 0x00030f0000047ab9 */ /* 0x000fe40000000800 */
[----:B0-----:R-:W-:-:S13]  /*eb30*/  ISETP.GE.AND P0, PT, R19, UR4, PT ;  /* 0x0000000413007c0c */ /* 0x001fda000bf06270 */
[----:B------:R-:W-:Y:S05]  /*eb40*/  @!P0 BRA `(.L_x_3696) ;  /* 0xffffffb800c48947 */ /* 0x000fea000383ffff */
[----:B------:R-:W-:Y:S05]  /*eb50*/  BSYNC B8 ;  /* 0x0000000000087941 */ /* 0x000fea0003800000 */
.L_x_3635:
[----:B-1----:R-:W5:Y:S01]  /*eb60*/  LDL.LU R0, [R1+0x24] ;  /* 0x0000240001007983 */ /* 0x002f620000300800 */
[----:B------:R-:W-:Y:S01]  /*eb70*/  BSSY B0, `(.L_x_3697) ;  /* 0x000000b000007945 */ /* 0x000fe20003800000 */
[----:B------:R-:W0:Y:S01]  /*eb80*/  S2R R5, SR_CgaCtaId ;  /* 0x0000000000057919 */ /* 0x000e220000008800 */
[----:B-----5:R-:W-:-:S05]  /*eb90*/  VIADD R0, R0, 0x1 ;  /* 0x0000000100007836 */ /* 0x020fca0000000000 */
[----:B------:R-:W-:-:S04]  /*eba0*/  LEA.HI R2, R0, R0, RZ, 0x1 ;  /* 0x0000000000027211 */ /* 0x000fc800078f08ff */
[----:B------:R-:W-:Y:S02]  /*ebb0*/  LOP3.LUT R3, R2, 0xfffffffe, RZ, 0xc0, !PT ;  /* 0xfffffffe02037812 */ /* 0x000fe400078ec0ff */
[----:B------:R-:W-:-:S03]  /*ebc0*/  MOV R2, 0x400 ;  /* 0x0000040000027802 */ /* 0x000fc60000000f00 */
[----:B------:R-:W-:Y:S01]  /*ebd0*/  IMAD.IADD R0, R0, 0x1, -R3 ;  /* 0x0000000100007824 */ /* 0x000fe200078e0a03 */
[----:B0-----:R-:W-:-:S04]  /*ebe0*/  LEA R5, R5, R2, 0x18 ;  /* 0x0000000205057211 */ /* 0x001fc800078ec0ff */
[----:B------:R-:W-:-:S04]  /*ebf0*/  SHF.L.U32 R0, R0, 0x1f, RZ ;  /* 0x0000001f00007819 */ /* 0x000fc800000006ff */
[----:B------:R-:W0:Y:S02]  /*ec00*/  SYNCS.PHASECHK.TRANS64.TRYWAIT P0, [R5+URZ+0x28c20], R0 ;  /* 0x028c2000050075a7 */ /* 0x000e24000800017f */
[----:B0-----:R-:W-:Y:S05]  /*ec10*/  @!P0 BRA `(.L_x_3698) ;  /* 0x0000002c00f08947 */ /* 0x001fea0003800000 */
.L_x_3793:
[----:B------:R-:W-:Y:S05]  /*ec20*/  BSYNC B0 ;  /* 0x0000000000007941 */ /* 0x000fea0003800000 */
.L_x_3697:
[----:B------:R-:W-:-:S03]  /*ec30*/  UMOV UR4, 0xffffffff ;  /* 0xffffffff00047882 */ /* 0x000fc60000000000 */
[----:B------:R-:W-:Y:S05]  /*ec40*/  BRA.DIV UR4, `(.L_x_3699) ;  /* 0x0000002e04f87947 */ /* 0x000fea000b800000 */
[----:B0-----:R-:W0:Y:S02]  /*ec50*/  S2R R0, SR_TID.X ;  /* 0x0000000000007919 */ /* 0x001e240000002100 */
[----:B0-----:R-:W-:-:S04]  /*ec60*/  SHF.R.U32.HI R0, RZ, 0x5, R0 ;  /* 0x00000005ff007819 */ /* 0x001fc80000011600 */
[----:B------:R-:W-:-:S05]  /*ec70*/  LOP3.LUT R0, R0, 0x3, RZ, 0xc0, !PT ;  /* 0x0000000300007812 */ /* 0x000fca00078ec0ff */
[----:B------:R0:W1:Y:S02]  /*ec80*/  SHFL.IDX PT, R14, R0, RZ, 0x1f ;  /* 0x00001fff000e7589 */ /* 0x00006400000e0000 */
.L_x_3796:
[----:B-1----:R-:W-:Y:S01]  /*ec90*/  ISETP.NE.AND P0, PT, R14, RZ, PT ;  /* 0x000000ff0e00720c */ /* 0x002fe20003f05270 */
[----:B------:R-:W-:-:S12]  /*eca0*/  BSSY B0, `(.L_x_3700) ;  /* 0x0000024000007945 */ /* 0x000fd80003800000 */
[----:B------:R-:W-:Y:S05]  /*ecb0*/  @P0 BRA `(.L_x_3701) ;  /* 0x0000000000880947 */ /* 0x000fea0003800000 */
[----:B------:R-:W-:-:S03]  /*ecc0*/  UMOV UR4, 0xffffffff ;  /* 0xffffffff00047882 */ /* 0x000fc60000000000 */
[----:B------:R-:W-:Y:S05]  /*ecd0*/  BRA.DIV UR4, `(.L_x_3702) ;  /* 0x0000003204087947 */ /* 0x000fea000b800000 */
[----:B------:R-:W-:-:S13]  /*ece0*/  ELECT P6, URZ, PT ;  /* 0x00000000003f782f */ /* 0x000fda00038c0000 */
.L_x_3799:
[----:B------:R-:W-:Y:S05]  /*ecf0*/  @!P6 BRA `(.L_x_3701) ;  /* 0x000000000078e947 */ /* 0x000fea0003800000 */
[----:B------:R-:W-:-:S06]  /*ed00*/  ULOP3.LUT UR4, UR39, 0x2, URZ, 0xfc, !UPT ;  /* 0x0000000227047892 */ /* 0x000fcc000f8efc3f */
[----:B0-----:R-:W-:-:S05]  /*ed10*/  IMAD.U32 R0, RZ, RZ, UR4 ;  /* 0x00000004ff007e24 */ /* 0x001fca000f8e00ff */
[----:B------:R-:W-:-:S13]  /*ed20*/  ISETP.NE.AND P0, PT, R0, 0x3, PT ;  /* 0x000000030000780c */ /* 0x000fda0003f05270 */
[----:B------:R-:W-:Y:S05]  /*ed30*/  @!P0 BRA `(.L_x_3703) ;  /* 0x0000000000048947 */ /* 0x000fea0003800000 */
[----:B------:R-:W-:Y:S01]  /*ed40*/  BPT.TRAP 0x1 ;  /* 0x000000040000795c */ /* 0x000fe20000300000 */
.L_x_3703:
[C---:B------:R-:W-:Y:S01]  /*ed50*/  LEA R3, R24.reuse, R5, 0x3 ;  /* 0x0000000518037211 */ /* 0x040fe200078e18ff */
[----:B------:R-:W-:Y:S01]  /*ed60*/  VIADD R24, R24, 0x1 ;  /* 0x0000000118187836 */ /* 0x000fe20000000000 */
[----:B------:R-:W-:-:S04]  /*ed70*/  SHF.L.U32 R2, R25, 0x1f, RZ ;  /* 0x0000001f19027819 */ /* 0x000fc800000006ff */
[----:B------:R-:W0:Y:S01]  /*ed80*/  SYNCS.PHASECHK.TRANS64.TRYWAIT P1, [R3+URZ+0x28c40], R2 ;  /* 0x028c4002030075a7 */ /* 0x000e22000802017f */
[----:B------:R-:W-:-:S04]  /*ed90*/  ISETP.NE.AND P2, PT, R24, 0x2, PT ;  /* 0x000000021800780c */ /* 0x000fc80003f45270 */
[----:B------:R-:W-:Y:S01]  /*eda0*/  SEL R0, RZ, 0x1, P2 ;  /* 0x00000001ff007807 */ /* 0x000fe20001000000 */
[----:B0-----:R-:W-:Y:S08]  /*edb0*/  @!P1 BRA `(.L_x_3704) ;  /* 0x0000002c00f09947 */ /* 0x001ff00003800000 */
.L_x_3800:
[----:B------:R-:W-:Y:S02]  /*edc0*/  SEL R24, R24, RZ, P2 ;  /* 0x000000ff18187207 */ /* 0x000fe40001000000 */
[----:B------:R-:W-:Y:S01]  /*edd0*/  LOP3.LUT R0, R25, R0, RZ, 0x3c, !PT ;  /* 0x0000000019007212 */ /* 0x000fe200078e3cff */
[----:B------:R-:W-:Y:S06]  /*ede0*/  @!P0 BRA `(.L_x_3705) ;  /* 0x0000000000048947 */ /* 0x000fec0003800000 */
[----:B------:R-:W-:Y:S01]  /*edf0*/  BPT.TRAP 0x1 ;  /* 0x000000040000795c */ /* 0x000fe20000300000 */
.L_x_3705:
[----:B------:R-:W-:Y:S01]  /*ee00*/  IMAD R5, R24, 0x8, R5 ;  /* 0x0000000818057824 */ /* 0x000fe200078e0205 */
[----:B------:R-:W-:-:S04]  /*ee10*/  SHF.L.U32 R0, R0, 0x1f, RZ ;  /* 0x0000001f00007819 */ /* 0x000fc800000006ff */
[----:B------:R-:W1:Y:S02]  /*ee20*/  SYNCS.PHASECHK.TRANS64.TRYWAIT P1, [R5+URZ+0x28c40], R0 ;  /* 0x028c4000050075a7 */ /* 0x000e64000802017f */
[----:B-1----:R-:W-:Y:S05]  /*ee30*/  @!P1 BRA `(.L_x_3706) ;  /* 0x0000002c00e49947 */ /* 0x002fea0003800000 */
.L_x_3801:
[----:B------:R-:W-:Y:S05]  /*ee40*/  @!P0 BRA `(.L_x_3707) ;  /* 0x0000000000048947 */ /* 0x000fea0003800000 */
[----:B------:R-:W-:Y:S01]  /*ee50*/  BPT.TRAP 0x1 ;  /* 0x000000040000795c */ /* 0x000fe20000300000 */
.L_x_3707:
[----:B------:R-:W5:Y:S02]  /*ee60*/  SYNCS.PHASECHK.TRANS64.TRYWAIT P1, [R3+URZ+0x28c60], R2 ;  /* 0x028c6002030075a7 */ /* 0x000f64000802017f */
[----:B-----5:R-:W-:Y:S05]  /*ee70*/  @!P1 BRA `(.L_x_3708) ;  /* 0x0000002c00e89947 */ /* 0x020fea0003800000 */
.L_x_3802:
[----:B------:R-:W-:Y:S05]  /*ee80*/  @!P0 BRA `(.L_x_3709) ;  /* 0x0000000000048947 */ /* 0x000fea0003800000 */
[----:B------:R-:W-:Y:S01]  /*ee90*/  BPT.TRAP 0x1 ;  /* 0x000000040000795c */ /* 0x000fe20000300000 */
.L_x_3709:
[----:B------:R0:W0:Y:S02]  /*eea0*/  SYNCS.PHASECHK.TRANS64.TRYWAIT P0, [R5+URZ+0x28c60], R0 ;  /* 0x028c6000050075a7 */ /* 0x000024000800017f */
[----:B0-----:R-:W-:Y:S05]  /*eeb0*/  @!P0 NANOSLEEP.SYNCS 0x989680 ;  /* 0x009896800000895d */ /* 0x001fea0003900000 */
[----:B------:R-:W0:Y:S02]  /*eec0*/  @!P0 SYNCS.PHASECHK.TRANS64 P0, [R5+URZ+0x28c60], R0 ;  /* 0x028c6000050085a7 */ /* 0x000e24000800007f */
[----:B0-----:R-:W-:Y:S05]  /*eed0*/  @!P0 BRA `(.L_x_3709) ;  /* 0xfffffffc00f08947 */ /* 0x001fea000383ffff */
.L_x_3701:
[----:B------:R-:W-:Y:S05]  /*eee0*/  BSYNC B0 ;  /* 0x0000000000007941 */ /* 0x000fea0003800000 */
.L_x_3700:
[----:B------:R-:W-:Y:S05]  /*eef0*/  EXIT ;  /* 0x000000000000794d */ /* 0x000fea0003800000 */
.L_x_3580:
[----:B0-----:R-:W-:-:S04]  /*ef00*/  IMAD.U32 R3, RZ, RZ, UR16 ;  /* 0x00000010ff037e24 */ /* 0x001fc8000f8e00ff */
[----:B------:R0:W1:Y:S03]  /*ef10*/  SYNCS.PHASECHK.TRANS64.TRYWAIT P1, [R3+URZ+0x28c50], R0 ;  /* 0x028c5000030075a7 */ /* 0x000066000802017f */
[----:B-1----:R-:W-:Y:S05]  /*ef20*/  @!P1 NANOSLEEP.SYNCS 0x989680 ;  /* 0x009896800000995d */ /* 0x002fea0003900000 */
[----:B------:R-:W1:Y:S02]  /*ef30*/  @!P1 SYNCS.PHASECHK.TRANS64 P1, [R3+URZ+0x28c50], R0 ;  /* 0x028c5000030095a7 */ /* 0x000e64000802007f */
[----:B-1----:R-:W-:Y:S05]  /*ef40*/  @!P1 BRA `(.L_x_3580) ;  /* 0xfffffffc00ec9947 */ /* 0x002fea000383ffff */
[----:B------:R-:W-:Y:S05]  /*ef50*/  BRA `(.L_x_3710) ;  /* 0xffffff2800647947 */ /* 0x000fea000383ffff */
.L_x_3586:
[----:B-1----:R-:W-:-:S04]  /*ef60*/  IMAD.U32 R4, RZ, RZ, UR21 ;  /* 0x00000015ff047e24 */ /* 0x002fc8000f8e00ff */
[----:B------:R1:W2:Y:S03]  /*ef70*/  SYNCS.PHASECHK.TRANS64.TRYWAIT P1, [R4+URZ+0x28c50], R3 ;  /* 0x028c5003040075a7 */ /* 0x0002a6000802017f */
[----:B--2---:R-:W-:Y:S05]  /*ef80*/  @!P1 NANOSLEEP.SYNCS 0x989680 ;  /* 0x009896800000995d */ /* 0x004fea0003900000 */
[----:B------:R-:W2:Y:S02]  /*ef90*/  @!P1 SYNCS.PHASECHK.TRANS64 P1, [R4+URZ+0x28c50], R3 ;  /* 0x028c5003040095a7 */ /* 0x000ea4000802007f */
[----:B--2---:R-:W-:Y:S05]  /*efa0*/  @!P1 BRA `(.L_x_3586) ;  /* 0xfffffffc00ec9947 */ /* 0x004fea000383ffff */
[----:B------:R-:W-:Y:S05]  /*efb0*/  BRA `(.L_x_3585) ;  /* 0xffffff34006c7947 */ /* 0x000fea000383ffff */
.L_x_3590:
[----:B0-----:R-:W-:-:S04]  /*efc0*/  IMAD.U32 R3, RZ, RZ, UR41 ;  /* 0x00000029ff037e24 */ /* 0x001fc8000f8e00ff */
[----:B------:R0:W1:Y:S03]  /*efd0*/  SYNCS.PHASECHK.TRANS64.TRYWAIT P1, [R3+URZ+0x28c00], R0 ;  /* 0x028c0000030075a7 */ /* 0x000066000802017f */
[----:B-1----:R-:W-:Y:S05]  /*efe0*/  @!P1 NANOSLEEP.SYNCS 0x989680 ;  /* 0x009896800000995d */ /* 0x002fea0003900000 */
[----:B------:R-:W1:Y:S02]  /*eff0*/  @!P1 SYNCS.PHASECHK.TRANS64 P1, [R3+URZ+0x28c00], R0 ;  /* 0x028c0000030095a7 */ /* 0x000e64000802007f */
[----:B-1----:R-:W-:Y:S05]  /*f000*/  @!P1 BRA `(.L_x_3590) ;  /* 0xfffffffc00ec9947 */ /* 0x002fea000383ffff */
[----:B------:R-:W-:Y:S05]  /*f010*/  BRA `(.L_x_3711) ;  /* 0xffffff4000c47947 */ /* 0x000fea000383ffff */
.L_x_3594:
[----:B--2---:R2:W3:Y:S02]  /*f020*/  SYNCS.PHASECHK.TRANS64.TRYWAIT P1, [R7+URZ+0x28c30], R8 ;  /* 0x028c3008070075a7 */ /* 0x0044e4000802017f */
[----:B---3--:R-:W-:Y:S05]  /*f030*/  @!P1 NANOSLEEP.SYNCS 0x989680 ;  /* 0x009896800000995d */ /* 0x008fea0003900000 */
[----:B------:R-:W3:Y:S02]  /*f040*/  @!P1 SYNCS.PHASECHK.TRANS64 P1, [R7+URZ+0x28c30], R8 ;  /* 0x028c3008070095a7 */ /* 0x000ee4000802007f */
[----:B---3--:R-:W-:Y:S05]  /*f050*/  @!P1 BRA `(.L_x_3594) ;  /* 0xfffffffc00f09947 */ /* 0x008fea000383ffff */
[----:B------:R-:W-:Y:S05]  /*f060*/  BRA `(.L_x_3593) ;  /* 0xffffff4000e07947 */ /* 0x000fea000383ffff */
.L_x_3599:
[----:B----4-:R4:W0:Y:S02]  /*f070*/  SYNCS.PHASECHK.TRANS64.TRYWAIT P1, [R7+URZ+0x28c50], R8 ;  /* 0x028c5008070075a7 */ /* 0x010824000802017f */
[----:B0-----:R-:W-:Y:S05]  /*f080*/  @!P1 NANOSLEEP.SYNCS 0x989680 ;  /* 0x009896800000995d */ /* 0x001fea0003900000 */
[----:B------:R-:W0:Y:S02]  /*f090*/  @!P1 SYNCS.PHASECHK.TRANS64 P1, [R7+URZ+0x28c50], R8 ;  /* 0x028c5008070095a7 */ /* 0x000e24000802007f */
[----:B0-----:R-:W-:Y:S05]  /*f0a0*/  @!P1 BRA `(.L_x_3599) ;  /* 0xfffffffc00f09947 */ /* 0x001fea000383ffff */
[----:B------:R-:W-:Y:S05]  /*f0b0*/  BRA `(.L_x_3598) ;  /* 0xffffff5000f47947 */ /* 0x000fea000383ffff */
.L_x_3605:
[----:B--2---:R-:W-:-:S04]  /*f0c0*/  IMAD.U32 R4, RZ, RZ, UR21 ;  /* 0x00000015ff047e24 */ /* 0x004fc8000f8e00ff */
[----:B------:R2:W3:Y:S03]  /*f0d0*/  SYNCS.PHASECHK.TRANS64.TRYWAIT P2, [R4+URZ+0x28c30], R7 ;  /* 0x028c3007040075a7 */ /* 0x0004e6000804017f */
[----:B---3--:R-:W-:Y:S05]  /*f0e0*/  @!P2 NANOSLEEP.SYNCS 0x989680 ;  /* 0x009896800000a95d */ /* 0x008fea0003900000 */
[----:B------:R-:W3:Y:S02]  /*f0f0*/  @!P2 SYNCS.PHASECHK.TRANS64 P2, [R4+URZ+0x28c30], R7 ;  /* 0x028c30070400a5a7 */ /* 0x000ee4000804007f */
[----:B---3--:R-:W-:Y:S05]  /*f100*/  @!P2 BRA `(.L_x_3605) ;  /* 0xfffffffc00eca947 */ /* 0x008fea000383ffff */
[----:B------:R-:W-:Y:S05]  /*f110*/  BRA `(.L_x_3604) ;  /* 0xffffff5400e07947 */ /* 0x000fea000383ffff */
.L_x_3610:
[----:B--2---:R-:W-:-:S04]  /*f120*/  IMAD.U32 R8, RZ, RZ, UR21 ;  /* 0x00000015ff087e24 */ /* 0x004fc8000f8e00ff */
[----:B------:R2:W4:Y:S03]  /*f130*/  SYNCS.PHASECHK.TRANS64.TRYWAIT P2, [R8+URZ+0x28c50], R7 ;  /* 0x028c5007080075a7 */ /* 0x000526000804017f */
[----:B----4-:R-:W-:Y:S05]  /*f140*/  @!P2 NANOSLEEP.SYNCS 0x989680 ;  /* 0x009896800000a95d */ /* 0x010fea0003900000 */
[----:B------:R-:W4:Y:S02]  /*f150*/  @!P2 SYNCS.PHASECHK.TRANS64 P2, [R8+URZ+0x28c50], R7 ;  /* 0x028c50070800a5a7 */ /* 0x000f24000804007f */
[----:B----4-:R-:W-:Y:S05]  /*f160*/  @!P2 BRA `(.L_x_3610) ;  /* 0xfffffffc00eca947 */ /* 0x010fea000383ffff */
[----:B------:R-:W-:Y:S05]  /*f170*/  BRA `(.L_x_3609) ;  /* 0xffffff6c00147947 */ /* 0x000fea000383ffff */
.L_x_3647:
[----:B------:R-:W-:Y:S01]  /*f180*/  SHF.R.U32.HI R2, RZ, 0x5, R2 ;  /* 0x00000005ff027819 */ /* 0x000fe20000011602 */
[----:B------:R-:W-:Y:S01]  /*f190*/  BSSY B0, `(.L_x_3712) ;  /* 0x0000009000007945 */ /* 0x000fe20003800000 */
[----:B------:R-:W-:Y:S01]  /*f1a0*/  MOV R12, RZ ;  /* 0x000000ff000c7202 */ /* 0x000fe20000000f00 */
[----:B------:R-:W-:Y:S01]  /*f1b0*/  IMAD.MOV.U32 R11, RZ, RZ, 0x1f ;  /* 0x0000001fff0b7424 */ /* 0x000fe200078e00ff */
[----:B------:R-:W-:Y:S01]  /*f1c0*/  LOP3.LUT R2, R2, 0x3, RZ, 0xc0, !PT ;  /* 0x0000000302027812 */ /* 0x000fe200078ec0ff */
[----:B------:R-:W-:-:S04]  /*f1d0*/  IMAD.MOV.U32 R15, RZ, RZ, -0x1 ;  /* 0xffffffffff0f7424 */ /* 0x000fc800078e00ff */
[----:B------:R-:W-:-:S07]  /*f1e0*/  IMAD.MOV.U32 R13, RZ, RZ, R2 ;  /* 0x000000ffff0d7224 */ /* 0x000fce00078e0002 */
[----:B0----5:R-:W-:Y:S05]  /*f1f0*/  WARPSYNC.COLLECTIVE R15, `(.L_x_3713) ;  /* 0x000000000f087348 */ /* 0x021fea0003c00000 */
[----:B------:R1:W2:Y:S02]  /*f200*/  SHFL.IDX P6, R14, R13, R12, R11 ;  /* 0x0000000c0d0e7389 */ /* 0x0002a400000c000b */
[----:B012--5:R-:W-:Y:S01]  /*f210*/  ENDCOLLECTIVE ;  /* 0x000000000000791b */ /* 0x027fe20003800000 */
.L_x_3713:
[----:B------:R-:W-:Y:S05]  /*f220*/  BSYNC B0 ;  /* 0x0000000000007941 */ /* 0x000fea0003800000 */
.L_x_3712:
[----:B------:R-:W-:Y:S05]  /*f230*/  BRA `(.L_x_3714) ;  /* 0xffffffc000407947 */ /* 0x000fea000383ffff */
.L_x_3650:
[----:B0-----:R0:W1:Y:S02]  /*f240*/  SYNCS.PHASECHK.TRANS64.TRYWAIT P0, [R27+URZ+0x28c40], R0 ;  /* 0x028c40001b0075a7 */ /* 0x001064000800017f */
[----:B-1----:R-:W-:Y:S05]  /*f250*/  @!P0 NANOSLEEP.SYNCS 0x989680 ;  /* 0x009896800000895d */ /* 0x002fea0003900000 */
[----:B------:R-:W1:Y:S02]  /*f260*/  @!P0 SYNCS.PHASECHK.TRANS64 P0, [R27+URZ+0x28c40], R0 ;  /* 0x028c40001b0085a7 */ /* 0x000e64000800007f */
[----:B-1----:R-:W-:Y:S05]  /*f270*/  @!P0 BRA `(.L_x_3650) ;  /* 0xfffffffc00f08947 */ /* 0x002fea000383ffff */
[----:B------:R-:W-:Y:S05]  /*f280*/  BRA `(.L_x_3715) ;  /* 0xffffffc400107947 */ /* 0x000fea000383ffff */
.L_x_3651:
        /* <DEDUP_REMOVED lines=8> */
.L_x_3717:
[----:B------:R-:W-:Y:S05]  /*f310*/  BSYNC B0 ;  /* 0x0000000000007941 */ /* 0x000fea0003800000 */
.L_x_3716:
        /* <DEDUP_REMOVED lines=9> */
.L_x_3718:
[----:B------:R-:W-:Y:S02]  /*f3b0*/  IMAD.MOV.U32 R13, RZ, RZ, R5 ;  /* 0x000000ffff0d7224 */ /* 0x000fe400078e0005 */
[----:B------:R-:W-:Y:S02]  /*f3c0*/  IMAD.MOV.U32 R12, RZ, RZ, 0x1 ;  /* 0x00000001ff0c7424 */ /* 0x000fe400078e00ff */
[----:B------:R-:W-:-:S07]  /*f3d0*/  IMAD.MOV.U32 R3, RZ, RZ, R14 ;  /* 0x000000ffff037224 */ /* 0x000fce00078e000e */
[----:B------:R-:W-:Y:S05]  /*f3e0*/  WARPSYNC.COLLECTIVE R15, `(.L_x_3719) ;  /* 0x000000000f087348 */ /* 0x000fea0003c00000 */
[----:B------:R0:W1:Y:S02]  /*f3f0*/  SHFL.IDX P6, R14, R13, R12, R11 ;  /* 0x0000000c0d0e7389 */ /* 0x00006400000c000b */
[----:B01----:R-:W-:Y:S01]  /*f400*/  ENDCOLLECTIVE ;  /* 0x000000000000791b */ /* 0x003fe20003800000 */
.L_x_3719:
        /* <DEDUP_REMOVED lines=15> */
.L_x_3720:
[----:B------:R-:W-:Y:S02]  /*f500*/  @P0 IMAD R6, R4, 0x2, R23 ;  /* 0x0000000204060824 */ /* 0x000fe400078e0217 */
[----:B------:R-:W-:Y:S02]  /*f510*/  IMAD.MOV.U32 R13, RZ, RZ, R5 ;  /* 0x000000ffff0d7224 */ /* 0x000fe400078e0005 */
[----:B------:R-:W-:Y:S02]  /*f520*/  IMAD.MOV.U32 R12, RZ, RZ, 0x2 ;  /* 0x00000002ff0c7424 */ /* 0x000fe400078e00ff */
[----:B------:R-:W-:-:S07]  /*f530*/  IMAD.MOV.U32 R3, RZ, RZ, R14 ;  /* 0x000000ffff037224 */ /* 0x000fce00078e000e */
[----:B------:R-:W-:Y:S05]  /*f540*/  WARPSYNC.COLLECTIVE R15, `(.L_x_3721) ;  /* 0x000000000f087348 */ /* 0x000fea0003c00000 */
[----:B------:R0:W1:Y:S02]  /*f550*/  SHFL.IDX P6, R14, R13, R12, R11 ;  /* 0x0000000c0d0e7389 */ /* 0x00006400000c000b */
[----:B01----:R-:W-:Y:S01]  /*f560*/  ENDCOLLECTIVE ;  /* 0x000000000000791b */ /* 0x003fe20003800000 */
.L_x_3721:
        /* <DEDUP_REMOVED lines=15> */
.L_x_3722:
[----:B------:R-:W-:Y:S02]  /*f660*/  @P0 IMAD R6, R4, 0x2, R23 ;  /* 0x0000000204060824 */ /* 0x000fe400078e0217 */
[----:B------:R-:W-:Y:S02]  /*f670*/  IMAD.MOV.U32 R13, RZ, RZ, R5 ;  /* 0x000000ffff0d7224 */ /* 0x000fe400078e0005 */
[----:B------:R-:W-:Y:S02]  /*f680*/  IMAD.MOV.U32 R12, RZ, RZ, 0x3 ;  /* 0x00000003ff0c7424 */ /* 0x000fe400078e00ff */
[----:B------:R-:W-:-:S07]  /*f690*/  IMAD.MOV.U32 R3, RZ, RZ, R14 ;  /* 0x000000ffff037224 */ /* 0x000fce00078e000e */
[----:B------:R-:W-:Y:S05]  /*f6a0*/  WARPSYNC.COLLECTIVE R15, `(.L_x_3723) ;  /* 0x000000000f087348 */ /* 0x000fea0003c00000 */
[----:B------:R0:W1:Y:S02]  /*f6b0*/  SHFL.IDX P6, R14, R13, R12, R11 ;  /* 0x0000000c0d0e7389 */ /* 0x00006400000c000b */
[----:B01----:R-:W-:Y:S01]  /*f6c0*/  ENDCOLLECTIVE ;  /* 0x000000000000791b */ /* 0x003fe20003800000 */
.L_x_3723:
[----:B------:R-:W-:-:S04]  /*f6d0*/  @P0 LEA R3, P1, R7, R3, 0x1 ;  /* 0x0000000307030211 */ /* 0x000fc800078208ff */
[----:B------:R-:W-:-:S04]  /*f6e0*/  @P0 IADD3.X R2, RZ, R2, RZ, P1, !PT ;  /* 0x00000002ff020210 */ /* 0x000fc80000ffe4ff */
[----:B------:R-:W-:Y:S01]  /*f6f0*/  @P0 LOP3.LUT R3, R3, R2, RZ, 0x3c, !PT ;  /* 0x0000000203030212 */ /* 0x000fe200078e3cff */
[----:B------:R-:W-:-:S03]  /*f700*/  IMAD.MOV.U32 R13, RZ, RZ, R0 ;  /* 0x000000ffff0d7224 */ /* 0x000fc600078e0000 */
        /* <DEDUP_REMOVED lines=10> */
.L_x_3724:
[----:B------:R-:W-:Y:S01]  /*f7b0*/  IMAD.MOV.U32 R0, RZ, RZ, R14 ;  /* 0x000000ffff007224 */ /* 0x000fe200078e000e */
[----:B------:R-:W-:Y:S06]  /*f7c0*/  BRA `(.L_x_3725) ;  /* 0xffffffc000cc7947 */ /* 0x000fec000383ffff */
.L_x_3656:
[----:B------:R-:W-:Y:S01]  /*f7d0*/  IMAD.MOV.U32 R13, RZ, RZ, R4 ;  /* 0x000000ffff0d7224 */ /* 0x000fe200078e0004 */
[----:B------:R-:W-:Y:S01]  /*f7e0*/  MOV R11, 0x181f ;  /* 0x0000181f000b7802 */ /* 0x000fe20000000f00 */
[----:B------:R-:W-:Y:S02]  /*f7f0*/  IMAD.MOV.U32 R12, RZ, RZ, RZ ;  /* 0x000000ffff0c7224 */ /* 0x000fe400078e00ff */
[----:B------:R-:W-:Y:S02]  /*f800*/  IMAD.MOV.U32 R15, RZ, RZ, -0x1 ;  /* 0xffffffffff0f7424 */ /* 0x000fe400078e00ff */
[----:B-----5:R-:W-:Y:S02]  /*f810*/  IMAD R5, R10, R7, RZ ;  /* 0x000000070a057224 */ /* 0x020fe400078e02ff */
[----:B------:R-:W-:-:S07]  /*f820*/  IMAD R17, R17, 0x40, R37 ;  /* 0x0000004011117824 */ /* 0x000fce00078e0225 */
[----:B------:R-:W-:Y:S05]  /*f830*/  WARPSYNC.COLLECTIVE R15, `(.L_x_3726) ;  /* 0x000000000f087348 */ /* 0x000fea0003c00000 */
[----:B------:R0:W1:Y:S02]  /*f840*/  SHFL.IDX P6, R14, R13, R12, R11 ;  /* 0x0000000c0d0e7389 */ /* 0x00006400000c000b */
[----:B01----:R-:W-:Y:S01]  /*f850*/  ENDCOLLECTIVE ;  /* 0x000000000000791b */ /* 0x003fe20003800000 */
.L_x_3726:
[C---:B------:R-:W-:Y:S01]  /*f860*/  VIADD R6, R17.reuse, 0x10 ;  /* 0x0000001011067836 */ /* 0x040fe20000000000 */
[----:B------:R-:W-:Y:S01]  /*f870*/  ISETP.GE.AND P0, PT, R17, R5, PT ;  /* 0x000000051100720c */ /* 0x000fe20003f06270 */
[----:B------:R-:W-:Y:S02]  /*f880*/  IMAD.MOV.U32 R13, RZ, RZ, R0 ;  /* 0x000000ffff0d7224 */ /* 0x000fe400078e0000 */
[----:B------:R-:W-:-:S10]  /*f890*/  IMAD.MOV.U32 R2, RZ, RZ, R14 ;  /* 0x000000ffff027224 */ /* 0x000fd400078e000e */
[----:B------:R-:W-:Y:S05]  /*f8a0*/  WARPSYNC.COLLECTIVE R15, `(.L_x_3727) ;  /* 0x000000000f087348 */ /* 0x000fea0003c00000 */
[----:B------:R0:W1:Y:S02]  /*f8b0*/  SHFL.IDX P6, R14, R13, R12, R11 ;  /* 0x0000000c0d0e7389 */ /* 0x00006400000c000b */
[----:B01----:R-:W-:Y:S01]  /*f8c0*/  ENDCOLLECTIVE ;  /* 0x000000000000791b */ /* 0x003fe20003800000 */
.L_x_3727:
[----:B------:R-:W-:Y:S01]  /*f8d0*/  IMAD.MOV.U32 R13, RZ, RZ, R4 ;  /* 0x000000ffff0d7224 */ /* 0x000fe200078e0004 */
[----:B------:R-:W-:Y:S01]  /*f8e0*/  MOV R12, 0x1 ;  /* 0x00000001000c7802 */ /* 0x000fe20000000f00 */
[----:B------:R-:W-:-:S07]  /*f8f0*/  IMAD.MOV.U32 R3, RZ, RZ, R14 ;  /* 0x000000ffff037224 */ /* 0x000fce00078e000e */
[----:B------:R-:W-:Y:S05]  /*f900*/  WARPSYNC.COLLECTIVE R15, `(.L_x_3728) ;  /* 0x000000000f087348 */ /* 0x000fea0003c00000 */
[----:B------:R0:W1:Y:S02]  /*f910*/  SHFL.IDX P6, R14, R13, R12, R11 ;  /* 0x0000000c0d0e7389 */ /* 0x00006400000c000b */
[----:B01----:R-:W-:Y:S01]  /*f920*/  ENDCOLLECTIVE ;  /* 0x000000000000791b */ /* 0x003fe20003800000 */
.L_x_3728:
        /* <DEDUP_REMOVED lines=9> */
[----:B------:R0:W-:Y:S01]  /*f9c0*/  @!P0 LDGSTS.E.BYPASS.LTC128B.128 [R8+0x20400], desc[UR50][R2.64], !P1 ;  /* 0x2040000002088fae */ /* 0x0001e2000c901d72 */
[----:B------:R-:W-:Y:S01]  /*f9d0*/  ISETP.GE.AND P0, PT, R6, R5, PT ;  /* 0x000000050600720c */ /* 0x000fe20003f06270 */
[----:B0-----:R-:W-:-:S12]  /*f9e0*/  IMAD.MOV.U32 R2, RZ, RZ, R14 ;  /* 0x000000ffff027224 */ /* 0x001fd800078e000e */
[----:B------:R-:W-:Y:S05]  /*f9f0*/  WARPSYNC.COLLECTIVE R15, `(.L_x_3729) ;  /* 0x000000000f087348 */ /* 0x000fea0003c00000 */
[----:B------:R0:W1:Y:S02]  /*fa00*/  SHFL.IDX P6, R14, R13, R12, R11 ;  /* 0x0000000c0d0e7389 */ /* 0x00006400000c000b */
[----:B01----:R-:W-:Y:S01]  /*fa10*/  ENDCOLLECTIVE ;  /* 0x000000000000791b */ /* 0x003fe20003800000 */
.L_x_3729:
[----:B------:R-:W-:Y:S02]  /*fa20*/  IMAD.MOV.U32 R13, RZ, RZ, R4 ;  /* 0x000000ffff0d7224 */ /* 0x000fe400078e0004 */
[----:B------:R-:W-:Y:S02]  /*fa30*/  IMAD.MOV.U32 R12, RZ, RZ, 0x2 ;  /* 0x00000002ff0c7424 */ /* 0x000fe400078e00ff */
[----:B------:R-:W-:-:S07]  /*fa40*/  IMAD.MOV.U32 R3, RZ, RZ, R14 ;  /* 0x000000ffff037224 */ /* 0x000fce00078e000e */
[----:B------:R-:W-:Y:S05]  /*fa50*/  WARPSYNC.COLLECTIVE R15, `(.L_x_3730) ;  /* 0x000000000f087348 */ /* 0x000fea0003c00000 */
[----:B------:R0:W1:Y:S02]  /*fa60*/  SHFL.IDX P6, R14, R13, R12, R11 ;  /* 0x0000000c0d0e7389 */ /* 0x00006400000c000b */
[----:B01----:R-:W-:Y:S01]  /*fa70*/  ENDCOLLECTIVE ;  /* 0x000000000000791b */ /* 0x003fe20003800000 */
.L_x_3730:
[----:B------:R-:W-:-:S05]  /*fa80*/  @!P0 LEA R3, P2, R9, R3, 0x1 ;  /* 0x0000000309038211 */ /* 0x000fca00078408ff */
[----:B------:R-:W-:-:S05]  /*fa90*/  @!P0 IMAD.X R2, RZ, RZ, R2, P2 ;  /* 0x000000ffff028224 */ /* 0x000fca00010e0602 */
[----:B------:R-:W-:Y:S02]  /*faa0*/  @!P0 LOP3.LUT R3, R3, R2, RZ, 0x3c, !PT ;  /* 0x0000000203038212 */ /* 0x000fe400078e3cff */
[----:B------:R-:W-:Y:S02]  /*fab0*/  MOV R13, R0 ;  /* 0x00000000000d7202 */ /* 0x000fe40000000f00 */
[----:B------:R-:W-:-:S04]  /*fac0*/  @!P0 LOP3.LUT R2, R3, R2, RZ, 0x3c, !PT ;  /* 0x0000000203028212 */ /* 0x000fc800078e3cff */
[----:B------:R-:W-:-:S05]  /*fad0*/  @!P0 LOP3.LUT R3, R3, R2, RZ, 0x3c, !PT ;  /* 0x0000000203038212 */ /* 0x000fca00078e3cff */
[----:B------:R-:W-:Y:S01]  /*fae0*/  @!PT LDS RZ, [RZ] ;  /* 0x00000000fffff984 */ /* 0x000fe20000000800 */
[----:B------:R-:W-:Y:S01]  /*faf0*/  @!PT LDS RZ, [RZ] ;  /* 0x00000000fffff984 */ /* 0x000fe20000000800 */
[----:B------:R-:W-:Y:S01]  /*fb00*/  @!PT LDS RZ, [RZ] ;  /* 0x00000000fffff984 */ /* 0x000fe20000000800 */
[----:B------:R0:W-:Y:S02]  /*fb10*/  @!P0 LDGSTS.E.BYPASS.LTC128B.128 [R8+0x20c00], desc[UR50][R2.64], !P1 ;  /* 0x20c0000002088fae */ /* 0x0001e4000c901d72 */
[----:B0-----:R-:W-:-:S05]  /*fb20*/  VIADD R2, R17, 0x20 ;  /* 0x0000002011027836 */ /* 0x001fca0000000000 */
[----:B------:R-:W-:Y:S01]  /*fb30*/  ISETP.GE.AND P0, PT, R2, R5, PT ;  /* 0x000000050200720c */ /* 0x000fe20003f06270 */
[----:B------:R-:W-:-:S12]  /*fb40*/  IMAD.MOV.U32 R2, RZ, RZ, R14 ;  /* 0x000000ffff027224 */ /* 0x000fd800078e000e */
[----:B------:R-:W-:Y:S05]  /*fb50*/  WARPSYNC.COLLECTIVE R15, `(.L_x_3731) ;  /* 0x000000000f087348 */ /* 0x000fea0003c00000 */
[----:B------:R0:W1:Y:S02]  /*fb60*/  SHFL.IDX P6, R14, R13, R12, R11 ;  /* 0x0000000c0d0e7389 */ /* 0x00006400000c000b */
[----:B01----:R-:W-:Y:S01]  /*fb70*/  ENDCOLLECTIVE ;  /* 0x000000000000791b */ /* 0x003fe20003800000 */
.L_x_3731:
[----:B------:R-:W-:Y:S02]  /*fb80*/  IMAD.MOV.U32 R13, RZ, RZ, R4 ;  /* 0x000000ffff0d7224 */ /* 0x000fe400078e0004 */
[----:B------:R-:W-:Y:S02]  /*fb90*/  IMAD.MOV.U32 R12, RZ, RZ, 0x3 ;  /* 0x00000003ff0c7424 */ /* 0x000fe400078e00ff */
[----:B------:R-:W-:-:S07]  /*fba0*/  IMAD.MOV.U32 R3, RZ, RZ, R14 ;  /* 0x000000ffff037224 */ /* 0x000fce00078e000e */
[----:B------:R-:W-:Y:S05]  /*fbb0*/  WARPSYNC.COLLECTIVE R15, `(.L_x_3732) ;  /* 0x000000000f087348 */ /* 0x000fea0003c00000 */
[----:B------:R0:W1:Y:S02]  /*fbc0*/  SHFL.IDX P6, R14, R13, R12, R11 ;  /* 0x0000000c0d0e7389 */ /* 0x00006400000c000b */
[----:B01----:R-:W-:Y:S01]  /*fbd0*/  ENDCOLLECTIVE ;  /* 0x000000000000791b */ /* 0x003fe20003800000 */
.L_x_3732:
[----:B------:R-:W-:-:S05]  /*fbe0*/  @!P0 LEA R3, P2, R9, R3, 0x1 ;  /* 0x0000000309038211 */ /* 0x000fca00078408ff */
[----:B------:R-:W-:-:S05]  /*fbf0*/  @!P0 IMAD.X R2, RZ, RZ, R2, P2 ;  /* 0x000000ffff028224 */ /* 0x000fca00010e0602 */
[----:B------:R-:W-:Y:S01]  /*fc00*/  @!P0 LOP3.LUT R3, R3, R2, RZ, 0x3c, !PT ;  /* 0x0000000203038212 */ /* 0x000fe200078e3cff */
[----:B------:R-:W-:-:S03]  /*fc10*/  IMAD.MOV.U32 R13, RZ, RZ, R0 ;  /* 0x000000ffff0d7224 */ /* 0x000fc600078e0000 */
[----:B------:R-:W-:-:S04]  /*fc20*/  @!P0 LOP3.LUT R2, R3, R2, RZ, 0x3c, !PT ;  /* 0x0000000203028212 */ /* 0x000fc800078e3cff */
[----:B------:R-:W-:Y:S01]  /*fc30*/  @!P0 LOP3.LUT R3, R3, R2, RZ, 0x3c, !PT ;  /* 0x0000000203038212 */ /* 0x000fe200078e3cff */
[----:B------:R-:W-:-:S07]  /*fc40*/  IMAD.MOV.U32 R4, RZ, RZ, R14 ;  /* 0x000000ffff047224 */ /* 0x000fce00078e000e */
[----:B------:R-:W-:Y:S05]  /*fc50*/  WARPSYNC.COLLECTIVE R15, `(.L_x_3733) ;  /* 0x000000000f087348 */ /* 0x000fea0003c00000 */
[----:B------:R0:W1:Y:S02]  /*fc60*/  SHFL.IDX P6, R14, R13, R12, R11 ;  /* 0x0000000c0d0e7389 */ /* 0x00006400000c000b */
[----:B01----:R-:W-:Y:S01]  /*fc70*/  ENDCOLLECTIVE ;  /* 0x000000000000791b */ /* 0x003fe20003800000 */
.L_x_3733:
[----:B------:R-:W-:Y:S01]  /*fc80*/  @!PT LDS RZ, [RZ] ;  /* 0x00000000fffff984 */ /* 0x000fe20000000800 */
[----:B------:R-:W-:Y:S01]  /*fc90*/  @!PT LDS RZ, [RZ] ;  /* 0x00000000fffff984 */ /* 0x000fe20000000800 */
[----:B------:R-:W-:Y:S01]  /*fca0*/  @!PT LDS RZ, [RZ] ;  /* 0x00000000fffff984 */ /* 0x000fe20000000800 */
[----:B------:R1:W-:Y:S01]  /*fcb0*/  @!P0 LDGSTS.E.BYPASS.LTC128B.128 [R8+0x21400], desc[UR50][R2.64], !P1 ;  /* 0x2140000002088fae */ /* 0x0003e2000c901d72 */
[----:B------:R-:W-:Y:S01]  /*fcc0*/  IMAD.MOV.U32 R0, RZ, RZ, R14 ;  /* 0x000000ffff007224 */ /* 0x000fe200078e000e */
[----:B------:R-:W-:Y:S06]  /*fcd0*/  BRA `(.L_x_3734) ;  /* 0xffffffc400dc7947 */ /* 0x000fec000383ffff */
.L_x_3659:
[----:B0-----:R0:W1:Y:S02]  /*fce0*/  SYNCS.PHASECHK.TRANS64.TRYWAIT P0, [R23+URZ+0x28c20], R0 ;  /* 0x028c2000170075a7 */ /* 0x001064000800017f */
[----:B-1----:R-:W-:Y:S05]  /*fcf0*/  @!P0 NANOSLEEP.SYNCS 0x989680 ;  /* 0x009896800000895d */ /* 0x002fea0003900000 */
[----:B------:R-:W1:Y:S02]  /*fd00*/  @!P0 SYNCS.PHASECHK.TRANS64 P0, [R23+URZ+0x28c20], R0 ;  /* 0x028c2000170085a7 */ /* 0x000e64000800007f */
[----:B-1----:R-:W-:Y:S05]  /*fd10*/  @!P0 BRA `(.L_x_3659) ;  /* 0xfffffffc00f08947 */ /* 0x002fea000383ffff */
[----:B------:R-:W-:Y:S05]  /*fd20*/  BRA `(.L_x_3735) ;  /* 0xffffffc800387947 */ /* 0x000fea000383ffff */
.L_x_3662:
[----:B0-----:R0:W1:Y:S02]  /*fd30*/  SYNCS.PHASECHK.TRANS64.TRYWAIT P0, [R27+URZ+0x28c60], R0 ;  /* 0x028c60001b0075a7 */ /* 0x001064000800017f */
[----:B-1----:R-:W-:Y:S05]  /*fd40*/  @!P0 NANOSLEEP.SYNCS 0x989680 ;  /* 0x009896800000895d */ /* 0x002fea0003900000 */
[----:B------:R-:W1:Y:S02]  /*fd50*/  @!P0 SYNCS.PHASECHK.TRANS64 P0, [R27+URZ+0x28c60], R0 ;  /* 0x028c60001b0085a7 */ /* 0x000e64000800007f */
[----:B-1----:R-:W-:Y:S05]  /*fd60*/  @!P0 BRA `(.L_x_3662) ;  /* 0xfffffffc00f08947 */ /* 0x002fea000383ffff */
[----:B------:R-:W-:Y:S05]  /*fd70*/  BRA `(.L_x_3736) ;  /* 0xffffffc800487947 */ /* 0x000fea000383ffff */
.L_x_3663:
        /* <DEDUP_REMOVED lines=8> */
.L_x_3738:
[----:B------:R-:W-:Y:S05]  /*fe00*/  BSYNC B0 ;  /* 0x0000000000007941 */ /* 0x000fea0003800000 */
.L_x_3737:
[----:B------:R0:W5:Y:S01]  /*fe10*/  LDL R8, [R1+0x4] ;  /* 0x0000040001087983 */ /* 0x0001620000100800 */
[----:B------:R-:W-:Y:S01]  /*fe20*/  IMAD.MOV.U32 R13, RZ, RZ, R4 ;  /* 0x000000ffff0d7224 */ /* 0x000fe200078e0004 */
[C---:B------:R-:W-:Y:S01]  /*fe30*/  LOP3.LUT P5, RZ, R30.reuse, 0x2, RZ, 0xc0, !PT ;  /* 0x000000021eff7812 */ /* 0x040fe200078ac0ff */
[----:B------:R-:W-:Y:S01]  /*fe40*/  IMAD.MOV.U32 R12, RZ, RZ, RZ ;  /* 0x000000ffff0c7224 */ /* 0x000fe200078e00ff */
[----:B------:R-:W1:Y:S01]  /*fe50*/  S2R R7, SR_TID.X ;  /* 0x0000000000077919 */ /* 0x000e620000002100 */
[----:B------:R-:W-:Y:S01]  /*fe60*/  IMAD.MOV.U32 R11, RZ, RZ, 0x181f ;  /* 0x0000181fff0b7424 */ /* 0x000fe200078e00ff */
[C---:B------:R-:W-:Y:S01]  /*fe70*/  LOP3.LUT P4, RZ, R30.reuse, 0x4, RZ, 0xc0, !PT ;  /* 0x000000041eff7812 */ /* 0x040fe2000788c0ff */
[----:B------:R-:W-:Y:S01]  /*fe80*/  IMAD.MOV.U32 R15, RZ, RZ, -0x1 ;  /* 0xffffffffff0f7424 */ /* 0x000fe200078e00ff */
[----:B------:R-:W-:Y:S01]  /*fe90*/  LOP3.LUT P3, RZ, R30, 0x8, RZ, 0xc0, !PT ;  /* 0x000000081eff7812 */ /* 0x000fe2000786c0ff */
[----:B------:R-:W-:Y:S01]  /*fea0*/  IMAD.MOV.U32 R3, RZ, RZ, R14 ;  /* 0x000000ffff037224 */ /* 0x000fe200078e000e */
[----:B------:R-:W-:Y:S01]  /*feb0*/  LOP3.LUT R22, R22, 0xfffffeff, RZ, 0xc0, !PT ;  /* 0xfffffeff16167812 */ /* 0x000fe200078ec0ff */
[----:B0-----:R-:W-:-:S10]  /*fec0*/  IMAD R5, R5, 0x2, R23 ;  /* 0x0000000205057824 */ /* 0x001fd400078e0217 */
[----:B-1---5:R-:W-:Y:S05]  /*fed0*/  WARPSYNC.COLLECTIVE R15, `(.L_x_3739) ;  /* 0x000000000f087348 */ /* 0x022fea0003c00000 */
[----:B------:R0:W2:Y:S02]  /*fee0*/  SHFL.IDX P6, R14, R13, R12, R11 ;  /* 0x0000000c0d0e7389 */ /* 0x0000a400000c000b */
[----:B012--5:R-:W-:Y:S01]  /*fef0*/  ENDCOLLECTIVE ;  /* 0x000000000000791b */ /* 0x027fe20003800000 */
.L_x_3739:
[----:B------:R-:W-:Y:S01]  /*ff00*/  LOP3.LUT P2, RZ, R30, 0x10, RZ, 0xc0, !PT ;  /* 0x000000101eff7812 */ /* 0x000fe2000784c0ff */
[----:B------:R-:W-:Y:S02]  /*ff10*/  IMAD.MOV.U32 R13, RZ, RZ, R6 ;  /* 0x000000ffff0d7224 */ /* 0x000fe400078e0006 */
[----:B------:R-:W-:Y:S02]  /*ff20*/  IMAD.MOV.U32 R12, RZ, RZ, 0x1 ;  /* 0x00000001ff0c7424 */ /* 0x000fe400078e00ff */
[----:B------:R-:W-:Y:S01]  /*ff30*/  IMAD.SHL.U32 R7, R7, 0x8, RZ ;  /* 0x0000000807077824 */ /* 0x000fe200078e00ff */
[----:B------:R-:W-:-:S04]  /*ff40*/  MOV R2, R14 ;  /* 0x0000000e00027202 */ /* 0x000fc80000000f00 */
[----:B------:R-:W-:-:S05]  /*ff50*/  LOP3.LUT R7, R7, 0x38, RZ, 0xc0, !PT ;  /* 0x0000003807077812 */ /* 0x000fca00078ec0ff */
[----:B------:R-:W-:Y:S01]  /*ff60*/  IMAD.SHL.U32 R0, R7, 0x2, RZ ;  /* 0x0000000207007824 */ /* 0x000fe200078e00ff */
[----:B------:R-:W-:-:S04]  /*ff70*/  LOP3.LUT R7, R30, 0x1, RZ, 0xc0, !PT ;  /* 0x000000011e077812 */ /* 0x000fc800078ec0ff */
[----:B------:R-:W-:Y:S02]  /*ff80*/  IADD3 R2, P0, R2, R0, RZ ;  /* 0x0000000002027210 */ /* 0x000fe40007f1e0ff */
[----:B------:R-:W-:-:S03]  /*ff90*/  ISETP.NE.U32.AND P1, PT, R7, 0x1, PT ;  /* 0x000000010700780c */ /* 0x000fc60003f25070 */
[----:B------:R-:W-:Y:S01]  /*ffa0*/  IMAD.X R3, RZ, RZ, R3, P0 ;  /* 0x000000ffff037224 */ /* 0x000fe200000e0603 */
[----:B------:R-:W-:-:S09]  /*ffb0*/  ISETP.LT.OR P0, PT, R29, 0x1, P1 ;  /* 0x000000011d00780c */ /* 0x000fd20000f01670 */
[----:B------:R-:W-:Y:S02]  /*ffc0*/  @P1 LOP3.LUT R22, R22, 0x100, RZ, 0xfc, !PT ;  /* 0x0000010016161812 */ /* 0x000fe400078efcff */
[----:B------:R-:W-:Y:S02]  /*ffd0*/  LOP3.LUT P1, RZ, R30, 0x20, RZ, 0xc0, !PT ;  /* 0x000000201eff7812 */ /* 0x000fe4000782c0ff */
[----:B------:R-:W-:Y:S01]  /*ffe0*/  @!PT LDS RZ, [RZ] ;  /* 0x00000000fffff984 */ /* 0x000fe20000000800 */
[----:B------:R-:W-:Y:S01]  /*fff0*/  @!PT LDS RZ, [RZ] ;  /* 0x00000000fffff984 */ /* 0x000fe20000000800 */
[----:B------:R-:W-:Y:S01]  /*10000*/  @!PT LDS RZ, [RZ] ;  /* 0x00000000fffff984 */ /* 0x000fe20000000800 */
[----:B------:R0:W-:Y:S01]  /*10010*/  LDGSTS.E.BYPASS.LTC128B.128 [R5+0x400], desc[UR50][R2.64], !P0 ;  /* 0x0040000002057fae */ /* 0x0001e2000c101d72 */
[C---:B------:R-:W-:Y:S02]  /*10020*/  ISETP.LT.OR P0, PT, R29.reuse, 0x1, !P5 ;  /* 0x000000011d00780c */ /* 0x040fe40006f01670 */
[----:B------:R-:W-:Y:S02]  /*10030*/  ISETP.LT.OR P6, PT, R29, 0x1, !P1 ;  /* 0x000000011d00780c */ /* 0x000fe40004fc1670 */
[----:B------:R-:W-:-:S09]  /*10040*/  LOP3.LUT R22, R22, 0xfffffdff, RZ, 0xc0, !PT ;  /* 0xfffffdff16167812 */ /* 0x000fd200078ec0ff */
[----:B------:R0:W-:Y:S01]  /*10050*/  LDGSTS.E.BYPASS.LTC128B.128 [R5+0x2400], desc[UR50][R2.64+0x80], !P0 ;  /* 0x0240008002057fae */ /* 0x0001e2000c101d72 */
[----:B------:R-:W-:-:S13]  /*10060*/  ISETP.LT.OR P0, PT, R29, 0x1, !P4 ;  /* 0x000000011d00780c */ /* 0x000fda0006701670 */
[----:B------:R0:W-:Y:S01]  /*10070*/  LDGSTS.E.BYPASS.LTC128B.128 [R5+0x4400], desc[UR50][R2.64+0x100], !P0 ;  /* 0x0440010002057fae */ /* 0x0001e2000c101d72 */
[----:B------:R-:W-:-:S13]  /*10080*/  ISETP.LT.OR P0, PT, R29, 0x1, !P3 ;  /* 0x000000011d00780c */ /* 0x000fda0005f01670 */
[----:B------:R0:W-:Y:S01]  /*10090*/  LDGSTS.E.BYPASS.LTC128B.128 [R5+0x6400], desc[UR50][R2.64+0x180], !P0 ;  /* 0x0640018002057fae */ /* 0x0001e2000c101d72 */
[----:B------:R-:W-:-:S13]  /*100a0*/  ISETP.LT.OR P0, PT, R29, 0x1, !P2 ;  /* 0x000000011d00780c */ /* 0x000fda0005701670 */
[----:B------:R0:W-:Y:S01]  /*100b0*/  LDGSTS.E.BYPASS.LTC128B.128 [R5+0x8400], desc[UR50][R2.64+0x200], !P0 ;  /* 0x0840020002057fae */ /* 0x0001e2000c101d72 */
[----:B------:R-:W-:-:S03]  /*100c0*/  LOP3.LUT P0, RZ, R30, 0x40, RZ, 0xc0, !PT ;  /* 0x000000401eff7812 */ /* 0x000fc6000780c0ff */
[----:B------:R0:W-:Y:S01]  /*100d0*/  LDGSTS.E.BYPASS.LTC128B.128 [R5+0xa400], desc[UR50][R2.64+0x280], !P6 ;  /* 0x0a40028002057fae */ /* 0x0001e2000f101d72 */
[----:B------:R-:W-:-:S13]  /*100e0*/  ISETP.LT.OR P6, PT, R29, 0x1, !P0 ;  /* 0x000000011d00780c */ /* 0x000fda00047c1670 */
[----:B------:R0:W-:Y:S01]  /*100f0*/  LDGSTS.E.BYPASS.LTC128B.128 [R5+0xc400], desc[UR50][R2.64+0x300], !P6 ;  /* 0x0c40030002057fae */ /* 0x0001e2000f101d72 */
[----:B------:R-:W-:-:S04]  /*10100*/  PRMT R7, R8, 0x8880, RZ ;  /* 0x0000888008077816 */ /* 0x000fc800000000ff */
[----:B------:R-:W-:-:S13]  /*10110*/  ISETP.GT.AND P6, PT, R7, -0x1, PT ;  /* 0xffffffff0700780c */ /* 0x000fda0003fc4270 */
[----:B------:R-:W-:Y:S02]  /*10120*/  @P6 LOP3.LUT R22, R22, 0x200, RZ, 0xfc, !PT ;  /* 0x0000020016166812 */ /* 0x000fe400078efcff */
[----:B------:R-:W-:-:S13]  /*10130*/  ISETP.LT.OR P6, PT, R29, 0x1, P6 ;  /* 0x000000011d00780c */ /* 0x000fda00037c1670 */
[----:B------:R0:W-:Y:S02]  /*10140*/  LDGSTS.E.BYPASS.LTC128B.128 [R5+0xe400], desc[UR50][R2.64+0x380], !P6 ;  /* 0x0e40038002057fae */ /* 0x0001e4000f101d72 */
[----:B0-----:R-:W-:Y:S05]  /*10150*/  WARPSYNC.COLLECTIVE R15, `(.L_x_3740) ;  /* 0x000000000f087348 */ /* 0x001fea0003c00000 */
[----:B------:R1:W2:Y:S02]  /*10160*/  SHFL.IDX P6, R14, R13, R12, R11 ;  /* 0x0000000c0d0e7389 */ /* 0x0002a400000c000b */
[----:B012---:R-:W-:Y:S01]  /*10170*/  ENDCOLLECTIVE ;  /* 0x000000000000791b */ /* 0x007fe20003800000 */
.L_x_3740:
[----:B------:R-:W-:Y:S02]  /*10180*/  IMAD.MOV.U32 R13, RZ, RZ, R4 ;  /* 0x000000ffff0d7224 */ /* 0x000fe400078e0004 */
[----:B------:R-:W-:-:S07]  /*10190*/  IMAD.MOV.U32 R3, RZ, RZ, R14 ;  /* 0x000000ffff037224 */ /* 0x000fce00078e000e */
[----:B------:R-:W-:Y:S05]  /*101a0*/  WARPSYNC.COLLECTIVE R15, `(.L_x_3741) ;  /* 0x000000000f087348 */ /* 0x000fea0003c00000 */
[----:B------:R0:W1:Y:S02]  /*101b0*/  SHFL.IDX P6, R14, R13, R12, R11 ;  /* 0x0000000c0d0e7389 */ /* 0x00006400000c000b */
[----:B01----:R-:W-:Y:S01]  /*101c0*/  ENDCOLLECTIVE ;  /* 0x000000000000791b */ /* 0x003fe20003800000 */
.L_x_3741:
[----:B------:R-:W-:Y:S02]  /*101d0*/  IMAD.MOV.U32 R13, RZ, RZ, R6 ;  /* 0x000000ffff0d7224 */ /* 0x000fe400078e0006 */
[----:B------:R-:W-:Y:S02]  /*101e0*/  IMAD.MOV.U32 R12, RZ, RZ, 0x2 ;  /* 0x00000002ff0c7424 */ /* 0x000fe400078e00ff */
[----:B------:R-:W-:-:S05]  /*101f0*/  IMAD.MOV.U32 R2, RZ, RZ, R14 ;  /* 0x000000ffff027224 */ /* 0x000fca00078e000e */
[----:B------:R-:W-:-:S04]  /*10200*/  IADD3 R2, P6, R2, R0, RZ ;  /* 0x0000000002027210 */ /* 0x000fc80007fde0ff */
[----:B------:R-:W-:Y:S02]  /*10210*/  IADD3.X R3, RZ, R3, RZ, P6, !PT ;  /* 0x00000003ff037210 */ /* 0x000fe400037fe4ff */
[----:B------:R-:W-:-:S04]  /*10220*/  LOP3.LUT P6, RZ, R22, 0x100, RZ, 0xc0, !PT ;  /* 0x0000010016ff7812 */ /* 0x000fc800078cc0ff */
[----:B------:R-:W-:-:S13]  /*10230*/  ISETP.LT.OR P6, PT, R29, 0x11, P6 ;  /* 0x000000111d00780c */ /* 0x000fda00037c1670 */
[----:B------:R-:W-:Y:S01]  /*10240*/  @!PT LDS RZ, [RZ] ;  /* 0x00000000fffff984 */ /* 0x000fe20000000800 */
[----:B------:R-:W-:Y:S01]  /*10250*/  @!PT LDS RZ, [RZ] ;  /* 0x00000000fffff984 */ /* 0x000fe20000000800 */
[----:B------:R-:W-:Y:S01]  /*10260*/  @!PT LDS RZ, [RZ] ;  /* 0x00000000fffff984 */ /* 0x000fe20000000800 */
[----:B------:R0:W-:Y:S01]  /*10270*/  LDGSTS.E.BYPASS.LTC128B.128 [R5+0xc00], desc[UR50][R2.64], !P6 ;  /* 0x00c0000002057fae */ /* 0x0001e2000f101d72 */
[----:B------:R-:W-:-:S13]  /*10280*/  ISETP.LT.OR P6, PT, R29, 0x11, !P5 ;  /* 0x000000111d00780c */ /* 0x000fda0006fc1670 */
        /* <DEDUP_REMOVED lines=11> */
[----:B------:R-:W-:-:S04]  /*10340*/  LOP3.LUT P6, RZ, R22, 0x200, RZ, 0xc0, !PT ;  /* 0x0000020016ff7812 */ /* 0x000fc800078cc0ff */
[----:B------:R-:W-:-:S13]  /*10350*/  ISETP.LT.OR P6, PT, R29, 0x11, P6 ;  /* 0x000000111d00780c */ /* 0x000fda00037c1670 */
[----:B------:R0:W-:Y:S02]  /*10360*/  LDGSTS.E.BYPASS.LTC128B.128 [R5+0xec00], desc[UR50][R2.64+0x380], !P6 ;  /* 0x0ec0038002057fae */ /* 0x0001e4000f101d72 */
[----:B0-----:R-:W-:Y:S05]  /*10370*/  WARPSYNC.COLLECTIVE R15, `(.L_x_3742) ;  /* 0x000000000f087348 */ /* 0x001fea0003c00000 */
[----:B------:R1:W2:Y:S02]  /*10380*/  SHFL.IDX P6, R14, R13, R12, R11 ;  /* 0x0000000c0d0e7389 */ /* 0x0002a400000c000b */
[----:B012---:R-:W-:Y:S01]  /*10390*/  ENDCOLLECTIVE ;  /* 0x000000000000791b */ /* 0x007fe20003800000 */
.L_x_3742:
[----:B------:R-:W-:Y:S02]  /*103a0*/  IMAD.MOV.U32 R13, RZ, RZ, R4 ;  /* 0x000000ffff0d7224 */ /* 0x000fe400078e0004 */
[----:B------:R-:W-:-:S07]  /*103b0*/  IMAD.MOV.U32 R7, RZ, RZ, R14 ;  /* 0x000000ffff077224 */ /* 0x000fce00078e000e */
[----:B------:R-:W-:Y:S05]  /*103c0*/  WARPSYNC.COLLECTIVE R15, `(.L_x_3743) ;  /* 0x000000000f087348 */ /* 0x000fea0003c00000 */
[----:B------:R0:W1:Y:S02]  /*103d0*/  SHFL.IDX P6, R14, R13, R12, R11 ;  /* 0x0000000c0d0e7389 */ /* 0x00006400000c000b */
[----:B01----:R-:W-:Y:S01]  /*103e0*/  ENDCOLLECTIVE ;  /* 0x000000000000791b */ /* 0x003fe20003800000 */
.L_x_3743:
[----:B------:R-:W-:Y:S02]  /*103f0*/  IMAD.MOV.U32 R13, RZ, RZ, R6 ;  /* 0x000000ffff0d7224 */ /* 0x000fe400078e0006 */
[----:B------:R-:W-:Y:S02]  /*10400*/  IMAD.MOV.U32 R12, RZ, RZ, 0x3 ;  /* 0x00000003ff0c7424 */ /* 0x000fe400078e00ff */
[----:B------:R-:W-:-:S05]  /*10410*/  IMAD.MOV.U32 R2, RZ, RZ, R14 ;  /* 0x000000ffff027224 */ /* 0x000fca00078e000e */
[----:B------:R-:W-:-:S05]  /*10420*/  IADD3 R2, P6, R2, R0, RZ ;  /* 0x0000000002027210 */ /* 0x000fca0007fde0ff */
[----:B------:R-:W-:Y:S01]  /*10430*/  IMAD.X R3, RZ, RZ, R7, P6 ;  /* 0x000000ffff037224 */ /* 0x000fe200030e0607 */
        /* <DEDUP_REMOVED lines=24> */
.L_x_3744:
[----:B------:R-:W-:Y:S01]  /*105c0*/  IMAD.MOV.U32 R13, RZ, RZ, R4 ;  /* 0x000000ffff0d7224 */ /* 0x000fe200078e0004 */
[----:B------:R-:W-:-:S07]  /*105d0*/  MOV R6, R14 ;  /* 0x0000000e00067202 */ /* 0x000fce0000000f00 */
[----:B------:R-:W-:Y:S05]  /*105e0*/  WARPSYNC.COLLECTIVE R15, `(.L_x_3745) ;  /* 0x000000000f087348 */ /* 0x000fea0003c00000 */
[----:B------:R0:W1:Y:S02]  /*105f0*/  SHFL.IDX P6, R14, R13, R12, R11 ;  /* 0x0000000c0d0e7389 */ /* 0x00006400000c000b */
[----:B01----:R-:W-:Y:S01]  /*10600*/  ENDCOLLECTIVE ;  /* 0x000000000000791b */ /* 0x003fe20003800000 */
.L_x_3745:
[----:B------:R-:W-:Y:S01]  /*10610*/  IMAD.MOV.U32 R2, RZ, RZ, R14 ;  /* 0x000000ffff027224 */ /* 0x000fe200078e000e */
[----:B------:R-:W-:Y:S06]  /*10620*/  BRA `(.L_x_3746) ;  /* 0xffffffc400dc7947 */ /* 0x000fec000383ffff */
.L_x_3670:
[----:B0-----:R0:W1:Y:S02]  /*10630*/  SYNCS.PHASECHK.TRANS64.TRYWAIT P0, [R6+URZ+0x28c40], R17 ;  /* 0x028c4011060075a7 */ /* 0x001064000800017f */
[----:B-1----:R-:W-:Y:S05]  /*10640*/  @!P0 NANOSLEEP.SYNCS 0x989680 ;  /* 0x009896800000895d */ /* 0x002fea0003900000 */
[----:B------:R-:W1:Y:S02]  /*10650*/  @!P0 SYNCS.PHASECHK.TRANS64 P0, [R6+URZ+0x28c40], R17 ;  /* 0x028c4011060085a7 */ /* 0x000e64000800007f */
[----:B-1----:R-:W-:Y:S05]  /*10660*/  @!P0 BRA `(.L_x_3670) ;  /* 0xfffffffc00f08947 */ /* 0x002fea000383ffff */
[----:B------:R-:W-:Y:S05]  /*10670*/  BRA `(.L_x_3747) ;  /* 0xffffffcc00687947 */ /* 0x000fea000383ffff */
.L_x_3671:
        /* <DEDUP_REMOVED lines=8> */
.L_x_3749:
[----:B------:R-:W-:Y:S05]  /*10700*/  BSYNC B1 ;  /* 0x0000000000017941 */ /* 0x000fea0003800000 */
.L_x_3748:
[----:B------:R-:W-:Y:S01]  /*10710*/  IMAD.MOV.U32 R13, RZ, RZ, R20 ;  /* 0x000000ffff0d7224 */ /* 0x000fe200078e0014 */
[----:B------:R-:W-:Y:S01]  /*10720*/  MOV R12, RZ ;  /* 0x000000ff000c7202 */ /* 0x000fe20000000f00 */
[----:B------:R-:W-:Y:S02]  /*10730*/  IMAD.MOV.U32 R11, RZ, RZ, 0x181f ;  /* 0x0000181fff0b7424 */ /* 0x000fe400078e00ff */
[----:B------:R-:W-:Y:S02]  /*10740*/  IMAD.MOV.U32 R15, RZ, RZ, -0x1 ;  /* 0xffffffffff0f7424 */ /* 0x000fe400078e00ff */
[----:B------:R-:W-:Y:S02]  /*10750*/  IMAD.MOV.U32 R3, RZ, RZ, R14 ;  /* 0x000000ffff037224 */ /* 0x000fe400078e000e */
[----:B------:R-:W-:-:S07]  /*10760*/  IMAD R21, R8, 0x2, R23 ;  /* 0x0000000208157824 */ /* 0x000fce00078e0217 */
[----:B------:R-:W-:Y:S05]  /*10770*/  WARPSYNC.COLLECTIVE R15, `(.L_x_3750) ;  /* 0x000000000f087348 */ /* 0x000fea0003c00000 */
[----:B------:R0:W1:Y:S02]  /*10780*/  SHFL.IDX P6, R14, R13, R12, R11 ;  /* 0x0000000c0d0e7389 */ /* 0x00006400000c000b */
[----:B01----:R-:W-:Y:S01]  /*10790*/  ENDCOLLECTIVE ;  /* 0x000000000000791b */ /* 0x003fe20003800000 */
.L_x_3750:
[----:B------:R-:W-:Y:S02]  /*107a0*/  IMAD.MOV.U32 R13, RZ, RZ, R27 ;  /* 0x000000ffff0d7224 */ /* 0x000fe400078e001b */
[----:B------:R-:W-:Y:S02]  /*107b0*/  IMAD.MOV.U32 R12, RZ, RZ, 0x1 ;  /* 0x00000001ff0c7424 */ /* 0x000fe400078e00ff */
[----:B------:R-:W-:-:S07]  /*107c0*/  IMAD.MOV.U32 R2, RZ, RZ, R14 ;  /* 0x000000ffff027224 */ /* 0x000fce00078e000e */
[----:B------:R-:W-:Y:S05]  /*107d0*/  WARPSYNC.COLLECTIVE R15, `(.L_x_3751) ;  /* 0x000000000f087348 */ /* 0x000fea0003c00000 */
[----:B------:R0:W1:Y:S02]  /*107e0*/  SHFL.IDX P6, R14, R13, R12, R11 ;  /* 0x0000000c0d0e7389 */ /* 0x00006400000c000b */
[----:B01----:R-:W-:Y:S01]  /*107f0*/  ENDCOLLECTIVE ;  /* 0x000000000000791b */ /* 0x003fe20003800000 */
.L_x_3751:
[----:B------:R-:W-:-:S05]  /*10800*/  IADD3 R2, P0, R2, R0, RZ ;  /* 0x0000000002027210 */ /* 0x000fca0007f1e0ff */
[----:B------:R-:W-:-:S05]  /*10810*/  IMAD.X R3, RZ, RZ, R3, P0 ;  /* 0x000000ffff037224 */ /* 0x000fca00000e0603 */
[----:B------:R-:W-:Y:S01]  /*10820*/  @!PT LDS RZ, [RZ] ;  /* 0x00000000fffff984 */ /* 0x000fe20000000800 */
[----:B------:R-:W-:Y:S01]  /*10830*/  @!PT LDS RZ, [RZ] ;  /* 0x00000000fffff984 */ /* 0x000fe20000000800 */
[----:B------:R-:W-:Y:S01]  /*10840*/  @!PT LDS RZ, [RZ] ;  /* 0x00000000fffff984 */ /* 0x000fe20000000800 */
[----:B------:R0:W-:Y:S01]  /*10850*/  LDGSTS.E.BYPASS.LTC128B.128 [R21+0x22400], desc[UR50][R2.64], !P1 ;  /* 0x2240000002157fae */ /* 0x0001e2000c901d72 */
[----:B------:R-:W-:Y:S01]  /*10860*/  MOV R13, R20 ;  /* 0x00000014000d7202 */ /* 0x000fe20000000f00 */
[----:B0-----:R-:W-:-:S07]  /*10870*/  IMAD.MOV.U32 R3, RZ, RZ, R14 ;  /* 0x000000ffff037224 */ /* 0x001fce00078e000e */
[----:B------:R-:W-:Y:S05]  /*10880*/  WARPSYNC.COLLECTIVE R15, `(.L_x_3752) ;  /* 0x000000000f087348 */ /* 0x000fea0003c00000 */
[----:B------:R0:W1:Y:S02]  /*10890*/  SHFL.IDX P6, R14, R13, R12, R11 ;  /* 0x0000000c0d0e7389 */ /* 0x00006400000c000b */
[----:B01----:R-:W-:Y:S01]  /*108a0*/  ENDCOLLECTIVE ;  /* 0x000000000000791b */ /* 0x003fe20003800000 */
.L_x_3752:
[----:B------:R-:W-:Y:S02]  /*108b0*/  IMAD.MOV.U32 R13, RZ, RZ, R27 ;  /* 0x000000ffff0d7224 */ /* 0x000fe400078e001b */
[----:B------:R-:W-:Y:S02]  /*108c0*/  IMAD.MOV.U32 R12, RZ, RZ, 0x2 ;  /* 0x00000002ff0c7424 */ /* 0x000fe400078e00ff */
[----:B------:R-:W-:-:S07]  /*108d0*/  IMAD.MOV.U32 R2, RZ, RZ, R14 ;  /* 0x000000ffff027224 */ /* 0x000fce00078e000e */
[----:B------:R-:W-:Y:S05]  /*108e0*/  WARPSYNC.COLLECTIVE R15, `(.L_x_3753) ;  /* 0x000000000f087348 */ /* 0x000fea0003c00000 */
[----:B------:R0:W1:Y:S02]  /*108f0*/  SHFL.IDX P6, R14, R13, R12, R11 ;  /* 0x0000000c0d0e7389 */ /* 0x00006400000c000b */
[----:B01----:R-:W-:Y:S01]  /*10900*/  ENDCOLLECTIVE ;  /* 0x000000000000791b */ /* 0x003fe20003800000 */
.L_x_3753:
        /* <DEDUP_REMOVED lines=11> */
.L_x_3754:
[----:B------:R-:W-:Y:S01]  /*109c0*/  MOV R13, R27 ;  /* 0x0000001b000d7202 */ /* 0x000fe20000000f00 */
[----:B------:R-:W-:Y:S02]  /*109d0*/  IMAD.MOV.U32 R12, RZ, RZ, 0x3 ;  /* 0x00000003ff0c7424 */ /* 0x000fe400078e00ff */
[----:B------:R-:W-:-:S07]  /*109e0*/  IMAD.MOV.U32 R2, RZ, RZ, R14 ;  /* 0x000000ffff027224 */ /* 0x000fce00078e000e */
[----:B------:R-:W-:Y:S05]  /*109f0*/  WARPSYNC.COLLECTIVE R15, `(.L_x_3755) ;  /* 0x000000000f087348 */ /* 0x000fea0003c00000 */
[----:B------:R0:W1:Y:S02]  /*10a00*/  SHFL.IDX P6, R14, R13, R12, R11 ;  /* 0x0000000c0d0e7389 */ /* 0x00006400000c000b */
[----:B01----:R-:W-:Y:S01]  /*10a10*/  ENDCOLLECTIVE ;  /* 0x000000000000791b */ /* 0x003fe20003800000 */
.L_x_3755:
        /* <DEDUP_REMOVED lines=11> */
.L_x_3756:
[----:B------:R-:W-:Y:S01]  /*10ad0*/  IMAD.MOV.U32 R2, RZ, RZ, R14 ;  /* 0x000000ffff027224 */ /* 0x000fe200078e000e */
[----:B------:R-:W-:Y:S06]  /*10ae0*/  BRA `(.L_x_3757) ;  /* 0xffffffc800f87947 */ /* 0x000fec000383ffff */
.L_x_3676:
[----:B---3--:R3:W4:Y:S02]  /*10af0*/  SYNCS.PHASECHK.TRANS64.TRYWAIT P0, [R6+URZ+0x28c60], R17 ;  /* 0x028c6011060075a7 */ /* 0x008724000800017f */
[----:B----4-:R-:W-:Y:S05]  /*10b00*/  @!P0 NANOSLEEP.SYNCS 0x989680 ;  /* 0x009896800000895d */ /* 0x010fea0003900000 */
[----:B------:R-:W4:Y:S02]  /*10b10*/  @!P0 SYNCS.PHASECHK.TRANS64 P0, [R6+URZ+0x28c60], R17 ;  /* 0x028c6011060085a7 */ /* 0x000f24000800007f */
[----:B----4-:R-:W-:Y:S05]  /*10b20*/  @!P0 BRA `(.L_x_3676) ;  /* 0xfffffffc00f08947 */ /* 0x010fea000383ffff */
[----:B------:R-:W-:Y:S05]  /*10b30*/  BRA `(.L_x_3758) ;  /* 0xffffffcc00487947 */ /* 0x000fea000383ffff */
.L_x_3677:
[----:B------:R-:W-:Y:S01]  /*10b40*/  BSSY B1, `(.L_x_3759) ;  /* 0x0000008000017945 */ /* 0x000fe20003800000 */
[----:B------:R-:W-:Y:S02]  /*10b50*/  IMAD.MOV.U32 R13, RZ, RZ, R10 ;  /* 0x000000ffff0d7224 */ /* 0x000fe400078e000a */
[----:B------:R-:W-:Y:S02]  /*10b60*/  IMAD.MOV.U32 R12, RZ, RZ, RZ ;  /* 0x000000ffff0c7224 */ /* 0x000fe400078e00ff */
[----:B------:R-:W-:Y:S02]  /*10b70*/  IMAD.MOV.U32 R11, RZ, RZ, 0x181f ;  /* 0x0000181fff0b7424 */ /* 0x000fe400078e00ff */
[----:B------:R-:W-:-:S07]  /*10b80*/  IMAD.MOV.U32 R15, RZ, RZ, -0x1 ;  /* 0xffffffffff0f7424 */ /* 0x000fce00078e00ff */
[----:B-12---:R-:W-:Y:S05]  /*10b90*/  WARPSYNC.COLLECTIVE R15, `(.L_x_3760) ;  /* 0x000000000f087348 */ /* 0x006fea0003c00000 */
[----:B------:R0:W3:Y:S02]  /*10ba0*/  SHFL.IDX P6, R14, R13, R12, R11 ;  /* 0x0000000c0d0e7389 */ /* 0x0000e400000c000b */
[----:B0123--:R-:W-:Y:S01]  /*10bb0*/  ENDCOLLECTIVE ;  /* 0x000000000000791b */ /* 0x00ffe20003800000 */
.L_x_3760:
[----:B------:R-:W-:Y:S05]  /*10bc0*/  BSYNC B1 ;  /* 0x0000000000017941 */ /* 0x000fea0003800000 */
.L_x_3759:
[----:B------:R-:W-:Y:S01]  /*10bd0*/  IMAD.MOV.U32 R13, RZ, RZ, R9 ;  /* 0x000000ffff0d7224 */ /* 0x000fe200078e0009 */
[----:B------:R-:W-:Y:S01]  /*10be0*/  MOV R3, R14 ;  /* 0x0000000e00037202 */ /* 0x000fe20000000f00 */
[----:B------:R-:W-:Y:S01]  /*10bf0*/  IMAD.MOV.U32 R12, RZ, RZ, RZ ;  /* 0x000000ffff0c7224 */ /* 0x000fe200078e00ff */
[C---:B------:R-:W-:Y:S01]  /*10c00*/  LOP3.LUT P2, RZ, R22.reuse, 0x40, RZ, 0xc0, !PT ;  /* 0x0000004016ff7812 */ /* 0x040fe2000784c0ff */
[----:B------:R-:W-:Y:S01]  /*10c10*/  IMAD.MOV.U32 R11, RZ, RZ, 0x181f ;  /* 0x0000181fff0b7424 */ /* 0x000fe200078e00ff */
[C---:B------:R-:W-:Y:S01]  /*10c20*/  LOP3.LUT P1, RZ, R22.reuse, 0x20, RZ, 0xc0, !PT ;  /* 0x0000002016ff7812 */ /* 0x040fe2000782c0ff */
[----:B------:R-:W-:Y:S01]  /*10c30*/  IMAD.MOV.U32 R15, RZ, RZ, -0x1 ;  /* 0xffffffffff0f7424 */ /* 0x000fe200078e00ff */
[----:B------:R-:W-:Y:S01]  /*10c40*/  LOP3.LUT R22, R22, 0xffffbfff, RZ, 0xc0, !PT ;  /* 0xffffbfff16167812 */ /* 0x000fe200078ec0ff */
[----:B------:R-:W-:-:S10]  /*10c50*/  IMAD R17, R17, 0x2, R23 ;  /* 0x0000000211117824 */ /* 0x000fd400078e0217 */
[----:B------:R-:W-:Y:S05]  /*10c60*/  WARPSYNC.COLLECTIVE R15, `(.L_x_3761) ;  /* 0x000000000f087348 */ /* 0x000fea0003c00000 */
[----:B------:R0:W1:Y:S02]  /*10c70*/  SHFL.IDX P6, R14, R13, R12, R11 ;  /* 0x0000000c0d0e7389 */ /* 0x00006400000c000b */
[----:B01----:R-:W-:Y:S01]  /*10c80*/  ENDCOLLECTIVE ;  /* 0x000000000000791b */ /* 0x003fe20003800000 */
.L_x_3761:
[----:B------:R-:W-:-:S04]  /*10c90*/  @P3 LOP3.LUT R22, R22, 0x4000, RZ, 0xfc, !PT ;  /* 0x0000400016163812 */ /* 0x000fc800078efcff */
[C---:B------:R-:W-:Y:S01]  /*10ca0*/  LOP3.LUT P3, RZ, R22.reuse, 0x10, RZ, 0xc0, !PT ;  /* 0x0000001016ff7812 */ /* 0x040fe2000786c0ff */
[----:B------:R-:W-:Y:S01]  /*10cb0*/  IMAD.MOV.U32 R13, RZ, RZ, R10 ;  /* 0x000000ffff0d7224 */ /* 0x000fe200078e000a */
[----:B------:R-:W-:Y:S01]  /*10cc0*/  MOV R12, 0x1 ;  /* 0x00000001000c7802 */ /* 0x000fe20000000f00 */
[----:B------:R-:W-:Y:S01]  /*10cd0*/  IMAD.MOV.U32 R2, RZ, RZ, R14 ;  /* 0x000000ffff027224 */ /* 0x000fe200078e000e */
[C---:B------:R-:W-:Y:S02]  /*10ce0*/  LOP3.LUT P6, RZ, R22.reuse, 0x80, RZ, 0xc0, !PT ;  /* 0x0000008016ff7812 */ /* 0x040fe400078cc0ff */
[----:B------:R-:W-:Y:S02]  /*10cf0*/  LOP3.LUT R22, R22, 0xfffeffff, RZ, 0xc0, !PT ;  /* 0xfffeffff16167812 */ /* 0x000fe400078ec0ff */
[----:B------:R-:W-:-:S05]  /*10d00*/  IADD3 R2, P0, R2, R0, RZ ;  /* 0x0000000002027210 */ /* 0x000fca0007f1e0ff */
[----:B------:R-:W-:Y:S01]  /*10d10*/  @P3 LOP3.LUT R22, R22, 0x10000, RZ, 0xfc, !PT ;  /* 0x0001000016163812 */ /* 0x000fe200078efcff */
[----:B------:R-:W-:Y:S01]  /*10d20*/  IMAD.X R3, RZ, RZ, R3, P0 ;  /* 0x000000ffff037224 */ /* 0x000fe200000e0603 */
[----:B------:R-:W-:-:S04]  /*10d30*/  ISETP.NE.U32.AND P0, PT, R30, RZ, PT ;  /* 0x000000ff1e00720c */ /* 0x000fc80003f05070 */
[----:B------:R-:W-:Y:S01]  /*10d40*/  @!PT LDS RZ, [RZ] ;  /* 0x00000000fffff984 */ /* 0x000fe20000000800 */
[----:B------:R-:W-:Y:S01]  /*10d50*/  @!PT LDS RZ, [RZ] ;  /* 0x00000000fffff984 */ /* 0x000fe20000000800 */
[----:B------:R-:W-:Y:S01]  /*10d60*/  @!PT LDS RZ, [RZ] ;  /* 0x00000000fffff984 */ /* 0x000fe20000000800 */
[----:B------:R0:W-:Y:S09]  /*10d70*/  LDGSTS.E.BYPASS.LTC128B.128 [R17+0x400], desc[UR50][R2.64], !P6 ;  /* 0x0040000002117fae */ /* 0x0001f2000f101d72 */
[----:B0-----:R-:W-:Y:S05]  /*10d80*/  WARPSYNC.COLLECTIVE R15, `(.L_x_3762) ;  /* 0x000000000f087348 */ /* 0x001fea0003c00000 */
[----:B------:R1:W2:Y:S02]  /*10d90*/  SHFL.IDX P6, R14, R13, R12, R11 ;  /* 0x0000000c0d0e7389 */ /* 0x0002a400000c000b */
[----:B012---:R-:W-:Y:S01]  /*10da0*/  ENDCOLLECTIVE ;  /* 0x000000000000791b */ /* 0x007fe20003800000 */
.L_x_3762:
[----:B------:R-:W-:Y:S01]  /*10db0*/  @!PT LDS RZ, [RZ] ;  /* 0x00000000fffff984 */ /* 0x000fe20000000800 */
[----:B------:R-:W-:Y:S01]  /*10dc0*/  @!PT LDS RZ, [RZ] ;  /* 0x00000000fffff984 */ /* 0x000fe20000000800 */
[----:B------:R-:W-:Y:S01]  /*10dd0*/  @!PT LDS RZ, [RZ] ;  /* 0x00000000fffff984 */ /* 0x000fe20000000800 */
[----:B------:R0:W-:Y:S04]  /*10de0*/  LDGSTS.E.BYPASS.LTC128B.128 [R17+0x2400], desc[UR50][R2.64+0x80], !P2 ;  /* 0x0240008002117fae */ /* 0x0001e8000d101d72 */
[----:B------:R0:W-:Y:S01]  /*10df0*/  LDGSTS.E.BYPASS.LTC128B.128 [R17+0x4400], desc[UR50][R2.64+0x100], !P1 ;  /* 0x0440010002117fae */ /* 0x0001e2000c901d72 */
[----:B------:R-:W-:-:S03]  /*10e00*/  ISETP.NE.U32.AND P1, PT, R29, RZ, PT ;  /* 0x000000ff1d00720c */ /* 0x000fc60003f25070 */
[----:B------:R0:W-:Y:S01]  /*10e10*/  LDGSTS.E.BYPASS.LTC128B.128 [R17+0x6400], desc[UR50][R2.64+0x180], !P3 ;  /* 0x0640018002117fae */ /* 0x0001e2000d901d72 */
[----:B------:R-:W-:Y:S01]  /*10e20*/  LOP3.LUT P3, RZ, R22, 0x80, RZ, 0xc0, !PT ;  /* 0x0000008016ff7812 */ /* 0x000fe2000786c0ff */
[----:B------:R-:W-:Y:S02]  /*10e30*/  IMAD.MOV.U32 R13, RZ, RZ, R9 ;  /* 0x000000ffff0d7224 */ /* 0x000fe400078e0009 */
[----:B------:R0:W-:Y:S04]  /*10e40*/  LDGSTS.E.BYPASS.LTC128B.128 [R17+0x8400], desc[UR50][R2.64+0x200], !P5 ;  /* 0x0840020002117fae */ /* 0x0001e8000e901d72 */
[----:B------:R0:W-:Y:S01]  /*10e50*/  LDGSTS.E.BYPASS.LTC128B.128 [R17+0xa400], desc[UR50][R2.64+0x280], !P4 ;  /* 0x0a40028002117fae */ /* 0x0001e2000e101d72 */
[----:B------:R-:W-:-:S03]  /*10e60*/  IMAD.MOV.U32 R5, RZ, RZ, R14 ;  /* 0x000000ffff057224 */ /* 0x000fc600078e000e */
[----:B------:R0:W-:Y:S04]  /*10e70*/  LDGSTS.E.BYPASS.LTC128B.128 [R17+0xc400], desc[UR50][R2.64+0x300], P0 ;  /* 0x0c40030002117fae */ /* 0x0001e80008101d72 */
[----:B0-----:R-:W-:Y:S05]  /*10e80*/  WARPSYNC.COLLECTIVE R15, `(.L_x_3763) ;  /* 0x000000000f087348 */ /* 0x001fea0003c00000 */
[----:B------:R1:W2:Y:S02]  /*10e90*/  SHFL.IDX P6, R14, R13, R12, R11 ;  /* 0x0000000c0d0e7389 */ /* 0x0002a400000c000b */
[----:B012---:R-:W-:Y:S01]  /*10ea0*/  ENDCOLLECTIVE ;  /* 0x000000000000791b */ /* 0x007fe20003800000 */
.L_x_3763:
[----:B------:R-:W-:Y:S01]  /*10eb0*/  @!PT LDS RZ, [RZ] ;  /* 0x00000000fffff984 */ /* 0x000fe20000000800 */
[----:B------:R-:W-:Y:S01]  /*10ec0*/  @!PT LDS RZ, [RZ] ;  /* 0x00000000fffff984 */ /* 0x000fe20000000800 */
[----:B------:R-:W-:Y:S01]  /*10ed0*/  @!PT LDS RZ, [RZ] ;  /* 0x00000000fffff984 */ /* 0x000fe20000000800 */
[----:B------:R0:W-:Y:S01]  /*10ee0*/  LDGSTS.E.BYPASS.LTC128B.128 [R17+0xe400], desc[UR50][R2.64+0x380], P1 ;  /* 0x0e40038002117fae */ /* 0x0001e20008901d72 */
[----:B------:R-:W-:Y:S02]  /*10ef0*/  IMAD.MOV.U32 R13, RZ, RZ, R10 ;  /* 0x000000ffff0d7224 */ /* 0x000fe400078e000a */
[----:B------:R-:W-:Y:S01]  /*10f00*/  IMAD.MOV.U32 R12, RZ, RZ, 0x2 ;  /* 0x00000002ff0c7424 */ /* 0x000fe200078e00ff */
[----:B0-----:R-:W-:Y:S02]  /*10f10*/  IADD3 R2, P2, R14, R0, RZ ;  /* 0x000000000e027210 */ /* 0x001fe40007f5e0ff */
[----:B------:R-:W-:-:S03]  /*10f20*/  LOP3.LUT P6, RZ, R22, 0x20, RZ, 0xc0, !PT ;  /* 0x0000002016ff7812 */ /* 0x000fc600078cc0ff */
[----:B------:R-:W-:Y:S01]  /*10f30*/  IMAD.X R3, RZ, RZ, R5, P2 ;  /* 0x000000ffff037224 */ /* 0x000fe200010e0605 */
[----:B------:R-:W-:-:S04]  /*10f40*/  LOP3.LUT P2, RZ, R22, 0x40, RZ, 0xc0, !PT ;  /* 0x0000004016ff7812 */ /* 0x000fc8000784c0ff */
[----:B------:R0:W-:Y:S01]  /*10f50*/  LDGSTS.E.BYPASS.LTC128B.128 [R17+0xc00], desc[UR50][R2.64], !P3 ;  /* 0x00c0000002117fae */ /* 0x0001e2000d901d72 */
[C---:B------:R-:W-:Y:S02]  /*10f60*/  LOP3.LUT P3, RZ, R22.reuse, 0x10000, RZ, 0xc0, !PT ;  /* 0x0001000016ff7812 */ /* 0x040fe4000786c0ff */
[----:B------:R-:W-:-:S06]  /*10f70*/  LOP3.LUT R22, R22, 0xffff7fff, RZ, 0xc0, !PT ;  /* 0xffff7fff16167812 */ /* 0x000fcc00078ec0ff */
[----:B------:R0:W-:Y:S04]  /*10f80*/  LDGSTS.E.BYPASS.LTC128B.128 [R17+0x2c00], desc[UR50][R2.64+0x80], !P2 ;  /* 0x02c0008002117fae */ /* 0x0001e8000d101d72 */
[----:B------:R0:W-:Y:S01]  /*10f90*/  LDGSTS.E.BYPASS.LTC128B.128 [R17+0x4c00], desc[UR50][R2.64+0x100], !P6 ;  /* 0x04c0010002117fae */ /* 0x0001e2000f101d72 */
[----:B------:R-:W-:-:S07]  /*10fa0*/  @P3 LOP3.LUT R22, R22, 0x8000, RZ, 0xfc, !PT ;  /* 0x0000800016163812 */ /* 0x000fce00078efcff */
[----:B0-----:R-:W-:Y:S05]  /*10fb0*/  WARPSYNC.COLLECTIVE R15, `(.L_x_3764) ;  /* 0x000000000f087348 */ /* 0x001fea0003c00000 */
[----:B------:R1:W2:Y:S02]  /*10fc0*/  SHFL.IDX P6, R14, R13, R12, R11 ;  /* 0x0000000c0d0e7389 */ /* 0x0002a400000c000b */
[----:B012---:R-:W-:Y:S01]  /*10fd0*/  ENDCOLLECTIVE ;  /* 0x000000000000791b */ /* 0x007fe20003800000 */
.L_x_3764:
[----:B------:R-:W-:Y:S01]  /*10fe0*/  @!PT LDS RZ, [RZ] ;  /* 0x00000000fffff984 */ /* 0x000fe20000000800 */
[----:B------:R-:W-:Y:S01]  /*10ff0*/  @!PT LDS RZ, [RZ] ;  /* 0x00000000fffff984 */ /* 0x000fe20000000800 */
[----:B------:R-:W-:Y:S01]  /*11000*/  @!PT LDS RZ, [RZ] ;  /* 0x00000000fffff984 */ /* 0x000fe20000000800 */
[----:B------:R0:W-:Y:S01]  /*11010*/  LDGSTS.E.BYPASS.LTC128B.128 [R17+0x6c00], desc[UR50][R2.64+0x180], !P3 ;  /* 0x06c0018002117fae */ /* 0x0001e2000d901d72 */
[----:B------:R-:W-:-:S03]  /*11020*/  LOP3.LUT P3, RZ, R22, 0x80, RZ, 0xc0, !PT ;  /* 0x0000008016ff7812 */ /* 0x000fc6000786c0ff */
        /* <DEDUP_REMOVED lines=9> */
.L_x_3765:
[----:B------:R-:W-:Y:S01]  /*110c0*/  MOV R13, R10 ;  /* 0x0000000a000d7202 */ /* 0x000fe20000000f00 */
        /* <DEDUP_REMOVED lines=9> */
[----:B------:R-:W-:-:S08]  /*11160*/  LOP3.LUT P3, RZ, R22, 0x8000, RZ, 0xc0, !PT ;  /* 0x0000800016ff7812 */ /* 0x000fd0000786c0ff */
[----:B------:R0:W-:Y:S04]  /*11170*/  LDGSTS.E.BYPASS.LTC128B.128 [R17+0x3400], desc[UR50][R2.64+0x80], !P2 ;  /* 0x0340008002117fae */ /* 0x0001e8000d101d72 */
[----:B------:R0:W-:Y:S02]  /*11180*/  LDGSTS.E.BYPASS.LTC128B.128 [R17+0x5400], desc[UR50][R2.64+0x100], !P6 ;  /* 0x0540010002117fae */ /* 0x0001e4000f101d72 */
[----:B0-----:R-:W-:Y:S05]  /*11190*/  WARPSYNC.COLLECTIVE R15, `(.L_x_3766) ;  /* 0x000000000f087348 */ /* 0x001fea0003c00000 */
[----:B------:R1:W2:Y:S02]  /*111a0*/  SHFL.IDX P6, R14, R13, R12, R11 ;  /* 0x0000000c0d0e7389 */ /* 0x0002a400000c000b */
[----:B012---:R-:W-:Y:S01]  /*111b0*/  ENDCOLLECTIVE ;  /* 0x000000000000791b */ /* 0x007fe20003800000 */
.L_x_3766:
        /* <DEDUP_REMOVED lines=14> */
.L_x_3767:
[----:B------:R-:W-:Y:S05]  /*112a0*/  BRA `(.L_x_3768) ;  /* 0xffffffc800b47947 */ /* 0x000fea000383ffff */
.L_x_3685:
[----:B------:R-:W-:Y:S01]  /*112b0*/  BSSY B0, `(.L_x_3769) ;  /* 0x0000008000007945 */ /* 0x000fe20003800000 */
[----:B------:R-:W-:Y:S02]  /*112c0*/  IMAD.MOV.U32 R13, RZ, RZ, R16 ;  /* 0x000000ffff0d7224 */ /* 0x000fe400078e0010 */
[----:B------:R-:W-:Y:S02]  /*112d0*/  IMAD.MOV.U32 R12, RZ, RZ, RZ ;  /* 0x000000ffff0c7224 */ /* 0x000fe400078e00ff */
[----:B------:R-:W-:Y:S02]  /*112e0*/  IMAD.MOV.U32 R11, RZ, RZ, 0x1f ;  /* 0x0000001fff0b7424 */ /* 0x000fe400078e00ff */
[----:B------:R-:W-:-:S07]  /*112f0*/  IMAD.MOV.U32 R15, RZ, RZ, -0x1 ;  /* 0xffffffffff0f7424 */ /* 0x000fce00078e00ff */
[----:B0123--:R-:W-:Y:S05]  /*11300*/  WARPSYNC.COLLECTIVE R15, `(.L_x_3770) ;  /* 0x000000000f087348 */ /* 0x00ffea0003c00000 */
[----:B------:R4:W0:Y:S02]  /*11310*/  SHFL.IDX P6, R14, R13, R12, R11 ;  /* 0x0000000c0d0e7389 */ /* 0x00082400000c000b */
[----:B01234-:R-:W-:Y:S01]  /*11320*/  ENDCOLLECTIVE ;  /* 0x000000000000791b */ /* 0x01ffe20003800000 */
.L_x_3770:
[----:B------:R-:W-:Y:S05]  /*11330*/  BSYNC B0 ;  /* 0x0000000000007941 */ /* 0x000fea0003800000 */
.L_x_3769:
[----:B------:R-:W-:Y:S01]  /*11340*/  MOV R13, R16 ;  /* 0x00000010000d7202 */ /* 0x000fe20000000f00 */
        /* <DEDUP_REMOVED lines=8> */
.L_x_3771:
        /* <DEDUP_REMOVED lines=18> */
.L_x_3772:
[----:B------:R-:W-:Y:S01]  /*114f0*/  IMAD.MOV.U32 R12, RZ, RZ, 0x2 ;  /* 0x00000002ff0c7424 */ /* 0x000fe200078e00ff */
[----:B------:R-:W-:-:S05]  /*11500*/  SEL R6, R14, RZ, P1 ;  /* 0x000000ff0e067207 */ /* 0x000fca0000800000 */
[----:B------:R-:W-:-:S04]  /*11510*/  IMAD.IADD R6, R5, 0x1, R6 ;  /* 0x0000000105067824 */ /* 0x000fc800078e0206 */
[----:B------:R-:W-:-:S07]  /*11520*/  IMAD.MOV.U32 R13, RZ, RZ, R6 ;  /* 0x000000ffff0d7224 */ /* 0x000fce00078e0006 */
[----:B------:R-:W-:Y:S05]  /*11530*/  WARPSYNC.COLLECTIVE R15, `(.L_x_3773) ;  /* 0x000000000f087348 */ /* 0x000fea0003c00000 */
[----:B------:R0:W1:Y:S02]  /*11540*/  SHFL.UP P6, R14, R13, R12, R11 ;  /* 0x0400000c0d0e7389 */ /* 0x00006400000c000b */
[----:B01----:R-:W-:Y:S01]  /*11550*/  ENDCOLLECTIVE ;  /* 0x000000000000791b */ /* 0x003fe20003800000 */
.L_x_3773:
[----:B------:R-:W-:Y:S01]  /*11560*/  IMAD.MOV.U32 R12, RZ, RZ, 0x4 ;  /* 0x00000004ff0c7424 */ /* 0x000fe200078e00ff */
[----:B------:R-:W-:-:S05]  /*11570*/  SEL R7, R14, RZ, P2 ;  /* 0x000000ff0e077207 */ /* 0x000fca0001000000 */
[----:B------:R-:W-:-:S04]  /*11580*/  IMAD.IADD R7, R6, 0x1, R7 ;  /* 0x0000000106077824 */ /* 0x000fc800078e0207 */
[----:B------:R-:W-:-:S07]  /*11590*/  IMAD.MOV.U32 R13, RZ, RZ, R7 ;  /* 0x000000ffff0d7224 */ /* 0x000fce00078e0007 */
[----:B------:R-:W-:Y:S05]  /*115a0*/  WARPSYNC.COLLECTIVE R15, `(.L_x_3774) ;  /* 0x000000000f087348 */ /* 0x000fea0003c00000 */
[----:B------:R0:W1:Y:S02]  /*115b0*/  SHFL.UP P6, R14, R13, R12, R11 ;  /* 0x0400000c0d0e7389 */ /* 0x00006400000c000b */
[----:B01----:R-:W-:Y:S01]  /*115c0*/  ENDCOLLECTIVE ;  /* 0x000000000000791b */ /* 0x003fe20003800000 */
.L_x_3774:
[----:B------:R-:W-:Y:S02]  /*115d0*/  MOV R12, 0x8 ;  /* 0x00000008000c7802 */ /* 0x000fe40000000f00 */
[----:B------:R-:W-:-:S05]  /*115e0*/  SEL R2, R14, RZ, P3 ;  /* 0x000000ff0e027207 */ /* 0x000fca0001800000 */
[----:B------:R-:W-:-:S04]  /*115f0*/  IMAD.IADD R2, R7, 0x1, R2 ;  /* 0x0000000107027824 */ /* 0x000fc800078e0202 */
[----:B------:R-:W-:-:S07]  /*11600*/  IMAD.MOV.U32 R13, RZ, RZ, R2 ;  /* 0x000000ffff0d7224 */ /* 0x000fce00078e0002 */
[----:B------:R-:W-:Y:S05]  /*11610*/  WARPSYNC.COLLECTIVE R15, `(.L_x_3775) ;  /* 0x000000000f087348 */ /* 0x000fea0003c00000 */
[----:B------:R0:W1:Y:S02]  /*11620*/  SHFL.UP P6, R14, R13, R12, R11 ;  /* 0x0400000c0d0e7389 */ /* 0x00006400000c000b */
[----:B01----:R-:W-:Y:S01]  /*11630*/  ENDCOLLECTIVE ;  /* 0x000000000000791b */ /* 0x003fe20003800000 */
.L_x_3775:
[----:B------:R-:W-:Y:S01]  /*11640*/  IMAD.MOV.U32 R12, RZ, RZ, 0x10 ;  /* 0x00000010ff0c7424 */ /* 0x000fe200078e00ff */
[----:B------:R-:W-:-:S05]  /*11650*/  SEL R3, R14, RZ, P4 ;  /* 0x000000ff0e037207 */ /* 0x000fca0002000000 */
[----:B------:R-:W-:-:S04]  /*11660*/  IMAD.IADD R3, R2, 0x1, R3 ;  /* 0x0000000102037824 */ /* 0x000fc800078e0203 */
[----:B------:R-:W-:-:S07]  /*11670*/  IMAD.MOV.U32 R13, RZ, RZ, R3 ;  /* 0x000000ffff0d7224 */ /* 0x000fce00078e0003 */
[----:B------:R-:W-:Y:S05]  /*11680*/  WARPSYNC.COLLECTIVE R15, `(.L_x_3776) ;  /* 0x000000000f087348 */ /* 0x000fea0003c00000 */
[----:B------:R0:W1:Y:S02]  /*11690*/  SHFL.UP P6, R14, R13, R12, R11 ;  /* 0x0400000c0d0e7389 */ /* 0x00006400000c000b */
[----:B01----:R-:W-:Y:S01]  /*116a0*/  ENDCOLLECTIVE ;  /* 0x000000000000791b */ /* 0x003fe20003800000 */
.L_x_3776:
        /* <DEDUP_REMOVED lines=8> */
.L_x_3777:
[----:B------:R-:W-:Y:S05]  /*11730*/  BRA `(.L_x_3778) ;  /* 0xffffffcc00487947 */ /* 0x000fea000383ffff */
.L_x_3690:
[----:B------:R-:W-:Y:S01]  /*11740*/  BSSY B0, `(.L_x_3779) ;  /* 0x0000008000007945 */ /* 0x000fe20003800000 */
[----:B-----5:R-:W-:Y:S01]  /*11750*/  IMAD.MOV.U32 R13, RZ, RZ, R5 ;  /* 0x000000ffff0d7224 */ /* 0x020fe200078e0005 */
[----:B------:R-:W-:Y:S01]  /*11760*/  MOV R12, 0x1 ;  /* 0x00000001000c7802 */ /* 0x000fe20000000f00 */
[----:B------:R-:W-:Y:S02]  /*11770*/  IMAD.MOV.U32 R11, RZ, RZ, RZ ;  /* 0x000000ffff0b7224 */ /* 0x000fe400078e00ff */
[----:B------:R-:W-:-:S07]  /*11780*/  IMAD.MOV.U32 R15, RZ, RZ, -0x1 ;  /* 0xffffffffff0f7424 */ /* 0x000fce00078e00ff */
[----:B01----:R-:W-:Y:S05]  /*11790*/  WARPSYNC.COLLECTIVE R15, `(.L_x_3780) ;  /* 0x000000000f087348 */ /* 0x003fea0003c00000 */
[----:B------:R2:W3:Y:S02]  /*117a0*/  SHFL.UP P6, R14, R13, R12, R11 ;  /* 0x0400000c0d0e7389 */ /* 0x0004e400000c000b */
[----:B0123--:R-:W-:Y:S01]  /*117b0*/  ENDCOLLECTIVE ;  /* 0x000000000000791b */ /* 0x00ffe20003800000 */
.L_x_3780:
[----:B------:R-:W-:Y:S05]  /*117c0*/  BSYNC B0 ;  /* 0x0000000000007941 */ /* 0x000fea0003800000 */
.L_x_3779:
        /* <DEDUP_REMOVED lines=8> */
.L_x_3781:
[----:B------:R-:W-:Y:S02]  /*11850*/  MOV R12, 0x4 ;  /* 0x00000004000c7802 */ /* 0x000fe40000000f00 */
[----:B------:R-:W-:-:S05]  /*11860*/  SEL R2, R14, RZ, P2 ;  /* 0x000000ff0e027207 */ /* 0x000fca0001000000 */
[----:B------:R-:W-:-:S04]  /*11870*/  IMAD.IADD R2, R13, 0x1, R2 ;  /* 0x000000010d027824 */ /* 0x000fc800078e0202 */
[----:B------:R-:W-:-:S07]  /*11880*/  IMAD.MOV.U32 R13, RZ, RZ, R2 ;  /* 0x000000ffff0d7224 */ /* 0x000fce00078e0002 */
[----:B------:R-:W-:Y:S05]  /*11890*/  WARPSYNC.COLLECTIVE R15, `(.L_x_3782) ;  /* 0x000000000f087348 */ /* 0x000fea0003c00000 */
[----:B------:R0:W1:Y:S02]  /*118a0*/  SHFL.UP P6, R14, R13, R12, R11 ;  /* 0x0400000c0d0e7389 */ /* 0x00006400000c000b */
[----:B01----:R-:W-:Y:S01]  /*118b0*/  ENDCOLLECTIVE ;  /* 0x000000000000791b */ /* 0x003fe20003800000 */
.L_x_3782:
[----:B------:R-:W-:Y:S01]  /*118c0*/  IMAD.MOV.U32 R12, RZ, RZ, 0x8 ;  /* 0x00000008ff0c7424 */ /* 0x000fe200078e00ff */
[----:B------:R-:W-:-:S05]  /*118d0*/  SEL R3, R14, RZ, P3 ;  /* 0x000000ff0e037207 */ /* 0x000fca0001800000 */
[----:B------:R-:W-:-:S04]  /*118e0*/  IMAD.IADD R3, R2, 0x1, R3 ;  /* 0x0000000102037824 */ /* 0x000fc800078e0203 */
[----:B------:R-:W-:-:S07]  /*118f0*/  IMAD.MOV.U32 R13, RZ, RZ, R3 ;  /* 0x000000ffff0d7224 */ /* 0x000fce00078e0003 */
[----:B------:R-:W-:Y:S05]  /*11900*/  WARPSYNC.COLLECTIVE R15, `(.L_x_3783) ;  /* 0x000000000f087348 */ /* 0x000fea0003c00000 */
[----:B------:R0:W1:Y:S02]  /*11910*/  SHFL.UP P6, R14, R13, R12, R11 ;  /* 0x0400000c0d0e7389 */ /* 0x00006400000c000b */
[----:B01----:R-:W-:Y:S01]  /*11920*/  ENDCOLLECTIVE ;  /* 0x000000000000791b */ /* 0x003fe20003800000 */
.L_x_3783:
[----:B------:R-:W-:Y:S01]  /*11930*/  IMAD.MOV.U32 R12, RZ, RZ, 0x10 ;  /* 0x00000010ff0c7424 */ /* 0x000fe200078e00ff */
[----:B------:R-:W-:-:S05]  /*11940*/  SEL R4, R14, RZ, P4 ;  /* 0x000000ff0e047207 */ /* 0x000fca0002000000 */
[----:B------:R-:W-:-:S04]  /*11950*/  IMAD.IADD R4, R3, 0x1, R4 ;  /* 0x0000000103047824 */ /* 0x000fc800078e0204 */
[----:B------:R-:W-:-:S07]  /*11960*/  IMAD.MOV.U32 R13, RZ, RZ, R4 ;  /* 0x000000ffff0d7224 */ /* 0x000fce00078e0004 */
[----:B------:R-:W-:Y:S05]  /*11970*/  WARPSYNC.COLLECTIVE R15, `(.L_x_3784) ;  /* 0x000000000f087348 */ /* 0x000fea0003c00000 */
[----:B------:R0:W1:Y:S02]  /*11980*/  SHFL.UP P6, R14, R13, R12, R11 ;  /* 0x0400000c0d0e7389 */ /* 0x00006400000c000b */
[----:B01----:R-:W-:Y:S01]  /*11990*/  ENDCOLLECTIVE ;  /* 0x000000000000791b */ /* 0x003fe20003800000 */
.L_x_3784:
[----:B------:R-:W-:Y:S01]  /*119a0*/  MOV R12, 0x1f ;  /* 0x0000001f000c7802 */ /* 0x000fe20000000f00 */
[----:B------:R-:W-:Y:S01]  /*119b0*/  IMAD.MOV.U32 R11, RZ, RZ, 0x1f ;  /* 0x0000001fff0b7424 */ /* 0x000fe200078e00ff */
[----:B------:R-:W-:-:S05]  /*119c0*/  SEL R3, R14, RZ, P5 ;  /* 0x000000ff0e037207 */ /* 0x000fca0002800000 */
[----:B------:R-:W-:-:S04]  /*119d0*/  IMAD.IADD R2, R4, 0x1, R3 ;  /* 0x0000000104027824 */ /* 0x000fc800078e0203 */
[----:B------:R-:W-:-:S07]  /*119e0*/  IMAD.MOV.U32 R13, RZ, RZ, R2 ;  /* 0x000000ffff0d7224 */ /* 0x000fce00078e0002 */
[----:B------:R-:W-:Y:S05]  /*119f0*/  WARPSYNC.COLLECTIVE R15, `(.L_x_3785) ;  /* 0x000000000f087348 */ /* 0x000fea0003c00000 */
[----:B------:R0:W1:Y:S02]  /*11a00*/  SHFL.IDX P6, R14, R13, R12, R11 ;  /* 0x0000000c0d0e7389 */ /* 0x00006400000c000b */
[----:B01----:R-:W-:Y:S01]  /*11a10*/  ENDCOLLECTIVE ;  /* 0x000000000000791b */ /* 0x003fe20003800000 */
.L_x_3785:
[----:B------:R-:W-:Y:S05]  /*11a20*/  BRA `(.L_x_3786) ;  /* 0xffffffcc00287947 */ /* 0x000fea000383ffff */
.L_x_3692:
[----:B------:R-:W-:Y:S01]  /*11a30*/  BSSY B0, `(.L_x_3787) ;  /* 0x0000006000007945 */ /* 0x000fe20003800000 */
[----:B------:R-:W-:Y:S01]  /*11a40*/  PLOP3.LUT P6, PT, P6, PT, PT, 0x8, 0x0 ;  /* 0x000000000000781c */ /* 0x000fe200037ce170 */
[----:B------:R-:W-:-:S12]  /*11a50*/  IMAD.MOV.U32 R15, RZ, RZ, -0x1 ;  /* 0xffffffffff0f7424 */ /* 0x000fd800078e00ff */
[----:B01----:R-:W-:Y:S05]  /*11a60*/  WARPSYNC.COLLECTIVE R15, `(.L_x_3788) ;  /* 0x000000000f087348 */ /* 0x003fea0003c00000 */
[----:B------:R-:W-:Y:S01]  /*11a70*/  VOTE.ANY R14, PT, P6 ;  /* 0x00000000000e7806 */ /* 0x000fe200030e0100 */
[----:B01----:R-:W-:Y:S06]  /*11a80*/  ENDCOLLECTIVE ;  /* 0x000000000000791b */ /* 0x003fec0003800000 */
.L_x_3788:
[----:B------:R-:W-:Y:S05]  /*11a90*/  BSYNC B0 ;  /* 0x0000000000007941 */ /* 0x000fea0003800000 */
.L_x_3787:
        /* <DEDUP_REMOVED lines=9> */
.L_x_3789:
[----:B------:R-:W-:Y:S01]  /*11b30*/  IMAD.MOV.U32 R5, RZ, RZ, R14 ;  /* 0x000000ffff057224 */ /* 0x000fe200078e000e */
[----:B------:R-:W-:Y:S06]  /*11b40*/  BRA `(.L_x_3790) ;  /* 0xffffffcc00187947 */ /* 0x000fec000383ffff */
.L_x_3694:
[----:B------:R-:W-:Y:S01]  /*11b50*/  BSSY B0, `(.L_x_3791) ;  /* 0x0000007000007945 */ /* 0x000fe20003800000 */
[----:B------:R-:W-:Y:S01]  /*11b60*/  MOV R13, R2 ;  /* 0x00000002000d7202 */ /* 0x000fe20000000f00 */
[----:B------:R-:W-:Y:S02]  /*11b70*/  IMAD.MOV.U32 R11, RZ, RZ, 0x1f ;  /* 0x0000001fff0b7424 */ /* 0x000fe400078e00ff */
[----:B------:R-:W-:-:S07]  /*11b80*/  IMAD.MOV.U32 R15, RZ, RZ, -0x1 ;  /* 0xffffffffff0f7424 */ /* 0x000fce00078e00ff */
[----:B0123--:R-:W-:Y:S05]  /*11b90*/  WARPSYNC.COLLECTIVE R15, `(.L_x_3792) ;  /* 0x000000000f087348 */ /* 0x00ffea0003c00000 */
[----:B------:R4:W0:Y:S02]  /*11ba0*/  SHFL.IDX P6, R14, R13, R12, R11 ;  /* 0x0000000c0d0e7389 */ /* 0x00082400000c000b */
[----:B01234-:R-:W-:Y:S01]  /*11bb0*/  ENDCOLLECTIVE ;  /* 0x000000000000791b */ /* 0x01ffe20003800000 */
.L_x_3792:
[----:B------:R-:W-:Y:S05]  /*11bc0*/  BSYNC B0 ;  /* 0x0000000000007941 */ /* 0x000fea0003800000 */
.L_x_3791:
[----:B------:R-:W-:Y:S05]  /*11bd0*/  BRA `(.L_x_3693) ;  /* 0xffffffcc00107947 */ /* 0x000fea000383ffff */
.L_x_3698:
[----:B0-----:R0:W1:Y:S02]  /*11be0*/  SYNCS.PHASECHK.TRANS64.TRYWAIT P0, [R5+URZ+0x28c20], R0 ;  /* 0x028c2000050075a7 */ /* 0x001064000800017f */
[----:B-1----:R-:W-:Y:S05]  /*11bf0*/  @!P0 NANOSLEEP.SYNCS 0x989680 ;  /* 0x009896800000895d */ /* 0x002fea0003900000 */
[----:B------:R-:W1:Y:S02]  /*11c00*/  @!P0 SYNCS.PHASECHK.TRANS64 P0, [R5+URZ+0x28c20], R0 ;  /* 0x028c2000050085a7 */ /* 0x000e64000800007f */
[----:B-1----:R-:W-:Y:S05]  /*11c10*/  @!P0 BRA `(.L_x_3698) ;  /* 0xfffffffc00f08947 */ /* 0x002fea000383ffff */
[----:B------:R-:W-:Y:S05]  /*11c20*/  BRA `(.L_x_3793) ;  /* 0xffffffcc00fc7947 */ /* 0x000fea000383ffff */
.L_x_3699:
[----:B------:R-:W1:Y:S01]  /*11c30*/  S2R R2, SR_TID.X ;  /* 0x0000000000027919 */ /* 0x000e620000002100 */
[----:B------:R-:W-:Y:S01]  /*11c40*/  BSSY B0, `(.L_x_3794) ;  /* 0x000000a000007945 */ /* 0x000fe20003800000 */
[----:B------:R-:W-:Y:S02]  /*11c50*/  IMAD.MOV.U32 R12, RZ, RZ, RZ ;  /* 0x000000ffff0c7224 */ /* 0x000fe400078e00ff */
[----:B------:R-:W-:Y:S02]  /*11c60*/  IMAD.MOV.U32 R11, RZ, RZ, 0x1f ;  /* 0x0000001fff0b7424 */ /* 0x000fe400078e00ff */
[----:B------:R-:W-:Y:S01]  /*11c70*/  IMAD.MOV.U32 R15, RZ, RZ, -0x1 ;  /* 0xffffffffff0f7424 */ /* 0x000fe200078e00ff */
[----:B-1----:R-:W-:-:S04]  /*11c80*/  SHF.R.U32.HI R2, RZ, 0x5, R2 ;  /* 0x00000005ff027819 */ /* 0x002fc80000011602 */
[----:B------:R-:W-:-:S05]  /*11c90*/  LOP3.LUT R2, R2, 0x3, RZ, 0xc0, !PT ;  /* 0x0000000302027812 */ /* 0x000fca00078ec0ff */
[----:B------:R-:W-:-:S07]  /*11ca0*/  IMAD.MOV.U32 R13, RZ, RZ, R2 ;  /* 0x000000ffff0d7224 */ /* 0x000fce00078e0002 */
[----:B0-234-:R-:W-:Y:S05]  /*11cb0*/  WARPSYNC.COLLECTIVE R15, `(.L_x_3795) ;  /* 0x000000000f087348 */ /* 0x01dfea0003c00000 */
[----:B------:R1:W0:Y:S02]  /*11cc0*/  SHFL.IDX P6, R14, R13, R12, R11 ;  /* 0x0000000c0d0e7389 */ /* 0x00022400000c000b */
[----:B01234-:R-:W-:Y:S01]  /*11cd0*/  ENDCOLLECTIVE ;  /* 0x000000000000791b */ /* 0x01ffe20003800000 */
.L_x_3795:
[----:B------:R-:W-:Y:S05]  /*11ce0*/  BSYNC B0 ;  /* 0x0000000000007941 */ /* 0x000fea0003800000 */
.L_x_3794:
[----:B------:R-:W-:Y:S05]  /*11cf0*/  BRA `(.L_x_3796) ;  /* 0xffffffcc00e47947 */ /* 0x000fea000383ffff */
.L_x_3702:
[----:B------:R-:W-:Y:S01]  /*11d00*/  BSSY B1, `(.L_x_3797) ;  /* 0x0000006000017945 */ /* 0x000fe20003800000 */
[----:B------:R-:W-:-:S07]  /*11d10*/  IMAD.MOV.U32 R15, RZ, RZ, -0x1 ;  /* 0xffffffffff0f7424 */ /* 0x000fce00078e00ff */
[----:B0-234-:R-:W-:Y:S05]  /*11d20*/  WARPSYNC.COLLECTIVE R15, `(.L_x_3798) ;  /* 0x000000000f0c7348 */ /* 0x01dfea0003c00000 */
[----:B------:R-:W-:Y:S02]  /*11d30*/  ELECT P6, UR62, PT ;  /* 0x00000000003e782f */ /* 0x000fe400038c0000 */
[----:B------:R-:W-:Y:S01]  /*11d40*/  MOV R14, UR62 ;  /* 0x0000003e000e7c02 */ /* 0x000fe20008000f00 */
[----:B0-234-:R-:W-:Y:S10]  /*11d50*/  ENDCOLLECTIVE ;  /* 0x000000000000791b */ /* 0x01dff40003800000 */
.L_x_3798:
[----:B------:R-:W-:Y:S05]  /*11d60*/  BSYNC B1 ;  /* 0x0000000000017941 */ /* 0x000fea0003800000 */
.L_x_3797:
[----:B------:R-:W-:Y:S05]  /*11d70*/  BRA `(.L_x_3799) ;  /* 0xffffffcc00dc7947 */ /* 0x000fea000383ffff */
.L_x_3704:
[----:B0-----:R0:W1:Y:S02]  /*11d80*/  SYNCS.PHASECHK.TRANS64.TRYWAIT P1, [R3+URZ+0x28c40], R2 ;  /* 0x028c4002030075a7 */ /* 0x001064000802017f */
[----:B-1----:R-:W-:Y:S05]  /*11d90*/  @!P1 NANOSLEEP.SYNCS 0x989680 ;  /* 0x009896800000995d */ /* 0x002fea0003900000 */
[----:B------:R-:W1:Y:S02]  /*11da0*/  @!P1 SYNCS.PHASECHK.TRANS64 P1, [R3+URZ+0x28c40], R2 ;  /* 0x028c4002030095a7 */ /* 0x000e64000802007f */
[----:B-1----:R-:W-:Y:S05]  /*11db0*/  @!P1 BRA `(.L_x_3704) ;  /* 0xfffffffc00f09947 */ /* 0x002fea000383ffff */
[----:B------:R-:W-:Y:S05]  /*11dc0*/  BRA `(.L_x_3800) ;  /* 0xffffffcc00fc7947 */ /* 0x000fea000383ffff */
.L_x_3706:
[----:B-1----:R1:W0:Y:S02]  /*11dd0*/  SYNCS.PHASECHK.TRANS64.TRYWAIT P1, [R5+URZ+0x28c40], R0 ;  /* 0x028c4000050075a7 */ /* 0x002224000802017f */
[----:B0-----:R-:W-:Y:S05]  /*11de0*/  @!P1 NANOSLEEP.SYNCS 0x989680 ;  /* 0x009896800000995d */ /* 0x001fea0003900000 */
[----:B------:R-:W0:Y:S02]  /*11df0*/  @!P1 SYNCS.PHASECHK.TRANS64 P1, [R5+URZ+0x28c40], R0 ;  /* 0x028c4000050095a7 */ /* 0x000e24000802007f */
[----:B0-----:R-:W-:Y:S05]  /*11e00*/  @!P1 BRA `(.L_x_3706) ;  /* 0xfffffffc00f09947 */ /* 0x001fea000383ffff */
[----:B------:R-:W-:Y:S05]  /*11e10*/  BRA `(.L_x_3801) ;  /* 0xffffffd000087947 */ /* 0x000fea000383ffff */
.L_x_3708:
[----:B------:R0:W0:Y:S02]  /*11e20*/  SYNCS.PHASECHK.TRANS64.TRYWAIT P1, [R3+URZ+0x28c60], R2 ;  /* 0x028c6002030075a7 */ /* 0x000024000802017f */
[----:B0-----:R-:W-:Y:S05]  /*11e30*/  @!P1 NANOSLEEP.SYNCS 0x989680 ;  /* 0x009896800000995d */ /* 0x001fea0003900000 */
[----:B------:R-:W0:Y:S02]  /*11e40*/  @!P1 SYNCS.PHASECHK.TRANS64 P1, [R3+URZ+0x28c60], R2 ;  /* 0x028c6002030095a7 */ /* 0x000e24000802007f */
[----:B0-----:R-:W-:Y:S05]  /*11e50*/  @!P1 BRA `(.L_x_3708) ;  /* 0xfffffffc00f09947 */ /* 0x001fea000383ffff */
[----:B------:R-:W-:Y:S05]  /*11e60*/  BRA `(.L_x_3802) ;  /* 0xffffffd000047947 */ /* 0x000fea000383ffff */
.L_x_3803:
        /* <DEDUP_REMOVED lines=9> */
.L_x_15532:


//--------------------- .text._ZN7cutlass13device_kernelIN5flash11enable_sm90INS1_16FlashAttnFwdSm90INS1_25CollectiveMainloopFwdSm90ILi2EN4cute5tupleIJNS5_1CILi1EEES8_S8_EEENS6_IJNS7_ILi64EEESA_SA_EEELi512ENS_6half_tEfNS_4arch4Sm90ELb0ELb0ELb0ELb1ELb1ELb1ELb0ELb0ELb0ELb1ELb0ELb0EEENS1_21CollectiveEpilogueFwdINS6_IJSA_NS7_ILi512EEESA_EEES9_SC_SE_Li256ELb1ELb1ELb0ELb0EEENS1_36VarlenDynamicPersistentTileSchedulerILi64ELi64ELi256ELi128ELb0ELb1ELb1ELb0ELb1ELb1EEEEEEEEEvNT_6ParamsE --------------------------
	.section	.text._ZN7cutlass13device_kernelIN5flash11enable_sm90INS1_16FlashAttnFwdSm90INS1_25CollectiveMainloopFwdSm90ILi2EN4cute5tupleIJNS5_1CILi1EEES8_S8_EEENS6_IJNS7_ILi64EEESA_SA_EEELi512ENS_6half_tEfNS_4arch4Sm90ELb0ELb0ELb0ELb1ELb1ELb1ELb0ELb0ELb0ELb1ELb0ELb0EEENS1_21CollectiveEpilogueFwdINS6_IJSA_NS7_ILi512EEESA_EEES9_SC_SE_Li256ELb1ELb1ELb0ELb0EEENS1_36VarlenDynamicPersistentTileSchedulerILi64ELi64ELi256ELi128ELb0ELb1ELb1ELb0ELb1ELb1EEEEEEEEEvNT_6ParamsE,"ax",@progbits
	.align	128
.text._ZN7cutlass13device_kernelIN5flash11enable_sm90INS1_16FlashAttnFwdSm90INS1_25CollectiveMainloopFwdSm90ILi2EN4cute5tupleIJNS5_1CILi1EEES8_S8_EEENS6_IJNS7_ILi64EEESA_SA_EEELi512ENS_6half_tEfNS_4arch4Sm90ELb0ELb0ELb0ELb1ELb1ELb1ELb0ELb0ELb0ELb1ELb0ELb0EEENS1_21CollectiveEpilogueFwdINS6_IJSA_NS7_ILi512EEESA_EEES9_SC_SE_Li256ELb1ELb1ELb0ELb0EEENS1_36VarlenDynamicPersistentTileSchedulerILi64ELi64ELi256ELi128ELb0ELb1ELb1ELb0ELb1ELb1EEEEEEEEEvNT_6ParamsE:
        .type           _ZN7cutlass13device_kernelIN5flash11enable_sm90INS1_16FlashAttnFwdSm90INS1_25CollectiveMainloopFwdSm90ILi2EN4cute5tupleIJNS5_1CILi1EEES8_S8_EEENS6_IJNS7_ILi64EEESA_SA_EEELi512ENS_6half_tEfNS_4arch4Sm90ELb0ELb0ELb0ELb1ELb1ELb1ELb0ELb0ELb0ELb1ELb0ELb0EEENS1_21CollectiveEpilogueFwdINS6_IJSA_NS7_ILi512EEESA_EEES9_SC_SE_Li256ELb1ELb1ELb0ELb0EEENS1_36VarlenDynamicPersistentTileSchedulerILi64ELi64ELi256ELi128ELb0ELb1ELb1ELb0ELb1ELb1EEEEEEEEEvNT_6ParamsE,@function
        .size           _ZN7cutlass13device_kernelIN5flash11enable_sm90INS1_16FlashAttnFwdSm90INS1_25CollectiveMainloopFwdSm90ILi2EN4cute5tupleIJNS5_1CILi1EEES8_S8_EEENS6_IJNS7_ILi64EEESA_SA_EEELi512ENS_6half_tEfNS_4arch4Sm90ELb0ELb0ELb0ELb1ELb1ELb1ELb0ELb0ELb0ELb1ELb0ELb0EEENS1_21CollectiveEpilogueFwdINS6_IJSA_NS7_ILi512EEESA_EEES9_SC_SE_Li256ELb1ELb1ELb0ELb0EEENS1_36VarlenDynamicPersistentTileSchedulerILi64ELi64ELi256ELi128ELb0ELb1ELb1ELb0ELb1ELb1EEEEEEEEEvNT_6ParamsE,(.L_x_15533 - _ZN7cutlass13device_kernelIN5flash11enable_sm90INS1_16FlashAttnFwdSm90INS1_25CollectiveMainloopFwdSm90ILi2EN4cute5tupleIJNS5_1CILi1EEES8_S8_EEENS6_IJNS7_ILi64EEESA_SA_EEELi512ENS_6half_tEfNS_4arch4Sm90ELb0ELb0ELb0ELb1ELb1ELb1ELb0ELb0ELb0ELb1ELb0ELb0EEENS1_21CollectiveEpilogueFwdINS6_IJSA_NS7_ILi512EEESA_EEES9_SC_SE_Li256ELb1ELb1ELb0ELb0EEENS1_36VarlenDynamicPersistentTileSchedulerILi64ELi64ELi256ELi128ELb0ELb1ELb1ELb0ELb1ELb1EEEEEEEEEvNT_6ParamsE)
        .other          _ZN7cutlass13device_kernelIN5flash11enable_sm90INS1_16FlashAttnFwdSm90INS1_25CollectiveMainloopFwdSm90ILi2EN4cute5tupleIJNS5_1CILi1EEES8_S8_EEENS6_IJNS7_ILi64EEESA_SA_EEELi512ENS_6half_tEfNS_4arch4Sm90ELb0ELb0ELb0ELb1ELb1ELb1ELb0ELb0ELb0ELb1ELb0ELb0EEENS1_21CollectiveEpilogueFwdINS6_IJSA_NS7_ILi512EEESA_EEES9_SC_SE_Li256ELb1ELb1ELb0ELb0EEENS1_36VarlenDynamicPersistentTileSchedulerILi64ELi64ELi256ELi128ELb0ELb1ELb1ELb0ELb1ELb1EEEEEEEEEvNT_6ParamsE,@"STO_CUDA_ENTRY STV_DEFAULT"
_ZN7cutlass13device_kernelIN5flash11enable_sm90INS1_16FlashAttnFwdSm90INS1_25CollectiveMainloopFwdSm90ILi2EN4cute5tupleIJNS5_1CILi1EEES8_S8_EEENS6_IJNS7_ILi64EEESA_SA_EEELi512ENS_6half_tEfNS_4arch4Sm90ELb0ELb0ELb0ELb1ELb1ELb1ELb0ELb0ELb0ELb1ELb0ELb0EEENS1_21CollectiveEpilogueFwdINS6_IJSA_NS7_ILi512EEESA_EEES9_SC_SE_Li256ELb1ELb1ELb0ELb0EEENS1_36VarlenDynamicPersistentTileSchedulerILi64ELi64ELi256ELi128ELb0ELb1ELb1ELb0ELb1ELb1EEEEEEEEEvNT_6ParamsE:
[----:B------:R-:W0:Y:S02]  /*0000*/  LDC R1, c[0x0][0x28] ;  /* 0x00000a00ff017b82 */ /* 0x000e240000000800 */
[----:B0-----:R-:W-:Y:S01]  /*0010*/  VIADD R1, R1, 0xffffffa0 ;  /* 0xffffffa001017836 */ /* 0x001fe20000000000 */
[----:B------:R-:W0:Y:S01]  /*0020*/  S2R R0, SR_TID.X ;  /* 0x0000000000007919 */ /* 0x000e220000002100 */
[----:B------:R-:W-:Y:S01]  /*0030*/  ELECT P0, URZ, PT ;  /* 0x00000000003f782f */ /* 0x000fe20003800000 */
[----:B------:R-:W-:Y:S01]  /*0040*/  BSSY B0, `(.L_x_3804) ;  /* 0x000000d000007945 */ /* 0x000fe20003800000 */
[----:B0-----:R-:W-:-:S05]  /*0050*/  SHF.R.U32.HI R2, RZ, 0x5, R0 ;  /* 0x00000005ff027819 */ /* 0x001fca0000011600 */
[----:B------:R-:W0:Y:S02]  /*0060*/  SHFL.IDX PT, R3, R2, RZ, 0x1f ;  /* 0x00001fff02037589 */ /* 0x000e2400000e0000 */
[----:B0-----:R-:W-:-:S13]  /*0070*/  ISETP.EQ.AND P0, PT, R3, RZ, P0 ;  /* 0x000000ff0300720c */ /* 0x001fda0000702270 */
        /* <DEDUP_REMOVED lines=9> */
.L_x_3805:
[----:B------:R-:W-:Y:S05]  /*0110*/  BSYNC B0 ;  /* 0x0000000000007941 */ /* 0x000fea0003800000 */
.L_x_3804:
[----:B------:R-:W-:Y:S01]  /*0120*/  SHF.R.U32.HI R4, RZ, 0x7, R0 ;  /* 0x00000007ff047819 */ /* 0x000fe20000011600 */
[----:B------:R-:W-:Y:S01]  /*0130*/  VOTEU.ANY UP0, P0 ;  /* 0x00000000003f7886 */ /* 0x000fe20000000100 */
[----:B------:R-:W0:Y:S01]  /*0140*/  SHFL.IDX PT, R3, R2, RZ, 0x1f ;  /* 0x00001fff02037589 */ /* 0x000e2200000e0000 */
[----:B------:R-:W-:Y:S01]  /*0150*/  UMOV UR4, 0x80 ;  /* 0x0000008000047882 */ /* 0x000fe20000000000 */
[----:B------:R-:W-:Y:S01]  /*0160*/  UMOV UR7, 0x100 ;  /* 0x0000010000077882 */ /* 0x000fe20000000000 */
[----:B------:R-:W-:Y:S01]  /*0170*/  VOTEU.ANY UP1, P0 ;  /* 0x00000000003f7886 */ /* 0x000fe20000020100 */
[----:B------:R-:W1:Y:S01]  /*0180*/  SHFL.IDX PT, R4, R4, RZ, 0x1f ;  /* 0x00001fff04047589 */ /* 0x000e6200000e0000 */
[----:B------:R-:W2:Y:S01]  /*0190*/  @UP0 S2UR UR8, SR_CgaCtaId ;  /* 0x00000000000809c3 */ /* 0x000ea20000008800 */
[----:B------:R-:W-:Y:S01]  /*01a0*/  @UP0 UMOV UR6, 0x400 ;  /* 0x0000040000060882 */ /* 0x000fe20000000000 */
[----:B------:R-:W-:-:S04]  /*01b0*/  @UP0 UIADD3 UR4, -UR4, 0x100000, URZ ;  /* 0x0010000004040890 */ /* 0x000fc8000fffe13f */
[----:B------:R-:W-:Y:S02]  /*01c0*/  @UP0 USHF.L.U32 UR5, UR4, 0xb, URZ ;  /* 0x0000000b04050899 */ /* 0x000fe4000800063f */
[----:B------:R-:W-:Y:S01]  /*01d0*/  @UP0 USHF.L.U32 UR4, UR4, 0x1, URZ ;  /* 0x0000000104040899 */ /* 0x000fe2000800063f */
[----:B0-----:R-:W-:Y:S01]  /*01e0*/  ISETP.NE.AND P1, PT, R3, RZ, PT ;  /* 0x000000ff0300720c */ /* 0x001fe20003f25270 */
[----:B-1----:R0:W-:Y:S01]  /*01f0*/  STL [R1+0x50], R4 ;  /* 0x0000500401007387 */ /* 0x0021e20000100800 */
[----:B--2---:R-:W-:Y:S02]  /*0200*/  @UP0 ULEA UR8, UR8, UR6, 0x18 ;  /* 0x0000000608080291 */ /* 0x004fe4000f8ec03f */
[----:B------:R-:W-:-:S04]  /*0210*/  @UP0 UIADD3 UR6, -UR7, 0x100000, URZ ;  /* 0x0010000007060890 */ /* 0x000fc8000fffe13f */
[----:B------:R-:W-:Y:S02]  /*0220*/  @UP0 USHF.L.U32 UR7, UR6, 0xb, URZ ;  /* 0x0000000b06070899 */ /* 0x000fe4000800063f */
[----:B------:R-:W-:Y:S01]  /*0230*/  @UP0 USHF.L.U32 UR6, UR6, 0x1, URZ ;  /* 0x0000000106060899 */ /* 0x000fe2000800063f */
[----:B------:R-:W-:Y:S01]  /*0240*/  VOTEU.ANY UP0, P0 ;  /* 0x00000000003f7886 */ /* 0x000fe20000000100 */
[----:B------:R-:W1:Y:S04]  /*0250*/  FENCE.VIEW.ASYNC.S ;  /* 0x00000000000073c6 */ /* 0x000e680000000000 */
[----:B-1----:R0:W1:Y:S06]  /*0260*/  @UP0 SYNCS.EXCH.64 URZ, [UR8+0x28c00], UR4 ;  /* 0x028c0004083f05b2 */ /* 0x00206c0008000100 */
[----:B------:R0:W2:Y:S02]  /*0270*/  @UP1 SYNCS.EXCH.64 URZ, [UR8+0x28c20], UR6 ;  /* 0x028c2006083f15b2 */ /* 0x0000a40008000100 */
        /* <DEDUP_REMOVED lines=10> */
[----:B0-----:R0:W3:Y:S01]  /*0320*/  SYNCS.EXCH.64 URZ, [UR6+0x28c30], UR4 ;  /* 0x028c3004063f75b2 */ /* 0x0010e20008000100 */
[----:B------:R0:W4:Y:S01]  /*0330*/  SYNCS.EXCH.64 URZ, [UR6+0x28c40], UR4 ;  /* 0x028c4004063f75b2 */ /* 0x0001220008000100 */
[----:B------:R0:W0:Y:S01]  /*0340*/  SYNCS.EXCH.64 URZ, [UR6+0x28c38], UR4 ;  /* 0x028c3804063f75b2 */ /* 0x0000220008000100 */
[----:B------:R0:W0:Y:S01]  /*0350*/  SYNCS.EXCH.64 URZ, [UR6+0x28c48], UR4 ;  /* 0x028c4804063f75b2 */ /* 0x0000220008000100 */
[----:B------:R-:W-:Y:S01]  /*0360*/  NOP ;  /* 0x0000000000007918 */ /* 0x000fe20000000000 */
.L_x_3806:
        /* <DEDUP_REMOVED lines=22> */
.L_x_3807:
        /* <DEDUP_REMOVED lines=18> */
.L_x_3808:
        /* <DEDUP_REMOVED lines=22> */
.L_x_3809:
        /* <DEDUP_REMOVED lines=22> */
.L_x_3810:
[----:B------:R-:W-:Y:S01]  /*08b0*/  ISETP.NE.AND P0, PT, R4, RZ, PT ;  /* 0x000000ff0400720c */ /* 0x000fe20003f05270 */
[----:B------:R-:W-:Y:S01]  /*08c0*/  IMAD.MOV.U32 R37, RZ, RZ, 0x1 ;  /* 0x00000001ff257424 */ /* 0x000fe200078e00ff */
[----:B------:R-:W-:Y:S01]  /*08d0*/  NOP ;  /* 0x0000000000007918 */ /* 0x000fe20000000000 */
[----:B------:R-:W-:Y:S01]  /*08e0*/  ULDC.64 UR40, c[0x0][0x208] ;  /* 0x0000820000287ab9 */ /* 0x000fe20000000a00 */
[----:B------:R-:W-:Y:S02]  /*08f0*/  BSSY B9, `(.L_x_3811) ;  /* 0x0001640000097945 */ /* 0x000fe40003800000 */
[----:B------:R-:W-:Y:S01]  /*0900*/  SEL R37, R37, 0x2, !P0 ;  /* 0x0000000225257807 */ /* 0x000fe20004000000 */
[----:B01234-:R-:W-:Y:S06]  /*0910*/  BAR.SYNC.DEFER_BLOCKING 0x0 ;  /* 0x0000000000007b1d */ /* 0x01ffec0000010000 */
[----:B------:R-:W-:Y:S05]  /*0920*/  @!P0 BRA `(.L_x_3812) ;  /* 0x000000f000e08947 */ /* 0x000fea0003800000 */
.L_x_3813:
[----:B------:R-:W-:-:S08]  /*0930*/  NOP ;  /* 0x0000000000007918 */ /* 0x000fd00000000000 */
[----:B------:R-:W0:Y:S02]  /*0940*/  USETMAXREG.TRY_ALLOC.CTAPOOL UP0, 0xe8 ;  /* 0x000000e8000079c8 */ /* 0x000e240008000600 */
[----:B0-----:R-:W-:-:S13]  /*0950*/  PLOP3.LUT P0, PT, PT, PT, UP0, 0x80, 0x0 ;  /* 0x000000000000781c */ /* 0x001fda0003f0f008 */
[----:B------:R-:W-:Y:S05]  /*0960*/  @!P0 BRA `(.L_x_3813) ;  /* 0xfffffffc00f08947 */ /* 0x000fea000383ffff */
[----:B------:R-:W-:Y:S01]  /*0970*/  SHF.R.U32.HI R2, RZ, 0x7, R0 ;  /* 0x00000007ff027819 */ /* 0x000fe20000011600 */
[----:B------:R-:W0:Y:S03]  /*0980*/  S2UR UR4, SR_CgaCtaId ;  /* 0x00000000000479c3 */ /* 0x000e260000008800 */
[----:B------:R-:W-:Y:S02]  /*0990*/  ISETP.NE.AND P0, PT, R2, 0x1, PT ;  /* 0x000000010200780c */ /* 0x000fe40003f05270 */
[----:B------:R-:W-:-:S11]  /*09a0*/  MOV R2, 0x400 ;  /* 0x0000040000027802 */ /* 0x000fd60000000f00 */
[----:B------:R-:W-:Y:S06]  /*09b0*/  @!P0 BAR.ARV 0x8, 0x100 ;  /* 0x0204000000008b1d */ /* 0x000fec0000002000 */
[----:B------:R-:W-:Y:S01]  /*09c0*/  ISETP.GE.U32.AND P0, PT, R0, 0x100, PT ;  /* 0x000001000000780c */ /* 0x000fe20003f06070 */
[----:B0-----:R-:W-:Y:S01]  /*09d0*/  IMAD.U32 R193, RZ, RZ, UR4 ;  /* 0x00000004ffc17e24 */ /* 0x001fe2000f8e00ff */
[----:B------:R-:W-:-:S04]  /*09e0*/  ULDC UR4, c[0x0][0xc3c] ;  /* 0x00030f0000047ab9 */ /* 0x000fc80000000800 */
[----:B------:R-:W-:-:S07]  /*09f0*/  LEA R2, R193, R2, 0x18 ;  /* 0x00000002c1027211 */ /* 0x000fce00078ec0ff */
[----:B------:R-:W-:Y:S08]  /*0a00*/  @P0 BAR.ARV 0xf, 0x100 ;  /* 0x03c4000000000b1d */ /* 0x000ff00000002000 */
[----:B------:R-:W-:Y:S06]  /*0a10*/  BAR.SYNC.DEFER_BLOCKING 0x5, 0x180 ;  /* 0x0146000000007b1d */ /* 0x000fec0000010000 */
[----:B------:R-:W0:Y:S02]  /*0a20*/  LDS.128 R24, [R2+0x28cd0] ;  /* 0x028cd00002187984 */ /* 0x000e240000000c00 */
[----:B------:R-:W-:Y:S06]  /*0a30*/  BAR.ARV 0x4, 0x180 ;  /* 0x0106000000007b1d */ /* 0x000fec0000002000 */
[----:B0-----:R-:W-:-:S13]  /*0a40*/  ISETP.GE.AND P0, PT, R27, UR4, PT ;  /* 0x000000041b007c0c */ /* 0x001fda000bf06270 */
[----:B------:R-:W-:Y:S05]  /*0a50*/  @P0 BRA `(.L_x_3814) ;  /* 0x0000016000a40947 */ /* 0x000fea0003800000 */
[----:B------:R-:W-:Y:S01]  /*0a60*/  VIADD R19, R0, 0xffffff80 ;  /* 0xffffff8000137836 */ /* 0x000fe20000000000 */
[----:B------:R-:W-:Y:S01]  /*0a70*/  LOP3.LUT R186, R37, 0x1, RZ, 0xfc, !PT ;  /* 0x0000000125ba7812 */ /* 0x000fe200078efcff */
[----:B------:R-:W-:Y:S01]  /*0a80*/  IMAD.MOV.U32 R219, RZ, RZ, 0x20 ;  /* 0x00000020ffdb7424 */ /* 0x000fe200078e00ff */
[----:B------:R-:W-:Y:S01]  /*0a90*/  CS2R R22, SRZ ;  /* 0x0000000000167805 */ /* 0x000fe2000001ff00 */
[----:B------:R-:W-:Y:S01]  /*0aa0*/  IMAD.MOV.U32 R187, RZ, RZ, RZ ;  /* 0x000000ffffbb7224 */ /* 0x000fe200078e00ff */
[----:B------:R-:W-:Y:S01]  /*0ab0*/  SHF.R.S32.HI R0, RZ, 0x1f, R19 ;  /* 0x0000001fff007819 */ /* 0x000fe20000011413 */
[----:B------:R-:W-:-:S03]  /*0ac0*/  IMAD.MOV.U32 R18, RZ, RZ, RZ ;  /* 0x000000ffff127224 */ /* 0x000fc600078e00ff */
[CC--:B------:R-:W-:Y:S02]  /*0ad0*/  LEA.HI R3, R0.reuse, R19.reuse, RZ, 0x7 ;  /* 0x0000001300037211 */ /* 0x0c0fe400078f38ff */
[-C--:B------:R-:W-:Y:S02]  /*0ae0*/  LEA.HI R6, R0, R19.reuse, RZ, 0x4 ;  /* 0x0000001300067211 */ /* 0x080fe400078f20ff */
[----:B------:R-:W-:Y:S02]  /*0af0*/  LOP3.LUT R4, R3, 0xffffff80, RZ, 0xc0, !PT ;  /* 0xffffff8003047812 */ /* 0x000fe400078ec0ff */
[----:B------:R-:W-:Y:S02]  /*0b00*/  LOP3.LUT R5, R6, 0xfffffff0, RZ, 0xc0, !PT ;  /* 0xfffffff006057812 */ /* 0x000fe400078ec0ff */
[----:B------:R-:W-:Y:S01]  /*0b10*/  LEA.HI R7, R0, R19, RZ, 0x5 ;  /* 0x0000001300077211 */ /* 0x000fe200078f28ff */
[C---:B------:R-:W-:Y:S01]  /*0b20*/  IMAD.IADD R4, R19.reuse, 0x1, -R4 ;  /* 0x0000000113047824 */ /* 0x040fe200078e0a04 */
[----:B------:R-:W-:Y:S01]  /*0b30*/  SHF.R.S32.HI R11, RZ, 0x4, R6 ;  /* 0x00000004ff0b7819 */ /* 0x000fe20000011406 */
[----:B------:R-:W-:Y:S01]  /*0b40*/  IMAD.IADD R9, R19, 0x1, -R5 ;  /* 0x0000000113097824 */ /* 0x000fe200078e0a05 */
[----:B------:R-:W-:-:S02]  /*0b50*/  SHF.R.S32.HI R213, RZ, 0x5, R7 ;  /* 0x00000005ffd57819 */ /* 0x000fc40000011407 */
[----:B------:R-:W-:Y:S02]  /*0b60*/  SHF.R.S32.HI R5, RZ, 0x1f, R4 ;  /* 0x0000001fff057819 */ /* 0x000fe40000011404 */
[----:B------:R-:W-:Y:S02]  /*0b70*/  SHF.R.S32.HI R12, RZ, 0x1f, R7 ;  /* 0x0000001fff0c7819 */ /* 0x000fe40000011407 */
[----:B------:R-:W-:Y:S02]  /*0b80*/  SHF.R.S32.HI R8, RZ, 0x1f, R9 ;  /* 0x0000001fff087819 */ /* 0x000fe40000011409 */
[----:B------:R-:W-:Y:S02]  /*0b90*/  LEA.HI R7, R6, R11, RZ, 0x1 ;  /* 0x0000000b06077211 */ /* 0x000fe400078f08ff */
[----:B------:R-:W-:Y:S02]  /*0ba0*/  LEA.HI R6, R5, R4, RZ, 0x2 ;  /* 0x0000000405067211 */ /* 0x000fe400078f10ff */
[----:B------:R-:W-:-:S02]  /*0bb0*/  LEA.HI R13, R12, R213, RZ, 0x2 ;  /* 0x000000d50c0d7211 */ /* 0x000fc400078f10ff */
[----:B------:R-:W-:Y:S02]  /*0bc0*/  LEA.HI R10, R8, R9, RZ, 0x3 ;  /* 0x00000009080a7211 */ /* 0x000fe400078f18ff */
[----:B------:R-:W-:Y:S02]  /*0bd0*/  LOP3.LUT R14, R7, 0x1ffffffe, RZ, 0xc0, !PT ;  /* 0x1ffffffe070e7812 */ /* 0x000fe400078ec0ff */
[--C-:B------:R-:W-:Y:S02]  /*0be0*/  SHF.R.S32.HI R7, RZ, 0x2, R6.reuse ;  /* 0x00000002ff077819 */ /* 0x100fe40000011406 */
[----:B------:R-:W-:Y:S01]  /*0bf0*/  SHF.R.S32.HI R8, RZ, 0x1f, R6 ;  /* 0x0000001fff087819 */ /* 0x000fe20000011406 */
[----:B------:R-:W-:Y:S01]  /*0c00*/  IMAD.IADD R14, R11, 0x1, -R14 ;  /* 0x000000010b0e7824 */ /* 0x000fe200078e0a0e */
[----:B------:R-:W-:Y:S02]  /*0c10*/  SHF.R.S32.HI R15, RZ, 0x7, R3 ;  /* 0x00000007ff0f7819 */ /* 0x000fe40000011403 */
[----:B------:R-:W-:Y:S01]  /*0c20*/  LOP3.LUT R16, R13, 0x3ffffc, RZ, 0xc0, !PT ;  /* 0x003ffffc0d107812 */ /* 0x000fe200078ec0ff */
[----:B------:R-:W-:Y:S01]  /*0c30*/  IMAD.SHL.U32 R14, R14, 0x8, RZ ;  /* 0x000000080e0e7824 */ /* 0x000fe200078e00ff */
[----:B------:R-:W-:Y:S01]  /*0c40*/  LEA.HI R8, R8, R7, RZ, 0x3 ;  /* 0x0000000708087211 */ /* 0x000fe200078f18ff */
[----:B------:R-:W-:Y:S01]  /*0c50*/  IMAD R13, R15, 0x100, R9 ;  /* 0x000001000f0d7824 */ /* 0x000fe200078e0209 */
[----:B------:R-:W-:-:S02]  /*0c60*/  IADD3 R16, R213, -R16, RZ ;  /* 0x80000010d5107210 */ /* 0x000fc40007ffe0ff */
[----:B------:R-:W-:Y:S02]  /*0c70*/  LOP3.LUT R8, R8, 0xfffffff8, RZ, 0xc0, !PT ;  /* 0xfffffff808087812 */ /* 0x000fe400078ec0ff */
[----:B------:R-:W-:Y:S01]  /*0c80*/  LOP3.LUT R12, R10, 0xfffffff8, RZ, 0xc0, !PT ;  /* 0xfffffff80a0c7812 */ /* 0x000fe200078ec0ff */
[----:B------:R-:W-:Y:S01]  /*0c90*/  IMAD R13, R16, 0x10, R13 ;  /* 0x00000010100d7824 */ /* 0x000fe200078e020d */
[----:B------:R-:W-:Y:S01]  /*0ca0*/  LEA.HI R5, R5, R4, RZ, 0x5 ;  /* 0x0000000405057211 */ /* 0x000fe200078f28ff */
[----:B------:R-:W-:Y:S01]  /*0cb0*/  IMAD.IADD R8, R7, 0x1, -R8 ;  /* 0x0000000107087824 */ /* 0x000fe200078e0a08 */
[----:B------:R-:W-:Y:S01]  /*0cc0*/  LEA.HI R3, R3, R15, RZ, 0x1 ;  /* 0x0000000f03037211 */ /* 0x000fe200078f08ff */
[----:B------:R-:W-:Y:S01]  /*0cd0*/  IMAD.U32 R7, R13, 0x40, R14 ;  /* 0x000000400d077824 */ /* 0x000fe200078e000e */
[----:B------:R-:W-:Y:S01]  /*0ce0*/  SHF.R.S32.HI R5, RZ, 0x5, R5 ;  /* 0x00000005ff057819 */ /* 0x000fe20000011405 */
[----:B------:R-:W-:Y:S01]  /*0cf0*/  IMAD.IADD R12, R9, 0x1, -R12 ;  /* 0x00000001090c7824 */ /* 0x000fe200078e0a0c */
[----:B------:R-:W-:Y:S01]  /*0d00*/  LOP3.LUT R3, R3, 0xfffffe, RZ, 0xc0, !PT ;  /* 0x00fffffe03037812 */ /* 0x000fe200078ec0ff */
[----:B------:R-:W-:Y:S01]  /*0d10*/  IMAD.SHL.U32 R10, R10, 0x40, RZ ;  /* 0x000000400a0a7824 */ /* 0x000fe200078e00ff */
[----:B------:R0:W-:Y:S01]  /*0d20*/  STL [R1+0x5c], R7 ;  /* 0x00005c0701007387 */ /* 0x0001e20000100800 */
[C---:B------:R-:W-:Y:S01]  /*0d30*/  IMAD.SHL.U32 R9, R12.reuse, 0x40, RZ ;  /* 0x000000400c097824 */ /* 0x040fe200078e00ff */
[----:B------:R-:W-:Y:S01]  /*0d40*/  R2P PR, R12, 0x6 ;  /* 0x000000060c007804 */ /* 0x000fe20000000000 */
[----:B------:R-:W-:Y:S01]  /*0d50*/  IMAD R198, R5, 0x10, R8 ;  /* 0x0000001005c67824 */ /* 0x000fe200078e0208 */
[----:B------:R-:W-:Y:S01]  /*0d60*/  LOP3.LUT R10, R10, 0x7ffffe00, RZ, 0xc0, !PT ;  /* 0x7ffffe000a0a7812 */ /* 0x000fe200078ec0ff */
[----:B------:R-:W-:Y:S01]  /*0d70*/  IMAD.IADD R3, R15, 0x1, -R3 ;  /* 0x000000010f037824 */ /* 0x000fe200078e0a03 */
[----:B------:R-:W-:Y:S01]  /*0d80*/  LOP3.LUT R9, R9, 0x1c0, RZ, 0xc0, !PT ;  /* 0x000001c009097812 */ /* 0x000fe200078ec0ff */
[----:B------:R-:W-:Y:S01]  /*0d90*/  STL [R1+0x34], RZ ;  /* 0x000034ff01007387 */ /* 0x000fe20000100800 */
[----:B------:R-:W-:Y:S01]  /*0da0*/  SEL R219, R219, 0xffffffe0, !P1 ;  /* 0xffffffe0dbdb7807 */ /* 0x000fe20004800000 */
[----:B------:R-:W-:Y:S01]  /*0db0*/  IMAD R10, R213, 0x400, R10 ;  /* 0x00000400d50a7824 */ /* 0x000fe200078e020a */
[----:B0-----:R-:W-:Y:S01]  /*0dc0*/  LOP3.LUT R7, R6, 0x7ffffffc, RZ, 0xc0, !PT ;  /* 0x7ffffffc06077812 */ /* 0x001fe200078ec0ff */
[----:B------:R-:W-:Y:S01]  /*0dd0*/  IMAD.SHL.U32 R216, R3, 0x100, RZ ;  /* 0x0000010003d87824 */ /* 0x000fe200078e00ff */
[----:B------:R-:W-:-:S02]  /*0de0*/  LOP3.LUT R14, R9, 0x8, R14, 0xf8, !PT ;  /* 0x00000008090e7812 */ /* 0x000fc400078ef80e */
[----:B------:R-:W-:Y:S02]  /*0df0*/  IADD3 R7, R4, -R7, RZ ;  /* 0x8000000704077210 */ /* 0x000fe40007ffe0ff */
[-C--:B------:R-:W-:Y:S02]  /*0e00*/  LEA.HI R4, R0, R19.reuse, RZ, 0x3 ;  /* 0x0000001300047211 */ /* 0x080fe400078f18ff */
[----:B------:R-:W-:Y:S02]  /*0e10*/  SHF.R.U32.HI R9, RZ, 0x3, R9 ;  /* 0x00000003ff097819 */ /* 0x000fe40000011609 */
[----:B------:R-:W-:Y:S02]  /*0e20*/  SHF.R.S32.HI R5, RZ, 0x3, R4 ;  /* 0x00000003ff057819 */ /* 0x000fe40000011404 */
[----:B------:R-:W-:Y:S02]  /*0e30*/  LOP3.LUT R4, R4, 0xfffffff8, RZ, 0xc0, !PT ;  /* 0xfffffff804047812 */ /* 0x000fe400078ec0ff */
[----:B------:R-:W-:-:S02]  /*0e40*/  LEA.HI R0, R0, R19, RZ, 0x2 ;  /* 0x0000001300007211 */ /* 0x000fc400078f10ff */
[----:B------:R-:W-:Y:S01]  /*0e50*/  LOP3.LUT R9, R14, R9, RZ, 0x3c, !PT ;  /* 0x000000090e097212 */ /* 0x000fe200078e3cff */
[----:B------:R-:W-:Y:S01]  /*0e60*/  IMAD.IADD R11, R19, 0x1, -R4 ;  /* 0x00000001130b7824 */ /* 0x000fe200078e0a04 */
[--C-:B------:R-:W-:Y:S02]  /*0e70*/  SHF.R.S32.HI R192, RZ, 0x2, R0.reuse ;  /* 0x00000002ffc07819 */ /* 0x100fe40000011400 */
[----:B------:R-:W-:Y:S01]  /*0e80*/  SHF.R.S32.HI R5, RZ, 0x1f, R0 ;  /* 0x0000001fff057819 */ /* 0x000fe20000011400 */
[----:B------:R-:W-:Y:S01]  /*0e90*/  IMAD.SHL.U32 R196, R11, 0x8, RZ ;  /* 0x000000080bc47824 */ /* 0x000fe200078e00ff */
[----:B------:R-:W-:Y:S01]  /*0ea0*/  LOP3.LUT R0, R0, 0xfffffffc, RZ, 0xc0, !PT ;  /* 0xfffffffc00007812 */ /* 0x000fe200078ec0ff */
[----:B------:R-:W-:Y:S01]  /*0eb0*/  IMAD.IADD R9, R10, 0x1, R9 ;  /* 0x000000010a097824 */ /* 0x000fe200078e0209 */
[----:B------:R-:W-:Y:S01]  /*0ec0*/  LEA.HI R5, R5, R192, RZ, 0x3 ;  /* 0x000000c005057211 */ /* 0x000fe200078f18ff */
[----:B------:R-:W-:Y:S01]  /*0ed0*/  VIADD R10, R192, 0x20 ;  /* 0x00000020c00a7836 */ /* 0x000fe20000000000 */
[C---:B------:R-:W-:Y:S01]  /*0ee0*/  IADD3 R15, R196.reuse, 0x180, RZ ;  /* 0x00000180c40f7810 */ /* 0x040fe20007ffe0ff */
[----:B------:R-:W-:Y:S01]  /*0ef0*/  IMAD.IADD R8, R19, 0x1, -R0 ;  /* 0x0000000113087824 */ /* 0x000fe200078e0a00 */
[----:B------:R-:W-:Y:S01]  /*0f00*/  LOP3.LUT R5, R5, 0xfffffff8, RZ, 0xc0, !PT ;  /* 0xfffffff805057812 */ /* 0x000fe200078ec0ff */
[C---:B------:R-:W-:Y:S01]  /*0f10*/  VIADD R29, R196.reuse, 0x40 ;  /* 0x00000040c41d7836 */ /* 0x040fe20000000000 */
[----:B------:R-:W-:Y:S01]  /*0f20*/  SHF.R.S32.HI R6, RZ, 0x1f, R10 ;  /* 0x0000001fff067819 */ /* 0x000fe2000001140a */
[----:B------:R-:W-:Y:S01]  /*0f30*/  VIADD R28, R196, 0x80 ;  /* 0x00000080c41c7836 */ /* 0x000fe20000000000 */
[----:B------:R-:W-:Y:S01]  /*0f40*/  LEA.HI R0, R8, R8, RZ, 0x1 ;  /* 0x0000000808007211 */ /* 0x000fe200078f08ff */
[----:B------:R-:W-:Y:S01]  /*0f50*/  VIADD R24, R196, 0xc0 ;  /* 0x000000c0c4187836 */ /* 0x000fe20000000000 */
[----:B------:R-:W-:Y:S01]  /*0f60*/  SHF.L.U32 R4, R10, 0x6, RZ ;  /* 0x000000060a047819 */ /* 0x000fe200000006ff */
[----:B------:R-:W-:Y:S01]  /*0f70*/  VIADD R21, R196, 0x100 ;  /* 0x00000100c4157836 */ /* 0x000fe20000000000 */
[----:B------:R-:W-:Y:S01]  /*0f80*/  SHF.R.S32.HI R30, RZ, 0x1f, R29 ;  /* 0x0000001fff1e7819 */ /* 0x000fe2000001141d */
[----:B------:R-:W-:Y:S01]  /*0f90*/  IMAD.SHL.U32 R184, R8, 0x4, RZ ;  /* 0x0000000408b87824 */ /* 0x000fe200078e00ff */
[----:B------:R-:W-:Y:S01]  /*0fa0*/  SHF.R.S32.HI R29, RZ, 0x1f, R28 ;  /* 0x0000001fff1d7819 */ /* 0x000fe2000001141c */
[----:B------:R-:W-:Y:S01]  /*0fb0*/  VIADD R20, R196, 0x140 ;  /* 0x00000140c4147836 */ /* 0x000fe20000000000 */
[----:B------:R-:W-:Y:S01]  /*0fc0*/  LOP3.LUT R0, R0, 0x1ffffffe, RZ, 0xc0, !PT ;  /* 0x1ffffffe00007812 */ /* 0x000fe200078ec0ff */
[----:B------:R-:W-:Y:S01]  /*0fd0*/  IMAD.SHL.U32 R16, R8, 0x8, RZ ;  /* 0x0000000808107824 */ /* 0x000fe200078e00ff */
[----:B------:R-:W-:Y:S01]  /*0fe0*/  LEA.HI R6, R6, R10, RZ, 0x3 ;  /* 0x0000000a06067211 */ /* 0x000fe200078f18ff */
[----:B------:R-:W-:Y:S01]  /*0ff0*/  VIADD R14, R196, 0x1c0 ;  /* 0x000001c0c40e7836 */ /* 0x000fe20000000000 */
[----:B------:R-:W-:Y:S01]  /*1000*/  SHF.R.S32.HI R28, RZ, 0x1f, R24 ;  /* 0x0000001fff1c7819 */ /* 0x000fe20000011418 */
[----:B------:R-:W-:Y:S01]  /*1010*/  VIADD R197, R184, 0x10 ;  /* 0x00000010b8c57836 */ /* 0x000fe20000000000 */
[----:B------:R-:W-:Y:S01]  /*1020*/  SHF.R.S32.HI R24, RZ, 0x1f, R21 ;  /* 0x0000001fff187819 */ /* 0x000fe20000011415 */
[----:B------:R-:W-:Y:S01]  /*1030*/  VIADD R201, R16, 0x160 ;  /* 0x0000016010c97836 */ /* 0x000fe20000000000 */
[----:B------:R-:W-:Y:S01]  /*1040*/  LOP3.LUT R4, R4, 0x1c0, RZ, 0xc0, !PT ;  /* 0x000001c004047812 */ /* 0x000fe200078ec0ff */
[----:B------:R-:W-:Y:S01]  /*1050*/  VIADD R200, R16, 0x180 ;  /* 0x0000018010c87836 */ /* 0x000fe20000000000 */
[----:B------:R-:W-:Y:S01]  /*1060*/  SHF.R.S32.HI R21, RZ, 0x1f, R20 ;  /* 0x0000001fff157819 */ /* 0x000fe20000011414 */
[----:B------:R-:W-:Y:S01]  /*1070*/  IMAD.IADD R3, R8, 0x1, -R0 ;  /* 0x0000000108037824 */ /* 0x000fe200078e0a00 */
[----:B------:R-:W-:Y:S01]  /*1080*/  SHF.R.S32.HI R20, RZ, 0x1f, R15 ;  /* 0x0000001fff147819 */ /* 0x000fe2000001140f */
[----:B------:R-:W-:Y:S01]  /*1090*/  IMAD.SHL.U32 R6, R6, 0x40, RZ ;  /* 0x0000004006067824 */ /* 0x000fe200078e00ff */
[----:B------:R-:W-:Y:S01]  /*10a0*/  SHF.R.S32.HI R15, RZ, 0x1f, R14 ;  /* 0x0000001fff0f7819 */ /* 0x000fe2000001140e */
[----:B------:R-:W-:Y:S01]  /*10b0*/  IMAD.SHL.U32 R14, R197, 0x2, RZ ;  /* 0x00000002c50e7824 */ /* 0x000fe200078e00ff */
[----:B------:R-:W-:Y:S01]  /*10c0*/  LOP3.LUT R0, R4, 0x38, R16, 0xf8, !PT ;  /* 0x0000003804007812 */ /* 0x000fe200078ef810 */
[----:B------:R-:W-:Y:S01]  /*10d0*/  IMAD.IADD R194, R192, 0x1, -R5 ;  /* 0x00000001c0c27824 */ /* 0x000fe200078e0a05 */
[----:B------:R-:W-:Y:S01]  /*10e0*/  SHF.R.U32.HI R13, RZ, 0x3, R4 ;  /* 0x00000003ff0d7819 */ /* 0x000fe20000011604 */
[C---:B------:R-:W-:Y:S01]  /*10f0*/  VIADD R199, R16.reuse, 0x1a0 ;  /* 0x000001a010c77836 */ /* 0x040fe20000000000 */
[----:B------:R-:W-:Y:S01]  /*1100*/  SHF.R.S32.HI R4, RZ, 0x1f, R201 ;  /* 0x0000001fff047819 */ /* 0x000fe200000114c9 */
[C---:B------:R-:W-:Y:S01]  /*1110*/  VIADD R211, R16.reuse, 0x1e0 ;  /* 0x000001e010d37836 */ /* 0x040fe20000000000 */
[----:B------:R-:W-:Y:S01]  /*1120*/  SHF.R.S32.HI R5, RZ, 0x1f, R200 ;  /* 0x0000001fff057819 */ /* 0x000fe200000114c8 */
[----:B------:R0:W-:Y:S01]  /*1130*/  STL [R1+0x48], R14 ;  /* 0x0000480e01007387 */ /* 0x0001e20000100800 */
[----:B------:R-:W-:Y:S01]  /*1140*/  IADD3 R212, R16, 0x1c0, RZ ;  /* 0x000001c010d47810 */ /* 0x000fe20007ffe0ff */
[----:B------:R-:W-:Y:S01]  /*1150*/  IMAD R217, R9, 0x2, R2 ;  /* 0x0000000209d97824 */ /* 0x000fe200078e0202 */
[----:B------:R-:W-:Y:S01]  /*1160*/  LOP3.LUT R6, R6, 0xfffffe00, RZ, 0xc0, !PT ;  /* 0xfffffe0006067812 */ /* 0x000fe200078ec0ff */
[C---:B------:R-:W-:Y:S01]  /*1170*/  VIADD R210, R16.reuse, 0x40 ;  /* 0x0000004010d27836 */ /* 0x040fe20000000000 */
[----:B------:R-:W-:Y:S01]  /*1180*/  SHF.R.S32.HI R8, RZ, 0x1f, R199 ;  /* 0x0000001fff087819 */ /* 0x000fe200000114c7 */
[----:B------:R-:W-:Y:S01]  /*1190*/  VIADD R209, R16, 0x60 ;  /* 0x0000006010d17836 */ /* 0x000fe20000000000 */
[----:B------:R-:W-:Y:S01]  /*11a0*/  SHF.L.U64.HI R5, R200, 0x1, R5 ;  /* 0x00000001c8057819 */ /* 0x000fe20000010205 */
[----:B------:R-:W-:Y:S01]  /*11b0*/  STL [R1+0x54], R6 ;  /* 0x0000540601007387 */ /* 0x000fe20000100800 */
[----:B------:R-:W-:Y:S01]  /*11c0*/  SHF.R.S32.HI R11, RZ, 0x1f, R212 ;  /* 0x0000001fff0b7819 */ /* 0x000fe200000114d4 */
[C---:B------:R-:W-:Y:S01]  /*11d0*/  VIADD R208, R16.reuse, 0x80 ;  /* 0x0000008010d07836 */ /* 0x040fe20000000000 */
[----:B0-----:R-:W-:Y:S01]  /*11e0*/  SHF.L.U64.HI R14, R201, 0x1, R4 ;  /* 0x00000001c90e7819 */ /* 0x001fe20000010204 */
[C---:B------:R-:W-:Y:S01]  /*11f0*/  VIADD R206, R16.reuse, 0xc0 ;  /* 0x000000c010ce7836 */ /* 0x040fe20000000000 */
[----:B------:R-:W-:Y:S01]  /*1200*/  SHF.R.S32.HI R10, RZ, 0x1f, R211 ;  /* 0x0000001fff0a7819 */ /* 0x000fe200000114d3 */
[----:B------:R-:W-:Y:S01]  /*1210*/  VIADD R205, R16, 0xe0 ;  /* 0x000000e010cd7836 */ /* 0x000fe20000000000 */
[----:B------:R-:W-:Y:S01]  /*1220*/  SHF.L.U64.HI R4, R199, 0x1, R8 ;  /* 0x00000001c7047819 */ /* 0x000fe20000010208 */
[----:B------:R-:W-:Y:S01]  /*1230*/  STL [R1], R14 ;  /* 0x0000000e01007387 */ /* 0x000fe20000100800 */
[----:B------:R-:W-:Y:S01]  /*1240*/  SHF.L.U64.HI R8, R212, 0x1, R11 ;  /* 0x00000001d4087819 */ /* 0x000fe2000001020b */
[C---:B------:R-:W-:Y:S01]  /*1250*/  VIADD R204, R16.reuse, 0x100 ;  /* 0x0000010010cc7836 */ /* 0x040fe20000000000 */
[----:B------:R-:W-:Y:S01]  /*1260*/  SHF.R.S32.HI R12, RZ, 0x1f, R197 ;  /* 0x0000001fff0c7819 */ /* 0x000fe200000114c5 */
[----:B------:R0:W-:Y:S01]  /*1270*/  STL [R1+0x4], R5 ;  /* 0x0000040501007387 */ /* 0x0001e20000100800 */
[C---:B------:R-:W-:Y:S01]  /*1280*/  VIADD R203, R16.reuse, 0x120 ;  /* 0x0000012010cb7836 */ /* 0x040fe20000000000 */
[C---:B------:R-:W-:Y:S01]  /*1290*/  IADD3 R207, R16.reuse, 0xa0, RZ ;  /* 0x000000a010cf7810 */ /* 0x040fe20007ffe0ff */
[C---:B------:R-:W-:Y:S01]  /*12a0*/  VIADD R202, R16.reuse, 0x140 ;  /* 0x0000014010ca7836 */ /* 0x040fe20000000000 */
[----:B------:R1:W-:Y:S01]  /*12b0*/  STL [R1+0x8], R4 ;  /* 0x0000080401007387 */ /* 0x0003e20000100800 */
[C---:B------:R-:W-:Y:S01]  /*12c0*/  VIADD R220, R217.reuse, 0x26800 ;  /* 0x00026800d9dc7836 */ /* 0x040fe20000000000 */
[----:B------:R-:W-:Y:S01]  /*12d0*/  SHF.R.S32.HI R221, RZ, 0x1f, R210 ;  /* 0x0000001fffdd7819 */ /* 0x000fe200000114d2 */
[----:B------:R-:W-:Y:S01]  /*12e0*/  VIADD R19, R16, 0x20 ;  /* 0x0000002010137836 */ /* 0x000fe20000000000 */
[----:B------:R-:W-:Y:S01]  /*12f0*/  STL [R1+0xc], R8 ;  /* 0x00000c0801007387 */ /* 0x000fe20000100800 */
[----:B------:R-:W-:Y:S01]  /*1300*/  VIADD R218, R217, 0x26840 ;  /* 0x00026840d9da7836 */ /* 0x000fe20000000000 */
[----:B0-----:R-:W-:Y:S01]  /*1310*/  SHF.L.U64.HI R5, R211, 0x1, R10 ;  /* 0x00000001d3057819 */ /* 0x001fe2000001020a */
[C---:B------:R-:W-:Y:S01]  /*1320*/  @P2 VIADD R218, R220.reuse, 0xffffffc0 ;  /* 0xffffffc0dcda2836 */ /* 0x040fe20000000000 */
[----:B------:R-:W-:Y:S01]  /*1330*/  SHF.R.S32.HI R222, RZ, 0x1f, R209 ;  /* 0x0000001fffde7819 */ /* 0x000fe200000114d1 */
[----:B------:R-:W-:Y:S01]  /*1340*/  IMAD.IADD R220, R220, 0x1, R219 ;  /* 0x00000001dcdc7824 */ /* 0x000fe200078e02db */
[----:B-1----:R-:W-:Y:S01]  /*1350*/  SHF.L.U64.HI R4, R197, 0x1, R12 ;  /* 0x00000001c5047819 */ /* 0x002fe2000001020c */
[----:B------:R0:W-:Y:S01]  /*1360*/  STL [R1+0x10], R5 ;  /* 0x0000100501007387 */ /* 0x0001e20000100800 */
[----:B------:R-:W-:Y:S01]  /*1370*/  SHF.R.S32.HI R223, RZ, 0x1f, R208 ;  /* 0x0000001fffdf7819 */ /* 0x000fe200000114d0 */
[----:B------:R-:W-:Y:S01]  /*1380*/  IMAD.IADD R219, R219, 0x1, R218 ;  /* 0x00000001dbdb7824 */ /* 0x000fe200078e02da */
[----:B------:R-:W-:Y:S01]  /*1390*/  SHF.R.S32.HI R224, RZ, 0x1f, R207 ;  /* 0x0000001fffe07819 */ /* 0x000fe200000114cf */
[----:B------:R1:W-:Y:S01]  /*13a0*/  STL [R1+0x44], R4 ;  /* 0x0000440401007387 */ /* 0x0003e20000100800 */
[----:B------:R-:W-:-:S02]  /*13b0*/  SHF.R.S32.HI R225, RZ, 0x1f, R206 ;  /* 0x0000001fffe17819 */ /* 0x000fc400000114ce */
[----:B------:R-:W-:Y:S02]  /*13c0*/  SHF.R.S32.HI R226, RZ, 0x1f, R205 ;  /* 0x0000001fffe27819 */ /* 0x000fe400000114cd */
[----:B------:R-:W-:Y:S02]  /*13d0*/  SHF.R.S32.HI R227, RZ, 0x1f, R204 ;  /* 0x0000001fffe37819 */ /* 0x000fe400000114cc */
[----:B0-----:R-:W-:Y:S01]  /*13e0*/  LOP3.LUT R5, R6, R0, R13, 0xf6, !PT ;  /* 0x0000000006057212 */ /* 0x001fe200078ef60d */
[----:B------:R-:W-:Y:S01]  /*13f0*/  IMAD R0, R3, 0x8, R198 ;  /* 0x0000000803007824 */ /* 0x000fe200078e02c6 */
[----:B------:R-:W-:Y:S02]  /*1400*/  SHF.R.S32.HI R228, RZ, 0x1f, R203 ;  /* 0x0000001fffe47819 */ /* 0x000fe400000114cb */
[----:B------:R-:W-:Y:S01]  /*1410*/  SHF.R.S32.HI R229, RZ, 0x1f, R202 ;  /* 0x0000001fffe57819 */ /* 0x000fe200000114ca */
[----:B-1----:R-:W-:Y:S01]  /*1420*/  IMAD R4, R5, 0x2, R2 ;  /* 0x0000000205047824 */ /* 0x002fe200078e0202 */
[----:B------:R-:W-:-:S02]  /*1430*/  SHF.R.S32.HI R17, RZ, 0x1f, R16 ;  /* 0x0000001fff117819 */ /* 0x000fc40000011410 */
[----:B------:R-:W-:Y:S02]  /*1440*/  SHF.R.S32.HI R195, RZ, 0x1f, R19 ;  /* 0x0000001fffc37819 */ /* 0x000fe40000011413 */
[----:B------:R0:W-:Y:S01]  /*1450*/  STL [R1+0x4c], R4 ;  /* 0x00004c0401007387 */ /* 0x0001e20000100800 */
[----:B------:R-:W-:Y:S02]  /*1460*/  SHF.L.U64.HI R221, R210, 0x1, R221 ;  /* 0x00000001d2dd7819 */ /* 0x000fe400000102dd */
[----:B------:R-:W-:Y:S01]  /*1470*/  SHF.L.U64.HI R222, R209, 0x1, R222 ;  /* 0x00000001d1de7819 */ /* 0x000fe200000102de */
[----:B------:R0:W-:Y:S01]  /*1480*/  STL [R1+0x58], R0 ;  /* 0x0000580001007387 */ /* 0x0001e20000100800 */
[----:B------:R-:W-:Y:S02]  /*1490*/  SHF.L.U64.HI R223, R208, 0x1, R223 ;  /* 0x00000001d0df7819 */ /* 0x000fe400000102df */
[----:B------:R-:W-:Y:S02]  /*14a0*/  SHF.L.U64.HI R224, R207, 0x1, R224 ;  /* 0x00000001cfe07819 */ /* 0x000fe400000102e0 */
[----:B------:R-:W-:-:S02]  /*14b0*/  SHF.L.U64.HI R225, R206, 0x1, R225 ;  /* 0x00000001cee17819 */ /* 0x000fc400000102e1 */
[----:B------:R-:W-:Y:S02]  /*14c0*/  SHF.L.U64.HI R226, R205, 0x1, R226 ;  /* 0x00000001cde27819 */ /* 0x000fe400000102e2 */
[----:B------:R-:W-:Y:S02]  /*14d0*/  SHF.L.U64.HI R227, R204, 0x1, R227 ;  /* 0x00000001cce37819 */ /* 0x000fe400000102e3 */
[----:B------:R-:W-:Y:S02]  /*14e0*/  SHF.L.U64.HI R228, R203, 0x1, R228 ;  /* 0x00000001cbe47819 */ /* 0x000fe400000102e4 */
[----:B------:R-:W-:Y:S02]  /*14f0*/  SHF.L.U64.HI R229, R202, 0x1, R229 ;  /* 0x00000001cae57819 */ /* 0x000fe400000102e5 */
[----:B0-----:R-:W-:-:S07]  /*1500*/  SHF.L.U32 R214, R7, 0x1, RZ ;  /* 0x0000000107d67819 */ /* 0x001fce00000006ff */
.L_x_3942:
        /* <DEDUP_REMOVED lines=11> */
[----:B------:R-:W-:-:S04]  /*15c0*/  ISETP.NE.U32.AND P0, PT, RZ, UR6, PT ;  /* 0x00000006ff007c0c */ /* 0x000fc8000bf05070 */
[----:B------:R-:W-:Y:S02]  /*15d0*/  ISETP.NE.AND.EX P0, PT, RZ, UR7, PT, P0 ;  /* 0x00000007ff007c0c */ /* 0x000fe4000bf05300 */
[----:B--2---:R-:W-:Y:S01]  /*15e0*/  SHF.R.S32.HI R3, RZ, 0x1f, R0 ;  /* 0x0000001fff037819 */ /* 0x004fe20000011400 */
[----:B------:R-:W-:Y:S02]  /*15f0*/  STL [R1+0x20], R0 ;  /* 0x0000200001007387 */ /* 0x000fe40000100800 */
[C---:B------:R-:W-:Y:S01]  /*1600*/  @P2 LEA R4, P3, R0.reuse, UR4, 0x2 ;  /* 0x0000000400042c11 */ /* 0x040fe2000f8610ff */
[C---:B------:R-:W-:Y:S01]  /*1610*/  IMAD.SHL.U32 R31, R0.reuse, 0x4, RZ ;  /* 0x00000004001f7824 */ /* 0x040fe200078e00ff */
[C-C-:B------:R-:W-:Y:S01]  /*1620*/  SHF.L.U64.HI R30, R0.reuse, 0x2, R3.reuse ;  /* 0x00000002001e7819 */ /* 0x140fe20000010203 */
[----:B------:R0:W-:Y:S01]  /*1630*/  STL [R1+0x40], R3 ;  /* 0x0000400301007387 */ /* 0x0001e20000100800 */
[----:B------:R-:W-:Y:S01]  /*1640*/  @P2 LEA.HI.X R5, R0, UR5, R3, 0x2, P3 ;  /* 0x0000000500052c11 */ /* 0x000fe200098f1403 */
[----:B------:R-:W-:Y:S01]  /*1650*/  ULDC UR4, c[0x0][0x288] ;  /* 0x0000a20000047ab9 */ /* 0x000fe20000000800 */
[----:B------:R-:W-:Y:S01]  /*1660*/  IADD3 R8, P4, R31, UR6, RZ ;  /* 0x000000061f087c10 */ /* 0x000fe2000ff9e0ff */
[----:B-1----:R1:W-:Y:S01]  /*1670*/  STL [R1+0x18], R31 ;  /* 0x0000181f01007387 */ /* 0x0023e20000100800 */
[----:B0-----:R-:W-:Y:S01]  /*1680*/  IMAD.MOV.U32 R3, RZ, RZ, RZ ;  /* 0x000000ffff037224 */ /* 0x001fe200078e00ff */
[----:B------:R-:W-:-:S02]  /*1690*/  MOV R27, UR4 ;  /* 0x00000004001b7c02 */ /* 0x000fc40008000f00 */
[----:B------:R1:W-:Y:S01]  /*16a0*/  STL [R1+0x1c], R30 ;  /* 0x00001c1e01007387 */ /* 0x0003e20000100800 */
[----:B------:R-:W-:Y:S01]  /*16b0*/  IADD3.X R9, R30, UR7, RZ, P4, !PT ;  /* 0x000000071e097c10 */ /* 0x000fe2000a7fe4ff */
[----:B------:R-:W-:Y:S02]  /*16c0*/  ULDC.64 UR4, c[0x0][0x418] ;  /* 0x0001060000047ab9 */ /* 0x000fe40000000a00 */
[----:B------:R1:W5:Y:S01]  /*16d0*/  @P2 LDG.E R3, desc[UR40][R4.64] ;  /* 0x0000002804032981 */ /* 0x000362000c1e1900 */
[----:B------:R-:W-:-:S03]  /*16e0*/  @P1 IADD3 R6, P2, R31, UR8, RZ ;  /* 0x000000081f061c10 */ /* 0x000fc6000ff5e0ff */
[----:B------:R1:W5:Y:S01]  /*16f0*/  @P0 LDG.E R29, desc[UR40][R8.64] ;  /* 0x00000028081d0981 */ /* 0x000362000c1e1900 */
[----:B---3--:R-:W-:-:S03]  /*1700*/  @P1 IADD3.X R7, R30, UR9, RZ, P2, !PT ;  /* 0x000000091e071c10 */ /* 0x008fc600097fe4ff */
[----:B------:R1:W-:Y:S01]  /*1710*/  STL [R1+0x38], R25 ;  /* 0x0000381901007387 */ /* 0x0003e20000100800 */
[----:B------:R-:W-:Y:S01]  /*1720*/  UISETP.NE.U32.AND UP0, UPT, UR4, URZ, UPT ;  /* 0x0000003f0400728c */ /* 0x000fe2000bf05070 */
[----:B------:R-:W-:Y:S02]  /*1730*/  ULDC.64 UR8, c[0x0][0xa20] ;  /* 0x0002880000087ab9 */ /* 0x000fe40000000a00 */
[----:B------:R1:W5:Y:S01]  /*1740*/  @P1 LDG.E R27, desc[UR40][R6.64] ;  /* 0x00000028061b1981 */ /* 0x000362000c1e1900 */
[----:B------:R-:W-:Y:S01]  /*1750*/  UISETP.NE.AND.EX UP0, UPT, UR5, URZ, UPT, UP0 ;  /* 0x0000003f0500728c */ /* 0x000fe2000bf05300 */
[----:B------:R-:W-:Y:S01]  /*1760*/  ISETP.NE.U32.AND P2, PT, RZ, UR8, PT ;  /* 0x00000008ff007c0c */ /* 0x000fe2000bf45070 */
[----:B------:R-:W-:Y:S01]  /*1770*/  ULDC UR4, c[0x0][0x424] ;  /* 0x0001090000047ab9 */ /* 0x000fe20000000800 */
[----:B------:R1:W-:Y:S01]  /*1780*/  STL [R1+0x14], R26 ;  /* 0x0000141a01007387 */ /* 0x0003e20000100800 */
[----:B------:R-:W-:Y:S01]  /*1790*/  USEL UR4, UR4, 0x1, UP0 ;  /* 0x0000000104047887 */ /* 0x000fe20008000000 */
[----:B------:R-:W-:Y:S01]  /*17a0*/  ISETP.NE.AND.EX P2, PT, RZ, UR9, PT, P2 ;  /* 0x00000009ff007c0c */ /* 0x000fe2000bf45320 */
[----:B------:R-:W-:Y:S01]  /*17b0*/  ULDC UR5, c[0x0][0x2f0] ;  /* 0x0000bc0000057ab9 */ /* 0x000fe20000000800 */
[----:B------:R-:W-:Y:S01]  /*17c0*/  IMAD.MOV.U32 R41, RZ, RZ, R0 ;  /* 0x000000ffff297224 */ /* 0x000fe200078e0000 */
[----:B------:R-:W-:-:S03]  /*17d0*/  UIMAD UR4, UR4, UR5, URZ ;  /* 0x00000005040472a4 */ /* 0x000fc6000f8e023f */
[----:B------:R-:W-:Y:S01]  /*17e0*/  ULDC UR5, c[0x0][0x348] ;  /* 0x0000d20000057ab9 */ /* 0x000fe20000000800 */
[----:B------:R-:W-:Y:S08]  /*17f0*/  @P1 BRA `(.L_x_3815) ;  /* 0x0000000000241947 */ /* 0x000ff00003800000 */
[----:B------:R-:W-:Y:S02]  /*1800*/  ULDC.64 UR6, c[0x0][0xa00] ;  /* 0x0002800000067ab9 */ /* 0x000fe40000000a00 */
[----:B------:R-:W-:-:S04]  /*1810*/  ISETP.NE.U32.AND P1, PT, RZ, UR6, PT ;  /* 0x00000006ff007c0c */ /* 0x000fc8000bf25070 */
[----:B------:R-:W-:-:S13]  /*1820*/  ISETP.NE.AND.EX P1, PT, RZ, UR7, PT, P1 ;  /* 0x00000007ff007c0c */ /* 0x000fda000bf25310 */
[----:B------:R-:W-:Y:S05]  /*1830*/  @!P1 BRA `(.L_x_3815) ;  /* 0x0000000000149947 */ /* 0x000fea0003800000 */
[----:B-1----:R-:W0:Y:S02]  /*1840*/  LDC.64 R4, c[0x0][0xa00] ;  /* 0x00028000ff047b82 */ /* 0x002e240000000a00 */
[----:B0-----:R-:W-:-:S05]  /*1850*/  IMAD.WIDE R4, R41, 0x4, R4 ;  /* 0x0000000429047825 */ /* 0x001fca00078e0204 */
[----:B-----5:R-:W2:Y:S04]  /*1860*/  LDG.E R27, desc[UR40][R4.64] ;  /* 0x00000028041b7981 */ /* 0x020ea8000c1e1900 */
[----:B------:R-:W2:Y:S02]  /*1870*/  LDG.E R0, desc[UR40][R4.64+0x4] ;  /* 0x0000042804007981 */ /* 0x000ea4000c1e1900 */
[----:B--2---:R-:W-:-:S07]  /*1880*/  IMAD.IADD R27, R0, 0x1, -R27 ;  /* 0x00000001001b7824 */ /* 0x004fce00078e0a1b */
.L_x_3815:
[----:B------:R-:W-:Y:S02]  /*1890*/  IMAD.U32 R40, RZ, RZ, UR5 ;  /* 0x00000005ff287e24 */ /* 0x000fe4000f8e00ff */
[----:B------:R-:W-:Y:S01]  /*18a0*/  IMAD.U32 R28, RZ, RZ, UR4 ;  /* 0x00000004ff1c7e24 */ /* 0x000fe2000f8e00ff */
[----:B------:R-:W-:Y:S06]  /*18b0*/  @!P2 BRA `(.L_x_3816) ;  /* 0x000000000010a947 */ /* 0x000fec0003800000 */
[----:B-1----:R-:W-:-:S04]  /*18c0*/  IADD3 R4, P0, R31, UR8, RZ ;  /* 0x000000081f047c10 */ /* 0x002fc8000ff1e0ff */
[----:B------:R-:W-:-:S05]  /*18d0*/  IADD3.X R5, R30, UR9, RZ, P0, !PT ;  /* 0x000000091e057c10 */ /* 0x000fca00087fe4ff */
[----:B------:R0:W5:Y:S01]  /*18e0*/  LDG.E R28, desc[UR40][R4.64] ;  /* 0x00000028041c7981 */ /* 0x000162000c1e1900 */
[----:B------:R-:W-:Y:S05]  /*18f0*/  BRA `(.L_x_3817) ;  /* 0x0000000000107947 */ /* 0x000fea0003800000 */
.L_x_3816:
[----:B------:R-:W-:Y:S05]  /*1900*/  @!P0 BRA `(.L_x_3817) ;  /* 0x00000000000c8947 */ /* 0x000fea0003800000 */
[----:B-1----:R-:W2:Y:S04]  /*1910*/  LDG.E R5, desc[UR40][R8.64] ;  /* 0x0000002808057981 */ /* 0x002ea8000c1e1900 */
[----:B------:R-:W2:Y:S02]  /*1920*/  LDG.E R28, desc[UR40][R8.64+0x4] ;  /* 0x00000428081c7981 */ /* 0x000ea4000c1e1900 */
[----:B--2---:R-:W-:-:S07]  /*1930*/  IMAD.IADD R28, R28, 0x1, -R5 ;  /* 0x000000011c1c7824 */ /* 0x004fce00078e0a05 */
.L_x_3817:
[----:B------:R-:W-:Y:S02]  /*1940*/  ULDC.64 UR4, c[0x0][0xa10] ;  /* 0x0002840000047ab9 */ /* 0x000fe40000000a00 */
[----:B------:R-:W-:-:S04]  /*1950*/  ISETP.NE.U32.AND P0, PT, RZ, UR4, PT ;  /* 0x00000004ff007c0c */ /* 0x000fc8000bf05070 */
[----:B------:R-:W-:Y:S01]  /*1960*/  ISETP.NE.AND.EX P0, PT, RZ, UR5, PT, P0 ;  /* 0x00000005ff007c0c */ /* 0x000fe2000bf05300 */
[----:B------:R-:W-:-:S12]  /*1970*/  ULDC.64 UR4, c[0x0][0xa30] ;  /* 0x00028c0000047ab9 */ /* 0x000fd80000000a00 */
[----:B01----:R-:W0:Y:S02]  /*1980*/  @P0 LDC.64 R4, c[0x0][0xa10] ;  /* 0x00028400ff040b82 */ /* 0x003e240000000a00 */
[----:B0-----:R-:W-:-:S05]  /*1990*/  @P0 IMAD.WIDE R4, R41, 0x4, R4 ;  /* 0x0000000429040825 */ /* 0x001fca00078e0204 */
[----:B------:R-:W2:Y:S04]  /*19a0*/  @P0 LDG.E R0, desc[UR40][R4.64] ;  /* 0x0000002804000981 */ /* 0x000ea8000c1e1900 */
[----:B------:R-:W2:Y:S01]  /*19b0*/  @P0 LDG.E R9, desc[UR40][R4.64+0x4] ;  /* 0x0000042804090981 */ /* 0x000ea2000c1e1900 */
[----:B------:R-:W-:Y:S01]  /*19c0*/  ISETP.NE.U32.AND P1, PT, RZ, UR4, PT ;  /* 0x00000004ff007c0c */ /* 0x000fe2000bf25070 */
[----:B-----5:R-:W-:-:S03]  /*19d0*/  IMAD.MOV.U32 R24, RZ, RZ, R28 ;  /* 0x000000ffff187224 */ /* 0x020fc600078e001c */
[----:B------:R-:W-:-:S13]  /*19e0*/  ISETP.NE.AND.EX P1, PT, RZ, UR5, PT, P1 ;  /* 0x00000005ff007c0c */ /* 0x000fda000bf25310 */
[----:B------:R-:W-:-:S04]  /*19f0*/  @P1 IADD3 R6, P2, R31, UR4, RZ ;  /* 0x000000041f061c10 */ /* 0x000fc8000ff5e0ff */
[----:B------:R-:W-:-:S05]  /*1a00*/  @P1 IADD3.X R7, R30, UR5, RZ, P2, !PT ;  /* 0x000000051e071c10 */ /* 0x000fca00097fe4ff */
[----:B------:R0:W5:Y:S01]  /*1a10*/  @P1 LDG.E R24, desc[UR40][R6.64] ;  /* 0x0000002806181981 */ /* 0x000162000c1e1900 */
[----:B------:R-:W-:Y:S01]  /*1a20*/  IMAD.IADD R11, R28, 0x1, -R3 ;  /* 0x000000011c0b7824 */ /* 0x000fe200078e0a03 */
[----:B------:R-:W-:-:S03]  /*1a30*/  PLOP3.LUT P3, PT, PT, PT, PT, 0x80, 0x0 ;  /* 0x000000000000781c */ /* 0x000fc60003f6f070 */
[----:B------:R-:W-:-:S05]  /*1a40*/  IMAD.MOV R39, RZ, RZ, -R11 ;  /* 0x000000ffff277224 */ /* 0x000fca00078e0a0b */
[----:B------:R-:W-:Y:S01]  /*1a50*/  VIMNMX R39, RZ, R39, !PT ;  /* 0x00000027ff277248 */ /* 0x000fe20007fe0100 */
[----:B--2---:R-:W-:-:S05]  /*1a60*/  @P0 IMAD.IADD R40, R9, 0x1, -R0 ;  /* 0x0000000109280824 */ /* 0x004fca00078e0a00 */
[----:B------:R-:W-:-:S05]  /*1a70*/  IADD3 R168, R11, R40, RZ ;  /* 0x000000280ba87210 */ /* 0x000fca0007ffe0ff */
[----:B------:R-:W-:-:S05]  /*1a80*/  VIADD R0, R168, 0x3f ;  /* 0x0000003fa8007836 */ /* 0x000fca0000000000 */
[----:B------:R-:W-:-:S04]  /*1a90*/  SHF.R.S32.HI R3, RZ, 0x1f, R0 ;  /* 0x0000001fff037819 */ /* 0x000fc80000011400 */
[----:B------:R-:W-:-:S04]  /*1aa0*/  LEA.HI R3, R3, R0, RZ, 0x6 ;  /* 0x0000000003037211 */ /* 0x000fc800078f30ff */
[----:B------:R-:W-:Y:S02]  /*1ab0*/  LOP3.LUT R5, R3, 0xffffffc0, RZ, 0xc0, !PT ;  /* 0xffffffc003057812 */ /* 0x000fe400078ec0ff */
[----:B------:R-:W-:Y:S02]  /*1ac0*/  SHF.R.S32.HI R215, RZ, 0x6, R3 ;  /* 0x00000006ffd77819 */ /* 0x000fe40000011403 */
[----:B------:R-:W-:-:S04]  /*1ad0*/  VIADDMNMX R0, R5, -R11, R40, PT ;  /* 0x8000000b05007246 */ /* 0x000fc80003800128 */
[----:B------:R-:W-:Y:S02]  /*1ae0*/  ISETP.GT.AND P0, PT, R0, R39, PT ;  /* 0x000000270000720c */ /* 0x000fe40003f04270 */
[----:B------:R-:W-:-:S05]  /*1af0*/  SHF.R.U32.HI R39, RZ, 0x6, R39 ;  /* 0x00000006ff277819 */ /* 0x000fca0000011627 */
[----:B------:R-:W-:-:S06]  /*1b00*/  IMAD.MOV.U32 R38, RZ, RZ, R39 ;  /* 0x000000ffff267224 */ /* 0x000fcc00078e0027 */
[----:B------:R-:W-:-:S05]  /*1b10*/  @P0 VIADD R0, R0, 0x3f ;  /* 0x0000003f00000836 */ /* 0x000fca0000000000 */
[----:B------:R-:W-:-:S04]  /*1b20*/  @P0 SHF.R.S32.HI R5, RZ, 0x1f, R0 ;  /* 0x0000001fff050819 */ /* 0x000fc80000011400 */
[----:B------:R-:W-:-:S04]  /*1b30*/  @P0 LEA.HI R5, R5, R0, RZ, 0x6 ;  /* 0x0000000005050211 */ /* 0x000fc800078f30ff */
[----:B------:R-:W-:-:S04]  /*1b40*/  @P0 SHF.R.S32.HI R38, RZ, 0x6, R5 ;  /* 0x00000006ff260819 */ /* 0x000fc80000011405 */
        /* <DEDUP_REMOVED lines=22> */
.L_x_3820:
[----:B------:R-:W-:Y:S05]  /*1cb0*/  BSYNC B6 ;  /* 0x0000000000067941 */ /* 0x000fea0003800000 */
.L_x_3819:
        /* <DEDUP_REMOVED lines=20> */
.L_x_3822:
[----:B------:R-:W-:Y:S05]  /*1e00*/  BSYNC B6 ;  /* 0x0000000000067941 */ /* 0x000fea0003800000 */
.L_x_3821:
[----:B------:R-:W-:Y:S01]  /*1e10*/  ULDC.64 UR4, c[0x0][0x9f8] ;  /* 0x00027e0000047ab9 */ /* 0x000fe20000000a00 */
[----:B------:R-:W0:Y:S01]  /*1e20*/  LDC.64 R4, c[0x0][0x3f8] ;  /* 0x0000fe00ff047b82 */ /* 0x000e220000000a00 */
[----:B------:R-:W-:-:S04]  /*1e30*/  ISETP.NE.U32.AND P0, PT, RZ, UR4, PT ;  /* 0x00000004ff007c0c */ /* 0x000fc8000bf05070 */
[----:B------:R-:W-:-:S03]  /*1e40*/  ISETP.NE.AND.EX P0, PT, RZ, UR5, PT, P0 ;  /* 0x00000005ff007c0c */ /* 0x000fc6000bf05300 */
[----:B------:R-:W1:Y:S08]  /*1e50*/  LDC.64 R46, c[0x0][0x408] ;  /* 0x00010200ff2e7b82 */ /* 0x000e700000000a00 */
[----:B------:R-:W2:Y:S02]  /*1e60*/  LDC R51, c[0x0][0x3f4] ;  /* 0x0000fd00ff337b82 */ /* 0x000ea40000000800 */
[----:B------:R-:W-:-:S02]  /*1e70*/  @P0 IADD3 R6, P1, R31, UR4, RZ ;  /* 0x000000041f060c10 */ /* 0x000fc4000ff3e0ff */
[----:B------:R-:W-:Y:S01]  /*1e80*/  SHF.R.S32.HI R3, RZ, 0x1f, R192 ;  /* 0x0000001fff037819 */ /* 0x000fe200000114c0 */
[----:B------:R-:W3:Y:S01]  /*1e90*/  S2R R12, SR_TID.X ;  /* 0x00000000000c7919 */ /* 0x000ee20000002100 */
[----:B------:R-:W-:Y:S02]  /*1ea0*/  @P0 IADD3.X R7, R30, UR5, RZ, P1, !PT ;  /* 0x000000051e070c10 */ /* 0x000fe40008ffe4ff */
[----:B------:R-:W-:Y:S01]  /*1eb0*/  SHF.R.S32.HI R185, RZ, 0x1f, R184 ;  /* 0x0000001fffb97819 */ /* 0x000fe200000114b8 */
[----:B0-----:R-:W-:-:S04]  /*1ec0*/  IMAD.WIDE.U32 R32, R192, R4, R16 ;  /* 0x00000004c0207225 */ /* 0x001fc800078e0010 */
[----:B------:R-:W-:Y:S01]  /*1ed0*/  IMAD.SHL.U32 R44, R194, 0x40, RZ ;  /* 0x00000040c22c7824 */ /* 0x000fe200078e00ff */
[----:B------:R0:W4:Y:S01]  /*1ee0*/  @P0 LDG.E R41, desc[UR40][R6.64] ;  /* 0x0000002806290981 */ /* 0x000122000c1e1900 */
[C---:B------:R-:W-:Y:S01]  /*1ef0*/  IMAD R0, R3.reuse, R4, RZ ;  /* 0x0000000403007224 */ /* 0x040fe200078e02ff */
[----:B------:R-:W-:Y:S01]  /*1f00*/  SHF.L.U64.HI R42, R4, 0x6, R5 ;  /* 0x00000006042a7819 */ /* 0x000fe20000010205 */
[----:B-1----:R-:W-:Y:S01]  /*1f10*/  IMAD R3, R3, R46, RZ ;  /* 0x0000002e03037224 */ /* 0x002fe200078e02ff */
[----:B------:R-:W1:Y:S01]  /*1f20*/  S2R R30, SR_TID.X ;  /* 0x00000000001e7919 */ /* 0x000e620000002100 */
[----:B------:R-:W-:Y:S01]  /*1f30*/  IMAD R9, R192, R5, R0 ;  /* 0x00000005c0097224 */ /* 0x000fe200078e0200 */
[----:B------:R-:W-:Y:S01]  /*1f40*/  LOP3.LUT R44, R44, 0x1c0, RZ, 0xc0, !PT ;  /* 0x000001c02c2c7812 */ /* 0x000fe200078ec0ff */
[-C--:B------:R-:W-:Y:S01]  /*1f50*/  IMAD.WIDE.U32 R20, R192, R4.reuse, R184 ;  /* 0x00000004c0147225 */ /* 0x080fe200078e00b8 */
[----:B------:R-:W-:Y:S01]  /*1f60*/  SHF.L.U64.HI R45, R46, 0x6, R47 ;  /* 0x000000062e2d7819 */ /* 0x000fe2000001022f */
[----:B------:R-:W-:Y:S01]  /*1f70*/  ULDC UR4, c[0x0][0x2f4] ;  /* 0x0000bd0000047ab9 */ /* 0x000fe20000000800 */
[----:B--2---:R-:W-:Y:S01]  /*1f80*/  ISETP.GE.AND P0, PT, R16, R51, PT ;  /* 0x000000331000720c */ /* 0x004fe20003f06270 */
[----:B------:R-:W-:Y:S01]  /*1f90*/  IMAD R11, R192, R47, R3 ;  /* 0x0000002fc00b7224 */ /* 0x000fe200078e0203 */
[----:B0----5:R-:W-:Y:S01]  /*1fa0*/  SHF.R.S32.HI R7, RZ, 0x1f, R24 ;  /* 0x0000001fff077819 */ /* 0x021fe20000011418 */
[----:B------:R-:W-:Y:S01]  /*1fb0*/  IMAD.IADD R21, R21, 0x1, R9 ;  /* 0x0000000115157824 */ /* 0x000fe200078e0209 */
[----:B------:R-:W-:Y:S01]  /*1fc0*/  SEL R3, R51, RZ, P0 ;  /* 0x000000ff33037207 */ /* 0x000fe20000000000 */
[----:B------:R-:W-:Y:S01]  /*1fd0*/  IMAD.SHL.U32 R43, R4, 0x40, RZ ;  /* 0x00000040042b7824 */ /* 0x000fe200078e00ff */
[----:B------:R-:W-:Y:S01]  /*1fe0*/  IADD3 R33, R9, R33, RZ ;  /* 0x0000002109217210 */ /* 0x000fe20007ffe0ff */
[C---:B------:R-:W-:Y:S01]  /*1ff0*/  IMAD R8, R7.reuse, R4, RZ ;  /* 0x0000000407087224 */ /* 0x040fe200078e02ff */
[C---:B------:R-:W-:Y:S01]  /*2000*/  ISETP.GE.AND P2, PT, R16.reuse, UR4, PT ;  /* 0x0000000410007c0c */ /* 0x040fe2000bf46270 */
[----:B------:R-:W-:Y:S01]  /*2010*/  IMAD R7, R7, R46, RZ ;  /* 0x0000002e07077224 */ /* 0x000fe200078e02ff */
[----:B------:R-:W-:Y:S01]  /*2020*/  SHF.R.S32.HI R48, RZ, 0x1f, R26 ;  /* 0x0000001fff307819 */ /* 0x000fe2000001141a */
[----:B------:R-:W-:Y:S01]  /*2030*/  IMAD.IADD R3, R16, 0x1, R3 ;  /* 0x0000000110037824 */ /* 0x000fe200078e0203 */
[----:B------:R-:W-:Y:S01]  /*2040*/  ISETP.GE.AND P1, PT, R19, UR4, PT ;  /* 0x0000000413007c0c */ /* 0x000fe2000bf26270 */
[----:B------:R-:W-:Y:S01]  /*2050*/  IMAD.WIDE.U32 R20, R24, R4, R20 ;  /* 0x0000000418147225 */ /* 0x000fe200078e0014 */
[----:B---3--:R-:W-:-:S02]  /*2060*/  SHF.R.U32.HI R12, RZ, 0x7, R12 ;  /* 0x00000007ff0c7819 */ /* 0x008fc4000001160c */
[----:B------:R-:W-:Y:S01]  /*2070*/  SHF.R.S32.HI R6, RZ, 0x1f, R3 ;  /* 0x0000001fff067819 */ /* 0x000fe20000011403 */
[----:B------:R-:W-:Y:S01]  /*2080*/  IMAD.WIDE.U32 R32, R24, R4, R32 ;  /* 0x0000000418207225 */ /* 0x000fe200078e0020 */
[----:B------:R-:W-:Y:S02]  /*2090*/  LOP3.LUT R4, R44, 0x18, R16, 0xf8, !PT ;  /* 0x000000182c047812 */ /* 0x000fe400078ef810 */
[----:B------:R-:W-:Y:S01]  /*20a0*/  LEA.HI R3, R6, R3, RZ, 0x3 ;  /* 0x0000000306037211 */ /* 0x000fe200078f18ff */
[----:B------:R-:W-:Y:S01]  /*20b0*/  IMAD R7, R24, R47, R7 ;  /* 0x0000002f18077224 */ /* 0x000fe200078e0207 */
[----:B------:R-:W-:Y:S01]  /*20c0*/  SHF.R.U32.HI R47, RZ, 0x3, R44 ;  /* 0x00000003ff2f7819 */ /* 0x000fe2000001162c */
[-C--:B------:R-:W-:Y:S01]  /*20d0*/  IMAD.WIDE.U32 R34, R192, R46.reuse, R184 ;  /* 0x0000002ec0227225 */ /* 0x080fe200078e00b8 */
[----:B------:R-:W-:Y:S02]  /*20e0*/  LOP3.LUT R56, R3, 0xfffffff8, RZ, 0xc0, !PT ;  /* 0xfffffff803387812 */ /* 0x000fe400078ec0ff */
[----:B------:R-:W-:Y:S01]  /*20f0*/  LOP3.LUT R4, R4, R47, RZ, 0x3c, !PT ;  /* 0x0000002f04047212 */ /* 0x000fe200078e3cff */
[----:B-1----:R-:W-:Y:S01]  /*2100*/  VIADD R30, R30, 0xffffff80 ;  /* 0xffffff801e1e7836 */ /* 0x002fe20000000000 */
[----:B------:R-:W-:Y:S01]  /*2110*/  IADD3 R49, R12, 0x8, RZ ;  /* 0x000000080c317810 */ /* 0x000fe20007ffe0ff */
[----:B------:R-:W-:Y:S01]  /*2120*/  IMAD.WIDE.U32 R36, R192, R46, R16 ;  /* 0x0000002ec0247225 */ /* 0x000fe200078e0010 */
[----:B------:R-:W-:-:S02]  /*2130*/  P2R R63, PR, RZ, 0x4 ;  /* 0x00000004ff3f7803 */ /* 0x000fc40000000000 */
[----:B------:R-:W-:Y:S01]  /*2140*/  SHF.R.S32.HI R10, RZ, 0x1f, R30 ;  /* 0x0000001fff0a7819 */ /* 0x000fe2000001141e */
[----:B------:R-:W-:Y:S01]  /*2150*/  IMAD R52, R213, 0x200, R4 ;  /* 0x00000200d5347824 */ /* 0x000fe200078e0204 */
[----:B------:R-:W-:Y:S01]  /*2160*/  LOP3.LUT R4, R44, 0x38, R3, 0xf8, !PT ;  /* 0x000000382c047812 */ /* 0x000fe200078ef803 */
[----:B------:R-:W-:Y:S01]  /*2170*/  IMAD.IADD R35, R35, 0x1, R11 ;  /* 0x0000000123237824 */ /* 0x000fe200078e020b */
[----:B------:R-:W-:Y:S01]  /*2180*/  LEA.HI R10, R10, R30, RZ, 0x2 ;  /* 0x0000001e0a0a7211 */ /* 0x000fe200078f10ff */
[----:B------:R-:W-:Y:S01]  /*2190*/  IMAD.IADD R37, R11, 0x1, R37 ;  /* 0x000000010b257824 */ /* 0x000fe200078e0225 */
[----:B------:R-:W-:Y:S01]  /*21a0*/  LOP3.LUT R4, R4, R47, RZ, 0x3c, !PT ;  /* 0x0000002f04047212 */ /* 0x000fe200078e3cff */
[----:B------:R-:W-:Y:S01]  /*21b0*/  IMAD R9, R24, R5, R8 ;  /* 0x0000000518097224 */ /* 0x000fe200078e0208 */
[----:B------:R-:W-:Y:S01]  /*21c0*/  LOP3.LUT R10, R10, 0xfffffffc, RZ, 0xc0, !PT ;  /* 0xfffffffc0a0a7812 */ /* 0x000fe200078ec0ff */
[----:B------:R-:W-:Y:S01]  /*21d0*/  IMAD.WIDE.U32 R34, R24, R46, R34 ;  /* 0x0000002e18227225 */ /* 0x000fe200078e0022 */
[----:B------:R-:W-:-:S03]  /*21e0*/  SHF.R.S32.HI R61, RZ, 0x1f, R56 ;  /* 0x0000001fff3d7819 */ /* 0x000fc60000011438 */
[----:B------:R-:W-:-:S04]  /*21f0*/  IMAD.WIDE.U32 R36, R24, R46, R36 ;  /* 0x0000002e18247225 */ /* 0x000fc800078e0024 */
[----:B------:R-:W-:Y:S02]  /*2200*/  IMAD.IADD R10, R30, 0x1, -R10 ;  /* 0x000000011e0a7824 */ /* 0x000fe400078e0a0a */
[----:B------:R-:W-:Y:S02]  /*2210*/  IMAD.IADD R0, R29, 0x1, R28 ;  /* 0x000000011d007824 */ /* 0x000fe400078e021c */
[----:B------:R-:W-:Y:S02]  /*2220*/  IMAD.SHL.U32 R46, R46, 0x40, RZ ;  /* 0x000000402e2e7824 */ /* 0x000fe400078e00ff */
[----:B------:R-:W-:Y:S02]  /*2230*/  IMAD R50, R10, 0x40, R192 ;  /* 0x000000400a327824 */ /* 0x000fe400078e02c0 */
[----:B------:R-:W-:Y:S02]  /*2240*/  IMAD.SHL.U32 R51, R51, 0x2, RZ ;  /* 0x0000000233337824 */ /* 0x000fe400078e00ff */
[----:B------:R-:W-:-:S02]  /*2250*/  IMAD.IADD R53, R21, 0x1, R9 ;  /* 0x0000000115357824 */ /* 0x000fc400078e0209 */
[----:B------:R-:W-:Y:S02]  /*2260*/  IMAD.IADD R54, R9, 0x1, R33 ;  /* 0x0000000109367824 */ /* 0x000fe400078e0221 */
[----:B------:R-:W-:Y:S02]  /*2270*/  IMAD.IADD R55, R35, 0x1, R7 ;  /* 0x0000000123377824 */ /* 0x000fe400078e0207 */
[----:B------:R-:W-:Y:S02]  /*2280*/  IMAD.IADD R57, R7, 0x1, R37 ;  /* 0x0000000107397824 */ /* 0x000fe400078e0225 */
[----:B------:R-:W-:Y:S01]  /*2290*/  IMAD R62, R213, 0x200, R4 ;  /* 0x00000200d53e7824 */ /* 0x000fe200078e0204 */
[----:B----4-:R-:W-:-:S07]  /*22a0*/  SHF.R.S32.HI R60, RZ, 0x1f, R41 ;  /* 0x0000001fff3c7819 */ /* 0x010fce0000011429 */
.L_x_3855:
[----:B0-----:R-:W0:Y:S01]  /*22b0*/  LDC R66, c[0x0][0x430] ;  /* 0x00010c00ff427b82 */ /* 0x001e220000000800 */
[----:B------:R-:W-:Y:S01]  /*22c0*/  IADD3 R38, R38, -0x1, RZ ;  /* 0xffffffff26267810 */ /* 0x000fe20007ffe0ff */
[----:B------:R-:W-:-:S04]  /*22d0*/  IMAD.MOV.U32 R65, RZ, RZ, RZ ;  /* 0x000000ffff417224 */ /* 0x000fc800078e00ff */
        /* <DEDUP_REMOVED lines=8> */
[----:B--2---:R-:W2:Y:S08]  /*2360*/  @!P2 LDC.64 R4, c[0x0][0x418] ;  /* 0x00010600ff04ab82 */ /* 0x004eb00000000a00 */
[----:B------:R-:W3:Y:S08]  /*2370*/  @P3 LDC R9, c[0x0][0x434] ;  /* 0x00010d00ff093b82 */ /* 0x000ef00000000800 */
[----:B------:R-:W4:Y:S01]  /*2380*/  @P3 LDC R10, c[0x0][0x438] ;  /* 0x00010e00ff0a3b82 */ /* 0x000f220000000800 */
[----:B---3--:R-:W-:-:S05]  /*2390*/  @P3 IMAD.HI.U32 R9, R12, R9, RZ ;  /* 0x000000090c093227 */ /* 0x008fca00078e00ff */
[----:B----4-:R-:W-:Y:S01]  /*23a0*/  @P3 SHF.R.U32.HI R8, RZ, R10, R9 ;  /* 0x0000000aff083219 */ /* 0x010fe20000011609 */
[----:B0-----:R-:W-:-:S03]  /*23b0*/  @!P2 IMAD R10, R60, R6, RZ ;  /* 0x000000063c0aa224 */ /* 0x001fc600078e02ff */
[----:B------:R-:W-:Y:S01]  /*23c0*/  @!P2 SHF.R.S32.HI R9, RZ, 0x1f, R8 ;  /* 0x0000001fff09a819 */ /* 0x000fe20000011408 */
[C---:B------:R-:W-:Y:S02]  /*23d0*/  @!P2 IMAD R11, R41.reuse, R7, R10 ;  /* 0x00000007290ba224 */ /* 0x040fe400078e020a */
[----:B------:R-:W-:-:S04]  /*23e0*/  @!P2 IMAD.WIDE.U32 R6, R41, R6, R8 ;  /* 0x000000062906a225 */ /* 0x000fc800078e0008 */
[----:B------:R-:W-:Y:S01]  /*23f0*/  @!P2 IMAD.IADD R7, R7, 0x1, R11 ;  /* 0x000000010707a824 */ /* 0x000fe200078e020b */
[----:B--2---:R-:W-:-:S04]  /*2400*/  @!P2 LEA R4, P3, R6, R4, 0x2 ;  /* 0x000000040604a211 */ /* 0x004fc800078610ff */
[----:B------:R-:W-:Y:S02]  /*2410*/  @!P2 LEA.HI.X R5, R6, R5, R7, 0x2, P3 ;  /* 0x000000050605a211 */ /* 0x000fe400018f1407 */
[----:B-1----:R-:W-:Y:S01]  /*2420*/  ISETP.GE.AND P3, PT, R77, 0x1, PT ;  /* 0x000000014d00780c */ /* 0x002fe20003f66270 */
[----:B------:R-:W-:Y:S02]  /*2430*/  IMAD.MOV R7, RZ, RZ, -R8 ;  /* 0x000000ffff077224 */ /* 0x000fe400078e0a08 */
[----:B------:R-:W-:Y:S01]  /*2440*/  IMAD.SHL.U32 R73, R22, 0x1000, RZ ;  /* 0x0000100016497824 */ /* 0x000fe200078e00ff */
[----:B------:R-:W-:Y:S05]  /*2450*/  YIELD ;  /* 0x0000000000007946 */ /* 0x000fea0003800000 */
[----:B------:R-:W-:Y:S01]  /*2460*/  IMAD R66, R66, R7, R12 ;  /* 0x0000000742427224 */ /* 0x000fe200078e020c */
[----:B------:R0:W5:Y:S01]  /*2470*/  @!P2 LDG.E R65, desc[UR40][R4.64] ;  /* 0x000000280441a981 */ /* 0x000162000c1e1900 */
[----:B------:R-:W-:Y:S01]  /*2480*/  IMAD.IADD R7, R52, 0x1, R73 ;  /* 0x0000000134077824 */ /* 0x000fe200078e0249 */
[----:B------:R-:W-:Y:S01]  /*2490*/  BSSY B0, `(.L_x_3823) ;  /* 0x00001a5000007945 */ /* 0x000fe20003800000 */
[----:B------:R-:W-:-:S03]  /*24a0*/  ISETP.GT.AND P2, PT, R38, R39, PT ;  /* 0x000000272600720c */ /* 0x000fc60003f44270 */
[----:B------:R-:W-:Y:S01]  /*24b0*/  LEA R72, R7, R2, 0x1 ;  /* 0x0000000207487211 */ /* 0x000fe200078e08ff */
[----:B------:R-:W-:Y:S09]  /*24c0*/  @!P3 BRA `(.L_x_3824) ;  /* 0x0000001400acb947 */ /* 0x000ff20003800000 */
[----:B------:R-:W-:Y:S01]  /*24d0*/  SHF.R.S32.HI R68, RZ, 0x1f, R66 ;  /* 0x0000001fff447819 */ /* 0x000fe20000011442 */
[----:B------:R-:W-:Y:S01]  /*24e0*/  ULDC.64 UR4, c[0x0][0x300] ;  /* 0x0000c00000047ab9 */ /* 0x000fe20000000a00 */
[----:B-----5:R-:W-:Y:S01]  /*24f0*/  SHF.R.S32.HI R67, RZ, 0x1f, R65 ;  /* 0x0000001fff437819 */ /* 0x020fe20000011441 */
[----:B0-----:R-:W-:Y:S01]  /*2500*/  IMAD.WIDE.U32 R4, R66, UR4, RZ ;  /* 0x0000000442047c25 */ /* 0x001fe2000f8e00ff */
[----:B------:R-:W-:Y:S01]  /*2510*/  ULDC.U8 UR6, c[0x0][0x410] ;  /* 0x0001040000067ab9 */ /* 0x000fe20000000000 */
[----:B------:R-:W-:Y:S02]  /*2520*/  SHF.R.S32.HI R15, RZ, 0x1f, R38 ;  /* 0x0000001fff0f7819 */ /* 0x000fe40000011426 */
[----:B------:R-:W-:Y:S01]  /*2530*/  IMAD R7, R68, UR4, RZ ;  /* 0x0000000444077c24 */ /* 0x000fe2000f8e02ff */
[----:B------:R-:W-:Y:S01]  /*2540*/  ISETP.NE.AND P3, PT, RZ, UR6, PT ;  /* 0x00000006ff007c0c */ /* 0x000fe2000bf65270 */
[----:B------:R-:W-:Y:S02]  /*2550*/  IMAD R8, R42, R38, RZ ;  /* 0x000000262a087224 */ /* 0x000fe400078e02ff */
[----:B------:R-:W-:Y:S01]  /*2560*/  IMAD R7, R66, UR5, R7 ;  /* 0x0000000542077c24 */ /* 0x000fe2000f8e0207 */
[----:B------:R-:W-:Y:S01]  /*2570*/  ULDC.64 UR4, c[0x0][0x310] ;  /* 0x0000c40000047ab9 */ /* 0x000fe20000000a00 */
[----:B------:R-:W-:-:S02]  /*2580*/  IMAD R11, R15, R43, R8 ;  /* 0x0000002b0f0b7224 */ /* 0x000fc400078e0208 */
[----:B------:R-:W-:Y:S02]  /*2590*/  IMAD R6, R67, UR4, RZ ;  /* 0x0000000443067c24 */ /* 0x000fe4000f8e02ff */
        /* <DEDUP_REMOVED lines=10> */
[----:B------:R-:W-:Y:S01]  /*2640*/  LEA R71, P4, R6, UR4, 0x1 ;  /* 0x0000000406477c11 */ /* 0x000fe2000f8808ff */
[----:B------:R-:W-:-:S03]  /*2650*/  IMAD.WIDE.U32 R4, R43, R38, RZ ;  /* 0x000000262b047225 */ /* 0x000fc600078e00ff */
[----:B------:R-:W-:Y:S01]  /*2660*/  LEA.HI.X R70, R6, UR5, R7, 0x1, P4 ;  /* 0x0000000506467c11 */ /* 0x000fe2000a0f0c07 */
[----:B------:R-:W-:Y:S01]  /*2670*/  IMAD.IADD R11, R5, 0x1, R11 ;  /* 0x00000001050b7824 */ /* 0x000fe200078e020b */
[----:B------:R-:W-:Y:S07]  /*2680*/  @!P3 BRA `(.L_x_3825) ;  /* 0x00000008009cb947 */ /* 0x000fee0003800000 */
[----:B------:R-:W-:Y:S01]  /*2690*/  IMAD R69, R38, -0x40, R40 ;  /* 0xffffffc026457824 */ /* 0x000fe200078e0228 */
[----:B------:R-:W-:Y:S01]  /*26a0*/  BSSY B1, `(.L_x_3826) ;  /* 0x000001e000017945 */ /* 0x000fe20003800000 */
[----:B------:R-:W-:Y:S02]  /*26b0*/  CS2R R8, SRZ ;  /* 0x0000000000087805 */ /* 0x000fe4000001ff00 */
[----:B------:R-:W-:Y:S02]  /*26c0*/  CS2R R30, SRZ ;  /* 0x00000000001e7805 */ /* 0x000fe4000001ff00 */
[----:B------:R-:W-:Y:S02]  /*26d0*/  CS2R R28, SRZ ;  /* 0x00000000001c7805 */ /* 0x000fe4000001ff00 */
[----:B------:R-:W-:Y:S02]  /*26e0*/  VIMNMX R69, R69, 0x40, PT ;  /* 0x0000004045457848 */ /* 0x000fe40003fe0100 */
[----:B------:R-:W-:-:S02]  /*26f0*/  CS2R R58, SRZ ;  /* 0x00000000003a7805 */ /* 0x000fc4000001ff00 */
[----:B------:R-:W-:-:S13]  /*2700*/  ISETP.GE.AND P4, PT, R192, R69, PT ;  /* 0x00000045c000720c */ /* 0x000fda0003f86270 */
[----:B------:R-:W-:Y:S05]  /*2710*/  @P4 BRA `(.L_x_3827) ;  /* 0x0000000000584947 */ /* 0x000fea0003800000 */
[----:B------:R-:W-:Y:S01]  /*2720*/  IMAD.MOV.U32 R6, RZ, RZ, R34 ;  /* 0x000000ffff067224 */ /* 0x000fe200078e0022 */
[----:B------:R-:W-:Y:S01]  /*2730*/  ULDC.64 UR4, c[0x0][0x3e8] ;  /* 0x0000fa0000047ab9 */ /* 0x000fe20000000a00 */
[----:B------:R-:W-:Y:S01]  /*2740*/  IMAD.MOV.U32 R7, RZ, RZ, R55 ;  /* 0x000000ffff077224 */ /* 0x000fe200078e0037 */
[----:B------:R-:W-:Y:S01]  /*2750*/  ULDC.64 UR6, c[0x0][0x400] ;  /* 0x0001000000067ab9 */ /* 0x000fe20000000a00 */
[----:B------:R-:W-:Y:S01]  /*2760*/  IMAD R5, R45, R38, RZ ;  /* 0x000000262d057224 */ /* 0x000fe200078e02ff */
[----:B------:R-:W-:Y:S01]  /*2770*/  CS2R R28, SRZ ;  /* 0x00000000001c7805 */ /* 0x000fe2000001ff00 */
[----:B------:R-:W-:Y:S01]  /*2780*/  IMAD.WIDE.U32 R8, R38, R46, R6 ;  /* 0x0000002e26087225 */ /* 0x000fe200078e0006 */
[----:B------:R-:W-:-:S03]  /*2790*/  IADD3 R7, P3, R20, R4, RZ ;  /* 0x0000000414077210 */ /* 0x000fc60007f7e0ff */
[----:B------:R-:W-:Y:S01]  /*27a0*/  IMAD R5, R15, R46, R5 ;  /* 0x0000002e0f057224 */ /* 0x000fe200078e0205 */
[----:B------:R-:W-:Y:S01]  /*27b0*/  LEA R4, P5, R8, UR6, 0x1 ;  /* 0x0000000608047c11 */ /* 0x000fe2000f8a08ff */
[----:B------:R-:W-:Y:S01]  /*27c0*/  IMAD.X R10, R11, 0x1, R53, P3 ;  /* 0x000000010b0a7824 */ /* 0x000fe200018e0635 */
[----:B------:R-:W-:Y:S01]  /*27d0*/  LEA R6, P3, R7, UR4, 0x1 ;  /* 0x0000000407067c11 */ /* 0x000fe2000f8608ff */
[----:B------:R-:W-:-:S03]  /*27e0*/  IMAD.IADD R5, R9, 0x1, R5 ;  /* 0x0000000109057824 */ /* 0x000fc600078e0205 */
[----:B------:R-:W-:Y:S02]  /*27f0*/  LEA.HI.X R7, R7, UR5, R10, 0x1, P3 ;  /* 0x0000000507077c11 */ /* 0x000fe400098f0c0a */
[----:B------:R-:W-:Y:S02]  /*2800*/  LEA.HI.X R5, R8, UR7, R5, 0x1, P5 ;  /* 0x0000000708057c11 */ /* 0x000fe4000a8f0c05 */
[----:B------:R-:W-:Y:S02]  /*2810*/  CS2R R8, SRZ ;  /* 0x0000000000087805 */ /* 0x000fe4000001ff00 */
[-C--:B------:R-:W-:Y:S02]  /*2820*/  ISETP.GE.AND P5, PT, R184, R77.reuse, PT ;  /* 0x0000004db800720c */ /* 0x080fe40003fa6270 */
[----:B------:R-:W-:-:S11]  /*2830*/  ISETP.GE.AND P3, PT, R197, R77, PT ;  /* 0x0000004dc500720c */ /* 0x000fd60003f66270 */
[----:B------:R0:W5:Y:S04]  /*2840*/  @!P5 LDG.E.64 R30, desc[UR40][R6.64] ;  /* 0x00000028061ed981 */ /* 0x000168000c1e1b00 */
[----:B------:R0:W5:Y:S04]  /*2850*/  @!P3 LDG.E.64 R8, desc[UR40][R6.64+0x20] ;  /* 0x000020280608b981 */ /* 0x000168000c1e1b00 */
[----:B------:R0:W5:Y:S04]  /*2860*/  @!P5 LDG.E.64 R58, desc[UR40][R4.64] ;  /* 0x00000028043ad981 */ /* 0x000168000c1e1b00 */
[----:B------:R0:W5:Y:S02]  /*2870*/  @!P3 LDG.E.64 R28, desc[UR40][R4.64+0x20] ;  /* 0x00002028041cb981 */ /* 0x000164000c1e1b00 */
.L_x_3827:
[----:B------:R-:W-:Y:S05]  /*2880*/  BSYNC B1 ;  /* 0x0000000000017941 */ /* 0x000fea0003800000 */
.L_x_3826:
[----:B------:R-:W-:Y:S01]  /*2890*/  ISETP.NE.AND P3, PT, R186, 0x3, PT ;  /* 0x00000003ba00780c */ /* 0x000fe20003f65270 */
[----:B0----5:R-:W-:Y:S01]  /*28a0*/  IMAD.MOV.U32 R5, RZ, RZ, R9 ;  /* 0x000000ffff057224 */ /* 0x021fe200078e0009 */
[----:B------:R-:W-:Y:S01]  /*28b0*/  MOV R4, R8 ;  /* 0x0000000800047202 */ /* 0x000fe20000000f00 */
        /* <DEDUP_REMOVED lines=8> */
[----:B------:R-:W-:-:S04]  /*2940*/  PRMT R80, R4, 0x5410, R5 ;  /* 0x0000541004507816 */ /* 0x000fc80000000005 */
[----:B------:R-:W-:Y:S01]  /*2950*/  PRMT R81, R6, 0x5410, R7 ;  /* 0x0000541006517816 */ /* 0x000fe20000000007 */
[----:B------:R-:W-:Y:S06]  /*2960*/  @!P3 BRA `(.L_x_3828) ;  /* 0x000000000004b947 */ /* 0x000fec0003800000 */
[----:B------:R-:W-:Y:S01]  /*2970*/  BPT.TRAP 0x1 ;  /* 0x000000040000795c */ /* 0x000fe20000300000 */
.L_x_3828:
[----:B------:R-:W-:Y:S01]  /*2980*/  IMAD R64, R22, 0x8, R2 ;  /* 0x0000000816407824 */ /* 0x000fe200078e0202 */
[----:B------:R-:W-:Y:S01]  /*2990*/  SHF.L.U32 R75, R187, 0x1f, RZ ;  /* 0x0000001fbb4b7819 */ /* 0x000fe200000006ff */
[----:B------:R-:W-:Y:S03]  /*29a0*/  BSSY B1, `(.L_x_3829) ;  /* 0x0000003000017945 */ /* 0x000fe60003800000 */
[----:B------:R-:W0:Y:S02]  /*29b0*/  SYNCS.PHASECHK.TRANS64.TRYWAIT P5, [R64+URZ+0x28c90], R75 ;  /* 0x028c904b400075a7 */ /* 0x000e2400080a017f */
[----:B0-----:R-:W-:Y:S05]  /*29c0*/  @!P5 BRA `(.L_x_3830) ;  /* 0x0000014000d0d947 */ /* 0x001fea0003800000 */
.L_x_4071:
[----:B------:R-:W-:Y:S05]  /*29d0*/  BSYNC B1 ;  /* 0x0000000000017941 */ /* 0x000fea0003800000 */
.L_x_3829:
[----:B------:R-:W-:-:S03]  /*29e0*/  UMOV UR4, 0xffffffff ;  /* 0xffffffff00047882 */ /* 0x000fc60000000000 */
[----:B------:R-:W-:Y:S05]  /*29f0*/  BRA.DIV UR4, `(.L_x_3831) ;  /* 0x0000014204d87947 */ /* 0x000fea000b800000 */
[----:B------:R-:W1:Y:S04]  /*2a00*/  SHFL.IDX PT, R70, R70, RZ, 0x1c1f ;  /* 0x001c1fff46467589 */ /* 0x000e6800000e0000 */
[----:B------:R2:W3:Y:S02]  /*2a10*/  SHFL.IDX PT, R14, R71, RZ, 0x1c1f ;  /* 0x001c1fff470e7589 */ /* 0x0004e400000e0000 */
.L_x_4075:
[----:B------:R-:W-:Y:S05]  /*2a20*/  @P4 BRA `(.L_x_3832) ;  /* 0x00000014002c4947 */ /* 0x000fea0003800000 */
[----:B------:R-:W-:Y:S01]  /*2a30*/  ISETP.NE.AND P5, PT, R63, RZ, PT ;  /* 0x000000ff3f00720c */ /* 0x000fe20003fa5270 */
[----:B------:R-:W-:-:S12]  /*2a40*/  BSSY B1, `(.L_x_3833) ;  /* 0x0000033000017945 */ /* 0x000fd80003800000 */
[----:B------:R-:W-:Y:S05]  /*2a50*/  @P5 BRA `(.L_x_3834) ;  /* 0x0000000000c45947 */ /* 0x000fea0003800000 */
[----:B------:R4:W0:Y:S01]  /*2a60*/  LDS.128 R4, [R72+0x22400] ;  /* 0x0224000048047984 */ /* 0x0008220000000c00 */
[----:B------:R-:W-:Y:S01]  /*2a70*/  ISETP.GE.AND P5, PT, R184, R77, PT ;  /* 0x0000004db800720c */ /* 0x000fe20003fa6270 */
[----:B------:R-:W-:Y:S01]  /*2a80*/  BSSY B2, `(.L_x_3835) ;  /* 0x000002d000027945 */ /* 0x000fe20003800000 */
[----:B---3--:R-:W-:-:S04]  /*2a90*/  LEA R10, P4, R16, R14, 0x1 ;  /* 0x0000000e100a7211 */ /* 0x008fc800078808ff */
[----:B-1----:R-:W-:-:S07]  /*2aa0*/  LEA.HI.X R11, R16, R70, R17, 0x1, P4 ;  /* 0x00000046100b7211 */ /* 0x002fce00020f0c11 */
[----:B----4-:R-:W-:Y:S05]  /*2ab0*/  @P5 BRA `(.L_x_3836) ;  /* 0x0000000000a45947 */ /* 0x010fea0003800000 */
[--C-:B------:R-:W-:Y:S01]  /*2ac0*/  SHF.R.U64 R15, R30, 0x10, R31.reuse ;  /* 0x000000101e0f7819 */ /* 0x100fe2000000121f */
[--C-:B0-----:R-:W-:Y:S01]  /*2ad0*/  HADD2.F32 R13, -RZ, R7.reuse.H1_H1 ;  /* 0x30000007ff0d7230 */ /* 0x101fe20000004100 */
[----:B------:R-:W-:Y:S01]  /*2ae0*/  SHF.R.U32.HI R30, RZ, 0x10, R31 ;  /* 0x00000010ff1e7819 */ /* 0x000fe2000001161f */
[----:B------:R-:W-:Y:S01]  /*2af0*/  HADD2.F32 R7, -RZ, R7.H0_H0 ;  /* 0x20000007ff077230 */ /* 0x000fe20000004100 */
[--C-:B------:R-:W-:Y:S01]  /*2b00*/  SHF.R.U64 R31, R58, 0x10, R59.reuse ;  /* 0x000000103a1f7819 */ /* 0x100fe2000000123b */
[----:B------:R-:W-:Y:S01]  /*2b10*/  HADD2.F32 R15, -RZ, R15.H0_H0 ;  /* 0x2000000fff0f7230 */ /* 0x000fe20000004100 */
[----:B------:R-:W-:Y:S01]  /*2b20*/  MOV R12, R6 ;  /* 0x00000006000c7202 */ /* 0x000fe20000000f00 */
[----:B------:R-:W-:Y:S01]  /*2b30*/  HADD2.F32 R6, -RZ, R5.H1_H1 ;  /* 0x30000005ff067230 */ /* 0x000fe20000004100 */
[----:B------:R-:W-:Y:S01]  /*2b40*/  SHF.R.U32.HI R58, RZ, 0x10, R59 ;  /* 0x00000010ff3a7819 */ /* 0x000fe2000001163b */
[----:B------:R-:W-:Y:S02]  /*2b50*/  HADD2.F32 R31, -RZ, R31.H0_H0 ;  /* 0x2000001fff1f7230 */ /* 0x000fe40000004100 */
[----:B------:R-:W-:-:S02]  /*2b60*/  HADD2.F32 R5, -RZ, R5.H0_H0 ;  /* 0x20000005ff057230 */ /* 0x000fc40000004100 */
[----:B------:R-:W-:Y:S02]  /*2b70*/  HADD2.F32 R58, -RZ, R58.H0_H0 ;  /* 0x2000003aff3a7230 */ /* 0x000fe40000004100 */
[CC--:B------:R-:W-:Y:S01]  /*2b80*/  FMUL.FTZ R72, R6.reuse, R31.reuse ;  /* 0x0000001f06487220 */ /* 0x0c0fe20000410000 */
[----:B------:R-:W-:Y:S02]  /*2b90*/  HADD2.F32 R30, -RZ, R30.H0_H0 ;  /* 0x2000001eff1e7230 */ /* 0x000fe40000004100 */
[C---:B------:R-:W-:Y:S01]  /*2ba0*/  FMUL.FTZ R31, R5.reuse, R31 ;  /* 0x0000001f051f7220 */ /* 0x040fe20000410000 */
[-C--:B------:R-:W-:Y:S01]  /*2bb0*/  FFMA.FTZ R72, R5, R15.reuse, -R72 ;  /* 0x0000000f05487223 */ /* 0x080fe20000010848 */
[----:B------:R-:W-:Y:S02]  /*2bc0*/  FMUL.FTZ R74, R13, R58 ;  /* 0x0000003a0d4a7220 */ /* 0x000fe40000410000 */
[----:B--2---:R-:W-:Y:S01]  /*2bd0*/  FFMA.FTZ R71, R6, R15, R31 ;  /* 0x0000000f06477223 */ /* 0x004fe2000001001f */
[----:B------:R-:W-:-:S02]  /*2be0*/  HADD2.F32 R5, -RZ, R4.H1_H1 ;  /* 0x30000004ff057230 */ /* 0x000fc40000004100 */
[C---:B------:R-:W-:Y:S01]  /*2bf0*/  FMUL.FTZ R58, R7.reuse, R58 ;  /* 0x0000003a073a7220 */ /* 0x040fe20000410000 */
[--C-:B------:R-:W-:Y:S02]  /*2c00*/  HADD2.F32 R15, -RZ, R81.reuse.H0_H0 ;  /* 0x20000051ff0f7230 */ /* 0x100fe40000004100 */
[-C--:B------:R-:W-:Y:S01]  /*2c10*/  FFMA.FTZ R74, R7, R30.reuse, -R74 ;  /* 0x0000001e074a7223 */ /* 0x080fe2000001084a */
[----:B------:R-:W-:Y:S02]  /*2c20*/  HADD2.F32 R4, -RZ, R4.H0_H0 ;  /* 0x20000004ff047230 */ /* 0x000fe40000004100 */
[----:B------:R-:W-:Y:S01]  /*2c30*/  FFMA.FTZ R79, R13, R30, R58 ;  /* 0x0000001e0d4f7223 */ /* 0x000fe2000001003a */
[----:B------:R-:W-:Y:S02]  /*2c40*/  HADD2.F32 R31, -RZ, R81.H1_H1 ;  /* 0x30000051ff1f7230 */ /* 0x000fe40000004100 */
[----:B------:R-:W-:Y:S01]  /*2c50*/  FMUL.FTZ R59, R5, R15 ;  /* 0x0000000f053b7220 */ /* 0x000fe20000410000 */
[----:B------:R-:W-:-:S02]  /*2c60*/  HADD2.F32 R6, -RZ, R12.H1_H1 ;  /* 0x3000000cff067230 */ /* 0x000fc40000004100 */
        /* <DEDUP_REMOVED lines=14> */
.L_x_3836:
[----:B------:R-:W-:Y:S05]  /*2d50*/  BSYNC B2 ;  /* 0x0000000000027941 */ /* 0x000fea0003800000 */
.L_x_3835:
[----:B0-----:R4:W-:Y:S02]  /*2d60*/  ST.E.128 desc[UR40][R10.64], R4 ;  /* 0x000000040a007985 */ /* 0x0019e4000c101d28 */
.L_x_3834:
[----:B------:R-:W-:Y:S05]  /*2d70*/  BSYNC B1 ;  /* 0x0000000000017941 */ /* 0x000fea0003800000 */
.L_x_3833:
[----:B------:R-:W-:Y:S05]  /*2d80*/  @P1 BRA `(.L_x_3832) ;  /* 0x0000001000541947 */ /* 0x000fea0003800000 */
[----:B----4-:R-:W-:Y:S01]  /*2d90*/  IMAD.MOV.U32 R4, RZ, RZ, 0x20 ;  /* 0x00000020ff047424 */ /* 0x010fe200078e00ff */
[----:B------:R-:W-:Y:S01]  /*2da0*/  LOP3.LUT P4, RZ, R194, 0x4, RZ, 0xc0, !PT ;  /* 0x00000004c2ff7812 */ /* 0x000fe2000788c0ff */
[----:B------:R-:W-:Y:S01]  /*2db0*/  BSSY B1, `(.L_x_3837) ;  /* 0x0000032000017945 */ /* 0x000fe20003800000 */
[----:B------:R-:W-:Y:S02]  /*2dc0*/  ISETP.GE.AND P5, PT, R197, R77, PT ;  /* 0x0000004dc500720c */ /* 0x000fe40003fa6270 */
[----:B------:R-:W-:Y:S02]  /*2dd0*/  SEL R4, R4, 0xffffffe0, !P4 ;  /* 0xffffffe004047807 */ /* 0x000fe40006000000 */
[C---:B---3--:R-:W-:Y:S02]  /*2de0*/  LEA R10, P4, R19.reuse, R14, 0x1 ;  /* 0x0000000e130a7211 */ /* 0x048fe400078808ff */
[----:B------:R-:W-:Y:S02]  /*2df0*/  IADD3 R73, R4, R52, R73 ;  /* 0x0000003404497210 */ /* 0x000fe40007ffe049 */
[----:B-1----:R-:W-:-:S03]  /*2e00*/  LEA.HI.X R11, R19, R70, R195, 0x1, P4 ;  /* 0x00000046130b7211 */ /* 0x002fc600020f0cc3 */
[----:B------:R-:W-:-:S06]  /*2e10*/  IMAD R4, R73, 0x2, R2 ;  /* 0x0000000249047824 */ /* 0x000fcc00078e0202 */
[----:B------:R-:W1:Y:S01]  /*2e20*/  LDS.128 R4, [R4+0x22400] ;  /* 0x0224000004047984 */ /* 0x000e620000000c00 */
[----:B------:R-:W-:Y:S05]  /*2e30*/  @P5 BRA `(.L_x_3838) ;  /* 0x0000000000a45947 */ /* 0x000fea0003800000 */
[----:B------:R-:W-:Y:S02]  /*2e40*/  SHF.R.U64 R13, R28, 0x10, R29 ;  /* 0x000000101c0d7819 */ /* 0x000fe4000000121d */
[----:B------:R-:W-:Y:S01]  /*2e50*/  SHF.R.U64 R12, R8, 0x10, R9 ;  /* 0x00000010080c7819 */ /* 0x000fe20000001209 */
[----:B-1----:R-:W-:Y:S01]  /*2e60*/  IMAD.MOV.U32 R8, RZ, RZ, R6 ;  /* 0x000000ffff087224 */ /* 0x002fe200078e0006 */
[----:B------:R-:W-:Y:S01]  /*2e70*/  SHF.R.U32.HI R28, RZ, 0x10, R29 ;  /* 0x00000010ff1c7819 */ /* 0x000fe2000001161d */
        /* <DEDUP_REMOVED lines=8> */
[--C-:B------:R-:W-:Y:S02]  /*2f00*/  HADD2.F32 R9, -RZ, R7.reuse.H1_H1 ;  /* 0x30000007ff097230 */ /* 0x100fe40000004100 */
[-C--:B------:R-:W-:Y:S01]  /*2f10*/  FFMA.FTZ R30, R5, R12.reuse, -R30 ;  /* 0x0000000c051e7223 */ /* 0x080fe2000001081e */
[----:B------:R-:W-:Y:S02]  /*2f20*/  HADD2.F32 R7, -RZ, R7.H0_H0 ;  /* 0x20000007ff077230 */ /* 0x000fe40000004100 */
[----:B------:R-:W-:Y:S01]  /*2f30*/  FFMA.FTZ R29, R6, R12, R13 ;  /* 0x0000000c061d7223 */ /* 0x000fe2000001000d */
[----:B------:R-:W-:-:S02]  /*2f40*/  HADD2.F32 R14, -RZ, R14.H0_H0 ;  /* 0x2000000eff0e7230 */ /* 0x000fc40000004100 */
[-C--:B------:R-:W-:Y:S01]  /*2f50*/  FMUL.FTZ R58, R9, R28.reuse ;  /* 0x0000001c093a7220 */ /* 0x080fe20000410000 */
[--C-:B------:R-:W-:Y:S02]  /*2f60*/  HADD2.F32 R12, -RZ, R80.reuse.H0_H0 ;  /* 0x20000050ff0c7230 */ /* 0x100fe40000004100 */
[C---:B------:R-:W-:Y:S01]  /*2f70*/  FMUL.FTZ R28, R7.reuse, R28 ;  /* 0x0000001c071c7220 */ /* 0x040fe20000410000 */
[----:B------:R-:W-:Y:S02]  /*2f80*/  HADD2.F32 R13, -RZ, R80.H1_H1 ;  /* 0x30000050ff0d7230 */ /* 0x000fe40000004100 */
[-C--:B------:R-:W-:Y:S01]  /*2f90*/  FFMA.FTZ R58, R7, R14.reuse, -R58 ;  /* 0x0000000e073a7223 */ /* 0x080fe2000001083a */
[----:B------:R-:W-:Y:S02]  /*2fa0*/  HADD2.F32 R5, -RZ, R4.H1_H1 ;  /* 0x30000004ff057230 */ /* 0x000fe40000004100 */
[----:B------:R-:W-:Y:S01]  /*2fb0*/  FFMA.FTZ R59, R9, R14, R28 ;  /* 0x0000000e093b7223 */ /* 0x000fe2000001001c */
[----:B------:R-:W-:-:S02]  /*2fc0*/  HADD2.F32 R6, -RZ, R8.H1_H1 ;  /* 0x30000008ff067230 */ /* 0x000fc40000004100 */
[----:B------:R-:W-:Y:S02]  /*2fd0*/  HADD2.F32 R4, -RZ, R4.H0_H0 ;  /* 0x20000004ff047230 */ /* 0x000fe40000004100 */
[CC--:B------:R-:W-:Y:S01]  /*2fe0*/  FMUL.FTZ R15, R5.reuse, R12.reuse ;  /* 0x0000000c050f7220 */ /* 0x0c0fe20000410000 */
[----:B------:R-:W-:Y:S02]  /*2ff0*/  HADD2.F32 R8, -RZ, R8.H0_H0 ;  /* 0x20000008ff087230 */ /* 0x000fe40000004100 */
        /* <DEDUP_REMOVED lines=13> */
.L_x_3838:
[----:B------:R-:W-:Y:S05]  /*30d0*/  BSYNC B1 ;  /* 0x0000000000017941 */ /* 0x000fea0003800000 */
.L_x_3837:
[----:B-1----:R1:W-:Y:S01]  /*30e0*/  ST.E.128 desc[UR40][R10.64], R4 ;  /* 0x000000040a007985 */ /* 0x0023e2000c101d28 */
[----:B------:R-:W-:Y:S05]  /*30f0*/  BRA `(.L_x_3832) ;  /* 0x0000000c00787947 */ /* 0x000fea0003800000 */
.L_x_3825:
[----:B------:R-:W-:-:S05]  /*3100*/  IMAD R69, R38, -0x40, R40 ;  /* 0xffffffc026457824 */ /* 0x000fca00078e0228 */
[----:B------:R-:W-:-:S04]  /*3110*/  VIMNMX R69, R69, 0x40, PT ;  /* 0x0000004045457848 */ /* 0x000fc80003fe0100 */
[----:B------:R-:W-:-:S04]  /*3120*/  ISETP.GE.AND P4, PT, R192, R69, PT ;  /* 0x00000045c000720c */ /* 0x000fc80003f86270 */
[----:B------:R-:W-:-:S13]  /*3130*/  ISETP.GE.OR P3, PT, R16, R77, P4 ;  /* 0x0000004d1000720c */ /* 0x000fda0002766670 */
[----:B------:R-:W0:Y:S01]  /*3140*/  @!P3 LDC.64 R12, c[0x0][0x3e8] ;  /* 0x0000fa00ff0cbb82 */ /* 0x000e220000000a00 */
[----:B------:R-:W-:Y:S01]  /*3150*/  @!P3 IADD3 R6, P5, R32, R4, RZ ;  /* 0x000000042006b210 */ /* 0x000fe20007fbe0ff */
[----:B------:R-:W-:Y:S02]  /*3160*/  @!P3 IMAD R4, R45, R38, RZ ;  /* 0x000000262d04b224 */ /* 0x000fe400078e02ff */
[----:B------:R-:W-:Y:S02]  /*3170*/  @!P3 IMAD.MOV.U32 R5, RZ, RZ, R57 ;  /* 0x000000ffff05b224 */ /* 0x000fe400078e0039 */
[----:B------:R-:W-:Y:S02]  /*3180*/  @!P3 IMAD R15, R15, R46, R4 ;  /* 0x0000002e0f0fb224 */ /* 0x000fe400078e0204 */
[----:B------:R-:W1:Y:S01]  /*3190*/  @!P3 LDC.64 R8, c[0x0][0x400] ;  /* 0x00010000ff08bb82 */ /* 0x000e620000000a00 */
[----:B------:R-:W-:Y:S02]  /*31a0*/  @!P3 IMAD.X R7, R11, 0x1, R54, P5 ;  /* 0x000000010b07b824 */ /* 0x000fe400028e0636 */
[----:B------:R-:W-:-:S04]  /*31b0*/  @!P3 IMAD.MOV.U32 R4, RZ, RZ, R36 ;  /* 0x000000ffff04b224 */ /* 0x000fc800078e0024 */
[----:B------:R-:W-:Y:S01]  /*31c0*/  @!P3 IMAD.WIDE.U32 R10, R38, R46, R4 ;  /* 0x0000002e260ab225 */ /* 0x000fe200078e0004 */
[----:B------:R-:W-:-:S03]  /*31d0*/  CS2R R4, SRZ ;  /* 0x0000000000047805 */ /* 0x000fc6000001ff00 */
[----:B------:R-:W-:Y:S01]  /*31e0*/  @!P3 IMAD.IADD R11, R15, 0x1, R11 ;  /* 0x000000010f0bb824 */ /* 0x000fe200078e020b */
[----:B0-----:R-:W-:-:S04]  /*31f0*/  @!P3 LEA R12, P5, R6, R12, 0x1 ;  /* 0x0000000c060cb211 */ /* 0x001fc800078a08ff */
[----:B------:R-:W-:Y:S02]  /*3200*/  @!P3 LEA.HI.X R13, R6, R13, R7, 0x1, P5 ;  /* 0x0000000d060db211 */ /* 0x000fe400028f0c07 */
[----:B------:R-:W-:Y:S02]  /*3210*/  CS2R R6, SRZ ;  /* 0x0000000000067805 */ /* 0x000fe4000001ff00 */
[C---:B-1----:R-:W-:Y:S02]  /*3220*/  @!P3 LEA R8, P5, R10.reuse, R8, 0x1 ;  /* 0x000000080a08b211 */ /* 0x042fe400078a08ff */
[----:B------:R-:W-:Y:S02]  /*3230*/  CS2R R30, SRZ ;  /* 0x00000000001e7805 */ /* 0x000fe4000001ff00 */
[----:B------:R-:W-:Y:S01]  /*3240*/  CS2R R28, SRZ ;  /* 0x00000000001c7805 */ /* 0x000fe2000001ff00 */
[----:B------:R-:W2:Y:S01]  /*3250*/  @!P3 LDG.E.128 R4, desc[UR40][R12.64] ;  /* 0x000000280c04b981 */ /* 0x000ea2000c1e1d00 */
[----:B------:R-:W-:-:S05]  /*3260*/  @!P3 LEA.HI.X R9, R10, R9, R11, 0x1, P5 ;  /* 0x000000090a09b211 */ /* 0x000fca00028f0c0b */
[----:B------:R-:W3:Y:S01]  /*3270*/  @!P3 LDG.E.128 R28, desc[UR40][R8.64] ;  /* 0x00000028081cb981 */ /* 0x000ee2000c1e1d00 */
[----:B------:R-:W-:Y:S02]  /*3280*/  ISETP.NE.AND P3, PT, R186, 0x3, PT ;  /* 0x00000003ba00780c */ /* 0x000fe40003f65270 */
[----:B------:R-:W-:Y:S01]  /*3290*/  ISETP.GE.AND P5, PT, R16, R77, PT ;  /* 0x0000004d1000720c */ /* 0x000fe20003fa6270 */
[----:B--2---:R-:W-:Y:S01]  /*32a0*/  IMAD.MOV.U32 R10, RZ, RZ, R4 ;  /* 0x000000ffff0a7224 */ /* 0x004fe200078e0004 */
[----:B------:R-:W-:Y:S01]  /*32b0*/  MOV R11, R5 ;  /* 0x00000005000b7202 */ /* 0x000fe20000000f00 */
[----:B------:R-:W-:Y:S02]  /*32c0*/  IMAD.MOV.U32 R14, RZ, RZ, R6 ;  /* 0x000000ffff0e7224 */ /* 0x000fe400078e0006 */
[----:B------:R-:W-:Y:S01]  /*32d0*/  IMAD.MOV.U32 R15, RZ, RZ, R7 ;  /* 0x000000ffff0f7224 */ /* 0x000fe200078e0007 */
[----:B------:R-:W-:Y:S01]  /*32e0*/  PRMT R86, R10, 0x7610, R86 ;  /* 0x000076100a567816 */ /* 0x000fe20000000056 */
[----:B---3--:R-:W-:Y:S01]  /*32f0*/  IMAD.MOV.U32 R8, RZ, RZ, R30 ;  /* 0x000000ffff087224 */ /* 0x008fe200078e001e */
[----:B------:R-:W-:Y:S01]  /*3300*/  PRMT R74, R11, 0x7610, R74 ;  /* 0x000076100b4a7816 */ /* 0x000fe2000000004a */
[----:B------:R-:W-:Y:S01]  /*3310*/  IMAD.MOV.U32 R9, RZ, RZ, R31 ;  /* 0x000000ffff097224 */ /* 0x000fe200078e001f */
[----:B------:R-:W-:Y:S01]  /*3320*/  PRMT R87, R87, 0x5410, R14 ;  /* 0x0000541057577816 */ /* 0x000fe2000000000e */
[----:B------:R-:W-:Y:S01]  /*3330*/  IMAD.MOV.U32 R10, RZ, RZ, R28 ;  /* 0x000000ffff0a7224 */ /* 0x000fe200078e001c */
[----:B------:R-:W-:Y:S01]  /*3340*/  PRMT R81, R81, 0x5410, R15 ;  /* 0x0000541051517816 */ /* 0x000fe2000000000f */
[----:B------:R-:W-:Y:S01]  /*3350*/  IMAD.MOV.U32 R11, RZ, RZ, R29 ;  /* 0x000000ffff0b7224 */ /* 0x000fe200078e001d */
[----:B------:R-:W-:-:S02]  /*3360*/  PRMT R86, R86, 0x5410, R8 ;  /* 0x0000541056567816 */ /* 0x000fc40000000008 */
[----:B------:R-:W-:Y:S02]  /*3370*/  PRMT R81, R9, 0x7610, R81 ;  /* 0x0000761009517816 */ /* 0x000fe40000000051 */
[----:B------:R-:W-:Y:S02]  /*3380*/  PRMT R87, R10, 0x7610, R87 ;  /* 0x000076100a577816 */ /* 0x000fe40000000057 */
[----:B------:R-:W-:Y:S01]  /*3390*/  PRMT R74, R74, 0x5410, R11 ;  /* 0x000054104a4a7816 */ /* 0x000fe2000000000b */
[----:B------:R-:W-:Y:S06]  /*33a0*/  @!P3 BRA `(.L_x_3839) ;  /* 0x000000000004b947 */ /* 0x000fec0003800000 */
[----:B------:R-:W-:Y:S01]  /*33b0*/  BPT.TRAP 0x1 ;  /* 0x000000040000795c */ /* 0x000fe20000300000 */
.L_x_3839:
[----:B------:R-:W-:Y:S01]  /*33c0*/  IMAD R64, R22, 0x8, R2 ;  /* 0x0000000816407824 */ /* 0x000fe200078e0202 */
[----:B------:R-:W-:Y:S01]  /*33d0*/  SHF.L.U32 R75, R187, 0x1f, RZ ;  /* 0x0000001fbb4b7819 */ /* 0x000fe200000006ff */
[----:B------:R-:W-:Y:S03]  /*33e0*/  BSSY B1, `(.L_x_3840) ;  /* 0x0000003000017945 */ /* 0x000fe60003800000 */
[----:B------:R-:W0:Y:S02]  /*33f0*/  SYNCS.PHASECHK.TRANS64.TRYWAIT P6, [R64+URZ+0x28c90], R75 ;  /* 0x028c904b400075a7 */ /* 0x000e2400080c017f */
[----:B0-----:R-:W-:Y:S05]  /*3400*/  @!P6 BRA `(.L_x_3841) ;  /* 0x00000138009ce947 */ /* 0x001fea0003800000 */
.L_x_4076:
[----:B------:R-:W-:Y:S05]  /*3410*/  BSYNC B1 ;  /* 0x0000000000017941 */ /* 0x000fea0003800000 */
.L_x_3840:
[----:B------:R-:W-:-:S03]  /*3420*/  UMOV UR4, 0xffffffff ;  /* 0xffffffff00047882 */ /* 0x000fc60000000000 */
[----:B------:R-:W-:Y:S05]  /*3430*/  BRA.DIV UR4, `(.L_x_3842) ;  /* 0x0000013a04a47947 */ /* 0x000fea000b800000 */
[----:B------:R-:W1:Y:S04]  /*3440*/  SHFL.IDX PT, R70, R70, RZ, 0x1c1f ;  /* 0x001c1fff46467589 */ /* 0x000e6800000e0000 */
[----:B------:R-:W2:Y:S02]  /*3450*/  SHFL.IDX PT, R71, R71, RZ, 0x1c1f ;  /* 0x001c1fff47477589 */ /* 0x000ea400000e0000 */
.L_x_4080:
[----:B------:R-:W3:Y:S02]  /*3460*/  LDC R72, c[0x0][0x2f4] ;  /* 0x0000bd00ff487b82 */ /* 0x000ee40000000800 */
[----:B---3--:R-:W-:-:S13]  /*3470*/  ISETP.GE.OR P4, PT, R16, R72, P4 ;  /* 0x000000481000720c */ /* 0x008fda0002786670 */
[----:B------:R-:W-:Y:S05]  /*3480*/  @P4 BRA `(.L_x_3832) ;  /* 0x0000000800944947 */ /* 0x000fea0003800000 */
[----:B------:R-:W-:Y:S01]  /*3490*/  IMAD.IADD R8, R72, 0x1, -R51 ;  /* 0x0000000148087824 */ /* 0x000fe200078e0a33 */
[C---:B--2---:R-:W-:Y:S01]  /*34a0*/  LEA R58, P4, R56.reuse, R71, 0x1 ;  /* 0x00000047383a7211 */ /* 0x044fe200078808ff */
[----:B------:R-:W-:Y:S03]  /*34b0*/  BSSY B1, `(.L_x_3843) ;  /* 0x0000064000017945 */ /* 0x000fe60003800000 */
[----:B------:R-:W-:Y:S02]  /*34c0*/  SEL R8, R51, R8, !P0 ;  /* 0x0000000833087207 */ /* 0x000fe40004000000 */
[----:B-1----:R-:W-:Y:S02]  /*34d0*/  LEA.HI.X R59, R56, R70, R61, 0x1, P4 ;  /* 0x00000046383b7211 */ /* 0x002fe400020f0c3d */
[----:B------:R-:W-:-:S04]  /*34e0*/  SHF.R.S32.HI R9, RZ, 0x1f, R8 ;  /* 0x0000001fff097819 */ /* 0x000fc80000011408 */
[----:B------:R-:W-:-:S04]  /*34f0*/  LEA.HI R9, R9, R8, RZ, 0x4 ;  /* 0x0000000809097211 */ /* 0x000fc800078f20ff */
[----:B------:R-:W-:Y:S01]  /*3500*/  SHF.R.S32.HI R8, RZ, 0x4, R9 ;  /* 0x00000004ff087819 */ /* 0x000fe20000011409 */
[----:B------:R-:W-:-:S03]  /*3510*/  IMAD.IADD R9, R62, 0x1, R73 ;  /* 0x000000013e097824 */ /* 0x000fc600078e0249 */
[----:B------:R-:W-:Y:S01]  /*3520*/  LEA.HI.SX32 R8, R3, R8, 0x1d ;  /* 0x0000000803087211 */ /* 0x000fe200078feaff */
[----:B------:R-:W-:-:S03]  /*3530*/  IMAD R9, R9, 0x2, R2 ;  /* 0x0000000209097824 */ /* 0x000fc600078e0202 */
[----:B------:R-:W-:-:S04]  /*3540*/  SHF.L.U32 R77, R8, 0x3, RZ ;  /* 0x00000003084d7819 */ /* 0x000fc800000006ff */
[----:B------:R-:W-:-:S04]  /*3550*/  LOP3.LUT R8, R44, 0x38, R77, 0xf8, !PT ;  /* 0x000000382c087812 */ /* 0x000fc800078ef84d */
[----:B------:R-:W-:-:S05]  /*3560*/  LOP3.LUT R8, R8, R47, RZ, 0x3c, !PT ;  /* 0x0000002f08087212 */ /* 0x000fca00078e3cff */
[----:B------:R-:W-:-:S04]  /*3570*/  IMAD R8, R213, 0x200, R8 ;  /* 0x00000200d5087824 */ /* 0x000fc800078e0208 */
[----:B------:R-:W-:Y:S02]  /*3580*/  IMAD.IADD R73, R73, 0x1, R8 ;  /* 0x0000000149497824 */ /* 0x000fe400078e0208 */
[----:B------:R-:W1:Y:S02]  /*3590*/  LDS.128 R8, [R9+0x22400] ;  /* 0x0224000009087984 */ /* 0x000e640000000c00 */
[----:B------:R-:W-:-:S05]  /*35a0*/  IMAD R73, R73, 0x2, R2 ;  /* 0x0000000249497824 */ /* 0x000fca00078e0202 */
[----:B------:R2:W3:Y:S01]  /*35b0*/  LDS.128 R12, [R73+0x22400] ;  /* 0x02240000490c7984 */ /* 0x0004e20000000c00 */
[----:B------:R-:W-:Y:S05]  /*35c0*/  @P5 BRA `(.L_x_3844) ;  /* 0x0000000400485947 */ /* 0x000fea0003800000 */
[--C-:B------:R-:W-:Y:S02]  /*35d0*/  SHF.R.U64 R84, R28, 0x10, R29.reuse ;  /* 0x000000101c547819 */ /* 0x100fe4000000121d */
[----:B------:R-:W-:Y:S01]  /*35e0*/  SHF.R.U32.HI R28, RZ, 0x10, R29 ;  /* 0x00000010ff1c7819 */ /* 0x000fe2000001161d */
[----:B------:R-:W-:Y:S01]  /*35f0*/  HADD2.F32 R29, -RZ, R74.H1_H1 ;  /* 0x3000004aff1d7230 */ /* 0x000fe20000004100 */
[----:B------:R-:W-:Y:S02]  /*3600*/  SHF.R.U64 R85, R4, 0x10, R5 ;  /* 0x0000001004557819 */ /* 0x000fe40000001205 */
[----:B------:R-:W-:Y:S01]  /*3610*/  SHF.R.U64 R4, R6, 0x10, R7 ;  /* 0x0000001006047819 */ /* 0x000fe20000001207 */
[--C-:B---3--:R-:W-:Y:S01]  /*3620*/  HADD2.F32 R6, -RZ, R13.reuse.H0_H0 ;  /* 0x2000000dff067230 */ /* 0x108fe20000004100 */
[----:B--2---:R-:W-:Y:S01]  /*3630*/  SHF.R.U32.HI R73, RZ, 0x10, R5 ;  /* 0x00000010ff497819 */ /* 0x004fe20000011605 */
[----:B------:R-:W-:Y:S01]  /*3640*/  HADD2.F32 R13, -RZ, R13.H1_H1 ;  /* 0x3000000dff0d7230 */ /* 0x000fe20000004100 */
[----:B------:R-:W-:Y:S01]  /*3650*/  SHF.R.U64 R79, R30, 0x10, R31 ;  /* 0x000000101e4f7819 */ /* 0x000fe2000000121f */
[--C-:B-1----:R-:W-:Y:S01]  /*3660*/  HADD2.F32 R5, -RZ, R9.reuse.H0_H0 ;  /* 0x20000009ff057230 */ /* 0x102fe20000004100 */
[----:B------:R-:W-:Y:S01]  /*3670*/  SHF.R.U32.HI R80, RZ, 0x10, R7 ;  /* 0x00000010ff507819 */ /* 0x000fe20000011607 */
[----:B------:R-:W-:Y:S01]  /*3680*/  HADD2.F32 R30, -RZ, R28.H0_H0 ;  /* 0x2000001cff1e7230 */ /* 0x000fe20000004100 */
[----:B------:R-:W-:Y:S01]  /*3690*/  SHF.R.U32.HI R78, RZ, 0x10, R31 ;  /* 0x00000010ff4e7819 */ /* 0x000fe2000001161f */
[----:B------:R-:W-:-:S02]  /*36a0*/  HADD2.F32 R9, -RZ, R9.H1_H1 ;  /* 0x30000009ff097230 */ /* 0x000fc40000004100 */
[----:B------:R-:W-:Y:S02]  /*36b0*/  HADD2.F32 R7, -RZ, R74.H0_H0 ;  /* 0x2000004aff077230 */ /* 0x000fe40000004100 */
[CC--:B------:R-:W-:Y:S01]  /*36c0*/  FMUL.FTZ R74, R6.reuse, R29.reuse ;  /* 0x0000001d064a7220 */ /* 0x0c0fe20000410000 */
        /* <DEDUP_REMOVED lines=9> */
[--C-:B------:R-:W-:Y:S02]  /*3760*/  HADD2.F32 R6, -RZ, R15.reuse.H0_H0 ;  /* 0x2000000fff067230 */ /* 0x100fe40000004100 */
[----:B------:R-:W-:Y:S01]  /*3770*/  HADD2.F32 R15, -RZ, R15.H1_H1 ;  /* 0x3000000fff0f7230 */ /* 0x000fe20000004100 */
[----:B------:R-:W-:Y:S01]  /*3780*/  F2FP.F16.F32.PACK_AB R31, R76, R31 ;  /* 0x0000001f4c1f723e */ /* 0x000fe200000000ff */
[--C-:B------:R-:W-:Y:S02]  /*3790*/  HADD2.F32 R5, -RZ, R11.reuse.H0_H0 ;  /* 0x2000000bff057230 */ /* 0x100fe40000004100 */
[----:B------:R-:W-:Y:S02]  /*37a0*/  HADD2.F32 R30, -RZ, R78.H0_H0 ;  /* 0x2000004eff1e7230 */ /* 0x000fe40000004100 */
[-C--:B------:R-:W-:Y:S01]  /*37b0*/  FMUL.FTZ R78, R6, R9.reuse ;  /* 0x00000009064e7220 */ /* 0x080fe20000410000 */
[----:B------:R-:W-:Y:S02]  /*37c0*/  HADD2.F32 R11, -RZ, R11.H1_H1 ;  /* 0x3000000bff0b7230 */ /* 0x000fe40000004100 */
[----:B------:R-:W-:Y:S01]  /*37d0*/  FMUL.FTZ R9, R5, R9 ;  /* 0x0000000905097220 */ /* 0x000fe20000410000 */
[----:B------:R-:W-:-:S02]  /*37e0*/  HADD2.F32 R7, -RZ, R81.H1_H1 ;  /* 0x30000051ff077230 */ /* 0x000fc40000004100 */
[----:B------:R-:W-:Y:S02]  /*37f0*/  HADD2.F32 R28, -RZ, R80.H0_H0 ;  /* 0x20000050ff1c7230 */ /* 0x000fe40000004100 */
[-C--:B------:R-:W-:Y:S01]  /*3800*/  FMUL.FTZ R80, R15, R30.reuse ;  /* 0x0000001e0f507220 */ /* 0x080fe20000410000 */
[----:B------:R-:W-:Y:S01]  /*3810*/  FMUL.FTZ R82, R11, R30 ;  /* 0x0000001e0b527220 */ /* 0x000fe20000410000 */
[-C--:B------:R-:W-:Y:S01]  /*3820*/  FFMA.FTZ R30, R6, R7.reuse, R9 ;  /* 0x00000007061e7223 */ /* 0x080fe20000010009 */
[----:B------:R-:W-:Y:S01]  /*3830*/  FFMA.FTZ R78, R5, R7, -R78 ;  /* 0x00000007054e7223 */ /* 0x000fe2000001084e */
[-C--:B------:R-:W-:Y:S01]  /*3840*/  FFMA.FTZ R81, R11, R28.reuse, -R80 ;  /* 0x0000001c0b517223 */ /* 0x080fe20000010850 */
[----:B------:R-:W-:Y:S02]  /*3850*/  HADD2.F32 R11, -RZ, R87.H0_H0 ;  /* 0x20000057ff0b7230 */ /* 0x000fe40000004100 */
[----:B------:R-:W-:Y:S01]  /*3860*/  FFMA.FTZ R83, R15, R28, R82 ;  /* 0x0000001c0f537223 */ /* 0x000fe20000010052 */
[----:B------:R-:W-:-:S02]  /*3870*/  HADD2.F32 R6, -RZ, R12.H0_H0 ;  /* 0x2000000cff067230 */ /* 0x000fc40000004100 */
[----:B------:R-:W-:Y:S02]  /*3880*/  HADD2.F32 R5, -RZ, R8.H0_H0 ;  /* 0x20000008ff057230 */ /* 0x000fe40000004100 */
        /* <DEDUP_REMOVED lines=9> */
[----:B------:R-:W-:Y:S01]  /*3920*/  FMUL.FTZ R29, R8, R13 ;  /* 0x0000000d081d7220 */ /* 0x000fe20000410000 */
[-C--:B------:R-:W-:Y:S01]  /*3930*/  FFMA.FTZ R13, R6, R7.reuse, R11 ;  /* 0x00000007060d7223 */ /* 0x080fe2000001000b */
[----:B------:R-:W-:Y:S01]  /*3940*/  FFMA.FTZ R28, R5, R7, -R28 ;  /* 0x00000007051c7223 */ /* 0x000fe2000001081c */
[----:B------:R-:W-:Y:S02]  /*3950*/  HADD2.F32 R6, -RZ, R14.H0_H0 ;  /* 0x2000000eff067230 */ /* 0x000fe40000004100 */
[-C--:B------:R-:W-:Y:S01]  /*3960*/  FFMA.FTZ R15, R8, R9.reuse, -R15 ;  /* 0x00000009080f7223 */ /* 0x080fe2000001080f */
[----:B------:R-:W-:Y:S02]  /*3970*/  HADD2.F32 R11, -RZ, R79.H0_H0 ;  /* 0x2000004fff0b7230 */ /* 0x000fe40000004100 */
[----:B------:R-:W-:Y:S01]  /*3980*/  FFMA.FTZ R12, R12, R9, R29 ;  /* 0x000000090c0c7223 */ /* 0x000fe2000001001d */
[----:B------:R-:W-:-:S02]  /*3990*/  HADD2.F32 R5, -RZ, R10.H0_H0 ;  /* 0x2000000aff057230 */ /* 0x000fc40000004100 */
[----:B------:R-:W-:Y:S02]  /*39a0*/  HADD2.F32 R14, -RZ, R14.H1_H1 ;  /* 0x3000000eff0e7230 */ /* 0x000fe40000004100 */
[----:B------:R-:W-:Y:S01]  /*39b0*/  HADD2.F32 R8, -RZ, R86.H1_H1 ;  /* 0x30000056ff087230 */ /* 0x000fe20000004100 */
[----:B------:R-:W-:Y:S01]  /*39c0*/  F2FP.F16.F32.PACK_AB R12, R12, R13 ;  /* 0x0000000d0c0c723e */ /* 0x000fe200000000ff */
[----:B------:R-:W-:Y:S02]  /*39d0*/  HADD2.F32 R10, -RZ, R10.H1_H1 ;  /* 0x3000000aff0a7230 */ /* 0x000fe40000004100 */
[----:B------:R-:W-:Y:S01]  /*39e0*/  FMUL.FTZ R79, R14, R11 ;  /* 0x0000000b0e4f7220 */ /* 0x000fe20000410000 */
[----:B------:R-:W-:Y:S02]  /*39f0*/  HADD2.F32 R7, -RZ, R87.H1_H1 ;  /* 0x30000057ff077230 */ /* 0x000fe40000004100 */
[----:B------:R-:W-:Y:S01]  /*3a00*/  FMUL.FTZ R29, R5, R8 ;  /* 0x00000008051d7220 */ /* 0x000fe20000410000 */
[----:B------:R-:W-:-:S02]  /*3a10*/  HADD2.F32 R9, -RZ, R4.H0_H0 ;  /* 0x20000004ff097230 */ /* 0x000fc40000004100 */
[----:B------:R-:W-:Y:S01]  /*3a20*/  FMUL.FTZ R4, R6, R8 ;  /* 0x0000000806047220 */ /* 0x000fe20000410000 */
[----:B------:R-:W-:Y:S01]  /*3a30*/  FMUL.FTZ R11, R10, R11 ;  /* 0x0000000b0a0b7220 */ /* 0x000fe20000410000 */
[-C--:B------:R-:W-:Y:S01]  /*3a40*/  FFMA.FTZ R29, R6, R7.reuse, R29 ;  /* 0x00000007061d7223 */ /* 0x080fe2000001001d */
[----:B------:R-:W-:Y:S01]  /*3a50*/  F2FP.F16.F32.PACK_AB R8, R15, R28 ;  /* 0x0000001c0f08723e */ /* 0x000fe200000000ff */
[----:B------:R-:W-:Y:S01]  /*3a60*/  FFMA.FTZ R4, R5, R7, -R4 ;  /* 0x0000000705047223 */ /* 0x000fe20000010804 */
[-C--:B------:R-:W-:Y:S01]  /*3a70*/  FFMA.FTZ R79, R10, R9.reuse, -R79 ;  /* 0x000000090a4f7223 */ /* 0x080fe2000001084f */
[----:B------:R-:W-:Y:S01]  /*3a80*/  FFMA.FTZ R14, R14, R9, R11 ;  /* 0x000000090e0e7223 */ /* 0x000fe2000001000b */
[----:B------:R-:W-:Y:S01]  /*3a90*/  F2FP.F16.F32.PACK_AB R9, R73, R74 ;  /* 0x0000004a4909723e */ /* 0x000fe200000000ff */
[----:B------:R-:W-:Y:S01]  /*3aa0*/  IMAD.MOV.U32 R13, RZ, RZ, R31 ;  /* 0x000000ffff0d7224 */ /* 0x000fe200078e001f */
[----:B------:R-:W-:Y:S01]  /*3ab0*/  F2FP.F16.F32.PACK_AB R11, R81, R78 ;  /* 0x0000004e510b723e */ /* 0x000fe200000000ff */
[----:B------:R-:W-:Y:S01]  /*3ac0*/  IMAD.MOV.U32 R15, RZ, RZ, R30 ;  /* 0x000000ffff0f7224 */ /* 0x000fe200078e001e */
[----:B------:R-:W-:-:S02]  /*3ad0*/  F2FP.F16.F32.PACK_AB R10, R79, R4 ;  /* 0x000000044f0a723e */ /* 0x000fc400000000ff */
[----:B------:R-:W-:-:S07]  /*3ae0*/  F2FP.F16.F32.PACK_AB R14, R14, R29 ;  /* 0x0000001d0e0e723e */ /* 0x000fce00000000ff */
.L_x_3844:
[----:B------:R-:W-:Y:S05]  /*3af0*/  BSYNC B1 ;  /* 0x0000000000017941 */ /* 0x000fea0003800000 */
.L_x_3843:
[----:B-1----:R1:W-:Y:S01]  /*3b00*/  ST.E.128 desc[UR40][R58.64], R8 ;  /* 0x000000083a007985 */ /* 0x0023e2000c101d28 */
[----:B------:R-:W-:Y:S01]  /*3b10*/  ISETP.GE.AND P4, PT, R77, R72, PT ;  /* 0x000000484d00720c */ /* 0x000fe20003f86270 */
[----:B------:R-:W-:Y:S01]  /*3b20*/  IMAD.MOV.U32 R4, RZ, RZ, R71 ;  /* 0x000000ffff047224 */ /* 0x000fe200078e0047 */
[----:B------:R-:W-:-:S11]  /*3b30*/  MOV R5, R70 ;  /* 0x0000004600057202 */ /* 0x000fd60000000f00 */
[----:B------:R-:W-:Y:S05]  /*3b40*/  @P4 BRA `(.L_x_3832) ;  /* 0x0000000000e44947 */ /* 0x000fea0003800000 */
[----:B------:R-:W-:-:S05]  /*3b50*/  IMAD.WIDE R4, R77, 0x2, R4 ;  /* 0x000000024d047825 */ /* 0x000fca00078e0204 */
[----:B---3--:R3:W-:Y:S01]  /*3b60*/  ST.E.128 desc[UR40][R4.64], R12 ;  /* 0x0000000c04007985 */ /* 0x0087e2000c101d28 */
[----:B------:R-:W-:Y:S05]  /*3b70*/  BRA `(.L_x_3832) ;  /* 0x0000000000d87947 */ /* 0x000fea0003800000 */
.L_x_3824:
[----:B------:R-:W-:-:S13]  /*3b80*/  ISETP.NE.AND P3, PT, R186, 0x3, PT ;  /* 0x00000003ba00780c */ /* 0x000fda0003f65270 */
[----:B------:R-:W-:Y:S05]  /*3b90*/  @!P3 BRA `(.L_x_3845) ;  /* 0x000000000004b947 */ /* 0x000fea0003800000 */
[----:B------:R-:W-:Y:S01]  /*3ba0*/  BPT.TRAP 0x1 ;  /* 0x000000040000795c */ /* 0x000fe20000300000 */
.L_x_3845:
[----:B------:R-:W-:Y:S01]  /*3bb0*/  IMAD R64, R22, 0x8, R2 ;  /* 0x0000000816407824 */ /* 0x000fe200078e0202 */
[----:B------:R-:W-:Y:S01]  /*3bc0*/  SHF.L.U32 R75, R187, 0x1f, RZ ;  /* 0x0000001fbb4b7819 */ /* 0x000fe200000006ff */
[----:B------:R-:W-:Y:S01]  /*3bd0*/  BSSY B1, `(.L_x_3846) ;  /* 0x0000004000017945 */ /* 0x000fe20003800000 */
[----:B------:R-:W-:Y:S02]  /*3be0*/  SHF.R.S32.HI R68, RZ, 0x1f, R66 ;  /* 0x0000001fff447819 */ /* 0x000fe40000011442 */
[----:B------:R-:W1:Y:S02]  /*3bf0*/  SYNCS.PHASECHK.TRANS64.TRYWAIT P4, [R64+URZ+0x28c90], R75 ;  /* 0x028c904b400075a7 */ /* 0x000e64000808017f */
[----:B-1----:R-:W-:Y:S05]  /*3c00*/  @!P4 BRA `(.L_x_3847) ;  /* 0x0000013000fcc947 */ /* 0x002fea0003800000 */
.L_x_4081:
[----:B------:R-:W-:Y:S05]  /*3c10*/  BSYNC B1 ;  /* 0x0000000000017941 */ /* 0x000fea0003800000 */
.L_x_3846:
[----:B------:R-:W-:Y:S01]  /*3c20*/  ULDC.64 UR4, c[0x0][0x300] ;  /* 0x0000c00000047ab9 */ /* 0x000fe20000000a00 */
[----:B-----5:R-:W-:Y:S01]  /*3c30*/  SHF.R.S32.HI R67, RZ, 0x1f, R65 ;  /* 0x0000001fff437819 */ /* 0x020fe20000011441 */
[----:B------:R-:W-:Y:S02]  /*3c40*/  IMAD R7, R68, UR4, RZ ;  /* 0x0000000444077c24 */ /* 0x000fe4000f8e02ff */
[----:B0-----:R-:W-:-:S04]  /*3c50*/  IMAD.WIDE.U32 R4, R66, UR4, RZ ;  /* 0x0000000442047c25 */ /* 0x001fc8000f8e00ff */
        /* <DEDUP_REMOVED lines=8> */
[----:B------:R-:W-:Y:S01]  /*3ce0*/  ULDC.64 UR4, c[0x0][0x308] ;  /* 0x0000c20000047ab9 */ /* 0x000fe20000000a00 */
[----:B------:R-:W-:-:S02]  /*3cf0*/  ISETP.GT.AND P4, PT, R69, R192, PT ;  /* 0x000000c04500720c */ /* 0x000fc40003f84270 */
        /* <DEDUP_REMOVED lines=10> */
[----:B------:R0:W2:Y:S04]  /*3da0*/  SHFL.IDX PT, R10, R13, RZ, 0x1c1f ;  /* 0x001c1fff0d0a7589 */ /* 0x0000a800000e0000 */
[----:B------:R0:W3:Y:S02]  /*3db0*/  SHFL.IDX PT, R14, R6, RZ, 0x1c1f ;  /* 0x001c1fff060e7589 */ /* 0x0000e400000e0000 */
.L_x_4085:
[----:B------:R-:W-:Y:S05]  /*3dc0*/  @!P4 BRA `(.L_x_3832) ;  /* 0x000000000044c947 */ /* 0x000fea0003800000 */
[----:B------:R-:W-:Y:S02]  /*3dd0*/  ULDC UR4, c[0x0][0x2f4] ;  /* 0x0000bd0000047ab9 */ /* 0x000fe40000000800 */
[----:B------:R-:W-:-:S13]  /*3de0*/  ISETP.GE.AND P4, PT, R16, UR4, PT ;  /* 0x0000000410007c0c */ /* 0x000fda000bf86270 */
[----:B0-----:R-:W0:Y:S01]  /*3df0*/  @!P4 LDS.128 R4, [R72+0x22400] ;  /* 0x022400004804c984 */ /* 0x001e220000000c00 */
[----:B---3--:R-:W-:-:S04]  /*3e00*/  @!P4 LEA R8, P5, R16, R14, 0x1 ;  /* 0x0000000e1008c211 */ /* 0x008fc800078a08ff */
[----:B--2---:R-:W-:-:S05]  /*3e10*/  @!P4 LEA.HI.X R9, R16, R10, R17, 0x1, P5 ;  /* 0x0000000a1009c211 */ /* 0x004fca00028f0c11 */
[----:B0-----:R4:W-:Y:S01]  /*3e20*/  @!P4 ST.E.128 desc[UR40][R8.64], R4 ;  /* 0x000000040800c985 */ /* 0x0019e2000c101d28 */
[----:B------:R-:W-:-:S13]  /*3e30*/  ISETP.GE.AND P4, PT, R19, UR4, PT ;  /* 0x0000000413007c0c */ /* 0x000fda000bf86270 */
[----:B------:R-:W-:Y:S05]  /*3e40*/  @P4 BRA `(.L_x_3832) ;  /* 0x0000000000244947 */ /* 0x000fea0003800000 */
[----:B------:R-:W-:Y:S01]  /*3e50*/  LOP3.LUT P4, RZ, R194, 0x4, RZ, 0xc0, !PT ;  /* 0x00000004c2ff7812 */ /* 0x000fe2000788c0ff */
[----:B----4-:R-:W-:-:S12]  /*3e60*/  VIADD R4, R52, 0x20 ;  /* 0x0000002034047836 */ /* 0x010fd80000000000 */
[----:B------:R-:W-:Y:S01]  /*3e70*/  @P4 VIADD R4, R52, 0xffffffe0 ;  /* 0xffffffe034044836 */ /* 0x000fe20000000000 */
[----:B------:R-:W-:-:S03]  /*3e80*/  LEA R8, P4, R19, R14, 0x1 ;  /* 0x0000000e13087211 */ /* 0x000fc600078808ff */
[----:B------:R-:W-:Y:S01]  /*3e90*/  IMAD.IADD R73, R73, 0x1, R4 ;  /* 0x0000000149497824 */ /* 0x000fe200078e0204 */
[----:B------:R-:W-:-:S03]  /*3ea0*/  LEA.HI.X R9, R19, R10, R195, 0x1, P4 ;  /* 0x0000000a13097211 */ /* 0x000fc600020f0cc3 */
[----:B------:R-:W-:-:S06]  /*3eb0*/  IMAD R4, R73, 0x2, R2 ;  /* 0x0000000249047824 */ /* 0x000fcc00078e0202 */
[----:B------:R-:W0:Y:S04]  /*3ec0*/  LDS.128 R4, [R4+0x22400] ;  /* 0x0224000004047984 */ /* 0x000e280000000c00 */
[----:B0-----:R0:W-:Y:S02]  /*3ed0*/  ST.E.128 desc[UR40][R8.64], R4 ;  /* 0x0000000408007985 */ /* 0x0011e4000c101d28 */
.L_x_3832:
[----:B------:R-:W-:Y:S05]  /*3ee0*/  BSYNC B0 ;  /* 0x0000000000007941 */ /* 0x000fea0003800000 */
.L_x_3823:
[----:B01-34-:R-:W0:Y:S01]  /*3ef0*/  S2R R4, SR_TID.X ;  /* 0x0000000000047919 */ /* 0x01be220000002100 */
[----:B------:R-:W-:Y:S01]  /*3f00*/  @!PT LDS RZ, [RZ] ;  /* 0x00000000fffff984 */ /* 0x000fe20000000800 */
[----:B------:R-:W-:Y:S01]  /*3f10*/  @!PT LDS RZ, [RZ] ;  /* 0x00000000fffff984 */ /* 0x000fe20000000800 */
[----:B------:R-:W-:Y:S01]  /*3f20*/  @!PT LDS RZ, [RZ] ;  /* 0x00000000fffff984 */ /* 0x000fe20000000800 */
[----:B------:R-:W-:Y:S01]  /*3f30*/  @!PT LDS RZ, [RZ] ;  /* 0x00000000fffff984 */ /* 0x000fe20000000800 */
[----:B------:R1:W-:Y:S06]  /*3f40*/  MEMBAR.ALL.CTA ;  /* 0x0000000000007992 */ /* 0x0003ec0000008000 */
[----:B-1----:R-:W1:Y:S01]  /*3f50*/  FENCE.VIEW.ASYNC.S ;  /* 0x00000000000073c6 */ /* 0x002e620000000000 */
[----:B------:R-:W-:Y:S05]  /*3f60*/  WARPSYNC.ALL ;  /* 0x0000000000007948 */ /* 0x000fea0003800000 */
[----:B------:R-:W-:Y:S01]  /*3f70*/  BSSY B0, `(.L_x_3849) ;  /* 0x0000009000007945 */ /* 0x000fe20003800000 */
[----:B0-----:R-:W-:Y:S01]  /*3f80*/  LOP3.LUT R4, R4, 0x7f, RZ, 0xc0, !PT ;  /* 0x0000007f04047812 */ /* 0x001fe200078ec0ff */
[----:B-1----:R0:W-:Y:S03]  /*3f90*/  BAR.SYNC.DEFER_BLOCKING R49, 0x80 ;  /* 0x000200310000751d */ /* 0x0021e60000010000 */
[----:B------:R-:W-:-:S13]  /*3fa0*/  ISETP.NE.AND P4, PT, R4, RZ, PT ;  /* 0x000000ff0400720c */ /* 0x000fda0003f85270 */
[----:B------:R-:W-:-:S04]  /*3fb0*/  @!P4 IADD3 R4, R64, 0x28ca0, RZ ;  /* 0x00028ca04004c810 */ /* 0x000fc80007ffe0ff */
[----:B------:R-:W-:-:S04]  /*3fc0*/  @!P4 PRMT R4, RZ, 0x654, R4 ;  /* 0x00000654ff04c816 */ /* 0x000fc80000000004 */
[----:B------:R0:W-:Y:S01]  /*3fd0*/  @!P4 SYNCS.ARRIVE.TRANS64.RED.A1T0 RZ, [R4+URZ], RZ ;  /* 0x000000ff04ffc9a7 */ /* 0x0001e2000810043f */
[----:B------:R-:W-:Y:S05]  /*3fe0*/  @!P3 BRA `(.L_x_3850) ;  /* 0x000000000004b947 */ /* 0x000fea0003800000 */
[----:B------:R-:W-:Y:S01]  /*3ff0*/  BPT.TRAP 0x1 ;  /* 0x000000040000795c */ /* 0x000fe20000300000 */
.L_x_3850:
[----:B------:R-:W-:Y:S05]  /*4000*/  BSYNC B0 ;  /* 0x0000000000007941 */ /* 0x000fea0003800000 */
.L_x_3849:
[----:B------:R-:W1:Y:S01]  /*4010*/  SYNCS.PHASECHK.TRANS64.TRYWAIT P3, [R64+URZ+0x28cb0], R75 ;  /* 0x028cb04b400075a7 */ /* 0x000e62000806017f */
[----:B------:R-:W-:Y:S04]  /*4020*/  BSSY B0, `(.L_x_3851) ;  /* 0x0000002000007945 */ /* 0x000fe80003800000 */
[----:B-1----:R-:W-:Y:S05]  /*4030*/  @!P3 BRA `(.L_x_3852) ;  /* 0x000001300048b947 */ /* 0x002fea0003800000 */
.L_x_4086:
[----:B------:R-:W-:Y:S05]  /*4040*/  BSYNC B0 ;  /* 0x0000000000007941 */ /* 0x000fea0003800000 */
.L_x_3851:
[----:B------:R-:W-:Y:S01]  /*4050*/  ULDC.64 UR4, c[0x0][0x328] ;  /* 0x0000ca0000047ab9 */ /* 0x000fe20000000a00 */
[----:B------:R-:W-:Y:S01]  /*4060*/  BSSY B0, `(.L_x_3853) ;  /* 0x0000072000007945 */ /* 0x000fe20003800000 */
[----:B------:R-:W-:Y:S02]  /*4070*/  IMAD R7, R68, UR4, RZ ;  /* 0x0000000444077c24 */ /* 0x000fe4000f8e02ff */
[----:B0-----:R-:W-:-:S04]  /*4080*/  IMAD.WIDE.U32 R4, R66, UR4, RZ ;  /* 0x0000000442047c25 */ /* 0x001fc8000f8e00ff */
[----:B------:R-:W-:Y:S01]  /*4090*/  IMAD R7, R66, UR5, R7 ;  /* 0x0000000542077c24 */ /* 0x000fe2000f8e0207 */
[----:B------:R-:W-:Y:S02]  /*40a0*/  ULDC.64 UR4, c[0x0][0x338] ;  /* 0x0000ce0000047ab9 */ /* 0x000fe40000000a00 */
        /* <DEDUP_REMOVED lines=11> */
[----:B------:R-:W-:-:S04]  /*4160*/  LEA R11, P3, R4, UR4, 0x1 ;  /* 0x00000004040b7c11 */ /* 0x000fc8000f8608ff */
[----:B--2---:R-:W-:Y:S02]  /*4170*/  LEA.HI.X R10, R4, UR5, R5, 0x1, P3 ;  /* 0x00000005040a7c11 */ /* 0x004fe400098f0c05 */
[----:B------:R-:W-:Y:S01]  /*4180*/  ISETP.GT.AND P3, PT, R69, R192, PT ;  /* 0x000000c04500720c */ /* 0x000fe20003f64270 */
[----:B------:R-:W0:Y:S04]  /*4190*/  SHFL.IDX PT, R11, R11, RZ, 0x1c1f ;  /* 0x001c1fff0b0b7589 */ /* 0x000e2800000e0000 */
[----:B------:R-:W2:Y:S08]  /*41a0*/  SHFL.IDX PT, R10, R10, RZ, 0x1c1f ;  /* 0x001c1fff0a0a7589 */ /* 0x000eb000000e0000 */
[----:B------:R-:W-:Y:S05]  /*41b0*/  @!P3 BRA `(.L_x_3854) ;  /* 0x000000040070b947 */ /* 0x000fea0003800000 */
[----:B------:R-:W-:Y:S01]  /*41c0*/  ULDC UR4, c[0x0][0x320] ;  /* 0x0000c80000047ab9 */ /* 0x000fe20000000800 */
[----:B------:R-:W3:Y:S01]  /*41d0*/  LDL R30, [R1] ;  /* 0x00000000011e7983 */ /* 0x000ee20000100800 */
[----:B------:R-:W-:Y:S01]  /*41e0*/  ISETP.GE.AND P5, PT, R16, UR4, PT ;  /* 0x0000000410007c0c */ /* 0x000fe2000bfa6270 */
[----:B------:R-:W-:Y:S02]  /*41f0*/  IMAD R9, R22, 0x8000, R52 ;  /* 0x0000800016097824 */ /* 0x000fe400078e0234 */
[----:B------:R-:W4:Y:S02]  /*4200*/  LDL R29, [R1+0x4] ;  /* 0x00000400011d7983 */ /* 0x000f240000100800 */
[C---:B------:R-:W-:Y:S02]  /*4210*/  IMAD R12, R9.reuse, 0x2, R2 ;  /* 0x00000002090c7824 */ /* 0x040fe400078e0202 */
[----:B------:R-:W5:Y:S04]  /*4220*/  LDL R28, [R1+0x8] ;  /* 0x00000800011c7983 */ /* 0x000f680000100800 */
[----:B------:R-:W5:Y:S04]  /*4230*/  LDL R15, [R1+0xc] ;  /* 0x00000c00010f7983 */ /* 0x000f680000100800 */
[----:B------:R-:W1:Y:S01]  /*4240*/  @!P5 LDS.128 R4, [R12+0x400] ;  /* 0x000400000c04d984 */ /* 0x000e620000000c00 */
[----:B------:R-:W-:Y:S01]  /*4250*/  LOP3.LUT P3, RZ, R194, 0x4, RZ, 0xc0, !PT ;  /* 0x00000004c2ff7812 */ /* 0x000fe2000786c0ff */
[----:B------:R-:W-:-:S02]  /*4260*/  VIADD R13, R9, 0x20 ;  /* 0x00000020090d7836 */ /* 0x000fc40000000000 */
[----:B------:R-:W5:Y:S10]  /*4270*/  LDL R14, [R1+0x10] ;  /* 0x00001000010e7983 */ /* 0x000f740000100800 */
[----:B------:R-:W-:Y:S01]  /*4280*/  @P3 VIADD R13, R9, 0xffffffe0 ;  /* 0xffffffe0090d3836 */ /* 0x000fe20000000000 */
[----:B0-----:R-:W-:-:S03]  /*4290*/  @!P5 LEA R8, P3, R16, R11, 0x1 ;  /* 0x0000000b1008d211 */ /* 0x001fc600078608ff */
[----:B------:R-:W-:Y:S01]  /*42a0*/  IMAD R13, R13, 0x2, R2 ;  /* 0x000000020d0d7824 */ /* 0x000fe200078e0202 */
[----:B--2---:R-:W-:Y:S02]  /*42b0*/  @!P5 LEA.HI.X R9, R16, R10, R17, 0x1, P3 ;  /* 0x0000000a1009d211 */ /* 0x004fe400018f0c11 */
[----:B------:R-:W-:-:S03]  /*42c0*/  ISETP.GE.AND P3, PT, R19, UR4, PT ;  /* 0x0000000413007c0c */ /* 0x000fc6000bf66270 */
[----:B-1----:R0:W-:Y:S10]  /*42d0*/  @!P5 ST.E.128 desc[UR40][R8.64], R4 ;  /* 0x000000040800d985 */ /* 0x0021f4000c101d28 */
[----:B------:R-:W1:Y:S01]  /*42e0*/  @!P3 LDS.128 R4, [R13+0x400] ;  /* 0x000400000d04b984 */ /* 0x000e620000000c00 */
[----:B0-----:R-:W-:-:S04]  /*42f0*/  @!P3 LEA R8, P5, R19, R11, 0x1 ;  /* 0x0000000b1308b211 */ /* 0x001fc800078a08ff */
[----:B------:R-:W-:Y:S02]  /*4300*/  @!P3 LEA.HI.X R9, R19, R10, R195, 0x1, P5 ;  /* 0x0000000a1309b211 */ /* 0x000fe400028f0cc3 */
[----:B------:R-:W-:-:S03]  /*4310*/  ISETP.GE.AND P5, PT, R210, UR4, PT ;  /* 0x00000004d2007c0c */ /* 0x000fc6000bfa6270 */
[----:B-1----:R0:W-:Y:S10]  /*4320*/  @!P3 ST.E.128 desc[UR40][R8.64], R4 ;  /* 0x000000040800b985 */ /* 0x0021f4000c101d28 */
[----:B------:R-:W1:Y:S01]  /*4330*/  @!P5 LDS.128 R4, [R12+0x2400] ;  /* 0x002400000c04d984 */ /* 0x000e620000000c00 */
[----:B0-----:R-:W-:-:S04]  /*4340*/  @!P5 LEA R8, P3, R210, R11, 0x1 ;  /* 0x0000000bd208d211 */ /* 0x001fc800078608ff */
[----:B------:R-:W-:Y:S02]  /*4350*/  @!P5 IADD3.X R9, R10, R221, RZ, P3, !PT ;  /* 0x000000dd0a09d210 */ /* 0x000fe40001ffe4ff */
[----:B------:R-:W-:-:S03]  /*4360*/  ISETP.GE.AND P3, PT, R209, UR4, PT ;  /* 0x00000004d1007c0c */ /* 0x000fc6000bf66270 */
[----:B-1----:R0:W-:Y:S10]  /*4370*/  @!P5 ST.E.128 desc[UR40][R8.64], R4 ;  /* 0x000000040800d985 */ /* 0x0021f4000c101d28 */
[----:B------:R-:W1:Y:S01]  /*4380*/  @!P3 LDS.128 R4, [R13+0x2400] ;  /* 0x002400000d04b984 */ /* 0x000e620000000c00 */
[----:B0-----:R-:W-:-:S05]  /*4390*/  @!P3 LEA R8, P5, R209, R11, 0x1 ;  /* 0x0000000bd108b211 */ /* 0x001fca00078a08ff */
[----:B------:R-:W-:Y:S01]  /*43a0*/  @!P3 IMAD.X R9, R10, 0x1, R222, P5 ;  /* 0x000000010a09b824 */ /* 0x000fe200028e06de */
[----:B------:R-:W-:-:S04]  /*43b0*/  ISETP.GE.AND P5, PT, R208, UR4, PT ;  /* 0x00000004d0007c0c */ /* 0x000fc8000bfa6270 */
[----:B-1----:R0:W-:Y:S09]  /*43c0*/  @!P3 ST.E.128 desc[UR40][R8.64], R4 ;  /* 0x000000040800b985 */ /* 0x0021f2000c101d28 */
        /* <DEDUP_REMOVED lines=36> */
[----:B0-----:R-:W-:-:S04]  /*4610*/  @!P3 LEA R8, P5, R201, R11, 0x1 ;  /* 0x0000000bc908b211 */ /* 0x001fc800078a08ff */
[----:B---3--:R-:W-:Y:S02]  /*4620*/  @!P3 IADD3.X R9, R10, R30, RZ, P5, !PT ;  /* 0x0000001e0a09b210 */ /* 0x008fe40002ffe4ff */
[----:B------:R-:W-:-:S03]  /*4630*/  ISETP.GE.AND P5, PT, R200, UR4, PT ;  /* 0x00000004c8007c0c */ /* 0x000fc6000bfa6270 */
[----:B-1----:R0:W-:Y:S10]  /*4640*/  @!P3 ST.E.128 desc[UR40][R8.64], R4 ;  /* 0x000000040800b985 */ /* 0x0021f4000c101d28 */
[----:B------:R-:W1:Y:S01]  /*4650*/  @!P5 LDS.128 R4, [R12+0xc400] ;  /* 0x00c400000c04d984 */ /* 0x000e620000000c00 */
[----:B0-----:R-:W-:-:S05]  /*4660*/  @!P5 LEA R8, P3, R200, R11, 0x1 ;  /* 0x0000000bc808d211 */ /* 0x001fca00078608ff */
[----:B----4-:R-:W-:Y:S01]  /*4670*/  @!P5 IMAD.X R9, R10, 0x1, R29, P3 ;  /* 0x000000010a09d824 */ /* 0x010fe200018e061d */
[----:B------:R-:W-:-:S04]  /*4680*/  ISETP.GE.AND P3, PT, R199, UR4, PT ;  /* 0x00000004c7007c0c */ /* 0x000fc8000bf66270 */
[----:B-1----:R0:W-:Y:S09]  /*4690*/  @!P5 ST.E.128 desc[UR40][R8.64], R4 ;  /* 0x000000040800d985 */ /* 0x0021f2000c101d28 */
[----:B------:R-:W1:Y:S01]  /*46a0*/  @!P3 LDS.128 R4, [R13+0xc400] ;  /* 0x00c400000d04b984 */ /* 0x000e620000000c00 */
[----:B0-----:R-:W-:-:S05]  /*46b0*/  @!P3 LEA R8, P5, R199, R11, 0x1 ;  /* 0x0000000bc708b211 */ /* 0x001fca00078a08ff */
[----:B-----5:R-:W-:Y:S01]  /*46c0*/  @!P3 IMAD.X R9, R10, 0x1, R28, P5 ;  /* 0x000000010a09b824 */ /* 0x020fe200028e061c */
        /* <DEDUP_REMOVED lines=9> */
[----:B------:R-:W-:-:S05]  /*4760*/  @!P3 IMAD.X R9, R10, 0x1, R14, P5 ;  /* 0x000000010a09b824 */ /* 0x000fca00028e060e */
[----:B-1----:R3:W-:Y:S03]  /*4770*/  @!P3 ST.E.128 desc[UR40][R8.64], R4 ;  /* 0x000000040800b985 */ /* 0x0027e6000c101d28 */
.L_x_3854:
[----:B------:R-:W-:Y:S05]  /*4780*/  BSYNC B0 ;  /* 0x0000000000007941 */ /* 0x000fea0003800000 */
.L_x_3853:
[----:B------:R-:W-:Y:S01]  /*4790*/  @!PT LDS RZ, [RZ] ;  /* 0x00000000fffff984 */ /* 0x000fe20000000800 */
[----:B------:R-:W-:Y:S01]  /*47a0*/  @!PT LDS RZ, [RZ] ;  /* 0x00000000fffff984 */ /* 0x000fe20000000800 */
[----:B------:R-:W-:Y:S01]  /*47b0*/  @!PT LDS RZ, [RZ] ;  /* 0x00000000fffff984 */ /* 0x000fe20000000800 */
[----:B------:R-:W-:Y:S01]  /*47c0*/  @!PT LDS RZ, [RZ] ;  /* 0x00000000fffff984 */ /* 0x000fe20000000800 */
[----:B------:R4:W-:Y:S06]  /*47d0*/  MEMBAR.ALL.CTA ;  /* 0x0000000000007992 */ /* 0x0009ec0000008000 */
[----:B----4-:R-:W4:Y:S01]  /*47e0*/  FENCE.VIEW.ASYNC.S ;  /* 0x00000000000073c6 */ /* 0x010f220000000000 */
[----:B-1----:R-:W-:Y:S01]  /*47f0*/  @!P4 VIADD R64, R64, 0x28cc0 ;  /* 0x00028cc04040c836 */ /* 0x002fe20000000000 */
[----:B----4-:R1:W-:Y:S04]  /*4800*/  BAR.SYNC.DEFER_BLOCKING R49, 0x80 ;  /* 0x000200310000751d */ /* 0x0103e80000010000 */
[----:B------:R-:W-:Y:S01]  /*4810*/  @!P4 PRMT R64, RZ, 0x654, R64 ;  /* 0x00000654ff40c816 */ /* 0x000fe20000000040 */
[----:B------:R-:W-:Y:S01]  /*4820*/  VIADD R22, R22, 0x1 ;  /* 0x0000000116167836 */ /* 0x000fe20000000000 */
[----:B------:R-:W-:-:S02]  /*4830*/  PLOP3.LUT P3, PT, PT, PT, PT, 0x8, 0x0 ;  /* 0x000000000000781c */ /* 0x000fc40003f6e170 */
[----:B------:R1:W-:Y:S02]  /*4840*/  @!P4 SYNCS.ARRIVE.TRANS64.RED.A1T0 RZ, [R64+URZ], RZ ;  /* 0x000000ff40ffc9a7 */ /* 0x0003e4000810043f */
[----:B------:R-:W-:-:S04]  /*4850*/  ISETP.NE.AND P4, PT, R22, 0x2, PT ;  /* 0x000000021600780c */ /* 0x000fc80003f85270 */
[----:B---3--:R-:W-:Y:S02]  /*4860*/  SEL R4, RZ, 0x1, P4 ;  /* 0x00000001ff047807 */ /* 0x008fe40002000000 */
[----:B------:R-:W-:Y:S02]  /*4870*/  SEL R22, R22, RZ, P4 ;  /* 0x000000ff16167207 */ /* 0x000fe40002000000 */
[----:B------:R-:W-:Y:S01]  /*4880*/  LOP3.LUT R187, R187, R4, RZ, 0x3c, !PT ;  /* 0x00000004bbbb7212 */ /* 0x000fe200078e3cff */
[----:B-1----:R-:W-:Y:S06]  /*4890*/  @P2 BRA `(.L_x_3855) ;  /* 0xffffffd800842947 */ /* 0x002fec000383ffff */
.L_x_3818:
[----:B------:R-:W3:Y:S01]  /*48a0*/  LDL R4, [R1+0x50] ;  /* 0x0000500001047983 */ /* 0x000ee20000100800 */
[----:B------:R-:W-:Y:S01]  /*48b0*/  BSSY B0, `(.L_x_3856) ;  /* 0x0000047000007945 */ /* 0x000fe20003800000 */
[----:B------:R-:W-:Y:S01]  /*48c0*/  IMAD.MOV.U32 R0, RZ, RZ, RZ ;  /* 0x000000ffff007224 */ /* 0x000fe200078e00ff */
        /* <DEDUP_REMOVED lines=29> */
[----:B------:R-:W-:-:S02]  /*4aa0*/  MOV R96, RZ ;  /* 0x000000ff00607202 */ /* 0x000fc40000000f00 */
[----:B------:R-:W-:Y:S02]  /*4ab0*/  CS2R R94, SRZ ;  /* 0x00000000005e7805 */ /* 0x000fe4000001ff00 */
[----:B------:R-:W-:Y:S01]  /*4ac0*/  CS2R R92, SRZ ;  /* 0x00000000005c7805 */ /* 0x000fe2000001ff00 */
[----:B------:R-:W-:Y:S01]  /*4ad0*/  IMAD.MOV.U32 R91, RZ, RZ, RZ ;  /* 0x000000ffff5b7224 */ /* 0x000fe200078e00ff */
[----:B------:R-:W-:Y:S01]  /*4ae0*/  CS2R R88, SRZ ;  /* 0x0000000000587805 */ /* 0x000fe2000001ff00 */
[----:B------:R-:W-:Y:S01]  /*4af0*/  IMAD.MOV.U32 R37, RZ, RZ, RZ ;  /* 0x000000ffff257224 */ /* 0x000fe200078e00ff */
[----:B------:R-:W-:Y:S02]  /*4b00*/  CS2R R86, SRZ ;  /* 0x0000000000567805 */ /* 0x000fe4000001ff00 */
[----:B------:R-:W-:Y:S01]  /*4b10*/  CS2R R84, SRZ ;  /* 0x0000000000547805 */ /* 0x000fe2000001ff00 */
[----:B------:R-:W-:Y:S01]  /*4b20*/  IMAD.MOV.U32 R83, RZ, RZ, RZ ;  /* 0x000000ffff537224 */ /* 0x000fe200078e00ff */
[----:B------:R-:W-:Y:S01]  /*4b30*/  CS2R R80, SRZ ;  /* 0x0000000000507805 */ /* 0x000fe2000001ff00 */
[----:B------:R-:W-:Y:S01]  /*4b40*/  IMAD.MOV.U32 R33, RZ, RZ, RZ ;  /* 0x000000ffff217224 */ /* 0x000fe200078e00ff */
[----:B------:R-:W-:-:S02]  /*4b50*/  CS2R R78, SRZ ;  /* 0x00000000004e7805 */ /* 0x000fc4000001ff00 */
[----:B------:R-:W-:Y:S01]  /*4b60*/  CS2R R76, SRZ ;  /* 0x00000000004c7805 */ /* 0x000fe2000001ff00 */
[----:B------:R-:W-:Y:S01]  /*4b70*/  IMAD.MOV.U32 R75, RZ, RZ, RZ ;  /* 0x000000ffff4b7224 */ /* 0x000fe200078e00ff */
[----:B------:R-:W-:Y:S02]  /*4b80*/  CS2R R28, SRZ ;  /* 0x00000000001c7805 */ /* 0x000fe4000001ff00 */
[----:B------:R-:W-:Y:S01]  /*4b90*/  CS2R R72, SRZ ;  /* 0x0000000000487805 */ /* 0x000fe2000001ff00 */
[----:B------:R-:W-:Y:S01]  /*4ba0*/  IMAD.MOV.U32 R71, RZ, RZ, RZ ;  /* 0x000000ffff477224 */ /* 0x000fe200078e00ff */
[----:B------:R-:W-:Y:S01]  /*4bb0*/  CS2R R68, SRZ ;  /* 0x0000000000447805 */ /* 0x000fe2000001ff00 */
[----:B------:R-:W-:Y:S01]  /*4bc0*/  IMAD.MOV.U32 R15, RZ, RZ, RZ ;  /* 0x000000ffff0f7224 */ /* 0x000fe200078e00ff */
[----:B------:R-:W-:Y:S01]  /*4bd0*/  CS2R R12, SRZ ;  /* 0x00000000000c7805 */ /* 0x000fe2000001ff00 */
[----:B------:R-:W-:Y:S01]  /*4be0*/  IMAD.MOV.U32 R67, RZ, RZ, RZ ;  /* 0x000000ffff437224 */ /* 0x000fe200078e00ff */
[----:B------:R-:W-:-:S02]  /*4bf0*/  CS2R R64, SRZ ;  /* 0x0000000000407805 */ /* 0x000fc4000001ff00 */
[----:B------:R-:W-:Y:S02]  /*4c00*/  CS2R R62, SRZ ;  /* 0x00000000003e7805 */ /* 0x000fe4000001ff00 */
[----:B------:R-:W-:Y:S02]  /*4c10*/  MOV R155, RZ ;  /* 0x000000ff009b7202 */ /* 0x000fe40000000f00 */
        /* <DEDUP_REMOVED lines=11> */
[----:B0-----:R-:W-:Y:S01]  /*4cd0*/  IMAD.MOV.U32 R11, RZ, RZ, RZ ;  /* 0x000000ffff0b7224 */ /* 0x001fe200078e00ff */
[----:B---3--:R-:W-:Y:S01]  /*4ce0*/  ISETP.NE.AND P0, PT, R4, 0x1, PT ;  /* 0x000000010400780c */ /* 0x008fe20003f05270 */
[----:B------:R-:W-:-:S12]  /*4cf0*/  @P3 BRA `(.L_x_3857) ;  /* 0x0000000000083947 */ /* 0x000fd80003800000 */
[----:B------:R-:W0:Y:S02]  /*4d00*/  FENCE.VIEW.ASYNC.G ;  /* 0x00000000000073c6 */ /* 0x000e240000000100 */
[----:B0-----:R-:W-:Y:S06]  /*4d10*/  BAR.ARV 0xc, 0x180 ;  /* 0x0306000000007b1d */ /* 0x001fec0000002000 */
.L_x_3857:
[----:B------:R-:W-:Y:S05]  /*4d20*/  BSYNC B0 ;  /* 0x0000000000007941 */ /* 0x000fea0003800000 */
.L_x_3856:
[----:B------:R-:W-:Y:S01]  /*4d30*/  BSSY B7, `(.L_x_3858) ;  /* 0x00007c8000077945 */ /* 0x000fe20003800000 */
[----:B------:R-:W-:Y:S01]  /*4d40*/  IMAD.MOV.U32 R14, RZ, RZ, RZ ;  /* 0x000000ffff0e7224 */ /* 0x000fe200078e00ff */
[----:B------:R-:W-:Y:S01]  /*4d50*/  CS2R R8, SRZ ;  /* 0x0000000000087805 */ /* 0x000fe2000001ff00 */
[----:B------:R-:W-:Y:S01]  /*4d60*/  IMAD.MOV.U32 R36, RZ, RZ, RZ ;  /* 0x000000ffff247224 */ /* 0x000fe200078e00ff */
[----:B------:R-:W-:Y:S01]  /*4d70*/  MOV R32, RZ ;  /* 0x000000ff00207202 */ /* 0x000fe20000000f00 */
[----:B------:R-:W-:Y:S01]  /*4d80*/  IMAD.MOV.U32 R35, RZ, RZ, RZ ;  /* 0x000000ffff237224 */ /* 0x000fe200078e00ff */
[----:B------:R-:W-:Y:S01]  /*4d90*/  CS2R R6, SRZ ;  /* 0x0000000000067805 */ /* 0x000fe2000001ff00 */
[----:B--2---:R-:W-:Y:S02]  /*4da0*/  IMAD.MOV.U32 R10, RZ, RZ, RZ ;  /* 0x000000ffff0a7224 */ /* 0x004fe400078e00ff */
[----:B------:R-:W-:Y:S02]  /*4db0*/  IMAD.MOV.U32 R31, RZ, RZ, RZ ;  /* 0x000000ffff1f7224 */ /* 0x000fe400078e00ff */
[----:B------:R-:W-:-:S02]  /*4dc0*/  IMAD.MOV.U32 R152, RZ, RZ, RZ ;  /* 0x000000ffff987224 */ /* 0x000fc400078e00ff */
[----:B------:R-:W-:Y:S02]  /*4dd0*/  IMAD.MOV.U32 R154, RZ, RZ, RZ ;  /* 0x000000ffff9a7224 */ /* 0x000fe400078e00ff */
[----:B------:R-:W-:Y:S02]  /*4de0*/  IMAD.MOV.U32 R3, RZ, RZ, RZ ;  /* 0x000000ffff037224 */ /* 0x000fe400078e00ff */
[----:B------:R-:W-:Y:S01]  /*4df0*/  IMAD.MOV.U32 R5, RZ, RZ, RZ ;  /* 0x000000ffff057224 */ /* 0x000fe200078e00ff */
[----:B------:R-:W-:Y:S06]  /*4e00*/  @!P0 BRA `(.L_x_3859) ;  /* 0x0000001800b88947 */ /* 0x000fec0003800000 */
[----:B------:R-:W-:Y:S02]  /*4e10*/  ISETP.GE.AND P1, PT, R168, 0x1, PT ;  /* 0x00000001a800780c */ /* 0x000fe40003f26270 */
[----:B------:R-:W-:-:S11]  /*4e20*/  PLOP3.LUT P0, PT, PT, PT, PT, 0x80, 0x0 ;  /* 0x000000000000781c */ /* 0x000fd60003f0f070 */
[----:B------:R-:W-:Y:S05]  /*4e30*/  @!P1 BRA `(.L_x_3860) ;  /* 0x0000007800dc9947 */ /* 0x000fea0003800000 */
[----:B------:R-:W0:Y:S01]  /*4e40*/  S2R R26, SR_TID.X ;  /* 0x00000000001a7919 */ /* 0x000e220000002100 */
[----:B------:R-:W-:Y:S01]  /*4e50*/  ISETP.NE.AND P0, PT, R186, 0x3, PT ;  /* 0x00000003ba00780c */ /* 0x000fe20003f05270 */
[----:B0-----:R-:W-:-:S05]  /*4e60*/  VIADD R26, R26, 0xffffff80 ;  /* 0xffffff801a1a7836 */ /* 0x001fca0000000000 */
[----:B------:R-:W-:-:S04]  /*4e70*/  SHF.R.S32.HI R4, RZ, 0x1f, R26 ;  /* 0x0000001fff047819 */ /* 0x000fc8000001141a */
[----:B------:R-:W-:-:S04]  /*4e80*/  LEA.HI R4, R4, R26, RZ, 0x7 ;  /* 0x0000001a04047211 */ /* 0x000fc800078f38ff */
[----:B------:R-:W-:-:S05]  /*4e90*/  SHF.R.S32.HI R4, RZ, 0x7, R4 ;  /* 0x00000007ff047819 */ /* 0x000fca0000011404 */
[----:B------:R-:W0:Y:S02]  /*4ea0*/  SHFL.IDX PT, R0, R4, RZ, 0x1f ;  /* 0x00001fff04007589 */ /* 0x000e2400000e0000 */
[----:B0-----:R-:W-:-:S04]  /*4eb0*/  LEA.HI R3, R0, R0, RZ, 0x1 ;  /* 0x0000000000037211 */ /* 0x001fc800078f08ff */
[----:B------:R-:W-:-:S05]  /*4ec0*/  LOP3.LUT R3, R3, 0x1fffe, RZ, 0xc0, !PT ;  /* 0x0001fffe03037812 */ /* 0x000fca00078ec0ff */
[----:B------:R-:W-:-:S04]  /*4ed0*/  IMAD.IADD R3, R0, 0x1, -R3 ;  /* 0x0000000100037824 */ /* 0x000fc800078e0a03 */
[----:B------:R-:W-:-:S05]  /*4ee0*/  IMAD R3, R3, 0x8000, R2 ;  /* 0x0000800003037824 */ /* 0x000fca00078e0202 */
[----:B------:R-:W-:-:S04]  /*4ef0*/  IADD3 R3, R3, 0x400, RZ ;  /* 0x0000040003037810 */ /* 0x000fc80007ffe0ff */
[----:B------:R-:W-:-:S04]  /*4f00*/  SHF.R.U32.HI R3, RZ, 0x4, R3 ;  /* 0x00000004ff037819 */ /* 0x000fc80000011603 */
[----:B------:R-:W-:-:S04]  /*4f10*/  LOP3.LUT R0, R3, 0x3fff, RZ, 0xc0, !PT ;  /* 0x00003fff03007812 */ /* 0x000fc800078ec0ff */
[----:B------:R-:W-:Y:S01]  /*4f20*/  LOP3.LUT R0, R0, 0x2000000, RZ, 0xfc, !PT ;  /* 0x0200000000007812 */ /* 0x000fe200078efcff */
[----:B------:R-:W-:Y:S06]  /*4f30*/  @!P0 BRA `(.L_x_3861) ;  /* 0x0000000000048947 */ /* 0x000fec0003800000 */
[----:B------:R-:W-:Y:S01]  /*4f40*/  BPT.TRAP 0x1 ;  /* 0x000000040000795c */ /* 0x000fe20000300000 */
.L_x_3861:
[----:B------:R-:W-:Y:S01]  /*4f50*/  IMAD R3, R18, 0x8, R2 ;  /* 0x0000000812037824 */ /* 0x000fe200078e0202 */
[----:B------:R-:W-:Y:S01]  /*4f60*/  SHF.L.U32 R6, R23, 0x1f, RZ ;  /* 0x0000001f17067819 */ /* 0x000fe200000006ff */
[----:B------:R-:W-:Y:S01]  /*4f70*/  VIADD R4, R2, 0x26800 ;  /* 0x0002680002047836 */ /* 0x000fe20000000000 */
[----:B------:R-:W-:Y:S02]  /*4f80*/  BSSY B0, `(.L_x_3862) ;  /* 0x0000008000007945 */ /* 0x000fe40003800000 */
[----:B------:R-:W0:Y:S02]  /*4f90*/  SYNCS.PHASECHK.TRANS64.TRYWAIT P1, [R3+URZ+0x28c50], R6 ;  /* 0x028c5006030075a7 */ /* 0x000e24000802017f */
[----:B------:R-:W-:Y:S01]  /*4fa0*/  SHF.R.U32.HI R5, RZ, 0x4, R4 ;  /* 0x00000004ff057819 */ /* 0x000fe20000011604 */
[----:B------:R-:W-:-:S03]  /*4fb0*/  IMAD R4, R18, 0x1000, R0 ;  /* 0x0000100012047824 */ /* 0x000fc600078e0200 */
[----:B------:R-:W-:-:S04]  /*4fc0*/  LOP3.LUT R5, R5, 0x3fff, RZ, 0xc0, !PT ;  /* 0x00003fff05057812 */ /* 0x000fc800078ec0ff */
[----:B------:R-:W-:Y:S01]  /*4fd0*/  LOP3.LUT R10, R5, 0x10000, RZ, 0xfc, !PT ;  /* 0x00010000050a7812 */ /* 0x000fe200078efcff */
[----:B------:R-:W-:Y:S01]  /*4fe0*/  IMAD.MOV.U32 R5, RZ, RZ, 0x40000040 ;  /* 0x40000040ff057424 */ /* 0x000fe200078e00ff */
[----:B0-----:R-:W-:Y:S06]  /*4ff0*/  @!P1 BRA `(.L_x_3863) ;  /* 0x00000120006c9947 */ /* 0x001fec0003800000 */
.L_x_4087:
[----:B------:R-:W-:Y:S05]  /*5000*/  BSYNC B0 ;  /* 0x0000000000007941 */ /* 0x000fea0003800000 */
.L_x_3862:
[----:B------:R-:W-:Y:S01]  /*5010*/  BAR.SYNC.DEFER_BLOCKING 0xe, 0x100 ;  /* 0x0384000000007b1d */ /* 0x000fe20000010000 */
[----:B------:R-:W-:Y:S01]  /*5020*/  IMAD.MOV.U32 R11, RZ, RZ, 0x40000040 ;  /* 0x40000040ff0b7424 */ /* 0x000fe200078e00ff */
[C---:B------:R-:W-:Y:S01]  /*5030*/  R2UR UR6, R4.reuse ;  /* 0x00000000040672ca */ /* 0x040fe200000e0000 */
[----:B0-----:R-:W-:Y:S01]  /*5040*/  VIADD R6, R4, 0x80 ;  /* 0x0000008004067836 */ /* 0x001fe20000000000 */
[----:B------:R-:W-:Y:S01]  /*5050*/  R2UR UR7, R5 ;  /* 0x00000000050772ca */ /* 0x000fe200000e0000 */
[----:B------:R-:W-:Y:S01]  /*5060*/  IMAD.MOV.U32 R7, RZ, RZ, 0x40000040 ;  /* 0x40000040ff077424 */ /* 0x000fe200078e00ff */
[C---:B------:R-:W-:Y:S01]  /*5070*/  R2UR UR4, R10.reuse ;  /* 0x000000000a0472ca */ /* 0x040fe200000e0000 */
[----:B------:R-:W-:Y:S01]  /*5080*/  VIADD R8, R10, 0x2 ;  /* 0x000000020a087836 */ /* 0x000fe20000000000 */
[----:B------:R-:W-:Y:S01]  /*5090*/  R2UR UR5, R11 ;  /* 0x000000000b0572ca */ /* 0x000fe200000e0000 */
[----:B------:R-:W-:Y:S02]  /*50a0*/  IMAD.MOV.U32 R9, RZ, RZ, 0x40000040 ;  /* 0x40000040ff097424 */ /* 0x000fe400078e00ff */
[----:B------:R-:W-:-:S05]  /*50b0*/  IMAD.MOV.U32 R5, RZ, RZ, 0x40000040 ;  /* 0x40000040ff057424 */ /* 0x000fca00078e00ff */
[----:B------:R-:W-:Y:S01]  /*50c0*/  R2UR UR15, R5 ;  /* 0x00000000050f72ca */ /* 0x000fe200000e0000 */
[----:B------:R-:W-:-:S05]  /*50d0*/  IMAD.MOV.U32 R5, RZ, RZ, 0x40000040 ;  /* 0x40000040ff057424 */ /* 0x000fca00078e00ff */
[----:B------:R-:W-:Y:S01]  /*50e0*/  R2UR UR13, R5 ;  /* 0x00000000050d72ca */ /* 0x000fe200000e0000 */
[----:B-----5:R-:W-:-:S06]  /*50f0*/  WARPGROUP.ARRIVE ;  /* 0x00000000000079c5 */ /* 0x020fcc0000000000 */
[----:B------:R-:W-:Y:S01]  /*5100*/  HGMMA.64x256x16.F32 R24, gdesc[UR4].tnspB, RZ, !UPT, gsb0 ;  /* 0x43e00000041879f0 */ /* 0x000fe2000c0008ff */
[----:B------:R-:W-:Y:S01]  /*5110*/  R2UR UR6, R6 ;  /* 0x00000000060672ca */ /* 0x000fe200000e0000 */
[C---:B------:R-:W-:Y:S01]  /*5120*/  VIADD R6, R4.reuse, 0x100 ;  /* 0x0000010004067836 */ /* 0x040fe20000000000 */
[----:B------:R-:W-:Y:S01]  /*5130*/  R2UR UR7, R7 ;  /* 0x00000000070772ca */ /* 0x000fe200000e0000 */
[----:B------:R-:W-:Y:S01]  /*5140*/  VIADD R4, R4, 0x180 ;  /* 0x0000018004047836 */ /* 0x000fe20000000000 */
[----:B------:R-:W-:Y:S02]  /*5150*/  R2UR UR4, R8 ;  /* 0x00000000080472ca */ /* 0x000fe400000e0000 */
[----:B------:R-:W-:Y:S02]  /*5160*/  R2UR UR5, R9 ;  /* 0x00000000090572ca */ /* 0x000fe400000e0000 */
[----:B------:R-:W-:Y:S02]  /*5170*/  MOV R7, 0x40000040 ;  /* 0x4000004000077802 */ /* 0x000fe40000000f00 */
[----:B------:R-:W-:Y:S01]  /*5180*/  R2UR UR10, R6 ;  /* 0x00000000060a72ca */ /* 0x000fe200000e0000 */
[----:B------:R-:W-:Y:S01]  /*5190*/  VIADD R6, R10, 0x4 ;  /* 0x000000040a067836 */ /* 0x000fe20000000000 */
[----:B------:R-:W-:Y:S01]  /*51a0*/  R2UR UR11, R7 ;  /* 0x00000000070b72ca */ /* 0x000fe200000e0000 */
[----:B------:R-:W-:Y:S01]  /*51b0*/  IMAD.MOV.U32 R7, RZ, RZ, 0x40000040 ;  /* 0x40000040ff077424 */ /* 0x000fe200078e00ff */
[----:B------:R-:W-:Y:S01]  /*51c0*/  R2UR UR14, R4 ;  /* 0x00000000040e72ca */ /* 0x000fe200000e0000 */
[----:B------:R-:W-:Y:S01]  /*51d0*/  VIADD R4, R10, 0x6 ;  /* 0x000000060a047836 */ /* 0x000fe20000000000 */
[----:B------:R-:W-:-:S02]  /*51e0*/  R2UR UR8, R6 ;  /* 0x00000000060872ca */ /* 0x000fc400000e0000 */
[----:B------:R-:W-:Y:S02]  /*51f0*/  R2UR UR9, R7 ;  /* 0x00000000070972ca */ /* 0x000fe400000e0000 */
[----:B------:R-:W-:Y:S01]  /*5200*/  R2UR UR12, R4 ;  /* 0x00000000040c72ca */ /* 0x000fe200000e0000 */
[----:B------:R-:W-:Y:S02]  /*5210*/  WARPGROUP.DEPBAR.LE gsb0, 0x0 ;  /* 0x00008000000079c5 */ /* 0x000fe40000010000 */
        /* <DEDUP_REMOVED lines=14> */
.L_x_3864:
[----:B------:R-:W-:Y:S01]  /*5300*/  ISETP.GE.AND P1, PT, R168, 0x41, PT ;  /* 0x00000041a800780c */ /* 0x000fe20003f26270 */
[----:B------:R-:W-:Y:S01]  /*5310*/  BSSY B0, `(.L_x_3865) ;  /* 0x00000ce000007945 */ /* 0x000fe20003800000 */
[----:B------:R-:W-:-:S04]  /*5320*/  IADD3 R10, R3, 0x28c60, RZ ;  /* 0x00028c60030a7810 */ /* 0x000fc80007ffe0ff */
[----:B------:R-:W-:-:S04]  /*5330*/  PRMT R10, R193, 0x654, R10 ;  /* 0x00000654c10a7816 */ /* 0x000fc8000000000a */
[----:B------:R0:W-:Y:S03]  /*5340*/  SYNCS.ARRIVE.TRANS64.RED.A1T0 RZ, [R10+URZ], RZ ;  /* 0x000000ff0aff79a7 */ /* 0x0001e6000810043f */
[----:B------:R-:W-:Y:S05]  /*5350*/  @!P1 BRA `(.L_x_3866) ;  /* 0x0000000c00249947 */ /* 0x000fea0003800000 */
[----:B------:R-:W-:-:S07]  /*5360*/  VIADD R215, R215, 0xfffffffe ;  /* 0xfffffffed7d77836 */ /* 0x000fce0000000000 */
.L_x_3873:
[----:B------:R-:W-:Y:S01]  /*5370*/  BAR.SYNC.DEFER_BLOCKING 0xe, 0x100 ;  /* 0x0384000000007b1d */ /* 0x000fe20000010000 */
[C---:B------:R-:W-:Y:S01]  /*5380*/  IMAD R3, R18.reuse, 0x40, R198 ;  /* 0x0000004012037824 */ /* 0x040fe200078e02c6 */
[----:B------:R-:W-:Y:S01]  /*5390*/  ISETP.GT.AND P2, PT, R215, RZ, PT ;  /* 0x000000ffd700720c */ /* 0x000fe20003f44270 */
[----:B------:R-:W-:Y:S02]  /*53a0*/  VIADD R18, R18, 0x1 ;  /* 0x0000000112127836 */ /* 0x000fe40000000000 */
[----:B------:R-:W-:Y:S02]  /*53b0*/  IMAD R3, R3, 0x4, R2 ;  /* 0x0000000403037824 */ /* 0x000fe400078e0202 */
[----:B------:R-:W-:Y:S01]  /*53c0*/  VIADD R215, R215, 0xffffffff ;  /* 0xffffffffd7d77836 */ /* 0x000fe20000000000 */
[----:B------:R-:W-:-:S04]  /*53d0*/  ISETP.NE.AND P1, PT, R18, 0x2, PT ;  /* 0x000000021200780c */ /* 0x000fc80003f25270 */
[----:B------:R-:W-:Y:S01]  /*53e0*/  SEL R18, R18, RZ, P1 ;  /* 0x000000ff12127207 */ /* 0x000fe20000800000 */
[----:B01----:R-:W0:Y:S04]  /*53f0*/  LDS R10, [R3+0x28800] ;  /* 0x02880000030a7984 */ /* 0x003e280000000800 */
        /* <DEDUP_REMOVED lines=130> */
[----:B------:R-:W-:Y:S01]  /*5c20*/  LOP3.LUT R23, R23, R10, RZ, 0x3c, !PT ;  /* 0x0000000a17177212 */ /* 0x000fe200078e3cff */
[----:B------:R-:W-:Y:S06]  /*5c30*/  @!P0 BRA `(.L_x_3867) ;  /* 0x0000000000048947 */ /* 0x000fec0003800000 */
[----:B------:R-:W-:Y:S01]  /*5c40*/  BPT.TRAP 0x1 ;  /* 0x000000040000795c */ /* 0x000fe20000300000 */
.L_x_3867:
[----:B------:R-:W-:Y:S01]  /*5c50*/  IMAD R3, R18, 0x8, R2 ;  /* 0x0000000812037824 */ /* 0x000fe200078e0202 */
[----:B------:R-:W-:-:S04]  /*5c60*/  SHF.L.U32 R10, R23, 0x1f, RZ ;  /* 0x0000001f170a7819 */ /* 0x000fc800000006ff */
[----:B------:R0:W1:Y:S01]  /*5c70*/  SYNCS.PHASECHK.TRANS64.TRYWAIT P1, [R3+URZ+0x28c50], R10 ;  /* 0x028c500a030075a7 */ /* 0x000062000802017f */
[----:B------:R-:W-:Y:S05]  /*5c80*/  @!P0 BRA `(.L_x_3868) ;  /* 0x0000000000048947 */ /* 0x000fea0003800000 */
[----:B------:R-:W-:Y:S01]  /*5c90*/  BPT.TRAP 0x1 ;  /* 0x000000040000795c */ /* 0x000fe20000300000 */
.L_x_3868:
[----:B------:R-:W-:Y:S04]  /*5ca0*/  BSSY B1, `(.L_x_3869) ;  /* 0x0000004000017945 */ /* 0x000fe80003800000 */
[----:B-1----:R-:W-:Y:S05]  /*5cb0*/  @P1 BRA `(.L_x_3870) ;  /* 0x0000000000081947 */ /* 0x002fea0003800000 */
[----:B------:R-:W1:Y:S02]  /*5cc0*/  SYNCS.PHASECHK.TRANS64.TRYWAIT P1, [R3+URZ+0x28c50], R10 ;  /* 0x028c500a030075a7 */ /* 0x000e64000802017f */
[----:B-1----:R-:W-:Y:S05]  /*5cd0*/  @!P1 BRA `(.L_x_3871) ;  /* 0x0000011400489947 */ /* 0x002fea0003800000 */
.L_x_3870:
[----:B------:R-:W-:Y:S05]  /*5ce0*/  BSYNC B1 ;  /* 0x0000000000017941 */ /* 0x000fea0003800000 */
.L_x_3869:
[----:B01----:R-:W-:Y:S01]  /*5cf0*/  IMAD R10, R18, 0x1000, R0 ;  /* 0x00001000120a7824 */ /* 0x003fe200078e0200 */
[----:B------:R-:W-:Y:S01]  /*5d00*/  WARPGROUP.ARRIVE ;  /* 0x00000000000079c5 */ /* 0x000fe20000000000 */
[----:B------:R-:W-:Y:S01]  /*5d10*/  IMAD.MOV.U32 R11, RZ, RZ, 0x40000040 ;  /* 0x40000040ff0b7424 */ /* 0x000fe200078e00ff */
[----:B------:R-:W-:Y:S01]  /*5d20*/  R2UR UR8, R8 ;  /* 0x00000000080872ca */ /* 0x000fe200000e0000 */
[----:B------:R-:W-:Y:S01]  /*5d30*/  IMAD.MOV.U32 R13, RZ, RZ, 0x40000040 ;  /* 0x40000040ff0d7424 */ /* 0x000fe200078e00ff */
[C---:B------:R-:W-:Y:S02]  /*5d40*/  IADD3 R12, R10.reuse, 0x80, RZ ;  /* 0x000000800a0c7810 */ /* 0x040fe40007ffe0ff */
[----:B------:R-:W-:Y:S02]  /*5d50*/  R2UR UR6, R10 ;  /* 0x000000000a0672ca */ /* 0x000fe400000e0000 */
[----:B------:R-:W-:Y:S01]  /*5d60*/  R2UR UR10, R12 ;  /* 0x000000000c0a72ca */ /* 0x000fe200000e0000 */
[C---:B------:R-:W-:Y:S01]  /*5d70*/  VIADD R12, R10.reuse, 0x100 ;  /* 0x000001000a0c7836 */ /* 0x040fe20000000000 */
[C---:B------:R-:W-:Y:S01]  /*5d80*/  R2UR UR7, R11.reuse ;  /* 0x000000000b0772ca */ /* 0x040fe200000e0000 */
[----:B------:R-:W-:Y:S01]  /*5d90*/  VIADD R10, R10, 0x180 ;  /* 0x000001800a0a7836 */ /* 0x000fe20000000000 */
[----:B------:R-:W-:-:S02]  /*5da0*/  R2UR UR5, R11 ;  /* 0x000000000b0572ca */ /* 0x000fc400000e0000 */
[----:B------:R-:W-:Y:S02]  /*5db0*/  R2UR UR11, R13 ;  /* 0x000000000d0b72ca */ /* 0x000fe400000e0000 */
[----:B------:R-:W-:Y:S01]  /*5dc0*/  R2UR UR18, R10 ;  /* 0x000000000a1272ca */ /* 0x000fe200000e0000 */
[----:B------:R-:W-:Y:S01]  /*5dd0*/  VIADD R10, R2, 0x26800 ;  /* 0x00026800020a7836 */ /* 0x000fe20000000000 */
[----:B------:R-:W-:Y:S02]  /*5de0*/  R2UR UR9, R9 ;  /* 0x00000000090972ca */ /* 0x000fe400000e0000 */
[----:B------:R-:W-:Y:S02]  /*5df0*/  R2UR UR14, R12 ;  /* 0x000000000c0e72ca */ /* 0x000fe400000e0000 */
[----:B------:R-:W-:Y:S02]  /*5e00*/  SHF.R.U32.HI R10, RZ, 0x4, R10 ;  /* 0x00000004ff0a7819 */ /* 0x000fe4000001160a */
[----:B------:R-:W-:-:S02]  /*5e10*/  R2UR UR15, R13 ;  /* 0x000000000d0f72ca */ /* 0x000fc400000e0000 */
[----:B------:R-:W-:Y:S02]  /*5e20*/  LOP3.LUT R10, R10, 0x3fff, RZ, 0xc0, !PT ;  /* 0x00003fff0a0a7812 */ /* 0x000fe400078ec0ff */
[----:B------:R-:W-:Y:S02]  /*5e30*/  R2UR UR12, R6 ;  /* 0x00000000060c72ca */ /* 0x000fe400000e0000 */
[----:B------:R-:W-:Y:S02]  /*5e40*/  LOP3.LUT R10, R10, 0x10000, RZ, 0xfc, !PT ;  /* 0x000100000a0a7812 */ /* 0x000fe400078efcff */
[----:B------:R-:W-:Y:S02]  /*5e50*/  R2UR UR13, R7 ;  /* 0x00000000070d72ca */ /* 0x000fe400000e0000 */
[----:B------:R-:W-:Y:S02]  /*5e60*/  R2UR UR4, R10 ;  /* 0x000000000a0472ca */ /* 0x000fe400000e0000 */
[----:B------:R-:W-:-:S02]  /*5e70*/  R2UR UR19, R11 ;  /* 0x000000000b1372ca */ /* 0x000fc400000e0000 */
[----:B------:R-:W-:Y:S02]  /*5e80*/  R2UR UR16, R4 ;  /* 0x00000000041072ca */ /* 0x000fe400000e0000 */
[----:B------:R-:W-:-:S07]  /*5e90*/  R2UR UR17, R5 ;  /* 0x00000000051172ca */ /* 0x000fce00000e0000 */
        /* <DEDUP_REMOVED lines=17> */
.L_x_3872:
[----:B------:R-:W-:-:S05]  /*5fb0*/  VIADD R10, R3, 0x28c60 ;  /* 0x00028c60030a7836 */ /* 0x000fca0000000000 */
[----:B------:R-:W-:-:S04]  /*5fc0*/  PRMT R10, R193, 0x654, R10 ;  /* 0x00000654c10a7816 */ /* 0x000fc8000000000a */
[----:B------:R1:W-:Y:S01]  /*5fd0*/  SYNCS.ARRIVE.TRANS64.RED.A1T0 RZ, [R10+URZ], RZ ;  /* 0x000000ff0aff79a7 */ /* 0x0003e2000810043f */
[----:B------:R-:W-:Y:S05]  /*5fe0*/  @P2 BRA `(.L_x_3873) ;  /* 0xfffffff000e02947 */ /* 0x000fea000383ffff */
.L_x_3866:
[----:B------:R-:W-:Y:S05]  /*5ff0*/  BSYNC B0 ;  /* 0x0000000000007941 */ /* 0x000fea0003800000 */
.L_x_3865:
[----:B------:R-:W-:Y:S01]  /*6000*/  BAR.SYNC.DEFER_BLOCKING 0xe, 0x100 ;  /* 0x0384000000007b1d */ /* 0x000fe20000010000 */
[C---:B------:R-:W-:Y:S01]  /*6010*/  IMAD R3, R18.reuse, 0x40, R198 ;  /* 0x0000004012037824 */ /* 0x040fe200078e02c6 */
[----:B------:R-:W-:Y:S01]  /*6020*/  PLOP3.LUT P0, PT, PT, PT, PT, 0x8, 0x0 ;  /* 0x000000000000781c */ /* 0x000fe20003f0e170 */
[----:B------:R-:W-:Y:S01]  /*6030*/  VIADD R18, R18, 0x1 ;  /* 0x0000000112127836 */ /* 0x000fe20000000000 */
[----:B------:R-:W-:Y:S01]  /*6040*/  MOV R21, RZ ;  /* 0x000000ff00157202 */ /* 0x000fe20000000f00 */
[----:B------:R-:W-:-:S03]  /*6050*/  IMAD R3, R3, 0x4, R2 ;  /* 0x0000000403037824 */ /* 0x000fc600078e0202 */
[----:B------:R-:W-:-:S04]  /*6060*/  ISETP.NE.AND P1, PT, R18, 0x2, PT ;  /* 0x000000021200780c */ /* 0x000fc80003f25270 */
[----:B------:R-:W-:Y:S01]  /*6070*/  SEL R18, R18, RZ, P1 ;  /* 0x000000ff12127207 */ /* 0x000fe20000800000 */
[----:B------:R-:W2:Y:S04]  /*6080*/  LDS R2, [R3+0x28800] ;  /* 0x0288000003027984 */ /* 0x000ea80000000800 */
[----:B------:R-:W3:Y:S01]  /*6090*/  LDS R0, [R3+0x28820] ;  /* 0x0288200003007984 */ /* 0x000ee20000000800 */
[-C--:B--2---:R-:W-:Y:S01]  /*60a0*/  FMUL.FTZ R152, R29, R2.reuse ;  /* 0x000000021d987220 */ /* 0x084fe20000410000 */
[-C--:B01----:R-:W-:Y:S01]  /*60b0*/  FMUL.FTZ R10, R33, R2.reuse ;  /* 0x00000002210a7220 */ /* 0x083fe20000410000 */
[-C--:B------:R-:W-:Y:S01]  /*60c0*/  FMUL.FTZ R14, R37, R2.reuse ;  /* 0x00000002250e7220 */ /* 0x080fe20000410000 */
[----:B------:R-:W-:Y:S01]  /*60d0*/  FMUL.FTZ R20, R41, R2 ;  /* 0x0000000229147220 */ /* 0x000fe20000410000 */
[-C--:B---3--:R-:W-:Y:S01]  /*60e0*/  FMUL.FTZ R5, R26, R0.reuse ;  /* 0x000000001a057220 */ /* 0x088fe20000410000 */
        /* <DEDUP_REMOVED lines=64> */
[-C--:B------:R-:W-:Y:S01]  /*64f0*/  FMUL.FTZ R154, R28, R2.reuse ;  /* 0x000000021c9a7220 */ /* 0x080fe20000410000 */
[-C--:B------:R-:W-:Y:S01]  /*6500*/  FMUL.FTZ R153, R40, R2.reuse ;  /* 0x0000000228997220 */ /* 0x080fe20000410000 */
[----:B------:R-:W-:Y:S01]  /*6510*/  FMUL.FTZ R8, R24, R2 ;  /* 0x0000000218087220 */ /* 0x000fe20000410000 */
[----:B------:R-:W-:Y:S01]  /*6520*/  LOP3.LUT R23, R23, R0, RZ, 0x3c, !PT ;  /* 0x0000000017177212 */ /* 0x000fe200078e3cff */
        /* <DEDUP_REMOVED lines=60> */
.L_x_3859:
[----:B------:R-:W-:Y:S02]  /*68f0*/  ISETP.GE.AND P1, PT, R168, 0x1, PT ;  /* 0x00000001a800780c */ /* 0x000fe40003f26270 */
[----:B------:R-:W-:-:S11]  /*6900*/  PLOP3.LUT P0, PT, PT, PT, PT, 0x80, 0x0 ;  /* 0x000000000000781c */ /* 0x000fd60003f0f070 */
[----:B------:R-:W-:Y:S05]  /*6910*/  @!P1 BRA `(.L_x_3860) ;  /* 0x0000006000249947 */ /* 0x000fea0003800000 */
[----:B------:R-:W0:Y:S01]  /*6920*/  S2R R26, SR_TID.X ;  /* 0x00000000001a7919 */ /* 0x000e220000002100 */
[----:B------:R-:W-:Y:S01]  /*6930*/  BSSY B6, `(.L_x_3874) ;  /* 0x0000020000067945 */ /* 0x000fe20003800000 */
[----:B0-----:R-:W-:-:S05]  /*6940*/  VIADD R26, R26, 0xffffff80 ;  /* 0xffffff801a1a7836 */ /* 0x001fca0000000000 */
[----:B------:R-:W-:-:S04]  /*6950*/  SHF.R.S32.HI R4, RZ, 0x1f, R26 ;  /* 0x0000001fff047819 */ /* 0x000fc8000001141a */
[----:B------:R-:W-:-:S04]  /*6960*/  LEA.HI R4, R4, R26, RZ, 0x7 ;  /* 0x0000001a04047211 */ /* 0x000fc800078f38ff */
[----:B------:R-:W-:-:S05]  /*6970*/  SHF.R.S32.HI R4, RZ, 0x7, R4 ;  /* 0x00000007ff047819 */ /* 0x000fca0000011404 */
[----:B------:R-:W0:Y:S02]  /*6980*/  SHFL.IDX PT, R0, R4, RZ, 0x1f ;  /* 0x00001fff04007589 */ /* 0x000e2400000e0000 */
[----:B0-----:R-:W-:-:S04]  /*6990*/  LEA.HI R3, R0, R0, RZ, 0x1 ;  /* 0x0000000000037211 */ /* 0x001fc800078f08ff */
[----:B------:R-:W-:-:S05]  /*69a0*/  LOP3.LUT R3, R3, 0x1fffe, RZ, 0xc0, !PT ;  /* 0x0001fffe03037812 */ /* 0x000fca00078ec0ff */
[----:B------:R-:W-:Y:S02]  /*69b0*/  IMAD.IADD R3, R0, 0x1, -R3 ;  /* 0x0000000100037824 */ /* 0x000fe400078e0a03 */
[----:B------:R-:W-:Y:S02]  /*69c0*/  VIADD R0, R2, 0x26800 ;  /* 0x0002680002007836 */ /* 0x000fe40000000000 */
[----:B------:R-:W-:-:S03]  /*69d0*/  IMAD R3, R3, 0x8000, R2 ;  /* 0x0000800003037824 */ /* 0x000fc600078e0202 */
[----:B------:R-:W-:Y:S01]  /*69e0*/  LOP3.LUT P0, RZ, R0, 0x3ff, RZ, 0xc0, !PT ;  /* 0x000003ff00ff7812 */ /* 0x000fe2000780c0ff */
[----:B------:R-:W-:-:S05]  /*69f0*/  VIADD R3, R3, 0x400 ;  /* 0x0000040003037836 */ /* 0x000fca0000000000 */
[----:B------:R-:W-:-:S04]  /*6a00*/  SHF.R.U32.HI R3, RZ, 0x4, R3 ;  /* 0x00000004ff037819 */ /* 0x000fc80000011603 */
[----:B------:R-:W-:-:S03]  /*6a10*/  LOP3.LUT R56, R3, 0x3fff, RZ, 0xc0, !PT ;  /* 0x00003fff03387812 */ /* 0x000fc600078ec0ff */
        /* <DEDUP_REMOVED lines=17> */
.L_x_3875:
[----:B------:R-:W-:Y:S05]  /*6b30*/  BSYNC B6 ;  /* 0x0000000000067941 */ /* 0x000fea0003800000 */
.L_x_3874:
[----:B------:R-:W-:Y:S02]  /*6b40*/  ULDC UR4, c[0x0][0x3f4] ;  /* 0x0000fd0000047ab9 */ /* 0x000fe40000000800 */
[----:B------:R-:W-:-:S13]  /*6b50*/  ISETP.LT.AND P0, PT, RZ, UR4, PT ;  /* 0x00000004ff007c0c */ /* 0x000fda000bf01270 */
[----:B------:R-:W-:Y:S05]  /*6b60*/  @P0 BRA `(.L_x_3876) ;  /* 0x0000000000400947 */ /* 0x000fea0003800000 */
[----:B------:R-:W2:Y:S02]  /*6b70*/  LDL R20, [R1+0x34] ;  /* 0x0000340001147983 */ /* 0x000ea40000100800 */
[----:B--2---:R-:W-:-:S04]  /*6b80*/  LEA.HI R0, R20, R20, RZ, 0x1 ;  /* 0x0000001414007211 */ /* 0x004fc800078f08ff */
[----:B------:R-:W-:-:S05]  /*6b90*/  LOP3.LUT R0, R0, 0xfffffffe, RZ, 0xc0, !PT ;  /* 0xfffffffe00007812 */ /* 0x000fca00078ec0ff */
[----:B------:R-:W-:-:S05]  /*6ba0*/  IMAD.IADD R0, R20, 0x1, -R0 ;  /* 0x0000000114007824 */ /* 0x000fca00078e0a00 */
[----:B------:R-:W-:-:S04]  /*6bb0*/  SHF.L.U32 R3, R0, 0x1f, RZ ;  /* 0x0000001f00037819 */ /* 0x000fc800000006ff */
[----:B------:R0:W1:Y:S03]  /*6bc0*/  SYNCS.PHASECHK.TRANS64.TRYWAIT P0, [R2+URZ+0x28c00], R3 ;  /* 0x028c0003020075a7 */ /* 0x000066000800017f */
[----:B-1----:R-:W-:Y:S05]  /*6bd0*/  @!P0 NANOSLEEP.SYNCS 0x989680 ;  /* 0x009896800000895d */ /* 0x002fea0003900000 */
[----:B------:R-:W1:Y:S01]  /*6be0*/  @!P0 SYNCS.PHASECHK.TRANS64 P0, [R2+URZ+0x28c00], R3 ;  /* 0x028c0003020085a7 */ /* 0x000e62000800007f */
[----:B------:R-:W-:Y:S04]  /*6bf0*/  BSSY B0, `(.L_x_3877) ;  /* 0x0000006000007945 */ /* 0x000fe80003800000 */
[----:B-1----:R-:W-:Y:S05]  /*6c00*/  @P0 BRA `(.L_x_3878) ;  /* 0x0000000000100947 */ /* 0x002fea0003800000 */
.L_x_3879:
[----:B-1----:R1:W2:Y:S02]  /*6c10*/  SYNCS.PHASECHK.TRANS64.TRYWAIT P0, [R2+URZ+0x28c00], R3 ;  /* 0x028c0003020075a7 */ /* 0x0022a4000800017f */
[----:B--2---:R-:W-:Y:S05]  /*6c20*/  @!P0 NANOSLEEP.SYNCS 0x989680 ;  /* 0x009896800000895d */ /* 0x004fea0003900000 */
[----:B------:R-:W2:Y:S02]  /*6c30*/  @!P0 SYNCS.PHASECHK.TRANS64 P0, [R2+URZ+0x28c00], R3 ;  /* 0x028c0003020085a7 */ /* 0x000ea4000800007f */
[----:B--2---:R-:W-:Y:S05]  /*6c40*/  @!P0 BRA `(.L_x_3879) ;  /* 0xfffffffc00f08947 */ /* 0x004fea000383ffff */
.L_x_3878:
[----:B------:R-:W-:Y:S05]  /*6c50*/  BSYNC B0 ;  /* 0x0000000000007941 */ /* 0x000fea0003800000 */
.L_x_3877:
[----:B------:R-:W-:Y:S05]  /*6c60*/  BRA `(.L_x_3880) ;  /* 0x0000002000b07947 */ /* 0x000fea0003800000 */
.L_x_3876:
[----:B-----5:R-:W-:Y:S01]  /*6c70*/  SHF.R.S32.HI R0, RZ, 0x1f, R24 ;  /* 0x0000001fff007819 */ /* 0x020fe20000011418 */
[----:B------:R-:W-:Y:S01]  /*6c80*/  VIADD R4, R2, 0x20400 ;  /* 0x0002040002047836 */ /* 0x000fe20000000000 */
[----:B------:R-:W-:Y:S01]  /*6c90*/  ULDC.64 UR4, c[0x0][0x3f8] ;  /* 0x0000fe0000047ab9 */ /* 0x000fe20000000a00 */
[----:B------:R-:W-:Y:S01]  /*6ca0*/  ULDC.64 UR6, c[0x0][0x408] ;  /* 0x0001020000067ab9 */ /* 0x000fe20000000a00 */
[----:B------:R-:W-:Y:S01]  /*6cb0*/  BSSY B6, `(.L_x_3881) ;  /* 0x0000021000067945 */ /* 0x000fe20003800000 */
[----:B------:R-:W-:Y:S01]  /*6cc0*/  IMAD R3, R0, UR4, RZ ;  /* 0x0000000400037c24 */ /* 0x000fe2000f8e02ff */
[----:B------:R-:W-:Y:S01]  /*6cd0*/  LOP3.LUT P0, RZ, R4, 0x3ff, RZ, 0xc0, !PT ;  /* 0x000003ff04ff7812 */ /* 0x000fe2000780c0ff */
[----:B------:R-:W-:Y:S02]  /*6ce0*/  IMAD R9, R0, UR6, RZ ;  /* 0x0000000600097c24 */ /* 0x000fe4000f8e02ff */
[----:B------:R-:W-:-:S04]  /*6cf0*/  IMAD.WIDE.U32 R4, R24, UR4, RZ ;  /* 0x0000000418047c25 */ /* 0x000fc8000f8e00ff */
[C---:B------:R-:W-:Y:S01]  /*6d00*/  IMAD R3, R24.reuse, UR5, R3 ;  /* 0x0000000518037c24 */ /* 0x040fe2000f8e0203 */
[----:B------:R-:W-:Y:S01]  /*6d10*/  ULDC.64 UR4, c[0x0][0x3e8] ;  /* 0x0000fa0000047ab9 */ /* 0x000fe20000000a00 */
[----:B------:R-:W-:-:S03]  /*6d20*/  IMAD.WIDE.U32 R6, R24, UR6, RZ ;  /* 0x0000000618067c25 */ /* 0x000fc6000f8e00ff */
[----:B------:R-:W-:Y:S01]  /*6d30*/  IADD3 R3, R3, R5, RZ ;  /* 0x0000000503037210 */ /* 0x000fe20007ffe0ff */
[----:B------:R-:W-:Y:S01]  /*6d40*/  IMAD R9, R24, UR7, R9 ;  /* 0x0000000718097c24 */ /* 0x000fe2000f8e0209 */
[----:B------:R-:W-:Y:S01]  /*6d50*/  ULDC.64 UR6, c[0x0][0x400] ;  /* 0x0001000000067ab9 */ /* 0x000fe20000000a00 */
[----:B------:R-:W-:Y:S02]  /*6d60*/  LEA R24, P1, R4, UR4, 0x1 ;  /* 0x0000000404187c11 */ /* 0x000fe4000f8208ff */
[----:B------:R-:W-:Y:S01]  /*6d70*/  IMAD.IADD R29, R9, 0x1, R7 ;  /* 0x00000001091d7824 */ /* 0x000fe200078e0207 */
[----:B------:R-:W-:Y:S02]  /*6d80*/  LEA R28, P2, R6, UR6, 0x1 ;  /* 0x00000006061c7c11 */ /* 0x000fe4000f8408ff */
[----:B------:R-:W-:Y:S02]  /*6d90*/  LEA.HI.X R26, R4, UR5, R3, 0x1, P1 ;  /* 0x00000005041a7c11 */ /* 0x000fe400088f0c03 */
[----:B------:R-:W-:Y:S01]  /*6da0*/  LEA.HI.X R29, R6, UR7, R29, 0x1, P2 ;  /* 0x00000007061d7c11 */ /* 0x000fe200090f0c1d */
[----:B------:R-:W-:Y:S08]  /*6db0*/  @!P0 BRA `(.L_x_3882) ;  /* 0x0000000000408947 */ /* 0x000ff00003800000 */
        /* <DEDUP_REMOVED lines=16> */
.L_x_3882:
[----:B------:R-:W-:Y:S05]  /*6ec0*/  BSYNC B6 ;  /* 0x0000000000067941 */ /* 0x000fea0003800000 */
.L_x_3881:
[----:B------:R-:W-:Y:S01]  /*6ed0*/  ULDC.U8 UR4, c[0x0][0x410] ;  /* 0x0001040000047ab9 */ /* 0x000fe20000000000 */
[----:B------:R-:W-:Y:S01]  /*6ee0*/  BSSY B0, `(.L_x_3883) ;  /* 0x00001fc000007945 */ /* 0x000fe20003800000 */
[----:B------:R-:W-:Y:S01]  /*6ef0*/  ISETP.NE.AND P0, PT, RZ, UR4, PT ;  /* 0x00000004ff007c0c */ /* 0x000fe2000bf05270 */
[----:B------:R-:W-:-:S12]  /*6f00*/  IMAD R4, R25, 0x40, R192 ;  /* 0x0000004019047824 */ /* 0x000fd800078e02c0 */
[----:B------:R-:W-:Y:S05]  /*6f10*/  @!P0 BRA `(.L_x_3884) ;  /* 0x0000001000008947 */ /* 0x000fea0003800000 */
[----:B------:R-:W-:-:S03]  /*6f20*/  UMOV UR4, 0xffffffff ;  /* 0xffffffff00047882 */ /* 0x000fc60000000000 */
[----:B------:R-:W-:Y:S05]  /*6f30*/  BRA.DIV UR4, `(.L_x_3885) ;  /* 0x0000010204c47947 */ /* 0x000fea000b800000 */
[----:B------:R0:W1:Y:S04]  /*6f40*/  SHFL.IDX PT, R3, R26, RZ, 0x1c1f ;  /* 0x001c1fff1a037589 */ /* 0x00006800000e0000 */
[----:B------:R0:W2:Y:S04]  /*6f50*/  SHFL.IDX PT, R0, R24, RZ, 0x1c1f ;  /* 0x001c1fff18007589 */ /* 0x0000a800000e0000 */
[----:B------:R0:W3:Y:S04]  /*6f60*/  SHFL.IDX PT, R5, R29, RZ, 0x1c1f ;  /* 0x001c1fff1d057589 */ /* 0x0000e800000e0000 */
[----:B------:R0:W4:Y:S02]  /*6f70*/  SHFL.IDX PT, R14, R28, RZ, 0x1c1f ;  /* 0x001c1fff1c0e7589 */ /* 0x00012400000e0000 */
.L_x_4093:
[----:B------:R-:W5:Y:S01]  /*6f80*/  LDL R9, [R1+0x34] ;  /* 0x0000340001097983 */ /* 0x000f620000100800 */
[----:B------:R-:W-:Y:S01]  /*6f90*/  ULDC UR4, c[0x0][0x448] ;  /* 0x0001120000047ab9 */ /* 0x000fe20000000800 */
[----:B------:R-:W-:Y:S01]  /*6fa0*/  IMAD.SHL.U32 R6, R194, 0x40, RZ ;  /* 0x00000040c2067824 */ /* 0x000fe200078e00ff */
[----:B------:R-:W-:Y:S01]  /*6fb0*/  BSSY B1, `(.L_x_3886) ;  /* 0x0000024000017945 */ /* 0x000fe20003800000 */
[----:B0-----:R-:W-:Y:S01]  /*6fc0*/  IMAD R26, R27, UR4, RZ ;  /* 0x000000041b1a7c24 */ /* 0x001fe2000f8e02ff */
[----:B------:R-:W-:Y:S02]  /*6fd0*/  CS2R R10, SRZ ;  /* 0x00000000000a7805 */ /* 0x000fe4000001ff00 */
[----:B------:R-:W-:Y:S02]  /*6fe0*/  CS2R R12, SRZ ;  /* 0x00000000000c7805 */ /* 0x000fe4000001ff00 */
[----:B------:R-:W-:Y:S02]  /*6ff0*/  LOP3.LUT R7, R6, 0x1c0, RZ, 0xc0, !PT ;  /* 0x000001c006077812 */ /* 0x000fe400078ec0ff */
[----:B------:R-:W-:Y:S01]  /*7000*/  ISETP.GE.AND P0, PT, R4, R26, PT ;  /* 0x0000001a0400720c */ /* 0x000fe20003f06270 */
[----:B------:R-:W-:Y:S01]  /*7010*/  IMAD R26, R25, -0x40, R26 ;  /* 0xffffffc0191a7824 */ /* 0x000fe200078e021a */
[----:B------:R-:W-:-:S02]  /*7020*/  LOP3.LUT R8, R7, 0x18, R16, 0xf8, !PT ;  /* 0x0000001807087812 */ /* 0x000fc400078ef810 */
[----:B------:R-:W-:-:S04]  /*7030*/  SHF.R.U32.HI R7, RZ, 0x3, R7 ;  /* 0x00000003ff077819 */ /* 0x000fc80000011607 */
[----:B------:R-:W-:Y:S02]  /*7040*/  LOP3.LUT R28, R8, R7, RZ, 0x3c, !PT ;  /* 0x00000007081c7212 */ /* 0x000fe400078e3cff */
[----:B-----5:R-:W-:-:S04]  /*7050*/  LEA.HI R6, R9, R9, RZ, 0x1 ;  /* 0x0000000909067211 */ /* 0x020fc800078f08ff */
[----:B------:R-:W-:Y:S02]  /*7060*/  LOP3.LUT R4, R6, 0xfffffffe, RZ, 0xc0, !PT ;  /* 0xfffffffe06047812 */ /* 0x000fe400078ec0ff */
[----:B------:R-:W-:-:S03]  /*7070*/  CS2R R6, SRZ ;  /* 0x0000000000067805 */ /* 0x000fc6000001ff00 */
[----:B------:R-:W-:Y:S01]  /*7080*/  IMAD.IADD R27, R9, 0x1, -R4 ;  /* 0x00000001091b7824 */ /* 0x000fe200078e0a04 */
[----:B------:R-:W-:Y:S01]  /*7090*/  CS2R R8, SRZ ;  /* 0x0000000000087805 */ /* 0x000fe2000001ff00 */
[----:B------:R-:W-:Y:S06]  /*70a0*/  @P0 BRA `(.L_x_3887) ;  /* 0x0000000000500947 */ /* 0x000fec0003800000 */
[----:B------:R-:W4:Y:S01]  /*70b0*/  LDL R30, [R1+0x48] ;  /* 0x00004800011e7983 */ /* 0x000f220000100800 */
[----:B------:R-:W-:-:S03]  /*70c0*/  ULDC UR4, c[0x0][0x3f4] ;  /* 0x0000fd0000047ab9 */ /* 0x000fc60000000800 */
[----:B------:R-:W4:Y:S01]  /*70d0*/  LDL R29, [R1+0x44] ;  /* 0x00004400011d7983 */ /* 0x000f220000100800 */
[----:B------:R-:W-:Y:S01]  /*70e0*/  ISETP.GE.AND P3, PT, R197, UR4, PT ;  /* 0x00000004c5007c0c */ /* 0x000fe2000bf66270 */
[----:B--2---:R-:W-:Y:S01]  /*70f0*/  IMAD.MOV.U32 R6, RZ, RZ, R0 ;  /* 0x000000ffff067224 */ /* 0x004fe200078e0000 */
[----:B------:R-:W-:Y:S01]  /*7100*/  ISETP.GE.AND P2, PT, R184, UR4, PT ;  /* 0x00000004b8007c0c */ /* 0x000fe2000bf46270 */
[----:B-1----:R-:W-:Y:S02]  /*7110*/  IMAD.MOV.U32 R7, RZ, RZ, R3 ;  /* 0x000000ffff077224 */ /* 0x002fe400078e0003 */
[----:B---3--:R-:W-:Y:S01]  /*7120*/  IMAD.MOV.U32 R15, RZ, RZ, R5 ;  /* 0x000000ffff0f7224 */ /* 0x008fe200078e0005 */
[----:B------:R-:W-:-:S09]  /*7130*/  CS2R R10, SRZ ;  /* 0x00000000000a7805 */ /* 0x000fd2000001ff00 */
[----:B------:R-:W-:Y:S01]  /*7140*/  @!P2 IMAD.WIDE R20, R184, 0x2, R6 ;  /* 0x00000002b814a825 */ /* 0x000fe200078e0206 */
[----:B------:R-:W-:-:S04]  /*7150*/  CS2R R6, SRZ ;  /* 0x0000000000067805 */ /* 0x000fc8000001ff00 */
[----:B------:R0:W5:Y:S01]  /*7160*/  @!P2 LD.E.64 R12, desc[UR40][R20.64] ;  /* 0x00000028140ca980 */ /* 0x000162000c101b00 */
[-C--:B----4-:R-:W-:Y:S02]  /*7170*/  @!P3 IADD3 R24, P0, R0, R30.reuse, RZ ;  /* 0x0000001e0018b210 */ /* 0x090fe40007f1e0ff */
[----:B------:R-:W-:Y:S01]  /*7180*/  @!P3 IADD3 R4, P1, R14, R30, RZ ;  /* 0x0000001e0e04b210 */ /* 0x000fe20007f3e0ff */
[----:B------:R-:W-:-:S03]  /*7190*/  @!P2 IMAD.WIDE R14, R184, 0x2, R14 ;  /* 0x00000002b80ea825 */ /* 0x000fc600078e020e */
[----:B------:R-:W-:Y:S01]  /*71a0*/  @!P3 IADD3.X R5, R5, R29, RZ, P1, !PT ;  /* 0x0000001d0505b210 */ /* 0x000fe20000ffe4ff */
[----:B------:R-:W-:Y:S01]  /*71b0*/  @!P3 IMAD.X R25, R3, 0x1, R29, P0 ;  /* 0x000000010319b824 */ /* 0x000fe200000e061d */
[----:B------:R0:W5:Y:S04]  /*71c0*/  @!P2 LD.E.64 R8, desc[UR40][R14.64] ;  /* 0x000000280e08a980 */ /* 0x000168000c101b00 */
[----:B------:R0:W5:Y:S04]  /*71d0*/  @!P3 LD.E.64 R10, desc[UR40][R24.64] ;  /* 0x00000028180ab980 */ /* 0x000168000c101b00 */
[----:B------:R0:W5:Y:S02]  /*71e0*/  @!P3 LD.E.64 R6, desc[UR40][R4.64] ;  /* 0x000000280406b980 */ /* 0x000164000c101b00 */
.L_x_3887:
[----:B------:R-:W-:Y:S05]  /*71f0*/  BSYNC B1 ;  /* 0x0000000000017941 */ /* 0x000fea0003800000 */
.L_x_3886:
[----:B0--3--:R-:W-:Y:S01]  /*7200*/  SHF.L.U32 R5, R27, 0x1f, RZ ;  /* 0x0000001f1b057819 */ /* 0x009fe200000006ff */
[----:B-1----:R-:W-:Y:S01]  /*7210*/  IMAD R3, R213, 0x200, R28 ;  /* 0x00000200d5037824 */ /* 0x002fe200078e021c */
[----:B------:R-:W-:Y:S01]  /*7220*/  LOP3.LUT P1, RZ, R194, 0x4, RZ, 0xc0, !PT ;  /* 0x00000004c2ff7812 */ /* 0x000fe2000782c0ff */
[----:B-----5:R-:W-:Y:S01]  /*7230*/  IMAD.MOV.U32 R29, RZ, RZ, R12 ;  /* 0x000000ffff1d7224 */ /* 0x020fe200078e000c */
[----:B------:R-:W0:Y:S01]  /*7240*/  SYNCS.PHASECHK.TRANS64.TRYWAIT P0, [R2+URZ+0x28c00], R5 ;  /* 0x028c0005020075a7 */ /* 0x000e22000800017f */
[----:B------:R-:W-:Y:S01]  /*7250*/  IMAD R3, R3, 0x2, R2 ;  /* 0x0000000203037824 */ /* 0x000fe200078e0202 */
[----:B------:R-:W-:Y:S01]  /*7260*/  SHF.R.U64 R32, R12, 0x10, R13 ;  /* 0x000000100c207819 */ /* 0x000fe2000000120d */
[----:B------:R-:W-:Y:S01]  /*7270*/  IMAD.MOV.U32 R28, RZ, RZ, R10 ;  /* 0x000000ffff1c7224 */ /* 0x000fe200078e000a */
[----:B------:R-:W-:Y:S01]  /*7280*/  SHF.R.U64 R33, R10, 0x10, R11 ;  /* 0x000000100a217819 */ /* 0x000fe2000000120b */
[----:B------:R-:W-:Y:S01]  /*7290*/  IMAD.MOV.U32 R31, RZ, RZ, R8 ;  /* 0x000000ffff1f7224 */ /* 0x000fe200078e0008 */
[----:B------:R-:W-:Y:S01]  /*72a0*/  SHF.R.U64 R34, R8, 0x10, R9 ;  /* 0x0000001008227819 */ /* 0x000fe20000001209 */
[--C-:B----4-:R-:W-:Y:S01]  /*72b0*/  IMAD.MOV.U32 R14, RZ, RZ, R13.reuse ;  /* 0x000000ffff0e7224 */ /* 0x110fe200078e000d */
[----:B------:R-:W-:Y:S01]  /*72c0*/  SHF.R.U32.HI R13, RZ, 0x10, R13 ;  /* 0x00000010ff0d7819 */ /* 0x000fe2000001160d */
[--C-:B------:R-:W-:Y:S01]  /*72d0*/  IMAD.MOV.U32 R12, RZ, RZ, R11.reuse ;  /* 0x000000ffff0c7224 */ /* 0x100fe200078e000b */
[----:B------:R-:W-:Y:S01]  /*72e0*/  SHF.R.U32.HI R11, RZ, 0x10, R11 ;  /* 0x00000010ff0b7819 */ /* 0x000fe2000001160b */
[--C-:B------:R-:W-:Y:S01]  /*72f0*/  IMAD.MOV.U32 R10, RZ, RZ, R9.reuse ;  /* 0x000000ffff0a7224 */ /* 0x100fe200078e0009 */
[----:B------:R-:W-:Y:S01]  /*7300*/  SHF.R.U32.HI R9, RZ, 0x10, R9 ;  /* 0x00000010ff097819 */ /* 0x000fe20000011609 */
[C---:B------:R-:W-:Y:S01]  /*7310*/  VIADD R4, R3.reuse, 0x20400 ;  /* 0x0002040003047836 */ /* 0x040fe20000000000 */
[----:B------:R-:W-:Y:S01]  /*7320*/  MOV R30, R6 ;  /* 0x00000006001e7202 */ /* 0x000fe20000000f00 */
[--C-:B------:R-:W-:Y:S01]  /*7330*/  IMAD.MOV.U32 R8, RZ, RZ, R7.reuse ;  /* 0x000000ffff087224 */ /* 0x100fe200078e0007 */
[----:B------:R-:W-:Y:S01]  /*7340*/  VIMNMX R27, R26, 0x40, PT ;  /* 0x000000401a1b7848 */ /* 0x000fe20003fe0100 */
[----:B------:R-:W-:Y:S01]  /*7350*/  BSSY B1, `(.L_x_3888) ;  /* 0x000000e000017945 */ /* 0x000fe20003800000 */
[----:B--2---:R-:W-:Y:S01]  /*7360*/  VIADD R0, R3, 0x20440 ;  /* 0x0002044003007836 */ /* 0x004fe20000000000 */
[--C-:B------:R-:W-:Y:S01]  /*7370*/  SHF.R.U64 R35, R6, 0x10, R7.reuse ;  /* 0x0000001006237819 */ /* 0x100fe20000001207 */
[----:B------:R-:W-:Y:S01]  /*7380*/  @P1 VIADD R0, R4, 0xffffffc0 ;  /* 0xffffffc004001836 */ /* 0x000fe20000000000 */
[----:B------:R-:W-:-:S02]  /*7390*/  SHF.R.U32.HI R6, RZ, 0x10, R7 ;  /* 0x00000010ff067819 */ /* 0x000fc40000011607 */
        /* <DEDUP_REMOVED lines=9> */
.L_x_4094:
[----:B------:R-:W-:Y:S05]  /*7430*/  BSYNC B1 ;  /* 0x0000000000017941 */ /* 0x000fea0003800000 */
.L_x_3888:
[----:B------:R-:W-:Y:S01]  /*7440*/  BSSY B1, `(.L_x_3890) ;  /* 0x0000056000017945 */ /* 0x000fe20003800000 */
[----:B------:R-:W-:-:S03]  /*7450*/  PRMT R35, R35, 0x5410, R6 ;  /* 0x0000541023237816 */ /* 0x000fc60000000006 */
[----:B------:R-:W-:Y:S05]  /*7460*/  @P1 BRA `(.L_x_3891) ;  /* 0x00000004004c1947 */ /* 0x000fea0003800000 */
[----:B------:R-:W1:Y:S01]  /*7470*/  LDC R4, c[0x0][0x3f4] ;  /* 0x0000fd00ff047b82 */ /* 0x000e620000000800 */
[----:B------:R-:W-:Y:S01]  /*7480*/  BSSY B2, `(.L_x_3892) ;  /* 0x000002a000027945 */ /* 0x000fe20003800000 */
[-C--:B-1----:R-:W-:Y:S02]  /*7490*/  ISETP.GE.AND P0, PT, R184, R4.reuse, PT ;  /* 0x00000004b800720c */ /* 0x082fe40003f06270 */
[----:B------:R-:W-:-:S11]  /*74a0*/  ISETP.GE.AND P1, PT, R197, R4, PT ;  /* 0x00000004c500720c */ /* 0x000fd60003f26270 */
        /* <DEDUP_REMOVED lines=39> */
.L_x_3893:
[----:B------:R-:W-:Y:S05]  /*7720*/  BSYNC B2 ;  /* 0x0000000000027941 */ /* 0x000fea0003800000 */
.L_x_3892:
[----:B------:R-:W-:Y:S05]  /*7730*/  @P1 BRA `(.L_x_3891) ;  /* 0x0000000000981947 */ /* 0x000fea0003800000 */
[----:B01----:R-:W0:Y:S01]  /*7740*/  LDS.128 R4, [R0] ;  /* 0x0000000000047984 */ /* 0x003e220000000c00 */
        /* <DEDUP_REMOVED lines=37> */
.L_x_3891:
[----:B------:R-:W-:Y:S05]  /*79a0*/  BSYNC B1 ;  /* 0x0000000000017941 */ /* 0x000fea0003800000 */
.L_x_3890:
[----:B-12---:R-:W-:-:S05]  /*79b0*/  VIADD R4, R192, 0x20 ;  /* 0x00000020c0047836 */ /* 0x006fca0000000000 */
[----:B------:R-:W-:-:S13]  /*79c0*/  ISETP.GE.AND P0, PT, R4, R27, PT ;  /* 0x0000001b0400720c */ /* 0x000fda0003f06270 */
        /* <DEDUP_REMOVED lines=8> */
[--C-:B------:R-:W-:Y:S02]  /*7a50*/  HADD2.F32 R20, -RZ, R31.reuse.H0_H0 ;  /* 0x2000001fff147230 */ /* 0x100fe40000004100 */
[----:B------:R-:W-:Y:S02]  /*7a60*/  HADD2.F32 R25, -RZ, R34.H0_H0 ;  /* 0x20000022ff197230 */ /* 0x000fe40000004100 */
[----:B------:R-:W-:Y:S02]  /*7a70*/  HADD2.F32 R21, -RZ, R32.H0_H0 ;  /* 0x20000020ff157230 */ /* 0x000fe40000004100 */
[----:B------:R-:W-:Y:S02]  /*7a80*/  HADD2.F32 R24, -RZ, R31.H1_H1 ;  /* 0x3000001fff187230 */ /* 0x000fe40000004100 */
[----:B------:R-:W-:-:S02]  /*7a90*/  HADD2.F32 R27, -RZ, R34.H1_H1 ;  /* 0x30000022ff1b7230 */ /* 0x000fc40000004100 */
[--C-:B0-----:R-:W-:Y:S02]  /*7aa0*/  HADD2.F32 R8, -RZ, R4.reuse.H0_H0 ;  /* 0x20000004ff087230 */ /* 0x101fe40000004100 */
[----:B------:R-:W-:Y:S02]  /*7ab0*/  HADD2.F32 R4, -RZ, R4.H1_H1 ;  /* 0x30000004ff047230 */ /* 0x000fe40000004100 */
[--C-:B------:R-:W-:Y:S02]  /*7ac0*/  HADD2.F32 R9, -RZ, R5.reuse.H0_H0 ;  /* 0x20000005ff097230 */ /* 0x100fe40000004100 */
[----:B------:R-:W-:Y:S02]  /*7ad0*/  HADD2.F32 R5, -RZ, R5.H1_H1 ;  /* 0x30000005ff057230 */ /* 0x000fe40000004100 */
[-C--:B------:R-:W-:Y:S01]  /*7ae0*/  FMUL.FTZ R13, R20, R4.reuse ;  /* 0x00000004140d7220 */ /* 0x080fe20000410000 */
[----:B------:R-:W-:Y:S01]  /*7af0*/  FMUL.FTZ R15, R14, R4 ;  /* 0x000000040e0f7220 */ /* 0x000fe20000410000 */
[----:B------:R-:W-:-:S02]  /*7b00*/  HADD2.F32 R10, -RZ, R6.H0_H0 ;  /* 0x20000006ff0a7230 */ /* 0x000fc40000004100 */
[-C--:B------:R-:W-:Y:S01]  /*7b10*/  FMUL.FTZ R12, R25, R5.reuse ;  /* 0x00000005190c7220 */ /* 0x080fe20000410000 */
[-C--:B------:R-:W-:Y:S01]  /*7b20*/  FFMA.FTZ R4, R14, R8.reuse, -R13 ;  /* 0x000000080e047223 */ /* 0x080fe2000001080d */
[----:B------:R-:W-:Y:S01]  /*7b30*/  FFMA.FTZ R15, R20, R8, R15 ;  /* 0x00000008140f7223 */ /* 0x000fe2000001000f */
[C---:B------:R-:W-:Y:S01]  /*7b40*/  FMUL.FTZ R8, R21.reuse, R5 ;  /* 0x0000000515087220 */ /* 0x040fe20000410000 */
[--C-:B------:R-:W-:Y:S02]  /*7b50*/  HADD2.F32 R11, -RZ, R7.reuse.H0_H0 ;  /* 0x20000007ff0b7230 */ /* 0x100fe40000004100 */
[-C--:B------:R-:W-:Y:S01]  /*7b60*/  FFMA.FTZ R5, R21, R9.reuse, -R12 ;  /* 0x0000000915057223 */ /* 0x080fe2000001080c */
[----:B------:R-:W-:Y:S02]  /*7b70*/  HADD2.F32 R6, -RZ, R6.H1_H1 ;  /* 0x30000006ff067230 */ /* 0x000fe40000004100 */
[----:B------:R-:W-:Y:S01]  /*7b80*/  FFMA.FTZ R8, R25, R9, R8 ;  /* 0x0000000919087223 */ /* 0x000fe20000010008 */
[----:B------:R-:W-:Y:S01]  /*7b90*/  HADD2.F32 R7, -RZ, R7.H1_H1 ;  /* 0x30000007ff077230 */ /* 0x000fe20000004100 */
[----:B------:R-:W-:Y:S01]  /*7ba0*/  F2FP.F16.F32.PACK_AB R4, R15, R4 ;  /* 0x000000040f04723e */ /* 0x000fe200000000ff */
[----:B------:R-:W-:-:S02]  /*7bb0*/  HADD2.F32 R20, -RZ, R29.H1_H1 ;  /* 0x3000001dff147230 */ /* 0x000fc40000004100 */
[-C--:B------:R-:W-:Y:S01]  /*7bc0*/  FMUL.FTZ R9, R24, R6.reuse ;  /* 0x0000000618097220 */ /* 0x080fe20000410000 */
[----:B------:R-:W-:Y:S02]  /*7bd0*/  HADD2.F32 R21, -RZ, R32.H1_H1 ;  /* 0x30000020ff157230 */ /* 0x000fe40000004100 */
[----:B------:R-:W-:Y:S01]  /*7be0*/  FMUL.FTZ R12, R27, R7 ;  /* 0x000000071b0c7220 */ /* 0x000fe20000410000 */
[----:B------:R-:W-:Y:S01]  /*7bf0*/  F2FP.F16.F32.PACK_AB R5, R8, R5 ;  /* 0x000000050805723e */ /* 0x000fe200000000ff */
[C---:B------:R-:W-:Y:S01]  /*7c00*/  FMUL.FTZ R13, R20.reuse, R6 ;  /* 0x00000006140d7220 */ /* 0x040fe20000410000 */
[-C--:B------:R-:W-:Y:S01]  /*7c10*/  FFMA.FTZ R6, R20, R10.reuse, -R9 ;  /* 0x0000000a14067223 */ /* 0x080fe20000010809 */
[C---:B------:R-:W-:Y:S01]  /*7c20*/  FMUL.FTZ R14, R21.reuse, R7 ;  /* 0x00000007150e7220 */ /* 0x040fe20000410000 */
[-C--:B------:R-:W-:Y:S01]  /*7c30*/  FFMA.FTZ R7, R21, R11.reuse, -R12 ;  /* 0x0000000b15077223 */ /* 0x080fe2000001080c */
[----:B------:R-:W-:Y:S02]  /*7c40*/  FFMA.FTZ R13, R24, R10, R13 ;  /* 0x0000000a180d7223 */ /* 0x000fe4000001000d */
[----:B------:R-:W-:-:S03]  /*7c50*/  FFMA.FTZ R14, R27, R11, R14 ;  /* 0x0000000b1b0e7223 */ /* 0x000fc6000001000e */
[----:B------:R-:W-:Y:S02]  /*7c60*/  F2FP.F16.F32.PACK_AB R6, R13, R6 ;  /* 0x000000060d06723e */ /* 0x000fe400000000ff */
[----:B------:R-:W-:-:S05]  /*7c70*/  F2FP.F16.F32.PACK_AB R7, R14, R7 ;  /* 0x000000070e07723e */ /* 0x000fca00000000ff */
[----:B------:R1:W-:Y:S02]  /*7c80*/  STS.128 [R3+0x21400], R4 ;  /* 0x0214000403007388 */ /* 0x0003e40000000c00 */
.L_x_3896:
[----:B------:R-:W-:Y:S05]  /*7c90*/  BSYNC B1 ;  /* 0x0000000000017941 */ /* 0x000fea0003800000 */
.L_x_3895:
[----:B------:R-:W-:Y:S05]  /*7ca0*/  @P1 BRA `(.L_x_3894) ;  /* 0x00000010007c1947 */ /* 0x000fea0003800000 */
[----:B01----:R-:W0:Y:S01]  /*7cb0*/  LDS.128 R4, [R0+0x1000] ;  /* 0x0010000000047984 */ /* 0x003e220000000c00 */
[----:B------:R-:W-:Y:S02]  /*7cc0*/  HADD2.F32 R15, -RZ, R30.H0_H0 ;  /* 0x2000001eff0f7230 */ /* 0x000fe40000004100 */
[----:B------:R-:W-:Y:S02]  /*7cd0*/  HADD2.F32 R13, -RZ, R28.H0_H0 ;  /* 0x2000001cff0d7230 */ /* 0x000fe40000004100 */
        /* <DEDUP_REMOVED lines=11> */
[----:B------:R-:W-:Y:S01]  /*7d90*/  FMUL.FTZ R11, R24, R5 ;  /* 0x00000005180b7220 */ /* 0x000fe20000410000 */
[----:B------:R-:W-:Y:S01]  /*7da0*/  FFMA.FTZ R4, R13, R3, -R12 ;  /* 0x000000030d047223 */ /* 0x000fe2000001080c */
[--C-:B------:R-:W-:Y:S02]  /*7db0*/  HADD2.F32 R10, -RZ, R7.reuse.H0_H0 ;  /* 0x20000007ff0a7230 */ /* 0x100fe40000004100 */
[C---:B------:R-:W-:Y:S01]  /*7dc0*/  FMUL.FTZ R13, R20.reuse, R5 ;  /* 0x00000005140d7220 */ /* 0x040fe20000410000 */
[----:B------:R-:W-:Y:S02]  /*7dd0*/  HADD2.F32 R6, -RZ, R6.H1_H1 ;  /* 0x30000006ff067230 */ /* 0x000fe40000004100 */
[----:B------:R-:W-:Y:S01]  /*7de0*/  FFMA.FTZ R3, R15, R3, R14 ;  /* 0x000000030f037223 */ /* 0x000fe2000001000e */
[----:B------:R-:W-:Y:S02]  /*7df0*/  HADD2.F32 R7, -RZ, R7.H1_H1 ;  /* 0x30000007ff077230 */ /* 0x000fe40000004100 */
[----:B------:R-:W-:Y:S01]  /*7e00*/  FFMA.FTZ R5, R20, R8, -R11 ;  /* 0x0000000814057223 */ /* 0x000fe2000001080b */
[----:B------:R-:W-:-:S02]  /*7e10*/  HADD2.F32 R15, -RZ, R28.H1_H1 ;  /* 0x3000001cff0f7230 */ /* 0x000fc40000004100 */
[----:B------:R-:W-:Y:S01]  /*7e20*/  FFMA.FTZ R8, R24, R8, R13 ;  /* 0x0000000818087223 */ /* 0x000fe2000001000d */
[----:B------:R-:W-:Y:S02]  /*7e30*/  HADD2.F32 R20, -RZ, R33.H1_H1 ;  /* 0x30000021ff147230 */ /* 0x000fe40000004100 */
[-C--:B------:R-:W-:Y:S01]  /*7e40*/  FMUL.FTZ R12, R21, R6.reuse ;  /* 0x00000006150c7220 */ /* 0x080fe20000410000 */
[-C--:B------:R-:W-:Y:S01]  /*7e50*/  FMUL.FTZ R11, R26, R7.reuse ;  /* 0x000000071a0b7220 */ /* 0x080fe20000410000 */
[----:B------:R-:W-:Y:S01]  /*7e60*/  FMUL.FTZ R14, R15, R6 ;  /* 0x000000060f0e7220 */ /* 0x000fe20000410000 */
[----:B------:R-:W-:Y:S01]  /*7e70*/  F2FP.F16.F32.PACK_AB R4, R3, R4 ;  /* 0x000000040304723e */ /* 0x000fe200000000ff */
[C---:B------:R-:W-:Y:S01]  /*7e80*/  FMUL.FTZ R13, R20.reuse, R7 ;  /* 0x00000007140d7220 */ /* 0x040fe20000410000 */
[-C--:B------:R-:W-:Y:S01]  /*7e90*/  FFMA.FTZ R6, R15, R9.reuse, -R12 ;  /* 0x000000090f067223 */ /* 0x080fe2000001080c */
[-C--:B------:R-:W-:Y:S01]  /*7ea0*/  FFMA.FTZ R7, R20, R10.reuse, -R11 ;  /* 0x0000000a14077223 */ /* 0x080fe2000001080b */
[----:B------:R-:W-:Y:S01]  /*7eb0*/  FFMA.FTZ R9, R21, R9, R14 ;  /* 0x0000000915097223 */ /* 0x000fe2000001000e */
[----:B------:R-:W-:Y:S01]  /*7ec0*/  FFMA.FTZ R10, R26, R10, R13 ;  /* 0x0000000a1a0a7223 */ /* 0x000fe2000001000d */
[----:B------:R-:W-:-:S03]  /*7ed0*/  F2FP.F16.F32.PACK_AB R5, R8, R5 ;  /* 0x000000050805723e */ /* 0x000fc600000000ff */
[----:B------:R-:W-:Y:S02]  /*7ee0*/  F2FP.F16.F32.PACK_AB R6, R9, R6 ;  /* 0x000000060906723e */ /* 0x000fe400000000ff */
[----:B------:R-:W-:-:S05]  /*7ef0*/  F2FP.F16.F32.PACK_AB R7, R10, R7 ;  /* 0x000000070a07723e */ /* 0x000fca00000000ff */
[----:B------:R4:W-:Y:S01]  /*7f00*/  STS.128 [R0+0x1000], R4 ;  /* 0x0010000400007388 */ /* 0x0009e20000000c00 */
[----:B------:R-:W-:Y:S05]  /*7f10*/  BRA `(.L_x_3894) ;  /* 0x0000000c00e07947 */ /* 0x000fea0003800000 */
.L_x_3884:
[----:B------:R-:W-:-:S03]  /*7f20*/  UMOV UR4, 0xffffffff ;  /* 0xffffffff00047882 */ /* 0x000fc60000000000 */
[----:B------:R-:W-:Y:S05]  /*7f30*/  BRA.DIV UR4, `(.L_x_3897) ;  /* 0x000000f604487947 */ /* 0x000fea000b800000 */
[----:B------:R0:W1:Y:S04]  /*7f40*/  SHFL.IDX PT, R0, R26, RZ, 0x1c1f ;  /* 0x001c1fff1a007589 */ /* 0x00006800000e0000 */
[----:B------:R0:W2:Y:S04]  /*7f50*/  SHFL.IDX PT, R3, R24, RZ, 0x1c1f ;  /* 0x001c1fff18037589 */ /* 0x0000a800000e0000 */
[----:B------:R0:W3:Y:S04]  /*7f60*/  SHFL.IDX PT, R20, R29, RZ, 0x1c1f ;  /* 0x001c1fff1d147589 */ /* 0x0000e800000e0000 */
[----:B------:R0:W4:Y:S02]  /*7f70*/  SHFL.IDX PT, R14, R28, RZ, 0x1c1f ;  /* 0x001c1fff1c0e7589 */ /* 0x00012400000e0000 */
.L_x_4100:
[----:B------:R-:W5:Y:S01]  /*7f80*/  LDL R6, [R1+0x34] ;  /* 0x0000340001067983 */ /* 0x000f620000100800 */
[----:B------:R-:W-:Y:S01]  /*7f90*/  ULDC UR4, c[0x0][0x448] ;  /* 0x0001120000047ab9 */ /* 0x000fe20000000800 */
[----:B------:R-:W-:Y:S01]  /*7fa0*/  BSSY B1, `(.L_x_3898) ;  /* 0x0000019000017945 */ /* 0x000fe20003800000 */
[----:B------:R-:W-:Y:S01]  /*7fb0*/  IMAD R21, R27, UR4, RZ ;  /* 0x000000041b157c24 */ /* 0x000fe2000f8e02ff */
[----:B------:R-:W-:Y:S02]  /*7fc0*/  CS2R R8, SRZ ;  /* 0x0000000000087805 */ /* 0x000fe4000001ff00 */
[----:B------:R-:W-:Y:S02]  /*7fd0*/  CS2R R10, SRZ ;  /* 0x00000000000a7805 */ /* 0x000fe4000001ff00 */
[----:B------:R-:W-:Y:S01]  /*7fe0*/  ISETP.GE.AND P0, PT, R4, R21, PT ;  /* 0x000000150400720c */ /* 0x000fe20003f06270 */
[----:B------:R-:W-:Y:S01]  /*7ff0*/  IMAD R21, R25, -0x40, R21 ;  /* 0xffffffc019157824 */ /* 0x000fe200078e0215 */
[----:B-----5:R-:W-:-:S04]  /*8000*/  LEA.HI R5, R6, R6, RZ, 0x1 ;  /* 0x0000000606057211 */ /* 0x020fc800078f08ff */
[----:B------:R-:W-:-:S05]  /*8010*/  LOP3.LUT R5, R5, 0xfffffffe, RZ, 0xc0, !PT ;  /* 0xfffffffe05057812 */ /* 0x000fca00078ec0ff */
[----:B------:R-:W-:Y:S01]  /*8020*/  IMAD.IADD R25, R6, 0x1, -R5 ;  /* 0x0000000106197824 */ /* 0x000fe200078e0a05 */
[----:B------:R-:W-:Y:S02]  /*8030*/  CS2R R4, SRZ ;  /* 0x0000000000047805 */ /* 0x000fe4000001ff00 */
[----:B------:R-:W-:Y:S02]  /*8040*/  CS2R R6, SRZ ;  /* 0x0000000000067805 */ /* 0x000fe4000001ff00 */
[----:B------:R-:W-:Y:S01]  /*8050*/  SHF.L.U32 R25, R25, 0x1f, RZ ;  /* 0x0000001f19197819 */ /* 0x000fe200000006ff */
[----:B------:R-:W-:Y:S06]  /*8060*/  @P0 BRA `(.L_x_3899) ;  /* 0x0000000000300947 */ /* 0x000fec0003800000 */
[----:B------:R-:W-:Y:S01]  /*8070*/  ULDC UR4, c[0x0][0x3f4] ;  /* 0x0000fd0000047ab9 */ /* 0x000fe20000000800 */
[C---:B------:R-:W-:Y:S01]  /*8080*/  IMAD.SHL.U32 R15, R16.reuse, 0x2, RZ ;  /* 0x00000002100f7824 */ /* 0x040fe200078e00ff */
[C---:B------:R-:W-:Y:S02]  /*8090*/  ISETP.GE.AND P2, PT, R16.reuse, UR4, PT ;  /* 0x0000000410007c0c */ /* 0x040fe4000bf46270 */
[----:B------:R-:W-:Y:S02]  /*80a0*/  SHF.L.U64.HI R5, R16, 0x1, R17 ;  /* 0x0000000110057819 */ /* 0x000fe40000010211 */
[-C--:B--2---:R-:W-:Y:S02]  /*80b0*/  IADD3 R12, P0, R3, R15.reuse, RZ ;  /* 0x0000000f030c7210 */ /* 0x084fe40007f1e0ff */
[----:B----4-:R-:W-:-:S03]  /*80c0*/  IADD3 R14, P1, R14, R15, RZ ;  /* 0x0000000f0e0e7210 */ /* 0x010fc60007f3e0ff */
[----:B-1----:R-:W-:Y:S01]  /*80d0*/  IMAD.X R13, R0, 0x1, R5, P0 ;  /* 0x00000001000d7824 */ /* 0x002fe200000e0605 */
[----:B---3--:R-:W-:Y:S02]  /*80e0*/  IADD3.X R15, R20, R5, RZ, P1, !PT ;  /* 0x00000005140f7210 */ /* 0x008fe40000ffe4ff */
[----:B------:R-:W-:Y:S01]  /*80f0*/  CS2R R4, SRZ ;  /* 0x0000000000047805 */ /* 0x000fe2000001ff00 */
[----:B------:R-:W-:Y:S06]  /*8100*/  @P2 BRA `(.L_x_3899) ;  /* 0x0000000000082947 */ /* 0x000fec0003800000 */
[----:B------:R1:W5:Y:S04]  /*8110*/  LD.E.128 R4, desc[UR40][R12.64] ;  /* 0x000000280c047980 */ /* 0x000368000c101d00 */
[----:B------:R1:W5:Y:S02]  /*8120*/  LD.E.128 R8, desc[UR40][R14.64] ;  /* 0x000000280e087980 */ /* 0x000364000c101d00 */
.L_x_3899:
[----:B------:R-:W-:Y:S05]  /*8130*/  BSYNC B1 ;  /* 0x0000000000017941 */ /* 0x000fea0003800000 */
.L_x_3898:
[----:B------:R-:W0:Y:S01]  /*8140*/  SYNCS.PHASECHK.TRANS64.TRYWAIT P1, [R2+URZ+0x28c00], R25 ;  /* 0x028c0019020075a7 */ /* 0x000e22000802017f */
[----:B-----5:R-:W-:Y:S01]  /*8150*/  IMAD.MOV.U32 R38, RZ, RZ, R4 ;  /* 0x000000ffff267224 */ /* 0x020fe200078e0004 */
[--C-:B-1----:R-:W-:Y:S01]  /*8160*/  SHF.R.U64 R12, R4, 0x10, R5.reuse ;  /* 0x00000010040c7819 */ /* 0x102fe20000001205 */
[--C-:B------:R-:W-:Y:S01]  /*8170*/  IMAD.MOV.U32 R0, RZ, RZ, R5.reuse ;  /* 0x000000ffff007224 */ /* 0x100fe200078e0005 */
[----:B------:R-:W-:Y:S01]  /*8180*/  SHF.R.U32.HI R42, RZ, 0x10, R5 ;  /* 0x00000010ff2a7819 */ /* 0x000fe20000011605 */
[----:B------:R-:W-:Y:S01]  /*8190*/  IMAD.MOV.U32 R40, RZ, RZ, R6 ;  /* 0x000000ffff287224 */ /* 0x000fe200078e0006 */
[----:B------:R-:W-:Y:S01]  /*81a0*/  SHF.R.U64 R13, R6, 0x10, R7 ;  /* 0x00000010060d7819 */ /* 0x000fe20000001207 */
[----:B------:R-:W-:Y:S01]  /*81b0*/  IMAD.MOV.U32 R39, RZ, RZ, R8 ;  /* 0x000000ffff277224 */ /* 0x000fe200078e0008 */
[----:B------:R-:W-:Y:S01]  /*81c0*/  SHF.R.U64 R43, R8, 0x10, R9 ;  /* 0x00000010082b7819 */ /* 0x000fe20000001209 */
[----:B------:R-:W-:Y:S01]  /*81d0*/  IMAD.MOV.U32 R4, RZ, RZ, R7 ;  /* 0x000000ffff047224 */ /* 0x000fe200078e0007 */
[--C-:B------:R-:W-:Y:S01]  /*81e0*/  SHF.R.U32.HI R8, RZ, 0x10, R9.reuse ;  /* 0x00000010ff087819 */ /* 0x100fe20000011609 */
[----:B------:R-:W-:Y:S01]  /*81f0*/  IMAD.MOV.U32 R5, RZ, RZ, R9 ;  /* 0x000000ffff057224 */ /* 0x000fe200078e0009 */
[----:B------:R-:W-:Y:S01]  /*8200*/  VIMNMX R21, R21, 0x40, PT ;  /* 0x0000004015157848 */ /* 0x000fe20003fe0100 */
[----:B------:R-:W-:Y:S01]  /*8210*/  IMAD.MOV.U32 R6, RZ, RZ, R10 ;  /* 0x000000ffff067224 */ /* 0x000fe200078e000a */
[----:B------:R-:W-:Y:S01]  /*8220*/  SHF.R.U32.HI R7, RZ, 0x10, R7 ;  /* 0x00000010ff077819 */ /* 0x000fe20000011607 */
[--C-:B------:R-:W-:Y:S01]  /*8230*/  IMAD.MOV.U32 R41, RZ, RZ, R11.reuse ;  /* 0x000000ffff297224 */ /* 0x100fe200078e000b */
[----:B--2---:R-:W1:Y:S01]  /*8240*/  LDC R3, c[0x0][0x3f4] ;  /* 0x0000fd00ff037b82 */ /* 0x004e620000000800 */
[--C-:B------:R-:W-:Y:S01]  /*8250*/  SHF.R.U64 R44, R10, 0x10, R11.reuse ;  /* 0x000000100a2c7819 */ /* 0x100fe2000000120b */
[----:B------:R-:W-:Y:S01]  /*8260*/  BSSY B1, `(.L_x_3900) ;  /* 0x0000010000017945 */ /* 0x000fe20003800000 */
[----:B------:R-:W-:-:S02]  /*8270*/  SHF.R.U32.HI R9, RZ, 0x10, R11 ;  /* 0x00000010ff097819 */ /* 0x000fc4000001160b */
[----:B----4-:R-:W-:Y:S02]  /*8280*/  IADD3 R14, R192, 0x20, RZ ;  /* 0x00000020c00e7810 */ /* 0x010fe40007ffe0ff */
        /* <DEDUP_REMOVED lines=8> */
[C---:B-1----:R-:W-:Y:S01]  /*8310*/  ISETP.GE.AND P0, PT, R16.reuse, R3, PT ;  /* 0x000000031000720c */ /* 0x042fe20003f06270 */
[----:B------:R-:W-:-:S03]  /*8320*/  IMAD.IADD R3, R16, 0x1, R3 ;  /* 0x0000000110037824 */ /* 0x000fc600078e0203 */
[-C--:B------:R-:W-:Y:S02]  /*8330*/  ISETP.GE.OR P2, PT, R192, R21.reuse, P0 ;  /* 0x00000015c000720c */ /* 0x080fe40000746670 */
[----:B------:R-:W-:Y:S01]  /*8340*/  ISETP.GE.OR P0, PT, R14, R21, P0 ;  /* 0x000000150e00720c */ /* 0x000fe20000706670 */
[----:B0-----:R-:W-:-:S12]  /*8350*/  @!P1 BRA `(.L_x_3901) ;  /* 0x000000f000b09947 */ /* 0x001fd80003800000 */
.L_x_4101:
[----:B------:R-:W-:Y:S05]  /*8360*/  BSYNC B1 ;  /* 0x0000000000017941 */ /* 0x000fea0003800000 */
.L_x_3900:
[----:B------:R-:W-:Y:S01]  /*8370*/  BSSY B1, `(.L_x_3902) ;  /* 0x0000059000017945 */ /* 0x000fe20003800000 */
[----:B------:R-:W-:-:S03]  /*8380*/  LOP3.LUT R3, R3, 0x38, RZ, 0xc0, !PT ;  /* 0x0000003803037812 */ /* 0x000fc600078ec0ff */
[----:B------:R-:W-:Y:S05]  /*8390*/  @P2 BRA `(.L_x_3903) ;  /* 0x0000000400582947 */ /* 0x000fea0003800000 */
[----:B------:R-:W-:Y:S02]  /*83a0*/  IMAD.SHL.U32 R4, R194, 0x40, RZ ;  /* 0x00000040c2047824 */ /* 0x000fe400078e00ff */
[----:B------:R-:W-:Y:S02]  /*83b0*/  HADD2.F32 R29, -RZ, R39.H0_H0 ;  /* 0x20000027ff1d7230 */ /* 0x000fe40000004100 */
[----:B------:R-:W-:Y:S01]  /*83c0*/  HADD2.F32 R27, -RZ, R38.H0_H0 ;  /* 0x20000026ff1b7230 */ /* 0x000fe20000004100 */
[----:B------:R-:W-:Y:S01]  /*83d0*/  LOP3.LUT R8, R4, 0x1c0, RZ, 0xc0, !PT ;  /* 0x000001c004087812 */ /* 0x000fe200078ec0ff */
[----:B------:R-:W-:-:S03]  /*83e0*/  HADD2.F32 R31, -RZ, R43.H0_H0 ;  /* 0x2000002bff1f7230 */ /* 0x000fc60000004100 */
[----:B------:R-:W-:Y:S02]  /*83f0*/  SHF.R.U32.HI R7, RZ, 0x3, R8 ;  /* 0x00000003ff077819 */ /* 0x000fe40000011608 */
[----:B------:R-:W-:Y:S02]  /*8400*/  LOP3.LUT R4, R8, 0x38, R16, 0xf8, !PT ;  /* 0x0000003808047812 */ /* 0x000fe400078ef810 */
[----:B------:R-:W-:Y:S02]  /*8410*/  LOP3.LUT R8, R7, R3, R8, 0x1e, !PT ;  /* 0x0000000307087212 */ /* 0x000fe400078e1e08 */
[----:B------:R-:W-:-:S03]  /*8420*/  LOP3.LUT R4, R4, R7, RZ, 0x3c, !PT ;  /* 0x0000000704047212 */ /* 0x000fc600078e3cff */
[C---:B------:R-:W-:Y:S02]  /*8430*/  IMAD R9, R213.reuse, 0x200, R8 ;  /* 0x00000200d5097824 */ /* 0x040fe400078e0208 */
[----:B------:R-:W-:Y:S02]  /*8440*/  IMAD R5, R213, 0x200, R4 ;  /* 0x00000200d5057824 */ /* 0x000fe400078e0204 */
[--C-:B------:R-:W-:Y:S02]  /*8450*/  IMAD R36, R9, 0x2, R2.reuse ;  /* 0x0000000209247824 */ /* 0x100fe400078e0202 */
[----:B------:R-:W-:-:S03]  /*8460*/  IMAD R34, R5, 0x2, R2 ;  /* 0x0000000205227824 */ /* 0x000fc600078e0202 */
[----:B------:R-:W3:Y:S04]  /*8470*/  LDS.128 R8, [R36+0x20400] ;  /* 0x0204000024087984 */ /* 0x000ee80000000c00 */
[----:B------:R-:W1:Y:S01]  /*8480*/  LDS.128 R4, [R34+0x20400] ;  /* 0x0204000022047984 */ /* 0x000e620000000c00 */
[--C-:B---3--:R-:W-:Y:S02]  /*8490*/  HADD2.F32 R20, -RZ, R8.reuse.H0_H0 ;  /* 0x20000008ff147230 */ /* 0x108fe40000004100 */
[----:B------:R-:W-:Y:S02]  /*84a0*/  HADD2.F32 R8, -RZ, R8.H1_H1 ;  /* 0x30000008ff087230 */ /* 0x000fe40000004100 */
[----:B-1----:R-:W-:Y:S02]  /*84b0*/  HADD2.F32 R12, -RZ, R4.H0_H0 ;  /* 0x20000004ff0c7230 */ /* 0x002fe40000004100 */
[C---:B------:R-:W-:Y:S01]  /*84c0*/  FMUL.FTZ R33, R20.reuse, R29 ;  /* 0x0000001d14217220 */ /* 0x040fe20000410000 */
[----:B------:R-:W-:Y:S01]  /*84d0*/  FMUL.FTZ R35, R20, R27 ;  /* 0x0000001b14237220 */ /* 0x000fe20000410000 */
[----:B------:R-:W-:-:S02]  /*84e0*/  HADD2.F32 R21, -RZ, R9.H0_H0 ;  /* 0x20000009ff157230 */ /* 0x000fc40000004100 */
[----:B------:R-:W-:Y:S01]  /*84f0*/  FMUL.FTZ R37, R8, R31 ;  /* 0x0000001f08257220 */ /* 0x000fe20000410000 */
[C---:B------:R-:W-:Y:S01]  /*8500*/  FFMA.FTZ R33, R12.reuse, R27, -R33 ;  /* 0x0000001b0c217223 */ /* 0x040fe20000010821 */
[----:B------:R-:W-:Y:S02]  /*8510*/  HADD2.F32 R27, -RZ, R41.H1_H1 ;  /* 0x30000029ff1b7230 */ /* 0x000fe40000004100 */
[----:B------:R-:W-:Y:S01]  /*8520*/  FFMA.FTZ R35, R12, R29, R35 ;  /* 0x0000001d0c237223 */ /* 0x000fe20000010023 */
[----:B------:R-:W-:Y:S02]  /*8530*/  HADD2.F32 R20, -RZ, R39.H1_H1 ;  /* 0x30000027ff147230 */ /* 0x000fe40000004100 */
[----:B------:R-:W-:Y:S02]  /*8540*/  HADD2.F32 R12, -RZ, R38.H1_H1 ;  /* 0x30000026ff0c7230 */ /* 0x000fe40000004100 */
[----:B------:R-:W-:Y:S01]  /*8550*/  FMUL.FTZ R29, R8, R27 ;  /* 0x0000001b081d7220 */ /* 0x000fe20000410000 */
[----:B------:R-:W-:-:S02]  /*8560*/  HADD2.F32 R4, -RZ, R4.H1_H1 ;  /* 0x30000004ff047230 */ /* 0x000fc40000004100 */
[C---:B------:R-:W-:Y:S01]  /*8570*/  FMUL.FTZ R30, R21.reuse, R20 ;  /* 0x00000014151e7220 */ /* 0x040fe20000410000 */
[----:B------:R-:W-:Y:S02]  /*8580*/  HADD2.F32 R13, -RZ, R5.H0_H0 ;  /* 0x20000005ff0d7230 */ /* 0x000fe40000004100 */
[----:B------:R-:W-:Y:S01]  /*8590*/  FMUL.FTZ R21, R21, R12 ;  /* 0x0000000c15157220 */ /* 0x000fe20000410000 */
[----:B------:R-:W-:Y:S02]  /*85a0*/  HADD2.F32 R9, -RZ, R9.H1_H1 ;  /* 0x30000009ff097230 */ /* 0x000fe40000004100 */
[C---:B------:R-:W-:Y:S01]  /*85b0*/  FFMA.FTZ R26, R4.reuse, R27, -R37 ;  /* 0x0000001b041a7223 */ /* 0x040fe20000010825 */
[----:B------:R-:W-:Y:S01]  /*85c0*/  FFMA.FTZ R28, R4, R31, R29 ;  /* 0x0000001f041c7223 */ /* 0x000fe2000001001d */
[----:B------:R-:W-:Y:S02]  /*85d0*/  HADD2.F32 R8, -RZ, R43.H1_H1 ;  /* 0x3000002bff087230 */ /* 0x000fe40000004100 */
[----:B------:R-:W-:Y:S01]  /*85e0*/  FFMA.FTZ R20, R13, R20, R21 ;  /* 0x000000140d147223 */ /* 0x000fe20000010015 */
[----:B------:R-:W-:-:S02]  /*85f0*/  HADD2.F32 R4, -RZ, R42.H0_H0 ;  /* 0x2000002aff047230 */ /* 0x000fc40000004100 */
[----:B------:R-:W-:Y:S01]  /*8600*/  FFMA.FTZ R30, R13, R12, -R30 ;  /* 0x0000000c0d1e7223 */ /* 0x000fe2000001081e */
[----:B------:R-:W-:Y:S02]  /*8610*/  HADD2.F32 R24, -RZ, R10.H0_H0 ;  /* 0x2000000aff187230 */ /* 0x000fe40000004100 */
[C---:B------:R-:W-:Y:S01]  /*8620*/  FMUL.FTZ R12, R9.reuse, R8 ;  /* 0x00000008090c7220 */ /* 0x040fe20000410000 */
[----:B------:R-:W-:Y:S02]  /*8630*/  HADD2.F32 R21, -RZ, R40.H1_H1 ;  /* 0x30000028ff157230 */ /* 0x000fe40000004100 */
[----:B------:R-:W-:Y:S01]  /*8640*/  FMUL.FTZ R32, R9, R4 ;  /* 0x0000000409207220 */ /* 0x000fe20000410000 */
[----:B------:R-:W-:Y:S02]  /*8650*/  HADD2.F32 R5, -RZ, R5.H1_H1 ;  /* 0x30000005ff057230 */ /* 0x000fe40000004100 */
[----:B------:R-:W-:Y:S02]  /*8660*/  HADD2.F32 R14, -RZ, R6.H0_H0 ;  /* 0x20000006ff0e7230 */ /* 0x000fe40000004100 */
[----:B------:R-:W-:Y:S01]  /*8670*/  FMUL.FTZ R37, R24, R21 ;  /* 0x0000001518257220 */ /* 0x000fe20000410000 */
[----:B------:R-:W-:-:S02]  /*8680*/  HADD2.F32 R13, -RZ, R40.H0_H0 ;  /* 0x20000028ff0d7230 */ /* 0x000fc40000004100 */
[C---:B------:R-:W-:Y:S01]  /*8690*/  FFMA.FTZ R29, R5.reuse, R4, -R12 ;  /* 0x00000004051d7223 */ /* 0x040fe2000001080c */
[----:B------:R-:W-:Y:S02]  /*86a0*/  HADD2.F32 R10, -RZ, R10.H1_H1 ;  /* 0x3000000aff0a7230 */ /* 0x000fe40000004100 */
[----:B------:R-:W-:Y:S01]  /*86b0*/  FFMA.FTZ R31, R5, R8, R32 ;  /* 0x00000008051f7223 */ /* 0x000fe20000010020 */
[----:B------:R-:W-:Y:S02]  /*86c0*/  HADD2.F32 R27, -RZ, R44.H0_H0 ;  /* 0x2000002cff1b7230 */ /* 0x000fe40000004100 */
[-C--:B------:R-:W-:Y:S01]  /*86d0*/  FMUL.FTZ R24, R24, R13.reuse ;  /* 0x0000000d18187220 */ /* 0x080fe20000410000 */
[----:B------:R-:W-:Y:S02]  /*86e0*/  HADD2.F32 R9, -RZ, R42.H1_H1 ;  /* 0x3000002aff097230 */ /* 0x000fe40000004100 */
[----:B------:R-:W-:Y:S01]  /*86f0*/  FFMA.FTZ R37, R14, R13, -R37 ;  /* 0x0000000d0e257223 */ /* 0x000fe20000010825 */
[----:B------:R-:W-:-:S02]  /*8700*/  HADD2.F32 R6, -RZ, R6.H1_H1 ;  /* 0x30000006ff067230 */ /* 0x000fc40000004100 */
[C---:B------:R-:W-:Y:S01]  /*8710*/  FMUL.FTZ R5, R10.reuse, R27 ;  /* 0x0000001b0a057220 */ /* 0x040fe20000410000 */
[--C-:B0-----:R-:W-:Y:S02]  /*8720*/  HADD2.F32 R25, -RZ, R11.reuse.H0_H0 ;  /* 0x2000000bff197230 */ /* 0x101fe40000004100 */
[----:B------:R-:W-:Y:S01]  /*8730*/  FMUL.FTZ R13, R10, R9 ;  /* 0x000000090a0d7220 */ /* 0x000fe20000410000 */
[----:B------:R-:W-:Y:S02]  /*8740*/  HADD2.F32 R11, -RZ, R11.H1_H1 ;  /* 0x3000000bff0b7230 */ /* 0x000fe40000004100 */
[----:B------:R-:W-:Y:S01]  /*8750*/  FFMA.FTZ R24, R14, R21, R24 ;  /* 0x000000150e187223 */ /* 0x000fe20000010018 */
[----:B------:R-:W-:Y:S02]  /*8760*/  HADD2.F32 R10, -RZ, R41.H0_H0 ;  /* 0x20000029ff0a7230 */ /* 0x000fe40000004100 */
[----:B------:R-:W-:Y:S01]  /*8770*/  FFMA.FTZ R14, R6, R9, -R5 ;  /* 0x00000009060e7223 */ /* 0x000fe20000010805 */
[----:B------:R-:W-:-:S02]  /*8780*/  HADD2.F32 R12, -RZ, R44.H1_H1 ;  /* 0x3000002cff0c7230 */ /* 0x000fc40000004100 */
[----:B------:R-:W-:Y:S01]  /*8790*/  FFMA.FTZ R13, R6, R27, R13 ;  /* 0x0000001b060d7223 */ /* 0x000fe2000001000d */
[--C-:B------:R-:W-:Y:S02]  /*87a0*/  HADD2.F32 R4, -RZ, R0.reuse.H1_H1 ;  /* 0x30000000ff047230 */ /* 0x100fe40000004100 */
[----:B------:R-:W-:Y:S01]  /*87b0*/  FMUL.FTZ R6, R25, R10 ;  /* 0x0000000a19067220 */ /* 0x000fe20000410000 */
[----:B------:R-:W-:Y:S02]  /*87c0*/  HADD2.F32 R8, -RZ, R0.H0_H0 ;  /* 0x20000000ff087230 */ /* 0x000fe40000004100 */
[----:B------:R-:W-:Y:S01]  /*87d0*/  FMUL.FTZ R32, R11, R12 ;  /* 0x0000000c0b207220 */ /* 0x000fe20000410000 */
[--C-:B------:R-:W-:Y:S02]  /*87e0*/  HADD2.F32 R15, -RZ, R7.reuse.H0_H0 ;  /* 0x20000007ff0f7230 */ /* 0x100fe40000004100 */
[----:B------:R-:W-:Y:S01]  /*87f0*/  FMUL.FTZ R25, R25, R4 ;  /* 0x0000000419197220 */ /* 0x000fe20000410000 */
[----:B------:R-:W-:-:S02]  /*8800*/  HADD2.F32 R7, -RZ, R7.H1_H1 ;  /* 0x30000007ff077230 */ /* 0x000fc40000004100 */
[----:B------:R-:W-:Y:S01]  /*8810*/  FMUL.FTZ R5, R11, R8 ;  /* 0x000000080b057220 */ /* 0x000fe20000410000 */
[----:B------:R-:W-:Y:S01]  /*8820*/  F2FP.F16.F32.PACK_AB R9, R31, R20 ;  /* 0x000000141f09723e */ /* 0x000fe200000000ff */
[C---:B------:R-:W-:Y:S01]  /*8830*/  FFMA.FTZ R11, R15.reuse, R4, -R6 ;  /* 0x000000040f0b7223 */ /* 0x040fe20000010806 */
[----:B------:R-:W-:Y:S01]  /*8840*/  FFMA.FTZ R25, R15, R10, R25 ;  /* 0x0000000a0f197223 */ /* 0x000fe20000010019 */
[C---:B------:R-:W-:Y:S01]  /*8850*/  FFMA.FTZ R32, R7.reuse, R8, -R32 ;  /* 0x0000000807207223 */ /* 0x040fe20000010820 */
[----:B------:R-:W-:Y:S01]  /*8860*/  FFMA.FTZ R12, R7, R12, R5 ;  /* 0x0000000c070c7223 */ /* 0x000fe20000010005 */
[----:B------:R-:W-:Y:S02]  /*8870*/  F2FP.F16.F32.PACK_AB R4, R26, R33 ;  /* 0x000000211a04723e */ /* 0x000fe400000000ff */
[----:B------:R-:W-:Y:S02]  /*8880*/  F2FP.F16.F32.PACK_AB R5, R29, R30 ;  /* 0x0000001e1d05723e */ /* 0x000fe400000000ff */
[----:B------:R-:W-:-:S02]  /*8890*/  F2FP.F16.F32.PACK_AB R6, R14, R37 ;  /* 0x000000250e06723e */ /* 0x000fc400000000ff */
[----:B------:R-:W-:Y:S02]  /*88a0*/  F2FP.F16.F32.PACK_AB R7, R32, R11 ;  /* 0x0000000b2007723e */ /* 0x000fe400000000ff */
[----:B------:R-:W-:Y:S02]  /*88b0*/  F2FP.F16.F32.PACK_AB R8, R28, R35 ;  /* 0x000000231c08723e */ /* 0x000fe400000000ff */
[----:B------:R-:W-:Y:S01]  /*88c0*/  F2FP.F16.F32.PACK_AB R10, R13, R24 ;  /* 0x000000180d0a723e */ /* 0x000fe200000000ff */
[----:B------:R1:W-:Y:S01]  /*88d0*/  STS.128 [R34+0x20400], R4 ;  /* 0x0204000422007388 */ /* 0x0003e20000000c00 */
[----:B------:R-:W-:-:S05]  /*88e0*/  F2FP.F16.F32.PACK_AB R11, R12, R25 ;  /* 0x000000190c0b723e */ /* 0x000fca00000000ff */
[----:B------:R1:W-:Y:S02]  /*88f0*/  STS.128 [R36+0x20400], R8 ;  /* 0x0204000824007388 */ /* 0x0003e40000000c00 */
.L_x_3903:
[----:B------:R-:W-:Y:S05]  /*8900*/  BSYNC B1 ;  /* 0x0000000000017941 */ /* 0x000fea0003800000 */
.L_x_3902:
[----:B------:R-:W-:Y:S05]  /*8910*/  @P0 BRA `(.L_x_3894) ;  /* 0x0000000400600947 */ /* 0x000fea0003800000 */
[----:B-1----:R-:W2:Y:S01]  /*8920*/  LDL R8, [R1+0x54] ;  /* 0x0000540001087983 */ /* 0x002ea20000100800 */
[C---:B------:R-:W-:Y:S01]  /*8930*/  VIADD R4, R192.reuse, 0x20 ;  /* 0x00000020c0047836 */ /* 0x040fe20000000000 */
[----:B------:R-:W-:Y:S02]  /*8940*/  IADD3 R5, R192, 0x20, RZ ;  /* 0x00000020c0057810 */ /* 0x000fe40007ffe0ff */
[----:B------:R-:W4:Y:S01]  /*8950*/  LDL R36, [R1+0x4c] ;  /* 0x00004c0001247983 */ /* 0x000f220000100800 */
[----:B------:R-:W-:Y:S02]  /*8960*/  IMAD.SHL.U32 R4, R4, 0x40, RZ ;  /* 0x0000004004047824 */ /* 0x000fe400078e00ff */
[----:B------:R-:W-:-:S03]  /*8970*/  IMAD.SHL.U32 R5, R5, 0x40, RZ ;  /* 0x0000004005057824 */ /* 0x000fc600078e00ff */
[----:B------:R-:W-:Y:S02]  /*8980*/  LOP3.LUT R4, R4, 0x1c0, RZ, 0xc0, !PT ;  /* 0x000001c004047812 */ /* 0x000fe400078ec0ff */
[----:B------:R-:W-:Y:S02]  /*8990*/  LOP3.LUT R5, R5, 0x1c0, RZ, 0xc0, !PT ;  /* 0x000001c005057812 */ /* 0x000fe400078ec0ff */
[----:B------:R-:W-:-:S04]  /*89a0*/  SHF.R.U32.HI R4, RZ, 0x3, R4 ;  /* 0x00000003ff047819 */ /* 0x000fc80000011604 */
[----:B------:R-:W-:Y:S01]  /*89b0*/  LOP3.LUT R3, R4, R3, R5, 0x1e, !PT ;  /* 0x0000000304037212 */ /* 0x000fe200078e1e05 */
[--C-:B------:R-:W-:Y:S02]  /*89c0*/  HADD2.F32 R26, -RZ, R38.reuse.H0_H0 ;  /* 0x20000026ff1a7230 */ /* 0x100fe40000004100 */
[----:B------:R-:W-:Y:S02]  /*89d0*/  HADD2.F32 R28, -RZ, R39.H0_H0 ;  /* 0x20000027ff1c7230 */ /* 0x000fe40000004100 */
[----:B------:R-:W-:Y:S02]  /*89e0*/  HADD2.F32 R30, -RZ, R43.H0_H0 ;  /* 0x2000002bff1e7230 */ /* 0x000fe40000004100 */
[----:B------:R-:W-:Y:S02]  /*89f0*/  HADD2.F32 R37, -RZ, R39.H1_H1 ;  /* 0x30000027ff257230 */ /* 0x000fe40000004100 */
[----:B------:R-:W-:Y:S02]  /*8a00*/  HADD2.F32 R35, -RZ, R38.H1_H1 ;  /* 0x30000026ff237230 */ /* 0x000fe40000004100 */
[----:B------:R-:W-:-:S02]  /*8a10*/  HADD2.F32 R39, -RZ, R43.H1_H1 ;  /* 0x3000002bff277230 */ /* 0x000fc40000004100 */
[----:B------:R-:W-:Y:S02]  /*8a20*/  HADD2.F32 R34, -RZ, R44.H0_H0 ;  /* 0x2000002cff227230 */ /* 0x000fe40000004100 */
[----:B------:R-:W-:Y:S02]  /*8a30*/  HADD2.F32 R32, -RZ, R40.H1_H1 ;  /* 0x30000028ff207230 */ /* 0x000fe40000004100 */
[----:B--2---:R-:W-:-:S04]  /*8a40*/  IMAD.IADD R3, R8, 0x1, R3 ;  /* 0x0000000108037824 */ /* 0x004fc800078e0203 */
[----:B------:R-:W-:Y:S01]  /*8a50*/  IMAD R3, R3, 0x2, R2 ;  /* 0x0000000203037824 */ /* 0x000fe200078e0202 */
[----:B----4-:R-:W-:Y:S04]  /*8a60*/  LDS.128 R4, [R36+0x20400] ;  /* 0x0204000024047984 */ /* 0x010fe80000000c00 */
[----:B------:R-:W3:Y:S02]  /*8a70*/  LDS.128 R8, [R3+0x20400] ;  /* 0x0204000003087984 */ /* 0x000ee40000000c00 */
[--C-:B---3--:R-:W-:Y:S02]  /*8a80*/  HADD2.F32 R20, -RZ, R8.reuse.H0_H0 ;  /* 0x20000008ff147230 */ /* 0x108fe40000004100 */
[----:B------:R-:W-:Y:S02]  /*8a90*/  HADD2.F32 R8, -RZ, R8.H1_H1 ;  /* 0x30000008ff087230 */ /* 0x000fe40000004100 */
[----:B------:R-:W-:-:S02]  /*8aa0*/  HADD2.F32 R12, -RZ, R4.H0_H0 ;  /* 0x20000004ff0c7230 */ /* 0x000fc40000004100 */
[-C--:B------:R-:W-:Y:S01]  /*8ab0*/  FMUL.FTZ R27, R28, R20.reuse ;  /* 0x000000141c1b7220 */ /* 0x080fe20000410000 */
[----:B------:R-:W-:Y:S01]  /*8ac0*/  FMUL.FTZ R29, R26, R20 ;  /* 0x000000141a1d7220 */ /* 0x000fe20000410000 */
[----:B------:R-:W-:Y:S02]  /*8ad0*/  HADD2.F32 R20, -RZ, R41.H1_H1 ;  /* 0x30000029ff147230 */ /* 0x000fe40000004100 */
[-C--:B------:R-:W-:Y:S01]  /*8ae0*/  FMUL.FTZ R31, R30, R8.reuse ;  /* 0x000000081e1f7220 */ /* 0x080fe20000410000 */
[----:B------:R-:W-:Y:S02]  /*8af0*/  HADD2.F32 R4, -RZ, R4.H1_H1 ;  /* 0x30000004ff047230 */ /* 0x000fe40000004100 */
[--C-:B------:R-:W-:Y:S02]  /*8b00*/  HADD2.F32 R21, -RZ, R9.reuse.H0_H0 ;  /* 0x20000009ff157230 */ /* 0x100fe40000004100 */
[----:B------:R-:W-:Y:S01]  /*8b10*/  FMUL.FTZ R33, R20, R8 ;  /* 0x0000000814217220 */ /* 0x000fe20000410000 */
[----:B------:R-:W-:-:S02]  /*8b20*/  HADD2.F32 R9, -RZ, R9.H1_H1 ;  /* 0x30000009ff097230 */ /* 0x000fc40000004100 */
[----:B------:R-:W-:Y:S01]  /*8b30*/  FFMA.FTZ R27, R26, R12, -R27 ;  /* 0x0000000c1a1b7223 */ /* 0x000fe2000001081b */
[----:B------:R-:W-:Y:S01]  /*8b40*/  FFMA.FTZ R8, R20, R4, -R31 ;  /* 0x0000000414087223 */ /* 0x000fe2000001081f */
[-C--:B------:R-:W-:Y:S01]  /*8b50*/  FMUL.FTZ R20, R37, R21.reuse ;  /* 0x0000001525147220 */ /* 0x080fe20000410000 */
[----:B------:R-:W-:Y:S01]  /*8b60*/  FMUL.FTZ R26, R35, R21 ;  /* 0x00000015231a7220 */ /* 0x000fe20000410000 */
[----:B------:R-:W-:Y:S02]  /*8b70*/  HADD2.F32 R21, -RZ, R42.H0_H0 ;  /* 0x2000002aff157230 */ /* 0x000fe40000004100 */
[----:B------:R-:W-:Y:S01]  /*8b80*/  FFMA.FTZ R29, R28, R12, R29 ;  /* 0x0000000c1c1d7223 */ /* 0x000fe2000001001d */
[--C-:B------:R-:W-:Y:S02]  /*8b90*/  HADD2.F32 R13, -RZ, R5.reuse.H0_H0 ;  /* 0x20000005ff0d7230 */ /* 0x100fe40000004100 */
[----:B------:R-:W-:Y:S01]  /*8ba0*/  FFMA.FTZ R12, R30, R4, R33 ;  /* 0x000000041e0c7223 */ /* 0x000fe20000010021 */
[----:B------:R-:W-:-:S02]  /*8bb0*/  HADD2.F32 R5, -RZ, R5.H1_H1 ;  /* 0x30000005ff057230 */ /* 0x000fc40000004100 */
[-C--:B------:R-:W-:Y:S01]  /*8bc0*/  FMUL.FTZ R4, R39, R9.reuse ;  /* 0x0000000927047220 */ /* 0x080fe20000410000 */
[--C-:B------:R-:W-:Y:S02]  /*8bd0*/  HADD2.F32 R24, -RZ, R10.reuse.H0_H0 ;  /* 0x2000000aff187230 */ /* 0x100fe40000004100 */
[C---:B------:R-:W-:Y:S01]  /*8be0*/  FMUL.FTZ R28, R21.reuse, R9 ;  /* 0x00000009151c7220 */ /* 0x040fe20000410000 */
[----:B------:R-:W-:Y:S02]  /*8bf0*/  HADD2.F32 R10, -RZ, R10.H1_H1 ;  /* 0x3000000aff0a7230 */ /* 0x000fe40000004100 */
[----:B------:R-:W-:Y:S01]  /*8c00*/  FFMA.FTZ R9, R21, R5, -R4 ;  /* 0x0000000515097223 */ /* 0x000fe20000010804 */
[----:B------:R-:W-:Y:S02]  /*8c10*/  HADD2.F32 R14, -RZ, R6.H0_H0 ;  /* 0x20000006ff0e7230 */ /* 0x000fe40000004100 */
[-C--:B------:R-:W-:Y:S01]  /*8c20*/  FFMA.FTZ R20, R35, R13.reuse, -R20 ;  /* 0x0000000d23147223 */ /* 0x080fe20000010814 */
[----:B------:R-:W-:Y:S01]  /*8c30*/  FFMA.FTZ R26, R37, R13, R26 ;  /* 0x0000000d251a7223 */ /* 0x000fe2000001001a */
[----:B------:R-:W-:-:S02]  /*8c40*/  HADD2.F32 R4, -RZ, R42.H1_H1 ;  /* 0x3000002aff047230 */ /* 0x000fc40000004100 */
[----:B------:R-:W-:Y:S01]  /*8c50*/  FFMA.FTZ R13, R39, R5, R28 ;  /* 0x00000005270d7223 */ /* 0x000fe2000001001c */
[----:B------:R-:W-:Y:S02]  /*8c60*/  HADD2.F32 R6, -RZ, R6.H1_H1 ;  /* 0x30000006ff067230 */ /* 0x000fe40000004100 */
[-C--:B------:R-:W-:Y:S01]  /*8c70*/  FMUL.FTZ R5, R34, R10.reuse ;  /* 0x0000000a22057220 */ /* 0x080fe20000410000 */
[----:B------:R-:W-:Y:S02]  /*8c80*/  HADD2.F32 R30, -RZ, R40.H0_H0 ;  /* 0x20000028ff1e7230 */ /* 0x000fe40000004100 */
[----:B------:R-:W-:Y:S01]  /*8c90*/  FMUL.FTZ R33, R4, R10 ;  /* 0x0000000a04217220 */ /* 0x000fe20000410000 */
[--C-:B0-----:R-:W-:Y:S02]  /*8ca0*/  HADD2.F32 R25, -RZ, R11.reuse.H0_H0 ;  /* 0x2000000bff197230 */ /* 0x101fe40000004100 */
[----:B------:R-:W-:Y:S01]  /*8cb0*/  FMUL.FTZ R21, R32, R24 ;  /* 0x0000001820157220 */ /* 0x000fe20000410000 */
[----:B------:R-:W-:-:S02]  /*8cc0*/  HADD2.F32 R11, -RZ, R11.H1_H1 ;  /* 0x3000000bff0b7230 */ /* 0x000fc40000004100 */
[----:B------:R-:W-:Y:S01]  /*8cd0*/  FMUL.FTZ R31, R30, R24 ;  /* 0x000000181e1f7220 */ /* 0x000fe20000410000 */
[----:B------:R-:W-:Y:S01]  /*8ce0*/  FFMA.FTZ R10, R4, R6, -R5 ;  /* 0x00000006040a7223 */ /* 0x000fe20000010805 */
[----:B------:R-:W-:Y:S02]  /*8cf0*/  HADD2.F32 R37, -RZ, R41.H0_H0 ;  /* 0x20000029ff257230 */ /* 0x000fe40000004100 */
[----:B------:R-:W-:Y:S02]  /*8d00*/  HADD2.F32 R39, -RZ, R44.H1_H1 ;  /* 0x3000002cff277230 */ /* 0x000fe40000004100 */
[--C-:B------:R-:W-:Y:S02]  /*8d10*/  HADD2.F32 R5, -RZ, R0.reuse.H1_H1 ;  /* 0x30000000ff057230 */ /* 0x100fe40000004100 */
[----:B------:R-:W-:Y:S02]  /*8d20*/  HADD2.F32 R35, -RZ, R0.H0_H0 ;  /* 0x20000000ff237230 */ /* 0x000fe40000004100 */
[----:B------:R-:W-:Y:S01]  /*8d30*/  FFMA.FTZ R21, R30, R14, -R21 ;  /* 0x0000000e1e157223 */ /* 0x000fe20000010815 */
[----:B------:R-:W-:-:S02]  /*8d40*/  HADD2.F32 R15, -RZ, R7.H0_H0 ;  /* 0x20000007ff0f7230 */ /* 0x000fc40000004100 */
[----:B------:R-:W-:Y:S01]  /*8d50*/  FFMA.FTZ R31, R32, R14, R31 ;  /* 0x0000000e201f7223 */ /* 0x000fe2000001001f */
        /* <DEDUP_REMOVED lines=18> */
[----:B------:R2:W-:Y:S04]  /*8e80*/  STS.128 [R36+0x20400], R4 ;  /* 0x0204000424007388 */ /* 0x0005e80000000c00 */
[----:B------:R2:W-:Y:S02]  /*8e90*/  STS.128 [R3+0x20400], R8 ;  /* 0x0204000803007388 */ /* 0x0005e40000000c00 */
.L_x_3894:
[----:B------:R-:W-:Y:S05]  /*8ea0*/  BSYNC B0 ;  /* 0x0000000000007941 */ /* 0x000fea0003800000 */
.L_x_3883:
        /* <DEDUP_REMOVED lines=8> */
.L_x_3880:
[----:B------:R-:W-:-:S13]  /*8f30*/  ISETP.NE.AND P0, PT, R186, 0x3, PT ;  /* 0x00000003ba00780c */ /* 0x000fda0003f05270 */
[----:B------:R-:W-:Y:S05]  /*8f40*/  @!P0 BRA `(.L_x_3904) ;  /* 0x0000000000048947 */ /* 0x000fea0003800000 */
[----:B------:R-:W-:Y:S01]  /*8f50*/  BPT.TRAP 0x1 ;  /* 0x000000040000795c */ /* 0x000fe20000300000 */
.L_x_3904:
[----:B------:R-:W-:Y:S01]  /*8f60*/  IMAD R14, R18, 0x8, R2 ;  /* 0x00000008120e7824 */ /* 0x000fe200078e0202 */
[----:B------:R-:W-:-:S04]  /*8f70*/  SHF.L.U32 R15, R23, 0x1f, RZ ;  /* 0x0000001f170f7819 */ /* 0x000fc800000006ff */
[----:B------:R0:W0:Y:S01]  /*8f80*/  SYNCS.PHASECHK.TRANS64.TRYWAIT P1, [R14+URZ+0x28c30], R15 ;  /* 0x028c300f0e0075a7 */ /* 0x000022000802017f */
[----:B------:R-:W-:Y:S05]  /*8f90*/  @!P0 BRA `(.L_x_3905) ;  /* 0x0000000000048947 */ /* 0x000fea0003800000 */
[----:B------:R-:W-:Y:S01]  /*8fa0*/  BPT.TRAP 0x1 ;  /* 0x000000040000795c */ /* 0x000fe20000300000 */
.L_x_3905:
[C---:B----4-:R-:W-:Y:S02]  /*8fb0*/  VIADD R0, R2.reuse, 0x22400 ;  /* 0x0002240002007836 */ /* 0x050fe40000000000 */
[----:B012---:R-:W-:-:S03]  /*8fc0*/  VIADD R3, R2, 0x20400 ;  /* 0x0002040002037836 */ /* 0x007fc60000000000 */
[----:B------:R-:W-:Y:S02]  /*8fd0*/  SHF.R.U32.HI R0, RZ, 0x4, R0 ;  /* 0x00000004ff007819 */ /* 0x000fe40000011600 */
[----:B------:R-:W-:Y:S02]  /*8fe0*/  SHF.R.U32.HI R3, RZ, 0x4, R3 ;  /* 0x00000004ff037819 */ /* 0x000fe40000011603 */
[----:B------:R-:W-:Y:S02]  /*8ff0*/  LOP3.LUT R0, R0, 0x3fff, RZ, 0xc0, !PT ;  /* 0x00003fff00007812 */ /* 0x000fe400078ec0ff */
[----:B------:R-:W-:Y:S02]  /*9000*/  LOP3.LUT R3, R3, 0x3fff, RZ, 0xc0, !PT ;  /* 0x00003fff03037812 */ /* 0x000fe400078ec0ff */
[----:B------:R-:W-:Y:S01]  /*9010*/  LOP3.LUT R13, R0, 0x10000, RZ, 0xfc, !PT ;  /* 0x00010000000d7812 */ /* 0x000fe200078efcff */
[----:B------:R-:W-:Y:S06]  /*9020*/  @P1 BRA `(.L_x_3906) ;  /* 0x0000000000081947 */ /* 0x000fec0003800000 */
[----:B------:R-:W0:Y:S02]  /*9030*/  SYNCS.PHASECHK.TRANS64.TRYWAIT P1, [R14+URZ+0x28c30], R15 ;  /* 0x028c300f0e0075a7 */ /* 0x000e24000802017f */
[----:B0-----:R-:W-:Y:S05]  /*9040*/  @!P1 BRA `(.L_x_3907) ;  /* 0x000000e400889947 */ /* 0x001fea0003800000 */
.L_x_3906:
[----:B------:R-:W-:Y:S01]  /*9050*/  IMAD R10, R18, 0x200, R13 ;  /* 0x00000200120a7824 */ /* 0x000fe200078e020d */
[----:B------:R-:W-:Y:S01]  /*9060*/  LOP3.LUT R4, R3, 0x10000, RZ, 0xfc, !PT ;  /* 0x0001000003047812 */ /* 0x000fe200078efcff */
[----:B------:R-:W-:Y:S01]  /*9070*/  IMAD.MOV.U32 R5, RZ, RZ, 0x40000040 ;  /* 0x40000040ff057424 */ /* 0x000fe200078e00ff */
[----:B------:R-:W-:Y:S01]  /*9080*/  MOV R11, 0x40000040 ;  /* 0x40000040000b7802 */ /* 0x000fe20000000f00 */
[----:B------:R-:W-:Y:S05]  /*9090*/  WARPSYNC.ALL ;  /* 0x0000000000007948 */ /* 0x000fea0003800000 */
[C---:B------:R-:W-:Y:S01]  /*90a0*/  R2UR UR4, R4.reuse ;  /* 0x00000000040472ca */ /* 0x040fe200000e0000 */
[----:B-----5:R-:W-:Y:S01]  /*90b0*/  WARPGROUP.ARRIVE ;  /* 0x00000000000079c5 */ /* 0x020fe20000000000 */
[----:B------:R-:W-:Y:S01]  /*90c0*/  R2UR UR5, R5 ;  /* 0x00000000050572ca */ /* 0x000fe200000e0000 */
[----:B------:R-:W-:Y:S01]  /*90d0*/  VIADD R8, R4, 0x2 ;  /* 0x0000000204087836 */ /* 0x000fe20000000000 */
[C---:B------:R-:W-:Y:S01]  /*90e0*/  R2UR UR6, R10.reuse ;  /* 0x000000000a0672ca */ /* 0x040fe200000e0000 */
[----:B------:R-:W-:Y:S01]  /*90f0*/  VIADD R6, R10, 0x2 ;  /* 0x000000020a067836 */ /* 0x000fe20000000000 */
[----:B------:R-:W-:Y:S01]  /*9100*/  R2UR UR7, R11 ;  /* 0x000000000b0772ca */ /* 0x000fe200000e0000 */
[----:B------:R-:W-:-:S02]  /*9110*/  IMAD.MOV.U32 R9, RZ, RZ, 0x40000040 ;  /* 0x40000040ff097424 */ /* 0x000fc400078e00ff */
[----:B------:R-:W-:Y:S02]  /*9120*/  IMAD.MOV.U32 R7, RZ, RZ, 0x40000040 ;  /* 0x40000040ff077424 */ /* 0x000fe400078e00ff */
[C---:B---3--:R-:W-:Y:S02]  /*9130*/  VIADD R20, R10.reuse, 0x4 ;  /* 0x000000040a147836 */ /* 0x048fe40000000000 */
[----:B------:R-:W-:Y:S02]  /*9140*/  IMAD.MOV.U32 R21, RZ, RZ, 0x40000040 ;  /* 0x40000040ff157424 */ /* 0x000fe400078e00ff */
[----:B------:R-:W-:Y:S02]  /*9150*/  VIADD R10, R10, 0x6 ;  /* 0x000000060a0a7836 */ /* 0x000fe40000000000 */
[----:B------:R-:W-:Y:S02]  /*9160*/  IMAD.MOV.U32 R5, RZ, RZ, 0x40000040 ;  /* 0x40000040ff057424 */ /* 0x000fe400078e00ff */
[----:B------:R-:W-:Y:S01]  /*9170*/  HGMMA.64x64x16.F32 R24, gdesc[UR4], RZ, !UPT, gsb0 ;  /* 0x00e00000041879f0 */ /* 0x000fe2000c0008ff */
[----:B------:R-:W-:Y:S01]  /*9180*/  R2UR UR4, R8 ;  /* 0x00000000080472ca */ /* 0x000fe200000e0000 */
[----:B------:R-:W-:Y:S01]  /*9190*/  IMAD.MOV.U32 R11, RZ, RZ, 0x40000040 ;  /* 0x40000040ff0b7424 */ /* 0x000fe200078e00ff */
[----:B------:R-:W-:-:S02]  /*91a0*/  R2UR UR5, R9 ;  /* 0x00000000090572ca */ /* 0x000fc400000e0000 */
[----:B------:R-:W-:Y:S01]  /*91b0*/  R2UR UR6, R6 ;  /* 0x00000000060672ca */ /* 0x000fe200000e0000 */
[C---:B------:R-:W-:Y:S01]  /*91c0*/  VIADD R6, R4.reuse, 0x4 ;  /* 0x0000000404067836 */ /* 0x040fe20000000000 */
[----:B------:R-:W-:Y:S01]  /*91d0*/  R2UR UR7, R7 ;  /* 0x00000000070772ca */ /* 0x000fe200000e0000 */
[----:B------:R-:W-:Y:S01]  /*91e0*/  IMAD.MOV.U32 R7, RZ, RZ, 0x40000040 ;  /* 0x40000040ff077424 */ /* 0x000fe200078e00ff */
[----:B------:R-:W-:Y:S01]  /*91f0*/  IADD3 R4, R4, 0x6, RZ ;  /* 0x0000000604047810 */ /* 0x000fe20007ffe0ff */
[----:B------:R-:W-:Y:S02]  /*9200*/  WARPGROUP.DEPBAR.LE gsb0, 0x0 ;  /* 0x00008000000079c5 */ /* 0x000fe40000010000 */
[----:B------:R-:W-:-:S08]  /*9210*/  WARPGROUP.ARRIVE ;  /* 0x00000000000079c5 */ /* 0x000fd00000000000 */
[----:B------:R-:W-:Y:S01]  /*9220*/  HGMMA.64x64x16.F32 R24, gdesc[UR4], R24, gsb0 ;  /* 0x00e00000041879f0 */ /* 0x000fe20008000818 */
[----:B------:R-:W-:Y:S02]  /*9230*/  R2UR UR4, R6 ;  /* 0x00000000060472ca */ /* 0x000fe400000e0000 */
[----:B------:R-:W-:Y:S02]  /*9240*/  R2UR UR5, R7 ;  /* 0x00000000070572ca */ /* 0x000fe400000e0000 */
[----:B------:R-:W-:Y:S02]  /*9250*/  R2UR UR6, R20 ;  /* 0x00000000140672ca */ /* 0x000fe400000e0000 */
[----:B------:R-:W-:Y:S01]  /*9260*/  R2UR UR7, R21 ;  /* 0x00000000150772ca */ /* 0x000fe200000e0000 */
[----:B------:R-:W-:Y:S02]  /*9270*/  WARPGROUP.DEPBAR.LE gsb0, 0x0 ;  /* 0x00008000000079c5 */ /* 0x000fe40000010000 */
[----:B------:R-:W-:-:S10]  /*9280*/  WARPGROUP.ARRIVE ;  /* 0x00000000000079c5 */ /* 0x000fd40000000000 */
[----:B------:R-:W-:Y:S01]  /*9290*/  HGMMA.64x64x16.F32 R24, gdesc[UR4], R24, gsb0 ;  /* 0x00e00000041879f0 */ /* 0x000fe20008000818 */
[----:B------:R-:W-:Y:S02]  /*92a0*/  R2UR UR4, R4 ;  /* 0x00000000040472ca */ /* 0x000fe400000e0000 */
[----:B------:R-:W-:Y:S02]  /*92b0*/  R2UR UR5, R5 ;  /* 0x00000000050572ca */ /* 0x000fe400000e0000 */
[----:B------:R-:W-:Y:S02]  /*92c0*/  R2UR UR6, R10 ;  /* 0x000000000a0672ca */ /* 0x000fe400000e0000 */
[----:B------:R-:W-:Y:S01]  /*92d0*/  R2UR UR7, R11 ;  /* 0x000000000b0772ca */ /* 0x000fe200000e0000 */
[----:B------:R-:W-:Y:S02]  /*92e0*/  WARPGROUP.DEPBAR.LE gsb0, 0x0 ;  /* 0x00008000000079c5 */ /* 0x000fe40000010000 */
[----:B------:R-:W-:-:S10]  /*92f0*/  WARPGROUP.ARRIVE ;  /* 0x00000000000079c5 */ /* 0x000fd40000000000 */
[----:B------:R-:W-:Y:S03]  /*9300*/  HGMMA.64x64x16.F32 R24, gdesc[UR4], R24, gsb0 ;  /* 0x00e00000041879f0 */ /* 0x000fe60008000818 */
[----:B------:R-:W-:Y:S02]  /*9310*/  WARPGROUP.DEPBAR.LE gsb0, 0x0 ;  /* 0x00008000000079c5 */ /* 0x000fe40000010000 */
[----:B------:R-:W-:Y:S05]  /*9320*/  @!P0 BRA `(.L_x_3908) ;  /* 0x0000000000048947 */ /* 0x000fea0003800000 */
[----:B------:R-:W-:Y:S01]  /*9330*/  BPT.TRAP 0x1 ;  /* 0x000000040000795c */ /* 0x000fe20000300000 */
.L_x_3908:
[----:B------:R-:W-:Y:S01]  /*9340*/  IMAD R3, R215, -0x40, R168 ;  /* 0xffffffc0d7037824 */ /* 0x000fe200078e02a8 */
[----:B------:R-:W-:-:S04]  /*9350*/  ULDC UR4, c[0x0][0x988] ;  /* 0x0002620000047ab9 */ /* 0x000fc80000000800 */
[----:B------:R-:W-:-:S04]  /*9360*/  IADD3 R3, -R214, 0x40, R3 ;  /* 0x00000040d6037810 */ /* 0x000fc80007ffe103 */
        /* <DEDUP_REMOVED lines=19> */
[C---:B------:R-:W-:Y:S02]  /*94a0*/  ISETP.GT.AND P4, PT, R3.reuse, 0x19, PT ;  /* 0x000000190300780c */ /* 0x040fe40003f84270 */
        /* <DEDUP_REMOVED lines=38> */
[----:B------:R-:W-:Y:S02]  /*9710*/  FMNMX.FTZ R3, R30, R3, !PT ;  /* 0x000000031e037209 */ /* 0x000fe40007810000 */
[----:B------:R-:W-:Y:S01]  /*9720*/  FSEL R46, R46, -INF , P1 ;  /* 0xff8000002e2e7808 */ /* 0x000fe20000800000 */
[----:B------:R-:W1:Y:S01]  /*9730*/  SHFL.BFLY PT, R0, R21, 0x2, 0x1f ;  /* 0x0c401f0015007f89 */ /* 0x000e6200000e0000 */
        /* <DEDUP_REMOVED lines=9> */
[----:B------:R-:W-:-:S04]  /*97d0*/  FMNMX.FTZ R11, R40, R11, !PT ;  /* 0x0000000b280b7209 */ /* 0x000fc80007810000 */
[----:B------:R-:W-:Y:S02]  /*97e0*/  FMNMX.FTZ R11, R42, R11, !PT ;  /* 0x0000000b2a0b7209 */ /* 0x000fe40007810000 */
[----:B-1----:R-:W-:Y:S02]  /*97f0*/  FMNMX.FTZ R29, R21, R0, !PT ;  /* 0x00000000151d7209 */ /* 0x002fe40007810000 */
[----:B------:R-:W-:-:S03]  /*9800*/  FMNMX.FTZ R11, R44, R11, !PT ;  /* 0x0000000b2c0b7209 */ /* 0x000fc60007810000 */
[----:B------:R-:W1:Y:S01]  /*9810*/  SHFL.BFLY PT, R0, R29, 0x1, 0x1f ;  /* 0x0c201f001d007f89 */ /* 0x000e6200000e0000 */
[----:B------:R-:W-:-:S04]  /*9820*/  FMNMX.FTZ R11, R46, R11, !PT ;  /* 0x0000000b2e0b7209 */ /* 0x000fc80007810000 */
[----:B------:R-:W-:-:S04]  /*9830*/  FMNMX.FTZ R11, R48, R11, !PT ;  /* 0x0000000b300b7209 */ /* 0x000fc80007810000 */
[----:B------:R-:W-:Y:S02]  /*9840*/  FMNMX.FTZ R11, R50, R11, !PT ;  /* 0x0000000b320b7209 */ /* 0x000fe40007810000 */
[----:B-1----:R-:W-:-:S04]  /*9850*/  FMNMX.FTZ R0, R29, R0, !PT ;  /* 0x000000001d007209 */ /* 0x002fc80007810000 */
[C---:B------:R-:W-:Y:S01]  /*9860*/  FSETP.NEU.FTZ.AND P1, PT, R0.reuse, -INF , PT ;  /* 0xff8000000000780b */ /* 0x040fe20003f3d000 */
[----:B------:R-:W-:-:S05]  /*9870*/  FMUL.FTZ R21, R0, R3 ;  /* 0x0000000300157220 */ /* 0x000fca0000410000 */
[----:B------:R-:W-:-:S05]  /*9880*/  FSEL R29, R21, RZ, P1 ;  /* 0x000000ff151d7208 */ /* 0x000fca0000800000 */
[-CC-:B------:R-:W-:Y:S01]  /*9890*/  FFMA.FTZ R21, R24, R3.reuse, -R29.reuse ;  /* 0x0000000318157223 */ /* 0x180fe2000001081d */
[----:B------:R-:W-:Y:S01]  /*98a0*/  FSEL R24, R51, -INF , P4 ;  /* 0xff80000033187808 */ /* 0x000fe20002000000 */
[-CC-:B------:R-:W-:Y:S01]  /*98b0*/  FFMA.FTZ R31, R20, R3.reuse, -R29.reuse ;  /* 0x00000003141f7223 */ /* 0x180fe2000001081d */
[--C-:B------:R-:W-:Y:S01]  /*98c0*/  FFMA.FTZ R25, R25, R3, -R29.reuse ;  /* 0x0000000319197223 */ /* 0x100fe2000001081d */
[----:B------:R-:W-:Y:S01]  /*98d0*/  MUFU.EX2 R152, R21 ;  /* 0x0000001500987308 */ /* 0x000fe20000000800 */
        /* <DEDUP_REMOVED lines=11> */
[-CC-:B------:R-:W-:Y:S01]  /*9990*/  FFMA.FTZ R66, R66, R3.reuse, -R29.reuse ;  /* 0x0000000342427223 */ /* 0x180fe2000001081d */
[-CC-:B------:R-:W-:Y:S01]  /*99a0*/  FFMA.FTZ R68, R68, R3.reuse, -R29.reuse ;  /* 0x0000000344447223 */ /* 0x180fe2000001081d */
[----:B------:R-:W2:Y:S01]  /*99b0*/  SHFL.BFLY PT, R20, R11, 0x2, 0x1f ;  /* 0x0c401f000b147f89 */ /* 0x000ea200000e0000 */
[-CC-:B------:R-:W-:Y:S01]  /*99c0*/  FFMA.FTZ R70, R70, R3.reuse, -R29.reuse ;  /* 0x0000000346467223 */ /* 0x180fe2000001081d */
[----:B------:R-:W-:Y:S01]  /*99d0*/  MUFU.EX2 R28, R28 ;  /* 0x0000001c001c7308 */ /* 0x000fe20000000800 */
[-CC-:B------:R-:W-:Y:S01]  /*99e0*/  FFMA.FTZ R72, R72, R3.reuse, -R29.reuse ;  /* 0x0000000348487223 */ /* 0x180fe2000001081d */
[-CC-:B------:R-:W-:Y:S01]  /*99f0*/  FFMA.FTZ R52, R52, R3.reuse, -R29.reuse ;  /* 0x0000000334347223 */ /* 0x180fe2000001081d */
[----:B------:R-:W-:-:S05]  /*9a00*/  FFMA.FTZ R29, R76, R3, -R29 ;  /* 0x000000034c1d7223 */ /* 0x000fca000001081d */
[----:B------:R-:W3:Y:S01]  /*9a10*/  MUFU.EX2 R31, R31 ;  /* 0x0000001f001f7308 */ /* 0x000ee20000000800 */
[----:B-1----:R-:W-:Y:S01]  /*9a20*/  FADD.FTZ R43, R152, R25 ;  /* 0x00000019982b7221 */ /* 0x002fe20000010000 */
[----:B------:R-:W-:-:S06]  /*9a30*/  F2FP.F16.F32.PACK_AB R152, R25, R152 ;  /* 0x000000981998723e */ /* 0x000fcc00000000ff */
[----:B------:R-:W-:Y:S01]  /*9a40*/  MUFU.EX2 R32, R32 ;  /* 0x0000002000207308 */ /* 0x000fe20000000800 */
[----:B--2---:R-:W-:-:S07]  /*9a50*/  FMNMX.FTZ R21, R11, R20, !PT ;  /* 0x000000140b157209 */ /* 0x004fce0007810000 */
[----:B------:R-:W1:Y:S01]  /*9a60*/  MUFU.EX2 R33, R58 ;  /* 0x0000003a00217308 */ /* 0x000e620000000800 */
[----:B---3--:R-:W-:Y:S01]  /*9a70*/  F2FP.F16.F32.PACK_AB R154, R31, R28 ;  /* 0x0000001c1f9a723e */ /* 0x008fe200000000ff */
[----:B------:R-:W2:Y:S06]  /*9a80*/  SHFL.BFLY PT, R20, R21, 0x1, 0x1f ;  /* 0x0c201f0015147f89 */ /* 0x000eac00000e0000 */
[----:B------:R-:W-:Y:S08]  /*9a90*/  MUFU.EX2 R36, R36 ;  /* 0x0000002400247308 */ /* 0x000ff00000000800 */
[----:B------:R-:W3:Y:S01]  /*9aa0*/  MUFU.EX2 R35, R60 ;  /* 0x0000003c00237308 */ /* 0x000ee20000000800 */
[----:B-1----:R-:W-:-:S07]  /*9ab0*/  F2FP.F16.F32.PACK_AB R156, R33, R32 ;  /* 0x00000020219c723e */ /* 0x002fce00000000ff */
[----:B------:R-:W-:Y:S01]  /*9ac0*/  MUFU.EX2 R62, R62 ;  /* 0x0000003e003e7308 */ /* 0x000fe20000000800 */
[----:B--2---:R-:W-:-:S04]  /*9ad0*/  FMNMX.FTZ R20, R21, R20, !PT ;  /* 0x0000001415147209 */ /* 0x004fc80007810000 */
[C---:B------:R-:W-:Y:S01]  /*9ae0*/  FSETP.NEU.FTZ.AND P1, PT, R20.reuse, -INF , PT ;  /* 0xff8000001400780b */ /* 0x040fe20003f3d000 */
[----:B------:R-:W-:Y:S02]  /*9af0*/  FMUL.FTZ R39, R20, R3 ;  /* 0x0000000314277220 */ /* 0x000fe40000410000 */
[----:B------:R-:W1:Y:S01]  /*9b00*/  MUFU.EX2 R11, R64 ;  /* 0x00000040000b7308 */ /* 0x000e620000000800 */
[----:B---3--:R-:W-:Y:S02]  /*9b10*/  F2FP.F16.F32.PACK_AB R158, R35, R36 ;  /* 0x00000024239e723e */ /* 0x008fe400000000ff */
        /* <DEDUP_REMOVED lines=18> */
[-CC-:B------:R-:W-:Y:S01]  /*9c40*/  FFMA.FTZ R54, R54, R3.reuse, -R39.reuse ;  /* 0x0000000336367223 */ /* 0x180fe20000010827 */
[----:B------:R-:W-:Y:S01]  /*9c50*/  FFMA.FTZ R39, R74, R3, -R39 ;  /* 0x000000034a277223 */ /* 0x000fe20000010827 */
[----:B-1----:R-:W-:-:S05]  /*9c60*/  F2FP.F16.F32.PACK_AB R160, R11, R62 ;  /* 0x0000003e0ba0723e */ /* 0x002fca00000000ff */
[----:B------:R-:W1:Y:S08]  /*9c70*/  MUFU.EX2 R30, R30 ;  /* 0x0000001e001e7308 */ /* 0x000e700000000800 */
[----:B------:R3:W4:Y:S01]  /*9c80*/  MUFU.EX2 R155, R10 ;  /* 0x0000000a009b7308 */ /* 0x0007220000000800 */
[----:B--2---:R-:W-:-:S07]  /*9c90*/  F2FP.F16.F32.PACK_AB R153, R27, R26 ;  /* 0x0000001a1b99723e */ /* 0x004fce00000000ff */
[----:B------:R-:W2:Y:S01]  /*9ca0*/  MUFU.EX2 R34, R34 ;  /* 0x0000002200227308 */ /* 0x000ea20000000800 */
[----:B---3--:R-:W-:-:S05]  /*9cb0*/  VIADD R10, R14, 0x28c40 ;  /* 0x00028c400e0a7836 */ /* 0x008fca0000000000 */
[----:B------:R-:W-:Y:S02]  /*9cc0*/  PRMT R10, R193, 0x654, R10 ;  /* 0x00000654c10a7816 */ /* 0x000fe4000000000a */
[----:B------:R3:W5:Y:S02]  /*9cd0*/  MUFU.EX2 R157, R12 ;  /* 0x0000000c009d7308 */ /* 0x0007640000000800 */
[----:B------:R2:W-:Y:S06]  /*9ce0*/  SYNCS.ARRIVE.TRANS64.RED.A1T0 RZ, [R10+URZ], RZ ;  /* 0x000000ff0aff79a7 */ /* 0x0005ec000810043f */
[----:B------:R-:W0:Y:S01]  /*9cf0*/  MUFU.EX2 R38, R38 ;  /* 0x0000002600267308 */ /* 0x000e220000000800 */
[----:B---3--:R-:W-:Y:S01]  /*9d00*/  FADD.FTZ R12, R28, R43 ;  /* 0x0000002b1c0c7221 */ /* 0x008fe20000010000 */
[----:B------:R-:W-:-:S03]  /*9d10*/  FADD.FTZ R43, R26, R27 ;  /* 0x0000001b1a2b7221 */ /* 0x000fc60000010000 */
[----:B------:R-:W-:Y:S01]  /*9d20*/  FADD.FTZ R45, R31, R12 ;  /* 0x0000000c1f2d7221 */ /* 0x000fe20000010000 */
[----:B-1----:R-:W-:Y:S02]  /*9d30*/  FADD.FTZ R12, R30, R43 ;  /* 0x0000002b1e0c7221 */ /* 0x002fe40000010000 */
[----:B------:R1:W3:Y:S08]  /*9d40*/  MUFU.EX2 R159, R40 ;  /* 0x00000028009f7308 */ /* 0x0002f00000000800 */
[----:B------:R-:W3:Y:S01]  /*9d50*/  MUFU.EX2 R42, R42 ;  /* 0x0000002a002a7308 */ /* 0x000ee20000000800 */
[----:B-1----:R-:W-:Y:S01]  /*9d60*/  FADD.FTZ R40, R32, R45 ;  /* 0x0000002d20287221 */ /* 0x002fe20000010000 */
[C---:B----4-:R-:W-:Y:S01]  /*9d70*/  FADD.FTZ R45, R155.reuse, R12 ;  /* 0x0000000c9b2d7221 */ /* 0x050fe20000010000 */
[----:B------:R-:W-:Y:S01]  /*9d80*/  F2FP.F16.F32.PACK_AB R155, R155, R30 ;  /* 0x0000001e9b9b723e */ /* 0x000fe200000000ff */
[----:B------:R-:W-:Y:S01]  /*9d90*/  BAR.SYNC.DEFER_BLOCKING 0xf, 0x100 ;  /* 0x03c4000000007b1d */ /* 0x000fe20000010000 */
[----:B------:R-:W-:Y:S01]  /*9da0*/  FADD.FTZ R47, R33, R40 ;  /* 0x00000028212f7221 */ /* 0x000fe20000010000 */
[----:B--2---:R-:W-:-:S03]  /*9db0*/  FADD.FTZ R10, R34, R45 ;  /* 0x0000002d220a7221 */ /* 0x004fc60000010000 */
[----:B------:R-:W-:Y:S01]  /*9dc0*/  FADD.FTZ R12, R36, R47 ;  /* 0x0000002f240c7221 */ /* 0x000fe20000010000 */
[----:B------:R-:W1:Y:S01]  /*9dd0*/  MUFU.EX2 R161, R44 ;  /* 0x0000002c00a17308 */ /* 0x000e620000000800 */
[C---:B-----5:R-:W-:Y:S01]  /*9de0*/  FADD.FTZ R25, R157.reuse, R10 ;  /* 0x0000000a9d197221 */ /* 0x060fe20000010000 */
[----:B------:R-:W-:Y:S01]  /*9df0*/  F2FP.F16.F32.PACK_AB R157, R157, R34 ;  /* 0x000000229d9d723e */ /* 0x000fe200000000ff */
[----:B------:R-:W-:Y:S02]  /*9e00*/  FADD.FTZ R45, R35, R12 ;  /* 0x0000000c232d7221 */ /* 0x000fe40000010000 */
[----:B0-----:R-:W-:Y:S02]  /*9e10*/  FADD.FTZ R10, R38, R25 ;  /* 0x00000019260a7221 */ /* 0x001fe40000010000 */
[----:B------:R-:W-:Y:S01]  /*9e20*/  FADD.FTZ R12, R62, R45 ;  /* 0x0000002d3e0c7221 */ /* 0x000fe20000010000 */
[----:B------:R-:W0:Y:S01]  /*9e30*/  MUFU.EX2 R46, R46 ;  /* 0x0000002e002e7308 */ /* 0x000e220000000800 */
[C---:B---3--:R-:W-:Y:S01]  /*9e40*/  FADD.FTZ R25, R159.reuse, R10 ;  /* 0x0000000a9f197221 */ /* 0x048fe20000010000 */
[----:B------:R-:W-:Y:S01]  /*9e50*/  F2FP.F16.F32.PACK_AB R159, R159, R38 ;  /* 0x000000269f9f723e */ /* 0x000fe200000000ff */
[----:B------:R-:W-:-:S02]  /*9e60*/  FADD.FTZ R31, R11, R12 ;  /* 0x0000000c0b1f7221 */ /* 0x000fc40000010000 */
[----:B------:R-:W-:-:S03]  /*9e70*/  FADD.FTZ R10, R42, R25 ;  /* 0x000000192a0a7221 */ /* 0x000fc60000010000 */
[----:B------:R-:W2:Y:S01]  /*9e80*/  MUFU.EX2 R37, R68 ;  /* 0x0000004400257308 */ /* 0x000ea20000000800 */
[C---:B-1----:R-:W-:Y:S01]  /*9e90*/  FADD.FTZ R11, R161.reuse, R10 ;  /* 0x0000000aa10b7221 */ /* 0x042fe20000010000 */
[----:B------:R-:W-:Y:S01]  /*9ea0*/  FADD.FTZ R10, R66, R31 ;  /* 0x0000001f420a7221 */ /* 0x000fe20000010000 */
[----:B------:R-:W-:Y:S01]  /*9eb0*/  F2FP.F16.F32.PACK_AB R161, R161, R42 ;  /* 0x0000002aa1a1723e */ /* 0x000fe200000000ff */
[----:B------:R1:W-:Y:S04]  /*9ec0*/  STSM.16.M88.4 [R217+0x26800], R152 ;  /* 0x02680098d9007844 */ /* 0x0003e80000000200 */
[----:B------:R-:W3:Y:S01]  /*9ed0*/  MUFU.EX2 R41, R48 ;  /* 0x0000003000297308 */ /* 0x000ee20000000800 */
[----:B0-----:R-:W-:Y:S01]  /*9ee0*/  FADD.FTZ R12, R46, R11 ;  /* 0x0000000b2e0c7221 */ /* 0x001fe20000010000 */
[----:B------:R1:W-:Y:S06]  /*9ef0*/  STSM.16.M88.4 [R220], R156 ;  /* 0x0000009cdc007844 */ /* 0x0003ec0000000200 */
[----:B------:R-:W-:Y:S01]  /*9f00*/  MUFU.EX2 R70, R70 ;  /* 0x0000004600467308 */ /* 0x000fe20000000800 */
[C---:B--2---:R-:W-:Y:S01]  /*9f10*/  F2FP.F16.F32.PACK_AB R162, R37.reuse, R66 ;  /* 0x0000004225a2723e */ /* 0x044fe200000000ff */
[----:B------:R-:W-:-:S06]  /*9f20*/  FADD.FTZ R37, R37, R10 ;  /* 0x0000000a25257221 */ /* 0x000fcc0000010000 */
[----:B------:R-:W0:Y:S01]  /*9f30*/  MUFU.EX2 R21, R72 ;  /* 0x0000004800157308 */ /* 0x000e220000000800 */
[C---:B---3--:R-:W-:Y:S01]  /*9f40*/  F2FP.F16.F32.PACK_AB R163, R41.reuse, R46 ;  /* 0x0000002e29a3723e */ /* 0x048fe200000000ff */
[----:B------:R-:W-:-:S04]  /*9f50*/  FADD.FTZ R41, R41, R12 ;  /* 0x0000000c29297221 */ /* 0x000fc80000010000 */
[----:B------:R1:W-:Y:S02]  /*9f60*/  STSM.16.M88.4 [R218], R160 ;  /* 0x000000a0da007844 */ /* 0x0003e40000000200 */
        /* <DEDUP_REMOVED lines=9> */
[----:B------:R-:W-:Y:S02]  /*a000*/  FADD.FTZ R43, R43, R50 ;  /* 0x000000322b2b7221 */ /* 0x000fe40000010000 */
[----:B------:R-:W-:Y:S01]  /*a010*/  MUFU.EX2 R54, R54 ;  /* 0x0000003600367308 */ /* 0x000fe20000000800 */
[----:B0-----:R-:W-:-:S07]  /*a020*/  FADD.FTZ R10, R52, R21 ;  /* 0x00000015340a7221 */ /* 0x001fce0000010000 */
[----:B------:R-:W0:Y:S01]  /*a030*/  MUFU.EX2 R39, R39 ;  /* 0x0000002700277308 */ /* 0x000e220000000800 */
[C---:B---3--:R-:W-:Y:S01]  /*a040*/  F2FP.F16.F32.PACK_AB R166, R29.reuse, R52 ;  /* 0x000000341da6723e */ /* 0x048fe200000000ff */
[----:B------:R-:W-:Y:S01]  /*a050*/  FADD.FTZ R10, R29, R10 ;  /* 0x0000000a1d0a7221 */ /* 0x000fe20000010000 */
[----:B0-----:R-:W-:Y:S01]  /*a060*/  F2FP.F16.F32.PACK_AB R167, R39, R54 ;  /* 0x0000003627a7723e */ /* 0x001fe200000000ff */
[----:B------:R-:W-:-:S04]  /*a070*/  FADD.FTZ R54, R54, R43 ;  /* 0x0000002b36367221 */ /* 0x000fc80000010000 */
[----:B------:R1:W-:Y:S01]  /*a080*/  STSM.16.M88.4 [R219], R164 ;  /* 0x000000a4db007844 */ /* 0x0003e20000000200 */
[----:B------:R-:W-:Y:S01]  /*a090*/  FADD.FTZ R11, R39, R54 ;  /* 0x00000036270b7221 */ /* 0x000fe20000010000 */
[----:B------:R-:W-:Y:S06]  /*a0a0*/  @!P0 BRA `(.L_x_3909) ;  /* 0x0000000000048947 */ /* 0x000fec0003800000 */
[----:B------:R-:W-:Y:S01]  /*a0b0*/  BPT.TRAP 0x1 ;  /* 0x000000040000795c */ /* 0x000fe20000300000 */
.L_x_3909:
[----:B------:R0:W2:Y:S01]  /*a0c0*/  SYNCS.PHASECHK.TRANS64.TRYWAIT P1, [R14+URZ+0x28c50], R15 ;  /* 0x028c500f0e0075a7 */ /* 0x0000a2000802017f */
[----:B------:R-:W-:Y:S05]  /*a0d0*/  @!P0 BRA `(.L_x_3910) ;  /* 0x0000000000048947 */ /* 0x000fea0003800000 */
[----:B------:R-:W-:Y:S01]  /*a0e0*/  BPT.TRAP 0x1 ;  /* 0x000000040000795c */ /* 0x000fe20000300000 */
.L_x_3910:
[----:B------:R-:W-:Y:S01]  /*a0f0*/  LOP3.LUT R12, R56, 0x2000000, RZ, 0xfc, !PT ;  /* 0x02000000380c7812 */ /* 0x000fe200078efcff */
[----:B------:R-:W-:Y:S01]  /*a100*/  ULDC UR36, c[0x0][0x988] ;  /* 0x0002620000247ab9 */ /* 0x000fe20000000800 */
[----:B------:R-:W-:Y:S01]  /*a110*/  BSSY B0, `(.L_x_3911) ;  /* 0x0000006000007945 */ /* 0x000fe20003800000 */
[----:B------:R-:W-:Y:S02]  /*a120*/  IMAD.MOV.U32 R25, RZ, RZ, 0x40000040 ;  /* 0x40000040ff197424 */ /* 0x000fe400078e00ff */
[----:B------:R-:W-:Y:S01]  /*a130*/  IMAD R24, R18, 0x1000, R12 ;  /* 0x0000100012187824 */ /* 0x000fe200078e020c */
[----:B--2---:R-:W-:Y:S06]  /*a140*/  @P1 BRA `(.L_x_3912) ;  /* 0x0000000000081947 */ /* 0x004fec0003800000 */
[----:B------:R-:W2:Y:S02]  /*a150*/  SYNCS.PHASECHK.TRANS64.TRYWAIT P1, [R14+URZ+0x28c50], R15 ;  /* 0x028c500f0e0075a7 */ /* 0x000ea4000802017f */
[----:B--2---:R-:W-:Y:S05]  /*a160*/  @!P1 BRA `(.L_x_3913) ;  /* 0x000000d400549947 */ /* 0x004fea0003800000 */
.L_x_3912:
[----:B------:R-:W-:Y:S05]  /*a170*/  BSYNC B0 ;  /* 0x0000000000007941 */ /* 0x000fea0003800000 */
.L_x_3911:
[C---:B------:R-:W-:Y:S01]  /*a180*/  R2UR UR6, R24.reuse ;  /* 0x00000000180672ca */ /* 0x040fe200000e0000 */
[C---:B------:R-:W-:Y:S01]  /*a190*/  VIADD R26, R24.reuse, 0x80 ;  /* 0x00000080181a7836 */ /* 0x040fe20000000000 */
[----:B------:R-:W-:Y:S01]  /*a1a0*/  R2UR UR7, R25 ;  /* 0x00000000190772ca */ /* 0x000fe200000e0000 */
[----:B------:R-:W-:Y:S01]  /*a1b0*/  IMAD.MOV.U32 R27, RZ, RZ, 0x40000040 ;  /* 0x40000040ff1b7424 */ /* 0x000fe200078e00ff */
[C---:B------:R-:W-:Y:S01]  /*a1c0*/  IADD3 R28, R24.reuse, 0x100, RZ ;  /* 0x00000100181c7810 */ /* 0x040fe20007ffe0ff */
[----:B------:R-:W-:Y:S01]  /*a1d0*/  VIADD R24, R24, 0x180 ;  /* 0x0000018018187836 */ /* 0x000fe20000000000 */
[----:B------:R-:W-:Y:S01]  /*a1e0*/  R2UR UR10, R26 ;  /* 0x000000001a0a72ca */ /* 0x000fe200000e0000 */
[----:B------:R-:W-:Y:S01]  /*a1f0*/  IMAD.MOV.U32 R29, RZ, RZ, 0x40000040 ;  /* 0x40000040ff1d7424 */ /* 0x000fe200078e00ff */
[----:B------:R-:W-:Y:S01]  /*a200*/  R2UR UR11, R27 ;  /* 0x000000001b0b72ca */ /* 0x000fe200000e0000 */
[----:B------:R-:W-:Y:S01]  /*a210*/  IMAD.MOV.U32 R25, RZ, RZ, 0x40000040 ;  /* 0x40000040ff197424 */ /* 0x000fe200078e00ff */
[----:B------:R-:W-:-:S02]  /*a220*/  R2UR UR14, R28 ;  /* 0x000000001c0e72ca */ /* 0x000fc400000e0000 */
[----:B------:R-:W-:Y:S02]  /*a230*/  R2UR UR15, R29 ;  /* 0x000000001d0f72ca */ /* 0x000fe400000e0000 */
[----:B------:R-:W-:Y:S02]  /*a240*/  R2UR UR18, R24 ;  /* 0x00000000181272ca */ /* 0x000fe400000e0000 */
[----:B------:R-:W-:Y:S02]  /*a250*/  R2UR UR19, R25 ;  /* 0x00000000191372ca */ /* 0x000fe400000e0000 */
[----:B------:R-:W-:-:S06]  /*a260*/  WARPGROUP.ARRIVE ;  /* 0x00000000000079c5 */ /* 0x000fcc0000000000 */
[----:B------:R-:W-:Y:S03]  /*a270*/  HGMMA.64x256x16.F32 R24, R152, gdesc[UR4].tnspB, RZ, !UPT, gsb0 ;  /* 0x43e0000498187df0 */ /* 0x000fe6000c0008ff */
[----:B------:R-:W-:Y:S02]  /*a280*/  WARPGROUP.DEPBAR.LE gsb0, 0x0 ;  /* 0x00008000000079c5 */ /* 0x000fe40000010000 */
[----:B------:R-:W-:-:S15]  /*a290*/  WARPGROUP.ARRIVE ;  /* 0x00000000000079c5 */ /* 0x000fde0000000000 */
[----:B------:R-:W-:-:S08]  /*a2a0*/  NOP ;  /* 0x0000000000007918 */ /* 0x000fd00000000000 */
[----:B------:R-:W-:Y:S03]  /*a2b0*/  HGMMA.64x256x16.F32 R24, R156, gdesc[UR8].tnspB, R24, gsb0 ;  /* 0x43e000089c187df0 */ /* 0x000fe60008000818 */
        /* <DEDUP_REMOVED lines=14> */
[----:B---3--:R-:W3:Y:S02]  /*a3a0*/  FENCE.VIEW.ASYNC.S ;  /* 0x00000000000073c6 */ /* 0x008ee40000000000 */
[----:B---3--:R-:W-:Y:S01]  /*a3b0*/  NOP ;  /* 0x0000000000007918 */ /* 0x008fe20000000000 */
[----:B------:R-:W-:Y:S06]  /*a3c0*/  BAR.ARV 0xe, 0x100 ;  /* 0x0384000000007b1d */ /* 0x000fec0000002000 */
[----:B------:R-:W-:Y:S05]  /*a3d0*/  @!P0 BRA `(.L_x_3914) ;  /* 0x0000000000048947 */ /* 0x000fea0003800000 */
[----:B------:R-:W-:Y:S01]  /*a3e0*/  BPT.TRAP 0x1 ;  /* 0x000000040000795c */ /* 0x000fe20000300000 */
.L_x_3914:
[----:B------:R-:W-:Y:S01]  /*a3f0*/  ISETP.GE.AND P1, PT, R168, 0x41, PT ;  /* 0x00000041a800780c */ /* 0x000fe20003f26270 */
[----:B0-2---:R-:W-:Y:S01]  /*a400*/  VIADD R14, R14, 0x28c60 ;  /* 0x00028c600e0e7836 */ /* 0x005fe20000000000 */
[----:B------:R-:W-:Y:S04]  /*a410*/  BSSY B0, `(.L_x_3915) ;  /* 0x00001af000007945 */ /* 0x000fe80003800000 */
[----:B------:R-:W-:-:S04]  /*a420*/  PRMT R14, R193, 0x654, R14 ;  /* 0x00000654c10e7816 */ /* 0x000fc8000000000e */
[----:B------:R0:W-:Y:S03]  /*a430*/  SYNCS.ARRIVE.TRANS64.RED.A1T0 RZ, [R14+URZ], RZ ;  /* 0x000000ff0eff79a7 */ /* 0x0001e6000810043f */
[----:B------:R-:W-:Y:S05]  /*a440*/  @!P1 BRA `(.L_x_3916) ;  /* 0x0000001800ac9947 */ /* 0x000fea0003800000 */
[----:B------:R-:W-:Y:S01]  /*a450*/  VIADD R215, R215, 0xfffffffe ;  /* 0xfffffffed7d77836 */ /* 0x000fe20000000000 */
[----:B------:R-:W-:Y:S01]  /*a460*/  MOV R189, R18 ;  /* 0x0000001200bd7202 */ /* 0x000fe20000000f00 */
[----:B------:R-:W-:Y:S02]  /*a470*/  IMAD.MOV.U32 R15, RZ, RZ, R20 ;  /* 0x000000ffff0f7224 */ /* 0x000fe400078e0014 */
[----:B------:R-:W-:-:S07]  /*a480*/  IMAD.MOV.U32 R188, RZ, RZ, R0 ;  /* 0x000000ffffbc7224 */ /* 0x000fce00078e0000 */
.L_x_3929:
[----:B------:R-:W-:Y:S02]  /*a490*/  VIADD R18, R189, 0x1 ;  /* 0x00000001bd127836 */ /* 0x000fe40000000000 */
[----:B------:R-:W-:Y:S02]  /*a4a0*/  IMAD.MOV.U32 R0, RZ, RZ, R215 ;  /* 0x000000ffff007224 */ /* 0x000fe400078e00d7 */
[----:B------:R-:W-:Y:S01]  /*a4b0*/  VIADD R215, R215, 0xffffffff ;  /* 0xffffffffd7d77836 */ /* 0x000fe20000000000 */
[----:B------:R-:W-:Y:S02]  /*a4c0*/  ISETP.NE.AND P2, PT, R18, 0x2, PT ;  /* 0x000000021200780c */ /* 0x000fe40003f45270 */
[----:B------:R-:W-:Y:S02]  /*a4d0*/  ISETP.GT.AND P1, PT, R0, RZ, PT ;  /* 0x000000ff0000720c */ /* 0x000fe40003f24270 */
[----:B------:R-:W-:Y:S02]  /*a4e0*/  SEL R0, RZ, 0x1, P2 ;  /* 0x00000001ff007807 */ /* 0x000fe40001000000 */
[----:B------:R-:W-:-:S02]  /*a4f0*/  SEL R18, R18, RZ, P2 ;  /* 0x000000ff12127207 */ /* 0x000fc40001000000 */
[----:B------:R-:W-:Y:S01]  /*a500*/  LOP3.LUT R23, R23, R0, RZ, 0x3c, !PT ;  /* 0x0000000017177212 */ /* 0x000fe200078e3cff */
[----:B--2---:R-:W-:Y:S06]  /*a510*/  @!P0 BRA `(.L_x_3917) ;  /* 0x0000000000048947 */ /* 0x004fec0003800000 */
[----:B------:R-:W-:Y:S01]  /*a520*/  BPT.TRAP 0x1 ;  /* 0x000000040000795c */ /* 0x000fe20000300000 */
.L_x_3917:
[----:B------:R-:W-:Y:S01]  /*a530*/  IMAD R21, R18, 0x8, R2 ;  /* 0x0000000812157824 */ /* 0x000fe200078e0202 */
[----:B0-----:R-:W-:-:S04]  /*a540*/  SHF.L.U32 R14, R23, 0x1f, RZ ;  /* 0x0000001f170e7819 */ /* 0x001fc800000006ff */
[----:B------:R0:W2:Y:S01]  /*a550*/  SYNCS.PHASECHK.TRANS64.TRYWAIT P2, [R21+URZ+0x28c30], R14 ;  /* 0x028c300e150075a7 */ /* 0x0000a2000804017f */
[----:B------:R-:W-:Y:S05]  /*a560*/  @!P0 BRA `(.L_x_3918) ;  /* 0x0000000000048947 */ /* 0x000fea0003800000 */
[----:B------:R-:W-:Y:S01]  /*a570*/  BPT.TRAP 0x1 ;  /* 0x000000040000795c */ /* 0x000fe20000300000 */
.L_x_3918:
[----:B------:R-:W-:Y:S01]  /*a580*/  VIADD R0, R2, 0x20400 ;  /* 0x0002040002007836 */ /* 0x000fe20000000000 */
[----:B------:R-:W-:Y:S01]  /*a590*/  BSSY B1, `(.L_x_3919) ;  /* 0x0000009000017945 */ /* 0x000fe20003800000 */
[----:B-1----:R-:W-:Y:S02]  /*a5a0*/  IMAD R156, R18, 0x200, R13 ;  /* 0x00000200129c7824 */ /* 0x002fe400078e020d */
[----:B------:R-:W-:Y:S01]  /*a5b0*/  IMAD.MOV.U32 R157, RZ, RZ, 0x40000040 ;  /* 0x40000040ff9d7424 */ /* 0x000fe200078e00ff */
[----:B------:R-:W-:-:S04]  /*a5c0*/  SHF.R.U32.HI R0, RZ, 0x4, R0 ;  /* 0x00000004ff007819 */ /* 0x000fc80000011600 */
[----:B------:R-:W-:-:S04]  /*a5d0*/  LOP3.LUT R0, R0, 0x3fff, RZ, 0xc0, !PT ;  /* 0x00003fff00007812 */ /* 0x000fc800078ec0ff */
[----:B------:R-:W-:Y:S01]  /*a5e0*/  LOP3.LUT R152, R0, 0x10000, RZ, 0xfc, !PT ;  /* 0x0001000000987812 */ /* 0x000fe200078efcff */
[----:B--2---:R-:W-:Y:S06]  /*a5f0*/  @P2 BRA `(.L_x_3920) ;  /* 0x0000000000082947 */ /* 0x004fec0003800000 */
[----:B------:R-:W1:Y:S02]  /*a600*/  SYNCS.PHASECHK.TRANS64.TRYWAIT P2, [R21+URZ+0x28c30], R14 ;  /* 0x028c300e150075a7 */ /* 0x000e64000804017f */
[----:B-1----:R-:W-:Y:S05]  /*a610*/  @!P2 BRA `(.L_x_3921) ;  /* 0x000000d0003ca947 */ /* 0x002fea0003800000 */
.L_x_3920:
[----:B------:R-:W-:Y:S05]  /*a620*/  BSYNC B1 ;  /* 0x0000000000017941 */ /* 0x000fea0003800000 */
.L_x_3919:
[----:B------:R-:W-:Y:S01]  /*a630*/  IMAD.MOV.U32 R153, RZ, RZ, 0x40000040 ;  /* 0x40000040ff997424 */ /* 0x000fe200078e00ff */
[----:B------:R-:W-:Y:S01]  /*a640*/  R2UR UR4, R152 ;  /* 0x00000000980472ca */ /* 0x000fe200000e0000 */
[C---:B------:R-:W-:Y:S01]  /*a650*/  VIADD R152, R156.reuse, 0x4 ;  /* 0x000000049c987836 */ /* 0x040fe20000000000 */
[C---:B------:R-:W-:Y:S01]  /*a660*/  R2UR UR6, R156.reuse ;  /* 0x000000009c0672ca */ /* 0x040fe200000e0000 */
[----:B------:R-:W-:Y:S01]  /*a670*/  IMAD.MOV.U32 R155, RZ, RZ, 0x40000040 ;  /* 0x40000040ff9b7424 */ /* 0x000fe200078e00ff */
[----:B------:R-:W-:Y:S01]  /*a680*/  R2UR UR7, R157 ;  /* 0x000000009d0772ca */ /* 0x000fe200000e0000 */
[----:B------:R-:W-:Y:S01]  /*a690*/  IMAD.MOV.U32 R157, RZ, RZ, 0x40000040 ;  /* 0x40000040ff9d7424 */ /* 0x000fe200078e00ff */
[----:B------:R-:W-:Y:S02]  /*a6a0*/  R2UR UR5, R153 ;  /* 0x00000000990572ca */ /* 0x000fe400000e0000 */
[C---:B------:R-:W-:Y:S01]  /*a6b0*/  IADD3 R154, R156.reuse, 0x2, RZ ;  /* 0x000000029c9a7810 */ /* 0x040fe20007ffe0ff */
[----:B------:R-:W-:Y:S01]  /*a6c0*/  VIADD R156, R156, 0x6 ;  /* 0x000000069c9c7836 */ /* 0x000fe20000000000 */
[----:B------:R-:W-:-:S02]  /*a6d0*/  R2UR UR11, R155 ;  /* 0x000000009b0b72ca */ /* 0x000fc400000e0000 */
[----:B------:R-:W-:Y:S02]  /*a6e0*/  R2UR UR10, R154 ;  /* 0x000000009a0a72ca */ /* 0x000fe400000e0000 */
[----:B------:R-:W-:Y:S02]  /*a6f0*/  R2UR UR14, R152 ;  /* 0x00000000980e72ca */ /* 0x000fe400000e0000 */
[----:B------:R-:W-:Y:S02]  /*a700*/  R2UR UR15, R153 ;  /* 0x00000000990f72ca */ /* 0x000fe400000e0000 */
[----:B------:R-:W-:Y:S02]  /*a710*/  R2UR UR18, R156 ;  /* 0x000000009c1272ca */ /* 0x000fe400000e0000 */
[----:B------:R-:W-:Y:S02]  /*a720*/  R2UR UR19, R157 ;  /* 0x000000009d1372ca */ /* 0x000fe400000e0000 */
[----:B------:R-:W-:Y:S01]  /*a730*/  WARPGROUP.ARRIVE ;  /* 0x00000000000079c5 */ /* 0x000fe20000000000 */
[----:B------:R-:W-:-:S02]  /*a740*/  R2UR UR8, R8 ;  /* 0x00000000080872ca */ /* 0x000fc400000e0000 */
[----:B------:R-:W-:Y:S02]  /*a750*/  R2UR UR9, R9 ;  /* 0x00000000090972ca */ /* 0x000fe400000e0000 */
[----:B------:R-:W-:Y:S01]  /*a760*/  R2UR UR12, R6 ;  /* 0x00000000060c72ca */ /* 0x000fe200000e0000 */
[----:B------:R-:W-:Y:S01]  /*a770*/  HGMMA.64x64x16.F32 R152, gdesc[UR4], RZ, !UPT, gsb0 ;  /* 0x00e00000049879f0 */ /* 0x000fe2000c0008ff */
[----:B------:R-:W-:Y:S02]  /*a780*/  R2UR UR13, R7 ;  /* 0x00000000070d72ca */ /* 0x000fe400000e0000 */
[----:B------:R-:W-:Y:S02]  /*a790*/  R2UR UR16, R4 ;  /* 0x00000000041072ca */ /* 0x000fe400000e0000 */
[----:B------:R-:W-:Y:S01]  /*a7a0*/  R2UR UR17, R5 ;  /* 0x00000000051172ca */ /* 0x000fe200000e0000 */
        /* <DEDUP_REMOVED lines=12> */
.L_x_3922:
        /* <DEDUP_REMOVED lines=16> */
[----:B------:R-:W2:Y:S02]  /*a970*/  SHFL.BFLY PT, R3, R0, 0x2, 0x1f ;  /* 0x0c401f0000037f89 */ /* 0x000ea400000e0000 */
[----:B--2---:R-:W-:-:S05]  /*a980*/  FMNMX.FTZ R0, R0, R3, !PT ;  /* 0x0000000300007209 */ /* 0x004fca0007810000 */
[----:B------:R-:W2:Y:S02]  /*a990*/  SHFL.BFLY PT, R3, R0, 0x1, 0x1f ;  /* 0x0c201f0000037f89 */ /* 0x000ea400000e0000 */
[----:B--2---:R-:W-:Y:S01]  /*a9a0*/  FMNMX.FTZ R0, R0, R3, !PT ;  /* 0x0000000300007209 */ /* 0x004fe20007810000 */
[----:B------:R-:W-:-:S04]  /*a9b0*/  IMAD.U32 R3, RZ, RZ, UR36 ;  /* 0x00000024ff037e24 */ /* 0x000fc8000f8e00ff */
[C---:B------:R-:W-:Y:S01]  /*a9c0*/  FMUL.FTZ R20, R0.reuse, R3 ;  /* 0x0000000300147220 */ /* 0x040fe20000410000 */
[----:B------:R-:W-:-:S03]  /*a9d0*/  FADD.FTZ R188, -R0, R188 ;  /* 0x000000bc00bc7221 */ /* 0x000fc60000010100 */
        /* <DEDUP_REMOVED lines=16> */
[----:B------:R-:W-:-:S02]  /*aae0*/  IMAD.MOV R20, RZ, RZ, -R216 ;  /* 0x000000ffff147224 */ /* 0x000fc400078e0ad8 */
[----:B------:R-:W-:Y:S01]  /*aaf0*/  FMUL.FTZ R188, R188, R3 ;  /* 0x00000003bcbc7220 */ /* 0x000fe20000410000 */
[----:B------:R-:W-:Y:S02]  /*ab00*/  MUFU.EX2 R152, R152 ;  /* 0x0000009800987308 */ /* 0x000fe40000000800 */
[----:B------:R-:W-:Y:S01]  /*ab10*/  ISETP.NE.AND P2, PT, R214, R20, PT ;  /* 0x00000014d600720c */ /* 0x000fe20003f45270 */
[----:B------:R-:W-:-:S05]  /*ab20*/  VIADD R20, R21, 0x28c40 ;  /* 0x00028c4015147836 */ /* 0x000fca0000000000 */
[----:B------:R-:W2:Y:S01]  /*ab30*/  MUFU.EX2 R164, R188 ;  /* 0x000000bc00a47308 */ /* 0x000ea20000000800 */
[----:B------:R-:W-:-:S04]  /*ab40*/  PRMT R20, R193, 0x654, R20 ;  /* 0x00000654c1147816 */ /* 0x000fc80000000014 */
[----:B------:R3:W-:Y:S03]  /*ab50*/  SYNCS.ARRIVE.TRANS64.RED.A1T0 RZ, [R20+URZ], RZ ;  /* 0x000000ff14ff79a7 */ /* 0x0007e6000810043f */
[----:B------:R-:W4:Y:S01]  /*ab60*/  MUFU.EX2 R153, R153 ;  /* 0x0000009900997308 */ /* 0x000f220000000800 */
[----:B---3--:R-:W-:-:S07]  /*ab70*/  FMNMX.FTZ R20, R154, R15, !PT ;  /* 0x0000000f9a147209 */ /* 0x008fce0007810000 */
[----:B------:R-:W3:Y:S01]  /*ab80*/  MUFU.EX2 R156, R156 ;  /* 0x0000009c009c7308 */ /* 0x000ee20000000800 */
[----:B------:R-:W-:Y:S01]  /*ab90*/  FMNMX.FTZ R20, R155, R20, !PT ;  /* 0x000000149b147209 */ /* 0x000fe20007810000 */
[----:B--2---:R-:W-:Y:S01]  /*aba0*/  FFMA.FTZ R10, R164, R10, R152 ;  /* 0x0000000aa40a7223 */ /* 0x004fe20000010098 */
[-C--:B------:R-:W-:Y:S01]  /*abb0*/  FMUL.FTZ R24, R24, R164.reuse ;  /* 0x000000a418187220 */ /* 0x080fe20000410000 */
[----:B------:R-:W-:Y:S01]  /*abc0*/  FMUL.FTZ R25, R25, R164 ;  /* 0x000000a419197220 */ /* 0x000fe20000410000 */
[----:B------:R-:W-:Y:S01]  /*abd0*/  FMNMX.FTZ R20, R158, R20, !PT ;  /* 0x000000149e147209 */ /* 0x000fe20007810000 */
[-C--:B------:R-:W-:Y:S01]  /*abe0*/  FMUL.FTZ R28, R28, R164.reuse ;  /* 0x000000a41c1c7220 */ /* 0x080fe20000410000 */
[----:B------:R-:W-:Y:S01]  /*abf0*/  FMUL.FTZ R29, R29, R164 ;  /* 0x000000a41d1d7220 */ /* 0x000fe20000410000 */
[----:B------:R-:W2:Y:S01]  /*ac00*/  MUFU.EX2 R157, R157 ;  /* 0x0000009d009d7308 */ /* 0x000ea20000000800 */
[----:B------:R-:W-:Y:S01]  /*ac10*/  FMNMX.FTZ R20, R159, R20, !PT ;  /* 0x000000149f147209 */ /* 0x000fe20007810000 */
[C---:B----4-:R-:W-:Y:S01]  /*ac20*/  FADD.FTZ R10, R153.reuse, R10 ;  /* 0x0000000a990a7221 */ /* 0x050fe20000010000 */
[----:B------:R-:W-:Y:S01]  /*ac30*/  F2FP.F16.F32.PACK_AB R188, R153, R152 ;  /* 0x0000009899bc723e */ /* 0x000fe200000000ff */
[----:B------:R-:W-:Y:S01]  /*ac40*/  FMUL.FTZ R32, R32, R164 ;  /* 0x000000a420207220 */ /* 0x000fe20000410000 */
[----:B------:R-:W-:Y:S01]  /*ac50*/  FMNMX.FTZ R20, R162, R20, !PT ;  /* 0x00000014a2147209 */ /* 0x000fe20007810000 */
[-C--:B------:R-:W-:Y:S01]  /*ac60*/  FMUL.FTZ R33, R33, R164.reuse ;  /* 0x000000a421217220 */ /* 0x080fe20000410000 */
[----:B------:R-:W-:Y:S01]  /*ac70*/  FMUL.FTZ R36, R36, R164 ;  /* 0x000000a424247220 */ /* 0x000fe20000410000 */
[----:B------:R-:W4:Y:S01]  /*ac80*/  MUFU.EX2 R152, R160 ;  /* 0x000000a000987308 */ /* 0x000f220000000800 */
[----:B------:R-:W-:Y:S01]  /*ac90*/  FMNMX.FTZ R20, R163, R20, !PT ;  /* 0x00000014a3147209 */ /* 0x000fe20007810000 */
[----:B---3--:R-:W-:Y:S01]  /*aca0*/  FADD.FTZ R10, R156, R10 ;  /* 0x0000000a9c0a7221 */ /* 0x008fe20000010000 */
[-C--:B------:R-:W-:Y:S01]  /*acb0*/  FMUL.FTZ R37, R37, R164.reuse ;  /* 0x000000a425257220 */ /* 0x080fe20000410000 */
[----:B------:R-:W-:Y:S01]  /*acc0*/  FMUL.FTZ R40, R40, R164 ;  /* 0x000000a428287220 */ /* 0x000fe20000410000 */
[----:B------:R-:W-:Y:S01]  /*acd0*/  FMNMX.FTZ R20, R166, R20, !PT ;  /* 0x00000014a6147209 */ /* 0x000fe20007810000 */
[-C--:B------:R-:W-:Y:S01]  /*ace0*/  FMUL.FTZ R41, R41, R164.reuse ;  /* 0x000000a429297220 */ /* 0x080fe20000410000 */
[----:B------:R-:W-:Y:S01]  /*acf0*/  FMUL.FTZ R44, R44, R164 ;  /* 0x000000a42c2c7220 */ /* 0x000fe20000410000 */
[----:B------:R-:W3:Y:S01]  /*ad00*/  MUFU.EX2 R191, R191 ;  /* 0x000000bf00bf7308 */ /* 0x000ee20000000800 */
[----:B------:R-:W-:Y:S01]  /*ad10*/  FMNMX.FTZ R20, R167, R20, !PT ;  /* 0x00000014a7147209 */ /* 0x000fe20007810000 */
[C---:B--2---:R-:W-:Y:S01]  /*ad20*/  FADD.FTZ R10, R157.reuse, R10 ;  /* 0x0000000a9d0a7221 */ /* 0x044fe20000010000 */
[----:B------:R-:W-:Y:S01]  /*ad30*/  F2FP.F16.F32.PACK_AB R190, R157, R156 ;  /* 0x0000009c9dbe723e */ /* 0x000fe200000000ff */
[----:B------:R-:W-:Y:S01]  /*ad40*/  FMUL.FTZ R45, R45, R164 ;  /* 0x000000a42d2d7220 */ /* 0x000fe20000410000 */
[----:B------:R-:W-:Y:S01]  /*ad50*/  FMNMX.FTZ R20, R170, R20, !PT ;  /* 0x00000014aa147209 */ /* 0x000fe20007810000 */
[-C--:B------:R-:W-:Y:S01]  /*ad60*/  FMUL.FTZ R48, R48, R164.reuse ;  /* 0x000000a430307220 */ /* 0x080fe20000410000 */
[----:B------:R-:W-:Y:S01]  /*ad70*/  FMUL.FTZ R49, R49, R164 ;  /* 0x000000a431317220 */ /* 0x000fe20000410000 */
[----:B------:R-:W2:Y:S01]  /*ad80*/  MUFU.EX2 R161, R161 ;  /* 0x000000a100a17308 */ /* 0x000ea20000000800 */
[----:B------:R-:W-:Y:S01]  /*ad90*/  FMNMX.FTZ R20, R171, R20, !PT ;  /* 0x00000014ab147209 */ /* 0x000fe20007810000 */
[----:B----4-:R-:W-:Y:S01]  /*ada0*/  FADD.FTZ R10, R152, R10 ;  /* 0x0000000a980a7221 */ /* 0x010fe20000010000 */
[-C--:B------:R-:W-:Y:S01]  /*adb0*/  FMUL.FTZ R52, R52, R164.reuse ;  /* 0x000000a434347220 */ /* 0x080fe20000410000 */
[----:B------:R-:W-:Y:S01]  /*adc0*/  FMUL.FTZ R53, R53, R164 ;  /* 0x000000a435357220 */ /* 0x000fe20000410000 */
[----:B------:R-:W-:Y:S01]  /*add0*/  FMNMX.FTZ R20, R174, R20, !PT ;  /* 0x00000014ae147209 */ /* 0x000fe20007810000 */
[-C--:B------:R-:W-:Y:S01]  /*ade0*/  FMUL.FTZ R56, R56, R164.reuse ;  /* 0x000000a438387220 */ /* 0x080fe20000410000 */
[----:B------:R-:W-:Y:S01]  /*adf0*/  FMUL.FTZ R57, R57, R164 ;  /* 0x000000a439397220 */ /* 0x000fe20000410000 */
[----:B------:R-:W4:Y:S01]  /*ae00*/  MUFU.EX2 R165, R165 ;  /* 0x000000a500a57308 */ /* 0x000f220000000800 */
[----:B------:R-:W-:Y:S01]  /*ae10*/  FMNMX.FTZ R20, R175, R20, !PT ;  /* 0x00000014af147209 */ /* 0x000fe20007810000 */
[C---:B---3--:R-:W-:Y:S01]  /*ae20*/  FADD.FTZ R10, R191.reuse, R10 ;  /* 0x0000000abf0a7221 */ /* 0x048fe20000010000 */
[----:B------:R-:W-:Y:S01]  /*ae30*/  F2FP.F16.F32.PACK_AB R152, R191, R152 ;  /* 0x00000098bf98723e */ /* 0x000fe200000000ff */
[----:B------:R-:W-:Y:S01]  /*ae40*/  FMUL.FTZ R60, R60, R164 ;  /* 0x000000a43c3c7220 */ /* 0x000fe20000410000 */
[----:B------:R-:W-:Y:S01]  /*ae50*/  FMNMX.FTZ R20, R178, R20, !PT ;  /* 0x00000014b2147209 */ /* 0x000fe20007810000 */
[-C--:B------:R-:W-:Y:S01]  /*ae60*/  FMUL.FTZ R61, R61, R164.reuse ;  /* 0x000000a43d3d7220 */ /* 0x080fe20000410000 */
[----:B------:R-:W-:Y:S01]  /*ae70*/  FMUL.FTZ R64, R64, R164 ;  /* 0x000000a440407220 */ /* 0x000fe20000410000 */
[----:B------:R-:W3:Y:S01]  /*ae80*/  MUFU.EX2 R156, R168 ;  /* 0x000000a8009c7308 */ /* 0x000ee20000000800 */
[----:B------:R-:W-:Y:S01]  /*ae90*/  FMNMX.FTZ R20, R179, R20, !PT ;  /* 0x00000014b3147209 */ /* 0x000fe20007810000 */
[----:B--2---:R-:W-:Y:S01]  /*aea0*/  FADD.FTZ R10, R161, R10 ;  /* 0x0000000aa10a7221 */ /* 0x004fe20000010000 */
[-C--:B------:R-:W-:Y:S01]  /*aeb0*/  FMUL.FTZ R65, R65, R164.reuse ;  /* 0x000000a441417220 */ /* 0x080fe20000410000 */
        /* <DEDUP_REMOVED lines=8> */
[-C--:B------:R-:W-:Y:S01]  /*af40*/  FMUL.FTZ R76, R76, R164.reuse ;  /* 0x000000a44c4c7220 */ /* 0x080fe20000410000 */
[-C--:B------:R-:W-:Y:S01]  /*af50*/  FMUL.FTZ R77, R77, R164.reuse ;  /* 0x000000a44d4d7220 */ /* 0x080fe20000410000 */
[----:B------:R-:W4:Y:S01]  /*af60*/  SHFL.BFLY PT, R153, R20, 0x2, 0x1f ;  /* 0x0c401f0014997f89 */ /* 0x000f2200000e0000 */
[-C--:B------:R-:W-:Y:S01]  /*af70*/  FMUL.FTZ R80, R80, R164.reuse ;  /* 0x000000a450507220 */ /* 0x080fe20000410000 */
[----:B------:R-:W5:Y:S01]  /*af80*/  MUFU.EX2 R172, R172 ;  /* 0x000000ac00ac7308 */ /* 0x000f620000000800 */
        /* <DEDUP_REMOVED lines=16> */
[----:B-----5:R-:W-:Y:S01]  /*b090*/  FADD.FTZ R10, R172, R10 ;  /* 0x0000000aac0a7221 */ /* 0x020fe20000010000 */
[-C--:B------:R-:W-:Y:S01]  /*b0a0*/  FMUL.FTZ R104, R104, R164.reuse ;  /* 0x000000a468687220 */ /* 0x080fe20000410000 */
[-C--:B------:R-:W-:Y:S01]  /*b0b0*/  FMUL.FTZ R105, R105, R164.reuse ;  /* 0x000000a469697220 */ /* 0x080fe20000410000 */
[-C--:B------:R-:W-:Y:S01]  /*b0c0*/  FMUL.FTZ R108, R108, R164.reuse ;  /* 0x000000a46c6c7220 */ /* 0x080fe20000410000 */
[-C--:B------:R-:W-:Y:S01]  /*b0d0*/  FMUL.FTZ R109, R109, R164.reuse ;  /* 0x000000a46d6d7220 */ /* 0x080fe20000410000 */
[----:B----4-:R-:W-:Y:S01]  /*b0e0*/  FMNMX.FTZ R20, R20, R153, !PT ;  /* 0x0000009914147209 */ /* 0x010fe20007810000 */
[-C--:B------:R-:W-:Y:S01]  /*b0f0*/  FMUL.FTZ R112, R112, R164.reuse ;  /* 0x000000a470707220 */ /* 0x080fe20000410000 */
[----:B------:R-:W4:Y:S01]  /*b100*/  MUFU.EX2 R177, R177 ;  /* 0x000000b100b17308 */ /* 0x000f220000000800 */
[----:B---3--:R-:W-:Y:S01]  /*b110*/  FADD.FTZ R10, R173, R10 ;  /* 0x0000000aad0a7221 */ /* 0x008fe20000010000 */
[-C--:B------:R-:W-:Y:S01]  /*b120*/  FMUL.FTZ R113, R113, R164.reuse ;  /* 0x000000a471717220 */ /* 0x080fe20000410000 */
[----:B------:R-:W3:Y:S01]  /*b130*/  SHFL.BFLY PT, R153, R20, 0x1, 0x1f ;  /* 0x0c201f0014997f89 */ /* 0x000ee200000e0000 */
[-C--:B------:R-:W-:Y:S01]  /*b140*/  FMUL.FTZ R116, R116, R164.reuse ;  /* 0x000000a474747220 */ /* 0x080fe20000410000 */
[-C--:B------:R-:W-:Y:S01]  /*b150*/  FMUL.FTZ R117, R117, R164.reuse ;  /* 0x000000a475757220 */ /* 0x080fe20000410000 */
[-C--:B------:R-:W-:Y:S01]  /*b160*/  FMUL.FTZ R120, R120, R164.reuse ;  /* 0x000000a478787220 */ /* 0x080fe20000410000 */
[-C--:B------:R-:W-:Y:S01]  /*b170*/  FMUL.FTZ R121, R121, R164.reuse ;  /* 0x000000a479797220 */ /* 0x080fe20000410000 */
[----:B------:R-:W5:Y:S01]  /*b180*/  MUFU.EX2 R180, R180 ;  /* 0x000000b400b47308 */ /* 0x000f620000000800 */
[----:B--2---:R-:W-:Y:S01]  /*b190*/  FADD.FTZ R10, R160, R10 ;  /* 0x0000000aa00a7221 */ /* 0x004fe20000010000 */
[-C--:B------:R-:W-:Y:S01]  /*b1a0*/  FMUL.FTZ R124, R124, R164.reuse ;  /* 0x000000a47c7c7220 */ /* 0x080fe20000410000 */
[-C--:B------:R-:W-:Y:S01]  /*b1b0*/  FMUL.FTZ R125, R125, R164.reuse ;  /* 0x000000a47d7d7220 */ /* 0x080fe20000410000 */
[-C--:B------:R-:W-:Y:S01]  /*b1c0*/  FMUL.FTZ R128, R128, R164.reuse ;  /* 0x000000a480807220 */ /* 0x080fe20000410000 */
[-C--:B------:R-:W-:Y:S01]  /*b1d0*/  FMUL.FTZ R129, R129, R164.reuse ;  /* 0x000000a481817220 */ /* 0x080fe20000410000 */
[-C--:B------:R-:W-:Y:S01]  /*b1e0*/  FMUL.FTZ R132, R132, R164.reuse ;  /* 0x000000a484847220 */ /* 0x080fe20000410000 */
[----:B------:R-:W-:Y:S01]  /*b1f0*/  FMUL.FTZ R133, R133, R164 ;  /* 0x000000a485857220 */ /* 0x000fe20000410000 */
[----:B------:R-:W2:Y:S01]  /*b200*/  MUFU.EX2 R181, R181 ;  /* 0x000000b500b57308 */ /* 0x000ea20000000800 */
[C---:B----4-:R-:W-:Y:S01]  /*b210*/  FADD.FTZ R10, R177.reuse, R10 ;  /* 0x0000000ab10a7221 */ /* 0x050fe20000010000 */
[----:B------:R-:W-:Y:S01]  /*b220*/  F2FP.F16.F32.PACK_AB R160, R177, R160 ;  /* 0x000000a0b1a0723e */ /* 0x000fe200000000ff */
[-C--:B------:R-:W-:Y:S01]  /*b230*/  FMUL.FTZ R136, R136, R164.reuse ;  /* 0x000000a488887220 */ /* 0x080fe20000410000 */
[-C--:B------:R-:W-:Y:S01]  /*b240*/  FMUL.FTZ R137, R137, R164.reuse ;  /* 0x000000a489897220 */ /* 0x080fe20000410000 */
[-C--:B------:R-:W-:Y:S01]  /*b250*/  FMUL.FTZ R140, R140, R164.reuse ;  /* 0x000000a48c8c7220 */ /* 0x080fe20000410000 */
[-C--:B------:R-:W-:Y:S01]  /*b260*/  FMUL.FTZ R141, R141, R164.reuse ;  /* 0x000000a48d8d7220 */ /* 0x080fe20000410000 */
[-C--:B------:R-:W-:Y:S01]  /*b270*/  FMUL.FTZ R144, R144, R164.reuse ;  /* 0x000000a490907220 */ /* 0x080fe20000410000 */
[-C--:B------:R-:W-:Y:S01]  /*b280*/  FMUL.FTZ R145, R145, R164.reuse ;  /* 0x000000a491917220 */ /* 0x080fe20000410000 */
[----:B-----5:R-:W-:Y:S01]  /*b290*/  FADD.FTZ R10, R180, R10 ;  /* 0x0000000ab40a7221 */ /* 0x020fe20000010000 */
[----:B------:R-:W-:Y:S01]  /*b2a0*/  FMUL.FTZ R148, R148, R164 ;  /* 0x000000a494947220 */ /* 0x000fe20000410000 */
[----:B---3--:R-:W-:Y:S01]  /*b2b0*/  FMNMX.FTZ R20, R20, R153, !PT ;  /* 0x0000009914147209 */ /* 0x008fe20007810000 */
[----:B------:R-:W-:-:S02]  /*b2c0*/  @!P2 IMAD R153, R189, 0x40, R198 ;  /* 0x00000040bd99a824 */ /* 0x000fc400078e02c6 */
[----:B------:R-:W-:Y:S02]  /*b2d0*/  FMUL.FTZ R149, R149, R164 ;  /* 0x000000a495957220 */ /* 0x000fe40000410000 */
[----:B------:R-:W-:Y:S01]  /*b2e0*/  FADD.FTZ R15, -R20, R15 ;  /* 0x0000000f140f7221 */ /* 0x000fe20000010100 */
[----:B------:R-:W-:Y:S01]  /*b2f0*/  @!P2 LEA R153, R153, R2, 0x2 ;  /* 0x000000029999a211 */ /* 0x000fe200078e10ff */
[----:B--2---:R-:W-:Y:S02]  /*b300*/  FADD.FTZ R10, R181, R10 ;  /* 0x0000000ab50a7221 */ /* 0x004fe40000010000 */
[----:B------:R-:W-:Y:S02]  /*b310*/  FMUL.FTZ R15, R15, R3 ;  /* 0x000000030f0f7220 */ /* 0x000fe40000410000 */
[----:B------:R-:W-:Y:S04]  /*b320*/  @!P2 STS [R153+0x28800], R164 ;  /* 0x028800a49900a388 */ /* 0x000fe80000000800 */
[----:B------:R-:W2:Y:S02]  /*b330*/  MUFU.EX2 R15, R15 ;  /* 0x0000000f000f7308 */ /* 0x000ea40000000800 */
[----:B--2---:R2:W-:Y:S01]  /*b340*/  @!P2 STS [R153+0x28820], R15 ;  /* 0x0288200f9900a388 */ /* 0x0045e20000000800 */
        /* <DEDUP_REMOVED lines=9> */
[----:B--2---:R-:W-:Y:S01]  /*b3e0*/  FMUL.FTZ R153, R20, R3 ;  /* 0x0000000314997220 */ /* 0x004fe20000410000 */
[-C--:B------:R-:W-:Y:S01]  /*b3f0*/  FMUL.FTZ R43, R43, R15.reuse ;  /* 0x0000000f2b2b7220 */ /* 0x080fe20000410000 */
[-C--:B------:R-:W-:Y:S01]  /*b400*/  FMUL.FTZ R46, R46, R15.reuse ;  /* 0x0000000f2e2e7220 */ /* 0x080fe20000410000 */
[----:B------:R-:W-:Y:S01]  /*b410*/  FMUL.FTZ R47, R47, R15 ;  /* 0x0000000f2f2f7220 */ /* 0x000fe20000410000 */
        /* <DEDUP_REMOVED lines=17> */
[----:B------:R-:W-:Y:S01]  /*b530*/  FFMA.FTZ R183, R183, R3, -R153 ;  /* 0x00000003b7b77223 */ /* 0x000fe20000010899 */
[-C--:B------:R-:W-:Y:S01]  /*b540*/  FMUL.FTZ R50, R50, R15.reuse ;  /* 0x0000000f32327220 */ /* 0x080fe20000410000 */
[-C--:B------:R-:W-:Y:S01]  /*b550*/  FMUL.FTZ R51, R51, R15.reuse ;  /* 0x0000000f33337220 */ /* 0x080fe20000410000 */
[-C--:B------:R-:W-:Y:S01]  /*b560*/  FMUL.FTZ R54, R54, R15.reuse ;  /* 0x0000000f36367220 */ /* 0x080fe20000410000 */
[----:B------:R-:W-:Y:S01]  /*b570*/  FMUL.FTZ R55, R55, R15 ;  /* 0x0000000f37377220 */ /* 0x000fe20000410000 */
[----:B------:R-:W4:Y:S01]  /*b580*/  MUFU.EX2 R191, R191 ;  /* 0x000000bf00bf7308 */ /* 0x000f220000000800 */
[----:B--2---:R-:W-:Y:S01]  /*b590*/  FFMA.FTZ R11, R15, R11, R189 ;  /* 0x0000000b0f0b7223 */ /* 0x004fe200000100bd */
[-C--:B------:R-:W-:Y:S01]  /*b5a0*/  FMUL.FTZ R58, R58, R15.reuse ;  /* 0x0000000f3a3a7220 */ /* 0x080fe20000410000 */
[-C--:B------:R-:W-:Y:S01]  /*b5b0*/  FMUL.FTZ R59, R59, R15.reuse ;  /* 0x0000000f3b3b7220 */ /* 0x080fe20000410000 */
[-C--:B------:R-:W-:Y:S01]  /*b5c0*/  FMUL.FTZ R62, R62, R15.reuse ;  /* 0x0000000f3e3e7220 */ /* 0x080fe20000410000 */
[-C--:B------:R-:W-:Y:S01]  /*b5d0*/  FMUL.FTZ R63, R63, R15.reuse ;  /* 0x0000000f3f3f7220 */ /* 0x080fe20000410000 */
[-C--:B------:R-:W-:Y:S01]  /*b5e0*/  FMUL.FTZ R66, R66, R15.reuse ;  /* 0x0000000f42427220 */ /* 0x080fe20000410000 */
[----:B------:R-:W-:Y:S01]  /*b5f0*/  FMUL.FTZ R67, R67, R15 ;  /* 0x0000000f43437220 */ /* 0x000fe20000410000 */
[----:B------:R-:W2:Y:S01]  /*b600*/  MUFU.EX2 R155, R155 ;  /* 0x0000009b009b7308 */ /* 0x000ea20000000800 */
        /* <DEDUP_REMOVED lines=8> */
[----:B----4-:R-:W-:Y:S01]  /*b690*/  FADD.FTZ R153, R191, R153 ;  /* 0x00000099bf997221 */ /* 0x010fe20000010000 */
[-C--:B------:R-:W-:Y:S01]  /*b6a0*/  FMUL.FTZ R79, R79, R15.reuse ;  /* 0x0000000f4f4f7220 */ /* 0x080fe20000410000 */
[-C--:B------:R-:W-:Y:S01]  /*b6b0*/  FMUL.FTZ R82, R82, R15.reuse ;  /* 0x0000000f52527220 */ /* 0x080fe20000410000 */
[-C--:B------:R-:W-:Y:S01]  /*b6c0*/  FMUL.FTZ R83, R83, R15.reuse ;  /* 0x0000000f53537220 */ /* 0x080fe20000410000 */
[-C--:B------:R-:W-:Y:S01]  /*b6d0*/  FMUL.FTZ R86, R86, R15.reuse ;  /* 0x0000000f56567220 */ /* 0x080fe20000410000 */
[-C--:B------:R-:W-:Y:S01]  /*b6e0*/  FMUL.FTZ R87, R87, R15.reuse ;  /* 0x0000000f57577220 */ /* 0x080fe20000410000 */
[----:B------:R-:W-:Y:S01]  /*b6f0*/  FMUL.FTZ R90, R90, R15 ;  /* 0x0000000f5a5a7220 */ /* 0x000fe20000410000 */
[----:B------:R-:W4:Y:S01]  /*b700*/  MUFU.EX2 R162, R162 ;  /* 0x000000a200a27308 */ /* 0x000f220000000800 */
[C---:B--2---:R-:W-:Y:S01]  /*b710*/  FADD.FTZ R153, R155.reuse, R153 ;  /* 0x000000999b997221 */ /* 0x044fe20000010000 */
[----:B------:R-:W-:Y:S01]  /*b720*/  F2FP.F16.F32.PACK_AB R191, R155, R191 ;  /* 0x000000bf9bbf723e */ /* 0x000fe200000000ff */
[----:B------:R-:W-:Y:S01]  /*b730*/  BAR.SYNC.DEFER_BLOCKING 0xf, 0x100 ;  /* 0x03c4000000007b1d */ /* 0x000fe20000010000 */
[-C--:B------:R-:W-:Y:S01]  /*b740*/  FMUL.FTZ R91, R91, R15.reuse ;  /* 0x0000000f5b5b7220 */ /* 0x080fe20000410000 */
[-C--:B------:R-:W-:Y:S01]  /*b750*/  FMUL.FTZ R94, R94, R15.reuse ;  /* 0x0000000f5e5e7220 */ /* 0x080fe20000410000 */
[-C--:B------:R-:W-:Y:S01]  /*b760*/  FMUL.FTZ R95, R95, R15.reuse ;  /* 0x0000000f5f5f7220 */ /* 0x080fe20000410000 */
[-C--:B------:R-:W-:Y:S01]  /*b770*/  FMUL.FTZ R98, R98, R15.reuse ;  /* 0x0000000f62627220 */ /* 0x080fe20000410000 */
[-C--:B------:R-:W-:Y:S01]  /*b780*/  FMUL.FTZ R99, R99, R15.reuse ;  /* 0x0000000f63637220 */ /* 0x080fe20000410000 */
[----:B------:R-:W2:Y:S01]  /*b790*/  MUFU.EX2 R157, R157 ;  /* 0x0000009d009d7308 */ /* 0x000ea20000000800 */
[----:B---3--:R-:W-:Y:S01]  /*b7a0*/  FADD.FTZ R153, R158, R153 ;  /* 0x000000999e997221 */ /* 0x008fe20000010000 */
[-C--:B------:R-:W-:Y:S01]  /*b7b0*/  FMUL.FTZ R102, R102, R15.reuse ;  /* 0x0000000f66667220 */ /* 0x080fe20000410000 */
        /* <DEDUP_REMOVED lines=12> */
[----:B------:R-:W-:Y:S01]  /*b880*/  FMUL.FTZ R122, R122, R15 ;  /* 0x0000000f7a7a7220 */ /* 0x000fe20000410000 */
[----:B------:R-:W4:Y:S01]  /*b890*/  MUFU.EX2 R159, R159 ;  /* 0x0000009f009f7308 */ /* 0x000f220000000800 */
[----:B--2---:R-:W-:Y:S01]  /*b8a0*/  FADD.FTZ R155, R157, R154 ;  /* 0x0000009a9d9b7221 */ /* 0x004fe20000010000 */
[----:B------:R-:W-:Y:S01]  /*b8b0*/  F2FP.F16.F32.PACK_AB R154, R165, R161 ;  /* 0x000000a1a59a723e */ /* 0x000fe200000000ff */
[----:B------:R2:W-:Y:S01]  /*b8c0*/  STSM.16.M88.4 [R217+0x26800], R188 ;  /* 0x026800bcd9007844 */ /* 0x0005e20000000200 */
[-C--:B------:R-:W-:Y:S01]  /*b8d0*/  FMUL.FTZ R123, R123, R15.reuse ;  /* 0x0000000f7b7b7220 */ /* 0x080fe20000410000 */
[-C--:B------:R-:W-:Y:S01]  /*b8e0*/  FMUL.FTZ R126, R126, R15.reuse ;  /* 0x0000000f7e7e7220 */ /* 0x080fe20000410000 */
[-C--:B------:R-:W-:Y:S01]  /*b8f0*/  FMUL.FTZ R127, R127, R15.reuse ;  /* 0x0000000f7f7f7220 */ /* 0x080fe20000410000 */
[----:B------:R-:W-:Y:S01]  /*b900*/  FMUL.FTZ R130, R130, R15 ;  /* 0x0000000f82827220 */ /* 0x000fe20000410000 */
[----:B------:R-:W5:Y:S01]  /*b910*/  MUFU.EX2 R166, R166 ;  /* 0x000000a600a67308 */ /* 0x000f620000000800 */
[C---:B---3--:R-:W-:Y:S01]  /*b920*/  FADD.FTZ R158, R163.reuse, R155 ;  /* 0x0000009ba39e7221 */ /* 0x048fe20000010000 */
[----:B------:R-:W-:Y:S01]  /*b930*/  F2FP.F16.F32.PACK_AB R155, R163, R157 ;  /* 0x0000009da39b723e */ /* 0x000fe200000000ff */
[-C--:B------:R-:W-:Y:S01]  /*b940*/  FMUL.FTZ R131, R131, R15.reuse ;  /* 0x0000000f83837220 */ /* 0x080fe20000410000 */
[-C--:B------:R-:W-:Y:S01]  /*b950*/  FMUL.FTZ R134, R134, R15.reuse ;  /* 0x0000000f86867220 */ /* 0x080fe20000410000 */
[-C--:B------:R-:W-:Y:S01]  /*b960*/  FMUL.FTZ R135, R135, R15.reuse ;  /* 0x0000000f87877220 */ /* 0x080fe20000410000 */
[-C--:B------:R-:W-:Y:S01]  /*b970*/  FMUL.FTZ R138, R138, R15.reuse ;  /* 0x0000000f8a8a7220 */ /* 0x080fe20000410000 */
[----:B------:R2:W-:Y:S01]  /*b980*/  STSM.16.M88.4 [R220], R152 ;  /* 0x00000098dc007844 */ /* 0x0005e20000000200 */
        /* <DEDUP_REMOVED lines=9> */
[C---:B-----5:R-:W-:Y:S01]  /*ba20*/  FADD.FTZ R158, R166.reuse, R158 ;  /* 0x0000009ea69e7221 */ /* 0x060fe20000010000 */
[----:B------:R-:W-:Y:S01]  /*ba30*/  F2FP.F16.F32.PACK_AB R157, R166, R159 ;  /* 0x0000009fa69d723e */ /* 0x000fe200000000ff */
[----:B------:R-:W-:-:S05]  /*ba40*/  FMUL.FTZ R151, R151, R15 ;  /* 0x0000000f97977220 */ /* 0x000fca0000410000 */
[----:B------:R-:W5:Y:S01]  /*ba50*/  MUFU.EX2 R178, R178 ;  /* 0x000000b200b27308 */ /* 0x000f620000000800 */
[----:B---3--:R-:W-:Y:S01]  /*ba60*/  FADD.FTZ R159, R11, R158 ;  /* 0x0000009e0b9f7221 */ /* 0x008fe20000010000 */
[----:B------:R-:W-:-:S06]  /*ba70*/  F2FP.F16.F32.PACK_AB R158, R173, R172 ;  /* 0x000000acad9e723e */ /* 0x000fcc00000000ff */
[----:B------:R-:W3:Y:S01]  /*ba80*/  MUFU.EX2 R161, R179 ;  /* 0x000000b300a17308 */ /* 0x000ee20000000800 */
[C---:B----4-:R-:W-:Y:S01]  /*ba90*/  FADD.FTZ R162, R175.reuse, R159 ;  /* 0x0000009fafa27221 */ /* 0x050fe20000010000 */
[----:B------:R-:W-:-:S05]  /*baa0*/  F2FP.F16.F32.PACK_AB R159, R175, R11 ;  /* 0x0000000baf9f723e */ /* 0x000fca00000000ff */
[----:B------:R2:W-:Y:S01]  /*bab0*/  STSM.16.M88.4 [R218], R156 ;  /* 0x0000009cda007844 */ /* 0x0005e20000000200 */
[----:B------:R-:W4:Y:S01]  /*bac0*/  MUFU.EX2 R163, R182 ;  /* 0x000000b600a37308 */ /* 0x000f220000000800 */
[----:B-----5:R-:W-:-:S07]  /*bad0*/  FADD.FTZ R162, R178, R162 ;  /* 0x000000a2b2a27221 */ /* 0x020fce0000010000 */
[----:B------:R-:W5:Y:S01]  /*bae0*/  MUFU.EX2 R183, R183 ;  /* 0x000000b700b77308 */ /* 0x000f620000000800 */
[C---:B---3--:R-:W-:Y:S01]  /*baf0*/  FADD.FTZ R162, R161.reuse, R162 ;  /* 0x000000a2a1a27221 */ /* 0x048fe20000010000 */
[----:B------:R-:W-:-:S03]  /*bb00*/  F2FP.F16.F32.PACK_AB R161, R161, R178 ;  /* 0x000000b2a1a1723e */ /* 0x000fc600000000ff */
[----:B----4-:R-:W-:Y:S01]  /*bb10*/  FADD.FTZ R11, R163, R162 ;  /* 0x000000a2a30b7221 */ /* 0x010fe20000010000 */
[----:B------:R-:W-:Y:S02]  /*bb20*/  F2FP.F16.F32.PACK_AB R162, R181, R180 ;  /* 0x000000b4b5a2723e */ /* 0x000fe400000000ff */
[C---:B-----5:R-:W-:Y:S01]  /*bb30*/  F2FP.F16.F32.PACK_AB R163, R183.reuse, R163 ;  /* 0x000000a3b7a3723e */ /* 0x060fe200000000ff */
[----:B------:R-:W-:-:S04]  /*bb40*/  FADD.FTZ R11, R183, R11 ;  /* 0x0000000bb70b7221 */ /* 0x000fc80000010000 */
[----:B------:R2:W-:Y:S01]  /*bb50*/  STSM.16.M88.4 [R219], R160 ;  /* 0x000000a0db007844 */ /* 0x0005e20000000200 */
[----:B------:R-:W-:Y:S05]  /*bb60*/  @!P0 BRA `(.L_x_3923) ;  /* 0x0000000000048947 */ /* 0x000fea0003800000 */
[----:B------:R-:W-:Y:S01]  /*bb70*/  BPT.TRAP 0x1 ;  /* 0x000000040000795c */ /* 0x000fe20000300000 */
.L_x_3923:
[----:B------:R3:W4:Y:S01]  /*bb80*/  SYNCS.PHASECHK.TRANS64.TRYWAIT P2, [R21+URZ+0x28c50], R14 ;  /* 0x028c500e150075a7 */ /* 0x000722000804017f */
[----:B------:R-:W-:Y:S05]  /*bb90*/  @!P0 BRA `(.L_x_3924) ;  /* 0x0000000000048947 */ /* 0x000fea0003800000 */
[----:B------:R-:W-:Y:S01]  /*bba0*/  BPT.TRAP 0x1 ;  /* 0x000000040000795c */ /* 0x000fe20000300000 */
.L_x_3924:
[----:B------:R-:W-:Y:S04]  /*bbb0*/  BSSY B1, `(.L_x_3925) ;  /* 0x0000004000017945 */ /* 0x000fe80003800000 */
[----:B----4-:R-:W-:Y:S05]  /*bbc0*/  @P2 BRA `(.L_x_3926) ;  /* 0x0000000000082947 */ /* 0x010fea0003800000 */
[----:B------:R-:W4:Y:S02]  /*bbd0*/  SYNCS.PHASECHK.TRANS64.TRYWAIT P2, [R21+URZ+0x28c50], R14 ;  /* 0x028c500e150075a7 */ /* 0x000f24000804017f */
[----:B----4-:R-:W-:Y:S05]  /*bbe0*/  @!P2 BRA `(.L_x_3927) ;  /* 0x000000b800dca947 */ /* 0x010fea0003800000 */
.L_x_3926:
[----:B------:R-:W-:Y:S05]  /*bbf0*/  BSYNC B1 ;  /* 0x0000000000017941 */ /* 0x000fea0003800000 */
.L_x_3925:
[----:B01-34-:R-:W-:Y:S01]  /*bc00*/  IMAD R14, R18, 0x1000, R12 ;  /* 0x00001000120e7824 */ /* 0x01bfe200078e020c */
[----:B------:R-:W-:Y:S01]  /*bc10*/  WARPGROUP.ARRIVE ;  /* 0x00000000000079c5 */ /* 0x000fe20000000000 */
[----:B------:R-:W-:Y:S02]  /*bc20*/  IMAD.MOV.U32 R15, RZ, RZ, 0x40000040 ;  /* 0x40000040ff0f7424 */ /* 0x000fe400078e00ff */
[C---:B------:R-:W-:Y:S01]  /*bc30*/  VIADD R164, R14.reuse, 0x80 ;  /* 0x000000800ea47836 */ /* 0x040fe20000000000 */
[----:B------:R-:W-:Y:S01]  /*bc40*/  R2UR UR6, R14 ;  /* 0x000000000e0672ca */ /* 0x000fe200000e0000 */
[----:B------:R-:W-:Y:S01]  /*bc50*/  IMAD.MOV.U32 R165, RZ, RZ, 0x40000040 ;  /* 0x40000040ffa57424 */ /* 0x000fe200078e00ff */
[----:B------:R-:W-:Y:S01]  /*bc60*/  R2UR UR7, R15 ;  /* 0x000000000f0772ca */ /* 0x000fe200000e0000 */
[----:B------:R-:W-:-:S12]  /*bc70*/  IMAD.MOV.U32 R15, RZ, RZ, 0x40000040 ;  /* 0x40000040ff0f7424 */ /* 0x000fd800078e00ff */
[----:B------:R-:W-:Y:S01]  /*bc80*/  HGMMA.64x256x16.F32 R24, R188, gdesc[UR4].tnspB, R24, gsb0 ;  /* 0x43e00004bc187df0 */ /* 0x000fe20008000818 */
[----:B------:R-:W-:Y:S02]  /*bc90*/  R2UR UR6, R164 ;  /* 0x00000000a40672ca */ /* 0x000fe400000e0000 */
[----:B------:R-:W-:Y:S01]  /*bca0*/  R2UR UR7, R165 ;  /* 0x00000000a50772ca */ /* 0x000fe200000e0000 */
[----:B------:R-:W-:Y:S02]  /*bcb0*/  WARPGROUP.DEPBAR.LE gsb0, 0x0 ;  /* 0x00008000000079c5 */ /* 0x000fe40000010000 */
[----:B------:R-:W-:-:S15]  /*bcc0*/  WARPGROUP.ARRIVE ;  /* 0x00000000000079c5 */ /* 0x000fde0000000000 */
[----:B------:R-:W-:-:S07]  /*bcd0*/  NOP ;  /* 0x0000000000007918 */ /* 0x000fce0000000000 */
[----:B------:R-:W-:Y:S03]  /*bce0*/  HGMMA.64x256x16.F32 R24, R152, gdesc[UR4].tnspB, R24, gsb0 ;  /* 0x43e0000498187df0 */ /* 0x000fe60008000818 */
[----:B------:R-:W-:Y:S02]  /*bcf0*/  WARPGROUP.DEPBAR.LE gsb0, 0x0 ;  /* 0x00008000000079c5 */ /* 0x000fe40000010000 */
[C---:B--2---:R-:W-:Y:S01]  /*bd00*/  VIADD R152, R14.reuse, 0x100 ;  /* 0x000001000e987836 */ /* 0x044fe20000000000 */
[----:B------:R-:W-:Y:S01]  /*bd10*/  WARPGROUP.ARRIVE ;  /* 0x00000000000079c5 */ /* 0x000fe20000000000 */
[----:B------:R-:W-:Y:S02]  /*bd20*/  IMAD.MOV.U32 R153, RZ, RZ, 0x40000040 ;  /* 0x40000040ff997424 */ /* 0x000fe400078e00ff */
[----:B------:R-:W-:Y:S01]  /*bd30*/  VIADD R14, R14, 0x180 ;  /* 0x000001800e0e7836 */ /* 0x000fe20000000000 */
[----:B------:R-:W-:-:S02]  /*bd40*/  R2UR UR6, R152 ;  /* 0x00000000980672ca */ /* 0x000fc400000e0000 */
[----:B------:R-:W-:-:S15]  /*bd50*/  R2UR UR7, R153 ;  /* 0x00000000990772ca */ /* 0x000fde00000e0000 */
[----:B------:R-:W-:-:S01]  /*bd60*/  NOP ;  /* 0x0000000000007918 */ /* 0x000fc20000000000 */
        /* <DEDUP_REMOVED lines=16> */
[----:B------:R-:W-:Y:S05]  /*be70*/  @!P0 BRA `(.L_x_3928) ;  /* 0x0000000000048947 */ /* 0x000fea0003800000 */
[----:B------:R-:W-:Y:S01]  /*be80*/  BPT.TRAP 0x1 ;  /* 0x000000040000795c */ /* 0x000fe20000300000 */
.L_x_3928:
[----:B------:R-:W-:Y:S01]  /*be90*/  IADD3 R21, R21, 0x28c60, RZ ;  /* 0x00028c6015157810 */ /* 0x000fe20007ffe0ff */
[----:B------:R-:W-:Y:S02]  /*bea0*/  IMAD.MOV.U32 R15, RZ, RZ, R20 ;  /* 0x000000ffff0f7224 */ /* 0x000fe400078e0014 */
[----:B------:R-:W-:Y:S01]  /*beb0*/  IMAD.MOV.U32 R188, RZ, RZ, R0 ;  /* 0x000000ffffbc7224 */ /* 0x000fe200078e0000 */
[----:B------:R-:W-:Y:S01]  /*bec0*/  PRMT R21, R193, 0x654, R21 ;  /* 0x00000654c1157816 */ /* 0x000fe20000000015 */
[----:B------:R-:W-:-:S03]  /*bed0*/  IMAD.MOV.U32 R189, RZ, RZ, R18 ;  /* 0x000000ffffbd7224 */ /* 0x000fc600078e0012 */
[----:B------:R2:W-:Y:S01]  /*bee0*/  SYNCS.ARRIVE.TRANS64.RED.A1T0 RZ, [R21+URZ], RZ ;  /* 0x000000ff15ff79a7 */ /* 0x0005e2000810043f */
[----:B------:R-:W-:Y:S05]  /*bef0*/  @P1 BRA `(.L_x_3929) ;  /* 0xffffffe400641947 */ /* 0x000fea000383ffff */
.L_x_3916:
[----:B------:R-:W-:Y:S05]  /*bf00*/  BSYNC B0 ;  /* 0x0000000000007941 */ /* 0x000fea0003800000 */
.L_x_3915:
[----:B-1----:R-:W3:Y:S01]  /*bf10*/  LDL.LU R163, [R1+0x34] ;  /* 0x0000340001a37983 */ /* 0x002ee20000300800 */
[----:B--2---:R-:W-:-:S03]  /*bf20*/  IMAD.MOV.U32 R21, RZ, RZ, -0x800000 ;  /* 0xff800000ff157424 */ /* 0x004fc600078e00ff */
[----:B------:R-:W1:Y:S04]  /*bf30*/  SHFL.BFLY PT, R5, R10, 0x2, 0x1f ;  /* 0x0c401f000a057f89 */ /* 0x000e6800000e0000 */
[----:B------:R-:W2:Y:S01]  /*bf40*/  SHFL.BFLY PT, R6, R11, 0x2, 0x1f ;  /* 0x0c401f000b067f89 */ /* 0x000ea200000e0000 */
[----:B-1----:R-:W-:Y:S01]  /*bf50*/  FADD.FTZ R4, R5, R10 ;  /* 0x0000000a05047221 */ /* 0x002fe20000010000 */
[----:B--2---:R-:W-:-:S04]  /*bf60*/  FADD.FTZ R6, R6, R11 ;  /* 0x0000000b06067221 */ /* 0x004fc80000010000 */
[----:B------:R-:W1:Y:S04]  /*bf70*/  SHFL.BFLY PT, R5, R4, 0x1, 0x1f ;  /* 0x0c201f0004057f89 */ /* 0x000e6800000e0000 */
[----:B------:R-:W2:Y:S01]  /*bf80*/  SHFL.BFLY PT, R7, R6, 0x1, 0x1f ;  /* 0x0c201f0006077f89 */ /* 0x000ea200000e0000 */
[----:B-1----:R-:W-:Y:S01]  /*bf90*/  FADD.FTZ R5, R4, R5 ;  /* 0x0000000504057221 */ /* 0x002fe20000010000 */
[----:B--2---:R-:W-:Y:S01]  /*bfa0*/  FADD.FTZ R7, R6, R7 ;  /* 0x0000000706077221 */ /* 0x004fe20000010000 */
[----:B------:R-:W-:Y:S08]  /*bfb0*/  BAR.ARV 0x8, 0x100 ;  /* 0x0204000000007b1d */ /* 0x000ff00000002000 */
[----:B------:R-:W-:Y:S01]  /*bfc0*/  BAR.SYNC.DEFER_BLOCKING 0xf, 0x100 ;  /* 0x03c4000000007b1d */ /* 0x000fe20000010000 */
[----:B------:R-:W-:-:S02]  /*bfd0*/  FSETP.NE.FTZ.AND P0, PT, R5, RZ, PT ;  /* 0x000000ff0500720b */ /* 0x000fc40003f15000 */
[----:B------:R-:W-:-:S11]  /*bfe0*/  FSETP.NE.FTZ.AND P1, PT, R7, RZ, PT ;  /* 0x000000ff0700720b */ /* 0x000fd60003f35000 */
[----:B------:R-:W1:Y:S01]  /*bff0*/  @P0 MUFU.LG2 R8, R5 ;  /* 0x0000000500080308 */ /* 0x000e620000000c00 */
[C---:B------:R-:W-:Y:S01]  /*c000*/  @P0 FMUL.FTZ R9, R3.reuse, 0.69314718246459960938 ;  /* 0x3f31721803090820 */ /* 0x040fe20000410000 */
[----:B------:R-:W-:-:S06]  /*c010*/  @P1 FMUL.FTZ R4, R3, 0.69314718246459960938 ;  /* 0x3f31721803041820 */ /* 0x000fcc0000410000 */
[----:B------:R-:W2:Y:S01]  /*c020*/  @P1 MUFU.LG2 R10, R7 ;  /* 0x00000007000a1308 */ /* 0x000ea20000000c00 */
[----:B-1----:R-:W-:-:S04]  /*c030*/  @P0 FMUL.FTZ R8, R8, 0.69314718246459960938 ;  /* 0x3f31721808080820 */ /* 0x002fc80000410000 */
[----:B------:R-:W-:Y:S01]  /*c040*/  @P0 FFMA.FTZ R21, R9, R0, R8 ;  /* 0x0000000009150223 */ /* 0x000fe20000010008 */
[----:B------:R-:W-:Y:S02]  /*c050*/  IMAD.MOV.U32 R0, RZ, RZ, -0x800000 ;  /* 0xff800000ff007424 */ /* 0x000fe400078e00ff */
[----:B--2---:R-:W-:-:S04]  /*c060*/  @P1 FMUL.FTZ R3, R10, 0.69314718246459960938 ;  /* 0x3f3172180a031820 */ /* 0x004fc80000410000 */
[----:B------:R-:W-:Y:S01]  /*c070*/  @P1 FFMA.FTZ R0, R4, R20, R3 ;  /* 0x0000001404001223 */ /* 0x000fe20000010003 */
[----:B------:R-:W-:Y:S02]  /*c080*/  IMAD.MOV R3, RZ, RZ, -R216 ;  /* 0x000000ffff037224 */ /* 0x000fe400078e0ad8 */
[----:B------:R-:W-:-:S03]  /*c090*/  IMAD.MOV.U32 R4, RZ, RZ, RZ ;  /* 0x000000ffff047224 */ /* 0x000fc600078e00ff */
[----:B------:R-:W-:Y:S01]  /*c0a0*/  ISETP.NE.AND P2, PT, R214, R3, PT ;  /* 0x00000003d600720c */ /* 0x000fe20003f45270 */
[----:B------:R-:W-:Y:S02]  /*c0b0*/  IMAD.MOV.U32 R3, RZ, RZ, RZ ;  /* 0x000000ffff037224 */ /* 0x000fe400078e00ff */
[----:B------:R-:W1:Y:S08]  /*c0c0*/  @P1 MUFU.RCP R4, R7 ;  /* 0x0000000700041308 */ /* 0x000e700000001000 */
[----:B------:R1:W2:Y:S01]  /*c0d0*/  @P0 MUFU.RCP R3, R5 ;  /* 0x0000000500030308 */ /* 0x0002a20000001000 */
[----:B------:R-:W-:-:S02]  /*c0e0*/  PLOP3.LUT P0, PT, PT, PT, PT, 0x8, 0x0 ;  /* 0x000000000000781c */ /* 0x000fc40003f0e170 */
[C---:B------:R-:W-:Y:S01]  /*c0f0*/  @!P2 LEA R9, R18.reuse, R198, 0x6 ;  /* 0x000000c61209a211 */ /* 0x040fe200078e30ff */
[----:B------:R-:W-:-:S04]  /*c100*/  VIADD R18, R18, 0x1 ;  /* 0x0000000112127836 */ /* 0x000fc80000000000 */
[----:B------:R-:W-:Y:S01]  /*c110*/  @!P2 IMAD R9, R9, 0x4, R2 ;  /* 0x000000040909a824 */ /* 0x000fe200078e0202 */
[----:B------:R-:W-:Y:S01]  /*c120*/  ISETP.NE.AND P1, PT, R18, 0x2, PT ;  /* 0x000000021200780c */ /* 0x000fe20003f25270 */
[-C--:B-1----:R-:W-:Y:S01]  /*c130*/  FMUL.FTZ R5, R26, R4.reuse ;  /* 0x000000041a057220 */ /* 0x082fe20000410000 */
[-C--:B------:R-:W-:Y:S01]  /*c140*/  FMUL.FTZ R7, R30, R4.reuse ;  /* 0x000000041e077220 */ /* 0x080fe20000410000 */
[-C--:B------:R-:W-:Y:S01]  /*c150*/  FMUL.FTZ R31, R31, R4.reuse ;  /* 0x000000041f1f7220 */ /* 0x080fe20000410000 */
[----:B------:R-:W-:Y:S01]  /*c160*/  @!P2 STS [R9+0x28820], R4 ;  /* 0x028820040900a388 */ /* 0x000fe20000000800 */
[----:B------:R-:W-:Y:S01]  /*c170*/  SEL R2, RZ, 0x1, P1 ;  /* 0x00000001ff027807 */ /* 0x000fe20000800000 */
[-C--:B------:R-:W-:Y:S01]  /*c180*/  FMUL.FTZ R35, R35, R4.reuse ;  /* 0x0000000423237220 */ /* 0x080fe20000410000 */
[-C--:B------:R-:W-:Y:S01]  /*c190*/  FMUL.FTZ R11, R38, R4.reuse ;  /* 0x00000004260b7220 */ /* 0x080fe20000410000 */
        /* <DEDUP_REMOVED lines=124> */
[----:B------:R-:W-:-:S02]  /*c960*/  LOP3.LUT R23, R23, R2, RZ, 0x3c, !PT ;  /* 0x0000000217177212 */ /* 0x000fc400078e3cff */
[----:B------:R-:W-:Y:S01]  /*c970*/  SEL R18, R18, RZ, P1 ;  /* 0x000000ff12127207 */ /* 0x000fe20000800000 */
[----:B---3--:R-:W-:-:S05]  /*c980*/  VIADD R163, R163, 0x1 ;  /* 0x00000001a3a37836 */ /* 0x008fca0000000000 */
[----:B------:R0:W-:Y:S01]  /*c990*/  STL [R1+0x34], R163 ;  /* 0x000034a301007387 */ /* 0x0001e20000100800 */
[----:B------:R-:W-:Y:S06]  /*c9a0*/  BAR.ARV 0xe, 0x100 ;  /* 0x0384000000007b1d */ /* 0x000fec0000002000 */
.L_x_3860:
[----:B------:R-:W-:Y:S05]  /*c9b0*/  BSYNC B7 ;  /* 0x0000000000077941 */ /* 0x000fea0003800000 */
.L_x_3858:
[----:B------:R-:W1:Y:S08]  /*c9c0*/  S2UR UR4, SR_CgaCtaId ;  /* 0x00000000000479c3 */ /* 0x000e700000008800 */
[----:B------:R-:W-:Y:S01]  /*c9d0*/  BAR.SYNC.DEFER_BLOCKING 0x5, 0x180 ;  /* 0x0146000000007b1d */ /* 0x000fe20000010000 */
[----:B------:R-:W-:-:S05]  /*c9e0*/  MOV R2, 0x400 ;  /* 0x0000040000027802 */ /* 0x000fca0000000f00 */
[----:B------:R-:W-:Y:S01]  /*c9f0*/  BSSY B0, `(.L_x_3930) ;  /* 0x0000327000007945 */ /* 0x000fe20003800000 */
[----:B-1----:R-:W-:-:S05]  /*ca00*/  IMAD.U32 R193, RZ, RZ, UR4 ;  /* 0x00000004ffc17e24 */ /* 0x002fca000f8e00ff */
[----:B------:R-:W-:-:S05]  /*ca10*/  LEA R2, R193, R2, 0x18 ;  /* 0x00000002c1027211 */ /* 0x000fca00078ec0ff */
[----:B-----5:R1:W2:Y:S01]  /*ca20*/  LDS.128 R24, [R2+0x28cd0] ;  /* 0x028cd00002187984 */ /* 0x0202a20000000c00 */
[----:B------:R-:W-:Y:S06]  /*ca30*/  BAR.ARV 0x4, 0x180 ;  /* 0x0106000000007b1d */ /* 0x000fec0000002000 */
[----:B------:R-:W-:Y:S05]  /*ca40*/  @P0 BRA `(.L_x_3931) ;  /* 0x0000002000a00947 */ /* 0x000fea0003800000 */
[----:B------:R-:W3:Y:S01]  /*ca50*/  LDL R30, [R1+0x5c] ;  /* 0x00005c00011e7983 */ /* 0x000ee20000100800 */
[----:B------:R-:W-:Y:S01]  /*ca60*/  F2FP.F16.F32.PACK_AB R5, R3, R5 ;  /* 0x000000050305723e */ /* 0x000fe200000000ff */
[----:B------:R-:W-:Y:S01]  /*ca70*/  ULDC.64 UR4, c[0x0][0xc00] ;  /* 0x0003000000047ab9 */ /* 0x000fe20000000a00 */
[----:B------:R-:W-:Y:S01]  /*ca80*/  F2FP.F16.F32.PACK_AB R4, R6, R8 ;  /* 0x000000080604723e */ /* 0x000fe200000000ff */
[----:B------:R-:W4:Y:S04]  /*ca90*/  LDL.LU R70, [R1+0x18] ;  /* 0x0000180001467983 */ /* 0x000f280000300800 */
[----:B------:R-:W4:Y:S01]  /*caa0*/  LDL.LU R66, [R1+0x1c] ;  /* 0x00001c0001427983 */ /* 0x000f220000300800 */
[----:B------:R-:W0:Y:S01]  /*cab0*/  S2R R49, SR_SWINHI ;  /* 0x0000000000317919 */ /* 0x000e220000002f00 */
[----:B------:R-:W-:-:S02]  /*cac0*/  F2FP.F16.F32.PACK_AB R7, R31, R7 ;  /* 0x000000071f07723e */ /* 0x000fc400000000ff */
[----:B------:R-:W-:Y:S02]  /*cad0*/  F2FP.F16.F32.PACK_AB R6, R152, R154 ;  /* 0x0000009a9806723e */ /* 0x000fe400000000ff */
[----:B------:R-:W-:Y:S02]  /*cae0*/  MOV R44, R2 ;  /* 0x00000002002c7202 */ /* 0x000fe40000000f00 */
[----:B0-----:R-:W-:Y:S02]  /*caf0*/  MOV R45, R49 ;  /* 0x00000031002d7202 */ /* 0x001fe40000000f00 */
        /* <DEDUP_REMOVED lines=12> */
[----:B------:R-:W-:Y:S01]  /*cbc0*/  F2FP.F16.F32.PACK_AB R41, R99, R41 ;  /* 0x000000296329723e */ /* 0x000fe200000000ff */
[----:B------:R-:W-:Y:S01]  /*cbd0*/  BAR.SYNC.DEFER_BLOCKING 0x1, 0x100 ;  /* 0x0044000000007b1d */ /* 0x000fe20000010000 */
[----:B---3--:R-:W-:-:S03]  /*cbe0*/  IMAD.WIDE R48, R30, 0x2, R44 ;  /* 0x000000021e307825 */ /* 0x008fc600078e022c */
[----:B------:R-:W-:Y:S01]  /*cbf0*/  LOP3.LUT R3, R48, 0x380, RZ, 0xc0, !PT ;  /* 0x0000038030037812 */ /* 0x000fe200078ec0ff */
[----:B------:R-:W-:-:S03]  /*cc00*/  IMAD.MOV.U32 R31, RZ, RZ, R49 ;  /* 0x000000ffff1f7224 */ /* 0x000fc600078e0031 */
[----:B------:R-:W-:-:S04]  /*cc10*/  SHF.R.U64 R3, R3, 0x3, RZ ;  /* 0x0000000303037819 */ /* 0x000fc800000012ff */
[----:B------:R-:W-:Y:S02]  /*cc20*/  LOP3.LUT R30, R3, R48, RZ, 0x3c, !PT ;  /* 0x00000030031e7212 */ /* 0x000fe400078e3cff */
[----:B--2---:R-:W-:Y:S02]  /*cc30*/  IADD3 R24, P0, R48, 0x20, RZ ;  /* 0x0000002030187810 */ /* 0x004fe40007f1e0ff */
[----:B------:R-:W-:-:S05]  /*cc40*/  MOV R30, R30 ;  /* 0x0000001e001e7202 */ /* 0x000fca0000000f00 */
[----:B------:R0:W-:Y:S01]  /*cc50*/  STSM.16.M88.4 [R30], R4 ;  /* 0x000000041e007844 */ /* 0x0001e20000000200 */
[----:B------:R-:W-:Y:S01]  /*cc60*/  LOP3.LUT R3, R24, 0x380, RZ, 0xc0, !PT ;  /* 0x0000038018037812 */ /* 0x000fe200078ec0ff */
[----:B0-----:R-:W-:Y:S01]  /*cc70*/  IMAD.X R5, RZ, RZ, R49, P0 ;  /* 0x000000ffff057224 */ /* 0x001fe200000e0631 */
[----:B------:R-:W-:-:S04]  /*cc80*/  IADD3 R7, P0, R48, 0x40, RZ ;  /* 0x0000004030077810 */ /* 0x000fc80007f1e0ff */
[----:B------:R-:W-:-:S04]  /*cc90*/  LOP3.LUT R6, R7, 0x380, RZ, 0xc0, !PT ;  /* 0x0000038007067812 */ /* 0x000fc800078ec0ff */
[----:B------:R-:W-:Y:S02]  /*cca0*/  SHF.R.U64 R6, R6, 0x3, RZ ;  /* 0x0000000306067819 */ /* 0x000fe400000012ff */
[----:B------:R-:W-:Y:S02]  /*ccb0*/  SHF.R.U64 R3, R3, 0x3, RZ ;  /* 0x0000000303037819 */ /* 0x000fe400000012ff */
[----:B------:R-:W-:Y:S01]  /*ccc0*/  LOP3.LUT R6, R6, R7, RZ, 0x3c, !PT ;  /* 0x0000000706067212 */ /* 0x000fe200078e3cff */
[----:B------:R-:W-:Y:S01]  /*ccd0*/  IMAD.X R7, RZ, RZ, R49, P0 ;  /* 0x000000ffff077224 */ /* 0x000fe200000e0631 */
[----:B------:R-:W-:-:S04]  /*cce0*/  LOP3.LUT R4, R3, R24, RZ, 0x3c, !PT ;  /* 0x0000001803047212 */ /* 0x000fc800078e3cff */
[----:B------:R-:W-:Y:S02]  /*ccf0*/  MOV R3, R6 ;  /* 0x0000000600037202 */ /* 0x000fe40000000f00 */
[----:B------:R-:W-:Y:S02]  /*cd00*/  F2FP.F16.F32.PACK_AB R7, R47, R46 ;  /* 0x0000002e2f07723e */ /* 0x000fe400000000ff */
[C---:B------:R-:W-:Y:S02]  /*cd10*/  IADD3 R47, P5, R48.reuse, 0x2060, RZ ;  /* 0x00002060302f7810 */ /* 0x040fe40007fbe0ff */
[C---:B------:R-:W-:Y:S02]  /*cd20*/  IADD3 R57, P2, R48.reuse, 0x2020, RZ ;  /* 0x0000202030397810 */ /* 0x040fe40007f5e0ff */
[C---:B------:R-:W-:Y:S02]  /*cd30*/  IADD3 R53, P6, R48.reuse, 0x2040, RZ ;  /* 0x0000204030357810 */ /* 0x040fe40007fde0ff */
[----:B------:R-:W-:-:S02]  /*cd40*/  IADD3 R39, P3, R48, 0x2000, RZ ;  /* 0x0000200030277810 */ /* 0x000fc40007f7e0ff */
[----:B------:R-:W-:Y:S02]  /*cd50*/  IADD3 R61, P4, R48, 0x60, RZ ;  /* 0x00000060303d7810 */ /* 0x000fe40007f9e0ff */
[----:B------:R-:W-:Y:S02]  /*cd60*/  LOP3.LUT R46, R47, 0x380, RZ, 0xc0, !PT ;  /* 0x000003802f2e7812 */ /* 0x000fe400078ec0ff */
[----:B------:R-:W-:Y:S02]  /*cd70*/  LOP3.LUT R56, R57, 0x380, RZ, 0xc0, !PT ;  /* 0x0000038039387812 */ /* 0x000fe400078ec0ff */
[----:B------:R-:W-:Y:S02]  /*cd80*/  LOP3.LUT R52, R53, 0x380, RZ, 0xc0, !PT ;  /* 0x0000038035347812 */ /* 0x000fe400078ec0ff */
[----:B------:R-:W-:Y:S02]  /*cd90*/  MOV R24, R4 ;  /* 0x0000000400187202 */ /* 0x000fe40000000f00 */
[----:B------:R-:W-:-:S02]  /*cda0*/  LOP3.LUT R38, R39, 0x380, RZ, 0xc0, !PT ;  /* 0x0000038027267812 */ /* 0x000fc400078ec0ff */
[----:B------:R-:W-:Y:S02]  /*cdb0*/  F2FP.F16.F32.PACK_AB R4, R20, R153 ;  /* 0x000000991404723e */ /* 0x000fe400000000ff */
[----:B------:R-:W-:Y:S02]  /*cdc0*/  F2FP.F16.F32.PACK_AB R5, R43, R42 ;  /* 0x0000002a2b05723e */ /* 0x000fe400000000ff */
[----:B------:R-:W-:Y:S02]  /*cdd0*/  F2FP.F16.F32.PACK_AB R6, R12, R28 ;  /* 0x0000001c0c06723e */ /* 0x000fe400000000ff */
[----:B------:R-:W-:Y:S02]  /*cde0*/  LOP3.LUT R60, R61, 0x380, RZ, 0xc0, !PT ;  /* 0x000003803d3c7812 */ /* 0x000fe400078ec0ff */
[----:B------:R-:W-:Y:S02]  /*cdf0*/  SHF.R.U64 R46, R46, 0x3, RZ ;  /* 0x000000032e2e7819 */ /* 0x000fe400000012ff */
[----:B------:R-:W-:-:S02]  /*ce00*/  SHF.R.U64 R56, R56, 0x3, RZ ;  /* 0x0000000338387819 */ /* 0x000fc400000012ff */
[----:B------:R-:W-:Y:S01]  /*ce10*/  SHF.R.U64 R52, R52, 0x3, RZ ;  /* 0x0000000334347819 */ /* 0x000fe200000012ff */
[----:B------:R0:W-:Y:S01]  /*ce20*/  STSM.16.M88.4 [R24], R8 ;  /* 0x0000000818007844 */ /* 0x0001e20000000200 */
[----:B------:R-:W-:Y:S02]  /*ce30*/  SHF.R.U64 R38, R38, 0x3, RZ ;  /* 0x0000000326267819 */ /* 0x000fe400000012ff */
[----:B------:R-:W-:Y:S01]  /*ce40*/  SHF.R.U64 R60, R60, 0x3, RZ ;  /* 0x000000033c3c7819 */ /* 0x000fe200000012ff */
[----:B------:R2:W-:Y:S01]  /*ce50*/  STSM.16.M88.4 [R3], R4 ;  /* 0x0000000403007844 */ /* 0x0005e20000000200 */
        /* <DEDUP_REMOVED lines=8> */
[----:B------:R-:W-:Y:S01]  /*cee0*/  IMAD.X R61, RZ, RZ, R49, P4 ;  /* 0x000000ffff3d7224 */ /* 0x000fe200020e0631 */
[C---:B------:R-:W-:Y:S02]  /*cef0*/  IADD3 R43, P1, R48.reuse, 0x4000, RZ ;  /* 0x00004000302b7810 */ /* 0x040fe40007f3e0ff */
[C---:B0-----:R-:W-:Y:S02]  /*cf00*/  IADD3 R9, P0, R48.reuse, 0x4020, RZ ;  /* 0x0000402030097810 */ /* 0x041fe40007f1e0ff */
[C---:B------:R-:W-:Y:S02]  /*cf10*/  IADD3 R11, P2, R48.reuse, 0x6000, RZ ;  /* 0x00006000300b7810 */ /* 0x040fe40007f5e0ff */
[C---:B--2---:R-:W-:Y:S02]  /*cf20*/  IADD3 R4, P5, R48.reuse, 0x6040, RZ ;  /* 0x0000604030047810 */ /* 0x044fe40007fbe0ff */
[----:B------:R-:W-:-:S02]  /*cf30*/  IADD3 R6, P6, R48, 0x6020, RZ ;  /* 0x0000602030067810 */ /* 0x000fc40007fde0ff */
[----:B------:R-:W-:Y:S02]  /*cf40*/  IADD3.X R39, RZ, R49, RZ, P3, !PT ;  /* 0x00000031ff277210 */ /* 0x000fe40001ffe4ff */
[C---:B------:R-:W-:Y:S02]  /*cf50*/  IADD3 R31, P3, R48.reuse, 0x4060, RZ ;  /* 0x00004060301f7810 */ /* 0x040fe40007f7e0ff */
[----:B------:R-:W-:Y:S02]  /*cf60*/  IADD3 R35, P4, R48, 0x4040, RZ ;  /* 0x0000404030237810 */ /* 0x000fe40007f9e0ff */
[----:B------:R-:W-:Y:S02]  /*cf70*/  LOP3.LUT R5, R4, 0x380, RZ, 0xc0, !PT ;  /* 0x0000038004057812 */ /* 0x000fe400078ec0ff */
[----:B------:R-:W-:Y:S02]  /*cf80*/  LOP3.LUT R8, R9, 0x380, RZ, 0xc0, !PT ;  /* 0x0000038009087812 */ /* 0x000fe400078ec0ff */
[----:B------:R-:W-:-:S02]  /*cf90*/  LOP3.LUT R10, R11, 0x380, RZ, 0xc0, !PT ;  /* 0x000003800b0a7812 */ /* 0x000fc400078ec0ff */
[----:B------:R-:W-:Y:S02]  /*cfa0*/  LOP3.LUT R7, R6, 0x380, RZ, 0xc0, !PT ;  /* 0x0000038006077812 */ /* 0x000fe400078ec0ff */
[----:B------:R-:W-:Y:S02]  /*cfb0*/  LOP3.LUT R42, R43, 0x380, RZ, 0xc0, !PT ;  /* 0x000003802b2a7812 */ /* 0x000fe400078ec0ff */
[----:B------:R-:W-:Y:S02]  /*cfc0*/  LOP3.LUT R30, R31, 0x380, RZ, 0xc0, !PT ;  /* 0x000003801f1e7812 */ /* 0x000fe400078ec0ff */
        /* <DEDUP_REMOVED lines=17> */
[----:B------:R-:W-:Y:S02]  /*d0e0*/  IADD3.X R7, RZ, R49, RZ, P6, !PT ;  /* 0x00000031ff077210 */ /* 0x000fe400037fe4ff */
[----:B------:R-:W-:Y:S01]  /*d0f0*/  LOP3.LUT R30, R30, R31, RZ, 0x3c, !PT ;  /* 0x0000001f1e1e7212 */ /* 0x000fe200078e3cff */
[--C-:B------:R-:W-:Y:S01]  /*d100*/  IMAD.X R31, RZ, RZ, R49.reuse, P3 ;  /* 0x000000ffff1f7224 */ /* 0x100fe200018e0631 */
[----:B------:R-:W-:Y:S01]  /*d110*/  LOP3.LUT R34, R34, R35, RZ, 0x3c, !PT ;  /* 0x0000002322227212 */ /* 0x000fe200078e3cff */
[----:B------:R-:W-:Y:S01]  /*d120*/  IMAD.X R35, RZ, RZ, R49, P4 ;  /* 0x000000ffff237224 */ /* 0x000fe200020e0631 */
[----:B------:R-:W-:Y:S02]  /*d130*/  IADD3 R48, P1, R48, 0x6060, RZ ;  /* 0x0000606030307810 */ /* 0x000fe40007f3e0ff */
[----:B------:R-:W-:-:S02]  /*d140*/  MOV R38, R38 ;  /* 0x0000002600267202 */ /* 0x000fc40000000f00 */
[----:B------:R-:W-:Y:S02]  /*d150*/  MOV R39, R46 ;  /* 0x0000002e00277202 */ /* 0x000fe40000000f00 */
[----:B------:R-:W-:Y:S02]  /*d160*/  MOV R36, R52 ;  /* 0x0000003400247202 */ /* 0x000fe40000000f00 */
[----:B------:R-:W-:Y:S02]  /*d170*/  MOV R20, R6 ;  /* 0x0000000600147202 */ /* 0x000fe40000000f00 */
[----:B------:R-:W-:Y:S02]  /*d180*/  MOV R46, R4 ;  /* 0x00000004002e7202 */ /* 0x000fe40000000f00 */
[----:B------:R-:W-:Y:S02]  /*d190*/  MOV R60, R60 ;  /* 0x0000003c003c7202 */ /* 0x000fe40000000f00 */
[----:B------:R-:W-:-:S02]  /*d1a0*/  MOV R24, R8 ;  /* 0x0000000800187202 */ /* 0x000fc40000000f00 */
[----:B------:R-:W-:Y:S02]  /*d1b0*/  MOV R53, R10 ;  /* 0x0000000a00357202 */ /* 0x000fe40000000f00 */
[----:B------:R-:W-:Y:S02]  /*d1c0*/  F2FP.F16.F32.PACK_AB R4, R160, R162 ;  /* 0x000000a2a004723e */ /* 0x000fe400000000ff */
[----:B------:R-:W-:Y:S02]  /*d1d0*/  F2FP.F16.F32.PACK_AB R5, R51, R50 ;  /* 0x000000323305723e */ /* 0x000fe400000000ff */
[----:B------:R-:W-:Y:S02]  /*d1e0*/  F2FP.F16.F32.PACK_AB R6, R158, R161 ;  /* 0x000000a19e06723e */ /* 0x000fe400000000ff */
[----:B------:R-:W-:Y:S02]  /*d1f0*/  F2FP.F16.F32.PACK_AB R7, R55, R54 ;  /* 0x000000363707723e */ /* 0x000fe400000000ff */
[----:B------:R-:W-:-:S02]  /*d200*/  LOP3.LUT R3, R48, 0x380, RZ, 0xc0, !PT ;  /* 0x0000038030037812 */ /* 0x000fc400078ec0ff */
[----:B------:R-:W-:Y:S02]  /*d210*/  F2FP.F16.F32.PACK_AB R8, R156, R159 ;  /* 0x0000009f9c08723e */ /* 0x000fe400000000ff */
[----:B------:R-:W-:Y:S02]  /*d220*/  F2FP.F16.F32.PACK_AB R9, R59, R58 ;  /* 0x0000003a3b09723e */ /* 0x000fe400000000ff */
[----:B------:R-:W-:Y:S02]  /*d230*/  F2FP.F16.F32.PACK_AB R10, R155, R157 ;  /* 0x0000009d9b0a723e */ /* 0x000fe400000000ff */
[----:B------:R-:W-:Y:S02]  /*d240*/  F2FP.F16.F32.PACK_AB R11, R63, R62 ;  /* 0x0000003e3f0b723e */ /* 0x000fe400000000ff */
[----:B------:R-:W-:Y:S02]  /*d250*/  MOV R56, R56 ;  /* 0x0000003800387202 */ /* 0x000fe40000000f00 */
[----:B------:R-:W-:-:S02]  /*d260*/  MOV R52, R30 ;  /* 0x0000001e00347202 */ /* 0x000fc40000000f00 */
[----:B------:R-:W-:Y:S02]  /*d270*/  F2FP.F16.F32.PACK_AB R12, R65, R64 ;  /* 0x00000040410c723e */ /* 0x000fe400000000ff */
[----:B------:R-:W-:Y:S02]  /*d280*/  MOV R47, R34 ;  /* 0x00000022002f7202 */ /* 0x000fe40000000f00 */
[----:B------:R-:W-:Y:S02]  /*d290*/  F2FP.F16.F32.PACK_AB R28, R73, R72 ;  /* 0x00000048491c723e */ /* 0x000fe400000000ff */
[----:B------:R-:W-:Y:S02]  /*d2a0*/  F2FP.F16.F32.PACK_AB R30, R77, R76 ;  /* 0x0000004c4d1e723e */ /* 0x000fe400000000ff */
[----:B------:R-:W-:Y:S01]  /*d2b0*/  F2FP.F16.F32.PACK_AB R31, R79, R78 ;  /* 0x0000004e4f1f723e */ /* 0x000fe200000000ff */
[----:B------:R-:W-:Y:S01]  /*d2c0*/  STSM.16.M88.4 [R60], R4 ;  /* 0x000000043c007844 */ /* 0x000fe20000000200 */
[----:B------:R-:W-:-:S02]  /*d2d0*/  F2FP.F16.F32.PACK_AB R34, R85, R84 ;  /* 0x000000545522723e */ /* 0x000fc400000000ff */
[----:B------:R-:W-:Y:S01]  /*d2e0*/  F2FP.F16.F32.PACK_AB R35, R87, R86 ;  /* 0x000000565723723e */ /* 0x000fe200000000ff */
[----:B------:R0:W-:Y:S01]  /*d2f0*/  STSM.16.M88.4 [R38], R8 ;  /* 0x0000000826007844 */ /* 0x0001e20000000200 */
[----:B------:R-:W-:-:S03]  /*d300*/  SHF.R.U64 R3, R3, 0x3, RZ ;  /* 0x0000000303037819 */ /* 0x000fc600000012ff */
[----:B------:R-:W-:Y:S01]  /*d310*/  STSM.16.M88.4 [R56], R12 ;  /* 0x0000000c38007844 */ /* 0x000fe20000000200 */
[----:B------:R-:W-:-:S03]  /*d320*/  LOP3.LUT R48, R3, R48, RZ, 0x3c, !PT ;  /* 0x0000003003307212 */ /* 0x000fc600078e3cff */
[----:B------:R2:W-:Y:S01]  /*d330*/  STSM.16.M88.4 [R36], R28 ;  /* 0x0000001c24007844 */ /* 0x0005e20000000200 */
[----:B------:R-:W-:-:S03]  /*d340*/  MOV R3, R42 ;  /* 0x0000002a00037202 */ /* 0x000fc60000000f00 */
[----:B------:R3:W-:Y:S01]  /*d350*/  STSM.16.M88.4 [R39], R32 ;  /* 0x0000002027007844 */ /* 0x0007e20000000200 */
[----:B------:R-:W-:Y:S02]  /*d360*/  F2FP.F16.F32.PACK_AB R42, R101, R100 ;  /* 0x00000064652a723e */ /* 0x000fe400000000ff */
[----:B------:R-:W-:Y:S02]  /*d370*/  F2FP.F16.F32.PACK_AB R43, R103, R102 ;  /* 0x00000066672b723e */ /* 0x000fe400000000ff */
[----:B0-----:R-:W-:Y:S02]  /*d380*/  F2FP.F16.F32.PACK_AB R38, R93, R92 ;  /* 0x0000005c5d26723e */ /* 0x001fe400000000ff */
[----:B------:R-:W-:Y:S02]  /*d390*/  F2FP.F16.F32.PACK_AB R4, R105, R104 ;  /* 0x000000686904723e */ /* 0x000fe400000000ff */
[----:B------:R-:W-:Y:S02]  /*d3a0*/  F2FP.F16.F32.PACK_AB R5, R107, R106 ;  /* 0x0000006a6b05723e */ /* 0x000fe400000000ff */
[----:B--2---:R-:W-:-:S02]  /*d3b0*/  F2FP.F16.F32.PACK_AB R36, R89, R88 ;  /* 0x000000585924723e */ /* 0x004fc400000000ff */
[----:B------:R-:W-:Y:S02]  /*d3c0*/  F2FP.F16.F32.PACK_AB R6, R109, R108 ;  /* 0x0000006c6d06723e */ /* 0x000fe400000000ff */
[----:B---3--:R-:W-:Y:S02]  /*d3d0*/  F2FP.F16.F32.PACK_AB R39, R95, R94 ;  /* 0x0000005e5f27723e */ /* 0x008fe400000000ff */
[----:B------:R-:W-:Y:S02]  /*d3e0*/  F2FP.F16.F32.PACK_AB R7, R111, R110 ;  /* 0x0000006e6f07723e */ /* 0x000fe400000000ff */
[----:B------:R-:W-:Y:S02]  /*d3f0*/  F2FP.F16.F32.PACK_AB R8, R113, R112 ;  /* 0x000000707108723e */ /* 0x000fe400000000ff */
[----:B------:R-:W-:Y:S02]  /*d400*/  F2FP.F16.F32.PACK_AB R9, R115, R114 ;  /* 0x000000727309723e */ /* 0x000fe400000000ff */
[----:B------:R-:W-:-:S02]  /*d410*/  F2FP.F16.F32.PACK_AB R10, R117, R116 ;  /* 0x00000074750a723e */ /* 0x000fc400000000ff */
[----:B------:R-:W-:Y:S01]  /*d420*/  F2FP.F16.F32.PACK_AB R11, R119, R118 ;  /* 0x00000076770b723e */ /* 0x000fe200000000ff */
[----:B------:R-:W-:Y:S01]  /*d430*/  STSM.16.M88.4 [R3], R36 ;  /* 0x0000002403007844 */ /* 0x000fe20000000200 */
[----:B------:R-:W-:-:S03]  /*d440*/  IMAD.X R49, RZ, RZ, R49, P1 ;  /* 0x000000ffff317224 */ /* 0x000fc600008e0631 */
[----:B------:R-:W-:Y:S01]  /*d450*/  STSM.16.M88.4 [R24], R40 ;  /* 0x0000002818007844 */ /* 0x000fe20000000200 */
[----:B------:R-:W-:-:S03]  /*d460*/  F2FP.F16.F32.PACK_AB R12, R121, R120 ;  /* 0x00000078790c723e */ /* 0x000fc600000000ff */
[----:B------:R-:W-:Y:S01]  /*d470*/  STSM.16.M88.4 [R47], R4 ;  /* 0x000000042f007844 */ /* 0x000fe20000000200 */
[----:B------:R-:W-:Y:S02]  /*d480*/  F2FP.F16.F32.PACK_AB R13, R123, R122 ;  /* 0x0000007a7b0d723e */ /* 0x000fe400000000ff */
[----:B------:R-:W-:Y:S01]  /*d490*/  F2FP.F16.F32.PACK_AB R14, R125, R124 ;  /* 0x0000007c7d0e723e */ /* 0x000fe200000000ff */
[----:B------:R4:W-:Y:S01]  /*d4a0*/  STSM.16.M88.4 [R52], R8 ;  /* 0x0000000834007844 */ /* 0x0009e20000000200 */
[----:B------:R-:W-:Y:S02]  /*d4b0*/  F2FP.F16.F32.PACK_AB R15, R127, R126 ;  /* 0x0000007e7f0f723e */ /* 0x000fe400000000ff */
[----:B------:R-:W-:Y:S02]  /*d4c0*/  ISETP.NE.U32.AND P0, PT, RZ, UR4, PT ;  /* 0x00000004ff007c0c */ /* 0x000fe4000bf05070 */
[----:B------:R-:W-:Y:S02]  /*d4d0*/  F2FP.F16.F32.PACK_AB R28, R129, R128 ;  /* 0x00000080811c723e */ /* 0x000fe400000000ff */
[----:B------:R-:W-:-:S02]  /*d4e0*/  F2FP.F16.F32.PACK_AB R29, R131, R130 ;  /* 0x00000082831d723e */ /* 0x000fc400000000ff */
[----:B------:R-:W-:Y:S02]  /*d4f0*/  F2FP.F16.F32.PACK_AB R30, R133, R132 ;  /* 0x00000084851e723e */ /* 0x000fe400000000ff */
[----:B------:R-:W-:Y:S02]  /*d500*/  F2FP.F16.F32.PACK_AB R31, R135, R134 ;  /* 0x00000086871f723e */ /* 0x000fe400000000ff */
[----:B------:R-:W-:Y:S02]  /*d510*/  F2FP.F16.F32.PACK_AB R32, R137, R136 ;  /* 0x000000888920723e */ /* 0x000fe400000000ff */
[----:B----4-:R-:W-:Y:S02]  /*d520*/  IADD3 R8, P1, R70, UR4, RZ ;  /* 0x0000000446087c10 */ /* 0x010fe4000ff3e0ff */
[----:B------:R-:W-:Y:S02]  /*d530*/  F2FP.F16.F32.PACK_AB R33, R139, R138 ;  /* 0x0000008a8b21723e */ /* 0x000fe400000000ff */
[----:B------:R-:W-:-:S02]  /*d540*/  F2FP.F16.F32.PACK_AB R34, R141, R140 ;  /* 0x0000008c8d22723e */ /* 0x000fc400000000ff */
[----:B------:R-:W-:Y:S02]  /*d550*/  F2FP.F16.F32.PACK_AB R35, R143, R142 ;  /* 0x0000008e8f23723e */ /* 0x000fe400000000ff */
[----:B------:R-:W-:Y:S02]  /*d560*/  MOV R48, R48 ;  /* 0x0000003000307202 */ /* 0x000fe40000000f00 */
[----:B------:R-:W-:Y:S02]  /*d570*/  F2FP.F16.F32.PACK_AB R4, R145, R144 ;  /* 0x000000909104723e */ /* 0x000fe400000000ff */
[----:B------:R-:W-:Y:S02]  /*d580*/  F2FP.F16.F32.PACK_AB R5, R147, R146 ;  /* 0x000000929305723e */ /* 0x000fe400000000ff */
[----:B------:R-:W-:Y:S02]  /*d590*/  F2FP.F16.F32.PACK_AB R6, R149, R148 ;  /* 0x000000949506723e */ /* 0x000fe400000000ff */
[----:B------:R-:W-:Y:S01]  /*d5a0*/  F2FP.F16.F32.PACK_AB R7, R151, R150 ;  /* 0x000000969707723e */ /* 0x000fe200000000ff */
[----:B------:R-:W-:Y:S01]  /*d5b0*/  STSM.16.M88.4 [R53], R12 ;  /* 0x0000000c35007844 */ /* 0x000fe20000000200 */
[----:B------:R-:W-:-:S02]  /*d5c0*/  ISETP.NE.AND.EX P0, PT, RZ, UR5, PT, P0 ;  /* 0x00000005ff007c0c */ /* 0x000fc4000bf05300 */
[----:B------:R-:W-:Y:S01]  /*d5d0*/  IADD3.X R9, R66, UR5, RZ, P1, !PT ;  /* 0x0000000542097c10 */ /* 0x000fe20008ffe4ff */
[----:B------:R-:W-:Y:S01]  /*d5e0*/  ULDC.64 UR4, c[0x0][0xc08] ;  /* 0x0003020000047ab9 */ /* 0x000fe20000000a00 */
[----:B------:R-:W-:Y:S01]  /*d5f0*/  STSM.16.M88.4 [R20], R28 ;  /* 0x0000001c14007844 */ /* 0x000fe20000000200 */
[----:B------:R-:W-:-:S03]  /*d600*/  ISETP.NE.U32.AND P6, PT, RZ, UR4, PT ;  /* 0x00000004ff007c0c */ /* 0x000fc6000bfc5070 */
[----:B------:R-:W-:Y:S01]  /*d610*/  STSM.16.M88.4 [R46], R32 ;  /* 0x000000202e007844 */ /* 0x000fe20000000200 */
[----:B------:R-:W-:-:S03]  /*d620*/  ISETP.NE.AND.EX P6, PT, RZ, UR5, PT, P6 ;  /* 0x00000005ff007c0c */ /* 0x000fc6000bfc5360 */
[----:B------:R0:W-:Y:S01]  /*d630*/  STSM.16.M88.4 [R48], R4 ;  /* 0x0000000430007844 */ /* 0x0001e20000000200 */
[----:B------:R-:W-:Y:S01]  /*d640*/  IMAD.MOV.U32 R24, RZ, RZ, RZ ;  /* 0x000000ffff187224 */ /* 0x000fe200078e00ff */
[----:B------:R-:W-:Y:S08]  /*d650*/  BAR.SYNC.DEFER_BLOCKING 0x1, 0x100 ;  /* 0x0044000000007b1d */ /* 0x000ff00000010000 */
[----:B0-----:R-:W-:Y:S01]  /*d660*/  @P6 IADD3 R4, P4, R70, UR4, RZ ;  /* 0x0000000446046c10 */ /* 0x001fe2000ff9e0ff */
[----:B------:R-:W-:-:S02]  /*d670*/  ULDC UR4, c[0x0][0xa88] ;  /* 0x0002a20000047ab9 */ /* 0x000fc40000000800 */
[----:B------:R-:W-:Y:S01]  /*d680*/  IMAD.U32 R3, RZ, RZ, UR4 ;  /* 0x00000004ff037e24 */ /* 0x000fe2000f8e00ff */
[----:B------:R-:W-:Y:S01]  /*d690*/  @P6 IADD3.X R5, R66, UR5, RZ, P4, !PT ;  /* 0x0000000542056c10 */ /* 0x000fe2000a7fe4ff */
[----:B------:R0:W5:Y:S04]  /*d6a0*/  @P0 LDG.E R24, desc[UR40][R8.64] ;  /* 0x0000002808180981 */ /* 0x000168000c1e1900 */
[----:B------:R0:W5:Y:S01]  /*d6b0*/  @P6 LDG.E R3, desc[UR40][R4.64] ;  /* 0x0000002804036981 */ /* 0x000162000c1e1900 */
[----:B------:R-:W2:Y:S02]  /*d6c0*/  S2R R90, SR_TID.X ;  /* 0x00000000005a7919 */ /* 0x000ea40000002100 */
[----:B--2---:R-:W-:-:S05]  /*d6d0*/  VIADD R90, R90, 0xffffff80 ;  /* 0xffffff805a5a7836 */ /* 0x004fca0000000000 */
[----:B------:R-:W-:-:S04]  /*d6e0*/  SHF.R.S32.HI R98, RZ, 0x1f, R90 ;  /* 0x0000001fff627819 */ /* 0x000fc8000001145a */
[----:B------:R-:W-:-:S04]  /*d6f0*/  LEA.HI R98, R98, R90, RZ, 0x3 ;  /* 0x0000005a62627211 */ /* 0x000fc800078f18ff */
[----:B------:R-:W-:-:S05]  /*d700*/  SHF.R.S32.HI R98, RZ, 0x3, R98 ;  /* 0x00000003ff627819 */ /* 0x000fca0000011462 */
[----:B------:R-:W-:-:S04]  /*d710*/  IMAD R15, R98, 0x40, R196 ;  /* 0x00000040620f7824 */ /* 0x000fc800078e02c4 */
[----:B------:R-:W-:-:S03]  /*d720*/  IMAD.WIDE R14, R15, 0x2, R44 ;  /* 0x000000020f0e7825 */ /* 0x000fc600078e022c */
[C---:B------:R-:W-:Y:S02]  /*d730*/  IADD3 R11, P1, R14.reuse, 0x1000, RZ ;  /* 0x000010000e0b7810 */ /* 0x040fe40007f3e0ff */
[C---:B------:R-:W-:Y:S02]  /*d740*/  IADD3 R13, P2, R14.reuse, 0x2000, RZ ;  /* 0x000020000e0d7810 */ /* 0x040fe40007f5e0ff */
[C---:B------:R-:W-:Y:S02]  /*d750*/  IADD3 R29, P3, R14.reuse, 0x3000, RZ ;  /* 0x000030000e1d7810 */ /* 0x040fe40007f7e0ff */
[----:B------:R-:W-:Y:S02]  /*d760*/  IADD3 R33, P4, R14, 0x4000, RZ ;  /* 0x000040000e217810 */ /* 0x000fe40007f9e0ff */
        /* <DEDUP_REMOVED lines=8> */
[----:B------:R-:W-:Y:S02]  /*d7f0*/  IADD3 R37, P5, R14, 0x5000, RZ ;  /* 0x000050000e257810 */ /* 0x000fe40007fbe0ff */
[----:B------:R-:W-:Y:S01]  /*d800*/  LOP3.LUT R10, R10, R11, RZ, 0x3c, !PT ;  /* 0x0000000b0a0a7212 */ /* 0x000fe200078e3cff */
[--C-:B------:R-:W-:Y:S01]  /*d810*/  IMAD.X R11, RZ, RZ, R15.reuse, P1 ;  /* 0x000000ffff0b7224 */ /* 0x100fe200008e060f */
[----:B------:R-:W-:Y:S01]  /*d820*/  LOP3.LUT R12, R12, R13, RZ, 0x3c, !PT ;  /* 0x0000000d0c0c7212 */ /* 0x000fe200078e3cff */
[--C-:B------:R-:W-:Y:S01]  /*d830*/  IMAD.X R13, RZ, RZ, R15.reuse, P2 ;  /* 0x000000ffff0d7224 */ /* 0x100fe200010e060f */
[----:B------:R-:W-:Y:S01]  /*d840*/  LOP3.LUT R28, R28, R29, RZ, 0x3c, !PT ;  /* 0x0000001d1c1c7212 */ /* 0x000fe200078e3cff */
[----:B------:R-:W-:Y:S01]  /*d850*/  IMAD.X R29, RZ, RZ, R15, P3 ;  /* 0x000000ffff1d7224 */ /* 0x000fe200018e060f */
[----:B------:R-:W-:Y:S02]  /*d860*/  LOP3.LUT R32, R32, R33, RZ, 0x3c, !PT ;  /* 0x0000002120207212 */ /* 0x000fe400078e3cff */
[----:B------:R-:W-:-:S02]  /*d870*/  P2R R6, PR, RZ, 0x20 ;  /* 0x00000020ff067803 */ /* 0x000fc40000000000 */
[----:B------:R-:W-:Y:S02]  /*d880*/  IADD3.X R33, RZ, R15, RZ, P4, !PT ;  /* 0x0000000fff217210 */ /* 0x000fe400027fe4ff */
        /* <DEDUP_REMOVED lines=11> */
[----:B------:R-:W-:Y:S02]  /*d940*/  SHF.R.U64 R36, R36, 0x3, RZ ;  /* 0x0000000324247819 */ /* 0x000fe400000012ff */
[----:B------:R-:W-:Y:S02]  /*d950*/  SHF.R.U64 R40, R40, 0x3, RZ ;  /* 0x0000000328287819 */ /* 0x000fe400000012ff */
[----:B------:R-:W-:Y:S02]  /*d960*/  SHF.R.U64 R44, R44, 0x3, RZ ;  /* 0x000000032c2c7819 */ /* 0x000fe400000012ff */
[----:B------:R-:W-:Y:S02]  /*d970*/  SHF.R.U64 R48, R48, 0x3, RZ ;  /* 0x0000000330307819 */ /* 0x000fe400000012ff */
[----:B------:R-:W-:Y:S02]  /*d980*/  SHF.R.U64 R52, R52, 0x3, RZ ;  /* 0x0000000334347819 */ /* 0x000fe400000012ff */
[----:B------:R-:W-:-:S02]  /*d990*/  SHF.R.U64 R56, R56, 0x3, RZ ;  /* 0x0000000338387819 */ /* 0x000fc400000012ff */
[----:B------:R-:W-:Y:S02]  /*d9a0*/  LOP3.LUT R36, R36, R37, RZ, 0x3c, !PT ;  /* 0x0000002524247212 */ /* 0x000fe400078e3cff */
[----:B------:R-:W-:Y:S02]  /*d9b0*/  LOP3.LUT R40, R40, R41, RZ, 0x3c, !PT ;  /* 0x0000002928287212 */ /* 0x000fe400078e3cff */
[----:B------:R-:W-:Y:S02]  /*d9c0*/  LOP3.LUT R44, R44, R45, RZ, 0x3c, !PT ;  /* 0x0000002d2c2c7212 */ /* 0x000fe400078e3cff */
[----:B------:R-:W-:Y:S02]  /*d9d0*/  LOP3.LUT R48, R48, R49, RZ, 0x3c, !PT ;  /* 0x0000003130307212 */ /* 0x000fe400078e3cff */
[----:B------:R-:W-:Y:S02]  /*d9e0*/  LOP3.LUT R52, R52, R53, RZ, 0x3c, !PT ;  /* 0x0000003534347212 */ /* 0x000fe400078e3cff */
[----:B------:R-:W-:Y:S01]  /*d9f0*/  LOP3.LUT R56, R56, R57, RZ, 0x3c, !PT ;  /* 0x0000003938387212 */ /* 0x000fe200078e3cff */
[----:B0-----:R-:W-:Y:S06]  /*da00*/  @P6 BRA `(.L_x_3932) ;  /* 0x0000000000106947 */ /* 0x001fec0003800000 */
[----:B------:R-:W-:Y:S05]  /*da10*/  @!P0 BRA `(.L_x_3932) ;  /* 0x00000000000c8947 */ /* 0x000fea0003800000 */
[----:B------:R-:W2:Y:S04]  /*da20*/  LDG.E R4, desc[UR40][R8.64] ;  /* 0x0000002808047981 */ /* 0x000ea8000c1e1900 */
[----:B-----5:R-:W2:Y:S02]  /*da30*/  LDG.E R3, desc[UR40][R8.64+0x4] ;  /* 0x0000042808037981 */ /* 0x020ea4000c1e1900 */
[----:B--2---:R-:W-:-:S07]  /*da40*/  IMAD.IADD R3, R3, 0x1, -R4 ;  /* 0x0000000103037824 */ /* 0x004fce00078e0a04 */
.L_x_3932:
[----:B------:R-:W2:Y:S01]  /*da50*/  LDL.LU R9, [R1+0x20] ;  /* 0x0000200001097983 */ /* 0x000ea20000300800 */
[----:B------:R-:W-:-:S03]  /*da60*/  ISETP.NE.AND P6, PT, R6, RZ, PT ;  /* 0x000000ff0600720c */ /* 0x000fc60003fc5270 */
[----:B------:R-:W3:Y:S01]  /*da70*/  LDL.LU R8, [R1+0x40] ;  /* 0x0000400001087983 */ /* 0x000ee20000300800 */
[----:B------:R-:W0:Y:S01]  /*da80*/  S2R R5, SR_TID.X ;  /* 0x0000000000057919 */ /* 0x000e220000002100 */
[----:B------:R-:W-:Y:S01]  /*da90*/  IADD3.X R57, RZ, R15, RZ, P5, !PT ;  /* 0x0000000fff397210 */ /* 0x000fe20002ffe4ff */
[----:B------:R-:W-:Y:S01]  /*daa0*/  IMAD.X R37, RZ, RZ, R15, P6 ;  /* 0x000000ffff257224 */ /* 0x000fe200030e060f */
[----:B------:R-:W4:Y:S04]  /*dab0*/  LDL R88, [R1+0x14] ;  /* 0x0000140001587983 */ /* 0x000f280000100800 */
[----:B------:R0:W5:Y:S02]  /*dac0*/  LDL R86, [R1+0x38] ;  /* 0x0000380001567983 */ /* 0x0001640000100800 */
[----:B0-----:R-:W-:-:S05]  /*dad0*/  VIADD R5, R5, 0xffffff80 ;  /* 0xffffff8005057836 */ /* 0x001fca0000000000 */
[----:B------:R-:W-:-:S04]  /*dae0*/  SHF.R.S32.HI R4, RZ, 0x1f, R5 ;  /* 0x0000001fff047819 */ /* 0x000fc80000011405 */
[----:B------:R-:W-:-:S04]  /*daf0*/  LEA.HI R4, R4, R5, RZ, 0x7 ;  /* 0x0000000504047211 */ /* 0x000fc800078f38ff */
[----:B------:R-:W-:-:S06]  /*db00*/  SHF.R.S32.HI R4, RZ, 0x7, R4 ;  /* 0x00000007ff047819 */ /* 0x000fcc0000011404 */
[----:B------:R-:W0:Y:S01]  /*db10*/  SHFL.IDX PT, R4, R4, RZ, 0x1f ;  /* 0x00001fff04047589 */ /* 0x000e2200000e0000 */
[--C-:B------:R-:W-:Y:S01]  /*db20*/  IMAD.X R41, RZ, RZ, R15.reuse, P1 ;  /* 0x000000ffff297224 */ /* 0x100fe200008e060f */
[C---:B------:R-:W-:Y:S01]  /*db30*/  IADD3 R61, P6, R14.reuse, 0xb000, RZ ;  /* 0x0000b0000e3d7810 */ /* 0x040fe20007fde0ff */
[--C-:B------:R-:W-:Y:S01]  /*db40*/  IMAD.X R45, RZ, RZ, R15.reuse, P2 ;  /* 0x000000ffff2d7224 */ /* 0x100fe200010e060f */
[C---:B------:R-:W-:Y:S01]  /*db50*/  IADD3 R65, P1, R14.reuse, 0xc000, RZ ;  /* 0x0000c0000e417810 */ /* 0x040fe20007f3e0ff */
[--C-:B------:R-:W-:Y:S01]  /*db60*/  IMAD.X R49, RZ, RZ, R15.reuse, P3 ;  /* 0x000000ffff317224 */ /* 0x100fe200018e060f */
[C---:B------:R-:W-:Y:S01]  /*db70*/  IADD3 R69, P2, R14.reuse, 0xd000, RZ ;  /* 0x0000d0000e457810 */ /* 0x040fe20007f5e0ff */
[----:B------:R-:W-:Y:S01]  /*db80*/  IMAD.X R53, RZ, RZ, R15, P4 ;  /* 0x000000ffff357224 */ /* 0x000fe200020e060f */
[C---:B------:R-:W-:Y:S02]  /*db90*/  IADD3 R73, P3, R14.reuse, 0xe000, RZ ;  /* 0x0000e0000e497810 */ /* 0x040fe40007f7e0ff */
[----:B------:R-:W-:-:S02]  /*dba0*/  IADD3 R7, P4, R14, 0xf000, RZ ;  /* 0x0000f0000e077810 */ /* 0x000fc40007f9e0ff */
[----:B------:R-:W-:Y:S02]  /*dbb0*/  LOP3.LUT R60, R61, 0x380, RZ, 0xc0, !PT ;  /* 0x000003803d3c7812 */ /* 0x000fe400078ec0ff */
[----:B------:R-:W-:Y:S02]  /*dbc0*/  LOP3.LUT R64, R65, 0x380, RZ, 0xc0, !PT ;  /* 0x0000038041407812 */ /* 0x000fe400078ec0ff */
[----:B------:R-:W-:Y:S02]  /*dbd0*/  LOP3.LUT R68, R69, 0x380, RZ, 0xc0, !PT ;  /* 0x0000038045447812 */ /* 0x000fe400078ec0ff */
[----:B------:R-:W-:Y:S02]  /*dbe0*/  LOP3.LUT R72, R73, 0x380, RZ, 0xc0, !PT ;  /* 0x0000038049487812 */ /* 0x000fe400078ec0ff */
[----:B0-----:R-:W-:Y:S02]  /*dbf0*/  ISETP.NE.AND P5, PT, R4, RZ, PT ;  /* 0x000000ff0400720c */ /* 0x001fe40003fa5270 */
[----:B------:R-:W-:-:S02]  /*dc00*/  LOP3.LUT R5, R14, 0x380, RZ, 0xc0, !PT ;  /* 0x000003800e057812 */ /* 0x000fc400078ec0ff */
[----:B------:R-:W-:Y:S02]  /*dc10*/  LOP3.LUT R6, R7, 0x380, RZ, 0xc0, !PT ;  /* 0x0000038007067812 */ /* 0x000fe400078ec0ff */
[----:B------:R-:W-:Y:S02]  /*dc20*/  SHF.R.U64 R60, R60, 0x3, RZ ;  /* 0x000000033c3c7819 */ /* 0x000fe400000012ff */
[----:B------:R-:W-:Y:S02]  /*dc30*/  SHF.R.U64 R64, R64, 0x3, RZ ;  /* 0x0000000340407819 */ /* 0x000fe400000012ff */
[----:B------:R-:W-:Y:S02]  /*dc40*/  SHF.R.U64 R68, R68, 0x3, RZ ;  /* 0x0000000344447819 */ /* 0x000fe400000012ff */
[----:B------:R-:W-:Y:S02]  /*dc50*/  SHF.R.U64 R72, R72, 0x3, RZ ;  /* 0x0000000348487819 */ /* 0x000fe400000012ff */
[----:B------:R-:W-:-:S02]  /*dc60*/  SHF.R.U64 R5, R5, 0x3, RZ ;  /* 0x0000000305057819 */ /* 0x000fc400000012ff */
[----:B------:R-:W-:Y:S01]  /*dc70*/  SHF.R.U64 R6, R6, 0x3, RZ ;  /* 0x0000000306067819 */ /* 0x000fe200000012ff */
        /* <DEDUP_REMOVED lines=10> */
[----:B------:R-:W-:Y:S01]  /*dd20*/  IMAD.MOV.U32 R5, RZ, RZ, R15 ;  /* 0x000000ffff057224 */ /* 0x000fe200078e000f */
[----:B------:R-:W-:-:S02]  /*dd30*/  LOP3.LUT R76, R6, R7, RZ, 0x3c, !PT ;  /* 0x00000007064c7212 */ /* 0x000fc400078e3cff */
[----:B-----5:R-:W-:Y:S02]  /*dd40*/  SHF.R.S32.HI R83, RZ, 0x1f, R24 ;  /* 0x0000001fff537819 */ /* 0x020fe40000011418 */
[----:B--2---:R-:W-:Y:S02]  /*dd50*/  SEL R81, R9, RZ, !P0 ;  /* 0x000000ff09517207 */ /* 0x004fe40004000000 */
[----:B---3--:R-:W-:Y:S02]  /*dd60*/  SEL R80, R8, RZ, !P0 ;  /* 0x000000ff08507207 */ /* 0x008fe40004000000 */
[----:B----4-:R-:W-:Y:S01]  /*dd70*/  SHF.R.S32.HI R82, RZ, 0x1f, R88 ;  /* 0x0000001fff527819 */ /* 0x010fe20000011458 */
[----:B------:R-:W-:Y:S06]  /*dd80*/  @P5 BRA `(.L_x_3933) ;  /* 0x0000000000bc5947 */ /* 0x000fec0003800000 */
[----:B------:R-:W2:Y:S01]  /*dd90*/  LDL R8, [R1+0x58] ;  /* 0x0000580001087983 */ /* 0x000ea20000100800 */
[----:B------:R-:W0:Y:S01]  /*dda0*/  LDC R20, c[0x0][0xbe8] ;  /* 0x0002fa00ff147b82 */ /* 0x000e220000000800 */
[----:B------:R-:W-:Y:S01]  /*ddb0*/  ULDC.64 UR4, c[0x0][0xb90] ;  /* 0x0002e40000047ab9 */ /* 0x000fe20000000a00 */
[----:B------:R-:W-:Y:S01]  /*ddc0*/  MOV R7, R83 ;  /* 0x0000005300077202 */ /* 0x000fe20000000f00 */
[----:B------:R-:W-:Y:S02]  /*ddd0*/  IMAD.MOV.U32 R6, RZ, RZ, R24 ;  /* 0x000000ffff067224 */ /* 0x000fe400078e0018 */
[----:B------:R-:W-:Y:S02]  /*dde0*/  IMAD.MOV R35, RZ, RZ, -R216 ;  /* 0x000000ffff237224 */ /* 0x000fe400078e0ad8 */
[----:B------:R-:W-:-:S04]  /*ddf0*/  IMAD.WIDE.U32 R6, R88, UR4, R6 ;  /* 0x0000000458067c25 */ /* 0x000fc8000f8e0006 */
[----:B------:R-:W-:Y:S01]  /*de00*/  IMAD R34, R86, 0x40, R198 ;  /* 0x0000004056227824 */ /* 0x000fe200078e02c6 */
[----:B0-----:R-:W-:-:S13]  /*de10*/  ISETP.NE.AND P0, PT, R20, 0x1, PT ;  /* 0x000000011400780c */ /* 0x001fda0003f05270 */
[----:B------:R-:W0:Y:S08]  /*de20*/  @P0 LDC R9, c[0x0][0xbec] ;  /* 0x0002fb00ff090b82 */ /* 0x000e300000000800 */
[----:B------:R-:W3:Y:S01]  /*de30*/  @P0 LDC R31, c[0x0][0xbf0] ;  /* 0x0002fc00ff1f0b82 */ /* 0x000ee20000000800 */
[----:B--2---:R-:W-:Y:S02]  /*de40*/  IMAD R14, R86, 0x40, R8 ;  /* 0x00000040560e7824 */ /* 0x004fe400078e0208 */
[----:B------:R-:W-:-:S04]  /*de50*/  IMAD R8, R82, UR4, RZ ;  /* 0x0000000452087c24 */ /* 0x000fc8000f8e02ff */
[----:B------:R-:W-:Y:S01]  /*de60*/  IMAD R15, R88, UR5, R8 ;  /* 0x00000005580f7c24 */ /* 0x000fe2000f8e0208 */
[----:B------:R-:W-:Y:S01]  /*de70*/  ULDC.64 UR4, c[0x0][0xb98] ;  /* 0x0002e60000047ab9 */ /* 0x000fe20000000a00 */
[----:B0-----:R-:W-:-:S04]  /*de80*/  @P0 IMAD.HI.U32 R8, R14, R9, RZ ;  /* 0x000000090e080227 */ /* 0x001fc800078e00ff */
[----:B------:R-:W-:Y:S01]  /*de90*/  IMAD.MOV.U32 R9, RZ, RZ, R14 ;  /* 0x000000ffff097224 */ /* 0x000fe200078e000e */
[----:B---3--:R-:W-:Y:S01]  /*dea0*/  @P0 SHF.R.U32.HI R9, RZ, R31, R8 ;  /* 0x0000001fff090219 */ /* 0x008fe20000011608 */
[----:B------:R-:W-:Y:S02]  /*deb0*/  IMAD.IADD R7, R7, 0x1, R15 ;  /* 0x0000000107077824 */ /* 0x000fe400078e020f */
[----:B------:R-:W-:Y:S01]  /*dec0*/  IMAD R8, R80, UR4, RZ ;  /* 0x0000000450087c24 */ /* 0x000fe2000f8e02ff */
[--C-:B------:R-:W-:Y:S01]  /*ded0*/  SHF.R.S32.HI R31, RZ, 0x1f, R9.reuse ;  /* 0x0000001fff1f7819 */ /* 0x100fe20000011409 */
[----:B------:R-:W-:Y:S02]  /*dee0*/  IMAD.MOV R15, RZ, RZ, -R9 ;  /* 0x000000ffff0f7224 */ /* 0x000fe400078e0a09 */
[----:B------:R-:W-:-:S04]  /*def0*/  IMAD.WIDE.U32 R6, R81, UR4, R6 ;  /* 0x0000000451067c25 */ /* 0x000fc8000f8e0006 */
[----:B------:R-:W-:Y:S01]  /*df00*/  IMAD R15, R20, R15, R14 ;  /* 0x0000000f140f7224 */ /* 0x000fe200078e020e */
[----:B------:R-:W-:Y:S01]  /*df10*/  IADD3 R6, P0, R9, R6, RZ ;  /* 0x0000000609067210 */ /* 0x000fe20007f1e0ff */
[----:B------:R-:W-:Y:S01]  /*df20*/  IMAD R14, R81, UR5, R8 ;  /* 0x00000005510e7c24 */ /* 0x000fe2000f8e0208 */
[----:B------:R-:W-:Y:S02]  /*df30*/  ULDC.64 UR4, c[0x0][0xb88] ;  /* 0x0002e20000047ab9 */ /* 0x000fe40000000a00 */
[----:B------:R-:W-:Y:S02]  /*df40*/  SHF.R.S32.HI R8, RZ, 0x1f, R15 ;  /* 0x0000001fff087819 */ /* 0x000fe4000001140f */
[----:B------:R-:W-:Y:S01]  /*df50*/  IADD3.X R7, R31, R7, R14, P0, !PT ;  /* 0x000000071f077210 */ /* 0x000fe200007fe40e */
[----:B------:R-:W-:Y:S02]  /*df60*/  IMAD R31, R3, R20, RZ ;  /* 0x00000014031f7224 */ /* 0x000fe400078e02ff */
[----:B------:R-:W-:-:S02]  /*df70*/  IMAD R8, R8, UR4, RZ ;  /* 0x0000000408087c24 */ /* 0x000fc4000f8e02ff */
[----:B------:R-:W-:-:S04]  /*df80*/  IMAD.WIDE.U32 R6, R15, UR4, R6 ;  /* 0x000000040f067c25 */ /* 0x000fc8000f8e0006 */
[----:B------:R-:W-:Y:S01]  /*df90*/  IMAD R15, R15, UR5, R8 ;  /* 0x000000050f0f7c24 */ /* 0x000fe2000f8e0208 */
[----:B------:R-:W-:Y:S01]  /*dfa0*/  ULDC.64 UR4, c[0x0][0xb50] ;  /* 0x0002d40000047ab9 */ /* 0x000fe20000000a00 */
[----:B------:R-:W-:Y:S02]  /*dfb0*/  VIADD R14, R34, 0x8 ;  /* 0x00000008220e7836 */ /* 0x000fe40000000000 */
[----:B------:R-:W-:Y:S01]  /*dfc0*/  IMAD.IADD R7, R7, 0x1, R15 ;  /* 0x0000000107077824 */ /* 0x000fe200078e020f */
[----:B------:R-:W-:-:S04]  /*dfd0*/  LEA R15, P0, R6, UR4, 0x2 ;  /* 0x00000004060f7c11 */ /* 0x000fc8000f8010ff */
[----:B------:R-:W-:Y:S01]  /*dfe0*/  LEA.HI.X R30, R6, UR5, R7, 0x2, P0 ;  /* 0x00000005061e7c11 */ /* 0x000fe200080f1407 */
[----:B------:R-:W-:Y:S01]  /*dff0*/  SHFL.IDX PT, R8, R15, 0x1, 0x1c1f ;  /* 0x003c1f000f087f89 */ /* 0x000fe200000e0000 */
[----:B------:R-:W-:-:S03]  /*e000*/  ISETP.NE.AND P0, PT, R214, R35, PT ;  /* 0x00000023d600720c */ /* 0x000fc60003f05270 */
[----:B------:R-:W-:Y:S01]  /*e010*/  SHFL.IDX PT, R6, R15, RZ, 0x1c1f ;  /* 0x001c1fff0f067589 */ /* 0x000fe200000e0000 */
[-C--:B------:R-:W-:Y:S02]  /*e020*/  ISETP.GE.OR P1, PT, R34, R31.reuse, P0 ;  /* 0x0000001f2200720c */ /* 0x080fe40000726670 */
[----:B------:R-:W-:Y:S01]  /*e030*/  ISETP.GE.OR P0, PT, R14, R31, P0 ;  /* 0x0000001f0e00720c */ /* 0x000fe20000706670 */
[----:B------:R-:W0:Y:S04]  /*e040*/  SHFL.IDX PT, R7, R30, RZ, 0x1c1f ;  /* 0x001c1fff1e077589 */ /* 0x000e2800000e0000 */
[----:B------:R-:W2:Y:S06]  /*e050*/  SHFL.IDX PT, R9, R30, 0x1, 0x1c1f ;  /* 0x003c1f001e097f89 */ /* 0x000eac00000e0000 */
[----:B0-----:R0:W-:Y:S04]  /*e060*/  @!P1 ST.E desc[UR40][R6.64], R21 ;  /* 0x0000001506009985 */ /* 0x0011e8000c101928 */
[----:B--2---:R0:W-:Y:S02]  /*e070*/  @!P0 ST.E desc[UR40][R8.64], R0 ;  /* 0x0000000008008985 */ /* 0x0041e4000c101928 */
.L_x_3933:
[----:B------:R-:W2:Y:S01]  /*e080*/  LDC R84, c[0x0][0xbe8] ;  /* 0x0002fa00ff547b82 */ /* 0x000ea20000000800 */
[----:B------:R-:W-:Y:S01]  /*e090*/  ULDC.64 UR4, c[0x0][0xaa0] ;  /* 0x0002a80000047ab9 */ /* 0x000fe20000000a00 */
[----:B0-----:R-:W-:Y:S01]  /*e0a0*/  SHF.R.S32.HI R0, RZ, 0x1f, R90 ;  /* 0x0000001fff007819 */ /* 0x001fe2000001145a */
[----:B------:R-:W-:Y:S01]  /*e0b0*/  IMAD R83, R83, UR4, RZ ;  /* 0x0000000453537c24 */ /* 0x000fe2000f8e02ff */
[----:B------:R-:W5:Y:S04]  /*e0c0*/  LD.E.128 R4, desc[UR40][R4.64] ;  /* 0x0000002804047980 */ /* 0x000f68000c101d00 */
[----:B------:R-:W0:Y:S01]  /*e0d0*/  LDC R85, c[0x0][0xac8] ;  /* 0x0002b200ff557b82 */ /* 0x000e220000000800 */
[----:B------:R-:W5:Y:S04]  /*e0e0*/  LD.E.128 R8, desc[UR40][R10.64] ;  /* 0x000000280a087980 */ /* 0x000f68000c101d00 */
[----:B------:R-:W5:Y:S04]  /*e0f0*/  LD.E.128 R12, desc[UR40][R12.64] ;  /* 0x000000280c0c7980 */ /* 0x000f68000c101d00 */
[----:B------:R-:W5:Y:S04]  /*e100*/  LD.E.128 R28, desc[UR40][R28.64] ;  /* 0x000000281c1c7980 */ /* 0x000f68000c101d00 */
[----:B------:R-:W5:Y:S01]  /*e110*/  LD.E.128 R32, desc[UR40][R32.64] ;  /* 0x0000002820207980 */ /* 0x000f62000c101d00 */
[----:B--2---:R-:W-:Y:S01]  /*e120*/  ISETP.NE.AND P1, PT, R84, 0x1, PT ;  /* 0x000000015400780c */ /* 0x004fe20003f25270 */
[----:B------:R-:W-:Y:S01]  /*e130*/  IMAD R83, R24, UR5, R83 ;  /* 0x0000000518537c24 */ /* 0x000fe2000f8e0253 */
[----:B------:R-:W-:Y:S01]  /*e140*/  LEA.HI R0, R0, R90, RZ, 0x3 ;  /* 0x0000005a00007211 */ /* 0x000fe200078f18ff */
[----:B------:R-:W-:Y:S01]  /*e150*/  IMAD.WIDE.U32 R20, R24, UR4, RZ ;  /* 0x0000000418147c25 */ /* 0x000fe2000f8e00ff */
[----:B------:R-:W-:Y:S01]  /*e160*/  ULDC.64 UR4, c[0x0][0xae8] ;  /* 0x0002ba0000047ab9 */ /* 0x000fe20000000a00 */
[----:B------:R-:W5:Y:S01]  /*e170*/  LD.E.128 R36, desc[UR40][R36.64] ;  /* 0x0000002824247980 */ /* 0x000f62000c101d00 */
[----:B------:R-:W-:-:S03]  /*e180*/  LOP3.LUT R0, R0, 0xfffffff8, RZ, 0xc0, !PT ;  /* 0xfffffff800007812 */ /* 0x000fc600078ec0ff */
[----:B------:R-:W5:Y:S04]  /*e190*/  LD.E.128 R40, desc[UR40][R40.64] ;  /* 0x0000002828287980 */ /* 0x000f68000c101d00 */
[----:B------:R-:W2:Y:S01]  /*e1a0*/  @P1 LDC R87, c[0x0][0xbec] ;  /* 0x0002fb00ff571b82 */ /* 0x000ea20000000800 */
[----:B------:R-:W-:Y:S01]  /*e1b0*/  IMAD.IADD R21, R21, 0x1, R83 ;  /* 0x0000000115157824 */ /* 0x000fe200078e0253 */
[----:B------:R-:W5:Y:S01]  /*e1c0*/  LD.E.128 R44, desc[UR40][R44.64] ;  /* 0x000000282c2c7980 */ /* 0x000f62000c101d00 */
[----:B------:R-:W-:-:S03]  /*e1d0*/  IMAD R82, R82, UR4, RZ ;  /* 0x0000000452527c24 */ /* 0x000fc6000f8e02ff */
[----:B------:R-:W5:Y:S02]  /*e1e0*/  LD.E.128 R48, desc[UR40][R48.64] ;  /* 0x0000002830307980 */ /* 0x000f64000c101d00 */
[----:B------:R-:W3:Y:S01]  /*e1f0*/  @P1 LDC R89, c[0x0][0xbf0] ;  /* 0x0002fc00ff591b82 */ /* 0x000ee20000000800 */
[----:B------:R-:W-:Y:S01]  /*e200*/  IADD3 R0, R90, -R0, RZ ;  /* 0x800000005a007210 */ /* 0x000fe20007ffe0ff */
[C---:B------:R-:W-:Y:S01]  /*e210*/  IMAD R83, R88.reuse, UR5, R82 ;  /* 0x0000000558537c24 */ /* 0x040fe2000f8e0252 */
[----:B------:R-:W5:Y:S01]  /*e220*/  LD.E.128 R52, desc[UR40][R52.64] ;  /* 0x0000002834347980 */ /* 0x000f62000c101d00 */
[----:B------:R-:W-:Y:S01]  /*e230*/  IMAD.WIDE.U32 R20, R88, UR4, R20 ;  /* 0x0000000458147c25 */ /* 0x000fe2000f8e0014 */
[----:B------:R-:W-:Y:S02]  /*e240*/  ULDC.64 UR4, c[0x0][0xaf0] ;  /* 0x0002bc0000047ab9 */ /* 0x000fe40000000a00 */
[----:B------:R-:W5:Y:S01]  /*e250*/  LD.E.128 R56, desc[UR40][R56.64] ;  /* 0x0000002838387980 */ /* 0x000f62000c101d00 */
[----:B------:R-:W-:-:S02]  /*e260*/  IMAD R80, R80, UR4, RZ ;  /* 0x0000000450507c24 */ /* 0x000fc4000f8e02ff */
[----:B------:R-:W-:Y:S01]  /*e270*/  IMAD R0, R0, 0x20, R98 ;  /* 0x0000002000007824 */ /* 0x000fe200078e0262 */
[----:B------:R-:W5:Y:S01]  /*e280*/  LD.E.128 R60, desc[UR40][R60.64] ;  /* 0x000000283c3c7980 */ /* 0x000f62000c101d00 */
[----:B------:R-:W-:Y:S02]  /*e290*/  IMAD.IADD R21, R21, 0x1, R83 ;  /* 0x0000000115157824 */ /* 0x000fe400078e0253 */
[----:B------:R-:W-:Y:S01]  /*e2a0*/  IMAD R83, R81, UR5, R80 ;  /* 0x0000000551537c24 */ /* 0x000fe2000f8e0250 */
[----:B------:R-:W5:Y:S01]  /*e2b0*/  LD.E.128 R64, desc[UR40][R64.64] ;  /* 0x0000002840407980 */ /* 0x000f62000c101d00 */
[----:B------:R-:W-:Y:S02]  /*e2c0*/  VIADD R101, R196, 0x40 ;  /* 0x00000040c4657836 */ /* 0x000fe40000000000 */
[----:B------:R-:W-:Y:S01]  /*e2d0*/  IMAD R80, R86, 0x40, R0 ;  /* 0x0000004056507824 */ /* 0x000fe200078e0200 */
[----:B------:R-:W5:Y:S01]  /*e2e0*/  LD.E.128 R68, desc[UR40][R68.64] ;  /* 0x0000002844447980 */ /* 0x000f62000c101d00 */
[----:B------:R-:W-:Y:S01]  /*e2f0*/  VIADD R99, R196, 0x80 ;  /* 0x00000080c4637836 */ /* 0x000fe20000000000 */
[----:B0-----:R-:W-:Y:S01]  /*e300*/  ISETP.GE.AND P0, PT, R101, R85, PT ;  /* 0x000000556500720c */ /* 0x001fe20003f06270 */
[----:B--2---:R-:W-:Y:S01]  /*e310*/  @P1 IMAD.HI.U32 R0, R80, R87, RZ ;  /* 0x0000005750001227 */ /* 0x004fe200078e00ff */
[----:B------:R-:W5:Y:S02]  /*e320*/  LD.E.128 R72, desc[UR40][R72.64] ;  /* 0x0000002848487980 */ /* 0x000f64000c101d00 */
[----:B------:R-:W-:Y:S01]  /*e330*/  SEL R24, RZ, 0xffffffff, P0 ;  /* 0xffffffffff187807 */ /* 0x000fe20000000000 */
[----:B------:R-:W-:Y:S01]  /*e340*/  IMAD.WIDE.U32 R20, R81, UR4, R20 ;  /* 0x0000000451147c25 */ /* 0x000fe2000f8e0014 */
[----:B------:R-:W-:Y:S01]  /*e350*/  ISETP.GE.AND P0, PT, R99, R85, PT ;  /* 0x000000556300720c */ /* 0x000fe20003f06270 */
[----:B------:R-:W-:Y:S01]  /*e360*/  ULDC.64 UR4, c[0x0][0xae0] ;  /* 0x0002b80000047ab9 */ /* 0x000fe20000000a00 */
[----:B------:R-:W5:Y:S01]  /*e370*/  LD.E.128 R76, desc[UR40][R76.64] ;  /* 0x000000284c4c7980 */ /* 0x000f62000c101d00 */
[----:B------:R-:W-:Y:S01]  /*e380*/  IMAD.MOV.U32 R81, RZ, RZ, R80 ;  /* 0x000000ffff517224 */ /* 0x000fe200078e0050 */
[----:B---3--:R-:W-:Y:S01]  /*e390*/  @P1 SHF.R.U32.HI R81, RZ, R89, R0 ;  /* 0x00000059ff511219 */ /* 0x008fe20000011600 */
[----:B------:R-:W-:Y:S01]  /*e3a0*/  IMAD.SHL.U32 R87, R24, 0x2, RZ ;  /* 0x0000000218577824 */ /* 0x000fe200078e00ff */
[CC--:B------:R-:W-:Y:S01]  /*e3b0*/  ISETP.GE.AND P1, PT, R196.reuse, R85.reuse, PT ;  /* 0x00000055c400720c */ /* 0x0c0fe20003f26270 */
[C---:B------:R-:W-:Y:S01]  /*e3c0*/  VIADD R95, R196.reuse, 0x100 ;  /* 0x00000100c45f7836 */ /* 0x040fe20000000000 */
[C---:B------:R-:W-:Y:S01]  /*e3d0*/  IADD3 R97, R196.reuse, 0xc0, RZ ;  /* 0x000000c0c4617810 */ /* 0x040fe20007ffe0ff */
[----:B------:R-:W-:Y:S01]  /*e3e0*/  IMAD.IADD R21, R21, 0x1, R83 ;  /* 0x0000000115157824 */ /* 0x000fe200078e0253 */
[----:B------:R-:W-:Y:S01]  /*e3f0*/  SEL R0, RZ, 0x1, P1 ;  /* 0x00000001ff007807 */ /* 0x000fe20000800000 */
[----:B------:R-:W-:Y:S01]  /*e400*/  IMAD.MOV R83, RZ, RZ, -R81 ;  /* 0x000000ffff537224 */ /* 0x000fe200078e0a51 */
[----:B------:R-:W-:Y:S01]  /*e410*/  SEL R24, RZ, 0xffffffff, P0 ;  /* 0xffffffffff187807 */ /* 0x000fe20000000000 */
[----:B------:R-:W-:Y:S01]  /*e420*/  VIADD R93, R196, 0x140 ;  /* 0x00000140c45d7836 */ /* 0x000fe20000000000 */
[----:B------:R-:W-:Y:S01]  /*e430*/  ISETP.GE.AND P0, PT, R97, R85, PT ;  /* 0x000000556100720c */ /* 0x000fe20003f06270 */
[----:B------:R-:W-:Y:S01]  /*e440*/  IMAD R83, R84, R83, R80 ;  /* 0x0000005354537224 */ /* 0x000fe200078e0250 */
[----:B------:R-:W-:Y:S01]  /*e450*/  LOP3.LUT R0, R87, 0x2, R0, 0xe2, !PT ;  /* 0x0000000257007812 */ /* 0x000fe200078ee200 */
[----:B------:R-:W-:Y:S01]  /*e460*/  IMAD.SHL.U32 R87, R24, 0x4, RZ ;  /* 0x0000000418577824 */ /* 0x000fe200078e00ff */
[----:B------:R-:W-:Y:S01]  /*e470*/  SEL R24, RZ, 0xffffffff, P0 ;  /* 0xffffffffff187807 */ /* 0x000fe20000000000 */
[----:B------:R-:W-:Y:S01]  /*e480*/  IMAD.WIDE.U32 R20, R81, UR4, R20 ;  /* 0x0000000451147c25 */ /* 0x000fe2000f8e0014 */
[-C--:B------:R-:W-:Y:S01]  /*e490*/  ISETP.GE.AND P0, PT, R95, R85.reuse, PT ;  /* 0x000000555f00720c */ /* 0x080fe20003f06270 */
[----:B------:R-:W-:Y:S01]  /*e4a0*/  @!PT LDS RZ, [RZ] ;  /* 0x00000000fffff984 */ /* 0x000fe20000000800 */
[----:B------:R-:W-:Y:S01]  /*e4b0*/  @!PT LDS RZ, [RZ] ;  /* 0x00000000fffff984 */ /* 0x000fe20000000800 */
[----:B------:R-:W-:Y:S01]  /*e4c0*/  @!PT LDS RZ, [RZ] ;  /* 0x00000000fffff984 */ /* 0x000fe20000000800 */
[----:B------:R-:W-:Y:S01]  /*e4d0*/  @!PT LDS RZ, [RZ] ;  /* 0x00000000fffff984 */ /* 0x000fe20000000800 */
[----:B------:R0:W-:Y:S06]  /*e4e0*/  MEMBAR.ALL.CTA ;  /* 0x0000000000007992 */ /* 0x0001ec0000008000 */
[----:B0-----:R-:W0:Y:S01]  /*e4f0*/  FENCE.VIEW.ASYNC.S ;  /* 0x00000000000073c6 */ /* 0x001e220000000000 */
[----:B------:R-:W-:Y:S01]  /*e500*/  SHF.R.S32.HI R80, RZ, 0x1f, R81 ;  /* 0x0000001fff507819 */ /* 0x000fe20000011451 */
[----:B------:R-:W-:Y:S01]  /*e510*/  VIADD R91, R196, 0x180 ;  /* 0x00000180c45b7836 */ /* 0x000fe20000000000 */
[----:B------:R-:W-:Y:S01]  /*e520*/  LOP3.LUT R0, R87, 0x4, R0, 0xe2, !PT ;  /* 0x0000000457007812 */ /* 0x000fe200078ee200 */
[----:B------:R-:W-:Y:S01]  /*e530*/  IMAD.SHL.U32 R87, R24, 0x8, RZ ;  /* 0x0000000818577824 */ /* 0x000fe200078e00ff */
[----:B------:R-:W-:Y:S01]  /*e540*/  SEL R24, RZ, 0xffffffff, P0 ;  /* 0xffffffffff187807 */ /* 0x000fe20000000000 */
[----:B------:R-:W-:Y:S01]  /*e550*/  IMAD R80, R80, UR4, RZ ;  /* 0x0000000450507c24 */ /* 0x000fe2000f8e02ff */
[----:B------:R-:W-:Y:S01]  /*e560*/  ISETP.GE.AND P0, PT, R93, R85, PT ;  /* 0x000000555d00720c */ /* 0x000fe20003f06270 */
[----:B------:R-:W-:Y:S01]  /*e570*/  IMAD R88, R3, R84, RZ ;  /* 0x0000005403587224 */ /* 0x000fe200078e02ff */
[----:B------:R-:W-:Y:S01]  /*e580*/  LOP3.LUT R0, R87, 0x8, R0, 0xe2, !PT ;  /* 0x0000000857007812 */ /* 0x000fe200078ee200 */
[----:B------:R-:W-:Y:S01]  /*e590*/  IMAD.SHL.U32 R89, R24, 0x10, RZ ;  /* 0x0000001018597824 */ /* 0x000fe200078e00ff */
[----:B------:R-:W-:Y:S01]  /*e5a0*/  SEL R24, RZ, 0xffffffff, P0 ;  /* 0xffffffffff187807 */ /* 0x000fe20000000000 */
[----:B------:R-:W-:Y:S01]  /*e5b0*/  IMAD R87, R81, UR5, R80 ;  /* 0x0000000551577c24 */ /* 0x000fe2000f8e0250 */
[----:B------:R-:W-:Y:S01]  /*e5c0*/  SHF.R.S32.HI R80, RZ, 0x1f, R83 ;  /* 0x0000001fff507819 */ /* 0x000fe20000011453 */
[----:B------:R-:W-:Y:S01]  /*e5d0*/  ULDC.64 UR4, c[0x0][0xad8] ;  /* 0x0002b60000047ab9 */ /* 0x000fe20000000a00 */
[----:B------:R-:W-:Y:S01]  /*e5e0*/  LOP3.LUT R0, R89, 0x10, R0, 0xe2, !PT ;  /* 0x0000001059007812 */ /* 0x000fe200078ee200 */
[----:B------:R-:W-:Y:S01]  /*e5f0*/  IMAD.SHL.U32 R81, R24, 0x20, RZ ;  /* 0x0000002018517824 */ /* 0x000fe200078e00ff */
[----:B------:R-:W-:Y:S01]  /*e600*/  IADD3 R21, R21, R87, RZ ;  /* 0x0000005715157210 */ /* 0x000fe20007ffe0ff */
[----:B------:R-:W-:Y:S01]  /*e610*/  IMAD R80, R80, UR4, RZ ;  /* 0x0000000450507c24 */ /* 0x000fe2000f8e02ff */
[----:B------:R-:W-:Y:S01]  /*e620*/  ISETP.GE.AND P0, PT, R91, R85, PT ;  /* 0x000000555b00720c */ /* 0x000fe20003f06270 */
[----:B------:R-:W-:Y:S01]  /*e630*/  IMAD R87, R86, 0x40, R98 ;  /* 0x0000004056577824 */ /* 0x000fe200078e0262 */
[----:B------:R-:W-:Y:S01]  /*e640*/  LOP3.LUT R0, R81, 0x20, R0, 0xe2, !PT ;  /* 0x0000002051007812 */ /* 0x000fe200078ee200 */
[C---:B------:R-:W-:Y:S01]  /*e650*/  IMAD R81, R83.reuse, UR5, R80 ;  /* 0x0000000553517c24 */ /* 0x040fe2000f8e0250 */
[----:B------:R-:W-:Y:S01]  /*e660*/  SEL R3, RZ, 0x40, P0 ;  /* 0x00000040ff037807 */ /* 0x000fe20000000000 */
[----:B------:R-:W-:Y:S01]  /*e670*/  IMAD.WIDE.U32 R20, R83, UR4, R20 ;  /* 0x0000000453147c25 */ /* 0x000fe2000f8e0014 */
[----:B------:R-:W-:Y:S01]  /*e680*/  ISETP.GE.AND P1, PT, R87, R88, PT ;  /* 0x000000585700720c */ /* 0x000fe20003f26270 */
[----:B------:R-:W-:Y:S01]  /*e690*/  ULDC.64 UR4, c[0x0][0xa80] ;  /* 0x0002a00000047ab9 */ /* 0x000fe20000000a00 */
[----:B------:R-:W-:Y:S01]  /*e6a0*/  LOP3.LUT R3, R0, R3, RZ, 0xfc, !PT ;  /* 0x0000000300037212 */ /* 0x000fe200078efcff */
[----:B------:R-:W-:Y:S01]  /*e6b0*/  VIADD R90, R196, 0x1c0 ;  /* 0x000001c0c45a7836 */ /* 0x000fe20000000000 */
[----:B------:R-:W-:Y:S01]  /*e6c0*/  LEA R84, P2, R20, UR4, 0x1 ;  /* 0x0000000414547c11 */ /* 0x000fe2000f8408ff */
[----:B------:R-:W-:Y:S01]  /*e6d0*/  IMAD.IADD R21, R21, 0x1, R81 ;  /* 0x0000000115157824 */ /* 0x000fe200078e0251 */
[----:B------:R-:W-:Y:S01]  /*e6e0*/  IADD3 R98, R196, 0xc0, RZ ;  /* 0x000000c0c4627810 */ /* 0x000fe20007ffe0ff */
[----:B------:R-:W-:Y:S01]  /*e6f0*/  VIADD R0, R2, 0x28c20 ;  /* 0x00028c2002007836 */ /* 0x000fe20000000000 */
[----:B------:R-:W-:Y:S01]  /*e700*/  ISETP.GE.AND P0, PT, R90, R85, PT ;  /* 0x000000555a00720c */ /* 0x000fe20003f06270 */
[----:B------:R-:W-:Y:S01]  /*e710*/  VIADD R89, R196, 0x1c0 ;  /* 0x000001c0c4597836 */ /* 0x000fe20000000000 */
[----:B------:R-:W-:Y:S01]  /*e720*/  LEA.HI.X R86, R20, UR5, R21, 0x1, P2 ;  /* 0x0000000514567c11 */ /* 0x000fe200090f0c15 */
[C---:B------:R-:W-:Y:S01]  /*e730*/  VIADD R92, R196.reuse, 0x180 ;  /* 0x00000180c45c7836 */ /* 0x040fe20000000000 */
[----:B------:R-:W-:Y:S01]  /*e740*/  PRMT R0, RZ, 0x654, R0 ;  /* 0x00000654ff007816 */ /* 0x000fe20000000000 */
[C---:B------:R-:W-:Y:S01]  /*e750*/  VIADD R94, R196.reuse, 0x140 ;  /* 0x00000140c45e7836 */ /* 0x040fe20000000000 */
[----:B------:R-:W-:Y:S01]  /*e760*/  SEL R24, RZ, 0x80, P0 ;  /* 0x00000080ff187807 */ /* 0x000fe20000000000 */
[C---:B------:R-:W-:Y:S01]  /*e770*/  VIADD R96, R196.reuse, 0x100 ;  /* 0x00000100c4607836 */ /* 0x040fe20000000000 */
[----:B0-----:R0:W-:Y:S01]  /*e780*/  SYNCS.ARRIVE.TRANS64.RED.A1T0 RZ, [R0+URZ], RZ ;  /* 0x000000ff00ff79a7 */ /* 0x0011e2000810043f */
[C---:B------:R-:W-:Y:S01]  /*e790*/  VIADD R100, R196.reuse, 0x80 ;  /* 0x00000080c4647836 */ /* 0x040fe20000000000 */
[----:B------:R0:W2:Y:S01]  /*e7a0*/  SHFL.IDX PT, R20, R84, RZ, 0x181f ;  /* 0x00181fff54147589 */ /* 0x0000a200000e0000 */
[----:B------:R-:W-:Y:S01]  /*e7b0*/  VIADD R102, R196, 0x40 ;  /* 0x00000040c4667836 */ /* 0x000fe20000000000 */
[----:B------:R-:W-:Y:S01]  /*e7c0*/  BSSY B1, `(.L_x_3934) ;  /* 0x000002a000017945 */ /* 0x000fe20003800000 */
[----:B------:R-:W-:Y:S01]  /*e7d0*/  LOP3.LUT R24, R3, R24, RZ, 0xfc, !PT ;  /* 0x0000001803187212 */ /* 0x000fe200078efcff */
[----:B------:R0:W3:Y:S01]  /*e7e0*/  SHFL.IDX PT, R21, R86, RZ, 0x181f ;  /* 0x00181fff56157589 */ /* 0x0000e200000e0000 */
[----:B------:R-:W-:-:S02]  /*e7f0*/  SHF.R.S32.HI R89, RZ, 0x1f, R89 ;  /* 0x0000001fff597819 */ /* 0x000fc40000011459 */
[----:B------:R-:W-:Y:S02]  /*e800*/  SHF.R.S32.HI R92, RZ, 0x1f, R92 ;  /* 0x0000001fff5c7819 */ /* 0x000fe4000001145c */
[----:B------:R-:W-:Y:S02]  /*e810*/  SHF.R.S32.HI R94, RZ, 0x1f, R94 ;  /* 0x0000001fff5e7819 */ /* 0x000fe4000001145e */
[----:B------:R-:W-:Y:S02]  /*e820*/  SHF.R.S32.HI R96, RZ, 0x1f, R96 ;  /* 0x0000001fff607819 */ /* 0x000fe40000011460 */
[----:B------:R-:W-:Y:S02]  /*e830*/  SHF.R.S32.HI R98, RZ, 0x1f, R98 ;  /* 0x0000001fff627819 */ /* 0x000fe40000011462 */
[----:B------:R-:W-:Y:S02]  /*e840*/  SHF.R.S32.HI R100, RZ, 0x1f, R100 ;  /* 0x0000001fff647819 */ /* 0x000fe40000011464 */
[----:B------:R-:W-:Y:S01]  /*e850*/  SHF.R.S32.HI R102, RZ, 0x1f, R102 ;  /* 0x0000001fff667819 */ /* 0x000fe20000011466 */
[----:B0-----:R-:W-:Y:S06]  /*e860*/  @P1 BRA `(.L_x_3935) ;  /* 0x00000000007c1947 */ /* 0x001fec0003800000 */
[-C--:B------:R-:W-:Y:S02]  /*e870*/  ISETP.GE.AND P1, PT, R101, R85.reuse, PT ;  /* 0x000000556500720c */ /* 0x080fe40003f26270 */
[-C--:B------:R-:W-:Y:S02]  /*e880*/  ISETP.GE.AND P0, PT, R196, R85.reuse, PT ;  /* 0x00000055c400720c */ /* 0x080fe40003f06270 */
[-C--:B------:R-:W-:Y:S02]  /*e890*/  ISETP.GE.AND P5, PT, R99, R85.reuse, PT ;  /* 0x000000556300720c */ /* 0x080fe40003fa6270 */
[----:B------:R-:W-:-:S07]  /*e8a0*/  ISETP.GE.AND P3, PT, R97, R85, PT ;  /* 0x000000556100720c */ /* 0x000fce0003f66270 */
[C---:B--2---:R-:W-:Y:S02]  /*e8b0*/  @!P1 LEA R80, P2, R101.reuse, R20, 0x1 ;  /* 0x0000001465509211 */ /* 0x044fe400078408ff */
[----:B---3--:R-:W-:Y:S02]  /*e8c0*/  @!P0 IMAD.WIDE R82, R196, 0x2, R20 ;  /* 0x00000002c4528825 */ /* 0x008fe400078e0214 */
[----:B------:R-:W-:Y:S02]  /*e8d0*/  @!P1 LEA.HI.X R81, R101, R21, R102, 0x1, P2 ;  /* 0x0000001565519211 */ /* 0x000fe400010f0c66 */
[----:B------:R-:W-:Y:S01]  /*e8e0*/  ISETP.GE.AND P2, PT, R95, R85, PT ;  /* 0x000000555f00720c */ /* 0x000fe20003f46270 */
[----:B-----5:R0:W-:Y:S01]  /*e8f0*/  @!P0 ST.E.128 desc[UR40][R82.64], R4 ;  /* 0x0000000452008985 */ /* 0x0201e2000c101d28 */
[----:B------:R-:W-:-:S03]  /*e900*/  LOP3.LUT P0, RZ, R3, 0x40, RZ, 0xc0, !PT ;  /* 0x0000004003ff7812 */ /* 0x000fc6000780c0ff */
[----:B------:R2:W-:Y:S01]  /*e910*/  @!P1 ST.E.128 desc[UR40][R80.64], R12 ;  /* 0x0000000c50009985 */ /* 0x0005e2000c101d28 */
[----:B------:R-:W-:Y:S02]  /*e920*/  ISETP.GE.AND P1, PT, R93, R85, PT ;  /* 0x000000555d00720c */ /* 0x000fe40003f26270 */
[-C--:B0-----:R-:W-:Y:S02]  /*e930*/  @!P5 LEA R4, P4, R99, R20.reuse, 0x1 ;  /* 0x000000146304d211 */ /* 0x081fe400078808ff */
[-C--:B------:R-:W-:Y:S02]  /*e940*/  @!P3 LEA R6, P6, R97, R20.reuse, 0x1 ;  /* 0x000000146106b211 */ /* 0x080fe400078c08ff */
[-C--:B------:R-:W-:Y:S02]  /*e950*/  @!P5 LEA.HI.X R5, R99, R21.reuse, R100, 0x1, P4 ;  /* 0x000000156305d211 */ /* 0x080fe400020f0c64 */
[----:B------:R-:W-:Y:S02]  /*e960*/  LOP3.LUT P4, RZ, R24, 0x80, RZ, 0xc0, !PT ;  /* 0x0000008018ff7812 */ /* 0x000fe4000788c0ff */
[----:B------:R-:W-:Y:S01]  /*e970*/  @!P3 LEA.HI.X R7, R97, R21, R98, 0x1, P6 ;  /* 0x000000156107b211 */ /* 0x000fe200030f0c62 */
[----:B------:R0:W-:Y:S01]  /*e980*/  @!P5 ST.E.128 desc[UR40][R4.64], R32 ;  /* 0x000000200400d985 */ /* 0x0001e2000c101d28 */
[----:B------:R-:W-:-:S02]  /*e990*/  @!P2 LEA R82, P5, R95, R20, 0x1 ;  /* 0x000000145f52a211 */ /* 0x000fc400078a08ff */
[-C--:B--2---:R-:W-:Y:S01]  /*e9a0*/  @!P1 LEA R12, P6, R93, R20.reuse, 0x1 ;  /* 0x000000145d0c9211 */ /* 0x084fe200078c08ff */
[----:B------:R0:W-:Y:S01]  /*e9b0*/  @!P3 ST.E.128 desc[UR40][R6.64], R40 ;  /* 0x000000280600b985 */ /* 0x0001e2000c101d28 */
[-C--:B------:R-:W-:Y:S02]  /*e9c0*/  @P0 LEA R14, P3, R91, R20.reuse, 0x1 ;  /* 0x000000145b0e0211 */ /* 0x080fe400078608ff */
[-C--:B------:R-:W-:Y:S02]  /*e9d0*/  @!P2 LEA.HI.X R83, R95, R21.reuse, R96, 0x1, P5 ;  /* 0x000000155f53a211 */ /* 0x080fe400028f0c60 */
[-C--:B------:R-:W-:Y:S02]  /*e9e0*/  @!P1 LEA.HI.X R13, R93, R21.reuse, R94, 0x1, P6 ;  /* 0x000000155d0d9211 */ /* 0x080fe400030f0c5e */
[----:B------:R-:W-:Y:S01]  /*e9f0*/  @P4 LEA R20, P5, R90, R20, 0x1 ;  /* 0x000000145a144211 */ /* 0x000fe200078a08ff */
[----:B------:R0:W-:Y:S01]  /*ea00*/  @!P2 ST.E.128 desc[UR40][R82.64], R48 ;  /* 0x000000305200a985 */ /* 0x0001e2000c101d28 */
[----:B------:R-:W-:-:S02]  /*ea10*/  @P0 LEA.HI.X R15, R91, R21, R92, 0x1, P3 ;  /* 0x000000155b0f0211 */ /* 0x000fc400018f0c5c */
[----:B------:R-:W-:Y:S01]  /*ea20*/  @P4 LEA.HI.X R21, R90, R21, R89, 0x1, P5 ;  /* 0x000000155a154211 */ /* 0x000fe200028f0c59 */
[----:B------:R0:W-:Y:S04]  /*ea30*/  @!P1 ST.E.128 desc[UR40][R12.64], R56 ;  /* 0x000000380c009985 */ /* 0x0001e8000c101d28 */
[----:B------:R0:W-:Y:S04]  /*ea40*/  @P0 ST.E.128 desc[UR40][R14.64], R64 ;  /* 0x000000400e000985 */ /* 0x0001e8000c101d28 */
[----:B------:R0:W-:Y:S02]  /*ea50*/  @P4 ST.E.128 desc[UR40][R20.64], R72 ;  /* 0x0000004814004985 */ /* 0x0001e4000c101d28 */
.L_x_3935:
[----:B------:R-:W-:Y:S05]  /*ea60*/  BSYNC B1 ;  /* 0x0000000000017941 */ /* 0x000fea0003800000 */
.L_x_3934:
[----:B------:R-:W-:Y:S01]  /*ea70*/  VIADD R0, R87, 0x20 ;  /* 0x0000002057007836 */ /* 0x000fe20000000000 */
[----:B0----5:R0:W4:Y:S04]  /*ea80*/  SHFL.IDX PT, R5, R86, 0x1, 0x181f ;  /* 0x00381f0056057f89 */ /* 0x02112800000e0000 */
[----:B------:R-:W-:Y:S01]  /*ea90*/  ISETP.GE.AND P0, PT, R0, R88, PT ;  /* 0x000000580000720c */ /* 0x000fe20003f06270 */
[----:B------:R0:W0:-:S12]  /*eaa0*/  SHFL.IDX PT, R4, R84, 0x1, 0x181f ;  /* 0x00381f0054047f89 */ /* 0x00001800000e0000 */
[----:B------:R-:W-:Y:S05]  /*eab0*/  @P0 BRA `(.L_x_3936) ;  /* 0x0000001000680947 */ /* 0x000fea0003800000 */
[-C--:B------:R-:W-:Y:S02]  /*eac0*/  ISETP.GE.AND P5, PT, R101, R85.reuse, PT ;  /* 0x000000556500720c */ /* 0x080fe40003fa6270 */
[-C--:B------:R-:W-:Y:S02]  /*ead0*/  ISETP.GE.AND P6, PT, R196, R85.reuse, PT ;  /* 0x00000055c400720c */ /* 0x080fe40003fc6270 */
[-C--:B------:R-:W-:Y:S02]  /*eae0*/  ISETP.GE.AND P3, PT, R99, R85.reuse, PT ;  /* 0x000000556300720c */ /* 0x080fe40003f66270 */
[-C--:B------:R-:W-:Y:S02]  /*eaf0*/  ISETP.GE.AND P2, PT, R97, R85.reuse, PT ;  /* 0x000000556100720c */ /* 0x080fe40003f46270 */
[-C--:B------:R-:W-:Y:S02]  /*eb00*/  ISETP.GE.AND P1, PT, R95, R85.reuse, PT ;  /* 0x000000555f00720c */ /* 0x080fe40003f26270 */
[----:B------:R-:W-:-:S03]  /*eb10*/  ISETP.GE.AND P0, PT, R93, R85, PT ;  /* 0x000000555d00720c */ /* 0x000fc60003f06270 */
[CC--:B0-----:R-:W-:Y:S02]  /*eb20*/  @!P5 LEA R12, P4, R101.reuse, R4.reuse, 0x1 ;  /* 0x00000004650cd211 */ /* 0x0c1fe400078808ff */
[----:B----4-:R-:W-:Y:S02]  /*eb30*/  @!P6 IMAD.WIDE R6, R196, 0x2, R4 ;  /* 0x00000002c406e825 */ /* 0x010fe400078e0204 */
[----:B------:R-:W-:Y:S02]  /*eb40*/  @!P5 LEA.HI.X R13, R101, R5, R102, 0x1, P4 ;  /* 0x00000005650dd211 */ /* 0x000fe400020f0c66 */
[----:B------:R-:W-:Y:S01]  /*eb50*/  LOP3.LUT P4, RZ, R3, 0x40, RZ, 0xc0, !PT ;  /* 0x0000004003ff7812 */ /* 0x000fe2000788c0ff */
[----:B------:R0:W-:Y:S01]  /*eb60*/  @!P6 ST.E.128 desc[UR40][R6.64], R8 ;  /* 0x000000080600e985 */ /* 0x0001e2000c101d28 */
[----:B------:R-:W-:-:S03]  /*eb70*/  @!P3 LEA R14, P6, R99, R4, 0x1 ;  /* 0x00000004630eb211 */ /* 0x000fc600078c08ff */
[----:B------:R4:W-:Y:S01]  /*eb80*/  @!P5 ST.E.128 desc[UR40][R12.64], R28 ;  /* 0x0000001c0c00d985 */ /* 0x0009e2000c101d28 */
[-C--:B------:R-:W-:Y:S02]  /*eb90*/  @!P3 LEA.HI.X R15, R99, R5.reuse, R100, 0x1, P6 ;  /* 0x00000005630fb211 */ /* 0x080fe400030f0c64 */
[-C--:B--2---:R-:W-:Y:S02]  /*eba0*/  @!P2 LEA R20, P5, R97, R4.reuse, 0x1 ;  /* 0x000000046114a211 */ /* 0x084fe400078a08ff */
[-C--:B------:R-:W-:Y:S01]  /*ebb0*/  @!P1 LEA R32, P6, R95, R4.reuse, 0x1 ;  /* 0x000000045f209211 */ /* 0x080fe200078c08ff */
[----:B------:R4:W-:Y:S01]  /*ebc0*/  @!P3 ST.E.128 desc[UR40][R14.64], R36 ;  /* 0x000000240e00b985 */ /* 0x0009e2000c101d28 */
[----:B------:R-:W-:Y:S02]  /*ebd0*/  @!P0 LEA R34, P3, R93, R4, 0x1 ;  /* 0x000000045d228211 */ /* 0x000fe400078608ff */
[-C--:B---3--:R-:W-:Y:S02]  /*ebe0*/  @!P2 LEA.HI.X R21, R97, R5.reuse, R98, 0x1, P5 ;  /* 0x000000056115a211 */ /* 0x088fe400028f0c62 */
[----:B------:R-:W-:-:S02]  /*ebf0*/  @!P1 LEA.HI.X R33, R95, R5, R96, 0x1, P6 ;  /* 0x000000055f219211 */ /* 0x000fc400030f0c60 */
[----:B------:R-:W-:Y:S01]  /*ec00*/  @!P0 LEA.HI.X R35, R93, R5, R94, 0x1, P3 ;  /* 0x000000055d238211 */ /* 0x000fe200018f0c5e */
[----:B------:R4:W-:Y:S01]  /*ec10*/  @!P2 ST.E.128 desc[UR40][R20.64], R44 ;  /* 0x0000002c1400a985 */ /* 0x0009e2000c101d28 */
[----:B0-----:R-:W-:-:S03]  /*ec20*/  @P4 LEA R6, P5, R91, R4, 0x1 ;  /* 0x000000045b064211 */ /* 0x001fc600078a08ff */
[----:B------:R4:W-:Y:S01]  /*ec30*/  @!P1 ST.E.128 desc[UR40][R32.64], R52 ;  /* 0x0000003420009985 */ /* 0x0009e2000c101d28 */
[----:B------:R-:W-:-:S03]  /*ec40*/  @P4 LEA.HI.X R7, R91, R5, R92, 0x1, P5 ;  /* 0x000000055b074211 */ /* 0x000fc600028f0c5c */
[----:B------:R4:W-:Y:S01]  /*ec50*/  @!P0 ST.E.128 desc[UR40][R34.64], R60 ;  /* 0x0000003c22008985 */ /* 0x0009e2000c101d28 */
[----:B------:R-:W-:-:S03]  /*ec60*/  LOP3.LUT P0, RZ, R24, 0x80, RZ, 0xc0, !PT ;  /* 0x0000008018ff7812 */ /* 0x000fc6000780c0ff */
[----:B------:R4:W-:Y:S10]  /*ec70*/  @P4 ST.E.128 desc[UR40][R6.64], R68 ;  /* 0x0000004406004985 */ /* 0x0009f4000c101d28 */
[----:B------:R-:W-:Y:S05]  /*ec80*/  @!P0 BRA `(.L_x_3936) ;  /* 0x0000000c00f48947 */ /* 0x000fea0003800000 */
[----:B------:R-:W-:-:S04]  /*ec90*/  LEA R4, P0, R90, R4, 0x1 ;  /* 0x000000045a047211 */ /* 0x000fc800078008ff */
[----:B------:R-:W-:-:S05]  /*eca0*/  LEA.HI.X R5, R90, R5, R89, 0x1, P0 ;  /* 0x000000055a057211 */ /* 0x000fca00000f0c59 */
[----:B------:R0:W-:Y:S01]  /*ecb0*/  ST.E.128 desc[UR40][R4.64], R76 ;  /* 0x0000004c04007985 */ /* 0x0001e2000c101d28 */
[----:B------:R-:W-:Y:S05]  /*ecc0*/  BRA `(.L_x_3936) ;  /* 0x0000000c00e47947 */ /* 0x000fea0003800000 */
.L_x_3931:
[----:B------:R-:W3:Y:S01]  /*ecd0*/  LDL.LU R6, [R1+0x18] ;  /* 0x0000180001067983 */ /* 0x000ee20000300800 */
[----:B------:R-:W-:Y:S01]  /*ece0*/  ULDC.64 UR4, c[0x0][0xc00] ;  /* 0x0003000000047ab9 */ /* 0x000fe20000000a00 */
[----:B------:R-:W-:Y:S01]  /*ecf0*/  IMAD.MOV.U32 R3, RZ, RZ, RZ ;  /* 0x000000ffff037224 */ /* 0x000fe200078e00ff */
[----:B------:R-:W4:Y:S01]  /*ed00*/  LDC R29, c[0x0][0xbe8] ;  /* 0x0002fa00ff1d7b82 */ /* 0x000f220000000800 */
[----:B------:R-:W2:Y:S01]  /*ed10*/  LDL.LU R0, [R1+0x1c] ;  /* 0x00001c0001007983 */ /* 0x000ea20000300800 */
[----:B------:R-:W-:-:S04]  /*ed20*/  ISETP.NE.U32.AND P0, PT, RZ, UR4, PT ;  /* 0x00000004ff007c0c */ /* 0x000fc8000bf05070 */
[----:B------:R-:W-:Y:S02]  /*ed30*/  ISETP.NE.AND.EX P0, PT, RZ, UR5, PT, P0 ;  /* 0x00000005ff007c0c */ /* 0x000fe4000bf05300 */
[----:B---3--:R-:W-:-:S04]  /*ed40*/  IADD3 R4, P1, R6, UR4, RZ ;  /* 0x0000000406047c10 */ /* 0x008fc8000ff3e0ff */
[----:B--2---:R-:W-:Y:S01]  /*ed50*/  IADD3.X R5, R0, UR5, RZ, P1, !PT ;  /* 0x0000000500057c10 */ /* 0x004fe20008ffe4ff */
[----:B------:R-:W-:Y:S02]  /*ed60*/  ULDC.64 UR4, c[0x0][0xc08] ;  /* 0x0003020000047ab9 */ /* 0x000fe40000000a00 */
[----:B------:R-:W-:-:S04]  /*ed70*/  ISETP.NE.U32.AND P1, PT, RZ, UR4, PT ;  /* 0x00000004ff007c0c */ /* 0x000fc8000bf25070 */
[----:B------:R2:W5:Y:S01]  /*ed80*/  @P0 LDG.E R3, desc[UR40][R4.64] ;  /* 0x0000002804030981 */ /* 0x000562000c1e1900 */
[----:B------:R-:W-:Y:S01]  /*ed90*/  ISETP.NE.AND.EX P1, PT, RZ, UR5, PT, P1 ;  /* 0x00000005ff007c0c */ /* 0x000fe2000bf25310 */
[----:B------:R-:W3:-:S12]  /*eda0*/  S2R R24, SR_TID.X ;  /* 0x0000000000187919 */ /* 0x000ed80000002100 */
[----:B------:R-:W-:Y:S01]  /*edb0*/  @P1 IADD3 R6, P2, R6, UR4, RZ ;  /* 0x0000000406061c10 */ /* 0x000fe2000ff5e0ff */
[----:B------:R-:W-:-:S03]  /*edc0*/  ULDC UR4, c[0x0][0xa88] ;  /* 0x0002a20000047ab9 */ /* 0x000fc60000000800 */
[----:B------:R-:W-:Y:S01]  /*edd0*/  @P1 IADD3.X R7, R0, UR5, RZ, P2, !PT ;  /* 0x0000000500071c10 */ /* 0x000fe200097fe4ff */
[----:B------:R-:W-:-:S06]  /*ede0*/  IMAD.U32 R0, RZ, RZ, UR4 ;  /* 0x00000004ff007e24 */ /* 0x000fcc000f8e00ff */
[----:B------:R2:W5:Y:S01]  /*edf0*/  @P1 LDG.E R0, desc[UR40][R6.64] ;  /* 0x0000002806001981 */ /* 0x000562000c1e1900 */
[----:B---3--:R-:W-:-:S05]  /*ee00*/  VIADD R24, R24, 0xffffff80 ;  /* 0xffffff8018187836 */ /* 0x008fca0000000000 */
[----:B------:R-:W-:Y:S01]  /*ee10*/  ISETP.GE.AND P2, PT, R24, 0x40, PT ;  /* 0x000000401800780c */ /* 0x000fe20003f46270 */
[----:B--2-4-:R-:W-:-:S12]  /*ee20*/  @P1 BRA `(.L_x_3937) ;  /* 0x0000000000101947 */ /* 0x014fd80003800000 */
[----:B------:R-:W-:Y:S05]  /*ee30*/  @!P0 BRA `(.L_x_3937) ;  /* 0x00000000000c8947 */ /* 0x000fea0003800000 */
[----:B------:R-:W2:Y:S04]  /*ee40*/  LDG.E R7, desc[UR40][R4.64] ;  /* 0x0000002804077981 */ /* 0x000ea8000c1e1900 */
[----:B-----5:R-:W2:Y:S02]  /*ee50*/  LDG.E R0, desc[UR40][R4.64+0x4] ;  /* 0x0000042804007981 */ /* 0x020ea4000c1e1900 */
[----:B--2---:R-:W-:-:S07]  /*ee60*/  IMAD.IADD R0, R0, 0x1, -R7 ;  /* 0x0000000100007824 */ /* 0x004fce00078e0a07 */
.L_x_3937:
[----:B------:R-:W2:Y:S04]  /*ee70*/  LDL.LU R5, [R1+0x20] ;  /* 0x0000200001057983 */ /* 0x000ea80000300800 */
[----:B------:R-:W3:Y:S04]  /*ee80*/  LDL.LU R4, [R1+0x40] ;  /* 0x0000400001047983 */ /* 0x000ee80000300800 */
[----:B------:R-:W4:Y:S04]  /*ee90*/  LDL R28, [R1+0x14] ;  /* 0x00001400011c7983 */ /* 0x000f280000100800 */
[----:B------:R0:W5:Y:S01]  /*eea0*/  LDL R20, [R1+0x38] ;  /* 0x0000380001147983 */ /* 0x0001620000100800 */
[----:B------:R-:W-:Y:S01]  /*eeb0*/  BSSY B1, `(.L_x_3938) ;  /* 0x000002e000017945 */ /* 0x000fe20003800000 */
[----:B-----5:R-:W-:-:S02]  /*eec0*/  SHF.R.S32.HI R10, RZ, 0x1f, R3 ;  /* 0x0000001fff0a7819 */ /* 0x020fc40000011403 */
[----:B--2---:R-:W-:Y:S02]  /*eed0*/  SEL R15, R5, RZ, !P0 ;  /* 0x000000ff050f7207 */ /* 0x004fe40004000000 */
[----:B---3--:R-:W-:Y:S02]  /*eee0*/  SEL R14, R4, RZ, !P0 ;  /* 0x000000ff040e7207 */ /* 0x008fe40004000000 */
[----:B----4-:R-:W-:Y:S01]  /*eef0*/  SHF.R.S32.HI R13, RZ, 0x1f, R28 ;  /* 0x0000001fff0d7819 */ /* 0x010fe2000001141c */
[----:B0-----:R-:W-:Y:S06]  /*ef00*/  @P2 BRA `(.L_x_3939) ;  /* 0x0000000000a02947 */ /* 0x001fec0003800000 */
[----:B------:R-:W0:Y:S01]  /*ef10*/  S2R R4, SR_TID.X ;  /* 0x0000000000047919 */ /* 0x000e220000002100 */
[----:B------:R-:W2:Y:S02]  /*ef20*/  LDC R11, c[0x0][0xbe8] ;  /* 0x0002fa00ff0b7b82 */ /* 0x000ea40000000800 */
[----:B--2---:R-:W-:Y:S02]  /*ef30*/  IMAD R5, R0, R11, RZ ;  /* 0x0000000b00057224 */ /* 0x004fe400078e02ff */
[----:B0-----:R-:W-:-:S05]  /*ef40*/  IMAD R4, R20, 0x40, R4 ;  /* 0x0000004014047824 */ /* 0x001fca00078e0204 */
[----:B------:R-:W-:-:S04]  /*ef50*/  IADD3 R12, R4, -0x80, RZ ;  /* 0xffffff80040c7810 */ /* 0x000fc80007ffe0ff */
        /* <DEDUP_REMOVED lines=9> */
[----:B------:R-:W0:Y:S08]  /*eff0*/  @P0 LDC R9, c[0x0][0xbec] ;  /* 0x0002fb00ff090b82 */ /* 0x000e300000000800 */
[----:B------:R-:W2:Y:S01]  /*f000*/  @P0 LDC R21, c[0x0][0xbf0] ;  /* 0x0002fc00ff150b82 */ /* 0x000ea20000000800 */
[----:B0-----:R-:W-:-:S04]  /*f010*/  @P0 IMAD.HI.U32 R6, R12, R9, RZ ;  /* 0x000000090c060227 */ /* 0x001fc800078e00ff */
[----:B------:R-:W-:Y:S01]  /*f020*/  IMAD R9, R28, UR5, R8 ;  /* 0x000000051c097c24 */ /* 0x000fe2000f8e0208 */
[----:B------:R-:W-:Y:S01]  /*f030*/  ULDC.64 UR4, c[0x0][0xb98] ;  /* 0x0002e60000047ab9 */ /* 0x000fe20000000a00 */
[----:B--2---:R-:W-:Y:S02]  /*f040*/  @P0 SHF.R.U32.HI R7, RZ, R21, R6 ;  /* 0x00000015ff070219 */ /* 0x004fe40000011606 */
        /* <DEDUP_REMOVED lines=20> */
.L_x_3939:
[----:B------:R-:W-:Y:S05]  /*f190*/  BSYNC B1 ;  /* 0x0000000000017941 */ /* 0x000fea0003800000 */
.L_x_3938:
[----:B------:R-:W-:Y:S01]  /*f1a0*/  ISETP.NE.AND P0, PT, R29, 0x1, PT ;  /* 0x000000011d00780c */ /* 0x000fe20003f05270 */
[----:B------:R-:W2:Y:S01]  /*f1b0*/  LDC R21, c[0x0][0xac8] ;  /* 0x0002b200ff157b82 */ /* 0x000ea20000000800 */
[----:B------:R-:W-:Y:S01]  /*f1c0*/  ULDC.64 UR4, c[0x0][0xaa0] ;  /* 0x0002a80000047ab9 */ /* 0x000fe20000000a00 */
[--C-:B------:R-:W-:Y:S01]  /*f1d0*/  SHF.R.S32.HI R8, RZ, 0x1f, R24.reuse ;  /* 0x0000001fff087819 */ /* 0x100fe20000011418 */
[----:B0-----:R-:W-:Y:S01]  /*f1e0*/  IMAD R6, R10, UR4, RZ ;  /* 0x000000040a067c24 */ /* 0x001fe2000f8e02ff */
[----:B------:R-:W-:Y:S01]  /*f1f0*/  SHF.R.S32.HI R12, RZ, 0x1f, R24 ;  /* 0x0000001fff0c7819 */ /* 0x000fe20000011418 */
[C---:B------:R-:W-:Y:S01]  /*f200*/  IMAD.WIDE.U32 R4, R3.reuse, UR4, RZ ;  /* 0x0000000403047c25 */ /* 0x040fe2000f8e00ff */
[-C--:B------:R-:W-:Y:S01]  /*f210*/  LEA.HI R8, R8, R24.reuse, RZ, 0x3 ;  /* 0x0000001808087211 */ /* 0x080fe200078f18ff */
[----:B------:R-:W-:Y:S01]  /*f220*/  BSSY B1, `(.L_x_3940) ;  /* 0x000007f000017945 */ /* 0x000fe20003800000 */
[----:B------:R-:W-:Y:S01]  /*f230*/  LEA.HI R12, R12, R24, RZ, 0x3 ;  /* 0x000000180c0c7211 */ /* 0x000fe200078f18ff */
[----:B------:R-:W-:Y:S01]  /*f240*/  IMAD R3, R3, UR5, R6 ;  /* 0x0000000503037c24 */ /* 0x000fe2000f8e0206 */
[----:B------:R-:W-:Y:S01]  /*f250*/  ULDC.64 UR4, c[0x0][0xae8] ;  /* 0x0002ba0000047ab9 */ /* 0x000fe20000000a00 */
[----:B------:R-:W-:Y:S01]  /*f260*/  LOP3.LUT R8, R8, 0xfffffff8, RZ, 0xc0, !PT ;  /* 0xfffffff808087812 */ /* 0x000fe200078ec0ff */
[----:B------:R-:W0:Y:S01]  /*f270*/  @P0 LDC R7, c[0x0][0xbec] ;  /* 0x0002fb00ff070b82 */ /* 0x000e220000000800 */
[----:B------:R-:W-:Y:S01]  /*f280*/  IMAD.IADD R5, R5, 0x1, R3 ;  /* 0x0000000105057824 */ /* 0x000fe200078e0203 */
[----:B------:R-:W-:Y:S01]  /*f290*/  SHF.R.S32.HI R12, RZ, 0x3, R12 ;  /* 0x00000003ff0c7819 */ /* 0x000fe2000001140c */
[----:B------:R-:W-:Y:S01]  /*f2a0*/  IMAD R3, R13, UR4, RZ ;  /* 0x000000040d037c24 */ /* 0x000fe2000f8e02ff */
[----:B------:R-:W-:Y:S01]  /*f2b0*/  IADD3 R33, R196, 0x180, RZ ;  /* 0x00000180c4217810 */ /* 0x000fe20007ffe0ff */
[----:B------:R-:W-:Y:S01]  /*f2c0*/  IMAD.IADD R8, R24, 0x1, -R8 ;  /* 0x0000000118087824 */ /* 0x000fe200078e0a08 */
[----:B------:R-:W-:Y:S01]  /*f2d0*/  IADD3 R42, R196, 0x80, RZ ;  /* 0x00000080c42a7810 */ /* 0x000fe20007ffe0ff */
[C---:B------:R-:W-:Y:S01]  /*f2e0*/  IMAD R3, R28.reuse, UR5, R3 ;  /* 0x000000051c037c24 */ /* 0x040fe2000f8e0203 */
[----:B------:R-:W3:Y:S01]  /*f2f0*/  @P0 LDC R9, c[0x0][0xbf0] ;  /* 0x0002fc00ff090b82 */ /* 0x000ee20000000800 */
[----:B------:R-:W-:Y:S01]  /*f300*/  IMAD.WIDE.U32 R4, R28, UR4, R4 ;  /* 0x000000041c047c25 */ /* 0x000fe2000f8e0004 */
[----:B------:R-:W-:Y:S01]  /*f310*/  ULDC.64 UR4, c[0x0][0xaf0] ;  /* 0x0002bc0000047ab9 */ /* 0x000fe20000000a00 */
[----:B------:R-:W-:-:S02]  /*f320*/  SHF.R.S32.HI R42, RZ, 0x1f, R42 ;  /* 0x0000001fff2a7819 */ /* 0x000fc4000001142a */
[----:B------:R-:W-:Y:S01]  /*f330*/  VIADD R43, R196, 0x40 ;  /* 0x00000040c42b7836 */ /* 0x000fe20000000000 */
[----:B------:R-:W-:Y:S01]  /*f340*/  IADD3 R5, R5, R3, RZ ;  /* 0x0000000305057210 */ /* 0x000fe20007ffe0ff */
[----:B------:R-:W-:Y:S01]  /*f350*/  IMAD R6, R8, 0x20, R12 ;  /* 0x0000002008067824 */ /* 0x000fe200078e020c */
[-C--:B--2---:R-:W-:Y:S01]  /*f360*/  ISETP.GE.AND P2, PT, R196, R21.reuse, PT ;  /* 0x00000015c400720c */ /* 0x084fe20003f46270 */
[----:B------:R-:W-:Y:S01]  /*f370*/  IMAD R3, R14, UR4, RZ ;  /* 0x000000040e037c24 */ /* 0x000fe2000f8e02ff */
[----:B------:R-:W-:Y:S01]  /*f380*/  ISETP.GE.AND P1, PT, R43, R21, PT ;  /* 0x000000152b00720c */ /* 0x000fe20003f26270 */
[----:B------:R-:W-:Y:S02]  /*f390*/  IMAD R8, R20, 0x40, R6 ;  /* 0x0000004014087824 */ /* 0x000fe400078e0206 */
[----:B------:R-:W-:Y:S01]  /*f3a0*/  VIADD R41, R196, 0x80 ;  /* 0x00000080c4297836 */ /* 0x000fe20000000000 */
[----:B------:R-:W-:Y:S01]  /*f3b0*/  SEL R10, RZ, 0xffffffff, P1 ;  /* 0xffffffffff0a7807 */ /* 0x000fe20000800000 */
[----:B------:R-:W-:-:S02]  /*f3c0*/  IMAD R3, R15, UR5, R3 ;  /* 0x000000050f037c24 */ /* 0x000fc4000f8e0203 */
[----:B------:R-:W-:Y:S01]  /*f3d0*/  IMAD.WIDE.U32 R4, R15, UR4, R4 ;  /* 0x000000040f047c25 */ /* 0x000fe2000f8e0004 */
[----:B------:R-:W-:Y:S01]  /*f3e0*/  SHF.L.U32 R10, R10, 0x1, RZ ;  /* 0x000000010a0a7819 */ /* 0x000fe200000006ff */
[----:B------:R-:W-:Y:S02]  /*f3f0*/  ULDC.64 UR4, c[0x0][0xae0] ;  /* 0x0002b80000047ab9 */ /* 0x000fe40000000a00 */
[----:B0-----:R-:W-:Y:S01]  /*f400*/  @P0 IMAD.HI.U32 R6, R8, R7, RZ ;  /* 0x0000000708060227 */ /* 0x001fe200078e00ff */
[----:B------:R-:W-:Y:S02]  /*f410*/  SEL R7, RZ, 0x1, P2 ;  /* 0x00000001ff077807 */ /* 0x000fe40001000000 */
[----:B------:R-:W-:Y:S01]  /*f420*/  ISETP.GE.AND P2, PT, R41, R21, PT ;  /* 0x000000152900720c */ /* 0x000fe20003f46270 */
[----:B------:R-:W-:Y:S02]  /*f430*/  VIADD R39, R196, 0xc0 ;  /* 0x000000c0c4277836 */ /* 0x000fe40000000000 */
[----:B------:R-:W-:-:S02]  /*f440*/  IMAD.IADD R5, R5, 0x1, R3 ;  /* 0x0000000105057824 */ /* 0x000fc400078e0203 */
[----:B------:R-:W-:Y:S01]  /*f450*/  IMAD.MOV.U32 R3, RZ, RZ, R8 ;  /* 0x000000ffff037224 */ /* 0x000fe200078e0008 */
[----:B---3--:R-:W-:Y:S01]  /*f460*/  @P0 SHF.R.U32.HI R3, RZ, R9, R6 ;  /* 0x00000009ff030219 */ /* 0x008fe20000011606 */
[----:B------:R-:W-:Y:S01]  /*f470*/  VIADD R37, R196, 0x100 ;  /* 0x00000100c4257836 */ /* 0x000fe20000000000 */
[----:B------:R-:W-:Y:S01]  /*f480*/  LOP3.LUT R9, R10, 0x2, R7, 0xe2, !PT ;  /* 0x000000020a097812 */ /* 0x000fe200078ee207 */
[----:B------:R-:W-:Y:S01]  /*f490*/  IMAD R31, R0, R29, RZ ;  /* 0x0000001d001f7224 */ /* 0x000fe200078e02ff */
[-C--:B------:R-:W-:Y:S01]  /*f4a0*/  ISETP.GE.AND P1, PT, R39, R21.reuse, PT ;  /* 0x000000152700720c */ /* 0x080fe20003f26270 */
[----:B------:R-:W-:Y:S01]  /*f4b0*/  IMAD.MOV R7, RZ, RZ, -R3 ;  /* 0x000000ffff077224 */ /* 0x000fe200078e0a03 */
[----:B------:R-:W-:Y:S01]  /*f4c0*/  SEL R10, RZ, 0xffffffff, P2 ;  /* 0xffffffffff0a7807 */ /* 0x000fe20001000000 */
[----:B------:R-:W-:Y:S01]  /*f4d0*/  IMAD.WIDE.U32 R4, R3, UR4, R4 ;  /* 0x0000000403047c25 */ /* 0x000fe2000f8e0004 */
[----:B------:R-:W-:Y:S02]  /*f4e0*/  SHF.R.S32.HI R6, RZ, 0x1f, R3 ;  /* 0x0000001fff067819 */ /* 0x000fe40000011403 */
[----:B------:R-:W-:Y:S01]  /*f4f0*/  SEL R11, RZ, 0xffffffff, P1 ;  /* 0xffffffffff0b7807 */ /* 0x000fe20000800000 */
[----:B------:R-:W-:Y:S01]  /*f500*/  IMAD.SHL.U32 R10, R10, 0x4, RZ ;  /* 0x000000040a0a7824 */ /* 0x000fe200078e00ff */
[----:B------:R-:W-:Y:S01]  /*f510*/  ISETP.GE.AND P0, PT, R37, R21, PT ;  /* 0x000000152500720c */ /* 0x000fe20003f06270 */
[----:B------:R-:W-:-:S02]  /*f520*/  IMAD R6, R6, UR4, RZ ;  /* 0x0000000406067c24 */ /* 0x000fc4000f8e02ff */
[----:B------:R-:W-:Y:S01]  /*f530*/  IMAD.SHL.U32 R11, R11, 0x8, RZ ;  /* 0x000000080b0b7824 */ /* 0x000fe200078e00ff */
[----:B------:R-:W-:Y:S01]  /*f540*/  LOP3.LUT R0, R10, 0x4, R9, 0xe2, !PT ;  /* 0x000000040a007812 */ /* 0x000fe200078ee209 */
[----:B------:R-:W-:Y:S02]  /*f550*/  IMAD R7, R29, R7, R8 ;  /* 0x000000071d077224 */ /* 0x000fe400078e0208 */
[----:B------:R-:W-:Y:S01]  /*f560*/  IMAD R9, R3, UR5, R6 ;  /* 0x0000000503097c24 */ /* 0x000fe2000f8e0206 */
[----:B------:R-:W-:Y:S01]  /*f570*/  SEL R6, RZ, 0xffffffff, P0 ;  /* 0xffffffffff067807 */ /* 0x000fe20000000000 */
[----:B------:R-:W-:Y:S01]  /*f580*/  VIADD R35, R196, 0x140 ;  /* 0x00000140c4237836 */ /* 0x000fe20000000000 */
[----:B------:R-:W-:Y:S01]  /*f590*/  LOP3.LUT R3, R11, 0x8, R0, 0xe2, !PT ;  /* 0x000000080b037812 */ /* 0x000fe200078ee200 */
[----:B------:R-:W-:Y:S01]  /*f5a0*/  ULDC.64 UR4, c[0x0][0xad8] ;  /* 0x0002b60000047ab9 */ /* 0x000fe20000000a00 */
[----:B------:R-:W-:Y:S01]  /*f5b0*/  SHF.R.S32.HI R0, RZ, 0x1f, R7 ;  /* 0x0000001fff007819 */ /* 0x000fe20000011407 */
[----:B------:R-:W-:Y:S01]  /*f5c0*/  IMAD.SHL.U32 R6, R6, 0x10, RZ ;  /* 0x0000001006067824 */ /* 0x000fe200078e00ff */
[----:B------:R-:W-:Y:S01]  /*f5d0*/  ISETP.GE.AND P0, PT, R35, R21, PT ;  /* 0x000000152300720c */ /* 0x000fe20003f06270 */
[----:B------:R-:W-:-:S02]  /*f5e0*/  IMAD.IADD R5, R5, 0x1, R9 ;  /* 0x0000000105057824 */ /* 0x000fc400078e0209 */
[----:B------:R-:W-:Y:S01]  /*f5f0*/  IMAD R0, R0, UR4, RZ ;  /* 0x0000000400007c24 */ /* 0x000fe2000f8e02ff */
[----:B------:R-:W-:Y:S01]  /*f600*/  LOP3.LUT R6, R6, 0x10, R3, 0xe2, !PT ;  /* 0x0000001006067812 */ /* 0x000fe200078ee203 */
[----:B------:R-:W-:Y:S01]  /*f610*/  IMAD.WIDE.U32 R4, R7, UR4, R4 ;  /* 0x0000000407047c25 */ /* 0x000fe2000f8e0004 */
[----:B------:R-:W-:Y:S02]  /*f620*/  SEL R8, RZ, 0xffffffff, P0 ;  /* 0xffffffffff087807 */ /* 0x000fe40000000000 */
[----:B------:R-:W-:Y:S01]  /*f630*/  ISETP.GE.AND P0, PT, R33, R21, PT ;  /* 0x000000152100720c */ /* 0x000fe20003f06270 */
[----:B------:R-:W-:Y:S01]  /*f640*/  IMAD R3, R7, UR5, R0 ;  /* 0x0000000507037c24 */ /* 0x000fe2000f8e0200 */
[----:B------:R-:W-:Y:S01]  /*f650*/  ULDC.64 UR4, c[0x0][0xa80] ;  /* 0x0002a00000047ab9 */ /* 0x000fe20000000a00 */
[----:B------:R-:W-:Y:S01]  /*f660*/  IMAD R0, R20, 0x40, R12 ;  /* 0x0000004014007824 */ /* 0x000fe200078e020c */
[----:B------:R-:W-:Y:S01]  /*f670*/  SEL R7, RZ, 0x40, P0 ;  /* 0x00000040ff077807 */ /* 0x000fe20000000000 */
[----:B------:R-:W-:Y:S01]  /*f680*/  IMAD.SHL.U32 R9, R8, 0x20, RZ ;  /* 0x0000002008097824 */ /* 0x000fe200078e00ff */
[----:B------:R-:W-:Y:S01]  /*f690*/  LEA R20, P1, R4, UR4, 0x1 ;  /* 0x0000000404147c11 */ /* 0x000fe2000f8208ff */
[----:B------:R-:W-:Y:S01]  /*f6a0*/  VIADD R30, R196, 0x1c0 ;  /* 0x000001c0c41e7836 */ /* 0x000fe20000000000 */
[----:B------:R-:W-:Y:S01]  /*f6b0*/  ISETP.GE.AND P0, PT, R0, R31, PT ;  /* 0x0000001f0000720c */ /* 0x000fe20003f06270 */
[----:B------:R-:W-:Y:S01]  /*f6c0*/  IMAD.IADD R3, R5, 0x1, R3 ;  /* 0x0000000105037824 */ /* 0x000fe200078e0203 */
[----:B------:R-:W-:Y:S01]  /*f6d0*/  LOP3.LUT R6, R9, 0x20, R6, 0xe2, !PT ;  /* 0x0000002009067812 */ /* 0x000fe200078ee206 */
[----:B------:R-:W-:Y:S01]  /*f6e0*/  VIADD R32, R196, 0x1c0 ;  /* 0x000001c0c4207836 */ /* 0x000fe20000000000 */
[----:B------:R-:W-:Y:S01]  /*f6f0*/  ISETP.GE.AND P2, PT, R30, R21, PT ;  /* 0x000000151e00720c */ /* 0x000fe20003f46270 */
[----:B------:R-:W-:Y:S01]  /*f700*/  VIADD R34, R196, 0x180 ;  /* 0x00000180c4227836 */ /* 0x000fe20000000000 */
[----:B------:R-:W-:Y:S01]  /*f710*/  LEA.HI.X R3, R4, UR5, R3, 0x1, P1 ;  /* 0x0000000504037c11 */ /* 0x000fe200088f0c03 */
[----:B------:R-:W-:Y:S01]  /*f720*/  VIADD R36, R196, 0x140 ;  /* 0x00000140c4247836 */ /* 0x000fe20000000000 */
[----:B------:R-:W-:Y:S01]  /*f730*/  LOP3.LUT R24, R6, R7, RZ, 0xfc, !PT ;  /* 0x0000000706187212 */ /* 0x000fe200078efcff */
[C---:B------:R-:W-:Y:S01]  /*f740*/  VIADD R38, R196.reuse, 0x100 ;  /* 0x00000100c4267836 */ /* 0x040fe20000000000 */
[----:B------:R-:W-:Y:S01]  /*f750*/  SEL R5, RZ, 0x80, P2 ;  /* 0x00000080ff057807 */ /* 0x000fe20001000000 */
[C---:B------:R-:W-:Y:S01]  /*f760*/  VIADD R40, R196.reuse, 0xc0 ;  /* 0x000000c0c4287836 */ /* 0x040fe20000000000 */
[----:B------:R0:W2:Y:S01]  /*f770*/  SHFL.IDX PT, R6, R20, RZ, 0x181f ;  /* 0x00181fff14067589 */ /* 0x0000a200000e0000 */
[----:B------:R-:W-:Y:S01]  /*f780*/  VIADD R44, R196, 0x40 ;  /* 0x00000040c42c7836 */ /* 0x000fe20000000000 */
[----:B------:R-:W-:-:S02]  /*f790*/  LOP3.LUT R28, R24, R5, RZ, 0xfc, !PT ;  /* 0x00000005181c7212 */ /* 0x000fc400078efcff */
[----:B------:R0:W3:Y:S01]  /*f7a0*/  SHFL.IDX PT, R7, R3, RZ, 0x181f ;  /* 0x00181fff03077589 */ /* 0x0000e200000e0000 */
        /* <DEDUP_REMOVED lines=11> */
[CC--:B--2---:R-:W-:Y:S02]  /*f860*/  @!P2 LEA R8, P0, R43.reuse, R6.reuse, 0x1 ;  /* 0x000000062b08a211 */ /* 0x0c4fe400078008ff */
[----:B---3--:R-:W-:Y:S02]  /*f870*/  @!P1 IMAD.WIDE R4, R196, 0x2, R6 ;  /* 0x00000002c4049825 */ /* 0x008fe400078e0206 */
[----:B------:R-:W-:Y:S02]  /*f880*/  @!P2 LEA.HI.X R9, R43, R7, R44, 0x1, P0 ;  /* 0x000000072b09a211 */ /* 0x000fe400000f0c2c */
[----:B------:R-:W-:Y:S01]  /*f890*/  @!P5 LEA R10, P4, R41, R6, 0x1 ;  /* 0x00000006290ad211 */ /* 0x000fe200078808ff */
[----:B------:R-:W-:Y:S01]  /*f8a0*/  @!P1 ST.E.128 desc[UR40][R4.64], RZ ;  /* 0x000000ff04009985 */ /* 0x000fe2000c101d28 */
[-C--:B------:R-:W-:Y:S02]  /*f8b0*/  ISETP.GE.AND P1, PT, R35, R21.reuse, PT ;  /* 0x000000152300720c */ /* 0x080fe40003f26270 */
[----:B------:R-:W-:Y:S01]  /*f8c0*/  LOP3.LUT P0, RZ, R24, 0x40, RZ, 0xc0, !PT ;  /* 0x0000004018ff7812 */ /* 0x000fe2000780c0ff */
[----:B------:R0:W-:Y:S01]  /*f8d0*/  @!P2 ST.E.128 desc[UR40][R8.64], RZ ;  /* 0x000000ff0800a985 */ /* 0x0001e2000c101d28 */
[----:B------:R-:W-:-:S02]  /*f8e0*/  ISETP.GE.AND P2, PT, R37, R21, PT ;  /* 0x000000152500720c */ /* 0x000fc40003f46270 */
[-C--:B------:R-:W-:Y:S02]  /*f8f0*/  @!P5 LEA.HI.X R11, R41, R7.reuse, R42, 0x1, P4 ;  /* 0x00000007290bd211 */ /* 0x080fe400020f0c2a */
[----:B------:R-:W-:Y:S02]  /*f900*/  LOP3.LUT P4, RZ, R28, 0x80, RZ, 0xc0, !PT ;  /* 0x000000801cff7812 */ /* 0x000fe4000788c0ff */
[CC--:B------:R-:W-:Y:S01]  /*f910*/  @!P3 LEA R12, P6, R39.reuse, R6.reuse, 0x1 ;  /* 0x00000006270cb211 */ /* 0x0c0fe200078c08ff */
[----:B------:R4:W-:Y:S03]  /*f920*/  @!P5 ST.E.128 desc[UR40][R10.64], RZ ;  /* 0x000000ff0a00d985 */ /* 0x0009e6000c101d28 */
[----:B------:R-:W-:Y:S02]  /*f930*/  @!P3 LEA.HI.X R13, R39, R7, R40, 0x1, P6 ;  /* 0x00000007270db211 */ /* 0x000fe400030f0c28 */
[----:B0-----:R-:W-:-:S02]  /*f940*/  @!P1 LEA R8, P6, R35, R6, 0x1 ;  /* 0x0000000623089211 */ /* 0x001fc400078c08ff */
        /* <DEDUP_REMOVED lines=12> */
.L_x_3941:
[----:B------:R-:W-:Y:S05]  /*fa10*/  BSYNC B1 ;  /* 0x0000000000017941 */ /* 0x000fea0003800000 */
.L_x_3940:
[----:B------:R-:W-:Y:S01]  /*fa20*/  VIADD R0, R0, 0x20 ;  /* 0x0000002000007836 */ /* 0x000fe20000000000 */
[----:B---34-:R0:W3:Y:S04]  /*fa30*/  SHFL.IDX PT, R7, R3, 0x1, 0x181f ;  /* 0x00381f0003077f89 */ /* 0x0180e800000e0000 */
[----:B------:R-:W-:Y:S01]  /*fa40*/  ISETP.GE.AND P0, PT, R0, R31, PT ;  /* 0x0000001f0000720c */ /* 0x000fe20003f06270 */
[----:B--2---:R0:W2:-:S12]  /*fa50*/  SHFL.IDX PT, R6, R20, 0x1, 0x181f ;  /* 0x00381f0014067f89 */ /* 0x00409800000e0000 */
[----:B0-----:R-:W-:Y:S05]  /*fa60*/  @P0 BRA `(.L_x_3936) ;  /* 0x00000000007c0947 */ /* 0x001fea0003800000 */
[-C--:B------:R-:W-:Y:S02]  /*fa70*/  ISETP.GE.AND P6, PT, R196, R21.reuse, PT ;  /* 0x00000015c400720c */ /* 0x080fe40003fc6270 */
[-C--:B------:R-:W-:Y:S02]  /*fa80*/  ISETP.GE.AND P5, PT, R43, R21.reuse, PT ;  /* 0x000000152b00720c */ /* 0x080fe40003fa6270 */
[-C--:B------:R-:W-:Y:S02]  /*fa90*/  ISETP.GE.AND P4, PT, R41, R21.reuse, PT ;  /* 0x000000152900720c */ /* 0x080fe40003f86270 */
[-C--:B------:R-:W-:Y:S02]  /*faa0*/  ISETP.GE.AND P3, PT, R39, R21.reuse, PT ;  /* 0x000000152700720c */ /* 0x080fe40003f66270 */
[-C--:B------:R-:W-:Y:S02]  /*fab0*/  ISETP.GE.AND P2, PT, R37, R21.reuse, PT ;  /* 0x000000152500720c */ /* 0x080fe40003f46270 */
[----:B------:R-:W-:-:S03]  /*fac0*/  ISETP.GE.AND P1, PT, R35, R21, PT ;  /* 0x000000152300720c */ /* 0x000fc60003f26270 */
[----:B--23--:R-:W-:Y:S02]  /*fad0*/  @!P6 IMAD.WIDE R4, R196, 0x2, R6 ;  /* 0x00000002c404e825 */ /* 0x00cfe400078e0206 */
[----:B------:R-:W-:-:S03]  /*fae0*/  @!P5 LEA R8, P0, R43, R6, 0x1 ;  /* 0x000000062b08d211 */ /* 0x000fc600078008ff */
[----:B------:R0:W-:Y:S01]  /*faf0*/  @!P6 ST.E.128 desc[UR40][R4.64], RZ ;  /* 0x000000ff0400e985 */ /* 0x0001e2000c101d28 */
[-C--:B------:R-:W-:Y:S02]  /*fb00*/  @!P4 LEA R10, P6, R41, R6.reuse, 0x1 ;  /* 0x00000006290ac211 */ /* 0x080fe400078c08ff */
[-C--:B------:R-:W-:Y:S02]  /*fb10*/  @!P5 LEA.HI.X R9, R43, R7.reuse, R44, 0x1, P0 ;  /* 0x000000072b09d211 */ /* 0x080fe400000f0c2c */
[----:B------:R-:W-:Y:S02]  /*fb20*/  LOP3.LUT P0, RZ, R24, 0x40, RZ, 0xc0, !PT ;  /* 0x0000004018ff7812 */ /* 0x000fe4000780c0ff */
[----:B------:R-:W-:Y:S01]  /*fb30*/  @!P4 LEA.HI.X R11, R41, R7, R42, 0x1, P6 ;  /* 0x00000007290bc211 */ /* 0x000fe200030f0c2a */
[----:B------:R2:W-:Y:S01]  /*fb40*/  @!P5 ST.E.128 desc[UR40][R8.64], RZ ;  /* 0x000000ff0800d985 */ /* 0x0005e2000c101d28 */
[----:B------:R-:W-:Y:S02]  /*fb50*/  LOP3.LUT P6, RZ, R28, 0x80, RZ, 0xc0, !PT ;  /* 0x000000801cff7812 */ /* 0x000fe400078cc0ff */
[-C--:B------:R-:W-:Y:S01]  /*fb60*/  @!P3 LEA R12, P5, R39, R6.reuse, 0x1 ;  /* 0x00000006270cb211 */ /* 0x080fe200078a08ff */
[----:B------:R2:W-:Y:S01]  /*fb70*/  @!P4 ST.E.128 desc[UR40][R10.64], RZ ;  /* 0x000000ff0a00c985 */ /* 0x0005e2000c101d28 */
[----:B------:R-:W-:-:S02]  /*fb80*/  @!P2 LEA R14, P4, R37, R6, 0x1 ;  /* 0x00000006250ea211 */ /* 0x000fc400078808ff */
[-C--:B------:R-:W-:Y:S02]  /*fb90*/  @!P3 LEA.HI.X R13, R39, R7.reuse, R40, 0x1, P5 ;  /* 0x00000007270db211 */ /* 0x080fe400028f0c28 */
[-C--:B0-----:R-:W-:Y:S02]  /*fba0*/  @!P1 LEA R4, P5, R35, R6.reuse, 0x1 ;  /* 0x0000000623049211 */ /* 0x081fe400078a08ff */
[-C--:B------:R-:W-:Y:S01]  /*fbb0*/  @!P2 LEA.HI.X R15, R37, R7.reuse, R38, 0x1, P4 ;  /* 0x00000007250fa211 */ /* 0x080fe200020f0c26 */
[----:B------:R2:W-:Y:S01]  /*fbc0*/  @!P3 ST.E.128 desc[UR40][R12.64], RZ ;  /* 0x000000ff0c00b985 */ /* 0x0005e2000c101d28 */
[-C--:B------:R-:W-:Y:S02]  /*fbd0*/  @P0 LEA R20, P3, R33, R6.reuse, 0x1 ;  /* 0x0000000621140211 */ /* 0x080fe400078608ff */
[----:B------:R-:W-:Y:S01]  /*fbe0*/  @P6 LEA R6, P4, R30, R6, 0x1 ;  /* 0x000000061e066211 */ /* 0x000fe200078808ff */
[----:B------:R2:W-:Y:S01]  /*fbf0*/  @!P2 ST.E.128 desc[UR40][R14.64], RZ ;  /* 0x000000ff0e00a985 */ /* 0x0005e2000c101d28 */
[----:B------:R-:W-:-:S02]  /*fc00*/  @!P1 LEA.HI.X R5, R35, R7, R36, 0x1, P5 ;  /* 0x0000000723059211 */ /* 0x000fc400028f0c24 */
[-C--:B------:R-:W-:Y:S02]  /*fc10*/  @P0 LEA.HI.X R21, R33, R7.reuse, R34, 0x1, P3 ;  /* 0x0000000721150211 */ /* 0x080fe400018f0c22 */
[----:B------:R-:W-:Y:S01]  /*fc20*/  @P6 LEA.HI.X R7, R30, R7, R32, 0x1, P4 ;  /* 0x000000071e076211 */ /* 0x000fe200020f0c20 */
[----:B------:R2:W-:Y:S04]  /*fc30*/  @!P1 ST.E.128 desc[UR40][R4.64], RZ ;  /* 0x000000ff04009985 */ /* 0x0005e8000c101d28 */
[----:B------:R2:W-:Y:S04]  /*fc40*/  @P0 ST.E.128 desc[UR40][R20.64], RZ ;  /* 0x000000ff14000985 */ /* 0x0005e8000c101d28 */
[----:B------:R2:W-:Y:S02]  /*fc50*/  @P6 ST.E.128 desc[UR40][R6.64], RZ ;  /* 0x000000ff06006985 */ /* 0x0005e4000c101d28 */
.L_x_3936:
[----:B------:R-:W-:Y:S05]  /*fc60*/  BSYNC B0 ;  /* 0x0000000000007941 */ /* 0x000fea0003800000 */
.L_x_3930:
[----:B------:R-:W-:Y:S02]  /*fc70*/  ULDC UR4, c[0x0][0xc3c] ;  /* 0x00030f0000047ab9 */ /* 0x000fe40000000800 */
[----:B------:R-:W-:-:S13]  /*fc80*/  ISETP.GE.AND P0, PT, R27, UR4, PT ;  /* 0x000000041b007c0c */ /* 0x000fda000bf06270 */
[----:B------:R-:W-:Y:S05]  /*fc90*/  @!P0 BRA `(.L_x_3942) ;  /* 0xffffff18001c8947 */ /* 0x000fea000383ffff */
[----:B------:R-:W-:Y:S05]  /*fca0*/  BRA `(.L_x_3814) ;  /* 0x0000007000107947 */ /* 0x000fea0003800000 */
.L_x_3812:
[----:B------:R-:W-:-:S08]  /*fcb0*/  NOP ;  /* 0x0000000000007918 */ /* 0x000fd00000000000 */
[----:B------:R-:W0:-:S00]  /*fcc0*/  USETMAXREG.DEALLOC.CTAPOOL 0x28 ;  /* 0x00000028000079c8 */ /* 0x000e0000080e0500 */
        /* <DEDUP_REMOVED lines=14> */
.L_x_3943:
        /* <DEDUP_REMOVED lines=41> */
.L_x_3949:
[----:B------:R-:W-:Y:S01]  /*10040*/  UIADD3 UR4, UR4, 0x1f, URZ ;  /* 0x0000001f04047890 */ /* 0x000fe2000fffe03f */
[----:B------:R-:W-:-:S05]  /*10050*/  IMAD.U32 R19, RZ, RZ, UR7 ;  /* 0x00000007ff137e24 */ /* 0x000fca000f8e00ff */
        /* <DEDUP_REMOVED lines=10> */
.L_x_3948:
[----:B------:R-:W-:Y:S05]  /*10100*/  BSYNC B0 ;  /* 0x0000000000007941 */ /* 0x000fea0003800000 */
.L_x_3947:
        /* <DEDUP_REMOVED lines=21> */
.L_x_3945:
        /* <DEDUP_REMOVED lines=15> */
.L_x_3950:
[----:B---3--:R-:W-:Y:S01]  /*10350*/  IMAD R16, R16, UR5, R9 ;  /* 0x0000000510107c24 */ /* 0x008fe2000f8e0209 */
[----:B0-----:R-:W-:Y:S01]  /*10360*/  IABS R2, R4 ;  /* 0x0000000400027213 */ /* 0x001fe20000000000 */
[----:B-12---:R-:W-:Y:S02]  /*10370*/  IMAD.MOV R7, RZ, RZ, -R3 ;  /* 0x000000ffff077224 */ /* 0x006fe400078e0a03 */
[----:B------:R-:W-:Y:S01]  /*10380*/  VIADD R19, R19, UR4 ;  /* 0x0000000413137c36 */ /* 0x000fe20008000000 */
[----:B------:R-:W-:Y:S01]  /*10390*/  IADD3 R9, -R16, UR6, RZ ;  /* 0x0000000610097c10 */ /* 0x000fe2000fffe1ff */
        /* <DEDUP_REMOVED lines=19> */
[----:B------:R-:W-:Y:S01]  /*104d0*/  MOV R18, R2 ;  /* 0x0000000200127202 */ /* 0x000fe20000000f00 */
[----:B------:R-:W-:-:S04]  /*104e0*/  IMAD.MOV R17, RZ, RZ, -R2 ;  /* 0x000000ffff117224 */ /* 0x000fc800078e0a02 */
[----:B------:R-:W-:Y:S01]  /*104f0*/  IMAD R17, R4, R17, R9 ;  /* 0x0000001104117224 */ /* 0x000fe200078e0209 */
[----:B------:R-:W-:Y:S06]  /*10500*/  BRA `(.L_x_3951) ;  /* 0x00000000000c7947 */ /* 0x000fec0003800000 */
.L_x_3946:
[----:B------:R-:W-:Y:S02]  /*10510*/  IMAD.MOV.U32 R17, RZ, RZ, RZ ;  /* 0x000000ffff117224 */ /* 0x000fe400078e00ff */
[----:B------:R-:W-:Y:S02]  /*10520*/  IMAD.U32 R16, RZ, RZ, UR6 ;  /* 0x00000006ff107e24 */ /* 0x000fe4000f8e00ff */
[----:B------:R-:W-:-:S07]  /*10530*/  IMAD.MOV.U32 R18, RZ, RZ, RZ ;  /* 0x000000ffff127224 */ /* 0x000fce00078e00ff */
.L_x_3951:
[----:B------:R-:W-:-:S13]  /*10540*/  ISETP.NE.AND P0, PT, R5, RZ, PT ;  /* 0x000000ff0500720c */ /* 0x000fda0003f05270 */
[----:B------:R-:W0:Y:S01]  /*10550*/  @!P0 S2R R3, SR_CgaCtaId ;  /* 0x0000000000038919 */ /* 0x000e220000008800 */
[----:B------:R-:W-:-:S04]  /*10560*/  @!P0 MOV R2, 0x400 ;  /* 0x0000040000028802 */ /* 0x000fc80000000f00 */
[----:B0-----:R-:W-:-:S05]  /*10570*/  @!P0 LEA R2, R3, R2, 0x18 ;  /* 0x0000000203028211 */ /* 0x001fca00078ec0ff */
[----:B------:R1:W-:Y:S01]  /*10580*/  @!P0 STS.128 [R2+0x28cd0], R16 ;  /* 0x028cd01002008388 */ /* 0x0003e20000000c00 */
[----:B------:R-:W-:Y:S06]  /*10590*/  BAR.ARV 0x5, 0x180 ;  /* 0x0146000000007b1d */ /* 0x000fec0000002000 */
.L_x_3944:
[----:B------:R2:W-:Y:S01]  /*105a0*/  STL [R1+0x1c], RZ ;  /* 0x00001cff01007387 */ /* 0x0005e20000100800 */
[----:B------:R-:W-:Y:S01]  /*105b0*/  ULDC UR4, c[0x0][0xc3c] ;  /* 0x00030f0000047ab9 */ /* 0x000fe20000000800 */
[----:B------:R-:W-:Y:S01]  /*105c0*/  IMAD.MOV.U32 R26, RZ, RZ, 0x1 ;  /* 0x00000001ff1a7424 */ /* 0x000fe200078e00ff */
[----:B0-----:R-:W-:Y:S01]  /*105d0*/  ISETP.GE.AND P0, PT, R19, UR4, PT ;  /* 0x0000000413007c0c */ /* 0x001fe2000bf06270 */
[----:B------:R-:W-:-:S12]  /*105e0*/  IMAD.MOV.U32 R25, RZ, RZ, RZ ;  /* 0x000000ffff197224 */ /* 0x000fd800078e00ff */
[----:B--2---:R-:W-:Y:S05]  /*105f0*/  @P0 BRA `(.L_x_3952) ;  /* 0x0000006000e40947 */ /* 0x004fea0003800000 */
[----:B------:R-:W0:Y:S01]  /*10600*/  S2UR UR5, SR_CgaCtaId ;  /* 0x00000000000579c3 */ /* 0x000e220000008800 */
[C---:B-1----:R-:W-:Y:S01]  /*10610*/  IMAD.SHL.U32 R2, R0.reuse, 0x8, RZ ;  /* 0x0000000800027824 */ /* 0x042fe200078e00ff */
[----:B------:R-:W-:Y:S01]  /*10620*/  LOP3.LUT R5, R0, 0x7f, RZ, 0xc0, !PT ;  /* 0x0000007f00057812 */ /* 0x000fe200078ec0ff */
[----:B------:R-:W-:Y:S01]  /*10630*/  UMOV UR4, 0x400 ;  /* 0x0000040000047882 */ /* 0x000fe20000000000 */
[----:B------:R1:W-:Y:S01]  /*10640*/  STL [R1+0x1c], RZ ;  /* 0x00001cff01007387 */ /* 0x0003e20000100800 */
[----:B------:R-:W-:Y:S01]  /*10650*/  BSSY B8, `(.L_x_3952) ;  /* 0x0000633000087945 */ /* 0x000fe20003800000 */
[C---:B------:R-:W-:Y:S01]  /*10660*/  LOP3.LUT R3, R2.reuse, 0x1f8, RZ, 0xc0, !PT ;  /* 0x000001f802037812 */ /* 0x040fe200078ec0ff */
[----:B------:R-:W-:Y:S01]  /*10670*/  IMAD.SHL.U32 R35, R5, 0x8, RZ ;  /* 0x0000000805237824 */ /* 0x000fe200078e00ff */
[----:B------:R-:W-:Y:S02]  /*10680*/  LOP3.LUT R2, R2, 0x38, RZ, 0xc0, !PT ;  /* 0x0000003802027812 */ /* 0x000fe400078ec0ff */
[----:B------:R-:W-:-:S02]  /*10690*/  CS2R R24, SRZ ;  /* 0x0000000000187805 */ /* 0x000fc4000001ff00 */
[----:B------:R-:W-:Y:S01]  /*106a0*/  LOP3.LUT R4, R3, 0x38, R0, 0x78, !PT ;  /* 0x0000003803047812 */ /* 0x000fe200078e7800 */
[----:B------:R-:W-:Y:S01]  /*106b0*/  IMAD.SHL.U32 R0, R0, 0x10, RZ ;  /* 0x0000001000007824 */ /* 0x000fe200078e00ff */
[----:B------:R-:W-:Y:S01]  /*106c0*/  SHF.R.U32.HI R3, RZ, 0x3, R5 ;  /* 0x00000003ff037819 */ /* 0x000fe20000011605 */
[----:B------:R-:W-:Y:S01]  /*106d0*/  IMAD.MOV.U32 R26, RZ, RZ, 0x1 ;  /* 0x00000001ff1a7424 */ /* 0x000fe200078e00ff */
[----:B------:R-:W-:Y:S01]  /*106e0*/  LOP3.LUT R35, R4, 0x200, R35, 0xf8, !PT ;  /* 0x0000020004237812 */ /* 0x000fe200078ef823 */
[----:B------:R-:W-:Y:S01]  /*106f0*/  ULDC.64 UR38, c[0x0][0x198] ;  /* 0x0000660000267ab9 */ /* 0x000fe20000000a00 */
[----:B------:R-:W-:Y:S01]  /*10700*/  LOP3.LUT R0, R3, 0x70, R0, 0xf8, !PT ;  /* 0x0000007003007812 */ /* 0x000fe200078ef800 */
[----:B------:R-:W-:Y:S01]  /*10710*/  ULDC UR36, c[0x0][0xc] ;  /* 0x0000030000247ab9 */ /* 0x000fe20000000800 */
[C---:B------:R-:W-:Y:S02]  /*10720*/  LOP3.LUT R0, R2.reuse, 0xc0, RZ, 0xfc, !PT ;  /* 0x000000c002007812 */ /* 0x040fe400078efcff */
[----:B------:R-:W-:-:S02]  /*10730*/  LOP3.LUT R0, R2, 0x140, RZ, 0xfc, !PT ;  /* 0x0000014002007812 */ /* 0x000fc400078efcff */
[C---:B------:R-:W-:Y:S01]  /*10740*/  LOP3.LUT R3, R2.reuse, 0x40, RZ, 0xfc, !PT ;  /* 0x0000004002037812 */ /* 0x040fe200078efcff */
[----:B0-----:R-:W-:Y:S01]  /*10750*/  ULEA UR4, UR5, UR4, 0x18 ;  /* 0x0000000405047291 */ /* 0x001fe2000f8ec03f */
[----:B------:R-:W-:Y:S02]  /*10760*/  LOP3.LUT R4, R37, 0x2, RZ, 0xfc, !PT ;  /* 0x0000000225047812 */ /* 0x000fe400078efcff */
[C---:B------:R-:W-:Y:S02]  /*10770*/  LOP3.LUT R3, R2.reuse, 0x100, RZ, 0xfc, !PT ;  /* 0x0000010002037812 */ /* 0x040fe400078efcff */
[C---:B------:R-:W-:Y:S01]  /*10780*/  LOP3.LUT R4, R2.reuse, 0x80, RZ, 0xfc, !PT ;  /* 0x0000008002047812 */ /* 0x040fe200078efcff */
[----:B------:R-:W-:Y:S01]  /*10790*/  IMAD.U32 R23, RZ, RZ, UR4 ;  /* 0x00000004ff177e24 */ /* 0x000fe2000f8e00ff */
[C---:B------:R-:W-:Y:S02]  /*107a0*/  LOP3.LUT R3, R2.reuse, 0x180, RZ, 0xfc, !PT ;  /* 0x0000018002037812 */ /* 0x040fe400078efcff */
[----:B------:R-:W-:Y:S01]  /*107b0*/  MOV R28, 0x1 ;  /* 0x00000001001c7802 */ /* 0x000fe20000000f00 */
[----:B------:R-:W-:Y:S01]  /*107c0*/  IMAD R0, R35, 0x2, R23 ;  /* 0x0000000223007824 */ /* 0x000fe200078e0217 */
[----:B------:R-:W-:-:S04]  /*107d0*/  LOP3.LUT R2, R2, 0x1c0, RZ, 0xfc, !PT ;  /* 0x000001c002027812 */ /* 0x000fc800078efcff */
[----:B------:R1:W-:Y:S03]  /*107e0*/  STL [R1+0x34], R0 ;  /* 0x0000340001007387 */ /* 0x0003e60000100800 */
.L_x_4059:
[----:B0-----:R-:W0:Y:S02]  /*107f0*/  LDC.64 R32, c[0x0][0xc88] ;  /* 0x00032200ff207b82 */ /* 0x001e240000000a00 */
[----:B0-----:R-:W-:-:S06]  /*10800*/  IMAD.WIDE R32, R19, 0x4, R32 ;  /* 0x0000000413207825 */ /* 0x001fcc00078e0220 */
[----:B-1----:R0:W1:Y:S01]  /*10810*/  LDG.E R32, desc[UR40][R32.64] ;  /* 0x0000002820207981 */ /* 0x002062000c1e1900 */
[----:B------:R-:W-:Y:S05]  /*10820*/  YIELD ;  /* 0x0000000000007946 */ /* 0x000fea0003800000 */
[----:B------:R-:W-:Y:S01]  /*10830*/  ULDC.64 UR4, c[0x0][0xa28] ;  /* 0x00028a0000047ab9 */ /* 0x000fe20000000a00 */
[----:B--23--:R-:W-:Y:S01]  /*10840*/  IMAD.MOV.U32 R6, RZ, RZ, RZ ;  /* 0x000000ffff067224 */ /* 0x00cfe200078e00ff */
[----:B------:R-:W-:Y:S01]  /*10850*/  ISETP.NE.U32.AND P0, PT, RZ, UR4, PT ;  /* 0x00000004ff007c0c */ /* 0x000fe2000bf05070 */
[----:B------:R-:W-:Y:S01]  /*10860*/  ULDC.64 UR8, c[0x0][0xa18] ;  /* 0x0002860000087ab9 */ /* 0x000fe20000000a00 */
[----:B0-----:R-:W-:Y:S01]  /*10870*/  IMAD.MOV.U32 R33, RZ, RZ, RZ ;  /* 0x000000ffff217224 */ /* 0x001fe200078e00ff */
[----:B------:R-:W-:Y:S01]  /*10880*/  ULDC.64 UR6, c[0x0][0xa10] ;  /* 0x0002840000067ab9 */ /* 0x000fe20000000a00 */
[----:B------:R-:W-:-:S02]  /*10890*/  ISETP.NE.AND.EX P0, PT, RZ, UR5, PT, P0 ;  /* 0x00000005ff007c0c */ /* 0x000fc4000bf05300 */
[----:B-1----:R-:W-:-:S11]  /*108a0*/  SHF.R.S32.HI R0, RZ, 0x1f, R32 ;  /* 0x0000001fff007819 */ /* 0x002fd60000011420 */
        /* <DEDUP_REMOVED lines=8> */
[----:B------:R-:W-:Y:S01]  /*10930*/  ISETP.NE.U32.AND P2, PT, RZ, UR8, PT ;  /* 0x00000008ff007c0c */ /* 0x000fe2000bf45070 */
[----:B0-----:R-:W-:Y:S01]  /*10940*/  IMAD.MOV.U32 R0, RZ, RZ, RZ ;  /* 0x000000ffff007224 */ /* 0x001fe200078e00ff */
[----:B------:R-:W-:Y:S02]  /*10950*/  ISETP.NE.AND.EX P0, PT, RZ, UR5, PT, P0 ;  /* 0x00000005ff007c0c */ /* 0x000fe4000bf05300 */
[----:B------:R-:W-:Y:S02]  /*10960*/  ISETP.NE.AND.EX P2, PT, RZ, UR9, PT, P2 ;  /* 0x00000009ff007c0c */ /* 0x000fe4000bf45320 */
[----:B------:R-:W-:Y:S02]  /*10970*/  ISETP.NE.U32.AND P1, PT, RZ, UR6, PT ;  /* 0x00000006ff007c0c */ /* 0x000fe4000bf25070 */
[----:B-1----:R-:W-:-:S02]  /*10980*/  IADD3 R2, P3, R27, UR4, RZ ;  /* 0x000000041b027c10 */ /* 0x002fc4000ff7e0ff */
[----:B------:R-:W-:Y:S02]  /*10990*/  ISETP.NE.AND.EX P1, PT, RZ, UR7, PT, P1 ;  /* 0x00000007ff007c0c */ /* 0x000fe4000bf25310 */
[----:B------:R-:W-:Y:S02]  /*109a0*/  IADD3.X R3, R29, UR5, RZ, P3, !PT ;  /* 0x000000051d037c10 */ /* 0x000fe40009ffe4ff */
[----:B------:R-:W-:-:S03]  /*109b0*/  IADD3 R4, P4, R27, UR6, RZ ;  /* 0x000000061b047c10 */ /* 0x000fc6000ff9e0ff */
[----:B------:R-:W2:Y:S01]  /*109c0*/  @P0 LDG.E R6, desc[UR40][R2.64] ;  /* 0x0000002802060981 */ /* 0x000ea2000c1e1900 */
[----:B------:R-:W-:Y:S01]  /*109d0*/  ULDC UR4, c[0x0][0x288] ;  /* 0x0000a20000047ab9 */ /* 0x000fe20000000800 */
[----:B------:R-:W-:Y:S01]  /*109e0*/  IADD3.X R5, R29, UR7, RZ, P4, !PT ;  /* 0x000000071d057c10 */ /* 0x000fe2000a7fe4ff */
[----:B------:R-:W-:Y:S01]  /*109f0*/  IMAD.U32 R8, RZ, RZ, UR4 ;  /* 0x00000004ff087e24 */ /* 0x000fe2000f8e00ff */
[----:B------:R-:W-:-:S03]  /*10a00*/  ULDC.64 UR4, c[0x0][0x418] ;  /* 0x0001060000047ab9 */ /* 0x000fc60000000a00 */
[----:B------:R-:W5:Y:S04]  /*10a10*/  @P1 LDG.E R0, desc[UR40][R4.64] ;  /* 0x0000002804001981 */ /* 0x000f68000c1e1900 */
[----:B--2---:R0:W-:Y:S02]  /*10a20*/  STL [R1+0xc], R6 ;  /* 0x00000c0601007387 */ /* 0x0041e40000100800 */
[----:B0-----:R-:W-:-:S04]  /*10a30*/  @P2 IADD3 R6, P3, R27, UR8, RZ ;  /* 0x000000081b062c10 */ /* 0x001fc8000ff7e0ff */
[----:B------:R-:W-:-:S05]  /*10a40*/  @P2 IADD3.X R7, R29, UR9, RZ, P3, !PT ;  /* 0x000000091d072c10 */ /* 0x000fca0009ffe4ff */
[----:B------:R0:W2:Y:S01]  /*10a50*/  @P2 LDG.E R8, desc[UR40][R6.64] ;  /* 0x0000002806082981 */ /* 0x0000a2000c1e1900 */
        /* <DEDUP_REMOVED lines=9> */
[----:B--2---:R0:W-:Y:S01]  /*10af0*/  STL [R1+0x18], R8 ;  /* 0x0000180801007387 */ /* 0x0041e20000100800 */
[----:B------:R-:W-:Y:S05]  /*10b00*/  @P2 BRA `(.L_x_3953) ;  /* 0x0000000000142947 */ /* 0x000fea0003800000 */
[----:B------:R-:W-:Y:S05]  /*10b10*/  @!P0 BRA `(.L_x_3953) ;  /* 0x0000000000108947 */ /* 0x000fea0003800000 */
[----:B0-----:R-:W2:Y:S04]  /*10b20*/  LDG.E R8, desc[UR40][R2.64] ;  /* 0x0000002802087981 */ /* 0x001ea8000c1e1900 */
[----:B------:R-:W2:Y:S02]  /*10b30*/  LDG.E R2, desc[UR40][R2.64+0x4] ;  /* 0x0000042802027981 */ /* 0x000ea4000c1e1900 */
[----:B--2---:R-:W-:-:S05]  /*10b40*/  IMAD.IADD R2, R2, 0x1, -R8 ;  /* 0x0000000102027824 */ /* 0x004fca00078e0a08 */
[----:B------:R1:W-:Y:S02]  /*10b50*/  STL [R1+0x18], R2 ;  /* 0x0000180201007387 */ /* 0x0003e40000100800 */
.L_x_3953:
        /* <DEDUP_REMOVED lines=9> */
.L_x_3954:
[----:B------:R-:W-:Y:S02]  /*10bf0*/  ULDC.64 UR4, c[0x0][0xa08] ;  /* 0x0002820000047ab9 */ /* 0x000fe40000000a00 */
[----:B------:R-:W-:-:S04]  /*10c00*/  ISETP.NE.U32.AND P0, PT, RZ, UR4, PT ;  /* 0x00000004ff007c0c */ /* 0x000fc8000bf05070 */
[----:B------:R-:W-:-:S13]  /*10c10*/  ISETP.NE.AND.EX P0, PT, RZ, UR5, PT, P0 ;  /* 0x00000005ff007c0c */ /* 0x000fda000bf05300 */
[----:B------:R-:W-:Y:S05]  /*10c20*/  @!P0 BRA `(.L_x_3955) ;  /* 0x0000000000148947 */ /* 0x000fea0003800000 */
[----:B-1----:R-:W1:Y:S02]  /*10c30*/  LDC.64 R2, c[0x0][0xa08] ;  /* 0x00028200ff027b82 */ /* 0x002e640000000a00 */
[----:B-1----:R-:W-:-:S05]  /*10c40*/  IMAD.WIDE R2, R30, 0x4, R2 ;  /* 0x000000041e027825 */ /* 0x002fca00078e0202 */
[----:B------:R-:W2:Y:S04]  /*10c50*/  LDG.E R7, desc[UR40][R2.64] ;  /* 0x0000002802077981 */ /* 0x000ea8000c1e1900 */
[----:B------:R-:W2:Y:S02]  /*10c60*/  LDG.E R2, desc[UR40][R2.64+0x4] ;  /* 0x0000042802027981 */ /* 0x000ea4000c1e1900 */
[----:B--2---:R-:W-:-:S07]  /*10c70*/  IMAD.IADD R7, R2, 0x1, -R7 ;  /* 0x0000000102077824 */ /* 0x004fce00078e0a07 */
.L_x_3955:
[----:B-1----:R-:W2:Y:S04]  /*10c80*/  @P1 LDG.E R2, desc[UR40][R4.64] ;  /* 0x0000002804021981 */ /* 0x002ea8000c1e1900 */
[----:B------:R-:W2:Y:S01]  /*10c90*/  @P1 LDG.E R4, desc[UR40][R4.64+0x4] ;  /* 0x0000042804041981 */ /* 0x000ea2000c1e1900 */
[----:B-----5:R-:W-:Y:S01]  /*10ca0*/  IMAD.IADD R7, R7, 0x1, -R33 ;  /* 0x0000000107077824 */ /* 0x020fe200078e0a21 */
[----:B------:R-:W-:Y:S01]  /*10cb0*/  BSSY B0, `(.L_x_3956) ;  /* 0x00001ae000007945 */ /* 0x000fe20003800000 */
[----:B--2---:R-:W-:-:S04]  /*10cc0*/  @P1 IMAD.IADD R6, R4, 0x1, -R2 ;  /* 0x0000000104061824 */ /* 0x004fc800078e0a02 */
[----:B------:R-:W-:-:S04]  /*10cd0*/  IMAD.IADD R3, R7, 0x1, R6 ;  /* 0x0000000107037824 */ /* 0x000fc800078e0206 */
[----:B------:R-:W-:Y:S01]  /*10ce0*/  VIADD R2, R3, 0x3f ;  /* 0x0000003f03027836 */ /* 0x000fe20000000000 */
[----:B------:R1:W-:Y:S04]  /*10cf0*/  STL [R1+0x4], R3 ;  /* 0x0000040301007387 */ /* 0x0003e80000100800 */
[----:B-1----:R-:W-:-:S04]  /*10d00*/  SHF.R.S32.HI R3, RZ, 0x1f, R2 ;  /* 0x0000001fff037819 */ /* 0x002fc80000011402 */
[----:B------:R-:W-:Y:S02]  /*10d10*/  LEA.HI R4, R3, R2, RZ, 0x6 ;  /* 0x0000000203047211 */ /* 0x000fe400078f30ff */
[----:B------:R-:W-:Y:S02]  /*10d20*/  IADD3 R2, -R7, RZ, RZ ;  /* 0x000000ff07027210 */ /* 0x000fe40007ffe1ff */
[----:B------:R-:W-:Y:S01]  /*10d30*/  LOP3.LUT R31, R4, 0xffffffc0, RZ, 0xc0, !PT ;  /* 0xffffffc0041f7812 */ /* 0x000fe200078ec0ff */
[----:B------:R1:W-:Y:S01]  /*10d40*/  STL [R1+0x3c], R4 ;  /* 0x00003c0401007387 */ /* 0x0003e20000100800 */
[----:B------:R-:W-:Y:S02]  /*10d50*/  VIMNMX R5, RZ, R2, !PT ;  /* 0x00000002ff057248 */ /* 0x000fe40007fe0100 */
[----:B------:R-:W-:-:S04]  /*10d60*/  VIADDMNMX R6, R31, -R7, R6, PT ;  /* 0x800000071f067246 */ /* 0x000fc80003800106 */
[----:B------:R-:W-:Y:S02]  /*10d70*/  ISETP.GT.AND P0, PT, R6, R5, PT ;  /* 0x000000050600720c */ /* 0x000fe40003f04270 */
[----:B------:R-:W-:-:S11]  /*10d80*/  SHF.R.U32.HI R5, RZ, 0x6, R5 ;  /* 0x00000006ff057819 */ /* 0x000fd60000011605 */
[----:B------:R-:W-:-:S05]  /*10d90*/  @P0 VIADD R2, R6, 0x3f ;  /* 0x0000003f06020836 */ /* 0x000fca0000000000 */
[----:B------:R-:W-:-:S04]  /*10da0*/  @P0 SHF.R.S32.HI R3, RZ, 0x1f, R2 ;  /* 0x0000001fff030819 */ /* 0x000fc80000011402 */
[----:B------:R-:W-:Y:S01]  /*10db0*/  @P0 LEA.HI R3, R3, R2, RZ, 0x6 ;  /* 0x0000000203030211 */ /* 0x000fe200078f30ff */
[----:B------:R-:W-:-:S03]  /*10dc0*/  IMAD.MOV.U32 R2, RZ, RZ, R5 ;  /* 0x000000ffff027224 */ /* 0x000fc600078e0005 */
[----:B------:R-:W-:Y:S02]  /*10dd0*/  @P0 SHF.R.S32.HI R2, RZ, 0x6, R3 ;  /* 0x00000006ff020819 */ /* 0x000fe40000011403 */
[----:B------:R-:W-:Y:S02]  /*10de0*/  PLOP3.LUT P0, PT, PT, PT, PT, 0x80, 0x0 ;  /* 0x000000000000781c */ /* 0x000fe40003f0f070 */
[----:B------:R-:W-:-:S13]  /*10df0*/  ISETP.GT.AND P2, PT, R2, R5, PT ;  /* 0x000000050200720c */ /* 0x000fda0003f44270 */
[----:B-1----:R-:W-:Y:S05]  /*10e00*/  @!P2 BRA `(.L_x_3957) ;  /* 0x000000180060a947 */ /* 0x002fea0003800000 */
[----:B------:R-:W-:Y:S01]  /*10e10*/  UMOV UR4, 0xffffffff ;  /* 0xffffffff00047882 */ /* 0x000fe20000000000 */
[----:B------:R-:W-:Y:S02]  /*10e20*/  SEL R4, R30, RZ, !P1 ;  /* 0x000000ff1e047207 */ /* 0x000fe40004800000 */
[----:B------:R-:W-:Y:S05]  /*10e30*/  BRA.DIV UR4, `(.L_x_3958) ;  /* 0x0000006a045c7947 */ /* 0x000fea000b800000 */
[----:B------:R-:W1:Y:S02]  /*10e40*/  S2R R3, SR_TID.X ;  /* 0x0000000000037919 */ /* 0x000e640000002100 */
[----:B-1----:R-:W-:-:S04]  /*10e50*/  SHF.R.U32.HI R3, RZ, 0x5, R3 ;  /* 0x00000005ff037819 */ /* 0x002fc80000011603 */
[----:B------:R-:W-:-:S05]  /*10e60*/  LOP3.LUT R3, R3, 0x3, RZ, 0xc0, !PT ;  /* 0x0000000303037812 */ /* 0x000fca00078ec0ff */
[----:B------:R1:W2:Y:S02]  /*10e70*/  SHFL.IDX PT, R14, R3, RZ, 0x1f ;  /* 0x00001fff030e7589 */ /* 0x0002a400000e0000 */
.L_x_4104:
[----:B--2---:R-:W-:Y:S02]  /*10e80*/  ISETP.NE.AND P0, PT, R14, RZ, PT ;  /* 0x000000ff0e00720c */ /* 0x004fe40003f05270 */
[----:B------:R-:W-:-:S11]  /*10e90*/  PLOP3.LUT P6, PT, PT, PT, PT, 0x8, 0x0 ;  /* 0x000000000000781c */ /* 0x000fd60003fce170 */
[----:B------:R-:W-:Y:S05]  /*10ea0*/  @P0 BRA `(.L_x_3959) ;  /* 0x00000000000c0947 */ /* 0x000fea0003800000 */
[----:B------:R-:W-:-:S03]  /*10eb0*/  UMOV UR4, 0xffffffff ;  /* 0xffffffff00047882 */ /* 0x000fc60000000000 */
[----:B------:R-:W-:Y:S05]  /*10ec0*/  BRA.DIV UR4, `(.L_x_3960) ;  /* 0x0000006a046c7947 */ /* 0x000fea000b800000 */
[----:B------:R-:W-:-:S13]  /*10ed0*/  ELECT P6, URZ, PT ;  /* 0x00000000003f782f */ /* 0x000fda00038c0000 */
.L_x_3959:
[----:B-1----:R-:W2:Y:S01]  /*10ee0*/  LDL R3, [R1+0x1c] ;  /* 0x00001c0001037983 */ /* 0x002ea20000100800 */
[----:B------:R-:W-:Y:S01]  /*10ef0*/  BSSY B1, `(.L_x_3961) ;  /* 0x0000008000017945 */ /* 0x000fe20003800000 */
[----:B--2---:R-:W-:-:S05]  /*10f00*/  VIADD R3, R3, 0x1 ;  /* 0x0000000103037836 */ /* 0x004fca0000000000 */
[----:B------:R-:W-:-:S04]  /*10f10*/  LEA.HI R6, R3, R3, RZ, 0x1 ;  /* 0x0000000303067211 */ /* 0x000fc800078f08ff */
[----:B------:R-:W-:-:S05]  /*10f20*/  LOP3.LUT R6, R6, 0xfffffffe, RZ, 0xc0, !PT ;  /* 0xfffffffe06067812 */ /* 0x000fca00078ec0ff */
[----:B------:R-:W-:-:S05]  /*10f30*/  IMAD.IADD R3, R3, 0x1, -R6 ;  /* 0x0000000103037824 */ /* 0x000fca00078e0a06 */
[----:B------:R-:W-:-:S04]  /*10f40*/  SHF.L.U32 R3, R3, 0x1f, RZ ;  /* 0x0000001f03037819 */ /* 0x000fc800000006ff */
[----:B------:R-:W1:Y:S02]  /*10f50*/  SYNCS.PHASECHK.TRANS64.TRYWAIT P0, [R23+URZ+0x28c20], R3 ;  /* 0x028c2003170075a7 */ /* 0x000e64000800017f */
[----:B-1----:R-:W-:Y:S05]  /*10f60*/  @!P0 BRA `(.L_x_3962) ;  /* 0x0000006800648947 */ /* 0x002fea0003800000 */
.L_x_4107:
[----:B------:R-:W-:Y:S05]  /*10f70*/  BSYNC B1 ;  /* 0x0000000000017941 */ /* 0x000fea0003800000 */
.L_x_3961:
        /* <DEDUP_REMOVED lines=10> */
.L_x_4108:
[----:B------:R-:W-:Y:S05]  /*11020*/  BSYNC B2 ;  /* 0x0000000000027941 */ /* 0x000fea0003800000 */
.L_x_3965:
        /* <DEDUP_REMOVED lines=9> */
.L_x_3968:
[----:B------:R-:W-:Y:S05]  /*110c0*/  BSYNC B2 ;  /* 0x0000000000027941 */ /* 0x000fea0003800000 */
.L_x_3967:
[----:B------:R-:W-:Y:S01]  /*110d0*/  IMAD.MOV.U32 R12, RZ, RZ, RZ ;  /* 0x000000ffff0c7224 */ /* 0x000fe200078e00ff */
[----:B0-----:R-:W-:Y:S01]  /*110e0*/  LEA R8, R24, R23, 0xd ;  /* 0x0000001718087211 */ /* 0x001fe200078e68ff */
[----:B------:R-:W-:Y:S01]  /*110f0*/  IMAD R7, R2, 0x40, R0 ;  /* 0x0000004002077824 */ /* 0x000fe200078e0200 */
[----:B------:R-:W-:Y:S01]  /*11100*/  UIADD3 UR4, UP0, UR38, 0x570, URZ ;  /* 0x0000057026047890 */ /* 0x000fe2000ff1e03f */
[----:B------:R-:W-:Y:S01]  /*11110*/  PLOP3.LUT P0, PT, PT, PT, PT, 0x80, 0x0 ;  /* 0x000000000000781c */ /* 0x000fe20003f0f070 */
[----:B------:R-:W-:Y:S01]  /*11120*/  VIADD R9, R3, 0x28c90 ;  /* 0x00028c9003097836 */ /* 0x000fe20000000000 */
[----:B------:R-:W-:Y:S01]  /*11130*/  R2UR UR10, R12 ;  /* 0x000000000c0a72ca */ /* 0x000fe200000e0000 */
[----:B------:R-:W-:Y:S01]  /*11140*/  VIADD R7, R7, 0xffffffc0 ;  /* 0xffffffc007077836 */ /* 0x000fe20000000000 */
[----:B------:R-:W-:Y:S01]  /*11150*/  UIADD3.X UR5, URZ, UR39, URZ, UP0, !UPT ;  /* 0x000000273f057290 */ /* 0x000fe200087fe43f */
[----:B------:R-:W-:Y:S01]  /*11160*/  VIADD R8, R8, 0x22400 ;  /* 0x0002240008087836 */ /* 0x000fe20000000000 */
[----:B------:R-:W-:Y:S01]  /*11170*/  UMOV UR6, 0x0 ;  /* 0x0000000000067882 */ /* 0x000fe20000000000 */
[----:B------:R-:W-:-:S10]  /*11180*/  UMOV UR7, 0x12f00000 ;  /* 0x12f0000000077882 */ /* 0x000fd40000000000 */
.L_x_3969:
        /* <DEDUP_REMOVED lines=13> */
.L_x_4109:
[----:B------:R-:W-:Y:S05]  /*11260*/  BSYNC B2 ;  /* 0x0000000000027941 */ /* 0x000fea0003800000 */
.L_x_3970:
        /* <DEDUP_REMOVED lines=11> */
.L_x_3973:
[----:B------:R-:W-:Y:S05]  /*11320*/  BSYNC B2 ;  /* 0x0000000000027941 */ /* 0x000fea0003800000 */
.L_x_3972:
        /* <DEDUP_REMOVED lines=9> */
.L_x_3974:
        /* <DEDUP_REMOVED lines=12> */
[----:B------:R-:W-:Y:S01]  /*11480*/  R2UR UR7, R11 ;  /* 0x000000000b0772ca */ /* 0x000fe200000e0000 */
[----:B------:R-:W-:Y:S01]  /*11490*/  UMOV UR10, 0x40 ;  /* 0x00000040000a7882 */ /* 0x000fe20000000000 */
[----:B------:R-:W-:-:S13]  /*114a0*/  PLOP3.LUT P0, PT, PT, PT, PT, 0x80, 0x0 ;  /* 0x000000000000781c */ /* 0x000fda0003f0f070 */
.L_x_3975:
        /* <DEDUP_REMOVED lines=15> */
.L_x_3976:
        /* <DEDUP_REMOVED lines=15> */
.L_x_3977:
        /* <DEDUP_REMOVED lines=15> */
.L_x_3978:
        /* <DEDUP_REMOVED lines=15> */
.L_x_3979:
        /* <DEDUP_REMOVED lines=15> */
.L_x_3980:
        /* <DEDUP_REMOVED lines=15> */
.L_x_3981:
        /* <DEDUP_REMOVED lines=10> */
.L_x_3964:
[----:B------:R-:W-:Y:S05]  /*11af0*/  BSYNC B1 ;  /* 0x0000000000017941 */ /* 0x000fea0003800000 */
.L_x_3963:
        /* <DEDUP_REMOVED lines=9> */
.L_x_4001:
[----:B------:R-:W-:Y:S05]  /*11b90*/  YIELD ;  /* 0x0000000000007946 */ /* 0x000fea0003800000 */
[----:B------:R-:W-:Y:S04]  /*11ba0*/  BSSY B1, `(.L_x_3982) ;  /* 0x00000b6000017945 */ /* 0x000fe80003800000 */
[----:B------:R-:W-:Y:S05]  /*11bb0*/  @!P6 BRA `(.L_x_3983) ;  /* 0x0000000800d0e947 */ /* 0x000fea0003800000 */
[----:B------:R-:W-:Y:S01]  /*11bc0*/  IMAD R6, R24, 0x8, R23 ;  /* 0x0000000818067824 */ /* 0x000fe200078e0217 */
[----:B------:R-:W-:Y:S01]  /*11bd0*/  SHF.L.U32 R2, R28, 0x1f, RZ ;  /* 0x0000001f1c027819 */ /* 0x000fe200000006ff */
[----:B-1----:R-:W1:Y:S01]  /*11be0*/  S2R R3, SR_TID.X ;  /* 0x0000000000037919 */ /* 0x002e620000002100 */
[----:B------:R-:W-:Y:S02]  /*11bf0*/  BSSY B2, `(.L_x_3984) ;  /* 0x0000005000027945 */ /* 0x000fe40003800000 */
[----:B------:R-:W2:Y:S01]  /*11c00*/  SYNCS.PHASECHK.TRANS64.TRYWAIT P1, [R6+URZ+0x28ca0], R2 ;  /* 0x028ca002060075a7 */ /* 0x000ea2000802017f */
[----:B-1----:R-:W-:-:S04]  /*11c10*/  LOP3.LUT R3, R3, 0x7f, RZ, 0xc0, !PT ;  /* 0x0000007f03037812 */ /* 0x002fc800078ec0ff */
[----:B------:R-:W-:Y:S01]  /*11c20*/  ISETP.NE.AND P2, PT, R3, RZ, PT ;  /* 0x000000ff0300720c */ /* 0x000fe20003f45270 */
[----:B--2---:R-:W-:-:S12]  /*11c30*/  @!P1 BRA `(.L_x_3985) ;  /* 0x0000005c006c9947 */ /* 0x004fd80003800000 */
.L_x_4110:
[----:B------:R-:W-:Y:S05]  /*11c40*/  BSYNC B2 ;  /* 0x0000000000027941 */ /* 0x000fea0003800000 */
.L_x_3984:
[----:B------:R-:W-:Y:S04]  /*11c50*/  BSSY B2, `(.L_x_3986) ;  /* 0x0000009000027945 */ /* 0x000fe80003800000 */
        /* <DEDUP_REMOVED lines=8> */
.L_x_3987:
[----:B------:R-:W-:Y:S05]  /*11ce0*/  BSYNC B2 ;  /* 0x0000000000027941 */ /* 0x000fea0003800000 */
.L_x_3986:
        /* <DEDUP_REMOVED lines=11> */
.L_x_3988:
        /* <DEDUP_REMOVED lines=13> */
.L_x_4111:
[----:B------:R-:W-:Y:S05]  /*11e70*/  BSYNC B2 ;  /* 0x0000000000027941 */ /* 0x000fea0003800000 */
.L_x_3989:
[----:B------:R-:W-:Y:S01]  /*11e80*/  BSSY B2, `(.L_x_3991) ;  /* 0x000000b000027945 */ /* 0x000fe20003800000 */
[----:B01----:R-:W-:Y:S01]  /*11e90*/  IMAD.MOV.U32 R2, RZ, RZ, 0x0 ;  /* 0x00000000ff027424 */ /* 0x003fe200078e00ff */
[----:B------:R-:W-:Y:S02]  /*11ea0*/  MOV R3, 0x12f00000 ;  /* 0x12f0000000037802 */ /* 0x000fe40000000f00 */
[----:B------:R-:W-:Y:S05]  /*11eb0*/  @P2 BRA `(.L_x_3992) ;  /* 0x00000000001c2947 */ /* 0x000fea0003800000 */
[----:B------:R-:W0:Y:S01]  /*11ec0*/  S2R R11, SR_TID.X ;  /* 0x00000000000b7919 */ /* 0x000e220000002100 */
[----:B------:R-:W-:-:S04]  /*11ed0*/  IMAD.MOV.U32 R7, RZ, RZ, 0x10000 ;  /* 0x00010000ff077424 */ /* 0x000fc800078e00ff */
[----:B------:R1:W-:Y:S01]  /*11ee0*/  SYNCS.ARRIVE.TRANS64 RZ, [R6+URZ+0x28cb0], R7 ;  /* 0x028cb00706ff79a7 */ /* 0x0003e2000800003f */
[----:B0-----:R-:W-:-:S04]  /*11ef0*/  LOP3.LUT R11, R11, 0x1f, RZ, 0xc0, !PT ;  /* 0x0000001f0b0b7812 */ /* 0x001fc800078ec0ff */
[----:B------:R-:W-:-:S13]  /*11f00*/  ISETP.NE.AND P1, PT, R11, RZ, PT ;  /* 0x000000ff0b00720c */ /* 0x000fda0003f25270 */
[----:B-1----:R-:W-:Y:S05]  /*11f10*/  @!P1 BRA `(.L_x_3992) ;  /* 0x0000000000049947 */ /* 0x002fea0003800000 */
[----:B------:R-:W-:Y:S01]  /*11f20*/  BPT.TRAP 0x1 ;  /* 0x000000040000795c */ /* 0x000fe20000300000 */
.L_x_3992:
[----:B------:R-:W-:Y:S05]  /*11f30*/  BSYNC B2 ;  /* 0x0000000000027941 */ /* 0x000fea0003800000 */
.L_x_3991:
[----:B------:R-:W-:Y:S01]  /*11f40*/  R2UR UR6, R2 ;  /* 0x00000000020672ca */ /* 0x000fe200000e0000 */
[----:B------:R-:W-:Y:S01]  /*11f50*/  IMAD R7, R24, 0x10000, R23 ;  /* 0x0001000018077824 */ /* 0x000fe200078e0217 */
[----:B------:R-:W-:Y:S01]  /*11f60*/  R2UR UR7, R3 ;  /* 0x00000000030772ca */ /* 0x000fe200000e0000 */
[----:B------:R-:W-:Y:S01]  /*11f70*/  UIADD3 UR4, UP0, UR38, 0x670, URZ ;  /* 0x0000067026047890 */ /* 0x000fe2000ff1e03f */
[----:B------:R-:W-:Y:S01]  /*11f80*/  R2UR UR10, R10 ;  /* 0x000000000a0a72ca */ /* 0x000fe200000e0000 */
[----:B------:R-:W-:Y:S01]  /*11f90*/  VIADD R6, R6, 0x28cb0 ;  /* 0x00028cb006067836 */ /* 0x000fe20000000000 */
[----:B------:R-:W-:Y:S01]  /*11fa0*/  PLOP3.LUT P1, PT, PT, PT, PT, 0x80, 0x0 ;  /* 0x000000000000781c */ /* 0x000fe20003f2f070 */
[----:B------:R-:W-:Y:S01]  /*11fb0*/  VIADD R10, R7, 0x400 ;  /* 0x00000400070a7836 */ /* 0x000fe20000000000 */
[----:B------:R-:W-:-:S12]  /*11fc0*/  UIADD3.X UR5, URZ, UR39, URZ, UP0, !UPT ;  /* 0x000000273f057290 */ /* 0x000fd800087fe43f */
.L_x_3993:
        /* <DEDUP_REMOVED lines=15> */
.L_x_3994:
        /* <DEDUP_REMOVED lines=15> */
.L_x_3995:
        /* <DEDUP_REMOVED lines=15> */
.L_x_3996:
        /* <DEDUP_REMOVED lines=15> */
.L_x_3997:
        /* <DEDUP_REMOVED lines=11> */
[----:B------:R-:W-:Y:S01]  /*12440*/  UMOV UR10, 0x140 ;  /* 0x00000140000a7882 */ /* 0x000fe20000000000 */
[----:B------:R-:W-:Y:S02]  /*12450*/  R2UR UR7, R3 ;  /* 0x00000000030772ca */ /* 0x000fe400000e0000 */
[----:B------:R-:W-:Y:S02]  /*12460*/  PLOP3.LUT P1, PT, PT, PT, PT, 0x80, 0x0 ;  /* 0x000000000000781c */ /* 0x000fe40003f2f070 */
[----:B------:R-:W-:-:S11]  /*12470*/  IADD3 R10, R7, 0xa400, RZ ;  /* 0x0000a400070a7810 */ /* 0x000fd60007ffe0ff */
.L_x_3998:
        /* <DEDUP_REMOVED lines=15> */
.L_x_3999:
        /* <DEDUP_REMOVED lines=15> */
.L_x_4000:
        /* <DEDUP_REMOVED lines=10> */
.L_x_3983:
[----:B------:R-:W-:Y:S05]  /*12700*/  BSYNC B1 ;  /* 0x0000000000017941 */ /* 0x000fea0003800000 */
.L_x_3982:
        /* <DEDUP_REMOVED lines=8> */
.L_x_3957:
[----:B------:R-:W-:Y:S05]  /*12790*/  BSYNC B0 ;  /* 0x0000000000007941 */ /* 0x000fea0003800000 */
.L_x_3956:
[----:B------:R-:W2:Y:S01]  /*127a0*/  LDL R2, [R1+0x4] ;  /* 0x0000040001027983 */ /* 0x000ea20000100800 */
[----:B------:R-:W-:Y:S05]  /*127b0*/  @!P0 WARPSYNC.ALL ;  /* 0x0000000000008948 */ /* 0x000fea0003800000 */
[----:B------:R-:W-:Y:S06]  /*127c0*/  @!P0 BAR.SYNC.DEFER_BLOCKING 0xc, 0x180 ;  /* 0x0306000000008b1d */ /* 0x000fec0000010000 */
[----:B------:R-:W-:Y:S01]  /*127d0*/  BSSY B7, `(.L_x_4002) ;  /* 0x000037c000077945 */ /* 0x000fe20003800000 */
[----:B--2---:R-:W-:-:S13]  /*127e0*/  ISETP.GT.AND P0, PT, R2, RZ, PT ;  /* 0x000000ff0200720c */ /* 0x004fda0003f04270 */
[----:B------:R-:W-:Y:S05]  /*127f0*/  @P0 BRA `(.L_x_4003) ;  /* 0x0000000000440947 */ /* 0x000fea0003800000 */
[----:B------:R-:W2:Y:S02]  /*12800*/  S2R R2, SR_TID.X ;  /* 0x0000000000027919 */ /* 0x000ea40000002100 */
[----:B--2---:R-:W-:-:S04]  /*12810*/  LOP3.LUT R2, R2, 0x7f, RZ, 0xc0, !PT ;  /* 0x0000007f02027812 */ /* 0x004fc800078ec0ff */
[----:B------:R-:W-:-:S13]  /*12820*/  ISETP.NE.AND P0, PT, R2, RZ, PT ;  /* 0x000000ff0200720c */ /* 0x000fda0003f05270 */
[----:B------:R-:W-:Y:S05]  /*12830*/  @P0 BRA `(.L_x_4004) ;  /* 0x0000003400d40947 */ /* 0x000fea0003800000 */
[----:B------:R-:W2:Y:S01]  /*12840*/  S2R R5, SR_LANEID ;  /* 0x0000000000057919 */ /* 0x000ea20000000000 */
[----:B------:R-:W-:Y:S01]  /*12850*/  VOTEU.ANY UR4, UPT, PT ;  /* 0x0000000000047886 */ /* 0x000fe200038e0100 */
[----:B-1----:R-:W1:Y:S01]  /*12860*/  LDC.64 R2, c[0x0][0xc60] ;  /* 0x00031800ff027b82 */ /* 0x002e620000000a00 */
[----:B------:R-:W2:Y:S02]  /*12870*/  FLO.U32 R0, UR4 ;  /* 0x0000000400007d00 */ /* 0x000ea400080e0000 */
[----:B--2---:R-:W-:-:S06]  /*12880*/  ISETP.EQ.U32.AND P0, PT, R0, R5, PT ;  /* 0x000000050000720c */ /* 0x004fcc0003f02070 */
[----:B------:R-:W1:Y:S07]  /*12890*/  POPC R5, UR4 ;  /* 0x0000000400057d09 */ /* 0x000e6e0008000000 */
[----:B-1----:R-:W2:Y:S01]  /*128a0*/  @P0 ATOMG.E.ADD.STRONG.GPU PT, R3, desc[UR40][R2.64], R5 ;  /* 0x00000005020309a8 */ /* 0x002ea200081ee1e8 */
[----:B------:R-:W1:Y:S02]  /*128b0*/  S2R R4, SR_LTMASK ;  /* 0x0000000000047919 */ /* 0x000e640000003900 */
[----:B-1----:R-:W-:-:S04]  /*128c0*/  LOP3.LUT R4, R4, UR4, RZ, 0xc0, !PT ;  /* 0x0000000404047c12 */ /* 0x002fc8000f8ec0ff */
[----:B------:R-:W1:Y:S01]  /*128d0*/  POPC R7, R4 ;  /* 0x0000000400077309 */ /* 0x000e620000000000 */
[----:B--2---:R-:W1:Y:S02]  /*128e0*/  SHFL.IDX PT, R0, R3, R0, 0x1f ;  /* 0x00001f0003007589 */ /* 0x004e6400000e0000 */
[----:B-1----:R-:W-:Y:S01]  /*128f0*/  IADD3 R16, R0, UR36, R7 ;  /* 0x0000002400107c10 */ /* 0x002fe2000fffe007 */
[----:B------:R-:W-:Y:S06]  /*12900*/  BRA `(.L_x_4004) ;  /* 0x0000003400a07947 */ /* 0x000fec0003800000 */
.L_x_4003:
        /* <DEDUP_REMOVED lines=10> */
[----:B-1----:R-:W1:Y:S01]  /*129b0*/  LDC.64 R2, c[0x4][R2] ;  /* 0x0100000002027b82 */ /* 0x002e620000000a00 */
[----:B------:R-:W-:Y:S02]  /*129c0*/  IMAD.U32 R5, RZ, RZ, UR7 ;  /* 0x00000007ff057e24 */ /* 0x000fe4000f8e00ff */
[----:B------:R-:W-:Y:S02]  /*129d0*/  IMAD.U32 R6, RZ, RZ, UR8 ;  /* 0x00000008ff067e24 */ /* 0x000fe4000f8e00ff */
[----:B------:R-:W-:-:S02]  /*129e0*/  IMAD.U32 R10, RZ, RZ, UR4 ;  /* 0x00000004ff0a7e24 */ /* 0x000fc4000f8e00ff */
[----:B------:R-:W-:Y:S02]  /*129f0*/  IMAD.U32 R11, RZ, RZ, UR5 ;  /* 0x00000005ff0b7e24 */ /* 0x000fe4000f8e00ff */
[----:B0-----:R-:W-:Y:S02]  /*12a00*/  IMAD.MOV.U32 R8, RZ, RZ, 0x70 ;  /* 0x00000070ff087424 */ /* 0x001fe400078e00ff */
[----:B------:R-:W-:Y:S02]  /*12a10*/  IMAD.MOV.U32 R12, RZ, RZ, 0x1 ;  /* 0x00000001ff0c7424 */ /* 0x000fe400078e00ff */
[----:B------:R-:W-:-:S07]  /*12a20*/  IMAD.MOV.U32 R13, RZ, RZ, RZ ;  /* 0x000000ffff0d7224 */ /* 0x000fce00078e00ff */
[----:B------:R-:W-:-:S07]  /*12a30*/  LEPC R20, `(.L_x_4006) ;  /* 0x000000001014794e */ /* 0x000fce0000000000 */
[----:B-1----:R-:W-:Y:S05]  /*12a40*/  CALL.ABS.NOINC R2 ;  /* 0x0000000002007343 */ /* 0x002fea0003c00000 */
.L_x_4006:
[----:B------:R-:W-:Y:S05]  /*12a50*/  BSYNC B6 ;  /* 0x0000000000067941 */ /* 0x000fea0003800000 */
.L_x_4005:
        /* <DEDUP_REMOVED lines=8> */
[----:B-1----:R1:W2:Y:S01]  /*12ae0*/  LDC.64 R2, c[0x4][R34] ;  /* 0x0100000022027b82 */ /* 0x0022a20000000a00 */
[----:B------:R-:W-:Y:S01]  /*12af0*/  IMAD.U32 R4, RZ, RZ, UR6 ;  /* 0x00000006ff047e24 */ /* 0x000fe2000f8e00ff */
[----:B------:R-:W-:Y:S01]  /*12b00*/  MOV R6, UR8 ;  /* 0x0000000800067c02 */ /* 0x000fe20008000f00 */
[----:B------:R-:W-:Y:S02]  /*12b10*/  IMAD.U32 R5, RZ, RZ, UR7 ;  /* 0x00000007ff057e24 */ /* 0x000fe4000f8e00ff */
[----:B------:R-:W-:Y:S02]  /*12b20*/  IMAD.U32 R7, RZ, RZ, UR9 ;  /* 0x00000009ff077e24 */ /* 0x000fe4000f8e00ff */
[----:B------:R-:W-:-:S02]  /*12b30*/  IMAD.U32 R10, RZ, RZ, UR4 ;  /* 0x00000004ff0a7e24 */ /* 0x000fc4000f8e00ff */
[----:B------:R-:W-:Y:S02]  /*12b40*/  IMAD.U32 R11, RZ, RZ, UR5 ;  /* 0x00000005ff0b7e24 */ /* 0x000fe4000f8e00ff */
[----:B0-----:R-:W-:Y:S02]  /*12b50*/  IMAD.MOV.U32 R8, RZ, RZ, 0x70 ;  /* 0x00000070ff087424 */ /* 0x001fe400078e00ff */
[----:B------:R-:W-:Y:S02]  /*12b60*/  IMAD.MOV.U32 R12, RZ, RZ, 0x1 ;  /* 0x00000001ff0c7424 */ /* 0x000fe400078e00ff */
[----:B-1----:R-:W-:-:S07]  /*12b70*/  IMAD.MOV.U32 R13, RZ, RZ, RZ ;  /* 0x000000ffff0d7224 */ /* 0x002fce00078e00ff */
[----:B------:R-:W-:-:S07]  /*12b80*/  LEPC R20, `(.L_x_4009) ;  /* 0x000000001014794e */ /* 0x000fce0000000000 */
[----:B--2---:R-:W-:Y:S05]  /*12b90*/  CALL.ABS.NOINC R2 ;  /* 0x0000000002007343 */ /* 0x004fea0003c00000 */
.L_x_4009:
        /* <DEDUP_REMOVED lines=15> */
.L_x_4008:
[----:B------:R-:W-:Y:S05]  /*12c90*/  BSYNC B6 ;  /* 0x0000000000067941 */ /* 0x000fea0003800000 */
.L_x_4007:
[----:B------:R-:W2:Y:S01]  /*12ca0*/  LDL R34, [R1+0x4] ;  /* 0x0000040001227983 */ /* 0x000ea20000100800 */
[----:B------:R-:W-:Y:S01]  /*12cb0*/  ULDC.64 UR4, c[0x0][0x9f8] ;  /* 0x00027e0000047ab9 */ /* 0x000fe20000000a00 */
[----:B------:R-:W3:Y:S01]  /*12cc0*/  LDC R10, c[0x0][0x430] ;  /* 0x00010c00ff0a7b82 */ /* 0x000ee20000000800 */
[----:B------:R-:W-:Y:S01]  /*12cd0*/  ISETP.NE.U32.AND P0, PT, RZ, UR4, PT ;  /* 0x00000004ff007c0c */ /* 0x000fe2000bf05070 */
[----:B------:R-:W4:Y:S03]  /*12ce0*/  S2R R20, SR_TID.X ;  /* 0x0000000000147919 */ /* 0x000f260000002100 */
[----:B------:R-:W-:-:S13]  /*12cf0*/  ISETP.NE.AND.EX P0, PT, RZ, UR5, PT, P0 ;  /* 0x00000005ff007c0c */ /* 0x000fda000bf05300 */
[----:B------:R-:W-:Y:S01]  /*12d00*/  @P0 IADD3 R2, P1, R27, UR4, RZ ;  /* 0x000000041b020c10 */ /* 0x000fe2000ff3e0ff */
[----:B------:R-:W0:Y:S01]  /*12d10*/  S2R R11, SR_TID.X ;  /* 0x00000000000b7919 */ /* 0x000e220000002100 */
[----:B------:R-:W-:Y:S02]  /*12d20*/  ULDC UR4, c[0x0][0x320] ;  /* 0x0000c80000047ab9 */ /* 0x000fe40000000800 */
[----:B-1----:R-:W-:-:S05]  /*12d30*/  @P0 IADD3.X R3, R29, UR5, RZ, P1, !PT ;  /* 0x000000051d030c10 */ /* 0x002fca0008ffe4ff */
[----:B------:R1:W2:Y:S01]  /*12d40*/  @P0 LDG.E R30, desc[UR40][R2.64] ;  /* 0x00000028021e0981 */ /* 0x0002a2000c1e1900 */
[----:B----4-:R-:W-:-:S04]  /*12d50*/  LOP3.LUT R20, R20, 0x7f, RZ, 0xc0, !PT ;  /* 0x0000007f14147812 */ /* 0x010fc800078ec0ff */
[----:B------:R-:W-:Y:S02]  /*12d60*/  SHF.R.U32.HI R21, RZ, 0x3, R20 ;  /* 0x00000003ff157819 */ /* 0x000fe40000011614 */
[----:B------:R-:W4:Y:S02]  /*12d70*/  S2R R20, SR_TID.X ;  /* 0x0000000000147919 */ /* 0x000f240000002100 */
[----:B----4-:R-:W-:-:S05]  /*12d80*/  IMAD.SHL.U32 R20, R20, 0x10, RZ ;  /* 0x0000001014147824 */ /* 0x010fca00078e00ff */
[----:B------:R-:W-:Y:S02]  /*12d90*/  LOP3.LUT R20, R21, 0x70, R20, 0xf8, !PT ;  /* 0x0000007015147812 */ /* 0x000fe400078ef814 */
[----:B------:R-:W4:Y:S01]  /*12da0*/  S2R R21, SR_TID.X ;  /* 0x0000000000157919 */ /* 0x000f220000002100 */
[----:B---3--:R-:W-:Y:S01]  /*12db0*/  ISETP.NE.AND P1, PT, R10, 0x1, PT ;  /* 0x000000010a00780c */ /* 0x008fe20003f25270 */
[----:B------:R-:W-:-:S12]  /*12dc0*/  VIADD R31, R31, 0xffffffc0 ;  /* 0xffffffc01f1f7836 */ /* 0x000fd80000000000 */
[----:B------:R-:W3:Y:S08]  /*12dd0*/  @P1 LDC R0, c[0x0][0x434] ;  /* 0x00010d00ff001b82 */ /* 0x000ef00000000800 */
[----:B-1----:R-:W1:Y:S01]  /*12de0*/  @P1 LDC R2, c[0x0][0x438] ;  /* 0x00010e00ff021b82 */ /* 0x002e620000000800 */
[----:B----4-:R-:W-:-:S05]  /*12df0*/  IMAD.SHL.U32 R21, R21, 0x8, RZ ;  /* 0x0000000815157824 */ /* 0x010fca00078e00ff */
[----:B------:R-:W-:-:S04]  /*12e00*/  LOP3.LUT R21, R21, 0x38, RZ, 0xc0, !PT ;  /* 0x0000003815157812 */ /* 0x000fc800078ec0ff */
[----:B------:R-:W-:-:S04]  /*12e10*/  LOP3.LUT R21, R21, 0x40, RZ, 0xfc, !PT ;  /* 0x0000004015157812 */ /* 0x000fc800078efcff */
[----:B------:R-:W-:Y:S02]  /*12e20*/  ISETP.GE.AND P2, PT, R21, UR4, PT ;  /* 0x0000000415007c0c */ /* 0x000fe4000bf46270 */
[----:B------:R-:W4:Y:S01]  /*12e30*/  S2R R21, SR_TID.X ;  /* 0x0000000000157919 */ /* 0x000f220000002100 */
[----:B------:R-:W-:Y:S01]  /*12e40*/  IADD3 R3, R20, R31, RZ ;  /* 0x0000001f14037210 */ /* 0x000fe20007ffe0ff */
[----:B0-----:R-:W-:-:S04]  /*12e50*/  IMAD.SHL.U32 R11, R11, 0x8, RZ ;  /* 0x000000080b0b7824 */ /* 0x001fc800078e00ff */
[----:B------:R-:W-:Y:S01]  /*12e60*/  IMAD.IADD R8, R3, 0x1, R33 ;  /* 0x0000000103087824 */ /* 0x000fe200078e0221 */
[----:B------:R-:W-:Y:S02]  /*12e70*/  LOP3.LUT R11, R11, 0x38, RZ, 0xc0, !PT ;  /* 0x000000380b0b7812 */ /* 0x000fe400078ec0ff */
[----:B------:R-:W-:-:S04]  /*12e80*/  LOP3.LUT R22, R22, 0xffffffbf, RZ, 0xc0, !PT ;  /* 0xffffffbf16167812 */ /* 0x000fc800078ec0ff */
[----:B------:R-:W-:Y:S01]  /*12e90*/  @P2 LOP3.LUT R22, R22, 0x40, RZ, 0xfc, !PT ;  /* 0x0000004016162812 */ /* 0x000fe200078efcff */
[----:B------:R-:W0:Y:S01]  /*12ea0*/  S2R R12, SR_TID.X ;  /* 0x00000000000c7919 */ /* 0x000e220000002100 */
[----:B------:R-:W-:Y:S02]  /*12eb0*/  SEL R9, RZ, 0xffffffff, P2 ;  /* 0xffffffffff097807 */ /* 0x000fe40001000000 */
[----:B------:R-:W-:Y:S01]  /*12ec0*/  LOP3.LUT R22, R22, 0xffffff7f, RZ, 0xc0, !PT ;  /* 0xffffff7f16167812 */ /* 0x000fe200078ec0ff */
[----:B----4-:R-:W-:-:S05]  /*12ed0*/  IMAD.SHL.U32 R21, R21, 0x8, RZ ;  /* 0x0000000815157824 */ /* 0x010fca00078e00ff */
[----:B------:R-:W-:Y:S01]  /*12ee0*/  LOP3.LUT R21, R21, 0x38, RZ, 0xc0, !PT ;  /* 0x0000003815157812 */ /* 0x000fe200078ec0ff */
[----:B------:R-:W-:Y:S02]  /*12ef0*/  IMAD.SHL.U32 R9, R9, 0x2, RZ ;  /* 0x0000000209097824 */ /* 0x000fe400078e00ff */
[----:B------:R-:W-:Y:S01]  /*12f00*/  IMAD.MOV.U32 R36, RZ, RZ, RZ ;  /* 0x000000ffff247224 */ /* 0x000fe200078e00ff */
[----:B0-----:R-:W-:-:S04]  /*12f10*/  SHF.L.U32 R12, R12, 0x3, RZ ;  /* 0x000000030c0c7819 */ /* 0x001fc800000006ff */
[----:B------:R-:W-:-:S04]  /*12f20*/  LOP3.LUT R12, R12, 0x38, RZ, 0xc0, !PT ;  /* 0x000000380c0c7812 */ /* 0x000fc800078ec0ff */
[----:B------:R-:W-:Y:S01]  /*12f30*/  LOP3.LUT R12, R12, 0x180, RZ, 0xfc, !PT ;  /* 0x000001800c0c7812 */ /* 0x000fe200078efcff */
[----:B------:R-:W-:Y:S01]  /*12f40*/  UMOV UR5, 0xffffffff ;  /* 0xffffffff00057882 */ /* 0x000fe20000000000 */
[----:B--2---:R-:W-:Y:S01]  /*12f50*/  ISETP.GE.AND P0, PT, R3, R34, PT ;  /* 0x000000220300720c */ /* 0x004fe20003f06270 */
[----:B---3--:R-:W-:-:S03]  /*12f60*/  @P1 IMAD.HI.U32 R3, R8, R0, RZ ;  /* 0x0000000008031227 */ /* 0x008fc600078e00ff */
[----:B------:R-:W-:Y:S01]  /*12f70*/  ISETP.GT.U32.OR P0, PT, R20, 0x3f, P0 ;  /* 0x0000003f1400780c */ /* 0x000fe20000704470 */
[----:B------:R-:W-:Y:S01]  /*12f80*/  IMAD.MOV.U32 R0, RZ, RZ, R8 ;  /* 0x000000ffff007224 */ /* 0x000fe200078e0008 */
[----:B-1----:R-:W-:Y:S02]  /*12f90*/  @P1 SHF.R.U32.HI R0, RZ, R2, R3 ;  /* 0x00000002ff001219 */ /* 0x002fe40000011603 */
[----:B------:R-:W-:Y:S02]  /*12fa0*/  ISETP.GE.AND P1, PT, R11, UR4, PT ;  /* 0x000000040b007c0c */ /* 0x000fe4000bf26270 */
[C---:B------:R-:W-:Y:S02]  /*12fb0*/  LOP3.LUT R34, R21.reuse, 0x80, RZ, 0xfc, !PT ;  /* 0x0000008015227812 */ /* 0x040fe400078efcff */
[----:B------:R-:W-:Y:S02]  /*12fc0*/  LOP3.LUT R21, R21, 0xc0, RZ, 0xfc, !PT ;  /* 0x000000c015157812 */ /* 0x000fe400078efcff */
[----:B------:R-:W-:-:S03]  /*12fd0*/  SEL R4, RZ, 0x1, P1 ;  /* 0x00000001ff047807 */ /* 0x000fc60000800000 */
[----:B------:R-:W0:Y:S04]  /*12fe0*/  @!P0 LDC.64 R2, c[0x0][0x428] ;  /* 0x00010a00ff028b82 */ /* 0x000e280000000a00 */
[----:B------:R-:W-:Y:S02]  /*12ff0*/  @P1 LOP3.LUT R22, R22, 0x80, RZ, 0xfc, !PT ;  /* 0x0000008016161812 */ /* 0x000fe400078efcff */
[----:B------:R-:W-:Y:S02]  /*13000*/  ISETP.GE.AND P1, PT, R21, UR4, PT ;  /* 0x0000000415007c0c */ /* 0x000fe4000bf26270 */
[----:B------:R-:W1:Y:S01]  /*13010*/  S2R R21, SR_TID.X ;  /* 0x0000000000157919 */ /* 0x000e620000002100 */
[----:B------:R-:W-:Y:S02]  /*13020*/  LOP3.LUT R9, R9, 0x2, R4, 0xe2, !PT ;  /* 0x0000000209097812 */ /* 0x000fe400078ee204 */
[----:B------:R-:W-:Y:S01]  /*13030*/  ISETP.GE.AND P2, PT, R34, UR4, PT ;  /* 0x0000000422007c0c */ /* 0x000fe2000bf46270 */
[----:B------:R-:W2:Y:S01]  /*13040*/  @!P0 LDC.64 R4, c[0x0][0x418] ;  /* 0x00010600ff048b82 */ /* 0x000ea20000000a00 */
[----:B------:R-:W-:-:S02]  /*13050*/  SEL R7, RZ, 0x8, P1 ;  /* 0x00000008ff077807 */ /* 0x000fc40000800000 */
[----:B------:R-:W-:Y:S02]  /*13060*/  SEL R6, RZ, 0x4, P2 ;  /* 0x00000004ff067807 */ /* 0x000fe40001000000 */
[----:B------:R-:W-:Y:S02]  /*13070*/  SHF.R.S32.HI R34, RZ, 0x1f, R30 ;  /* 0x0000001fff227819 */ /* 0x000fe4000001141e */
[----:B------:R-:W-:Y:S01]  /*13080*/  LOP3.LUT R9, R7, R9, R6, 0xfe, !PT ;  /* 0x0000000907097212 */ /* 0x000fe200078efe06 */
[--C-:B------:R-:W-:Y:S01]  /*13090*/  @!P0 IMAD.MOV.U32 R6, RZ, RZ, R0.reuse ;  /* 0x000000ffff068224 */ /* 0x100fe200078e0000 */
[----:B------:R-:W-:Y:S02]  /*130a0*/  @!P0 SHF.R.S32.HI R7, RZ, 0x1f, R0 ;  /* 0x0000001fff078819 */ /* 0x000fe40000011400 */
[----:B------:R-:W-:Y:S01]  /*130b0*/  LOP3.LUT R22, R22, 0xffffffdf, RZ, 0xc0, !PT ;  /* 0xffffffdf16167812 */ /* 0x000fe200078ec0ff */
[----:B0-----:R-:W-:-:S03]  /*130c0*/  @!P0 IMAD.WIDE.U32 R6, R30, R2, R6 ;  /* 0x000000021e068225 */ /* 0x001fc600078e0006 */
[----:B------:R-:W-:Y:S01]  /*130d0*/  @P2 LOP3.LUT R22, R22, 0x20, RZ, 0xfc, !PT ;  /* 0x0000002016162812 */ /* 0x000fe200078efcff */
[----:B------:R-:W-:-:S03]  /*130e0*/  @!P0 IMAD R2, R34, R2, RZ ;  /* 0x0000000222028224 */ /* 0x000fc600078e02ff */
[----:B------:R-:W-:Y:S01]  /*130f0*/  LOP3.LUT R22, R22, 0xffffffef, RZ, 0xc0, !PT ;  /* 0xffffffef16167812 */ /* 0x000fe200078ec0ff */
[----:B------:R-:W-:-:S03]  /*13100*/  @!P0 IMAD R3, R30, R3, R2 ;  /* 0x000000031e038224 */ /* 0x000fc600078e0202 */
[----:B------:R-:W-:Y:S02]  /*13110*/  @P1 LOP3.LUT R22, R22, 0x10, RZ, 0xfc, !PT ;  /* 0x0000001016161812 */ /* 0x000fe400078efcff */
[----:B--2---:R-:W-:Y:S01]  /*13120*/  @!P0 LEA R4, P1, R6, R4, 0x2 ;  /* 0x0000000406048211 */ /* 0x004fe200078210ff */
[----:B------:R-:W-:Y:S02]  /*13130*/  @!P0 IMAD.IADD R3, R7, 0x1, R3 ;  /* 0x0000000107038824 */ /* 0x000fe400078e0203 */
[----:B-1----:R-:W-:-:S03]  /*13140*/  IMAD.SHL.U32 R21, R21, 0x8, RZ ;  /* 0x0000000815157824 */ /* 0x002fc600078e00ff */
[----:B------:R-:W-:Y:S02]  /*13150*/  @!P0 LEA.HI.X R5, R6, R5, R3, 0x2, P1 ;  /* 0x0000000506058211 */ /* 0x000fe400008f1403 */
[----:B------:R-:W-:-:S03]  /*13160*/  LOP3.LUT R21, R21, 0x38, RZ, 0xc0, !PT ;  /* 0x0000003815157812 */ /* 0x000fc600078ec0ff */
[----:B------:R0:W5:Y:S01]  /*13170*/  @!P0 LDG.E R36, desc[UR40][R4.64] ;  /* 0x0000002804248981 */ /* 0x000162000c1e1900 */
[----:B------:R-:W-:Y:S02]  /*13180*/  ISETP.GE.AND P0, PT, R12, UR4, PT ;  /* 0x000000040c007c0c */ /* 0x000fe4000bf06270 */
[C---:B------:R-:W-:Y:S02]  /*13190*/  LOP3.LUT R13, R21.reuse, 0x100, RZ, 0xfc, !PT ;  /* 0x00000100150d7812 */ /* 0x040fe400078efcff */
[----:B------:R-:W-:Y:S02]  /*131a0*/  LOP3.LUT R12, R21, 0x140, RZ, 0xfc, !PT ;  /* 0x00000140150c7812 */ /* 0x000fe400078efcff */
[----:B------:R-:W-:Y:S02]  /*131b0*/  ISETP.GE.AND P3, PT, R13, UR4, PT ;  /* 0x000000040d007c0c */ /* 0x000fe4000bf66270 */
[----:B------:R-:W-:Y:S02]  /*131c0*/  ISETP.GE.AND P2, PT, R12, UR4, PT ;  /* 0x000000040c007c0c */ /* 0x000fe4000bf46270 */
[----:B0-----:R-:W-:-:S02]  /*131d0*/  SEL R4, RZ, 0x10, P3 ;  /* 0x00000010ff047807 */ /* 0x001fc40001800000 */
[----:B------:R-:W-:Y:S01]  /*131e0*/  SEL R5, RZ, 0x20, P2 ;  /* 0x00000020ff057807 */ /* 0x000fe20001000000 */
[----:B------:R-:W-:Y:S01]  /*131f0*/  IMAD.MOV R0, RZ, RZ, -R0 ;  /* 0x000000ffff007224 */ /* 0x000fe200078e0a00 */
[----:B------:R-:W-:Y:S02]  /*13200*/  SEL R3, RZ, 0x40, P0 ;  /* 0x00000040ff037807 */ /* 0x000fe40000000000 */
[----:B------:R-:W-:Y:S01]  /*13210*/  LOP3.LUT R4, R5, R9, R4, 0xfe, !PT ;  /* 0x0000000905047212 */ /* 0x000fe200078efe04 */
[----:B------:R-:W-:-:S03]  /*13220*/  IMAD R0, R10, R0, R8 ;  /* 0x000000000a007224 */ /* 0x000fc600078e0208 */
[----:B------:R-:W-:Y:S02]  /*13230*/  LOP3.LUT R3, R4, R3, RZ, 0xfc, !PT ;  /* 0x0000000304037212 */ /* 0x000fe400078efcff */
[----:B------:R-:W-:Y:S02]  /*13240*/  LOP3.LUT R14, R21, 0x1c0, RZ, 0xfc, !PT ;  /* 0x000001c0150e7812 */ /* 0x000fe400078efcff */
[----:B------:R-:W-:Y:S01]  /*13250*/  LOP3.LUT R22, R22, 0xfffffff7, RZ, 0xc0, !PT ;  /* 0xfffffff716167812 */ /* 0x000fe200078ec0ff */
[----:B------:R0:W-:Y:S01]  /*13260*/  STL [R1+0x38], R3 ;  /* 0x0000380301007387 */ /* 0x0001e20000100800 */
[----:B------:R-:W-:Y:S01]  /*13270*/  ISETP.GE.AND P0, PT, R14, UR4, PT ;  /* 0x000000040e007c0c */ /* 0x000fe2000bf06270 */
[----:B------:R-:W-:Y:S02]  /*13280*/  ULDC UR4, c[0x0][0x2f4] ;  /* 0x0000bd0000047ab9 */ /* 0x000fe40000000800 */
[----:B------:R0:W-:Y:S01]  /*13290*/  STL [R1], R0 ;  /* 0x0000000001007387 */ /* 0x0001e20000100800 */
[----:B------:R-:W-:-:S02]  /*132a0*/  @P3 LOP3.LUT R22, R22, 0x8, RZ, 0xfc, !PT ;  /* 0x0000000816163812 */ /* 0x000fc400078efcff */
[----:B------:R-:W-:Y:S02]  /*132b0*/  SEL R2, RZ, 0x80, P0 ;  /* 0x00000080ff027807 */ /* 0x000fe40000000000 */
[----:B------:R-:W-:Y:S02]  /*132c0*/  ISETP.GE.AND P0, PT, R11, UR4, PT ;  /* 0x000000040b007c0c */ /* 0x000fe4000bf06270 */
[----:B------:R-:W-:-:S04]  /*132d0*/  LOP3.LUT R22, R22, 0xfffffffb, RZ, 0xc0, !PT ;  /* 0xfffffffb16167812 */ /* 0x000fc800078ec0ff */
[----:B------:R-:W-:-:S04]  /*132e0*/  @P2 LOP3.LUT R22, R22, 0x4, RZ, 0xfc, !PT ;  /* 0x0000000416162812 */ /* 0x000fc800078efcff */
[----:B------:R-:W-:-:S04]  /*132f0*/  LOP3.LUT R22, R22, 0xfffffffd, RZ, 0xc0, !PT ;  /* 0xfffffffd16167812 */ /* 0x000fc800078ec0ff */
[----:B------:R-:W-:Y:S01]  /*13300*/  @P0 LOP3.LUT R22, R22, 0x2, RZ, 0xfc, !PT ;  /* 0x0000000216160812 */ /* 0x000fe200078efcff */
[----:B0-----:R-:W-:Y:S06]  /*13310*/  BRA.DIV UR5, `(.L_x_4010) ;  /* 0x0000004605dc7947 */ /* 0x001fec000b800000 */
.L_x_4114:
[----:B------:R-:W-:Y:S02]  /*13320*/  LOP3.LUT R2, R3, R2, RZ, 0xfc, !PT ;  /* 0x0000000203027212 */ /* 0x000fe400078efcff */
[----:B------:R-:W-:Y:S02]  /*13330*/  LOP3.LUT R0, R37, 0x2, RZ, 0xfc, !PT ;  /* 0x0000000225007812 */ /* 0x000fe400078efcff */
[----:B------:R-:W-:Y:S01]  /*13340*/  ISETP.GT.U32.AND P1, PT, R20, 0x3f, PT ;  /* 0x0000003f1400780c */ /* 0x000fe20003f24070 */
[----:B------:R0:W-:Y:S01]  /*13350*/  STL [R1+0x10], R2 ;  /* 0x0000100201007387 */ /* 0x0001e20000100800 */
[----:B------:R-:W-:Y:S02]  /*13360*/  ISETP.NE.AND P0, PT, R0, 0x3, PT ;  /* 0x000000030000780c */ /* 0x000fe40003f05270 */
[----:B------:R-:W-:Y:S02]  /*13370*/  LOP3.LUT R22, R22, 0xfffffeff, RZ, 0xc0, !PT ;  /* 0xfffffeff16167812 */ /* 0x000fe400078ec0ff */
[----:B------:R-:W-:-:S02]  /*13380*/  SHF.R.S32.HI R29, RZ, 0x1f, R18 ;  /* 0x0000001fff1d7819 */ /* 0x000fc40000011412 */
[----:B------:R-:W-:-:S05]  /*13390*/  LOP3.LUT R22, R22, 0xfffffffe, RZ, 0xc0, !PT ;  /* 0xfffffffe16167812 */ /* 0x000fca00078ec0ff */
[----:B------:R-:W-:-:S04]  /*133a0*/  @P1 LOP3.LUT R22, R22, 0x1, RZ, 0xfc, !PT ;  /* 0x0000000116161812 */ /* 0x000fc800078efcff */
[----:B------:R-:W-:Y:S01]  /*133b0*/  @P0 LOP3.LUT R22, R22, 0x100, RZ, 0xfc, !PT ;  /* 0x0000010016160812 */ /* 0x000fe200078efcff */
[----:B0-----:R-:W-:Y:S06]  /*133c0*/  @!P0 BRA `(.L_x_4011) ;  /* 0x0000000000048947 */ /* 0x001fec0003800000 */
[----:B------:R-:W-:Y:S01]  /*133d0*/  BPT.TRAP 0x1 ;  /* 0x000000040000795c */ /* 0x000fe20000300000 */
.L_x_4011:
[----:B------:R-:W-:Y:S01]  /*133e0*/  IMAD R27, R25, 0x8, R23 ;  /* 0x00000008191b7824 */ /* 0x000fe200078e0217 */
[----:B------:R-:W-:Y:S01]  /*133f0*/  SHF.L.U32 R0, R26, 0x1f, RZ ;  /* 0x0000001f1a007819 */ /* 0x000fe200000006ff */
[----:B------:R-:W-:Y:S03]  /*13400*/  BSSY B0, `(.L_x_4012) ;  /* 0x0000003000007945 */ /* 0x000fe60003800000 */
[----:B------:R-:W0:Y:S02]  /*13410*/  SYNCS.PHASECHK.TRANS64.TRYWAIT P0, [R27+URZ+0x28c40], R0 ;  /* 0x028c40001b0075a7 */ /* 0x000e24000800017f */
[----:B0-----:R-:W-:Y:S05]  /*13420*/  @!P0 BRA `(.L_x_4013) ;  /* 0x0000004400cc8947 */ /* 0x001fea0003800000 */
.L_x_4115:
[----:B------:R-:W-:Y:S05]  /*13430*/  BSYNC B0 ;  /* 0x0000000000007941 */ /* 0x000fea0003800000 */
.L_x_4012:
[----:B------:R-:W0:Y:S01]  /*13440*/  LDL R2, [R1] ;  /* 0x0000000001027983 */ /* 0x000e220000100800 */
[----:B------:R-:W-:-:S03]  /*13450*/  ULDC.64 UR4, c[0x0][0x300] ;  /* 0x0000c00000047ab9 */ /* 0x000fc60000000a00 */
[----:B------:R-:W2:Y:S01]  /*13460*/  LDL R6, [R1+0x4] ;  /* 0x0000040001067983 */ /* 0x000ea20000100800 */
[----:B-----5:R-:W-:Y:S02]  /*13470*/  SHF.R.S32.HI R4, RZ, 0x1f, R36 ;  /* 0x0000001fff047819 */ /* 0x020fe40000011424 */
[----:B------:R-:W-:Y:S01]  /*13480*/  LOP3.LUT P2, RZ, R22, 0x2, RZ, 0xc0, !PT ;  /* 0x0000000216ff7812 */ /* 0x000fe2000784c0ff */
[----:B------:R-:W1:Y:S02]  /*13490*/  S2R R7, SR_TID.X ;  /* 0x0000000000077919 */ /* 0x000e640000002100 */
[----:B-1----:R-:W-:-:S04]  /*134a0*/  SHF.L.U32 R7, R7, 0x3, RZ ;  /* 0x0000000307077819 */ /* 0x002fc800000006ff */
        /* <DEDUP_REMOVED lines=10> */
[----:B-1----:R-:W0:Y:S01]  /*13550*/  S2R R4, SR_TID.X ;  /* 0x0000000000047919 */ /* 0x002e220000002100 */
[----:B------:R-:W-:-:S04]  /*13560*/  IMAD.WIDE.U32 R2, R36, UR4, R2 ;  /* 0x0000000424027c25 */ /* 0x000fc8000f8e0002 */
[----:B------:R-:W-:Y:S01]  /*13570*/  IMAD R0, R36, UR5, R0 ;  /* 0x0000000524007c24 */ /* 0x000fe2000f8e0200 */
[----:B------:R-:W-:-:S03]  /*13580*/  ULDC.64 UR4, c[0x0][0x308] ;  /* 0x0000c20000047ab9 */ /* 0x000fc60000000a00 */
[----:B------:R-:W-:Y:S02]  /*13590*/  IMAD.IADD R3, R3, 0x1, R0 ;  /* 0x0000000103037824 */ /* 0x000fe400078e0200 */
[----:B------:R-:W-:Y:S02]  /*135a0*/  IMAD R0, R29, UR4, RZ ;  /* 0x000000041d007c24 */ /* 0x000fe4000f8e02ff */
[----:B------:R-:W-:-:S04]  /*135b0*/  IMAD.WIDE.U32 R2, R18, UR4, R2 ;  /* 0x0000000412027c25 */ /* 0x000fc8000f8e0002 */
[----:B------:R-:W-:Y:S01]  /*135c0*/  IMAD R0, R18, UR5, R0 ;  /* 0x0000000512007c24 */ /* 0x000fe2000f8e0200 */
[----:B------:R-:W-:Y:S01]  /*135d0*/  ULDC.64 UR4, c[0x0][0x2e8] ;  /* 0x0000ba0000047ab9 */ /* 0x000fe20000000a00 */
[----:B0-----:R-:W-:-:S04]  /*135e0*/  LOP3.LUT R4, R4, 0x7f, RZ, 0xc0, !PT ;  /* 0x0000007f04047812 */ /* 0x001fc800078ec0ff */
[----:B------:R-:W-:Y:S01]  /*135f0*/  SHF.R.U32.HI R5, RZ, 0x3, R4 ;  /* 0x00000003ff057819 */ /* 0x000fe20000011604 */
[----:B------:R-:W-:Y:S01]  /*13600*/  IMAD.IADD R4, R3, 0x1, R0 ;  /* 0x0000000103047824 */ /* 0x000fe200078e0200 */
[C---:B------:R-:W-:Y:S01]  /*13610*/  LEA R0, P0, R2.reuse, UR4, 0x1 ;  /* 0x0000000402007c11 */ /* 0x040fe2000f8008ff */
[----:B------:R-:W-:Y:S01]  /*13620*/  UMOV UR4, 0xffffffff ;  /* 0xffffffff00047882 */ /* 0x000fe20000000000 */
[----:B--2---:R-:W-:Y:S01]  /*13630*/  IADD3 R31, -R5, R6, -R31 ;  /* 0x00000006051f7210 */ /* 0x004fe20007ffe91f */
[----:B------:R-:W-:Y:S01]  /*13640*/  IMAD R5, R25, 0x1000, R35 ;  /* 0x0000100019057824 */ /* 0x000fe200078e0223 */
[----:B------:R-:W-:Y:S02]  /*13650*/  LEA.HI.X R4, R2, UR5, R4, 0x1, P0 ;  /* 0x0000000502047c11 */ /* 0x000fe400080f0c04 */
[----:B------:R-:W-:Y:S01]  /*13660*/  ISETP.GE.AND P0, PT, R31, 0x1, PT ;  /* 0x000000011f00780c */ /* 0x000fe20003f06270 */
[----:B------:R-:W-:-:S12]  /*13670*/  BRA.DIV UR4, `(.L_x_4014) ;  /* 0x00000046044c7947 */ /* 0x000fd8000b800000 */
        /* <DEDUP_REMOVED lines=22> */
[----:B------:R-:W-:Y:S01]  /*137e0*/  @P0 IMAD R6, R5, 0x2, R23 ;  /* 0x0000000205060824 */ /* 0x000fe200078e0217 */
        /* <DEDUP_REMOVED lines=9> */
.L_x_4125:
[----:B------:R-:W-:-:S13]  /*13880*/  ISETP.GE.AND P0, PT, R31, 0x31, PT ;  /* 0x000000311f00780c */ /* 0x000fda0003f06270 */
[----:B01----:R-:W-:Y:S01]  /*13890*/  @P0 LEA R2, P1, R7, R0, 0x1 ;  /* 0x0000000007020211 */ /* 0x003fe200078208ff */
        /* <DEDUP_REMOVED lines=8> */
.L_x_4015:
        /* <DEDUP_REMOVED lines=11> */
.L_x_4016:
[----:B------:R1:W5:Y:S01]  /*139d0*/  LDL.LU R0, [R1+0x14] ;  /* 0x0000140001007983 */ /* 0x0003620000300800 */
[----:B------:R1:W-:Y:S03]  /*139e0*/  SYNCS.ARRIVE.TRANS64.A1T0 RZ, [R27+URZ+0x28c30], RZ ;  /* 0x028c30ff1bff79a7 */ /* 0x0003e6000810003f */
[----:B------:R1:W5:Y:S04]  /*139f0*/  LDL.LU R4, [R1+0xc] ;  /* 0x00000c0001047983 */ /* 0x0003680000300800 */
[----:B0-----:R1:W5:Y:S02]  /*13a00*/  LDL R3, [R1+0x10] ;  /* 0x0000100001037983 */ /* 0x0013640000100800 */
[----:B------:R-:W-:Y:S05]  /*13a10*/  WARPSYNC.ALL ;  /* 0x0000000000007948 */ /* 0x000fea0003800000 */
[----:B------:R-:W-:Y:S01]  /*13a20*/  ULDC.64 UR4, c[0x0][0xa00] ;  /* 0x0002800000047ab9 */ /* 0x000fe20000000a00 */
[----:B------:R-:W-:Y:S01]  /*13a30*/  BSSY B6, `(.L_x_4017) ;  /* 0x0000025000067945 */ /* 0x000fe20003800000 */
[----:B------:R-:W-:Y:S01]  /*13a40*/  BAR.SYNC.DEFER_BLOCKING 0x8, 0x100 ;  /* 0x0204000000007b1d */ /* 0x000fe20000010000 */
[----:B------:R-:W-:-:S04]  /*13a50*/  ISETP.NE.U32.AND P0, PT, RZ, UR4, PT ;  /* 0x00000004ff007c0c */ /* 0x000fc8000bf05070 */
[----:B------:R-:W-:Y:S01]  /*13a60*/  ISETP.NE.AND.EX P0, PT, RZ, UR5, PT, P0 ;  /* 0x00000005ff007c0c */ /* 0x000fe2000bf05300 */
[----:B------:R-:W-:-:S03]  /*13a70*/  ULDC.64 UR4, c[0x0][0x298] ;  /* 0x0000a60000047ab9 */ /* 0x000fc60000000a00 */
[----:B------:R-:W-:-:S05]  /*13a80*/  SEL R5, R32, RZ, !P0 ;  /* 0x000000ff20057207 */ /* 0x000fca0004000000 */
[----:B------:R0:W-:Y:S01]  /*13a90*/  STL [R1+0x28], R5 ;  /* 0x0000280501007387 */ /* 0x0001e20000100800 */
[----:B-----5:R-:W-:Y:S02]  /*13aa0*/  SEL R2, R0, RZ, !P0 ;  /* 0x000000ff00027207 */ /* 0x020fe40004000000 */
[----:B------:R-:W-:-:S03]  /*13ab0*/  SHF.R.S32.HI R0, RZ, 0x1f, R4 ;  /* 0x0000001fff007819 */ /* 0x000fc60000011404 */
[----:B------:R2:W-:Y:S01]  /*13ac0*/  STL [R1+0x14], R2 ;  /* 0x0000140201007387 */ /* 0x0005e20000100800 */
[----:B------:R-:W-:Y:S01]  /*13ad0*/  PRMT R32, R3, 0x8880, RZ ;  /* 0x0000888003207816 */ /* 0x000fe200000000ff */
[----:B------:R-:W-:-:S03]  /*13ae0*/  IMAD R0, R0, UR4, RZ ;  /* 0x0000000400007c24 */ /* 0x000fc6000f8e02ff */
[----:B------:R-:W-:Y:S01]  /*13af0*/  PRMT R32, R32, 0x7710, RZ ;  /* 0x0000771020207816 */ /* 0x000fe200000000ff */
[C---:B------:R-:W-:Y:S02]  /*13b00*/  IMAD R0, R4.reuse, UR5, R0 ;  /* 0x0000000504007c24 */ /* 0x040fe4000f8e0200 */
[----:B0-----:R-:W-:Y:S01]  /*13b10*/  IMAD.WIDE.U32 R4, R4, UR4, RZ ;  /* 0x0000000404047c25 */ /* 0x001fe2000f8e00ff */
[----:B--2---:R-:W-:-:S03]  /*13b20*/  IADD3 R2, R23, 0x20400, RZ ;  /* 0x0002040017027810 */ /* 0x004fc60007ffe0ff */
[----:B------:R-:W-:Y:S01]  /*13b30*/  IMAD.IADD R0, R5, 0x1, R0 ;  /* 0x0000000105007824 */ /* 0x000fe200078e0200 */
[----:B------:R0:W-:Y:S01]  /*13b40*/  STL.64 [R1+0x20], R4 ;  /* 0x0000200401007387 */ /* 0x0001e20000100a00 */
[----:B------:R-:W-:-:S03]  /*13b50*/  LOP3.LUT P0, RZ, R2, 0x3ff, RZ, 0xc0, !PT ;  /* 0x000003ff02ff7812 */ /* 0x000fc6000780c0ff */
[----:B------:R0:W-:Y:S10]  /*13b60*/  STL [R1+0xc], R0 ;  /* 0x00000c0001007387 */ /* 0x0001f40000100800 */
[----:B0-----:R-:W-:Y:S05]  /*13b70*/  @!P0 BRA `(.L_x_4018) ;  /* 0x0000000000408947 */ /* 0x001fea0003800000 */
        /* <DEDUP_REMOVED lines=16> */
.L_x_4018:
[----:B------:R-:W-:Y:S05]  /*13c80*/  BSYNC B6 ;  /* 0x0000000000067941 */ /* 0x000fea0003800000 */
.L_x_4017:
[----:B------:R-:W2:Y:S01]  /*13c90*/  LDL.LU R0, [R1+0xc] ;  /* 0x00000c0001007983 */ /* 0x000ea20000300800 */
[----:B------:R-:W-:Y:S01]  /*13ca0*/  ULDC.64 UR4, c[0x0][0x2d8] ;  /* 0x0000b60000047ab9 */ /* 0x000fe20000000a00 */
[----:B------:R-:W0:Y:S02]  /*13cb0*/  LDC R7, c[0x0][0x448] ;  /* 0x00011200ff077b82 */ /* 0x000e240000000800 */
[----:B------:R-:W2:Y:S04]  /*13cc0*/  LDL.LU.64 R2, [R1+0x20] ;  /* 0x0000200001027983 */ /* 0x000ea80000300a00 */
[----:B------:R-:W3:Y:S04]  /*13cd0*/  LDL.LU R20, [R1+0x14] ;  /* 0x0000140001147983 */ /* 0x000ee80000300800 */
[----:B------:R-:W4:Y:S04]  /*13ce0*/  LDL.LU R21, [R1+0x28] ;  /* 0x0000280001157983 */ /* 0x000f280000300800 */
[----:B------:R0:W5:Y:S02]  /*13cf0*/  LDL R8, [R1+0x34] ;  /* 0x0000340001087983 */ /* 0x0001640000100800 */
[----:B0-----:R-:W-:-:S13]  /*13d00*/  ISETP.NE.AND P0, PT, R7, 0x1, PT ;  /* 0x000000010700780c */ /* 0x001fda0003f05270 */
[----:B------:R-:W0:Y:S08]  /*13d10*/  @P0 LDC R5, c[0x0][0x44c] ;  /* 0x00011300ff050b82 */ /* 0x000e300000000800 */
[----:B------:R-:W1:Y:S01]  /*13d20*/  @P0 LDC R6, c[0x0][0x450] ;  /* 0x00011400ff060b82 */ /* 0x000e620000000800 */
[----:B--2---:R-:W-:Y:S02]  /*13d30*/  IMAD.MOV.U32 R3, RZ, RZ, R0 ;  /* 0x000000ffff037224 */ /* 0x004fe400078e0000 */
[----:B------:R-:W-:-:S02]  /*13d40*/  IMAD R0, R29, UR4, RZ ;  /* 0x000000041d007c24 */ /* 0x000fc4000f8e02ff */
[----:B------:R-:W-:-:S04]  /*13d50*/  IMAD.WIDE.U32 R2, R18, UR4, R2 ;  /* 0x0000000412027c25 */ /* 0x000fc8000f8e0002 */
[----:B------:R-:W-:Y:S01]  /*13d60*/  IMAD R0, R18, UR5, R0 ;  /* 0x0000000512007c24 */ /* 0x000fe2000f8e0200 */
[----:B------:R-:W-:-:S03]  /*13d70*/  ULDC.64 UR4, c[0x0][0x2e0] ;  /* 0x0000b80000047ab9 */ /* 0x000fc60000000a00 */
[----:B------:R-:W-:Y:S02]  /*13d80*/  IMAD.IADD R3, R3, 0x1, R0 ;  /* 0x0000000103037824 */ /* 0x000fe400078e0200 */
[----:B---3--:R-:W-:Y:S02]  /*13d90*/  IMAD R0, R20, UR4, RZ ;  /* 0x0000000414007c24 */ /* 0x008fe4000f8e02ff */
[----:B------:R-:W2:Y:S01]  /*13da0*/  S2R R20, SR_TID.X ;  /* 0x0000000000147919 */ /* 0x000ea20000002100 */
[----:B----4-:R-:W-:-:S04]  /*13db0*/  IMAD.WIDE.U32 R2, R21, UR4, R2 ;  /* 0x0000000415027c25 */ /* 0x010fc8000f8e0002 */
[----:B------:R-:W-:Y:S01]  /*13dc0*/  IMAD R0, R21, UR5, R0 ;  /* 0x0000000515007c24 */ /* 0x000fe2000f8e0200 */
[----:B------:R-:W3:Y:S01]  /*13dd0*/  S2R R9, SR_TID.X ;  /* 0x0000000000097919 */ /* 0x000ee20000002100 */
[----:B------:R-:W-:Y:S02]  /*13de0*/  ULDC.64 UR4, c[0x0][0x2d0] ;  /* 0x0000b40000047ab9 */ /* 0x000fe40000000a00 */
[----:B------:R-:W-:Y:S01]  /*13df0*/  IMAD.IADD R3, R3, 0x1, R0 ;  /* 0x0000000103037824 */ /* 0x000fe200078e0200 */
[----:B--2---:R-:W-:-:S04]  /*13e00*/  LOP3.LUT R20, R20, 0x7f, RZ, 0xc0, !PT ;  /* 0x0000007f14147812 */ /* 0x004fc800078ec0ff */
[----:B------:R-:W-:Y:S02]  /*13e10*/  SHF.R.U32.HI R21, RZ, 0x3, R20 ;  /* 0x00000003ff157819 */ /* 0x000fe40000011614 */
[----:B------:R-:W2:Y:S02]  /*13e20*/  S2R R20, SR_TID.X ;  /* 0x0000000000147919 */ /* 0x000ea40000002100 */
[----:B--2---:R-:W-:-:S05]  /*13e30*/  IMAD.SHL.U32 R20, R20, 0x10, RZ ;  /* 0x0000001014147824 */ /* 0x004fca00078e00ff */
[----:B------:R-:W-:-:S05]  /*13e40*/  LOP3.LUT R20, R21, 0x70, R20, 0xf8, !PT ;  /* 0x0000007015147812 */ /* 0x000fca00078ef814 */
[----:B------:R-:W-:Y:S02]  /*13e50*/  IMAD R0, R17, 0x40, R20 ;  /* 0x0000004011007824 */ /* 0x000fe400078e0214 */
[----:B------:R2:W5:Y:S02]  /*13e60*/  LDL R20, [R1+0x18] ;  /* 0x0000180001147983 */ /* 0x0005640000100800 */
[----:B0-----:R-:W-:-:S04]  /*13e70*/  @P0 IMAD.HI.U32 R5, R0, R5, RZ ;  /* 0x0000000500050227 */ /* 0x001fc800078e00ff */
[----:B------:R-:W-:Y:S01]  /*13e80*/  IMAD.MOV.U32 R4, RZ, RZ, R0 ;  /* 0x000000ffff047224 */ /* 0x000fe200078e0000 */
[----:B-1----:R-:W-:Y:S01]  /*13e90*/  @P0 SHF.R.U32.HI R4, RZ, R6, R5 ;  /* 0x00000006ff040219 */ /* 0x002fe20000011605 */
[----:B------:R-:W0:Y:S04]  /*13ea0*/  S2R R21, SR_TID.X ;  /* 0x0000000000157919 */ /* 0x000e280000002100 */
        /* <DEDUP_REMOVED lines=9> */
[----:B------:R-:W-:Y:S02]  /*13f40*/  IMAD R4, R4, UR4, RZ ;  /* 0x0000000404047c24 */ /* 0x000fe4000f8e02ff */
[----:B------:R-:W-:-:S04]  /*13f50*/  IMAD.WIDE.U32 R2, R0, UR4, R2 ;  /* 0x0000000400027c25 */ /* 0x000fc8000f8e0002 */
[----:B------:R-:W-:Y:S01]  /*13f60*/  IMAD R4, R0, UR5, R4 ;  /* 0x0000000500047c24 */ /* 0x000fe2000f8e0204 */
[----:B------:R-:W-:Y:S01]  /*13f70*/  ULDC.64 UR4, c[0x0][0x280] ;  /* 0x0000a00000047ab9 */ /* 0x000fe20000000a00 */
[----:B---3--:R-:W-:Y:S01]  /*13f80*/  IMAD.SHL.U32 R9, R9, 0x8, RZ ;  /* 0x0000000809097824 */ /* 0x008fe200078e00ff */
[C---:B------:R-:W-:Y:S01]  /*13f90*/  LEA R0, P0, R2.reuse, UR4, 0x1 ;  /* 0x0000000402007c11 */ /* 0x040fe2000f8008ff */
[----:B------:R-:W-:Y:S01]  /*13fa0*/  IMAD.IADD R3, R3, 0x1, R4 ;  /* 0x0000000103037824 */ /* 0x000fe200078e0204 */
[----:B------:R-:W-:Y:S02]  /*13fb0*/  ULDC UR4, c[0x0][0x2b8] ;  /* 0x0000ae0000047ab9 */ /* 0x000fe40000000800 */
[----:B------:R-:W-:Y:S02]  /*13fc0*/  LOP3.LUT R9, R9, 0x38, RZ, 0xc0, !PT ;  /* 0x0000003809097812 */ /* 0x000fe400078ec0ff */
[----:B------:R-:W-:Y:S01]  /*13fd0*/  LEA.HI.X R2, R2, UR5, R3, 0x1, P0 ;  /* 0x0000000502027c11 */ /* 0x000fe200080f0c03 */
[----:B------:R-:W-:Y:S01]  /*13fe0*/  UMOV UR5, 0xffffffff ;  /* 0xffffffff00057882 */ /* 0x000fe20000000000 */
[----:B0-----:R-:W-:-:S02]  /*13ff0*/  LOP3.LUT R21, R21, 0x7f, RZ, 0xc0, !PT ;  /* 0x0000007f15157812 */ /* 0x001fc400078ec0ff */
[----:B------:R-:W-:Y:S02]  /*14000*/  ISETP.GE.AND P1, PT, R9, UR4, PT ;  /* 0x0000000409007c0c */ /* 0x000fe4000bf26270 */
[----:B------:R-:W-:Y:S01]  /*14010*/  SHF.R.U32.HI R10, RZ, 0x3, R21 ;  /* 0x00000003ff0a7819 */ /* 0x000fe20000011615 */
[----:B--2---:R-:W-:Y:S10]  /*14020*/  BRA.DIV UR5, `(.L_x_4019) ;  /* 0x0000004205307947 */ /* 0x004ff4000b800000 */
        /* <DEDUP_REMOVED lines=12> */
[----:B0-----:R-:W-:Y:S02]  /*140f0*/  VIADD R4, R17, 0x10 ;  /* 0x0000001011047836 */ /* 0x001fe40000000000 */
[----:B------:R-:W0:Y:S03]  /*14100*/  SHFL.IDX PT, R5, R0, 0x1, 0x181f ;  /* 0x00381f0000057f89 */ /* 0x000e2600000e0000 */
        /* <DEDUP_REMOVED lines=12> */
[----:B------:R-:W1:Y:S08]  /*141d0*/  SHFL.IDX PT, R4, R2, 0x2, 0x181f ;  /* 0x00581f0002047f89 */ /* 0x000e7000000e0000 */
[----:B0-----:R-:W-:-:S05]  /*141e0*/  @!P0 LEA R5, P2, R9, R5, 0x1 ;  /* 0x0000000509058211 */ /* 0x001fca00078408ff */
[----:B-1----:R-:W-:-:S05]  /*141f0*/  @!P0 IMAD.X R4, RZ, RZ, R4, P2 ;  /* 0x000000ffff048224 */ /* 0x002fca00010e0604 */
[----:B------:R-:W-:-:S04]  /*14200*/  @!P0 LOP3.LUT R5, R5, R4, RZ, 0x3c, !PT ;  /* 0x0000000405058212 */ /* 0x000fc800078e3cff */
[----:B------:R-:W-:-:S04]  /*14210*/  @!P0 LOP3.LUT R4, R5, R4, RZ, 0x3c, !PT ;  /* 0x0000000405048212 */ /* 0x000fc800078e3cff */
[----:B------:R-:W-:-:S05]  /*14220*/  @!P0 LOP3.LUT R5, R5, R4, RZ, 0x3c, !PT ;  /* 0x0000000405058212 */ /* 0x000fca00078e3cff */
[----:B------:R0:W-:Y:S04]  /*14230*/  @!P0 LDGSTS.E.BYPASS.LTC128B.128 [R8+0x21400], desc[UR40][R4.64], !P1 ;  /* 0x2140000004088fae */ /* 0x0001e8000c901d68 */
[----:B0-----:R0:W1:Y:S02]  /*14240*/  SHFL.IDX PT, R4, R2, 0x3, 0x181f ;  /* 0x00781f0002047f89 */ /* 0x00106400000e0000 */
.L_x_4134:
[----:B------:R-:W-:-:S04]  /*14250*/  IADD3 R17, R17, 0x30, RZ ;  /* 0x0000003011117810 */ /* 0x000fc80007ffe0ff */
[----:B------:R-:W-:-:S13]  /*14260*/  ISETP.GE.AND P0, PT, R17, R3, PT ;  /* 0x000000031100720c */ /* 0x000fda0003f06270 */
[----:B0-----:R-:W-:-:S05]  /*14270*/  @!P0 LEA R2, P2, R9, R0, 0x1 ;  /* 0x0000000009028211 */ /* 0x001fca00078408ff */
[----:B-1----:R-:W-:-:S05]  /*14280*/  @!P0 IMAD.X R3, RZ, RZ, R4, P2 ;  /* 0x000000ffff038224 */ /* 0x002fca00010e0604 */
[----:B------:R-:W-:Y:S01]  /*14290*/  @!PT LDS RZ, [RZ] ;  /* 0x00000000fffff984 */ /* 0x000fe20000000800 */
[----:B------:R-:W-:Y:S01]  /*142a0*/  @!PT LDS RZ, [RZ] ;  /* 0x00000000fffff984 */ /* 0x000fe20000000800 */
[----:B------:R-:W-:Y:S01]  /*142b0*/  @!PT LDS RZ, [RZ] ;  /* 0x00000000fffff984 */ /* 0x000fe20000000800 */
[----:B------:R0:W-:Y:S01]  /*142c0*/  @!P0 LDGSTS.E.BYPASS.LTC128B.128 [R8+0x21c00], desc[UR40][R2.64], !P1 ;  /* 0x21c0000002088fae */ /* 0x0001e2000c901d68 */
[----:B------:R-:W-:Y:S01]  /*142d0*/  PLOP3.LUT P0, PT, PT, PT, PT, 0x80, 0x0 ;  /* 0x000000000000781c */ /* 0x000fe20003f0f070 */
[----:B------:R-:W-:-:S12]  /*142e0*/  NOP ;  /* 0x0000000000007918 */ /* 0x000fd80000000000 */
.L_x_4020:
        /* <DEDUP_REMOVED lines=18> */
.L_x_4135:
[----:B------:R-:W-:Y:S05]  /*14410*/  BSYNC B0 ;  /* 0x0000000000007941 */ /* 0x000fea0003800000 */
.L_x_4021:
[----:B------:R-:W-:-:S04]  /*14420*/  LOP3.LUT R2, R37, 0x2, RZ, 0xfc, !PT ;  /* 0x0000000225027812 */ /* 0x000fc800078efcff */
[----:B------:R-:W-:-:S13]  /*14430*/  ISETP.NE.AND P0, PT, R2, 0x3, PT ;  /* 0x000000030200780c */ /* 0x000fda0003f05270 */
[----:B------:R-:W-:Y:S05]  /*14440*/  @!P0 BRA `(.L_x_4023) ;  /* 0x0000000000048947 */ /* 0x000fea0003800000 */
[----:B------:R-:W-:Y:S01]  /*14450*/  BPT.TRAP 0x1 ;  /* 0x000000040000795c */ /* 0x000fe20000300000 */
.L_x_4023:
[----:B0-----:R-:W-:Y:S01]  /*14460*/  SHF.L.U32 R0, R26, 0x1f, RZ ;  /* 0x0000001f1a007819 */ /* 0x001fe200000006ff */
[----:B------:R-:W-:Y:S03]  /*14470*/  BSSY B0, `(.L_x_4024) ;  /* 0x0000003000007945 */ /* 0x000fe60003800000 */
[----:B------:R-:W0:Y:S02]  /*14480*/  SYNCS.PHASECHK.TRANS64.TRYWAIT P0, [R27+URZ+0x28c60], R0 ;  /* 0x028c60001b0075a7 */ /* 0x000e24000800017f */
[----:B0-----:R-:W-:Y:S05]  /*14490*/  @!P0 BRA `(.L_x_4025) ;  /* 0x00000040006c8947 */ /* 0x001fea0003800000 */
.L_x_4136:
[----:B------:R-:W-:Y:S05]  /*144a0*/  BSYNC B0 ;  /* 0x0000000000007941 */ /* 0x000fea0003800000 */
.L_x_4024:
[----:B------:R-:W0:Y:S01]  /*144b0*/  LDL.LU R3, [R1+0x2c] ;  /* 0x00002c0001037983 */ /* 0x000e220000300800 */
[----:B------:R-:W-:-:S03]  /*144c0*/  ULDC.64 UR4, c[0x0][0x328] ;  /* 0x0000ca0000047ab9 */ /* 0x000fc60000000a00 */
[----:B------:R-:W2:Y:S04]  /*144d0*/  LDL.LU R2, [R1] ;  /* 0x0000000001027983 */ /* 0x000ea80000300800 */
[----:B------:R-:W3:Y:S01]  /*144e0*/  LDL.LU R4, [R1+0x30] ;  /* 0x0000300001047983 */ /* 0x000ee20000300800 */
        /* <DEDUP_REMOVED lines=36> */
[----:B------:R-:W-:Y:S02]  /*14730*/  LOP3.LUT R22, R22, 0xfffffbff, RZ, 0xc0, !PT ;  /* 0xfffffbff16167812 */ /* 0x000fe400078ec0ff */
[----:B--2---:R-:W-:Y:S02]  /*14740*/  MOV R8, R3 ;  /* 0x0000000300087202 */ /* 0x004fe40000000f00 */
[----:B------:R-:W0:Y:S02]  /*14750*/  SHFL.IDX PT, R3, R6, RZ, 0x181f ;  /* 0x00181fff06037589 */ /* 0x000e2400000e0000 */
        /* <DEDUP_REMOVED lines=27> */
[----:B0-----:R-:W-:-:S05]  /*14910*/  IADD3 R2, P6, R2, R0, RZ ;  /* 0x0000000002027210 */ /* 0x001fca0007fde0ff */
[----:B-1----:R-:W-:Y:S01]  /*14920*/  IMAD.X R3, RZ, RZ, R3, P6 ;  /* 0x000000ffff037224 */ /* 0x002fe200030e0603 */
        /* <DEDUP_REMOVED lines=40> */
.L_x_4146:
        /* <DEDUP_REMOVED lines=34> */
.L_x_4027:
        /* <DEDUP_REMOVED lines=11> */
.L_x_4028:
[----:B------:R-:W2:Y:S01]  /*14e80*/  LDL.LU R2, [R1+0x4] ;  /* 0x0000040001027983 */ /* 0x000ea20000300800 */
[----:B------:R1:W-:Y:S01]  /*14e90*/  SYNCS.ARRIVE.TRANS64.A1T0 RZ, [R27+URZ+0x28c50], RZ ;  /* 0x028c50ff1bff79a7 */ /* 0x0003e2000810003f */
[----:B------:R-:W-:Y:S01]  /*14ea0*/  BSSY B0, `(.L_x_4029) ;  /* 0x00000f7000007945 */ /* 0x000fe20003800000 */
[----:B--2---:R-:W-:-:S13]  /*14eb0*/  ISETP.GE.AND P0, PT, R2, 0x41, PT ;  /* 0x000000410200780c */ /* 0x004fda0003f06270 */
[----:B-1----:R-:W-:Y:S05]  /*14ec0*/  @!P0 BRA `(.L_x_4030) ;  /* 0x0000000c00d08947 */ /* 0x002fea0003800000 */
[----:B------:R-:W2:Y:S04]  /*14ed0*/  LDL.LU R4, [R1+0x38] ;  /* 0x0000380001047983 */ /* 0x000ea80000300800 */
[----:B------:R-:W3:Y:S04]  /*14ee0*/  LDL.LU R3, [R1+0x10] ;  /* 0x0000100001037983 */ /* 0x000ee80000300800 */
[----:B------:R-:W4:Y:S01]  /*14ef0*/  LDL.LU R2, [R1+0x3c] ;  /* 0x00003c0001027983 */ /* 0x000f220000300800 */
[----:B--2---:R-:W-:Y:S02]  /*14f00*/  LOP3.LUT R32, R4, 0x40, RZ, 0xc0, !PT ;  /* 0x0000004004207812 */ /* 0x004fe400078ec0ff */
[----:B---3--:R-:W-:-:S02]  /*14f10*/  LOP3.LUT R31, R3, 0x80, RZ, 0xc0, !PT ;  /* 0x00000080031f7812 */ /* 0x008fc400078ec0ff */
[----:B------:R-:W-:Y:S02]  /*14f20*/  SHF.R.U32.HI R32, RZ, 0x2, R32 ;  /* 0x00000002ff207819 */ /* 0x000fe40000011620 */
[----:B----4-:R-:W-:Y:S02]  /*14f30*/  LEA.HI.SX32 R7, R2, 0xfffffffe, 0x1a ;  /* 0xfffffffe02077811 */ /* 0x010fe400078fd2ff */
[----:B------:R-:W-:-:S07]  /*14f40*/  SHF.R.U32.HI R31, RZ, 0x3, R31 ;  /* 0x00000003ff1f7819 */ /* 0x000fce000001161f */
.L_x_4043:
[----:B-1----:R-:W1:Y:S01]  /*14f50*/  S2R R2, SR_TID.X ;  /* 0x0000000000027919 */ /* 0x002e620000002100 */
[----:B0-----:R-:W0:Y:S01]  /*14f60*/  LDC R5, c[0x0][0x430] ;  /* 0x00010c00ff057b82 */ /* 0x001e220000000800 */
[----:B------:R-:W-:Y:S01]  /*14f70*/  IMAD R4, R7, 0x40, R33 ;  /* 0x0000004007047824 */ /* 0x000fe200078e0221 */
[----:B------:R-:W-:Y:S01]  /*14f80*/  LOP3.LUT R10, R37, 0x2, RZ, 0xfc, !PT ;  /* 0x00000002250a7812 */ /* 0x000fe200078efcff */
[----:B--2---:R-:W2:Y:S01]  /*14f90*/  S2R R8, SR_TID.X ;  /* 0x0000000000087919 */ /* 0x004ea20000002100 */
[----:B------:R-:W-:Y:S01]  /*14fa0*/  VIADD R25, R25, 0x1 ;  /* 0x0000000119197836 */ /* 0x000fe20000000000 */
[----:B0-----:R-:W-:Y:S02]  /*14fb0*/  ISETP.NE.AND P0, PT, R5, 0x1, PT ;  /* 0x000000010500780c */ /* 0x001fe40003f05270 */
[----:B-1----:R-:W-:Y:S01]  /*14fc0*/  LOP3.LUT R2, R2, 0x7f, RZ, 0xc0, !PT ;  /* 0x0000007f02027812 */ /* 0x002fe200078ec0ff */
[----:B--2---:R-:W-:-:S03]  /*14fd0*/  IMAD.SHL.U32 R8, R8, 0x10, RZ ;  /* 0x0000001008087824 */ /* 0x004fc600078e00ff */
[----:B------:R-:W-:-:S07]  /*14fe0*/  SHF.R.U32.HI R2, RZ, 0x3, R2 ;  /* 0x00000003ff027819 */ /* 0x000fce0000011602 */
[----:B---3--:R-:W0:Y:S01]  /*14ff0*/  @P0 LDC R6, c[0x0][0x434] ;  /* 0x00010d00ff060b82 */ /* 0x008e220000000800 */
[----:B------:R-:W-:-:S04]  /*15000*/  LOP3.LUT R8, R2, 0x70, R8, 0xf8, !PT ;  /* 0x0000007002087812 */ /* 0x000fc800078ef808 */
[----:B------:R-:W-:-:S03]  /*15010*/  ISETP.GT.U32.AND P1, PT, R8, 0x3f, PT ;  /* 0x0000003f0800780c */ /* 0x000fc60003f24070 */
[----:B------:R-:W1:Y:S01]  /*15020*/  @P0 LDC R3, c[0x0][0x438] ;  /* 0x00010e00ff030b82 */ /* 0x000e620000000800 */
[----:B------:R-:W-:-:S05]  /*15030*/  IADD3 R4, R8, R4, RZ ;  /* 0x0000000408047210 */ /* 0x000fca0007ffe0ff */
[----:B------:R-:W-:-:S04]  /*15040*/  IMAD.MOV.U32 R2, RZ, RZ, R4 ;  /* 0x000000ffff027224 */ /* 0x000fc800078e0004 */
[----:B------:R-:W2:Y:S01]  /*15050*/  @!P1 LDC.64 R8, c[0x0][0x428] ;  /* 0x00010a00ff089b82 */ /* 0x000ea20000000a00 */
[----:B0-----:R-:W-:-:S05]  /*15060*/  @P0 IMAD.HI.U32 R6, R4, R6, RZ ;  /* 0x0000000604060227 */ /* 0x001fca00078e00ff */
[----:B-1----:R-:W-:-:S05]  /*15070*/  @P0 SHF.R.U32.HI R2, RZ, R3, R6 ;  /* 0x00000003ff020219 */ /* 0x002fca0000011606 */
[----:B------:R-:W-:-:S04]  /*15080*/  IMAD.MOV R3, RZ, RZ, -R2 ;  /* 0x000000ffff037224 */ /* 0x000fc800078e0a02 */
[----:B------:R-:W-:Y:S01]  /*15090*/  IMAD R5, R5, R3, R4 ;  /* 0x0000000305057224 */ /* 0x000fe200078e0204 */
[--C-:B------:R-:W-:Y:S01]  /*150a0*/  @!P1 SHF.R.S32.HI R3, RZ, 0x1f, R2.reuse ;  /* 0x0000001fff039819 */ /* 0x100fe20000011402 */
[-C--:B--2---:R-:W-:Y:S02]  /*150b0*/  @!P1 IMAD R4, R34, R8.reuse, RZ ;  /* 0x0000000822049224 */ /* 0x084fe400078e02ff */
[----:B------:R-:W-:-:S04]  /*150c0*/  @!P1 IMAD.WIDE.U32 R2, R30, R8, R2 ;  /* 0x000000081e029225 */ /* 0x000fc800078e0002 */
[----:B------:R-:W-:Y:S02]  /*150d0*/  @!P1 IMAD R4, R30, R9, R4 ;  /* 0x000000091e049224 */ /* 0x000fe400078e0204 */
[----:B------:R-:W0:Y:S02]  /*150e0*/  @!P1 LDC.64 R8, c[0x0][0x418] ;  /* 0x00010600ff089b82 */ /* 0x000e240000000a00 */
[----:B------:R-:W-:Y:S02]  /*150f0*/  @!P1 IMAD.IADD R3, R4, 0x1, R3 ;  /* 0x0000000104039824 */ /* 0x000fe400078e0203 */
[----:B------:R-:W-:Y:S01]  /*15100*/  IMAD.MOV.U32 R4, RZ, RZ, RZ ;  /* 0x000000ffff047224 */ /* 0x000fe200078e00ff */
[----:B0-----:R-:W-:-:S04]  /*15110*/  @!P1 LEA R8, P0, R2, R8, 0x2 ;  /* 0x0000000802089211 */ /* 0x001fc800078010ff */
[----:B------:R-:W-:Y:S02]  /*15120*/  @!P1 LEA.HI.X R9, R2, R9, R3, 0x2, P0 ;  /* 0x0000000902099211 */ /* 0x000fe400000f1403 */
[----:B------:R-:W-:-:S03]  /*15130*/  ISETP.NE.AND P0, PT, R25, 0x2, PT ;  /* 0x000000021900780c */ /* 0x000fc60003f05270 */
[----:B------:R0:W5:Y:S01]  /*15140*/  @!P1 LDG.E R4, desc[UR40][R8.64] ;  /* 0x0000002808049981 */ /* 0x000162000c1e1900 */
[----:B------:R-:W-:Y:S02]  /*15150*/  ISETP.NE.AND P1, PT, R10, 0x3, PT ;  /* 0x000000030a00780c */ /* 0x000fe40003f25270 */
[----:B------:R-:W-:Y:S01]  /*15160*/  SEL R2, RZ, 0x1, P0 ;  /* 0x00000001ff027807 */ /* 0x000fe20000000000 */
[----:B------:R-:W-:Y:S05]  /*15170*/  YIELD ;  /* 0x0000000000007946 */ /* 0x000fea0003800000 */
[----:B------:R-:W-:Y:S01]  /*15180*/  LOP3.LUT R26, R26, R2, RZ, 0x3c, !PT ;  /* 0x000000021a1a7212 */ /* 0x000fe200078e3cff */
[----:B------:R-:W-:Y:S01]  /*15190*/  IMAD.MOV.U32 R2, RZ, RZ, R7 ;  /* 0x000000ffff027224 */ /* 0x000fe200078e0007 */
[----:B------:R-:W-:Y:S01]  /*151a0*/  SEL R25, R25, RZ, P0 ;  /* 0x000000ff19197207 */ /* 0x000fe20000000000 */
[----:B------:R-:W-:-:S03]  /*151b0*/  VIADD R7, R7, 0xffffffff ;  /* 0xffffffff07077836 */ /* 0x000fc60000000000 */
[----:B------:R-:W-:Y:S01]  /*151c0*/  ISETP.GT.AND P3, PT, R2, RZ, PT ;  /* 0x000000ff0200720c */ /* 0x000fe20003f64270 */
[----:B0-----:R-:W-:-:S12]  /*151d0*/  @!P1 BRA `(.L_x_4031) ;  /* 0x0000000000049947 */ /* 0x001fd80003800000 */
[----:B------:R-:W-:Y:S01]  /*151e0*/  BPT.TRAP 0x1 ;  /* 0x000000040000795c */ /* 0x000fe20000300000 */
.L_x_4031:
[----:B------:R-:W-:Y:S01]  /*151f0*/  IMAD R6, R25, 0x8, R23 ;  /* 0x0000000819067824 */ /* 0x000fe200078e0217 */
[----:B------:R-:W-:Y:S01]  /*15200*/  SHF.L.U32 R17, R26, 0x1f, RZ ;  /* 0x0000001f1a117819 */ /* 0x000fe200000006ff */
[----:B------:R-:W-:Y:S01]  /*15210*/  BSSY B1, `(.L_x_4032) ;  /* 0x0000004000017945 */ /* 0x000fe20003800000 */
[----:B------:R-:W-:Y:S02]  /*15220*/  SHF.R.S32.HI R9, RZ, 0x1f, R5 ;  /* 0x0000001fff097819 */ /* 0x000fe40000011405 */
[----:B------:R-:W0:Y:S02]  /*15230*/  SYNCS.PHASECHK.TRANS64.TRYWAIT P0, [R6+URZ+0x28c40], R17 ;  /* 0x028c4011060075a7 */ /* 0x000e24000800017f */
[----:B0-----:R-:W-:Y:S05]  /*15240*/  @!P0 BRA `(.L_x_4033) ;  /* 0x0000003c00408947 */ /* 0x001fea0003800000 */
.L_x_4147:
[----:B------:R-:W-:Y:S05]  /*15250*/  BSYNC B1 ;  /* 0x0000000000017941 */ /* 0x000fea0003800000 */
.L_x_4032:
        /* <DEDUP_REMOVED lines=42> */
.L_x_4157:
        /* <DEDUP_REMOVED lines=8> */
.L_x_4035:
[----:B------:R-:W-:Y:S02]  /*15580*/  PLOP3.LUT P1, PT, P1, P0, PT, 0xa2, 0x0 ;  /* 0x000000000000781c */ /* 0x000fe40000f21472 */
[----:B------:R-:W-:-:S08]  /*15590*/  @P0 R2UR P1, UR4, R6 ;  /* 0x00000000060402ca */ /* 0x000fd00000020000 */
[----:B------:R-:W-:-:S05]  /*155a0*/  @P0 PLOP3.LUT P0, PT, P1, PT, PT, 0x80, 0x0 ;  /* 0x000000000000081c */ /* 0x000fca0000f0f070 */
[----:B------:R-:W-:Y:S01]  /*155b0*/  @!P1 SYNCS.ARRIVE.TRANS64.RED.A0T1 RZ, [UR4+0x28c30], RZ ;  /* 0x028c30ffffff99a7 */ /* 0x000fe20008200404 */
[----:B------:R-:W-:Y:S07]  /*155c0*/  @!P1 ARRIVES.LDGSTSBAR.64.TRANSCNT [UR4+0x28c30] ;  /* 0x028c3000ff0099b0 */ /* 0x000fee0008000a84 */
[----:B------:R-:W-:Y:S05]  /*155d0*/  @P0 BRA.U.ANY `(.L_x_4035) ;  /* 0xfffffffd00e80947 */ /* 0x000fea000393ffff */
[----:B------:R-:W-:Y:S01]  /*155e0*/  NOP ;  /* 0x0000000000007918 */ /* 0x000fe20000000000 */
[----:B--2---:R-:W-:-:S04]  /*155f0*/  LOP3.LUT R2, R37, 0x2, RZ, 0xfc, !PT ;  /* 0x0000000225027812 */ /* 0x004fc800078efcff */
[----:B------:R-:W-:-:S13]  /*15600*/  ISETP.NE.AND P2, PT, R2, 0x3, PT ;  /* 0x000000030200780c */ /* 0x000fda0003f45270 */
[----:B------:R-:W-:Y:S05]  /*15610*/  @!P2 BRA `(.L_x_4036) ;  /* 0x000000000004a947 */ /* 0x000fea0003800000 */
[----:B------:R-:W-:Y:S01]  /*15620*/  BPT.TRAP 0x1 ;  /* 0x000000040000795c */ /* 0x000fe20000300000 */
.L_x_4036:
[----:B------:R2:W-:Y:S01]  /*15630*/  SYNCS.ARRIVE.TRANS64.A1T0 RZ, [R6+URZ+0x28c30], RZ ;  /* 0x028c30ff06ff79a7 */ /* 0x0005e2000810003f */
[----:B------:R-:W-:Y:S05]  /*15640*/  @!P2 BRA `(.L_x_4037) ;  /* 0x000000000004a947 */ /* 0x000fea0003800000 */
[----:B------:R-:W-:Y:S01]  /*15650*/  BPT.TRAP 0x1 ;  /* 0x000000040000795c */ /* 0x000fe20000300000 */
.L_x_4037:
[----:B------:R-:W3:Y:S01]  /*15660*/  SYNCS.PHASECHK.TRANS64.TRYWAIT P0, [R6+URZ+0x28c60], R17 ;  /* 0x028c6011060075a7 */ /* 0x000ee2000800017f */
[----:B------:R-:W-:Y:S04]  /*15670*/  BSSY B1, `(.L_x_4038) ;  /* 0x0000002000017945 */ /* 0x000fe80003800000 */
[----:B---3--:R-:W-:Y:S05]  /*15680*/  @!P0 BRA `(.L_x_4039) ;  /* 0x0000003c00608947 */ /* 0x008fea0003800000 */
.L_x_4158:
[----:B------:R-:W-:Y:S05]  /*15690*/  BSYNC B1 ;  /* 0x0000000000017941 */ /* 0x000fea0003800000 */
.L_x_4038:
        /* <DEDUP_REMOVED lines=8> */
[----:B------:R-:W-:Y:S01]  /*15720*/  IMAD R10, R10, UR4, RZ ;  /* 0x000000040a0a7c24 */ /* 0x000fe2000f8e02ff */
[----:B------:R-:W-:-:S03]  /*15730*/  IADD3 R3, R3, R9, RZ ;  /* 0x0000000903037210 */ /* 0x000fc60007ffe0ff */
        /* <DEDUP_REMOVED lines=71> */
.L_x_4168:
        /* <DEDUP_REMOVED lines=25> */
.L_x_4041:
        /* <DEDUP_REMOVED lines=11> */
.L_x_4042:
[----:B------:R3:W-:Y:S01]  /*15df0*/  SYNCS.ARRIVE.TRANS64.A1T0 RZ, [R6+URZ+0x28c50], RZ ;  /* 0x028c50ff06ff79a7 */ /* 0x0007e2000810003f */
[----:B------:R-:W-:Y:S05]  /*15e00*/  @P3 BRA `(.L_x_4043) ;  /* 0xfffffff000503947 */ /* 0x000fea000383ffff */
.L_x_4030:
[----:B------:R-:W-:Y:S05]  /*15e10*/  BSYNC B0 ;  /* 0x0000000000007941 */ /* 0x000fea0003800000 */
.L_x_4029:
        /* <DEDUP_REMOVED lines=9> */
[----:B0-----:R-:W0:Y:S01]  /*15eb0*/  S2R R5, SR_LANEID ;  /* 0x0000000000057919 */ /* 0x001e220000000000 */
[----:B------:R-:W-:Y:S01]  /*15ec0*/  VOTEU.ANY UR4, UPT, PT ;  /* 0x0000000000047886 */ /* 0x000fe200038e0100 */
[----:B------:R-:W4:Y:S01]  /*15ed0*/  LDC.64 R2, c[0x0][0xc60] ;  /* 0x00031800ff027b82 */ /* 0x000f220000000a00 */
[----:B------:R-:W0:Y:S02]  /*15ee0*/  FLO.U32 R0, UR4 ;  /* 0x0000000400007d00 */ /* 0x000e2400080e0000 */
[----:B0-----:R-:W-:-:S06]  /*15ef0*/  ISETP.EQ.U32.AND P1, PT, R0, R5, PT ;  /* 0x000000050000720c */ /* 0x001fcc0003f22070 */
[----:B------:R-:W4:Y:S07]  /*15f00*/  POPC R5, UR4 ;  /* 0x0000000400057d09 */ /* 0x000f2e0008000000 */
[----:B----4-:R-:W4:Y:S01]  /*15f10*/  @P1 ATOMG.E.ADD.STRONG.GPU PT, R3, desc[UR40][R2.64], R5 ;  /* 0x00000005020319a8 */ /* 0x010f2200081ee1e8 */
[----:B------:R-:W0:Y:S02]  /*15f20*/  S2R R4, SR_LTMASK ;  /* 0x0000000000047919 */ /* 0x000e240000003900 */
[----:B0-----:R-:W-:-:S04]  /*15f30*/  LOP3.LUT R4, R4, UR4, RZ, 0xc0, !PT ;  /* 0x0000000404047c12 */ /* 0x001fc8000f8ec0ff */
[----:B------:R-:W0:Y:S01]  /*15f40*/  POPC R7, R4 ;  /* 0x0000000400077309 */ /* 0x000e220000000000 */
[----:B----4-:R-:W0:Y:S02]  /*15f50*/  SHFL.IDX PT, R0, R3, R0, 0x1f ;  /* 0x00001f0003007589 */ /* 0x010e2400000e0000 */
[----:B0-----:R-:W-:-:S07]  /*15f60*/  IADD3 R16, R0, UR36, R7 ;  /* 0x0000002400107c10 */ /* 0x001fce000fffe007 */
.L_x_4045:
[----:B------:R-:W-:Y:S05]  /*15f70*/  BSYNC B0 ;  /* 0x0000000000007941 */ /* 0x000fea0003800000 */
.L_x_4044:
[----:B------:R-:W-:-:S07]  /*15f80*/  SEL R25, R25, RZ, P0 ;  /* 0x000000ff19197207 */ /* 0x000fce0000000000 */
.L_x_4004:
[----:B------:R-:W-:Y:S05]  /*15f90*/  BSYNC B7 ;  /* 0x0000000000077941 */ /* 0x000fea0003800000 */
.L_x_4002:
[----:B------:R-:W-:-:S13]  /*15fa0*/  LOP3.LUT P0, RZ, R22, 0x1000, RZ, 0xc0, !PT ;  /* 0x0000100016ff7812 */ /* 0x000fda000780c0ff */
[----:B------:R-:W-:Y:S05]  /*15fb0*/  @!P0 BRA `(.L_x_4046) ;  /* 0x0000000000248947 */ /* 0x000fea0003800000 */
[----:B------:R-:W-:Y:S05]  /*15fc0*/  WARPSYNC.ALL ;  /* 0x0000000000007948 */ /* 0x000fea0003800000 */
[----:B------:R-:W4:Y:S08]  /*15fd0*/  S2UR UR5, SR_CgaCtaId ;  /* 0x00000000000579c3 */ /* 0x000f300000008800 */
[----:B------:R-:W-:Y:S06]  /*15fe0*/  BAR.SYNC.DEFER_BLOCKING 0x5, 0x180 ;  /* 0x0146000000007b1d */ /* 0x000fec0000010000 */
[----:B------:R-:W-:-:S02]  /*15ff0*/  UMOV UR4, 0x400 ;  /* 0x0000040000047882 */ /* 0x000fc40000000000 */
[----:B----4-:R-:W-:-:S06]  /*16000*/  ULEA UR4, UR5, UR4, 0x18 ;  /* 0x0000000405047291 */ /* 0x010fcc000f8ec03f */
[----:B-1----:R-:W-:-:S05]  /*16010*/  MOV R23, UR4 ;  /* 0x0000000400177c02 */ /* 0x002fca0008000f00 */
[----:B------:R1:W4:Y:S01]  /*16020*/  LDS.128 R16, [R23+0x28cd0] ;  /* 0x028cd00017107984 */ /* 0x0003220000000c00 */
[----:B------:R-:W-:Y:S06]  /*16030*/  BAR.ARV 0x4, 0x180 ;  /* 0x0106000000007b1d */ /* 0x000fec0000002000 */
[----:B------:R-:W-:Y:S05]  /*16040*/  BRA `(.L_x_4047) ;  /* 0x0000000800407947 */ /* 0x000fea0003800000 */
.L_x_4046:
[----:B0-----:R-:W0:Y:S01]  /*16050*/  S2R R8, SR_TID.X ;  /* 0x0000000000087919 */ /* 0x001e220000002100 */
[----:B------:R-:W-:Y:S01]  /*16060*/  UMOV UR4, 0xffffffff ;  /* 0xffffffff00047882 */ /* 0x000fe20000000000 */
[----:B0-----:R-:W-:-:S04]  /*16070*/  LOP3.LUT R8, R8, 0x1f, RZ, 0xc0, !PT ;  /* 0x0000001f08087812 */ /* 0x001fc800078ec0ff */
[----:B------:R-:W-:Y:S01]  /*16080*/  ISETP.NE.AND P0, PT, R8, 0x1f, PT ;  /* 0x0000001f0800780c */ /* 0x000fe20003f05270 */
[----:B------:R-:W-:-:S12]  /*16090*/  BRA.DIV UR4, `(.L_x_4048) ;  /* 0x0000003a04cc7947 */ /* 0x000fd8000b800000 */
[----:B------:R-:W-:Y:S01]  /*160a0*/  IMAD.IADD R5, R19, 0x1, R8 ;  /* 0x0000000113057824 */ /* 0x000fe200078e0208 */
[----:B------:R-:W-:-:S04]  /*160b0*/  ULDC UR4, c[0x0][0xc3c] ;  /* 0x00030f0000047ab9 */ /* 0x000fc80000000800 */
[----:B------:R-:W-:-:S13]  /*160c0*/  ISETP.GE.OR P1, PT, R5, UR4, !P0 ;  /* 0x0000000405007c0c */ /* 0x000fda000c726670 */
[----:B-1----:R-:W0:Y:S02]  /*160d0*/  @!P1 LDC.64 R2, c[0x0][0xc80] ;  /* 0x00032000ff029b82 */ /* 0x002e240000000a00 */
[----:B0-----:R-:W-:-:S06]  /*160e0*/  @!P1 IMAD.WIDE R2, R5, 0x4, R2 ;  /* 0x0000000405029825 */ /* 0x001fcc00078e0202 */
[----:B------:R0:W4:Y:S01]  /*160f0*/  @!P1 LDG.E R3, desc[UR40][R2.64] ;  /* 0x0000002802039981 */ /* 0x000122000c1e1900 */
[C---:B------:R-:W-:Y:S02]  /*16100*/  ISETP.GE.U32.AND P2, PT, R8.reuse, 0x2, PT ;  /* 0x000000020800780c */ /* 0x040fe40003f46070 */
[C---:B------:R-:W-:Y:S01]  /*16110*/  ISETP.GE.U32.AND P3, PT, R8.reuse, 0x4, PT ;  /* 0x000000040800780c */ /* 0x040fe20003f66070 */
[----:B------:R-:W-:Y:S01]  /*16120*/  SHFL.IDX PT, R0, R16, RZ, 0x1f ;  /* 0x00001fff10007589 */ /* 0x000fe200000e0000 */
[C---:B------:R-:W-:Y:S02]  /*16130*/  ISETP.GE.U32.AND P4, PT, R8.reuse, 0x8, PT ;  /* 0x000000080800780c */ /* 0x040fe40003f86070 */
[C---:B------:R-:W-:Y:S01]  /*16140*/  ISETP.GE.U32.AND P5, PT, R8.reuse, 0x10, PT ;  /* 0x000000100800780c */ /* 0x040fe20003fa6070 */
[----:B------:R-:W-:Y:S01]  /*16150*/  SHFL.IDX PT, R4, R16, 0x1, 0x1f ;  /* 0x00201f0010047f89 */ /* 0x000fe200000e0000 */
[----:B0-----:R-:W-:Y:S02]  /*16160*/  IMAD.MOV.U32 R2, RZ, RZ, RZ ;  /* 0x000000ffff027224 */ /* 0x001fe400078e00ff */
[----:B----4-:R-:W-:Y:S01]  /*16170*/  @!P1 IMAD.MOV.U32 R2, RZ, RZ, R3 ;  /* 0x000000ffff029224 */ /* 0x010fe200078e0003 */
[----:B------:R-:W-:-:S04]  /*16180*/  ISETP.NE.AND P1, PT, R8, RZ, PT ;  /* 0x000000ff0800720c */ /* 0x000fc80003f25270 */
[----:B------:R-:W0:Y:S02]  /*16190*/  SHFL.UP PT, R14, R2, 0x1, RZ ;  /* 0x04200000020e7989 */ /* 0x000e2400000e00ff */
[----:B0-----:R-:W-:-:S05]  /*161a0*/  SEL R5, R14, RZ, P1 ;  /* 0x000000ff0e057207 */ /* 0x001fca0000800000 */
[----:B------:R-:W-:-:S05]  /*161b0*/  IMAD.IADD R5, R2, 0x1, R5 ;  /* 0x0000000102057824 */ /* 0x000fca00078e0205 */
        /* <DEDUP_REMOVED lines=13> */
.L_x_4178:
[----:B------:R-:W-:Y:S02]  /*16290*/  ULDC UR4, c[0x0][0xc38] ;  /* 0x00030e0000047ab9 */ /* 0x000fe40000000800 */
[----:B------:R-:W-:-:S05]  /*162a0*/  MOV R16, UR4 ;  /* 0x0000000400107c02 */ /* 0x000fca0008000f00 */
[----:B-1----:R-:W-:-:S04]  /*162b0*/  IMAD R5, R14, R16, RZ ;  /* 0x000000100e057224 */ /* 0x002fc800078e02ff */
[----:B------:R-:W-:-:S05]  /*162c0*/  IMAD.IADD R4, R4, 0x1, R5 ;  /* 0x0000000104047824 */ /* 0x000fca00078e0205 */
[----:B------:R-:W-:-:S13]  /*162d0*/  ISETP.GT.AND P6, PT, R4, R0, PT ;  /* 0x000000000400720c */ /* 0x000fda0003fc4270 */
[----:B------:R-:W-:Y:S05]  /*162e0*/  @P6 BRA `(.L_x_4049) ;  /* 0x00000000009c6947 */ /* 0x000fea0003800000 */
.L_x_4054:
[----:B------:R-:W1:Y:S01]  /*162f0*/  LDC R6, c[0x0][0xc3c] ;  /* 0x00030f00ff067b82 */ /* 0x000e620000000800 */
[----:B------:R-:W-:-:S05]  /*16300*/  VIADD R19, R19, 0x1f ;  /* 0x0000001f13137836 */ /* 0x000fca0000000000 */
[----:B-1----:R-:W-:-:S13]  /*16310*/  ISETP.GE.AND P6, PT, R19, R6, PT ;  /* 0x000000061300720c */ /* 0x002fda0003fc6270 */
[----:B------:R-:W-:Y:S05]  /*16320*/  @P6 BRA `(.L_x_4050) ;  /* 0x0000000400446947 */ /* 0x000fea0003800000 */
[----:B------:R-:W1:Y:S01]  /*16330*/  S2R R2, SR_TID.X ;  /* 0x0000000000027919 */ /* 0x000e620000002100 */
[----:B------:R-:W-:Y:S01]  /*16340*/  BSSY B0, `(.L_x_4051) ;  /* 0x0000009000007945 */ /* 0x000fe20003800000 */
[----:B-1----:R-:W-:-:S05]  /*16350*/  LOP3.LUT R2, R2, 0x1f, RZ, 0xc0, !PT ;  /* 0x0000001f02027812 */ /* 0x002fca00078ec0ff */
[----:B------:R-:W-:Y:S02]  /*16360*/  IMAD.IADD R5, R19, 0x1, R2 ;  /* 0x0000000113057824 */ /* 0x000fe400078e0202 */
[----:B------:R-:W-:-:S03]  /*16370*/  IMAD.MOV.U32 R2, RZ, RZ, RZ ;  /* 0x000000ffff027224 */ /* 0x000fc600078e00ff */
[----:B------:R-:W-:-:S13]  /*16380*/  ISETP.GE.OR P6, PT, R5, R6, !P0 ;  /* 0x000000060500720c */ /* 0x000fda00047c6670 */
[----:B------:R-:W-:Y:S05]  /*16390*/  @P6 BRA `(.L_x_4052) ;  /* 0x00000000000c6947 */ /* 0x000fea0003800000 */
[----:B0-----:R-:W0:Y:S02]  /*163a0*/  LDC.64 R2, c[0x0][0xc80] ;  /* 0x00032000ff027b82 */ /* 0x001e240000000a00 */
[----:B0-----:R-:W-:-:S06]  /*163b0*/  IMAD.WIDE R2, R5, 0x4, R2 ;  /* 0x0000000405027825 */ /* 0x001fcc00078e0202 */
[----:B------:R1:W5:Y:S02]  /*163c0*/  LDG.E R2, desc[UR40][R2.64] ;  /* 0x0000002802027981 */ /* 0x000364000c1e1900 */
.L_x_4052:
[----:B------:R-:W-:Y:S05]  /*163d0*/  BSYNC B0 ;  /* 0x0000000000007941 */ /* 0x000fea0003800000 */
.L_x_4051:
[----:B------:R-:W-:-:S03]  /*163e0*/  UMOV UR4, 0xffffffff ;  /* 0xffffffff00047882 */ /* 0x000fc60000000000 */
[----:B------:R-:W-:Y:S05]  /*163f0*/  BRA.DIV UR4, `(.L_x_4053) ;  /* 0x0000003e04187947 */ /* 0x000fea000b800000 */
[----:B-----5:R-:W2:Y:S02]  /*16400*/  SHFL.UP PT, R14, R2, 0x1, RZ ;  /* 0x04200000020e7989 */ /* 0x020ea400000e00ff */
[----:B--2---:R-:W-:-:S05]  /*16410*/  SEL R13, R14, RZ, P1 ;  /* 0x000000ff0e0d7207 */ /* 0x004fca0000800000 */
[----:B------:R-:W-:-:S05]  /*16420*/  IMAD.IADD R13, R2, 0x1, R13 ;  /* 0x00000001020d7824 */ /* 0x000fca00078e020d */
[----:B------:R-:W2:Y:S02]  /*16430*/  SHFL.UP PT, R14, R13, 0x2, RZ ;  /* 0x044000000d0e7989 */ /* 0x000ea400000e00ff */
[----:B--2---:R-:W-:-:S05]  /*16440*/  SEL R14, R14, RZ, P2 ;  /* 0x000000ff0e0e7207 */ /* 0x004fca0001000000 */
[----:B01----:R-:W-:-:S05]  /*16450*/  IMAD.IADD R3, R13, 0x1, R14 ;  /* 0x000000010d037824 */ /* 0x003fca00078e020e */
        /* <DEDUP_REMOVED lines=9> */
[----:B------:R0:W1:Y:S02]  /*164f0*/  SHFL.IDX PT, R14, R3, 0x1f, 0x1f ;  /* 0x03e01f00030e7f89 */ /* 0x00006400000e0000 */
.L_x_4186:
[----:B------:R-:W-:Y:S02]  /*16500*/  ULDC UR4, c[0x0][0xc38] ;  /* 0x00030e0000047ab9 */ /* 0x000fe40000000800 */
[----:B------:R-:W-:-:S04]  /*16510*/  IMAD.U32 R16, RZ, RZ, UR4 ;  /* 0x00000004ff107e24 */ /* 0x000fc8000f8e00ff */
[----:B-1----:R-:W-:-:S04]  /*16520*/  IMAD R5, R14, R16, RZ ;  /* 0x000000100e057224 */ /* 0x002fc800078e02ff */
[----:B------:R-:W-:-:S05]  /*16530*/  IMAD.IADD R4, R5, 0x1, R4 ;  /* 0x0000000105047824 */ /* 0x000fca00078e0204 */
[----:B------:R-:W-:-:S13]  /*16540*/  ISETP.GT.AND P6, PT, R4, R0, PT ;  /* 0x000000000400720c */ /* 0x000fda0003fc4270 */
[----:B------:R-:W-:Y:S05]  /*16550*/  @!P6 BRA `(.L_x_4054) ;  /* 0xfffffffc0064e947 */ /* 0x000fea000383ffff */
.L_x_4049:
        /* <DEDUP_REMOVED lines=8> */
.L_x_4190:
[----:B------:R-:W-:Y:S01]  /*165e0*/  ISETP.NE.AND P0, PT, R6, RZ, PT ;  /* 0x000000ff0600720c */ /* 0x000fe20003f05270 */
[----:B------:R-:W-:-:S12]  /*165f0*/  IMAD.MOV.U32 R14, RZ, RZ, RZ ;  /* 0x000000ffff0e7224 */ /* 0x000fd800078e00ff */
[----:B------:R-:W-:Y:S05]  /*16600*/  @!P0 BRA `(.L_x_4056) ;  /* 0x0000000000108947 */ /* 0x000fea0003800000 */
[----:B------:R-:W-:Y:S01]  /*16610*/  UMOV UR4, 0xffffffff ;  /* 0xffffffff00047882 */ /* 0x000fe20000000000 */
[----:B------:R-:W-:Y:S02]  /*16620*/  VIADD R12, R4, 0xffffffff ;  /* 0xffffffff040c7836 */ /* 0x000fe40000000000 */
[----:B------:R-:W-:Y:S05]  /*16630*/  BRA.DIV UR4, `(.L_x_4057) ;  /* 0x0000003e048c7947 */ /* 0x000fea000b800000 */
[----:B------:R3:W4:Y:S02]  /*16640*/  SHFL.IDX PT, R14, R3, R12, 0x1f ;  /* 0x00001f0c030e7589 */ /* 0x00072400000e0000 */
.L_x_4056:
[----:B--2---:R-:W-:Y:S01]  /*16650*/  IABS R6, R17 ;  /* 0x0000001100067213 */ /* 0x004fe20000000000 */
[----:B----4-:R-:W-:Y:S02]  /*16660*/  IMAD R16, R14, R16, R5 ;  /* 0x000000100e107224 */ /* 0x010fe400078e0205 */
[----:B------:R-:W-:Y:S01]  /*16670*/  IMAD.IADD R19, R4, 0x1, R19 ;  /* 0x0000000104137824 */ /* 0x000fe200078e0213 */
[----:B------:R-:W2:Y:S02]  /*16680*/  I2F.RP R7, R6 ;  /* 0x0000000600077306 */ /* 0x000ea40000209400 */
[----:B------:R-:W-:-:S06]  /*16690*/  IADD3 R0, R0, -R16, RZ ;  /* 0x8000001000007210 */ /* 0x000fcc0007ffe0ff */
[----:B--2---:R-:W1:Y:S02]  /*166a0*/  MUFU.RCP R7, R7 ;  /* 0x0000000700077308 */ /* 0x004e640000001000 */
[----:B-1----:R-:W-:-:S06]  /*166b0*/  VIADD R2, R7, 0xffffffe ;  /* 0x0ffffffe07027836 */ /* 0x002fcc0000000000 */
[----:B0--3--:R0:W1:Y:S02]  /*166c0*/  F2I.FTZ.U32.TRUNC.NTZ R3, R2 ;  /* 0x0000000200037305 */ /* 0x009064000021f000 */
[----:B0-----:R-:W-:Y:S02]  /*166d0*/  IMAD.MOV.U32 R2, RZ, RZ, RZ ;  /* 0x000000ffff027224 */ /* 0x001fe400078e00ff */
[----:B-1----:R-:W-:-:S04]  /*166e0*/  IMAD.MOV R5, RZ, RZ, -R3 ;  /* 0x000000ffff057224 */ /* 0x002fc800078e0a03 */
[----:B------:R-:W-:-:S04]  /*166f0*/  IMAD R5, R5, R6, RZ ;  /* 0x0000000605057224 */ /* 0x000fc800078e02ff */
[----:B------:R-:W-:Y:S01]  /*16700*/  IMAD.HI.U32 R3, R3, R5, R2 ;  /* 0x0000000503037227 */ /* 0x000fe200078e0002 */
        /* <DEDUP_REMOVED lines=19> */
.L_x_4050:
[----:B------:R-:W-:Y:S01]  /*16840*/  UMOV UR4, URZ ;  /* 0x0000003f00047c82 */ /* 0x000fe20008000000 */
[----:B------:R-:W-:Y:S01]  /*16850*/  UMOV UR5, URZ ;  /* 0x0000003f00057c82 */ /* 0x000fe20008000000 */
[----:B------:R-:W-:Y:S01]  /*16860*/  ULDC UR6, c[0x0][0xc3c] ;  /* 0x00030f0000067ab9 */ /* 0x000fe20000000800 */
[----:B------:R-:W-:Y:S01]  /*16870*/  MOV R16, R0 ;  /* 0x0000000000107202 */ /* 0x000fe20000000f00 */
[----:B------:R-:W-:Y:S02]  /*16880*/  IMAD.U32 R17, RZ, RZ, UR4 ;  /* 0x00000004ff117e24 */ /* 0x000fe4000f8e00ff */
[----:B------:R-:W-:Y:S02]  /*16890*/  IMAD.U32 R18, RZ, RZ, UR5 ;  /* 0x00000005ff127e24 */ /* 0x000fe4000f8e00ff */
[----:B------:R-:W-:-:S07]  /*168a0*/  IMAD.U32 R19, RZ, RZ, UR6 ;  /* 0x00000006ff137e24 */ /* 0x000fce000f8e00ff */
.L_x_4058:
[----:B------:R-:W1:Y:S01]  /*168b0*/  S2R R0, SR_TID.X ;  /* 0x0000000000007919 */ /* 0x000e620000002100 */
[----:B------:R-:W-:Y:S05]  /*168c0*/  WARPSYNC.ALL ;  /* 0x0000000000007948 */ /* 0x000fea0003800000 */
[----:B------:R-:W-:Y:S01]  /*168d0*/  BAR.SYNC.DEFER_BLOCKING 0x4, 0x180 ;  /* 0x0106000000007b1d */ /* 0x000fe20000010000 */
[----:B-1----:R-:W-:-:S04]  /*168e0*/  LOP3.LUT R0, R0, 0x1f, RZ, 0xc0, !PT ;  /* 0x0000001f00007812 */ /* 0x002fc800078ec0ff */
[----:B------:R-:W-:-:S13]  /*168f0*/  ISETP.NE.AND P0, PT, R0, RZ, PT ;  /* 0x000000ff0000720c */ /* 0x000fda0003f05270 */
[----:B0-----:R-:W0:Y:S01]  /*16900*/  @!P0 S2R R3, SR_CgaCtaId ;  /* 0x0000000000038919 */ /* 0x001e220000008800 */
[----:B------:R-:W-:-:S04]  /*16910*/  @!P0 MOV R0, 0x400 ;  /* 0x0000040000008802 */ /* 0x000fc80000000f00 */
[----:B0-----:R-:W-:-:S05]  /*16920*/  @!P0 LEA R23, R3, R0, 0x18 ;  /* 0x0000000003178211 */ /* 0x001fca00078ec0ff */
[----:B------:R0:W-:Y:S01]  /*16930*/  @!P0 STS.128 [R23+0x28cd0], R16 ;  /* 0x028cd01017008388 */ /* 0x0001e20000000c00 */
[----:B------:R-:W-:Y:S06]  /*16940*/  BAR.ARV 0x5, 0x180 ;  /* 0x0146000000007b1d */ /* 0x000fec0000002000 */
.L_x_4047:
[----:B------:R-:W-:Y:S02]  /*16950*/  ULDC UR4, c[0x0][0xc3c] ;  /* 0x00030f0000047ab9 */ /* 0x000fe40000000800 */
[----:B----4-:R-:W-:-:S13]  /*16960*/  ISETP.GE.AND P0, PT, R19, UR4, PT ;  /* 0x0000000413007c0c */ /* 0x010fda000bf06270 */
[----:B------:R-:W-:Y:S05]  /*16970*/  @!P0 BRA `(.L_x_4059) ;  /* 0xffffff9c009c8947 */ /* 0x000fea000383ffff */
[----:B------:R-:W-:Y:S05]  /*16980*/  BSYNC B8 ;  /* 0x0000000000087941 */ /* 0x000fea0003800000 */
.L_x_3952:
[----:B------:R-:W4:Y:S01]  /*16990*/  LDL.LU R0, [R1+0x1c] ;  /* 0x00001c0001007983 */ /* 0x000f220000300800 */
[----:B------:R-:W-:Y:S01]  /*169a0*/  BSSY B0, `(.L_x_4060) ;  /* 0x000000b000007945 */ /* 0x000fe20003800000 */
[----:B0-----:R-:W0:Y:S01]  /*169b0*/  S2R R5, SR_CgaCtaId ;  /* 0x0000000000057919 */ /* 0x001e220000008800 */
[----:B----4-:R-:W-:-:S05]  /*169c0*/  VIADD R0, R0, 0x1 ;  /* 0x0000000100007836 */ /* 0x010fca0000000000 */
[----:B-1----:R-:W-:-:S04]  /*169d0*/  LEA.HI R2, R0, R0, RZ, 0x1 ;  /* 0x0000000000027211 */ /* 0x002fc800078f08ff */
[----:B------:R-:W-:Y:S02]  /*169e0*/  LOP3.LUT R3, R2, 0xfffffffe, RZ, 0xc0, !PT ;  /* 0xfffffffe02037812 */ /* 0x000fe400078ec0ff */
[----:B------:R-:W-:-:S03]  /*169f0*/  MOV R2, 0x400 ;  /* 0x0000040000027802 */ /* 0x000fc60000000f00 */
[----:B------:R-:W-:Y:S01]  /*16a00*/  IMAD.IADD R0, R0, 0x1, -R3 ;  /* 0x0000000100007824 */ /* 0x000fe200078e0a03 */
[----:B0-----:R-:W-:-:S04]  /*16a10*/  LEA R4, R5, R2, 0x18 ;  /* 0x0000000205047211 */ /* 0x001fc800078ec0ff */
[----:B------:R-:W-:-:S04]  /*16a20*/  SHF.L.U32 R0, R0, 0x1f, RZ ;  /* 0x0000001f00007819 */ /* 0x000fc800000006ff */
[----:B------:R-:W0:Y:S02]  /*16a30*/  SYNCS.PHASECHK.TRANS64.TRYWAIT P0, [R4+URZ+0x28c20], R0 ;  /* 0x028c2000040075a7 */ /* 0x000e24000800017f */
[----:B0-----:R-:W-:Y:S05]  /*16a40*/  @!P0 BRA `(.L_x_4061) ;  /* 0x0000003800ac8947 */ /* 0x001fea0003800000 */
.L_x_4193:
[----:B------:R-:W-:Y:S05]  /*16a50*/  BSYNC B0 ;  /* 0x0000000000007941 */ /* 0x000fea0003800000 */
.L_x_4060:
[----:B------:R-:W-:-:S03]  /*16a60*/  UMOV UR4, 0xffffffff ;  /* 0xffffffff00047882 */ /* 0x000fc60000000000 */
[----:B------:R-:W-:Y:S05]  /*16a70*/  BRA.DIV UR4, `(.L_x_4062) ;  /* 0x0000003a04b47947 */ /* 0x000fea000b800000 */
[----:B0-----:R-:W0:Y:S02]  /*16a80*/  S2R R0, SR_TID.X ;  /* 0x0000000000007919 */ /* 0x001e240000002100 */
[----:B0-----:R-:W-:-:S04]  /*16a90*/  SHF.R.U32.HI R0, RZ, 0x5, R0 ;  /* 0x00000005ff007819 */ /* 0x001fc80000011600 */
[----:B------:R-:W-:-:S05]  /*16aa0*/  LOP3.LUT R0, R0, 0x3, RZ, 0xc0, !PT ;  /* 0x0000000300007812 */ /* 0x000fca00078ec0ff */
[----:B------:R0:W1:Y:S02]  /*16ab0*/  SHFL.IDX PT, R14, R0, RZ, 0x1f ;  /* 0x00001fff000e7589 */ /* 0x00006400000e0000 */
.L_x_4196:
[----:B-1----:R-:W-:-:S13]  /*16ac0*/  ISETP.NE.AND P0, PT, R14, RZ, PT ;  /* 0x000000ff0e00720c */ /* 0x002fda0003f05270 */
[----:B------:R-:W-:Y:S05]  /*16ad0*/  @P0 BRA `(.L_x_3814) ;  /* 0x0000000000840947 */ /* 0x000fea0003800000 */
[----:B------:R-:W-:-:S03]  /*16ae0*/  UMOV UR4, 0xffffffff ;  /* 0xffffffff00047882 */ /* 0x000fc60000000000 */
[----:B------:R-:W-:Y:S05]  /*16af0*/  BRA.DIV UR4, `(.L_x_4063) ;  /* 0x0000003a04c87947 */ /* 0x000fea000b800000 */
[----:B------:R-:W-:-:S13]  /*16b00*/  ELECT P6, URZ, PT ;  /* 0x00000000003f782f */ /* 0x000fda00038c0000 */
.L_x_4199:
[----:B------:R-:W-:Y:S05]  /*16b10*/  @!P6 BRA `(.L_x_3814) ;  /* 0x000000000074e947 */ /* 0x000fea0003800000 */
[----:B------:R-:W-:-:S04]  /*16b20*/  LOP3.LUT R37, R37, 0x2, RZ, 0xfc, !PT ;  /* 0x0000000225257812 */ /* 0x000fc800078efcff */
[----:B------:R-:W-:-:S13]  /*16b30*/  ISETP.NE.AND P0, PT, R37, 0x3, PT ;  /* 0x000000032500780c */ /* 0x000fda0003f05270 */
[----:B------:R-:W-:Y:S05]  /*16b40*/  @!P0 BRA `(.L_x_4064) ;  /* 0x0000000000048947 */ /* 0x000fea0003800000 */
[----:B------:R-:W-:Y:S01]  /*16b50*/  BPT.TRAP 0x1 ;  /* 0x000000040000795c */ /* 0x000fe20000300000 */
.L_x_4064:
[C---:B------:R-:W-:Y:S01]  /*16b60*/  IMAD R5, R25.reuse, 0x8, R4 ;  /* 0x0000000819057824 */ /* 0x040fe200078e0204 */
[----:B0-----:R-:W-:Y:S01]  /*16b70*/  SHF.L.U32 R0, R26, 0x1f, RZ ;  /* 0x0000001f1a007819 */ /* 0x001fe200000006ff */
[----:B------:R-:W-:-:S03]  /*16b80*/  VIADD R25, R25, 0x1 ;  /* 0x0000000119197836 */ /* 0x000fc60000000000 */
[----:B------:R-:W0:Y:S02]  /*16b90*/  SYNCS.PHASECHK.TRANS64.TRYWAIT P1, [R5+URZ+0x28c40], R0 ;  /* 0x028c4000050075a7 */ /* 0x000e24000802017f */
[----:B------:R-:W-:-:S04]  /*16ba0*/  ISETP.NE.AND P2, PT, R25, 0x2, PT ;  /* 0x000000021900780c */ /* 0x000fc80003f45270 */
[----:B------:R-:W-:Y:S01]  /*16bb0*/  SEL R3, RZ, 0x1, P2 ;  /* 0x00000001ff037807 */ /* 0x000fe20001000000 */
[----:B0-----:R-:W-:Y:S08]  /*16bc0*/  @!P1 BRA `(.L_x_4065) ;  /* 0x0000003800b49947 */ /* 0x001ff00003800000 */
.L_x_4200:
[----:B------:R-:W-:Y:S02]  /*16bd0*/  SEL R25, R25, RZ, P2 ;  /* 0x000000ff19197207 */ /* 0x000fe40001000000 */
[----:B------:R-:W-:Y:S01]  /*16be0*/  LOP3.LUT R2, R26, R3, RZ, 0x3c, !PT ;  /* 0x000000031a027212 */ /* 0x000fe200078e3cff */
[----:B------:R-:W-:Y:S06]  /*16bf0*/  @!P0 BRA `(.L_x_4066) ;  /* 0x0000000000048947 */ /* 0x000fec0003800000 */
[----:B------:R-:W-:Y:S01]  /*16c00*/  BPT.TRAP 0x1 ;  /* 0x000000040000795c */ /* 0x000fe20000300000 */
.L_x_4066:
[----:B------:R-:W-:Y:S01]  /*16c10*/  IMAD R25, R25, 0x8, R4 ;  /* 0x0000000819197824 */ /* 0x000fe200078e0204 */
[----:B------:R-:W-:-:S04]  /*16c20*/  SHF.L.U32 R2, R2, 0x1f, RZ ;  /* 0x0000001f02027819 */ /* 0x000fc800000006ff */
[----:B------:R-:W1:Y:S02]  /*16c30*/  SYNCS.PHASECHK.TRANS64.TRYWAIT P1, [R25+URZ+0x28c40], R2 ;  /* 0x028c4002190075a7 */ /* 0x000e64000802017f */
[----:B-1----:R-:W-:Y:S05]  /*16c40*/  @!P1 BRA `(.L_x_4067) ;  /* 0x0000003800a89947 */ /* 0x002fea0003800000 */
.L_x_4201:
[----:B------:R-:W-:Y:S05]  /*16c50*/  @!P0 BRA `(.L_x_4068) ;  /* 0x0000000000048947 */ /* 0x000fea0003800000 */
[----:B------:R-:W-:Y:S01]  /*16c60*/  BPT.TRAP 0x1 ;  /* 0x000000040000795c */ /* 0x000fe20000300000 */
.L_x_4068:
[----:B------:R-:W4:Y:S02]  /*16c70*/  SYNCS.PHASECHK.TRANS64.TRYWAIT P1, [R5+URZ+0x28c60], R0 ;  /* 0x028c6000050075a7 */ /* 0x000f24000802017f */
[----:B----4-:R-:W-:Y:S05]  /*16c80*/  @!P1 BRA `(.L_x_4069) ;  /* 0x0000003800ac9947 */ /* 0x010fea0003800000 */
.L_x_4202:
[----:B------:R-:W-:Y:S05]  /*16c90*/  @!P0 BRA `(.L_x_4070) ;  /* 0x0000000000048947 */ /* 0x000fea0003800000 */
[----:B------:R-:W-:Y:S01]  /*16ca0*/  BPT.TRAP 0x1 ;  /* 0x000000040000795c */ /* 0x000fe20000300000 */
.L_x_4070:
[----:B------:R0:W0:Y:S02]  /*16cb0*/  SYNCS.PHASECHK.TRANS64.TRYWAIT P0, [R25+URZ+0x28c60], R2 ;  /* 0x028c6002190075a7 */ /* 0x000024000800017f */
[----:B0-----:R-:W-:Y:S05]  /*16cc0*/  @!P0 NANOSLEEP.SYNCS 0x989680 ;  /* 0x009896800000895d */ /* 0x001fea0003900000 */
[----:B------:R-:W0:Y:S02]  /*16cd0*/  @!P0 SYNCS.PHASECHK.TRANS64 P0, [R25+URZ+0x28c60], R2 ;  /* 0x028c6002190085a7 */ /* 0x000e24000800007f */
[----:B0-----:R-:W-:Y:S05]  /*16ce0*/  @!P0 BRA `(.L_x_4070) ;  /* 0xfffffffc00f08947 */ /* 0x001fea000383ffff */
.L_x_3814:
[----:B------:R-:W-:Y:S05]  /*16cf0*/  BSYNC B9 ;  /* 0x0000000000097941 */ /* 0x000fea0003800000 */
.L_x_3811:
[----:B------:R-:W-:Y:S05]  /*16d00*/  EXIT ;  /* 0x000000000000794d */ /* 0x000fea0003800000 */
.L_x_3830:
[----:B0-----:R0:W1:Y:S02]  /*16d10*/  SYNCS.PHASECHK.TRANS64.TRYWAIT P5, [R64+URZ+0x28c90], R75 ;  /* 0x028c904b400075a7 */ /* 0x00106400080a017f */
[----:B-1----:R-:W-:Y:S05]  /*16d20*/  @!P5 NANOSLEEP.SYNCS 0x989680 ;  /* 0x009896800000d95d */ /* 0x002fea0003900000 */
[----:B------:R-:W1:Y:S02]  /*16d30*/  @!P5 SYNCS.PHASECHK.TRANS64 P5, [R64+URZ+0x28c90], R75 ;  /* 0x028c904b4000d5a7 */ /* 0x000e6400080a007f */
[----:B-1----:R-:W-:Y:S05]  /*16d40*/  @!P5 BRA `(.L_x_3830) ;  /* 0xfffffffc00f0d947 */ /* 0x002fea000383ffff */
[----:B------:R-:W-:Y:S05]  /*16d50*/  BRA `(.L_x_4071) ;  /* 0xfffffebc001c7947 */ /* 0x000fea000383ffff */
.L_x_3831:
        /* <DEDUP_REMOVED lines=8> */
.L_x_4073:
[----:B------:R-:W-:Y:S05]  /*16de0*/  BSYNC B1 ;  /* 0x0000000000017941 */ /* 0x000fea0003800000 */
.L_x_4072:
[----:B------:R-:W-:Y:S02]  /*16df0*/  IMAD.MOV.U32 R13, RZ, RZ, R71 ;  /* 0x000000ffff0d7224 */ /* 0x000fe400078e0047 */
[----:B------:R-:W-:Y:S02]  /*16e00*/  IMAD.MOV.U32 R12, RZ, RZ, RZ ;  /* 0x000000ffff0c7224 */ /* 0x000fe400078e00ff */
[----:B------:R-:W-:Y:S02]  /*16e10*/  IMAD.MOV.U32 R11, RZ, RZ, 0x1c1f ;  /* 0x00001c1fff0b7424 */ /* 0x000fe400078e00ff */
[----:B------:R-:W-:Y:S02]  /*16e20*/  IMAD.MOV.U32 R15, RZ, RZ, -0x1 ;  /* 0xffffffffff0f7424 */ /* 0x000fe400078e00ff */
[----:B------:R-:W-:-:S07]  /*16e30*/  IMAD.MOV.U32 R70, RZ, RZ, R14 ;  /* 0x000000ffff467224 */ /* 0x000fce00078e000e */
[----:B------:R-:W-:Y:S05]  /*16e40*/  WARPSYNC.COLLECTIVE R15, `(.L_x_4074) ;  /* 0x000000000f087348 */ /* 0x000fea0003c00000 */
[----:B------:R0:W1:Y:S02]  /*16e50*/  SHFL.IDX P6, R14, R13, R12, R11 ;  /* 0x0000000c0d0e7389 */ /* 0x00006400000c000b */
[----:B01----:R-:W-:Y:S01]  /*16e60*/  ENDCOLLECTIVE ;  /* 0x000000000000791b */ /* 0x003fe20003800000 */
.L_x_4074:
[----:B------:R-:W-:Y:S05]  /*16e70*/  BRA `(.L_x_4075) ;  /* 0xfffffeb800e87947 */ /* 0x000fea000383ffff */
.L_x_3841:
[----:B0-----:R0:W1:Y:S02]  /*16e80*/  SYNCS.PHASECHK.TRANS64.TRYWAIT P6, [R64+URZ+0x28c90], R75 ;  /* 0x028c904b400075a7 */ /* 0x00106400080c017f */
[----:B-1----:R-:W-:Y:S05]  /*16e90*/  @!P6 NANOSLEEP.SYNCS 0x989680 ;  /* 0x009896800000e95d */ /* 0x002fea0003900000 */
[----:B------:R-:W1:Y:S02]  /*16ea0*/  @!P6 SYNCS.PHASECHK.TRANS64 P6, [R64+URZ+0x28c90], R75 ;  /* 0x028c904b4000e5a7 */ /* 0x000e6400080c007f */
[----:B-1----:R-:W-:Y:S05]  /*16eb0*/  @!P6 BRA `(.L_x_3841) ;  /* 0xfffffffc00f0e947 */ /* 0x002fea000383ffff */
[----:B------:R-:W-:Y:S05]  /*16ec0*/  BRA `(.L_x_4076) ;  /* 0xfffffec400507947 */ /* 0x000fea000383ffff */
.L_x_3842:
        /* <DEDUP_REMOVED lines=8> */
.L_x_4078:
[----:B------:R-:W-:Y:S05]  /*16f50*/  BSYNC B1 ;  /* 0x0000000000017941 */ /* 0x000fea0003800000 */
.L_x_4077:
        /* <DEDUP_REMOVED lines=8> */
.L_x_4079:
[----:B------:R-:W-:Y:S01]  /*16fe0*/  MOV R71, R14 ;  /* 0x0000000e00477202 */ /* 0x000fe20000000f00 */
[----:B------:R-:W-:Y:S06]  /*16ff0*/  BRA `(.L_x_4080) ;  /* 0xfffffec400187947 */ /* 0x000fec000383ffff */
.L_x_3847:
[----:B-1----:R1:W2:Y:S02]  /*17000*/  SYNCS.PHASECHK.TRANS64.TRYWAIT P4, [R64+URZ+0x28c90], R75 ;  /* 0x028c904b400075a7 */ /* 0x0022a4000808017f */
[----:B--2---:R-:W-:Y:S05]  /*17010*/  @!P4 NANOSLEEP.SYNCS 0x989680 ;  /* 0x009896800000c95d */ /* 0x004fea0003900000 */
[----:B------:R-:W2:Y:S02]  /*17020*/  @!P4 SYNCS.PHASECHK.TRANS64 P4, [R64+URZ+0x28c90], R75 ;  /* 0x028c904b4000c5a7 */ /* 0x000ea4000808007f */
[----:B--2---:R-:W-:Y:S05]  /*17030*/  @!P4 BRA `(.L_x_3847) ;  /* 0xfffffffc00f0c947 */ /* 0x004fea000383ffff */
[----:B------:R-:W-:Y:S05]  /*17040*/  BRA `(.L_x_4081) ;  /* 0xfffffec800f07947 */ /* 0x000fea000383ffff */
.L_x_3848:
[----:B------:R-:W-:Y:S01]  /*17050*/  BSSY B1, `(.L_x_4082) ;  /* 0x0000007000017945 */ /* 0x000fe20003800000 */
[----:B------:R-:W-:Y:S02]  /*17060*/  IMAD.MOV.U32 R12, RZ, RZ, RZ ;  /* 0x000000ffff0c7224 */ /* 0x000fe400078e00ff */
[----:B------:R-:W-:Y:S02]  /*17070*/  IMAD.MOV.U32 R11, RZ, RZ, 0x1c1f ;  /* 0x00001c1fff0b7424 */ /* 0x000fe400078e00ff */
[----:B------:R-:W-:-:S07]  /*17080*/  IMAD.MOV.U32 R15, RZ, RZ, -0x1 ;  /* 0xffffffffff0f7424 */ /* 0x000fce00078e00ff */
[----:B-1----:R-:W-:Y:S05]  /*17090*/  WARPSYNC.COLLECTIVE R15, `(.L_x_4083) ;  /* 0x000000000f087348 */ /* 0x002fea0003c00000 */
[----:B------:R0:W2:Y:S02]  /*170a0*/  SHFL.IDX P6, R14, R13, R12, R11 ;  /* 0x0000000c0d0e7389 */ /* 0x0000a400000c000b */
[----:B012---:R-:W-:Y:S01]  /*170b0*/  ENDCOLLECTIVE ;  /* 0x000000000000791b */ /* 0x007fe20003800000 */
.L_x_4083:
[----:B------:R-:W-:Y:S05]  /*170c0*/  BSYNC B1 ;  /* 0x0000000000017941 */ /* 0x000fea0003800000 */
.L_x_4082:
        /* <DEDUP_REMOVED lines=8> */
.L_x_4084:
[----:B------:R-:W-:Y:S05]  /*17150*/  BRA `(.L_x_4085) ;  /* 0xfffffecc00187947 */ /* 0x000fea000383ffff */
.L_x_3852:
[----:B-1----:R1:W3:Y:S02]  /*17160*/  SYNCS.PHASECHK.TRANS64.TRYWAIT P3, [R64+URZ+0x28cb0], R75 ;  /* 0x028cb04b400075a7 */ /* 0x0022e4000806017f */
[----:B---3--:R-:W-:Y:S05]  /*17170*/  @!P3 NANOSLEEP.SYNCS 0x989680 ;  /* 0x009896800000b95d */ /* 0x008fea0003900000 */
[----:B------:R-:W3:Y:S02]  /*17180*/  @!P3 SYNCS.PHASECHK.TRANS64 P3, [R64+URZ+0x28cb0], R75 ;  /* 0x028cb04b4000b5a7 */ /* 0x000ee4000806007f */
[----:B---3--:R-:W-:Y:S05]  /*17190*/  @!P3 BRA `(.L_x_3852) ;  /* 0xfffffffc00f0b947 */ /* 0x008fea000383ffff */
[----:B------:R-:W-:Y:S05]  /*171a0*/  BRA `(.L_x_4086) ;  /* 0xfffffecc00a47947 */ /* 0x000fea000383ffff */
.L_x_3863:
[----:B0-----:R0:W1:Y:S02]  /*171b0*/  SYNCS.PHASECHK.TRANS64.TRYWAIT P1, [R3+URZ+0x28c50], R6 ;  /* 0x028c5006030075a7 */ /* 0x001064000802017f */
[----:B-1----:R-:W-:Y:S05]  /*171c0*/  @!P1 NANOSLEEP.SYNCS 0x989680 ;  /* 0x009896800000995d */ /* 0x002fea0003900000 */
[----:B------:R-:W1:Y:S02]  /*171d0*/  @!P1 SYNCS.PHASECHK.TRANS64 P1, [R3+URZ+0x28c50], R6 ;  /* 0x028c5006030095a7 */ /* 0x000e64000802007f */
[----:B-1----:R-:W-:Y:S05]  /*171e0*/  @!P1 BRA `(.L_x_3863) ;  /* 0xfffffffc00f09947 */ /* 0x002fea000383ffff */
[----:B------:R-:W-:Y:S05]  /*171f0*/  BRA `(.L_x_4087) ;  /* 0xfffffedc00807947 */ /* 0x000fea000383ffff */
.L_x_3871:
[----:B-1----:R1:W2:Y:S02]  /*17200*/  SYNCS.PHASECHK.TRANS64.TRYWAIT P1, [R3+URZ+0x28c50], R10 ;  /* 0x028c500a030075a7 */ /* 0x0022a4000802017f */
[----:B--2---:R-:W-:Y:S05]  /*17210*/  @!P1 NANOSLEEP.SYNCS 0x989680 ;  /* 0x009896800000995d */ /* 0x004fea0003900000 */
[----:B------:R-:W2:Y:S02]  /*17220*/  @!P1 SYNCS.PHASECHK.TRANS64 P1, [R3+URZ+0x28c50], R10 ;  /* 0x028c500a030095a7 */ /* 0x000ea4000802007f */
[----:B--2---:R-:W-:Y:S05]  /*17230*/  @!P1 BRA `(.L_x_3871) ;  /* 0xfffffffc00f09947 */ /* 0x004fea000383ffff */
[----:B------:R-:W-:Y:S05]  /*17240*/  BRA `(.L_x_3870) ;  /* 0xfffffee800a47947 */ /* 0x000fea000383ffff */
.L_x_3885:
        /* <DEDUP_REMOVED lines=8> */
.L_x_4089:
[----:B------:R-:W-:Y:S05]  /*172d0*/  BSYNC B1 ;  /* 0x0000000000017941 */ /* 0x000fea0003800000 */
.L_x_4088:
        /* <DEDUP_REMOVED lines=8> */
.L_x_4090:
[----:B------:R-:W-:Y:S01]  /*17360*/  IMAD.MOV.U32 R13, RZ, RZ, R29 ;  /* 0x000000ffff0d7224 */ /* 0x000fe200078e001d */
[----:B------:R-:W-:-:S07]  /*17370*/  MOV R0, R14 ;  /* 0x0000000e00007202 */ /* 0x000fce0000000f00 */
[----:B------:R-:W-:Y:S05]  /*17380*/  WARPSYNC.COLLECTIVE R15, `(.L_x_4091) ;  /* 0x000000000f087348 */ /* 0x000fea0003c00000 */
[----:B------:R0:W1:Y:S02]  /*17390*/  SHFL.IDX P6, R14, R13, R12, R11 ;  /* 0x0000000c0d0e7389 */ /* 0x00006400000c000b */
[----:B01----:R-:W-:Y:S01]  /*173a0*/  ENDCOLLECTIVE ;  /* 0x000000000000791b */ /* 0x003fe20003800000 */
.L_x_4091:
[----:B------:R-:W-:Y:S02]  /*173b0*/  IMAD.MOV.U32 R13, RZ, RZ, R28 ;  /* 0x000000ffff0d7224 */ /* 0x000fe400078e001c */
[----:B------:R-:W-:-:S07]  /*173c0*/  IMAD.MOV.U32 R5, RZ, RZ, R14 ;  /* 0x000000ffff057224 */ /* 0x000fce00078e000e */
[----:B------:R-:W-:Y:S05]  /*173d0*/  WARPSYNC.COLLECTIVE R15, `(.L_x_4092) ;  /* 0x000000000f087348 */ /* 0x000fea0003c00000 */
[----:B------:R0:W1:Y:S02]  /*173e0*/  SHFL.IDX P6, R14, R13, R12, R11 ;  /* 0x0000000c0d0e7389 */ /* 0x00006400000c000b */
[----:B01----:R-:W-:Y:S01]  /*173f0*/  ENDCOLLECTIVE ;  /* 0x000000000000791b */ /* 0x003fe20003800000 */
.L_x_4092:
[----:B------:R-:W-:Y:S05]  /*17400*/  BRA `(.L_x_4093) ;  /* 0xfffffef800dc7947 */ /* 0x000fea000383ffff */
.L_x_3889:
[----:B0-----:R0:W1:Y:S02]  /*17410*/  SYNCS.PHASECHK.TRANS64.TRYWAIT P0, [R2+URZ+0x28c00], R5 ;  /* 0x028c0005020075a7 */ /* 0x001064000800017f */
[----:B-1----:R-:W-:Y:S05]  /*17420*/  @!P0 NANOSLEEP.SYNCS 0x989680 ;  /* 0x009896800000895d */ /* 0x002fea0003900000 */
[----:B------:R-:W1:Y:S02]  /*17430*/  @!P0 SYNCS.PHASECHK.TRANS64 P0, [R2+URZ+0x28c00], R5 ;  /* 0x028c0005020085a7 */ /* 0x000e64000800007f */
[----:B-1----:R-:W-:Y:S05]  /*17440*/  @!P0 BRA `(.L_x_3889) ;  /* 0xfffffffc00f08947 */ /* 0x002fea000383ffff */
[----:B------:R-:W-:Y:S05]  /*17450*/  BRA `(.L_x_4094) ;  /* 0xfffffefc00f47947 */ /* 0x000fea000383ffff */
.L_x_3897:
        /* <DEDUP_REMOVED lines=8> */
.L_x_4096:
[----:B------:R-:W-:Y:S05]  /*174e0*/  BSYNC B1 ;  /* 0x0000000000017941 */ /* 0x000fea0003800000 */
.L_x_4095:
[----:B------:R-:W-:Y:S01]  /*174f0*/  MOV R13, R24 ;  /* 0x00000018000d7202 */ /* 0x000fe20000000f00 */
[----:B------:R-:W-:Y:S02]  /*17500*/  IMAD.MOV.U32 R12, RZ, RZ, RZ ;  /* 0x000000ffff0c7224 */ /* 0x000fe400078e00ff */
[----:B------:R-:W-:Y:S02]  /*17510*/  IMAD.MOV.U32 R11, RZ, RZ, 0x1c1f ;  /* 0x00001c1fff0b7424 */ /* 0x000fe400078e00ff */
[----:B------:R-:W-:Y:S02]  /*17520*/  IMAD.MOV.U32 R15, RZ, RZ, -0x1 ;  /* 0xffffffffff0f7424 */ /* 0x000fe400078e00ff */
[----:B------:R-:W-:-:S07]  /*17530*/  IMAD.MOV.U32 R0, RZ, RZ, R14 ;  /* 0x000000ffff007224 */ /* 0x000fce00078e000e */
[----:B------:R-:W-:Y:S05]  /*17540*/  WARPSYNC.COLLECTIVE R15, `(.L_x_4097) ;  /* 0x000000000f087348 */ /* 0x000fea0003c00000 */
[----:B------:R0:W1:Y:S02]  /*17550*/  SHFL.IDX P6, R14, R13, R12, R11 ;  /* 0x0000000c0d0e7389 */ /* 0x00006400000c000b */
[----:B01----:R-:W-:Y:S01]  /*17560*/  ENDCOLLECTIVE ;  /* 0x000000000000791b */ /* 0x003fe20003800000 */
.L_x_4097:
[----:B------:R-:W-:Y:S02]  /*17570*/  IMAD.MOV.U32 R13, RZ, RZ, R29 ;  /* 0x000000ffff0d7224 */ /* 0x000fe400078e001d */
[----:B------:R-:W-:-:S07]  /*17580*/  IMAD.MOV.U32 R3, RZ, RZ, R14 ;  /* 0x000000ffff037224 */ /* 0x000fce00078e000e */
[----:B------:R-:W-:Y:S05]  /*17590*/  WARPSYNC.COLLECTIVE R15, `(.L_x_4098) ;  /* 0x000000000f087348 */ /* 0x000fea0003c00000 */
[----:B------:R0:W1:Y:S02]  /*175a0*/  SHFL.IDX P6, R14, R13, R12, R11 ;  /* 0x0000000c0d0e7389 */ /* 0x00006400000c000b */
[----:B01----:R-:W-:Y:S01]  /*175b0*/  ENDCOLLECTIVE ;  /* 0x000000000000791b */ /* 0x003fe20003800000 */
.L_x_4098:
[----:B------:R-:W-:Y:S02]  /*175c0*/  IMAD.MOV.U32 R13, RZ, RZ, R28 ;  /* 0x000000ffff0d7224 */ /* 0x000fe400078e001c */
[----:B------:R-:W-:-:S07]  /*175d0*/  IMAD.MOV.U32 R20, RZ, RZ, R14 ;  /* 0x000000ffff147224 */ /* 0x000fce00078e000e */
[----:B------:R-:W-:Y:S05]  /*175e0*/  WARPSYNC.COLLECTIVE R15, `(.L_x_4099) ;  /* 0x000000000f087348 */ /* 0x000fea0003c00000 */
[----:B------:R0:W1:Y:S02]  /*175f0*/  SHFL.IDX P6, R14, R13, R12, R11 ;  /* 0x0000000c0d0e7389 */ /* 0x00006400000c000b */
[----:B01----:R-:W-:Y:S01]  /*17600*/  ENDCOLLECTIVE ;  /* 0x000000000000791b */ /* 0x003fe20003800000 */
.L_x_4099:
[----:B------:R-:W-:Y:S05]  /*17610*/  BRA `(.L_x_4100) ;  /* 0xffffff0800587947 */ /* 0x000fea000383ffff */
.L_x_3901:
[----:B0-----:R0:W1:Y:S02]  /*17620*/  SYNCS.PHASECHK.TRANS64.TRYWAIT P1, [R2+URZ+0x28c00], R25 ;  /* 0x028c0019020075a7 */ /* 0x001064000802017f */
[----:B-1----:R-:W-:Y:S05]  /*17630*/  @!P1 NANOSLEEP.SYNCS 0x989680 ;  /* 0x009896800000995d */ /* 0x002fea0003900000 */
[----:B------:R-:W1:Y:S02]  /*17640*/  @!P1 SYNCS.PHASECHK.TRANS64 P1, [R2+URZ+0x28c00], R25 ;  /* 0x028c0019020095a7 */ /* 0x000e64000802007f */
[----:B-1----:R-:W-:Y:S05]  /*17650*/  @!P1 BRA `(.L_x_3901) ;  /* 0xfffffffc00f09947 */ /* 0x002fea000383ffff */
[----:B------:R-:W-:Y:S05]  /*17660*/  BRA `(.L_x_4101) ;  /* 0xffffff0c003c7947 */ /* 0x000fea000383ffff */
.L_x_3907:
[----:B0-----:R0:W1:Y:S02]  /*17670*/  SYNCS.PHASECHK.TRANS64.TRYWAIT P1, [R14+URZ+0x28c30], R15 ;  /* 0x028c300f0e0075a7 */ /* 0x001064000802017f */
[----:B-1----:R-:W-:Y:S05]  /*17680*/  @!P1 NANOSLEEP.SYNCS 0x989680 ;  /* 0x009896800000995d */ /* 0x002fea0003900000 */
[----:B------:R-:W1:Y:S02]  /*17690*/  @!P1 SYNCS.PHASECHK.TRANS64 P1, [R14+URZ+0x28c30], R15 ;  /* 0x028c300f0e0095a7 */ /* 0x000e64000802007f */
[----:B-1----:R-:W-:Y:S05]  /*176a0*/  @!P1 BRA `(.L_x_3907) ;  /* 0xfffffffc00f09947 */ /* 0x002fea000383ffff */
[----:B------:R-:W-:Y:S05]  /*176b0*/  BRA `(.L_x_3906) ;  /* 0xffffff1800647947 */ /* 0x000fea000383ffff */
.L_x_3913:
[----:B--2---:R2:W3:Y:S02]  /*176c0*/  SYNCS.PHASECHK.TRANS64.TRYWAIT P1, [R14+URZ+0x28c50], R15 ;  /* 0x028c500f0e0075a7 */ /* 0x0044e4000802017f */
[----:B---3--:R-:W-:Y:S05]  /*176d0*/  @!P1 NANOSLEEP.SYNCS 0x989680 ;  /* 0x009896800000995d */ /* 0x008fea0003900000 */
[----:B------:R-:W3:Y:S02]  /*176e0*/  @!P1 SYNCS.PHASECHK.TRANS64 P1, [R14+URZ+0x28c50], R15 ;  /* 0x028c500f0e0095a7 */ /* 0x000ee4000802007f */
[----:B---3--:R-:W-:Y:S05]  /*176f0*/  @!P1 BRA `(.L_x_3913) ;  /* 0xfffffffc00f09947 */ /* 0x008fea000383ffff */
[----:B------:R-:W-:Y:S05]  /*17700*/  BRA `(.L_x_3912) ;  /* 0xffffff2800987947 */ /* 0x000fea000383ffff */
.L_x_3921:
[----:B-1----:R1:W2:Y:S02]  /*17710*/  SYNCS.PHASECHK.TRANS64.TRYWAIT P2, [R21+URZ+0x28c30], R14 ;  /* 0x028c300e150075a7 */ /* 0x0022a4000804017f */
[----:B--2---:R-:W-:Y:S05]  /*17720*/  @!P2 NANOSLEEP.SYNCS 0x989680 ;  /* 0x009896800000a95d */ /* 0x004fea0003900000 */
[----:B------:R-:W2:Y:S02]  /*17730*/  @!P2 SYNCS.PHASECHK.TRANS64 P2, [R21+URZ+0x28c30], R14 ;  /* 0x028c300e1500a5a7 */ /* 0x000ea4000804007f */
[----:B--2---:R-:W-:Y:S05]  /*17740*/  @!P2 BRA `(.L_x_3921) ;  /* 0xfffffffc00f0a947 */ /* 0x004fea000383ffff */
[----:B------:R-:W-:Y:S05]  /*17750*/  BRA `(.L_x_3920) ;  /* 0xffffff2c00b07947 */ /* 0x000fea000383ffff */
.L_x_3927:
[----:B----4-:R4:W0:Y:S02]  /*17760*/  SYNCS.PHASECHK.TRANS64.TRYWAIT P2, [R21+URZ+0x28c50], R14 ;  /* 0x028c500e150075a7 */ /* 0x010824000804017f */
[----:B0-----:R-:W-:Y:S05]  /*17770*/  @!P2 NANOSLEEP.SYNCS 0x989680 ;  /* 0x009896800000a95d */ /* 0x001fea0003900000 */
[----:B------:R-:W0:Y:S02]  /*17780*/  @!P2 SYNCS.PHASECHK.TRANS64 P2, [R21+URZ+0x28c50], R14 ;  /* 0x028c500e1500a5a7 */ /* 0x000e24000804007f */
[----:B0-----:R-:W-:Y:S05]  /*17790*/  @!P2 BRA `(.L_x_3927) ;  /* 0xfffffffc00f0a947 */ /* 0x001fea000383ffff */
[----:B------:R-:W-:Y:S05]  /*177a0*/  BRA `(.L_x_3926) ;  /* 0xffffff4400107947 */ /* 0x000fea000383ffff */
.L_x_3958:
[----:B0-----:R-:W0:Y:S01]  /*177b0*/  S2R R8, SR_TID.X ;  /* 0x0000000000087919 */ /* 0x001e220000002100 */
[----:B------:R-:W-:Y:S01]  /*177c0*/  BSSY B1, `(.L_x_4102) ;  /* 0x000000a000017945 */ /* 0x000fe20003800000 */
[----:B------:R-:W-:Y:S01]  /*177d0*/  MOV R12, RZ ;  /* 0x000000ff000c7202 */ /* 0x000fe20000000f00 */
[----:B------:R-:W-:Y:S02]  /*177e0*/  IMAD.MOV.U32 R11, RZ, RZ, 0x1f ;  /* 0x0000001fff0b7424 */ /* 0x000fe400078e00ff */
[----:B------:R-:W-:Y:S01]  /*177f0*/  IMAD.MOV.U32 R15, RZ, RZ, -0x1 ;  /* 0xffffffffff0f7424 */ /* 0x000fe200078e00ff */
[----:B0-----:R-:W-:-:S04]  /*17800*/  SHF.R.U32.HI R8, RZ, 0x5, R8 ;  /* 0x00000005ff087819 */ /* 0x001fc80000011608 */
[----:B------:R-:W-:-:S05]  /*17810*/  LOP3.LUT R8, R8, 0x3, RZ, 0xc0, !PT ;  /* 0x0000000308087812 */ /* 0x000fca00078ec0ff */
[----:B------:R-:W-:-:S07]  /*17820*/  IMAD.MOV.U32 R13, RZ, RZ, R8 ;  /* 0x000000ffff0d7224 */ /* 0x000fce00078e0008 */
[----:B------:R-:W-:Y:S05]  /*17830*/  WARPSYNC.COLLECTIVE R15, `(.L_x_4103) ;  /* 0x000000000f087348 */ /* 0x000fea0003c00000 */
[----:B------:R0:W1:Y:S02]  /*17840*/  SHFL.IDX P6, R14, R13, R12, R11 ;  /* 0x0000000c0d0e7389 */ /* 0x00006400000c000b */
[----:B01----:R-:W-:Y:S01]  /*17850*/  ENDCOLLECTIVE ;  /* 0x000000000000791b */ /* 0x003fe20003800000 */
.L_x_4103:
[----:B------:R-:W-:Y:S05]  /*17860*/  BSYNC B1 ;  /* 0x0000000000017941 */ /* 0x000fea0003800000 */
.L_x_4102:
[----:B------:R-:W-:Y:S05]  /*17870*/  BRA `(.L_x_4104) ;  /* 0xffffff9400807947 */ /* 0x000fea000383ffff */
.L_x_3960:
[----:B------:R-:W-:Y:S01]  /*17880*/  BSSY B1, `(.L_x_4105) ;  /* 0x0000006000017945 */ /* 0x000fe20003800000 */
[----:B------:R-:W-:-:S07]  /*17890*/  IMAD.MOV.U32 R15, RZ, RZ, -0x1 ;  /* 0xffffffffff0f7424 */ /* 0x000fce00078e00ff */
[----:B01----:R-:W-:Y:S05]  /*178a0*/  WARPSYNC.COLLECTIVE R15, `(.L_x_4106) ;  /* 0x000000000f0c7348 */ /* 0x003fea0003c00000 */
[----:B------:R-:W-:Y:S02]  /*178b0*/  ELECT P6, UR62, PT ;  /* 0x00000000003e782f */ /* 0x000fe400038c0000 */
[----:B------:R-:W-:Y:S01]  /*178c0*/  MOV R14, UR62 ;  /* 0x0000003e000e7c02 */ /* 0x000fe20008000f00 */
[----:B01----:R-:W-:Y:S10]  /*178d0*/  ENDCOLLECTIVE ;  /* 0x000000000000791b */ /* 0x003ff40003800000 */
.L_x_4106:
[----:B------:R-:W-:Y:S05]  /*178e0*/  BSYNC B1 ;  /* 0x0000000000017941 */ /* 0x000fea0003800000 */
.L_x_4105:
[----:B------:R-:W-:Y:S05]  /*178f0*/  BRA `(.L_x_3959) ;  /* 0xffffff9400787947 */ /* 0x000fea000383ffff */
.L_x_3962:
[----:B-1----:R1:W2:Y:S02]  /*17900*/  SYNCS.PHASECHK.TRANS64.TRYWAIT P0, [R23+URZ+0x28c20], R3 ;  /* 0x028c2003170075a7 */ /* 0x0022a4000800017f */
[----:B--2---:R-:W-:Y:S05]  /*17910*/  @!P0 NANOSLEEP.SYNCS 0x989680 ;  /* 0x009896800000895d */ /* 0x004fea0003900000 */
[----:B------:R-:W2:Y:S02]  /*17920*/  @!P0 SYNCS.PHASECHK.TRANS64 P0, [R23+URZ+0x28c20], R3 ;  /* 0x028c2003170085a7 */ /* 0x000ea4000800007f */
[----:B--2---:R-:W-:Y:S05]  /*17930*/  @!P0 BRA `(.L_x_3962) ;  /* 0xfffffffc00f08947 */ /* 0x004fea000383ffff */
[----:B------:R-:W-:Y:S05]  /*17940*/  BRA `(.L_x_4107) ;  /* 0xffffff9400887947 */ /* 0x000fea000383ffff */
.L_x_3966:
[----:B-1----:R1:W2:Y:S02]  /*17950*/  SYNCS.PHASECHK.TRANS64.TRYWAIT P0, [R3+URZ+0x28ca0], R6 ;  /* 0x028ca006030075a7 */ /* 0x0022a4000800017f */
[----:B--2---:R-:W-:Y:S05]  /*17960*/  @!P0 NANOSLEEP.SYNCS 0x989680 ;  /* 0x009896800000895d */ /* 0x004fea0003900000 */
[----:B------:R-:W2:Y:S02]  /*17970*/  @!P0 SYNCS.PHASECHK.TRANS64 P0, [R3+URZ+0x28ca0], R6 ;  /* 0x028ca006030085a7 */ /* 0x000ea4000800007f */
[----:B--2---:R-:W-:Y:S05]  /*17980*/  @!P0 BRA `(.L_x_3966) ;  /* 0xfffffffc00f08947 */ /* 0x004fea000383ffff */
[----:B------:R-:W-:Y:S05]  /*17990*/  BRA `(.L_x_4108) ;  /* 0xffffff9400a07947 */ /* 0x000fea000383ffff */
.L_x_3971:
[----:B0-----:R0:W2:Y:S02]  /*179a0*/  SYNCS.PHASECHK.TRANS64.TRYWAIT P0, [R3+URZ+0x28cc0], R6 ;  /* 0x028cc006030075a7 */ /* 0x0010a4000800017f */
[----:B--2---:R-:W-:Y:S05]  /*179b0*/  @!P0 NANOSLEEP.SYNCS 0x989680 ;  /* 0x009896800000895d */ /* 0x004fea0003900000 */
[----:B------:R-:W2:Y:S02]  /*179c0*/  @!P0 SYNCS.PHASECHK.TRANS64 P0, [R3+URZ+0x28cc0], R6 ;  /* 0x028cc006030085a7 */ /* 0x000ea4000800007f */
[----:B--2---:R-:W-:Y:S05]  /*179d0*/  @!P0 BRA `(.L_x_3971) ;  /* 0xfffffffc00f08947 */ /* 0x004fea000383ffff */
[----:B------:R-:W-:Y:S05]  /*179e0*/  BRA `(.L_x_4109) ;  /* 0xffffff98001c7947 */ /* 0x000fea000383ffff */
.L_x_3985:
[----:B-1----:R1:W2:Y:S02]  /*179f0*/  SYNCS.PHASECHK.TRANS64.TRYWAIT P1, [R6+URZ+0x28ca0], R2 ;  /* 0x028ca002060075a7 */ /* 0x0022a4000802017f */
[----:B--2---:R-:W-:Y:S05]  /*17a00*/  @!P1 NANOSLEEP.SYNCS 0x989680 ;  /* 0x009896800000995d */ /* 0x004fea0003900000 */
[----:B------:R-:W2:Y:S02]  /*17a10*/  @!P1 SYNCS.PHASECHK.TRANS64 P1, [R6+URZ+0x28ca0], R2 ;  /* 0x028ca002060095a7 */ /* 0x000ea4000802007f */
[----:B--2---:R-:W-:Y:S05]  /*17a20*/  @!P1 BRA `(.L_x_3985) ;  /* 0xfffffffc00f09947 */ /* 0x004fea000383ffff */
[----:B------:R-:W-:Y:S05]  /*17a30*/  BRA `(.L_x_4110) ;  /* 0xffffffa000807947 */ /* 0x000fea000383ffff */
.L_x_3990:
[----:B0-----:R0:W2:Y:S02]  /*17a40*/  SYNCS.PHASECHK.TRANS64.TRYWAIT P1, [R6+URZ+0x28cc0], R2 ;  /* 0x028cc002060075a7 */ /* 0x0010a4000802017f */
[----:B--2---:R-:W-:Y:S05]  /*17a50*/  @!P1 NANOSLEEP.SYNCS 0x989680 ;  /* 0x009896800000995d */ /* 0x004fea0003900000 */
[----:B------:R-:W2:Y:S02]  /*17a60*/  @!P1 SYNCS.PHASECHK.TRANS64 P1, [R6+URZ+0x28cc0], R2 ;  /* 0x028cc002060095a7 */ /* 0x000ea4000802007f */
[----:B--2---:R-:W-:Y:S05]  /*17a70*/  @!P1 BRA `(.L_x_3990) ;  /* 0xfffffffc00f09947 */ /* 0x004fea000383ffff */
[----:B------:R-:W-:Y:S05]  /*17a80*/  BRA `(.L_x_4111) ;  /* 0xffffffa000f87947 */ /* 0x000fea000383ffff */
.L_x_4010:
[----:B------:R-:W0:Y:S01]  /*17a90*/  S2R R11, SR_TID.X ;  /* 0x00000000000b7919 */ /* 0x000e220000002100 */
[----:B------:R-:W-:Y:S01]  /*17aa0*/  BSSY B0, `(.L_x_4112) ;  /* 0x000000a000007945 */ /* 0x000fe20003800000 */
[----:B------:R-:W-:Y:S02]  /*17ab0*/  IMAD.MOV.U32 R12, RZ, RZ, RZ ;  /* 0x000000ffff0c7224 */ /* 0x000fe400078e00ff */
[----:B------:R-:W-:Y:S01]  /*17ac0*/  IMAD.MOV.U32 R15, RZ, RZ, -0x1 ;  /* 0xffffffffff0f7424 */ /* 0x000fe200078e00ff */
[----:B0-----:R-:W-:-:S04]  /*17ad0*/  SHF.R.U32.HI R11, RZ, 0x5, R11 ;  /* 0x00000005ff0b7819 */ /* 0x001fc8000001160b */
[----:B------:R-:W-:-:S05]  /*17ae0*/  LOP3.LUT R11, R11, 0x3, RZ, 0xc0, !PT ;  /* 0x000000030b0b7812 */ /* 0x000fca00078ec0ff */
[----:B------:R-:W-:Y:S02]  /*17af0*/  IMAD.MOV.U32 R13, RZ, RZ, R11 ;  /* 0x000000ffff0d7224 */ /* 0x000fe400078e000b */
[----:B------:R-:W-:-:S07]  /*17b00*/  IMAD.MOV.U32 R11, RZ, RZ, 0x1f ;  /* 0x0000001fff0b7424 */ /* 0x000fce00078e00ff */
[----:B-----5:R-:W-:Y:S05]  /*17b10*/  WARPSYNC.COLLECTIVE R15, `(.L_x_4113) ;  /* 0x000000000f087348 */ /* 0x020fea0003c00000 */
[----:B------:R0:W1:Y:S02]  /*17b20*/  SHFL.IDX P6, R14, R13, R12, R11 ;  /* 0x0000000c0d0e7389 */ /* 0x00006400000c000b */
[----:B01---5:R-:W-:Y:S01]  /*17b30*/  ENDCOLLECTIVE ;  /* 0x000000000000791b */ /* 0x023fe20003800000 */
.L_x_4113:
[----:B------:R-:W-:Y:S05]  /*17b40*/  BSYNC B0 ;  /* 0x0000000000007941 */ /* 0x000fea0003800000 */
.L_x_4112:
[----:B------:R-:W-:Y:S05]  /*17b50*/  BRA `(.L_x_4114) ;  /* 0xffffffb400f07947 */ /* 0x000fea000383ffff */
.L_x_4013:
[----:B0-----:R0:W1:Y:S02]  /*17b60*/  SYNCS.PHASECHK.TRANS64.TRYWAIT P0, [R27+URZ+0x28c40], R0 ;  /* 0x028c40001b0075a7 */ /* 0x001064000800017f */
[----:B-1----:R-:W-:Y:S05]  /*17b70*/  @!P0 NANOSLEEP.SYNCS 0x989680 ;  /* 0x009896800000895d */ /* 0x002fea0003900000 */
[----:B------:R-:W1:Y:S02]  /*17b80*/  @!P0 SYNCS.PHASECHK.TRANS64 P0, [R27+URZ+0x28c40], R0 ;  /* 0x028c40001b0085a7 */ /* 0x000e64000800007f */
[----:B-1----:R-:W-:Y:S05]  /*17b90*/  @!P0 BRA `(.L_x_4013) ;  /* 0xfffffffc00f08947 */ /* 0x002fea000383ffff */
[----:B------:R-:W-:Y:S05]  /*17ba0*/  BRA `(.L_x_4115) ;  /* 0xffffffb800207947 */ /* 0x000fea000383ffff */
.L_x_4014:
        /* <DEDUP_REMOVED lines=8> */
.L_x_4117:
[----:B------:R-:W-:Y:S05]  /*17c30*/  BSYNC B0 ;  /* 0x0000000000007941 */ /* 0x000fea0003800000 */
.L_x_4116:
        /* <DEDUP_REMOVED lines=9> */
.L_x_4118:
[----:B------:R-:W-:Y:S02]  /*17cd0*/  IMAD.MOV.U32 R13, RZ, RZ, R4 ;  /* 0x000000ffff0d7224 */ /* 0x000fe400078e0004 */
[----:B------:R-:W-:Y:S02]  /*17ce0*/  IMAD.MOV.U32 R12, RZ, RZ, 0x1 ;  /* 0x00000001ff0c7424 */ /* 0x000fe400078e00ff */
[----:B------:R-:W-:-:S07]  /*17cf0*/  IMAD.MOV.U32 R3, RZ, RZ, R14 ;  /* 0x000000ffff037224 */ /* 0x000fce00078e000e */
[----:B------:R-:W-:Y:S05]  /*17d00*/  WARPSYNC.COLLECTIVE R15, `(.L_x_4119) ;  /* 0x000000000f087348 */ /* 0x000fea0003c00000 */
[----:B------:R0:W1:Y:S02]  /*17d10*/  SHFL.IDX P6, R14, R13, R12, R11 ;  /* 0x0000000c0d0e7389 */ /* 0x00006400000c000b */
[----:B01----:R-:W-:Y:S01]  /*17d20*/  ENDCOLLECTIVE ;  /* 0x000000000000791b */ /* 0x003fe20003800000 */
.L_x_4119:
        /* <DEDUP_REMOVED lines=15> */
.L_x_4120:
[----:B------:R-:W-:Y:S01]  /*17e20*/  @P0 IMAD R6, R5, 0x2, R23 ;  /* 0x0000000205060824 */ /* 0x000fe200078e0217 */
[----:B------:R-:W-:Y:S01]  /*17e30*/  MOV R13, R4 ;  /* 0x00000004000d7202 */ /* 0x000fe20000000f00 */
[----:B------:R-:W-:Y:S02]  /*17e40*/  IMAD.MOV.U32 R12, RZ, RZ, 0x2 ;  /* 0x00000002ff0c7424 */ /* 0x000fe400078e00ff */
[----:B------:R-:W-:-:S07]  /*17e50*/  IMAD.MOV.U32 R3, RZ, RZ, R14 ;  /* 0x000000ffff037224 */ /* 0x000fce00078e000e */
[----:B------:R-:W-:Y:S05]  /*17e60*/  WARPSYNC.COLLECTIVE R15, `(.L_x_4121) ;  /* 0x000000000f087348 */ /* 0x000fea0003c00000 */
[----:B------:R0:W1:Y:S02]  /*17e70*/  SHFL.IDX P6, R14, R13, R12, R11 ;  /* 0x0000000c0d0e7389 */ /* 0x00006400000c000b */
[----:B01----:R-:W-:Y:S01]  /*17e80*/  ENDCOLLECTIVE ;  /* 0x000000000000791b */ /* 0x003fe20003800000 */
.L_x_4121:
        /* <DEDUP_REMOVED lines=15> */
.L_x_4122:
[----:B------:R-:W-:Y:S02]  /*17f80*/  @P0 IMAD R6, R5, 0x2, R23 ;  /* 0x0000000205060824 */ /* 0x000fe400078e0217 */
[----:B------:R-:W-:Y:S02]  /*17f90*/  IMAD.MOV.U32 R13, RZ, RZ, R4 ;  /* 0x000000ffff0d7224 */ /* 0x000fe400078e0004 */
[----:B------:R-:W-:Y:S02]  /*17fa0*/  IMAD.MOV.U32 R12, RZ, RZ, 0x3 ;  /* 0x00000003ff0c7424 */ /* 0x000fe400078e00ff */
[----:B------:R-:W-:-:S07]  /*17fb0*/  IMAD.MOV.U32 R3, RZ, RZ, R14 ;  /* 0x000000ffff037224 */ /* 0x000fce00078e000e */
[----:B------:R-:W-:Y:S05]  /*17fc0*/  WARPSYNC.COLLECTIVE R15, `(.L_x_4123) ;  /* 0x000000000f087348 */ /* 0x000fea0003c00000 */
[----:B------:R0:W1:Y:S02]  /*17fd0*/  SHFL.IDX P6, R14, R13, R12, R11 ;  /* 0x0000000c0d0e7389 */ /* 0x00006400000c000b */
[----:B01----:R-:W-:Y:S01]  /*17fe0*/  ENDCOLLECTIVE ;  /* 0x000000000000791b */ /* 0x003fe20003800000 */
.L_x_4123:
        /* <DEDUP_REMOVED lines=10> */
.L_x_4124:
[----:B------:R-:W-:Y:S01]  /*18090*/  @!PT LDS RZ, [RZ] ;  /* 0x00000000fffff984 */ /* 0x000fe20000000800 */
[----:B------:R-:W-:Y:S01]  /*180a0*/  @!PT LDS RZ, [RZ] ;  /* 0x00000000fffff984 */ /* 0x000fe20000000800 */
[----:B------:R-:W-:Y:S01]  /*180b0*/  @!PT LDS RZ, [RZ] ;  /* 0x00000000fffff984 */ /* 0x000fe20000000800 */
[----:B------:R0:W-:Y:S01]  /*180c0*/  @P0 LDGSTS.E.BYPASS.LTC128B.128 [R6+0x23400], desc[UR40][R2.64], !P2 ;  /* 0x2340000002060fae */ /* 0x0001e2000d101d68 */
[----:B------:R-:W-:Y:S01]  /*180d0*/  IMAD.MOV.U32 R0, RZ, RZ, R14 ;  /* 0x000000ffff007224 */ /* 0x000fe200078e000e */
[----:B------:R-:W-:Y:S06]  /*180e0*/  BRA `(.L_x_4125) ;  /* 0xffffffb400e47947 */ /* 0x000fec000383ffff */
.L_x_4019:
[----:B------:R-:W-:Y:S02]  /*180f0*/  IMAD.MOV.U32 R13, RZ, RZ, R2 ;  /* 0x000000ffff0d7224 */ /* 0x000fe400078e0002 */
[----:B------:R-:W-:Y:S02]  /*18100*/  IMAD.MOV.U32 R12, RZ, RZ, RZ ;  /* 0x000000ffff0c7224 */ /* 0x000fe400078e00ff */
[----:B------:R-:W-:Y:S02]  /*18110*/  IMAD.MOV.U32 R11, RZ, RZ, 0x181f ;  /* 0x0000181fff0b7424 */ /* 0x000fe400078e00ff */
[----:B------:R-:W-:Y:S02]  /*18120*/  IMAD.MOV.U32 R15, RZ, RZ, -0x1 ;  /* 0xffffffffff0f7424 */ /* 0x000fe400078e00ff */
[----:B-----5:R-:W-:Y:S02]  /*18130*/  IMAD R3, R20, R7, RZ ;  /* 0x0000000714037224 */ /* 0x020fe400078e02ff */
[----:B------:R-:W-:-:S07]  /*18140*/  IMAD R17, R17, 0x40, R10 ;  /* 0x0000004011117824 */ /* 0x000fce00078e020a */
[----:B------:R-:W-:Y:S05]  /*18150*/  WARPSYNC.COLLECTIVE R15, `(.L_x_4126) ;  /* 0x000000000f087348 */ /* 0x000fea0003c00000 */
[----:B------:R0:W1:Y:S02]  /*18160*/  SHFL.IDX P6, R14, R13, R12, R11 ;  /* 0x0000000c0d0e7389 */ /* 0x00006400000c000b */
[----:B01----:R-:W-:Y:S01]  /*18170*/  ENDCOLLECTIVE ;  /* 0x000000000000791b */ /* 0x003fe20003800000 */
.L_x_4126:
[C---:B------:R-:W-:Y:S01]  /*18180*/  VIADD R6, R17.reuse, 0x10 ;  /* 0x0000001011067836 */ /* 0x040fe20000000000 */
[----:B------:R-:W-:Y:S01]  /*18190*/  ISETP.GE.AND P0, PT, R17, R3, PT ;  /* 0x000000031100720c */ /* 0x000fe20003f06270 */
[----:B------:R-:W-:Y:S02]  /*181a0*/  IMAD.MOV.U32 R13, RZ, RZ, R0 ;  /* 0x000000ffff0d7224 */ /* 0x000fe400078e0000 */
[----:B------:R-:W-:-:S10]  /*181b0*/  IMAD.MOV.U32 R4, RZ, RZ, R14 ;  /* 0x000000ffff047224 */ /* 0x000fd400078e000e */
[----:B------:R-:W-:Y:S05]  /*181c0*/  WARPSYNC.COLLECTIVE R15, `(.L_x_4127) ;  /* 0x000000000f087348 */ /* 0x000fea0003c00000 */
[----:B------:R0:W1:Y:S02]  /*181d0*/  SHFL.IDX P6, R14, R13, R12, R11 ;  /* 0x0000000c0d0e7389 */ /* 0x00006400000c000b */
[----:B01----:R-:W-:Y:S01]  /*181e0*/  ENDCOLLECTIVE ;  /* 0x000000000000791b */ /* 0x003fe20003800000 */
.L_x_4127:
[----:B------:R-:W-:Y:S02]  /*181f0*/  IMAD.MOV.U32 R13, RZ, RZ, R2 ;  /* 0x000000ffff0d7224 */ /* 0x000fe400078e0002 */
[----:B------:R-:W-:Y:S01]  /*18200*/  IMAD.MOV.U32 R12, RZ, RZ, 0x1 ;  /* 0x00000001ff0c7424 */ /* 0x000fe200078e00ff */
[----:B------:R-:W-:-:S07]  /*18210*/  MOV R5, R14 ;  /* 0x0000000e00057202 */ /* 0x000fce0000000f00 */
[----:B------:R-:W-:Y:S05]  /*18220*/  WARPSYNC.COLLECTIVE R15, `(.L_x_4128) ;  /* 0x000000000f087348 */ /* 0x000fea0003c00000 */
[----:B------:R0:W1:Y:S02]  /*18230*/  SHFL.IDX P6, R14, R13, R12, R11 ;  /* 0x0000000c0d0e7389 */ /* 0x00006400000c000b */
[----:B01----:R-:W-:Y:S01]  /*18240*/  ENDCOLLECTIVE ;  /* 0x000000000000791b */ /* 0x003fe20003800000 */
.L_x_4128:
        /* <DEDUP_REMOVED lines=15> */
.L_x_4129:
[----:B------:R-:W-:Y:S02]  /*18340*/  IMAD.MOV.U32 R13, RZ, RZ, R2 ;  /* 0x000000ffff0d7224 */ /* 0x000fe400078e0002 */
[----:B------:R-:W-:Y:S01]  /*18350*/  IMAD.MOV.U32 R12, RZ, RZ, 0x2 ;  /* 0x00000002ff0c7424 */ /* 0x000fe200078e00ff */
[----:B------:R-:W-:-:S07]  /*18360*/  MOV R5, R14 ;  /* 0x0000000e00057202 */ /* 0x000fce0000000f00 */
[----:B------:R-:W-:Y:S05]  /*18370*/  WARPSYNC.COLLECTIVE R15, `(.L_x_4130) ;  /* 0x000000000f087348 */ /* 0x000fea0003c00000 */
[----:B------:R0:W1:Y:S02]  /*18380*/  SHFL.IDX P6, R14, R13, R12, R11 ;  /* 0x0000000c0d0e7389 */ /* 0x00006400000c000b */
[----:B01----:R-:W-:Y:S01]  /*18390*/  ENDCOLLECTIVE ;  /* 0x000000000000791b */ /* 0x003fe20003800000 */
.L_x_4130:
        /* <DEDUP_REMOVED lines=16> */
.L_x_4131:
[----:B------:R-:W-:Y:S02]  /*184a0*/  IMAD.MOV.U32 R13, RZ, RZ, R2 ;  /* 0x000000ffff0d7224 */ /* 0x000fe400078e0002 */
[----:B------:R-:W-:Y:S02]  /*184b0*/  IMAD.MOV.U32 R12, RZ, RZ, 0x3 ;  /* 0x00000003ff0c7424 */ /* 0x000fe400078e00ff */
[----:B------:R-:W-:-:S07]  /*184c0*/  IMAD.MOV.U32 R5, RZ, RZ, R14 ;  /* 0x000000ffff057224 */ /* 0x000fce00078e000e */
[----:B------:R-:W-:Y:S05]  /*184d0*/  WARPSYNC.COLLECTIVE R15, `(.L_x_4132) ;  /* 0x000000000f087348 */ /* 0x000fea0003c00000 */
[----:B------:R0:W1:Y:S02]  /*184e0*/  SHFL.IDX P6, R14, R13, R12, R11 ;  /* 0x0000000c0d0e7389 */ /* 0x00006400000c000b */
[----:B01----:R-:W-:Y:S01]  /*184f0*/  ENDCOLLECTIVE ;  /* 0x000000000000791b */ /* 0x003fe20003800000 */
.L_x_4132:
[----:B------:R-:W-:-:S04]  /*18500*/  @!P0 LEA R5, P2, R9, R5, 0x1 ;  /* 0x0000000509058211 */ /* 0x000fc800078408ff */
[----:B------:R-:W-:-:S04]  /*18510*/  @!P0 IADD3.X R4, RZ, R4, RZ, P2, !PT ;  /* 0x00000004ff048210 */ /* 0x000fc800017fe4ff */
        /* <DEDUP_REMOVED lines=8> */
[----:B0-----:R-:W-:-:S07]  /*185a0*/  IMAD.MOV.U32 R4, RZ, RZ, R14 ;  /* 0x000000ffff047224 */ /* 0x001fce00078e000e */
[----:B------:R-:W-:Y:S05]  /*185b0*/  WARPSYNC.COLLECTIVE R15, `(.L_x_4133) ;  /* 0x000000000f087348 */ /* 0x000fea0003c00000 */
[----:B------:R0:W1:Y:S02]  /*185c0*/  SHFL.IDX P6, R14, R13, R12, R11 ;  /* 0x0000000c0d0e7389 */ /* 0x00006400000c000b */
[----:B01----:R-:W-:Y:S01]  /*185d0*/  ENDCOLLECTIVE ;  /* 0x000000000000791b */ /* 0x003fe20003800000 */
.L_x_4133:
[----:B------:R-:W-:Y:S01]  /*185e0*/  IMAD.MOV.U32 R0, RZ, RZ, R14 ;  /* 0x000000ffff007224 */ /* 0x000fe200078e000e */
[----:B------:R-:W-:Y:S06]  /*185f0*/  BRA `(.L_x_4134) ;  /* 0xffffffbc00147947 */ /* 0x000fec000383ffff */
.L_x_4022:
[----:B0-----:R0:W1:Y:S02]  /*18600*/  SYNCS.PHASECHK.TRANS64.TRYWAIT P0, [R23+URZ+0x28c20], R0 ;  /* 0x028c2000170075a7 */ /* 0x001064000800017f */
[----:B-1----:R-:W-:Y:S05]  /*18610*/  @!P0 NANOSLEEP.SYNCS 0x989680 ;  /* 0x009896800000895d */ /* 0x002fea0003900000 */
[----:B------:R-:W1:Y:S02]  /*18620*/  @!P0 SYNCS.PHASECHK.TRANS64 P0, [R23+URZ+0x28c20], R0 ;  /* 0x028c2000170085a7 */ /* 0x000e64000800007f */
[----:B-1----:R-:W-:Y:S05]  /*18630*/  @!P0 BRA `(.L_x_4022) ;  /* 0xfffffffc00f08947 */ /* 0x002fea000383ffff */
[----:B------:R-:W-:Y:S05]  /*18640*/  BRA `(.L_x_4135) ;  /* 0xffffffbc00707947 */ /* 0x000fea000383ffff */
.L_x_4025:
[----:B0-----:R0:W1:Y:S02]  /*18650*/  SYNCS.PHASECHK.TRANS64.TRYWAIT P0, [R27+URZ+0x28c60], R0 ;  /* 0x028c60001b0075a7 */ /* 0x001064000800017f */
[----:B-1----:R-:W-:Y:S05]  /*18660*/  @!P0 NANOSLEEP.SYNCS 0x989680 ;  /* 0x009896800000895d */ /* 0x002fea0003900000 */
[----:B------:R-:W1:Y:S02]  /*18670*/  @!P0 SYNCS.PHASECHK.TRANS64 P0, [R27+URZ+0x28c60], R0 ;  /* 0x028c60001b0085a7 */ /* 0x000e64000800007f */
[----:B-1----:R-:W-:Y:S05]  /*18680*/  @!P0 BRA `(.L_x_4025) ;  /* 0xfffffffc00f08947 */ /* 0x002fea000383ffff */
[----:B------:R-:W-:Y:S05]  /*18690*/  BRA `(.L_x_4136) ;  /* 0xffffffbc00807947 */ /* 0x000fea000383ffff */
.L_x_4026:
        /* <DEDUP_REMOVED lines=8> */
.L_x_4138:
[----:B------:R-:W-:Y:S05]  /*18720*/  BSYNC B0 ;  /* 0x0000000000007941 */ /* 0x000fea0003800000 */
.L_x_4137:
        /* <DEDUP_REMOVED lines=15> */
.L_x_4139:
        /* <DEDUP_REMOVED lines=40> */
.L_x_4140:
[----:B------:R-:W-:Y:S02]  /*18aa0*/  IMAD.MOV.U32 R13, RZ, RZ, R5 ;  /* 0x000000ffff0d7224 */ /* 0x000fe400078e0005 */
[----:B------:R-:W-:-:S07]  /*18ab0*/  IMAD.MOV.U32 R3, RZ, RZ, R14 ;  /* 0x000000ffff037224 */ /* 0x000fce00078e000e */
[----:B------:R-:W-:Y:S05]  /*18ac0*/  WARPSYNC.COLLECTIVE R15, `(.L_x_4141) ;  /* 0x000000000f087348 */ /* 0x000fea0003c00000 */
[----:B------:R0:W1:Y:S02]  /*18ad0*/  SHFL.IDX P6, R14, R13, R12, R11 ;  /* 0x0000000c0d0e7389 */ /* 0x00006400000c000b */
[----:B01----:R-:W-:Y:S01]  /*18ae0*/  ENDCOLLECTIVE ;  /* 0x000000000000791b */ /* 0x003fe20003800000 */
.L_x_4141:
[----:B------:R-:W-:Y:S02]  /*18af0*/  IMAD.MOV.U32 R13, RZ, RZ, R6 ;  /* 0x000000ffff0d7224 */ /* 0x000fe400078e0006 */
[----:B------:R-:W-:Y:S01]  /*18b00*/  IMAD.MOV.U32 R12, RZ, RZ, 0x2 ;  /* 0x00000002ff0c7424 */ /* 0x000fe200078e00ff */
[----:B------:R-:W-:-:S04]  /*18b10*/  MOV R2, R14 ;  /* 0x0000000e00027202 */ /* 0x000fc80000000f00 */
        /* <DEDUP_REMOVED lines=26> */
.L_x_4142:
[----:B------:R-:W-:Y:S02]  /*18cc0*/  IMAD.MOV.U32 R13, RZ, RZ, R5 ;  /* 0x000000ffff0d7224 */ /* 0x000fe400078e0005 */
[----:B------:R-:W-:-:S07]  /*18cd0*/  IMAD.MOV.U32 R7, RZ, RZ, R14 ;  /* 0x000000ffff077224 */ /* 0x000fce00078e000e */
[----:B------:R-:W-:Y:S05]  /*18ce0*/  WARPSYNC.COLLECTIVE R15, `(.L_x_4143) ;  /* 0x000000000f087348 */ /* 0x000fea0003c00000 */
[----:B------:R0:W1:Y:S02]  /*18cf0*/  SHFL.IDX P6, R14, R13, R12, R11 ;  /* 0x0000000c0d0e7389 */ /* 0x00006400000c000b */
[----:B01----:R-:W-:Y:S01]  /*18d00*/  ENDCOLLECTIVE ;  /* 0x000000000000791b */ /* 0x003fe20003800000 */
.L_x_4143:
[----:B------:R-:W-:Y:S01]  /*18d10*/  MOV R13, R6 ;  /* 0x00000006000d7202 */ /* 0x000fe20000000f00 */
        /* <DEDUP_REMOVED lines=28> */
.L_x_4144:
[----:B------:R-:W-:Y:S02]  /*18ee0*/  IMAD.MOV.U32 R13, RZ, RZ, R5 ;  /* 0x000000ffff0d7224 */ /* 0x000fe400078e0005 */
[----:B------:R-:W-:-:S07]  /*18ef0*/  IMAD.MOV.U32 R6, RZ, RZ, R14 ;  /* 0x000000ffff067224 */ /* 0x000fce00078e000e */
[----:B------:R-:W-:Y:S05]  /*18f00*/  WARPSYNC.COLLECTIVE R15, `(.L_x_4145) ;  /* 0x000000000f087348 */ /* 0x000fea0003c00000 */
[----:B------:R0:W1:Y:S02]  /*18f10*/  SHFL.IDX P6, R14, R13, R12, R11 ;  /* 0x0000000c0d0e7389 */ /* 0x00006400000c000b */
[----:B01----:R-:W-:Y:S01]  /*18f20*/  ENDCOLLECTIVE ;  /* 0x000000000000791b */ /* 0x003fe20003800000 */
.L_x_4145:
[----:B------:R-:W-:Y:S01]  /*18f30*/  IMAD.MOV.U32 R2, RZ, RZ, R14 ;  /* 0x000000ffff027224 */ /* 0x000fe200078e000e */
[----:B------:R-:W-:Y:S06]  /*18f40*/  BRA `(.L_x_4146) ;  /* 0xffffffbc00187947 */ /* 0x000fec000383ffff */
.L_x_4033:
[----:B0-----:R0:W1:Y:S02]  /*18f50*/  SYNCS.PHASECHK.TRANS64.TRYWAIT P0, [R6+URZ+0x28c40], R17 ;  /* 0x028c4011060075a7 */ /* 0x001064000800017f */
[----:B-1----:R-:W-:Y:S05]  /*18f60*/  @!P0 NANOSLEEP.SYNCS 0x989680 ;  /* 0x009896800000895d */ /* 0x002fea0003900000 */
[----:B------:R-:W1:Y:S02]  /*18f70*/  @!P0 SYNCS.PHASECHK.TRANS64 P0, [R6+URZ+0x28c40], R17 ;  /* 0x028c4011060085a7 */ /* 0x000e64000800007f */
[----:B-1----:R-:W-:Y:S05]  /*18f80*/  @!P0 BRA `(.L_x_4033) ;  /* 0xfffffffc00f08947 */ /* 0x002fea000383ffff */
[----:B------:R-:W-:Y:S05]  /*18f90*/  BRA `(.L_x_4147) ;  /* 0xffffffc000ac7947 */ /* 0x000fea000383ffff */
.L_x_4034:
        /* <DEDUP_REMOVED lines=8> */
.L_x_4149:
[----:B------:R-:W-:Y:S05]  /*19020*/  BSYNC B1 ;  /* 0x0000000000017941 */ /* 0x000fea0003800000 */
.L_x_4148:
        /* <DEDUP_REMOVED lines=9> */
.L_x_4150:
[----:B------:R-:W-:Y:S02]  /*190c0*/  IMAD.MOV.U32 R13, RZ, RZ, R27 ;  /* 0x000000ffff0d7224 */ /* 0x000fe400078e001b */
[----:B------:R-:W-:Y:S02]  /*190d0*/  IMAD.MOV.U32 R12, RZ, RZ, 0x1 ;  /* 0x00000001ff0c7424 */ /* 0x000fe400078e00ff */
[----:B------:R-:W-:-:S07]  /*190e0*/  IMAD.MOV.U32 R2, RZ, RZ, R14 ;  /* 0x000000ffff027224 */ /* 0x000fce00078e000e */
[----:B------:R-:W-:Y:S05]  /*190f0*/  WARPSYNC.COLLECTIVE R15, `(.L_x_4151) ;  /* 0x000000000f087348 */ /* 0x000fea0003c00000 */
[----:B------:R0:W1:Y:S02]  /*19100*/  SHFL.IDX P6, R14, R13, R12, R11 ;  /* 0x0000000c0d0e7389 */ /* 0x00006400000c000b */
[----:B01----:R-:W-:Y:S01]  /*19110*/  ENDCOLLECTIVE ;  /* 0x000000000000791b */ /* 0x003fe20003800000 */
.L_x_4151:
        /* <DEDUP_REMOVED lines=11> */
.L_x_4152:
[----:B------:R-:W-:Y:S01]  /*191d0*/  IMAD.MOV.U32 R13, RZ, RZ, R27 ;  /* 0x000000ffff0d7224 */ /* 0x000fe200078e001b */
[----:B------:R-:W-:Y:S01]  /*191e0*/  MOV R12, 0x2 ;  /* 0x00000002000c7802 */ /* 0x000fe20000000f00 */
[----:B------:R-:W-:-:S07]  /*191f0*/  IMAD.MOV.U32 R2, RZ, RZ, R14 ;  /* 0x000000ffff027224 */ /* 0x000fce00078e000e */
[----:B------:R-:W-:Y:S05]  /*19200*/  WARPSYNC.COLLECTIVE R15, `(.L_x_4153) ;  /* 0x000000000f087348 */ /* 0x000fea0003c00000 */
[----:B------:R0:W1:Y:S02]  /*19210*/  SHFL.IDX P6, R14, R13, R12, R11 ;  /* 0x0000000c0d0e7389 */ /* 0x00006400000c000b */
[----:B01----:R-:W-:Y:S01]  /*19220*/  ENDCOLLECTIVE ;  /* 0x000000000000791b */ /* 0x003fe20003800000 */
.L_x_4153:
        /* <DEDUP_REMOVED lines=11> */
.L_x_4154:
[----:B------:R-:W-:Y:S02]  /*192e0*/  IMAD.MOV.U32 R13, RZ, RZ, R27 ;  /* 0x000000ffff0d7224 */ /* 0x000fe400078e001b */
[----:B------:R-:W-:Y:S02]  /*192f0*/  IMAD.MOV.U32 R12, RZ, RZ, 0x3 ;  /* 0x00000003ff0c7424 */ /* 0x000fe400078e00ff */
[----:B------:R-:W-:-:S07]  /*19300*/  IMAD.MOV.U32 R2, RZ, RZ, R14 ;  /* 0x000000ffff027224 */ /* 0x000fce00078e000e */
[----:B------:R-:W-:Y:S05]  /*19310*/  WARPSYNC.COLLECTIVE R15, `(.L_x_4155) ;  /* 0x000000000f087348 */ /* 0x000fea0003c00000 */
[----:B------:R0:W1:Y:S02]  /*19320*/  SHFL.IDX P6, R14, R13, R12, R11 ;  /* 0x0000000c0d0e7389 */ /* 0x00006400000c000b */
[----:B01----:R-:W-:Y:S01]  /*19330*/  ENDCOLLECTIVE ;  /* 0x000000000000791b */ /* 0x003fe20003800000 */
.L_x_4155:
[----:B------:R-:W-:-:S05]  /*19340*/  IADD3 R2, P0, R2, R0, RZ ;  /* 0x0000000002027210 */ /* 0x000fca0007f1e0ff */
[----:B------:R-:W-:-:S05]  /*19350*/  IMAD.X R3, RZ, RZ, R3, P0 ;  /* 0x000000ffff037224 */ /* 0x000fca00000e0603 */
[----:B------:R-:W-:Y:S01]  /*19360*/  @!PT LDS RZ, [RZ] ;  /* 0x00000000fffff984 */ /* 0x000fe20000000800 */
[----:B------:R-:W-:Y:S01]  /*19370*/  @!PT LDS RZ, [RZ] ;  /* 0x00000000fffff984 */ /* 0x000fe20000000800 */
[----:B------:R-:W-:Y:S01]  /*19380*/  @!PT LDS RZ, [RZ] ;  /* 0x00000000fffff984 */ /* 0x000fe20000000800 */
[----:B------:R0:W-:Y:S01]  /*19390*/  LDGSTS.E.BYPASS.LTC128B.128 [R21+0x23400], desc[UR40][R2.64], !P1 ;  /* 0x2340000002157fae */ /* 0x0001e2000c901d68 */
[----:B------:R-:W-:Y:S01]  /*193a0*/  MOV R13, R20 ;  /* 0x00000014000d7202 */ /* 0x000fe20000000f00 */
[----:B------:R-:W-:-:S07]  /*193b0*/  IMAD.MOV.U32 R27, RZ, RZ, R14 ;  /* 0x000000ffff1b7224 */ /* 0x000fce00078e000e */
[----:B0-----:R-:W-:Y:S05]  /*193c0*/  WARPSYNC.COLLECTIVE R15, `(.L_x_4156) ;  /* 0x000000000f087348 */ /* 0x001fea0003c00000 */
[----:B------:R1:W2:Y:S02]  /*193d0*/  SHFL.IDX P6, R14, R13, R12, R11 ;  /* 0x0000000c0d0e7389 */ /* 0x0002a400000c000b */
[----:B012---:R-:W-:Y:S01]  /*193e0*/  ENDCOLLECTIVE ;  /* 0x000000000000791b */ /* 0x007fe20003800000 */
.L_x_4156:
[----:B------:R-:W-:Y:S01]  /*193f0*/  IMAD.MOV.U32 R2, RZ, RZ, R14 ;  /* 0x000000ffff027224 */ /* 0x000fe200078e000e */
[----:B------:R-:W-:Y:S06]  /*19400*/  BRA `(.L_x_4157) ;  /* 0xffffffc0003c7947 */ /* 0x000fec000383ffff */
.L_x_4039:
[----:B---3--:R3:W4:Y:S02]  /*19410*/  SYNCS.PHASECHK.TRANS64.TRYWAIT P0, [R6+URZ+0x28c60], R17 ;  /* 0x028c6011060075a7 */ /* 0x008724000800017f */
[----:B----4-:R-:W-:Y:S05]  /*19420*/  @!P0 NANOSLEEP.SYNCS 0x989680 ;  /* 0x009896800000895d */ /* 0x010fea0003900000 */
[----:B------:R-:W4:Y:S02]  /*19430*/  @!P0 SYNCS.PHASECHK.TRANS64 P0, [R6+URZ+0x28c60], R17 ;  /* 0x028c6011060085a7 */ /* 0x000f24000800007f */
[----:B----4-:R-:W-:Y:S05]  /*19440*/  @!P0 BRA `(.L_x_4039) ;  /* 0xfffffffc00f08947 */ /* 0x010fea000383ffff */
[----:B------:R-:W-:Y:S05]  /*19450*/  BRA `(.L_x_4158) ;  /* 0xffffffc0008c7947 */ /* 0x000fea000383ffff */
.L_x_4040:
        /* <DEDUP_REMOVED lines=8> */
.L_x_4160:
[----:B------:R-:W-:Y:S05]  /*194e0*/  BSYNC B1 ;  /* 0x0000000000017941 */ /* 0x000fea0003800000 */
.L_x_4159:
[----:B------:R-:W-:Y:S01]  /*194f0*/  IMAD.MOV.U32 R13, RZ, RZ, R9 ;  /* 0x000000ffff0d7224 */ /* 0x000fe200078e0009 */
[----:B------:R-:W-:Y:S01]  /*19500*/  MOV R12, RZ ;  /* 0x000000ff000c7202 */ /* 0x000fe20000000f00 */
[----:B------:R-:W-:Y:S01]  /*19510*/  IMAD.MOV.U32 R11, RZ, RZ, 0x181f ;  /* 0x0000181fff0b7424 */ /* 0x000fe200078e00ff */
[C---:B------:R-:W-:Y:S01]  /*19520*/  LOP3.LUT P2, RZ, R22.reuse, 0x40, RZ, 0xc0, !PT ;  /* 0x0000004016ff7812 */ /* 0x040fe2000784c0ff */
[----:B------:R-:W-:Y:S01]  /*19530*/  IMAD.MOV.U32 R15, RZ, RZ, -0x1 ;  /* 0xffffffffff0f7424 */ /* 0x000fe200078e00ff */
[C---:B------:R-:W-:Y:S01]  /*19540*/  LOP3.LUT P1, RZ, R22.reuse, 0x20, RZ, 0xc0, !PT ;  /* 0x0000002016ff7812 */ /* 0x040fe2000782c0ff */
[----:B------:R-:W-:Y:S01]  /*19550*/  IMAD.MOV.U32 R3, RZ, RZ, R14 ;  /* 0x000000ffff037224 */ /* 0x000fe200078e000e */
[----:B------:R-:W-:Y:S01]  /*19560*/  LOP3.LUT R22, R22, 0xffffdfff, RZ, 0xc0, !PT ;  /* 0xffffdfff16167812 */ /* 0x000fe200078ec0ff */
[----:B------:R-:W-:-:S10]  /*19570*/  IMAD R17, R17, 0x2, R23 ;  /* 0x0000000211117824 */ /* 0x000fd400078e0217 */
[----:B------:R-:W-:Y:S05]  /*19580*/  WARPSYNC.COLLECTIVE R15, `(.L_x_4161) ;  /* 0x000000000f087348 */ /* 0x000fea0003c00000 */
[----:B------:R0:W1:Y:S02]  /*19590*/  SHFL.IDX P6, R14, R13, R12, R11 ;  /* 0x0000000c0d0e7389 */ /* 0x00006400000c000b */
[----:B01----:R-:W-:Y:S01]  /*195a0*/  ENDCOLLECTIVE ;  /* 0x000000000000791b */ /* 0x003fe20003800000 */
.L_x_4161:
[----:B------:R-:W-:-:S04]  /*195b0*/  @P3 LOP3.LUT R22, R22, 0x2000, RZ, 0xfc, !PT ;  /* 0x0000200016163812 */ /* 0x000fc800078efcff */
[C---:B------:R-:W-:Y:S01]  /*195c0*/  LOP3.LUT P3, RZ, R22.reuse, 0x10, RZ, 0xc0, !PT ;  /* 0x0000001016ff7812 */ /* 0x040fe2000786c0ff */
[----:B------:R-:W-:Y:S02]  /*195d0*/  IMAD.MOV.U32 R13, RZ, RZ, R10 ;  /* 0x000000ffff0d7224 */ /* 0x000fe400078e000a */
[----:B------:R-:W-:Y:S02]  /*195e0*/  IMAD.MOV.U32 R12, RZ, RZ, 0x1 ;  /* 0x00000001ff0c7424 */ /* 0x000fe400078e00ff */
[----:B------:R-:W-:Y:S01]  /*195f0*/  IMAD.MOV.U32 R2, RZ, RZ, R14 ;  /* 0x000000ffff027224 */ /* 0x000fe200078e000e */
[C---:B------:R-:W-:Y:S02]  /*19600*/  LOP3.LUT P6, RZ, R22.reuse, 0x80, RZ, 0xc0, !PT ;  /* 0x0000008016ff7812 */ /* 0x040fe400078cc0ff */
[----:B------:R-:W-:Y:S02]  /*19610*/  LOP3.LUT R22, R22, 0xffff7fff, RZ, 0xc0, !PT ;  /* 0xffff7fff16167812 */ /* 0x000fe400078ec0ff */
[----:B------:R-:W-:-:S03]  /*19620*/  IADD3 R2, P0, R2, R0, RZ ;  /* 0x0000000002027210 */ /* 0x000fc60007f1e0ff */
[----:B------:R-:W-:Y:S02]  /*19630*/  @P3 LOP3.LUT R22, R22, 0x8000, RZ, 0xfc, !PT ;  /* 0x0000800016163812 */ /* 0x000fe400078efcff */
        /* <DEDUP_REMOVED lines=9> */
.L_x_4162:
        /* <DEDUP_REMOVED lines=11> */
[----:B------:R-:W-:-:S03]  /*19780*/  MOV R5, R14 ;  /* 0x0000000e00057202 */ /* 0x000fc60000000f00 */
[----:B------:R0:W-:Y:S04]  /*19790*/  LDGSTS.E.BYPASS.LTC128B.128 [R17+0xc400], desc[UR40][R2.64+0x300], P0 ;  /* 0x0c40030002117fae */ /* 0x0001e80008101d68 */
[----:B0-----:R-:W-:Y:S05]  /*197a0*/  WARPSYNC.COLLECTIVE R15, `(.L_x_4163) ;  /* 0x000000000f087348 */ /* 0x001fea0003c00000 */
[----:B------:R1:W2:Y:S02]  /*197b0*/  SHFL.IDX P6, R14, R13, R12, R11 ;  /* 0x0000000c0d0e7389 */ /* 0x0002a400000c000b */
[----:B012---:R-:W-:Y:S01]  /*197c0*/  ENDCOLLECTIVE ;  /* 0x000000000000791b */ /* 0x007fe20003800000 */
.L_x_4163:
        /* <DEDUP_REMOVED lines=19> */
.L_x_4164:
        /* <DEDUP_REMOVED lines=14> */
.L_x_4165:
        /* <DEDUP_REMOVED lines=16> */
.L_x_4166:
        /* <DEDUP_REMOVED lines=14> */
.L_x_4167:
[----:B------:R-:W-:Y:S05]  /*19bc0*/  BRA `(.L_x_4168) ;  /* 0xffffffbc00f87947 */ /* 0x000fea000383ffff */
.L_x_4048:
[----:B------:R-:W-:Y:S01]  /*19bd0*/  BSSY B0, `(.L_x_4169) ;  /* 0x0000008000007945 */ /* 0x000fe20003800000 */
[----:B------:R-:W-:Y:S02]  /*19be0*/  IMAD.MOV.U32 R13, RZ, RZ, R16 ;  /* 0x000000ffff0d7224 */ /* 0x000fe400078e0010 */
[----:B------:R-:W-:Y:S02]  /*19bf0*/  IMAD.MOV.U32 R12, RZ, RZ, RZ ;  /* 0x000000ffff0c7224 */ /* 0x000fe400078e00ff */
[----:B------:R-:W-:Y:S02]  /*19c00*/  IMAD.MOV.U32 R11, RZ, RZ, 0x1f ;  /* 0x0000001fff0b7424 */ /* 0x000fe400078e00ff */
[----:B------:R-:W-:-:S07]  /*19c10*/  IMAD.MOV.U32 R15, RZ, RZ, -0x1 ;  /* 0xffffffffff0f7424 */ /* 0x000fce00078e00ff */
[----:B-123--:R-:W-:Y:S05]  /*19c20*/  WARPSYNC.COLLECTIVE R15, `(.L_x_4170) ;  /* 0x000000000f087348 */ /* 0x00efea0003c00000 */
[----:B------:R0:W4:Y:S02]  /*19c30*/  SHFL.IDX P6, R14, R13, R12, R11 ;  /* 0x0000000c0d0e7389 */ /* 0x00012400000c000b */
[----:B01234-:R-:W-:Y:S01]  /*19c40*/  ENDCOLLECTIVE ;  /* 0x000000000000791b */ /* 0x01ffe20003800000 */
.L_x_4170:
[----:B------:R-:W-:Y:S05]  /*19c50*/  BSYNC B0 ;  /* 0x0000000000007941 */ /* 0x000fea0003800000 */
.L_x_4169:
        /* <DEDUP_REMOVED lines=9> */
.L_x_4171:
[----:B------:R-:W-:Y:S02]  /*19cf0*/  ULDC UR4, c[0x0][0xc3c] ;  /* 0x00030f0000047ab9 */ /* 0x000fe40000000800 */
[----:B------:R-:W-:-:S13]  /*19d00*/  ISETP.GE.OR P1, PT, R5, UR4, !P0 ;  /* 0x0000000405007c0c */ /* 0x000fda000c726670 */
[----:B------:R-:W0:Y:S01]  /*19d10*/  @!P1 LDC.64 R2, c[0x0][0xc80] ;  /* 0x00032000ff029b82 */ /* 0x000e220000000a00 */
[----:B------:R-:W-:Y:S02]  /*19d20*/  IMAD.MOV.U32 R11, RZ, RZ, RZ ;  /* 0x000000ffff0b7224 */ /* 0x000fe400078e00ff */
[----:B------:R-:W-:Y:S02]  /*19d30*/  IMAD.MOV.U32 R4, RZ, RZ, R14 ;  /* 0x000000ffff047224 */ /* 0x000fe400078e000e */
[----:B0-----:R-:W-:-:S06]  /*19d40*/  @!P1 IMAD.WIDE R2, R5, 0x4, R2 ;  /* 0x0000000405029825 */ /* 0x001fcc00078e0202 */
[----:B------:R0:W2:Y:S01]  /*19d50*/  @!P1 LDG.E R3, desc[UR40][R2.64] ;  /* 0x0000002802039981 */ /* 0x0000a2000c1e1900 */
[C---:B------:R-:W-:Y:S02]  /*19d60*/  ISETP.GE.U32.AND P2, PT, R8.reuse, 0x2, PT ;  /* 0x000000020800780c */ /* 0x040fe40003f46070 */
[C---:B------:R-:W-:Y:S02]  /*19d70*/  ISETP.GE.U32.AND P3, PT, R8.reuse, 0x4, PT ;  /* 0x000000040800780c */ /* 0x040fe40003f66070 */
[C---:B------:R-:W-:Y:S02]  /*19d80*/  ISETP.GE.U32.AND P4, PT, R8.reuse, 0x8, PT ;  /* 0x000000080800780c */ /* 0x040fe40003f86070 */
[C---:B------:R-:W-:Y:S01]  /*19d90*/  ISETP.GE.U32.AND P5, PT, R8.reuse, 0x10, PT ;  /* 0x000000100800780c */ /* 0x040fe20003fa6070 */
[----:B0-----:R-:W-:Y:S01]  /*19da0*/  IMAD.MOV.U32 R2, RZ, RZ, RZ ;  /* 0x000000ffff027224 */ /* 0x001fe200078e00ff */
[----:B--2---:R-:W-:Y:S02]  /*19db0*/  @!P1 MOV R2, R3 ;  /* 0x0000000300029202 */ /* 0x004fe40000000f00 */
[----:B------:R-:W-:-:S03]  /*19dc0*/  ISETP.NE.AND P1, PT, R8, RZ, PT ;  /* 0x000000ff0800720c */ /* 0x000fc60003f25270 */
[----:B------:R-:W-:-:S10]  /*19dd0*/  IMAD.MOV.U32 R13, RZ, RZ, R2 ;  /* 0x000000ffff0d7224 */ /* 0x000fd400078e0002 */
[----:B------:R-:W-:Y:S05]  /*19de0*/  WARPSYNC.COLLECTIVE R15, `(.L_x_4172) ;  /* 0x000000000f087348 */ /* 0x000fea0003c00000 */
[----:B------:R0:W1:Y:S02]  /*19df0*/  SHFL.UP P6, R14, R13, R12, R11 ;  /* 0x0400000c0d0e7389 */ /* 0x00006400000c000b */
[----:B01----:R-:W-:Y:S01]  /*19e00*/  ENDCOLLECTIVE ;  /* 0x000000000000791b */ /* 0x003fe20003800000 */
.L_x_4172:
[----:B------:R-:W-:Y:S01]  /*19e10*/  IMAD.MOV.U32 R12, RZ, RZ, 0x2 ;  /* 0x00000002ff0c7424 */ /* 0x000fe200078e00ff */
[----:B------:R-:W-:-:S05]  /*19e20*/  SEL R5, R14, RZ, P1 ;  /* 0x000000ff0e057207 */ /* 0x000fca0000800000 */
[----:B------:R-:W-:-:S04]  /*19e30*/  IMAD.IADD R5, R2, 0x1, R5 ;  /* 0x0000000102057824 */ /* 0x000fc800078e0205 */
[----:B------:R-:W-:-:S07]  /*19e40*/  IMAD.MOV.U32 R13, RZ, RZ, R5 ;  /* 0x000000ffff0d7224 */ /* 0x000fce00078e0005 */
[----:B------:R-:W-:Y:S05]  /*19e50*/  WARPSYNC.COLLECTIVE R15, `(.L_x_4173) ;  /* 0x000000000f087348 */ /* 0x000fea0003c00000 */
[----:B------:R0:W1:Y:S02]  /*19e60*/  SHFL.UP P6, R14, R13, R12, R11 ;  /* 0x0400000c0d0e7389 */ /* 0x00006400000c000b */
[----:B01----:R-:W-:Y:S01]  /*19e70*/  ENDCOLLECTIVE ;  /* 0x000000000000791b */ /* 0x003fe20003800000 */
.L_x_4173:
[----:B------:R-:W-:Y:S02]  /*19e80*/  MOV R12, 0x4 ;  /* 0x00000004000c7802 */ /* 0x000fe40000000f00 */
[----:B------:R-:W-:-:S05]  /*19e90*/  SEL R6, R14, RZ, P2 ;  /* 0x000000ff0e067207 */ /* 0x000fca0001000000 */
[----:B------:R-:W-:-:S04]  /*19ea0*/  IMAD.IADD R6, R5, 0x1, R6 ;  /* 0x0000000105067824 */ /* 0x000fc800078e0206 */
[----:B------:R-:W-:-:S07]  /*19eb0*/  IMAD.MOV.U32 R13, RZ, RZ, R6 ;  /* 0x000000ffff0d7224 */ /* 0x000fce00078e0006 */
[----:B------:R-:W-:Y:S05]  /*19ec0*/  WARPSYNC.COLLECTIVE R15, `(.L_x_4174) ;  /* 0x000000000f087348 */ /* 0x000fea0003c00000 */
[----:B------:R0:W1:Y:S02]  /*19ed0*/  SHFL.UP P6, R14, R13, R12, R11 ;  /* 0x0400000c0d0e7389 */ /* 0x00006400000c000b */
[----:B01----:R-:W-:Y:S01]  /*19ee0*/  ENDCOLLECTIVE ;  /* 0x000000000000791b */ /* 0x003fe20003800000 */
.L_x_4174:
[----:B------:R-:W-:Y:S01]  /*19ef0*/  IMAD.MOV.U32 R12, RZ, RZ, 0x8 ;  /* 0x00000008ff0c7424 */ /* 0x000fe200078e00ff */
[----:B------:R-:W-:-:S05]  /*19f00*/  SEL R7, R14, RZ, P3 ;  /* 0x000000ff0e077207 */ /* 0x000fca0001800000 */
[----:B------:R-:W-:-:S04]  /*19f10*/  IMAD.IADD R7, R6, 0x1, R7 ;  /* 0x0000000106077824 */ /* 0x000fc800078e0207 */
[----:B------:R-:W-:-:S07]  /*19f20*/  IMAD.MOV.U32 R13, RZ, RZ, R7 ;  /* 0x000000ffff0d7224 */ /* 0x000fce00078e0007 */
[----:B------:R-:W-:Y:S05]  /*19f30*/  WARPSYNC.COLLECTIVE R15, `(.L_x_4175) ;  /* 0x000000000f087348 */ /* 0x000fea0003c00000 */
[----:B------:R0:W1:Y:S02]  /*19f40*/  SHFL.UP P6, R14, R13, R12, R11 ;  /* 0x0400000c0d0e7389 */ /* 0x00006400000c000b */
[----:B01----:R-:W-:Y:S01]  /*19f50*/  ENDCOLLECTIVE ;  /* 0x000000000000791b */ /* 0x003fe20003800000 */
.L_x_4175:
[----:B------:R-:W-:Y:S01]  /*19f60*/  IMAD.MOV.U32 R12, RZ, RZ, 0x10 ;  /* 0x00000010ff0c7424 */ /* 0x000fe200078e00ff */
[----:B------:R-:W-:-:S05]  /*19f70*/  SEL R14, R14, RZ, P4 ;  /* 0x000000ff0e0e7207 */ /* 0x000fca0002000000 */
[----:B------:R-:W-:-:S04]  /*19f80*/  IMAD.IADD R5, R7, 0x1, R14 ;  /* 0x0000000107057824 */ /* 0x000fc800078e020e */
[----:B------:R-:W-:-:S07]  /*19f90*/  IMAD.MOV.U32 R13, RZ, RZ, R5 ;  /* 0x000000ffff0d7224 */ /* 0x000fce00078e0005 */
[----:B------:R-:W-:Y:S05]  /*19fa0*/  WARPSYNC.COLLECTIVE R15, `(.L_x_4176) ;  /* 0x000000000f087348 */ /* 0x000fea0003c00000 */
[----:B------:R0:W1:Y:S02]  /*19fb0*/  SHFL.UP P6, R14, R13, R12, R11 ;  /* 0x0400000c0d0e7389 */ /* 0x00006400000c000b */
[----:B01----:R-:W-:Y:S01]  /*19fc0*/  ENDCOLLECTIVE ;  /* 0x000000000000791b */ /* 0x003fe20003800000 */
.L_x_4176:
        /* <DEDUP_REMOVED lines=8> */
.L_x_4177:
[----:B------:R-:W-:Y:S05]  /*1a050*/  BRA `(.L_x_4178) ;  /* 0xffffffc0008c7947 */ /* 0x000fea000383ffff */
.L_x_4053:
        /* <DEDUP_REMOVED lines=8> */
.L_x_4180:
[----:B------:R-:W-:Y:S05]  /*1a0e0*/  BSYNC B0 ;  /* 0x0000000000007941 */ /* 0x000fea0003800000 */
.L_x_4179:
        /* <DEDUP_REMOVED lines=8> */
.L_x_4181:
[----:B------:R-:W-:Y:S01]  /*1a170*/  IMAD.MOV.U32 R12, RZ, RZ, 0x4 ;  /* 0x00000004ff0c7424 */ /* 0x000fe200078e00ff */
[----:B------:R-:W-:-:S05]  /*1a180*/  SEL R14, R14, RZ, P2 ;  /* 0x000000ff0e0e7207 */ /* 0x000fca0001000000 */
[----:B------:R-:W-:-:S04]  /*1a190*/  IMAD.IADD R3, R13, 0x1, R14 ;  /* 0x000000010d037824 */ /* 0x000fc800078e020e */
[----:B------:R-:W-:-:S07]  /*1a1a0*/  IMAD.MOV.U32 R13, RZ, RZ, R3 ;  /* 0x000000ffff0d7224 */ /* 0x000fce00078e0003 */
[----:B------:R-:W-:Y:S05]  /*1a1b0*/  WARPSYNC.COLLECTIVE R15, `(.L_x_4182) ;  /* 0x000000000f087348 */ /* 0x000fea0003c00000 */
[----:B------:R0:W1:Y:S02]  /*1a1c0*/  SHFL.UP P6, R14, R13, R12, R11 ;  /* 0x0400000c0d0e7389 */ /* 0x00006400000c000b */
[----:B01----:R-:W-:Y:S01]  /*1a1d0*/  ENDCOLLECTIVE ;  /* 0x000000000000791b */ /* 0x003fe20003800000 */
.L_x_4182:
[----:B------:R-:W-:Y:S02]  /*1a1e0*/  MOV R12, 0x8 ;  /* 0x00000008000c7802 */ /* 0x000fe40000000f00 */
[----:B------:R-:W-:-:S05]  /*1a1f0*/  SEL R14, R14, RZ, P3 ;  /* 0x000000ff0e0e7207 */ /* 0x000fca0001800000 */
[----:B------:R-:W-:-:S04]  /*1a200*/  IMAD.IADD R5, R3, 0x1, R14 ;  /* 0x0000000103057824 */ /* 0x000fc800078e020e */
[----:B------:R-:W-:-:S07]  /*1a210*/  IMAD.MOV.U32 R13, RZ, RZ, R5 ;  /* 0x000000ffff0d7224 */ /* 0x000fce00078e0005 */
[----:B------:R-:W-:Y:S05]  /*1a220*/  WARPSYNC.COLLECTIVE R15, `(.L_x_4183) ;  /* 0x000000000f087348 */ /* 0x000fea0003c00000 */
[----:B------:R0:W1:Y:S02]  /*1a230*/  SHFL.UP P6, R14, R13, R12, R11 ;  /* 0x0400000c0d0e7389 */ /* 0x00006400000c000b */
[----:B01----:R-:W-:Y:S01]  /*1a240*/  ENDCOLLECTIVE ;  /* 0x000000000000791b */ /* 0x003fe20003800000 */
.L_x_4183:
[----:B------:R-:W-:Y:S01]  /*1a250*/  IMAD.MOV.U32 R12, RZ, RZ, 0x10 ;  /* 0x00000010ff0c7424 */ /* 0x000fe200078e00ff */
[----:B------:R-:W-:-:S05]  /*1a260*/  SEL R6, R14, RZ, P4 ;  /* 0x000000ff0e067207 */ /* 0x000fca0002000000 */
[----:B------:R-:W-:-:S04]  /*1a270*/  IMAD.IADD R6, R5, 0x1, R6 ;  /* 0x0000000105067824 */ /* 0x000fc800078e0206 */
[----:B------:R-:W-:-:S07]  /*1a280*/  IMAD.MOV.U32 R13, RZ, RZ, R6 ;  /* 0x000000ffff0d7224 */ /* 0x000fce00078e0006 */
[----:B------:R-:W-:Y:S05]  /*1a290*/  WARPSYNC.COLLECTIVE R15, `(.L_x_4184) ;  /* 0x000000000f087348 */ /* 0x000fea0003c00000 */
[----:B------:R0:W1:Y:S02]  /*1a2a0*/  SHFL.UP P6, R14, R13, R12, R11 ;  /* 0x0400000c0d0e7389 */ /* 0x00006400000c000b */
[----:B01----:R-:W-:Y:S01]  /*1a2b0*/  ENDCOLLECTIVE ;  /* 0x000000000000791b */ /* 0x003fe20003800000 */
.L_x_4184:
        /* <DEDUP_REMOVED lines=8> */
.L_x_4185:
[----:B------:R-:W-:Y:S05]  /*1a340*/  BRA `(.L_x_4186) ;  /* 0xffffffc0006c7947 */ /* 0x000fea000383ffff */
.L_x_4055:
[----:B------:R-:W-:Y:S01]  /*1a350*/  BSSY B0, `(.L_x_4187) ;  /* 0x0000006000007945 */ /* 0x000fe20003800000 */
[----:B------:R-:W-:Y:S02]  /*1a360*/  PLOP3.LUT P6, PT, P6, PT, PT, 0x8, 0x0 ;  /* 0x000000000000781c */ /* 0x000fe400037ce170 */
[----:B------:R-:W-:-:S11]  /*1a370*/  MOV R15, 0xffffffff ;  /* 0xffffffff000f7802 */ /* 0x000fd60000000f00 */
[----:B0-----:R-:W-:Y:S05]  /*1a380*/  WARPSYNC.COLLECTIVE R15, `(.L_x_4188) ;  /* 0x000000000f087348 */ /* 0x001fea0003c00000 */
[----:B------:R-:W-:Y:S01]  /*1a390*/  VOTE.ANY R14, PT, P6 ;  /* 0x00000000000e7806 */ /* 0x000fe200030e0100 */
[----:B0-----:R-:W-:Y:S06]  /*1a3a0*/  ENDCOLLECTIVE ;  /* 0x000000000000791b */ /* 0x001fec0003800000 */
.L_x_4188:
[----:B------:R-:W-:Y:S05]  /*1a3b0*/  BSYNC B0 ;  /* 0x0000000000007941 */ /* 0x000fea0003800000 */
.L_x_4187:
        /* <DEDUP_REMOVED lines=9> */
.L_x_4189:
[----:B------:R-:W-:Y:S01]  /*1a450*/  IMAD.MOV.U32 R17, RZ, RZ, R14 ;  /* 0x000000ffff117224 */ /* 0x000fe200078e000e */
[----:B------:R-:W-:Y:S06]  /*1a460*/  BRA `(.L_x_4190) ;  /* 0xffffffc0005c7947 */ /* 0x000fec000383ffff */
.L_x_4057:
[----:B------:R-:W-:Y:S01]  /*1a470*/  BSSY B0, `(.L_x_4191) ;  /* 0x0000007000007945 */ /* 0x000fe20003800000 */
[----:B------:R-:W-:Y:S01]  /*1a480*/  IMAD.MOV.U32 R13, RZ, RZ, R3 ;  /* 0x000000ffff0d7224 */ /* 0x000fe200078e0003 */
[----:B------:R-:W-:Y:S01]  /*1a490*/  MOV R11, 0x1f ;  /* 0x0000001f000b7802 */ /* 0x000fe20000000f00 */
[----:B------:R-:W-:-:S07]  /*1a4a0*/  IMAD.MOV.U32 R15, RZ, RZ, -0x1 ;  /* 0xffffffffff0f7424 */ /* 0x000fce00078e00ff */
[----:B012---:R-:W-:Y:S05]  /*1a4b0*/  WARPSYNC.COLLECTIVE R15, `(.L_x_4192) ;  /* 0x000000000f087348 */ /* 0x007fea0003c00000 */
[----:B------:R3:W4:Y:S02]  /*1a4c0*/  SHFL.IDX P6, R14, R13, R12, R11 ;  /* 0x0000000c0d0e7389 */ /* 0x00072400000c000b */
[----:B01234-:R-:W-:Y:S01]  /*1a4d0*/  ENDCOLLECTIVE ;  /* 0x000000000000791b */ /* 0x01ffe20003800000 */
.L_x_4192:
[----:B------:R-:W-:Y:S05]  /*1a4e0*/  BSYNC B0 ;  /* 0x0000000000007941 */ /* 0x000fea0003800000 */
.L_x_4191:
[----:B------:R-:W-:Y:S05]  /*1a4f0*/  BRA `(.L_x_4056) ;  /* 0xffffffc000547947 */ /* 0x000fea000383ffff */
.L_x_4061:
[----:B0-----:R0:W1:Y:S02]  /*1a500*/  SYNCS.PHASECHK.TRANS64.TRYWAIT P0, [R4+URZ+0x28c20], R0 ;  /* 0x028c2000040075a7 */ /* 0x001064000800017f */
[----:B-1----:R-:W-:Y:S05]  /*1a510*/  @!P0 NANOSLEEP.SYNCS 0x989680 ;  /* 0x009896800000895d */ /* 0x002fea0003900000 */
[----:B------:R-:W1:Y:S02]  /*1a520*/  @!P0 SYNCS.PHASECHK.TRANS64 P0, [R4+URZ+0x28c20], R0 ;  /* 0x028c2000040085a7 */ /* 0x000e64000800007f */
[----:B-1----:R-:W-:Y:S05]  /*1a530*/  @!P0 BRA `(.L_x_4061) ;  /* 0xfffffffc00f08947 */ /* 0x002fea000383ffff */
[----:B------:R-:W-:Y:S05]  /*1a540*/  BRA `(.L_x_4193) ;  /* 0xffffffc400407947 */ /* 0x000fea000383ffff */
.L_x_4062:
        /* <DEDUP_REMOVED lines=8> */
[----:B0-23--:R-:W-:Y:S05]  /*1a5d0*/  WARPSYNC.COLLECTIVE R15, `(.L_x_4195) ;  /* 0x000000000f087348 */ /* 0x00dfea0003c00000 */
[----:B------:R1:W4:Y:S02]  /*1a5e0*/  SHFL.IDX P6, R14, R13, R12, R11 ;  /* 0x0000000c0d0e7389 */ /* 0x00032400000c000b */
[----:B01234-:R-:W-:Y:S01]  /*1a5f0*/  ENDCOLLECTIVE ;  /* 0x000000000000791b */ /* 0x01ffe20003800000 */
.L_x_4195:
[----:B------:R-:W-:Y:S05]  /*1a600*/  BSYNC B0 ;  /* 0x0000000000007941 */ /* 0x000fea0003800000 */
.L_x_4194:
[----:B------:R-:W-:Y:S05]  /*1a610*/  BRA `(.L_x_4196) ;  /* 0xffffffc400287947 */ /* 0x000fea000383ffff */
.L_x_4063:
[----:B------:R-:W-:Y:S01]  /*1a620*/  BSSY B0, `(.L_x_4197) ;  /* 0x0000006000007945 */ /* 0x000fe20003800000 */
[----:B------:R-:W-:-:S07]  /*1a630*/  IMAD.MOV.U32 R15, RZ, RZ, -0x1 ;  /* 0xffffffffff0f7424 */ /* 0x000fce00078e00ff */
[----:B0-23--:R-:W-:Y:S05]  /*1a640*/  WARPSYNC.COLLECTIVE R15, `(.L_x_4198) ;  /* 0x000000000f0c7348 */ /* 0x00dfea0003c00000 */
[----:B------:R-:W-:Y:S02]  /*1a650*/  ELECT P6, UR62, PT ;  /* 0x00000000003e782f */ /* 0x000fe400038c0000 */
[----:B------:R-:W-:Y:S01]  /*1a660*/  MOV R14, UR62 ;  /* 0x0000003e000e7c02 */ /* 0x000fe20008000f00 */
[----:B0-23--:R-:W-:Y:S10]  /*1a670*/  ENDCOLLECTIVE ;  /* 0x000000000000791b */ /* 0x00dff40003800000 */
.L_x_4198:
[----:B------:R-:W-:Y:S05]  /*1a680*/  BSYNC B0 ;  /* 0x0000000000007941 */ /* 0x000fea0003800000 */
.L_x_4197:
[----:B------:R-:W-:Y:S05]  /*1a690*/  BRA `(.L_x_4199) ;  /* 0xffffffc4001c7947 */ /* 0x000fea000383ffff */
.L_x_4065:
[----:B0-----:R0:W1:Y:S02]  /*1a6a0*/  SYNCS.PHASECHK.TRANS64.TRYWAIT P1, [R5+URZ+0x28c40], R0 ;  /* 0x028c4000050075a7 */ /* 0x001064000802017f */
[----:B-1----:R-:W-:Y:S05]  /*1a6b0*/  @!P1 NANOSLEEP.SYNCS 0x989680 ;  /* 0x009896800000995d */ /* 0x002fea0003900000 */
[----:B------:R-:W1:Y:S02]  /*1a6c0*/  @!P1 SYNCS.PHASECHK.TRANS64 P1, [R5+URZ+0x28c40], R0 ;  /* 0x028c4000050095a7 */ /* 0x000e64000802007f */
[----:B-1----:R-:W-:Y:S05]  /*1a6d0*/  @!P1 BRA `(.L_x_4065) ;  /* 0xfffffffc00f09947 */ /* 0x002fea000383ffff */
[----:B------:R-:W-:Y:S05]  /*1a6e0*/  BRA `(.L_x_4200) ;  /* 0xffffffc400387947 */ /* 0x000fea000383ffff */
.L_x_4067:
[----:B-1----:R1:W4:Y:S02]  /*1a6f0*/  SYNCS.PHASECHK.TRANS64.TRYWAIT P1, [R25+URZ+0x28c40], R2 ;  /* 0x028c4002190075a7 */ /* 0x002324000802017f */
[----:B----4-:R-:W-:Y:S05]  /*1a700*/  @!P1 NANOSLEEP.SYNCS 0x989680 ;  /* 0x009896800000995d */ /* 0x010fea0003900000 */
[----:B------:R-:W4:Y:S02]  /*1a710*/  @!P1 SYNCS.PHASECHK.TRANS64 P1, [R25+URZ+0x28c40], R2 ;  /* 0x028c4002190095a7 */ /* 0x000f24000802007f */
[----:B----4-:R-:W-:Y:S05]  /*1a720*/  @!P1 BRA `(.L_x_4067) ;  /* 0xfffffffc00f09947 */ /* 0x010fea000383ffff */
[----:B------:R-:W-:Y:S05]  /*1a730*/  BRA `(.L_x_4201) ;  /* 0xffffffc400447947 */ /* 0x000fea000383ffff */
.L_x_4069:
[----:B----4-:R4:W0:Y:S02]  /*1a740*/  SYNCS.PHASECHK.TRANS64.TRYWAIT P1, [R5+URZ+0x28c60], R0 ;  /* 0x028c6000050075a7 */ /* 0x010824000802017f */
[----:B0-----:R-:W-:Y:S05]  /*1a750*/  @!P1 NANOSLEEP.SYNCS 0x989680 ;  /* 0x009896800000995d */ /* 0x001fea0003900000 */
[----:B------:R-:W0:Y:S02]  /*1a760*/  @!P1 SYNCS.PHASECHK.TRANS64 P1, [R5+URZ+0x28c60], R0 ;  /* 0x028c6000050095a7 */ /* 0x000e24000802007f */
[----:B0-----:R-:W-:Y:S05]  /*1a770*/  @!P1 BRA `(.L_x_4069) ;  /* 0xfffffffc00f09947 */ /* 0x001fea000383ffff */
[----:B------:R-:W-:Y:S05]  /*1a780*/  BRA `(.L_x_4202) ;  /* 0xffffffc400407947 */ /* 0x000fea000383ffff */
.L_x_4203:
        /* <DEDUP_REMOVED lines=15> */
.L_x_15533:


//--------------------- .text._ZN7cutlass13device_kernelIN5flash11enable_sm90INS1_16FlashAttnFwdSm90INS1_25CollectiveMainloopFwdSm90ILi2EN4cute5tupleIJNS5_1CILi1EEES8_S8_EEENS6_IJNS7_ILi64EEESA_SA_EEELi512ENS_6half_tEfNS_4arch4Sm90ELb0ELb0ELb0ELb1ELb1ELb0ELb1ELb0ELb0ELb1ELb0ELb0EEENS1_21CollectiveEpilogueFwdINS6_IJSA_NS7_ILi512EEESA_EEES9_SC_SE_Li256ELb1ELb1ELb0ELb0EEENS1_36VarlenDynamicPersistentTileSchedulerILi64ELi64ELi256ELi128ELb0ELb1ELb1ELb0ELb1ELb1EEEEEEEEEvNT_6ParamsE --------------------------
	.section	.text._ZN7cutlass13device_kernelIN5flash11enable_sm90INS1_16FlashAttnFwdSm90INS1_25CollectiveMainloopFwdSm90ILi2EN4cute5tupleIJNS5_1CILi1EEES8_S8_EEENS6_IJNS7_ILi64EEESA_SA_EEELi512ENS_6half_tEfNS_4arch4Sm90ELb0ELb0ELb0ELb1ELb1ELb0ELb1ELb0ELb0ELb1ELb0ELb0EEENS1_21CollectiveEpilogueFwdINS6_IJSA_NS7_ILi512EEESA_EEES9_SC_SE_Li256ELb1ELb1ELb0ELb0EEENS1_36VarlenDynamicPersistentTileSchedulerILi64ELi64ELi256ELi128ELb0ELb1ELb1ELb0ELb1ELb1EEEEEEEEEvNT_6ParamsE,"ax",@progbits
	.align	128
.text._ZN7cutlass13device_kernelIN5flash11enable_sm90INS1_16FlashAttnFwdSm90INS1_25CollectiveMainloopFwdSm90ILi2EN4cute5tupleIJNS5_1CILi1EEES8_S8_EEENS6_IJNS7_ILi64EEESA_SA_EEELi512ENS_6half_tEfNS_4arch4Sm90ELb0ELb0ELb0ELb1ELb1ELb0ELb1ELb0ELb0ELb1ELb0ELb0EEENS1_21CollectiveEpilogueFwdINS6_IJSA_NS7_ILi512EEESA_EEES9_SC_SE_Li256ELb1ELb1ELb0ELb0EEENS1_36VarlenDynamicPersistentTileSchedulerILi64ELi64ELi256ELi128ELb0ELb1ELb1ELb0ELb1ELb1EEEEEEEEEvNT_6ParamsE:
        .type           _ZN7cutlass13device_kernelIN5flash11enable_sm90INS1_16FlashAttnFwdSm90INS1_25CollectiveMainloopFwdSm90ILi2EN4cute5tupleIJNS5_1CILi1EEES8_S8_EEENS6_IJNS7_ILi64EEESA_SA_EEELi512ENS_6half_tEfNS_4arch4Sm90ELb0ELb0ELb0ELb1ELb1ELb0ELb1ELb0ELb0ELb1ELb0ELb0EEENS1_21CollectiveEpilogueFwdINS6_IJSA_NS7_ILi512EEESA_EEES9_SC_SE_Li256ELb1ELb1ELb0ELb0EEENS1_36VarlenDynamicPersistentTileSchedulerILi64ELi64ELi256ELi128ELb0ELb1ELb1ELb0ELb1ELb1EEEEEEEEEvNT_6ParamsE,@function
        .size           _ZN7cutlass13device_kernelIN5flash11enable_sm90INS1_16FlashAttnFwdSm90INS1_25CollectiveMainloopFwdSm90ILi2EN4cute5tupleIJNS5_1CILi1EEES8_S8_EEENS6_IJNS7_ILi64EEESA_SA_EEELi512ENS_6half_tEfNS_4arch4Sm90ELb0ELb0ELb0ELb1ELb1ELb0ELb1ELb0ELb0ELb1ELb0ELb0EEENS1_21CollectiveEpilogueFwdINS6_IJSA_NS7_ILi512EEESA_EEES9_SC_SE_Li256ELb1ELb1ELb0ELb0EEENS1_36VarlenDynamicPersistentTileSchedulerILi64ELi64ELi256ELi128ELb0ELb1ELb1ELb0ELb1ELb1EEEEEEEEEvNT_6ParamsE,(.L_x_15534 - _ZN7cutlass13device_kernelIN5flash11enable_sm90INS1_16FlashAttnFwdSm90INS1_25CollectiveMainloopFwdSm90ILi2EN4cute5tupleIJNS5_1CILi1EEES8_S8_EEENS6_IJNS7_ILi64EEESA_SA_EEELi512ENS_6half_tEfNS_4arch4Sm90ELb0ELb0ELb0ELb1ELb1ELb0ELb1ELb0ELb0ELb1ELb0ELb0EEENS1_21CollectiveEpilogueFwdINS6_IJSA_NS7_ILi512EEESA_EEES9_SC_SE_Li256ELb1ELb1ELb0ELb0EEENS1_36VarlenDynamicPersistentTileSchedulerILi64ELi64ELi256ELi128ELb0ELb1ELb1ELb0ELb1ELb1EEEEEEEEEvNT_6ParamsE)
        .other          _ZN7cutlass13device_kernelIN5flash11enable_sm90INS1_16FlashAttnFwdSm90INS1_25CollectiveMainloopFwdSm90ILi2EN4cute5tupleIJNS5_1CILi1EEES8_S8_EEENS6_IJNS7_ILi64EEESA_SA_EEELi512ENS_6half_tEfNS_4arch4Sm90ELb0ELb0ELb0ELb1ELb1ELb0ELb1ELb0ELb0ELb1ELb0ELb0EEENS1_21CollectiveEpilogueFwdINS6_IJSA_NS7_ILi512EEESA_EEES9_SC_SE_Li256ELb1ELb1ELb0ELb0EEENS1_36VarlenDynamicPersistentTileSchedulerILi64ELi64ELi256ELi128ELb0ELb1ELb1ELb0ELb1ELb1EEEEEEEEEvNT_6ParamsE,@"STO_CUDA_ENTRY STV_DEFAULT"
_ZN7cutlass13device_kernelIN5flash11enable_sm90INS1_16FlashAttnFwdSm90INS1_25CollectiveMainloopFwdSm90ILi2EN4cute5tupleIJNS5_1CILi1EEES8_S8_EEENS6_IJNS7_ILi64EEESA_SA_EEELi512ENS_6half_tEfNS_4arch4Sm90ELb0ELb0ELb0ELb1ELb1ELb0ELb1ELb0ELb0ELb1ELb0ELb0EEENS1_21CollectiveEpilogueFwdINS6_IJSA_NS7_ILi512EEESA_EEES9_SC_SE_Li256ELb1ELb1ELb0ELb0EEENS1_36VarlenDynamicPersistentTileSchedulerILi64ELi64ELi256ELi128ELb0ELb1ELb1ELb0ELb1ELb1EEEEEEEEEvNT_6ParamsE:
        /* <DEDUP_REMOVED lines=11> */
[----:B------:R-:W-:-:S11]  /*00b0*/  ISETP.NE.AND P1, PT, R2, RZ, PT ;  /* 0x000000ff0200720c */ /* 0x000fd60003f25270 */
[----:B------:R-:W-:Y:S01]  /*00c0*/  VOTEU.ALL UP0, P0 ;  /* 0x00000000003f7886 */ /* 0x000fe20000000000 */
[----:B------:R-:W-:Y:S01]  /*00d0*/  VOTEU.ALL UP1, P0 ;  /* 0x00000000003f7886 */ /* 0x000fe20000020000 */
[----:B------:R-:W-:-:S03]  /*00e0*/  VOTEU.ALL UP2, P0 ;  /* 0x00000000003f7886 */ /* 0x000fc60000040000 */
[----:B------:R-:W0:Y:S01]  /*00f0*/  @!UP0 S2UR UR8, SR_CgaCtaId ;  /* 0x00000000000889c3 */ /* 0x000e220000008800 */
[----:B------:R-:W-:Y:S01]  /*0100*/  @!UP0 UMOV UR6, 0x400 ;  /* 0x0000040000068882 */ /* 0x000fe20000000000 */
[----:B------:R-:W-:-:S04]  /*0110*/  @!UP0 UIADD3 UR4, -UR4, 0x100000, URZ ;  /* 0x0010000004048890 */ /* 0x000fc8000fffe13f */
[----:B------:R-:W-:Y:S02]  /*0120*/  @!UP0 USHF.L.U32 UR5, UR4, 0xb, URZ ;  /* 0x0000000b04058899 */ /* 0x000fe4000800063f */
[----:B------:R-:W-:Y:S02]  /*0130*/  @!UP0 USHF.L.U32 UR4, UR4, 0x1, URZ ;  /* 0x0000000104048899 */ /* 0x000fe4000800063f */
[----:B0-----:R-:W-:Y:S02]  /*0140*/  @!UP0 ULEA UR8, UR8, UR6, 0x18 ;  /* 0x0000000608088291 */ /* 0x001fe4000f8ec03f */
[----:B------:R-:W-:-:S04]  /*0150*/  @!UP0 UIADD3 UR6, -UR7, 0x100000, URZ ;  /* 0x0010000007068890 */ /* 0x000fc8000fffe13f */
[----:B------:R-:W-:Y:S02]  /*0160*/  @!UP0 USHF.L.U32 UR7, UR6, 0xb, URZ ;  /* 0x0000000b06078899 */ /* 0x000fe4000800063f */
[----:B------:R-:W-:Y:S01]  /*0170*/  @!UP0 USHF.L.U32 UR6, UR6, 0x1, URZ ;  /* 0x0000000106068899 */ /* 0x000fe2000800063f */
[----:B------:R-:W-:-:S05]  /*0180*/  VOTEU.ALL UP0, P0 ;  /* 0x00000000003f7886 */ /* 0x000fca0000000000 */
[----:B------:R0:W2:Y:S01]  /*0190*/  @!UP0 SYNCS.EXCH.64 URZ, [UR8+0x38800], UR4 ;  /* 0x03880004083f85b2 */ /* 0x0000a20008000100 */
[----:B------:R0:W3:Y:S05]  /*01a0*/  @!UP1 SYNCS.EXCH.64 URZ, [UR8+0x38810], UR4 ;  /* 0x03881004083f95b2 */ /* 0x0000ea0008000100 */
[----:B------:R0:W4:Y:S02]  /*01b0*/  @!UP2 SYNCS.EXCH.64 URZ, [UR8+0x38820], UR6 ;  /* 0x03882006083fa5b2 */ /* 0x0001240008000100 */
        /* <DEDUP_REMOVED lines=11> */
[----:B------:R0:W0:Y:S01]  /*0270*/  SYNCS.EXCH.64 URZ, [UR6+0x38840], UR4 ;  /* 0x03884004063f75b2 */ /* 0x0000220008000100 */
[----:B------:R0:W0:Y:S01]  /*0280*/  SYNCS.EXCH.64 URZ, [UR6+0x38838], UR4 ;  /* 0x03883804063f75b2 */ /* 0x0000220008000100 */
[----:B------:R0:W0:Y:S01]  /*0290*/  SYNCS.EXCH.64 URZ, [UR6+0x38848], UR4 ;  /* 0x03884804063f75b2 */ /* 0x0000220008000100 */
[----:B------:R-:W-:Y:S01]  /*02a0*/  NOP ;  /* 0x0000000000007918 */ /* 0x000fe20000000000 */
.L_x_4204:
        /* <DEDUP_REMOVED lines=22> */
.L_x_4205:
        /* <DEDUP_REMOVED lines=18> */
.L_x_4206:
        /* <DEDUP_REMOVED lines=22> */
.L_x_4207:
        /* <DEDUP_REMOVED lines=23> */
.L_x_4208:
        /* <DEDUP_REMOVED lines=8> */
.L_x_4210:
        /* <DEDUP_REMOVED lines=23> */
[----:B------:R-:W-:Y:S01]  /*09f0*/  IMAD.MOV.U32 R196, RZ, RZ, RZ ;  /* 0x000000ffffc47224 */ /* 0x000fe200078e00ff */
[----:B------:R-:W-:Y:S01]  /*0a00*/  SHF.R.S32.HI R3, RZ, 0x1f, R202 ;  /* 0x0000001fff037819 */ /* 0x000fe200000114ca */
[----:B------:R-:W-:Y:S01]  /*0a10*/  ULOP3.LUT UR41, UR38, 0x1, URZ, 0xfc, !UPT ;  /* 0x0000000126297892 */ /* 0x000fe2000f8efc3f */
[----:B------:R-:W-:Y:S02]  /*0a20*/  UMOV UR36, URZ ;  /* 0x0000003f00247c82 */ /* 0x000fe40008000000 */
[CC--:B------:R-:W-:Y:S02]  /*0a30*/  LEA.HI R2, R3.reuse, R202.reuse, RZ, 0x4 ;  /* 0x000000ca03027211 */ /* 0x0c0fe400078f20ff */
[----:B------:R-:W-:-:S02]  /*0a40*/  LEA.HI R4, R3, R202, RZ, 0x5 ;  /* 0x000000ca03047211 */ /* 0x000fc400078f28ff */
[----:B------:R-:W-:Y:S02]  /*0a50*/  SHF.R.S32.HI R5, RZ, 0x4, R2 ;  /* 0x00000004ff057819 */ /* 0x000fe40000011402 */
[C---:B------:R-:W-:Y:S02]  /*0a60*/  LOP3.LUT R7, R2.reuse, 0xfffffff0, RZ, 0xc0, !PT ;  /* 0xfffffff002077812 */ /* 0x040fe400078ec0ff */
[----:B------:R-:W-:Y:S02]  /*0a70*/  LEA.HI R0, R2, R5, RZ, 0x1 ;  /* 0x0000000502007211 */ /* 0x000fe400078f08ff */
[--C-:B------:R-:W-:Y:S01]  /*0a80*/  SHF.R.S32.HI R11, RZ, 0x5, R4.reuse ;  /* 0x00000005ff0b7819 */ /* 0x100fe20000011404 */
[----:B------:R-:W-:Y:S01]  /*0a90*/  IMAD.IADD R6, R202, 0x1, -R7 ;  /* 0x00000001ca067824 */ /* 0x000fe200078e0a07 */
[----:B------:R-:W-:Y:S02]  /*0aa0*/  LOP3.LUT R0, R0, 0x1ffffffe, RZ, 0xc0, !PT ;  /* 0x1ffffffe00007812 */ /* 0x000fe400078ec0ff */
[----:B------:R-:W-:-:S02]  /*0ab0*/  SHF.R.S32.HI R4, RZ, 0x1f, R4 ;  /* 0x0000001fff047819 */ /* 0x000fc40000011404 */
[----:B------:R-:W-:Y:S01]  /*0ac0*/  SHF.R.S32.HI R7, RZ, 0x1f, R6 ;  /* 0x0000001fff077819 */ /* 0x000fe20000011406 */
[----:B------:R-:W-:Y:S01]  /*0ad0*/  IMAD.IADD R8, R5, 0x1, -R0 ;  /* 0x0000000105087824 */ /* 0x000fe200078e0a00 */
[CC--:B------:R-:W-:Y:S02]  /*0ae0*/  LEA.HI R5, R3.reuse, R202.reuse, RZ, 0x2 ;  /* 0x000000ca03057211 */ /* 0x0c0fe400078f10ff */
[----:B------:R-:W-:Y:S02]  /*0af0*/  LEA.HI R0, R3, R202, RZ, 0x7 ;  /* 0x000000ca03007211 */ /* 0x000fe400078f38ff */
[----:B------:R-:W-:Y:S02]  /*0b00*/  LOP3.LUT R9, R5, 0xfffffffc, RZ, 0xc0, !PT ;  /* 0xfffffffc05097812 */ /* 0x000fe400078ec0ff */
[----:B------:R-:W-:Y:S02]  /*0b10*/  LOP3.LUT R5, R0, 0xffffff80, RZ, 0xc0, !PT ;  /* 0xffffff8000057812 */ /* 0x000fe400078ec0ff */
[----:B------:R-:W-:Y:S01]  /*0b20*/  LEA.HI R4, R4, R11, RZ, 0x2 ;  /* 0x0000000b04047211 */ /* 0x000fe200078f10ff */
[C---:B------:R-:W-:Y:S01]  /*0b30*/  IMAD.IADD R12, R202.reuse, 0x1, -R9 ;  /* 0x00000001ca0c7824 */ /* 0x040fe200078e0a09 */
[----:B------:R-:W-:Y:S01]  /*0b40*/  SHF.R.S32.HI R197, RZ, 0x7, R0 ;  /* 0x00000007ffc57819 */ /* 0x000fe20000011400 */
[----:B------:R-:W-:Y:S01]  /*0b50*/  IMAD.IADD R5, R202, 0x1, -R5 ;  /* 0x00000001ca057824 */ /* 0x000fe200078e0a05 */
[----:B------:R-:W-:-:S02]  /*0b60*/  LOP3.LUT R4, R4, 0x3ffffc, RZ, 0xc0, !PT ;  /* 0x003ffffc04047812 */ /* 0x000fc400078ec0ff */
[----:B------:R-:W-:Y:S01]  /*0b70*/  LEA.HI R9, R12, R12, RZ, 0x1 ;  /* 0x0000000c0c097211 */ /* 0x000fe200078f08ff */
[----:B------:R-:W-:Y:S01]  /*0b80*/  IMAD R15, R197, 0x100, R6 ;  /* 0x00000100c50f7824 */ /* 0x000fe200078e0206 */
[----:B------:R-:W-:Y:S01]  /*0b90*/  SHF.R.S32.HI R2, RZ, 0x1f, R5 ;  /* 0x0000001fff027819 */ /* 0x000fe20000011405 */
[----:B------:R-:W-:Y:S01]  /*0ba0*/  IMAD.IADD R10, R11, 0x1, -R4 ;  /* 0x000000010b0a7824 */ /* 0x000fe200078e0a04 */
[----:B------:R-:W-:Y:S02]  /*0bb0*/  LEA.HI R7, R7, R6, RZ, 0x3 ;  /* 0x0000000607077211 */ /* 0x000fe400078f18ff */
[----:B------:R-:W-:Y:S01]  /*0bc0*/  LEA.HI R4, R2, R5, RZ, 0x2 ;  /* 0x0000000502047211 */ /* 0x000fe200078f10ff */
[----:B------:R-:W-:Y:S01]  /*0bd0*/  IMAD R16, R10, 0x10, R15 ;  /* 0x000000100a107824 */ /* 0x000fe200078e020f */
[----:B------:R-:W-:Y:S02]  /*0be0*/  LOP3.LUT R13, R9, 0x1ffffffe, RZ, 0xc0, !PT ;  /* 0x1ffffffe090d7812 */ /* 0x000fe400078ec0ff */
[----:B------:R-:W-:-:S02]  /*0bf0*/  LOP3.LUT R9, R7, 0xfffffff8, RZ, 0xc0, !PT ;  /* 0xfffffff807097812 */ /* 0x000fc400078ec0ff */
[----:B------:R-:W-:Y:S01]  /*0c00*/  LOP3.LUT R10, R4, 0x7ffffffc, RZ, 0xc0, !PT ;  /* 0x7ffffffc040a7812 */ /* 0x000fe200078ec0ff */
[----:B------:R-:W-:Y:S01]  /*0c10*/  IMAD.IADD R200, R12, 0x1, -R13 ;  /* 0x000000010cc87824 */ /* 0x000fe200078e0a0d */
[----:B------:R-:W-:Y:S01]  /*0c20*/  LEA.HI R3, R3, R202, RZ, 0x3 ;  /* 0x000000ca03037211 */ /* 0x000fe200078f18ff */
[----:B------:R-:W-:Y:S01]  /*0c30*/  IMAD.IADD R9, R6, 0x1, -R9 ;  /* 0x0000000106097824 */ /* 0x000fe200078e0a09 */
[----:B------:R-:W-:Y:S01]  /*0c40*/  LEA.HI R6, R2, R5, RZ, 0x5 ;  /* 0x0000000502067211 */ /* 0x000fe200078f28ff */
[----:B------:R-:W-:Y:S01]  /*0c50*/  IMAD.IADD R18, R5, 0x1, -R10 ;  /* 0x0000000105127824 */ /* 0x000fe200078e0a0a */
[--C-:B------:R-:W-:Y:S01]  /*0c60*/  SHF.R.S32.HI R2, RZ, 0x2, R4.reuse ;  /* 0x00000002ff027819 */ /* 0x100fe20000011404 */
[----:B------:R-:W-:Y:S01]  /*0c70*/  IMAD.SHL.U32 R10, R7, 0x40, RZ ;  /* 0x00000040070a7824 */ /* 0x000fe200078e00ff */
[----:B------:R-:W-:Y:S01]  /*0c80*/  SHF.R.S32.HI R5, RZ, 0x1f, R4 ;  /* 0x0000001fff057819 */ /* 0x000fe20000011404 */
[----:B------:R-:W-:Y:S01]  /*0c90*/  IMAD.SHL.U32 R4, R9, 0x40, RZ ;  /* 0x0000004009047824 */ /* 0x000fe200078e00ff */
[----:B------:R-:W-:Y:S01]  /*0ca0*/  SHF.R.S32.HI R6, RZ, 0x5, R6 ;  /* 0x00000005ff067819 */ /* 0x000fe20000011406 */
[----:B------:R-:W-:Y:S01]  /*0cb0*/  IMAD.SHL.U32 R7, R8, 0x8, RZ ;  /* 0x0000000808077824 */ /* 0x000fe200078e00ff */
[----:B------:R-:W-:Y:S01]  /*0cc0*/  LEA.HI R5, R5, R2, RZ, 0x3 ;  /* 0x0000000205057211 */ /* 0x000fe200078f18ff */
[----:B------:R-:W-:Y:S01]  /*0cd0*/  IMAD.SHL.U32 R18, R18, 0x2, RZ ;  /* 0x0000000212127824 */ /* 0x000fe200078e00ff */
[----:B------:R-:W-:Y:S01]  /*0ce0*/  LOP3.LUT R4, R4, 0x1c0, RZ, 0xc0, !PT ;  /* 0x000001c004047812 */ /* 0x000fe200078ec0ff */
[----:B------:R-:W-:Y:S01]  /*0cf0*/  IMAD.U32 R201, R16, 0x40, R7 ;  /* 0x0000004010c97824 */ /* 0x000fe200078e0007 */
[----:B------:R-:W-:-:S02]  /*0d00*/  LOP3.LUT R5, R5, 0xfffffff8, RZ, 0xc0, !PT ;  /* 0xfffffff805057812 */ /* 0x000fc400078ec0ff */
[----:B------:R-:W-:Y:S02]  /*0d10*/  LOP3.LUT R7, R4, 0x8, R7, 0xf8, !PT ;  /* 0x0000000804077812 */ /* 0x000fe400078ef807 */
[----:B------:R-:W-:Y:S01]  /*0d20*/  LOP3.LUT R10, R10, 0x7ffffe00, RZ, 0xc0, !PT ;  /* 0x7ffffe000a0a7812 */ /* 0x000fe200078ec0ff */
[----:B------:R-:W-:Y:S01]  /*0d30*/  IMAD.IADD R5, R2, 0x1, -R5 ;  /* 0x0000000102057824 */ /* 0x000fe200078e0a05 */
[----:B------:R-:W-:Y:S01]  /*0d40*/  SHF.R.U32.HI R4, RZ, 0x3, R4 ;  /* 0x00000003ff047819 */ /* 0x000fe20000011604 */
[----:B------:R-:W-:Y:S01]  /*0d50*/  IMAD.MOV.U32 R2, RZ, RZ, RZ ;  /* 0x000000ffff027224 */ /* 0x000fe200078e00ff */
[----:B------:R-:W-:Y:S01]  /*0d60*/  R2P PR, R9, 0x6 ;  /* 0x0000000609007804 */ /* 0x000fe20000000000 */
[----:B------:R-:W-:Y:S01]  /*0d70*/  IMAD R10, R11, 0x400, R10 ;  /* 0x000004000b0a7824 */ /* 0x000fe200078e020a */
[----:B------:R-:W-:Y:S01]  /*0d80*/  LOP3.LUT R7, R7, R4, RZ, 0x3c, !PT ;  /* 0x0000000407077212 */ /* 0x000fe200078e3cff */
[----:B------:R-:W-:Y:S01]  /*0d90*/  IMAD R17, R6, 0x10, R5 ;  /* 0x0000001006117824 */ /* 0x000fe200078e0205 */
[----:B------:R-:W-:Y:S01]  /*0da0*/  LOP3.LUT R5, R3, 0xfffffff8, RZ, 0xc0, !PT ;  /* 0xfffffff803057812 */ /* 0x000fe200078ec0ff */
[----:B------:R-:W-:Y:S01]  /*0db0*/  IMAD.MOV.U32 R6, RZ, RZ, R14 ;  /* 0x000000ffff067224 */ /* 0x000fe200078e000e */
[----:B------:R-:W-:Y:S01]  /*0dc0*/  LEA.HI R0, R0, R197, RZ, 0x1 ;  /* 0x000000c500007211 */ /* 0x000fe200078f08ff */
[----:B------:R-:W-:Y:S01]  /*0dd0*/  IMAD.IADD R7, R10, 0x1, R7 ;  /* 0x000000010a077824 */ /* 0x000fe200078e0207 */
[----:B------:R-:W-:Y:S01]  /*0de0*/  SEL R184, R184, 0xffffffe0, !P1 ;  /* 0xffffffe0b8b87807 */ /* 0x000fe20004800000 */
[----:B------:R-:W-:Y:S01]  /*0df0*/  IMAD.IADD R194, R202, 0x1, -R5 ;  /* 0x00000001cac27824 */ /* 0x000fe200078e0a05 */
[----:B------:R-:W-:Y:S01]  /*0e00*/  LOP3.LUT R0, R0, 0xfffffe, RZ, 0xc0, !PT ;  /* 0x00fffffe00007812 */ /* 0x000fe200078ec0ff */
[----:B------:R-:W-:Y:S01]  /*0e10*/  IMAD R200, R200, 0x8, R17 ;  /* 0x00000008c8c87824 */ /* 0x000fe200078e0211 */
[----:B------:R-:W-:Y:S01]  /*0e20*/  LEA R22, R7, UR40, 0x1 ;  /* 0x0000002807167c11 */ /* 0x000fe2000f8e08ff */
[----:B------:R-:W-:Y:S01]  /*0e30*/  IMAD.SHL.U32 R16, R194, 0x8, RZ ;  /* 0x00000008c2107824 */ /* 0x000fe200078e00ff */
[----:B------:R-:W-:Y:S01]  /*0e40*/  SHF.R.S32.HI R195, RZ, 0x3, R3 ;  /* 0x00000003ffc37819 */ /* 0x000fe20000011403 */
[----:B------:R-:W-:-:S02]  /*0e50*/  IMAD.IADD R0, R197, 0x1, -R0 ;  /* 0x00000001c5007824 */ /* 0x000fc400078e0a00 */
[----:B------:R-:W-:Y:S02]  /*0e60*/  VIADD R185, R22, 0x36400 ;  /* 0x0003640016b97836 */ /* 0x000fe40000000000 */
[C---:B------:R-:W-:Y:S02]  /*0e70*/  VIADD R192, R16.reuse, 0x40 ;  /* 0x0000004010c07836 */ /* 0x040fe40000000000 */
[C---:B------:R-:W-:Y:S02]  /*0e80*/  VIADD R191, R16.reuse, 0x80 ;  /* 0x0000008010bf7836 */ /* 0x040fe40000000000 */
[C---:B------:R-:W-:Y:S01]  /*0e90*/  VIADD R190, R16.reuse, 0xc0 ;  /* 0x000000c010be7836 */ /* 0x040fe20000000000 */
[----:B------:R-:W-:Y:S01]  /*0ea0*/  SHF.R.S32.HI R209, RZ, 0x1f, R192 ;  /* 0x0000001fffd17819 */ /* 0x000fe200000114c0 */
[C---:B------:R-:W-:Y:S01]  /*0eb0*/  VIADD R189, R16.reuse, 0x100 ;  /* 0x0000010010bd7836 */ /* 0x040fe20000000000 */
[----:B------:R-:W-:Y:S01]  /*0ec0*/  SHF.R.S32.HI R208, RZ, 0x1f, R191 ;  /* 0x0000001fffd07819 */ /* 0x000fe200000114bf */
[C---:B------:R-:W-:Y:S01]  /*0ed0*/  VIADD R188, R16.reuse, 0x140 ;  /* 0x0000014010bc7836 */ /* 0x040fe20000000000 */
[----:B------:R-:W-:Y:S01]  /*0ee0*/  SHF.R.S32.HI R207, RZ, 0x1f, R190 ;  /* 0x0000001fffcf7819 */ /* 0x000fe200000114be */
[C---:B------:R-:W-:Y:S01]  /*0ef0*/  VIADD R199, R16.reuse, 0x180 ;  /* 0x0000018010c77836 */ /* 0x040fe20000000000 */
[----:B------:R-:W-:Y:S01]  /*0f00*/  SHF.R.S32.HI R206, RZ, 0x1f, R189 ;  /* 0x0000001fffce7819 */ /* 0x000fe200000114bd */
[----:B------:R-:W-:Y:S01]  /*0f10*/  VIADD R198, R16, 0x1c0 ;  /* 0x000001c010c67836 */ /* 0x000fe20000000000 */
[----:B------:R-:W-:Y:S01]  /*0f20*/  SHF.R.S32.HI R205, RZ, 0x1f, R188 ;  /* 0x0000001fffcd7819 */ /* 0x000fe200000114bc */
[----:B------:R-:W-:Y:S01]  /*0f30*/  VIADD R23, R22, 0x36440 ;  /* 0x0003644016177836 */ /* 0x000fe20000000000 */
[----:B------:R-:W-:Y:S01]  /*0f40*/  SHF.R.S32.HI R204, RZ, 0x1f, R199 ;  /* 0x0000001fffcc7819 */ /* 0x000fe200000114c7 */
[C---:B------:R-:W-:Y:S01]  /*0f50*/  @P2 VIADD R23, R185.reuse, 0xffffffc0 ;  /* 0xffffffc0b9172836 */ /* 0x040fe20000000000 */
[----:B------:R-:W-:Y:S01]  /*0f60*/  SHF.R.S32.HI R203, RZ, 0x1f, R198 ;  /* 0x0000001fffcb7819 */ /* 0x000fe200000114c6 */
[----:B------:R-:W-:-:S02]  /*0f70*/  IMAD.IADD R185, R185, 0x1, R184 ;  /* 0x00000001b9b97824 */ /* 0x000fc400078e02b8 */
[----:B------:R-:W-:Y:S02]  /*0f80*/  IMAD.SHL.U32 R19, R0, 0x100, RZ ;  /* 0x0000010000137824 */ /* 0x000fe400078e00ff */
[----:B------:R-:W-:-:S07]  /*0f90*/  IMAD.IADD R184, R184, 0x1, R23 ;  /* 0x00000001b8b87824 */ /* 0x000fce00078e0217 */
.L_x_4255:
[----:B------:R-:W-:Y:S01]  /*0fa0*/  ULDC.64 UR6, c[0x0][0xd88] ;  /* 0x0003620000067ab9 */ /* 0x000fe20000000a00 */
[----:B0-----:R-:W-:Y:S01]  /*0fb0*/  IMAD.MOV.U32 R3, RZ, RZ, RZ ;  /* 0x000000ffff037224 */ /* 0x001fe200078e00ff */
[----:B------:R-:W-:Y:S01]  /*0fc0*/  UIMAD.WIDE UR6, UR5, 0x4, UR6 ;  /* 0x00000004050678a5 */ /* 0x000fe2000f8e0206 */
[----:B------:R-:W-:Y:S02]  /*0fd0*/  ULDC.64 UR8, c[0x0][0xb18] ;  /* 0x0002c60000087ab9 */ /* 0x000fe40000000a00 */
[----:B------:R-:W-:-:S03]  /*0fe0*/  ULDC UR5, c[0x0][0x424] ;  /* 0x0001090000057ab9 */ /* 0x000fc60000000800 */
[----:B------:R-:W-:Y:S02]  /*0ff0*/  IMAD.U32 R186, RZ, RZ, UR6 ;  /* 0x00000006ffba7e24 */ /* 0x000fe4000f8e00ff */
[----:B------:R-:W-:Y:S01]  /*1000*/  IMAD.U32 R187, RZ, RZ, UR7 ;  /* 0x00000007ffbb7e24 */ /* 0x000fe2000f8e00ff */
[----:B------:R-:W-:-:S04]  /*1010*/  ULDC.64 UR6, c[0x0][0xb20] ;  /* 0x0002c80000067ab9 */ /* 0x000fc80000000a00 */
[----:B--2---:R-:W2:Y:S01]  /*1020*/  LDG.E R186, desc[UR44][R186.64] ;  /* 0x0000002cbaba7981 */ /* 0x004ea2000c1e1900 */
[----:B------:R-:W-:-:S04]  /*1030*/  ISETP.NE.U32.AND P0, PT, RZ, UR6, PT ;  /* 0x00000006ff007c0c */ /* 0x000fc8000bf05070 */
[----:B------:R-:W-:Y:S02]  /*1040*/  ISETP.NE.AND.EX P0, PT, RZ, UR7, PT, P0 ;  /* 0x00000007ff007c0c */ /* 0x000fe4000bf05300 */
[----:B--2---:R-:W-:-:S11]  /*1050*/  SHF.R.S32.HI R193, RZ, 0x1f, R186 ;  /* 0x0000001fffc17819 */ /* 0x004fd600000114ba */
[----:B----4-:R-:W-:-:S04]  /*1060*/  @P0 LEA R4, P1, R186, UR6, 0x2 ;  /* 0x00000006ba040c11 */ /* 0x010fc8000f8210ff */
[----:B------:R-:W-:Y:S01]  /*1070*/  @P0 LEA.HI.X R5, R186, UR7, R193, 0x2, P1 ;  /* 0x00000007ba050c11 */ /* 0x000fe200088f14c1 */
[----:B------:R-:W-:-:S04]  /*1080*/  ULDC.64 UR6, c[0x0][0x418] ;  /* 0x0001060000067ab9 */ /* 0x000fc80000000a00 */
[----:B------:R0:W5:Y:S01]  /*1090*/  @P0 LDG.E R3, desc[UR44][R4.64] ;  /* 0x0000002c04030981 */ /* 0x000162000c1e1900 */
[----:B------:R-:W-:Y:S01]  /*10a0*/  ISETP.NE.U32.AND P0, PT, RZ, UR8, PT ;  /* 0x00000008ff007c0c */ /* 0x000fe2000bf05070 */
[----:B------:R-:W-:-:S03]  /*10b0*/  UISETP.NE.U32.AND UP0, UPT, UR6, URZ, UPT ;  /* 0x0000003f0600728c */ /* 0x000fc6000bf05070 */
[----:B------:R-:W-:Y:S01]  /*10c0*/  ISETP.NE.AND.EX P0, PT, RZ, UR9, PT, P0 ;  /* 0x00000009ff007c0c */ /* 0x000fe2000bf05300 */
[----:B------:R-:W-:Y:S01]  /*10d0*/  UISETP.NE.AND.EX UP0, UPT, UR7, URZ, UPT, UP0 ;  /* 0x0000003f0700728c */ /* 0x000fe2000bf05300 */
[----:B------:R-:W-:-:S03]  /*10e0*/  ULDC UR6, c[0x0][0x2f0] ;  /* 0x0000bc0000067ab9 */ /* 0x000fc60000000800 */
[----:B------:R-:W-:-:S04]  /*10f0*/  USEL UR5, UR5, 0x1, UP0 ;  /* 0x0000000105057887 */ /* 0x000fc80008000000 */
[----:B------:R-:W-:-:S04]  /*1100*/  UIMAD UR5, UR5, UR6, URZ ;  /* 0x00000006050572a4 */ /* 0x000fc8000f8e023f */
[C---:B0-----:R-:W-:Y:S02]  /*1110*/  @P0 LEA R4, P1, R186.reuse, UR8, 0x2 ;  /* 0x00000008ba040c11 */ /* 0x041fe4000f8210ff */
[----:B------:R-:W-:Y:S02]  /*1120*/  IMAD.U32 R168, RZ, RZ, UR5 ;  /* 0x00000005ffa87e24 */ /* 0x000fe4000f8e00ff */
[----:B------:R-:W-:-:S05]  /*1130*/  @P0 LEA.HI.X R5, R186, UR9, R193, 0x2, P1 ;  /* 0x00000009ba050c11 */ /* 0x000fca00088f14c1 */
[----:B------:R0:W5:Y:S01]  /*1140*/  @P0 LDG.E R168, desc[UR44][R4.64] ;  /* 0x0000002c04a80981 */ /* 0x000162000c1e1900 */
[----:B------:R-:W-:Y:S01]  /*1150*/  UMOV UR42, UR4 ;  /* 0x00000004002a7c82 */ /* 0x000fe20008000000 */
[----:B-1-3--:R-:W-:Y:S05]  /*1160*/  @P0 BRA `(.L_x_4211) ;  /* 0x0000000000240947 */ /* 0x00afea0003800000 */
        /* <DEDUP_REMOVED lines=9> */
.L_x_4211:
[----:B------:R-:W-:Y:S01]  /*1200*/  UISETP.NE.AND UP0, UPT, UR37, 0x1, UPT ;  /* 0x000000012500788c */ /* 0x000fe2000bf05270 */
[----:B-----5:R-:W-:Y:S01]  /*1210*/  IMAD.IADD R168, R168, 0x1, -R3 ;  /* 0x00000001a8a87824 */ /* 0x020fe200078e0a03 */
[----:B------:R-:W-:Y:S01]  /*1220*/  CS2R R164, SRZ ;  /* 0x0000000000a47805 */ /* 0x000fe2000001ff00 */
[----:B------:R-:W-:Y:S01]  /*1230*/  IMAD.MOV.U32 R187, RZ, RZ, R6 ;  /* 0x000000ffffbb7224 */ /* 0x000fe200078e0006 */
[----:B------:R-:W-:Y:S01]  /*1240*/  CS2R R150, SRZ ;  /* 0x0000000000967805 */ /* 0x000fe2000001ff00 */
[----:B------:R-:W-:Y:S01]  /*1250*/  VIADD R0, R168, 0x3f ;  /* 0x0000003fa8007836 */ /* 0x000fe20000000000 */
[----:B------:R-:W-:Y:S02]  /*1260*/  PLOP3.LUT P0, PT, PT, PT, UP0, 0x80, 0x0 ;  /* 0x000000000000781c */ /* 0x000fe40003f0f008 */
[----:B------:R-:W-:Y:S02]  /*1270*/  CS2R R148, SRZ ;  /* 0x0000000000947805 */ /* 0x000fe4000001ff00 */
[----:B------:R-:W-:-:S02]  /*1280*/  CS2R R146, SRZ ;  /* 0x0000000000927805 */ /* 0x000fc4000001ff00 */
[----:B------:R-:W-:Y:S02]  /*1290*/  CS2R R144, SRZ ;  /* 0x0000000000907805 */ /* 0x000fe4000001ff00 */
[----:B------:R-:W-:Y:S02]  /*12a0*/  SHF.R.S32.HI R3, RZ, 0x1f, R0 ;  /* 0x0000001fff037819 */ /* 0x000fe40000011400 */
[----:B------:R-:W-:Y:S02]  /*12b0*/  CS2R R142, SRZ ;  /* 0x00000000008e7805 */ /* 0x000fe4000001ff00 */
[----:B------:R-:W-:Y:S02]  /*12c0*/  CS2R R140, SRZ ;  /* 0x00000000008c7805 */ /* 0x000fe4000001ff00 */
[----:B------:R-:W-:Y:S02]  /*12d0*/  CS2R R138, SRZ ;  /* 0x00000000008a7805 */ /* 0x000fe4000001ff00 */
[----:B------:R-:W-:Y:S01]  /*12e0*/  LEA.HI R3, R3, R0, RZ, 0x6 ;  /* 0x0000000003037211 */ /* 0x000fe200078f30ff */
        /* <DEDUP_REMOVED lines=52> */
[----:B------:R-:W-:Y:S02]  /*1630*/  CS2R R172, SRZ ;  /* 0x0000000000ac7805 */ /* 0x000fe4000001ff00 */
[----:B------:R-:W-:Y:S01]  /*1640*/  CS2R R34, SRZ ;  /* 0x0000000000227805 */ /* 0x000fe2000001ff00 */
[----:B------:R-:W-:Y:S01]  /*1650*/  IMAD.MOV.U32 R31, RZ, RZ, RZ ;  /* 0x000000ffff1f7224 */ /* 0x000fe200078e00ff */
[----:B------:R-:W-:Y:S02]  /*1660*/  CS2R R10, SRZ ;  /* 0x00000000000a7805 */ /* 0x000fe4000001ff00 */
[----:B------:R-:W-:Y:S01]  /*1670*/  CS2R R174, SRZ ;  /* 0x0000000000ae7805 */ /* 0x000fe2000001ff00 */
[----:B------:R-:W-:Y:S01]  /*1680*/  IMAD.MOV.U32 R27, RZ, RZ, RZ ;  /* 0x000000ffff1b7224 */ /* 0x000fe200078e00ff */
[----:B------:R-:W-:-:S02]  /*1690*/  CS2R R8, SRZ ;  /* 0x0000000000087805 */ /* 0x000fc4000001ff00 */
[----:B------:R-:W-:Y:S01]  /*16a0*/  SHF.R.S32.HI R176, RZ, 0x6, R3 ;  /* 0x00000006ffb07819 */ /* 0x000fe20000011403 */
[----:B------:R-:W-:Y:S06]  /*16b0*/  @!P0 BRA `(.L_x_4212) ;  /* 0x0000001400d88947 */ /* 0x000fec0003800000 */
[----:B------:R-:W-:Y:S02]  /*16c0*/  ISETP.GE.AND P1, PT, R168, 0x1, PT ;  /* 0x00000001a800780c */ /* 0x000fe40003f26270 */
[----:B------:R-:W-:-:S11]  /*16d0*/  PLOP3.LUT P0, PT, PT, PT, PT, 0x80, 0x0 ;  /* 0x000000000000781c */ /* 0x000fd60003f0f070 */
[----:B------:R-:W-:Y:S05]  /*16e0*/  @!P1 BRA `(.L_x_4213) ;  /* 0x0000007000c89947 */ /* 0x000fea0003800000 */
[----:B------:R-:W1:Y:S01]  /*16f0*/  SHFL.IDX PT, R3, R197, RZ, 0x1f ;  /* 0x00001fffc5037589 */ /* 0x000e6200000e0000 */
[----:B------:R-:W-:Y:S01]  /*1700*/  UMOV UR7, 0x40000040 ;  /* 0x4000004000077882 */ /* 0x000fe20000000000 */
[----:B------:R-:W-:Y:S01]  /*1710*/  UMOV UR13, 0x40000040 ;  /* 0x40000040000d7882 */ /* 0x000fe20000000000 */
[----:B------:R-:W-:Y:S01]  /*1720*/  UMOV UR15, 0x40000040 ;  /* 0x40000040000f7882 */ /* 0x000fe20000000000 */
[----:B------:R-:W-:Y:S01]  /*1730*/  BAR.SYNC.DEFER_BLOCKING 0xe, 0x100 ;  /* 0x0384000000007b1d */ /* 0x000fe20000010000 */
[----:B------:R-:W-:-:S05]  /*1740*/  UISETP.NE.AND UP0, UPT, UR41, 0x3, UPT ;  /* 0x000000032900788c */ /* 0x000fca000bf05270 */
[----:B------:R-:W-:Y:S01]  /*1750*/  UMOV UR17, 0x40000040 ;  /* 0x4000004000117882 */ /* 0x000fe20000000000 */
[----:B------:R-:W-:Y:S01]  /*1760*/  UMOV UR19, 0x40000040 ;  /* 0x4000004000137882 */ /* 0x000fe20000000000 */
[----:B------:R-:W-:Y:S01]  /*1770*/  UMOV UR9, 0x40000040 ;  /* 0x4000004000097882 */ /* 0x000fe20000000000 */
[----:B------:R-:W-:Y:S01]  /*1780*/  UMOV UR11, 0x40000040 ;  /* 0x40000040000b7882 */ /* 0x000fe20000000000 */
[----:B------:R-:W-:Y:S02]  /*1790*/  PLOP3.LUT P1, PT, PT, PT, UP0, 0x80, 0x0 ;  /* 0x000000000000781c */ /* 0x000fe40003f2f008 */
[----:B-1----:R-:W-:Y:S01]  /*17a0*/  R2UR UR4, R3 ;  /* 0x00000000030472ca */ /* 0x002fe200000e0000 */
        /* <DEDUP_REMOVED lines=15> */
[----:B------:R-:W-:Y:S01]  /*18a0*/  ULEA UR6, UR36, UR20, 0xc ;  /* 0x0000001424067291 */ /* 0x000fe2000f8e603f */
[----:B------:R-:W-:Y:S01]  /*18b0*/  UMOV UR5, 0x40000040 ;  /* 0x4000004000057882 */ /* 0x000fe20000000000 */
[----:B------:R-:W-:Y:S02]  /*18c0*/  UIADD3 UR8, UR4, 0x6, URZ ;  /* 0x0000000604087890 */ /* 0x000fe4000fffe03f */
[----:B------:R-:W-:Y:S02]  /*18d0*/  UIADD3 UR14, UR6, 0x80, URZ ;  /* 0x00000080060e7890 */ /* 0x000fe4000fffe03f */
[----:B------:R-:W-:-:S03]  /*18e0*/  UIADD3 UR18, UR6, 0x100, URZ ;  /* 0x0000010006127890 */ /* 0x000fc6000fffe03f */
[----:B------:R-:W-:Y:S01]  /*18f0*/  HGMMA.64x256x16.F32 R24, gdesc[UR4].tnspB, RZ, !UPT, gsb0 ;  /* 0x43e00000041879f0 */ /* 0x000fe2000c0008ff */
[----:B------:R-:W-:Y:S02]  /*1900*/  UIADD3 UR10, UR6, 0x180, URZ ;  /* 0x00000180060a7890 */ /* 0x000fe4000fffe03f */
        /* <DEDUP_REMOVED lines=16> */
.L_x_4214:
[----:B------:R-:W-:Y:S01]  /*1a10*/  ULEA UR6, UR36, UR40, 0x3 ;  /* 0x0000002824067291 */ /* 0x000fe2000f8e183f */
[----:B------:R-:W-:-:S03]  /*1a20*/  ISETP.GE.AND P0, PT, R168, 0x41, PT ;  /* 0x00000041a800780c */ /* 0x000fc60003f06270 */
[----:B------:R-:W-:-:S04]  /*1a30*/  UIADD3 UR6, UR6, 0x38860, URZ ;  /* 0x0003886006067890 */ /* 0x000fc8000fffe03f */
[----:B------:R-:W-:-:S09]  /*1a40*/  UPRMT UR6, UR39, 0x654, UR6 ;  /* 0x0000065427067896 */ /* 0x000fd20008000006 */
[----:B------:R-:W-:Y:S01]  /*1a50*/  SYNCS.ARRIVE.TRANS64.RED.A1T0 RZ, [UR6], RZ ;  /* 0x000000ffffff79a7 */ /* 0x000fe20008100406 */
[----:B------:R-:W-:Y:S05]  /*1a60*/  @!P0 BRA `(.L_x_4215) ;  /* 0x0000000800b48947 */ /* 0x000fea0003800000 */
[----:B------:R-:W-:-:S07]  /*1a70*/  VIADD R176, R176, 0xfffffffe ;  /* 0xfffffffeb0b07836 */ /* 0x000fce0000000000 */
.L_x_4217:
[----:B------:R-:W-:Y:S01]  /*1a80*/  BAR.SYNC.DEFER_BLOCKING 0xe, 0x100 ;  /* 0x0384000000007b1d */ /* 0x000fe20000010000 */
[----:B0-----:R-:W-:Y:S01]  /*1a90*/  IMAD.U32 R4, RZ, RZ, UR36 ;  /* 0x00000024ff047e24 */ /* 0x001fe2000f8e00ff */
        /* <DEDUP_REMOVED lines=146> */
[----:B------:R-:W-:Y:S01]  /*23c0*/  HGMMA.64x256x16.F32 R24, gdesc[UR4].tnspB, R24, gsb0 ;  /* 0x43e00000041879f0 */ /* 0x000fe20008000818 */
[----:B------:R-:W-:-:S06]  /*23d0*/  USEL UR6, URZ, 0x1, UP0 ;  /* 0x000000013f067887 */ /* 0x000fcc0008000000 */
[----:B------:R-:W-:Y:S01]  /*23e0*/  LOP3.LUT R2, R2, UR6, RZ, 0x3c, !PT ;  /* 0x0000000602027c12 */ /* 0x000fe2000f8e3cff */
[----:B------:R-:W-:Y:S02]  /*23f0*/  WARPGROUP.DEPBAR.LE gsb0, 0x0 ;  /* 0x00008000000079c5 */ /* 0x000fe40000010000 */
[----:B------:R-:W-:-:S15]  /*2400*/  WARPGROUP.ARRIVE ;  /* 0x00000000000079c5 */ /* 0x000fde0000000000 */
[----:B------:R-:W-:-:S03]  /*2410*/  NOP ;  /* 0x0000000000007918 */ /* 0x000fc60000000000 */
        /* <DEDUP_REMOVED lines=13> */
.L_x_4216:
[----:B------:R-:W-:-:S04]  /*24f0*/  ULEA UR6, UR36, UR40, 0x3 ;  /* 0x0000002824067291 */ /* 0x000fc8000f8e183f */
[----:B------:R-:W-:-:S04]  /*2500*/  UIADD3 UR6, UR6, 0x38860, URZ ;  /* 0x0003886006067890 */ /* 0x000fc8000fffe03f */
[----:B------:R-:W-:-:S09]  /*2510*/  UPRMT UR6, UR39, 0x654, UR6 ;  /* 0x0000065427067896 */ /* 0x000fd20008000006 */
[----:B------:R-:W-:Y:S01]  /*2520*/  SYNCS.ARRIVE.TRANS64.RED.A1T0 RZ, [UR6], RZ ;  /* 0x000000ffffff79a7 */ /* 0x000fe20008100406 */
[----:B------:R-:W-:Y:S05]  /*2530*/  @P0 BRA `(.L_x_4217) ;  /* 0xfffffff400500947 */ /* 0x000fea000383ffff */
.L_x_4215:
[----:B------:R-:W-:Y:S01]  /*2540*/  BAR.SYNC.DEFER_BLOCKING 0xe, 0x100 ;  /* 0x0384000000007b1d */ /* 0x000fe20000010000 */
[----:B0-----:R-:W-:Y:S01]  /*2550*/  IMAD.U32 R4, RZ, RZ, UR36 ;  /* 0x00000024ff047e24 */ /* 0x001fe2000f8e00ff */
[----:B------:R-:W-:Y:S01]  /*2560*/  UIADD3 UR36, UR36, 0x1, URZ ;  /* 0x0000000124247890 */ /* 0x000fe2000fffe03f */
[----:B------:R-:W-:Y:S02]  /*2570*/  PLOP3.LUT P0, PT, PT, PT, PT, 0x8, 0x0 ;  /* 0x000000000000781c */ /* 0x000fe40003f0e170 */
        /* <DEDUP_REMOVED lines=138> */
.L_x_4212:
[----:B------:R-:W-:Y:S02]  /*2e20*/  ISETP.GE.AND P1, PT, R168, 0x1, PT ;  /* 0x00000001a800780c */ /* 0x000fe40003f26270 */
[----:B------:R-:W-:-:S11]  /*2e30*/  PLOP3.LUT P0, PT, PT, PT, PT, 0x80, 0x0 ;  /* 0x000000000000781c */ /* 0x000fd60003f0f070 */
[----:B------:R-:W-:Y:S05]  /*2e40*/  @!P1 BRA `(.L_x_4213) ;  /* 0x0000005800f09947 */ /* 0x000fea0003800000 */
[----:B------:R-:W1:Y:S02]  /*2e50*/  SHFL.IDX PT, R0, R197, RZ, 0x1f ;  /* 0x00001fffc5007589 */ /* 0x000e6400000e0000 */
[----:B-1----:R-:W-:-:S13]  /*2e60*/  R2UR UR4, R0 ;  /* 0x00000000000472ca */ /* 0x002fda00000e0000 */
        /* <DEDUP_REMOVED lines=14> */
[----:B0-----:R-:W-:Y:S01]  /*2f50*/  IMAD.U32 R4, RZ, RZ, UR4 ;  /* 0x00000004ff047e24 */ /* 0x001fe2000f8e00ff */
        /* <DEDUP_REMOVED lines=12> */
.L_x_4218:
[----:B------:R-:W-:-:S04]  /*3020*/  LEA.HI R0, R196, R196, RZ, 0x1 ;  /* 0x000000c4c4007211 */ /* 0x000fc800078f08ff */
[----:B------:R-:W-:Y:S01]  /*3030*/  LOP3.LUT R3, R0, 0xfffffffe, RZ, 0xc0, !PT ;  /* 0xfffffffe00037812 */ /* 0x000fe200078ec0ff */
[----:B------:R-:W-:-:S04]  /*3040*/  IMAD.U32 R0, RZ, RZ, UR41 ;  /* 0x00000029ff007e24 */ /* 0x000fc8000f8e00ff */
[----:B------:R-:W-:Y:S01]  /*3050*/  IMAD.IADD R3, R196, 0x1, -R3 ;  /* 0x00000001c4037824 */ /* 0x000fe200078e0a03 */
[----:B------:R-:W-:-:S04]  /*3060*/  ISETP.NE.AND P0, PT, R0, 0x3, PT ;  /* 0x000000030000780c */ /* 0x000fc80003f05270 */
[----:B------:R-:W-:-:S04]  /*3070*/  SHF.L.U32 R3, R3, 0x1f, RZ ;  /* 0x0000001f03037819 */ /* 0x000fc800000006ff */
[----:B------:R-:W1:Y:S02]  /*3080*/  SYNCS.PHASECHK.TRANS64.TRYWAIT P1, [UR40+0x38800], R3 ;  /* 0x03880003ff0075a7 */ /* 0x000e640008020168 */
[----:B-1----:R-:W-:Y:S05]  /*3090*/  @!P1 BRA `(.L_x_4219) ;  /* 0x000000e800a89947 */ /* 0x002fea0003800000 */
.L_x_4346:
[----:B------:R-:W-:Y:S05]  /*30a0*/  @!P0 BRA `(.L_x_4220) ;  /* 0x0000000000048947 */ /* 0x000fea0003800000 */
[----:B------:R-:W-:Y:S01]  /*30b0*/  BPT.TRAP 0x1 ;  /* 0x000000040000795c */ /* 0x000fe20000300000 */
.L_x_4220:
[----:B------:R-:W-:Y:S01]  /*30c0*/  IMAD.U32 R7, RZ, RZ, UR36 ;  /* 0x00000024ff077e24 */ /* 0x000fe2000f8e00ff */
[----:B0-----:R-:W-:-:S04]  /*30d0*/  SHF.L.U32 R4, R2, 0x1f, RZ ;  /* 0x0000001f02047819 */ /* 0x001fc800000006ff */
[----:B------:R-:W-:-:S04]  /*30e0*/  LEA R7, R7, UR40, 0x3 ;  /* 0x0000002807077c11 */ /* 0x000fc8000f8e18ff */
[----:B------:R0:W2:Y:S01]  /*30f0*/  SYNCS.PHASECHK.TRANS64.TRYWAIT P1, [R7+URZ+0x38830], R4 ;  /* 0x03883004070075a7 */ /* 0x0000a2000802017f */
[----:B------:R-:W-:Y:S05]  /*3100*/  @!P0 BRA `(.L_x_4221) ;  /* 0x0000000000048947 */ /* 0x000fea0003800000 */
[----:B------:R-:W-:Y:S01]  /*3110*/  BPT.TRAP 0x1 ;  /* 0x000000040000795c */ /* 0x000fe20000300000 */
.L_x_4221:
[----:B--2---:R-:W-:Y:S05]  /*3120*/  @P1 BRA `(.L_x_4222) ;  /* 0x0000000000081947 */ /* 0x004fea0003800000 */
[----:B------:R-:W2:Y:S02]  /*3130*/  SYNCS.PHASECHK.TRANS64.TRYWAIT P1, [R7+URZ+0x38830], R4 ;  /* 0x03883004070075a7 */ /* 0x000ea4000802017f */
[----:B--2---:R-:W-:Y:S05]  /*3140*/  @!P1 BRA `(.L_x_4223) ;  /* 0x000000e800949947 */ /* 0x004fea0003800000 */
.L_x_4222:
[----:B------:R-:W-:-:S04]  /*3150*/  UIADD3 UR4, UR40, 0x22400, URZ ;  /* 0x0002240028047890 */ /* 0x000fc8000fffe03f */
[----:B------:R-:W-:-:S04]  /*3160*/  USHF.R.U32.HI UR4, URZ, 0x4, UR4 ;  /* 0x000000043f047899 */ /* 0x000fc80008011604 */
[----:B------:R-:W-:-:S06]  /*3170*/  ULOP3.LUT UR4, UR4, 0x3fff, URZ, 0xc0, !UPT ;  /* 0x00003fff04047892 */ /* 0x000fcc000f8ec03f */
[----:B-1----:R-:W-:Y:S01]  /*3180*/  IMAD.U32 R0, RZ, RZ, UR4 ;  /* 0x00000004ff007e24 */ /* 0x002fe2000f8e00ff */
        /* <DEDUP_REMOVED lines=34> */
[----:B------:R-:W1:Y:S02]  /*33b0*/  SYNCS.PHASECHK.TRANS64.TRYWAIT P1, [UR40+0x38810], R3 ;  /* 0x03881003ff0075a7 */ /* 0x000e640008020168 */
[----:B-1----:R-:W-:Y:S05]  /*33c0*/  @!P1 BRA `(.L_x_4224) ;  /* 0x000000e800089947 */ /* 0x002fea0003800000 */
.L_x_4347:
[----:B------:R-:W-:Y:S05]  /*33d0*/  @!P0 BRA `(.L_x_4225) ;  /* 0x0000000000048947 */ /* 0x000fea0003800000 */
[----:B------:R-:W-:Y:S01]  /*33e0*/  BPT.TRAP 0x1 ;  /* 0x000000040000795c */ /* 0x000fe20000300000 */
.L_x_4225:
[----:B------:R3:W4:Y:S01]  /*33f0*/  SYNCS.PHASECHK.TRANS64.TRYWAIT P1, [R7+URZ+0x38850], R4 ;  /* 0x03885004070075a7 */ /* 0x000722000802017f */
[----:B------:R-:W-:Y:S05]  /*3400*/  @!P0 BRA `(.L_x_4226) ;  /* 0x0000000000048947 */ /* 0x000fea0003800000 */
[----:B------:R-:W-:Y:S01]  /*3410*/  BPT.TRAP 0x1 ;  /* 0x000000040000795c */ /* 0x000fe20000300000 */
.L_x_4226:
[----:B----4-:R-:W-:Y:S05]  /*3420*/  @P1 BRA `(.L_x_4227) ;  /* 0x0000000000081947 */ /* 0x010fea0003800000 */
[----:B------:R-:W4:Y:S02]  /*3430*/  SYNCS.PHASECHK.TRANS64.TRYWAIT P1, [R7+URZ+0x38850], R4 ;  /* 0x03885004070075a7 */ /* 0x000f24000802017f */
[----:B----4-:R-:W-:Y:S05]  /*3440*/  @!P1 BRA `(.L_x_4228) ;  /* 0x000000e800009947 */ /* 0x010fea0003800000 */
.L_x_4227:
[----:B------:R-:W-:Y:S01]  /*3450*/  UIADD3 UR4, UR40, 0x400, URZ ;  /* 0x0000040028047890 */ /* 0x000fe2000fffe03f */
[----:B------:R-:W-:Y:S01]  /*3460*/  WARPGROUP.ARRIVE ;  /* 0x00000000000079c5 */ /* 0x000fe20000000000 */
[----:B------:R-:W-:-:S05]  /*3470*/  UIADD3 UR5, UR40, 0x26400, URZ ;  /* 0x0002640028057890 */ /* 0x000fca000fffe03f */
[----:B-1----:R-:W1:Y:S01]  /*3480*/  S2R R3, SR_TID.X ;  /* 0x0000000000037919 */ /* 0x002e620000002100 */
        /* <DEDUP_REMOVED lines=18> */
[----:B-1----:R-:W-:-:S06]  /*35b0*/  SHF.R.U32.HI R3, RZ, 0x7, R3 ;  /* 0x00000007ff037819 */ /* 0x002fcc0000011603 */
[----:B------:R-:W1:Y:S02]  /*35c0*/  SHFL.IDX PT, R3, R3, RZ, 0x1f ;  /* 0x00001fff03037589 */ /* 0x000e6400000e0000 */
[----:B-1----:R-:W-:-:S13]  /*35d0*/  R2UR UR7, R3 ;  /* 0x00000000030772ca */ /* 0x002fda00000e0000 */
        /* <DEDUP_REMOVED lines=251> */
.L_x_4229:
[----:B------:R-:W-:Y:S01]  /*4590*/  IMAD R3, R176, -0x40, R168 ;  /* 0xffffffc0b0037824 */ /* 0x000fe200078e02a8 */
[----:B------:R-:W-:Y:S01]  /*45a0*/  ULDC UR18, c[0x0][0xa80] ;  /* 0x0002a00000127ab9 */ /* 0x000fe20000000800 */
[----:B------:R-:W-:Y:S01]  /*45b0*/  R2UR UR5, R7 ;  /* 0x00000000070572ca */ /* 0x000fe200000e0000 */
[----:B------:R-:W-:Y:S02]  /*45c0*/  ULOP3.LUT UR43, UR43, 0x2000000, URZ, 0xfc, !UPT ;  /* 0x020000002b2b7892 */ /* 0x000fe4000f8efc3f */
[----:B------:R-:W-:Y:S01]  /*45d0*/  IADD3 R3, -R18, 0x40, R3 ;  /* 0x0000004012037810 */ /* 0x000fe20007ffe103 */
[----:B------:R-:W-:Y:S01]  /*45e0*/  UMOV UR11, 0x40000040 ;  /* 0x40000040000b7882 */ /* 0x000fe20000000000 */
[----:B------:R-:W-:Y:S02]  /*45f0*/  ULEA UR10, UR36, UR43, 0xc ;  /* 0x0000002b240a7291 */ /* 0x000fe4000f8e603f */
[C---:B------:R-:W-:Y:S01]  /*4600*/  ISETP.GT.AND P5, PT, R3.reuse, RZ, PT ;  /* 0x000000ff0300720c */ /* 0x040fe20003fa4270 */
[----:B------:R-:W-:Y:S01]  /*4610*/  UMOV UR15, 0x40000040 ;  /* 0x40000040000f7882 */ /* 0x000fe20000000000 */
[C---:B------:R-:W-:Y:S01]  /*4620*/  ISETP.GT.AND P4, PT, R3.reuse, 0x1, PT ;  /* 0x000000010300780c */ /* 0x040fe20003f84270 */
[----:B------:R-:W-:Y:S01]  /*4630*/  UIADD3 UR14, UR10, 0x80, URZ ;  /* 0x000000800a0e7890 */ /* 0x000fe2000fffe03f */
[----:B------:R-:W-:-:S02]  /*4640*/  ISETP.GT.AND P3, PT, R3, 0x8, PT ;  /* 0x000000080300780c */ /* 0x000fc40003f64270 */
[----:B------:R-:W-:Y:S01]  /*4650*/  FSEL R24, R24, -INF , P5 ;  /* 0xff80000018187808 */ /* 0x000fe20002800000 */
[----:B------:R-:W-:Y:S01]  /*4660*/  UIADD3 UR5, UR5, 0x38840, URZ ;  /* 0x0003884005057890 */ /* 0x000fe2000fffe03f */
[----:B------:R-:W-:Y:S02]  /*4670*/  FSEL R25, R25, -INF , P4 ;  /* 0xff80000019197808 */ /* 0x000fe40002000000 */
[C---:B------:R-:W-:Y:S01]  /*4680*/  ISETP.GT.AND P2, PT, R3.reuse, 0x9, PT ;  /* 0x000000090300780c */ /* 0x040fe20003f44270 */
[----:B------:R-:W-:Y:S01]  /*4690*/  UPRMT UR5, UR39, 0x654, UR5 ;  /* 0x0000065427057896 */ /* 0x000fe20008000005 */
[----:B------:R-:W-:Y:S02]  /*46a0*/  FSEL R28, R28, -INF , P3 ;  /* 0xff8000001c1c7808 */ /* 0x000fe40001800000 */
[----:B------:R-:W-:Y:S02]  /*46b0*/  FMNMX.FTZ R5, R24, R25, !PT ;  /* 0x0000001918057209 */ /* 0x000fe40007810000 */
[----:B------:R-:W-:-:S02]  /*46c0*/  ISETP.GT.AND P1, PT, R3, 0x10, PT ;  /* 0x000000100300780c */ /* 0x000fc40003f24270 */
[----:B------:R-:W-:Y:S02]  /*46d0*/  FSEL R29, R29, -INF , P2 ;  /* 0xff8000001d1d7808 */ /* 0x000fe40001000000 */
[----:B0-234-:R-:W-:Y:S01]  /*46e0*/  FMNMX.FTZ R4, R28, R5, !PT ;  /* 0x000000051c047209 */ /* 0x01dfe20007810000 */
[----:B------:R-:W-:Y:S01]  /*46f0*/  SYNCS.ARRIVE.TRANS64.RED.A1T0 RZ, [UR5], RZ ;  /* 0x000000ffffff79a7 */ /* 0x000fe20008100405 */
        /* <DEDUP_REMOVED lines=40> */
[----:B------:R-:W-:Y:S01]  /*4980*/  BAR.SYNC.DEFER_BLOCKING 0xf, 0x100 ;  /* 0x03c4000000007b1d */ /* 0x000fe20000010000 */
[----:B------:R-:W-:-:S02]  /*4990*/  ISETP.GT.AND P2, PT, R3, 0x39, PT ;  /* 0x000000390300780c */ /* 0x000fc40003f44270 */
[----:B------:R-:W-:Y:S02]  /*49a0*/  FSEL R52, R52, -INF , P3 ;  /* 0xff80000034347808 */ /* 0x000fe40001800000 */
[----:B------:R-:W-:Y:S02]  /*49b0*/  FMNMX.FTZ R3, R49, R4, !PT ;  /* 0x0000000431037209 */ /* 0x000fe40007810000 */
[----:B------:R-:W-:Y:S02]  /*49c0*/  FSEL R53, R53, -INF , P2 ;  /* 0xff80000035357808 */ /* 0x000fe40001000000 */
[----:B------:R-:W-:Y:S02]  /*49d0*/  FMNMX.FTZ R4, R52, R3, !PT ;  /* 0x0000000334047209 */ /* 0x000fe40007810000 */
[----:B------:R-:W-:Y:S02]  /*49e0*/  FSEL R46, R46, -INF , P1 ;  /* 0xff8000002e2e7808 */ /* 0x000fe40000800000 */
[----:B------:R-:W-:-:S02]  /*49f0*/  FMNMX.FTZ R6, R53, R4, !PT ;  /* 0x0000000435067209 */ /* 0x000fc40007810000 */
[----:B------:R-:W-:Y:S02]  /*4a00*/  FSEL R47, R47, -INF , P6 ;  /* 0xff8000002f2f7808 */ /* 0x000fe40003000000 */
[----:B------:R-:W-:Y:S01]  /*4a10*/  FSEL R50, R50, -INF , P5 ;  /* 0xff80000032327808 */ /* 0x000fe20002800000 */
[----:B------:R-:W0:Y:S01]  /*4a20*/  SHFL.BFLY PT, R3, R6, 0x2, 0x1f ;  /* 0x0c401f0006037f89 */ /* 0x000e2200000e0000 */
[----:B------:R-:W-:Y:S02]  /*4a30*/  FSEL R51, R51, -INF , P4 ;  /* 0xff80000033337808 */ /* 0x000fe40002000000 */
[----:B------:R-:W-:Y:S02]  /*4a40*/  FSEL R54, R54, -INF , P3 ;  /* 0xff80000036367808 */ /* 0x000fe40001800000 */
[----:B------:R-:W-:Y:S02]  /*4a50*/  FSEL R55, R55, -INF , P2 ;  /* 0xff80000037377808 */ /* 0x000fe40001000000 */
[----:B0-----:R-:W-:-:S02]  /*4a60*/  FMNMX.FTZ R8, R6, R3, !PT ;  /* 0x0000000306087209 */ /* 0x001fc40007810000 */
[----:B------:R-:W-:-:S03]  /*4a70*/  FMNMX.FTZ R3, R26, R27, !PT ;  /* 0x0000001b1a037209 */ /* 0x000fc60007810000 */
[----:B------:R-:W0:Y:S01]  /*4a80*/  SHFL.BFLY PT, R5, R8, 0x1, 0x1f ;  /* 0x0c201f0008057f89 */ /* 0x000e2200000e0000 */
        /* <DEDUP_REMOVED lines=32> */
[----:B------:R-:W-:Y:S01]  /*4c90*/  FFMA.FTZ R172, R53, UR18, -R56 ;  /* 0x0000001235ac7c23 */ /* 0x000fe20008010838 */
[----:B------:R-:W-:Y:S02]  /*4ca0*/  MUFU.EX2 R5, R5 ;  /* 0x0000000500057308 */ /* 0x000fe40000000800 */
[----:B------:R-:W0:Y:S06]  /*4cb0*/  SHFL.BFLY PT, R15, R4, 0x2, 0x1f ;  /* 0x0c401f00040f7f89 */ /* 0x000e2c00000e0000 */
[----:B------:R-:W1:Y:S08]  /*4cc0*/  MUFU.EX2 R6, R6 ;  /* 0x0000000600067308 */ /* 0x000e700000000800 */
[----:B------:R-:W-:Y:S08]  /*4cd0*/  MUFU.EX2 R8, R8 ;  /* 0x0000000800087308 */ /* 0x000ff00000000800 */
[----:B------:R-:W2:Y:S01]  /*4ce0*/  MUFU.EX2 R9, R9 ;  /* 0x0000000900097308 */ /* 0x000ea20000000800 */
[----:B-1----:R-:W-:Y:S01]  /*4cf0*/  F2FP.F16.F32.PACK_AB R152, R6, R5 ;  /* 0x000000050698723e */ /* 0x002fe200000000ff */
[----:B------:R-:W-:Y:S01]  /*4d00*/  FADD.FTZ R5, R5, R6 ;  /* 0x0000000605057221 */ /* 0x000fe20000010000 */
[----:B0-----:R-:W-:Y:S01]  /*4d10*/  FMNMX.FTZ R24, R4, R15, !PT ;  /* 0x0000000f04187209 */ /* 0x001fe20007810000 */
[----:B------:R-:W-:-:S04]  /*4d20*/  FFMA.FTZ R15, R41, UR18, -R56 ;  /* 0x00000012290f7c23 */ /* 0x000fc80008010838 */
[----:B------:R-:W0:Y:S01]  /*4d30*/  SHFL.BFLY PT, R25, R24, 0x1, 0x1f ;  /* 0x0c201f0018197f89 */ /* 0x000e2200000e0000 */
[----:B------:R-:W-:Y:S08]  /*4d40*/  MUFU.EX2 R10, R10 ;  /* 0x0000000a000a7308 */ /* 0x000ff00000000800 */
[----:B------:R-:W1:Y:S01]  /*4d50*/  MUFU.EX2 R11, R11 ;  /* 0x0000000b000b7308 */ /* 0x000e620000000800 */
[----:B--2---:R-:W-:Y:S01]  /*4d60*/  F2FP.F16.F32.PACK_AB R154, R9, R8 ;  /* 0x00000008099a723e */ /* 0x004fe200000000ff */
[----:B------:R-:W-:-:S04]  /*4d70*/  FADD.FTZ R8, R8, R5 ;  /* 0x0000000508087221 */ /* 0x000fc80000010000 */
[----:B------:R-:W-:Y:S02]  /*4d80*/  FADD.FTZ R9, R9, R8 ;  /* 0x0000000809097221 */ /* 0x000fe40000010000 */
[----:B------:R-:W-:Y:S01]  /*4d90*/  MUFU.EX2 R12, R12 ;  /* 0x0000000c000c7308 */ /* 0x000fe20000000800 */
[----:B0-----:R-:W-:-:S07]  /*4da0*/  FMNMX.FTZ R4, R24, R25, !PT ;  /* 0x0000001918047209 */ /* 0x001fce0007810000 */
[----:B------:R-:W0:Y:S01]  /*4db0*/  MUFU.EX2 R13, R13 ;  /* 0x0000000d000d7308 */ /* 0x000e220000000800 */
[C---:B-1----:R-:W-:Y:S01]  /*4dc0*/  F2FP.F16.F32.PACK_AB R156, R11.reuse, R10 ;  /* 0x0000000a0b9c723e */ /* 0x042fe200000000ff */
[----:B------:R-:W-:Y:S01]  /*4dd0*/  FADD.FTZ R10, R10, R9 ;  /* 0x000000090a0a7221 */ /* 0x000fe20000010000 */
[C---:B------:R-:W-:Y:S01]  /*4de0*/  FSETP.NEU.FTZ.AND P1, PT, R4.reuse, -INF , PT ;  /* 0xff8000000400780b */ /* 0x040fe20003f3d000 */
[----:B------:R-:W-:Y:S02]  /*4df0*/  FMUL.FTZ R24, R4, UR18 ;  /* 0x0000001204187c20 */ /* 0x000fe40008410000 */
[----:B------:R-:W-:Y:S02]  /*4e00*/  FADD.FTZ R11, R11, R10 ;  /* 0x0000000a0b0b7221 */ /* 0x000fe40000010000 */
[----:B------:R-:W-:Y:S01]  /*4e10*/  MUFU.EX2 R14, R14 ;  /* 0x0000000e000e7308 */ /* 0x000fe20000000800 */
[----:B------:R-:W-:-:S05]  /*4e20*/  FSEL R24, R24, RZ, P1 ;  /* 0x000000ff18187208 */ /* 0x000fca0000800000 */
[--C-:B------:R-:W-:Y:S01]  /*4e30*/  FFMA.FTZ R173, R26, UR18, -R24.reuse ;  /* 0x000000121aad7c23 */ /* 0x100fe20008010818 */
        /* <DEDUP_REMOVED lines=14> */
[----:B------:R-:W-:Y:S01]  /*4f20*/  FFMA.FTZ R216, R55, UR18, -R24 ;  /* 0x0000001237d87c23 */ /* 0x000fe20008010818 */
[----:B------:R-:W-:Y:S01]  /*4f30*/  MUFU.EX2 R173, R173 ;  /* 0x000000ad00ad7308 */ /* 0x000fe20000000800 */
[----:B0-----:R-:W-:Y:S01]  /*4f40*/  F2FP.F16.F32.PACK_AB R158, R13, R12 ;  /* 0x0000000c0d9e723e */ /* 0x001fe200000000ff */
[----:B------:R-:W-:-:S04]  /*4f50*/  FADD.FTZ R12, R12, R11 ;  /* 0x0000000b0c0c7221 */ /* 0x000fc80000010000 */
[----:B------:R-:W-:Y:S02]  /*4f60*/  FADD.FTZ R13, R13, R12 ;  /* 0x0000000c0d0d7221 */ /* 0x000fe40000010000 */
[----:B------:R-:W0:Y:S08]  /*4f70*/  MUFU.EX2 R174, R174 ;  /* 0x000000ae00ae7308 */ /* 0x000e300000000800 */
        /* <DEDUP_REMOVED lines=15> */
[----:B------:R-:W0:Y:S08]  /*5070*/  MUFU.EX2 R15, R15 ;  /* 0x0000000f000f7308 */ /* 0x000e300000000800 */
[----:B------:R-:W-:Y:S01]  /*5080*/  MUFU.EX2 R20, R20 ;  /* 0x0000001400147308 */ /* 0x000fe20000000800 */
[----:B--2---:R-:W-:Y:S01]  /*5090*/  F2FP.F16.F32.PACK_AB R159, R182, R179 ;  /* 0x000000b3b69f723e */ /* 0x004fe200000000ff */
[----:B------:R-:W-:-:S04]  /*50a0*/  FADD.FTZ R179, R179, R180 ;  /* 0x000000b4b3b37221 */ /* 0x000fc80000010000 */
[----:B------:R1:W-:Y:S01]  /*50b0*/  STSM.16.M88.4 [R185], R156 ;  /* 0x0000009cb9007844 */ /* 0x0003e20000000200 */
[----:B------:R-:W-:Y:S01]  /*50c0*/  FADD.FTZ R182, R182, R179 ;  /* 0x000000b3b6b67221 */ /* 0x000fe20000010000 */
        /* <DEDUP_REMOVED lines=20> */
[----:B------:R-:W2:Y:S08]  /*5210*/  MUFU.EX2 R171, R171 ;  /* 0x000000ab00ab7308 */ /* 0x000eb00000000800 */
[----:B------:R-:W3:Y:S01]  /*5220*/  MUFU.EX2 R172, R172 ;  /* 0x000000ac00ac7308 */ /* 0x000ee20000000800 */
[----:B0-----:R-:W-:Y:S01]  /*5230*/  F2FP.F16.F32.PACK_AB R164, R170, R169 ;  /* 0x000000a9aaa4723e */ /* 0x001fe200000000ff */
[----:B------:R-:W-:-:S04]  /*5240*/  FADD.FTZ R169, R169, R20 ;  /* 0x00000014a9a97221 */ /* 0x000fc80000010000 */
[----:B------:R-:W-:Y:S02]  /*5250*/  FADD.FTZ R170, R170, R169 ;  /* 0x000000a9aaaa7221 */ /* 0x000fe40000010000 */
[----:B------:R-:W-:Y:S02]  /*5260*/  MUFU.EX2 R211, R211 ;  /* 0x000000d300d37308 */ /* 0x000fe40000000800 */
[----:B--2---:R-:W-:-:S06]  /*5270*/  FADD.FTZ R5, R171, R170 ;  /* 0x000000aaab057221 */ /* 0x004fcc0000010000 */
[----:B------:R-:W0:Y:S01]  /*5280*/  MUFU.EX2 R214, R214 ;  /* 0x000000d600d67308 */ /* 0x000e220000000800 */
[C---:B---3--:R-:W-:Y:S01]  /*5290*/  F2FP.F16.F32.PACK_AB R166, R172.reuse, R171 ;  /* 0x000000abaca6723e */ /* 0x048fe200000000ff */
[----:B------:R-:W-:-:S06]  /*52a0*/  FADD.FTZ R5, R172, R5 ;  /* 0x00000005ac057221 */ /* 0x000fcc0000010000 */
[----:B------:R-:W-:Y:S08]  /*52b0*/  MUFU.EX2 R213, R213 ;  /* 0x000000d500d57308 */ /* 0x000ff00000000800 */
[----:B------:R-:W2:Y:S01]  /*52c0*/  MUFU.EX2 R216, R216 ;  /* 0x000000d800d87308 */ /* 0x000ea20000000800 */
[----:B0-----:R-:W-:Y:S01]  /*52d0*/  F2FP.F16.F32.PACK_AB R165, R214, R211 ;  /* 0x000000d3d6a5723e */ /* 0x001fe200000000ff */
[----:B------:R-:W-:-:S04]  /*52e0*/  FADD.FTZ R211, R211, R212 ;  /* 0x000000d4d3d37221 */ /* 0x000fc80000010000 */
[----:B------:R-:W-:Y:S01]  /*52f0*/  FADD.FTZ R214, R214, R211 ;  /* 0x000000d3d6d67221 */ /* 0x000fe20000010000 */
[----:B--2---:R-:W-:-:S03]  /*5300*/  F2FP.F16.F32.PACK_AB R167, R216, R213 ;  /* 0x000000d5d8a7723e */ /* 0x004fc600000000ff */
[----:B------:R-:W-:Y:S02]  /*5310*/  FADD.FTZ R213, R213, R214 ;  /* 0x000000d6d5d57221 */ /* 0x000fe40000010000 */
[----:B------:R1:W-:Y:S01]  /*5320*/  STSM.16.M88.4 [R184], R164 ;  /* 0x000000a4b8007844 */ /* 0x0003e20000000200 */
[----:B------:R-:W-:Y:S01]  /*5330*/  WARPGROUP.ARRIVE ;  /* 0x00000000000079c5 */ /* 0x000fe20000000000 */
[----:B------:R-:W-:-:S05]  /*5340*/  FADD.FTZ R6, R216, R213 ;  /* 0x000000d5d8067221 */ /* 0x000fca0000010000 */
        /* <DEDUP_REMOVED lines=24> */
.L_x_4230:
        /* <DEDUP_REMOVED lines=10> */
.L_x_4242:
        /* <DEDUP_REMOVED lines=9> */
.L_x_4232:
[----:B------:R-:W-:Y:S01]  /*5600*/  ULEA UR5, UR36, UR40, 0x3 ;  /* 0x0000002824057291 */ /* 0x000fe2000f8e183f */
[----:B------:R-:W-:-:S08]  /*5610*/  SHF.L.U32 R3, R2, 0x1f, RZ ;  /* 0x0000001f02037819 */ /* 0x000fd000000006ff */
[----:B------:R0:W1:Y:S01]  /*5620*/  SYNCS.PHASECHK.TRANS64.TRYWAIT P2, [UR5+0x38830], R3 ;  /* 0x03883003ff0075a7 */ /* 0x0000620008040145 */
[----:B------:R-:W-:Y:S05]  /*5630*/  @!P0 BRA `(.L_x_4233) ;  /* 0x0000000000048947 */ /* 0x000fea0003800000 */
[----:B------:R-:W-:Y:S01]  /*5640*/  BPT.TRAP 0x1 ;  /* 0x000000040000795c */ /* 0x000fe20000300000 */
.L_x_4233:
[----:B-1----:R-:W-:Y:S05]  /*5650*/  @P2 BRA `(.L_x_4234) ;  /* 0x0000000000082947 */ /* 0x002fea0003800000 */
[----:B------:R-:W1:Y:S02]  /*5660*/  SYNCS.PHASECHK.TRANS64.TRYWAIT P2, [UR5+0x38830], R3 ;  /* 0x03883003ff0075a7 */ /* 0x000e640008040145 */
[----:B-1----:R-:W-:Y:S05]  /*5670*/  @!P2 BRA `(.L_x_4235) ;  /* 0x000000c40088a947 */ /* 0x002fea0003800000 */
.L_x_4234:
        /* <DEDUP_REMOVED lines=28> */
.L_x_4236:
[----:B------:R2:W3:Y:S01]  /*5840*/  SYNCS.PHASECHK.TRANS64.TRYWAIT P2, [UR5+0x38850], R3 ;  /* 0x03885003ff0075a7 */ /* 0x0004e20008040145 */
[----:B------:R-:W-:Y:S05]  /*5850*/  @!P0 BRA `(.L_x_4237) ;  /* 0x0000000000048947 */ /* 0x000fea0003800000 */
[----:B------:R-:W-:Y:S01]  /*5860*/  BPT.TRAP 0x1 ;  /* 0x000000040000795c */ /* 0x000fe20000300000 */
.L_x_4237:
[----:B---3--:R-:W-:Y:S05]  /*5870*/  @P2 BRA `(.L_x_4238) ;  /* 0x0000000000082947 */ /* 0x008fea0003800000 */
[----:B------:R-:W3:Y:S02]  /*5880*/  SYNCS.PHASECHK.TRANS64.TRYWAIT P2, [UR5+0x38850], R3 ;  /* 0x03885003ff0075a7 */ /* 0x000ee40008040145 */
[----:B---3--:R-:W-:Y:S05]  /*5890*/  @!P2 BRA `(.L_x_4239) ;  /* 0x000000c40018a947 */ /* 0x008fea0003800000 */
.L_x_4238:
        /* <DEDUP_REMOVED lines=17> */
[----:B------:R-:W-:Y:S01]  /*59b0*/  UIADD3 UR22, UR10, 0x2, URZ ;  /* 0x000000020a167890 */ /* 0x000fe2000fffe03f */
[----:B------:R-:W-:Y:S01]  /*59c0*/  UMOV UR20, UR18 ;  /* 0x0000001200147c82 */ /* 0x000fe20008000000 */
[----:B------:R-:W-:Y:S01]  /*59d0*/  UMOV UR21, 0x40000040 ;  /* 0x4000004000157882 */ /* 0x000fe20000000000 */
[----:B------:R-:W-:Y:S01]  /*59e0*/  UMOV UR23, 0x40000040 ;  /* 0x4000004000177882 */ /* 0x000fe20000000000 */
[----:B------:R-:W-:Y:S01]  /*59f0*/  UIADD3 UR18, UR10, 0x800, URZ ;  /* 0x000008000a127890 */ /* 0x000fe2000fffe03f */
        /* <DEDUP_REMOVED lines=254> */
.L_x_4240:
[----:B------:R-:W-:Y:S01]  /*69e0*/  FMNMX.FTZ R4, R152, R8, !PT ;  /* 0x0000000898047209 */ /* 0x000fe20007810000 */
[----:B------:R-:W-:Y:S01]  /*69f0*/  ULDC UR18, c[0x0][0xa80] ;  /* 0x0002a00000127ab9 */ /* 0x000fe20000000800 */
[----:B------:R-:W-:Y:S02]  /*6a00*/  UIADD3 UR10, UR5, 0x38840, URZ ;  /* 0x00038840050a7890 */ /* 0x000fe4000fffe03f */
[----:B------:R-:W-:Y:S01]  /*6a10*/  FMNMX.FTZ R3, R153, R4, !PT ;  /* 0x0000000499037209 */ /* 0x000fe20007810000 */
[----:B------:R-:W-:Y:S02]  /*6a20*/  ULEA UR14, UR36, UR43, 0xc ;  /* 0x0000002b240e7291 */ /* 0x000fe4000f8e603f */
[----:B------:R-:W-:Y:S01]  /*6a30*/  UPRMT UR10, UR39, 0x654, UR10 ;  /* 0x00000654270a7896 */ /* 0x000fe2000800000a */
[----:B------:R-:W-:Y:S01]  /*6a40*/  FMNMX.FTZ R4, R156, R3, !PT ;  /* 0x000000039c047209 */ /* 0x000fe20007810000 */
[----:B------:R-:W-:Y:S01]  /*6a50*/  UMOV UR15, 0x40000040 ;  /* 0x40000040000f7882 */ /* 0x000fe20000000000 */
[----:B------:R-:W-:-:S02]  /*6a60*/  UMOV UR11, 0x40000040 ;  /* 0x40000040000b7882 */ /* 0x000fc40000000000 */
[----:B------:R-:W-:-:S04]  /*6a70*/  FMNMX.FTZ R3, R157, R4, !PT ;  /* 0x000000049d037209 */ /* 0x000fc80007810000 */
[----:B------:R-:W-:Y:S01]  /*6a80*/  FMNMX.FTZ R4, R160, R3, !PT ;  /* 0x00000003a0047209 */ /* 0x000fe20007810000 */
[----:B------:R-:W-:Y:S01]  /*6a90*/  SYNCS.ARRIVE.TRANS64.RED.A1T0 RZ, [UR10], RZ ;  /* 0x000000ffffff79a7 */ /* 0x000fe2000810040a */
[----:B------:R-:W-:Y:S02]  /*6aa0*/  UIADD3 UR10, UR14, 0x80, URZ ;  /* 0x000000800e0a7890 */ /* 0x000fe4000fffe03f */
        /* <DEDUP_REMOVED lines=41> */
[----:B------:R-:W-:Y:S01]  /*6d40*/  FMUL.FTZ R8, R8, UR18 ;  /* 0x0000001208087c20 */ /* 0x000fe20008410000 */
[--C-:B------:R-:W-:Y:S01]  /*6d50*/  FFMA.FTZ R11, R156, UR18, -R210.reuse ;  /* 0x000000129c0b7c23 */ /* 0x100fe200080108d2 */
[--C-:B------:R-:W-:Y:S01]  /*6d60*/  FFMA.FTZ R12, R157, UR18, -R210.reuse ;  /* 0x000000129d0c7c23 */ /* 0x100fe200080108d2 */
[----:B------:R-:W-:Y:S01]  /*6d70*/  FMNMX.FTZ R4, R182, R13, !PT ;  /* 0x0000000db6047209 */ /* 0x000fe20007810000 */
[--C-:B------:R-:W-:Y:S01]  /*6d80*/  FFMA.FTZ R13, R160, UR18, -R210.reuse ;  /* 0x00000012a00d7c23 */ /* 0x100fe200080108d2 */
[--C-:B------:R-:W-:Y:S01]  /*6d90*/  FFMA.FTZ R14, R161, UR18, -R210.reuse ;  /* 0x00000012a10e7c23 */ /* 0x100fe200080108d2 */
[----:B------:R-:W0:Y:S01]  /*6da0*/  MUFU.EX2 R8, R8 ;  /* 0x0000000800087308 */ /* 0x000e220000000800 */
[----:B------:R-:W-:Y:S01]  /*6db0*/  FMNMX.FTZ R4, R183, R4, !PT ;  /* 0x00000004b7047209 */ /* 0x000fe20007810000 */
[--C-:B------:R-:W-:Y:S01]  /*6dc0*/  FFMA.FTZ R15, R164, UR18, -R210.reuse ;  /* 0x00000012a40f7c23 */ /* 0x100fe200080108d2 */
[----:B------:R-:W-:-:S03]  /*6dd0*/  FFMA.FTZ R20, R165, UR18, -R210 ;  /* 0x00000012a5147c23 */ /* 0x000fc600080108d2 */
[----:B------:R-:W1:Y:S02]  /*6de0*/  SHFL.BFLY PT, R153, R4, 0x2, 0x1f ;  /* 0x0c401f0004997f89 */ /* 0x000e6400000e0000 */
[----:B------:R-:W-:Y:S08]  /*6df0*/  MUFU.EX2 R9, R9 ;  /* 0x0000000900097308 */ /* 0x000ff00000000800 */
[----:B------:R-:W-:Y:S01]  /*6e00*/  MUFU.EX2 R10, R10 ;  /* 0x0000000a000a7308 */ /* 0x000fe20000000800 */
[-C--:B0-----:R-:W-:Y:S01]  /*6e10*/  FMUL.FTZ R24, R24, R8.reuse ;  /* 0x0000000818187220 */ /* 0x081fe20000410000 */
        /* <DEDUP_REMOVED lines=12> */
[----:B-1----:R-:W-:Y:S01]  /*6ee0*/  FMNMX.FTZ R153, R4, R153, !PT ;  /* 0x0000009904997209 */ /* 0x002fe20007810000 */
[-C--:B------:R-:W-:Y:S01]  /*6ef0*/  FMUL.FTZ R48, R48, R8.reuse ;  /* 0x0000000830307220 */ /* 0x080fe20000410000 */
[----:B------:R-:W-:Y:S01]  /*6f00*/  MUFU.EX2 R12, R12 ;  /* 0x0000000c000c7308 */ /* 0x000fe20000000800 */
[-C--:B------:R-:W-:Y:S01]  /*6f10*/  FMUL.FTZ R49, R49, R8.reuse ;  /* 0x0000000831317220 */ /* 0x080fe20000410000 */
[-C--:B------:R-:W-:Y:S01]  /*6f20*/  FMUL.FTZ R52, R52, R8.reuse ;  /* 0x0000000834347220 */ /* 0x080fe20000410000 */
[----:B------:R-:W0:Y:S01]  /*6f30*/  SHFL.BFLY PT, R4, R153, 0x1, 0x1f ;  /* 0x0c201f0099047f89 */ /* 0x000e2200000e0000 */
        /* <DEDUP_REMOVED lines=22> */
[----:B------:R-:W-:Y:S01]  /*70a0*/  FMUL.FTZ R92, R92, R8 ;  /* 0x000000085c5c7220 */ /* 0x000fe20000410000 */
[----:B0-----:R-:W-:Y:S01]  /*70b0*/  FMNMX.FTZ R4, R153, R4, !PT ;  /* 0x0000000499047209 */ /* 0x001fe20007810000 */
[----:B------:R-:W-:-:S02]  /*70c0*/  IMAD.MOV R153, RZ, RZ, -R19 ;  /* 0x000000ffff997224 */ /* 0x000fc400078e0a13 */
[-C--:B------:R-:W-:Y:S01]  /*70d0*/  FMUL.FTZ R93, R93, R8.reuse ;  /* 0x000000085d5d7220 */ /* 0x080fe20000410000 */
[-C--:B------:R-:W-:Y:S01]  /*70e0*/  FMUL.FTZ R96, R96, R8.reuse ;  /* 0x0000000860607220 */ /* 0x080fe20000410000 */
[-C--:B------:R-:W-:Y:S01]  /*70f0*/  FMUL.FTZ R97, R97, R8.reuse ;  /* 0x0000000861617220 */ /* 0x080fe20000410000 */
[----:B------:R-:W-:Y:S01]  /*7100*/  FADD.FTZ R152, -R4, R211 ;  /* 0x000000d304987221 */ /* 0x000fe20000010100 */
[----:B------:R-:W-:Y:S01]  /*7110*/  ISETP.NE.AND P2, PT, R18, R153, PT ;  /* 0x000000991200720c */ /* 0x000fe20003f45270 */
[----:B------:R-:W-:Y:S01]  /*7120*/  MUFU.EX2 R20, R20 ;  /* 0x0000001400147308 */ /* 0x000fe20000000800 */
[----:B-1----:R-:W-:Y:S01]  /*7130*/  F2FP.F16.F32.PACK_AB R156, R14, R13 ;  /* 0x0000000d0e9c723e */ /* 0x002fe200000000ff */
[----:B------:R-:W-:Y:S01]  /*7140*/  FMUL.FTZ R181, R152, UR18 ;  /* 0x0000001298b57c20 */ /* 0x000fe20008410000 */
[----:B------:R-:W-:Y:S01]  /*7150*/  FMUL.FTZ R152, R4, UR18 ;  /* 0x0000001204987c20 */ /* 0x000fe20008410000 */
[-C--:B------:R-:W-:Y:S01]  /*7160*/  FMUL.FTZ R100, R100, R8.reuse ;  /* 0x0000000864647220 */ /* 0x080fe20000410000 */
[-C--:B------:R-:W-:Y:S01]  /*7170*/  FMUL.FTZ R101, R101, R8.reuse ;  /* 0x0000000865657220 */ /* 0x080fe20000410000 */
[----:B------:R-:W-:Y:S01]  /*7180*/  FMUL.FTZ R104, R104, R8 ;  /* 0x0000000868687220 */ /* 0x000fe20000410000 */
[----:B------:R-:W-:Y:S01]  /*7190*/  FFMA.FTZ R210, R154, UR18, -R152 ;  /* 0x000000129ad27c23 */ /* 0x000fe20008010898 */
[----:B------:R-:W0:Y:S01]  /*71a0*/  MUFU.EX2 R181, R181 ;  /* 0x000000b500b57308 */ /* 0x000e220000000800 */
[----:B------:R-:W-:-:S02]  /*71b0*/  IMAD.U32 R154, RZ, RZ, UR7 ;  /* 0x00000007ff9a7e24 */ /* 0x000fc4000f8e00ff */
[--C-:B------:R-:W-:Y:S01]  /*71c0*/  FFMA.FTZ R211, R155, UR18, -R152.reuse ;  /* 0x000000129bd37c23 */ /* 0x100fe20008010898 */
[--C-:B------:R-:W-:Y:S01]  /*71d0*/  FFMA.FTZ R212, R158, UR18, -R152.reuse ;  /* 0x000000129ed47c23 */ /* 0x100fe20008010898 */
[--C-:B------:R-:W-:Y:S01]  /*71e0*/  FFMA.FTZ R213, R159, UR18, -R152.reuse ;  /* 0x000000129fd57c23 */ /* 0x100fe20008010898 */
[----:B------:R-:W-:Y:S02]  /*71f0*/  @!P2 IMAD R153, R154, 0x40, R17 ;  /* 0x000000409a99a824 */ /* 0x000fe400078e0211 */
[--C-:B------:R-:W-:Y:S01]  /*7200*/  FFMA.FTZ R214, R162, UR18, -R152.reuse ;  /* 0x00000012a2d67c23 */ /* 0x100fe20008010898 */
[--C-:B------:R-:W-:Y:S01]  /*7210*/  FFMA.FTZ R215, R163, UR18, -R152.reuse ;  /* 0x00000012a3d77c23 */ /* 0x100fe20008010898 */
[--C-:B------:R-:W-:Y:S01]  /*7220*/  FFMA.FTZ R216, R166, UR18, -R152.reuse ;  /* 0x00000012a6d87c23 */ /* 0x100fe20008010898 */
[--C-:B------:R-:W-:Y:S01]  /*7230*/  FFMA.FTZ R217, R167, UR18, -R152.reuse ;  /* 0x00000012a7d97c23 */ /* 0x100fe20008010898 */
[----:B------:R-:W-:Y:S01]  /*7240*/  @!P2 LEA R153, R153, UR40, 0x2 ;  /* 0x000000289999ac11 */ /* 0x000fe2000f8e10ff */
        /* <DEDUP_REMOVED lines=17> */
[----:B------:R-:W0:Y:S01]  /*7360*/  MUFU.EX2 R211, R211 ;  /* 0x000000d300d37308 */ /* 0x000e220000000800 */
        /* <DEDUP_REMOVED lines=60> */
[----:B------:R-:W-:Y:S01]  /*7730*/  FMUL.FTZ R117, R117, R8 ;  /* 0x0000000875757220 */ /* 0x000fe20000410000 */
        /* <DEDUP_REMOVED lines=39> */
[----:B------:R-:W-:Y:S01]  /*79b0*/  FMUL.FTZ R149, R149, R8 ;  /* 0x0000000895957220 */ /* 0x000fe20000410000 */
[-C--:B------:R-:W-:Y:S01]  /*79c0*/  FMUL.FTZ R150, R150, R181.reuse ;  /* 0x000000b596967220 */ /* 0x080fe20000410000 */
[----:B------:R-:W-:Y:S01]  /*79d0*/  FMUL.FTZ R151, R151, R181 ;  /* 0x000000b597977220 */ /* 0x000fe20000410000 */
[----:B------:R-:W-:Y:S01]  /*79e0*/  MUFU.EX2 R174, R174 ;  /* 0x000000ae00ae7308 */ /* 0x000fe20000000800 */
[----:B------:R1:W-:Y:S01]  /*79f0*/  STSM.16.M88.4 [R22+0x36400], R152 ;  /* 0x0364009816007844 */ /* 0x0003e20000000200 */
[----:B------:R-:W-:Y:S01]  /*7a00*/  FFMA.FTZ R5, R8, R5, R9 ;  /* 0x0000000508057223 */ /* 0x000fe20000010009 */
[----:B------:R-:W-:-:S02]  /*7a10*/  FFMA.FTZ R6, R181, R6, R210 ;  /* 0x00000006b5067223 */ /* 0x000fc400000100d2 */
[----:B------:R1:W-:Y:S01]  /*7a20*/  STSM.16.M88.4 [R185], R156 ;  /* 0x0000009cb9007844 */ /* 0x0003e20000000200 */
[----:B------:R-:W-:Y:S01]  /*7a30*/  FADD.FTZ R10, R10, R5 ;  /* 0x000000050a0a7221 */ /* 0x000fe20000010000 */
        /* <DEDUP_REMOVED lines=31> */
[----:B------:R-:W-:-:S04]  /*7c30*/  FADD.FTZ R173, R173, R172 ;  /* 0x000000acadad7221 */ /* 0x000fc80000010000 */
[----:B------:R-:W-:Y:S01]  /*7c40*/  FADD.FTZ R176, R176, R173 ;  /* 0x000000adb0b07221 */ /* 0x000fe20000010000 */
[----:B------:R-:W0:Y:S01]  /*7c50*/  MUFU.EX2 R179, R179 ;  /* 0x000000b300b37308 */ /* 0x000e220000000800 */
[----:B--2---:R-:W-:Y:S02]  /*7c60*/  F2FP.F16.F32.PACK_AB R166, R180, R177 ;  /* 0x000000b1b4a6723e */ /* 0x004fe400000000ff */
[----:B------:R-:W-:-:S04]  /*7c70*/  FADD.FTZ R5, R177, R176 ;  /* 0x000000b0b1057221 */ /* 0x000fc80000010000 */
[----:B------:R-:W-:Y:S01]  /*7c80*/  FADD.FTZ R5, R180, R5 ;  /* 0x00000005b4057221 */ /* 0x000fe20000010000 */
[----:B------:R-:W2:Y:S08]  /*7c90*/  MUFU.EX2 R182, R182 ;  /* 0x000000b600b67308 */ /* 0x000eb00000000800 */
[----:B------:R-:W3:Y:S01]  /*7ca0*/  MUFU.EX2 R183, R183 ;  /* 0x000000b700b77308 */ /* 0x000ee20000000800 */
[----:B0-----:R-:W-:Y:S01]  /*7cb0*/  F2FP.F16.F32.PACK_AB R165, R179, R178 ;  /* 0x000000b2b3a5723e */ /* 0x001fe200000000ff */
[----:B------:R-:W-:-:S04]  /*7cc0*/  FADD.FTZ R178, R178, R175 ;  /* 0x000000afb2b27221 */ /* 0x000fc80000010000 */
[----:B------:R-:W-:-:S04]  /*7cd0*/  FADD.FTZ R179, R179, R178 ;  /* 0x000000b2b3b37221 */ /* 0x000fc80000010000 */
[----:B--2---:R-:W-:Y:S01]  /*7ce0*/  FADD.FTZ R6, R182, R179 ;  /* 0x000000b3b6067221 */ /* 0x004fe20000010000 */
[----:B---3--:R-:W-:-:S03]  /*7cf0*/  F2FP.F16.F32.PACK_AB R167, R183, R182 ;  /* 0x000000b6b7a7723e */ /* 0x008fc600000000ff */
[----:B------:R-:W-:Y:S02]  /*7d00*/  FADD.FTZ R6, R183, R6 ;  /* 0x00000006b7067221 */ /* 0x000fe40000010000 */
[----:B------:R1:W-:Y:S01]  /*7d10*/  STSM.16.M88.4 [R184], R164 ;  /* 0x000000a4b8007844 */ /* 0x0003e20000000200 */
[----:B------:R-:W-:-:S06]  /*7d20*/  WARPGROUP.ARRIVE ;  /* 0x00000000000079c5 */ /* 0x000fcc0000000000 */
        /* <DEDUP_REMOVED lines=28> */
.L_x_4241:
[----:B------:R-:W-:Y:S01]  /*7ef0*/  UIADD3 UR5, UR5, 0x38860, URZ ;  /* 0x0003886005057890 */ /* 0x000fe2000fffe03f */
[----:B------:R-:W-:Y:S01]  /*7f00*/  IMAD.MOV.U32 R211, RZ, RZ, R4 ;  /* 0x000000ffffd37224 */ /* 0x000fe200078e0004 */
[----:B------:R-:W-:Y:S01]  /*7f10*/  UMOV UR7, UR36 ;  /* 0x0000002400077c82 */ /* 0x000fe20008000000 */
[----:B------:R-:W-:Y:S01]  /*7f20*/  IMAD.MOV.U32 R8, RZ, RZ, R3 ;  /* 0x000000ffff087224 */ /* 0x000fe200078e0003 */
[----:B------:R-:W-:-:S09]  /*7f30*/  UPRMT UR5, UR39, 0x654, UR5 ;  /* 0x0000065427057896 */ /* 0x000fd20008000005 */
[----:B------:R-:W-:Y:S01]  /*7f40*/  SYNCS.ARRIVE.TRANS64.RED.A1T0 RZ, [UR5], RZ ;  /* 0x000000ffffff79a7 */ /* 0x000fe20008100405 */
[----:B------:R-:W-:Y:S05]  /*7f50*/  @P1 BRA `(.L_x_4242) ;  /* 0xffffffd400841947 */ /* 0x000fea000383ffff */
.L_x_4231:
[----:B------:R-:W0:Y:S01]  /*7f60*/  SHFL.BFLY PT, R0, R5, 0x2, 0x1f ;  /* 0x0c401f0005007f89 */ /* 0x000e2200000e0000 */
[----:B------:R-:W-:Y:S02]  /*7f70*/  IMAD.U32 R11, RZ, RZ, UR18 ;  /* 0x00000012ff0b7e24 */ /* 0x000fe4000f8e00ff */
[----:B------:R-:W-:Y:S01]  /*7f80*/  IMAD.MOV.U32 R165, RZ, RZ, -0x800000 ;  /* 0xff800000ffa57424 */ /* 0x000fe200078e00ff */
[----:B------:R-:W1:Y:S01]  /*7f90*/  SHFL.BFLY PT, R9, R6, 0x2, 0x1f ;  /* 0x0c401f0006097f89 */ /* 0x000e6200000e0000 */
[----:B------:R-:W-:Y:S01]  /*7fa0*/  VIADD R196, R196, 0x1 ;  /* 0x00000001c4c47836 */ /* 0x000fe20000000000 */
[----:B------:R-:W-:Y:S08]  /*7fb0*/  BAR.ARV 0x8, 0x100 ;  /* 0x0204000000007b1d */ /* 0x000ff00000002000 */
[----:B------:R-:W-:Y:S01]  /*7fc0*/  BAR.SYNC.DEFER_BLOCKING 0xf, 0x100 ;  /* 0x03c4000000007b1d */ /* 0x000fe20000010000 */
[----:B0-----:R-:W-:Y:S01]  /*7fd0*/  FADD.FTZ R8, R0, R5 ;  /* 0x0000000500087221 */ /* 0x001fe20000010000 */
[----:B------:R-:W-:-:S02]  /*7fe0*/  IMAD.MOV.U32 R0, RZ, RZ, RZ ;  /* 0x000000ffff007224 */ /* 0x000fc400078e00ff */
[----:B------:R-:W-:Y:S02]  /*7ff0*/  IMAD.MOV.U32 R5, RZ, RZ, RZ ;  /* 0x000000ffff057224 */ /* 0x000fe400078e00ff */
[----:B-1----:R-:W-:Y:S01]  /*8000*/  FADD.FTZ R9, R9, R6 ;  /* 0x0000000609097221 */ /* 0x002fe20000010000 */
[----:B------:R-:W0:Y:S01]  /*8010*/  SHFL.BFLY PT, R7, R8, 0x1, 0x1f ;  /* 0x0c201f0008077f89 */ /* 0x000e2200000e0000 */
[----:B------:R-:W-:Y:S01]  /*8020*/  IMAD.U32 R6, RZ, RZ, UR36 ;  /* 0x00000024ff067e24 */ /* 0x000fe2000f8e00ff */
[----:B------:R-:W-:Y:S02]  /*8030*/  UIADD3 UR36, UR36, 0x1, URZ ;  /* 0x0000000124247890 */ /* 0x000fe4000fffe03f */
[----:B------:R-:W1:Y:S02]  /*8040*/  SHFL.BFLY PT, R10, R9, 0x1, 0x1f ;  /* 0x0c201f00090a7f89 */ /* 0x000e6400000e0000 */
[----:B------:R-:W-:-:S04]  /*8050*/  UISETP.NE.AND UP0, UPT, UR36, 0x2, UPT ;  /* 0x000000022400788c */ /* 0x000fc8000bf05270 */
[----:B------:R-:W-:Y:S02]  /*8060*/  USEL UR4, URZ, 0x1, UP0 ;  /* 0x000000013f047887 */ /* 0x000fe40008000000 */
[----:B------:R-:W-:-:S04]  /*8070*/  USEL UR36, UR36, URZ, UP0 ;  /* 0x0000003f24247287 */ /* 0x000fc80008000000 */
[----:B------:R-:W-:Y:S01]  /*8080*/  LOP3.LUT R2, R2, UR4, RZ, 0x3c, !PT ;  /* 0x0000000402027c12 */ /* 0x000fe2000f8e3cff */
[----:B0-----:R-:W-:Y:S01]  /*8090*/  FADD.FTZ R20, R8, R7 ;  /* 0x0000000708147221 */ /* 0x001fe20000010000 */
[----:B------:R-:W-:-:S04]  /*80a0*/  IMAD.MOV R7, RZ, RZ, -R19 ;  /* 0x000000ffff077224 */ /* 0x000fc800078e0a13 */
[----:B------:R-:W-:Y:S02]  /*80b0*/  FSETP.NE.FTZ.AND P1, PT, R20, RZ, PT ;  /* 0x000000ff1400720b */ /* 0x000fe40003f35000 */
[----:B------:R-:W-:Y:S01]  /*80c0*/  ISETP.NE.AND P0, PT, R18, R7, PT ;  /* 0x000000071200720c */ /* 0x000fe20003f05270 */
[----:B-1----:R-:W-:Y:S01]  /*80d0*/  FADD.FTZ R7, R9, R10 ;  /* 0x0000000a09077221 */ /* 0x002fe20000010000 */
[----:B------:R-:W-:-:S04]  /*80e0*/  IMAD.U32 R9, RZ, RZ, UR18 ;  /* 0x00000012ff097e24 */ /* 0x000fc8000f8e00ff */
[----:B------:R-:W-:-:S05]  /*80f0*/  FSETP.NE.FTZ.AND P2, PT, R7, RZ, PT ;  /* 0x000000ff0700720b */ /* 0x000fca0003f55000 */
[----:B------:R-:W0:Y:S02]  /*8100*/  @P1 MUFU.RCP R0, R20 ;  /* 0x0000001400001308 */ /* 0x000e240000001000 */
[----:B------:R-:W-:-:S05]  /*8110*/  @!P0 IMAD R6, R6, 0x40, R17 ;  /* 0x0000004006068824 */ /* 0x000fca00078e0211 */
[----:B------:R-:W-:Y:S01]  /*8120*/  @!P0 LEA R6, R6, UR40, 0x2 ;  /* 0x0000002806068c11 */ /* 0x000fe2000f8e10ff */
[----:B------:R-:W1:Y:S08]  /*8130*/  @P2 MUFU.RCP R5, R7 ;  /* 0x0000000700052308 */ /* 0x000e700000001000 */
[----:B------:R-:W2:Y:S01]  /*8140*/  @P1 MUFU.LG2 R20, R20 ;  /* 0x0000001400141308 */ /* 0x000ea20000000c00 */
[----:B0-----:R-:W-:Y:S01]  /*8150*/  @!P0 STS [R6+0x38400], R0 ;  /* 0x0384000006008388 */ /* 0x001fe20000000800 */
[-C--:B------:R-:W-:Y:S01]  /*8160*/  FMUL.FTZ R169, R37, R0.reuse ;  /* 0x0000000025a97220 */ /* 0x080fe20000410000 */
[-C--:B------:R-:W-:Y:S01]  /*8170*/  FMUL.FTZ R175, R24, R0.reuse ;  /* 0x0000000018af7220 */ /* 0x080fe20000410000 */
[-C--:B------:R-:W-:Y:S01]  /*8180*/  FMUL.FTZ R174, R28, R0.reuse ;  /* 0x000000001cae7220 */ /* 0x080fe20000410000 */
[-C--:B------:R-:W-:Y:S01]  /*8190*/  FMUL.FTZ R173, R32, R0.reuse ;  /* 0x0000000020ad7220 */ /* 0x080fe20000410000 */
[-C--:B------:R-:W-:Y:S01]  /*81a0*/  FMUL.FTZ R8, R25, R0.reuse ;  /* 0x0000000019087220 */ /* 0x080fe20000410000 */
[-C--:B------:R-:W-:Y:S01]  /*81b0*/  FMUL.FTZ R10, R29, R0.reuse ;  /* 0x000000001d0a7220 */ /* 0x080fe20000410000 */
[----:B------:R0:W3:Y:S01]  /*81c0*/  @P2 MUFU.LG2 R21, R7 ;  /* 0x0000000700152308 */ /* 0x0000e20000000c00 */
        /* <DEDUP_REMOVED lines=8> */
[----:B--2---:R-:W-:Y:S01]  /*8250*/  @P1 FMUL.FTZ R37, R20, 0.69314718246459960938 ;  /* 0x3f31721814251820 */ /* 0x004fe20000410000 */
[----:B0-----:R-:W-:Y:S01]  /*8260*/  @P2 FMUL.FTZ R7, R11, 0.69314718246459960938 ;  /* 0x3f3172180b072820 */ /* 0x001fe20000410000 */
[----:B-1----:R-:W-:Y:S01]  /*8270*/  @P1 FMUL.FTZ R6, R9, 0.69314718246459960938 ;  /* 0x3f31721809061820 */ /* 0x002fe20000410000 */
[-C--:B------:R-:W-:Y:S01]  /*8280*/  FMUL.FTZ R24, R49, R0.reuse ;  /* 0x0000000031187220 */ /* 0x080fe20000410000 */
[-C--:B------:R-:W-:Y:S01]  /*8290*/  FMUL.FTZ R164, R52, R0.reuse ;  /* 0x0000000034a47220 */ /* 0x080fe20000410000 */
[-C--:B------:R-:W-:Y:S01]  /*82a0*/  FMUL.FTZ R160, R53, R0.reuse ;  /* 0x0000000035a07220 */ /* 0x080fe20000410000 */
[-C--:B------:R-:W-:Y:S01]  /*82b0*/  FMUL.FTZ R163, R56, R0.reuse ;  /* 0x0000000038a37220 */ /* 0x080fe20000410000 */
[-C--:B------:R-:W-:Y:S01]  /*82c0*/  FMUL.FTZ R28, R57, R0.reuse ;  /* 0x00000000391c7220 */ /* 0x080fe20000410000 */
        /* <DEDUP_REMOVED lines=47> */
[----:B------:R-:W-:-:S02]  /*85c0*/  IMAD.MOV.U32 R0, RZ, RZ, -0x800000 ;  /* 0xff800000ff007424 */ /* 0x000fc400078e00ff */
        /* <DEDUP_REMOVED lines=68> */
.L_x_4213:
[----:B------:R-:W1:Y:S08]  /*8a10*/  S2UR UR39, SR_CgaCtaId ;  /* 0x00000000002779c3 */ /* 0x000e700000008800 */
[----:B------:R-:W-:Y:S06]  /*8a20*/  BAR.SYNC.DEFER_BLOCKING 0x5, 0x180 ;  /* 0x0146000000007b1d */ /* 0x000fec0000010000 */
[----:B------:R-:W-:Y:S01]  /*8a30*/  UMOV UR40, 0x400 ;  /* 0x0000040000287882 */ /* 0x000fe20000000000 */
[----:B------:R-:W-:Y:S01]  /*8a40*/  BSSY B0, `(.L_x_4243) ;  /* 0x00002e1000007945 */ /* 0x000fe20003800000 */
[----:B-1----:R-:W-:-:S09]  /*8a50*/  ULEA UR40, UR39, UR40, 0x18 ;  /* 0x0000002827287291 */ /* 0x002fd2000f8ec03f */
[----:B0-----:R-:W0:Y:S02]  /*8a60*/  LDS.128 R4, [UR40+0x388d0] ;  /* 0x0388d028ff047984 */ /* 0x001e240008000c00 */
[----:B0-----:R-:W-:Y:S02]  /*8a70*/  R2UR UR4, R5 ;  /* 0x00000000050472ca */ /* 0x001fe400000e0000 */
        /* <DEDUP_REMOVED lines=23> */
[----:B------:R-:W-:Y:S01]  /*8bf0*/  ULDC.64 UR6, c[0x0][0xd08] ;  /* 0x0003420000067ab9 */ /* 0x000fe20000000a00 */
[----:B------:R-:W-:Y:S01]  /*8c00*/  F2FP.F16.F32.PACK_AB R33, R67, R33 ;  /* 0x000000214321723e */ /* 0x000fe200000000ff */
[----:B------:R-:W-:Y:S01]  /*8c10*/  IMAD.WIDE R122, R201, 0x2, R176 ;  /* 0x00000002c97a7825 */ /* 0x000fe200078e02b0 */
[----:B------:R-:W-:-:S02]  /*8c20*/  F2FP.F16.F32.PACK_AB R73, R75, R74 ;  /* 0x0000004a4b49723e */ /* 0x000fc400000000ff */
[----:B------:R-:W-:Y:S02]  /*8c30*/  F2FP.F16.F32.PACK_AB R80, R81, R80 ;  /* 0x000000505150723e */ /* 0x000fe400000000ff */
[C---:B------:R-:W-:Y:S02]  /*8c40*/  IADD3 R179, P1, R122.reuse, 0x20, RZ ;  /* 0x000000207ab37810 */ /* 0x040fe40007f3e0ff */
[----:B------:R-:W-:Y:S02]  /*8c50*/  IADD3 R211, P3, R122, 0x2000, RZ ;  /* 0x000020007ad37810 */ /* 0x000fe40007f7e0ff */
[----:B------:R-:W-:Y:S01]  /*8c60*/  LOP3.LUT R20, R179, 0x380, RZ, 0xc0, !PT ;  /* 0x00000380b3147812 */ /* 0x000fe200078ec0ff */
[--C-:B------:R-:W-:Y:S01]  /*8c70*/  IMAD.X R21, RZ, RZ, R123.reuse, P1 ;  /* 0x000000ffff157224 */ /* 0x100fe200008e067b */
[----:B------:R-:W-:Y:S01]  /*8c80*/  LOP3.LUT R44, R211, 0x380, RZ, 0xc0, !PT ;  /* 0x00000380d32c7812 */ /* 0x000fe200078ec0ff */
[----:B------:R-:W-:Y:S01]  /*8c90*/  IMAD.X R45, RZ, RZ, R123, P3 ;  /* 0x000000ffff2d7224 */ /* 0x000fe200018e067b */
[----:B------:R-:W-:-:S02]  /*8ca0*/  SHF.R.U64 R20, R20, 0x3, RZ ;  /* 0x0000000314147819 */ /* 0x000fc400000012ff */
[----:B------:R-:W-:Y:S02]  /*8cb0*/  IADD3 R48, P6, R122, 0x2020, RZ ;  /* 0x000020207a307810 */ /* 0x000fe40007fde0ff */
[----:B------:R-:W-:Y:S02]  /*8cc0*/  SHF.R.U64 R44, R44, 0x3, RZ ;  /* 0x000000032c2c7819 */ /* 0x000fe400000012ff */
[C---:B------:R-:W-:Y:S01]  /*8cd0*/  IADD3 R60, P1, R122.reuse, 0x4000, RZ ;  /* 0x000040007a3c7810 */ /* 0x040fe20007f3e0ff */
[--C-:B------:R-:W-:Y:S01]  /*8ce0*/  IMAD.X R49, RZ, RZ, R123.reuse, P6 ;  /* 0x000000ffff317224 */ /* 0x100fe200030e067b */
[C---:B------:R-:W-:Y:S02]  /*8cf0*/  IADD3 R181, P0, R122.reuse, 0x40, RZ ;  /* 0x000000407ab57810 */ /* 0x040fe40007f1e0ff */
[----:B------:R-:W-:Y:S01]  /*8d00*/  IADD3 R183, P4, R122, 0x60, RZ ;  /* 0x000000607ab77810 */ /* 0x000fe20007f9e0ff */
[--C-:B------:R-:W-:Y:S01]  /*8d10*/  IMAD.X R61, RZ, RZ, R123.reuse, P1 ;  /* 0x000000ffff3d7224 */ /* 0x100fe200008e067b */
[----:B------:R-:W-:Y:S01]  /*8d20*/  LOP3.LUT R20, R20, R179, RZ, 0x3c, !PT ;  /* 0x000000b314147212 */ /* 0x000fe200078e3cff */
[--C-:B------:R-:W-:Y:S01]  /*8d30*/  IMAD.X R37, RZ, RZ, R123.reuse, P0 ;  /* 0x000000ffff257224 */ /* 0x100fe200000e067b */
[----:B------:R-:W-:Y:S01]  /*8d40*/  LOP3.LUT R44, R44, R211, RZ, 0x3c, !PT ;  /* 0x000000d32c2c7212 */ /* 0x000fe200078e3cff */
[----:B------:R-:W-:Y:S01]  /*8d50*/  IMAD.X R41, RZ, RZ, R123, P4 ;  /* 0x000000ffff297224 */ /* 0x000fe200020e067b */
[----:B------:R-:W-:-:S02]  /*8d60*/  LOP3.LUT R179, R48, 0x380, RZ, 0xc0, !PT ;  /* 0x0000038030b37812 */ /* 0x000fc400078ec0ff */
[----:B------:R-:W-:Y:S02]  /*8d70*/  LOP3.LUT R211, R60, 0x380, RZ, 0xc0, !PT ;  /* 0x000003803cd37812 */ /* 0x000fe400078ec0ff */
[----:B------:R-:W-:Y:S02]  /*8d80*/  LOP3.LUT R40, R183, 0x380, RZ, 0xc0, !PT ;  /* 0x00000380b7287812 */ /* 0x000fe400078ec0ff */
[----:B------:R-:W-:Y:S02]  /*8d90*/  LOP3.LUT R36, R181, 0x380, RZ, 0xc0, !PT ;  /* 0x00000380b5247812 */ /* 0x000fe400078ec0ff */
[----:B------:R-:W-:Y:S02]  /*8da0*/  SHF.R.U64 R179, R179, 0x3, RZ ;  /* 0x00000003b3b37819 */ /* 0x000fe400000012ff */
[----:B------:R-:W-:Y:S02]  /*8db0*/  IADD3 R26, P0, R122, 0x4020, RZ ;  /* 0x000040207a1a7810 */ /* 0x000fe40007f1e0ff */
[----:B------:R-:W-:-:S02]  /*8dc0*/  SHF.R.U64 R211, R211, 0x3, RZ ;  /* 0x00000003d3d37819 */ /* 0x000fc400000012ff */
[C---:B------:R-:W-:Y:S01]  /*8dd0*/  IADD3 R30, P6, R122.reuse, 0x6000, RZ ;  /* 0x000060007a1e7810 */ /* 0x040fe20007fde0ff */
[--C-:B------:R-:W-:Y:S01]  /*8de0*/  IMAD.X R99, RZ, RZ, R123.reuse, P0 ;  /* 0x000000ffff637224 */ /* 0x100fe200000e067b */
[C---:B------:R-:W-:Y:S02]  /*8df0*/  LOP3.LUT R5, R122.reuse, 0x380, RZ, 0xc0, !PT ;  /* 0x000003807a057812 */ /* 0x040fe400078ec0ff */
[C---:B------:R-:W-:Y:S01]  /*8e00*/  IADD3 R52, P5, R122.reuse, 0x2040, RZ ;  /* 0x000020407a347810 */ /* 0x040fe20007fbe0ff */
[--C-:B------:R-:W-:Y:S01]  /*8e10*/  IMAD.X R111, RZ, RZ, R123.reuse, P6 ;  /* 0x000000ffff6f7224 */ /* 0x100fe200030e067b */
[----:B------:R-:W-:Y:S02]  /*8e20*/  IADD3 R56, P2, R122, 0x2060, RZ ;  /* 0x000020607a387810 */ /* 0x000fe40007f5e0ff */
[----:B------:R-:W-:Y:S01]  /*8e30*/  SHF.R.U64 R40, R40, 0x3, RZ ;  /* 0x0000000328287819 */ /* 0x000fe200000012ff */
[--C-:B------:R-:W-:Y:S01]  /*8e40*/  IMAD.X R53, RZ, RZ, R123.reuse, P5 ;  /* 0x000000ffff357224 */ /* 0x100fe200028e067b */
[----:B------:R-:W-:Y:S01]  /*8e50*/  SHF.R.U64 R36, R36, 0x3, RZ ;  /* 0x0000000324247819 */ /* 0x000fe200000012ff */
[----:B------:R-:W-:Y:S01]  /*8e60*/  IMAD.X R57, RZ, RZ, R123, P2 ;  /* 0x000000ffff397224 */ /* 0x000fe200010e067b */
[----:B------:R-:W-:-:S02]  /*8e70*/  LOP3.LUT R48, R179, R48, RZ, 0x3c, !PT ;  /* 0x00000030b3307212 */ /* 0x000fc400078e3cff */
[----:B------:R-:W-:Y:S02]  /*8e80*/  LOP3.LUT R60, R211, R60, RZ, 0x3c, !PT ;  /* 0x0000003cd33c7212 */ /* 0x000fe400078e3cff */
[----:B------:R-:W-:Y:S02]  /*8e90*/  LOP3.LUT R179, R26, 0x380, RZ, 0xc0, !PT ;  /* 0x000003801ab37812 */ /* 0x000fe400078ec0ff */
[----:B------:R-:W-:Y:S02]  /*8ea0*/  IADD3 R4, P1, R122, 0x6060, RZ ;  /* 0x000060607a047810 */ /* 0x000fe40007f3e0ff */
[----:B------:R-:W-:Y:S02]  /*8eb0*/  LOP3.LUT R211, R30, 0x380, RZ, 0xc0, !PT ;  /* 0x000003801ed37812 */ /* 0x000fe400078ec0ff */
[----:B------:R-:W-:Y:S02]  /*8ec0*/  SHF.R.U64 R5, R5, 0x3, RZ ;  /* 0x0000000305057819 */ /* 0x000fe400000012ff */
[----:B------:R-:W-:-:S02]  /*8ed0*/  LOP3.LUT R40, R40, R183, RZ, 0x3c, !PT ;  /* 0x000000b728287212 */ /* 0x000fc400078e3cff */
[----:B------:R-:W-:Y:S02]  /*8ee0*/  LOP3.LUT R36, R36, R181, RZ, 0x3c, !PT ;  /* 0x000000b524247212 */ /* 0x000fe400078e3cff */
[----:B------:R-:W-:Y:S02]  /*8ef0*/  LOP3.LUT R183, R56, 0x380, RZ, 0xc0, !PT ;  /* 0x0000038038b77812 */ /* 0x000fe400078ec0ff */
[C---:B------:R-:W-:Y:S02]  /*8f00*/  IADD3 R102, P4, R122.reuse, 0x4040, RZ ;  /* 0x000040407a667810 */ /* 0x040fe40007f9e0ff */
[C---:B------:R-:W-:Y:S02]  /*8f10*/  IADD3 R106, P3, R122.reuse, 0x4060, RZ ;  /* 0x000040607a6a7810 */ /* 0x040fe40007f7e0ff */
[C---:B------:R-:W-:Y:S01]  /*8f20*/  IADD3 R3, P5, R122.reuse, 0x6020, RZ ;  /* 0x000060207a037810 */ /* 0x040fe20007fbe0ff */
[--C-:B------:R-:W-:Y:S01]  /*8f30*/  IMAD.X R103, RZ, RZ, R123.reuse, P4 ;  /* 0x000000ffff677224 */ /* 0x100fe200020e067b */
[----:B------:R-:W-:Y:S01]  /*8f40*/  IADD3 R7, P2, R122, 0x6040, RZ ;  /* 0x000060407a077810 */ /* 0x000fe20007f5e0ff */
[--C-:B------:R-:W-:Y:S01]  /*8f50*/  IMAD.X R107, RZ, RZ, R123.reuse, P3 ;  /* 0x000000ffff6b7224 */ /* 0x100fe200018e067b */
[----:B------:R-:W-:Y:S01]  /*8f60*/  LOP3.LUT R181, R52, 0x380, RZ, 0xc0, !PT ;  /* 0x0000038034b57812 */ /* 0x000fe200078ec0ff */
[--C-:B------:R-:W-:Y:S01]  /*8f70*/  IMAD.X R115, RZ, RZ, R123.reuse, P5 ;  /* 0x000000ffff737224 */ /* 0x100fe200028e067b */
[----:B------:R-:W-:Y:S01]  /*8f80*/  SHF.R.U64 R179, R179, 0x3, RZ ;  /* 0x00000003b3b37819 */ /* 0x000fe200000012ff */
[----:B------:R-:W-:Y:S01]  /*8f90*/  IMAD.X R119, RZ, RZ, R123, P2 ;  /* 0x000000ffff777224 */ /* 0x000fe200010e067b */
[----:B------:R-:W-:-:S02]  /*8fa0*/  SHF.R.U64 R211, R211, 0x3, RZ ;  /* 0x00000003d3d37819 */ /* 0x000fc400000012ff */
[----:B------:R-:W-:Y:S02]  /*8fb0*/  LOP3.LUT R27, R4, 0x380, RZ, 0xc0, !PT ;  /* 0x00000380041b7812 */ /* 0x000fe400078ec0ff */
[----:B------:R-:W-:Y:S01]  /*8fc0*/  LOP3.LUT R122, R5, R122, RZ, 0x3c, !PT ;  /* 0x0000007a057a7212 */ /* 0x000fe200078e3cff */
[----:B------:R-:W-:Y:S01]  /*8fd0*/  IMAD.X R5, RZ, RZ, R123, P1 ;  /* 0x000000ffff057224 */ /* 0x000fe200008e067b */
[----:B------:R-:W-:Y:S02]  /*8fe0*/  SHF.R.U64 R183, R183, 0x3, RZ ;  /* 0x00000003b7b77819 */ /* 0x000fe400000012ff */
[----:B------:R-:W-:Y:S02]  /*8ff0*/  SHF.R.U64 R181, R181, 0x3, RZ ;  /* 0x00000003b5b57819 */ /* 0x000fe400000012ff */
[----:B------:R-:W-:Y:S02]  /*9000*/  LOP3.LUT R98, R179, R26, RZ, 0x3c, !PT ;  /* 0x0000001ab3627212 */ /* 0x000fe400078e3cff */
[----:B------:R-:W-:-:S02]  /*9010*/  LOP3.LUT R110, R211, R30, RZ, 0x3c, !PT ;  /* 0x0000001ed36e7212 */ /* 0x000fc400078e3cff */
[----:B------:R-:W-:Y:S02]  /*9020*/  LOP3.LUT R26, R3, 0x380, RZ, 0xc0, !PT ;  /* 0x00000380031a7812 */ /* 0x000fe400078ec0ff */
[----:B------:R-:W-:Y:S02]  /*9030*/  SHF.R.U64 R27, R27, 0x3, RZ ;  /* 0x000000031b1b7819 */ /* 0x000fe400000012ff */
[----:B------:R-:W-:Y:S02]  /*9040*/  MOV R123, R122 ;  /* 0x0000007a007b7202 */ /* 0x000fe40000000f00 */
[----:B------:R-:W-:Y:S02]  /*9050*/  LOP3.LUT R30, R7, 0x380, RZ, 0xc0, !PT ;  /* 0x00000380071e7812 */ /* 0x000fe400078ec0ff */
[----:B------:R-:W-:Y:S01]  /*9060*/  LOP3.LUT R56, R183, R56, RZ, 0x3c, !PT ;  /* 0x00000038b7387212 */ /* 0x000fe200078e3cff */
[----:B------:R0:W-:Y:S01]  /*9070*/  STSM.16.M88.4 [R123], R8 ;  /* 0x000000087b007844 */ /* 0x0001e20000000200 */
[----:B------:R-:W-:-:S02]  /*9080*/  LOP3.LUT R52, R181, R52, RZ, 0x3c, !PT ;  /* 0x00000034b5347212 */ /* 0x000fc400078e3cff */
[----:B------:R-:W-:Y:S02]  /*9090*/  LOP3.LUT R183, R106, 0x380, RZ, 0xc0, !PT ;  /* 0x000003806ab77812 */ /* 0x000fe400078ec0ff */
[----:B------:R-:W-:Y:S02]  /*90a0*/  LOP3.LUT R181, R102, 0x380, RZ, 0xc0, !PT ;  /* 0x0000038066b57812 */ /* 0x000fe400078ec0ff */
[----:B------:R-:W-:Y:S02]  /*90b0*/  SHF.R.U64 R26, R26, 0x3, RZ ;  /* 0x000000031a1a7819 */ /* 0x000fe400000012ff */
[----:B------:R-:W-:Y:S02]  /*90c0*/  LOP3.LUT R4, R27, R4, RZ, 0x3c, !PT ;  /* 0x000000041b047212 */ /* 0x000fe400078e3cff */
[----:B------:R-:W-:Y:S02]  /*90d0*/  SHF.R.U64 R30, R30, 0x3, RZ ;  /* 0x000000031e1e7819 */ /* 0x000fe400000012ff */
[----:B------:R-:W-:-:S02]  /*90e0*/  SHF.R.U64 R183, R183, 0x3, RZ ;  /* 0x00000003b7b77819 */ /* 0x000fc400000012ff */
[----:B------:R-:W-:Y:S02]  /*90f0*/  MOV R122, R20 ;  /* 0x00000014007a7202 */ /* 0x000fe40000000f00 */
[----:B0-----:R-:W-:Y:S02]  /*9100*/  F2FP.F16.F32.PACK_AB R8, R171, R173 ;  /* 0x000000adab08723e */ /* 0x001fe400000000ff */
[----:B------:R-:W-:Y:S02]  /*9110*/  F2FP.F16.F32.PACK_AB R9, R35, R34 ;  /* 0x000000222309723e */ /* 0x000fe400000000ff */
[----:B------:R-:W-:Y:S02]  /*9120*/  F2FP.F16.F32.PACK_AB R10, R169, R172 ;  /* 0x000000aca90a723e */ /* 0x000fe400000000ff */
[----:B------:R-:W-:Y:S02]  /*9130*/  F2FP.F16.F32.PACK_AB R11, R39, R38 ;  /* 0x00000026270b723e */ /* 0x000fe400000000ff */
[----:B------:R-:W-:-:S02]  /*9140*/  SHF.R.U64 R181, R181, 0x3, RZ ;  /* 0x00000003b5b57819 */ /* 0x000fc400000012ff */
[----:B------:R-:W-:Y:S01]  /*9150*/  LOP3.LUT R114, R26, R3, RZ, 0x3c, !PT ;  /* 0x000000031a727212 */ /* 0x000fe200078e3cff */
[----:B------:R0:W-:Y:S01]  /*9160*/  STSM.16.M88.4 [R122], R8 ;  /* 0x000000087a007844 */ /* 0x0001e20000000200 */
[----:B------:R-:W-:Y:S02]  /*9170*/  MOV R36, R36 ;  /* 0x0000002400247202 */ /* 0x000fe40000000f00 */
[----:B------:R-:W-:Y:S02]  /*9180*/  LOP3.LUT R118, R30, R7, RZ, 0x3c, !PT ;  /* 0x000000071e767212 */ /* 0x000fe400078e3cff */
[----:B------:R-:W-:Y:S01]  /*9190*/  MOV R40, R40 ;  /* 0x0000002800287202 */ /* 0x000fe20000000f00 */
[----:B------:R-:W-:Y:S01]  /*91a0*/  STSM.16.M88.4 [R36], R12 ;  /* 0x0000000c24007844 */ /* 0x000fe20000000200 */
[----:B------:R-:W-:Y:S02]  /*91b0*/  F2FP.F16.F32.PACK_AB R26, R160, R164 ;  /* 0x000000a4a01a723e */ /* 0x000fe400000000ff */
[----:B------:R-:W-:-:S02]  /*91c0*/  F2FP.F16.F32.PACK_AB R27, R55, R54 ;  /* 0x00000036371b723e */ /* 0x000fc400000000ff */
[----:B------:R-:W-:Y:S02]  /*91d0*/  MOV R21, R4 ;  /* 0x0000000400157202 */ /* 0x000fe40000000f00 */
[----:B------:R-:W-:Y:S01]  /*91e0*/  MOV R44, R44 ;  /* 0x0000002c002c7202 */ /* 0x000fe20000000f00 */
[----:B------:R-:W1:Y:S01]  /*91f0*/  LDC.64 R4, c[0x0][0xd00] ;  /* 0x00034000ff047b82 */ /* 0x000e620000000a00 */
[----:B------:R-:W-:Y:S01]  /*9200*/  F2FP.F16.F32.PACK_AB R30, R32, R158 ;  /* 0x0000009e201e723e */ /* 0x000fe200000000ff */
[----:B------:R-:W-:Y:S01]  /*9210*/  STSM.16.M88.4 [R40], R24 ;  /* 0x0000001828007844 */ /* 0x000fe20000000200 */
[----:B------:R-:W-:Y:S02]  /*9220*/  LOP3.LUT R106, R183, R106, RZ, 0x3c, !PT ;  /* 0x0000006ab76a7212 */ /* 0x000fe400078e3cff */
[----:B------:R-:W-:Y:S01]  /*9230*/  MOV R48, R48 ;  /* 0x0000003000307202 */ /* 0x000fe20000000f00 */
[----:B------:R-:W-:Y:S01]  /*9240*/  STSM.16.M88.4 [R44], R28 ;  /* 0x0000001c2c007844 */ /* 0x000fe20000000200 */
[----:B------:R-:W-:Y:S01]  /*9250*/  F2FP.F16.F32.PACK_AB R32, R65, R152 ;  /* 0x000000984120723e */ /* 0x000fe200000000ff */
[----:B0-----:R-:W0:Y:S01]  /*9260*/  LDC.64 R8, c[0x0][0xd00] ;  /* 0x00034000ff087b82 */ /* 0x001e220000000a00 */
[----:B------:R-:W-:-:S02]  /*9270*/  F2FP.F16.F32.PACK_AB R34, R69, R68 ;  /* 0x000000444522723e */ /* 0x000fc400000000ff */
[----:B------:R-:W-:Y:S02]  /*9280*/  F2FP.F16.F32.PACK_AB R35, R71, R70 ;  /* 0x000000464723723e */ /* 0x000fe400000000ff */
[----:B------:R-:W-:Y:S02]  /*9290*/  LOP3.LUT R102, R181, R102, RZ, 0x3c, !PT ;  /* 0x00000066b5667212 */ /* 0x000fe400078e3cff */
[----:B------:R-:W-:Y:S01]  /*92a0*/  MOV R52, R52 ;  /* 0x0000003400347202 */ /* 0x000fe20000000f00 */
[----:B------:R-:W-:Y:S01]  /*92b0*/  STSM.16.M88.4 [R48], R32 ;  /* 0x0000002030007844 */ /* 0x000fe20000000200 */
[----:B------:R-:W-:Y:S02]  /*92c0*/  F2FP.F16.F32.PACK_AB R74, R77, R76 ;  /* 0x0000004c4d4a723e */ /* 0x000fe400000000ff */
[----:B------:R-:W-:Y:S02]  /*92d0*/  F2FP.F16.F32.PACK_AB R75, R79, R78 ;  /* 0x0000004e4f4b723e */ /* 0x000fe400000000ff */
[----:B------:R-:W-:-:S02]  /*92e0*/  F2FP.F16.F32.PACK_AB R81, R83, R82 ;  /* 0x000000525351723e */ /* 0x000fc400000000ff */
[----:B------:R-:W-:Y:S01]  /*92f0*/  F2FP.F16.F32.PACK_AB R88, R89, R88 ;  /* 0x000000585958723e */ /* 0x000fe200000000ff */
[----:B------:R-:W-:Y:S01]  /*9300*/  STSM.16.M88.4 [R52], R72 ;  /* 0x0000004834007844 */ /* 0x000fe20000000200 */
[----:B------:R-:W-:Y:S02]  /*9310*/  MOV R56, R56 ;  /* 0x0000003800387202 */ /* 0x000fe40000000f00 */
[----:B------:R-:W-:Y:S02]  /*9320*/  F2FP.F16.F32.PACK_AB R82, R85, R84 ;  /* 0x000000545552723e */ /* 0x000fe400000000ff */
[----:B------:R-:W-:Y:S02]  /*9330*/  F2FP.F16.F32.PACK_AB R83, R87, R86 ;  /* 0x000000565753723e */ /* 0x000fe400000000ff */
[----:B------:R-:W-:Y:S01]  /*9340*/  F2FP.F16.F32.PACK_AB R89, R91, R90 ;  /* 0x0000005a5b59723e */ /* 0x000fe200000000ff */
[----:B0-----:R-:W-:Y:S01]  /*9350*/  IMAD.WIDE R8, R186, 0x4, R8 ;  /* 0x00000004ba087825 */ /* 0x001fe200078e0208 */
[----:B------:R-:W-:Y:S01]  /*9360*/  MOV R60, R60 ;  /* 0x0000003c003c7202 */ /* 0x000fe20000000f00 */
[----:B------:R-:W-:Y:S01]  /*9370*/  STSM.16.M88.4 [R56], R80 ;  /* 0x0000005038007844 */ /* 0x000fe20000000200 */
[----:B------:R-:W-:-:S02]  /*9380*/  MOV R7, R98 ;  /* 0x0000006200077202 */ /* 0x000fc40000000f00 */
[----:B------:R-:W-:Y:S02]  /*9390*/  F2FP.F16.F32.PACK_AB R90, R93, R92 ;  /* 0x0000005c5d5a723e */ /* 0x000fe400000000ff */
[----:B------:R-:W-:Y:S02]  /*93a0*/  F2FP.F16.F32.PACK_AB R91, R95, R94 ;  /* 0x0000005e5f5b723e */ /* 0x000fe400000000ff */
[----:B------:R-:W-:Y:S02]  /*93b0*/  F2FP.F16.F32.PACK_AB R96, R97, R96 ;  /* 0x000000606160723e */ /* 0x000fe400000000ff */
[----:B------:R-:W-:Y:S01]  /*93c0*/  MOV R20, R106 ;  /* 0x0000006a00147202 */ /* 0x000fe20000000f00 */
[----:B------:R-:W-:Y:S01]  /*93d0*/  STSM.16.M88.4 [R60], R88 ;  /* 0x000000583c007844 */ /* 0x000fe20000000200 */
[----:B------:R-:W-:Y:S02]  /*93e0*/  F2FP.F16.F32.PACK_AB R97, R46, R42 ;  /* 0x0000002a2e61723e */ /* 0x000fe400000000ff */
[----:B------:R-:W-:-:S02]  /*93f0*/  F2FP.F16.F32.PACK_AB R98, R101, R100 ;  /* 0x000000646562723e */ /* 0x000fc400000000ff */
[----:B------:R-:W-:Y:S02]  /*9400*/  F2FP.F16.F32.PACK_AB R99, R58, R50 ;  /* 0x000000323a63723e */ /* 0x000fe400000000ff */
[----:B------:R-:W-:Y:S02]  /*9410*/  F2FP.F16.F32.PACK_AB R104, R105, R104 ;  /* 0x000000686968723e */ /* 0x000fe400000000ff */
[----:B------:R-:W-:Y:S01]  /*9420*/  MOV R102, R102 ;  /* 0x0000006600667202 */ /* 0x000fe20000000f00 */
[----:B------:R-:W-:Y:S01]  /*9430*/  STSM.16.M88.4 [R7], R96 ;  /* 0x0000006007007844 */ /* 0x000fe20000000200 */
[----:B------:R-:W-:Y:S02]  /*9440*/  MOV R3, R114 ;  /* 0x0000007200037202 */ /* 0x000fe40000000f00 */
[----:B------:R-:W-:Y:S02]  /*9450*/  F2FP.F16.F32.PACK_AB R105, R66, R64 ;  /* 0x000000404269723e */ /* 0x000fe400000000ff */
[----:B------:R-:W-:-:S02]  /*9460*/  F2FP.F16.F32.PACK_AB R106, R109, R108 ;  /* 0x0000006c6d6a723e */ /* 0x000fc400000000ff */
[----:B------:R-:W-:Y:S02]  /*9470*/  F2FP.F16.F32.PACK_AB R107, R154, R153 ;  /* 0x000000999a6b723e */ /* 0x000fe400000000ff */
[----:B------:R-:W-:Y:S02]  /*9480*/  F2FP.F16.F32.PACK_AB R112, R113, R112 ;  /* 0x000000707170723e */ /* 0x000fe400000000ff */
[----:B------:R-:W-:Y:S01]  /*9490*/  F2FP.F16.F32.PACK_AB R113, R156, R155 ;  /* 0x0000009b9c71723e */ /* 0x000fe200000000ff */
        /* <DEDUP_REMOVED lines=9> */
[----:B------:R-:W-:Y:S02]  /*9530*/  F2FP.F16.F32.PACK_AB R123, R127, R126 ;  /* 0x0000007e7f7b723e */ /* 0x000fe400000000ff */
[----:B------:R-:W-:-:S02]  /*9540*/  F2FP.F16.F32.PACK_AB R129, R131, R130 ;  /* 0x000000828381723e */ /* 0x000fc400000000ff */
[----:B------:R-:W-:Y:S01]  /*9550*/  F2FP.F16.F32.PACK_AB R136, R137, R136 ;  /* 0x000000888988723e */ /* 0x000fe200000000ff */
[----:B------:R-:W-:Y:S01]  /*9560*/  STSM.16.M88.4 [R110], R120 ;  /* 0x000000786e007844 */ /* 0x000fe20000000200 */
[----:B------:R-:W-:Y:S02]  /*9570*/  F2FP.F16.F32.PACK_AB R130, R133, R132 ;  /* 0x000000848582723e */ /* 0x000fe400000000ff */
[----:B------:R-:W-:Y:S02]  /*9580*/  F2FP.F16.F32.PACK_AB R131, R135, R134 ;  /* 0x000000868783723e */ /* 0x000fe400000000ff */
[----:B------:R-:W-:Y:S02]  /*9590*/  F2FP.F16.F32.PACK_AB R137, R139, R138 ;  /* 0x0000008a8b89723e */ /* 0x000fe400000000ff */
[----:B------:R-:W-:Y:S01]  /*95a0*/  F2FP.F16.F32.PACK_AB R144, R145, R144 ;  /* 0x000000909190723e */ /* 0x000fe200000000ff */
[----:B------:R0:W-:Y:S01]  /*95b0*/  STSM.16.M88.4 [R3], R128 ;  /* 0x0000008003007844 */ /* 0x0001e20000000200 */
[----:B------:R-:W-:-:S02]  /*95c0*/  MOV R118, R118 ;  /* 0x0000007600767202 */ /* 0x000fc40000000f00 */
[----:B------:R-:W-:Y:S02]  /*95d0*/  F2FP.F16.F32.PACK_AB R138, R141, R140 ;  /* 0x0000008c8d8a723e */ /* 0x000fe400000000ff */
[----:B------:R-:W-:Y:S02]  /*95e0*/  F2FP.F16.F32.PACK_AB R139, R143, R142 ;  /* 0x0000008e8f8b723e */ /* 0x000fe400000000ff */
[----:B------:R-:W-:Y:S02]  /*95f0*/  F2FP.F16.F32.PACK_AB R145, R147, R146 ;  /* 0x000000929391723e */ /* 0x000fe400000000ff */
[----:B------:R-:W-:Y:S01]  /*9600*/  F2FP.F16.F32.PACK_AB R146, R149, R148 ;  /* 0x000000949592723e */ /* 0x000fe200000000ff */
[----:B------:R2:W-:Y:S01]  /*9610*/  STSM.16.M88.4 [R118], R136 ;  /* 0x0000008876007844 */ /* 0x0005e20000000200 */
[----:B------:R-:W-:Y:S02]  /*9620*/  F2FP.F16.F32.PACK_AB R147, R151, R150 ;  /* 0x000000969793723e */ /* 0x000fe400000000ff */
[----:B------:R-:W-:-:S02]  /*9630*/  ISETP.NE.U32.AND P6, PT, RZ, UR6, PT ;  /* 0x00000006ff007c0c */ /* 0x000fc4000bfc5070 */
[----:B-1----:R-:W-:Y:S01]  /*9640*/  ISETP.NE.U32.AND P0, PT, R4, RZ, PT ;  /* 0x000000ff0400720c */ /* 0x002fe20003f05070 */
[----:B------:R2:W-:Y:S01]  /*9650*/  STSM.16.M88.4 [R21], R144 ;  /* 0x0000009015007844 */ /* 0x0005e20000000200 */
[----:B------:R-:W-:Y:S01]  /*9660*/  BAR.SYNC.DEFER_BLOCKING 0x1, 0x100 ;  /* 0x0044000000007b1d */ /* 0x000fe20000010000 */
[----:B------:R-:W-:Y:S01]  /*9670*/  ISETP.NE.AND.EX P6, PT, RZ, UR7, PT, P6 ;  /* 0x00000007ff007c0c */ /* 0x000fe2000bfc5360 */
[----:B------:R-:W-:Y:S01]  /*9680*/  IMAD.MOV.U32 R4, RZ, RZ, RZ ;  /* 0x000000ffff047224 */ /* 0x000fe200078e00ff */
[----:B------:R-:W-:-:S11]  /*9690*/  ISETP.NE.AND.EX P0, PT, R5, RZ, PT, P0 ;  /* 0x000000ff0500720c */ /* 0x000fd60003f05300 */
[C---:B------:R-:W-:Y:S01]  /*96a0*/  @P6 LEA R10, P4, R186.reuse, UR6, 0x2 ;  /* 0x00000006ba0a6c11 */ /* 0x040fe2000f8810ff */
[----:B------:R-:W-:Y:S02]  /*96b0*/  ULDC UR6, c[0x0][0xb88] ;  /* 0x0002e20000067ab9 */ /* 0x000fe40000000800 */
[----:B0-----:R-:W-:Y:S01]  /*96c0*/  IMAD.U32 R3, RZ, RZ, UR6 ;  /* 0x00000006ff037e24 */ /* 0x001fe2000f8e00ff */
[----:B------:R-:W-:Y:S01]  /*96d0*/  @P6 LEA.HI.X R11, R186, UR7, R193, 0x2, P4 ;  /* 0x00000007ba0b6c11 */ /* 0x000fe2000a0f14c1 */
[----:B------:R2:W5:Y:S01]  /*96e0*/  @P0 LDG.E R4, desc[UR44][R8.64] ;  /* 0x0000002c08040981 */ /* 0x000562000c1e1900 */
[----:B------:R-:W-:-:S03]  /*96f0*/  IMAD R5, R195, 0x40, R16 ;  /* 0x00000040c3057824 */ /* 0x000fc600078e0210 */
[----:B------:R2:W5:Y:S01]  /*9700*/  @P6 LDG.E R3, desc[UR44][R10.64] ;  /* 0x0000002c0a036981 */ /* 0x000562000c1e1900 */
        /* <DEDUP_REMOVED lines=22> */
[----:B------:R-:W-:-:S02]  /*9870*/  P2R R5, PR, RZ, 0x20 ;  /* 0x00000020ff057803 */ /* 0x000fc40000000000 */
[C---:B------:R-:W-:Y:S02]  /*9880*/  IADD3 R41, P1, R176.reuse, 0x6000, RZ ;  /* 0x00006000b0297810 */ /* 0x040fe40007f3e0ff */
[C---:B------:R-:W-:Y:S02]  /*9890*/  IADD3 R45, P2, R176.reuse, 0x7000, RZ ;  /* 0x00007000b02d7810 */ /* 0x040fe40007f5e0ff */
[C---:B------:R-:W-:Y:S02]  /*98a0*/  IADD3 R49, P3, R176.reuse, 0x8000, RZ ;  /* 0x00008000b0317810 */ /* 0x040fe40007f7e0ff */
[C---:B------:R-:W-:Y:S02]  /*98b0*/  IADD3 R53, P4, R176.reuse, 0x9000, RZ ;  /* 0x00009000b0357810 */ /* 0x040fe40007f9e0ff */
[----:B------:R-:W-:Y:S02]  /*98c0*/  IADD3 R57, P5, R176, 0xa000, RZ ;  /* 0x0000a000b0397810 */ /* 0x000fe40007fbe0ff */
[----:B------:R-:W-:-:S02]  /*98d0*/  LOP3.LUT R36, R37, 0x380, RZ, 0xc0, !PT ;  /* 0x0000038025247812 */ /* 0x000fc400078ec0ff */
[----:B------:R-:W-:Y:S02]  /*98e0*/  LOP3.LUT R40, R41, 0x380, RZ, 0xc0, !PT ;  /* 0x0000038029287812 */ /* 0x000fe400078ec0ff */
[----:B------:R-:W-:Y:S02]  /*98f0*/  LOP3.LUT R44, R45, 0x380, RZ, 0xc0, !PT ;  /* 0x000003802d2c7812 */ /* 0x000fe400078ec0ff */
[----:B------:R-:W-:Y:S02]  /*9900*/  LOP3.LUT R48, R49, 0x380, RZ, 0xc0, !PT ;  /* 0x0000038031307812 */ /* 0x000fe400078ec0ff */
[----:B------:R-:W-:Y:S02]  /*9910*/  LOP3.LUT R52, R53, 0x380, RZ, 0xc0, !PT ;  /* 0x0000038035347812 */ /* 0x000fe400078ec0ff */
[----:B------:R-:W-:Y:S02]  /*9920*/  LOP3.LUT R56, R57, 0x380, RZ, 0xc0, !PT ;  /* 0x0000038039387812 */ /* 0x000fe400078ec0ff */
[----:B------:R-:W-:-:S02]  /*9930*/  SHF.R.U64 R36, R36, 0x3, RZ ;  /* 0x0000000324247819 */ /* 0x000fc400000012ff */
[----:B------:R-:W-:Y:S02]  /*9940*/  SHF.R.U64 R40, R40, 0x3, RZ ;  /* 0x0000000328287819 */ /* 0x000fe400000012ff */
[----:B------:R-:W-:Y:S02]  /*9950*/  SHF.R.U64 R44, R44, 0x3, RZ ;  /* 0x000000032c2c7819 */ /* 0x000fe400000012ff */
[----:B------:R-:W-:Y:S02]  /*9960*/  SHF.R.U64 R48, R48, 0x3, RZ ;  /* 0x0000000330307819 */ /* 0x000fe400000012ff */
[----:B------:R-:W-:Y:S02]  /*9970*/  SHF.R.U64 R52, R52, 0x3, RZ ;  /* 0x0000000334347819 */ /* 0x000fe400000012ff */
[----:B------:R-:W-:Y:S02]  /*9980*/  SHF.R.U64 R56, R56, 0x3, RZ ;  /* 0x0000000338387819 */ /* 0x000fe400000012ff */
[----:B------:R-:W-:-:S02]  /*9990*/  LOP3.LUT R36, R36, R37, RZ, 0x3c, !PT ;  /* 0x0000002524247212 */ /* 0x000fc400078e3cff */
[----:B------:R-:W-:Y:S02]  /*99a0*/  LOP3.LUT R40, R40, R41, RZ, 0x3c, !PT ;  /* 0x0000002928287212 */ /* 0x000fe400078e3cff */
[----:B------:R-:W-:Y:S02]  /*99b0*/  LOP3.LUT R44, R44, R45, RZ, 0x3c, !PT ;  /* 0x0000002d2c2c7212 */ /* 0x000fe400078e3cff */
[----:B------:R-:W-:Y:S02]  /*99c0*/  LOP3.LUT R48, R48, R49, RZ, 0x3c, !PT ;  /* 0x0000003130307212 */ /* 0x000fe400078e3cff */
[----:B------:R-:W-:Y:S02]  /*99d0*/  LOP3.LUT R52, R52, R53, RZ, 0x3c, !PT ;  /* 0x0000003534347212 */ /* 0x000fe400078e3cff */
[----:B------:R-:W-:Y:S01]  /*99e0*/  LOP3.LUT R56, R56, R57, RZ, 0x3c, !PT ;  /* 0x0000003938387212 */ /* 0x000fe200078e3cff */
[----:B--2---:R-:W-:Y:S06]  /*99f0*/  @P6 BRA `(.L_x_4245) ;  /* 0x0000000000106947 */ /* 0x004fec0003800000 */
[----:B------:R-:W-:Y:S05]  /*9a00*/  @!P0 BRA `(.L_x_4245) ;  /* 0x00000000000c8947 */ /* 0x000fea0003800000 */
[----:B------:R-:W2:Y:S04]  /*9a10*/  LDG.E R10, desc[UR44][R8.64] ;  /* 0x0000002c080a7981 */ /* 0x000ea8000c1e1900 */
[----:B-----5:R-:W2:Y:S02]  /*9a20*/  LDG.E R3, desc[UR44][R8.64+0x4] ;  /* 0x0000042c08037981 */ /* 0x020ea4000c1e1900 */
[----:B--2---:R-:W-:-:S07]  /*9a30*/  IMAD.IADD R3, R3, 0x1, -R10 ;  /* 0x0000000103037824 */ /* 0x004fce00078e0a0a */
.L_x_4245:
[----:B------:R-:W-:Y:S01]  /*9a40*/  ISETP.NE.AND P6, PT, R5, RZ, PT ;  /* 0x000000ff0500720c */ /* 0x000fe20003fc5270 */
[--C-:B------:R-:W-:Y:S01]  /*9a50*/  IMAD.X R57, RZ, RZ, R177.reuse, P5 ;  /* 0x000000ffff397224 */ /* 0x100fe200028e06b1 */
[----:B------:R-:W0:Y:S01]  /*9a60*/  SHFL.IDX PT, R5, R197, RZ, 0x1f ;  /* 0x00001fffc5057589 */ /* 0x000e2200000e0000 */
[--C-:B------:R-:W-:Y:S01]  /*9a70*/  IMAD.X R41, RZ, RZ, R177.reuse, P1 ;  /* 0x000000ffff297224 */ /* 0x100fe200008e06b1 */
[C---:B------:R-:W-:Y:S01]  /*9a80*/  IADD3 R65, P1, R176.reuse, 0xc000, RZ ;  /* 0x0000c000b0417810 */ /* 0x040fe20007f3e0ff */
[--C-:B------:R-:W-:Y:S01]  /*9a90*/  IMAD.X R37, RZ, RZ, R177.reuse, P6 ;  /* 0x000000ffff257224 */ /* 0x100fe200030e06b1 */
[C---:B------:R-:W-:Y:S01]  /*9aa0*/  IADD3 R61, P6, R176.reuse, 0xb000, RZ ;  /* 0x0000b000b03d7810 */ /* 0x040fe20007fde0ff */
[--C-:B------:R-:W-:Y:S01]  /*9ab0*/  IMAD.X R45, RZ, RZ, R177.reuse, P2 ;  /* 0x000000ffff2d7224 */ /* 0x100fe200010e06b1 */
[C---:B------:R-:W-:Y:S01]  /*9ac0*/  IADD3 R69, P2, R176.reuse, 0xd000, RZ ;  /* 0x0000d000b0457810 */ /* 0x040fe20007f5e0ff */
[--C-:B------:R-:W-:Y:S01]  /*9ad0*/  IMAD.X R49, RZ, RZ, R177.reuse, P3 ;  /* 0x000000ffff317224 */ /* 0x100fe200018e06b1 */
[C---:B------:R-:W-:Y:S01]  /*9ae0*/  IADD3 R73, P3, R176.reuse, 0xe000, RZ ;  /* 0x0000e000b0497810 */ /* 0x040fe20007f7e0ff */
[----:B------:R-:W-:Y:S01]  /*9af0*/  IMAD.X R53, RZ, RZ, R177, P4 ;  /* 0x000000ffff357224 */ /* 0x000fe200020e06b1 */
[----:B------:R-:W-:-:S02]  /*9b00*/  IADD3 R8, P4, R176, 0xf000, RZ ;  /* 0x0000f000b0087810 */ /* 0x000fc40007f9e0ff */
[----:B------:R-:W-:Y:S02]  /*9b10*/  LOP3.LUT R60, R61, 0x380, RZ, 0xc0, !PT ;  /* 0x000003803d3c7812 */ /* 0x000fe400078ec0ff */
[----:B------:R-:W-:Y:S01]  /*9b20*/  LOP3.LUT R64, R65, 0x380, RZ, 0xc0, !PT ;  /* 0x0000038041407812 */ /* 0x000fe200078ec0ff */
[----:B------:R-:W-:Y:S01]  /*9b30*/  IMAD.X R77, RZ, RZ, R177, P4 ;  /* 0x000000ffff4d7224 */ /* 0x000fe200020e06b1 */
[----:B------:R-:W-:Y:S02]  /*9b40*/  LOP3.LUT R68, R69, 0x380, RZ, 0xc0, !PT ;  /* 0x0000038045447812 */ /* 0x000fe400078ec0ff */
[----:B------:R-:W-:Y:S02]  /*9b50*/  LOP3.LUT R72, R73, 0x380, RZ, 0xc0, !PT ;  /* 0x0000038049487812 */ /* 0x000fe400078ec0ff */
[----:B------:R-:W-:Y:S02]  /*9b60*/  LOP3.LUT R7, R176, 0x380, RZ, 0xc0, !PT ;  /* 0x00000380b0077812 */ /* 0x000fe400078ec0ff */
[----:B------:R-:W-:-:S02]  /*9b70*/  SHF.R.U64 R60, R60, 0x3, RZ ;  /* 0x000000033c3c7819 */ /* 0x000fc400000012ff */
[----:B0-----:R-:W-:Y:S02]  /*9b80*/  ISETP.NE.AND P5, PT, R5, RZ, PT ;  /* 0x000000ff0500720c */ /* 0x001fe40003fa5270 */
[----:B------:R-:W-:Y:S02]  /*9b90*/  LOP3.LUT R5, R8, 0x380, RZ, 0xc0, !PT ;  /* 0x0000038008057812 */ /* 0x000fe400078ec0ff */
[----:B------:R-:W-:Y:S02]  /*9ba0*/  SHF.R.U64 R64, R64, 0x3, RZ ;  /* 0x0000000340407819 */ /* 0x000fe400000012ff */
[----:B------:R-:W-:Y:S02]  /*9bb0*/  SHF.R.U64 R68, R68, 0x3, RZ ;  /* 0x0000000344447819 */ /* 0x000fe400000012ff */
[----:B------:R-:W-:Y:S02]  /*9bc0*/  SHF.R.U64 R72, R72, 0x3, RZ ;  /* 0x0000000348487819 */ /* 0x000fe400000012ff */
[----:B------:R-:W-:-:S02]  /*9bd0*/  SHF.R.U64 R7, R7, 0x3, RZ ;  /* 0x0000000307077819 */ /* 0x000fc400000012ff */
        /* <DEDUP_REMOVED lines=9> */
[----:B------:R-:W-:-:S02]  /*9c70*/  LOP3.LUT R176, R7, R176, RZ, 0x3c, !PT ;  /* 0x000000b007b07212 */ /* 0x000fc400078e3cff */
[----:B------:R-:W-:Y:S02]  /*9c80*/  LOP3.LUT R76, R5, R8, RZ, 0x3c, !PT ;  /* 0x00000008054c7212 */ /* 0x000fe400078e3cff */
[----:B------:R-:W-:Y:S02]  /*9c90*/  SHF.R.S32.HI R80, RZ, 0x1f, R187 ;  /* 0x0000001fff507819 */ /* 0x000fe400000114bb */
[----:B------:R-:W-:Y:S02]  /*9ca0*/  SEL R81, R186, RZ, !P0 ;  /* 0x000000ffba517207 */ /* 0x000fe40004000000 */
[----:B------:R-:W-:Y:S02]  /*9cb0*/  SEL R193, R193, RZ, !P0 ;  /* 0x000000ffc1c17207 */ /* 0x000fe40004000000 */
[----:B-----5:R-:W-:Y:S01]  /*9cc0*/  SHF.R.S32.HI R21, RZ, 0x1f, R4 ;  /* 0x0000001fff157819 */ /* 0x020fe20000011404 */
[----:B------:R-:W-:Y:S06]  /*9cd0*/  @P5 BRA `(.L_x_4246) ;  /* 0x0000000000bc5947 */ /* 0x000fec0003800000 */
[----:B------:R-:W0:Y:S01]  /*9ce0*/  LDC R14, c[0x0][0xce8] ;  /* 0x00033a00ff0e7b82 */ /* 0x000e220000000800 */
[----:B------:R-:W-:Y:S01]  /*9cf0*/  IMAD.U32 R5, RZ, RZ, UR42 ;  /* 0x0000002aff057e24 */ /* 0x000fe2000f8e00ff */
[----:B------:R-:W-:Y:S02]  /*9d00*/  ULDC.64 UR6, c[0x0][0xc90] ;  /* 0x0003240000067ab9 */ /* 0x000fe40000000a00 */
[----:B------:R-:W-:Y:S02]  /*9d10*/  IMAD R10, R80, UR6, RZ ;  /* 0x00000006500a7c24 */ /* 0x000fe4000f8e02ff */
[----:B------:R-:W-:Y:S02]  /*9d20*/  IMAD R26, R5, 0x40, R200 ;  /* 0x00000040051a7824 */ /* 0x000fe400078e02c8 */
[----:B------:R-:W-:Y:S02]  /*9d30*/  IMAD.MOV.U32 R5, RZ, RZ, R21 ;  /* 0x000000ffff057224 */ /* 0x000fe400078e0015 */
[----:B------:R-:W-:-:S02]  /*9d40*/  IMAD R11, R187, UR7, R10 ;  /* 0x00000007bb0b7c24 */ /* 0x000fc4000f8e020a */
[----:B------:R-:W-:Y:S01]  /*9d50*/  IMAD.WIDE.U32 R8, R187, UR6, R4 ;  /* 0x00000006bb087c25 */ /* 0x000fe2000f8e0004 */
[----:B------:R-:W-:-:S03]  /*9d60*/  ULDC.64 UR6, c[0x0][0xc98] ;  /* 0x0003260000067ab9 */ /* 0x000fc60000000a00 */
[----:B------:R-:W-:Y:S02]  /*9d70*/  IMAD.MOV.U32 R5, RZ, RZ, R26 ;  /* 0x000000ffff057224 */ /* 0x000fe400078e001a */
[----:B------:R-:W-:Y:S02]  /*9d80*/  IMAD.IADD R9, R9, 0x1, R11 ;  /* 0x0000000109097824 */ /* 0x000fe400078e020b */
[----:B------:R-:W-:Y:S02]  /*9d90*/  IMAD R10, R193, UR6, RZ ;  /* 0x00000006c10a7c24 */ /* 0x000fe4000f8e02ff */
[----:B------:R-:W-:Y:S01]  /*9da0*/  IMAD.WIDE.U32 R8, R81, UR6, R8 ;  /* 0x0000000651087c25 */ /* 0x000fe2000f8e0008 */
[----:B0-----:R-:W-:-:S03]  /*9db0*/  ISETP.NE.AND P0, PT, R14, 0x1, PT ;  /* 0x000000010e00780c */ /* 0x001fc60003f05270 */
[----:B------:R-:W-:Y:S01]  /*9dc0*/  IMAD R10, R81, UR7, R10 ;  /* 0x00000007510a7c24 */ /* 0x000fe2000f8e020a */
[----:B------:R-:W-:-:S09]  /*9dd0*/  ULDC.64 UR6, c[0x0][0xc88] ;  /* 0x0003220000067ab9 */ /* 0x000fd20000000a00 */
[----:B------:R-:W0:Y:S08]  /*9de0*/  @P0 LDC R7, c[0x0][0xcec] ;  /* 0x00033b00ff070b82 */ /* 0x000e300000000800 */
[----:B------:R-:W1:Y:S01]  /*9df0*/  @P0 LDC R20, c[0x0][0xcf0] ;  /* 0x00033c00ff140b82 */ /* 0x000e620000000800 */
[----:B0-----:R-:W-:-:S05]  /*9e00*/  @P0 IMAD.HI.U32 R7, R26, R7, RZ ;  /* 0x000000071a070227 */ /* 0x001fca00078e00ff */
[----:B-1----:R-:W-:Y:S01]  /*9e10*/  @P0 SHF.R.U32.HI R5, RZ, R20, R7 ;  /* 0x00000014ff050219 */ /* 0x002fe20000011607 */
[----:B------:R-:W-:-:S03]  /*9e20*/  IMAD.U32 R20, RZ, RZ, UR42 ;  /* 0x0000002aff147e24 */ /* 0x000fc6000f8e00ff */
[--C-:B------:R-:W-:Y:S01]  /*9e30*/  SHF.R.S32.HI R11, RZ, 0x1f, R5.reuse ;  /* 0x0000001fff0b7819 */ /* 0x100fe20000011405 */
[----:B------:R-:W-:Y:S01]  /*9e40*/  IMAD.MOV R7, RZ, RZ, -R5 ;  /* 0x000000ffff077224 */ /* 0x000fe200078e0a05 */
[----:B------:R-:W-:Y:S01]  /*9e50*/  IADD3 R8, P0, R5, R8, RZ ;  /* 0x0000000805087210 */ /* 0x000fe20007f1e0ff */
[----:B------:R-:W-:Y:S02]  /*9e60*/  IMAD R27, R20, 0x40, R17 ;  /* 0x00000040141b7824 */ /* 0x000fe400078e0211 */
[----:B------:R-:W-:Y:S01]  /*9e70*/  IMAD R7, R14, R7, R26 ;  /* 0x000000070e077224 */ /* 0x000fe200078e021a */
[----:B------:R-:W-:Y:S01]  /*9e80*/  IADD3.X R9, R11, R9, R10, P0, !PT ;  /* 0x000000090b097210 */ /* 0x000fe200007fe40a */
[----:B------:R-:W-:-:S03]  /*9e90*/  IMAD R14, R3, R14, RZ ;  /* 0x0000000e030e7224 */ /* 0x000fc600078e02ff */
[----:B------:R-:W-:Y:S01]  /*9ea0*/  SHF.R.S32.HI R5, RZ, 0x1f, R7 ;  /* 0x0000001fff057819 */ /* 0x000fe20000011407 */
[----:B------:R-:W-:-:S04]  /*9eb0*/  IMAD.WIDE.U32 R8, R7, UR6, R8 ;  /* 0x0000000607087c25 */ /* 0x000fc8000f8e0008 */
[----:B------:R-:W-:-:S04]  /*9ec0*/  IMAD R10, R5, UR6, RZ ;  /* 0x00000006050a7c24 */ /* 0x000fc8000f8e02ff */
[----:B------:R-:W-:Y:S01]  /*9ed0*/  IMAD R5, R7, UR7, R10 ;  /* 0x0000000707057c24 */ /* 0x000fe2000f8e020a */
[----:B------:R-:W-:Y:S02]  /*9ee0*/  ULDC.64 UR6, c[0x0][0xc50] ;  /* 0x0003140000067ab9 */ /* 0x000fe40000000a00 */
[----:B------:R-:W-:Y:S01]  /*9ef0*/  LEA R7, P0, R8, UR6, 0x2 ;  /* 0x0000000608077c11 */ /* 0x000fe2000f8010ff */
[----:B------:R-:W-:-:S04]  /*9f00*/  IMAD.IADD R5, R9, 0x1, R5 ;  /* 0x0000000109057824 */ /* 0x000fc800078e0205 */
[----:B------:R-:W-:Y:S01]  /*9f10*/  SHFL.IDX PT, R10, R7, 0x1, 0x1c1f ;  /* 0x003c1f00070a7f89 */ /* 0x000fe200000e0000 */
[----:B------:R-:W-:Y:S01]  /*9f20*/  LEA.HI.X R15, R8, UR7, R5, 0x2, P0 ;  /* 0x00000007080f7c11 */ /* 0x000fe200080f1405 */
[----:B------:R-:W-:Y:S02]  /*9f30*/  IMAD.MOV R5, RZ, RZ, -R19 ;  /* 0x000000ffff057224 */ /* 0x000fe400078e0a13 */
[----:B------:R-:W-:Y:S03]  /*9f40*/  SHFL.IDX PT, R8, R7, RZ, 0x1c1f ;  /* 0x001c1fff07087589 */ /* 0x000fe600000e0000 */
[----:B------:R-:W-:Y:S01]  /*9f50*/  ISETP.NE.AND P0, PT, R18, R5, PT ;  /* 0x000000051200720c */ /* 0x000fe20003f05270 */
[----:B------:R-:W0:Y:S01]  /*9f60*/  SHFL.IDX PT, R9, R15, RZ, 0x1c1f ;  /* 0x001c1fff0f097589 */ /* 0x000e2200000e0000 */
[C---:B------:R-:W-:Y:S02]  /*9f70*/  VIADD R5, R27.reuse, 0x8 ;  /* 0x000000081b057836 */ /* 0x040fe40000000000 */
[-C--:B------:R-:W-:Y:S01]  /*9f80*/  ISETP.GE.OR P1, PT, R27, R14.reuse, P0 ;  /* 0x0000000e1b00720c */ /* 0x080fe20000726670 */
[----:B------:R-:W1:Y:S02]  /*9f90*/  SHFL.IDX PT, R11, R15, 0x1, 0x1c1f ;  /* 0x003c1f000f0b7f89 */ /* 0x000e6400000e0000 */
[----:B------:R-:W-:-:S10]  /*9fa0*/  ISETP.GE.OR P0, PT, R5, R14, P0 ;  /* 0x0000000e0500720c */ /* 0x000fd40000706670 */
[----:B0-----:R0:W-:Y:S04]  /*9fb0*/  @!P1 ST.E desc[UR44][R8.64], R0 ;  /* 0x0000000008009985 */ /* 0x0011e8000c10192c */
[----:B-1----:R0:W-:Y:S02]  /*9fc0*/  @!P0 ST.E desc[UR44][R10.64], R165 ;  /* 0x000000a50a008985 */ /* 0x0021e4000c10192c */
.L_x_4246:
[----:B------:R-:W1:Y:S01]  /*9fd0*/  LDC R84, c[0x0][0xce8] ;  /* 0x00033a00ff547b82 */ /* 0x000e620000000800 */
[----:B------:R-:W-:Y:S01]  /*9fe0*/  ULDC UR10, c[0x0][0xbc8] ;  /* 0x0002f200000a7ab9 */ /* 0x000fe20000000800 */
[----:B------:R-:W-:Y:S01]  /*9ff0*/  ULDC.64 UR6, c[0x0][0xba0] ;  /* 0x0002e80000067ab9 */ /* 0x000fe20000000a00 */
[----:B------:R-:W-:Y:S01]  /*a000*/  ISETP.GE.AND P0, PT, R192, UR10, PT ;  /* 0x0000000ac0007c0c */ /* 0x000fe2000bf06270 */
[----:B------:R-:W-:Y:S01]  /*a010*/  IMAD.U32 R87, RZ, RZ, UR42 ;  /* 0x0000002aff577e24 */ /* 0x000fe2000f8e00ff */
[----:B------:R-:W-:Y:S01]  /*a020*/  ISETP.GE.AND P1, PT, R16, UR10, PT ;  /* 0x0000000a10007c0c */ /* 0x000fe2000bf26270 */
[----:B0-----:R0:W5:Y:S01]  /*a030*/  LD.E.128 R8, desc[UR44][R176.64] ;  /* 0x0000002cb0087980 */ /* 0x001162000c101d00 */
[----:B------:R-:W-:-:S03]  /*a040*/  SEL R7, RZ, 0xffffffff, P0 ;  /* 0xffffffffff077807 */ /* 0x000fc60000000000 */
[----:B------:R-:W5:Y:S01]  /*a050*/  LD.E.128 R12, desc[UR44][R12.64] ;  /* 0x0000002c0c0c7980 */ /* 0x000f62000c101d00 */
[----:B------:R-:W-:Y:S01]  /*a060*/  SEL R0, RZ, 0x1, P1 ;  /* 0x00000001ff007807 */ /* 0x000fe20000800000 */
[----:B------:R-:W-:Y:S01]  /*a070*/  IMAD.SHL.U32 R7, R7, 0x2, RZ ;  /* 0x0000000207077824 */ /* 0x000fe200078e00ff */
[----:B------:R-:W-:Y:S01]  /*a080*/  ULDC.64 UR8, c[0x0][0xb80] ;  /* 0x0002e00000087ab9 */ /* 0x000fe20000000a00 */
[----:B------:R-:W5:Y:S04]  /*a090*/  LD.E.128 R24, desc[UR44][R24.64] ;  /* 0x0000002c18187980 */ /* 0x000f68000c101d00 */
[----:B------:R-:W5:Y:S04]  /*a0a0*/  LD.E.128 R28, desc[UR44][R28.64] ;  /* 0x0000002c1c1c7980 */ /* 0x000f68000c101d00 */
[----:B------:R-:W5:Y:S01]  /*a0b0*/  LD.E.128 R32, desc[UR44][R32.64] ;  /* 0x0000002c20207980 */ /* 0x000f62000c101d00 */
[----:B-1----:R-:W-:-:S02]  /*a0c0*/  ISETP.NE.AND P2, PT, R84, 0x1, PT ;  /* 0x000000015400780c */ /* 0x002fc40003f45270 */
[----:B------:R-:W-:Y:S01]  /*a0d0*/  ISETP.GE.AND P0, PT, R191, UR10, PT ;  /* 0x0000000abf007c0c */ /* 0x000fe2000bf06270 */
[----:B------:R-:W-:Y:S01]  /*a0e0*/  IMAD R5, R21, UR6, RZ ;  /* 0x0000000615057c24 */ /* 0x000fe2000f8e02ff */
[----:B------:R-:W-:Y:S01]  /*a0f0*/  LOP3.LUT R0, R7, 0x2, R0, 0xe2, !PT ;  /* 0x0000000207007812 */ /* 0x000fe200078ee200 */
[----:B------:R-:W5:Y:S01]  /*a100*/  LD.E.128 R36, desc[UR44][R36.64] ;  /* 0x0000002c24247980 */ /* 0x000f62000c101d00 */
[----:B------:R-:W-:-:S03]  /*a110*/  SEL R7, RZ, 0xffffffff, P0 ;  /* 0xffffffffff077807 */ /* 0x000fc60000000000 */
[----:B------:R-:W5:Y:S04]  /*a120*/  LD.E.128 R40, desc[UR44][R40.64] ;  /* 0x0000002c28287980 */ /* 0x000f68000c101d00 */
[----:B------:R-:W1:Y:S01]  /*a130*/  @P2 LDC R83, c[0x0][0xcec] ;  /* 0x00033b00ff532b82 */ /* 0x000e620000000800 */
[C---:B------:R-:W-:Y:S01]  /*a140*/  IMAD R21, R4.reuse, UR7, R5 ;  /* 0x0000000704157c24 */ /* 0x040fe2000f8e0205 */
[----:B------:R-:W5:Y:S01]  /*a150*/  LD.E.128 R44, desc[UR44][R44.64] ;  /* 0x0000002c2c2c7980 */ /* 0x000f62000c101d00 */
[----:B------:R-:W-:Y:S01]  /*a160*/  IMAD.WIDE.U32 R4, R4, UR6, RZ ;  /* 0x0000000604047c25 */ /* 0x000fe2000f8e00ff */
[----:B------:R-:W-:Y:S02]  /*a170*/  ULDC.64 UR6, c[0x0][0xbe8] ;  /* 0x0002fa0000067ab9 */ /* 0x000fe40000000a00 */
[----:B------:R-:W5:Y:S02]  /*a180*/  LD.E.128 R48, desc[UR44][R48.64] ;  /* 0x0000002c30307980 */ /* 0x000f64000c101d00 */
[----:B------:R-:W2:Y:S01]  /*a190*/  @P2 LDC R85, c[0x0][0xcf0] ;  /* 0x00033c00ff552b82 */ /* 0x000ea20000000800 */
[----:B------:R-:W-:Y:S01]  /*a1a0*/  IMAD.SHL.U32 R7, R7, 0x4, RZ ;  /* 0x0000000407077824 */ /* 0x000fe200078e00ff */
[----:B------:R-:W-:Y:S01]  /*a1b0*/  ISETP.GE.AND P0, PT, R190, UR10, PT ;  /* 0x0000000abe007c0c */ /* 0x000fe2000bf06270 */
[----:B------:R-:W-:Y:S01]  /*a1c0*/  IMAD R20, R80, UR6, RZ ;  /* 0x0000000650147c24 */ /* 0x000fe2000f8e02ff */
[----:B------:R-:W5:Y:S01]  /*a1d0*/  LD.E.128 R52, desc[UR44][R52.64] ;  /* 0x0000002c34347980 */ /* 0x000f62000c101d00 */
[----:B------:R-:W-:Y:S01]  /*a1e0*/  IMAD.IADD R5, R5, 0x1, R21 ;  /* 0x0000000105057824 */ /* 0x000fe200078e0215 */
[----:B------:R-:W-:Y:S01]  /*a1f0*/  LOP3.LUT R7, R7, 0x4, R0, 0xe2, !PT ;  /* 0x0000000407077812 */ /* 0x000fe200078ee200 */
[----:B------:R-:W-:Y:S01]  /*a200*/  IMAD R21, R187, UR7, R20 ;  /* 0x00000007bb157c24 */ /* 0x000fe2000f8e0214 */
[----:B------:R-:W-:Y:S01]  /*a210*/  SEL R20, RZ, 0xffffffff, P0 ;  /* 0xffffffffff147807 */ /* 0x000fe20000000000 */
[----:B------:R-:W-:Y:S01]  /*a220*/  IMAD R0, R194, 0x20, R195 ;  /* 0x00000020c2007824 */ /* 0x000fe200078e02c3 */
[----:B------:R-:W-:Y:S01]  /*a230*/  ISETP.GE.AND P0, PT, R189, UR10, PT ;  /* 0x0000000abd007c0c */ /* 0x000fe2000bf06270 */
[----:B------:R-:W-:Y:S01]  /*a240*/  IMAD.WIDE.U32 R4, R187, UR6, R4 ;  /* 0x00000006bb047c25 */ /* 0x000fe2000f8e0004 */
[----:B------:R-:W-:Y:S01]  /*a250*/  ULDC.64 UR6, c[0x0][0xbf0] ;  /* 0x0002fc0000067ab9 */ /* 0x000fe20000000a00 */
[----:B------:R-:W5:Y:S02]  /*a260*/  LD.E.128 R56, desc[UR44][R56.64] ;  /* 0x0000002c38387980 */ /* 0x000f64000c101d00 */
[----:B------:R-:W-:-:S02]  /*a270*/  IMAD R82, R87, 0x40, R0 ;  /* 0x0000004057527824 */ /* 0x000fc400078e0200 */
[----:B------:R-:W-:Y:S01]  /*a280*/  IMAD.IADD R5, R5, 0x1, R21 ;  /* 0x0000000105057824 */ /* 0x000fe200078e0215 */
[----:B------:R-:W-:Y:S01]  /*a290*/  SEL R21, RZ, 0xffffffff, P0 ;  /* 0xffffffffff157807 */ /* 0x000fe20000000000 */
[----:B------:R-:W-:Y:S01]  /*a2a0*/  IMAD.SHL.U32 R20, R20, 0x8, RZ ;  /* 0x0000000814147824 */ /* 0x000fe200078e00ff */
[----:B------:R-:W5:Y:S01]  /*a2b0*/  LD.E.128 R60, desc[UR44][R60.64] ;  /* 0x0000002c3c3c7980 */ /* 0x000f62000c101d00 */
[----:B------:R-:W-:Y:S02]  /*a2c0*/  IMAD R80, R193, UR6, RZ ;  /* 0x00000006c1507c24 */ /* 0x000fe4000f8e02ff */
[----:B-1----:R-:W-:Y:S01]  /*a2d0*/  @P2 IMAD.HI.U32 R0, R82, R83, RZ ;  /* 0x0000005352002227 */ /* 0x002fe200078e00ff */
[----:B------:R-:W-:Y:S01]  /*a2e0*/  LOP3.LUT R20, R20, 0x8, R7, 0xe2, !PT ;  /* 0x0000000814147812 */ /* 0x000fe200078ee207 */
[----:B------:R-:W5:Y:S02]  /*a2f0*/  LD.E.128 R64, desc[UR44][R64.64] ;  /* 0x0000002c40407980 */ /* 0x000f64000c101d00 */
[----:B------:R-:W-:-:S02]  /*a300*/  IMAD.SHL.U32 R83, R21, 0x10, RZ ;  /* 0x0000001015537824 */ /* 0x000fc400078e00ff */
[----:B------:R-:W-:Y:S01]  /*a310*/  IMAD.MOV.U32 R7, RZ, RZ, R82 ;  /* 0x000000ffff077224 */ /* 0x000fe200078e0052 */
[----:B--2---:R-:W-:Y:S01]  /*a320*/  @P2 SHF.R.U32.HI R7, RZ, R85, R0 ;  /* 0x00000055ff072219 */ /* 0x004fe20000011600 */
[C---:B------:R-:W-:Y:S01]  /*a330*/  IMAD R21, R81.reuse, UR7, R80 ;  /* 0x0000000751157c24 */ /* 0x040fe2000f8e0250 */
[----:B------:R-:W5:Y:S01]  /*a340*/  LD.E.128 R68, desc[UR44][R68.64] ;  /* 0x0000002c44447980 */ /* 0x000f62000c101d00 */
[----:B------:R-:W-:Y:S01]  /*a350*/  IMAD.WIDE.U32 R4, R81, UR6, R4 ;  /* 0x0000000651047c25 */ /* 0x000fe2000f8e0004 */
[----:B------:R-:W-:Y:S01]  /*a360*/  ISETP.GE.AND P0, PT, R188, UR10, PT ;  /* 0x0000000abc007c0c */ /* 0x000fe2000bf06270 */
[----:B------:R-:W-:Y:S01]  /*a370*/  ULDC.64 UR6, c[0x0][0xbe0] ;  /* 0x0002f80000067ab9 */ /* 0x000fe20000000a00 */
[----:B------:R-:W5:Y:S01]  /*a380*/  LD.E.128 R72, desc[UR44][R72.64] ;  /* 0x0000002c48487980 */ /* 0x000f62000c101d00 */
[----:B------:R-:W-:Y:S01]  /*a390*/  IMAD.IADD R5, R5, 0x1, R21 ;  /* 0x0000000105057824 */ /* 0x000fe200078e0215 */
[--C-:B------:R-:W-:Y:S01]  /*a3a0*/  SHF.R.S32.HI R21, RZ, 0x1f, R7.reuse ;  /* 0x0000001fff157819 */ /* 0x100fe20000011407 */
[----:B------:R-:W-:Y:S01]  /*a3b0*/  IMAD.MOV R81, RZ, RZ, -R7 ;  /* 0x000000ffff517224 */ /* 0x000fe200078e0a07 */
[----:B------:R-:W-:Y:S01]  /*a3c0*/  SEL R0, RZ, 0xffffffff, P0 ;  /* 0xffffffffff007807 */ /* 0x000fe20000000000 */
[----:B------:R-:W5:Y:S01]  /*a3d0*/  LD.E.128 R76, desc[UR44][R76.64] ;  /* 0x0000002c4c4c7980 */ /* 0x000f62000c101d00 */
[----:B------:R-:W-:Y:S01]  /*a3e0*/  LOP3.LUT R20, R83, 0x10, R20, 0xe2, !PT ;  /* 0x0000001053147812 */ /* 0x000fe200078ee214 */
[----:B------:R-:W-:Y:S01]  /*a3f0*/  IMAD R80, R21, UR6, RZ ;  /* 0x0000000615507c24 */ /* 0x000fe2000f8e02ff */
[----:B------:R-:W-:Y:S01]  /*a400*/  ISETP.GE.AND P0, PT, R199, UR10, PT ;  /* 0x0000000ac7007c0c */ /* 0x000fe2000bf06270 */
[----:B------:R-:W-:Y:S01]  /*a410*/  IMAD R21, R84, R81, R82 ;  /* 0x0000005154157224 */ /* 0x000fe200078e0252 */
[----:B------:R-:W-:Y:S01]  /*a420*/  @!PT LDS RZ, [RZ] ;  /* 0x00000000fffff984 */ /* 0x000fe20000000800 */
[----:B------:R-:W-:Y:S01]  /*a430*/  @!PT LDS RZ, [RZ] ;  /* 0x00000000fffff984 */ /* 0x000fe20000000800 */
[----:B------:R-:W-:Y:S01]  /*a440*/  @!PT LDS RZ, [RZ] ;  /* 0x00000000fffff984 */ /* 0x000fe20000000800 */
[----:B------:R-:W-:Y:S01]  /*a450*/  @!PT LDS RZ, [RZ] ;  /* 0x00000000fffff984 */ /* 0x000fe20000000800 */
[----:B------:R1:W-:Y:S06]  /*a460*/  MEMBAR.ALL.CTA ;  /* 0x0000000000007992 */ /* 0x0003ec0000008000 */
[----:B-1----:R-:W1:Y:S01]  /*a470*/  FENCE.VIEW.ASYNC.S ;  /* 0x00000000000073c6 */ /* 0x002e620000000000 */
[----:B------:R-:W-:Y:S01]  /*a480*/  IMAD.SHL.U32 R83, R0, 0x20, RZ ;  /* 0x0000002000537824 */ /* 0x000fe200078e00ff */
[----:B------:R-:W-:Y:S01]  /*a490*/  BSSY B1, `(.L_x_4247) ;  /* 0x000003b000017945 */ /* 0x000fe20003800000 */
[C---:B------:R-:W-:Y:S01]  /*a4a0*/  IMAD R81, R7.reuse, UR7, R80 ;  /* 0x0000000707517c24 */ /* 0x040fe2000f8e0250 */
[----:B------:R-:W-:Y:S01]  /*a4b0*/  SHF.R.S32.HI R0, RZ, 0x1f, R21 ;  /* 0x0000001fff007819 */ /* 0x000fe20000011415 */
[----:B------:R-:W-:Y:S01]  /*a4c0*/  IMAD.WIDE.U32 R4, R7, UR6, R4 ;  /* 0x0000000607047c25 */ /* 0x000fe2000f8e0004 */
[----:B------:R-:W-:Y:S01]  /*a4d0*/  ULDC.64 UR6, c[0x0][0xbd8] ;  /* 0x0002f60000067ab9 */ /* 0x000fe20000000a00 */
[----:B------:R-:W-:-:S02]  /*a4e0*/  SEL R7, RZ, 0x40, P0 ;  /* 0x00000040ff077807 */ /* 0x000fc40000000000 */
[----:B------:R-:W-:Y:S01]  /*a4f0*/  IMAD.U32 R88, RZ, RZ, UR42 ;  /* 0x0000002aff587e24 */ /* 0x000fe2000f8e00ff */
[----:B------:R-:W-:Y:S01]  /*a500*/  ISETP.GE.AND P0, PT, R198, UR10, PT ;  /* 0x0000000ac6007c0c */ /* 0x000fe2000bf06270 */
[----:B------:R-:W-:Y:S01]  /*a510*/  IMAD.IADD R5, R5, 0x1, R81 ;  /* 0x0000000105057824 */ /* 0x000fe200078e0251 */
[----:B------:R-:W-:Y:S01]  /*a520*/  LOP3.LUT R20, R83, 0x20, R20, 0xe2, !PT ;  /* 0x0000002053147812 */ /* 0x000fe200078ee214 */
[----:B------:R-:W-:Y:S02]  /*a530*/  IMAD R0, R0, UR6, RZ ;  /* 0x0000000600007c24 */ /* 0x000fe4000f8e02ff */
[----:B------:R-:W-:Y:S01]  /*a540*/  IMAD R89, R3, R84, RZ ;  /* 0x0000005403597224 */ /* 0x000fe200078e02ff */
[----:B------:R-:W-:Y:S01]  /*a550*/  LOP3.LUT R7, R20, R7, RZ, 0xfc, !PT ;  /* 0x0000000714077212 */ /* 0x000fe200078efcff */
[----:B------:R-:W-:Y:S02]  /*a560*/  IMAD R88, R88, 0x40, R195 ;  /* 0x0000004058587824 */ /* 0x000fe400078e02c3 */
[C---:B------:R-:W-:Y:S01]  /*a570*/  IMAD R3, R21.reuse, UR7, R0 ;  /* 0x0000000715037c24 */ /* 0x040fe2000f8e0200 */
[----:B------:R-:W-:Y:S01]  /*a580*/  SEL R0, RZ, 0x80, P0 ;  /* 0x00000080ff007807 */ /* 0x000fe20000000000 */
[----:B------:R-:W-:Y:S01]  /*a590*/  IMAD.WIDE.U32 R4, R21, UR6, R4 ;  /* 0x0000000615047c25 */ /* 0x000fe2000f8e0004 */
[----:B------:R-:W-:Y:S01]  /*a5a0*/  UIADD3 UR6, UR40, 0x38820, URZ ;  /* 0x0003882028067890 */ /* 0x000fe2000fffe03f */
[----:B------:R-:W-:-:S02]  /*a5b0*/  ISETP.GE.AND P0, PT, R88, R89, PT ;  /* 0x000000595800720c */ /* 0x000fc40003f06270 */
[----:B------:R-:W-:Y:S01]  /*a5c0*/  IMAD.IADD R3, R5, 0x1, R3 ;  /* 0x0000000105037824 */ /* 0x000fe200078e0203 */
[----:B------:R-:W-:Y:S01]  /*a5d0*/  UPRMT UR6, URZ, 0x654, UR6 ;  /* 0x000006543f067896 */ /* 0x000fe20008000006 */
[C---:B------:R-:W-:Y:S02]  /*a5e0*/  LEA R86, P1, R4.reuse, UR8, 0x1 ;  /* 0x0000000804567c11 */ /* 0x040fe4000f8208ff */
[----:B------:R-:W-:Y:S02]  /*a5f0*/  LOP3.LUT R0, R7, R0, RZ, 0xfc, !PT ;  /* 0x0000000007007212 */ /* 0x000fe400078efcff */
[----:B------:R-:W-:Y:S01]  /*a600*/  LEA.HI.X R87, R4, UR9, R3, 0x1, P1 ;  /* 0x0000000904577c11 */ /* 0x000fe200088f0c03 */
[----:B-1----:R0:W1:Y:S03]  /*a610*/  SHFL.IDX PT, R20, R86, RZ, 0x181f ;  /* 0x00181fff56147589 */ /* 0x00206600000e0000 */
[----:B------:R-:W-:Y:S01]  /*a620*/  SYNCS.ARRIVE.TRANS64.RED.A1T0 RZ, [UR6], RZ ;  /* 0x000000ffffff79a7 */ /* 0x000fe20008100406 */
[----:B------:R0:W2:Y:S01]  /*a630*/  SHFL.IDX PT, R21, R87, RZ, 0x181f ;  /* 0x00181fff57157589 */ /* 0x0000a200000e0000 */
[----:B------:R-:W-:Y:S05]  /*a640*/  @P0 BRA `(.L_x_4248) ;  /* 0x00000000007c0947 */ /* 0x000fea0003800000 */
        /* <DEDUP_REMOVED lines=31> */
.L_x_4248:
[----:B------:R-:W-:Y:S05]  /*a840*/  BSYNC B1 ;  /* 0x0000000000017941 */ /* 0x000fea0003800000 */
.L_x_4247:
[----:B------:R-:W-:Y:S01]  /*a850*/  VIADD R3, R88, 0x20 ;  /* 0x0000002058037836 */ /* 0x000fe20000000000 */
[----:B---3-5:R4:W3:Y:S04]  /*a860*/  SHFL.IDX PT, R9, R87, 0x1, 0x181f ;  /* 0x00381f0057097f89 */ /* 0x0288e800000e0000 */
        /* <DEDUP_REMOVED lines=10> */
[----:B-1----:R-:W-:Y:S01]  /*a910*/  @!P3 LEA R20, P6, R191, R8, 0x1 ;  /* 0x00000008bf14b211 */ /* 0x002fe200078c08ff */
[----:B------:R0:W-:Y:S01]  /*a920*/  @!P0 ST.E.128 desc[UR44][R4.64], R12 ;  /* 0x0000000c04008985 */ /* 0x0001e2000c101d2c */
[----:B------:R-:W-:Y:S02]  /*a930*/  ISETP.GE.AND P0, PT, R188, UR10, PT ;  /* 0x0000000abc007c0c */ /* 0x000fe4000bf06270 */
[----:B------:R-:W-:Y:S02]  /*a940*/  @!P5 LEA.HI.X R11, R192, R9, R209, 0x1, P4 ;  /* 0x00000009c00bd211 */ /* 0x000fe400020f0cd1 */
[----:B------:R-:W-:-:S02]  /*a950*/  LOP3.LUT P4, RZ, R7, 0x40, RZ, 0xc0, !PT ;  /* 0x0000004007ff7812 */ /* 0x000fc4000788c0ff */
[----:B--2---:R-:W-:Y:S01]  /*a960*/  @!P3 LEA.HI.X R21, R191, R9, R208, 0x1, P6 ;  /* 0x00000009bf15b211 */ /* 0x004fe200030f0cd0 */
        /* <DEDUP_REMOVED lines=20> */
.L_x_4244:
[----:B------:R-:W0:Y:S01]  /*aab0*/  LDC.64 R8, c[0x0][0xd00] ;  /* 0x00034000ff087b82 */ /* 0x000e220000000a00 */
[C---:B------:R-:W-:Y:S01]  /*aac0*/  IMAD.SHL.U32 R5, R186.reuse, 0x4, RZ ;  /* 0x00000004ba057824 */ /* 0x040fe200078e00ff */
[----:B------:R-:W-:Y:S01]  /*aad0*/  SHF.L.U64.HI R0, R186, 0x2, R193 ;  /* 0x00000002ba007819 */ /* 0x000fe200000102c1 */
[----:B------:R-:W-:Y:S01]  /*aae0*/  ULDC.64 UR6, c[0x0][0xd08] ;  /* 0x0003420000067ab9 */ /* 0x000fe20000000a00 */
[----:B------:R-:W-:-:S04]  /*aaf0*/  IMAD.MOV.U32 R3, RZ, RZ, RZ ;  /* 0x000000ffff037224 */ /* 0x000fc800078e00ff */
[----:B------:R-:W1:Y:S01]  /*ab00*/  LDC R25, c[0x0][0xce8] ;  /* 0x00033a00ff197b82 */ /* 0x000e620000000800 */
[----:B0-----:R-:W-:Y:S02]  /*ab10*/  ISETP.NE.U32.AND P0, PT, R8, RZ, PT ;  /* 0x000000ff0800720c */ /* 0x001fe40003f05070 */
        /* <DEDUP_REMOVED lines=11> */
[----:B------:R-:W-:Y:S01]  /*abd0*/  ISETP.GE.AND P2, PT, R202, 0x40, PT ;  /* 0x00000040ca00780c */ /* 0x000fe20003f46270 */
[----:B-1----:R-:W-:-:S12]  /*abe0*/  @P1 BRA `(.L_x_4250) ;  /* 0x0000000000101947 */ /* 0x002fd80003800000 */
[----:B------:R-:W-:Y:S05]  /*abf0*/  @!P0 BRA `(.L_x_4250) ;  /* 0x00000000000c8947 */ /* 0x000fea0003800000 */
[----:B0-----:R-:W2:Y:S04]  /*ac00*/  LDG.E R5, desc[UR44][R8.64] ;  /* 0x0000002c08057981 */ /* 0x001ea8000c1e1900 */
[----:B-----5:R-:W2:Y:S02]  /*ac10*/  LDG.E R0, desc[UR44][R8.64+0x4] ;  /* 0x0000042c08007981 */ /* 0x020ea4000c1e1900 */
[----:B--2---:R-:W-:-:S07]  /*ac20*/  IMAD.IADD R0, R0, 0x1, -R5 ;  /* 0x0000000100007824 */ /* 0x004fce00078e0a05 */
.L_x_4250:
[----:B------:R-:W-:Y:S01]  /*ac30*/  BSSY B1, `(.L_x_4251) ;  /* 0x000002f000017945 */ /* 0x000fe20003800000 */
[----:B------:R-:W-:Y:S02]  /*ac40*/  SHF.R.S32.HI R13, RZ, 0x1f, R187 ;  /* 0x0000001fff0d7819 */ /* 0x000fe400000114bb */
[----:B------:R-:W-:Y:S02]  /*ac50*/  SEL R15, R186, RZ, !P0 ;  /* 0x000000ffba0f7207 */ /* 0x000fe40004000000 */
[----:B------:R-:W-:Y:S02]  /*ac60*/  SEL R193, R193, RZ, !P0 ;  /* 0x000000ffc1c17207 */ /* 0x000fe40004000000 */
[----:B-----5:R-:W-:Y:S01]  /*ac70*/  SHF.R.S32.HI R12, RZ, 0x1f, R3 ;  /* 0x0000001fff0c7819 */ /* 0x020fe20000011403 */
[----:B------:R-:W-:Y:S06]  /*ac80*/  @P2 BRA `(.L_x_4252) ;  /* 0x0000000000a42947 */ /* 0x000fec0003800000 */
[----:B0-----:R-:W0:Y:S01]  /*ac90*/  S2R R5, SR_TID.X ;  /* 0x0000000000057919 */ /* 0x001e220000002100 */
[----:B------:R-:W1:Y:S01]  /*aca0*/  LDC R11, c[0x0][0xce8] ;  /* 0x00033a00ff0b7b82 */ /* 0x000e620000000800 */
[----:B------:R-:W-:-:S04]  /*acb0*/  IMAD.U32 R4, RZ, RZ, UR42 ;  /* 0x0000002aff047e24 */ /* 0x000fc8000f8e00ff */
[----:B0-----:R-:W-:Y:S02]  /*acc0*/  IMAD R4, R4, 0x40, R5 ;  /* 0x0000004004047824 */ /* 0x001fe400078e0205 */
[----:B-1----:R-:W-:Y:S02]  /*acd0*/  IMAD R5, R0, R11, RZ ;  /* 0x0000000b00057224 */ /* 0x002fe400078e02ff */
[----:B------:R-:W-:-:S05]  /*ace0*/  VIADD R14, R4, 0xffffff80 ;  /* 0xffffff80040e7836 */ /* 0x000fca0000000000 */
        /* <DEDUP_REMOVED lines=10> */
[----:B------:R-:W1:Y:S01]  /*ad90*/  @P0 LDC R21, c[0x0][0xcf0] ;  /* 0x00033c00ff150b82 */ /* 0x000e620000000800 */
[----:B0-----:R-:W-:-:S04]  /*ada0*/  @P0 IMAD.HI.U32 R8, R14, R9, RZ ;  /* 0x000000090e080227 */ /* 0x001fc800078e00ff */
[----:B------:R-:W-:Y:S01]  /*adb0*/  IMAD R9, R187, UR7, R10 ;  /* 0x00000007bb097c24 */ /* 0x000fe2000f8e020a */
[----:B------:R-:W-:Y:S01]  /*adc0*/  ULDC.64 UR6, c[0x0][0xc98] ;  /* 0x0003260000067ab9 */ /* 0x000fe20000000a00 */
[----:B-1----:R-:W-:Y:S02]  /*add0*/  @P0 SHF.R.U32.HI R7, RZ, R21, R8 ;  /* 0x00000015ff070219 */ /* 0x002fe40000011608 */
        /* <DEDUP_REMOVED lines=20> */
.L_x_4252:
[----:B------:R-:W-:Y:S05]  /*af20*/  BSYNC B1 ;  /* 0x0000000000017941 */ /* 0x000fea0003800000 */
.L_x_4251:
[----:B------:R-:W-:Y:S01]  /*af30*/  ISETP.NE.AND P0, PT, R25, 0x1, PT ;  /* 0x000000011900780c */ /* 0x000fe20003f05270 */
[----:B------:R-:W-:Y:S01]  /*af40*/  ULDC.64 UR6, c[0x0][0xba0] ;  /* 0x0002e80000067ab9 */ /* 0x000fe20000000a00 */
[----:B------:R-:W-:Y:S01]  /*af50*/  ULDC UR8, c[0x0][0xbc8] ;  /* 0x0002f20000087ab9 */ /* 0x000fe20000000800 */
[----:B01----:R-:W-:Y:S01]  /*af60*/  IMAD R8, R12, UR6, RZ ;  /* 0x000000060c087c24 */ /* 0x003fe2000f8e02ff */
[----:B------:R-:W-:Y:S01]  /*af70*/  ISETP.GE.AND P1, PT, R192, UR8, PT ;  /* 0x00000008c0007c0c */ /* 0x000fe2000bf26270 */
[C---:B------:R-:W-:Y:S01]  /*af80*/  IMAD.WIDE.U32 R4, R3.reuse, UR6, RZ ;  /* 0x0000000603047c25 */ /* 0x040fe2000f8e00ff */
[----:B------:R-:W-:Y:S01]  /*af90*/  ISETP.GE.AND P2, PT, R16, UR8, PT ;  /* 0x0000000810007c0c */ /* 0x000fe2000bf46270 */
[----:B------:R-:W-:Y:S01]  /*afa0*/  BSSY B1, `(.L_x_4253) ;  /* 0x0000066000017945 */ /* 0x000fe20003800000 */
[----:B------:R-:W-:Y:S01]  /*afb0*/  SEL R9, RZ, 0xffffffff, P1 ;  /* 0xffffffffff097807 */ /* 0x000fe20000800000 */
[----:B------:R-:W-:Y:S01]  /*afc0*/  IMAD R3, R3, UR7, R8 ;  /* 0x0000000703037c24 */ /* 0x000fe2000f8e0208 */
[----:B------:R-:W-:Y:S01]  /*afd0*/  ULDC.64 UR6, c[0x0][0xbe8] ;  /* 0x0002fa0000067ab9 */ /* 0x000fe20000000a00 */
[----:B------:R-:W-:Y:S01]  /*afe0*/  IMAD R7, R194, 0x20, R195 ;  /* 0x00000020c2077824 */ /* 0x000fe200078e02c3 */
[----:B------:R-:W-:Y:S01]  /*aff0*/  ISETP.GE.AND P1, PT, R191, UR8, PT ;  /* 0x00000008bf007c0c */ /* 0x000fe2000bf26270 */
[----:B------:R-:W0:Y:S01]  /*b000*/  @P0 LDC R11, c[0x0][0xcec] ;  /* 0x00033b00ff0b0b82 */ /* 0x000e220000000800 */
[----:B------:R-:W-:-:S02]  /*b010*/  IMAD.U32 R10, RZ, RZ, UR42 ;  /* 0x0000002aff0a7e24 */ /* 0x000fc4000f8e00ff */
[----:B------:R-:W-:Y:S02]  /*b020*/  IMAD R8, R13, UR6, RZ ;  /* 0x000000060d087c24 */ /* 0x000fe4000f8e02ff */
[----:B------:R-:W-:Y:S01]  /*b030*/  IMAD.IADD R5, R5, 0x1, R3 ;  /* 0x0000000105057824 */ /* 0x000fe200078e0203 */
[----:B------:R-:W-:Y:S01]  /*b040*/  LEA R10, R10, R7, 0x6 ;  /* 0x000000070a0a7211 */ /* 0x000fe200078e30ff */
[----:B------:R-:W-:Y:S01]  /*b050*/  IMAD R3, R187, UR7, R8 ;  /* 0x00000007bb037c24 */ /* 0x000fe2000f8e0208 */
[----:B------:R-:W1:Y:S01]  /*b060*/  @P0 LDC R12, c[0x0][0xcf0] ;  /* 0x00033c00ff0c0b82 */ /* 0x000e620000000800 */
[----:B------:R-:W-:Y:S01]  /*b070*/  SEL R7, RZ, 0xffffffff, P1 ;  /* 0xffffffffff077807 */ /* 0x000fe20000800000 */
[----:B------:R-:W-:Y:S01]  /*b080*/  IMAD.SHL.U32 R9, R9, 0x2, RZ ;  /* 0x0000000209097824 */ /* 0x000fe200078e00ff */
[----:B------:R-:W-:Y:S01]  /*b090*/  SEL R8, RZ, 0x1, P2 ;  /* 0x00000001ff087807 */ /* 0x000fe20001000000 */
[----:B------:R-:W-:Y:S01]  /*b0a0*/  IMAD.WIDE.U32 R4, R187, UR6, R4 ;  /* 0x00000006bb047c25 */ /* 0x000fe2000f8e0004 */
[----:B------:R-:W-:Y:S01]  /*b0b0*/  ULDC.64 UR6, c[0x0][0xbf0] ;  /* 0x0002fc0000067ab9 */ /* 0x000fe20000000a00 */
[----:B------:R-:W-:-:S02]  /*b0c0*/  ISETP.GE.AND P1, PT, R190, UR8, PT ;  /* 0x00000008be007c0c */ /* 0x000fc4000bf26270 */
[----:B------:R-:W-:Y:S01]  /*b0d0*/  IMAD.SHL.U32 R7, R7, 0x4, RZ ;  /* 0x0000000407077824 */ /* 0x000fe200078e00ff */
[----:B------:R-:W-:Y:S01]  /*b0e0*/  LOP3.LUT R8, R9, 0x2, R8, 0xe2, !PT ;  /* 0x0000000209087812 */ /* 0x000fe200078ee208 */
[----:B------:R-:W-:Y:S01]  /*b0f0*/  IMAD.IADD R5, R5, 0x1, R3 ;  /* 0x0000000105057824 */ /* 0x000fe200078e0203 */
[----:B------:R-:W-:Y:S01]  /*b100*/  SEL R13, RZ, 0xffffffff, P1 ;  /* 0xffffffffff0d7807 */ /* 0x000fe20000800000 */
[----:B------:R-:W-:Y:S01]  /*b110*/  IMAD R3, R193, UR6, RZ ;  /* 0x00000006c1037c24 */ /* 0x000fe2000f8e02ff */
[----:B------:R-:W-:Y:S01]  /*b120*/  LOP3.LUT R8, R7, 0x4, R8, 0xe2, !PT ;  /* 0x0000000407087812 */ /* 0x000fe200078ee208 */
[----:B------:R-:W-:Y:S01]  /*b130*/  IMAD.WIDE.U32 R4, R15, UR6, R4 ;  /* 0x000000060f047c25 */ /* 0x000fe2000f8e0004 */
[----:B------:R-:W-:-:S03]  /*b140*/  ISETP.GE.AND P2, PT, R198, UR8, PT ;  /* 0x00000008c6007c0c */ /* 0x000fc6000bf46270 */
[----:B0-----:R-:W-:-:S04]  /*b150*/  @P0 IMAD.HI.U32 R7, R10, R11, RZ ;  /* 0x0000000b0a070227 */ /* 0x001fc800078e00ff */
[----:B------:R-:W-:Y:S01]  /*b160*/  IMAD R9, R15, UR7, R3 ;  /* 0x000000070f097c24 */ /* 0x000fe2000f8e0203 */
[----:B------:R-:W-:Y:S01]  /*b170*/  ULDC.64 UR6, c[0x0][0xbe0] ;  /* 0x0002f80000067ab9 */ /* 0x000fe20000000a00 */
[----:B------:R-:W-:Y:S01]  /*b180*/  IMAD.MOV.U32 R3, RZ, RZ, R10 ;  /* 0x000000ffff037224 */ /* 0x000fe200078e000a */
[----:B-1----:R-:W-:Y:S01]  /*b190*/  @P0 SHF.R.U32.HI R3, RZ, R12, R7 ;  /* 0x0000000cff030219 */ /* 0x002fe20000011607 */
[----:B------:R-:W-:Y:S01]  /*b1a0*/  IMAD.SHL.U32 R11, R13, 0x8, RZ ;  /* 0x000000080d0b7824 */ /* 0x000fe200078e00ff */
[----:B------:R-:W-:Y:S01]  /*b1b0*/  ISETP.GE.AND P0, PT, R189, UR8, PT ;  /* 0x00000008bd007c0c */ /* 0x000fe2000bf06270 */
[----:B------:R-:W-:Y:S01]  /*b1c0*/  IMAD.IADD R5, R5, 0x1, R9 ;  /* 0x0000000105057824 */ /* 0x000fe200078e0209 */
[--C-:B------:R-:W-:Y:S01]  /*b1d0*/  SHF.R.S32.HI R7, RZ, 0x1f, R3.reuse ;  /* 0x0000001fff077819 */ /* 0x100fe20000011403 */
[----:B------:R-:W-:Y:S01]  /*b1e0*/  IMAD.MOV R9, RZ, RZ, -R3 ;  /* 0x000000ffff097224 */ /* 0x000fe200078e0a03 */
[----:B------:R-:W-:Y:S01]  /*b1f0*/  LOP3.LUT R11, R11, 0x8, R8, 0xe2, !PT ;  /* 0x000000080b0b7812 */ /* 0x000fe200078ee208 */
[----:B------:R-:W-:Y:S01]  /*b200*/  IMAD.WIDE.U32 R4, R3, UR6, R4 ;  /* 0x0000000603047c25 */ /* 0x000fe2000f8e0004 */
[----:B------:R-:W-:-:S02]  /*b210*/  SEL R12, RZ, 0xffffffff, P0 ;  /* 0xffffffffff0c7807 */ /* 0x000fc40000000000 */
[----:B------:R-:W-:Y:S01]  /*b220*/  ISETP.GE.AND P0, PT, R188, UR8, PT ;  /* 0x00000008bc007c0c */ /* 0x000fe2000bf06270 */
[----:B------:R-:W-:Y:S02]  /*b230*/  IMAD R8, R7, UR6, RZ ;  /* 0x0000000607087c24 */ /* 0x000fe4000f8e02ff */
[----:B------:R-:W-:Y:S01]  /*b240*/  IMAD R7, R25, R9, R10 ;  /* 0x0000000919077224 */ /* 0x000fe200078e020a */
[----:B------:R-:W-:Y:S01]  /*b250*/  SEL R10, RZ, 0xffffffff, P0 ;  /* 0xffffffffff0a7807 */ /* 0x000fe20000000000 */
[----:B------:R-:W-:Y:S01]  /*b260*/  IMAD R9, R3, UR7, R8 ;  /* 0x0000000703097c24 */ /* 0x000fe2000f8e0208 */
[----:B------:R-:W-:Y:S01]  /*b270*/  ULDC.64 UR6, c[0x0][0xbd8] ;  /* 0x0002f60000067ab9 */ /* 0x000fe20000000a00 */
[----:B------:R-:W-:Y:S01]  /*b280*/  IMAD.U32 R26, RZ, RZ, UR42 ;  /* 0x0000002aff1a7e24 */ /* 0x000fe2000f8e00ff */
[----:B------:R-:W-:Y:S01]  /*b290*/  SHF.R.S32.HI R3, RZ, 0x1f, R7 ;  /* 0x0000001fff037819 */ /* 0x000fe20000011407 */
[----:B------:R-:W-:Y:S01]  /*b2a0*/  IMAD R27, R0, R25, RZ ;  /* 0x00000019001b7224 */ /* 0x000fe200078e02ff */
[----:B------:R-:W-:Y:S01]  /*b2b0*/  ISETP.GE.AND P0, PT, R199, UR8, PT ;  /* 0x00000008c7007c0c */ /* 0x000fe2000bf06270 */
[----:B------:R-:W-:-:S02]  /*b2c0*/  IMAD.IADD R5, R5, 0x1, R9 ;  /* 0x0000000105057824 */ /* 0x000fc400078e0209 */
[----:B------:R-:W-:Y:S02]  /*b2d0*/  IMAD R0, R3, UR6, RZ ;  /* 0x0000000603007c24 */ /* 0x000fe4000f8e02ff */
[----:B------:R-:W-:Y:S02]  /*b2e0*/  IMAD R26, R26, 0x40, R195 ;  /* 0x000000401a1a7824 */ /* 0x000fe400078e02c3 */
[----:B------:R-:W-:Y:S02]  /*b2f0*/  IMAD.SHL.U32 R12, R12, 0x10, RZ ;  /* 0x000000100c0c7824 */ /* 0x000fe400078e00ff */
[C---:B------:R-:W-:Y:S01]  /*b300*/  IMAD R3, R7.reuse, UR7, R0 ;  /* 0x0000000707037c24 */ /* 0x040fe2000f8e0200 */
[----:B------:R-:W-:Y:S01]  /*b310*/  SEL R0, RZ, 0x40, P0 ;  /* 0x00000040ff007807 */ /* 0x000fe20000000000 */
[----:B------:R-:W-:Y:S01]  /*b320*/  IMAD.WIDE.U32 R4, R7, UR6, R4 ;  /* 0x0000000607047c25 */ /* 0x000fe2000f8e0004 */
[----:B------:R-:W-:Y:S01]  /*b330*/  ISETP.GE.AND P0, PT, R26, R27, PT ;  /* 0x0000001b1a00720c */ /* 0x000fe20003f06270 */
[----:B------:R-:W-:Y:S01]  /*b340*/  ULDC.64 UR6, c[0x0][0xb80] ;  /* 0x0002e00000067ab9 */ /* 0x000fe20000000a00 */
[----:B------:R-:W-:Y:S01]  /*b350*/  LOP3.LUT R11, R12, 0x10, R11, 0xe2, !PT ;  /* 0x000000100c0b7812 */ /* 0x000fe200078ee20b */
[----:B------:R-:W-:Y:S01]  /*b360*/  IMAD.SHL.U32 R10, R10, 0x20, RZ ;  /* 0x000000200a0a7824 */ /* 0x000fe200078e00ff */
[----:B------:R-:W-:Y:S01]  /*b370*/  LEA R7, P1, R4, UR6, 0x1 ;  /* 0x0000000604077c11 */ /* 0x000fe2000f8208ff */
[----:B------:R-:W-:Y:S01]  /*b380*/  IMAD.IADD R3, R5, 0x1, R3 ;  /* 0x0000000105037824 */ /* 0x000fe200078e0203 */
[----:B------:R-:W-:-:S02]  /*b390*/  SEL R5, RZ, 0x80, P2 ;  /* 0x00000080ff057807 */ /* 0x000fc40001000000 */
[----:B------:R-:W-:Y:S01]  /*b3a0*/  LOP3.LUT R11, R10, 0x20, R11, 0xe2, !PT ;  /* 0x000000200a0b7812 */ /* 0x000fe200078ee20b */
[----:B------:R0:W1:Y:S01]  /*b3b0*/  SHFL.IDX PT, R8, R7, RZ, 0x181f ;  /* 0x00181fff07087589 */ /* 0x00006200000e0000 */
[----:B------:R-:W-:Y:S02]  /*b3c0*/  LEA.HI.X R3, R4, UR7, R3, 0x1, P1 ;  /* 0x0000000704037c11 */ /* 0x000fe400088f0c03 */
[----:B------:R-:W-:-:S03]  /*b3d0*/  LOP3.LUT R24, R11, R0, RZ, 0xfc, !PT ;  /* 0x000000000b187212 */ /* 0x000fc600078efcff */
        /* <DEDUP_REMOVED lines=34> */
.L_x_4254:
[----:B------:R-:W-:Y:S05]  /*b600*/  BSYNC B1 ;  /* 0x0000000000017941 */ /* 0x000fea0003800000 */
.L_x_4253:
        /* <DEDUP_REMOVED lines=10> */
[-C--:B-1----:R-:W-:Y:S02]  /*b6b0*/  @!P2 LEA R10, P0, R192, R8.reuse, 0x1 ;  /* 0x00000008c00aa211 */ /* 0x082fe400078008ff */
        /* <DEDUP_REMOVED lines=25> */
.L_x_4249:
[----:B------:R-:W-:Y:S05]  /*b850*/  BSYNC B0 ;  /* 0x0000000000007941 */ /* 0x000fea0003800000 */
.L_x_4243:
[----:B------:R-:W-:Y:S02]  /*b860*/  ULDC UR6, c[0x0][0xd3c] ;  /* 0x00034f0000067ab9 */ /* 0x000fe40000000800 */
[----:B------:R-:W-:-:S06]  /*b870*/  UISETP.GE.AND UP0, UPT, UR5, UR6, UPT ;  /* 0x000000060500728c */ /* 0x000fcc000bf06270 */
[----:B------:R-:W-:-:S13]  /*b880*/  PLOP3.LUT P0, PT, PT, PT, UP0, 0x80, 0x0 ;  /* 0x000000000000781c */ /* 0x000fda0003f0f008 */
[----:B------:R-:W-:Y:S05]  /*b890*/  @!P0 BRA `(.L_x_4255) ;  /* 0xffffff5400c08947 */ /* 0x000fea000383ffff */
[----:B------:R-:W-:Y:S05]  /*b8a0*/  EXIT ;  /* 0x000000000000794d */ /* 0x000fea0003800000 */
.L_x_4209:
        /* <DEDUP_REMOVED lines=16> */
.L_x_4256:
        /* <DEDUP_REMOVED lines=40> */
.L_x_4262:
        /* <DEDUP_REMOVED lines=12> */
.L_x_4261:
[----:B------:R-:W-:Y:S05]  /*bcf0*/  BSYNC B0 ;  /* 0x0000000000007941 */ /* 0x000fea0003800000 */
.L_x_4260:
        /* <DEDUP_REMOVED lines=21> */
.L_x_4258:
        /* <DEDUP_REMOVED lines=15> */
.L_x_4263:
        /* <DEDUP_REMOVED lines=28> */
.L_x_4259:
[----:B------:R-:W-:Y:S01]  /*c100*/  ULDC UR4, c[0x0][0xd3c] ;  /* 0x00034f0000047ab9 */ /* 0x000fe20000000800 */
[----:B------:R-:W-:Y:S02]  /*c110*/  IMAD.MOV.U32 R17, RZ, RZ, RZ ;  /* 0x000000ffff117224 */ /* 0x000fe400078e00ff */
[----:B------:R-:W-:Y:S02]  /*c120*/  IMAD.U32 R16, RZ, RZ, UR6 ;  /* 0x00000006ff107e24 */ /* 0x000fe4000f8e00ff */
[----:B------:R-:W-:Y:S02]  /*c130*/  IMAD.MOV.U32 R18, RZ, RZ, RZ ;  /* 0x000000ffff127224 */ /* 0x000fe400078e00ff */
[----:B------:R-:W-:-:S07]  /*c140*/  IMAD.U32 R19, RZ, RZ, UR4 ;  /* 0x00000004ff137e24 */ /* 0x000fce000f8e00ff */
.L_x_4264:
[----:B------:R-:W-:-:S13]  /*c150*/  ISETP.NE.AND P0, PT, R5, RZ, PT ;  /* 0x000000ff0500720c */ /* 0x000fda0003f05270 */
[----:B------:R-:W0:Y:S01]  /*c160*/  @!P0 S2R R3, SR_CgaCtaId ;  /* 0x0000000000038919 */ /* 0x000e220000008800 */
[----:B------:R-:W-:-:S04]  /*c170*/  @!P0 MOV R0, 0x400 ;  /* 0x0000040000008802 */ /* 0x000fc80000000f00 */
[----:B0-----:R-:W-:-:S05]  /*c180*/  @!P0 LEA R0, R3, R0, 0x18 ;  /* 0x0000000003008211 */ /* 0x001fca00078ec0ff */
[----:B------:R1:W-:Y:S01]  /*c190*/  @!P0 STS.128 [R0+0x388d0], R16 ;  /* 0x0388d01000008388 */ /* 0x0003e20000000c00 */
[----:B------:R-:W-:Y:S06]  /*c1a0*/  BAR.ARV 0x5, 0x180 ;  /* 0x0146000000007b1d */ /* 0x000fec0000002000 */
.L_x_4257:
        /* <DEDUP_REMOVED lines=18> */
[----:B-1----:R-:W-:-:S05]  /*c2d0*/  IMAD.SHL.U32 R0, R5, 0x8, RZ ;  /* 0x0000000805007824 */ /* 0x002fca00078e00ff */
[----:B------:R-:W-:-:S04]  /*c2e0*/  LOP3.LUT R2, R0, 0x1f8, RZ, 0xc0, !PT ;  /* 0x000001f800027812 */ /* 0x000fc800078ec0ff */
[----:B------:R-:W-:Y:S01]  /*c2f0*/  LOP3.LUT R3, R2, 0x38, R5, 0x78, !PT ;  /* 0x0000003802037812 */ /* 0x000fe200078e7805 */
[----:B------:R-:W-:Y:S01]  /*c300*/  IMAD.SHL.U32 R2, R5, 0x10, RZ ;  /* 0x0000001005027824 */ /* 0x000fe200078e00ff */
[----:B------:R-:W-:Y:S02]  /*c310*/  SHF.R.U32.HI R5, RZ, 0x3, R4 ;  /* 0x00000003ff057819 */ /* 0x000fe40000011604 */
[----:B------:R-:W-:Y:S02]  /*c320*/  LOP3.LUT R4, R0, 0x38, RZ, 0xc0, !PT ;  /* 0x0000003800047812 */ /* 0x000fe400078ec0ff */
[----:B------:R-:W-:Y:S02]  /*c330*/  LOP3.LUT R34, R3, 0x200, R0, 0xf8, !PT ;  /* 0x0000020003227812 */ /* 0x000fe400078ef800 */
[----:B------:R-:W-:Y:S02]  /*c340*/  LOP3.LUT R2, R5, 0x70, R2, 0xf8, !PT ;  /* 0x0000007005027812 */ /* 0x000fe400078ef802 */
[----:B------:R-:W-:Y:S01]  /*c350*/  LOP3.LUT R0, R4, 0x40, RZ, 0xfc, !PT ;  /* 0x0000004004007812 */ /* 0x000fe200078efcff */
[----:B------:R-:W-:Y:S01]  /*c360*/  IMAD R25, R34, 0x2, R23 ;  /* 0x0000000222197824 */ /* 0x000fe200078e0217 */
[----:B------:R-:W-:-:S02]  /*c370*/  LOP3.LUT R3, R4, 0x80, RZ, 0xfc, !PT ;  /* 0x0000008004037812 */ /* 0x000fc400078efcff */
[C---:B------:R-:W-:Y:S02]  /*c380*/  LOP3.LUT R2, R4.reuse, 0xc0, RZ, 0xfc, !PT ;  /* 0x000000c004027812 */ /* 0x040fe400078efcff */
[C---:B------:R-:W-:Y:S02]  /*c390*/  LOP3.LUT R0, R4.reuse, 0x100, RZ, 0xfc, !PT ;  /* 0x0000010004007812 */ /* 0x040fe400078efcff */
[C---:B------:R-:W-:Y:S02]  /*c3a0*/  LOP3.LUT R3, R4.reuse, 0x140, RZ, 0xfc, !PT ;  /* 0x0000014004037812 */ /* 0x040fe400078efcff */
[C---:B------:R-:W-:Y:S02]  /*c3b0*/  LOP3.LUT R2, R4.reuse, 0x180, RZ, 0xfc, !PT ;  /* 0x0000018004027812 */ /* 0x040fe400078efcff */
[----:B---3--:R-:W-:-:S07]  /*c3c0*/  LOP3.LUT R0, R4, 0x1c0, RZ, 0xfc, !PT ;  /* 0x000001c004007812 */ /* 0x008fce00078efcff */
.L_x_4332:
[----:B------:R-:W0:Y:S02]  /*c3d0*/  LDC.64 R2, c[0x0][0xd88] ;  /* 0x00036200ff027b82 */ /* 0x000e240000000a00 */
[----:B0-----:R-:W-:-:S05]  /*c3e0*/  IMAD.WIDE R2, R19, 0x4, R2 ;  /* 0x0000000413027825 */ /* 0x001fca00078e0202 */
[----:B--2---:R-:W2:Y:S01]  /*c3f0*/  LDG.E R35, desc[UR44][R2.64] ;  /* 0x0000002c02237981 */ /* 0x004ea2000c1e1900 */
        /* <DEDUP_REMOVED lines=36> */
[----:B---34-:R-:W-:Y:S05]  /*c640*/  @P0 BRA `(.L_x_4266) ;  /* 0x0000000000200947 */ /* 0x018fea0003800000 */
        /* <DEDUP_REMOVED lines=8> */
.L_x_4266:
        /* <DEDUP_REMOVED lines=9> */
.L_x_4267:
[----:B------:R-:W-:Y:S02]  /*c760*/  ULDC.64 UR4, c[0x0][0xb00] ;  /* 0x0002c00000047ab9 */ /* 0x000fe40000000a00 */
[----:B------:R-:W-:-:S04]  /*c770*/  ISETP.NE.U32.AND P0, PT, RZ, UR4, PT ;  /* 0x00000004ff007c0c */ /* 0x000fc8000bf05070 */
[----:B------:R-:W-:-:S13]  /*c780*/  ISETP.NE.AND.EX P0, PT, RZ, UR5, PT, P0 ;  /* 0x00000005ff007c0c */ /* 0x000fda000bf05300 */
[----:B------:R-:W-:Y:S05]  /*c790*/  @!P0 BRA `(.L_x_4268) ;  /* 0x0000000000148947 */ /* 0x000fea0003800000 */
[----:B-1----:R-:W1:Y:S02]  /*c7a0*/  LDC.64 R2, c[0x0][0xb00] ;  /* 0x0002c000ff027b82 */ /* 0x002e640000000a00 */
[----:B-1----:R-:W-:-:S05]  /*c7b0*/  IMAD.WIDE R2, R29, 0x4, R2 ;  /* 0x000000041d027825 */ /* 0x002fca00078e0202 */
[----:B------:R-:W3:Y:S04]  /*c7c0*/  LDG.E R7, desc[UR44][R2.64] ;  /* 0x0000002c02077981 */ /* 0x000ee8000c1e1900 */
[----:B0-2---:R-:W3:Y:S02]  /*c7d0*/  LDG.E R0, desc[UR44][R2.64+0x4] ;  /* 0x0000042c02007981 */ /* 0x005ee4000c1e1900 */
[----:B---3--:R-:W-:-:S07]  /*c7e0*/  IMAD.IADD R7, R0, 0x1, -R7 ;  /* 0x0000000100077824 */ /* 0x008fce00078e0a07 */
.L_x_4268:
[----:B-----5:R-:W-:Y:S01]  /*c7f0*/  IMAD.IADD R33, R7, 0x1, -R32 ;  /* 0x0000000107217824 */ /* 0x020fe200078e0a20 */
[----:B------:R-:W-:Y:S03]  /*c800*/  BSSY B7, `(.L_x_4269) ;  /* 0x000045a000077945 */ /* 0x000fe60003800000 */
[C---:B012---:R-:W-:Y:S01]  /*c810*/  VIADD R0, R33.reuse, 0x3f ;  /* 0x0000003f21007836 */ /* 0x047fe20000000000 */
[----:B------:R0:W-:Y:S01]  /*c820*/  STL [R1+0x4], R33 ;  /* 0x0000042101007387 */ /* 0x0001e20000100800 */
[----:B------:R-:W-:-:S03]  /*c830*/  ISETP.GT.AND P0, PT, R33, RZ, PT ;  /* 0x000000ff2100720c */ /* 0x000fc60003f04270 */
[----:B------:R-:W-:-:S04]  /*c840*/  SHF.R.S32.HI R3, RZ, 0x1f, R0 ;  /* 0x0000001fff037819 */ /* 0x000fc80000011400 */
        /* <DEDUP_REMOVED lines=11> */
[----:B0-----:R-:W1:Y:S02]  /*c900*/  FLO.U32 R0, UR4 ;  /* 0x0000000400007d00 */ /* 0x001e6400080e0000 */
[----:B-1----:R-:W-:-:S06]  /*c910*/  ISETP.EQ.U32.AND P0, PT, R0, R5, PT ;  /* 0x000000050000720c */ /* 0x002fcc0003f02070 */
        /* <DEDUP_REMOVED lines=8> */
.L_x_4270:
[----:B0-----:R-:W-:Y:S01]  /*c9a0*/  VIADD R0, R23, 0x22400 ;  /* 0x0002240017007836 */ /* 0x001fe20000000000 */
        /* <DEDUP_REMOVED lines=19> */
.L_x_4273:
[----:B------:R-:W-:Y:S05]  /*cae0*/  BSYNC B6 ;  /* 0x0000000000067941 */ /* 0x000fea0003800000 */
.L_x_4272:
        /* <DEDUP_REMOVED lines=20> */
.L_x_4276:
        /* <DEDUP_REMOVED lines=15> */
.L_x_4275:
[----:B------:R-:W-:Y:S05]  /*cd20*/  BSYNC B6 ;  /* 0x0000000000067941 */ /* 0x000fea0003800000 */
.L_x_4274:
[----:B------:R-:W2:Y:S01]  /*cd30*/  LDL R5, [R1+0x28] ;  /* 0x0000280001057983 */ /* 0x000ea20000100800 */
[----:B------:R-:W-:Y:S01]  /*cd40*/  ULDC.64 UR4, c[0x0][0xaf0] ;  /* 0x0002bc0000047ab9 */ /* 0x000fe20000000a00 */
[----:B------:R-:W0:Y:S01]  /*cd50*/  LDC R20, c[0x0][0x430] ;  /* 0x00010c00ff147b82 */ /* 0x000e220000000800 */
[----:B------:R-:W-:Y:S01]  /*cd60*/  ISETP.NE.U32.AND P0, PT, RZ, UR4, PT ;  /* 0x00000004ff007c0c */ /* 0x000fe2000bf05070 */
[----:B------:R-:W1:Y:S03]  /*cd70*/  S2R R21, SR_TID.X ;  /* 0x0000000000157919 */ /* 0x000e660000002100 */
[----:B------:R-:W-:Y:S01]  /*cd80*/  ISETP.NE.AND.EX P0, PT, RZ, UR5, PT, P0 ;  /* 0x00000005ff007c0c */ /* 0x000fe2000bf05300 */
[----:B------:R-:W3:-:S12]  /*cd90*/  S2R R4, SR_TID.X ;  /* 0x0000000000047919 */ /* 0x000ed80000002100 */
        /* <DEDUP_REMOVED lines=8> */
[----:B------:R-:W-:-:S04]  /*ce20*/  LOP3.LUT R21, R21, 0x38, RZ, 0xc0, !PT ;  /* 0x0000003815157812 */ /* 0x000fc800078ec0ff */
[C---:B------:R-:W-:Y:S02]  /*ce30*/  LOP3.LUT R0, R21.reuse, 0x40, RZ, 0xfc, !PT ;  /* 0x0000004015007812 */ /* 0x040fe400078efcff */
[----:B------:R-:W-:Y:S02]  /*ce40*/  LOP3.LUT R31, R21, 0x180, RZ, 0xfc, !PT ;  /* 0x00000180151f7812 */ /* 0x000fe400078efcff */
[----:B------:R-:W1:Y:S01]  /*ce50*/  S2R R21, SR_TID.X ;  /* 0x0000000000157919 */ /* 0x000e620000002100 */
[----:B------:R-:W-:Y:S02]  /*ce60*/  ISETP.GE.AND P0, PT, R0, UR4, PT ;  /* 0x0000000400007c0c */ /* 0x000fe4000bf06270 */
[----:B------:R-:W-:Y:S02]  /*ce70*/  ISETP.GE.AND P1, PT, R31, UR4, PT ;  /* 0x000000041f007c0c */ /* 0x000fe4000bf26270 */
[----:B------:R-:W-:-:S04]  /*ce80*/  LOP3.LUT R30, R30, 0x38, RZ, 0xc0, !PT ;  /* 0x000000381e1e7812 */ /* 0x000fc800078ec0ff */
[C---:B------:R-:W-:Y:S02]  /*ce90*/  ISETP.GE.AND P2, PT, R30.reuse, UR4, PT ;  /* 0x000000041e007c0c */ /* 0x040fe4000bf46270 */
[----:B------:R-:W-:-:S03]  /*cea0*/  LOP3.LUT R30, R30, 0x140, RZ, 0xfc, !PT ;  /* 0x000001401e1e7812 */ /* 0x000fc600078efcff */
        /* <DEDUP_REMOVED lines=9> */
[----:B------:R-:W-:Y:S02]  /*cf40*/  LOP3.LUT R0, R31, 0x80, RZ, 0xfc, !PT ;  /* 0x000000801f007812 */ /* 0x000fe400078efcff */
[----:B------:R-:W-:Y:S02]  /*cf50*/  LOP3.LUT R21, R21, 0xc0, RZ, 0xfc, !PT ;  /* 0x000000c015157812 */ /* 0x000fe400078efcff */
[----:B------:R-:W-:Y:S02]  /*cf60*/  ISETP.GE.AND P5, PT, R0, UR4, PT ;  /* 0x0000000400007c0c */ /* 0x000fe4000bfa6270 */
[----:B------:R-:W-:-:S02]  /*cf70*/  ISETP.GE.AND P4, PT, R21, UR4, PT ;  /* 0x0000000415007c0c */ /* 0x000fc4000bf86270 */
[----:B------:R-:W1:Y:S01]  /*cf80*/  S2R R21, SR_TID.X ;  /* 0x0000000000157919 */ /* 0x000e620000002100 */
[----:B------:R-:W-:Y:S02]  /*cf90*/  LOP3.LUT R31, R31, 0x1c0, RZ, 0xfc, !PT ;  /* 0x000001c01f1f7812 */ /* 0x000fe400078efcff */
[----:B------:R-:W-:Y:S02]  /*cfa0*/  SEL R0, RZ, 0x40, P1 ;  /* 0x00000040ff007807 */ /* 0x000fe40000800000 */
[----:B------:R-:W-:Y:S01]  /*cfb0*/  ISETP.GE.AND P0, PT, R31, UR4, PT ;  /* 0x000000041f007c0c */ /* 0x000fe2000bf06270 */
[C---:B------:R-:W-:Y:S01]  /*cfc0*/  IMAD.SHL.U32 R31, R4.reuse, 0x8, RZ ;  /* 0x00000008041f7824 */ /* 0x040fe200078e00ff */
[----:B------:R-:W-:Y:S02]  /*cfd0*/  LOP3.LUT R4, R4, 0x7f, RZ, 0xc0, !PT ;  /* 0x0000007f04047812 */ /* 0x000fe400078ec0ff */
[----:B------:R-:W-:Y:S02]  /*cfe0*/  @P5 LOP3.LUT R22, R22, 0x20, RZ, 0xfc, !PT ;  /* 0x0000002016165812 */ /* 0x000fe400078efcff */
[----:B------:R-:W-:-:S02]  /*cff0*/  LOP3.LUT R31, R31, 0x38, RZ, 0xc0, !PT ;  /* 0x000000381f1f7812 */ /* 0x000fc400078ec0ff */
[----:B------:R-:W-:-:S04]  /*d000*/  LOP3.LUT R22, R22, 0xffffffef, RZ, 0xc0, !PT ;  /* 0xffffffef16167812 */ /* 0x000fc800078ec0ff */
[----:B------:R-:W-:-:S04]  /*d010*/  @P4 LOP3.LUT R22, R22, 0x10, RZ, 0xfc, !PT ;  /* 0x0000001016164812 */ /* 0x000fc800078efcff */
[----:B------:R-:W-:-:S04]  /*d020*/  LOP3.LUT R22, R22, 0xfffffffb, RZ, 0xc0, !PT ;  /* 0xfffffffb16167812 */ /* 0x000fc800078ec0ff */
[----:B------:R-:W-:Y:S01]  /*d030*/  LOP3.LUT R22, R22, 0xfffffff7, RZ, 0xc0, !PT ;  /* 0xfffffff716167812 */ /* 0x000fe200078ec0ff */
[----:B-1----:R-:W-:Y:S01]  /*d040*/  IMAD.SHL.U32 R9, R21, 0x10, RZ ;  /* 0x0000001015097824 */ /* 0x002fe200078e00ff */
[----:B--2---:R-:W-:Y:S02]  /*d050*/  LEA R27, R5, 0xffffffc0, 0x6 ;  /* 0xffffffc0051b7811 */ /* 0x004fe400078e30ff */
[----:B------:R-:W-:Y:S02]  /*d060*/  SHF.R.U32.HI R5, RZ, 0x3, R4 ;  /* 0x00000003ff057819 */ /* 0x000fe40000011604 */
[----:B------:R-:W-:Y:S02]  /*d070*/  LOP3.LUT R4, R31, 0x100, RZ, 0xfc, !PT ;  /* 0x000001001f047812 */ /* 0x000fe400078efcff */
[----:B------:R-:W-:Y:S02]  /*d080*/  LOP3.LUT R9, R5, 0x70, R9, 0xf8, !PT ;  /* 0x0000007005097812 */ /* 0x000fe400078ef809 */
[----:B------:R-:W-:-:S02]  /*d090*/  ISETP.GE.AND P3, PT, R4, UR4, PT ;  /* 0x0000000404007c0c */ /* 0x000fc4000bf66270 */
[----:B------:R-:W-:Y:S01]  /*d0a0*/  SEL R31, RZ, 0x80, P0 ;  /* 0x00000080ff1f7807 */ /* 0x000fe20000000000 */
[----:B------:R-:W-:-:S10]  /*d0b0*/  IMAD.IADD R6, R9, 0x1, R27 ;  /* 0x0000000109067824 */ /* 0x000fd400078e021b */
[----:B------:R-:W-:-:S04]  /*d0c0*/  @P3 LOP3.LUT R22, R22, 0x8, RZ, 0xfc, !PT ;  /* 0x0000000816163812 */ /* 0x000fc800078efcff */
[----:B------:R-:W-:Y:S01]  /*d0d0*/  @P2 LOP3.LUT R22, R22, 0x4, RZ, 0xfc, !PT ;  /* 0x0000000416162812 */ /* 0x000fe200078efcff */
[----:B0---4-:R-:W-:Y:S06]  /*d0e0*/  BRA.DIV UR5, `(.L_x_4277) ;  /* 0x0000004e051c7947 */ /* 0x011fec000b800000 */
.L_x_4350:
[----:B------:R-:W-:Y:S01]  /*d0f0*/  ISETP.NE.AND P1, PT, R20, 0x1, PT ;  /* 0x000000011400780c */ /* 0x000fe20003f25270 */
[----:B------:R-:W-:Y:S01]  /*d100*/  IMAD.MOV.U32 R37, RZ, RZ, RZ ;  /* 0x000000ffff257224 */ /* 0x000fe200078e00ff */
[C---:B------:R-:W-:Y:S01]  /*d110*/  ISETP.GE.AND P0, PT, R6.reuse, R33, PT ;  /* 0x000000210600720c */ /* 0x040fe20003f06270 */
[----:B------:R-:W-:Y:S01]  /*d120*/  IMAD.IADD R6, R6, 0x1, R32 ;  /* 0x0000000106067824 */ /* 0x000fe200078e0220 */
[----:B-----5:R-:W-:Y:S02]  /*d130*/  SHF.R.S32.HI R33, RZ, 0x1f, R29 ;  /* 0x0000001fff217819 */ /* 0x020fe4000001141d */
[----:B------:R-:W-:Y:S01]  /*d140*/  ISETP.GT.U32.OR P0, PT, R9, 0x3f, P0 ;  /* 0x0000003f0900780c */ /* 0x000fe20000704470 */
[----:B------:R-:W-:Y:S01]  /*d150*/  IMAD.MOV.U32 R7, RZ, RZ, R6 ;  /* 0x000000ffff077224 */ /* 0x000fe200078e0006 */
[C---:B------:R-:W-:Y:S02]  /*d160*/  LOP3.LUT P6, RZ, R22.reuse, 0x400, RZ, 0xc0, !PT ;  /* 0x0000040016ff7812 */ /* 0x040fe400078cc0ff */
[----:B------:R-:W-:-:S03]  /*d170*/  LOP3.LUT R22, R22, 0xffffdfff, RZ, 0xc0, !PT ;  /* 0xffffdfff16167812 */ /* 0x000fc600078ec0ff */
[----:B------:R-:W0:Y:S01]  /*d180*/  @P1 LDC R3, c[0x0][0x434] ;  /* 0x00010d00ff031b82 */ /* 0x000e220000000800 */
[----:B------:R-:W-:-:S07]  /*d190*/  @P1 LOP3.LUT R22, R22, 0x2000, RZ, 0xfc, !PT ;  /* 0x0000200016161812 */ /* 0x000fce00078efcff */
        /* <DEDUP_REMOVED lines=30> */
[----:B------:R-:W-:Y:S01]  /*d380*/  IMAD.U32 R2, RZ, RZ, UR36 ;  /* 0x00000024ff027e24 */ /* 0x000fe2000f8e00ff */
[----:B------:R-:W-:Y:S01]  /*d390*/  LOP3.LUT R31, R10, R31, RZ, 0xfc, !PT ;  /* 0x0000001f0a1f7212 */ /* 0x000fe200078efcff */
[----:B------:R-:W-:Y:S01]  /*d3a0*/  IMAD R0, R20, R0, R6 ;  /* 0x0000000014007224 */ /* 0x000fe200078e0206 */
[----:B------:R0:W-:Y:S02]  /*d3b0*/  STL [R1+0x24], R10 ;  /* 0x0000240a01007387 */ /* 0x0001e40000100800 */
[----:B------:R-:W-:Y:S02]  /*d3c0*/  ISETP.NE.AND P0, PT, R2, 0x3, PT ;  /* 0x000000030200780c */ /* 0x000fe40003f05270 */
[----:B------:R0:W-:Y:S11]  /*d3d0*/  STL [R1], R0 ;  /* 0x0000000001007387 */ /* 0x0001f60000100800 */
[----:B------:R-:W-:-:S04]  /*d3e0*/  @P0 LOP3.LUT R22, R22, 0x1000, RZ, 0xfc, !PT ;  /* 0x0000100016160812 */ /* 0x000fc800078efcff */
[----:B------:R-:W-:-:S04]  /*d3f0*/  LOP3.LUT R22, R22, 0xfffffffe, RZ, 0xc0, !PT ;  /* 0xfffffffe16167812 */ /* 0x000fc800078ec0ff */
[----:B------:R-:W-:Y:S01]  /*d400*/  @P1 LOP3.LUT R22, R22, 0x1, RZ, 0xfc, !PT ;  /* 0x0000000116161812 */ /* 0x000fe200078efcff */
[----:B0-----:R-:W-:Y:S06]  /*d410*/  @!P0 BRA `(.L_x_4278) ;  /* 0x0000000000048947 */ /* 0x001fec0003800000 */
[----:B------:R-:W-:Y:S01]  /*d420*/  BPT.TRAP 0x1 ;  /* 0x000000040000795c */ /* 0x000fe20000300000 */
.L_x_4278:
[----:B------:R-:W-:Y:S01]  /*d430*/  IMAD R30, R24, 0x8, R23 ;  /* 0x00000008181e7824 */ /* 0x000fe200078e0217 */
[----:B------:R-:W-:Y:S01]  /*d440*/  SHF.L.U32 R0, R26, 0x1f, RZ ;  /* 0x0000001f1a007819 */ /* 0x000fe200000006ff */
[----:B------:R-:W-:Y:S03]  /*d450*/  BSSY B0, `(.L_x_4279) ;  /* 0x0000003000007945 */ /* 0x000fe60003800000 */
[----:B------:R-:W0:Y:S02]  /*d460*/  SYNCS.PHASECHK.TRANS64.TRYWAIT P0, [R30+URZ+0x38840], R0 ;  /* 0x038840001e0075a7 */ /* 0x000e24000800017f */
[----:B0-----:R-:W-:Y:S05]  /*d470*/  @!P0 BRA `(.L_x_4280) ;  /* 0x0000004800688947 */ /* 0x001fea0003800000 */
.L_x_4351:
[----:B------:R-:W-:Y:S05]  /*d480*/  BSYNC B0 ;  /* 0x0000000000007941 */ /* 0x000fea0003800000 */
.L_x_4279:
[----:B------:R-:W0:Y:S01]  /*d490*/  LDL R2, [R1] ;  /* 0x0000000001027983 */ /* 0x000e220000100800 */
[----:B------:R-:W-:-:S03]  /*d4a0*/  ULDC.64 UR4, c[0x0][0x300] ;  /* 0x0000c00000047ab9 */ /* 0x000fc60000000a00 */
[----:B------:R-:W2:Y:S01]  /*d4b0*/  LDL R7, [R1+0x4] ;  /* 0x0000040001077983 */ /* 0x000ea20000100800 */
[----:B-----5:R-:W-:Y:S02]  /*d4c0*/  SHF.R.S32.HI R4, RZ, 0x1f, R37 ;  /* 0x0000001fff047819 */ /* 0x020fe40000011425 */
        /* <DEDUP_REMOVED lines=19> */
[----:B0-----:R-:W-:Y:S02]  /*d600*/  LOP3.LUT R5, R4, 0x7f, RZ, 0xc0, !PT ;  /* 0x0000007f04057812 */ /* 0x001fe400078ec0ff */
[----:B------:R-:W-:Y:S01]  /*d610*/  IMAD.IADD R4, R3, 0x1, R0 ;  /* 0x0000000103047824 */ /* 0x000fe200078e0200 */
[C---:B------:R-:W-:Y:S01]  /*d620*/  LEA R0, P0, R2.reuse, UR4, 0x1 ;  /* 0x0000000402007c11 */ /* 0x040fe2000f8008ff */
[----:B------:R-:W-:Y:S01]  /*d630*/  ULDC UR4, c[0x0][0x2f4] ;  /* 0x0000bd0000047ab9 */ /* 0x000fe20000000800 */
[----:B------:R-:W-:Y:S02]  /*d640*/  SHF.R.U32.HI R6, RZ, 0x3, R5 ;  /* 0x00000003ff067819 */ /* 0x000fe40000011605 */
[----:B------:R-:W0:Y:S01]  /*d650*/  S2R R5, SR_TID.X ;  /* 0x0000000000057919 */ /* 0x000e220000002100 */
[----:B------:R-:W-:Y:S01]  /*d660*/  LEA.HI.X R4, R2, UR5, R4, 0x1, P0 ;  /* 0x0000000502047c11 */ /* 0x000fe200080f0c04 */
[----:B------:R-:W-:Y:S01]  /*d670*/  UMOV UR5, 0xffffffff ;  /* 0xffffffff00057882 */ /* 0x000fe20000000000 */
[----:B--2---:R-:W-:-:S04]  /*d680*/  IADD3 R27, -R6, R7, -R27 ;  /* 0x00000007061b7210 */ /* 0x004fc80007ffe91b */
        /* <DEDUP_REMOVED lines=39> */
.L_x_4361:
        /* <DEDUP_REMOVED lines=10> */
.L_x_4282:
        /* <DEDUP_REMOVED lines=11> */
.L_x_4283:
[----:B------:R1:W5:Y:S01]  /*da50*/  LDL.LU R0, [R1+0xc] ;  /* 0x00000c0001007983 */ /* 0x0003620000300800 */
[----:B------:R-:W-:Y:S01]  /*da60*/  LOP3.LUT P0, RZ, R22, 0x40, RZ, 0xc0, !PT ;  /* 0x0000004016ff7812 */ /* 0x000fe2000780c0ff */
[----:B------:R1:W-:-:S12]  /*da70*/  SYNCS.ARRIVE.TRANS64.A1T0 RZ, [R30+URZ+0x38830], RZ ;  /* 0x038830ff1eff79a7 */ /* 0x0003d8000810003f */
[----:B------:R-:W-:Y:S05]  /*da80*/  WARPSYNC.ALL ;  /* 0x0000000000007948 */ /* 0x000fea0003800000 */
[----:B0-----:R-:W-:Y:S01]  /*da90*/  SEL R2, R35, RZ, !P0 ;  /* 0x000000ff23027207 */ /* 0x001fe20004000000 */
[----:B------:R-:W-:Y:S04]  /*daa0*/  BSSY B6, `(.L_x_4284) ;  /* 0x000001a000067945 */ /* 0x000fe80003800000 */
[----:B------:R0:W-:Y:S01]  /*dab0*/  STL [R1+0x8], R2 ;  /* 0x0000080201007387 */ /* 0x0001e20000100800 */
[----:B------:R-:W-:Y:S01]  /*dac0*/  BAR.SYNC.DEFER_BLOCKING 0x8, 0x100 ;  /* 0x0204000000007b1d */ /* 0x000fe20000010000 */
[----:B-----5:R-:W-:Y:S01]  /*dad0*/  SEL R35, R0, RZ, !P0 ;  /* 0x000000ff00237207 */ /* 0x020fe20004000000 */
[----:B------:R-:W-:-:S04]  /*dae0*/  VIADD R0, R23, 0x20400 ;  /* 0x0002040017007836 */ /* 0x000fc80000000000 */
[----:B------:R0:W-:Y:S01]  /*daf0*/  STL [R1+0x14], R35 ;  /* 0x0000142301007387 */ /* 0x0001e20000100800 */
[----:B------:R-:W-:Y:S02]  /*db00*/  LOP3.LUT P0, RZ, R0, 0x3ff, RZ, 0xc0, !PT ;  /* 0x000003ff00ff7812 */ /* 0x000fe4000780c0ff */
[----:B------:R-:W-:-:S05]  /*db10*/  SHF.R.S32.HI R0, RZ, 0x1f, R36 ;  /* 0x0000001fff007819 */ /* 0x000fca0000011424 */
[----:B------:R0:W-:Y:S06]  /*db20*/  STL [R1+0xc], R0 ;  /* 0x00000c0001007387 */ /* 0x0001ec0000100800 */
        /* <DEDUP_REMOVED lines=17> */
.L_x_4285:
[----:B------:R-:W-:Y:S05]  /*dc40*/  BSYNC B6 ;  /* 0x0000000000067941 */ /* 0x000fea0003800000 */
.L_x_4284:
[----:B------:R-:W2:Y:S01]  /*dc50*/  LDL R4, [R1+0xc] ;  /* 0x00000c0001047983 */ /* 0x000ea20000100800 */
[----:B------:R-:W3:Y:S01]  /*dc60*/  LDC R10, c[0x0][0x448] ;  /* 0x00011200ff0a7b82 */ /* 0x000ee20000000800 */
[----:B0-----:R-:W0:Y:S01]  /*dc70*/  S2R R2, SR_TID.X ;  /* 0x0000000000027919 */ /* 0x001e220000002100 */
[----:B------:R-:W-:Y:S01]  /*dc80*/  IMAD.MOV.U32 R21, RZ, RZ, R35 ;  /* 0x000000ffff157224 */ /* 0x000fe200078e0023 */
[----:B------:R-:W-:Y:S01]  /*dc90*/  ULDC.64 UR4, c[0x0][0x298] ;  /* 0x0000a60000047ab9 */ /* 0x000fe20000000a00 */
[----:B------:R-:W4:Y:S04]  /*dca0*/  LDL R20, [R1+0x8] ;  /* 0x0000080001147983 */ /* 0x000f280000100800 */
[----:B------:R0:W5:Y:S01]  /*dcb0*/  LDL R9, [R1+0x10] ;  /* 0x0000100001097983 */ /* 0x0001620000100800 */
[----:B------:R-:W1:Y:S01]  /*dcc0*/  S2R R35, SR_TID.X ;  /* 0x0000000000237919 */ /* 0x000e620000002100 */
[----:B---3--:R-:W-:-:S02]  /*dcd0*/  ISETP.NE.AND P0, PT, R10, 0x1, PT ;  /* 0x000000010a00780c */ /* 0x008fc40003f05270 */
[----:B0-----:R-:W-:-:S11]  /*dce0*/  LOP3.LUT R2, R2, 0x7f, RZ, 0xc0, !PT ;  /* 0x0000007f02027812 */ /* 0x001fd600078ec0ff */
[----:B------:R-:W0:Y:S01]  /*dcf0*/  @P0 LDC R3, c[0x0][0x44c] ;  /* 0x00011300ff030b82 */ /* 0x000e220000000800 */
[----:B------:R-:W-:Y:S01]  /*dd00*/  SHF.R.U32.HI R2, RZ, 0x3, R2 ;  /* 0x00000003ff027819 */ /* 0x000fe20000011602 */
[----:B-1----:R-:W-:-:S05]  /*dd10*/  IMAD.SHL.U32 R35, R35, 0x10, RZ ;  /* 0x0000001023237824 */ /* 0x002fca00078e00ff */
[----:B------:R-:W-:Y:S02]  /*dd20*/  LOP3.LUT R35, R2, 0x70, R35, 0xf8, !PT ;  /* 0x0000007002237812 */ /* 0x000fe400078ef823 */
[----:B------:R-:W1:Y:S03]  /*dd30*/  @P0 LDC R2, c[0x0][0x450] ;  /* 0x00011400ff020b82 */ /* 0x000e660000000800 */
[----:B------:R-:W-:-:S04]  /*dd40*/  IMAD R35, R17, 0x40, R35 ;  /* 0x0000004011237824 */ /* 0x000fc800078e0223 */
[----:B0-----:R-:W-:-:S04]  /*dd50*/  @P0 IMAD.HI.U32 R3, R35, R3, RZ ;  /* 0x0000000323030227 */ /* 0x001fc800078e00ff */
[----:B------:R-:W-:Y:S01]  /*dd60*/  IMAD.MOV.U32 R0, RZ, RZ, R35 ;  /* 0x000000ffff007224 */ /* 0x000fe200078e0023 */
[----:B-1----:R-:W-:Y:S01]  /*dd70*/  @P0 SHF.R.U32.HI R0, RZ, R2, R3 ;  /* 0x00000002ff000219 */ /* 0x002fe20000011603 */
[----:B------:R-:W-:Y:S01]  /*dd80*/  IMAD.WIDE.U32 R2, R36, UR4, RZ ;  /* 0x0000000424027c25 */ /* 0x000fe2000f8e00ff */
[----:B------:R-:W0:Y:S01]  /*dd90*/  S2R R5, SR_TID.X ;  /* 0x0000000000057919 */ /* 0x000e220000002100 */
[----:B------:R-:W-:-:S04]  /*dda0*/  LOP3.LUT R22, R22, 0xfffff7ff, RZ, 0xc0, !PT ;  /* 0xfffff7ff16167812 */ /* 0x000fc800078ec0ff */
[----:B------:R-:W-:Y:S01]  /*ddb0*/  @P0 LOP3.LUT R22, R22, 0x800, RZ, 0xfc, !PT ;  /* 0x0000080016160812 */ /* 0x000fe200078efcff */
[----:B0-----:R-:W-:-:S05]  /*ddc0*/  IMAD.SHL.U32 R7, R5, 0x8, RZ ;  /* 0x0000000805077824 */ /* 0x001fca00078e00ff */
[----:B------:R-:W-:Y:S01]  /*ddd0*/  LOP3.LUT R7, R7, 0x38, RZ, 0xc0, !PT ;  /* 0x0000003807077812 */ /* 0x000fe200078ec0ff */
[----:B--2---:R-:W-:-:S04]  /*dde0*/  IMAD R4, R4, UR4, RZ ;  /* 0x0000000404047c24 */ /* 0x004fc8000f8e02ff */
        /* <DEDUP_REMOVED lines=9> */
[----:B----4-:R-:W-:-:S04]  /*de80*/  IMAD.WIDE.U32 R2, R20, UR4, R2 ;  /* 0x0000000414027c25 */ /* 0x010fc8000f8e0002 */
[----:B------:R-:W-:Y:S01]  /*de90*/  IMAD R4, R20, UR5, R4 ;  /* 0x0000000514047c24 */ /* 0x000fe2000f8e0204 */
[----:B------:R-:W-:-:S03]  /*dea0*/  ULDC.64 UR4, c[0x0][0x2d0] ;  /* 0x0000b40000047ab9 */ /* 0x000fc60000000a00 */
[----:B------:R-:W-:Y:S01]  /*deb0*/  IMAD.IADD R3, R3, 0x1, R4 ;  /* 0x0000000103037824 */ /* 0x000fe200078e0204 */
[----:B------:R-:W-:-:S05]  /*dec0*/  SHF.R.S32.HI R4, RZ, 0x1f, R0 ;  /* 0x0000001fff047819 */ /* 0x000fca0000011400 */
[----:B------:R-:W-:Y:S02]  /*ded0*/  IMAD R4, R4, UR4, RZ ;  /* 0x0000000404047c24 */ /* 0x000fe4000f8e02ff */
[----:B------:R-:W-:-:S04]  /*dee0*/  IMAD.WIDE.U32 R2, R0, UR4, R2 ;  /* 0x0000000400027c25 */ /* 0x000fc8000f8e0002 */
[----:B------:R-:W-:Y:S01]  /*def0*/  IMAD R4, R0, UR5, R4 ;  /* 0x0000000500047c24 */ /* 0x000fe2000f8e0204 */
[----:B------:R-:W-:Y:S01]  /*df00*/  ULDC.64 UR4, c[0x0][0x2c8] ;  /* 0x0000b20000047ab9 */ /* 0x000fe20000000a00 */
[----:B------:R-:W-:-:S04]  /*df10*/  IMAD.MOV R0, RZ, RZ, -R0 ;  /* 0x000000ffff007224 */ /* 0x000fc800078e0a00 */
[----:B------:R-:W-:Y:S02]  /*df20*/  IMAD R0, R10, R0, R35 ;  /* 0x000000000a007224 */ /* 0x000fe400078e0223 */
[----:B------:R-:W-:-:S03]  /*df30*/  IMAD.IADD R3, R3, 0x1, R4 ;  /* 0x0000000103037824 */ /* 0x000fc600078e0204 */
[----:B------:R-:W-:Y:S01]  /*df40*/  SHF.R.S32.HI R4, RZ, 0x1f, R0 ;  /* 0x0000001fff047819 */ /* 0x000fe20000011400 */
[----:B------:R-:W-:-:S04]  /*df50*/  IMAD.WIDE.U32 R2, R0, UR4, R2 ;  /* 0x0000000400027c25 */ /* 0x000fc8000f8e0002 */
[----:B------:R-:W-:-:S04]  /*df60*/  IMAD R4, R4, UR4, RZ ;  /* 0x0000000404047c24 */ /* 0x000fc8000f8e02ff */
[----:B------:R-:W-:Y:S01]  /*df70*/  IMAD R4, R0, UR5, R4 ;  /* 0x0000000500047c24 */ /* 0x000fe2000f8e0204 */
[----:B------:R-:W-:Y:S02]  /*df80*/  ULDC.64 UR4, c[0x0][0x280] ;  /* 0x0000a00000047ab9 */ /* 0x000fe40000000a00 */
[----:B------:R-:W-:Y:S01]  /*df90*/  LEA R0, P0, R2, UR4, 0x1 ;  /* 0x0000000402007c11 */ /* 0x000fe2000f8008ff */
[----:B------:R-:W-:Y:S01]  /*dfa0*/  IMAD.IADD R3, R3, 0x1, R4 ;  /* 0x0000000103037824 */ /* 0x000fe200078e0204 */
[----:B------:R-:W-:Y:S01]  /*dfb0*/  ULDC UR4, c[0x0][0x2b8] ;  /* 0x0000ae0000047ab9 */ /* 0x000fe20000000800 */
[----:B------:R-:W-:-:S03]  /*dfc0*/  LOP3.LUT R20, R5, 0x7f, RZ, 0xc0, !PT ;  /* 0x0000007f05147812 */ /* 0x000fc600078ec0ff */
[----:B------:R-:W-:Y:S01]  /*dfd0*/  LEA.HI.X R2, R2, UR5, R3, 0x1, P0 ;  /* 0x0000000502027c11 */ /* 0x000fe200080f0c03 */
[----:B------:R-:W-:Y:S01]  /*dfe0*/  UMOV UR5, 0xffffffff ;  /* 0xffffffff00057882 */ /* 0x000fe20000000000 */
[----:B------:R-:W-:Y:S02]  /*dff0*/  ISETP.GE.AND P0, PT, R7, UR4, PT ;  /* 0x0000000407007c0c */ /* 0x000fe4000bf06270 */
[----:B------:R-:W-:Y:S01]  /*e000*/  SHF.R.U32.HI R8, RZ, 0x3, R20 ;  /* 0x00000003ff087819 */ /* 0x000fe20000011614 */
[----:B------:R-:W-:Y:S10]  /*e010*/  BRA.DIV UR5, `(.L_x_4286) ;  /* 0x0000004205e47947 */ /* 0x000ff4000b800000 */
[----:B------:R-:W0:Y:S01]  /*e020*/  SHFL.IDX PT, R5, R0, RZ, 0x181f ;  /* 0x00181fff00057589 */ /* 0x000e2200000e0000 */
[----:B-----5:R-:W-:Y:S01]  /*e030*/  IMAD R3, R9, R10, RZ ;  /* 0x0000000a09037224 */ /* 0x020fe200078e02ff */
[----:B------:R-:W-:Y:S01]  /*e040*/  LOP3.LUT R22, R22, 0xfffffeff, RZ, 0xc0, !PT ;  /* 0xfffffeff16167812 */ /* 0x000fe200078ec0ff */
[----:B------:R-:W-:Y:S01]  /*e050*/  IMAD R17, R17, 0x40, R8 ;  /* 0x0000004011117824 */ /* 0x000fe200078e0208 */
[----:B------:R-:W1:Y:S04]  /*e060*/  SHFL.IDX PT, R4, R2, RZ, 0x181f ;  /* 0x00181fff02047589 */ /* 0x000e6800000e0000 */
[----:B------:R-:W-:-:S13]  /*e070*/  ISETP.GE.AND P2, PT, R17, R3, PT ;  /* 0x000000031100720c */ /* 0x000fda0003f46270 */
[----:B------:R-:W-:Y:S02]  /*e080*/  @P2 LOP3.LUT R22, R22, 0x100, RZ, 0xfc, !PT ;  /* 0x0000010016162812 */ /* 0x000fe400078efcff */
[----:B0-----:R-:W-:Y:S02]  /*e090*/  @!P2 LEA R5, P1, R7, R5, 0x1 ;  /* 0x000000050705a211 */ /* 0x001fe400078208ff */
[----:B------:R-:W-:-:S03]  /*e0a0*/  LOP3.LUT R22, R22, 0xffffff7f, RZ, 0xc0, !PT ;  /* 0xffffff7f16167812 */ /* 0x000fc600078ec0ff */
        /* <DEDUP_REMOVED lines=10> */
[----:B------:R-:W-:-:S04]  /*e150*/  @P2 LOP3.LUT R22, R22, 0x80, RZ, 0xfc, !PT ;  /* 0x0000008016162812 */ /* 0x000fc800078efcff */
[----:B------:R-:W-:Y:S02]  /*e160*/  LOP3.LUT R22, R22, 0xffffffbf, RZ, 0xc0, !PT ;  /* 0xffffffbf16167812 */ /* 0x000fe400078ec0ff */
        /* <DEDUP_REMOVED lines=11> */
[----:B------:R-:W-:-:S02]  /*e220*/  @P2 LOP3.LUT R22, R22, 0x40, RZ, 0xfc, !PT ;  /* 0x0000004016162812 */ /* 0x000fc400078efcff */
[----:B0-----:R-:W-:-:S05]  /*e230*/  @!P2 LEA R5, P1, R7, R5, 0x1 ;  /* 0x000000050705a211 */ /* 0x001fca00078208ff */
[----:B-1----:R-:W-:-:S05]  /*e240*/  @!P2 IMAD.X R4, RZ, RZ, R4, P1 ;  /* 0x000000ffff04a224 */ /* 0x002fca00008e0604 */
[----:B------:R-:W-:-:S04]  /*e250*/  @!P2 LOP3.LUT R5, R5, R4, RZ, 0x3c, !PT ;  /* 0x000000040505a212 */ /* 0x000fc800078e3cff */
[----:B------:R-:W-:-:S04]  /*e260*/  @!P2 LOP3.LUT R4, R5, R4, RZ, 0x3c, !PT ;  /* 0x000000040504a212 */ /* 0x000fc800078e3cff */
[----:B------:R-:W-:-:S05]  /*e270*/  @!P2 LOP3.LUT R5, R5, R4, RZ, 0x3c, !PT ;  /* 0x000000040505a212 */ /* 0x000fca00078e3cff */
[----:B------:R0:W-:Y:S04]  /*e280*/  @!P2 LDGSTS.E.BYPASS.LTC128B.128 [R25+0x21400], desc[UR44][R4.64], !P0 ;  /* 0x214000000419afae */ /* 0x0001e8000c101d6c */
[----:B0-----:R0:W1:Y:S02]  /*e290*/  SHFL.IDX PT, R4, R2, 0x3, 0x181f ;  /* 0x00781f0002047f89 */ /* 0x00106400000e0000 */
.L_x_4370:
[----:B------:R-:W-:Y:S01]  /*e2a0*/  VIADD R17, R17, 0x30 ;  /* 0x0000003011117836 */ /* 0x000fe20000000000 */
[----:B------:R-:W-:-:S04]  /*e2b0*/  LOP3.LUT R22, R22, 0xfffeffff, RZ, 0xc0, !PT ;  /* 0xfffeffff16167812 */ /* 0x000fc800078ec0ff */
[----:B------:R-:W-:-:S13]  /*e2c0*/  ISETP.GE.AND P2, PT, R17, R3, PT ;  /* 0x000000031100720c */ /* 0x000fda0003f46270 */
[----:B0-----:R-:W-:Y:S02]  /*e2d0*/  @!P2 LEA R2, P1, R7, R0, 0x1 ;  /* 0x000000000702a211 */ /* 0x001fe400078208ff */
[----:B------:R-:W-:-:S03]  /*e2e0*/  @P2 LOP3.LUT R22, R22, 0x10000, RZ, 0xfc, !PT ;  /* 0x0001000016162812 */ /* 0x000fc600078efcff */
[----:B-1----:R-:W-:-:S05]  /*e2f0*/  @!P2 IMAD.X R3, RZ, RZ, R4, P1 ;  /* 0x000000ffff03a224 */ /* 0x002fca00008e0604 */
[----:B------:R-:W-:Y:S01]  /*e300*/  @!PT LDS RZ, [RZ] ;  /* 0x00000000fffff984 */ /* 0x000fe20000000800 */
[----:B------:R-:W-:Y:S01]  /*e310*/  @!PT LDS RZ, [RZ] ;  /* 0x00000000fffff984 */ /* 0x000fe20000000800 */
[----:B------:R-:W-:Y:S01]  /*e320*/  @!PT LDS RZ, [RZ] ;  /* 0x00000000fffff984 */ /* 0x000fe20000000800 */
[----:B------:R0:W-:Y:S01]  /*e330*/  @!P2 LDGSTS.E.BYPASS.LTC128B.128 [R25+0x21c00], desc[UR44][R2.64], !P0 ;  /* 0x21c000000219afae */ /* 0x0001e2000c101d6c */
[----:B------:R-:W-:Y:S01]  /*e340*/  PLOP3.LUT P0, PT, PT, PT, PT, 0x80, 0x0 ;  /* 0x000000000000781c */ /* 0x000fe20003f0f070 */
[----:B------:R-:W-:-:S12]  /*e350*/  NOP ;  /* 0x0000000000007918 */ /* 0x000fd80000000000 */
.L_x_4287:
[----:B------:R-:W-:Y:S02]  /*e360*/  PLOP3.LUT P1, PT, P1, P0, PT, 0xa2, 0x0 ;  /* 0x000000000000781c */ /* 0x000fe40000f21472 */
[----:B------:R-:W-:-:S08]  /*e370*/  @P0 R2UR P1, UR4, R23 ;  /* 0x00000000170402ca */ /* 0x000fd00000020000 */
[----:B------:R-:W-:-:S05]  /*e380*/  @P0 PLOP3.LUT P0, PT, P1, PT, PT, 0x80, 0x0 ;  /* 0x000000000000081c */ /* 0x000fca0000f0f070 */
[----:B------:R-:W-:Y:S01]  /*e390*/  @!P1 SYNCS.ARRIVE.TRANS64.RED.A0T1 RZ, [UR4+0x38800], RZ ;  /* 0x038800ffffff99a7 */ /* 0x000fe20008200404 */
[----:B------:R-:W-:Y:S07]  /*e3a0*/  @!P1 ARRIVES.LDGSTSBAR.64.TRANSCNT [UR4+0x38800] ;  /* 0x03880000ff0099b0 */ /* 0x000fee0008000a84 */
[----:B------:R-:W-:Y:S05]  /*e3b0*/  @P0 BRA.U.ANY `(.L_x_4287) ;  /* 0xfffffffd00e80947 */ /* 0x000fea000393ffff */
[----:B------:R-:W-:Y:S01]  /*e3c0*/  NOP ;  /* 0x0000000000007918 */ /* 0x000fe20000000000 */
[----:B------:R-:W-:Y:S01]  /*e3d0*/  VIADD R0, R23, 0x26400 ;  /* 0x0002640017007836 */ /* 0x000fe20000000000 */
[----:B------:R1:W-:Y:S01]  /*e3e0*/  SYNCS.ARRIVE.TRANS64.A1T0 RZ, [R23+URZ+0x38800], RZ ;  /* 0x038800ff17ff79a7 */ /* 0x0003e2000810003f */
[----:B------:R-:W-:Y:S03]  /*e3f0*/  BSSY B6, `(.L_x_4288) ;  /* 0x0000013000067945 */ /* 0x000fe60003800000 */
[----:B------:R-:W-:-:S13]  /*e400*/  LOP3.LUT P0, RZ, R0, 0x3ff, RZ, 0xc0, !PT ;  /* 0x000003ff00ff7812 */ /* 0x000fda000780c0ff */
[----:B-1----:R-:W-:Y:S05]  /*e410*/  @!P0 BRA `(.L_x_4289) ;  /* 0x0000000000408947 */ /* 0x002fea0003800000 */
        /* <DEDUP_REMOVED lines=16> */
.L_x_4289:
[----:B------:R-:W-:Y:S05]  /*e520*/  BSYNC B6 ;  /* 0x0000000000067941 */ /* 0x000fea0003800000 */
.L_x_4288:
[----:B------:R-:W2:Y:S01]  /*e530*/  LDL.LU R21, [R1+0xc] ;  /* 0x00000c0001157983 */ /* 0x000ea20000300800 */
[----:B0-----:R-:W0:Y:S01]  /*e540*/  LDC R2, c[0x0][0x448] ;  /* 0x00011200ff027b82 */ /* 0x001e220000000800 */
[----:B------:R-:W-:Y:S02]  /*e550*/  ULDC.64 UR4, c[0x0][0x398] ;  /* 0x0000e60000047ab9 */ /* 0x000fe40000000a00 */
[----:B------:R-:W3:Y:S04]  /*e560*/  LDL.LU R20, [R1+0x14] ;  /* 0x0000140001147983 */ /* 0x000ee80000300800 */
[----:B------:R-:W4:Y:S01]  /*e570*/  LDL.LU R17, [R1+0x8] ;  /* 0x0000080001117983 */ /* 0x000f220000300800 */
[----:B0-----:R-:W-:-:S13]  /*e580*/  ISETP.NE.AND P6, PT, R2, 0x1, PT ;  /* 0x000000010200780c */ /* 0x001fda0003fc5270 */
[----:B------:R-:W0:Y:S08]  /*e590*/  @P6 LDC R3, c[0x0][0x44c] ;  /* 0x00011300ff036b82 */ /* 0x000e300000000800 */
[----:B------:R-:W1:Y:S01]  /*e5a0*/  @P6 LDC R2, c[0x0][0x450] ;  /* 0x00011400ff026b82 */ /* 0x000e620000000800 */
[----:B------:R-:W-:Y:S01]  /*e5b0*/  IMAD.MOV.U32 R0, RZ, RZ, R35 ;  /* 0x000000ffff007224 */ /* 0x000fe200078e0023 */
[----:B------:R-:W5:Y:S01]  /*e5c0*/  S2R R7, SR_TID.X ;  /* 0x0000000000077919 */ /* 0x000f620000002100 */
[----:B0-----:R-:W-:-:S05]  /*e5d0*/  @P6 IMAD.HI.U32 R3, R35, R3, RZ ;  /* 0x0000000323036227 */ /* 0x001fca00078e00ff */
[----:B-1----:R-:W-:Y:S01]  /*e5e0*/  @P6 SHF.R.U32.HI R0, RZ, R2, R3 ;  /* 0x00000002ff006219 */ /* 0x002fe20000011603 */
[----:B------:R-:W-:Y:S01]  /*e5f0*/  IMAD.WIDE.U32 R2, R36, UR4, RZ ;  /* 0x0000000424027c25 */ /* 0x000fe2000f8e00ff */
[----:B------:R-:W0:Y:S02]  /*e600*/  S2R R10, SR_TID.X ;  /* 0x00000000000a7919 */ /* 0x000e240000002100 */
[----:B------:R-:W-:Y:S01]  /*e610*/  SHF.R.S32.HI R5, RZ, 0x1f, R0 ;  /* 0x0000001fff057819 */ /* 0x000fe20000011400 */
[----:B------:R-:W1:Y:S01]  /*e620*/  S2R R9, SR_TID.X ;  /* 0x0000000000097919 */ /* 0x000e620000002100 */
[----:B------:R-:W-:Y:S01]  /*e630*/  LOP3.LUT R22, R22, 0xfffff7ff, RZ, 0xc0, !PT ;  /* 0xfffff7ff16167812 */ /* 0x000fe200078ec0ff */
[----:B-1----:R-:W-:-:S05]  /*e640*/  IMAD.SHL.U32 R8, R9, 0x8, RZ ;  /* 0x0000000809087824 */ /* 0x002fca00078e00ff */
        /* <DEDUP_REMOVED lines=10> */
[----:B---3--:R-:W-:Y:S02]  /*e6f0*/  IMAD R4, R20, UR4, RZ ;  /* 0x0000000414047c24 */ /* 0x008fe4000f8e02ff */
[----:B----4-:R-:W-:Y:S01]  /*e700*/  IMAD.WIDE.U32 R2, R17, UR4, R2 ;  /* 0x0000000411027c25 */ /* 0x010fe2000f8e0002 */
        /* <DEDUP_REMOVED lines=10> */
[----:B------:R-:W-:Y:S01]  /*e7b0*/  ULDC.64 UR4, c[0x0][0x3c8] ;  /* 0x0000f20000047ab9 */ /* 0x000fe20000000a00 */
[----:B-----5:R-:W-:Y:S02]  /*e7c0*/  IMAD.SHL.U32 R20, R7, 0x8, RZ ;  /* 0x0000000807147824 */ /* 0x020fe400078e00ff */
[----:B------:R-:W-:Y:S02]  /*e7d0*/  IMAD.IADD R3, R3, 0x1, R5 ;  /* 0x0000000103037824 */ /* 0x000fe400078e0205 */
[----:B------:R-:W-:Y:S01]  /*e7e0*/  IMAD R0, R0, UR4, RZ ;  /* 0x0000000400007c24 */ /* 0x000fe2000f8e02ff */
[----:B------:R-:W-:Y:S01]  /*e7f0*/  LOP3.LUT R20, R20, 0x38, RZ, 0xc0, !PT ;  /* 0x0000003814147812 */ /* 0x000fe200078ec0ff */
[----:B------:R-:W-:-:S04]  /*e800*/  IMAD.WIDE.U32 R2, R4, UR4, R2 ;  /* 0x0000000404027c25 */ /* 0x000fc8000f8e0002 */
[----:B------:R-:W-:Y:S01]  /*e810*/  IMAD R0, R4, UR5, R0 ;  /* 0x0000000504007c24 */ /* 0x000fe2000f8e0200 */
[----:B------:R-:W-:Y:S01]  /*e820*/  ULDC.64 UR4, c[0x0][0x390] ;  /* 0x0000e40000047ab9 */ /* 0x000fe20000000a00 */
[----:B------:R-:W-:Y:S01]  /*e830*/  IMAD.SHL.U32 R17, R7, 0x8, RZ ;  /* 0x0000000807117824 */ /* 0x000fe200078e00ff */
[----:B------:R-:W-:Y:S01]  /*e840*/  LOP3.LUT R7, R20, 0x80, RZ, 0xfc, !PT ;  /* 0x0000008014077812 */ /* 0x000fe200078efcff */
[----:B------:R-:W-:Y:S01]  /*e850*/  IMAD.IADD R6, R3, 0x1, R0 ;  /* 0x0000000103067824 */ /* 0x000fe200078e0200 */
[----:B------:R-:W-:Y:S01]  /*e860*/  LEA R0, P0, R2, UR4, 0x1 ;  /* 0x0000000402007c11 */ /* 0x000fe2000f8008ff */
[----:B------:R-:W-:Y:S01]  /*e870*/  ULDC UR4, c[0x0][0x3b8] ;  /* 0x0000ee0000047ab9 */ /* 0x000fe20000000800 */
[----:B------:R-:W-:Y:S02]  /*e880*/  LOP3.LUT R17, R17, 0x38, RZ, 0xc0, !PT ;  /* 0x0000003811117812 */ /* 0x000fe400078ec0ff */
[----:B------:R-:W-:Y:S02]  /*e890*/  ISETP.GE.AND P4, PT, R7, UR4, PT ;  /* 0x0000000407007c0c */ /* 0x000fe4000bf86270 */
[----:B------:R-:W-:Y:S01]  /*e8a0*/  LOP3.LUT R7, R17, 0x40, RZ, 0xfc, !PT ;  /* 0x0000004011077812 */ /* 0x000fe200078efcff */
[----:B0-----:R-:W-:-:S05]  /*e8b0*/  IMAD.SHL.U32 R17, R10, 0x8, RZ ;  /* 0x000000080a117824 */ /* 0x001fca00078e00ff */
[----:B------:R-:W-:Y:S02]  /*e8c0*/  LOP3.LUT R17, R17, 0x38, RZ, 0xc0, !PT ;  /* 0x0000003811117812 */ /* 0x000fe400078ec0ff */
[----:B------:R-:W-:Y:S02]  /*e8d0*/  ISETP.GE.AND P5, PT, R7, UR4, PT ;  /* 0x0000000407007c0c */ /* 0x000fe4000bfa6270 */
[----:B------:R-:W-:Y:S01]  /*e8e0*/  LOP3.LUT R7, R17, 0x100, RZ, 0xfc, !PT ;  /* 0x0000010011077812 */ /* 0x000fe200078efcff */
[----:B------:R-:W-:Y:S01]  /*e8f0*/  IMAD.SHL.U32 R17, R10, 0x8, RZ ;  /* 0x000000080a117824 */ /* 0x000fe200078e00ff */
[----:B------:R-:W-:-:S04]  /*e900*/  ISETP.GE.AND P1, PT, R8, UR4, PT ;  /* 0x0000000408007c0c */ /* 0x000fc8000bf26270 */
[----:B------:R-:W-:Y:S01]  /*e910*/  LOP3.LUT R17, R17, 0x38, RZ, 0xc0, !PT ;  /* 0x0000003811117812 */ /* 0x000fe200078ec0ff */
[----:B------:R-:W-:Y:S01]  /*e920*/  IMAD.SHL.U32 R20, R9, 0x8, RZ ;  /* 0x0000000809147824 */ /* 0x000fe200078e00ff */
[----:B------:R-:W-:Y:S02]  /*e930*/  ISETP.GE.AND P2, PT, R7, UR4, PT ;  /* 0x0000000407007c0c */ /* 0x000fe4000bf46270 */
[----:B------:R-:W-:Y:S01]  /*e940*/  LOP3.LUT R7, R17, 0xc0, RZ, 0xfc, !PT ;  /* 0x000000c011077812 */ /* 0x000fe200078efcff */
[----:B------:R-:W-:Y:S01]  /*e950*/  IMAD.SHL.U32 R17, R9, 0x8, RZ ;  /* 0x0000000809117824 */ /* 0x000fe200078e00ff */
[----:B------:R-:W-:Y:S02]  /*e960*/  LOP3.LUT R20, R20, 0x38, RZ, 0xc0, !PT ;  /* 0x0000003814147812 */ /* 0x000fe400078ec0ff */
[----:B------:R-:W-:Y:S02]  /*e970*/  LEA.HI.X R6, R2, UR5, R6, 0x1, P0 ;  /* 0x0000000502067c11 */ /* 0x000fe400080f0c06 */
[----:B------:R-:W-:-:S02]  /*e980*/  LOP3.LUT R17, R17, 0x38, RZ, 0xc0, !PT ;  /* 0x0000003811117812 */ /* 0x000fc400078ec0ff */
[----:B------:R-:W-:Y:S02]  /*e990*/  SEL R2, RZ, 0x1, P1 ;  /* 0x00000001ff027807 */ /* 0x000fe40000800000 */
[----:B------:R-:W-:Y:S02]  /*e9a0*/  SEL R3, RZ, 0x4, P4 ;  /* 0x00000004ff037807 */ /* 0x000fe40002000000 */
[----:B------:R-:W-:Y:S02]  /*e9b0*/  SEL R4, RZ, 0x2, P5 ;  /* 0x00000002ff047807 */ /* 0x000fe40002800000 */
[----:B------:R-:W-:Y:S02]  /*e9c0*/  ISETP.GE.AND P3, PT, R7, UR4, PT ;  /* 0x0000000407007c0c */ /* 0x000fe4000bf66270 */
[----:B------:R-:W-:Y:S02]  /*e9d0*/  LOP3.LUT R7, R20, 0x180, RZ, 0xfc, !PT ;  /* 0x0000018014077812 */ /* 0x000fe400078efcff */
[----:B------:R-:W-:-:S02]  /*e9e0*/  LOP3.LUT R9, R17, 0x140, RZ, 0xfc, !PT ;  /* 0x0000014011097812 */ /* 0x000fc400078efcff */
[----:B------:R-:W-:Y:S02]  /*e9f0*/  IADD3 R2, R3, R4, R2 ;  /* 0x0000000403027210 */ /* 0x000fe40007ffe002 */
[----:B------:R-:W-:Y:S02]  /*ea00*/  SEL R3, RZ, 0x10, P2 ;  /* 0x00000010ff037807 */ /* 0x000fe40001000000 */
[----:B------:R-:W-:Y:S02]  /*ea10*/  SEL R4, RZ, 0x8, P3 ;  /* 0x00000008ff047807 */ /* 0x000fe40001800000 */
[----:B------:R-:W-:Y:S02]  /*ea20*/  @P1 LOP3.LUT R22, R22, 0x800, RZ, 0xfc, !PT ;  /* 0x0000080016161812 */ /* 0x000fe400078efcff */
[----:B------:R-:W-:Y:S02]  /*ea30*/  ISETP.GE.AND P0, PT, R7, UR4, PT ;  /* 0x0000000407007c0c */ /* 0x000fe4000bf06270 */
[----:B------:R-:W-:-:S02]  /*ea40*/  LOP3.LUT R7, R17, 0x1c0, RZ, 0xfc, !PT ;  /* 0x000001c011077812 */ /* 0x000fc400078efcff */
[----:B------:R-:W-:Y:S02]  /*ea50*/  ISETP.GE.AND P1, PT, R9, UR4, PT ;  /* 0x0000000409007c0c */ /* 0x000fe4000bf26270 */
[----:B------:R-:W-:Y:S02]  /*ea60*/  IADD3 R4, R3, R2, R4 ;  /* 0x0000000203047210 */ /* 0x000fe40007ffe004 */
[----:B------:R-:W-:Y:S02]  /*ea70*/  SEL R2, RZ, 0x40, P0 ;  /* 0x00000040ff027807 */ /* 0x000fe40000000000 */
[----:B------:R-:W-:Y:S02]  /*ea80*/  SEL R3, RZ, 0x20, P1 ;  /* 0x00000020ff037807 */ /* 0x000fe40000800000 */
[----:B------:R-:W-:Y:S01]  /*ea90*/  ISETP.GE.AND P0, PT, R7, UR4, PT ;  /* 0x0000000407007c0c */ /* 0x000fe2000bf06270 */
[----:B------:R-:W-:Y:S01]  /*eaa0*/  UMOV UR4, 0xffffffff ;  /* 0xffffffff00047882 */ /* 0x000fe20000000000 */
[----:B------:R-:W-:-:S02]  /*eab0*/  IADD3 R4, R2, R4, R3 ;  /* 0x0000000402047210 */ /* 0x000fc40007ffe003 */
[----:B------:R-:W-:-:S05]  /*eac0*/  SEL R5, RZ, 0x80, P0 ;  /* 0x00000080ff057807 */ /* 0x000fca0000000000 */
[----:B------:R-:W-:Y:S01]  /*ead0*/  IMAD.IADD R5, R4, 0x1, R5 ;  /* 0x0000000104057824 */ /* 0x000fe200078e0205 */
[----:B------:R-:W-:Y:S06]  /*eae0*/  BRA.DIV UR4, `(.L_x_4290) ;  /* 0x0000003e048c7947 */ /* 0x000fec000b800000 */
[C---:B------:R-:W-:Y:S01]  /*eaf0*/  LOP3.LUT P6, RZ, R22.reuse, 0x40, RZ, 0xc0, !PT ;  /* 0x0000004016ff7812 */ /* 0x040fe200078cc0ff */
[----:B------:R-:W0:Y:S01]  /*eb00*/  SHFL.IDX PT, R3, R0, RZ, 0x181f ;  /* 0x00181fff00037589 */ /* 0x000e2200000e0000 */
[----:B------:R-:W-:-:S03]  /*eb10*/  LOP3.LUT R22, R22, 0xffbfffff, RZ, 0xc0, !PT ;  /* 0xffbfffff16167812 */ /* 0x000fc600078ec0ff */
[----:B------:R-:W1:Y:S08]  /*eb20*/  SHFL.IDX PT, R2, R6, RZ, 0x181f ;  /* 0x00181fff06027589 */ /* 0x000e7000000e0000 */
[----:B------:R-:W-:-:S04]  /*eb30*/  @P6 LOP3.LUT R22, R22, 0x400000, RZ, 0xfc, !PT ;  /* 0x0040000016166812 */ /* 0x000fc800078efcff */
[C---:B------:R-:W-:Y:S02]  /*eb40*/  LOP3.LUT P6, RZ, R22.reuse, 0x80, RZ, 0xc0, !PT ;  /* 0x0000008016ff7812 */ /* 0x040fe400078cc0ff */
[----:B------:R-:W-:-:S11]  /*eb50*/  LOP3.LUT R22, R22, 0xff7fffff, RZ, 0xc0, !PT ;  /* 0xff7fffff16167812 */ /* 0x000fd600078ec0ff */
[----:B------:R-:W-:-:S04]  /*eb60*/  @P6 LOP3.LUT R22, R22, 0x800000, RZ, 0xfc, !PT ;  /* 0x0080000016166812 */ /* 0x000fc800078efcff */
[----:B------:R-:W-:-:S13]  /*eb70*/  LOP3.LUT P6, RZ, R22, 0x100, RZ, 0xc0, !PT ;  /* 0x0000010016ff7812 */ /* 0x000fda00078cc0ff */
[----:B0-----:R-:W-:Y:S02]  /*eb80*/  @!P6 LEA R3, P0, R8, R3, 0x1 ;  /* 0x000000030803e211 */ /* 0x001fe400078008ff */
[----:B------:R-:W-:-:S03]  /*eb90*/  @!P6 LOP3.LUT R7, R4, 0x40, RZ, 0xc0, !PT ;  /* 0x000000400407e812 */ /* 0x000fc600078ec0ff */
[----:B-1----:R-:W-:Y:S01]  /*eba0*/  @!P6 IMAD.X R2, RZ, RZ, R2, P0 ;  /* 0x000000ffff02e224 */ /* 0x002fe200000e0602 */
[----:B------:R-:W-:Y:S02]  /*ebb0*/  LOP3.LUT P0, RZ, R22, 0x800, RZ, 0xc0, !PT ;  /* 0x0000080016ff7812 */ /* 0x000fe4000780c0ff */
[----:B------:R-:W-:Y:S02]  /*ebc0*/  @!P6 SHF.R.U32.HI R7, RZ, 0x2, R7 ;  /* 0x00000002ff07e819 */ /* 0x000fe40000011607 */
[----:B------:R-:W-:-:S04]  /*ebd0*/  @!P6 LOP3.LUT R3, R3, R2, RZ, 0x3c, !PT ;  /* 0x000000020303e212 */ /* 0x000fc800078e3cff */
[----:B------:R-:W-:-:S04]  /*ebe0*/  @!P6 LOP3.LUT R2, R3, R2, RZ, 0x3c, !PT ;  /* 0x000000020302e212 */ /* 0x000fc800078e3cff */
[----:B------:R-:W-:-:S05]  /*ebf0*/  @!P6 LOP3.LUT R3, R3, R2, RZ, 0x3c, !PT ;  /* 0x000000020303e212 */ /* 0x000fca00078e3cff */
[----:B------:R-:W-:Y:S01]  /*ec00*/  @!PT LDS RZ, [RZ] ;  /* 0x00000000fffff984 */ /* 0x000fe20000000800 */
[----:B------:R-:W-:Y:S01]  /*ec10*/  @!P6 LDGSTS.E.BYPASS.LTC128B.128 [R25+0x26400], desc[UR44][R2.64], !P0 ;  /* 0x264000000219efae */ /* 0x000fe2000c101d6c */
[----:B------:R-:W-:Y:S02]  /*ec20*/  @!P6 ISETP.NE.U32.AND P0, PT, R7, RZ, PT ;  /* 0x000000ff0700e20c */ /* 0x000fe40003f05070 */
[----:B------:R-:W-:Y:S01]  /*ec30*/  @!P6 LOP3.LUT R7, R5, 0x80, RZ, 0xc0, !PT ;  /* 0x000000800507e812 */ /* 0x000fe200078ec0ff */
[----:B------:R-:W-:Y:S03]  /*ec40*/  @!P6 LDGSTS.E.BYPASS.LTC128B.128 [R25+0x28400], desc[UR44][R2.64+0x80], !P5 ;  /* 0x284000800219efae */ /* 0x000fe6000e901d6c */
[----:B------:R-:W-:Y:S01]  /*ec50*/  @!P6 SHF.R.U32.HI R7, RZ, 0x3, R7 ;  /* 0x00000003ff07e819 */ /* 0x000fe20000011607 */
[----:B------:R-:W-:Y:S04]  /*ec60*/  @!P6 LDGSTS.E.BYPASS.LTC128B.128 [R25+0x2a400], desc[UR44][R2.64+0x100], !P4 ;  /* 0x2a4001000219efae */ /* 0x000fe8000e101d6c */
[----:B------:R-:W-:Y:S04]  /*ec70*/  @!P6 LDGSTS.E.BYPASS.LTC128B.128 [R25+0x2c400], desc[UR44][R2.64+0x180], !P3 ;  /* 0x2c4001800219efae */ /* 0x000fe8000d901d6c */
[----:B------:R-:W-:Y:S04]  /*ec80*/  @!P6 LDGSTS.E.BYPASS.LTC128B.128 [R25+0x2e400], desc[UR44][R2.64+0x200], !P2 ;  /* 0x2e4002000219efae */ /* 0x000fe8000d101d6c */
[----:B------:R-:W-:Y:S04]  /*ec90*/  @!P6 LDGSTS.E.BYPASS.LTC128B.128 [R25+0x30400], desc[UR44][R2.64+0x280], !P1 ;  /* 0x304002800219efae */ /* 0x000fe8000c901d6c */
[----:B------:R-:W-:Y:S01]  /*eca0*/  @!P6 LDGSTS.E.BYPASS.LTC128B.128 [R25+0x32400], desc[UR44][R2.64+0x300], P0 ;  /* 0x324003000219efae */ /* 0x000fe20008101d6c */
[----:B------:R-:W-:-:S03]  /*ecb0*/  @!P6 ISETP.NE.U32.AND P0, PT, R7, RZ, PT ;  /* 0x000000ff0700e20c */ /* 0x000fc60003f05070 */
[----:B------:R-:W-:Y:S10]  /*ecc0*/  SHFL.IDX PT, R7, R6, 0x1, 0x181f ;  /* 0x00381f0006077f89 */ /* 0x000ff400000e0000 */
[----:B------:R0:W-:Y:S01]  /*ecd0*/  @!P6 LDGSTS.E.BYPASS.LTC128B.128 [R25+0x34400], desc[UR44][R2.64+0x380], P0 ;  /* 0x344003800219efae */ /* 0x0001e20008101d6c */
[----:B------:R-:W-:-:S03]  /*ece0*/  LOP3.LUT P6, RZ, R22, 0x800000, RZ, 0xc0, !PT ;  /* 0x0080000016ff7812 */ /* 0x000fc600078cc0ff */
[----:B0-----:R-:W0:Y:S10]  /*ecf0*/  SHFL.IDX PT, R2, R0, 0x1, 0x181f ;  /* 0x00381f0000027f89 */ /* 0x001e3400000e0000 */
[----:B0-----:R-:W-:-:S05]  /*ed00*/  @!P6 LEA R2, P0, R8, R2, 0x1 ;  /* 0x000000020802e211 */ /* 0x001fca00078008ff */
[----:B------:R-:W-:Y:S01]  /*ed10*/  @!P6 IMAD.X R3, RZ, RZ, R7, P0 ;  /* 0x000000ffff03e224 */ /* 0x000fe200000e0607 */
[----:B------:R-:W-:Y:S02]  /*ed20*/  LOP3.LUT P0, RZ, R22, 0x800, RZ, 0xc0, !PT ;  /* 0x0000080016ff7812 */ /* 0x000fe4000780c0ff */
[----:B------:R-:W-:-:S04]  /*ed30*/  @!P6 LOP3.LUT R7, R4, 0x40, RZ, 0xc0, !PT ;  /* 0x000000400407e812 */ /* 0x000fc800078ec0ff */
[----:B------:R-:W-:-:S07]  /*ed40*/  @!P6 SHF.R.U32.HI R7, RZ, 0x2, R7 ;  /* 0x00000002ff07e819 */ /* 0x000fce0000011607 */
        /* <DEDUP_REMOVED lines=11> */
[----:B------:R-:W-:Y:S04]  /*ee00*/  SHFL.IDX PT, R7, R6, 0x2, 0x181f ;  /* 0x00581f0006077f89 */ /* 0x000fe800000e0000 */
[----:B------:R-:W-:Y:S06]  /*ee10*/  SHFL.IDX PT, R6, R6, 0x3, 0x181f ;  /* 0x00781f0006067f89 */ /* 0x000fec00000e0000 */
[----:B------:R0:W-:Y:S01]  /*ee20*/  @!P6 LDGSTS.E.BYPASS.LTC128B.128 [R25+0x34c00], desc[UR44][R2.64+0x380], P0 ;  /* 0x34c003800219efae */ /* 0x0001e20008101d6c */
[----:B------:R-:W-:-:S03]  /*ee30*/  LOP3.LUT P6, RZ, R22, 0x400000, RZ, 0xc0, !PT ;  /* 0x0040000016ff7812 */ /* 0x000fc600078cc0ff */
[----:B0-----:R-:W0:Y:S04]  /*ee40*/  SHFL.IDX PT, R2, R0, 0x2, 0x181f ;  /* 0x00581f0000027f89 */ /* 0x001e2800000e0000 */
[----:B------:R-:W1:Y:S06]  /*ee50*/  SHFL.IDX PT, R0, R0, 0x3, 0x181f ;  /* 0x00781f0000007f89 */ /* 0x000e6c00000e0000 */
[----:B0-----:R-:W-:-:S05]  /*ee60*/  @!P6 LEA R2, P0, R8, R2, 0x1 ;  /* 0x000000020802e211 */ /* 0x001fca00078008ff */
[----:B------:R-:W-:Y:S01]  /*ee70*/  @!P6 IMAD.X R3, RZ, RZ, R7, P0 ;  /* 0x000000ffff03e224 */ /* 0x000fe200000e0607 */
[----:B------:R-:W-:Y:S02]  /*ee80*/  LOP3.LUT P0, RZ, R22, 0x800, RZ, 0xc0, !PT ;  /* 0x0000080016ff7812 */ /* 0x000fe4000780c0ff */
[----:B------:R-:W-:-:S04]  /*ee90*/  @!P6 LOP3.LUT R7, R4, 0x40, RZ, 0xc0, !PT ;  /* 0x000000400407e812 */ /* 0x000fc800078ec0ff */
[----:B------:R-:W-:-:S07]  /*eea0*/  @!P6 SHF.R.U32.HI R7, RZ, 0x2, R7 ;  /* 0x00000002ff07e819 */ /* 0x000fce0000011607 */
[----:B------:R0:W-:Y:S01]  /*eeb0*/  @!P6 LDGSTS.E.BYPASS.LTC128B.128 [R25+0x27400], desc[UR44][R2.64], !P0 ;  /* 0x274000000219efae */ /* 0x0001e2000c101d6c */
[----:B------:R-:W-:Y:S02]  /*eec0*/  @!P6 ISETP.NE.U32.AND P0, PT, R7, RZ, PT ;  /* 0x000000ff0700e20c */ /* 0x000fe40003f05070 */
[----:B------:R-:W-:Y:S01]  /*eed0*/  @!P6 LOP3.LUT R7, R5, 0x80, RZ, 0xc0, !PT ;  /* 0x000000800507e812 */ /* 0x000fe200078ec0ff */
[----:B------:R0:W-:Y:S03]  /*eee0*/  @!P6 LDGSTS.E.BYPASS.LTC128B.128 [R25+0x29400], desc[UR44][R2.64+0x80], !P5 ;  /* 0x294000800219efae */ /* 0x0001e6000e901d6c */
[----:B------:R-:W-:Y:S01]  /*eef0*/  @!P6 SHF.R.U32.HI R7, RZ, 0x3, R7 ;  /* 0x00000003ff07e819 */ /* 0x000fe20000011607 */
[----:B------:R0:W-:Y:S04]  /*ef00*/  @!P6 LDGSTS.E.BYPASS.LTC128B.128 [R25+0x2b400], desc[UR44][R2.64+0x100], !P4 ;  /* 0x2b4001000219efae */ /* 0x0001e8000e101d6c */
[----:B------:R0:W-:Y:S04]  /*ef10*/  @!P6 LDGSTS.E.BYPASS.LTC128B.128 [R25+0x2d400], desc[UR44][R2.64+0x180], !P3 ;  /* 0x2d4001800219efae */ /* 0x0001e8000d901d6c */
[----:B------:R0:W-:Y:S04]  /*ef20*/  @!P6 LDGSTS.E.BYPASS.LTC128B.128 [R25+0x2f400], desc[UR44][R2.64+0x200], !P2 ;  /* 0x2f4002000219efae */ /* 0x0001e8000d101d6c */
[----:B------:R0:W-:Y:S04]  /*ef30*/  @!P6 LDGSTS.E.BYPASS.LTC128B.128 [R25+0x31400], desc[UR44][R2.64+0x280], !P1 ;  /* 0x314002800219efae */ /* 0x0001e8000c901d6c */
[----:B------:R0:W-:Y:S01]  /*ef40*/  @!P6 LDGSTS.E.BYPASS.LTC128B.128 [R25+0x33400], desc[UR44][R2.64+0x300], P0 ;  /* 0x334003000219efae */ /* 0x0001e20008101d6c */
[----:B------:R-:W-:-:S13]  /*ef50*/  @!P6 ISETP.NE.U32.AND P0, PT, R7, RZ, PT ;  /* 0x000000ff0700e20c */ /* 0x000fda0003f05070 */
[----:B-1----:R0:W-:Y:S02]  /*ef60*/  @!P6 LDGSTS.E.BYPASS.LTC128B.128 [R25+0x35400], desc[UR44][R2.64+0x380], P0 ;  /* 0x354003800219efae */ /* 0x0021e40008101d6c */
.L_x_4380:
[----:B------:R-:W-:Y:S01]  /*ef70*/  LOP3.LUT P0, RZ, R22, 0x10000, RZ, 0xc0, !PT ;  /* 0x0001000016ff7812 */ /* 0x000fe2000780c0ff */
[----:B------:R-:W-:-:S12]  /*ef80*/  BSSY B0, `(.L_x_4291) ;  /* 0x0000016000007945 */ /* 0x000fd80003800000 */
[----:B------:R-:W-:Y:S05]  /*ef90*/  @P0 BRA `(.L_x_4292) ;  /* 0x0000000000500947 */ /* 0x000fea0003800000 */
[----:B------:R-:W-:Y:S02]  /*efa0*/  LOP3.LUT R4, R4, 0x40, RZ, 0xc0, !PT ;  /* 0x0000004004047812 */ /* 0x000fe400078ec0ff */
[----:B------:R-:W-:Y:S02]  /*efb0*/  LOP3.LUT P6, RZ, R22, 0x800, RZ, 0xc0, !PT ;  /* 0x0000080016ff7812 */ /* 0x000fe400078cc0ff */
[----:B0-----:R-:W-:Y:S02]  /*efc0*/  LEA R2, P0, R8, R0, 0x1 ;  /* 0x0000000008027211 */ /* 0x001fe400078008ff */
[----:B------:R-:W-:Y:S02]  /*efd0*/  SHF.R.U32.HI R4, RZ, 0x2, R4 ;  /* 0x00000002ff047819 */ /* 0x000fe40000011604 */
[----:B------:R-:W-:Y:S01]  /*efe0*/  LOP3.LUT R5, R5, 0x80, RZ, 0xc0, !PT ;  /* 0x0000008005057812 */ /* 0x000fe200078ec0ff */
[----:B------:R-:W-:Y:S01]  /*eff0*/  IMAD.X R3, RZ, RZ, R6, P0 ;  /* 0x000000ffff037224 */ /* 0x000fe200000e0606 */
[----:B------:R-:W-:-:S02]  /*f000*/  ISETP.NE.U32.AND P0, PT, R4, RZ, PT ;  /* 0x000000ff0400720c */ /* 0x000fc40003f05070 */
[----:B------:R-:W-:-:S03]  /*f010*/  SHF.R.U32.HI R5, RZ, 0x3, R5 ;  /* 0x00000003ff057819 */ /* 0x000fc60000011605 */
[----:B------:R-:W-:Y:S01]  /*f020*/  @!PT LDS RZ, [RZ] ;  /* 0x00000000fffff984 */ /* 0x000fe20000000800 */
[----:B------:R-:W-:Y:S01]  /*f030*/  @!PT LDS RZ, [RZ] ;  /* 0x00000000fffff984 */ /* 0x000fe20000000800 */
[----:B------:R-:W-:Y:S01]  /*f040*/  @!PT LDS RZ, [RZ] ;  /* 0x00000000fffff984 */ /* 0x000fe20000000800 */
[----:B------:R1:W-:Y:S04]  /*f050*/  LDGSTS.E.BYPASS.LTC128B.128 [R25+0x27c00], desc[UR44][R2.64], !P6 ;  /* 0x27c0000002197fae */ /* 0x0003e8000f101d6c */
[----:B------:R1:W-:Y:S04]  /*f060*/  LDGSTS.E.BYPASS.LTC128B.128 [R25+0x29c00], desc[UR44][R2.64+0x80], !P5 ;  /* 0x29c0008002197fae */ /* 0x0003e8000e901d6c */
[----:B------:R1:W-:Y:S04]  /*f070*/  LDGSTS.E.BYPASS.LTC128B.128 [R25+0x2bc00], desc[UR44][R2.64+0x100], !P4 ;  /* 0x2bc0010002197fae */ /* 0x0003e8000e101d6c */
[----:B------:R1:W-:Y:S04]  /*f080*/  LDGSTS.E.BYPASS.LTC128B.128 [R25+0x2dc00], desc[UR44][R2.64+0x180], !P3 ;  /* 0x2dc0018002197fae */ /* 0x0003e8000d901d6c */
[----:B------:R1:W-:Y:S04]  /*f090*/  LDGSTS.E.BYPASS.LTC128B.128 [R25+0x2fc00], desc[UR44][R2.64+0x200], !P2 ;  /* 0x2fc0020002197fae */ /* 0x0003e8000d101d6c */
[----:B------:R1:W-:Y:S04]  /*f0a0*/  LDGSTS.E.BYPASS.LTC128B.128 [R25+0x31c00], desc[UR44][R2.64+0x280], !P1 ;  /* 0x31c0028002197fae */ /* 0x0003e8000c901d6c */
[----:B------:R1:W-:Y:S01]  /*f0b0*/  LDGSTS.E.BYPASS.LTC128B.128 [R25+0x33c00], desc[UR44][R2.64+0x300], P0 ;  /* 0x33c0030002197fae */ /* 0x0003e20008101d6c */
[----:B------:R-:W-:-:S13]  /*f0c0*/  ISETP.NE.U32.AND P0, PT, R5, RZ, PT ;  /* 0x000000ff0500720c */ /* 0x000fda0003f05070 */
[----:B------:R1:W-:Y:S02]  /*f0d0*/  LDGSTS.E.BYPASS.LTC128B.128 [R25+0x35c00], desc[UR44][R2.64+0x380], P0 ;  /* 0x35c0038002197fae */ /* 0x0003e40008101d6c */
.L_x_4292:
[----:B------:R-:W-:Y:S05]  /*f0e0*/  BSYNC B0 ;  /* 0x0000000000007941 */ /* 0x000fea0003800000 */
.L_x_4291:
[----:B------:R-:W-:Y:S01]  /*f0f0*/  NOP ;  /* 0x0000000000007918 */ /* 0x000fe20000000000 */
[----:B------:R-:W-:-:S13]  /*f100*/  PLOP3.LUT P0, PT, PT, PT, PT, 0x80, 0x0 ;  /* 0x000000000000781c */ /* 0x000fda0003f0f070 */
.L_x_4293:
[----:B------:R-:W-:Y:S02]  /*f110*/  PLOP3.LUT P1, PT, P1, P0, PT, 0xa2, 0x0 ;  /* 0x000000000000781c */ /* 0x000fe40000f21472 */
[----:B------:R-:W-:-:S08]  /*f120*/  @P0 R2UR P1, UR4, R23 ;  /* 0x00000000170402ca */ /* 0x000fd00000020000 */
[----:B------:R-:W-:-:S05]  /*f130*/  @P0 PLOP3.LUT P0, PT, P1, PT, PT, 0x80, 0x0 ;  /* 0x000000000000081c */ /* 0x000fca0000f0f070 */
[----:B------:R-:W-:Y:S01]  /*f140*/  @!P1 SYNCS.ARRIVE.TRANS64.RED.A0T1 RZ, [UR4+0x38810], RZ ;  /* 0x038810ffffff99a7 */ /* 0x000fe20008200404 */
[----:B------:R-:W-:Y:S07]  /*f150*/  @!P1 ARRIVES.LDGSTSBAR.64.TRANSCNT [UR4+0x38810] ;  /* 0x03881000ff0099b0 */ /* 0x000fee0008000a84 */
[----:B------:R-:W-:Y:S05]  /*f160*/  @P0 BRA.U.ANY `(.L_x_4293) ;  /* 0xfffffffd00e80947 */ /* 0x000fea000393ffff */
[----:B01----:R-:W2:Y:S02]  /*f170*/  LDL.LU R2, [R1+0x20] ;  /* 0x0000200001027983 */ /* 0x003ea40000300800 */
        /* <DEDUP_REMOVED lines=11> */
.L_x_4381:
[----:B------:R-:W-:Y:S05]  /*f230*/  BSYNC B0 ;  /* 0x0000000000007941 */ /* 0x000fea0003800000 */
.L_x_4294:
[----:B------:R-:W-:-:S05]  /*f240*/  IMAD.U32 R2, RZ, RZ, UR36 ;  /* 0x00000024ff027e24 */ /* 0x000fca000f8e00ff */
[----:B------:R-:W-:-:S13]  /*f250*/  ISETP.NE.AND P0, PT, R2, 0x3, PT ;  /* 0x000000030200780c */ /* 0x000fda0003f05270 */
[----:B------:R-:W-:Y:S05]  /*f260*/  @!P0 BRA `(.L_x_4296) ;  /* 0x0000000000048947 */ /* 0x000fea0003800000 */
[----:B------:R-:W-:Y:S01]  /*f270*/  BPT.TRAP 0x1 ;  /* 0x000000040000795c */ /* 0x000fe20000300000 */
.L_x_4296:
[----:B0-----:R-:W-:Y:S01]  /*f280*/  SHF.L.U32 R0, R26, 0x1f, RZ ;  /* 0x0000001f1a007819 */ /* 0x001fe200000006ff */
[----:B------:R-:W-:Y:S03]  /*f290*/  BSSY B0, `(.L_x_4297) ;  /* 0x0000003000007945 */ /* 0x000fe60003800000 */
[----:B------:R-:W0:Y:S02]  /*f2a0*/  SYNCS.PHASECHK.TRANS64.TRYWAIT P0, [R30+URZ+0x38860], R0 ;  /* 0x038860001e0075a7 */ /* 0x000e24000800017f */
[----:B0-----:R-:W-:Y:S05]  /*f2b0*/  @!P0 BRA `(.L_x_4298) ;  /* 0x0000004000688947 */ /* 0x001fea0003800000 */
.L_x_4382:
[----:B------:R-:W-:Y:S05]  /*f2c0*/  BSYNC B0 ;  /* 0x0000000000007941 */ /* 0x000fea0003800000 */
.L_x_4297:
        /* <DEDUP_REMOVED lines=26> */
[C---:B------:R-:W-:Y:S01]  /*f470*/  LOP3.LUT P5, RZ, R31.reuse, 0x2, RZ, 0xc0, !PT ;  /* 0x000000021fff7812 */ /* 0x040fe200078ac0ff */
[----:B------:R-:W1:Y:S01]  /*f480*/  SHFL.IDX PT, R2, R4, RZ, 0x181f ;  /* 0x00181fff04027589 */ /* 0x000e6200000e0000 */
[C---:B------:R-:W-:Y:S02]  /*f490*/  LOP3.LUT P4, RZ, R31.reuse, 0x4, RZ, 0xc0, !PT ;  /* 0x000000041fff7812 */ /* 0x040fe4000788c0ff */
[C---:B------:R-:W-:Y:S02]  /*f4a0*/  LOP3.LUT P3, RZ, R31.reuse, 0x8, RZ, 0xc0, !PT ;  /* 0x000000081fff7812 */ /* 0x040fe4000786c0ff */
[----:B------:R-:W-:Y:S02]  /*f4b0*/  LOP3.LUT P2, RZ, R31, 0x10, RZ, 0xc0, !PT ;  /* 0x000000101fff7812 */ /* 0x000fe4000784c0ff */
[----:B------:R-:W-:Y:S01]  /*f4c0*/  LOP3.LUT R22, R22, 0xffffffbf, RZ, 0xc0, !PT ;  /* 0xffffffbf16167812 */ /* 0x000fe200078ec0ff */
[----:B0-----:R-:W-:-:S02]  /*f4d0*/  IMAD.SHL.U32 R7, R3, 0x8, RZ ;  /* 0x0000000803077824 */ /* 0x001fc400078e00ff */
[----:B------:R-:W0:Y:S03]  /*f4e0*/  SHFL.IDX PT, R3, R6, RZ, 0x181f ;  /* 0x00181fff06037589 */ /* 0x000e2600000e0000 */
[----:B------:R-:W-:-:S05]  /*f4f0*/  LOP3.LUT R7, R7, 0x38, RZ, 0xc0, !PT ;  /* 0x0000003807077812 */ /* 0x000fca00078ec0ff */
[----:B------:R-:W-:Y:S01]  /*f500*/  IMAD.SHL.U32 R0, R7, 0x2, RZ ;  /* 0x0000000207007824 */ /* 0x000fe200078e00ff */
[----:B------:R-:W-:-:S04]  /*f510*/  LOP3.LUT R7, R31, 0x1, RZ, 0xc0, !PT ;  /* 0x000000011f077812 */ /* 0x000fc800078ec0ff */
[----:B-1----:R-:W-:Y:S02]  /*f520*/  IADD3 R2, P0, R2, R0, RZ ;  /* 0x0000000002027210 */ /* 0x002fe40007f1e0ff */
[----:B------:R-:W-:Y:S02]  /*f530*/  ISETP.NE.U32.AND P1, PT, R7, 0x1, PT ;  /* 0x000000010700780c */ /* 0x000fe40003f25070 */
[----:B------:R-:W-:Y:S01]  /*f540*/  PRMT R7, R31, 0x8880, RZ ;  /* 0x000088801f077816 */ /* 0x000fe200000000ff */
[----:B0-----:R-:W-:Y:S01]  /*f550*/  IMAD.X R3, RZ, RZ, R3, P0 ;  /* 0x000000ffff037224 */ /* 0x001fe200000e0603 */
[----:B------:R-:W-:-:S09]  /*f560*/  ISETP.LT.OR P0, PT, R27, 0x1, P1 ;  /* 0x000000011b00780c */ /* 0x000fd20000f01670 */
[----:B------:R-:W-:Y:S02]  /*f570*/  @P1 LOP3.LUT R22, R22, 0x40, RZ, 0xfc, !PT ;  /* 0x0000004016161812 */ /* 0x000fe400078efcff */
[----:B------:R-:W-:Y:S02]  /*f580*/  LOP3.LUT P1, RZ, R31, 0x20, RZ, 0xc0, !PT ;  /* 0x000000201fff7812 */ /* 0x000fe4000782c0ff */
[----:B------:R-:W-:Y:S01]  /*f590*/  LOP3.LUT R22, R22, 0xffffff7f, RZ, 0xc0, !PT ;  /* 0xffffff7f16167812 */ /* 0x000fe200078ec0ff */
        /* <DEDUP_REMOVED lines=65> */
.L_x_4392:
        /* <DEDUP_REMOVED lines=34> */
.L_x_4300:
        /* <DEDUP_REMOVED lines=11> */
.L_x_4301:
[----:B------:R-:W2:Y:S01]  /*fc80*/  LDL.LU R2, [R1+0x4] ;  /* 0x0000040001027983 */ /* 0x000ea20000300800 */
[----:B------:R1:W-:Y:S01]  /*fc90*/  SYNCS.ARRIVE.TRANS64.A1T0 RZ, [R30+URZ+0x38850], RZ ;  /* 0x038850ff1eff79a7 */ /* 0x0003e2000810003f */
[----:B------:R-:W-:Y:S01]  /*fca0*/  BSSY B0, `(.L_x_4302) ;  /* 0x00000f8000007945 */ /* 0x000fe20003800000 */
[----:B--2---:R-:W-:-:S13]  /*fcb0*/  ISETP.GE.AND P0, PT, R2, 0x41, PT ;  /* 0x000000410200780c */ /* 0x004fda0003f06270 */
[----:B-1----:R-:W-:Y:S05]  /*fcc0*/  @!P0 BRA `(.L_x_4303) ;  /* 0x0000000c00d48947 */ /* 0x002fea0003800000 */
[----:B------:R-:W2:Y:S04]  /*fcd0*/  LDL.LU R2, [R1+0x24] ;  /* 0x0000240001027983 */ /* 0x000ea80000300800 */
[----:B------:R-:W3:Y:S01]  /*fce0*/  LDL.LU R3, [R1+0x28] ;  /* 0x0000280001037983 */ /* 0x000ee20000300800 */
[----:B------:R-:W-:-:S04]  /*fcf0*/  LOP3.LUT R30, R31, 0x80, RZ, 0xc0, !PT ;  /* 0x000000801f1e7812 */ /* 0x000fc800078ec0ff */
[----:B------:R-:W-:Y:S02]  /*fd00*/  SHF.R.U32.HI R30, RZ, 0x3, R30 ;  /* 0x00000003ff1e7819 */ /* 0x000fe4000001161e */
[----:B--2---:R-:W-:Y:S01]  /*fd10*/  LOP3.LUT R2, R2, 0x40, RZ, 0xc0, !PT ;  /* 0x0000004002027812 */ /* 0x004fe200078ec0ff */
[----:B---3--:R-:W-:-:S03]  /*fd20*/  VIADD R7, R3, 0xfffffffe ;  /* 0xfffffffe03077836 */ /* 0x008fc60000000000 */
[----:B------:R-:W-:-:S07]  /*fd30*/  SHF.R.U32.HI R31, RZ, 0x2, R2 ;  /* 0x00000002ff1f7819 */ /* 0x000fce0000011602 */
.L_x_4316:
[----:B-1----:R-:W1:Y:S01]  /*fd40*/  S2R R2, SR_TID.X ;  /* 0x0000000000027919 */ /* 0x002e620000002100 */
[----:B0-----:R-:W0:Y:S01]  /*fd50*/  LDC R4, c[0x0][0x430] ;  /* 0x00010c00ff047b82 */ /* 0x001e220000000800 */
[----:B--23--:R-:W-:Y:S01]  /*fd60*/  IMAD R6, R7, 0x40, R32 ;  /* 0x0000004007067824 */ /* 0x00cfe200078e0220 */
[----:B------:R-:W-:Y:S05]  /*fd70*/  YIELD ;  /* 0x0000000000007946 */ /* 0x000fea0003800000 */
[----:B------:R-:W2:Y:S01]  /*fd80*/  S2R R3, SR_TID.X ;  /* 0x0000000000037919 */ /* 0x000ea20000002100 */
[----:B------:R-:W-:Y:S01]  /*fd90*/  IMAD.U32 R11, RZ, RZ, UR36 ;  /* 0x00000024ff0b7e24 */ /* 0x000fe2000f8e00ff */
[----:B------:R-:W-:Y:S01]  /*fda0*/  ULDC UR4, c[0x0][0x430] ;  /* 0x00010c0000047ab9 */ /* 0x000fe20000000800 */
[----:B------:R-:W-:Y:S01]  /*fdb0*/  VIADD R24, R24, 0x1 ;  /* 0x0000000118187836 */ /* 0x000fe20000000000 */
[----:B0-----:R-:W-:-:S02]  /*fdc0*/  ISETP.NE.AND P0, PT, R4, 0x1, PT ;  /* 0x000000010400780c */ /* 0x001fc40003f05270 */
[----:B-1----:R-:W-:-:S04]  /*fdd0*/  LOP3.LUT R2, R2, 0x7f, RZ, 0xc0, !PT ;  /* 0x0000007f02027812 */ /* 0x002fc800078ec0ff */
[----:B------:R-:W-:Y:S01]  /*fde0*/  SHF.R.U32.HI R2, RZ, 0x3, R2 ;  /* 0x00000003ff027819 */ /* 0x000fe20000011602 */
[----:B--2---:R-:W-:-:S06]  /*fdf0*/  IMAD.SHL.U32 R4, R3, 0x10, RZ ;  /* 0x0000001003047824 */ /* 0x004fcc00078e00ff */
[----:B------:R-:W0:Y:S01]  /*fe00*/  @P0 LDC R3, c[0x0][0x434] ;  /* 0x00010d00ff030b82 */ /* 0x000e220000000800 */
[----:B------:R-:W-:-:S04]  /*fe10*/  LOP3.LUT R4, R2, 0x70, R4, 0xf8, !PT ;  /* 0x0000007002047812 */ /* 0x000fc800078ef804 */
[----:B------:R-:W-:-:S03]  /*fe20*/  ISETP.GT.U32.AND P1, PT, R4, 0x3f, PT ;  /* 0x0000003f0400780c */ /* 0x000fc60003f24070 */
[----:B------:R-:W1:Y:S01]  /*fe30*/  @P0 LDC R2, c[0x0][0x438] ;  /* 0x00010e00ff020b82 */ /* 0x000e620000000800 */
[----:B------:R-:W-:-:S04]  /*fe40*/  IMAD.IADD R6, R4, 0x1, R6 ;  /* 0x0000000104067824 */ /* 0x000fc800078e0206 */
[----:B------:R-:W-:-:S05]  /*fe50*/  IMAD.MOV.U32 R10, RZ, RZ, R6 ;  /* 0x000000ffff0a7224 */ /* 0x000fca00078e0006 */
[----:B------:R-:W2:Y:S01]  /*fe60*/  @!P1 LDC.64 R4, c[0x0][0x428] ;  /* 0x00010a00ff049b82 */ /* 0x000ea20000000a00 */
[----:B0-----:R-:W-:-:S07]  /*fe70*/  @P0 IMAD.HI.U32 R3, R6, R3, RZ ;  /* 0x0000000306030227 */ /* 0x001fce00078e00ff */
[----:B------:R-:W0:Y:S01]  /*fe80*/  @!P1 LDC.64 R8, c[0x0][0x418] ;  /* 0x00010600ff089b82 */ /* 0x000e220000000a00 */
[----:B-1----:R-:W-:-:S04]  /*fe90*/  @P0 SHF.R.U32.HI R10, RZ, R2, R3 ;  /* 0x00000002ff0a0219 */ /* 0x002fc80000011603 */
[--C-:B------:R-:W-:Y:S01]  /*fea0*/  @!P1 SHF.R.S32.HI R3, RZ, 0x1f, R10.reuse ;  /* 0x0000001fff039819 */ /* 0x100fe2000001140a */
[----:B------:R-:W-:-:S04]  /*feb0*/  @!P1 IMAD.MOV.U32 R2, RZ, RZ, R10 ;  /* 0x000000ffff029224 */ /* 0x000fc800078e000a */
[----:B--2---:R-:W-:-:S04]  /*fec0*/  @!P1 IMAD.WIDE.U32 R2, R29, R4, R2 ;  /* 0x000000041d029225 */ /* 0x004fc800078e0002 */
[----:B------:R-:W-:-:S04]  /*fed0*/  @!P1 IMAD R4, R33, R4, RZ ;  /* 0x0000000421049224 */ /* 0x000fc800078e02ff */
[----:B------:R-:W-:Y:S01]  /*fee0*/  @!P1 IMAD R5, R29, R5, R4 ;  /* 0x000000051d059224 */ /* 0x000fe200078e0204 */
[----:B0-----:R-:W-:Y:S01]  /*fef0*/  @!P1 LEA R8, P0, R2, R8, 0x2 ;  /* 0x0000000802089211 */ /* 0x001fe200078010ff */
        /* <DEDUP_REMOVED lines=16> */
.L_x_4304:
[----:B------:R-:W-:Y:S01]  /*10000*/  IMAD R6, R24, 0x8, R23 ;  /* 0x0000000818067824 */ /* 0x000fe200078e0217 */
[----:B------:R-:W-:Y:S01]  /*10010*/  SHF.L.U32 R17, R26, 0x1f, RZ ;  /* 0x0000001f1a117819 */ /* 0x000fe200000006ff */
[----:B------:R-:W-:Y:S01]  /*10020*/  BSSY B1, `(.L_x_4305) ;  /* 0x0000004000017945 */ /* 0x000fe20003800000 */
[----:B------:R-:W-:Y:S02]  /*10030*/  SHF.R.S32.HI R9, RZ, 0x1f, R5 ;  /* 0x0000001fff097819 */ /* 0x000fe40000011405 */
[----:B------:R-:W0:Y:S02]  /*10040*/  SYNCS.PHASECHK.TRANS64.TRYWAIT P0, [R6+URZ+0x38840], R17 ;  /* 0x03884011060075a7 */ /* 0x000e24000800017f */
[----:B0-----:R-:W-:Y:S05]  /*10050*/  @!P0 BRA `(.L_x_4306) ;  /* 0x0000003c003c8947 */ /* 0x001fea0003800000 */
.L_x_4393:
[----:B------:R-:W-:Y:S05]  /*10060*/  BSYNC B1 ;  /* 0x0000000000017941 */ /* 0x000fea0003800000 */
.L_x_4305:
        /* <DEDUP_REMOVED lines=42> */
.L_x_4403:
        /* <DEDUP_REMOVED lines=8> */
.L_x_4308:
[----:B------:R-:W-:Y:S02]  /*10390*/  PLOP3.LUT P1, PT, P1, P0, PT, 0xa2, 0x0 ;  /* 0x000000000000781c */ /* 0x000fe40000f21472 */
[----:B------:R-:W-:-:S08]  /*103a0*/  @P0 R2UR P1, UR4, R6 ;  /* 0x00000000060402ca */ /* 0x000fd00000020000 */
[----:B------:R-:W-:-:S05]  /*103b0*/  @P0 PLOP3.LUT P0, PT, P1, PT, PT, 0x80, 0x0 ;  /* 0x000000000000081c */ /* 0x000fca0000f0f070 */
[----:B------:R-:W-:Y:S01]  /*103c0*/  @!P1 SYNCS.ARRIVE.TRANS64.RED.A0T1 RZ, [UR4+0x38830], RZ ;  /* 0x038830ffffff99a7 */ /* 0x000fe20008200404 */
[----:B------:R-:W-:Y:S07]  /*103d0*/  @!P1 ARRIVES.LDGSTSBAR.64.TRANSCNT [UR4+0x38830] ;  /* 0x03883000ff0099b0 */ /* 0x000fee0008000a84 */
[----:B------:R-:W-:Y:S05]  /*103e0*/  @P0 BRA.U.ANY `(.L_x_4308) ;  /* 0xfffffffd00e80947 */ /* 0x000fea000393ffff */
[----:B------:R-:W-:Y:S01]  /*103f0*/  NOP ;  /* 0x0000000000007918 */ /* 0x000fe20000000000 */
[----:B--2---:R-:W-:-:S05]  /*10400*/  IMAD.U32 R2, RZ, RZ, UR36 ;  /* 0x00000024ff027e24 */ /* 0x004fca000f8e00ff */
[----:B------:R-:W-:-:S13]  /*10410*/  ISETP.NE.AND P2, PT, R2, 0x3, PT ;  /* 0x000000030200780c */ /* 0x000fda0003f45270 */
[----:B------:R-:W-:Y:S05]  /*10420*/  @!P2 BRA `(.L_x_4309) ;  /* 0x000000000004a947 */ /* 0x000fea0003800000 */
[----:B------:R-:W-:Y:S01]  /*10430*/  BPT.TRAP 0x1 ;  /* 0x000000040000795c */ /* 0x000fe20000300000 */
.L_x_4309:
[----:B------:R2:W-:Y:S01]  /*10440*/  SYNCS.ARRIVE.TRANS64.A1T0 RZ, [R6+URZ+0x38830], RZ ;  /* 0x038830ff06ff79a7 */ /* 0x0005e2000810003f */
[----:B------:R-:W-:Y:S05]  /*10450*/  @!P2 BRA `(.L_x_4310) ;  /* 0x000000000004a947 */ /* 0x000fea0003800000 */
[----:B------:R-:W-:Y:S01]  /*10460*/  BPT.TRAP 0x1 ;  /* 0x000000040000795c */ /* 0x000fe20000300000 */
.L_x_4310:
[----:B------:R-:W3:Y:S01]  /*10470*/  SYNCS.PHASECHK.TRANS64.TRYWAIT P0, [R6+URZ+0x38860], R17 ;  /* 0x03886011060075a7 */ /* 0x000ee2000800017f */
[----:B------:R-:W-:Y:S04]  /*10480*/  BSSY B1, `(.L_x_4311) ;  /* 0x0000002000017945 */ /* 0x000fe80003800000 */
[----:B---3--:R-:W-:Y:S05]  /*10490*/  @!P0 BRA `(.L_x_4312) ;  /* 0x0000003c005c8947 */ /* 0x008fea0003800000 */
.L_x_4404:
[----:B------:R-:W-:Y:S05]  /*104a0*/  BSYNC B1 ;  /* 0x0000000000017941 */ /* 0x000fea0003800000 */
.L_x_4311:
        /* <DEDUP_REMOVED lines=81> */
.L_x_4414:
        /* <DEDUP_REMOVED lines=25> */
.L_x_4314:
        /* <DEDUP_REMOVED lines=11> */
.L_x_4315:
[----:B------:R3:W-:Y:S01]  /*10c00*/  SYNCS.ARRIVE.TRANS64.A1T0 RZ, [R6+URZ+0x38850], RZ ;  /* 0x038850ff06ff79a7 */ /* 0x0007e2000810003f */
[----:B------:R-:W-:Y:S05]  /*10c10*/  @P3 BRA `(.L_x_4316) ;  /* 0xfffffff000483947 */ /* 0x000fea000383ffff */
.L_x_4303:
[----:B------:R-:W-:Y:S05]  /*10c20*/  BSYNC B0 ;  /* 0x0000000000007941 */ /* 0x000fea0003800000 */
.L_x_4302:
        /* <DEDUP_REMOVED lines=21> */
.L_x_4318:
[----:B------:R-:W-:Y:S05]  /*10d80*/  BSYNC B0 ;  /* 0x0000000000007941 */ /* 0x000fea0003800000 */
.L_x_4317:
[----:B------:R-:W-:-:S07]  /*10d90*/  SEL R24, R24, RZ, P0 ;  /* 0x000000ff18187207 */ /* 0x000fce0000000000 */
.L_x_4271:
[----:B------:R-:W-:Y:S05]  /*10da0*/  BSYNC B7 ;  /* 0x0000000000077941 */ /* 0x000fea0003800000 */
.L_x_4269:
        /* <DEDUP_REMOVED lines=11> */
.L_x_4319:
        /* <DEDUP_REMOVED lines=10> */
[----:B------:R-:W4:Y:S01]  /*10f00*/  @!P1 LDG.E R2, desc[UR44][R2.64] ;  /* 0x0000002c02029981 */ /* 0x000f22000c1e1900 */
[----:B------:R-:W-:Y:S01]  /*10f10*/  IMAD.MOV.U32 R5, RZ, RZ, RZ ;  /* 0x000000ffff057224 */ /* 0x000fe200078e00ff */
[C---:B------:R-:W-:Y:S02]  /*10f20*/  ISETP.GE.U32.AND P2, PT, R8.reuse, 0x2, PT ;  /* 0x000000020800780c */ /* 0x040fe40003f46070 */
[C---:B------:R-:W-:Y:S01]  /*10f30*/  ISETP.GE.U32.AND P3, PT, R8.reuse, 0x4, PT ;  /* 0x000000040800780c */ /* 0x040fe20003f66070 */
[----:B------:R-:W-:Y:S01]  /*10f40*/  SHFL.IDX PT, R0, R16, RZ, 0x1f ;  /* 0x00001fff10007589 */ /* 0x000fe200000e0000 */
[C---:B------:R-:W-:Y:S02]  /*10f50*/  ISETP.GE.U32.AND P4, PT, R8.reuse, 0x8, PT ;  /* 0x000000080800780c */ /* 0x040fe40003f86070 */
[C---:B------:R-:W-:Y:S01]  /*10f60*/  ISETP.GE.U32.AND P5, PT, R8.reuse, 0x10, PT ;  /* 0x000000100800780c */ /* 0x040fe20003fa6070 */
[----:B------:R-:W-:Y:S01]  /*10f70*/  SHFL.IDX PT, R4, R16, 0x1, 0x1f ;  /* 0x00201f0010047f89 */ /* 0x000fe200000e0000 */
        /* <DEDUP_REMOVED lines=17> */
[----:B------:R0:W2:Y:S02]  /*11090*/  SHFL.IDX PT, R14, R2, 0x1f, 0x1f ;  /* 0x03e01f00020e7f89 */ /* 0x0000a400000e0000 */
.L_x_4424:
[----:B------:R-:W-:Y:S02]  /*110a0*/  ULDC UR4, c[0x0][0xd38] ;  /* 0x00034e0000047ab9 */ /* 0x000fe40000000800 */
[----:B------:R-:W-:-:S04]  /*110b0*/  IMAD.U32 R7, RZ, RZ, UR4 ;  /* 0x00000004ff077e24 */ /* 0x000fc8000f8e00ff */
[----:B--2---:R-:W-:-:S04]  /*110c0*/  IMAD R14, R14, R7, RZ ;  /* 0x000000070e0e7224 */ /* 0x004fc800078e02ff */
[----:B------:R-:W-:-:S05]  /*110d0*/  IMAD.IADD R9, R4, 0x1, R14 ;  /* 0x0000000104097824 */ /* 0x000fca00078e020e */
[----:B------:R-:W-:-:S13]  /*110e0*/  ISETP.GT.AND P6, PT, R9, R0, PT ;  /* 0x000000000900720c */ /* 0x000fda0003fc4270 */
[----:B------:R-:W-:Y:S05]  /*110f0*/  @P6 BRA `(.L_x_4322) ;  /* 0x00000000009c6947 */ /* 0x000fea0003800000 */
.L_x_4327:
        /* <DEDUP_REMOVED lines=14> */
.L_x_4325:
[----:B------:R-:W-:Y:S05]  /*111e0*/  BSYNC B0 ;  /* 0x0000000000007941 */ /* 0x000fea0003800000 */
.L_x_4324:
        /* <DEDUP_REMOVED lines=18> */
.L_x_4432:
[----:B------:R-:W-:Y:S02]  /*11310*/  ULDC UR4, c[0x0][0xd38] ;  /* 0x00034e0000047ab9 */ /* 0x000fe40000000800 */
[----:B------:R-:W-:-:S04]  /*11320*/  IMAD.U32 R7, RZ, RZ, UR4 ;  /* 0x00000004ff077e24 */ /* 0x000fc8000f8e00ff */
[----:B--2---:R-:W-:-:S04]  /*11330*/  IMAD R14, R14, R7, RZ ;  /* 0x000000070e0e7224 */ /* 0x004fc800078e02ff */
[----:B------:R-:W-:-:S05]  /*11340*/  IMAD.IADD R9, R14, 0x1, R9 ;  /* 0x000000010e097824 */ /* 0x000fca00078e0209 */
[----:B------:R-:W-:-:S13]  /*11350*/  ISETP.GT.AND P6, PT, R9, R0, PT ;  /* 0x000000000900720c */ /* 0x000fda0003fc4270 */
[----:B------:R-:W-:Y:S05]  /*11360*/  @!P6 BRA `(.L_x_4327) ;  /* 0xfffffffc0064e947 */ /* 0x000fea000383ffff */
.L_x_4322:
        /* <DEDUP_REMOVED lines=8> */
.L_x_4436:
[----:B------:R-:W-:Y:S01]  /*113f0*/  ISETP.NE.AND P0, PT, R3, RZ, PT ;  /* 0x000000ff0300720c */ /* 0x000fe20003f05270 */
[----:B------:R-:W-:-:S12]  /*11400*/  IMAD.MOV.U32 R14, RZ, RZ, RZ ;  /* 0x000000ffff0e7224 */ /* 0x000fd800078e00ff */
[----:B------:R-:W-:Y:S05]  /*11410*/  @!P0 BRA `(.L_x_4329) ;  /* 0x0000000000108947 */ /* 0x000fea0003800000 */
[----:B------:R-:W-:Y:S01]  /*11420*/  UMOV UR4, 0xffffffff ;  /* 0xffffffff00047882 */ /* 0x000fe20000000000 */
[----:B------:R-:W-:Y:S02]  /*11430*/  VIADD R12, R4, 0xffffffff ;  /* 0xffffffff040c7836 */ /* 0x000fe40000000000 */
[----:B------:R-:W-:Y:S05]  /*11440*/  BRA.DIV UR4, `(.L_x_4330) ;  /* 0x0000003e04887947 */ /* 0x000fea000b800000 */
[----:B------:R4:W0:Y:S02]  /*11450*/  SHFL.IDX PT, R14, R2, R12, 0x1f ;  /* 0x00001f0c020e7589 */ /* 0x00082400000e0000 */
.L_x_4329:
[----:B---3--:R-:W-:Y:S01]  /*11460*/  IABS R6, R5 ;  /* 0x0000000500067213 */ /* 0x008fe20000000000 */
[----:B0-----:R-:W-:Y:S02]  /*11470*/  IMAD R16, R14, R7, R16 ;  /* 0x000000070e107224 */ /* 0x001fe400078e0210 */
[----:B------:R-:W-:Y:S01]  /*11480*/  IMAD.IADD R19, R4, 0x1, R19 ;  /* 0x0000000104137824 */ /* 0x000fe200078e0213 */
[----:B------:R-:W0:Y:S01]  /*11490*/  I2F.RP R8, R6 ;  /* 0x0000000600087306 */ /* 0x000e220000209400 */
[----:B------:R-:W-:-:S05]  /*114a0*/  IMAD.IADD R10, R0, 0x1, -R16 ;  /* 0x00000001000a7824 */ /* 0x000fca00078e0a10 */
[----:B------:R-:W-:Y:S02]  /*114b0*/  IABS R0, R10 ;  /* 0x0000000a00007213 */ /* 0x000fe40000000000 */
[----:B0-----:R-:W4:Y:S02]  /*114c0*/  MUFU.RCP R8, R8 ;  /* 0x0000000800087308 */ /* 0x001f240000001000 */
[----:B----4-:R-:W-:-:S06]  /*114d0*/  VIADD R2, R8, 0xffffffe ;  /* 0x0ffffffe08027836 */ /* 0x010fcc0000000000 */
[----:B------:R0:W3:Y:S02]  /*114e0*/  F2I.FTZ.U32.TRUNC.NTZ R3, R2 ;  /* 0x0000000200037305 */ /* 0x0000e4000021f000 */
[----:B0-----:R-:W-:Y:S02]  /*114f0*/  IMAD.MOV.U32 R2, RZ, RZ, RZ ;  /* 0x000000ffff027224 */ /* 0x001fe400078e00ff */
[----:B---3--:R-:W-:-:S04]  /*11500*/  IMAD.MOV R7, RZ, RZ, -R3 ;  /* 0x000000ffff077224 */ /* 0x008fc800078e0a03 */
        /* <DEDUP_REMOVED lines=13> */
[----:B------:R-:W-:-:S05]  /*115e0*/  @P0 IADD3 R3, R3, 0x1, RZ ;  /* 0x0000000103030810 */ /* 0x000fca0007ffe0ff */
[----:B------:R-:W-:Y:S01]  /*115f0*/  @!P2 IMAD.MOV R3, RZ, RZ, -R3 ;  /* 0x000000ffff03a224 */ /* 0x000fe200078e0a03 */
[----:B------:R-:W-:-:S05]  /*11600*/  @!P1 LOP3.LUT R3, RZ, R5, RZ, 0x33, !PT ;  /* 0x00000005ff039212 */ /* 0x000fca00078e33ff */
[--C-:B------:R-:W-:Y:S02]  /*11610*/  IMAD.MOV R0, RZ, RZ, -R3.reuse ;  /* 0x000000ffff007224 */ /* 0x100fe400078e0a03 */
[----:B------:R-:W-:Y:S02]  /*11620*/  IMAD.MOV.U32 R18, RZ, RZ, R3 ;  /* 0x000000ffff127224 */ /* 0x000fe400078e0003 */
[----:B------:R-:W-:Y:S01]  /*11630*/  IMAD R17, R5, R0, R10 ;  /* 0x0000000005117224 */ /* 0x000fe200078e020a */
[----:B------:R-:W-:Y:S06]  /*11640*/  BRA `(.L_x_4331) ;  /* 0x00000000001c7947 */ /* 0x000fec0003800000 */
.L_x_4323:
[----:B------:R-:W-:Y:S01]  /*11650*/  UMOV UR4, URZ ;  /* 0x0000003f00047c82 */ /* 0x000fe20008000000 */
[----:B------:R-:W-:Y:S01]  /*11660*/  UMOV UR5, URZ ;  /* 0x0000003f00057c82 */ /* 0x000fe20008000000 */
[----:B------:R-:W-:Y:S01]  /*11670*/  ULDC UR6, c[0x0][0xd3c] ;  /* 0x00034f0000067ab9 */ /* 0x000fe20000000800 */
[----:B------:R-:W-:Y:S02]  /*11680*/  IMAD.MOV.U32 R16, RZ, RZ, R0 ;  /* 0x000000ffff107224 */ /* 0x000fe400078e0000 */
[----:B------:R-:W-:Y:S02]  /*11690*/  IMAD.U32 R17, RZ, RZ, UR4 ;  /* 0x00000004ff117e24 */ /* 0x000fe4000f8e00ff */
[----:B------:R-:W-:Y:S02]  /*116a0*/  IMAD.U32 R18, RZ, RZ, UR5 ;  /* 0x00000005ff127e24 */ /* 0x000fe4000f8e00ff */
[----:B------:R-:W-:-:S07]  /*116b0*/  IMAD.U32 R19, RZ, RZ, UR6 ;  /* 0x00000006ff137e24 */ /* 0x000fce000f8e00ff */
.L_x_4331:
        /* <DEDUP_REMOVED lines=10> */
.L_x_4320:
[----:B------:R-:W-:Y:S02]  /*11760*/  ULDC UR4, c[0x0][0xd3c] ;  /* 0x00034f0000047ab9 */ /* 0x000fe40000000800 */
[----:B0-----:R-:W-:-:S13]  /*11770*/  ISETP.GE.AND P0, PT, R19, UR4, PT ;  /* 0x0000000413007c0c */ /* 0x001fda000bf06270 */
[----:B------:R-:W-:Y:S05]  /*11780*/  @!P0 BRA `(.L_x_4332) ;  /* 0xffffffac00108947 */ /* 0x000fea000383ffff */
[----:B------:R-:W-:Y:S05]  /*11790*/  BSYNC B8 ;  /* 0x0000000000087941 */ /* 0x000fea0003800000 */
.L_x_4265:
        /* <DEDUP_REMOVED lines=12> */
.L_x_4439:
[----:B------:R-:W-:Y:S05]  /*11860*/  BSYNC B0 ;  /* 0x0000000000007941 */ /* 0x000fea0003800000 */
.L_x_4333:
[----:B------:R-:W-:-:S03]  /*11870*/  UMOV UR4, 0xffffffff ;  /* 0xffffffff00047882 */ /* 0x000fc60000000000 */
[----:B------:R-:W-:Y:S05]  /*11880*/  BRA.DIV UR4, `(.L_x_4335) ;  /* 0x0000003a04b07947 */ /* 0x000fea000b800000 */
[----:B0-----:R-:W0:Y:S02]  /*11890*/  S2R R0, SR_TID.X ;  /* 0x0000000000007919 */ /* 0x001e240000002100 */
[----:B0-----:R-:W-:-:S04]  /*118a0*/  SHF.R.U32.HI R0, RZ, 0x5, R0 ;  /* 0x00000005ff007819 */ /* 0x001fc80000011600 */
[----:B------:R-:W-:-:S05]  /*118b0*/  LOP3.LUT R0, R0, 0x3, RZ, 0xc0, !PT ;  /* 0x0000000300007812 */ /* 0x000fca00078ec0ff */
[----:B------:R0:W1:Y:S02]  /*118c0*/  SHFL.IDX PT, R14, R0, RZ, 0x1f ;  /* 0x00001fff000e7589 */ /* 0x00006400000e0000 */
.L_x_4442:
[----:B-1----:R-:W-:Y:S01]  /*118d0*/  ISETP.NE.AND P0, PT, R14, RZ, PT ;  /* 0x000000ff0e00720c */ /* 0x002fe20003f05270 */
[----:B------:R-:W-:-:S12]  /*118e0*/  BSSY B0, `(.L_x_4336) ;  /* 0x0000024000007945 */ /* 0x000fd80003800000 */
[----:B------:R-:W-:Y:S05]  /*118f0*/  @P0 BRA `(.L_x_4337) ;  /* 0x0000000000880947 */ /* 0x000fea0003800000 */
[----:B------:R-:W-:-:S03]  /*11900*/  UMOV UR4, 0xffffffff ;  /* 0xffffffff00047882 */ /* 0x000fc60000000000 */
[----:B------:R-:W-:Y:S05]  /*11910*/  BRA.DIV UR4, `(.L_x_4338) ;  /* 0x0000003a04c07947 */ /* 0x000fea000b800000 */
[----:B------:R-:W-:-:S13]  /*11920*/  ELECT P6, URZ, PT ;  /* 0x00000000003f782f */ /* 0x000fda00038c0000 */
.L_x_4445:
[----:B------:R-:W-:Y:S05]  /*11930*/  @!P6 BRA `(.L_x_4337) ;  /* 0x000000000078e947 */ /* 0x000fea0003800000 */
[----:B------:R-:W-:-:S06]  /*11940*/  ULOP3.LUT UR4, UR38, 0x2, URZ, 0xfc, !UPT ;  /* 0x0000000226047892 */ /* 0x000fcc000f8efc3f */
[----:B0-----:R-:W-:-:S05]  /*11950*/  IMAD.U32 R0, RZ, RZ, UR4 ;  /* 0x00000004ff007e24 */ /* 0x001fca000f8e00ff */
[----:B------:R-:W-:-:S13]  /*11960*/  ISETP.NE.AND P0, PT, R0, 0x3, PT ;  /* 0x000000030000780c */ /* 0x000fda0003f05270 */
[----:B------:R-:W-:Y:S05]  /*11970*/  @!P0 BRA `(.L_x_4339) ;  /* 0x0000000000048947 */ /* 0x000fea0003800000 */
[----:B------:R-:W-:Y:S01]  /*11980*/  BPT.TRAP 0x1 ;  /* 0x000000040000795c */ /* 0x000fe20000300000 */
.L_x_4339:
[----:B------:R-:W-:Y:S01]  /*11990*/  IMAD R5, R24, 0x8, R7 ;  /* 0x0000000818057824 */ /* 0x000fe200078e0207 */
[----:B------:R-:W-:Y:S01]  /*119a0*/  SHF.L.U32 R0, R26, 0x1f, RZ ;  /* 0x0000001f1a007819 */ /* 0x000fe200000006ff */
[----:B------:R-:W-:-:S03]  /*119b0*/  VIADD R24, R24, 0x1 ;  /* 0x0000000118187836 */ /* 0x000fc60000000000 */
[----:B------:R-:W0:Y:S02]  /*119c0*/  SYNCS.PHASECHK.TRANS64.TRYWAIT P1, [R5+URZ+0x38840], R0 ;  /* 0x03884000050075a7 */ /* 0x000e24000802017f */
[----:B------:R-:W-:-:S04]  /*119d0*/  ISETP.NE.AND P2, PT, R24, 0x2, PT ;  /* 0x000000021800780c */ /* 0x000fc80003f45270 */
[----:B------:R-:W-:Y:S01]  /*119e0*/  SEL R3, RZ, 0x1, P2 ;  /* 0x00000001ff037807 */ /* 0x000fe20001000000 */
[----:B0-----:R-:W-:Y:S08]  /*119f0*/  @!P1 BRA `(.L_x_4340) ;  /* 0x0000003800a89947 */ /* 0x001ff00003800000 */
.L_x_4446:
[----:B------:R-:W-:Y:S02]  /*11a00*/  SEL R24, R24, RZ, P2 ;  /* 0x000000ff18187207 */ /* 0x000fe40001000000 */
[----:B------:R-:W-:Y:S01]  /*11a10*/  LOP3.LUT R2, R26, R3, RZ, 0x3c, !PT ;  /* 0x000000031a027212 */ /* 0x000fe200078e3cff */
[----:B------:R-:W-:Y:S06]  /*11a20*/  @!P0 BRA `(.L_x_4341) ;  /* 0x0000000000048947 */ /* 0x000fec0003800000 */
[----:B------:R-:W-:Y:S01]  /*11a30*/  BPT.TRAP 0x1 ;  /* 0x000000040000795c */ /* 0x000fe20000300000 */
.L_x_4341:
[----:B------:R-:W-:Y:S01]  /*11a40*/  IMAD R3, R24, 0x8, R7 ;  /* 0x0000000818037824 */ /* 0x000fe200078e0207 */
[----:B------:R-:W-:-:S04]  /*11a50*/  SHF.L.U32 R2, R2, 0x1f, RZ ;  /* 0x0000001f02027819 */ /* 0x000fc800000006ff */
[----:B------:R-:W1:Y:S02]  /*11a60*/  SYNCS.PHASECHK.TRANS64.TRYWAIT P1, [R3+URZ+0x38840], R2 ;  /* 0x03884002030075a7 */ /* 0x000e64000802017f */
[----:B-1----:R-:W-:Y:S05]  /*11a70*/  @!P1 BRA `(.L_x_4342) ;  /* 0x00000038009c9947 */ /* 0x002fea0003800000 */
.L_x_4447:
[----:B------:R-:W-:Y:S05]  /*11a80*/  @!P0 BRA `(.L_x_4343) ;  /* 0x0000000000048947 */ /* 0x000fea0003800000 */
[----:B------:R-:W-:Y:S01]  /*11a90*/  BPT.TRAP 0x1 ;  /* 0x000000040000795c */ /* 0x000fe20000300000 */
.L_x_4343:
[----:B------:R-:W5:Y:S02]  /*11aa0*/  SYNCS.PHASECHK.TRANS64.TRYWAIT P1, [R5+URZ+0x38860], R0 ;  /* 0x03886000050075a7 */ /* 0x000f64000802017f */
[----:B-----5:R-:W-:Y:S05]  /*11ab0*/  @!P1 BRA `(.L_x_4344) ;  /* 0x0000003800a09947 */ /* 0x020fea0003800000 */
.L_x_4448:
[----:B------:R-:W-:Y:S05]  /*11ac0*/  @!P0 BRA `(.L_x_4345) ;  /* 0x0000000000048947 */ /* 0x000fea0003800000 */
[----:B------:R-:W-:Y:S01]  /*11ad0*/  BPT.TRAP 0x1 ;  /* 0x000000040000795c */ /* 0x000fe20000300000 */
.L_x_4345:
[----:B------:R0:W0:Y:S02]  /*11ae0*/  SYNCS.PHASECHK.TRANS64.TRYWAIT P0, [R3+URZ+0x38860], R2 ;  /* 0x03886002030075a7 */ /* 0x000024000800017f */
[----:B0-----:R-:W-:Y:S05]  /*11af0*/  @!P0 NANOSLEEP.SYNCS 0x989680 ;  /* 0x009896800000895d */ /* 0x001fea0003900000 */
[----:B------:R-:W0:Y:S02]  /*11b00*/  @!P0 SYNCS.PHASECHK.TRANS64 P0, [R3+URZ+0x38860], R2 ;  /* 0x03886002030085a7 */ /* 0x000e24000800007f */
[----:B0-----:R-:W-:Y:S05]  /*11b10*/  @!P0 BRA `(.L_x_4345) ;  /* 0xfffffffc00f08947 */ /* 0x001fea000383ffff */
.L_x_4337:
[----:B------:R-:W-:Y:S05]  /*11b20*/  BSYNC B0 ;  /* 0x0000000000007941 */ /* 0x000fea0003800000 */
.L_x_4336:
[----:B------:R-:W-:Y:S05]  /*11b30*/  EXIT ;  /* 0x000000000000794d */ /* 0x000fea0003800000 */
.L_x_4219:
[----:B-1----:R-:W-:-:S04]  /*11b40*/  IMAD.U32 R0, RZ, RZ, UR40 ;  /* 0x00000028ff007e24 */ /* 0x002fc8000f8e00ff */
[----:B------:R1:W2:Y:S03]  /*11b50*/  SYNCS.PHASECHK.TRANS64.TRYWAIT P1, [R0+URZ+0x38800], R3 ;  /* 0x03880003000075a7 */ /* 0x0002a6000802017f */
[----:B--2---:R-:W-:Y:S05]  /*11b60*/  @!P1 NANOSLEEP.SYNCS 0x989680 ;  /* 0x009896800000995d */ /* 0x004fea0003900000 */
[----:B------:R-:W2:Y:S02]  /*11b70*/  @!P1 SYNCS.PHASECHK.TRANS64 P1, [R0+URZ+0x38800], R3 ;  /* 0x03880003000095a7 */ /* 0x000ea4000802007f */
[----:B--2---:R-:W-:Y:S05]  /*11b80*/  @!P1 BRA `(.L_x_4219) ;  /* 0xfffffffc00ec9947 */ /* 0x004fea000383ffff */
[----:B------:R-:W-:Y:S05]  /*11b90*/  BRA `(.L_x_4346) ;  /* 0xffffff1400407947 */ /* 0x000fea000383ffff */
.L_x_4223:
[----:B--2---:R2:W3:Y:S02]  /*11ba0*/  SYNCS.PHASECHK.TRANS64.TRYWAIT P1, [R7+URZ+0x38830], R4 ;  /* 0x03883004070075a7 */ /* 0x0044e4000802017f */
[----:B---3--:R-:W-:Y:S05]  /*11bb0*/  @!P1 NANOSLEEP.SYNCS 0x989680 ;  /* 0x009896800000995d */ /* 0x008fea0003900000 */
[----:B------:R-:W3:Y:S02]  /*11bc0*/  @!P1 SYNCS.PHASECHK.TRANS64 P1, [R7+URZ+0x38830], R4 ;  /* 0x03883004070095a7 */ /* 0x000ee4000802007f */
[----:B---3--:R-:W-:Y:S05]  /*11bd0*/  @!P1 BRA `(.L_x_4223) ;  /* 0xfffffffc00f09947 */ /* 0x008fea000383ffff */
[----:B------:R-:W-:Y:S05]  /*11be0*/  BRA `(.L_x_4222) ;  /* 0xffffff1400587947 */ /* 0x000fea000383ffff */
.L_x_4224:
[----:B-1----:R-:W-:-:S04]  /*11bf0*/  IMAD.U32 R6, RZ, RZ, UR40 ;  /* 0x00000028ff067e24 */ /* 0x002fc8000f8e00ff */
[----:B------:R1:W3:Y:S03]  /*11c00*/  SYNCS.PHASECHK.TRANS64.TRYWAIT P1, [R6+URZ+0x38810], R3 ;  /* 0x03881003060075a7 */ /* 0x0002e6000802017f */
[----:B---3--:R-:W-:Y:S05]  /*11c10*/  @!P1 NANOSLEEP.SYNCS 0x989680 ;  /* 0x009896800000995d */ /* 0x008fea0003900000 */
[----:B------:R-:W3:Y:S02]  /*11c20*/  @!P1 SYNCS.PHASECHK.TRANS64 P1, [R6+URZ+0x38810], R3 ;  /* 0x03881003060095a7 */ /* 0x000ee4000802007f */
[----:B---3--:R-:W-:Y:S05]  /*11c30*/  @!P1 BRA `(.L_x_4224) ;  /* 0xfffffffc00ec9947 */ /* 0x008fea000383ffff */
[----:B------:R-:W-:Y:S05]  /*11c40*/  BRA `(.L_x_4347) ;  /* 0xffffff1400e07947 */ /* 0x000fea000383ffff */
.L_x_4228:
[----:B----4-:R4:W0:Y:S02]  /*11c50*/  SYNCS.PHASECHK.TRANS64.TRYWAIT P1, [R7+URZ+0x38850], R4 ;  /* 0x03885004070075a7 */ /* 0x010824000802017f */
[----:B0-----:R-:W-:Y:S05]  /*11c60*/  @!P1 NANOSLEEP.SYNCS 0x989680 ;  /* 0x009896800000995d */ /* 0x001fea0003900000 */
[----:B------:R-:W0:Y:S02]  /*11c70*/  @!P1 SYNCS.PHASECHK.TRANS64 P1, [R7+URZ+0x38850], R4 ;  /* 0x03885004070095a7 */ /* 0x000e24000802007f */
[----:B0-----:R-:W-:Y:S05]  /*11c80*/  @!P1 BRA `(.L_x_4228) ;  /* 0xfffffffc00f09947 */ /* 0x001fea000383ffff */
[----:B------:R-:W-:Y:S05]  /*11c90*/  BRA `(.L_x_4227) ;  /* 0xffffff1400ec7947 */ /* 0x000fea000383ffff */
.L_x_4235:
[----:B-1----:R-:W-:-:S04]  /*11ca0*/  IMAD.U32 R4, RZ, RZ, UR5 ;  /* 0x00000005ff047e24 */ /* 0x002fc8000f8e00ff */
[----:B------:R1:W2:Y:S03]  /*11cb0*/  SYNCS.PHASECHK.TRANS64.TRYWAIT P2, [R4+URZ+0x38830], R3 ;  /* 0x03883003040075a7 */ /* 0x0002a6000804017f */
[----:B--2---:R-:W-:Y:S05]  /*11cc0*/  @!P2 NANOSLEEP.SYNCS 0x989680 ;  /* 0x009896800000a95d */ /* 0x004fea0003900000 */
[----:B------:R-:W2:Y:S02]  /*11cd0*/  @!P2 SYNCS.PHASECHK.TRANS64 P2, [R4+URZ+0x38830], R3 ;  /* 0x038830030400a5a7 */ /* 0x000ea4000804007f */
[----:B--2---:R-:W-:Y:S05]  /*11ce0*/  @!P2 BRA `(.L_x_4235) ;  /* 0xfffffffc00eca947 */ /* 0x004fea000383ffff */
[----:B------:R-:W-:Y:S05]  /*11cf0*/  BRA `(.L_x_4234) ;  /* 0xffffff3800607947 */ /* 0x000fea000383ffff */
.L_x_4239:
[----:B-1----:R-:W-:-:S04]  /*11d00*/  IMAD.U32 R4, RZ, RZ, UR5 ;  /* 0x00000005ff047e24 */ /* 0x002fc8000f8e00ff */
[----:B------:R1:W3:Y:S03]  /*11d10*/  SYNCS.PHASECHK.TRANS64.TRYWAIT P2, [R4+URZ+0x38850], R3 ;  /* 0x03885003040075a7 */ /* 0x0002e6000804017f */
[----:B---3--:R-:W-:Y:S05]  /*11d20*/  @!P2 NANOSLEEP.SYNCS 0x989680 ;  /* 0x009896800000a95d */ /* 0x008fea0003900000 */
[----:B------:R-:W3:Y:S02]  /*11d30*/  @!P2 SYNCS.PHASECHK.TRANS64 P2, [R4+URZ+0x38850], R3 ;  /* 0x038850030400a5a7 */ /* 0x000ee4000804007f */
[----:B---3--:R-:W-:Y:S05]  /*11d40*/  @!P2 BRA `(.L_x_4239) ;  /* 0xfffffffc00eca947 */ /* 0x008fea000383ffff */
[----:B------:R-:W-:Y:S05]  /*11d50*/  BRA `(.L_x_4238) ;  /* 0xffffff3800d07947 */ /* 0x000fea000383ffff */
.L_x_4277:
        /* <DEDUP_REMOVED lines=10> */
.L_x_4349:
[----:B------:R-:W-:Y:S05]  /*11e00*/  BSYNC B0 ;  /* 0x0000000000007941 */ /* 0x000fea0003800000 */
.L_x_4348:
[----:B------:R-:W-:Y:S05]  /*11e10*/  BRA `(.L_x_4350) ;  /* 0xffffffb000b47947 */ /* 0x000fea000383ffff */
.L_x_4280:
[----:B0-----:R0:W1:Y:S02]  /*11e20*/  SYNCS.PHASECHK.TRANS64.TRYWAIT P0, [R30+URZ+0x38840], R0 ;  /* 0x038840001e0075a7 */ /* 0x001064000800017f */
[----:B-1----:R-:W-:Y:S05]  /*11e30*/  @!P0 NANOSLEEP.SYNCS 0x989680 ;  /* 0x009896800000895d */ /* 0x002fea0003900000 */
[----:B------:R-:W1:Y:S02]  /*11e40*/  @!P0 SYNCS.PHASECHK.TRANS64 P0, [R30+URZ+0x38840], R0 ;  /* 0x038840001e0085a7 */ /* 0x000e64000800007f */
[----:B-1----:R-:W-:Y:S05]  /*11e50*/  @!P0 BRA `(.L_x_4280) ;  /* 0xfffffffc00f08947 */ /* 0x002fea000383ffff */
[----:B------:R-:W-:Y:S05]  /*11e60*/  BRA `(.L_x_4351) ;  /* 0xffffffb400847947 */ /* 0x000fea000383ffff */
.L_x_4281:
        /* <DEDUP_REMOVED lines=8> */
.L_x_4353:
[----:B------:R-:W-:Y:S05]  /*11ef0*/  BSYNC B0 ;  /* 0x0000000000007941 */ /* 0x000fea0003800000 */
.L_x_4352:
        /* <DEDUP_REMOVED lines=9> */
.L_x_4354:
[----:B------:R-:W-:Y:S02]  /*11f90*/  IMAD.MOV.U32 R13, RZ, RZ, R4 ;  /* 0x000000ffff0d7224 */ /* 0x000fe400078e0004 */
[----:B------:R-:W-:Y:S02]  /*11fa0*/  IMAD.MOV.U32 R12, RZ, RZ, 0x1 ;  /* 0x00000001ff0c7424 */ /* 0x000fe400078e00ff */
[----:B------:R-:W-:-:S07]  /*11fb0*/  IMAD.MOV.U32 R3, RZ, RZ, R14 ;  /* 0x000000ffff037224 */ /* 0x000fce00078e000e */
[----:B------:R-:W-:Y:S05]  /*11fc0*/  WARPSYNC.COLLECTIVE R15, `(.L_x_4355) ;  /* 0x000000000f087348 */ /* 0x000fea0003c00000 */
[----:B------:R0:W1:Y:S02]  /*11fd0*/  SHFL.IDX P6, R14, R13, R12, R11 ;  /* 0x0000000c0d0e7389 */ /* 0x00006400000c000b */
[----:B01----:R-:W-:Y:S01]  /*11fe0*/  ENDCOLLECTIVE ;  /* 0x000000000000791b */ /* 0x003fe20003800000 */
.L_x_4355:
        /* <DEDUP_REMOVED lines=15> */
.L_x_4356:
[----:B------:R-:W-:Y:S02]  /*120e0*/  @P0 IMAD R6, R5, 0x2, R23 ;  /* 0x0000000205060824 */ /* 0x000fe400078e0217 */
[----:B------:R-:W-:Y:S02]  /*120f0*/  IMAD.MOV.U32 R13, RZ, RZ, R4 ;  /* 0x000000ffff0d7224 */ /* 0x000fe400078e0004 */
[----:B------:R-:W-:Y:S02]  /*12100*/  IMAD.MOV.U32 R12, RZ, RZ, 0x2 ;  /* 0x00000002ff0c7424 */ /* 0x000fe400078e00ff */
[----:B------:R-:W-:-:S07]  /*12110*/  IMAD.MOV.U32 R3, RZ, RZ, R14 ;  /* 0x000000ffff037224 */ /* 0x000fce00078e000e */
[----:B------:R-:W-:Y:S05]  /*12120*/  WARPSYNC.COLLECTIVE R15, `(.L_x_4357) ;  /* 0x000000000f087348 */ /* 0x000fea0003c00000 */
[----:B------:R0:W1:Y:S02]  /*12130*/  SHFL.IDX P6, R14, R13, R12, R11 ;  /* 0x0000000c0d0e7389 */ /* 0x00006400000c000b */
[----:B01----:R-:W-:Y:S01]  /*12140*/  ENDCOLLECTIVE ;  /* 0x000000000000791b */ /* 0x003fe20003800000 */
.L_x_4357:
        /* <DEDUP_REMOVED lines=15> */
.L_x_4358:
[----:B------:R-:W-:Y:S02]  /*12240*/  @P0 IMAD R6, R5, 0x2, R23 ;  /* 0x0000000205060824 */ /* 0x000fe400078e0217 */
[----:B------:R-:W-:Y:S02]  /*12250*/  IMAD.MOV.U32 R13, RZ, RZ, R4 ;  /* 0x000000ffff0d7224 */ /* 0x000fe400078e0004 */
[----:B------:R-:W-:Y:S02]  /*12260*/  IMAD.MOV.U32 R12, RZ, RZ, 0x3 ;  /* 0x00000003ff0c7424 */ /* 0x000fe400078e00ff */
[----:B------:R-:W-:-:S07]  /*12270*/  IMAD.MOV.U32 R3, RZ, RZ, R14 ;  /* 0x000000ffff037224 */ /* 0x000fce00078e000e */
[----:B------:R-:W-:Y:S05]  /*12280*/  WARPSYNC.COLLECTIVE R15, `(.L_x_4359) ;  /* 0x000000000f087348 */ /* 0x000fea0003c00000 */
[----:B------:R0:W1:Y:S02]  /*12290*/  SHFL.IDX P6, R14, R13, R12, R11 ;  /* 0x0000000c0d0e7389 */ /* 0x00006400000c000b */
[----:B01----:R-:W-:Y:S01]  /*122a0*/  ENDCOLLECTIVE ;  /* 0x000000000000791b */ /* 0x003fe20003800000 */
.L_x_4359:
        /* <DEDUP_REMOVED lines=10> */
.L_x_4360:
[----:B------:R-:W-:Y:S01]  /*12350*/  @!PT LDS RZ, [RZ] ;  /* 0x00000000fffff984 */ /* 0x000fe20000000800 */
[----:B------:R-:W-:Y:S01]  /*12360*/  @!PT LDS RZ, [RZ] ;  /* 0x00000000fffff984 */ /* 0x000fe20000000800 */
[----:B------:R-:W-:Y:S01]  /*12370*/  @!PT LDS RZ, [RZ] ;  /* 0x00000000fffff984 */ /* 0x000fe20000000800 */
[----:B------:R0:W-:Y:S01]  /*12380*/  @P0 LDGSTS.E.BYPASS.LTC128B.128 [R6+0x23400], desc[UR44][R2.64], !P2 ;  /* 0x2340000002060fae */ /* 0x0001e2000d101d6c */
[----:B------:R-:W-:Y:S01]  /*12390*/  IMAD.MOV.U32 R0, RZ, RZ, R14 ;  /* 0x000000ffff007224 */ /* 0x000fe200078e000e */
[----:B------:R-:W-:Y:S06]  /*123a0*/  BRA `(.L_x_4361) ;  /* 0xffffffb400547947 */ /* 0x000fec000383ffff */
.L_x_4286:
[----:B------:R-:W-:Y:S01]  /*123b0*/  IMAD.MOV.U32 R13, RZ, RZ, R2 ;  /* 0x000000ffff0d7224 */ /* 0x000fe200078e0002 */
[----:B------:R-:W-:Y:S01]  /*123c0*/  LOP3.LUT R22, R22, 0xfffffeff, RZ, 0xc0, !PT ;  /* 0xfffffeff16167812 */ /* 0x000fe200078ec0ff */
        /* <DEDUP_REMOVED lines=8> */
.L_x_4362:
[C---:B------:R-:W-:Y:S01]  /*12450*/  VIADD R6, R17.reuse, 0x10 ;  /* 0x0000001011067836 */ /* 0x040fe20000000000 */
[----:B------:R-:W-:Y:S01]  /*12460*/  ISETP.GE.AND P2, PT, R17, R3, PT ;  /* 0x000000031100720c */ /* 0x000fe20003f46270 */
[----:B------:R-:W-:-:S12]  /*12470*/  IMAD.MOV.U32 R13, RZ, RZ, R0 ;  /* 0x000000ffff0d7224 */ /* 0x000fd800078e0000 */
[----:B------:R-:W-:-:S04]  /*12480*/  @P2 LOP3.LUT R22, R22, 0x100, RZ, 0xfc, !PT ;  /* 0x0000010016162812 */ /* 0x000fc800078efcff */
[----:B------:R-:W-:Y:S01]  /*12490*/  LOP3.LUT R22, R22, 0xffffff7f, RZ, 0xc0, !PT ;  /* 0xffffff7f16167812 */ /* 0x000fe200078ec0ff */
[----:B------:R-:W-:-:S07]  /*124a0*/  IMAD.MOV.U32 R4, RZ, RZ, R14 ;  /* 0x000000ffff047224 */ /* 0x000fce00078e000e */
[----:B------:R-:W-:Y:S05]  /*124b0*/  WARPSYNC.COLLECTIVE R15, `(.L_x_4363) ;  /* 0x000000000f087348 */ /* 0x000fea0003c00000 */
[----:B------:R0:W1:Y:S02]  /*124c0*/  SHFL.IDX P6, R14, R13, R12, R11 ;  /* 0x0000000c0d0e7389 */ /* 0x00006400000c000b */
[----:B01----:R-:W-:Y:S01]  /*124d0*/  ENDCOLLECTIVE ;  /* 0x000000000000791b */ /* 0x003fe20003800000 */
.L_x_4363:
[----:B------:R-:W-:Y:S02]  /*124e0*/  IMAD.MOV.U32 R13, RZ, RZ, R2 ;  /* 0x000000ffff0d7224 */ /* 0x000fe400078e0002 */
[----:B------:R-:W-:Y:S02]  /*124f0*/  IMAD.MOV.U32 R12, RZ, RZ, 0x1 ;  /* 0x00000001ff0c7424 */ /* 0x000fe400078e00ff */
[----:B------:R-:W-:-:S07]  /*12500*/  IMAD.MOV.U32 R5, RZ, RZ, R14 ;  /* 0x000000ffff057224 */ /* 0x000fce00078e000e */
[----:B------:R-:W-:Y:S05]  /*12510*/  WARPSYNC.COLLECTIVE R15, `(.L_x_4364) ;  /* 0x000000000f087348 */ /* 0x000fea0003c00000 */
[----:B------:R0:W1:Y:S02]  /*12520*/  SHFL.IDX P6, R14, R13, R12, R11 ;  /* 0x0000000c0d0e7389 */ /* 0x00006400000c000b */
[----:B01----:R-:W-:Y:S01]  /*12530*/  ENDCOLLECTIVE ;  /* 0x000000000000791b */ /* 0x003fe20003800000 */
.L_x_4364:
        /* <DEDUP_REMOVED lines=15> */
.L_x_4365:
        /* <DEDUP_REMOVED lines=8> */
.L_x_4366:
        /* <DEDUP_REMOVED lines=16> */
.L_x_4367:
[----:B------:R-:W-:Y:S01]  /*127b0*/  @P2 LOP3.LUT R22, R22, 0x40, RZ, 0xfc, !PT ;  /* 0x0000004016162812 */ /* 0x000fe200078efcff */
[----:B------:R-:W-:Y:S02]  /*127c0*/  IMAD.MOV.U32 R13, RZ, RZ, R2 ;  /* 0x000000ffff0d7224 */ /* 0x000fe400078e0002 */
[----:B------:R-:W-:Y:S02]  /*127d0*/  IMAD.MOV.U32 R12, RZ, RZ, 0x3 ;  /* 0x00000003ff0c7424 */ /* 0x000fe400078e00ff */
[----:B------:R-:W-:-:S07]  /*127e0*/  IMAD.MOV.U32 R5, RZ, RZ, R14 ;  /* 0x000000ffff057224 */ /* 0x000fce00078e000e */
[----:B------:R-:W-:Y:S05]  /*127f0*/  WARPSYNC.COLLECTIVE R15, `(.L_x_4368) ;  /* 0x000000000f087348 */ /* 0x000fea0003c00000 */
[----:B------:R0:W1:Y:S02]  /*12800*/  SHFL.IDX P6, R14, R13, R12, R11 ;  /* 0x0000000c0d0e7389 */ /* 0x00006400000c000b */
[----:B01----:R-:W-:Y:S01]  /*12810*/  ENDCOLLECTIVE ;  /* 0x000000000000791b */ /* 0x003fe20003800000 */
.L_x_4368:
        /* <DEDUP_REMOVED lines=14> */
.L_x_4369:
[----:B------:R-:W-:Y:S01]  /*12900*/  IMAD.MOV.U32 R0, RZ, RZ, R14 ;  /* 0x000000ffff007224 */ /* 0x000fe200078e000e */
[----:B------:R-:W-:Y:S06]  /*12910*/  BRA `(.L_x_4370) ;  /* 0xffffffb800607947 */ /* 0x000fec000383ffff */
.L_x_4290:
[----:B------:R-:W-:Y:S01]  /*12920*/  LOP3.LUT R22, R22, 0xff7fffff, RZ, 0xc0, !PT ;  /* 0xff7fffff16167812 */ /* 0x000fe200078ec0ff */
[----:B------:R-:W-:Y:S01]  /*12930*/  BSSY B0, `(.L_x_4371) ;  /* 0x000002e000007945 */ /* 0x000fe20003800000 */
[----:B------:R-:W-:Y:S02]  /*12940*/  IMAD.MOV.U32 R13, RZ, RZ, R6 ;  /* 0x000000ffff0d7224 */ /* 0x000fe400078e0006 */
[----:B------:R-:W-:Y:S01]  /*12950*/  @P2 LOP3.LUT R22, R22, 0x800000, RZ, 0xfc, !PT ;  /* 0x0080000016162812 */ /* 0x000fe200078efcff */
[----:B------:R-:W-:Y:S02]  /*12960*/  IMAD.MOV.U32 R12, RZ, RZ, RZ ;  /* 0x000000ffff0c7224 */ /* 0x000fe400078e00ff */
[----:B------:R-:W-:Y:S01]  /*12970*/  IMAD.MOV.U32 R11, RZ, RZ, 0x181f ;  /* 0x0000181fff0b7424 */ /* 0x000fe200078e00ff */
[----:B------:R-:W-:Y:S01]  /*12980*/  LOP3.LUT R22, R22, 0xffbfffff, RZ, 0xc0, !PT ;  /* 0xffbfffff16167812 */ /* 0x000fe200078ec0ff */
[----:B------:R-:W-:-:S03]  /*12990*/  IMAD.MOV.U32 R15, RZ, RZ, -0x1 ;  /* 0xffffffffff0f7424 */ /* 0x000fc600078e00ff */
[----:B------:R-:W-:-:S04]  /*129a0*/  @P1 LOP3.LUT R22, R22, 0x400000, RZ, 0xfc, !PT ;  /* 0x0040000016161812 */ /* 0x000fc800078efcff */
[C---:B------:R-:W-:Y:S02]  /*129b0*/  LOP3.LUT P1, RZ, R22.reuse, 0x100, RZ, 0xc0, !PT ;  /* 0x0000010016ff7812 */ /* 0x040fe4000782c0ff */
[C---:B------:R-:W-:Y:S02]  /*129c0*/  LOP3.LUT P0, RZ, R22.reuse, 0x80, RZ, 0xc0, !PT ;  /* 0x0000008016ff7812 */ /* 0x040fe4000780c0ff */
[C---:B------:R-:W-:Y:S02]  /*129d0*/  LOP3.LUT P6, RZ, R22.reuse, 0x40, RZ, 0xc0, !PT ;  /* 0x0000004016ff7812 */ /* 0x040fe400078cc0ff */
[----:B------:R-:W-:-:S07]  /*129e0*/  LOP3.LUT R22, R22, 0xffff7fff, RZ, 0xc0, !PT ;  /* 0xffff7fff16167812 */ /* 0x000fce00078ec0ff */
[----:B------:R-:W-:-:S04]  /*129f0*/  @!P1 LOP3.LUT R7, R4, 0x40, RZ, 0xc0, !PT ;  /* 0x0000004004079812 */ /* 0x000fc800078ec0ff */
[----:B------:R-:W-:-:S04]  /*12a00*/  @!P1 SHF.R.U32.HI R7, RZ, 0x2, R7 ;  /* 0x00000002ff079819 */ /* 0x000fc80000011607 */
[----:B------:R-:W-:Y:S02]  /*12a10*/  @!P1 ISETP.NE.U32.AND P2, PT, R7, RZ, PT ;  /* 0x000000ff0700920c */ /* 0x000fe40003f45070 */
[----:B------:R-:W-:-:S04]  /*12a20*/  @!P1 LOP3.LUT R7, R5, 0x80, RZ, 0xc0, !PT ;  /* 0x0000008005079812 */ /* 0x000fc800078ec0ff */
[----:B------:R-:W-:-:S04]  /*12a30*/  @!P1 SHF.R.U32.HI R7, RZ, 0x3, R7 ;  /* 0x00000003ff079819 */ /* 0x000fc80000011607 */
[----:B------:R-:W-:Y:S02]  /*12a40*/  @!P1 ISETP.NE.U32.AND P1, PT, R7, RZ, PT ;  /* 0x000000ff0700920c */ /* 0x000fe40003f25070 */
[----:B------:R-:W-:Y:S02]  /*12a50*/  @!P0 LOP3.LUT R7, R4, 0x40, RZ, 0xc0, !PT ;  /* 0x0000004004078812 */ /* 0x000fe400078ec0ff */
[----:B------:R-:W-:Y:S02]  /*12a60*/  @P2 LOP3.LUT R22, R22, 0x8000, RZ, 0xfc, !PT ;  /* 0x0000800016162812 */ /* 0x000fe400078efcff */
[----:B------:R-:W-:Y:S02]  /*12a70*/  @!P0 SHF.R.U32.HI R7, RZ, 0x2, R7 ;  /* 0x00000002ff078819 */ /* 0x000fe40000011607 */
[C---:B------:R-:W-:Y:S02]  /*12a80*/  LOP3.LUT P2, RZ, R22.reuse, 0x800000, RZ, 0xc0, !PT ;  /* 0x0080000016ff7812 */ /* 0x040fe4000784c0ff */
[----:B------:R-:W-:-:S04]  /*12a90*/  LOP3.LUT R22, R22, 0xffffbfff, RZ, 0xc0, !PT ;  /* 0xffffbfff16167812 */ /* 0x000fc800078ec0ff */
[----:B------:R-:W-:Y:S02]  /*12aa0*/  @P1 LOP3.LUT R22, R22, 0x4000, RZ, 0xfc, !PT ;  /* 0x0000400016161812 */ /* 0x000fe400078efcff */
[----:B------:R-:W-:Y:S02]  /*12ab0*/  @!P0 ISETP.NE.U32.AND P1, PT, R7, RZ, PT ;  /* 0x000000ff0700820c */ /* 0x000fe40003f25070 */
[----:B------:R-:W-:Y:S02]  /*12ac0*/  @!P0 LOP3.LUT R7, R5, 0x80, RZ, 0xc0, !PT ;  /* 0x0000008005078812 */ /* 0x000fe400078ec0ff */
[----:B------:R-:W-:Y:S02]  /*12ad0*/  LOP3.LUT R22, R22, 0xfffbffff, RZ, 0xc0, !PT ;  /* 0xfffbffff16167812 */ /* 0x000fe400078ec0ff */
        /* <DEDUP_REMOVED lines=11> */
[----:B------:R-:W-:-:S07]  /*12b90*/  @!P6 SHF.R.U32.HI R7, RZ, 0x3, R7 ;  /* 0x00000003ff07e819 */ /* 0x000fce0000011607 */
[----:B------:R-:W-:Y:S02]  /*12ba0*/  @P0 LOP3.LUT R22, R22, 0x100000, RZ, 0xfc, !PT ;  /* 0x0010000016160812 */ /* 0x000fe400078efcff */
[----:B------:R-:W-:Y:S02]  /*12bb0*/  @!P6 ISETP.NE.U32.AND P0, PT, R7, RZ, PT ;  /* 0x000000ff0700e20c */ /* 0x000fe40003f05070 */
[----:B------:R-:W-:-:S11]  /*12bc0*/  LOP3.LUT R22, R22, 0xfff7ffff, RZ, 0xc0, !PT ;  /* 0xfff7ffff16167812 */ /* 0x000fd600078ec0ff */
[----:B------:R-:W-:-:S07]  /*12bd0*/  @P0 LOP3.LUT R22, R22, 0x80000, RZ, 0xfc, !PT ;  /* 0x0008000016160812 */ /* 0x000fce00078efcff */
[----:B------:R-:W-:Y:S05]  /*12be0*/  WARPSYNC.COLLECTIVE R15, `(.L_x_4372) ;  /* 0x000000000f087348 */ /* 0x000fea0003c00000 */
[----:B------:R0:W1:Y:S02]  /*12bf0*/  SHFL.IDX P6, R14, R13, R12, R11 ;  /* 0x0000000c0d0e7389 */ /* 0x00006400000c000b */
[----:B01----:R-:W-:Y:S01]  /*12c00*/  ENDCOLLECTIVE ;  /* 0x000000000000791b */ /* 0x003fe20003800000 */
.L_x_4372:
[----:B------:R-:W-:Y:S05]  /*12c10*/  BSYNC B0 ;  /* 0x0000000000007941 */ /* 0x000fea0003800000 */
.L_x_4371:
[----:B------:R-:W-:Y:S01]  /*12c20*/  IMAD.MOV.U32 R13, RZ, RZ, R0 ;  /* 0x000000ffff0d7224 */ /* 0x000fe200078e0000 */
[----:B------:R-:W-:Y:S01]  /*12c30*/  LOP3.LUT R22, R22, 0xbfffffff, RZ, 0xc0, !PT ;  /* 0xbfffffff16167812 */ /* 0x000fe200078ec0ff */
[----:B------:R-:W-:Y:S02]  /*12c40*/  IMAD.MOV.U32 R12, RZ, RZ, RZ ;  /* 0x000000ffff0c7224 */ /* 0x000fe400078e00ff */
[----:B------:R-:W-:Y:S01]  /*12c50*/  IMAD.MOV.U32 R11, RZ, RZ, 0x181f ;  /* 0x0000181fff0b7424 */ /* 0x000fe200078e00ff */
[----:B------:R-:W-:Y:S01]  /*12c60*/  @P2 LOP3.LUT R22, R22, 0x40000000, RZ, 0xfc, !PT ;  /* 0x4000000016162812 */ /* 0x000fe200078efcff */
[----:B------:R-:W-:Y:S02]  /*12c70*/  IMAD.MOV.U32 R15, RZ, RZ, -0x1 ;  /* 0xffffffffff0f7424 */ /* 0x000fe400078e00ff */
[----:B------:R-:W-:Y:S01]  /*12c80*/  IMAD.MOV.U32 R2, RZ, RZ, R14 ;  /* 0x000000ffff027224 */ /* 0x000fe200078e000e */
[----:B------:R-:W-:-:S13]  /*12c90*/  LOP3.LUT P2, RZ, R22, 0x100, RZ, 0xc0, !PT ;  /* 0x0000010016ff7812 */ /* 0x000fda000784c0ff */
[----:B------:R-:W-:Y:S05]  /*12ca0*/  WARPSYNC.COLLECTIVE R15, `(.L_x_4373) ;  /* 0x000000000f087348 */ /* 0x000fea0003c00000 */
[----:B------:R0:W1:Y:S02]  /*12cb0*/  SHFL.IDX P6, R14, R13, R12, R11 ;  /* 0x0000000c0d0e7389 */ /* 0x00006400000c000b */
[----:B01----:R-:W-:Y:S01]  /*12cc0*/  ENDCOLLECTIVE ;  /* 0x000000000000791b */ /* 0x003fe20003800000 */
.L_x_4373:
[----:B------:R-:W-:-:S04]  /*12cd0*/  LOP3.LUT R22, R22, 0xdfffffff, RZ, 0xc0, !PT ;  /* 0xdfffffff16167812 */ /* 0x000fc800078ec0ff */
[----:B------:R-:W-:-:S04]  /*12ce0*/  @P1 LOP3.LUT R22, R22, 0x20000000, RZ, 0xfc, !PT ;  /* 0x2000000016161812 */ /* 0x000fc800078efcff */
[C---:B------:R-:W-:Y:S01]  /*12cf0*/  LOP3.LUT P1, RZ, R22.reuse, 0x800, RZ, 0xc0, !PT ;  /* 0x0000080016ff7812 */ /* 0x040fe2000782c0ff */
[----:B------:R-:W-:Y:S02]  /*12d00*/  IMAD.MOV.U32 R13, RZ, RZ, R6 ;  /* 0x000000ffff0d7224 */ /* 0x000fe400078e0006 */
[----:B------:R-:W-:Y:S01]  /*12d10*/  IMAD.MOV.U32 R12, RZ, RZ, 0x1 ;  /* 0x00000001ff0c7424 */ /* 0x000fe200078e00ff */
[C---:B------:R-:W-:Y:S01]  /*12d20*/  LOP3.LUT P6, RZ, R22.reuse, 0x4000, RZ, 0xc0, !PT ;  /* 0x0000400016ff7812 */ /* 0x040fe200078cc0ff */
[----:B------:R-:W-:Y:S01]  /*12d30*/  IMAD.MOV.U32 R3, RZ, RZ, R14 ;  /* 0x000000ffff037224 */ /* 0x000fe200078e000e */
[----:B------:R-:W-:-:S04]  /*12d40*/  LOP3.LUT R22, R22, 0xefffffff, RZ, 0xc0, !PT ;  /* 0xefffffff16167812 */ /* 0x000fc800078ec0ff */
[----:B------:R-:W-:-:S05]  /*12d50*/  @!P2 LEA R3, P0, R8, R3, 0x1 ;  /* 0x000000030803a211 */ /* 0x000fca00078008ff */
[----:B------:R-:W-:Y:S02]  /*12d60*/  @!P2 IMAD.X R2, RZ, RZ, R2, P0 ;  /* 0x000000ffff02a224 */ /* 0x000fe400000e0602 */
[----:B------:R-:W-:-:S04]  /*12d70*/  @P6 LOP3.LUT R22, R22, 0x10000000, RZ, 0xfc, !PT ;  /* 0x1000000016166812 */ /* 0x000fc800078efcff */
[C---:B------:R-:W-:Y:S02]  /*12d80*/  LOP3.LUT P0, RZ, R22.reuse, 0x100, RZ, 0xc0, !PT ;  /* 0x0000010016ff7812 */ /* 0x040fe4000780c0ff */
[C---:B------:R-:W-:Y:S02]  /*12d90*/  LOP3.LUT P6, RZ, R22.reuse, 0x8000, RZ, 0xc0, !PT ;  /* 0x0000800016ff7812 */ /* 0x040fe400078cc0ff */
[----:B------:R-:W-:-:S09]  /*12da0*/  LOP3.LUT P2, RZ, R22, 0x40000000, RZ, 0xc0, !PT ;  /* 0x4000000016ff7812 */ /* 0x000fd2000784c0ff */
[----:B------:R-:W-:-:S04]  /*12db0*/  @!P0 LOP3.LUT R3, R3, R2, RZ, 0x3c, !PT ;  /* 0x0000000203038212 */ /* 0x000fc800078e3cff */
[----:B------:R-:W-:-:S04]  /*12dc0*/  @!P0 LOP3.LUT R2, R3, R2, RZ, 0x3c, !PT ;  /* 0x0000000203028212 */ /* 0x000fc800078e3cff */
[----:B------:R-:W-:-:S05]  /*12dd0*/  @!P0 LOP3.LUT R3, R3, R2, RZ, 0x3c, !PT ;  /* 0x0000000203038212 */ /* 0x000fca00078e3cff */
[----:B------:R-:W-:Y:S01]  /*12de0*/  @!PT LDS RZ, [RZ] ;  /* 0x00000000fffff984 */ /* 0x000fe20000000800 */
[----:B------:R-:W-:Y:S01]  /*12df0*/  @!PT LDS RZ, [RZ] ;  /* 0x00000000fffff984 */ /* 0x000fe20000000800 */
[----:B------:R-:W-:Y:S01]  /*12e00*/  @!PT LDS RZ, [RZ] ;  /* 0x00000000fffff984 */ /* 0x000fe20000000800 */
[----:B------:R0:W-:Y:S01]  /*12e10*/  @!P0 LDGSTS.E.BYPASS.LTC128B.128 [R25+0x26400], desc[UR44][R2.64], !P1 ;  /* 0x2640000002198fae */ /* 0x0001e2000c901d6c */
[C---:B------:R-:W-:Y:S02]  /*12e20*/  LOP3.LUT P1, RZ, R22.reuse, 0x20000000, RZ, 0xc0, !PT ;  /* 0x2000000016ff7812 */ /* 0x040fe4000782c0ff */
[----:B------:R-:W-:Y:S01]  /*12e30*/  LOP3.LUT R22, R22, 0xfbffffff, RZ, 0xc0, !PT ;  /* 0xfbffffff16167812 */ /* 0x000fe200078ec0ff */
[----:B------:R0:W-:Y:S03]  /*12e40*/  @!P0 LDGSTS.E.BYPASS.LTC128B.128 [R25+0x28400], desc[UR44][R2.64+0x80], !P5 ;  /* 0x2840008002198fae */ /* 0x0001e6000e901d6c */
[----:B------:R-:W-:Y:S01]  /*12e50*/  @P5 LOP3.LUT R22, R22, 0x4000000, RZ, 0xfc, !PT ;  /* 0x0400000016165812 */ /* 0x000fe200078efcff */
[----:B------:R0:W-:Y:S03]  /*12e60*/  @!P0 LDGSTS.E.BYPASS.LTC128B.128 [R25+0x2a400], desc[UR44][R2.64+0x100], !P4 ;  /* 0x2a40010002198fae */ /* 0x0001e6000e101d6c */
[C---:B------:R-:W-:Y:S01]  /*12e70*/  LOP3.LUT P5, RZ, R22.reuse, 0x800, RZ, 0xc0, !PT ;  /* 0x0000080016ff7812 */ /* 0x040fe200078ac0ff */
[----:B------:R0:W-:Y:S01]  /*12e80*/  @!P0 LDGSTS.E.BYPASS.LTC128B.128 [R25+0x2c400], desc[UR44][R2.64+0x180], !P3 ;  /* 0x2c40018002198fae */ /* 0x0001e2000d901d6c */
[----:B------:R-:W-:-:S03]  /*12e90*/  LOP3.LUT R22, R22, 0xf7ffffff, RZ, 0xc0, !PT ;  /* 0xf7ffffff16167812 */ /* 0x000fc600078ec0ff */
[----:B------:R0:W-:Y:S04]  /*12ea0*/  @!P0 LDGSTS.E.BYPASS.LTC128B.128 [R25+0x2e400], desc[UR44][R2.64+0x200], !P2 ;  /* 0x2e40020002198fae */ /* 0x0001e8000d101d6c */
[----:B------:R0:W-:Y:S04]  /*12eb0*/  @!P0 LDGSTS.E.BYPASS.LTC128B.128 [R25+0x30400], desc[UR44][R2.64+0x280], !P1 ;  /* 0x3040028002198fae */ /* 0x0001e8000c901d6c */
[----:B------:R-:W-:Y:S01]  /*12ec0*/  @P5 LOP3.LUT R22, R22, 0x8000000, RZ, 0xfc, !PT ;  /* 0x0800000016165812 */ /* 0x000fe200078efcff */
[----:B------:R0:W-:Y:S03]  /*12ed0*/  @!P0 LDGSTS.E.BYPASS.LTC128B.128 [R25+0x32400], desc[UR44][R2.64+0x300], P6 ;  /* 0x3240030002198fae */ /* 0x0001e6000b101d6c */
[----:B------:R-:W-:-:S02]  /*12ee0*/  LOP3.LUT P6, RZ, R22, 0x10000000, RZ, 0xc0, !PT ;  /* 0x1000000016ff7812 */ /* 0x000fc400078cc0ff */
[----:B------:R-:W-:-:S11]  /*12ef0*/  LOP3.LUT P5, RZ, R22, 0x80, RZ, 0xc0, !PT ;  /* 0x0000008016ff7812 */ /* 0x000fd600078ac0ff */
[----:B------:R0:W-:Y:S02]  /*12f00*/  @!P0 LDGSTS.E.BYPASS.LTC128B.128 [R25+0x34400], desc[UR44][R2.64+0x380], P6 ;  /* 0x3440038002198fae */ /* 0x0001e4000b101d6c */
[----:B0-----:R-:W-:Y:S05]  /*12f10*/  WARPSYNC.COLLECTIVE R15, `(.L_x_4374) ;  /* 0x000000000f087348 */ /* 0x001fea0003c00000 */
[----:B------:R1:W2:Y:S02]  /*12f20*/  SHFL.IDX P6, R14, R13, R12, R11 ;  /* 0x0000000c0d0e7389 */ /* 0x0002a400000c000b */
[----:B012---:R-:W-:Y:S01]  /*12f30*/  ENDCOLLECTIVE ;  /* 0x000000000000791b */ /* 0x007fe20003800000 */
.L_x_4374:
[----:B------:R-:W-:Y:S02]  /*12f40*/  IMAD.MOV.U32 R13, RZ, RZ, R0 ;  /* 0x000000ffff0d7224 */ /* 0x000fe400078e0000 */
[----:B------:R-:W-:-:S07]  /*12f50*/  IMAD.MOV.U32 R7, RZ, RZ, R14 ;  /* 0x000000ffff077224 */ /* 0x000fce00078e000e */
[----:B------:R-:W-:Y:S05]  /*12f60*/  WARPSYNC.COLLECTIVE R15, `(.L_x_4375) ;  /* 0x000000000f087348 */ /* 0x000fea0003c00000 */
[----:B------:R0:W1:Y:S02]  /*12f70*/  SHFL.IDX P6, R14, R13, R12, R11 ;  /* 0x0000000c0d0e7389 */ /* 0x00006400000c000b */
[----:B01----:R-:W-:Y:S01]  /*12f80*/  ENDCOLLECTIVE ;  /* 0x000000000000791b */ /* 0x003fe20003800000 */
.L_x_4375:
        /* <DEDUP_REMOVED lines=10> */
[----:B------:R-:W-:-:S11]  /*13030*/  LOP3.LUT P6, RZ, R22, 0x40000, RZ, 0xc0, !PT ;  /* 0x0004000016ff7812 */ /* 0x000fd600078cc0ff */
[----:B------:R-:W-:Y:S01]  /*13040*/  @!PT LDS RZ, [RZ] ;  /* 0x00000000fffff984 */ /* 0x000fe20000000800 */
[----:B------:R-:W-:Y:S01]  /*13050*/  @!PT LDS RZ, [RZ] ;  /* 0x00000000fffff984 */ /* 0x000fe20000000800 */
[----:B------:R-:W-:Y:S01]  /*13060*/  @!PT LDS RZ, [RZ] ;  /* 0x00000000fffff984 */ /* 0x000fe20000000800 */
[----:B------:R0:W-:Y:S01]  /*13070*/  @!P0 LDGSTS.E.BYPASS.LTC128B.128 [R25+0x26c00], desc[UR44][R2.64], !P5 ;  /* 0x26c0000002198fae */ /* 0x0001e2000e901d6c */
[C---:B------:R-:W-:Y:S02]  /*13080*/  LOP3.LUT P5, RZ, R22.reuse, 0x4000000, RZ, 0xc0, !PT ;  /* 0x0400000016ff7812 */ /* 0x040fe400078ac0ff */
[----:B------:R-:W-:-:S11]  /*13090*/  LOP3.LUT R22, R22, 0xff7fffff, RZ, 0xc0, !PT ;  /* 0xff7fffff16167812 */ /* 0x000fd600078ec0ff */
        /* <DEDUP_REMOVED lines=8> */
[----:B------:R0:W-:Y:S03]  /*13120*/  @!P0 LDGSTS.E.BYPASS.LTC128B.128 [R25+0x30c00], desc[UR44][R2.64+0x280], !P1 ;  /* 0x30c0028002198fae */ /* 0x0001e6000c901d6c */
[C---:B------:R-:W-:Y:S01]  /*13130*/  LOP3.LUT P5, RZ, R22.reuse, 0x40, RZ, 0xc0, !PT ;  /* 0x0000004016ff7812 */ /* 0x040fe200078ac0ff */
[----:B------:R0:W-:Y:S01]  /*13140*/  @!P0 LDGSTS.E.BYPASS.LTC128B.128 [R25+0x32c00], desc[UR44][R2.64+0x300], P6 ;  /* 0x32c0030002198fae */ /* 0x0001e2000b101d6c */
[----:B------:R-:W-:-:S13]  /*13150*/  LOP3.LUT P6, RZ, R22, 0x2000000, RZ, 0xc0, !PT ;  /* 0x0200000016ff7812 */ /* 0x000fda00078cc0ff */
[----:B------:R0:W-:Y:S02]  /*13160*/  @!P0 LDGSTS.E.BYPASS.LTC128B.128 [R25+0x34c00], desc[UR44][R2.64+0x380], P6 ;  /* 0x34c0038002198fae */ /* 0x0001e4000b101d6c */
[----:B0-----:R-:W-:Y:S05]  /*13170*/  WARPSYNC.COLLECTIVE R15, `(.L_x_4376) ;  /* 0x000000000f087348 */ /* 0x001fea0003c00000 */
[----:B------:R1:W2:Y:S02]  /*13180*/  SHFL.IDX P6, R14, R13, R12, R11 ;  /* 0x0000000c0d0e7389 */ /* 0x0002a400000c000b */
[----:B012---:R-:W-:Y:S01]  /*13190*/  ENDCOLLECTIVE ;  /* 0x000000000000791b */ /* 0x007fe20003800000 */
.L_x_4376:
[----:B------:R-:W-:Y:S02]  /*131a0*/  IMAD.MOV.U32 R13, RZ, RZ, R0 ;  /* 0x000000ffff0d7224 */ /* 0x000fe400078e0000 */
[----:B------:R-:W-:-:S07]  /*131b0*/  IMAD.MOV.U32 R7, RZ, RZ, R14 ;  /* 0x000000ffff077224 */ /* 0x000fce00078e000e */
[----:B------:R-:W-:Y:S05]  /*131c0*/  WARPSYNC.COLLECTIVE R15, `(.L_x_4377) ;  /* 0x000000000f087348 */ /* 0x000fea0003c00000 */
[----:B------:R0:W1:Y:S02]  /*131d0*/  SHFL.IDX P6, R14, R13, R12, R11 ;  /* 0x0000000c0d0e7389 */ /* 0x00006400000c000b */
[----:B01----:R-:W-:Y:S01]  /*131e0*/  ENDCOLLECTIVE ;  /* 0x000000000000791b */ /* 0x003fe20003800000 */
.L_x_4377:
        /* <DEDUP_REMOVED lines=15> */
[----:B------:R-:W-:-:S13]  /*132e0*/  LOP3.LUT P5, RZ, R22, 0x800000, RZ, 0xc0, !PT ;  /* 0x0080000016ff7812 */ /* 0x000fda00078ac0ff */
[----:B------:R0:W-:Y:S04]  /*132f0*/  @!P0 LDGSTS.E.BYPASS.LTC128B.128 [R25+0x29400], desc[UR44][R2.64+0x80], !P5 ;  /* 0x2940008002198fae */ /* 0x0001e8000e901d6c */
[----:B------:R0:W-:Y:S04]  /*13300*/  @!P0 LDGSTS.E.BYPASS.LTC128B.128 [R25+0x2b400], desc[UR44][R2.64+0x100], !P4 ;  /* 0x2b40010002198fae */ /* 0x0001e8000e101d6c */
[----:B------:R0:W-:Y:S04]  /*13310*/  @!P0 LDGSTS.E.BYPASS.LTC128B.128 [R25+0x2d400], desc[UR44][R2.64+0x180], !P3 ;  /* 0x2d40018002198fae */ /* 0x0001e8000d901d6c */
[----:B------:R0:W-:Y:S04]  /*13320*/  @!P0 LDGSTS.E.BYPASS.LTC128B.128 [R25+0x2f400], desc[UR44][R2.64+0x200], !P2 ;  /* 0x2f40020002198fae */ /* 0x0001e8000d101d6c */
[----:B------:R0:W-:Y:S04]  /*13330*/  @!P0 LDGSTS.E.BYPASS.LTC128B.128 [R25+0x31400], desc[UR44][R2.64+0x280], !P1 ;  /* 0x3140028002198fae */ /* 0x0001e8000c901d6c */
[----:B------:R0:W-:Y:S01]  /*13340*/  @!P0 LDGSTS.E.BYPASS.LTC128B.128 [R25+0x33400], desc[UR44][R2.64+0x300], P6 ;  /* 0x3340030002198fae */ /* 0x0001e2000b101d6c */
[----:B------:R-:W-:-:S13]  /*13350*/  LOP3.LUT P6, RZ, R22, 0x400000, RZ, 0xc0, !PT ;  /* 0x0040000016ff7812 */ /* 0x000fda00078cc0ff */
[----:B------:R0:W-:Y:S02]  /*13360*/  @!P0 LDGSTS.E.BYPASS.LTC128B.128 [R25+0x35400], desc[UR44][R2.64+0x380], P6 ;  /* 0x3540038002198fae */ /* 0x0001e4000b101d6c */
[----:B0-----:R-:W-:Y:S05]  /*13370*/  WARPSYNC.COLLECTIVE R15, `(.L_x_4378) ;  /* 0x000000000f087348 */ /* 0x001fea0003c00000 */
[----:B------:R1:W2:Y:S02]  /*13380*/  SHFL.IDX P6, R14, R13, R12, R11 ;  /* 0x0000000c0d0e7389 */ /* 0x0002a400000c000b */
[----:B012---:R-:W-:Y:S01]  /*13390*/  ENDCOLLECTIVE ;  /* 0x000000000000791b */ /* 0x007fe20003800000 */
.L_x_4378:
[----:B------:R-:W-:Y:S02]  /*133a0*/  IMAD.MOV.U32 R13, RZ, RZ, R0 ;  /* 0x000000ffff0d7224 */ /* 0x000fe400078e0000 */
[----:B------:R-:W-:-:S07]  /*133b0*/  IMAD.MOV.U32 R6, RZ, RZ, R14 ;  /* 0x000000ffff067224 */ /* 0x000fce00078e000e */
[----:B------:R-:W-:Y:S05]  /*133c0*/  WARPSYNC.COLLECTIVE R15, `(.L_x_4379) ;  /* 0x000000000f087348 */ /* 0x000fea0003c00000 */
[----:B------:R0:W1:Y:S02]  /*133d0*/  SHFL.IDX P6, R14, R13, R12, R11 ;  /* 0x0000000c0d0e7389 */ /* 0x00006400000c000b */
[----:B01----:R-:W-:Y:S01]  /*133e0*/  ENDCOLLECTIVE ;  /* 0x000000000000791b */ /* 0x003fe20003800000 */
.L_x_4379:
[----:B------:R-:W-:Y:S01]  /*133f0*/  IMAD.MOV.U32 R0, RZ, RZ, R14 ;  /* 0x000000ffff007224 */ /* 0x000fe200078e000e */
[----:B------:R-:W-:Y:S06]  /*13400*/  BRA `(.L_x_4380) ;  /* 0xffffffb800d87947 */ /* 0x000fec000383ffff */
.L_x_4295:
[----:B0-----:R0:W1:Y:S02]  /*13410*/  SYNCS.PHASECHK.TRANS64.TRYWAIT P0, [R23+URZ+0x38820], R0 ;  /* 0x03882000170075a7 */ /* 0x001064000800017f */
[----:B-1----:R-:W-:Y:S05]  /*13420*/  @!P0 NANOSLEEP.SYNCS 0x989680 ;  /* 0x009896800000895d */ /* 0x002fea0003900000 */
[----:B------:R-:W1:Y:S02]  /*13430*/  @!P0 SYNCS.PHASECHK.TRANS64 P0, [R23+URZ+0x38820], R0 ;  /* 0x03882000170085a7 */ /* 0x000e64000800007f */
[----:B-1----:R-:W-:Y:S05]  /*13440*/  @!P0 BRA `(.L_x_4295) ;  /* 0xfffffffc00f08947 */ /* 0x002fea000383ffff */
[----:B------:R-:W-:Y:S05]  /*13450*/  BRA `(.L_x_4381) ;  /* 0xffffffbc00747947 */ /* 0x000fea000383ffff */
.L_x_4298:
[----:B0-----:R0:W1:Y:S02]  /*13460*/  SYNCS.PHASECHK.TRANS64.TRYWAIT P0, [R30+URZ+0x38860], R0 ;  /* 0x038860001e0075a7 */ /* 0x001064000800017f */
[----:B-1----:R-:W-:Y:S05]  /*13470*/  @!P0 NANOSLEEP.SYNCS 0x989680 ;  /* 0x009896800000895d */ /* 0x002fea0003900000 */
[----:B------:R-:W1:Y:S02]  /*13480*/  @!P0 SYNCS.PHASECHK.TRANS64 P0, [R30+URZ+0x38860], R0 ;  /* 0x038860001e0085a7 */ /* 0x000e64000800007f */
[----:B-1----:R-:W-:Y:S05]  /*13490*/  @!P0 BRA `(.L_x_4298) ;  /* 0xfffffffc00f08947 */ /* 0x002fea000383ffff */
[----:B------:R-:W-:Y:S05]  /*134a0*/  BRA `(.L_x_4382) ;  /* 0xffffffbc00847947 */ /* 0x000fea000383ffff */
.L_x_4299:
        /* <DEDUP_REMOVED lines=8> */
.L_x_4384:
[----:B------:R-:W-:Y:S05]  /*13530*/  BSYNC B0 ;  /* 0x0000000000007941 */ /* 0x000fea0003800000 */
.L_x_4383:
[----:B------:R-:W0:Y:S01]  /*13540*/  S2R R7, SR_TID.X ;  /* 0x0000000000077919 */ /* 0x000e220000002100 */
[----:B------:R-:W-:Y:S01]  /*13550*/  IMAD.MOV.U32 R13, RZ, RZ, R4 ;  /* 0x000000ffff0d7224 */ /* 0x000fe200078e0004 */
[C---:B------:R-:W-:Y:S01]  /*13560*/  LOP3.LUT P5, RZ, R31.reuse, 0x2, RZ, 0xc0, !PT ;  /* 0x000000021fff7812 */ /* 0x040fe200078ac0ff */
[----:B------:R-:W-:Y:S01]  /*13570*/  IMAD.MOV.U32 R12, RZ, RZ, RZ ;  /* 0x000000ffff0c7224 */ /* 0x000fe200078e00ff */
[C---:B------:R-:W-:Y:S01]  /*13580*/  LOP3.LUT P4, RZ, R31.reuse, 0x4, RZ, 0xc0, !PT ;  /* 0x000000041fff7812 */ /* 0x040fe2000788c0ff */
[----:B------:R-:W-:Y:S01]  /*13590*/  IMAD.MOV.U32 R11, RZ, RZ, 0x181f ;  /* 0x0000181fff0b7424 */ /* 0x000fe200078e00ff */
[C---:B------:R-:W-:Y:S01]  /*135a0*/  LOP3.LUT P3, RZ, R31.reuse, 0x8, RZ, 0xc0, !PT ;  /* 0x000000081fff7812 */ /* 0x040fe2000786c0ff */
[----:B------:R-:W-:Y:S01]  /*135b0*/  IMAD.MOV.U32 R15, RZ, RZ, -0x1 ;  /* 0xffffffffff0f7424 */ /* 0x000fe200078e00ff */
[----:B------:R-:W-:Y:S01]  /*135c0*/  LOP3.LUT P2, RZ, R31, 0x10, RZ, 0xc0, !PT ;  /* 0x000000101fff7812 */ /* 0x000fe2000784c0ff */
[----:B------:R-:W-:Y:S01]  /*135d0*/  IMAD.MOV.U32 R3, RZ, RZ, R14 ;  /* 0x000000ffff037224 */ /* 0x000fe200078e000e */
[----:B------:R-:W-:Y:S01]  /*135e0*/  LOP3.LUT R22, R22, 0xffffffbf, RZ, 0xc0, !PT ;  /* 0xffffffbf16167812 */ /* 0x000fe200078ec0ff */
[----:B------:R-:W-:-:S10]  /*135f0*/  IMAD R5, R5, 0x2, R23 ;  /* 0x0000000205057824 */ /* 0x000fd400078e0217 */
[----:B0-----:R-:W-:Y:S05]  /*13600*/  WARPSYNC.COLLECTIVE R15, `(.L_x_4385) ;  /* 0x000000000f087348 */ /* 0x001fea0003c00000 */
[----:B------:R1:W2:Y:S02]  /*13610*/  SHFL.IDX P6, R14, R13, R12, R11 ;  /* 0x0000000c0d0e7389 */ /* 0x0002a400000c000b */
[----:B012---:R-:W-:Y:S01]  /*13620*/  ENDCOLLECTIVE ;  /* 0x000000000000791b */ /* 0x007fe20003800000 */
.L_x_4385:
[----:B------:R-:W-:Y:S02]  /*13630*/  IMAD.MOV.U32 R13, RZ, RZ, R6 ;  /* 0x000000ffff0d7224 */ /* 0x000fe400078e0006 */
[----:B------:R-:W-:Y:S02]  /*13640*/  IMAD.MOV.U32 R12, RZ, RZ, 0x1 ;  /* 0x00000001ff0c7424 */ /* 0x000fe400078e00ff */
[----:B------:R-:W-:Y:S02]  /*13650*/  IMAD.SHL.U32 R7, R7, 0x8, RZ ;  /* 0x0000000807077824 */ /* 0x000fe400078e00ff */
[----:B------:R-:W-:-:S03]  /*13660*/  IMAD.MOV.U32 R2, RZ, RZ, R14 ;  /* 0x000000ffff027224 */ /* 0x000fc600078e000e */
[----:B------:R-:W-:-:S05]  /*13670*/  LOP3.LUT R7, R7, 0x38, RZ, 0xc0, !PT ;  /* 0x0000003807077812 */ /* 0x000fca00078ec0ff */
[----:B------:R-:W-:Y:S01]  /*13680*/  IMAD.SHL.U32 R0, R7, 0x2, RZ ;  /* 0x0000000207007824 */ /* 0x000fe200078e00ff */
[----:B------:R-:W-:-:S04]  /*13690*/  LOP3.LUT R7, R31, 0x1, RZ, 0xc0, !PT ;  /* 0x000000011f077812 */ /* 0x000fc800078ec0ff */
[----:B------:R-:W-:Y:S02]  /*136a0*/  IADD3 R2, P0, R2, R0, RZ ;  /* 0x0000000002027210 */ /* 0x000fe40007f1e0ff */
[----:B------:R-:W-:Y:S02]  /*136b0*/  ISETP.NE.U32.AND P1, PT, R7, 0x1, PT ;  /* 0x000000010700780c */ /* 0x000fe40003f25070 */
[----:B------:R-:W-:Y:S01]  /*136c0*/  PRMT R7, R31, 0x8880, RZ ;  /* 0x000088801f077816 */ /* 0x000fe200000000ff */
        /* <DEDUP_REMOVED lines=8> */
[----:B------:R-:W-:Y:S02]  /*13750*/  ISETP.LT.OR P0, PT, R27, 0x1, !P5 ;  /* 0x000000011b00780c */ /* 0x000fe40006f01670 */
[----:B------:R-:W-:-:S11]  /*13760*/  LOP3.LUT R22, R22, 0xffffff7f, RZ, 0xc0, !PT ;  /* 0xffffff7f16167812 */ /* 0x000fd600078ec0ff */
        /* <DEDUP_REMOVED lines=10> */
[----:B------:R-:W-:-:S13]  /*13810*/  ISETP.LT.OR P6, PT, R27, 0x1, !P0 ;  /* 0x000000011b00780c */ /* 0x000fda00047c1670 */
[----:B------:R0:W-:Y:S01]  /*13820*/  LDGSTS.E.BYPASS.LTC128B.128 [R5+0xc400], desc[UR44][R2.64+0x300], !P6 ;  /* 0x0c40030002057fae */ /* 0x0001e2000f101d6c */
[----:B------:R-:W-:-:S13]  /*13830*/  ISETP.GT.AND P6, PT, R7, -0x1, PT ;  /* 0xffffffff0700780c */ /* 0x000fda0003fc4270 */
[----:B------:R-:W-:Y:S02]  /*13840*/  @P6 LOP3.LUT R22, R22, 0x80, RZ, 0xfc, !PT ;  /* 0x0000008016166812 */ /* 0x000fe400078efcff */
[----:B------:R-:W-:-:S13]  /*13850*/  ISETP.LT.OR P6, PT, R27, 0x1, P6 ;  /* 0x000000011b00780c */ /* 0x000fda00037c1670 */
[----:B------:R0:W-:Y:S02]  /*13860*/  LDGSTS.E.BYPASS.LTC128B.128 [R5+0xe400], desc[UR44][R2.64+0x380], !P6 ;  /* 0x0e40038002057fae */ /* 0x0001e4000f101d6c */
[----:B0-----:R-:W-:Y:S05]  /*13870*/  WARPSYNC.COLLECTIVE R15, `(.L_x_4386) ;  /* 0x000000000f087348 */ /* 0x001fea0003c00000 */
[----:B------:R1:W2:Y:S02]  /*13880*/  SHFL.IDX P6, R14, R13, R12, R11 ;  /* 0x0000000c0d0e7389 */ /* 0x0002a400000c000b */
[----:B012---:R-:W-:Y:S01]  /*13890*/  ENDCOLLECTIVE ;  /* 0x000000000000791b */ /* 0x007fe20003800000 */
.L_x_4386:
[----:B------:R-:W-:Y:S02]  /*138a0*/  IMAD.MOV.U32 R13, RZ, RZ, R4 ;  /* 0x000000ffff0d7224 */ /* 0x000fe400078e0004 */
[----:B------:R-:W-:-:S07]  /*138b0*/  IMAD.MOV.U32 R3, RZ, RZ, R14 ;  /* 0x000000ffff037224 */ /* 0x000fce00078e000e */
[----:B------:R-:W-:Y:S05]  /*138c0*/  WARPSYNC.COLLECTIVE R15, `(.L_x_4387) ;  /* 0x000000000f087348 */ /* 0x000fea0003c00000 */
[----:B------:R0:W1:Y:S02]  /*138d0*/  SHFL.IDX P6, R14, R13, R12, R11 ;  /* 0x0000000c0d0e7389 */ /* 0x00006400000c000b */
[----:B01----:R-:W-:Y:S01]  /*138e0*/  ENDCOLLECTIVE ;  /* 0x000000000000791b */ /* 0x003fe20003800000 */
.L_x_4387:
        /* <DEDUP_REMOVED lines=29> */
.L_x_4388:
[----:B------:R-:W-:Y:S01]  /*13ac0*/  IMAD.MOV.U32 R13, RZ, RZ, R4 ;  /* 0x000000ffff0d7224 */ /* 0x000fe200078e0004 */
[----:B------:R-:W-:-:S07]  /*13ad0*/  MOV R7, R14 ;  /* 0x0000000e00077202 */ /* 0x000fce0000000f00 */
[----:B------:R-:W-:Y:S05]  /*13ae0*/  WARPSYNC.COLLECTIVE R15, `(.L_x_4389) ;  /* 0x000000000f087348 */ /* 0x000fea0003c00000 */
[----:B------:R0:W1:Y:S02]  /*13af0*/  SHFL.IDX P6, R14, R13, R12, R11 ;  /* 0x0000000c0d0e7389 */ /* 0x00006400000c000b */
[----:B01----:R-:W-:Y:S01]  /*13b00*/  ENDCOLLECTIVE ;  /* 0x000000000000791b */ /* 0x003fe20003800000 */
.L_x_4389:
        /* <DEDUP_REMOVED lines=29> */
.L_x_4390:
[----:B------:R-:W-:Y:S02]  /*13ce0*/  IMAD.MOV.U32 R13, RZ, RZ, R4 ;  /* 0x000000ffff0d7224 */ /* 0x000fe400078e0004 */
[----:B------:R-:W-:-:S07]  /*13cf0*/  IMAD.MOV.U32 R6, RZ, RZ, R14 ;  /* 0x000000ffff067224 */ /* 0x000fce00078e000e */
[----:B------:R-:W-:Y:S05]  /*13d00*/  WARPSYNC.COLLECTIVE R15, `(.L_x_4391) ;  /* 0x000000000f087348 */ /* 0x000fea0003c00000 */
[----:B------:R0:W1:Y:S02]  /*13d10*/  SHFL.IDX P6, R14, R13, R12, R11 ;  /* 0x0000000c0d0e7389 */ /* 0x00006400000c000b */
[----:B01----:R-:W-:Y:S01]  /*13d20*/  ENDCOLLECTIVE ;  /* 0x000000000000791b */ /* 0x003fe20003800000 */
.L_x_4391:
[----:B------:R-:W-:Y:S01]  /*13d30*/  IMAD.MOV.U32 R2, RZ, RZ, R14 ;  /* 0x000000ffff027224 */ /* 0x000fe200078e000e */
[----:B------:R-:W-:Y:S06]  /*13d40*/  BRA `(.L_x_4392) ;  /* 0xffffffbc00187947 */ /* 0x000fec000383ffff */
.L_x_4306:
[----:B0-----:R0:W1:Y:S02]  /*13d50*/  SYNCS.PHASECHK.TRANS64.TRYWAIT P0, [R6+URZ+0x38840], R17 ;  /* 0x03884011060075a7 */ /* 0x001064000800017f */
[----:B-1----:R-:W-:Y:S05]  /*13d60*/  @!P0 NANOSLEEP.SYNCS 0x989680 ;  /* 0x009896800000895d */ /* 0x002fea0003900000 */
[----:B------:R-:W1:Y:S02]  /*13d70*/  @!P0 SYNCS.PHASECHK.TRANS64 P0, [R6+URZ+0x38840], R17 ;  /* 0x03884011060085a7 */ /* 0x000e64000800007f */
[----:B-1----:R-:W-:Y:S05]  /*13d80*/  @!P0 BRA `(.L_x_4306) ;  /* 0xfffffffc00f08947 */ /* 0x002fea000383ffff */
[----:B------:R-:W-:Y:S05]  /*13d90*/  BRA `(.L_x_4393) ;  /* 0xffffffc000b07947 */ /* 0x000fea000383ffff */
.L_x_4307:
        /* <DEDUP_REMOVED lines=8> */
.L_x_4395:
[----:B------:R-:W-:Y:S05]  /*13e20*/  BSYNC B1 ;  /* 0x0000000000017941 */ /* 0x000fea0003800000 */
.L_x_4394:
        /* <DEDUP_REMOVED lines=9> */
.L_x_4396:
[----:B------:R-:W-:Y:S02]  /*13ec0*/  IMAD.MOV.U32 R13, RZ, RZ, R27 ;  /* 0x000000ffff0d7224 */ /* 0x000fe400078e001b */
[----:B------:R-:W-:Y:S02]  /*13ed0*/  IMAD.MOV.U32 R12, RZ, RZ, 0x1 ;  /* 0x00000001ff0c7424 */ /* 0x000fe400078e00ff */
[----:B------:R-:W-:-:S07]  /*13ee0*/  IMAD.MOV.U32 R2, RZ, RZ, R14 ;  /* 0x000000ffff027224 */ /* 0x000fce00078e000e */
[----:B------:R-:W-:Y:S05]  /*13ef0*/  WARPSYNC.COLLECTIVE R15, `(.L_x_4397) ;  /* 0x000000000f087348 */ /* 0x000fea0003c00000 */
[----:B------:R0:W1:Y:S02]  /*13f00*/  SHFL.IDX P6, R14, R13, R12, R11 ;  /* 0x0000000c0d0e7389 */ /* 0x00006400000c000b */
[----:B01----:R-:W-:Y:S01]  /*13f10*/  ENDCOLLECTIVE ;  /* 0x000000000000791b */ /* 0x003fe20003800000 */
.L_x_4397:
        /* <DEDUP_REMOVED lines=11> */
.L_x_4398:
[----:B------:R-:W-:Y:S02]  /*13fd0*/  IMAD.MOV.U32 R13, RZ, RZ, R27 ;  /* 0x000000ffff0d7224 */ /* 0x000fe400078e001b */
[----:B------:R-:W-:Y:S02]  /*13fe0*/  IMAD.MOV.U32 R12, RZ, RZ, 0x2 ;  /* 0x00000002ff0c7424 */ /* 0x000fe400078e00ff */
[----:B------:R-:W-:-:S07]  /*13ff0*/  IMAD.MOV.U32 R2, RZ, RZ, R14 ;  /* 0x000000ffff027224 */ /* 0x000fce00078e000e */
[----:B------:R-:W-:Y:S05]  /*14000*/  WARPSYNC.COLLECTIVE R15, `(.L_x_4399) ;  /* 0x000000000f087348 */ /* 0x000fea0003c00000 */
[----:B------:R0:W1:Y:S02]  /*14010*/  SHFL.IDX P6, R14, R13, R12, R11 ;  /* 0x0000000c0d0e7389 */ /* 0x00006400000c000b */
[----:B01----:R-:W-:Y:S01]  /*14020*/  ENDCOLLECTIVE ;  /* 0x000000000000791b */ /* 0x003fe20003800000 */
.L_x_4399:
        /* <DEDUP_REMOVED lines=11> */
.L_x_4400:
[----:B------:R-:W-:Y:S02]  /*140e0*/  IMAD.MOV.U32 R13, RZ, RZ, R27 ;  /* 0x000000ffff0d7224 */ /* 0x000fe400078e001b */
[----:B------:R-:W-:Y:S02]  /*140f0*/  IMAD.MOV.U32 R12, RZ, RZ, 0x3 ;  /* 0x00000003ff0c7424 */ /* 0x000fe400078e00ff */
[----:B------:R-:W-:-:S07]  /*14100*/  IMAD.MOV.U32 R2, RZ, RZ, R14 ;  /* 0x000000ffff027224 */ /* 0x000fce00078e000e */
[----:B------:R-:W-:Y:S05]  /*14110*/  WARPSYNC.COLLECTIVE R15, `(.L_x_4401) ;  /* 0x000000000f087348 */ /* 0x000fea0003c00000 */
[----:B------:R0:W1:Y:S02]  /*14120*/  SHFL.IDX P6, R14, R13, R12, R11 ;  /* 0x0000000c0d0e7389 */ /* 0x00006400000c000b */
[----:B01----:R-:W-:Y:S01]  /*14130*/  ENDCOLLECTIVE ;  /* 0x000000000000791b */ /* 0x003fe20003800000 */
.L_x_4401:
        /* <DEDUP_REMOVED lines=11> */
.L_x_4402:
[----:B------:R-:W-:Y:S01]  /*141f0*/  IMAD.MOV.U32 R2, RZ, RZ, R14 ;  /* 0x000000ffff027224 */ /* 0x000fe200078e000e */
[----:B------:R-:W-:Y:S06]  /*14200*/  BRA `(.L_x_4403) ;  /* 0xffffffc000407947 */ /* 0x000fec000383ffff */
.L_x_4312:
[----:B---3--:R3:W4:Y:S02]  /*14210*/  SYNCS.PHASECHK.TRANS64.TRYWAIT P0, [R6+URZ+0x38860], R17 ;  /* 0x03886011060075a7 */ /* 0x008724000800017f */
[----:B----4-:R-:W-:Y:S05]  /*14220*/  @!P0 NANOSLEEP.SYNCS 0x989680 ;  /* 0x009896800000895d */ /* 0x010fea0003900000 */
[----:B------:R-:W4:Y:S02]  /*14230*/  @!P0 SYNCS.PHASECHK.TRANS64 P0, [R6+URZ+0x38860], R17 ;  /* 0x03886011060085a7 */ /* 0x000f24000800007f */
[----:B----4-:R-:W-:Y:S05]  /*14240*/  @!P0 BRA `(.L_x_4312) ;  /* 0xfffffffc00f08947 */ /* 0x010fea000383ffff */
[----:B------:R-:W-:Y:S05]  /*14250*/  BRA `(.L_x_4404) ;  /* 0xffffffc000907947 */ /* 0x000fea000383ffff */
.L_x_4313:
        /* <DEDUP_REMOVED lines=8> */
.L_x_4406:
[----:B------:R-:W-:Y:S05]  /*142e0*/  BSYNC B1 ;  /* 0x0000000000017941 */ /* 0x000fea0003800000 */
.L_x_4405:
[----:B------:R-:W-:Y:S01]  /*142f0*/  IMAD.MOV.U32 R13, RZ, RZ, R9 ;  /* 0x000000ffff0d7224 */ /* 0x000fe200078e0009 */
[C---:B------:R-:W-:Y:S01]  /*14300*/  LOP3.LUT P2, RZ, R22.reuse, 0x200, RZ, 0xc0, !PT ;  /* 0x0000020016ff7812 */ /* 0x040fe2000784c0ff */
[----:B------:R-:W-:Y:S01]  /*14310*/  IMAD.MOV.U32 R12, RZ, RZ, RZ ;  /* 0x000000ffff0c7224 */ /* 0x000fe200078e00ff */
[C---:B------:R-:W-:Y:S01]  /*14320*/  LOP3.LUT P1, RZ, R22.reuse, 0x20, RZ, 0xc0, !PT ;  /* 0x0000002016ff7812 */ /* 0x040fe2000782c0ff */
[----:B------:R-:W-:Y:S01]  /*14330*/  IMAD.MOV.U32 R11, RZ, RZ, 0x181f ;  /* 0x0000181fff0b7424 */ /* 0x000fe200078e00ff */
[----:B------:R-:W-:Y:S01]  /*14340*/  LOP3.LUT R22, R22, 0xffbfffff, RZ, 0xc0, !PT ;  /* 0xffbfffff16167812 */ /* 0x000fe200078ec0ff */
[----:B------:R-:W-:Y:S02]  /*14350*/  IMAD.MOV.U32 R15, RZ, RZ, -0x1 ;  /* 0xffffffffff0f7424 */ /* 0x000fe400078e00ff */
[----:B------:R-:W-:Y:S01]  /*14360*/  IMAD.MOV.U32 R3, RZ, RZ, R14 ;  /* 0x000000ffff037224 */ /* 0x000fe200078e000e */
[----:B------:R-:W-:Y:S01]  /*14370*/  @P3 LOP3.LUT R22, R22, 0x400000, RZ, 0xfc, !PT ;  /* 0x0040000016163812 */ /* 0x000fe200078efcff */
[----:B------:R-:W-:-:S07]  /*14380*/  IMAD R17, R17, 0x2, R23 ;  /* 0x0000000211117824 */ /* 0x000fce00078e0217 */
[----:B------:R-:W-:Y:S05]  /*14390*/  WARPSYNC.COLLECTIVE R15, `(.L_x_4407) ;  /* 0x000000000f087348 */ /* 0x000fea0003c00000 */
[----:B------:R0:W1:Y:S02]  /*143a0*/  SHFL.IDX P6, R14, R13, R12, R11 ;  /* 0x0000000c0d0e7389 */ /* 0x00006400000c000b */
[----:B01----:R-:W-:Y:S01]  /*143b0*/  ENDCOLLECTIVE ;  /* 0x000000000000791b */ /* 0x003fe20003800000 */
.L_x_4407:
        /* <DEDUP_REMOVED lines=17> */
.L_x_4408:
        /* <DEDUP_REMOVED lines=16> */
.L_x_4409:
        /* <DEDUP_REMOVED lines=19> */
.L_x_4410:
        /* <DEDUP_REMOVED lines=14> */
.L_x_4411:
        /* <DEDUP_REMOVED lines=16> */
.L_x_4412:
        /* <DEDUP_REMOVED lines=14> */
.L_x_4413:
[----:B------:R-:W-:Y:S05]  /*149c0*/  BRA `(.L_x_4414) ;  /* 0xffffffbc00fc7947 */ /* 0x000fea000383ffff */
.L_x_4321:
        /* <DEDUP_REMOVED lines=8> */
.L_x_4416:
[----:B------:R-:W-:Y:S05]  /*14a50*/  BSYNC B0 ;  /* 0x0000000000007941 */ /* 0x000fea0003800000 */
.L_x_4415:
        /* <DEDUP_REMOVED lines=9> */
.L_x_4417:
        /* <DEDUP_REMOVED lines=18> */
.L_x_4418:
[----:B------:R-:W-:Y:S01]  /*14c10*/  IMAD.MOV.U32 R12, RZ, RZ, 0x2 ;  /* 0x00000002ff0c7424 */ /* 0x000fe200078e00ff */
[----:B------:R-:W-:-:S05]  /*14c20*/  SEL R6, R14, RZ, P1 ;  /* 0x000000ff0e067207 */ /* 0x000fca0000800000 */
[----:B------:R-:W-:-:S04]  /*14c30*/  IMAD.IADD R6, R5, 0x1, R6 ;  /* 0x0000000105067824 */ /* 0x000fc800078e0206 */
[----:B------:R-:W-:-:S07]  /*14c40*/  IMAD.MOV.U32 R13, RZ, RZ, R6 ;  /* 0x000000ffff0d7224 */ /* 0x000fce00078e0006 */
[----:B------:R-:W-:Y:S05]  /*14c50*/  WARPSYNC.COLLECTIVE R15, `(.L_x_4419) ;  /* 0x000000000f087348 */ /* 0x000fea0003c00000 */
[----:B------:R0:W1:Y:S02]  /*14c60*/  SHFL.UP P6, R14, R13, R12, R11 ;  /* 0x0400000c0d0e7389 */ /* 0x00006400000c000b */
[----:B01----:R-:W-:Y:S01]  /*14c70*/  ENDCOLLECTIVE ;  /* 0x000000000000791b */ /* 0x003fe20003800000 */
.L_x_4419:
[----:B------:R-:W-:Y:S01]  /*14c80*/  IMAD.MOV.U32 R12, RZ, RZ, 0x4 ;  /* 0x00000004ff0c7424 */ /* 0x000fe200078e00ff */
[----:B------:R-:W-:-:S05]  /*14c90*/  SEL R7, R14, RZ, P2 ;  /* 0x000000ff0e077207 */ /* 0x000fca0001000000 */
[----:B------:R-:W-:-:S04]  /*14ca0*/  IMAD.IADD R7, R6, 0x1, R7 ;  /* 0x0000000106077824 */ /* 0x000fc800078e0207 */
[----:B------:R-:W-:-:S07]  /*14cb0*/  IMAD.MOV.U32 R13, RZ, RZ, R7 ;  /* 0x000000ffff0d7224 */ /* 0x000fce00078e0007 */
[----:B------:R-:W-:Y:S05]  /*14cc0*/  WARPSYNC.COLLECTIVE R15, `(.L_x_4420) ;  /* 0x000000000f087348 */ /* 0x000fea0003c00000 */
[----:B------:R0:W1:Y:S02]  /*14cd0*/  SHFL.UP P6, R14, R13, R12, R11 ;  /* 0x0400000c0d0e7389 */ /* 0x00006400000c000b */
[----:B01----:R-:W-:Y:S01]  /*14ce0*/  ENDCOLLECTIVE ;  /* 0x000000000000791b */ /* 0x003fe20003800000 */
.L_x_4420:
[----:B------:R-:W-:Y:S01]  /*14cf0*/  IMAD.MOV.U32 R12, RZ, RZ, 0x8 ;  /* 0x00000008ff0c7424 */ /* 0x000fe200078e00ff */
[----:B------:R-:W-:-:S05]  /*14d00*/  SEL R2, R14, RZ, P3 ;  /* 0x000000ff0e027207 */ /* 0x000fca0001800000 */
[----:B------:R-:W-:-:S04]  /*14d10*/  IMAD.IADD R2, R7, 0x1, R2 ;  /* 0x0000000107027824 */ /* 0x000fc800078e0202 */
[----:B------:R-:W-:-:S07]  /*14d20*/  IMAD.MOV.U32 R13, RZ, RZ, R2 ;  /* 0x000000ffff0d7224 */ /* 0x000fce00078e0002 */
[----:B------:R-:W-:Y:S05]  /*14d30*/  WARPSYNC.COLLECTIVE R15, `(.L_x_4421) ;  /* 0x000000000f087348 */ /* 0x000fea0003c00000 */
[----:B------:R0:W1:Y:S02]  /*14d40*/  SHFL.UP P6, R14, R13, R12, R11 ;  /* 0x0400000c0d0e7389 */ /* 0x00006400000c000b */
[----:B01----:R-:W-:Y:S01]  /*14d50*/  ENDCOLLECTIVE ;  /* 0x000000000000791b */ /* 0x003fe20003800000 */
.L_x_4421:
[----:B------:R-:W-:Y:S01]  /*14d60*/  IMAD.MOV.U32 R12, RZ, RZ, 0x10 ;  /* 0x00000010ff0c7424 */ /* 0x000fe200078e00ff */
[----:B------:R-:W-:-:S05]  /*14d70*/  SEL R3, R14, RZ, P4 ;  /* 0x000000ff0e037207 */ /* 0x000fca0002000000 */
[----:B------:R-:W-:-:S04]  /*14d80*/  IMAD.IADD R3, R2, 0x1, R3 ;  /* 0x0000000102037824 */ /* 0x000fc800078e0203 */
[----:B------:R-:W-:-:S07]  /*14d90*/  IMAD.MOV.U32 R13, RZ, RZ, R3 ;  /* 0x000000ffff0d7224 */ /* 0x000fce00078e0003 */
[----:B------:R-:W-:Y:S05]  /*14da0*/  WARPSYNC.COLLECTIVE R15, `(.L_x_4422) ;  /* 0x000000000f087348 */ /* 0x000fea0003c00000 */
[----:B------:R0:W1:Y:S02]  /*14db0*/  SHFL.UP P6, R14, R13, R12, R11 ;  /* 0x0400000c0d0e7389 */ /* 0x00006400000c000b */
[----:B01----:R-:W-:Y:S01]  /*14dc0*/  ENDCOLLECTIVE ;  /* 0x000000000000791b */ /* 0x003fe20003800000 */
.L_x_4422:
        /* <DEDUP_REMOVED lines=8> */
.L_x_4423:
[----:B------:R-:W-:Y:S05]  /*14e50*/  BRA `(.L_x_4424) ;  /* 0xffffffc000907947 */ /* 0x000fea000383ffff */
.L_x_4326:
        /* <DEDUP_REMOVED lines=8> */
.L_x_4426:
[----:B------:R-:W-:Y:S05]  /*14ee0*/  BSYNC B0 ;  /* 0x0000000000007941 */ /* 0x000fea0003800000 */
.L_x_4425:
        /* <DEDUP_REMOVED lines=8> */
.L_x_4427:
[----:B------:R-:W-:Y:S01]  /*14f70*/  IMAD.MOV.U32 R12, RZ, RZ, 0x4 ;  /* 0x00000004ff0c7424 */ /* 0x000fe200078e00ff */
[----:B------:R-:W-:-:S05]  /*14f80*/  SEL R2, R14, RZ, P2 ;  /* 0x000000ff0e027207 */ /* 0x000fca0001000000 */
[----:B------:R-:W-:-:S04]  /*14f90*/  IMAD.IADD R2, R13, 0x1, R2 ;  /* 0x000000010d027824 */ /* 0x000fc800078e0202 */
[----:B------:R-:W-:-:S07]  /*14fa0*/  IMAD.MOV.U32 R13, RZ, RZ, R2 ;  /* 0x000000ffff0d7224 */ /* 0x000fce00078e0002 */
[----:B------:R-:W-:Y:S05]  /*14fb0*/  WARPSYNC.COLLECTIVE R15, `(.L_x_4428) ;  /* 0x000000000f087348 */ /* 0x000fea0003c00000 */
[----:B------:R0:W1:Y:S02]  /*14fc0*/  SHFL.UP P6, R14, R13, R12, R11 ;  /* 0x0400000c0d0e7389 */ /* 0x00006400000c000b */
[----:B01----:R-:W-:Y:S01]  /*14fd0*/  ENDCOLLECTIVE ;  /* 0x000000000000791b */ /* 0x003fe20003800000 */
.L_x_4428:
[----:B------:R-:W-:Y:S01]  /*14fe0*/  IMAD.MOV.U32 R12, RZ, RZ, 0x8 ;  /* 0x00000008ff0c7424 */ /* 0x000fe200078e00ff */
[----:B------:R-:W-:-:S05]  /*14ff0*/  SEL R3, R14, RZ, P3 ;  /* 0x000000ff0e037207 */ /* 0x000fca0001800000 */
[----:B------:R-:W-:-:S04]  /*15000*/  IMAD.IADD R3, R2, 0x1, R3 ;  /* 0x0000000102037824 */ /* 0x000fc800078e0203 */
[----:B------:R-:W-:-:S07]  /*15010*/  IMAD.MOV.U32 R13, RZ, RZ, R3 ;  /* 0x000000ffff0d7224 */ /* 0x000fce00078e0003 */
[----:B------:R-:W-:Y:S05]  /*15020*/  WARPSYNC.COLLECTIVE R15, `(.L_x_4429) ;  /* 0x000000000f087348 */ /* 0x000fea0003c00000 */
[----:B------:R0:W1:Y:S02]  /*15030*/  SHFL.UP P6, R14, R13, R12, R11 ;  /* 0x0400000c0d0e7389 */ /* 0x00006400000c000b */
[----:B01----:R-:W-:Y:S01]  /*15040*/  ENDCOLLECTIVE ;  /* 0x000000000000791b */ /* 0x003fe20003800000 */
.L_x_4429:
[----:B------:R-:W-:Y:S01]  /*15050*/  IMAD.MOV.U32 R12, RZ, RZ, 0x10 ;  /* 0x00000010ff0c7424 */ /* 0x000fe200078e00ff */
[----:B------:R-:W-:-:S05]  /*15060*/  SEL R4, R14, RZ, P4 ;  /* 0x000000ff0e047207 */ /* 0x000fca0002000000 */
[----:B------:R-:W-:-:S04]  /*15070*/  IMAD.IADD R4, R3, 0x1, R4 ;  /* 0x0000000103047824 */ /* 0x000fc800078e0204 */
[----:B------:R-:W-:-:S07]  /*15080*/  IMAD.MOV.U32 R13, RZ, RZ, R4 ;  /* 0x000000ffff0d7224 */ /* 0x000fce00078e0004 */
[----:B------:R-:W-:Y:S05]  /*15090*/  WARPSYNC.COLLECTIVE R15, `(.L_x_4430) ;  /* 0x000000000f087348 */ /* 0x000fea0003c00000 */
[----:B------:R0:W1:Y:S02]  /*150a0*/  SHFL.UP P6, R14, R13, R12, R11 ;  /* 0x0400000c0d0e7389 */ /* 0x00006400000c000b */
[----:B01----:R-:W-:Y:S01]  /*150b0*/  ENDCOLLECTIVE ;  /* 0x000000000000791b */ /* 0x003fe20003800000 */
.L_x_4430:
        /* <DEDUP_REMOVED lines=8> */
.L_x_4431:
[----:B------:R-:W-:Y:S05]  /*15140*/  BRA `(.L_x_4432) ;  /* 0xffffffc000707947 */ /* 0x000fea000383ffff */
.L_x_4328:
[----:B------:R-:W-:Y:S01]  /*15150*/  BSSY B0, `(.L_x_4433) ;  /* 0x0000006000007945 */ /* 0x000fe20003800000 */
[----:B------:R-:W-:Y:S01]  /*15160*/  PLOP3.LUT P6, PT, P6, PT, PT, 0x8, 0x0 ;  /* 0x000000000000781c */ /* 0x000fe200037ce170 */
[----:B------:R-:W-:-:S12]  /*15170*/  IMAD.MOV.U32 R15, RZ, RZ, -0x1 ;  /* 0xffffffffff0f7424 */ /* 0x000fd800078e00ff */
[----:B01----:R-:W-:Y:S05]  /*15180*/  WARPSYNC.COLLECTIVE R15, `(.L_x_4434) ;  /* 0x000000000f087348 */ /* 0x003fea0003c00000 */
[----:B------:R-:W-:Y:S01]  /*15190*/  VOTE.ANY R14, PT, P6 ;  /* 0x00000000000e7806 */ /* 0x000fe200030e0100 */
[----:B01----:R-:W-:Y:S06]  /*151a0*/  ENDCOLLECTIVE ;  /* 0x000000000000791b */ /* 0x003fec0003800000 */
.L_x_4434:
[----:B------:R-:W-:Y:S05]  /*151b0*/  BSYNC B0 ;  /* 0x0000000000007941 */ /* 0x000fea0003800000 */
.L_x_4433:
        /* <DEDUP_REMOVED lines=9> */
.L_x_4435:
[----:B------:R-:W-:Y:S01]  /*15250*/  IMAD.MOV.U32 R5, RZ, RZ, R14 ;  /* 0x000000ffff057224 */ /* 0x000fe200078e000e */
[----:B------:R-:W-:Y:S06]  /*15260*/  BRA `(.L_x_4436) ;  /* 0xffffffc000607947 */ /* 0x000fec000383ffff */
.L_x_4330:
[----:B------:R-:W-:Y:S01]  /*15270*/  BSSY B0, `(.L_x_4437) ;  /* 0x0000007000007945 */ /* 0x000fe20003800000 */
[----:B------:R-:W-:Y:S02]  /*15280*/  IMAD.MOV.U32 R13, RZ, RZ, R2 ;  /* 0x000000ffff0d7224 */ /* 0x000fe400078e0002 */
[----:B------:R-:W-:Y:S02]  /*15290*/  IMAD.MOV.U32 R11, RZ, RZ, 0x1f ;  /* 0x0000001fff0b7424 */ /* 0x000fe400078e00ff */
[----:B------:R-:W-:-:S07]  /*152a0*/  IMAD.MOV.U32 R15, RZ, RZ, -0x1 ;  /* 0xffffffffff0f7424 */ /* 0x000fce00078e00ff */
[----:B0123--:R-:W-:Y:S05]  /*152b0*/  WARPSYNC.COLLECTIVE R15, `(.L_x_4438) ;  /* 0x000000000f087348 */ /* 0x00ffea0003c00000 */
[----:B------:R4:W0:Y:S02]  /*152c0*/  SHFL.IDX P6, R14, R13, R12, R11 ;  /* 0x0000000c0d0e7389 */ /* 0x00082400000c000b */
[----:B01234-:R-:W-:Y:S01]  /*152d0*/  ENDCOLLECTIVE ;  /* 0x000000000000791b */ /* 0x01ffe20003800000 */
.L_x_4438:
[----:B------:R-:W-:Y:S05]  /*152e0*/  BSYNC B0 ;  /* 0x0000000000007941 */ /* 0x000fea0003800000 */
.L_x_4437:
[----:B------:R-:W-:Y:S05]  /*152f0*/  BRA `(.L_x_4329) ;  /* 0xffffffc000587947 */ /* 0x000fea000383ffff */
.L_x_4334:
[----:B0-----:R0:W1:Y:S02]  /*15300*/  SYNCS.PHASECHK.TRANS64.TRYWAIT P0, [R7+URZ+0x38820], R0 ;  /* 0x03882000070075a7 */ /* 0x001064000800017f */
[----:B-1----:R-:W-:Y:S05]  /*15310*/  @!P0 NANOSLEEP.SYNCS 0x989680 ;  /* 0x009896800000895d */ /* 0x002fea0003900000 */
[----:B------:R-:W1:Y:S02]  /*15320*/  @!P0 SYNCS.PHASECHK.TRANS64 P0, [R7+URZ+0x38820], R0 ;  /* 0x03882000070085a7 */ /* 0x000e64000800007f */
[----:B-1----:R-:W-:Y:S05]  /*15330*/  @!P0 BRA `(.L_x_4334) ;  /* 0xfffffffc00f08947 */ /* 0x002fea000383ffff */
[----:B------:R-:W-:Y:S05]  /*15340*/  BRA `(.L_x_4439) ;  /* 0xffffffc400447947 */ /* 0x000fea000383ffff */
.L_x_4335:
        /* <DEDUP_REMOVED lines=11> */
.L_x_4441:
[----:B------:R-:W-:Y:S05]  /*15400*/  BSYNC B0 ;  /* 0x0000000000007941 */ /* 0x000fea0003800000 */
.L_x_4440:
[----:B------:R-:W-:Y:S05]  /*15410*/  BRA `(.L_x_4442) ;  /* 0xffffffc4002c7947 */ /* 0x000fea000383ffff */
.L_x_4338:
[----:B------:R-:W-:Y:S01]  /*15420*/  BSSY B1, `(.L_x_4443) ;  /* 0x0000006000017945 */ /* 0x000fe20003800000 */
[----:B------:R-:W-:-:S07]  /*15430*/  IMAD.MOV.U32 R15, RZ, RZ, -0x1 ;  /* 0xffffffffff0f7424 */ /* 0x000fce00078e00ff */
[----:B0-234-:R-:W-:Y:S05]  /*15440*/  WARPSYNC.COLLECTIVE R15, `(.L_x_4444) ;  /* 0x000000000f0c7348 */ /* 0x01dfea0003c00000 */
[----:B------:R-:W-:Y:S02]  /*15450*/  ELECT P6, UR62, PT ;  /* 0x00000000003e782f */ /* 0x000fe400038c0000 */
[----:B------:R-:W-:Y:S01]  /*15460*/  MOV R14, UR62 ;  /* 0x0000003e000e7c02 */ /* 0x000fe20008000f00 */
[----:B0-234-:R-:W-:Y:S10]  /*15470*/  ENDCOLLECTIVE ;  /* 0x000000000000791b */ /* 0x01dff40003800000 */
.L_x_4444:
[----:B------:R-:W-:Y:S05]  /*15480*/  BSYNC B1 ;  /* 0x0000000000017941 */ /* 0x000fea0003800000 */
.L_x_4443:
[----:B------:R-:W-:Y:S05]  /*15490*/  BRA `(.L_x_4445) ;  /* 0xffffffc400247947 */ /* 0x000fea000383ffff */
.L_x_4340:
[----:B0-----:R0:W1:Y:S02]  /*154a0*/  SYNCS.PHASECHK.TRANS64.TRYWAIT P1, [R5+URZ+0x38840], R0 ;  /* 0x03884000050075a7 */ /* 0x001064000802017f */
[----:B-1----:R-:W-:Y:S05]  /*154b0*/  @!P1 NANOSLEEP.SYNCS 0x989680 ;  /* 0x009896800000995d */ /* 0x002fea0003900000 */
[----:B------:R-:W1:Y:S02]  /*154c0*/  @!P1 SYNCS.PHASECHK.TRANS64 P1, [R5+URZ+0x38840], R0 ;  /* 0x03884000050095a7 */ /* 0x000e64000802007f */
[----:B-1----:R-:W-:Y:S05]  /*154d0*/  @!P1 BRA `(.L_x_4340) ;  /* 0xfffffffc00f09947 */ /* 0x002fea000383ffff */
[----:B------:R-:W-:Y:S05]  /*154e0*/  BRA `(.L_x_4446) ;  /* 0xffffffc400447947 */ /* 0x000fea000383ffff */
.L_x_4342:
[----:B-1----:R1:W0:Y:S02]  /*154f0*/  SYNCS.PHASECHK.TRANS64.TRYWAIT P1, [R3+URZ+0x38840], R2 ;  /* 0x03884002030075a7 */ /* 0x002224000802017f */
[----:B0-----:R-:W-:Y:S05]  /*15500*/  @!P1 NANOSLEEP.SYNCS 0x989680 ;  /* 0x009896800000995d */ /* 0x001fea0003900000 */
[----:B------:R-:W0:Y:S02]  /*15510*/  @!P1 SYNCS.PHASECHK.TRANS64 P1, [R3+URZ+0x38840], R2 ;  /* 0x03884002030095a7 */ /* 0x000e24000802007f */
[----:B0-----:R-:W-:Y:S05]  /*15520*/  @!P1 BRA `(.L_x_4342) ;  /* 0xfffffffc00f09947 */ /* 0x001fea000383ffff */
[----:B------:R-:W-:Y:S05]  /*15530*/  BRA `(.L_x_4447) ;  /* 0xffffffc400507947 */ /* 0x000fea000383ffff */
.L_x_4344:
[----:B------:R0:W0:Y:S02]  /*15540*/  SYNCS.PHASECHK.TRANS64.TRYWAIT P1, [R5+URZ+0x38860], R0 ;  /* 0x03886000050075a7 */ /* 0x000024000802017f */
[----:B0-----:R-:W-:Y:S05]  /*15550*/  @!P1 NANOSLEEP.SYNCS 0x989680 ;  /* 0x009896800000995d */ /* 0x001fea0003900000 */
[----:B------:R-:W0:Y:S02]  /*15560*/  @!P1 SYNCS.PHASECHK.TRANS64 P1, [R5+URZ+0x38860], R0 ;  /* 0x03886000050095a7 */ /* 0x000e24000802007f */
[----:B0-----:R-:W-:Y:S05]  /*15570*/  @!P1 BRA `(.L_x_4344) ;  /* 0xfffffffc00f09947 */ /* 0x001fea000383ffff */
[----:B------:R-:W-:Y:S05]  /*15580*/  BRA `(.L_x_4448) ;  /* 0xffffffc4004c7947 */ /* 0x000fea000383ffff */
.L_x_4449:
        /* <DEDUP_REMOVED lines=15> */
.L_x_15534:


//--------------------- .text._ZN7cutlass13device_kernelIN5flash11enable_sm90INS1_16FlashAttnFwdSm90INS1_25CollectiveMainloopFwdSm90ILi2EN4cute5tupleIJNS5_1CILi1EEES8_S8_EEENS6_IJNS7_ILi64EEESA_SA_EEELi512ENS_6half_tEfNS_4arch4Sm90ELb0ELb0ELb0ELb1ELb1ELb1ELb1ELb0ELb0ELb1ELb0ELb0EEENS1_21CollectiveEpilogueFwdINS6_IJSA_NS7_ILi512EEESA_EEES9_SC_SE_Li256ELb1ELb1ELb0ELb0EEENS1_36VarlenDynamicPersistentTileSchedulerILi64ELi64ELi256ELi128ELb0ELb1ELb1ELb0ELb1ELb1EEEEEEEEEvNT_6ParamsE --------------------------
	.section	.text._ZN7cutlass13device_kernelIN5flash11enable_sm90INS1_16FlashAttnFwdSm90INS1_25CollectiveMainloopFwdSm90ILi2EN4cute5tupleIJNS5_1CILi1EEES8_S8_EEENS6_IJNS7_ILi64EEESA_SA_EEELi512ENS_6half_tEfNS_4arch4Sm90ELb0ELb0ELb0ELb1ELb1ELb1ELb1ELb0ELb0ELb1ELb0ELb0EEENS1_21CollectiveEpilogueFwdINS6_IJSA_NS7_ILi512EEESA_EEES9_SC_SE_Li256ELb1ELb1ELb0ELb0EEENS1_36VarlenDynamicPersistentTileSchedulerILi64ELi64ELi256ELi128ELb0ELb1ELb1ELb0ELb1ELb1EEEEEEEEEvNT_6ParamsE,"ax",@progbits
	.align	128
.text._ZN7cutlass13device_kernelIN5flash11enable_sm90INS1_16FlashAttnFwdSm90INS1_25CollectiveMainloopFwdSm90ILi2EN4cute5tupleIJNS5_1CILi1EEES8_S8_EEENS6_IJNS7_ILi64EEESA_SA_EEELi512ENS_6half_tEfNS_4arch4Sm90ELb0ELb0ELb0ELb1ELb1ELb1ELb1ELb0ELb0ELb1ELb0ELb0EEENS1_21CollectiveEpilogueFwdINS6_IJSA_NS7_ILi512EEESA_EEES9_SC_SE_Li256ELb1ELb1ELb0ELb0EEENS1_36VarlenDynamicPersistentTileSchedulerILi64ELi64ELi256ELi128ELb0ELb1ELb1ELb0ELb1ELb1EEEEEEEEEvNT_6ParamsE:
        .type           _ZN7cutlass13device_kernelIN5flash11enable_sm90INS1_16FlashAttnFwdSm90INS1_25CollectiveMainloopFwdSm90ILi2EN4cute5tupleIJNS5_1CILi1EEES8_S8_EEENS6_IJNS7_ILi64EEESA_SA_EEELi512ENS_6half_tEfNS_4arch4Sm90ELb0ELb0ELb0ELb1ELb1ELb1ELb1ELb0ELb0ELb1ELb0ELb0EEENS1_21CollectiveEpilogueFwdINS6_IJSA_NS7_ILi512EEESA_EEES9_SC_SE_Li256ELb1ELb1ELb0ELb0EEENS1_36VarlenDynamicPersistentTileSchedulerILi64ELi64ELi256ELi128ELb0ELb1ELb1ELb0ELb1ELb1EEEEEEEEEvNT_6ParamsE,@function
        .size           _ZN7cutlass13device_kernelIN5flash11enable_sm90INS1_16FlashAttnFwdSm90INS1_25CollectiveMainloopFwdSm90ILi2EN4cute5tupleIJNS5_1CILi1EEES8_S8_EEENS6_IJNS7_ILi64EEESA_SA_EEELi512ENS_6half_tEfNS_4arch4Sm90ELb0ELb0ELb0ELb1ELb1ELb1ELb1ELb0ELb0ELb1ELb0ELb0EEENS1_21CollectiveEpilogueFwdINS6_IJSA_NS7_ILi512EEESA_EEES9_SC_SE_Li256ELb1ELb1ELb0ELb0EEENS1_36VarlenDynamicPersistentTileSchedulerILi64ELi64ELi256ELi128ELb0ELb1ELb1ELb0ELb1ELb1EEEEEEEEEvNT_6ParamsE,(.L_x_15535 - _ZN7cutlass13device_kernelIN5flash11enable_sm90INS1_16FlashAttnFwdSm90INS1_25CollectiveMainloopFwdSm90ILi2EN4cute5tupleIJNS5_1CILi1EEES8_S8_EEENS6_IJNS7_ILi64EEESA_SA_EEELi512ENS_6half_tEfNS_4arch4Sm90ELb0ELb0ELb0ELb1ELb1ELb1ELb1ELb0ELb0ELb1ELb0ELb0EEENS1_21CollectiveEpilogueFwdINS6_IJSA_NS7_ILi512EEESA_EEES9_SC_SE_Li256ELb1ELb1ELb0ELb0EEENS1_36VarlenDynamicPersistentTileSchedulerILi64ELi64ELi256ELi128ELb0ELb1ELb1ELb0ELb1ELb1EEEEEEEEEvNT_6ParamsE)
        .other          _ZN7cutlass13device_kernelIN5flash11enable_sm90INS1_16FlashAttnFwdSm90INS1_25CollectiveMainloopFwdSm90ILi2EN4cute5tupleIJNS5_1CILi1EEES8_S8_EEENS6_IJNS7_ILi64EEESA_SA_EEELi512ENS_6half_tEfNS_4arch4Sm90ELb0ELb0ELb0ELb1ELb1ELb1ELb1ELb0ELb0ELb1ELb0ELb0EEENS1_21CollectiveEpilogueFwdINS6_IJSA_NS7_ILi512EEESA_EEES9_SC_SE_Li256ELb1ELb1ELb0ELb0EEENS1_36VarlenDynamicPersistentTileSchedulerILi64ELi64ELi256ELi128ELb0ELb1ELb1ELb0ELb1ELb1EEEEEEEEEvNT_6ParamsE,@"STO_CUDA_ENTRY STV_DEFAULT"
_ZN7cutlass13device_kernelIN5flash11enable_sm90INS1_16FlashAttnFwdSm90INS1_25CollectiveMainloopFwdSm90ILi2EN4cute5tupleIJNS5_1CILi1EEES8_S8_EEENS6_IJNS7_ILi64EEESA_SA_EEELi512ENS_6half_tEfNS_4arch4Sm90ELb0ELb0ELb0ELb1ELb1ELb1ELb1ELb0ELb0ELb1ELb0ELb0EEENS1_21CollectiveEpilogueFwdINS6_IJSA_NS7_ILi512EEESA_EEES9_SC_SE_Li256ELb1ELb1ELb0ELb0EEENS1_36VarlenDynamicPersistentTileSchedulerILi64ELi64ELi256ELi128ELb0ELb1ELb1ELb0ELb1ELb1EEEEEEEEEvNT_6ParamsE:
        /* <DEDUP_REMOVED lines=17> */
.L_x_4451:
[----:B------:R-:W-:Y:S05]  /*0110*/  BSYNC B0 ;  /* 0x0000000000007941 */ /* 0x000fea0003800000 */
.L_x_4450:
        /* <DEDUP_REMOVED lines=12> */
[----:B------:R-:W-:Y:S01]  /*01e0*/  VOTEU.ANY UP2, P0 ;  /* 0x00000000003f7886 */ /* 0x000fe20000040100 */
        /* <DEDUP_REMOVED lines=8> */
[----:B-1----:R0:W1:Y:S01]  /*0270*/  @UP0 SYNCS.EXCH.64 URZ, [UR8+0x38800], UR4 ;  /* 0x03880004083f05b2 */ /* 0x0020620008000100 */
[----:B------:R0:W2:Y:S05]  /*0280*/  @UP1 SYNCS.EXCH.64 URZ, [UR8+0x38810], UR4 ;  /* 0x03881004083f15b2 */ /* 0x0000aa0008000100 */
[----:B------:R0:W3:Y:S02]  /*0290*/  @UP2 SYNCS.EXCH.64 URZ, [UR8+0x38820], UR6 ;  /* 0x03882006083f25b2 */ /* 0x0000e40008000100 */
        /* <DEDUP_REMOVED lines=15> */
.L_x_4452:
        /* <DEDUP_REMOVED lines=22> */
.L_x_4453:
        /* <DEDUP_REMOVED lines=18> */
.L_x_4454:
        /* <DEDUP_REMOVED lines=22> */
.L_x_4455:
        /* <DEDUP_REMOVED lines=22> */
.L_x_4456:
[----:B------:R-:W-:Y:S01]  /*08d0*/  IMAD.MOV.U32 R3, RZ, RZ, 0x1 ;  /* 0x00000001ff037424 */ /* 0x000fe200078e00ff */
[----:B------:R-:W-:Y:S01]  /*08e0*/  ISETP.NE.AND P0, PT, R4, RZ, PT ;  /* 0x000000ff0400720c */ /* 0x000fe20003f05270 */
[----:B------:R-:W-:Y:S01]  /*08f0*/  NOP ;  /* 0x0000000000007918 */ /* 0x000fe20000000000 */
[----:B------:R-:W-:Y:S01]  /*0900*/  ULDC.64 UR40, c[0x0][0x208] ;  /* 0x0000820000287ab9 */ /* 0x000fe20000000a00 */
[----:B------:R-:W-:Y:S01]  /*0910*/  BSSY B9, `(.L_x_4457) ;  /* 0x0001a50000097945 */ /* 0x000fe20003800000 */
[----:B------:R-:W-:-:S05]  /*0920*/  SEL R3, R3, 0x2, !P0 ;  /* 0x0000000203037807 */ /* 0x000fca0004000000 */
[----:B------:R0:W-:Y:S02]  /*0930*/  STL [R1+0x8], R3 ;  /* 0x0000080301007387 */ /* 0x0001e40000100800 */
[----:B01234-:R-:W-:Y:S06]  /*0940*/  BAR.SYNC.DEFER_BLOCKING 0x0 ;  /* 0x0000000000007b1d */ /* 0x01ffec0000010000 */
[----:B------:R-:W-:Y:S05]  /*0950*/  @!P0 BRA `(.L_x_4458) ;  /* 0x0000012400448947 */ /* 0x000fea0003800000 */
.L_x_4459:
        /* <DEDUP_REMOVED lines=19> */
[----:B------:R-:W2:Y:S01]  /*0a90*/  LDL.LU R18, [R1+0x8] ;  /* 0x0000080001127983 */ /* 0x000ea20000300800 */
[----:B------:R-:W-:Y:S01]  /*0aa0*/  VIADD R19, R0, 0xffffff80 ;  /* 0xffffff8000137836 */ /* 0x000fe20000000000 */
[----:B------:R-:W-:Y:S01]  /*0ab0*/  CS2R R22, SRZ ;  /* 0x0000000000167805 */ /* 0x000fe2000001ff00 */
[----:B------:R-:W-:Y:S02]  /*0ac0*/  IMAD.MOV.U32 R227, RZ, RZ, 0x20 ;  /* 0x00000020ffe37424 */ /* 0x000fe400078e00ff */
[----:B------:R-:W-:Y:S01]  /*0ad0*/  IMAD.MOV.U32 R186, RZ, RZ, RZ ;  /* 0x000000ffffba7224 */ /* 0x000fe200078e00ff */
[----:B------:R-:W-:-:S04]  /*0ae0*/  SHF.R.S32.HI R0, RZ, 0x1f, R19 ;  /* 0x0000001fff007819 */ /* 0x000fc80000011413 */
        /* <DEDUP_REMOVED lines=15> */
[----:B------:R-:W-:Y:S02]  /*0be0*/  LOP3.LUT R14, R7, 0x1ffffffe, RZ, 0xc0, !PT ;  /* 0x1ffffffe070e7812 */ /* 0x000fe400078ec0ff */
[----:B------:R-:W-:Y:S02]  /*0bf0*/  LEA.HI R13, R13, R222, RZ, 0x2 ;  /* 0x000000de0d0d7211 */ /* 0x000fe400078f10ff */
[----:B------:R-:W-:Y:S01]  /*0c00*/  SHF.R.S32.HI R7, RZ, 0x2, R6 ;  /* 0x00000002ff077819 */ /* 0x000fe20000011406 */
[----:B------:R-:W-:Y:S01]  /*0c10*/  IMAD.IADD R14, R11, 0x1, -R14 ;  /* 0x000000010b0e7824 */ /* 0x000fe200078e0a0e */
[----:B------:R-:W-:Y:S02]  /*0c20*/  SHF.R.S32.HI R8, RZ, 0x1f, R6 ;  /* 0x0000001fff087819 */ /* 0x000fe40000011406 */
[----:B------:R-:W-:Y:S01]  /*0c30*/  SHF.R.S32.HI R15, RZ, 0x7, R3 ;  /* 0x00000007ff0f7819 */ /* 0x000fe20000011403 */
[----:B------:R-:W-:Y:S01]  /*0c40*/  IMAD.SHL.U32 R14, R14, 0x8, RZ ;  /* 0x000000080e0e7824 */ /* 0x000fe200078e00ff */
[----:B------:R-:W-:-:S02]  /*0c50*/  LOP3.LUT R13, R13, 0x3ffffc, RZ, 0xc0, !PT ;  /* 0x003ffffc0d0d7812 */ /* 0x000fc400078ec0ff */
[----:B------:R-:W-:Y:S01]  /*0c60*/  LEA.HI R8, R8, R7, RZ, 0x3 ;  /* 0x0000000708087211 */ /* 0x000fe200078f18ff */
[----:B------:R-:W-:Y:S01]  /*0c70*/  IMAD R16, R15, 0x100, R9 ;  /* 0x000001000f107824 */ /* 0x000fe200078e0209 */
[----:B------:R-:W-:Y:S01]  /*0c80*/  LOP3.LUT R12, R10, 0xfffffff8, RZ, 0xc0, !PT ;  /* 0xfffffff80a0c7812 */ /* 0x000fe200078ec0ff */
[----:B------:R-:W-:Y:S01]  /*0c90*/  IMAD.IADD R13, R222, 0x1, -R13 ;  /* 0x00000001de0d7824 */ /* 0x000fe200078e0a0d */
[----:B------:R-:W-:Y:S01]  /*0ca0*/  LOP3.LUT R8, R8, 0xfffffff8, RZ, 0xc0, !PT ;  /* 0xfffffff808087812 */ /* 0x000fe200078ec0ff */
[----:B------:R-:W-:Y:S01]  /*0cb0*/  IMAD.SHL.U32 R10, R10, 0x40, RZ ;  /* 0x000000400a0a7824 */ /* 0x000fe200078e00ff */
[----:B------:R-:W-:Y:S01]  /*0cc0*/  LEA.HI R5, R5, R4, RZ, 0x5 ;  /* 0x0000000405057211 */ /* 0x000fe200078f28ff */
[----:B------:R-:W-:Y:S01]  /*0cd0*/  IMAD.IADD R12, R9, 0x1, -R12 ;  /* 0x00000001090c7824 */ /* 0x000fe200078e0a0c */
[----:B------:R-:W-:Y:S01]  /*0ce0*/  LOP3.LUT R11, R6, 0x7ffffffc, RZ, 0xc0, !PT ;  /* 0x7ffffffc060b7812 */ /* 0x000fe200078ec0ff */
[----:B------:R-:W-:Y:S01]  /*0cf0*/  IMAD R13, R13, 0x10, R16 ;  /* 0x000000100d0d7824 */ /* 0x000fe200078e0210 */
[----:B------:R-:W-:Y:S01]  /*0d00*/  SHF.R.S32.HI R5, RZ, 0x5, R5 ;  /* 0x00000005ff057819 */ /* 0x000fe20000011405 */
[----:B------:R-:W-:Y:S01]  /*0d10*/  IMAD.IADD R8, R7, 0x1, -R8 ;  /* 0x0000000107087824 */ /* 0x000fe200078e0a08 */
[----:B------:R-:W-:Y:S01]  /*0d20*/  LEA.HI R3, R3, R15, RZ, 0x1 ;  /* 0x0000000f03037211 */ /* 0x000fe200078f08ff */
[----:B------:R-:W-:Y:S01]  /*0d30*/  IMAD.IADD R11, R4, 0x1, -R11 ;  /* 0x00000001040b7824 */ /* 0x000fe200078e0a0b */
[-C--:B------:R-:W-:Y:S01]  /*0d40*/  LEA.HI R4, R0, R19.reuse, RZ, 0x3 ;  /* 0x0000001300047211 */ /* 0x080fe200078f18ff */
[----:B------:R-:W-:Y:S01]  /*0d50*/  IMAD.SHL.U32 R9, R12, 0x40, RZ ;  /* 0x000000400c097824 */ /* 0x000fe200078e00ff */
[----:B------:R-:W-:Y:S01]  /*0d60*/  LEA.HI R0, R0, R19, RZ, 0x2 ;  /* 0x0000001300007211 */ /* 0x000fe200078f10ff */
[----:B------:R-:W-:Y:S01]  /*0d70*/  IMAD.U32 R7, R13, 0x40, R14 ;  /* 0x000000400d077824 */ /* 0x000fe200078e000e */
[----:B------:R-:W-:Y:S01]  /*0d80*/  LOP3.LUT R3, R3, 0xfffffe, RZ, 0xc0, !PT ;  /* 0x00fffffe03037812 */ /* 0x000fe200078ec0ff */
[----:B------:R-:W-:Y:S01]  /*0d90*/  IMAD R194, R5, 0x10, R8 ;  /* 0x0000001005c27824 */ /* 0x000fe200078e0208 */
[----:B------:R-:W-:Y:S01]  /*0da0*/  SHF.R.S32.HI R5, RZ, 0x3, R4 ;  /* 0x00000003ff057819 */ /* 0x000fe20000011404 */
[----:B------:R-:W-:Y:S01]  /*0db0*/  IMAD.SHL.U32 R223, R11, 0x2, RZ ;  /* 0x000000020bdf7824 */ /* 0x000fe200078e00ff */
[----:B------:R-:W-:Y:S01]  /*0dc0*/  LOP3.LUT R4, R4, 0xfffffff8, RZ, 0xc0, !PT ;  /* 0xfffffff804047812 */ /* 0x000fe200078ec0ff */
[----:B------:R0:W-:Y:S01]  /*0dd0*/  STL [R1+0x78], R7 ;  /* 0x0000780701007387 */ /* 0x0001e20000100800 */
[----:B------:R-:W-:Y:S01]  /*0de0*/  LOP3.LUT R9, R9, 0x1c0, RZ, 0xc0, !PT ;  /* 0x000001c009097812 */ /* 0x000fe200078ec0ff */
[----:B------:R-:W-:Y:S01]  /*0df0*/  IMAD.IADD R3, R15, 0x1, -R3 ;  /* 0x000000010f037824 */ /* 0x000fe200078e0a03 */
[----:B------:R-:W-:Y:S01]  /*0e00*/  SHF.R.S32.HI R187, RZ, 0x2, R0 ;  /* 0x00000002ffbb7819 */ /* 0x000fe20000011400 */
[----:B------:R-:W-:Y:S01]  /*0e10*/  STL [R1+0x54], RZ ;  /* 0x000054ff01007387 */ /* 0x000fe20000100800 */
[----:B------:R-:W-:Y:S01]  /*0e20*/  LOP3.LUT R14, R9, 0x8, R14, 0xf8, !PT ;  /* 0x00000008090e7812 */ /* 0x000fe200078ef80e */
[----:B------:R-:W-:Y:S01]  /*0e30*/  IMAD.SHL.U32 R224, R3, 0x100, RZ ;  /* 0x0000010003e07824 */ /* 0x000fe200078e00ff */
[----:B------:R-:W-:-:S02]  /*0e40*/  SHF.R.S32.HI R6, RZ, 0x1f, R0 ;  /* 0x0000001fff067819 */ /* 0x000fc40000011400 */
[----:B------:R-:W-:Y:S02]  /*0e50*/  SHF.R.U32.HI R9, RZ, 0x3, R9 ;  /* 0x00000003ff097819 */ /* 0x000fe40000011609 */
[----:B0-----:R-:W-:Y:S01]  /*0e60*/  LOP3.LUT R7, R10, 0x7ffffe00, RZ, 0xc0, !PT ;  /* 0x7ffffe000a077812 */ /* 0x001fe200078ec0ff */
[C---:B------:R-:W-:Y:S01]  /*0e70*/  IMAD.IADD R10, R19.reuse, 0x1, -R4 ;  /* 0x00000001130a7824 */ /* 0x040fe200078e0a04 */
[----:B------:R-:W-:Y:S02]  /*0e80*/  LOP3.LUT R0, R0, 0xfffffffc, RZ, 0xc0, !PT ;  /* 0xfffffffc00007812 */ /* 0x000fe400078ec0ff */
[----:B------:R-:W-:Y:S01]  /*0e90*/  LOP3.LUT R14, R14, R9, RZ, 0x3c, !PT ;  /* 0x000000090e0e7212 */ /* 0x000fe200078e3cff */
[----:B------:R-:W-:Y:S01]  /*0ea0*/  IMAD.SHL.U32 R192, R10, 0x8, RZ ;  /* 0x000000080ac07824 */ /* 0x000fe200078e00ff */
[----:B------:R-:W-:Y:S01]  /*0eb0*/  LEA.HI R6, R6, R187, RZ, 0x3 ;  /* 0x000000bb06067211 */ /* 0x000fe200078f18ff */
[----:B------:R-:W-:Y:S01]  /*0ec0*/  IMAD.IADD R8, R19, 0x1, -R0 ;  /* 0x0000000113087824 */ /* 0x000fe200078e0a00 */
[----:B------:R-:W-:Y:S01]  /*0ed0*/  R2P PR, R12, 0x6 ;  /* 0x000000060c007804 */ /* 0x000fe20000000000 */
[----:B------:R-:W-:Y:S01]  /*0ee0*/  VIADD R9, R187, 0x20 ;  /* 0x00000020bb097836 */ /* 0x000fe20000000000 */
[----:B------:R-:W-:Y:S01]  /*0ef0*/  LOP3.LUT R6, R6, 0xfffffff8, RZ, 0xc0, !PT ;  /* 0xfffffff806067812 */ /* 0x000fe200078ec0ff */
[----:B------:R-:W-:Y:S01]  /*0f00*/  VIADD R37, R192, 0x40 ;  /* 0x00000040c0257836 */ /* 0x000fe20000000000 */
[----:B------:R-:W-:Y:S01]  /*0f10*/  SHF.L.U32 R184, R8, 0x2, RZ ;  /* 0x0000000208b87819 */ /* 0x000fe200000006ff */
[C---:B------:R-:W-:Y:S01]  /*0f20*/  VIADD R36, R192.reuse, 0x80 ;  /* 0x00000080c0247836 */ /* 0x040fe20000000000 */
[----:B------:R-:W-:Y:S01]  /*0f30*/  SHF.R.S32.HI R5, RZ, 0x1f, R9 ;  /* 0x0000001fff057819 */ /* 0x000fe20000011409 */
[----:B------:R-:W-:Y:S01]  /*0f40*/  VIADD R35, R192, 0xc0 ;  /* 0x000000c0c0237836 */ /* 0x000fe20000000000 */
[----:B------:R-:W-:Y:S01]  /*0f50*/  LEA.HI R0, R8, R8, RZ, 0x1 ;  /* 0x0000000808007211 */ /* 0x000fe200078f08ff */
[C---:B------:R-:W-:Y:S01]  /*0f60*/  VIADD R34, R192.reuse, 0x100 ;  /* 0x00000100c0227836 */ /* 0x040fe20000000000 */
[----:B------:R-:W-:Y:S01]  /*0f70*/  SHF.R.S32.HI R38, RZ, 0x1f, R37 ;  /* 0x0000001fff267819 */ /* 0x000fe20000011425 */
[----:B------:R-:W-:Y:S01]  /*0f80*/  IMAD.SHL.U32 R4, R9, 0x40, RZ ;  /* 0x0000004009047824 */ /* 0x000fe200078e00ff */
[----:B------:R-:W-:Y:S01]  /*0f90*/  SHF.R.S32.HI R37, RZ, 0x1f, R36 ;  /* 0x0000001fff257819 */ /* 0x000fe20000011424 */
[----:B------:R-:W-:Y:S01]  /*0fa0*/  VIADD R33, R192, 0x140 ;  /* 0x00000140c0217836 */ /* 0x000fe20000000000 */
[----:B------:R-:W-:Y:S01]  /*0fb0*/  LEA.HI R5, R5, R9, RZ, 0x3 ;  /* 0x0000000905057211 */ /* 0x000fe200078f18ff */
[----:B------:R-:W-:Y:S01]  /*0fc0*/  IMAD.SHL.U32 R16, R8, 0x8, RZ ;  /* 0x0000000808107824 */ /* 0x000fe200078e00ff */
[----:B------:R-:W-:Y:S01]  /*0fd0*/  SHF.R.S32.HI R36, RZ, 0x1f, R35 ;  /* 0x0000001fff247819 */ /* 0x000fe20000011423 */
[----:B------:R-:W-:Y:S01]  /*0fe0*/  VIADD R32, R192, 0x180 ;  /* 0x00000180c0207836 */ /* 0x000fe20000000000 */
[----:B------:R-:W-:Y:S01]  /*0ff0*/  LOP3.LUT R0, R0, 0x1ffffffe, RZ, 0xc0, !PT ;  /* 0x1ffffffe00007812 */ /* 0x000fe200078ec0ff */
[----:B------:R-:W-:Y:S01]  /*1000*/  VIADD R30, R192, 0x1c0 ;  /* 0x000001c0c01e7836 */ /* 0x000fe20000000000 */
[----:B------:R-:W-:Y:S01]  /*1010*/  SHF.R.S32.HI R35, RZ, 0x1f, R34 ;  /* 0x0000001fff237819 */ /* 0x000fe20000011422 */
[----:B------:R-:W-:Y:S01]  /*1020*/  VIADD R193, R184, 0x10 ;  /* 0x00000010b8c17836 */ /* 0x000fe20000000000 */
[----:B------:R-:W-:Y:S01]  /*1030*/  LOP3.LUT R4, R4, 0x1c0, RZ, 0xc0, !PT ;  /* 0x000001c004047812 */ /* 0x000fe200078ec0ff */
[C---:B------:R-:W-:Y:S01]  /*1040*/  VIADD R215, R16.reuse, 0x60 ;  /* 0x0000006010d77836 */ /* 0x040fe20000000000 */
[----:B------:R-:W-:Y:S01]  /*1050*/  SHF.R.S32.HI R34, RZ, 0x1f, R33 ;  /* 0x0000001fff227819 */ /* 0x000fe20000011421 */
[----:B------:R-:W-:Y:S01]  /*1060*/  VIADD R214, R16, 0x80 ;  /* 0x0000008010d67836 */ /* 0x000fe20000000000 */
[----:B------:R-:W-:Y:S01]  /*1070*/  SHF.R.S32.HI R33, RZ, 0x1f, R32 ;  /* 0x0000001fff217819 */ /* 0x000fe20000011420 */
[----:B------:R-:W-:Y:S01]  /*1080*/  IMAD.SHL.U32 R5, R5, 0x40, RZ ;  /* 0x0000004005057824 */ /* 0x000fe200078e00ff */
[----:B------:R-:W-:Y:S01]  /*1090*/  SHF.R.S32.HI R32, RZ, 0x1f, R30 ;  /* 0x0000001fff207819 */ /* 0x000fe2000001141e */
[----:B------:R-:W-:Y:S01]  /*10a0*/  IMAD.SHL.U32 R30, R193, 0x2, RZ ;  /* 0x00000002c11e7824 */ /* 0x000fe200078e00ff */
[----:B------:R-:W-:Y:S01]  /*10b0*/  IADD3 R3, R8, -R0, RZ ;  /* 0x8000000008037210 */ /* 0x000fe20007ffe0ff */
[----:B------:R-:W-:Y:S01]  /*10c0*/  VIADD R213, R16, 0xa0 ;  /* 0x000000a010d57836 */ /* 0x000fe20000000000 */
[----:B------:R-:W-:Y:S01]  /*10d0*/  LOP3.LUT R0, R4, 0x38, R16, 0xf8, !PT ;  /* 0x0000003804007812 */ /* 0x000fe200078ef810 */
[C---:B------:R-:W-:Y:S01]  /*10e0*/  VIADD R212, R16.reuse, 0xc0 ;  /* 0x000000c010d47836 */ /* 0x040fe20000000000 */
[----:B------:R-:W-:Y:S01]  /*10f0*/  SHF.R.U32.HI R28, RZ, 0x3, R4 ;  /* 0x00000003ff1c7819 */ /* 0x000fe20000011604 */
[C---:B------:R-:W-:Y:S01]  /*1100*/  VIADD R211, R16.reuse, 0xe0 ;  /* 0x000000e010d37836 */ /* 0x040fe20000000000 */
[----:B------:R-:W-:Y:S01]  /*1110*/  SHF.R.S32.HI R4, RZ, 0x1f, R215 ;  /* 0x0000001fff047819 */ /* 0x000fe200000114d7 */
[----:B------:R0:W-:Y:S01]  /*1120*/  STL [R1+0x64], R30 ;  /* 0x0000641e01007387 */ /* 0x0001e20000100800 */
[----:B------:R-:W-:Y:S01]  /*1130*/  SHF.R.S32.HI R9, RZ, 0x1f, R214 ;  /* 0x0000001fff097819 */ /* 0x000fe200000114d6 */
[----:B------:R-:W-:Y:S01]  /*1140*/  IMAD.IADD R190, R187, 0x1, -R6 ;  /* 0x00000001bbbe7824 */ /* 0x000fe200078e0a06 */
[----:B------:R-:W-:Y:S01]  /*1150*/  LOP3.LUT R5, R5, 0xfffffe00, RZ, 0xc0, !PT ;  /* 0xfffffe0005057812 */ /* 0x000fe200078ec0ff */
[C---:B------:R-:W-:Y:S01]  /*1160*/  VIADD R210, R16.reuse, 0x100 ;  /* 0x0000010010d27836 */ /* 0x040fe20000000000 */
[----:B------:R-:W-:Y:S01]  /*1170*/  SHF.R.S32.HI R6, RZ, 0x1f, R213 ;  /* 0x0000001fff067819 */ /* 0x000fe200000114d5 */
[C---:B------:R-:W-:Y:S01]  /*1180*/  VIADD R209, R16.reuse, 0x120 ;  /* 0x0000012010d17836 */ /* 0x040fe20000000000 */
[----:B------:R-:W-:Y:S01]  /*1190*/  SHF.R.S32.HI R13, RZ, 0x1f, R212 ;  /* 0x0000001fff0d7819 */ /* 0x000fe200000114d4 */
[C---:B------:R-:W-:Y:S01]  /*11a0*/  VIADD R208, R16.reuse, 0x140 ;  /* 0x0000014010d07836 */ /* 0x040fe20000000000 */
[----:B------:R-:W-:Y:S01]  /*11b0*/  SHF.R.S32.HI R8, RZ, 0x1f, R211 ;  /* 0x0000001fff087819 */ /* 0x000fe200000114d3 */
[----:B------:R-:W-:Y:S01]  /*11c0*/  STL [R1+0x70], R5 ;  /* 0x0000700501007387 */ /* 0x000fe20000100800 */
[----:B0-----:R-:W-:Y:S01]  /*11d0*/  SHF.L.U64.HI R30, R215, 0x1, R4 ;  /* 0x00000001d71e7819 */ /* 0x001fe20000010204 */
[----:B------:R-:W-:Y:S01]  /*11e0*/  VIADD R207, R16, 0x160 ;  /* 0x0000016010cf7836 */ /* 0x000fe20000000000 */
[----:B------:R-:W-:Y:S01]  /*11f0*/  SHF.L.U64.HI R4, R214, 0x1, R9 ;  /* 0x00000001d6047819 */ /* 0x000fe20000010209 */
[----:B------:R-:W-:Y:S01]  /*1200*/  VIADD R206, R16, 0x180 ;  /* 0x0000018010ce7836 */ /* 0x000fe20000000000 */
[----:B------:R-:W-:Y:S01]  /*1210*/  SHF.L.U64.HI R9, R213, 0x1, R6 ;  /* 0x00000001d5097819 */ /* 0x000fe20000010206 */
[----:B------:R-:W-:Y:S01]  /*1220*/  STL [R1], R30 ;  /* 0x0000001e01007387 */ /* 0x000fe20000100800 */
[----:B------:R-:W-:Y:S01]  /*1230*/  SHF.L.U64.HI R6, R212, 0x1, R13 ;  /* 0x00000001d4067819 */ /* 0x000fe2000001020d */
[----:B------:R-:W-:Y:S01]  /*1240*/  IMAD R7, R222, 0x400, R7 ;  /* 0x00000400de077824 */ /* 0x000fe200078e0207 */
[----:B------:R-:W-:Y:S01]  /*1250*/  SHF.R.S32.HI R15, RZ, 0x1f, R210 ;  /* 0x0000001fff0f7819 */ /* 0x000fe200000114d2 */
[----:B------:R0:W-:Y:S01]  /*1260*/  STL [R1+0x4], R4 ;  /* 0x0000040401007387 */ /* 0x0001e20000100800 */
[----:B------:R-:W-:Y:S01]  /*1270*/  SHF.R.S32.HI R10, RZ, 0x1f, R209 ;  /* 0x0000001fff0a7819 */ /* 0x000fe200000114d1 */
[C---:B------:R-:W-:Y:S01]  /*1280*/  VIADD R195, R16.reuse, 0x1a0 ;  /* 0x000001a010c37836 */ /* 0x040fe20000000000 */
[----:B------:R-:W-:Y:S01]  /*1290*/  SHF.R.S32.HI R21, RZ, 0x1f, R208 ;  /* 0x0000001fff157819 */ /* 0x000fe200000114d0 */
[----:B------:R-:W-:Y:S01]  /*12a0*/  STL [R1+0x8], R9 ;  /* 0x0000080901007387 */ /* 0x000fe20000100800 */
[----:B------:R-:W-:Y:S01]  /*12b0*/  SHF.R.S32.HI R12, RZ, 0x1f, R207 ;  /* 0x0000001fff0c7819 */ /* 0x000fe200000114cf */
[----:B------:R-:W-:Y:S01]  /*12c0*/  IMAD.IADD R7, R7, 0x1, R14 ;  /* 0x0000000107077824 */ /* 0x000fe200078e020e */
[----:B------:R-:W-:Y:S01]  /*12d0*/  SHF.R.S32.HI R29, RZ, 0x1f, R206 ;  /* 0x0000001fff1d7819 */ /* 0x000fe200000114ce */
[----:B------:R1:W-:Y:S01]  /*12e0*/  STL [R1+0xc], R6 ;  /* 0x00000c0601007387 */ /* 0x0003e20000100800 */
[C---:B------:R-:W-:Y:S01]  /*12f0*/  VIADD R218, R16.reuse, 0x1c0 ;  /* 0x000001c010da7836 */ /* 0x040fe20000000000 */
[----:B0-----:R-:W-:Y:S01]  /*1300*/  SHF.L.U64.HI R4, R211, 0x1, R8 ;  /* 0x00000001d3047819 */ /* 0x001fe20000010208 */
[----:B------:R-:W-:Y:S01]  /*1310*/  VIADD R217, R16, 0x1e0 ;  /* 0x000001e010d97836 */ /* 0x000fe20000000000 */
[----:B------:R-:W-:Y:S01]  /*1320*/  SHF.L.U64.HI R8, R210, 0x1, R15 ;  /* 0x00000001d2087819 */ /* 0x000fe2000001020f */
[----:B------:R-:W-:Y:S01]  /*1330*/  IMAD R225, R7, 0x2, R2 ;  /* 0x0000000207e17824 */ /* 0x000fe200078e0202 */
[----:B------:R-:W-:Y:S01]  /*1340*/  SHF.R.S32.HI R14, RZ, 0x1f, R195 ;  /* 0x0000001fff0e7819 */ /* 0x000fe200000114c3 */
[----:B------:R0:W-:Y:S01]  /*1350*/  STL [R1+0x10], R4 ;  /* 0x0000100401007387 */ /* 0x0001e20000100800 */
[----:B------:R-:W-:Y:S01]  /*1360*/  SHF.R.S32.HI R31, RZ, 0x1f, R218 ;  /* 0x0000001fff1f7819 */ /* 0x000fe200000114da */
[----:B------:R-:W-:Y:S01]  /*1370*/  VIADD R216, R16, 0x40 ;  /* 0x0000004010d87836 */ /* 0x000fe20000000000 */
[----:B-1----:R-:W-:Y:S01]  /*1380*/  SHF.L.U64.HI R6, R209, 0x1, R10 ;  /* 0x00000001d1067819 */ /* 0x002fe2000001020a */
[----:B------:R1:W-:Y:S01]  /*1390*/  STL [R1+0x14], R8 ;  /* 0x0000140801007387 */ /* 0x0003e20000100800 */
[----:B------:R-:W-:Y:S01]  /*13a0*/  SHF.R.S32.HI R20, RZ, 0x1f, R217 ;  /* 0x0000001fff147819 */ /* 0x000fe200000114d9 */
[C---:B------:R-:W-:Y:S01]  /*13b0*/  VIADD R228, R225.reuse, 0x36400 ;  /* 0x00036400e1e47836 */ /* 0x040fe20000000000 */
[----:B------:R-:W-:Y:S01]  /*13c0*/  SHF.R.S32.HI R24, RZ, 0x1f, R193 ;  /* 0x0000001fff187819 */ /* 0x000fe200000114c1 */
[----:B------:R3:W-:Y:S01]  /*13d0*/  STL [R1+0x18], R6 ;  /* 0x0000180601007387 */ /* 0x0007e20000100800 */
[----:B------:R-:W-:Y:S01]  /*13e0*/  SHF.L.U64.HI R7, R218, 0x1, R31 ;  /* 0x00000001da077819 */ /* 0x000fe2000001021f */
[----:B------:R-:W-:Y:S01]  /*13f0*/  VIADD R19, R16, 0x20 ;  /* 0x0000002010137836 */ /* 0x000fe20000000000 */
[----:B0-----:R-:W-:Y:S01]  /*1400*/  SHF.L.U64.HI R4, R208, 0x1, R21 ;  /* 0x00000001d0047819 */ /* 0x001fe20000010215 */
[----:B------:R-:W-:Y:S01]  /*1410*/  VIADD R226, R225, 0x36440 ;  /* 0x00036440e1e27836 */ /* 0x000fe20000000000 */
[----:B------:R-:W-:Y:S01]  /*1420*/  LOP3.LUT R5, R5, R0, R28, 0xf6, !PT ;  /* 0x0000000005057212 */ /* 0x000fe200078ef61c */
[----:B------:R-:W-:Y:S01]  /*1430*/  IMAD R0, R3, 0x8, R194 ;  /* 0x0000000803007824 */ /* 0x000fe200078e02c2 */
[----:B-1----:R-:W-:Y:S01]  /*1440*/  SHF.L.U64.HI R8, R207, 0x1, R12 ;  /* 0x00000001cf087819 */ /* 0x002fe2000001020c */
[----:B------:R0:W-:Y:S01]  /*1450*/  STL [R1+0x1c], R4 ;  /* 0x00001c0401007387 */ /* 0x0001e20000100800 */
[----:B------:R-:W-:Y:S01]  /*1460*/  SEL R227, R227, 0xffffffe0, !P1 ;  /* 0xffffffe0e3e37807 */ /* 0x000fe20004800000 */
[----:B------:R-:W-:Y:S01]  /*1470*/  @P2 VIADD R226, R228, 0xffffffc0 ;  /* 0xffffffc0e4e22836 */ /* 0x000fe20000000000 */
[----:B---3--:R-:W-:Y:S01]  /*1480*/  SHF.L.U64.HI R6, R206, 0x1, R29 ;  /* 0x00000001ce067819 */ /* 0x008fe2000001021d */
[----:B------:R-:W-:Y:S01]  /*1490*/  STL [R1+0x20], R8 ;  /* 0x0000200801007387 */ /* 0x000fe20000100800 */
[----:B------:R-:W-:Y:S01]  /*14a0*/  SHF.R.S32.HI R229, RZ, 0x1f, R216 ;  /* 0x0000001fffe57819 */ /* 0x000fe200000114d8 */
[----:B------:R-:W-:Y:S01]  /*14b0*/  IMAD.IADD R228, R228, 0x1, R227 ;  /* 0x00000001e4e47824 */ /* 0x000fe200078e02e3 */
[----:B------:R-:W-:Y:S01]  /*14c0*/  SHF.R.S32.HI R17, RZ, 0x1f, R16 ;  /* 0x0000001fff117819 */ /* 0x000fe20000011410 */
[----:B------:R1:W-:Y:S01]  /*14d0*/  STL [R1+0x24], R6 ;  /* 0x0000240601007387 */ /* 0x0003e20000100800 */
[----:B------:R-:W-:Y:S01]  /*14e0*/  SHF.R.S32.HI R191, RZ, 0x1f, R19 ;  /* 0x0000001fffbf7819 */ /* 0x000fe20000011413 */
[----:B------:R-:W-:Y:S01]  /*14f0*/  IMAD.IADD R227, R227, 0x1, R226 ;  /* 0x00000001e3e37824 */ /* 0x000fe200078e02e2 */
[----:B0-----:R-:W-:-:S02]  /*1500*/  SHF.L.U64.HI R4, R195, 0x1, R14 ;  /* 0x00000001c3047819 */ /* 0x001fc4000001020e */
[----:B------:R-:W-:-:S03]  /*1510*/  SHF.L.U64.HI R229, R216, 0x1, R229 ;  /* 0x00000001d8e57819 */ /* 0x000fc600000102e5 */
[----:B------:R0:W-:Y:S01]  /*1520*/  STL [R1+0x28], R4 ;  /* 0x0000280401007387 */ /* 0x0001e20000100800 */
[----:B-1----:R-:W-:-:S03]  /*1530*/  SHF.L.U64.HI R6, R217, 0x1, R20 ;  /* 0x00000001d9067819 */ /* 0x002fc60000010214 */
[----:B------:R-:W-:Y:S04]  /*1540*/  STL [R1+0x2c], R7 ;  /* 0x00002c0701007387 */ /* 0x000fe80000100800 */
[----:B------:R-:W-:Y:S01]  /*1550*/  STL [R1+0x30], R6 ;  /* 0x0000300601007387 */ /* 0x000fe20000100800 */
[----:B0-----:R-:W-:-:S05]  /*1560*/  SHF.L.U64.HI R4, R193, 0x1, R24 ;  /* 0x00000001c1047819 */ /* 0x001fca0000010218 */
[----:B------:R0:W-:Y:S02]  /*1570*/  STL [R1+0x60], R4 ;  /* 0x0000600401007387 */ /* 0x0001e40000100800 */
[----:B0-----:R-:W-:-:S05]  /*1580*/  IMAD R4, R5, 0x2, R2 ;  /* 0x0000000205047824 */ /* 0x001fca00078e0202 */
[----:B------:R0:W-:Y:S04]  /*1590*/  STL [R1+0x68], R4 ;  /* 0x0000680401007387 */ /* 0x0001e80000100800 */
[----:B------:R0:W-:Y:S01]  /*15a0*/  STL [R1+0x74], R0 ;  /* 0x0000740001007387 */ /* 0x0001e20000100800 */
[----:B--2---:R-:W-:Y:S01]  /*15b0*/  LOP3.LUT R188, R18, 0x1, RZ, 0xfc, !PT ;  /* 0x0000000112bc7812 */ /* 0x004fe200078efcff */
[----:B0-----:R-:W-:-:S07]  /*15c0*/  IMAD.MOV.U32 R18, RZ, RZ, RZ ;  /* 0x000000ffff127224 */ /* 0x001fce00078e00ff */
.L_x_4581:
        /* <DEDUP_REMOVED lines=23> */
[----:B0-----:R-:W-:-:S02]  /*1740*/  IMAD.MOV.U32 R3, RZ, RZ, RZ ;  /* 0x000000ffff037224 */ /* 0x001fc400078e00ff */
[----:B------:R-:W-:Y:S01]  /*1750*/  IADD3.X R9, R30, UR7, RZ, P4, !PT ;  /* 0x000000071e097c10 */ /* 0x000fe2000a7fe4ff */
[----:B------:R-:W-:Y:S01]  /*1760*/  IMAD.U32 R24, RZ, RZ, UR4 ;  /* 0x00000004ff187e24 */ /* 0x000fe2000f8e00ff */
[----:B------:R1:W-:Y:S01]  /*1770*/  STL [R1+0x3c], R30 ;  /* 0x00003c1e01007387 */ /* 0x0003e20000100800 */
[----:B------:R-:W-:-:S03]  /*1780*/  ULDC.64 UR4, c[0x0][0x418] ;  /* 0x0001060000047ab9 */ /* 0x000fc60000000a00 */
        /* <DEDUP_REMOVED lines=28> */
.L_x_4461:
[----:B------:R-:W-:Y:S02]  /*1950*/  IMAD.U32 R40, RZ, RZ, UR5 ;  /* 0x00000005ff287e24 */ /* 0x000fe4000f8e00ff */
[----:B------:R-:W-:Y:S01]  /*1960*/  IMAD.U32 R28, RZ, RZ, UR4 ;  /* 0x00000004ff1c7e24 */ /* 0x000fe2000f8e00ff */
[----:B------:R-:W-:Y:S06]  /*1970*/  @!P2 BRA `(.L_x_4462) ;  /* 0x000000000010a947 */ /* 0x000fec0003800000 */
[----:B-1----:R-:W-:-:S04]  /*1980*/  IADD3 R4, P0, R31, UR8, RZ ;  /* 0x000000081f047c10 */ /* 0x002fc8000ff1e0ff */
[----:B------:R-:W-:-:S05]  /*1990*/  IADD3.X R5, R30, UR9, RZ, P0, !PT ;  /* 0x000000091e057c10 */ /* 0x000fca00087fe4ff */
[----:B------:R0:W5:Y:S01]  /*19a0*/  LDG.E R28, desc[UR40][R4.64] ;  /* 0x00000028041c7981 */ /* 0x000162000c1e1900 */
[----:B------:R-:W-:Y:S05]  /*19b0*/  BRA `(.L_x_4463) ;  /* 0x0000000000107947 */ /* 0x000fea0003800000 */
.L_x_4462:
[----:B------:R-:W-:Y:S05]  /*19c0*/  @!P0 BRA `(.L_x_4463) ;  /* 0x00000000000c8947 */ /* 0x000fea0003800000 */
[----:B-1----:R-:W2:Y:S04]  /*19d0*/  LDG.E R5, desc[UR40][R8.64] ;  /* 0x0000002808057981 */ /* 0x002ea8000c1e1900 */
[----:B------:R-:W2:Y:S02]  /*19e0*/  LDG.E R28, desc[UR40][R8.64+0x4] ;  /* 0x00000428081c7981 */ /* 0x000ea4000c1e1900 */
[----:B--2---:R-:W-:-:S07]  /*19f0*/  IMAD.IADD R28, R28, 0x1, -R5 ;  /* 0x000000011c1c7824 */ /* 0x004fce00078e0a05 */
.L_x_4463:
        /* <DEDUP_REMOVED lines=18> */
[----:B--2---:R-:W-:-:S04]  /*1b20*/  @P0 IMAD.IADD R40, R9, 0x1, -R0 ;  /* 0x0000000109280824 */ /* 0x004fc800078e0a00 */
[----:B------:R-:W-:-:S04]  /*1b30*/  IMAD.IADD R169, R11, 0x1, R40 ;  /* 0x000000010ba97824 */ /* 0x000fc800078e0228 */
[----:B------:R-:W-:-:S05]  /*1b40*/  VIADD R0, R169, 0x3f ;  /* 0x0000003fa9007836 */ /* 0x000fca0000000000 */
[----:B------:R-:W-:-:S04]  /*1b50*/  SHF.R.S32.HI R3, RZ, 0x1f, R0 ;  /* 0x0000001fff037819 */ /* 0x000fc80000011400 */
[----:B------:R-:W-:-:S04]  /*1b60*/  LEA.HI R3, R3, R0, RZ, 0x6 ;  /* 0x0000000003037211 */ /* 0x000fc800078f30ff */
[----:B------:R-:W-:Y:S02]  /*1b70*/  LOP3.LUT R5, R3, 0xffffffc0, RZ, 0xc0, !PT ;  /* 0xffffffc003057812 */ /* 0x000fe400078ec0ff */
[----:B------:R-:W-:Y:S02]  /*1b80*/  SHF.R.S32.HI R170, RZ, 0x6, R3 ;  /* 0x00000006ffaa7819 */ /* 0x000fe40000011403 */
[----:B------:R-:W-:-:S04]  /*1b90*/  VIADDMNMX R0, R5, -R11, R40, PT ;  /* 0x8000000b05007246 */ /* 0x000fc80003800128 */
[----:B------:R-:W-:Y:S02]  /*1ba0*/  ISETP.GT.AND P0, PT, R0, R39, PT ;  /* 0x000000270000720c */ /* 0x000fe40003f04270 */
[----:B------:R-:W-:-:S04]  /*1bb0*/  SHF.R.U32.HI R39, RZ, 0x6, R39 ;  /* 0x00000006ff277819 */ /* 0x000fc80000011627 */
[----:B------:R-:W-:-:S07]  /*1bc0*/  MOV R38, R39 ;  /* 0x0000002700267202 */ /* 0x000fce0000000f00 */
        /* <DEDUP_REMOVED lines=26> */
.L_x_4466:
[----:B------:R-:W-:Y:S05]  /*1d70*/  BSYNC B6 ;  /* 0x0000000000067941 */ /* 0x000fea0003800000 */
.L_x_4465:
        /* <DEDUP_REMOVED lines=20> */
.L_x_4468:
[----:B------:R-:W-:Y:S05]  /*1ec0*/  BSYNC B6 ;  /* 0x0000000000067941 */ /* 0x000fea0003800000 */
.L_x_4467:
[----:B------:R-:W-:Y:S01]  /*1ed0*/  ULDC.64 UR4, c[0x0][0xaf0] ;  /* 0x0002bc0000047ab9 */ /* 0x000fe20000000a00 */
[----:B------:R-:W0:Y:S01]  /*1ee0*/  LDC R51, c[0x0][0x3f4] ;  /* 0x0000fd00ff337b82 */ /* 0x000e220000000800 */
[----:B------:R-:W-:-:S04]  /*1ef0*/  ISETP.NE.U32.AND P0, PT, RZ, UR4, PT ;  /* 0x00000004ff007c0c */ /* 0x000fc8000bf05070 */
[----:B------:R-:W-:-:S03]  /*1f00*/  ISETP.NE.AND.EX P0, PT, RZ, UR5, PT, P0 ;  /* 0x00000005ff007c0c */ /* 0x000fc6000bf05300 */
[----:B------:R-:W1:Y:S08]  /*1f10*/  LDC.64 R4, c[0x0][0x3f8] ;  /* 0x0000fe00ff047b82 */ /* 0x000e700000000a00 */
[----:B------:R-:W2:Y:S02]  /*1f20*/  LDC.64 R46, c[0x0][0x408] ;  /* 0x00010200ff2e7b82 */ /* 0x000ea40000000a00 */
[----:B------:R-:W-:-:S02]  /*1f30*/  @P0 IADD3 R6, P1, R31, UR4, RZ ;  /* 0x000000041f060c10 */ /* 0x000fc4000ff3e0ff */
[----:B------:R-:W-:Y:S01]  /*1f40*/  SHF.R.S32.HI R3, RZ, 0x1f, R187 ;  /* 0x0000001fff037819 */ /* 0x000fe200000114bb */
[----:B------:R-:W3:Y:S01]  /*1f50*/  S2R R12, SR_TID.X ;  /* 0x00000000000c7919 */ /* 0x000ee20000002100 */
[----:B------:R-:W-:Y:S02]  /*1f60*/  @P0 IADD3.X R7, R30, UR5, RZ, P1, !PT ;  /* 0x000000051e070c10 */ /* 0x000fe40008ffe4ff */
[--C-:B------:R-:W-:Y:S01]  /*1f70*/  SHF.R.S32.HI R185, RZ, 0x1f, R184.reuse ;  /* 0x0000001fffb97819 */ /* 0x100fe200000114b8 */
[----:B------:R-:W-:Y:S01]  /*1f80*/  IMAD.SHL.U32 R44, R190, 0x40, RZ ;  /* 0x00000040be2c7824 */ /* 0x000fe200078e00ff */
[----:B------:R-:W-:Y:S01]  /*1f90*/  ULDC UR4, c[0x0][0x2f4] ;  /* 0x0000bd0000047ab9 */ /* 0x000fe20000000800 */
[----:B------:R4:W3:Y:S01]  /*1fa0*/  @P0 LDG.E R41, desc[UR40][R6.64] ;  /* 0x0000002806290981 */ /* 0x0008e2000c1e1900 */
[----:B0-----:R-:W-:Y:S02]  /*1fb0*/  ISETP.GE.AND P0, PT, R16, R51, PT ;  /* 0x000000331000720c */ /* 0x001fe40003f06270 */
[----:B------:R-:W-:Y:S01]  /*1fc0*/  LOP3.LUT R44, R44, 0x1c0, RZ, 0xc0, !PT ;  /* 0x000001c02c2c7812 */ /* 0x000fe200078ec0ff */
[----:B------:R-:W0:Y:S01]  /*1fd0*/  S2R R30, SR_TID.X ;  /* 0x00000000001e7919 */ /* 0x000e220000002100 */
[-C--:B-1----:R-:W-:Y:S01]  /*1fe0*/  IMAD R0, R3, R4.reuse, RZ ;  /* 0x0000000403007224 */ /* 0x082fe200078e02ff */
[C---:B------:R-:W-:Y:S01]  /*1ff0*/  SHF.L.U64.HI R42, R4.reuse, 0x6, R5 ;  /* 0x00000006042a7819 */ /* 0x040fe20000010205 */
[----:B------:R-:W-:Y:S01]  /*2000*/  IMAD.WIDE.U32 R20, R187, R4, R184 ;  /* 0x00000004bb147225 */ /* 0x000fe200078e00b8 */
[----:B------:R-:W-:-:S02]  /*2010*/  SHF.L.U32 R43, R4, 0x6, RZ ;  /* 0x00000006042b7819 */ /* 0x000fc400000006ff */
[----:B----45:R-:W-:Y:S01]  /*2020*/  SHF.R.S32.HI R7, RZ, 0x1f, R27 ;  /* 0x0000001fff077819 */ /* 0x030fe2000001141b */
[----:B------:R-:W-:Y:S01]  /*2030*/  IMAD R9, R187, R5, R0 ;  /* 0x00000005bb097224 */ /* 0x000fe200078e0200 */
[----:B------:R-:W-:Y:S01]  /*2040*/  ISETP.GE.AND P2, PT, R16, UR4, PT ;  /* 0x0000000410007c0c */ /* 0x000fe2000bf46270 */
[----:B--2---:R-:W-:Y:S01]  /*2050*/  IMAD R8, R3, R46, RZ ;  /* 0x0000002e03087224 */ /* 0x004fe200078e02ff */
[----:B------:R-:W-:Y:S01]  /*2060*/  SEL R3, R51, RZ, P0 ;  /* 0x000000ff33037207 */ /* 0x000fe20000000000 */
[-C--:B------:R-:W-:Y:S01]  /*2070*/  IMAD.WIDE.U32 R32, R187, R4.reuse, R16 ;  /* 0x00000004bb207225 */ /* 0x080fe200078e0010 */
[----:B------:R-:W-:Y:S02]  /*2080*/  SHF.L.U64.HI R45, R46, 0x6, R47 ;  /* 0x000000062e2d7819 */ /* 0x000fe4000001022f */
[----:B------:R-:W-:Y:S01]  /*2090*/  SHF.R.S32.HI R48, RZ, 0x1f, R26 ;  /* 0x0000001fff307819 */ /* 0x000fe2000001141a */
[----:B------:R-:W-:Y:S01]  /*20a0*/  IMAD.IADD R3, R16, 0x1, R3 ;  /* 0x0000000110037824 */ /* 0x000fe200078e0203 */
[----:B------:R-:W-:Y:S01]  /*20b0*/  ISETP.GE.AND P1, PT, R19, UR4, PT ;  /* 0x0000000413007c0c */ /* 0x000fe2000bf26270 */
[----:B------:R-:W-:Y:S01]  /*20c0*/  IMAD.IADD R21, R21, 0x1, R9 ;  /* 0x0000000115157824 */ /* 0x000fe200078e0209 */
[----:B------:R-:W-:Y:S01]  /*20d0*/  P2R R63, PR, RZ, 0x4 ;  /* 0x00000004ff3f7803 */ /* 0x000fe20000000000 */
[----:B------:R-:W-:Y:S01]  /*20e0*/  IMAD.IADD R33, R9, 0x1, R33 ;  /* 0x0000000109217824 */ /* 0x000fe200078e0221 */
[----:B------:R-:W-:Y:S01]  /*20f0*/  SHF.R.S32.HI R6, RZ, 0x1f, R3 ;  /* 0x0000001fff067819 */ /* 0x000fe20000011403 */
[----:B------:R-:W-:Y:S01]  /*2100*/  IMAD R11, R187, R47, R8 ;  /* 0x0000002fbb0b7224 */ /* 0x000fe200078e0208 */
[----:B---3--:R-:W-:Y:S01]  /*2110*/  SHF.R.U32.HI R12, RZ, 0x7, R12 ;  /* 0x00000007ff0c7819 */ /* 0x008fe2000001160c */
[C---:B------:R-:W-:Y:S01]  /*2120*/  IMAD R8, R7.reuse, R4, RZ ;  /* 0x0000000407087224 */ /* 0x040fe200078e02ff */
[----:B------:R-:W-:Y:S01]  /*2130*/  LEA.HI R3, R6, R3, RZ, 0x3 ;  /* 0x0000000306037211 */ /* 0x000fe200078f18ff */
[----:B------:R-:W-:-:S02]  /*2140*/  IMAD R6, R7, R46, RZ ;  /* 0x0000002e07067224 */ /* 0x000fc400078e02ff */
[----:B------:R-:W-:Y:S01]  /*2150*/  IMAD.WIDE.U32 R20, R27, R4, R20 ;  /* 0x000000041b147225 */ /* 0x000fe200078e0014 */
[----:B------:R-:W-:-:S03]  /*2160*/  LOP3.LUT R56, R3, 0xfffffff8, RZ, 0xc0, !PT ;  /* 0xfffffff803387812 */ /* 0x000fc600078ec0ff */
[C---:B------:R-:W-:Y:S01]  /*2170*/  IMAD.WIDE.U32 R32, R27.reuse, R4, R32 ;  /* 0x000000041b207225 */ /* 0x040fe200078e0020 */
[----:B------:R-:W-:Y:S02]  /*2180*/  LOP3.LUT R4, R44, 0x18, R16, 0xf8, !PT ;  /* 0x000000182c047812 */ /* 0x000fe400078ef810 */
[----:B------:R-:W-:Y:S01]  /*2190*/  SHF.R.S32.HI R61, RZ, 0x1f, R56 ;  /* 0x0000001fff3d7819 */ /* 0x000fe20000011438 */
[----:B0-----:R-:W-:Y:S02]  /*21a0*/  VIADD R30, R30, 0xffffff80 ;  /* 0xffffff801e1e7836 */ /* 0x001fe40000000000 */
[----:B------:R-:W-:Y:S01]  /*21b0*/  IMAD R57, R27, R47, R6 ;  /* 0x0000002f1b397224 */ /* 0x000fe200078e0206 */
[----:B------:R-:W-:Y:S01]  /*21c0*/  SHF.R.U32.HI R47, RZ, 0x3, R44 ;  /* 0x00000003ff2f7819 */ /* 0x000fe2000001162c */
[----:B------:R-:W-:Y:S01]  /*21d0*/  IMAD.WIDE.U32 R34, R187, R46, R184 ;  /* 0x0000002ebb227225 */ /* 0x000fe200078e00b8 */
[----:B------:R-:W-:-:S03]  /*21e0*/  SHF.R.S32.HI R10, RZ, 0x1f, R30 ;  /* 0x0000001fff0a7819 */ /* 0x000fc6000001141e */
[----:B------:R-:W-:Y:S01]  /*21f0*/  IMAD.WIDE.U32 R36, R187, R46, R16 ;  /* 0x0000002ebb247225 */ /* 0x000fe200078e0010 */
[----:B------:R-:W-:-:S03]  /*2200*/  LEA.HI R10, R10, R30, RZ, 0x2 ;  /* 0x0000001e0a0a7211 */ /* 0x000fc600078f10ff */
[----:B------:R-:W-:Y:S01]  /*2210*/  IMAD R9, R27, R5, R8 ;  /* 0x000000051b097224 */ /* 0x000fe200078e0208 */
[-C--:B------:R-:W-:Y:S01]  /*2220*/  LOP3.LUT R5, R4, R47.reuse, RZ, 0x3c, !PT ;  /* 0x0000002f04057212 */ /* 0x080fe200078e3cff */
[----:B------:R-:W-:Y:S01]  /*2230*/  IMAD.IADD R35, R35, 0x1, R11 ;  /* 0x0000000123237824 */ /* 0x000fe200078e020b */
[----:B------:R-:W-:Y:S01]  /*2240*/  LOP3.LUT R10, R10, 0xfffffffc, RZ, 0xc0, !PT ;  /* 0xfffffffc0a0a7812 */ /* 0x000fe200078ec0ff */
[----:B------:R-:W-:Y:S01]  /*2250*/  IMAD.IADD R37, R11, 0x1, R37 ;  /* 0x000000010b257824 */ /* 0x000fe200078e0225 */
[----:B------:R-:W-:Y:S01]  /*2260*/  LOP3.LUT R4, R44, 0x38, R3, 0xf8, !PT ;  /* 0x000000382c047812 */ /* 0x000fe200078ef803 */
[----:B------:R-:W-:Y:S02]  /*2270*/  IMAD R52, R222, 0x200, R5 ;  /* 0x00000200de347824 */ /* 0x000fe400078e0205 */
[----:B------:R-:W-:Y:S01]  /*2280*/  IMAD.WIDE.U32 R34, R27, R46, R34 ;  /* 0x0000002e1b227225 */ /* 0x000fe200078e0022 */
[----:B------:R-:W-:-:S03]  /*2290*/  LOP3.LUT R5, R4, R47, RZ, 0x3c, !PT ;  /* 0x0000002f04057212 */ /* 0x000fc600078e3cff */
[----:B------:R-:W-:-:S04]  /*22a0*/  IMAD.WIDE.U32 R36, R27, R46, R36 ;  /* 0x0000002e1b247225 */ /* 0x000fc800078e0024 */
[----:B------:R-:W-:Y:S02]  /*22b0*/  IMAD.IADD R10, R30, 0x1, -R10 ;  /* 0x000000011e0a7824 */ /* 0x000fe400078e0a0a */
[----:B------:R-:W-:Y:S02]  /*22c0*/  IMAD.IADD R55, R35, 0x1, R57 ;  /* 0x0000000123377824 */ /* 0x000fe400078e0239 */
[----:B------:R-:W-:Y:S02]  /*22d0*/  IMAD.IADD R0, R29, 0x1, R28 ;  /* 0x000000011d007824 */ /* 0x000fe400078e021c */
[----:B------:R-:W-:Y:S02]  /*22e0*/  IMAD.SHL.U32 R46, R46, 0x40, RZ ;  /* 0x000000402e2e7824 */ /* 0x000fe400078e00ff */
[----:B------:R-:W-:Y:S02]  /*22f0*/  VIADD R49, R12, 0x8 ;  /* 0x000000080c317836 */ /* 0x000fe40000000000 */
[----:B------:R-:W-:-:S02]  /*2300*/  IMAD R50, R10, 0x40, R187 ;  /* 0x000000400a327824 */ /* 0x000fc400078e02bb */
[----:B------:R-:W-:Y:S02]  /*2310*/  IMAD.SHL.U32 R51, R51, 0x2, RZ ;  /* 0x0000000233337824 */ /* 0x000fe400078e00ff */
[----:B------:R-:W-:Y:S02]  /*2320*/  IMAD.IADD R53, R21, 0x1, R9 ;  /* 0x0000000115357824 */ /* 0x000fe400078e0209 */
[----:B------:R-:W-:Y:S02]  /*2330*/  IMAD.IADD R54, R9, 0x1, R33 ;  /* 0x0000000109367824 */ /* 0x000fe400078e0221 */
[----:B------:R-:W-:Y:S02]  /*2340*/  IMAD.IADD R57, R57, 0x1, R37 ;  /* 0x0000000139397824 */ /* 0x000fe400078e0225 */
[----:B------:R-:W-:Y:S01]  /*2350*/  IMAD R62, R222, 0x200, R5 ;  /* 0x00000200de3e7824 */ /* 0x000fe200078e0205 */
[----:B------:R-:W-:-:S07]  /*2360*/  SHF.R.S32.HI R60, RZ, 0x1f, R41 ;  /* 0x0000001fff3c7819 */ /* 0x000fce0000011429 */
.L_x_4501:
[----:B0-----:R-:W0:Y:S01]  /*2370*/  LDC R66, c[0x0][0x430] ;  /* 0x00010c00ff427b82 */ /* 0x001e220000000800 */
[----:B------:R-:W-:Y:S02]  /*2380*/  VIADD R38, R38, 0xffffffff ;  /* 0xffffffff26267836 */ /* 0x000fe40000000000 */
[----:B------:R-:W-:Y:S02]  /*2390*/  IMAD.MOV.U32 R65, RZ, RZ, RZ ;  /* 0x000000ffff417224 */ /* 0x000fe400078e00ff */
[----:B------:R-:W-:-:S03]  /*23a0*/  IMAD R5, R38, 0x40, R50 ;  /* 0x0000004026057824 */ /* 0x000fc600078e0232 */
[----:B------:R-:W1:Y:S01]  /*23b0*/  LDC R77, c[0x0][0x3f4] ;  /* 0x0000fd00ff4d7b82 */ /* 0x000e620000000800 */
        /* <DEDUP_REMOVED lines=23> */
[----:B------:R-:W-:Y:S01]  /*2530*/  BSSY B0, `(.L_x_4469) ;  /* 0x00001a7000007945 */ /* 0x000fe20003800000 */
[----:B------:R-:W-:Y:S01]  /*2540*/  IMAD.IADD R7, R52, 0x1, R73 ;  /* 0x0000000134077824 */ /* 0x000fe200078e0249 */
[----:B------:R0:W5:Y:S01]  /*2550*/  @!P2 LDG.E R65, desc[UR40][R4.64] ;  /* 0x000000280441a981 */ /* 0x000162000c1e1900 */
[----:B------:R-:W-:-:S02]  /*2560*/  ISETP.GT.AND P2, PT, R38, R39, PT ;  /* 0x000000272600720c */ /* 0x000fc40003f44270 */
[----:B------:R-:W-:Y:S01]  /*2570*/  IMAD R72, R7, 0x2, R2 ;  /* 0x0000000207487824 */ /* 0x000fe200078e0202 */
[----:B------:R-:W-:Y:S10]  /*2580*/  @!P3 BRA `(.L_x_4470) ;  /* 0x0000001400acb947 */ /* 0x000ff40003800000 */
        /* <DEDUP_REMOVED lines=37> */
[----:B------:R-:W-:Y:S01]  /*27e0*/  MOV R7, R55 ;  /* 0x0000003700077202 */ /* 0x000fe20000000f00 */
[----:B------:R-:W-:Y:S01]  /*27f0*/  IMAD.MOV.U32 R6, RZ, RZ, R34 ;  /* 0x000000ffff067224 */ /* 0x000fe200078e0022 */
[----:B------:R-:W-:Y:S01]  /*2800*/  ULDC.64 UR4, c[0x0][0x3e8] ;  /* 0x0000fa0000047ab9 */ /* 0x000fe20000000a00 */
[----:B------:R-:W-:Y:S01]  /*2810*/  IMAD R5, R45, R38, RZ ;  /* 0x000000262d057224 */ /* 0x000fe200078e02ff */
[----:B------:R-:W-:Y:S01]  /*2820*/  ULDC.64 UR6, c[0x0][0x400] ;  /* 0x0001000000067ab9 */ /* 0x000fe20000000a00 */
[----:B------:R-:W-:Y:S01]  /*2830*/  IMAD.WIDE.U32 R8, R38, R46, R6 ;  /* 0x0000002e26087225 */ /* 0x000fe200078e0006 */
[----:B------:R-:W-:Y:S02]  /*2840*/  IADD3 R7, P3, R20, R4, RZ ;  /* 0x0000000414077210 */ /* 0x000fe40007f7e0ff */
[----:B------:R-:W-:Y:S01]  /*2850*/  CS2R R28, SRZ ;  /* 0x00000000001c7805 */ /* 0x000fe2000001ff00 */
        /* <DEDUP_REMOVED lines=14> */
.L_x_4473:
[----:B------:R-:W-:Y:S05]  /*2940*/  BSYNC B1 ;  /* 0x0000000000017941 */ /* 0x000fea0003800000 */
.L_x_4472:
[----:B------:R-:W-:Y:S01]  /*2950*/  ISETP.NE.AND P3, PT, R188, 0x3, PT ;  /* 0x00000003bc00780c */ /* 0x000fe20003f65270 */
[----:B0----5:R-:W-:Y:S02]  /*2960*/  IMAD.MOV.U32 R4, RZ, RZ, R8 ;  /* 0x000000ffff047224 */ /* 0x021fe400078e0008 */
        /* <DEDUP_REMOVED lines=13> */
.L_x_4474:
[----:B------:R-:W-:Y:S01]  /*2a40*/  IMAD R64, R22, 0x8, R2 ;  /* 0x0000000816407824 */ /* 0x000fe200078e0202 */
[----:B------:R-:W-:Y:S01]  /*2a50*/  SHF.L.U32 R75, R186, 0x1f, RZ ;  /* 0x0000001fba4b7819 */ /* 0x000fe200000006ff */
[----:B------:R-:W-:Y:S03]  /*2a60*/  BSSY B1, `(.L_x_4475) ;  /* 0x0000003000017945 */ /* 0x000fe60003800000 */
[----:B------:R-:W0:Y:S02]  /*2a70*/  SYNCS.PHASECHK.TRANS64.TRYWAIT P5, [R64+URZ+0x38890], R75 ;  /* 0x0388904b400075a7 */ /* 0x000e2400080a017f */
[----:B0-----:R-:W-:Y:S05]  /*2a80*/  @!P5 BRA `(.L_x_4476) ;  /* 0x0000018000e8d947 */ /* 0x001fea0003800000 */
.L_x_4716:
[----:B------:R-:W-:Y:S05]  /*2a90*/  BSYNC B1 ;  /* 0x0000000000017941 */ /* 0x000fea0003800000 */
.L_x_4475:
[----:B------:R-:W-:-:S03]  /*2aa0*/  UMOV UR4, 0xffffffff ;  /* 0xffffffff00047882 */ /* 0x000fc60000000000 */
[----:B------:R-:W-:Y:S05]  /*2ab0*/  BRA.DIV UR4, `(.L_x_4477) ;  /* 0x0000018204f07947 */ /* 0x000fea000b800000 */
[----:B------:R-:W1:Y:S04]  /*2ac0*/  SHFL.IDX PT, R70, R70, RZ, 0x1c1f ;  /* 0x001c1fff46467589 */ /* 0x000e6800000e0000 */
[----:B------:R2:W3:Y:S02]  /*2ad0*/  SHFL.IDX PT, R14, R71, RZ, 0x1c1f ;  /* 0x001c1fff470e7589 */ /* 0x0004e400000e0000 */
.L_x_4720:
        /* <DEDUP_REMOVED lines=11> */
[----:B0-----:R-:W-:Y:S01]  /*2b90*/  IMAD.MOV.U32 R12, RZ, RZ, R6 ;  /* 0x000000ffff0c7224 */ /* 0x001fe200078e0006 */
[----:B------:R-:W-:Y:S01]  /*2ba0*/  SHF.R.U32.HI R30, RZ, 0x10, R31 ;  /* 0x00000010ff1e7819 */ /* 0x000fe2000001161f */
[--C-:B------:R-:W-:Y:S01]  /*2bb0*/  HADD2.F32 R6, -RZ, R5.reuse.H1_H1 ;  /* 0x30000005ff067230 */ /* 0x100fe20000004100 */
[--C-:B------:R-:W-:Y:S01]  /*2bc0*/  SHF.R.U64 R31, R58, 0x10, R59.reuse ;  /* 0x000000103a1f7819 */ /* 0x100fe2000000123b */
[----:B------:R-:W-:Y:S01]  /*2bd0*/  HADD2.F32 R5, -RZ, R5.H0_H0 ;  /* 0x20000005ff057230 */ /* 0x000fe20000004100 */
[----:B------:R-:W-:Y:S01]  /*2be0*/  SHF.R.U32.HI R58, RZ, 0x10, R59 ;  /* 0x00000010ff3a7819 */ /* 0x000fe2000001163b */
[----:B------:R-:W-:Y:S02]  /*2bf0*/  HADD2.F32 R15, -RZ, R15.H0_H0 ;  /* 0x2000000fff0f7230 */ /* 0x000fe40000004100 */
[----:B------:R-:W-:Y:S02]  /*2c00*/  HADD2.F32 R31, -RZ, R31.H0_H0 ;  /* 0x2000001fff1f7230 */ /* 0x000fe40000004100 */
[----:B------:R-:W-:-:S02]  /*2c10*/  HADD2.F32 R58, -RZ, R58.H0_H0 ;  /* 0x2000003aff3a7230 */ /* 0x000fc40000004100 */
[--C-:B------:R-:W-:Y:S02]  /*2c20*/  HADD2.F32 R13, -RZ, R7.reuse.H1_H1 ;  /* 0x30000007ff0d7230 */ /* 0x100fe40000004100 */
[CC--:B------:R-:W-:Y:S01]  /*2c30*/  FMUL.FTZ R72, R6.reuse, R31.reuse ;  /* 0x0000001f06487220 */ /* 0x0c0fe20000410000 */
[----:B------:R-:W-:Y:S02]  /*2c40*/  HADD2.F32 R7, -RZ, R7.H0_H0 ;  /* 0x20000007ff077230 */ /* 0x000fe40000004100 */
[C---:B------:R-:W-:Y:S01]  /*2c50*/  FMUL.FTZ R31, R5.reuse, R31 ;  /* 0x0000001f051f7220 */ /* 0x040fe20000410000 */
[----:B------:R-:W-:Y:S02]  /*2c60*/  HADD2.F32 R30, -RZ, R30.H0_H0 ;  /* 0x2000001eff1e7230 */ /* 0x000fe40000004100 */
[-C--:B------:R-:W-:Y:S01]  /*2c70*/  FFMA.FTZ R72, R5, R15.reuse, -R72 ;  /* 0x0000000f05487223 */ /* 0x080fe20000010848 */
[----:B------:R-:W-:Y:S01]  /*2c80*/  FMUL.FTZ R74, R13, R58 ;  /* 0x0000003a0d4a7220 */ /* 0x000fe20000410000 */
        /* <DEDUP_REMOVED lines=24> */
.L_x_4482:
[----:B------:R-:W-:Y:S05]  /*2e10*/  BSYNC B2 ;  /* 0x0000000000027941 */ /* 0x000fea0003800000 */
.L_x_4481:
[----:B0-----:R4:W-:Y:S02]  /*2e20*/  ST.E.128 desc[UR40][R10.64], R4 ;  /* 0x000000040a007985 */ /* 0x0019e4000c101d28 */
.L_x_4480:
[----:B------:R-:W-:Y:S05]  /*2e30*/  BSYNC B1 ;  /* 0x0000000000017941 */ /* 0x000fea0003800000 */
.L_x_4479:
        /* <DEDUP_REMOVED lines=53> */
.L_x_4484:
[----:B------:R-:W-:Y:S05]  /*3190*/  BSYNC B1 ;  /* 0x0000000000017941 */ /* 0x000fea0003800000 */
.L_x_4483:
[----:B-1----:R1:W-:Y:S01]  /*31a0*/  ST.E.128 desc[UR40][R10.64], R4 ;  /* 0x000000040a007985 */ /* 0x0023e2000c101d28 */
[----:B------:R-:W-:Y:S05]  /*31b0*/  BRA `(.L_x_4478) ;  /* 0x0000000c00787947 */ /* 0x000fea0003800000 */
.L_x_4471:
        /* <DEDUP_REMOVED lines=26> */
[----:B--2---:R-:W-:Y:S02]  /*3360*/  IMAD.MOV.U32 R10, RZ, RZ, R4 ;  /* 0x000000ffff0a7224 */ /* 0x004fe400078e0004 */
[----:B------:R-:W-:Y:S02]  /*3370*/  IMAD.MOV.U32 R11, RZ, RZ, R5 ;  /* 0x000000ffff0b7224 */ /* 0x000fe400078e0005 */
[----:B------:R-:W-:Y:S01]  /*3380*/  IMAD.MOV.U32 R14, RZ, RZ, R6 ;  /* 0x000000ffff0e7224 */ /* 0x000fe200078e0006 */
[----:B------:R-:W-:Y:S01]  /*3390*/  PRMT R86, R10, 0x7610, R86 ;  /* 0x000076100a567816 */ /* 0x000fe20000000056 */
        /* <DEDUP_REMOVED lines=11> */
[----:B------:R-:W-:Y:S01]  /*3450*/  PRMT R74, R74, 0x5410, R11 ;  /* 0x000054104a4a7816 */ /* 0x000fe2000000000b */
[----:B------:R-:W-:Y:S06]  /*3460*/  @!P3 BRA `(.L_x_4485) ;  /* 0x000000000004b947 */ /* 0x000fec0003800000 */
[----:B------:R-:W-:Y:S01]  /*3470*/  BPT.TRAP 0x1 ;  /* 0x000000040000795c */ /* 0x000fe20000300000 */
.L_x_4485:
[----:B------:R-:W-:Y:S01]  /*3480*/  LEA R64, R22, R2, 0x3 ;  /* 0x0000000216407211 */ /* 0x000fe200078e18ff */
[----:B------:R-:W-:Y:S01]  /*3490*/  BSSY B1, `(.L_x_4486) ;  /* 0x0000004000017945 */ /* 0x000fe20003800000 */
[----:B------:R-:W-:-:S04]  /*34a0*/  SHF.L.U32 R75, R186, 0x1f, RZ ;  /* 0x0000001fba4b7819 */ /* 0x000fc800000006ff */
[----:B------:R-:W0:Y:S02]  /*34b0*/  SYNCS.PHASECHK.TRANS64.TRYWAIT P6, [R64+URZ+0x38890], R75 ;  /* 0x0388904b400075a7 */ /* 0x000e2400080c017f */
[----:B0-----:R-:W-:Y:S05]  /*34c0*/  @!P6 BRA `(.L_x_4487) ;  /* 0x0000017800b4e947 */ /* 0x001fea0003800000 */
.L_x_4721:
[----:B------:R-:W-:Y:S05]  /*34d0*/  BSYNC B1 ;  /* 0x0000000000017941 */ /* 0x000fea0003800000 */
.L_x_4486:
[----:B------:R-:W-:-:S03]  /*34e0*/  UMOV UR4, 0xffffffff ;  /* 0xffffffff00047882 */ /* 0x000fc60000000000 */
[----:B------:R-:W-:Y:S05]  /*34f0*/  BRA.DIV UR4, `(.L_x_4488) ;  /* 0x0000017a04bc7947 */ /* 0x000fea000b800000 */
[----:B------:R-:W1:Y:S04]  /*3500*/  SHFL.IDX PT, R70, R70, RZ, 0x1c1f ;  /* 0x001c1fff46467589 */ /* 0x000e6800000e0000 */
[----:B------:R-:W2:Y:S02]  /*3510*/  SHFL.IDX PT, R71, R71, RZ, 0x1c1f ;  /* 0x001c1fff47477589 */ /* 0x000ea400000e0000 */
.L_x_4725:
        /* <DEDUP_REMOVED lines=10> */
[----:B------:R-:W-:-:S04]  /*35c0*/  SHF.R.S32.HI R8, RZ, 0x4, R9 ;  /* 0x00000004ff087819 */ /* 0x000fc80000011409 */
[----:B------:R-:W-:-:S05]  /*35d0*/  LEA.HI.SX32 R8, R3, R8, 0x1d ;  /* 0x0000000803087211 */ /* 0x000fca00078feaff */
[----:B------:R-:W-:-:S05]  /*35e0*/  IMAD.SHL.U32 R77, R8, 0x8, RZ ;  /* 0x00000008084d7824 */ /* 0x000fca00078e00ff */
[----:B------:R-:W-:-:S04]  /*35f0*/  LOP3.LUT R8, R44, 0x38, R77, 0xf8, !PT ;  /* 0x000000382c087812 */ /* 0x000fc800078ef84d */
[----:B------:R-:W-:-:S05]  /*3600*/  LOP3.LUT R9, R8, R47, RZ, 0x3c, !PT ;  /* 0x0000002f08097212 */ /* 0x000fca00078e3cff */
[----:B------:R-:W-:Y:S02]  /*3610*/  IMAD R8, R222, 0x200, R9 ;  /* 0x00000200de087824 */ /* 0x000fe400078e0209 */
[----:B------:R-:W-:Y:S02]  /*3620*/  IMAD.IADD R9, R62, 0x1, R73 ;  /* 0x000000013e097824 */ /* 0x000fe400078e0249 */
[----:B------:R-:W-:Y:S02]  /*3630*/  IMAD.IADD R73, R73, 0x1, R8 ;  /* 0x0000000149497824 */ /* 0x000fe400078e0208 */
[--C-:B------:R-:W-:Y:S02]  /*3640*/  IMAD R9, R9, 0x2, R2.reuse ;  /* 0x0000000209097824 */ /* 0x100fe400078e0202 */
[----:B------:R-:W-:-:S04]  /*3650*/  IMAD R73, R73, 0x2, R2 ;  /* 0x0000000249497824 */ /* 0x000fc800078e0202 */
[----:B------:R-:W1:Y:S04]  /*3660*/  LDS.128 R8, [R9+0x22400] ;  /* 0x0224000009087984 */ /* 0x000e680000000c00 */
        /* <DEDUP_REMOVED lines=84> */
.L_x_4490:
[----:B------:R-:W-:Y:S05]  /*3bb0*/  BSYNC B1 ;  /* 0x0000000000017941 */ /* 0x000fea0003800000 */
.L_x_4489:
[----:B-1----:R1:W-:Y:S01]  /*3bc0*/  ST.E.128 desc[UR40][R58.64], R8 ;  /* 0x000000083a007985 */ /* 0x0023e2000c101d28 */
[----:B------:R-:W-:Y:S01]  /*3bd0*/  ISETP.GE.AND P4, PT, R77, R72, PT ;  /* 0x000000484d00720c */ /* 0x000fe20003f86270 */
[----:B------:R-:W-:Y:S02]  /*3be0*/  IMAD.MOV.U32 R4, RZ, RZ, R71 ;  /* 0x000000ffff047224 */ /* 0x000fe400078e0047 */
[----:B------:R-:W-:-:S10]  /*3bf0*/  IMAD.MOV.U32 R5, RZ, RZ, R70 ;  /* 0x000000ffff057224 */ /* 0x000fd400078e0046 */
[----:B------:R-:W-:Y:S05]  /*3c00*/  @P4 BRA `(.L_x_4478) ;  /* 0x0000000000e44947 */ /* 0x000fea0003800000 */
[----:B------:R-:W-:-:S05]  /*3c10*/  IMAD.WIDE R4, R77, 0x2, R4 ;  /* 0x000000024d047825 */ /* 0x000fca00078e0204 */
[----:B---3--:R3:W-:Y:S01]  /*3c20*/  ST.E.128 desc[UR40][R4.64], R12 ;  /* 0x0000000c04007985 */ /* 0x0087e2000c101d28 */
[----:B------:R-:W-:Y:S05]  /*3c30*/  BRA `(.L_x_4478) ;  /* 0x0000000000d87947 */ /* 0x000fea0003800000 */
.L_x_4470:
[----:B------:R-:W-:-:S13]  /*3c40*/  ISETP.NE.AND P3, PT, R188, 0x3, PT ;  /* 0x00000003bc00780c */ /* 0x000fda0003f65270 */
[----:B------:R-:W-:Y:S05]  /*3c50*/  @!P3 BRA `(.L_x_4491) ;  /* 0x000000000004b947 */ /* 0x000fea0003800000 */
[----:B------:R-:W-:Y:S01]  /*3c60*/  BPT.TRAP 0x1 ;  /* 0x000000040000795c */ /* 0x000fe20000300000 */
.L_x_4491:
[----:B------:R-:W-:Y:S01]  /*3c70*/  IMAD R64, R22, 0x8, R2 ;  /* 0x0000000816407824 */ /* 0x000fe200078e0202 */
[----:B------:R-:W-:Y:S01]  /*3c80*/  SHF.L.U32 R75, R186, 0x1f, RZ ;  /* 0x0000001fba4b7819 */ /* 0x000fe200000006ff */
[----:B------:R-:W-:Y:S01]  /*3c90*/  BSSY B1, `(.L_x_4492) ;  /* 0x0000004000017945 */ /* 0x000fe20003800000 */
[----:B------:R-:W-:Y:S02]  /*3ca0*/  SHF.R.S32.HI R68, RZ, 0x1f, R66 ;  /* 0x0000001fff447819 */ /* 0x000fe40000011442 */
[----:B------:R-:W1:Y:S02]  /*3cb0*/  SYNCS.PHASECHK.TRANS64.TRYWAIT P4, [R64+URZ+0x38890], R75 ;  /* 0x0388904b400075a7 */ /* 0x000e64000808017f */
[----:B-1----:R-:W-:Y:S05]  /*3cc0*/  @!P4 BRA `(.L_x_4493) ;  /* 0x000001740014c947 */ /* 0x002fea0003800000 */
.L_x_4726:
[----:B------:R-:W-:Y:S05]  /*3cd0*/  BSYNC B1 ;  /* 0x0000000000017941 */ /* 0x000fea0003800000 */
.L_x_4492:
        /* <DEDUP_REMOVED lines=26> */
.L_x_4730:
        /* <DEDUP_REMOVED lines=18> */
.L_x_4478:
[----:B------:R-:W-:Y:S05]  /*3fa0*/  BSYNC B0 ;  /* 0x0000000000007941 */ /* 0x000fea0003800000 */
.L_x_4469:
        /* <DEDUP_REMOVED lines=12> */
[----:B------:R-:W-:-:S05]  /*4070*/  @!P4 VIADD R4, R64, 0x388a0 ;  /* 0x000388a04004c836 */ /* 0x000fca0000000000 */
[----:B------:R-:W-:-:S04]  /*4080*/  @!P4 PRMT R4, RZ, 0x654, R4 ;  /* 0x00000654ff04c816 */ /* 0x000fc80000000004 */
[----:B------:R0:W-:Y:S01]  /*4090*/  @!P4 SYNCS.ARRIVE.TRANS64.RED.A1T0 RZ, [R4+URZ], RZ ;  /* 0x000000ff04ffc9a7 */ /* 0x0001e2000810043f */
[----:B------:R-:W-:Y:S05]  /*40a0*/  @!P3 BRA `(.L_x_4496) ;  /* 0x000000000004b947 */ /* 0x000fea0003800000 */
[----:B------:R-:W-:Y:S01]  /*40b0*/  BPT.TRAP 0x1 ;  /* 0x000000040000795c */ /* 0x000fe20000300000 */
.L_x_4496:
[----:B------:R-:W-:Y:S05]  /*40c0*/  BSYNC B0 ;  /* 0x0000000000007941 */ /* 0x000fea0003800000 */
.L_x_4495:
[----:B------:R-:W1:Y:S01]  /*40d0*/  SYNCS.PHASECHK.TRANS64.TRYWAIT P3, [R64+URZ+0x388b0], R75 ;  /* 0x0388b04b400075a7 */ /* 0x000e62000806017f */
[----:B------:R-:W-:Y:S04]  /*40e0*/  BSSY B0, `(.L_x_4497) ;  /* 0x0000002000007945 */ /* 0x000fe80003800000 */
[----:B-1----:R-:W-:Y:S05]  /*40f0*/  @!P3 BRA `(.L_x_4498) ;  /* 0x000001700060b947 */ /* 0x002fea0003800000 */
.L_x_4731:
[----:B------:R-:W-:Y:S05]  /*4100*/  BSYNC B0 ;  /* 0x0000000000007941 */ /* 0x000fea0003800000 */
.L_x_4497:
        /* <DEDUP_REMOVED lines=23> */
[----:B------:R-:W3:Y:S01]  /*4280*/  LDL R31, [R1] ;  /* 0x00000000011f7983 */ /* 0x000ee20000100800 */
[----:B------:R-:W-:-:S03]  /*4290*/  ULDC UR4, c[0x0][0x320] ;  /* 0x0000c80000047ab9 */ /* 0x000fc60000000800 */
[----:B------:R-:W4:Y:S04]  /*42a0*/  LDL R30, [R1+0x4] ;  /* 0x00000400011e7983 */ /* 0x000f280000100800 */
[----:B------:R-:W5:Y:S04]  /*42b0*/  LDL R29, [R1+0x8] ;  /* 0x00000800011d7983 */ /* 0x000f680000100800 */
[----:B------:R-:W5:Y:S01]  /*42c0*/  LDL R28, [R1+0xc] ;  /* 0x00000c00011c7983 */ /* 0x000f620000100800 */
[----:B------:R-:W-:Y:S01]  /*42d0*/  ISETP.GE.AND P5, PT, R16, UR4, PT ;  /* 0x0000000410007c0c */ /* 0x000fe2000bfa6270 */
[----:B------:R-:W-:-:S02]  /*42e0*/  IMAD R9, R22, 0x8000, R52 ;  /* 0x0000800016097824 */ /* 0x000fc400078e0234 */
[----:B------:R-:W5:Y:S02]  /*42f0*/  LDL R15, [R1+0x10] ;  /* 0x00001000010f7983 */ /* 0x000f640000100800 */
[C---:B------:R-:W-:Y:S01]  /*4300*/  IMAD R12, R9.reuse, 0x2, R2 ;  /* 0x00000002090c7824 */ /* 0x040fe200078e0202 */
[----:B------:R-:W-:Y:S01]  /*4310*/  LOP3.LUT P3, RZ, R190, 0x4, RZ, 0xc0, !PT ;  /* 0x00000004beff7812 */ /* 0x000fe2000786c0ff */
[----:B------:R-:W5:Y:S01]  /*4320*/  LDL R14, [R1+0x14] ;  /* 0x00001400010e7983 */ /* 0x000f620000100800 */
[----:B------:R-:W-:-:S03]  /*4330*/  VIADD R13, R9, 0x20 ;  /* 0x00000020090d7836 */ /* 0x000fc60000000000 */
[----:B------:R-:W5:Y:S04]  /*4340*/  LDL R58, [R1+0x18] ;  /* 0x00001800013a7983 */ /* 0x000f680000100800 */
[----:B------:R-:W1:Y:S04]  /*4350*/  @!P5 LDS.128 R4, [R12+0x400] ;  /* 0x000400000c04d984 */ /* 0x000e680000000c00 */
[----:B------:R-:W-:Y:S01]  /*4360*/  @P3 VIADD R13, R9, 0xffffffe0 ;  /* 0xffffffe0090d3836 */ /* 0x000fe20000000000 */
[----:B0-----:R-:W-:-:S04]  /*4370*/  @!P5 LEA R8, P3, R16, R11, 0x1 ;  /* 0x0000000b1008d211 */ /* 0x001fc800078608ff */
[----:B--2---:R-:W-:Y:S02]  /*4380*/  @!P5 LEA.HI.X R9, R16, R10, R17, 0x1, P3 ;  /* 0x0000000a1009d211 */ /* 0x004fe400018f0c11 */
[----:B------:R-:W-:Y:S02]  /*4390*/  ISETP.GE.AND P3, PT, R19, UR4, PT ;  /* 0x0000000413007c0c */ /* 0x000fe4000bf66270 */
[----:B------:R-:W-:Y:S01]  /*43a0*/  LEA R13, R13, R2, 0x1 ;  /* 0x000000020d0d7211 */ /* 0x000fe200078e08ff */
[----:B-1----:R0:W-:Y:S10]  /*43b0*/  @!P5 ST.E.128 desc[UR40][R8.64], R4 ;  /* 0x000000040800d985 */ /* 0x0021f4000c101d28 */
[----:B------:R-:W1:Y:S01]  /*43c0*/  @!P3 LDS.128 R4, [R13+0x400] ;  /* 0x000400000d04b984 */ /* 0x000e620000000c00 */
[----:B0-----:R-:W-:-:S04]  /*43d0*/  @!P3 LEA R8, P5, R19, R11, 0x1 ;  /* 0x0000000b1308b211 */ /* 0x001fc800078a08ff */
[----:B------:R-:W-:Y:S02]  /*43e0*/  @!P3 LEA.HI.X R9, R19, R10, R191, 0x1, P5 ;  /* 0x0000000a1309b211 */ /* 0x000fe400028f0cbf */
        /* <DEDUP_REMOVED lines=9> */
[----:B---3--:R-:W-:Y:S01]  /*4480*/  @!P3 IMAD.X R9, R10, 0x1, R31, P5 ;  /* 0x000000010a09b824 */ /* 0x008fe200028e061f */
[C---:B------:R-:W-:Y:S01]  /*4490*/  ISETP.GE.AND P5, PT, R214.reuse, UR4, PT ;  /* 0x00000004d6007c0c */ /* 0x040fe2000bfa6270 */
[----:B------:R-:W2:Y:S04]  /*44a0*/  LDL R31, [R1+0x1c] ;  /* 0x00001c00011f7983 */ /* 0x000ea80000100800 */
[----:B-1----:R0:W-:Y:S08]  /*44b0*/  @!P3 ST.E.128 desc[UR40][R8.64], R4 ;  /* 0x000000040800b985 */ /* 0x0021f0000c101d28 */
[----:B------:R-:W1:Y:S01]  /*44c0*/  @!P5 LDS.128 R4, [R12+0x4400] ;  /* 0x004400000c04d984 */ /* 0x000e620000000c00 */
[----:B0-----:R-:W-:-:S05]  /*44d0*/  @!P5 LEA R8, P3, R214, R11, 0x1 ;  /* 0x0000000bd608d211 */ /* 0x001fca00078608ff */
[----:B----4-:R-:W-:Y:S02]  /*44e0*/  @!P5 IMAD.X R9, R10, 0x1, R30, P3 ;  /* 0x000000010a09d824 */ /* 0x010fe400018e061e */
[----:B------:R-:W3:Y:S01]  /*44f0*/  LDL R30, [R1+0x20] ;  /* 0x00002000011e7983 */ /* 0x000ee20000100800 */
[----:B------:R-:W-:-:S03]  /*4500*/  ISETP.GE.AND P3, PT, R213, UR4, PT ;  /* 0x00000004d5007c0c */ /* 0x000fc6000bf66270 */
[----:B-1----:R0:W-:Y:S10]  /*4510*/  @!P5 ST.E.128 desc[UR40][R8.64], R4 ;  /* 0x000000040800d985 */ /* 0x0021f4000c101d28 */
[----:B------:R-:W1:Y:S01]  /*4520*/  @!P3 LDS.128 R4, [R13+0x4400] ;  /* 0x004400000d04b984 */ /* 0x000e620000000c00 */
[----:B0-----:R-:W-:-:S05]  /*4530*/  @!P3 LEA R8, P5, R213, R11, 0x1 ;  /* 0x0000000bd508b211 */ /* 0x001fca00078a08ff */
[----:B-----5:R-:W-:Y:S02]  /*4540*/  @!P3 IMAD.X R9, R10, 0x1, R29, P5 ;  /* 0x000000010a09b824 */ /* 0x020fe400028e061d */
[----:B------:R-:W4:Y:S01]  /*4550*/  LDL R29, [R1+0x24] ;  /* 0x00002400011d7983 */ /* 0x000f220000100800 */
[----:B------:R-:W-:-:S03]  /*4560*/  ISETP.GE.AND P5, PT, R212, UR4, PT ;  /* 0x00000004d4007c0c */ /* 0x000fc6000bfa6270 */
[----:B-1----:R0:W-:Y:S10]  /*4570*/  @!P3 ST.E.128 desc[UR40][R8.64], R4 ;  /* 0x000000040800b985 */ /* 0x0021f4000c101d28 */
[----:B------:R-:W1:Y:S01]  /*4580*/  @!P5 LDS.128 R4, [R12+0x6400] ;  /* 0x006400000c04d984 */ /* 0x000e620000000c00 */
[----:B0-----:R-:W-:-:S05]  /*4590*/  @!P5 LEA R8, P3, R212, R11, 0x1 ;  /* 0x0000000bd408d211 */ /* 0x001fca00078608ff */
[----:B------:R-:W-:Y:S02]  /*45a0*/  @!P5 IMAD.X R9, R10, 0x1, R28, P3 ;  /* 0x000000010a09d824 */ /* 0x000fe400018e061c */
[----:B------:R-:W5:Y:S01]  /*45b0*/  LDL R28, [R1+0x28] ;  /* 0x00002800011c7983 */ /* 0x000f620000100800 */
        /* <DEDUP_REMOVED lines=21> */
[----:B--2---:R-:W-:Y:S01]  /*4710*/  @!P5 IMAD.X R9, R10, 0x1, R31, P3 ;  /* 0x000000010a09d824 */ /* 0x004fe200018e061f */
[----:B------:R-:W-:-:S04]  /*4720*/  ISETP.GE.AND P3, PT, R207, UR4, PT ;  /* 0x00000004cf007c0c */ /* 0x000fc8000bf66270 */
[----:B-1----:R0:W-:Y:S09]  /*4730*/  @!P5 ST.E.128 desc[UR40][R8.64], R4 ;  /* 0x000000040800d985 */ /* 0x0021f2000c101d28 */
[----:B------:R-:W1:Y:S01]  /*4740*/  @!P3 LDS.128 R4, [R13+0xa400] ;  /* 0x00a400000d04b984 */ /* 0x000e620000000c00 */
[----:B0-----:R-:W-:-:S05]  /*4750*/  @!P3 LEA R8, P5, R207, R11, 0x1 ;  /* 0x0000000bcf08b211 */ /* 0x001fca00078a08ff */
[----:B---3--:R-:W-:Y:S01]  /*4760*/  @!P3 IMAD.X R9, R10, 0x1, R30, P5 ;  /* 0x000000010a09b824 */ /* 0x008fe200028e061e */
[----:B------:R-:W-:-:S04]  /*4770*/  ISETP.GE.AND P5, PT, R206, UR4, PT ;  /* 0x00000004ce007c0c */ /* 0x000fc8000bfa6270 */
[----:B-1----:R0:W-:Y:S09]  /*4780*/  @!P3 ST.E.128 desc[UR40][R8.64], R4 ;  /* 0x000000040800b985 */ /* 0x0021f2000c101d28 */
        /* <DEDUP_REMOVED lines=19> */
.L_x_4500:
[----:B------:R-:W-:Y:S05]  /*48c0*/  BSYNC B0 ;  /* 0x0000000000007941 */ /* 0x000fea0003800000 */
.L_x_4499:
        /* <DEDUP_REMOVED lines=17> */
.L_x_4464:
[----:B------:R-:W3:Y:S01]  /*49e0*/  LDL R4, [R1+0x6c] ;  /* 0x00006c0001047983 */ /* 0x000ee20000100800 */
[----:B------:R-:W-:Y:S01]  /*49f0*/  BSSY B0, `(.L_x_4502) ;  /* 0x0000046000007945 */ /* 0x000fe20003800000 */
[----:B------:R-:W-:Y:S01]  /*4a00*/  CS2R R160, SRZ ;  /* 0x0000000000a07805 */ /* 0x000fe2000001ff00 */
[----:B------:R-:W-:Y:S01]  /*4a10*/  IMAD.MOV.U32 R162, RZ, RZ, RZ ;  /* 0x000000ffffa27224 */ /* 0x000fe200078e00ff */
        /* <DEDUP_REMOVED lines=60> */
[----:B------:R-:W-:Y:S01]  /*4de0*/  MOV R153, RZ ;  /* 0x000000ff00997202 */ /* 0x000fe20000000f00 */
[----:B------:R-:W-:Y:S02]  /*4df0*/  IMAD.MOV.U32 R39, RZ, RZ, RZ ;  /* 0x000000ffff277224 */ /* 0x000fe400078e00ff */
[----:B0-----:R-:W-:Y:S01]  /*4e00*/  IMAD.MOV.U32 R11, RZ, RZ, RZ ;  /* 0x000000ffff0b7224 */ /* 0x001fe200078e00ff */
[----:B---3--:R-:W-:Y:S01]  /*4e10*/  ISETP.NE.AND P0, PT, R4, 0x1, PT ;  /* 0x000000010400780c */ /* 0x008fe20003f05270 */
[----:B------:R-:W-:-:S12]  /*4e20*/  @P3 BRA `(.L_x_4503) ;  /* 0x0000000000083947 */ /* 0x000fd80003800000 */
[----:B------:R-:W0:Y:S02]  /*4e30*/  FENCE.VIEW.ASYNC.G ;  /* 0x00000000000073c6 */ /* 0x000e240000000100 */
[----:B0-----:R-:W-:Y:S06]  /*4e40*/  BAR.ARV 0xc, 0x180 ;  /* 0x0306000000007b1d */ /* 0x001fec0000002000 */
.L_x_4503:
[----:B------:R-:W-:Y:S05]  /*4e50*/  BSYNC B0 ;  /* 0x0000000000007941 */ /* 0x000fea0003800000 */
.L_x_4502:
[----:B------:R-:W-:Y:S01]  /*4e60*/  BSSY B7, `(.L_x_4504) ;  /* 0x0000ad1000077945 */ /* 0x000fe20003800000 */
[----:B--2---:R-:W-:Y:S01]  /*4e70*/  IMAD.MOV.U32 R10, RZ, RZ, RZ ;  /* 0x000000ffff0a7224 */ /* 0x004fe200078e00ff */
[----:B------:R-:W-:Y:S01]  /*4e80*/  CS2R R8, SRZ ;  /* 0x0000000000087805 */ /* 0x000fe2000001ff00 */
[----:B------:R-:W-:Y:S01]  /*4e90*/  IMAD.MOV.U32 R36, RZ, RZ, RZ ;  /* 0x000000ffff247224 */ /* 0x000fe200078e00ff */
[----:B------:R-:W-:Y:S01]  /*4ea0*/  CS2R R6, SRZ ;  /* 0x0000000000067805 */ /* 0x000fe2000001ff00 */
[----:B------:R-:W-:Y:S01]  /*4eb0*/  IMAD.MOV.U32 R35, RZ, RZ, RZ ;  /* 0x000000ffff237224 */ /* 0x000fe200078e00ff */
[----:B------:R-:W-:Y:S01]  /*4ec0*/  CS2R R4, SRZ ;  /* 0x0000000000047805 */ /* 0x000fe2000001ff00 */
[----:B------:R-:W-:Y:S02]  /*4ed0*/  IMAD.MOV.U32 R32, RZ, RZ, RZ ;  /* 0x000000ffff207224 */ /* 0x000fe400078e00ff */
[----:B------:R-:W-:Y:S02]  /*4ee0*/  IMAD.MOV.U32 R31, RZ, RZ, RZ ;  /* 0x000000ffff1f7224 */ /* 0x000fe400078e00ff */
[----:B------:R-:W-:-:S02]  /*4ef0*/  IMAD.MOV.U32 R152, RZ, RZ, RZ ;  /* 0x000000ffff987224 */ /* 0x000fc400078e00ff */
[----:B------:R-:W-:Y:S02]  /*4f00*/  IMAD.MOV.U32 R154, RZ, RZ, RZ ;  /* 0x000000ffff9a7224 */ /* 0x000fe400078e00ff */
[----:B------:R-:W-:Y:S01]  /*4f10*/  IMAD.MOV.U32 R0, RZ, RZ, RZ ;  /* 0x000000ffff007224 */ /* 0x000fe200078e00ff */
[----:B------:R-:W-:Y:S06]  /*4f20*/  @!P0 BRA `(.L_x_4505) ;  /* 0x0000001800688947 */ /* 0x000fec0003800000 */
[----:B------:R-:W-:Y:S02]  /*4f30*/  ISETP.GE.AND P1, PT, R169, 0x1, PT ;  /* 0x00000001a900780c */ /* 0x000fe40003f26270 */
[----:B------:R-:W-:-:S11]  /*4f40*/  PLOP3.LUT P0, PT, PT, PT, PT, 0x80, 0x0 ;  /* 0x000000000000781c */ /* 0x000fd60003f0f070 */
[----:B------:R-:W-:Y:S05]  /*4f50*/  @!P1 BRA `(.L_x_4506) ;  /* 0x000000ac00049947 */ /* 0x000fea0003800000 */
[----:B------:R-:W0:Y:S01]  /*4f60*/  S2R R20, SR_TID.X ;  /* 0x0000000000147919 */ /* 0x000e220000002100 */
[----:B------:R-:W-:Y:S01]  /*4f70*/  IMAD.MOV.U32 R5, RZ, RZ, 0x40000040 ;  /* 0x40000040ff057424 */ /* 0x000fe200078e00ff */
[----:B------:R-:W-:Y:S01]  /*4f80*/  BAR.SYNC.DEFER_BLOCKING 0xe, 0x100 ;  /* 0x0384000000007b1d */ /* 0x000fe20000010000 */
[----:B------:R-:W-:-:S03]  /*4f90*/  IMAD.MOV.U32 R7, RZ, RZ, 0x40000040 ;  /* 0x40000040ff077424 */ /* 0x000fc600078e00ff */
[----:B------:R-:W-:Y:S01]  /*4fa0*/  R2UR UR5, R5 ;  /* 0x00000000050572ca */ /* 0x000fe200000e0000 */
[----:B------:R-:W-:Y:S01]  /*4fb0*/  IMAD.MOV.U32 R11, RZ, RZ, 0x40000040 ;  /* 0x40000040ff0b7424 */ /* 0x000fe200078e00ff */
[----:B------:R-:W-:Y:S01]  /*4fc0*/  ISETP.NE.AND P2, PT, R188, 0x3, PT ;  /* 0x00000003bc00780c */ /* 0x000fe20003f45270 */
[----:B------:R-:W-:Y:S01]  /*4fd0*/  IMAD.MOV.U32 R9, RZ, RZ, 0x40000040 ;  /* 0x40000040ff097424 */ /* 0x000fe200078e00ff */
[----:B------:R-:W-:Y:S01]  /*4fe0*/  R2UR UR7, R7 ;  /* 0x00000000070772ca */ /* 0x000fe200000e0000 */
[----:B------:R-:W-:Y:S01]  /*4ff0*/  IMAD.MOV.U32 R7, RZ, RZ, 0x40000040 ;  /* 0x40000040ff077424 */ /* 0x000fe200078e00ff */
[----:B------:R-:W-:Y:S01]  /*5000*/  R2UR UR15, R11 ;  /* 0x000000000b0f72ca */ /* 0x000fe200000e0000 */
[----:B------:R-:W-:Y:S01]  /*5010*/  IMAD.MOV.U32 R11, RZ, RZ, 0x40000040 ;  /* 0x40000040ff0b7424 */ /* 0x000fe200078e00ff */
[----:B------:R-:W-:Y:S02]  /*5020*/  R2UR UR11, R9 ;  /* 0x00000000090b72ca */ /* 0x000fe400000e0000 */
[----:B------:R-:W-:-:S02]  /*5030*/  MOV R9, 0x40000040 ;  /* 0x4000004000097802 */ /* 0x000fc40000000f00 */
[----:B------:R-:W-:Y:S02]  /*5040*/  R2UR UR9, R11 ;  /* 0x000000000b0972ca */ /* 0x000fe400000e0000 */
[----:B------:R-:W-:Y:S01]  /*5050*/  R2UR UR13, R9 ;  /* 0x00000000090d72ca */ /* 0x000fe200000e0000 */
[----:B-----5:R-:W-:Y:S01]  /*5060*/  WARPGROUP.ARRIVE ;  /* 0x00000000000079c5 */ /* 0x020fe20000000000 */
        /* <DEDUP_REMOVED lines=10> */
[----:B------:R-:W-:Y:S01]  /*5110*/  SHF.R.U32.HI R4, RZ, 0x4, R0 ;  /* 0x00000004ff047819 */ /* 0x000fe20000011600 */
[----:B------:R-:W-:-:S03]  /*5120*/  VIADD R3, R3, 0x400 ;  /* 0x0000040003037836 */ /* 0x000fc60000000000 */
[----:B------:R-:W-:Y:S02]  /*5130*/  LOP3.LUT R4, R4, 0x3fff, RZ, 0xc0, !PT ;  /* 0x00003fff04047812 */ /* 0x000fe400078ec0ff */
[----:B------:R-:W-:Y:S02]  /*5140*/  SHF.R.U32.HI R3, RZ, 0x4, R3 ;  /* 0x00000004ff037819 */ /* 0x000fe40000011603 */
[----:B------:R-:W-:Y:S02]  /*5150*/  LOP3.LUT R4, R4, 0x10000, RZ, 0xfc, !PT ;  /* 0x0001000004047812 */ /* 0x000fe400078efcff */
[----:B------:R-:W-:Y:S02]  /*5160*/  LOP3.LUT R0, R3, 0x3fff, RZ, 0xc0, !PT ;  /* 0x00003fff03007812 */ /* 0x000fe400078ec0ff */
[----:B------:R-:W-:Y:S02]  /*5170*/  R2UR UR4, R4 ;  /* 0x00000000040472ca */ /* 0x000fe400000e0000 */
[----:B------:R-:W-:-:S05]  /*5180*/  LOP3.LUT R0, R0, 0x2000000, RZ, 0xfc, !PT ;  /* 0x0200000000007812 */ /* 0x000fca00078efcff */
[----:B------:R-:W-:-:S04]  /*5190*/  IMAD R6, R18, 0x1000, R0 ;  /* 0x0000100012067824 */ /* 0x000fc800078e0200 */
[C---:B------:R-:W-:Y:S01]  /*51a0*/  VIADD R10, R6.reuse, 0x100 ;  /* 0x00000100060a7836 */ /* 0x040fe20000000000 */
[C---:B------:R-:W-:Y:S01]  /*51b0*/  R2UR UR6, R6.reuse ;  /* 0x00000000060672ca */ /* 0x040fe200000e0000 */
[C---:B------:R-:W-:Y:S02]  /*51c0*/  VIADD R8, R6.reuse, 0x80 ;  /* 0x0000008006087836 */ /* 0x040fe40000000000 */
[----:B------:R-:W-:Y:S01]  /*51d0*/  VIADD R6, R6, 0x180 ;  /* 0x0000018006067836 */ /* 0x000fe20000000000 */
[----:B------:R-:W-:Y:S01]  /*51e0*/  R2UR UR14, R10 ;  /* 0x000000000a0e72ca */ /* 0x000fe200000e0000 */
[----:B------:R-:W-:Y:S01]  /*51f0*/  VIADD R10, R4, 0x2 ;  /* 0x00000002040a7836 */ /* 0x000fe20000000000 */
[----:B------:R-:W-:Y:S01]  /*5200*/  R2UR UR10, R8 ;  /* 0x00000000080a72ca */ /* 0x000fe200000e0000 */
[----:B------:R-:W-:-:S03]  /*5210*/  VIADD R8, R4, 0x4 ;  /* 0x0000000404087836 */ /* 0x000fc60000000000 */
[----:B------:R-:W-:Y:S02]  /*5220*/  R2UR UR8, R10 ;  /* 0x000000000a0872ca */ /* 0x000fe400000e0000 */
[----:B------:R-:W-:Y:S01]  /*5230*/  R2UR UR12, R8 ;  /* 0x00000000080c72ca */ /* 0x000fe200000e0000 */
[----:B------:R-:W-:Y:S01]  /*5240*/  HGMMA.64x256x16.F32 R24, gdesc[UR4].tnspB, RZ, !UPT, gsb0 ;  /* 0x43e00000041879f0 */ /* 0x000fe2000c0008ff */
[----:B------:R-:W-:Y:S01]  /*5250*/  R2UR UR6, R6 ;  /* 0x00000000060672ca */ /* 0x000fe200000e0000 */
[----:B------:R-:W-:Y:S01]  /*5260*/  VIADD R6, R4, 0x6 ;  /* 0x0000000604067836 */ /* 0x000fe20000000000 */
[----:B------:R-:W-:Y:S01]  /*5270*/  R2UR UR7, R7 ;  /* 0x00000000070772ca */ /* 0x000fe200000e0000 */
[----:B------:R-:W-:-:S03]  /*5280*/  IMAD.MOV.U32 R7, RZ, RZ, 0x40000040 ;  /* 0x40000040ff077424 */ /* 0x000fc600078e00ff */
[----:B------:R-:W-:Y:S02]  /*5290*/  R2UR UR4, R6 ;  /* 0x00000000060472ca */ /* 0x000fe400000e0000 */
[----:B------:R-:W-:Y:S01]  /*52a0*/  R2UR UR5, R7 ;  /* 0x00000000070572ca */ /* 0x000fe200000e0000 */
        /* <DEDUP_REMOVED lines=16> */
.L_x_4507:
[----:B------:R-:W-:Y:S01]  /*53b0*/  IMAD R3, R18, 0x8, R2 ;  /* 0x0000000812037824 */ /* 0x000fe200078e0202 */
[----:B------:R-:W-:Y:S01]  /*53c0*/  ISETP.GE.AND P0, PT, R169, 0x41, PT ;  /* 0x00000041a900780c */ /* 0x000fe20003f06270 */
[----:B------:R-:W-:Y:S02]  /*53d0*/  BSSY B0, `(.L_x_4508) ;  /* 0x00000c2000007945 */ /* 0x000fe40003800000 */
[----:B------:R-:W-:-:S05]  /*53e0*/  VIADD R3, R3, 0x38860 ;  /* 0x0003886003037836 */ /* 0x000fca0000000000 */
[----:B------:R-:W-:-:S04]  /*53f0*/  PRMT R3, R189, 0x654, R3 ;  /* 0x00000654bd037816 */ /* 0x000fc80000000003 */
[----:B------:R0:W-:Y:S01]  /*5400*/  SYNCS.ARRIVE.TRANS64.RED.A1T0 RZ, [R3+URZ], RZ ;  /* 0x000000ff03ff79a7 */ /* 0x0001e2000810043f */
[----:B------:R-:W-:Y:S05]  /*5410*/  @!P0 BRA `(.L_x_4509) ;  /* 0x0000000800f48947 */ /* 0x000fea0003800000 */
[----:B------:R-:W-:-:S07]  /*5420*/  VIADD R170, R170, 0xfffffffe ;  /* 0xfffffffeaaaa7836 */ /* 0x000fce0000000000 */
.L_x_4511:
[----:B------:R-:W-:Y:S01]  /*5430*/  BAR.SYNC.DEFER_BLOCKING 0xe, 0x100 ;  /* 0x0384000000007b1d */ /* 0x000fe20000010000 */
[----:B01----:R-:W-:Y:S01]  /*5440*/  IMAD R3, R18, 0x40, R194 ;  /* 0x0000004012037824 */ /* 0x003fe200078e02c2 */
[----:B------:R-:W-:Y:S01]  /*5450*/  R2UR UR4, R4 ;  /* 0x00000000040472ca */ /* 0x000fe200000e0000 */
[----:B------:R-:W-:Y:S01]  /*5460*/  VIADD R18, R18, 0x1 ;  /* 0x0000000112127836 */ /* 0x000fe20000000000 */
[----:B------:R-:W-:Y:S01]  /*5470*/  R2UR UR5, R5 ;  /* 0x00000000050572ca */ /* 0x000fe200000e0000 */
[----:B------:R-:W-:Y:S02]  /*5480*/  IMAD R3, R3, 0x4, R2 ;  /* 0x0000000403037824 */ /* 0x000fe400078e0202 */
[----:B------:R-:W-:Y:S01]  /*5490*/  IMAD.MOV.U32 R13, RZ, RZ, 0x40000040 ;  /* 0x40000040ff0d7424 */ /* 0x000fe200078e00ff */
[----:B------:R-:W-:Y:S01]  /*54a0*/  ISETP.NE.AND P0, PT, R18, 0x2, PT ;  /* 0x000000021200780c */ /* 0x000fe20003f05270 */
[----:B------:R-:W-:-:S03]  /*54b0*/  IMAD.MOV.U32 R15, RZ, RZ, 0x40000040 ;  /* 0x40000040ff0f7424 */ /* 0x000fc600078e00ff */
[----:B------:R-:W-:Y:S02]  /*54c0*/  SEL R18, R18, RZ, P0 ;  /* 0x000000ff12127207 */ /* 0x000fe40000000000 */
[----:B------:R-:W-:Y:S01]  /*54d0*/  R2UR UR7, R13 ;  /* 0x000000000d0772ca */ /* 0x000fe200000e0000 */
[----:B------:R-:W-:Y:S01]  /*54e0*/  IMAD.MOV.U32 R13, RZ, RZ, 0x40000040 ;  /* 0x40000040ff0d7424 */ /* 0x000fe200078e00ff */
        /* <DEDUP_REMOVED lines=66> */
[----:B------:R-:W-:-:S02]  /*5910*/  IMAD R12, R18, 0x1000, R0 ;  /* 0x00001000120c7824 */ /* 0x000fc400078e0200 */
[-C--:B-1----:R-:W-:Y:S01]  /*5920*/  FMUL.FTZ R26, R26, R3.reuse ;  /* 0x000000031a1a7220 */ /* 0x082fe20000410000 */
[-C--:B------:R-:W-:Y:S01]  /*5930*/  FMUL.FTZ R27, R27, R3.reuse ;  /* 0x000000031b1b7220 */ /* 0x080fe20000410000 */
[-C--:B------:R-:W-:Y:S01]  /*5940*/  FMUL.FTZ R30, R30, R3.reuse ;  /* 0x000000031e1e7220 */ /* 0x080fe20000410000 */
[-C--:B------:R-:W-:Y:S01]  /*5950*/  FMUL.FTZ R31, R31, R3.reuse ;  /* 0x000000031f1f7220 */ /* 0x080fe20000410000 */
[----:B------:R-:W-:Y:S01]  /*5960*/  R2UR UR6, R12 ;  /* 0x000000000c0672ca */ /* 0x000fe200000e0000 */
        /* <DEDUP_REMOVED lines=60> */
[----:B------:R-:W-:-:S02]  /*5d30*/  VIADD R14, R12, 0x80 ;  /* 0x000000800c0e7836 */ /* 0x000fc40000000000 */
[----:B------:R-:W-:Y:S02]  /*5d40*/  IMAD.MOV.U32 R3, RZ, RZ, R170 ;  /* 0x000000ffff037224 */ /* 0x000fe400078e00aa */
[----:B------:R-:W-:Y:S01]  /*5d50*/  VIADD R170, R170, 0xffffffff ;  /* 0xffffffffaaaa7836 */ /* 0x000fe20000000000 */
[----:B------:R-:W-:Y:S02]  /*5d60*/  WARPGROUP.ARRIVE ;  /* 0x00000000000079c5 */ /* 0x000fe40000000000 */
[----:B------:R-:W-:Y:S02]  /*5d70*/  ISETP.GT.AND P1, PT, R3, RZ, PT ;  /* 0x000000ff0300720c */ /* 0x000fe40003f24270 */
[----:B------:R-:W-:Y:S02]  /*5d80*/  SEL R3, RZ, 0x1, P0 ;  /* 0x00000001ff037807 */ /* 0x000fe40000000000 */
[----:B------:R-:W-:Y:S01]  /*5d90*/  HGMMA.64x256x16.F32 R24, gdesc[UR4].tnspB, R24, gsb0 ;  /* 0x43e00000041879f0 */ /* 0x000fe20008000818 */
[----:B------:R-:W-:Y:S01]  /*5da0*/  R2UR UR6, R14 ;  /* 0x000000000e0672ca */ /* 0x000fe200000e0000 */
[----:B------:R-:W-:Y:S01]  /*5db0*/  VIADD R14, R12, 0x100 ;  /* 0x000001000c0e7836 */ /* 0x000fe20000000000 */
[----:B------:R-:W-:Y:S01]  /*5dc0*/  R2UR UR7, R15 ;  /* 0x000000000f0772ca */ /* 0x000fe200000e0000 */
[----:B------:R-:W-:Y:S01]  /*5dd0*/  IMAD.MOV.U32 R15, RZ, RZ, 0x40000040 ;  /* 0x40000040ff0f7424 */ /* 0x000fe200078e00ff */
[----:B------:R-:W-:Y:S01]  /*5de0*/  R2UR UR4, R10 ;  /* 0x000000000a0472ca */ /* 0x000fe200000e0000 */
[----:B------:R-:W-:Y:S01]  /*5df0*/  VIADD R12, R12, 0x180 ;  /* 0x000001800c0c7836 */ /* 0x000fe20000000000 */
[----:B------:R-:W-:-:S02]  /*5e00*/  R2UR UR5, R11 ;  /* 0x000000000b0572ca */ /* 0x000fc400000e0000 */
[----:B------:R-:W-:Y:S01]  /*5e10*/  LOP3.LUT R23, R23, R3, RZ, 0x3c, !PT ;  /* 0x0000000317177212 */ /* 0x000fe200078e3cff */
[----:B------:R-:W-:Y:S02]  /*5e20*/  WARPGROUP.DEPBAR.LE gsb0, 0x0 ;  /* 0x00008000000079c5 */ /* 0x000fe40000010000 */
[----:B------:R-:W-:-:S15]  /*5e30*/  WARPGROUP.ARRIVE ;  /* 0x00000000000079c5 */ /* 0x000fde0000000000 */
[----:B------:R-:W-:-:S01]  /*5e40*/  NOP ;  /* 0x0000000000007918 */ /* 0x000fc20000000000 */
[----:B------:R-:W-:Y:S01]  /*5e50*/  HGMMA.64x256x16.F32 R24, gdesc[UR4].tnspB, R24, gsb0 ;  /* 0x43e00000041879f0 */ /* 0x000fe20008000818 */
[----:B------:R-:W-:Y:S02]  /*5e60*/  R2UR UR6, R14 ;  /* 0x000000000e0672ca */ /* 0x000fe400000e0000 */
[----:B------:R-:W-:Y:S02]  /*5e70*/  R2UR UR7, R15 ;  /* 0x000000000f0772ca */ /* 0x000fe400000e0000 */
[----:B------:R-:W-:Y:S02]  /*5e80*/  R2UR UR4, R8 ;  /* 0x00000000080472ca */ /* 0x000fe400000e0000 */
[----:B------:R-:W-:Y:S01]  /*5e90*/  R2UR UR5, R9 ;  /* 0x00000000090572ca */ /* 0x000fe200000e0000 */
[----:B------:R-:W-:Y:S02]  /*5ea0*/  WARPGROUP.DEPBAR.LE gsb0, 0x0 ;  /* 0x00008000000079c5 */ /* 0x000fe40000010000 */
[----:B------:R-:W-:-:S15]  /*5eb0*/  WARPGROUP.ARRIVE ;  /* 0x00000000000079c5 */ /* 0x000fde0000000000 */
[----:B------:R-:W-:-:S03]  /*5ec0*/  NOP ;  /* 0x0000000000007918 */ /* 0x000fc60000000000 */
        /* <DEDUP_REMOVED lines=8> */
[----:B------:R-:W-:Y:S03]  /*5f50*/  HGMMA.64x256x16.F32 R24, gdesc[UR4].tnspB, R24, gsb0 ;  /* 0x43e00000041879f0 */ /* 0x000fe60008000818 */
[----:B------:R-:W-:Y:S02]  /*5f60*/  WARPGROUP.DEPBAR.LE gsb0, 0x0 ;  /* 0x00008000000079c5 */ /* 0x000fe40000010000 */
[----:B------:R-:W-:Y:S06]  /*5f70*/  BAR.ARV 0xf, 0x100 ;  /* 0x03c4000000007b1d */ /* 0x000fec0000002000 */
[----:B------:R-:W-:Y:S05]  /*5f80*/  @!P2 BRA `(.L_x_4510) ;  /* 0x000000000004a947 */ /* 0x000fea0003800000 */
[----:B------:R-:W-:Y:S01]  /*5f90*/  BPT.TRAP 0x1 ;  /* 0x000000040000795c */ /* 0x000fe20000300000 */
.L_x_4510:
[----:B------:R-:W-:-:S04]  /*5fa0*/  IMAD R3, R18, 0x8, R2 ;  /* 0x0000000812037824 */ /* 0x000fc800078e0202 */
[----:B------:R-:W-:-:S05]  /*5fb0*/  VIADD R3, R3, 0x38860 ;  /* 0x0003886003037836 */ /* 0x000fca0000000000 */
[----:B------:R-:W-:-:S04]  /*5fc0*/  PRMT R3, R189, 0x654, R3 ;  /* 0x00000654bd037816 */ /* 0x000fc80000000003 */
[----:B------:R1:W-:Y:S01]  /*5fd0*/  SYNCS.ARRIVE.TRANS64.RED.A1T0 RZ, [R3+URZ], RZ ;  /* 0x000000ff03ff79a7 */ /* 0x0003e2000810043f */
[----:B------:R-:W-:Y:S05]  /*5fe0*/  @P1 BRA `(.L_x_4511) ;  /* 0xfffffff400101947 */ /* 0x000fea000383ffff */
.L_x_4509:
[----:B------:R-:W-:Y:S05]  /*5ff0*/  BSYNC B0 ;  /* 0x0000000000007941 */ /* 0x000fea0003800000 */
.L_x_4508:
[----:B------:R-:W-:Y:S01]  /*6000*/  BAR.SYNC.DEFER_BLOCKING 0xe, 0x100 ;  /* 0x0384000000007b1d */ /* 0x000fe20000010000 */
[C---:B01----:R-:W-:Y:S01]  /*6010*/  IMAD R3, R18.reuse, 0x40, R194 ;  /* 0x0000004012037824 */ /* 0x043fe200078e02c2 */
[----:B------:R-:W-:Y:S01]  /*6020*/  PLOP3.LUT P0, PT, PT, PT, PT, 0x8, 0x0 ;  /* 0x000000000000781c */ /* 0x000fe20003f0e170 */
[----:B------:R-:W-:Y:S02]  /*6030*/  VIADD R18, R18, 0x1 ;  /* 0x0000000112127836 */ /* 0x000fe40000000000 */
[----:B------:R-:W-:-:S03]  /*6040*/  IMAD R3, R3, 0x4, R2 ;  /* 0x0000000403037824 */ /* 0x000fc600078e0202 */
[----:B------:R-:W-:-:S04]  /*6050*/  ISETP.NE.AND P1, PT, R18, 0x2, PT ;  /* 0x000000021200780c */ /* 0x000fc80003f25270 */
[----:B------:R-:W-:Y:S01]  /*6060*/  SEL R18, R18, RZ, P1 ;  /* 0x000000ff12127207 */ /* 0x000fe20000800000 */
        /* <DEDUP_REMOVED lines=130> */
[----:B------:R-:W-:-:S04]  /*6890*/  SEL R2, RZ, 0x1, P1 ;  /* 0x00000001ff027807 */ /* 0x000fc80000800000 */
[----:B------:R-:W-:Y:S01]  /*68a0*/  LOP3.LUT R23, R23, R2, RZ, 0x3c, !PT ;  /* 0x0000000217177212 */ /* 0x000fe200078e3cff */
[----:B------:R-:W-:Y:S06]  /*68b0*/  BAR.ARV 0xf, 0x100 ;  /* 0x03c4000000007b1d */ /* 0x000fec0000002000 */
[----:B------:R-:W-:Y:S05]  /*68c0*/  BRA `(.L_x_4506) ;  /* 0x0000009000a87947 */ /* 0x000fea0003800000 */
.L_x_4505:
        /* <DEDUP_REMOVED lines=15> */
[----:B------:R-:W-:Y:S02]  /*69c0*/  LOP3.LUT P0, RZ, R0, 0x3ff, RZ, 0xc0, !PT ;  /* 0x000003ff00ff7812 */ /* 0x000fe4000780c0ff */
[----:B------:R-:W-:-:S04]  /*69d0*/  IADD3 R3, R3, 0x400, RZ ;  /* 0x0000040003037810 */ /* 0x000fc80007ffe0ff */
        /* <DEDUP_REMOVED lines=19> */
.L_x_4513:
[----:B------:R-:W-:Y:S05]  /*6b10*/  BSYNC B6 ;  /* 0x0000000000067941 */ /* 0x000fea0003800000 */
.L_x_4512:
        /* <DEDUP_REMOVED lines=13> */
.L_x_4517:
[----:B-1----:R1:W2:Y:S02]  /*6bf0*/  SYNCS.PHASECHK.TRANS64.TRYWAIT P0, [R2+URZ+0x38800], R3 ;  /* 0x03880003020075a7 */ /* 0x0022a4000800017f */
[----:B--2---:R-:W-:Y:S05]  /*6c00*/  @!P0 NANOSLEEP.SYNCS 0x989680 ;  /* 0x009896800000895d */ /* 0x004fea0003900000 */
[----:B------:R-:W2:Y:S02]  /*6c10*/  @!P0 SYNCS.PHASECHK.TRANS64 P0, [R2+URZ+0x38800], R3 ;  /* 0x03880003020085a7 */ /* 0x000ea4000800007f */
[----:B--2---:R-:W-:Y:S05]  /*6c20*/  @!P0 BRA `(.L_x_4517) ;  /* 0xfffffffc00f08947 */ /* 0x004fea000383ffff */
.L_x_4516:
[----:B------:R-:W-:Y:S05]  /*6c30*/  BSYNC B0 ;  /* 0x0000000000007941 */ /* 0x000fea0003800000 */
.L_x_4515:
[----:B------:R-:W-:Y:S05]  /*6c40*/  BRA `(.L_x_4518) ;  /* 0x0000002000b07947 */ /* 0x000fea0003800000 */
.L_x_4514:
[----:B-----5:R-:W-:Y:S01]  /*6c50*/  SHF.R.S32.HI R0, RZ, 0x1f, R27 ;  /* 0x0000001fff007819 */ /* 0x020fe2000001141b */
[----:B------:R-:W-:Y:S01]  /*6c60*/  VIADD R3, R2, 0x20400 ;  /* 0x0002040002037836 */ /* 0x000fe20000000000 */
[----:B------:R-:W-:Y:S01]  /*6c70*/  ULDC.64 UR4, c[0x0][0x3f8] ;  /* 0x0000fe0000047ab9 */ /* 0x000fe20000000a00 */
[----:B------:R-:W-:Y:S01]  /*6c80*/  ULDC.64 UR6, c[0x0][0x408] ;  /* 0x0001020000067ab9 */ /* 0x000fe20000000a00 */
[----:B------:R-:W-:Y:S01]  /*6c90*/  IMAD.WIDE.U32 R4, R27, UR4, RZ ;  /* 0x000000041b047c25 */ /* 0x000fe2000f8e00ff */
[----:B------:R-:W-:Y:S01]  /*6ca0*/  BSSY B6, `(.L_x_4519) ;  /* 0x0000020000067945 */ /* 0x000fe20003800000 */
[----:B------:R-:W-:Y:S02]  /*6cb0*/  LOP3.LUT P0, RZ, R3, 0x3ff, RZ, 0xc0, !PT ;  /* 0x000003ff03ff7812 */ /* 0x000fe4000780c0ff */
[C---:B------:R-:W-:Y:S02]  /*6cc0*/  IMAD R6, R0.reuse, UR4, RZ ;  /* 0x0000000400067c24 */ /* 0x040fe4000f8e02ff */
[----:B------:R-:W-:-:S02]  /*6cd0*/  IMAD R0, R0, UR6, RZ ;  /* 0x0000000600007c24 */ /* 0x000fc4000f8e02ff */
[C---:B------:R-:W-:Y:S01]  /*6ce0*/  IMAD R3, R27.reuse, UR5, R6 ;  /* 0x000000051b037c24 */ /* 0x040fe2000f8e0206 */
[----:B------:R-:W-:Y:S01]  /*6cf0*/  ULDC.64 UR4, c[0x0][0x3e8] ;  /* 0x0000fa0000047ab9 */ /* 0x000fe20000000a00 */
[----:B------:R-:W-:Y:S01]  /*6d00*/  IMAD.WIDE.U32 R6, R27, UR6, RZ ;  /* 0x000000061b067c25 */ /* 0x000fe2000f8e00ff */
[----:B------:R-:W-:-:S03]  /*6d10*/  LEA R26, P1, R4, UR4, 0x1 ;  /* 0x00000004041a7c11 */ /* 0x000fc6000f8208ff */
[----:B------:R-:W-:Y:S01]  /*6d20*/  IMAD R29, R27, UR7, R0 ;  /* 0x000000071b1d7c24 */ /* 0x000fe2000f8e0200 */
[----:B------:R-:W-:Y:S01]  /*6d30*/  ULDC.64 UR6, c[0x0][0x400] ;  /* 0x0001000000067ab9 */ /* 0x000fe20000000a00 */
[----:B------:R-:W-:Y:S01]  /*6d40*/  IMAD.IADD R27, R3, 0x1, R5 ;  /* 0x00000001031b7824 */ /* 0x000fe200078e0205 */
[----:B------:R-:W-:Y:S01]  /*6d50*/  LEA R28, P2, R6, UR6, 0x1 ;  /* 0x00000006061c7c11 */ /* 0x000fe2000f8408ff */
[----:B------:R-:W-:-:S03]  /*6d60*/  IMAD.IADD R29, R29, 0x1, R7 ;  /* 0x000000011d1d7824 */ /* 0x000fc600078e0207 */
[----:B------:R-:W-:Y:S02]  /*6d70*/  LEA.HI.X R27, R4, UR5, R27, 0x1, P1 ;  /* 0x00000005041b7c11 */ /* 0x000fe400088f0c1b */
[----:B------:R-:W-:Y:S01]  /*6d80*/  LEA.HI.X R29, R6, UR7, R29, 0x1, P2 ;  /* 0x00000007061d7c11 */ /* 0x000fe200090f0c1d */
        /* <DEDUP_REMOVED lines=17> */
.L_x_4520:
[----:B------:R-:W-:Y:S05]  /*6ea0*/  BSYNC B6 ;  /* 0x0000000000067941 */ /* 0x000fea0003800000 */
.L_x_4519:
        /* <DEDUP_REMOVED lines=11> */
.L_x_4737:
[----:B------:R-:W5:Y:S01]  /*6f60*/  LDL R9, [R1+0x54] ;  /* 0x0000540001097983 */ /* 0x000f620000100800 */
[----:B------:R-:W-:Y:S01]  /*6f70*/  ULDC UR4, c[0x0][0x448] ;  /* 0x0001120000047ab9 */ /* 0x000fe20000000800 */
[----:B------:R-:W-:Y:S01]  /*6f80*/  IMAD.SHL.U32 R6, R190, 0x40, RZ ;  /* 0x00000040be067824 */ /* 0x000fe200078e00ff */
[----:B------:R-:W-:Y:S01]  /*6f90*/  BSSY B1, `(.L_x_4524) ;  /* 0x0000024000017945 */ /* 0x000fe20003800000 */
[----:B------:R-:W-:Y:S01]  /*6fa0*/  IMAD R13, R24, UR4, RZ ;  /* 0x00000004180d7c24 */ /* 0x000fe2000f8e02ff */
[----:B------:R-:W-:Y:S02]  /*6fb0*/  CS2R R10, SRZ ;  /* 0x00000000000a7805 */ /* 0x000fe4000001ff00 */
[----:B------:R-:W-:Y:S02]  /*6fc0*/  CS2R R20, SRZ ;  /* 0x0000000000147805 */ /* 0x000fe4000001ff00 */
[----:B------:R-:W-:Y:S02]  /*6fd0*/  LOP3.LUT R7, R6, 0x1c0, RZ, 0xc0, !PT ;  /* 0x000001c006077812 */ /* 0x000fe400078ec0ff */
[----:B------:R-:W-:Y:S01]  /*6fe0*/  ISETP.GE.AND P0, PT, R4, R13, PT ;  /* 0x0000000d0400720c */ /* 0x000fe20003f06270 */
[----:B------:R-:W-:Y:S01]  /*6ff0*/  IMAD R13, R25, -0x40, R13 ;  /* 0xffffffc0190d7824 */ /* 0x000fe200078e020d */
[----:B------:R-:W-:-:S02]  /*7000*/  LOP3.LUT R8, R7, 0x18, R16, 0xf8, !PT ;  /* 0x0000001807087812 */ /* 0x000fc400078ef810 */
[----:B------:R-:W-:-:S04]  /*7010*/  SHF.R.U32.HI R7, RZ, 0x3, R7 ;  /* 0x00000003ff077819 */ /* 0x000fc80000011607 */
[----:B0-----:R-:W-:Y:S02]  /*7020*/  LOP3.LUT R29, R8, R7, RZ, 0x3c, !PT ;  /* 0x00000007081d7212 */ /* 0x001fe400078e3cff */
        /* <DEDUP_REMOVED lines=12> */
[----:B-1----:R-:W-:Y:S01]  /*70f0*/  IMAD.MOV.U32 R7, RZ, RZ, R3 ;  /* 0x000000ffff077224 */ /* 0x002fe200078e0003 */
[----:B---3--:R-:W-:Y:S02]  /*7100*/  MOV R15, R5 ;  /* 0x00000005000f7202 */ /* 0x008fe40000000f00 */
[----:B------:R-:W-:-:S09]  /*7110*/  CS2R R10, SRZ ;  /* 0x00000000000a7805 */ /* 0x000fd2000001ff00 */
[----:B------:R-:W-:Y:S01]  /*7120*/  @!P2 IMAD.WIDE R24, R184, 0x2, R6 ;  /* 0x00000002b818a825 */ /* 0x000fe200078e0206 */
[----:B------:R-:W-:-:S04]  /*7130*/  CS2R R6, SRZ ;  /* 0x0000000000067805 */ /* 0x000fc8000001ff00 */
[----:B------:R0:W5:Y:S01]  /*7140*/  @!P2 LD.E.64 R20, desc[UR40][R24.64] ;  /* 0x000000281814a980 */ /* 0x000162000c101b00 */
[-C--:B----4-:R-:W-:Y:S02]  /*7150*/  @!P3 IADD3 R26, P0, R0, R30.reuse, RZ ;  /* 0x0000001e001ab210 */ /* 0x090fe40007f1e0ff */
[----:B------:R-:W-:Y:S01]  /*7160*/  @!P3 IADD3 R4, P1, R14, R30, RZ ;  /* 0x0000001e0e04b210 */ /* 0x000fe20007f3e0ff */
[----:B------:R-:W-:-:S04]  /*7170*/  @!P2 IMAD.WIDE R14, R184, 0x2, R14 ;  /* 0x00000002b80ea825 */ /* 0x000fc800078e020e */
[--C-:B------:R-:W-:Y:S01]  /*7180*/  @!P3 IMAD.X R27, R3, 0x1, R28.reuse, P0 ;  /* 0x00000001031bb824 */ /* 0x100fe200000e061c */
[----:B------:R0:W5:Y:S01]  /*7190*/  @!P2 LD.E.64 R8, desc[UR40][R14.64] ;  /* 0x000000280e08a980 */ /* 0x000162000c101b00 */
[----:B------:R-:W-:-:S03]  /*71a0*/  @!P3 IMAD.X R5, R5, 0x1, R28, P1 ;  /* 0x000000010505b824 */ /* 0x000fc600008e061c */
[----:B------:R0:W5:Y:S04]  /*71b0*/  @!P3 LD.E.64 R10, desc[UR40][R26.64] ;  /* 0x000000281a0ab980 */ /* 0x000168000c101b00 */
[----:B------:R0:W5:Y:S02]  /*71c0*/  @!P3 LD.E.64 R6, desc[UR40][R4.64] ;  /* 0x000000280406b980 */ /* 0x000164000c101b00 */
.L_x_4525:
[----:B------:R-:W-:Y:S05]  /*71d0*/  BSYNC B1 ;  /* 0x0000000000017941 */ /* 0x000fea0003800000 */
.L_x_4524:
        /* <DEDUP_REMOVED lines=10> */
[--C-:B------:R-:W-:Y:S01]  /*7280*/  SHF.R.U64 R33, R20, 0x10, R21.reuse ;  /* 0x0000001014217819 */ /* 0x100fe20000001215 */
[--C-:B------:R-:W-:Y:S01]  /*7290*/  IMAD.MOV.U32 R15, RZ, RZ, R21.reuse ;  /* 0x000000ffff0f7224 */ /* 0x100fe200078e0015 */
[----:B------:R-:W-:Y:S01]  /*72a0*/  SHF.R.U32.HI R20, RZ, 0x10, R21 ;  /* 0x00000010ff147819 */ /* 0x000fe20000011615 */
[--C-:B----4-:R-:W-:Y:S01]  /*72b0*/  IMAD.MOV.U32 R14, RZ, RZ, R11.reuse ;  /* 0x000000ffff0e7224 */ /* 0x110fe200078e000b */
[----:B------:R-:W-:Y:S01]  /*72c0*/  SHF.R.U32.HI R11, RZ, 0x10, R11 ;  /* 0x00000010ff0b7819 */ /* 0x000fe2000001160b */
[--C-:B------:R-:W-:Y:S01]  /*72d0*/  IMAD.MOV.U32 R10, RZ, RZ, R9.reuse ;  /* 0x000000ffff0a7224 */ /* 0x100fe200078e0009 */
[----:B------:R-:W-:Y:S01]  /*72e0*/  SHF.R.U32.HI R9, RZ, 0x10, R9 ;  /* 0x00000010ff097819 */ /* 0x000fe20000011609 */
[----:B------:R-:W-:Y:S01]  /*72f0*/  IMAD.MOV.U32 R31, RZ, RZ, R6 ;  /* 0x000000ffff1f7224 */ /* 0x000fe200078e0006 */
[----:B------:R-:W-:Y:S01]  /*7300*/  VIMNMX R30, R13, 0x40, PT ;  /* 0x000000400d1e7848 */ /* 0x000fe20003fe0100 */
[C---:B------:R-:W-:Y:S01]  /*7310*/  VIADD R4, R3.reuse, 0x20400 ;  /* 0x0002040003047836 */ /* 0x040fe20000000000 */
[----:B------:R-:W-:Y:S01]  /*7320*/  BSSY B1, `(.L_x_4526) ;  /* 0x000000f000017945 */ /* 0x000fe20003800000 */
[--C-:B------:R-:W-:Y:S01]  /*7330*/  IMAD.MOV.U32 R8, RZ, RZ, R7.reuse ;  /* 0x000000ffff087224 */ /* 0x100fe200078e0007 */
[--C-:B------:R-:W-:Y:S01]  /*7340*/  SHF.R.U64 R36, R6, 0x10, R7.reuse ;  /* 0x0000001006247819 */ /* 0x100fe20000001207 */
[----:B--2---:R-:W-:Y:S01]  /*7350*/  VIADD R0, R3, 0x20440 ;  /* 0x0002044003007836 */ /* 0x004fe20000000000 */
[----:B------:R-:W-:Y:S01]  /*7360*/  SHF.R.U32.HI R6, RZ, 0x10, R7 ;  /* 0x00000010ff067819 */ /* 0x000fe20000011607 */
[----:B------:R-:W-:Y:S01]  /*7370*/  @P1 VIADD R0, R4, 0xffffffc0 ;  /* 0xffffffc004001836 */ /* 0x000fe20000000000 */
[----:B------:R-:W-:-:S02]  /*7380*/  PRMT R27, R27, 0x5410, R15 ;  /* 0x000054101b1b7816 */ /* 0x000fc4000000000f */
[----:B------:R-:W-:Y:S02]  /*7390*/  PRMT R33, R33, 0x5410, R20 ;  /* 0x0000541021217816 */ /* 0x000fe40000000014 */
[----:B------:R-:W-:Y:S02]  /*73a0*/  PRMT R29, R29, 0x5410, R14 ;  /* 0x000054101d1d7816 */ /* 0x000fe4000000000e */
[----:B------:R-:W-:Y:S02]  /*73b0*/  PRMT R34, R34, 0x5410, R11 ;  /* 0x0000541022227816 */ /* 0x000fe4000000000b */
[----:B------:R-:W-:Y:S02]  /*73c0*/  ISETP.GE.AND P1, PT, R187, R30, PT ;  /* 0x0000001ebb00720c */ /* 0x000fe40003f26270 */
[----:B------:R-:W-:Y:S02]  /*73d0*/  PRMT R32, R32, 0x5410, R10 ;  /* 0x0000541020207816 */ /* 0x000fe4000000000a */
[----:B------:R-:W-:-:S02]  /*73e0*/  PRMT R35, R35, 0x5410, R9 ;  /* 0x0000541023237816 */ /* 0x000fc40000000009 */
[----:B------:R-:W-:Y:S01]  /*73f0*/  PRMT R31, R31, 0x5410, R8 ;  /* 0x000054101f1f7816 */ /* 0x000fe20000000008 */
[----:B0-----:R-:W-:Y:S06]  /*7400*/  @!P0 BRA `(.L_x_4527) ;  /* 0x0000014000208947 */ /* 0x001fec0003800000 */
.L_x_4738:
[----:B------:R-:W-:Y:S05]  /*7410*/  BSYNC B1 ;  /* 0x0000000000017941 */ /* 0x000fea0003800000 */
.L_x_4526:
        /* <DEDUP_REMOVED lines=46> */
.L_x_4531:
[----:B------:R-:W-:Y:S05]  /*7700*/  BSYNC B2 ;  /* 0x0000000000027941 */ /* 0x000fea0003800000 */
.L_x_4530:
        /* <DEDUP_REMOVED lines=39> */
.L_x_4529:
[----:B------:R-:W-:Y:S05]  /*7980*/  BSYNC B1 ;  /* 0x0000000000017941 */ /* 0x000fea0003800000 */
.L_x_4528:
        /* <DEDUP_REMOVED lines=32> */
[----:B------:R-:W-:Y:S02]  /*7b90*/  HADD2.F32 R27, -RZ, R35.H1_H1 ;  /* 0x30000023ff1b7230 */ /* 0x000fe40000004100 */
[----:B------:R-:W-:Y:S01]  /*7ba0*/  FMUL.FTZ R9, R26, R6 ;  /* 0x000000061a097220 */ /* 0x000fe20000410000 */
[----:B------:R-:W-:-:S02]  /*7bb0*/  HADD2.F32 R21, -RZ, R33.H1_H1 ;  /* 0x30000021ff157230 */ /* 0x000fc40000004100 */
[----:B------:R-:W-:Y:S01]  /*7bc0*/  FMUL.FTZ R13, R24, R6 ;  /* 0x00000006180d7220 */ /* 0x000fe20000410000 */
[----:B------:R-:W-:Y:S01]  /*7bd0*/  F2FP.F16.F32.PACK_AB R5, R8, R5 ;  /* 0x000000050805723e */ /* 0x000fe200000000ff */
[-C--:B------:R-:W-:Y:S01]  /*7be0*/  FMUL.FTZ R14, R27, R7.reuse ;  /* 0x000000071b0e7220 */ /* 0x080fe20000410000 */
[-C--:B------:R-:W-:Y:S01]  /*7bf0*/  FFMA.FTZ R6, R24, R10.reuse, -R9 ;  /* 0x0000000a18067223 */ /* 0x080fe20000010809 */
[C---:B------:R-:W-:Y:S01]  /*7c00*/  FMUL.FTZ R20, R21.reuse, R7 ;  /* 0x0000000715147220 */ /* 0x040fe20000410000 */
[----:B------:R-:W-:Y:S01]  /*7c10*/  FFMA.FTZ R13, R26, R10, R13 ;  /* 0x0000000a1a0d7223 */ /* 0x000fe2000001000d */
[-C--:B------:R-:W-:Y:S02]  /*7c20*/  FFMA.FTZ R7, R21, R11.reuse, -R14 ;  /* 0x0000000b15077223 */ /* 0x080fe4000001080e */
[----:B------:R-:W-:Y:S02]  /*7c30*/  FFMA.FTZ R20, R27, R11, R20 ;  /* 0x0000000b1b147223 */ /* 0x000fe40000010014 */
[----:B------:R-:W-:-:S03]  /*7c40*/  F2FP.F16.F32.PACK_AB R6, R13, R6 ;  /* 0x000000060d06723e */ /* 0x000fc600000000ff */
[----:B------:R-:W-:-:S05]  /*7c50*/  F2FP.F16.F32.PACK_AB R7, R20, R7 ;  /* 0x000000071407723e */ /* 0x000fca00000000ff */
[----:B------:R1:W-:Y:S02]  /*7c60*/  STS.128 [R3+0x21400], R4 ;  /* 0x0214000403007388 */ /* 0x0003e40000000c00 */
.L_x_4534:
[----:B------:R-:W-:Y:S05]  /*7c70*/  BSYNC B1 ;  /* 0x0000000000017941 */ /* 0x000fea0003800000 */
.L_x_4533:
        /* <DEDUP_REMOVED lines=40> */
.L_x_4522:
[----:B------:R-:W-:-:S03]  /*7f00*/  UMOV UR4, 0xffffffff ;  /* 0xffffffff00047882 */ /* 0x000fc60000000000 */
[----:B------:R-:W-:Y:S05]  /*7f10*/  BRA.DIV UR4, `(.L_x_4535) ;  /* 0x0000013604707947 */ /* 0x000fea000b800000 */
[----:B------:R0:W1:Y:S04]  /*7f20*/  SHFL.IDX PT, R0, R27, RZ, 0x1c1f ;  /* 0x001c1fff1b007589 */ /* 0x00006800000e0000 */
[----:B------:R0:W2:Y:S04]  /*7f30*/  SHFL.IDX PT, R3, R26, RZ, 0x1c1f ;  /* 0x001c1fff1a037589 */ /* 0x0000a800000e0000 */
[----:B------:R0:W3:Y:S04]  /*7f40*/  SHFL.IDX PT, R20, R29, RZ, 0x1c1f ;  /* 0x001c1fff1d147589 */ /* 0x0000e800000e0000 */
[----:B------:R0:W4:Y:S02]  /*7f50*/  SHFL.IDX PT, R14, R28, RZ, 0x1c1f ;  /* 0x001c1fff1c0e7589 */ /* 0x00012400000e0000 */
.L_x_4744:
        /* <DEDUP_REMOVED lines=21> */
[--C-:B-1----:R-:W-:Y:S02]  /*80b0*/  IMAD.X R25, R0, 0x1, R5.reuse, P0 ;  /* 0x0000000100197824 */ /* 0x102fe400000e0605 */
[----:B---3--:R-:W-:Y:S01]  /*80c0*/  IMAD.X R15, R20, 0x1, R5, P1 ;  /* 0x00000001140f7824 */ /* 0x008fe200008e0605 */
[----:B------:R-:W-:Y:S01]  /*80d0*/  CS2R R4, SRZ ;  /* 0x0000000000047805 */ /* 0x000fe2000001ff00 */
[----:B------:R-:W-:Y:S06]  /*80e0*/  @P2 BRA `(.L_x_4537) ;  /* 0x0000000000082947 */ /* 0x000fec0003800000 */
[----:B------:R1:W5:Y:S04]  /*80f0*/  LD.E.128 R4, desc[UR40][R24.64] ;  /* 0x0000002818047980 */ /* 0x000368000c101d00 */
[----:B------:R1:W5:Y:S02]  /*8100*/  LD.E.128 R8, desc[UR40][R14.64] ;  /* 0x000000280e087980 */ /* 0x000364000c101d00 */
.L_x_4537:
[----:B------:R-:W-:Y:S05]  /*8110*/  BSYNC B1 ;  /* 0x0000000000017941 */ /* 0x000fea0003800000 */
.L_x_4536:
[----:B------:R-:W0:Y:S01]  /*8120*/  SYNCS.PHASECHK.TRANS64.TRYWAIT P1, [R2+URZ+0x38800], R21 ;  /* 0x03880015020075a7 */ /* 0x000e22000802017f */
[----:B-----5:R-:W-:Y:S01]  /*8130*/  IMAD.MOV.U32 R38, RZ, RZ, R4 ;  /* 0x000000ffff267224 */ /* 0x020fe200078e0004 */
[--C-:B-1--4-:R-:W-:Y:S01]  /*8140*/  SHF.R.U64 R14, R4, 0x10, R5.reuse ;  /* 0x00000010040e7819 */ /* 0x112fe20000001205 */
[----:B------:R-:W-:Y:S01]  /*8150*/  IMAD.MOV.U32 R39, RZ, RZ, R5 ;  /* 0x000000ffff277224 */ /* 0x000fe200078e0005 */
[----:B------:R-:W-:Y:S01]  /*8160*/  SHF.R.U64 R15, R6, 0x10, R7 ;  /* 0x00000010060f7819 */ /* 0x000fe20000001207 */
[----:B------:R-:W-:Y:S01]  /*8170*/  IMAD.MOV.U32 R0, RZ, RZ, R6 ;  /* 0x000000ffff007224 */ /* 0x000fe200078e0006 */
[----:B------:R-:W-:Y:S01]  /*8180*/  SHF.R.U32.HI R42, RZ, 0x10, R5 ;  /* 0x00000010ff2a7819 */ /* 0x000fe20000011605 */
[--C-:B------:R-:W-:Y:S01]  /*8190*/  IMAD.MOV.U32 R4, RZ, RZ, R7.reuse ;  /* 0x000000ffff047224 */ /* 0x100fe200078e0007 */
[----:B------:R-:W-:Y:S01]  /*81a0*/  SHF.R.U32.HI R7, RZ, 0x10, R7 ;  /* 0x00000010ff077819 */ /* 0x000fe20000011607 */
[----:B------:R-:W-:Y:S01]  /*81b0*/  IMAD.MOV.U32 R5, RZ, RZ, R8 ;  /* 0x000000ffff057224 */ /* 0x000fe200078e0008 */
[----:B------:R-:W-:Y:S01]  /*81c0*/  PRMT R39, R39, 0x5410, R0 ;  /* 0x0000541027277816 */ /* 0x000fe20000000000 */
[--C-:B------:R-:W-:Y:S01]  /*81d0*/  IMAD.MOV.U32 R40, RZ, RZ, R9.reuse ;  /* 0x000000ffff287224 */ /* 0x100fe200078e0009 */
[--C-:B------:R-:W-:Y:S01]  /*81e0*/  SHF.R.U64 R43, R8, 0x10, R9.reuse ;  /* 0x00000010082b7819 */ /* 0x100fe20000001209 */
[----:B------:R-:W-:Y:S01]  /*81f0*/  IMAD.MOV.U32 R6, RZ, RZ, R10 ;  /* 0x000000ffff067224 */ /* 0x000fe200078e000a */
[----:B------:R-:W-:Y:S01]  /*8200*/  PRMT R0, R7, 0x5410, R4 ;  /* 0x0000541007007816 */ /* 0x000fe20000000004 */
[----:B---3--:R-:W-:Y:S01]  /*8210*/  VIADD R20, R187, 0x20 ;  /* 0x00000020bb147836 */ /* 0x008fe20000000000 */
[----:B--2---:R-:W1:Y:S01]  /*8220*/  LDC R3, c[0x0][0x3f4] ;  /* 0x0000fd00ff037b82 */ /* 0x004e620000000800 */
[----:B------:R-:W-:Y:S01]  /*8230*/  SHF.R.U32.HI R8, RZ, 0x10, R9 ;  /* 0x00000010ff087819 */ /* 0x000fe20000011609 */
[----:B------:R-:W-:Y:S01]  /*8240*/  BSSY B1, `(.L_x_4538) ;  /* 0x0000010000017945 */ /* 0x000fe20003800000 */
[----:B------:R-:W-:-:S02]  /*8250*/  VIMNMX R4, R13, 0x40, PT ;  /* 0x000000400d047848 */ /* 0x000fc40003fe0100 */
[----:B------:R-:W-:Y:S02]  /*8260*/  MOV R41, R11 ;  /* 0x0000000b00297202 */ /* 0x000fe40000000f00 */
        /* <DEDUP_REMOVED lines=13> */
.L_x_4745:
[----:B------:R-:W-:Y:S05]  /*8340*/  BSYNC B1 ;  /* 0x0000000000017941 */ /* 0x000fea0003800000 */
.L_x_4538:
[----:B------:R-:W-:Y:S01]  /*8350*/  BSSY B1, `(.L_x_4540) ;  /* 0x0000059000017945 */ /* 0x000fe20003800000 */
[----:B------:R-:W-:-:S03]  /*8360*/  LOP3.LUT R3, R3, 0x38, RZ, 0xc0, !PT ;  /* 0x0000003803037812 */ /* 0x000fc600078ec0ff */
[----:B------:R-:W-:Y:S05]  /*8370*/  @P2 BRA `(.L_x_4541) ;  /* 0x0000000400582947 */ /* 0x000fea0003800000 */
[----:B------:R-:W-:Y:S02]  /*8380*/  IMAD.SHL.U32 R4, R190, 0x40, RZ ;  /* 0x00000040be047824 */ /* 0x000fe400078e00ff */
[--C-:B------:R-:W-:Y:S02]  /*8390*/  HADD2.F32 R28, -RZ, R38.reuse.H0_H0 ;  /* 0x20000026ff1c7230 */ /* 0x100fe40000004100 */
[----:B------:R-:W-:Y:S01]  /*83a0*/  HADD2.F32 R30, -RZ, R38.H1_H1 ;  /* 0x30000026ff1e7230 */ /* 0x000fe20000004100 */
[----:B------:R-:W-:Y:S01]  /*83b0*/  LOP3.LUT R9, R4, 0x1c0, RZ, 0xc0, !PT ;  /* 0x000001c004097812 */ /* 0x000fe200078ec0ff */
[----:B------:R-:W-:Y:S02]  /*83c0*/  HADD2.F32 R27, -RZ, R43.H0_H0 ;  /* 0x2000002bff1b7230 */ /* 0x000fe40000004100 */
[----:B------:R-:W-:Y:S01]  /*83d0*/  HADD2.F32 R29, -RZ, R40.H0_H0 ;  /* 0x20000028ff1d7230 */ /* 0x000fe20000004100 */
[----:B------:R-:W-:Y:S02]  /*83e0*/  SHF.R.U32.HI R6, RZ, 0x3, R9 ;  /* 0x00000003ff067819 */ /* 0x000fe40000011609 */
[----:B------:R-:W-:-:S02]  /*83f0*/  LOP3.LUT R4, R9, 0x38, R16, 0xf8, !PT ;  /* 0x0000003809047812 */ /* 0x000fc400078ef810 */
[----:B------:R-:W-:Y:S02]  /*8400*/  LOP3.LUT R9, R6, R3, R9, 0x1e, !PT ;  /* 0x0000000306097212 */ /* 0x000fe400078e1e09 */
[----:B------:R-:W-:-:S03]  /*8410*/  LOP3.LUT R5, R4, R6, RZ, 0x3c, !PT ;  /* 0x0000000604057212 */ /* 0x000fc600078e3cff */
[C---:B------:R-:W-:Y:S02]  /*8420*/  IMAD R9, R222.reuse, 0x200, R9 ;  /* 0x00000200de097824 */ /* 0x040fe400078e0209 */
[----:B------:R-:W-:Y:S02]  /*8430*/  IMAD R5, R222, 0x200, R5 ;  /* 0x00000200de057824 */ /* 0x000fe400078e0205 */
[--C-:B------:R-:W-:Y:S02]  /*8440*/  IMAD R37, R9, 0x2, R2.reuse ;  /* 0x0000000209257824 */ /* 0x100fe400078e0202 */
[----:B------:R-:W-:-:S03]  /*8450*/  IMAD R35, R5, 0x2, R2 ;  /* 0x0000000205237824 */ /* 0x000fc600078e0202 */
[----:B------:R-:W0:Y:S04]  /*8460*/  LDS.128 R8, [R37+0x20400] ;  /* 0x0204000025087984 */ /* 0x000e280000000c00 */
[----:B------:R-:W1:Y:S01]  /*8470*/  LDS.128 R4, [R35+0x20400] ;  /* 0x0204000023047984 */ /* 0x000e620000000c00 */
[--C-:B0-----:R-:W-:Y:S02]  /*8480*/  HADD2.F32 R21, -RZ, R8.reuse.H0_H0 ;  /* 0x20000008ff157230 */ /* 0x101fe40000004100 */
[----:B------:R-:W-:Y:S02]  /*8490*/  HADD2.F32 R8, -RZ, R8.H1_H1 ;  /* 0x30000008ff087230 */ /* 0x000fe40000004100 */
[----:B-1----:R-:W-:Y:S02]  /*84a0*/  HADD2.F32 R13, -RZ, R4.H0_H0 ;  /* 0x20000004ff0d7230 */ /* 0x002fe40000004100 */
[C---:B------:R-:W-:Y:S01]  /*84b0*/  FMUL.FTZ R32, R21.reuse, R30 ;  /* 0x0000001e15207220 */ /* 0x040fe20000410000 */
[----:B------:R-:W-:Y:S01]  /*84c0*/  FMUL.FTZ R34, R21, R28 ;  /* 0x0000001c15227220 */ /* 0x000fe20000410000 */
[----:B------:R-:W-:-:S02]  /*84d0*/  HADD2.F32 R21, -RZ, R41.H1_H1 ;  /* 0x30000029ff157230 */ /* 0x000fc40000004100 */
[C---:B------:R-:W-:Y:S01]  /*84e0*/  FMUL.FTZ R31, R8.reuse, R27 ;  /* 0x0000001b081f7220 */ /* 0x040fe20000410000 */
[----:B------:R-:W-:Y:S02]  /*84f0*/  HADD2.F32 R4, -RZ, R4.H1_H1 ;  /* 0x30000004ff047230 */ /* 0x000fe40000004100 */
[C---:B------:R-:W-:Y:S01]  /*8500*/  FFMA.FTZ R32, R13.reuse, R28, -R32 ;  /* 0x0000001c0d207223 */ /* 0x040fe20000010820 */
[----:B------:R-:W-:Y:S02]  /*8510*/  HADD2.F32 R24, -RZ, R9.H0_H0 ;  /* 0x20000009ff187230 */ /* 0x000fe40000004100 */
[----:B------:R-:W-:Y:S01]  /*8520*/  FFMA.FTZ R34, R13, R30, R34 ;  /* 0x0000001e0d227223 */ /* 0x000fe20000010022 */
[----:B------:R-:W-:Y:S02]  /*8530*/  HADD2.F32 R13, -RZ, R39.H0_H0 ;  /* 0x20000027ff0d7230 */ /* 0x000fe40000004100 */
[-C--:B------:R-:W-:Y:S01]  /*8540*/  FMUL.FTZ R33, R8, R21.reuse ;  /* 0x0000001508217220 */ /* 0x080fe20000410000 */
[----:B------:R-:W-:Y:S01]  /*8550*/  FFMA.FTZ R31, R4, R21, -R31 ;  /* 0x00000015041f7223 */ /* 0x000fe2000001081f */
[----:B------:R-:W-:-:S02]  /*8560*/  HADD2.F32 R14, -RZ, R5.H0_H0 ;  /* 0x20000005ff0e7230 */ /* 0x000fc40000004100 */
[C---:B------:R-:W-:Y:S01]  /*8570*/  FMUL.FTZ R21, R24.reuse, R29 ;  /* 0x0000001d18157220 */ /* 0x040fe20000410000 */
[----:B------:R-:W-:Y:S02]  /*8580*/  HADD2.F32 R9, -RZ, R9.H1_H1 ;  /* 0x30000009ff097230 */ /* 0x000fe40000004100 */
[----:B------:R-:W-:Y:S01]  /*8590*/  FMUL.FTZ R24, R24, R13 ;  /* 0x0000000d18187220 */ /* 0x000fe20000410000 */
[----:B------:R-:W-:Y:S02]  /*85a0*/  HADD2.F32 R28, -RZ, R43.H1_H1 ;  /* 0x3000002bff1c7230 */ /* 0x000fe40000004100 */
[----:B------:R-:W-:Y:S01]  /*85b0*/  FFMA.FTZ R33, R4, R27, R33 ;  /* 0x0000001b04217223 */ /* 0x000fe20000010021 */
[----:B------:R-:W-:Y:S02]  /*85c0*/  HADD2.F32 R4, -RZ, R42.H0_H0 ;  /* 0x2000002aff047230 */ /* 0x000fe40000004100 */
[----:B------:R-:W-:Y:S01]  /*85d0*/  FFMA.FTZ R21, R14, R13, -R21 ;  /* 0x0000000d0e157223 */ /* 0x000fe20000010815 */
[----:B------:R-:W-:-:S02]  /*85e0*/  HADD2.F32 R5, -RZ, R5.H1_H1 ;  /* 0x30000005ff057230 */ /* 0x000fc40000004100 */
[----:B------:R-:W-:Y:S01]  /*85f0*/  FFMA.FTZ R24, R14, R29, R24 ;  /* 0x0000001d0e187223 */ /* 0x000fe20000010018 */
[----:B------:R-:W-:Y:S02]  /*8600*/  HADD2.F32 R25, -RZ, R10.H0_H0 ;  /* 0x2000000aff197230 */ /* 0x000fe40000004100 */
[C---:B------:R-:W-:Y:S01]  /*8610*/  FMUL.FTZ R30, R9.reuse, R28 ;  /* 0x0000001c091e7220 */ /* 0x040fe20000410000 */
[----:B------:R-:W-:Y:S02]  /*8620*/  HADD2.F32 R8, -RZ, R39.H1_H1 ;  /* 0x30000027ff087230 */ /* 0x000fe40000004100 */
[-C--:B------:R-:W-:Y:S01]  /*8630*/  FMUL.FTZ R36, R9, R4.reuse ;  /* 0x0000000409247220 */ /* 0x080fe20000410000 */
[----:B------:R-:W-:Y:S02]  /*8640*/  HADD2.F32 R14, -RZ, R40.H1_H1 ;  /* 0x30000028ff0e7230 */ /* 0x000fe40000004100 */
[----:B------:R-:W-:Y:S01]  /*8650*/  FFMA.FTZ R30, R5, R4, -R30 ;  /* 0x00000004051e7223 */ /* 0x000fe2000001081e */
[----:B------:R-:W-:-:S02]  /*8660*/  HADD2.F32 R10, -RZ, R10.H1_H1 ;  /* 0x3000000aff0a7230 */ /* 0x000fc40000004100 */
[C---:B------:R-:W-:Y:S01]  /*8670*/  FMUL.FTZ R29, R25.reuse, R8 ;  /* 0x00000008191d7220 */ /* 0x040fe20000410000 */
[----:B------:R-:W-:Y:S02]  /*8680*/  HADD2.F32 R13, -RZ, R44.H0_H0 ;  /* 0x2000002cff0d7230 */ /* 0x000fe40000004100 */
[----:B------:R-:W-:Y:S01]  /*8690*/  FMUL.FTZ R4, R25, R14 ;  /* 0x0000000e19047220 */ /* 0x000fe20000410000 */
[----:B------:R-:W-:Y:S02]  /*86a0*/  HADD2.F32 R15, -RZ, R6.H0_H0 ;  /* 0x20000006ff0f7230 */ /* 0x000fe40000004100 */
[----:B------:R-:W-:Y:S01]  /*86b0*/  FFMA.FTZ R25, R5, R28, R36 ;  /* 0x0000001c05197223 */ /* 0x000fe20000010024 */
[----:B------:R-:W-:Y:S02]  /*86c0*/  HADD2.F32 R9, -RZ, R42.H1_H1 ;  /* 0x3000002aff097230 */ /* 0x000fe40000004100 */
[----:B------:R-:W-:Y:S01]  /*86d0*/  FMUL.FTZ R5, R10, R13 ;  /* 0x0000000d0a057220 */ /* 0x000fe20000410000 */
[----:B------:R-:W-:-:S02]  /*86e0*/  HADD2.F32 R6, -RZ, R6.H1_H1 ;  /* 0x30000006ff067230 */ /* 0x000fc40000004100 */
[C---:B------:R-:W-:Y:S01]  /*86f0*/  FFMA.FTZ R27, R15.reuse, R8, -R4 ;  /* 0x000000080f1b7223 */ /* 0x040fe20000010804 */
[----:B------:R-:W-:Y:S01]  /*8700*/  FFMA.FTZ R29, R15, R14, R29 ;  /* 0x0000000e0f1d7223 */ /* 0x000fe2000001001d */
[-C--:B------:R-:W-:Y:S01]  /*8710*/  FMUL.FTZ R15, R10, R9.reuse ;  /* 0x000000090a0f7220 */ /* 0x080fe20000410000 */
[----:B------:R-:W-:Y:S02]  /*8720*/  HADD2.F32 R26, -RZ, R11.H0_H0 ;  /* 0x2000000bff1a7230 */ /* 0x000fe40000004100 */
[C---:B------:R-:W-:Y:S01]  /*8730*/  FFMA.FTZ R10, R6.reuse, R9, -R5 ;  /* 0x00000009060a7223 */ /* 0x040fe20000010805 */
[----:B------:R-:W-:Y:S02]  /*8740*/  HADD2.F32 R9, -RZ, R41.H0_H0 ;  /* 0x20000029ff097230 */ /* 0x000fe40000004100 */
[----:B------:R-:W-:Y:S01]  /*8750*/  FFMA.FTZ R14, R6, R13, R15 ;  /* 0x0000000d060e7223 */ /* 0x000fe2000001000f */
[----:B------:R-:W-:Y:S02]  /*8760*/  HADD2.F32 R5, -RZ, R0.H1_H1 ;  /* 0x30000000ff057230 */ /* 0x000fe40000004100 */
[----:B------:R-:W-:-:S02]  /*8770*/  HADD2.F32 R11, -RZ, R11.H1_H1 ;  /* 0x3000000bff0b7230 */ /* 0x000fc40000004100 */
[C---:B------:R-:W-:Y:S01]  /*8780*/  FMUL.FTZ R13, R26.reuse, R9 ;  /* 0x000000091a0d7220 */ /* 0x040fe20000410000 */
[----:B------:R-:W-:Y:S02]  /*8790*/  HADD2.F32 R8, -RZ, R44.H1_H1 ;  /* 0x3000002cff087230 */ /* 0x000fe40000004100 */
[-C--:B------:R-:W-:Y:S01]  /*87a0*/  FMUL.FTZ R26, R26, R5.reuse ;  /* 0x000000051a1a7220 */ /* 0x080fe20000410000 */
[----:B------:R-:W-:Y:S02]  /*87b0*/  HADD2.F32 R4, -RZ, R0.H0_H0 ;  /* 0x20000000ff047230 */ /* 0x000fe40000004100 */
[--C-:B------:R-:W-:Y:S02]  /*87c0*/  HADD2.F32 R20, -RZ, R7.reuse.H0_H0 ;  /* 0x20000007ff147230 */ /* 0x100fe40000004100 */
[C---:B------:R-:W-:Y:S01]  /*87d0*/  FMUL.FTZ R6, R11.reuse, R8 ;  /* 0x000000080b067220 */ /* 0x040fe20000410000 */
[----:B------:R-:W-:Y:S02]  /*87e0*/  HADD2.F32 R7, -RZ, R7.H1_H1 ;  /* 0x30000007ff077230 */ /* 0x000fe40000004100 */
        /* <DEDUP_REMOVED lines=11> */
[----:B------:R1:W-:Y:S01]  /*88a0*/  STS.128 [R35+0x20400], R4 ;  /* 0x0204000423007388 */ /* 0x0003e20000000c00 */
[----:B------:R-:W-:-:S02]  /*88b0*/  F2FP.F16.F32.PACK_AB R10, R14, R29 ;  /* 0x0000001d0e0a723e */ /* 0x000fc400000000ff */
[----:B------:R-:W-:-:S05]  /*88c0*/  F2FP.F16.F32.PACK_AB R11, R26, R11 ;  /* 0x0000000b1a0b723e */ /* 0x000fca00000000ff */
[----:B------:R1:W-:Y:S02]  /*88d0*/  STS.128 [R37+0x20400], R8 ;  /* 0x0204000825007388 */ /* 0x0003e40000000c00 */
.L_x_4541:
[----:B------:R-:W-:Y:S05]  /*88e0*/  BSYNC B1 ;  /* 0x0000000000017941 */ /* 0x000fea0003800000 */
.L_x_4540:
[----:B------:R-:W-:Y:S05]  /*88f0*/  @P0 BRA `(.L_x_4532) ;  /* 0x0000000400600947 */ /* 0x000fea0003800000 */
[----:B-1----:R-:W2:Y:S01]  /*8900*/  LDL R8, [R1+0x70] ;  /* 0x0000700001087983 */ /* 0x002ea20000100800 */
[C---:B------:R-:W-:Y:S02]  /*8910*/  VIADD R4, R187.reuse, 0x20 ;  /* 0x00000020bb047836 */ /* 0x040fe40000000000 */
[----:B------:R-:W-:Y:S01]  /*8920*/  VIADD R5, R187, 0x20 ;  /* 0x00000020bb057836 */ /* 0x000fe20000000000 */
[----:B------:R-:W3:Y:S01]  /*8930*/  LDL R45, [R1+0x68] ;  /* 0x00006800012d7983 */ /* 0x000ee20000100800 */
[----:B------:R-:W-:Y:S02]  /*8940*/  IMAD.SHL.U32 R4, R4, 0x40, RZ ;  /* 0x0000004004047824 */ /* 0x000fe400078e00ff */
[----:B------:R-:W-:-:S03]  /*8950*/  IMAD.SHL.U32 R5, R5, 0x40, RZ ;  /* 0x0000004005057824 */ /* 0x000fc600078e00ff */
[----:B------:R-:W-:Y:S02]  /*8960*/  LOP3.LUT R4, R4, 0x1c0, RZ, 0xc0, !PT ;  /* 0x000001c004047812 */ /* 0x000fe400078ec0ff */
[----:B------:R-:W-:Y:S02]  /*8970*/  LOP3.LUT R5, R5, 0x1c0, RZ, 0xc0, !PT ;  /* 0x000001c005057812 */ /* 0x000fe400078ec0ff */
[----:B------:R-:W-:-:S04]  /*8980*/  SHF.R.U32.HI R4, RZ, 0x3, R4 ;  /* 0x00000003ff047819 */ /* 0x000fc80000011604 */
[----:B------:R-:W-:Y:S01]  /*8990*/  LOP3.LUT R3, R4, R3, R5, 0x1e, !PT ;  /* 0x0000000304037212 */ /* 0x000fe200078e1e05 */
[--C-:B------:R-:W-:Y:S02]  /*89a0*/  HADD2.F32 R27, -RZ, R38.reuse.H0_H0 ;  /* 0x20000026ff1b7230 */ /* 0x100fe40000004100 */
[----:B------:R-:W-:Y:S02]  /*89b0*/  HADD2.F32 R29, -RZ, R38.H1_H1 ;  /* 0x30000026ff1d7230 */ /* 0x000fe40000004100 */
[----:B------:R-:W-:Y:S02]  /*89c0*/  HADD2.F32 R36, -RZ, R43.H0_H0 ;  /* 0x2000002bff247230 */ /* 0x000fe40000004100 */
[----:B------:R-:W-:Y:S02]  /*89d0*/  HADD2.F32 R32, -RZ, R41.H1_H1 ;  /* 0x30000029ff207230 */ /* 0x000fe40000004100 */
[----:B------:R-:W-:Y:S02]  /*89e0*/  HADD2.F32 R38, -RZ, R40.H0_H0 ;  /* 0x20000028ff267230 */ /* 0x000fe40000004100 */
[----:B------:R-:W-:-:S02]  /*89f0*/  HADD2.F32 R34, -RZ, R39.H0_H0 ;  /* 0x20000027ff227230 */ /* 0x000fc40000004100 */
[----:B------:R-:W-:Y:S02]  /*8a00*/  HADD2.F32 R35, -RZ, R43.H1_H1 ;  /* 0x3000002bff237230 */ /* 0x000fe40000004100 */
[----:B------:R-:W-:Y:S02]  /*8a10*/  HADD2.F32 R31, -RZ, R42.H0_H0 ;  /* 0x2000002aff1f7230 */ /* 0x000fe40000004100 */
[----:B------:R-:W-:Y:S02]  /*8a20*/  HADD2.F32 R37, -RZ, R40.H1_H1 ;  /* 0x30000028ff257230 */ /* 0x000fe40000004100 */
[----:B------:R-:W-:Y:S02]  /*8a30*/  HADD2.F32 R33, -RZ, R39.H1_H1 ;  /* 0x30000027ff217230 */ /* 0x000fe40000004100 */
[----:B--2---:R-:W-:-:S04]  /*8a40*/  IMAD.IADD R3, R8, 0x1, R3 ;  /* 0x0000000108037824 */ /* 0x004fc800078e0203 */
[----:B------:R-:W-:Y:S01]  /*8a50*/  IMAD R3, R3, 0x2, R2 ;  /* 0x0000000203037824 */ /* 0x000fe200078e0202 */
[----:B---3--:R-:W1:Y:S04]  /*8a60*/  LDS.128 R4, [R45+0x20400] ;  /* 0x020400002d047984 */ /* 0x008e680000000c00 */
[----:B------:R-:W0:Y:S01]  /*8a70*/  LDS.128 R8, [R3+0x20400] ;  /* 0x0204000003087984 */ /* 0x000e220000000c00 */
[----:B-1----:R-:W-:Y:S02]  /*8a80*/  HADD2.F32 R13, -RZ, R4.H0_H0 ;  /* 0x20000004ff0d7230 */ /* 0x002fe40000004100 */
[--C-:B0-----:R-:W-:Y:S02]  /*8a90*/  HADD2.F32 R21, -RZ, R8.reuse.H0_H0 ;  /* 0x20000008ff157230 */ /* 0x101fe40000004100 */
[----:B------:R-:W-:-:S03]  /*8aa0*/  HADD2.F32 R8, -RZ, R8.H1_H1 ;  /* 0x30000008ff087230 */ /* 0x000fc60000004100 */
[-C--:B------:R-:W-:Y:S01]  /*8ab0*/  FMUL.FTZ R28, R29, R21.reuse ;  /* 0x000000151d1c7220 */ /* 0x080fe20000410000 */
[C---:B------:R-:W-:Y:S01]  /*8ac0*/  FMUL.FTZ R30, R27.reuse, R21 ;  /* 0x000000151b1e7220 */ /* 0x040fe20000410000 */
[--C-:B------:R-:W-:Y:S02]  /*8ad0*/  HADD2.F32 R24, -RZ, R9.reuse.H0_H0 ;  /* 0x20000009ff187230 */ /* 0x100fe40000004100 */
[-C--:B------:R-:W-:Y:S01]  /*8ae0*/  FMUL.FTZ R21, R36, R8.reuse ;  /* 0x0000000824157220 */ /* 0x080fe20000410000 */
[----:B------:R-:W-:Y:S02]  /*8af0*/  HADD2.F32 R4, -RZ, R4.H1_H1 ;  /* 0x30000004ff047230 */ /* 0x000fe40000004100 */
[-C--:B------:R-:W-:Y:S01]  /*8b00*/  FFMA.FTZ R28, R27, R13.reuse, -R28 ;  /* 0x0000000d1b1c7223 */ /* 0x080fe2000001081c */
[----:B------:R-:W-:Y:S01]  /*8b10*/  FFMA.FTZ R30, R29, R13, R30 ;  /* 0x0000000d1d1e7223 */ /* 0x000fe2000001001e */
[----:B------:R-:W-:Y:S02]  /*8b20*/  HADD2.F32 R9, -RZ, R9.H1_H1 ;  /* 0x30000009ff097230 */ /* 0x000fe40000004100 */
[----:B------:R-:W-:Y:S01]  /*8b30*/  FMUL.FTZ R13, R32, R8 ;  /* 0x00000008200d7220 */ /* 0x000fe20000410000 */
[----:B------:R-:W-:-:S02]  /*8b40*/  HADD2.F32 R14, -RZ, R5.H0_H0 ;  /* 0x20000005ff0e7230 */ /* 0x000fc40000004100 */
[----:B------:R-:W-:Y:S01]  /*8b50*/  FMUL.FTZ R27, R38, R24 ;  /* 0x00000018261b7220 */ /* 0x000fe20000410000 */
[----:B------:R-:W-:Y:S02]  /*8b60*/  HADD2.F32 R5, -RZ, R5.H1_H1 ;  /* 0x30000005ff057230 */ /* 0x000fe40000004100 */
[----:B------:R-:W-:Y:S01]  /*8b70*/  FFMA.FTZ R21, R32, R4, -R21 ;  /* 0x0000000420157223 */ /* 0x000fe20000010815 */
[--C-:B------:R-:W-:Y:S02]  /*8b80*/  HADD2.F32 R25, -RZ, R10.reuse.H0_H0 ;  /* 0x2000000aff197230 */ /* 0x100fe40000004100 */
[----:B------:R-:W-:Y:S01]  /*8b90*/  FMUL.FTZ R29, R34, R24 ;  /* 0x00000018221d7220 */ /* 0x000fe20000410000 */
[----:B------:R-:W-:Y:S01]  /*8ba0*/  FFMA.FTZ R13, R36, R4, R13 ;  /* 0x00000004240d7223 */ /* 0x000fe2000001000d */
[----:B------:R-:W-:Y:S02]  /*8bb0*/  HADD2.F32 R10, -RZ, R10.H1_H1 ;  /* 0x3000000aff0a7230 */ /* 0x000fe40000004100 */
[-C--:B------:R-:W-:Y:S01]  /*8bc0*/  FMUL.FTZ R4, R35, R9.reuse ;  /* 0x0000000923047220 */ /* 0x080fe20000410000 */
[----:B------:R-:W-:Y:S01]  /*8bd0*/  FMUL.FTZ R8, R31, R9 ;  /* 0x000000091f087220 */ /* 0x000fe20000410000 */
[----:B------:R-:W-:-:S02]  /*8be0*/  HADD2.F32 R36, -RZ, R44.H0_H0 ;  /* 0x2000002cff247230 */ /* 0x000fc40000004100 */
[-C--:B------:R-:W-:Y:S01]  /*8bf0*/  FFMA.FTZ R27, R34, R14.reuse, -R27 ;  /* 0x0000000e221b7223 */ /* 0x080fe2000001081b */
[----:B------:R-:W-:Y:S02]  /*8c00*/  HADD2.F32 R15, -RZ, R6.H0_H0 ;  /* 0x20000006ff0f7230 */ /* 0x000fe40000004100 */
[----:B------:R-:W-:Y:S01]  /*8c10*/  FFMA.FTZ R29, R38, R14, R29 ;  /* 0x0000000e261d7223 */ /* 0x000fe2000001001d */
[----:B------:R-:W-:Y:S02]  /*8c20*/  HADD2.F32 R34, -RZ, R42.H1_H1 ;  /* 0x3000002aff227230 */ /* 0x000fe40000004100 */
[-C--:B------:R-:W-:Y:S01]  /*8c30*/  FFMA.FTZ R14, R31, R5.reuse, -R4 ;  /* 0x000000051f0e7223 */ /* 0x080fe20000010804 */
[----:B------:R-:W-:Y:S02]  /*8c40*/  HADD2.F32 R6, -RZ, R6.H1_H1 ;  /* 0x30000006ff067230 */ /* 0x000fe40000004100 */
[----:B------:R-:W-:Y:S01]  /*8c50*/  FFMA.FTZ R24, R35, R5, R8 ;  /* 0x0000000523187223 */ /* 0x000fe20000010008 */
[-C--:B------:R-:W-:Y:S01]  /*8c60*/  FMUL.FTZ R4, R37, R25.reuse ;  /* 0x0000001925047220 */ /* 0x080fe20000410000 */
[-C--:B------:R-:W-:Y:S01]  /*8c70*/  FMUL.FTZ R5, R36, R10.reuse ;  /* 0x0000000a24057220 */ /* 0x080fe20000410000 */
[----:B------:R-:W-:Y:S01]  /*8c80*/  FMUL.FTZ R32, R33, R25 ;  /* 0x0000001921207220 */ /* 0x000fe20000410000 */
[----:B------:R-:W-:Y:S01]  /*8c90*/  FMUL.FTZ R9, R34, R10 ;  /* 0x0000000a22097220 */ /* 0x000fe20000410000 */
[----:B------:R-:W-:-:S02]  /*8ca0*/  HADD2.F32 R26, -RZ, R11.H0_H0 ;  /* 0x2000000bff1a7230 */ /* 0x000fc40000004100 */
[----:B------:R-:W-:Y:S01]  /*8cb0*/  FFMA.FTZ R25, R33, R15, -R4 ;  /* 0x0000000f21197223 */ /* 0x000fe20000010804 */
[----:B------:R-:W-:Y:S01]  /*8cc0*/  FFMA.FTZ R10, R34, R6, -R5 ;  /* 0x00000006220a7223 */ /* 0x000fe20000010805 */
[----:B------:R-:W-:Y:S02]  /*8cd0*/  HADD2.F32 R11, -RZ, R11.H1_H1 ;  /* 0x3000000bff0b7230 */ /* 0x000fe40000004100 */
[----:B------:R-:W-:Y:S02]  /*8ce0*/  HADD2.F32 R34, -RZ, R41.H0_H0 ;  /* 0x20000029ff227230 */ /* 0x000fe40000004100 */
[----:B------:R-:W-:Y:S02]  /*8cf0*/  HADD2.F32 R8, -RZ, R0.H1_H1 ;  /* 0x30000000ff087230 */ /* 0x000fe40000004100 */
[----:B------:R-:W-:Y:S02]  /*8d00*/  HADD2.F32 R33, -RZ, R44.H1_H1 ;  /* 0x3000002cff217230 */ /* 0x000fe40000004100 */
[----:B------:R-:W-:-:S02]  /*8d10*/  HADD2.F32 R31, -RZ, R0.H0_H0 ;  /* 0x20000000ff1f7230 */ /* 0x000fc40000004100 */
[----:B------:R-:W-:Y:S01]  /*8d20*/  FFMA.FTZ R32, R37, R15, R32 ;  /* 0x0000000f25207223 */ /* 0x000fe20000010020 */
[--C-:B------:R-:W-:Y:S02]  /*8d30*/  HADD2.F32 R20, -RZ, R7.reuse.H0_H0 ;  /* 0x20000007ff147230 */ /* 0x100fe40000004100 */
[----:B------:R-:W-:Y:S01]  /*8d40*/  FFMA.FTZ R15, R36, R6, R9 ;  /* 0x00000006240f7223 */ /* 0x000fe20000010009 */
        /* <DEDUP_REMOVED lines=19> */
.L_x_4532:
[----:B------:R-:W-:Y:S05]  /*8e80*/  BSYNC B0 ;  /* 0x0000000000007941 */ /* 0x000fea0003800000 */
.L_x_4521:
[----:B------:R-:W-:Y:S01]  /*8e90*/  @!PT LDS RZ, [RZ] ;  /* 0x00000000fffff984 */ /* 0x000fe20000000800 */
[----:B------:R-:W-:Y:S01]  /*8ea0*/  @!PT LDS RZ, [RZ] ;  /* 0x00000000fffff984 */ /* 0x000fe20000000800 */
[----:B------:R-:W-:Y:S01]  /*8eb0*/  @!PT LDS RZ, [RZ] ;  /* 0x00000000fffff984 */ /* 0x000fe20000000800 */
[----:B------:R-:W-:Y:S01]  /*8ec0*/  @!PT LDS RZ, [RZ] ;  /* 0x00000000fffff984 */ /* 0x000fe20000000800 */
[----:B------:R4:W-:Y:S06]  /*8ed0*/  MEMBAR.ALL.CTA ;  /* 0x0000000000007992 */ /* 0x0009ec0000008000 */
[----:B----4-:R-:W4:Y:S01]  /*8ee0*/  FENCE.VIEW.ASYNC.S ;  /* 0x00000000000073c6 */ /* 0x010f220000000000 */
[----:B------:R-:W-:Y:S05]  /*8ef0*/  WARPSYNC.ALL ;  /* 0x0000000000007948 */ /* 0x000fea0003800000 */
[----:B----4-:R-:W-:Y:S06]  /*8f00*/  BAR.SYNC.DEFER_BLOCKING 0xd, 0x80 ;  /* 0x0342000000007b1d */ /* 0x010fec0000010000 */
.L_x_4518:
[----:B------:R-:W-:-:S13]  /*8f10*/  ISETP.NE.AND P0, PT, R188, 0x3, PT ;  /* 0x00000003bc00780c */ /* 0x000fda0003f05270 */
[----:B------:R-:W-:Y:S05]  /*8f20*/  @!P0 BRA `(.L_x_4542) ;  /* 0x0000000000048947 */ /* 0x000fea0003800000 */
[----:B------:R-:W-:Y:S01]  /*8f30*/  BPT.TRAP 0x1 ;  /* 0x000000040000795c */ /* 0x000fe20000300000 */
.L_x_4542:
[----:B------:R-:W-:Y:S01]  /*8f40*/  IMAD R13, R18, 0x8, R2 ;  /* 0x00000008120d7824 */ /* 0x000fe200078e0202 */
[----:B------:R-:W-:-:S04]  /*8f50*/  SHF.L.U32 R20, R23, 0x1f, RZ ;  /* 0x0000001f17147819 */ /* 0x000fc800000006ff */
[----:B------:R4:W0:Y:S01]  /*8f60*/  SYNCS.PHASECHK.TRANS64.TRYWAIT P1, [R13+URZ+0x38830], R20 ;  /* 0x038830140d0075a7 */ /* 0x000822000802017f */
[----:B------:R-:W-:Y:S05]  /*8f70*/  @!P0 BRA `(.L_x_4543) ;  /* 0x0000000000048947 */ /* 0x000fea0003800000 */
[----:B------:R-:W-:Y:S01]  /*8f80*/  BPT.TRAP 0x1 ;  /* 0x000000040000795c */ /* 0x000fe20000300000 */
.L_x_4543:
[C---:B--2---:R-:W-:Y:S02]  /*8f90*/  VIADD R0, R2.reuse, 0x22400 ;  /* 0x0002240002007836 */ /* 0x044fe40000000000 */
[----:B01-3--:R-:W-:-:S03]  /*8fa0*/  VIADD R3, R2, 0x20400 ;  /* 0x0002040002037836 */ /* 0x00bfc60000000000 */
        /* <DEDUP_REMOVED lines=8> */
.L_x_4544:
[----:B------:R-:W-:Y:S01]  /*9030*/  IMAD R10, R18, 0x200, R220 ;  /* 0x00000200120a7824 */ /* 0x000fe200078e02dc */
[----:B------:R-:W-:Y:S01]  /*9040*/  LOP3.LUT R8, R3, 0x10000, RZ, 0xfc, !PT ;  /* 0x0001000003087812 */ /* 0x000fe200078efcff */
[----:B------:R-:W-:Y:S01]  /*9050*/  IMAD.MOV.U32 R9, RZ, RZ, 0x40000040 ;  /* 0x40000040ff097424 */ /* 0x000fe200078e00ff */
[----:B------:R-:W-:Y:S05]  /*9060*/  WARPSYNC.ALL ;  /* 0x0000000000007948 */ /* 0x000fea0003800000 */
[----:B------:R-:W-:Y:S01]  /*9070*/  IMAD.MOV.U32 R11, RZ, RZ, 0x40000040 ;  /* 0x40000040ff0b7424 */ /* 0x000fe200078e00ff */
[C---:B------:R-:W-:Y:S01]  /*9080*/  R2UR UR4, R8.reuse ;  /* 0x00000000080472ca */ /* 0x040fe200000e0000 */
[----:B-----5:R-:W-:Y:S01]  /*9090*/  WARPGROUP.ARRIVE ;  /* 0x00000000000079c5 */ /* 0x020fe20000000000 */
[----:B------:R-:W-:Y:S01]  /*90a0*/  R2UR UR5, R9 ;  /* 0x00000000090572ca */ /* 0x000fe200000e0000 */
[----:B------:R-:W-:Y:S01]  /*90b0*/  VIADD R4, R8, 0x2 ;  /* 0x0000000208047836 */ /* 0x000fe20000000000 */
[C---:B------:R-:W-:Y:S01]  /*90c0*/  R2UR UR6, R10.reuse ;  /* 0x000000000a0672ca */ /* 0x040fe200000e0000 */
[----:B------:R-:W-:Y:S01]  /*90d0*/  VIADD R6, R10, 0x2 ;  /* 0x000000020a067836 */ /* 0x000fe20000000000 */
[----:B------:R-:W-:Y:S01]  /*90e0*/  R2UR UR7, R11 ;  /* 0x000000000b0772ca */ /* 0x000fe200000e0000 */
[----:B------:R-:W-:Y:S01]  /*90f0*/  IMAD.MOV.U32 R5, RZ, RZ, 0x40000040 ;  /* 0x40000040ff057424 */ /* 0x000fe200078e00ff */
[----:B------:R-:W-:Y:S01]  /*9100*/  SHF.L.U32 R3, R12, 0x1f, RZ ;  /* 0x0000001f0c037819 */ /* 0x000fe200000006ff */
[----:B------:R-:W-:Y:S01]  /*9110*/  IMAD.MOV.U32 R7, RZ, RZ, 0x40000040 ;  /* 0x40000040ff077424 */ /* 0x000fe200078e00ff */
[----:B------:R-:W-:Y:S01]  /*9120*/  BSSY B0, `(.L_x_4546) ;  /* 0x0000022000007945 */ /* 0x000fe20003800000 */
[----:B------:R-:W-:-:S02]  /*9130*/  VIADD R14, R10, 0x4 ;  /* 0x000000040a0e7836 */ /* 0x000fc40000000000 */
[----:B------:R-:W-:Y:S02]  /*9140*/  IMAD.MOV.U32 R15, RZ, RZ, 0x40000040 ;  /* 0x40000040ff0f7424 */ /* 0x000fe400078e00ff */
[----:B------:R-:W-:Y:S02]  /*9150*/  VIADD R10, R10, 0x6 ;  /* 0x000000060a0a7836 */ /* 0x000fe40000000000 */
[----:B------:R-:W-:Y:S02]  /*9160*/  IMAD.MOV.U32 R9, RZ, RZ, 0x40000040 ;  /* 0x40000040ff097424 */ /* 0x000fe400078e00ff */
[----:B------:R-:W-:Y:S01]  /*9170*/  HGMMA.64x64x16.F32 R24, gdesc[UR4], RZ, !UPT, gsb0 ;  /* 0x00e00000041879f0 */ /* 0x000fe2000c0008ff */
[----:B------:R-:W-:Y:S01]  /*9180*/  R2UR UR4, R4 ;  /* 0x00000000040472ca */ /* 0x000fe200000e0000 */
[----:B------:R-:W-:Y:S01]  /*9190*/  IMAD.MOV.U32 R11, RZ, RZ, 0x40000040 ;  /* 0x40000040ff0b7424 */ /* 0x000fe200078e00ff */
[----:B------:R-:W-:Y:S02]  /*91a0*/  R2UR UR5, R5 ;  /* 0x00000000050572ca */ /* 0x000fe400000e0000 */
[----:B------:R-:W-:Y:S01]  /*91b0*/  R2UR UR6, R6 ;  /* 0x00000000060672ca */ /* 0x000fe200000e0000 */
[C---:B------:R-:W-:Y:S01]  /*91c0*/  VIADD R6, R8.reuse, 0x4 ;  /* 0x0000000408067836 */ /* 0x040fe20000000000 */
[----:B------:R-:W-:Y:S01]  /*91d0*/  R2UR UR7, R7 ;  /* 0x00000000070772ca */ /* 0x000fe200000e0000 */
[----:B------:R-:W-:Y:S01]  /*91e0*/  IMAD.MOV.U32 R7, RZ, RZ, 0x40000040 ;  /* 0x40000040ff077424 */ /* 0x000fe200078e00ff */
[----:B------:R-:W-:Y:S01]  /*91f0*/  IADD3 R8, R8, 0x6, RZ ;  /* 0x0000000608087810 */ /* 0x000fe20007ffe0ff */
[----:B------:R-:W-:-:S02]  /*9200*/  WARPGROUP.DEPBAR.LE gsb0, 0x0 ;  /* 0x00008000000079c5 */ /* 0x000fc40000010000 */
        /* <DEDUP_REMOVED lines=17> */
[----:B------:R-:W1:Y:S02]  /*9320*/  SYNCS.PHASECHK.TRANS64.TRYWAIT P1, [R2+URZ+0x38810], R3 ;  /* 0x03881003020075a7 */ /* 0x000e64000802017f */
[----:B-1----:R-:W-:Y:S05]  /*9330*/  @!P1 BRA `(.L_x_4547) ;  /* 0x0000012400009947 */ /* 0x002fea0003800000 */
.L_x_4746:
[----:B------:R-:W-:Y:S05]  /*9340*/  BSYNC B0 ;  /* 0x0000000000007941 */ /* 0x000fea0003800000 */
.L_x_4546:
[----:B------:R-:W-:Y:S05]  /*9350*/  @!P0 BRA `(.L_x_4548) ;  /* 0x0000000000048947 */ /* 0x000fea0003800000 */
[----:B------:R-:W-:Y:S01]  /*9360*/  BPT.TRAP 0x1 ;  /* 0x000000040000795c */ /* 0x000fe20000300000 */
.L_x_4548:
[----:B------:R2:W3:Y:S01]  /*9370*/  SYNCS.PHASECHK.TRANS64.TRYWAIT P1, [R13+URZ+0x38850], R20 ;  /* 0x038850140d0075a7 */ /* 0x0004e2000802017f */
[----:B------:R-:W-:Y:S05]  /*9380*/  @!P0 BRA `(.L_x_4549) ;  /* 0x0000000000048947 */ /* 0x000fea0003800000 */
[----:B------:R-:W-:Y:S01]  /*9390*/  BPT.TRAP 0x1 ;  /* 0x000000040000795c */ /* 0x000fe20000300000 */
.L_x_4549:
[C---:B------:R-:W-:Y:S02]  /*93a0*/  VIADD R0, R2.reuse, 0x400 ;  /* 0x0000040002007836 */ /* 0x040fe40000000000 */
[----:B-1----:R-:W-:-:S03]  /*93b0*/  VIADD R3, R2, 0x26400 ;  /* 0x0002640002037836 */ /* 0x002fc60000000000 */
[----:B------:R-:W-:Y:S02]  /*93c0*/  SHF.R.U32.HI R0, RZ, 0x4, R0 ;  /* 0x00000004ff007819 */ /* 0x000fe40000011600 */
[----:B------:R-:W-:Y:S02]  /*93d0*/  SHF.R.U32.HI R3, RZ, 0x4, R3 ;  /* 0x00000004ff037819 */ /* 0x000fe40000011603 */
[----:B------:R-:W-:Y:S02]  /*93e0*/  LOP3.LUT R0, R0, 0x3fff, RZ, 0xc0, !PT ;  /* 0x00003fff00007812 */ /* 0x000fe400078ec0ff */
[----:B------:R-:W-:Y:S02]  /*93f0*/  LOP3.LUT R3, R3, 0x3fff, RZ, 0xc0, !PT ;  /* 0x00003fff03037812 */ /* 0x000fe400078ec0ff */
[----:B------:R-:W-:Y:S01]  /*9400*/  LOP3.LUT R221, R0, 0x10000, RZ, 0xfc, !PT ;  /* 0x0001000000dd7812 */ /* 0x000fe200078efcff */
[----:B---3--:R-:W-:Y:S06]  /*9410*/  @P1 BRA `(.L_x_4550) ;  /* 0x0000000000081947 */ /* 0x008fec0003800000 */
[----:B------:R-:W1:Y:S02]  /*9420*/  SYNCS.PHASECHK.TRANS64.TRYWAIT P1, [R13+URZ+0x38850], R20 ;  /* 0x038850140d0075a7 */ /* 0x000e64000802017f */
[----:B-1----:R-:W-:Y:S05]  /*9430*/  @!P1 BRA `(.L_x_4551) ;  /* 0x0000012000d49947 */ /* 0x002fea0003800000 */
.L_x_4550:
[----:B------:R-:W-:Y:S01]  /*9440*/  LOP3.LUT R0, R3, 0x10000, RZ, 0xfc, !PT ;  /* 0x0001000003007812 */ /* 0x000fe200078efcff */
[----:B------:R-:W-:Y:S01]  /*9450*/  IMAD R10, R18, 0x1000, R221 ;  /* 0x00001000120a7824 */ /* 0x000fe200078e02dd */
[----:B------:R-:W-:Y:S05]  /*9460*/  WARPSYNC.ALL ;  /* 0x0000000000007948 */ /* 0x000fea0003800000 */
[----:B------:R-:W-:Y:S01]  /*9470*/  IMAD.MOV.U32 R14, RZ, RZ, R0 ;  /* 0x000000ffff0e7224 */ /* 0x000fe200078e0000 */
[----:B------:R-:W-:Y:S01]  /*9480*/  R2UR UR6, R10 ;  /* 0x000000000a0672ca */ /* 0x000fe200000e0000 */
[----:B------:R-:W-:Y:S01]  /*9490*/  IMAD.MOV.U32 R15, RZ, RZ, 0x40000040 ;  /* 0x40000040ff0f7424 */ /* 0x000fe200078e00ff */
[----:B------:R-:W-:Y:S01]  /*94a0*/  WARPGROUP.ARRIVE ;  /* 0x00000000000079c5 */ /* 0x000fe20000000000 */
[----:B------:R-:W-:Y:S01]  /*94b0*/  IMAD.MOV.U32 R11, RZ, RZ, 0x40000040 ;  /* 0x40000040ff0b7424 */ /* 0x000fe200078e00ff */
[----:B------:R-:W-:Y:S01]  /*94c0*/  R2UR UR4, R14 ;  /* 0x000000000e0472ca */ /* 0x000fe200000e0000 */
[----:B------:R-:W-:Y:S01]  /*94d0*/  VIADD R14, R0, 0x2 ;  /* 0x00000002000e7836 */ /* 0x000fe20000000000 */
[----:B------:R-:W-:Y:S01]  /*94e0*/  R2UR UR5, R15 ;  /* 0x000000000f0572ca */ /* 0x000fe200000e0000 */
[----:B012-4-:R-:W-:Y:S01]  /*94f0*/  VIADD R20, R10, 0x2 ;  /* 0x000000020a147836 */ /* 0x017fe20000000000 */
[----:B------:R-:W-:Y:S01]  /*9500*/  R2UR UR7, R11 ;  /* 0x000000000b0772ca */ /* 0x000fe200000e0000 */
[----:B------:R-:W-:Y:S01]  /*9510*/  IMAD.MOV.U32 R15, RZ, RZ, 0x40000040 ;  /* 0x40000040ff0f7424 */ /* 0x000fe200078e00ff */
[----:B------:R-:W0:Y:S01]  /*9520*/  S2R R12, SR_TID.X ;  /* 0x00000000000c7919 */ /* 0x000e220000002100 */
[----:B------:R-:W-:-:S02]  /*9530*/  IMAD.MOV.U32 R21, RZ, RZ, 0x40000040 ;  /* 0x40000040ff157424 */ /* 0x000fc400078e00ff */
[----:B------:R-:W-:Y:S02]  /*9540*/  VIADD R56, R10, 0x800 ;  /* 0x000008000a387836 */ /* 0x000fe40000000000 */
[----:B------:R-:W-:-:S06]  /*9550*/  IMAD.MOV.U32 R57, RZ, RZ, 0x4 ;  /* 0x00000004ff397424 */ /* 0x000fcc00078e00ff */
[----:B------:R-:W-:Y:S01]  /*9560*/  HGMMA.64x64x16.F32 R24, gdesc[UR4], R24, gsb0 ;  /* 0x00e00000041879f0 */ /* 0x000fe20008000818 */
[----:B------:R-:W-:Y:S01]  /*9570*/  R2UR UR4, R14 ;  /* 0x000000000e0472ca */ /* 0x000fe200000e0000 */
[----:B------:R-:W-:Y:S01]  /*9580*/  VIADD R14, R0, 0x4 ;  /* 0x00000004000e7836 */ /* 0x000fe20000000000 */
[----:B------:R-:W-:Y:S01]  /*9590*/  R2UR UR5, R15 ;  /* 0x000000000f0572ca */ /* 0x000fe200000e0000 */
[----:B------:R-:W-:Y:S01]  /*95a0*/  IMAD.MOV.U32 R15, RZ, RZ, 0x40000040 ;  /* 0x40000040ff0f7424 */ /* 0x000fe200078e00ff */
[----:B------:R-:W-:Y:S01]  /*95b0*/  R2UR UR6, R20 ;  /* 0x00000000140672ca */ /* 0x000fe200000e0000 */
[----:B------:R-:W-:Y:S01]  /*95c0*/  VIADD R20, R10, 0x4 ;  /* 0x000000040a147836 */ /* 0x000fe20000000000 */
[----:B------:R-:W-:Y:S01]  /*95d0*/  R2UR UR7, R21 ;  /* 0x00000000150772ca */ /* 0x000fe200000e0000 */
[----:B------:R-:W-:Y:S01]  /*95e0*/  IMAD.MOV.U32 R21, RZ, RZ, 0x40000040 ;  /* 0x40000040ff157424 */ /* 0x000fe200078e00ff */
[----:B0-----:R-:W-:-:S05]  /*95f0*/  SHF.R.U32.HI R12, RZ, 0x7, R12 ;  /* 0x00000007ff0c7819 */ /* 0x001fca000001160c */
[----:B------:R0:W1:Y:S02]  /*9600*/  SHFL.IDX PT, R3, R12, RZ, 0x1f ;  /* 0x00001fff0c037589 */ /* 0x00006400000e0000 */
[----:B0-----:R-:W-:Y:S01]  /*9610*/  VIADD R12, R0, 0x800 ;  /* 0x00000800000c7836 */ /* 0x001fe20000000000 */
[----:B-1----:R-:W-:-:S04]  /*9620*/  ISETP.GT.AND P1, PT, R3, 0x7f, PT ;  /* 0x0000007f0300780c */ /* 0x002fc80003f24270 */
[----:B------:R-:W-:Y:S02]  /*9630*/  SEL R3, RZ, 0x2, !P1 ;  /* 0x00000002ff037807 */ /* 0x000fe40004800000 */
[C---:B------:R-:W-:Y:S02]  /*9640*/  SEL R11, R57.reuse, 0x2, P1 ;  /* 0x00000002390b7807 */ /* 0x040fe40000800000 */
[----:B------:R-:W-:Y:S01]  /*9650*/  SEL R57, R57, 0x6, !P1 ;  /* 0x0000000639397807 */ /* 0x000fe20004800000 */
[----:B------:R-:W-:Y:S02]  /*9660*/  WARPGROUP.DEPBAR.LE gsb0, 0x0 ;  /* 0x00008000000079c5 */ /* 0x000fe40000010000 */
[----:B------:R-:W-:-:S06]  /*9670*/  WARPGROUP.ARRIVE ;  /* 0x00000000000079c5 */ /* 0x000fcc0000000000 */
        /* <DEDUP_REMOVED lines=9> */
[----:B------:R-:W-:Y:S02]  /*9710*/  WARPGROUP.DEPBAR.LE gsb0, 0x0 ;  /* 0x00008000000079c5 */ /* 0x000fe40000010000 */
[----:B------:R-:W-:-:S09]  /*9720*/  WARPGROUP.ARRIVE ;  /* 0x00000000000079c5 */ /* 0x000fd20000000000 */
        /* <DEDUP_REMOVED lines=14> */
[----:B------:R-:W-:Y:S02]  /*9810*/  R2UR UR5, R15 ;  /* 0x000000000f0572ca */ /* 0x000fe400000e0000 */
[----:B------:R-:W-:Y:S01]  /*9820*/  R2UR UR6, R20 ;  /* 0x00000000140672ca */ /* 0x000fe200000e0000 */
[----:B------:R-:W-:Y:S01]  /*9830*/  VIADD R20, R10, 0x202 ;  /* 0x000002020a147836 */ /* 0x000fe20000000000 */
[----:B------:R-:W-:Y:S01]  /*9840*/  R2UR UR7, R21 ;  /* 0x00000000150772ca */ /* 0x000fe200000e0000 */
[----:B------:R-:W-:Y:S01]  /*9850*/  IMAD.MOV.U32 R21, RZ, RZ, 0x40000040 ;  /* 0x40000040ff157424 */ /* 0x000fe200078e00ff */
[----:B------:R-:W-:Y:S01]  /*9860*/  MOV R15, 0x40000040 ;  /* 0x40000040000f7802 */ /* 0x000fe20000000f00 */
[----:B------:R-:W-:-:S02]  /*9870*/  WARPGROUP.DEPBAR.LE gsb0, 0x0 ;  /* 0x00008000000079c5 */ /* 0x000fc40000010000 */
[----:B------:R-:W-:-:S08]  /*9880*/  WARPGROUP.ARRIVE ;  /* 0x00000000000079c5 */ /* 0x000fd00000000000 */
        /* <DEDUP_REMOVED lines=112> */
[----:B------:R-:W-:Y:S01]  /*9f90*/  IMAD.IADD R14, R3, 0x1, R56 ;  /* 0x00000001030e7824 */ /* 0x000fe200078e0238 */
[----:B------:R-:W-:Y:S01]  /*9fa0*/  R2UR UR5, R15 ;  /* 0x000000000f0572ca */ /* 0x000fe200000e0000 */
[----:B------:R-:W-:Y:S01]  /*9fb0*/  IMAD.MOV.U32 R15, RZ, RZ, 0x40000040 ;  /* 0x40000040ff0f7424 */ /* 0x000fe200078e00ff */
[----:B------:R-:W-:Y:S01]  /*9fc0*/  R2UR UR6, R20 ;  /* 0x00000000140672ca */ /* 0x000fe200000e0000 */
[----:B------:R-:W-:Y:S01]  /*9fd0*/  IMAD.IADD R20, R3, 0x1, R12 ;  /* 0x0000000103147824 */ /* 0x000fe200078e020c */
[----:B------:R-:W-:Y:S01]  /*9fe0*/  R2UR UR7, R21 ;  /* 0x00000000150772ca */ /* 0x000fe200000e0000 */
[----:B------:R-:W-:Y:S01]  /*9ff0*/  IMAD.MOV.U32 R21, RZ, RZ, 0x40000040 ;  /* 0x40000040ff157424 */ /* 0x000fe200078e00ff */
[----:B------:R-:W-:Y:S02]  /*a000*/  WARPGROUP.DEPBAR.LE gsb0, 0x0 ;  /* 0x00008000000079c5 */ /* 0x000fe40000010000 */
[----:B------:R-:W-:-:S09]  /*a010*/  WARPGROUP.ARRIVE ;  /* 0x00000000000079c5 */ /* 0x000fd20000000000 */
[----:B------:R-:W-:Y:S01]  /*a020*/  HGMMA.64x64x16.F32 R24, gdesc[UR4], R24, gsb0 ;  /* 0x00e00000041879f0 */ /* 0x000fe20008000818 */
[----:B------:R-:W-:Y:S01]  /*a030*/  R2UR UR6, R14 ;  /* 0x000000000e0672ca */ /* 0x000fe200000e0000 */
[--C-:B------:R-:W-:Y:S01]  /*a040*/  IMAD.IADD R14, R56, 0x1, R11.reuse ;  /* 0x00000001380e7824 */ /* 0x100fe200078e020b */
        /* <DEDUP_REMOVED lines=17> */
[----:B------:R-:W-:Y:S01]  /*a160*/  MOV R21, 0x40000040 ;  /* 0x4000004000157802 */ /* 0x000fe20000000f00 */
[----:B------:R-:W-:-:S03]  /*a170*/  VIADD R56, R10, 0xa00 ;  /* 0x00000a000a387836 */ /* 0x000fc60000000000 */
[----:B------:R-:W-:Y:S01]  /*a180*/  SEL R12, R12, 0x26, P1 ;  /* 0x000000260c0c7807 */ /* 0x000fe20000800000 */
[----:B------:R-:W-:Y:S02]  /*a190*/  WARPGROUP.DEPBAR.LE gsb0, 0x0 ;  /* 0x00008000000079c5 */ /* 0x000fe40000010000 */
[----:B------:R-:W-:-:S06]  /*a1a0*/  WARPGROUP.ARRIVE ;  /* 0x00000000000079c5 */ /* 0x000fcc0000000000 */
[----:B------:R-:W-:Y:S01]  /*a1b0*/  HGMMA.64x64x16.F32 R24, gdesc[UR4], R24, gsb0 ;  /* 0x00e00000041879f0 */ /* 0x000fe20008000818 */
[----:B------:R-:W-:Y:S01]  /*a1c0*/  R2UR UR4, R14 ;  /* 0x000000000e0472ca */ /* 0x000fe200000e0000 */
[----:B------:R-:W-:Y:S01]  /*a1d0*/  IMAD.MOV.U32 R14, RZ, RZ, 0xa00 ;  /* 0x00000a00ff0e7424 */ /* 0x000fe200078e00ff */
[----:B------:R-:W-:Y:S01]  /*a1e0*/  R2UR UR5, R15 ;  /* 0x000000000f0572ca */ /* 0x000fe200000e0000 */
[----:B------:R-:W-:Y:S01]  /*a1f0*/  IMAD.MOV.U32 R15, RZ, RZ, 0x40000040 ;  /* 0x40000040ff0f7424 */ /* 0x000fe200078e00ff */
[----:B------:R-:W-:Y:S02]  /*a200*/  R2UR UR6, R20 ;  /* 0x00000000140672ca */ /* 0x000fe400000e0000 */
[----:B------:R-:W-:Y:S02]  /*a210*/  R2UR UR7, R21 ;  /* 0x00000000150772ca */ /* 0x000fe400000e0000 */
[----:B------:R-:W-:Y:S02]  /*a220*/  SEL R14, R14, 0x980, P1 ;  /* 0x000009800e0e7807 */ /* 0x000fe40000800000 */
[----:B------:R-:W-:Y:S01]  /*a230*/  LOP3.LUT R21, R12, 0x6, RZ, 0xc0, !PT ;  /* 0x000000060c157812 */ /* 0x000fe200078ec0ff */
[----:B------:R-:W-:Y:S01]  /*a240*/  VIADD R12, R0, 0xa00 ;  /* 0x00000a00000c7836 */ /* 0x000fe20000000000 */
[----:B------:R-:W-:-:S04]  /*a250*/  LOP3.LUT R20, R14, 0xa00, RZ, 0xc0, !PT ;  /* 0x00000a000e147812 */ /* 0x000fc800078ec0ff */
[CC--:B------:R-:W-:Y:S02]  /*a260*/  IADD3 R14, R21.reuse, R20.reuse, R0 ;  /* 0x00000014150e7210 */ /* 0x0c0fe40007ffe000 */
[----:B------:R-:W-:Y:S01]  /*a270*/  IADD3 R20, R21, R20, R10 ;  /* 0x0000001415147210 */ /* 0x000fe20007ffe00a */
[----:B------:R-:W-:Y:S01]  /*a280*/  IMAD.MOV.U32 R21, RZ, RZ, 0x40000040 ;  /* 0x40000040ff157424 */ /* 0x000fe200078e00ff */
[----:B------:R-:W-:Y:S02]  /*a290*/  WARPGROUP.DEPBAR.LE gsb0, 0x0 ;  /* 0x00008000000079c5 */ /* 0x000fe40000010000 */
[----:B------:R-:W-:-:S06]  /*a2a0*/  WARPGROUP.ARRIVE ;  /* 0x00000000000079c5 */ /* 0x000fcc0000000000 */
        /* <DEDUP_REMOVED lines=30> */
[----:B------:R-:W-:Y:S02]  /*a490*/  IMAD.MOV.U32 R21, RZ, RZ, 0x40000040 ;  /* 0x40000040ff157424 */ /* 0x000fe400078e00ff */
[----:B------:R-:W-:-:S02]  /*a4a0*/  IMAD.MOV.U32 R12, RZ, RZ, 0x30 ;  /* 0x00000030ff0c7424 */ /* 0x000fc400078e00ff */
        /* <DEDUP_REMOVED lines=27> */
[----:B------:R-:W-:Y:S02]  /*a660*/  R2UR UR7, R21 ;  /* 0x00000000150772ca */ /* 0x000fe400000e0000 */
[----:B------:R-:W-:Y:S01]  /*a670*/  MOV R21, 0x40000040 ;  /* 0x4000004000157802 */ /* 0x000fe20000000f00 */
[----:B------:R-:W-:-:S02]  /*a680*/  WARPGROUP.DEPBAR.LE gsb0, 0x0 ;  /* 0x00008000000079c5 */ /* 0x000fc40000010000 */
[----:B------:R-:W-:-:S08]  /*a690*/  WARPGROUP.ARRIVE ;  /* 0x00000000000079c5 */ /* 0x000fd00000000000 */
        /* <DEDUP_REMOVED lines=50> */
[----:B------:R-:W-:-:S05]  /*a9c0*/  IMAD.MOV.U32 R3, RZ, RZ, 0x40 ;  /* 0x00000040ff037424 */ /* 0x000fca00078e00ff */
[----:B------:R-:W-:-:S04]  /*a9d0*/  SEL R3, R3, 0x3e, P1 ;  /* 0x0000003e03037807 */ /* 0x000fc80000800000 */
[----:B------:R-:W-:Y:S01]  /*a9e0*/  LOP3.LUT R3, R3, 0x6, RZ, 0xc0, !PT ;  /* 0x0000000603037812 */ /* 0x000fe200078ec0ff */
        /* <DEDUP_REMOVED lines=11> */
[----:B------:R-:W-:-:S04]  /*aaa0*/  MOV R11, 0x1000 ;  /* 0x00001000000b7802 */ /* 0x000fc80000000f00 */
[----:B------:R-:W-:-:S04]  /*aab0*/  SEL R11, R11, 0xf80, P1 ;  /* 0x00000f800b0b7807 */ /* 0x000fc80000800000 */
[----:B------:R-:W-:-:S04]  /*aac0*/  LOP3.LUT R11, R11, 0x1e00, RZ, 0xc0, !PT ;  /* 0x00001e000b0b7812 */ /* 0x000fc800078ec0ff */
[----:B------:R-:W-:Y:S01]  /*aad0*/  IADD3 R10, R3, R11, R10 ;  /* 0x0000000b030a7210 */ /* 0x000fe20007ffe00a */
        /* <DEDUP_REMOVED lines=14> */
[----:B------:R-:W-:Y:S02]  /*abc0*/  R2UR UR4, R14 ;  /* 0x000000000e0472ca */ /* 0x000fe400000e0000 */
[----:B------:R-:W-:Y:S01]  /*abd0*/  R2UR UR5, R15 ;  /* 0x000000000f0572ca */ /* 0x000fe200000e0000 */
[----:B------:R-:W-:Y:S01]  /*abe0*/  IMAD.MOV.U32 R15, RZ, RZ, 0x40000040 ;  /* 0x40000040ff0f7424 */ /* 0x000fe200078e00ff */
[----:B------:R-:W-:Y:S02]  /*abf0*/  R2UR UR6, R20 ;  /* 0x00000000140672ca */ /* 0x000fe400000e0000 */
[----:B------:R-:W-:Y:S02]  /*ac00*/  R2UR UR7, R21 ;  /* 0x00000000150772ca */ /* 0x000fe400000e0000 */
[----:B------:R-:W-:Y:S01]  /*ac10*/  IADD3 R14, R3, R11, R0 ;  /* 0x0000000b030e7210 */ /* 0x000fe20007ffe000 */
[----:B------:R-:W-:Y:S01]  /*ac20*/  IMAD.MOV.U32 R11, RZ, RZ, 0x40000040 ;  /* 0x40000040ff0b7424 */ /* 0x000fe200078e00ff */
[----:B------:R-:W-:-:S02]  /*ac30*/  WARPGROUP.DEPBAR.LE gsb0, 0x0 ;  /* 0x00008000000079c5 */ /* 0x000fc40000010000 */
[----:B------:R-:W-:-:S07]  /*ac40*/  WARPGROUP.ARRIVE ;  /* 0x00000000000079c5 */ /* 0x000fce0000000000 */
        /* <DEDUP_REMOVED lines=11> */
.L_x_4552:
[----:B------:R-:W-:Y:S01]  /*ad00*/  IMAD R10, R170, -0x40, R169 ;  /* 0xffffffc0aa0a7824 */ /* 0x000fe200078e02a9 */
[----:B------:R-:W-:Y:S01]  /*ad10*/  ULDC UR4, c[0x0][0xa80] ;  /* 0x0002a00000047ab9 */ /* 0x000fe20000000800 */
[----:B------:R-:W-:-:S03]  /*ad20*/  LOP3.LUT R219, R219, 0x2000000, RZ, 0xfc, !PT ;  /* 0x02000000dbdb7812 */ /* 0x000fc600078efcff */
        /* <DEDUP_REMOVED lines=57> */
[----:B------:R-:W-:Y:S02]  /*b0c0*/  FSEL R46, R46, -INF , P1 ;  /* 0xff8000002e2e7808 */ /* 0x000fe40000800000 */
        /* <DEDUP_REMOVED lines=10> */
[----:B------:R-:W-:-:S04]  /*b170*/  FMNMX.FTZ R3, R14, R3, !PT ;  /* 0x000000030e037209 */ /* 0x000fc80007810000 */
[----:B------:R-:W-:Y:S01]  /*b180*/  FMNMX.FTZ R11, R38, R3, !PT ;  /* 0x00000003260b7209 */ /* 0x000fe20007810000 */
[----:B------:R-:W-:-:S03]  /*b190*/  IMAD.U32 R3, RZ, RZ, UR4 ;  /* 0x00000004ff037e24 */ /* 0x000fc6000f8e00ff */
[----:B------:R-:W-:Y:S02]  /*b1a0*/  FMNMX.FTZ R11, R40, R11, !PT ;  /* 0x0000000b280b7209 */ /* 0x000fe40007810000 */
[----:B0-----:R-:W-:Y:S02]  /*b1b0*/  FMNMX.FTZ R21, R15, R10, !PT ;  /* 0x0000000a0f157209 */ /* 0x001fe40007810000 */
[----:B------:R-:W-:-:S03]  /*b1c0*/  FMNMX.FTZ R11, R42, R11, !PT ;  /* 0x0000000b2a0b7209 */ /* 0x000fc60007810000 */
[----:B------:R-:W0:Y:S01]  /*b1d0*/  SHFL.BFLY PT, R10, R21, 0x1, 0x1f ;  /* 0x0c201f00150a7f89 */ /* 0x000e2200000e0000 */
[----:B------:R-:W-:-:S04]  /*b1e0*/  FMNMX.FTZ R11, R20, R11, !PT ;  /* 0x0000000b140b7209 */ /* 0x000fc80007810000 */
[----:B------:R-:W-:-:S04]  /*b1f0*/  FMNMX.FTZ R11, R46, R11, !PT ;  /* 0x0000000b2e0b7209 */ /* 0x000fc80007810000 */
[----:B------:R-:W-:-:S04]  /*b200*/  FMNMX.FTZ R11, R48, R11, !PT ;  /* 0x0000000b300b7209 */ /* 0x000fc80007810000 */
[----:B------:R-:W-:Y:S02]  /*b210*/  FMNMX.FTZ R11, R50, R11, !PT ;  /* 0x0000000b320b7209 */ /* 0x000fe40007810000 */
[----:B0-----:R-:W-:-:S04]  /*b220*/  FMNMX.FTZ R10, R21, R10, !PT ;  /* 0x0000000a150a7209 */ /* 0x001fc80007810000 */
[C---:B------:R-:W-:Y:S01]  /*b230*/  FSETP.NEU.FTZ.AND P1, PT, R10.reuse, -INF , PT ;  /* 0xff8000000a00780b */ /* 0x040fe20003f3d000 */
[----:B------:R-:W-:-:S05]  /*b240*/  FMUL.FTZ R15, R10, R3 ;  /* 0x000000030a0f7220 */ /* 0x000fca0000410000 */
[----:B------:R-:W-:-:S05]  /*b250*/  FSEL R21, R15, RZ, P1 ;  /* 0x000000ff0f157208 */ /* 0x000fca0000800000 */
[-CC-:B------:R-:W-:Y:S01]  /*b260*/  FFMA.FTZ R152, R24, R3.reuse, -R21.reuse ;  /* 0x0000000318987223 */ /* 0x180fe20000010815 */
[----:B------:R-:W-:Y:S01]  /*b270*/  FSEL R24, R51, -INF , P4 ;  /* 0xff80000033187808 */ /* 0x000fe20002000000 */
        /* <DEDUP_REMOVED lines=15> */
[-CC-:B------:R-:W-:Y:S01]  /*b370*/  FFMA.FTZ R70, R70, R3.reuse, -R21.reuse ;  /* 0x0000000346467223 */ /* 0x180fe20000010815 */
[----:B------:R-:W1:Y:S01]  /*b380*/  SHFL.BFLY PT, R28, R15, 0x2, 0x1f ;  /* 0x0c401f000f1c7f89 */ /* 0x000e6200000e0000 */
[----:B------:R-:W-:-:S03]  /*b390*/  FFMA.FTZ R166, R52, R3, -R21 ;  /* 0x0000000334a67223 */ /* 0x000fc60000010815 */
[----:B------:R2:W-:Y:S01]  /*b3a0*/  MUFU.EX2 R154, R29 ;  /* 0x0000001d009a7308 */ /* 0x0005e20000000800 */
[----:B0-----:R-:W-:-:S07]  /*b3b0*/  FFMA.FTZ R25, R64, R3, -R21 ;  /* 0x0000000340197223 */ /* 0x001fce0000010815 */
[----:B------:R-:W-:Y:S01]  /*b3c0*/  MUFU.EX2 R33, R56 ;  /* 0x0000003800217308 */ /* 0x000fe20000000800 */
[-CC-:B--2---:R-:W-:Y:S01]  /*b3d0*/  FFMA.FTZ R29, R66, R3.reuse, -R21.reuse ;  /* 0x00000003421d7223 */ /* 0x184fe20000010815 */
[----:B------:R-:W-:-:S06]  /*b3e0*/  FFMA.FTZ R21, R74, R3, -R21 ;  /* 0x000000034a157223 */ /* 0x000fcc0000010815 */
[----:B------:R-:W-:Y:S01]  /*b3f0*/  MUFU.EX2 R32, R32 ;  /* 0x0000002000207308 */ /* 0x000fe20000000800 */
[----:B-1----:R-:W-:-:S07]  /*b400*/  FMNMX.FTZ R28, R15, R28, !PT ;  /* 0x0000001c0f1c7209 */ /* 0x002fce0007810000 */
[----:B------:R-:W0:Y:S01]  /*b410*/  MUFU.EX2 R35, R58 ;  /* 0x0000003a00237308 */ /* 0x000e220000000800 */
[----:B------:R-:W1:Y:S07]  /*b420*/  SHFL.BFLY PT, R15, R28, 0x1, 0x1f ;  /* 0x0c201f001c0f7f89 */ /* 0x000e6e00000e0000 */
[----:B------:R-:W-:Y:S08]  /*b430*/  MUFU.EX2 R158, R158 ;  /* 0x0000009e009e7308 */ /* 0x000ff00000000800 */
[----:B------:R-:W-:Y:S01]  /*b440*/  MUFU.EX2 R11, R11 ;  /* 0x0000000b000b7308 */ /* 0x000fe20000000800 */
[----:B0-----:R-:W-:-:S07]  /*b450*/  F2FP.F16.F32.PACK_AB R156, R35, R32 ;  /* 0x00000020239c723e */ /* 0x001fce00000000ff */
[----:B------:R0:W-:Y:S01]  /*b460*/  MUFU.EX2 R39, R21 ;  /* 0x0000001500277308 */ /* 0x0001e20000000800 */
[----:B-1----:R-:W-:-:S04]  /*b470*/  FMNMX.FTZ R168, R28, R15, !PT ;  /* 0x0000000f1ca87209 */ /* 0x002fc80007810000 */
[C---:B------:R-:W-:Y:S01]  /*b480*/  FSETP.NEU.FTZ.AND P1, PT, R168.reuse, -INF , PT ;  /* 0xff800000a800780b */ /* 0x040fe20003f3d000 */
[----:B------:R-:W-:Y:S02]  /*b490*/  FMUL.FTZ R15, R168, R3 ;  /* 0x00000003a80f7220 */ /* 0x000fe40000410000 */
[----:B------:R-:W-:Y:S01]  /*b4a0*/  MUFU.EX2 R160, R160 ;  /* 0x000000a000a07308 */ /* 0x000fe20000000800 */
[----:B0-----:R-:W-:Y:S02]  /*b4b0*/  IMAD.MOV.U32 R21, RZ, RZ, 0x40000040 ;  /* 0x40000040ff157424 */ /* 0x001fe400078e00ff */
[----:B------:R-:W-:-:S03]  /*b4c0*/  FSEL R15, R15, RZ, P1 ;  /* 0x000000ff0f0f7208 */ /* 0x000fc60000800000 */
[----:B------:R-:W-:Y:S02]  /*b4d0*/  R2UR UR11, R21 ;  /* 0x00000000150b72ca */ /* 0x000fe400000e0000 */
[-CC-:B------:R-:W-:Y:S01]  /*b4e0*/  FFMA.FTZ R26, R26, R3.reuse, -R15.reuse ;  /* 0x000000031a1a7223 */ /* 0x180fe2000001080f */
[-CC-:B------:R-:W-:Y:S01]  /*b4f0*/  FFMA.FTZ R27, R27, R3.reuse, -R15.reuse ;  /* 0x000000031b1b7223 */ /* 0x180fe2000001080f */
[-CC-:B------:R-:W-:Y:S01]  /*b500*/  FFMA.FTZ R30, R30, R3.reuse, -R15.reuse ;  /* 0x000000031e1e7223 */ /* 0x180fe2000001080f */
[-CC-:B------:R-:W-:Y:S01]  /*b510*/  FFMA.FTZ R28, R12, R3.reuse, -R15.reuse ;  /* 0x000000030c1c7223 */ /* 0x180fe2000001080f */
[----:B------:R-:W-:Y:S02]  /*b520*/  VIADD R12, R13, 0x38840 ;  /* 0x000388400d0c7836 */ /* 0x000fe40000000000 */
[-CC-:B------:R-:W-:Y:S01]  /*b530*/  FFMA.FTZ R34, R34, R3.reuse, -R15.reuse ;  /* 0x0000000322227223 */ /* 0x180fe2000001080f */
[----:B------:R-:W-:Y:S01]  /*b540*/  MUFU.EX2 R26, R26 ;  /* 0x0000001a001a7308 */ /* 0x000fe20000000800 */
[-CC-:B------:R-:W-:Y:S01]  /*b550*/  FFMA.FTZ R14, R14, R3.reuse, -R15.reuse ;  /* 0x000000030e0e7223 */ /* 0x180fe2000001080f */
[-CC-:B------:R-:W-:Y:S01]  /*b560*/  FFMA.FTZ R38, R38, R3.reuse, -R15.reuse ;  /* 0x0000000326267223 */ /* 0x180fe2000001080f */
[----:B------:R-:W-:Y:S01]  /*b570*/  PRMT R12, R189, 0x654, R12 ;  /* 0x00000654bd0c7816 */ /* 0x000fe2000000000c */
[-CC-:B------:R-:W-:Y:S01]  /*b580*/  FFMA.FTZ R40, R40, R3.reuse, -R15.reuse ;  /* 0x0000000328287223 */ /* 0x180fe2000001080f */
[-CC-:B------:R-:W-:Y:S01]  /*b590*/  FFMA.FTZ R42, R42, R3.reuse, -R15.reuse ;  /* 0x000000032a2a7223 */ /* 0x180fe2000001080f */
[-CC-:B------:R-:W-:Y:S01]  /*b5a0*/  FFMA.FTZ R46, R46, R3.reuse, -R15.reuse ;  /* 0x000000032e2e7223 */ /* 0x180fe2000001080f */
[----:B------:R0:W-:Y:S01]  /*b5b0*/  SYNCS.ARRIVE.TRANS64.RED.A1T0 RZ, [R12+URZ], RZ ;  /* 0x000000ff0cff79a7 */ /* 0x0001e2000810043f */
[----:B------:R-:W1:Y:S01]  /*b5c0*/  MUFU.EX2 R27, R27 ;  /* 0x0000001b001b7308 */ /* 0x000e620000000800 */
[-CC-:B------:R-:W-:Y:S01]  /*b5d0*/  FFMA.FTZ R48, R48, R3.reuse, -R15.reuse ;  /* 0x0000000330307223 */ /* 0x180fe2000001080f */
[-CC-:B------:R-:W-:Y:S01]  /*b5e0*/  FFMA.FTZ R50, R50, R3.reuse, -R15.reuse ;  /* 0x0000000332327223 */ /* 0x180fe2000001080f */
[-CC-:B------:R-:W-:Y:S01]  /*b5f0*/  FFMA.FTZ R24, R24, R3.reuse, -R15.reuse ;  /* 0x0000000318187223 */ /* 0x180fe2000001080f */
[-CC-:B------:R-:W-:Y:S01]  /*b600*/  FFMA.FTZ R54, R54, R3.reuse, -R15.reuse ;  /* 0x0000000336367223 */ /* 0x180fe2000001080f */
[-CC-:B------:R-:W-:Y:S01]  /*b610*/  FFMA.FTZ R72, R72, R3.reuse, -R15.reuse ;  /* 0x0000000348487223 */ /* 0x180fe2000001080f */
[----:B------:R-:W-:Y:S01]  /*b620*/  R2UR UR15, R21 ;  /* 0x00000000150f72ca */ /* 0x000fe200000e0000 */
[----:B0-----:R-:W-:Y:S01]  /*b630*/  FFMA.FTZ R12, R20, R3, -R15 ;  /* 0x00000003140c7223 */ /* 0x001fe2000001080f */
[----:B------:R-:W0:Y:S01]  /*b640*/  MUFU.EX2 R30, R30 ;  /* 0x0000001e001e7308 */ /* 0x000e220000000800 */
[----:B------:R-:W-:-:S05]  /*b650*/  IMAD.MOV.U32 R15, RZ, RZ, 0x40000040 ;  /* 0x40000040ff0f7424 */ /* 0x000fca00078e00ff */
[----:B------:R-:W-:Y:S01]  /*b660*/  R2UR UR7, R15 ;  /* 0x000000000f0772ca */ /* 0x000fe200000e0000 */
[----:B------:R-:W-:Y:S01]  /*b670*/  FADD.FTZ R15, R152, R31 ;  /* 0x0000001f980f7221 */ /* 0x000fe20000010000 */
[----:B------:R0:W2:Y:S01]  /*b680*/  MUFU.EX2 R155, R28 ;  /* 0x0000001c009b7308 */ /* 0x0000a20000000800 */
[----:B-1----:R-:W-:Y:S01]  /*b690*/  FADD.FTZ R41, R26, R27 ;  /* 0x0000001b1a297221 */ /* 0x002fe20000010000 */
[----:B------:R-:W-:Y:S02]  /*b6a0*/  F2FP.F16.F32.PACK_AB R152, R31, R152 ;  /* 0x000000981f98723e */ /* 0x000fe400000000ff */
[----:B------:R-:W-:-:S04]  /*b6b0*/  F2FP.F16.F32.PACK_AB R153, R27, R26 ;  /* 0x0000001a1b99723e */ /* 0x000fc800000000ff */
[----:B------:R-:W1:Y:S01]  /*b6c0*/  MUFU.EX2 R34, R34 ;  /* 0x0000002200227308 */ /* 0x000e620000000800 */
[----:B0-----:R-:W-:-:S07]  /*b6d0*/  FADD.FTZ R28, R30, R41 ;  /* 0x000000291e1c7221 */ /* 0x001fce0000010000 */
[----:B------:R0:W3:Y:S01]  /*b6e0*/  MUFU.EX2 R157, R14 ;  /* 0x0000000e009d7308 */ /* 0x0000e20000000800 */
[C---:B--2---:R-:W-:Y:S01]  /*b6f0*/  FADD.FTZ R41, R155.reuse, R28 ;  /* 0x0000001c9b297221 */ /* 0x044fe20000010000 */
[----:B------:R-:W-:-:S06]  /*b700*/  F2FP.F16.F32.PACK_AB R155, R155, R30 ;  /* 0x0000001e9b9b723e */ /* 0x000fcc00000000ff */
[----:B------:R2:W-:Y:S01]  /*b710*/  MUFU.EX2 R161, R12 ;  /* 0x0000000c00a17308 */ /* 0x0005e20000000800 */
[----:B0-----:R-:W-:Y:S02]  /*b720*/  IMAD R14, R18, 0x1000, R219 ;  /* 0x00001000120e7824 */ /* 0x001fe400078e02db */
[----:B-1----:R-:W-:Y:S02]  /*b730*/  FADD.FTZ R28, R34, R41 ;  /* 0x00000029221c7221 */ /* 0x002fe40000010000 */
[C---:B------:R-:W-:Y:S01]  /*b740*/  VIADD R20, R14.reuse, 0x80 ;  /* 0x000000800e147836 */ /* 0x040fe20000000000 */
[----:B------:R-:W-:Y:S02]  /*b750*/  R2UR UR6, R14 ;  /* 0x000000000e0672ca */ /* 0x000fe400000e0000 */
[----:B------:R-:W0:Y:S01]  /*b760*/  MUFU.EX2 R38, R38 ;  /* 0x0000002600267308 */ /* 0x000e220000000800 */
[----:B--2---:R-:W-:Y:S01]  /*b770*/  FADD.FTZ R12, R154, R15 ;  /* 0x0000000f9a0c7221 */ /* 0x004fe20000010000 */
[----:B------:R-:W-:Y:S01]  /*b780*/  R2UR UR10, R20 ;  /* 0x00000000140a72ca */ /* 0x000fe200000e0000 */
[----:B------:R-:W-:-:S02]  /*b790*/  VIADD R20, R14, 0x100 ;  /* 0x000001000e147836 */ /* 0x000fc40000000000 */
[----:B---3--:R-:W-:Y:S01]  /*b7a0*/  FADD.FTZ R41, R157, R28 ;  /* 0x0000001c9d297221 */ /* 0x008fe20000010000 */
[C---:B------:R-:W-:Y:S01]  /*b7b0*/  FADD.FTZ R15, R33.reuse, R12 ;  /* 0x0000000c210f7221 */ /* 0x040fe20000010000 */
[----:B------:R-:W-:Y:S01]  /*b7c0*/  VIADD R14, R14, 0x180 ;  /* 0x000001800e0e7836 */ /* 0x000fe20000000000 */
[----:B------:R-:W-:Y:S01]  /*b7d0*/  F2FP.F16.F32.PACK_AB R154, R33, R154 ;  /* 0x0000009a219a723e */ /* 0x000fe200000000ff */
[----:B------:R-:W1:Y:S01]  /*b7e0*/  MUFU.EX2 R159, R40 ;  /* 0x00000028009f7308 */ /* 0x000e620000000800 */
[----:B------:R-:W-:Y:S01]  /*b7f0*/  FADD.FTZ R12, R32, R15 ;  /* 0x0000000f200c7221 */ /* 0x000fe20000010000 */
[----:B------:R-:W-:Y:S01]  /*b800*/  IMAD.MOV.U32 R15, RZ, RZ, 0x40000040 ;  /* 0x40000040ff0f7424 */ /* 0x000fe200078e00ff */
[----:B------:R-:W-:Y:S01]  /*b810*/  R2UR UR18, R14 ;  /* 0x000000000e1272ca */ /* 0x000fe200000e0000 */
[----:B------:R-:W-:Y:S01]  /*b820*/  BAR.SYNC.DEFER_BLOCKING 0xf, 0x100 ;  /* 0x03c4000000007b1d */ /* 0x000fe20000010000 */
[----:B------:R-:W-:Y:S01]  /*b830*/  FADD.FTZ R21, R35, R12 ;  /* 0x0000000c23157221 */ /* 0x000fe20000010000 */
[----:B------:R-:W-:-:S02]  /*b840*/  F2FP.F16.F32.PACK_AB R157, R157, R34 ;  /* 0x000000229d9d723e */ /* 0x000fc400000000ff */
[----:B------:R-:W-:Y:S01]  /*b850*/  R2UR UR19, R15 ;  /* 0x000000000f1372ca */ /* 0x000fe200000e0000 */
[----:B------:R-:W-:Y:S01]  /*b860*/  FADD.FTZ R12, R158, R21 ;  /* 0x000000159e0c7221 */ /* 0x000fe20000010000 */
[----:B------:R-:W2:Y:S01]  /*b870*/  MUFU.EX2 R42, R42 ;  /* 0x0000002a002a7308 */ /* 0x000ea20000000800 */
[----:B0-----:R-:W-:Y:S01]  /*b880*/  FADD.FTZ R14, R38, R41 ;  /* 0x00000029260e7221 */ /* 0x001fe20000010000 */
[C---:B------:R-:W-:Y:S01]  /*b890*/  F2FP.F16.F32.PACK_AB R158, R11.reuse, R158 ;  /* 0x0000009e0b9e723e */ /* 0x040fe200000000ff */
[----:B------:R-:W-:Y:S01]  /*b8a0*/  FADD.FTZ R15, R11, R12 ;  /* 0x0000000c0b0f7221 */ /* 0x000fe20000010000 */
[----:B------:R-:W-:Y:S01]  /*b8b0*/  R2UR UR14, R20 ;  /* 0x00000000140e72ca */ /* 0x000fe200000e0000 */
[----:B-1----:R-:W-:-:S03]  /*b8c0*/  FADD.FTZ R21, R159, R14 ;  /* 0x0000000e9f157221 */ /* 0x002fc60000010000 */
[----:B------:R-:W0:Y:S01]  /*b8d0*/  MUFU.EX2 R25, R25 ;  /* 0x0000001900197308 */ /* 0x000e220000000800 */
[----:B------:R-:W-:Y:S01]  /*b8e0*/  FADD.FTZ R12, R160, R15 ;  /* 0x0000000fa00c7221 */ /* 0x000fe20000010000 */
[----:B------:R-:W-:-:S06]  /*b8f0*/  F2FP.F16.F32.PACK_AB R159, R159, R38 ;  /* 0x000000269f9f723e */ /* 0x000fcc00000000ff */
[----:B------:R-:W1:Y:S01]  /*b900*/  MUFU.EX2 R162, R162 ;  /* 0x000000a200a27308 */ /* 0x000e620000000800 */
[----:B--2---:R-:W-:Y:S01]  /*b910*/  FADD.FTZ R14, R42, R21 ;  /* 0x000000152a0e7221 */ /* 0x004fe20000010000 */
[----:B------:R2:W-:Y:S03]  /*b920*/  STSM.16.M88.4 [R225+0x36400], R152 ;  /* 0x03640098e1007844 */ /* 0x0005e60000000200 */
[C---:B------:R-:W-:Y:S01]  /*b930*/  FADD.FTZ R21, R161.reuse, R14 ;  /* 0x0000000ea1157221 */ /* 0x040fe20000010000 */
[----:B------:R-:W-:Y:S01]  /*b940*/  F2FP.F16.F32.PACK_AB R161, R161, R42 ;  /* 0x0000002aa1a1723e */ /* 0x000fe200000000ff */
[----:B------:R2:W-:Y:S01]  /*b950*/  STSM.16.M88.4 [R228], R156 ;  /* 0x0000009ce4007844 */ /* 0x0005e20000000200 */
[----:B------:R-:W3:Y:S01]  /*b960*/  MUFU.EX2 R46, R46 ;  /* 0x0000002e002e7308 */ /* 0x000ee20000000800 */
[C---:B0-----:R-:W-:Y:S01]  /*b970*/  FADD.FTZ R15, R25.reuse, R12 ;  /* 0x0000000c190f7221 */ /* 0x041fe20000010000 */
[----:B------:R-:W-:-:S06]  /*b980*/  F2FP.F16.F32.PACK_AB R160, R25, R160 ;  /* 0x000000a019a0723e */ /* 0x000fcc00000000ff */
[----:B------:R-:W0:Y:S01]  /*b990*/  MUFU.EX2 R29, R29 ;  /* 0x0000001d001d7308 */ /* 0x000e220000000800 */
[----:B-1----:R-:W-:-:S07]  /*b9a0*/  FADD.FTZ R12, R162, R15 ;  /* 0x0000000fa20c7221 */ /* 0x002fce0000010000 */
[----:B------:R-:W1:Y:S01]  /*b9b0*/  MUFU.EX2 R163, R48 ;  /* 0x0000003000a37308 */ /* 0x000e620000000800 */
[----:B---3--:R-:W-:-:S07]  /*b9c0*/  FADD.FTZ R14, R46, R21 ;  /* 0x000000152e0e7221 */ /* 0x008fce0000010000 */
[----:B------:R-:W3:Y:S01]  /*b9d0*/  MUFU.EX2 R164, R164 ;  /* 0x000000a400a47308 */ /* 0x000ee20000000800 */
[C---:B0-----:R-:W-:Y:S01]  /*b9e0*/  FADD.FTZ R11, R29.reuse, R12 ;  /* 0x0000000c1d0b7221 */ /* 0x041fe20000010000 */
[----:B------:R-:W-:-:S06]  /*b9f0*/  F2FP.F16.F32.PACK_AB R162, R29, R162 ;  /* 0x000000a21da2723e */ /* 0x000fcc00000000ff */
[----:B------:R-:W0:Y:S01]  /*ba00*/  MUFU.EX2 R50, R50 ;  /* 0x0000003200327308 */ /* 0x000e220000000800 */
[C---:B-1----:R-:W-:Y:S01]  /*ba10*/  FADD.FTZ R15, R163.reuse, R14 ;  /* 0x0000000ea30f7221 */ /* 0x042fe20000010000 */
[----:B------:R-:W-:-:S05]  /*ba20*/  F2FP.F16.F32.PACK_AB R163, R163, R46 ;  /* 0x0000002ea3a3723e */ /* 0x000fca00000000ff */
[----:B------:R2:W-:Y:S01]  /*ba30*/  STSM.16.M88.4 [R226], R160 ;  /* 0x000000a0e2007844 */ /* 0x0005e20000000200 */
[----:B------:R-:W1:Y:S01]  /*ba40*/  MUFU.EX2 R37, R70 ;  /* 0x0000004600257308 */ /* 0x000e620000000800 */
[----:B---3--:R-:W-:-:S07]  /*ba50*/  FADD.FTZ R12, R164, R11 ;  /* 0x0000000ba40c7221 */ /* 0x008fce0000010000 */
[----:B------:R-:W3:Y:S01]  /*ba60*/  MUFU.EX2 R165, R24 ;  /* 0x0000001800a57308 */ /* 0x000ee20000000800 */
[----:B0-----:R-:W-:-:S07]  /*ba70*/  FADD.FTZ R14, R50, R15 ;  /* 0x0000000f320e7221 */ /* 0x001fce0000010000 */
[----:B------:R-:W0:Y:S01]  /*ba80*/  MUFU.EX2 R166, R166 ;  /* 0x000000a600a67308 */ /* 0x000e220000000800 */
[C---:B-1----:R-:W-:Y:S01]  /*ba90*/  FADD.FTZ R11, R37.reuse, R12 ;  /* 0x0000000c250b7221 */ /* 0x042fe20000010000 */
[----:B------:R-:W-:-:S06]  /*baa0*/  F2FP.F16.F32.PACK_AB R164, R37, R164 ;  /* 0x000000a425a4723e */ /* 0x000fcc00000000ff */
[----:B------:R-:W1:Y:S01]  /*bab0*/  MUFU.EX2 R54, R54 ;  /* 0x0000003600367308 */ /* 0x000e620000000800 */
[C---:B---3--:R-:W-:Y:S01]  /*bac0*/  FADD.FTZ R15, R165.reuse, R14 ;  /* 0x0000000ea50f7221 */ /* 0x048fe20000010000 */
[----:B------:R-:W-:-:S06]  /*bad0*/  F2FP.F16.F32.PACK_AB R165, R165, R50 ;  /* 0x00000032a5a5723e */ /* 0x000fcc00000000ff */
[----:B------:R-:W3:Y:S01]  /*bae0*/  MUFU.EX2 R167, R72 ;  /* 0x0000004800a77308 */ /* 0x000ee20000000800 */
[----:B0-----:R-:W-:Y:S01]  /*baf0*/  FADD.FTZ R12, R166, R11 ;  /* 0x0000000ba60c7221 */ /* 0x001fe20000010000 */
[----:B------:R-:W-:-:S03]  /*bb00*/  F2FP.F16.F32.PACK_AB R166, R39, R166 ;  /* 0x000000a627a6723e */ /* 0x000fc600000000ff */
[----:B------:R-:W-:Y:S01]  /*bb10*/  FADD.FTZ R11, R39, R12 ;  /* 0x0000000c270b7221 */ /* 0x000fe20000010000 */
[----:B-1----:R-:W-:-:S04]  /*bb20*/  FADD.FTZ R14, R54, R15 ;  /* 0x0000000f360e7221 */ /* 0x002fc80000010000 */
[C---:B---3--:R-:W-:Y:S01]  /*bb30*/  FADD.FTZ R12, R167.reuse, R14 ;  /* 0x0000000ea70c7221 */ /* 0x048fe20000010000 */
[----:B------:R-:W-:-:S05]  /*bb40*/  F2FP.F16.F32.PACK_AB R167, R167, R54 ;  /* 0x00000036a7a7723e */ /* 0x000fca00000000ff */
[----:B------:R2:W-:Y:S01]  /*bb50*/  STSM.16.M88.4 [R227], R164 ;  /* 0x000000a4e3007844 */ /* 0x0005e20000000200 */
        /* <DEDUP_REMOVED lines=23> */
[----:B--2---:R-:W-:Y:S05]  /*bcd0*/  @!P0 BRA `(.L_x_4553) ;  /* 0x0000000000048947 */ /* 0x004fea0003800000 */
[----:B------:R-:W-:Y:S01]  /*bce0*/  BPT.TRAP 0x1 ;  /* 0x000000040000795c */ /* 0x000fe20000300000 */
.L_x_4553:
[----:B------:R-:W-:Y:S01]  /*bcf0*/  ISETP.GE.AND P1, PT, R169, 0x41, PT ;  /* 0x00000041a900780c */ /* 0x000fe20003f26270 */
[----:B------:R-:W-:Y:S01]  /*bd00*/  VIADD R13, R13, 0x38860 ;  /* 0x000388600d0d7836 */ /* 0x000fe20000000000 */
[----:B------:R-:W-:Y:S01]  /*bd10*/  ULDC UR36, c[0x0][0xa80] ;  /* 0x0002a00000247ab9 */ /* 0x000fe20000000800 */
[----:B------:R-:W-:Y:S03]  /*bd20*/  BSSY B0, `(.L_x_4554) ;  /* 0x000033a000007945 */ /* 0x000fe60003800000 */
[----:B------:R-:W-:-:S04]  /*bd30*/  PRMT R13, R189, 0x654, R13 ;  /* 0x00000654bd0d7816 */ /* 0x000fc8000000000d */
[----:B------:R0:W-:Y:S03]  /*bd40*/  SYNCS.ARRIVE.TRANS64.RED.A1T0 RZ, [R13+URZ], RZ ;  /* 0x000000ff0dff79a7 */ /* 0x0001e6000810043f */
[----:B------:R-:W-:Y:S05]  /*bd50*/  @!P1 BRA `(.L_x_4555) ;  /* 0x0000003000d89947 */ /* 0x000fea0003800000 */
[----:B0-----:R-:W-:Y:S02]  /*bd60*/  VIADD R13, R170, 0xfffffffe ;  /* 0xfffffffeaa0d7836 */ /* 0x001fe40000000000 */
[----:B------:R-:W-:Y:S02]  /*bd70*/  IMAD.MOV.U32 R15, RZ, RZ, R168 ;  /* 0x000000ffff0f7224 */ /* 0x000fe400078e00a8 */
[----:B------:R-:W-:Y:S02]  /*bd80*/  IMAD.MOV.U32 R21, RZ, RZ, R10 ;  /* 0x000000ffff157224 */ /* 0x000fe400078e000a */
[----:B------:R-:W-:-:S07]  /*bd90*/  IMAD.MOV.U32 R20, RZ, RZ, R18 ;  /* 0x000000ffff147224 */ /* 0x000fce00078e0012 */
.L_x_4568:
[----:B------:R-:W-:Y:S02]  /*bda0*/  VIADD R18, R20, 0x1 ;  /* 0x0000000114127836 */ /* 0x000fe40000000000 */
[----:B------:R-:W-:Y:S02]  /*bdb0*/  IMAD.MOV.U32 R3, RZ, RZ, R13 ;  /* 0x000000ffff037224 */ /* 0x000fe400078e000d */
[----:B------:R-:W-:Y:S01]  /*bdc0*/  VIADD R13, R13, 0xffffffff ;  /* 0xffffffff0d0d7836 */ /* 0x000fe20000000000 */
[C---:B------:R-:W-:Y:S02]  /*bdd0*/  ISETP.NE.AND P2, PT, R18.reuse, 0x2, PT ;  /* 0x000000021200780c */ /* 0x040fe40003f45270 */
[----:B------:R-:W-:Y:S02]  /*bde0*/  ISETP.GT.AND P1, PT, R3, RZ, PT ;  /* 0x000000ff0300720c */ /* 0x000fe40003f24270 */
[----:B------:R-:W-:Y:S02]  /*bdf0*/  SEL R3, RZ, 0x1, P2 ;  /* 0x00000001ff037807 */ /* 0x000fe40001000000 */
[----:B------:R-:W-:-:S02]  /*be00*/  SEL R18, R18, RZ, P2 ;  /* 0x000000ff12127207 */ /* 0x000fc40001000000 */
[----:B------:R-:W-:Y:S01]  /*be10*/  LOP3.LUT R23, R23, R3, RZ, 0x3c, !PT ;  /* 0x0000000317177212 */ /* 0x000fe200078e3cff */
[----:B-1----:R-:W-:Y:S06]  /*be20*/  @!P0 BRA `(.L_x_4556) ;  /* 0x0000000000048947 */ /* 0x002fec0003800000 */
[----:B------:R-:W-:Y:S01]  /*be30*/  BPT.TRAP 0x1 ;  /* 0x000000040000795c */ /* 0x000fe20000300000 */
.L_x_4556:
[----:B------:R-:W-:Y:S01]  /*be40*/  IMAD R14, R18, 0x8, R2 ;  /* 0x00000008120e7824 */ /* 0x000fe200078e0202 */
[----:B------:R-:W-:-:S04]  /*be50*/  SHF.L.U32 R3, R23, 0x1f, RZ ;  /* 0x0000001f17037819 */ /* 0x000fc800000006ff */
[----:B------:R0:W1:Y:S01]  /*be60*/  SYNCS.PHASECHK.TRANS64.TRYWAIT P2, [R14+URZ+0x38830], R3 ;  /* 0x038830030e0075a7 */ /* 0x000062000804017f */
[----:B------:R-:W-:Y:S05]  /*be70*/  @!P0 BRA `(.L_x_4557) ;  /* 0x0000000000048947 */ /* 0x000fea0003800000 */
[----:B------:R-:W-:Y:S01]  /*be80*/  BPT.TRAP 0x1 ;  /* 0x000000040000795c */ /* 0x000fe20000300000 */
.L_x_4557:
[----:B------:R-:W-:Y:S01]  /*be90*/  VIADD R10, R2, 0x20400 ;  /* 0x00020400020a7836 */ /* 0x000fe20000000000 */
[----:B------:R-:W-:Y:S01]  /*bea0*/  BSSY B1, `(.L_x_4558) ;  /* 0x0000009000017945 */ /* 0x000fe20003800000 */
[----:B------:R-:W-:Y:S02]  /*beb0*/  IMAD R156, R18, 0x200, R220 ;  /* 0x00000200129c7824 */ /* 0x000fe400078e02dc */
[----:B------:R-:W-:Y:S01]  /*bec0*/  IMAD.MOV.U32 R157, RZ, RZ, 0x40000040 ;  /* 0x40000040ff9d7424 */ /* 0x000fe200078e00ff */
[----:B------:R-:W-:-:S04]  /*bed0*/  SHF.R.U32.HI R10, RZ, 0x4, R10 ;  /* 0x00000004ff0a7819 */ /* 0x000fc8000001160a */
[----:B------:R-:W-:-:S04]  /*bee0*/  LOP3.LUT R10, R10, 0x3fff, RZ, 0xc0, !PT ;  /* 0x00003fff0a0a7812 */ /* 0x000fc800078ec0ff */
[----:B------:R-:W-:Y:S01]  /*bef0*/  LOP3.LUT R152, R10, 0x10000, RZ, 0xfc, !PT ;  /* 0x000100000a987812 */ /* 0x000fe200078efcff */
[----:B-1----:R-:W-:Y:S06]  /*bf00*/  @P2 BRA `(.L_x_4559) ;  /* 0x0000000000082947 */ /* 0x002fec0003800000 */
[----:B------:R-:W1:Y:S02]  /*bf10*/  SYNCS.PHASECHK.TRANS64.TRYWAIT P2, [R14+URZ+0x38830], R3 ;  /* 0x038830030e0075a7 */ /* 0x000e64000804017f */
[----:B-1----:R-:W-:Y:S05]  /*bf20*/  @!P2 BRA `(.L_x_4560) ;  /* 0x000000f8002ca947 */ /* 0x002fea0003800000 */
.L_x_4559:
[----:B------:R-:W-:Y:S05]  /*bf30*/  BSYNC B1 ;  /* 0x0000000000017941 */ /* 0x000fea0003800000 */
.L_x_4558:
[----:B------:R-:W-:Y:S01]  /*bf40*/  IMAD.MOV.U32 R153, RZ, RZ, 0x40000040 ;  /* 0x40000040ff997424 */ /* 0x000fe200078e00ff */
[----:B------:R-:W-:Y:S01]  /*bf50*/  R2UR UR4, R152 ;  /* 0x00000000980472ca */ /* 0x000fe200000e0000 */
[C---:B------:R-:W-:Y:S01]  /*bf60*/  VIADD R154, R156.reuse, 0x2 ;  /* 0x000000029c9a7836 */ /* 0x040fe20000000000 */
[C---:B------:R-:W-:Y:S01]  /*bf70*/  R2UR UR6, R156.reuse ;  /* 0x000000009c0672ca */ /* 0x040fe200000e0000 */
[C---:B------:R-:W-:Y:S01]  /*bf80*/  VIADD R152, R156.reuse, 0x4 ;  /* 0x000000049c987836 */ /* 0x040fe20000000000 */
[----:B------:R-:W-:Y:S01]  /*bf90*/  R2UR UR7, R157 ;  /* 0x000000009d0772ca */ /* 0x000fe200000e0000 */
[----:B------:R-:W-:Y:S01]  /*bfa0*/  VIADD R156, R156, 0x6 ;  /* 0x000000069c9c7836 */ /* 0x000fe20000000000 */
[----:B------:R-:W-:Y:S01]  /*bfb0*/  R2UR UR5, R153 ;  /* 0x00000000990572ca */ /* 0x000fe200000e0000 */
[----:B------:R-:W-:Y:S01]  /*bfc0*/  IMAD.MOV.U32 R157, RZ, RZ, 0x40000040 ;  /* 0x40000040ff9d7424 */ /* 0x000fe200078e00ff */
[----:B------:R-:W-:Y:S02]  /*bfd0*/  MOV R155, 0x40000040 ;  /* 0x40000040009b7802 */ /* 0x000fe40000000f00 */
        /* <DEDUP_REMOVED lines=26> */
.L_x_4561:
[----:B------:R2:W3:Y:S01]  /*c180*/  SYNCS.PHASECHK.TRANS64.TRYWAIT P2, [R14+URZ+0x38850], R3 ;  /* 0x038850030e0075a7 */ /* 0x0004e2000804017f */
[----:B------:R-:W-:Y:S05]  /*c190*/  @!P0 BRA `(.L_x_4562) ;  /* 0x0000000000048947 */ /* 0x000fea0003800000 */
[----:B------:R-:W-:Y:S01]  /*c1a0*/  BPT.TRAP 0x1 ;  /* 0x000000040000795c */ /* 0x000fe20000300000 */
.L_x_4562:
[----:B------:R-:W-:Y:S01]  /*c1b0*/  VIADD R10, R2, 0x26400 ;  /* 0x00026400020a7836 */ /* 0x000fe20000000000 */
[----:B------:R-:W-:Y:S04]  /*c1c0*/  BSSY B1, `(.L_x_4563) ;  /* 0x0000005000017945 */ /* 0x000fe80003800000 */
[----:B------:R-:W-:Y:S01]  /*c1d0*/  SHF.R.U32.HI R10, RZ, 0x4, R10 ;  /* 0x00000004ff0a7819 */ /* 0x000fe2000001160a */
[----:B---3--:R-:W-:Y:S06]  /*c1e0*/  @P2 BRA `(.L_x_4564) ;  /* 0x0000000000082947 */ /* 0x008fec0003800000 */
[----:B------:R-:W3:Y:S02]  /*c1f0*/  SYNCS.PHASECHK.TRANS64.TRYWAIT P2, [R14+URZ+0x38850], R3 ;  /* 0x038850030e0075a7 */ /* 0x000ee4000804017f */
[----:B---3--:R-:W-:Y:S05]  /*c200*/  @!P2 BRA `(.L_x_4565) ;  /* 0x000000f40088a947 */ /* 0x008fea0003800000 */
.L_x_4564:
[----:B------:R-:W-:Y:S05]  /*c210*/  BSYNC B1 ;  /* 0x0000000000017941 */ /* 0x000fea0003800000 */
.L_x_4563:
[----:B0123--:R-:W-:Y:S01]  /*c220*/  LOP3.LUT R3, R10, 0x3fff, RZ, 0xc0, !PT ;  /* 0x00003fff0a037812 */ /* 0x00ffe200078ec0ff */
[C---:B------:R-:W-:Y:S01]  /*c230*/  VIADD R198, R0.reuse, 0x2 ;  /* 0x0000000200c67836 */ /* 0x040fe20000000000 */
[----:B------:R-:W-:Y:S01]  /*c240*/  WARPGROUP.ARRIVE ;  /* 0x00000000000079c5 */ /* 0x000fe20000000000 */
[----:B------:R-:W-:-:S05]  /*c250*/  VIADD R200, R0, 0x6 ;  /* 0x0000000600c87836 */ /* 0x000fca0000000000 */
[----:B------:R-:W0:Y:S01]  /*c260*/  S2R R10, SR_TID.X ;  /* 0x00000000000a7919 */ /* 0x000e220000002100 */
[----:B------:R-:W-:Y:S01]  /*c270*/  VIADD R202, R0, 0x4 ;  /* 0x0000000400ca7836 */ /* 0x000fe20000000000 */
[----:B------:R-:W-:Y:S01]  /*c280*/  LOP3.LUT R0, R3, 0x10000, RZ, 0xfc, !PT ;  /* 0x0001000003007812 */ /* 0x000fe200078efcff */
[----:B------:R-:W-:Y:S02]  /*c290*/  IMAD R196, R18, 0x1000, R221 ;  /* 0x0000100012c47824 */ /* 0x000fe400078e02dd */
[----:B------:R-:W-:Y:S02]  /*c2a0*/  IMAD.MOV.U32 R197, RZ, RZ, 0x40000040 ;  /* 0x40000040ffc57424 */ /* 0x000fe400078e00ff */
[----:B------:R-:W-:Y:S01]  /*c2b0*/  IMAD.MOV.U32 R204, RZ, RZ, R0 ;  /* 0x000000ffffcc7224 */ /* 0x000fe200078e0000 */
[----:B------:R-:W-:Y:S01]  /*c2c0*/  R2UR UR6, R196 ;  /* 0x00000000c40672ca */ /* 0x000fe200000e0000 */
[----:B------:R-:W-:Y:S01]  /*c2d0*/  IMAD.MOV.U32 R205, RZ, RZ, 0x40000040 ;  /* 0x40000040ffcd7424 */ /* 0x000fe200078e00ff */
[----:B------:R-:W-:Y:S01]  /*c2e0*/  R2UR UR7, R197 ;  /* 0x00000000c50772ca */ /* 0x000fe200000e0000 */
[----:B------:R-:W-:Y:S01]  /*c2f0*/  IMAD.MOV.U32 R199, RZ, RZ, 0x40000040 ;  /* 0x40000040ffc77424 */ /* 0x000fe200078e00ff */
[----:B------:R-:W-:Y:S01]  /*c300*/  R2UR UR4, R204 ;  /* 0x00000000cc0472ca */ /* 0x000fe200000e0000 */
[----:B------:R-:W-:Y:S01]  /*c310*/  IMAD.MOV.U32 R203, RZ, RZ, 0x40000040 ;  /* 0x40000040ffcb7424 */ /* 0x000fe200078e00ff */
[----:B------:R-:W-:Y:S01]  /*c320*/  R2UR UR5, R205 ;  /* 0x00000000cd0572ca */ /* 0x000fe200000e0000 */
[----:B------:R-:W-:-:S12]  /*c330*/  IMAD.MOV.U32 R201, RZ, RZ, 0x40000040 ;  /* 0x40000040ffc97424 */ /* 0x000fd800078e00ff */
[----:B------:R-:W-:Y:S01]  /*c340*/  HGMMA.64x64x16.F32 R152, gdesc[UR4], R152, gsb0 ;  /* 0x00e00000049879f0 */ /* 0x000fe20008000898 */
[----:B------:R-:W-:Y:S01]  /*c350*/  R2UR UR4, R198 ;  /* 0x00000000c60472ca */ /* 0x000fe200000e0000 */
[----:B------:R-:W-:Y:S01]  /*c360*/  VIADD R198, R196, 0x2 ;  /* 0x00000002c4c67836 */ /* 0x000fe20000000000 */
[----:B------:R-:W-:Y:S01]  /*c370*/  R2UR UR5, R199 ;  /* 0x00000000c70572ca */ /* 0x000fe200000e0000 */
[----:B------:R-:W-:Y:S01]  /*c380*/  IMAD.MOV.U32 R199, RZ, RZ, 0x40000040 ;  /* 0x40000040ffc77424 */ /* 0x000fe200078e00ff */
[----:B0-----:R-:W-:Y:S02]  /*c390*/  SHF.R.U32.HI R10, RZ, 0x7, R10 ;  /* 0x00000007ff0a7819 */ /* 0x001fe4000001160a */
[----:B------:R-:W-:Y:S01]  /*c3a0*/  R2UR UR6, R198 ;  /* 0x00000000c60672ca */ /* 0x000fe200000e0000 */
[----:B------:R-:W-:Y:S01]  /*c3b0*/  VIADD R198, R196, 0x4 ;  /* 0x00000004c4c67836 */ /* 0x000fe20000000000 */
[----:B------:R-:W-:Y:S01]  /*c3c0*/  R2UR UR7, R199 ;  /* 0x00000000c70772ca */ /* 0x000fe200000e0000 */
[----:B------:R-:W-:Y:S01]  /*c3d0*/  IMAD.MOV.U32 R199, RZ, RZ, 0x40000040 ;  /* 0x40000040ffc77424 */ /* 0x000fe200078e00ff */
[----:B------:R0:W1:Y:S02]  /*c3e0*/  SHFL.IDX PT, R3, R10, RZ, 0x1f ;  /* 0x00001fff0a037589 */ /* 0x00006400000e0000 */
[----:B0-----:R-:W-:Y:S01]  /*c3f0*/  IMAD.MOV.U32 R10, RZ, RZ, 0x4 ;  /* 0x00000004ff0a7424 */ /* 0x001fe200078e00ff */
[----:B-1----:R-:W-:-:S04]  /*c400*/  ISETP.GT.AND P2, PT, R3, 0x7f, PT ;  /* 0x0000007f0300780c */ /* 0x002fc80003f44270 */
[----:B------:R-:W-:Y:S02]  /*c410*/  SEL R3, RZ, 0x2, !P2 ;  /* 0x00000002ff037807 */ /* 0x000fe40005000000 */
[C---:B------:R-:W-:Y:S02]  /*c420*/  SEL R197, R10.reuse, 0x2, P2 ;  /* 0x000000020ac57807 */ /* 0x040fe40001000000 */
[----:B------:R-:W-:Y:S01]  /*c430*/  SEL R10, R10, 0x6, !P2 ;  /* 0x000000060a0a7807 */ /* 0x000fe20005000000 */
[----:B------:R-:W-:Y:S02]  /*c440*/  WARPGROUP.DEPBAR.LE gsb0, 0x0 ;  /* 0x00008000000079c5 */ /* 0x000fe40000010000 */
[----:B------:R-:W-:-:S06]  /*c450*/  WARPGROUP.ARRIVE ;  /* 0x00000000000079c5 */ /* 0x000fcc0000000000 */
[----:B------:R-:W-:Y:S01]  /*c460*/  HGMMA.64x64x16.F32 R152, gdesc[UR4], R152, gsb0 ;  /* 0x00e00000049879f0 */ /* 0x000fe20008000898 */
[----:B------:R-:W-:Y:S02]  /*c470*/  R2UR UR4, R202 ;  /* 0x00000000ca0472ca */ /* 0x000fe400000e0000 */
[----:B------:R-:W-:Y:S02]  /*c480*/  R2UR UR5, R203 ;  /* 0x00000000cb0572ca */ /* 0x000fe400000e0000 */
        /* <DEDUP_REMOVED lines=10> */
[----:B------:R-:W-:Y:S01]  /*c530*/  VIADD R201, R0, 0x800 ;  /* 0x0000080000c97836 */ /* 0x000fe20000000000 */
        /* <DEDUP_REMOVED lines=10> */
[----:B------:R-:W-:-:S03]  /*c5e0*/  IMAD.MOV.U32 R199, RZ, RZ, 0x40000040 ;  /* 0x40000040ffc77424 */ /* 0x000fc600078e00ff */
        /* <DEDUP_REMOVED lines=13> */
[----:B------:R-:W-:Y:S02]  /*c6c0*/  R2UR UR5, R199 ;  /* 0x00000000c70572ca */ /* 0x000fe400000e0000 */
[----:B------:R-:W-:Y:S01]  /*c6d0*/  MOV R199, 0x40000040 ;  /* 0x4000004000c77802 */ /* 0x000fe20000000f00 */
[----:B------:R-:W-:Y:S02]  /*c6e0*/  WARPGROUP.DEPBAR.LE gsb0, 0x0 ;  /* 0x00008000000079c5 */ /* 0x000fe40000010000 */
[----:B------:R-:W-:-:S08]  /*c6f0*/  WARPGROUP.ARRIVE ;  /* 0x00000000000079c5 */ /* 0x000fd00000000000 */
        /* <DEDUP_REMOVED lines=139> */
[----:B------:R-:W-:Y:S02]  /*cfb0*/  IMAD.MOV.U32 R199, RZ, RZ, 0x40000040 ;  /* 0x40000040ffc77424 */ /* 0x000fe400078e00ff */
[----:B------:R-:W-:Y:S01]  /*cfc0*/  IMAD.MOV.U32 R200, RZ, RZ, 0x28 ;  /* 0x00000028ffc87424 */ /* 0x000fe200078e00ff */
[----:B------:R-:W-:Y:S02]  /*cfd0*/  R2UR UR6, R198 ;  /* 0x00000000c60672ca */ /* 0x000fe400000e0000 */
[----:B------:R-:W-:Y:S02]  /*cfe0*/  R2UR UR7, R199 ;  /* 0x00000000c70772ca */ /* 0x000fe400000e0000 */
[----:B------:R-:W-:-:S02]  /*cff0*/  SEL R200, R200, 0x26, P2 ;  /* 0x00000026c8c87807 */ /* 0x000fc40001000000 */
[----:B------:R-:W-:Y:S02]  /*d000*/  MOV R199, 0x40000040 ;  /* 0x4000004000c77802 */ /* 0x000fe40000000f00 */
[----:B------:R-:W-:-:S04]  /*d010*/  LOP3.LUT R200, R200, 0x6, RZ, 0xc0, !PT ;  /* 0x00000006c8c87812 */ /* 0x000fc800078ec0ff */
[CC--:B------:R-:W-:Y:S02]  /*d020*/  IADD3 R198, R200.reuse, R201.reuse, R0 ;  /* 0x000000c9c8c67210 */ /* 0x0c0fe40007ffe000 */
[----:B------:R-:W-:Y:S01]  /*d030*/  IADD3 R200, R200, R201, R196 ;  /* 0x000000c9c8c87210 */ /* 0x000fe20007ffe0c4 */
[----:B------:R-:W-:Y:S01]  /*d040*/  IMAD.MOV.U32 R201, RZ, RZ, 0x40000040 ;  /* 0x40000040ffc97424 */ /* 0x000fe200078e00ff */
[----:B------:R-:W-:Y:S02]  /*d050*/  WARPGROUP.DEPBAR.LE gsb0, 0x0 ;  /* 0x00008000000079c5 */ /* 0x000fe40000010000 */
[----:B------:R-:W-:-:S06]  /*d060*/  WARPGROUP.ARRIVE ;  /* 0x00000000000079c5 */ /* 0x000fcc0000000000 */
[----:B------:R-:W-:Y:S01]  /*d070*/  HGMMA.64x64x16.F32 R152, gdesc[UR4], R152, gsb0 ;  /* 0x00e00000049879f0 */ /* 0x000fe20008000898 */
[----:B------:R-:W-:Y:S02]  /*d080*/  R2UR UR4, R198 ;  /* 0x00000000c60472ca */ /* 0x000fe400000e0000 */
[----:B------:R-:W-:Y:S01]  /*d090*/  R2UR UR5, R199 ;  /* 0x00000000c70572ca */ /* 0x000fe200000e0000 */
[----:B------:R-:W-:Y:S01]  /*d0a0*/  IMAD.MOV.U32 R199, RZ, RZ, 0x40000040 ;  /* 0x40000040ffc77424 */ /* 0x000fe200078e00ff */
[----:B------:R-:W-:Y:S01]  /*d0b0*/  R2UR UR6, R200 ;  /* 0x00000000c80672ca */ /* 0x000fe200000e0000 */
[----:B------:R-:W-:Y:S01]  /*d0c0*/  VIADD R200, R0, 0xa00 ;  /* 0x00000a0000c87836 */ /* 0x000fe20000000000 */
[----:B------:R-:W-:Y:S01]  /*d0d0*/  R2UR UR7, R201 ;  /* 0x00000000c90772ca */ /* 0x000fe200000e0000 */
[----:B------:R-:W-:Y:S02]  /*d0e0*/  VIADD R201, R196, 0xa00 ;  /* 0x00000a00c4c97836 */ /* 0x000fe40000000000 */
[----:B------:R-:W-:Y:S01]  /*d0f0*/  IMAD.IADD R198, R200, 0x1, R3 ;  /* 0x00000001c8c67824 */ /* 0x000fe200078e0203 */
[----:B------:R-:W-:-:S02]  /*d100*/  WARPGROUP.DEPBAR.LE gsb0, 0x0 ;  /* 0x00008000000079c5 */ /* 0x000fc40000010000 */
[----:B------:R-:W-:-:S07]  /*d110*/  WARPGROUP.ARRIVE ;  /* 0x00000000000079c5 */ /* 0x000fce0000000000 */
        /* <DEDUP_REMOVED lines=32> */
[----:B------:R-:W-:Y:S01]  /*d320*/  R2UR UR7, R199 ;  /* 0x00000000c70772ca */ /* 0x000fe200000e0000 */
[----:B------:R-:W-:Y:S01]  /*d330*/  IMAD.MOV.U32 R199, RZ, RZ, 0x40000040 ;  /* 0x40000040ffc77424 */ /* 0x000fe200078e00ff */
[----:B------:R-:W-:-:S04]  /*d340*/  SEL R201, R201, 0xb80, P2 ;  /* 0x00000b80c9c97807 */ /* 0x000fc80001000000 */
        /* <DEDUP_REMOVED lines=30> */
[----:B------:R-:W-:Y:S01]  /*d530*/  IMAD.MOV.U32 R199, RZ, RZ, 0x40000040 ;  /* 0x40000040ffc77424 */ /* 0x000fe200078e00ff */
[----:B------:R-:W-:Y:S02]  /*d540*/  R2UR UR4, R198 ;  /* 0x00000000c60472ca */ /* 0x000fe400000e0000 */
[----:B------:R-:W-:Y:S02]  /*d550*/  IADD3 R198, R197, R201, RZ ;  /* 0x000000c9c5c67210 */ /* 0x000fe40007ffe0ff */
[----:B------:R-:W-:Y:S01]  /*d560*/  R2UR UR7, R199 ;  /* 0x00000000c70772ca */ /* 0x000fe200000e0000 */
[----:B------:R-:W-:Y:S01]  /*d570*/  IMAD.MOV.U32 R199, RZ, RZ, 0x40000040 ;  /* 0x40000040ffc77424 */ /* 0x000fe200078e00ff */
[----:B------:R-:W-:Y:S01]  /*d580*/  R2UR UR6, R198 ;  /* 0x00000000c60672ca */ /* 0x000fe200000e0000 */
[----:B------:R-:W-:-:S02]  /*d590*/  IMAD.IADD R198, R200, 0x1, R10 ;  /* 0x00000001c8c67824 */ /* 0x000fc400078e020a */
        /* <DEDUP_REMOVED lines=36> */
[----:B------:R-:W-:Y:S02]  /*d7e0*/  IMAD.MOV.U32 R199, RZ, RZ, 0x40000040 ;  /* 0x40000040ffc77424 */ /* 0x000fe400078e00ff */
[----:B------:R-:W-:Y:S01]  /*d7f0*/  IMAD.MOV.U32 R3, RZ, RZ, 0x1000 ;  /* 0x00001000ff037424 */ /* 0x000fe200078e00ff */
[----:B------:R-:W-:Y:S01]  /*d800*/  R2UR UR4, R198 ;  /* 0x00000000c60472ca */ /* 0x000fe200000e0000 */
[----:B------:R-:W-:Y:S01]  /*d810*/  IMAD.IADD R198, R201, 0x1, R197 ;  /* 0x00000001c9c67824 */ /* 0x000fe200078e02c5 */
[----:B------:R-:W-:Y:S01]  /*d820*/  R2UR UR5, R199 ;  /* 0x00000000c70572ca */ /* 0x000fe200000e0000 */
[----:B------:R-:W-:Y:S01]  /*d830*/  IMAD.MOV.U32 R199, RZ, RZ, 0x40000040 ;  /* 0x40000040ffc77424 */ /* 0x000fe200078e00ff */
[----:B------:R-:W-:-:S04]  /*d840*/  SEL R3, R3, 0xf80, P2 ;  /* 0x00000f8003037807 */ /* 0x000fc80001000000 */
[----:B------:R-:W-:Y:S01]  /*d850*/  LOP3.LUT R3, R3, 0x1e00, RZ, 0xc0, !PT ;  /* 0x00001e0003037812 */ /* 0x000fe200078ec0ff */
[----:B------:R-:W-:Y:S02]  /*d860*/  WARPGROUP.DEPBAR.LE gsb0, 0x0 ;  /* 0x00008000000079c5 */ /* 0x000fe40000010000 */
[----:B------:R-:W-:-:S06]  /*d870*/  WARPGROUP.ARRIVE ;  /* 0x00000000000079c5 */ /* 0x000fcc0000000000 */
[----:B------:R-:W-:Y:S01]  /*d880*/  HGMMA.64x64x16.F32 R152, gdesc[UR4], R152, gsb0 ;  /* 0x00e00000049879f0 */ /* 0x000fe20008000898 */
[----:B------:R-:W-:Y:S01]  /*d890*/  R2UR UR4, R198 ;  /* 0x00000000c60472ca */ /* 0x000fe200000e0000 */
[--C-:B------:R-:W-:Y:S01]  /*d8a0*/  IMAD.IADD R198, R197, 0x1, R200.reuse ;  /* 0x00000001c5c67824 */ /* 0x100fe200078e02c8 */
[----:B------:R-:W-:Y:S01]  /*d8b0*/  R2UR UR5, R199 ;  /* 0x00000000c70572ca */ /* 0x000fe200000e0000 */
[----:B------:R-:W-:Y:S02]  /*d8c0*/  IMAD.MOV.U32 R199, RZ, RZ, 0x40000040 ;  /* 0x40000040ffc77424 */ /* 0x000fe400078e00ff */
[----:B------:R-:W-:Y:S01]  /*d8d0*/  IMAD.IADD R200, R10, 0x1, R200 ;  /* 0x000000010ac87824 */ /* 0x000fe200078e02c8 */
[----:B------:R-:W-:Y:S01]  /*d8e0*/  R2UR UR6, R198 ;  /* 0x00000000c60672ca */ /* 0x000fe200000e0000 */
[----:B------:R-:W-:Y:S01]  /*d8f0*/  IMAD.IADD R198, R201, 0x1, R10 ;  /* 0x00000001c9c67824 */ /* 0x000fe200078e020a */
[----:B------:R-:W-:Y:S01]  /*d900*/  R2UR UR7, R199 ;  /* 0x00000000c70772ca */ /* 0x000fe200000e0000 */
[----:B------:R-:W-:-:S02]  /*d910*/  IMAD.MOV.U32 R199, RZ, RZ, 0x40000040 ;  /* 0x40000040ffc77424 */ /* 0x000fc400078e00ff */
[----:B------:R-:W-:Y:S02]  /*d920*/  IMAD.MOV.U32 R201, RZ, RZ, 0x40000040 ;  /* 0x40000040ffc97424 */ /* 0x000fe400078e00ff */
[----:B------:R-:W-:-:S05]  /*d930*/  IMAD.MOV.U32 R197, RZ, RZ, 0x40 ;  /* 0x00000040ffc57424 */ /* 0x000fca00078e00ff */
[----:B------:R-:W-:-:S04]  /*d940*/  SEL R197, R197, 0x3e, P2 ;  /* 0x0000003ec5c57807 */ /* 0x000fc80001000000 */
[----:B------:R-:W-:-:S04]  /*d950*/  LOP3.LUT R197, R197, 0x6, RZ, 0xc0, !PT ;  /* 0x00000006c5c57812 */ /* 0x000fc800078ec0ff */
[----:B------:R-:W-:Y:S01]  /*d960*/  IADD3 R196, R197, R3, R196 ;  /* 0x00000003c5c47210 */ /* 0x000fe20007ffe0c4 */
[----:B------:R-:W-:Y:S02]  /*d970*/  WARPGROUP.DEPBAR.LE gsb0, 0x0 ;  /* 0x00008000000079c5 */ /* 0x000fe40000010000 */
[----:B------:R-:W-:-:S06]  /*d980*/  WARPGROUP.ARRIVE ;  /* 0x00000000000079c5 */ /* 0x000fcc0000000000 */
        /* <DEDUP_REMOVED lines=21> */
.L_x_4566:
        /* <DEDUP_REMOVED lines=17> */
[----:B0-----:R-:W-:-:S05]  /*dbf0*/  FMNMX.FTZ R10, R3, R10, !PT ;  /* 0x0000000a030a7209 */ /* 0x001fca0007810000 */
[----:B------:R-:W0:Y:S02]  /*dc00*/  SHFL.BFLY PT, R3, R10, 0x1, 0x1f ;  /* 0x0c201f000a037f89 */ /* 0x000e2400000e0000 */
[----:B0-----:R-:W-:Y:S02]  /*dc10*/  FMNMX.FTZ R10, R10, R3, !PT ;  /* 0x000000030a0a7209 */ /* 0x001fe40007810000 */
[----:B------:R-:W-:-:S03]  /*dc20*/  MOV R3, UR36 ;  /* 0x0000002400037c02 */ /* 0x000fc60008000f00 */
[C---:B------:R-:W-:Y:S02]  /*dc30*/  FADD.FTZ R197, -R10.reuse, R21 ;  /* 0x000000150ac57221 */ /* 0x040fe40000010100 */
[----:B------:R-:W-:-:S04]  /*dc40*/  FMUL.FTZ R196, R10, R3 ;  /* 0x000000030ac47220 */ /* 0x000fc80000410000 */
        /* <DEDUP_REMOVED lines=18> */
[----:B------:R-:W-:-:S05]  /*dd70*/  FFMA.FTZ R181, R181, R3, -R196 ;  /* 0x00000003b5b57223 */ /* 0x000fca00000108c4 */
[----:B------:R-:W1:Y:S08]  /*dd80*/  MUFU.EX2 R153, R153 ;  /* 0x0000009900997308 */ /* 0x000e700000000800 */
[----:B------:R-:W2:Y:S01]  /*dd90*/  MUFU.EX2 R156, R156 ;  /* 0x0000009c009c7308 */ /* 0x000ea20000000800 */
[----:B0-----:R-:W-:Y:S01]  /*dda0*/  FFMA.FTZ R11, R157, R11, R152 ;  /* 0x0000000b9d0b7223 */ /* 0x001fe20000010098 */
[-C--:B------:R-:W-:Y:S01]  /*ddb0*/  FMUL.FTZ R24, R24, R157.reuse ;  /* 0x0000009d18187220 */ /* 0x080fe20000410000 */
[-C--:B------:R-:W-:Y:S01]  /*ddc0*/  FMUL.FTZ R25, R25, R157.reuse ;  /* 0x0000009d19197220 */ /* 0x080fe20000410000 */
[-C--:B------:R-:W-:Y:S01]  /*ddd0*/  FMUL.FTZ R28, R28, R157.reuse ;  /* 0x0000009d1c1c7220 */ /* 0x080fe20000410000 */
[-C--:B------:R-:W-:Y:S01]  /*dde0*/  FMUL.FTZ R29, R29, R157.reuse ;  /* 0x0000009d1d1d7220 */ /* 0x080fe20000410000 */
[-C--:B------:R-:W-:Y:S01]  /*ddf0*/  FMUL.FTZ R32, R32, R157.reuse ;  /* 0x0000009d20207220 */ /* 0x080fe20000410000 */
[----:B------:R-:W-:Y:S01]  /*de00*/  FMUL.FTZ R33, R33, R157 ;  /* 0x0000009d21217220 */ /* 0x000fe20000410000 */
[----:B------:R-:W0:Y:S01]  /*de10*/  MUFU.EX2 R196, R21 ;  /* 0x0000001500c47308 */ /* 0x000e220000000800 */
[C---:B-1----:R-:W-:Y:S01]  /*de20*/  FADD.FTZ R11, R153.reuse, R11 ;  /* 0x0000000b990b7221 */ /* 0x042fe20000010000 */
[----:B------:R-:W-:Y:S01]  /*de30*/  F2FP.F16.F32.PACK_AB R152, R153, R152 ;  /* 0x000000989998723e */ /* 0x000fe200000000ff */
[----:B------:R-:W-:-:S02]  /*de40*/  IMAD.MOV R153, RZ, RZ, -R224 ;  /* 0x000000ffff997224 */ /* 0x000fc400078e0ae0 */
[-C--:B------:R-:W-:Y:S01]  /*de50*/  FMUL.FTZ R36, R36, R157.reuse ;  /* 0x0000009d24247220 */ /* 0x080fe20000410000 */
[-C--:B------:R-:W-:Y:S01]  /*de60*/  FMUL.FTZ R37, R37, R157.reuse ;  /* 0x0000009d25257220 */ /* 0x080fe20000410000 */
[-C--:B------:R-:W-:Y:S01]  /*de70*/  FMUL.FTZ R40, R40, R157.reuse ;  /* 0x0000009d28287220 */ /* 0x080fe20000410000 */
[----:B------:R-:W-:Y:S01]  /*de80*/  FMUL.FTZ R41, R41, R157 ;  /* 0x0000009d29297220 */ /* 0x000fe20000410000 */
[----:B------:R-:W-:Y:S01]  /*de90*/  ISETP.NE.AND P2, PT, R223, R153, PT ;  /* 0x00000099df00720c */ /* 0x000fe20003f45270 */
[----:B------:R-:W-:Y:S01]  /*dea0*/  VIADD R153, R14, 0x38840 ;  /* 0x000388400e997836 */ /* 0x000fe20000000000 */
[----:B------:R-:W1:Y:S01]  /*deb0*/  MUFU.EX2 R160, R160 ;  /* 0x000000a000a07308 */ /* 0x000e620000000800 */
[----:B--2---:R-:W-:Y:S01]  /*dec0*/  FADD.FTZ R11, R156, R11 ;  /* 0x0000000b9c0b7221 */ /* 0x004fe20000010000 */
[-C--:B------:R-:W-:Y:S01]  /*ded0*/  FMUL.FTZ R44, R44, R157.reuse ;  /* 0x0000009d2c2c7220 */ /* 0x080fe20000410000 */
[-C--:B------:R-:W-:Y:S01]  /*dee0*/  FMUL.FTZ R45, R45, R157.reuse ;  /* 0x0000009d2d2d7220 */ /* 0x080fe20000410000 */
[----:B------:R-:W-:Y:S01]  /*def0*/  PRMT R153, R189, 0x654, R153 ;  /* 0x00000654bd997816 */ /* 0x000fe20000000099 */
[-C--:B------:R-:W-:Y:S01]  /*df00*/  FMUL.FTZ R48, R48, R157.reuse ;  /* 0x0000009d30307220 */ /* 0x080fe20000410000 */
[-C--:B------:R-:W-:Y:S01]  /*df10*/  FMUL.FTZ R49, R49, R157.reuse ;  /* 0x0000009d31317220 */ /* 0x080fe20000410000 */
[----:B0-----:R-:W-:Y:S01]  /*df20*/  FADD.FTZ R11, R196, R11 ;  /* 0x0000000bc40b7221 */ /* 0x001fe20000010000 */
[----:B------:R0:W-:Y:S01]  /*df30*/  SYNCS.ARRIVE.TRANS64.RED.A1T0 RZ, [R153+URZ], RZ ;  /* 0x000000ff99ff79a7 */ /* 0x0001e2000810043f */
[----:B------:R-:W2:Y:S01]  /*df40*/  MUFU.EX2 R161, R161 ;  /* 0x000000a100a17308 */ /* 0x000ea20000000800 */
[----:B------:R-:W-:Y:S01]  /*df50*/  FMUL.FTZ R52, R52, R157 ;  /* 0x0000009d34347220 */ /* 0x000fe20000410000 */
[----:B------:R-:W-:-:S02]  /*df60*/  @!P2 IMAD R20, R20, 0x40, R194 ;  /* 0x000000401414a824 */ /* 0x000fc400078e02c2 */
[-C--:B------:R-:W-:Y:S01]  /*df70*/  FMUL.FTZ R53, R53, R157.reuse ;  /* 0x0000009d35357220 */ /* 0x080fe20000410000 */
[-C--:B------:R-:W-:Y:S01]  /*df80*/  FMUL.FTZ R56, R56, R157.reuse ;  /* 0x0000009d38387220 */ /* 0x080fe20000410000 */
[----:B------:R-:W-:Y:S01]  /*df90*/  FMUL.FTZ R57, R57, R157 ;  /* 0x0000009d39397220 */ /* 0x000fe20000410000 */
[----:B------:R-:W-:Y:S01]  /*dfa0*/  @!P2 IMAD R20, R20, 0x4, R2 ;  /* 0x000000041414a824 */ /* 0x000fe200078e0202 */
[----:B0-----:R-:W-:Y:S01]  /*dfb0*/  FMNMX.FTZ R153, R154, R15, !PT ;  /* 0x0000000f9a997209 */ /* 0x001fe20007810000 */
[----:B------:R-:W0:Y:S01]  /*dfc0*/  MUFU.EX2 R164, R164 ;  /* 0x000000a400a47308 */ /* 0x000e220000000800 */
[----:B-1----:R-:W-:Y:S01]  /*dfd0*/  FADD.FTZ R11, R160, R11 ;  /* 0x0000000ba00b7221 */ /* 0x002fe20000010000 */
[----:B------:R-:W-:Y:S01]  /*dfe0*/  FMUL.FTZ R60, R60, R157 ;  /* 0x0000009d3c3c7220 */ /* 0x000fe20000410000 */
[----:B------:R-:W-:Y:S01]  /*dff0*/  FMNMX.FTZ R153, R155, R153, !PT ;  /* 0x000000999b997209 */ /* 0x000fe20007810000 */
[----:B------:R-:W-:Y:S01]  /*e000*/  @!P2 STS [R20+0x38400], R157 ;  /* 0x0384009d1400a388 */ /* 0x000fe20000000800 */
[-C--:B------:R-:W-:Y:S01]  /*e010*/  FMUL.FTZ R61, R61, R157.reuse ;  /* 0x0000009d3d3d7220 */ /* 0x080fe20000410000 */
[----:B------:R-:W-:Y:S01]  /*e020*/  FMUL.FTZ R64, R64, R157 ;  /* 0x0000009d40407220 */ /* 0x000fe20000410000 */
[----:B------:R-:W-:Y:S01]  /*e030*/  FMNMX.FTZ R153, R158, R153, !PT ;  /* 0x000000999e997209 */ /* 0x000fe20007810000 */
[----:B------:R-:W1:Y:S01]  /*e040*/  MUFU.EX2 R197, R197 ;  /* 0x000000c500c57308 */ /* 0x000e620000000800 */
[----:B--2---:R-:W-:Y:S01]  /*e050*/  FADD.FTZ R11, R161, R11 ;  /* 0x0000000ba10b7221 */ /* 0x004fe20000010000 */
[----:B------:R-:W-:Y:S01]  /*e060*/  FMUL.FTZ R65, R65, R157 ;  /* 0x0000009d41417220 */ /* 0x000fe20000410000 */
[----:B------:R-:W-:Y:S01]  /*e070*/  FMNMX.FTZ R153, R159, R153, !PT ;  /* 0x000000999f997209 */ /* 0x000fe20007810000 */
[-C--:B------:R-:W-:Y:S01]  /*e080*/  FMUL.FTZ R68, R68, R157.reuse ;  /* 0x0000009d44447220 */ /* 0x080fe20000410000 */
[-C--:B------:R-:W-:Y:S01]  /*e090*/  FMUL.FTZ R69, R69, R157.reuse ;  /* 0x0000009d45457220 */ /* 0x080fe20000410000 */
[----:B------:R-:W-:Y:S01]  /*e0a0*/  FMUL.FTZ R72, R72, R157 ;  /* 0x0000009d48487220 */ /* 0x000fe20000410000 */
[----:B------:R-:W-:Y:S01]  /*e0b0*/  FMNMX.FTZ R153, R162, R153, !PT ;  /* 0x00000099a2997209 */ /* 0x000fe20007810000 */
[----:B------:R-:W2:Y:S01]  /*e0c0*/  MUFU.EX2 R165, R165 ;  /* 0x000000a500a57308 */ /* 0x000ea20000000800 */
[----:B0-----:R-:W-:Y:S01]  /*e0d0*/  FADD.FTZ R11, R164, R11 ;  /* 0x0000000ba40b7221 */ /* 0x001fe20000010000 */
[----:B------:R-:W-:Y:S01]  /*e0e0*/  FMUL.FTZ R73, R73, R157 ;  /* 0x0000009d49497220 */ /* 0x000fe20000410000 */
[----:B------:R-:W-:Y:S01]  /*e0f0*/  FMNMX.FTZ R153, R163, R153, !PT ;  /* 0x00000099a3997209 */ /* 0x000fe20007810000 */
[-C--:B------:R-:W-:Y:S01]  /*e100*/  FMUL.FTZ R76, R76, R157.reuse ;  /* 0x0000009d4c4c7220 */ /* 0x080fe20000410000 */
[-C--:B------:R-:W-:Y:S01]  /*e110*/  FMUL.FTZ R77, R77, R157.reuse ;  /* 0x0000009d4d4d7220 */ /* 0x080fe20000410000 */
[----:B------:R-:W-:Y:S01]  /*e120*/  FMUL.FTZ R80, R80, R157 ;  /* 0x0000009d50507220 */ /* 0x000fe20000410000 */
[----:B------:R-:W-:Y:S01]  /*e130*/  FMNMX.FTZ R153, R166, R153, !PT ;  /* 0x00000099a6997209 */ /* 0x000fe20007810000 */
[----:B------:R-:W0:Y:S01]  /*e140*/  MUFU.EX2 R169, R169 ;  /* 0x000000a900a97308 */ /* 0x000e220000000800 */
[----:B-1----:R-:W-:Y:S01]  /*e150*/  FADD.FTZ R11, R197, R11 ;  /* 0x0000000bc50b7221 */ /* 0x002fe20000010000 */
[----:B------:R-:W-:Y:S01]  /*e160*/  FMUL.FTZ R81, R81, R157 ;  /* 0x0000009d51517220 */ /* 0x000fe20000410000 */
[----:B------:R-:W-:Y:S01]  /*e170*/  FMNMX.FTZ R153, R167, R153, !PT ;  /* 0x00000099a7997209 */ /* 0x000fe20007810000 */
[-C--:B------:R-:W-:Y:S01]  /*e180*/  FMUL.FTZ R84, R84, R157.reuse ;  /* 0x0000009d54547220 */ /* 0x080fe20000410000 */
        /* <DEDUP_REMOVED lines=33> */
[-C--:B------:R-:W-:Y:S01]  /*e3a0*/  FMUL.FTZ R120, R120, R157.reuse ;  /* 0x0000009d78787220 */ /* 0x080fe20000410000 */
[-C--:B------:R-:W-:Y:S01]  /*e3b0*/  FMUL.FTZ R121, R121, R157.reuse ;  /* 0x0000009d79797220 */ /* 0x080fe20000410000 */
[----:B------:R-:W2:Y:S01]  /*e3c0*/  SHFL.BFLY PT, R153, R168, 0x2, 0x1f ;  /* 0x0c401f00a8997f89 */ /* 0x000ea200000e0000 */
[----:B------:R-:W-:Y:S01]  /*e3d0*/  MUFU.EX2 R199, R181 ;  /* 0x000000b500c77308 */ /* 0x000fe20000000800 */
[----:B0-----:R-:W-:Y:S01]  /*e3e0*/  FADD.FTZ R11, R176, R11 ;  /* 0x0000000bb00b7221 */ /* 0x001fe20000010000 */
[-C--:B------:R-:W-:Y:S01]  /*e3f0*/  FMUL.FTZ R124, R124, R157.reuse ;  /* 0x0000009d7c7c7220 */ /* 0x080fe20000410000 */
[-C--:B------:R-:W-:Y:S01]  /*e400*/  FMUL.FTZ R125, R125, R157.reuse ;  /* 0x0000009d7d7d7220 */ /* 0x080fe20000410000 */
[-C--:B------:R-:W-:Y:S01]  /*e410*/  FMUL.FTZ R128, R128, R157.reuse ;  /* 0x0000009d80807220 */ /* 0x080fe20000410000 */
[-C--:B------:R-:W-:Y:S01]  /*e420*/  FMUL.FTZ R129, R129, R157.reuse ;  /* 0x0000009d81817220 */ /* 0x080fe20000410000 */
[-C--:B------:R-:W-:Y:S01]  /*e430*/  FMUL.FTZ R132, R132, R157.reuse ;  /* 0x0000009d84847220 */ /* 0x080fe20000410000 */
[-C--:B------:R-:W-:Y:S01]  /*e440*/  FMUL.FTZ R133, R133, R157.reuse ;  /* 0x0000009d85857220 */ /* 0x080fe20000410000 */
[----:B-1----:R-:W-:Y:S01]  /*e450*/  FADD.FTZ R11, R177, R11 ;  /* 0x0000000bb10b7221 */ /* 0x002fe20000010000 */
        /* <DEDUP_REMOVED lines=8> */
[----:B--2---:R-:W-:-:S05]  /*e4e0*/  FMNMX.FTZ R168, R168, R153, !PT ;  /* 0x00000099a8a87209 */ /* 0x004fca0007810000 */
[----:B------:R-:W0:Y:S02]  /*e4f0*/  SHFL.BFLY PT, R153, R168, 0x1, 0x1f ;  /* 0x0c201f00a8997f89 */ /* 0x000e2400000e0000 */
[----:B0-----:R-:W-:-:S05]  /*e500*/  FMNMX.FTZ R168, R168, R153, !PT ;  /* 0x00000099a8a87209 */ /* 0x001fca0007810000 */
[----:B------:R-:W-:-:S04]  /*e510*/  FADD.FTZ R15, -R168, R15 ;  /* 0x0000000fa80f7221 */ /* 0x000fc80000010100 */
[----:B------:R-:W-:-:S06]  /*e520*/  FMUL.FTZ R15, R15, R3 ;  /* 0x000000030f0f7220 */ /* 0x000fcc0000410000 */
[----:B------:R-:W0:Y:S02]  /*e530*/  MUFU.EX2 R15, R15 ;  /* 0x0000000f000f7308 */ /* 0x000e240000000800 */
[----:B0-----:R0:W-:Y:S01]  /*e540*/  @!P2 STS [R20+0x38420], R15 ;  /* 0x0384200f1400a388 */ /* 0x0011e20000000800 */
        /* <DEDUP_REMOVED lines=9> */
[----:B0-----:R-:W-:Y:S01]  /*e5e0*/  FMUL.FTZ R20, R168, R3 ;  /* 0x00000003a8147220 */ /* 0x001fe20000410000 */
        /* <DEDUP_REMOVED lines=20> */
[----:B------:R-:W-:Y:S01]  /*e730*/  FFMA.FTZ R163, R179, R3, -R20 ;  /* 0x00000003b3a37223 */ /* 0x000fe20000010814 */
[----:B------:R-:W-:-:S02]  /*e740*/  IMAD R20, R18, 0x1000, R219 ;  /* 0x0000100012147824 */ /* 0x000fc400078e02db */
[-C--:B------:R-:W-:Y:S01]  /*e750*/  FMUL.FTZ R50, R50, R15.reuse ;  /* 0x0000000f32327220 */ /* 0x080fe20000410000 */
[-C--:B------:R-:W-:Y:S01]  /*e760*/  FMUL.FTZ R51, R51, R15.reuse ;  /* 0x0000000f33337220 */ /* 0x080fe20000410000 */
[-C--:B------:R-:W-:Y:S01]  /*e770*/  FMUL.FTZ R54, R54, R15.reuse ;  /* 0x0000000f36367220 */ /* 0x080fe20000410000 */
[----:B------:R-:W2:Y:S01]  /*e780*/  MUFU.EX2 R166, R180 ;  /* 0x000000b400a67308 */ /* 0x000ea20000000800 */
[----:B0-----:R-:W-:Y:S01]  /*e790*/  FFMA.FTZ R12, R15, R12, R21 ;  /* 0x0000000c0f0c7223 */ /* 0x001fe20000010015 */
[----:B------:R-:W-:Y:S01]  /*e7a0*/  R2UR UR6, R20 ;  /* 0x00000000140672ca */ /* 0x000fe200000e0000 */
[-C--:B------:R-:W-:Y:S01]  /*e7b0*/  FMUL.FTZ R55, R55, R15.reuse ;  /* 0x0000000f37377220 */ /* 0x080fe20000410000 */
[-C--:B------:R-:W-:Y:S01]  /*e7c0*/  FMUL.FTZ R58, R58, R15.reuse ;  /* 0x0000000f3a3a7220 */ /* 0x080fe20000410000 */
[-C--:B------:R-:W-:Y:S01]  /*e7d0*/  FMUL.FTZ R59, R59, R15.reuse ;  /* 0x0000000f3b3b7220 */ /* 0x080fe20000410000 */
[-C--:B------:R-:W-:Y:S01]  /*e7e0*/  FMUL.FTZ R62, R62, R15.reuse ;  /* 0x0000000f3e3e7220 */ /* 0x080fe20000410000 */
[----:B------:R-:W-:Y:S01]  /*e7f0*/  FMUL.FTZ R63, R63, R15 ;  /* 0x0000000f3f3f7220 */ /* 0x000fe20000410000 */
[----:B------:R0:W-:Y:S01]  /*e800*/  MUFU.EX2 R180, R154 ;  /* 0x0000009a00b47308 */ /* 0x0001e20000000800 */
[C---:B-1----:R-:W-:Y:S01]  /*e810*/  FADD.FTZ R12, R153.reuse, R12 ;  /* 0x0000000c990c7221 */ /* 0x042fe20000010000 */
[----:B------:R-:W-:Y:S01]  /*e820*/  F2FP.F16.F32.PACK_AB R153, R153, R21 ;  /* 0x000000159999723e */ /* 0x000fe200000000ff */
[----:B------:R-:W-:-:S02]  /*e830*/  IMAD.MOV.U32 R21, RZ, RZ, 0x40000040 ;  /* 0x40000040ff157424 */ /* 0x000fc400078e00ff */
[-C--:B------:R-:W-:Y:S01]  /*e840*/  FMUL.FTZ R66, R66, R15.reuse ;  /* 0x0000000f42427220 */ /* 0x080fe20000410000 */
[-C--:B------:R-:W-:Y:S01]  /*e850*/  FMUL.FTZ R67, R67, R15.reuse ;  /* 0x0000000f43437220 */ /* 0x080fe20000410000 */
[-C--:B------:R-:W-:Y:S01]  /*e860*/  FMUL.FTZ R70, R70, R15.reuse ;  /* 0x0000000f46467220 */ /* 0x080fe20000410000 */
[-C--:B------:R-:W-:Y:S01]  /*e870*/  FMUL.FTZ R71, R71, R15.reuse ;  /* 0x0000000f47477220 */ /* 0x080fe20000410000 */
[----:B------:R-:W-:Y:S01]  /*e880*/  MUFU.EX2 R170, R200 ;  /* 0x000000c800aa7308 */ /* 0x000fe20000000800 */
[----:B0-----:R-:W-:Y:S01]  /*e890*/  F2FP.F16.F32.PACK_AB R154, R196, R156 ;  /* 0x0000009cc49a723e */ /* 0x001fe200000000ff */
[----:B--2---:R-:W-:Y:S01]  /*e8a0*/  FADD.FTZ R11, R166, R11 ;  /* 0x0000000ba60b7221 */ /* 0x004fe20000010000 */
[----:B------:R-:W-:Y:S01]  /*e8b0*/  F2FP.F16.F32.PACK_AB R156, R161, R160 ;  /* 0x000000a0a19c723e */ /* 0x000fe200000000ff */
[----:B------:R-:W-:Y:S01]  /*e8c0*/  FMUL.FTZ R74, R74, R15 ;  /* 0x0000000f4a4a7220 */ /* 0x000fe20000410000 */
[----:B------:R-:W-:Y:S01]  /*e8d0*/  F2FP.F16.F32.PACK_AB R160, R169, R165 ;  /* 0x000000a5a9a0723e */ /* 0x000fe200000000ff */
[-C--:B------:R-:W-:Y:S01]  /*e8e0*/  FMUL.FTZ R75, R75, R15.reuse ;  /* 0x0000000f4b4b7220 */ /* 0x080fe20000410000 */
[----:B------:R-:W-:Y:S01]  /*e8f0*/  R2UR UR7, R21 ;  /* 0x00000000150772ca */ /* 0x000fe200000e0000 */
[----:B------:R-:W-:Y:S01]  /*e900*/  MUFU.EX2 R171, R201 ;  /* 0x000000c900ab7308 */ /* 0x000fe20000000800 */
[----:B------:R-:W-:Y:S01]  /*e910*/  F2FP.F16.F32.PACK_AB R166, R199, R166 ;  /* 0x000000a6c7a6723e */ /* 0x000fe200000000ff */
[-C--:B------:R-:W-:Y:S01]  /*e920*/  FMUL.FTZ R78, R78, R15.reuse ;  /* 0x0000000f4e4e7220 */ /* 0x080fe20000410000 */
[-C--:B------:R-:W-:Y:S01]  /*e930*/  FMUL.FTZ R79, R79, R15.reuse ;  /* 0x0000000f4f4f7220 */ /* 0x080fe20000410000 */
[-C--:B------:R-:W-:Y:S01]  /*e940*/  FMUL.FTZ R82, R82, R15.reuse ;  /* 0x0000000f52527220 */ /* 0x080fe20000410000 */
[-C--:B------:R-:W-:Y:S01]  /*e950*/  FMUL.FTZ R83, R83, R15.reuse ;  /* 0x0000000f53537220 */ /* 0x080fe20000410000 */
[-C--:B------:R-:W-:Y:S01]  /*e960*/  FMUL.FTZ R86, R86, R15.reuse ;  /* 0x0000000f56567220 */ /* 0x080fe20000410000 */
[-C--:B------:R-:W-:Y:S01]  /*e970*/  FMUL.FTZ R87, R87, R15.reuse ;  /* 0x0000000f57577220 */ /* 0x080fe20000410000 */
[----:B------:R0:W1:Y:S01]  /*e980*/  MUFU.EX2 R181, R158 ;  /* 0x0000009e00b57308 */ /* 0x0000620000000800 */
        /* <DEDUP_REMOVED lines=10> */
[----:B------:R-:W-:Y:S01]  /*ea30*/  F2FP.F16.F32.PACK_AB R164, R177, R176 ;  /* 0x000000b0b1a4723e */ /* 0x000fe200000000ff */
        /* <DEDUP_REMOVED lines=20> */
[----:B------:R-:W2:Y:S01]  /*eb80*/  MUFU.EX2 R179, R167 ;  /* 0x000000a700b37308 */ /* 0x000ea20000000800 */
[----:B0-----:R-:W-:Y:S01]  /*eb90*/  F2FP.F16.F32.PACK_AB R157, R175, R174 ;  /* 0x000000aeaf9d723e */ /* 0x001fe200000000ff */
[-C--:B------:R-:W-:Y:S01]  /*eba0*/  FMUL.FTZ R139, R139, R15.reuse ;  /* 0x0000000f8b8b7220 */ /* 0x080fe20000410000 */
[-C--:B------:R-:W-:Y:S01]  /*ebb0*/  FMUL.FTZ R142, R142, R15.reuse ;  /* 0x0000000f8e8e7220 */ /* 0x080fe20000410000 */
[-C--:B------:R-:W-:Y:S01]  /*ebc0*/  FMUL.FTZ R143, R143, R15.reuse ;  /* 0x0000000f8f8f7220 */ /* 0x080fe20000410000 */
[-C--:B------:R-:W-:Y:S01]  /*ebd0*/  FMUL.FTZ R146, R146, R15.reuse ;  /* 0x0000000f92927220 */ /* 0x080fe20000410000 */
[-C--:B------:R-:W-:Y:S01]  /*ebe0*/  FMUL.FTZ R147, R147, R15.reuse ;  /* 0x0000000f93937220 */ /* 0x080fe20000410000 */
[-C--:B------:R-:W-:Y:S01]  /*ebf0*/  FMUL.FTZ R150, R150, R15.reuse ;  /* 0x0000000f96967220 */ /* 0x080fe20000410000 */
[----:B------:R0:W-:Y:S01]  /*ec00*/  MUFU.EX2 R169, R162 ;  /* 0x000000a200a97308 */ /* 0x0001e20000000800 */
[----:B------:R-:W-:Y:S01]  /*ec10*/  FMUL.FTZ R151, R151, R15 ;  /* 0x0000000f97977220 */ /* 0x000fe20000410000 */
[----:B------:R-:W-:-:S02]  /*ec20*/  IMAD.MOV.U32 R21, RZ, RZ, 0x40000040 ;  /* 0x40000040ff157424 */ /* 0x000fc400078e00ff */
[----:B------:R-:W-:Y:S01]  /*ec30*/  FADD.FTZ R12, R170, R12 ;  /* 0x0000000caa0c7221 */ /* 0x000fe20000010000 */
[----:B------:R-:W-:-:S03]  /*ec40*/  FADD.FTZ R11, R199, R11 ;  /* 0x0000000bc70b7221 */ /* 0x000fc60000010000 */
[----:B------:R-:W-:Y:S01]  /*ec50*/  FADD.FTZ R12, R171, R12 ;  /* 0x0000000cab0c7221 */ /* 0x000fe20000010000 */
[----:B------:R3:W-:Y:S01]  /*ec60*/  MUFU.EX2 R196, R155 ;  /* 0x0000009b00c47308 */ /* 0x0007e20000000800 */
[----:B0-----:R-:W-:Y:S02]  /*ec70*/  F2FP.F16.F32.PACK_AB R162, R173, R172 ;  /* 0x000000acada2723e */ /* 0x001fe400000000ff */
[----:B------:R-:W-:-:S04]  /*ec80*/  FADD.FTZ R12, R174, R12 ;  /* 0x0000000cae0c7221 */ /* 0x000fc80000010000 */
[----:B------:R-:W-:Y:S01]  /*ec90*/  FADD.FTZ R12, R175, R12 ;  /* 0x0000000caf0c7221 */ /* 0x000fe20000010000 */
[----:B------:R0:W4:Y:S01]  /*eca0*/  MUFU.EX2 R197, R159 ;  /* 0x0000009f00c57308 */ /* 0x0001220000000800 */
[----:B---3--:R-:W-:Y:S01]  /*ecb0*/  F2FP.F16.F32.PACK_AB R155, R171, R170 ;  /* 0x000000aaab9b723e */ /* 0x008fe200000000ff */
[----:B------:R-:W-:Y:S01]  /*ecc0*/  BAR.SYNC.DEFER_BLOCKING 0xf, 0x100 ;  /* 0x03c4000000007b1d */ /* 0x000fe20000010000 */
[----:B-1----:R-:W-:-:S04]  /*ecd0*/  FADD.FTZ R12, R178, R12 ;  /* 0x0000000cb20c7221 */ /* 0x002fc80000010000 */
[C---:B--2---:R-:W-:Y:S01]  /*ece0*/  FADD.FTZ R12, R179.reuse, R12 ;  /* 0x0000000cb30c7221 */ /* 0x044fe20000010000 */
[----:B------:R4:W1:Y:S01]  /*ecf0*/  MUFU.EX2 R172, R163 ;  /* 0x000000a300ac7308 */ /* 0x0008620000000800 */
[----:B0-----:R-:W-:Y:S02]  /*ed00*/  F2FP.F16.F32.PACK_AB R159, R179, R178 ;  /* 0x000000b2b39f723e */ /* 0x001fe400000000ff */
[----:B------:R-:W-:-:S04]  /*ed10*/  FADD.FTZ R12, R180, R12 ;  /* 0x0000000cb40c7221 */ /* 0x000fc80000010000 */
[----:B------:R-:W-:Y:S01]  /*ed20*/  FADD.FTZ R12, R181, R12 ;  /* 0x0000000cb50c7221 */ /* 0x000fe20000010000 */
[----:B------:R-:W0:Y:S01]  /*ed30*/  MUFU.EX2 R182, R182 ;  /* 0x000000b600b67308 */ /* 0x000e220000000800 */
[----:B----4-:R-:W-:Y:S02]  /*ed40*/  F2FP.F16.F32.PACK_AB R163, R197, R196 ;  /* 0x000000c4c5a3723e */ /* 0x010fe400000000ff */
[----:B------:R-:W-:-:S04]  /*ed50*/  FADD.FTZ R12, R196, R12 ;  /* 0x0000000cc40c7221 */ /* 0x000fc80000010000 */
[----:B------:R-:W-:Y:S01]  /*ed60*/  FADD.FTZ R12, R197, R12 ;  /* 0x0000000cc50c7221 */ /* 0x000fe20000010000 */
[----:B------:R-:W2:Y:S01]  /*ed70*/  MUFU.EX2 R183, R183 ;  /* 0x000000b700b77308 */ /* 0x000ea20000000800 */
[----:B-1----:R-:W-:Y:S01]  /*ed80*/  F2FP.F16.F32.PACK_AB R165, R172, R169 ;  /* 0x000000a9aca5723e */ /* 0x002fe200000000ff */
[----:B------:R1:W-:Y:S01]  /*ed90*/  STSM.16.M88.4 [R225+0x36400], R152 ;  /* 0x03640098e1007844 */ /* 0x0003e20000000200 */
[----:B------:R-:W-:-:S03]  /*eda0*/  FADD.FTZ R12, R169, R12 ;  /* 0x0000000ca90c7221 */ /* 0x000fc60000010000 */
[----:B------:R3:W-:Y:S01]  /*edb0*/  STSM.16.M88.4 [R228], R156 ;  /* 0x0000009ce4007844 */ /* 0x0007e20000000200 */
[----:B------:R-:W-:-:S03]  /*edc0*/  FADD.FTZ R12, R172, R12 ;  /* 0x0000000cac0c7221 */ /* 0x000fc60000010000 */
[----:B------:R3:W-:Y:S01]  /*edd0*/  STSM.16.M88.4 [R226], R160 ;  /* 0x000000a0e2007844 */ /* 0x0007e20000000200 */
[----:B0-----:R-:W-:Y:S01]  /*ede0*/  FADD.FTZ R12, R182, R12 ;  /* 0x0000000cb60c7221 */ /* 0x001fe20000010000 */
[----:B--2---:R-:W-:-:S03]  /*edf0*/  F2FP.F16.F32.PACK_AB R167, R183, R182 ;  /* 0x000000b6b7a7723e */ /* 0x004fc600000000ff */
[----:B------:R-:W-:Y:S02]  /*ee00*/  FADD.FTZ R12, R183, R12 ;  /* 0x0000000cb70c7221 */ /* 0x000fe40000010000 */
[----:B------:R3:W-:Y:S01]  /*ee10*/  STSM.16.M88.4 [R227], R164 ;  /* 0x000000a4e3007844 */ /* 0x0007e20000000200 */
[----:B------:R-:W-:-:S06]  /*ee20*/  WARPGROUP.ARRIVE ;  /* 0x00000000000079c5 */ /* 0x000fcc0000000000 */
[----:B------:R-:W-:Y:S03]  /*ee30*/  HGMMA.64x256x16.F32 R24, R152, gdesc[UR4].tnspB, R24, gsb0 ;  /* 0x43e0000498187df0 */ /* 0x000fe60008000818 */
[----:B------:R-:W-:Y:S02]  /*ee40*/  WARPGROUP.DEPBAR.LE gsb0, 0x0 ;  /* 0x00008000000079c5 */ /* 0x000fe40000010000 */
[----:B-1----:R-:W-:Y:S01]  /*ee50*/  VIADD R152, R20, 0x80 ;  /* 0x0000008014987836 */ /* 0x002fe20000000000 */
[----:B------:R-:W-:Y:S01]  /*ee60*/  WARPGROUP.ARRIVE ;  /* 0x00000000000079c5 */ /* 0x000fe20000000000 */
[----:B------:R-:W-:-:S03]  /*ee70*/  IMAD.MOV.U32 R153, RZ, RZ, 0x40000040 ;  /* 0x40000040ff997424 */ /* 0x000fc600078e00ff */
[----:B------:R-:W-:Y:S01]  /*ee80*/  R2UR UR6, R152 ;  /* 0x00000000980672ca */ /* 0x000fe200000e0000 */
[C---:B------:R-:W-:Y:S01]  /*ee90*/  VIADD R152, R20.reuse, 0x100 ;  /* 0x0000010014987836 */ /* 0x040fe20000000000 */
[----:B------:R-:W-:Y:S01]  /*eea0*/  R2UR UR7, R153 ;  /* 0x00000000990772ca */ /* 0x000fe200000e0000 */
[----:B------:R-:W-:Y:S02]  /*eeb0*/  IMAD.MOV.U32 R153, RZ, RZ, 0x40000040 ;  /* 0x40000040ff997424 */ /* 0x000fe400078e00ff */
[----:B------:R-:W-:-:S13]  /*eec0*/  VIADD R20, R20, 0x180 ;  /* 0x0000018014147836 */ /* 0x000fda0000000000 */
[----:B------:R-:W-:Y:S01]  /*eed0*/  HGMMA.64x256x16.F32 R24, R156, gdesc[UR4].tnspB, R24, gsb0 ;  /* 0x43e000049c187df0 */ /* 0x000fe20008000818 */
[----:B------:R-:W-:Y:S02]  /*eee0*/  R2UR UR6, R152 ;  /* 0x00000000980672ca */ /* 0x000fe400000e0000 */
[----:B------:R-:W-:Y:S01]  /*eef0*/  R2UR UR7, R153 ;  /* 0x00000000990772ca */ /* 0x000fe200000e0000 */
[----:B------:R-:W-:Y:S02]  /*ef00*/  WARPGROUP.DEPBAR.LE gsb0, 0x0 ;  /* 0x00008000000079c5 */ /* 0x000fe40000010000 */
[----:B------:R-:W-:-:S15]  /*ef10*/  WARPGROUP.ARRIVE ;  /* 0x00000000000079c5 */ /* 0x000fde0000000000 */
[----:B------:R-:W-:-:S07]  /*ef20*/  NOP ;  /* 0x0000000000007918 */ /* 0x000fce0000000000 */
        /* <DEDUP_REMOVED lines=16> */
[----:B---3--:R-:W-:Y:S05]  /*f030*/  @!P0 BRA `(.L_x_4567) ;  /* 0x0000000000048947 */ /* 0x008fea0003800000 */
[----:B------:R-:W-:Y:S01]  /*f040*/  BPT.TRAP 0x1 ;  /* 0x000000040000795c */ /* 0x000fe20000300000 */
.L_x_4567:
[----:B------:R-:W-:Y:S02]  /*f050*/  VIADD R14, R14, 0x38860 ;  /* 0x000388600e0e7836 */ /* 0x000fe40000000000 */
[----:B------:R-:W-:Y:S02]  /*f060*/  IMAD.MOV.U32 R15, RZ, RZ, R168 ;  /* 0x000000ffff0f7224 */ /* 0x000fe400078e00a8 */
[----:B------:R-:W-:Y:S01]  /*f070*/  IMAD.MOV.U32 R21, RZ, RZ, R10 ;  /* 0x000000ffff157224 */ /* 0x000fe200078e000a */
[----:B------:R-:W-:Y:S01]  /*f080*/  PRMT R14, R189, 0x654, R14 ;  /* 0x00000654bd0e7816 */ /* 0x000fe2000000000e */
[----:B------:R-:W-:-:S03]  /*f090*/  IMAD.MOV.U32 R20, RZ, RZ, R18 ;  /* 0x000000ffff147224 */ /* 0x000fc600078e0012 */
[----:B------:R1:W-:Y:S01]  /*f0a0*/  SYNCS.ARRIVE.TRANS64.RED.A1T0 RZ, [R14+URZ], RZ ;  /* 0x000000ff0eff79a7 */ /* 0x0003e2000810043f */
[----:B------:R-:W-:Y:S05]  /*f0b0*/  @P1 BRA `(.L_x_4568) ;  /* 0xffffffcc00381947 */ /* 0x000fea000383ffff */
.L_x_4555:
[----:B------:R-:W-:Y:S05]  /*f0c0*/  BSYNC B0 ;  /* 0x0000000000007941 */ /* 0x000fea0003800000 */
.L_x_4554:
[----:B------:R-:W2:Y:S01]  /*f0d0*/  LDL.LU R163, [R1+0x54] ;  /* 0x0000540001a37983 */ /* 0x000ea20000300800 */
[----:B------:R-:W-:Y:S02]  /*f0e0*/  IMAD.MOV.U32 R161, RZ, RZ, -0x800000 ;  /* 0xff800000ffa17424 */ /* 0x000fe400078e00ff */
[----:B------:R-:W-:Y:S01]  /*f0f0*/  IMAD.MOV.U32 R162, RZ, RZ, -0x800000 ;  /* 0xff800000ffa27424 */ /* 0x000fe200078e00ff */
[----:B------:R-:W3:Y:S04]  /*f100*/  SHFL.BFLY PT, R5, R12, 0x2, 0x1f ;  /* 0x0c401f000c057f89 */ /* 0x000ee800000e0000 */
[----:B------:R-:W4:Y:S01]  /*f110*/  SHFL.BFLY PT, R0, R11, 0x2, 0x1f ;  /* 0x0c401f000b007f89 */ /* 0x000f2200000e0000 */
[----:B---3--:R-:W-:Y:S01]  /*f120*/  FADD.FTZ R4, R5, R12 ;  /* 0x0000000c05047221 */ /* 0x008fe20000010000 */
[----:B----4-:R-:W-:-:S04]  /*f130*/  FADD.FTZ R0, R0, R11 ;  /* 0x0000000b00007221 */ /* 0x010fc80000010000 */
[----:B------:R-:W3:Y:S04]  /*f140*/  SHFL.BFLY PT, R7, R4, 0x1, 0x1f ;  /* 0x0c201f0004077f89 */ /* 0x000ee800000e0000 */
[----:B------:R-:W4:Y:S01]  /*f150*/  SHFL.BFLY PT, R5, R0, 0x1, 0x1f ;  /* 0x0c201f0000057f89 */ /* 0x000f2200000e0000 */
[----:B---3--:R-:W-:Y:S01]  /*f160*/  FADD.FTZ R7, R4, R7 ;  /* 0x0000000704077221 */ /* 0x008fe20000010000 */
[----:B----4-:R-:W-:Y:S01]  /*f170*/  FADD.FTZ R5, R0, R5 ;  /* 0x0000000500057221 */ /* 0x010fe20000010000 */
[----:B------:R-:W-:Y:S08]  /*f180*/  BAR.ARV 0x8, 0x100 ;  /* 0x0204000000007b1d */ /* 0x000ff00000002000 */
[----:B------:R-:W-:Y:S01]  /*f190*/  BAR.SYNC.DEFER_BLOCKING 0xf, 0x100 ;  /* 0x03c4000000007b1d */ /* 0x000fe20000010000 */
[----:B------:R-:W-:-:S02]  /*f1a0*/  FSETP.NE.FTZ.AND P1, PT, R7, RZ, PT ;  /* 0x000000ff0700720b */ /* 0x000fc40003f35000 */
[----:B------:R-:W-:-:S11]  /*f1b0*/  FSETP.NE.FTZ.AND P0, PT, R5, RZ, PT ;  /* 0x000000ff0500720b */ /* 0x000fd60003f15000 */
[----:B------:R-:W3:Y:S01]  /*f1c0*/  @P1 MUFU.LG2 R8, R7 ;  /* 0x0000000700081308 */ /* 0x000ee20000000c00 */
[C---:B------:R-:W-:Y:S01]  /*f1d0*/  @P1 FMUL.FTZ R0, R3.reuse, 0.69314718246459960938 ;  /* 0x3f31721803001820 */ /* 0x040fe20000410000 */
[----:B------:R-:W-:-:S06]  /*f1e0*/  @P0 FMUL.FTZ R9, R3, 0.69314718246459960938 ;  /* 0x3f31721803090820 */ /* 0x000fcc0000410000 */
[----:B------:R-:W4:Y:S01]  /*f1f0*/  @P0 MUFU.LG2 R6, R5 ;  /* 0x0000000500060308 */ /* 0x000f220000000c00 */
[----:B---3--:R-:W-:-:S04]  /*f200*/  @P1 FMUL.FTZ R3, R8, 0.69314718246459960938 ;  /* 0x3f31721808031820 */ /* 0x008fc80000410000 */
[----:B------:R-:W-:Y:S01]  /*f210*/  @P1 FFMA.FTZ R161, R0, R168, R3 ;  /* 0x000000a800a11223 */ /* 0x000fe20000010003 */
[----:B------:R-:W-:Y:S02]  /*f220*/  IMAD.MOV R0, RZ, RZ, -R224 ;  /* 0x000000ffff007224 */ /* 0x000fe400078e0ae0 */
[----:B------:R-:W-:Y:S02]  /*f230*/  IMAD.MOV.U32 R3, RZ, RZ, RZ ;  /* 0x000000ffff037224 */ /* 0x000fe400078e00ff */
[----:B----4-:R-:W-:Y:S01]  /*f240*/  @P0 FMUL.FTZ R6, R6, 0.69314718246459960938 ;  /* 0x3f31721806060820 */ /* 0x010fe20000410000 */
[----:B------:R-:W-:Y:S01]  /*f250*/  ISETP.NE.AND P2, PT, R223, R0, PT ;  /* 0x00000000df00720c */ /* 0x000fe20003f45270 */
[----:B------:R-:W-:Y:S02]  /*f260*/  IMAD.MOV.U32 R0, RZ, RZ, RZ ;  /* 0x000000ffff007224 */ /* 0x000fe400078e00ff */
[----:B------:R-:W-:Y:S01]  /*f270*/  @P0 FFMA.FTZ R162, R9, R10, R6 ;  /* 0x0000000a09a20223 */ /* 0x000fe20000010006 */
[----:B------:R-:W3:Y:S08]  /*f280*/  @P1 MUFU.RCP R3, R7 ;  /* 0x0000000700031308 */ /* 0x000ef00000001000 */
[----:B------:R3:W4:Y:S01]  /*f290*/  @P0 MUFU.RCP R0, R5 ;  /* 0x0000000500000308 */ /* 0x0007220000001000 */
[----:B------:R-:W-:Y:S01]  /*f2a0*/  PLOP3.LUT P0, PT, PT, PT, PT, 0x8, 0x0 ;  /* 0x000000000000781c */ /* 0x000fe20003f0e170 */
[----:B------:R-:W-:-:S02]  /*f2b0*/  @!P2 IMAD R9, R18, 0x40, R194 ;  /* 0x000000401209a824 */ /* 0x000fc400078e02c2 */
[----:B------:R-:W-:Y:S02]  /*f2c0*/  VIADD R18, R18, 0x1 ;  /* 0x0000000112127836 */ /* 0x000fe40000000000 */
[----:B------:R-:W-:-:S03]  /*f2d0*/  @!P2 IMAD R9, R9, 0x4, R2 ;  /* 0x000000040909a824 */ /* 0x000fc600078e0202 */
[----:B------:R-:W-:Y:S01]  /*f2e0*/  ISETP.NE.AND P1, PT, R18, 0x2, PT ;  /* 0x000000021200780c */ /* 0x000fe20003f25270 */
[-C--:B---3--:R-:W-:Y:S01]  /*f2f0*/  FMUL.FTZ R5, R26, R3.reuse ;  /* 0x000000031a057220 */ /* 0x088fe20000410000 */
[----:B------:R-:W-:Y:S01]  /*f300*/  @!P2 STS [R9+0x38420], R3 ;  /* 0x038420030900a388 */ /* 0x000fe20000000800 */
[-C--:B------:R-:W-:Y:S01]  /*f310*/  FMUL.FTZ R7, R30, R3.reuse ;  /* 0x000000031e077220 */ /* 0x080fe20000410000 */
[----:B------:R-:W-:Y:S01]  /*f320*/  SEL R2, RZ, 0x1, P1 ;  /* 0x00000001ff027807 */ /* 0x000fe20000800000 */
[-C--:B------:R-:W-:Y:S01]  /*f330*/  FMUL.FTZ R31, R31, R3.reuse ;  /* 0x000000031f1f7220 */ /* 0x080fe20000410000 */
[-C--:B------:R-:W-:Y:S01]  /*f340*/  FMUL.FTZ R35, R35, R3.reuse ;  /* 0x0000000323237220 */ /* 0x080fe20000410000 */
[-C--:B------:R-:W-:Y:S01]  /*f350*/  FMUL.FTZ R11, R38, R3.reuse ;  /* 0x00000003260b7220 */ /* 0x080fe20000410000 */
[----:B----4-:R3:W-:Y:S01]  /*f360*/  @!P2 STS [R9+0x38400], R0 ;  /* 0x038400000900a388 */ /* 0x0107e20000000800 */
        /* <DEDUP_REMOVED lines=125> */
[----:B--2---:R-:W-:-:S05]  /*fb40*/  VIADD R163, R163, 0x1 ;  /* 0x00000001a3a37836 */ /* 0x004fca0000000000 */
[----:B------:R0:W-:Y:S01]  /*fb50*/  STL [R1+0x54], R163 ;  /* 0x000054a301007387 */ /* 0x0001e20000100800 */
[----:B------:R-:W-:Y:S06]  /*fb60*/  BAR.ARV 0xe, 0x100 ;  /* 0x0384000000007b1d */ /* 0x000fec0000002000 */
.L_x_4506:
[----:B------:R-:W-:Y:S05]  /*fb70*/  BSYNC B7 ;  /* 0x0000000000077941 */ /* 0x000fea0003800000 */
.L_x_4504:
        /* <DEDUP_REMOVED lines=10> */
[----:B------:R-:W4:Y:S01]  /*fc20*/  S2R R3, SR_SWINHI ;  /* 0x0000000000037919 */ /* 0x000f220000002f00 */
[----:B------:R-:W-:Y:S01]  /*fc30*/  F2FP.F16.F32.PACK_AB R7, R31, R7 ;  /* 0x000000071f07723e */ /* 0x000fe200000000ff */
[----:B------:R-:W-:Y:S01]  /*fc40*/  ULDC.64 UR4, c[0x0][0xd00] ;  /* 0x0003400000047ab9 */ /* 0x000fe20000000a00 */
[----:B------:R-:W-:Y:S01]  /*fc50*/  F2FP.F16.F32.PACK_AB R4, R4, R6 ;  /* 0x000000060404723e */ /* 0x000fe200000000ff */
[----:B------:R-:W2:Y:S01]  /*fc60*/  LDL.LU R70, [R1+0x38] ;  /* 0x0000380001467983 */ /* 0x000ea20000300800 */
[----:B------:R-:W-:-:S03]  /*fc70*/  F2FP.F16.F32.PACK_AB R5, R0, R5 ;  /* 0x000000050005723e */ /* 0x000fc600000000ff */
[----:B------:R-:W2:Y:S01]  /*fc80*/  LDL.LU R66, [R1+0x3c] ;  /* 0x00003c0001427983 */ /* 0x000ea20000300800 */
[----:B------:R-:W-:Y:S02]  /*fc90*/  F2FP.F16.F32.PACK_AB R6, R152, R154 ;  /* 0x0000009a9806723e */ /* 0x000fe400000000ff */
[----:B------:R-:W-:Y:S02]  /*fca0*/  MOV R20, R2 ;  /* 0x0000000200147202 */ /* 0x000fe40000000f00 */
[----:B----4-:R-:W-:Y:S02]  /*fcb0*/  MOV R21, R3 ;  /* 0x0000000300157202 */ /* 0x010fe40000000f00 */
        /* <DEDUP_REMOVED lines=18> */
[----:B------:R-:W-:Y:S02]  /*fde0*/  IADD3 R3, P0, R44, 0x20, RZ ;  /* 0x000000202c037810 */ /* 0x000fe40007f1e0ff */
[----:B------:R-:W-:-:S05]  /*fdf0*/  MOV R30, R30 ;  /* 0x0000001e001e7202 */ /* 0x000fca0000000f00 */
[----:B------:R3:W-:Y:S01]  /*fe00*/  STSM.16.M88.4 [R30], R4 ;  /* 0x000000041e007844 */ /* 0x0007e20000000200 */
[----:B------:R-:W-:Y:S02]  /*fe10*/  LOP3.LUT R0, R3, 0x380, RZ, 0xc0, !PT ;  /* 0x0000038003007812 */ /* 0x000fe400078ec0ff */
[----:B---3--:R-:W-:Y:S02]  /*fe20*/  IADD3.X R5, RZ, R45, RZ, P0, !PT ;  /* 0x0000002dff057210 */ /* 0x008fe400007fe4ff */
[----:B------:R-:W-:-:S04]  /*fe30*/  IADD3 R7, P0, R44, 0x40, RZ ;  /* 0x000000402c077810 */ /* 0x000fc80007f1e0ff */
[----:B------:R-:W-:-:S04]  /*fe40*/  LOP3.LUT R6, R7, 0x380, RZ, 0xc0, !PT ;  /* 0x0000038007067812 */ /* 0x000fc800078ec0ff */
[----:B------:R-:W-:Y:S02]  /*fe50*/  SHF.R.U64 R6, R6, 0x3, RZ ;  /* 0x0000000306067819 */ /* 0x000fe400000012ff */
[----:B------:R-:W-:Y:S02]  /*fe60*/  SHF.R.U64 R0, R0, 0x3, RZ ;  /* 0x0000000300007819 */ /* 0x000fe400000012ff */
[----:B------:R-:W-:Y:S01]  /*fe70*/  LOP3.LUT R6, R6, R7, RZ, 0x3c, !PT ;  /* 0x0000000706067212 */ /* 0x000fe200078e3cff */
[----:B------:R-:W-:Y:S01]  /*fe80*/  IMAD.X R7, RZ, RZ, R45, P0 ;  /* 0x000000ffff077224 */ /* 0x000fe200000e062d */
[----:B------:R-:W-:Y:S02]  /*fe90*/  LOP3.LUT R4, R0, R3, RZ, 0x3c, !PT ;  /* 0x0000000300047212 */ /* 0x000fe400078e3cff */
[----:B------:R-:W-:Y:S02]  /*fea0*/  IADD3 R49, P6, R44, 0x2040, RZ ;  /* 0x000020402c317810 */ /* 0x000fe40007fde0ff */
[----:B------:R-:W-:-:S02]  /*feb0*/  MOV R0, R6 ;  /* 0x0000000600007202 */ /* 0x000fc40000000f00 */
[----:B------:R-:W-:Y:S02]  /*fec0*/  F2FP.F16.F32.PACK_AB R7, R47, R46 ;  /* 0x0000002e2f07723e */ /* 0x000fe400000000ff */
[C---:B------:R-:W-:Y:S02]  /*fed0*/  IADD3 R47, P5, R44.reuse, 0x2060, RZ ;  /* 0x000020602c2f7810 */ /* 0x040fe40007fbe0ff */
[C---:B------:R-:W-:Y:S02]  /*fee0*/  IADD3 R53, P2, R44.reuse, 0x2020, RZ ;  /* 0x000020202c357810 */ /* 0x040fe40007f5e0ff */
[C---:B------:R-:W-:Y:S02]  /*fef0*/  IADD3 R39, P3, R44.reuse, 0x2000, RZ ;  /* 0x000020002c277810 */ /* 0x040fe40007f7e0ff */
[----:B------:R-:W-:Y:S02]  /*ff00*/  IADD3 R57, P4, R44, 0x60, RZ ;  /* 0x000000602c397810 */ /* 0x000fe40007f9e0ff */
[----:B------:R-:W-:-:S02]  /*ff10*/  LOP3.LUT R48, R49, 0x380, RZ, 0xc0, !PT ;  /* 0x0000038031307812 */ /* 0x000fc400078ec0ff */
[----:B------:R-:W-:Y:S02]  /*ff20*/  LOP3.LUT R46, R47, 0x380, RZ, 0xc0, !PT ;  /* 0x000003802f2e7812 */ /* 0x000fe400078ec0ff */
[----:B------:R-:W-:Y:S02]  /*ff30*/  LOP3.LUT R52, R53, 0x380, RZ, 0xc0, !PT ;  /* 0x0000038035347812 */ /* 0x000fe400078ec0ff */
[----:B------:R-:W-:Y:S02]  /*ff40*/  MOV R3, R4 ;  /* 0x0000000400037202 */ /* 0x000fe40000000f00 */
[----:B------:R-:W-:Y:S02]  /*ff50*/  LOP3.LUT R38, R39, 0x380, RZ, 0xc0, !PT ;  /* 0x0000038027267812 */ /* 0x000fe400078ec0ff */
[----:B------:R-:W-:Y:S02]  /*ff60*/  F2FP.F16.F32.PACK_AB R4, R14, R153 ;  /* 0x000000990e04723e */ /* 0x000fe400000000ff */
[----:B------:R-:W-:-:S02]  /*ff70*/  F2FP.F16.F32.PACK_AB R5, R43, R42 ;  /* 0x0000002a2b05723e */ /* 0x000fc400000000ff */
[----:B------:R-:W-:Y:S02]  /*ff80*/  F2FP.F16.F32.PACK_AB R6, R12, R28 ;  /* 0x0000001c0c06723e */ /* 0x000fe400000000ff */
[----:B------:R-:W-:Y:S02]  /*ff90*/  LOP3.LUT R56, R57, 0x380, RZ, 0xc0, !PT ;  /* 0x0000038039387812 */ /* 0x000fe400078ec0ff */
[----:B------:R-:W-:Y:S02]  /*ffa0*/  SHF.R.U64 R48, R48, 0x3, RZ ;  /* 0x0000000330307819 */ /* 0x000fe400000012ff */
[----:B------:R-:W-:Y:S02]  /*ffb0*/  SHF.R.U64 R46, R46, 0x3, RZ ;  /* 0x000000032e2e7819 */ /* 0x000fe400000012ff */
[----:B------:R-:W-:Y:S01]  /*ffc0*/  SHF.R.U64 R52, R52, 0x3, RZ ;  /* 0x0000000334347819 */ /* 0x000fe200000012ff */
[----:B------:R3:W-:Y:S01]  /*ffd0*/  STSM.16.M88.4 [R3], R8 ;  /* 0x0000000803007844 */ /* 0x0007e20000000200 */
[----:B------:R-:W-:-:S02]  /*ffe0*/  SHF.R.U64 R38, R38, 0x3, RZ ;  /* 0x0000000326267819 */ /* 0x000fc400000012ff */
[----:B------:R-:W-:Y:S01]  /*fff0*/  SHF.R.U64 R56, R56, 0x3, RZ ;  /* 0x0000000338387819 */ /* 0x000fe200000012ff */
[----:B------:R4:W-:Y:S01]  /*10000*/  STSM.16.M88.4 [R0], R4 ;  /* 0x0000000400007844 */ /* 0x0009e20000000200 */
        /* <DEDUP_REMOVED lines=11> */
[C---:B---3--:R-:W-:Y:S02]  /*100c0*/  IADD3 R9, P0, R44.reuse, 0x4020, RZ ;  /* 0x000040202c097810 */ /* 0x048fe40007f1e0ff */
[C---:B------:R-:W-:Y:S02]  /*100d0*/  IADD3 R11, P2, R44.reuse, 0x6000, RZ ;  /* 0x000060002c0b7810 */ /* 0x040fe40007f5e0ff */
[C---:B----4-:R-:W-:Y:S02]  /*100e0*/  IADD3 R6, P6, R44.reuse, 0x6020, RZ ;  /* 0x000060202c067810 */ /* 0x050fe40007fde0ff */
        /* <DEDUP_REMOVED lines=32> */
[----:B------:R-:W-:Y:S02]  /*102f0*/  MOV R38, R38 ;  /* 0x0000002600267202 */ /* 0x000fe40000000f00 */
[----:B------:R-:W-:Y:S02]  /*10300*/  MOV R39, R46 ;  /* 0x0000002e00277202 */ /* 0x000fe40000000f00 */
[----:B------:R-:W-:Y:S02]  /*10310*/  MOV R36, R48 ;  /* 0x0000003000247202 */ /* 0x000fe40000000f00 */
[----:B------:R-:W-:Y:S02]  /*10320*/  MOV R3, R6 ;  /* 0x0000000600037202 */ /* 0x000fe40000000f00 */
[----:B------:R-:W-:Y:S02]  /*10330*/  MOV R46, R4 ;  /* 0x00000004002e7202 */ /* 0x000fe40000000f00 */
[----:B------:R-:W-:-:S02]  /*10340*/  MOV R56, R56 ;  /* 0x0000003800387202 */ /* 0x000fc40000000f00 */
[----:B--2---:R-:W-:Y:S02]  /*10350*/  MOV R24, R8 ;  /* 0x0000000800187202 */ /* 0x004fe40000000f00 */
[----:B------:R-:W-:Y:S02]  /*10360*/  MOV R49, R10 ;  /* 0x0000000a00317202 */ /* 0x000fe40000000f00 */
[----:B------:R-:W-:Y:S02]  /*10370*/  F2FP.F16.F32.PACK_AB R4, R158, R160 ;  /* 0x000000a09e04723e */ /* 0x000fe400000000ff */
[----:B------:R-:W-:Y:S02]  /*10380*/  F2FP.F16.F32.PACK_AB R5, R51, R50 ;  /* 0x000000323305723e */ /* 0x000fe400000000ff */
[----:B------:R-:W-:Y:S02]  /*10390*/  F2FP.F16.F32.PACK_AB R6, R156, R159 ;  /* 0x0000009f9c06723e */ /* 0x000fe400000000ff */
[----:B------:R-:W-:-:S02]  /*103a0*/  F2FP.F16.F32.PACK_AB R7, R55, R54 ;  /* 0x000000363707723e */ /* 0x000fc400000000ff */
[----:B------:R-:W-:Y:S02]  /*103b0*/  LOP3.LUT R0, R44, 0x380, RZ, 0xc0, !PT ;  /* 0x000003802c007812 */ /* 0x000fe400078ec0ff */
[----:B------:R-:W-:Y:S02]  /*103c0*/  F2FP.F16.F32.PACK_AB R8, R155, R157 ;  /* 0x0000009d9b08723e */ /* 0x000fe400000000ff */
[----:B------:R-:W-:Y:S02]  /*103d0*/  F2FP.F16.F32.PACK_AB R9, R59, R58 ;  /* 0x0000003a3b09723e */ /* 0x000fe400000000ff */
[----:B------:R-:W-:Y:S02]  /*103e0*/  F2FP.F16.F32.PACK_AB R10, R61, R60 ;  /* 0x0000003c3d0a723e */ /* 0x000fe400000000ff */
[----:B------:R-:W-:Y:S02]  /*103f0*/  F2FP.F16.F32.PACK_AB R11, R63, R62 ;  /* 0x0000003e3f0b723e */ /* 0x000fe400000000ff */
[----:B------:R-:W-:-:S02]  /*10400*/  MOV R52, R52 ;  /* 0x0000003400347202 */ /* 0x000fc40000000f00 */
[----:B------:R-:W-:Y:S02]  /*10410*/  MOV R48, R30 ;  /* 0x0000001e00307202 */ /* 0x000fe40000000f00 */
[----:B------:R-:W-:Y:S02]  /*10420*/  F2FP.F16.F32.PACK_AB R12, R65, R64 ;  /* 0x00000040410c723e */ /* 0x000fe400000000ff */
[----:B------:R-:W-:Y:S02]  /*10430*/  F2FP.F16.F32.PACK_AB R14, R69, R68 ;  /* 0x00000044450e723e */ /* 0x000fe400000000ff */
[----:B------:R-:W-:Y:S02]  /*10440*/  MOV R47, R34 ;  /* 0x00000022002f7202 */ /* 0x000fe40000000f00 */
[----:B------:R-:W-:Y:S02]  /*10450*/  F2FP.F16.F32.PACK_AB R28, R73, R72 ;  /* 0x00000048491c723e */ /* 0x000fe400000000ff */
[----:B------:R-:W-:-:S02]  /*10460*/  F2FP.F16.F32.PACK_AB R30, R77, R76 ;  /* 0x0000004c4d1e723e */ /* 0x000fc400000000ff */
[----:B------:R-:W-:Y:S01]  /*10470*/  F2FP.F16.F32.PACK_AB R31, R79, R78 ;  /* 0x0000004e4f1f723e */ /* 0x000fe200000000ff */
[----:B------:R-:W-:Y:S01]  /*10480*/  STSM.16.M88.4 [R56], R4 ;  /* 0x0000000438007844 */ /* 0x000fe20000000200 */
[----:B------:R-:W-:Y:S02]  /*10490*/  F2FP.F16.F32.PACK_AB R34, R85, R84 ;  /* 0x000000545522723e */ /* 0x000fe400000000ff */
        /* <DEDUP_REMOVED lines=10> */
[----:B--2---:R-:W-:Y:S02]  /*10540*/  F2FP.F16.F32.PACK_AB R38, R93, R92 ;  /* 0x0000005c5d26723e */ /* 0x004fe400000000ff */
[----:B------:R-:W-:Y:S02]  /*10550*/  F2FP.F16.F32.PACK_AB R4, R105, R104 ;  /* 0x000000686904723e */ /* 0x000fe400000000ff */
[----:B------:R-:W-:Y:S02]  /*10560*/  F2FP.F16.F32.PACK_AB R5, R107, R106 ;  /* 0x0000006a6b05723e */ /* 0x000fe400000000ff */
[----:B---3--:R-:W-:-:S02]  /*10570*/  F2FP.F16.F32.PACK_AB R36, R89, R88 ;  /* 0x000000585924723e */ /* 0x008fc400000000ff */
[----:B------:R-:W-:Y:S02]  /*10580*/  F2FP.F16.F32.PACK_AB R6, R109, R108 ;  /* 0x0000006c6d06723e */ /* 0x000fe400000000ff */
[----:B----4-:R-:W-:Y:S02]  /*10590*/  F2FP.F16.F32.PACK_AB R39, R95, R94 ;  /* 0x0000005e5f27723e */ /* 0x010fe400000000ff */
        /* <DEDUP_REMOVED lines=20> */
[----:B--2---:R-:W-:Y:S02]  /*106e0*/  IADD3 R8, P1, R70, UR4, RZ ;  /* 0x0000000446087c10 */ /* 0x004fe4000ff3e0ff */
        /* <DEDUP_REMOVED lines=19> */
[----:B--2---:R-:W-:Y:S01]  /*10820*/  @P6 IADD3 R4, P4, R70, UR4, RZ ;  /* 0x0000000446046c10 */ /* 0x004fe2000ff9e0ff */
[----:B------:R-:W-:-:S02]  /*10830*/  ULDC UR4, c[0x0][0xb88] ;  /* 0x0002e20000047ab9 */ /* 0x000fc40000000800 */
[----:B------:R-:W-:Y:S01]  /*10840*/  IMAD.U32 R0, RZ, RZ, UR4 ;  /* 0x00000004ff007e24 */ /* 0x000fe2000f8e00ff */
[----:B------:R-:W-:Y:S01]  /*10850*/  @P6 IADD3.X R5, R66, UR5, RZ, P4, !PT ;  /* 0x0000000542056c10 */ /* 0x000fe2000a7fe4ff */
[----:B------:R2:W5:Y:S04]  /*10860*/  @P0 LDG.E R24, desc[UR40][R8.64] ;  /* 0x0000002808180981 */ /* 0x000568000c1e1900 */
[----:B------:R2:W5:Y:S01]  /*10870*/  @P6 LDG.E R0, desc[UR40][R4.64] ;  /* 0x0000002804006981 */ /* 0x000562000c1e1900 */
[----:B------:R-:W3:Y:S02]  /*10880*/  S2R R90, SR_TID.X ;  /* 0x00000000005a7919 */ /* 0x000ee40000002100 */
[----:B---3--:R-:W-:-:S05]  /*10890*/  VIADD R90, R90, 0xffffff80 ;  /* 0xffffff805a5a7836 */ /* 0x008fca0000000000 */
        /* <DEDUP_REMOVED lines=55> */
.L_x_4571:
[----:B------:R-:W2:Y:S01]  /*10c10*/  LDL.LU R8, [R1+0x40] ;  /* 0x0000400001087983 */ /* 0x000ea20000300800 */
[----:B------:R-:W-:-:S03]  /*10c20*/  ISETP.NE.AND P6, PT, R6, RZ, PT ;  /* 0x000000ff0600720c */ /* 0x000fc60003fc5270 */
[----:B------:R-:W3:Y:S01]  /*10c30*/  LDL.LU R7, [R1+0x5c] ;  /* 0x00005c0001077983 */ /* 0x000ee20000300800 */
[----:B------:R-:W4:Y:S01]  /*10c40*/  S2R R4, SR_TID.X ;  /* 0x0000000000047919 */ /* 0x000f220000002100 */
[--C-:B------:R-:W-:Y:S01]  /*10c50*/  IMAD.X R57, RZ, RZ, R21.reuse, P5 ;  /* 0x000000ffff397224 */ /* 0x100fe200028e0615 */
[----:B------:R-:W-:Y:S01]  /*10c60*/  IADD3.X R49, RZ, R21, RZ, P3, !PT ;  /* 0x00000015ff317210 */ /* 0x000fe20001ffe4ff */
[----:B------:R-:W-:Y:S01]  /*10c70*/  IMAD.X R37, RZ, RZ, R21, P6 ;  /* 0x000000ffff257224 */ /* 0x000fe200030e0615 */
[----:B------:R-:W3:Y:S04]  /*10c80*/  LDL R82, [R1+0x34] ;  /* 0x0000340001527983 */ /* 0x000ee80000100800 */
[----:B------:R0:W5:Y:S01]  /*10c90*/  LDL R84, [R1+0x58] ;  /* 0x0000580001547983 */ /* 0x0001620000100800 */
[----:B----4-:R-:W-:-:S05]  /*10ca0*/  VIADD R4, R4, 0xffffff80 ;  /* 0xffffff8004047836 */ /* 0x010fca0000000000 */
[----:B------:R-:W-:-:S04]  /*10cb0*/  SHF.R.S32.HI R3, RZ, 0x1f, R4 ;  /* 0x0000001fff037819 */ /* 0x000fc80000011404 */
[----:B------:R-:W-:-:S04]  /*10cc0*/  LEA.HI R3, R3, R4, RZ, 0x7 ;  /* 0x0000000403037211 */ /* 0x000fc800078f38ff */
[----:B------:R-:W-:-:S06]  /*10cd0*/  SHF.R.S32.HI R3, RZ, 0x7, R3 ;  /* 0x00000007ff037819 */ /* 0x000fcc0000011403 */
[----:B------:R-:W4:Y:S01]  /*10ce0*/  SHFL.IDX PT, R3, R3, RZ, 0x1f ;  /* 0x00001fff03037589 */ /* 0x000f2200000e0000 */
[--C-:B------:R-:W-:Y:S01]  /*10cf0*/  IMAD.X R41, RZ, RZ, R21.reuse, P1 ;  /* 0x000000ffff297224 */ /* 0x100fe200008e0615 */
[C---:B------:R-:W-:Y:S01]  /*10d00*/  IADD3 R61, P6, R20.reuse, 0xb000, RZ ;  /* 0x0000b000143d7810 */ /* 0x040fe20007fde0ff */
[--C-:B------:R-:W-:Y:S01]  /*10d10*/  IMAD.X R45, RZ, RZ, R21.reuse, P2 ;  /* 0x000000ffff2d7224 */ /* 0x100fe200010e0615 */
[C---:B------:R-:W-:Y:S01]  /*10d20*/  IADD3 R65, P1, R20.reuse, 0xc000, RZ ;  /* 0x0000c00014417810 */ /* 0x040fe20007f3e0ff */
[----:B------:R-:W-:Y:S01]  /*10d30*/  IMAD.X R53, RZ, RZ, R21, P4 ;  /* 0x000000ffff357224 */ /* 0x000fe200020e0615 */
[C---:B------:R-:W-:Y:S02]  /*10d40*/  IADD3 R69, P2, R20.reuse, 0xd000, RZ ;  /* 0x0000d00014457810 */ /* 0x040fe40007f5e0ff */
[C---:B------:R-:W-:Y:S02]  /*10d50*/  IADD3 R73, P3, R20.reuse, 0xe000, RZ ;  /* 0x0000e00014497810 */ /* 0x040fe40007f7e0ff */
[----:B------:R-:W-:-:S02]  /*10d60*/  IADD3 R6, P4, R20, 0xf000, RZ ;  /* 0x0000f00014067810 */ /* 0x000fc40007f9e0ff */
[----:B------:R-:W-:Y:S02]  /*10d70*/  LOP3.LUT R60, R61, 0x380, RZ, 0xc0, !PT ;  /* 0x000003803d3c7812 */ /* 0x000fe400078ec0ff */
[----:B------:R-:W-:Y:S02]  /*10d80*/  LOP3.LUT R64, R65, 0x380, RZ, 0xc0, !PT ;  /* 0x0000038041407812 */ /* 0x000fe400078ec0ff */
[----:B------:R-:W-:Y:S02]  /*10d90*/  LOP3.LUT R68, R69, 0x380, RZ, 0xc0, !PT ;  /* 0x0000038045447812 */ /* 0x000fe400078ec0ff */
[----:B------:R-:W-:Y:S02]  /*10da0*/  LOP3.LUT R72, R73, 0x380, RZ, 0xc0, !PT ;  /* 0x0000038049487812 */ /* 0x000fe400078ec0ff */
[----:B----4-:R-:W-:Y:S02]  /*10db0*/  ISETP.NE.AND P5, PT, R3, RZ, PT ;  /* 0x000000ff0300720c */ /* 0x010fe40003fa5270 */
        /* <DEDUP_REMOVED lines=23> */
[----:B------:R-:W-:Y:S01]  /*10f30*/  SHF.R.S32.HI R81, RZ, 0x1f, R82 ;  /* 0x0000001fff517819 */ /* 0x000fe20000011452 */
[----:B0-----:R-:W-:Y:S06]  /*10f40*/  @P5 BRA `(.L_x_4572) ;  /* 0x0000000000bc5947 */ /* 0x001fec0003800000 */
[----:B------:R-:W2:Y:S01]  /*10f50*/  LDL R7, [R1+0x74] ;  /* 0x0000740001077983 */ /* 0x000ea20000100800 */
[----:B------:R-:W0:Y:S01]  /*10f60*/  LDC R35, c[0x0][0xce8] ;  /* 0x00033a00ff237b82 */ /* 0x000e220000000800 */
[----:B------:R-:W-:Y:S01]  /*10f70*/  ULDC.64 UR4, c[0x0][0xc90] ;  /* 0x0003240000047ab9 */ /* 0x000fe20000000a00 */
[----:B------:R-:W-:Y:S02]  /*10f80*/  IMAD.MOV.U32 R6, RZ, RZ, R24 ;  /* 0x000000ffff067224 */ /* 0x000fe400078e0018 */
[----:B------:R-:W-:Y:S02]  /*10f90*/  IMAD R8, R81, UR4, RZ ;  /* 0x0000000451087c24 */ /* 0x000fe4000f8e02ff */
[----:B------:R-:W-:Y:S02]  /*10fa0*/  IMAD R30, R84, 0x40, R194 ;  /* 0x00000040541e7824 */ /* 0x000fe400078e02c2 */
[----:B------:R-:W-:Y:S01]  /*10fb0*/  IMAD R15, R82, UR5, R8 ;  /* 0x00000005520f7c24 */ /* 0x000fe2000f8e0208 */
[----:B0-----:R-:W-:-:S13]  /*10fc0*/  ISETP.NE.AND P0, PT, R35, 0x1, PT ;  /* 0x000000012300780c */ /* 0x001fda0003f05270 */
[----:B------:R-:W0:Y:S08]  /*10fd0*/  @P0 LDC R9, c[0x0][0xcec] ;  /* 0x00033b00ff090b82 */ /* 0x000e300000000800 */
[----:B------:R-:W3:Y:S01]  /*10fe0*/  @P0 LDC R31, c[0x0][0xcf0] ;  /* 0x00033c00ff1f0b82 */ /* 0x000ee20000000800 */
[----:B--2---:R-:W-:Y:S02]  /*10ff0*/  IMAD R20, R84, 0x40, R7 ;  /* 0x0000004054147824 */ /* 0x004fe400078e0207 */
[----:B------:R-:W-:-:S02]  /*11000*/  IMAD.MOV.U32 R7, RZ, RZ, R21 ;  /* 0x000000ffff077224 */ /* 0x000fc400078e0015 */
[----:B0-----:R-:W-:-:S04]  /*11010*/  @P0 IMAD.HI.U32 R8, R20, R9, RZ ;  /* 0x0000000914080227 */ /* 0x001fc800078e00ff */
[----:B------:R-:W-:Y:S01]  /*11020*/  IMAD.MOV.U32 R9, RZ, RZ, R20 ;  /* 0x000000ffff097224 */ /* 0x000fe200078e0014 */
[----:B---3--:R-:W-:Y:S01]  /*11030*/  @P0 SHF.R.U32.HI R9, RZ, R31, R8 ;  /* 0x0000001fff090219 */ /* 0x008fe20000011608 */
[----:B------:R-:W-:Y:S01]  /*11040*/  IMAD.WIDE.U32 R6, R82, UR4, R6 ;  /* 0x0000000452067c25 */ /* 0x000fe2000f8e0006 */
[----:B------:R-:W-:Y:S02]  /*11050*/  ULDC.64 UR4, c[0x0][0xc98] ;  /* 0x0003260000047ab9 */ /* 0x000fe40000000a00 */
[----:B------:R-:W-:Y:S01]  /*11060*/  SHF.R.S32.HI R31, RZ, 0x1f, R9 ;  /* 0x0000001fff1f7819 */ /* 0x000fe20000011409 */
[----:B------:R-:W-:Y:S02]  /*11070*/  IMAD.IADD R7, R7, 0x1, R15 ;  /* 0x0000000107077824 */ /* 0x000fe400078e020f */
[----:B------:R-:W-:Y:S02]  /*11080*/  IMAD.MOV R14, RZ, RZ, -R9 ;  /* 0x000000ffff0e7224 */ /* 0x000fe400078e0a09 */
[----:B------:R-:W-:-:S02]  /*11090*/  IMAD R8, R80, UR4, RZ ;  /* 0x0000000450087c24 */ /* 0x000fc4000f8e02ff */
[----:B------:R-:W-:-:S04]  /*110a0*/  IMAD.WIDE.U32 R6, R3, UR4, R6 ;  /* 0x0000000403067c25 */ /* 0x000fc8000f8e0006 */
[----:B------:R-:W-:Y:S01]  /*110b0*/  IMAD R15, R35, R14, R20 ;  /* 0x0000000e230f7224 */ /* 0x000fe200078e0214 */
[----:B------:R-:W-:Y:S01]  /*110c0*/  IADD3 R6, P0, R9, R6, RZ ;  /* 0x0000000609067210 */ /* 0x000fe20007f1e0ff */
[----:B------:R-:W-:Y:S01]  /*110d0*/  IMAD R14, R3, UR5, R8 ;  /* 0x00000005030e7c24 */ /* 0x000fe2000f8e0208 */
[----:B------:R-:W-:Y:S01]  /*110e0*/  ULDC.64 UR4, c[0x0][0xc88] ;  /* 0x0003220000047ab9 */ /* 0x000fe20000000a00 */
[----:B------:R-:W-:Y:S01]  /*110f0*/  IMAD R35, R0, R35, RZ ;  /* 0x0000002300237224 */ /* 0x000fe200078e02ff */
[----:B------:R-:W-:Y:S02]  /*11100*/  SHF.R.S32.HI R8, RZ, 0x1f, R15 ;  /* 0x0000001fff087819 */ /* 0x000fe4000001140f */
[----:B------:R-:W-:Y:S01]  /*11110*/  IADD3.X R7, R31, R7, R14, P0, !PT ;  /* 0x000000071f077210 */ /* 0x000fe200007fe40e */
[----:B------:R-:W-:Y:S02]  /*11120*/  IMAD.MOV R14, RZ, RZ, -R224 ;  /* 0x000000ffff0e7224 */ /* 0x000fe400078e0ae0 */
[----:B------:R-:W-:-:S02]  /*11130*/  IMAD R8, R8, UR4, RZ ;  /* 0x0000000408087c24 */ /* 0x000fc4000f8e02ff */
[----:B------:R-:W-:-:S04]  /*11140*/  IMAD.WIDE.U32 R6, R15, UR4, R6 ;  /* 0x000000040f067c25 */ /* 0x000fc8000f8e0006 */
[----:B------:R-:W-:Y:S01]  /*11150*/  IMAD R15, R15, UR5, R8 ;  /* 0x000000050f0f7c24 */ /* 0x000fe2000f8e0208 */
[----:B------:R-:W-:-:S03]  /*11160*/  ULDC.64 UR4, c[0x0][0xc50] ;  /* 0x0003140000047ab9 */ /* 0x000fc60000000a00 */
[----:B------:R-:W-:Y:S01]  /*11170*/  IMAD.IADD R7, R7, 0x1, R15 ;  /* 0x0000000107077824 */ /* 0x000fe200078e020f */
[----:B------:R-:W-:-:S04]  /*11180*/  LEA R15, P0, R6, UR4, 0x2 ;  /* 0x00000004060f7c11 */ /* 0x000fc8000f8010ff */
[----:B------:R-:W-:Y:S01]  /*11190*/  LEA.HI.X R20, R6, UR5, R7, 0x2, P0 ;  /* 0x0000000506147c11 */ /* 0x000fe200080f1407 */
[----:B------:R-:W-:Y:S01]  /*111a0*/  SHFL.IDX PT, R8, R15, 0x1, 0x1c1f ;  /* 0x003c1f000f087f89 */ /* 0x000fe200000e0000 */
[----:B------:R-:W-:Y:S01]  /*111b0*/  ISETP.NE.AND P0, PT, R223, R14, PT ;  /* 0x0000000edf00720c */ /* 0x000fe20003f05270 */
[C---:B------:R-:W-:Y:S02]  /*111c0*/  VIADD R14, R30.reuse, 0x8 ;  /* 0x000000081e0e7836 */ /* 0x040fe40000000000 */
[----:B------:R-:W-:Y:S01]  /*111d0*/  SHFL.IDX PT, R6, R15, RZ, 0x1c1f ;  /* 0x001c1fff0f067589 */ /* 0x000fe200000e0000 */
[-C--:B------:R-:W-:Y:S02]  /*111e0*/  ISETP.GE.OR P1, PT, R30, R35.reuse, P0 ;  /* 0x000000231e00720c */ /* 0x080fe40000726670 */
[----:B------:R-:W-:Y:S01]  /*111f0*/  ISETP.GE.OR P0, PT, R14, R35, P0 ;  /* 0x000000230e00720c */ /* 0x000fe20000706670 */
[----:B------:R-:W0:Y:S04]  /*11200*/  SHFL.IDX PT, R7, R20, RZ, 0x1c1f ;  /* 0x001c1fff14077589 */ /* 0x000e2800000e0000 */
[----:B------:R-:W2:Y:S06]  /*11210*/  SHFL.IDX PT, R9, R20, 0x1, 0x1c1f ;  /* 0x003c1f0014097f89 */ /* 0x000eac00000e0000 */
[----:B0-----:R0:W-:Y:S04]  /*11220*/  @!P1 ST.E desc[UR40][R6.64], R162 ;  /* 0x000000a206009985 */ /* 0x0011e8000c101928 */
[----:B--2---:R0:W-:Y:S02]  /*11230*/  @!P0 ST.E desc[UR40][R8.64], R161 ;  /* 0x000000a108008985 */ /* 0x0041e4000c101928 */
.L_x_4572:
[----:B------:R-:W2:Y:S01]  /*11240*/  LDC R87, c[0x0][0xce8] ;  /* 0x00033a00ff577b82 */ /* 0x000ea20000000800 */
[----:B------:R-:W-:Y:S01]  /*11250*/  ULDC.64 UR4, c[0x0][0xba0] ;  /* 0x0002e80000047ab9 */ /* 0x000fe20000000a00 */
[----:B0-----:R-:W5:Y:S01]  /*11260*/  LD.E.128 R4, desc[UR40][R4.64] ;  /* 0x0000002804047980 */ /* 0x001f62000c101d00 */
[----:B------:R-:W-:-:S03]  /*11270*/  IMAD R21, R21, UR4, RZ ;  /* 0x0000000415157c24 */ /* 0x000fc6000f8e02ff */
[----:B------:R-:W5:Y:S01]  /*11280*/  LD.E.128 R8, desc[UR40][R10.64] ;  /* 0x000000280a087980 */ /* 0x000f62000c101d00 */
[C---:B------:R-:W-:Y:S01]  /*11290*/  IMAD R83, R24.reuse, UR5, R21 ;  /* 0x0000000518537c24 */ /* 0x040fe2000f8e0215 */
[----:B------:R-:W0:Y:S01]  /*112a0*/  LDC R85, c[0x0][0xbc8] ;  /* 0x0002f200ff557b82 */ /* 0x000e220000000800 */
[----:B------:R-:W-:Y:S01]  /*112b0*/  IMAD.WIDE.U32 R20, R24, UR4, RZ ;  /* 0x0000000418147c25 */ /* 0x000fe2000f8e00ff */
[----:B------:R-:W-:Y:S01]  /*112c0*/  ULDC.64 UR4, c[0x0][0xbe8] ;  /* 0x0002fa0000047ab9 */ /* 0x000fe20000000a00 */
[----:B------:R-:W5:Y:S02]  /*112d0*/  LD.E.128 R12, desc[UR40][R12.64] ;  /* 0x000000280c0c7980 */ /* 0x000f64000c101d00 */
[----:B------:R-:W-:Y:S02]  /*112e0*/  IMAD.IADD R21, R21, 0x1, R83 ;  /* 0x0000000115157824 */ /* 0x000fe400078e0253 */
[----:B------:R-:W-:Y:S01]  /*112f0*/  IMAD R81, R81, UR4, RZ ;  /* 0x0000000451517c24 */ /* 0x000fe2000f8e02ff */
[----:B------:R-:W5:Y:S04]  /*11300*/  LD.E.128 R28, desc[UR40][R28.64] ;  /* 0x000000281c1c7980 */ /* 0x000f68000c101d00 */
[----:B------:R-:W5:Y:S01]  /*11310*/  LD.E.128 R32, desc[UR40][R32.64] ;  /* 0x0000002820207980 */ /* 0x000f62000c101d00 */
[----:B--2---:R-:W-:Y:S01]  /*11320*/  ISETP.NE.AND P1, PT, R87, 0x1, PT ;  /* 0x000000015700780c */ /* 0x004fe20003f25270 */
[----:B------:R-:W-:-:S02]  /*11330*/  IMAD R81, R82, UR5, R81 ;  /* 0x0000000552517c24 */ /* 0x000fc4000f8e0251 */
[----:B------:R-:W5:Y:S01]  /*11340*/  LD.E.128 R36, desc[UR40][R36.64] ;  /* 0x0000002824247980 */ /* 0x000f62000c101d00 */
[----:B------:R-:W-:Y:S01]  /*11350*/  IMAD.WIDE.U32 R20, R82, UR4, R20 ;  /* 0x0000000452147c25 */ /* 0x000fe2000f8e0014 */
[----:B------:R-:W-:Y:S01]  /*11360*/  SHF.R.S32.HI R82, RZ, 0x1f, R90 ;  /* 0x0000001fff527819 */ /* 0x000fe2000001145a */
[----:B------:R-:W-:Y:S01]  /*11370*/  ULDC.64 UR4, c[0x0][0xbf0] ;  /* 0x0002fc0000047ab9 */ /* 0x000fe20000000a00 */
[----:B------:R-:W5:Y:S02]  /*11380*/  LD.E.128 R40, desc[UR40][R40.64] ;  /* 0x0000002828287980 */ /* 0x000f64000c101d00 */
[----:B------:R-:W-:Y:S02]  /*11390*/  LEA.HI R82, R82, R90, RZ, 0x3 ;  /* 0x0000005a52527211 */ /* 0x000fe400078f18ff */
[----:B------:R-:W5:Y:S02]  /*113a0*/  LD.E.128 R44, desc[UR40][R44.64] ;  /* 0x000000282c2c7980 */ /* 0x000f64000c101d00 */
[----:B------:R-:W2:Y:S01]  /*113b0*/  @P1 LDC R83, c[0x0][0xcec] ;  /* 0x00033b00ff531b82 */ /* 0x000ea20000000800 */
[----:B------:R-:W-:Y:S01]  /*113c0*/  LOP3.LUT R82, R82, 0xfffffff8, RZ, 0xc0, !PT ;  /* 0xfffffff852527812 */ /* 0x000fe200078ec0ff */
[----:B------:R-:W5:Y:S04]  /*113d0*/  LD.E.128 R48, desc[UR40][R48.64] ;  /* 0x0000002830307980 */ /* 0x000f68000c101d00 */
[----:B------:R-:W5:Y:S02]  /*113e0*/  LD.E.128 R52, desc[UR40][R52.64] ;  /* 0x0000002834347980 */ /* 0x000f64000c101d00 */
[----:B------:R-:W3:Y:S01]  /*113f0*/  @P1 LDC R89, c[0x0][0xcf0] ;  /* 0x00033c00ff591b82 */ /* 0x000ee20000000800 */
[----:B------:R-:W-:Y:S01]  /*11400*/  IMAD.IADD R82, R90, 0x1, -R82 ;  /* 0x000000015a527824 */ /* 0x000fe200078e0a52 */
[----:B------:R-:W5:Y:S03]  /*11410*/  LD.E.128 R56, desc[UR40][R56.64] ;  /* 0x0000002838387980 */ /* 0x000f66000c101d00 */
[----:B------:R-:W-:Y:S01]  /*11420*/  IMAD R24, R82, 0x20, R98 ;  /* 0x0000002052187824 */ /* 0x000fe200078e0262 */
[----:B------:R-:W5:Y:S01]  /*11430*/  LD.E.128 R60, desc[UR40][R60.64] ;  /* 0x000000283c3c7980 */ /* 0x000f62000c101d00 */
[----:B------:R-:W-:-:S02]  /*11440*/  VIADD R101, R192, 0x40 ;  /* 0x00000040c0657836 */ /* 0x000fc40000000000 */
[----:B------:R-:W-:Y:S01]  /*11450*/  IMAD R82, R84, 0x40, R24 ;  /* 0x0000004054527824 */ /* 0x000fe200078e0218 */
[----:B------:R-:W5:Y:S01]  /*11460*/  LD.E.128 R64, desc[UR40][R64.64] ;  /* 0x0000002840407980 */ /* 0x000f62000c101d00 */
[----:B------:R-:W-:Y:S01]  /*11470*/  IMAD.IADD R21, R21, 0x1, R81 ;  /* 0x0000000115157824 */ /* 0x000fe200078e0251 */
[----:B0-----:R-:W-:Y:S01]  /*11480*/  ISETP.GE.AND P0, PT, R101, R85, PT ;  /* 0x000000556500720c */ /* 0x001fe20003f06270 */
[----:B------:R-:W-:Y:S01]  /*11490*/  IMAD R80, R80, UR4, RZ ;  /* 0x0000000450507c24 */ /* 0x000fe2000f8e02ff */
[----:B------:R-:W5:Y:S01]  /*114a0*/  LD.E.128 R68, desc[UR40][R68.64] ;  /* 0x0000002844447980 */ /* 0x000f62000c101d00 */
[----:B------:R-:W-:Y:S02]  /*114b0*/  VIADD R99, R192, 0x80 ;  /* 0x00000080c0637836 */ /* 0x000fe40000000000 */
[----:B--2---:R-:W-:Y:S01]  /*114c0*/  @P1 IMAD.HI.U32 R24, R82, R83, RZ ;  /* 0x0000005352181227 */ /* 0x004fe200078e00ff */
[----:B------:R-:W5:Y:S03]  /*114d0*/  LD.E.128 R72, desc[UR40][R72.64] ;  /* 0x0000002848487980 */ /* 0x000f66000c101d00 */
[C---:B------:R-:W-:Y:S01]  /*114e0*/  IMAD R81, R3.reuse, UR5, R80 ;  /* 0x0000000503517c24 */ /* 0x040fe2000f8e0250 */
[----:B------:R-:W-:Y:S01]  /*114f0*/  SEL R80, RZ, 0xffffffff, P0 ;  /* 0xffffffffff507807 */ /* 0x000fe20000000000 */
[----:B------:R-:W-:Y:S01]  /*11500*/  IMAD.WIDE.U32 R20, R3, UR4, R20 ;  /* 0x0000000403147c25 */ /* 0x000fe2000f8e0014 */
[----:B------:R-:W-:Y:S01]  /*11510*/  ISETP.GE.AND P0, PT, R99, R85, PT ;  /* 0x000000556300720c */ /* 0x000fe20003f06270 */
[----:B------:R-:W-:Y:S01]  /*11520*/  ULDC.64 UR4, c[0x0][0xbe0] ;  /* 0x0002f80000047ab9 */ /* 0x000fe20000000a00 */
[----:B------:R-:W5:Y:S01]  /*11530*/  LD.E.128 R76, desc[UR40][R76.64] ;  /* 0x000000284c4c7980 */ /* 0x000f62000c101d00 */
[----:B------:R-:W-:Y:S01]  /*11540*/  IMAD.MOV.U32 R3, RZ, RZ, R82 ;  /* 0x000000ffff037224 */ /* 0x000fe200078e0052 */
[----:B---3--:R-:W-:Y:S01]  /*11550*/  @P1 SHF.R.U32.HI R3, RZ, R89, R24 ;  /* 0x00000059ff031219 */ /* 0x008fe20000011618 */
[C---:B------:R-:W-:Y:S01]  /*11560*/  VIADD R97, R192.reuse, 0xc0 ;  /* 0x000000c0c0617836 */ /* 0x040fe20000000000 */
[-C--:B------:R-:W-:Y:S01]  /*11570*/  ISETP.GE.AND P1, PT, R192, R85.reuse, PT ;  /* 0x00000055c000720c */ /* 0x080fe20003f26270 */
[----:B------:R-:W-:Y:S01]  /*11580*/  IMAD.SHL.U32 R83, R80, 0x2, RZ ;  /* 0x0000000250537824 */ /* 0x000fe200078e00ff */
[----:B------:R-:W-:Y:S01]  /*11590*/  SEL R80, RZ, 0xffffffff, P0 ;  /* 0xffffffffff507807 */ /* 0x000fe20000000000 */
[----:B------:R-:W-:Y:S01]  /*115a0*/  IMAD.IADD R21, R21, 0x1, R81 ;  /* 0x0000000115157824 */ /* 0x000fe200078e0251 */
[----:B------:R-:W-:Y:S01]  /*115b0*/  SEL R24, RZ, 0x1, P1 ;  /* 0x00000001ff187807 */ /* 0x000fe20000800000 */
[C---:B------:R-:W-:Y:S01]  /*115c0*/  VIADD R95, R192.reuse, 0x100 ;  /* 0x00000100c05f7836 */ /* 0x040fe20000000000 */
[----:B------:R-:W-:Y:S01]  /*115d0*/  ISETP.GE.AND P0, PT, R97, R85, PT ;  /* 0x000000556100720c */ /* 0x000fe20003f06270 */
[----:B------:R-:W-:Y:S01]  /*115e0*/  VIADD R93, R192, 0x140 ;  /* 0x00000140c05d7836 */ /* 0x000fe20000000000 */
[----:B------:R-:W-:Y:S01]  /*115f0*/  IADD3 R81, -R3, RZ, RZ ;  /* 0x000000ff03517210 */ /* 0x000fe20007ffe1ff */
[----:B------:R-:W-:Y:S01]  /*11600*/  @!PT LDS RZ, [RZ] ;  /* 0x00000000fffff984 */ /* 0x000fe20000000800 */
[----:B------:R-:W-:Y:S01]  /*11610*/  @!PT LDS RZ, [RZ] ;  /* 0x00000000fffff984 */ /* 0x000fe20000000800 */
[----:B------:R-:W-:Y:S01]  /*11620*/  @!PT LDS RZ, [RZ] ;  /* 0x00000000fffff984 */ /* 0x000fe20000000800 */
[----:B------:R-:W-:Y:S01]  /*11630*/  @!PT LDS RZ, [RZ] ;  /* 0x00000000fffff984 */ /* 0x000fe20000000800 */
[----:B------:R0:W-:Y:S06]  /*11640*/  MEMBAR.ALL.CTA ;  /* 0x0000000000007992 */ /* 0x0001ec0000008000 */
[----:B0-----:R-:W0:Y:S01]  /*11650*/  FENCE.VIEW.ASYNC.S ;  /* 0x00000000000073c6 */ /* 0x001e220000000000 */
[----:B------:R-:W-:Y:S01]  /*11660*/  LOP3.LUT R24, R83, 0x2, R24, 0xe2, !PT ;  /* 0x0000000253187812 */ /* 0x000fe200078ee218 */
[----:B------:R-:W-:Y:S01]  /*11670*/  IMAD.SHL.U32 R83, R80, 0x4, RZ ;  /* 0x0000000450537824 */ /* 0x000fe200078e00ff */
[----:B------:R-:W-:Y:S01]  /*11680*/  SEL R80, RZ, 0xffffffff, P0 ;  /* 0xffffffffff507807 */ /* 0x000fe20000000000 */
[----:B------:R-:W-:Y:S01]  /*11690*/  IMAD R81, R87, R81, R82 ;  /* 0x0000005157517224 */ /* 0x000fe200078e0252 */
[-C--:B------:R-:W-:Y:S01]  /*116a0*/  ISETP.GE.AND P0, PT, R95, R85.reuse, PT ;  /* 0x000000555f00720c */ /* 0x080fe20003f06270 */
[----:B------:R-:W-:Y:S01]  /*116b0*/  IMAD.WIDE.U32 R20, R3, UR4, R20 ;  /* 0x0000000403147c25 */ /* 0x000fe2000f8e0014 */
[----:B------:R-:W-:Y:S01]  /*116c0*/  SHF.R.S32.HI R82, RZ, 0x1f, R3 ;  /* 0x0000001fff527819 */ /* 0x000fe20000011403 */
[----:B------:R-:W-:Y:S01]  /*116d0*/  BSSY B1, `(.L_x_4573) ;  /* 0x0000055000017945 */ /* 0x000fe20003800000 */
        /* <DEDUP_REMOVED lines=8> */
[----:B------:R-:W-:Y:S01]  /*11760*/  SHF.R.S32.HI R80, RZ, 0x1f, R81 ;  /* 0x0000001fff507819 */ /* 0x000fe20000011451 */
[----:B------:R-:W-:Y:S01]  /*11770*/  IMAD R83, R3, UR5, R82 ;  /* 0x0000000503537c24 */ /* 0x000fe2000f8e0252 */
[----:B------:R-:W-:Y:S01]  /*11780*/  ULDC.64 UR4, c[0x0][0xbd8] ;  /* 0x0002f60000047ab9 */ /* 0x000fe20000000a00 */
[----:B------:R-:W-:Y:S01]  /*11790*/  SEL R3, RZ, 0xffffffff, P0 ;  /* 0xffffffffff037807 */ /* 0x000fe20000000000 */
[----:B------:R-:W-:Y:S01]  /*117a0*/  IMAD R87, R84, 0x40, R98 ;  /* 0x0000004054577824 */ /* 0x000fe200078e0262 */
[----:B------:R-:W-:Y:S01]  /*117b0*/  LOP3.LUT R24, R89, 0x10, R24, 0xe2, !PT ;  /* 0x0000001059187812 */ /* 0x000fe200078ee218 */
[----:B------:R-:W-:-:S02]  /*117c0*/  IMAD.IADD R21, R21, 0x1, R83 ;  /* 0x0000000115157824 */ /* 0x000fc400078e0253 */
[----:B------:R-:W-:Y:S01]  /*117d0*/  IMAD R80, R80, UR4, RZ ;  /* 0x0000000450507c24 */ /* 0x000fe2000f8e02ff */
[----:B------:R-:W-:Y:S01]  /*117e0*/  ISETP.GE.AND P1, PT, R87, R88, PT ;  /* 0x000000585700720c */ /* 0x000fe20003f26270 */
[----:B------:R-:W-:Y:S02]  /*117f0*/  VIADD R91, R192, 0x180 ;  /* 0x00000180c05b7836 */ /* 0x000fe40000000000 */
[C---:B------:R-:W-:Y:S02]  /*11800*/  IMAD R83, R81.reuse, UR5, R80 ;  /* 0x0000000551537c24 */ /* 0x040fe4000f8e0250 */
[----:B------:R-:W-:Y:S01]  /*11810*/  IMAD.WIDE.U32 R20, R81, UR4, R20 ;  /* 0x0000000451147c25 */ /* 0x000fe2000f8e0014 */
[----:B------:R-:W-:Y:S01]  /*11820*/  ULDC.64 UR4, c[0x0][0xb80] ;  /* 0x0002e00000047ab9 */ /* 0x000fe20000000a00 */
[----:B------:R-:W-:Y:S02]  /*11830*/  ISETP.GE.AND P0, PT, R91, R85, PT ;  /* 0x000000555b00720c */ /* 0x000fe40003f06270 */
[----:B------:R-:W-:Y:S01]  /*11840*/  IMAD.SHL.U32 R3, R3, 0x20, RZ ;  /* 0x0000002003037824 */ /* 0x000fe200078e00ff */
[----:B------:R-:W-:Y:S01]  /*11850*/  LEA R84, P2, R20, UR4, 0x1 ;  /* 0x0000000414547c11 */ /* 0x000fe2000f8408ff */
[----:B------:R-:W-:-:S02]  /*11860*/  VIADD R90, R192, 0x1c0 ;  /* 0x000001c0c05a7836 */ /* 0x000fc40000000000 */
[----:B------:R-:W-:Y:S01]  /*11870*/  IMAD.IADD R21, R21, 0x1, R83 ;  /* 0x0000000115157824 */ /* 0x000fe200078e0253 */
[----:B------:R-:W-:Y:S01]  /*11880*/  LOP3.LUT R24, R3, 0x20, R24, 0xe2, !PT ;  /* 0x0000002003187812 */ /* 0x000fe200078ee218 */
[----:B------:R-:W-:Y:S01]  /*11890*/  VIADD R0, R2, 0x38820 ;  /* 0x0003882002007836 */ /* 0x000fe20000000000 */
[----:B------:R-:W-:Y:S01]  /*118a0*/  SEL R3, RZ, 0x40, P0 ;  /* 0x00000040ff037807 */ /* 0x000fe20000000000 */
[----:B------:R-:W-:Y:S01]  /*118b0*/  VIADD R89, R192, 0x1c0 ;  /* 0x000001c0c0597836 */ /* 0x000fe20000000000 */
[----:B------:R-:W-:Y:S01]  /*118c0*/  ISETP.GE.AND P0, PT, R90, R85, PT ;  /* 0x000000555a00720c */ /* 0x000fe20003f06270 */
[----:B------:R-:W-:Y:S01]  /*118d0*/  VIADD R92, R192, 0x180 ;  /* 0x00000180c05c7836 */ /* 0x000fe20000000000 */
[----:B------:R-:W-:Y:S01]  /*118e0*/  LEA.HI.X R86, R20, UR5, R21, 0x1, P2 ;  /* 0x0000000514567c11 */ /* 0x000fe200090f0c15 */
[C---:B------:R-:W-:Y:S01]  /*118f0*/  VIADD R94, R192.reuse, 0x140 ;  /* 0x00000140c05e7836 */ /* 0x040fe20000000000 */
[----:B------:R-:W-:Y:S01]  /*11900*/  PRMT R0, RZ, 0x654, R0 ;  /* 0x00000654ff007816 */ /* 0x000fe20000000000 */
[----:B------:R-:W-:Y:S01]  /*11910*/  VIADD R96, R192, 0x100 ;  /* 0x00000100c0607836 */ /* 0x000fe20000000000 */
[----:B------:R-:W-:Y:S01]  /*11920*/  LOP3.LUT R3, R24, R3, RZ, 0xfc, !PT ;  /* 0x0000000318037212 */ /* 0x000fe200078efcff */
[C---:B------:R-:W-:Y:S01]  /*11930*/  VIADD R98, R192.reuse, 0xc0 ;  /* 0x000000c0c0627836 */ /* 0x040fe20000000000 */
[----:B------:R-:W-:Y:S01]  /*11940*/  SEL R24, RZ, 0x80, P0 ;  /* 0x00000080ff187807 */ /* 0x000fe20000000000 */
[C---:B------:R-:W-:Y:S01]  /*11950*/  VIADD R100, R192.reuse, 0x80 ;  /* 0x00000080c0647836 */ /* 0x040fe20000000000 */
[----:B0-----:R0:W-:Y:S01]  /*11960*/  SYNCS.ARRIVE.TRANS64.RED.A1T0 RZ, [R0+URZ], RZ ;  /* 0x000000ff00ff79a7 */ /* 0x0011e2000810043f */
[----:B------:R-:W-:Y:S01]  /*11970*/  VIADD R102, R192, 0x40 ;  /* 0x00000040c0667836 */ /* 0x000fe20000000000 */
[----:B------:R0:W2:Y:S01]  /*11980*/  SHFL.IDX PT, R20, R84, RZ, 0x181f ;  /* 0x00181fff54147589 */ /* 0x0000a200000e0000 */
[----:B------:R-:W-:-:S02]  /*11990*/  LOP3.LUT R24, R3, R24, RZ, 0xfc, !PT ;  /* 0x0000001803187212 */ /* 0x000fc400078efcff */
[----:B------:R-:W-:Y:S01]  /*119a0*/  SHF.R.S32.HI R89, RZ, 0x1f, R89 ;  /* 0x0000001fff597819 */ /* 0x000fe20000011459 */
[----:B------:R0:W3:Y:S01]  /*119b0*/  SHFL.IDX PT, R21, R86, RZ, 0x181f ;  /* 0x00181fff56157589 */ /* 0x0000e200000e0000 */
[----:B------:R-:W-:Y:S02]  /*119c0*/  SHF.R.S32.HI R92, RZ, 0x1f, R92 ;  /* 0x0000001fff5c7819 */ /* 0x000fe4000001145c */
[----:B------:R-:W-:Y:S02]  /*119d0*/  SHF.R.S32.HI R94, RZ, 0x1f, R94 ;  /* 0x0000001fff5e7819 */ /* 0x000fe4000001145e */
[----:B------:R-:W-:Y:S02]  /*119e0*/  SHF.R.S32.HI R96, RZ, 0x1f, R96 ;  /* 0x0000001fff607819 */ /* 0x000fe40000011460 */
[----:B------:R-:W-:Y:S02]  /*119f0*/  SHF.R.S32.HI R98, RZ, 0x1f, R98 ;  /* 0x0000001fff627819 */ /* 0x000fe40000011462 */
[----:B------:R-:W-:-:S02]  /*11a00*/  SHF.R.S32.HI R100, RZ, 0x1f, R100 ;  /* 0x0000001fff647819 */ /* 0x000fc40000011464 */
        /* <DEDUP_REMOVED lines=33> */
.L_x_4574:
[----:B------:R-:W-:Y:S05]  /*11c20*/  BSYNC B1 ;  /* 0x0000000000017941 */ /* 0x000fea0003800000 */
.L_x_4573:
        /* <DEDUP_REMOVED lines=38> */
.L_x_4570:
        /* <DEDUP_REMOVED lines=26> */
.L_x_4576:
        /* <DEDUP_REMOVED lines=50> */
.L_x_4578:
[----:B------:R-:W-:Y:S05]  /*12350*/  BSYNC B1 ;  /* 0x0000000000017941 */ /* 0x000fea0003800000 */
.L_x_4577:
        /* <DEDUP_REMOVED lines=11> */
[----:B------:R-:W-:Y:S01]  /*12410*/  LOP3.LUT R8, R8, 0xfffffff8, RZ, 0xc0, !PT ;  /* 0xfffffff808087812 */ /* 0x000fe200078ec0ff */
[----:B------:R-:W-:Y:S01]  /*12420*/  ULDC.64 UR4, c[0x0][0xbe8] ;  /* 0x0002fa0000047ab9 */ /* 0x000fe20000000a00 */
[----:B------:R-:W0:Y:S01]  /*12430*/  @P0 LDC R7, c[0x0][0xcec] ;  /* 0x00033b00ff070b82 */ /* 0x000e220000000800 */
[----:B------:R-:W-:Y:S01]  /*12440*/  IMAD.IADD R5, R5, 0x1, R3 ;  /* 0x0000000105057824 */ /* 0x000fe200078e0203 */
[----:B------:R-:W-:Y:S01]  /*12450*/  SHF.R.S32.HI R12, RZ, 0x3, R12 ;  /* 0x00000003ff0c7819 */ /* 0x000fe2000001140c */
[----:B------:R-:W-:Y:S01]  /*12460*/  IMAD R3, R13, UR4, RZ ;  /* 0x000000040d037c24 */ /* 0x000fe2000f8e02ff */
[C---:B------:R-:W-:Y:S01]  /*12470*/  IADD3 R30, R192.reuse, 0x1c0, RZ ;  /* 0x000001c0c01e7810 */ /* 0x040fe20007ffe0ff */
[----:B------:R-:W-:-:S02]  /*12480*/  VIADD R43, R192, 0x40 ;  /* 0x00000040c02b7836 */ /* 0x000fc40000000000 */
[----:B------:R-:W-:Y:S01]  /*12490*/  IMAD.IADD R8, R24, 0x1, -R8 ;  /* 0x0000000118087824 */ /* 0x000fe200078e0a08 */
[----:B------:R-:W3:Y:S01]  /*124a0*/  @P0 LDC R9, c[0x0][0xcf0] ;  /* 0x00033c00ff090b82 */ /* 0x000ee20000000800 */
[C---:B------:R-:W-:Y:S02]  /*124b0*/  IMAD R3, R28.reuse, UR5, R3 ;  /* 0x000000051c037c24 */ /* 0x040fe4000f8e0203 */
[----:B------:R-:W-:Y:S01]  /*124c0*/  IMAD.WIDE.U32 R4, R28, UR4, R4 ;  /* 0x000000041c047c25 */ /* 0x000fe2000f8e0004 */
[-C--:B--2---:R-:W-:Y:S01]  /*124d0*/  ISETP.GE.AND P1, PT, R43, R21.reuse, PT ;  /* 0x000000152b00720c */ /* 0x084fe20003f26270 */
[----:B------:R-:W-:Y:S01]  /*124e0*/  ULDC.64 UR4, c[0x0][0xbf0] ;  /* 0x0002fc0000047ab9 */ /* 0x000fe20000000a00 */
[----:B------:R-:W-:Y:S01]  /*124f0*/  ISETP.GE.AND P2, PT, R192, R21, PT ;  /* 0x00000015c000720c */ /* 0x000fe20003f46270 */
[----:B------:R-:W-:Y:S01]  /*12500*/  IMAD R6, R8, 0x20, R12 ;  /* 0x0000002008067824 */ /* 0x000fe200078e020c */
[----:B------:R-:W-:Y:S01]  /*12510*/  SEL R10, RZ, 0xffffffff, P1 ;  /* 0xffffffffff0a7807 */ /* 0x000fe20000800000 */
[----:B------:R-:W-:-:S02]  /*12520*/  IMAD.IADD R5, R5, 0x1, R3 ;  /* 0x0000000105057824 */ /* 0x000fc400078e0203 */
[----:B------:R-:W-:Y:S02]  /*12530*/  IMAD R3, R14, UR4, RZ ;  /* 0x000000040e037c24 */ /* 0x000fe4000f8e02ff */
[----:B------:R-:W-:Y:S02]  /*12540*/  IMAD R8, R20, 0x40, R6 ;  /* 0x0000004014087824 */ /* 0x000fe400078e0206 */
[----:B------:R-:W-:Y:S02]  /*12550*/  VIADD R41, R192, 0x80 ;  /* 0x00000080c0297836 */ /* 0x000fe40000000000 */
[C---:B------:R-:W-:Y:S02]  /*12560*/  IMAD R3, R15.reuse, UR5, R3 ;  /* 0x000000050f037c24 */ /* 0x040fe4000f8e0203 */
[----:B------:R-:W-:Y:S01]  /*12570*/  IMAD.WIDE.U32 R4, R15, UR4, R4 ;  /* 0x000000040f047c25 */ /* 0x000fe2000f8e0004 */
[----:B------:R-:W-:-:S03]  /*12580*/  ULDC.64 UR4, c[0x0][0xbe0] ;  /* 0x0002f80000047ab9 */ /* 0x000fc60000000a00 */
[----:B0-----:R-:W-:Y:S01]  /*12590*/  @P0 IMAD.HI.U32 R6, R8, R7, RZ ;  /* 0x0000000708060227 */ /* 0x001fe200078e00ff */
[----:B------:R-:W-:Y:S02]  /*125a0*/  SEL R7, RZ, 0x1, P2 ;  /* 0x00000001ff077807 */ /* 0x000fe40001000000 */
[----:B------:R-:W-:Y:S01]  /*125b0*/  ISETP.GE.AND P2, PT, R41, R21, PT ;  /* 0x000000152900720c */ /* 0x000fe20003f46270 */
[----:B------:R-:W-:Y:S02]  /*125c0*/  IMAD.SHL.U32 R10, R10, 0x2, RZ ;  /* 0x000000020a0a7824 */ /* 0x000fe400078e00ff */
[C---:B------:R-:W-:Y:S02]  /*125d0*/  VIADD R39, R192.reuse, 0xc0 ;  /* 0x000000c0c0277836 */ /* 0x040fe40000000000 */
[----:B------:R-:W-:Y:S02]  /*125e0*/  IMAD.IADD R5, R5, 0x1, R3 ;  /* 0x0000000105057824 */ /* 0x000fe400078e0203 */
[----:B------:R-:W-:Y:S01]  /*125f0*/  IMAD.MOV.U32 R3, RZ, RZ, R8 ;  /* 0x000000ffff037224 */ /* 0x000fe200078e0008 */
[----:B---3--:R-:W-:Y:S01]  /*12600*/  @P0 SHF.R.U32.HI R3, RZ, R9, R6 ;  /* 0x00000009ff030219 */ /* 0x008fe20000011606 */
[----:B------:R-:W-:Y:S01]  /*12610*/  VIADD R37, R192, 0x100 ;  /* 0x00000100c0257836 */ /* 0x000fe20000000000 */
[----:B------:R-:W-:Y:S01]  /*12620*/  LOP3.LUT R9, R10, 0x2, R7, 0xe2, !PT ;  /* 0x000000020a097812 */ /* 0x000fe200078ee207 */
[----:B------:R-:W-:Y:S01]  /*12630*/  IMAD R31, R0, R29, RZ ;  /* 0x0000001d001f7224 */ /* 0x000fe200078e02ff */
[----:B------:R-:W-:Y:S01]  /*12640*/  ISETP.GE.AND P1, PT, R39, R21, PT ;  /* 0x000000152700720c */ /* 0x000fe20003f26270 */
[----:B------:R-:W-:Y:S01]  /*12650*/  IMAD.MOV R7, RZ, RZ, -R3 ;  /* 0x000000ffff077224 */ /* 0x000fe200078e0a03 */
[----:B------:R-:W-:Y:S01]  /*12660*/  SEL R10, RZ, 0xffffffff, P2 ;  /* 0xffffffffff0a7807 */ /* 0x000fe20001000000 */
[----:B------:R-:W-:Y:S01]  /*12670*/  IMAD.WIDE.U32 R4, R3, UR4, R4 ;  /* 0x0000000403047c25 */ /* 0x000fe2000f8e0004 */
[----:B------:R-:W-:-:S02]  /*12680*/  SHF.R.S32.HI R6, RZ, 0x1f, R3 ;  /* 0x0000001fff067819 */ /* 0x000fc40000011403 */
[----:B------:R-:W-:Y:S01]  /*12690*/  SEL R11, RZ, 0xffffffff, P1 ;  /* 0xffffffffff0b7807 */ /* 0x000fe20000800000 */
[----:B------:R-:W-:Y:S01]  /*126a0*/  IMAD.SHL.U32 R10, R10, 0x4, RZ ;  /* 0x000000040a0a7824 */ /* 0x000fe200078e00ff */
[-C--:B------:R-:W-:Y:S01]  /*126b0*/  ISETP.GE.AND P0, PT, R37, R21.reuse, PT ;  /* 0x000000152500720c */ /* 0x080fe20003f06270 */
[----:B------:R-:W-:Y:S01]  /*126c0*/  IMAD R6, R6, UR4, RZ ;  /* 0x0000000406067c24 */ /* 0x000fe2000f8e02ff */
[----:B------:R-:W-:Y:S01]  /*126d0*/  ISETP.GE.AND P2, PT, R30, R21, PT ;  /* 0x000000151e00720c */ /* 0x000fe20003f46270 */
        /* <DEDUP_REMOVED lines=11> */
[----:B------:R-:W-:-:S02]  /*12790*/  VIADD R33, R192, 0x180 ;  /* 0x00000180c0217836 */ /* 0x000fc40000000000 */
[----:B------:R-:W-:Y:S01]  /*127a0*/  IMAD R0, R0, UR4, RZ ;  /* 0x0000000400007c24 */ /* 0x000fe2000f8e02ff */
[----:B------:R-:W-:Y:S01]  /*127b0*/  LOP3.LUT R6, R6, 0x10, R3, 0xe2, !PT ;  /* 0x0000001006067812 */ /* 0x000fe200078ee203 */
[----:B------:R-:W-:Y:S01]  /*127c0*/  IMAD.IADD R5, R5, 0x1, R9 ;  /* 0x0000000105057824 */ /* 0x000fe200078e0209 */
[----:B------:R-:W-:Y:S01]  /*127d0*/  SEL R8, RZ, 0xffffffff, P0 ;  /* 0xffffffffff087807 */ /* 0x000fe20000000000 */
[----:B------:R-:W-:Y:S01]  /*127e0*/  IMAD R3, R7, UR5, R0 ;  /* 0x0000000507037c24 */ /* 0x000fe2000f8e0200 */
[----:B------:R-:W-:Y:S01]  /*127f0*/  ISETP.GE.AND P0, PT, R33, R21, PT ;  /* 0x000000152100720c */ /* 0x000fe20003f06270 */
[----:B------:R-:W-:Y:S02]  /*12800*/  IMAD R0, R20, 0x40, R12 ;  /* 0x0000004014007824 */ /* 0x000fe400078e020c */
[----:B------:R-:W-:Y:S01]  /*12810*/  IMAD.WIDE.U32 R4, R7, UR4, R4 ;  /* 0x0000000407047c25 */ /* 0x000fe2000f8e0004 */
[----:B------:R-:W-:Y:S01]  /*12820*/  SEL R7, RZ, 0x40, P0 ;  /* 0x00000040ff077807 */ /* 0x000fe20000000000 */
[----:B------:R-:W-:Y:S01]  /*12830*/  ULDC.64 UR4, c[0x0][0xb80] ;  /* 0x0002e00000047ab9 */ /* 0x000fe20000000a00 */
[----:B------:R-:W-:Y:S01]  /*12840*/  ISETP.GE.AND P0, PT, R0, R31, PT ;  /* 0x0000001f0000720c */ /* 0x000fe20003f06270 */
[----:B------:R-:W-:Y:S01]  /*12850*/  IMAD.SHL.U32 R9, R8, 0x20, RZ ;  /* 0x0000002008097824 */ /* 0x000fe200078e00ff */
[----:B------:R-:W-:Y:S01]  /*12860*/  LEA R20, P1, R4, UR4, 0x1 ;  /* 0x0000000404147c11 */ /* 0x000fe2000f8208ff */
[----:B------:R-:W-:Y:S01]  /*12870*/  IMAD.IADD R3, R5, 0x1, R3 ;  /* 0x0000000105037824 */ /* 0x000fe200078e0203 */
[----:B------:R-:W-:Y:S01]  /*12880*/  SEL R5, RZ, 0x80, P2 ;  /* 0x00000080ff057807 */ /* 0x000fe20001000000 */
[C---:B------:R-:W-:Y:S01]  /*12890*/  VIADD R32, R192.reuse, 0x1c0 ;  /* 0x000001c0c0207836 */ /* 0x040fe20000000000 */
[----:B------:R-:W-:Y:S01]  /*128a0*/  LOP3.LUT R6, R9, 0x20, R6, 0xe2, !PT ;  /* 0x0000002009067812 */ /* 0x000fe200078ee206 */
[----:B------:R-:W-:Y:S01]  /*128b0*/  VIADD R34, R192, 0x180 ;  /* 0x00000180c0227836 */ /* 0x000fe20000000000 */
[----:B------:R-:W-:Y:S01]  /*128c0*/  LEA.HI.X R3, R4, UR5, R3, 0x1, P1 ;  /* 0x0000000504037c11 */ /* 0x000fe200088f0c03 */
[----:B------:R-:W-:Y:S01]  /*128d0*/  VIADD R36, R192, 0x140 ;  /* 0x00000140c0247836 */ /* 0x000fe20000000000 */
[----:B------:R-:W-:Y:S01]  /*128e0*/  LOP3.LUT R24, R6, R7, RZ, 0xfc, !PT ;  /* 0x0000000706187212 */ /* 0x000fe200078efcff */
[C---:B------:R-:W-:Y:S01]  /*128f0*/  VIADD R38, R192.reuse, 0x100 ;  /* 0x00000100c0267836 */ /* 0x040fe20000000000 */
[----:B------:R0:W2:Y:S01]  /*12900*/  SHFL.IDX PT, R6, R20, RZ, 0x181f ;  /* 0x00181fff14067589 */ /* 0x0000a200000e0000 */
[----:B------:R-:W-:Y:S01]  /*12910*/  VIADD R40, R192, 0xc0 ;  /* 0x000000c0c0287836 */ /* 0x000fe20000000000 */
[----:B------:R-:W-:Y:S01]  /*12920*/  LOP3.LUT R28, R24, R5, RZ, 0xfc, !PT ;  /* 0x00000005181c7212 */ /* 0x000fe200078efcff */
[C---:B------:R-:W-:Y:S01]  /*12930*/  VIADD R42, R192.reuse, 0x80 ;  /* 0x00000080c02a7836 */ /* 0x040fe20000000000 */
[----:B------:R0:W3:Y:S01]  /*12940*/  SHFL.IDX PT, R7, R3, RZ, 0x181f ;  /* 0x00181fff03077589 */ /* 0x0000e200000e0000 */
[----:B------:R-:W-:Y:S01]  /*12950*/  VIADD R44, R192, 0x40 ;  /* 0x00000040c02c7836 */ /* 0x000fe20000000000 */
        /* <DEDUP_REMOVED lines=39> */
.L_x_4580:
[----:B------:R-:W-:Y:S05]  /*12bd0*/  BSYNC B1 ;  /* 0x0000000000017941 */ /* 0x000fea0003800000 */
.L_x_4579:
        /* <DEDUP_REMOVED lines=36> */
.L_x_4575:
[----:B------:R-:W-:Y:S05]  /*12e20*/  BSYNC B0 ;  /* 0x0000000000007941 */ /* 0x000fea0003800000 */
.L_x_4569:
[----:B------:R-:W-:Y:S02]  /*12e30*/  ULDC UR4, c[0x0][0xd3c] ;  /* 0x00034f0000047ab9 */ /* 0x000fe40000000800 */
[----:B------:R-:W-:-:S13]  /*12e40*/  ISETP.GE.AND P0, PT, R27, UR4, PT ;  /* 0x000000041b007c0c */ /* 0x000fda000bf06270 */
[----:B------:R-:W-:Y:S05]  /*12e50*/  @!P0 BRA `(.L_x_4581) ;  /* 0xfffffee400dc8947 */ /* 0x000fea000383ffff */
[----:B------:R-:W-:Y:S05]  /*12e60*/  BRA `(.L_x_4460) ;  /* 0x0000007c00e87947 */ /* 0x000fea0003800000 */
.L_x_4458:
        /* <DEDUP_REMOVED lines=16> */
.L_x_4582:
        /* <DEDUP_REMOVED lines=41> */
.L_x_4588:
        /* <DEDUP_REMOVED lines=12> */
.L_x_4587:
[----:B------:R-:W-:Y:S05]  /*132c0*/  BSYNC B0 ;  /* 0x0000000000007941 */ /* 0x000fea0003800000 */
.L_x_4586:
        /* <DEDUP_REMOVED lines=21> */
.L_x_4584:
        /* <DEDUP_REMOVED lines=15> */
.L_x_4589:
[----:B---3--:R-:W-:Y:S01]  /*13510*/  IMAD R16, R16, UR5, R9 ;  /* 0x0000000510107c24 */ /* 0x008fe2000f8e0209 */
[----:B0-----:R-:W-:Y:S01]  /*13520*/  IABS R2, R4 ;  /* 0x0000000400027213 */ /* 0x001fe20000000000 */
[----:B-12---:R-:W-:Y:S02]  /*13530*/  IMAD.MOV R7, RZ, RZ, -R3 ;  /* 0x000000ffff077224 */ /* 0x006fe400078e0a03 */
[----:B------:R-:W-:Y:S01]  /*13540*/  VIADD R19, R19, UR4 ;  /* 0x0000000413137c36 */ /* 0x000fe20008000000 */
[----:B------:R-:W-:Y:S01]  /*13550*/  IADD3 R9, -R16, UR6, RZ ;  /* 0x0000000610097c10 */ /* 0x000fe2000fffe1ff */
[----:B------:R-:W-:Y:S02]  /*13560*/  IMAD.MOV R8, RZ, RZ, -R2 ;  /* 0x000000ffff087224 */ /* 0x000fe400078e0a02 */
[----:B------:R-:W-:Y:S01]  /*13570*/  IMAD R7, R7, R10, RZ ;  /* 0x0000000a07077224 */ /* 0x000fe200078e02ff */
        /* <DEDUP_REMOVED lines=21> */
.L_x_4585:
[----:B------:R-:W-:Y:S02]  /*136d0*/  IMAD.MOV.U32 R17, RZ, RZ, RZ ;  /* 0x000000ffff117224 */ /* 0x000fe400078e00ff */
[----:B------:R-:W-:Y:S02]  /*136e0*/  IMAD.U32 R16, RZ, RZ, UR6 ;  /* 0x00000006ff107e24 */ /* 0x000fe4000f8e00ff */
[----:B------:R-:W-:-:S07]  /*136f0*/  IMAD.MOV.U32 R18, RZ, RZ, RZ ;  /* 0x000000ffff127224 */ /* 0x000fce00078e00ff */
.L_x_4590:
[----:B------:R-:W-:-:S13]  /*13700*/  ISETP.NE.AND P0, PT, R5, RZ, PT ;  /* 0x000000ff0500720c */ /* 0x000fda0003f05270 */
[----:B------:R-:W0:Y:S01]  /*13710*/  @!P0 S2R R3, SR_CgaCtaId ;  /* 0x0000000000038919 */ /* 0x000e220000008800 */
[----:B------:R-:W-:-:S04]  /*13720*/  @!P0 MOV R2, 0x400 ;  /* 0x0000040000028802 */ /* 0x000fc80000000f00 */
[----:B0-----:R-:W-:-:S05]  /*13730*/  @!P0 LEA R2, R3, R2, 0x18 ;  /* 0x0000000203028211 */ /* 0x001fca00078ec0ff */
[----:B------:R1:W-:Y:S01]  /*13740*/  @!P0 STS.128 [R2+0x388d0], R16 ;  /* 0x0388d01002008388 */ /* 0x0003e20000000c00 */
[----:B------:R-:W-:Y:S06]  /*13750*/  BAR.ARV 0x5, 0x180 ;  /* 0x0146000000007b1d */ /* 0x000fec0000002000 */
.L_x_4583:
[----:B------:R2:W-:Y:S01]  /*13760*/  STL [R1+0x28], RZ ;  /* 0x000028ff01007387 */ /* 0x0005e20000100800 */
[----:B------:R-:W-:Y:S01]  /*13770*/  ULDC UR4, c[0x0][0xd3c] ;  /* 0x00034f0000047ab9 */ /* 0x000fe20000000800 */
[----:B------:R-:W-:Y:S01]  /*13780*/  IMAD.MOV.U32 R28, RZ, RZ, 0x1 ;  /* 0x00000001ff1c7424 */ /* 0x000fe200078e00ff */
[----:B0-----:R-:W-:Y:S01]  /*13790*/  ISETP.GE.AND P0, PT, R19, UR4, PT ;  /* 0x0000000413007c0c */ /* 0x001fe2000bf06270 */
[----:B------:R-:W-:-:S12]  /*137a0*/  IMAD.MOV.U32 R25, RZ, RZ, RZ ;  /* 0x000000ffff197224 */ /* 0x000fd800078e00ff */
[----:B--2---:R-:W-:Y:S05]  /*137b0*/  @P0 BRA `(.L_x_4591) ;  /* 0x0000007000b80947 */ /* 0x004fea0003800000 */
[----:B------:R-:W2:Y:S01]  /*137c0*/  LDL R4, [R1+0x8] ;  /* 0x0000080001047983 */ /* 0x000ea20000100800 */
[----:B------:R-:W0:Y:S01]  /*137d0*/  S2UR UR5, SR_CgaCtaId ;  /* 0x00000000000579c3 */ /* 0x000e220000008800 */
[C---:B-1----:R-:W-:Y:S01]  /*137e0*/  IMAD.SHL.U32 R2, R0.reuse, 0x8, RZ ;  /* 0x0000000800027824 */ /* 0x042fe200078e00ff */
[----:B------:R-:W-:Y:S01]  /*137f0*/  LOP3.LUT R5, R0, 0x7f, RZ, 0xc0, !PT ;  /* 0x0000007f00057812 */ /* 0x000fe200078ec0ff */
[----:B------:R-:W-:Y:S01]  /*13800*/  UMOV UR4, 0x400 ;  /* 0x0000040000047882 */ /* 0x000fe20000000000 */
[----:B------:R-:W-:Y:S01]  /*13810*/  BSSY B8, `(.L_x_4591) ;  /* 0x0000728000087945 */ /* 0x000fe20003800000 */
[----:B------:R-:W-:Y:S01]  /*13820*/  IMAD.MOV.U32 R29, RZ, RZ, 0x1 ;  /* 0x00000001ff1d7424 */ /* 0x000fe200078e00ff */
[C---:B------:R-:W-:Y:S01]  /*13830*/  LOP3.LUT R3, R2.reuse, 0x1f8, RZ, 0xc0, !PT ;  /* 0x000001f802037812 */ /* 0x040fe200078ec0ff */
[----:B------:R-:W-:Y:S01]  /*13840*/  IMAD.SHL.U32 R36, R5, 0x8, RZ ;  /* 0x0000000805247824 */ /* 0x000fe200078e00ff */
[----:B------:R-:W-:Y:S02]  /*13850*/  LOP3.LUT R2, R2, 0x38, RZ, 0xc0, !PT ;  /* 0x0000003802027812 */ /* 0x000fe400078ec0ff */
[----:B------:R-:W-:-:S02]  /*13860*/  CS2R R24, SRZ ;  /* 0x0000000000187805 */ /* 0x000fc4000001ff00 */
[----:B------:R-:W-:Y:S01]  /*13870*/  LOP3.LUT R3, R3, 0x38, R0, 0x78, !PT ;  /* 0x0000003803037812 */ /* 0x000fe200078e7800 */
[----:B------:R-:W-:Y:S01]  /*13880*/  IMAD.SHL.U32 R0, R0, 0x10, RZ ;  /* 0x0000001000007824 */ /* 0x000fe200078e00ff */
[----:B------:R-:W-:Y:S01]  /*13890*/  ULDC.64 UR38, c[0x0][0x198] ;  /* 0x0000660000267ab9 */ /* 0x000fe20000000a00 */
[----:B------:R-:W-:Y:S01]  /*138a0*/  IMAD.MOV.U32 R28, RZ, RZ, 0x1 ;  /* 0x00000001ff1c7424 */ /* 0x000fe200078e00ff */
[----:B------:R-:W-:Y:S01]  /*138b0*/  LOP3.LUT R36, R3, 0x200, R36, 0xf8, !PT ;  /* 0x0000020003247812 */ /* 0x000fe200078ef824 */
[----:B------:R-:W-:Y:S01]  /*138c0*/  ULDC UR36, c[0x0][0xc] ;  /* 0x0000030000247ab9 */ /* 0x000fe20000000800 */
[----:B------:R-:W-:-:S04]  /*138d0*/  SHF.R.U32.HI R3, RZ, 0x3, R5 ;  /* 0x00000003ff037819 */ /* 0x000fc80000011605 */
[----:B------:R-:W-:Y:S02]  /*138e0*/  LOP3.LUT R3, R3, 0x70, R0, 0xf8, !PT ;  /* 0x0000007003037812 */ /* 0x000fe400078ef800 */
[C---:B------:R-:W-:Y:S01]  /*138f0*/  LOP3.LUT R0, R2.reuse, 0x40, RZ, 0xfc, !PT ;  /* 0x0000004002007812 */ /* 0x040fe200078efcff */
[----:B0-----:R-:W-:Y:S01]  /*13900*/  ULEA UR4, UR5, UR4, 0x18 ;  /* 0x0000000405047291 */ /* 0x001fe2000f8ec03f */
[C---:B------:R-:W-:Y:S02]  /*13910*/  LOP3.LUT R3, R2.reuse, 0xc0, RZ, 0xfc, !PT ;  /* 0x000000c002037812 */ /* 0x040fe400078efcff */
[C---:B------:R-:W-:Y:S02]  /*13920*/  LOP3.LUT R0, R2.reuse, 0x100, RZ, 0xfc, !PT ;  /* 0x0000010002007812 */ /* 0x040fe400078efcff */
[C---:B------:R-:W-:Y:S01]  /*13930*/  LOP3.LUT R3, R2.reuse, 0x180, RZ, 0xfc, !PT ;  /* 0x0000018002037812 */ /* 0x040fe200078efcff */
[----:B------:R-:W-:Y:S01]  /*13940*/  IMAD.U32 R23, RZ, RZ, UR4 ;  /* 0x00000004ff177e24 */ /* 0x000fe2000f8e00ff */
[----:B------:R-:W-:-:S04]  /*13950*/  LOP3.LUT R0, R2, 0x1c0, RZ, 0xfc, !PT ;  /* 0x000001c002007812 */ /* 0x000fc800078efcff */
[----:B------:R-:W-:Y:S02]  /*13960*/  LEA R26, R36, R23, 0x1 ;  /* 0x00000017241a7211 */ /* 0x000fe400078e08ff */
[----:B--2---:R-:W-:-:S05]  /*13970*/  LOP3.LUT R4, R4, 0x2, RZ, 0xfc, !PT ;  /* 0x0000000204047812 */ /* 0x004fca00078efcff */
[----:B------:R0:W-:Y:S04]  /*13980*/  STL [R1+0x50], R4 ;  /* 0x0000500401007387 */ /* 0x0001e80000100800 */
[----:B------:R1:W-:Y:S01]  /*13990*/  STL [R1+0x28], RZ ;  /* 0x000028ff01007387 */ /* 0x0003e20000100800 */
[C---:B0-----:R-:W-:Y:S02]  /*139a0*/  LOP3.LUT R4, R2.reuse, 0x80, RZ, 0xfc, !PT ;  /* 0x0000008002047812 */ /* 0x041fe400078efcff */
[----:B-1----:R-:W-:-:S07]  /*139b0*/  LOP3.LUT R4, R2, 0x140, RZ, 0xfc, !PT ;  /* 0x0000014002047812 */ /* 0x002fce00078efcff */
.L_x_4704:
[----:B0-----:R-:W0:Y:S02]  /*139c0*/  LDC.64 R2, c[0x0][0xd88] ;  /* 0x00036200ff027b82 */ /* 0x001e240000000a00 */
[----:B0-----:R-:W-:-:S05]  /*139d0*/  IMAD.WIDE R2, R19, 0x4, R2 ;  /* 0x0000000413027825 */ /* 0x001fca00078e0202 */
[----:B--2---:R-:W2:Y:S01]  /*139e0*/  LDG.E R37, desc[UR40][R2.64] ;  /* 0x0000002802257981 */ /* 0x004ea2000c1e1900 */
[----:B------:R-:W-:Y:S05]  /*139f0*/  YIELD ;  /* 0x0000000000007946 */ /* 0x000fea0003800000 */
[----:B------:R-:W-:Y:S01]  /*13a00*/  ULDC.64 UR4, c[0x0][0xb20] ;  /* 0x0002c80000047ab9 */ /* 0x000fe20000000a00 */
[----:B------:R-:W-:Y:S01]  /*13a10*/  IMAD.MOV.U32 R34, RZ, RZ, RZ ;  /* 0x000000ffff227224 */ /* 0x000fe200078e00ff */
[----:B------:R-:W-:Y:S01]  /*13a20*/  ISETP.NE.U32.AND P0, PT, RZ, UR4, PT ;  /* 0x00000004ff007c0c */ /* 0x000fe2000bf05070 */
[----:B---3--:R-:W-:Y:S01]  /*13a30*/  IMAD.MOV.U32 R6, RZ, RZ, RZ ;  /* 0x000000ffff067224 */ /* 0x008fe200078e00ff */
[----:B------:R-:W-:Y:S01]  /*13a40*/  ULDC.64 UR8, c[0x0][0xb10] ;  /* 0x0002c40000087ab9 */ /* 0x000fe20000000a00 */
[----:B------:R-:W-:Y:S01]  /*13a50*/  ULDC.64 UR6, c[0x0][0xb08] ;  /* 0x0002c20000067ab9 */ /* 0x000fe20000000a00 */
[----:B------:R-:W-:-:S02]  /*13a60*/  ISETP.NE.AND.EX P0, PT, RZ, UR5, PT, P0 ;  /* 0x00000005ff007c0c */ /* 0x000fc4000bf05300 */
        /* <DEDUP_REMOVED lines=24> */
[----:B--2---:R0:W-:Y:S02]  /*13bf0*/  STL [R1], R6 ;  /* 0x0000000601007387 */ /* 0x0041e40000100800 */
        /* <DEDUP_REMOVED lines=10> */
[----:B0-----:R-:W-:Y:S02]  /*13ca0*/  IMAD.U32 R6, RZ, RZ, UR5 ;  /* 0x00000005ff067e24 */ /* 0x001fe4000f8e00ff */
        /* <DEDUP_REMOVED lines=8> */
.L_x_4592:
        /* <DEDUP_REMOVED lines=9> */
.L_x_4593:
        /* <DEDUP_REMOVED lines=9> */
.L_x_4594:
        /* <DEDUP_REMOVED lines=9> */
[----:B------:R-:W-:Y:S01]  /*13ee0*/  LEA.HI R4, R3, R2, RZ, 0x6 ;  /* 0x0000000203047211 */ /* 0x000fe200078f30ff */
[----:B------:R-:W-:-:S03]  /*13ef0*/  IMAD.MOV R2, RZ, RZ, -R7 ;  /* 0x000000ffff027224 */ /* 0x000fc600078e0a07 */
        /* <DEDUP_REMOVED lines=21> */
.L_x_4749:
[----:B--2---:R-:W-:Y:S02]  /*14050*/  ISETP.NE.AND P0, PT, R14, RZ, PT ;  /* 0x000000ff0e00720c */ /* 0x004fe40003f05270 */
[----:B------:R-:W-:-:S11]  /*14060*/  PLOP3.LUT P6, PT, PT, PT, PT, 0x8, 0x0 ;  /* 0x000000000000781c */ /* 0x000fd60003fce170 */
[----:B------:R-:W-:Y:S05]  /*14070*/  @P0 BRA `(.L_x_4598) ;  /* 0x00000000000c0947 */ /* 0x000fea0003800000 */
[----:B------:R-:W-:-:S03]  /*14080*/  UMOV UR4, 0xffffffff ;  /* 0xffffffff00047882 */ /* 0x000fc60000000000 */
[----:B------:R-:W-:Y:S05]  /*14090*/  BRA.DIV UR4, `(.L_x_4599) ;  /* 0x0000007a042c7947 */ /* 0x000fea000b800000 */
[----:B------:R-:W-:-:S13]  /*140a0*/  ELECT P6, URZ, PT ;  /* 0x00000000003f782f */ /* 0x000fda00038c0000 */
.L_x_4598:
        /* <DEDUP_REMOVED lines=9> */
.L_x_4752:
[----:B------:R-:W-:Y:S05]  /*14140*/  BSYNC B1 ;  /* 0x0000000000017941 */ /* 0x000fea0003800000 */
.L_x_4600:
        /* <DEDUP_REMOVED lines=10> */
.L_x_4753:
[----:B------:R-:W-:Y:S05]  /*141f0*/  BSYNC B2 ;  /* 0x0000000000027941 */ /* 0x000fea0003800000 */
.L_x_4604:
        /* <DEDUP_REMOVED lines=9> */
.L_x_4607:
[----:B------:R-:W-:Y:S05]  /*14290*/  BSYNC B2 ;  /* 0x0000000000027941 */ /* 0x000fea0003800000 */
.L_x_4606:
        /* <DEDUP_REMOVED lines=10> */
[----:B------:R-:W-:Y:S01]  /*14340*/  VIADD R9, R3, 0x38890 ;  /* 0x0003889003097836 */ /* 0x000fe20000000000 */
[----:B------:R-:W-:-:S09]  /*14350*/  UMOV UR7, 0x12f00000 ;  /* 0x12f0000000077882 */ /* 0x000fd20000000000 */
.L_x_4608:
        /* <DEDUP_REMOVED lines=13> */
.L_x_4754:
[----:B------:R-:W-:Y:S05]  /*14430*/  BSYNC B2 ;  /* 0x0000000000027941 */ /* 0x000fea0003800000 */
.L_x_4609:
[----:B------:R-:W-:Y:S01]  /*14440*/  BSSY B2, `(.L_x_4611) ;  /* 0x000000b000027945 */ /* 0x000fe20003800000 */
[----:B------:R-:W-:Y:S01]  /*14450*/  MOV R10, 0x0 ;  /* 0x00000000000a7802 */ /* 0x000fe20000000f00 */
[----:B------:R-:W-:Y:S02]  /*14460*/  IMAD.MOV.U32 R11, RZ, RZ, 0x12f00000 ;  /* 0x12f00000ff0b7424 */ /* 0x000fe400078e00ff */
        /* <DEDUP_REMOVED lines=8> */
.L_x_4612:
[----:B------:R-:W-:Y:S05]  /*144f0*/  BSYNC B2 ;  /* 0x0000000000027941 */ /* 0x000fea0003800000 */
.L_x_4611:
[----:B------:R-:W-:Y:S01]  /*14500*/  R2UR UR10, R12 ;  /* 0x000000000c0a72ca */ /* 0x000fe200000e0000 */
[----:B01----:R-:W-:Y:S01]  /*14510*/  IMAD R6, R24, 0x10000, R23 ;  /* 0x0001000018067824 */ /* 0x003fe200078e0217 */
[----:B------:R-:W-:Y:S01]  /*14520*/  R2UR UR6, R10 ;  /* 0x000000000a0672ca */ /* 0x000fe200000e0000 */
[----:B------:R-:W-:Y:S01]  /*14530*/  UIADD3 UR4, UP0, UR38, 0x670, URZ ;  /* 0x0000067026047890 */ /* 0x000fe2000ff1e03f */
[----:B------:R-:W-:Y:S01]  /*14540*/  R2UR UR7, R11 ;  /* 0x000000000b0772ca */ /* 0x000fe200000e0000 */
[----:B------:R-:W-:Y:S01]  /*14550*/  VIADD R3, R3, 0x388b0 ;  /* 0x000388b003037836 */ /* 0x000fe20000000000 */
[----:B------:R-:W-:Y:S01]  /*14560*/  PLOP3.LUT P0, PT, PT, PT, PT, 0x80, 0x0 ;  /* 0x000000000000781c */ /* 0x000fe20003f0f070 */
[----:B------:R-:W-:Y:S01]  /*14570*/  VIADD R8, R6, 0x400 ;  /* 0x0000040006087836 */ /* 0x000fe20000000000 */
[----:B------:R-:W-:-:S12]  /*14580*/  UIADD3.X UR5, URZ, UR39, URZ, UP0, !UPT ;  /* 0x000000273f057290 */ /* 0x000fd800087fe43f */
.L_x_4613:
        /* <DEDUP_REMOVED lines=15> */
.L_x_4614:
        /* <DEDUP_REMOVED lines=15> */
.L_x_4615:
        /* <DEDUP_REMOVED lines=15> */
.L_x_4616:
        /* <DEDUP_REMOVED lines=15> */
.L_x_4617:
        /* <DEDUP_REMOVED lines=15> */
.L_x_4618:
        /* <DEDUP_REMOVED lines=15> */
.L_x_4619:
        /* <DEDUP_REMOVED lines=15> */
.L_x_4620:
        /* <DEDUP_REMOVED lines=10> */
.L_x_4603:
[----:B------:R-:W-:Y:S05]  /*14cc0*/  BSYNC B1 ;  /* 0x0000000000017941 */ /* 0x000fea0003800000 */
.L_x_4602:
        /* <DEDUP_REMOVED lines=9> */
.L_x_4640:
        /* <DEDUP_REMOVED lines=11> */
.L_x_4755:
[----:B------:R-:W-:Y:S05]  /*14e10*/  BSYNC B2 ;  /* 0x0000000000027941 */ /* 0x000fea0003800000 */
.L_x_4623:
        /* <DEDUP_REMOVED lines=9> */
.L_x_4626:
[----:B------:R-:W-:Y:S05]  /*14eb0*/  BSYNC B2 ;  /* 0x0000000000027941 */ /* 0x000fea0003800000 */
.L_x_4625:
        /* <DEDUP_REMOVED lines=11> */
.L_x_4627:
        /* <DEDUP_REMOVED lines=13> */
.L_x_4756:
[----:B------:R-:W-:Y:S05]  /*15040*/  BSYNC B2 ;  /* 0x0000000000027941 */ /* 0x000fea0003800000 */
.L_x_4628:
        /* <DEDUP_REMOVED lines=11> */
.L_x_4631:
[----:B------:R-:W-:Y:S05]  /*15100*/  BSYNC B2 ;  /* 0x0000000000027941 */ /* 0x000fea0003800000 */
.L_x_4630:
        /* <DEDUP_REMOVED lines=9> */
.L_x_4632:
        /* <DEDUP_REMOVED lines=15> */
.L_x_4633:
        /* <DEDUP_REMOVED lines=15> */
.L_x_4634:
        /* <DEDUP_REMOVED lines=15> */
.L_x_4635:
        /* <DEDUP_REMOVED lines=15> */
.L_x_4636:
        /* <DEDUP_REMOVED lines=15> */
.L_x_4637:
        /* <DEDUP_REMOVED lines=15> */
.L_x_4638:
        /* <DEDUP_REMOVED lines=15> */
.L_x_4639:
        /* <DEDUP_REMOVED lines=10> */
.L_x_4622:
[----:B------:R-:W-:Y:S05]  /*158d0*/  BSYNC B1 ;  /* 0x0000000000017941 */ /* 0x000fea0003800000 */
.L_x_4621:
        /* <DEDUP_REMOVED lines=8> */
.L_x_4596:
[----:B------:R-:W-:Y:S05]  /*15960*/  BSYNC B0 ;  /* 0x0000000000007941 */ /* 0x000fea0003800000 */
.L_x_4595:
        /* <DEDUP_REMOVED lines=23> */
.L_x_4642:
        /* <DEDUP_REMOVED lines=9> */
[----:B-1----:R-:W1:Y:S01]  /*15b70*/  LDC.64 R2, c[0x4][R2] ;  /* 0x0100000002027b82 */ /* 0x002e620000000a00 */
[----:B------:R-:W-:Y:S02]  /*15b80*/  IMAD.U32 R5, RZ, RZ, UR7 ;  /* 0x00000007ff057e24 */ /* 0x000fe4000f8e00ff */
[----:B------:R-:W-:Y:S02]  /*15b90*/  IMAD.U32 R6, RZ, RZ, UR8 ;  /* 0x00000008ff067e24 */ /* 0x000fe4000f8e00ff */
[----:B------:R-:W-:-:S02]  /*15ba0*/  IMAD.U32 R7, RZ, RZ, UR9 ;  /* 0x00000009ff077e24 */ /* 0x000fc4000f8e00ff */
[----:B------:R-:W-:Y:S02]  /*15bb0*/  IMAD.U32 R10, RZ, RZ, UR4 ;  /* 0x00000004ff0a7e24 */ /* 0x000fe4000f8e00ff */
[----:B------:R-:W-:Y:S02]  /*15bc0*/  IMAD.U32 R11, RZ, RZ, UR5 ;  /* 0x00000005ff0b7e24 */ /* 0x000fe4000f8e00ff */
[----:B0-----:R-:W-:Y:S02]  /*15bd0*/  IMAD.MOV.U32 R8, RZ, RZ, 0x70 ;  /* 0x00000070ff087424 */ /* 0x001fe400078e00ff */
[----:B------:R-:W-:Y:S02]  /*15be0*/  IMAD.MOV.U32 R12, RZ, RZ, 0x1 ;  /* 0x00000001ff0c7424 */ /* 0x000fe400078e00ff */
[----:B------:R-:W-:-:S07]  /*15bf0*/  IMAD.MOV.U32 R13, RZ, RZ, RZ ;  /* 0x000000ffff0d7224 */ /* 0x000fce00078e00ff */
[----:B------:R-:W-:-:S07]  /*15c00*/  LEPC R20, `(.L_x_4645) ;  /* 0x000000001014794e */ /* 0x000fce0000000000 */
[----:B-1----:R-:W-:Y:S05]  /*15c10*/  CALL.ABS.NOINC R2 ;  /* 0x0000000002007343 */ /* 0x002fea0003c00000 */
.L_x_4645:
[----:B------:R-:W-:Y:S05]  /*15c20*/  BSYNC B6 ;  /* 0x0000000000067941 */ /* 0x000fea0003800000 */
.L_x_4644:
        /* <DEDUP_REMOVED lines=10> */
[----:B------:R-:W-:Y:S01]  /*15cd0*/  MOV R13, RZ ;  /* 0x000000ff000d7202 */ /* 0x000fe20000000f00 */
[----:B------:R-:W-:Y:S02]  /*15ce0*/  IMAD.U32 R5, RZ, RZ, UR7 ;  /* 0x00000007ff057e24 */ /* 0x000fe4000f8e00ff */
[----:B------:R-:W-:Y:S02]  /*15cf0*/  IMAD.U32 R6, RZ, RZ, UR8 ;  /* 0x00000008ff067e24 */ /* 0x000fe4000f8e00ff */
[----:B------:R-:W-:-:S02]  /*15d00*/  IMAD.U32 R7, RZ, RZ, UR9 ;  /* 0x00000009ff077e24 */ /* 0x000fc4000f8e00ff */
[----:B------:R-:W-:Y:S02]  /*15d10*/  IMAD.U32 R10, RZ, RZ, UR4 ;  /* 0x00000004ff0a7e24 */ /* 0x000fe4000f8e00ff */
[----:B------:R-:W-:Y:S02]  /*15d20*/  IMAD.U32 R11, RZ, RZ, UR5 ;  /* 0x00000005ff0b7e24 */ /* 0x000fe4000f8e00ff */
[----:B0-----:R-:W-:Y:S02]  /*15d30*/  IMAD.MOV.U32 R8, RZ, RZ, 0x70 ;  /* 0x00000070ff087424 */ /* 0x001fe400078e00ff */
[----:B-1----:R-:W-:-:S07]  /*15d40*/  IMAD.MOV.U32 R12, RZ, RZ, 0x1 ;  /* 0x00000001ff0c7424 */ /* 0x002fce00078e00ff */
[----:B------:R-:W-:-:S07]  /*15d50*/  LEPC R20, `(.L_x_4648) ;  /* 0x000000001014794e */ /* 0x000fce0000000000 */
[----:B--2---:R-:W-:Y:S05]  /*15d60*/  CALL.ABS.NOINC R2 ;  /* 0x0000000002007343 */ /* 0x004fea0003c00000 */
.L_x_4648:
        /* <DEDUP_REMOVED lines=15> */
.L_x_4647:
[----:B------:R-:W-:Y:S05]  /*15e60*/  BSYNC B6 ;  /* 0x0000000000067941 */ /* 0x000fea0003800000 */
.L_x_4646:
[----:B------:R-:W-:Y:S01]  /*15e70*/  ULDC.64 UR4, c[0x0][0xaf0] ;  /* 0x0002bc0000047ab9 */ /* 0x000fe20000000a00 */
[----:B------:R-:W2:Y:S01]  /*15e80*/  S2R R20, SR_TID.X ;  /* 0x0000000000147919 */ /* 0x000ea20000002100 */
[----:B------:R-:W-:Y:S01]  /*15e90*/  ISETP.NE.U32.AND P0, PT, RZ, UR4, PT ;  /* 0x00000004ff007c0c */ /* 0x000fe2000bf05070 */
[----:B------:R-:W3:Y:S03]  /*15ea0*/  LDC R10, c[0x0][0x430] ;  /* 0x00010c00ff0a7b82 */ /* 0x000ee60000000800 */
[----:B------:R-:W-:-:S13]  /*15eb0*/  ISETP.NE.AND.EX P0, PT, RZ, UR5, PT, P0 ;  /* 0x00000005ff007c0c */ /* 0x000fda000bf05300 */
[----:B------:R-:W-:Y:S01]  /*15ec0*/  @P0 IADD3 R2, P1, R27, UR4, RZ ;  /* 0x000000041b020c10 */ /* 0x000fe2000ff3e0ff */
[----:B------:R-:W4:Y:S01]  /*15ed0*/  S2R R11, SR_TID.X ;  /* 0x00000000000b7919 */ /* 0x000f220000002100 */
[----:B------:R-:W-:Y:S02]  /*15ee0*/  ULDC UR4, c[0x0][0x320] ;  /* 0x0000c80000047ab9 */ /* 0x000fe40000000800 */
[----:B-1----:R-:W-:-:S05]  /*15ef0*/  @P0 IADD3.X R3, R30, UR5, RZ, P1, !PT ;  /* 0x000000051e030c10 */ /* 0x002fca0008ffe4ff */
[----:B------:R1:W5:Y:S01]  /*15f00*/  @P0 LDG.E R32, desc[UR40][R2.64] ;  /* 0x0000002802200981 */ /* 0x000362000c1e1900 */
[----:B--2---:R-:W-:-:S04]  /*15f10*/  LOP3.LUT R20, R20, 0x7f, RZ, 0xc0, !PT ;  /* 0x0000007f14147812 */ /* 0x004fc800078ec0ff */
[----:B------:R-:W-:Y:S02]  /*15f20*/  SHF.R.U32.HI R21, RZ, 0x3, R20 ;  /* 0x00000003ff157819 */ /* 0x000fe40000011614 */
[----:B------:R-:W2:Y:S02]  /*15f30*/  S2R R20, SR_TID.X ;  /* 0x0000000000147919 */ /* 0x000ea40000002100 */
[----:B--2---:R-:W-:-:S05]  /*15f40*/  IMAD.SHL.U32 R20, R20, 0x10, RZ ;  /* 0x0000001014147824 */ /* 0x004fca00078e00ff */
[----:B------:R-:W-:Y:S02]  /*15f50*/  LOP3.LUT R20, R21, 0x70, R20, 0xf8, !PT ;  /* 0x0000007015147812 */ /* 0x000fe400078ef814 */
[----:B------:R-:W2:Y:S01]  /*15f60*/  S2R R21, SR_TID.X ;  /* 0x0000000000157919 */ /* 0x000ea20000002100 */
[----:B---3--:R-:W-:Y:S01]  /*15f70*/  ISETP.NE.AND P1, PT, R10, 0x1, PT ;  /* 0x000000010a00780c */ /* 0x008fe20003f25270 */
[----:B------:R-:W-:-:S12]  /*15f80*/  VIADD R31, R31, 0xffffffc0 ;  /* 0xffffffc01f1f7836 */ /* 0x000fd80000000000 */
[----:B-1----:R-:W1:Y:S01]  /*15f90*/  @P1 LDC R3, c[0x0][0x434] ;  /* 0x00010d00ff031b82 */ /* 0x002e620000000800 */
[----:B--2---:R-:W-:-:S07]  /*15fa0*/  IMAD.SHL.U32 R21, R21, 0x8, RZ ;  /* 0x0000000815157824 */ /* 0x004fce00078e00ff */
[----:B------:R-:W2:Y:S01]  /*15fb0*/  @P1 LDC R2, c[0x0][0x438] ;  /* 0x00010e00ff021b82 */ /* 0x000ea20000000800 */
[----:B------:R-:W-:-:S04]  /*15fc0*/  LOP3.LUT R21, R21, 0x38, RZ, 0xc0, !PT ;  /* 0x0000003815157812 */ /* 0x000fc800078ec0ff */
[----:B------:R-:W-:-:S04]  /*15fd0*/  LOP3.LUT R21, R21, 0x40, RZ, 0xfc, !PT ;  /* 0x0000004015157812 */ /* 0x000fc800078efcff */
[----:B------:R-:W-:Y:S02]  /*15fe0*/  ISETP.GE.AND P2, PT, R21, UR4, PT ;  /* 0x0000000415007c0c */ /* 0x000fe4000bf46270 */
[----:B------:R-:W3:Y:S01]  /*15ff0*/  S2R R21, SR_TID.X ;  /* 0x0000000000157919 */ /* 0x000ee20000002100 */
[----:B------:R-:W-:-:S05]  /*16000*/  IMAD.IADD R4, R20, 0x1, R31 ;  /* 0x0000000114047824 */ /* 0x000fca00078e021f */
[C---:B------:R-:W-:Y:S01]  /*16010*/  ISETP.GE.AND P0, PT, R4.reuse, R35, PT ;  /* 0x000000230400720c */ /* 0x040fe20003f06270 */
[----:B------:R-:W-:Y:S02]  /*16020*/  IMAD.IADD R0, R4, 0x1, R34 ;  /* 0x0000000104007824 */ /* 0x000fe400078e0222 */
[----:B----4-:R-:W-:Y:S01]  /*16030*/  IMAD.SHL.U32 R11, R11, 0x8, RZ ;  /* 0x000000080b0b7824 */ /* 0x010fe200078e00ff */
[----:B------:R-:W-:Y:S01]  /*16040*/  ISETP.GT.U32.OR P0, PT, R20, 0x3f, P0 ;  /* 0x0000003f1400780c */ /* 0x000fe20000704470 */
[----:B-1----:R-:W-:-:S03]  /*16050*/  @P1 IMAD.HI.U32 R3, R0, R3, RZ ;  /* 0x0000000300031227 */ /* 0x002fc600078e00ff */
[----:B------:R-:W-:Y:S01]  /*16060*/  LOP3.LUT R11, R11, 0x38, RZ, 0xc0, !PT ;  /* 0x000000380b0b7812 */ /* 0x000fe200078ec0ff */
[----:B0-----:R-:W-:Y:S01]  /*16070*/  IMAD.MOV.U32 R8, RZ, RZ, R0 ;  /* 0x000000ffff087224 */ /* 0x001fe200078e0000 */
[----:B--2---:R-:W-:Y:S02]  /*16080*/  @P1 SHF.R.U32.HI R8, RZ, R2, R3 ;  /* 0x00000002ff081219 */ /* 0x004fe40000011603 */
[----:B------:R-:W-:Y:S02]  /*16090*/  ISETP.GE.AND P1, PT, R11, UR4, PT ;  /* 0x000000040b007c0c */ /* 0x000fe4000bf26270 */
[----:B------:R-:W-:Y:S02]  /*160a0*/  LOP3.LUT R22, R22, 0xffffffbf, RZ, 0xc0, !PT ;  /* 0xffffffbf16167812 */ /* 0x000fe400078ec0ff */
[----:B------:R-:W-:Y:S01]  /*160b0*/  SEL R9, RZ, 0xffffffff, P2 ;  /* 0xffffffffff097807 */ /* 0x000fe20001000000 */
[----:B------:R-:W0:Y:S01]  /*160c0*/  @!P0 LDC.64 R2, c[0x0][0x428] ;  /* 0x00010a00ff028b82 */ /* 0x000e220000000a00 */
[----:B------:R-:W-:Y:S01]  /*160d0*/  @P2 LOP3.LUT R22, R22, 0x40, RZ, 0xfc, !PT ;  /* 0x0000004016162812 */ /* 0x000fe200078efcff */
[----:B---3--:R-:W-:Y:S01]  /*160e0*/  IMAD.SHL.U32 R21, R21, 0x8, RZ ;  /* 0x0000000815157824 */ /* 0x008fe200078e00ff */
[----:B------:R-:W-:Y:S01]  /*160f0*/  SEL R4, RZ, 0x1, P1 ;  /* 0x00000001ff047807 */ /* 0x000fe20000800000 */
[----:B------:R-:W-:-:S03]  /*16100*/  IMAD.SHL.U32 R9, R9, 0x2, RZ ;  /* 0x0000000209097824 */ /* 0x000fc600078e00ff */
[----:B------:R-:W-:Y:S02]  /*16110*/  LOP3.LUT R21, R21, 0x38, RZ, 0xc0, !PT ;  /* 0x0000003815157812 */ /* 0x000fe400078ec0ff */
[----:B------:R-:W-:Y:S02]  /*16120*/  LOP3.LUT R22, R22, 0xffffff7f, RZ, 0xc0, !PT ;  /* 0xffffff7f16167812 */ /* 0x000fe400078ec0ff */
[C---:B------:R-:W-:Y:S02]  /*16130*/  LOP3.LUT R33, R21.reuse, 0x80, RZ, 0xfc, !PT ;  /* 0x0000008015217812 */ /* 0x040fe400078efcff */
[----:B------:R-:W-:Y:S02]  /*16140*/  LOP3.LUT R21, R21, 0xc0, RZ, 0xfc, !PT ;  /* 0x000000c015157812 */ /* 0x000fe400078efcff */
[----:B------:R-:W-:Y:S02]  /*16150*/  @P1 LOP3.LUT R22, R22, 0x80, RZ, 0xfc, !PT ;  /* 0x0000008016161812 */ /* 0x000fe400078efcff */
[----:B------:R-:W-:-:S02]  /*16160*/  LOP3.LUT R9, R9, 0x2, R4, 0xe2, !PT ;  /* 0x0000000209097812 */ /* 0x000fc400078ee204 */
[----:B------:R-:W-:Y:S01]  /*16170*/  ISETP.GE.AND P2, PT, R33, UR4, PT ;  /* 0x0000000421007c0c */ /* 0x000fe2000bf46270 */
[----:B------:R-:W1:Y:S01]  /*16180*/  @!P0 LDC.64 R4, c[0x0][0x418] ;  /* 0x00010600ff048b82 */ /* 0x000e620000000a00 */
[----:B------:R-:W-:Y:S02]  /*16190*/  ISETP.GE.AND P1, PT, R21, UR4, PT ;  /* 0x0000000415007c0c */ /* 0x000fe4000bf26270 */
[----:B------:R-:W-:Y:S02]  /*161a0*/  SEL R6, RZ, 0x4, P2 ;  /* 0x00000004ff067807 */ /* 0x000fe40001000000 */
[----:B------:R-:W-:-:S04]  /*161b0*/  SEL R7, RZ, 0x8, P1 ;  /* 0x00000008ff077807 */ /* 0x000fc80000800000 */
[----:B------:R-:W-:Y:S01]  /*161c0*/  LOP3.LUT R9, R7, R9, R6, 0xfe, !PT ;  /* 0x0000000907097212 */ /* 0x000fe200078efe06 */
[--C-:B------:R-:W-:Y:S01]  /*161d0*/  @!P0 IMAD.MOV.U32 R6, RZ, RZ, R8.reuse ;  /* 0x000000ffff068224 */ /* 0x100fe200078e0008 */
[----:B------:R-:W-:Y:S02]  /*161e0*/  @!P0 SHF.R.S32.HI R7, RZ, 0x1f, R8 ;  /* 0x0000001fff078819 */ /* 0x000fe40000011408 */
[----:B------:R-:W-:-:S04]  /*161f0*/  LOP3.LUT R22, R22, 0xffffffdf, RZ, 0xc0, !PT ;  /* 0xffffffdf16167812 */ /* 0x000fc800078ec0ff */
[----:B------:R-:W-:-:S04]  /*16200*/  @P2 LOP3.LUT R22, R22, 0x20, RZ, 0xfc, !PT ;  /* 0x0000002016162812 */ /* 0x000fc800078efcff */
[----:B------:R-:W-:-:S04]  /*16210*/  LOP3.LUT R22, R22, 0xffffffef, RZ, 0xc0, !PT ;  /* 0xffffffef16167812 */ /* 0x000fc800078ec0ff */
[----:B------:R-:W-:Y:S02]  /*16220*/  @P1 LOP3.LUT R22, R22, 0x10, RZ, 0xfc, !PT ;  /* 0x0000001016161812 */ /* 0x000fe400078efcff */
[----:B-----5:R-:W-:Y:S01]  /*16230*/  SHF.R.S32.HI R35, RZ, 0x1f, R32 ;  /* 0x0000001fff237819 */ /* 0x020fe20000011420 */
[----:B0-----:R-:W-:-:S04]  /*16240*/  @!P0 IMAD.WIDE.U32 R6, R32, R2, R6 ;  /* 0x0000000220068225 */ /* 0x001fc800078e0006 */
[----:B------:R-:W-:-:S04]  /*16250*/  @!P0 IMAD R2, R35, R2, RZ ;  /* 0x0000000223028224 */ /* 0x000fc800078e02ff */
[----:B------:R-:W-:Y:S01]  /*16260*/  @!P0 IMAD R3, R32, R3, R2 ;  /* 0x0000000320038224 */ /* 0x000fe200078e0202 */
[----:B-1----:R-:W-:-:S03]  /*16270*/  @!P0 LEA R4, P1, R6, R4, 0x2 ;  /* 0x0000000406048211 */ /* 0x002fc600078210ff */
[----:B------:R-:W-:Y:S02]  /*16280*/  @!P0 IMAD.IADD R3, R7, 0x1, R3 ;  /* 0x0000000107038824 */ /* 0x000fe400078e0203 */
[----:B------:R-:W-:-:S03]  /*16290*/  IMAD.MOV.U32 R2, RZ, RZ, RZ ;  /* 0x000000ffff027224 */ /* 0x000fc600078e00ff */
[----:B------:R-:W-:-:S05]  /*162a0*/  @!P0 LEA.HI.X R5, R6, R5, R3, 0x2, P1 ;  /* 0x0000000506058211 */ /* 0x000fca00008f1403 */
[----:B------:R0:W2:Y:S01]  /*162b0*/  @!P0 LDG.E R2, desc[UR40][R4.64] ;  /* 0x0000002804028981 */ /* 0x0000a2000c1e1900 */
[----:B------:R-:W1:Y:S01]  /*162c0*/  S2R R33, SR_TID.X ;  /* 0x0000000000217919 */ /* 0x000e620000002100 */
[----:B------:R-:W3:Y:S01]  /*162d0*/  S2R R21, SR_TID.X ;  /* 0x0000000000157919 */ /* 0x000ee20000002100 */
[----:B-1----:R-:W-:Y:S02]  /*162e0*/  IMAD.SHL.U32 R33, R33, 0x8, RZ ;  /* 0x0000000821217824 */ /* 0x002fe400078e00ff */
[----:B---3--:R-:W-:-:S03]  /*162f0*/  IMAD.SHL.U32 R21, R21, 0x8, RZ ;  /* 0x0000000815157824 */ /* 0x008fc600078e00ff */
[----:B------:R-:W-:-:S04]  /*16300*/  LOP3.LUT R33, R33, 0x38, RZ, 0xc0, !PT ;  /* 0x0000003821217812 */ /* 0x000fc800078ec0ff */
[----:B------:R-:W-:Y:S02]  /*16310*/  LOP3.LUT R12, R33, 0x180, RZ, 0xfc, !PT ;  /* 0x00000180210c7812 */ /* 0x000fe400078efcff */
[----:B------:R-:W-:Y:S02]  /*16320*/  LOP3.LUT R21, R21, 0x38, RZ, 0xc0, !PT ;  /* 0x0000003815157812 */ /* 0x000fe400078ec0ff */
[----:B------:R-:W-:Y:S02]  /*16330*/  ISETP.GE.AND P0, PT, R12, UR4, PT ;  /* 0x000000040c007c0c */ /* 0x000fe4000bf06270 */
[C---:B------:R-:W-:Y:S02]  /*16340*/  LOP3.LUT R13, R21.reuse, 0x100, RZ, 0xfc, !PT ;  /* 0x00000100150d7812 */ /* 0x040fe400078efcff */
[----:B------:R-:W-:Y:S02]  /*16350*/  LOP3.LUT R12, R21, 0x140, RZ, 0xfc, !PT ;  /* 0x00000140150c7812 */ /* 0x000fe400078efcff */
[----:B------:R-:W-:-:S02]  /*16360*/  ISETP.GE.AND P3, PT, R13, UR4, PT ;  /* 0x000000040d007c0c */ /* 0x000fc4000bf66270 */
[----:B------:R-:W-:Y:S02]  /*16370*/  ISETP.GE.AND P2, PT, R12, UR4, PT ;  /* 0x000000040c007c0c */ /* 0x000fe4000bf46270 */
[----:B------:R-:W-:Y:S02]  /*16380*/  SEL R3, RZ, 0x10, P3 ;  /* 0x00000010ff037807 */ /* 0x000fe40001800000 */
[----:B0-----:R-:W-:-:S04]  /*16390*/  SEL R4, RZ, 0x20, P2 ;  /* 0x00000020ff047807 */ /* 0x001fc80001000000 */
[----:B------:R-:W-:Y:S02]  /*163a0*/  LOP3.LUT R3, R4, R9, R3, 0xfe, !PT ;  /* 0x0000000904037212 */ /* 0x000fe400078efe03 */
[----:B------:R-:W-:Y:S02]  /*163b0*/  LOP3.LUT R14, R21, 0x1c0, RZ, 0xfc, !PT ;  /* 0x000001c0150e7812 */ /* 0x000fe400078efcff */
[----:B------:R-:W-:-:S04]  /*163c0*/  LOP3.LUT R22, R22, 0xfffffff7, RZ, 0xc0, !PT ;  /* 0xfffffff716167812 */ /* 0x000fc800078ec0ff */
[----:B------:R-:W-:-:S04]  /*163d0*/  @P3 LOP3.LUT R22, R22, 0x8, RZ, 0xfc, !PT ;  /* 0x0000000816163812 */ /* 0x000fc800078efcff */
[----:B------:R-:W-:Y:S01]  /*163e0*/  LOP3.LUT R22, R22, 0xfffffffb, RZ, 0xc0, !PT ;  /* 0xfffffffb16167812 */ /* 0x000fe200078ec0ff */
[----:B------:R-:W-:-:S03]  /*163f0*/  UMOV UR5, 0xffffffff ;  /* 0xffffffff00057882 */ /* 0x000fc60000000000 */
[----:B------:R-:W-:-:S04]  /*16400*/  @P2 LOP3.LUT R22, R22, 0x4, RZ, 0xfc, !PT ;  /* 0x0000000416162812 */ /* 0x000fc800078efcff */
[----:B------:R-:W-:Y:S01]  /*16410*/  LOP3.LUT R22, R22, 0xfffffffd, RZ, 0xc0, !PT ;  /* 0xfffffffd16167812 */ /* 0x000fe200078ec0ff */
[----:B--2---:R0:W-:Y:S02]  /*16420*/  STL [R1+0x4], R2 ;  /* 0x0000040201007387 */ /* 0x0041e40000100800 */
[----:B0-----:R-:W-:-:S04]  /*16430*/  SEL R2, RZ, 0x40, P0 ;  /* 0x00000040ff027807 */ /* 0x001fc80000000000 */
[----:B------:R-:W-:Y:S01]  /*16440*/  LOP3.LUT R5, R3, R2, RZ, 0xfc, !PT ;  /* 0x0000000203057212 */ /* 0x000fe200078efcff */
[----:B------:R-:W-:-:S04]  /*16450*/  IMAD.MOV R2, RZ, RZ, -R8 ;  /* 0x000000ffff027224 */ /* 0x000fc800078e0a08 */
[----:B------:R-:W-:Y:S01]  /*16460*/  IMAD R0, R10, R2, R0 ;  /* 0x000000020a007224 */ /* 0x000fe200078e0200 */
[----:B------:R0:W-:Y:S01]  /*16470*/  STL [R1+0x48], R5 ;  /* 0x0000480501007387 */ /* 0x0001e20000100800 */
[----:B------:R-:W-:Y:S01]  /*16480*/  ISETP.GE.AND P0, PT, R14, UR4, PT ;  /* 0x000000040e007c0c */ /* 0x000fe2000bf06270 */
[----:B------:R-:W-:Y:S02]  /*16490*/  ULDC UR4, c[0x0][0x2f4] ;  /* 0x0000bd0000047ab9 */ /* 0x000fe40000000800 */
[----:B------:R0:W-:Y:S01]  /*164a0*/  STL [R1+0xc], R0 ;  /* 0x00000c0001007387 */ /* 0x0001e20000100800 */
[----:B------:R-:W-:Y:S02]  /*164b0*/  SEL R33, RZ, 0x80, P0 ;  /* 0x00000080ff217807 */ /* 0x000fe40000000000 */
[----:B------:R-:W-:-:S13]  /*164c0*/  ISETP.GE.AND P0, PT, R11, UR4, PT ;  /* 0x000000040b007c0c */ /* 0x000fda000bf06270 */
[----:B------:R-:W-:Y:S01]  /*164d0*/  @P0 LOP3.LUT R22, R22, 0x2, RZ, 0xfc, !PT ;  /* 0x0000000216160812 */ /* 0x000fe200078efcff */
[----:B0-----:R-:W-:Y:S06]  /*164e0*/  BRA.DIV UR5, `(.L_x_4649) ;  /* 0x00000056059c7947 */ /* 0x001fec000b800000 */
.L_x_4759:
[----:B------:R-:W2:Y:S01]  /*164f0*/  LDL R0, [R1+0x50] ;  /* 0x0000500001007983 */ /* 0x000ea20000100800 */
[----:B------:R-:W-:Y:S02]  /*16500*/  ISETP.GT.U32.AND P1, PT, R20, 0x3f, PT ;  /* 0x0000003f1400780c */ /* 0x000fe40003f24070 */
[----:B------:R-:W-:Y:S02]  /*16510*/  LOP3.LUT R22, R22, 0xfffffeff, RZ, 0xc0, !PT ;  /* 0xfffffeff16167812 */ /* 0x000fe400078ec0ff */
[----:B------:R-:W-:Y:S02]  /*16520*/  LOP3.LUT R33, R5, R33, RZ, 0xfc, !PT ;  /* 0x0000002105217212 */ /* 0x000fe400078efcff */
[----:B------:R-:W-:Y:S02]  /*16530*/  LOP3.LUT R22, R22, 0xfffffffe, RZ, 0xc0, !PT ;  /* 0xfffffffe16167812 */ /* 0x000fe400078ec0ff */
[----:B------:R-:W-:-:S05]  /*16540*/  SHF.R.S32.HI R30, RZ, 0x1f, R18 ;  /* 0x0000001fff1e7819 */ /* 0x000fca0000011412 */
[----:B------:R-:W-:Y:S02]  /*16550*/  @P1 LOP3.LUT R22, R22, 0x1, RZ, 0xfc, !PT ;  /* 0x0000000116161812 */ /* 0x000fe400078efcff */
[----:B--2---:R-:W-:-:S13]  /*16560*/  ISETP.NE.AND P0, PT, R0, 0x3, PT ;  /* 0x000000030000780c */ /* 0x004fda0003f05270 */
[----:B------:R-:W-:Y:S01]  /*16570*/  @P0 LOP3.LUT R22, R22, 0x100, RZ, 0xfc, !PT ;  /* 0x0000010016160812 */ /* 0x000fe200078efcff */
[----:B------:R-:W-:Y:S06]  /*16580*/  @!P0 BRA `(.L_x_4650) ;  /* 0x0000000000048947 */ /* 0x000fec0003800000 */
[----:B------:R-:W-:Y:S01]  /*16590*/  BPT.TRAP 0x1 ;  /* 0x000000040000795c */ /* 0x000fe20000300000 */
.L_x_4650:
[----:B------:R-:W-:Y:S01]  /*165a0*/  IMAD R27, R25, 0x8, R23 ;  /* 0x00000008191b7824 */ /* 0x000fe200078e0217 */
[----:B------:R-:W-:Y:S01]  /*165b0*/  SHF.L.U32 R0, R28, 0x1f, RZ ;  /* 0x0000001f1c007819 */ /* 0x000fe200000006ff */
[----:B------:R-:W-:Y:S03]  /*165c0*/  BSSY B0, `(.L_x_4651) ;  /* 0x0000003000007945 */ /* 0x000fe60003800000 */
[----:B------:R-:W0:Y:S02]  /*165d0*/  SYNCS.PHASECHK.TRANS64.TRYWAIT P0, [R27+URZ+0x38840], R0 ;  /* 0x038840001b0075a7 */ /* 0x000e24000800017f */
[----:B0-----:R-:W-:Y:S05]  /*165e0*/  @!P0 BRA `(.L_x_4652) ;  /* 0x0000005400908947 */ /* 0x001fea0003800000 */
.L_x_4760:
[----:B------:R-:W-:Y:S05]  /*165f0*/  BSYNC B0 ;  /* 0x0000000000007941 */ /* 0x000fea0003800000 */
.L_x_4651:
[----:B------:R-:W0:Y:S01]  /*16600*/  LDL R2, [R1+0xc] ;  /* 0x00000c0001027983 */ /* 0x000e220000100800 */
[----:B------:R-:W-:-:S03]  /*16610*/  ULDC.64 UR4, c[0x0][0x300] ;  /* 0x0000c00000047ab9 */ /* 0x000fc60000000a00 */
[----:B------:R-:W2:Y:S04]  /*16620*/  LDL R4, [R1+0x4] ;  /* 0x0000040001047983 */ /* 0x000ea80000100800 */
[----:B------:R-:W3:Y:S01]  /*16630*/  LDL R6, [R1+0x10] ;  /* 0x0000100001067983 */ /* 0x000ee20000100800 */
[----:B------:R-:W-:Y:S01]  /*16640*/  LOP3.LUT P2, RZ, R22, 0x2, RZ, 0xc0, !PT ;  /* 0x0000000216ff7812 */ /* 0x000fe2000784c0ff */
[----:B------:R-:W1:Y:S02]  /*16650*/  S2R R7, SR_TID.X ;  /* 0x0000000000077919 */ /* 0x000e640000002100 */
[----:B-1----:R-:W-:-:S05]  /*16660*/  IMAD.SHL.U32 R7, R7, 0x8, RZ ;  /* 0x0000000807077824 */ /* 0x002fca00078e00ff */
[----:B------:R-:W-:Y:S02]  /*16670*/  LOP3.LUT R7, R7, 0x38, RZ, 0xc0, !PT ;  /* 0x0000003807077812 */ /* 0x000fe400078ec0ff */
[----:B0-----:R-:W-:Y:S02]  /*16680*/  SHF.R.S32.HI R0, RZ, 0x1f, R2 ;  /* 0x0000001fff007819 */ /* 0x001fe40000011402 */
[----:B--2---:R-:W-:-:S03]  /*16690*/  SHF.R.S32.HI R5, RZ, 0x1f, R4 ;  /* 0x0000001fff057819 */ /* 0x004fc60000011404 */
        /* <DEDUP_REMOVED lines=10> */
[----:B------:R-:W-:Y:S01]  /*16740*/  ULDC.64 UR4, c[0x0][0x308] ;  /* 0x0000c20000047ab9 */ /* 0x000fe20000000a00 */
[----:B------:R-:W0:Y:S02]  /*16750*/  S2R R4, SR_TID.X ;  /* 0x0000000000047919 */ /* 0x000e240000002100 */
[----:B------:R-:W-:Y:S02]  /*16760*/  IMAD.IADD R3, R3, 0x1, R0 ;  /* 0x0000000103037824 */ /* 0x000fe400078e0200 */
[----:B------:R-:W-:Y:S02]  /*16770*/  IMAD R0, R30, UR4, RZ ;  /* 0x000000041e007c24 */ /* 0x000fe4000f8e02ff */
[----:B------:R-:W-:-:S04]  /*16780*/  IMAD.WIDE.U32 R2, R18, UR4, R2 ;  /* 0x0000000412027c25 */ /* 0x000fc8000f8e0002 */
[----:B------:R-:W-:Y:S01]  /*16790*/  IMAD R0, R18, UR5, R0 ;  /* 0x0000000512007c24 */ /* 0x000fe2000f8e0200 */
[----:B------:R-:W-:Y:S01]  /*167a0*/  ULDC.64 UR4, c[0x0][0x2e8] ;  /* 0x0000ba0000047ab9 */ /* 0x000fe20000000a00 */
[----:B0-----:R-:W-:-:S04]  /*167b0*/  LOP3.LUT R4, R4, 0x7f, RZ, 0xc0, !PT ;  /* 0x0000007f04047812 */ /* 0x001fc800078ec0ff */
[----:B-1----:R-:W-:Y:S02]  /*167c0*/  SHF.R.U32.HI R5, RZ, 0x3, R4 ;  /* 0x00000003ff057819 */ /* 0x002fe40000011604 */
[----:B------:R-:W-:Y:S02]  /*167d0*/  IADD3 R4, R3, R0, RZ ;  /* 0x0000000003047210 */ /* 0x000fe40007ffe0ff */
[C---:B------:R-:W-:Y:S01]  /*167e0*/  LEA R0, P0, R2.reuse, UR4, 0x1 ;  /* 0x0000000402007c11 */ /* 0x040fe2000f8008ff */
[----:B------:R-:W-:Y:S01]  /*167f0*/  UMOV UR4, 0xffffffff ;  /* 0xffffffff00047882 */ /* 0x000fe20000000000 */
[----:B---3--:R-:W-:Y:S01]  /*16800*/  IADD3 R31, -R5, R6, -R31 ;  /* 0x00000006051f7210 */ /* 0x008fe20007ffe91f */
        /* <DEDUP_REMOVED lines=36> */
.L_x_4770:
        /* <DEDUP_REMOVED lines=10> */
.L_x_4654:
        /* <DEDUP_REMOVED lines=11> */
.L_x_4655:
[----:B------:R1:W5:Y:S01]  /*16ba0*/  LDL.LU R0, [R1+0x20] ;  /* 0x0000200001007983 */ /* 0x0003620000300800 */
[----:B------:R1:W-:Y:S03]  /*16bb0*/  SYNCS.ARRIVE.TRANS64.A1T0 RZ, [R27+URZ+0x38830], RZ ;  /* 0x038830ff1bff79a7 */ /* 0x0003e6000810003f */
[----:B0-----:R1:W5:Y:S02]  /*16bc0*/  LDL R2, [R1] ;  /* 0x0000000001027983 */ /* 0x0013640000100800 */
[----:B------:R-:W-:Y:S05]  /*16bd0*/  WARPSYNC.ALL ;  /* 0x0000000000007948 */ /* 0x000fea0003800000 */
[----:B------:R-:W-:Y:S01]  /*16be0*/  ULDC.64 UR4, c[0x0][0xaf8] ;  /* 0x0002be0000047ab9 */ /* 0x000fe20000000a00 */
[----:B------:R-:W-:Y:S01]  /*16bf0*/  BSSY B6, `(.L_x_4656) ;  /* 0x000001d000067945 */ /* 0x000fe20003800000 */
[----:B------:R-:W-:Y:S01]  /*16c00*/  BAR.SYNC.DEFER_BLOCKING 0x8, 0x100 ;  /* 0x0204000000007b1d */ /* 0x000fe20000010000 */
[----:B------:R-:W-:-:S04]  /*16c10*/  ISETP.NE.U32.AND P0, PT, RZ, UR4, PT ;  /* 0x00000004ff007c0c */ /* 0x000fc8000bf05070 */
[----:B------:R-:W-:-:S04]  /*16c20*/  ISETP.NE.AND.EX P0, PT, RZ, UR5, PT, P0 ;  /* 0x00000005ff007c0c */ /* 0x000fc8000bf05300 */
[----:B------:R-:W-:-:S05]  /*16c30*/  SEL R4, R37, RZ, !P0 ;  /* 0x000000ff25047207 */ /* 0x000fca0004000000 */
[----:B------:R0:W-:Y:S01]  /*16c40*/  STL [R1+0x14], R4 ;  /* 0x0000140401007387 */ /* 0x0001e20000100800 */
[----:B-----5:R-:W-:Y:S01]  /*16c50*/  SEL R3, R0, RZ, !P0 ;  /* 0x000000ff00037207 */ /* 0x020fe20004000000 */
[----:B------:R-:W-:-:S04]  /*16c60*/  VIADD R0, R23, 0x20400 ;  /* 0x0002040017007836 */ /* 0x000fc80000000000 */
[----:B------:R0:W-:Y:S01]  /*16c70*/  STL [R1+0x30], R3 ;  /* 0x0000300301007387 */ /* 0x0001e20000100800 */
[----:B------:R-:W-:Y:S02]  /*16c80*/  LOP3.LUT P0, RZ, R0, 0x3ff, RZ, 0xc0, !PT ;  /* 0x000003ff00ff7812 */ /* 0x000fe4000780c0ff */
[----:B------:R-:W-:-:S05]  /*16c90*/  SHF.R.S32.HI R0, RZ, 0x1f, R2 ;  /* 0x0000001fff007819 */ /* 0x000fca0000011402 */
[----:B------:R0:W-:Y:S06]  /*16ca0*/  STL [R1+0x2c], R0 ;  /* 0x00002c0001007387 */ /* 0x0001ec0000100800 */
[----:B------:R-:W-:Y:S05]  /*16cb0*/  @!P0 BRA `(.L_x_4657) ;  /* 0x0000000000408947 */ /* 0x000fea0003800000 */
[----:B------:R-:W-:Y:S01]  /*16cc0*/  MOV R2, 0x0 ;  /* 0x0000000000027802 */ /* 0x000fe20000000f00 */
[----:B------:R-:W-:Y:S01]  /*16cd0*/  ULDC.64 UR4, c[0x4][0xf0] ;  /* 0x01003c0000047ab9 */ /* 0x000fe20000000a00 */
[----:B------:R-:W-:Y:S01]  /*16ce0*/  ULDC.64 UR6, c[0x4][0xf8] ;  /* 0x01003e0000067ab9 */ /* 0x000fe20000000a00 */
[----:B------:R-:W-:Y:S01]  /*16cf0*/  ULDC.64 UR8, c[0x4][0x58] ;  /* 0x0100160000087ab9 */ /* 0x000fe20000000a00 */
[----:B0-----:R-:W-:Y:S02]  /*16d00*/  IMAD.U32 R4, RZ, RZ, UR4 ;  /* 0x00000004ff047e24 */ /* 0x001fe4000f8e00ff */
        /* <DEDUP_REMOVED lines=11> */
.L_x_4657:
[----:B------:R-:W-:Y:S05]  /*16dc0*/  BSYNC B6 ;  /* 0x0000000000067941 */ /* 0x000fea0003800000 */
.L_x_4656:
[----:B------:R-:W2:Y:S01]  /*16dd0*/  LDL R20, [R1+0x30] ;  /* 0x0000300001147983 */ /* 0x000ea20000100800 */
[----:B------:R-:W3:Y:S01]  /*16de0*/  LDC R6, c[0x0][0x448] ;  /* 0x00011200ff067b82 */ /* 0x000ee20000000800 */
[----:B------:R-:W-:Y:S02]  /*16df0*/  ULDC.64 UR4, c[0x0][0x298] ;  /* 0x0000a60000047ab9 */ /* 0x000fe40000000a00 */
[----:B0-----:R-:W4:Y:S04]  /*16e00*/  LDL R4, [R1+0x2c] ;  /* 0x00002c0001047983 */ /* 0x001f280000100800 */
[----:B------:R-:W4:Y:S04]  /*16e10*/  LDL R5, [R1] ;  /* 0x0000000001057983 */ /* 0x000f280000100800 */
[----:B------:R0:W5:Y:S01]  /*16e20*/  LDL R9, [R1+0x1c] ;  /* 0x00001c0001097983 */ /* 0x0001620000100800 */
[----:B------:R-:W1:Y:S01]  /*16e30*/  S2R R2, SR_TID.X ;  /* 0x0000000000027919 */ /* 0x000e620000002100 */
[----:B------:R-:W0:Y:S01]  /*16e40*/  S2R R0, SR_TID.X ;  /* 0x0000000000007919 */ /* 0x000e220000002100 */
[----:B---3--:R-:W-:-:S13]  /*16e50*/  ISETP.NE.AND P0, PT, R6, 0x1, PT ;  /* 0x000000010600780c */ /* 0x008fda0003f05270 */
[----:B------:R-:W3:Y:S01]  /*16e60*/  @P0 LDC R3, c[0x0][0x450] ;  /* 0x00011400ff030b82 */ /* 0x000ee20000000800 */
[----:B-1----:R-:W-:-:S04]  /*16e70*/  LOP3.LUT R2, R2, 0x7f, RZ, 0xc0, !PT ;  /* 0x0000007f02027812 */ /* 0x002fc800078ec0ff */
[----:B------:R-:W-:Y:S01]  /*16e80*/  SHF.R.U32.HI R2, RZ, 0x3, R2 ;  /* 0x00000003ff027819 */ /* 0x000fe20000011602 */
[----:B0-----:R-:W-:Y:S02]  /*16e90*/  IMAD.SHL.U32 R0, R0, 0x10, RZ ;  /* 0x0000001000007824 */ /* 0x001fe400078e00ff */
[----:B--2---:R-:W-:Y:S02]  /*16ea0*/  IMAD.MOV.U32 R21, RZ, RZ, R20 ;  /* 0x000000ffff157224 */ /* 0x004fe400078e0014 */
[----:B------:R-:W2:Y:S01]  /*16eb0*/  LDL R20, [R1+0x14] ;  /* 0x0000140001147983 */ /* 0x000ea20000100800 */
[----:B------:R-:W-:Y:S02]  /*16ec0*/  LOP3.LUT R0, R2, 0x70, R0, 0xf8, !PT ;  /* 0x0000007002007812 */ /* 0x000fe400078ef800 */
[----:B------:R-:W0:Y:S03]  /*16ed0*/  @P0 LDC R2, c[0x0][0x44c] ;  /* 0x00011300ff020b82 */ /* 0x000e260000000800 */
[----:B------:R-:W-:-:S02]  /*16ee0*/  IMAD R37, R17, 0x40, R0 ;  /* 0x0000004011257824 */ /* 0x000fc400078e0200 */
[----:B----4-:R-:W-:Y:S02]  /*16ef0*/  IMAD R4, R4, UR4, RZ ;  /* 0x0000000404047c24 */ /* 0x010fe4000f8e02ff */
[----:B------:R-:W-:Y:S02]  /*16f00*/  IMAD.MOV.U32 R0, RZ, RZ, R37 ;  /* 0x000000ffff007224 */ /* 0x000fe400078e0025 */
[----:B------:R-:W-:Y:S02]  /*16f10*/  IMAD R4, R5, UR5, R4 ;  /* 0x0000000505047c24 */ /* 0x000fe4000f8e0204 */
[----:B0-----:R-:W-:-:S05]  /*16f20*/  @P0 IMAD.HI.U32 R2, R37, R2, RZ ;  /* 0x0000000225020227 */ /* 0x001fca00078e00ff */
[----:B---3--:R-:W-:Y:S01]  /*16f30*/  @P0 SHF.R.U32.HI R0, RZ, R3, R2 ;  /* 0x00000003ff000219 */ /* 0x008fe20000011602 */
        /* <DEDUP_REMOVED lines=8> */
[----:B------:R-:W-:Y:S01]  /*16fc0*/  IMAD R4, R21, UR4, RZ ;  /* 0x0000000415047c24 */ /* 0x000fe2000f8e02ff */
[----:B------:R-:W0:Y:S02]  /*16fd0*/  S2R R7, SR_TID.X ;  /* 0x0000000000077919 */ /* 0x000e240000002100 */
[----:B0-----:R-:W-:-:S05]  /*16fe0*/  IMAD.SHL.U32 R7, R7, 0x8, RZ ;  /* 0x0000000807077824 */ /* 0x001fca00078e00ff */
[----:B------:R-:W-:Y:S01]  /*16ff0*/  LOP3.LUT R7, R7, 0x38, RZ, 0xc0, !PT ;  /* 0x0000003807077812 */ /* 0x000fe200078ec0ff */
[C---:B--2---:R-:W-:Y:S02]  /*17000*/  IMAD R4, R20.reuse, UR5, R4 ;  /* 0x0000000514047c24 */ /* 0x044fe4000f8e0204 */
[----:B------:R-:W-:Y:S01]  /*17010*/  IMAD.WIDE.U32 R2, R20, UR4, R2 ;  /* 0x0000000414027c25 */ /* 0x000fe2000f8e0002 */
[----:B------:R-:W-:-:S03]  /*17020*/  ULDC.64 UR4, c[0x0][0x2d0] ;  /* 0x0000b40000047ab9 */ /* 0x000fc60000000a00 */
[----:B------:R-:W-:Y:S01]  /*17030*/  IMAD.IADD R3, R3, 0x1, R4 ;  /* 0x0000000103037824 */ /* 0x000fe200078e0204 */
[----:B------:R-:W-:Y:S01]  /*17040*/  SHF.R.S32.HI R4, RZ, 0x1f, R0 ;  /* 0x0000001fff047819 */ /* 0x000fe20000011400 */
[----:B------:R-:W0:Y:S04]  /*17050*/  S2R R20, SR_TID.X ;  /* 0x0000000000147919 */ /* 0x000e280000002100 */
[----:B------:R-:W-:Y:S02]  /*17060*/  IMAD R4, R4, UR4, RZ ;  /* 0x0000000404047c24 */ /* 0x000fe4000f8e02ff */
[----:B------:R-:W-:-:S04]  /*17070*/  IMAD.WIDE.U32 R2, R0, UR4, R2 ;  /* 0x0000000400027c25 */ /* 0x000fc8000f8e0002 */
[C---:B------:R-:W-:Y:S01]  /*17080*/  IMAD R4, R0.reuse, UR5, R4 ;  /* 0x0000000500047c24 */ /* 0x040fe2000f8e0204 */
[----:B------:R-:W-:Y:S01]  /*17090*/  IADD3 R0, -R0, RZ, RZ ;  /* 0x000000ff00007210 */ /* 0x000fe20007ffe1ff */
[----:B------:R-:W-:-:S04]  /*170a0*/  ULDC.64 UR4, c[0x0][0x2c8] ;  /* 0x0000b20000047ab9 */ /* 0x000fc80000000a00 */
        /* <DEDUP_REMOVED lines=10> */
[----:B0-----:R-:W-:-:S03]  /*17150*/  LOP3.LUT R20, R20, 0x7f, RZ, 0xc0, !PT ;  /* 0x0000007f14147812 */ /* 0x001fc600078ec0ff */
[----:B------:R-:W-:Y:S01]  /*17160*/  LEA.HI.X R3, R2, UR5, R3, 0x1, P0 ;  /* 0x0000000502037c11 */ /* 0x000fe200080f0c03 */
[----:B------:R-:W-:Y:S01]  /*17170*/  UMOV UR5, 0xffffffff ;  /* 0xffffffff00057882 */ /* 0x000fe20000000000 */
[----:B------:R-:W-:Y:S02]  /*17180*/  ISETP.GE.AND P1, PT, R7, UR4, PT ;  /* 0x0000000407007c0c */ /* 0x000fe4000bf26270 */
[----:B------:R-:W-:Y:S01]  /*17190*/  SHF.R.U32.HI R8, RZ, 0x3, R20 ;  /* 0x00000003ff087819 */ /* 0x000fe20000011614 */
[----:B------:R-:W-:Y:S10]  /*171a0*/  BRA.DIV UR5, `(.L_x_4658) ;  /* 0x0000005205047947 */ /* 0x000ff4000b800000 */
[----:B------:R-:W0:Y:S01]  /*171b0*/  SHFL.IDX PT, R4, R0, RZ, 0x181f ;  /* 0x00181fff00047589 */ /* 0x000e2200000e0000 */
[----:B-----5:R-:W-:Y:S02]  /*171c0*/  IMAD R2, R9, R6, RZ ;  /* 0x0000000609027224 */ /* 0x020fe400078e02ff */
[----:B------:R-:W-:Y:S01]  /*171d0*/  IMAD R17, R17, 0x40, R8 ;  /* 0x0000004011117824 */ /* 0x000fe200078e0208 */
[----:B------:R-:W1:Y:S03]  /*171e0*/  SHFL.IDX PT, R5, R3, RZ, 0x181f ;  /* 0x00181fff03057589 */ /* 0x000e6600000e0000 */
[C---:B------:R-:W-:Y:S01]  /*171f0*/  VIADD R6, R17.reuse, 0x10 ;  /* 0x0000001011067836 */ /* 0x040fe20000000000 */
[C---:B------:R-:W-:Y:S01]  /*17200*/  ISETP.GE.AND P0, PT, R17.reuse, R2, PT ;  /* 0x000000021100720c */ /* 0x040fe20003f06270 */
[----:B------:R-:W-:-:S03]  /*17210*/  VIADD R8, R17, 0x20 ;  /* 0x0000002011087836 */ /* 0x000fc60000000000 */
[----:B------:R-:W-:Y:S04]  /*17220*/  STL [R1+0x20], R6 ;  /* 0x0000200601007387 */ /* 0x000fe80000100800 */
[----:B------:R-:W-:Y:S05]  /*17230*/  STL [R1+0x24], R8 ;  /* 0x0000240801007387 */ /* 0x000fea0000100800 */
[----:B0-----:R-:W-:-:S05]  /*17240*/  @!P0 LEA R4, P2, R7, R4, 0x1 ;  /* 0x0000000407048211 */ /* 0x001fca00078408ff */
[----:B-1----:R-:W-:-:S05]  /*17250*/  @!P0 IMAD.X R5, RZ, RZ, R5, P2 ;  /* 0x000000ffff058224 */ /* 0x002fca00010e0605 */
[----:B------:R-:W-:Y:S01]  /*17260*/  @!PT LDS RZ, [RZ] ;  /* 0x00000000fffff984 */ /* 0x000fe20000000800 */
[----:B------:R0:W-:Y:S01]  /*17270*/  @!P0 LDGSTS.E.BYPASS.LTC128B.128 [R26+0x20400], desc[UR40][R4.64], !P1 ;  /* 0x20400000041a8fae */ /* 0x0001e2000c901d68 */
[----:B------:R-:W-:-:S03]  /*17280*/  ISETP.GE.AND P0, PT, R6, R2, PT ;  /* 0x000000020600720c */ /* 0x000fc60003f06270 */
[----:B------:R-:W-:Y:S04]  /*17290*/  SHFL.IDX PT, R6, R3, 0x2, 0x181f ;  /* 0x00581f0003067f89 */ /* 0x000fe800000e0000 */
[----:B0-----:R-:W0:Y:S04]  /*172a0*/  SHFL.IDX PT, R5, R0, 0x1, 0x181f ;  /* 0x00381f0000057f89 */ /* 0x001e2800000e0000 */
[----:B------:R-:W1:Y:S04]  /*172b0*/  SHFL.IDX PT, R4, R3, 0x1, 0x181f ;  /* 0x00381f0003047f89 */ /* 0x000e6800000e0000 */
[----:B------:R-:W-:Y:S01]  /*172c0*/  SHFL.IDX PT, R3, R3, 0x3, 0x181f ;  /* 0x00781f0003037f89 */ /* 0x000fe200000e0000 */
[----:B0-----:R-:W-:-:S05]  /*172d0*/  @!P0 LEA R5, P2, R7, R5, 0x1 ;  /* 0x0000000507058211 */ /* 0x001fca00078408ff */
[----:B-1----:R-:W-:-:S05]  /*172e0*/  @!P0 IMAD.X R4, RZ, RZ, R4, P2 ;  /* 0x000000ffff048224 */ /* 0x002fca00010e0604 */
[----:B------:R-:W-:-:S04]  /*172f0*/  @!P0 LOP3.LUT R5, R5, R4, RZ, 0x3c, !PT ;  /* 0x0000000405058212 */ /* 0x000fc800078e3cff */
[----:B------:R-:W-:-:S04]  /*17300*/  @!P0 LOP3.LUT R4, R5, R4, RZ, 0x3c, !PT ;  /* 0x0000000405048212 */ /* 0x000fc800078e3cff */
[----:B------:R-:W-:-:S05]  /*17310*/  @!P0 LOP3.LUT R5, R5, R4, RZ, 0x3c, !PT ;  /* 0x0000000405058212 */ /* 0x000fca00078e3cff */
[----:B------:R0:W-:Y:S01]  /*17320*/  @!P0 LDGSTS.E.BYPASS.LTC128B.128 [R26+0x20c00], desc[UR40][R4.64], !P1 ;  /* 0x20c00000041a8fae */ /* 0x0001e2000c901d68 */
[----:B------:R-:W-:-:S03]  /*17330*/  ISETP.GE.AND P0, PT, R8, R2, PT ;  /* 0x000000020800720c */ /* 0x000fc60003f06270 */
[----:B0-----:R-:W0:Y:S04]  /*17340*/  SHFL.IDX PT, R4, R0, 0x2, 0x181f ;  /* 0x00581f0000047f89 */ /* 0x001e2800000e0000 */
[----:B------:R-:W1:Y:S06]  /*17350*/  SHFL.IDX PT, R0, R0, 0x3, 0x181f ;  /* 0x00781f0000007f89 */ /* 0x000e6c00000e0000 */
[----:B0-----:R-:W-:-:S05]  /*17360*/  @!P0 LEA R5, P2, R7, R4, 0x1 ;  /* 0x0000000407058211 */ /* 0x001fca00078408ff */
[----:B------:R-:W-:-:S05]  /*17370*/  @!P0 IMAD.X R4, RZ, RZ, R6, P2 ;  /* 0x000000ffff048224 */ /* 0x000fca00010e0606 */
[----:B------:R-:W-:-:S04]  /*17380*/  @!P0 LOP3.LUT R5, R5, R4, RZ, 0x3c, !PT ;  /* 0x0000000405058212 */ /* 0x000fc800078e3cff */
[----:B------:R-:W-:-:S04]  /*17390*/  @!P0 LOP3.LUT R4, R5, R4, RZ, 0x3c, !PT ;  /* 0x0000000405048212 */ /* 0x000fc800078e3cff */
[----:B------:R-:W-:-:S05]  /*173a0*/  @!P0 LOP3.LUT R5, R5, R4, RZ, 0x3c, !PT ;  /* 0x0000000405058212 */ /* 0x000fca00078e3cff */
[----:B-1----:R0:W-:Y:S02]  /*173b0*/  @!P0 LDGSTS.E.BYPASS.LTC128B.128 [R26+0x21400], desc[UR40][R4.64], !P1 ;  /* 0x21400000041a8fae */ /* 0x0021e4000c901d68 */
.L_x_4779:
[----:B0-----:R-:W-:-:S05]  /*173c0*/  VIADD R4, R17, 0x30 ;  /* 0x0000003011047836 */ /* 0x001fca0000000000 */
[----:B------:R-:W-:Y:S01]  /*173d0*/  ISETP.GE.AND P0, PT, R4, R2, PT ;  /* 0x000000020400720c */ /* 0x000fe20003f06270 */
[----:B------:R0:W-:-:S12]  /*173e0*/  STL [R1+0x34], R4 ;  /* 0x0000340401007387 */ /* 0x0001d80000100800 */
[----:B------:R-:W-:-:S05]  /*173f0*/  @!P0 LEA R2, P2, R7, R0, 0x1 ;  /* 0x0000000007028211 */ /* 0x000fca00078408ff */
[----:B------:R-:W-:-:S05]  /*17400*/  @!P0 IMAD.X R3, RZ, RZ, R3, P2 ;  /* 0x000000ffff038224 */ /* 0x000fca00010e0603 */
[----:B------:R-:W-:Y:S01]  /*17410*/  @!PT LDS RZ, [RZ] ;  /* 0x00000000fffff984 */ /* 0x000fe20000000800 */
[----:B------:R-:W-:Y:S01]  /*17420*/  @!PT LDS RZ, [RZ] ;  /* 0x00000000fffff984 */ /* 0x000fe20000000800 */
[----:B------:R-:W-:Y:S01]  /*17430*/  @!PT LDS RZ, [RZ] ;  /* 0x00000000fffff984 */ /* 0x000fe20000000800 */
[----:B------:R0:W-:Y:S01]  /*17440*/  @!P0 LDGSTS.E.BYPASS.LTC128B.128 [R26+0x21c00], desc[UR40][R2.64], !P1 ;  /* 0x21c00000021a8fae */ /* 0x0001e2000c901d68 */
[----:B------:R-:W-:Y:S01]  /*17450*/  PLOP3.LUT P0, PT, PT, PT, PT, 0x80, 0x0 ;  /* 0x000000000000781c */ /* 0x000fe20003f0f070 */
[----:B------:R-:W-:-:S12]  /*17460*/  NOP ;  /* 0x0000000000007918 */ /* 0x000fd80000000000 */
.L_x_4659:
        /* <DEDUP_REMOVED lines=28> */
.L_x_4661:
[----:B------:R-:W-:Y:S05]  /*17630*/  BSYNC B6 ;  /* 0x0000000000067941 */ /* 0x000fea0003800000 */
.L_x_4660:
[----:B------:R-:W2:Y:S01]  /*17640*/  LDL.LU R0, [R1+0x2c] ;  /* 0x00002c0001007983 */ /* 0x000ea20000300800 */
[----:B------:R-:W1:Y:S01]  /*17650*/  LDC R6, c[0x0][0x448] ;  /* 0x00011200ff067b82 */ /* 0x000e620000000800 */
[----:B------:R-:W-:Y:S02]  /*17660*/  ULDC.64 UR4, c[0x0][0x398] ;  /* 0x0000e60000047ab9 */ /* 0x000fe40000000a00 */
[----:B0-----:R-:W3:Y:S04]  /*17670*/  LDL.LU R2, [R1] ;  /* 0x0000000001027983 */ /* 0x001ee80000300800 */
[----:B------:R-:W4:Y:S04]  /*17680*/  LDL.LU R21, [R1+0x30] ;  /* 0x0000300001157983 */ /* 0x000f280000300800 */
[----:B------:R-:W5:Y:S01]  /*17690*/  LDL.LU R20, [R1+0x14] ;  /* 0x0000140001147983 */ /* 0x000f620000300800 */
[----:B------:R-:W-:Y:S01]  /*176a0*/  IMAD.MOV.U32 R4, RZ, RZ, R37 ;  /* 0x000000ffff047224 */ /* 0x000fe200078e0025 */
[----:B------:R-:W-:Y:S01]  /*176b0*/  LOP3.LUT R22, R22, 0xfffff7ff, RZ, 0xc0, !PT ;  /* 0xfffff7ff16167812 */ /* 0x000fe200078ec0ff */
[----:B------:R-:W0:Y:S01]  /*176c0*/  S2R R8, SR_TID.X ;  /* 0x0000000000087919 */ /* 0x000e220000002100 */
[----:B-1----:R-:W-:-:S13]  /*176d0*/  ISETP.NE.AND P0, PT, R6, 0x1, PT ;  /* 0x000000010600780c */ /* 0x002fda0003f05270 */
[----:B------:R-:W1:Y:S01]  /*176e0*/  @P0 LDC R5, c[0x0][0x450] ;  /* 0x00011400ff050b82 */ /* 0x000e620000000800 */
[----:B0-----:R-:W-:-:S05]  /*176f0*/  IMAD.SHL.U32 R8, R8, 0x8, RZ ;  /* 0x0000000808087824 */ /* 0x001fca00078e00ff */
[----:B------:R-:W-:-:S04]  /*17700*/  LOP3.LUT R8, R8, 0x38, RZ, 0xc0, !PT ;  /* 0x0000003808087812 */ /* 0x000fc800078ec0ff */
[----:B------:R-:W-:Y:S01]  /*17710*/  LOP3.LUT R8, R8, 0xc0, RZ, 0xfc, !PT ;  /* 0x000000c008087812 */ /* 0x000fe200078efcff */
[----:B--2---:R-:W-:-:S04]  /*17720*/  IMAD R0, R0, UR4, RZ ;  /* 0x0000000400007c24 */ /* 0x004fc8000f8e02ff */
[C---:B---3--:R-:W-:Y:S02]  /*17730*/  IMAD R0, R2.reuse, UR5, R0 ;  /* 0x0000000502007c24 */ /* 0x048fe4000f8e0200 */
        /* <DEDUP_REMOVED lines=8> */
[----:B----4-:R-:W-:Y:S02]  /*177c0*/  IMAD R0, R21, UR4, RZ ;  /* 0x0000000415007c24 */ /* 0x010fe4000f8e02ff */
[C---:B-----5:R-:W-:Y:S01]  /*177d0*/  IMAD.WIDE.U32 R2, R20.reuse, UR4, R2 ;  /* 0x0000000414027c25 */ /* 0x060fe2000f8e0002 */
[----:B------:R-:W0:Y:S03]  /*177e0*/  S2R R21, SR_TID.X ;  /* 0x0000000000157919 */ /* 0x000e260000002100 */
[----:B------:R-:W-:Y:S01]  /*177f0*/  IMAD R0, R20, UR5, R0 ;  /* 0x0000000514007c24 */ /* 0x000fe2000f8e0200 */
[----:B------:R-:W-:Y:S01]  /*17800*/  ULDC.64 UR4, c[0x0][0x3d0] ;  /* 0x0000f40000047ab9 */ /* 0x000fe20000000a00 */
[----:B------:R-:W2:Y:S02]  /*17810*/  S2R R20, SR_TID.X ;  /* 0x0000000000147919 */ /* 0x000ea40000002100 */
[----:B------:R-:W-:-:S02]  /*17820*/  IMAD.IADD R3, R3, 0x1, R0 ;  /* 0x0000000103037824 */ /* 0x000fc400078e0200 */
[----:B------:R-:W3:Y:S01]  /*17830*/  @P0 LDC R0, c[0x0][0x44c] ;  /* 0x00011300ff000b82 */ /* 0x000ee20000000800 */
[----:B0-----:R-:W-:Y:S02]  /*17840*/  IMAD.SHL.U32 R21, R21, 0x8, RZ ;  /* 0x0000000815157824 */ /* 0x001fe400078e00ff */
[----:B---3--:R-:W-:-:S03]  /*17850*/  @P0 IMAD.HI.U32 R0, R37, R0, RZ ;  /* 0x0000000025000227 */ /* 0x008fc600078e00ff */
[----:B------:R-:W-:Y:S01]  /*17860*/  LOP3.LUT R21, R21, 0x38, RZ, 0xc0, !PT ;  /* 0x0000003815157812 */ /* 0x000fe200078ec0ff */
[----:B--2---:R-:W-:Y:S01]  /*17870*/  IMAD.SHL.U32 R20, R20, 0x8, RZ ;  /* 0x0000000814147824 */ /* 0x004fe200078e00ff */
[----:B-1----:R-:W-:Y:S02]  /*17880*/  @P0 SHF.R.U32.HI R4, RZ, R5, R0 ;  /* 0x00000005ff040219 */ /* 0x002fe40000011600 */
[----:B------:R-:W-:Y:S02]  /*17890*/  LOP3.LUT R7, R21, 0x80, RZ, 0xfc, !PT ;  /* 0x0000008015077812 */ /* 0x000fe400078efcff */
[--C-:B------:R-:W-:Y:S01]  /*178a0*/  SHF.R.S32.HI R5, RZ, 0x1f, R4.reuse ;  /* 0x0000001fff057819 */ /* 0x100fe20000011404 */
[----:B------:R-:W-:Y:S01]  /*178b0*/  IMAD.MOV R0, RZ, RZ, -R4 ;  /* 0x000000ffff007224 */ /* 0x000fe200078e0a04 */
[----:B------:R-:W0:Y:S01]  /*178c0*/  S2R R21, SR_TID.X ;  /* 0x0000000000157919 */ /* 0x000e220000002100 */
[----:B------:R-:W-:Y:S01]  /*178d0*/  IMAD.WIDE.U32 R2, R4, UR4, R2 ;  /* 0x0000000404027c25 */ /* 0x000fe2000f8e0002 */
[----:B------:R-:W-:-:S03]  /*178e0*/  LOP3.LUT R20, R20, 0x38, RZ, 0xc0, !PT ;  /* 0x0000003814147812 */ /* 0x000fc600078ec0ff */
[----:B------:R-:W-:Y:S02]  /*178f0*/  IMAD R0, R6, R0, R37 ;  /* 0x0000000006007224 */ /* 0x000fe400078e0225 */
        /* <DEDUP_REMOVED lines=10> */
[----:B------:R-:W-:Y:S01]  /*179a0*/  ULDC UR4, c[0x0][0x3b8] ;  /* 0x0000ee0000047ab9 */ /* 0x000fe20000000800 */
[----:B------:R-:W-:Y:S02]  /*179b0*/  IADD3 R4, R3, R4, RZ ;  /* 0x0000000403047210 */ /* 0x000fe40007ffe0ff */
[----:B------:R-:W-:Y:S02]  /*179c0*/  ISETP.GE.AND P1, PT, R20, UR4, PT ;  /* 0x0000000414007c0c */ /* 0x000fe4000bf26270 */
[----:B------:R-:W-:Y:S01]  /*179d0*/  LEA.HI.X R4, R2, UR5, R4, 0x1, P0 ;  /* 0x0000000502047c11 */ /* 0x000fe200080f0c04 */
[----:B0-----:R-:W-:Y:S01]  /*179e0*/  IMAD.SHL.U32 R21, R21, 0x8, RZ ;  /* 0x0000000815157824 */ /* 0x001fe200078e00ff */
[----:B------:R-:W-:-:S02]  /*179f0*/  ISETP.GE.AND P0, PT, R7, UR4, PT ;  /* 0x0000000407007c0c */ /* 0x000fc4000bf06270 */
[----:B------:R-:W0:Y:S01]  /*17a00*/  S2R R7, SR_TID.X ;  /* 0x0000000000077919 */ /* 0x000e220000002100 */
[----:B------:R-:W-:Y:S02]  /*17a10*/  SEL R0, RZ, 0x1, P1 ;  /* 0x00000001ff007807 */ /* 0x000fe40000800000 */
[----:B------:R-:W-:Y:S02]  /*17a20*/  LOP3.LUT R21, R21, 0x38, RZ, 0xc0, !PT ;  /* 0x0000003815157812 */ /* 0x000fe400078ec0ff */
[----:B------:R-:W-:Y:S02]  /*17a30*/  SEL R2, RZ, 0x4, P0 ;  /* 0x00000004ff027807 */ /* 0x000fe40000000000 */
[----:B------:R-:W-:Y:S02]  /*17a40*/  @P1 LOP3.LUT R22, R22, 0x800, RZ, 0xfc, !PT ;  /* 0x0000080016161812 */ /* 0x000fe400078efcff */
[----:B------:R-:W-:Y:S02]  /*17a50*/  ISETP.GE.AND P5, PT, R8, UR4, PT ;  /* 0x0000000408007c0c */ /* 0x000fe4000bfa6270 */
[----:B------:R-:W-:-:S04]  /*17a60*/  LOP3.LUT R22, R22, 0xfffffdff, RZ, 0xc0, !PT ;  /* 0xfffffdff16167812 */ /* 0x000fc800078ec0ff */
[----:B------:R-:W-:-:S04]  /*17a70*/  @P0 LOP3.LUT R22, R22, 0x200, RZ, 0xfc, !PT ;  /* 0x0000020016160812 */ /* 0x000fc800078efcff */
[----:B------:R-:W-:Y:S01]  /*17a80*/  LOP3.LUT R22, R22, 0xfffffbff, RZ, 0xc0, !PT ;  /* 0xfffffbff16167812 */ /* 0x000fe200078ec0ff */
[----:B0-----:R-:W-:-:S05]  /*17a90*/  IMAD.SHL.U32 R7, R7, 0x8, RZ ;  /* 0x0000000807077824 */ /* 0x001fca00078e00ff */
[----:B------:R-:W-:-:S04]  /*17aa0*/  LOP3.LUT R7, R7, 0x38, RZ, 0xc0, !PT ;  /* 0x0000003807077812 */ /* 0x000fc800078ec0ff */
[----:B------:R-:W-:-:S04]  /*17ab0*/  LOP3.LUT R7, R7, 0x40, RZ, 0xfc, !PT ;  /* 0x0000004007077812 */ /* 0x000fc800078efcff */
[----:B------:R-:W-:Y:S02]  /*17ac0*/  ISETP.GE.AND P0, PT, R7, UR4, PT ;  /* 0x0000000407007c0c */ /* 0x000fe4000bf06270 */
[----:B------:R-:W-:Y:S02]  /*17ad0*/  LOP3.LUT R7, R21, 0x100, RZ, 0xfc, !PT ;  /* 0x0000010015077812 */ /* 0x000fe400078efcff */
[----:B------:R-:W0:Y:S01]  /*17ae0*/  S2R R21, SR_TID.X ;  /* 0x0000000000157919 */ /* 0x000e220000002100 */
[----:B------:R-:W-:Y:S02]  /*17af0*/  SEL R3, RZ, 0x2, P0 ;  /* 0x00000002ff037807 */ /* 0x000fe40000000000 */
[----:B------:R-:W-:Y:S02]  /*17b00*/  ISETP.GE.AND P4, PT, R7, UR4, PT ;  /* 0x0000000407007c0c */ /* 0x000fe4000bf86270 */
[----:B------:R-:W1:Y:S01]  /*17b10*/  S2R R7, SR_TID.X ;  /* 0x0000000000077919 */ /* 0x000e620000002100 */
[----:B------:R-:W-:-:S02]  /*17b20*/  IADD3 R0, R2, R3, R0 ;  /* 0x0000000302007210 */ /* 0x000fc40007ffe000 */
[----:B------:R-:W-:Y:S02]  /*17b30*/  SEL R2, RZ, 0x10, P4 ;  /* 0x00000010ff027807 */ /* 0x000fe40002000000 */
[----:B------:R-:W-:Y:S02]  /*17b40*/  @P0 LOP3.LUT R22, R22, 0x400, RZ, 0xfc, !PT ;  /* 0x0000040016160812 */ /* 0x000fe400078efcff */
[----:B------:R-:W-:-:S04]  /*17b50*/  SEL R3, RZ, 0x8, P5 ;  /* 0x00000008ff037807 */ /* 0x000fc80002800000 */
[----:B------:R-:W-:Y:S01]  /*17b60*/  IADD3 R0, R2, R0, R3 ;  /* 0x0000000002007210 */ /* 0x000fe20007ffe003 */
[----:B0-----:R-:W-:Y:S02]  /*17b70*/  IMAD.SHL.U32 R21, R21, 0x8, RZ ;  /* 0x0000000815157824 */ /* 0x001fe400078e00ff */
[----:B-1----:R-:W-:-:S03]  /*17b80*/  IMAD.SHL.U32 R7, R7, 0x8, RZ ;  /* 0x0000000807077824 */ /* 0x002fc600078e00ff */
[----:B------:R-:W-:Y:S02]  /*17b90*/  LOP3.LUT R21, R21, 0x38, RZ, 0xc0, !PT ;  /* 0x0000003815157812 */ /* 0x000fe400078ec0ff */
[----:B------:R-:W-:Y:S02]  /*17ba0*/  LOP3.LUT R7, R7, 0x38, RZ, 0xc0, !PT ;  /* 0x0000003807077812 */ /* 0x000fe400078ec0ff */
[----:B------:R-:W-:Y:S02]  /*17bb0*/  LOP3.LUT R8, R21, 0x140, RZ, 0xfc, !PT ;  /* 0x0000014015087812 */ /* 0x000fe400078efcff */
[----:B------:R-:W-:Y:S02]  /*17bc0*/  LOP3.LUT R7, R7, 0x180, RZ, 0xfc, !PT ;  /* 0x0000018007077812 */ /* 0x000fe400078efcff */
[----:B------:R-:W-:Y:S02]  /*17bd0*/  ISETP.GE.AND P3, PT, R8, UR4, PT ;  /* 0x0000000408007c0c */ /* 0x000fe4000bf66270 */
[----:B------:R-:W-:-:S02]  /*17be0*/  ISETP.GE.AND P0, PT, R7, UR4, PT ;  /* 0x0000000407007c0c */ /* 0x000fc4000bf06270 */
[----:B------:R-:W-:Y:S02]  /*17bf0*/  LOP3.LUT R7, R21, 0x1c0, RZ, 0xfc, !PT ;  /* 0x000001c015077812 */ /* 0x000fe400078efcff */
[----:B------:R-:W-:Y:S02]  /*17c00*/  SEL R2, RZ, 0x40, P0 ;  /* 0x00000040ff027807 */ /* 0x000fe40000000000 */
[----:B------:R-:W-:Y:S02]  /*17c10*/  SEL R3, RZ, 0x20, P3 ;  /* 0x00000020ff037807 */ /* 0x000fe40001800000 */
[----:B------:R-:W-:Y:S01]  /*17c20*/  ISETP.GE.AND P0, PT, R7, UR4, PT ;  /* 0x0000000407007c0c */ /* 0x000fe2000bf06270 */
[----:B------:R-:W-:Y:S01]  /*17c30*/  UMOV UR4, 0xffffffff ;  /* 0xffffffff00047882 */ /* 0x000fe20000000000 */
[----:B------:R-:W-:Y:S02]  /*17c40*/  IADD3 R0, R2, R0, R3 ;  /* 0x0000000002007210 */ /* 0x000fe40007ffe003 */
[----:B------:R-:W-:-:S05]  /*17c50*/  SEL R7, RZ, 0x80, P0 ;  /* 0x00000080ff077807 */ /* 0x000fca0000000000 */
[----:B------:R-:W-:Y:S01]  /*17c60*/  IMAD.IADD R7, R0, 0x1, R7 ;  /* 0x0000000100077824 */ /* 0x000fe200078e0207 */
[----:B------:R-:W-:Y:S06]  /*17c70*/  BRA.DIV UR4, `(.L_x_4662) ;  /* 0x0000004a04907947 */ /* 0x000fec000b800000 */
[----:B------:R-:W2:Y:S04]  /*17c80*/  LDL.LU R9, [R1+0x1c] ;  /* 0x00001c0001097983 */ /* 0x000ea80000300800 */
[----:B------:R-:W3:Y:S04]  /*17c90*/  LDL.LU R3, [R1+0x24] ;  /* 0x0000240001037983 */ /* 0x000ee80000300800 */
[----:B------:R-:W4:Y:S01]  /*17ca0*/  LDL.LU R8, [R1+0x20] ;  /* 0x0000200001087983 */ /* 0x000f220000300800 */
[----:B------:R-:W-:-:S03]  /*17cb0*/  LOP3.LUT R22, R22, 0xffbfffff, RZ, 0xc0, !PT ;  /* 0xffbfffff16167812 */ /* 0x000fc600078ec0ff */
[----:B------:R-:W-:Y:S01]  /*17cc0*/  SHFL.IDX PT, R14, R5, 0x2, 0x181f ;  /* 0x00581f00050e7f89 */ /* 0x000fe200000e0000 */
[----:B------:R-:W-:-:S04]  /*17cd0*/  @P4 LOP3.LUT R22, R22, 0x400000, RZ, 0xfc, !PT ;  /* 0x0040000016164812 */ /* 0x000fc800078efcff */
[C---:B------:R-:W-:Y:S02]  /*17ce0*/  LOP3.LUT P4, RZ, R22.reuse, 0x800, RZ, 0xc0, !PT ;  /* 0x0000080016ff7812 */ /* 0x040fe4000788c0ff */
[----:B------:R-:W-:-:S04]  /*17cf0*/  LOP3.LUT R22, R22, 0xffdfffff, RZ, 0xc0, !PT ;  /* 0xffdfffff16167812 */ /* 0x000fc800078ec0ff */
[----:B------:R-:W-:-:S04]  /*17d00*/  @P3 LOP3.LUT R22, R22, 0x200000, RZ, 0xfc, !PT ;  /* 0x0020000016163812 */ /* 0x000fc800078efcff */
[----:B------:R-:W-:Y:S01]  /*17d10*/  LOP3.LUT P3, RZ, R22, 0x400, RZ, 0xc0, !PT ;  /* 0x0000040016ff7812 */ /* 0x000fe2000786c0ff */
[----:B--2---:R-:W-:Y:S02]  /*17d20*/  IMAD R6, R9, R6, RZ ;  /* 0x0000000609067224 */ /* 0x004fe400078e02ff */
[----:B---3--:R-:W-:-:S03]  /*17d30*/  IMAD.MOV.U32 R9, RZ, RZ, R3 ;  /* 0x000000ffff097224 */ /* 0x008fc600078e0003 */
[----:B------:R-:W-:Y:S01]  /*17d40*/  ISETP.GE.AND P0, PT, R17, R6, PT ;  /* 0x000000061100720c */ /* 0x000fe20003f06270 */
[----:B------:R-:W0:-:S12]  /*17d50*/  SHFL.IDX PT, R3, R5, RZ, 0x181f ;  /* 0x00181fff05037589 */ /* 0x000e1800000e0000 */
[----:B------:R-:W-:-:S04]  /*17d60*/  @!P0 LOP3.LUT R2, R0, 0x40, RZ, 0xc0, !PT ;  /* 0x0000004000028812 */ /* 0x000fc800078ec0ff */
[----:B------:R-:W-:-:S04]  /*17d70*/  @!P0 SHF.R.U32.HI R2, RZ, 0x2, R2 ;  /* 0x00000002ff028819 */ /* 0x000fc80000011602 */
[----:B------:R-:W-:Y:S02]  /*17d80*/  @!P0 ISETP.NE.U32.AND P2, PT, R2, RZ, PT ;  /* 0x000000ff0200820c */ /* 0x000fe40003f45070 */
[----:B------:R-:W-:Y:S02]  /*17d90*/  @!P0 LOP3.LUT R2, R7, 0x80, RZ, 0xc0, !PT ;  /* 0x0000008007028812 */ /* 0x000fe400078ec0ff */
[----:B0-----:R-:W-:Y:S02]  /*17da0*/  @!P0 LEA R3, P6, R20, R3, 0x1 ;  /* 0x0000000314038211 */ /* 0x001fe400078c08ff */
[----:B------:R-:W-:-:S04]  /*17db0*/  @!P0 SHF.R.U32.HI R2, RZ, 0x3, R2 ;  /* 0x00000003ff028819 */ /* 0x000fc80000011602 */
[----:B------:R-:W-:Y:S02]  /*17dc0*/  @!P0 ISETP.NE.U32.AND P1, PT, R2, RZ, PT ;  /* 0x000000ff0200820c */ /* 0x000fe40003f25070 */
[----:B------:R-:W0:Y:S02]  /*17dd0*/  SHFL.IDX PT, R2, R4, RZ, 0x181f ;  /* 0x00181fff04027589 */ /* 0x000e2400000e0000 */
[----:B0-----:R-:W-:Y:S01]  /*17de0*/  @!P0 IMAD.X R2, RZ, RZ, R2, P6 ;  /* 0x000000ffff028224 */ /* 0x001fe200030e0602 */
[----:B------:R-:W-:-:S04]  /*17df0*/  LOP3.LUT P6, RZ, R22, 0x200, RZ, 0xc0, !PT ;  /* 0x0000020016ff7812 */ /* 0x000fc800078cc0ff */
[----:B------:R-:W-:-:S04]  /*17e00*/  @!P0 LOP3.LUT R3, R3, R2, RZ, 0x3c, !PT ;  /* 0x0000000203038212 */ /* 0x000fc800078e3cff */
[----:B------:R-:W-:-:S04]  /*17e10*/  @!P0 LOP3.LUT R2, R3, R2, RZ, 0x3c, !PT ;  /* 0x0000000203028212 */ /* 0x000fc800078e3cff */
[----:B------:R-:W-:-:S05]  /*17e20*/  @!P0 LOP3.LUT R3, R3, R2, RZ, 0x3c, !PT ;  /* 0x0000000203038212 */ /* 0x000fca00078e3cff */
[----:B------:R-:W-:Y:S01]  /*17e30*/  @!P0 LDGSTS.E.BYPASS.LTC128B.128 [R26+0x26400], desc[UR40][R2.64], !P4 ;  /* 0x26400000021a8fae */ /* 0x000fe2000e101d68 */
[----:B------:R-:W-:-:S03]  /*17e40*/  LOP3.LUT P4, RZ, R22, 0x400000, RZ, 0xc0, !PT ;  /* 0x0040000016ff7812 */ /* 0x000fc6000788c0ff */
[----:B------:R-:W-:Y:S01]  /*17e50*/  @!P0 LDGSTS.E.BYPASS.LTC128B.128 [R26+0x28400], desc[UR40][R2.64+0x80], !P3 ;  /* 0x28400080021a8fae */ /* 0x000fe2000d901d68 */
[C---:B------:R-:W-:Y:S02]  /*17e60*/  LOP3.LUT P3, RZ, R22.reuse, 0x200000, RZ, 0xc0, !PT ;  /* 0x0020000016ff7812 */ /* 0x040fe4000786c0ff */
[----:B------:R-:W-:Y:S01]  /*17e70*/  LOP3.LUT R22, R22, 0xffefffff, RZ, 0xc0, !PT ;  /* 0xffefffff16167812 */ /* 0x000fe200078ec0ff */
[----:B------:R-:W-:Y:S03]  /*17e80*/  @!P0 LDGSTS.E.BYPASS.LTC128B.128 [R26+0x2a400], desc[UR40][R2.64+0x100], !P6 ;  /* 0x2a400100021a8fae */ /* 0x000fe6000f101d68 */
[----:B------:R-:W-:Y:S01]  /*17e90*/  @P6 LOP3.LUT R22, R22, 0x100000, RZ, 0xfc, !PT ;  /* 0x0010000016166812 */ /* 0x000fe200078efcff */
[----:B------:R-:W-:Y:S03]  /*17ea0*/  @!P0 LDGSTS.E.BYPASS.LTC128B.128 [R26+0x2c400], desc[UR40][R2.64+0x180], !P5 ;  /* 0x2c400180021a8fae */ /* 0x000fe6000e901d68 */
[C---:B------:R-:W-:Y:S01]  /*17eb0*/  LOP3.LUT P6, RZ, R22.reuse, 0x800, RZ, 0xc0, !PT ;  /* 0x0000080016ff7812 */ /* 0x040fe200078cc0ff */
[----:B------:R-:W-:Y:S01]  /*17ec0*/  @!P0 LDGSTS.E.BYPASS.LTC128B.128 [R26+0x2e400], desc[UR40][R2.64+0x200], !P4 ;  /* 0x2e400200021a8fae */ /* 0x000fe2000e101d68 */
[----:B------:R-:W-:-:S03]  /*17ed0*/  LOP3.LUT R22, R22, 0xffff7fff, RZ, 0xc0, !PT ;  /* 0xffff7fff16167812 */ /* 0x000fc600078ec0ff */
[----:B------:R-:W-:Y:S04]  /*17ee0*/  @!P0 LDGSTS.E.BYPASS.LTC128B.128 [R26+0x30400], desc[UR40][R2.64+0x280], !P3 ;  /* 0x30400280021a8fae */ /* 0x000fe8000d901d68 */
[----:B------:R-:W-:Y:S04]  /*17ef0*/  @!P0 LDGSTS.E.BYPASS.LTC128B.128 [R26+0x32400], desc[UR40][R2.64+0x300], P2 ;  /* 0x32400300021a8fae */ /* 0x000fe80009101d68 */
[----:B------:R0:W-:Y:S01]  /*17f00*/  @!P0 LDGSTS.E.BYPASS.LTC128B.128 [R26+0x34400], desc[UR40][R2.64+0x380], P1 ;  /* 0x34400380021a8fae */ /* 0x0001e20008901d68 */
[----:B----4-:R-:W-:-:S03]  /*17f10*/  ISETP.GE.AND P0, PT, R8, R6, PT ;  /* 0x000000060800720c */ /* 0x010fc60003f06270 */
[----:B------:R-:W-:Y:S10]  /*17f20*/  SHFL.IDX PT, R8, R4, 0x2, 0x181f ;  /* 0x00581f0004087f89 */ /* 0x000ff400000e0000 */
[----:B0-----:R-:W-:-:S02]  /*17f30*/  @!P0 LOP3.LUT R3, R0, 0x40, RZ, 0xc0, !PT ;  /* 0x0000004000038812 */ /* 0x001fc400078ec0ff */
[----:B------:R-:W-:Y:S02]  /*17f40*/  @!P0 LOP3.LUT R2, R7, 0x80, RZ, 0xc0, !PT ;  /* 0x0000008007028812 */ /* 0x000fe400078ec0ff */
[----:B------:R-:W-:Y:S02]  /*17f50*/  @!P0 SHF.R.U32.HI R3, RZ, 0x2, R3 ;  /* 0x00000002ff038819 */ /* 0x000fe40000011603 */
[----:B------:R-:W-:Y:S02]  /*17f60*/  @!P0 SHF.R.U32.HI R2, RZ, 0x3, R2 ;  /* 0x00000003ff028819 */ /* 0x000fe40000011602 */
[----:B------:R-:W-:Y:S02]  /*17f70*/  @!P0 ISETP.NE.U32.AND P2, PT, R3, RZ, PT ;  /* 0x000000ff0300820c */ /* 0x000fe40003f45070 */
[----:B------:R-:W0:Y:S01]  /*17f80*/  SHFL.IDX PT, R3, R5, 0x1, 0x181f ;  /* 0x00381f0005037f89 */ /* 0x000e2200000e0000 */
[----:B------:R-:W-:-:S03]  /*17f90*/  @!P0 ISETP.NE.U32.AND P1, PT, R2, RZ, PT ;  /* 0x000000ff0200820c */ /* 0x000fc60003f25070 */
[----:B------:R-:W1:Y:S04]  /*17fa0*/  SHFL.IDX PT, R2, R4, 0x1, 0x181f ;  /* 0x00381f0004027f89 */ /* 0x000e6800000e0000 */
[----:B------:R-:W2:Y:S03]  /*17fb0*/  SHFL.IDX PT, R4, R4, 0x3, 0x181f ;  /* 0x00781f0004047f89 */ /* 0x000ea600000e0000 */
[----:B------:R-:W-:-:S04]  /*17fc0*/  @P2 LOP3.LUT R22, R22, 0x8000, RZ, 0xfc, !PT ;  /* 0x0000800016162812 */ /* 0x000fc800078efcff */
[----:B------:R-:W-:-:S04]  /*17fd0*/  LOP3.LUT R22, R22, 0xfff7ffff, RZ, 0xc0, !PT ;  /* 0xfff7ffff16167812 */ /* 0x000fc800078ec0ff */
[----:B------:R-:W-:-:S04]  /*17fe0*/  @P1 LOP3.LUT R22, R22, 0x80000, RZ, 0xfc, !PT ;  /* 0x0008000016161812 */ /* 0x000fc800078efcff */
[----:B------:R-:W-:Y:S02]  /*17ff0*/  LOP3.LUT P1, RZ, R22, 0x8000, RZ, 0xc0, !PT ;  /* 0x0000800016ff7812 */ /* 0x000fe4000782c0ff */
[----:B0-----:R-:W-:-:S05]  /*18000*/  @!P0 LEA R3, P2, R20, R3, 0x1 ;  /* 0x0000000314038211 */ /* 0x001fca00078408ff */
[----:B-1----:R-:W-:Y:S01]  /*18010*/  @!P0 IMAD.X R2, RZ, RZ, R2, P2 ;  /* 0x000000ffff028224 */ /* 0x002fe200010e0602 */
[----:B------:R-:W-:-:S04]  /*18020*/  LOP3.LUT P2, RZ, R22, 0x400, RZ, 0xc0, !PT ;  /* 0x0000040016ff7812 */ /* 0x000fc8000784c0ff */
[----:B------:R-:W-:-:S04]  /*18030*/  @!P0 LOP3.LUT R3, R3, R2, RZ, 0x3c, !PT ;  /* 0x0000000203038212 */ /* 0x000fc800078e3cff */
[----:B------:R-:W-:-:S04]  /*18040*/  @!P0 LOP3.LUT R2, R3, R2, RZ, 0x3c, !PT ;  /* 0x0000000203028212 */ /* 0x000fc800078e3cff */
[----:B------:R-:W-:-:S05]  /*18050*/  @!P0 LOP3.LUT R3, R3, R2, RZ, 0x3c, !PT ;  /* 0x0000000203038212 */ /* 0x000fca00078e3cff */
[----:B------:R-:W-:Y:S01]  /*18060*/  @!P0 LDGSTS.E.BYPASS.LTC128B.128 [R26+0x26c00], desc[UR40][R2.64], !P6 ;  /* 0x26c00000021a8fae */ /* 0x000fe2000f101d68 */
[----:B------:R-:W-:-:S03]  /*18070*/  LOP3.LUT P6, RZ, R22, 0x100000, RZ, 0xc0, !PT ;  /* 0x0010000016ff7812 */ /* 0x000fc600078cc0ff */
[----:B------:R-:W-:Y:S10]  /*18080*/  @!P0 LDGSTS.E.BYPASS.LTC128B.128 [R26+0x28c00], desc[UR40][R2.64+0x80], !P2 ;  /* 0x28c00080021a8fae */ /* 0x000ff4000d101d68 */
[----:B------:R-:W-:Y:S04]  /*18090*/  @!P0 LDGSTS.E.BYPASS.LTC128B.128 [R26+0x2ac00], desc[UR40][R2.64+0x100], !P6 ;  /* 0x2ac00100021a8fae */ /* 0x000fe8000f101d68 */
[----:B------:R-:W-:Y:S04]  /*180a0*/  @!P0 LDGSTS.E.BYPASS.LTC128B.128 [R26+0x2cc00], desc[UR40][R2.64+0x180], !P5 ;  /* 0x2cc00180021a8fae */ /* 0x000fe8000e901d68 */
[----:B------:R-:W-:Y:S04]  /*180b0*/  @!P0 LDGSTS.E.BYPASS.LTC128B.128 [R26+0x2ec00], desc[UR40][R2.64+0x200], !P4 ;  /* 0x2ec00200021a8fae */ /* 0x000fe8000e101d68 */
[----:B------:R-:W-:Y:S04]  /*180c0*/  @!P0 LDGSTS.E.BYPASS.LTC128B.128 [R26+0x30c00], desc[UR40][R2.64+0x280], !P3 ;  /* 0x30c00280021a8fae */ /* 0x000fe8000d901d68 */
[----:B------:R-:W-:Y:S01]  /*180d0*/  @!P0 LDGSTS.E.BYPASS.LTC128B.128 [R26+0x32c00], desc[UR40][R2.64+0x300], P1 ;  /* 0x32c00300021a8fae */ /* 0x000fe20008901d68 */
[----:B------:R-:W-:-:S13]  /*180e0*/  LOP3.LUT P1, RZ, R22, 0x80000, RZ, 0xc0, !PT ;  /* 0x0008000016ff7812 */ /* 0x000fda000782c0ff */
[----:B------:R0:W-:Y:S01]  /*180f0*/  @!P0 LDGSTS.E.BYPASS.LTC128B.128 [R26+0x34c00], desc[UR40][R2.64+0x380], P1 ;  /* 0x34c00380021a8fae */ /* 0x0001e20008901d68 */
[----:B------:R-:W-:-:S13]  /*18100*/  ISETP.GE.AND P0, PT, R9, R6, PT ;  /* 0x000000060900720c */ /* 0x000fda0003f06270 */
[----:B------:R-:W-:-:S05]  /*18110*/  @!P0 LEA R9, P1, R20, R14, 0x1 ;  /* 0x0000000e14098211 */ /* 0x000fca00078208ff */
[----:B------:R-:W-:Y:S01]  /*18120*/  @!P0 IMAD.X R10, RZ, RZ, R8, P1 ;  /* 0x000000ffff0a8224 */ /* 0x000fe200008e0608 */
[----:B------:R-:W-:Y:S01]  /*18130*/  LOP3.LUT P1, RZ, R22, 0x800, RZ, 0xc0, !PT ;  /* 0x0000080016ff7812 */ /* 0x000fe2000782c0ff */
[----:B0-----:R-:W-:Y:S01]  /*18140*/  @!P0 IMAD.MOV.U32 R2, RZ, RZ, R9 ;  /* 0x000000ffff028224 */ /* 0x001fe200078e0009 */
[----:B------:R-:W-:Y:S01]  /*18150*/  @!P0 LOP3.LUT R8, R0, 0x40, RZ, 0xc0, !PT ;  /* 0x0000004000088812 */ /* 0x000fe200078ec0ff */
[----:B------:R-:W-:-:S03]  /*18160*/  @!P0 IMAD.MOV.U32 R3, RZ, RZ, R10 ;  /* 0x000000ffff038224 */ /* 0x000fc600078e000a */
        /* <DEDUP_REMOVED lines=11> */
[----:B------:R-:W-:-:S13]  /*18220*/  @!P0 ISETP.NE.U32.AND P1, PT, R8, RZ, PT ;  /* 0x000000ff0800820c */ /* 0x000fda0003f25070 */
[----:B------:R0:W-:Y:S04]  /*18230*/  @!P0 LDGSTS.E.BYPASS.LTC128B.128 [R26+0x35400], desc[UR40][R2.64+0x380], P1 ;  /* 0x35400380021a8fae */ /* 0x0001e80008901d68 */
[----:B0-2---:R0:W1:Y:S02]  /*18240*/  SHFL.IDX PT, R2, R5, 0x3, 0x181f ;  /* 0x00781f0005027f89 */ /* 0x00506400000e0000 */
.L_x_4789:
[----:B------:R-:W2:Y:S01]  /*18250*/  LDL.LU R3, [R1+0x34] ;  /* 0x0000340001037983 */ /* 0x000ea20000300800 */
[----:B------:R-:W-:Y:S01]  /*18260*/  BSSY B0, `(.L_x_4663) ;  /* 0x0000019000007945 */ /* 0x000fe20003800000 */
[----:B--2---:R-:W-:-:S13]  /*18270*/  ISETP.GE.AND P0, PT, R3, R6, PT ;  /* 0x000000060300720c */ /* 0x004fda0003f06270 */
[----:B------:R-:W-:Y:S05]  /*18280*/  @P0 BRA `(.L_x_4664) ;  /* 0x0000000000580947 */ /* 0x000fea0003800000 */
[----:B------:R-:W-:Y:S02]  /*18290*/  LOP3.LUT R0, R0, 0x40, RZ, 0xc0, !PT ;  /* 0x0000004000007812 */ /* 0x000fe400078ec0ff */
[----:B------:R-:W-:Y:S02]  /*182a0*/  LOP3.LUT P6, RZ, R22, 0x800, RZ, 0xc0, !PT ;  /* 0x0000080016ff7812 */ /* 0x000fe400078cc0ff */
[----:B-1----:R-:W-:Y:S02]  /*182b0*/  LEA R2, P0, R20, R2, 0x1 ;  /* 0x0000000214027211 */ /* 0x002fe400078008ff */
[C---:B------:R-:W-:Y:S02]  /*182c0*/  LOP3.LUT P2, RZ, R22.reuse, 0x400, RZ, 0xc0, !PT ;  /* 0x0000040016ff7812 */ /* 0x040fe4000784c0ff */
[----:B------:R-:W-:Y:S01]  /*182d0*/  LOP3.LUT P1, RZ, R22, 0x200, RZ, 0xc0, !PT ;  /* 0x0000020016ff7812 */ /* 0x000fe2000782c0ff */
[----:B------:R-:W-:Y:S01]  /*182e0*/  IMAD.X R3, RZ, RZ, R4, P0 ;  /* 0x000000ffff037224 */ /* 0x000fe200000e0604 */
[----:B------:R-:W-:-:S02]  /*182f0*/  SHF.R.U32.HI R0, RZ, 0x2, R0 ;  /* 0x00000002ff007819 */ /* 0x000fc40000011600 */
[----:B------:R-:W-:Y:S02]  /*18300*/  LOP3.LUT R7, R7, 0x80, RZ, 0xc0, !PT ;  /* 0x0000008007077812 */ /* 0x000fe400078ec0ff */
[----:B------:R-:W-:Y:S01]  /*18310*/  ISETP.NE.U32.AND P0, PT, R0, RZ, PT ;  /* 0x000000ff0000720c */ /* 0x000fe20003f05070 */
[----:B------:R-:W-:Y:S01]  /*18320*/  @!PT LDS RZ, [RZ] ;  /* 0x00000000fffff984 */ /* 0x000fe20000000800 */
[----:B------:R-:W-:Y:S01]  /*18330*/  @!PT LDS RZ, [RZ] ;  /* 0x00000000fffff984 */ /* 0x000fe20000000800 */
[----:B------:R-:W-:Y:S01]  /*18340*/  @!PT LDS RZ, [RZ] ;  /* 0x00000000fffff984 */ /* 0x000fe20000000800 */
[----:B------:R2:W-:Y:S01]  /*18350*/  LDGSTS.E.BYPASS.LTC128B.128 [R26+0x27c00], desc[UR40][R2.64], !P6 ;  /* 0x27c00000021a7fae */ /* 0x0005e2000f101d68 */
[----:B------:R-:W-:-:S03]  /*18360*/  SHF.R.U32.HI R7, RZ, 0x3, R7 ;  /* 0x00000003ff077819 */ /* 0x000fc60000011607 */
        /* <DEDUP_REMOVED lines=8> */
.L_x_4664:
[----:B------:R-:W-:Y:S05]  /*183f0*/  BSYNC B0 ;  /* 0x0000000000007941 */ /* 0x000fea0003800000 */
.L_x_4663:
[----:B------:R-:W-:Y:S01]  /*18400*/  NOP ;  /* 0x0000000000007918 */ /* 0x000fe20000000000 */
[----:B------:R-:W-:-:S13]  /*18410*/  PLOP3.LUT P0, PT, PT, PT, PT, 0x80, 0x0 ;  /* 0x000000000000781c */ /* 0x000fda0003f0f070 */
.L_x_4665:
[----:B------:R-:W-:Y:S02]  /*18420*/  PLOP3.LUT P1, PT, P1, P0, PT, 0xa2, 0x0 ;  /* 0x000000000000781c */ /* 0x000fe40000f21472 */
[----:B------:R-:W-:-:S08]  /*18430*/  @P0 R2UR P1, UR4, R23 ;  /* 0x00000000170402ca */ /* 0x000fd00000020000 */
[----:B------:R-:W-:-:S05]  /*18440*/  @P0 PLOP3.LUT P0, PT, P1, PT, PT, 0x80, 0x0 ;  /* 0x000000000000081c */ /* 0x000fca0000f0f070 */
[----:B------:R-:W-:Y:S01]  /*18450*/  @!P1 SYNCS.ARRIVE.TRANS64.RED.A0T1 RZ, [UR4+0x38810], RZ ;  /* 0x038810ffffff99a7 */ /* 0x000fe20008200404 */
[----:B------:R-:W-:Y:S07]  /*18460*/  @!P1 ARRIVES.LDGSTSBAR.64.TRANSCNT [UR4+0x38810] ;  /* 0x03881000ff0099b0 */ /* 0x000fee0008000a84 */
[----:B------:R-:W-:Y:S05]  /*18470*/  @P0 BRA.U.ANY `(.L_x_4665) ;  /* 0xfffffffd00e80947 */ /* 0x000fea000393ffff */
[----:B-12---:R-:W2:Y:S02]  /*18480*/  LDL.LU R2, [R1+0x28] ;  /* 0x0000280001027983 */ /* 0x006ea40000300800 */
        /* <DEDUP_REMOVED lines=9> */
[----:B------:R-:W2:Y:S03]  /*18520*/  SYNCS.PHASECHK.TRANS64.TRYWAIT P0, [R23+URZ+0x38820], R0 ;  /* 0x03882000170075a7 */ /* 0x000ea6000800017f */
[----:B-12---:R-:W-:Y:S05]  /*18530*/  @!P0 BRA `(.L_x_4667) ;  /* 0x0000004c00208947 */ /* 0x006fea0003800000 */
.L_x_4790:
[----:B------:R-:W-:Y:S05]  /*18540*/  BSYNC B0 ;  /* 0x0000000000007941 */ /* 0x000fea0003800000 */
.L_x_4666:
[----:B------:R-:W2:Y:S02]  /*18550*/  LDL R2, [R1+0x50] ;  /* 0x0000500001027983 */ /* 0x000ea40000100800 */
[----:B--2---:R-:W-:-:S13]  /*18560*/  ISETP.NE.AND P0, PT, R2, 0x3, PT ;  /* 0x000000030200780c */ /* 0x004fda0003f05270 */
[----:B------:R-:W-:Y:S05]  /*18570*/  @!P0 BRA `(.L_x_4668) ;  /* 0x0000000000048947 */ /* 0x000fea0003800000 */
[----:B------:R-:W-:Y:S01]  /*18580*/  BPT.TRAP 0x1 ;  /* 0x000000040000795c */ /* 0x000fe20000300000 */
.L_x_4668:
[----:B-1----:R-:W-:Y:S01]  /*18590*/  SHF.L.U32 R0, R28, 0x1f, RZ ;  /* 0x0000001f1c007819 */ /* 0x002fe200000006ff */
[----:B------:R-:W-:Y:S03]  /*185a0*/  BSSY B0, `(.L_x_4669) ;  /* 0x0000003000007945 */ /* 0x000fe60003800000 */
[----:B------:R-:W1:Y:S02]  /*185b0*/  SYNCS.PHASECHK.TRANS64.TRYWAIT P0, [R27+URZ+0x38860], R0 ;  /* 0x038860001b0075a7 */ /* 0x000e64000800017f */
[----:B-1----:R-:W-:Y:S05]  /*185c0*/  @!P0 BRA `(.L_x_4670) ;  /* 0x0000004c00108947 */ /* 0x002fea0003800000 */
.L_x_4791:
[----:B------:R-:W-:Y:S05]  /*185d0*/  BSYNC B0 ;  /* 0x0000000000007941 */ /* 0x000fea0003800000 */
.L_x_4669:
[----:B------:R-:W1:Y:S01]  /*185e0*/  LDL.LU R3, [R1+0x3c] ;  /* 0x00003c0001037983 */ /* 0x000e620000300800 */
[----:B------:R-:W-:-:S03]  /*185f0*/  ULDC.64 UR4, c[0x0][0x328] ;  /* 0x0000ca0000047ab9 */ /* 0x000fc60000000a00 */
[----:B------:R-:W2:Y:S04]  /*18600*/  LDL.LU R2, [R1+0xc] ;  /* 0x00000c0001027983 */ /* 0x000ea80000300800 */
[----:B0-----:R-:W3:Y:S04]  /*18610*/  LDL.LU R5, [R1+0x44] ;  /* 0x0000440001057983 */ /* 0x001ee80000300800 */
[----:B------:R-:W4:Y:S01]  /*18620*/  LDL.LU R4, [R1+0x4] ;  /* 0x0000040001047983 */ /* 0x000f220000300800 */
[----:B-1----:R-:W-:-:S04]  /*18630*/  IMAD R0, R3, UR4, RZ ;  /* 0x0000000403007c24 */ /* 0x002fc8000f8e02ff */
[C---:B--2---:R-:W-:Y:S02]  /*18640*/  IMAD R0, R2.reuse, UR5, R0 ;  /* 0x0000000502007c24 */ /* 0x044fe4000f8e0200 */
[----:B------:R-:W-:Y:S01]  /*18650*/  IMAD.WIDE.U32 R2, R2, UR4, RZ ;  /* 0x0000000402027c25 */ /* 0x000fe2000f8e00ff */
[----:B------:R-:W-:-:S03]  /*18660*/  ULDC.64 UR4, c[0x0][0x338] ;  /* 0x0000ce0000047ab9 */ /* 0x000fc60000000a00 */
[----:B------:R-:W-:Y:S02]  /*18670*/  IMAD.IADD R3, R3, 0x1, R0 ;  /* 0x0000000103037824 */ /* 0x000fe400078e0200 */
[----:B---3--:R-:W-:Y:S02]  /*18680*/  IMAD R0, R5, UR4, RZ ;  /* 0x0000000405007c24 */ /* 0x008fe4000f8e02ff */
[----:B----4-:R-:W-:-:S04]  /*18690*/  IMAD.WIDE.U32 R2, R4, UR4, R2 ;  /* 0x0000000404027c25 */ /* 0x010fc8000f8e0002 */
        /* <DEDUP_REMOVED lines=18> */
[C---:B------:R-:W-:Y:S01]  /*187c0*/  LOP3.LUT P3, RZ, R33.reuse, 0x8, RZ, 0xc0, !PT ;  /* 0x0000000821ff7812 */ /* 0x040fe2000786c0ff */
[----:B------:R-:W2:Y:S01]  /*187d0*/  SHFL.IDX PT, R3, R6, RZ, 0x181f ;  /* 0x00181fff06037589 */ /* 0x000ea200000e0000 */
[----:B------:R-:W-:Y:S02]  /*187e0*/  LOP3.LUT P2, RZ, R33, 0x10, RZ, 0xc0, !PT ;  /* 0x0000001021ff7812 */ /* 0x000fe4000784c0ff */
[----:B------:R-:W-:Y:S01]  /*187f0*/  LOP3.LUT R22, R22, 0xfffffdff, RZ, 0xc0, !PT ;  /* 0xfffffdff16167812 */ /* 0x000fe200078ec0ff */
[----:B0-----:R-:W-:-:S05]  /*18800*/  IMAD.SHL.U32 R7, R7, 0x8, RZ ;  /* 0x0000000807077824 */ /* 0x001fca00078e00ff */
[----:B------:R-:W-:-:S05]  /*18810*/  LOP3.LUT R7, R7, 0x38, RZ, 0xc0, !PT ;  /* 0x0000003807077812 */ /* 0x000fca00078ec0ff */
[----:B------:R-:W-:Y:S01]  /*18820*/  IMAD.SHL.U32 R0, R7, 0x2, RZ ;  /* 0x0000000207007824 */ /* 0x000fe200078e00ff */
[----:B------:R-:W-:-:S04]  /*18830*/  LOP3.LUT R7, R33, 0x1, RZ, 0xc0, !PT ;  /* 0x0000000121077812 */ /* 0x000fc800078ec0ff */
[----:B-1----:R-:W-:Y:S02]  /*18840*/  IADD3 R2, P0, R2, R0, RZ ;  /* 0x0000000002027210 */ /* 0x002fe40007f1e0ff */
[----:B------:R-:W-:Y:S02]  /*18850*/  ISETP.NE.U32.AND P1, PT, R7, 0x1, PT ;  /* 0x000000010700780c */ /* 0x000fe40003f25070 */
[----:B------:R-:W-:Y:S01]  /*18860*/  PRMT R7, R33, 0x8880, RZ ;  /* 0x0000888021077816 */ /* 0x000fe200000000ff */
[----:B--2---:R-:W-:Y:S01]  /*18870*/  IMAD.X R3, RZ, RZ, R3, P0 ;  /* 0x000000ffff037224 */ /* 0x004fe200000e0603 */
[----:B------:R-:W-:-:S09]  /*18880*/  ISETP.LT.OR P0, PT, R31, 0x1, P1 ;  /* 0x000000011f00780c */ /* 0x000fd20000f01670 */
[----:B------:R-:W-:Y:S02]  /*18890*/  @P1 LOP3.LUT R22, R22, 0x200, RZ, 0xfc, !PT ;  /* 0x0000020016161812 */ /* 0x000fe400078efcff */
[----:B------:R-:W-:Y:S02]  /*188a0*/  LOP3.LUT P1, RZ, R33, 0x20, RZ, 0xc0, !PT ;  /* 0x0000002021ff7812 */ /* 0x000fe4000782c0ff */
[----:B------:R-:W-:Y:S01]  /*188b0*/  @!PT LDS RZ, [RZ] ;  /* 0x00000000fffff984 */ /* 0x000fe20000000800 */
[----:B------:R-:W-:Y:S01]  /*188c0*/  LDGSTS.E.BYPASS.LTC128B.128 [R4+0x400], desc[UR40][R2.64], !P0 ;  /* 0x0040000002047fae */ /* 0x000fe2000c101d68 */
[----:B------:R-:W-:Y:S02]  /*188d0*/  ISETP.LT.OR P0, PT, R31, 0x1, !P5 ;  /* 0x000000011f00780c */ /* 0x000fe40006f01670 */
[----:B------:R-:W-:-:S11]  /*188e0*/  LOP3.LUT R22, R22, 0xfffffbff, RZ, 0xc0, !PT ;  /* 0xfffffbff16167812 */ /* 0x000fd600078ec0ff */
        /* <DEDUP_REMOVED lines=62> */
.L_x_4801:
        /* <DEDUP_REMOVED lines=13> */
[----:B------:R-:W-:Y:S02]  /*18da0*/  IADD3.X R3, RZ, R6, RZ, P0, !PT ;  /* 0x00000006ff037210 */ /* 0x000fe400007fe4ff */
[----:B------:R-:W-:Y:S02]  /*18db0*/  LOP3.LUT P6, RZ, R22, 0x800, RZ, 0xc0, !PT ;  /* 0x0000080016ff7812 */ /* 0x000fe400078cc0ff */
[----:B------:R-:W-:-:S02]  /*18dc0*/  ISETP.LT.OR P5, PT, R31, 0x31, !P3 ;  /* 0x000000311f00780c */ /* 0x000fc40005fa1670 */
[C---:B------:R-:W-:Y:S02]  /*18dd0*/  LOP3.LUT P0, RZ, R22.reuse, 0x200, RZ, 0xc0, !PT ;  /* 0x0000020016ff7812 */ /* 0x040fe4000780c0ff */
[----:B------:R-:W-:Y:S02]  /*18de0*/  ISETP.LT.OR P3, PT, R31, 0x31, !P1 ;  /* 0x000000311f00780c */ /* 0x000fe40004f61670 */
[----:B------:R-:W-:-:S04]  /*18df0*/  LOP3.LUT P1, RZ, R22, 0x400, RZ, 0xc0, !PT ;  /* 0x0000040016ff7812 */ /* 0x000fc8000782c0ff */
[----:B------:R-:W-:Y:S01]  /*18e00*/  ISETP.LT.OR P1, PT, R31, 0x31, P1 ;  /* 0x000000311f00780c */ /* 0x000fe20000f21670 */
        /* <DEDUP_REMOVED lines=14> */
.L_x_4672:
        /* <DEDUP_REMOVED lines=11> */
.L_x_4673:
        /* <DEDUP_REMOVED lines=9> */
[----:B--2---:R-:W-:Y:S02]  /*19030*/  LOP3.LUT R2, R2, 0x40, RZ, 0xc0, !PT ;  /* 0x0000004002027812 */ /* 0x004fe400078ec0ff */
[----:B---3--:R-:W-:Y:S02]  /*19040*/  LEA.HI.SX32 R7, R3, 0xfffffffe, 0x1a ;  /* 0xfffffffe03077811 */ /* 0x008fe400078fd2ff */
[----:B------:R-:W-:-:S07]  /*19050*/  SHF.R.U32.HI R33, RZ, 0x2, R2 ;  /* 0x00000002ff217819 */ /* 0x000fce0000011602 */
.L_x_4688:
[----:B--2---:R-:W2:Y:S01]  /*19060*/  LDL R10, [R1+0x50] ;  /* 0x00005000010a7983 */ /* 0x004ea20000100800 */
[----:B0-----:R-:W0:Y:S01]  /*19070*/  LDC R5, c[0x0][0x430] ;  /* 0x00010c00ff057b82 */ /* 0x001e220000000800 */
[----:B-1----:R-:W1:Y:S01]  /*19080*/  S2R R2, SR_TID.X ;  /* 0x0000000000027919 */ /* 0x002e620000002100 */
[----:B---3--:R-:W3:Y:S01]  /*19090*/  S2R R8, SR_TID.X ;  /* 0x0000000000087919 */ /* 0x008ee20000002100 */
[----:B0-----:R-:W-:Y:S02]  /*190a0*/  ISETP.NE.AND P0, PT, R5, 0x1, PT ;  /* 0x000000010500780c */ /* 0x001fe40003f05270 */
[----:B-1----:R-:W-:-:S11]  /*190b0*/  LOP3.LUT R2, R2, 0x7f, RZ, 0xc0, !PT ;  /* 0x0000007f02027812 */ /* 0x002fd600078ec0ff */
[----:B------:R-:W0:Y:S01]  /*190c0*/  @P0 LDC R6, c[0x0][0x434] ;  /* 0x00010d00ff060b82 */ /* 0x000e220000000800 */
[----:B---3--:R-:W-:Y:S01]  /*190d0*/  IMAD.SHL.U32 R8, R8, 0x10, RZ ;  /* 0x0000001008087824 */ /* 0x008fe200078e00ff */
[----:B------:R-:W-:-:S04]  /*190e0*/  SHF.R.U32.HI R2, RZ, 0x3, R2 ;  /* 0x00000003ff027819 */ /* 0x000fc80000011602 */
[----:B------:R-:W-:Y:S02]  /*190f0*/  LOP3.LUT R8, R2, 0x70, R8, 0xf8, !PT ;  /* 0x0000007002087812 */ /* 0x000fe400078ef808 */
[----:B------:R-:W1:Y:S02]  /*19100*/  @P0 LDC R3, c[0x0][0x438] ;  /* 0x00010e00ff030b82 */ /* 0x000e640000000800 */
[----:B------:R-:W-:Y:S01]  /*19110*/  ISETP.GT.U32.AND P1, PT, R8, 0x3f, PT ;  /* 0x0000003f0800780c */ /* 0x000fe20003f24070 */
[----:B------:R-:W-:-:S04]  /*19120*/  IMAD R4, R7, 0x40, R34 ;  /* 0x0000004007047824 */ /* 0x000fc800078e0222 */
[----:B------:R-:W-:-:S08]  /*19130*/  IMAD.IADD R4, R8, 0x1, R4 ;  /* 0x0000000108047824 */ /* 0x000fd000078e0204 */
[----:B------:R-:W3:Y:S01]  /*19140*/  @!P1 LDC.64 R8, c[0x0][0x428] ;  /* 0x00010a00ff089b82 */ /* 0x000ee20000000a00 */
[----:B0-----:R-:W-:-:S04]  /*19150*/  @P0 IMAD.HI.U32 R6, R4, R6, RZ ;  /* 0x0000000604060227 */ /* 0x001fc800078e00ff */
[----:B------:R-:W-:Y:S01]  /*19160*/  IMAD.MOV.U32 R2, RZ, RZ, R4 ;  /* 0x000000ffff027224 */ /* 0x000fe200078e0004 */
[----:B-1----:R-:W-:-:S05]  /*19170*/  @P0 SHF.R.U32.HI R2, RZ, R3, R6 ;  /* 0x00000003ff020219 */ /* 0x002fca0000011606 */
[----:B------:R-:W-:-:S04]  /*19180*/  IMAD.MOV R3, RZ, RZ, -R2 ;  /* 0x000000ffff037224 */ /* 0x000fc800078e0a02 */
[----:B------:R-:W-:Y:S01]  /*19190*/  IMAD R5, R5, R3, R4 ;  /* 0x0000000305057224 */ /* 0x000fe200078e0204 */
[--C-:B------:R-:W-:Y:S01]  /*191a0*/  @!P1 SHF.R.S32.HI R3, RZ, 0x1f, R2.reuse ;  /* 0x0000001fff039819 */ /* 0x100fe20000011402 */
[-C--:B---3--:R-:W-:Y:S02]  /*191b0*/  @!P1 IMAD R4, R35, R8.reuse, RZ ;  /* 0x0000000823049224 */ /* 0x088fe400078e02ff */
[----:B------:R-:W-:-:S04]  /*191c0*/  @!P1 IMAD.WIDE.U32 R2, R32, R8, R2 ;  /* 0x0000000820029225 */ /* 0x000fc800078e0002 */
[----:B------:R-:W-:Y:S02]  /*191d0*/  @!P1 IMAD R4, R32, R9, R4 ;  /* 0x0000000920049224 */ /* 0x000fe400078e0204 */
[----:B------:R-:W0:Y:S02]  /*191e0*/  @!P1 LDC.64 R8, c[0x0][0x418] ;  /* 0x00010600ff089b82 */ /* 0x000e240000000a00 */
[----:B------:R-:W-:Y:S02]  /*191f0*/  @!P1 IMAD.IADD R3, R4, 0x1, R3 ;  /* 0x0000000104039824 */ /* 0x000fe400078e0203 */
[----:B------:R-:W-:Y:S02]  /*19200*/  IMAD.MOV.U32 R4, RZ, RZ, RZ ;  /* 0x000000ffff047224 */ /* 0x000fe400078e00ff */
[----:B------:R-:W-:Y:S01]  /*19210*/  VIADD R25, R25, 0x1 ;  /* 0x0000000119197836 */ /* 0x000fe20000000000 */
[----:B0-----:R-:W-:-:S04]  /*19220*/  @!P1 LEA R8, P0, R2, R8, 0x2 ;  /* 0x0000000802089211 */ /* 0x001fc800078010ff */
[----:B------:R-:W-:Y:S02]  /*19230*/  @!P1 LEA.HI.X R9, R2, R9, R3, 0x2, P0 ;  /* 0x0000000902099211 */ /* 0x000fe400000f1403 */
[----:B------:R-:W-:-:S03]  /*19240*/  ISETP.NE.AND P0, PT, R25, 0x2, PT ;  /* 0x000000021900780c */ /* 0x000fc60003f05270 */
[----:B------:R0:W5:Y:S01]  /*19250*/  @!P1 LDG.E R4, desc[UR40][R8.64] ;  /* 0x0000002808049981 */ /* 0x000162000c1e1900 */
[----:B------:R-:W-:Y:S01]  /*19260*/  SEL R2, RZ, 0x1, P0 ;  /* 0x00000001ff027807 */ /* 0x000fe20000000000 */
[----:B------:R-:W-:Y:S05]  /*19270*/  YIELD ;  /* 0x0000000000007946 */ /* 0x000fea0003800000 */
[----:B------:R-:W-:Y:S01]  /*19280*/  LOP3.LUT R28, R28, R2, RZ, 0x3c, !PT ;  /* 0x000000021c1c7212 */ /* 0x000fe200078e3cff */
[----:B------:R-:W-:Y:S01]  /*19290*/  IMAD.MOV.U32 R2, RZ, RZ, R7 ;  /* 0x000000ffff027224 */ /* 0x000fe200078e0007 */
[----:B------:R-:W-:Y:S01]  /*192a0*/  SEL R25, R25, RZ, P0 ;  /* 0x000000ff19197207 */ /* 0x000fe20000000000 */
[----:B------:R-:W-:-:S03]  /*192b0*/  VIADD R7, R7, 0xffffffff ;  /* 0xffffffff07077836 */ /* 0x000fc60000000000 */
[----:B------:R-:W-:Y:S02]  /*192c0*/  ISETP.GT.AND P3, PT, R2, RZ, PT ;  /* 0x000000ff0200720c */ /* 0x000fe40003f64270 */
[----:B--2---:R-:W-:-:S13]  /*192d0*/  ISETP.NE.AND P1, PT, R10, 0x3, PT ;  /* 0x000000030a00780c */ /* 0x004fda0003f25270 */
[----:B0-----:R-:W-:Y:S05]  /*192e0*/  @!P1 BRA `(.L_x_4676) ;  /* 0x0000000000049947 */ /* 0x001fea0003800000 */
[----:B------:R-:W-:Y:S01]  /*192f0*/  BPT.TRAP 0x1 ;  /* 0x000000040000795c */ /* 0x000fe20000300000 */
.L_x_4676:
[----:B------:R-:W-:Y:S01]  /*19300*/  IMAD R6, R25, 0x8, R23 ;  /* 0x0000000819067824 */ /* 0x000fe200078e0217 */
[----:B------:R-:W-:Y:S01]  /*19310*/  SHF.L.U32 R21, R28, 0x1f, RZ ;  /* 0x0000001f1c157819 */ /* 0x000fe200000006ff */
[----:B------:R-:W-:Y:S01]  /*19320*/  BSSY B1, `(.L_x_4677) ;  /* 0x0000004000017945 */ /* 0x000fe20003800000 */
[----:B------:R-:W-:Y:S02]  /*19330*/  SHF.R.S32.HI R9, RZ, 0x1f, R5 ;  /* 0x0000001fff097819 */ /* 0x000fe40000011405 */
[----:B------:R-:W0:Y:S02]  /*19340*/  SYNCS.PHASECHK.TRANS64.TRYWAIT P0, [R6+URZ+0x38840], R21 ;  /* 0x03884015060075a7 */ /* 0x000e24000800017f */
[----:B0-----:R-:W-:Y:S05]  /*19350*/  @!P0 BRA `(.L_x_4678) ;  /* 0x0000004400e88947 */ /* 0x001fea0003800000 */
.L_x_4802:
[----:B------:R-:W-:Y:S05]  /*19360*/  BSYNC B1 ;  /* 0x0000000000017941 */ /* 0x000fea0003800000 */
.L_x_4677:
        /* <DEDUP_REMOVED lines=42> */
.L_x_4812:
        /* <DEDUP_REMOVED lines=8> */
.L_x_4680:
[----:B------:R-:W-:Y:S02]  /*19690*/  PLOP3.LUT P1, PT, P1, P0, PT, 0xa2, 0x0 ;  /* 0x000000000000781c */ /* 0x000fe40000f21472 */
[----:B------:R-:W-:-:S08]  /*196a0*/  @P0 R2UR P1, UR4, R6 ;  /* 0x00000000060402ca */ /* 0x000fd00000020000 */
[----:B------:R-:W-:-:S05]  /*196b0*/  @P0 PLOP3.LUT P0, PT, P1, PT, PT, 0x80, 0x0 ;  /* 0x000000000000081c */ /* 0x000fca0000f0f070 */
[----:B------:R-:W-:Y:S01]  /*196c0*/  @!P1 SYNCS.ARRIVE.TRANS64.RED.A0T1 RZ, [UR4+0x38830], RZ ;  /* 0x038830ffffff99a7 */ /* 0x000fe20008200404 */
[----:B------:R-:W-:Y:S07]  /*196d0*/  @!P1 ARRIVES.LDGSTSBAR.64.TRANSCNT [UR4+0x38830] ;  /* 0x03883000ff0099b0 */ /* 0x000fee0008000a84 */
[----:B------:R-:W-:Y:S05]  /*196e0*/  @P0 BRA.U.ANY `(.L_x_4680) ;  /* 0xfffffffd00e80947 */ /* 0x000fea000393ffff */
[----:B------:R-:W-:Y:S01]  /*196f0*/  NOP ;  /* 0x0000000000007918 */ /* 0x000fe20000000000 */
[----:B--2---:R-:W2:Y:S02]  /*19700*/  LDL R2, [R1+0x50] ;  /* 0x0000500001027983 */ /* 0x004ea40000100800 */
[----:B--2---:R-:W-:-:S13]  /*19710*/  ISETP.NE.AND P2, PT, R2, 0x3, PT ;  /* 0x000000030200780c */ /* 0x004fda0003f45270 */
[----:B------:R-:W-:Y:S05]  /*19720*/  @!P2 BRA `(.L_x_4681) ;  /* 0x000000000004a947 */ /* 0x000fea0003800000 */
[----:B------:R-:W-:Y:S01]  /*19730*/  BPT.TRAP 0x1 ;  /* 0x000000040000795c */ /* 0x000fe20000300000 */
.L_x_4681:
[----:B------:R2:W-:Y:S01]  /*19740*/  SYNCS.ARRIVE.TRANS64.A1T0 RZ, [R6+URZ+0x38830], RZ ;  /* 0x038830ff06ff79a7 */ /* 0x0005e2000810003f */
[----:B------:R-:W-:Y:S05]  /*19750*/  @!P2 BRA `(.L_x_4682) ;  /* 0x000000000004a947 */ /* 0x000fea0003800000 */
[----:B------:R-:W-:Y:S01]  /*19760*/  BPT.TRAP 0x1 ;  /* 0x000000040000795c */ /* 0x000fe20000300000 */
.L_x_4682:
[----:B------:R-:W3:Y:S01]  /*19770*/  SYNCS.PHASECHK.TRANS64.TRYWAIT P0, [R6+URZ+0x38860], R21 ;  /* 0x03886015060075a7 */ /* 0x000ee2000800017f */
[----:B------:R-:W-:Y:S04]  /*19780*/  BSSY B1, `(.L_x_4683) ;  /* 0x0000002000017945 */ /* 0x000fe80003800000 */
[----:B---3--:R-:W-:Y:S05]  /*19790*/  @!P0 BRA `(.L_x_4684) ;  /* 0x0000004800088947 */ /* 0x008fea0003800000 */
.L_x_4813:
[----:B------:R-:W-:Y:S05]  /*197a0*/  BSYNC B1 ;  /* 0x0000000000017941 */ /* 0x000fea0003800000 */
.L_x_4683:
[----:B------:R-:W-:Y:S01]  /*197b0*/  ULDC.64 UR4, c[0x0][0x328] ;  /* 0x0000ca0000047ab9 */ /* 0x000fe20000000a00 */
[C---:B------:R-:W-:Y:S01]  /*197c0*/  LOP3.LUT P5, RZ, R22.reuse, 0x8, RZ, 0xc0, !PT ;  /* 0x0000000816ff7812 */ /* 0x040fe200078ac0ff */
[----:B------:R-:W-:Y:S01]  /*197d0*/  IMAD R9, R9, UR4, RZ ;  /* 0x0000000409097c24 */ /* 0x000fe2000f8e02ff */
[----:B------:R-:W-:Y:S01]  /*197e0*/  LOP3.LUT P4, RZ, R22, 0x4, RZ, 0xc0, !PT ;  /* 0x0000000416ff7812 */ /* 0x000fe2000788c0ff */
[----:B------:R-:W-:-:S04]  /*197f0*/  IMAD.WIDE.U32 R2, R5, UR4, RZ ;  /* 0x0000000405027c25 */ /* 0x000fc8000f8e00ff */
[----:B------:R-:W-:Y:S01]  /*19800*/  IMAD R9, R5, UR5, R9 ;  /* 0x0000000505097c24 */ /* 0x000fe2000f8e0209 */
[----:B------:R-:W-:Y:S01]  /*19810*/  ULDC.64 UR4, c[0x0][0x338] ;  /* 0x0000ce0000047ab9 */ /* 0x000fe20000000a00 */
[----:B-1----:R-:W-:Y:S02]  /*19820*/  IMAD R17, R25, 0x7000, R8 ;  /* 0x0000700019117824 */ /* 0x002fe400078e0208 */
        /* <DEDUP_REMOVED lines=15> */
[----:B------:R-:W1:Y:S01]  /*19920*/  SHFL.IDX PT, R2, R9, RZ, 0x181f ;  /* 0x00181fff09027589 */ /* 0x000e6200000e0000 */
[C---:B------:R-:W-:Y:S01]  /*19930*/  LOP3.LUT P1, RZ, R22.reuse, 0x80, RZ, 0xc0, !PT ;  /* 0x0000008016ff7812 */ /* 0x040fe2000782c0ff */
[----:B------:R-:W-:Y:S01]  /*19940*/  IMAD R17, R17, 0x2, R23 ;  /* 0x0000000211117824 */ /* 0x000fe200078e0217 */
[C---:B------:R-:W-:Y:S01]  /*19950*/  LOP3.LUT P2, RZ, R22.reuse, 0x40, RZ, 0xc0, !PT ;  /* 0x0000004016ff7812 */ /* 0x040fe2000784c0ff */
[----:B------:R-:W4:Y:S01]  /*19960*/  SHFL.IDX PT, R3, R10, RZ, 0x181f ;  /* 0x00181fff0a037589 */ /* 0x000f2200000e0000 */
[----:B------:R-:W-:-:S03]  /*19970*/  LOP3.LUT R22, R22, 0xfff7ffff, RZ, 0xc0, !PT ;  /* 0xfff7ffff16167812 */ /* 0x000fc600078ec0ff */
[----:B------:R-:W5:Y:S01]  /*19980*/  SHFL.IDX PT, R14, R9, 0x1, 0x181f ;  /* 0x00381f00090e7f89 */ /* 0x000f6200000e0000 */
[----:B------:R-:W-:-:S03]  /*19990*/  @P3 LOP3.LUT R22, R22, 0x80000, RZ, 0xfc, !PT ;  /* 0x0008000016163812 */ /* 0x000fc600078efcff */
[----:B------:R-:W0:Y:S01]  /*199a0*/  SHFL.IDX PT, R5, R10, 0x1, 0x181f ;  /* 0x00381f000a057f89 */ /* 0x000e2200000e0000 */
[C---:B------:R-:W-:Y:S02]  /*199b0*/  LOP3.LUT P3, RZ, R22.reuse, 0x20, RZ, 0xc0, !PT ;  /* 0x0000002016ff7812 */ /* 0x040fe4000786c0ff */
[C---:B------:R-:W-:Y:S01]  /*199c0*/  LOP3.LUT P6, RZ, R22.reuse, 0x10, RZ, 0xc0, !PT ;  /* 0x0000001016ff7812 */ /* 0x040fe200078cc0ff */
[----:B------:R-:W-:Y:S01]  /*199d0*/  SHFL.IDX PT, R8, R10, 0x2, 0x181f ;  /* 0x00581f000a087f89 */ /* 0x000fe200000e0000 */
[----:B------:R-:W-:-:S03]  /*199e0*/  LOP3.LUT R22, R22, 0xffdfffff, RZ, 0xc0, !PT ;  /* 0xffdfffff16167812 */ /* 0x000fc600078ec0ff */
[----:B------:R-:W-:Y:S01]  /*199f0*/  SHFL.IDX PT, R10, R10, 0x3, 0x181f ;  /* 0x00781f000a0a7f89 */ /* 0x000fe200000e0000 */
[----:B-1----:R-:W-:-:S05]  /*19a00*/  IADD3 R2, P0, R2, R0, RZ ;  /* 0x0000000002027210 */ /* 0x002fca0007f1e0ff */
[----:B------:R-:W-:Y:S01]  /*19a10*/  @P3 LOP3.LUT R22, R22, 0x200000, RZ, 0xfc, !PT ;  /* 0x0020000016163812 */ /* 0x000fe200078efcff */
[----:B----4-:R-:W-:Y:S01]  /*19a20*/  IMAD.X R3, RZ, RZ, R3, P0 ;  /* 0x000000ffff037224 */ /* 0x010fe200000e0603 */
[----:B------:R-:W-:-:S04]  /*19a30*/  ISETP.NE.U32.AND P0, PT, R33, RZ, PT ;  /* 0x000000ff2100720c */ /* 0x000fc80003f05070 */
[----:B------:R-:W-:Y:S01]  /*19a40*/  LDGSTS.E.BYPASS.LTC128B.128 [R17+0x400], desc[UR40][R2.64], !P1 ;  /* 0x0040000002117fae */ /* 0x000fe2000c901d68 */
[----:B------:R-:W-:-:S03]  /*19a50*/  ISETP.NE.U32.AND P1, PT, R31, RZ, PT ;  /* 0x000000ff1f00720c */ /* 0x000fc60003f25070 */
[----:B------:R-:W-:Y:S01]  /*19a60*/  LDGSTS.E.BYPASS.LTC128B.128 [R17+0x2400], desc[UR40][R2.64+0x80], !P2 ;  /* 0x0240008002117fae */ /* 0x000fe2000d101d68 */
[----:B-----5:R-:W-:-:S03]  /*19a70*/  IADD3 R4, P2, R14, R0, RZ ;  /* 0x000000000e047210 */ /* 0x020fc60007f5e0ff */
[----:B------:R-:W-:Y:S01]  /*19a80*/  LDGSTS.E.BYPASS.LTC128B.128 [R17+0x4400], desc[UR40][R2.64+0x100], !P3 ;  /* 0x0440010002117fae */ /* 0x000fe2000d901d68 */
[C---:B------:R-:W-:Y:S01]  /*19a90*/  LOP3.LUT P3, RZ, R22.reuse, 0x80, RZ, 0xc0, !PT ;  /* 0x0000008016ff7812 */ /* 0x040fe2000786c0ff */
[----:B0-----:R-:W-:Y:S01]  /*19aa0*/  IMAD.X R5, RZ, RZ, R5, P2 ;  /* 0x000000ffff057224 */ /* 0x001fe200010e0605 */
        /* <DEDUP_REMOVED lines=33> */
.L_x_4823:
[----:B------:R-:W-:Y:S02]  /*19cc0*/  LOP3.LUT R22, R22, 0xffefffff, RZ, 0xc0, !PT ;  /* 0xffefffff16167812 */ /* 0x000fe400078ec0ff */
[----:B-1----:R-:W-:Y:S02]  /*19cd0*/  IADD3 R2, P2, R14, R0, RZ ;  /* 0x000000000e027210 */ /* 0x002fe40007f5e0ff */
[----:B------:R-:W-:Y:S02]  /*19ce0*/  @P1 LOP3.LUT R22, R22, 0x100000, RZ, 0xfc, !PT ;  /* 0x0010000016161812 */ /* 0x000fe400078efcff */
[----:B------:R-:W-:Y:S02]  /*19cf0*/  IADD3.X R3, RZ, R10, RZ, P2, !PT ;  /* 0x0000000aff037210 */ /* 0x000fe400017fe4ff */
        /* <DEDUP_REMOVED lines=21> */
.L_x_4686:
[----:B------:R-:W-:Y:S02]  /*19e50*/  PLOP3.LUT P1, PT, P1, P0, PT, 0xa2, 0x0 ;  /* 0x000000000000781c */ /* 0x000fe40000f21472 */
[----:B------:R-:W-:-:S08]  /*19e60*/  @P0 R2UR P1, UR4, R6 ;  /* 0x00000000060402ca */ /* 0x000fd00000020000 */
[----:B------:R-:W-:-:S05]  /*19e70*/  @P0 PLOP3.LUT P0, PT, P1, PT, PT, 0x80, 0x0 ;  /* 0x000000000000081c */ /* 0x000fca0000f0f070 */
[----:B------:R-:W-:Y:S01]  /*19e80*/  @!P1 SYNCS.ARRIVE.TRANS64.RED.A0T1 RZ, [UR4+0x38850], RZ ;  /* 0x038850ffffff99a7 */ /* 0x000fe20008200404 */
[----:B------:R-:W-:Y:S07]  /*19e90*/  @!P1 ARRIVES.LDGSTSBAR.64.TRANSCNT [UR4+0x38850] ;  /* 0x03885000ff0099b0 */ /* 0x000fee0008000a84 */
[----:B------:R-:W-:Y:S05]  /*19ea0*/  @P0 BRA.U.ANY `(.L_x_4686) ;  /* 0xfffffffd00e80947 */ /* 0x000fea000393ffff */
[----:B------:R-:W-:Y:S01]  /*19eb0*/  NOP ;  /* 0x0000000000007918 */ /* 0x000fe20000000000 */
[----:B0-----:R-:W4:Y:S02]  /*19ec0*/  LDL R2, [R1+0x50] ;  /* 0x0000500001027983 */ /* 0x001f240000100800 */
[----:B----4-:R-:W-:-:S13]  /*19ed0*/  ISETP.NE.AND P2, PT, R2, 0x3, PT ;  /* 0x000000030200780c */ /* 0x010fda0003f45270 */
[----:B------:R-:W-:Y:S05]  /*19ee0*/  @!P2 BRA `(.L_x_4687) ;  /* 0x000000000004a947 */ /* 0x000fea0003800000 */
[----:B------:R-:W-:Y:S01]  /*19ef0*/  BPT.TRAP 0x1 ;  /* 0x000000040000795c */ /* 0x000fe20000300000 */
.L_x_4687:
[----:B------:R1:W-:Y:S01]  /*19f00*/  SYNCS.ARRIVE.TRANS64.A1T0 RZ, [R6+URZ+0x38850], RZ ;  /* 0x038850ff06ff79a7 */ /* 0x0003e2000810003f */
[----:B------:R-:W-:Y:S05]  /*19f10*/  @P3 BRA `(.L_x_4688) ;  /* 0xfffffff000503947 */ /* 0x000fea000383ffff */
.L_x_4675:
[----:B------:R-:W-:Y:S05]  /*19f20*/  BSYNC B0 ;  /* 0x0000000000007941 */ /* 0x000fea0003800000 */
.L_x_4674:
        /* <DEDUP_REMOVED lines=21> */
.L_x_4690:
[----:B------:R-:W-:Y:S05]  /*1a080*/  BSYNC B0 ;  /* 0x0000000000007941 */ /* 0x000fea0003800000 */
.L_x_4689:
[----:B------:R-:W-:-:S07]  /*1a090*/  SEL R25, R25, RZ, P0 ;  /* 0x000000ff19197207 */ /* 0x000fce0000000000 */
.L_x_4643:
[----:B------:R-:W-:Y:S05]  /*1a0a0*/  BSYNC B7 ;  /* 0x0000000000077941 */ /* 0x000fea0003800000 */
.L_x_4641:
[----:B------:R-:W-:-:S13]  /*1a0b0*/  LOP3.LUT P0, RZ, R22, 0x40000, RZ, 0xc0, !PT ;  /* 0x0004000016ff7812 */ /* 0x000fda000780c0ff */
[----:B------:R-:W-:Y:S05]  /*1a0c0*/  @!P0 BRA `(.L_x_4691) ;  /* 0x0000000000248947 */ /* 0x000fea0003800000 */
[----:B------:R-:W-:Y:S05]  /*1a0d0*/  WARPSYNC.ALL ;  /* 0x0000000000007948 */ /* 0x000fea0003800000 */
[----:B------:R-:W4:Y:S08]  /*1a0e0*/  S2UR UR5, SR_CgaCtaId ;  /* 0x00000000000579c3 */ /* 0x000f300000008800 */
[----:B------:R-:W-:Y:S06]  /*1a0f0*/  BAR.SYNC.DEFER_BLOCKING 0x5, 0x180 ;  /* 0x0146000000007b1d */ /* 0x000fec0000010000 */
[----:B------:R-:W-:-:S02]  /*1a100*/  UMOV UR4, 0x400 ;  /* 0x0000040000047882 */ /* 0x000fc40000000000 */
[----:B----4-:R-:W-:-:S06]  /*1a110*/  ULEA UR4, UR5, UR4, 0x18 ;  /* 0x0000000405047291 */ /* 0x010fcc000f8ec03f */
[----:B-1----:R-:W-:-:S05]  /*1a120*/  IMAD.U32 R23, RZ, RZ, UR4 ;  /* 0x00000004ff177e24 */ /* 0x002fca000f8e00ff */
[----:B------:R1:W4:Y:S01]  /*1a130*/  LDS.128 R16, [R23+0x388d0] ;  /* 0x0388d00017107984 */ /* 0x0003220000000c00 */
[----:B------:R-:W-:Y:S06]  /*1a140*/  BAR.ARV 0x4, 0x180 ;  /* 0x0106000000007b1d */ /* 0x000fec0000002000 */
[----:B------:R-:W-:Y:S05]  /*1a150*/  BRA `(.L_x_4692) ;  /* 0x0000000800407947 */ /* 0x000fea0003800000 */
.L_x_4691:
        /* <DEDUP_REMOVED lines=36> */
.L_x_4833:
[----:B------:R-:W-:Y:S02]  /*1a3a0*/  ULDC UR4, c[0x0][0xd38] ;  /* 0x00034e0000047ab9 */ /* 0x000fe40000000800 */
[----:B------:R-:W-:-:S04]  /*1a3b0*/  IMAD.U32 R16, RZ, RZ, UR4 ;  /* 0x00000004ff107e24 */ /* 0x000fc8000f8e00ff */
[----:B-1----:R-:W-:-:S04]  /*1a3c0*/  IMAD R5, R14, R16, RZ ;  /* 0x000000100e057224 */ /* 0x002fc800078e02ff */
[----:B------:R-:W-:-:S05]  /*1a3d0*/  IMAD.IADD R4, R4, 0x1, R5 ;  /* 0x0000000104047824 */ /* 0x000fca00078e0205 */
[----:B------:R-:W-:-:S13]  /*1a3e0*/  ISETP.GT.AND P6, PT, R4, R0, PT ;  /* 0x000000000400720c */ /* 0x000fda0003fc4270 */
[----:B------:R-:W-:Y:S05]  /*1a3f0*/  @P6 BRA `(.L_x_4694) ;  /* 0x00000000009c6947 */ /* 0x000fea0003800000 */
.L_x_4699:
        /* <DEDUP_REMOVED lines=14> */
.L_x_4697:
[----:B------:R-:W-:Y:S05]  /*1a4e0*/  BSYNC B0 ;  /* 0x0000000000007941 */ /* 0x000fea0003800000 */
.L_x_4696:
        /* <DEDUP_REMOVED lines=18> */
.L_x_4841:
[----:B------:R-:W-:Y:S02]  /*1a610*/  ULDC UR4, c[0x0][0xd38] ;  /* 0x00034e0000047ab9 */ /* 0x000fe40000000800 */
[----:B------:R-:W-:-:S04]  /*1a620*/  IMAD.U32 R16, RZ, RZ, UR4 ;  /* 0x00000004ff107e24 */ /* 0x000fc8000f8e00ff */
[----:B-1----:R-:W-:-:S04]  /*1a630*/  IMAD R5, R14, R16, RZ ;  /* 0x000000100e057224 */ /* 0x002fc800078e02ff */
[----:B------:R-:W-:-:S05]  /*1a640*/  IMAD.IADD R4, R5, 0x1, R4 ;  /* 0x0000000105047824 */ /* 0x000fca00078e0204 */
[----:B------:R-:W-:-:S13]  /*1a650*/  ISETP.GT.AND P6, PT, R4, R0, PT ;  /* 0x000000000400720c */ /* 0x000fda0003fc4270 */
[----:B------:R-:W-:Y:S05]  /*1a660*/  @!P6 BRA `(.L_x_4699) ;  /* 0xfffffffc0064e947 */ /* 0x000fea000383ffff */
.L_x_4694:
        /* <DEDUP_REMOVED lines=8> */
.L_x_4845:
[----:B------:R-:W-:Y:S01]  /*1a6f0*/  ISETP.NE.AND P0, PT, R6, RZ, PT ;  /* 0x000000ff0600720c */ /* 0x000fe20003f05270 */
[----:B------:R-:W-:-:S12]  /*1a700*/  IMAD.MOV.U32 R14, RZ, RZ, RZ ;  /* 0x000000ffff0e7224 */ /* 0x000fd800078e00ff */
[----:B------:R-:W-:Y:S05]  /*1a710*/  @!P0 BRA `(.L_x_4701) ;  /* 0x0000000000108947 */ /* 0x000fea0003800000 */
[----:B------:R-:W-:Y:S01]  /*1a720*/  UMOV UR4, 0xffffffff ;  /* 0xffffffff00047882 */ /* 0x000fe20000000000 */
[----:B------:R-:W-:Y:S02]  /*1a730*/  VIADD R12, R4, 0xffffffff ;  /* 0xffffffff040c7836 */ /* 0x000fe40000000000 */
[----:B------:R-:W-:Y:S05]  /*1a740*/  BRA.DIV UR4, `(.L_x_4702) ;  /* 0x0000004a04347947 */ /* 0x000fea000b800000 */
[----:B------:R3:W4:Y:S02]  /*1a750*/  SHFL.IDX PT, R14, R3, R12, 0x1f ;  /* 0x00001f0c030e7589 */ /* 0x00072400000e0000 */
.L_x_4701:
[----:B--2---:R-:W-:Y:S01]  /*1a760*/  IABS R6, R17 ;  /* 0x0000001100067213 */ /* 0x004fe20000000000 */
[----:B----4-:R-:W-:Y:S02]  /*1a770*/  IMAD R16, R14, R16, R5 ;  /* 0x000000100e107224 */ /* 0x010fe400078e0205 */
[----:B------:R-:W-:Y:S01]  /*1a780*/  IMAD.IADD R19, R4, 0x1, R19 ;  /* 0x0000000104137824 */ /* 0x000fe200078e0213 */
[----:B------:R-:W2:Y:S01]  /*1a790*/  I2F.RP R7, R6 ;  /* 0x0000000600077306 */ /* 0x000ea20000209400 */
[----:B------:R-:W-:-:S07]  /*1a7a0*/  IMAD.IADD R0, R0, 0x1, -R16 ;  /* 0x0000000100007824 */ /* 0x000fce00078e0a10 */
[----:B--2---:R-:W1:Y:S02]  /*1a7b0*/  MUFU.RCP R7, R7 ;  /* 0x0000000700077308 */ /* 0x004e640000001000 */
[----:B-1----:R-:W-:-:S06]  /*1a7c0*/  VIADD R2, R7, 0xffffffe ;  /* 0x0ffffffe07027836 */ /* 0x002fcc0000000000 */
[----:B0--3--:R0:W1:Y:S02]  /*1a7d0*/  F2I.FTZ.U32.TRUNC.NTZ R3, R2 ;  /* 0x0000000200037305 */ /* 0x009064000021f000 */
[----:B0-----:R-:W-:Y:S01]  /*1a7e0*/  IMAD.MOV.U32 R2, RZ, RZ, RZ ;  /* 0x000000ffff027224 */ /* 0x001fe200078e00ff */
[----:B-1----:R-:W-:-:S05]  /*1a7f0*/  IADD3 R5, RZ, -R3, RZ ;  /* 0x80000003ff057210 */ /* 0x002fca0007ffe0ff */
        /* <DEDUP_REMOVED lines=21> */
.L_x_4695:
[----:B------:R-:W-:Y:S01]  /*1a950*/  UMOV UR4, URZ ;  /* 0x0000003f00047c82 */ /* 0x000fe20008000000 */
[----:B------:R-:W-:Y:S01]  /*1a960*/  UMOV UR5, URZ ;  /* 0x0000003f00057c82 */ /* 0x000fe20008000000 */
[----:B------:R-:W-:Y:S01]  /*1a970*/  ULDC UR6, c[0x0][0xd3c] ;  /* 0x00034f0000067ab9 */ /* 0x000fe20000000800 */
[----:B------:R-:W-:Y:S02]  /*1a980*/  IMAD.MOV.U32 R16, RZ, RZ, R0 ;  /* 0x000000ffff107224 */ /* 0x000fe400078e0000 */
[----:B------:R-:W-:Y:S02]  /*1a990*/  IMAD.U32 R17, RZ, RZ, UR4 ;  /* 0x00000004ff117e24 */ /* 0x000fe4000f8e00ff */
[----:B------:R-:W-:Y:S02]  /*1a9a0*/  IMAD.U32 R18, RZ, RZ, UR5 ;  /* 0x00000005ff127e24 */ /* 0x000fe4000f8e00ff */
[----:B------:R-:W-:-:S07]  /*1a9b0*/  IMAD.U32 R19, RZ, RZ, UR6 ;  /* 0x00000006ff137e24 */ /* 0x000fce000f8e00ff */
.L_x_4703:
        /* <DEDUP_REMOVED lines=10> */
.L_x_4692:
[----:B------:R-:W-:Y:S02]  /*1aa60*/  ULDC UR4, c[0x0][0xd3c] ;  /* 0x00034f0000047ab9 */ /* 0x000fe40000000800 */
[----:B----4-:R-:W-:-:S13]  /*1aa70*/  ISETP.GE.AND P0, PT, R19, UR4, PT ;  /* 0x0000000413007c0c */ /* 0x010fda000bf06270 */
[----:B------:R-:W-:Y:S05]  /*1aa80*/  @!P0 BRA `(.L_x_4704) ;  /* 0xffffff8c00cc8947 */ /* 0x000fea000383ffff */
[----:B------:R-:W-:Y:S05]  /*1aa90*/  BSYNC B8 ;  /* 0x0000000000087941 */ /* 0x000fea0003800000 */
.L_x_4591:
        /* <DEDUP_REMOVED lines=12> */
.L_x_4848:
[----:B------:R-:W-:Y:S05]  /*1ab60*/  BSYNC B0 ;  /* 0x0000000000007941 */ /* 0x000fea0003800000 */
.L_x_4705:
[----:B------:R-:W-:-:S03]  /*1ab70*/  UMOV UR4, 0xffffffff ;  /* 0xffffffff00047882 */ /* 0x000fc60000000000 */
[----:B------:R-:W-:Y:S05]  /*1ab80*/  BRA.DIV UR4, `(.L_x_4707) ;  /* 0x00000046045c7947 */ /* 0x000fea000b800000 */
[----:B0-----:R-:W0:Y:S02]  /*1ab90*/  S2R R0, SR_TID.X ;  /* 0x0000000000007919 */ /* 0x001e240000002100 */
[----:B0-----:R-:W-:-:S04]  /*1aba0*/  SHF.R.U32.HI R0, RZ, 0x5, R0 ;  /* 0x00000005ff007819 */ /* 0x001fc80000011600 */
[----:B------:R-:W-:-:S05]  /*1abb0*/  LOP3.LUT R0, R0, 0x3, RZ, 0xc0, !PT ;  /* 0x0000000300007812 */ /* 0x000fca00078ec0ff */
[----:B------:R0:W1:Y:S02]  /*1abc0*/  SHFL.IDX PT, R14, R0, RZ, 0x1f ;  /* 0x00001fff000e7589 */ /* 0x00006400000e0000 */
.L_x_4851:
[----:B-1----:R-:W-:-:S13]  /*1abd0*/  ISETP.NE.AND P0, PT, R14, RZ, PT ;  /* 0x000000ff0e00720c */ /* 0x002fda0003f05270 */
[----:B------:R-:W-:Y:S05]  /*1abe0*/  @P0 BRA `(.L_x_4460) ;  /* 0x0000000000880947 */ /* 0x000fea0003800000 */
[----:B------:R-:W-:-:S03]  /*1abf0*/  UMOV UR4, 0xffffffff ;  /* 0xffffffff00047882 */ /* 0x000fc60000000000 */
[----:B------:R-:W-:Y:S05]  /*1ac00*/  BRA.DIV UR4, `(.L_x_4708) ;  /* 0x0000004604707947 */ /* 0x000fea000b800000 */
[----:B------:R-:W-:-:S13]  /*1ac10*/  ELECT P6, URZ, PT ;  /* 0x00000000003f782f */ /* 0x000fda00038c0000 */
.L_x_4854:
[----:B------:R-:W-:Y:S05]  /*1ac20*/  @!P6 BRA `(.L_x_4460) ;  /* 0x000000000078e947 */ /* 0x000fea0003800000 */
[----:B0-----:R-:W4:Y:S02]  /*1ac30*/  LDL.LU R0, [R1+0x8] ;  /* 0x0000080001007983 */ /* 0x001f240000300800 */
[----:B----4-:R-:W-:-:S04]  /*1ac40*/  LOP3.LUT R0, R0, 0x2, RZ, 0xfc, !PT ;  /* 0x0000000200007812 */ /* 0x010fc800078efcff */
[----:B------:R-:W-:-:S13]  /*1ac50*/  ISETP.NE.AND P0, PT, R0, 0x3, PT ;  /* 0x000000030000780c */ /* 0x000fda0003f05270 */
[----:B------:R-:W-:Y:S05]  /*1ac60*/  @!P0 BRA `(.L_x_4709) ;  /* 0x0000000000048947 */ /* 0x000fea0003800000 */
[----:B------:R-:W-:Y:S01]  /*1ac70*/  BPT.TRAP 0x1 ;  /* 0x000000040000795c */ /* 0x000fe20000300000 */
.L_x_4709:
[C---:B------:R-:W-:Y:S01]  /*1ac80*/  IMAD R5, R25.reuse, 0x8, R4 ;  /* 0x0000000819057824 */ /* 0x040fe200078e0204 */
[----:B------:R-:W-:Y:S01]  /*1ac90*/  SHF.L.U32 R0, R28, 0x1f, RZ ;  /* 0x0000001f1c007819 */ /* 0x000fe200000006ff */
[----:B------:R-:W-:-:S03]  /*1aca0*/  VIADD R25, R25, 0x1 ;  /* 0x0000000119197836 */ /* 0x000fc60000000000 */
[----:B------:R-:W0:Y:S02]  /*1acb0*/  SYNCS.PHASECHK.TRANS64.TRYWAIT P1, [R5+URZ+0x38840], R0 ;  /* 0x03884000050075a7 */ /* 0x000e24000802017f */
[----:B------:R-:W-:-:S04]  /*1acc0*/  ISETP.NE.AND P2, PT, R25, 0x2, PT ;  /* 0x000000021900780c */ /* 0x000fc80003f45270 */
[----:B------:R-:W-:Y:S01]  /*1acd0*/  SEL R3, RZ, 0x1, P2 ;  /* 0x00000001ff037807 */ /* 0x000fe20001000000 */
[----:B0-----:R-:W-:Y:S08]  /*1ace0*/  @!P1 BRA `(.L_x_4710) ;  /* 0x0000004400589947 */ /* 0x001ff00003800000 */
.L_x_4855:
[----:B------:R-:W-:Y:S02]  /*1acf0*/  SEL R25, R25, RZ, P2 ;  /* 0x000000ff19197207 */ /* 0x000fe40001000000 */
[----:B------:R-:W-:Y:S01]  /*1ad00*/  LOP3.LUT R2, R28, R3, RZ, 0x3c, !PT ;  /* 0x000000031c027212 */ /* 0x000fe200078e3cff */
[----:B------:R-:W-:Y:S06]  /*1ad10*/  @!P0 BRA `(.L_x_4711) ;  /* 0x0000000000048947 */ /* 0x000fec0003800000 */
[----:B------:R-:W-:Y:S01]  /*1ad20*/  BPT.TRAP 0x1 ;  /* 0x000000040000795c */ /* 0x000fe20000300000 */
.L_x_4711:
[----:B------:R-:W-:Y:S01]  /*1ad30*/  IMAD R25, R25, 0x8, R4 ;  /* 0x0000000819197824 */ /* 0x000fe200078e0204 */
[----:B------:R-:W-:-:S04]  /*1ad40*/  SHF.L.U32 R2, R2, 0x1f, RZ ;  /* 0x0000001f02027819 */ /* 0x000fc800000006ff */
[----:B------:R-:W1:Y:S02]  /*1ad50*/  SYNCS.PHASECHK.TRANS64.TRYWAIT P1, [R25+URZ+0x38840], R2 ;  /* 0x03884002190075a7 */ /* 0x000e64000802017f */
[----:B-1----:R-:W-:Y:S05]  /*1ad60*/  @!P1 BRA `(.L_x_4712) ;  /* 0x00000044004c9947 */ /* 0x002fea0003800000 */
.L_x_4856:
[----:B------:R-:W-:Y:S05]  /*1ad70*/  @!P0 BRA `(.L_x_4713) ;  /* 0x0000000000048947 */ /* 0x000fea0003800000 */
[----:B------:R-:W-:Y:S01]  /*1ad80*/  BPT.TRAP 0x1 ;  /* 0x000000040000795c */ /* 0x000fe20000300000 */
.L_x_4713:
[----:B------:R-:W4:Y:S02]  /*1ad90*/  SYNCS.PHASECHK.TRANS64.TRYWAIT P1, [R5+URZ+0x38860], R0 ;  /* 0x03886000050075a7 */ /* 0x000f24000802017f */
[----:B----4-:R-:W-:Y:S05]  /*1ada0*/  @!P1 BRA `(.L_x_4714) ;  /* 0x0000004400509947 */ /* 0x010fea0003800000 */
.L_x_4857:
[----:B------:R-:W-:Y:S05]  /*1adb0*/  @!P0 BRA `(.L_x_4715) ;  /* 0x0000000000048947 */ /* 0x000fea0003800000 */
[----:B------:R-:W-:Y:S01]  /*1adc0*/  BPT.TRAP 0x1 ;  /* 0x000000040000795c */ /* 0x000fe20000300000 */
.L_x_4715:
[----:B------:R0:W0:Y:S02]  /*1add0*/  SYNCS.PHASECHK.TRANS64.TRYWAIT P0, [R25+URZ+0x38860], R2 ;  /* 0x03886002190075a7 */ /* 0x000024000800017f */
[----:B0-----:R-:W-:Y:S05]  /*1ade0*/  @!P0 NANOSLEEP.SYNCS 0x989680 ;  /* 0x009896800000895d */ /* 0x001fea0003900000 */
[----:B------:R-:W0:Y:S02]  /*1adf0*/  @!P0 SYNCS.PHASECHK.TRANS64 P0, [R25+URZ+0x38860], R2 ;  /* 0x03886002190085a7 */ /* 0x000e24000800007f */
[----:B0-----:R-:W-:Y:S05]  /*1ae00*/  @!P0 BRA `(.L_x_4715) ;  /* 0xfffffffc00f08947 */ /* 0x001fea000383ffff */
.L_x_4460:
[----:B------:R-:W-:Y:S05]  /*1ae10*/  BSYNC B9 ;  /* 0x0000000000097941 */ /* 0x000fea0003800000 */
.L_x_4457:
[----:B------:R-:W-:Y:S05]  /*1ae20*/  EXIT ;  /* 0x000000000000794d */ /* 0x000fea0003800000 */
.L_x_4476:
[----:B0-----:R0:W1:Y:S02]  /*1ae30*/  SYNCS.PHASECHK.TRANS64.TRYWAIT P5, [R64+URZ+0x38890], R75 ;  /* 0x0388904b400075a7 */ /* 0x00106400080a017f */
[----:B-1----:R-:W-:Y:S05]  /*1ae40*/  @!P5 NANOSLEEP.SYNCS 0x989680 ;  /* 0x009896800000d95d */ /* 0x002fea0003900000 */
[----:B------:R-:W1:Y:S02]  /*1ae50*/  @!P5 SYNCS.PHASECHK.TRANS64 P5, [R64+URZ+0x38890], R75 ;  /* 0x0388904b4000d5a7 */ /* 0x000e6400080a007f */
[----:B-1----:R-:W-:Y:S05]  /*1ae60*/  @!P5 BRA `(.L_x_4476) ;  /* 0xfffffffc00f0d947 */ /* 0x002fea000383ffff */
[----:B------:R-:W-:Y:S05]  /*1ae70*/  BRA `(.L_x_4716) ;  /* 0xfffffe7c00047947 */ /* 0x000fea000383ffff */
.L_x_4477:
        /* <DEDUP_REMOVED lines=8> */
.L_x_4718:
[----:B------:R-:W-:Y:S05]  /*1af00*/  BSYNC B1 ;  /* 0x0000000000017941 */ /* 0x000fea0003800000 */
.L_x_4717:
        /* <DEDUP_REMOVED lines=8> */
.L_x_4719:
[----:B------:R-:W-:Y:S05]  /*1af90*/  BRA `(.L_x_4720) ;  /* 0xfffffe7800d07947 */ /* 0x000fea000383ffff */
.L_x_4487:
[----:B0-----:R0:W1:Y:S02]  /*1afa0*/  SYNCS.PHASECHK.TRANS64.TRYWAIT P6, [R64+URZ+0x38890], R75 ;  /* 0x0388904b400075a7 */ /* 0x00106400080c017f */
[----:B-1----:R-:W-:Y:S05]  /*1afb0*/  @!P6 NANOSLEEP.SYNCS 0x989680 ;  /* 0x009896800000e95d */ /* 0x002fea0003900000 */
[----:B------:R-:W1:Y:S02]  /*1afc0*/  @!P6 SYNCS.PHASECHK.TRANS64 P6, [R64+URZ+0x38890], R75 ;  /* 0x0388904b4000e5a7 */ /* 0x000e6400080c007f */
[----:B-1----:R-:W-:Y:S05]  /*1afd0*/  @!P6 BRA `(.L_x_4487) ;  /* 0xfffffffc00f0e947 */ /* 0x002fea000383ffff */
[----:B------:R-:W-:Y:S05]  /*1afe0*/  BRA `(.L_x_4721) ;  /* 0xfffffe8400387947 */ /* 0x000fea000383ffff */
.L_x_4488:
        /* <DEDUP_REMOVED lines=8> */
.L_x_4723:
[----:B------:R-:W-:Y:S05]  /*1b070*/  BSYNC B1 ;  /* 0x0000000000017941 */ /* 0x000fea0003800000 */
.L_x_4722:
        /* <DEDUP_REMOVED lines=8> */
.L_x_4724:
[----:B------:R-:W-:Y:S01]  /*1b100*/  IMAD.MOV.U32 R71, RZ, RZ, R14 ;  /* 0x000000ffff477224 */ /* 0x000fe200078e000e */
[----:B------:R-:W-:Y:S06]  /*1b110*/  BRA `(.L_x_4725) ;  /* 0xfffffe8400007947 */ /* 0x000fec000383ffff */
.L_x_4493:
[----:B-1----:R1:W2:Y:S02]  /*1b120*/  SYNCS.PHASECHK.TRANS64.TRYWAIT P4, [R64+URZ+0x38890], R75 ;  /* 0x0388904b400075a7 */ /* 0x0022a4000808017f */
[----:B--2---:R-:W-:Y:S05]  /*1b130*/  @!P4 NANOSLEEP.SYNCS 0x989680 ;  /* 0x009896800000c95d */ /* 0x004fea0003900000 */
[----:B------:R-:W2:Y:S02]  /*1b140*/  @!P4 SYNCS.PHASECHK.TRANS64 P4, [R64+URZ+0x38890], R75 ;  /* 0x0388904b4000c5a7 */ /* 0x000ea4000808007f */
[----:B--2---:R-:W-:Y:S05]  /*1b150*/  @!P4 BRA `(.L_x_4493) ;  /* 0xfffffffc00f0c947 */ /* 0x004fea000383ffff */
[----:B------:R-:W-:Y:S05]  /*1b160*/  BRA `(.L_x_4726) ;  /* 0xfffffe8800d87947 */ /* 0x000fea000383ffff */
.L_x_4494:
[----:B------:R-:W-:Y:S01]  /*1b170*/  BSSY B1, `(.L_x_4727) ;  /* 0x0000007000017945 */ /* 0x000fe20003800000 */
[----:B------:R-:W-:Y:S02]  /*1b180*/  IMAD.MOV.U32 R12, RZ, RZ, RZ ;  /* 0x000000ffff0c7224 */ /* 0x000fe400078e00ff */
[----:B------:R-:W-:Y:S02]  /*1b190*/  IMAD.MOV.U32 R11, RZ, RZ, 0x1c1f ;  /* 0x00001c1fff0b7424 */ /* 0x000fe400078e00ff */
[----:B------:R-:W-:-:S07]  /*1b1a0*/  IMAD.MOV.U32 R15, RZ, RZ, -0x1 ;  /* 0xffffffffff0f7424 */ /* 0x000fce00078e00ff */
[----:B-1----:R-:W-:Y:S05]  /*1b1b0*/  WARPSYNC.COLLECTIVE R15, `(.L_x_4728) ;  /* 0x000000000f087348 */ /* 0x002fea0003c00000 */
[----:B------:R0:W2:Y:S02]  /*1b1c0*/  SHFL.IDX P6, R14, R13, R12, R11 ;  /* 0x0000000c0d0e7389 */ /* 0x0000a400000c000b */
[----:B012---:R-:W-:Y:S01]  /*1b1d0*/  ENDCOLLECTIVE ;  /* 0x000000000000791b */ /* 0x007fe20003800000 */
.L_x_4728:
[----:B------:R-:W-:Y:S05]  /*1b1e0*/  BSYNC B1 ;  /* 0x0000000000017941 */ /* 0x000fea0003800000 */
.L_x_4727:
        /* <DEDUP_REMOVED lines=8> */
.L_x_4729:
[----:B------:R-:W-:Y:S05]  /*1b270*/  BRA `(.L_x_4730) ;  /* 0xfffffe8c00007947 */ /* 0x000fea000383ffff */
.L_x_4498:
[----:B-1----:R1:W3:Y:S02]  /*1b280*/  SYNCS.PHASECHK.TRANS64.TRYWAIT P3, [R64+URZ+0x388b0], R75 ;  /* 0x0388b04b400075a7 */ /* 0x0022e4000806017f */
[----:B---3--:R-:W-:Y:S05]  /*1b290*/  @!P3 NANOSLEEP.SYNCS 0x989680 ;  /* 0x009896800000b95d */ /* 0x008fea0003900000 */
[----:B------:R-:W3:Y:S02]  /*1b2a0*/  @!P3 SYNCS.PHASECHK.TRANS64 P3, [R64+URZ+0x388b0], R75 ;  /* 0x0388b04b4000b5a7 */ /* 0x000ee4000806007f */
[----:B---3--:R-:W-:Y:S05]  /*1b2b0*/  @!P3 BRA `(.L_x_4498) ;  /* 0xfffffffc00f0b947 */ /* 0x008fea000383ffff */
[----:B------:R-:W-:Y:S05]  /*1b2c0*/  BRA `(.L_x_4731) ;  /* 0xfffffe8c008c7947 */ /* 0x000fea000383ffff */
.L_x_4523:
        /* <DEDUP_REMOVED lines=8> */
.L_x_4733:
[----:B------:R-:W-:Y:S05]  /*1b350*/  BSYNC B1 ;  /* 0x0000000000017941 */ /* 0x000fea0003800000 */
.L_x_4732:
        /* <DEDUP_REMOVED lines=8> */
.L_x_4734:
[----:B------:R-:W-:Y:S02]  /*1b3e0*/  IMAD.MOV.U32 R13, RZ, RZ, R29 ;  /* 0x000000ffff0d7224 */ /* 0x000fe400078e001d */
[----:B------:R-:W-:-:S07]  /*1b3f0*/  IMAD.MOV.U32 R0, RZ, RZ, R14 ;  /* 0x000000ffff007224 */ /* 0x000fce00078e000e */
[----:B------:R-:W-:Y:S05]  /*1b400*/  WARPSYNC.COLLECTIVE R15, `(.L_x_4735) ;  /* 0x000000000f087348 */ /* 0x000fea0003c00000 */
[----:B------:R0:W1:Y:S02]  /*1b410*/  SHFL.IDX P6, R14, R13, R12, R11 ;  /* 0x0000000c0d0e7389 */ /* 0x00006400000c000b */
[----:B01----:R-:W-:Y:S01]  /*1b420*/  ENDCOLLECTIVE ;  /* 0x000000000000791b */ /* 0x003fe20003800000 */
.L_x_4735:
[----:B------:R-:W-:Y:S02]  /*1b430*/  IMAD.MOV.U32 R13, RZ, RZ, R28 ;  /* 0x000000ffff0d7224 */ /* 0x000fe400078e001c */
[----:B------:R-:W-:-:S07]  /*1b440*/  IMAD.MOV.U32 R5, RZ, RZ, R14 ;  /* 0x000000ffff057224 */ /* 0x000fce00078e000e */
[----:B------:R-:W-:Y:S05]  /*1b450*/  WARPSYNC.COLLECTIVE R15, `(.L_x_4736) ;  /* 0x000000000f087348 */ /* 0x000fea0003c00000 */
[----:B------:R0:W1:Y:S02]  /*1b460*/  SHFL.IDX P6, R14, R13, R12, R11 ;  /* 0x0000000c0d0e7389 */ /* 0x00006400000c000b */
[----:B01----:R-:W-:Y:S01]  /*1b470*/  ENDCOLLECTIVE ;  /* 0x000000000000791b */ /* 0x003fe20003800000 */
.L_x_4736:
[----:B------:R-:W-:Y:S05]  /*1b480*/  BRA `(.L_x_4737) ;  /* 0xfffffeb800b47947 */ /* 0x000fea000383ffff */
.L_x_4527:
[----:B0-----:R0:W1:Y:S02]  /*1b490*/  SYNCS.PHASECHK.TRANS64.TRYWAIT P0, [R2+URZ+0x38800], R5 ;  /* 0x03880005020075a7 */ /* 0x001064000800017f */
[----:B-1----:R-:W-:Y:S05]  /*1b4a0*/  @!P0 NANOSLEEP.SYNCS 0x989680 ;  /* 0x009896800000895d */ /* 0x002fea0003900000 */
[----:B------:R-:W1:Y:S02]  /*1b4b0*/  @!P0 SYNCS.PHASECHK.TRANS64 P0, [R2+URZ+0x38800], R5 ;  /* 0x03880005020085a7 */ /* 0x000e64000800007f */
[----:B-1----:R-:W-:Y:S05]  /*1b4c0*/  @!P0 BRA `(.L_x_4527) ;  /* 0xfffffffc00f08947 */ /* 0x002fea000383ffff */
[----:B------:R-:W-:Y:S05]  /*1b4d0*/  BRA `(.L_x_4738) ;  /* 0xfffffebc00cc7947 */ /* 0x000fea000383ffff */
.L_x_4535:
        /* <DEDUP_REMOVED lines=8> */
.L_x_4740:
[----:B------:R-:W-:Y:S05]  /*1b560*/  BSYNC B1 ;  /* 0x0000000000017941 */ /* 0x000fea0003800000 */
.L_x_4739:
        /* <DEDUP_REMOVED lines=8> */
.L_x_4741:
[----:B------:R-:W-:Y:S02]  /*1b5f0*/  IMAD.MOV.U32 R13, RZ, RZ, R29 ;  /* 0x000000ffff0d7224 */ /* 0x000fe400078e001d */
[----:B------:R-:W-:-:S07]  /*1b600*/  IMAD.MOV.U32 R3, RZ, RZ, R14 ;  /* 0x000000ffff037224 */ /* 0x000fce00078e000e */
[----:B------:R-:W-:Y:S05]  /*1b610*/  WARPSYNC.COLLECTIVE R15, `(.L_x_4742) ;  /* 0x000000000f087348 */ /* 0x000fea0003c00000 */
[----:B------:R0:W1:Y:S02]  /*1b620*/  SHFL.IDX P6, R14, R13, R12, R11 ;  /* 0x0000000c0d0e7389 */ /* 0x00006400000c000b */
[----:B01----:R-:W-:Y:S01]  /*1b630*/  ENDCOLLECTIVE ;  /* 0x000000000000791b */ /* 0x003fe20003800000 */
.L_x_4742:
[----:B------:R-:W-:Y:S02]  /*1b640*/  IMAD.MOV.U32 R13, RZ, RZ, R28 ;  /* 0x000000ffff0d7224 */ /* 0x000fe400078e001c */
[----:B------:R-:W-:-:S07]  /*1b650*/  IMAD.MOV.U32 R20, RZ, RZ, R14 ;  /* 0x000000ffff147224 */ /* 0x000fce00078e000e */
[----:B------:R-:W-:Y:S05]  /*1b660*/  WARPSYNC.COLLECTIVE R15, `(.L_x_4743) ;  /* 0x000000000f087348 */ /* 0x000fea0003c00000 */
[----:B------:R0:W1:Y:S02]  /*1b670*/  SHFL.IDX P6, R14, R13, R12, R11 ;  /* 0x0000000c0d0e7389 */ /* 0x00006400000c000b */
[----:B01----:R-:W-:Y:S01]  /*1b680*/  ENDCOLLECTIVE ;  /* 0x000000000000791b */ /* 0x003fe20003800000 */
.L_x_4743:
[----:B------:R-:W-:Y:S05]  /*1b690*/  BRA `(.L_x_4744) ;  /* 0xfffffec800307947 */ /* 0x000fea000383ffff */
.L_x_4539:
[----:B0-----:R0:W1:Y:S02]  /*1b6a0*/  SYNCS.PHASECHK.TRANS64.TRYWAIT P1, [R2+URZ+0x38800], R21 ;  /* 0x03880015020075a7 */ /* 0x001064000802017f */
[----:B-1----:R-:W-:Y:S05]  /*1b6b0*/  @!P1 NANOSLEEP.SYNCS 0x989680 ;  /* 0x009896800000995d */ /* 0x002fea0003900000 */
[----:B------:R-:W1:Y:S02]  /*1b6c0*/  @!P1 SYNCS.PHASECHK.TRANS64 P1, [R2+URZ+0x38800], R21 ;  /* 0x03880015020095a7 */ /* 0x000e64000802007f */
[----:B-1----:R-:W-:Y:S05]  /*1b6d0*/  @!P1 BRA `(.L_x_4539) ;  /* 0xfffffffc00f09947 */ /* 0x002fea000383ffff */
[----:B------:R-:W-:Y:S05]  /*1b6e0*/  BRA `(.L_x_4745) ;  /* 0xfffffecc00147947 */ /* 0x000fea000383ffff */
.L_x_4545:
[----:B0-----:R0:W1:Y:S02]  /*1b6f0*/  SYNCS.PHASECHK.TRANS64.TRYWAIT P1, [R13+URZ+0x38830], R20 ;  /* 0x038830140d0075a7 */ /* 0x001064000802017f */
[----:B-1----:R-:W-:Y:S05]  /*1b700*/  @!P1 NANOSLEEP.SYNCS 0x989680 ;  /* 0x009896800000995d */ /* 0x002fea0003900000 */
[----:B------:R-:W1:Y:S02]  /*1b710*/  @!P1 SYNCS.PHASECHK.TRANS64 P1, [R13+URZ+0x38830], R20 ;  /* 0x038830140d0095a7 */ /* 0x000e64000802007f */
[----:B-1----:R-:W-:Y:S05]  /*1b720*/  @!P1 BRA `(.L_x_4545) ;  /* 0xfffffffc00f09947 */ /* 0x002fea000383ffff */
[----:B------:R-:W-:Y:S05]  /*1b730*/  BRA `(.L_x_4544) ;  /* 0xfffffed8003c7947 */ /* 0x000fea000383ffff */
.L_x_4547:
[----:B-1----:R1:W2:Y:S02]  /*1b740*/  SYNCS.PHASECHK.TRANS64.TRYWAIT P1, [R2+URZ+0x38810], R3 ;  /* 0x03881003020075a7 */ /* 0x0022a4000802017f */
[----:B--2---:R-:W-:Y:S05]  /*1b750*/  @!P1 NANOSLEEP.SYNCS 0x989680 ;  /* 0x009896800000995d */ /* 0x004fea0003900000 */
[----:B------:R-:W2:Y:S02]  /*1b760*/  @!P1 SYNCS.PHASECHK.TRANS64 P1, [R2+URZ+0x38810], R3 ;  /* 0x03881003020095a7 */ /* 0x000ea4000802007f */
[----:B--2---:R-:W-:Y:S05]  /*1b770*/  @!P1 BRA `(.L_x_4547) ;  /* 0xfffffffc00f09947 */ /* 0x004fea000383ffff */
[----:B------:R-:W-:Y:S05]  /*1b780*/  BRA `(.L_x_4746) ;  /* 0xfffffed800ec7947 */ /* 0x000fea000383ffff */
.L_x_4551:
[----:B-1----:R1:W3:Y:S02]  /*1b790*/  SYNCS.PHASECHK.TRANS64.TRYWAIT P1, [R13+URZ+0x38850], R20 ;  /* 0x038850140d0075a7 */ /* 0x0022e4000802017f */
[----:B---3--:R-:W-:Y:S05]  /*1b7a0*/  @!P1 NANOSLEEP.SYNCS 0x989680 ;  /* 0x009896800000995d */ /* 0x008fea0003900000 */
[----:B------:R-:W3:Y:S02]  /*1b7b0*/  @!P1 SYNCS.PHASECHK.TRANS64 P1, [R13+URZ+0x38850], R20 ;  /* 0x038850140d0095a7 */ /* 0x000ee4000802007f */
[----:B---3--:R-:W-:Y:S05]  /*1b7c0*/  @!P1 BRA `(.L_x_4551) ;  /* 0xfffffffc00f09947 */ /* 0x008fea000383ffff */
[----:B------:R-:W-:Y:S05]  /*1b7d0*/  BRA `(.L_x_4550) ;  /* 0xfffffedc00187947 */ /* 0x000fea000383ffff */
.L_x_4560:
[----:B-1----:R1:W2:Y:S02]  /*1b7e0*/  SYNCS.PHASECHK.TRANS64.TRYWAIT P2, [R14+URZ+0x38830], R3 ;  /* 0x038830030e0075a7 */ /* 0x0022a4000804017f */
[----:B--2---:R-:W-:Y:S05]  /*1b7f0*/  @!P2 NANOSLEEP.SYNCS 0x989680 ;  /* 0x009896800000a95d */ /* 0x004fea0003900000 */
[----:B------:R-:W2:Y:S02]  /*1b800*/  @!P2 SYNCS.PHASECHK.TRANS64 P2, [R14+URZ+0x38830], R3 ;  /* 0x038830030e00a5a7 */ /* 0x000ea4000804007f */
[----:B--2---:R-:W-:Y:S05]  /*1b810*/  @!P2 BRA `(.L_x_4560) ;  /* 0xfffffffc00f0a947 */ /* 0x004fea000383ffff */
[----:B------:R-:W-:Y:S05]  /*1b820*/  BRA `(.L_x_4559) ;  /* 0xffffff0400c07947 */ /* 0x000fea000383ffff */
.L_x_4565:
[----:B---3--:R3:W4:Y:S02]  /*1b830*/  SYNCS.PHASECHK.TRANS64.TRYWAIT P2, [R14+URZ+0x38850], R3 ;  /* 0x038850030e0075a7 */ /* 0x008724000804017f */
[----:B----4-:R-:W-:Y:S05]  /*1b840*/  @!P2 NANOSLEEP.SYNCS 0x989680 ;  /* 0x009896800000a95d */ /* 0x010fea0003900000 */
[----:B------:R-:W4:Y:S02]  /*1b850*/  @!P2 SYNCS.PHASECHK.TRANS64 P2, [R14+URZ+0x38850], R3 ;  /* 0x038850030e00a5a7 */ /* 0x000f24000804007f */
[----:B----4-:R-:W-:Y:S05]  /*1b860*/  @!P2 BRA `(.L_x_4565) ;  /* 0xfffffffc00f0a947 */ /* 0x010fea000383ffff */
[----:B------:R-:W-:Y:S05]  /*1b870*/  BRA `(.L_x_4564) ;  /* 0xffffff0800647947 */ /* 0x000fea000383ffff */
.L_x_4597:
[----:B0-----:R-:W0:Y:S01]  /*1b880*/  S2R R8, SR_TID.X ;  /* 0x0000000000087919 */ /* 0x001e220000002100 */
[----:B------:R-:W-:Y:S01]  /*1b890*/  BSSY B1, `(.L_x_4747) ;  /* 0x000000a000017945 */ /* 0x000fe20003800000 */
[----:B------:R-:W-:Y:S02]  /*1b8a0*/  IMAD.MOV.U32 R12, RZ, RZ, RZ ;  /* 0x000000ffff0c7224 */ /* 0x000fe400078e00ff */
        /* <DEDUP_REMOVED lines=8> */
.L_x_4748:
[----:B------:R-:W-:Y:S05]  /*1b930*/  BSYNC B1 ;  /* 0x0000000000017941 */ /* 0x000fea0003800000 */
.L_x_4747:
[----:B------:R-:W-:Y:S05]  /*1b940*/  BRA `(.L_x_4749) ;  /* 0xffffff8400c07947 */ /* 0x000fea000383ffff */
.L_x_4599:
[----:B------:R-:W-:Y:S01]  /*1b950*/  BSSY B1, `(.L_x_4750) ;  /* 0x0000006000017945 */ /* 0x000fe20003800000 */
[----:B------:R-:W-:-:S07]  /*1b960*/  IMAD.MOV.U32 R15, RZ, RZ, -0x1 ;  /* 0xffffffffff0f7424 */ /* 0x000fce00078e00ff */
[----:B01----:R-:W-:Y:S05]  /*1b970*/  WARPSYNC.COLLECTIVE R15, `(.L_x_4751) ;  /* 0x000000000f0c7348 */ /* 0x003fea0003c00000 */
[----:B------:R-:W-:Y:S02]  /*1b980*/  ELECT P6, UR62, PT ;  /* 0x00000000003e782f */ /* 0x000fe400038c0000 */
[----:B------:R-:W-:Y:S01]  /*1b990*/  MOV R14, UR62 ;  /* 0x0000003e000e7c02 */ /* 0x000fe20008000f00 */
[----:B01----:R-:W-:Y:S10]  /*1b9a0*/  ENDCOLLECTIVE ;  /* 0x000000000000791b */ /* 0x003ff40003800000 */
.L_x_4751:
[----:B------:R-:W-:Y:S05]  /*1b9b0*/  BSYNC B1 ;  /* 0x0000000000017941 */ /* 0x000fea0003800000 */
.L_x_4750:
[----:B------:R-:W-:Y:S05]  /*1b9c0*/  BRA `(.L_x_4598) ;  /* 0xffffff8400b87947 */ /* 0x000fea000383ffff */
.L_x_4601:
[----:B-1----:R1:W2:Y:S02]  /*1b9d0*/  SYNCS.PHASECHK.TRANS64.TRYWAIT P0, [R23+URZ+0x38820], R3 ;  /* 0x03882003170075a7 */ /* 0x0022a4000800017f */
[----:B--2---:R-:W-:Y:S05]  /*1b9e0*/  @!P0 NANOSLEEP.SYNCS 0x989680 ;  /* 0x009896800000895d */ /* 0x004fea0003900000 */
[----:B------:R-:W2:Y:S02]  /*1b9f0*/  @!P0 SYNCS.PHASECHK.TRANS64 P0, [R23+URZ+0x38820], R3 ;  /* 0x03882003170085a7 */ /* 0x000ea4000800007f */
[----:B--2---:R-:W-:Y:S05]  /*1ba00*/  @!P0 BRA `(.L_x_4601) ;  /* 0xfffffffc00f08947 */ /* 0x004fea000383ffff */
[----:B------:R-:W-:Y:S05]  /*1ba10*/  BRA `(.L_x_4752) ;  /* 0xffffff8400c87947 */ /* 0x000fea000383ffff */
.L_x_4605:
[----:B-1----:R1:W2:Y:S02]  /*1ba20*/  SYNCS.PHASECHK.TRANS64.TRYWAIT P0, [R3+URZ+0x388a0], R6 ;  /* 0x0388a006030075a7 */ /* 0x0022a4000800017f */
[----:B--2---:R-:W-:Y:S05]  /*1ba30*/  @!P0 NANOSLEEP.SYNCS 0x989680 ;  /* 0x009896800000895d */ /* 0x004fea0003900000 */
[----:B------:R-:W2:Y:S02]  /*1ba40*/  @!P0 SYNCS.PHASECHK.TRANS64 P0, [R3+URZ+0x388a0], R6 ;  /* 0x0388a006030085a7 */ /* 0x000ea4000800007f */
[----:B--2---:R-:W-:Y:S05]  /*1ba50*/  @!P0 BRA `(.L_x_4605) ;  /* 0xfffffffc00f08947 */ /* 0x004fea000383ffff */
[----:B------:R-:W-:Y:S05]  /*1ba60*/  BRA `(.L_x_4753) ;  /* 0xffffff8400e07947 */ /* 0x000fea000383ffff */
.L_x_4610:
[----:B0-----:R0:W2:Y:S02]  /*1ba70*/  SYNCS.PHASECHK.TRANS64.TRYWAIT P0, [R3+URZ+0x388c0], R6 ;  /* 0x0388c006030075a7 */ /* 0x0010a4000800017f */
[----:B--2---:R-:W-:Y:S05]  /*1ba80*/  @!P0 NANOSLEEP.SYNCS 0x989680 ;  /* 0x009896800000895d */ /* 0x004fea0003900000 */
[----:B------:R-:W2:Y:S02]  /*1ba90*/  @!P0 SYNCS.PHASECHK.TRANS64 P0, [R3+URZ+0x388c0], R6 ;  /* 0x0388c006030085a7 */ /* 0x000ea4000800007f */
[----:B--2---:R-:W-:Y:S05]  /*1baa0*/  @!P0 BRA `(.L_x_4610) ;  /* 0xfffffffc00f08947 */ /* 0x004fea000383ffff */
[----:B------:R-:W-:Y:S05]  /*1bab0*/  BRA `(.L_x_4754) ;  /* 0xffffff88005c7947 */ /* 0x000fea000383ffff */
.L_x_4624:
[----:B-1----:R1:W2:Y:S02]  /*1bac0*/  SYNCS.PHASECHK.TRANS64.TRYWAIT P1, [R6+URZ+0x388a0], R2 ;  /* 0x0388a002060075a7 */ /* 0x0022a4000802017f */
[----:B--2---:R-:W-:Y:S05]  /*1bad0*/  @!P1 NANOSLEEP.SYNCS 0x989680 ;  /* 0x009896800000995d */ /* 0x004fea0003900000 */
[----:B------:R-:W2:Y:S02]  /*1bae0*/  @!P1 SYNCS.PHASECHK.TRANS64 P1, [R6+URZ+0x388a0], R2 ;  /* 0x0388a002060095a7 */ /* 0x000ea4000802007f */
[----:B--2---:R-:W-:Y:S05]  /*1baf0*/  @!P1 BRA `(.L_x_4624) ;  /* 0xfffffffc00f09947 */ /* 0x004fea000383ffff */
[----:B------:R-:W-:Y:S05]  /*1bb00*/  BRA `(.L_x_4755) ;  /* 0xffffff9000c07947 */ /* 0x000fea000383ffff */
.L_x_4629:
[----:B0-----:R0:W2:Y:S02]  /*1bb10*/  SYNCS.PHASECHK.TRANS64.TRYWAIT P1, [R6+URZ+0x388c0], R2 ;  /* 0x0388c002060075a7 */ /* 0x0010a4000802017f */
[----:B--2---:R-:W-:Y:S05]  /*1bb20*/  @!P1 NANOSLEEP.SYNCS 0x989680 ;  /* 0x009896800000995d */ /* 0x004fea0003900000 */
[----:B------:R-:W2:Y:S02]  /*1bb30*/  @!P1 SYNCS.PHASECHK.TRANS64 P1, [R6+URZ+0x388c0], R2 ;  /* 0x0388c002060095a7 */ /* 0x000ea4000802007f */
[----:B--2---:R-:W-:Y:S05]  /*1bb40*/  @!P1 BRA `(.L_x_4629) ;  /* 0xfffffffc00f09947 */ /* 0x004fea000383ffff */
[----:B------:R-:W-:Y:S05]  /*1bb50*/  BRA `(.L_x_4756) ;  /* 0xffffff9400387947 */ /* 0x000fea000383ffff */
.L_x_4649:
[----:B------:R-:W0:Y:S01]  /*1bb60*/  S2R R11, SR_TID.X ;  /* 0x00000000000b7919 */ /* 0x000e220000002100 */
[----:B------:R-:W-:Y:S01]  /*1bb70*/  BSSY B0, `(.L_x_4757) ;  /* 0x000000a000007945 */ /* 0x000fe20003800000 */
[----:B------:R-:W-:Y:S01]  /*1bb80*/  IMAD.MOV.U32 R12, RZ, RZ, RZ ;  /* 0x000000ffff0c7224 */ /* 0x000fe200078e00ff */
[----:B------:R-:W-:Y:S02]  /*1bb90*/  MOV R15, 0xffffffff ;  /* 0xffffffff000f7802 */ /* 0x000fe40000000f00 */
[----:B0-----:R-:W-:-:S04]  /*1bba0*/  SHF.R.U32.HI R11, RZ, 0x5, R11 ;  /* 0x00000005ff0b7819 */ /* 0x001fc8000001160b */
[----:B------:R-:W-:-:S05]  /*1bbb0*/  LOP3.LUT R11, R11, 0x3, RZ, 0xc0, !PT ;  /* 0x000000030b0b7812 */ /* 0x000fca00078ec0ff */
[----:B------:R-:W-:Y:S02]  /*1bbc0*/  IMAD.MOV.U32 R13, RZ, RZ, R11 ;  /* 0x000000ffff0d7224 */ /* 0x000fe400078e000b */
[----:B------:R-:W-:-:S07]  /*1bbd0*/  IMAD.MOV.U32 R11, RZ, RZ, 0x1f ;  /* 0x0000001fff0b7424 */ /* 0x000fce00078e00ff */
[----:B------:R-:W-:Y:S05]  /*1bbe0*/  WARPSYNC.COLLECTIVE R15, `(.L_x_4758) ;  /* 0x000000000f087348 */ /* 0x000fea0003c00000 */
[----:B------:R0:W1:Y:S02]  /*1bbf0*/  SHFL.IDX P6, R14, R13, R12, R11 ;  /* 0x0000000c0d0e7389 */ /* 0x00006400000c000b */
[----:B01----:R-:W-:Y:S01]  /*1bc00*/  ENDCOLLECTIVE ;  /* 0x000000000000791b */ /* 0x003fe20003800000 */
.L_x_4758:
[----:B------:R-:W-:Y:S05]  /*1bc10*/  BSYNC B0 ;  /* 0x0000000000007941 */ /* 0x000fea0003800000 */
.L_x_4757:
[----:B------:R-:W-:Y:S05]  /*1bc20*/  BRA `(.L_x_4759) ;  /* 0xffffffa800307947 */ /* 0x000fea000383ffff */
.L_x_4652:
[----:B0-----:R0:W1:Y:S02]  /*1bc30*/  SYNCS.PHASECHK.TRANS64.TRYWAIT P0, [R27+URZ+0x38840], R0 ;  /* 0x038840001b0075a7 */ /* 0x001064000800017f */
[----:B-1----:R-:W-:Y:S05]  /*1bc40*/  @!P0 NANOSLEEP.SYNCS 0x989680 ;  /* 0x009896800000895d */ /* 0x002fea0003900000 */
[----:B------:R-:W1:Y:S02]  /*1bc50*/  @!P0 SYNCS.PHASECHK.TRANS64 P0, [R27+URZ+0x38840], R0 ;  /* 0x038840001b0085a7 */ /* 0x000e64000800007f */
[----:B-1----:R-:W-:Y:S05]  /*1bc60*/  @!P0 BRA `(.L_x_4652) ;  /* 0xfffffffc00f08947 */ /* 0x002fea000383ffff */
[----:B------:R-:W-:Y:S05]  /*1bc70*/  BRA `(.L_x_4760) ;  /* 0xffffffa8005c7947 */ /* 0x000fea000383ffff */
.L_x_4653:
        /* <DEDUP_REMOVED lines=8> */
.L_x_4762:
[----:B------:R-:W-:Y:S05]  /*1bd00*/  BSYNC B0 ;  /* 0x0000000000007941 */ /* 0x000fea0003800000 */
.L_x_4761:
        /* <DEDUP_REMOVED lines=9> */
.L_x_4763:
[----:B------:R-:W-:Y:S02]  /*1bda0*/  IMAD.MOV.U32 R13, RZ, RZ, R4 ;  /* 0x000000ffff0d7224 */ /* 0x000fe400078e0004 */
[----:B------:R-:W-:Y:S02]  /*1bdb0*/  IMAD.MOV.U32 R12, RZ, RZ, 0x1 ;  /* 0x00000001ff0c7424 */ /* 0x000fe400078e00ff */
[----:B------:R-:W-:-:S07]  /*1bdc0*/  IMAD.MOV.U32 R3, RZ, RZ, R14 ;  /* 0x000000ffff037224 */ /* 0x000fce00078e000e */
[----:B------:R-:W-:Y:S05]  /*1bdd0*/  WARPSYNC.COLLECTIVE R15, `(.L_x_4764) ;  /* 0x000000000f087348 */ /* 0x000fea0003c00000 */
[----:B------:R0:W1:Y:S02]  /*1bde0*/  SHFL.IDX P6, R14, R13, R12, R11 ;  /* 0x0000000c0d0e7389 */ /* 0x00006400000c000b */
[----:B01----:R-:W-:Y:S01]  /*1bdf0*/  ENDCOLLECTIVE ;  /* 0x000000000000791b */ /* 0x003fe20003800000 */
.L_x_4764:
        /* <DEDUP_REMOVED lines=15> */
.L_x_4765:
[----:B------:R-:W-:Y:S02]  /*1bef0*/  @P0 IMAD R6, R5, 0x2, R23 ;  /* 0x0000000205060824 */ /* 0x000fe400078e0217 */
[----:B------:R-:W-:Y:S02]  /*1bf00*/  IMAD.MOV.U32 R13, RZ, RZ, R4 ;  /* 0x000000ffff0d7224 */ /* 0x000fe400078e0004 */
[----:B------:R-:W-:Y:S02]  /*1bf10*/  IMAD.MOV.U32 R12, RZ, RZ, 0x2 ;  /* 0x00000002ff0c7424 */ /* 0x000fe400078e00ff */
[----:B------:R-:W-:-:S07]  /*1bf20*/  IMAD.MOV.U32 R3, RZ, RZ, R14 ;  /* 0x000000ffff037224 */ /* 0x000fce00078e000e */
[----:B------:R-:W-:Y:S05]  /*1bf30*/  WARPSYNC.COLLECTIVE R15, `(.L_x_4766) ;  /* 0x000000000f087348 */ /* 0x000fea0003c00000 */
[----:B------:R0:W1:Y:S02]  /*1bf40*/  SHFL.IDX P6, R14, R13, R12, R11 ;  /* 0x0000000c0d0e7389 */ /* 0x00006400000c000b */
[----:B01----:R-:W-:Y:S01]  /*1bf50*/  ENDCOLLECTIVE ;  /* 0x000000000000791b */ /* 0x003fe20003800000 */
.L_x_4766:
        /* <DEDUP_REMOVED lines=15> */
.L_x_4767:
[----:B------:R-:W-:Y:S01]  /*1c050*/  @P0 IMAD R6, R5, 0x2, R23 ;  /* 0x0000000205060824 */ /* 0x000fe200078e0217 */
[----:B------:R-:W-:Y:S01]  /*1c060*/  MOV R13, R4 ;  /* 0x00000004000d7202 */ /* 0x000fe20000000f00 */
[----:B------:R-:W-:Y:S02]  /*1c070*/  IMAD.MOV.U32 R12, RZ, RZ, 0x3 ;  /* 0x00000003ff0c7424 */ /* 0x000fe400078e00ff */
[----:B------:R-:W-:-:S07]  /*1c080*/  IMAD.MOV.U32 R3, RZ, RZ, R14 ;  /* 0x000000ffff037224 */ /* 0x000fce00078e000e */
[----:B------:R-:W-:Y:S05]  /*1c090*/  WARPSYNC.COLLECTIVE R15, `(.L_x_4768) ;  /* 0x000000000f087348 */ /* 0x000fea0003c00000 */
[----:B------:R0:W1:Y:S02]  /*1c0a0*/  SHFL.IDX P6, R14, R13, R12, R11 ;  /* 0x0000000c0d0e7389 */ /* 0x00006400000c000b */
[----:B01----:R-:W-:Y:S01]  /*1c0b0*/  ENDCOLLECTIVE ;  /* 0x000000000000791b */ /* 0x003fe20003800000 */
.L_x_4768:
        /* <DEDUP_REMOVED lines=10> */
.L_x_4769:
[----:B------:R-:W-:Y:S01]  /*1c160*/  @!PT LDS RZ, [RZ] ;  /* 0x00000000fffff984 */ /* 0x000fe20000000800 */
[----:B------:R-:W-:Y:S01]  /*1c170*/  @!PT LDS RZ, [RZ] ;  /* 0x00000000fffff984 */ /* 0x000fe20000000800 */
[----:B------:R-:W-:Y:S01]  /*1c180*/  @!PT LDS RZ, [RZ] ;  /* 0x00000000fffff984 */ /* 0x000fe20000000800 */
[----:B------:R1:W-:Y:S01]  /*1c190*/  @P0 LDGSTS.E.BYPASS.LTC128B.128 [R6+0x23400], desc[UR40][R2.64], !P2 ;  /* 0x2340000002060fae */ /* 0x0003e2000d101d68 */
[----:B------:R-:W-:Y:S01]  /*1c1a0*/  IMAD.MOV.U32 R0, RZ, RZ, R14 ;  /* 0x000000ffff007224 */ /* 0x000fe200078e000e */
[----:B------:R-:W-:Y:S06]  /*1c1b0*/  BRA `(.L_x_4770) ;  /* 0xffffffa800247947 */ /* 0x000fec000383ffff */
.L_x_4658:
        /* <DEDUP_REMOVED lines=9> */
.L_x_4771:
[C---:B------:R-:W-:Y:S01]  /*1c250*/  VIADD R10, R17.reuse, 0x10 ;  /* 0x00000010110a7836 */ /* 0x040fe20000000000 */
[C---:B------:R-:W-:Y:S01]  /*1c260*/  ISETP.GE.AND P0, PT, R17.reuse, R2, PT ;  /* 0x000000021100720c */ /* 0x040fe20003f06270 */
[----:B------:R-:W-:-:S03]  /*1c270*/  VIADD R8, R17, 0x20 ;  /* 0x0000002011087836 */ /* 0x000fc60000000000 */
[----:B------:R0:W-:Y:S04]  /*1c280*/  STL [R1+0x20], R10 ;  /* 0x0000200a01007387 */ /* 0x0001e80000100800 */
[----:B------:R0:W-:Y:S01]  /*1c290*/  STL [R1+0x24], R8 ;  /* 0x0000240801007387 */ /* 0x0001e20000100800 */
[----:B------:R-:W-:Y:S02]  /*1c2a0*/  IMAD.MOV.U32 R13, RZ, RZ, R0 ;  /* 0x000000ffff0d7224 */ /* 0x000fe400078e0000 */
[----:B------:R-:W-:-:S07]  /*1c2b0*/  IMAD.MOV.U32 R5, RZ, RZ, R14 ;  /* 0x000000ffff057224 */ /* 0x000fce00078e000e */
[----:B0-----:R-:W-:Y:S05]  /*1c2c0*/  WARPSYNC.COLLECTIVE R15, `(.L_x_4772) ;  /* 0x000000000f087348 */ /* 0x001fea0003c00000 */
[----:B------:R1:W2:Y:S02]  /*1c2d0*/  SHFL.IDX P6, R14, R13, R12, R11 ;  /* 0x0000000c0d0e7389 */ /* 0x0002a400000c000b */
[----:B012---:R-:W-:Y:S01]  /*1c2e0*/  ENDCOLLECTIVE ;  /* 0x000000000000791b */ /* 0x007fe20003800000 */
.L_x_4772:
[----:B------:R-:W-:Y:S02]  /*1c2f0*/  IMAD.MOV.U32 R13, RZ, RZ, R3 ;  /* 0x000000ffff0d7224 */ /* 0x000fe400078e0003 */
[----:B------:R-:W-:Y:S02]  /*1c300*/  IMAD.MOV.U32 R12, RZ, RZ, 0x1 ;  /* 0x00000001ff0c7424 */ /* 0x000fe400078e00ff */
[----:B------:R-:W-:-:S07]  /*1c310*/  IMAD.MOV.U32 R4, RZ, RZ, R14 ;  /* 0x000000ffff047224 */ /* 0x000fce00078e000e */
[----:B------:R-:W-:Y:S05]  /*1c320*/  WARPSYNC.COLLECTIVE R15, `(.L_x_4773) ;  /* 0x000000000f087348 */ /* 0x000fea0003c00000 */
[----:B------:R0:W1:Y:S02]  /*1c330*/  SHFL.IDX P6, R14, R13, R12, R11 ;  /* 0x0000000c0d0e7389 */ /* 0x00006400000c000b */
[----:B01----:R-:W-:Y:S01]  /*1c340*/  ENDCOLLECTIVE ;  /* 0x000000000000791b */ /* 0x003fe20003800000 */
.L_x_4773:
[----:B------:R-:W-:-:S05]  /*1c350*/  @!P0 LEA R4, P2, R7, R4, 0x1 ;  /* 0x0000000407048211 */ /* 0x000fca00078408ff */
[----:B------:R-:W-:-:S05]  /*1c360*/  @!P0 IMAD.X R5, RZ, RZ, R5, P2 ;  /* 0x000000ffff058224 */ /* 0x000fca00010e0605 */
[----:B------:R-:W-:Y:S01]  /*1c370*/  @!PT LDS RZ, [RZ] ;  /* 0x00000000fffff984 */ /* 0x000fe20000000800 */
[----:B------:R-:W-:Y:S01]  /*1c380*/  @!PT LDS RZ, [RZ] ;  /* 0x00000000fffff984 */ /* 0x000fe20000000800 */
[----:B------:R-:W-:Y:S01]  /*1c390*/  @!PT LDS RZ, [RZ] ;  /* 0x00000000fffff984 */ /* 0x000fe20000000800 */
[----:B------:R0:W-:Y:S01]  /*1c3a0*/  @!P0 LDGSTS.E.BYPASS.LTC128B.128 [R26+0x20400], desc[UR40][R4.64], !P1 ;  /* 0x20400000041a8fae */ /* 0x0001e2000c901d68 */
[----:B------:R-:W-:Y:S01]  /*1c3b0*/  IMAD.MOV.U32 R13, RZ, RZ, R0 ;  /* 0x000000ffff0d7224 */ /* 0x000fe200078e0000 */
[----:B------:R-:W-:Y:S01]  /*1c3c0*/  ISETP.GE.AND P0, PT, R10, R2, PT ;  /* 0x000000020a00720c */ /* 0x000fe20003f06270 */
[----:B0-----:R-:W-:-:S12]  /*1c3d0*/  IMAD.MOV.U32 R4, RZ, RZ, R14 ;  /* 0x000000ffff047224 */ /* 0x001fd800078e000e */
[----:B------:R-:W-:Y:S05]  /*1c3e0*/  WARPSYNC.COLLECTIVE R15, `(.L_x_4774) ;  /* 0x000000000f087348 */ /* 0x000fea0003c00000 */
[----:B------:R0:W1:Y:S02]  /*1c3f0*/  SHFL.IDX P6, R14, R13, R12, R11 ;  /* 0x0000000c0d0e7389 */ /* 0x00006400000c000b */
[----:B01----:R-:W-:Y:S01]  /*1c400*/  ENDCOLLECTIVE ;  /* 0x000000000000791b */ /* 0x003fe20003800000 */
.L_x_4774:
[----:B------:R-:W-:Y:S02]  /*1c410*/  IMAD.MOV.U32 R13, RZ, RZ, R3 ;  /* 0x000000ffff0d7224 */ /* 0x000fe400078e0003 */
[----:B------:R-:W-:Y:S02]  /*1c420*/  IMAD.MOV.U32 R12, RZ, RZ, 0x2 ;  /* 0x00000002ff0c7424 */ /* 0x000fe400078e00ff */
[----:B------:R-:W-:-:S07]  /*1c430*/  IMAD.MOV.U32 R5, RZ, RZ, R14 ;  /* 0x000000ffff057224 */ /* 0x000fce00078e000e */
[----:B------:R-:W-:Y:S05]  /*1c440*/  WARPSYNC.COLLECTIVE R15, `(.L_x_4775) ;  /* 0x000000000f087348 */ /* 0x000fea0003c00000 */
[----:B------:R0:W1:Y:S02]  /*1c450*/  SHFL.IDX P6, R14, R13, R12, R11 ;  /* 0x0000000c0d0e7389 */ /* 0x00006400000c000b */
[----:B01----:R-:W-:Y:S01]  /*1c460*/  ENDCOLLECTIVE ;  /* 0x000000000000791b */ /* 0x003fe20003800000 */
.L_x_4775:
        /* <DEDUP_REMOVED lines=10> */
.L_x_4776:
[----:B------:R-:W-:Y:S01]  /*1c510*/  @!PT LDS RZ, [RZ] ;  /* 0x00000000fffff984 */ /* 0x000fe20000000800 */
[----:B------:R-:W-:Y:S01]  /*1c520*/  @!PT LDS RZ, [RZ] ;  /* 0x00000000fffff984 */ /* 0x000fe20000000800 */
[----:B------:R-:W-:Y:S01]  /*1c530*/  @!PT LDS RZ, [RZ] ;  /* 0x00000000fffff984 */ /* 0x000fe20000000800 */
[----:B------:R0:W-:Y:S01]  /*1c540*/  @!P0 LDGSTS.E.BYPASS.LTC128B.128 [R26+0x20c00], desc[UR40][R4.64], !P1 ;  /* 0x20c00000041a8fae */ /* 0x0001e2000c901d68 */
[----:B------:R-:W-:Y:S01]  /*1c550*/  ISETP.GE.AND P0, PT, R8, R2, PT ;  /* 0x000000020800720c */ /* 0x000fe20003f06270 */
[----:B------:R-:W-:Y:S02]  /*1c560*/  IMAD.MOV.U32 R13, RZ, RZ, R3 ;  /* 0x000000ffff0d7224 */ /* 0x000fe400078e0003 */
[----:B------:R-:W-:Y:S02]  /*1c570*/  IMAD.MOV.U32 R12, RZ, RZ, 0x3 ;  /* 0x00000003ff0c7424 */ /* 0x000fe400078e00ff */
[----:B0-----:R-:W-:-:S08]  /*1c580*/  IMAD.MOV.U32 R4, RZ, RZ, R14 ;  /* 0x000000ffff047224 */ /* 0x001fd000078e000e */
[----:B------:R-:W-:Y:S05]  /*1c590*/  WARPSYNC.COLLECTIVE R15, `(.L_x_4777) ;  /* 0x000000000f087348 */ /* 0x000fea0003c00000 */
[----:B------:R0:W1:Y:S02]  /*1c5a0*/  SHFL.IDX P6, R14, R13, R12, R11 ;  /* 0x0000000c0d0e7389 */ /* 0x00006400000c000b */
[----:B01----:R-:W-:Y:S01]  /*1c5b0*/  ENDCOLLECTIVE ;  /* 0x000000000000791b */ /* 0x003fe20003800000 */
.L_x_4777:
[----:B------:R-:W-:-:S04]  /*1c5c0*/  @!P0 LEA R5, P2, R7, R4, 0x1 ;  /* 0x0000000407058211 */ /* 0x000fc800078408ff */
[----:B------:R-:W-:-:S04]  /*1c5d0*/  @!P0 IADD3.X R4, RZ, R6, RZ, P2, !PT ;  /* 0x00000006ff048210 */ /* 0x000fc800017fe4ff */
        /* <DEDUP_REMOVED lines=8> */
[----:B------:R0:W-:Y:S03]  /*1c660*/  @!P0 LDGSTS.E.BYPASS.LTC128B.128 [R26+0x21400], desc[UR40][R4.64], !P1 ;  /* 0x21400000041a8fae */ /* 0x0001e6000c901d68 */
[----:B0-----:R-:W-:Y:S05]  /*1c670*/  WARPSYNC.COLLECTIVE R15, `(.L_x_4778) ;  /* 0x000000000f087348 */ /* 0x001fea0003c00000 */
[----:B------:R1:W2:Y:S02]  /*1c680*/  SHFL.IDX P6, R14, R13, R12, R11 ;  /* 0x0000000c0d0e7389 */ /* 0x0002a400000c000b */
[----:B012---:R-:W-:Y:S01]  /*1c690*/  ENDCOLLECTIVE ;  /* 0x000000000000791b */ /* 0x007fe20003800000 */
.L_x_4778:
[----:B------:R-:W-:Y:S01]  /*1c6a0*/  IMAD.MOV.U32 R0, RZ, RZ, R14 ;  /* 0x000000ffff007224 */ /* 0x000fe200078e000e */
[----:B------:R-:W-:Y:S06]  /*1c6b0*/  BRA `(.L_x_4779) ;  /* 0xffffffac00407947 */ /* 0x000fec000383ffff */
.L_x_4662:
[----:B------:R-:W2:Y:S04]  /*1c6c0*/  LDL.LU R10, [R1+0x1c] ;  /* 0x00001c00010a7983 */ /* 0x000ea80000300800 */
[----:B------:R-:W3:Y:S04]  /*1c6d0*/  LDL.LU R9, [R1+0x20] ;  /* 0x0000200001097983 */ /* 0x000ee80000300800 */
[----:B------:R-:W4:Y:S01]  /*1c6e0*/  LDL.LU R8, [R1+0x24] ;  /* 0x0000240001087983 */ /* 0x000f220000300800 */
[----:B------:R-:W-:Y:S01]  /*1c6f0*/  LOP3.LUT R22, R22, 0xffffdfff, RZ, 0xc0, !PT ;  /* 0xffffdfff16167812 */ /* 0x000fe200078ec0ff */
[----:B------:R-:W-:Y:S01]  /*1c700*/  BSSY B0, `(.L_x_4780) ;  /* 0x0000029000007945 */ /* 0x000fe20003800000 */
[----:B------:R-:W-:-:S02]  /*1c710*/  IMAD.MOV.U32 R13, RZ, RZ, R4 ;  /* 0x000000ffff0d7224 */ /* 0x000fc400078e0004 */
[----:B------:R-:W-:Y:S02]  /*1c720*/  IMAD.MOV.U32 R12, RZ, RZ, RZ ;  /* 0x000000ffff0c7224 */ /* 0x000fe400078e00ff */
[----:B------:R-:W-:Y:S02]  /*1c730*/  IMAD.MOV.U32 R11, RZ, RZ, 0x181f ;  /* 0x0000181fff0b7424 */ /* 0x000fe400078e00ff */
[----:B------:R-:W-:Y:S02]  /*1c740*/  IMAD.MOV.U32 R15, RZ, RZ, -0x1 ;  /* 0xffffffffff0f7424 */ /* 0x000fe400078e00ff */
[----:B--2---:R-:W-:-:S05]  /*1c750*/  IMAD R6, R10, R6, RZ ;  /* 0x000000060a067224 */ /* 0x004fca00078e02ff */
[-C--:B------:R-:W-:Y:S02]  /*1c760*/  ISETP.GE.AND P2, PT, R17, R6.reuse, PT ;  /* 0x000000061100720c */ /* 0x080fe40003f46270 */
[-C--:B---3--:R-:W-:Y:S02]  /*1c770*/  ISETP.GE.AND P1, PT, R9, R6.reuse, PT ;  /* 0x000000060900720c */ /* 0x088fe40003f26270 */
[----:B----4-:R-:W-:-:S09]  /*1c780*/  ISETP.GE.AND P0, PT, R8, R6, PT ;  /* 0x000000060800720c */ /* 0x010fd20003f06270 */
[C---:B------:R-:W-:Y:S02]  /*1c790*/  @!P2 LOP3.LUT R2, R0.reuse, 0x40, RZ, 0xc0, !PT ;  /* 0x000000400002a812 */ /* 0x040fe400078ec0ff */
[----:B------:R-:W-:Y:S02]  /*1c7a0*/  @!P1 LOP3.LUT R3, R0, 0x40, RZ, 0xc0, !PT ;  /* 0x0000004000039812 */ /* 0x000fe400078ec0ff */
[----:B------:R-:W-:Y:S02]  /*1c7b0*/  @!P2 SHF.R.U32.HI R2, RZ, 0x2, R2 ;  /* 0x00000002ff02a819 */ /* 0x000fe40000011602 */
[----:B------:R-:W-:Y:S02]  /*1c7c0*/  @!P1 SHF.R.U32.HI R3, RZ, 0x2, R3 ;  /* 0x00000002ff039819 */ /* 0x000fe40000011603 */
[----:B------:R-:W-:Y:S02]  /*1c7d0*/  @!P2 ISETP.NE.U32.AND P6, PT, R2, RZ, PT ;  /* 0x000000ff0200a20c */ /* 0x000fe40003fc5070 */
[----:B------:R-:W-:-:S02]  /*1c7e0*/  @!P2 LOP3.LUT R2, R7, 0x80, RZ, 0xc0, !PT ;  /* 0x000000800702a812 */ /* 0x000fc400078ec0ff */
[----:B------:R-:W-:Y:S02]  /*1c7f0*/  @!P0 LOP3.LUT R8, R0, 0x40, RZ, 0xc0, !PT ;  /* 0x0000004000088812 */ /* 0x000fe400078ec0ff */
[----:B------:R-:W-:Y:S02]  /*1c800*/  @!P2 SHF.R.U32.HI R2, RZ, 0x3, R2 ;  /* 0x00000003ff02a819 */ /* 0x000fe40000011602 */
[----:B------:R-:W-:-:S05]  /*1c810*/  @!P0 SHF.R.U32.HI R8, RZ, 0x2, R8 ;  /* 0x00000002ff088819 */ /* 0x000fca0000011608 */
[----:B------:R-:W-:Y:S02]  /*1c820*/  @P6 LOP3.LUT R22, R22, 0x2000, RZ, 0xfc, !PT ;  /* 0x0000200016166812 */ /* 0x000fe400078efcff */
[----:B------:R-:W-:Y:S02]  /*1c830*/  @!P2 ISETP.NE.U32.AND P6, PT, R2, RZ, PT ;  /* 0x000000ff0200a20c */ /* 0x000fe40003fc5070 */
[----:B------:R-:W-:Y:S02]  /*1c840*/  LOP3.LUT R22, R22, 0xffffefff, RZ, 0xc0, !PT ;  /* 0xffffefff16167812 */ /* 0x000fe400078ec0ff */
[----:B------:R-:W-:-:S04]  /*1c850*/  @!P1 LOP3.LUT R2, R7, 0x80, RZ, 0xc0, !PT ;  /* 0x0000008007029812 */ /* 0x000fc800078ec0ff */
[----:B------:R-:W-:-:S05]  /*1c860*/  @!P1 SHF.R.U32.HI R2, RZ, 0x3, R2 ;  /* 0x00000003ff029819 */ /* 0x000fca0000011602 */
[----:B------:R-:W-:Y:S02]  /*1c870*/  @P6 LOP3.LUT R22, R22, 0x1000, RZ, 0xfc, !PT ;  /* 0x0000100016166812 */ /* 0x000fe400078efcff */
[----:B------:R-:W-:Y:S02]  /*1c880*/  @!P1 ISETP.NE.U32.AND P6, PT, R3, RZ, PT ;  /* 0x000000ff0300920c */ /* 0x000fe40003fc5070 */
[----:B------:R-:W-:-:S11]  /*1c890*/  LOP3.LUT R22, R22, 0xffff7fff, RZ, 0xc0, !PT ;  /* 0xffff7fff16167812 */ /* 0x000fd600078ec0ff */
[----:B------:R-:W-:Y:S02]  /*1c8a0*/  @P6 LOP3.LUT R22, R22, 0x8000, RZ, 0xfc, !PT ;  /* 0x0000800016166812 */ /* 0x000fe400078efcff */
[----:B------:R-:W-:Y:S02]  /*1c8b0*/  @!P1 ISETP.NE.U32.AND P6, PT, R2, RZ, PT ;  /* 0x000000ff0200920c */ /* 0x000fe40003fc5070 */
[----:B------:R-:W-:-:S11]  /*1c8c0*/  LOP3.LUT R22, R22, 0xffffbfff, RZ, 0xc0, !PT ;  /* 0xffffbfff16167812 */ /* 0x000fd600078ec0ff */
        /* <DEDUP_REMOVED lines=12> */
.L_x_4781:
[----:B------:R-:W-:Y:S05]  /*1c990*/  BSYNC B0 ;  /* 0x0000000000007941 */ /* 0x000fea0003800000 */
.L_x_4780:
        /* <DEDUP_REMOVED lines=11> */
.L_x_4782:
[----:B------:R-:W-:-:S04]  /*1ca50*/  LOP3.LUT R22, R22, 0xfdffffff, RZ, 0xc0, !PT ;  /* 0xfdffffff16167812 */ /* 0x000fc800078ec0ff */
[----:B------:R-:W-:-:S04]  /*1ca60*/  @P3 LOP3.LUT R22, R22, 0x2000000, RZ, 0xfc, !PT ;  /* 0x0200000016163812 */ /* 0x000fc800078efcff */
[C---:B------:R-:W-:Y:S02]  /*1ca70*/  LOP3.LUT P3, RZ, R22.reuse, 0x400, RZ, 0xc0, !PT ;  /* 0x0000040016ff7812 */ /* 0x040fe4000786c0ff */
[----:B------:R-:W-:Y:S01]  /*1ca80*/  LOP3.LUT R22, R22, 0xfeffffff, RZ, 0xc0, !PT ;  /* 0xfeffffff16167812 */ /* 0x000fe200078ec0ff */
[----:B------:R-:W-:-:S03]  /*1ca90*/  IMAD.MOV.U32 R13, RZ, RZ, R4 ;  /* 0x000000ffff0d7224 */ /* 0x000fc600078e0004 */
[----:B------:R-:W-:Y:S01]  /*1caa0*/  @P1 LOP3.LUT R22, R22, 0x1000000, RZ, 0xfc, !PT ;  /* 0x0100000016161812 */ /* 0x000fe200078efcff */
[----:B------:R-:W-:-:S03]  /*1cab0*/  IMAD.MOV.U32 R12, RZ, RZ, 0x1 ;  /* 0x00000001ff0c7424 */ /* 0x000fc600078e00ff */
[C---:B------:R-:W-:Y:S02]  /*1cac0*/  LOP3.LUT P1, RZ, R22.reuse, 0x200, RZ, 0xc0, !PT ;  /* 0x0000020016ff7812 */ /* 0x040fe4000782c0ff */
[----:B------:R-:W-:Y:S01]  /*1cad0*/  LOP3.LUT R22, R22, 0xffdfffff, RZ, 0xc0, !PT ;  /* 0xffdfffff16167812 */ /* 0x000fe200078ec0ff */
[----:B------:R-:W-:-:S03]  /*1cae0*/  IMAD.MOV.U32 R3, RZ, RZ, R14 ;  /* 0x000000ffff037224 */ /* 0x000fc600078e000e */
[----:B------:R-:W-:Y:S02]  /*1caf0*/  @P0 LOP3.LUT R22, R22, 0x200000, RZ, 0xfc, !PT ;  /* 0x0020000016160812 */ /* 0x000fe400078efcff */
[----:B------:R-:W-:Y:S02]  /*1cb00*/  @!P2 LEA R3, P6, R20, R3, 0x1 ;  /* 0x000000031403a211 */ /* 0x000fe400078c08ff */
[----:B------:R-:W-:-:S03]  /*1cb10*/  LOP3.LUT P0, RZ, R22, 0x2000, RZ, 0xc0, !PT ;  /* 0x0000200016ff7812 */ /* 0x000fc6000780c0ff */
        /* <DEDUP_REMOVED lines=9> */
[----:B------:R-:W-:-:S03]  /*1cbb0*/  LOP3.LUT P4, RZ, R22, 0x4000000, RZ, 0xc0, !PT ;  /* 0x0400000016ff7812 */ /* 0x000fc6000788c0ff */
[----:B------:R0:W-:Y:S01]  /*1cbc0*/  @!P2 LDGSTS.E.BYPASS.LTC128B.128 [R26+0x28400], desc[UR40][R2.64+0x80], !P3 ;  /* 0x28400080021aafae */ /* 0x0001e2000d901d68 */
[----:B------:R-:W-:-:S03]  /*1cbd0*/  LOP3.LUT P3, RZ, R22, 0x2000000, RZ, 0xc0, !PT ;  /* 0x0200000016ff7812 */ /* 0x000fc6000786c0ff */
        /* <DEDUP_REMOVED lines=9> */
[----:B------:R0:W-:Y:S04]  /*1cc70*/  @!P2 LDGSTS.E.BYPASS.LTC128B.128 [R26+0x32400], desc[UR40][R2.64+0x300], P0 ;  /* 0x32400300021aafae */ /* 0x0001e80008101d68 */
[----:B------:R0:W-:Y:S04]  /*1cc80*/  @!P2 LDGSTS.E.BYPASS.LTC128B.128 [R26+0x34400], desc[UR40][R2.64+0x380], P6 ;  /* 0x34400380021aafae */ /* 0x0001e8000b101d68 */
[----:B0-----:R-:W-:Y:S05]  /*1cc90*/  WARPSYNC.COLLECTIVE R15, `(.L_x_4783) ;  /* 0x000000000f087348 */ /* 0x001fea0003c00000 */
[----:B------:R1:W2:Y:S02]  /*1cca0*/  SHFL.IDX P6, R14, R13, R12, R11 ;  /* 0x0000000c0d0e7389 */ /* 0x0002a400000c000b */
[----:B012---:R-:W-:Y:S01]  /*1ccb0*/  ENDCOLLECTIVE ;  /* 0x000000000000791b */ /* 0x007fe20003800000 */
.L_x_4783:
[----:B------:R-:W-:-:S04]  /*1ccc0*/  @P5 LOP3.LUT R22, R22, 0x800000, RZ, 0xfc, !PT ;  /* 0x0080000016165812 */ /* 0x000fc800078efcff */
[C---:B------:R-:W-:Y:S02]  /*1ccd0*/  LOP3.LUT P5, RZ, R22.reuse, 0x800, RZ, 0xc0, !PT ;  /* 0x0000080016ff7812 */ /* 0x040fe400078ac0ff */
[----:B------:R-:W-:Y:S01]  /*1cce0*/  LOP3.LUT P0, RZ, R22, 0x8000, RZ, 0xc0, !PT ;  /* 0x0000800016ff7812 */ /* 0x000fe2000780c0ff */
[----:B------:R-:W-:Y:S02]  /*1ccf0*/  IMAD.MOV.U32 R13, RZ, RZ, R5 ;  /* 0x000000ffff0d7224 */ /* 0x000fe400078e0005 */
[----:B------:R-:W-:-:S10]  /*1cd00*/  IMAD.MOV.U32 R2, RZ, RZ, R14 ;  /* 0x000000ffff027224 */ /* 0x000fd400078e000e */
[----:B------:R-:W-:Y:S05]  /*1cd10*/  WARPSYNC.COLLECTIVE R15, `(.L_x_4784) ;  /* 0x000000000f087348 */ /* 0x000fea0003c00000 */
[----:B------:R0:W1:Y:S02]  /*1cd20*/  SHFL.IDX P6, R14, R13, R12, R11 ;  /* 0x0000000c0d0e7389 */ /* 0x00006400000c000b */
[----:B01----:R-:W-:Y:S01]  /*1cd30*/  ENDCOLLECTIVE ;  /* 0x000000000000791b */ /* 0x003fe20003800000 */
.L_x_4784:
[----:B------:R-:W-:Y:S02]  /*1cd40*/  IMAD.MOV.U32 R13, RZ, RZ, R4 ;  /* 0x000000ffff0d7224 */ /* 0x000fe400078e0004 */
[----:B------:R-:W-:Y:S02]  /*1cd50*/  IMAD.MOV.U32 R12, RZ, RZ, 0x2 ;  /* 0x00000002ff0c7424 */ /* 0x000fe400078e00ff */
[----:B------:R-:W-:Y:S01]  /*1cd60*/  IMAD.MOV.U32 R3, RZ, RZ, R14 ;  /* 0x000000ffff037224 */ /* 0x000fe200078e000e */
[----:B------:R-:W-:-:S04]  /*1cd70*/  LOP3.LUT P6, RZ, R22, 0x4000, RZ, 0xc0, !PT ;  /* 0x0000400016ff7812 */ /* 0x000fc800078cc0ff */
[----:B------:R-:W-:-:S05]  /*1cd80*/  @!P1 LEA R3, P2, R20, R3, 0x1 ;  /* 0x0000000314039211 */ /* 0x000fca00078408ff */
[----:B------:R-:W-:Y:S01]  /*1cd90*/  @!P1 IMAD.X R2, RZ, RZ, R2, P2 ;  /* 0x000000ffff029224 */ /* 0x000fe200010e0602 */
[C---:B------:R-:W-:Y:S02]  /*1cda0*/  LOP3.LUT P2, RZ, R22.reuse, 0x10000, RZ, 0xc0, !PT ;  /* 0x0001000016ff7812 */ /* 0x040fe4000784c0ff */
[----:B------:R-:W-:Y:S02]  /*1cdb0*/  LOP3.LUT R22, R22, 0xfff7ffff, RZ, 0xc0, !PT ;  /* 0xfff7ffff16167812 */ /* 0x000fe400078ec0ff */
[----:B------:R-:W-:-:S04]  /*1cdc0*/  @!P1 LOP3.LUT R3, R3, R2, RZ, 0x3c, !PT ;  /* 0x0000000203039212 */ /* 0x000fc800078e3cff */
[----:B------:R-:W-:-:S04]  /*1cdd0*/  @!P1 LOP3.LUT R2, R3, R2, RZ, 0x3c, !PT ;  /* 0x0000000203029212 */ /* 0x000fc800078e3cff */
[----:B------:R-:W-:Y:S02]  /*1cde0*/  @!P1 LOP3.LUT R3, R3, R2, RZ, 0x3c, !PT ;  /* 0x0000000203039212 */ /* 0x000fe400078e3cff */
[----:B------:R-:W-:-:S03]  /*1cdf0*/  @P2 LOP3.LUT R22, R22, 0x80000, RZ, 0xfc, !PT ;  /* 0x0008000016162812 */ /* 0x000fc600078efcff */
[----:B------:R-:W-:Y:S01]  /*1ce00*/  @!PT LDS RZ, [RZ] ;  /* 0x00000000fffff984 */ /* 0x000fe20000000800 */
[----:B------:R-:W-:Y:S01]  /*1ce10*/  @!PT LDS RZ, [RZ] ;  /* 0x00000000fffff984 */ /* 0x000fe20000000800 */
[----:B------:R-:W-:Y:S01]  /*1ce20*/  @!PT LDS RZ, [RZ] ;  /* 0x00000000fffff984 */ /* 0x000fe20000000800 */
[----:B------:R0:W-:Y:S01]  /*1ce30*/  @!P1 LDGSTS.E.BYPASS.LTC128B.128 [R26+0x26c00], desc[UR40][R2.64], !P5 ;  /* 0x26c00000021a9fae */ /* 0x0001e2000e901d68 */
[C---:B------:R-:W-:Y:S02]  /*1ce40*/  LOP3.LUT P2, RZ, R22.reuse, 0x400, RZ, 0xc0, !PT ;  /* 0x0000040016ff7812 */ /* 0x040fe4000784c0ff */
[C---:B------:R-:W-:Y:S02]  /*1ce50*/  LOP3.LUT P5, RZ, R22.reuse, 0x800000, RZ, 0xc0, !PT ;  /* 0x0080000016ff7812 */ /* 0x040fe400078ac0ff */
[----:B------:R-:W-:-:S09]  /*1ce60*/  LOP3.LUT R22, R22, 0xffefffff, RZ, 0xc0, !PT ;  /* 0xffefffff16167812 */ /* 0x000fd200078ec0ff */
[----:B------:R-:W-:Y:S01]  /*1ce70*/  @P2 LOP3.LUT R22, R22, 0x100000, RZ, 0xfc, !PT ;  /* 0x0010000016162812 */ /* 0x000fe200078efcff */
[----:B------:R0:W-:Y:S03]  /*1ce80*/  @!P1 LDGSTS.E.BYPASS.LTC128B.128 [R26+0x28c00], desc[UR40][R2.64+0x80], !P2 ;  /* 0x28c00080021a9fae */ /* 0x0001e6000d101d68 */
[C---:B------:R-:W-:Y:S01]  /*1ce90*/  LOP3.LUT P2, RZ, R22.reuse, 0x800, RZ, 0xc0, !PT ;  /* 0x0000080016ff7812 */ /* 0x040fe2000784c0ff */
[----:B------:R0:W-:Y:S01]  /*1cea0*/  @!P1 LDGSTS.E.BYPASS.LTC128B.128 [R26+0x2ac00], desc[UR40][R2.64+0x100], !P5 ;  /* 0x2ac00100021a9fae */ /* 0x0001e2000e901d68 */
[----:B------:R-:W-:-:S13]  /*1ceb0*/  LOP3.LUT P5, RZ, R22, 0x400000, RZ, 0xc0, !PT ;  /* 0x0040000016ff7812 */ /* 0x000fda00078ac0ff */
[----:B------:R0:W-:Y:S04]  /*1cec0*/  @!P1 LDGSTS.E.BYPASS.LTC128B.128 [R26+0x2cc00], desc[UR40][R2.64+0x180], !P5 ;  /* 0x2cc00180021a9fae */ /* 0x0001e8000e901d68 */
[----:B------:R0:W-:Y:S04]  /*1ced0*/  @!P1 LDGSTS.E.BYPASS.LTC128B.128 [R26+0x2ec00], desc[UR40][R2.64+0x200], !P4 ;  /* 0x2ec00200021a9fae */ /* 0x0001e8000e101d68 */
[----:B------:R0:W-:Y:S04]  /*1cee0*/  @!P1 LDGSTS.E.BYPASS.LTC128B.128 [R26+0x30c00], desc[UR40][R2.64+0x280], !P3 ;  /* 0x30c00280021a9fae */ /* 0x0001e8000d901d68 */
[----:B------:R0:W-:Y:S01]  /*1cef0*/  @!P1 LDGSTS.E.BYPASS.LTC128B.128 [R26+0x32c00], desc[UR40][R2.64+0x300], P0 ;  /* 0x32c00300021a9fae */ /* 0x0001e20008101d68 */
[----:B------:R-:W-:-:S03]  /*1cf00*/  LOP3.LUT P0, RZ, R22, 0x200000, RZ, 0xc0, !PT ;  /* 0x0020000016ff7812 */ /* 0x000fc6000780c0ff */
[----:B------:R0:W-:Y:S10]  /*1cf10*/  @!P1 LDGSTS.E.BYPASS.LTC128B.128 [R26+0x34c00], desc[UR40][R2.64+0x380], P6 ;  /* 0x34c00380021a9fae */ /* 0x0001f4000b101d68 */
[----:B0-----:R-:W-:Y:S05]  /*1cf20*/  WARPSYNC.COLLECTIVE R15, `(.L_x_4785) ;  /* 0x000000000f087348 */ /* 0x001fea0003c00000 */
[----:B------:R1:W2:Y:S02]  /*1cf30*/  SHFL.IDX P6, R14, R13, R12, R11 ;  /* 0x0000000c0d0e7389 */ /* 0x0002a400000c000b */
[----:B012---:R-:W-:Y:S01]  /*1cf40*/  ENDCOLLECTIVE ;  /* 0x000000000000791b */ /* 0x007fe20003800000 */
.L_x_4785:
[----:B------:R-:W-:Y:S02]  /*1cf50*/  IMAD.MOV.U32 R13, RZ, RZ, R5 ;  /* 0x000000ffff0d7224 */ /* 0x000fe400078e0005 */
[----:B------:R-:W-:-:S07]  /*1cf60*/  IMAD.MOV.U32 R8, RZ, RZ, R14 ;  /* 0x000000ffff087224 */ /* 0x000fce00078e000e */
[----:B------:R-:W-:Y:S05]  /*1cf70*/  WARPSYNC.COLLECTIVE R15, `(.L_x_4786) ;  /* 0x000000000f087348 */ /* 0x000fea0003c00000 */
[----:B------:R0:W1:Y:S02]  /*1cf80*/  SHFL.IDX P6, R14, R13, R12, R11 ;  /* 0x0000000c0d0e7389 */ /* 0x00006400000c000b */
[----:B01----:R-:W-:Y:S01]  /*1cf90*/  ENDCOLLECTIVE ;  /* 0x000000000000791b */ /* 0x003fe20003800000 */
.L_x_4786:
[----:B------:R-:W-:Y:S02]  /*1cfa0*/  IMAD.MOV.U32 R13, RZ, RZ, R4 ;  /* 0x000000ffff0d7224 */ /* 0x000fe400078e0004 */
[----:B------:R-:W-:Y:S01]  /*1cfb0*/  IMAD.MOV.U32 R12, RZ, RZ, 0x3 ;  /* 0x00000003ff0c7424 */ /* 0x000fe200078e00ff */
[----:B------:R-:W-:Y:S02]  /*1cfc0*/  @!P0 LEA R9, P1, R20, R14, 0x1 ;  /* 0x0000000e14098211 */ /* 0x000fe400078208ff */
[C---:B------:R-:W-:Y:S02]  /*1cfd0*/  LOP3.LUT P6, RZ, R22.reuse, 0x20000, RZ, 0xc0, !PT ;  /* 0x0002000016ff7812 */ /* 0x040fe400078cc0ff */
[----:B------:R-:W-:Y:S01]  /*1cfe0*/  @!P0 IADD3.X R10, RZ, R8, RZ, P1, !PT ;  /* 0x00000008ff0a8210 */ /* 0x000fe20000ffe4ff */
[----:B------:R-:W-:Y:S01]  /*1cff0*/  @!P0 IMAD.MOV.U32 R2, RZ, RZ, R9 ;  /* 0x000000ffff028224 */ /* 0x000fe200078e0009 */
[----:B------:R-:W-:-:S03]  /*1d000*/  LOP3.LUT P1, RZ, R22, 0x200, RZ, 0xc0, !PT ;  /* 0x0000020016ff7812 */ /* 0x000fc6000782c0ff */
[----:B------:R-:W-:-:S05]  /*1d010*/  @!P0 IMAD.MOV.U32 R3, RZ, RZ, R10 ;  /* 0x000000ffff038224 */ /* 0x000fca00078e000a */
[----:B------:R-:W-:Y:S01]  /*1d020*/  @!PT LDS RZ, [RZ] ;  /* 0x00000000fffff984 */ /* 0x000fe20000000800 */
[----:B------:R-:W-:Y:S01]  /*1d030*/  @!PT LDS RZ, [RZ] ;  /* 0x00000000fffff984 */ /* 0x000fe20000000800 */
[----:B------:R-:W-:Y:S01]  /*1d040*/  @!PT LDS RZ, [RZ] ;  /* 0x00000000fffff984 */ /* 0x000fe20000000800 */
[----:B------:R0:W-:Y:S01]  /*1d050*/  @!P0 LDGSTS.E.BYPASS.LTC128B.128 [R26+0x27400], desc[UR40][R2.64], !P2 ;  /* 0x27400000021a8fae */ /* 0x0001e2000d101d68 */
[----:B------:R-:W-:-:S13]  /*1d060*/  LOP3.LUT P2, RZ, R22, 0x100000, RZ, 0xc0, !PT ;  /* 0x0010000016ff7812 */ /* 0x000fda000784c0ff */
[----:B------:R0:W-:Y:S01]  /*1d070*/  @!P0 LDGSTS.E.BYPASS.LTC128B.128 [R26+0x29400], desc[UR40][R2.64+0x80], !P2 ;  /* 0x29400080021a8fae */ /* 0x0001e2000d101d68 */
[----:B------:R-:W-:-:S03]  /*1d080*/  LOP3.LUT P2, RZ, R22, 0x80000, RZ, 0xc0, !PT ;  /* 0x0008000016ff7812 */ /* 0x000fc6000784c0ff */
[----:B------:R0:W-:Y:S04]  /*1d090*/  @!P0 LDGSTS.E.BYPASS.LTC128B.128 [R26+0x2b400], desc[UR40][R2.64+0x100], !P1 ;  /* 0x2b400100021a8fae */ /* 0x0001e8000c901d68 */
[----:B------:R0:W-:Y:S04]  /*1d0a0*/  @!P0 LDGSTS.E.BYPASS.LTC128B.128 [R26+0x2d400], desc[UR40][R2.64+0x180], !P5 ;  /* 0x2d400180021a8fae */ /* 0x0001e8000e901d68 */
[----:B------:R0:W-:Y:S04]  /*1d0b0*/  @!P0 LDGSTS.E.BYPASS.LTC128B.128 [R26+0x2f400], desc[UR40][R2.64+0x200], !P4 ;  /* 0x2f400200021a8fae */ /* 0x0001e8000e101d68 */
[----:B------:R0:W-:Y:S04]  /*1d0c0*/  @!P0 LDGSTS.E.BYPASS.LTC128B.128 [R26+0x31400], desc[UR40][R2.64+0x280], !P3 ;  /* 0x31400280021a8fae */ /* 0x0001e8000d901d68 */
[----:B------:R0:W-:Y:S02]  /*1d0d0*/  @!P0 LDGSTS.E.BYPASS.LTC128B.128 [R26+0x33400], desc[UR40][R2.64+0x300], P6 ;  /* 0x33400300021a8fae */ /* 0x0001e4000b101d68 */
[----:B0-----:R-:W-:Y:S05]  /*1d0e0*/  WARPSYNC.COLLECTIVE R15, `(.L_x_4787) ;  /* 0x000000000f087348 */ /* 0x001fea0003c00000 */
[----:B------:R1:W2:Y:S02]  /*1d0f0*/  SHFL.IDX P6, R14, R13, R12, R11 ;  /* 0x0000000c0d0e7389 */ /* 0x0002a400000c000b */
[----:B012---:R-:W-:Y:S01]  /*1d100*/  ENDCOLLECTIVE ;  /* 0x000000000000791b */ /* 0x007fe20003800000 */
.L_x_4787:
[----:B------:R-:W-:Y:S01]  /*1d110*/  @!PT LDS RZ, [RZ] ;  /* 0x00000000fffff984 */ /* 0x000fe20000000800 */
[----:B------:R-:W-:Y:S01]  /*1d120*/  @!PT LDS RZ, [RZ] ;  /* 0x00000000fffff984 */ /* 0x000fe20000000800 */
[----:B------:R-:W-:Y:S01]  /*1d130*/  @!PT LDS RZ, [RZ] ;  /* 0x00000000fffff984 */ /* 0x000fe20000000800 */
[----:B------:R0:W-:Y:S01]  /*1d140*/  @!P0 LDGSTS.E.BYPASS.LTC128B.128 [R26+0x35400], desc[UR40][R2.64+0x380], P2 ;  /* 0x35400380021a8fae */ /* 0x0001e20009101d68 */
[----:B------:R-:W-:Y:S02]  /*1d150*/  IMAD.MOV.U32 R13, RZ, RZ, R5 ;  /* 0x000000ffff0d7224 */ /* 0x000fe400078e0005 */
[----:B------:R-:W-:-:S07]  /*1d160*/  IMAD.MOV.U32 R4, RZ, RZ, R14 ;  /* 0x000000ffff047224 */ /* 0x000fce00078e000e */
[----:B0-----:R-:W-:Y:S05]  /*1d170*/  WARPSYNC.COLLECTIVE R15, `(.L_x_4788) ;  /* 0x000000000f087348 */ /* 0x001fea0003c00000 */
[----:B------:R1:W2:Y:S02]  /*1d180*/  SHFL.IDX P6, R14, R13, R12, R11 ;  /* 0x0000000c0d0e7389 */ /* 0x0002a400000c000b */
[----:B012---:R-:W-:Y:S01]  /*1d190*/  ENDCOLLECTIVE ;  /* 0x000000000000791b */ /* 0x007fe20003800000 */
.L_x_4788:
[----:B------:R-:W-:Y:S01]  /*1d1a0*/  IMAD.MOV.U32 R2, RZ, RZ, R14 ;  /* 0x000000ffff027224 */ /* 0x000fe200078e000e */
[----:B------:R-:W-:Y:S06]  /*1d1b0*/  BRA `(.L_x_4789) ;  /* 0xffffffb000247947 */ /* 0x000fec000383ffff */
.L_x_4667:
[----:B-1----:R1:W2:Y:S02]  /*1d1c0*/  SYNCS.PHASECHK.TRANS64.TRYWAIT P0, [R23+URZ+0x38820], R0 ;  /* 0x03882000170075a7 */ /* 0x0022a4000800017f */
[----:B--2---:R-:W-:Y:S05]  /*1d1d0*/  @!P0 NANOSLEEP.SYNCS 0x989680 ;  /* 0x009896800000895d */ /* 0x004fea0003900000 */
[----:B------:R-:W2:Y:S02]  /*1d1e0*/  @!P0 SYNCS.PHASECHK.TRANS64 P0, [R23+URZ+0x38820], R0 ;  /* 0x03882000170085a7 */ /* 0x000ea4000800007f */
[----:B--2---:R-:W-:Y:S05]  /*1d1f0*/  @!P0 BRA `(.L_x_4667) ;  /* 0xfffffffc00f08947 */ /* 0x004fea000383ffff */
[----:B------:R-:W-:Y:S05]  /*1d200*/  BRA `(.L_x_4790) ;  /* 0xffffffb000cc7947 */ /* 0x000fea000383ffff */
.L_x_4670:
[----:B-1----:R1:W2:Y:S02]  /*1d210*/  SYNCS.PHASECHK.TRANS64.TRYWAIT P0, [R27+URZ+0x38860], R0 ;  /* 0x038860001b0075a7 */ /* 0x0022a4000800017f */
[----:B--2---:R-:W-:Y:S05]  /*1d220*/  @!P0 NANOSLEEP.SYNCS 0x989680 ;  /* 0x009896800000895d */ /* 0x004fea0003900000 */
[----:B------:R-:W2:Y:S02]  /*1d230*/  @!P0 SYNCS.PHASECHK.TRANS64 P0, [R27+URZ+0x38860], R0 ;  /* 0x038860001b0085a7 */ /* 0x000ea4000800007f */
[----:B--2---:R-:W-:Y:S05]  /*1d240*/  @!P0 BRA `(.L_x_4670) ;  /* 0xfffffffc00f08947 */ /* 0x004fea000383ffff */
[----:B------:R-:W-:Y:S05]  /*1d250*/  BRA `(.L_x_4791) ;  /* 0xffffffb000dc7947 */ /* 0x000fea000383ffff */
.L_x_4671:
        /* <DEDUP_REMOVED lines=8> */
.L_x_4793:
[----:B------:R-:W-:Y:S05]  /*1d2e0*/  BSYNC B0 ;  /* 0x0000000000007941 */ /* 0x000fea0003800000 */
.L_x_4792:
        /* <DEDUP_REMOVED lines=15> */
.L_x_4794:
        /* <DEDUP_REMOVED lines=39> */
.L_x_4795:
[----:B------:R-:W-:Y:S02]  /*1d650*/  IMAD.MOV.U32 R13, RZ, RZ, R5 ;  /* 0x000000ffff0d7224 */ /* 0x000fe400078e0005 */
[----:B------:R-:W-:-:S07]  /*1d660*/  IMAD.MOV.U32 R3, RZ, RZ, R14 ;  /* 0x000000ffff037224 */ /* 0x000fce00078e000e */
[----:B------:R-:W-:Y:S05]  /*1d670*/  WARPSYNC.COLLECTIVE R15, `(.L_x_4796) ;  /* 0x000000000f087348 */ /* 0x000fea0003c00000 */
[----:B------:R0:W1:Y:S02]  /*1d680*/  SHFL.IDX P6, R14, R13, R12, R11 ;  /* 0x0000000c0d0e7389 */ /* 0x00006400000c000b */
[----:B01----:R-:W-:Y:S01]  /*1d690*/  ENDCOLLECTIVE ;  /* 0x000000000000791b */ /* 0x003fe20003800000 */
.L_x_4796:
        /* <DEDUP_REMOVED lines=29> */
.L_x_4797:
[----:B------:R-:W-:Y:S02]  /*1d870*/  IMAD.MOV.U32 R13, RZ, RZ, R5 ;  /* 0x000000ffff0d7224 */ /* 0x000fe400078e0005 */
[----:B------:R-:W-:-:S07]  /*1d880*/  IMAD.MOV.U32 R7, RZ, RZ, R14 ;  /* 0x000000ffff077224 */ /* 0x000fce00078e000e */
[----:B------:R-:W-:Y:S05]  /*1d890*/  WARPSYNC.COLLECTIVE R15, `(.L_x_4798) ;  /* 0x000000000f087348 */ /* 0x000fea0003c00000 */
[----:B------:R0:W1:Y:S02]  /*1d8a0*/  SHFL.IDX P6, R14, R13, R12, R11 ;  /* 0x0000000c0d0e7389 */ /* 0x00006400000c000b */
[----:B01----:R-:W-:Y:S01]  /*1d8b0*/  ENDCOLLECTIVE ;  /* 0x000000000000791b */ /* 0x003fe20003800000 */
.L_x_4798:
        /* <DEDUP_REMOVED lines=29> */
.L_x_4799:
[----:B------:R-:W-:Y:S02]  /*1da90*/  IMAD.MOV.U32 R13, RZ, RZ, R5 ;  /* 0x000000ffff0d7224 */ /* 0x000fe400078e0005 */
[----:B------:R-:W-:-:S07]  /*1daa0*/  IMAD.MOV.U32 R6, RZ, RZ, R14 ;  /* 0x000000ffff067224 */ /* 0x000fce00078e000e */
[----:B------:R-:W-:Y:S05]  /*1dab0*/  WARPSYNC.COLLECTIVE R15, `(.L_x_4800) ;  /* 0x000000000f087348 */ /* 0x000fea0003c00000 */
[----:B------:R0:W1:Y:S02]  /*1dac0*/  SHFL.IDX P6, R14, R13, R12, R11 ;  /* 0x0000000c0d0e7389 */ /* 0x00006400000c000b */
[----:B01----:R-:W-:Y:S01]  /*1dad0*/  ENDCOLLECTIVE ;  /* 0x000000000000791b */ /* 0x003fe20003800000 */
.L_x_4800:
[----:B------:R-:W-:Y:S01]  /*1dae0*/  IMAD.MOV.U32 R2, RZ, RZ, R14 ;  /* 0x000000ffff027224 */ /* 0x000fe200078e000e */
[----:B------:R-:W-:Y:S06]  /*1daf0*/  BRA `(.L_x_4801) ;  /* 0xffffffb000747947 */ /* 0x000fec000383ffff */
.L_x_4678:
[----:B0-----:R0:W1:Y:S02]  /*1db00*/  SYNCS.PHASECHK.TRANS64.TRYWAIT P0, [R6+URZ+0x38840], R21 ;  /* 0x03884015060075a7 */ /* 0x001064000800017f */
[----:B-1----:R-:W-:Y:S05]  /*1db10*/  @!P0 NANOSLEEP.SYNCS 0x989680 ;  /* 0x009896800000895d */ /* 0x002fea0003900000 */
[----:B------:R-:W1:Y:S02]  /*1db20*/  @!P0 SYNCS.PHASECHK.TRANS64 P0, [R6+URZ+0x38840], R21 ;  /* 0x03884015060085a7 */ /* 0x000e64000800007f */
[----:B-1----:R-:W-:Y:S05]  /*1db30*/  @!P0 BRA `(.L_x_4678) ;  /* 0xfffffffc00f08947 */ /* 0x002fea000383ffff */
[----:B------:R-:W-:Y:S05]  /*1db40*/  BRA `(.L_x_4802) ;  /* 0xffffffb800047947 */ /* 0x000fea000383ffff */
.L_x_4679:
        /* <DEDUP_REMOVED lines=8> */
.L_x_4804:
[----:B------:R-:W-:Y:S05]  /*1dbd0*/  BSYNC B1 ;  /* 0x0000000000017941 */ /* 0x000fea0003800000 */
.L_x_4803:
        /* <DEDUP_REMOVED lines=9> */
.L_x_4805:
[----:B------:R-:W-:Y:S02]  /*1dc70*/  IMAD.MOV.U32 R13, RZ, RZ, R27 ;  /* 0x000000ffff0d7224 */ /* 0x000fe400078e001b */
[----:B------:R-:W-:Y:S02]  /*1dc80*/  IMAD.MOV.U32 R12, RZ, RZ, 0x1 ;  /* 0x00000001ff0c7424 */ /* 0x000fe400078e00ff */
[----:B------:R-:W-:-:S07]  /*1dc90*/  IMAD.MOV.U32 R2, RZ, RZ, R14 ;  /* 0x000000ffff027224 */ /* 0x000fce00078e000e */
[----:B------:R-:W-:Y:S05]  /*1dca0*/  WARPSYNC.COLLECTIVE R15, `(.L_x_4806) ;  /* 0x000000000f087348 */ /* 0x000fea0003c00000 */
[----:B------:R0:W1:Y:S02]  /*1dcb0*/  SHFL.IDX P6, R14, R13, R12, R11 ;  /* 0x0000000c0d0e7389 */ /* 0x00006400000c000b */
[----:B01----:R-:W-:Y:S01]  /*1dcc0*/  ENDCOLLECTIVE ;  /* 0x000000000000791b */ /* 0x003fe20003800000 */
.L_x_4806:
        /* <DEDUP_REMOVED lines=11> */
.L_x_4807:
[----:B------:R-:W-:Y:S02]  /*1dd80*/  IMAD.MOV.U32 R13, RZ, RZ, R27 ;  /* 0x000000ffff0d7224 */ /* 0x000fe400078e001b */
[----:B------:R-:W-:Y:S02]  /*1dd90*/  IMAD.MOV.U32 R12, RZ, RZ, 0x2 ;  /* 0x00000002ff0c7424 */ /* 0x000fe400078e00ff */
[----:B------:R-:W-:-:S07]  /*1dda0*/  IMAD.MOV.U32 R2, RZ, RZ, R14 ;  /* 0x000000ffff027224 */ /* 0x000fce00078e000e */
[----:B------:R-:W-:Y:S05]  /*1ddb0*/  WARPSYNC.COLLECTIVE R15, `(.L_x_4808) ;  /* 0x000000000f087348 */ /* 0x000fea0003c00000 */
[----:B------:R0:W1:Y:S02]  /*1ddc0*/  SHFL.IDX P6, R14, R13, R12, R11 ;  /* 0x0000000c0d0e7389 */ /* 0x00006400000c000b */
[----:B01----:R-:W-:Y:S01]  /*1ddd0*/  ENDCOLLECTIVE ;  /* 0x000000000000791b */ /* 0x003fe20003800000 */
.L_x_4808:
        /* <DEDUP_REMOVED lines=11> */
.L_x_4809:
[----:B------:R-:W-:Y:S02]  /*1de90*/  IMAD.MOV.U32 R13, RZ, RZ, R27 ;  /* 0x000000ffff0d7224 */ /* 0x000fe400078e001b */
[----:B------:R-:W-:Y:S02]  /*1dea0*/  IMAD.MOV.U32 R12, RZ, RZ, 0x3 ;  /* 0x00000003ff0c7424 */ /* 0x000fe400078e00ff */
[----:B------:R-:W-:-:S07]  /*1deb0*/  IMAD.MOV.U32 R2, RZ, RZ, R14 ;  /* 0x000000ffff027224 */ /* 0x000fce00078e000e */
[----:B------:R-:W-:Y:S05]  /*1dec0*/  WARPSYNC.COLLECTIVE R15, `(.L_x_4810) ;  /* 0x000000000f087348 */ /* 0x000fea0003c00000 */
[----:B------:R0:W1:Y:S02]  /*1ded0*/  SHFL.IDX P6, R14, R13, R12, R11 ;  /* 0x0000000c0d0e7389 */ /* 0x00006400000c000b */
[----:B01----:R-:W-:Y:S01]  /*1dee0*/  ENDCOLLECTIVE ;  /* 0x000000000000791b */ /* 0x003fe20003800000 */
.L_x_4810:
        /* <DEDUP_REMOVED lines=11> */
.L_x_4811:
[----:B------:R-:W-:Y:S01]  /*1dfa0*/  IMAD.MOV.U32 R2, RZ, RZ, R14 ;  /* 0x000000ffff027224 */ /* 0x000fe200078e000e */
[----:B------:R-:W-:Y:S06]  /*1dfb0*/  BRA `(.L_x_4812) ;  /* 0xffffffb400947947 */ /* 0x000fec000383ffff */
.L_x_4684:
[----:B---3--:R3:W4:Y:S02]  /*1dfc0*/  SYNCS.PHASECHK.TRANS64.TRYWAIT P0, [R6+URZ+0x38860], R21 ;  /* 0x03886015060075a7 */ /* 0x008724000800017f */
[----:B----4-:R-:W-:Y:S05]  /*1dfd0*/  @!P0 NANOSLEEP.SYNCS 0x989680 ;  /* 0x009896800000895d */ /* 0x010fea0003900000 */
[----:B------:R-:W4:Y:S02]  /*1dfe0*/  @!P0 SYNCS.PHASECHK.TRANS64 P0, [R6+URZ+0x38860], R21 ;  /* 0x03886015060085a7 */ /* 0x000f24000800007f */
[----:B----4-:R-:W-:Y:S05]  /*1dff0*/  @!P0 BRA `(.L_x_4684) ;  /* 0xfffffffc00f08947 */ /* 0x010fea000383ffff */
[----:B------:R-:W-:Y:S05]  /*1e000*/  BRA `(.L_x_4813) ;  /* 0xffffffb400e47947 */ /* 0x000fea000383ffff */
.L_x_4685:
[----:B------:R-:W-:Y:S01]  /*1e010*/  BSSY B1, `(.L_x_4814) ;  /* 0x0000008000017945 */ /* 0x000fe20003800000 */
[----:B------:R-:W-:Y:S02]  /*1e020*/  IMAD.MOV.U32 R13, RZ, RZ, R10 ;  /* 0x000000ffff0d7224 */ /* 0x000fe400078e000a */
[----:B------:R-:W-:Y:S02]  /*1e030*/  IMAD.MOV.U32 R12, RZ, RZ, RZ ;  /* 0x000000ffff0c7224 */ /* 0x000fe400078e00ff */
[----:B------:R-:W-:Y:S02]  /*1e040*/  IMAD.MOV.U32 R11, RZ, RZ, 0x181f ;  /* 0x0000181fff0b7424 */ /* 0x000fe400078e00ff */
[----:B------:R-:W-:-:S07]  /*1e050*/  IMAD.MOV.U32 R15, RZ, RZ, -0x1 ;  /* 0xffffffffff0f7424 */ /* 0x000fce00078e00ff */
[----:B0-23--:R-:W-:Y:S05]  /*1e060*/  WARPSYNC.COLLECTIVE R15, `(.L_x_4815) ;  /* 0x000000000f087348 */ /* 0x00dfea0003c00000 */
[----:B------:R1:W4:Y:S02]  /*1e070*/  SHFL.IDX P6, R14, R13, R12, R11 ;  /* 0x0000000c0d0e7389 */ /* 0x00032400000c000b */
[----:B01234-:R-:W-:Y:S01]  /*1e080*/  ENDCOLLECTIVE ;  /* 0x000000000000791b */ /* 0x01ffe20003800000 */
.L_x_4815:
[----:B------:R-:W-:Y:S05]  /*1e090*/  BSYNC B1 ;  /* 0x0000000000017941 */ /* 0x000fea0003800000 */
.L_x_4814:
        /* <DEDUP_REMOVED lines=13> */
.L_x_4816:
        /* <DEDUP_REMOVED lines=17> */
.L_x_4817:
        /* <DEDUP_REMOVED lines=16> */
.L_x_4818:
        /* <DEDUP_REMOVED lines=19> */
.L_x_4819:
        /* <DEDUP_REMOVED lines=14> */
.L_x_4820:
        /* <DEDUP_REMOVED lines=16> */
.L_x_4821:
        /* <DEDUP_REMOVED lines=14> */
.L_x_4822:
[----:B------:R-:W-:Y:S05]  /*1e770*/  BRA `(.L_x_4823) ;  /* 0xffffffb400507947 */ /* 0x000fea000383ffff */
.L_x_4693:
        /* <DEDUP_REMOVED lines=8> */
.L_x_4825:
[----:B------:R-:W-:Y:S05]  /*1e800*/  BSYNC B0 ;  /* 0x0000000000007941 */ /* 0x000fea0003800000 */
.L_x_4824:
        /* <DEDUP_REMOVED lines=9> */
.L_x_4826:
[----:B------:R-:W-:Y:S02]  /*1e8a0*/  ULDC UR4, c[0x0][0xd3c] ;  /* 0x00034f0000047ab9 */ /* 0x000fe40000000800 */
[----:B------:R-:W-:-:S13]  /*1e8b0*/  ISETP.GE.OR P1, PT, R5, UR4, !P0 ;  /* 0x0000000405007c0c */ /* 0x000fda000c726670 */
[----:B------:R-:W0:Y:S01]  /*1e8c0*/  @!P1 LDC.64 R2, c[0x0][0xd80] ;  /* 0x00036000ff029b82 */ /* 0x000e220000000a00 */
[----:B------:R-:W-:Y:S01]  /*1e8d0*/  MOV R11, RZ ;  /* 0x000000ff000b7202 */ /* 0x000fe20000000f00 */
[----:B------:R-:W-:Y:S02]  /*1e8e0*/  IMAD.MOV.U32 R4, RZ, RZ, R14 ;  /* 0x000000ffff047224 */ /* 0x000fe400078e000e */
[----:B0-----:R-:W-:-:S06]  /*1e8f0*/  @!P1 IMAD.WIDE R2, R5, 0x4, R2 ;  /* 0x0000000405029825 */ /* 0x001fcc00078e0202 */
[----:B------:R0:W2:Y:S01]  /*1e900*/  @!P1 LDG.E R3, desc[UR40][R2.64] ;  /* 0x0000002802039981 */ /* 0x0000a2000c1e1900 */
[C---:B------:R-:W-:Y:S02]  /*1e910*/  ISETP.GE.U32.AND P2, PT, R8.reuse, 0x2, PT ;  /* 0x000000020800780c */ /* 0x040fe40003f46070 */
[C---:B------:R-:W-:Y:S02]  /*1e920*/  ISETP.GE.U32.AND P3, PT, R8.reuse, 0x4, PT ;  /* 0x000000040800780c */ /* 0x040fe40003f66070 */
[C---:B------:R-:W-:Y:S02]  /*1e930*/  ISETP.GE.U32.AND P4, PT, R8.reuse, 0x8, PT ;  /* 0x000000080800780c */ /* 0x040fe40003f86070 */
[C---:B------:R-:W-:Y:S01]  /*1e940*/  ISETP.GE.U32.AND P5, PT, R8.reuse, 0x10, PT ;  /* 0x000000100800780c */ /* 0x040fe20003fa6070 */
[----:B0-----:R-:W-:Y:S02]  /*1e950*/  IMAD.MOV.U32 R2, RZ, RZ, RZ ;  /* 0x000000ffff027224 */ /* 0x001fe400078e00ff */
[----:B--2---:R-:W-:Y:S01]  /*1e960*/  @!P1 IMAD.MOV.U32 R2, RZ, RZ, R3 ;  /* 0x000000ffff029224 */ /* 0x004fe200078e0003 */
[----:B------:R-:W-:-:S03]  /*1e970*/  ISETP.NE.AND P1, PT, R8, RZ, PT ;  /* 0x000000ff0800720c */ /* 0x000fc60003f25270 */
[----:B------:R-:W-:-:S10]  /*1e980*/  IMAD.MOV.U32 R13, RZ, RZ, R2 ;  /* 0x000000ffff0d7224 */ /* 0x000fd400078e0002 */
[----:B------:R-:W-:Y:S05]  /*1e990*/  WARPSYNC.COLLECTIVE R15, `(.L_x_4827) ;  /* 0x000000000f087348 */ /* 0x000fea0003c00000 */
[----:B------:R0:W1:Y:S02]  /*1e9a0*/  SHFL.UP P6, R14, R13, R12, R11 ;  /* 0x0400000c0d0e7389 */ /* 0x00006400000c000b */
[----:B01----:R-:W-:Y:S01]  /*1e9b0*/  ENDCOLLECTIVE ;  /* 0x000000000000791b */ /* 0x003fe20003800000 */
.L_x_4827:
[----:B------:R-:W-:Y:S01]  /*1e9c0*/  IMAD.MOV.U32 R12, RZ, RZ, 0x2 ;  /* 0x00000002ff0c7424 */ /* 0x000fe200078e00ff */
[----:B------:R-:W-:-:S05]  /*1e9d0*/  SEL R5, R14, RZ, P1 ;  /* 0x000000ff0e057207 */ /* 0x000fca0000800000 */
[----:B------:R-:W-:-:S04]  /*1e9e0*/  IMAD.IADD R5, R2, 0x1, R5 ;  /* 0x0000000102057824 */ /* 0x000fc800078e0205 */
[----:B------:R-:W-:-:S07]  /*1e9f0*/  IMAD.MOV.U32 R13, RZ, RZ, R5 ;  /* 0x000000ffff0d7224 */ /* 0x000fce00078e0005 */
[----:B------:R-:W-:Y:S05]  /*1ea00*/  WARPSYNC.COLLECTIVE R15, `(.L_x_4828) ;  /* 0x000000000f087348 */ /* 0x000fea0003c00000 */
[----:B------:R0:W1:Y:S02]  /*1ea10*/  SHFL.UP P6, R14, R13, R12, R11 ;  /* 0x0400000c0d0e7389 */ /* 0x00006400000c000b */
[----:B01----:R-:W-:Y:S01]  /*1ea20*/  ENDCOLLECTIVE ;  /* 0x000000000000791b */ /* 0x003fe20003800000 */
.L_x_4828:
[----:B------:R-:W-:Y:S01]  /*1ea30*/  IMAD.MOV.U32 R12, RZ, RZ, 0x4 ;  /* 0x00000004ff0c7424 */ /* 0x000fe200078e00ff */
[----:B------:R-:W-:-:S05]  /*1ea40*/  SEL R6, R14, RZ, P2 ;  /* 0x000000ff0e067207 */ /* 0x000fca0001000000 */
[----:B------:R-:W-:-:S04]  /*1ea50*/  IMAD.IADD R6, R5, 0x1, R6 ;  /* 0x0000000105067824 */ /* 0x000fc800078e0206 */
[----:B------:R-:W-:-:S07]  /*1ea60*/  IMAD.MOV.U32 R13, RZ, RZ, R6 ;  /* 0x000000ffff0d7224 */ /* 0x000fce00078e0006 */
[----:B------:R-:W-:Y:S05]  /*1ea70*/  WARPSYNC.COLLECTIVE R15, `(.L_x_4829) ;  /* 0x000000000f087348 */ /* 0x000fea0003c00000 */
[----:B------:R0:W1:Y:S02]  /*1ea80*/  SHFL.UP P6, R14, R13, R12, R11 ;  /* 0x0400000c0d0e7389 */ /* 0x00006400000c000b */
[----:B01----:R-:W-:Y:S01]  /*1ea90*/  ENDCOLLECTIVE ;  /* 0x000000000000791b */ /* 0x003fe20003800000 */
.L_x_4829:
[----:B------:R-:W-:Y:S01]  /*1eaa0*/  IMAD.MOV.U32 R12, RZ, RZ, 0x8 ;  /* 0x00000008ff0c7424 */ /* 0x000fe200078e00ff */
[----:B------:R-:W-:-:S05]  /*1eab0*/  SEL R7, R14, RZ, P3 ;  /* 0x000000ff0e077207 */ /* 0x000fca0001800000 */
[----:B------:R-:W-:-:S04]  /*1eac0*/  IMAD.IADD R7, R6, 0x1, R7 ;  /* 0x0000000106077824 */ /* 0x000fc800078e0207 */
[----:B------:R-:W-:-:S07]  /*1ead0*/  IMAD.MOV.U32 R13, RZ, RZ, R7 ;  /* 0x000000ffff0d7224 */ /* 0x000fce00078e0007 */
[----:B------:R-:W-:Y:S05]  /*1eae0*/  WARPSYNC.COLLECTIVE R15, `(.L_x_4830) ;  /* 0x000000000f087348 */ /* 0x000fea0003c00000 */
[----:B------:R0:W1:Y:S02]  /*1eaf0*/  SHFL.UP P6, R14, R13, R12, R11 ;  /* 0x0400000c0d0e7389 */ /* 0x00006400000c000b */
[----:B01----:R-:W-:Y:S01]  /*1eb00*/  ENDCOLLECTIVE ;  /* 0x000000000000791b */ /* 0x003fe20003800000 */
.L_x_4830:
[----:B------:R-:W-:Y:S01]  /*1eb10*/  IMAD.MOV.U32 R12, RZ, RZ, 0x10 ;  /* 0x00000010ff0c7424 */ /* 0x000fe200078e00ff */
[----:B------:R-:W-:-:S05]  /*1eb20*/  SEL R14, R14, RZ, P4 ;  /* 0x000000ff0e0e7207 */ /* 0x000fca0002000000 */
[----:B------:R-:W-:-:S04]  /*1eb30*/  IMAD.IADD R5, R7, 0x1, R14 ;  /* 0x0000000107057824 */ /* 0x000fc800078e020e */
[----:B------:R-:W-:-:S07]  /*1eb40*/  IMAD.MOV.U32 R13, RZ, RZ, R5 ;  /* 0x000000ffff0d7224 */ /* 0x000fce00078e0005 */
[----:B------:R-:W-:Y:S05]  /*1eb50*/  WARPSYNC.COLLECTIVE R15, `(.L_x_4831) ;  /* 0x000000000f087348 */ /* 0x000fea0003c00000 */
[----:B------:R0:W1:Y:S02]  /*1eb60*/  SHFL.UP P6, R14, R13, R12, R11 ;  /* 0x0400000c0d0e7389 */ /* 0x00006400000c000b */
[----:B01----:R-:W-:Y:S01]  /*1eb70*/  ENDCOLLECTIVE ;  /* 0x000000000000791b */ /* 0x003fe20003800000 */
.L_x_4831:
        /* <DEDUP_REMOVED lines=8> */
.L_x_4832:
[----:B------:R-:W-:Y:S05]  /*1ec00*/  BRA `(.L_x_4833) ;  /* 0xffffffb400e47947 */ /* 0x000fea000383ffff */
.L_x_4698:
        /* <DEDUP_REMOVED lines=8> */
.L_x_4835:
[----:B------:R-:W-:Y:S05]  /*1ec90*/  BSYNC B0 ;  /* 0x0000000000007941 */ /* 0x000fea0003800000 */
.L_x_4834:
        /* <DEDUP_REMOVED lines=8> */
.L_x_4836:
[----:B------:R-:W-:Y:S02]  /*1ed20*/  MOV R12, 0x4 ;  /* 0x00000004000c7802 */ /* 0x000fe40000000f00 */
[----:B------:R-:W-:-:S05]  /*1ed30*/  SEL R14, R14, RZ, P2 ;  /* 0x000000ff0e0e7207 */ /* 0x000fca0001000000 */
[----:B------:R-:W-:-:S04]  /*1ed40*/  IMAD.IADD R3, R13, 0x1, R14 ;  /* 0x000000010d037824 */ /* 0x000fc800078e020e */
[----:B------:R-:W-:-:S07]  /*1ed50*/  IMAD.MOV.U32 R13, RZ, RZ, R3 ;  /* 0x000000ffff0d7224 */ /* 0x000fce00078e0003 */
[----:B------:R-:W-:Y:S05]  /*1ed60*/  WARPSYNC.COLLECTIVE R15, `(.L_x_4837) ;  /* 0x000000000f087348 */ /* 0x000fea0003c00000 */
[----:B------:R0:W1:Y:S02]  /*1ed70*/  SHFL.UP P6, R14, R13, R12, R11 ;  /* 0x0400000c0d0e7389 */ /* 0x00006400000c000b */
[----:B01----:R-:W-:Y:S01]  /*1ed80*/  ENDCOLLECTIVE ;  /* 0x000000000000791b */ /* 0x003fe20003800000 */
.L_x_4837:
[----:B------:R-:W-:Y:S01]  /*1ed90*/  IMAD.MOV.U32 R12, RZ, RZ, 0x8 ;  /* 0x00000008ff0c7424 */ /* 0x000fe200078e00ff */
[----:B------:R-:W-:-:S05]  /*1eda0*/  SEL R14, R14, RZ, P3 ;  /* 0x000000ff0e0e7207 */ /* 0x000fca0001800000 */
[----:B------:R-:W-:-:S04]  /*1edb0*/  IMAD.IADD R5, R3, 0x1, R14 ;  /* 0x0000000103057824 */ /* 0x000fc800078e020e */
[----:B------:R-:W-:-:S07]  /*1edc0*/  IMAD.MOV.U32 R13, RZ, RZ, R5 ;  /* 0x000000ffff0d7224 */ /* 0x000fce00078e0005 */
[----:B------:R-:W-:Y:S05]  /*1edd0*/  WARPSYNC.COLLECTIVE R15, `(.L_x_4838) ;  /* 0x000000000f087348 */ /* 0x000fea0003c00000 */
[----:B------:R0:W1:Y:S02]  /*1ede0*/  SHFL.UP P6, R14, R13, R12, R11 ;  /* 0x0400000c0d0e7389 */ /* 0x00006400000c000b */
[----:B01----:R-:W-:Y:S01]  /*1edf0*/  ENDCOLLECTIVE ;  /* 0x000000000000791b */ /* 0x003fe20003800000 */
.L_x_4838:
[----:B------:R-:W-:Y:S01]  /*1ee00*/  IMAD.MOV.U32 R12, RZ, RZ, 0x10 ;  /* 0x00000010ff0c7424 */ /* 0x000fe200078e00ff */
[----:B------:R-:W-:-:S05]  /*1ee10*/  SEL R6, R14, RZ, P4 ;  /* 0x000000ff0e067207 */ /* 0x000fca0002000000 */
[----:B------:R-:W-:-:S04]  /*1ee20*/  IMAD.IADD R6, R5, 0x1, R6 ;  /* 0x0000000105067824 */ /* 0x000fc800078e0206 */
[----:B------:R-:W-:-:S07]  /*1ee30*/  IMAD.MOV.U32 R13, RZ, RZ, R6 ;  /* 0x000000ffff0d7224 */ /* 0x000fce00078e0006 */
[----:B------:R-:W-:Y:S05]  /*1ee40*/  WARPSYNC.COLLECTIVE R15, `(.L_x_4839) ;  /* 0x000000000f087348 */ /* 0x000fea0003c00000 */
[----:B------:R0:W1:Y:S02]  /*1ee50*/  SHFL.UP P6, R14, R13, R12, R11 ;  /* 0x0400000c0d0e7389 */ /* 0x00006400000c000b */
[----:B01----:R-:W-:Y:S01]  /*1ee60*/  ENDCOLLECTIVE ;  /* 0x000000000000791b */ /* 0x003fe20003800000 */
.L_x_4839:
        /* <DEDUP_REMOVED lines=8> */
.L_x_4840:
[----:B------:R-:W-:Y:S05]  /*1eef0*/  BRA `(.L_x_4841) ;  /* 0xffffffb400c47947 */ /* 0x000fea000383ffff */
.L_x_4700:
[----:B------:R-:W-:Y:S01]  /*1ef00*/  BSSY B0, `(.L_x_4842) ;  /* 0x0000006000007945 */ /* 0x000fe20003800000 */
[----:B------:R-:W-:Y:S01]  /*1ef10*/  PLOP3.LUT P6, PT, P6, PT, PT, 0x8, 0x0 ;  /* 0x000000000000781c */ /* 0x000fe200037ce170 */
[----:B------:R-:W-:-:S12]  /*1ef20*/  IMAD.MOV.U32 R15, RZ, RZ, -0x1 ;  /* 0xffffffffff0f7424 */ /* 0x000fd800078e00ff */
[----:B0-----:R-:W-:Y:S05]  /*1ef30*/  WARPSYNC.COLLECTIVE R15, `(.L_x_4843) ;  /* 0x000000000f087348 */ /* 0x001fea0003c00000 */
[----:B------:R-:W-:Y:S01]  /*1ef40*/  VOTE.ANY R14, PT, P6 ;  /* 0x00000000000e7806 */ /* 0x000fe200030e0100 */
[----:B0-----:R-:W-:Y:S06]  /*1ef50*/  ENDCOLLECTIVE ;  /* 0x000000000000791b */ /* 0x001fec0003800000 */
.L_x_4843:
[----:B------:R-:W-:Y:S05]  /*1ef60*/  BSYNC B0 ;  /* 0x0000000000007941 */ /* 0x000fea0003800000 */
.L_x_4842:
        /* <DEDUP_REMOVED lines=9> */
.L_x_4844:
[----:B------:R-:W-:Y:S01]  /*1f000*/  IMAD.MOV.U32 R17, RZ, RZ, R14 ;  /* 0x000000ffff117224 */ /* 0x000fe200078e000e */
[----:B------:R-:W-:Y:S06]  /*1f010*/  BRA `(.L_x_4845) ;  /* 0xffffffb400b47947 */ /* 0x000fec000383ffff */
.L_x_4702:
[----:B------:R-:W-:Y:S01]  /*1f020*/  BSSY B0, `(.L_x_4846) ;  /* 0x0000007000007945 */ /* 0x000fe20003800000 */
[----:B------:R-:W-:Y:S02]  /*1f030*/  IMAD.MOV.U32 R13, RZ, RZ, R3 ;  /* 0x000000ffff0d7224 */ /* 0x000fe400078e0003 */
[----:B------:R-:W-:Y:S02]  /*1f040*/  IMAD.MOV.U32 R11, RZ, RZ, 0x1f ;  /* 0x0000001fff0b7424 */ /* 0x000fe400078e00ff */
[----:B------:R-:W-:-:S07]  /*1f050*/  IMAD.MOV.U32 R15, RZ, RZ, -0x1 ;  /* 0xffffffffff0f7424 */ /* 0x000fce00078e00ff */
[----:B012---:R-:W-:Y:S05]  /*1f060*/  WARPSYNC.COLLECTIVE R15, `(.L_x_4847) ;  /* 0x000000000f087348 */ /* 0x007fea0003c00000 */
[----:B------:R3:W4:Y:S02]  /*1f070*/  SHFL.IDX P6, R14, R13, R12, R11 ;  /* 0x0000000c0d0e7389 */ /* 0x00072400000c000b */
[----:B01234-:R-:W-:Y:S01]  /*1f080*/  ENDCOLLECTIVE ;  /* 0x000000000000791b */ /* 0x01ffe20003800000 */
.L_x_4847:
[----:B------:R-:W-:Y:S05]  /*1f090*/  BSYNC B0 ;  /* 0x0000000000007941 */ /* 0x000fea0003800000 */
.L_x_4846:
[----:B------:R-:W-:Y:S05]  /*1f0a0*/  BRA `(.L_x_4701) ;  /* 0xffffffb400ac7947 */ /* 0x000fea000383ffff */
.L_x_4706:
[----:B0-----:R0:W1:Y:S02]  /*1f0b0*/  SYNCS.PHASECHK.TRANS64.TRYWAIT P0, [R4+URZ+0x38820], R0 ;  /* 0x03882000040075a7 */ /* 0x001064000800017f */
[----:B-1----:R-:W-:Y:S05]  /*1f0c0*/  @!P0 NANOSLEEP.SYNCS 0x989680 ;  /* 0x009896800000895d */ /* 0x002fea0003900000 */
[----:B------:R-:W1:Y:S02]  /*1f0d0*/  @!P0 SYNCS.PHASECHK.TRANS64 P0, [R4+URZ+0x38820], R0 ;  /* 0x03882000040085a7 */ /* 0x000e64000800007f */
[----:B-1----:R-:W-:Y:S05]  /*1f0e0*/  @!P0 BRA `(.L_x_4706) ;  /* 0xfffffffc00f08947 */ /* 0x002fea000383ffff */
[----:B------:R-:W-:Y:S05]  /*1f0f0*/  BRA `(.L_x_4848) ;  /* 0xffffffb800987947 */ /* 0x000fea000383ffff */
.L_x_4707:
        /* <DEDUP_REMOVED lines=11> */
.L_x_4850:
[----:B------:R-:W-:Y:S05]  /*1f1b0*/  BSYNC B0 ;  /* 0x0000000000007941 */ /* 0x000fea0003800000 */
.L_x_4849:
[----:B------:R-:W-:Y:S05]  /*1f1c0*/  BRA `(.L_x_4851) ;  /* 0xffffffb800807947 */ /* 0x000fea000383ffff */
.L_x_4708:
[----:B------:R-:W-:Y:S01]  /*1f1d0*/  BSSY B0, `(.L_x_4852) ;  /* 0x0000006000007945 */ /* 0x000fe20003800000 */
[----:B------:R-:W-:-:S07]  /*1f1e0*/  IMAD.MOV.U32 R15, RZ, RZ, -0x1 ;  /* 0xffffffffff0f7424 */ /* 0x000fce00078e00ff */
[----:B0-23--:R-:W-:Y:S05]  /*1f1f0*/  WARPSYNC.COLLECTIVE R15, `(.L_x_4853) ;  /* 0x000000000f0c7348 */ /* 0x00dfea0003c00000 */
[----:B------:R-:W-:Y:S02]  /*1f200*/  ELECT P6, UR62, PT ;  /* 0x00000000003e782f */ /* 0x000fe400038c0000 */
[----:B------:R-:W-:Y:S01]  /*1f210*/  MOV R14, UR62 ;  /* 0x0000003e000e7c02 */ /* 0x000fe20008000f00 */
[----:B0-23--:R-:W-:Y:S10]  /*1f220*/  ENDCOLLECTIVE ;  /* 0x000000000000791b */ /* 0x00dff40003800000 */
.L_x_4853:
[----:B------:R-:W-:Y:S05]  /*1f230*/  BSYNC B0 ;  /* 0x0000000000007941 */ /* 0x000fea0003800000 */
.L_x_4852:
[----:B------:R-:W-:Y:S05]  /*1f240*/  BRA `(.L_x_4854) ;  /* 0xffffffb800747947 */ /* 0x000fea000383ffff */
.L_x_4710:
[----:B0-----:R0:W1:Y:S02]  /*1f250*/  SYNCS.PHASECHK.TRANS64.TRYWAIT P1, [R5+URZ+0x38840], R0 ;  /* 0x03884000050075a7 */ /* 0x001064000802017f */
[----:B-1----:R-:W-:Y:S05]  /*1f260*/  @!P1 NANOSLEEP.SYNCS 0x989680 ;  /* 0x009896800000995d */ /* 0x002fea0003900000 */
[----:B------:R-:W1:Y:S02]  /*1f270*/  @!P1 SYNCS.PHASECHK.TRANS64 P1, [R5+URZ+0x38840], R0 ;  /* 0x03884000050095a7 */ /* 0x000e64000802007f */
[----:B-1----:R-:W-:Y:S05]  /*1f280*/  @!P1 BRA `(.L_x_4710) ;  /* 0xfffffffc00f09947 */ /* 0x002fea000383ffff */
[----:B------:R-:W-:Y:S05]  /*1f290*/  BRA `(.L_x_4855) ;  /* 0xffffffb800947947 */ /* 0x000fea000383ffff */
.L_x_4712:
[----:B-1----:R1:W4:Y:S02]  /*1f2a0*/  SYNCS.PHASECHK.TRANS64.TRYWAIT P1, [R25+URZ+0x38840], R2 ;  /* 0x03884002190075a7 */ /* 0x002324000802017f */
[----:B----4-:R-:W-:Y:S05]  /*1f2b0*/  @!P1 NANOSLEEP.SYNCS 0x989680 ;  /* 0x009896800000995d */ /* 0x010fea0003900000 */
[----:B------:R-:W4:Y:S02]  /*1f2c0*/  @!P1 SYNCS.PHASECHK.TRANS64 P1, [R25+URZ+0x38840], R2 ;  /* 0x03884002190095a7 */ /* 0x000f24000802007f */
[----:B----4-:R-:W-:Y:S05]  /*1f2d0*/  @!P1 BRA `(.L_x_4712) ;  /* 0xfffffffc00f09947 */ /* 0x010fea000383ffff */
[----:B------:R-:W-:Y:S05]  /*1f2e0*/  BRA `(.L_x_4856) ;  /* 0xffffffb800a07947 */ /* 0x000fea000383ffff */
.L_x_4714:
[----:B----4-:R4:W0:Y:S02]  /*1f2f0*/  SYNCS.PHASECHK.TRANS64.TRYWAIT P1, [R5+URZ+0x38860], R0 ;  /* 0x03886000050075a7 */ /* 0x010824000802017f */
[----:B0-----:R-:W-:Y:S05]  /*1f300*/  @!P1 NANOSLEEP.SYNCS 0x989680 ;  /* 0x009896800000995d */ /* 0x001fea0003900000 */
[----:B------:R-:W0:Y:S02]  /*1f310*/  @!P1 SYNCS.PHASECHK.TRANS64 P1, [R5+URZ+0x38860], R0 ;  /* 0x03886000050095a7 */ /* 0x000e24000802007f */
[----:B0-----:R-:W-:Y:S05]  /*1f320*/  @!P1 BRA `(.L_x_4714) ;  /* 0xfffffffc00f09947 */ /* 0x001fea000383ffff */
[----:B------:R-:W-:Y:S05]  /*1f330*/  BRA `(.L_x_4857) ;  /* 0xffffffb8009c7947 */ /* 0x000fea000383ffff */
.L_x_4858:
        /* <DEDUP_REMOVED lines=12> */
.L_x_15535:


//--------------------- .text._ZN7cutlass13device_kernelIN5flash11enable_sm90INS1_16FlashAttnFwdSm90INS1_25CollectiveMainloopFwdSm90ILi2EN4cute5tupleIJNS5_1CILi1EEES8_S8_EEENS6_IJNS7_ILi64EEESA_SA_EEELi512ENS_6half_tEfNS_4arch4Sm90ELb0ELb1ELb0ELb0ELb1ELb0ELb0ELb0ELb0ELb1ELb0ELb0EEENS1_21CollectiveEpilogueFwdINS6_IJSA_NS7_ILi512EEESA_EEES9_SC_SE_Li256ELb0ELb1ELb0ELb0EEENS1_30DynamicPersistentTileSchedulerILi256ELi128ELb0ELb1ELb1EEEEEEEEEvNT_6ParamsE --------------------------
	.section	.text._ZN7cutlass13device_kernelIN5flash11enable_sm90INS1_16FlashAttnFwdSm90INS1_25CollectiveMainloopFwdSm90ILi2EN4cute5tupleIJNS5_1CILi1EEES8_S8_EEENS6_IJNS7_ILi64EEESA_SA_EEELi512ENS_6half_tEfNS_4arch4Sm90ELb0ELb1ELb0ELb0ELb1ELb0ELb0ELb0ELb0ELb1ELb0ELb0EEENS1_21CollectiveEpilogueFwdINS6_IJSA_NS7_ILi512EEESA_EEES9_SC_SE_Li256ELb0ELb1ELb0ELb0EEENS1_30DynamicPersistentTileSchedulerILi256ELi128ELb0ELb1ELb1EEEEEEEEEvNT_6ParamsE,"ax",@progbits
	.align	128
.text._ZN7cutlass13device_kernelIN5flash11enable_sm90INS1_16FlashAttnFwdSm90INS1_25CollectiveMainloopFwdSm90ILi2EN4cute5tupleIJNS5_1CILi1EEES8_S8_EEENS6_IJNS7_ILi64EEESA_SA_EEELi512ENS_6half_tEfNS_4arch4Sm90ELb0ELb1ELb0ELb0ELb1ELb0ELb0ELb0ELb0ELb1ELb0ELb0EEENS1_21CollectiveEpilogueFwdINS6_IJSA_NS7_ILi512EEESA_EEES9_SC_SE_Li256ELb0ELb1ELb0ELb0EEENS1_30DynamicPersistentTileSchedulerILi256ELi128ELb0ELb1ELb1EEEEEEEEEvNT_6ParamsE:
        .type           _ZN7cutlass13device_kernelIN5flash11enable_sm90INS1_16FlashAttnFwdSm90INS1_25CollectiveMainloopFwdSm90ILi2EN4cute5tupleIJNS5_1CILi1EEES8_S8_EEENS6_IJNS7_ILi64EEESA_SA_EEELi512ENS_6half_tEfNS_4arch4Sm90ELb0ELb1ELb0ELb0ELb1ELb0ELb0ELb0ELb0ELb1ELb0ELb0EEENS1_21CollectiveEpilogueFwdINS6_IJSA_NS7_ILi512EEESA_EEES9_SC_SE_Li256ELb0ELb1ELb0ELb0EEENS1_30DynamicPersistentTileSchedulerILi256ELi128ELb0ELb1ELb1EEEEEEEEEvNT_6ParamsE,@function
        .size           _ZN7cutlass13device_kernelIN5flash11enable_sm90INS1_16FlashAttnFwdSm90INS1_25CollectiveMainloopFwdSm90ILi2EN4cute5tupleIJNS5_1CILi1EEES8_S8_EEENS6_IJNS7_ILi64EEESA_SA_EEELi512ENS_6half_tEfNS_4arch4Sm90ELb0ELb1ELb0ELb0ELb1ELb0ELb0ELb0ELb0ELb1ELb0ELb0EEENS1_21CollectiveEpilogueFwdINS6_IJSA_NS7_ILi512EEESA_EEES9_SC_SE_Li256ELb0ELb1ELb0ELb0EEENS1_30DynamicPersistentTileSchedulerILi256ELi128ELb0ELb1ELb1EEEEEEEEEvNT_6ParamsE,(.L_x_15536 - _ZN7cutlass13device_kernelIN5flash11enable_sm90INS1_16FlashAttnFwdSm90INS1_25CollectiveMainloopFwdSm90ILi2EN4cute5tupleIJNS5_1CILi1EEES8_S8_EEENS6_IJNS7_ILi64EEESA_SA_EEELi512ENS_6half_tEfNS_4arch4Sm90ELb0ELb1ELb0ELb0ELb1ELb0ELb0ELb0ELb0ELb1ELb0ELb0EEENS1_21CollectiveEpilogueFwdINS6_IJSA_NS7_ILi512EEESA_EEES9_SC_SE_Li256ELb0ELb1ELb0ELb0EEENS1_30DynamicPersistentTileSchedulerILi256ELi128ELb0ELb1ELb1EEEEEEEEEvNT_6ParamsE)
        .other          _ZN7cutlass13device_kernelIN5flash11enable_sm90INS1_16FlashAttnFwdSm90INS1_25CollectiveMainloopFwdSm90ILi2EN4cute5tupleIJNS5_1CILi1EEES8_S8_EEENS6_IJNS7_ILi64EEESA_SA_EEELi512ENS_6half_tEfNS_4arch4Sm90ELb0ELb1ELb0ELb0ELb1ELb0ELb0ELb0ELb0ELb1ELb0ELb0EEENS1_21CollectiveEpilogueFwdINS6_IJSA_NS7_ILi512EEESA_EEES9_SC_SE_Li256ELb0ELb1ELb0ELb0EEENS1_30DynamicPersistentTileSchedulerILi256ELi128ELb0ELb1ELb1EEEEEEEEEvNT_6ParamsE,@"STO_CUDA_ENTRY STV_DEFAULT"
_ZN7cutlass13device_kernelIN5flash11enable_sm90INS1_16FlashAttnFwdSm90INS1_25CollectiveMainloopFwdSm90ILi2EN4cute5tupleIJNS5_1CILi1EEES8_S8_EEENS6_IJNS7_ILi64EEESA_SA_EEELi512ENS_6half_tEfNS_4arch4Sm90ELb0ELb1ELb0ELb0ELb1ELb0ELb0ELb0ELb0ELb1ELb0ELb0EEENS1_21CollectiveEpilogueFwdINS6_IJSA_NS7_ILi512EEESA_EEES9_SC_SE_Li256ELb0ELb1ELb0ELb0EEENS1_30DynamicPersistentTileSchedulerILi256ELi128ELb0ELb1ELb1EEEEEEEEEvNT_6ParamsE:
        /* <DEDUP_REMOVED lines=41> */
.L_x_4859:
        /* <DEDUP_REMOVED lines=22> */
.L_x_4860:
        /* <DEDUP_REMOVED lines=18> */
.L_x_4861:
        /* <DEDUP_REMOVED lines=22> */
.L_x_4862:
        /* <DEDUP_REMOVED lines=23> */
.L_x_4863:
        /* <DEDUP_REMOVED lines=8> */
.L_x_4865:
[----:B------:R-:W-:-:S08]  /*0860*/  NOP ;  /* 0x0000000000007918 */ /* 0x000fd00000000000 */
[----:B------:R-:W0:Y:S02]  /*0870*/  USETMAXREG.TRY_ALLOC.CTAPOOL UP0, 0xe8 ;  /* 0x000000e8000079c8 */ /* 0x000e240008000600 */
[----:B0-----:R-:W-:-:S13]  /*0880*/  PLOP3.LUT P0, PT, PT, PT, UP0, 0x80, 0x0 ;  /* 0x000000000000781c */ /* 0x001fda0003f0f008 */
[----:B------:R-:W-:Y:S05]  /*0890*/  @!P0 BRA `(.L_x_4865) ;  /* 0xfffffffc00f08947 */ /* 0x000fea000383ffff */
[----:B------:R-:W-:Y:S01]  /*08a0*/  LOP3.LUT R2, R0, 0xffffff80, RZ, 0xc0, !PT ;  /* 0xffffff8000027812 */ /* 0x000fe200078ec0ff */
[----:B------:R-:W0:Y:S08]  /*08b0*/  S2UR UR4, SR_CTAID.X ;  /* 0x00000000000479c3 */ /* 0x000e300000002500 */
[----:B------:R-:W-:Y:S06]  /*08c0*/  BAR.ARV 0x4, 0x180 ;  /* 0x0106000000007b1d */ /* 0x000fec0000002000 */
[----:B------:R-:W-:-:S02]  /*08d0*/  ISETP.NE.AND P0, PT, R2, 0x80, PT ;  /* 0x000000800200780c */ /* 0x000fc40003f05270 */
[----:B------:R-:W0:Y:S11]  /*08e0*/  LDC R2, c[0x0][0xc38] ;  /* 0x00030e00ff027b82 */ /* 0x000e360000000800 */
        /* <DEDUP_REMOVED lines=17> */
[CC--:B------:R-:W-:Y:S02]  /*0a00*/  LEA.HI R6, R3.reuse, R0.reuse, RZ, 0x7 ;  /* 0x0000000003067211 */ /* 0x0c0fe400078f38ff */
[----:B------:R-:W-:Y:S02]  /*0a10*/  LEA.HI R212, R3, R0, RZ, 0x3 ;  /* 0x0000000003d47211 */ /* 0x000fe400078f18ff */
[----:B------:R-:W-:Y:S02]  /*0a20*/  LOP3.LUT R11, R7, 0xfffffffc, RZ, 0xc0, !PT ;  /* 0xfffffffc070b7812 */ /* 0x000fe400078ec0ff */
[----:B------:R-:W-:Y:S02]  /*0a30*/  SHF.R.S32.HI R7, RZ, 0x4, R2 ;  /* 0x00000004ff077819 */ /* 0x000fe40000011402 */
[----:B------:R-:W-:Y:S01]  /*0a40*/  LOP3.LUT R3, R2, 0xfffffff0, RZ, 0xc0, !PT ;  /* 0xfffffff002037812 */ /* 0x000fe200078ec0ff */
[----:B------:R-:W-:Y:S01]  /*0a50*/  IMAD.IADD R10, R0, 0x1, -R11 ;  /* 0x00000001000a7824 */ /* 0x000fe200078e0a0b */
[--C-:B------:R-:W-:Y:S01]  /*0a60*/  SHF.R.S32.HI R5, RZ, 0x5, R4.reuse ;  /* 0x00000005ff057819 */ /* 0x100fe20000011404 */
[----:B0-----:R-:W-:Y:S01]  /*0a70*/  ULEA UR42, UR40, UR42, 0x18 ;  /* 0x0000002a282a7291 */ /* 0x001fe2000f8ec03f */
[----:B------:R-:W-:-:S02]  /*0a80*/  SHF.R.S32.HI R8, RZ, 0x1f, R4 ;  /* 0x0000001fff087819 */ /* 0x000fc40000011404 */
[----:B------:R-:W-:Y:S02]  /*0a90*/  LOP3.LUT R9, R6, 0xffffff80, RZ, 0xc0, !PT ;  /* 0xffffff8006097812 */ /* 0x000fe400078ec0ff */
[----:B------:R-:W-:Y:S01]  /*0aa0*/  LEA.HI R4, R2, R7, RZ, 0x1 ;  /* 0x0000000702047211 */ /* 0x000fe200078f08ff */
[----:B------:R-:W-:Y:S01]  /*0ab0*/  IMAD.IADD R2, R0, 0x1, -R3 ;  /* 0x0000000100027824 */ /* 0x000fe200078e0a03 */
[----:B------:R-:W-:Y:S01]  /*0ac0*/  LOP3.LUT R211, R212, 0xfffffff8, RZ, 0xc0, !PT ;  /* 0xfffffff8d4d37812 */ /* 0x000fe200078ec0ff */
[----:B------:R-:W-:Y:S01]  /*0ad0*/  IMAD.IADD R9, R0, 0x1, -R9 ;  /* 0x0000000100097824 */ /* 0x000fe200078e0a09 */
[----:B------:R-:W-:Y:S02]  /*0ae0*/  LEA.HI R8, R8, R5, RZ, 0x2 ;  /* 0x0000000508087211 */ /* 0x000fe400078f10ff */
[----:B------:R-:W-:Y:S01]  /*0af0*/  LOP3.LUT R4, R4, 0x1ffffffe, RZ, 0xc0, !PT ;  /* 0x1ffffffe04047812 */ /* 0x000fe200078ec0ff */
[----:B------:R-:W-:Y:S01]  /*0b00*/  IMAD.IADD R211, R0, 0x1, -R211 ;  /* 0x0000000100d37824 */ /* 0x000fe200078e0ad3 */
[----:B------:R-:W-:-:S02]  /*0b10*/  SHF.R.S32.HI R3, RZ, 0x1f, R2 ;  /* 0x0000001fff037819 */ /* 0x000fc40000011402 */
[----:B------:R-:W-:Y:S01]  /*0b20*/  SHF.R.S32.HI R213, RZ, 0x7, R6 ;  /* 0x00000007ffd57819 */ /* 0x000fe20000011406 */
[----:B------:R-:W-:Y:S01]  /*0b30*/  IMAD.IADD R4, R7, 0x1, -R4 ;  /* 0x0000000107047824 */ /* 0x000fe200078e0a04 */
[----:B------:R-:W-:Y:S01]  /*0b40*/  LOP3.LUT R8, R8, 0x3ffffc, RZ, 0xc0, !PT ;  /* 0x003ffffc08087812 */ /* 0x000fe200078ec0ff */
[----:B------:R-:W-:Y:S01]  /*0b50*/  IMAD.SHL.U32 R184, R211, 0x8, RZ ;  /* 0x00000008d3b87824 */ /* 0x000fe200078e00ff */
[----:B------:R-:W-:Y:S01]  /*0b60*/  SHF.R.S32.HI R0, RZ, 0x1f, R9 ;  /* 0x0000001fff007819 */ /* 0x000fe20000011409 */
[----:B------:R-:W-:Y:S01]  /*0b70*/  IMAD R15, R213, 0x100, R2 ;  /* 0x00000100d50f7824 */ /* 0x000fe200078e0202 */
[----:B------:R-:W-:Y:S01]  /*0b80*/  LEA.HI R11, R10, R10, RZ, 0x1 ;  /* 0x0000000a0a0b7211 */ /* 0x000fe200078f08ff */
[----:B------:R-:W-:Y:S01]  /*0b90*/  IMAD.IADD R8, R5, 0x1, -R8 ;  /* 0x0000000105087824 */ /* 0x000fe200078e0a08 */
[----:B------:R-:W-:Y:S01]  /*0ba0*/  LEA.HI R7, R3, R2, RZ, 0x3 ;  /* 0x0000000203077211 */ /* 0x000fe200078f18ff */
[----:B------:R-:W-:Y:S01]  /*0bb0*/  IMAD.SHL.U32 R4, R4, 0x8, RZ ;  /* 0x0000000804047824 */ /* 0x000fe200078e00ff */
[-C--:B------:R-:W-:Y:S01]  /*0bc0*/  LEA.HI R3, R0, R9.reuse, RZ, 0x2 ;  /* 0x0000000900037211 */ /* 0x080fe200078f10ff */
[----:B------:R-:W-:Y:S01]  /*0bd0*/  IMAD R15, R8, 0x10, R15 ;  /* 0x00000010080f7824 */ /* 0x000fe200078e020f */
[----:B------:R-:W-:Y:S01]  /*0be0*/  LOP3.LUT R13, R11, 0x1ffffffe, RZ, 0xc0, !PT ;  /* 0x1ffffffe0b0d7812 */ /* 0x000fe200078ec0ff */
[C---:B------:R-:W-:Y:S01]  /*0bf0*/  VIADD R190, R184.reuse, 0x40 ;  /* 0x00000040b8be7836 */ /* 0x040fe20000000000 */
[----:B------:R-:W-:Y:S01]  /*0c00*/  LOP3.LUT R11, R7, 0xfffffff8, RZ, 0xc0, !PT ;  /* 0xfffffff8070b7812 */ /* 0x000fe200078ec0ff */
[----:B------:R-:W-:Y:S01]  /*0c10*/  VIADD R189, R184, 0x80 ;  /* 0x00000080b8bd7836 */ /* 0x000fe20000000000 */
[----:B------:R-:W-:Y:S01]  /*0c20*/  LOP3.LUT R8, R3, 0x7ffffffc, RZ, 0xc0, !PT ;  /* 0x7ffffffc03087812 */ /* 0x000fe200078ec0ff */
[----:B------:R-:W-:Y:S01]  /*0c30*/  IMAD.IADD R13, R10, 0x1, -R13 ;  /* 0x000000010a0d7824 */ /* 0x000fe200078e0a0d */
[----:B------:R-:W-:Y:S01]  /*0c40*/  LEA R216, R15, R4, 0x6 ;  /* 0x000000040fd87211 */ /* 0x000fe200078e30ff */
[----:B------:R-:W-:Y:S01]  /*0c50*/  IMAD.IADD R11, R2, 0x1, -R11 ;  /* 0x00000001020b7824 */ /* 0x000fe200078e0a0b */
[----:B------:R-:W-:Y:S01]  /*0c60*/  LEA.HI R2, R0, R9, RZ, 0x5 ;  /* 0x0000000900027211 */ /* 0x000fe200078f28ff */
[----:B------:R-:W-:Y:S01]  /*0c70*/  IMAD.IADD R10, R9, 0x1, -R8 ;  /* 0x00000001090a7824 */ /* 0x000fe200078e0a08 */
[--C-:B------:R-:W-:Y:S01]  /*0c80*/  SHF.R.S32.HI R0, RZ, 0x2, R3.reuse ;  /* 0x00000002ff007819 */ /* 0x100fe20000011403 */
[----:B------:R-:W-:Y:S01]  /*0c90*/  IMAD.SHL.U32 R8, R11, 0x40, RZ ;  /* 0x000000400b087824 */ /* 0x000fe200078e00ff */
[----:B------:R-:W-:Y:S01]  /*0ca0*/  SHF.R.S32.HI R3, RZ, 0x1f, R3 ;  /* 0x0000001fff037819 */ /* 0x000fe20000011403 */
[----:B------:R-:W-:Y:S01]  /*0cb0*/  IMAD.SHL.U32 R9, R7, 0x40, RZ ;  /* 0x0000004007097824 */ /* 0x000fe200078e00ff */
[----:B------:R-:W-:Y:S01]  /*0cc0*/  R2P PR, R11, 0x6 ;  /* 0x000000060b007804 */ /* 0x000fe20000000000 */
[----:B------:R-:W-:Y:S01]  /*0cd0*/  VIADD R188, R184, 0xc0 ;  /* 0x000000c0b8bc7836 */ /* 0x000fe20000000000 */
[----:B------:R-:W-:Y:S01]  /*0ce0*/  LOP3.LUT R7, R8, 0x1c0, RZ, 0xc0, !PT ;  /* 0x000001c008077812 */ /* 0x000fe200078ec0ff */
[C---:B------:R-:W-:Y:S01]  /*0cf0*/  VIADD R187, R184.reuse, 0x100 ;  /* 0x00000100b8bb7836 */ /* 0x040fe20000000000 */
[----:B------:R-:W-:Y:S01]  /*0d00*/  LOP3.LUT R8, R9, 0x7ffffe00, RZ, 0xc0, !PT ;  /* 0x7ffffe0009087812 */ /* 0x000fe200078ec0ff */
[C---:B------:R-:W-:Y:S01]  /*0d10*/  VIADD R186, R184.reuse, 0x140 ;  /* 0x00000140b8ba7836 */ /* 0x040fe20000000000 */
[----:B------:R-:W-:Y:S01]  /*0d20*/  LOP3.LUT R4, R7, 0x8, R4, 0xf8, !PT ;  /* 0x0000000807047812 */ /* 0x000fe200078ef804 */
[C---:B------:R-:W-:Y:S01]  /*0d30*/  VIADD R215, R184.reuse, 0x180 ;  /* 0x00000180b8d77836 */ /* 0x040fe20000000000 */
[----:B------:R-:W-:Y:S01]  /*0d40*/  SHF.R.U32.HI R7, RZ, 0x3, R7 ;  /* 0x00000003ff077819 */ /* 0x000fe20000011607 */
[----:B------:R-:W-:Y:S01]  /*0d50*/  IMAD R8, R5, 0x400, R8 ;  /* 0x0000040005087824 */ /* 0x000fe200078e0208 */
[----:B------:R-:W-:Y:S01]  /*0d60*/  LEA.HI R3, R3, R0, RZ, 0x3 ;  /* 0x0000000003037211 */ /* 0x000fe200078f18ff */
[----:B------:R-:W-:Y:S01]  /*0d70*/  VIADD R214, R184, 0x1c0 ;  /* 0x000001c0b8d67836 */ /* 0x000fe20000000000 */
[----:B------:R-:W-:-:S02]  /*0d80*/  LOP3.LUT R7, R4, R7, RZ, 0x3c, !PT ;  /* 0x0000000704077212 */ /* 0x000fc400078e3cff */
[----:B------:R-:W-:Y:S02]  /*0d90*/  LOP3.LUT R3, R3, 0xfffffff8, RZ, 0xc0, !PT ;  /* 0xfffffff803037812 */ /* 0x000fe400078ec0ff */
[----:B------:R-:W-:Y:S01]  /*0da0*/  LEA.HI R6, R6, R213, RZ, 0x1 ;  /* 0x000000d506067211 */ /* 0x000fe200078f08ff */
[----:B------:R-:W-:Y:S01]  /*0db0*/  IMAD.IADD R7, R8, 0x1, R7 ;  /* 0x0000000108077824 */ /* 0x000fe200078e0207 */
[----:B------:R-:W-:Y:S01]  /*0dc0*/  SHF.R.S32.HI R2, RZ, 0x5, R2 ;  /* 0x00000005ff027819 */ /* 0x000fe20000011402 */
[----:B------:R-:W-:Y:S01]  /*0dd0*/  IMAD.IADD R3, R0, 0x1, -R3 ;  /* 0x0000000100037824 */ /* 0x000fe200078e0a03 */
[----:B------:R-:W-:Y:S02]  /*0de0*/  LOP3.LUT R6, R6, 0xfffffe, RZ, 0xc0, !PT ;  /* 0x00fffffe06067812 */ /* 0x000fe400078ec0ff */
[----:B------:R-:W-:Y:S01]  /*0df0*/  LEA R18, R7, UR42, 0x1 ;  /* 0x0000002a07127c11 */ /* 0x000fe2000f8e08ff */
[----:B------:R-:W-:Y:S01]  /*0e00*/  IMAD R16, R2, 0x10, R3 ;  /* 0x0000001002107824 */ /* 0x000fe200078e0203 */
[----:B------:R-:W-:Y:S01]  /*0e10*/  SEL R22, R22, 0xffffffe0, !P1 ;  /* 0xffffffe016167807 */ /* 0x000fe20004800000 */
[----:B------:R-:W-:Y:S01]  /*0e20*/  IMAD.IADD R6, R213, 0x1, -R6 ;  /* 0x00000001d5067824 */ /* 0x000fe200078e0a06 */
[C---:B------:R-:W-:Y:S01]  /*0e30*/  IADD3 R23, R18.reuse, 0x26800, RZ ;  /* 0x0002680012177810 */ /* 0x040fe20007ffe0ff */
[----:B------:R-:W-:Y:S01]  /*0e40*/  VIADD R19, R18, 0x26840 ;  /* 0x0002684012137836 */ /* 0x000fe20000000000 */
[----:B------:R-:W-:Y:S01]  /*0e50*/  SHF.R.S32.HI R212, RZ, 0x3, R212 ;  /* 0x00000003ffd47819 */ /* 0x000fe200000114d4 */
[----:B------:R-:W-:Y:S01]  /*0e60*/  IMAD.SHL.U32 R17, R6, 0x100, RZ ;  /* 0x0000010006117824 */ /* 0x000fe200078e00ff */
        /* <DEDUP_REMOVED lines=9> */
[----:B------:R-:W-:Y:S01]  /*0f00*/  IMAD.IADD R22, R22, 0x1, R19 ;  /* 0x0000000116167824 */ /* 0x000fe200078e0213 */
[----:B------:R-:W-:-:S02]  /*0f10*/  SHF.R.S32.HI R218, RZ, 0x1f, R215 ;  /* 0x0000001fffda7819 */ /* 0x000fc400000114d7 */
[----:B------:R-:W-:-:S07]  /*0f20*/  SHF.R.S32.HI R217, RZ, 0x1f, R214 ;  /* 0x0000001fffd97819 */ /* 0x000fce00000114d6 */
.L_x_4980:
[----:B------:R-:W-:Y:S01]  /*0f30*/  ULDC UR5, c[0x0][0xc60] ;  /* 0x0003180000057ab9 */ /* 0x000fe20000000800 */
[----:B------:R-:W-:Y:S01]  /*0f40*/  UMOV UR8, UR4 ;  /* 0x0000000400087c82 */ /* 0x000fe20008000000 */
[----:B------:R-:W-:-:S11]  /*0f50*/  UISETP.NE.AND UP0, UPT, UR5, 0x1, UPT ;  /* 0x000000010500788c */ /* 0x000fd6000bf05270 */
        /* <DEDUP_REMOVED lines=9> */
[----:B012345:R-:W-:Y:S05]  /*0ff0*/  @!P0 BRA `(.L_x_4866) ;  /* 0x0000000000208947 */ /* 0x03ffea0003800000 */
        /* <DEDUP_REMOVED lines=8> */
.L_x_4866:
[----:B------:R-:W-:Y:S01]  /*1080*/  ULDC UR7, c[0x0][0xc54] ;  /* 0x0003150000077ab9 */ /* 0x000fe20000000800 */
[----:B------:R-:W-:Y:S01]  /*1090*/  UMOV UR6, UR9 ;  /* 0x0000000900067c82 */ /* 0x000fe20008000000 */
[----:B------:R-:W-:-:S11]  /*10a0*/  UISETP.NE.AND UP0, UPT, UR7, 0x1, UPT ;  /* 0x000000010700788c */ /* 0x000fd6000bf05270 */
[----:B------:R-:W-:Y:S02]  /*10b0*/  @UP0 ULDC.64 UR10, c[0x0][0xc58] ;  /* 0x00031600000a0ab9 */ /* 0x000fe40000000a00 */
[----:B------:R-:W-:-:S04]  /*10c0*/  UIMAD.WIDE.U32 UR4, UR9, UR10, URZ ;  /* 0x0000000a090472a5 */ /* 0x000fc8000f8e003f */
[----:B------:R-:W-:-:S04]  /*10d0*/  @UP0 USHF.R.U32.HI UR6, URZ, UR11, UR5 ;  /* 0x0000000b3f060299 */ /* 0x000fc80008011605 */
[----:B------:R-:W-:-:S12]  /*10e0*/  UIMAD UR4, UR6, UR7, URZ ;  /* 0x00000007060472a4 */ /* 0x000fd8000f8e023f */
.L_x_4867:
[----:B------:R-:W-:Y:S01]  /*10f0*/  ULDC UR45, c[0x0][0xc48] ;  /* 0x00031200002d7ab9 */ /* 0x000fe20000000800 */
[----:B------:R-:W-:Y:S01]  /*1100*/  ULDC.64 UR10, c[0x0][0x418] ;  /* 0x00010600000a7ab9 */ /* 0x000fe20000000a00 */
[----:B------:R-:W-:Y:S02]  /*1110*/  UISETP.NE.AND UP1, UPT, UR45, 0x1, UPT ;  /* 0x000000012d00788c */ /* 0x000fe4000bf25270 */
[----:B------:R-:W-:Y:S02]  /*1120*/  UISETP.NE.U32.AND UP0, UPT, UR10, URZ, UPT ;  /* 0x0000003f0a00728c */ /* 0x000fe4000bf05070 */
[----:B------:R-:W-:Y:S02]  /*1130*/  UIADD3 UR4, UR9, -UR4, URZ ;  /* 0x8000000409047290 */ /* 0x000fe4000fffe03f */
[----:B------:R-:W-:Y:S01]  /*1140*/  UISETP.NE.AND.EX UP0, UPT, UR11, URZ, UPT, UP0 ;  /* 0x0000003f0b00728c */ /* 0x000fe2000bf05300 */
[----:B------:R-:W-:Y:S01]  /*1150*/  ULDC UR7, c[0x0][0xc54] ;  /* 0x0003150000077ab9 */ /* 0x000fe20000000800 */
[----:B------:R-:W-:Y:S01]  /*1160*/  ULDC UR49, c[0x0][0x424] ;  /* 0x0001090000317ab9 */ /* 0x000fe20000000800 */
[----:B------:R-:W-:-:S02]  /*1170*/  UISETP.NE.AND UP2, UPT, UR46, 0x1, UPT ;  /* 0x000000012e00788c */ /* 0x000fc4000bf45270 */
[----:B------:R-:W-:Y:S02]  /*1180*/  ULOP3.LUT UR5, URZ, UR6, URZ, 0x33, !UPT ;  /* 0x000000063f057292 */ /* 0x000fe4000f8e333f */
[----:B------:R-:W-:Y:S02]  /*1190*/  UIMAD UR8, UR8, UR7, UR4 ;  /* 0x00000007080872a4 */ /* 0x000fe4000f8e0204 */
[----:B------:R-:W-:Y:S01]  /*11a0*/  USEL UR49, UR49, 0x1, UP0 ;  /* 0x0000000131317887 */ /* 0x000fe20008000000 */
[----:B------:R-:W-:Y:S01]  /*11b0*/  PLOP3.LUT P0, PT, PT, PT, UP2, 0x80, 0x0 ;  /* 0x000000000000781c */ /* 0x000fe20003f0f028 */
[----:B------:R-:W-:Y:S01]  /*11c0*/  ULDC UR44, c[0x0][0xc3c] ;  /* 0x00030f00002c7ab9 */ /* 0x000fe20000000800 */
[----:B------:R-:W-:Y:S01]  /*11d0*/  ULDC UR6, c[0x0][0x2f0] ;  /* 0x0000bc0000067ab9 */ /* 0x000fe20000000800 */
[----:B------:R-:W-:Y:S01]  /*11e0*/  @UP1 ULDC UR4, c[0x0][0xc4c] ;  /* 0x0003130000041ab9 */ /* 0x000fe20000000800 */
[----:B------:R-:W-:Y:S02]  /*11f0*/  UIADD3 UR44, UR5, UR44, URZ ;  /* 0x0000002c052c7290 */ /* 0x000fe4000fffe03f */
[----:B------:R-:W-:-:S02]  /*1200*/  UIMAD.WIDE.U32 UR4, UR8, UR4, URZ ;  /* 0x00000004080472a5 */ /* 0x000fc4000f8e003f */
[----:B------:R-:W-:Y:S01]  /*1210*/  UIMAD UR7, UR49, UR6, 0x3f ;  /* 0x0000003f310774a4 */ /* 0x000fe2000f8e0206 */
[----:B------:R-:W-:Y:S01]  /*1220*/  @UP1 ULDC UR9, c[0x0][0xc50] ;  /* 0x0003140000091ab9 */ /* 0x000fe20000000800 */
[----:B------:R-:W-:Y:S01]  /*1230*/  UMOV UR43, UR8 ;  /* 0x00000008002b7c82 */ /* 0x000fe20008000000 */
[----:B------:R-:W-:Y:S02]  /*1240*/  @UP1 USHF.R.U32.HI UR43, URZ, UR9, UR5 ;  /* 0x000000093f2b1299 */ /* 0x000fe40008011605 */
[----:B------:R-:W-:Y:S02]  /*1250*/  USHF.R.S32.HI UR4, URZ, 0x1f, UR7 ;  /* 0x0000001f3f047899 */ /* 0x000fe40008011407 */
[----:B------:R-:W-:Y:S02]  /*1260*/  UIADD3 UR5, -UR43, URZ, URZ ;  /* 0x0000003f2b057290 */ /* 0x000fe4000fffe13f */
[----:B------:R-:W-:Y:S02]  /*1270*/  ULEA.HI UR7, UR4, UR7, URZ, 0x6 ;  /* 0x0000000704077291 */ /* 0x000fe4000f8f303f */
[----:B------:R-:W-:-:S02]  /*1280*/  USHF.L.U32 UR44, UR44, 0x6, URZ ;  /* 0x000000062c2c7899 */ /* 0x000fc4000800063f */
[----:B------:R-:W-:Y:S02]  /*1290*/  UIMAD UR45, UR45, UR5, UR8 ;  /* 0x000000052d2d72a4 */ /* 0x000fe4000f8e0208 */
[----:B------:R-:W-:Y:S01]  /*12a0*/  USHF.R.S32.HI UR7, URZ, 0x6, UR7 ;  /* 0x000000063f077899 */ /* 0x000fe20008011407 */
[----:B------:R-:W-:Y:S11]  /*12b0*/  @!P0 BRA `(.L_x_4868) ;  /* 0x0000002000388947 */ /* 0x000ff60003800000 */
[----:B------:R-:W0:Y:S01]  /*12c0*/  LDC R0, c[0x0][0x448] ;  /* 0x00011200ff007b82 */ /* 0x000e220000000800 */
[----:B------:R-:W-:Y:S01]  /*12d0*/  UIADD3 UR8, UR44, 0x3f, URZ ;  /* 0x0000003f2c087890 */ /* 0x000fe2000fffe03f */
[----:B------:R-:W-:Y:S02]  /*12e0*/  ULDC UR5, c[0x0][0x288] ;  /* 0x0000a20000057ab9 */ /* 0x000fe40000000800 */
[----:B------:R-:W-:-:S04]  /*12f0*/  UIADD3 UR4, -UR5, 0x1, URZ ;  /* 0x0000000105047890 */ /* 0x000fc8000fffe13f */
[----:B------:R-:W1:Y:S01]  /*1300*/  LDC.64 R6, c[0x0][0x9e0] ;  /* 0x00027800ff067b82 */ /* 0x000e620000000a00 */
[----:B------:R-:W-:Y:S01]  /*1310*/  UIMAD UR4, UR49, UR6, UR4 ;  /* 0x00000006310472a4 */ /* 0x000fe2000f8e0204 */
[----:B0-----:R-:W-:Y:S01]  /*1320*/  ISETP.NE.AND P1, PT, R0, 0x1, PT ;  /* 0x000000010000780c */ /* 0x001fe20003f25270 */
[----:B------:R-:W-:Y:S01]  /*1330*/  IMAD.U32 R0, RZ, RZ, UR8 ;  /* 0x00000008ff007e24 */ /* 0x000fe2000f8e00ff */
[----:B-1----:R-:W-:-:S11]  /*1340*/  ISETP.GE.AND P2, PT, R7, 0x1, PT ;  /* 0x000000010700780c */ /* 0x002fd60003f46270 */
[----:B------:R-:W0:Y:S08]  /*1350*/  @P1 LDC R3, c[0x0][0x44c] ;  /* 0x00011300ff031b82 */ /* 0x000e300000000800 */
[----:B------:R-:W1:Y:S01]  /*1360*/  @P1 LDC R4, c[0x0][0x450] ;  /* 0x00011400ff041b82 */ /* 0x000e620000000800 */
[----:B0-----:R-:W-:-:S05]  /*1370*/  @P1 IMAD.HI.U32 R3, R3, UR8, RZ ;  /* 0x0000000803031c27 */ /* 0x001fca000f8e00ff */
[----:B-1----:R-:W-:-:S05]  /*1380*/  @P1 SHF.R.U32.HI R0, RZ, R4, R3 ;  /* 0x00000004ff001219 */ /* 0x002fca0000011603 */
[----:B------:R-:W-:-:S04]  /*1390*/  VIADD R9, R0, UR4 ;  /* 0x0000000400097c36 */ /* 0x000fc80008000000 */
        /* <DEDUP_REMOVED lines=12> */
.L_x_4870:
[----:B------:R-:W-:-:S13]  /*1460*/  ISETP.NE.AND P0, PT, R7, 0x1, PT ;  /* 0x000000010700780c */ /* 0x000fda0003f05270 */
[----:B------:R-:W0:Y:S02]  /*1470*/  @P0 LDC.64 R4, c[0x0][0x9e8] ;  /* 0x00027a00ff040b82 */ /* 0x000e240000000a00 */
[----:B0-----:R-:W-:-:S05]  /*1480*/  @P0 IMAD.HI.U32 R4, R3, R4, RZ ;  /* 0x0000000403040227 */ /* 0x001fca00078e00ff */
[----:B------:R-:W-:-:S07]  /*1490*/  @P0 SHF.R.U32.HI R3, RZ, R5, R4 ;  /* 0x00000005ff030219 */ /* 0x000fce0000011604 */
.L_x_4871:
[----:B------:R-:W-:-:S05]  /*14a0*/  IMAD R3, R3, R7, R7 ;  /* 0x0000000703037224 */ /* 0x000fca00078e0207 */
[----:B------:R-:W-:-:S07]  /*14b0*/  VIMNMX R0, R0, R3, PT ;  /* 0x0000000300007248 */ /* 0x000fce0003fe0100 */
.L_x_4869:
[----:B------:R-:W0:Y:S01]  /*14c0*/  @P1 LDC R5, c[0x0][0x44c] ;  /* 0x00011300ff051b82 */ /* 0x000e220000000800 */
[----:B------:R-:W-:Y:S01]  /*14d0*/  VIADD R0, R0, 0x3f ;  /* 0x0000003f00007836 */ /* 0x000fe20000000000 */
[----:B------:R-:W-:Y:S01]  /*14e0*/  UIMAD UR6, UR49, UR6, -UR5 ;  /* 0x00000006310672a4 */ /* 0x000fe2000f8e0a05 */
[----:B------:R-:W-:Y:S01]  /*14f0*/  IMAD.U32 R4, RZ, RZ, UR44 ;  /* 0x0000002cff047e24 */ /* 0x000fe2000f8e00ff */
[----:B------:R-:W-:Y:S02]  /*1500*/  ULDC UR4, c[0x0][0x9dc] ;  /* 0x0002770000047ab9 */ /* 0x000fe40000000800 */
[----:B------:R-:W-:Y:S02]  /*1510*/  SHF.R.S32.HI R3, RZ, 0x1f, R0 ;  /* 0x0000001fff037819 */ /* 0x000fe40000011400 */
[----:B------:R-:W1:Y:S02]  /*1520*/  @P1 LDC R6, c[0x0][0x450] ;  /* 0x00011400ff061b82 */ /* 0x000e640000000800 */
[----:B------:R-:W-:-:S04]  /*1530*/  LEA.HI R3, R3, R0, RZ, 0x6 ;  /* 0x0000000003037211 */ /* 0x000fc800078f30ff */
[----:B------:R-:W-:Y:S01]  /*1540*/  SHF.R.S32.HI R3, RZ, 0x6, R3 ;  /* 0x00000006ff037819 */ /* 0x000fe20000011403 */
[----:B0-----:R-:W-:-:S05]  /*1550*/  @P1 IMAD.HI.U32 R5, R5, UR44, RZ ;  /* 0x0000002c05051c27 */ /* 0x001fca000f8e00ff */
[----:B-1----:R-:W-:-:S05]  /*1560*/  @P1 SHF.R.U32.HI R4, RZ, R6, R5 ;  /* 0x00000006ff041219 */ /* 0x002fca0000011605 */
[----:B------:R-:W-:Y:S01]  /*1570*/  VIADD R0, R4, UR6 ;  /* 0x0000000604007c36 */ /* 0x000fe20008000000 */
[----:B------:R-:W-:-:S03]  /*1580*/  VIMNMX R4, R3, UR7, PT ;  /* 0x0000000703047c48 */ /* 0x000fc6000bfe0100 */
        /* <DEDUP_REMOVED lines=11> */
.L_x_4873:
[----:B------:R-:W-:-:S13]  /*1640*/  ISETP.NE.AND P0, PT, R7, 0x1, PT ;  /* 0x000000010700780c */ /* 0x000fda0003f05270 */
[----:B------:R-:W0:Y:S02]  /*1650*/  @P0 LDC.64 R8, c[0x0][0x9e8] ;  /* 0x00027a00ff080b82 */ /* 0x000e240000000a00 */
[----:B0-----:R-:W-:-:S05]  /*1660*/  @P0 IMAD.HI.U32 R6, R0, R8, RZ ;  /* 0x0000000800060227 */ /* 0x001fca00078e00ff */
[----:B------:R-:W-:-:S07]  /*1670*/  @P0 SHF.R.U32.HI R0, RZ, R9, R6 ;  /* 0x00000009ff000219 */ /* 0x000fce0000011606 */
.L_x_4874:
[----:B------:R-:W-:-:S05]  /*1680*/  IMAD R0, R0, R7, RZ ;  /* 0x0000000700007224 */ /* 0x000fca00078e02ff */
[----:B------:R-:W-:-:S07]  /*1690*/  VIMNMX R3, R3, R0, !PT ;  /* 0x0000000003037248 */ /* 0x000fce0007fe0100 */
.L_x_4872:
[----:B------:R-:W-:Y:S02]  /*16a0*/  SHF.R.S32.HI R6, RZ, 0x1f, R3 ;  /* 0x0000001fff067819 */ /* 0x000fe40000011403 */
[----:B------:R-:W-:Y:S02]  /*16b0*/  CS2R R150, SRZ ;  /* 0x0000000000967805 */ /* 0x000fe4000001ff00 */
[----:B------:R-:W-:Y:S02]  /*16c0*/  PLOP3.LUT P0, PT, PT, PT, PT, 0x80, 0x0 ;  /* 0x000000000000781c */ /* 0x000fe40003f0f070 */
[----:B------:R-:W-:Y:S02]  /*16d0*/  CS2R R148, SRZ ;  /* 0x0000000000947805 */ /* 0x000fe4000001ff00 */
[----:B------:R-:W-:Y:S01]  /*16e0*/  LEA.HI R6, R6, R3, RZ, 0x6 ;  /* 0x0000000306067211 */ /* 0x000fe200078f30ff */
[----:B------:R-:W-:Y:S01]  /*16f0*/  IMAD.MOV.U32 R3, RZ, RZ, RZ ;  /* 0x000000ffff037224 */ /* 0x000fe200078e00ff */
[----:B------:R-:W-:-:S02]  /*1700*/  MOV R0, RZ ;  /* 0x000000ff00007202 */ /* 0x000fc40000000f00 */
[----:B------:R-:W-:Y:S02]  /*1710*/  CS2R R146, SRZ ;  /* 0x0000000000927805 */ /* 0x000fe4000001ff00 */
[----:B------:R-:W-:Y:S02]  /*1720*/  SHF.R.S32.HI R5, RZ, 0x6, R6 ;  /* 0x00000006ff057819 */ /* 0x000fe40000011406 */
[----:B------:R-:W-:Y:S02]  /*1730*/  CS2R R144, SRZ ;  /* 0x0000000000907805 */ /* 0x000fe4000001ff00 */
        /* <DEDUP_REMOVED lines=11> */
[----:B------:R-:W-:Y:S01]  /*17f0*/  CS2R R154, SRZ ;  /* 0x00000000009a7805 */ /* 0x000fe2000001ff00 */
[----:B------:R-:W-:Y:S01]  /*1800*/  IMAD.MOV.U32 R153, RZ, RZ, RZ ;  /* 0x000000ffff997224 */ /* 0x000fe200078e00ff */
        /* <DEDUP_REMOVED lines=49> */
[----:B------:R-:W-:Y:S01]  /*1b20*/  CS2R R26, SRZ ;  /* 0x00000000001a7805 */ /* 0x000fe2000001ff00 */
[----:B------:R-:W-:Y:S01]  /*1b30*/  IMAD.MOV.U32 R210, RZ, RZ, RZ ;  /* 0x000000ffffd27224 */ /* 0x000fe200078e00ff */
[----:B------:R-:W-:Y:S06]  /*1b40*/  @!P1 BRA `(.L_x_4875) ;  /* 0x000000b000c49947 */ /* 0x000fec0003800000 */
        /* <DEDUP_REMOVED lines=14> */
.L_x_4876:
[----:B------:R-:W-:Y:S01]  /*1c30*/  ULEA UR21, UR38, UR42, 0x3 ;  /* 0x0000002a26157291 */ /* 0x000fe2000f8e183f */
[----:B------:R-:W-:-:S05]  /*1c40*/  IMAD.U32 R0, RZ, RZ, UR37 ;  /* 0x00000025ff007e24 */ /* 0x000fca000f8e00ff */
[----:B------:R-:W-:-:S04]  /*1c50*/  SHF.L.U32 R0, R0, 0x1f, RZ ;  /* 0x0000001f00007819 */ /* 0x000fc800000006ff */
[----:B------:R-:W0:Y:S02]  /*1c60*/  SYNCS.PHASECHK.TRANS64.TRYWAIT P1, [UR21+0x28c50], R0 ;  /* 0x028c5000ff0075a7 */ /* 0x000e240008020155 */
[----:B0-----:R-:W-:Y:S05]  /*1c70*/  @!P1 BRA `(.L_x_4877) ;  /* 0x0000012000009947 */ /* 0x001fea0003800000 */
.L_x_5050:
[----:B------:R-:W-:Y:S01]  /*1c80*/  BAR.SYNC.DEFER_BLOCKING 0xe, 0x100 ;  /* 0x0384000000007b1d */ /* 0x000fe20000010000 */
[----:B------:R-:W-:Y:S02]  /*1c90*/  UIADD3 UR4, UR42, 0x26800, URZ ;  /* 0x000268002a047890 */ /* 0x000fe4000fffe03f */
[----:B------:R-:W-:Y:S02]  /*1ca0*/  ULEA UR18, UR38, UR20, 0xc ;  /* 0x0000001426127291 */ /* 0x000fe4000f8e603f */
[----:B------:R-:W-:Y:S01]  /*1cb0*/  USHF.R.U32.HI UR4, URZ, 0x4, UR4 ;  /* 0x000000043f047899 */ /* 0x000fe20008011604 */
[----:B------:R-:W-:Y:S01]  /*1cc0*/  UMOV UR19, 0x40000040 ;  /* 0x4000004000137882 */ /* 0x000fe20000000000 */
[----:B------:R-:W-:Y:S02]  /*1cd0*/  UMOV UR17, 0x40000040 ;  /* 0x4000004000117882 */ /* 0x000fe40000000000 */
[----:B------:R-:W-:Y:S02]  /*1ce0*/  ULOP3.LUT UR4, UR4, 0x3fff, URZ, 0xc0, !UPT ;  /* 0x00003fff04047892 */ /* 0x000fe4000f8ec03f */
[----:B------:R-:W-:-:S02]  /*1cf0*/  UIADD3 UR6, UR18, 0x80, URZ ;  /* 0x0000008012067890 */ /* 0x000fc4000fffe03f */
[----:B------:R-:W-:Y:S01]  /*1d00*/  ULOP3.LUT UR16, UR4, 0x10000, URZ, 0xfc, !UPT ;  /* 0x0001000004107892 */ /* 0x000fe2000f8efc3f */
[----:B------:R-:W-:Y:S01]  /*1d10*/  UMOV UR7, 0x40000040 ;  /* 0x4000004000077882 */ /* 0x000fe20000000000 */
[----:B------:R-:W-:Y:S02]  /*1d20*/  UMOV UR5, 0x40000040 ;  /* 0x4000004000057882 */ /* 0x000fe40000000000 */
[----:B------:R-:W-:Y:S02]  /*1d30*/  UIADD3 UR4, UR16, 0x2, URZ ;  /* 0x0000000210047890 */ /* 0x000fe4000fffe03f */
[----:B------:R-:W-:Y:S02]  /*1d40*/  UIADD3 UR10, UR18, 0x100, URZ ;  /* 0x00000100120a7890 */ /* 0x000fe4000fffe03f */
[----:B------:R-:W-:Y:S01]  /*1d50*/  UIADD3 UR8, UR16, 0x4, URZ ;  /* 0x0000000410087890 */ /* 0x000fe2000fffe03f */
[----:B------:R-:W-:Y:S01]  /*1d60*/  UMOV UR11, 0x40000040 ;  /* 0x40000040000b7882 */ /* 0x000fe20000000000 */
[----:B------:R-:W-:Y:S01]  /*1d70*/  WARPGROUP.ARRIVE ;  /* 0x00000000000079c5 */ /* 0x000fe20000000000 */
[----:B------:R-:W-:Y:S01]  /*1d80*/  UMOV UR9, 0x40000040 ;  /* 0x4000004000097882 */ /* 0x000fe20000000000 */
[----:B------:R-:W-:-:S02]  /*1d90*/  UIADD3 UR14, UR18, 0x180, URZ ;  /* 0x00000180120e7890 */ /* 0x000fc4000fffe03f */
[----:B------:R-:W-:Y:S02]  /*1da0*/  UIADD3 UR12, UR16, 0x6, URZ ;  /* 0x00000006100c7890 */ /* 0x000fe4000fffe03f */
[----:B------:R-:W-:Y:S01]  /*1db0*/  HGMMA.64x256x16.F32 R24, gdesc[UR16].tnspB, RZ, !UPT, gsb0 ;  /* 0x43e00000101879f0 */ /* 0x000fe2000c0008ff */
[----:B------:R-:W-:Y:S01]  /*1dc0*/  UMOV UR15, 0x40000040 ;  /* 0x40000040000f7882 */ /* 0x000fe20000000000 */
[----:B------:R-:W-:Y:S01]  /*1dd0*/  UMOV UR13, 0x40000040 ;  /* 0x40000040000d7882 */ /* 0x000fe20000000000 */
        /* <DEDUP_REMOVED lines=16> */
.L_x_4878:
[----:B------:R-:W-:Y:S01]  /*1ee0*/  VIADD R4, R4, 0xfffffffe ;  /* 0xfffffffe04047836 */ /* 0x000fe20000000000 */
[----:B------:R-:W-:-:S04]  /*1ef0*/  UIADD3 UR6, UR21, 0x28c60, URZ ;  /* 0x00028c6015067890 */ /* 0x000fc8000fffe03f */
[----:B------:R-:W-:Y:S01]  /*1f00*/  ISETP.GE.AND P1, PT, R4, R5, PT ;  /* 0x000000050400720c */ /* 0x000fe20003f26270 */
[----:B------:R-:W-:-:S09]  /*1f10*/  UPRMT UR6, UR40, 0x654, UR6 ;  /* 0x0000065428067896 */ /* 0x000fd20008000006 */
[----:B------:R-:W-:Y:S03]  /*1f20*/  SYNCS.ARRIVE.TRANS64.RED.A1T0 RZ, [UR6], RZ ;  /* 0x000000ffffff79a7 */ /* 0x000fe60008100406 */
[----:B------:R-:W-:Y:S05]  /*1f30*/  @!P1 BRA `(.L_x_4879) ;  /* 0x0000000800d89947 */ /* 0x000fea0003800000 */
.L_x_4885:
[----:B------:R-:W-:Y:S01]  /*1f40*/  BAR.SYNC.DEFER_BLOCKING 0xe, 0x100 ;  /* 0x0384000000007b1d */ /* 0x000fe20000010000 */
[----:B01----:R-:W-:Y:S01]  /*1f50*/  IMAD.U32 R3, RZ, RZ, UR38 ;  /* 0x00000026ff037e24 */ /* 0x003fe2000f8e00ff */
[----:B------:R-:W-:Y:S01]  /*1f60*/  UIADD3 UR38, UR38, 0x1, URZ ;  /* 0x0000000126267890 */ /* 0x000fe2000fffe03f */
[C---:B------:R-:W-:Y:S01]  /*1f70*/  ISETP.GT.AND P2, PT, R4.reuse, R5, PT ;  /* 0x000000050400720c */ /* 0x040fe20003f44270 */
[----:B------:R-:W-:Y:S02]  /*1f80*/  VIADD R4, R4, 0xffffffff ;  /* 0xffffffff04047836 */ /* 0x000fe40000000000 */
        /* <DEDUP_REMOVED lines=138> */
.L_x_4880:
[----:B------:R-:W-:Y:S01]  /*2830*/  ULEA UR21, UR38, UR42, 0x3 ;  /* 0x0000002a26157291 */ /* 0x000fe2000f8e183f */
[----:B------:R-:W-:-:S05]  /*2840*/  IMAD.U32 R0, RZ, RZ, UR37 ;  /* 0x00000025ff007e24 */ /* 0x000fca000f8e00ff */
[----:B------:R-:W-:-:S04]  /*2850*/  SHF.L.U32 R0, R0, 0x1f, RZ ;  /* 0x0000001f00007819 */ /* 0x000fc800000006ff */
[----:B------:R0:W1:Y:S01]  /*2860*/  SYNCS.PHASECHK.TRANS64.TRYWAIT P1, [UR21+0x28c50], R0 ;  /* 0x028c5000ff0075a7 */ /* 0x0000620008020155 */
[----:B------:R-:W-:Y:S05]  /*2870*/  @!P0 BRA `(.L_x_4881) ;  /* 0x0000000000048947 */ /* 0x000fea0003800000 */
[----:B------:R-:W-:Y:S01]  /*2880*/  BPT.TRAP 0x1 ;  /* 0x000000040000795c */ /* 0x000fe20000300000 */
.L_x_4881:
[----:B-1----:R-:W-:Y:S05]  /*2890*/  @P1 BRA `(.L_x_4882) ;  /* 0x0000000000081947 */ /* 0x002fea0003800000 */
[----:B------:R-:W1:Y:S02]  /*28a0*/  SYNCS.PHASECHK.TRANS64.TRYWAIT P1, [UR21+0x28c50], R0 ;  /* 0x028c5000ff0075a7 */ /* 0x000e640008020155 */
[----:B-1----:R-:W-:Y:S05]  /*28b0*/  @!P1 BRA `(.L_x_4883) ;  /* 0x0000011400089947 */ /* 0x002fea0003800000 */
.L_x_4882:
[----:B------:R-:W-:Y:S01]  /*28c0*/  ULEA UR18, UR38, UR20, 0xc ;  /* 0x0000001426127291 */ /* 0x000fe2000f8e603f */
[----:B------:R-:W-:Y:S01]  /*28d0*/  WARPGROUP.ARRIVE ;  /* 0x00000000000079c5 */ /* 0x000fe20000000000 */
[----:B------:R-:W-:Y:S01]  /*28e0*/  UMOV UR19, 0x40000040 ;  /* 0x4000004000137882 */ /* 0x000fe20000000000 */
[----:B------:R-:W-:Y:S01]  /*28f0*/  UMOV UR7, 0x40000040 ;  /* 0x4000004000077882 */ /* 0x000fe20000000000 */
[----:B------:R-:W-:Y:S02]  /*2900*/  UIADD3 UR6, UR18, 0x80, URZ ;  /* 0x0000008012067890 */ /* 0x000fe4000fffe03f */
[----:B------:R-:W-:Y:S01]  /*2910*/  UIADD3 UR10, UR18, 0x100, URZ ;  /* 0x00000100120a7890 */ /* 0x000fe2000fffe03f */
[----:B------:R-:W-:Y:S02]  /*2920*/  UMOV UR11, 0x40000040 ;  /* 0x40000040000b7882 */ /* 0x000fe40000000000 */
[----:B------:R-:W-:Y:S01]  /*2930*/  HGMMA.64x256x16.F32 R24, gdesc[UR16].tnspB, R24, gsb0 ;  /* 0x43e00000101879f0 */ /* 0x000fe20008000818 */
[----:B------:R-:W-:Y:S01]  /*2940*/  UIADD3 UR14, UR18, 0x180, URZ ;  /* 0x00000180120e7890 */ /* 0x000fe2000fffe03f */
[----:B------:R-:W-:Y:S01]  /*2950*/  UMOV UR15, 0x40000040 ;  /* 0x40000040000f7882 */ /* 0x000fe20000000000 */
[----:B------:R-:W-:-:S02]  /*2960*/  WARPGROUP.DEPBAR.LE gsb0, 0x0 ;  /* 0x00008000000079c5 */ /* 0x000fc40000010000 */
        /* <DEDUP_REMOVED lines=15> */
.L_x_4884:
[----:B------:R-:W-:-:S04]  /*2a60*/  UIADD3 UR6, UR21, 0x28c60, URZ ;  /* 0x00028c6015067890 */ /* 0x000fc8000fffe03f */
[----:B------:R-:W-:-:S09]  /*2a70*/  UPRMT UR6, UR40, 0x654, UR6 ;  /* 0x0000065428067896 */ /* 0x000fd20008000006 */
[----:B------:R-:W-:Y:S01]  /*2a80*/  SYNCS.ARRIVE.TRANS64.RED.A1T0 RZ, [UR6], RZ ;  /* 0x000000ffffff79a7 */ /* 0x000fe20008100406 */
[----:B------:R-:W-:Y:S05]  /*2a90*/  @P2 BRA `(.L_x_4885) ;  /* 0xfffffff400282947 */ /* 0x000fea000383ffff */
.L_x_4879:
[----:B------:R-:W-:Y:S01]  /*2aa0*/  BAR.SYNC.DEFER_BLOCKING 0xe, 0x100 ;  /* 0x0384000000007b1d */ /* 0x000fe20000010000 */
[----:B01----:R-:W-:Y:S01]  /*2ab0*/  IMAD.U32 R3, RZ, RZ, UR38 ;  /* 0x00000026ff037e24 */ /* 0x003fe2000f8e00ff */
[----:B------:R-:W-:Y:S01]  /*2ac0*/  UIADD3 UR38, UR38, 0x1, URZ ;  /* 0x0000000126267890 */ /* 0x000fe2000fffe03f */
[----:B------:R-:W-:Y:S02]  /*2ad0*/  PLOP3.LUT P0, PT, PT, PT, PT, 0x8, 0x0 ;  /* 0x000000000000781c */ /* 0x000fe40003f0e170 */
        /* <DEDUP_REMOVED lines=136> */
[----:B------:R-:W-:-:S02]  /*3360*/  IMAD.MOV.U32 R0, RZ, RZ, RZ ;  /* 0x000000ffff007224 */ /* 0x000fc400078e00ff */
[----:B------:R-:W-:Y:S01]  /*3370*/  IMAD.MOV.U32 R3, RZ, RZ, RZ ;  /* 0x000000ffff037224 */ /* 0x000fe200078e00ff */
[----:B------:R-:W-:Y:S06]  /*3380*/  BAR.ARV 0xf, 0x100 ;  /* 0x03c4000000007b1d */ /* 0x000fec0000002000 */
[----:B------:R-:W-:Y:S05]  /*3390*/  BRA `(.L_x_4875) ;  /* 0x0000009800b07947 */ /* 0x000fea0003800000 */
.L_x_4868:
[----:B------:R-:W-:Y:S01]  /*33a0*/  ULDC UR4, c[0x0][0x448] ;  /* 0x0001120000047ab9 */ /* 0x000fe20000000800 */
[----:B------:R-:W-:Y:S02]  /*33b0*/  UIADD3 UR10, UR44, 0x3f, URZ ;  /* 0x0000003f2c0a7890 */ /* 0x000fe4000fffe03f */
[----:B------:R-:W-:Y:S01]  /*33c0*/  UISETP.NE.AND UP0, UPT, UR4, 0x1, UPT ;  /* 0x000000010400788c */ /* 0x000fe2000bf05270 */
[----:B------:R-:W-:Y:S02]  /*33d0*/  ULDC UR11, c[0x0][0x288] ;  /* 0x0000a200000b7ab9 */ /* 0x000fe40000000800 */
[----:B------:R-:W-:Y:S01]  /*33e0*/  ULDC.64 UR4, c[0x0][0x9e0] ;  /* 0x0002780000047ab9 */ /* 0x000fe20000000a00 */
[----:B------:R-:W-:Y:S02]  /*33f0*/  UP2UR UR51, UPR, URZ, 0x1 ;  /* 0x000000013f337883 */ /* 0x000fe40008000000 */
[----:B------:R-:W-:-:S04]  /*3400*/  UIADD3 UR12, -UR11, 0x1, URZ ;  /* 0x000000010b0c7890 */ /* 0x000fc8000fffe13f */
[----:B------:R-:W-:Y:S01]  /*3410*/  UIMAD UR12, UR49, UR6, UR12 ;  /* 0x00000006310c72a4 */ /* 0x000fe2000f8e020c */
[----:B------:R-:W-:Y:S01]  /*3420*/  @UP0 ULDC UR8, c[0x0][0x44c] ;  /* 0x0001130000080ab9 */ /* 0x000fe20000000800 */
[----:B------:R-:W-:Y:S01]  /*3430*/  @UP0 ULDC UR13, c[0x0][0x450] ;  /* 0x00011400000d0ab9 */ /* 0x000fe20000000800 */
[----:B------:R-:W-:-:S04]  /*3440*/  UIMAD.WIDE.U32 UR8, UR10, UR8, URZ ;  /* 0x000000080a0872a5 */ /* 0x000fc8000f8e003f */
[----:B------:R-:W-:Y:S02]  /*3450*/  @UP0 USHF.R.U32.HI UR10, URZ, UR13, UR9 ;  /* 0x0000000d3f0a0299 */ /* 0x000fe40008011609 */
[----:B------:R-:W-:Y:S02]  /*3460*/  UISETP.GE.AND UP0, UPT, UR5, 0x1, UPT ;  /* 0x000000010500788c */ /* 0x000fe4000bf06270 */
[----:B------:R-:W-:Y:S02]  /*3470*/  UIADD3 UR10, UR12, UR10, URZ ;  /* 0x0000000a0c0a7290 */ /* 0x000fe4000fffe03f */
[----:B------:R-:W-:Y:S02]  /*3480*/  UP2UR UR50, UPR, URZ, 0x1 ;  /* 0x000000013f327883 */ /* 0x000fe40008000000 */
[----:B------:R-:W-:Y:S01]  /*3490*/  PLOP3.LUT P0, PT, PT, PT, UP0, 0x40, 0x0 ;  /* 0x000000000000781c */ /* 0x000fe20003f0e808 */
[----:B------:R-:W-:-:S06]  /*34a0*/  UIADD3 UR4, UR10, UR4, URZ ;  /* 0x000000040a047290 */ /* 0x000fcc000fffe03f */
[----:B------:R-:W-:-:S06]  /*34b0*/  MOV R0, UR4 ;  /* 0x0000000400007c02 */ /* 0x000fcc0008000f00 */
[----:B------:R-:W-:Y:S05]  /*34c0*/  @P0 BRA `(.L_x_4886) ;  /* 0x0000000000400947 */ /* 0x000fea0003800000 */
        /* <DEDUP_REMOVED lines=10> */
.L_x_4887:
[----:B------:R-:W-:-:S11]  /*3570*/  UISETP.NE.AND UP0, UPT, UR5, 0x1, UPT ;  /* 0x000000010500788c */ /* 0x000fd6000bf05270 */
[----:B------:R-:W-:Y:S02]  /*3580*/  @UP0 ULDC.64 UR12, c[0x0][0x9e8] ;  /* 0x00027a00000c0ab9 */ /* 0x000fe40000000a00 */
[----:B------:R-:W-:-:S04]  /*3590*/  UIMAD.WIDE.U32 UR8, UR4, UR12, URZ ;  /* 0x0000000c040872a5 */ /* 0x000fc8000f8e003f */
[----:B------:R-:W-:-:S12]  /*35a0*/  @UP0 USHF.R.U32.HI UR4, URZ, UR13, UR9 ;  /* 0x0000000d3f040299 */ /* 0x000fd80008011609 */
.L_x_4888:
[----:B------:R-:W-:-:S06]  /*35b0*/  UIMAD UR4, UR4, UR5, UR5 ;  /* 0x00000005040472a4 */ /* 0x000fcc000f8e0205 */
[----:B------:R-:W-:-:S07]  /*35c0*/  VIMNMX R0, R0, UR4, PT ;  /* 0x0000000400007c48 */ /* 0x000fce000bfe0100 */
.L_x_4886:
[----:B------:R-:W-:Y:S01]  /*35d0*/  UISETP.NE.AND UP0, UPT, UR51, URZ, UPT ;  /* 0x0000003f3300728c */ /* 0x000fe2000bf05270 */
[----:B------:R-:W-:Y:S01]  /*35e0*/  VIADD R0, R0, 0x3f ;  /* 0x0000003f00007836 */ /* 0x000fe20000000000 */
[----:B------:R-:W-:Y:S01]  /*35f0*/  UMOV UR4, UR44 ;  /* 0x0000002c00047c82 */ /* 0x000fe20008000000 */
[----:B------:R-:W-:-:S03]  /*3600*/  UIMAD UR6, UR49, UR6, -UR11 ;  /* 0x00000006310672a4 */ /* 0x000fc6000f8e0a0b */
[----:B------:R-:W-:-:S04]  /*3610*/  SHF.R.S32.HI R3, RZ, 0x1f, R0 ;  /* 0x0000001fff037819 */ /* 0x000fc80000011400 */
[----:B------:R-:W-:Y:S01]  /*3620*/  LEA.HI R3, R3, R0, RZ, 0x6 ;  /* 0x0000000003037211 */ /* 0x000fe200078f30ff */
[----:B------:R-:W-:Y:S01]  /*3630*/  @UP0 ULDC UR8, c[0x0][0x44c] ;  /* 0x0001130000080ab9 */ /* 0x000fe20000000800 */
[----:B------:R-:W-:Y:S01]  /*3640*/  @UP0 ULDC UR10, c[0x0][0x450] ;  /* 0x00011400000a0ab9 */ /* 0x000fe20000000800 */
[----:B------:R-:W-:Y:S01]  /*3650*/  UIMAD.WIDE.U32 UR8, UR44, UR8, URZ ;  /* 0x000000082c0872a5 */ /* 0x000fe2000f8e003f */
[----:B------:R-:W-:-:S03]  /*3660*/  SHF.R.S32.HI R3, RZ, 0x6, R3 ;  /* 0x00000006ff037819 */ /* 0x000fc60000011403 */
[----:B------:R-:W-:Y:S01]  /*3670*/  @UP0 USHF.R.U32.HI UR4, URZ, UR10, UR9 ;  /* 0x0000000a3f040299 */ /* 0x000fe20008011609 */
[----:B------:R-:W-:Y:S01]  /*3680*/  VIMNMX R152, R3, UR7, PT ;  /* 0x0000000703987c48 */ /* 0x000fe2000bfe0100 */
[----:B------:R-:W-:Y:S02]  /*3690*/  UISETP.GE.AND UP0, UPT, UR5, 0x1, UPT ;  /* 0x000000010500788c */ /* 0x000fe4000bf06270 */
[----:B------:R-:W-:Y:S01]  /*36a0*/  UIADD3 UR4, UR6, UR4, URZ ;  /* 0x0000000406047290 */ /* 0x000fe2000fffe03f */
[----:B------:R-:W-:-:S03]  /*36b0*/  ULDC UR8, c[0x0][0x9dc] ;  /* 0x0002770000087ab9 */ /* 0x000fc60000000800 */
[----:B------:R-:W-:Y:S01]  /*36c0*/  PLOP3.LUT P0, PT, PT, PT, UP0, 0x40, 0x0 ;  /* 0x000000000000781c */ /* 0x000fe20003f0e808 */
[----:B------:R-:W-:-:S12]  /*36d0*/  UIADD3 UR8, UR4, -UR8, URZ ;  /* 0x8000000804087290 */ /* 0x000fd8000fffe03f */
[----:B------:R-:W-:Y:S05]  /*36e0*/  @P0 BRA `(.L_x_4889) ;  /* 0x0000000000440947 */ /* 0x000fea0003800000 */
        /* <DEDUP_REMOVED lines=10> */
.L_x_4890:
[----:B------:R-:W-:-:S11]  /*3790*/  UISETP.NE.AND UP0, UPT, UR5, 0x1, UPT ;  /* 0x000000010500788c */ /* 0x000fd6000bf05270 */
[----:B------:R-:W-:Y:S02]  /*37a0*/  @UP0 ULDC.64 UR10, c[0x0][0x9e8] ;  /* 0x00027a00000a0ab9 */ /* 0x000fe40000000a00 */
[----:B------:R-:W-:-:S04]  /*37b0*/  UIMAD.WIDE.U32 UR6, UR4, UR10, URZ ;  /* 0x0000000a040672a5 */ /* 0x000fc8000f8e003f */
[----:B------:R-:W-:-:S12]  /*37c0*/  @UP0 USHF.R.U32.HI UR4, URZ, UR11, UR7 ;  /* 0x0000000b3f040299 */ /* 0x000fd80008011607 */
.L_x_4891:
[----:B------:R-:W-:-:S04]  /*37d0*/  UIMAD UR4, UR4, UR5, URZ ;  /* 0x00000005040472a4 */ /* 0x000fc8000f8e023f */
[----:B------:R-:W-:-:S04]  /*37e0*/  UISETP.LT.AND UP0, UPT, UR8, UR4, UPT ;  /* 0x000000040800728c */ /* 0x000fc8000bf01270 */
[----:B------:R-:W-:-:S12]  /*37f0*/  USEL UR8, UR8, UR4, !UP0 ;  /* 0x0000000408087287 */ /* 0x000fd8000c000000 */
.L_x_4889:
[----:B------:R-:W-:Y:S01]  /*3800*/  USHF.R.S32.HI UR4, URZ, 0x1f, UR8 ;  /* 0x0000001f3f047899 */ /* 0x000fe20008011408 */
[----:B------:R-:W-:Y:S01]  /*3810*/  PLOP3.LUT P0, PT, PT, PT, PT, 0x80, 0x0 ;  /* 0x000000000000781c */ /* 0x000fe20003f0f070 */
[----:B------:R-:W-:Y:S01]  /*3820*/  IMAD.MOV.U32 R0, RZ, RZ, RZ ;  /* 0x000000ffff007224 */ /* 0x000fe200078e00ff */
[----:B------:R-:W-:Y:S01]  /*3830*/  CS2R R150, SRZ ;  /* 0x0000000000967805 */ /* 0x000fe2000001ff00 */
[----:B------:R-:W-:Y:S01]  /*3840*/  ULEA.HI UR4, UR4, UR8, URZ, 0x6 ;  /* 0x0000000804047291 */ /* 0x000fe2000f8f303f */
[----:B------:R-:W-:Y:S01]  /*3850*/  IMAD.MOV.U32 R3, RZ, RZ, RZ ;  /* 0x000000ffff037224 */ /* 0x000fe200078e00ff */
[----:B------:R-:W-:Y:S02]  /*3860*/  CS2R R148, SRZ ;  /* 0x0000000000947805 */ /* 0x000fe4000001ff00 */
[----:B------:R-:W-:Y:S01]  /*3870*/  CS2R R146, SRZ ;  /* 0x0000000000927805 */ /* 0x000fe2000001ff00 */
[----:B------:R-:W-:Y:S01]  /*3880*/  USHF.R.S32.HI UR4, URZ, 0x6, UR4 ;  /* 0x000000063f047899 */ /* 0x000fe20008011404 */
[----:B------:R-:W-:-:S02]  /*3890*/  CS2R R144, SRZ ;  /* 0x0000000000907805 */ /* 0x000fc4000001ff00 */
[----:B------:R-:W-:Y:S02]  /*38a0*/  CS2R R164, SRZ ;  /* 0x0000000000a47805 */ /* 0x000fe4000001ff00 */
[----:B------:R-:W-:Y:S01]  /*38b0*/  CS2R R140, SRZ ;  /* 0x00000000008c7805 */ /* 0x000fe2000001ff00 */
[----:B------:R-:W-:Y:S01]  /*38c0*/  UISETP.LT.AND UP0, UPT, URZ, UR4, UPT ;  /* 0x000000043f00728c */ /* 0x000fe2000bf01270 */
[----:B------:R-:W-:Y:S02]  /*38d0*/  CS2R R162, SRZ ;  /* 0x0000000000a27805 */ /* 0x000fe4000001ff00 */
[----:B------:R-:W-:Y:S02]  /*38e0*/  CS2R R136, SRZ ;  /* 0x0000000000887805 */ /* 0x000fe4000001ff00 */
[----:B------:R-:W-:Y:S01]  /*38f0*/  CS2R R160, SRZ ;  /* 0x0000000000a07805 */ /* 0x000fe2000001ff00 */
[----:B------:R-:W-:Y:S01]  /*3900*/  USEL UR47, URZ, UR4, !UP0 ;  /* 0x000000043f2f7287 */ /* 0x000fe2000c000000 */
[----:B------:R-:W-:-:S02]  /*3910*/  CS2R R132, SRZ ;  /* 0x0000000000847805 */ /* 0x000fc4000001ff00 */
[----:B------:R-:W-:Y:S02]  /*3920*/  CS2R R158, SRZ ;  /* 0x00000000009e7805 */ /* 0x000fe4000001ff00 */
[----:B------:R-:W-:Y:S02]  /*3930*/  CS2R R156, SRZ ;  /* 0x00000000009c7805 */ /* 0x000fe4000001ff00 */
[----:B------:R-:W-:Y:S02]  /*3940*/  CS2R R128, SRZ ;  /* 0x0000000000807805 */ /* 0x000fe4000001ff00 */
[----:B------:R-:W-:Y:S02]  /*3950*/  CS2R R154, SRZ ;  /* 0x00000000009a7805 */ /* 0x000fe4000001ff00 */
[----:B------:R-:W-:Y:S01]  /*3960*/  ISETP.GT.AND P1, PT, R152, UR47, PT ;  /* 0x0000002f98007c0c */ /* 0x000fe2000bf24270 */
        /* <DEDUP_REMOVED lines=52> */
[----:B------:R-:W-:Y:S06]  /*3cb0*/  @!P1 BRA `(.L_x_4875) ;  /* 0x0000009000689947 */ /* 0x000fec0003800000 */
        /* <DEDUP_REMOVED lines=11> */
[----:B------:R-:W-:-:S04]  /*3d70*/  ULOP3.LUT UR5, UR5, 0x3fff, URZ, 0xc0, !UPT ;  /* 0x00003fff05057892 */ /* 0x000fc8000f8ec03f */
[----:B------:R-:W-:-:S04]  /*3d80*/  ULOP3.LUT UR48, UR5, 0x2000000, URZ, 0xfc, !UPT ;  /* 0x0200000005307892 */ /* 0x000fc8000f8efc3f */
        /* <DEDUP_REMOVED lines=9> */
[----:B------:R-:W-:Y:S01]  /*3e20*/  MOV R13, RZ ;  /* 0x000000ff000d7202 */ /* 0x000fe20000000f00 */
[----:B------:R-:W-:Y:S02]  /*3e30*/  IMAD.U32 R6, RZ, RZ, UR4 ;  /* 0x00000004ff067e24 */ /* 0x000fe4000f8e00ff */
[----:B------:R-:W-:-:S02]  /*3e40*/  IMAD.U32 R7, RZ, RZ, UR5 ;  /* 0x00000005ff077e24 */ /* 0x000fc4000f8e00ff */
[----:B------:R-:W-:Y:S02]  /*3e50*/  IMAD.U32 R11, RZ, RZ, UR7 ;  /* 0x00000007ff0b7e24 */ /* 0x000fe4000f8e00ff */
[----:B------:R-:W-:Y:S02]  /*3e60*/  IMAD.MOV.U32 R8, RZ, RZ, 0x70 ;  /* 0x00000070ff087424 */ /* 0x000fe400078e00ff */
[----:B0-----:R-:W-:-:S07]  /*3e70*/  IMAD.MOV.U32 R12, RZ, RZ, 0x1 ;  /* 0x00000001ff0c7424 */ /* 0x001fce00078e00ff */
[----:B------:R-:W-:-:S07]  /*3e80*/  LEPC R20, `(.L_x_4892) ;  /* 0x000000001014794e */ /* 0x000fce0000000000 */
[----:B-1----:R-:W-:Y:S05]  /*3e90*/  CALL.ABS.NOINC R14 ;  /* 0x000000000e007343 */ /* 0x002fea0003c00000 */
.L_x_4892:
        /* <DEDUP_REMOVED lines=9> */
.L_x_5051:
[----:B------:R-:W-:Y:S05]  /*3f30*/  @!P0 BRA `(.L_x_4894) ;  /* 0x0000000000048947 */ /* 0x000fea0003800000 */
[----:B------:R-:W-:Y:S01]  /*3f40*/  BPT.TRAP 0x1 ;  /* 0x000000040000795c */ /* 0x000fe20000300000 */
.L_x_4894:
[----:B------:R-:W-:Y:S02]  /*3f50*/  IMAD.U32 R9, RZ, RZ, UR38 ;  /* 0x00000026ff097e24 */ /* 0x000fe4000f8e00ff */
[----:B------:R-:W-:-:S03]  /*3f60*/  IMAD.U32 R10, RZ, RZ, UR37 ;  /* 0x00000025ff0a7e24 */ /* 0x000fc6000f8e00ff */
[----:B------:R-:W-:Y:S02]  /*3f70*/  LEA R9, R9, UR42, 0x3 ;  /* 0x0000002a09097c11 */ /* 0x000fe4000f8e18ff */
[----:B------:R-:W-:-:S04]  /*3f80*/  SHF.L.U32 R10, R10, 0x1f, RZ ;  /* 0x0000001f0a0a7819 */ /* 0x000fc800000006ff */
[----:B------:R1:W2:Y:S01]  /*3f90*/  SYNCS.PHASECHK.TRANS64.TRYWAIT P1, [R9+URZ+0x28c30], R10 ;  /* 0x028c300a090075a7 */ /* 0x0002a2000802017f */
[----:B------:R-:W-:Y:S05]  /*3fa0*/  @!P0 BRA `(.L_x_4895) ;  /* 0x0000000000048947 */ /* 0x000fea0003800000 */
[----:B------:R-:W-:Y:S01]  /*3fb0*/  BPT.TRAP 0x1 ;  /* 0x000000040000795c */ /* 0x000fe20000300000 */
.L_x_4895:
[----:B--2---:R-:W-:Y:S05]  /*3fc0*/  @P1 BRA `(.L_x_4896) ;  /* 0x0000000000081947 */ /* 0x004fea0003800000 */
[----:B------:R-:W2:Y:S02]  /*3fd0*/  SYNCS.PHASECHK.TRANS64.TRYWAIT P1, [R9+URZ+0x28c30], R10 ;  /* 0x028c300a090075a7 */ /* 0x000ea4000802017f */
[----:B--2---:R-:W-:Y:S05]  /*3fe0*/  @!P1 BRA `(.L_x_4897) ;  /* 0x000000fc006c9947 */ /* 0x004fea0003800000 */
.L_x_4896:
        /* <DEDUP_REMOVED lines=40> */
.L_x_4898:
[----:B------:R-:W-:Y:S01]  /*4270*/  UISETP.NE.AND UP1, UPT, UR51, URZ, UPT ;  /* 0x0000003f3300728c */ /* 0x000fe2000bf25270 */
[----:B------:R-:W0:Y:S01]  /*4280*/  LDC R7, c[0x0][0x2f0] ;  /* 0x0000bc00ff077b82 */ /* 0x000e220000000800 */
[----:B------:R-:W-:Y:S01]  /*4290*/  VIADD R3, R185, UR44 ;  /* 0x0000002cb9037c36 */ /* 0x000fe20008000000 */
[----:B------:R-:W-:Y:S01]  /*42a0*/  R2UR UR6, R9 ;  /* 0x00000000090672ca */ /* 0x000fe200000e0000 */
[----:B------:R-:W-:Y:S01]  /*42b0*/  UISETP.NE.AND UP0, UPT, UR50, URZ, UPT ;  /* 0x0000003f3200728c */ /* 0x000fe2000bf05270 */
[----:B------:R-:W-:Y:S01]  /*42c0*/  LEA R12, R152, 0xffffffc0, 0x6 ;  /* 0xffffffc0980c7811 */ /* 0x000fe200078e30ff */
[----:B------:R-:W-:Y:S01]  /*42d0*/  IMAD.MOV.U32 R4, RZ, RZ, R3 ;  /* 0x000000ffff047224 */ /* 0x000fe200078e0003 */
[----:B------:R-:W-:Y:S01]  /*42e0*/  PLOP3.LUT P1, PT, PT, PT, UP1, 0x80, 0x0 ;  /* 0x000000000000781c */ /* 0x000fe20003f2f018 */
[----:B------:R-:W-:Y:S01]  /*42f0*/  ULDC UR11, c[0x0][0x9dc] ;  /* 0x00027700000b7ab9 */ /* 0x000fe20000000800 */
[----:B------:R-:W-:Y:S01]  /*4300*/  PLOP3.LUT P2, PT, PT, PT, UP1, 0x80, 0x0 ;  /* 0x000000000000781c */ /* 0x000fe20003f4f018 */
[----:B------:R-:W3:Y:S01]  /*4310*/  LDC R8, c[0x0][0x288] ;  /* 0x0000a200ff087b82 */ /* 0x000ee20000000800 */
[----:B------:R-:W-:Y:S01]  /*4320*/  @UP1 ULDC UR7, c[0x0][0x44c] ;  /* 0x0001130000071ab9 */ /* 0x000fe20000000800 */
[----:B------:R-:W-:-:S04]  /*4330*/  ULDC UR18, c[0x0][0x9e0] ;  /* 0x0002780000127ab9 */ /* 0x000fc80000000800 */
[----:B------:R-:W-:-:S04]  /*4340*/  UIADD3 UR6, UR6, 0x28c40, URZ ;  /* 0x00028c4006067890 */ /* 0x000fc8000fffe03f */
[----:B------:R-:W-:Y:S01]  /*4350*/  @P1 IMAD.HI.U32 R5, R3, UR7, RZ ;  /* 0x0000000703051c27 */ /* 0x000fe2000f8e00ff */
[----:B------:R-:W-:Y:S01]  /*4360*/  @UP1 ULDC UR7, c[0x0][0x450] ;  /* 0x0001140000071ab9 */ /* 0x000fe20000000800 */
[----:B------:R-:W-:Y:S01]  /*4370*/  UPRMT UR6, UR40, 0x654, UR6 ;  /* 0x0000065428067896 */ /* 0x000fe20008000006 */
[----:B------:R-:W-:Y:S01]  /*4380*/  PLOP3.LUT P1, PT, PT, PT, UP0, 0x40, 0x0 ;  /* 0x000000000000781c */ /* 0x000fe20003f2e808 */
[----:B------:R-:W-:Y:S01]  /*4390*/  IMAD.MOV.U32 R3, RZ, RZ, -0x40 ;  /* 0xffffffc0ff037424 */ /* 0x000fe200078e00ff */
[----:B------:R-:W-:-:S03]  /*43a0*/  @P2 SHF.R.U32.HI R4, RZ, UR7, R5 ;  /* 0x00000007ff042c19 */ /* 0x000fc60008011605 */
[----:B------:R-:W-:Y:S02]  /*43b0*/  IMAD R6, R152, R3, 0x41 ;  /* 0x0000004198067424 */ /* 0x000fe400078e0203 */
[----:B------:R-:W4:Y:S01]  /*43c0*/  SHFL.IDX PT, R56, R4, RZ, 0x1c1f ;  /* 0x001c1fff04387589 */ /* 0x000f2200000e0000 */
[----:B------:R-:W-:Y:S01]  /*43d0*/  SYNCS.ARRIVE.TRANS64.RED.A1T0 RZ, [UR6], RZ ;  /* 0x000000ffffff79a7 */ /* 0x000fe20008100406 */
[C---:B0-----:R-:W-:Y:S01]  /*43e0*/  IMAD R5, R7.reuse, UR49, R6 ;  /* 0x0000003107057c24 */ /* 0x041fe2000f8e0206 */
[----:B------:R-:W-:Y:S01]  /*43f0*/  ULOP3.LUT UR6, URZ, UR11, URZ, 0x33, !UPT ;  /* 0x0000000b3f067292 */ /* 0x000fe2000f8e333f */
[----:B------:R-:W-:Y:S02]  /*4400*/  IMAD R3, R7, UR49, -R12 ;  /* 0x0000003107037c24 */ /* 0x000fe4000f8e0a0c */
[----:B------:R-:W-:Y:S01]  /*4410*/  VIADD R20, R6, 0xffffffff ;  /* 0xffffffff06147836 */ /* 0x000fe20000000000 */
[--C-:B---3--:R-:W-:Y:S01]  /*4420*/  IADD3 R5, R5, -R8, -R2.reuse ;  /* 0x8000000805057210 */ /* 0x108fe20007ffe802 */
[----:B------:R-:W-:-:S04]  /*4430*/  IMAD.IADD R13, R3, 0x1, -R2 ;  /* 0x00000001030d7824 */ /* 0x000fc800078e0a02 */
[C---:B------:R-:W-:Y:S02]  /*4440*/  VIADD R14, R5.reuse, UR18 ;  /* 0x00000012050e7c36 */ /* 0x040fe40008000000 */
[----:B------:R-:W-:-:S03]  /*4450*/  VIADD R15, R5, UR6 ;  /* 0x00000006050f7c36 */ /* 0x000fc60008000000 */
[----:B----4-:R-:W-:Y:S01]  /*4460*/  VIADDMNMX R3, R56, R14, R13, PT ;  /* 0x0000000e38037246 */ /* 0x010fe2000380010d */
[----:B------:R-:W-:Y:S01]  /*4470*/  IMAD.IADD R5, R15, 0x1, R56 ;  /* 0x000000010f057824 */ /* 0x000fe200078e0238 */
[----:B------:R-:W-:Y:S06]  /*4480*/  @P1 BRA `(.L_x_4899) ;  /* 0x0000000000641947 */ /* 0x000fec0003800000 */
[----:B------:R-:W-:Y:S01]  /*4490*/  IMAD R11, R7, UR49, R56 ;  /* 0x00000031070b7c24 */ /* 0x000fe2000f8e0238 */
[----:B------:R-:W-:Y:S03]  /*44a0*/  BSSY B0, `(.L_x_4900) ;  /* 0x0000013000007945 */ /* 0x000fe60003800000 */
[----:B------:R-:W-:-:S05]  /*44b0*/  IMAD.IADD R11, R11, 0x1, -R8 ;  /* 0x000000010b0b7824 */ /* 0x000fca00078e0a08 */
        /* <DEDUP_REMOVED lines=11> */
.L_x_4901:
[----:B------:R-:W-:Y:S02]  /*4570*/  ULDC UR6, c[0x0][0x9e4] ;  /* 0x0002790000067ab9 */ /* 0x000fe40000000800 */
[----:B------:R-:W-:-:S04]  /*4580*/  MOV R21, UR6 ;  /* 0x0000000600157c02 */ /* 0x000fc80008000f00 */
[----:B------:R-:W-:-:S13]  /*4590*/  ISETP.NE.AND P1, PT, R21, 0x1, PT ;  /* 0x000000011500780c */ /* 0x000fda0003f25270 */
[----:B------:R-:W0:Y:S02]  /*45a0*/  @P1 LDC.64 R56, c[0x0][0x9e8] ;  /* 0x00027a00ff381b82 */ /* 0x000e240000000a00 */
[----:B0-----:R-:W-:-:S05]  /*45b0*/  @P1 IMAD.HI.U32 R6, R11, R56, RZ ;  /* 0x000000380b061227 */ /* 0x001fca00078e00ff */
[----:B------:R-:W-:-:S07]  /*45c0*/  @P1 SHF.R.U32.HI R11, RZ, R57, R6 ;  /* 0x00000039ff0b1219 */ /* 0x000fce0000011606 */
.L_x_4902:
[----:B------:R-:W-:Y:S05]  /*45d0*/  BSYNC B0 ;  /* 0x0000000000007941 */ /* 0x000fea0003800000 */
.L_x_4900:
[----:B------:R-:W-:-:S04]  /*45e0*/  IMAD R11, R11, R21, -R12 ;  /* 0x000000150b0b7224 */ /* 0x000fc800078e0a0c */
[----:B------:R-:W-:-:S05]  /*45f0*/  IMAD.IADD R6, R11, 0x1, -R2 ;  /* 0x000000010b067824 */ /* 0x000fca00078e0a02 */
[----:B------:R-:W-:Y:S02]  /*4600*/  VIADDMNMX R3, R6, R21, R3, PT ;  /* 0x0000001506037246 */ /* 0x000fe40003800103 */
[----:B------:R-:W-:-:S07]  /*4610*/  VIMNMX R5, R5, R6, !PT ;  /* 0x0000000605057248 */ /* 0x000fce0007fe0100 */
.L_x_4899:
[C---:B------:R-:W-:Y:S01]  /*4620*/  ISETP.GE.AND P2, PT, R20.reuse, 0x9, PT ;  /* 0x000000091400780c */ /* 0x040fe20003f46270 */
[----:B------:R-:W0:Y:S01]  /*4630*/  SHFL.IDX PT, R4, R4, 0x1, 0x1c1f ;  /* 0x003c1f0004047f89 */ /* 0x000e2200000e0000 */
[C---:B------:R-:W-:Y:S01]  /*4640*/  ISETP.GE.AND P1, PT, R20.reuse, 0x2, PT ;  /* 0x000000021400780c */ /* 0x040fe20003f26270 */
[----:B------:R-:W-:Y:S01]  /*4650*/  UISETP.NE.AND UP0, UPT, UR50, URZ, UPT ;  /* 0x0000003f3200728c */ /* 0x000fe2000bf05270 */
[C---:B------:R-:W-:Y:S02]  /*4660*/  ISETP.GT.AND P3, PT, R5.reuse, 0x8, !P2 ;  /* 0x000000080500780c */ /* 0x040fe40005764270 */
[----:B------:R-:W-:Y:S02]  /*4670*/  ISETP.GT.AND P4, PT, R5, 0x1, !P1 ;  /* 0x000000010500780c */ /* 0x000fe40004f84270 */
[----:B------:R-:W-:Y:S02]  /*4680*/  ISETP.LT.OR P3, PT, R3, 0x9, P3 ;  /* 0x000000090300780c */ /* 0x000fe40001f61670 */
[----:B------:R-:W-:-:S02]  /*4690*/  ISETP.GE.AND P5, PT, R20, 0x11, PT ;  /* 0x000000111400780c */ /* 0x000fc40003fa6270 */
[----:B------:R-:W-:Y:S02]  /*46a0*/  FSEL R57, R28, -INF , !P3 ;  /* 0xff8000001c397808 */ /* 0x000fe40005800000 */
[----:B------:R-:W-:Y:S02]  /*46b0*/  ISETP.LT.OR P4, PT, R3, 0x2, P4 ;  /* 0x000000020300780c */ /* 0x000fe40002781670 */
[----:B------:R-:W-:Y:S02]  /*46c0*/  ISETP.GT.AND P3, PT, R5, 0x10, !P5 ;  /* 0x000000100500780c */ /* 0x000fe40006f64270 */
[----:B------:R-:W-:Y:S02]  /*46d0*/  ISETP.GE.AND P6, PT, R20, 0xa, PT ;  /* 0x0000000a1400780c */ /* 0x000fe40003fc6270 */
[----:B------:R-:W-:Y:S02]  /*46e0*/  FSEL R25, R25, -INF , !P4 ;  /* 0xff80000019197808 */ /* 0x000fe40006000000 */
[----:B------:R-:W-:-:S02]  /*46f0*/  P2R R58, PR, RZ, 0x20 ;  /* 0x00000020ff3a7803 */ /* 0x000fc40000000000 */
[----:B------:R-:W-:Y:S01]  /*4700*/  ISETP.LT.OR P3, PT, R3, 0x11, P3 ;  /* 0x000000110300780c */ /* 0x000fe20001f61670 */
[----:B0-----:R-:W-:Y:S01]  /*4710*/  IMAD.IADD R6, R15, 0x1, R4 ;  /* 0x000000010f067824 */ /* 0x001fe200078e0204 */
[----:B------:R-:W-:Y:S02]  /*4720*/  ISETP.GT.AND P4, PT, R5, 0x9, !P6 ;  /* 0x000000090500780c */ /* 0x000fe40007784270 */
[----:B------:R-:W-:Y:S02]  /*4730*/  ISETP.GE.AND P5, PT, R20, 0x12, PT ;  /* 0x000000121400780c */ /* 0x000fe40003fa6270 */
[----:B------:R-:W-:Y:S02]  /*4740*/  FSEL R59, R32, -INF , !P3 ;  /* 0xff800000203b7808 */ /* 0x000fe40005800000 */
[----:B------:R-:W-:Y:S02]  /*4750*/  ISETP.LT.OR P4, PT, R3, 0xa, P4 ;  /* 0x0000000a0300780c */ /* 0x000fe40002781670 */
[----:B------:R-:W-:-:S02]  /*4760*/  ISETP.GT.AND P3, PT, R5, 0x11, !P5 ;  /* 0x000000110500780c */ /* 0x000fc40006f64270 */
[----:B------:R-:W-:Y:S02]  /*4770*/  FSEL R29, R29, -INF , !P4 ;  /* 0xff8000001d1d7808 */ /* 0x000fe40006000000 */
        /* <DEDUP_REMOVED lines=11> */
[C---:B------:R-:W-:Y:S02]  /*4830*/  ISETP.GE.AND P4, PT, R20.reuse, 0x21, PT ;  /* 0x000000211400780c */ /* 0x040fe40003f86270 */
        /* <DEDUP_REMOVED lines=19> */
[----:B------:R-:W-:Y:S02]  /*4970*/  P2R R28, PR, RZ, 0x20 ;  /* 0x00000020ff1c7803 */ /* 0x000fe40000000000 */
[----:B------:R-:W-:Y:S02]  /*4980*/  FSEL R45, R45, -INF , !P3 ;  /* 0xff8000002d2d7808 */ /* 0x000fe40005800000 */
[----:B------:R-:W-:Y:S02]  /*4990*/  ISETP.GE.AND P3, PT, R20, 0x31, PT ;  /* 0x000000311400780c */ /* 0x000fe40003f66270 */
[----:B------:R-:W-:-:S02]  /*49a0*/  P2R R56, PR, RZ, 0x40 ;  /* 0x00000040ff387803 */ /* 0x000fc40000000000 */
        /* <DEDUP_REMOVED lines=18> */
[----:B------:R-:W-:-:S04]  /*4ad0*/  ISETP.GT.AND P6, PT, R5, 0x39, !P6 ;  /* 0x000000390500780c */ /* 0x000fc800077c4270 */
[----:B------:R-:W-:Y:S02]  /*4ae0*/  ISETP.LT.OR P6, PT, R3, 0x3a, P6 ;  /* 0x0000003a0300780c */ /* 0x000fe400037c1670 */
[----:B------:R-:W-:Y:S02]  /*4af0*/  VIADDMNMX R3, R4, R14, R13, PT ;  /* 0x0000000e04037246 */ /* 0x000fe4000380010d */
[----:B------:R-:W-:Y:S02]  /*4b00*/  FSEL R53, R53, -INF , !P6 ;  /* 0xff80000035357808 */ /* 0x000fe40007000000 */
[----:B------:R-:W-:-:S13]  /*4b10*/  PLOP3.LUT P6, PT, PT, PT, UP0, 0x40, 0x0 ;  /* 0x000000000000781c */ /* 0x000fda0003fce808 */
[----:B------:R-:W-:Y:S05]  /*4b20*/  @P6 BRA `(.L_x_4903) ;  /* 0x0000000000646947 */ /* 0x000fea0003800000 */
        /* <DEDUP_REMOVED lines=14> */
.L_x_4905:
[----:B------:R-:W-:Y:S02]  /*4c10*/  ULDC UR6, c[0x0][0x9e4] ;  /* 0x0002790000067ab9 */ /* 0x000fe40000000800 */
[----:B------:R-:W-:-:S05]  /*4c20*/  IMAD.U32 R14, RZ, RZ, UR6 ;  /* 0x00000006ff0e7e24 */ /* 0x000fca000f8e00ff */
[----:B------:R-:W-:-:S13]  /*4c30*/  ISETP.NE.AND P6, PT, R14, 0x1, PT ;  /* 0x000000010e00780c */ /* 0x000fda0003fc5270 */
[----:B------:R-:W0:Y:S02]  /*4c40*/  @P6 LDC.64 R70, c[0x0][0x9e8] ;  /* 0x00027a00ff466b82 */ /* 0x000e240000000a00 */
[----:B0-----:R-:W-:-:S05]  /*4c50*/  @P6 IMAD.HI.U32 R4, R5, R70, RZ ;  /* 0x0000004605046227 */ /* 0x001fca00078e00ff */
[----:B------:R-:W-:-:S07]  /*4c60*/  @P6 SHF.R.U32.HI R5, RZ, R71, R4 ;  /* 0x00000047ff056219 */ /* 0x000fce0000011604 */
.L_x_4906:
[----:B------:R-:W-:Y:S05]  /*4c70*/  BSYNC B0 ;  /* 0x0000000000007941 */ /* 0x000fea0003800000 */
.L_x_4904:
[----:B------:R-:W-:-:S04]  /*4c80*/  IMAD R5, R5, R14, -R12 ;  /* 0x0000000e05057224 */ /* 0x000fc800078e0a0c */
[----:B------:R-:W-:-:S05]  /*4c90*/  IMAD.IADD R5, R5, 0x1, -R2 ;  /* 0x0000000105057824 */ /* 0x000fca00078e0a02 */
[----:B------:R-:W-:Y:S02]  /*4ca0*/  VIADDMNMX R3, R5, R14, R3, PT ;  /* 0x0000000e05037246 */ /* 0x000fe40003800103 */
[----:B------:R-:W-:-:S07]  /*4cb0*/  VIMNMX R6, R6, R5, !PT ;  /* 0x0000000506067248 */ /* 0x000fce0007fe0100 */
.L_x_4903:
[----:B------:R-:W-:Y:S01]  /*4cc0*/  ISETP.GT.AND P1, PT, R6, 0x1, !P1 ;  /* 0x000000010600780c */ /* 0x000fe20004f24270 */
[----:B------:R-:W-:Y:S01]  /*4cd0*/  ULDC UR10, c[0x0][0x988] ;  /* 0x00026200000a7ab9 */ /* 0x000fe20000000800 */
[----:B------:R-:W-:Y:S01]  /*4ce0*/  FMNMX.FTZ R4, R21, R25, !PT ;  /* 0x0000001915047209 */ /* 0x000fe20007810000 */
[----:B------:R-:W-:Y:S01]  /*4cf0*/  BAR.SYNC.DEFER_BLOCKING 0xf, 0x100 ;  /* 0x03c4000000007b1d */ /* 0x000fe20000010000 */
[----:B------:R-:W-:Y:S02]  /*4d00*/  ISETP.LT.OR P1, PT, R3, 0x2, P1 ;  /* 0x000000020300780c */ /* 0x000fe40000f21670 */
[----:B------:R-:W-:Y:S02]  /*4d10*/  FMNMX.FTZ R4, R57, R4, !PT ;  /* 0x0000000439047209 */ /* 0x000fe40007810000 */
[----:B------:R-:W-:Y:S02]  /*4d20*/  FSEL R27, R27, -INF , !P1 ;  /* 0xff8000001b1b7808 */ /* 0x000fe40004800000 */
[----:B------:R-:W-:-:S02]  /*4d30*/  ISETP.NE.AND P1, PT, R56, RZ, PT ;  /* 0x000000ff3800720c */ /* 0x000fc40003f25270 */
[----:B------:R-:W-:Y:S02]  /*4d40*/  FMNMX.FTZ R4, R29, R4, !PT ;  /* 0x000000041d047209 */ /* 0x000fe40007810000 */
        /* <DEDUP_REMOVED lines=24> */
[----:B------:R-:W-:Y:S02]  /*4ed0*/  ISETP.GT.AND P2, PT, R6, 0x8, !P2 ;  /* 0x000000080600780c */ /* 0x000fe40005744270 */
[----:B------:R-:W-:Y:S02]  /*4ee0*/  FSEL R38, R38, -INF , !P1 ;  /* 0xff80000026267808 */ /* 0x000fe40004800000 */
[----:B------:R-:W-:Y:S02]  /*4ef0*/  ISETP.NE.AND P1, PT, R36, RZ, PT ;  /* 0x000000ff2400720c */ /* 0x000fe40003f25270 */
[----:B------:R-:W-:Y:S02]  /*4f00*/  FMNMX.FTZ R4, R69, R4, !PT ;  /* 0x0000000445047209 */ /* 0x000fe40007810000 */
[----:B------:R-:W-:-:S02]  /*4f10*/  ISETP.GT.AND P1, PT, R6, 0x19, !P1 ;  /* 0x000000190600780c */ /* 0x000fc40004f24270 */
[C---:B------:R-:W-:Y:S02]  /*4f20*/  ISETP.LT.OR P2, PT, R3.reuse, 0x9, P2 ;  /* 0x000000090300780c */ /* 0x040fe40001741670 */
[----:B------:R-:W-:Y:S02]  /*4f30*/  ISETP.LT.OR P1, PT, R3, 0x1a, P1 ;  /* 0x0000001a0300780c */ /* 0x000fe40000f21670 */
[----:B------:R-:W-:Y:S02]  /*4f40*/  FMNMX.FTZ R12, R53, R4, !PT ;  /* 0x00000004350c7209 */ /* 0x000fe40007810000 */
[----:B------:R-:W-:Y:S02]  /*4f50*/  FSEL R39, R39, -INF , !P1 ;  /* 0xff80000027277808 */ /* 0x000fe40004800000 */
[----:B------:R-:W-:Y:S01]  /*4f60*/  ISETP.NE.AND P1, PT, R60, RZ, PT ;  /* 0x000000ff3c00720c */ /* 0x000fe20003f25270 */
[----:B------:R-:W0:Y:S01]  /*4f70*/  SHFL.BFLY PT, R5, R12, 0x2, 0x1f ;  /* 0x0c401f000c057f89 */ /* 0x000e2200000e0000 */
[----:B------:R-:W-:-:S02]  /*4f80*/  FSEL R30, R30, -INF , !P2 ;  /* 0xff8000001e1e7808 */ /* 0x000fc40005000000 */
[----:B------:R-:W-:Y:S02]  /*4f90*/  ISETP.GT.AND P1, PT, R6, 0x20, !P1 ;  /* 0x000000200600780c */ /* 0x000fe40004f24270 */
[----:B------:R-:W-:Y:S02]  /*4fa0*/  ISETP.NE.AND P2, PT, R40, RZ, PT ;  /* 0x000000ff2800720c */ /* 0x000fe40003f45270 */
[----:B------:R-:W-:Y:S02]  /*4fb0*/  ISETP.LT.OR P1, PT, R3, 0x21, P1 ;  /* 0x000000210300780c */ /* 0x000fe40000f21670 */
[----:B------:R-:W-:Y:S02]  /*4fc0*/  ISETP.NE.AND P6, PT, R11, RZ, PT ;  /* 0x000000ff0b00720c */ /* 0x000fe40003fc5270 */
[----:B------:R-:W-:Y:S02]  /*4fd0*/  FSEL R42, R42, -INF , !P1 ;  /* 0xff8000002a2a7808 */ /* 0x000fe40004800000 */
[----:B------:R-:W-:-:S02]  /*4fe0*/  ISETP.GT.AND P1, PT, R6, 0x21, !P2 ;  /* 0x000000210600780c */ /* 0x000fc40005724270 */
[----:B------:R-:W-:Y:S02]  /*4ff0*/  ISETP.NE.AND P2, PT, R44, RZ, PT ;  /* 0x000000ff2c00720c */ /* 0x000fe40003f45270 */
[----:B------:R-:W-:Y:S02]  /*5000*/  ISETP.LT.OR P1, PT, R3, 0x22, P1 ;  /* 0x000000220300780c */ /* 0x000fe40000f21670 */
[C---:B------:R-:W-:Y:S02]  /*5010*/  ISETP.GT.AND P2, PT, R6.reuse, 0x29, !P2 ;  /* 0x000000290600780c */ /* 0x040fe40005744270 */
[----:B------:R-:W-:Y:S02]  /*5020*/  FSEL R43, R43, -INF , !P1 ;  /* 0xff8000002b2b7808 */ /* 0x000fe40004800000 */
[----:B------:R-:W-:Y:S02]  /*5030*/  ISETP.GT.AND P1, PT, R6, RZ, !P6 ;  /* 0x000000ff0600720c */ /* 0x000fe40007724270 */
[----:B0-----:R-:W-:-:S02]  /*5040*/  FMNMX.FTZ R13, R12, R5, !PT ;  /* 0x000000050c0d7209 */ /* 0x001fc40007810000 */
[----:B------:R-:W-:Y:S02]  /*5050*/  ISETP.LT.OR P1, PT, R3, 0x1, P1 ;  /* 0x000000010300780c */ /* 0x000fe40000f21670 */
[----:B------:R-:W-:Y:S01]  /*5060*/  ISETP.GT.AND P3, PT, R6, 0x30, !P3 ;  /* 0x000000300600780c */ /* 0x000fe20005f64270 */
[----:B------:R-:W0:Y:S01]  /*5070*/  SHFL.BFLY PT, R14, R13, 0x1, 0x1f ;  /* 0x0c201f000d0e7f89 */ /* 0x000e2200000e0000 */
        /* <DEDUP_REMOVED lines=9> */
[----:B------:R-:W-:-:S02]  /*5110*/  ISETP.LT.OR P2, PT, R3, 0x2a, P2 ;  /* 0x0000002a0300780c */ /* 0x000fc40001741670 */
[----:B------:R-:W-:Y:S02]  /*5120*/  FMNMX.FTZ R11, R35, R4, !PT ;  /* 0x00000004230b7209 */ /* 0x000fe40007810000 */
[----:B------:R-:W-:Y:S02]  /*5130*/  ISETP.GT.AND P4, PT, R6, 0x31, !P4 ;  /* 0x000000310600780c */ /* 0x000fe40006784270 */
[----:B------:R-:W-:Y:S02]  /*5140*/  FMNMX.FTZ R4, R38, R11, !PT ;  /* 0x0000000b26047209 */ /* 0x000fe40007810000 */
[----:B0-----:R-:W-:Y:S02]  /*5150*/  FMNMX.FTZ R5, R13, R14, !PT ;  /* 0x0000000e0d057209 */ /* 0x001fe40007810000 */
[----:B------:R-:W-:Y:S02]  /*5160*/  FMNMX.FTZ R11, R39, R4, !PT ;  /* 0x00000004270b7209 */ /* 0x000fe40007810000 */
[----:B------:R-:W-:Y:S01]  /*5170*/  ISETP.LT.OR P3, PT, R3, 0x31, P3 ;  /* 0x000000310300780c */ /* 0x000fe20001f61670 */
[----:B------:R-:W-:Y:S01]  /*5180*/  FMUL.FTZ R12, R5, UR10 ;  /* 0x0000000a050c7c20 */ /* 0x000fe20008410000 */
[----:B------:R-:W-:-:S02]  /*5190*/  FMNMX.FTZ R4, R42, R11, !PT ;  /* 0x0000000b2a047209 */ /* 0x000fc40007810000 */
[----:B------:R-:W-:Y:S02]  /*51a0*/  FSEL R47, R47, -INF , !P2 ;  /* 0xff8000002f2f7808 */ /* 0x000fe40005000000 */
[----:B------:R-:W-:Y:S02]  /*51b0*/  FMNMX.FTZ R11, R43, R4, !PT ;  /* 0x000000042b0b7209 */ /* 0x000fe40007810000 */
[----:B------:R-:W-:Y:S02]  /*51c0*/  FSETP.NEU.FTZ.AND P1, PT, R5, -INF , PT ;  /* 0xff8000000500780b */ /* 0x000fe40003f3d000 */
[----:B------:R-:W-:Y:S02]  /*51d0*/  FMNMX.FTZ R4, R46, R11, !PT ;  /* 0x0000000b2e047209 */ /* 0x000fe40007810000 */
[----:B------:R-:W-:Y:S02]  /*51e0*/  ISETP.NE.AND P6, PT, R20, RZ, PT ;  /* 0x000000ff1400720c */ /* 0x000fe40003fc5270 */
[----:B------:R-:W-:-:S02]  /*51f0*/  ISETP.GT.AND P5, PT, R6, 0x38, !P5 ;  /* 0x000000380600780c */ /* 0x000fc40006fa4270 */
[----:B------:R-:W-:Y:S02]  /*5200*/  ISETP.LT.OR P4, PT, R3, 0x32, P4 ;  /* 0x000000320300780c */ /* 0x000fe40002781670 */
[----:B------:R-:W-:Y:S02]  /*5210*/  FSEL R50, R50, -INF , !P3 ;  /* 0xff80000032327808 */ /* 0x000fe40005800000 */
[----:B------:R-:W-:Y:S02]  /*5220*/  FMNMX.FTZ R11, R47, R4, !PT ;  /* 0x000000042f0b7209 */ /* 0x000fe40007810000 */
[----:B------:R-:W-:Y:S02]  /*5230*/  FSEL R12, R12, RZ, P1 ;  /* 0x000000ff0c0c7208 */ /* 0x000fe40000800000 */
[----:B------:R-:W-:Y:S02]  /*5240*/  ISETP.GT.AND P1, PT, R6, 0x39, !P6 ;  /* 0x000000390600780c */ /* 0x000fe40007724270 */
[----:B------:R-:W-:Y:S01]  /*5250*/  ISETP.LT.OR P5, PT, R3, 0x39, P5 ;  /* 0x000000390300780c */ /* 0x000fe20002fa1670 */
[--C-:B------:R-:W-:Y:S01]  /*5260*/  FFMA.FTZ R6, R21, UR10, -R12.reuse ;  /* 0x0000000a15067c23 */ /* 0x100fe2000801080c */
[----:B------:R-:W-:Y:S01]  /*5270*/  FSEL R51, R51, -INF , !P4 ;  /* 0xff80000033337808 */ /* 0x000fe20006000000 */
[--C-:B------:R-:W-:Y:S01]  /*5280*/  FFMA.FTZ R13, R25, UR10, -R12.reuse ;  /* 0x0000000a190d7c23 */ /* 0x100fe2000801080c */
[----:B------:R-:W-:Y:S01]  /*5290*/  FMNMX.FTZ R4, R50, R11, !PT ;  /* 0x0000000b32047209 */ /* 0x000fe20007810000 */
[----:B------:R0:W-:Y:S01]  /*52a0*/  MUFU.EX2 R156, R6 ;  /* 0x00000006009c7308 */ /* 0x0001e20000000800 */
[----:B------:R-:W-:Y:S01]  /*52b0*/  ISETP.LT.OR P1, PT, R3, 0x3a, P1 ;  /* 0x0000003a0300780c */ /* 0x000fe20000f21670 */
[--C-:B------:R-:W-:Y:S01]  /*52c0*/  FFMA.FTZ R11, R29, UR10, -R12.reuse ;  /* 0x0000000a1d0b7c23 */ /* 0x100fe2000801080c */
[----:B------:R-:W-:Y:S01]  /*52d0*/  FSEL R54, R54, -INF , !P5 ;  /* 0xff80000036367808 */ /* 0x000fe20006800000 */
[--C-:B------:R-:W-:Y:S01]  /*52e0*/  FFMA.FTZ R14, R59, UR10, -R12.reuse ;  /* 0x0000000a3b0e7c23 */ /* 0x100fe2000801080c */
[----:B------:R-:W-:Y:S01]  /*52f0*/  FMNMX.FTZ R3, R51, R4, !PT ;  /* 0x0000000433037209 */ /* 0x000fe20007810000 */
[--C-:B------:R-:W-:Y:S01]  /*5300*/  FFMA.FTZ R15, R33, UR10, -R12.reuse ;  /* 0x0000000a210f7c23 */ /* 0x100fe2000801080c */
[----:B------:R-:W-:Y:S01]  /*5310*/  FSEL R55, R55, -INF , !P1 ;  /* 0xff80000037377808 */ /* 0x000fe20004800000 */
[----:B------:R-:W3:Y:S01]  /*5320*/  MUFU.EX2 R13, R13 ;  /* 0x0000000d000d7308 */ /* 0x000ee20000000800 */
[----:B------:R-:W-:Y:S01]  /*5330*/  FMNMX.FTZ R4, R54, R3, !PT ;  /* 0x0000000336047209 */ /* 0x000fe20007810000 */
[--C-:B0-----:R-:W-:Y:S01]  /*5340*/  FFMA.FTZ R6, R57, UR10, -R12.reuse ;  /* 0x0000000a39067c23 */ /* 0x101fe2000801080c */
[--C-:B------:R-:W-:Y:S01]  /*5350*/  FFMA.FTZ R21, R37, UR10, -R12.reuse ;  /* 0x0000000a25157c23 */ /* 0x100fe2000801080c */
[--C-:B------:R-:W-:Y:S01]  /*5360*/  FFMA.FTZ R20, R61, UR10, -R12.reuse ;  /* 0x0000000a3d147c23 */ /* 0x100fe2000801080c */
[----:B------:R-:W-:Y:S01]  /*5370*/  FMNMX.FTZ R4, R55, R4, !PT ;  /* 0x0000000437047209 */ /* 0x000fe20007810000 */
[--C-:B------:R-:W-:Y:S01]  /*5380*/  FFMA.FTZ R24, R63, UR10, -R12.reuse ;  /* 0x0000000a3f187c23 */ /* 0x100fe2000801080c */
[--C-:B------:R-:W-:Y:S01]  /*5390*/  FFMA.FTZ R28, R65, UR10, -R12.reuse ;  /* 0x0000000a411c7c23 */ /* 0x100fe2000801080c */
[----:B------:R-:W0:Y:S01]  /*53a0*/  MUFU.EX2 R158, R6 ;  /* 0x00000006009e7308 */ /* 0x000e220000000800 */
[--C-:B------:R-:W-:Y:S01]  /*53b0*/  FFMA.FTZ R29, R45, UR10, -R12.reuse ;  /* 0x0000000a2d1d7c23 */ /* 0x100fe2000801080c */
[----:B------:R-:W4:Y:S01]  /*53c0*/  SHFL.BFLY PT, R3, R4, 0x2, 0x1f ;  /* 0x0c401f0004037f89 */ /* 0x000f2200000e0000 */
[--C-:B------:R-:W-:Y:S01]  /*53d0*/  FFMA.FTZ R32, R67, UR10, -R12.reuse ;  /* 0x0000000a43207c23 */ /* 0x100fe2000801080c */
[----:B------:R-:W-:-:S04]  /*53e0*/  FFMA.FTZ R33, R49, UR10, -R12 ;  /* 0x0000000a31217c23 */ /* 0x000fc8000801080c */
[----:B------:R-:W5:Y:S01]  /*53f0*/  MUFU.EX2 R11, R11 ;  /* 0x0000000b000b7308 */ /* 0x000f620000000800 */
[----:B---3--:R-:W-:Y:S01]  /*5400*/  FADD.FTZ R37, R156, R13 ;  /* 0x0000000d9c257221 */ /* 0x008fe20000010000 */
[----:B------:R-:W-:-:S06]  /*5410*/  F2FP.F16.F32.PACK_AB R156, R13, R156 ;  /* 0x0000009c0d9c723e */ /* 0x000fcc00000000ff */
[----:B------:R-:W3:Y:S01]  /*5420*/  MUFU.EX2 R14, R14 ;  /* 0x0000000e000e7308 */ /* 0x000ee20000000800 */
[----:B0-----:R-:W-:-:S07]  /*5430*/  FADD.FTZ R36, R158, R37 ;  /* 0x000000259e247221 */ /* 0x001fce0000010000 */
[----:B------:R-:W0:Y:S01]  /*5440*/  MUFU.EX2 R15, R15 ;  /* 0x0000000f000f7308 */ /* 0x000e220000000800 */
[----:B-----5:R-:W-:Y:S02]  /*5450*/  F2FP.F16.F32.PACK_AB R158, R11, R158 ;  /* 0x0000009e0b9e723e */ /* 0x020fe400000000ff */
[----:B----4-:R-:W-:Y:S01]  /*5460*/  FMNMX.FTZ R3, R4, R3, !PT ;  /* 0x0000000304037209 */ /* 0x010fe20007810000 */
[----:B------:R-:W-:Y:S01]  /*5470*/  FFMA.FTZ R4, R41, UR10, -R12 ;  /* 0x0000000a29047c23 */ /* 0x000fe2000801080c */
[----:B------:R-:W-:-:S03]  /*5480*/  FADD.FTZ R41, R11, R36 ;  /* 0x000000240b297221 */ /* 0x000fc60000010000 */
[----:B------:R-:W4:Y:S01]  /*5490*/  SHFL.BFLY PT, R6, R3, 0x1, 0x1f ;  /* 0x0c201f0003067f89 */ /* 0x000f2200000e0000 */
[----:B------:R-:W-:Y:S01]  /*54a0*/  MUFU.EX2 R25, R4 ;  /* 0x0000000400197308 */ /* 0x000fe20000000800 */
[----:B---3--:R-:W-:-:S07]  /*54b0*/  FADD.FTZ R40, R14, R41 ;  /* 0x000000290e287221 */ /* 0x008fce0000010000 */
[----:B------:R-:W3:Y:S01]  /*54c0*/  MUFU.EX2 R20, R20 ;  /* 0x0000001400147308 */ /* 0x000ee20000000800 */
[C---:B0-----:R-:W-:Y:S01]  /*54d0*/  FADD.FTZ R41, R15.reuse, R40 ;  /* 0x000000280f297221 */ /* 0x041fe20000010000 */
[----:B------:R-:W-:-:S06]  /*54e0*/  F2FP.F16.F32.PACK_AB R160, R15, R14 ;  /* 0x0000000e0fa0723e */ /* 0x000fcc00000000ff */
[----:B------:R-:W0:Y:S01]  /*54f0*/  MUFU.EX2 R21, R21 ;  /* 0x0000001500157308 */ /* 0x000e220000000800 */
[----:B----4-:R-:W-:-:S07]  /*5500*/  FMNMX.FTZ R6, R3, R6, !PT ;  /* 0x0000000603067209 */ /* 0x010fce0007810000 */
[----:B------:R-:W4:Y:S01]  /*5510*/  MUFU.EX2 R24, R24 ;  /* 0x0000001800187308 */ /* 0x000f220000000800 */
[----:B---3--:R-:W-:Y:S01]  /*5520*/  FADD.FTZ R40, R20, R41 ;  /* 0x0000002914287221 */ /* 0x008fe20000010000 */
[--C-:B------:R-:W-:Y:S01]  /*5530*/  FFMA.FTZ R3, R69, UR10, -R12.reuse ;  /* 0x0000000a45037c23 */ /* 0x100fe2000801080c */
[C---:B------:R-:W-:Y:S01]  /*5540*/  FSETP.NEU.FTZ.AND P1, PT, R6.reuse, -INF , PT ;  /* 0xff8000000600780b */ /* 0x040fe20003f3d000 */
[----:B------:R-:W-:Y:S01]  /*5550*/  FMUL.FTZ R4, R6, UR10 ;  /* 0x0000000a06047c20 */ /* 0x000fe20008410000 */
[----:B------:R-:W-:-:S03]  /*5560*/  FFMA.FTZ R12, R53, UR10, -R12 ;  /* 0x0000000a350c7c23 */ /* 0x000fc6000801080c */
[----:B------:R-:W-:Y:S01]  /*5570*/  MUFU.EX2 R28, R28 ;  /* 0x0000001c001c7308 */ /* 0x000fe20000000800 */
[----:B------:R-:W-:Y:S02]  /*5580*/  FSEL R4, R4, RZ, P1 ;  /* 0x000000ff04047208 */ /* 0x000fe40000800000 */
[----:B0-----:R-:W-:-:S03]  /*5590*/  F2FP.F16.F32.PACK_AB R162, R21, R20 ;  /* 0x0000001415a2723e */ /* 0x001fc600000000ff */
        /* <DEDUP_REMOVED lines=14> */
[----:B------:R-:W0:Y:S01]  /*5680*/  MUFU.EX2 R27, R27 ;  /* 0x0000001b001b7308 */ /* 0x000e220000000800 */
[--C-:B------:R-:W-:Y:S01]  /*5690*/  FFMA.FTZ R51, R51, UR10, -R4.reuse ;  /* 0x0000000a33337c23 */ /* 0x100fe20008010804 */
[--C-:B------:R-:W-:Y:S01]  /*56a0*/  FFMA.FTZ R54, R54, UR10, -R4.reuse ;  /* 0x0000000a36367c23 */ /* 0x100fe20008010804 */
[----:B------:R-:W-:Y:S01]  /*56b0*/  FFMA.FTZ R4, R55, UR10, -R4 ;  /* 0x0000000a37047c23 */ /* 0x000fe20008010804 */
[----:B----4-:R-:W-:-:S04]  /*56c0*/  F2FP.F16.F32.PACK_AB R164, R25, R24 ;  /* 0x0000001819a4723e */ /* 0x010fc800000000ff */
[----:B------:R-:W3:Y:S08]  /*56d0*/  MUFU.EX2 R30, R30 ;  /* 0x0000001e001e7308 */ /* 0x000ef00000000800 */
[----:B------:R-:W4:Y:S01]  /*56e0*/  MUFU.EX2 R31, R31 ;  /* 0x0000001f001f7308 */ /* 0x000f220000000800 */
[----:B0-----:R-:W-:Y:S01]  /*56f0*/  FADD.FTZ R37, R26, R27 ;  /* 0x0000001b1a257221 */ /* 0x001fe20000010000 */
[----:B------:R-:W-:-:S06]  /*5700*/  F2FP.F16.F32.PACK_AB R157, R27, R26 ;  /* 0x0000001a1b9d723e */ /* 0x000fcc00000000ff */
[----:B------:R-:W0:Y:S01]  /*5710*/  MUFU.EX2 R34, R34 ;  /* 0x0000002200227308 */ /* 0x000e220000000800 */
[----:B---3--:R-:W-:-:S07]  /*5720*/  FADD.FTZ R36, R30, R37 ;  /* 0x000000251e247221 */ /* 0x008fce0000010000 */
[----:B------:R-:W3:Y:S01]  /*5730*/  MUFU.EX2 R35, R35 ;  /* 0x0000002300237308 */ /* 0x000ee20000000800 */
[C---:B----4-:R-:W-:Y:S01]  /*5740*/  FADD.FTZ R37, R31.reuse, R36 ;  /* 0x000000241f257221 */ /* 0x050fe20000010000 */
[----:B------:R-:W-:-:S05]  /*5750*/  F2FP.F16.F32.PACK_AB R159, R31, R30 ;  /* 0x0000001e1f9f723e */ /* 0x000fca00000000ff */
[----:B------:R4:W-:Y:S01]  /*5760*/  STSM.16.M88.4 [R18+0x26800], R156 ;  /* 0x0268009c12007844 */ /* 0x0009e20000000200 */
[----:B------:R-:W5:Y:S01]  /*5770*/  MUFU.EX2 R38, R38 ;  /* 0x0000002600267308 */ /* 0x000f620000000800 */
[----:B0-----:R-:W-:Y:S01]  /*5780*/  FADD.FTZ R36, R34, R37 ;  /* 0x0000002522247221 */ /* 0x001fe20000010000 */
[----:B------:R-:W-:-:S06]  /*5790*/  FADD.FTZ R37, R21, R40 ;  /* 0x0000002815257221 */ /* 0x000fcc0000010000 */
[----:B------:R-:W0:Y:S01]  /*57a0*/  MUFU.EX2 R39, R39 ;  /* 0x0000002700277308 */ /* 0x000e220000000800 */
[C---:B---3--:R-:W-:Y:S01]  /*57b0*/  FADD.FTZ R13, R35.reuse, R36 ;  /* 0x00000024230d7221 */ /* 0x048fe20000010000 */
[----:B------:R-:W-:Y:S01]  /*57c0*/  FADD.FTZ R36, R24, R37 ;  /* 0x0000002518247221 */ /* 0x000fe20000010000 */
[----:B------:R-:W-:-:S03]  /*57d0*/  F2FP.F16.F32.PACK_AB R161, R35, R34 ;  /* 0x0000002223a1723e */ /* 0x000fc600000000ff */
[----:B------:R-:W-:Y:S02]  /*57e0*/  FADD.FTZ R15, R25, R36 ;  /* 0x00000024190f7221 */ /* 0x000fe40000010000 */
[----:B------:R-:W3:Y:S01]  /*57f0*/  MUFU.EX2 R42, R42 ;  /* 0x0000002a002a7308 */ /* 0x000ee20000000800 */
[----:B-----5:R-:W-:-:S07]  /*5800*/  FADD.FTZ R14, R38, R13 ;  /* 0x0000000d260e7221 */ /* 0x020fce0000010000 */
[----:B------:R-:W5:Y:S01]  /*5810*/  MUFU.EX2 R43, R43 ;  /* 0x0000002b002b7308 */ /* 0x000f620000000800 */
[C---:B0-----:R-:W-:Y:S01]  /*5820*/  FADD.FTZ R13, R39.reuse, R14 ;  /* 0x0000000e270d7221 */ /* 0x041fe20000010000 */
[----:B------:R-:W-:-:S05]  /*5830*/  F2FP.F16.F32.PACK_AB R163, R39, R38 ;  /* 0x0000002627a3723e */ /* 0x000fca00000000ff */
[----:B------:R4:W-:Y:S01]  /*5840*/  STSM.16.M88.4 [R23], R160 ;  /* 0x000000a017007844 */ /* 0x0009e20000000200 */
[----:B------:R-:W0:Y:S01]  /*5850*/  MUFU.EX2 R46, R46 ;  /* 0x0000002e002e7308 */ /* 0x000e220000000800 */
[----:B---3--:R-:W-:-:S07]  /*5860*/  FADD.FTZ R14, R42, R13 ;  /* 0x0000000d2a0e7221 */ /* 0x008fce0000010000 */
[----:B------:R-:W3:Y:S01]  /*5870*/  MUFU.EX2 R29, R29 ;  /* 0x0000001d001d7308 */ /* 0x000ee20000000800 */
[C---:B-----5:R-:W-:Y:S01]  /*5880*/  FADD.FTZ R13, R43.reuse, R14 ;  /* 0x0000000e2b0d7221 */ /* 0x060fe20000010000 */
[----:B------:R-:W-:-:S06]  /*5890*/  F2FP.F16.F32.PACK_AB R165, R43, R42 ;  /* 0x0000002a2ba5723e */ /* 0x000fcc00000000ff */
[----:B------:R-:W5:Y:S01]  /*58a0*/  MUFU.EX2 R47, R47 ;  /* 0x0000002f002f7308 */ /* 0x000f620000000800 */
[----:B0-----:R-:W-:-:S07]  /*58b0*/  FADD.FTZ R14, R46, R13 ;  /* 0x0000000d2e0e7221 */ /* 0x001fce0000010000 */
[----:B------:R-:W-:Y:S01]  /*58c0*/  MUFU.EX2 R32, R32 ;  /* 0x0000002000207308 */ /* 0x000fe20000000800 */
[----:B---3--:R-:W-:-:S07]  /*58d0*/  F2FP.F16.F32.PACK_AB R166, R29, R28 ;  /* 0x0000001c1da6723e */ /* 0x008fce00000000ff */
[----:B------:R-:W0:Y:S01]  /*58e0*/  MUFU.EX2 R33, R33 ;  /* 0x0000002100217308 */ /* 0x000e220000000800 */
[C---:B-----5:R-:W-:Y:S01]  /*58f0*/  F2FP.F16.F32.PACK_AB R167, R47.reuse, R46 ;  /* 0x0000002e2fa7723e */ /* 0x060fe200000000ff */
[----:B------:R-:W-:-:S04]  /*5900*/  FADD.FTZ R47, R47, R14 ;  /* 0x0000000e2f2f7221 */ /* 0x000fc80000010000 */
[----:B------:R4:W-:Y:S02]  /*5910*/  STSM.16.M88.4 [R19], R164 ;  /* 0x000000a413007844 */ /* 0x0009e40000000200 */
[----:B------:R-:W-:Y:S08]  /*5920*/  MUFU.EX2 R50, R50 ;  /* 0x0000003200327308 */ /* 0x000ff00000000800 */
[----:B------:R-:W3:Y:S01]  /*5930*/  MUFU.EX2 R51, R51 ;  /* 0x0000003300337308 */ /* 0x000ee20000000800 */
[----:B0-----:R-:W-:-:S07]  /*5940*/  F2FP.F16.F32.PACK_AB R168, R33, R32 ;  /* 0x0000002021a8723e */ /* 0x001fce00000000ff */
[----:B------:R-:W-:Y:S08]  /*5950*/  MUFU.EX2 R3, R3 ;  /* 0x0000000300037308 */ /* 0x000ff00000000800 */
[----:B------:R-:W0:Y:S01]  /*5960*/  MUFU.EX2 R12, R12 ;  /* 0x0000000c000c7308 */ /* 0x000e220000000800 */
[----:B---3--:R-:W-:Y:S01]  /*5970*/  F2FP.F16.F32.PACK_AB R169, R51, R50 ;  /* 0x0000003233a9723e */ /* 0x008fe200000000ff */
[----:B------:R-:W-:-:S04]  /*5980*/  FADD.FTZ R50, R50, R47 ;  /* 0x0000002f32327221 */ /* 0x000fc80000010000 */
[----:B------:R-:W-:Y:S02]  /*5990*/  FADD.FTZ R51, R51, R50 ;  /* 0x0000003233337221 */ /* 0x000fe40000010000 */
[----:B------:R-:W3:Y:S08]  /*59a0*/  MUFU.EX2 R54, R54 ;  /* 0x0000003600367308 */ /* 0x000ef00000000800 */
[----:B------:R5:W1:Y:S01]  /*59b0*/  MUFU.EX2 R11, R4 ;  /* 0x00000004000b7308 */ /* 0x000a620000000800 */
[----:B0-----:R-:W-:Y:S01]  /*59c0*/  F2FP.F16.F32.PACK_AB R170, R12, R3 ;  /* 0x000000030caa723e */ /* 0x001fe200000000ff */
[----:B-----5:R-:W-:-:S04]  /*59d0*/  FADD.FTZ R4, R28, R15 ;  /* 0x0000000f1c047221 */ /* 0x020fc80000010000 */
[----:B------:R-:W-:Y:S01]  /*59e0*/  FADD.FTZ R29, R29, R4 ;  /* 0x000000041d1d7221 */ /* 0x000fe20000010000 */
[----:B---3--:R-:W-:-:S03]  /*59f0*/  FADD.FTZ R4, R54, R51 ;  /* 0x0000003336047221 */ /* 0x008fc60000010000 */
[----:B------:R-:W-:Y:S01]  /*5a00*/  FADD.FTZ R32, R32, R29 ;  /* 0x0000001d20207221 */ /* 0x000fe20000010000 */
[C---:B-1----:R-:W-:Y:S01]  /*5a10*/  F2FP.F16.F32.PACK_AB R171, R11.reuse, R54 ;  /* 0x000000360bab723e */ /* 0x042fe200000000ff */
[----:B------:R-:W-:Y:S02]  /*5a20*/  FADD.FTZ R4, R11, R4 ;  /* 0x000000040b047221 */ /* 0x000fe40000010000 */
[----:B------:R-:W-:Y:S02]  /*5a30*/  FADD.FTZ R32, R33, R32 ;  /* 0x0000002021207221 */ /* 0x000fe40000010000 */
[----:B------:R4:W-:Y:S02]  /*5a40*/  STSM.16.M88.4 [R22], R168 ;  /* 0x000000a816007844 */ /* 0x0009e40000000200 */
[----:B------:R-:W-:-:S04]  /*5a50*/  FADD.FTZ R3, R3, R32 ;  /* 0x0000002003037221 */ /* 0x000fc80000010000 */
[----:B------:R-:W-:Y:S01]  /*5a60*/  FADD.FTZ R3, R12, R3 ;  /* 0x000000030c037221 */ /* 0x000fe20000010000 */
[----:B------:R-:W-:Y:S06]  /*5a70*/  @!P0 BRA `(.L_x_4907) ;  /* 0x0000000000048947 */ /* 0x000fec0003800000 */
[----:B------:R-:W-:Y:S01]  /*5a80*/  BPT.TRAP 0x1 ;  /* 0x000000040000795c */ /* 0x000fe20000300000 */
.L_x_4907:
[----:B------:R0:W1:Y:S01]  /*5a90*/  SYNCS.PHASECHK.TRANS64.TRYWAIT P1, [R9+URZ+0x28c50], R10 ;  /* 0x028c500a090075a7 */ /* 0x000062000802017f */
[----:B------:R-:W-:Y:S05]  /*5aa0*/  @!P0 BRA `(.L_x_4908) ;  /* 0x0000000000048947 */ /* 0x000fea0003800000 */
[----:B------:R-:W-:Y:S01]  /*5ab0*/  BPT.TRAP 0x1 ;  /* 0x000000040000795c */ /* 0x000fe20000300000 */
.L_x_4908:
[----:B-1----:R-:W-:Y:S05]  /*5ac0*/  @P1 BRA `(.L_x_4909) ;  /* 0x0000000000081947 */ /* 0x002fea0003800000 */
[----:B------:R-:W1:Y:S02]  /*5ad0*/  SYNCS.PHASECHK.TRANS64.TRYWAIT P1, [R9+URZ+0x28c50], R10 ;  /* 0x028c500a090075a7 */ /* 0x000e64000802017f */
[----:B-1----:R-:W-:Y:S05]  /*5ae0*/  @!P1 BRA `(.L_x_4910) ;  /* 0x000000e000c09947 */ /* 0x002fea0003800000 */
.L_x_4909:
        /* <DEDUP_REMOVED lines=34> */
.L_x_4911:
[----:B------:R-:W-:Y:S01]  /*5d10*/  UISETP.NE.AND UP1, UPT, UR51, URZ, UPT ;  /* 0x0000003f3300728c */ /* 0x000fe2000bf25270 */
[----:B------:R-:W-:Y:S01]  /*5d20*/  R2UR UR14, R9 ;  /* 0x00000000090e72ca */ /* 0x000fe200000e0000 */
[----:B------:R-:W-:Y:S01]  /*5d30*/  UISETP.NE.AND UP0, UPT, UR50, URZ, UPT ;  /* 0x0000003f3200728c */ /* 0x000fe2000bf05270 */
[----:B012---:R-:W-:Y:S01]  /*5d40*/  IMAD R9, R7, UR49, -R8 ;  /* 0x0000003107097c24 */ /* 0x007fe2000f8e0a08 */
[----:B------:R-:W-:Y:S01]  /*5d50*/  UMOV UR15, UR44 ;  /* 0x0000002c000f7c82 */ /* 0x000fe20008000000 */
[----:B------:R-:W-:-:S03]  /*5d60*/  VIADD R12, R152, 0xfffffffe ;  /* 0xfffffffe980c7836 */ /* 0x000fc60000000000 */
[----:B------:R-:W-:-:S03]  /*5d70*/  PLOP3.LUT P1, PT, PT, PT, UP0, 0x40, 0x0 ;  /* 0x000000000000781c */ /* 0x000fc60003f2e808 */
[----:B------:R-:W-:Y:S01]  /*5d80*/  @UP1 ULDC UR6, c[0x0][0x44c] ;  /* 0x0001130000061ab9 */ /* 0x000fe20000000800 */
[----:B------:R-:W-:Y:S01]  /*5d90*/  @UP1 ULDC UR19, c[0x0][0x450] ;  /* 0x0001140000131ab9 */ /* 0x000fe20000000800 */
[----:B------:R-:W-:Y:S02]  /*5da0*/  UIMAD.WIDE.U32 UR6, UR44, UR6, URZ ;  /* 0x000000062c0672a5 */ /* 0x000fe4000f8e003f */
[----:B------:R-:W-:Y:S02]  /*5db0*/  UIADD3 UR14, UR14, 0x28c60, URZ ;  /* 0x00028c600e0e7890 */ /* 0x000fe4000fffe03f */
[----:B------:R-:W-:Y:S02]  /*5dc0*/  @UP1 USHF.R.U32.HI UR15, URZ, UR19, UR7 ;  /* 0x000000133f0f1299 */ /* 0x000fe40008011607 */
[----:B------:R-:W-:-:S04]  /*5dd0*/  UPRMT UR14, UR40, 0x654, UR14 ;  /* 0x00000654280e7896 */ /* 0x000fc8000800000e */
[----:B------:R-:W-:-:S04]  /*5de0*/  VIADD R9, R9, UR15 ;  /* 0x0000000f09097c36 */ /* 0x000fc80008000000 */
[----:B------:R-:W-:Y:S01]  /*5df0*/  VIADD R10, R9, UR18 ;  /* 0x00000012090a7c36 */ /* 0x000fe20008000000 */
[----:B------:R-:W-:Y:S04]  /*5e00*/  SYNCS.ARRIVE.TRANS64.RED.A1T0 RZ, [UR14], RZ ;  /* 0x000000ffffff79a7 */ /* 0x000fe8000810040e */
[----:B------:R-:W-:Y:S01]  /*5e10*/  R2UR UR14, R10 ;  /* 0x000000000a0e72ca */ /* 0x000fe200000e0000 */
[----:B------:R-:W-:-:S14]  /*5e20*/  @P1 BRA `(.L_x_4912) ;  /* 0x0000000000541947 */ /* 0x000fdc0003800000 */
[C---:B------:R-:W-:Y:S01]  /*5e30*/  ISETP.GT.AND P1, PT, R9.reuse, RZ, PT ;  /* 0x000000ff0900720c */ /* 0x040fe20003f24270 */
[----:B------:R-:W-:-:S05]  /*5e40*/  VIADD R10, R9, 0xffffffff ;  /* 0xffffffff090a7836 */ /* 0x000fca0000000000 */
[----:B------:R-:W-:-:S07]  /*5e50*/  R2UR UR15, R10 ;  /* 0x000000000a0f72ca */ /* 0x000fce00000e0000 */
[----:B------:R-:W-:Y:S08]  /*5e60*/  @P1 BRA `(.L_x_4913) ;  /* 0x0000000000241947 */ /* 0x000ff00003800000 */
[----:B------:R-:W-:Y:S01]  /*5e70*/  R2UR UR15, R9 ;  /* 0x00000000090f72ca */ /* 0x000fe200000e0000 */
[----:B------:R-:W-:Y:S02]  /*5e80*/  ULDC UR18, c[0x0][0x9e4] ;  /* 0x0002790000127ab9 */ /* 0x000fe40000000800 */
[----:B------:R-:W-:-:S10]  /*5e90*/  UISETP.NE.AND UP0, UPT, UR18, 0x1, UPT ;  /* 0x000000011200788c */ /* 0x000fd4000bf05270 */
[----:B------:R-:W-:Y:S01]  /*5ea0*/  UIADD3 UR15, -UR15, URZ, URZ ;  /* 0x0000003f0f0f7290 */ /* 0x000fe2000fffe13f */
[----:B------:R-:W-:-:S03]  /*5eb0*/  @UP0 ULDC.64 UR20, c[0x0][0x9e8] ;  /* 0x00027a0000140ab9 */ /* 0x000fc60000000a00 */
[----:B------:R-:W-:-:S04]  /*5ec0*/  UIMAD.WIDE.U32 UR6, UR15, UR20, URZ ;  /* 0x000000140f0672a5 */ /* 0x000fc8000f8e003f */
[----:B------:R-:W-:-:S04]  /*5ed0*/  @UP0 USHF.R.U32.HI UR15, URZ, UR21, UR7 ;  /* 0x000000153f0f0299 */ /* 0x000fc80008011607 */
[----:B------:R-:W-:Y:S01]  /*5ee0*/  ULOP3.LUT UR15, URZ, UR15, URZ, 0x33, !UPT ;  /* 0x0000000f3f0f7292 */ /* 0x000fe2000f8e333f */
[----:B------:R-:W-:Y:S11]  /*5ef0*/  BRA `(.L_x_4914) ;  /* 0x0000000000147947 */ /* 0x000ff60003800000 */
.L_x_4913:
[----:B------:R-:W-:Y:S02]  /*5f00*/  ULDC UR18, c[0x0][0x9e4] ;  /* 0x0002790000127ab9 */ /* 0x000fe40000000800 */
[----:B------:R-:W-:-:S11]  /*5f10*/  UISETP.NE.AND UP0, UPT, UR18, 0x1, UPT ;  /* 0x000000011200788c */ /* 0x000fd6000bf05270 */
[----:B------:R-:W-:Y:S02]  /*5f20*/  @UP0 ULDC.64 UR20, c[0x0][0x9e8] ;  /* 0x00027a0000140ab9 */ /* 0x000fe40000000a00 */
[----:B------:R-:W-:-:S04]  /*5f30*/  UIMAD.WIDE.U32 UR6, UR15, UR20, URZ ;  /* 0x000000140f0672a5 */ /* 0x000fc8000f8e003f */
[----:B------:R-:W-:-:S12]  /*5f40*/  @UP0 USHF.R.U32.HI UR15, URZ, UR21, UR7 ;  /* 0x000000153f0f0299 */ /* 0x000fd80008011607 */
.L_x_4914:
[----:B------:R-:W-:-:S04]  /*5f50*/  UIMAD UR15, UR15, UR18, UR18 ;  /* 0x000000120f0f72a4 */ /* 0x000fc8000f8e0212 */
[----:B------:R-:W-:-:S04]  /*5f60*/  UISETP.LT.AND UP0, UPT, UR14, UR15, UPT ;  /* 0x0000000f0e00728c */ /* 0x000fc8000bf01270 */
[----:B------:R-:W-:-:S12]  /*5f70*/  USEL UR14, UR14, UR15, UP0 ;  /* 0x0000000f0e0e7287 */ /* 0x000fd80008000000 */
.L_x_4912:
[----:B------:R-:W-:-:S04]  /*5f80*/  USHF.R.S32.HI UR6, URZ, 0x1f, UR14 ;  /* 0x0000001f3f067899 */ /* 0x000fc8000801140e */
[----:B------:R-:W-:-:S04]  /*5f90*/  ULEA.HI UR6, UR6, UR14, URZ, 0x6 ;  /* 0x0000000e06067291 */ /* 0x000fc8000f8f303f */
[----:B------:R-:W-:-:S04]  /*5fa0*/  USHF.R.S32.HI UR6, URZ, 0x6, UR6 ;  /* 0x000000063f067899 */ /* 0x000fc80008011406 */
[----:B------:R-:W-:-:S04]  /*5fb0*/  UISETP.LT.AND UP0, UPT, UR47, UR6, UPT ;  /* 0x000000062f00728c */ /* 0x000fc8000bf01270 */
[----:B------:R-:W-:-:S06]  /*5fc0*/  USEL UR20, UR47, UR6, !UP0 ;  /* 0x000000062f147287 */ /* 0x000fcc000c000000 */
[----:B------:R-:W-:-:S13]  /*5fd0*/  ISETP.GE.AND P1, PT, R12, UR20, PT ;  /* 0x000000140c007c0c */ /* 0x000fda000bf26270 */
[----:B------:R-:W-:Y:S05]  /*5fe0*/  @!P1 BRA `(.L_x_4915) ;  /* 0x0000002400109947 */ /* 0x000fea0003800000 */
[----:B------:R-:W-:Y:S01]  /*5ff0*/  IMAD.MOV.U32 R13, RZ, RZ, R6 ;  /* 0x000000ffff0d7224 */ /* 0x000fe200078e0006 */
[----:B------:R-:W-:Y:S01]  /*6000*/  UMOV UR26, UR38 ;  /* 0x00000026001a7c82 */ /* 0x000fe20008000000 */
[----:B------:R-:W-:Y:S01]  /*6010*/  IMAD.MOV.U32 R14, RZ, RZ, R5 ;  /* 0x000000ffff0e7224 */ /* 0x000fe200078e0005 */
[----:B------:R-:W-:Y:S01]  /*6020*/  ULDC UR24, c[0x0][0x9e4] ;  /* 0x0002790000187ab9 */ /* 0x000fe20000000800 */
[----:B------:R-:W-:Y:S01]  /*6030*/  ULDC UR22, c[0x0][0x9dc] ;  /* 0x0002770000167ab9 */ /* 0x000fe20000000800 */
[----:B------:R-:W-:Y:S01]  /*6040*/  ULDC UR23, c[0x0][0x988] ;  /* 0x0002620000177ab9 */ /* 0x000fe20000000800 */
[----:B------:R-:W-:-:S05]  /*6050*/  ULDC UR25, c[0x0][0x9e0] ;  /* 0x0002780000197ab9 */ /* 0x000fca0000000800 */
.L_x_4934:
[----:B------:R-:W-:-:S04]  /*6060*/  UIADD3 UR38, UR26, 0x1, URZ ;  /* 0x000000011a267890 */ /* 0x000fc8000fffe03f */
[----:B------:R-:W-:-:S04]  /*6070*/  UISETP.NE.AND UP0, UPT, UR38, 0x2, UPT ;  /* 0x000000022600788c */ /* 0x000fc8000bf05270 */
[----:B------:R-:W-:Y:S02]  /*6080*/  USEL UR6, URZ, 0x1, UP0 ;  /* 0x000000013f067887 */ /* 0x000fe40008000000 */
[----:B------:R-:W-:Y:S02]  /*6090*/  USEL UR38, UR38, URZ, UP0 ;  /* 0x0000003f26267287 */ /* 0x000fe40008000000 */
[----:B------:R-:W-:Y:S01]  /*60a0*/  ULOP3.LUT UR37, UR37, UR6, URZ, 0x3c, !UPT ;  /* 0x0000000625257292 */ /* 0x000fe2000f8e3c3f */
[----:B012---:R-:W-:Y:S11]  /*60b0*/  @!P0 BRA `(.L_x_4916) ;  /* 0x0000000000048947 */ /* 0x007ff60003800000 */
[----:B------:R-:W-:Y:S01]  /*60c0*/  BPT.TRAP 0x1 ;  /* 0x000000040000795c */ /* 0x000fe20000300000 */
.L_x_4916:
[----:B------:R-:W-:Y:S01]  /*60d0*/  ULEA UR21, UR38, UR42, 0x3 ;  /* 0x0000002a26157291 */ /* 0x000fe2000f8e183f */
[----:B------:R-:W-:-:S05]  /*60e0*/  IMAD.U32 R9, RZ, RZ, UR37 ;  /* 0x00000025ff097e24 */ /* 0x000fca000f8e00ff */
[----:B------:R-:W-:-:S04]  /*60f0*/  SHF.L.U32 R9, R9, 0x1f, RZ ;  /* 0x0000001f09097819 */ /* 0x000fc800000006ff */
[----:B------:R0:W1:Y:S01]  /*6100*/  SYNCS.PHASECHK.TRANS64.TRYWAIT P1, [UR21+0x28c30], R9 ;  /* 0x028c3009ff0075a7 */ /* 0x0000620008020155 */
[----:B------:R-:W-:Y:S05]  /*6110*/  @!P0 BRA `(.L_x_4917) ;  /* 0x0000000000048947 */ /* 0x000fea0003800000 */
[----:B------:R-:W-:Y:S01]  /*6120*/  BPT.TRAP 0x1 ;  /* 0x000000040000795c */ /* 0x000fe20000300000 */
.L_x_4917:
[----:B-1----:R-:W-:Y:S05]  /*6130*/  @P1 BRA `(.L_x_4918) ;  /* 0x0000000000081947 */ /* 0x002fea0003800000 */
[----:B------:R-:W1:Y:S02]  /*6140*/  SYNCS.PHASECHK.TRANS64.TRYWAIT P1, [UR21+0x28c30], R9 ;  /* 0x028c3009ff0075a7 */ /* 0x000e640008020155 */
[----:B-1----:R-:W-:Y:S05]  /*6150*/  @!P1 BRA `(.L_x_4919) ;  /* 0x000000dc00389947 */ /* 0x002fea0003800000 */
.L_x_4918:
[----:B------:R-:W-:Y:S01]  /*6160*/  R2UR UR18, R0 ;  /* 0x00000000001272ca */ /* 0x000fe200000e0000 */
[----:B----4-:R-:W-:Y:S01]  /*6170*/  WARPGROUP.ARRIVE ;  /* 0x00000000000079c5 */ /* 0x010fe20000000000 */
[----:B------:R-:W-:Y:S01]  /*6180*/  UMOV UR19, 0x40000040 ;  /* 0x4000004000137882 */ /* 0x000fe20000000000 */
[----:B------:R-:W-:Y:S01]  /*6190*/  UMOV UR7, 0x40000040 ;  /* 0x4000004000077882 */ /* 0x000fe20000000000 */
[----:B------:R-:W-:Y:S01]  /*61a0*/  UMOV UR11, 0x40000040 ;  /* 0x40000040000b7882 */ /* 0x000fe20000000000 */
[----:B------:R-:W-:-:S08]  /*61b0*/  UMOV UR15, 0x40000040 ;  /* 0x40000040000f7882 */ /* 0x000fd00000000000 */
[----:B------:R-:W-:-:S04]  /*61c0*/  ULEA UR18, UR38, UR18, 0x9 ;  /* 0x0000001226127291 */ /* 0x000fc8000f8e483f */
[----:B------:R-:W-:Y:S02]  /*61d0*/  UIADD3 UR6, UR18, 0x2, URZ ;  /* 0x0000000212067890 */ /* 0x000fe4000fffe03f */
[----:B------:R-:W-:Y:S02]  /*61e0*/  UIADD3 UR10, UR18, 0x4, URZ ;  /* 0x00000004120a7890 */ /* 0x000fe4000fffe03f */
[----:B------:R-:W-:Y:S02]  /*61f0*/  UIADD3 UR14, UR18, 0x6, URZ ;  /* 0x00000006120e7890 */ /* 0x000fe4000fffe03f */
        /* <DEDUP_REMOVED lines=13> */
.L_x_4920:
[----:B------:R-:W-:Y:S01]  /*62d0*/  UISETP.NE.AND UP1, UPT, UR51, URZ, UPT ;  /* 0x0000003f3300728c */ /* 0x000fe2000bf25270 */
[----:B-1----:R-:W-:Y:S01]  /*62e0*/  VIADD R6, R185, UR44 ;  /* 0x0000002cb9067c36 */ /* 0x002fe20008000000 */
[----:B------:R-:W1:Y:S01]  /*62f0*/  LDC R7, c[0x0][0x2f0] ;  /* 0x0000bc00ff077b82 */ /* 0x000e620000000800 */
[----:B------:R-:W-:Y:S01]  /*6300*/  UISETP.NE.AND UP0, UPT, UR50, URZ, UPT ;  /* 0x0000003f3200728c */ /* 0x000fe2000bf05270 */
[----:B------:R-:W-:Y:S02]  /*6310*/  UMOV UR11, UR22 ;  /* 0x00000016000b7c82 */ /* 0x000fe40008000000 */
[----:B------:R-:W-:Y:S02]  /*6320*/  PLOP3.LUT P1, PT, PT, PT, UP1, 0x80, 0x0 ;  /* 0x000000000000781c */ /* 0x000fe40003f2f018 */
[----:B------:R-:W-:Y:S02]  /*6330*/  PLOP3.LUT P2, PT, PT, PT, UP1, 0x80, 0x0 ;  /* 0x000000000000781c */ /* 0x000fe40003f4f018 */
[----:B------:R-:W2:Y:S01]  /*6340*/  LDC R8, c[0x0][0x288] ;  /* 0x0000a200ff087b82 */ /* 0x000ea20000000800 */
[----:B------:R-:W-:-:S08]  /*6350*/  @UP1 ULDC UR6, c[0x0][0x44c] ;  /* 0x0001130000061ab9 */ /* 0x000fd00000000800 */
[----:B------:R-:W-:Y:S01]  /*6360*/  @P1 IMAD.HI.U32 R5, R6, UR6, RZ ;  /* 0x0000000606051c27 */ /* 0x000fe2000f8e00ff */
[----:B------:R-:W-:Y:S01]  /*6370*/  @UP1 ULDC UR6, c[0x0][0x450] ;  /* 0x0001140000061ab9 */ /* 0x000fe20000000800 */
[----:B------:R-:W-:-:S03]  /*6380*/  PLOP3.LUT P1, PT, PT, PT, UP0, 0x40, 0x0 ;  /* 0x000000000000781c */ /* 0x000fc60003f2e808 */
[----:B------:R-:W-:Y:S01]  /*6390*/  @P2 SHF.R.U32.HI R6, RZ, UR6, R5 ;  /* 0x00000006ff062c19 */ /* 0x000fe20008011605 */
[----:B------:R-:W-:Y:S01]  /*63a0*/  UIADD3 UR6, UR21, 0x28c40, URZ ;  /* 0x00028c4015067890 */ /* 0x000fe2000fffe03f */
[----:B------:R-:W-:-:S03]  /*63b0*/  IMAD.SHL.U32 R5, R12, 0x40, RZ ;  /* 0x000000400c057824 */ /* 0x000fc600078e00ff */
[----:B------:R-:W3:Y:S01]  /*63c0*/  SHFL.IDX PT, R192, R6, RZ, 0x1c1f ;  /* 0x001c1fff06c07589 */ /* 0x000ee200000e0000 */
[----:B------:R-:W-:Y:S01]  /*63d0*/  UPRMT UR6, UR40, 0x654, UR6 ;  /* 0x0000065428067896 */ /* 0x000fe20008000006 */
[----:B------:R-:W-:-:S05]  /*63e0*/  IADD3 R10, -R2, 0x1, -R5 ;  /* 0x00000001020a7810 */ /* 0x000fca0007ffe905 */
[----:B-1----:R-:W-:-:S03]  /*63f0*/  IMAD R11, R7, UR49, R10 ;  /* 0x00000031070b7c24 */ /* 0x002fc6000f8e020a */
[----:B------:R-:W-:Y:S01]  /*6400*/  SYNCS.ARRIVE.TRANS64.RED.A1T0 RZ, [UR6], RZ ;  /* 0x000000ffffff79a7 */ /* 0x000fe20008100406 */
[----:B------:R-:W-:Y:S01]  /*6410*/  ULOP3.LUT UR6, URZ, UR11, URZ, 0x33, !UPT ;  /* 0x0000000b3f067292 */ /* 0x000fe2000f8e333f */
[----:B--2---:R-:W-:-:S05]  /*6420*/  IADD3 R11, R11, -R8, RZ ;  /* 0x800000080b0b7210 */ /* 0x004fca0007ffe0ff */
[C---:B------:R-:W-:Y:S02]  /*6430*/  VIADD R191, R11.reuse, UR25 ;  /* 0x000000190bbf7c36 */ /* 0x040fe40008000000 */
[----:B------:R-:W-:Y:S02]  /*6440*/  VIADD R193, R11, UR6 ;  /* 0x000000060bc17c36 */ /* 0x000fe40008000000 */
[----:B---3--:R-:W-:Y:S02]  /*6450*/  IMAD.IADD R20, R191, 0x1, R192 ;  /* 0x00000001bf147824 */ /* 0x008fe400078e02c0 */
[----:B------:R-:W-:Y:S01]  /*6460*/  IMAD.IADD R21, R192, 0x1, R193 ;  /* 0x00000001c0157824 */ /* 0x000fe200078e02c1 */
[----:B------:R-:W-:Y:S06]  /*6470*/  @P1 BRA `(.L_x_4921) ;  /* 0x00000000005c1947 */ /* 0x000fec0003800000 */
[----:B------:R-:W-:Y:S01]  /*6480*/  IMAD R11, R7, UR49, R192 ;  /* 0x00000031070b7c24 */ /* 0x000fe2000f8e02c0 */
[----:B------:R-:W-:Y:S03]  /*6490*/  BSSY B0, `(.L_x_4922) ;  /* 0x0000011000007945 */ /* 0x000fe60003800000 */
[----:B------:R-:W-:-:S05]  /*64a0*/  IMAD.IADD R15, R11, 0x1, -R8 ;  /* 0x000000010b0f7824 */ /* 0x000fca00078e0a08 */
[----:B------:R-:W-:-:S13]  /*64b0*/  ISETP.GT.AND P1, PT, R15, -0x1, PT ;  /* 0xffffffff0f00780c */ /* 0x000fda0003f24270 */
[----:B------:R-:W-:Y:S05]  /*64c0*/  @P1 BRA `(.L_x_4923) ;  /* 0x0000000000201947 */ /* 0x000fea0003800000 */
[----:B------:R-:W-:Y:S01]  /*64d0*/  IMAD.U32 R192, RZ, RZ, UR24 ;  /* 0x00000018ffc07e24 */ /* 0x000fe2000f8e00ff */
[----:B------:R-:W-:-:S04]  /*64e0*/  LOP3.LUT R15, RZ, R15, RZ, 0x33, !PT ;  /* 0x0000000fff0f7212 */ /* 0x000fc800078e33ff */
[----:B------:R-:W-:-:S13]  /*64f0*/  ISETP.NE.AND P1, PT, R192, 0x1, PT ;  /* 0x00000001c000780c */ /* 0x000fda0003f25270 */
[----:B------:R-:W1:Y:S02]  /*6500*/  @P1 LDC.64 R10, c[0x0][0x9e8] ;  /* 0x00027a00ff0a1b82 */ /* 0x000e640000000a00 */
[----:B-1----:R-:W-:-:S05]  /*6510*/  @P1 IMAD.HI.U32 R10, R15, R10, RZ ;  /* 0x0000000a0f0a1227 */ /* 0x002fca00078e00ff */
[----:B------:R-:W-:-:S04]  /*6520*/  @P1 SHF.R.U32.HI R15, RZ, R11, R10 ;  /* 0x0000000bff0f1219 */ /* 0x000fc8000001160a */
[----:B------:R-:W-:Y:S01]  /*6530*/  LOP3.LUT R15, RZ, R15, RZ, 0x33, !PT ;  /* 0x0000000fff0f7212 */ /* 0x000fe200078e33ff */
[----:B------:R-:W-:Y:S06]  /*6540*/  BRA `(.L_x_4924) ;  /* 0x0000000000147947 */ /* 0x000fec0003800000 */
.L_x_4923:
[----:B------:R-:W-:-:S05]  /*6550*/  IMAD.U32 R192, RZ, RZ, UR24 ;  /* 0x00000018ffc07e24 */ /* 0x000fca000f8e00ff */
[----:B------:R-:W-:-:S13]  /*6560*/  ISETP.NE.AND P1, PT, R192, 0x1, PT ;  /* 0x00000001c000780c */ /* 0x000fda0003f25270 */
[----:B------:R-:W1:Y:S02]  /*6570*/  @P1 LDC.64 R10, c[0x0][0x9e8] ;  /* 0x00027a00ff0a1b82 */ /* 0x000e640000000a00 */
[----:B-1----:R-:W-:-:S05]  /*6580*/  @P1 IMAD.HI.U32 R10, R15, R10, RZ ;  /* 0x0000000a0f0a1227 */ /* 0x002fca00078e00ff */
[----:B------:R-:W-:-:S07]  /*6590*/  @P1 SHF.R.U32.HI R15, RZ, R11, R10 ;  /* 0x0000000bff0f1219 */ /* 0x000fce000001160a */
.L_x_4924:
[----:B------:R-:W-:Y:S05]  /*65a0*/  BSYNC B0 ;  /* 0x0000000000007941 */ /* 0x000fea0003800000 */
.L_x_4922:
[----:B------:R-:W-:-:S04]  /*65b0*/  IMAD R15, R15, R192, -R5 ;  /* 0x000000c00f0f7224 */ /* 0x000fc800078e0a05 */
[----:B------:R-:W-:-:S05]  /*65c0*/  IMAD.IADD R15, R15, 0x1, -R2 ;  /* 0x000000010f0f7824 */ /* 0x000fca00078e0a02 */
[----:B------:R-:W-:Y:S02]  /*65d0*/  VIADDMNMX R20, R15, R192, R20, PT ;  /* 0x000000c00f147246 */ /* 0x000fe40003800114 */
[----:B------:R-:W-:-:S07]  /*65e0*/  VIMNMX R21, R21, R15, !PT ;  /* 0x0000000f15157248 */ /* 0x000fce0007fe0100 */
.L_x_4921:
[----:B------:R-:W-:Y:S01]  /*65f0*/  ISETP.GT.AND P1, PT, R12, -0x1, PT ;  /* 0xffffffff0c00780c */ /* 0x000fe20003f24270 */
[----:B------:R-:W1:Y:S01]  /*6600*/  SHFL.IDX PT, R10, R6, 0x1, 0x1c1f ;  /* 0x003c1f00060a7f89 */ /* 0x000e6200000e0000 */
[----:B------:R-:W-:Y:S02]  /*6610*/  UISETP.NE.AND UP0, UPT, UR50, URZ, UPT ;  /* 0x0000003f3200728c */ /* 0x000fe4000bf05270 */
[C---:B------:R-:W-:Y:S02]  /*6620*/  ISETP.GT.AND P4, PT, R21.reuse, 0x1, P1 ;  /* 0x000000011500780c */ /* 0x040fe40000f84270 */
[----:B------:R-:W-:Y:S02]  /*6630*/  ISETP.GT.AND P5, PT, R21, RZ, P1 ;  /* 0x000000ff1500720c */ /* 0x000fe40000fa4270 */
[C---:B------:R-:W-:Y:S02]  /*6640*/  ISETP.LT.OR P4, PT, R20.reuse, 0x2, P4 ;  /* 0x000000021400780c */ /* 0x040fe40002781670 */
[----:B------:R-:W-:-:S02]  /*6650*/  ISETP.LT.OR P5, PT, R20, 0x1, P5 ;  /* 0x000000011400780c */ /* 0x000fc40002fa1670 */
[----:B------:R-:W-:Y:S02]  /*6660*/  FSEL R153, R153, -INF , !P4 ;  /* 0xff80000099997808 */ /* 0x000fe40006000000 */
[C---:B------:R-:W-:Y:S02]  /*6670*/  ISETP.GT.AND P4, PT, R21.reuse, 0x18, P1 ;  /* 0x000000181500780c */ /* 0x040fe40000f84270 */
[----:B------:R-:W-:Y:S02]  /*6680*/  FSEL R15, R152, -INF , !P5 ;  /* 0xff800000980f7808 */ /* 0x000fe40006800000 */
[----:B------:R-:W-:Y:S02]  /*6690*/  ISETP.LT.OR P4, PT, R20, 0x19, P4 ;  /* 0x000000191400780c */ /* 0x000fe40002781670 */
[C---:B------:R-:W-:Y:S02]  /*66a0*/  ISETP.GT.AND P6, PT, R21.reuse, 0x8, P1 ;  /* 0x000000081500780c */ /* 0x040fe40000fc4270 */
[----:B------:R-:W-:-:S02]  /*66b0*/  ISETP.GT.AND P2, PT, R21, 0x9, P1 ;  /* 0x000000091500780c */ /* 0x000fc40000f44270 */
[----:B------:R-:W-:Y:S01]  /*66c0*/  ISETP.GT.AND P3, PT, R21, 0x10, P1 ;  /* 0x000000101500780c */ /* 0x000fe20000f64270 */
[----:B-1----:R-:W-:Y:S01]  /*66d0*/  IMAD.IADD R6, R191, 0x1, R10 ;  /* 0x00000001bf067824 */ /* 0x002fe200078e020a */
[C---:B------:R-:W-:Y:S02]  /*66e0*/  ISETP.GT.AND P5, PT, R21.reuse, 0x11, P1 ;  /* 0x000000111500780c */ /* 0x040fe40000fa4270 */
[----:B------:R-:W-:Y:S02]  /*66f0*/  FSEL R164, R164, -INF , !P4 ;  /* 0xff800000a4a47808 */ /* 0x000fe40006000000 */
[----:B------:R-:W-:Y:S02]  /*6700*/  ISETP.GT.AND P4, PT, R21, 0x29, P1 ;  /* 0x000000291500780c */ /* 0x000fe40000f84270 */
[C---:B------:R-:W-:Y:S02]  /*6710*/  ISETP.LT.OR P6, PT, R20.reuse, 0x9, P6 ;  /* 0x000000091400780c */ /* 0x040fe400037c1670 */
[----:B------:R-:W-:-:S02]  /*6720*/  ISETP.LT.OR P2, PT, R20, 0xa, P2 ;  /* 0x0000000a1400780c */ /* 0x000fc40001741670 */
[C---:B------:R-:W-:Y:S02]  /*6730*/  ISETP.LT.OR P3, PT, R20.reuse, 0x11, P3 ;  /* 0x000000111400780c */ /* 0x040fe40001f61670 */
[C---:B------:R-:W-:Y:S02]  /*6740*/  ISETP.LT.OR P5, PT, R20.reuse, 0x12, P5 ;  /* 0x000000121400780c */ /* 0x040fe40002fa1670 */
[----:B------:R-:W-:Y:S02]  /*6750*/  ISETP.LT.OR P4, PT, R20, 0x2a, P4 ;  /* 0x0000002a1400780c */ /* 0x000fe40002781670 */
[----:B------:R-:W-:Y:S02]  /*6760*/  FSEL R156, R156, -INF , !P6 ;  /* 0xff8000009c9c7808 */ /* 0x000fe40007000000 */
[----:B------:R-:W-:Y:S02]  /*6770*/  FSEL R157, R157, -INF , !P2 ;  /* 0xff8000009d9d7808 */ /* 0x000fe40005000000 */
[----:B------:R-:W-:-:S02]  /*6780*/  FSEL R160, R160, -INF , !P3 ;  /* 0xff800000a0a07808 */ /* 0x000fc40005800000 */
[----:B------:R-:W-:Y:S02]  /*6790*/  FSEL R161, R161, -INF , !P5 ;  /* 0xff800000a1a17808 */ /* 0x000fe40006800000 */
[C---:B------:R-:W-:Y:S02]  /*67a0*/  ISETP.GT.AND P6, PT, R21.reuse, 0x19, P1 ;  /* 0x000000191500780c */ /* 0x040fe40000fc4270 */
[C---:B------:R-:W-:Y:S02]  /*67b0*/  ISETP.GT.AND P2, PT, R21.reuse, 0x20, P1 ;  /* 0x000000201500780c */ /* 0x040fe40000f44270 */
[C---:B------:R-:W-:Y:S02]  /*67c0*/  ISETP.GT.AND P3, PT, R21.reuse, 0x21, P1 ;  /* 0x000000211500780c */ /* 0x040fe40000f64270 */
[----:B------:R-:W-:Y:S02]  /*67d0*/  ISETP.GT.AND P5, PT, R21, 0x28, P1 ;  /* 0x000000281500780c */ /* 0x000fe40000fa4270 */
[----:B------:R-:W-:-:S02]  /*67e0*/  FSEL R173, R173, -INF , !P4 ;  /* 0xff800000adad7808 */ /* 0x000fc40006000000 */
[----:B------:R-:W-:Y:S02]  /*67f0*/  PLOP3.LUT P4, PT, PT, PT, UP0, 0x40, 0x0 ;  /* 0x000000000000781c */ /* 0x000fe40003f8e808 */
[C---:B------:R-:W-:Y:S02]  /*6800*/  ISETP.LT.OR P6, PT, R20.reuse, 0x1a, P6 ;  /* 0x0000001a1400780c */ /* 0x040fe400037c1670 */
[C---:B------:R-:W-:Y:S02]  /*6810*/  ISETP.LT.OR P2, PT, R20.reuse, 0x21, P2 ;  /* 0x000000211400780c */ /* 0x040fe40001741670 */
[C---:B------:R-:W-:Y:S02]  /*6820*/  ISETP.LT.OR P3, PT, R20.reuse, 0x22, P3 ;  /* 0x000000221400780c */ /* 0x040fe40001f61670 */
[----:B------:R-:W-:Y:S02]  /*6830*/  ISETP.LT.OR P5, PT, R20, 0x29, P5 ;  /* 0x000000291400780c */ /* 0x000fe40002fa1670 */
[----:B------:R-:W-:-:S02]  /*6840*/  FSEL R165, R165, -INF , !P6 ;  /* 0xff800000a5a57808 */ /* 0x000fc40007000000 */
[----:B------:R-:W-:Y:S02]  /*6850*/  FSEL R168, R168, -INF , !P2 ;  /* 0xff800000a8a87808 */ /* 0x000fe40005000000 */
[----:B------:R-:W-:Y:S02]  /*6860*/  FSEL R169, R169, -INF , !P3 ;  /* 0xff800000a9a97808 */ /* 0x000fe40005800000 */
[----:B------:R-:W-:Y:S02]  /*6870*/  FSEL R172, R172, -INF , !P5 ;  /* 0xff800000acac7808 */ /* 0x000fe40006800000 */
[C---:B------:R-:W-:Y:S02]  /*6880*/  ISETP.GT.AND P6, PT, R21.reuse, 0x30, P1 ;  /* 0x000000301500780c */ /* 0x040fe40000fc4270 */
[C---:B------:R-:W-:Y:S02]  /*6890*/  ISETP.GT.AND P2, PT, R21.reuse, 0x31, P1 ;  /* 0x000000311500780c */ /* 0x040fe40000f44270 */
[----:B------:R-:W-:-:S02]  /*68a0*/  ISETP.GT.AND P3, PT, R21, 0x38, P1 ;  /* 0x000000381500780c */ /* 0x000fc40000f64270 */
[----:B------:R-:W-:Y:S02]  /*68b0*/  ISETP.GT.AND P5, PT, R21, 0x39, P1 ;  /* 0x000000391500780c */ /* 0x000fe40000fa4270 */
[C---:B------:R-:W-:Y:S02]  /*68c0*/  ISETP.LT.OR P6, PT, R20.reuse, 0x31, P6 ;  /* 0x000000311400780c */ /* 0x040fe400037c1670 */
[C---:B------:R-:W-:Y:S02]  /*68d0*/  ISETP.LT.OR P2, PT, R20.reuse, 0x32, P2 ;  /* 0x000000321400780c */ /* 0x040fe40001741670 */
[C---:B------:R-:W-:Y:S02]  /*68e0*/  ISETP.LT.OR P3, PT, R20.reuse, 0x39, P3 ;  /* 0x000000391400780c */ /* 0x040fe40001f61670 */
[----:B------:R-:W-:Y:S01]  /*68f0*/  ISETP.LT.OR P5, PT, R20, 0x3a, P5 ;  /* 0x0000003a1400780c */ /* 0x000fe20002fa1670 */
[----:B------:R-:W-:Y:S01]  /*6900*/  IMAD.IADD R20, R193, 0x1, R10 ;  /* 0x00000001c1147824 */ /* 0x000fe200078e020a */
[----:B------:R-:W-:-:S02]  /*6910*/  FSEL R176, R176, -INF , !P6 ;  /* 0xff800000b0b07808 */ /* 0x000fc40007000000 */
[----:B------:R-:W-:Y:S02]  /*6920*/  FSEL R177, R177, -INF , !P2 ;  /* 0xff800000b1b17808 */ /* 0x000fe40005000000 */
[----:B------:R-:W-:Y:S02]  /*6930*/  FSEL R180, R180, -INF , !P3 ;  /* 0xff800000b4b47808 */ /* 0x000fe40005800000 */
[----:B------:R-:W-:Y:S01]  /*6940*/  FSEL R181, R181, -INF , !P5 ;  /* 0xff800000b5b57808 */ /* 0x000fe20006800000 */
        /* <DEDUP_REMOVED lines=14> */
.L_x_4927:
[----:B------:R-:W-:-:S05]  /*6a30*/  IMAD.U32 R152, RZ, RZ, UR24 ;  /* 0x00000018ff987e24 */ /* 0x000fca000f8e00ff */
[----:B------:R-:W-:-:S13]  /*6a40*/  ISETP.NE.AND P2, PT, R152, 0x1, PT ;  /* 0x000000019800780c */ /* 0x000fda0003f45270 */
[----:B------:R-:W1:Y:S02]  /*6a50*/  @P2 LDC.64 R10, c[0x0][0x9e8] ;  /* 0x00027a00ff0a2b82 */ /* 0x000e640000000a00 */
[----:B-1----:R-:W-:-:S05]  /*6a60*/  @P2 IMAD.HI.U32 R10, R21, R10, RZ ;  /* 0x0000000a150a2227 */ /* 0x002fca00078e00ff */
[----:B------:R-:W-:-:S07]  /*6a70*/  @P2 SHF.R.U32.HI R21, RZ, R11, R10 ;  /* 0x0000000bff152219 */ /* 0x000fce000001160a */
.L_x_4928:
[----:B------:R-:W-:Y:S05]  /*6a80*/  BSYNC B0 ;  /* 0x0000000000007941 */ /* 0x000fea0003800000 */
.L_x_4926:
[----:B------:R-:W-:-:S04]  /*6a90*/  IMAD R5, R21, R152, -R5 ;  /* 0x0000009815057224 */ /* 0x000fc800078e0a05 */
[----:B------:R-:W-:-:S05]  /*6aa0*/  IMAD.IADD R5, R5, 0x1, -R2 ;  /* 0x0000000105057824 */ /* 0x000fca00078e0a02 */
[----:B------:R-:W-:Y:S02]  /*6ab0*/  VIADDMNMX R6, R5, R152, R6, PT ;  /* 0x0000009805067246 */ /* 0x000fe40003800106 */
[----:B------:R-:W-:-:S07]  /*6ac0*/  VIMNMX R20, R20, R5, !PT ;  /* 0x0000000514147248 */ /* 0x000fce0007fe0100 */
.L_x_4925:
[----:B------:R-:W-:Y:S01]  /*6ad0*/  FMNMX.FTZ R10, R15, R14, !PT ;  /* 0x0000000e0f0a7209 */ /* 0x000fe20007810000 */
[----:B------:R-:W-:Y:S01]  /*6ae0*/  UMOV UR10, UR23 ;  /* 0x00000017000a7c82 */ /* 0x000fe20008000000 */
[C---:B------:R-:W-:Y:S02]  /*6af0*/  ISETP.GT.AND P3, PT, R20.reuse, RZ, P1 ;  /* 0x000000ff1400720c */ /* 0x040fe40000f64270 */
[----:B------:R-:W-:Y:S02]  /*6b00*/  FMNMX.FTZ R5, R153, R10, !PT ;  /* 0x0000000a99057209 */ /* 0x000fe40007810000 */
[----:B------:R-:W-:Y:S02]  /*6b10*/  ISETP.GT.AND P4, PT, R20, 0x1, P1 ;  /* 0x000000011400780c */ /* 0x000fe40000f84270 */
[----:B------:R-:W-:Y:S02]  /*6b20*/  FMNMX.FTZ R10, R156, R5, !PT ;  /* 0x000000059c0a7209 */ /* 0x000fe40007810000 */
[----:B------:R-:W-:-:S02]  /*6b30*/  ISETP.LT.OR P3, PT, R6, 0x1, P3 ;  /* 0x000000010600780c */ /* 0x000fc40001f61670 */
[----:B------:R-:W-:Y:S02]  /*6b40*/  FMNMX.FTZ R5, R157, R10, !PT ;  /* 0x0000000a9d057209 */ /* 0x000fe40007810000 */
[----:B------:R-:W-:Y:S02]  /*6b50*/  ISETP.GT.AND P6, PT, R20, 0x8, P1 ;  /* 0x000000081400780c */ /* 0x000fe40000fc4270 */
[----:B------:R-:W-:Y:S02]  /*6b60*/  FMNMX.FTZ R10, R160, R5, !PT ;  /* 0x00000005a00a7209 */ /* 0x000fe40007810000 */
[----:B------:R-:W-:Y:S02]  /*6b70*/  ISETP.LT.OR P4, PT, R6, 0x2, P4 ;  /* 0x000000020600780c */ /* 0x000fe40002781670 */
[----:B------:R-:W-:Y:S02]  /*6b80*/  FMNMX.FTZ R5, R161, R10, !PT ;  /* 0x0000000aa1057209 */ /* 0x000fe40007810000 */
[----:B------:R-:W-:-:S02]  /*6b90*/  FSEL R154, R154, -INF , !P3 ;  /* 0xff8000009a9a7808 */ /* 0x000fc40005800000 */
        /* <DEDUP_REMOVED lines=15> */
[----:B------:R-:W-:Y:S02]  /*6c90*/  FSEL R159, R159, -INF , !P2 ;  /* 0xff8000009f9f7808 */ /* 0x000fe40005000000 */
[----:B------:R-:W-:Y:S02]  /*6ca0*/  FMNMX.FTZ R10, R180, R5, !PT ;  /* 0x00000005b40a7209 */ /* 0x000fe40007810000 */
[----:B------:R-:W-:-:S02]  /*6cb0*/  ISETP.LT.OR P5, PT, R6, 0x11, P5 ;  /* 0x000000110600780c */ /* 0x000fc40002fa1670 */
[----:B------:R-:W-:Y:S02]  /*6cc0*/  FMNMX.FTZ R10, R181, R10, !PT ;  /* 0x0000000ab50a7209 */ /* 0x000fe40007810000 */
[----:B------:R-:W-:Y:S02]  /*6cd0*/  ISETP.GT.AND P6, PT, R20, 0x18, P1 ;  /* 0x000000181400780c */ /* 0x000fe40000fc4270 */
[----:B------:R-:W-:Y:S01]  /*6ce0*/  ISETP.LT.OR P4, PT, R6, 0x12, P4 ;  /* 0x000000120600780c */ /* 0x000fe20002781670 */
[----:B------:R-:W1:Y:S01]  /*6cf0*/  SHFL.BFLY PT, R5, R10, 0x2, 0x1f ;  /* 0x0c401f000a057f89 */ /* 0x000e6200000e0000 */
[----:B------:R-:W-:Y:S02]  /*6d00*/  FSEL R162, R162, -INF , !P5 ;  /* 0xff800000a2a27808 */ /* 0x000fe40006800000 */
[----:B------:R-:W-:Y:S02]  /*6d10*/  ISETP.GT.AND P2, PT, R20, 0x19, P1 ;  /* 0x000000191400780c */ /* 0x000fe40000f44270 */
[----:B------:R-:W-:-:S02]  /*6d20*/  ISETP.LT.OR P6, PT, R6, 0x19, P6 ;  /* 0x000000190600780c */ /* 0x000fc400037c1670 */
[----:B------:R-:W-:Y:S02]  /*6d30*/  FSEL R163, R163, -INF , !P4 ;  /* 0xff800000a3a37808 */ /* 0x000fe40006000000 */
[----:B------:R-:W-:Y:S02]  /*6d40*/  ISETP.GT.AND P3, PT, R20, 0x20, P1 ;  /* 0x000000201400780c */ /* 0x000fe40000f64270 */
[----:B------:R-:W-:Y:S02]  /*6d50*/  FSEL R166, R166, -INF , !P6 ;  /* 0xff800000a6a67808 */ /* 0x000fe40007000000 */
[C---:B------:R-:W-:Y:S02]  /*6d60*/  ISETP.LT.OR P2, PT, R6.reuse, 0x1a, P2 ;  /* 0x0000001a0600780c */ /* 0x040fe40001741670 */
[----:B------:R-:W-:Y:S02]  /*6d70*/  ISETP.LT.OR P3, PT, R6, 0x21, P3 ;  /* 0x000000210600780c */ /* 0x000fe40001f61670 */
[----:B------:R-:W-:-:S02]  /*6d80*/  ISETP.GT.AND P5, PT, R20, 0x21, P1 ;  /* 0x000000211400780c */ /* 0x000fc40000fa4270 */
[----:B------:R-:W-:Y:S02]  /*6d90*/  FSEL R167, R167, -INF , !P2 ;  /* 0xff800000a7a77808 */ /* 0x000fe40005000000 */
[----:B------:R-:W-:Y:S02]  /*6da0*/  FSEL R170, R170, -INF , !P3 ;  /* 0xff800000aaaa7808 */ /* 0x000fe40005800000 */
[----:B------:R-:W-:Y:S02]  /*6db0*/  ISETP.GT.AND P4, PT, R20, 0x28, P1 ;  /* 0x000000281400780c */ /* 0x000fe40000f84270 */
[----:B-1----:R-:W-:Y:S02]  /*6dc0*/  FMNMX.FTZ R11, R10, R5, !PT ;  /* 0x000000050a0b7209 */ /* 0x002fe40007810000 */
[----:B------:R-:W-:Y:S02]  /*6dd0*/  FMNMX.FTZ R10, R154, R13, !PT ;  /* 0x0000000d9a0a7209 */ /* 0x000fe40007810000 */
[----:B------:R-:W-:Y:S01]  /*6de0*/  ISETP.LT.OR P5, PT, R6, 0x22, P5 ;  /* 0x000000220600780c */ /* 0x000fe20002fa1670 */
[----:B------:R-:W1:Y:S01]  /*6df0*/  SHFL.BFLY PT, R152, R11, 0x1, 0x1f ;  /* 0x0c201f000b987f89 */ /* 0x000e6200000e0000 */
[----:B------:R-:W-:-:S02]  /*6e00*/  ISETP.GT.AND P6, PT, R20, 0x29, P1 ;  /* 0x000000291400780c */ /* 0x000fc40000fc4270 */
[----:B------:R-:W-:Y:S02]  /*6e10*/  ISETP.LT.OR P4, PT, R6, 0x29, P4 ;  /* 0x000000290600780c */ /* 0x000fe40002781670 */
[----:B------:R-:W-:Y:S02]  /*6e20*/  FSEL R171, R171, -INF , !P5 ;  /* 0xff800000abab7808 */ /* 0x000fe40006800000 */
[----:B------:R-:W-:Y:S02]  /*6e30*/  ISETP.GT.AND P2, PT, R20, 0x30, P1 ;  /* 0x000000301400780c */ /* 0x000fe40000f44270 */
[----:B------:R-:W-:Y:S02]  /*6e40*/  FSEL R174, R174, -INF , !P4 ;  /* 0xff800000aeae7808 */ /* 0x000fe40006000000 */
[----:B------:R-:W-:Y:S02]  /*6e50*/  ISETP.LT.OR P6, PT, R6, 0x2a, P6 ;  /* 0x0000002a0600780c */ /* 0x000fe400037c1670 */
[----:B------:R-:W-:-:S02]  /*6e60*/  ISETP.GT.AND P5, PT, R20, 0x31, P1 ;  /* 0x000000311400780c */ /* 0x000fc40000fa4270 */
[C---:B------:R-:W-:Y:S02]  /*6e70*/  ISETP.GT.AND P4, PT, R20.reuse, 0x38, P1 ;  /* 0x000000381400780c */ /* 0x040fe40000f84270 */
[----:B------:R-:W-:Y:S02]  /*6e80*/  ISETP.GT.AND P1, PT, R20, 0x39, P1 ;  /* 0x000000391400780c */ /* 0x000fe40000f24270 */
[C---:B------:R-:W-:Y:S02]  /*6e90*/  ISETP.LT.OR P2, PT, R6.reuse, 0x31, P2 ;  /* 0x000000310600780c */ /* 0x040fe40001741670 */
[----:B------:R-:W-:Y:S02]  /*6ea0*/  FSEL R175, R175, -INF , !P6 ;  /* 0xff800000afaf7808 */ /* 0x000fe40007000000 */
[----:B------:R-:W-:Y:S02]  /*6eb0*/  ISETP.LT.OR P5, PT, R6, 0x32, P5 ;  /* 0x000000320600780c */ /* 0x000fe40002fa1670 */
[----:B-1----:R-:W-:-:S02]  /*6ec0*/  FMNMX.FTZ R5, R11, R152, !PT ;  /* 0x000000980b057209 */ /* 0x002fc40007810000 */
[----:B------:R-:W-:Y:S02]  /*6ed0*/  FMNMX.FTZ R11, R155, R10, !PT ;  /* 0x0000000a9b0b7209 */ /* 0x000fe40007810000 */
[C---:B------:R-:W-:Y:S01]  /*6ee0*/  FSETP.NEU.FTZ.AND P3, PT, R5.reuse, -INF , PT ;  /* 0xff8000000500780b */ /* 0x040fe20003f7d000 */
[----:B------:R-:W-:Y:S01]  /*6ef0*/  FMUL.FTZ R21, R5, UR10 ;  /* 0x0000000a05157c20 */ /* 0x000fe20008410000 */
[----:B------:R-:W-:Y:S02]  /*6f00*/  FMNMX.FTZ R10, R158, R11, !PT ;  /* 0x0000000b9e0a7209 */ /* 0x000fe40007810000 */
[----:B------:R-:W-:Y:S02]  /*6f10*/  FSEL R178, R178, -INF , !P2 ;  /* 0xff800000b2b27808 */ /* 0x000fe40005000000 */
[----:B------:R-:W-:Y:S02]  /*6f20*/  FMNMX.FTZ R11, R159, R10, !PT ;  /* 0x0000000a9f0b7209 */ /* 0x000fe40007810000 */
[----:B------:R-:W-:-:S02]  /*6f30*/  ISETP.LT.OR P4, PT, R6, 0x39, P4 ;  /* 0x000000390600780c */ /* 0x000fc40002781670 */
[----:B------:R-:W-:Y:S02]  /*6f40*/  FMNMX.FTZ R10, R162, R11, !PT ;  /* 0x0000000ba20a7209 */ /* 0x000fe40007810000 */
[----:B------:R-:W-:Y:S02]  /*6f50*/  FSEL R179, R179, -INF , !P5 ;  /* 0xff800000b3b37808 */ /* 0x000fe40006800000 */
[----:B------:R-:W-:Y:S02]  /*6f60*/  FMNMX.FTZ R11, R163, R10, !PT ;  /* 0x0000000aa30b7209 */ /* 0x000fe40007810000 */
[----:B------:R-:W-:Y:S02]  /*6f70*/  FSEL R10, R21, RZ, P3 ;  /* 0x000000ff150a7208 */ /* 0x000fe40001800000 */
[----:B------:R-:W-:Y:S02]  /*6f80*/  FMNMX.FTZ R152, R166, R11, !PT ;  /* 0x0000000ba6987209 */ /* 0x000fe40007810000 */
[----:B------:R-:W-:Y:S01]  /*6f90*/  ISETP.LT.OR P1, PT, R6, 0x3a, P1 ;  /* 0x0000003a0600780c */ /* 0x000fe20000f21670 */
[--C-:B------:R-:W-:Y:S01]  /*6fa0*/  FFMA.FTZ R21, R15, UR10, -R10.reuse ;  /* 0x0000000a0f157c23 */ /* 0x100fe2000801080a */
[----:B------:R-:W-:Y:S01]  /*6fb0*/  FMNMX.FTZ R11, R167, R152, !PT ;  /* 0x00000098a70b7209 */ /* 0x000fe20007810000 */
[--C-:B------:R-:W-:Y:S01]  /*6fc0*/  FFMA.FTZ R157, R157, UR10, -R10.reuse ;  /* 0x0000000a9d9d7c23 */ /* 0x100fe2000801080a */
[----:B------:R-:W-:Y:S01]  /*6fd0*/  FSEL R182, R182, -INF , !P4 ;  /* 0xff800000b6b67808 */ /* 0x000fe20006000000 */
[----:B------:R1:W-:Y:S01]  /*6fe0*/  MUFU.EX2 R152, R21 ;  /* 0x0000001500987308 */ /* 0x0003e20000000800 */
[----:B------:R-:W-:Y:S01]  /*6ff0*/  FMNMX.FTZ R192, R170, R11, !PT ;  /* 0x0000000baac07209 */ /* 0x000fe20007810000 */
[--C-:B------:R-:W-:Y:S01]  /*7000*/  FFMA.FTZ R11, R153, UR10, -R10.reuse ;  /* 0x0000000a990b7c23 */ /* 0x100fe2000801080a */
[----:B------:R-:W-:Y:S01]  /*7010*/  FSEL R183, R183, -INF , !P1 ;  /* 0xff800000b7b77808 */ /* 0x000fe20004800000 */
[--C-:B------:R-:W-:Y:S01]  /*7020*/  FFMA.FTZ R153, R164, UR10, -R10.reuse ;  /* 0x0000000aa4997c23 */ /* 0x100fe2000801080a */
[----:B------:R-:W-:Y:S01]  /*7030*/  FMNMX.FTZ R15, R171, R192, !PT ;  /* 0x000000c0ab0f7209 */ /* 0x000fe20007810000 */
[--C-:B------:R-:W-:Y:S01]  /*7040*/  FFMA.FTZ R164, R169, UR10, -R10.reuse ;  /* 0x0000000aa9a47c23 */ /* 0x100fe2000801080a */
[--C-:B------:R-:W-:Y:S01]  /*7050*/  FFMA.FTZ R169, R177, UR10, -R10.reuse ;  /* 0x0000000ab1a97c23 */ /* 0x100fe2000801080a */
[----:B------:R-:W-:Y:S01]  /*7060*/  MUFU.EX2 R11, R11 ;  /* 0x0000000b000b7308 */ /* 0x000fe20000000800 */
[----:B------:R-:W-:Y:S01]  /*7070*/  FMNMX.FTZ R20, R174, R15, !PT ;  /* 0x0000000fae147209 */ /* 0x000fe20007810000 */
[--C-:B------:R-:W-:Y:S01]  /*7080*/  FFMA.FTZ R15, R156, UR10, -R10.reuse ;  /* 0x0000000a9c0f7c23 */ /* 0x100fe2000801080a */
[--C-:B------:R-:W-:Y:S01]  /*7090*/  FFMA.FTZ R156, R160, UR10, -R10.reuse ;  /* 0x0000000aa09c7c23 */ /* 0x100fe2000801080a */
[--C-:B------:R-:W-:Y:S01]  /*70a0*/  FFMA.FTZ R160, R165, UR10, -R10.reuse ;  /* 0x0000000aa5a07c23 */ /* 0x100fe2000801080a */
[----:B-1----:R-:W-:Y:S01]  /*70b0*/  FMNMX.FTZ R21, R175, R20, !PT ;  /* 0x00000014af157209 */ /* 0x002fe20007810000 */
[----:B------:R-:W-:Y:S01]  /*70c0*/  IMAD.MOV R177, RZ, RZ, -R17 ;  /* 0x000000ffffb17224 */ /* 0x000fe200078e0a11 */
[----:B------:R-:W-:Y:S01]  /*70d0*/  FSEL R165, R5, RZ, P3 ;  /* 0x000000ff05a57208 */ /* 0x000fe20001800000 */
[----:B------:R-:W-:Y:S01]  /*70e0*/  MUFU.EX2 R15, R15 ;  /* 0x0000000f000f7308 */ /* 0x000fe20000000800 */
[----:B------:R-:W-:Y:S01]  /*70f0*/  FMNMX.FTZ R20, R178, R21, !PT ;  /* 0x00000015b2147209 */ /* 0x000fe20007810000 */
[----:B------:R-:W-:Y:S01]  /*7100*/  FFMA.FTZ R173, R173, UR10, -R10 ;  /* 0x0000000aadad7c23 */ /* 0x000fe2000801080a */
[----:B------:R-:W-:Y:S01]  /*7110*/  ISETP.NE.AND P1, PT, R2, R177, PT ;  /* 0x000000b10200720c */ /* 0x000fe20003f25270 */
[----:B------:R-:W-:Y:S01]  /*7120*/  FADD.FTZ R165, -R165, R14 ;  /* 0x0000000ea5a57221 */ /* 0x000fe20000010100 */
[----:B------:R-:W-:Y:S01]  /*7130*/  FMNMX.FTZ R21, R179, R20, !PT ;  /* 0x00000014b3157209 */ /* 0x000fe20007810000 */
[----:B------:R-:W-:-:S02]  /*7140*/  FFMA.FTZ R177, R181, UR10, -R10 ;  /* 0x0000000ab5b17c23 */ /* 0x000fc4000801080a */
[----:B------:R-:W-:Y:S01]  /*7150*/  FMUL.FTZ R165, R165, UR10 ;  /* 0x0000000aa5a57c20 */ /* 0x000fe20008410000 */
[----:B------:R-:W-:Y:S01]  /*7160*/  FMNMX.FTZ R6, R182, R21, !PT ;  /* 0x00000015b6067209 */ /* 0x000fe20007810000 */
[----:B------:R-:W-:Y:S01]  /*7170*/  FFMA.FTZ R21, R161, UR10, -R10 ;  /* 0x0000000aa1157c23 */ /* 0x000fe2000801080a */
[----:B------:R1:W-:Y:S02]  /*7180*/  MUFU.EX2 R20, R157 ;  /* 0x0000009d00147308 */ /* 0x0003e40000000800 */
[----:B------:R-:W-:-:S05]  /*7190*/  FMNMX.FTZ R6, R183, R6, !PT ;  /* 0x00000006b7067209 */ /* 0x000fca0007810000 */
[----:B------:R-:W2:Y:S01]  /*71a0*/  SHFL.BFLY PT, R161, R6, 0x2, 0x1f ;  /* 0x0c401f0006a17f89 */ /* 0x000ea200000e0000 */
[----:B------:R-:W3:Y:S01]  /*71b0*/  MUFU.EX2 R165, R165 ;  /* 0x000000a500a57308 */ /* 0x000ee20000000800 */
[--C-:B-1----:R-:W-:Y:S01]  /*71c0*/  FFMA.FTZ R157, R168, UR10, -R10.reuse ;  /* 0x0000000aa89d7c23 */ /* 0x102fe2000801080a */
[----:B------:R-:W-:-:S06]  /*71d0*/  FFMA.FTZ R168, R176, UR10, -R10 ;  /* 0x0000000ab0a87c23 */ /* 0x000fcc000801080a */
[----:B------:R-:W1:Y:S08]  /*71e0*/  MUFU.EX2 R156, R156 ;  /* 0x0000009c009c7308 */ /* 0x000e700000000800 */
[----:B------:R-:W4:Y:S01]  /*71f0*/  MUFU.EX2 R21, R21 ;  /* 0x0000001500157308 */ /* 0x000f220000000800 */
[----:B---3--:R-:W-:Y:S01]  /*7200*/  FFMA.FTZ R176, R165, R3, R152 ;  /* 0x00000003a5b07223 */ /* 0x008fe20000010098 */
[----:B------:R-:W-:Y:S01]  /*7210*/  F2FP.F16.F32.PACK_AB R152, R11, R152 ;  /* 0x000000980b98723e */ /* 0x000fe200000000ff */
[-C--:B------:R-:W-:Y:S01]  /*7220*/  FMUL.FTZ R24, R24, R165.reuse ;  /* 0x000000a518187220 */ /* 0x080fe20000410000 */
[-C--:B------:R-:W-:Y:S01]  /*7230*/  FMUL.FTZ R25, R25, R165.reuse ;  /* 0x000000a519197220 */ /* 0x080fe20000410000 */
[----:B------:R-:W-:Y:S01]  /*7240*/  FADD.FTZ R176, R11, R176 ;  /* 0x000000b00bb07221 */ /* 0x000fe20000010000 */
[----:B------:R-:W-:Y:S01]  /*7250*/  FMUL.FTZ R28, R28, R165 ;  /* 0x000000a51c1c7220 */ /* 0x000fe20000410000 */
[----:B--2---:R-:W-:Y:S01]  /*7260*/  FMNMX.FTZ R191, R6, R161, !PT ;  /* 0x000000a106bf7209 */ /* 0x004fe20007810000 */
[----:B------:R-:W2:Y:S01]  /*7270*/  MUFU.EX2 R153, R153 ;  /* 0x0000009900997308 */ /* 0x000ea20000000800 */
[----:B------:R-:W-:Y:S01]  /*7280*/  FADD.FTZ R181, R15, R176 ;  /* 0x000000b00fb57221 */ /* 0x000fe20000010000 */
[--C-:B------:R-:W-:Y:S01]  /*7290*/  FFMA.FTZ R161, R172, UR10, -R10.reuse ;  /* 0x0000000aaca17c23 */ /* 0x100fe2000801080a */
[----:B------:R-:W-:Y:S01]  /*72a0*/  FFMA.FTZ R172, R180, UR10, -R10 ;  /* 0x0000000ab4ac7c23 */ /* 0x000fe2000801080a */
[----:B------:R-:W3:Y:S01]  /*72b0*/  SHFL.BFLY PT, R6, R191, 0x1, 0x1f ;  /* 0x0c201f00bf067f89 */ /* 0x000ee200000e0000 */
[----:B------:R-:W-:Y:S01]  /*72c0*/  FADD.FTZ R181, R20, R181 ;  /* 0x000000b514b57221 */ /* 0x000fe20000010000 */
[-C--:B------:R-:W-:Y:S01]  /*72d0*/  FMUL.FTZ R29, R29, R165.reuse ;  /* 0x000000a51d1d7220 */ /* 0x080fe20000410000 */
[-C--:B------:R-:W-:Y:S01]  /*72e0*/  FMUL.FTZ R32, R32, R165.reuse ;  /* 0x000000a520207220 */ /* 0x080fe20000410000 */
[----:B------:R-:W5:Y:S01]  /*72f0*/  MUFU.EX2 R160, R160 ;  /* 0x000000a000a07308 */ /* 0x000f620000000800 */
[----:B-1----:R-:W-:Y:S01]  /*7300*/  FADD.FTZ R180, R156, R181 ;  /* 0x000000b59cb47221 */ /* 0x002fe20000010000 */
[----:B----4-:R-:W-:Y:S01]  /*7310*/  F2FP.F16.F32.PACK_AB R156, R21, R156 ;  /* 0x0000009c159c723e */ /* 0x010fe200000000ff */
[-C--:B------:R-:W-:Y:S01]  /*7320*/  FMUL.FTZ R33, R33, R165.reuse ;  /* 0x000000a521217220 */ /* 0x080fe20000410000 */
[-C--:B------:R-:W-:Y:S01]  /*7330*/  FMUL.FTZ R36, R36, R165.reuse ;  /* 0x000000a524247220 */ /* 0x080fe20000410000 */
[----:B------:R-:W-:Y:S01]  /*7340*/  FADD.FTZ R180, R21, R180 ;  /* 0x000000b415b47221 */ /* 0x000fe20000010000 */
[-C--:B------:R-:W-:Y:S01]  /*7350*/  FMUL.FTZ R37, R37, R165.reuse ;  /* 0x000000a525257220 */ /* 0x080fe20000410000 */
[-C--:B------:R-:W-:Y:S01]  /*7360*/  FMUL.FTZ R40, R40, R165.reuse ;  /* 0x000000a528287220 */ /* 0x080fe20000410000 */
[----:B------:R-:W1:Y:S01]  /*7370*/  MUFU.EX2 R157, R157 ;  /* 0x0000009d009d7308 */ /* 0x000e620000000800 */
        /* <DEDUP_REMOVED lines=8> */
[-C--:B------:R-:W-:Y:S01]  /*7400*/  FMUL.FTZ R53, R53, R165.reuse ;  /* 0x000000a535357220 */ /* 0x080fe20000410000 */
[-C--:B------:R-:W-:Y:S01]  /*7410*/  FMUL.FTZ R56, R56, R165.reuse ;  /* 0x000000a538387220 */ /* 0x080fe20000410000 */
[-C--:B------:R-:W-:Y:S01]  /*7420*/  FMUL.FTZ R57, R57, R165.reuse ;  /* 0x000000a539397220 */ /* 0x080fe20000410000 */
[----:B---3--:R-:W-:Y:S01]  /*7430*/  FMNMX.FTZ R6, R191, R6, !PT ;  /* 0x00000006bf067209 */ /* 0x008fe20007810000 */
[-C--:B------:R-:W-:Y:S01]  /*7440*/  FMUL.FTZ R60, R60, R165.reuse ;  /* 0x000000a53c3c7220 */ /* 0x080fe20000410000 */
[----:B------:R-:W-:Y:S01]  /*7450*/  MOV R191, UR26 ;  /* 0x0000001a00bf7c02 */ /* 0x000fe20008000f00 */
[-C--:B------:R-:W-:Y:S01]  /*7460*/  FMUL.FTZ R61, R61, R165.reuse ;  /* 0x000000a53d3d7220 */ /* 0x080fe20000410000 */
[C---:B------:R-:W-:Y:S01]  /*7470*/  FSETP.NEU.FTZ.AND P2, PT, R6.reuse, -INF , PT ;  /* 0xff8000000600780b */ /* 0x040fe20003f5d000 */
[----:B------:R-:W-:Y:S01]  /*7480*/  FMUL.FTZ R3, R6, UR10 ;  /* 0x0000000a06037c20 */ /* 0x000fe20008410000 */
[----:B------:R3:W-:Y:S01]  /*7490*/  MUFU.EX2 R14, R173 ;  /* 0x000000ad000e7308 */ /* 0x0007e20000000800 */
[-C--:B------:R-:W-:Y:S01]  /*74a0*/  FMUL.FTZ R64, R64, R165.reuse ;  /* 0x000000a540407220 */ /* 0x080fe20000410000 */
[----:B------:R-:W-:Y:S01]  /*74b0*/  FSEL R10, R6, RZ, P2 ;  /* 0x000000ff060a7208 */ /* 0x000fe20001000000 */
[-C--:B------:R-:W-:Y:S01]  /*74c0*/  FMUL.FTZ R65, R65, R165.reuse ;  /* 0x000000a541417220 */ /* 0x080fe20000410000 */
[----:B------:R-:W-:Y:S01]  /*74d0*/  FSEL R3, R3, RZ, P2 ;  /* 0x000000ff03037208 */ /* 0x000fe20001000000 */
[-C--:B------:R-:W-:Y:S01]  /*74e0*/  FMUL.FTZ R68, R68, R165.reuse ;  /* 0x000000a544447220 */ /* 0x080fe20000410000 */
[----:B------:R-:W-:Y:S01]  /*74f0*/  FMUL.FTZ R69, R69, R165 ;  /* 0x000000a545457220 */ /* 0x000fe20000410000 */
[----:B------:R-:W-:Y:S01]  /*7500*/  FADD.FTZ R10, -R10, R13 ;  /* 0x0000000d0a0a7221 */ /* 0x000fe20000010100 */
[----:B------:R-:W4:Y:S01]  /*7510*/  MUFU.EX2 R161, R161 ;  /* 0x000000a100a17308 */ /* 0x000f220000000800 */
[----:B---3--:R-:W-:Y:S01]  /*7520*/  FFMA.FTZ R173, R154, UR10, -R3 ;  /* 0x0000000a9aad7c23 */ /* 0x008fe20008010803 */
[----:B------:R-:W-:-:S02]  /*7530*/  @!P1 IMAD R154, R191, 0x40, R16 ;  /* 0x00000040bf9a9824 */ /* 0x000fc400078e0210 */
[----:B------:R-:W-:Y:S01]  /*7540*/  FMUL.FTZ R10, R10, UR10 ;  /* 0x0000000a0a0a7c20 */ /* 0x000fe20008410000 */
[--C-:B------:R-:W-:Y:S01]  /*7550*/  FFMA.FTZ R176, R155, UR10, -R3.reuse ;  /* 0x0000000a9bb07c23 */ /* 0x100fe20008010803 */
[--C-:B------:R-:W-:Y:S01]  /*7560*/  FFMA.FTZ R155, R158, UR10, -R3.reuse ;  /* 0x0000000a9e9b7c23 */ /* 0x100fe20008010803 */
[----:B------:R-:W-:Y:S01]  /*7570*/  FFMA.FTZ R159, R159, UR10, -R3 ;  /* 0x0000000a9f9f7c23 */ /* 0x000fe20008010803 */
[----:B------:R-:W-:Y:S01]  /*7580*/  @!P1 LEA R13, R154, UR42, 0x2 ;  /* 0x0000002a9a0d9c11 */ /* 0x000fe2000f8e10ff */
[----:B-----5:R-:W-:Y:S01]  /*7590*/  FADD.FTZ R154, R160, R181 ;  /* 0x000000b5a09a7221 */ /* 0x020fe20000010000 */
[----:B------:R-:W3:Y:S01]  /*75a0*/  MUFU.EX2 R168, R168 ;  /* 0x000000a800a87308 */ /* 0x000ee20000000800 */
[--C-:B------:R-:W-:Y:S01]  /*75b0*/  FFMA.FTZ R180, R162, UR10, -R3.reuse ;  /* 0x0000000aa2b47c23 */ /* 0x100fe20008010803 */
[--C-:B------:R-:W-:Y:S01]  /*75c0*/  FFMA.FTZ R191, R170, UR10, -R3.reuse ;  /* 0x0000000aaabf7c23 */ /* 0x100fe20008010803 */
[----:B-1----:R-:W-:Y:S01]  /*75d0*/  FADD.FTZ R193, R157, R154 ;  /* 0x0000009a9dc17221 */ /* 0x002fe20000010000 */
[--C-:B------:R-:W-:Y:S01]  /*75e0*/  FFMA.FTZ R163, R163, UR10, -R3.reuse ;  /* 0x0000000aa3a37c23 */ /* 0x100fe20008010803 */
[--C-:B------:R-:W-:Y:S01]  /*75f0*/  FFMA.FTZ R181, R166, UR10, -R3.reuse ;  /* 0x0000000aa6b57c23 */ /* 0x100fe20008010803 */
[----:B------:R-:W-:Y:S01]  /*7600*/  FFMA.FTZ R167, R167, UR10, -R3 ;  /* 0x0000000aa7a77c23 */ /* 0x000fe20008010803 */
[----:B--2---:R-:W-:Y:S01]  /*7610*/  FADD.FTZ R154, R164, R193 ;  /* 0x000000c1a49a7221 */ /* 0x004fe20000010000 */
[----:B------:R-:W1:Y:S01]  /*7620*/  MUFU.EX2 R169, R169 ;  /* 0x000000a900a97308 */ /* 0x000e620000000800 */
[--C-:B------:R-:W-:Y:S01]  /*7630*/  FFMA.FTZ R171, R171, UR10, -R3.reuse ;  /* 0x0000000aabab7c23 */ /* 0x100fe20008010803 */
[--C-:B------:R-:W-:Y:S01]  /*7640*/  FFMA.FTZ R174, R174, UR10, -R3.reuse ;  /* 0x0000000aaeae7c23 */ /* 0x100fe20008010803 */
[----:B----4-:R-:W-:Y:S01]  /*7650*/  FADD.FTZ R193, R161, R154 ;  /* 0x0000009aa1c17221 */ /* 0x010fe20000010000 */
[--C-:B------:R-:W-:Y:S01]  /*7660*/  FFMA.FTZ R175, R175, UR10, -R3.reuse ;  /* 0x0000000aafaf7c23 */ /* 0x100fe20008010803 */
[--C-:B------:R-:W-:Y:S01]  /*7670*/  FFMA.FTZ R178, R178, UR10, -R3.reuse ;  /* 0x0000000ab2b27c23 */ /* 0x100fe20008010803 */
[----:B------:R-:W-:Y:S01]  /*7680*/  FFMA.FTZ R179, R179, UR10, -R3 ;  /* 0x0000000ab3b37c23 */ /* 0x000fe20008010803 */
[----:B------:R-:W-:Y:S01]  /*7690*/  FADD.FTZ R193, R14, R193 ;  /* 0x000000c10ec17221 */ /* 0x000fe20000010000 */
[----:B------:R-:W-:Y:S01]  /*76a0*/  MUFU.EX2 R173, R173 ;  /* 0x000000ad00ad7308 */ /* 0x000fe20000000800 */
[--C-:B------:R-:W-:Y:S01]  /*76b0*/  FFMA.FTZ R182, R182, UR10, -R3.reuse ;  /* 0x0000000ab6b67c23 */ /* 0x100fe20008010803 */
[----:B------:R-:W-:Y:S01]  /*76c0*/  FFMA.FTZ R183, R183, UR10, -R3 ;  /* 0x0000000ab7b77c23 */ /* 0x000fe20008010803 */
[----:B---3--:R-:W-:Y:S01]  /*76d0*/  FADD.FTZ R158, R168, R193 ;  /* 0x000000c1a89e7221 */ /* 0x008fe20000010000 */
[----:B------:R-:W-:Y:S01]  /*76e0*/  F2FP.F16.F32.PACK_AB R162, R14, R161 ;  /* 0x000000a10ea2723e */ /* 0x000fe200000000ff */
[----:B------:R2:W-:Y:S01]  /*76f0*/  @!P1 STS [R13+0x28800], R165 ;  /* 0x028800a50d009388 */ /* 0x0005e20000000800 */
[----:B------:R-:W-:Y:S01]  /*7700*/  F2FP.F16.F32.PACK_AB R154, R20, R15 ;  /* 0x0000000f149a723e */ /* 0x000fe200000000ff */
[----:B------:R-:W-:Y:S01]  /*7710*/  FMUL.FTZ R72, R72, R165 ;  /* 0x000000a548487220 */ /* 0x000fe20000410000 */
[----:B------:R-:W3:Y:S01]  /*7720*/  MUFU.EX2 R10, R10 ;  /* 0x0000000a000a7308 */ /* 0x000ee20000000800 */
[----:B-1----:R-:W-:Y:S01]  /*7730*/  FADD.FTZ R3, R169, R158 ;  /* 0x0000009ea9037221 */ /* 0x002fe20000010000 */
[----:B------:R-:W-:Y:S01]  /*7740*/  F2FP.F16.F32.PACK_AB R158, R160, R153 ;  /* 0x00000099a09e723e */ /* 0x000fe200000000ff */
[----:B------:R-:W-:Y:S01]  /*7750*/  FMUL.FTZ R73, R73, R165 ;  /* 0x000000a549497220 */ /* 0x000fe20000410000 */
[----:B------:R-:W-:Y:S01]  /*7760*/  F2FP.F16.F32.PACK_AB R160, R164, R157 ;  /* 0x0000009da4a0723e */ /* 0x000fe200000000ff */
[-C--:B------:R-:W-:Y:S01]  /*7770*/  FMUL.FTZ R76, R76, R165.reuse ;  /* 0x000000a54c4c7220 */ /* 0x080fe20000410000 */
[----:B------:R-:W-:Y:S01]  /*7780*/  F2FP.F16.F32.PACK_AB R164, R169, R168 ;  /* 0x000000a8a9a4723e */ /* 0x000fe200000000ff */
        /* <DEDUP_REMOVED lines=9> */
[----:B------:R-:W4:Y:S01]  /*7820*/  MUFU.EX2 R155, R155 ;  /* 0x0000009b009b7308 */ /* 0x000f220000000800 */
[----:B---3--:R-:W-:Y:S01]  /*7830*/  FFMA.FTZ R11, R10, R4, R173 ;  /* 0x000000040a0b7223 */ /* 0x008fe200000100ad */
[----:B------:R3:W-:Y:S01]  /*7840*/  @!P1 STS [R13+0x28820], R10 ;  /* 0x0288200a0d009388 */ /* 0x0007e20000000800 */
[-C--:B------:R-:W-:Y:S01]  /*7850*/  FMUL.FTZ R93, R93, R165.reuse ;  /* 0x000000a55d5d7220 */ /* 0x080fe20000410000 */
[-C--:B------:R-:W-:Y:S01]  /*7860*/  FMUL.FTZ R96, R96, R165.reuse ;  /* 0x000000a560607220 */ /* 0x080fe20000410000 */
[-C--:B------:R-:W-:Y:S01]  /*7870*/  FMUL.FTZ R97, R97, R165.reuse ;  /* 0x000000a561617220 */ /* 0x080fe20000410000 */
[-C--:B------:R-:W-:Y:S01]  /*7880*/  FMUL.FTZ R100, R100, R165.reuse ;  /* 0x000000a564647220 */ /* 0x080fe20000410000 */
[----:B------:R-:W-:Y:S01]  /*7890*/  FMUL.FTZ R101, R101, R165 ;  /* 0x000000a565657220 */ /* 0x000fe20000410000 */
[----:B------:R-:W5:Y:S01]  /*78a0*/  MUFU.EX2 R170, R159 ;  /* 0x0000009f00aa7308 */ /* 0x000f620000000800 */
[C---:B-1----:R-:W-:Y:S01]  /*78b0*/  FADD.FTZ R4, R176.reuse, R11 ;  /* 0x0000000bb0047221 */ /* 0x042fe20000010000 */
[----:B------:R-:W-:Y:S01]  /*78c0*/  F2FP.F16.F32.PACK_AB R153, R176, R173 ;  /* 0x000000adb099723e */ /* 0x000fe200000000ff */
[-C--:B------:R-:W-:Y:S01]  /*78d0*/  FMUL.FTZ R104, R104, R165.reuse ;  /* 0x000000a568687220 */ /* 0x080fe20000410000 */
[-C--:B------:R-:W-:Y:S01]  /*78e0*/  FMUL.FTZ R105, R105, R165.reuse ;  /* 0x000000a569697220 */ /* 0x080fe20000410000 */
[-C--:B------:R-:W-:Y:S01]  /*78f0*/  FMUL.FTZ R108, R108, R165.reuse ;  /* 0x000000a56c6c7220 */ /* 0x080fe20000410000 */
[-C--:B------:R-:W-:Y:S01]  /*7900*/  FMUL.FTZ R109, R109, R165.reuse ;  /* 0x000000a56d6d7220 */ /* 0x080fe20000410000 */
[-C--:B------:R-:W-:Y:S01]  /*7910*/  FMUL.FTZ R112, R112, R165.reuse ;  /* 0x000000a570707220 */ /* 0x080fe20000410000 */
[----:B------:R-:W1:Y:S01]  /*7920*/  MUFU.EX2 R172, R172 ;  /* 0x000000ac00ac7308 */ /* 0x000e620000000800 */
        /* <DEDUP_REMOVED lines=10> */
[----:B------:R-:W-:Y:S01]  /*79d0*/  BAR.SYNC.DEFER_BLOCKING 0xf, 0x100 ;  /* 0x03c4000000007b1d */ /* 0x000fe20000010000 */
[-C--:B------:R-:W-:Y:S01]  /*79e0*/  FMUL.FTZ R125, R125, R165.reuse ;  /* 0x000000a57d7d7220 */ /* 0x080fe20000410000 */
[-C--:B------:R-:W-:Y:S01]  /*79f0*/  FMUL.FTZ R128, R128, R165.reuse ;  /* 0x000000a580807220 */ /* 0x080fe20000410000 */
[-C--:B------:R-:W-:Y:S01]  /*7a00*/  FMUL.FTZ R129, R129, R165.reuse ;  /* 0x000000a581817220 */ /* 0x080fe20000410000 */
[-C--:B------:R-:W-:Y:S01]  /*7a10*/  FMUL.FTZ R132, R132, R165.reuse ;  /* 0x000000a584847220 */ /* 0x080fe20000410000 */
[-C--:B------:R-:W-:Y:S01]  /*7a20*/  FMUL.FTZ R133, R133, R165.reuse ;  /* 0x000000a585857220 */ /* 0x080fe20000410000 */
[----:B------:R-:W5:Y:S01]  /*7a30*/  MUFU.EX2 R177, R177 ;  /* 0x000000b100b17308 */ /* 0x000f620000000800 */
[----:B-1----:R-:W-:Y:S01]  /*7a40*/  FADD.FTZ R20, R172, R3 ;  /* 0x00000003ac147221 */ /* 0x002fe20000010000 */
[-C--:B------:R-:W-:Y:S01]  /*7a50*/  FMUL.FTZ R136, R136, R165.reuse ;  /* 0x000000a588887220 */ /* 0x080fe20000410000 */
        /* <DEDUP_REMOVED lines=8> */
[----:B------:R-:W-:Y:S01]  /*7ae0*/  FMUL.FTZ R149, R149, R165 ;  /* 0x000000a595957220 */ /* 0x000fe20000410000 */
[-C--:B------:R-:W-:Y:S01]  /*7af0*/  FMUL.FTZ R26, R26, R10.reuse ;  /* 0x0000000a1a1a7220 */ /* 0x080fe20000410000 */
[-C--:B------:R-:W-:Y:S01]  /*7b00*/  FMUL.FTZ R27, R27, R10.reuse ;  /* 0x0000000a1b1b7220 */ /* 0x080fe20000410000 */
[-C--:B------:R-:W-:Y:S01]  /*7b10*/  FMUL.FTZ R30, R30, R10.reuse ;  /* 0x0000000a1e1e7220 */ /* 0x080fe20000410000 */
[----:B------:R-:W-:Y:S01]  /*7b20*/  FMUL.FTZ R31, R31, R10 ;  /* 0x0000000a1f1f7220 */ /* 0x000fe20000410000 */
[----:B------:R-:W4:Y:S01]  /*7b30*/  MUFU.EX2 R159, R181 ;  /* 0x000000b5009f7308 */ /* 0x000f220000000800 */
[C---:B-----5:R-:W-:Y:S01]  /*7b40*/  FADD.FTZ R3, R177.reuse, R20 ;  /* 0x00000014b1037221 */ /* 0x060fe20000010000 */
[----:B------:R-:W-:Y:S01]  /*7b50*/  F2FP.F16.F32.PACK_AB R166, R177, R172 ;  /* 0x000000acb1a6723e */ /* 0x000fe200000000ff */
[----:B------:R3:W-:Y:S01]  /*7b60*/  STSM.16.M88.4 [R18+0x26800], R152 ;  /* 0x0268009812007844 */ /* 0x0007e20000000200 */
        /* <DEDUP_REMOVED lines=19> */
[-C--:B------:R-:W-:Y:S01]  /*7ca0*/  FMUL.FTZ R62, R62, R10.reuse ;  /* 0x0000000a3e3e7220 */ /* 0x080fe20000410000 */
[----:B------:R-:W4:Y:S01]  /*7cb0*/  MUFU.EX2 R20, R171 ;  /* 0x000000ab00147308 */ /* 0x000f220000000800 */
[C---:B-----5:R-:W-:Y:S01]  /*7cc0*/  FADD.FTZ R168, R14.reuse, R11 ;  /* 0x0000000b0ea87221 */ /* 0x060fe20000010000 */
[----:B------:R-:W-:Y:S01]  /*7cd0*/  F2FP.F16.F32.PACK_AB R159, R14, R159 ;  /* 0x0000009f0e9f723e */ /* 0x000fe200000000ff */
[-C--:B------:R-:W-:Y:S01]  /*7ce0*/  FMUL.FTZ R63, R63, R10.reuse ;  /* 0x0000000a3f3f7220 */ /* 0x080fe20000410000 */
[-C--:B------:R-:W-:Y:S01]  /*7cf0*/  FMUL.FTZ R66, R66, R10.reuse ;  /* 0x0000000a42427220 */ /* 0x080fe20000410000 */
[-C--:B------:R-:W-:Y:S01]  /*7d00*/  FMUL.FTZ R67, R67, R10.reuse ;  /* 0x0000000a43437220 */ /* 0x080fe20000410000 */
[-C--:B------:R-:W-:Y:S01]  /*7d10*/  FMUL.FTZ R70, R70, R10.reuse ;  /* 0x0000000a46467220 */ /* 0x080fe20000410000 */
[----:B------:R3:W-:Y:S01]  /*7d20*/  STSM.16.M88.4 [R23], R156 ;  /* 0x0000009c17007844 */ /* 0x0007e20000000200 */
        /* <DEDUP_REMOVED lines=17> */
[----:B-----5:R-:W-:Y:S01]  /*7e40*/  FADD.FTZ R11, R163, R168 ;  /* 0x000000a8a30b7221 */ /* 0x020fe20000010000 */
[-C--:B------:R-:W-:Y:S01]  /*7e50*/  FMUL.FTZ R94, R94, R10.reuse ;  /* 0x0000000a5e5e7220 */ /* 0x080fe20000410000 */
[-C--:B------:R-:W-:Y:S01]  /*7e60*/  FMUL.FTZ R95, R95, R10.reuse ;  /* 0x0000000a5f5f7220 */ /* 0x080fe20000410000 */
[-C--:B------:R-:W-:Y:S01]  /*7e70*/  FMUL.FTZ R98, R98, R10.reuse ;  /* 0x0000000a62627220 */ /* 0x080fe20000410000 */
[-C--:B------:R-:W-:Y:S01]  /*7e80*/  FMUL.FTZ R99, R99, R10.reuse ;  /* 0x0000000a63637220 */ /* 0x080fe20000410000 */
[-C--:B------:R-:W-:Y:S01]  /*7e90*/  FMUL.FTZ R102, R102, R10.reuse ;  /* 0x0000000a66667220 */ /* 0x080fe20000410000 */
[-C--:B------:R-:W-:Y:S01]  /*7ea0*/  FMUL.FTZ R103, R103, R10.reuse ;  /* 0x0000000a67677220 */ /* 0x080fe20000410000 */
[----:B------:R-:W5:Y:S01]  /*7eb0*/  MUFU.EX2 R179, R179 ;  /* 0x000000b300b37308 */ /* 0x000f620000000800 */
[C---:B-1----:R-:W-:Y:S01]  /*7ec0*/  FADD.FTZ R11, R4.reuse, R11 ;  /* 0x0000000b040b7221 */ /* 0x042fe20000010000 */
[----:B------:R-:W-:Y:S01]  /*7ed0*/  F2FP.F16.F32.PACK_AB R163, R4, R163 ;  /* 0x000000a304a3723e */ /* 0x000fe200000000ff */
[-C--:B------:R-:W-:Y:S01]  /*7ee0*/  FMUL.FTZ R106, R106, R10.reuse ;  /* 0x0000000a6a6a7220 */ /* 0x080fe20000410000 */
[-C--:B------:R-:W-:Y:S01]  /*7ef0*/  FMUL.FTZ R107, R107, R10.reuse ;  /* 0x0000000a6b6b7220 */ /* 0x080fe20000410000 */
[-C--:B------:R-:W-:Y:S01]  /*7f00*/  FMUL.FTZ R110, R110, R10.reuse ;  /* 0x0000000a6e6e7220 */ /* 0x080fe20000410000 */
[-C--:B------:R-:W-:Y:S01]  /*7f10*/  FMUL.FTZ R111, R111, R10.reuse ;  /* 0x0000000a6f6f7220 */ /* 0x080fe20000410000 */
[----:B------:R3:W-:Y:S01]  /*7f20*/  STSM.16.M88.4 [R19], R160 ;  /* 0x000000a013007844 */ /* 0x0007e20000000200 */
        /* <DEDUP_REMOVED lines=10> */
[----:B--2---:R-:W-:Y:S01]  /*7fd0*/  F2FP.F16.F32.PACK_AB R165, R179, R178 ;  /* 0x000000b2b3a5723e */ /* 0x004fe200000000ff */
        /* <DEDUP_REMOVED lines=14> */
[C---:B----4-:R-:W-:Y:S01]  /*80c0*/  F2FP.F16.F32.PACK_AB R167, R168.reuse, R167 ;  /* 0x000000a7a8a7723e */ /* 0x050fe200000000ff */
[----:B------:R-:W-:Y:S01]  /*80d0*/  FADD.FTZ R4, R168, R11 ;  /* 0x0000000ba8047221 */ /* 0x000fe20000010000 */
[----:B------:R-:W-:-:S03]  /*80e0*/  FMUL.FTZ R151, R151, R10 ;  /* 0x0000000a97977220 */ /* 0x000fc60000410000 */
[----:B------:R3:W-:Y:S01]  /*80f0*/  STSM.16.M88.4 [R22], R164 ;  /* 0x000000a416007844 */ /* 0x0007e20000000200 */
[----:B------:R-:W-:Y:S05]  /*8100*/  @!P0 BRA `(.L_x_4929) ;  /* 0x0000000000048947 */ /* 0x000fea0003800000 */
[----:B------:R-:W-:Y:S01]  /*8110*/  BPT.TRAP 0x1 ;  /* 0x000000040000795c */ /* 0x000fe20000300000 */
.L_x_4929:
[----:B------:R1:W2:Y:S01]  /*8120*/  SYNCS.PHASECHK.TRANS64.TRYWAIT P1, [UR21+0x28c50], R9 ;  /* 0x028c5009ff0075a7 */ /* 0x0002a20008020155 */
[----:B------:R-:W-:Y:S05]  /*8130*/  @!P0 BRA `(.L_x_4930) ;  /* 0x0000000000048947 */ /* 0x000fea0003800000 */
[----:B------:R-:W-:Y:S01]  /*8140*/  BPT.TRAP 0x1 ;  /* 0x000000040000795c */ /* 0x000fe20000300000 */
.L_x_4930:
[----:B--2---:R-:W-:Y:S05]  /*8150*/  @P1 BRA `(.L_x_4931) ;  /* 0x0000000000081947 */ /* 0x004fea0003800000 */
[----:B------:R-:W2:Y:S02]  /*8160*/  SYNCS.PHASECHK.TRANS64.TRYWAIT P1, [UR21+0x28c50], R9 ;  /* 0x028c5009ff0075a7 */ /* 0x000ea40008020155 */
[----:B--2---:R-:W-:Y:S05]  /*8170*/  @!P1 BRA `(.L_x_4932) ;  /* 0x000000bc00489947 */ /* 0x004fea0003800000 */
.L_x_4931:
        /* <DEDUP_REMOVED lines=34> */
.L_x_4933:
[----:B------:R-:W-:Y:S01]  /*83a0*/  UIADD3 UR21, UR21, 0x28c60, URZ ;  /* 0x00028c6015157890 */ /* 0x000fe2000fffe03f */
[C---:B------:R-:W-:Y:S01]  /*83b0*/  ISETP.GT.AND P1, PT, R12.reuse, UR20, PT ;  /* 0x000000140c007c0c */ /* 0x040fe2000bf24270 */
[----:B------:R-:W-:Y:S01]  /*83c0*/  UMOV UR26, UR38 ;  /* 0x00000026001a7c82 */ /* 0x000fe20008000000 */
[----:B------:R-:W-:Y:S01]  /*83d0*/  VIADD R12, R12, 0xffffffff ;  /* 0xffffffff0c0c7836 */ /* 0x000fe20000000000 */
[----:B------:R-:W-:Y:S01]  /*83e0*/  UPRMT UR21, UR40, 0x654, UR21 ;  /* 0x0000065428157896 */ /* 0x000fe20008000015 */
[----:B---3--:R-:W-:Y:S02]  /*83f0*/  IMAD.MOV.U32 R13, RZ, RZ, R6 ;  /* 0x000000ffff0d7224 */ /* 0x008fe400078e0006 */
[----:B------:R-:W-:-:S06]  /*8400*/  IMAD.MOV.U32 R14, RZ, RZ, R5 ;  /* 0x000000ffff0e7224 */ /* 0x000fcc00078e0005 */
[----:B------:R-:W-:Y:S01]  /*8410*/  SYNCS.ARRIVE.TRANS64.RED.A1T0 RZ, [UR21], RZ ;  /* 0x000000ffffff79a7 */ /* 0x000fe20008100415 */
[----:B------:R-:W-:Y:S05]  /*8420*/  @P1 BRA `(.L_x_4934) ;  /* 0xffffffdc000c1947 */ /* 0x000fea000383ffff */
.L_x_4915:
[----:B------:R-:W-:Y:S01]  /*8430*/  UISETP.NE.AND UP1, UPT, UR51, URZ, UPT ;  /* 0x0000003f3300728c */ /* 0x000fe2000bf25270 */
[----:B------:R-:W-:Y:S01]  /*8440*/  IADD3 R8, -R8, 0x1, RZ ;  /* 0x0000000108087810 */ /* 0x000fe20007ffe1ff */
[----:B------:R-:W-:Y:S02]  /*8450*/  UISETP.NE.AND UP0, UPT, UR50, URZ, UPT ;  /* 0x0000003f3200728c */ /* 0x000fe4000bf05270 */
[----:B------:R-:W-:Y:S02]  /*8460*/  UIADD3 UR14, UR44, 0x3f, URZ ;  /* 0x0000003f2c0e7890 */ /* 0x000fe4000fffe03f */
[----:B------:R-:W-:Y:S02]  /*8470*/  IMAD R7, R7, UR49, R8 ;  /* 0x0000003107077c24 */ /* 0x000fe4000f8e0208 */
[----:B------:R-:W-:-:S03]  /*8480*/  PLOP3.LUT P1, PT, PT, PT, UP0, 0x40, 0x0 ;  /* 0x000000000000781c */ /* 0x000fc60003f2e808 */
[----:B------:R-:W-:Y:S01]  /*8490*/  @UP1 ULDC UR6, c[0x0][0x44c] ;  /* 0x0001130000061ab9 */ /* 0x000fe20000000800 */
[----:B------:R-:W-:Y:S01]  /*84a0*/  @UP1 ULDC UR15, c[0x0][0x450] ;  /* 0x00011400000f1ab9 */ /* 0x000fe20000000800 */
[----:B------:R-:W-:-:S04]  /*84b0*/  UIMAD.WIDE.U32 UR6, UR14, UR6, URZ ;  /* 0x000000060e0672a5 */ /* 0x000fc8000f8e003f */
[----:B------:R-:W-:-:S06]  /*84c0*/  @UP1 USHF.R.U32.HI UR14, URZ, UR15, UR7 ;  /* 0x0000000f3f0e1299 */ /* 0x000fcc0008011607 */
[----:B------:R-:W-:-:S04]  /*84d0*/  VIADD R7, R7, UR14 ;  /* 0x0000000e07077c36 */ /* 0x000fc80008000000 */
[----:B------:R-:W-:Y:S01]  /*84e0*/  VIADD R8, R7, -UR11 ;  /* 0x8000000b07087c36 */ /* 0x000fe20008000000 */
[----:B------:R-:W-:Y:S06]  /*84f0*/  @P1 BRA `(.L_x_4935) ;  /* 0x0000000000441947 */ /* 0x000fec0003800000 */
[----:B------:R-:W-:-:S13]  /*8500*/  ISETP.GT.AND P1, PT, R7, -0x1, PT ;  /* 0xffffffff0700780c */ /* 0x000fda0003f24270 */
[----:B------:R-:W-:Y:S05]  /*8510*/  @P1 BRA `(.L_x_4936) ;  /* 0x0000000000201947 */ /* 0x000fea0003800000 */
[----:B------:R-:W3:Y:S01]  /*8520*/  LDC R14, c[0x0][0x9e4] ;  /* 0x00027900ff0e7b82 */ /* 0x000ee20000000800 */
[----:B------:R-:W-:Y:S02]  /*8530*/  LOP3.LUT R7, RZ, R7, RZ, 0x33, !PT ;  /* 0x00000007ff077212 */ /* 0x000fe400078e33ff */
[----:B---3--:R-:W-:-:S13]  /*8540*/  ISETP.NE.AND P1, PT, R14, 0x1, PT ;  /* 0x000000010e00780c */ /* 0x008fda0003f25270 */
[----:B--2---:R-:W2:Y:S02]  /*8550*/  @P1 LDC.64 R10, c[0x0][0x9e8] ;  /* 0x00027a00ff0a1b82 */ /* 0x004ea40000000a00 */
[----:B--2---:R-:W-:-:S05]  /*8560*/  @P1 IMAD.HI.U32 R10, R7, R10, RZ ;  /* 0x0000000a070a1227 */ /* 0x004fca00078e00ff */
[----:B------:R-:W-:-:S04]  /*8570*/  @P1 SHF.R.U32.HI R7, RZ, R11, R10 ;  /* 0x0000000bff071219 */ /* 0x000fc8000001160a */
[----:B------:R-:W-:Y:S01]  /*8580*/  LOP3.LUT R7, RZ, R7, RZ, 0x33, !PT ;  /* 0x00000007ff077212 */ /* 0x000fe200078e33ff */
[----:B------:R-:W-:Y:S06]  /*8590*/  BRA `(.L_x_4937) ;  /* 0x0000000000147947 */ /* 0x000fec0003800000 */
.L_x_4936:
[----:B------:R-:W3:Y:S02]  /*85a0*/  LDC R14, c[0x0][0x9e4] ;  /* 0x00027900ff0e7b82 */ /* 0x000ee40000000800 */
[----:B---3--:R-:W-:-:S13]  /*85b0*/  ISETP.NE.AND P1, PT, R14, 0x1, PT ;  /* 0x000000010e00780c */ /* 0x008fda0003f25270 */
[----:B--2---:R-:W2:Y:S02]  /*85c0*/  @P1 LDC.64 R10, c[0x0][0x9e8] ;  /* 0x00027a00ff0a1b82 */ /* 0x004ea40000000a00 */
[----:B--2---:R-:W-:-:S05]  /*85d0*/  @P1 IMAD.HI.U32 R10, R7, R10, RZ ;  /* 0x0000000a070a1227 */ /* 0x004fca00078e00ff */
[----:B------:R-:W-:-:S07]  /*85e0*/  @P1 SHF.R.U32.HI R7, RZ, R11, R10 ;  /* 0x0000000bff071219 */ /* 0x000fce000001160a */
.L_x_4937:
[----:B------:R-:W-:-:S05]  /*85f0*/  IMAD R7, R7, R14, RZ ;  /* 0x0000000e07077224 */ /* 0x000fca00078e02ff */
[----:B------:R-:W-:-:S07]  /*8600*/  VIMNMX R8, R8, R7, !PT ;  /* 0x0000000708087248 */ /* 0x000fce0007fe0100 */
.L_x_4935:
[----:B------:R-:W-:-:S05]  /*8610*/  VIADD R8, R8, 0x3f ;  /* 0x0000003f08087836 */ /* 0x000fca0000000000 */
[----:B------:R-:W-:-:S04]  /*8620*/  SHF.R.S32.HI R7, RZ, 0x1f, R8 ;  /* 0x0000001fff077819 */ /* 0x000fc80000011408 */
[----:B------:R-:W-:-:S04]  /*8630*/  LEA.HI R7, R7, R8, RZ, 0x6 ;  /* 0x0000000807077211 */ /* 0x000fc800078f30ff */
[----:B------:R-:W-:-:S04]  /*8640*/  SHF.R.S32.HI R7, RZ, 0x6, R7 ;  /* 0x00000006ff077819 */ /* 0x000fc80000011407 */
[----:B------:R-:W-:-:S04]  /*8650*/  VIMNMX R7, R7, UR47, !PT ;  /* 0x0000002f07077c48 */ /* 0x000fc8000ffe0100 */
[----:B------:R-:W-:-:S13]  /*8660*/  ISETP.GE.AND P1, PT, R12, R7, PT ;  /* 0x000000070c00720c */ /* 0x000fda0003f26270 */
[----:B------:R-:W-:Y:S05]  /*8670*/  @!P1 BRA `(.L_x_4938) ;  /* 0x0000001800389947 */ /* 0x000fea0003800000 */
[----:B------:R-:W-:Y:S01]  /*8680*/  IMAD.MOV.U32 R11, RZ, RZ, R6 ;  /* 0x000000ffff0b7224 */ /* 0x000fe200078e0006 */
[----:B------:R-:W-:Y:S01]  /*8690*/  UMOV UR22, UR38 ;  /* 0x0000002600167c82 */ /* 0x000fe20008000000 */
[----:B------:R-:W-:Y:S01]  /*86a0*/  IMAD.MOV.U32 R8, RZ, RZ, R5 ;  /* 0x000000ffff087224 */ /* 0x000fe200078e0005 */
[----:B------:R-:W-:-:S06]  /*86b0*/  ULDC UR20, c[0x0][0x988] ;  /* 0x0002620000147ab9 */ /* 0x000fcc0000000800 */
.L_x_4949:
[----:B------:R-:W-:Y:S01]  /*86c0*/  UIADD3 UR38, UR22, 0x1, URZ ;  /* 0x0000000116267890 */ /* 0x000fe2000fffe03f */
[C---:B------:R-:W-:Y:S01]  /*86d0*/  ISETP.GT.AND P1, PT, R12.reuse, R7, PT ;  /* 0x000000070c00720c */ /* 0x040fe20003f24270 */
[----:B------:R-:W-:Y:S02]  /*86e0*/  VIADD R12, R12, 0xffffffff ;  /* 0xffffffff0c0c7836 */ /* 0x000fe40000000000 */
[----:B------:R-:W-:-:S04]  /*86f0*/  UISETP.NE.AND UP0, UPT, UR38, 0x2, UPT ;  /* 0x000000022600788c */ /* 0x000fc8000bf05270 */
[----:B------:R-:W-:Y:S02]  /*8700*/  USEL UR6, URZ, 0x1, UP0 ;  /* 0x000000013f067887 */ /* 0x000fe40008000000 */
[----:B------:R-:W-:Y:S02]  /*8710*/  USEL UR38, UR38, URZ, UP0 ;  /* 0x0000003f26267287 */ /* 0x000fe40008000000 */
[----:B------:R-:W-:Y:S01]  /*8720*/  ULOP3.LUT UR37, UR37, UR6, URZ, 0x3c, !UPT ;  /* 0x0000000625257292 */ /* 0x000fe2000f8e3c3f */
[----:B---3--:R-:W-:Y:S11]  /*8730*/  @!P0 BRA `(.L_x_4939) ;  /* 0x0000000000048947 */ /* 0x008ff60003800000 */
[----:B------:R-:W-:Y:S01]  /*8740*/  BPT.TRAP 0x1 ;  /* 0x000000040000795c */ /* 0x000fe20000300000 */
.L_x_4939:
[----:B------:R-:W-:Y:S01]  /*8750*/  ULEA UR21, UR38, UR42, 0x3 ;  /* 0x0000002a26157291 */ /* 0x000fe2000f8e183f */
[----:B012---:R-:W-:-:S05]  /*8760*/  IMAD.U32 R9, RZ, RZ, UR37 ;  /* 0x00000025ff097e24 */ /* 0x007fca000f8e00ff */
[----:B------:R-:W-:-:S04]  /*8770*/  SHF.L.U32 R9, R9, 0x1f, RZ ;  /* 0x0000001f09097819 */ /* 0x000fc800000006ff */
[----:B------:R0:W1:Y:S01]  /*8780*/  SYNCS.PHASECHK.TRANS64.TRYWAIT P2, [UR21+0x28c30], R9 ;  /* 0x028c3009ff0075a7 */ /* 0x0000620008040155 */
[----:B------:R-:W-:Y:S05]  /*8790*/  @!P0 BRA `(.L_x_4940) ;  /* 0x0000000000048947 */ /* 0x000fea0003800000 */
[----:B------:R-:W-:Y:S01]  /*87a0*/  BPT.TRAP 0x1 ;  /* 0x000000040000795c */ /* 0x000fe20000300000 */
.L_x_4940:
[----:B-1----:R-:W-:Y:S05]  /*87b0*/  @P2 BRA `(.L_x_4941) ;  /* 0x0000000000082947 */ /* 0x002fea0003800000 */
[----:B------:R-:W1:Y:S02]  /*87c0*/  SYNCS.PHASECHK.TRANS64.TRYWAIT P2, [UR21+0x28c30], R9 ;  /* 0x028c3009ff0075a7 */ /* 0x000e640008040155 */
[----:B-1----:R-:W-:Y:S05]  /*87d0*/  @!P2 BRA `(.L_x_4942) ;  /* 0x000000b400c8a947 */ /* 0x002fea0003800000 */
.L_x_4941:
        /* <DEDUP_REMOVED lines=23> */
.L_x_4943:
[----:B-1----:R-:W-:Y:S01]  /*8950*/  FMNMX.FTZ R6, R152, R8, !PT ;  /* 0x0000000898067209 */ /* 0x002fe20007810000 */
[----:B------:R-:W-:Y:S01]  /*8960*/  UMOV UR10, UR20 ;  /* 0x00000014000a7c82 */ /* 0x000fe20008000000 */
[----:B------:R-:W-:Y:S02]  /*8970*/  UIADD3 UR6, UR21, 0x28c40, URZ ;  /* 0x00028c4015067890 */ /* 0x000fe4000fffe03f */
[----:B------:R-:W-:Y:S02]  /*8980*/  FMNMX.FTZ R5, R153, R6, !PT ;  /* 0x0000000699057209 */ /* 0x000fe40007810000 */
[----:B------:R-:W-:Y:S02]  /*8990*/  UPRMT UR6, UR40, 0x654, UR6 ;  /* 0x0000065428067896 */ /* 0x000fe40008000006 */
[----:B------:R-:W-:-:S04]  /*89a0*/  FMNMX.FTZ R6, R156, R5, !PT ;  /* 0x000000059c067209 */ /* 0x000fc80007810000 */
[----:B------:R-:W-:-:S03]  /*89b0*/  FMNMX.FTZ R5, R157, R6, !PT ;  /* 0x000000069d057209 */ /* 0x000fc60007810000 */
[----:B------:R-:W-:Y:S01]  /*89c0*/  SYNCS.ARRIVE.TRANS64.RED.A1T0 RZ, [UR6], RZ ;  /* 0x000000ffffff79a7 */ /* 0x000fe20008100406 */
        /* <DEDUP_REMOVED lines=13> */
[----:B------:R-:W1:Y:S02]  /*8aa0*/  SHFL.BFLY PT, R5, R10, 0x2, 0x1f ;  /* 0x0c401f000a057f89 */ /* 0x000e6400000e0000 */
[----:B-1----:R-:W-:Y:S02]  /*8ab0*/  FMNMX.FTZ R14, R10, R5, !PT ;  /* 0x000000050a0e7209 */ /* 0x002fe40007810000 */
[----:B------:R-:W-:-:S03]  /*8ac0*/  FMNMX.FTZ R5, R155, R6, !PT ;  /* 0x000000069b057209 */ /* 0x000fc60007810000 */
[----:B------:R-:W1:Y:S01]  /*8ad0*/  SHFL.BFLY PT, R13, R14, 0x1, 0x1f ;  /* 0x0c201f000e0d7f89 */ /* 0x000e6200000e0000 */
[----:B------:R-:W-:-:S04]  /*8ae0*/  FMNMX.FTZ R6, R158, R5, !PT ;  /* 0x000000059e067209 */ /* 0x000fc80007810000 */
[----:B------:R-:W-:-:S04]  /*8af0*/  FMNMX.FTZ R5, R159, R6, !PT ;  /* 0x000000069f057209 */ /* 0x000fc80007810000 */
[----:B------:R-:W-:Y:S02]  /*8b00*/  FMNMX.FTZ R6, R162, R5, !PT ;  /* 0x00000005a2067209 */ /* 0x000fe40007810000 */
[----:B-1----:R-:W-:Y:S02]  /*8b10*/  FMNMX.FTZ R5, R14, R13, !PT ;  /* 0x0000000d0e057209 */ /* 0x002fe40007810000 */
[----:B------:R-:W-:-:S03]  /*8b20*/  FMNMX.FTZ R13, R163, R6, !PT ;  /* 0x00000006a30d7209 */ /* 0x000fc60007810000 */
[C---:B------:R-:W-:Y:S01]  /*8b30*/  FMUL.FTZ R191, R5.reuse, UR10 ;  /* 0x0000000a05bf7c20 */ /* 0x040fe20008410000 */
[----:B------:R-:W-:Y:S01]  /*8b40*/  FMNMX.FTZ R6, R166, R13, !PT ;  /* 0x0000000da6067209 */ /* 0x000fe20007810000 */
[----:B------:R-:W-:Y:S02]  /*8b50*/  FADD.FTZ R8, -R5, R8 ;  /* 0x0000000805087221 */ /* 0x000fe40000010100 */
[--C-:B------:R-:W-:Y:S01]  /*8b60*/  FFMA.FTZ R21, R165, UR10, -R191.reuse ;  /* 0x0000000aa5157c23 */ /* 0x100fe200080108bf */
[----:B------:R-:W-:Y:S01]  /*8b70*/  FMNMX.FTZ R13, R167, R6, !PT ;  /* 0x00000006a70d7209 */ /* 0x000fe20007810000 */
[--C-:B------:R-:W-:Y:S01]  /*8b80*/  FFMA.FTZ R165, R173, UR10, -R191.reuse ;  /* 0x0000000aada57c23 */ /* 0x100fe200080108bf */
[----:B------:R-:W-:Y:S01]  /*8b90*/  FMUL.FTZ R8, R8, UR10 ;  /* 0x0000000a08087c20 */ /* 0x000fe20008410000 */
        /* <DEDUP_REMOVED lines=8> */
[----:B------:R-:W1:Y:S01]  /*8c20*/  MUFU.EX2 R8, R8 ;  /* 0x0000000800087308 */ /* 0x000e620000000800 */
[----:B------:R-:W-:Y:S01]  /*8c30*/  FMNMX.FTZ R6, R174, R15, !PT ;  /* 0x0000000fae067209 */ /* 0x000fe20007810000 */
[--C-:B------:R-:W-:Y:S01]  /*8c40*/  FFMA.FTZ R10, R156, UR10, -R191.reuse ;  /* 0x0000000a9c0a7c23 */ /* 0x100fe200080108bf */
[--C-:B------:R-:W-:Y:S01]  /*8c50*/  FFMA.FTZ R156, R160, UR10, -R191.reuse ;  /* 0x0000000aa09c7c23 */ /* 0x100fe200080108bf */
[--C-:B------:R-:W-:Y:S01]  /*8c60*/  FFMA.FTZ R160, R168, UR10, -R191.reuse ;  /* 0x0000000aa8a07c23 */ /* 0x100fe200080108bf */
[----:B------:R-:W-:Y:S01]  /*8c70*/  FMNMX.FTZ R15, R175, R6, !PT ;  /* 0x00000006af0f7209 */ /* 0x000fe20007810000 */
[--C-:B------:R-:W-:Y:S01]  /*8c80*/  FFMA.FTZ R168, R180, UR10, -R191.reuse ;  /* 0x0000000ab4a87c23 */ /* 0x100fe200080108bf */
[----:B------:R-:W-:Y:S01]  /*8c90*/  FFMA.FTZ R181, R181, UR10, -R191 ;  /* 0x0000000ab5b57c23 */ /* 0x000fe200080108bf */
[----:B------:R-:W2:Y:S01]  /*8ca0*/  MUFU.EX2 R13, R13 ;  /* 0x0000000d000d7308 */ /* 0x000ea20000000800 */
[----:B------:R-:W-:-:S04]  /*8cb0*/  FMNMX.FTZ R6, R178, R15, !PT ;  /* 0x0000000fb2067209 */ /* 0x000fc80007810000 */
[----:B------:R-:W-:-:S03]  /*8cc0*/  FMNMX.FTZ R15, R179, R6, !PT ;  /* 0x00000006b30f7209 */ /* 0x000fc60007810000 */
[----:B------:R-:W3:Y:S01]  /*8cd0*/  MUFU.EX2 R152, R152 ;  /* 0x0000009800987308 */ /* 0x000ee20000000800 */
[----:B------:R-:W-:Y:S01]  /*8ce0*/  FMNMX.FTZ R6, R182, R15, !PT ;  /* 0x0000000fb6067209 */ /* 0x000fe20007810000 */
[--C-:B------:R-:W-:Y:S01]  /*8cf0*/  FFMA.FTZ R15, R161, UR10, -R191.reuse ;  /* 0x0000000aa10f7c23 */ /* 0x100fe200080108bf */
[--C-:B------:R-:W-:Y:S01]  /*8d00*/  FFMA.FTZ R161, R169, UR10, -R191.reuse ;  /* 0x0000000aa9a17c23 */ /* 0x100fe200080108bf */
[----:B------:R-:W-:Y:S01]  /*8d10*/  FFMA.FTZ R169, R177, UR10, -R191 ;  /* 0x0000000ab1a97c23 */ /* 0x000fe200080108bf */
[----:B------:R-:W-:Y:S01]  /*8d20*/  FMNMX.FTZ R6, R183, R6, !PT ;  /* 0x00000006b7067209 */ /* 0x000fe20007810000 */
[-C--:B-1----:R-:W-:Y:S01]  /*8d30*/  FMUL.FTZ R24, R24, R8.reuse ;  /* 0x0000000818187220 */ /* 0x082fe20000410000 */
[-C--:B------:R-:W-:Y:S01]  /*8d40*/  FMUL.FTZ R25, R25, R8.reuse ;  /* 0x0000000819197220 */ /* 0x080fe20000410000 */
[----:B------:R-:W-:Y:S01]  /*8d50*/  MUFU.EX2 R10, R10 ;  /* 0x0000000a000a7308 */ /* 0x000fe20000000800 */
[-C--:B------:R-:W-:Y:S01]  /*8d60*/  FMUL.FTZ R28, R28, R8.reuse ;  /* 0x000000081c1c7220 */ /* 0x080fe20000410000 */
[----:B------:R-:W1:Y:S01]  /*8d70*/  SHFL.BFLY PT, R157, R6, 0x2, 0x1f ;  /* 0x0c401f00069d7f89 */ /* 0x000e6200000e0000 */
        /* <DEDUP_REMOVED lines=23> */
[----:B-1----:R-:W-:Y:S01]  /*8ef0*/  FMNMX.FTZ R157, R6, R157, !PT ;  /* 0x0000009d069d7209 */ /* 0x002fe20007810000 */
[-C--:B------:R-:W-:Y:S01]  /*8f00*/  FMUL.FTZ R69, R69, R8.reuse ;  /* 0x0000000845457220 */ /* 0x080fe20000410000 */
[-C--:B------:R-:W-:Y:S01]  /*8f10*/  FMUL.FTZ R72, R72, R8.reuse ;  /* 0x0000000848487220 */ /* 0x080fe20000410000 */
[-C--:B------:R-:W-:Y:S01]  /*8f20*/  FMUL.FTZ R73, R73, R8.reuse ;  /* 0x0000000849497220 */ /* 0x080fe20000410000 */
[-C--:B------:R-:W-:Y:S01]  /*8f30*/  FMUL.FTZ R76, R76, R8.reuse ;  /* 0x000000084c4c7220 */ /* 0x080fe20000410000 */
[----:B------:R-:W1:Y:S01]  /*8f40*/  SHFL.BFLY PT, R6, R157, 0x1, 0x1f ;  /* 0x0c201f009d067f89 */ /* 0x000e6200000e0000 */
        /* <DEDUP_REMOVED lines=23> */
[----:B-1----:R-:W-:Y:S01]  /*90c0*/  FMNMX.FTZ R6, R157, R6, !PT ;  /* 0x000000069d067209 */ /* 0x002fe20007810000 */
[----:B------:R-:W-:Y:S01]  /*90d0*/  MUFU.EX2 R161, R161 ;  /* 0x000000a100a17308 */ /* 0x000fe20000000800 */
[-C--:B------:R-:W-:Y:S01]  /*90e0*/  FMUL.FTZ R117, R117, R8.reuse ;  /* 0x0000000875757220 */ /* 0x080fe20000410000 */
[-C--:B------:R-:W-:Y:S01]  /*90f0*/  FMUL.FTZ R120, R120, R8.reuse ;  /* 0x0000000878787220 */ /* 0x080fe20000410000 */
[-C--:B------:R-:W-:Y:S01]  /*9100*/  FMUL.FTZ R121, R121, R8.reuse ;  /* 0x0000000879797220 */ /* 0x080fe20000410000 */
[----:B------:R-:W-:Y:S01]  /*9110*/  FADD.FTZ R157, -R6, R11 ;  /* 0x0000000b069d7221 */ /* 0x000fe20000010100 */
[-C--:B------:R-:W-:Y:S01]  /*9120*/  FMUL.FTZ R124, R124, R8.reuse ;  /* 0x000000087c7c7220 */ /* 0x080fe20000410000 */
[-C--:B------:R-:W-:Y:S01]  /*9130*/  FMUL.FTZ R125, R125, R8.reuse ;  /* 0x000000087d7d7220 */ /* 0x080fe20000410000 */
[-C--:B------:R-:W-:Y:S01]  /*9140*/  FMUL.FTZ R128, R128, R8.reuse ;  /* 0x0000000880807220 */ /* 0x080fe20000410000 */
[----:B------:R-:W-:Y:S01]  /*9150*/  FMUL.FTZ R173, R157, UR10 ;  /* 0x0000000a9dad7c20 */ /* 0x000fe20008410000 */
[----:B------:R-:W-:Y:S01]  /*9160*/  FMUL.FTZ R157, R6, UR10 ;  /* 0x0000000a069d7c20 */ /* 0x000fe20008410000 */
[----:B------:R-:W-:Y:S01]  /*9170*/  MUFU.EX2 R20, R20 ;  /* 0x0000001400147308 */ /* 0x000fe20000000800 */
[-C--:B------:R-:W-:Y:S01]  /*9180*/  FMUL.FTZ R129, R129, R8.reuse ;  /* 0x0000000881817220 */ /* 0x080fe20000410000 */
[----:B------:R-:W-:Y:S01]  /*9190*/  FMUL.FTZ R132, R132, R8 ;  /* 0x0000000884847220 */ /* 0x000fe20000410000 */
[--C-:B------:R-:W-:Y:S01]  /*91a0*/  FFMA.FTZ R172, R154, UR10, -R157.reuse ;  /* 0x0000000a9aac7c23 */ /* 0x100fe2000801089d */
[--C-:B------:R-:W-:Y:S01]  /*91b0*/  FFMA.FTZ R176, R163, UR10, -R157.reuse ;  /* 0x0000000aa3b07c23 */ /* 0x100fe2000801089d */
[----:B------:R-:W-:Y:S01]  /*91c0*/  FFMA.FTZ R163, R167, UR10, -R157 ;  /* 0x0000000aa7a37c23 */ /* 0x000fe2000801089d */
[----:B------:R-:W-:-:S02]  /*91d0*/  IMAD.MOV R167, RZ, RZ, -R17 ;  /* 0x000000ffffa77224 */ /* 0x000fc400078e0a11 */
[--C-:B------:R-:W-:Y:S01]  /*91e0*/  FFMA.FTZ R155, R155, UR10, -R157.reuse ;  /* 0x0000000a9b9b7c23 */ /* 0x100fe2000801089d */
[----:B------:R-:W-:Y:S01]  /*91f0*/  MUFU.EX2 R173, R173 ;  /* 0x000000ad00ad7308 */ /* 0x000fe20000000800 */
[--C-:B------:R-:W-:Y:S01]  /*9200*/  FFMA.FTZ R158, R158, UR10, -R157.reuse ;  /* 0x0000000a9e9e7c23 */ /* 0x100fe2000801089d */
[--C-:B------:R-:W-:Y:S01]  /*9210*/  FFMA.FTZ R177, R159, UR10, -R157.reuse ;  /* 0x0000000a9fb17c23 */ /* 0x100fe2000801089d */
[----:B------:R-:W-:Y:S01]  /*9220*/  ISETP.NE.AND P2, PT, R2, R167, PT ;  /* 0x000000a70200720c */ /* 0x000fe20003f45270 */
[--C-:B------:R-:W-:Y:S01]  /*9230*/  FFMA.FTZ R159, R162, UR10, -R157.reuse ;  /* 0x0000000aa29f7c23 */ /* 0x100fe2000801089d */
[--C-:B------:R-:W-:Y:S01]  /*9240*/  FFMA.FTZ R167, R171, UR10, -R157.reuse ;  /* 0x0000000aaba77c23 */ /* 0x100fe2000801089d */
[----:B------:R-:W-:Y:S02]  /*9250*/  IMAD.U32 R171, RZ, RZ, UR22 ;  /* 0x00000016ffab7e24 */ /* 0x000fe4000f8e00ff */
[--C-:B------:R-:W-:Y:S01]  /*9260*/  FFMA.FTZ R162, R166, UR10, -R157.reuse ;  /* 0x0000000aa6a27c23 */ /* 0x100fe2000801089d */
[----:B------:R-:W1:Y:S01]  /*9270*/  MUFU.EX2 R172, R172 ;  /* 0x000000ac00ac7308 */ /* 0x000e620000000800 */
[--C-:B------:R-:W-:Y:S01]  /*9280*/  FFMA.FTZ R166, R170, UR10, -R157.reuse ;  /* 0x0000000aaaa67c23 */ /* 0x100fe2000801089d */
[--C-:B------:R-:W-:Y:S01]  /*9290*/  FFMA.FTZ R179, R179, UR10, -R157.reuse ;  /* 0x0000000ab3b37c23 */ /* 0x100fe2000801089d */
[--C-:B------:R-:W-:Y:S01]  /*92a0*/  FFMA.FTZ R182, R182, UR10, -R157.reuse ;  /* 0x0000000ab6b67c23 */ /* 0x100fe2000801089d */
[----:B------:R-:W-:Y:S01]  /*92b0*/  FFMA.FTZ R183, R183, UR10, -R157 ;  /* 0x0000000ab7b77c23 */ /* 0x000fe2000801089d */
[-C--:B------:R-:W-:Y:S01]  /*92c0*/  FMUL.FTZ R133, R133, R8.reuse ;  /* 0x0000000885857220 */ /* 0x080fe20000410000 */
[-C--:B------:R-:W-:Y:S01]  /*92d0*/  FMUL.FTZ R136, R136, R8.reuse ;  /* 0x0000000888887220 */ /* 0x080fe20000410000 */
[----:B------:R-:W-:Y:S01]  /*92e0*/  FMUL.FTZ R137, R137, R8 ;  /* 0x0000000889897220 */ /* 0x000fe20000410000 */
[----:B------:R-:W4:Y:S01]  /*92f0*/  MUFU.EX2 R155, R155 ;  /* 0x0000009b009b7308 */ /* 0x000f220000000800 */
[----:B------:R-:W-:-:S02]  /*9300*/  @!P2 IMAD R154, R171, 0x40, R16 ;  /* 0x00000040ab9aa824 */ /* 0x000fc400078e0210 */
[----:B--2---:R-:W-:Y:S01]  /*9310*/  FFMA.FTZ R171, R8, R3, R13 ;  /* 0x0000000308ab7223 */ /* 0x004fe2000001000d */
[----:B------:R-:W-:Y:S01]  /*9320*/  FFMA.FTZ R3, R174, UR10, -R157 ;  /* 0x0000000aae037c23 */ /* 0x000fe2000801089d */
[-C--:B------:R-:W-:Y:S01]  /*9330*/  FMUL.FTZ R140, R140, R8.reuse ;  /* 0x000000088c8c7220 */ /* 0x080fe20000410000 */
[----:B------:R-:W-:Y:S01]  /*9340*/  FMUL.FTZ R141, R141, R8 ;  /* 0x000000088d8d7220 */ /* 0x000fe20000410000 */
[C---:B---3--:R-:W-:Y:S01]  /*9350*/  FADD.FTZ R171, R152.reuse, R171 ;  /* 0x000000ab98ab7221 */ /* 0x048fe20000010000 */
[----:B------:R-:W-:Y:S01]  /*9360*/  F2FP.F16.F32.PACK_AB R152, R152, R13 ;  /* 0x0000000d9898723e */ /* 0x000fe200000000ff */
[----:B------:R-:W2:Y:S01]  /*9370*/  MUFU.EX2 R158, R158 ;  /* 0x0000009e009e7308 */ /* 0x000ea20000000800 */
[----:B-1----:R-:W-:Y:S01]  /*9380*/  FFMA.FTZ R170, R173, R4, R172 ;  /* 0x00000004adaa7223 */ /* 0x002fe200000100ac */
[----:B------:R-:W-:Y:S01]  /*9390*/  FFMA.FTZ R4, R175, UR10, -R157 ;  /* 0x0000000aaf047c23 */ /* 0x000fe2000801089d */
[----:B------:R-:W-:Y:S01]  /*93a0*/  FADD.FTZ R174, R10, R171 ;  /* 0x000000ab0aae7221 */ /* 0x000fe20000010000 */
[-C--:B------:R-:W-:Y:S01]  /*93b0*/  FMUL.FTZ R144, R144, R8.reuse ;  /* 0x0000000890907220 */ /* 0x080fe20000410000 */
[-C--:B------:R-:W-:Y:S01]  /*93c0*/  FMUL.FTZ R145, R145, R8.reuse ;  /* 0x0000000891917220 */ /* 0x080fe20000410000 */
[-C--:B------:R-:W-:Y:S01]  /*93d0*/  FMUL.FTZ R148, R148, R8.reuse ;  /* 0x0000000894947220 */ /* 0x080fe20000410000 */
[----:B------:R-:W-:Y:S01]  /*93e0*/  FADD.FTZ R171, R153, R174 ;  /* 0x000000ae99ab7221 */ /* 0x000fe20000010000 */
[----:B------:R-:W1:Y:S01]  /*93f0*/  MUFU.EX2 R177, R177 ;  /* 0x000000b100b17308 */ /* 0x000e620000000800 */
[----:B----4-:R-:W-:Y:S01]  /*9400*/  FADD.FTZ R175, R155, R170 ;  /* 0x000000aa9baf7221 */ /* 0x010fe20000010000 */
[----:B------:R-:W-:Y:S01]  /*9410*/  FFMA.FTZ R170, R178, UR10, -R157 ;  /* 0x0000000ab2aa7c23 */ /* 0x000fe2000801089d */
[----:B------:R-:W-:Y:S01]  /*9420*/  FADD.FTZ R174, R156, R171 ;  /* 0x000000ab9cae7221 */ /* 0x000fe20000010000 */
[----:B------:R-:W-:Y:S01]  /*9430*/  @!P2 LEA R157, R154, UR42, 0x2 ;  /* 0x0000002a9a9dac11 */ /* 0x000fe2000f8e10ff */
[----:B------:R-:W-:Y:S01]  /*9440*/  FMUL.FTZ R149, R149, R8 ;  /* 0x0000000895957220 */ /* 0x000fe20000410000 */
[C---:B------:R-:W-:Y:S01]  /*9450*/  F2FP.F16.F32.PACK_AB R156, R15.reuse, R156 ;  /* 0x0000009c0f9c723e */ /* 0x040fe200000000ff */
[-C--:B------:R-:W-:Y:S01]  /*9460*/  FMUL.FTZ R26, R26, R173.reuse ;  /* 0x000000ad1a1a7220 */ /* 0x080fe20000410000 */
[----:B------:R-:W3:Y:S01]  /*9470*/  MUFU.EX2 R159, R159 ;  /* 0x0000009f009f7308 */ /* 0x000ee20000000800 */
[----:B--2---:R-:W-:Y:S01]  /*9480*/  FADD.FTZ R178, R158, R175 ;  /* 0x000000af9eb27221 */ /* 0x004fe20000010000 */
[----:B------:R-:W-:Y:S01]  /*9490*/  FADD.FTZ R175, R15, R174 ;  /* 0x000000ae0faf7221 */ /* 0x000fe20000010000 */
[----:B------:R-:W-:Y:S01]  /*94a0*/  @!P2 STS [R157+0x28800], R8 ;  /* 0x028800089d00a388 */ /* 0x000fe20000000800 */
[-C--:B------:R-:W-:Y:S01]  /*94b0*/  FMUL.FTZ R27, R27, R173.reuse ;  /* 0x000000ad1b1b7220 */ /* 0x080fe20000410000 */
[-C--:B------:R-:W-:Y:S01]  /*94c0*/  FMUL.FTZ R30, R30, R173.reuse ;  /* 0x000000ad1e1e7220 */ /* 0x080fe20000410000 */
[----:B------:R-:W-:Y:S01]  /*94d0*/  FADD.FTZ R154, R14, R175 ;  /* 0x000000af0e9a7221 */ /* 0x000fe20000010000 */
[----:B------:R2:W-:Y:S01]  /*94e0*/  @!P2 STS [R157+0x28820], R173 ;  /* 0x028820ad9d00a388 */ /* 0x0005e20000000800 */
[----:B------:R-:W4:Y:S01]  /*94f0*/  MUFU.EX2 R176, R176 ;  /* 0x000000b000b07308 */ /* 0x000f220000000800 */
[----:B-1----:R-:W-:Y:S01]  /*9500*/  FADD.FTZ R178, R177, R178 ;  /* 0x000000b2b1b27221 */ /* 0x002fe20000010000 */
[----:B------:R-:W-:Y:S01]  /*9510*/  FADD.FTZ R13, R21, R154 ;  /* 0x0000009a150d7221 */ /* 0x000fe20000010000 */
[----:B------:R-:W-:Y:S01]  /*9520*/  F2FP.F16.F32.PACK_AB R154, R153, R10 ;  /* 0x0000000a999a723e */ /* 0x000fe200000000ff */
[-C--:B------:R-:W-:Y:S01]  /*9530*/  FMUL.FTZ R31, R31, R173.reuse ;  /* 0x000000ad1f1f7220 */ /* 0x080fe20000410000 */
[----:B------:R-:W-:Y:S01]  /*9540*/  F2FP.F16.F32.PACK_AB R153, R155, R172 ;  /* 0x000000ac9b99723e */ /* 0x000fe200000000ff */
[----:B------:R-:W-:Y:S01]  /*9550*/  FADD.FTZ R10, R160, R13 ;  /* 0x0000000da00a7221 */ /* 0x000fe20000010000 */
[----:B------:R-:W-:Y:S01]  /*9560*/  F2FP.F16.F32.PACK_AB R155, R177, R158 ;  /* 0x0000009eb19b723e */ /* 0x000fe200000000ff */
[----:B------:R-:W1:Y:S01]  /*9570*/  MUFU.EX2 R162, R162 ;  /* 0x000000a200a27308 */ /* 0x000e620000000800 */
[----:B---3--:R-:W-:Y:S01]  /*9580*/  FADD.FTZ R171, R159, R178 ;  /* 0x000000b29fab7221 */ /* 0x008fe20000010000 */
[----:B------:R-:W-:Y:S01]  /*9590*/  BAR.SYNC.DEFER_BLOCKING 0xf, 0x100 ;  /* 0x03c4000000007b1d */ /* 0x000fe20000010000 */
[----:B------:R-:W-:Y:S01]  /*95a0*/  FADD.FTZ R13, R161, R10 ;  /* 0x0000000aa10d7221 */ /* 0x000fe20000010000 */
[----:B------:R-:W-:Y:S01]  /*95b0*/  F2FP.F16.F32.PACK_AB R158, R21, R14 ;  /* 0x0000000e159e723e */ /* 0x000fe200000000ff */
[----:B------:R-:W-:Y:S01]  /*95c0*/  FMUL.FTZ R34, R34, R173 ;  /* 0x000000ad22227220 */ /* 0x000fe20000410000 */
[----:B------:R-:W-:Y:S01]  /*95d0*/  F2FP.F16.F32.PACK_AB R160, R161, R160 ;  /* 0x000000a0a1a0723e */ /* 0x000fe200000000ff */
[----:B------:R-:W-:Y:S01]  /*95e0*/  FADD.FTZ R10, R20, R13 ;  /* 0x0000000d140a7221 */ /* 0x000fe20000010000 */
[----:B------:R-:W3:Y:S01]  /*95f0*/  MUFU.EX2 R163, R163 ;  /* 0x000000a300a37308 */ /* 0x000ee20000000800 */
[C---:B----4-:R-:W-:Y:S01]  /*9600*/  FADD.FTZ R171, R176.reuse, R171 ;  /* 0x000000abb0ab7221 */ /* 0x050fe20000010000 */
[----:B--2---:R-:W-:Y:S01]  /*9610*/  F2FP.F16.F32.PACK_AB R157, R176, R159 ;  /* 0x0000009fb09d723e */ /* 0x004fe200000000ff */
[-C--:B------:R-:W-:Y:S01]  /*9620*/  FMUL.FTZ R35, R35, R173.reuse ;  /* 0x000000ad23237220 */ /* 0x080fe20000410000 */
[-C--:B------:R-:W-:Y:S01]  /*9630*/  FMUL.FTZ R38, R38, R173.reuse ;  /* 0x000000ad26267220 */ /* 0x080fe20000410000 */
[-C--:B------:R-:W-:Y:S01]  /*9640*/  FMUL.FTZ R39, R39, R173.reuse ;  /* 0x000000ad27277220 */ /* 0x080fe20000410000 */
[-C--:B------:R-:W-:Y:S01]  /*9650*/  FMUL.FTZ R42, R42, R173.reuse ;  /* 0x000000ad2a2a7220 */ /* 0x080fe20000410000 */
[-C--:B------:R-:W-:Y:S01]  /*9660*/  FMUL.FTZ R43, R43, R173.reuse ;  /* 0x000000ad2b2b7220 */ /* 0x080fe20000410000 */
[----:B------:R-:W2:Y:S01]  /*9670*/  MUFU.EX2 R166, R166 ;  /* 0x000000a600a67308 */ /* 0x000ea20000000800 */
        /* <DEDUP_REMOVED lines=40> */
[C---:B--2---:R-:W-:Y:S01]  /*9900*/  FADD.FTZ R15, R165.reuse, R10 ;  /* 0x0000000aa50f7221 */ /* 0x044fe20000010000 */
[----:B------:R-:W-:Y:S01]  /*9910*/  F2FP.F16.F32.PACK_AB R162, R165, R20 ;  /* 0x00000014a5a2723e */ /* 0x000fe200000000ff */
[-C--:B------:R-:W-:Y:S01]  /*9920*/  FMUL.FTZ R98, R98, R173.reuse ;  /* 0x000000ad62627220 */ /* 0x080fe20000410000 */
[-C--:B------:R-:W-:Y:S01]  /*9930*/  FMUL.FTZ R99, R99, R173.reuse ;  /* 0x000000ad63637220 */ /* 0x080fe20000410000 */
[-C--:B------:R-:W-:Y:S01]  /*9940*/  FMUL.FTZ R102, R102, R173.reuse ;  /* 0x000000ad66667220 */ /* 0x080fe20000410000 */
[-C--:B------:R-:W-:Y:S01]  /*9950*/  FMUL.FTZ R103, R103, R173.reuse ;  /* 0x000000ad67677220 */ /* 0x080fe20000410000 */
[----:B------:R-:W-:Y:S01]  /*9960*/  FMUL.FTZ R106, R106, R173 ;  /* 0x000000ad6a6a7220 */ /* 0x000fe20000410000 */
[----:B------:R-:W2:Y:S01]  /*9970*/  MUFU.EX2 R170, R170 ;  /* 0x000000aa00aa7308 */ /* 0x000ea20000000800 */
        /* <DEDUP_REMOVED lines=34> */
[----:B------:R-:W-:-:S05]  /*9ba0*/  FMUL.FTZ R151, R151, R173 ;  /* 0x000000ad97977220 */ /* 0x000fca0000410000 */
[----:B------:R-:W4:Y:S01]  /*9bb0*/  MUFU.EX2 R182, R182 ;  /* 0x000000b600b67308 */ /* 0x000f220000000800 */
[C---:B--2---:R-:W-:Y:S01]  /*9bc0*/  F2FP.F16.F32.PACK_AB R166, R11.reuse, R168 ;  /* 0x000000a80ba6723e */ /* 0x044fe200000000ff */
[----:B------:R-:W-:-:S06]  /*9bd0*/  FADD.FTZ R3, R11, R4 ;  /* 0x000000040b037221 */ /* 0x000fcc0000010000 */
[----:B------:R-:W2:Y:S01]  /*9be0*/  MUFU.EX2 R183, R183 ;  /* 0x000000b700b77308 */ /* 0x000ea20000000800 */
[C---:B-1----:R-:W-:Y:S01]  /*9bf0*/  FADD.FTZ R15, R179.reuse, R14 ;  /* 0x0000000eb30f7221 */ /* 0x042fe20000010000 */
[----:B------:R-:W-:-:S03]  /*9c00*/  F2FP.F16.F32.PACK_AB R165, R179, R170 ;  /* 0x000000aab3a5723e */ /* 0x000fc600000000ff */
[----:B----4-:R-:W-:Y:S01]  /*9c10*/  FADD.FTZ R10, R182, R15 ;  /* 0x0000000fb60a7221 */ /* 0x010fe20000010000 */
[----:B--2---:R-:W-:-:S03]  /*9c20*/  F2FP.F16.F32.PACK_AB R167, R183, R182 ;  /* 0x000000b6b7a7723e */ /* 0x004fc600000000ff */
[----:B------:R-:W-:Y:S02]  /*9c30*/  FADD.FTZ R4, R183, R10 ;  /* 0x0000000ab7047221 */ /* 0x000fe40000010000 */
[----:B------:R3:W-:Y:S01]  /*9c40*/  STSM.16.M88.4 [R22], R164 ;  /* 0x000000a416007844 */ /* 0x0007e20000000200 */
[----:B------:R-:W-:Y:S05]  /*9c50*/  @!P0 BRA `(.L_x_4944) ;  /* 0x0000000000048947 */ /* 0x000fea0003800000 */
[----:B------:R-:W-:Y:S01]  /*9c60*/  BPT.TRAP 0x1 ;  /* 0x000000040000795c */ /* 0x000fe20000300000 */
.L_x_4944:
[----:B------:R1:W2:Y:S01]  /*9c70*/  SYNCS.PHASECHK.TRANS64.TRYWAIT P2, [UR21+0x28c50], R9 ;  /* 0x028c5009ff0075a7 */ /* 0x0002a20008040155 */
[----:B------:R-:W-:Y:S05]  /*9c80*/  @!P0 BRA `(.L_x_4945) ;  /* 0x0000000000048947 */ /* 0x000fea0003800000 */
[----:B------:R-:W-:Y:S01]  /*9c90*/  BPT.TRAP 0x1 ;  /* 0x000000040000795c */ /* 0x000fe20000300000 */
.L_x_4945:
[----:B--2---:R-:W-:Y:S05]  /*9ca0*/  @P2 BRA `(.L_x_4946) ;  /* 0x0000000000082947 */ /* 0x004fea0003800000 */
[----:B------:R-:W2:Y:S02]  /*9cb0*/  SYNCS.PHASECHK.TRANS64.TRYWAIT P2, [UR21+0x28c50], R9 ;  /* 0x028c5009ff0075a7 */ /* 0x000ea40008040155 */
[----:B--2---:R-:W-:Y:S05]  /*9cc0*/  @!P2 BRA `(.L_x_4947) ;  /* 0x000000a000a4a947 */ /* 0x004fea0003800000 */
.L_x_4946:
        /* <DEDUP_REMOVED lines=34> */
.L_x_4948:
[----:B------:R-:W-:Y:S01]  /*9ef0*/  UIADD3 UR21, UR21, 0x28c60, URZ ;  /* 0x00028c6015157890 */ /* 0x000fe2000fffe03f */
[----:B------:R-:W-:Y:S01]  /*9f00*/  IMAD.MOV.U32 R11, RZ, RZ, R6 ;  /* 0x000000ffff0b7224 */ /* 0x000fe200078e0006 */
[----:B------:R-:W-:Y:S01]  /*9f10*/  UMOV UR22, UR38 ;  /* 0x0000002600167c82 */ /* 0x000fe20008000000 */
[----:B--2---:R-:W-:Y:S01]  /*9f20*/  MOV R8, R5 ;  /* 0x0000000500087202 */ /* 0x004fe20000000f00 */
[----:B------:R-:W-:-:S09]  /*9f30*/  UPRMT UR21, UR40, 0x654, UR21 ;  /* 0x0000065428157896 */ /* 0x000fd20008000015 */
[----:B------:R-:W-:Y:S01]  /*9f40*/  SYNCS.ARRIVE.TRANS64.RED.A1T0 RZ, [UR21], RZ ;  /* 0x000000ffffff79a7 */ /* 0x000fe20008100415 */
[----:B------:R-:W-:Y:S05]  /*9f50*/  @P1 BRA `(.L_x_4949) ;  /* 0xffffffe400d81947 */ /* 0x000fea000383ffff */
.L_x_4938:
[----:B------:R-:W-:-:S13]  /*9f60*/  ISETP.GE.AND P1, PT, R12, UR47, PT ;  /* 0x0000002f0c007c0c */ /* 0x000fda000bf26270 */
[----:B------:R-:W-:Y:S05]  /*9f70*/  @!P1 BRA `(.L_x_4950) ;  /* 0x00000024000c9947 */ /* 0x000fea0003800000 */
[----:B012---:R-:W-:Y:S01]  /*9f80*/  IMAD.MOV.U32 R9, RZ, RZ, R6 ;  /* 0x000000ffff097224 */ /* 0x007fe200078e0006 */
[----:B------:R-:W-:Y:S01]  /*9f90*/  UMOV UR22, UR38 ;  /* 0x0000002600167c82 */ /* 0x000fe20008000000 */
[----:B------:R-:W-:Y:S01]  /*9fa0*/  IMAD.MOV.U32 R10, RZ, RZ, R5 ;  /* 0x000000ffff0a7224 */ /* 0x000fe200078e0005 */
[----:B------:R-:W-:Y:S01]  /*9fb0*/  ULDC UR24, c[0x0][0x9e4] ;  /* 0x0002790000187ab9 */ /* 0x000fe20000000800 */
[----:B------:R-:W-:Y:S01]  /*9fc0*/  ULDC UR25, c[0x0][0x9dc] ;  /* 0x0002770000197ab9 */ /* 0x000fe20000000800 */
[----:B------:R-:W-:Y:S01]  /*9fd0*/  ULDC UR26, c[0x0][0x288] ;  /* 0x0000a200001a7ab9 */ /* 0x000fe20000000800 */
[----:B------:R-:W-:Y:S01]  /*9fe0*/  ULDC UR20, c[0x0][0x988] ;  /* 0x0002620000147ab9 */ /* 0x000fe20000000800 */
[----:B------:R-:W-:-:S05]  /*9ff0*/  ULDC UR23, c[0x0][0x9e0] ;  /* 0x0002780000177ab9 */ /* 0x000fca0000000800 */
.L_x_4969:
[----:B------:R-:W-:-:S04]  /*a000*/  UIADD3 UR38, UR22, 0x1, URZ ;  /* 0x0000000116267890 */ /* 0x000fc8000fffe03f */
[----:B------:R-:W-:-:S04]  /*a010*/  UISETP.NE.AND UP0, UPT, UR38, 0x2, UPT ;  /* 0x000000022600788c */ /* 0x000fc8000bf05270 */
[----:B------:R-:W-:Y:S02]  /*a020*/  USEL UR6, URZ, 0x1, UP0 ;  /* 0x000000013f067887 */ /* 0x000fe40008000000 */
[----:B------:R-:W-:Y:S02]  /*a030*/  USEL UR38, UR38, URZ, UP0 ;  /* 0x0000003f26267287 */ /* 0x000fe40008000000 */
[----:B------:R-:W-:Y:S01]  /*a040*/  ULOP3.LUT UR37, UR37, UR6, URZ, 0x3c, !UPT ;  /* 0x0000000625257292 */ /* 0x000fe2000f8e3c3f */
[----:B-12---:R-:W-:Y:S11]  /*a050*/  @!P0 BRA `(.L_x_4951) ;  /* 0x0000000000048947 */ /* 0x006ff60003800000 */
[----:B------:R-:W-:Y:S01]  /*a060*/  BPT.TRAP 0x1 ;  /* 0x000000040000795c */ /* 0x000fe20000300000 */
.L_x_4951:
[----:B------:R-:W-:Y:S01]  /*a070*/  ULEA UR21, UR38, UR42, 0x3 ;  /* 0x0000002a26157291 */ /* 0x000fe2000f8e183f */
[----:B------:R-:W-:-:S05]  /*a080*/  IMAD.U32 R8, RZ, RZ, UR37 ;  /* 0x00000025ff087e24 */ /* 0x000fca000f8e00ff */
[----:B------:R-:W-:-:S04]  /*a090*/  SHF.L.U32 R8, R8, 0x1f, RZ ;  /* 0x0000001f08087819 */ /* 0x000fc800000006ff */
[----:B------:R0:W1:Y:S01]  /*a0a0*/  SYNCS.PHASECHK.TRANS64.TRYWAIT P1, [UR21+0x28c30], R8 ;  /* 0x028c3008ff0075a7 */ /* 0x0000620008020155 */
[----:B------:R-:W-:Y:S05]  /*a0b0*/  @!P0 BRA `(.L_x_4952) ;  /* 0x0000000000048947 */ /* 0x000fea0003800000 */
[----:B------:R-:W-:Y:S01]  /*a0c0*/  BPT.TRAP 0x1 ;  /* 0x000000040000795c */ /* 0x000fe20000300000 */
.L_x_4952:
[----:B-1----:R-:W-:Y:S05]  /*a0d0*/  @P1 BRA `(.L_x_4953) ;  /* 0x0000000000081947 */ /* 0x002fea0003800000 */
[----:B------:R-:W1:Y:S02]  /*a0e0*/  SYNCS.PHASECHK.TRANS64.TRYWAIT P1, [UR21+0x28c30], R8 ;  /* 0x028c3008ff0075a7 */ /* 0x000e640008020155 */
[----:B-1----:R-:W-:Y:S05]  /*a0f0*/  @!P1 BRA `(.L_x_4954) ;  /* 0x0000009c00b09947 */ /* 0x002fea0003800000 */
.L_x_4953:
[----:B------:R-:W-:Y:S01]  /*a100*/  R2UR UR18, R0 ;  /* 0x00000000001272ca */ /* 0x000fe200000e0000 */
[----:B---34-:R-:W-:Y:S01]  /*a110*/  WARPGROUP.ARRIVE ;  /* 0x00000000000079c5 */ /* 0x018fe20000000000 */
        /* <DEDUP_REMOVED lines=21> */
.L_x_4955:
[----:B------:R-:W-:Y:S01]  /*a270*/  UISETP.NE.AND UP1, UPT, UR51, URZ, UPT ;  /* 0x0000003f3300728c */ /* 0x000fe2000bf25270 */
[----:B------:R-:W-:Y:S01]  /*a280*/  VIADD R14, R185, UR44 ;  /* 0x0000002cb90e7c36 */ /* 0x000fe20008000000 */
[----:B------:R-:W2:Y:S01]  /*a290*/  LDC R13, c[0x0][0x2f0] ;  /* 0x0000bc00ff0d7b82 */ /* 0x000ea20000000800 */
[----:B------:R-:W-:-:S03]  /*a2a0*/  UISETP.NE.AND UP0, UPT, UR50, URZ, UPT ;  /* 0x0000003f3200728c */ /* 0x000fc6000bf05270 */
[----:B------:R-:W-:Y:S02]  /*a2b0*/  PLOP3.LUT P1, PT, PT, PT, UP1, 0x80, 0x0 ;  /* 0x000000000000781c */ /* 0x000fe40003f2f018 */
[----:B------:R-:W-:-:S03]  /*a2c0*/  PLOP3.LUT P2, PT, PT, PT, UP1, 0x80, 0x0 ;  /* 0x000000000000781c */ /* 0x000fc60003f4f018 */
[----:B------:R-:W-:Y:S01]  /*a2d0*/  @UP1 ULDC UR6, c[0x0][0x44c] ;  /* 0x0001130000061ab9 */ /* 0x000fe20000000800 */
[----:B------:R-:W-:-:S07]  /*a2e0*/  @UP1 ULDC UR7, c[0x0][0x450] ;  /* 0x0001140000071ab9 */ /* 0x000fce0000000800 */
[----:B-1----:R-:W-:Y:S01]  /*a2f0*/  @P1 IMAD.HI.U32 R5, R14, UR6, RZ ;  /* 0x000000060e051c27 */ /* 0x002fe2000f8e00ff */
[----:B------:R-:W-:Y:S01]  /*a300*/  UIADD3 UR6, UR21, 0x28c40, URZ ;  /* 0x00028c4015067890 */ /* 0x000fe2000fffe03f */
[----:B------:R-:W-:-:S03]  /*a310*/  PLOP3.LUT P1, PT, PT, PT, UP0, 0x40, 0x0 ;  /* 0x000000000000781c */ /* 0x000fc60003f2e808 */
[----:B------:R-:W-:Y:S01]  /*a320*/  @P2 SHF.R.U32.HI R14, RZ, UR7, R5 ;  /* 0x00000007ff0e2c19 */ /* 0x000fe20008011605 */
[----:B------:R-:W-:Y:S01]  /*a330*/  IMAD.SHL.U32 R5, R12, 0x40, RZ ;  /* 0x000000400c057824 */ /* 0x000fe200078e00ff */
[----:B------:R-:W-:-:S03]  /*a340*/  UPRMT UR6, UR40, 0x654, UR6 ;  /* 0x0000065428067896 */ /* 0x000fc60008000006 */
[----:B------:R-:W1:Y:S01]  /*a350*/  SHFL.IDX PT, R192, R14, RZ, 0x1c1f ;  /* 0x001c1fff0ec07589 */ /* 0x000e6200000e0000 */
[----:B------:R-:W-:-:S05]  /*a360*/  IADD3 R6, -R2, 0x1, -R5 ;  /* 0x0000000102067810 */ /* 0x000fca0007ffe905 */
[----:B--2---:R-:W-:Y:S01]  /*a370*/  IMAD R6, R13, UR49, R6 ;  /* 0x000000310d067c24 */ /* 0x004fe2000f8e0206 */
[----:B------:R-:W-:Y:S01]  /*a380*/  SYNCS.ARRIVE.TRANS64.RED.A1T0 RZ, [UR6], RZ ;  /* 0x000000ffffff79a7 */ /* 0x000fe20008100406 */
[----:B------:R-:W-:Y:S02]  /*a390*/  ULOP3.LUT UR6, URZ, UR25, URZ, 0x33, !UPT ;  /* 0x000000193f067292 */ /* 0x000fe4000f8e333f */
[----:B------:R-:W-:-:S04]  /*a3a0*/  VIADD R6, R6, -UR26 ;  /* 0x8000001a06067c36 */ /* 0x000fc80008000000 */
[C---:B------:R-:W-:Y:S02]  /*a3b0*/  VIADD R21, R6.reuse, UR23 ;  /* 0x0000001706157c36 */ /* 0x040fe40008000000 */
[----:B------:R-:W-:Y:S02]  /*a3c0*/  VIADD R191, R6, UR6 ;  /* 0x0000000606bf7c36 */ /* 0x000fe40008000000 */
[--C-:B-1----:R-:W-:Y:S02]  /*a3d0*/  IMAD.IADD R15, R21, 0x1, R192.reuse ;  /* 0x00000001150f7824 */ /* 0x102fe400078e02c0 */
[----:B------:R-:W-:Y:S01]  /*a3e0*/  IMAD.IADD R20, R191, 0x1, R192 ;  /* 0x00000001bf147824 */ /* 0x000fe200078e02c0 */
[----:B------:R-:W-:Y:S06]  /*a3f0*/  @P1 BRA `(.L_x_4956) ;  /* 0x00000000005c1947 */ /* 0x000fec0003800000 */
[----:B------:R-:W-:Y:S01]  /*a400*/  IMAD R6, R13, UR49, R192 ;  /* 0x000000310d067c24 */ /* 0x000fe2000f8e02c0 */
[----:B------:R-:W-:Y:S03]  /*a410*/  BSSY B0, `(.L_x_4957) ;  /* 0x0000011000007945 */ /* 0x000fe60003800000 */
[----:B------:R-:W-:-:S05]  /*a420*/  VIADD R11, R6, -UR26 ;  /* 0x8000001a060b7c36 */ /* 0x000fca0008000000 */
        /* <DEDUP_REMOVED lines=10> */
.L_x_4958:
[----:B------:R-:W-:-:S05]  /*a4d0*/  IMAD.U32 R192, RZ, RZ, UR24 ;  /* 0x00000018ffc07e24 */ /* 0x000fca000f8e00ff */
[----:B------:R-:W-:-:S13]  /*a4e0*/  ISETP.NE.AND P1, PT, R192, 0x1, PT ;  /* 0x00000001c000780c */ /* 0x000fda0003f25270 */
[----:B------:R-:W1:Y:S02]  /*a4f0*/  @P1 LDC.64 R6, c[0x0][0x9e8] ;  /* 0x00027a00ff061b82 */ /* 0x000e640000000a00 */
[----:B-1----:R-:W-:-:S05]  /*a500*/  @P1 IMAD.HI.U32 R6, R11, R6, RZ ;  /* 0x000000060b061227 */ /* 0x002fca00078e00ff */
[----:B------:R-:W-:-:S07]  /*a510*/  @P1 SHF.R.U32.HI R11, RZ, R7, R6 ;  /* 0x00000007ff0b1219 */ /* 0x000fce0000011606 */
.L_x_4959:
[----:B------:R-:W-:Y:S05]  /*a520*/  BSYNC B0 ;  /* 0x0000000000007941 */ /* 0x000fea0003800000 */
.L_x_4957:
[----:B------:R-:W-:-:S04]  /*a530*/  IMAD R11, R11, R192, -R5 ;  /* 0x000000c00b0b7224 */ /* 0x000fc800078e0a05 */
[----:B------:R-:W-:-:S05]  /*a540*/  IMAD.IADD R11, R11, 0x1, -R2 ;  /* 0x000000010b0b7824 */ /* 0x000fca00078e0a02 */
[----:B------:R-:W-:Y:S02]  /*a550*/  VIADDMNMX R15, R11, R192, R15, PT ;  /* 0x000000c00b0f7246 */ /* 0x000fe4000380010f */
[----:B------:R-:W-:-:S07]  /*a560*/  VIMNMX R20, R20, R11, !PT ;  /* 0x0000000b14147248 */ /* 0x000fce0007fe0100 */
.L_x_4956:
        /* <DEDUP_REMOVED lines=8> */
[----:B------:R-:W-:Y:S02]  /*a5f0*/  ISETP.GT.AND P4, PT, R20, 0x18, P1 ;  /* 0x000000181400780c */ /* 0x000fe40000f84270 */
[----:B------:R-:W-:Y:S02]  /*a600*/  FSEL R11, R152, -INF , !P5 ;  /* 0xff800000980b7808 */ /* 0x000fe40006800000 */
[----:B------:R-:W-:Y:S02]  /*a610*/  ISETP.LT.OR P4, PT, R15, 0x19, P4 ;  /* 0x000000190f00780c */ /* 0x000fe40002781670 */
[C---:B------:R-:W-:Y:S02]  /*a620*/  ISETP.GT.AND P6, PT, R20.reuse, 0x8, P1 ;  /* 0x000000081400780c */ /* 0x040fe40000fc4270 */
[----:B------:R-:W-:-:S02]  /*a630*/  ISETP.GT.AND P2, PT, R20, 0x9, P1 ;  /* 0x000000091400780c */ /* 0x000fc40000f44270 */
[C---:B------:R-:W-:Y:S01]  /*a640*/  ISETP.GT.AND P3, PT, R20.reuse, 0x10, P1 ;  /* 0x000000101400780c */ /* 0x040fe20000f64270 */
[----:B-1----:R-:W-:Y:S01]  /*a650*/  IMAD.IADD R14, R21, 0x1, R6 ;  /* 0x00000001150e7824 */ /* 0x002fe200078e0206 */
[----:B------:R-:W-:Y:S02]  /*a660*/  ISETP.GT.AND P5, PT, R20, 0x11, P1 ;  /* 0x000000111400780c */ /* 0x000fe40000fa4270 */
        /* <DEDUP_REMOVED lines=32> */
[----:B------:R-:W-:Y:S02]  /*a870*/  ISETP.LT.OR P5, PT, R15, 0x3a, P5 ;  /* 0x0000003a0f00780c */ /* 0x000fe40002fa1670 */
[----:B------:R-:W-:-:S02]  /*a880*/  IADD3 R15, R191, R6, RZ ;  /* 0x00000006bf0f7210 */ /* 0x000fc40007ffe0ff */
[----:B------:R-:W-:Y:S02]  /*a890*/  FSEL R176, R176, -INF , !P6 ;  /* 0xff800000b0b07808 */ /* 0x000fe40007000000 */
[----:B------:R-:W-:Y:S02]  /*a8a0*/  FSEL R177, R177, -INF , !P2 ;  /* 0xff800000b1b17808 */ /* 0x000fe40005000000 */
[----:B------:R-:W-:Y:S02]  /*a8b0*/  FSEL R180, R180, -INF , !P3 ;  /* 0xff800000b4b47808 */ /* 0x000fe40005800000 */
[----:B------:R-:W-:Y:S01]  /*a8c0*/  FSEL R181, R181, -INF , !P5 ;  /* 0xff800000b5b57808 */ /* 0x000fe20006800000 */
        /* <DEDUP_REMOVED lines=14> */
.L_x_4962:
[----:B------:R-:W-:-:S05]  /*a9b0*/  IMAD.U32 R20, RZ, RZ, UR24 ;  /* 0x00000018ff147e24 */ /* 0x000fca000f8e00ff */
[----:B------:R-:W-:-:S13]  /*a9c0*/  ISETP.NE.AND P2, PT, R20, 0x1, PT ;  /* 0x000000011400780c */ /* 0x000fda0003f45270 */
[----:B------:R-:W1:Y:S02]  /*a9d0*/  @P2 LDC.64 R6, c[0x0][0x9e8] ;  /* 0x00027a00ff062b82 */ /* 0x000e640000000a00 */
[----:B-1----:R-:W-:-:S05]  /*a9e0*/  @P2 IMAD.HI.U32 R6, R13, R6, RZ ;  /* 0x000000060d062227 */ /* 0x002fca00078e00ff */
[----:B------:R-:W-:-:S07]  /*a9f0*/  @P2 SHF.R.U32.HI R13, RZ, R7, R6 ;  /* 0x00000007ff0d2219 */ /* 0x000fce0000011606 */
.L_x_4963:
[----:B------:R-:W-:Y:S05]  /*aa00*/  BSYNC B0 ;  /* 0x0000000000007941 */ /* 0x000fea0003800000 */
.L_x_4961:
[----:B------:R-:W-:-:S04]  /*aa10*/  IMAD R5, R13, R20, -R5 ;  /* 0x000000140d057224 */ /* 0x000fc800078e0a05 */
[----:B------:R-:W-:-:S05]  /*aa20*/  IMAD.IADD R5, R5, 0x1, -R2 ;  /* 0x0000000105057824 */ /* 0x000fca00078e0a02 */
[----:B------:R-:W-:Y:S02]  /*aa30*/  VIADDMNMX R14, R5, R20, R14, PT ;  /* 0x00000014050e7246 */ /* 0x000fe4000380010e */
[----:B------:R-:W-:-:S07]  /*aa40*/  VIMNMX R15, R15, R5, !PT ;  /* 0x000000050f0f7248 */ /* 0x000fce0007fe0100 */
.L_x_4960:
[----:B------:R-:W-:Y:S01]  /*aa50*/  FMNMX.FTZ R6, R11, R10, !PT ;  /* 0x0000000a0b067209 */ /* 0x000fe20007810000 */
[----:B------:R-:W-:Y:S01]  /*aa60*/  UMOV UR10, UR20 ;  /* 0x00000014000a7c82 */ /* 0x000fe20008000000 */
[----:B------:R-:W-:Y:S02]  /*aa70*/  ISETP.GT.AND P3, PT, R15, RZ, P1 ;  /* 0x000000ff0f00720c */ /* 0x000fe40000f64270 */
        /* <DEDUP_REMOVED lines=29> */
[C---:B------:R-:W-:Y:S02]  /*ac50*/  ISETP.GT.AND P6, PT, R15.reuse, 0x18, P1 ;  /* 0x000000180f00780c */ /* 0x040fe40000fc4270 */
[----:B------:R-:W-:Y:S01]  /*ac60*/  ISETP.LT.OR P4, PT, R14, 0x12, P4 ;  /* 0x000000120e00780c */ /* 0x000fe20002781670 */
[----:B------:R-:W1:Y:S01]  /*ac70*/  SHFL.BFLY PT, R5, R6, 0x2, 0x1f ;  /* 0x0c401f0006057f89 */ /* 0x000e6200000e0000 */
[----:B------:R-:W-:Y:S02]  /*ac80*/  FSEL R162, R162, -INF , !P5 ;  /* 0xff800000a2a27808 */ /* 0x000fe40006800000 */
[----:B------:R-:W-:Y:S02]  /*ac90*/  ISETP.GT.AND P2, PT, R15, 0x19, P1 ;  /* 0x000000190f00780c */ /* 0x000fe40000f44270 */
[----:B------:R-:W-:-:S02]  /*aca0*/  ISETP.LT.OR P6, PT, R14, 0x19, P6 ;  /* 0x000000190e00780c */ /* 0x000fc400037c1670 */
[----:B------:R-:W-:Y:S02]  /*acb0*/  FSEL R163, R163, -INF , !P4 ;  /* 0xff800000a3a37808 */ /* 0x000fe40006000000 */
[C---:B------:R-:W-:Y:S02]  /*acc0*/  ISETP.GT.AND P3, PT, R15.reuse, 0x20, P1 ;  /* 0x000000200f00780c */ /* 0x040fe40000f64270 */
[----:B------:R-:W-:Y:S02]  /*acd0*/  FSEL R166, R166, -INF , !P6 ;  /* 0xff800000a6a67808 */ /* 0x000fe40007000000 */
[C---:B------:R-:W-:Y:S02]  /*ace0*/  ISETP.LT.OR P2, PT, R14.reuse, 0x1a, P2 ;  /* 0x0000001a0e00780c */ /* 0x040fe40001741670 */
[----:B------:R-:W-:Y:S02]  /*acf0*/  ISETP.LT.OR P3, PT, R14, 0x21, P3 ;  /* 0x000000210e00780c */ /* 0x000fe40001f61670 */
[----:B------:R-:W-:-:S02]  /*ad00*/  ISETP.GT.AND P5, PT, R15, 0x21, P1 ;  /* 0x000000210f00780c */ /* 0x000fc40000fa4270 */
[----:B------:R-:W-:Y:S02]  /*ad10*/  FSEL R167, R167, -INF , !P2 ;  /* 0xff800000a7a77808 */ /* 0x000fe40005000000 */
[----:B------:R-:W-:Y:S02]  /*ad20*/  FSEL R170, R170, -INF , !P3 ;  /* 0xff800000aaaa7808 */ /* 0x000fe40005800000 */
[C---:B------:R-:W-:Y:S02]  /*ad30*/  ISETP.GT.AND P4, PT, R15.reuse, 0x28, P1 ;  /* 0x000000280f00780c */ /* 0x040fe40000f84270 */
[----:B-1----:R-:W-:Y:S02]  /*ad40*/  FMNMX.FTZ R7, R6, R5, !PT ;  /* 0x0000000506077209 */ /* 0x002fe40007810000 */
[----:B------:R-:W-:Y:S02]  /*ad50*/  FMNMX.FTZ R6, R154, R9, !PT ;  /* 0x000000099a067209 */ /* 0x000fe40007810000 */
[----:B------:R-:W-:Y:S01]  /*ad60*/  ISETP.LT.OR P5, PT, R14, 0x22, P5 ;  /* 0x000000220e00780c */ /* 0x000fe20002fa1670 */
[----:B------:R-:W1:Y:S01]  /*ad70*/  SHFL.BFLY PT, R20, R7, 0x1, 0x1f ;  /* 0x0c201f0007147f89 */ /* 0x000e6200000e0000 */
[----:B------:R-:W-:-:S02]  /*ad80*/  ISETP.GT.AND P6, PT, R15, 0x29, P1 ;  /* 0x000000290f00780c */ /* 0x000fc40000fc4270 */
[----:B------:R-:W-:Y:S02]  /*ad90*/  ISETP.LT.OR P4, PT, R14, 0x29, P4 ;  /* 0x000000290e00780c */ /* 0x000fe40002781670 */
[----:B------:R-:W-:Y:S02]  /*ada0*/  FSEL R171, R171, -INF , !P5 ;  /* 0xff800000abab7808 */ /* 0x000fe40006800000 */
[C---:B------:R-:W-:Y:S02]  /*adb0*/  ISETP.GT.AND P2, PT, R15.reuse, 0x30, P1 ;  /* 0x000000300f00780c */ /* 0x040fe40000f44270 */
[----:B------:R-:W-:Y:S02]  /*adc0*/  FSEL R174, R174, -INF , !P4 ;  /* 0xff800000aeae7808 */ /* 0x000fe40006000000 */
[----:B------:R-:W-:Y:S02]  /*add0*/  ISETP.LT.OR P6, PT, R14, 0x2a, P6 ;  /* 0x0000002a0e00780c */ /* 0x000fe400037c1670 */
[----:B------:R-:W-:-:S02]  /*ade0*/  ISETP.GT.AND P5, PT, R15, 0x31, P1 ;  /* 0x000000310f00780c */ /* 0x000fc40000fa4270 */
[C---:B------:R-:W-:Y:S02]  /*adf0*/  ISETP.LT.OR P2, PT, R14.reuse, 0x31, P2 ;  /* 0x000000310e00780c */ /* 0x040fe40001741670 */
[----:B------:R-:W-:Y:S02]  /*ae00*/  FSEL R175, R175, -INF , !P6 ;  /* 0xff800000afaf7808 */ /* 0x000fe40007000000 */
[----:B------:R-:W-:Y:S02]  /*ae10*/  ISETP.GT.AND P4, PT, R15, 0x38, P1 ;  /* 0x000000380f00780c */ /* 0x000fe40000f84270 */
[----:B------:R-:W-:Y:S02]  /*ae20*/  ISETP.LT.OR P5, PT, R14, 0x32, P5 ;  /* 0x000000320e00780c */ /* 0x000fe40002fa1670 */
[----:B------:R-:W-:Y:S02]  /*ae30*/  FSEL R178, R178, -INF , !P2 ;  /* 0xff800000b2b27808 */ /* 0x000fe40005000000 */
[----:B-1----:R-:W-:-:S02]  /*ae40*/  FMNMX.FTZ R5, R7, R20, !PT ;  /* 0x0000001407057209 */ /* 0x002fc40007810000 */
[----:B------:R-:W-:Y:S02]  /*ae50*/  FMNMX.FTZ R7, R155, R6, !PT ;  /* 0x000000069b077209 */ /* 0x000fe40007810000 */
[C---:B------:R-:W-:Y:S01]  /*ae60*/  FSETP.NEU.FTZ.AND P3, PT, R5.reuse, -INF , PT ;  /* 0xff8000000500780b */ /* 0x040fe20003f7d000 */
[----:B------:R-:W-:Y:S01]  /*ae70*/  FMUL.FTZ R20, R5, UR10 ;  /* 0x0000000a05147c20 */ /* 0x000fe20008410000 */
[----:B------:R-:W-:Y:S02]  /*ae80*/  FMNMX.FTZ R6, R158, R7, !PT ;  /* 0x000000079e067209 */ /* 0x000fe40007810000 */
[----:B------:R-:W-:Y:S02]  /*ae90*/  ISETP.GT.AND P1, PT, R15, 0x39, P1 ;  /* 0x000000390f00780c */ /* 0x000fe40000f24270 */
[----:B------:R-:W-:Y:S02]  /*aea0*/  FMNMX.FTZ R7, R159, R6, !PT ;  /* 0x000000069f077209 */ /* 0x000fe40007810000 */
[----:B------:R-:W-:-:S02]  /*aeb0*/  FSEL R20, R20, RZ, P3 ;  /* 0x000000ff14147208 */ /* 0x000fc40001800000 */
[----:B------:R-:W-:Y:S02]  /*aec0*/  FMNMX.FTZ R6, R162, R7, !PT ;  /* 0x00000007a2067209 */ /* 0x000fe40007810000 */
[----:B------:R-:W-:Y:S01]  /*aed0*/  ISETP.LT.OR P4, PT, R14, 0x39, P4 ;  /* 0x000000390e00780c */ /* 0x000fe20002781670 */
[--C-:B------:R-:W-:Y:S01]  /*aee0*/  FFMA.FTZ R152, R11, UR10, -R20.reuse ;  /* 0x0000000a0b987c23 */ /* 0x100fe20008010814 */
[----:B------:R-:W-:Y:S01]  /*aef0*/  FMNMX.FTZ R7, R163, R6, !PT ;  /* 0x00000006a3077209 */ /* 0x000fe20007810000 */
[--C-:B------:R-:W-:Y:S01]  /*af00*/  FFMA.FTZ R15, R164, UR10, -R20.reuse ;  /* 0x0000000aa40f7c23 */ /* 0x100fe20008010814 */
[----:B------:R-:W-:Y:S01]  /*af10*/  FSEL R179, R179, -INF , !P5 ;  /* 0xff800000b3b37808 */ /* 0x000fe20006800000 */
[--C-:B------:R-:W-:Y:S01]  /*af20*/  FFMA.FTZ R164, R169, UR10, -R20.reuse ;  /* 0x0000000aa9a47c23 */ /* 0x100fe20008010814 */
[----:B------:R-:W-:Y:S01]  /*af30*/  FMNMX.FTZ R6, R166, R7, !PT ;  /* 0x00000007a6067209 */ /* 0x000fe20007810000 */
[----:B------:R-:W-:Y:S01]  /*af40*/  MUFU.EX2 R152, R152 ;  /* 0x0000009800987308 */ /* 0x000fe20000000800 */
[----:B------:R-:W-:Y:S01]  /*af50*/  ISETP.LT.OR P1, PT, R14, 0x3a, P1 ;  /* 0x0000003a0e00780c */ /* 0x000fe20000f21670 */
[--C-:B------:R-:W-:Y:S01]  /*af60*/  FFMA.FTZ R14, R157, UR10, -R20.reuse ;  /* 0x0000000a9d0e7c23 */ /* 0x100fe20008010814 */
[----:B------:R-:W-:Y:S01]  /*af70*/  FMNMX.FTZ R7, R167, R6, !PT ;  /* 0x00000006a7077209 */ /* 0x000fe20007810000 */
[--C-:B------:R-:W-:Y:S01]  /*af80*/  FFMA.FTZ R173, R173, UR10, -R20.reuse ;  /* 0x0000000aadad7c23 */ /* 0x100fe20008010814 */
[----:B------:R-:W-:Y:S01]  /*af90*/  FSEL R182, R182, -INF , !P4 ;  /* 0xff800000b6b67808 */ /* 0x000fe20006000000 */
[----:B------:R-:W-:Y:S01]  /*afa0*/  IMAD.MOV R169, RZ, RZ, -R17 ;  /* 0x000000ffffa97224 */ /* 0x000fe200078e0a11 */
[----:B------:R-:W-:Y:S01]  /*afb0*/  FMNMX.FTZ R6, R170, R7, !PT ;  /* 0x00000007aa067209 */ /* 0x000fe20007810000 */
[--C-:B------:R-:W-:Y:S01]  /*afc0*/  FFMA.FTZ R7, R153, UR10, -R20.reuse ;  /* 0x0000000a99077c23 */ /* 0x100fe20008010814 */
[----:B------:R-:W-:Y:S01]  /*afd0*/  FSEL R183, R183, -INF , !P1 ;  /* 0xff800000b7b77808 */ /* 0x000fe20004800000 */
[----:B------:R-:W-:Y:S01]  /*afe0*/  MUFU.EX2 R14, R14 ;  /* 0x0000000e000e7308 */ /* 0x000fe20000000800 */
[----:B------:R-:W-:Y:S01]  /*aff0*/  FMNMX.FTZ R11, R171, R6, !PT ;  /* 0x00000006ab0b7209 */ /* 0x000fe20007810000 */
[--C-:B------:R-:W-:Y:S01]  /*b000*/  FFMA.FTZ R21, R168, UR10, -R20.reuse ;  /* 0x0000000aa8157c23 */ /* 0x100fe20008010814 */
[----:B------:R-:W-:Y:S01]  /*b010*/  FSEL R157, R5, RZ, P3 ;  /* 0x000000ff059d7208 */ /* 0x000fe20001800000 */
[--C-:B------:R-:W-:Y:S01]  /*b020*/  FFMA.FTZ R180, R180, UR10, -R20.reuse ;  /* 0x0000000ab4b47c23 */ /* 0x100fe20008010814 */
[----:B------:R-:W-:Y:S01]  /*b030*/  FMNMX.FTZ R6, R174, R11, !PT ;  /* 0x0000000bae067209 */ /* 0x000fe20007810000 */
[--C-:B------:R-:W-:Y:S01]  /*b040*/  FFMA.FTZ R11, R156, UR10, -R20.reuse ;  /* 0x0000000a9c0b7c23 */ /* 0x100fe20008010814 */
[----:B------:R-:W-:Y:S01]  /*b050*/  FFMA.FTZ R156, R160, UR10, -R20 ;  /* 0x0000000aa09c7c23 */ /* 0x000fe20008010814 */
[----:B------:R-:W-:Y:S01]  /*b060*/  FADD.FTZ R157, -R157, R10 ;  /* 0x0000000a9d9d7221 */ /* 0x000fe20000010100 */
[----:B------:R-:W-:Y:S01]  /*b070*/  FMNMX.FTZ R13, R175, R6, !PT ;  /* 0x00000006af0d7209 */ /* 0x000fe20007810000 */
[--C-:B------:R-:W-:Y:S01]  /*b080*/  FFMA.FTZ R160, R165, UR10, -R20.reuse ;  /* 0x0000000aa5a07c23 */ /* 0x100fe20008010814 */
[----:B------:R-:W-:Y:S01]  /*b090*/  MUFU.EX2 R7, R7 ;  /* 0x0000000700077308 */ /* 0x000fe20000000800 */
[----:B------:R-:W-:Y:S01]  /*b0a0*/  FMUL.FTZ R157, R157, UR10 ;  /* 0x0000000a9d9d7c20 */ /* 0x000fe20008410000 */
[----:B------:R-:W-:Y:S01]  /*b0b0*/  FMNMX.FTZ R6, R178, R13, !PT ;  /* 0x0000000db2067209 */ /* 0x000fe20007810000 */
[----:B------:R-:W-:Y:S01]  /*b0c0*/  FFMA.FTZ R168, R177, UR10, -R20 ;  /* 0x0000000ab1a87c23 */ /* 0x000fe20008010814 */
[----:B------:R-:W-:Y:S01]  /*b0d0*/  ISETP.NE.AND P2, PT, R2, R169, PT ;  /* 0x000000a90200720c */ /* 0x000fe20003f45270 */
[----:B------:R-:W-:Y:S01]  /*b0e0*/  IMAD.U32 R177, RZ, RZ, UR22 ;  /* 0x00000016ffb17e24 */ /* 0x000fe2000f8e00ff */
[----:B------:R-:W-:-:S02]  /*b0f0*/  FMNMX.FTZ R13, R179, R6, !PT ;  /* 0x00000006b30d7209 */ /* 0x000fc40007810000 */
[----:B------:R-:W1:Y:S02]  /*b100*/  MUFU.EX2 R157, R157 ;  /* 0x0000009d009d7308 */ /* 0x000e640000000800 */
[----:B------:R-:W-:Y:S01]  /*b110*/  FMNMX.FTZ R6, R182, R13, !PT ;  /* 0x0000000db6067209 */ /* 0x000fe20007810000 */
[--C-:B------:R-:W-:Y:S01]  /*b120*/  FFMA.FTZ R13, R161, UR10, -R20.reuse ;  /* 0x0000000aa10d7c23 */ /* 0x100fe20008010814 */
[----:B------:R-:W-:Y:S02]  /*b130*/  FFMA.FTZ R161, R176, UR10, -R20 ;  /* 0x0000000ab0a17c23 */ /* 0x000fe40008010814 */
[----:B------:R-:W-:Y:S02]  /*b140*/  FMNMX.FTZ R6, R183, R6, !PT ;  /* 0x00000006b7067209 */ /* 0x000fe40007810000 */
[----:B------:R-:W2:Y:S03]  /*b150*/  MUFU.EX2 R11, R11 ;  /* 0x0000000b000b7308 */ /* 0x000ea60000000800 */
[----:B------:R-:W3:Y:S05]  /*b160*/  SHFL.BFLY PT, R153, R6, 0x2, 0x1f ;  /* 0x0c401f0006997f89 */ /* 0x000eea00000e0000 */
[----:B------:R-:W4:Y:S01]  /*b170*/  MUFU.EX2 R156, R156 ;  /* 0x0000009c009c7308 */ /* 0x000f220000000800 */
[----:B-1----:R-:W-:Y:S01]  /*b180*/  FFMA.FTZ R176, R157, R3, R152 ;  /* 0x000000039db07223 */ /* 0x002fe20000010098 */
[----:B------:R-:W-:Y:S01]  /*b190*/  F2FP.F16.F32.PACK_AB R152, R7, R152 ;  /* 0x000000980798723e */ /* 0x000fe200000000ff */
[-C--:B------:R-:W-:Y:S01]  /*b1a0*/  FMUL.FTZ R24, R24, R157.reuse ;  /* 0x0000009d18187220 */ /* 0x080fe20000410000 */
[-C--:B------:R-:W-:Y:S01]  /*b1b0*/  FMUL.FTZ R25, R25, R157.reuse ;  /* 0x0000009d19197220 */ /* 0x080fe20000410000 */
[----:B------:R-:W-:Y:S01]  /*b1c0*/  FADD.FTZ R176, R7, R176 ;  /* 0x000000b007b07221 */ /* 0x000fe20000010000 */
        /* <DEDUP_REMOVED lines=10> */
[----:B------:R-:W5:Y:S01]  /*b270*/  MUFU.EX2 R15, R15 ;  /* 0x0000000f000f7308 */ /* 0x000f620000000800 */
[-C--:B------:R-:W-:Y:S01]  /*b280*/  FMUL.FTZ R45, R45, R157.reuse ;  /* 0x0000009d2d2d7220 */ /* 0x080fe20000410000 */
[----:B------:R-:W-:Y:S01]  /*b290*/  FMUL.FTZ R48, R48, R157 ;  /* 0x0000009d30307220 */ /* 0x000fe20000410000 */
[----:B---3--:R-:W-:Y:S01]  /*b2a0*/  FMNMX.FTZ R165, R6, R153, !PT ;  /* 0x0000009906a57209 */ /* 0x008fe20007810000 */
[--C-:B------:R-:W-:Y:S01]  /*b2b0*/  FFMA.FTZ R153, R172, UR10, -R20.reuse ;  /* 0x0000000aac997c23 */ /* 0x100fe20008010814 */
[----:B------:R-:W-:Y:S01]  /*b2c0*/  FFMA.FTZ R172, R181, UR10, -R20 ;  /* 0x0000000ab5ac7c23 */ /* 0x000fe20008010814 */
[-C--:B------:R-:W-:Y:S01]  /*b2d0*/  FMUL.FTZ R49, R49, R157.reuse ;  /* 0x0000009d31317220 */ /* 0x080fe20000410000 */
[-C--:B------:R-:W-:Y:S01]  /*b2e0*/  FMUL.FTZ R52, R52, R157.reuse ;  /* 0x0000009d34347220 */ /* 0x080fe20000410000 */
[----:B------:R-:W3:Y:S01]  /*b2f0*/  SHFL.BFLY PT, R6, R165, 0x1, 0x1f ;  /* 0x0c201f00a5067f89 */ /* 0x000ee200000e0000 */
[----:B------:R2:W-:Y:S01]  /*b300*/  MUFU.EX2 R10, R173 ;  /* 0x000000ad000a7308 */ /* 0x0005e20000000800 */
        /* <DEDUP_REMOVED lines=8> */
[----:B--2---:R-:W-:Y:S01]  /*b390*/  FADD.FTZ R173, R11, R176 ;  /* 0x000000b00bad7221 */ /* 0x004fe20000010000 */
[-C--:B------:R-:W-:Y:S01]  /*b3a0*/  FMUL.FTZ R68, R68, R157.reuse ;  /* 0x0000009d44447220 */ /* 0x080fe20000410000 */
[-C--:B------:R-:W-:Y:S01]  /*b3b0*/  FMUL.FTZ R69, R69, R157.reuse ;  /* 0x0000009d45457220 */ /* 0x080fe20000410000 */
[-C--:B------:R-:W-:Y:S01]  /*b3c0*/  FMUL.FTZ R72, R72, R157.reuse ;  /* 0x0000009d48487220 */ /* 0x080fe20000410000 */
[----:B------:R-:W-:Y:S01]  /*b3d0*/  FADD.FTZ R173, R14, R173 ;  /* 0x000000ad0ead7221 */ /* 0x000fe20000010000 */
[-C--:B------:R-:W-:Y:S01]  /*b3e0*/  FMUL.FTZ R73, R73, R157.reuse ;  /* 0x0000009d49497220 */ /* 0x080fe20000410000 */
[-C--:B------:R-:W-:Y:S01]  /*b3f0*/  FMUL.FTZ R76, R76, R157.reuse ;  /* 0x0000009d4c4c7220 */ /* 0x080fe20000410000 */
[----:B------:R-:W2:Y:S01]  /*b400*/  MUFU.EX2 R21, R21 ;  /* 0x0000001500157308 */ /* 0x000ea20000000800 */
[-C--:B------:R-:W-:Y:S01]  /*b410*/  FMUL.FTZ R77, R77, R157.reuse ;  /* 0x0000009d4d4d7220 */ /* 0x080fe20000410000 */
[-C--:B------:R-:W-:Y:S01]  /*b420*/  FMUL.FTZ R80, R80, R157.reuse ;  /* 0x0000009d50507220 */ /* 0x080fe20000410000 */
[-C--:B------:R-:W-:Y:S01]  /*b430*/  FMUL.FTZ R81, R81, R157.reuse ;  /* 0x0000009d51517220 */ /* 0x080fe20000410000 */
[-C--:B------:R-:W-:Y:S01]  /*b440*/  FMUL.FTZ R84, R84, R157.reuse ;  /* 0x0000009d54547220 */ /* 0x080fe20000410000 */
[-C--:B------:R-:W-:Y:S01]  /*b450*/  FMUL.FTZ R85, R85, R157.reuse ;  /* 0x0000009d55557220 */ /* 0x080fe20000410000 */
[-C--:B------:R-:W-:Y:S01]  /*b460*/  FMUL.FTZ R88, R88, R157.reuse ;  /* 0x0000009d58587220 */ /* 0x080fe20000410000 */
[----:B---3--:R-:W-:Y:S01]  /*b470*/  FMNMX.FTZ R6, R165, R6, !PT ;  /* 0x00000006a5067209 */ /* 0x008fe20007810000 */
[----:B------:R-:W3:Y:S01]  /*b480*/  MUFU.EX2 R164, R164 ;  /* 0x000000a400a47308 */ /* 0x000ee20000000800 */
[-C--:B------:R-:W-:Y:S01]  /*b490*/  FMUL.FTZ R89, R89, R157.reuse ;  /* 0x0000009d59597220 */ /* 0x080fe20000410000 */
[-C--:B------:R-:W-:Y:S01]  /*b4a0*/  FMUL.FTZ R92, R92, R157.reuse ;  /* 0x0000009d5c5c7220 */ /* 0x080fe20000410000 */
[C---:B------:R-:W-:Y:S01]  /*b4b0*/  FSETP.NEU.FTZ.AND P1, PT, R6.reuse, -INF , PT ;  /* 0xff8000000600780b */ /* 0x040fe20003f3d000 */
[----:B------:R-:W-:Y:S01]  /*b4c0*/  FMUL.FTZ R3, R6, UR10 ;  /* 0x0000000a06037c20 */ /* 0x000fe20008410000 */
[-C--:B------:R-:W-:Y:S01]  /*b4d0*/  FMUL.FTZ R93, R93, R157.reuse ;  /* 0x0000009d5d5d7220 */ /* 0x080fe20000410000 */
[-C--:B------:R-:W-:Y:S01]  /*b4e0*/  FMUL.FTZ R96, R96, R157.reuse ;  /* 0x0000009d60607220 */ /* 0x080fe20000410000 */
[----:B------:R-:W-:Y:S01]  /*b4f0*/  FSEL R20, R6, RZ, P1 ;  /* 0x000000ff06147208 */ /* 0x000fe20000800000 */
[----:B------:R4:W-:Y:S01]  /*b500*/  MUFU.EX2 R165, R180 ;  /* 0x000000b400a57308 */ /* 0x0009e20000000800 */
[----:B------:R-:W-:Y:S01]  /*b510*/  FSEL R3, R3, RZ, P1 ;  /* 0x000000ff03037208 */ /* 0x000fe20000800000 */
[-C--:B------:R-:W-:Y:S01]  /*b520*/  FMUL.FTZ R97, R97, R157.reuse ;  /* 0x0000009d61617220 */ /* 0x080fe20000410000 */
[-C--:B------:R-:W-:Y:S01]  /*b530*/  FMUL.FTZ R100, R100, R157.reuse ;  /* 0x0000009d64647220 */ /* 0x080fe20000410000 */
[----:B------:R-:W-:Y:S01]  /*b540*/  FADD.FTZ R20, -R20, R9 ;  /* 0x0000000914147221 */ /* 0x000fe20000010100 */
[----:B------:R-:W-:Y:S01]  /*b550*/  FMUL.FTZ R101, R101, R157 ;  /* 0x0000009d65657220 */ /* 0x000fe20000410000 */
[----:B------:R-:W-:Y:S01]  /*b560*/  FFMA.FTZ R169, R154, UR10, -R3 ;  /* 0x0000000a9aa97c23 */ /* 0x000fe20008010803 */
[----:B------:R-:W-:Y:S01]  /*b570*/  @!P2 IMAD R154, R177, 0x40, R16 ;  /* 0x00000040b19aa824 */ /* 0x000fe200078e0210 */
[----:B------:R-:W3:Y:S01]  /*b580*/  MUFU.EX2 R153, R153 ;  /* 0x0000009900997308 */ /* 0x000ee20000000800 */
[----:B----4-:R-:W-:Y:S01]  /*b590*/  FADD.FTZ R180, R156, R173 ;  /* 0x000000ad9cb47221 */ /* 0x010fe20000010000 */
[----:B------:R-:W-:Y:S01]  /*b5a0*/  FMUL.FTZ R20, R20, UR10 ;  /* 0x0000000a14147c20 */ /* 0x000fe20008410000 */
[--C-:B------:R-:W-:Y:S01]  /*b5b0*/  FFMA.FTZ R176, R155, UR10, -R3.reuse ;  /* 0x0000000a9bb07c23 */ /* 0x100fe20008010803 */
[----:B------:R-:W-:Y:S01]  /*b5c0*/  @!P2 LEA R9, R154, UR42, 0x2 ;  /* 0x0000002a9a09ac11 */ /* 0x000fe2000f8e10ff */
[----:B-1----:R-:W-:Y:S01]  /*b5d0*/  FADD.FTZ R180, R13, R180 ;  /* 0x000000b40db47221 */ /* 0x002fe20000010000 */
[--C-:B------:R-:W-:Y:S01]  /*b5e0*/  FFMA.FTZ R155, R158, UR10, -R3.reuse ;  /* 0x0000000a9e9b7c23 */ /* 0x100fe20008010803 */
[--C-:B------:R-:W-:Y:S01]  /*b5f0*/  FFMA.FTZ R159, R159, UR10, -R3.reuse ;  /* 0x0000000a9f9f7c23 */ /* 0x100fe20008010803 */
[----:B------:R-:W1:Y:S01]  /*b600*/  MUFU.EX2 R161, R161 ;  /* 0x000000a100a17308 */ /* 0x000e620000000800 */
[----:B-----5:R-:W-:Y:S01]  /*b610*/  FADD.FTZ R177, R15, R180 ;  /* 0x000000b40fb17221 */ /* 0x020fe20000010000 */
[--C-:B------:R-:W-:Y:S01]  /*b620*/  FFMA.FTZ R173, R162, UR10, -R3.reuse ;  /* 0x0000000aa2ad7c23 */ /* 0x100fe20008010803 */
[--C-:B------:R-:W-:Y:S01]  /*b630*/  FFMA.FTZ R180, R170, UR10, -R3.reuse ;  /* 0x0000000aaab47c23 */ /* 0x100fe20008010803 */
[----:B------:R-:W-:Y:S01]  /*b640*/  FFMA.FTZ R163, R163, UR10, -R3 ;  /* 0x0000000aa3a37c23 */ /* 0x000fe20008010803 */
[----:B0-----:R-:W-:Y:S01]  /*b650*/  FADD.FTZ R154, R160, R177 ;  /* 0x000000b1a09a7221 */ /* 0x001fe20000010000 */
[--C-:B------:R-:W-:Y:S01]  /*b660*/  FFMA.FTZ R177, R166, UR10, -R3.reuse ;  /* 0x0000000aa6b17c23 */ /* 0x100fe20008010803 */
[--C-:B------:R-:W-:Y:S01]  /*b670*/  FFMA.FTZ R167, R167, UR10, -R3.reuse ;  /* 0x0000000aa7a77c23 */ /* 0x100fe20008010803 */
[----:B------:R-:W-:Y:S01]  /*b680*/  MUFU.EX2 R169, R169 ;  /* 0x000000a900a97308 */ /* 0x000fe20000000800 */
[----:B--2---:R-:W-:Y:S01]  /*b690*/  FADD.FTZ R181, R21, R154 ;  /* 0x0000009a15b57221 */ /* 0x004fe20000010000 */
[--C-:B------:R-:W-:Y:S01]  /*b6a0*/  FFMA.FTZ R171, R171, UR10, -R3.reuse ;  /* 0x0000000aabab7c23 */ /* 0x100fe20008010803 */
[--C-:B------:R-:W-:Y:S01]  /*b6b0*/  FFMA.FTZ R174, R174, UR10, -R3.reuse ;  /* 0x0000000aaeae7c23 */ /* 0x100fe20008010803 */
[----:B------:R-:W-:Y:S01]  /*b6c0*/  FFMA.FTZ R175, R175, UR10, -R3 ;  /* 0x0000000aafaf7c23 */ /* 0x000fe20008010803 */
[----:B---3--:R-:W-:Y:S01]  /*b6d0*/  FADD.FTZ R154, R164, R181 ;  /* 0x000000b5a49a7221 */ /* 0x008fe20000010000 */
[--C-:B------:R-:W-:Y:S01]  /*b6e0*/  FFMA.FTZ R178, R178, UR10, -R3.reuse ;  /* 0x0000000ab2b27c23 */ /* 0x100fe20008010803 */
[--C-:B------:R-:W-:Y:S01]  /*b6f0*/  FFMA.FTZ R179, R179, UR10, -R3.reuse ;  /* 0x0000000ab3b37c23 */ /* 0x100fe20008010803 */
[----:B------:R-:W0:Y:S01]  /*b700*/  MUFU.EX2 R20, R20 ;  /* 0x0000001400147308 */ /* 0x000e220000000800 */
[----:B------:R-:W-:Y:S01]  /*b710*/  FADD.FTZ R181, R153, R154 ;  /* 0x0000009a99b57221 */ /* 0x000fe20000010000 */
[--C-:B------:R-:W-:Y:S01]  /*b720*/  FFMA.FTZ R182, R182, UR10, -R3.reuse ;  /* 0x0000000ab6b67c23 */ /* 0x100fe20008010803 */
[----:B------:R-:W-:Y:S01]  /*b730*/  FFMA.FTZ R183, R183, UR10, -R3 ;  /* 0x0000000ab7b77c23 */ /* 0x000fe20008010803 */
[C---:B------:R-:W-:Y:S01]  /*b740*/  F2FP.F16.F32.PACK_AB R162, R10.reuse, R153 ;  /* 0x000000990aa2723e */ /* 0x040fe200000000ff */
[----:B------:R-:W-:Y:S01]  /*b750*/  FADD.FTZ R154, R10, R181 ;  /* 0x000000b50a9a7221 */ /* 0x000fe20000010000 */
[----:B------:R-:W-:Y:S01]  /*b760*/  F2FP.F16.F32.PACK_AB R158, R160, R15 ;  /* 0x0000000fa09e723e */ /* 0x000fe200000000ff */
[----:B------:R2:W-:Y:S01]  /*b770*/  @!P2 STS [R9+0x28800], R157 ;  /* 0x0288009d0900a388 */ /* 0x0005e20000000800 */
[----:B------:R-:W3:Y:S01]  /*b780*/  MUFU.EX2 R168, R168 ;  /* 0x000000a800a87308 */ /* 0x000ee20000000800 */
[----:B-1----:R-:W-:Y:S01]  /*b790*/  FADD.FTZ R3, R161, R154 ;  /* 0x0000009aa1037221 */ /* 0x002fe20000010000 */
[----:B------:R-:W-:Y:S01]  /*b7a0*/  F2FP.F16.F32.PACK_AB R154, R14, R11 ;  /* 0x0000000b0e9a723e */ /* 0x000fe200000000ff */
[----:B------:R-:W-:Y:S01]  /*b7b0*/  FMUL.FTZ R104, R104, R157 ;  /* 0x0000009d68687220 */ /* 0x000fe20000410000 */
[----:B------:R-:W-:Y:S01]  /*b7c0*/  F2FP.F16.F32.PACK_AB R160, R164, R21 ;  /* 0x00000015a4a0723e */ /* 0x000fe200000000ff */
[-C--:B------:R-:W-:Y:S01]  /*b7d0*/  FMUL.FTZ R105, R105, R157.reuse ;  /* 0x0000009d69697220 */ /* 0x080fe20000410000 */
[-C--:B------:R-:W-:Y:S01]  /*b7e0*/  FMUL.FTZ R108, R108, R157.reuse ;  /* 0x0000009d6c6c7220 */ /* 0x080fe20000410000 */
[-C--:B------:R-:W-:Y:S01]  /*b7f0*/  FMUL.FTZ R109, R109, R157.reuse ;  /* 0x0000009d6d6d7220 */ /* 0x080fe20000410000 */
[----:B------:R-:W1:Y:S01]  /*b800*/  MUFU.EX2 R176, R176 ;  /* 0x000000b000b07308 */ /* 0x000e620000000800 */
[----:B0-----:R-:W-:Y:S01]  /*b810*/  FFMA.FTZ R7, R20, R4, R169 ;  /* 0x0000000414077223 */ /* 0x001fe200000100a9 */
[----:B------:R0:W-:Y:S01]  /*b820*/  @!P2 STS [R9+0x28820], R20 ;  /* 0x028820140900a388 */ /* 0x0001e20000000800 */
[-C--:B------:R-:W-:Y:S01]  /*b830*/  FMUL.FTZ R112, R112, R157.reuse ;  /* 0x0000009d70707220 */ /* 0x080fe20000410000 */
[-C--:B------:R-:W-:Y:S01]  /*b840*/  FMUL.FTZ R113, R113, R157.reuse ;  /* 0x0000009d71717220 */ /* 0x080fe20000410000 */
[-C--:B------:R-:W-:Y:S01]  /*b850*/  FMUL.FTZ R116, R116, R157.reuse ;  /* 0x0000009d74747220 */ /* 0x080fe20000410000 */
[-C--:B------:R-:W-:Y:S01]  /*b860*/  FMUL.FTZ R117, R117, R157.reuse ;  /* 0x0000009d75757220 */ /* 0x080fe20000410000 */
[----:B------:R-:W-:Y:S01]  /*b870*/  FMUL.FTZ R120, R120, R157 ;  /* 0x0000009d78787220 */ /* 0x000fe20000410000 */
[----:B------:R-:W4:Y:S01]  /*b880*/  MUFU.EX2 R155, R155 ;  /* 0x0000009b009b7308 */ /* 0x000f220000000800 */
[C---:B---3--:R-:W-:Y:S01]  /*b890*/  FADD.FTZ R14, R168.reuse, R3 ;  /* 0x00000003a80e7221 */ /* 0x048fe20000010000 */
[----:B------:R-:W-:Y:S01]  /*b8a0*/  F2FP.F16.F32.PACK_AB R164, R168, R161 ;  /* 0x000000a1a8a4723e */ /* 0x000fe200000000ff */
[-C--:B------:R-:W-:Y:S01]  /*b8b0*/  FMUL.FTZ R121, R121, R157.reuse ;  /* 0x0000009d79797220 */ /* 0x080fe20000410000 */
[-C--:B------:R-:W-:Y:S01]  /*b8c0*/  FMUL.FTZ R124, R124, R157.reuse ;  /* 0x0000009d7c7c7220 */ /* 0x080fe20000410000 */
[----:B------:R-:W-:Y:S01]  /*b8d0*/  FADD.FTZ R3, R165, R14 ;  /* 0x0000000ea5037221 */ /* 0x000fe20000010000 */
[-C--:B------:R-:W-:Y:S01]  /*b8e0*/  FMUL.FTZ R125, R125, R157.reuse ;  /* 0x0000009d7d7d7220 */ /* 0x080fe20000410000 */
[----:B------:R-:W-:Y:S01]  /*b8f0*/  FMUL.FTZ R128, R128, R157 ;  /* 0x0000009d80807220 */ /* 0x000fe20000410000 */
[----:B------:R-:W3:Y:S01]  /*b900*/  MUFU.EX2 R172, R172 ;  /* 0x000000ac00ac7308 */ /* 0x000ee20000000800 */
        /* <DEDUP_REMOVED lines=18> */
[----:B------:R-:W-:Y:S01]  /*ba30*/  FMUL.FTZ R26, R26, R20 ;  /* 0x000000141a1a7220 */ /* 0x000fe20000410000 */
[----:B------:R-:W-:Y:S01]  /*ba40*/  F2FP.F16.F32.PACK_AB R156, R13, R156 ;  /* 0x0000009c0d9c723e */ /* 0x000fe200000000ff */
[-C--:B------:R-:W-:Y:S01]  /*ba50*/  FMUL.FTZ R27, R27, R20.reuse ;  /* 0x000000141b1b7220 */ /* 0x080fe20000410000 */
[-C--:B------:R-:W-:Y:S01]  /*ba60*/  FMUL.FTZ R30, R30, R20.reuse ;  /* 0x000000141e1e7220 */ /* 0x080fe20000410000 */
[-C--:B------:R-:W-:Y:S01]  /*ba70*/  FMUL.FTZ R31, R31, R20.reuse ;  /* 0x000000141f1f7220 */ /* 0x080fe20000410000 */
[----:B------:R-:W3:Y:S01]  /*ba80*/  MUFU.EX2 R10, R163 ;  /* 0x000000a3000a7308 */ /* 0x000ee20000000800 */
[C---:B-1----:R-:W-:Y:S01]  /*ba90*/  FADD.FTZ R172, R170.reuse, R7 ;  /* 0x00000007aaac7221 */ /* 0x042fe20000010000 */
[----:B------:R-:W-:Y:S01]  /*baa0*/  F2FP.F16.F32.PACK_AB R155, R170, R155 ;  /* 0x0000009baa9b723e */ /* 0x000fe200000000ff */
[----:B------:R-:W-:Y:S01]  /*bab0*/  BAR.SYNC.DEFER_BLOCKING 0xf, 0x100 ;  /* 0x03c4000000007b1d */ /* 0x000fe20000010000 */
        /* <DEDUP_REMOVED lines=14> */
[C---:B---3--:R-:W-:Y:S01]  /*bba0*/  FADD.FTZ R172, R10.reuse, R7 ;  /* 0x000000070aac7221 */ /* 0x048fe20000010000 */
        /* <DEDUP_REMOVED lines=8> */
[----:B------:R0:W-:Y:S01]  /*bc30*/  STSM.16.M88.4 [R18+0x26800], R152 ;  /* 0x0268009812007844 */ /* 0x0001e20000000200 */
[-C--:B------:R-:W-:Y:S01]  /*bc40*/  FMUL.FTZ R66, R66, R20.reuse ;  /* 0x0000001442427220 */ /* 0x080fe20000410000 */
[-C--:B------:R-:W-:Y:S01]  /*bc50*/  FMUL.FTZ R67, R67, R20.reuse ;  /* 0x0000001443437220 */ /* 0x080fe20000410000 */
[-C--:B------:R-:W-:Y:S01]  /*bc60*/  FMUL.FTZ R70, R70, R20.reuse ;  /* 0x0000001446467220 */ /* 0x080fe20000410000 */
[-C--:B------:R-:W-:Y:S01]  /*bc70*/  FMUL.FTZ R71, R71, R20.reuse ;  /* 0x0000001447477220 */ /* 0x080fe20000410000 */
[-C--:B------:R-:W-:Y:S01]  /*bc80*/  FMUL.FTZ R74, R74, R20.reuse ;  /* 0x000000144a4a7220 */ /* 0x080fe20000410000 */
[----:B------:R-:W1:Y:S01]  /*bc90*/  MUFU.EX2 R168, R171 ;  /* 0x000000ab00a87308 */ /* 0x000e620000000800 */
[----:B----4-:R-:W-:Y:S01]  /*bca0*/  F2FP.F16.F32.PACK_AB R159, R14, R159 ;  /* 0x0000009f0e9f723e */ /* 0x010fe200000000ff */
[-C--:B------:R-:W-:Y:S01]  /*bcb0*/  FMUL.FTZ R75, R75, R20.reuse ;  /* 0x000000144b4b7220 */ /* 0x080fe20000410000 */
[-C--:B------:R-:W-:Y:S01]  /*bcc0*/  FMUL.FTZ R78, R78, R20.reuse ;  /* 0x000000144e4e7220 */ /* 0x080fe20000410000 */
[-C--:B------:R-:W-:Y:S01]  /*bcd0*/  FMUL.FTZ R79, R79, R20.reuse ;  /* 0x000000144f4f7220 */ /* 0x080fe20000410000 */
[-C--:B------:R-:W-:Y:S01]  /*bce0*/  FMUL.FTZ R82, R82, R20.reuse ;  /* 0x0000001452527220 */ /* 0x080fe20000410000 */
[----:B------:R0:W-:Y:S01]  /*bcf0*/  STSM.16.M88.4 [R23], R156 ;  /* 0x0000009c17007844 */ /* 0x0001e20000000200 */
[-C--:B------:R-:W-:Y:S01]  /*bd00*/  FMUL.FTZ R83, R83, R20.reuse ;  /* 0x0000001453537220 */ /* 0x080fe20000410000 */
[----:B------:R3:W4:Y:S01]  /*bd10*/  MUFU.EX2 R163, R174 ;  /* 0x000000ae00a37308 */ /* 0x0007220000000800 */
        /* <DEDUP_REMOVED lines=8> */
[----:B---3--:R-:W-:Y:S01]  /*bda0*/  FADD.FTZ R174, R14, R7 ;  /* 0x000000070eae7221 */ /* 0x008fe20000010000 */
[-C--:B------:R-:W-:Y:S01]  /*bdb0*/  FMUL.FTZ R99, R99, R20.reuse ;  /* 0x0000001463637220 */ /* 0x080fe20000410000 */
[-C--:B------:R-:W-:Y:S01]  /*bdc0*/  FMUL.FTZ R102, R102, R20.reuse ;  /* 0x0000001466667220 */ /* 0x080fe20000410000 */
[-C--:B------:R-:W-:Y:S01]  /*bdd0*/  FMUL.FTZ R103, R103, R20.reuse ;  /* 0x0000001467677220 */ /* 0x080fe20000410000 */
[----:B--2---:R-:W-:Y:S01]  /*bde0*/  FADD.FTZ R7, R161, R174 ;  /* 0x000000aea1077221 */ /* 0x004fe20000010000 */
[----:B-1----:R-:W-:Y:S01]  /*bdf0*/  F2FP.F16.F32.PACK_AB R161, R168, R161 ;  /* 0x000000a1a8a1723e */ /* 0x002fe200000000ff */
[-C--:B------:R-:W-:Y:S01]  /*be00*/  FMUL.FTZ R106, R106, R20.reuse ;  /* 0x000000146a6a7220 */ /* 0x080fe20000410000 */
[----:B------:R5:W1:Y:S01]  /*be10*/  MUFU.EX2 R165, R178 ;  /* 0x000000b200a57308 */ /* 0x000a620000000800 */
[----:B------:R-:W-:Y:S01]  /*be20*/  FADD.FTZ R174, R168, R7 ;  /* 0x00000007a8ae7221 */ /* 0x000fe20000010000 */
[-C--:B------:R-:W-:Y:S01]  /*be30*/  FMUL.FTZ R107, R107, R20.reuse ;  /* 0x000000146b6b7220 */ /* 0x080fe20000410000 */
[-C--:B------:R-:W-:Y:S01]  /*be40*/  FMUL.FTZ R110, R110, R20.reuse ;  /* 0x000000146e6e7220 */ /* 0x080fe20000410000 */
[-C--:B------:R-:W-:Y:S01]  /*be50*/  FMUL.FTZ R111, R111, R20.reuse ;  /* 0x000000146f6f7220 */ /* 0x080fe20000410000 */
[----:B----4-:R-:W-:Y:S01]  /*be60*/  FADD.FTZ R7, R163, R174 ;  /* 0x000000aea3077221 */ /* 0x010fe20000010000 */
[-C--:B------:R-:W-:Y:S01]  /*be70*/  FMUL.FTZ R114, R114, R20.reuse ;  /* 0x0000001472727220 */ /* 0x080fe20000410000 */
[-C--:B------:R-:W-:Y:S01]  /*be80*/  FMUL.FTZ R115, R115, R20.reuse ;  /* 0x0000001473737220 */ /* 0x080fe20000410000 */
[----:B------:R-:W2:Y:S01]  /*be90*/  MUFU.EX2 R172, R179 ;  /* 0x000000b300ac7308 */ /* 0x000ea20000000800 */
[C---:B-----5:R-:W-:Y:S01]  /*bea0*/  FADD.FTZ R178, R4.reuse, R7 ;  /* 0x0000000704b27221 */ /* 0x060fe20000010000 */
[----:B------:R-:W-:Y:S01]  /*beb0*/  F2FP.F16.F32.PACK_AB R163, R4, R163 ;  /* 0x000000a304a3723e */ /* 0x000fe200000000ff */
[-C--:B------:R-:W-:Y:S01]  /*bec0*/  FMUL.FTZ R118, R118, R20.reuse ;  /* 0x0000001476767220 */ /* 0x080fe20000410000 */
[-C--:B------:R-:W-:Y:S01]  /*bed0*/  FMUL.FTZ R119, R119, R20.reuse ;  /* 0x0000001477777220 */ /* 0x080fe20000410000 */
[-C--:B------:R-:W-:Y:S01]  /*bee0*/  FMUL.FTZ R122, R122, R20.reuse ;  /* 0x000000147a7a7220 */ /* 0x080fe20000410000 */
[-C--:B------:R-:W-:Y:S01]  /*bef0*/  FMUL.FTZ R123, R123, R20.reuse ;  /* 0x000000147b7b7220 */ /* 0x080fe20000410000 */
[----:B------:R0:W-:Y:S01]  /*bf00*/  STSM.16.M88.4 [R19], R160 ;  /* 0x000000a013007844 */ /* 0x0001e20000000200 */
[----:B------:R-:W3:Y:S01]  /*bf10*/  MUFU.EX2 R167, R182 ;  /* 0x000000b600a77308 */ /* 0x000ee20000000800 */
        /* <DEDUP_REMOVED lines=8> */
[C---:B--2---:R-:W-:Y:S01]  /*bfa0*/  FADD.FTZ R176, R172.reuse, R7 ;  /* 0x00000007acb07221 */ /* 0x044fe20000010000 */
[----:B------:R-:W-:Y:S01]  /*bfb0*/  F2FP.F16.F32.PACK_AB R165, R172, R165 ;  /* 0x000000a5aca5723e */ /* 0x000fe200000000ff */
[-C--:B------:R-:W-:Y:S01]  /*bfc0*/  FMUL.FTZ R138, R138, R20.reuse ;  /* 0x000000148a8a7220 */ /* 0x080fe20000410000 */
[-C--:B------:R-:W-:Y:S01]  /*bfd0*/  FMUL.FTZ R139, R139, R20.reuse ;  /* 0x000000148b8b7220 */ /* 0x080fe20000410000 */
[-C--:B------:R-:W-:Y:S01]  /*bfe0*/  FMUL.FTZ R142, R142, R20.reuse ;  /* 0x000000148e8e7220 */ /* 0x080fe20000410000 */
[-C--:B------:R-:W-:Y:S01]  /*bff0*/  FMUL.FTZ R143, R143, R20.reuse ;  /* 0x000000148f8f7220 */ /* 0x080fe20000410000 */
[-C--:B------:R-:W-:Y:S01]  /*c000*/  FMUL.FTZ R146, R146, R20.reuse ;  /* 0x0000001492927220 */ /* 0x080fe20000410000 */
[-C--:B------:R-:W-:Y:S01]  /*c010*/  FMUL.FTZ R147, R147, R20.reuse ;  /* 0x0000001493937220 */ /* 0x080fe20000410000 */
[----:B---3--:R-:W-:Y:S01]  /*c020*/  FADD.FTZ R7, R167, R176 ;  /* 0x000000b0a7077221 */ /* 0x008fe20000010000 */
[-C--:B------:R-:W-:Y:S01]  /*c030*/  FMUL.FTZ R150, R150, R20.reuse ;  /* 0x0000001496967220 */ /* 0x080fe20000410000 */
[----:B------:R-:W-:Y:S01]  /*c040*/  FMUL.FTZ R151, R151, R20 ;  /* 0x0000001497977220 */ /* 0x000fe20000410000 */
[C---:B-1----:R-:W-:Y:S01]  /*c050*/  F2FP.F16.F32.PACK_AB R167, R174.reuse, R167 ;  /* 0x000000a7aea7723e */ /* 0x042fe200000000ff */
[----:B------:R-:W-:-:S04]  /*c060*/  FADD.FTZ R4, R174, R7 ;  /* 0x00000007ae047221 */ /* 0x000fc80000010000 */
[----:B------:R0:W-:Y:S01]  /*c070*/  STSM.16.M88.4 [R22], R164 ;  /* 0x000000a416007844 */ /* 0x0001e20000000200 */
[----:B------:R-:W-:Y:S05]  /*c080*/  @!P0 BRA `(.L_x_4964) ;  /* 0x0000000000048947 */ /* 0x000fea0003800000 */
[----:B------:R-:W-:Y:S01]  /*c090*/  BPT.TRAP 0x1 ;  /* 0x000000040000795c */ /* 0x000fe20000300000 */
.L_x_4964:
[----:B------:R1:W2:Y:S01]  /*c0a0*/  SYNCS.PHASECHK.TRANS64.TRYWAIT P1, [UR21+0x28c50], R8 ;  /* 0x028c5008ff0075a7 */ /* 0x0002a20008020155 */
[----:B------:R-:W-:Y:S05]  /*c0b0*/  @!P0 BRA `(.L_x_4965) ;  /* 0x0000000000048947 */ /* 0x000fea0003800000 */
[----:B------:R-:W-:Y:S01]  /*c0c0*/  BPT.TRAP 0x1 ;  /* 0x000000040000795c */ /* 0x000fe20000300000 */
.L_x_4965:
[----:B--2---:R-:W-:Y:S05]  /*c0d0*/  @P1 BRA `(.L_x_4966) ;  /* 0x0000000000081947 */ /* 0x004fea0003800000 */
[----:B------:R-:W2:Y:S02]  /*c0e0*/  SYNCS.PHASECHK.TRANS64.TRYWAIT P1, [UR21+0x28c50], R8 ;  /* 0x028c5008ff0075a7 */ /* 0x000ea40008020155 */
[----:B--2---:R-:W-:Y:S05]  /*c0f0*/  @!P1 BRA `(.L_x_4967) ;  /* 0x0000007c00c89947 */ /* 0x004fea0003800000 */
.L_x_4966:
        /* <DEDUP_REMOVED lines=34> */
.L_x_4968:
[----:B------:R-:W-:Y:S01]  /*c320*/  UIADD3 UR21, UR21, 0x28c60, URZ ;  /* 0x00028c6015157890 */ /* 0x000fe2000fffe03f */
[C---:B------:R-:W-:Y:S01]  /*c330*/  ISETP.GT.AND P1, PT, R12.reuse, UR47, PT ;  /* 0x0000002f0c007c0c */ /* 0x040fe2000bf24270 */
[----:B------:R-:W-:Y:S01]  /*c340*/  UMOV UR22, UR38 ;  /* 0x0000002600167c82 */ /* 0x000fe20008000000 */
[----:B------:R-:W-:Y:S01]  /*c350*/  VIADD R12, R12, 0xffffffff ;  /* 0xffffffff0c0c7836 */ /* 0x000fe20000000000 */
[----:B------:R-:W-:Y:S01]  /*c360*/  UPRMT UR21, UR40, 0x654, UR21 ;  /* 0x0000065428157896 */ /* 0x000fe20008000015 */
[----:B0-----:R-:W-:Y:S02]  /*c370*/  IMAD.MOV.U32 R9, RZ, RZ, R6 ;  /* 0x000000ffff097224 */ /* 0x001fe400078e0006 */
[----:B------:R-:W-:-:S06]  /*c380*/  IMAD.MOV.U32 R10, RZ, RZ, R5 ;  /* 0x000000ffff0a7224 */ /* 0x000fcc00078e0005 */
[----:B------:R-:W-:Y:S01]  /*c390*/  SYNCS.ARRIVE.TRANS64.RED.A1T0 RZ, [UR21], RZ ;  /* 0x000000ffffff79a7 */ /* 0x000fe20008100415 */
[----:B------:R-:W-:Y:S05]  /*c3a0*/  @P1 BRA `(.L_x_4969) ;  /* 0xffffffdc00141947 */ /* 0x000fea000383ffff */
.L_x_4950:
[----:B------:R-:W5:Y:S01]  /*c3b0*/  SHFL.BFLY PT, R0, R3, 0x2, 0x1f ;  /* 0x0c401f0003007f89 */ /* 0x000f6200000e0000 */
[----:B------:R-:W-:Y:S01]  /*c3c0*/  IMAD.MOV R13, RZ, RZ, -R17 ;  /* 0x000000ffff0d7224 */ /* 0x000fe200078e0a11 */
[----:B-12---:R-:W-:Y:S01]  /*c3d0*/  MOV R8, UR10 ;  /* 0x0000000a00087c02 */ /* 0x006fe20008000f00 */
[----:B------:R-:W-:Y:S01]  /*c3e0*/  IMAD.U32 R12, RZ, RZ, UR10 ;  /* 0x0000000aff0c7e24 */ /* 0x000fe2000f8e00ff */
[----:B0-----:R-:W0:Y:S01]  /*c3f0*/  SHFL.BFLY PT, R9, R4, 0x2, 0x1f ;  /* 0x0c401f0004097f89 */ /* 0x001e2200000e0000 */
[----:B------:R-:W-:Y:S01]  /*c400*/  UIADD3 UR36, UR36, 0x1, URZ ;  /* 0x0000000124247890 */ /* 0x000fe2000fffe03f */
[----:B------:R-:W-:Y:S08]  /*c410*/  BAR.ARV 0x8, 0x100 ;  /* 0x0204000000007b1d */ /* 0x000ff00000002000 */
[----:B------:R-:W-:Y:S01]  /*c420*/  BAR.SYNC.DEFER_BLOCKING 0xf, 0x100 ;  /* 0x03c4000000007b1d */ /* 0x000fe20000010000 */
[----:B------:R-:W-:Y:S01]  /*c430*/  ISETP.NE.AND P0, PT, R2, R13, PT ;  /* 0x0000000d0200720c */ /* 0x000fe20003f05270 */
[----:B-----5:R-:W-:Y:S01]  /*c440*/  FADD.FTZ R7, R0, R3 ;  /* 0x0000000300077221 */ /* 0x020fe20000010000 */
[----:B------:R-:W-:Y:S01]  /*c450*/  IMAD.U32 R3, RZ, RZ, UR38 ;  /* 0x00000026ff037e24 */ /* 0x000fe2000f8e00ff */
[----:B------:R-:W-:Y:S01]  /*c460*/  UIADD3 UR38, UR38, 0x1, URZ ;  /* 0x0000000126267890 */ /* 0x000fe2000fffe03f */
[----:B0-----:R-:W-:-:S02]  /*c470*/  FADD.FTZ R9, R9, R4 ;  /* 0x0000000409097221 */ /* 0x001fc40000010000 */
[----:B------:R-:W0:Y:S01]  /*c480*/  SHFL.BFLY PT, R0, R7, 0x1, 0x1f ;  /* 0x0c201f0007007f89 */ /* 0x000e2200000e0000 */
[----:B------:R-:W-:Y:S01]  /*c490*/  IMAD.MOV.U32 R4, RZ, RZ, RZ ;  /* 0x000000ffff047224 */ /* 0x000fe200078e00ff */
[----:B------:R-:W-:-:S05]  /*c4a0*/  UISETP.NE.AND UP0, UPT, UR38, 0x2, UPT ;  /* 0x000000022600788c */ /* 0x000fca000bf05270 */
[----:B------:R-:W-:Y:S01]  /*c4b0*/  @!P0 IMAD R3, R3, 0x40, R16 ;  /* 0x0000004003038824 */ /* 0x000fe200078e0210 */
[----:B------:R-:W1:Y:S01]  /*c4c0*/  SHFL.BFLY PT, R10, R9, 0x1, 0x1f ;  /* 0x0c201f00090a7f89 */ /* 0x000e6200000e0000 */
[----:B------:R-:W-:Y:S02]  /*c4d0*/  USEL UR4, URZ, 0x1, UP0 ;  /* 0x000000013f047887 */ /* 0x000fe40008000000 */
[----:B------:R-:W-:Y:S02]  /*c4e0*/  USEL UR38, UR38, URZ, UP0 ;  /* 0x0000003f26267287 */ /* 0x000fe40008000000 */
[----:B------:R-:W-:Y:S01]  /*c4f0*/  ULOP3.LUT UR37, UR37, UR4, URZ, 0x3c, !UPT ;  /* 0x0000000425257292 */ /* 0x000fe2000f8e3c3f */
[----:B0-----:R-:W-:Y:S01]  /*c500*/  FADD.FTZ R11, R7, R0 ;  /* 0x00000000070b7221 */ /* 0x001fe20000010000 */
[----:B------:R-:W-:Y:S02]  /*c510*/  IMAD.MOV.U32 R0, RZ, RZ, RZ ;  /* 0x000000ffff007224 */ /* 0x000fe400078e00ff */
[----:B-1----:R-:W-:-:S02]  /*c520*/  FADD.FTZ R10, R9, R10 ;  /* 0x0000000a090a7221 */ /* 0x002fc40000010000 */
[----:B------:R-:W-:Y:S02]  /*c530*/  FSETP.NE.FTZ.AND P1, PT, R11, RZ, PT ;  /* 0x000000ff0b00720b */ /* 0x000fe40003f35000 */
[----:B------:R-:W-:Y:S01]  /*c540*/  @!P0 LEA R9, R3, UR42, 0x2 ;  /* 0x0000002a03098c11 */ /* 0x000fe2000f8e10ff */
[----:B------:R-:W-:Y:S01]  /*c550*/  IMAD.MOV.U32 R3, RZ, RZ, -0x800000 ;  /* 0xff800000ff037424 */ /* 0x000fe200078e00ff */
[----:B------:R-:W-:-:S09]  /*c560*/  FSETP.NE.FTZ.AND P2, PT, R10, RZ, PT ;  /* 0x000000ff0a00720b */ /* 0x000fd20003f55000 */
[----:B------:R-:W0:Y:S01]  /*c570*/  @P1 MUFU.RCP R0, R11 ;  /* 0x0000000b00001308 */ /* 0x000e220000001000 */
[----:B------:R-:W-:-:S07]  /*c580*/  @P1 FMUL.FTZ R8, R8, 0.69314718246459960938 ;  /* 0x3f31721808081820 */ /* 0x000fce0000410000 */
        /* <DEDUP_REMOVED lines=19> */
[-C--:B------:R-:W-:Y:S01]  /*c6c0*/  FMUL.FTZ R197, R49, R0.reuse ;  /* 0x0000000031c57220 */ /* 0x080fe20000410000 */
[----:B-1----:R-:W-:Y:S01]  /*c6d0*/  @P2 FMUL.FTZ R9, R12, 0.69314718246459960938 ;  /* 0x3f3172180c092820 */ /* 0x002fe20000410000 */
[-C--:B------:R-:W-:Y:S01]  /*c6e0*/  FMUL.FTZ R198, R52, R0.reuse ;  /* 0x0000000034c67220 */ /* 0x080fe20000410000 */
[-C--:B------:R-:W-:Y:S01]  /*c6f0*/  FMUL.FTZ R195, R53, R0.reuse ;  /* 0x0000000035c37220 */ /* 0x080fe20000410000 */
[-C--:B------:R-:W-:Y:S01]  /*c700*/  FMUL.FTZ R196, R56, R0.reuse ;  /* 0x0000000038c47220 */ /* 0x080fe20000410000 */
[-C--:B------:R-:W-:Y:S01]  /*c710*/  FMUL.FTZ R193, R57, R0.reuse ;  /* 0x0000000039c17220 */ /* 0x080fe20000410000 */
[-C--:B------:R-:W-:Y:S01]  /*c720*/  FMUL.FTZ R194, R60, R0.reuse ;  /* 0x000000003cc27220 */ /* 0x080fe20000410000 */
[----:B0-----:R-:W-:Y:S01]  /*c730*/  @P2 FMUL.FTZ R10, R10, 0.69314718246459960938 ;  /* 0x3f3172180a0a2820 */ /* 0x001fe20000410000 */
        /* <DEDUP_REMOVED lines=14> */
[-C--:B----4-:R-:W-:Y:S01]  /*c820*/  FMUL.FTZ R170, R89, R0.reuse ;  /* 0x0000000059aa7220 */ /* 0x090fe20000410000 */
[-C--:B------:R-:W-:Y:S01]  /*c830*/  FMUL.FTZ R171, R92, R0.reuse ;  /* 0x000000005cab7220 */ /* 0x080fe20000410000 */
[-C--:B------:R-:W-:Y:S01]  /*c840*/  FMUL.FTZ R168, R93, R0.reuse ;  /* 0x000000005da87220 */ /* 0x080fe20000410000 */
[-C--:B------:R-:W-:Y:S01]  /*c850*/  FMUL.FTZ R169, R96, R0.reuse ;  /* 0x0000000060a97220 */ /* 0x080fe20000410000 */
        /* <DEDUP_REMOVED lines=27> */
[----:B------:R-:W-:Y:S01]  /*ca10*/  IMAD.MOV.U32 R0, RZ, RZ, -0x800000 ;  /* 0xff800000ff007424 */ /* 0x000fe200078e00ff */
        /* <DEDUP_REMOVED lines=68> */
.L_x_4875:
[----:B------:R-:W0:Y:S08]  /*ce60*/  S2UR UR40, SR_CgaCtaId ;  /* 0x00000000002879c3 */ /* 0x000e300000008800 */
[----:B------:R-:W-:Y:S06]  /*ce70*/  BAR.SYNC.DEFER_BLOCKING 0x5, 0x180 ;  /* 0x0146000000007b1d */ /* 0x000fec0000010000 */
[----:B------:R-:W-:Y:S01]  /*ce80*/  UMOV UR42, 0x400 ;  /* 0x00000400002a7882 */ /* 0x000fe20000000000 */
[----:B------:R-:W-:Y:S01]  /*ce90*/  BSSY B0, `(.L_x_4970) ;  /* 0x00002a9000007945 */ /* 0x000fe20003800000 */
[----:B0-----:R-:W-:-:S09]  /*cea0*/  ULEA UR42, UR40, UR42, 0x18 ;  /* 0x0000002a282a7291 */ /* 0x001fd2000f8ec03f */
[----:B------:R-:W0:Y:S02]  /*ceb0*/  LDS R4, [UR42+0x28cd0] ;  /* 0x028cd02aff047984 */ /* 0x000e240008000800 */
[----:B0-----:R-:W-:Y:S01]  /*cec0*/  R2UR UR4, R4 ;  /* 0x00000000040472ca */ /* 0x001fe200000e0000 */
[----:B------:R-:W-:Y:S06]  /*ced0*/  BAR.ARV 0x4, 0x180 ;  /* 0x0106000000007b1d */ /* 0x000fec0000002000 */
[----:B------:R-:W-:Y:S08]  /*cee0*/  @P0 BRA `(.L_x_4971) ;  /* 0x0000001c00900947 */ /* 0x000ff00003800000 */
[----:B------:R-:W0:Y:S01]  /*cef0*/  S2UR UR5, SR_SWINHI ;  /* 0x00000000000579c3 */ /* 0x000e220000002f00 */
[----:B------:R-:W-:-:S07]  /*cf00*/  IMAD R9, R212, 0x40, R184 ;  /* 0x00000040d4097824 */ /* 0x000fce00078e02b8 */
[----:B------:R-:W-:Y:S01]  /*cf10*/  BAR.SYNC.DEFER_BLOCKING 0x1, 0x100 ;  /* 0x0044000000007b1d */ /* 0x000fe20000010000 */
[----:B------:R-:W-:Y:S01]  /*cf20*/  F2FP.F16.F32.PACK_AB R6, R7, R208 ;  /* 0x000000d00706723e */ /* 0x000fe200000000ff */
[----:B------:R-:W-:Y:S01]  /*cf30*/  USHF.R.S32.HI UR12, URZ, 0x1f, UR45 ;  /* 0x0000001f3f0c7899 */ /* 0x000fe2000801142d */
[----:B------:R-:W-:Y:S01]  /*cf40*/  F2FP.F16.F32.PACK_AB R7, R31, R30 ;  /* 0x0000001e1f07723e */ /* 0x000fe200000000ff */
[----:B------:R-:W-:Y:S01]  /*cf50*/  USHF.R.S32.HI UR13, URZ, 0x1f, UR43 ;  /* 0x0000001f3f0d7899 */ /* 0x000fe2000801142b */
        /* <DEDUP_REMOVED lines=15> */
[----:B------:R-:W-:-:S02]  /*d050*/  F2FP.F16.F32.PACK_AB R145, R147, R146 ;  /* 0x000000929391723e */ /* 0x000fc400000000ff */
[----:B------:R-:W-:Y:S01]  /*d060*/  F2FP.F16.F32.PACK_AB R146, R149, R148 ;  /* 0x000000949592723e */ /* 0x000fe200000000ff */
[----:B------:R-:W-:Y:S01]  /*d070*/  IMAD.WIDE R4, R216, 0x2, R96 ;  /* 0x00000002d8047825 */ /* 0x000fe200078e0260 */
[----:B------:R-:W-:-:S03]  /*d080*/  F2FP.F16.F32.PACK_AB R147, R151, R150 ;  /* 0x000000969793723e */ /* 0x000fc600000000ff */
[----:B------:R-:W-:Y:S01]  /*d090*/  IMAD.WIDE R96, R9, 0x2, R96 ;  /* 0x0000000209607825 */ /* 0x000fe200078e0260 */
[C---:B------:R-:W-:Y:S02]  /*d0a0*/  IADD3 R25, P2, R4.reuse, 0x60, RZ ;  /* 0x0000006004197810 */ /* 0x040fe40007f5e0ff */
[----:B------:R-:W-:Y:S02]  /*d0b0*/  IADD3 R29, P1, R4, 0x2000, RZ ;  /* 0x00002000041d7810 */ /* 0x000fe40007f3e0ff */
[----:B------:R-:W-:Y:S02]  /*d0c0*/  LOP3.LUT R24, R25, 0x380, RZ, 0xc0, !PT ;  /* 0x0000038019187812 */ /* 0x000fe400078ec0ff */
[----:B------:R-:W-:Y:S02]  /*d0d0*/  LOP3.LUT R28, R29, 0x380, RZ, 0xc0, !PT ;  /* 0x000003801d1c7812 */ /* 0x000fe400078ec0ff */
[----:B------:R-:W-:Y:S02]  /*d0e0*/  SHF.R.U64 R24, R24, 0x3, RZ ;  /* 0x0000000318187819 */ /* 0x000fe400000012ff */
[----:B------:R-:W-:-:S02]  /*d0f0*/  SHF.R.U64 R28, R28, 0x3, RZ ;  /* 0x000000031c1c7819 */ /* 0x000fc400000012ff */
[----:B------:R-:W-:Y:S01]  /*d100*/  LOP3.LUT R24, R24, R25, RZ, 0x3c, !PT ;  /* 0x0000001918187212 */ /* 0x000fe200078e3cff */
[----:B------:R-:W-:Y:S01]  /*d110*/  IMAD.X R25, RZ, RZ, R5, P2 ;  /* 0x000000ffff197224 */ /* 0x000fe200010e0605 */
[C---:B------:R-:W-:Y:S02]  /*d120*/  IADD3 R131, P2, R4.reuse, 0x4040, RZ ;  /* 0x0000404004837810 */ /* 0x040fe40007f5e0ff */
[C---:B------:R-:W-:Y:S02]  /*d130*/  IADD3 R13, P4, R4.reuse, 0x20, RZ ;  /* 0x00000020040d7810 */ /* 0x040fe40007f9e0ff */
[----:B------:R-:W-:Y:S02]  /*d140*/  LOP3.LUT R130, R131, 0x380, RZ, 0xc0, !PT ;  /* 0x0000038083827812 */ /* 0x000fe400078ec0ff */
[----:B------:R-:W-:Y:S02]  /*d150*/  IADD3 R15, P3, R4, 0x40, RZ ;  /* 0x00000040040f7810 */ /* 0x000fe40007f7e0ff */
[----:B------:R-:W-:-:S02]  /*d160*/  SHF.R.U64 R130, R130, 0x3, RZ ;  /* 0x0000000382827819 */ /* 0x000fc400000012ff */
[----:B------:R-:W-:Y:S01]  /*d170*/  LOP3.LUT R28, R28, R29, RZ, 0x3c, !PT ;  /* 0x0000001d1c1c7212 */ /* 0x000fe200078e3cff */
[----:B------:R-:W-:Y:S01]  /*d180*/  IMAD.X R29, RZ, RZ, R5, P1 ;  /* 0x000000ffff1d7224 */ /* 0x000fe200008e0605 */
[----:B------:R-:W-:Y:S02]  /*d190*/  LOP3.LUT R130, R130, R131, RZ, 0x3c, !PT ;  /* 0x0000008382827212 */ /* 0x000fe400078e3cff */
[----:B------:R-:W-:Y:S02]  /*d1a0*/  LOP3.LUT R12, R13, 0x380, RZ, 0xc0, !PT ;  /* 0x000003800d0c7812 */ /* 0x000fe400078ec0ff */
[----:B------:R-:W-:Y:S02]  /*d1b0*/  LOP3.LUT R14, R15, 0x380, RZ, 0xc0, !PT ;  /* 0x000003800f0e7812 */ /* 0x000fe400078ec0ff */
[----:B------:R-:W-:Y:S02]  /*d1c0*/  IADD3 R135, P1, R4, 0x4060, RZ ;  /* 0x0000406004877810 */ /* 0x000fe40007f3e0ff */
[----:B------:R-:W-:-:S02]  /*d1d0*/  IADD3.X R131, RZ, R5, RZ, P2, !PT ;  /* 0x00000005ff837210 */ /* 0x000fc400017fe4ff */
[----:B------:R-:W-:Y:S02]  /*d1e0*/  IADD3 R33, P2, R96, 0x2000, RZ ;  /* 0x0000200060217810 */ /* 0x000fe40007f5e0ff */
[----:B------:R-:W-:Y:S02]  /*d1f0*/  SHF.R.U64 R12, R12, 0x3, RZ ;  /* 0x000000030c0c7819 */ /* 0x000fe400000012ff */
[----:B------:R-:W-:Y:S02]  /*d200*/  SHF.R.U64 R14, R14, 0x3, RZ ;  /* 0x000000030e0e7819 */ /* 0x000fe400000012ff */
[----:B------:R-:W-:Y:S02]  /*d210*/  LOP3.LUT R134, R135, 0x380, RZ, 0xc0, !PT ;  /* 0x0000038087867812 */ /* 0x000fe400078ec0ff */
[----:B------:R-:W-:Y:S02]  /*d220*/  LOP3.LUT R32, R33, 0x380, RZ, 0xc0, !PT ;  /* 0x0000038021207812 */ /* 0x000fe400078ec0ff */
[----:B------:R-:W-:Y:S01]  /*d230*/  LOP3.LUT R12, R12, R13, RZ, 0x3c, !PT ;  /* 0x0000000d0c0c7212 */ /* 0x000fe200078e3cff */
[--C-:B------:R-:W-:Y:S01]  /*d240*/  IMAD.X R13, RZ, RZ, R5.reuse, P4 ;  /* 0x000000ffff0d7224 */ /* 0x100fe200020e0605 */
[----:B------:R-:W-:Y:S01]  /*d250*/  LOP3.LUT R14, R14, R15, RZ, 0x3c, !PT ;  /* 0x0000000f0e0e7212 */ /* 0x000fe200078e3cff */
[----:B------:R-:W-:Y:S01]  /*d260*/  IMAD.X R15, RZ, RZ, R5, P3 ;  /* 0x000000ffff0f7224 */ /* 0x000fe200018e0605 */
[----:B------:R-:W-:-:S02]  /*d270*/  SHF.R.U64 R134, R134, 0x3, RZ ;  /* 0x0000000386867819 */ /* 0x000fc400000012ff */
[----:B------:R-:W-:Y:S02]  /*d280*/  SHF.R.U64 R32, R32, 0x3, RZ ;  /* 0x0000000320207819 */ /* 0x000fe400000012ff */
[C---:B------:R-:W-:Y:S02]  /*d290*/  IADD3 R49, P0, R4.reuse, 0x2020, RZ ;  /* 0x0000202004317810 */ /* 0x040fe40007f1e0ff */
[C---:B------:R-:W-:Y:S02]  /*d2a0*/  IADD3 R65, P6, R4.reuse, 0x2040, RZ ;  /* 0x0000204004417810 */ /* 0x040fe40007fde0ff */
[C---:B------:R-:W-:Y:S02]  /*d2b0*/  IADD3 R101, P5, R4.reuse, 0x2060, RZ ;  /* 0x0000206004657810 */ /* 0x040fe40007fbe0ff */
[C---:B------:R-:W-:Y:S02]  /*d2c0*/  IADD3 R123, P4, R4.reuse, 0x4000, RZ ;  /* 0x00004000047b7810 */ /* 0x040fe40007f9e0ff */
[----:B------:R-:W-:-:S02]  /*d2d0*/  IADD3 R127, P3, R4, 0x4020, RZ ;  /* 0x00004020047f7810 */ /* 0x000fc40007f7e0ff */
[----:B------:R-:W-:Y:S01]  /*d2e0*/  LOP3.LUT R134, R134, R135, RZ, 0x3c, !PT ;  /* 0x0000008786867212 */ /* 0x000fe200078e3cff */
[----:B------:R-:W-:Y:S01]  /*d2f0*/  IMAD.X R135, RZ, RZ, R5, P1 ;  /* 0x000000ffff877224 */ /* 0x000fe200008e0605 */
[----:B------:R-:W-:Y:S01]  /*d300*/  LOP3.LUT R32, R32, R33, RZ, 0x3c, !PT ;  /* 0x0000002120207212 */ /* 0x000fe200078e3cff */
[----:B------:R-:W-:Y:S01]  /*d310*/  IMAD.X R33, RZ, RZ, R97, P2 ;  /* 0x000000ffff217224 */ /* 0x000fe200010e0661 */
[----:B------:R-:W-:Y:S02]  /*d320*/  LOP3.LUT R48, R49, 0x380, RZ, 0xc0, !PT ;  /* 0x0000038031307812 */ /* 0x000fe400078ec0ff */
[----:B------:R-:W-:Y:S02]  /*d330*/  LOP3.LUT R64, R65, 0x380, RZ, 0xc0, !PT ;  /* 0x0000038041407812 */ /* 0x000fe400078ec0ff */
[----:B------:R-:W-:Y:S02]  /*d340*/  LOP3.LUT R100, R101, 0x380, RZ, 0xc0, !PT ;  /* 0x0000038065647812 */ /* 0x000fe400078ec0ff */
[----:B------:R-:W-:-:S02]  /*d350*/  LOP3.LUT R122, R123, 0x380, RZ, 0xc0, !PT ;  /* 0x000003807b7a7812 */ /* 0x000fc400078ec0ff */
[----:B------:R-:W-:Y:S02]  /*d360*/  LOP3.LUT R126, R127, 0x380, RZ, 0xc0, !PT ;  /* 0x000003807f7e7812 */ /* 0x000fe400078ec0ff */
[C---:B------:R-:W-:Y:S02]  /*d370*/  IADD3 R37, P1, R96.reuse, 0x3000, RZ ;  /* 0x0000300060257810 */ /* 0x040fe40007f3e0ff */
[----:B------:R-:W-:Y:S02]  /*d380*/  IADD3 R69, P2, R96, 0x9000, RZ ;  /* 0x0000900060457810 */ /* 0x000fe40007f5e0ff */
[----:B------:R-:W-:Y:S02]  /*d390*/  SHF.R.U64 R48, R48, 0x3, RZ ;  /* 0x0000000330307819 */ /* 0x000fe400000012ff */
[----:B------:R-:W-:Y:S02]  /*d3a0*/  SHF.R.U64 R64, R64, 0x3, RZ ;  /* 0x0000000340407819 */ /* 0x000fe400000012ff */
[----:B------:R-:W-:-:S02]  /*d3b0*/  SHF.R.U64 R100, R100, 0x3, RZ ;  /* 0x0000000364647819 */ /* 0x000fc400000012ff */
[----:B------:R-:W-:Y:S02]  /*d3c0*/  SHF.R.U64 R122, R122, 0x3, RZ ;  /* 0x000000037a7a7819 */ /* 0x000fe400000012ff */
[----:B------:R-:W-:Y:S02]  /*d3d0*/  SHF.R.U64 R126, R126, 0x3, RZ ;  /* 0x000000037e7e7819 */ /* 0x000fe400000012ff */
[----:B------:R-:W-:Y:S02]  /*d3e0*/  LOP3.LUT R36, R37, 0x380, RZ, 0xc0, !PT ;  /* 0x0000038025247812 */ /* 0x000fe400078ec0ff */
[----:B------:R-:W-:Y:S02]  /*d3f0*/  LOP3.LUT R68, R69, 0x380, RZ, 0xc0, !PT ;  /* 0x0000038045447812 */ /* 0x000fe400078ec0ff */
        /* <DEDUP_REMOVED lines=15> */
[----:B------:R-:W-:Y:S02]  /*d4f0*/  IADD3 R11, P4, R4, 0x6060, RZ ;  /* 0x00006060040b7810 */ /* 0x000fe40007f9e0ff */
[----:B------:R-:W-:-:S02]  /*d500*/  IADD3 R21, P3, R96, 0x1000, RZ ;  /* 0x0000100060157810 */ /* 0x000fc40007f7e0ff */
[----:B------:R-:W-:Y:S01]  /*d510*/  LOP3.LUT R36, R36, R37, RZ, 0x3c, !PT ;  /* 0x0000002524247212 */ /* 0x000fe200078e3cff */
[----:B------:R-:W-:Y:S01]  /*d520*/  IMAD.X R37, RZ, RZ, R97, P1 ;  /* 0x000000ffff257224 */ /* 0x000fe200008e0661 */
[----:B------:R-:W-:Y:S02]  /*d530*/  LOP3.LUT R68, R68, R69, RZ, 0x3c, !PT ;  /* 0x0000004544447212 */ /* 0x000fe400078e3cff */
[----:B------:R-:W-:Y:S02]  /*d540*/  LOP3.LUT R138, R139, 0x380, RZ, 0xc0, !PT ;  /* 0x000003808b8a7812 */ /* 0x000fe400078ec0ff */
[----:B------:R-:W-:Y:S02]  /*d550*/  LOP3.LUT R142, R143, 0x380, RZ, 0xc0, !PT ;  /* 0x000003808f8e7812 */ /* 0x000fe400078ec0ff */
[----:B------:R-:W-:Y:S02]  /*d560*/  LOP3.LUT R8, R9, 0x380, RZ, 0xc0, !PT ;  /* 0x0000038009087812 */ /* 0x000fe400078ec0ff */
[----:B------:R-:W-:-:S02]  /*d570*/  LOP3.LUT R10, R11, 0x380, RZ, 0xc0, !PT ;  /* 0x000003800b0a7812 */ /* 0x000fc400078ec0ff */
[----:B------:R-:W-:Y:S02]  /*d580*/  LOP3.LUT R20, R21, 0x380, RZ, 0xc0, !PT ;  /* 0x0000038015147812 */ /* 0x000fe400078ec0ff */
[----:B------:R-:W-:Y:S02]  /*d590*/  IADD3 R73, P1, R96, 0xa000, RZ ;  /* 0x0000a00060497810 */ /* 0x000fe40007f3e0ff */
[----:B------:R-:W-:Y:S02]  /*d5a0*/  LOP3.LUT R69, R4, 0x380, RZ, 0xc0, !PT ;  /* 0x0000038004457812 */ /* 0x000fe400078ec0ff */
[----:B------:R-:W-:Y:S02]  /*d5b0*/  SHF.R.U64 R138, R138, 0x3, RZ ;  /* 0x000000038a8a7819 */ /* 0x000fe400000012ff */
[----:B------:R-:W-:Y:S02]  /*d5c0*/  SHF.R.U64 R142, R142, 0x3, RZ ;  /* 0x000000038e8e7819 */ /* 0x000fe400000012ff */
[----:B------:R-:W-:-:S02]  /*d5d0*/  SHF.R.U64 R8, R8, 0x3, RZ ;  /* 0x0000000308087819 */ /* 0x000fc400000012ff */
[----:B------:R-:W-:Y:S02]  /*d5e0*/  SHF.R.U64 R10, R10, 0x3, RZ ;  /* 0x000000030a0a7819 */ /* 0x000fe400000012ff */
[----:B------:R-:W-:Y:S02]  /*d5f0*/  SHF.R.U64 R20, R20, 0x3, RZ ;  /* 0x0000000314147819 */ /* 0x000fe400000012ff */
[----:B------:R-:W-:Y:S02]  /*d600*/  LOP3.LUT R72, R73, 0x380, RZ, 0xc0, !PT ;  /* 0x0000038049487812 */ /* 0x000fe400078ec0ff */
        /* <DEDUP_REMOVED lines=9> */
[----:B------:R-:W-:Y:S01]  /*d6a0*/  LOP3.LUT R20, R20, R21, RZ, 0x3c, !PT ;  /* 0x0000001514147212 */ /* 0x000fe200078e3cff */
[----:B------:R-:W-:Y:S01]  /*d6b0*/  IMAD.X R21, RZ, RZ, R97, P3 ;  /* 0x000000ffff157224 */ /* 0x000fe200018e0661 */
[----:B------:R-:W-:-:S02]  /*d6c0*/  SHF.R.U64 R72, R72, 0x3, RZ ;  /* 0x0000000348487819 */ /* 0x000fc400000012ff */
[----:B------:R-:W-:Y:S01]  /*d6d0*/  LOP3.LUT R4, R69, R4, RZ, 0x3c, !PT ;  /* 0x0000000445047212 */ /* 0x000fe200078e3cff */
[----:B------:R-:W-:Y:S01]  /*d6e0*/  IMAD.X R69, RZ, RZ, R97, P2 ;  /* 0x000000ffff457224 */ /* 0x000fe200010e0661 */
[C---:B------:R-:W-:Y:S02]  /*d6f0*/  IADD3 R41, P0, R96.reuse, 0x4000, RZ ;  /* 0x0000400060297810 */ /* 0x040fe40007f1e0ff */
[C---:B------:R-:W-:Y:S02]  /*d700*/  IADD3 R45, P6, R96.reuse, 0x5000, RZ ;  /* 0x00005000602d7810 */ /* 0x040fe40007fde0ff */
[C---:B------:R-:W-:Y:S02]  /*d710*/  IADD3 R53, P5, R96.reuse, 0x6000, RZ ;  /* 0x0000600060357810 */ /* 0x040fe40007fbe0ff */
[C---:B------:R-:W-:Y:S02]  /*d720*/  IADD3 R57, P4, R96.reuse, 0x7000, RZ ;  /* 0x0000700060397810 */ /* 0x040fe40007f9e0ff */
[----:B------:R-:W-:-:S02]  /*d730*/  IADD3 R61, P3, R96, 0x8000, RZ ;  /* 0x00008000603d7810 */ /* 0x000fc40007f7e0ff */
[----:B------:R-:W-:Y:S02]  /*d740*/  LOP3.LUT R72, R72, R73, RZ, 0x3c, !PT ;  /* 0x0000004948487212 */ /* 0x000fe400078e3cff */
[----:B------:R-:W-:Y:S01]  /*d750*/  MOV R224, R4 ;  /* 0x0000000400e07202 */ /* 0x000fe20000000f00 */
[----:B------:R-:W0:Y:S01]  /*d760*/  SHFL.IDX PT, R73, R213, RZ, 0x1f ;  /* 0x00001fffd5497589 */ /* 0x000e2200000e0000 */
[----:B------:R-:W-:Y:S02]  /*d770*/  F2FP.F16.F32.PACK_AB R4, R207, R210 ;  /* 0x000000d2cf04723e */ /* 0x000fe400000000ff */
[----:B------:R-:W-:Y:S02]  /*d780*/  F2FP.F16.F32.PACK_AB R5, R27, R26 ;  /* 0x0000001a1b05723e */ /* 0x000fe400000000ff */
[----:B------:R-:W-:Y:S02]  /*d790*/  LOP3.LUT R40, R41, 0x380, RZ, 0xc0, !PT ;  /* 0x0000038029287812 */ /* 0x000fe400078ec0ff */
[----:B------:R-:W-:Y:S01]  /*d7a0*/  LOP3.LUT R44, R45, 0x380, RZ, 0xc0, !PT ;  /* 0x000003802d2c7812 */ /* 0x000fe200078ec0ff */
[----:B------:R1:W-:Y:S01]  /*d7b0*/  STSM.16.M88.4 [R224], R4 ;  /* 0x00000004e0007844 */ /* 0x0003e20000000200 */
        /* <DEDUP_REMOVED lines=8> */
[----:B------:R-:W-:Y:S02]  /*d840*/  SHF.R.U64 R60, R60, 0x3, RZ ;  /* 0x000000033c3c7819 */ /* 0x000fe400000012ff */
[----:B------:R-:W-:Y:S02]  /*d850*/  MOV R26, R12 ;  /* 0x0000000c001a7202 */ /* 0x000fe40000000f00 */
[----:B-1----:R-:W-:Y:S02]  /*d860*/  F2FP.F16.F32.PACK_AB R4, R205, R209 ;  /* 0x000000d1cd04723e */ /* 0x002fe400000000ff */
[----:B------:R-:W-:Y:S02]  /*d870*/  F2FP.F16.F32.PACK_AB R5, R35, R34 ;  /* 0x000000222305723e */ /* 0x000fe400000000ff */
[----:B------:R-:W-:-:S02]  /*d880*/  F2FP.F16.F32.PACK_AB R6, R203, R206 ;  /* 0x000000cecb06723e */ /* 0x000fc400000000ff */
[----:B------:R-:W-:Y:S02]  /*d890*/  F2FP.F16.F32.PACK_AB R7, R39, R38 ;  /* 0x000000262707723e */ /* 0x000fe400000000ff */
        /* <DEDUP_REMOVED lines=11> */
[----:B------:R-:W-:Y:S01]  /*d950*/  MOV R34, R8 ;  /* 0x0000000800227202 */ /* 0x000fe20000000f00 */
[----:B------:R1:W-:Y:S01]  /*d960*/  STSM.16.M88.4 [R26], R4 ;  /* 0x000000041a007844 */ /* 0x0003e20000000200 */
[----:B------:R-:W-:-:S02]  /*d970*/  MOV R35, R10 ;  /* 0x0000000a00237202 */ /* 0x000fc40000000f00 */
[----:B------:R-:W-:Y:S02]  /*d980*/  MOV R152, R14 ;  /* 0x0000000e00987202 */ /* 0x000fe40000000f00 */
[----:B------:R-:W-:Y:S02]  /*d990*/  F2FP.F16.F32.PACK_AB R8, R201, R204 ;  /* 0x000000ccc908723e */ /* 0x000fe400000000ff */
[----:B------:R-:W-:Y:S02]  /*d9a0*/  F2FP.F16.F32.PACK_AB R9, R43, R42 ;  /* 0x0000002a2b09723e */ /* 0x000fe400000000ff */
[----:B------:R-:W-:Y:S02]  /*d9b0*/  F2FP.F16.F32.PACK_AB R10, R199, R202 ;  /* 0x000000cac70a723e */ /* 0x000fe400000000ff */
[----:B------:R-:W-:Y:S02]  /*d9c0*/  F2FP.F16.F32.PACK_AB R11, R47, R46 ;  /* 0x0000002e2f0b723e */ /* 0x000fe400000000ff */
[----:B------:R-:W-:-:S02]  /*d9d0*/  IADD3 R77, P0, R96, 0xb000, RZ ;  /* 0x0000b000604d7810 */ /* 0x000fc40007f1e0ff */
[C---:B------:R-:W-:Y:S01]  /*d9e0*/  IADD3 R81, P6, R96.reuse, 0xc000, RZ ;  /* 0x0000c00060517810 */ /* 0x040fe20007fde0ff */
[----:B------:R-:W-:Y:S01]  /*d9f0*/  STSM.16.M88.4 [R152], R8 ;  /* 0x0000000898007844 */ /* 0x000fe20000000200 */
[C---:B------:R-:W-:Y:S02]  /*da00*/  IADD3 R85, P5, R96.reuse, 0xd000, RZ ;  /* 0x0000d00060557810 */ /* 0x040fe40007fbe0ff */
[C---:B------:R-:W-:Y:S02]  /*da10*/  IADD3 R89, P4, R96.reuse, 0xe000, RZ ;  /* 0x0000e00060597810 */ /* 0x040fe40007f9e0ff */
[----:B------:R-:W-:Y:S02]  /*da20*/  IADD3 R92, P3, R96, 0xf000, RZ ;  /* 0x0000f000605c7810 */ /* 0x000fe40007f7e0ff */
[----:B------:R-:W-:Y:S02]  /*da30*/  MOV R207, R24 ;  /* 0x0000001800cf7202 */ /* 0x000fe40000000f00 */
[----:B------:R-:W-:-:S02]  /*da40*/  F2FP.F16.F32.PACK_AB R12, R197, R200 ;  /* 0x000000c8c50c723e */ /* 0x000fc400000000ff */
[----:B------:R-:W-:Y:S02]  /*da50*/  F2FP.F16.F32.PACK_AB R13, R51, R50 ;  /* 0x00000032330d723e */ /* 0x000fe400000000ff */
[----:B------:R-:W-:Y:S02]  /*da60*/  F2FP.F16.F32.PACK_AB R14, R195, R198 ;  /* 0x000000c6c30e723e */ /* 0x000fe400000000ff */
[----:B------:R-:W-:Y:S02]  /*da70*/  F2FP.F16.F32.PACK_AB R15, R55, R54 ;  /* 0x00000036370f723e */ /* 0x000fe400000000ff */
[----:B------:R-:W-:Y:S02]  /*da80*/  LOP3.LUT R96, R27, R96, RZ, 0x3c, !PT ;  /* 0x000000601b607212 */ /* 0x000fe400078e3cff */
[----:B------:R-:W-:Y:S01]  /*da90*/  MOV R208, R28 ;  /* 0x0000001c00d07202 */ /* 0x000fe20000000f00 */
[----:B------:R-:W-:Y:S01]  /*daa0*/  STSM.16.M88.4 [R207], R12 ;  /* 0x0000000ccf007844 */ /* 0x000fe20000000200 */
[----:B-1----:R-:W-:-:S02]  /*dab0*/  F2FP.F16.F32.PACK_AB R4, R193, R196 ;  /* 0x000000c4c104723e */ /* 0x002fc400000000ff */
[----:B------:R-:W-:Y:S02]  /*dac0*/  F2FP.F16.F32.PACK_AB R5, R59, R58 ;  /* 0x0000003a3b05723e */ /* 0x000fe400000000ff */
[----:B------:R-:W-:Y:S02]  /*dad0*/  F2FP.F16.F32.PACK_AB R6, R191, R194 ;  /* 0x000000c2bf06723e */ /* 0x000fe400000000ff */
[----:B------:R-:W-:Y:S02]  /*dae0*/  F2FP.F16.F32.PACK_AB R7, R63, R62 ;  /* 0x0000003e3f07723e */ /* 0x000fe400000000ff */
[----:B------:R-:W-:Y:S02]  /*daf0*/  MOV R48, R48 ;  /* 0x0000003000307202 */ /* 0x000fe40000000f00 */
[----:B------:R-:W-:Y:S01]  /*db00*/  F2FP.F16.F32.PACK_AB R24, R182, R192 ;  /* 0x000000c0b618723e */ /* 0x000fe200000000ff */
[----:B------:R-:W-:Y:S01]  /*db10*/  STSM.16.M88.4 [R208], R4 ;  /* 0x00000004d0007844 */ /* 0x000fe20000000200 */
[----:B------:R-:W-:-:S02]  /*db20*/  F2FP.F16.F32.PACK_AB R25, R67, R66 ;  /* 0x000000424319723e */ /* 0x000fc400000000ff */
[----:B------:R-:W-:Y:S02]  /*db30*/  F2FP.F16.F32.PACK_AB R26, R180, R183 ;  /* 0x000000b7b41a723e */ /* 0x000fe400000000ff */
[----:B------:R-:W-:Y:S02]  /*db40*/  F2FP.F16.F32.PACK_AB R27, R71, R70 ;  /* 0x00000046471b723e */ /* 0x000fe400000000ff */
[----:B------:R-:W-:Y:S02]  /*db50*/  MOV R64, R64 ;  /* 0x0000004000407202 */ /* 0x000fe40000000f00 */
[----:B------:R-:W-:Y:S01]  /*db60*/  F2FP.F16.F32.PACK_AB R28, R178, R181 ;  /* 0x000000b5b21c723e */ /* 0x000fe200000000ff */
[----:B------:R1:W-:Y:S01]  /*db70*/  STSM.16.M88.4 [R48], R24 ;  /* 0x0000001830007844 */ /* 0x0003e20000000200 */
[----:B------:R-:W-:Y:S02]  /*db80*/  F2FP.F16.F32.PACK_AB R29, R75, R74 ;  /* 0x0000004a4b1d723e */ /* 0x000fe400000000ff */
[----:B------:R-:W-:-:S02]  /*db90*/  MOV R100, R100 ;  /* 0x0000006400647202 */ /* 0x000fc40000000f00 */
[----:B------:R-:W-:Y:S01]  /*dba0*/  F2FP.F16.F32.PACK_AB R49, R83, R82 ;  /* 0x000000525331723e */ /* 0x000fe200000000ff */
[----:B------:R2:W-:Y:S01]  /*dbb0*/  STSM.16.M88.4 [R64], R28 ;  /* 0x0000001c40007844 */ /* 0x0005e20000000200 */
[----:B------:R-:W-:Y:S02]  /*dbc0*/  F2FP.F16.F32.PACK_AB R50, R172, R175 ;  /* 0x000000afac32723e */ /* 0x000fe400000000ff */
[----:B------:R-:W-:Y:S02]  /*dbd0*/  F2FP.F16.F32.PACK_AB R51, R87, R86 ;  /* 0x000000565733723e */ /* 0x000fe400000000ff */
[----:B------:R-:W-:Y:S02]  /*dbe0*/  MOV R122, R122 ;  /* 0x0000007a007a7202 */ /* 0x000fe40000000f00 */
[----:B------:R-:W-:Y:S02]  /*dbf0*/  F2FP.F16.F32.PACK_AB R65, R91, R90 ;  /* 0x0000005a5b41723e */ /* 0x000fe400000000ff */
[----:B------:R-:W-:-:S02]  /*dc00*/  F2FP.F16.F32.PACK_AB R66, R168, R171 ;  /* 0x000000aba842723e */ /* 0x000fc400000000ff */
[----:B-1----:R-:W-:Y:S02]  /*dc10*/  F2FP.F16.F32.PACK_AB R48, R174, R177 ;  /* 0x000000b1ae30723e */ /* 0x002fe400000000ff */
[----:B------:R-:W-:Y:S02]  /*dc20*/  F2FP.F16.F32.PACK_AB R67, R95, R94 ;  /* 0x0000005e5f43723e */ /* 0x000fe400000000ff */
[----:B------:R-:W-:Y:S01]  /*dc30*/  MOV R126, R126 ;  /* 0x0000007e007e7202 */ /* 0x000fe20000000f00 */
[----:B------:R-:W-:Y:S01]  /*dc40*/  STSM.16.M88.4 [R100], R48 ;  /* 0x0000003064007844 */ /* 0x000fe20000000200 */
[----:B--2---:R-:W-:Y:S02]  /*dc50*/  F2FP.F16.F32.PACK_AB R64, R170, R173 ;  /* 0x000000adaa40723e */ /* 0x004fe400000000ff */
[----:B------:R-:W-:Y:S02]  /*dc60*/  F2FP.F16.F32.PACK_AB R4, R166, R169 ;  /* 0x000000a9a604723e */ /* 0x000fe400000000ff */
[----:B------:R-:W-:Y:S01]  /*dc70*/  F2FP.F16.F32.PACK_AB R5, R99, R98 ;  /* 0x000000626305723e */ /* 0x000fe200000000ff */
[----:B------:R1:W-:Y:S01]  /*dc80*/  STSM.16.M88.4 [R122], R64 ;  /* 0x000000407a007844 */ /* 0x0003e20000000200 */
        /* <DEDUP_REMOVED lines=8> */
[----:B0-----:R-:W-:Y:S01]  /*dd10*/  ISETP.NE.AND P2, PT, R73, RZ, PT ;  /* 0x000000ff4900720c */ /* 0x001fe20003f45270 */
[----:B------:R-:W-:Y:S01]  /*dd20*/  IMAD.X R73, RZ, RZ, R97, P1 ;  /* 0x000000ffff497224 */ /* 0x000fe200008e0661 */
[----:B------:R-:W-:Y:S01]  /*dd30*/  MOV R134, R134 ;  /* 0x0000008600867202 */ /* 0x000fe20000000f00 */
[----:B------:R0:W-:Y:S01]  /*dd40*/  STSM.16.M88.4 [R130], R8 ;  /* 0x0000000882007844 */ /* 0x0001e20000000200 */
[----:B------:R-:W-:Y:S02]  /*dd50*/  MOV R138, R138 ;  /* 0x0000008a008a7202 */ /* 0x000fe40000000f00 */
[----:B-1----:R-:W-:Y:S01]  /*dd60*/  F2FP.F16.F32.PACK_AB R122, R125, R124 ;  /* 0x0000007c7d7a723e */ /* 0x002fe200000000ff */
[----:B------:R1:W-:Y:S01]  /*dd70*/  STSM.16.M88.4 [R134], R112 ;  /* 0x0000007086007844 */ /* 0x0003e20000000200 */
[----:B------:R-:W-:Y:S02]  /*dd80*/  F2FP.F16.F32.PACK_AB R123, R155, R153 ;  /* 0x000000999b7b723e */ /* 0x000fe400000000ff */
[----:B------:R-:W-:-:S02]  /*dd90*/  MOV R142, R142 ;  /* 0x0000008e008e7202 */ /* 0x000fc40000000f00 */
[----:B------:R-:W-:Y:S01]  /*dda0*/  F2FP.F16.F32.PACK_AB R131, R161, R160 ;  /* 0x000000a0a183723e */ /* 0x000fe200000000ff */
[----:B------:R1:W-:Y:S01]  /*ddb0*/  STSM.16.M88.4 [R138], R120 ;  /* 0x000000788a007844 */ /* 0x0003e20000000200 */
[----:B--2---:R-:W-:Y:S02]  /*ddc0*/  F2FP.F16.F32.PACK_AB R4, R137, R136 ;  /* 0x000000888904723e */ /* 0x004fe400000000ff */
[----:B------:R-:W-:Y:S02]  /*ddd0*/  F2FP.F16.F32.PACK_AB R5, R163, R162 ;  /* 0x000000a2a305723e */ /* 0x000fe400000000ff */
[----:B------:R-:W-:Y:S02]  /*dde0*/  F2FP.F16.F32.PACK_AB R6, R141, R140 ;  /* 0x0000008c8d06723e */ /* 0x000fe400000000ff */
[----:B0-----:R-:W-:Y:S02]  /*ddf0*/  F2FP.F16.F32.PACK_AB R130, R133, R132 ;  /* 0x000000848582723e */ /* 0x001fe400000000ff */
[----:B------:R-:W-:-:S02]  /*de00*/  F2FP.F16.F32.PACK_AB R7, R165, R164 ;  /* 0x000000a4a507723e */ /* 0x000fc400000000ff */
[----:B------:R-:W-:Y:S01]  /*de10*/  LOP3.LUT R76, R77, 0x380, RZ, 0xc0, !PT ;  /* 0x000003804d4c7812 */ /* 0x000fe200078ec0ff */
[----:B------:R1:W-:Y:S01]  /*de20*/  STSM.16.M88.4 [R142], R128 ;  /* 0x000000808e007844 */ /* 0x0003e20000000200 */
[----:B------:R-:W-:Y:S02]  /*de30*/  LOP3.LUT R80, R81, 0x380, RZ, 0xc0, !PT ;  /* 0x0000038051507812 */ /* 0x000fe400078ec0ff */
[----:B------:R-:W-:Y:S01]  /*de40*/  LOP3.LUT R84, R85, 0x380, RZ, 0xc0, !PT ;  /* 0x0000038055547812 */ /* 0x000fe200078ec0ff */
[----:B------:R1:W-:Y:S01]  /*de50*/  STSM.16.M88.4 [R34], R4 ;  /* 0x0000000422007844 */ /* 0x0003e20000000200 */
[----:B------:R-:W-:Y:S02]  /*de60*/  LOP3.LUT R88, R89, 0x380, RZ, 0xc0, !PT ;  /* 0x0000038059587812 */ /* 0x000fe400078ec0ff */
[----:B------:R-:W-:Y:S01]  /*de70*/  LOP3.LUT R93, R92, 0x380, RZ, 0xc0, !PT ;  /* 0x000003805c5d7812 */ /* 0x000fe200078ec0ff */
[----:B------:R1:W-:Y:S01]  /*de80*/  STSM.16.M88.4 [R35], R144 ;  /* 0x0000009023007844 */ /* 0x0003e20000000200 */
[----:B------:R-:W-:-:S02]  /*de90*/  SHF.R.U64 R76, R76, 0x3, RZ ;  /* 0x000000034c4c7819 */ /* 0x000fc400000012ff */
[----:B------:R-:W-:Y:S02]  /*dea0*/  SHF.R.U64 R80, R80, 0x3, RZ ;  /* 0x0000000350507819 */ /* 0x000fe400000012ff */
        /* <DEDUP_REMOVED lines=16> */
[----:B------:R-:W-:Y:S01]  /*dfb0*/  VIADD R10, R185, UR44 ;  /* 0x0000002cb90a7c36 */ /* 0x000fe20008000000 */
[----:B------:R-:W-:Y:S01]  /*dfc0*/  ULDC.64 UR8, c[0x0][0xb90] ;  /* 0x0002e40000087ab9 */ /* 0x000fe20000000a00 */
[----:B------:R-:W-:Y:S01]  /*dfd0*/  ULDC.64 UR10, c[0x0][0xb98] ;  /* 0x0002e600000a7ab9 */ /* 0x000fe20000000a00 */
[----:B------:R-:W-:Y:S01]  /*dfe0*/  UIMAD UR5, UR12, UR8, URZ ;  /* 0x000000080c0572a4 */ /* 0x000fe2000f8e023f */
[----:B------:R-:W-:Y:S01]  /*dff0*/  IMAD.MOV.U32 R4, RZ, RZ, R10 ;  /* 0x000000ffff047224 */ /* 0x000fe200078e000a */
[----:B------:R-:W-:Y:S01]  /*e000*/  UIMAD.WIDE.U32 UR6, UR45, UR8, URZ ;  /* 0x000000082d0672a5 */ /* 0x000fe2000f8e003f */
[----:B------:R-:W-:Y:S01]  /*e010*/  IMAD.MOV R9, RZ, RZ, -R17 ;  /* 0x000000ffff097224 */ /* 0x000fe200078e0a11 */
[----:B------:R-:W-:Y:S01]  /*e020*/  UIMAD UR5, UR45, UR9, UR5 ;  /* 0x000000092d0572a4 */ /* 0x000fe2000f8e0205 */
[----:B------:R-:W-:Y:S01]  /*e030*/  VIADD R13, R16, UR44 ;  /* 0x0000002c100d7c36 */ /* 0x000fe20008000000 */
[----:B------:R-:W-:-:S02]  /*e040*/  UIMAD UR8, UR13, UR10, URZ ;  /* 0x0000000a0d0872a4 */ /* 0x000fc4000f8e023f */
[----:B------:R-:W-:Y:S02]  /*e050*/  UIADD3 UR7, UR7, UR5, URZ ;  /* 0x0000000507077290 */ /* 0x000fe4000fffe03f */
[----:B------:R-:W-:Y:S02]  /*e060*/  UIMAD UR8, UR43, UR11, UR8 ;  /* 0x0000000b2b0872a4 */ /* 0x000fe4000f8e0208 */
[----:B------:R-:W-:Y:S01]  /*e070*/  UIMAD.WIDE.U32 UR6, UR43, UR10, UR6 ;  /* 0x0000000a2b0672a5 */ /* 0x000fe2000f8e0006 */
[----:B------:R-:W-:Y:S01]  /*e080*/  ULDC UR5, c[0x0][0xa88] ;  /* 0x0002a20000057ab9 */ /* 0x000fe20000000800 */
[----:B0-----:R-:W-:-:S13]  /*e090*/  ISETP.NE.AND P0, PT, R8, 0x1, PT ;  /* 0x000000010800780c */ /* 0x001fda0003f05270 */
[----:B------:R-:W0:Y:S08]  /*e0a0*/  @P0 LDC R5, c[0x0][0xbec] ;  /* 0x0002fb00ff050b82 */ /* 0x000e300000000800 */
[----:B------:R-:W1:Y:S01]  /*e0b0*/  @P0 LDC R6, c[0x0][0xbf0] ;  /* 0x0002fc00ff060b82 */ /* 0x000e620000000800 */
[----:B0-----:R-:W-:-:S05]  /*e0c0*/  @P0 IMAD.HI.U32 R5, R10, R5, RZ ;  /* 0x000000050a050227 */ /* 0x001fca00078e00ff */
[----:B-1----:R-:W-:-:S04]  /*e0d0*/  @P0 SHF.R.U32.HI R4, RZ, R6, R5 ;  /* 0x00000006ff040219 */ /* 0x002fc80000011605 */
[--C-:B------:R-:W-:Y:S01]  /*e0e0*/  SHF.R.S32.HI R5, RZ, 0x1f, R4.reuse ;  /* 0x0000001fff057819 */ /* 0x100fe20000011404 */
[----:B------:R-:W-:Y:S01]  /*e0f0*/  IMAD.MOV R7, RZ, RZ, -R4 ;  /* 0x000000ffff077224 */ /* 0x000fe200078e0a04 */
[----:B------:R-:W-:-:S03]  /*e100*/  IADD3 R4, P0, R4, UR6, RZ ;  /* 0x0000000604047c10 */ /* 0x000fc6000ff1e0ff */
[C---:B------:R-:W-:Y:S02]  /*e110*/  IMAD R7, R8.reuse, R7, R10 ;  /* 0x0000000708077224 */ /* 0x040fe400078e020a */
[----:B------:R-:W-:Y:S02]  /*e120*/  IMAD.U32 R10, RZ, RZ, UR8 ;  /* 0x00000008ff0a7e24 */ /* 0x000fe4000f8e00ff */
[----:B------:R-:W-:Y:S01]  /*e130*/  IMAD R8, R8, UR5, RZ ;  /* 0x0000000508087c24 */ /* 0x000fe2000f8e02ff */
[----:B------:R-:W-:Y:S02]  /*e140*/  SHF.R.S32.HI R6, RZ, 0x1f, R7 ;  /* 0x0000001fff067819 */ /* 0x000fe40000011407 */
[----:B------:R-:W-:Y:S01]  /*e150*/  IADD3.X R5, R5, UR7, R10, P0, !PT ;  /* 0x0000000705057c10 */ /* 0x000fe200087fe40a */
[----:B------:R-:W-:Y:S02]  /*e160*/  ULDC.64 UR6, c[0x0][0xb88] ;  /* 0x0002e20000067ab9 */ /* 0x000fe40000000a00 */
[----:B------:R-:W-:-:S02]  /*e170*/  IMAD R6, R6, UR6, RZ ;  /* 0x0000000606067c24 */ /* 0x000fc4000f8e02ff */
[----:B------:R-:W-:-:S04]  /*e180*/  IMAD.WIDE.U32 R4, R7, UR6, R4 ;  /* 0x0000000607047c25 */ /* 0x000fc8000f8e0004 */
[----:B------:R-:W-:Y:S01]  /*e190*/  IMAD R7, R7, UR7, R6 ;  /* 0x0000000707077c24 */ /* 0x000fe2000f8e0206 */
[----:B------:R-:W-:Y:S02]  /*e1a0*/  ULDC.64 UR6, c[0x0][0xb50] ;  /* 0x0002d40000067ab9 */ /* 0x000fe40000000a00 */
[----:B------:R-:W-:Y:S01]  /*e1b0*/  LEA R10, P0, R4, UR6, 0x2 ;  /* 0x00000006040a7c11 */ /* 0x000fe2000f8010ff */
[----:B------:R-:W-:-:S04]  /*e1c0*/  IMAD.IADD R5, R5, 0x1, R7 ;  /* 0x0000000105057824 */ /* 0x000fc800078e0207 */
[----:B------:R-:W-:Y:S01]  /*e1d0*/  SHFL.IDX PT, R6, R10, 0x1, 0x1c1f ;  /* 0x003c1f000a067f89 */ /* 0x000fe200000e0000 */
[----:B------:R-:W-:Y:S02]  /*e1e0*/  LEA.HI.X R11, R4, UR7, R5, 0x2, P0 ;  /* 0x00000007040b7c11 */ /* 0x000fe400080f1405 */
        /* <DEDUP_REMOVED lines=9> */
.L_x_4972:
[----:B------:R-:W1:Y:S01]  /*e280*/  LDC R15, c[0x0][0xbe8] ;  /* 0x0002fa00ff0f7b82 */ /* 0x000e620000000800 */
[----:B------:R-:W-:Y:S01]  /*e290*/  ULDC UR10, c[0x0][0xac8] ;  /* 0x0002b200000a7ab9 */ /* 0x000fe20000000800 */
[----:B------:R-:W-:Y:S01]  /*e2a0*/  ULDC.64 UR8, c[0x0][0xae8] ;  /* 0x0002ba0000087ab9 */ /* 0x000fe20000000a00 */
[----:B------:R-:W-:Y:S01]  /*e2b0*/  ISETP.GE.AND P0, PT, R190, UR10, PT ;  /* 0x0000000abe007c0c */ /* 0x000fe2000bf06270 */
[----:B------:R-:W5:Y:S01]  /*e2c0*/  LD.E.128 R96, desc[UR52][R96.64] ;  /* 0x0000003460607980 */ /* 0x000f62000c101d00 */
[----:B------:R-:W-:Y:S02]  /*e2d0*/  ISETP.GE.AND P1, PT, R184, UR10, PT ;  /* 0x0000000ab8007c0c */ /* 0x000fe4000bf26270 */
[----:B0-----:R-:W-:Y:S01]  /*e2e0*/  SEL R3, RZ, 0xffffffff, P0 ;  /* 0xffffffffff037807 */ /* 0x001fe20000000000 */
[----:B------:R0:W5:Y:S01]  /*e2f0*/  LD.E.128 R4, desc[UR52][R20.64] ;  /* 0x0000003414047980 */ /* 0x000162000c101d00 */
[----:B------:R-:W-:Y:S02]  /*e300*/  ISETP.GE.AND P0, PT, R189, UR10, PT ;  /* 0x0000000abd007c0c */ /* 0x000fe4000bf06270 */
[----:B------:R-:W-:Y:S01]  /*e310*/  SEL R0, RZ, 0x1, P1 ;  /* 0x00000001ff007807 */ /* 0x000fe20000800000 */
[----:B------:R-:W-:Y:S01]  /*e320*/  IMAD.SHL.U32 R11, R3, 0x2, RZ ;  /* 0x00000002030b7824 */ /* 0x000fe200078e00ff */
[----:B------:R-:W5:Y:S04]  /*e330*/  LD.E.128 R32, desc[UR52][R32.64] ;  /* 0x0000003420207980 */ /* 0x000f68000c101d00 */
[----:B------:R-:W5:Y:S04]  /*e340*/  LD.E.128 R36, desc[UR52][R36.64] ;  /* 0x0000003424247980 */ /* 0x000f68000c101d00 */
[----:B------:R-:W5:Y:S01]  /*e350*/  LD.E.128 R40, desc[UR52][R40.64] ;  /* 0x0000003428287980 */ /* 0x000f62000c101d00 */
[----:B-1----:R-:W-:-:S03]  /*e360*/  ISETP.NE.AND P2, PT, R15, 0x1, PT ;  /* 0x000000010f00780c */ /* 0x002fc60003f45270 */
[----:B------:R-:W5:Y:S01]  /*e370*/  LD.E.128 R44, desc[UR52][R44.64] ;  /* 0x000000342c2c7980 */ /* 0x000f62000c101d00 */
[----:B------:R-:W-:Y:S02]  /*e380*/  SEL R3, RZ, 0xffffffff, P0 ;  /* 0xffffffffff037807 */ /* 0x000fe40000000000 */
[----:B------:R-:W-:Y:S01]  /*e390*/  LOP3.LUT R0, R11, 0x2, R0, 0xe2, !PT ;  /* 0x000000020b007812 */ /* 0x000fe200078ee200 */
[----:B------:R-:W5:Y:S04]  /*e3a0*/  LD.E.128 R52, desc[UR52][R52.64] ;  /* 0x0000003434347980 */ /* 0x000f68000c101d00 */
[----:B------:R-:W5:Y:S02]  /*e3b0*/  LD.E.128 R56, desc[UR52][R56.64] ;  /* 0x0000003438387980 */ /* 0x000f64000c101d00 */
[----:B------:R-:W1:Y:S01]  /*e3c0*/  @P2 LDC R9, c[0x0][0xbec] ;  /* 0x0002fb00ff092b82 */ /* 0x000e620000000800 */
[----:B------:R-:W-:Y:S01]  /*e3d0*/  IMAD.SHL.U32 R3, R3, 0x4, RZ ;  /* 0x0000000403037824 */ /* 0x000fe200078e00ff */
[----:B------:R-:W-:Y:S01]  /*e3e0*/  ISETP.GE.AND P0, PT, R188, UR10, PT ;  /* 0x0000000abc007c0c */ /* 0x000fe2000bf06270 */
[----:B------:R-:W5:Y:S04]  /*e3f0*/  LD.E.128 R60, desc[UR52][R60.64] ;  /* 0x000000343c3c7980 */ /* 0x000f68000c101d00 */
[----:B------:R-:W5:Y:S01]  /*e400*/  LD.E.128 R68, desc[UR52][R68.64] ;  /* 0x0000003444447980 */ /* 0x000f62000c101d00 */
[----:B------:R-:W2:Y:S01]  /*e410*/  @P2 LDC R11, c[0x0][0xbf0] ;  /* 0x0002fc00ff0b2b82 */ /* 0x000ea20000000800 */
[----:B------:R-:W-:Y:S01]  /*e420*/  LOP3.LUT R3, R3, 0x4, R0, 0xe2, !PT ;  /* 0x0000000403037812 */ /* 0x000fe200078ee200 */
[----:B------:R-:W-:Y:S01]  /*e430*/  IMAD R0, R211, 0x20, R212 ;  /* 0x00000020d3007824 */ /* 0x000fe200078e02d4 */
[----:B------:R-:W-:Y:S01]  /*e440*/  SEL R8, RZ, 0xffffffff, P0 ;  /* 0xffffffffff087807 */ /* 0x000fe20000000000 */
[----:B------:R-:W5:Y:S01]  /*e450*/  LD.E.128 R72, desc[UR52][R72.64] ;  /* 0x0000003448487980 */ /* 0x000f62000c101d00 */
[----:B------:R-:W-:Y:S01]  /*e460*/  ISETP.GE.AND P0, PT, R187, UR10, PT ;  /* 0x0000000abb007c0c */ /* 0x000fe2000bf06270 */
[----:B------:R-:W-:Y:S01]  /*e470*/  UIMAD UR5, UR12, UR8, URZ ;  /* 0x000000080c0572a4 */ /* 0x000fe2000f8e023f */
[----:B------:R-:W-:Y:S01]  /*e480*/  VIADD R14, R0, UR44 ;  /* 0x0000002c000e7c36 */ /* 0x000fe20008000000 */
[----:B------:R-:W5:Y:S01]  /*e490*/  LD.E.128 R76, desc[UR52][R76.64] ;  /* 0x000000344c4c7980 */ /* 0x000f62000c101d00 */
[----:B------:R-:W-:Y:S01]  /*e4a0*/  SEL R0, RZ, 0xffffffff, P0 ;  /* 0xffffffffff007807 */ /* 0x000fe20000000000 */
[----:B------:R-:W-:-:S02]  /*e4b0*/  UIMAD.WIDE.U32 UR6, UR45, UR8, URZ ;  /* 0x000000082d0672a5 */ /* 0x000fc4000f8e003f */
[----:B------:R-:W-:Y:S01]  /*e4c0*/  UIMAD UR5, UR45, UR9, UR5 ;  /* 0x000000092d0572a4 */ /* 0x000fe2000f8e0205 */
[----:B------:R-:W-:Y:S01]  /*e4d0*/  SHF.L.U32 R8, R8, 0x3, RZ ;  /* 0x0000000308087819 */ /* 0x000fe200000006ff */
[----:B------:R-:W-:Y:S01]  /*e4e0*/  IMAD.SHL.U32 R13, R0, 0x10, RZ ;  /* 0x00000010000d7824 */ /* 0x000fe200078e00ff */
[----:B------:R-:W-:Y:S01]  /*e4f0*/  ULDC.64 UR8, c[0x0][0xaf0] ;  /* 0x0002bc0000087ab9 */ /* 0x000fe20000000a00 */
[----:B-1----:R-:W-:Y:S01]  /*e500*/  @P2 IMAD.HI.U32 R0, R14, R9, RZ ;  /* 0x000000090e002227 */ /* 0x002fe200078e00ff */
[----:B------:R-:W-:Y:S01]  /*e510*/  UIADD3 UR7, UR7, UR5, URZ ;  /* 0x0000000507077290 */ /* 0x000fe2000fffe03f */
[----:B------:R-:W-:Y:S01]  /*e520*/  LOP3.LUT R8, R8, 0x8, R3, 0xe2, !PT ;  /* 0x0000000808087812 */ /* 0x000fe200078ee203 */
[----:B------:R-:W-:Y:S01]  /*e530*/  UIMAD UR5, UR13, UR8, URZ ;  /* 0x000000080d0572a4 */ /* 0x000fe2000f8e023f */
[----:B------:R-:W-:Y:S01]  /*e540*/  IMAD.MOV.U32 R3, RZ, RZ, R14 ;  /* 0x000000ffff037224 */ /* 0x000fe200078e000e */
[----:B------:R-:W-:Y:S01]  /*e550*/  UIMAD.WIDE.U32 UR6, UR43, UR8, UR6 ;  /* 0x000000082b0672a5 */ /* 0x000fe2000f8e0006 */
[----:B------:R-:W5:Y:S01]  /*e560*/  LD.E.128 R80, desc[UR52][R80.64] ;  /* 0x0000003450507980 */ /* 0x000f62000c101d00 */
[----:B--2---:R-:W-:Y:S01]  /*e570*/  @P2 SHF.R.U32.HI R3, RZ, R11, R0 ;  /* 0x0000000bff032219 */ /* 0x004fe20000011600 */
[----:B------:R-:W-:Y:S01]  /*e580*/  UIMAD UR5, UR43, UR9, UR5 ;  /* 0x000000092b0572a4 */ /* 0x000fe2000f8e0205 */
[----:B------:R-:W-:Y:S01]  /*e590*/  LOP3.LUT R10, R13, 0x10, R8, 0xe2, !PT ;  /* 0x000000100d0a7812 */ /* 0x000fe200078ee208 */
[----:B------:R-:W5:Y:S01]  /*e5a0*/  LD.E.128 R84, desc[UR52][R84.64] ;  /* 0x0000003454547980 */ /* 0x000f62000c101d00 */
[--C-:B------:R-:W-:Y:S01]  /*e5b0*/  SHF.R.S32.HI R11, RZ, 0x1f, R3.reuse ;  /* 0x0000001fff0b7819 */ /* 0x100fe20000011403 */
[----:B------:R-:W-:Y:S01]  /*e5c0*/  UIADD3 UR5, UR7, UR5, URZ ;  /* 0x0000000507057290 */ /* 0x000fe2000fffe03f */
[----:B------:R-:W-:Y:S01]  /*e5d0*/  ISETP.GE.AND P0, PT, R186, UR10, PT ;  /* 0x0000000aba007c0c */ /* 0x000fe2000bf06270 */
[----:B------:R-:W-:Y:S01]  /*e5e0*/  IMAD.U32 R8, RZ, RZ, UR6 ;  /* 0x00000006ff087e24 */ /* 0x000fe2000f8e00ff */
[----:B------:R-:W5:Y:S01]  /*e5f0*/  LD.E.128 R88, desc[UR52][R88.64] ;  /* 0x0000003458587980 */ /* 0x000f62000c101d00 */
[----:B------:R-:W-:Y:S01]  /*e600*/  IMAD.U32 R9, RZ, RZ, UR7 ;  /* 0x00000007ff097e24 */ /* 0x000fe2000f8e00ff */
[----:B------:R-:W-:Y:S01]  /*e610*/  ULDC.64 UR6, c[0x0][0xae0] ;  /* 0x0002b80000067ab9 */ /* 0x000fe20000000a00 */
[----:B------:R-:W-:Y:S01]  /*e620*/  IMAD.MOV R13, RZ, RZ, -R3 ;  /* 0x000000ffff0d7224 */ /* 0x000fe200078e0a03 */
[----:B------:R-:W-:Y:S01]  /*e630*/  SEL R0, RZ, 0xffffffff, P0 ;  /* 0xffffffffff007807 */ /* 0x000fe20000000000 */
[----:B------:R-:W-:Y:S01]  /*e640*/  IMAD R12, R11, UR6, RZ ;  /* 0x000000060b0c7c24 */ /* 0x000fe2000f8e02ff */
[----:B------:R-:W5:Y:S01]  /*e650*/  LD.E.128 R92, desc[UR52][R92.64] ;  /* 0x000000345c5c7980 */ /* 0x000f62000c101d00 */
[----:B------:R-:W-:Y:S01]  /*e660*/  IMAD R11, R15, R13, R14 ;  /* 0x0000000d0f0b7224 */ /* 0x000fe200078e020e */
[----:B------:R-:W-:Y:S01]  /*e670*/  ISETP.GE.AND P0, PT, R215, UR10, PT ;  /* 0x0000000ad7007c0c */ /* 0x000fe2000bf06270 */
[----:B------:R-:W-:Y:S01]  /*e680*/  IMAD.U32 R9, RZ, RZ, UR5 ;  /* 0x00000005ff097e24 */ /* 0x000fe2000f8e00ff */
[----:B------:R-:W-:Y:S01]  /*e690*/  @!PT LDS RZ, [RZ] ;  /* 0x00000000fffff984 */ /* 0x000fe20000000800 */
[----:B------:R-:W-:Y:S01]  /*e6a0*/  @!PT LDS RZ, [RZ] ;  /* 0x00000000fffff984 */ /* 0x000fe20000000800 */
[----:B------:R-:W-:Y:S01]  /*e6b0*/  @!PT LDS RZ, [RZ] ;  /* 0x00000000fffff984 */ /* 0x000fe20000000800 */
[----:B------:R-:W-:Y:S01]  /*e6c0*/  @!PT LDS RZ, [RZ] ;  /* 0x00000000fffff984 */ /* 0x000fe20000000800 */
[----:B------:R1:W-:Y:S06]  /*e6d0*/  MEMBAR.ALL.CTA ;  /* 0x0000000000007992 */ /* 0x0003ec0000008000 */
[----:B-1----:R-:W1:Y:S01]  /*e6e0*/  FENCE.VIEW.ASYNC.S ;  /* 0x00000000000073c6 */ /* 0x002e620000000000 */
[----:B0-----:R-:W-:Y:S01]  /*e6f0*/  IMAD.SHL.U32 R21, R0, 0x20, RZ ;  /* 0x0000002000157824 */ /* 0x001fe200078e00ff */
[----:B------:R-:W-:Y:S01]  /*e700*/  SHF.R.S32.HI R0, RZ, 0x1f, R11 ;  /* 0x0000001fff007819 */ /* 0x000fe2000001140b */
[C---:B------:R-:W-:Y:S01]  /*e710*/  IMAD R13, R3.reuse, UR7, R12 ;  /* 0x00000007030d7c24 */ /* 0x040fe2000f8e020c */
[----:B------:R-:W-:Y:S01]  /*e720*/  ULDC UR8, c[0x0][0xa88] ;  /* 0x0002a20000087ab9 */ /* 0x000fe20000000800 */
[----:B------:R-:W-:Y:S01]  /*e730*/  IMAD.WIDE.U32 R8, R3, UR6, R8 ;  /* 0x0000000603087c25 */ /* 0x000fe2000f8e0008 */
[----:B------:R-:W-:Y:S01]  /*e740*/  ULDC.64 UR6, c[0x0][0xad8] ;  /* 0x0002b60000067ab9 */ /* 0x000fe20000000a00 */
[----:B------:R-:W-:Y:S01]  /*e750*/  SEL R3, RZ, 0x40, P0 ;  /* 0x00000040ff037807 */ /* 0x000fe20000000000 */
[----:B------:R-:W-:Y:S01]  /*e760*/  UIADD3 UR5, UR42, 0x28c20, URZ ;  /* 0x00028c202a057890 */ /* 0x000fe2000fffe03f */
[----:B------:R-:W-:Y:S01]  /*e770*/  IMAD.IADD R9, R9, 0x1, R13 ;  /* 0x0000000109097824 */ /* 0x000fe200078e020d */
[----:B------:R-:W-:Y:S01]  /*e780*/  ISETP.GE.AND P0, PT, R214, UR10, PT ;  /* 0x0000000ad6007c0c */ /* 0x000fe2000bf06270 */
[----:B------:R-:W-:Y:S01]  /*e790*/  IMAD R0, R0, UR6, RZ ;  /* 0x0000000600007c24 */ /* 0x000fe2000f8e02ff */
[----:B------:R-:W-:Y:S01]  /*e7a0*/  UPRMT UR5, URZ, 0x654, UR5 ;  /* 0x000006543f057896 */ /* 0x000fe20008000005 */
[----:B------:R-:W-:Y:S01]  /*e7b0*/  VIADD R28, R212, UR44 ;  /* 0x0000002cd41c7c36 */ /* 0x000fe20008000000 */
[----:B------:R-:W-:Y:S01]  /*e7c0*/  LOP3.LUT R10, R21, 0x20, R10, 0xe2, !PT ;  /* 0x00000020150a7812 */ /* 0x000fe200078ee20a */
[----:B------:R-:W-:Y:S01]  /*e7d0*/  IMAD R29, R15, UR8, RZ ;  /* 0x000000080f1d7c24 */ /* 0x000fe2000f8e02ff */
[----:B------:R-:W-:Y:S01]  /*e7e0*/  BSSY B1, `(.L_x_4973) ;  /* 0x000002e000017945 */ /* 0x000fe20003800000 */
[C---:B------:R-:W-:Y:S01]  /*e7f0*/  IMAD R13, R11.reuse, UR7, R0 ;  /* 0x000000070b0d7c24 */ /* 0x040fe2000f8e0200 */
[----:B------:R-:W-:Y:S01]  /*e800*/  SEL R0, RZ, 0x80, P0 ;  /* 0x00000080ff007807 */ /* 0x000fe20000000000 */
[----:B------:R-:W-:Y:S01]  /*e810*/  IMAD.WIDE.U32 R8, R11, UR6, R8 ;  /* 0x000000060b087c25 */ /* 0x000fe2000f8e0008 */
[----:B------:R-:W-:Y:S01]  /*e820*/  ISETP.GE.AND P0, PT, R28, R29, PT ;  /* 0x0000001d1c00720c */ /* 0x000fe20003f06270 */
[----:B------:R-:W-:Y:S01]  /*e830*/  ULDC.64 UR6, c[0x0][0xa80] ;  /* 0x0002a00000067ab9 */ /* 0x000fe20000000a00 */
[----:B------:R-:W-:Y:S01]  /*e840*/  LOP3.LUT R3, R10, R3, RZ, 0xfc, !PT ;  /* 0x000000030a037212 */ /* 0x000fe200078efcff */
[----:B------:R-:W-:Y:S01]  /*e850*/  IMAD.IADD R9, R9, 0x1, R13 ;  /* 0x0000000109097824 */ /* 0x000fe200078e020d */
[----:B------:R-:W-:Y:S01]  /*e860*/  LEA R26, P1, R8, UR6, 0x1 ;  /* 0x00000006081a7c11 */ /* 0x000fe2000f8208ff */
[----:B-1----:R-:W-:Y:S01]  /*e870*/  SYNCS.ARRIVE.TRANS64.RED.A1T0 RZ, [UR5], RZ ;  /* 0x000000ffffff79a7 */ /* 0x002fe20008100405 */
[----:B------:R-:W-:-:S02]  /*e880*/  LOP3.LUT R0, R3, R0, RZ, 0xfc, !PT ;  /* 0x0000000003007212 */ /* 0x000fc400078efcff */
[----:B------:R-:W-:Y:S01]  /*e890*/  LEA.HI.X R27, R8, UR7, R9, 0x1, P1 ;  /* 0x00000007081b7c11 */ /* 0x000fe200088f0c09 */
[----:B------:R0:W1:Y:S04]  /*e8a0*/  SHFL.IDX PT, R10, R26, RZ, 0x181f ;  /* 0x00181fff1a0a7589 */ /* 0x00006800000e0000 */
        /* <DEDUP_REMOVED lines=22> */
[-C--:B------:R-:W-:Y:S02]  /*ea10*/  @P0 LEA R24, P3, R215, R10.reuse, 0x1 ;  /* 0x0000000ad7180211 */ /* 0x080fe400078608ff */
[-C--:B--2---:R-:W-:Y:S02]  /*ea20*/  @!P1 LEA R12, P6, R186, R10.reuse, 0x1 ;  /* 0x0000000aba0c9211 */ /* 0x084fe400078c08ff */
        /* <DEDUP_REMOVED lines=9> */
.L_x_4974:
[----:B------:R-:W-:Y:S05]  /*eac0*/  BSYNC B1 ;  /* 0x0000000000017941 */ /* 0x000fea0003800000 */
.L_x_4973:
[----:B---3--:R-:W-:Y:S01]  /*ead0*/  VIADD R8, R28, 0x20 ;  /* 0x000000201c087836 */ /* 0x008fe20000000000 */
[----:B--2---:R4:W2:Y:S04]  /*eae0*/  SHFL.IDX PT, R11, R27, 0x1, 0x181f ;  /* 0x00381f001b0b7f89 */ /* 0x0048a800000e0000 */
[----:B------:R-:W-:Y:S01]  /*eaf0*/  ISETP.GE.AND P0, PT, R8, R29, PT ;  /* 0x0000001d0800720c */ /* 0x000fe20003f06270 */
[----:B-1----:R4:W1:-:S12]  /*eb00*/  SHFL.IDX PT, R10, R26, 0x1, 0x181f ;  /* 0x00381f001a0a7f89 */ /* 0x00285800000e0000 */
[----:B----4-:R-:W-:Y:S05]  /*eb10*/  @P0 BRA `(.L_x_4975) ;  /* 0x0000000c00800947 */ /* 0x010fea0003800000 */
[----:B------:R-:W-:Y:S02]  /*eb20*/  ISETP.GE.AND P0, PT, R184, UR10, PT ;  /* 0x0000000ab8007c0c */ /* 0x000fe4000bf06270 */
[----:B------:R-:W-:Y:S02]  /*eb30*/  ISETP.GE.AND P5, PT, R190, UR10, PT ;  /* 0x0000000abe007c0c */ /* 0x000fe4000bfa6270 */
[----:B------:R-:W-:Y:S02]  /*eb40*/  ISETP.GE.AND P3, PT, R189, UR10, PT ;  /* 0x0000000abd007c0c */ /* 0x000fe4000bf66270 */
[----:B------:R-:W-:Y:S02]  /*eb50*/  ISETP.GE.AND P2, PT, R188, UR10, PT ;  /* 0x0000000abc007c0c */ /* 0x000fe4000bf46270 */
[----:B------:R-:W-:-:S05]  /*eb60*/  ISETP.GE.AND P1, PT, R187, UR10, PT ;  /* 0x0000000abb007c0c */ /* 0x000fca000bf26270 */
[----:B-12---:R-:W-:Y:S02]  /*eb70*/  @!P0 IMAD.WIDE R8, R184, 0x2, R10 ;  /* 0x00000002b8088825 */ /* 0x006fe400078e020a */
[-C--:B------:R-:W-:Y:S02]  /*eb80*/  @!P5 LEA R12, P4, R190, R10.reuse, 0x1 ;  /* 0x0000000abe0cd211 */ /* 0x080fe400078808ff */
[----:B------:R-:W-:Y:S01]  /*eb90*/  @!P3 LEA R14, P6, R189, R10, 0x1 ;  /* 0x0000000abd0eb211 */ /* 0x000fe200078c08ff */
[----:B-----5:R1:W-:Y:S01]  /*eba0*/  @!P0 ST.E.128 desc[UR52][R8.64], R4 ;  /* 0x0000000408008985 */ /* 0x0203e2000c101d34 */
        /* <DEDUP_REMOVED lines=8> */
[----:B-1----:R-:W-:-:S03]  /*ec30*/  @!P1 LEA R4, P6, R187, R10, 0x1 ;  /* 0x0000000abb049211 */ /* 0x002fc600078c08ff */
        /* <DEDUP_REMOVED lines=15> */
.L_x_4971:
[----:B------:R-:W0:Y:S01]  /*ed30*/  LDC R10, c[0x0][0xbe8] ;  /* 0x0002fa00ff0a7b82 */ /* 0x000e220000000800 */
[----:B------:R-:W1:Y:S01]  /*ed40*/  S2R R6, SR_TID.X ;  /* 0x0000000000067919 */ /* 0x000e620000002100 */
[----:B------:R-:W-:Y:S01]  /*ed50*/  ULDC UR12, c[0x0][0xac8] ;  /* 0x0002b200000c7ab9 */ /* 0x000fe20000000800 */
[----:B------:R-:W-:Y:S01]  /*ed60*/  USHF.R.S32.HI UR8, URZ, 0x1f, UR45 ;  /* 0x0000001f3f087899 */ /* 0x000fe2000801142d */
[----:B------:R-:W-:Y:S01]  /*ed70*/  BSSY B1, `(.L_x_4976) ;  /* 0x0000031000017945 */ /* 0x000fe20003800000 */
[----:B------:R-:W-:Y:S01]  /*ed80*/  USHF.R.S32.HI UR9, URZ, 0x1f, UR43 ;  /* 0x0000001f3f097899 */ /* 0x000fe2000801142b */
[----:B------:R-:W-:Y:S01]  /*ed90*/  ISETP.GE.AND P1, PT, R190, UR12, PT ;  /* 0x0000000cbe007c0c */ /* 0x000fe2000bf26270 */
[----:B------:R-:W-:Y:S01]  /*eda0*/  IMAD R8, R211, 0x20, R212 ;  /* 0x00000020d3087824 */ /* 0x000fe200078e02d4 */
[----:B0-----:R-:W-:Y:S01]  /*edb0*/  ISETP.NE.AND P0, PT, R10, 0x1, PT ;  /* 0x000000010a00780c */ /* 0x001fe20003f05270 */
[----:B-1----:R-:W-:-:S12]  /*edc0*/  VIADD R0, R6, 0xffffff80 ;  /* 0xffffff8006007836 */ /* 0x002fd80000000000 */
[----:B------:R-:W0:Y:S01]  /*edd0*/  @P0 LDC R9, c[0x0][0xbec] ;  /* 0x0002fb00ff090b82 */ /* 0x000e220000000800 */
[----:B------:R-:W-:-:S07]  /*ede0*/  ISETP.GE.AND P2, PT, R0, 0x40, PT ;  /* 0x000000400000780c */ /* 0x000fce0003f46270 */
[----:B------:R-:W1:Y:S06]  /*edf0*/  @P0 LDC R11, c[0x0][0xbf0] ;  /* 0x0002fc00ff0b0b82 */ /* 0x000e6c0000000800 */
[----:B------:R-:W-:Y:S05]  /*ee00*/  @P2 BRA `(.L_x_4977) ;  /* 0x00000000009c2947 */ /* 0x000fea0003800000 */
[----:B------:R-:W2:Y:S01]  /*ee10*/  LDC R5, c[0x0][0xbe8] ;  /* 0x0002fa00ff057b82 */ /* 0x000ea20000000800 */
[----:B------:R-:W-:Y:S01]  /*ee20*/  IMAD.U32 R7, RZ, RZ, UR44 ;  /* 0x0000002cff077e24 */ /* 0x000fe2000f8e00ff */
[----:B------:R-:W-:-:S04]  /*ee30*/  ULDC UR5, c[0x0][0xa88] ;  /* 0x0002a20000057ab9 */ /* 0x000fc80000000800 */
[----:B------:R-:W-:Y:S01]  /*ee40*/  IADD3 R6, R7, -0x80, R6 ;  /* 0xffffff8007067810 */ /* 0x000fe20007ffe006 */
[----:B--2---:R-:W-:-:S05]  /*ee50*/  IMAD R3, R5, UR5, RZ ;  /* 0x0000000505037c24 */ /* 0x004fca000f8e02ff */
[----:B------:R-:W-:-:S13]  /*ee60*/  ISETP.GE.AND P2, PT, R6, R3, PT ;  /* 0x000000030600720c */ /* 0x000fda0003f46270 */
[----:B------:R-:W-:Y:S05]  /*ee70*/  @P2 BRA `(.L_x_4977) ;  /* 0x0000000000802947 */ /* 0x000fea0003800000 */
[----:B------:R-:W-:Y:S01]  /*ee80*/  ISETP.NE.AND P2, PT, R5, 0x1, PT ;  /* 0x000000010500780c */ /* 0x000fe20003f45270 */
[----:B------:R-:W-:Y:S01]  /*ee90*/  ULDC.64 UR10, c[0x0][0xb90] ;  /* 0x0002e400000a7ab9 */ /* 0x000fe20000000a00 */
[----:B------:R-:W-:Y:S01]  /*eea0*/  MOV R4, R6 ;  /* 0x0000000600047202 */ /* 0x000fe20000000f00 */
[----:B------:R-:W-:Y:S02]  /*eeb0*/  UIMAD UR5, UR8, UR10, URZ ;  /* 0x0000000a080572a4 */ /* 0x000fe4000f8e023f */
[----:B------:R-:W-:Y:S02]  /*eec0*/  UIMAD.WIDE.U32 UR6, UR45, UR10, URZ ;  /* 0x0000000a2d0672a5 */ /* 0x000fe4000f8e003f */
[----:B------:R-:W-:-:S03]  /*eed0*/  UIMAD UR5, UR45, UR11, UR5 ;  /* 0x0000000b2d0572a4 */ /* 0x000fc6000f8e0205 */
[----:B------:R-:W-:Y:S01]  /*eee0*/  ULDC.64 UR10, c[0x0][0xb98] ;  /* 0x0002e600000a7ab9 */ /* 0x000fe20000000a00 */
[----:B------:R-:W-:Y:S02]  /*eef0*/  UIADD3 UR7, UR7, UR5, URZ ;  /* 0x0000000507077290 */ /* 0x000fe4000fffe03f */
[----:B------:R-:W2:Y:S01]  /*ef00*/  @P2 LDC R3, c[0x0][0xbec] ;  /* 0x0002fb00ff032b82 */ /* 0x000ea20000000800 */
[----:B------:R-:W-:Y:S02]  /*ef10*/  UIMAD UR5, UR9, UR10, URZ ;  /* 0x0000000a090572a4 */ /* 0x000fe4000f8e023f */
[----:B------:R-:W-:Y:S02]  /*ef20*/  UIMAD.WIDE.U32 UR6, UR43, UR10, UR6 ;  /* 0x0000000a2b0672a5 */ /* 0x000fe4000f8e0006 */
[----:B------:R-:W-:-:S03]  /*ef30*/  UIMAD UR5, UR43, UR11, UR5 ;  /* 0x0000000b2b0572a4 */ /* 0x000fc6000f8e0205 */
[----:B------:R-:W3:Y:S01]  /*ef40*/  @P2 LDC R7, c[0x0][0xbf0] ;  /* 0x0002fc00ff072b82 */ /* 0x000ee20000000800 */
[----:B------:R-:W-:Y:S01]  /*ef50*/  ULDC.64 UR10, c[0x0][0xb88] ;  /* 0x0002e200000a7ab9 */ /* 0x000fe20000000a00 */
[----:B--2---:R-:W-:-:S05]  /*ef60*/  @P2 IMAD.HI.U32 R0, R6, R3, RZ ;  /* 0x0000000306002227 */ /* 0x004fca00078e00ff */
[----:B---3--:R-:W-:-:S05]  /*ef70*/  @P2 SHF.R.U32.HI R4, RZ, R7, R0 ;  /* 0x00000007ff042219 */ /* 0x008fca0000011600 */
[----:B------:R-:W-:-:S04]  /*ef80*/  IMAD.MOV R3, RZ, RZ, -R4 ;  /* 0x000000ffff037224 */ /* 0x000fc800078e0a04 */
[----:B------:R-:W-:Y:S01]  /*ef90*/  IMAD R3, R5, R3, R6 ;  /* 0x0000000305037224 */ /* 0x000fe200078e0206 */
[----:B------:R-:W-:Y:S01]  /*efa0*/  SHF.R.S32.HI R5, RZ, 0x1f, R4 ;  /* 0x0000001fff057819 */ /* 0x000fe20000011404 */
[----:B------:R-:W-:Y:S01]  /*efb0*/  IMAD.U32 R6, RZ, RZ, UR5 ;  /* 0x00000005ff067e24 */ /* 0x000fe2000f8e00ff */
        /* <DEDUP_REMOVED lines=12> */
.L_x_4977:
[----:B------:R-:W-:Y:S05]  /*f080*/  BSYNC B1 ;  /* 0x0000000000017941 */ /* 0x000fea0003800000 */
.L_x_4976:
[----:B--2---:R-:W-:Y:S01]  /*f090*/  SEL R3, RZ, 0xffffffff, P1 ;  /* 0xffffffffff037807 */ /* 0x004fe20000800000 */
[----:B------:R-:W-:Y:S01]  /*f0a0*/  ULDC.64 UR10, c[0x0][0xae8] ;  /* 0x0002ba00000a7ab9 */ /* 0x000fe20000000a00 */
[----:B------:R-:W-:Y:S01]  /*f0b0*/  ISETP.GE.AND P2, PT, R184, UR12, PT ;  /* 0x0000000cb8007c0c */ /* 0x000fe2000bf46270 */
[----:B------:R-:W-:Y:S01]  /*f0c0*/  VIADD R8, R8, UR44 ;  /* 0x0000002c08087c36 */ /* 0x000fe20008000000 */
[----:B------:R-:W-:Y:S01]  /*f0d0*/  ISETP.GE.AND P1, PT, R189, UR12, PT ;  /* 0x0000000cbd007c0c */ /* 0x000fe2000bf26270 */
[----:B------:R-:W-:Y:S01]  /*f0e0*/  IMAD.SHL.U32 R3, R3, 0x2, RZ ;  /* 0x0000000203037824 */ /* 0x000fe200078e00ff */
[----:B------:R-:W-:Y:S01]  /*f0f0*/  SEL R0, RZ, 0x1, P2 ;  /* 0x00000001ff007807 */ /* 0x000fe20001000000 */
[----:B------:R-:W-:Y:S01]  /*f100*/  UIMAD UR5, UR8, UR10, URZ ;  /* 0x0000000a080572a4 */ /* 0x000fe2000f8e023f */
[----:B------:R-:W-:Y:S01]  /*f110*/  SEL R5, RZ, 0xffffffff, P1 ;  /* 0xffffffffff057807 */ /* 0x000fe20000800000 */
[----:B------:R-:W-:Y:S01]  /*f120*/  UIMAD.WIDE.U32 UR6, UR45, UR10, URZ ;  /* 0x0000000a2d0672a5 */ /* 0x000fe2000f8e003f */
[----:B------:R-:W-:Y:S01]  /*f130*/  LOP3.LUT R4, R3, 0x2, R0, 0xe2, !PT ;  /* 0x0000000203047812 */ /* 0x000fe200078ee200 */
[----:B0-----:R-:W-:Y:S01]  /*f140*/  @P0 IMAD.HI.U32 R0, R8, R9, RZ ;  /* 0x0000000908000227 */ /* 0x001fe200078e00ff */
[----:B------:R-:W-:Y:S01]  /*f150*/  UIMAD UR5, UR45, UR11, UR5 ;  /* 0x0000000b2d0572a4 */ /* 0x000fe2000f8e0205 */
[----:B------:R-:W-:Y:S01]  /*f160*/  ISETP.GE.AND P1, PT, R188, UR12, PT ;  /* 0x0000000cbc007c0c */ /* 0x000fe2000bf26270 */
[----:B------:R-:W-:Y:S01]  /*f170*/  BSSY B1, `(.L_x_4978) ;  /* 0x0000056000017945 */ /* 0x000fe20003800000 */
[----:B------:R-:W-:Y:S01]  /*f180*/  IMAD.MOV.U32 R3, RZ, RZ, R8 ;  /* 0x000000ffff037224 */ /* 0x000fe200078e0008 */
[----:B------:R-:W-:Y:S01]  /*f190*/  ULDC.64 UR10, c[0x0][0xaf0] ;  /* 0x0002bc00000a7ab9 */ /* 0x000fe20000000a00 */
[----:B------:R-:W-:Y:S01]  /*f1a0*/  UIADD3 UR7, UR7, UR5, URZ ;  /* 0x0000000507077290 */ /* 0x000fe2000fffe03f */
[----:B-1----:R-:W-:Y:S01]  /*f1b0*/  @P0 SHF.R.U32.HI R3, RZ, R11, R0 ;  /* 0x0000000bff030219 */ /* 0x002fe20000011600 */
[----:B------:R-:W-:Y:S01]  /*f1c0*/  UIMAD UR5, UR9, UR10, URZ ;  /* 0x0000000a090572a4 */ /* 0x000fe2000f8e023f */
[----:B------:R-:W-:Y:S01]  /*f1d0*/  SEL R0, RZ, 0xffffffff, P1 ;  /* 0xffffffffff007807 */ /* 0x000fe20000800000 */
[----:B------:R-:W-:Y:S01]  /*f1e0*/  IMAD.SHL.U32 R5, R5, 0x4, RZ ;  /* 0x0000000405057824 */ /* 0x000fe200078e00ff */
[----:B------:R-:W-:Y:S01]  /*f1f0*/  UIMAD.WIDE.U32 UR6, UR43, UR10, UR6 ;  /* 0x0000000a2b0672a5 */ /* 0x000fe2000f8e0006 */
[--C-:B------:R-:W-:Y:S01]  /*f200*/  IMAD.MOV R7, RZ, RZ, -R3.reuse ;  /* 0x000000ffff077224 */ /* 0x100fe200078e0a03 */
[----:B------:R-:W-:Y:S01]  /*f210*/  UIMAD UR5, UR43, UR11, UR5 ;  /* 0x0000000b2b0572a4 */ /* 0x000fe2000f8e0205 */
[----:B------:R-:W-:Y:S01]  /*f220*/  IMAD.SHL.U32 R11, R0, 0x8, RZ ;  /* 0x00000008000b7824 */ /* 0x000fe200078e00ff */
[----:B------:R-:W-:Y:S01]  /*f230*/  LOP3.LUT R4, R5, 0x4, R4, 0xe2, !PT ;  /* 0x0000000405047812 */ /* 0x000fe200078ee204 */
[----:B------:R-:W-:Y:S01]  /*f240*/  IMAD R7, R10, R7, R8 ;  /* 0x000000070a077224 */ /* 0x000fe200078e0208 */
[----:B------:R-:W-:Y:S01]  /*f250*/  UIADD3 UR5, UR7, UR5, URZ ;  /* 0x0000000507057290 */ /* 0x000fe2000fffe03f */
[----:B------:R-:W-:Y:S01]  /*f260*/  SHF.R.S32.HI R0, RZ, 0x1f, R3 ;  /* 0x0000001fff007819 */ /* 0x000fe20000011403 */
[----:B------:R-:W-:Y:S01]  /*f270*/  IMAD.U32 R5, RZ, RZ, UR7 ;  /* 0x00000007ff057e24 */ /* 0x000fe2000f8e00ff */
[----:B------:R-:W-:Y:S01]  /*f280*/  LOP3.LUT R11, R11, 0x8, R4, 0xe2, !PT ;  /* 0x000000080b0b7812 */ /* 0x000fe200078ee204 */
[----:B------:R-:W-:Y:S01]  /*f290*/  IMAD.U32 R4, RZ, RZ, UR6 ;  /* 0x00000006ff047e24 */ /* 0x000fe2000f8e00ff */
[----:B------:R-:W-:Y:S01]  /*f2a0*/  ULDC.64 UR6, c[0x0][0xae0] ;  /* 0x0002b80000067ab9 */ /* 0x000fe20000000a00 */
[----:B------:R-:W-:Y:S01]  /*f2b0*/  IMAD.U32 R5, RZ, RZ, UR5 ;  /* 0x00000005ff057e24 */ /* 0x000fe2000f8e00ff */
[----:B------:R-:W-:Y:S01]  /*f2c0*/  ISETP.GE.AND P1, PT, R187, UR12, PT ;  /* 0x0000000cbb007c0c */ /* 0x000fe2000bf26270 */
[----:B------:R-:W-:Y:S01]  /*f2d0*/  IMAD R6, R0, UR6, RZ ;  /* 0x0000000600067c24 */ /* 0x000fe2000f8e02ff */
[----:B------:R-:W-:Y:S01]  /*f2e0*/  SHF.R.S32.HI R0, RZ, 0x1f, R7 ;  /* 0x0000001fff007819 */ /* 0x000fe20000011407 */
[C---:B------:R-:W-:Y:S01]  /*f2f0*/  IMAD.WIDE.U32 R4, R3.reuse, UR6, R4 ;  /* 0x0000000603047c25 */ /* 0x040fe2000f8e0004 */
[----:B------:R-:W-:Y:S01]  /*f300*/  ISETP.GE.AND P0, PT, R186, UR12, PT ;  /* 0x0000000cba007c0c */ /* 0x000fe2000bf06270 */
[----:B------:R-:W-:Y:S01]  /*f310*/  ULDC UR5, c[0x0][0xa88] ;  /* 0x0002a20000057ab9 */ /* 0x000fe20000000800 */
[----:B------:R-:W-:Y:S01]  /*f320*/  SEL R8, RZ, 0xffffffff, P1 ;  /* 0xffffffffff087807 */ /* 0x000fe20000800000 */
[----:B------:R-:W-:Y:S01]  /*f330*/  IMAD R9, R3, UR7, R6 ;  /* 0x0000000703097c24 */ /* 0x000fe2000f8e0206 */
[----:B------:R-:W-:Y:S01]  /*f340*/  ULDC.64 UR6, c[0x0][0xad8] ;  /* 0x0002b60000067ab9 */ /* 0x000fe20000000a00 */
[----:B------:R-:W-:Y:S01]  /*f350*/  SEL R12, RZ, 0xffffffff, P0 ;  /* 0xffffffffff0c7807 */ /* 0x000fe20000000000 */
[----:B------:R-:W-:Y:S01]  /*f360*/  IMAD R0, R0, UR6, RZ ;  /* 0x0000000600007c24 */ /* 0x000fe2000f8e02ff */
[----:B------:R-:W-:Y:S01]  /*f370*/  ISETP.GE.AND P0, PT, R215, UR12, PT ;  /* 0x0000000cd7007c0c */ /* 0x000fe2000bf06270 */
[----:B------:R-:W-:Y:S01]  /*f380*/  VIADD R26, R212, UR44 ;  /* 0x0000002cd41a7c36 */ /* 0x000fe20008000000 */
[----:B------:R-:W-:Y:S01]  /*f390*/  IADD3 R5, R5, R9, RZ ;  /* 0x0000000905057210 */ /* 0x000fe20007ffe0ff */
[----:B------:R-:W-:Y:S01]  /*f3a0*/  IMAD R25, R10, UR5, RZ ;  /* 0x000000050a197c24 */ /* 0x000fe2000f8e02ff */
[----:B------:R-:W-:Y:S01]  /*f3b0*/  ISETP.GE.AND P2, PT, R214, UR12, PT ;  /* 0x0000000cd6007c0c */ /* 0x000fe2000bf46270 */
[----:B------:R-:W-:-:S02]  /*f3c0*/  IMAD.SHL.U32 R8, R8, 0x10, RZ ;  /* 0x0000001008087824 */ /* 0x000fc400078e00ff */
        /* <DEDUP_REMOVED lines=8> */
[----:B------:R-:W-:-:S03]  /*f450*/  IMAD.IADD R3, R5, 0x1, R3 ;  /* 0x0000000105037824 */ /* 0x000fc600078e0203 */
[----:B------:R-:W-:Y:S01]  /*f460*/  LOP3.LUT R11, R12, 0x20, R11, 0xe2, !PT ;  /* 0x000000200c0b7812 */ /* 0x000fe200078ee20b */
[----:B------:R0:W1:Y:S01]  /*f470*/  SHFL.IDX PT, R6, R20, RZ, 0x181f ;  /* 0x00181fff14067589 */ /* 0x00006200000e0000 */
[----:B------:R-:W-:Y:S02]  /*f480*/  LEA.HI.X R3, R4, UR7, R3, 0x1, P1 ;  /* 0x0000000704037c11 */ /* 0x000fe400088f0c03 */
[----:B------:R-:W-:Y:S02]  /*f490*/  LOP3.LUT R21, R11, R0, RZ, 0xfc, !PT ;  /* 0x000000000b157212 */ /* 0x000fe400078efcff */
[----:B------:R-:W-:Y:S01]  /*f4a0*/  SEL R0, RZ, 0x80, P2 ;  /* 0x00000080ff007807 */ /* 0x000fe20001000000 */
[----:B------:R0:W2:Y:S03]  /*f4b0*/  SHFL.IDX PT, R7, R3, RZ, 0x181f ;  /* 0x00181fff03077589 */ /* 0x0000a600000e0000 */
        /* <DEDUP_REMOVED lines=33> */
.L_x_4979:
[----:B------:R-:W-:Y:S05]  /*f6d0*/  BSYNC B1 ;  /* 0x0000000000017941 */ /* 0x000fea0003800000 */
.L_x_4978:
        /* <DEDUP_REMOVED lines=36> */
.L_x_4975:
[----:B------:R-:W-:Y:S05]  /*f920*/  BSYNC B0 ;  /* 0x0000000000007941 */ /* 0x000fea0003800000 */
.L_x_4970:
[----:B------:R-:W-:Y:S02]  /*f930*/  ULDC UR5, c[0x0][0xc38] ;  /* 0x00030e0000057ab9 */ /* 0x000fe40000000800 */
[----:B------:R-:W-:-:S06]  /*f940*/  UISETP.GE.AND UP0, UPT, UR4, UR5, UPT ;  /* 0x000000050400728c */ /* 0x000fcc000bf06270 */
[----:B------:R-:W-:-:S13]  /*f950*/  PLOP3.LUT P0, PT, PT, PT, UP0, 0x80, 0x0 ;  /* 0x000000000000781c */ /* 0x000fda0003f0f008 */
[----:B------:R-:W-:Y:S05]  /*f960*/  @!P0 BRA `(.L_x_4980) ;  /* 0xffffff1400708947 */ /* 0x000fea000383ffff */
[----:B------:R-:W-:Y:S05]  /*f970*/  EXIT ;  /* 0x000000000000794d */ /* 0x000fea0003800000 */
.L_x_4864:
[----:B------:R-:W-:-:S08]  /*f980*/  NOP ;  /* 0x0000000000007918 */ /* 0x000fd00000000000 */
[----:B------:R-:W0:-:S00]  /*f990*/  USETMAXREG.DEALLOC.CTAPOOL 0x28 ;  /* 0x00000028000079c8 */ /* 0x000e0000080e0500 */
[----:B0-----:R-:W-:-:S06]  /*f9a0*/  LOP3.LUT R2, R2, 0x3, RZ, 0xc0, !PT ;  /* 0x0000000302027812 */ /* 0x001fcc00078ec0ff */
[----:B------:R-:W0:Y:S01]  /*f9b0*/  S2UR UR10, SR_CTAID.X ;  /* 0x00000000000a79c3 */ /* 0x000e220000002500 */
[----:B------:R-:W-:Y:S01]  /*f9c0*/  LOP3.LUT R16, R16, 0xffffdfff, RZ, 0xc0, !PT ;  /* 0xffffdfff10107812 */ /* 0x000fe200078ec0ff */
[----:B------:R-:W-:Y:S01]  /*f9d0*/  STL [R1+0x4], RZ ;  /* 0x000004ff01007387 */ /* 0x000fe20000100800 */
        /* <DEDUP_REMOVED lines=9> */
[----:B------:R-:W-:Y:S01]  /*fa70*/  IMAD.SHL.U32 R31, R0, 0x8, RZ ;  /* 0x00000008001f7824 */ /* 0x000fe200078e00ff */
[----:B------:R-:W-:Y:S01]  /*fa80*/  ULDC UR4, c[0x0][0x320] ;  /* 0x0000c80000047ab9 */ /* 0x000fe20000000800 */
[----:B------:R-:W-:Y:S01]  /*fa90*/  LOP3.LUT R16, R16, 0xffffffbf, RZ, 0xc0, !PT ;  /* 0xffffffbf10107812 */ /* 0x000fe200078ec0ff */
[----:B------:R-:W0:Y:S01]  /*faa0*/  S2UR UR8, SR_CgaCtaId ;  /* 0x00000000000879c3 */ /* 0x000e220000008800 */
[----:B------:R-:W-:Y:S01]  /*fab0*/  LOP3.LUT R10, R0, 0x7f, RZ, 0xc0, !PT ;  /* 0x0000007f000a7812 */ /* 0x000fe200078ec0ff */
[----:B------:R-:W-:Y:S01]  /*fac0*/  ULDC.64 UR6, c[0x0][0x2f0] ;  /* 0x0000bc0000067ab9 */ /* 0x000fe20000000a00 */
[----:B------:R-:W-:Y:S01]  /*fad0*/  LOP3.LUT R8, R31, 0x38, RZ, 0xc0, !PT ;  /* 0x000000381f087812 */ /* 0x000fe200078ec0ff */
[----:B------:R1:W-:Y:S01]  /*fae0*/  STL [R1+0x4], RZ ;  /* 0x000004ff01007387 */ /* 0x0003e20000100800 */
[----:B------:R-:W-:Y:S01]  /*faf0*/  SHF.R.U32.HI R36, RZ, 0x3, R10 ;  /* 0x00000003ff247819 */ /* 0x000fe2000001160a */
[----:B------:R-:W-:Y:S01]  /*fb00*/  ULDC UR9, c[0x0][0x2b8] ;  /* 0x0000ae0000097ab9 */ /* 0x000fe20000000800 */
[C---:B------:R-:W-:Y:S01]  /*fb10*/  LOP3.LUT R2, R8.reuse, 0x40, RZ, 0xfc, !PT ;  /* 0x0000004008027812 */ /* 0x040fe200078efcff */
[----:B------:R-:W-:Y:S01]  /*fb20*/  ULDC UR38, c[0x0][0x288] ;  /* 0x0000a20000267ab9 */ /* 0x000fe20000000800 */
[----:B------:R-:W-:Y:S01]  /*fb30*/  ISETP.GE.AND P0, PT, R8, UR4, PT ;  /* 0x0000000408007c0c */ /* 0x000fe2000bf06270 */
[----:B------:R-:W-:Y:S01]  /*fb40*/  ULDC UR36, c[0x0][0x448] ;  /* 0x0001120000247ab9 */ /* 0x000fe20000000800 */
[----:B------:R-:W-:Y:S01]  /*fb50*/  ISETP.GE.AND P1, PT, R2, UR4, PT ;  /* 0x0000000402007c0c */ /* 0x000fe2000bf26270 */
[----:B------:R-:W-:Y:S01]  /*fb60*/  IMAD.U32 R33, RZ, RZ, UR10 ;  /* 0x0000000aff217e24 */ /* 0x000fe2000f8e00ff */
[C---:B------:R-:W-:Y:S01]  /*fb70*/  LOP3.LUT R3, R8.reuse, 0x80, RZ, 0xfc, !PT ;  /* 0x0000008008037812 */ /* 0x040fe200078efcff */
[----:B------:R-:W-:Y:S01]  /*fb80*/  IMAD.MOV.U32 R22, RZ, RZ, 0x1 ;  /* 0x00000001ff167424 */ /* 0x000fe200078e00ff */
[----:B------:R-:W-:Y:S01]  /*fb90*/  LOP3.LUT R4, R8, 0xc0, RZ, 0xfc, !PT ;  /* 0x000000c008047812 */ /* 0x000fe200078efcff */
[----:B------:R-:W-:Y:S01]  /*fba0*/  IMAD.MOV.U32 R18, RZ, RZ, RZ ;  /* 0x000000ffff127224 */ /* 0x000fe200078e00ff */
[----:B------:R-:W-:Y:S01]  /*fbb0*/  ISETP.GE.AND P3, PT, R3, UR4, PT ;  /* 0x0000000403007c0c */ /* 0x000fe2000bf66270 */
[----:B------:R-:W-:Y:S01]  /*fbc0*/  UIMAD UR36, UR36, UR38, URZ ;  /* 0x00000026242472a4 */ /* 0x000fe2000f8e023f */
[----:B------:R-:W-:Y:S01]  /*fbd0*/  ISETP.GE.AND P2, PT, R4, UR4, PT ;  /* 0x0000000404007c0c */ /* 0x000fe2000bf46270 */
[----:B------:R-:W-:Y:S01]  /*fbe0*/  ULDC UR46, c[0x0][0xc] ;  /* 0x00000300002e7ab9 */ /* 0x000fe20000000800 */
[----:B------:R-:W-:Y:S01]  /*fbf0*/  SEL R3, RZ, 0xffffffff, P1 ;  /* 0xffffffffff037807 */ /* 0x000fe20000800000 */
[----:B------:R-:W-:Y:S01]  /*fc00*/  ULOP3.LUT UR47, UR39, 0x2, URZ, 0xfc, !UPT ;  /* 0x00000002272f7892 */ /* 0x000fe2000f8efc3f */
[----:B------:R-:W-:-:S02]  /*fc10*/  LOP3.LUT R5, R8, 0x180, RZ, 0xfc, !PT ;  /* 0x0000018008057812 */ /* 0x000fc400078efcff */
[----:B------:R-:W-:Y:S01]  /*fc20*/  @P1 LOP3.LUT R16, R16, 0x40, RZ, 0xfc, !PT ;  /* 0x0000004010101812 */ /* 0x000fe200078efcff */
[----:B------:R-:W-:Y:S01]  /*fc30*/  IMAD.SHL.U32 R3, R3, 0x2, RZ ;  /* 0x0000000203037824 */ /* 0x000fe200078e00ff */
[----:B------:R-:W-:Y:S02]  /*fc40*/  LOP3.LUT R6, R8, 0x1c0, RZ, 0xfc, !PT ;  /* 0x000001c008067812 */ /* 0x000fe400078efcff */
[----:B------:R-:W-:Y:S02]  /*fc50*/  LOP3.LUT R16, R16, 0xffffff7f, RZ, 0xc0, !PT ;  /* 0xffffff7f10107812 */ /* 0x000fe400078ec0ff */
[----:B------:R-:W-:Y:S02]  /*fc60*/  SEL R2, RZ, 0x1, P0 ;  /* 0x00000001ff027807 */ /* 0x000fe40000000000 */
[----:B------:R-:W-:Y:S02]  /*fc70*/  @P0 LOP3.LUT R16, R16, 0x80, RZ, 0xfc, !PT ;  /* 0x0000008010100812 */ /* 0x000fe400078efcff */
[----:B------:R-:W-:-:S02]  /*fc80*/  ISETP.GE.AND P1, PT, R5, UR4, PT ;  /* 0x0000000405007c0c */ /* 0x000fc4000bf26270 */
[----:B------:R-:W-:Y:S02]  /*fc90*/  LOP3.LUT R16, R16, 0xffffffdf, RZ, 0xc0, !PT ;  /* 0xffffffdf10107812 */ /* 0x000fe400078ec0ff */
[----:B------:R-:W-:Y:S02]  /*fca0*/  ISETP.GE.AND P0, PT, R6, UR4, PT ;  /* 0x0000000406007c0c */ /* 0x000fe4000bf06270 */
[----:B------:R-:W-:Y:S02]  /*fcb0*/  @P3 LOP3.LUT R16, R16, 0x20, RZ, 0xfc, !PT ;  /* 0x0000002010103812 */ /* 0x000fe400078efcff */
[----:B------:R-:W-:Y:S02]  /*fcc0*/  LOP3.LUT R5, R8, 0x100, RZ, 0xfc, !PT ;  /* 0x0000010008057812 */ /* 0x000fe400078efcff */
[----:B------:R-:W-:Y:S02]  /*fcd0*/  LOP3.LUT R16, R16, 0xffffffef, RZ, 0xc0, !PT ;  /* 0xffffffef10107812 */ /* 0x000fe400078ec0ff */
[----:B------:R-:W-:-:S02]  /*fce0*/  LOP3.LUT R6, R8, 0x140, RZ, 0xfc, !PT ;  /* 0x0000014008067812 */ /* 0x000fc400078efcff */
[----:B------:R-:W-:Y:S02]  /*fcf0*/  LOP3.LUT R2, R3, 0x2, R2, 0xe2, !PT ;  /* 0x0000000203027812 */ /* 0x000fe400078ee202 */
[----:B------:R-:W-:Y:S02]  /*fd00*/  @P2 LOP3.LUT R16, R16, 0x10, RZ, 0xfc, !PT ;  /* 0x0000001010102812 */ /* 0x000fe400078efcff */
[----:B------:R-:W-:Y:S02]  /*fd10*/  SEL R3, RZ, 0x4, P3 ;  /* 0x00000004ff037807 */ /* 0x000fe40001800000 */
[----:B------:R-:W-:Y:S02]  /*fd20*/  SEL R4, RZ, 0x8, P2 ;  /* 0x00000008ff047807 */ /* 0x000fe40001000000 */
[----:B------:R-:W-:Y:S02]  /*fd30*/  ISETP.GE.AND P3, PT, R5, UR4, PT ;  /* 0x0000000405007c0c */ /* 0x000fe4000bf66270 */
[----:B------:R-:W-:Y:S01]  /*fd40*/  ISETP.GE.AND P2, PT, R6, UR4, PT ;  /* 0x0000000406007c0c */ /* 0x000fe2000bf46270 */
[----:B------:R-:W-:Y:S01]  /*fd50*/  ULDC.64 UR4, c[0x0][0x418] ;  /* 0x0001060000047ab9 */ /* 0x000fe20000000a00 */
[----:B------:R-:W-:Y:S01]  /*fd60*/  LOP3.LUT R4, R4, R2, R3, 0xfe, !PT ;  /* 0x0000000204047212 */ /* 0x000fe200078efe03 */
[----:B------:R-:W-:Y:S01]  /*fd70*/  UISETP.NE.U32.AND UP0, UPT, UR4, URZ, UPT ;  /* 0x0000003f0400728c */ /* 0x000fe2000bf05070 */
[----:B------:R-:W-:-:S02]  /*fd80*/  LOP3.LUT R3, R31, 0x1f8, RZ, 0xc0, !PT ;  /* 0x000001f81f037812 */ /* 0x000fc400078ec0ff */
[----:B------:R-:W-:Y:S01]  /*fd90*/  LOP3.LUT R16, R16, 0xfffffff7, RZ, 0xc0, !PT ;  /* 0xfffffff710107812 */ /* 0x000fe200078ec0ff */
[----:B------:R-:W-:Y:S01]  /*fda0*/  UISETP.NE.AND.EX UP0, UPT, UR5, URZ, UPT, UP0 ;  /* 0x0000003f0500728c */ /* 0x000fe2000bf05300 */
[----:B------:R-:W-:Y:S01]  /*fdb0*/  LOP3.LUT R2, R3, 0x38, R0, 0x78, !PT ;  /* 0x0000003803027812 */ /* 0x000fe200078e7800 */
[----:B------:R-:W-:Y:S01]  /*fdc0*/  IMAD.SHL.U32 R3, R0, 0x10, RZ ;  /* 0x0000001000037824 */ /* 0x000fe200078e00ff */
[----:B------:R-:W-:Y:S01]  /*fdd0*/  UMOV UR5, 0x400 ;  /* 0x0000040000057882 */ /* 0x000fe20000000000 */
[----:B------:R-:W-:Y:S01]  /*fde0*/  @P3 LOP3.LUT R16, R16, 0x8, RZ, 0xfc, !PT ;  /* 0x0000000810103812 */ /* 0x000fe200078efcff */
[----:B0-----:R-:W-:Y:S01]  /*fdf0*/  ULEA UR8, UR8, UR5, 0x18 ;  /* 0x0000000508087291 */ /* 0x001fe2000f8ec03f */
[----:B------:R-:W-:Y:S01]  /*fe00*/  LOP3.LUT R31, R2, 0x200, R31, 0xf8, !PT ;  /* 0x00000200021f7812 */ /* 0x000fe200078ef81f */
[----:B------:R-:W-:Y:S01]  /*fe10*/  ULDC UR4, c[0x0][0x424] ;  /* 0x0001090000047ab9 */ /* 0x000fe20000000800 */
[----:B------:R-:W-:Y:S01]  /*fe20*/  LOP3.LUT R0, R36, 0x70, R3, 0xf8, !PT ;  /* 0x0000007024007812 */ /* 0x000fe200078ef803 */
[----:B------:R-:W-:Y:S01]  /*fe30*/  USEL UR4, UR4, 0x1, UP0 ;  /* 0x0000000104047887 */ /* 0x000fe20008000000 */
[----:B------:R-:W-:Y:S01]  /*fe40*/  SEL R7, RZ, 0x40, P1 ;  /* 0x00000040ff077807 */ /* 0x000fe20000800000 */
[----:B------:R-:W-:Y:S01]  /*fe50*/  IMAD.U32 R17, RZ, RZ, UR8 ;  /* 0x00000008ff117e24 */ /* 0x000fe2000f8e00ff */
[----:B------:R-:W-:Y:S01]  /*fe60*/  ISETP.GE.AND P1, PT, R8, UR7, PT ;  /* 0x0000000708007c0c */ /* 0x000fe2000bf26270 */
[----:B------:R-:W-:Y:S01]  /*fe70*/  UIMAD UR37, UR4, UR6, URZ ;  /* 0x00000006042572a4 */ /* 0x000fe2000f8e023f */
[----:B------:R-:W-:Y:S01]  /*fe80*/  LOP3.LUT R16, R16, 0xfffffffb, RZ, 0xc0, !PT ;  /* 0xfffffffb10107812 */ /* 0x000fe200078ec0ff */
[----:B------:R-:W-:Y:S01]  /*fe90*/  IMAD R0, R31, 0x2, R17 ;  /* 0x000000021f007824 */ /* 0x000fe200078e0211 */
[----:B------:R-:W-:Y:S01]  /*fea0*/  SEL R5, RZ, 0x10, P3 ;  /* 0x00000010ff057807 */ /* 0x000fe20001800000 */
[----:B------:R-:W-:Y:S01]  /*feb0*/  UIADD3 UR4, UR37, 0x3f, URZ ;  /* 0x0000003f25047890 */ /* 0x000fe2000fffe03f */
[----:B------:R-:W-:Y:S01]  /*fec0*/  SEL R6, RZ, 0x20, P2 ;  /* 0x00000020ff067807 */ /* 0x000fe20001000000 */
[----:B------:R-:W-:Y:S01]  /*fed0*/  UIADD3 UR48, UR37, 0x1, -UR38 ;  /* 0x0000000125307890 */ /* 0x000fe2000fffe826 */
[----:B------:R1:W-:Y:S01]  /*fee0*/  STL [R1+0x8], R0 ;  /* 0x0000080001007387 */ /* 0x0003e20000100800 */
[----:B------:R-:W-:Y:S01]  /*fef0*/  @P2 LOP3.LUT R16, R16, 0x4, RZ, 0xfc, !PT ;  /* 0x0000000410102812 */ /* 0x000fe200078efcff */
[----:B------:R-:W-:Y:S01]  /*ff00*/  USHF.R.S32.HI UR5, URZ, 0x1f, UR4 ;  /* 0x0000001f3f057899 */ /* 0x000fe20008011404 */
[----:B------:R-:W-:Y:S01]  /*ff10*/  LOP3.LUT R4, R6, R4, R5, 0xfe, !PT ;  /* 0x0000000406047212 */ /* 0x000fe200078efe05 */
[----:B------:R-:W-:Y:S01]  /*ff20*/  UIADD3 UR38, UR37, -UR38, URZ ;  /* 0x8000002625267290 */ /* 0x000fe2000fffe03f */
[----:B------:R-:W-:Y:S01]  /*ff30*/  SEL R9, RZ, 0x80, P0 ;  /* 0x00000080ff097807 */ /* 0x000fe20000000000 */
[----:B------:R-:W-:Y:S01]  /*ff40*/  ULEA.HI UR5, UR5, UR4, URZ, 0x6 ;  /* 0x0000000405057291 */ /* 0x000fe2000f8f303f */
[----:B------:R-:W-:-:S02]  /*ff50*/  ISETP.GE.AND P0, PT, R8, UR9, PT ;  /* 0x0000000908007c0c */ /* 0x000fc4000bf06270 */
[----:B------:R-:W-:Y:S01]  /*ff60*/  LOP3.LUT R4, R4, R7, RZ, 0xfc, !PT ;  /* 0x0000000704047212 */ /* 0x000fe200078efcff */
[----:B------:R-:W-:Y:S01]  /*ff70*/  USHF.R.S32.HI UR40, URZ, 0x6, UR5 ;  /* 0x000000063f287899 */ /* 0x000fe20008011405 */
[----:B------:R-:W-:Y:S02]  /*ff80*/  LOP3.LUT R16, R16, 0xfffffffd, RZ, 0xc0, !PT ;  /* 0xfffffffd10107812 */ /* 0x000fe400078ec0ff */
[----:B------:R-:W-:Y:S02]  /*ff90*/  LOP3.LUT R32, R4, R9, RZ, 0xfc, !PT ;  /* 0x0000000904207212 */ /* 0x000fe400078efcff */
[----:B------:R-:W-:Y:S02]  /*ffa0*/  @P1 LOP3.LUT R16, R16, 0x2, RZ, 0xfc, !PT ;  /* 0x0000000210101812 */ /* 0x000fe400078efcff */
[----:B------:R-:W-:Y:S02]  /*ffb0*/  LOP3.LUT R28, R4, 0x40, RZ, 0xc0, !PT ;  /* 0x00000040041c7812 */ /* 0x000fe400078ec0ff */
[----:B------:R-:W-:-:S02]  /*ffc0*/  LOP3.LUT R26, R32, 0x80, RZ, 0xc0, !PT ;  /* 0x00000080201a7812 */ /* 0x000fc400078ec0ff */
[----:B------:R-:W-:Y:S02]  /*ffd0*/  LOP3.LUT R16, R16, 0xffffefff, RZ, 0xc0, !PT ;  /* 0xffffefff10107812 */ /* 0x000fe400078ec0ff */
[----:B------:R-:W-:Y:S02]  /*ffe0*/  SHF.R.U32.HI R28, RZ, 0x2, R28 ;  /* 0x00000002ff1c7819 */ /* 0x000fe4000001161c */
[----:B------:R-:W-:Y:S02]  /*fff0*/  SHF.R.U32.HI R26, RZ, 0x3, R26 ;  /* 0x00000003ff1a7819 */ /* 0x000fe4000001161a */
[----:B-1----:R-:W-:-:S07]  /*10000*/  @P0 LOP3.LUT R16, R16, 0x1000, RZ, 0xfc, !PT ;  /* 0x0000100010100812 */ /* 0x002fce00078efcff */
.L_x_5036:
        /* <DEDUP_REMOVED lines=13> */
[----:B012--5:R-:W-:Y:S05]  /*100e0*/  @P0 BRA `(.L_x_4982) ;  /* 0x0000000000200947 */ /* 0x027fea0003800000 */
        /* <DEDUP_REMOVED lines=8> */
.L_x_4982:
[----:B------:R-:W-:Y:S01]  /*10170*/  ULDC UR8, c[0x0][0xc54] ;  /* 0x0003150000087ab9 */ /* 0x000fe20000000800 */
[----:B------:R-:W-:Y:S01]  /*10180*/  UMOV UR6, UR7 ;  /* 0x0000000700067c82 */ /* 0x000fe20008000000 */
[----:B------:R-:W-:-:S11]  /*10190*/  UISETP.NE.AND UP0, UPT, UR8, 0x1, UPT ;  /* 0x000000010800788c */ /* 0x000fd6000bf05270 */
[----:B------:R-:W-:Y:S02]  /*101a0*/  @UP0 ULDC.64 UR10, c[0x0][0xc58] ;  /* 0x00031600000a0ab9 */ /* 0x000fe40000000a00 */
[----:B------:R-:W-:-:S04]  /*101b0*/  UIMAD.WIDE.U32 UR4, UR7, UR10, URZ ;  /* 0x0000000a070472a5 */ /* 0x000fc8000f8e003f */
[----:B------:R-:W-:-:S04]  /*101c0*/  @UP0 USHF.R.U32.HI UR6, URZ, UR11, UR5 ;  /* 0x0000000b3f060299 */ /* 0x000fc80008011605 */
[----:B------:R-:W-:-:S12]  /*101d0*/  UIMAD UR4, UR6, UR8, URZ ;  /* 0x00000008060472a4 */ /* 0x000fd8000f8e023f */
.L_x_4983:
        /* <DEDUP_REMOVED lines=18> */
[----:B------:R-:W-:Y:S01]  /*10300*/  MOV R3, UR5 ;  /* 0x0000000500037c02 */ /* 0x000fe20008000f00 */
[----:B------:R-:W-:Y:S01]  /*10310*/  IMAD.U32 R2, RZ, RZ, UR4 ;  /* 0x00000004ff027e24 */ /* 0x000fe2000f8e00ff */
[----:B------:R-:W-:Y:S01]  /*10320*/  ULDC UR5, c[0x0][0x448] ;  /* 0x0001120000057ab9 */ /* 0x000fe20000000800 */
        /* <DEDUP_REMOVED lines=27> */
.L_x_4985:
[----:B------:R-:W-:-:S11]  /*104e0*/  UISETP.NE.AND UP1, UPT, UR5, 0x1, UPT ;  /* 0x000000010500788c */ /* 0x000fd6000bf25270 */
[----:B------:R-:W-:Y:S02]  /*104f0*/  @UP1 ULDC.64 UR10, c[0x0][0x9e8] ;  /* 0x00027a00000a1ab9 */ /* 0x000fe40000000a00 */
[----:B------:R-:W-:-:S04]  /*10500*/  UIMAD.WIDE.U32 UR6, UR8, UR10, URZ ;  /* 0x0000000a080672a5 */ /* 0x000fc8000f8e003f */
[----:B------:R-:W-:-:S12]  /*10510*/  @UP1 USHF.R.U32.HI UR8, URZ, UR11, UR7 ;  /* 0x0000000b3f081299 */ /* 0x000fd80008011607 */
.L_x_4986:
[----:B------:R-:W-:-:S04]  /*10520*/  UIMAD UR8, UR8, UR5, UR5 ;  /* 0x00000005080872a4 */ /* 0x000fc8000f8e0205 */
[----:B------:R-:W-:-:S04]  /*10530*/  UISETP.LT.AND UP1, UPT, UR4, UR8, UPT ;  /* 0x000000080400728c */ /* 0x000fc8000bf21270 */
[----:B------:R-:W-:-:S12]  /*10540*/  USEL UR4, UR4, UR8, UP1 ;  /* 0x0000000804047287 */ /* 0x000fd80008800000 */
.L_x_4984:
[----:B------:R-:W-:Y:S01]  /*10550*/  UISETP.NE.AND UP1, UPT, UR49, URZ, UPT ;  /* 0x0000003f3100728c */ /* 0x000fe2000bf25270 */
[----:B------:R-:W-:Y:S01]  /*10560*/  PLOP3.LUT P0, PT, PT, PT, UP0, 0x40, 0x0 ;  /* 0x000000000000781c */ /* 0x000fe20003f0e808 */
[----:B------:R-:W-:-:S04]  /*10570*/  UIADD3 UR4, UR4, 0x3f, URZ ;  /* 0x0000003f04047890 */ /* 0x000fc8000fffe03f */
[----:B------:R-:W-:-:S04]  /*10580*/  USHF.R.S32.HI UR8, URZ, 0x1f, UR4 ;  /* 0x0000001f3f087899 */ /* 0x000fc80008011404 */
[----:B------:R-:W-:Y:S01]  /*10590*/  ULEA.HI UR8, UR8, UR4, URZ, 0x6 ;  /* 0x0000000408087291 */ /* 0x000fe2000f8f303f */
[----:B------:R-:W-:Y:S01]  /*105a0*/  @UP1 ULDC UR6, c[0x0][0x44c] ;  /* 0x0001130000061ab9 */ /* 0x000fe20000000800 */
[----:B------:R-:W-:Y:S01]  /*105b0*/  @UP1 ULDC UR9, c[0x0][0x450] ;  /* 0x0001140000091ab9 */ /* 0x000fe20000000800 */
[----:B------:R-:W-:Y:S02]  /*105c0*/  UIMAD.WIDE.U32 UR6, UR43, UR6, URZ ;  /* 0x000000062b0672a5 */ /* 0x000fe4000f8e003f */
[----:B------:R-:W-:Y:S01]  /*105d0*/  UMOV UR4, UR43 ;  /* 0x0000002b00047c82 */ /* 0x000fe20008000000 */
[----:B------:R-:W-:Y:S02]  /*105e0*/  USHF.R.S32.HI UR8, URZ, 0x6, UR8 ;  /* 0x000000063f087899 */ /* 0x000fe40008011408 */
[----:B------:R-:W-:Y:S02]  /*105f0*/  @UP1 USHF.R.U32.HI UR4, URZ, UR9, UR7 ;  /* 0x000000093f041299 */ /* 0x000fe40008011607 */
[----:B------:R-:W-:-:S02]  /*10600*/  UISETP.LT.AND UP1, UPT, UR40, UR8, UPT ;  /* 0x000000082800728c */ /* 0x000fc4000bf21270 */
[----:B------:R-:W-:Y:S01]  /*10610*/  UIADD3 UR4, UR38, UR4, URZ ;  /* 0x0000000426047290 */ /* 0x000fe2000fffe03f */
[----:B------:R-:W-:Y:S01]  /*10620*/  ULDC UR6, c[0x0][0x9dc] ;  /* 0x0002770000067ab9 */ /* 0x000fe20000000800 */
[----:B------:R-:W-:Y:S02]  /*10630*/  USEL UR44, UR40, UR8, UP1 ;  /* 0x00000008282c7287 */ /* 0x000fe40008800000 */
[----:B------:R-:W-:Y:S01]  /*10640*/  UIADD3 UR8, UR4, -UR6, URZ ;  /* 0x8000000604087290 */ /* 0x000fe2000fffe03f */
[----:B------:R-:W-:Y:S11]  /*10650*/  @P0 BRA `(.L_x_4987) ;  /* 0x0000000000440947 */ /* 0x000ff60003800000 */
        /* <DEDUP_REMOVED lines=10> */
.L_x_4988:
[----:B------:R-:W-:-:S11]  /*10700*/  UISETP.NE.AND UP0, UPT, UR5, 0x1, UPT ;  /* 0x000000010500788c */ /* 0x000fd6000bf05270 */
[----:B------:R-:W-:Y:S02]  /*10710*/  @UP0 ULDC.64 UR10, c[0x0][0x9e8] ;  /* 0x00027a00000a0ab9 */ /* 0x000fe40000000a00 */
[----:B------:R-:W-:-:S04]  /*10720*/  UIMAD.WIDE.U32 UR6, UR4, UR10, URZ ;  /* 0x0000000a040672a5 */ /* 0x000fc8000f8e003f */
[----:B------:R-:W-:-:S12]  /*10730*/  @UP0 USHF.R.U32.HI UR4, URZ, UR11, UR7 ;  /* 0x0000000b3f040299 */ /* 0x000fd80008011607 */
.L_x_4989:
[----:B------:R-:W-:-:S04]  /*10740*/  UIMAD UR4, UR4, UR5, URZ ;  /* 0x00000005040472a4 */ /* 0x000fc8000f8e023f */
[----:B------:R-:W-:-:S04]  /*10750*/  UISETP.LT.AND UP0, UPT, UR8, UR4, UPT ;  /* 0x000000040800728c */ /* 0x000fc8000bf01270 */
[----:B------:R-:W-:-:S12]  /*10760*/  USEL UR8, UR8, UR4, !UP0 ;  /* 0x0000000408087287 */ /* 0x000fd8000c000000 */
.L_x_4987:
[----:B------:R-:W-:Y:S01]  /*10770*/  USHF.R.S32.HI UR4, URZ, 0x1f, UR8 ;  /* 0x0000001f3f047899 */ /* 0x000fe20008011408 */
[----:B------:R-:W-:Y:S03]  /*10780*/  BSSY B7, `(.L_x_4990) ;  /* 0x00002fc000077945 */ /* 0x000fe60003800000 */
[----:B------:R-:W-:-:S04]  /*10790*/  ULEA.HI UR4, UR4, UR8, URZ, 0x6 ;  /* 0x0000000804047291 */ /* 0x000fc8000f8f303f */
[----:B------:R-:W-:-:S04]  /*107a0*/  USHF.R.S32.HI UR4, URZ, 0x6, UR4 ;  /* 0x000000063f047899 */ /* 0x000fc80008011404 */
        /* <DEDUP_REMOVED lines=22> */
.L_x_4991:
        /* <DEDUP_REMOVED lines=20> */
.L_x_4994:
[----:B------:R-:W-:Y:S05]  /*10a50*/  BSYNC B6 ;  /* 0x0000000000067941 */ /* 0x000fea0003800000 */
.L_x_4993:
        /* <DEDUP_REMOVED lines=20> */
.L_x_4997:
        /* <DEDUP_REMOVED lines=15> */
.L_x_4996:
[----:B------:R-:W-:Y:S05]  /*10c90*/  BSYNC B6 ;  /* 0x0000000000067941 */ /* 0x000fea0003800000 */
.L_x_4995:
        /* <DEDUP_REMOVED lines=9> */
[----:B------:R-:W-:Y:S01]  /*10d30*/  MOV R3, UR5 ;  /* 0x0000000500037c02 */ /* 0x000fe20008000f00 */
[----:B------:R-:W-:Y:S01]  /*10d40*/  IMAD.U32 R27, RZ, RZ, UR44 ;  /* 0x0000002cff1b7e24 */ /* 0x000fe2000f8e00ff */
[----:B------:R-:W-:-:S03]  /*10d50*/  ULDC UR4, c[0x0][0xc48] ;  /* 0x0003120000047ab9 */ /* 0x000fc60000000800 */
[----:B------:R1:W5:Y:S01]  /*10d60*/  @P0 LDG.E R24, desc[UR52][R2.64] ;  /* 0x0000003402180981 */ /* 0x000362000c1e1900 */
[----:B------:R-:W-:Y:S01]  /*10d70*/  UMOV UR5, 0xffffffff ;  /* 0xffffffff00057882 */ /* 0x000fe20000000000 */
[----:B------:R-:W-:Y:S01]  /*10d80*/  IMAD.U32 R19, RZ, RZ, UR4 ;  /* 0x00000004ff137e24 */ /* 0x000fe2000f8e00ff */
[----:B------:R-:W-:Y:S01]  /*10d90*/  LEA R27, R27, 0xffffffc0, 0x6 ;  /* 0xffffffc01b1b7811 */ /* 0x000fe200078e30ff */
[----:B------:R-:W-:Y:S06]  /*10da0*/  BRA.DIV UR5, `(.L_x_4998) ;  /* 0x0000003205b47947 */ /* 0x000fec000b800000 */
.L_x_5053:
[----:B------:R-:W2:Y:S01]  /*10db0*/  S2R R8, SR_TID.X ;  /* 0x0000000000087919 */ /* 0x000ea20000002100 */
[----:B0-----:R-:W-:Y:S01]  /*10dc0*/  ISETP.NE.AND P1, PT, R10, 0x1, PT ;  /* 0x000000010a00780c */ /* 0x001fe20003f25270 */
[----:B------:R-:W-:Y:S01]  /*10dd0*/  IMAD.MOV.U32 R34, RZ, RZ, RZ ;  /* 0x000000ffff227224 */ /* 0x000fe200078e00ff */
[----:B-----5:R-:W-:Y:S02]  /*10de0*/  SHF.R.S32.HI R29, RZ, 0x1f, R24 ;  /* 0x0000001fff1d7819 */ /* 0x020fe40000011418 */
[----:B------:R-:W-:-:S09]  /*10df0*/  LOP3.LUT R16, R16, 0xfffffbff, RZ, 0xc0, !PT ;  /* 0xfffffbff10107812 */ /* 0x000fd200078ec0ff */
[----:B------:R-:W0:Y:S01]  /*10e00*/  @P1 LDC R0, c[0x0][0x434] ;  /* 0x00010d00ff001b82 */ /* 0x000e220000000800 */
[----:B------:R-:W-:-:S07]  /*10e10*/  @P1 LOP3.LUT R16, R16, 0x400, RZ, 0xfc, !PT ;  /* 0x0000040010101812 */ /* 0x000fce00078efcff */
[----:B-1----:R-:W1:Y:S01]  /*10e20*/  @P1 LDC R3, c[0x0][0x438] ;  /* 0x00010e00ff031b82 */ /* 0x002e620000000800 */
[----:B--2---:R-:W-:-:S05]  /*10e30*/  IMAD.SHL.U32 R8, R8, 0x10, RZ ;  /* 0x0000001008087824 */ /* 0x004fca00078e00ff */
[----:B------:R-:W-:-:S05]  /*10e40*/  LOP3.LUT R8, R36, 0x70, R8, 0xf8, !PT ;  /* 0x0000007024087812 */ /* 0x000fca00078ef808 */
[----:B------:R-:W-:-:S05]  /*10e50*/  IMAD.IADD R35, R8, 0x1, R27 ;  /* 0x0000000108237824 */ /* 0x000fca00078e021b */
[C---:B------:R-:W-:Y:S01]  /*10e60*/  ISETP.GE.AND P0, PT, R35.reuse, UR37, PT ;  /* 0x0000002523007c0c */ /* 0x040fe2000bf06270 */
[----:B------:R-:W-:-:S03]  /*10e70*/  IMAD.IADD R35, R35, 0x1, R30 ;  /* 0x0000000123237824 */ /* 0x000fc600078e021e */
[----:B------:R-:W-:Y:S01]  /*10e80*/  ISETP.GT.U32.OR P0, PT, R8, 0x3f, P0 ;  /* 0x0000003f0800780c */ /* 0x000fe20000704470 */
[----:B0-----:R-:W-:-:S04]  /*10e90*/  @P1 IMAD.HI.U32 R0, R35, R0, RZ ;  /* 0x0000000023001227 */ /* 0x001fc800078e00ff */
[----:B------:R-:W-:Y:S01]  /*10ea0*/  IMAD.MOV.U32 R9, RZ, RZ, R35 ;  /* 0x000000ffff097224 */ /* 0x000fe200078e0023 */
[----:B-1----:R-:W-:-:S07]  /*10eb0*/  @P1 SHF.R.U32.HI R9, RZ, R3, R0 ;  /* 0x00000003ff091219 */ /* 0x002fce0000011600 */
[----:B------:R-:W0:Y:S01]  /*10ec0*/  @!P0 LDC.64 R6, c[0x0][0x428] ;  /* 0x00010a00ff068b82 */ /* 0x000e220000000a00 */
[--C-:B------:R-:W-:Y:S01]  /*10ed0*/  @!P0 SHF.R.S32.HI R3, RZ, 0x1f, R9.reuse ;  /* 0x0000001fff038819 */ /* 0x100fe20000011409 */
[----:B------:R-:W-:-:S06]  /*10ee0*/  @!P0 IMAD.MOV.U32 R2, RZ, RZ, R9 ;  /* 0x000000ffff028224 */ /* 0x000fcc00078e0009 */
[----:B------:R-:W1:Y:S01]  /*10ef0*/  @!P0 LDC.64 R4, c[0x0][0x418] ;  /* 0x00010600ff048b82 */ /* 0x000e620000000a00 */
[-C--:B0-----:R-:W-:Y:S02]  /*10f00*/  @!P0 IMAD R0, R29, R6.reuse, RZ ;  /* 0x000000061d008224 */ /* 0x081fe400078e02ff */
[----:B------:R-:W-:-:S04]  /*10f10*/  @!P0 IMAD.WIDE.U32 R2, R24, R6, R2 ;  /* 0x0000000618028225 */ /* 0x000fc800078e0002 */
[----:B------:R-:W-:Y:S01]  /*10f20*/  @!P0 IMAD R7, R24, R7, R0 ;  /* 0x0000000718078224 */ /* 0x000fe200078e0200 */
[----:B-1----:R-:W-:-:S03]  /*10f30*/  @!P0 LEA R4, P1, R2, R4, 0x2 ;  /* 0x0000000402048211 */ /* 0x002fc600078210ff */
[----:B------:R-:W-:-:S05]  /*10f40*/  @!P0 IMAD.IADD R0, R3, 0x1, R7 ;  /* 0x0000000103008824 */ /* 0x000fca00078e0207 */
[----:B------:R-:W-:Y:S01]  /*10f50*/  @!P0 LEA.HI.X R5, R2, R5, R0, 0x2, P1 ;  /* 0x0000000502058211 */ /* 0x000fe200008f1400 */
[----:B------:R-:W-:Y:S02]  /*10f60*/  IMAD.U32 R2, RZ, RZ, UR47 ;  /* 0x0000002fff027e24 */ /* 0x000fe4000f8e00ff */
[----:B------:R-:W-:Y:S02]  /*10f70*/  IMAD.MOV R0, RZ, RZ, -R9 ;  /* 0x000000ffff007224 */ /* 0x000fe400078e0a09 */
[----:B------:R0:W5:Y:S01]  /*10f80*/  @!P0 LDG.E R34, desc[UR52][R4.64] ;  /* 0x0000003404228981 */ /* 0x000162000c1e1900 */
[----:B------:R-:W-:Y:S01]  /*10f90*/  ISETP.NE.AND P2, PT, R2, 0x3, PT ;  /* 0x000000030200780c */ /* 0x000fe20003f45270 */
[----:B------:R-:W-:Y:S01]  /*10fa0*/  IMAD R35, R10, R0, R35 ;  /* 0x000000000a237224 */ /* 0x000fe200078e0223 */
[----:B------:R-:W-:Y:S01]  /*10fb0*/  ISETP.GT.U32.AND P0, PT, R8, 0x3f, PT ;  /* 0x0000003f0800780c */ /* 0x000fe20003f04070 */
[----:B------:R-:W-:Y:S01]  /*10fc0*/  IMAD R0, RZ, RZ, -UR42 ;  /* 0x8000002aff007e24 */ /* 0x000fe2000f8e02ff */
[----:B------:R-:W-:-:S03]  /*10fd0*/  LOP3.LUT R16, R16, 0xfffffeff, RZ, 0xc0, !PT ;  /* 0xfffffeff10107812 */ /* 0x000fc600078ec0ff */
[----:B------:R-:W-:-:S05]  /*10fe0*/  IMAD R19, R19, R0, UR41 ;  /* 0x0000002913137e24 */ /* 0x000fca000f8e0200 */
[----:B------:R-:W-:Y:S02]  /*10ff0*/  SHF.R.S32.HI R23, RZ, 0x1f, R19 ;  /* 0x0000001fff177819 */ /* 0x000fe40000011413 */
[----:B------:R-:W-:-:S04]  /*11000*/  @P2 LOP3.LUT R16, R16, 0x100, RZ, 0xfc, !PT ;  /* 0x0000010010102812 */ /* 0x000fc800078efcff */
[----:B------:R-:W-:-:S04]  /*11010*/  LOP3.LUT R16, R16, 0xfffffffe, RZ, 0xc0, !PT ;  /* 0xfffffffe10107812 */ /* 0x000fc800078ec0ff */
[----:B------:R-:W-:Y:S01]  /*11020*/  @P0 LOP3.LUT R16, R16, 0x1, RZ, 0xfc, !PT ;  /* 0x0000000110100812 */ /* 0x000fe200078efcff */
[----:B0-----:R-:W-:Y:S06]  /*11030*/  @!P2 BRA `(.L_x_4999) ;  /* 0x000000000004a947 */ /* 0x001fec0003800000 */
[----:B------:R-:W-:Y:S01]  /*11040*/  BPT.TRAP 0x1 ;  /* 0x000000040000795c */ /* 0x000fe20000300000 */
.L_x_4999:
[----:B------:R-:W-:Y:S01]  /*11050*/  IMAD R25, R18, 0x8, R17 ;  /* 0x0000000812197824 */ /* 0x000fe200078e0211 */
[----:B------:R-:W-:Y:S01]  /*11060*/  SHF.L.U32 R0, R22, 0x1f, RZ ;  /* 0x0000001f16007819 */ /* 0x000fe200000006ff */
[----:B------:R-:W-:Y:S03]  /*11070*/  BSSY B0, `(.L_x_5000) ;  /* 0x0000003000007945 */ /* 0x000fe60003800000 */
[----:B------:R-:W0:Y:S02]  /*11080*/  SYNCS.PHASECHK.TRANS64.TRYWAIT P0, [R25+URZ+0x28c40], R0 ;  /* 0x028c4000190075a7 */ /* 0x000e24000800017f */
[----:B0-----:R-:W-:Y:S05]  /*11090*/  @!P0 BRA `(.L_x_5001) ;  /* 0x0000003000248947 */ /* 0x001fea0003800000 */
.L_x_5054:
[----:B------:R-:W-:Y:S05]  /*110a0*/  BSYNC B0 ;  /* 0x0000000000007941 */ /* 0x000fea0003800000 */
.L_x_5000:
[----:B------:R-:W-:Y:S01]  /*110b0*/  SHF.R.S32.HI R37, RZ, 0x1f, R35 ;  /* 0x0000001fff257819 */ /* 0x000fe20000011423 */
[----:B------:R-:W1:Y:S01]  /*110c0*/  S2R R6, SR_TID.X ;  /* 0x0000000000067919 */ /* 0x000e620000002100 */
[----:B------:R-:W-:Y:S01]  /*110d0*/  ULDC.64 UR4, c[0x0][0x300] ;  /* 0x0000c00000047ab9 */ /* 0x000fe20000000a00 */
[----:B-----5:R-:W-:Y:S01]  /*110e0*/  SHF.R.S32.HI R4, RZ, 0x1f, R34 ;  /* 0x0000001fff047819 */ /* 0x020fe20000011422 */
[----:B------:R-:W-:Y:S01]  /*110f0*/  IMAD.WIDE.U32 R2, R35, UR4, RZ ;  /* 0x0000000423027c25 */ /* 0x000fe2000f8e00ff */
[----:B------:R-:W-:Y:S02]  /*11100*/  IADD3 R27, -R36, UR37, -R27 ;  /* 0x00000025241b7c10 */ /* 0x000fe4000fffe91b */
[----:B------:R-:W-:Y:S01]  /*11110*/  LOP3.LUT P2, RZ, R16, 0x2, RZ, 0xc0, !PT ;  /* 0x0000000210ff7812 */ /* 0x000fe2000784c0ff */
[----:B0-----:R-:W-:Y:S01]  /*11120*/  IMAD R0, R37, UR4, RZ ;  /* 0x0000000425007c24 */ /* 0x001fe2000f8e02ff */
[----:B------:R0:W-:Y:S03]  /*11130*/  STL [R1], R4 ;  /* 0x0000000401007387 */ /* 0x0001e60000100800 */
[----:B------:R-:W-:Y:S01]  /*11140*/  IMAD R5, R35, UR5, R0 ;  /* 0x0000000523057c24 */ /* 0x000fe2000f8e0200 */
[----:B------:R-:W-:-:S03]  /*11150*/  ULDC.64 UR4, c[0x0][0x310] ;  /* 0x0000c40000047ab9 */ /* 0x000fc60000000a00 */
[----:B------:R-:W-:Y:S02]  /*11160*/  IMAD.IADD R3, R3, 0x1, R5 ;  /* 0x0000000103037824 */ /* 0x000fe400078e0205 */
[----:B------:R-:W-:Y:S02]  /*11170*/  IMAD R5, R4, UR4, RZ ;  /* 0x0000000404057c24 */ /* 0x000fe4000f8e02ff */
[----:B------:R-:W-:-:S04]  /*11180*/  IMAD.WIDE.U32 R2, R34, UR4, R2 ;  /* 0x0000000422027c25 */ /* 0x000fc8000f8e0002 */
[----:B------:R-:W-:Y:S01]  /*11190*/  IMAD R5, R34, UR5, R5 ;  /* 0x0000000522057c24 */ /* 0x000fe2000f8e0205 */
[----:B------:R-:W-:Y:S01]  /*111a0*/  ULDC.64 UR4, c[0x0][0x308] ;  /* 0x0000c20000047ab9 */ /* 0x000fe20000000a00 */
[----:B0-----:R-:W-:Y:S02]  /*111b0*/  IMAD R4, R18, 0x1000, R31 ;  /* 0x0000100012047824 */ /* 0x001fe400078e021f */
[----:B------:R-:W-:Y:S02]  /*111c0*/  IMAD.IADD R3, R3, 0x1, R5 ;  /* 0x0000000103037824 */ /* 0x000fe400078e0205 */
[----:B------:R-:W-:Y:S02]  /*111d0*/  IMAD R0, R23, UR4, RZ ;  /* 0x0000000417007c24 */ /* 0x000fe4000f8e02ff */
[----:B------:R-:W-:-:S04]  /*111e0*/  IMAD.WIDE.U32 R2, R19, UR4, R2 ;  /* 0x0000000413027c25 */ /* 0x000fc8000f8e0002 */
[----:B------:R-:W-:Y:S01]  /*111f0*/  IMAD R5, R19, UR5, R0 ;  /* 0x0000000513057c24 */ /* 0x000fe2000f8e0200 */
[----:B------:R-:W-:Y:S01]  /*11200*/  ULDC.64 UR4, c[0x0][0x2e8] ;  /* 0x0000ba0000047ab9 */ /* 0x000fe20000000a00 */
[----:B-1----:R-:W-:Y:S01]  /*11210*/  IMAD.SHL.U32 R6, R6, 0x8, RZ ;  /* 0x0000000806067824 */ /* 0x002fe200078e00ff */
[----:B------:R-:W-:Y:S01]  /*11220*/  LEA R0, P0, R2, UR4, 0x1 ;  /* 0x0000000402007c11 */ /* 0x000fe2000f8008ff */
[----:B------:R-:W-:Y:S01]  /*11230*/  UMOV UR4, 0xffffffff ;  /* 0xffffffff00047882 */ /* 0x000fe20000000000 */
[----:B------:R-:W-:Y:S02]  /*11240*/  IADD3 R5, R3, R5, RZ ;  /* 0x0000000503057210 */ /* 0x000fe40007ffe0ff */
[----:B------:R-:W-:Y:S02]  /*11250*/  LOP3.LUT R6, R6, 0x38, RZ, 0xc0, !PT ;  /* 0x0000003806067812 */ /* 0x000fe400078ec0ff */
[----:B------:R-:W-:Y:S02]  /*11260*/  LEA.HI.X R5, R2, UR5, R5, 0x1, P0 ;  /* 0x0000000502057c11 */ /* 0x000fe400080f0c05 */
[----:B------:R-:W-:Y:S01]  /*11270*/  ISETP.GE.AND P0, PT, R27, 0x1, PT ;  /* 0x000000011b00780c */ /* 0x000fe20003f06270 */
[----:B------:R-:W-:-:S12]  /*11280*/  BRA.DIV UR4, `(.L_x_5002) ;  /* 0x0000002e04bc7947 */ /* 0x000fd8000b800000 */
[----:B------:R-:W0:Y:S01]  /*11290*/  SHFL.IDX PT, R14, R0, RZ, 0x181f ;  /* 0x00181fff000e7589 */ /* 0x000e2200000e0000 */
[----:B------:R-:W-:-:S03]  /*112a0*/  @P0 IMAD R7, R4, 0x2, R17 ;  /* 0x0000000204070824 */ /* 0x000fc600078e0211 */
[----:B------:R-:W1:Y:S01]  /*112b0*/  SHFL.IDX PT, R2, R5, RZ, 0x181f ;  /* 0x00181fff05027589 */ /* 0x000e6200000e0000 */
[----:B0-----:R-:W-:-:S05]  /*112c0*/  @P0 LEA R14, P1, R6, R14, 0x1 ;  /* 0x0000000e060e0211 */ /* 0x001fca00078208ff */
[----:B-1----:R-:W-:Y:S02]  /*112d0*/  @P0 IMAD.X R3, RZ, RZ, R2, P1 ;  /* 0x000000ffff030224 */ /* 0x002fe400008e0602 */
[----:B------:R-:W-:Y:S02]  /*112e0*/  @P0 IMAD.MOV.U32 R2, RZ, RZ, R14 ;  /* 0x000000ffff020224 */ /* 0x000fe400078e000e */
[----:B------:R-:W0:Y:S04]  /*112f0*/  SHFL.IDX PT, R14, R0, 0x1, 0x181f ;  /* 0x00381f00000e7f89 */ /* 0x000e2800000e0000 */
[----:B------:R1:W-:Y:S01]  /*11300*/  @P0 LDGSTS.E.BYPASS.LTC128B.128 [R7+0x22400], desc[UR52][R2.64], !P2 ;  /* 0x2240000002070fae */ /* 0x0003e2000d101d74 */
[----:B------:R-:W-:-:S03]  /*11310*/  ISETP.GE.AND P0, PT, R27, 0x11, PT ;  /* 0x000000111b00780c */ /* 0x000fc60003f06270 */
[----:B-1----:R-:W1:Y:S10]  /*11320*/  SHFL.IDX PT, R2, R5, 0x1, 0x181f ;  /* 0x00381f0005027f89 */ /* 0x002e7400000e0000 */
[----:B------:R-:W-:Y:S01]  /*11330*/  @P0 IMAD R9, R4, 0x2, R17 ;  /* 0x0000000204090824 */ /* 0x000fe200078e0211 */
        /* <DEDUP_REMOVED lines=8> */
[----:B------:R-:W2:Y:S01]  /*113c0*/  SHFL.IDX PT, R5, R5, 0x3, 0x181f ;  /* 0x00781f0005057f89 */ /* 0x000ea200000e0000 */
[----:B0-----:R-:W-:-:S05]  /*113d0*/  @P0 LEA R14, P1, R6, R14, 0x1 ;  /* 0x0000000e060e0211 */ /* 0x001fca00078208ff */
[----:B-1----:R-:W-:Y:S02]  /*113e0*/  @P0 IMAD.X R3, RZ, RZ, R2, P1 ;  /* 0x000000ffff030224 */ /* 0x002fe400008e0602 */
[----:B------:R-:W-:Y:S02]  /*113f0*/  @P0 IMAD.MOV.U32 R2, RZ, RZ, R14 ;  /* 0x000000ffff020224 */ /* 0x000fe400078e000e */
[----:B------:R0:W1:Y:S04]  /*11400*/  SHFL.IDX PT, R14, R0, 0x3, 0x181f ;  /* 0x00781f00000e7f89 */ /* 0x00006800000e0000 */
[----:B--2---:R0:W-:Y:S02]  /*11410*/  @P0 LDGSTS.E.BYPASS.LTC128B.128 [R7+0x23400], desc[UR52][R2.64], !P2 ;  /* 0x2340000002070fae */ /* 0x0041e4000d101d74 */
.L_x_5064:
[----:B------:R-:W-:-:S13]  /*11420*/  ISETP.GE.AND P0, PT, R27, 0x31, PT ;  /* 0x000000311b00780c */ /* 0x000fda0003f06270 */
[----:B01----:R-:W-:-:S05]  /*11430*/  @P0 LEA R2, P1, R6, R14, 0x1 ;  /* 0x0000000e06020211 */ /* 0x003fca00078208ff */
[----:B------:R-:W-:Y:S02]  /*11440*/  @P0 IMAD.X R3, RZ, RZ, R5, P1 ;  /* 0x000000ffff030224 */ /* 0x000fe400008e0605 */
[----:B------:R-:W-:-:S05]  /*11450*/  @P0 IMAD R5, R4, 0x2, R17 ;  /* 0x0000000204050824 */ /* 0x000fca00078e0211 */
[----:B------:R-:W-:Y:S01]  /*11460*/  @!PT LDS RZ, [RZ] ;  /* 0x00000000fffff984 */ /* 0x000fe20000000800 */
[----:B------:R-:W-:Y:S01]  /*11470*/  @!PT LDS RZ, [RZ] ;  /* 0x00000000fffff984 */ /* 0x000fe20000000800 */
[----:B------:R-:W-:Y:S01]  /*11480*/  @!PT LDS RZ, [RZ] ;  /* 0x00000000fffff984 */ /* 0x000fe20000000800 */
[----:B------:R0:W-:Y:S01]  /*11490*/  @P0 LDGSTS.E.BYPASS.LTC128B.128 [R5+0x23c00], desc[UR52][R2.64], !P2 ;  /* 0x23c0000002050fae */ /* 0x0001e2000d101d74 */
[----:B------:R-:W-:Y:S01]  /*114a0*/  PLOP3.LUT P0, PT, PT, PT, PT, 0x80, 0x0 ;  /* 0x000000000000781c */ /* 0x000fe20003f0f070 */
[----:B------:R-:W-:-:S12]  /*114b0*/  NOP ;  /* 0x0000000000007918 */ /* 0x000fd80000000000 */
.L_x_5003:
        /* <DEDUP_REMOVED lines=11> */
.L_x_5004:
[----:B------:R-:W-:Y:S01]  /*11570*/  VIADD R0, R17, 0x20400 ;  /* 0x0002040011007836 */ /* 0x000fe20000000000 */
[----:B------:R1:W-:Y:S06]  /*11580*/  SYNCS.ARRIVE.TRANS64.A1T0 RZ, [R25+URZ+0x28c30], RZ ;  /* 0x028c30ff19ff79a7 */ /* 0x0003ec000810003f */
[----:B------:R-:W-:Y:S05]  /*11590*/  WARPSYNC.ALL ;  /* 0x0000000000007948 */ /* 0x000fea0003800000 */
[----:B------:R-:W-:Y:S01]  /*115a0*/  BAR.SYNC.DEFER_BLOCKING 0x8, 0x100 ;  /* 0x0204000000007b1d */ /* 0x000fe20000010000 */
[----:B------:R-:W-:-:S05]  /*115b0*/  LOP3.LUT P0, RZ, R0, 0x3ff, RZ, 0xc0, !PT ;  /* 0x000003ff00ff7812 */ /* 0x000fca000780c0ff */
[----:B------:R-:W-:Y:S08]  /*115c0*/  BSSY B6, `(.L_x_5005) ;  /* 0x0000012000067945 */ /* 0x000ff00003800000 */
        /* <DEDUP_REMOVED lines=17> */
.L_x_5006:
[----:B------:R-:W-:Y:S05]  /*116e0*/  BSYNC B6 ;  /* 0x0000000000067941 */ /* 0x000fea0003800000 */
.L_x_5005:
[----:B------:R2:W5:Y:S01]  /*116f0*/  LDL R8, [R1+0x8] ;  /* 0x0000080001087983 */ /* 0x0005620000100800 */
[----:B------:R-:W-:Y:S01]  /*11700*/  UISETP.NE.AND UP0, UPT, UR49, URZ, UPT ;  /* 0x0000003f3100728c */ /* 0x000fe2000bf05270 */
[----:B0-----:R-:W0:Y:S01]  /*11710*/  S2R R2, SR_TID.X ;  /* 0x0000000000027919 */ /* 0x001e220000002100 */
[----:B------:R-:W-:Y:S01]  /*11720*/  R2UR UR6, R23 ;  /* 0x00000000170672ca */ /* 0x000fe200000e0000 */
[----:B------:R-:W-:-:S03]  /*11730*/  ULDC.64 UR8, c[0x0][0x2d8] ;  /* 0x0000b60000087ab9 */ /* 0x000fc60000000a00 */
[----:B------:R-:W-:Y:S02]  /*11740*/  PLOP3.LUT P0, PT, PT, PT, UP0, 0x80, 0x0 ;  /* 0x000000000000781c */ /* 0x000fe40003f0f008 */
[----:B------:R-:W-:-:S03]  /*11750*/  LOP3.LUT P5, RZ, R16, 0x1000, RZ, 0xc0, !PT ;  /* 0x0000100010ff7812 */ /* 0x000fc600078ac0ff */
[----:B------:R-:W-:Y:S01]  /*11760*/  @UP0 ULDC UR4, c[0x0][0x44c] ;  /* 0x0001130000040ab9 */ /* 0x000fe20000000800 */
[----:B0-----:R-:W-:-:S05]  /*11770*/  IMAD.SHL.U32 R2, R2, 0x10, RZ ;  /* 0x0000001002027824 */ /* 0x001fca00078e00ff */
[----:B------:R-:W-:-:S05]  /*11780*/  LOP3.LUT R2, R36, 0x70, R2, 0xf8, !PT ;  /* 0x0000007024027812 */ /* 0x000fca00078ef802 */
[----:B------:R-:W-:-:S04]  /*11790*/  VIADD R0, R2, UR43 ;  /* 0x0000002b02007c36 */ /* 0x000fc80008000000 */
[----:B------:R-:W-:Y:S01]  /*117a0*/  @P0 IMAD.HI.U32 R3, R0, UR4, RZ ;  /* 0x0000000400030c27 */ /* 0x000fe2000f8e00ff */
[----:B------:R-:W-:Y:S01]  /*117b0*/  PLOP3.LUT P0, PT, PT, PT, UP0, 0x80, 0x0 ;  /* 0x000000000000781c */ /* 0x000fe20003f0f008 */
[----:B------:R-:W-:Y:S01]  /*117c0*/  @UP0 ULDC UR4, c[0x0][0x450] ;  /* 0x0001140000040ab9 */ /* 0x000fe20000000800 */
[----:B------:R-:W-:Y:S01]  /*117d0*/  R2UR UR7, R19 ;  /* 0x00000000130772ca */ /* 0x000fe200000e0000 */
[----:B------:R-:W-:Y:S01]  /*117e0*/  IMAD.MOV.U32 R2, RZ, RZ, R0 ;  /* 0x000000ffff027224 */ /* 0x000fe200078e0000 */
[----:B------:R-:W-:-:S09]  /*117f0*/  UIMAD UR6, UR6, UR8, URZ ;  /* 0x00000008060672a4 */ /* 0x000fd2000f8e023f */
[----:B------:R-:W-:Y:S02]  /*11800*/  @P0 SHF.R.U32.HI R2, RZ, UR4, R3 ;  /* 0x00000004ff020c19 */ /* 0x000fe40008011603 */
[----:B------:R-:W-:Y:S01]  /*11810*/  R2UR UR4, R19 ;  /* 0x00000000130472ca */ /* 0x000fe200000e0000 */
[----:B------:R-:W-:Y:S02]  /*11820*/  UIMAD UR7, UR7, UR9, UR6 ;  /* 0x00000009070772a4 */ /* 0x000fe4000f8e0206 */
[----:B------:R-:W-:Y:S01]  /*11830*/  USHF.R.S32.HI UR6, URZ, 0x1f, UR42 ;  /* 0x0000001f3f067899 */ /* 0x000fe2000801142a */
[----:B------:R-:W0:Y:S01]  /*11840*/  S2R R10, SR_TID.X ;  /* 0x00000000000a7919 */ /* 0x000e220000002100 */
[----:B------:R-:W-:-:S08]  /*11850*/  IMAD.MOV R5, RZ, RZ, -R2 ;  /* 0x000000ffff057224 */ /* 0x000fd000078e0a02 */
        /* <DEDUP_REMOVED lines=24> */
[----:B------:R-:W-:Y:S01]  /*119e0*/  UMOV UR4, 0xffffffff ;  /* 0xffffffff00047882 */ /* 0x000fe20000000000 */
[----:B0-----:R-:W-:-:S03]  /*119f0*/  SHF.L.U32 R10, R10, 0x3, RZ ;  /* 0x000000030a0a7819 */ /* 0x001fc600000006ff */
[----:B------:R-:W-:Y:S02]  /*11a00*/  LEA.HI.X R5, R2, UR5, R5, 0x1, P0 ;  /* 0x0000000502057c11 */ /* 0x000fe400080f0c05 */
[----:B------:R-:W-:Y:S01]  /*11a10*/  LOP3.LUT R10, R10, 0x38, RZ, 0xc0, !PT ;  /* 0x000000380a0a7812 */ /* 0x000fe200078ec0ff */
[----:B--2---:R-:W-:Y:S06]  /*11a20*/  BRA.DIV UR4, `(.L_x_5007) ;  /* 0x0000002a04fc7947 */ /* 0x004fec000b800000 */
[----:B------:R-:W0:Y:S01]  /*11a30*/  SHFL.IDX PT, R14, R0, RZ, 0x181f ;  /* 0x00181fff000e7589 */ /* 0x000e2200000e0000 */
[----:B------:R-:W-:-:S03]  /*11a40*/  VIADD R4, R36, UR43 ;  /* 0x0000002b24047c36 */ /* 0x000fc60008000000 */
[----:B------:R-:W2:Y:S01]  /*11a50*/  SHFL.IDX PT, R2, R5, RZ, 0x181f ;  /* 0x00181fff05027589 */ /* 0x000ea200000e0000 */
[C---:B------:R-:W-:Y:S01]  /*11a60*/  VIADD R6, R4.reuse, 0x10 ;  /* 0x0000001004067836 */ /* 0x040fe20000000000 */
[----:B------:R-:W-:-:S13]  /*11a70*/  ISETP.GE.AND P0, PT, R4, UR36, PT ;  /* 0x0000002404007c0c */ /* 0x000fda000bf06270 */
[----:B0-----:R-:W-:-:S05]  /*11a80*/  @!P0 LEA R14, P1, R10, R14, 0x1 ;  /* 0x0000000e0a0e8211 */ /* 0x001fca00078208ff */
[----:B--2---:R-:W-:Y:S02]  /*11a90*/  @!P0 IMAD.X R3, RZ, RZ, R2, P1 ;  /* 0x000000ffff038224 */ /* 0x004fe400008e0602 */
[----:B------:R-:W-:Y:S02]  /*11aa0*/  @!P0 IMAD.MOV.U32 R2, RZ, RZ, R14 ;  /* 0x000000ffff028224 */ /* 0x000fe400078e000e */
[----:B------:R-:W0:Y:S04]  /*11ab0*/  SHFL.IDX PT, R14, R0, 0x1, 0x181f ;  /* 0x00381f00000e7f89 */ /* 0x000e2800000e0000 */
[----:B-----5:R2:W-:Y:S01]  /*11ac0*/  @!P0 LDGSTS.E.BYPASS.LTC128B.128 [R8+0x20400], desc[UR52][R2.64], !P5 ;  /* 0x2040000002088fae */ /* 0x0205e2000e901d74 */
[----:B------:R-:W-:Y:S01]  /*11ad0*/  ISETP.GE.AND P0, PT, R6, UR36, PT ;  /* 0x0000002406007c0c */ /* 0x000fe2000bf06270 */
[----:B------:R-:W-:-:S02]  /*11ae0*/  VIADD R6, R4, 0x20 ;  /* 0x0000002004067836 */ /* 0x000fc40000000000 */
[----:B--2---:R-:W2:Y:S10]  /*11af0*/  SHFL.IDX PT, R2, R5, 0x1, 0x181f ;  /* 0x00381f0005027f89 */ /* 0x004eb400000e0000 */
[----:B0-----:R-:W-:-:S05]  /*11b00*/  @!P0 LEA R14, P1, R10, R14, 0x1 ;  /* 0x0000000e0a0e8211 */ /* 0x001fca00078208ff */
[----:B--2---:R-:W-:Y:S02]  /*11b10*/  @!P0 IMAD.X R3, RZ, RZ, R2, P1 ;  /* 0x000000ffff038224 */ /* 0x004fe400008e0602 */
[----:B------:R-:W-:Y:S02]  /*11b20*/  @!P0 IMAD.MOV.U32 R2, RZ, RZ, R14 ;  /* 0x000000ffff028224 */ /* 0x000fe400078e000e */
[----:B------:R-:W0:Y:S04]  /*11b30*/  SHFL.IDX PT, R14, R0, 0x2, 0x181f ;  /* 0x00581f00000e7f89 */ /* 0x000e2800000e0000 */
[----:B------:R2:W-:Y:S01]  /*11b40*/  @!P0 LDGSTS.E.BYPASS.LTC128B.128 [R8+0x20c00], desc[UR52][R2.64], !P5 ;  /* 0x20c0000002088fae */ /* 0x0005e2000e901d74 */
[----:B------:R-:W-:-:S03]  /*11b50*/  ISETP.GE.AND P0, PT, R6, UR36, PT ;  /* 0x0000002406007c0c */ /* 0x000fc6000bf06270 */
[----:B--2---:R-:W2:Y:S04]  /*11b60*/  SHFL.IDX PT, R2, R5, 0x2, 0x181f ;  /* 0x00581f0005027f89 */ /* 0x004ea800000e0000 */
[----:B------:R-:W3:Y:S06]  /*11b70*/  SHFL.IDX PT, R5, R5, 0x3, 0x181f ;  /* 0x00781f0005057f89 */ /* 0x000eec00000e0000 */
[----:B0-----:R-:W-:-:S05]  /*11b80*/  @!P0 LEA R14, P1, R10, R14, 0x1 ;  /* 0x0000000e0a0e8211 */ /* 0x001fca00078208ff */
[----:B--2---:R-:W-:Y:S02]  /*11b90*/  @!P0 IMAD.X R3, RZ, RZ, R2, P1 ;  /* 0x000000ffff038224 */ /* 0x004fe400008e0602 */
[----:B------:R-:W-:Y:S02]  /*11ba0*/  @!P0 IMAD.MOV.U32 R2, RZ, RZ, R14 ;  /* 0x000000ffff028224 */ /* 0x000fe400078e000e */
[----:B------:R0:W2:Y:S04]  /*11bb0*/  SHFL.IDX PT, R14, R0, 0x3, 0x181f ;  /* 0x00781f00000e7f89 */ /* 0x0000a800000e0000 */
[----:B---3--:R0:W-:Y:S02]  /*11bc0*/  @!P0 LDGSTS.E.BYPASS.LTC128B.128 [R8+0x21400], desc[UR52][R2.64], !P5 ;  /* 0x2140000002088fae */ /* 0x0081e4000e901d74 */
.L_x_5073:
[----:B------:R-:W-:-:S05]  /*11bd0*/  VIADD R4, R4, 0x30 ;  /* 0x0000003004047836 */ /* 0x000fca0000000000 */
[----:B------:R-:W-:-:S13]  /*11be0*/  ISETP.GE.AND P0, PT, R4, UR36, PT ;  /* 0x0000002404007c0c */ /* 0x000fda000bf06270 */
[----:B0-2---:R-:W-:-:S05]  /*11bf0*/  @!P0 LEA R2, P1, R10, R14, 0x1 ;  /* 0x0000000e0a028211 */ /* 0x005fca00078208ff */
[----:B------:R-:W-:-:S05]  /*11c00*/  @!P0 IMAD.X R3, RZ, RZ, R5, P1 ;  /* 0x000000ffff038224 */ /* 0x000fca00008e0605 */
[----:B------:R-:W-:Y:S01]  /*11c10*/  @!PT LDS RZ, [RZ] ;  /* 0x00000000fffff984 */ /* 0x000fe20000000800 */
[----:B------:R-:W-:Y:S01]  /*11c20*/  @!PT LDS RZ, [RZ] ;  /* 0x00000000fffff984 */ /* 0x000fe20000000800 */
[----:B------:R-:W-:Y:S01]  /*11c30*/  @!PT LDS RZ, [RZ] ;  /* 0x00000000fffff984 */ /* 0x000fe20000000800 */
[----:B------:R0:W-:Y:S01]  /*11c40*/  @!P0 LDGSTS.E.BYPASS.LTC128B.128 [R8+0x21c00], desc[UR52][R2.64], !P5 ;  /* 0x21c0000002088fae */ /* 0x0001e2000e901d74 */
[----:B------:R-:W-:Y:S01]  /*11c50*/  PLOP3.LUT P0, PT, PT, PT, PT, 0x80, 0x0 ;  /* 0x000000000000781c */ /* 0x000fe20003f0f070 */
[----:B------:R-:W-:-:S12]  /*11c60*/  NOP ;  /* 0x0000000000007918 */ /* 0x000fd80000000000 */
.L_x_5008:
        /* <DEDUP_REMOVED lines=17> */
[----:B0-2---:R-:W-:Y:S05]  /*11d80*/  @!P0 BRA `(.L_x_5010) ;  /* 0x0000002c003c8947 */ /* 0x005fea0003800000 */
.L_x_5074:
[----:B------:R-:W-:Y:S05]  /*11d90*/  BSYNC B0 ;  /* 0x0000000000007941 */ /* 0x000fea0003800000 */
.L_x_5009:
[----:B------:R-:W-:-:S05]  /*11da0*/  IMAD.U32 R2, RZ, RZ, UR47 ;  /* 0x0000002fff027e24 */ /* 0x000fca000f8e00ff */
[----:B------:R-:W-:-:S13]  /*11db0*/  ISETP.NE.AND P0, PT, R2, 0x3, PT ;  /* 0x000000030200780c */ /* 0x000fda0003f05270 */
[----:B------:R-:W-:Y:S05]  /*11dc0*/  @!P0 BRA `(.L_x_5011) ;  /* 0x0000000000048947 */ /* 0x000fea0003800000 */
[----:B------:R-:W-:Y:S01]  /*11dd0*/  BPT.TRAP 0x1 ;  /* 0x000000040000795c */ /* 0x000fe20000300000 */
.L_x_5011:
[----:B0-----:R-:W-:Y:S01]  /*11de0*/  SHF.L.U32 R0, R22, 0x1f, RZ ;  /* 0x0000001f16007819 */ /* 0x001fe200000006ff */
[----:B------:R-:W-:Y:S03]  /*11df0*/  BSSY B0, `(.L_x_5012) ;  /* 0x0000003000007945 */ /* 0x000fe60003800000 */
[----:B------:R-:W0:Y:S02]  /*11e00*/  SYNCS.PHASECHK.TRANS64.TRYWAIT P0, [R25+URZ+0x28c60], R0 ;  /* 0x028c6000190075a7 */ /* 0x000e24000800017f */
[----:B0-----:R-:W-:Y:S05]  /*11e10*/  @!P0 BRA `(.L_x_5013) ;  /* 0x0000002c002c8947 */ /* 0x001fea0003800000 */
.L_x_5075:
[----:B------:R-:W-:Y:S05]  /*11e20*/  BSYNC B0 ;  /* 0x0000000000007941 */ /* 0x000fea0003800000 */
.L_x_5012:
[----:B------:R-:W2:Y:S01]  /*11e30*/  LDL.LU R4, [R1] ;  /* 0x0000000001047983 */ /* 0x000ea20000300800 */
[----:B------:R-:W-:Y:S01]  /*11e40*/  ULDC.64 UR4, c[0x0][0x328] ;  /* 0x0000ca0000047ab9 */ /* 0x000fe20000000a00 */
[----:B------:R-:W-:Y:S01]  /*11e50*/  LOP3.LUT R16, R16, 0xfffff7ff, RZ, 0xc0, !PT ;  /* 0xfffff7ff10107812 */ /* 0x000fe200078ec0ff */
[----:B0-----:R-:W-:Y:S02]  /*11e60*/  IMAD R0, R37, UR4, RZ ;  /* 0x0000000425007c24 */ /* 0x001fe4000f8e02ff */
[----:B------:R-:W-:-:S04]  /*11e70*/  IMAD.WIDE.U32 R2, R35, UR4, RZ ;  /* 0x0000000423027c25 */ /* 0x000fc8000f8e00ff */
[----:B------:R-:W-:Y:S01]  /*11e80*/  IMAD R5, R35, UR5, R0 ;  /* 0x0000000523057c24 */ /* 0x000fe2000f8e0200 */
[----:B------:R-:W-:-:S03]  /*11e90*/  ULDC.64 UR4, c[0x0][0x338] ;  /* 0x0000ce0000047ab9 */ /* 0x000fc60000000a00 */
[----:B------:R-:W-:Y:S02]  /*11ea0*/  IMAD.IADD R3, R3, 0x1, R5 ;  /* 0x0000000103037824 */ /* 0x000fe400078e0205 */
[----:B------:R-:W-:-:S04]  /*11eb0*/  IMAD.WIDE.U32 R2, R34, UR4, R2 ;  /* 0x0000000422027c25 */ /* 0x000fc8000f8e0002 */
[----:B--2---:R-:W-:Y:S01]  /*11ec0*/  IMAD R5, R4, UR4, RZ ;  /* 0x0000000404057c24 */ /* 0x004fe2000f8e02ff */
[----:B------:R-:W-:-:S03]  /*11ed0*/  PRMT R4, R32, 0x8880, RZ ;  /* 0x0000888020047816 */ /* 0x000fc600000000ff */
[----:B------:R-:W-:Y:S01]  /*11ee0*/  IMAD R5, R34, UR5, R5 ;  /* 0x0000000522057c24 */ /* 0x000fe2000f8e0205 */
[----:B------:R-:W-:Y:S02]  /*11ef0*/  ULDC.64 UR4, c[0x0][0x330] ;  /* 0x0000cc0000047ab9 */ /* 0x000fe40000000a00 */
[----:B------:R-:W-:Y:S02]  /*11f00*/  IMAD R0, R23, UR4, RZ ;  /* 0x0000000417007c24 */ /* 0x000fe4000f8e02ff */
[----:B------:R-:W-:Y:S01]  /*11f10*/  IADD3 R3, R3, R5, RZ ;  /* 0x0000000503037210 */ /* 0x000fe20007ffe0ff */
[----:B------:R-:W-:Y:S02]  /*11f20*/  IMAD R5, R18, 0x8000, R31 ;  /* 0x0000800012057824 */ /* 0x000fe400078e021f */
[C---:B------:R-:W-:Y:S02]  /*11f30*/  IMAD R7, R19.reuse, UR5, R0 ;  /* 0x0000000513077c24 */ /* 0x040fe4000f8e0200 */
[----:B------:R-:W-:Y:S01]  /*11f40*/  IMAD.WIDE.U32 R2, R19, UR4, R2 ;  /* 0x0000000413027c25 */ /* 0x000fe2000f8e0002 */
[----:B------:R-:W-:-:S03]  /*11f50*/  ULDC.64 UR4, c[0x0][0x318] ;  /* 0x0000c60000047ab9 */ /* 0x000fc60000000a00 */
[----:B------:R-:W-:Y:S01]  /*11f60*/  IMAD.IADD R7, R3, 0x1, R7 ;  /* 0x0000000103077824 */ /* 0x000fe200078e0207 */
[----:B------:R-:W-:Y:S01]  /*11f70*/  LEA R6, P0, R2, UR4, 0x1 ;  /* 0x0000000402067c11 */ /* 0x000fe2000f8008ff */
[----:B------:R-:W-:-:S03]  /*11f80*/  UMOV UR4, 0xffffffff ;  /* 0xffffffff00047882 */ /* 0x000fc60000000000 */
[----:B------:R-:W-:Y:S02]  /*11f90*/  LEA.HI.X R7, R2, UR5, R7, 0x1, P0 ;  /* 0x0000000502077c11 */ /* 0x000fe400080f0c07 */
[----:B------:R-:W-:-:S13]  /*11fa0*/  ISETP.GT.AND P0, PT, R4, -0x1, PT ;  /* 0xffffffff0400780c */ /* 0x000fda0003f04270 */
[----:B------:R-:W-:Y:S01]  /*11fb0*/  @P0 LOP3.LUT R16, R16, 0x800, RZ, 0xfc, !PT ;  /* 0x0000080010100812 */ /* 0x000fe200078efcff */
[----:B------:R-:W-:Y:S06]  /*11fc0*/  BRA.DIV UR4, `(.L_x_5014) ;  /* 0x0000002a04d47947 */ /* 0x000fec000b800000 */
[----:B------:R-:W0:Y:S01]  /*11fd0*/  S2R R2, SR_TID.X ;  /* 0x0000000000027919 */ /* 0x000e220000002100 */
[C---:B------:R-:W-:Y:S01]  /*11fe0*/  LOP3.LUT P1, RZ, R32.reuse, 0x1, RZ, 0xc0, !PT ;  /* 0x0000000120ff7812 */ /* 0x040fe2000782c0ff */
[----:B------:R-:W-:Y:S01]  /*11ff0*/  IMAD R5, R5, 0x2, R17 ;  /* 0x0000000205057824 */ /* 0x000fe200078e0211 */
[C---:B------:R-:W-:Y:S01]  /*12000*/  LOP3.LUT P5, RZ, R32.reuse, 0x2, RZ, 0xc0, !PT ;  /* 0x0000000220ff7812 */ /* 0x040fe200078ac0ff */
[----:B------:R-:W2:Y:S01]  /*12010*/  SHFL.IDX PT, R14, R6, RZ, 0x181f ;  /* 0x00181fff060e7589 */ /* 0x000ea200000e0000 */
[C---:B------:R-:W-:Y:S02]  /*12020*/  LOP3.LUT P4, RZ, R32.reuse, 0x4, RZ, 0xc0, !PT ;  /* 0x0000000420ff7812 */ /* 0x040fe4000788c0ff */
[C---:B------:R-:W-:Y:S01]  /*12030*/  LOP3.LUT P3, RZ, R32.reuse, 0x8, RZ, 0xc0, !PT ;  /* 0x0000000820ff7812 */ /* 0x040fe2000786c0ff */
[----:B------:R-:W3:Y:S01]  /*12040*/  SHFL.IDX PT, R3, R7, RZ, 0x181f ;  /* 0x00181fff07037589 */ /* 0x000ee200000e0000 */
[----:B------:R-:W-:Y:S02]  /*12050*/  LOP3.LUT P2, RZ, R32, 0x10, RZ, 0xc0, !PT ;  /* 0x0000001020ff7812 */ /* 0x000fe4000784c0ff */
[----:B------:R-:W-:Y:S01]  /*12060*/  LOP3.LUT R16, R16, 0xfffffdff, RZ, 0xc0, !PT ;  /* 0xfffffdff10107812 */ /* 0x000fe200078ec0ff */
[----:B------:R-:W-:Y:S03]  /*12070*/  SHFL.IDX PT, R8, R7, 0x2, 0x181f ;  /* 0x00581f0007087f89 */ /* 0x000fe600000e0000 */
[----:B------:R-:W-:Y:S01]  /*12080*/  @P1 LOP3.LUT R16, R16, 0x200, RZ, 0xfc, !PT ;  /* 0x0000020010101812 */ /* 0x000fe200078efcff */
[----:B0-----:R-:W-:-:S05]  /*12090*/  IMAD.SHL.U32 R2, R2, 0x8, RZ ;  /* 0x0000000802027824 */ /* 0x001fca00078e00ff */
[----:B------:R-:W-:-:S05]  /*120a0*/  LOP3.LUT R2, R2, 0x38, RZ, 0xc0, !PT ;  /* 0x0000003802027812 */ /* 0x000fca00078ec0ff */
[----:B------:R-:W-:-:S05]  /*120b0*/  IMAD.SHL.U32 R0, R2, 0x2, RZ ;  /* 0x0000000202007824 */ /* 0x000fca00078e00ff */
[----:B--2---:R-:W-:Y:S02]  /*120c0*/  IADD3 R2, P0, R14, R0, RZ ;  /* 0x000000000e027210 */ /* 0x004fe40007f1e0ff */
[----:B------:R-:W0:Y:S03]  /*120d0*/  SHFL.IDX PT, R14, R6, 0x1, 0x181f ;  /* 0x00381f00060e7f89 */ /* 0x000e2600000e0000 */
[----:B---3--:R-:W-:Y:S01]  /*120e0*/  IMAD.X R3, RZ, RZ, R3, P0 ;  /* 0x000000ffff037224 */ /* 0x008fe200000e0603 */
[----:B------:R-:W-:Y:S02]  /*120f0*/  ISETP.LT.OR P0, PT, R27, 0x1, !P1 ;  /* 0x000000011b00780c */ /* 0x000fe40004f01670 */
[----:B------:R-:W-:-:S11]  /*12100*/  LOP3.LUT P1, RZ, R32, 0x20, RZ, 0xc0, !PT ;  /* 0x0000002020ff7812 */ /* 0x000fd6000782c0ff */
        /* <DEDUP_REMOVED lines=14> */
[----:B------:R-:W-:-:S04]  /*121f0*/  ISETP.GT.AND P6, PT, R4, -0x1, PT ;  /* 0xffffffff0400780c */ /* 0x000fc80003fc4270 */
[----:B------:R-:W-:-:S13]  /*12200*/  ISETP.LT.OR P6, PT, R27, 0x1, P6 ;  /* 0x000000011b00780c */ /* 0x000fda00037c1670 */
[----:B------:R2:W-:Y:S04]  /*12210*/  LDGSTS.E.BYPASS.LTC128B.128 [R5+0xe400], desc[UR52][R2.64+0x380], !P6 ;  /* 0x0e40038002057fae */ /* 0x0005e8000f101d74 */
[----:B--2---:R-:W2:Y:S01]  /*12220*/  SHFL.IDX PT, R3, R7, 0x1, 0x181f ;  /* 0x00381f0007037f89 */ /* 0x004ea200000e0000 */
[----:B0-----:R-:W-:-:S03]  /*12230*/  IADD3 R2, P6, R14, R0, RZ ;  /* 0x000000000e027210 */ /* 0x001fc60007fde0ff */
[----:B------:R-:W0:Y:S04]  /*12240*/  SHFL.IDX PT, R14, R6, 0x2, 0x181f ;  /* 0x00581f00060e7f89 */ /* 0x000e2800000e0000 */
[----:B------:R-:W3:Y:S01]  /*12250*/  SHFL.IDX PT, R7, R7, 0x3, 0x181f ;  /* 0x00781f0007077f89 */ /* 0x000ee200000e0000 */
[----:B--2---:R-:W-:Y:S01]  /*12260*/  IMAD.X R3, RZ, RZ, R3, P6 ;  /* 0x000000ffff037224 */ /* 0x004fe200030e0603 */
[----:B------:R-:W-:-:S04]  /*12270*/  LOP3.LUT P6, RZ, R16, 0x200, RZ, 0xc0, !PT ;  /* 0x0000020010ff7812 */ /* 0x000fc800078cc0ff */
        /* <DEDUP_REMOVED lines=14> */
[----:B------:R-:W-:-:S04]  /*12360*/  ISETP.GT.AND P6, PT, R4, -0x1, PT ;  /* 0xffffffff0400780c */ /* 0x000fc80003fc4270 */
[----:B------:R-:W-:-:S13]  /*12370*/  ISETP.LT.OR P6, PT, R27, 0x11, P6 ;  /* 0x000000111b00780c */ /* 0x000fda00037c1670 */
[----:B------:R0:W-:Y:S02]  /*12380*/  LDGSTS.E.BYPASS.LTC128B.128 [R5+0xec00], desc[UR52][R2.64+0x380], !P6 ;  /* 0x0ec0038002057fae */ /* 0x0001e4000f101d74 */
[----:B0-----:R-:W-:Y:S02]  /*12390*/  IADD3 R2, P6, R14, R0, RZ ;  /* 0x000000000e027210 */ /* 0x001fe40007fde0ff */
[----:B------:R0:W2:Y:S03]  /*123a0*/  SHFL.IDX PT, R14, R6, 0x3, 0x181f ;  /* 0x00781f00060e7f89 */ /* 0x0000a600000e0000 */
[----:B------:R-:W-:Y:S01]  /*123b0*/  IMAD.X R3, RZ, RZ, R8, P6 ;  /* 0x000000ffff037224 */ /* 0x000fe200030e0608 */
[----:B------:R-:W-:-:S04]  /*123c0*/  LOP3.LUT P6, RZ, R16, 0x200, RZ, 0xc0, !PT ;  /* 0x0000020010ff7812 */ /* 0x000fc800078cc0ff */
        /* <DEDUP_REMOVED lines=14> */
[----:B------:R-:W-:-:S04]  /*124b0*/  ISETP.GT.AND P6, PT, R4, -0x1, PT ;  /* 0xffffffff0400780c */ /* 0x000fc80003fc4270 */
[----:B------:R-:W-:-:S13]  /*124c0*/  ISETP.LT.OR P6, PT, R27, 0x21, P6 ;  /* 0x000000211b00780c */ /* 0x000fda00037c1670 */
[----:B--23--:R0:W-:Y:S02]  /*124d0*/  LDGSTS.E.BYPASS.LTC128B.128 [R5+0xf400], desc[UR52][R2.64+0x380], !P6 ;  /* 0x0f40038002057fae */ /* 0x00c1e4000f101d74 */
.L_x_5085:
[----:B0-----:R-:W-:Y:S02]  /*124e0*/  IADD3 R2, P6, R14, R0, RZ ;  /* 0x000000000e027210 */ /* 0x001fe40007fde0ff */
[C---:B------:R-:W-:Y:S02]  /*124f0*/  ISETP.LT.OR P5, PT, R27.reuse, 0x31, !P5 ;  /* 0x000000311b00780c */ /* 0x040fe40006fa1670 */
[C---:B------:R-:W-:Y:S01]  /*12500*/  ISETP.LT.OR P4, PT, R27.reuse, 0x31, !P4 ;  /* 0x000000311b00780c */ /* 0x040fe20006781670 */
[----:B------:R-:W-:Y:S01]  /*12510*/  IMAD.X R3, RZ, RZ, R7, P6 ;  /* 0x000000ffff037224 */ /* 0x000fe200030e0607 */
[----:B------:R-:W-:Y:S02]  /*12520*/  LOP3.LUT P6, RZ, R16, 0x200, RZ, 0xc0, !PT ;  /* 0x0000020010ff7812 */ /* 0x000fe400078cc0ff */
[C---:B------:R-:W-:Y:S02]  /*12530*/  ISETP.LT.OR P3, PT, R27.reuse, 0x31, !P3 ;  /* 0x000000311b00780c */ /* 0x040fe40005f61670 */
[----:B------:R-:W-:-:S02]  /*12540*/  ISETP.LT.OR P6, PT, R27, 0x31, !P6 ;  /* 0x000000311b00780c */ /* 0x000fc400077c1670 */
[C---:B------:R-:W-:Y:S02]  /*12550*/  ISETP.LT.OR P2, PT, R27.reuse, 0x31, !P2 ;  /* 0x000000311b00780c */ /* 0x040fe40005741670 */
[C---:B------:R-:W-:Y:S02]  /*12560*/  ISETP.LT.OR P1, PT, R27.reuse, 0x31, !P1 ;  /* 0x000000311b00780c */ /* 0x040fe40004f21670 */
[----:B------:R-:W-:-:S07]  /*12570*/  ISETP.LT.OR P0, PT, R27, 0x31, !P0 ;  /* 0x000000311b00780c */ /* 0x000fce0004701670 */
[----:B------:R-:W-:Y:S01]  /*12580*/  @!PT LDS RZ, [RZ] ;  /* 0x00000000fffff984 */ /* 0x000fe20000000800 */
[----:B------:R-:W-:Y:S01]  /*12590*/  @!PT LDS RZ, [RZ] ;  /* 0x00000000fffff984 */ /* 0x000fe20000000800 */
[----:B------:R-:W-:Y:S01]  /*125a0*/  @!PT LDS RZ, [RZ] ;  /* 0x00000000fffff984 */ /* 0x000fe20000000800 */
[----:B------:R0:W-:Y:S01]  /*125b0*/  LDGSTS.E.BYPASS.LTC128B.128 [R5+0x1c00], desc[UR52][R2.64], !P6 ;  /* 0x01c0000002057fae */ /* 0x0001e2000f101d74 */
[----:B------:R-:W-:-:S03]  /*125c0*/  ISETP.GT.AND P6, PT, R4, -0x1, PT ;  /* 0xffffffff0400780c */ /* 0x000fc60003fc4270 */
[----:B------:R0:W-:Y:S04]  /*125d0*/  LDGSTS.E.BYPASS.LTC128B.128 [R5+0x3c00], desc[UR52][R2.64+0x80], !P5 ;  /* 0x03c0008002057fae */ /* 0x0001e8000e901d74 */
[----:B------:R0:W-:Y:S04]  /*125e0*/  LDGSTS.E.BYPASS.LTC128B.128 [R5+0x5c00], desc[UR52][R2.64+0x100], !P4 ;  /* 0x05c0010002057fae */ /* 0x0001e8000e101d74 */
[----:B------:R0:W-:Y:S04]  /*125f0*/  LDGSTS.E.BYPASS.LTC128B.128 [R5+0x7c00], desc[UR52][R2.64+0x180], !P3 ;  /* 0x07c0018002057fae */ /* 0x0001e8000d901d74 */
[----:B------:R0:W-:Y:S04]  /*12600*/  LDGSTS.E.BYPASS.LTC128B.128 [R5+0x9c00], desc[UR52][R2.64+0x200], !P2 ;  /* 0x09c0020002057fae */ /* 0x0001e8000d101d74 */
[----:B------:R0:W-:Y:S04]  /*12610*/  LDGSTS.E.BYPASS.LTC128B.128 [R5+0xbc00], desc[UR52][R2.64+0x280], !P1 ;  /* 0x0bc0028002057fae */ /* 0x0001e8000c901d74 */
[----:B------:R0:W-:Y:S01]  /*12620*/  LDGSTS.E.BYPASS.LTC128B.128 [R5+0xdc00], desc[UR52][R2.64+0x300], !P0 ;  /* 0x0dc0030002057fae */ /* 0x0001e2000c101d74 */
[----:B------:R-:W-:-:S13]  /*12630*/  ISETP.LT.OR P0, PT, R27, 0x31, P6 ;  /* 0x000000311b00780c */ /* 0x000fda0003701670 */
[----:B------:R0:W-:Y:S01]  /*12640*/  LDGSTS.E.BYPASS.LTC128B.128 [R5+0xfc00], desc[UR52][R2.64+0x380], !P0 ;  /* 0x0fc0038002057fae */ /* 0x0001e2000c101d74 */
[----:B------:R-:W-:Y:S01]  /*12650*/  PLOP3.LUT P0, PT, PT, PT, PT, 0x80, 0x0 ;  /* 0x000000000000781c */ /* 0x000fe20003f0f070 */
[----:B------:R-:W-:-:S12]  /*12660*/  NOP ;  /* 0x0000000000007918 */ /* 0x000fd80000000000 */
.L_x_5015:
        /* <DEDUP_REMOVED lines=11> */
.L_x_5016:
[----:B------:R-:W-:Y:S01]  /*12720*/  UIADD3 UR4, UR44, -0x2, URZ ;  /* 0xfffffffe2c047890 */ /* 0x000fe2000fffe03f */
[----:B------:R0:W-:Y:S03]  /*12730*/  SYNCS.ARRIVE.TRANS64.A1T0 RZ, [R25+URZ+0x28c50], RZ ;  /* 0x028c50ff19ff79a7 */ /* 0x0001e6000810003f */
[----:B------:R-:W-:-:S06]  /*12740*/  UISETP.GE.AND UP0, UPT, UR4, UR45, UPT ;  /* 0x0000002d0400728c */ /* 0x000fcc000bf06270 */
[----:B------:R-:W-:-:S13]  /*12750*/  PLOP3.LUT P0, PT, PT, PT, UP0, 0x40, 0x0 ;  /* 0x000000000000781c */ /* 0x000fda0003f0e808 */
[----:B0-----:R-:W-:Y:S05]  /*12760*/  @P0 BRA `(.L_x_5017) ;  /* 0x0000000c00980947 */ /* 0x001fea0003800000 */
[----:B------:R-:W-:Y:S01]  /*12770*/  BSSY B0, `(.L_x_5017) ;  /* 0x00000e5000007945 */ /* 0x000fe20003800000 */
[----:B------:R-:W-:-:S07]  /*12780*/  IMAD.U32 R9, RZ, RZ, UR4 ;  /* 0x00000004ff097e24 */ /* 0x000fce000f8e00ff */
.L_x_5030:
[----:B0-----:R-:W0:Y:S01]  /*12790*/  S2R R2, SR_TID.X ;  /* 0x0000000000027919 */ /* 0x001e220000002100 */
[----:B------:R-:W2:Y:S01]  /*127a0*/  LDC R3, c[0x0][0x430] ;  /* 0x00010c00ff037b82 */ /* 0x000ea20000000800 */
[----:B-1----:R-:W-:Y:S02]  /*127b0*/  IMAD R8, R9, 0x40, R30 ;  /* 0x0000004009087824 */ /* 0x002fe400078e021e */
[----:B------:R-:W-:Y:S01]  /*127c0*/  VIADD R18, R18, 0x1 ;  /* 0x0000000112127836 */ /* 0x000fe20000000000 */
[----:B--2---:R-:W-:Y:S01]  /*127d0*/  ISETP.NE.AND P0, PT, R3, 0x1, PT ;  /* 0x000000010300780c */ /* 0x004fe20003f05270 */
[----:B0-----:R-:W-:-:S05]  /*127e0*/  IMAD.SHL.U32 R2, R2, 0x10, RZ ;  /* 0x0000001002027824 */ /* 0x001fca00078e00ff */
[----:B------:R-:W-:-:S07]  /*127f0*/  LOP3.LUT R2, R36, 0x70, R2, 0xf8, !PT ;  /* 0x0000007024027812 */ /* 0x000fce00078ef802 */
[----:B------:R-:W0:Y:S01]  /*12800*/  @P0 LDC R3, c[0x0][0x434] ;  /* 0x00010d00ff030b82 */ /* 0x000e220000000800 */
[C---:B------:R-:W-:Y:S01]  /*12810*/  ISETP.GT.U32.AND P1, PT, R2.reuse, 0x3f, PT ;  /* 0x0000003f0200780c */ /* 0x040fe20003f24070 */
[----:B------:R-:W-:-:S06]  /*12820*/  IMAD.IADD R8, R2, 0x1, R8 ;  /* 0x0000000102087824 */ /* 0x000fcc00078e0208 */
[----:B------:R-:W2:Y:S01]  /*12830*/  @P0 LDC R7, c[0x0][0x438] ;  /* 0x00010e00ff070b82 */ /* 0x000ea20000000800 */
[----:B------:R-:W-:-:S07]  /*12840*/  IMAD.MOV.U32 R10, RZ, RZ, R8 ;  /* 0x000000ffff0a7224 */ /* 0x000fce00078e0008 */
[----:B------:R-:W3:Y:S01]  /*12850*/  @!P1 LDC.64 R4, c[0x0][0x428] ;  /* 0x00010a00ff049b82 */ /* 0x000ee20000000a00 */
[----:B0-----:R-:W-:-:S05]  /*12860*/  @P0 IMAD.HI.U32 R2, R8, R3, RZ ;  /* 0x0000000308020227 */ /* 0x001fca00078e00ff */
[----:B--2---:R-:W-:Y:S02]  /*12870*/  @P0 SHF.R.U32.HI R10, RZ, R7, R2 ;  /* 0x00000007ff0a0219 */ /* 0x004fe40000011602 */
[----:B------:R-:W0:Y:S02]  /*12880*/  @!P1 LDC.64 R6, c[0x0][0x418] ;  /* 0x00010600ff069b82 */ /* 0x000e240000000a00 */
[----:B------:R-:W-:Y:S01]  /*12890*/  @!P1 SHF.R.S32.HI R3, RZ, 0x1f, R10 ;  /* 0x0000001fff039819 */ /* 0x000fe2000001140a */
[----:B---3--:R-:W-:-:S04]  /*128a0*/  @!P1 IMAD R2, R29, R4, RZ ;  /* 0x000000041d029224 */ /* 0x008fc800078e02ff */
[----:B------:R-:W-:Y:S01]  /*128b0*/  @!P1 IMAD R5, R24, R5, R2 ;  /* 0x0000000518059224 */ /* 0x000fe200078e0202 */
[----:B------:R-:W-:-:S05]  /*128c0*/  @!P1 MOV R2, R10 ;  /* 0x0000000a00029202 */ /* 0x000fca0000000f00 */
[----:B------:R-:W-:-:S04]  /*128d0*/  @!P1 IMAD.WIDE.U32 R2, R24, R4, R2 ;  /* 0x0000000418029225 */ /* 0x000fc800078e0002 */
[----:B------:R-:W-:Y:S02]  /*128e0*/  @!P1 IMAD.IADD R3, R5, 0x1, R3 ;  /* 0x0000000105039824 */ /* 0x000fe400078e0203 */
[----:B------:R-:W-:Y:S01]  /*128f0*/  IMAD.MOV.U32 R4, RZ, RZ, RZ ;  /* 0x000000ffff047224 */ /* 0x000fe200078e00ff */
[----:B0-----:R-:W-:Y:S01]  /*12900*/  @!P1 LEA R6, P0, R2, R6, 0x2 ;  /* 0x0000000602069211 */ /* 0x001fe200078010ff */
[----:B------:R-:W-:-:S03]  /*12910*/  IMAD.U32 R11, RZ, RZ, UR47 ;  /* 0x0000002fff0b7e24 */ /* 0x000fc6000f8e00ff */
[----:B------:R-:W-:Y:S01]  /*12920*/  @!P1 LEA.HI.X R7, R2, R7, R3, 0x2, P0 ;  /* 0x0000000702079211 */ /* 0x000fe200000f1403 */
[----:B------:R-:W-:Y:S01]  /*12930*/  IMAD.MOV R5, RZ, RZ, -R10 ;  /* 0x000000ffff057224 */ /* 0x000fe200078e0a0a */
[----:B------:R-:W-:-:S03]  /*12940*/  ISETP.NE.AND P0, PT, R18, 0x2, PT ;  /* 0x000000021200780c */ /* 0x000fc60003f05270 */
[----:B------:R0:W5:Y:S01]  /*12950*/  @!P1 LDG.E R4, desc[UR52][R6.64] ;  /* 0x0000003406049981 */ /* 0x000162000c1e1900 */
[----:B------:R-:W-:Y:S01]  /*12960*/  ISETP.NE.AND P1, PT, R11, 0x3, PT ;  /* 0x000000030b00780c */ /* 0x000fe20003f25270 */
[----:B------:R-:W-:Y:S05]  /*12970*/  YIELD ;  /* 0x0000000000007946 */ /* 0x000fea0003800000 */
[----:B------:R-:W-:Y:S01]  /*12980*/  ULDC UR4, c[0x0][0x430] ;  /* 0x00010c0000047ab9 */ /* 0x000fe20000000800 */
[----:B------:R-:W-:Y:S01]  /*12990*/  IMAD.MOV.U32 R2, RZ, RZ, R9 ;  /* 0x000000ffff027224 */ /* 0x000fe200078e0009 */
[----:B------:R-:W-:Y:S01]  /*129a0*/  SEL R3, RZ, 0x1, P0 ;  /* 0x00000001ff037807 */ /* 0x000fe20000000000 */
[----:B------:R-:W-:Y:S01]  /*129b0*/  IMAD R5, R5, UR4, R8 ;  /* 0x0000000405057c24 */ /* 0x000fe2000f8e0208 */
[----:B------:R-:W-:Y:S01]  /*129c0*/  SEL R18, R18, RZ, P0 ;  /* 0x000000ff12127207 */ /* 0x000fe20000000000 */
[----:B------:R-:W-:Y:S01]  /*129d0*/  VIADD R9, R9, 0xffffffff ;  /* 0xffffffff09097836 */ /* 0x000fe20000000000 */
[----:B------:R-:W-:-:S02]  /*129e0*/  LOP3.LUT R22, R22, R3, RZ, 0x3c, !PT ;  /* 0x0000000316167212 */ /* 0x000fc400078e3cff */
[----:B------:R-:W-:Y:S01]  /*129f0*/  ISETP.GT.AND P3, PT, R2, UR45, PT ;  /* 0x0000002d02007c0c */ /* 0x000fe2000bf64270 */
[----:B0-----:R-:W-:-:S12]  /*12a00*/  @!P1 BRA `(.L_x_5018) ;  /* 0x0000000000049947 */ /* 0x001fd80003800000 */
[----:B------:R-:W-:Y:S01]  /*12a10*/  BPT.TRAP 0x1 ;  /* 0x000000040000795c */ /* 0x000fe20000300000 */
.L_x_5018:
[----:B------:R-:W-:Y:S01]  /*12a20*/  IMAD R8, R18, 0x8, R17 ;  /* 0x0000000812087824 */ /* 0x000fe200078e0211 */
[----:B------:R-:W-:Y:S01]  /*12a30*/  SHF.L.U32 R20, R22, 0x1f, RZ ;  /* 0x0000001f16147819 */ /* 0x000fe200000006ff */
[----:B------:R-:W-:Y:S01]  /*12a40*/  BSSY B1, `(.L_x_5019) ;  /* 0x0000004000017945 */ /* 0x000fe20003800000 */
[----:B------:R-:W-:Y:S02]  /*12a50*/  SHF.R.S32.HI R7, RZ, 0x1f, R5 ;  /* 0x0000001fff077819 */ /* 0x000fe40000011405 */
[----:B------:R-:W0:Y:S02]  /*12a60*/  SYNCS.PHASECHK.TRANS64.TRYWAIT P0, [R8+URZ+0x28c40], R20 ;  /* 0x028c4014080075a7 */ /* 0x000e24000800017f */
[----:B0-----:R-:W-:Y:S05]  /*12a70*/  @!P0 BRA `(.L_x_5020) ;  /* 0x0000002800308947 */ /* 0x001fea0003800000 */
.L_x_5086:
[----:B------:R-:W-:Y:S05]  /*12a80*/  BSYNC B1 ;  /* 0x0000000000017941 */ /* 0x000fea0003800000 */
.L_x_5019:
[----:B------:R-:W-:Y:S01]  /*12a90*/  ULDC.64 UR4, c[0x0][0x300] ;  /* 0x0000c00000047ab9 */ /* 0x000fe20000000a00 */
[----:B-----5:R-:W-:Y:S01]  /*12aa0*/  SHF.R.S32.HI R10, RZ, 0x1f, R4 ;  /* 0x0000001fff0a7819 */ /* 0x020fe20000011404 */
[----:B------:R-:W-:Y:S01]  /*12ab0*/  IMAD R2, R7, UR4, RZ ;  /* 0x0000000407027c24 */ /* 0x000fe2000f8e02ff */
[----:B------:R-:W-:-:S03]  /*12ac0*/  LOP3.LUT P1, RZ, R16, 0x2, RZ, 0xc0, !PT ;  /* 0x0000000210ff7812 */ /* 0x000fc6000782c0ff */
        /* <DEDUP_REMOVED lines=15> */
[----:B------:R-:W-:Y:S01]  /*12bc0*/  UMOV UR4, 0xffffffff ;  /* 0xffffffff00047882 */ /* 0x000fe20000000000 */
[----:B------:R-:W-:Y:S02]  /*12bd0*/  IMAD R6, R18, 0x1000, R31 ;  /* 0x0000100012067824 */ /* 0x000fe400078e021f */
[----:B------:R-:W-:Y:S01]  /*12be0*/  LEA.HI.X R27, R2, UR5, R27, 0x1, P0 ;  /* 0x00000005021b7c11 */ /* 0x000fe200080f0c1b */
[----:B------:R-:W-:Y:S08]  /*12bf0*/  BRA.DIV UR4, `(.L_x_5021) ;  /* 0x0000002604e47947 */ /* 0x000ff0000b800000 */
[----:B------:R-:W2:Y:S01]  /*12c00*/  SHFL.IDX PT, R14, R21, RZ, 0x181f ;  /* 0x00181fff150e7589 */ /* 0x000ea200000e0000 */
[----:B-1----:R-:W-:-:S03]  /*12c10*/  IMAD R25, R6, 0x2, R17 ;  /* 0x0000000206197824 */ /* 0x002fc600078e0211 */
[----:B------:R-:W1:Y:S01]  /*12c20*/  SHFL.IDX PT, R3, R27, RZ, 0x181f ;  /* 0x00181fff1b037589 */ /* 0x000e6200000e0000 */
[----:B--2---:R-:W-:-:S03]  /*12c30*/  IADD3 R2, P0, R14, R0, RZ ;  /* 0x000000000e027210 */ /* 0x004fc60007f1e0ff */
[----:B------:R-:W2:Y:S02]  /*12c40*/  SHFL.IDX PT, R14, R21, 0x1, 0x181f ;  /* 0x00381f00150e7f89 */ /* 0x000ea400000e0000 */
[----:B-1----:R-:W-:-:S05]  /*12c50*/  IMAD.X R3, RZ, RZ, R3, P0 ;  /* 0x000000ffff037224 */ /* 0x002fca00000e0603 */
[----:B------:R1:W-:Y:S04]  /*12c60*/  LDGSTS.E.BYPASS.LTC128B.128 [R25+0x22400], desc[UR52][R2.64], !P1 ;  /* 0x2240000002197fae */ /* 0x0003e8000c901d74 */
[----:B-1----:R-:W1:Y:S01]  /*12c70*/  SHFL.IDX PT, R3, R27, 0x1, 0x181f ;  /* 0x00381f001b037f89 */ /* 0x002e6200000e0000 */
[----:B--2---:R-:W-:-:S03]  /*12c80*/  IADD3 R2, P0, R14, R0, RZ ;  /* 0x000000000e027210 */ /* 0x004fc60007f1e0ff */
[----:B------:R-:W2:Y:S01]  /*12c90*/  SHFL.IDX PT, R14, R21, 0x2, 0x181f ;  /* 0x00581f00150e7f89 */ /* 0x000ea200000e0000 */
[----:B-1----:R-:W-:-:S05]  /*12ca0*/  IADD3.X R3, RZ, R3, RZ, P0, !PT ;  /* 0x00000003ff037210 */ /* 0x002fca00007fe4ff */
[----:B------:R1:W-:Y:S04]  /*12cb0*/  LDGSTS.E.BYPASS.LTC128B.128 [R25+0x22c00], desc[UR52][R2.64], !P1 ;  /* 0x22c0000002197fae */ /* 0x0003e8000c901d74 */
[----:B-1----:R-:W1:Y:S01]  /*12cc0*/  SHFL.IDX PT, R3, R27, 0x2, 0x181f ;  /* 0x00581f001b037f89 */ /* 0x002e6200000e0000 */
[----:B--2---:R-:W-:-:S03]  /*12cd0*/  IADD3 R2, P0, R14, R0, RZ ;  /* 0x000000000e027210 */ /* 0x004fc60007f1e0ff */
[----:B------:R2:W3:Y:S04]  /*12ce0*/  SHFL.IDX PT, R14, R21, 0x3, 0x181f ;  /* 0x00781f00150e7f89 */ /* 0x0004e800000e0000 */
[----:B------:R-:W4:Y:S01]  /*12cf0*/  SHFL.IDX PT, R27, R27, 0x3, 0x181f ;  /* 0x00781f001b1b7f89 */ /* 0x000f2200000e0000 */
[----:B-1----:R-:W-:-:S05]  /*12d00*/  IMAD.X R3, RZ, RZ, R3, P0 ;  /* 0x000000ffff037224 */ /* 0x002fca00000e0603 */
[----:B---3--:R2:W-:Y:S02]  /*12d10*/  LDGSTS.E.BYPASS.LTC128B.128 [R25+0x23400], desc[UR52][R2.64], !P1 ;  /* 0x2340000002197fae */ /* 0x0085e4000c901d74 */
.L_x_5096:
[----:B--2---:R-:W-:-:S05]  /*12d20*/  IADD3 R2, P0, R14, R0, RZ ;  /* 0x000000000e027210 */ /* 0x004fca0007f1e0ff */
[----:B----4-:R-:W-:Y:S01]  /*12d30*/  IMAD.X R3, RZ, RZ, R27, P0 ;  /* 0x000000ffff037224 */ /* 0x010fe200000e061b */
[----:B------:R-:W-:-:S04]  /*12d40*/  PLOP3.LUT P0, PT, PT, PT, PT, 0x80, 0x0 ;  /* 0x000000000000781c */ /* 0x000fc80003f0f070 */
[----:B------:R-:W-:Y:S01]  /*12d50*/  @!PT LDS RZ, [RZ] ;  /* 0x00000000fffff984 */ /* 0x000fe20000000800 */
[----:B------:R-:W-:Y:S01]  /*12d60*/  @!PT LDS RZ, [RZ] ;  /* 0x00000000fffff984 */ /* 0x000fe20000000800 */
[----:B------:R-:W-:Y:S01]  /*12d70*/  @!PT LDS RZ, [RZ] ;  /* 0x00000000fffff984 */ /* 0x000fe20000000800 */
[----:B------:R1:W-:Y:S01]  /*12d80*/  LDGSTS.E.BYPASS.LTC128B.128 [R25+0x23c00], desc[UR52][R2.64], !P1 ;  /* 0x23c0000002197fae */ /* 0x0003e2000c901d74 */
[----:B------:R-:W-:-:S08]  /*12d90*/  NOP ;  /* 0x0000000000007918 */ /* 0x000fd00000000000 */
.L_x_5022:
        /* <DEDUP_REMOVED lines=11> */
.L_x_5023:
[----:B------:R1:W-:Y:S01]  /*12e50*/  SYNCS.ARRIVE.TRANS64.A1T0 RZ, [R8+URZ+0x28c30], RZ ;  /* 0x028c30ff08ff79a7 */ /* 0x0003e2000810003f */
[----:B------:R-:W-:Y:S05]  /*12e60*/  @!P2 BRA `(.L_x_5024) ;  /* 0x000000000004a947 */ /* 0x000fea0003800000 */
[----:B------:R-:W-:Y:S01]  /*12e70*/  BPT.TRAP 0x1 ;  /* 0x000000040000795c */ /* 0x000fe20000300000 */
.L_x_5024:
[----:B------:R-:W2:Y:S01]  /*12e80*/  SYNCS.PHASECHK.TRANS64.TRYWAIT P0, [R8+URZ+0x28c60], R20 ;  /* 0x028c6014080075a7 */ /* 0x000ea2000800017f */
[----:B------:R-:W-:Y:S04]  /*12e90*/  BSSY B1, `(.L_x_5025) ;  /* 0x0000002000017945 */ /* 0x000fe80003800000 */
[----:B--2---:R-:W-:Y:S05]  /*12ea0*/  @!P0 BRA `(.L_x_5026) ;  /* 0x0000002800448947 */ /* 0x004fea0003800000 */
.L_x_5097:
[----:B------:R-:W-:Y:S05]  /*12eb0*/  BSYNC B1 ;  /* 0x0000000000017941 */ /* 0x000fea0003800000 */
.L_x_5025:
[----:B------:R-:W-:Y:S01]  /*12ec0*/  ULDC.64 UR4, c[0x0][0x328] ;  /* 0x0000ca0000047ab9 */ /* 0x000fe20000000a00 */
[C---:B------:R-:W-:Y:S01]  /*12ed0*/  LOP3.LUT P5, RZ, R16.reuse, 0x8, RZ, 0xc0, !PT ;  /* 0x0000000810ff7812 */ /* 0x040fe200078ac0ff */
        /* <DEDUP_REMOVED lines=19> */
[----:B0-2---:R-:W-:Y:S01]  /*13010*/  LEA.HI.X R20, R2, UR5, R3, 0x1, P0 ;  /* 0x0000000502147c11 */ /* 0x005fe200080f0c03 */
[----:B------:R-:W-:Y:S08]  /*13020*/  BRA.DIV UR4, `(.L_x_5027) ;  /* 0x0000002604f87947 */ /* 0x000ff0000b800000 */
[----:B------:R-:W0:Y:S01]  /*13030*/  SHFL.IDX PT, R14, R10, RZ, 0x181f ;  /* 0x00181fff0a0e7589 */ /* 0x000e2200000e0000 */
[C---:B------:R-:W-:Y:S01]  /*13040*/  LOP3.LUT P1, RZ, R16.reuse, 0x80, RZ, 0xc0, !PT ;  /* 0x0000008010ff7812 */ /* 0x040fe2000782c0ff */
[----:B------:R-:W-:Y:S01]  /*13050*/  IMAD R21, R21, 0x2, R17 ;  /* 0x0000000215157824 */ /* 0x000fe200078e0211 */
[----:B------:R-:W-:Y:S01]  /*13060*/  P2R R11, PR, RZ, 0x8 ;  /* 0x00000008ff0b7803 */ /* 0x000fe20000000000 */
[----:B------:R-:W2:Y:S01]  /*13070*/  SHFL.IDX PT, R3, R20, RZ, 0x181f ;  /* 0x00181fff14037589 */ /* 0x000ea200000e0000 */
[C---:B------:R-:W-:Y:S02]  /*13080*/  LOP3.LUT P3, RZ, R16.reuse, 0x40, RZ, 0xc0, !PT ;  /* 0x0000004010ff7812 */ /* 0x040fe4000786c0ff */
[C---:B------:R-:W-:Y:S01]  /*13090*/  LOP3.LUT P6, RZ, R16.reuse, 0x20, RZ, 0xc0, !PT ;  /* 0x0000002010ff7812 */ /* 0x040fe200078cc0ff */
[----:B------:R-:W-:Y:S01]  /*130a0*/  SHFL.IDX PT, R2, R10, 0x2, 0x181f ;  /* 0x00581f000a027f89 */ /* 0x000fe200000e0000 */
[----:B------:R-:W-:Y:S02]  /*130b0*/  LOP3.LUT P2, RZ, R16, 0x10, RZ, 0xc0, !PT ;  /* 0x0000001010ff7812 */ /* 0x000fe4000784c0ff */
[----:B------:R-:W-:-:S02]  /*130c0*/  P2R R12, PR, RZ, 0x8 ;  /* 0x00000008ff0c7803 */ /* 0x000fc40000000000 */
[----:B0-----:R-:W-:Y:S02]  /*130d0*/  IADD3 R6, P0, R14, R0, RZ ;  /* 0x000000000e067210 */ /* 0x001fe40007f1e0ff */
        /* <DEDUP_REMOVED lines=10> */
[----:B------:R-:W-:Y:S02]  /*13180*/  LDGSTS.E.BYPASS.LTC128B.128 [R21+0x8400], desc[UR52][R6.64+0x200], !P5 ;  /* 0x0840020006157fae */ /* 0x000fe4000e901d74 */
[----:B--2---:R-:W-:Y:S01]  /*13190*/  IMAD.X R5, RZ, RZ, R3, P0 ;  /* 0x000000ffff057224 */ /* 0x004fe200000e0603 */
[----:B------:R-:W-:Y:S01]  /*131a0*/  IADD3 R2, P0, R2, R0, RZ ;  /* 0x0000000002027210 */ /* 0x000fe20007f1e0ff */
[----:B------:R-:W0:Y:S04]  /*131b0*/  SHFL.IDX PT, R3, R20, 0x2, 0x181f ;  /* 0x00581f0014037f89 */ /* 0x000e2800000e0000 */
[----:B------:R-:W-:Y:S04]  /*131c0*/  LDGSTS.E.BYPASS.LTC128B.128 [R21+0xa400], desc[UR52][R6.64+0x280], !P4 ;  /* 0x0a40028006157fae */ /* 0x000fe8000e101d74 */
[----:B------:R2:W3:Y:S04]  /*131d0*/  SHFL.IDX PT, R14, R10, 0x3, 0x181f ;  /* 0x00781f000a0e7f89 */ /* 0x0004e800000e0000 */
[----:B------:R-:W4:Y:S01]  /*131e0*/  SHFL.IDX PT, R20, R20, 0x3, 0x181f ;  /* 0x00781f0014147f89 */ /* 0x000f2200000e0000 */
[----:B0-----:R-:W-:Y:S01]  /*131f0*/  IMAD.X R3, RZ, RZ, R3, P0 ;  /* 0x000000ffff037224 */ /* 0x001fe200000e0603 */
[----:B------:R-:W-:-:S13]  /*13200*/  ISETP.NE.U32.AND P0, PT, R28, RZ, PT ;  /* 0x000000ff1c00720c */ /* 0x000fda0003f05070 */
[----:B------:R-:W-:Y:S04]  /*13210*/  LDGSTS.E.BYPASS.LTC128B.128 [R21+0xc400], desc[UR52][R6.64+0x300], P0 ;  /* 0x0c40030006157fae */ /* 0x000fe80008101d74 */
[----:B------:R0:W-:Y:S04]  /*13220*/  LDGSTS.E.BYPASS.LTC128B.128 [R21+0xe400], desc[UR52][R6.64+0x380], P1 ;  /* 0x0e40038006157fae */ /* 0x0001e80008901d74 */
[----:B------:R2:W-:Y:S01]  /*13230*/  LDGSTS.E.BYPASS.LTC128B.128 [R21+0xc00], desc[UR52][R4.64], !P3 ;  /* 0x00c0000004157fae */ /* 0x0005e2000d901d74 */
[----:B------:R-:W-:-:S04]  /*13240*/  ISETP.NE.AND P3, PT, R12, RZ, PT ;  /* 0x000000ff0c00720c */ /* 0x000fc80003f65270 */
[----:B0-----:R-:W-:-:S09]  /*13250*/  P2R R6, PR, RZ, 0x8 ;  /* 0x00000008ff067803 */ /* 0x001fd20000000000 */
        /* <DEDUP_REMOVED lines=10> */
[----:B------:R2:W-:Y:S01]  /*13300*/  LDGSTS.E.BYPASS.LTC128B.128 [R21+0x3400], desc[UR52][R2.64+0x80], !P3 ;  /* 0x0340008002157fae */ /* 0x0005e2000d901d74 */
[----:B------:R-:W-:-:S03]  /*13310*/  ISETP.NE.AND P3, PT, R11, RZ, PT ;  /* 0x000000ff0b00720c */ /* 0x000fc60003f65270 */
[----:B------:R2:W-:Y:S04]  /*13320*/  LDGSTS.E.BYPASS.LTC128B.128 [R21+0x5400], desc[UR52][R2.64+0x100], !P6 ;  /* 0x0540010002157fae */ /* 0x0005e8000f101d74 */
[----:B------:R2:W-:Y:S04]  /*13330*/  LDGSTS.E.BYPASS.LTC128B.128 [R21+0x7400], desc[UR52][R2.64+0x180], !P2 ;  /* 0x0740018002157fae */ /* 0x0005e8000d101d74 */
[----:B------:R2:W-:Y:S04]  /*13340*/  LDGSTS.E.BYPASS.LTC128B.128 [R21+0x9400], desc[UR52][R2.64+0x200], !P5 ;  /* 0x0940020002157fae */ /* 0x0005e8000e901d74 */
[----:B------:R2:W-:Y:S04]  /*13350*/  LDGSTS.E.BYPASS.LTC128B.128 [R21+0xb400], desc[UR52][R2.64+0x280], !P4 ;  /* 0x0b40028002157fae */ /* 0x0005e8000e101d74 */
[----:B------:R2:W-:Y:S04]  /*13360*/  LDGSTS.E.BYPASS.LTC128B.128 [R21+0xd400], desc[UR52][R2.64+0x300], P0 ;  /* 0x0d40030002157fae */ /* 0x0005e80008101d74 */
[----:B---34-:R2:W-:Y:S02]  /*13370*/  LDGSTS.E.BYPASS.LTC128B.128 [R21+0xf400], desc[UR52][R2.64+0x380], P1 ;  /* 0x0f40038002157fae */ /* 0x0185e40008901d74 */
.L_x_5107:
[----:B--2---:R-:W-:Y:S02]  /*13380*/  P2R R4, PR, RZ, 0x2 ;  /* 0x00000002ff047803 */ /* 0x004fe40000000000 */
[----:B------:R-:W-:Y:S02]  /*13390*/  LOP3.LUT P1, RZ, R16, 0x80, RZ, 0xc0, !PT ;  /* 0x0000008010ff7812 */ /* 0x000fe4000782c0ff */
[----:B------:R-:W-:Y:S02]  /*133a0*/  IADD3 R2, P2, R14, R0, RZ ;  /* 0x000000000e027210 */ /* 0x000fe40007f5e0ff */
[----:B------:R-:W-:Y:S02]  /*133b0*/  P2R R5, PR, RZ, 0x8 ;  /* 0x00000008ff057803 */ /* 0x000fe40000000000 */
[C---:B------:R-:W-:Y:S01]  /*133c0*/  LOP3.LUT P3, RZ, R16.reuse, 0x40, RZ, 0xc0, !PT ;  /* 0x0000004010ff7812 */ /* 0x040fe2000786c0ff */
[----:B------:R-:W-:Y:S01]  /*133d0*/  IMAD.X R3, RZ, RZ, R20, P2 ;  /* 0x000000ffff037224 */ /* 0x000fe200010e0614 */
[----:B------:R-:W-:-:S02]  /*133e0*/  LOP3.LUT P2, RZ, R16, 0x20, RZ, 0xc0, !PT ;  /* 0x0000002010ff7812 */ /* 0x000fc4000784c0ff */
[----:B------:R-:W-:-:S03]  /*133f0*/  LOP3.LUT P6, RZ, R16, 0x10, RZ, 0xc0, !PT ;  /* 0x0000001010ff7812 */ /* 0x000fc600078cc0ff */
[----:B------:R-:W-:Y:S01]  /*13400*/  @!PT LDS RZ, [RZ] ;  /* 0x00000000fffff984 */ /* 0x000fe20000000800 */
[----:B------:R-:W-:Y:S01]  /*13410*/  @!PT LDS RZ, [RZ] ;  /* 0x00000000fffff984 */ /* 0x000fe20000000800 */
[----:B------:R-:W-:Y:S01]  /*13420*/  @!PT LDS RZ, [RZ] ;  /* 0x00000000fffff984 */ /* 0x000fe20000000800 */
[----:B------:R0:W-:Y:S01]  /*13430*/  LDGSTS.E.BYPASS.LTC128B.128 [R21+0x1c00], desc[UR52][R2.64], !P1 ;  /* 0x01c0000002157fae */ /* 0x0001e2000c901d74 */
[----:B------:R-:W-:-:S05]  /*13440*/  ISETP.NE.AND P1, PT, R4, RZ, PT ;  /* 0x000000ff0400720c */ /* 0x000fca0003f25270 */
[----:B------:R0:W-:Y:S01]  /*13450*/  LDGSTS.E.BYPASS.LTC128B.128 [R21+0x3c00], desc[UR52][R2.64+0x80], !P3 ;  /* 0x03c0008002157fae */ /* 0x0001e2000d901d74 */
[----:B------:R-:W-:-:S03]  /*13460*/  ISETP.NE.AND P3, PT, R5, RZ, PT ;  /* 0x000000ff0500720c */ /* 0x000fc60003f65270 */
        /* <DEDUP_REMOVED lines=8> */
.L_x_5028:
        /* <DEDUP_REMOVED lines=11> */
.L_x_5029:
[----:B------:R0:W-:Y:S01]  /*135a0*/  SYNCS.ARRIVE.TRANS64.A1T0 RZ, [R8+URZ+0x28c50], RZ ;  /* 0x028c50ff08ff79a7 */ /* 0x0001e2000810003f */
[----:B------:R-:W-:Y:S05]  /*135b0*/  @P3 BRA `(.L_x_5030) ;  /* 0xfffffff000743947 */ /* 0x000fea000383ffff */
[----:B------:R-:W-:Y:S05]  /*135c0*/  BSYNC B0 ;  /* 0x0000000000007941 */ /* 0x000fea0003800000 */
.L_x_5017:
[----:B------:R-:W2:Y:S01]  /*135d0*/  S2R R0, SR_TID.X ;  /* 0x0000000000007919 */ /* 0x000ea20000002100 */
[----:B------:R-:W-:Y:S01]  /*135e0*/  VIADD R18, R18, 0x1 ;  /* 0x0000000112127836 */ /* 0x000fe20000000000 */
[----:B------:R-:W-:Y:S04]  /*135f0*/  BSSY B0, `(.L_x_5031) ;  /* 0x0000013000007945 */ /* 0x000fe80003800000 */
[----:B------:R-:W-:-:S04]  /*13600*/  ISETP.NE.AND P0, PT, R18, 0x2, PT ;  /* 0x000000021200780c */ /* 0x000fc80003f05270 */
[----:B------:R-:W-:Y:S02]  /*13610*/  SEL R18, R18, RZ, P0 ;  /* 0x000000ff12127207 */ /* 0x000fe40000000000 */
[----:B------:R-:W-:Y:S02]  /*13620*/  SEL R5, RZ, 0x1, P0 ;  /* 0x00000001ff057807 */ /* 0x000fe40000000000 */
[----:B--2---:R-:W-:-:S04]  /*13630*/  LOP3.LUT R0, R0, 0x7f, RZ, 0xc0, !PT ;  /* 0x0000007f00007812 */ /* 0x004fc800078ec0ff */
[----:B------:R-:W-:-:S13]  /*13640*/  ISETP.NE.AND P1, PT, R0, RZ, PT ;  /* 0x000000ff0000720c */ /* 0x000fda0003f25270 */
[----:B------:R-:W-:Y:S05]  /*13650*/  @P1 BRA `(.L_x_5032) ;  /* 0x0000000000301947 */ /* 0x000fea0003800000 */
[----:B------:R-:W2:Y:S01]  /*13660*/  S2R R9, SR_LANEID ;  /* 0x0000000000097919 */ /* 0x000ea20000000000 */
[----:B------:R-:W-:Y:S01]  /*13670*/  VOTEU.ANY UR4, UPT, PT ;  /* 0x0000000000047886 */ /* 0x000fe200038e0100 */
[----:B------:R-:W3:Y:S01]  /*13680*/  LDC.64 R2, c[0x0][0xc80] ;  /* 0x00032000ff027b82 */ /* 0x000ee20000000a00 */
[----:B------:R-:W2:Y:S08]  /*13690*/  FLO.U32 R0, UR4 ;  /* 0x0000000400007d00 */ /* 0x000eb000080e0000 */
[----:B------:R-:W3:Y:S01]  /*136a0*/  POPC R7, UR4 ;  /* 0x0000000400077d09 */ /* 0x000ee20008000000 */
[----:B--2---:R-:W-:-:S13]  /*136b0*/  ISETP.EQ.U32.AND P0, PT, R0, R9, PT ;  /* 0x000000090000720c */ /* 0x004fda0003f02070 */
[----:B---3--:R-:W2:Y:S01]  /*136c0*/  @P0 ATOMG.E.ADD.STRONG.GPU PT, R3, desc[UR52][R2.64], R7 ;  /* 0x00000007020309a8 */ /* 0x008ea200081ee1f4 */
[----:B------:R-:W3:Y:S02]  /*136d0*/  S2R R4, SR_LTMASK ;  /* 0x0000000000047919 */ /* 0x000ee40000003900 */
[----:B---3--:R-:W-:-:S04]  /*136e0*/  LOP3.LUT R4, R4, UR4, RZ, 0xc0, !PT ;  /* 0x0000000404047c12 */ /* 0x008fc8000f8ec0ff */
[----:B------:R-:W3:Y:S01]  /*136f0*/  POPC R33, R4 ;  /* 0x0000000400217309 */ /* 0x000ee20000000000 */
[----:B--2---:R-:W3:Y:S02]  /*13700*/  SHFL.IDX PT, R0, R3, R0, 0x1f ;  /* 0x00001f0003007589 */ /* 0x004ee400000e0000 */
[----:B---3--:R-:W-:-:S07]  /*13710*/  IADD3 R33, R0, UR46, R33 ;  /* 0x0000002e00217c10 */ /* 0x008fce000fffe021 */
.L_x_5032:
[----:B------:R-:W-:Y:S05]  /*13720*/  BSYNC B0 ;  /* 0x0000000000007941 */ /* 0x000fea0003800000 */
.L_x_5031:
[----:B------:R-:W-:-:S07]  /*13730*/  LOP3.LUT R22, R22, R5, RZ, 0x3c, !PT ;  /* 0x0000000516167212 */ /* 0x000fce00078e3cff */
.L_x_4992:
[----:B------:R-:W-:Y:S05]  /*13740*/  BSYNC B7 ;  /* 0x0000000000077941 */ /* 0x000fea0003800000 */
.L_x_4990:
        /* <DEDUP_REMOVED lines=8> */
[----:B------:R2:W3:Y:S01]  /*137d0*/  LDS R33, [R17+0x28cd0] ;  /* 0x028cd00011217984 */ /* 0x0004e20000000800 */
[----:B------:R-:W-:Y:S06]  /*137e0*/  BAR.ARV 0x4, 0x180 ;  /* 0x0106000000007b1d */ /* 0x000fec0000002000 */
[----:B------:R-:W-:Y:S05]  /*137f0*/  BRA `(.L_x_5034) ;  /* 0x00000000002c7947 */ /* 0x000fea0003800000 */
.L_x_5033:
[----:B------:R-:W-:-:S03]  /*13800*/  UMOV UR4, 0xffffffff ;  /* 0xffffffff00047882 */ /* 0x000fc60000000000 */
[----:B------:R-:W-:Y:S05]  /*13810*/  BRA.DIV UR4, `(.L_x_5035) ;  /* 0x0000002604cc7947 */ /* 0x000fea000b800000 */
[----:B------:R2:W3:Y:S02]  /*13820*/  SHFL.IDX PT, R14, R33, RZ, 0x1f ;  /* 0x00001fff210e7589 */ /* 0x0004e400000e0000 */
.L_x_5110:
[----:B------:R-:W4:Y:S01]  /*13830*/  @!P1 S2R R3, SR_CgaCtaId ;  /* 0x0000000000039919 */ /* 0x000f220000008800 */
[----:B------:R-:W-:Y:S05]  /*13840*/  WARPSYNC.ALL ;  /* 0x0000000000007948 */ /* 0x000fea0003800000 */
[----:B------:R-:W-:Y:S01]  /*13850*/  BAR.SYNC.DEFER_BLOCKING 0x4, 0x180 ;  /* 0x0106000000007b1d */ /* 0x000fe20000010000 */
[----:B------:R-:W-:-:S04]  /*13860*/  @!P1 MOV R0, 0x400 ;  /* 0x0000040000009802 */ /* 0x000fc80000000f00 */
[----:B----4-:R-:W-:-:S05]  /*13870*/  @!P1 LEA R17, R3, R0, 0x18 ;  /* 0x0000000003119211 */ /* 0x010fca00078ec0ff */
[----:B------:R2:W-:Y:S02]  /*13880*/  @!P1 STS [R17+0x28cd0], R33 ;  /* 0x028cd02111009388 */ /* 0x0005e40000000800 */
[----:B--23--:R-:W-:Y:S01]  /*13890*/  MOV R33, R14 ;  /* 0x0000000e00217202 */ /* 0x00cfe20000000f00 */
[----:B------:R-:W-:Y:S06]  /*138a0*/  BAR.ARV 0x5, 0x180 ;  /* 0x0146000000007b1d */ /* 0x000fec0000002000 */
.L_x_5034:
[----:B------:R-:W-:Y:S02]  /*138b0*/  ULDC UR4, c[0x0][0xc38] ;  /* 0x00030e0000047ab9 */ /* 0x000fe40000000800 */
[----:B---3--:R-:W-:-:S13]  /*138c0*/  ISETP.GE.AND P0, PT, R33, UR4, PT ;  /* 0x0000000421007c0c */ /* 0x008fda000bf06270 */
[----:B------:R-:W-:Y:S05]  /*138d0*/  @!P0 BRA `(.L_x_5036) ;  /* 0xffffffc400cc8947 */ /* 0x000fea000383ffff */
.L_x_4981:
[----:B------:R-:W3:Y:S01]  /*138e0*/  LDL.LU R0, [R1+0x4] ;  /* 0x0000040001007983 */ /* 0x000ee20000300800 */
[----:B------:R-:W-:Y:S01]  /*138f0*/  BSSY B0, `(.L_x_5037) ;  /* 0x000000b000007945 */ /* 0x000fe20003800000 */
[----:B------:R-:W4:Y:S01]  /*13900*/  S2R R5, SR_CgaCtaId ;  /* 0x0000000000057919 */ /* 0x000f220000008800 */
[----:B---3--:R-:W-:-:S05]  /*13910*/  VIADD R0, R0, 0x1 ;  /* 0x0000000100007836 */ /* 0x008fca0000000000 */
[----:B------:R-:W-:-:S04]  /*13920*/  LEA.HI R2, R0, R0, RZ, 0x1 ;  /* 0x0000000000027211 */ /* 0x000fc800078f08ff */
[----:B------:R-:W-:Y:S02]  /*13930*/  LOP3.LUT R3, R2, 0xfffffffe, RZ, 0xc0, !PT ;  /* 0xfffffffe02037812 */ /* 0x000fe400078ec0ff */
[----:B------:R-:W-:-:S03]  /*13940*/  MOV R2, 0x400 ;  /* 0x0000040000027802 */ /* 0x000fc60000000f00 */
[----:B------:R-:W-:Y:S01]  /*13950*/  IMAD.IADD R0, R0, 0x1, -R3 ;  /* 0x0000000100007824 */ /* 0x000fe200078e0a03 */
[----:B----4-:R-:W-:-:S04]  /*13960*/  LEA R7, R5, R2, 0x18 ;  /* 0x0000000205077211 */ /* 0x010fc800078ec0ff */
[----:B------:R-:W-:-:S04]  /*13970*/  SHF.L.U32 R0, R0, 0x1f, RZ ;  /* 0x0000001f00007819 */ /* 0x000fc800000006ff */
[----:B------:R-:W3:Y:S02]  /*13980*/  SYNCS.PHASECHK.TRANS64.TRYWAIT P0, [R7+URZ+0x28c20], R0 ;  /* 0x028c2000070075a7 */ /* 0x000ee4000800017f */
[----:B---3--:R-:W-:Y:S05]  /*13990*/  @!P0 BRA `(.L_x_5038) ;  /* 0x0000002400948947 */ /* 0x008fea0003800000 */
.L_x_5111:
[----:B------:R-:W-:Y:S05]  /*139a0*/  BSYNC B0 ;  /* 0x0000000000007941 */ /* 0x000fea0003800000 */
.L_x_5037:
[----:B------:R-:W-:-:S03]  /*139b0*/  UMOV UR4, 0xffffffff ;  /* 0xffffffff00047882 */ /* 0x000fc60000000000 */
[----:B------:R-:W-:Y:S05]  /*139c0*/  BRA.DIV UR4, `(.L_x_5039) ;  /* 0x00000026049c7947 */ /* 0x000fea000b800000 */
[----:B---3--:R-:W3:Y:S02]  /*139d0*/  S2R R0, SR_TID.X ;  /* 0x0000000000007919 */ /* 0x008ee40000002100 */
[----:B---3--:R-:W-:-:S04]  /*139e0*/  SHF.R.U32.HI R0, RZ, 0x5, R0 ;  /* 0x00000005ff007819 */ /* 0x008fc80000011600 */
[----:B------:R-:W-:-:S05]  /*139f0*/  LOP3.LUT R0, R0, 0x3, RZ, 0xc0, !PT ;  /* 0x0000000300007812 */ /* 0x000fca00078ec0ff */
[----:B------:R3:W4:Y:S02]  /*13a00*/  SHFL.IDX PT, R14, R0, RZ, 0x1f ;  /* 0x00001fff000e7589 */ /* 0x00072400000e0000 */
.L_x_5114:
[----:B----4-:R-:W-:Y:S01]  /*13a10*/  ISETP.NE.AND P0, PT, R14, RZ, PT ;  /* 0x000000ff0e00720c */ /* 0x010fe20003f05270 */
[----:B------:R-:W-:-:S12]  /*13a20*/  BSSY B0, `(.L_x_5040) ;  /* 0x0000024000007945 */ /* 0x000fd80003800000 */
[----:B------:R-:W-:Y:S05]  /*13a30*/  @P0 BRA `(.L_x_5041) ;  /* 0x0000000000880947 */ /* 0x000fea0003800000 */
[----:B------:R-:W-:-:S03]  /*13a40*/  UMOV UR4, 0xffffffff ;  /* 0xffffffff00047882 */ /* 0x000fc60000000000 */
[----:B------:R-:W-:Y:S05]  /*13a50*/  BRA.DIV UR4, `(.L_x_5042) ;  /* 0x0000002604ac7947 */ /* 0x000fea000b800000 */
[----:B------:R-:W-:-:S13]  /*13a60*/  ELECT P6, URZ, PT ;  /* 0x00000000003f782f */ /* 0x000fda00038c0000 */
.L_x_5117:
[----:B------:R-:W-:Y:S05]  /*13a70*/  @!P6 BRA `(.L_x_5041) ;  /* 0x000000000078e947 */ /* 0x000fea0003800000 */
[----:B------:R-:W-:-:S06]  /*13a80*/  ULOP3.LUT UR4, UR39, 0x2, URZ, 0xfc, !UPT ;  /* 0x0000000227047892 */ /* 0x000fcc000f8efc3f */
[----:B---3--:R-:W-:-:S05]  /*13a90*/  IMAD.U32 R0, RZ, RZ, UR4 ;  /* 0x00000004ff007e24 */ /* 0x008fca000f8e00ff */
[----:B------:R-:W-:-:S13]  /*13aa0*/  ISETP.NE.AND P0, PT, R0, 0x3, PT ;  /* 0x000000030000780c */ /* 0x000fda0003f05270 */
[----:B------:R-:W-:Y:S05]  /*13ab0*/  @!P0 BRA `(.L_x_5043) ;  /* 0x0000000000048947 */ /* 0x000fea0003800000 */
[----:B------:R-:W-:Y:S01]  /*13ac0*/  BPT.TRAP 0x1 ;  /* 0x000000040000795c */ /* 0x000fe20000300000 */
.L_x_5043:
[----:B------:R-:W-:Y:S01]  /*13ad0*/  IMAD R5, R18, 0x8, R7 ;  /* 0x0000000812057824 */ /* 0x000fe200078e0207 */
[----:B------:R-:W-:Y:S01]  /*13ae0*/  SHF.L.U32 R0, R22, 0x1f, RZ ;  /* 0x0000001f16007819 */ /* 0x000fe200000006ff */
[----:B------:R-:W-:-:S03]  /*13af0*/  VIADD R18, R18, 0x1 ;  /* 0x0000000112127836 */ /* 0x000fc60000000000 */
[----:B------:R-:W3:Y:S02]  /*13b00*/  SYNCS.PHASECHK.TRANS64.TRYWAIT P1, [R5+URZ+0x28c40], R0 ;  /* 0x028c4000050075a7 */ /* 0x000ee4000802017f */
[----:B------:R-:W-:-:S04]  /*13b10*/  ISETP.NE.AND P2, PT, R18, 0x2, PT ;  /* 0x000000021200780c */ /* 0x000fc80003f45270 */
[----:B------:R-:W-:Y:S01]  /*13b20*/  SEL R3, RZ, 0x1, P2 ;  /* 0x00000001ff037807 */ /* 0x000fe20001000000 */
[----:B---3--:R-:W-:Y:S08]  /*13b30*/  @!P1 BRA `(.L_x_5044) ;  /* 0x0000002400949947 */ /* 0x008ff00003800000 */
.L_x_5118:
[----:B------:R-:W-:Y:S02]  /*13b40*/  SEL R18, R18, RZ, P2 ;  /* 0x000000ff12127207 */ /* 0x000fe40001000000 */
[----:B------:R-:W-:Y:S01]  /*13b50*/  LOP3.LUT R2, R22, R3, RZ, 0x3c, !PT ;  /* 0x0000000316027212 */ /* 0x000fe200078e3cff */
[----:B------:R-:W-:Y:S06]  /*13b60*/  @!P0 BRA `(.L_x_5045) ;  /* 0x0000000000048947 */ /* 0x000fec0003800000 */
[----:B------:R-:W-:Y:S01]  /*13b70*/  BPT.TRAP 0x1 ;  /* 0x000000040000795c */ /* 0x000fe20000300000 */
.L_x_5045:
[----:B------:R-:W-:Y:S01]  /*13b80*/  IMAD R3, R18, 0x8, R7 ;  /* 0x0000000812037824 */ /* 0x000fe200078e0207 */
[----:B------:R-:W-:-:S04]  /*13b90*/  SHF.L.U32 R2, R2, 0x1f, RZ ;  /* 0x0000001f02027819 */ /* 0x000fc800000006ff */
[----:B------:R-:W4:Y:S02]  /*13ba0*/  SYNCS.PHASECHK.TRANS64.TRYWAIT P1, [R3+URZ+0x28c40], R2 ;  /* 0x028c4002030075a7 */ /* 0x000f24000802017f */
[----:B----4-:R-:W-:Y:S05]  /*13bb0*/  @!P1 BRA `(.L_x_5046) ;  /* 0x0000002400889947 */ /* 0x010fea0003800000 */
.L_x_5119:
[----:B------:R-:W-:Y:S05]  /*13bc0*/  @!P0 BRA `(.L_x_5047) ;  /* 0x0000000000048947 */ /* 0x000fea0003800000 */
[----:B------:R-:W-:Y:S01]  /*13bd0*/  BPT.TRAP 0x1 ;  /* 0x000000040000795c */ /* 0x000fe20000300000 */
.L_x_5047:
[----:B------:R-:W0:Y:S02]  /*13be0*/  SYNCS.PHASECHK.TRANS64.TRYWAIT P1, [R5+URZ+0x28c60], R0 ;  /* 0x028c6000050075a7 */ /* 0x000e24000802017f */
[----:B0-----:R-:W-:Y:S05]  /*13bf0*/  @!P1 BRA `(.L_x_5048) ;  /* 0x00000024008c9947 */ /* 0x001fea0003800000 */
.L_x_5120:
[----:B------:R-:W-:Y:S05]  /*13c00*/  @!P0 BRA `(.L_x_5049) ;  /* 0x0000000000048947 */ /* 0x000fea0003800000 */
[----:B------:R-:W-:Y:S01]  /*13c10*/  BPT.TRAP 0x1 ;  /* 0x000000040000795c */ /* 0x000fe20000300000 */
.L_x_5049:
[----:B------:R0:W0:Y:S02]  /*13c20*/  SYNCS.PHASECHK.TRANS64.TRYWAIT P0, [R3+URZ+0x28c60], R2 ;  /* 0x028c6002030075a7 */ /* 0x000024000800017f */
[----:B0-----:R-:W-:Y:S05]  /*13c30*/  @!P0 NANOSLEEP.SYNCS 0x989680 ;  /* 0x009896800000895d */ /* 0x001fea0003900000 */
[----:B------:R-:W0:Y:S02]  /*13c40*/  @!P0 SYNCS.PHASECHK.TRANS64 P0, [R3+URZ+0x28c60], R2 ;  /* 0x028c6002030085a7 */ /* 0x000e24000800007f */
[----:B0-----:R-:W-:Y:S05]  /*13c50*/  @!P0 BRA `(.L_x_5049) ;  /* 0xfffffffc00f08947 */ /* 0x001fea000383ffff */
.L_x_5041:
[----:B------:R-:W-:Y:S05]  /*13c60*/  BSYNC B0 ;  /* 0x0000000000007941 */ /* 0x000fea0003800000 */
.L_x_5040:
[----:B------:R-:W-:Y:S05]  /*13c70*/  EXIT ;  /* 0x000000000000794d */ /* 0x000fea0003800000 */
.L_x_4877:
[----:B0-----:R-:W-:-:S04]  /*13c80*/  IMAD.U32 R3, RZ, RZ, UR21 ;  /* 0x00000015ff037e24 */ /* 0x001fc8000f8e00ff */
[----:B------:R0:W1:Y:S03]  /*13c90*/  SYNCS.PHASECHK.TRANS64.TRYWAIT P1, [R3+URZ+0x28c50], R0 ;  /* 0x028c5000030075a7 */ /* 0x000066000802017f */
[----:B-1----:R-:W-:Y:S05]  /*13ca0*/  @!P1 NANOSLEEP.SYNCS 0x989680 ;  /* 0x009896800000995d */ /* 0x002fea0003900000 */
[----:B------:R-:W1:Y:S02]  /*13cb0*/  @!P1 SYNCS.PHASECHK.TRANS64 P1, [R3+URZ+0x28c50], R0 ;  /* 0x028c5000030095a7 */ /* 0x000e64000802007f */
[----:B-1----:R-:W-:Y:S05]  /*13cc0*/  @!P1 BRA `(.L_x_4877) ;  /* 0xfffffffc00ec9947 */ /* 0x002fea000383ffff */
[----:B------:R-:W-:Y:S05]  /*13cd0*/  BRA `(.L_x_5050) ;  /* 0xfffffedc00e87947 */ /* 0x000fea000383ffff */
.L_x_4883:
[----:B-1----:R-:W-:-:S04]  /*13ce0*/  IMAD.U32 R3, RZ, RZ, UR21 ;  /* 0x00000015ff037e24 */ /* 0x002fc8000f8e00ff */
[----:B------:R1:W2:Y:S03]  /*13cf0*/  SYNCS.PHASECHK.TRANS64.TRYWAIT P1, [R3+URZ+0x28c50], R0 ;  /* 0x028c5000030075a7 */ /* 0x0002a6000802017f */
[----:B--2---:R-:W-:Y:S05]  /*13d00*/  @!P1 NANOSLEEP.SYNCS 0x989680 ;  /* 0x009896800000995d */ /* 0x004fea0003900000 */
[----:B------:R-:W2:Y:S02]  /*13d10*/  @!P1 SYNCS.PHASECHK.TRANS64 P1, [R3+URZ+0x28c50], R0 ;  /* 0x028c5000030095a7 */ /* 0x000ea4000802007f */
[----:B--2---:R-:W-:Y:S05]  /*13d20*/  @!P1 BRA `(.L_x_4883) ;  /* 0xfffffffc00ec9947 */ /* 0x004fea000383ffff */
[----:B------:R-:W-:Y:S05]  /*13d30*/  BRA `(.L_x_4882) ;  /* 0xfffffee800e07947 */ /* 0x000fea000383ffff */
.L_x_4893:
[----:B0-----:R-:W-:-:S04]  /*13d40*/  IMAD.U32 R3, RZ, RZ, UR42 ;  /* 0x0000002aff037e24 */ /* 0x001fc8000f8e00ff */
[----:B------:R0:W1:Y:S03]  /*13d50*/  SYNCS.PHASECHK.TRANS64.TRYWAIT P1, [R3+URZ+0x28c00], R0 ;  /* 0x028c0000030075a7 */ /* 0x000066000802017f */
[----:B-1----:R-:W-:Y:S05]  /*13d60*/  @!P1 NANOSLEEP.SYNCS 0x989680 ;  /* 0x009896800000995d */ /* 0x002fea0003900000 */
[----:B------:R-:W1:Y:S02]  /*13d70*/  @!P1 SYNCS.PHASECHK.TRANS64 P1, [R3+URZ+0x28c00], R0 ;  /* 0x028c0000030095a7 */ /* 0x000e64000802007f */
[----:B-1----:R-:W-:Y:S05]  /*13d80*/  @!P1 BRA `(.L_x_4893) ;  /* 0xfffffffc00ec9947 */ /* 0x002fea000383ffff */
[----:B------:R-:W-:Y:S05]  /*13d90*/  BRA `(.L_x_5051) ;  /* 0xffffff0000647947 */ /* 0x000fea000383ffff */
.L_x_4897:
[----:B--2---:R2:W3:Y:S02]  /*13da0*/  SYNCS.PHASECHK.TRANS64.TRYWAIT P1, [R9+URZ+0x28c30], R10 ;  /* 0x028c300a090075a7 */ /* 0x0044e4000802017f */
[----:B---3--:R-:W-:Y:S05]  /*13db0*/  @!P1 NANOSLEEP.SYNCS 0x989680 ;  /* 0x009896800000995d */ /* 0x008fea0003900000 */
[----:B------:R-:W3:Y:S02]  /*13dc0*/  @!P1 SYNCS.PHASECHK.TRANS64 P1, [R9+URZ+0x28c30], R10 ;  /* 0x028c300a090095a7 */ /* 0x000ee4000802007f */
[----:B---3--:R-:W-:Y:S05]  /*13dd0*/  @!P1 BRA `(.L_x_4897) ;  /* 0xfffffffc00f09947 */ /* 0x008fea000383ffff */
[----:B------:R-:W-:Y:S05]  /*13de0*/  BRA `(.L_x_4896) ;  /* 0xffffff0000807947 */ /* 0x000fea000383ffff */
.L_x_4910:
[----:B-1----:R1:W3:Y:S02]  /*13df0*/  SYNCS.PHASECHK.TRANS64.TRYWAIT P1, [R9+URZ+0x28c50], R10 ;  /* 0x028c500a090075a7 */ /* 0x0022e4000802017f */
[----:B---3--:R-:W-:Y:S05]  /*13e00*/  @!P1 NANOSLEEP.SYNCS 0x989680 ;  /* 0x009896800000995d */ /* 0x008fea0003900000 */
[----:B------:R-:W3:Y:S02]  /*13e10*/  @!P1 SYNCS.PHASECHK.TRANS64 P1, [R9+URZ+0x28c50], R10 ;  /* 0x028c500a090095a7 */ /* 0x000ee4000802007f */
[----:B---3--:R-:W-:Y:S05]  /*13e20*/  @!P1 BRA `(.L_x_4910) ;  /* 0xfffffffc00f09947 */ /* 0x008fea000383ffff */
[----:B------:R-:W-:Y:S05]  /*13e30*/  BRA `(.L_x_4909) ;  /* 0xffffff1c002c7947 */ /* 0x000fea000383ffff */
.L_x_4919:
[----:B-1----:R-:W-:-:S04]  /*13e40*/  IMAD.U32 R6, RZ, RZ, UR21 ;  /* 0x00000015ff067e24 */ /* 0x002fc8000f8e00ff */
[----:B------:R1:W2:Y:S03]  /*13e50*/  SYNCS.PHASECHK.TRANS64.TRYWAIT P1, [R6+URZ+0x28c30], R9 ;  /* 0x028c3009060075a7 */ /* 0x0002a6000802017f */
[----:B--2---:R-:W-:Y:S05]  /*13e60*/  @!P1 NANOSLEEP.SYNCS 0x989680 ;  /* 0x009896800000995d */ /* 0x004fea0003900000 */
[----:B------:R-:W2:Y:S02]  /*13e70*/  @!P1 SYNCS.PHASECHK.TRANS64 P1, [R6+URZ+0x28c30], R9 ;  /* 0x028c3009060095a7 */ /* 0x000ea4000802007f */
[----:B--2---:R-:W-:Y:S05]  /*13e80*/  @!P1 BRA `(.L_x_4919) ;  /* 0xfffffffc00ec9947 */ /* 0x004fea000383ffff */
[----:B------:R-:W-:Y:S05]  /*13e90*/  BRA `(.L_x_4918) ;  /* 0xffffff2000b07947 */ /* 0x000fea000383ffff */
.L_x_4932:
[----:B--23--:R-:W-:-:S04]  /*13ea0*/  IMAD.U32 R10, RZ, RZ, UR21 ;  /* 0x00000015ff0a7e24 */ /* 0x00cfc8000f8e00ff */
[----:B------:R2:W3:Y:S03]  /*13eb0*/  SYNCS.PHASECHK.TRANS64.TRYWAIT P1, [R10+URZ+0x28c50], R9 ;  /* 0x028c50090a0075a7 */ /* 0x0004e6000802017f */
[----:B---3--:R-:W-:Y:S05]  /*13ec0*/  @!P1 NANOSLEEP.SYNCS 0x989680 ;  /* 0x009896800000995d */ /* 0x008fea0003900000 */
[----:B------:R-:W3:Y:S02]  /*13ed0*/  @!P1 SYNCS.PHASECHK.TRANS64 P1, [R10+URZ+0x28c50], R9 ;  /* 0x028c50090a0095a7 */ /* 0x000ee4000802007f */
[----:B---3--:R-:W-:Y:S05]  /*13ee0*/  @!P1 BRA `(.L_x_4932) ;  /* 0xfffffffc00ec9947 */ /* 0x008fea000383ffff */
[----:B------:R-:W-:Y:S05]  /*13ef0*/  BRA `(.L_x_4931) ;  /* 0xffffff4000a07947 */ /* 0x000fea000383ffff */
.L_x_4942:
[----:B-1----:R-:W-:-:S04]  /*13f00*/  IMAD.U32 R6, RZ, RZ, UR21 ;  /* 0x00000015ff067e24 */ /* 0x002fc8000f8e00ff */
[----:B------:R1:W2:Y:S03]  /*13f10*/  SYNCS.PHASECHK.TRANS64.TRYWAIT P2, [R6+URZ+0x28c30], R9 ;  /* 0x028c3009060075a7 */ /* 0x0002a6000804017f */
[----:B--2---:R-:W-:Y:S05]  /*13f20*/  @!P2 NANOSLEEP.SYNCS 0x989680 ;  /* 0x009896800000a95d */ /* 0x004fea0003900000 */
[----:B------:R-:W2:Y:S02]  /*13f30*/  @!P2 SYNCS.PHASECHK.TRANS64 P2, [R6+URZ+0x28c30], R9 ;  /* 0x028c30090600a5a7 */ /* 0x000ea4000804007f */
[----:B--2---:R-:W-:Y:S05]  /*13f40*/  @!P2 BRA `(.L_x_4942) ;  /* 0xfffffffc00eca947 */ /* 0x004fea000383ffff */
[----:B------:R-:W-:Y:S05]  /*13f50*/  BRA `(.L_x_4941) ;  /* 0xffffff4800207947 */ /* 0x000fea000383ffff */
.L_x_4947:
[----:B--2---:R-:W-:-:S04]  /*13f60*/  IMAD.U32 R8, RZ, RZ, UR21 ;  /* 0x00000015ff087e24 */ /* 0x004fc8000f8e00ff */
[----:B------:R2:W4:Y:S03]  /*13f70*/  SYNCS.PHASECHK.TRANS64.TRYWAIT P2, [R8+URZ+0x28c50], R9 ;  /* 0x028c5009080075a7 */ /* 0x000526000804017f */
[----:B----4-:R-:W-:Y:S05]  /*13f80*/  @!P2 NANOSLEEP.SYNCS 0x989680 ;  /* 0x009896800000a95d */ /* 0x010fea0003900000 */
[----:B------:R-:W4:Y:S02]  /*13f90*/  @!P2 SYNCS.PHASECHK.TRANS64 P2, [R8+URZ+0x28c50], R9 ;  /* 0x028c50090800a5a7 */ /* 0x000f24000804007f */
[----:B----4-:R-:W-:Y:S05]  /*13fa0*/  @!P2 BRA `(.L_x_4947) ;  /* 0xfffffffc00eca947 */ /* 0x010fea000383ffff */
[----:B------:R-:W-:Y:S05]  /*13fb0*/  BRA `(.L_x_4946) ;  /* 0xffffff5c00447947 */ /* 0x000fea000383ffff */
.L_x_4954:
[----:B-1----:R-:W-:-:S04]  /*13fc0*/  IMAD.U32 R5, RZ, RZ, UR21 ;  /* 0x00000015ff057e24 */ /* 0x002fc8000f8e00ff */
[----:B------:R1:W2:Y:S03]  /*13fd0*/  SYNCS.PHASECHK.TRANS64.TRYWAIT P1, [R5+URZ+0x28c30], R8 ;  /* 0x028c3008050075a7 */ /* 0x0002a6000802017f */
[----:B--2---:R-:W-:Y:S05]  /*13fe0*/  @!P1 NANOSLEEP.SYNCS 0x989680 ;  /* 0x009896800000995d */ /* 0x004fea0003900000 */
[----:B------:R-:W2:Y:S02]  /*13ff0*/  @!P1 SYNCS.PHASECHK.TRANS64 P1, [R5+URZ+0x28c30], R8 ;  /* 0x028c3008050095a7 */ /* 0x000ea4000802007f */
[----:B--2---:R-:W-:Y:S05]  /*14000*/  @!P1 BRA `(.L_x_4954) ;  /* 0xfffffffc00ec9947 */ /* 0x004fea000383ffff */
[----:B------:R-:W-:Y:S05]  /*14010*/  BRA `(.L_x_4953) ;  /* 0xffffff6000387947 */ /* 0x000fea000383ffff */
.L_x_4967:
[----:B--2---:R-:W-:-:S04]  /*14020*/  MOV R7, UR21 ;  /* 0x0000001500077c02 */ /* 0x004fc80008000f00 */
[----:B------:R2:W3:Y:S03]  /*14030*/  SYNCS.PHASECHK.TRANS64.TRYWAIT P1, [R7+URZ+0x28c50], R8 ;  /* 0x028c5008070075a7 */ /* 0x0004e6000802017f */
[----:B---3--:R-:W-:Y:S05]  /*14040*/  @!P1 NANOSLEEP.SYNCS 0x989680 ;  /* 0x009896800000995d */ /* 0x008fea0003900000 */
[----:B------:R-:W3:Y:S02]  /*14050*/  @!P1 SYNCS.PHASECHK.TRANS64 P1, [R7+URZ+0x28c50], R8 ;  /* 0x028c5008070095a7 */ /* 0x000ee4000802007f */
[----:B---3--:R-:W-:Y:S05]  /*14060*/  @!P1 BRA `(.L_x_4967) ;  /* 0xfffffffc00ec9947 */ /* 0x008fea000383ffff */
[----:B------:R-:W-:Y:S05]  /*14070*/  BRA `(.L_x_4966) ;  /* 0xffffff8000207947 */ /* 0x000fea000383ffff */
.L_x_4998:
        /* <DEDUP_REMOVED lines=10> */
.L_x_5052:
[----:B------:R-:W-:Y:S05]  /*14120*/  BRA `(.L_x_5053) ;  /* 0xffffffcc00207947 */ /* 0x000fea000383ffff */
.L_x_5001:
[----:B0-----:R0:W1:Y:S02]  /*14130*/  SYNCS.PHASECHK.TRANS64.TRYWAIT P0, [R25+URZ+0x28c40], R0 ;  /* 0x028c4000190075a7 */ /* 0x001064000800017f */
[----:B-1----:R-:W-:Y:S05]  /*14140*/  @!P0 NANOSLEEP.SYNCS 0x989680 ;  /* 0x009896800000895d */ /* 0x002fea0003900000 */
[----:B------:R-:W1:Y:S02]  /*14150*/  @!P0 SYNCS.PHASECHK.TRANS64 P0, [R25+URZ+0x28c40], R0 ;  /* 0x028c4000190085a7 */ /* 0x000e64000800007f */
[----:B-1----:R-:W-:Y:S05]  /*14160*/  @!P0 BRA `(.L_x_5001) ;  /* 0xfffffffc00f08947 */ /* 0x002fea000383ffff */
[----:B------:R-:W-:Y:S05]  /*14170*/  BRA `(.L_x_5054) ;  /* 0xffffffcc00c87947 */ /* 0x000fea000383ffff */
.L_x_5002:
        /* <DEDUP_REMOVED lines=8> */
.L_x_5056:
[----:B------:R-:W-:Y:S05]  /*14200*/  BSYNC B0 ;  /* 0x0000000000007941 */ /* 0x000fea0003800000 */
.L_x_5055:
[----:B------:R-:W-:Y:S01]  /*14210*/  IMAD.MOV.U32 R13, RZ, RZ, R0 ;  /* 0x000000ffff0d7224 */ /* 0x000fe200078e0000 */
[----:B------:R-:W-:Y:S01]  /*14220*/  @P0 LEA R7, R4, R17, 0x1 ;  /* 0x0000001104070211 */ /* 0x000fe200078e08ff */
[----:B------:R-:W-:Y:S02]  /*14230*/  IMAD.MOV.U32 R12, RZ, RZ, RZ ;  /* 0x000000ffff0c7224 */ /* 0x000fe400078e00ff */
[----:B------:R-:W-:Y:S02]  /*14240*/  IMAD.MOV.U32 R11, RZ, RZ, 0x181f ;  /* 0x0000181fff0b7424 */ /* 0x000fe400078e00ff */
[----:B------:R-:W-:Y:S02]  /*14250*/  IMAD.MOV.U32 R15, RZ, RZ, -0x1 ;  /* 0xffffffffff0f7424 */ /* 0x000fe400078e00ff */
[----:B------:R-:W-:-:S07]  /*14260*/  IMAD.MOV.U32 R2, RZ, RZ, R14 ;  /* 0x000000ffff027224 */ /* 0x000fce00078e000e */
[----:B------:R-:W-:Y:S05]  /*14270*/  WARPSYNC.COLLECTIVE R15, `(.L_x_5057) ;  /* 0x000000000f087348 */ /* 0x000fea0003c00000 */
[----:B------:R0:W1:Y:S02]  /*14280*/  SHFL.IDX P6, R14, R13, R12, R11 ;  /* 0x0000000c0d0e7389 */ /* 0x00006400000c000b */
[----:B01----:R-:W-:Y:S01]  /*14290*/  ENDCOLLECTIVE ;  /* 0x000000000000791b */ /* 0x003fe20003800000 */
.L_x_5057:
        /* <DEDUP_REMOVED lines=8> */
.L_x_5058:
[----:B------:R-:W-:Y:S01]  /*14320*/  @!PT LDS RZ, [RZ] ;  /* 0x00000000fffff984 */ /* 0x000fe20000000800 */
[----:B------:R-:W-:Y:S01]  /*14330*/  @!PT LDS RZ, [RZ] ;  /* 0x00000000fffff984 */ /* 0x000fe20000000800 */
[----:B------:R-:W-:Y:S01]  /*14340*/  @!PT LDS RZ, [RZ] ;  /* 0x00000000fffff984 */ /* 0x000fe20000000800 */
[----:B------:R0:W-:Y:S01]  /*14350*/  @P0 LDGSTS.E.BYPASS.LTC128B.128 [R7+0x22400], desc[UR52][R2.64], !P2 ;  /* 0x2240000002070fae */ /* 0x0001e2000d101d74 */
[----:B------:R-:W-:Y:S01]  /*14360*/  ISETP.GE.AND P0, PT, R27, 0x11, PT ;  /* 0x000000111b00780c */ /* 0x000fe20003f06270 */
[----:B------:R-:W-:-:S12]  /*14370*/  IMAD.MOV.U32 R13, RZ, RZ, R0 ;  /* 0x000000ffff0d7224 */ /* 0x000fd800078e0000 */
[----:B------:R-:W-:Y:S02]  /*14380*/  @P0 IMAD R9, R4, 0x2, R17 ;  /* 0x0000000204090824 */ /* 0x000fe400078e0211 */
[----:B0-----:R-:W-:-:S07]  /*14390*/  IMAD.MOV.U32 R2, RZ, RZ, R14 ;  /* 0x000000ffff027224 */ /* 0x001fce00078e000e */
[----:B------:R-:W-:Y:S05]  /*143a0*/  WARPSYNC.COLLECTIVE R15, `(.L_x_5059) ;  /* 0x000000000f087348 */ /* 0x000fea0003c00000 */
[----:B------:R0:W1:Y:S02]  /*143b0*/  SHFL.IDX P6, R14, R13, R12, R11 ;  /* 0x0000000c0d0e7389 */ /* 0x00006400000c000b */
[----:B01----:R-:W-:Y:S01]  /*143c0*/  ENDCOLLECTIVE ;  /* 0x000000000000791b */ /* 0x003fe20003800000 */
.L_x_5059:
        /* <DEDUP_REMOVED lines=8> */
.L_x_5060:
        /* <DEDUP_REMOVED lines=11> */
.L_x_5061:
        /* <DEDUP_REMOVED lines=8> */
.L_x_5062:
[----:B------:R-:W-:Y:S01]  /*14580*/  @!PT LDS RZ, [RZ] ;  /* 0x00000000fffff984 */ /* 0x000fe20000000800 */
[----:B------:R-:W-:Y:S01]  /*14590*/  @!PT LDS RZ, [RZ] ;  /* 0x00000000fffff984 */ /* 0x000fe20000000800 */
[----:B------:R-:W-:Y:S01]  /*145a0*/  @!PT LDS RZ, [RZ] ;  /* 0x00000000fffff984 */ /* 0x000fe20000000800 */
[----:B------:R0:W-:Y:S01]  /*145b0*/  @P0 LDGSTS.E.BYPASS.LTC128B.128 [R7+0x23400], desc[UR52][R2.64], !P2 ;  /* 0x2340000002070fae */ /* 0x0001e2000d101d74 */
[----:B------:R-:W-:Y:S02]  /*145c0*/  IMAD.MOV.U32 R13, RZ, RZ, R0 ;  /* 0x000000ffff0d7224 */ /* 0x000fe400078e0000 */
[----:B------:R-:W-:-:S07]  /*145d0*/  IMAD.MOV.U32 R5, RZ, RZ, R14 ;  /* 0x000000ffff057224 */ /* 0x000fce00078e000e */
[----:B0-----:R-:W-:Y:S05]  /*145e0*/  WARPSYNC.COLLECTIVE R15, `(.L_x_5063) ;  /* 0x000000000f087348 */ /* 0x001fea0003c00000 */
[----:B------:R1:W2:Y:S02]  /*145f0*/  SHFL.IDX P6, R14, R13, R12, R11 ;  /* 0x0000000c0d0e7389 */ /* 0x0002a400000c000b */
[----:B012---:R-:W-:Y:S01]  /*14600*/  ENDCOLLECTIVE ;  /* 0x000000000000791b */ /* 0x007fe20003800000 */
.L_x_5063:
[----:B------:R-:W-:Y:S05]  /*14610*/  BRA `(.L_x_5064) ;  /* 0xffffffcc00807947 */ /* 0x000fea000383ffff */
.L_x_5007:
[----:B------:R-:W-:Y:S02]  /*14620*/  IMAD.MOV.U32 R13, RZ, RZ, R5 ;  /* 0x000000ffff0d7224 */ /* 0x000fe400078e0005 */
[----:B------:R-:W-:Y:S02]  /*14630*/  IMAD.MOV.U32 R12, RZ, RZ, RZ ;  /* 0x000000ffff0c7224 */ /* 0x000fe400078e00ff */
[----:B------:R-:W-:Y:S02]  /*14640*/  IMAD.MOV.U32 R11, RZ, RZ, 0x181f ;  /* 0x0000181fff0b7424 */ /* 0x000fe400078e00ff */
[----:B------:R-:W-:Y:S02]  /*14650*/  IMAD.MOV.U32 R15, RZ, RZ, -0x1 ;  /* 0xffffffffff0f7424 */ /* 0x000fe400078e00ff */
[----:B------:R-:W-:-:S07]  /*14660*/  VIADD R4, R36, UR43 ;  /* 0x0000002b24047c36 */ /* 0x000fce0008000000 */
[----:B-1---5:R-:W-:Y:S05]  /*14670*/  WARPSYNC.COLLECTIVE R15, `(.L_x_5065) ;  /* 0x000000000f087348 */ /* 0x022fea0003c00000 */
[----:B------:R0:W2:Y:S02]  /*14680*/  SHFL.IDX P6, R14, R13, R12, R11 ;  /* 0x0000000c0d0e7389 */ /* 0x0000a400000c000b */
[----:B012--5:R-:W-:Y:S01]  /*14690*/  ENDCOLLECTIVE ;  /* 0x000000000000791b */ /* 0x027fe20003800000 */
.L_x_5065:
[C---:B------:R-:W-:Y:S01]  /*146a0*/  VIADD R6, R4.reuse, 0x10 ;  /* 0x0000001004067836 */ /* 0x040fe20000000000 */
[----:B------:R-:W-:Y:S01]  /*146b0*/  ISETP.GE.AND P0, PT, R4, UR36, PT ;  /* 0x0000002404007c0c */ /* 0x000fe2000bf06270 */
[----:B------:R-:W-:Y:S02]  /*146c0*/  IMAD.MOV.U32 R13, RZ, RZ, R0 ;  /* 0x000000ffff0d7224 */ /* 0x000fe400078e0000 */
[----:B------:R-:W-:-:S10]  /*146d0*/  IMAD.MOV.U32 R2, RZ, RZ, R14 ;  /* 0x000000ffff027224 */ /* 0x000fd400078e000e */
[----:B------:R-:W-:Y:S05]  /*146e0*/  WARPSYNC.COLLECTIVE R15, `(.L_x_5066) ;  /* 0x000000000f087348 */ /* 0x000fea0003c00000 */
[----:B------:R0:W1:Y:S02]  /*146f0*/  SHFL.IDX P6, R14, R13, R12, R11 ;  /* 0x0000000c0d0e7389 */ /* 0x00006400000c000b */
[----:B01----:R-:W-:Y:S01]  /*14700*/  ENDCOLLECTIVE ;  /* 0x000000000000791b */ /* 0x003fe20003800000 */
.L_x_5066:
        /* <DEDUP_REMOVED lines=8> */
.L_x_5067:
[----:B------:R-:W-:Y:S01]  /*14790*/  @!PT LDS RZ, [RZ] ;  /* 0x00000000fffff984 */ /* 0x000fe20000000800 */
[----:B------:R-:W-:Y:S01]  /*147a0*/  @!PT LDS RZ, [RZ] ;  /* 0x00000000fffff984 */ /* 0x000fe20000000800 */
[----:B------:R-:W-:Y:S01]  /*147b0*/  @!PT LDS RZ, [RZ] ;  /* 0x00000000fffff984 */ /* 0x000fe20000000800 */
[----:B------:R0:W-:Y:S01]  /*147c0*/  @!P0 LDGSTS.E.BYPASS.LTC128B.128 [R8+0x20400], desc[UR52][R2.64], !P5 ;  /* 0x2040000002088fae */ /* 0x0001e2000e901d74 */
[----:B------:R-:W-:Y:S01]  /*147d0*/  ISETP.GE.AND P0, PT, R6, UR36, PT ;  /* 0x0000002406007c0c */ /* 0x000fe2000bf06270 */
[----:B------:R-:W-:Y:S02]  /*147e0*/  VIADD R6, R4, 0x20 ;  /* 0x0000002004067836 */ /* 0x000fe40000000000 */
[----:B------:R-:W-:Y:S02]  /*147f0*/  IMAD.MOV.U32 R13, RZ, RZ, R0 ;  /* 0x000000ffff0d7224 */ /* 0x000fe400078e0000 */
[----:B0-----:R-:W-:-:S08]  /*14800*/  IMAD.MOV.U32 R2, RZ, RZ, R14 ;  /* 0x000000ffff027224 */ /* 0x001fd000078e000e */
[----:B------:R-:W-:Y:S05]  /*14810*/  WARPSYNC.COLLECTIVE R15, `(.L_x_5068) ;  /* 0x000000000f087348 */ /* 0x000fea0003c00000 */
[----:B------:R0:W1:Y:S02]  /*14820*/  SHFL.IDX P6, R14, R13, R12, R11 ;  /* 0x0000000c0d0e7389 */ /* 0x00006400000c000b */
[----:B01----:R-:W-:Y:S01]  /*14830*/  ENDCOLLECTIVE ;  /* 0x000000000000791b */ /* 0x003fe20003800000 */
.L_x_5068:
        /* <DEDUP_REMOVED lines=8> */
.L_x_5069:
[----:B------:R-:W-:Y:S01]  /*148c0*/  @!PT LDS RZ, [RZ] ;  /* 0x00000000fffff984 */ /* 0x000fe20000000800 */
[----:B------:R-:W-:Y:S01]  /*148d0*/  @!PT LDS RZ, [RZ] ;  /* 0x00000000fffff984 */ /* 0x000fe20000000800 */
[----:B------:R-:W-:Y:S01]  /*148e0*/  @!PT LDS RZ, [RZ] ;  /* 0x00000000fffff984 */ /* 0x000fe20000000800 */
[----:B------:R0:W-:Y:S01]  /*148f0*/  @!P0 LDGSTS.E.BYPASS.LTC128B.128 [R8+0x20c00], desc[UR52][R2.64], !P5 ;  /* 0x20c0000002088fae */ /* 0x0001e2000e901d74 */
[----:B------:R-:W-:Y:S01]  /*14900*/  ISETP.GE.AND P0, PT, R6, UR36, PT ;  /* 0x0000002406007c0c */ /* 0x000fe2000bf06270 */
[----:B------:R-:W-:Y:S02]  /*14910*/  IMAD.MOV.U32 R13, RZ, RZ, R0 ;  /* 0x000000ffff0d7224 */ /* 0x000fe400078e0000 */
[----:B0-----:R-:W-:-:S10]  /*14920*/  IMAD.MOV.U32 R2, RZ, RZ, R14 ;  /* 0x000000ffff027224 */ /* 0x001fd400078e000e */
[----:B------:R-:W-:Y:S05]  /*14930*/  WARPSYNC.COLLECTIVE R15, `(.L_x_5070) ;  /* 0x000000000f087348 */ /* 0x000fea0003c00000 */
[----:B------:R0:W1:Y:S02]  /*14940*/  SHFL.IDX P6, R14, R13, R12, R11 ;  /* 0x0000000c0d0e7389 */ /* 0x00006400000c000b */
[----:B01----:R-:W-:Y:S01]  /*14950*/  ENDCOLLECTIVE ;  /* 0x000000000000791b */ /* 0x003fe20003800000 */
.L_x_5070:
        /* <DEDUP_REMOVED lines=8> */
.L_x_5071:
[----:B------:R-:W-:Y:S01]  /*149e0*/  @!PT LDS RZ, [RZ] ;  /* 0x00000000fffff984 */ /* 0x000fe20000000800 */
[----:B------:R-:W-:Y:S01]  /*149f0*/  @!PT LDS RZ, [RZ] ;  /* 0x00000000fffff984 */ /* 0x000fe20000000800 */
[----:B------:R-:W-:Y:S01]  /*14a00*/  @!PT LDS RZ, [RZ] ;  /* 0x00000000fffff984 */ /* 0x000fe20000000800 */
[----:B------:R0:W-:Y:S01]  /*14a10*/  @!P0 LDGSTS.E.BYPASS.LTC128B.128 [R8+0x21400], desc[UR52][R2.64], !P5 ;  /* 0x2140000002088fae */ /* 0x0001e2000e901d74 */
[----:B------:R-:W-:Y:S01]  /*14a20*/  IMAD.MOV.U32 R13, RZ, RZ, R0 ;  /* 0x000000ffff0d7224 */ /* 0x000fe200078e0000 */
[----:B------:R-:W-:-:S07]  /*14a30*/  MOV R5, R14 ;  /* 0x0000000e00057202 */ /* 0x000fce0000000f00 */
[----:B0-----:R-:W-:Y:S05]  /*14a40*/  WARPSYNC.COLLECTIVE R15, `(.L_x_5072) ;  /* 0x000000000f087348 */ /* 0x001fea0003c00000 */
[----:B------:R1:W2:Y:S02]  /*14a50*/  SHFL.IDX P6, R14, R13, R12, R11 ;  /* 0x0000000c0d0e7389 */ /* 0x0002a400000c000b */
[----:B012---:R-:W-:Y:S01]  /*14a60*/  ENDCOLLECTIVE ;  /* 0x000000000000791b */ /* 0x007fe20003800000 */
.L_x_5072:
[----:B------:R-:W-:Y:S05]  /*14a70*/  BRA `(.L_x_5073) ;  /* 0xffffffd000547947 */ /* 0x000fea000383ffff */
.L_x_5010:
[----:B0-----:R0:W2:Y:S02]  /*14a80*/  SYNCS.PHASECHK.TRANS64.TRYWAIT P0, [R17+URZ+0x28c20], R0 ;  /* 0x028c2000110075a7 */ /* 0x0010a4000800017f */
[----:B--2---:R-:W-:Y:S05]  /*14a90*/  @!P0 NANOSLEEP.SYNCS 0x989680 ;  /* 0x009896800000895d */ /* 0x004fea0003900000 */
[----:B------:R-:W2:Y:S02]  /*14aa0*/  @!P0 SYNCS.PHASECHK.TRANS64 P0, [R17+URZ+0x28c20], R0 ;  /* 0x028c2000110085a7 */ /* 0x000ea4000800007f */
[----:B--2---:R-:W-:Y:S05]  /*14ab0*/  @!P0 BRA `(.L_x_5010) ;  /* 0xfffffffc00f08947 */ /* 0x004fea000383ffff */
[----:B------:R-:W-:Y:S05]  /*14ac0*/  BRA `(.L_x_5074) ;  /* 0xffffffd000b07947 */ /* 0x000fea000383ffff */
.L_x_5013:
[----:B0-----:R0:W2:Y:S02]  /*14ad0*/  SYNCS.PHASECHK.TRANS64.TRYWAIT P0, [R25+URZ+0x28c60], R0 ;  /* 0x028c6000190075a7 */ /* 0x0010a4000800017f */
[----:B--2---:R-:W-:Y:S05]  /*14ae0*/  @!P0 NANOSLEEP.SYNCS 0x989680 ;  /* 0x009896800000895d */ /* 0x004fea0003900000 */
[----:B------:R-:W2:Y:S02]  /*14af0*/  @!P0 SYNCS.PHASECHK.TRANS64 P0, [R25+URZ+0x28c60], R0 ;  /* 0x028c6000190085a7 */ /* 0x000ea4000800007f */
[----:B--2---:R-:W-:Y:S05]  /*14b00*/  @!P0 BRA `(.L_x_5013) ;  /* 0xfffffffc00f08947 */ /* 0x004fea000383ffff */
[----:B------:R-:W-:Y:S05]  /*14b10*/  BRA `(.L_x_5075) ;  /* 0xffffffd000c07947 */ /* 0x000fea000383ffff */
.L_x_5014:
        /* <DEDUP_REMOVED lines=8> */
.L_x_5077:
[----:B------:R-:W-:Y:S05]  /*14ba0*/  BSYNC B0 ;  /* 0x0000000000007941 */ /* 0x000fea0003800000 */
.L_x_5076:
        /* <DEDUP_REMOVED lines=8> */
[C---:B------:R-:W-:Y:S01]  /*14c30*/  LOP3.LUT P3, RZ, R32.reuse, 0x8, RZ, 0xc0, !PT ;  /* 0x0000000820ff7812 */ /* 0x040fe2000786c0ff */
[----:B------:R-:W-:Y:S01]  /*14c40*/  IMAD.MOV.U32 R3, RZ, RZ, R14 ;  /* 0x000000ffff037224 */ /* 0x000fe200078e000e */
[----:B------:R-:W-:Y:S01]  /*14c50*/  LOP3.LUT P2, RZ, R32, 0x10, RZ, 0xc0, !PT ;  /* 0x0000001020ff7812 */ /* 0x000fe2000784c0ff */
[----:B------:R-:W-:-:S12]  /*14c60*/  IMAD R5, R5, 0x2, R17 ;  /* 0x0000000205057824 */ /* 0x000fd800078e0211 */
[----:B0-----:R-:W-:Y:S05]  /*14c70*/  WARPSYNC.COLLECTIVE R15, `(.L_x_5078) ;  /* 0x000000000f087348 */ /* 0x001fea0003c00000 */
[----:B------:R1:W2:Y:S02]  /*14c80*/  SHFL.IDX P6, R14, R13, R12, R11 ;  /* 0x0000000c0d0e7389 */ /* 0x0002a400000c000b */
[----:B012---:R-:W-:Y:S01]  /*14c90*/  ENDCOLLECTIVE ;  /* 0x000000000000791b */ /* 0x007fe20003800000 */
.L_x_5078:
[----:B------:R-:W-:-:S04]  /*14ca0*/  LOP3.LUT R16, R16, 0xfffffdff, RZ, 0xc0, !PT ;  /* 0xfffffdff10107812 */ /* 0x000fc800078ec0ff */
[----:B------:R-:W-:Y:S02]  /*14cb0*/  @P1 LOP3.LUT R16, R16, 0x200, RZ, 0xfc, !PT ;  /* 0x0000020010101812 */ /* 0x000fe400078efcff */
[----:B------:R-:W-:Y:S01]  /*14cc0*/  MOV R13, R7 ;  /* 0x00000007000d7202 */ /* 0x000fe20000000f00 */
[----:B------:R-:W-:Y:S02]  /*14cd0*/  IMAD.MOV.U32 R12, RZ, RZ, 0x1 ;  /* 0x00000001ff0c7424 */ /* 0x000fe400078e00ff */
[----:B------:R-:W-:-:S05]  /*14ce0*/  IMAD.SHL.U32 R8, R8, 0x8, RZ ;  /* 0x0000000808087824 */ /* 0x000fca00078e00ff */
[----:B------:R-:W-:-:S05]  /*14cf0*/  LOP3.LUT R8, R8, 0x38, RZ, 0xc0, !PT ;  /* 0x0000003808087812 */ /* 0x000fca00078ec0ff */
[----:B------:R-:W-:-:S05]  /*14d00*/  IMAD.SHL.U32 R0, R8, 0x2, RZ ;  /* 0x0000000208007824 */ /* 0x000fca00078e00ff */
[----:B------:R-:W-:-:S05]  /*14d10*/  IADD3 R2, P0, R14, R0, RZ ;  /* 0x000000000e027210 */ /* 0x000fca0007f1e0ff */
[----:B------:R-:W-:Y:S01]  /*14d20*/  IMAD.X R3, RZ, RZ, R3, P0 ;  /* 0x000000ffff037224 */ /* 0x000fe200000e0603 */
[----:B------:R-:W-:Y:S02]  /*14d30*/  ISETP.LT.OR P0, PT, R27, 0x1, !P1 ;  /* 0x000000011b00780c */ /* 0x000fe40004f01670 */
[----:B------:R-:W-:-:S11]  /*14d40*/  LOP3.LUT P1, RZ, R32, 0x20, RZ, 0xc0, !PT ;  /* 0x0000002020ff7812 */ /* 0x000fd6000782c0ff */
        /* <DEDUP_REMOVED lines=17> */
[----:B------:R-:W-:-:S04]  /*14e60*/  ISETP.GT.AND P6, PT, R4, -0x1, PT ;  /* 0xffffffff0400780c */ /* 0x000fc80003fc4270 */
[----:B------:R-:W-:-:S13]  /*14e70*/  ISETP.LT.OR P6, PT, R27, 0x1, P6 ;  /* 0x000000011b00780c */ /* 0x000fda00037c1670 */
[----:B------:R0:W-:Y:S02]  /*14e80*/  LDGSTS.E.BYPASS.LTC128B.128 [R5+0xe400], desc[UR52][R2.64+0x380], !P6 ;  /* 0x0e40038002057fae */ /* 0x0001e4000f101d74 */
[----:B0-----:R-:W-:Y:S05]  /*14e90*/  WARPSYNC.COLLECTIVE R15, `(.L_x_5079) ;  /* 0x000000000f087348 */ /* 0x001fea0003c00000 */
[----:B------:R1:W2:Y:S02]  /*14ea0*/  SHFL.IDX P6, R14, R13, R12, R11 ;  /* 0x0000000c0d0e7389 */ /* 0x0002a400000c000b */
[----:B012---:R-:W-:Y:S01]  /*14eb0*/  ENDCOLLECTIVE ;  /* 0x000000000000791b */ /* 0x007fe20003800000 */
.L_x_5079:
[----:B------:R-:W-:Y:S02]  /*14ec0*/  IMAD.MOV.U32 R13, RZ, RZ, R6 ;  /* 0x000000ffff0d7224 */ /* 0x000fe400078e0006 */
[----:B------:R-:W-:-:S07]  /*14ed0*/  IMAD.MOV.U32 R3, RZ, RZ, R14 ;  /* 0x000000ffff037224 */ /* 0x000fce00078e000e */
[----:B------:R-:W-:Y:S05]  /*14ee0*/  WARPSYNC.COLLECTIVE R15, `(.L_x_5080) ;  /* 0x000000000f087348 */ /* 0x000fea0003c00000 */
[----:B------:R0:W1:Y:S02]  /*14ef0*/  SHFL.IDX P6, R14, R13, R12, R11 ;  /* 0x0000000c0d0e7389 */ /* 0x00006400000c000b */
[----:B01----:R-:W-:Y:S01]  /*14f00*/  ENDCOLLECTIVE ;  /* 0x000000000000791b */ /* 0x003fe20003800000 */
.L_x_5080:
[----:B------:R-:W-:Y:S02]  /*14f10*/  IMAD.MOV.U32 R13, RZ, RZ, R7 ;  /* 0x000000ffff0d7224 */ /* 0x000fe400078e0007 */
[----:B------:R-:W-:Y:S01]  /*14f20*/  IMAD.MOV.U32 R12, RZ, RZ, 0x2 ;  /* 0x00000002ff0c7424 */ /* 0x000fe200078e00ff */
[----:B------:R-:W-:-:S05]  /*14f30*/  IADD3 R2, P6, R14, R0, RZ ;  /* 0x000000000e027210 */ /* 0x000fca0007fde0ff */
[----:B------:R-:W-:Y:S01]  /*14f40*/  IMAD.X R3, RZ, RZ, R3, P6 ;  /* 0x000000ffff037224 */ /* 0x000fe200030e0603 */
[----:B------:R-:W-:-:S04]  /*14f50*/  LOP3.LUT P6, RZ, R16, 0x200, RZ, 0xc0, !PT ;  /* 0x0000020010ff7812 */ /* 0x000fc800078cc0ff */
[----:B------:R-:W-:-:S13]  /*14f60*/  ISETP.LT.OR P6, PT, R27, 0x11, !P6 ;  /* 0x000000111b00780c */ /* 0x000fda00077c1670 */
        /* <DEDUP_REMOVED lines=22> */
.L_x_5081:
[----:B------:R-:W-:Y:S02]  /*150d0*/  IMAD.MOV.U32 R13, RZ, RZ, R6 ;  /* 0x000000ffff0d7224 */ /* 0x000fe400078e0006 */
[----:B------:R-:W-:-:S07]  /*150e0*/  IMAD.MOV.U32 R8, RZ, RZ, R14 ;  /* 0x000000ffff087224 */ /* 0x000fce00078e000e */
[----:B------:R-:W-:Y:S05]  /*150f0*/  WARPSYNC.COLLECTIVE R15, `(.L_x_5082) ;  /* 0x000000000f087348 */ /* 0x000fea0003c00000 */
[----:B------:R0:W1:Y:S02]  /*15100*/  SHFL.IDX P6, R14, R13, R12, R11 ;  /* 0x0000000c0d0e7389 */ /* 0x00006400000c000b */
[----:B01----:R-:W-:Y:S01]  /*15110*/  ENDCOLLECTIVE ;  /* 0x000000000000791b */ /* 0x003fe20003800000 */
.L_x_5082:
        /* <DEDUP_REMOVED lines=28> */
.L_x_5083:
[----:B------:R-:W-:Y:S02]  /*152e0*/  IMAD.MOV.U32 R13, RZ, RZ, R6 ;  /* 0x000000ffff0d7224 */ /* 0x000fe400078e0006 */
[----:B------:R-:W-:-:S07]  /*152f0*/  IMAD.MOV.U32 R7, RZ, RZ, R14 ;  /* 0x000000ffff077224 */ /* 0x000fce00078e000e */
[----:B------:R-:W-:Y:S05]  /*15300*/  WARPSYNC.COLLECTIVE R15, `(.L_x_5084) ;  /* 0x000000000f087348 */ /* 0x000fea0003c00000 */
[----:B------:R0:W1:Y:S02]  /*15310*/  SHFL.IDX P6, R14, R13, R12, R11 ;  /* 0x0000000c0d0e7389 */ /* 0x00006400000c000b */
[----:B01----:R-:W-:Y:S01]  /*15320*/  ENDCOLLECTIVE ;  /* 0x000000000000791b */ /* 0x003fe20003800000 */
.L_x_5084:
[----:B------:R-:W-:Y:S05]  /*15330*/  BRA `(.L_x_5085) ;  /* 0xffffffd000687947 */ /* 0x000fea000383ffff */
.L_x_5020:
[----:B0-----:R0:W2:Y:S02]  /*15340*/  SYNCS.PHASECHK.TRANS64.TRYWAIT P0, [R8+URZ+0x28c40], R20 ;  /* 0x028c4014080075a7 */ /* 0x0010a4000800017f */
[----:B--2---:R-:W-:Y:S05]  /*15350*/  @!P0 NANOSLEEP.SYNCS 0x989680 ;  /* 0x009896800000895d */ /* 0x004fea0003900000 */
[----:B------:R-:W2:Y:S02]  /*15360*/  @!P0 SYNCS.PHASECHK.TRANS64 P0, [R8+URZ+0x28c40], R20 ;  /* 0x028c4014080085a7 */ /* 0x000ea4000800007f */
[----:B--2---:R-:W-:Y:S05]  /*15370*/  @!P0 BRA `(.L_x_5020) ;  /* 0xfffffffc00f08947 */ /* 0x004fea000383ffff */
[----:B------:R-:W-:Y:S05]  /*15380*/  BRA `(.L_x_5086) ;  /* 0xffffffd400bc7947 */ /* 0x000fea000383ffff */
.L_x_5021:
        /* <DEDUP_REMOVED lines=8> */
.L_x_5088:
[----:B------:R-:W-:Y:S05]  /*15410*/  BSYNC B1 ;  /* 0x0000000000017941 */ /* 0x000fea0003800000 */
.L_x_5087:
        /* <DEDUP_REMOVED lines=9> */
.L_x_5089:
[----:B------:R-:W-:Y:S02]  /*154b0*/  IMAD.MOV.U32 R13, RZ, RZ, R27 ;  /* 0x000000ffff0d7224 */ /* 0x000fe400078e001b */
[----:B------:R-:W-:Y:S01]  /*154c0*/  IMAD.MOV.U32 R12, RZ, RZ, 0x1 ;  /* 0x00000001ff0c7424 */ /* 0x000fe200078e00ff */
[----:B------:R-:W-:-:S13]  /*154d0*/  IADD3 R2, P0, R14, R0, RZ ;  /* 0x000000000e027210 */ /* 0x000fda0007f1e0ff */
[----:B------:R-:W-:Y:S05]  /*154e0*/  WARPSYNC.COLLECTIVE R15, `(.L_x_5090) ;  /* 0x000000000f087348 */ /* 0x000fea0003c00000 */
[----:B------:R0:W1:Y:S02]  /*154f0*/  SHFL.IDX P6, R14, R13, R12, R11 ;  /* 0x0000000c0d0e7389 */ /* 0x00006400000c000b */
[----:B01----:R-:W-:Y:S01]  /*15500*/  ENDCOLLECTIVE ;  /* 0x000000000000791b */ /* 0x003fe20003800000 */
.L_x_5090:
        /* <DEDUP_REMOVED lines=10> */
.L_x_5091:
[----:B------:R-:W-:Y:S01]  /*155b0*/  MOV R13, R27 ;  /* 0x0000001b000d7202 */ /* 0x000fe20000000f00 */
[----:B------:R-:W-:Y:S01]  /*155c0*/  IMAD.MOV.U32 R12, RZ, RZ, 0x2 ;  /* 0x00000002ff0c7424 */ /* 0x000fe200078e00ff */
[----:B------:R-:W-:-:S13]  /*155d0*/  IADD3 R2, P0, R14, R0, RZ ;  /* 0x000000000e027210 */ /* 0x000fda0007f1e0ff */
[----:B------:R-:W-:Y:S05]  /*155e0*/  WARPSYNC.COLLECTIVE R15, `(.L_x_5092) ;  /* 0x000000000f087348 */ /* 0x000fea0003c00000 */
[----:B------:R0:W1:Y:S02]  /*155f0*/  SHFL.IDX P6, R14, R13, R12, R11 ;  /* 0x0000000c0d0e7389 */ /* 0x00006400000c000b */
[----:B01----:R-:W-:Y:S01]  /*15600*/  ENDCOLLECTIVE ;  /* 0x000000000000791b */ /* 0x003fe20003800000 */
.L_x_5092:
        /* <DEDUP_REMOVED lines=10> */
.L_x_5093:
[----:B------:R-:W-:Y:S02]  /*156b0*/  IMAD.MOV.U32 R13, RZ, RZ, R27 ;  /* 0x000000ffff0d7224 */ /* 0x000fe400078e001b */
[----:B------:R-:W-:Y:S01]  /*156c0*/  IMAD.MOV.U32 R12, RZ, RZ, 0x3 ;  /* 0x00000003ff0c7424 */ /* 0x000fe200078e00ff */
[----:B------:R-:W-:-:S13]  /*156d0*/  IADD3 R2, P0, R14, R0, RZ ;  /* 0x000000000e027210 */ /* 0x000fda0007f1e0ff */
[----:B------:R-:W-:Y:S05]  /*156e0*/  WARPSYNC.COLLECTIVE R15, `(.L_x_5094) ;  /* 0x000000000f087348 */ /* 0x000fea0003c00000 */
[----:B------:R0:W1:Y:S02]  /*156f0*/  SHFL.IDX P6, R14, R13, R12, R11 ;  /* 0x0000000c0d0e7389 */ /* 0x00006400000c000b */
[----:B01----:R-:W-:Y:S01]  /*15700*/  ENDCOLLECTIVE ;  /* 0x000000000000791b */ /* 0x003fe20003800000 */
.L_x_5094:
        /* <DEDUP_REMOVED lines=10> */
.L_x_5095:
[----:B------:R-:W-:Y:S05]  /*157b0*/  BRA `(.L_x_5096) ;  /* 0xffffffd400587947 */ /* 0x000fea000383ffff */
.L_x_5026:
[----:B--2---:R2:W3:Y:S02]  /*157c0*/  SYNCS.PHASECHK.TRANS64.TRYWAIT P0, [R8+URZ+0x28c60], R20 ;  /* 0x028c6014080075a7 */ /* 0x0044e4000800017f */
[----:B---3--:R-:W-:Y:S05]  /*157d0*/  @!P0 NANOSLEEP.SYNCS 0x989680 ;  /* 0x009896800000895d */ /* 0x008fea0003900000 */
[----:B------:R-:W3:Y:S02]  /*157e0*/  @!P0 SYNCS.PHASECHK.TRANS64 P0, [R8+URZ+0x28c60], R20 ;  /* 0x028c6014080085a7 */ /* 0x000ee4000800007f */
[----:B---3--:R-:W-:Y:S05]  /*157f0*/  @!P0 BRA `(.L_x_5026) ;  /* 0xfffffffc00f08947 */ /* 0x008fea000383ffff */
[----:B------:R-:W-:Y:S05]  /*15800*/  BRA `(.L_x_5097) ;  /* 0xffffffd400a87947 */ /* 0x000fea000383ffff */
.L_x_5027:
        /* <DEDUP_REMOVED lines=8> */
.L_x_5099:
[----:B------:R-:W-:Y:S05]  /*15890*/  BSYNC B1 ;  /* 0x0000000000017941 */ /* 0x000fea0003800000 */
.L_x_5098:
[----:B------:R-:W-:Y:S01]  /*158a0*/  IMAD.MOV.U32 R13, RZ, RZ, R10 ;  /* 0x000000ffff0d7224 */ /* 0x000fe200078e000a */
[----:B------:R-:W-:Y:S01]  /*158b0*/  MOV R12, RZ ;  /* 0x000000ff000c7202 */ /* 0x000fe20000000f00 */
[----:B------:R-:W-:Y:S01]  /*158c0*/  IMAD.MOV.U32 R11, RZ, RZ, 0x181f ;  /* 0x0000181fff0b7424 */ /* 0x000fe200078e00ff */
[C---:B------:R-:W-:Y:S01]  /*158d0*/  LOP3.LUT P2, RZ, R16.reuse, 0x40, RZ, 0xc0, !PT ;  /* 0x0000004010ff7812 */ /* 0x040fe2000784c0ff */
[----:B------:R-:W-:Y:S01]  /*158e0*/  IMAD.MOV.U32 R15, RZ, RZ, -0x1 ;  /* 0xffffffffff0f7424 */ /* 0x000fe200078e00ff */
[----:B------:R-:W-:Y:S01]  /*158f0*/  LOP3.LUT P1, RZ, R16, 0x20, RZ, 0xc0, !PT ;  /* 0x0000002010ff7812 */ /* 0x000fe2000782c0ff */
[----:B------:R-:W-:Y:S01]  /*15900*/  IMAD.MOV.U32 R3, RZ, RZ, R14 ;  /* 0x000000ffff037224 */ /* 0x000fe200078e000e */
[----:B------:R-:W-:Y:S01]  /*15910*/  P2R R4, PR, RZ, 0x8 ;  /* 0x00000008ff047803 */ /* 0x000fe20000000000 */
[----:B------:R-:W-:-:S10]  /*15920*/  IMAD R21, R21, 0x2, R17 ;  /* 0x0000000215157824 */ /* 0x000fd400078e0211 */
[----:B------:R-:W-:Y:S05]  /*15930*/  WARPSYNC.COLLECTIVE R15, `(.L_x_5100) ;  /* 0x000000000f087348 */ /* 0x000fea0003c00000 */
[----:B------:R0:W1:Y:S02]  /*15940*/  SHFL.IDX P6, R14, R13, R12, R11 ;  /* 0x0000000c0d0e7389 */ /* 0x00006400000c000b */
[----:B01----:R-:W-:Y:S01]  /*15950*/  ENDCOLLECTIVE ;  /* 0x000000000000791b */ /* 0x003fe20003800000 */
.L_x_5100:
[----:B------:R-:W-:-:S04]  /*15960*/  LOP3.LUT P3, RZ, R16, 0x10, RZ, 0xc0, !PT ;  /* 0x0000001010ff7812 */ /* 0x000fc8000786c0ff */
[----:B------:R-:W-:Y:S01]  /*15970*/  P2R R5, PR, RZ, 0x8 ;  /* 0x00000008ff057803 */ /* 0x000fe20000000000 */
        /* <DEDUP_REMOVED lines=13> */
.L_x_5101:
        /* <DEDUP_REMOVED lines=17> */
.L_x_5102:
        /* <DEDUP_REMOVED lines=17> */
.L_x_5103:
        /* <DEDUP_REMOVED lines=14> */
.L_x_5104:
[----:B------:R-:W-:Y:S02]  /*15d50*/  IMAD.MOV.U32 R13, RZ, RZ, R20 ;  /* 0x000000ffff0d7224 */ /* 0x000fe400078e0014 */
[----:B------:R-:W-:Y:S02]  /*15d60*/  IMAD.MOV.U32 R12, RZ, RZ, 0x3 ;  /* 0x00000003ff0c7424 */ /* 0x000fe400078e00ff */
[----:B------:R-:W-:Y:S01]  /*15d70*/  IMAD.MOV.U32 R2, RZ, RZ, R14 ;  /* 0x000000ffff027224 */ /* 0x000fe200078e000e */
[----:B------:R-:W-:-:S04]  /*15d80*/  LOP3.LUT P6, RZ, R16, 0x20, RZ, 0xc0, !PT ;  /* 0x0000002010ff7812 */ /* 0x000fc800078cc0ff */
[----:B------:R-:W-:-:S04]  /*15d90*/  IADD3 R2, P2, R2, R0, RZ ;  /* 0x0000000002027210 */ /* 0x000fc80007f5e0ff */
[----:B------:R-:W-:Y:S02]  /*15da0*/  IADD3.X R3, RZ, R3, RZ, P2, !PT ;  /* 0x00000003ff037210 */ /* 0x000fe400017fe4ff */
[----:B------:R-:W-:-:S03]  /*15db0*/  LOP3.LUT P2, RZ, R16, 0x40, RZ, 0xc0, !PT ;  /* 0x0000004010ff7812 */ /* 0x000fc6000784c0ff */
[----:B------:R-:W-:Y:S01]  /*15dc0*/  @!PT LDS RZ, [RZ] ;  /* 0x00000000fffff984 */ /* 0x000fe20000000800 */
[----:B------:R-:W-:Y:S01]  /*15dd0*/  @!PT LDS RZ, [RZ] ;  /* 0x00000000fffff984 */ /* 0x000fe20000000800 */
[----:B------:R-:W-:Y:S01]  /*15de0*/  @!PT LDS RZ, [RZ] ;  /* 0x00000000fffff984 */ /* 0x000fe20000000800 */
[----:B------:R0:W-:Y:S01]  /*15df0*/  LDGSTS.E.BYPASS.LTC128B.128 [R21+0x1400], desc[UR52][R2.64], !P3 ;  /* 0x0140000002157fae */ /* 0x0001e2000d901d74 */
[----:B------:R-:W-:-:S09]  /*15e00*/  ISETP.NE.AND P3, PT, R5, RZ, PT ;  /* 0x000000ff0500720c */ /* 0x000fd20003f65270 */
[----:B------:R0:W-:Y:S04]  /*15e10*/  LDGSTS.E.BYPASS.LTC128B.128 [R21+0x3400], desc[UR52][R2.64+0x80], !P2 ;  /* 0x0340008002157fae */ /* 0x0001e8000d101d74 */
[----:B------:R0:W-:Y:S02]  /*15e20*/  LDGSTS.E.BYPASS.LTC128B.128 [R21+0x5400], desc[UR52][R2.64+0x100], !P6 ;  /* 0x0540010002157fae */ /* 0x0001e4000f101d74 */
[----:B0-----:R-:W-:Y:S05]  /*15e30*/  WARPSYNC.COLLECTIVE R15, `(.L_x_5105) ;  /* 0x000000000f087348 */ /* 0x001fea0003c00000 */
[----:B------:R1:W2:Y:S02]  /*15e40*/  SHFL.IDX P6, R14, R13, R12, R11 ;  /* 0x0000000c0d0e7389 */ /* 0x0002a400000c000b */
[----:B012---:R-:W-:Y:S01]  /*15e50*/  ENDCOLLECTIVE ;  /* 0x000000000000791b */ /* 0x007fe20003800000 */
.L_x_5105:
[----:B------:R-:W-:Y:S01]  /*15e60*/  @!PT LDS RZ, [RZ] ;  /* 0x00000000fffff984 */ /* 0x000fe20000000800 */
[----:B------:R-:W-:Y:S01]  /*15e70*/  @!PT LDS RZ, [RZ] ;  /* 0x00000000fffff984 */ /* 0x000fe20000000800 */
[----:B------:R-:W-:Y:S01]  /*15e80*/  @!PT LDS RZ, [RZ] ;  /* 0x00000000fffff984 */ /* 0x000fe20000000800 */
[----:B------:R0:W-:Y:S01]  /*15e90*/  LDGSTS.E.BYPASS.LTC128B.128 [R21+0x7400], desc[UR52][R2.64+0x180], !P3 ;  /* 0x0740018002157fae */ /* 0x0001e2000d901d74 */
[----:B------:R-:W-:-:S03]  /*15ea0*/  ISETP.NE.AND P3, PT, R4, RZ, PT ;  /* 0x000000ff0400720c */ /* 0x000fc60003f65270 */
        /* <DEDUP_REMOVED lines=9> */
.L_x_5106:
[----:B------:R-:W-:Y:S05]  /*15f40*/  BRA `(.L_x_5107) ;  /* 0xffffffd4000c7947 */ /* 0x000fea000383ffff */
.L_x_5035:
[----:B------:R-:W-:Y:S01]  /*15f50*/  BSSY B0, `(.L_x_5108) ;  /* 0x0000008000007945 */ /* 0x000fe20003800000 */
[----:B------:R-:W-:Y:S02]  /*15f60*/  IMAD.MOV.U32 R13, RZ, RZ, R33 ;  /* 0x000000ffff0d7224 */ /* 0x000fe400078e0021 */
[----:B------:R-:W-:Y:S02]  /*15f70*/  IMAD.MOV.U32 R12, RZ, RZ, RZ ;  /* 0x000000ffff0c7224 */ /* 0x000fe400078e00ff */
[----:B------:R-:W-:Y:S02]  /*15f80*/  IMAD.MOV.U32 R11, RZ, RZ, 0x1f ;  /* 0x0000001fff0b7424 */ /* 0x000fe400078e00ff */
[----:B------:R-:W-:-:S07]  /*15f90*/  IMAD.MOV.U32 R15, RZ, RZ, -0x1 ;  /* 0xffffffffff0f7424 */ /* 0x000fce00078e00ff */
[----:B01---5:R-:W-:Y:S05]  /*15fa0*/  WARPSYNC.COLLECTIVE R15, `(.L_x_5109) ;  /* 0x000000000f087348 */ /* 0x023fea0003c00000 */
[----:B------:R2:W3:Y:S02]  /*15fb0*/  SHFL.IDX P6, R14, R13, R12, R11 ;  /* 0x0000000c0d0e7389 */ /* 0x0004e400000c000b */
[----:B0123-5:R-:W-:Y:S01]  /*15fc0*/  ENDCOLLECTIVE ;  /* 0x000000000000791b */ /* 0x02ffe20003800000 */
.L_x_5109:
[----:B------:R-:W-:Y:S05]  /*15fd0*/  BSYNC B0 ;  /* 0x0000000000007941 */ /* 0x000fea0003800000 */
.L_x_5108:
[----:B------:R-:W-:Y:S05]  /*15fe0*/  BRA `(.L_x_5110) ;  /* 0xffffffd800107947 */ /* 0x000fea000383ffff */
.L_x_5038:
[----:B---3--:R3:W4:Y:S02]  /*15ff0*/  SYNCS.PHASECHK.TRANS64.TRYWAIT P0, [R7+URZ+0x28c20], R0 ;  /* 0x028c2000070075a7 */ /* 0x008724000800017f */
[----:B----4-:R-:W-:Y:S05]  /*16000*/  @!P0 NANOSLEEP.SYNCS 0x989680 ;  /* 0x009896800000895d */ /* 0x010fea0003900000 */
[----:B------:R-:W4:Y:S02]  /*16010*/  @!P0 SYNCS.PHASECHK.TRANS64 P0, [R7+URZ+0x28c20], R0 ;  /* 0x028c2000070085a7 */ /* 0x000f24000800007f */
[----:B----4-:R-:W-:Y:S05]  /*16020*/  @!P0 BRA `(.L_x_5038) ;  /* 0xfffffffc00f08947 */ /* 0x010fea000383ffff */
[----:B------:R-:W-:Y:S05]  /*16030*/  BRA `(.L_x_5111) ;  /* 0xffffffd800587947 */ /* 0x000fea000383ffff */
.L_x_5039:
[----:B------:R-:W4:Y:S01]  /*16040*/  S2R R2, SR_TID.X ;  /* 0x0000000000027919 */ /* 0x000f220000002100 */
[----:B------:R-:W-:Y:S01]  /*16050*/  BSSY B0, `(.L_x_5112) ;  /* 0x000000a000007945 */ /* 0x000fe20003800000 */
[----:B------:R-:W-:Y:S02]  /*16060*/  IMAD.MOV.U32 R12, RZ, RZ, RZ ;  /* 0x000000ffff0c7224 */ /* 0x000fe400078e00ff */
[----:B------:R-:W-:Y:S02]  /*16070*/  IMAD.MOV.U32 R11, RZ, RZ, 0x1f ;  /* 0x0000001fff0b7424 */ /* 0x000fe400078e00ff */
[----:B------:R-:W-:Y:S01]  /*16080*/  IMAD.MOV.U32 R15, RZ, RZ, -0x1 ;  /* 0xffffffffff0f7424 */ /* 0x000fe200078e00ff */
[----:B----4-:R-:W-:-:S04]  /*16090*/  SHF.R.U32.HI R2, RZ, 0x5, R2 ;  /* 0x00000005ff027819 */ /* 0x010fc80000011602 */
[----:B------:R-:W-:-:S05]  /*160a0*/  LOP3.LUT R2, R2, 0x3, RZ, 0xc0, !PT ;  /* 0x0000000302027812 */ /* 0x000fca00078ec0ff */
[----:B------:R-:W-:-:S07]  /*160b0*/  IMAD.MOV.U32 R13, RZ, RZ, R2 ;  /* 0x000000ffff0d7224 */ /* 0x000fce00078e0002 */
[----:B0123-5:R-:W-:Y:S05]  /*160c0*/  WARPSYNC.COLLECTIVE R15, `(.L_x_5113) ;  /* 0x000000000f087348 */ /* 0x02ffea0003c00000 */
[----:B------:R4:W0:Y:S02]  /*160d0*/  SHFL.IDX P6, R14, R13, R12, R11 ;  /* 0x0000000c0d0e7389 */ /* 0x00082400000c000b */
[----:B012345:R-:W-:Y:S01]  /*160e0*/  ENDCOLLECTIVE ;  /* 0x000000000000791b */ /* 0x03ffe20003800000 */
.L_x_5113:
[----:B------:R-:W-:Y:S05]  /*160f0*/  BSYNC B0 ;  /* 0x0000000000007941 */ /* 0x000fea0003800000 */
.L_x_5112:
[----:B------:R-:W-:Y:S05]  /*16100*/  BRA `(.L_x_5114) ;  /* 0xffffffd800407947 */ /* 0x000fea000383ffff */
.L_x_5042:
[----:B------:R-:W-:Y:S01]  /*16110*/  BSSY B1, `(.L_x_5115) ;  /* 0x0000006000017945 */ /* 0x000fe20003800000 */
[----:B------:R-:W-:-:S07]  /*16120*/  IMAD.MOV.U32 R15, RZ, RZ, -0x1 ;  /* 0xffffffffff0f7424 */ /* 0x000fce00078e00ff */
[----:B0123-5:R-:W-:Y:S05]  /*16130*/  WARPSYNC.COLLECTIVE R15, `(.L_x_5116) ;  /* 0x000000000f0c7348 */ /* 0x02ffea0003c00000 */
[----:B------:R-:W-:Y:S02]  /*16140*/  ELECT P6, UR62, PT ;  /* 0x00000000003e782f */ /* 0x000fe400038c0000 */
[----:B------:R-:W-:Y:S01]  /*16150*/  MOV R14, UR62 ;  /* 0x0000003e000e7c02 */ /* 0x000fe20008000f00 */
[----:B0123-5:R-:W-:Y:S10]  /*16160*/  ENDCOLLECTIVE ;  /* 0x000000000000791b */ /* 0x02fff40003800000 */
.L_x_5116:
[----:B------:R-:W-:Y:S05]  /*16170*/  BSYNC B1 ;  /* 0x0000000000017941 */ /* 0x000fea0003800000 */
.L_x_5115:
[----:B------:R-:W-:Y:S05]  /*16180*/  BRA `(.L_x_5117) ;  /* 0xffffffd800387947 */ /* 0x000fea000383ffff */
.L_x_5044:
[----:B---3--:R3:W4:Y:S02]  /*16190*/  SYNCS.PHASECHK.TRANS64.TRYWAIT P1, [R5+URZ+0x28c40], R0 ;  /* 0x028c4000050075a7 */ /* 0x008724000802017f */
[----:B----4-:R-:W-:Y:S05]  /*161a0*/  @!P1 NANOSLEEP.SYNCS 0x989680 ;  /* 0x009896800000995d */ /* 0x010fea0003900000 */
[----:B------:R-:W4:Y:S02]  /*161b0*/  @!P1 SYNCS.PHASECHK.TRANS64 P1, [R5+URZ+0x28c40], R0 ;  /* 0x028c4000050095a7 */ /* 0x000f24000802007f */
[----:B----4-:R-:W-:Y:S05]  /*161c0*/  @!P1 BRA `(.L_x_5044) ;  /* 0xfffffffc00f09947 */ /* 0x010fea000383ffff */
[----:B------:R-:W-:Y:S05]  /*161d0*/  BRA `(.L_x_5118) ;  /* 0xffffffd800587947 */ /* 0x000fea000383ffff */
.L_x_5046:
[----:B----4-:R4:W0:Y:S02]  /*161e0*/  SYNCS.PHASECHK.TRANS64.TRYWAIT P1, [R3+URZ+0x28c40], R2 ;  /* 0x028c4002030075a7 */ /* 0x010824000802017f */
[----:B0-----:R-:W-:Y:S05]  /*161f0*/  @!P1 NANOSLEEP.SYNCS 0x989680 ;  /* 0x009896800000995d */ /* 0x001fea0003900000 */
[----:B------:R-:W0:Y:S02]  /*16200*/  @!P1 SYNCS.PHASECHK.TRANS64 P1, [R3+URZ+0x28c40], R2 ;  /* 0x028c4002030095a7 */ /* 0x000e24000802007f */
[----:B0-----:R-:W-:Y:S05]  /*16210*/  @!P1 BRA `(.L_x_5046) ;  /* 0xfffffffc00f09947 */ /* 0x001fea000383ffff */
[----:B------:R-:W-:Y:S05]  /*16220*/  BRA `(.L_x_5119) ;  /* 0xffffffd800647947 */ /* 0x000fea000383ffff */
.L_x_5048:
[----:B------:R0:W0:Y:S02]  /*16230*/  SYNCS.PHASECHK.TRANS64.TRYWAIT P1, [R5+URZ+0x28c60], R0 ;  /* 0x028c6000050075a7 */ /* 0x000024000802017f */
[----:B0-----:R-:W-:Y:S05]  /*16240*/  @!P1 NANOSLEEP.SYNCS 0x989680 ;  /* 0x009896800000995d */ /* 0x001fea0003900000 */
[----:B------:R-:W0:Y:S02]  /*16250*/  @!P1 SYNCS.PHASECHK.TRANS64 P1, [R5+URZ+0x28c60], R0 ;  /* 0x028c6000050095a7 */ /* 0x000e24000802007f */
[----:B0-----:R-:W-:Y:S05]  /*16260*/  @!P1 BRA `(.L_x_5048) ;  /* 0xfffffffc00f09947 */ /* 0x001fea000383ffff */
[----:B------:R-:W-:Y:S05]  /*16270*/  BRA `(.L_x_5120) ;  /* 0xffffffd800607947 */ /* 0x000fea000383ffff */
.L_x_5121:
        /* <DEDUP_REMOVED lines=16> */
.L_x_15536:


//--------------------- .text._ZN7cutlass13device_kernelIN5flash11enable_sm90INS1_16FlashAttnFwdSm90INS1_25CollectiveMainloopFwdSm90ILi2EN4cute5tupleIJNS5_1CILi1EEES8_S8_EEENS6_IJNS7_ILi64EEESA_SA_EEELi512ENS_6half_tEfNS_4arch4Sm90ELb0ELb1ELb0ELb0ELb1ELb0ELb1ELb0ELb0ELb1ELb0ELb0EEENS1_21CollectiveEpilogueFwdINS6_IJSA_NS7_ILi512EEESA_EEES9_SC_SE_Li256ELb0ELb1ELb0ELb0EEENS1_30DynamicPersistentTileSchedulerILi256ELi128ELb0ELb1ELb1EEEEEEEEEvNT_6ParamsE --------------------------
	.section	.text._ZN7cutlass13device_kernelIN5flash11enable_sm90INS1_16FlashAttnFwdSm90INS1_25CollectiveMainloopFwdSm90ILi2EN4cute5tupleIJNS5_1CILi1EEES8_S8_EEENS6_IJNS7_ILi64EEESA_SA_EEELi512ENS_6half_tEfNS_4arch4Sm90ELb0ELb1ELb0ELb0ELb1ELb0ELb1ELb0ELb0ELb1ELb0ELb0EEENS1_21CollectiveEpilogueFwdINS6_IJSA_NS7_ILi512EEESA_EEES9_SC_SE_Li256ELb0ELb1ELb0ELb0EEENS1_30DynamicPersistentTileSchedulerILi256ELi128ELb0ELb1ELb1EEEEEEEEEvNT_6ParamsE,"ax",@progbits
	.align	128
.text._ZN7cutlass13device_kernelIN5flash11enable_sm90INS1_16FlashAttnFwdSm90INS1_25CollectiveMainloopFwdSm90ILi2EN4cute5tupleIJNS5_1CILi1EEES8_S8_EEENS6_IJNS7_ILi64EEESA_SA_EEELi512ENS_6half_tEfNS_4arch4Sm90ELb0ELb1ELb0ELb0ELb1ELb0ELb1ELb0ELb0ELb1ELb0ELb0EEENS1_21CollectiveEpilogueFwdINS6_IJSA_NS7_ILi512EEESA_EEES9_SC_SE_Li256ELb0ELb1ELb0ELb0EEENS1_30DynamicPersistentTileSchedulerILi256ELi128ELb0ELb1ELb1EEEEEEEEEvNT_6ParamsE:
        .type           _ZN7cutlass13device_kernelIN5flash11enable_sm90INS1_16FlashAttnFwdSm90INS1_25CollectiveMainloopFwdSm90ILi2EN4cute5tupleIJNS5_1CILi1EEES8_S8_EEENS6_IJNS7_ILi64EEESA_SA_EEELi512ENS_6half_tEfNS_4arch4Sm90ELb0ELb1ELb0ELb0ELb1ELb0ELb1ELb0ELb0ELb1ELb0ELb0EEENS1_21CollectiveEpilogueFwdINS6_IJSA_NS7_ILi512EEESA_EEES9_SC_SE_Li256ELb0ELb1ELb0ELb0EEENS1_30DynamicPersistentTileSchedulerILi256ELi128ELb0ELb1ELb1EEEEEEEEEvNT_6ParamsE,@function
        .size           _ZN7cutlass13device_kernelIN5flash11enable_sm90INS1_16FlashAttnFwdSm90INS1_25CollectiveMainloopFwdSm90ILi2EN4cute5tupleIJNS5_1CILi1EEES8_S8_EEENS6_IJNS7_ILi64EEESA_SA_EEELi512ENS_6half_tEfNS_4arch4Sm90ELb0ELb1ELb0ELb0ELb1ELb0ELb1ELb0ELb0ELb1ELb0ELb0EEENS1_21CollectiveEpilogueFwdINS6_IJSA_NS7_ILi512EEESA_EEES9_SC_SE_Li256ELb0ELb1ELb0ELb0EEENS1_30DynamicPersistentTileSchedulerILi256ELi128ELb0ELb1ELb1EEEEEEEEEvNT_6ParamsE,(.L_x_15537 - _ZN7cutlass13device_kernelIN5flash11enable_sm90INS1_16FlashAttnFwdSm90INS1_25CollectiveMainloopFwdSm90ILi2EN4cute5tupleIJNS5_1CILi1EEES8_S8_EEENS6_IJNS7_ILi64EEESA_SA_EEELi512ENS_6half_tEfNS_4arch4Sm90ELb0ELb1ELb0ELb0ELb1ELb0ELb1ELb0ELb0ELb1ELb0ELb0EEENS1_21CollectiveEpilogueFwdINS6_IJSA_NS7_ILi512EEESA_EEES9_SC_SE_Li256ELb0ELb1ELb0ELb0EEENS1_30DynamicPersistentTileSchedulerILi256ELi128ELb0ELb1ELb1EEEEEEEEEvNT_6ParamsE)
        .other          _ZN7cutlass13device_kernelIN5flash11enable_sm90INS1_16FlashAttnFwdSm90INS1_25CollectiveMainloopFwdSm90ILi2EN4cute5tupleIJNS5_1CILi1EEES8_S8_EEENS6_IJNS7_ILi64EEESA_SA_EEELi512ENS_6half_tEfNS_4arch4Sm90ELb0ELb1ELb0ELb0ELb1ELb0ELb1ELb0ELb0ELb1ELb0ELb0EEENS1_21CollectiveEpilogueFwdINS6_IJSA_NS7_ILi512EEESA_EEES9_SC_SE_Li256ELb0ELb1ELb0ELb0EEENS1_30DynamicPersistentTileSchedulerILi256ELi128ELb0ELb1ELb1EEEEEEEEEvNT_6ParamsE,@"STO_CUDA_ENTRY STV_DEFAULT"
_ZN7cutlass13device_kernelIN5flash11enable_sm90INS1_16FlashAttnFwdSm90INS1_25CollectiveMainloopFwdSm90ILi2EN4cute5tupleIJNS5_1CILi1EEES8_S8_EEENS6_IJNS7_ILi64EEESA_SA_EEELi512ENS_6half_tEfNS_4arch4Sm90ELb0ELb1ELb0ELb0ELb1ELb0ELb1ELb0ELb0ELb1ELb0ELb0EEENS1_21CollectiveEpilogueFwdINS6_IJSA_NS7_ILi512EEESA_EEES9_SC_SE_Li256ELb0ELb1ELb0ELb0EEENS1_30DynamicPersistentTileSchedulerILi256ELi128ELb0ELb1ELb1EEEEEEEEEvNT_6ParamsE:
        /* <DEDUP_REMOVED lines=43> */
.L_x_5122:
        /* <DEDUP_REMOVED lines=22> */
.L_x_5123:
        /* <DEDUP_REMOVED lines=18> */
.L_x_5124:
        /* <DEDUP_REMOVED lines=22> */
.L_x_5125:
[----:B------:R-:W5:Y:S01]  /*0690*/  SHFL.IDX PT, R2, R0, RZ, 0x1f ;  /* 0x00001fff00027589 */ /* 0x000f6200000e0000 */
[----:B0-----:R-:W-:Y:S01]  /*06a0*/  R2UR UR4, R3 ;  /* 0x00000000030472ca */ /* 0x001fe200000e0000 */
[----:B------:R-:W-:-:S12]  /*06b0*/  NOP ;  /* 0x0000000000007918 */ /* 0x000fd80000000000 */
[----:B------:R-:W-:-:S05]  /*06c0*/  IMAD.U32 R4, RZ, RZ, UR4 ;  /* 0x00000004ff047e24 */ /* 0x000fca000f8e00ff */
[----:B------:R0:W-:Y:S01]  /*06d0*/  STL [R1+0x410], R4 ;  /* 0x0004100401007387 */ /* 0x0001e20000100800 */
[----:B-----5:R-:W-:-:S13]  /*06e0*/  ISETP.NE.AND P0, PT, R2, RZ, PT ;  /* 0x000000ff0200720c */ /* 0x020fda0003f05270 */
[----:B0-----:R-:W-:Y:S05]  /*06f0*/  @P0 BRA `(.L_x_5126) ;  /* 0x0000000000480947 */ /* 0x001fea0003800000 */
        /* <DEDUP_REMOVED lines=18> */
.L_x_5126:
[----:B0-----:R-:W-:Y:S01]  /*0820*/  R2UR UR4, R4 ;  /* 0x00000000040472ca */ /* 0x001fe200000e0000 */
[----:B------:R-:W-:Y:S01]  /*0830*/  UMOV UR61, 0x1 ;  /* 0x00000001003d7882 */ /* 0x000fe20000000000 */
[----:B------:R-:W-:Y:S01]  /*0840*/  NOP ;  /* 0x0000000000007918 */ /* 0x000fe20000000000 */
[----:B------:R-:W-:-:S10]  /*0850*/  ULDC.64 UR36, c[0x0][0x208] ;  /* 0x0000820000247ab9 */ /* 0x000fd40000000a00 */
[----:B------:R-:W-:-:S03]  /*0860*/  UISETP.NE.AND UP0, UPT, UR4, URZ, UPT ;  /* 0x0000003f0400728c */ /* 0x000fc6000bf05270 */
[----:B------:R-:W-:Y:S01]  /*0870*/  ULDC UR4, c[0x0][0x20] ;  /* 0x0000080000047ab9 */ /* 0x000fe20000000800 */
[----:B------:R-:W-:Y:S01]  /*0880*/  USEL UR61, UR61, 0x2, !UP0 ;  /* 0x000000023d3d7887 */ /* 0x000fe2000c000000 */
[----:B-1234-:R-:W-:Y:S01]  /*0890*/  BAR.SYNC.DEFER_BLOCKING 0x0 ;  /* 0x0000000000007b1d */ /* 0x01efe20000010000 */
[----:B------:R-:W-:Y:S02]  /*08a0*/  PLOP3.LUT P1, PT, PT, PT, UP0, 0x80, 0x0 ;  /* 0x000000000000781c */ /* 0x000fe40003f2f008 */
[----:B------:R-:W-:-:S03]  /*08b0*/  IADD3 R2, P0, R1, UR4, RZ ;  /* 0x0000000401027c10 */ /* 0x000fc6000ff1e0ff */
[----:B------:R-:W-:Y:S02]  /*08c0*/  ULDC UR4, c[0x0][0x24] ;  /* 0x0000090000047ab9 */ /* 0x000fe40000000800 */
[----:B------:R-:W-:-:S06]  /*08d0*/  IMAD.X R18, RZ, RZ, UR4, P0 ;  /* 0x00000004ff127e24 */ /* 0x000fcc00080e06ff */
[----:B------:R-:W-:Y:S05]  /*08e0*/  @!P1 BRA `(.L_x_5127) ;  /* 0x0000023800509947 */ /* 0x000fea0003800000 */
.L_x_5128:
[----:B------:R-:W-:-:S08]  /*08f0*/  NOP ;  /* 0x0000000000007918 */ /* 0x000fd00000000000 */
[----:B------:R-:W0:Y:S02]  /*0900*/  USETMAXREG.TRY_ALLOC.CTAPOOL UP0, 0xe8 ;  /* 0x000000e8000079c8 */ /* 0x000e240008000600 */
[----:B0-----:R-:W-:-:S13]  /*0910*/  PLOP3.LUT P0, PT, PT, PT, UP0, 0x80, 0x0 ;  /* 0x000000000000781c */ /* 0x001fda0003f0f008 */
[----:B------:R-:W-:Y:S05]  /*0920*/  @!P0 BRA `(.L_x_5128) ;  /* 0xfffffffc00f08947 */ /* 0x000fea000383ffff */
[----:B------:R-:W0:Y:S01]  /*0930*/  S2R R3, SR_TID.X ;  /* 0x0000000000037919 */ /* 0x000e220000002100 */
[----:B------:R-:W1:Y:S08]  /*0940*/  S2UR UR5, SR_CTAID.X ;  /* 0x00000000000579c3 */ /* 0x000e700000002500 */
[----:B------:R-:W-:Y:S06]  /*0950*/  BAR.ARV 0x4, 0x180 ;  /* 0x0106000000007b1d */ /* 0x000fec0000002000 */
[----:B------:R-:W-:-:S02]  /*0960*/  IADD3 R210, P1, R2, 0x1c0, RZ ;  /* 0x000001c002d27810 */ /* 0x000fc40007f3e0ff */
[----:B------:R-:W-:Y:S01]  /*0970*/  IADD3 R212, P2, R2, 0x1cc, RZ ;  /* 0x000001cc02d47810 */ /* 0x000fe20007f5e0ff */
[----:B------:R2:W-:Y:S02]  /*0980*/  STL.64 [R1+0x1c0], RZ ;  /* 0x0001c0ff01007387 */ /* 0x0005e40000100a00 */
[--C-:B------:R-:W-:Y:S02]  /*0990*/  IMAD.X R207, RZ, RZ, R18.reuse, P1 ;  /* 0x000000ffffcf7224 */ /* 0x100fe400008e0612 */
[----:B------:R2:W-:Y:S01]  /*09a0*/  STL [R1+0x1c8], RZ ;  /* 0x0001c8ff01007387 */ /* 0x0005e20000100800 */
[----:B------:R-:W-:-:S03]  /*09b0*/  IMAD.X R211, RZ, RZ, R18, P2 ;  /* 0x000000ffffd37224 */ /* 0x000fc600010e0612 */
[----:B------:R2:W-:Y:S01]  /*09c0*/  STL [R1+0x1cc], RZ ;  /* 0x0001ccff01007387 */ /* 0x0005e20000100800 */
[----:B0-----:R-:W-:-:S04]  /*09d0*/  LOP3.LUT R0, R3, 0xffffff80, RZ, 0xc0, !PT ;  /* 0xffffff8003007812 */ /* 0x001fc800078ec0ff */
[----:B------:R-:W-:Y:S02]  /*09e0*/  ISETP.NE.AND P0, PT, R0, 0x80, PT ;  /* 0x000000800000780c */ /* 0x000fe40003f05270 */
[----:B------:R-:W1:Y:S11]  /*09f0*/  LDC R0, c[0x0][0xd38] ;  /* 0x00034e00ff007b82 */ /* 0x000e760000000800 */
[----:B------:R-:W-:Y:S06]  /*0a00*/  @!P0 BAR.ARV 0x8, 0x100 ;  /* 0x0204000000008b1d */ /* 0x000fec0000002000 */
[----:B------:R-:W-:-:S13]  /*0a10*/  ISETP.GE.U32.AND P0, PT, R3, 0x100, PT ;  /* 0x000001000300780c */ /* 0x000fda0003f06070 */
[----:B------:R-:W-:Y:S06]  /*0a20*/  @P0 BAR.ARV 0xf, 0x100 ;  /* 0x03c4000000000b1d */ /* 0x000fec0000002000 */
[----:B-1----:R-:W-:-:S13]  /*0a30*/  ISETP.LE.AND P0, PT, R0, UR5, PT ;  /* 0x0000000500007c0c */ /* 0x002fda000bf03270 */
[----:B--2---:R-:W-:Y:S05]  /*0a40*/  @P0 EXIT ;  /* 0x000000000000094d */ /* 0x004fea0003800000 */
[----:B------:R-:W0:Y:S01]  /*0a50*/  S2R R7, SR_CgaCtaId ;  /* 0x0000000000077919 */ /* 0x000e220000008800 */
[----:B------:R-:W-:Y:S01]  /*0a60*/  VIADD R204, R3, 0xffffff80 ;  /* 0xffffff8003cc7836 */ /* 0x000fe20000000000 */
[----:B------:R-:W-:Y:S01]  /*0a70*/  MOV R0, 0x400 ;  /* 0x0000040000007802 */ /* 0x000fe20000000f00 */
[----:B------:R-:W1:Y:S01]  /*0a80*/  S2UR UR4, SR_SWINHI ;  /* 0x00000000000479c3 */ /* 0x000e620000002f00 */
[----:B------:R-:W-:Y:S02]  /*0a90*/  ULOP3.LUT UR6, UR61, 0x1, URZ, 0xfc, !UPT ;  /* 0x000000013d067892 */ /* 0x000fe4000f8efc3f */
[----:B------:R-:W-:-:S04]  /*0aa0*/  SHF.R.S32.HI R3, RZ, 0x1f, R204 ;  /* 0x0000001fff037819 */ /* 0x000fc800000114cc */
[CC--:B------:R-:W-:Y:S02]  /*0ab0*/  LEA.HI R6, R3.reuse, R204.reuse, RZ, 0x7 ;  /* 0x000000cc03067211 */ /* 0x0c0fe400078f38ff */
[CC--:B------:R-:W-:Y:S02]  /*0ac0*/  LEA.HI R4, R3.reuse, R204.reuse, RZ, 0x5 ;  /* 0x000000cc03047211 */ /* 0x0c0fe400078f28ff */
[----:B------:R-:W-:Y:S02]  /*0ad0*/  LOP3.LUT R5, R6, 0xffffff80, RZ, 0xc0, !PT ;  /* 0xffffff8006057812 */ /* 0x000fe400078ec0ff */
[--C-:B------:R-:W-:Y:S02]  /*0ae0*/  SHF.R.S32.HI R214, RZ, 0x5, R4.reuse ;  /* 0x00000005ffd67819 */ /* 0x100fe40000011404 */
[----:B------:R-:W-:Y:S01]  /*0af0*/  SHF.R.S32.HI R9, RZ, 0x1f, R4 ;  /* 0x0000001fff097819 */ /* 0x000fe20000011404 */
[----:B------:R-:W-:Y:S01]  /*0b00*/  IMAD.IADD R8, R204, 0x1, -R5 ;  /* 0x00000001cc087824 */ /* 0x000fe200078e0a05 */
[----:B------:R-:W-:-:S02]  /*0b10*/  LEA.HI R5, R3, R204, RZ, 0x2 ;  /* 0x000000cc03057211 */ /* 0x000fc400078f10ff */
[----:B------:R-:W-:Y:S02]  /*0b20*/  LEA.HI R9, R9, R214, RZ, 0x2 ;  /* 0x000000d609097211 */ /* 0x000fe400078f10ff */
[----:B------:R-:W-:Y:S02]  /*0b30*/  SHF.R.S32.HI R11, RZ, 0x1f, R8 ;  /* 0x0000001fff0b7819 */ /* 0x000fe40000011408 */
[----:B------:R-:W-:Y:S02]  /*0b40*/  LOP3.LUT R15, R5, 0xfffffffc, RZ, 0xc0, !PT ;  /* 0xfffffffc050f7812 */ /* 0x000fe400078ec0ff */
[----:B------:R-:W-:Y:S02]  /*0b50*/  LEA.HI R4, R11, R8, RZ, 0x2 ;  /* 0x000000080b047211 */ /* 0x000fe400078f10ff */
[----:B------:R-:W-:Y:S01]  /*0b60*/  SHF.R.S32.HI R205, RZ, 0x7, R6 ;  /* 0x00000007ffcd7819 */ /* 0x000fe20000011406 */
[----:B------:R-:W-:Y:S01]  /*0b70*/  IMAD.IADD R15, R204, 0x1, -R15 ;  /* 0x00000001cc0f7824 */ /* 0x000fe200078e0a0f */
[----:B0-----:R-:W-:-:S02]  /*0b80*/  LEA R0, R7, R0, 0x18 ;  /* 0x0000000007007211 */ /* 0x001fc400078ec0ff */
[--C-:B------:R-:W-:Y:S02]  /*0b90*/  SHF.R.S32.HI R10, RZ, 0x2, R4.reuse ;  /* 0x00000002ff0a7819 */ /* 0x100fe40000011404 */
[----:B------:R-:W-:Y:S02]  /*0ba0*/  R2UR UR44, R0 ;  /* 0x00000000002c72ca */ /* 0x000fe400000e0000 */
[----:B------:R-:W-:Y:S02]  /*0bb0*/  LEA.HI R0, R3, R204, RZ, 0x4 ;  /* 0x000000cc03007211 */ /* 0x000fe400078f20ff */
[----:B------:R-:W-:Y:S02]  /*0bc0*/  SHF.R.S32.HI R13, RZ, 0x1f, R4 ;  /* 0x0000001fff0d7819 */ /* 0x000fe40000011404 */
[----:B------:R-:W-:Y:S02]  /*0bd0*/  SHF.R.S32.HI R5, RZ, 0x4, R0 ;  /* 0x00000004ff057819 */ /* 0x000fe40000011400 */
[----:B------:R-:W-:-:S02]  /*0be0*/  LOP3.LUT R215, R0, 0xfffffff0, RZ, 0xc0, !PT ;  /* 0xfffffff000d77812 */ /* 0x000fc400078ec0ff */
[----:B------:R-:W-:Y:S02]  /*0bf0*/  LEA.HI R0, R0, R5, RZ, 0x1 ;  /* 0x0000000500007211 */ /* 0x000fe400078f08ff */
[----:B------:R-:W-:Y:S01]  /*0c00*/  LEA.HI R13, R13, R10, RZ, 0x3 ;  /* 0x0000000a0d0d7211 */ /* 0x000fe200078f18ff */
[----:B------:R-:W-:Y:S01]  /*0c10*/  IMAD.IADD R215, R204, 0x1, -R215 ;  /* 0x00000001ccd77824 */ /* 0x000fe200078e0ad7 */
[----:B------:R-:W-:Y:S01]  /*0c20*/  LOP3.LUT R0, R0, 0x1ffffffe, RZ, 0xc0, !PT ;  /* 0x1ffffffe00007812 */ /* 0x000fe200078ec0ff */
[----:B------:R-:W-:Y:S01]  /*0c30*/  UMOV UR38, UR44 ;  /* 0x0000002c00267c82 */ /* 0x000fe20008000000 */
[----:B-1----:R-:W-:Y:S01]  /*0c40*/  UMOV UR39, UR4 ;  /* 0x0000000400277c82 */ /* 0x002fe20008000000 */
[----:B------:R-:W-:Y:S01]  /*0c50*/  LOP3.LUT R13, R13, 0xfffffff8, RZ, 0xc0, !PT ;  /* 0xfffffff80d0d7812 */ /* 0x000fe200078ec0ff */
[----:B------:R-:W-:Y:S01]  /*0c60*/  IMAD R12, R205, 0x100, R215 ;  /* 0x00000100cd0c7824 */ /* 0x000fe200078e02d7 */
[----:B------:R-:W-:Y:S01]  /*0c70*/  LOP3.LUT R9, R9, 0x3ffffc, RZ, 0xc0, !PT ;  /* 0x003ffffc09097812 */ /* 0x000fe200078ec0ff */
[----:B------:R-:W-:Y:S01]  /*0c80*/  IMAD.IADD R0, R5, 0x1, -R0 ;  /* 0x0000000105007824 */ /* 0x000fe200078e0a00 */
[----:B------:R-:W-:Y:S01]  /*0c90*/  LEA.HI R5, R15, R15, RZ, 0x1 ;  /* 0x0000000f0f057211 */ /* 0x000fe200078f08ff */
[----:B------:R-:W-:Y:S01]  /*0ca0*/  IMAD.IADD R22, R10, 0x1, -R13 ;  /* 0x000000010a167824 */ /* 0x000fe200078e0a0d */
[----:B------:R-:W-:Y:S01]  /*0cb0*/  LEA.HI R3, R3, R204, RZ, 0x3 ;  /* 0x000000cc03037211 */ /* 0x000fe200078f18ff */
[----:B------:R-:W-:Y:S01]  /*0cc0*/  IMAD.IADD R9, R214, 0x1, -R9 ;  /* 0x00000001d6097824 */ /* 0x000fe200078e0a09 */
[----:B------:R-:W-:Y:S01]  /*0cd0*/  LOP3.LUT R10, R5, 0x1ffffffe, RZ, 0xc0, !PT ;  /* 0x1ffffffe050a7812 */ /* 0x000fe200078ec0ff */
[----:B------:R-:W-:Y:S01]  /*0ce0*/  IMAD.SHL.U32 R226, R0, 0x8, RZ ;  /* 0x0000000800e27824 */ /* 0x000fe200078e00ff */
[----:B------:R-:W-:Y:S01]  /*0cf0*/  LOP3.LUT R5, R3, 0xfffffff8, RZ, 0xc0, !PT ;  /* 0xfffffff803057812 */ /* 0x000fe200078ec0ff */
[----:B------:R-:W-:Y:S01]  /*0d00*/  IMAD R17, R9, 0x10, R12 ;  /* 0x0000001009117824 */ /* 0x000fe200078e020c */
[----:B------:R-:W-:Y:S01]  /*0d10*/  LEA.HI R6, R6, R205, RZ, 0x1 ;  /* 0x000000cd06067211 */ /* 0x000fe200078f08ff */
[----:B------:R-:W-:Y:S01]  /*0d20*/  IMAD.IADD R227, R15, 0x1, -R10 ;  /* 0x000000010fe37824 */ /* 0x000fe200078e0a0a */
[----:B------:R-:W-:Y:S01]  /*0d30*/  LEA.HI R11, R11, R8, RZ, 0x5 ;  /* 0x000000080b0b7211 */ /* 0x000fe200078f28ff */
[----:B------:R-:W-:Y:S01]  /*0d40*/  IMAD.IADD R206, R204, 0x1, -R5 ;  /* 0x00000001ccce7824 */ /* 0x000fe200078e0a05 */
[----:B------:R-:W-:Y:S01]  /*0d50*/  LOP3.LUT R9, R4, 0x7ffffffc, RZ, 0xc0, !PT ;  /* 0x7ffffffc04097812 */ /* 0x000fe200078ec0ff */
[----:B------:R-:W-:Y:S01]  /*0d60*/  IMAD.U32 R208, RZ, RZ, UR38 ;  /* 0x00000026ffd07e24 */ /* 0x000fe2000f8e00ff */
[----:B------:R-:W-:Y:S01]  /*0d70*/  LOP3.LUT R6, R6, 0xfffffe, RZ, 0xc0, !PT ;  /* 0x00fffffe06067812 */ /* 0x000fe200078ec0ff */
[----:B------:R-:W-:Y:S01]  /*0d80*/  IMAD.SHL.U32 R192, R206, 0x8, RZ ;  /* 0x00000008cec07824 */ /* 0x000fe200078e00ff */
[----:B------:R-:W-:Y:S01]  /*0d90*/  SHF.R.S32.HI R11, RZ, 0x5, R11 ;  /* 0x00000005ff0b7819 */ /* 0x000fe2000001140b */
[----:B------:R-:W-:Y:S01]  /*0da0*/  IMAD.IADD R9, R8, 0x1, -R9 ;  /* 0x0000000108097824 */ /* 0x000fe200078e0a09 */
[----:B------:R-:W-:Y:S01]  /*0db0*/  SHF.R.S32.HI R195, RZ, 0x3, R3 ;  /* 0x00000003ffc37819 */ /* 0x000fe20000011403 */
[----:B------:R-:W-:Y:S01]  /*0dc0*/  IMAD.IADD R6, R205, 0x1, -R6 ;  /* 0x00000001cd067824 */ /* 0x000fe200078e0a06 */
[----:B------:R-:W-:Y:S01]  /*0dd0*/  UMOV UR4, UR5 ;  /* 0x0000000500047c82 */ /* 0x000fe20008000000 */
[----:B------:R-:W-:-:S02]  /*0de0*/  VIADD R190, R192, 0x40 ;  /* 0x00000040c0be7836 */ /* 0x000fc40000000000 */
        /* <DEDUP_REMOVED lines=11> */
[----:B------:R-:W-:Y:S01]  /*0ea0*/  IMAD R22, R11, 0x10, R22 ;  /* 0x000000100b167824 */ /* 0x000fe200078e0216 */
[----:B------:R-:W-:Y:S01]  /*0eb0*/  SHF.R.S32.HI R198, RZ, 0x1f, R194 ;  /* 0x0000001fffc67819 */ /* 0x000fe200000114c2 */
[----:B------:R-:W-:Y:S01]  /*0ec0*/  IMAD.U32 R209, RZ, RZ, UR39 ;  /* 0x00000027ffd17e24 */ /* 0x000fe2000f8e00ff */
[----:B------:R-:W-:Y:S01]  /*0ed0*/  SHF.R.S32.HI R197, RZ, 0x1f, R193 ;  /* 0x0000001fffc57819 */ /* 0x000fe200000114c1 */
[----:B------:R-:W-:-:S02]  /*0ee0*/  IMAD.SHL.U32 R213, R6, 0x100, RZ ;  /* 0x0000010006d57824 */ /* 0x000fc400078e00ff */
[----:B------:R-:W-:Y:S02]  /*0ef0*/  IMAD.U32 R17, R17, 0x40, R226 ;  /* 0x0000004011117824 */ /* 0x000fe400078e00e2 */
[----:B------:R-:W-:Y:S02]  /*0f00*/  IMAD.SHL.U32 R216, R9, 0x2, RZ ;  /* 0x0000000209d87824 */ /* 0x000fe400078e00ff */
[----:B------:R-:W-:-:S04]  /*0f10*/  IMAD.WIDE R16, R17, 0x2, R208 ;  /* 0x0000000211107825 */ /* 0x000fc800078e02d0 */
[----:B------:R-:W-:Y:S02]  /*0f20*/  IMAD.IADD R23, R216, 0x1, R213 ;  /* 0x00000001d8177824 */ /* 0x000fe400078e02d5 */
[----:B------:R-:W-:-:S07]  /*0f30*/  IMAD R227, R227, 0x8, R22 ;  /* 0x00000008e3e37824 */ /* 0x000fce00078e0216 */
.L_x_5265:
        /* <DEDUP_REMOVED lines=12> */
[----:B01234-:R-:W-:Y:S05]  /*1000*/  @!P0 BRA `(.L_x_5129) ;  /* 0x0000000000208947 */ /* 0x01ffea0003800000 */
        /* <DEDUP_REMOVED lines=8> */
.L_x_5129:
[----:B------:R-:W-:Y:S01]  /*1090*/  ULDC UR7, c[0x0][0xd54] ;  /* 0x0003550000077ab9 */ /* 0x000fe20000000800 */
[----:B------:R-:W-:Y:S01]  /*10a0*/  UMOV UR6, UR9 ;  /* 0x0000000900067c82 */ /* 0x000fe20008000000 */
[----:B------:R-:W-:-:S11]  /*10b0*/  UISETP.NE.AND UP0, UPT, UR7, 0x1, UPT ;  /* 0x000000010700788c */ /* 0x000fd6000bf05270 */
[----:B------:R-:W-:Y:S02]  /*10c0*/  @UP0 ULDC.64 UR10, c[0x0][0xd58] ;  /* 0x00035600000a0ab9 */ /* 0x000fe40000000a00 */
[----:B------:R-:W-:-:S04]  /*10d0*/  UIMAD.WIDE.U32 UR4, UR9, UR10, URZ ;  /* 0x0000000a090472a5 */ /* 0x000fc8000f8e003f */
[----:B------:R-:W-:-:S04]  /*10e0*/  @UP0 USHF.R.U32.HI UR6, URZ, UR11, UR5 ;  /* 0x0000000b3f060299 */ /* 0x000fc80008011605 */
[----:B------:R-:W-:-:S12]  /*10f0*/  UIMAD UR4, UR6, UR7, URZ ;  /* 0x00000007060472a4 */ /* 0x000fd8000f8e023f */
.L_x_5130:
[----:B------:R-:W2:Y:S01]  /*1100*/  LDL R0, [R1+0x410] ;  /* 0x0004100001007983 */ /* 0x000ea20000100800 */
[----:B------:R-:W-:Y:S01]  /*1110*/  ULDC UR60, c[0x0][0xd48] ;  /* 0x00035200003c7ab9 */ /* 0x000fe20000000800 */
[----:B------:R-:W-:Y:S01]  /*1120*/  UIADD3 UR4, UR9, -UR4, URZ ;  /* 0x8000000409047290 */ /* 0x000fe2000fffe03f */
[----:B------:R-:W-:Y:S01]  /*1130*/  IADD3 R32, P0, R2, 0x3e0, RZ ;  /* 0x000003e002207810 */ /* 0x000fe20007f1e0ff */
[----:B------:R-:W-:Y:S01]  /*1140*/  UISETP.NE.AND UP1, UPT, UR60, 0x1, UPT ;  /* 0x000000013c00788c */ /* 0x000fe2000bf25270 */
[----:B------:R0:W-:Y:S01]  /*1150*/  STL.128 [R1+0x3e0], RZ ;  /* 0x0003e0ff01007387 */ /* 0x0001e20000100c00 */
[----:B------:R-:W-:Y:S01]  /*1160*/  ULDC UR5, c[0x0][0xd54] ;  /* 0x0003550000057ab9 */ /* 0x000fe20000000800 */
[----:B------:R-:W-:Y:S01]  /*1170*/  ULOP3.LUT UR59, URZ, UR6, URZ, 0x33, !UPT ;  /* 0x000000063f3b7292 */ /* 0x000fe2000f8e333f */
[----:B------:R-:W-:Y:S01]  /*1180*/  IMAD.X R37, RZ, RZ, R18, P0 ;  /* 0x000000ffff257224 */ /* 0x000fe200000e0612 */
[----:B------:R0:W-:Y:S01]  /*1190*/  STL.128 [R1+0x3f0], RZ ;  /* 0x0003f0ff01007387 */ /* 0x0001e20000100c00 */
[----:B------:R-:W-:Y:S01]  /*11a0*/  UIMAD UR8, UR8, UR5, UR4 ;  /* 0x00000005080872a4 */ /* 0x000fe2000f8e0204 */
[----:B------:R-:W-:-:S02]  /*11b0*/  ULDC.64 UR10, c[0x0][0x418] ;  /* 0x00010600000a7ab9 */ /* 0x000fc40000000a00 */
[----:B------:R0:W-:Y:S01]  /*11c0*/  STL.128 [R1+0x1d0], RZ ;  /* 0x0001d0ff01007387 */ /* 0x0001e20000100c00 */
[----:B------:R-:W-:Y:S01]  /*11d0*/  ULDC UR6, c[0x0][0xd3c] ;  /* 0x00034f0000067ab9 */ /* 0x000fe20000000800 */
[----:B------:R-:W-:Y:S01]  /*11e0*/  @UP1 ULDC UR4, c[0x0][0xd4c] ;  /* 0x0003530000041ab9 */ /* 0x000fe20000000800 */
[----:B------:R-:W-:Y:S01]  /*11f0*/  UISETP.NE.U32.AND UP0, UPT, UR10, URZ, UPT ;  /* 0x0000003f0a00728c */ /* 0x000fe2000bf05070 */
[----:B------:R0:W-:Y:S01]  /*1200*/  STL.128 [R1+0x1e0], RZ ;  /* 0x0001e0ff01007387 */ /* 0x0001e20000100c00 */
[----:B------:R-:W-:Y:S02]  /*1210*/  UIMAD.WIDE.U32 UR4, UR8, UR4, URZ ;  /* 0x00000004080472a5 */ /* 0x000fe4000f8e003f */
[----:B------:R-:W-:Y:S01]  /*1220*/  UIADD3 UR59, UR59, UR6, URZ ;  /* 0x000000063b3b7290 */ /* 0x000fe2000fffe03f */
[----:B------:R0:W-:Y:S01]  /*1230*/  STL.128 [R1+0x1f0], RZ ;  /* 0x0001f0ff01007387 */ /* 0x0001e20000100c00 */
[----:B------:R-:W-:Y:S01]  /*1240*/  UMOV UR58, UR8 ;  /* 0x00000008003a7c82 */ /* 0x000fe20008000000 */
[----:B------:R-:W-:Y:S01]  /*1250*/  @UP1 ULDC UR6, c[0x0][0xd50] ;  /* 0x0003540000061ab9 */ /* 0x000fe20000000800 */
[----:B------:R-:W-:Y:S01]  /*1260*/  UISETP.NE.AND.EX UP0, UPT, UR11, URZ, UPT, UP0 ;  /* 0x0000003f0b00728c */ /* 0x000fe2000bf05300 */
[----:B------:R0:W-:Y:S01]  /*1270*/  STL.128 [R1+0x200], RZ ;  /* 0x000200ff01007387 */ /* 0x0001e20000100c00 */
[----:B------:R-:W-:Y:S01]  /*1280*/  @UP1 USHF.R.U32.HI UR58, URZ, UR6, UR5 ;  /* 0x000000063f3a1299 */ /* 0x000fe20008011605 */
[----:B------:R-:W-:-:S02]  /*1290*/  ULDC UR47, c[0x0][0x424] ;  /* 0x00010900002f7ab9 */ /* 0x000fc40000000800 */
[----:B------:R0:W-:Y:S01]  /*12a0*/  STL.128 [R1+0x210], RZ ;  /* 0x000210ff01007387 */ /* 0x0001e20000100c00 */
[----:B------:R-:W-:Y:S02]  /*12b0*/  USEL UR47, UR47, 0x1, UP0 ;  /* 0x000000012f2f7887 */ /* 0x000fe40008000000 */
[----:B------:R-:W-:Y:S01]  /*12c0*/  UIADD3 UR4, -UR58, URZ, URZ ;  /* 0x0000003f3a047290 */ /* 0x000fe2000fffe13f */
[----:B------:R0:W-:Y:S01]  /*12d0*/  STL.128 [R1+0x220], RZ ;  /* 0x000220ff01007387 */ /* 0x0001e20000100c00 */
[----:B------:R-:W-:Y:S02]  /*12e0*/  ULDC UR7, c[0x0][0x2f0] ;  /* 0x0000bc0000077ab9 */ /* 0x000fe40000000800 */
[----:B------:R-:W-:Y:S01]  /*12f0*/  UIMAD UR47, UR47, UR7, URZ ;  /* 0x000000072f2f72a4 */ /* 0x000fe2000f8e023f */
[----:B------:R0:W-:Y:S01]  /*1300*/  STL.128 [R1+0x230], RZ ;  /* 0x000230ff01007387 */ /* 0x0001e20000100c00 */
[----:B------:R-:W-:-:S03]  /*1310*/  UIMAD UR60, UR60, UR4, UR8 ;  /* 0x000000043c3c72a4 */ /* 0x000fc6000f8e0208 */
[----:B------:R0:W-:Y:S04]  /*1320*/  STL.128 [R1+0x240], RZ ;  /* 0x000240ff01007387 */ /* 0x0001e80000100c00 */
        /* <DEDUP_REMOVED lines=23> */
[----:B------:R0:W-:Y:S01]  /*14a0*/  STL.128 [R1+0x3c0], RZ ;  /* 0x0003c0ff01007387 */ /* 0x0001e20000100c00 */
[----:B--2---:R-:W-:-:S02]  /*14b0*/  R2UR UR12, R0 ;  /* 0x00000000000c72ca */ /* 0x004fc400000e0000 */
[----:B------:R-:W1:Y:S11]  /*14c0*/  LDC R0, c[0x0][0xa80] ;  /* 0x0002a000ff007b82 */ /* 0x000e760000000800 */
[----:B------:R-:W-:-:S06]  /*14d0*/  UISETP.NE.AND UP2, UPT, UR12, 0x1, UPT ;  /* 0x000000010c00788c */ /* 0x000fcc000bf45270 */
[----:B------:R-:W-:Y:S01]  /*14e0*/  PLOP3.LUT P1, PT, PT, PT, UP2, 0x80, 0x0 ;  /* 0x000000000000781c */ /* 0x000fe20003f2f028 */
[----:B-1----:R0:W-:-:S12]  /*14f0*/  STL [R1+0x400], R0 ;  /* 0x0004000001007387 */ /* 0x0021d80000100800 */
[----:B------:R-:W-:Y:S05]  /*1500*/  @!P1 BRA `(.L_x_5131) ;  /* 0x0000007c00e09947 */ /* 0x000fea0003800000 */
[----:B------:R-:W1:Y:S01]  /*1510*/  LDC.64 R8, c[0x0][0xad8] ;  /* 0x0002b600ff087b82 */ /* 0x000e620000000a00 */
[----:B------:R-:W-:Y:S01]  /*1520*/  ULDC UR4, c[0x0][0x448] ;  /* 0x0001120000047ab9 */ /* 0x000fe20000000800 */
[----:B------:R-:W-:Y:S02]  /*1530*/  USHF.L.U32 UR6, UR59, 0x6, URZ ;  /* 0x000000063b067899 */ /* 0x000fe4000800063f */
[----:B------:R-:W-:Y:S01]  /*1540*/  UISETP.NE.AND UP0, UPT, UR4, 0x1, UPT ;  /* 0x000000010400788c */ /* 0x000fe2000bf05270 */
[----:B------:R-:W-:Y:S01]  /*1550*/  ULDC UR9, c[0x0][0x288] ;  /* 0x0000a20000097ab9 */ /* 0x000fe20000000800 */
[----:B------:R-:W-:Y:S02]  /*1560*/  UIADD3 UR7, UR6, 0x3f, URZ ;  /* 0x0000003f06077890 */ /* 0x000fe4000fffe03f */
[----:B------:R-:W-:-:S07]  /*1570*/  UIADD3 UR8, UR47, 0x1, -UR9 ;  /* 0x000000012f087890 */ /* 0x000fce000fffe809 */
[----:B------:R-:W-:Y:S01]  /*1580*/  @UP0 UIADD3 UR4, UR6, 0x3f, URZ ;  /* 0x0000003f06040890 */ /* 0x000fe2000fffe03f */
[----:B------:R-:W-:Y:S01]  /*1590*/  @UP0 ULDC UR5, c[0x0][0x44c] ;  /* 0x0001130000050ab9 */ /* 0x000fe20000000800 */
[----:B------:R-:W-:Y:S02]  /*15a0*/  @UP0 ULDC UR10, c[0x0][0x450] ;  /* 0x00011400000a0ab9 */ /* 0x000fe40000000800 */
[----:B------:R-:W-:-:S04]  /*15b0*/  UIMAD.WIDE.U32 UR4, UR4, UR5, URZ ;  /* 0x00000005040472a5 */ /* 0x000fc8000f8e003f */
[----:B------:R-:W-:Y:S01]  /*15c0*/  @UP0 USHF.R.U32.HI UR7, URZ, UR10, UR5 ;  /* 0x0000000a3f070299 */ /* 0x000fe20008011605 */
[----:B-1----:R-:W-:-:S03]  /*15d0*/  ISETP.GE.AND P1, PT, R9, 0x1, PT ;  /* 0x000000010900780c */ /* 0x002fc60003f26270 */
[----:B------:R-:W-:-:S06]  /*15e0*/  UIADD3 UR7, UR8, UR7, URZ ;  /* 0x0000000708077290 */ /* 0x000fcc000fffe03f */
[----:B0-----:R-:W-:-:S04]  /*15f0*/  VIADD R0, R8, UR7 ;  /* 0x0000000708007c36 */ /* 0x001fc80008000000 */
[----:B------:R-:W-:Y:S05]  /*1600*/  @!P1 BRA `(.L_x_5132) ;  /* 0x0000000000449947 */ /* 0x000fea0003800000 */
[----:B------:R-:W-:Y:S01]  /*1610*/  ISETP.LT.AND P0, PT, RZ, UR7, PT ;  /* 0x00000007ff007c0c */ /* 0x000fe2000bf01270 */
[----:B------:R-:W-:-:S06]  /*1620*/  UIADD3 UR4, UR7, -0x1, URZ ;  /* 0xffffffff07047890 */ /* 0x000fcc000fffe03f */
[----:B------:R-:W-:-:S06]  /*1630*/  IMAD.U32 R3, RZ, RZ, UR4 ;  /* 0x00000004ff037e24 */ /* 0x000fcc000f8e00ff */
[----:B------:R-:W-:Y:S05]  /*1640*/  @P0 BRA `(.L_x_5133) ;  /* 0x00000000001c0947 */ /* 0x000fea0003800000 */
[----:B------:R-:W-:Y:S01]  /*1650*/  ISETP.NE.AND P0, PT, R9, 0x1, PT ;  /* 0x000000010900780c */ /* 0x000fe20003f05270 */
[----:B------:R-:W-:-:S12]  /*1660*/  IMAD R3, RZ, RZ, -UR7 ;  /* 0x80000007ff037e24 */ /* 0x000fd8000f8e02ff */
[----:B------:R-:W0:Y:S02]  /*1670*/  @P0 LDC.64 R4, c[0x0][0xae0] ;  /* 0x0002b800ff040b82 */ /* 0x000e240000000a00 */
[----:B0-----:R-:W-:-:S05]  /*1680*/  @P0 IMAD.HI.U32 R4, R3, R4, RZ ;  /* 0x0000000403040227 */ /* 0x001fca00078e00ff */
[----:B------:R-:W-:-:S04]  /*1690*/  @P0 SHF.R.U32.HI R3, RZ, R5, R4 ;  /* 0x00000005ff030219 */ /* 0x000fc80000011604 */
[----:B------:R-:W-:Y:S01]  /*16a0*/  LOP3.LUT R3, RZ, R3, RZ, 0x33, !PT ;  /* 0x00000003ff037212 */ /* 0x000fe200078e33ff */
[----:B------:R-:W-:Y:S06]  /*16b0*/  BRA `(.L_x_5134) ;  /* 0x0000000000107947 */ /* 0x000fec0003800000 */
.L_x_5133:
[----:B------:R-:W-:-:S13]  /*16c0*/  ISETP.NE.AND P0, PT, R9, 0x1, PT ;  /* 0x000000010900780c */ /* 0x000fda0003f05270 */
[----:B------:R-:W0:Y:S02]  /*16d0*/  @P0 LDC.64 R4, c[0x0][0xae0] ;  /* 0x0002b800ff040b82 */ /* 0x000e240000000a00 */
[----:B0-----:R-:W-:-:S05]  /*16e0*/  @P0 IMAD.HI.U32 R4, R3, R4, RZ ;  /* 0x0000000403040227 */ /* 0x001fca00078e00ff */
[----:B------:R-:W-:-:S07]  /*16f0*/  @P0 SHF.R.U32.HI R3, RZ, R5, R4 ;  /* 0x00000005ff030219 */ /* 0x000fce0000011604 */
.L_x_5134:
[----:B------:R-:W-:-:S05]  /*1700*/  IMAD R3, R3, R9, R9 ;  /* 0x0000000903037224 */ /* 0x000fca00078e0209 */
[----:B------:R-:W-:-:S07]  /*1710*/  VIMNMX R0, R0, R3, PT ;  /* 0x0000000300007248 */ /* 0x000fce0003fe0100 */
.L_x_5132:
[----:B------:R-:W-:Y:S01]  /*1720*/  @UP0 ULDC UR4, c[0x0][0x44c] ;  /* 0x0001130000040ab9 */ /* 0x000fe20000000800 */
[----:B------:R-:W-:Y:S01]  /*1730*/  UIADD3 UR7, UR47, 0x3f, URZ ;  /* 0x0000003f2f077890 */ /* 0x000fe2000fffe03f */
[----:B------:R-:W-:Y:S01]  /*1740*/  VIADD R0, R0, 0x3f ;  /* 0x0000003f00007836 */ /* 0x000fe20000000000 */
[----:B------:R-:W-:Y:S01]  /*1750*/  UIMAD.WIDE.U32 UR4, UR6, UR4, URZ ;  /* 0x00000004060472a5 */ /* 0x000fe2000f8e003f */
[----:B------:R-:W-:Y:S01]  /*1760*/  @UP0 ULDC UR10, c[0x0][0x450] ;  /* 0x00011400000a0ab9 */ /* 0x000fe20000000800 */
[----:B------:R-:W-:Y:S02]  /*1770*/  USHF.R.S32.HI UR8, URZ, 0x1f, UR7 ;  /* 0x0000001f3f087899 */ /* 0x000fe40008011407 */
[----:B------:R-:W-:Y:S01]  /*1780*/  SHF.R.S32.HI R3, RZ, 0x1f, R0 ;  /* 0x0000001fff037819 */ /* 0x000fe20000011400 */
[----:B------:R-:W-:Y:S02]  /*1790*/  @UP0 USHF.R.U32.HI UR6, URZ, UR10, UR5 ;  /* 0x0000000a3f060299 */ /* 0x000fe40008011605 */
[----:B------:R-:W-:Y:S01]  /*17a0*/  ULEA.HI UR8, UR8, UR7, URZ, 0x6 ;  /* 0x0000000708087291 */ /* 0x000fe2000f8f303f */
[----:B------:R-:W-:Y:S01]  /*17b0*/  LEA.HI R3, R3, R0, RZ, 0x6 ;  /* 0x0000000003037211 */ /* 0x000fe200078f30ff */
[----:B------:R-:W-:Y:S01]  /*17c0*/  UIADD3 UR6, UR6, -UR9, UR47 ;  /* 0x8000000906067290 */ /* 0x000fe2000fffe02f */
[----:B------:R-:W-:Y:S01]  /*17d0*/  ULDC UR4, c[0x0][0xad4] ;  /* 0x0002b50000047ab9 */ /* 0x000fe20000000800 */
[----:B------:R-:W-:Y:S01]  /*17e0*/  USHF.R.S32.HI UR8, URZ, 0x6, UR8 ;  /* 0x000000063f087899 */ /* 0x000fe20008011408 */
[----:B------:R-:W-:Y:S01]  /*17f0*/  SHF.R.S32.HI R3, RZ, 0x6, R3 ;  /* 0x00000006ff037819 */ /* 0x000fe20000011403 */
[----:B------:R-:W-:-:S04]  /*1800*/  UIADD3 UR4, UR6, -UR4, URZ ;  /* 0x8000000406047290 */ /* 0x000fc8000fffe03f */
[----:B------:R-:W-:Y:S02]  /*1810*/  VIMNMX R219, R3, UR8, PT ;  /* 0x0000000803db7c48 */ /* 0x000fe4000bfe0100 */
[----:B------:R-:W-:Y:S01]  /*1820*/  IMAD.U32 R3, RZ, RZ, UR4 ;  /* 0x00000004ff037e24 */ /* 0x000fe2000f8e00ff */
[----:B------:R-:W-:Y:S06]  /*1830*/  @!P1 BRA `(.L_x_5135) ;  /* 0x0000000000409947 */ /* 0x000fec0003800000 */
[----:B------:R-:W-:-:S05]  /*1840*/  IMAD.U32 R0, RZ, RZ, UR6 ;  /* 0x00000006ff007e24 */ /* 0x000fca000f8e00ff */
        /* <DEDUP_REMOVED lines=9> */
.L_x_5136:
[----:B------:R-:W-:-:S13]  /*18e0*/  ISETP.NE.AND P0, PT, R9, 0x1, PT ;  /* 0x000000010900780c */ /* 0x000fda0003f05270 */
[----:B------:R-:W0:Y:S02]  /*18f0*/  @P0 LDC.64 R4, c[0x0][0xae0] ;  /* 0x0002b800ff040b82 */ /* 0x000e240000000a00 */
[----:B0-----:R-:W-:-:S05]  /*1900*/  @P0 IMAD.HI.U32 R4, R0, R4, RZ ;  /* 0x0000000400040227 */ /* 0x001fca00078e00ff */
[----:B------:R-:W-:-:S07]  /*1910*/  @P0 SHF.R.U32.HI R0, RZ, R5, R4 ;  /* 0x00000005ff000219 */ /* 0x000fce0000011604 */
.L_x_5137:
[----:B------:R-:W-:-:S05]  /*1920*/  IMAD R0, R0, R9, RZ ;  /* 0x0000000900007224 */ /* 0x000fca00078e02ff */
[----:B------:R-:W-:-:S07]  /*1930*/  VIMNMX R3, R3, R0, !PT ;  /* 0x0000000003037248 */ /* 0x000fce0007fe0100 */
.L_x_5135:
[----:B------:R-:W-:-:S04]  /*1940*/  SHF.R.S32.HI R0, RZ, 0x1f, R3 ;  /* 0x0000001fff007819 */ /* 0x000fc80000011403 */
[----:B------:R-:W-:Y:S02]  /*1950*/  LEA.HI R0, R0, R3, RZ, 0x6 ;  /* 0x0000000300007211 */ /* 0x000fe400078f30ff */
[----:B------:R-:W-:Y:S02]  /*1960*/  PRMT R3, RZ, 0x7610, R3 ;  /* 0x00007610ff037816 */ /* 0x000fe40000000003 */
[----:B------:R-:W-:-:S04]  /*1970*/  SHF.R.S32.HI R0, RZ, 0x6, R0 ;  /* 0x00000006ff007819 */ /* 0x000fc80000011400 */
[----:B------:R-:W-:-:S04]  /*1980*/  VIMNMX R0, RZ, R0, !PT ;  /* 0x00000000ff007248 */ /* 0x000fc80007fe0100 */
[----:B------:R-:W-:-:S13]  /*1990*/  ISETP.GT.AND P0, PT, R219, R0, PT ;  /* 0x00000000db00720c */ /* 0x000fda0003f04270 */
[----:B------:R-:W-:Y:S05]  /*19a0*/  @!P0 BRA `(.L_x_5138) ;  /* 0x000001f800bc8947 */ /* 0x000fea0003800000 */
[----:B------:R-:W2:Y:S04]  /*19b0*/  LDL R24, [R1+0x1c0] ;  /* 0x0001c00001187983 */ /* 0x000ea80000100800 */
[----:B------:R-:W3:Y:S04]  /*19c0*/  LDL R26, [R1+0x1d0] ;  /* 0x0001d000011a7983 */ /* 0x000ee80000100800 */
[----:B------:R-:W4:Y:S04]  /*19d0*/  LDL R60, [R1+0x1d4] ;  /* 0x0001d400013c7983 */ /* 0x000f280000100800 */
        /* <DEDUP_REMOVED lines=126> */
[----:B------:R-:W0:Y:S02]  /*21c0*/  SHFL.IDX PT, R3, R205, RZ, 0x1f ;  /* 0x00001fffcd037589 */ /* 0x000e2400000e0000 */
[----:B0-----:R-:W-:-:S04]  /*21d0*/  LEA.HI R4, R3, R3, RZ, 0x1 ;  /* 0x0000000303047211 */ /* 0x001fc800078f08ff */
[----:B------:R-:W-:-:S05]  /*21e0*/  LOP3.LUT R4, R4, 0x1fffe, RZ, 0xc0, !PT ;  /* 0x0001fffe04047812 */ /* 0x000fca00078ec0ff */
[----:B------:R-:W-:-:S05]  /*21f0*/  IMAD.IADD R4, R3, 0x1, -R4 ;  /* 0x0000000103047824 */ /* 0x000fca00078e0a04 */
[----:B------:R-:W-:-:S05]  /*2200*/  LEA R4, R4, UR44, 0xf ;  /* 0x0000002c04047c11 */ /* 0x000fca000f8e78ff */
[----:B------:R-:W-:-:S05]  /*2210*/  VIADD R4, R4, 0x400 ;  /* 0x0000040004047836 */ /* 0x000fca0000000000 */
[----:B------:R-:W-:-:S04]  /*2220*/  SHF.R.U32.HI R4, RZ, 0x4, R4 ;  /* 0x00000004ff047819 */ /* 0x000fc80000011604 */
[----:B------:R-:W-:Y:S01]  /*2230*/  LOP3.LUT R3, R4, 0x3fff, RZ, 0xc0, !PT ;  /* 0x00003fff04037812 */ /* 0x000fe200078ec0ff */
[----:B------:R-:W-:-:S03]  /*2240*/  UIADD3 UR4, UR44, 0x36400, URZ ;  /* 0x000364002c047890 */ /* 0x000fc6000fffe03f */
[----:B------:R-:W-:Y:S01]  /*2250*/  LOP3.LUT R3, R3, 0x2000000, RZ, 0xfc, !PT ;  /* 0x0200000003037812 */ /* 0x000fe200078efcff */
[----:B------:R-:W-:Y:S01]  /*2260*/  IMAD.MOV.U32 R5, RZ, RZ, 0x40000040 ;  /* 0x40000040ff057424 */ /* 0x000fe200078e00ff */
[----:B------:R-:W-:-:S03]  /*2270*/  USHF.R.U32.HI UR4, URZ, 0x4, UR4 ;  /* 0x000000043f047899 */ /* 0x000fc60008011604 */
[----:B--2---:R-:W-:Y:S01]  /*2280*/  IMAD R4, R24, 0x1000, R3 ;  /* 0x0000100018047824 */ /* 0x004fe200078e0203 */
[----:B------:R-:W-:Y:S01]  /*2290*/  R2UR UR15, R5 ;  /* 0x00000000050f72ca */ /* 0x000fe200000e0000 */
[----:B------:R-:W-:-:S03]  /*22a0*/  ULOP3.LUT UR4, UR4, 0x3fff, URZ, 0xc0, !UPT ;  /* 0x00003fff04047892 */ /* 0x000fc6000f8ec03f */
[----:B------:R-:W-:Y:S01]  /*22b0*/  R2UR UR14, R4 ;  /* 0x00000000040e72ca */ /* 0x000fe200000e0000 */
[----:B------:R-:W-:Y:S01]  /*22c0*/  ULOP3.LUT UR12, UR4, 0x10000, URZ, 0xfc, !UPT ;  /* 0x00010000040c7892 */ /* 0x000fe2000f8efc3f */
[----:B---3--:R-:W-:Y:S04]  /*22d0*/  STL [R1+0x1d0], R26 ;  /* 0x0001d01a01007387 */ /* 0x008fe80000100800 */
[----:B----4-:R-:W-:Y:S04]  /*22e0*/  STL [R1+0x1d4], R60 ;  /* 0x0001d43c01007387 */ /* 0x010fe80000100800 */
[----:B------:R-:W-:Y:S04]  /*22f0*/  STL [R1+0x1d8], R62 ;  /* 0x0001d83e01007387 */ /* 0x000fe80000100800 */
        /* <DEDUP_REMOVED lines=66> */
[----:B------:R0:W-:Y:S01]  /*2720*/  STL [R1+0x2f4], R37 ;  /* 0x0002f42501007387 */ /* 0x0001e20000100800 */
[----:B------:R-:W-:Y:S06]  /*2730*/  BAR.SYNC.DEFER_BLOCKING 0xe, 0x100 ;  /* 0x0384000000007b1d */ /* 0x000fec0000010000 */
[----:B------:R-:W-:Y:S01]  /*2740*/  UMOV UR13, 0x40000040 ;  /* 0x40000040000d7882 */ /* 0x000fe20000000000 */
[----:B0-----:R-:W-:-:S06]  /*2750*/  WARPGROUP.ARRIVE ;  /* 0x00000000000079c5 */ /* 0x001fcc0000000000 */
[----:B------:R-:W-:Y:S01]  /*2760*/  HGMMA.64x256x16.F32 R24, gdesc[UR12].tnspB, RZ, !UPT, gsb0 ;  /* 0x43e000000c1879f0 */ /* 0x000fe2000c0008ff */
[----:B------:R0:W-:Y:S04]  /*2770*/  STL [R1+0x2fc], R8 ;  /* 0x0002fc0801007387 */ /* 0x0001e80000100800 */
[----:B------:R1:W-:Y:S01]  /*2780*/  STL [R1+0x370], R9 ;  /* 0x0003700901007387 */ /* 0x0003e20000100800 */
[----:B0-----:R-:W-:Y:S02]  /*2790*/  VIADD R8, R4, 0x80 ;  /* 0x0000008004087836 */ /* 0x001fe40000000000 */
[----:B-1----:R-:W-:-:S03]  /*27a0*/  IMAD.MOV.U32 R9, RZ, RZ, 0x40000040 ;  /* 0x40000040ff097424 */ /* 0x002fc600078e00ff */
[----:B------:R-:W-:Y:S02]  /*27b0*/  R2UR UR18, R8 ;  /* 0x00000000081272ca */ /* 0x000fe400000e0000 */
[----:B------:R-:W-:Y:S01]  /*27c0*/  R2UR UR19, R9 ;  /* 0x00000000091372ca */ /* 0x000fe200000e0000 */
[----:B------:R-:W-:Y:S01]  /*27d0*/  UIADD3 UR16, UR12, 0x2, URZ ;  /* 0x000000020c107890 */ /* 0x000fe2000fffe03f */
        /* <DEDUP_REMOVED lines=55> */
[----:B------:R-:W-:Y:S01]  /*2b50*/  STL [R1+0x3cc], R187 ;  /* 0x0003ccbb01007387 */ /* 0x000fe20000100800 */
[----:B------:R-:W-:Y:S01]  /*2b60*/  UMOV UR17, 0x40000040 ;  /* 0x4000004000117882 */ /* 0x000fe20000000000 */
[----:B------:R-:W-:-:S02]  /*2b70*/  WARPGROUP.DEPBAR.LE gsb0, 0x0 ;  /* 0x00008000000079c5 */ /* 0x000fc40000010000 */
[----:B------:R-:W-:Y:S04]  /*2b80*/  STL.128 [R1+0x1d0], R24 ;  /* 0x0001d01801007387 */ /* 0x000fe80000100c00 */
        /* <DEDUP_REMOVED lines=30> */
[----:B------:R0:W-:Y:S02]  /*2d70*/  STL.128 [R1+0x3c0], R148 ;  /* 0x0003c09401007387 */ /* 0x0001e40000100c00 */
[----:B0-----:R-:W-:-:S06]  /*2d80*/  WARPGROUP.ARRIVE ;  /* 0x00000000000079c5 */ /* 0x001fcc0000000000 */
[----:B------:R-:W-:Y:S01]  /*2d90*/  HGMMA.64x256x16.F32 R24, gdesc[UR16].tnspB, R24, gsb0 ;  /* 0x43e00000101879f0 */ /* 0x000fe20008000818 */
[----:B------:R-:W-:Y:S02]  /*2da0*/  VIADD R8, R4, 0x100 ;  /* 0x0000010004087836 */ /* 0x000fe40000000000 */
[----:B------:R-:W-:-:S03]  /*2db0*/  IMAD.MOV.U32 R9, RZ, RZ, 0x40000040 ;  /* 0x40000040ff097424 */ /* 0x000fc600078e00ff */
[----:B------:R-:W-:Y:S02]  /*2dc0*/  R2UR UR6, R8 ;  /* 0x00000000080672ca */ /* 0x000fe400000e0000 */
[----:B------:R-:W-:Y:S01]  /*2dd0*/  R2UR UR7, R9 ;  /* 0x00000000090772ca */ /* 0x000fe200000e0000 */
[----:B------:R-:W-:Y:S01]  /*2de0*/  UIADD3 UR4, UR12, 0x4, URZ ;  /* 0x000000040c047890 */ /* 0x000fe2000fffe03f */
[----:B------:R-:W-:Y:S01]  /*2df0*/  UMOV UR5, 0x40000040 ;  /* 0x4000004000057882 */ /* 0x000fe20000000000 */
[----:B------:R-:W-:Y:S02]  /*2e00*/  VIADD R4, R4, 0x180 ;  /* 0x0000018004047836 */ /* 0x000fe40000000000 */
[----:B------:R-:W-:-:S03]  /*2e10*/  IMAD.MOV.U32 R5, RZ, RZ, 0x40000040 ;  /* 0x40000040ff057424 */ /* 0x000fc600078e00ff */
[----:B------:R-:W-:Y:S02]  /*2e20*/  R2UR UR10, R4 ;  /* 0x00000000040a72ca */ /* 0x000fe400000e0000 */
[----:B------:R-:W-:Y:S01]  /*2e30*/  R2UR UR11, R5 ;  /* 0x00000000050b72ca */ /* 0x000fe200000e0000 */
[----:B------:R-:W-:Y:S01]  /*2e40*/  UIADD3 UR8, UR12, 0x6, URZ ;  /* 0x000000060c087890 */ /* 0x000fe2000fffe03f */
[----:B------:R0:W5:Y:S01]  /*2e50*/  LDL R5, [R1+0x1c0] ;  /* 0x0001c00001057983 */ /* 0x0001620000100800 */
[----:B------:R-:W-:Y:S01]  /*2e60*/  UMOV UR9, 0x40000040 ;  /* 0x4000004000097882 */ /* 0x000fe20000000000 */
[----:B------:R-:W-:Y:S02]  /*2e70*/  WARPGROUP.DEPBAR.LE gsb0, 0x0 ;  /* 0x00008000000079c5 */ /* 0x000fe40000010000 */
        /* <DEDUP_REMOVED lines=32> */
[----:B-1----:R-:W-:-:S06]  /*3080*/  WARPGROUP.ARRIVE ;  /* 0x00000000000079c5 */ /* 0x002fcc0000000000 */
[----:B------:R-:W-:Y:S03]  /*3090*/  HGMMA.64x256x16.F32 R24, gdesc[UR4].tnspB, R24, gsb0 ;  /* 0x43e00000041879f0 */ /* 0x000fe60008000818 */
        /* <DEDUP_REMOVED lines=48> */
[----:B------:R1:W-:Y:S04]  /*33a0*/  STL.128 [R1+0x290], R72 ;  /* 0x0002904801007387 */ /* 0x0003e80000100c00 */
        /* <DEDUP_REMOVED lines=19> */
[----:B------:R-:W4:Y:S04]  /*34e0*/  LDL R4, [R1+0x1d0] ;  /* 0x0001d00001047983 */ /* 0x000f280000100800 */
[----:B-1----:R-:W4:Y:S04]  /*34f0*/  LDL R74, [R1+0x1d4] ;  /* 0x0001d400014a7983 */ /* 0x002f280000100800 */
[----:B--2---:R-:W2:Y:S04]  /*3500*/  LDL R76, [R1+0x1d8] ;  /* 0x0001d800014c7983 */ /* 0x004ea80000100800 */
[----:B------:R-:W2:Y:S04]  /*3510*/  LDL R78, [R1+0x1dc] ;  /* 0x0001dc00014e7983 */ /* 0x000ea80000100800 */
[----:B------:R-:W2:Y:S04]  /*3520*/  LDL R6, [R1+0x1e0] ;  /* 0x0001e00001067983 */ /* 0x000ea80000100800 */
[----:B---3--:R-:W3:Y:S04]  /*3530*/  LDL R80, [R1+0x1e4] ;  /* 0x0001e40001507983 */ /* 0x008ee80000100800 */
[----:B------:R-:W3:Y:S04]  /*3540*/  LDL R82, [R1+0x1e8] ;  /* 0x0001e80001527983 */ /* 0x000ee80000100800 */
[----:B----4-:R-:W4:Y:S04]  /*3550*/  LDL R84, [R1+0x1ec] ;  /* 0x0001ec0001547983 */ /* 0x010f280000100800 */
[----:B------:R-:W4:Y:S04]  /*3560*/  LDL R8, [R1+0x1f0] ;  /* 0x0001f00001087983 */ /* 0x000f280000100800 */
[----:B------:R-:W4:Y:S04]  /*3570*/  LDL R86, [R1+0x1f4] ;  /* 0x0001f40001567983 */ /* 0x000f280000100800 */
[----:B0-----:R-:W4:Y:S04]  /*3580*/  LDL R88, [R1+0x1f8] ;  /* 0x0001f80001587983 */ /* 0x001f280000100800 */
        /* <DEDUP_REMOVED lines=116> */
[----:B------:R-:W4:Y:S01]  /*3cd0*/  LDL R79, [R1+0x3cc] ;  /* 0x0003cc00014f7983 */ /* 0x000f220000100800 */
[----:B------:R-:W-:-:S03]  /*3ce0*/  ULOP3.LUT UR20, UR61, 0x1, URZ, 0xfc, !UPT ;  /* 0x000000013d147892 */ /* 0x000fc6000f8efc3f */
[----:B------:R0:W-:Y:S01]  /*3cf0*/  STL [R1+0x1d0], R4 ;  /* 0x0001d00401007387 */ /* 0x0001e20000100800 */
[----:B------:R-:W-:-:S03]  /*3d00*/  UISETP.NE.AND UP0, UPT, UR20, 0x3, UPT ;  /* 0x000000031400788c */ /* 0x000fc6000bf05270 */
[----:B------:R0:W-:Y:S04]  /*3d10*/  STL [R1+0x1d4], R74 ;  /* 0x0001d44a01007387 */ /* 0x0001e80000100800 */
[----:B--2---:R0:W-:Y:S04]  /*3d20*/  STL [R1+0x1d8], R76 ;  /* 0x0001d84c01007387 */ /* 0x0041e80000100800 */
[----:B------:R0:W-:Y:S04]  /*3d30*/  STL [R1+0x1dc], R78 ;  /* 0x0001dc4e01007387 */ /* 0x0001e80000100800 */
[----:B------:R0:W-:Y:S04]  /*3d40*/  STL [R1+0x1e0], R6 ;  /* 0x0001e00601007387 */ /* 0x0001e80000100800 */
[----:B---3--:R0:W-:Y:S04]  /*3d50*/  STL [R1+0x1e4], R80 ;  /* 0x0001e45001007387 */ /* 0x0081e80000100800 */
[----:B------:R0:W-:Y:S04]  /*3d60*/  STL [R1+0x1e8], R82 ;  /* 0x0001e85201007387 */ /* 0x0001e80000100800 */
[----:B----4-:R0:W-:Y:S04]  /*3d70*/  STL [R1+0x1ec], R84 ;  /* 0x0001ec5401007387 */ /* 0x0101e80000100800 */
[----:B------:R0:W-:Y:S04]  /*3d80*/  STL [R1+0x1f0], R8 ;  /* 0x0001f00801007387 */ /* 0x0001e80000100800 */
        /* <DEDUP_REMOVED lines=118> */
[----:B------:R0:W-:Y:S01]  /*44f0*/  STL [R1+0x3cc], R79 ;  /* 0x0003cc4f01007387 */ /* 0x0001e20000100800 */
[----:B------:R-:W-:Y:S06]  /*4500*/  BAR.ARV 0xf, 0x100 ;  /* 0x03c4000000007b1d */ /* 0x000fec0000002000 */
[----:B------:R-:W-:-:S13]  /*4510*/  PLOP3.LUT P1, PT, PT, PT, UP0, 0x80, 0x0 ;  /* 0x000000000000781c */ /* 0x000fda0003f2f008 */
[----:B0-----:R-:W-:Y:S05]  /*4520*/  @!P1 BRA `(.L_x_5139) ;  /* 0x0000000000049947 */ /* 0x001fea0003800000 */
[----:B------:R-:W-:Y:S01]  /*4530*/  BPT.TRAP 0x1 ;  /* 0x000000040000795c */ /* 0x000fe20000300000 */
.L_x_5139:
[----:B-----5:R-:W-:-:S05]  /*4540*/  LEA R5, R5, UR44, 0x3 ;  /* 0x0000002c05057c11 */ /* 0x020fca000f8e18ff */
[----:B------:R-:W-:-:S05]  /*4550*/  VIADD R4, R5, 0x38860 ;  /* 0x0003886005047836 */ /* 0x000fca0000000000 */
[----:B------:R-:W-:-:S04]  /*4560*/  PRMT R4, R7, 0x654, R4 ;  /* 0x0000065407047816 */ /* 0x000fc80000000004 */
[----:B------:R0:W-:Y:S02]  /*4570*/  SYNCS.ARRIVE.TRANS64.RED.A1T0 RZ, [R4+URZ], RZ ;  /* 0x000000ff04ff79a7 */ /* 0x0001e4000810043f */
[----:B0-----:R-:W-:-:S05]  /*4580*/  VIADD R4, R219, 0xfffffffe ;  /* 0xfffffffedb047836 */ /* 0x001fca0000000000 */
[----:B------:R-:W-:-:S13]  /*4590*/  ISETP.GE.AND P0, PT, R4, R0, PT ;  /* 0x000000000400720c */ /* 0x000fda0003f06270 */
[----:B------:R-:W-:Y:S05]  /*45a0*/  @!P0 BRA `(.L_x_5140) ;  /* 0x0000003c005c8947 */ /* 0x000fea0003800000 */
.L_x_5142:
[----:B------:R-:W2:Y:S04]  /*45b0*/  LDL R5, [R1+0x1c0] ;  /* 0x0001c00001057983 */ /* 0x000ea80000100800 */
[----:B------:R-:W3:Y:S04]  /*45c0*/  LDL.64 R122, [R1+0x270] ;  /* 0x00027000017a7983 */ /* 0x000ee80000100a00 */
[----:B------:R-:W4:Y:S04]  /*45d0*/  LDL.64 R104, [R1+0x2e0] ;  /* 0x0002e00001687983 */ /* 0x000f280000100a00 */
        /* <DEDUP_REMOVED lines=61> */
[----:B------:R-:W4:Y:S01]  /*49b0*/  LDL.64 R10, [R1+0x3c8] ;  /* 0x0003c800010a7983 */ /* 0x000f220000100a00 */
[----:B0-2---:R-:W-:-:S05]  /*49c0*/  IMAD R6, R5, 0x40, R22 ;  /* 0x0000004005067824 */ /* 0x005fca00078e0216 */
[----:B------:R-:W-:Y:S01]  /*49d0*/  LEA R130, R6, UR44, 0x2 ;  /* 0x0000002c06827c11 */ /* 0x000fe2000f8e10ff */
[----:B------:R-:W-:Y:S06]  /*49e0*/  BAR.SYNC.DEFER_BLOCKING 0xe, 0x100 ;  /* 0x0384000000007b1d */ /* 0x000fec0000010000 */
[----:B------:R-:W3:Y:S02]  /*49f0*/  LDS R6, [R130+0x38400] ;  /* 0x0384000082067984 */ /* 0x000ee40000000800 */
[C---:B---3--:R-:W-:Y:S01]  /*4a00*/  FMUL.FTZ R123, R6.reuse, R123 ;  /* 0x0000007b067b7220 */ /* 0x048fe20000410000 */
[----:B------:R-:W-:-:S05]  /*4a10*/  FMUL.FTZ R122, R6, R122 ;  /* 0x0000007a067a7220 */ /* 0x000fca0000410000 */
[----:B------:R4:W-:Y:S02]  /*4a20*/  STL.64 [R1+0x270], R122 ;  /* 0x0002707a01007387 */ /* 0x0009e40000100a00 */
[C---:B----4-:R-:W-:Y:S02]  /*4a30*/  FMUL.FTZ R122, R6.reuse, R104 ;  /* 0x00000068067a7220 */ /* 0x050fe40000410000 */
[----:B------:R-:W0:Y:S01]  /*4a40*/  LDS R104, [R130+0x38420] ;  /* 0x0384200082687984 */ /* 0x000e220000000800 */
[C---:B------:R-:W-:Y:S01]  /*4a50*/  FMUL.FTZ R133, R6.reuse, R133 ;  /* 0x0000008506857220 */ /* 0x040fe20000410000 */
        /* <DEDUP_REMOVED lines=55> */
[----:B------:R-:W-:Y:S01]  /*4dd0*/  FMUL.FTZ R100, R6, R100 ;  /* 0x0000006406647220 */ /* 0x000fe20000410000 */
[-C--:B------:R-:W-:Y:S01]  /*4de0*/  FMUL.FTZ R102, R102, R6.reuse ;  /* 0x0000000666667220 */ /* 0x080fe20000410000 */
[----:B------:R-:W-:Y:S01]  /*4df0*/  FMUL.FTZ R103, R103, R6 ;  /* 0x0000000667677220 */ /* 0x000fe20000410000 */
[C---:B------:R-:W-:Y:S01]  /*4e00*/  FMUL.FTZ R79, R6.reuse, R79 ;  /* 0x0000004f064f7220 */ /* 0x040fe20000410000 */
[----:B------:R-:W-:Y:S01]  /*4e10*/  FMUL.FTZ R78, R6, R78 ;  /* 0x0000004e064e7220 */ /* 0x000fe20000410000 */
[C---:B0-----:R-:W-:Y:S01]  /*4e20*/  FMUL.FTZ R77, R104.reuse, R77 ;  /* 0x0000004d684d7220 */ /* 0x041fe20000410000 */
        /* <DEDUP_REMOVED lines=63> */
[----:B------:R-:W-:Y:S04]  /*5220*/  STL.64 [R1+0x1e0], R132 ;  /* 0x0001e08401007387 */ /* 0x000fe80000100a00 */
        /* <DEDUP_REMOVED lines=31> */
[----:B------:R0:W-:Y:S04]  /*5420*/  STL.64 [R1+0x1e8], R74 ;  /* 0x0001e84a01007387 */ /* 0x0001e80000100a00 */
        /* <DEDUP_REMOVED lines=29> */
[----:B------:R2:W-:Y:S04]  /*5600*/  STL.64 [R1+0x3c8], R10 ;  /* 0x0003c80a01007387 */ /* 0x0005e80000100a00 */
[----:B0-----:R-:W3:Y:S04]  /*5610*/  LDL R74, [R1+0x1d4] ;  /* 0x0001d400014a7983 */ /* 0x001ee80000100800 */
[----:B------:R-:W4:Y:S04]  /*5620*/  LDL R76, [R1+0x1d8] ;  /* 0x0001d800014c7983 */ /* 0x000f280000100800 */
[----:B------:R-:W4:Y:S04]  /*5630*/  LDL R78, [R1+0x1dc] ;  /* 0x0001dc00014e7983 */ /* 0x000f280000100800 */
[----:B------:R-:W4:Y:S04]  /*5640*/  LDL R6, [R1+0x1e0] ;  /* 0x0001e00001067983 */ /* 0x000f280000100800 */
[----:B------:R-:W4:Y:S04]  /*5650*/  LDL R80, [R1+0x1e4] ;  /* 0x0001e40001507983 */ /* 0x000f280000100800 */
[----:B------:R-:W4:Y:S04]  /*5660*/  LDL R82, [R1+0x1e8] ;  /* 0x0001e80001527983 */ /* 0x000f280000100800 */
[----:B------:R-:W4:Y:S04]  /*5670*/  LDL R84, [R1+0x1ec] ;  /* 0x0001ec0001547983 */ /* 0x000f280000100800 */
[----:B-1----:R-:W4:Y:S04]  /*5680*/  LDL R8, [R1+0x1f0] ;  /* 0x0001f00001087983 */ /* 0x002f280000100800 */
[----:B------:R-:W4:Y:S04]  /*5690*/  LDL R86, [R1+0x1f4] ;  /* 0x0001f40001567983 */ /* 0x000f280000100800 */
[----:B------:R-:W4:Y:S04]  /*56a0*/  LDL R88, [R1+0x1f8] ;  /* 0x0001f80001587983 */ /* 0x000f280000100800 */
[----:B------:R-:W4:Y:S04]  /*56b0*/  LDL R90, [R1+0x1fc] ;  /* 0x0001fc00015a7983 */ /* 0x000f280000100800 */
[----:B--2---:R-:W2:Y:S04]  /*56c0*/  LDL R10, [R1+0x200] ;  /* 0x00020000010a7983 */ /* 0x004ea80000100800 */
[----:B------:R-:W2:Y:S04]  /*56d0*/  LDL R92, [R1+0x204] ;  /* 0x00020400015c7983 */ /* 0x000ea80000100800 */
        /* <DEDUP_REMOVED lines=114> */
[----:B------:R-:W-:Y:S04]  /*5e00*/  STL [R1+0x1d0], R102 ;  /* 0x0001d06601007387 */ /* 0x000fe80000100800 */
        /* <DEDUP_REMOVED lines=11> */
[----:B--2---:R-:W-:Y:S04]  /*5ec0*/  STL [R1+0x200], R10 ;  /* 0x0002000a01007387 */ /* 0x004fe80000100800 */
        /* <DEDUP_REMOVED lines=78> */
[----:B------:R0:W-:Y:S04]  /*63b0*/  STL [R1+0x33c], R27 ;  /* 0x00033c1b01007387 */ /* 0x0001e80000100800 */
[----:B------:R-:W-:Y:S04]  /*63c0*/  STL [R1+0x340], R56 ;  /* 0x0003403801007387 */ /* 0x000fe80000100800 */
[----:B------:R-:W-:Y:S04]  /*63d0*/  STL [R1+0x344], R29 ;  /* 0x0003441d01007387 */ /* 0x000fe80000100800 */
[----:B------:R1:W-:Y:S04]  /*63e0*/  STL [R1+0x348], R31 ;  /* 0x0003481f01007387 */ /* 0x0003e80000100800 */
[----:B------:R-:W-:Y:S04]  /*63f0*/  STL [R1+0x34c], R33 ;  /* 0x00034c2101007387 */ /* 0x000fe80000100800 */
[----:B------:R-:W-:Y:S04]  /*6400*/  STL [R1+0x350], R58 ;  /* 0x0003503a01007387 */ /* 0x000fe80000100800 */
[----:B------:R2:W-:Y:S04]  /*6410*/  STL [R1+0x354], R35 ;  /* 0x0003542301007387 */ /* 0x0005e80000100800 */
        /* <DEDUP_REMOVED lines=29> */
[----:B------:R4:W-:Y:S04]  /*65f0*/  STL [R1+0x3cc], R81 ;  /* 0x0003cc5101007387 */ /* 0x0009e80000100800 */
[----:B0-----:R-:W4:Y:S04]  /*6600*/  LDL.128 R24, [R1+0x1d0] ;  /* 0x0001d00001187983 */ /* 0x001f280000100c00 */
[----:B-1----:R-:W4:Y:S04]  /*6610*/  LDL.128 R28, [R1+0x1e0] ;  /* 0x0001e000011c7983 */ /* 0x002f280000100c00 */
[----:B--2---:R-:W2:Y:S04]  /*6620*/  LDL.128 R32, [R1+0x1f0] ;  /* 0x0001f00001207983 */ /* 0x004ea80000100c00 */
[----:B---3--:R-:W2:Y:S04]  /*6630*/  LDL.128 R36, [R1+0x200] ;  /* 0x0002000001247983 */ /* 0x008ea80000100c00 */
[----:B----4-:R-:W2:Y:S04]  /*6640*/  LDL.128 R40, [R1+0x210] ;  /* 0x0002100001287983 */ /* 0x010ea80000100c00 */
[----:B------:R-:W2:Y:S04]  /*6650*/  LDL.128 R44, [R1+0x220] ;  /* 0x00022000012c7983 */ /* 0x000ea80000100c00 */
        /* <DEDUP_REMOVED lines=25> */
[----:B------:R-:W2:Y:S01]  /*67f0*/  LDL.128 R148, [R1+0x3c0] ;  /* 0x0003c00001947983 */ /* 0x000ea20000100c00 */
[----:B------:R-:W-:-:S05]  /*6800*/  VIADD R6, R5, 0x1 ;  /* 0x0000000105067836 */ /* 0x000fca0000000000 */
[----:B------:R-:W-:Y:S01]  /*6810*/  ISETP.NE.AND P0, PT, R6, 0x2, PT ;  /* 0x000000020600780c */ /* 0x000fe20003f05270 */
[----:B------:R0:W-:Y:S01]  /*6820*/  STL [R1+0x1c0], R6 ;  /* 0x0001c00601007387 */ /* 0x0001e20000100800 */
[----:B------:R-:W-:-:S11]  /*6830*/  IMAD.MOV.U32 R9, RZ, RZ, 0x40000040 ;  /* 0x40000040ff097424 */ /* 0x000fd600078e00ff */
[----:B0-----:R-:W-:-:S04]  /*6840*/  @!P0 IMAD.MOV.U32 R6, RZ, RZ, RZ ;  /* 0x000000ffff068224 */ /* 0x001fc800078e00ff */
[----:B------:R-:W-:Y:S01]  /*6850*/  IMAD R8, R6, 0x1000, R3 ;  /* 0x0000100006087824 */ /* 0x000fe200078e0203 */
[----:B------:R-:W-:Y:S01]  /*6860*/  R2UR UR15, R9 ;  /* 0x00000000090f72ca */ /* 0x000fe200000e0000 */
[----:B------:R-:W-:Y:S01]  /*6870*/  IMAD.MOV.U32 R11, RZ, RZ, 0x40000040 ;  /* 0x40000040ff0b7424 */ /* 0x000fe200078e00ff */
[----:B------:R-:W3:Y:S02]  /*6880*/  LDL R6, [R1+0x1c8] ;  /* 0x0001c80001067983 */ /* 0x000ee40000100800 */
[C---:B------:R-:W-:Y:S01]  /*6890*/  R2UR UR14, R8.reuse ;  /* 0x00000000080e72ca */ /* 0x040fe200000e0000 */
[----:B------:R-:W-:Y:S01]  /*68a0*/  VIADD R10, R8, 0x80 ;  /* 0x00000080080a7836 */ /* 0x000fe20000000000 */
[----:B------:R-:W-:-:S04]  /*68b0*/  R2UR UR19, R11 ;  /* 0x000000000b1372ca */ /* 0x000fc800000e0000 */
[----:B------:R-:W-:Y:S01]  /*68c0*/  R2UR UR18, R10 ;  /* 0x000000000a1272ca */ /* 0x000fe200000e0000 */
[----:B--2---:R-:W-:-:S06]  /*68d0*/  WARPGROUP.ARRIVE ;  /* 0x00000000000079c5 */ /* 0x004fcc0000000000 */
[----:B------:R-:W-:Y:S01]  /*68e0*/  HGMMA.64x256x16.F32 R24, gdesc[UR12].tnspB, R24, gsb0 ;  /* 0x43e000000c1879f0 */ /* 0x000fe20008000818 */
[----:B------:R-:W-:Y:S02]  /*68f0*/  VIADD R10, R8, 0x100 ;  /* 0x00000100080a7836 */ /* 0x000fe40000000000 */
[----:B------:R-:W-:-:S03]  /*6900*/  IMAD.MOV.U32 R11, RZ, RZ, 0x40000040 ;  /* 0x40000040ff0b7424 */ /* 0x000fc600078e00ff */
[----:B------:R-:W-:Y:S02]  /*6910*/  R2UR UR6, R10 ;  /* 0x000000000a0672ca */ /* 0x000fe400000e0000 */
[----:B------:R-:W-:Y:S01]  /*6920*/  R2UR UR7, R11 ;  /* 0x000000000b0772ca */ /* 0x000fe200000e0000 */
        /* <DEDUP_REMOVED lines=39> */
[----:B------:R-:W2:Y:S01]  /*6ba0*/  @!P0 LDL R8, [R1+0x1c4] ;  /* 0x0001c40001088983 */ /* 0x000ea20000100800 */
[----:B------:R-:W-:-:S03]  /*6bb0*/  WARPGROUP.DEPBAR.LE gsb0, 0x0 ;  /* 0x00008000000079c5 */ /* 0x000fc60000010000 */
        /* <DEDUP_REMOVED lines=34> */
[----:B------:R-:W-:Y:S04]  /*6de0*/  @!P0 STL [R1+0x1c0], RZ ;  /* 0x0001c0ff01008387 */ /* 0x000fe80000100800 */
[----:B------:R0:W5:Y:S01]  /*6df0*/  LDL R5, [R1+0x1c0] ;  /* 0x0001c00001057983 */ /* 0x0001620000100800 */
        /* <DEDUP_REMOVED lines=68> */
[----:B------:R-:W2:Y:S04]  /*7240*/  LDL R10, [R1+0x1d0] ;  /* 0x0001d000010a7983 */ /* 0x000ea80000100800 */
[----:B-1----:R-:W2:Y:S04]  /*7250*/  LDL R80, [R1+0x1d4] ;  /* 0x0001d40001507983 */ /* 0x002ea80000100800 */
[----:B------:R-:W2:Y:S04]  /*7260*/  LDL R82, [R1+0x1d8] ;  /* 0x0001d80001527983 */ /* 0x000ea80000100800 */
[----:B----4-:R-:W4:Y:S04]  /*7270*/  LDL R84, [R1+0x1dc] ;  /* 0x0001dc0001547983 */ /* 0x010f280000100800 */
[----:B------:R-:W4:Y:S04]  /*7280*/  LDL R12, [R1+0x1e0] ;  /* 0x0001e000010c7983 */ /* 0x000f280000100800 */
[----:B------:R-:W4:Y:S04]  /*7290*/  LDL R86, [R1+0x1e4] ;  /* 0x0001e40001567983 */ /* 0x000f280000100800 */
[----:B---3--:R-:W3:Y:S04]  /*72a0*/  LDL R88, [R1+0x1e8] ;  /* 0x0001e80001587983 */ /* 0x008ee80000100800 */
[----:B------:R-:W3:Y:S04]  /*72b0*/  LDL R90, [R1+0x1ec] ;  /* 0x0001ec00015a7983 */ /* 0x000ee80000100800 */
[----:B------:R-:W3:Y:S04]  /*72c0*/  LDL R14, [R1+0x1f0] ;  /* 0x0001f000010e7983 */ /* 0x000ee80000100800 */
[----:B0-----:R-:W3:Y:S04]  /*72d0*/  LDL R92, [R1+0x1f4] ;  /* 0x0001f400015c7983 */ /* 0x001ee80000100800 */
[----:B------:R-:W3:Y:S04]  /*72e0*/  LDL R94, [R1+0x1f8] ;  /* 0x0001f800015e7983 */ /* 0x000ee80000100800 */
        /* <DEDUP_REMOVED lines=116> */
[----:B------:R-:W2:Y:S01]  /*7a30*/  LDL R85, [R1+0x3cc] ;  /* 0x0003cc0001557983 */ /* 0x000ea20000100800 */
[----:B------:R-:W-:-:S03]  /*7a40*/  VIADD R6, R6, 0x1 ;  /* 0x0000000106067836 */ /* 0x000fc60000000000 */
[----:B------:R0:W-:Y:S04]  /*7a50*/  STL [R1+0x1d0], R10 ;  /* 0x0001d00a01007387 */ /* 0x0001e80000100800 */
[----:B------:R0:W-:Y:S04]  /*7a60*/  STL [R1+0x1c8], R6 ;  /* 0x0001c80601007387 */ /* 0x0001e80000100800 */
[----:B------:R0:W-:Y:S04]  /*7a70*/  STL [R1+0x1d4], R80 ;  /* 0x0001d45001007387 */ /* 0x0001e80000100800 */
[----:B------:R0:W-:Y:S04]  /*7a80*/  STL [R1+0x1d8], R82 ;  /* 0x0001d85201007387 */ /* 0x0001e80000100800 */
[----:B----4-:R0:W-:Y:S04]  /*7a90*/  STL [R1+0x1dc], R84 ;  /* 0x0001dc5401007387 */ /* 0x0101e80000100800 */
[----:B------:R0:W-:Y:S04]  /*7aa0*/  STL [R1+0x1e0], R12 ;  /* 0x0001e00c01007387 */ /* 0x0001e80000100800 */
[----:B------:R0:W-:Y:S04]  /*7ab0*/  STL [R1+0x1e4], R86 ;  /* 0x0001e45601007387 */ /* 0x0001e80000100800 */
[----:B---3--:R0:W-:Y:S04]  /*7ac0*/  STL [R1+0x1e8], R88 ;  /* 0x0001e85801007387 */ /* 0x0081e80000100800 */
[----:B------:R0:W-:Y:S04]  /*7ad0*/  STL [R1+0x1ec], R90 ;  /* 0x0001ec5a01007387 */ /* 0x0001e80000100800 */
[----:B------:R0:W-:Y:S04]  /*7ae0*/  STL [R1+0x1f0], R14 ;  /* 0x0001f00e01007387 */ /* 0x0001e80000100800 */
[----:B------:R0:W-:Y:S04]  /*7af0*/  STL [R1+0x1f4], R92 ;  /* 0x0001f45c01007387 */ /* 0x0001e80000100800 */
[----:B------:R0:W-:Y:S04]  /*7b00*/  STL [R1+0x1f8], R94 ;  /* 0x0001f85e01007387 */ /* 0x0001e80000100800 */
[----:B--2---:R0:W-:Y:S04]  /*7b10*/  STL [R1+0x1fc], R96 ;  /* 0x0001fc6001007387 */ /* 0x0041e80000100800 */
        /* <DEDUP_REMOVED lines=116> */
[----:B------:R-:W-:-:S05]  /*8260*/  @!P0 LOP3.LUT R8, R8, 0x1, RZ, 0x3c, !PT ;  /* 0x0000000108088812 */ /* 0x000fca00078e3cff */
[----:B------:R0:W-:Y:S01]  /*8270*/  @!P0 STL [R1+0x1c4], R8 ;  /* 0x0001c40801008387 */ /* 0x0001e20000100800 */
[----:B------:R-:W-:Y:S06]  /*8280*/  BAR.ARV 0xf, 0x100 ;  /* 0x03c4000000007b1d */ /* 0x000fec0000002000 */
[C---:B------:R-:W-:Y:S01]  /*8290*/  ISETP.GT.AND P0, PT, R4.reuse, R0, PT ;  /* 0x000000000400720c */ /* 0x040fe20003f04270 */
[----:B------:R-:W-:Y:S01]  /*82a0*/  VIADD R4, R4, 0xffffffff ;  /* 0xffffffff04047836 */ /* 0x000fe20000000000 */
[----:B------:R-:W-:Y:S11]  /*82b0*/  @!P1 BRA `(.L_x_5141) ;  /* 0x0000000000049947 */ /* 0x000ff60003800000 */
[----:B------:R-:W-:Y:S01]  /*82c0*/  BPT.TRAP 0x1 ;  /* 0x000000040000795c */ /* 0x000fe20000300000 */
.L_x_5141:
[----:B-----5:R-:W-:-:S05]  /*82d0*/  LEA R5, R5, UR44, 0x3 ;  /* 0x0000002c05057c11 */ /* 0x020fca000f8e18ff */
[----:B0-----:R-:W-:-:S05]  /*82e0*/  VIADD R6, R5, 0x38860 ;  /* 0x0003886005067836 */ /* 0x001fca0000000000 */
[----:B------:R-:W-:-:S04]  /*82f0*/  PRMT R6, R7, 0x654, R6 ;  /* 0x0000065407067816 */ /* 0x000fc80000000006 */
[----:B------:R0:W-:Y:S01]  /*8300*/  SYNCS.ARRIVE.TRANS64.RED.A1T0 RZ, [R6+URZ], RZ ;  /* 0x000000ff06ff79a7 */ /* 0x0001e2000810043f */
[----:B------:R-:W-:Y:S05]  /*8310*/  @P0 BRA `(.L_x_5142) ;  /* 0xffffffc000a40947 */ /* 0x000fea000383ffff */
.L_x_5140:
[----:B------:R-:W2:Y:S04]  /*8320*/  LDL R121, [R1+0x1c0] ;  /* 0x0001c00001797983 */ /* 0x000ea80000100800 */
[----:B------:R-:W3:Y:S04]  /*8330*/  LDL.64 R124, [R1+0x1d0] ;  /* 0x0001d000017c7983 */ /* 0x000ee80000100a00 */
[----:B------:R-:W4:Y:S04]  /*8340*/  LDL.64 R106, [R1+0x280] ;  /* 0x00028000016a7983 */ /* 0x000f280000100a00 */
[----:B------:R-:W5:Y:S04]  /*8350*/  LDL.64 R10, [R1+0x358] ;  /* 0x00035800010a7983 */ /* 0x000f680000100a00 */
        /* <DEDUP_REMOVED lines=60> */
[----:B0-----:R-:W5:Y:S04]  /*8720*/  LDL.64 R6, [R1+0x3c8] ;  /* 0x0003c80001067983 */ /* 0x001f680000100a00 */
[----:B------:R-:W5:Y:S04]  /*8730*/  LDL R3, [R1+0x1c8] ;  /* 0x0001c80001037983 */ /* 0x000f680000100800 */
[----:B------:R-:W5:Y:S01]  /*8740*/  LDL R0, [R1+0x1c0] ;  /* 0x0001c00001007983 */ /* 0x000f620000100800 */
[----:B--2---:R-:W-:-:S05]  /*8750*/  IMAD R120, R121, 0x40, R22 ;  /* 0x0000004079787824 */ /* 0x004fca00078e0216 */
        /* <DEDUP_REMOVED lines=8> */
[C---:B-----5:R-:W-:Y:S01]  /*87e0*/  FMUL.FTZ R127, R120.reuse, R127 ;  /* 0x0000007f787f7220 */ /* 0x060fe20000410000 */
        /* <DEDUP_REMOVED lines=33> */
[C---:B0-----:R-:W-:Y:S01]  /*8a00*/  FMUL.FTZ R11, R106.reuse, R11 ;  /* 0x0000000b6a0b7220 */ /* 0x041fe20000410000 */
[----:B------:R-:W-:Y:S01]  /*8a10*/  FMUL.FTZ R10, R106, R10 ;  /* 0x0000000a6a0a7220 */ /* 0x000fe20000410000 */
[C---:B------:R-:W-:Y:S01]  /*8a20*/  FMUL.FTZ R102, R120.reuse, R102 ;  /* 0x0000006678667220 */ /* 0x040fe20000410000 */
[C---:B------:R-:W-:Y:S01]  /*8a30*/  FMUL.FTZ R101, R120.reuse, R101 ;  /* 0x0000006578657220 */ /* 0x040fe20000410000 */
[C---:B------:R-:W-:Y:S01]  /*8a40*/  FMUL.FTZ R100, R120.reuse, R100 ;  /* 0x0000006478647220 */ /* 0x040fe20000410000 */
[C---:B------:R-:W-:Y:S01]  /*8a50*/  FMUL.FTZ R99, R120.reuse, R99 ;  /* 0x0000006378637220 */ /* 0x040fe20000410000 */
[----:B------:R0:W-:Y:S01]  /*8a60*/  STL.64 [R1+0x358], R10 ;  /* 0x0003580a01007387 */ /* 0x0001e20000100a00 */
        /* <DEDUP_REMOVED lines=85> */
[----:B0-----:R-:W-:-:S02]  /*8fc0*/  VIADD R10, R3, 0x1 ;  /* 0x00000001030a7836 */ /* 0x001fc40000000000 */
[----:B------:R-:W-:Y:S01]  /*8fd0*/  VIADD R0, R0, 0x1 ;  /* 0x0000000100007836 */ /* 0x000fe20000000000 */
[----:B------:R0:W-:Y:S04]  /*8fe0*/  STL.64 [R1+0x1e0], R126 ;  /* 0x0001e07e01007387 */ /* 0x0001e80000100a00 */
        /* <DEDUP_REMOVED lines=61> */
[----:B------:R0:W-:Y:S04]  /*93c0*/  STL [R1+0x1c8], R10 ;  /* 0x0001c80a01007387 */ /* 0x0001e80000100800 */
[----:B------:R0:W-:Y:S01]  /*93d0*/  STL [R1+0x1c0], R0 ;  /* 0x0001c00001007387 */ /* 0x0001e20000100800 */
[----:B------:R-:W-:Y:S06]  /*93e0*/  BAR.ARV 0xf, 0x100 ;  /* 0x03c4000000007b1d */ /* 0x000fec0000002000 */
[----:B------:R-:W-:Y:S01]  /*93f0*/  ISETP.NE.AND P0, PT, R0, 0x2, PT ;  /* 0x000000020000780c */ /* 0x000fe20003f05270 */
[----:B------:R-:W-:Y:S01]  /*9400*/  BSSY B0, `(.L_x_5143) ;  /* 0x0000007000007945 */ /* 0x000fe20003800000 */
[----:B------:R-:W-:-:S11]  /*9410*/  IMAD.MOV.U32 R3, RZ, RZ, 0x1 ;  /* 0x00000001ff037424 */ /* 0x000fd600078e00ff */
[----:B0-----:R-:W-:Y:S05]  /*9420*/  @P0 BRA `(.L_x_5144) ;  /* 0x0000000000100947 */ /* 0x001fea0003800000 */
[----:B------:R-:W2:Y:S04]  /*9430*/  LDL R0, [R1+0x1c4] ;  /* 0x0001c40001007983 */ /* 0x000ea80000100800 */
[----:B------:R0:W-:Y:S01]  /*9440*/  STL [R1+0x1c0], RZ ;  /* 0x0001c0ff01007387 */ /* 0x0001e20000100800 */
[----:B--2---:R-:W-:-:S05]  /*9450*/  LOP3.LUT R0, R0, 0x1, RZ, 0x3c, !PT ;  /* 0x0000000100007812 */ /* 0x004fca00078e3cff */
[----:B------:R0:W-:Y:S02]  /*9460*/  STL [R1+0x1c4], R0 ;  /* 0x0001c40001007387 */ /* 0x0001e40000100800 */
.L_x_5144:
[----:B------:R-:W-:Y:S05]  /*9470*/  BSYNC B0 ;  /* 0x0000000000007941 */ /* 0x000fea0003800000 */
.L_x_5143:
[----:B------:R-:W-:Y:S05]  /*9480*/  BRA `(.L_x_5138) ;  /* 0x0000018000047947 */ /* 0x000fea0003800000 */
.L_x_5131:
[----:B------:R-:W-:Y:S01]  /*9490*/  UIADD3 UR4, UP3, UR38, 0x38860, URZ ;  /* 0x0003886026047890 */ /* 0x000fe2000ff7e03f */
[----:B------:R-:W-:Y:S01]  /*94a0*/  IMAD.MOV.U32 R9, RZ, RZ, R7 ;  /* 0x000000ffff097224 */ /* 0x000fe200078e0007 */
[----:B------:R-:W-:Y:S01]  /*94b0*/  UIADD3 UR7, UP2, UR38, 0x38850, URZ ;  /* 0x0003885026077890 */ /* 0x000fe2000ff5e03f */
[----:B------:R-:W-:Y:S01]  /*94c0*/  IMAD.MOV.U32 R8, RZ, RZ, 0x100 ;  /* 0x00000100ff087424 */ /* 0x000fe200078e00ff */
[----:B------:R-:W-:Y:S01]  /*94d0*/  UIADD3.X UR5, URZ, UR39, URZ, UP3, !UPT ;  /* 0x000000273f057290 */ /* 0x000fe20009ffe43f */
[----:B------:R-:W-:Y:S01]  /*94e0*/  IMAD.U32 R4, RZ, RZ, UR61 ;  /* 0x0000003dff047e24 */ /* 0x000fe2000f8e00ff */
[----:B------:R-:W-:Y:S01]  /*94f0*/  UIADD3 UR10, UP1, UR38, 0x38830, URZ ;  /* 0x00038830260a7890 */ /* 0x000fe2000ff3e03f */
[----:B------:R-:W-:Y:S01]  /*9500*/  IMAD.MOV.U32 R5, RZ, RZ, 0x80 ;  /* 0x00000080ff057424 */ /* 0x000fe200078e00ff */
[----:B------:R-:W-:Y:S01]  /*9510*/  UIADD3 UR9, UP0, UR38, 0x38840, URZ ;  /* 0x0003884026097890 */ /* 0x000fe2000ff1e03f */
[----:B------:R1:W-:Y:S01]  /*9520*/  STL.64 [R1+0x30], R8 ;  /* 0x0000300801007387 */ /* 0x0003e20000100a00 */
[----:B------:R-:W-:Y:S01]  /*9530*/  UIADD3.X UR8, URZ, UR39, URZ, UP2, !UPT ;  /* 0x000000273f087290 */ /* 0x000fe200097fe43f */
[----:B------:R-:W-:Y:S01]  /*9540*/  IMAD.MOV.U32 R6, RZ, RZ, 0x80 ;  /* 0x00000080ff067424 */ /* 0x000fe200078e00ff */
[----:B------:R-:W-:Y:S01]  /*9550*/  ULDC UR11, c[0x0][0x448] ;  /* 0x00011200000b7ab9 */ /* 0x000fe20000000800 */
[----:B0-----:R-:W-:Y:S01]  /*9560*/  IMAD.U32 R0, RZ, RZ, UR7 ;  /* 0x00000007ff007e24 */ /* 0x001fe2000f8e00ff */
[----:B------:R-:W-:Y:S01]  /*9570*/  UIADD3.X UR7, URZ, UR39, URZ, UP0, !UPT ;  /* 0x000000273f077290 */ /* 0x000fe200087fe43f */
[----:B------:R-:W-:Y:S01]  /*9580*/  IMAD.U32 R10, RZ, RZ, UR61 ;  /* 0x0000003dff0a7e24 */ /* 0x000fe2000f8e00ff */
[----:B------:R-:W-:Y:S01]  /*9590*/  UISETP.NE.AND UP4, UPT, UR11, 0x1, UPT ;  /* 0x000000010b00788c */ /* 0x000fe2000bf85270 */
[----:B------:R-:W-:Y:S01]  /*95a0*/  IMAD.MOV.U32 R11, RZ, RZ, 0x80 ;  /* 0x00000080ff0b7424 */ /* 0x000fe200078e00ff */
[----:B------:R0:W-:Y:S01]  /*95b0*/  STL.128 [R1], R4 ;  /* 0x0000000401007387 */ /* 0x0001e20000100c00 */
[----:B------:R-:W-:Y:S01]  /*95c0*/  IMAD.U32 R3, RZ, RZ, UR8 ;  /* 0x00000008ff037e24 */ /* 0x000fe2000f8e00ff */
[----:B------:R-:W-:Y:S01]  /*95d0*/  USHF.L.U32 UR6, UR59, 0x6, URZ ;  /* 0x000000063b067899 */ /* 0x000fe2000800063f */
[----:B-1----:R-:W-:Y:S01]  /*95e0*/  IMAD.U32 R8, RZ, RZ, UR4 ;  /* 0x00000004ff087e24 */ /* 0x002fe2000f8e00ff */
[----:B------:R-:W-:Y:S01]  /*95f0*/  UIADD3.X UR4, URZ, UR39, URZ, UP1, !UPT ;  /* 0x000000273f047290 */ /* 0x000fe20008ffe43f */
[----:B------:R-:W-:Y:S01]  /*9600*/  IMAD.U32 R9, RZ, RZ, UR5 ;  /* 0x00000005ff097e24 */ /* 0x000fe2000f8e00ff */
[----:B------:R1:W-:Y:S01]  /*9610*/  STL.64 [R1+0x28], R10 ;  /* 0x0000280a01007387 */ /* 0x0003e20000100a00 */
[----:B------:R-:W-:Y:S01]  /*9620*/  IMAD.U32 R12, RZ, RZ, UR59 ;  /* 0x0000003bff0c7e24 */ /* 0x000fe2000f8e00ff */
[----:B------:R-:W-:Y:S01]  /*9630*/  ULDC UR45, c[0x0][0x288] ;  /* 0x0000a200002d7ab9 */ /* 0x000fe20000000800 */
[----:B------:R-:W-:Y:S01]  /*9640*/  @UP4 UIADD3 UR8, UR6, 0x3f, URZ ;  /* 0x0000003f06084890 */ /* 0x000fe2000fffe03f */
[----:B------:R2:W-:Y:S01]  /*9650*/  STL [R1+0x10], RZ ;  /* 0x000010ff01007387 */ /* 0x0005e20000100800 */
[----:B------:R-:W-:Y:S01]  /*9660*/  UIADD3 UR40, UR47, 0x1, -UR45 ;  /* 0x000000012f287890 */ /* 0x000fe2000fffe82d */
[----:B------:R-:W-:Y:S01]  /*9670*/  IADD3 R44, P0, R2, 0x28, RZ ;  /* 0x00000028022c7810 */ /* 0x000fe20007f1e0ff */
[----:B------:R-:W-:Y:S01]  /*9680*/  UP2UR UR41, UPR, URZ, 0x10 ;  /* 0x000000103f297883 */ /* 0x000fe20008000000 */
[----:B------:R2:W-:Y:S01]  /*9690*/  STL [R1+0x50], R12 ;  /* 0x0000500c01007387 */ /* 0x0005e20000100800 */
[----:B0-----:R-:W-:-:S02]  /*96a0*/  IMAD.MOV.U32 R6, RZ, RZ, R8 ;  /* 0x000000ffff067224 */ /* 0x001fc400078e0008 */
[----:B------:R-:W-:Y:S01]  /*96b0*/  IMAD.MOV.U32 R7, RZ, RZ, R9 ;  /* 0x000000ffff077224 */ /* 0x000fe200078e0009 */
[----:B------:R2:W-:Y:S01]  /*96c0*/  STL [R1+0x38], RZ ;  /* 0x000038ff01007387 */ /* 0x0005e20000100800 */
[----:B------:R-:W-:Y:S02]  /*96d0*/  IMAD.MOV.U32 R4, RZ, RZ, R0 ;  /* 0x000000ffff047224 */ /* 0x000fe400078e0000 */
[----:B------:R-:W-:Y:S02]  /*96e0*/  IMAD.MOV.U32 R5, RZ, RZ, R3 ;  /* 0x000000ffff057224 */ /* 0x000fe400078e0003 */
[----:B------:R-:W-:Y:S01]  /*96f0*/  IMAD.U32 R8, RZ, RZ, UR10 ;  /* 0x0000000aff087e24 */ /* 0x000fe2000f8e00ff */
[----:B------:R-:W-:Y:S01]  /*9700*/  @UP4 ULDC UR10, c[0x0][0x450] ;  /* 0x00011400000a4ab9 */ /* 0x000fe20000000800 */
[----:B------:R-:W-:Y:S01]  /*9710*/  IMAD.U32 R9, RZ, RZ, UR4 ;  /* 0x00000004ff097e24 */ /* 0x000fe2000f8e00ff */
[----:B------:R-:W-:Y:S01]  /*9720*/  ULDC.64 UR4, c[0x0][0xad8] ;  /* 0x0002b60000047ab9 */ /* 0x000fe20000000a00 */
[----:B-1----:R-:W-:Y:S01]  /*9730*/  IMAD.U32 R10, RZ, RZ, UR9 ;  /* 0x00000009ff0a7e24 */ /* 0x002fe2000f8e00ff */
[----:B------:R-:W-:Y:S01]  /*9740*/  UISETP.GE.AND UP0, UPT, UR5, 0x1, UPT ;  /* 0x000000010500788c */ /* 0x000fe2000bf06270 */
[----:B------:R-:W-:Y:S01]  /*9750*/  IMAD.U32 R11, RZ, RZ, UR7 ;  /* 0x00000007ff0b7e24 */ /* 0x000fe2000f8e00ff */
[----:B------:R2:W-:Y:S01]  /*9760*/  STL.128 [R1+0x40], R4 ;  /* 0x0000400401007387 */ /* 0x0005e20000100c00 */
[----:B------:R-:W-:Y:S01]  /*9770*/  @UP4 ULDC UR9, c[0x0][0x44c] ;  /* 0x0001130000094ab9 */ /* 0x000fe20000000800 */
[----:B------:R-:W-:Y:S01]  /*9780*/  UIADD3 UR7, UR6, 0x3f, URZ ;  /* 0x0000003f06077890 */ /* 0x000fe2000fffe03f */
[----:B------:R-:W-:Y:S01]  /*9790*/  IMAD.X R45, RZ, RZ, R18, P0 ;  /* 0x000000ffff2d7224 */ /* 0x000fe200000e0612 */
[----:B------:R2:W-:Y:S01]  /*97a0*/  STL.64 [R1+0x18], R8 ;  /* 0x0000180801007387 */ /* 0x0005e20000100a00 */
[----:B------:R-:W-:Y:S01]  /*97b0*/  UIMAD.WIDE.U32 UR8, UR8, UR9, URZ ;  /* 0x00000009080872a5 */ /* 0x000fe2000f8e003f */
[----:B------:R-:W-:Y:S01]  /*97c0*/  PLOP3.LUT P1, PT, PT, PT, UP0, 0x40, 0x0 ;  /* 0x000000000000781c */ /* 0x000fe20003f2e808 */
[----:B------:R-:W-:Y:S01]  /*97d0*/  UP2UR UR43, UPR, URZ, 0x1 ;  /* 0x000000013f2b7883 */ /* 0x000fe20008000000 */
[----:B------:R2:W-:Y:S01]  /*97e0*/  STL.64 [R1+0x20], R10 ;  /* 0x0000200a01007387 */ /* 0x0005e20000100a00 */
[----:B------:R-:W-:-:S04]  /*97f0*/  @UP4 USHF.R.U32.HI UR7, URZ, UR10, UR9 ;  /* 0x0000000a3f074299 */ /* 0x000fc80008011609 */
[----:B------:R-:W-:-:S04]  /*9800*/  UIADD3 UR8, UR40, UR7, URZ ;  /* 0x0000000728087290 */ /* 0x000fc8000fffe03f */
[----:B------:R-:W-:Y:S02]  /*9810*/  UIADD3 UR4, UR8, UR4, URZ ;  /* 0x0000000408047290 */ /* 0x000fe4000fffe03f */
[----:B------:R-:W-:Y:S10]  /*9820*/  @P1 BRA `(.L_x_5145) ;  /* 0x0000000000441947 */ /* 0x000ff40003800000 */
        /* <DEDUP_REMOVED lines=10> */
.L_x_5146:
[----:B------:R-:W-:-:S11]  /*98d0*/  UISETP.NE.AND UP0, UPT, UR5, 0x1, UPT ;  /* 0x000000010500788c */ /* 0x000fd6000bf05270 */
[----:B------:R-:W-:Y:S02]  /*98e0*/  @UP0 ULDC.64 UR10, c[0x0][0xae0] ;  /* 0x0002b800000a0ab9 */ /* 0x000fe40000000a00 */
[----:B------:R-:W-:-:S04]  /*98f0*/  UIMAD.WIDE.U32 UR8, UR7, UR10, URZ ;  /* 0x0000000a070872a5 */ /* 0x000fc8000f8e003f */
[----:B------:R-:W-:-:S12]  /*9900*/  @UP0 USHF.R.U32.HI UR7, URZ, UR11, UR9 ;  /* 0x0000000b3f070299 */ /* 0x000fd80008011609 */
.L_x_5147:
[----:B------:R-:W-:-:S04]  /*9910*/  UIMAD UR7, UR7, UR5, UR5 ;  /* 0x00000005070772a4 */ /* 0x000fc8000f8e0205 */
[----:B------:R-:W-:-:S04]  /*9920*/  UISETP.LT.AND UP0, UPT, UR4, UR7, UPT ;  /* 0x000000070400728c */ /* 0x000fc8000bf01270 */
[----:B------:R-:W-:-:S12]  /*9930*/  USEL UR4, UR4, UR7, UP0 ;  /* 0x0000000704047287 */ /* 0x000fd80008000000 */
.L_x_5145:
[----:B------:R-:W-:Y:S02]  /*9940*/  UISETP.NE.AND UP0, UPT, UR41, URZ, UPT ;  /* 0x0000003f2900728c */ /* 0x000fe4000bf05270 */
[----:B------:R-:W-:Y:S02]  /*9950*/  UIADD3 UR10, UR47, 0x3f, URZ ;  /* 0x0000003f2f0a7890 */ /* 0x000fe4000fffe03f */
[----:B------:R-:W-:Y:S02]  /*9960*/  UIADD3 UR4, UR4, 0x3f, URZ ;  /* 0x0000003f04047890 */ /* 0x000fe4000fffe03f */
[----:B------:R-:W-:Y:S02]  /*9970*/  UISETP.GE.AND UP1, UPT, UR5, 0x1, UPT ;  /* 0x000000010500788c */ /* 0x000fe4000bf26270 */
[----:B------:R-:W-:Y:S02]  /*9980*/  USHF.R.S32.HI UR11, URZ, 0x1f, UR10 ;  /* 0x0000001f3f0b7899 */ /* 0x000fe4000801140a */
[----:B------:R-:W-:Y:S01]  /*9990*/  USHF.R.S32.HI UR7, URZ, 0x1f, UR4 ;  /* 0x0000001f3f077899 */ /* 0x000fe20008011404 */
[----:B------:R-:W-:Y:S01]  /*99a0*/  @UP0 ULDC UR8, c[0x0][0x44c] ;  /* 0x0001130000080ab9 */ /* 0x000fe20000000800 */
[----:B------:R-:W-:Y:S01]  /*99b0*/  ULEA.HI UR11, UR11, UR10, URZ, 0x6 ;  /* 0x0000000a0b0b7291 */ /* 0x000fe2000f8f303f */
[----:B------:R-:W-:Y:S01]  /*99c0*/  PLOP3.LUT P0, PT, PT, PT, UP1, 0x40, 0x0 ;  /* 0x000000000000781c */ /* 0x000fe20003f0e818 */
[----:B------:R-:W-:-:S02]  /*99d0*/  UIMAD.WIDE.U32 UR8, UR6, UR8, URZ ;  /* 0x00000008060872a5 */ /* 0x000fc4000f8e003f */
[----:B------:R-:W-:Y:S01]  /*99e0*/  ULEA.HI UR7, UR7, UR4, URZ, 0x6 ;  /* 0x0000000407077291 */ /* 0x000fe2000f8f303f */
[----:B------:R-:W-:Y:S01]  /*99f0*/  @UP0 ULDC UR12, c[0x0][0x450] ;  /* 0x00011400000c0ab9 */ /* 0x000fe20000000800 */
[----:B------:R-:W-:Y:S02]  /*9a00*/  UIADD3 UR45, UR47, -UR45, URZ ;  /* 0x8000002d2f2d7290 */ /* 0x000fe4000fffe03f */
[----:B------:R-:W-:Y:S02]  /*9a10*/  USHF.R.S32.HI UR11, URZ, 0x6, UR11 ;  /* 0x000000063f0b7899 */ /* 0x000fe4000801140b */
        /* <DEDUP_REMOVED lines=19> */
.L_x_5149:
[----:B------:R-:W-:-:S11]  /*9b50*/  UISETP.NE.AND UP0, UPT, UR5, 0x1, UPT ;  /* 0x000000010500788c */ /* 0x000fd6000bf05270 */
[----:B------:R-:W-:Y:S02]  /*9b60*/  @UP0 ULDC.64 UR10, c[0x0][0xae0] ;  /* 0x0002b800000a0ab9 */ /* 0x000fe40000000a00 */
[----:B------:R-:W-:-:S04]  /*9b70*/  UIMAD.WIDE.U32 UR6, UR4, UR10, URZ ;  /* 0x0000000a040672a5 */ /* 0x000fc8000f8e003f */
[----:B------:R-:W-:-:S12]  /*9b80*/  @UP0 USHF.R.U32.HI UR4, URZ, UR11, UR7 ;  /* 0x0000000b3f040299 */ /* 0x000fd80008011607 */
.L_x_5150:
[----:B------:R-:W-:-:S04]  /*9b90*/  UIMAD UR4, UR4, UR5, URZ ;  /* 0x00000005040472a4 */ /* 0x000fc8000f8e023f */
[----:B------:R-:W-:-:S04]  /*9ba0*/  UISETP.LT.AND UP0, UPT, UR8, UR4, UPT ;  /* 0x000000040800728c */ /* 0x000fc8000bf01270 */
[----:B------:R-:W-:-:S12]  /*9bb0*/  USEL UR8, UR8, UR4, !UP0 ;  /* 0x0000000408087287 */ /* 0x000fd8000c000000 */
.L_x_5148:
[----:B------:R-:W-:Y:S01]  /*9bc0*/  USHF.R.S32.HI UR4, URZ, 0x1f, UR8 ;  /* 0x0000001f3f047899 */ /* 0x000fe20008011408 */
[----:B------:R-:W-:-:S03]  /*9bd0*/  PRMT R3, RZ, 0x7610, R3 ;  /* 0x00007610ff037816 */ /* 0x000fc60000000003 */
[----:B------:R-:W-:-:S04]  /*9be0*/  ULEA.HI UR4, UR4, UR8, URZ, 0x6 ;  /* 0x0000000804047291 */ /* 0x000fc8000f8f303f */
[----:B------:R-:W-:-:S04]  /*9bf0*/  USHF.R.S32.HI UR4, URZ, 0x6, UR4 ;  /* 0x000000063f047899 */ /* 0x000fc80008011404 */
[----:B------:R-:W-:-:S04]  /*9c00*/  UISETP.LT.AND UP0, UPT, URZ, UR4, UPT ;  /* 0x000000043f00728c */ /* 0x000fc8000bf01270 */
[----:B------:R-:W-:-:S04]  /*9c10*/  USEL UR42, URZ, UR4, !UP0 ;  /* 0x000000043f2a7287 */ /* 0x000fc8000c000000 */
[----:B------:R-:W-:-:S06]  /*9c20*/  UISETP.GT.AND UP0, UPT, UR46, UR42, UPT ;  /* 0x0000002a2e00728c */ /* 0x000fcc000bf04270 */
[----:B------:R-:W-:-:S13]  /*9c30*/  PLOP3.LUT P0, PT, PT, PT, UP0, 0x80, 0x0 ;  /* 0x000000000000781c */ /* 0x000fda0003f0f008 */
[----:B------:R-:W-:Y:S05]  /*9c40*/  @!P0 BRA `(.L_x_5138) ;  /* 0x0000017800148947 */ /* 0x000fea0003800000 */
[----:B------:R-:W0:Y:S01]  /*9c50*/  SHFL.IDX PT, R0, R205, RZ, 0x1f ;  /* 0x00001fffcd007589 */ /* 0x000e2200000e0000 */
[----:B------:R-:W-:Y:S01]  /*9c60*/  UIADD3 UR6, UR44, 0x26400, URZ ;  /* 0x000264002c067890 */ /* 0x000fe2000fffe03f */
[----:B------:R-:W-:Y:S01]  /*9c70*/  IMAD.MOV.U32 R13, RZ, RZ, 0x40000040 ;  /* 0x40000040ff0d7424 */ /* 0x000fe200078e00ff */
[----:B------:R-:W-:Y:S01]  /*9c80*/  UIADD3 UR4, UR44, 0x20400, URZ ;  /* 0x000204002c047890 */ /* 0x000fe2000fffe03f */
[----:B------:R-:W1:Y:S01]  /*9c90*/  S2R R52, SR_TID.X ;  /* 0x0000000000347919 */ /* 0x000e620000002100 */
[----:B------:R-:W-:Y:S01]  /*9ca0*/  UIADD3 UR8, UR44, 0x400, URZ ;  /* 0x000004002c087890 */ /* 0x000fe2000fffe03f */
[----:B------:R-:W-:Y:S01]  /*9cb0*/  IMAD.MOV.U32 R15, RZ, RZ, 0x40000040 ;  /* 0x40000040ff0f7424 */ /* 0x000fe200078e00ff */
[----:B------:R-:W-:Y:S01]  /*9cc0*/  USHF.R.U32.HI UR6, URZ, 0x4, UR6 ;  /* 0x000000043f067899 */ /* 0x000fe20008011606 */
[----:B--2---:R-:W-:Y:S01]  /*9cd0*/  IMAD.MOV.U32 R7, RZ, RZ, 0x40000040 ;  /* 0x40000040ff077424 */ /* 0x004fe200078e00ff */
[----:B------:R-:W-:Y:S01]  /*9ce0*/  USHF.R.U32.HI UR4, URZ, 0x4, UR4 ;  /* 0x000000043f047899 */ /* 0x000fe20008011604 */
[C---:B------:R-:W-:Y:S01]  /*9cf0*/  IADD3 R38, P5, R2.reuse, 0x88, RZ ;  /* 0x0000008802267810 */ /* 0x040fe20007fbe0ff */
[----:B------:R-:W-:Y:S01]  /*9d00*/  USHF.R.U32.HI UR7, URZ, 0x4, UR8 ;  /* 0x000000043f077899 */ /* 0x000fe20008011608 */
[----:B------:R-:W-:Y:S01]  /*9d10*/  IMAD.MOV.U32 R8, RZ, RZ, 0x1 ;  /* 0x00000001ff087424 */ /* 0x000fe200078e00ff */
[----:B------:R-:W-:Y:S01]  /*9d20*/  ULOP3.LUT UR6, UR6, 0x3fff, URZ, 0xc0, !UPT ;  /* 0x00003fff06067892 */ /* 0x000fe2000f8ec03f */
[----:B------:R-:W-:Y:S01]  /*9d30*/  IMAD.MOV.U32 R9, RZ, RZ, RZ ;  /* 0x000000ffff097224 */ /* 0x000fe200078e00ff */
[----:B------:R-:W-:Y:S01]  /*9d40*/  ULOP3.LUT UR4, UR4, 0x3fff, URZ, 0xc0, !UPT ;  /* 0x00003fff04047892 */ /* 0x000fe2000f8ec03f */
[----:B------:R-:W-:Y:S01]  /*9d50*/  IMAD.X R51, RZ, RZ, R18, P5 ;  /* 0x000000ffff337224 */ /* 0x000fe200028e0612 */
[----:B------:R-:W-:Y:S01]  /*9d60*/  UIADD3 UR9, UP0, UR38, 0x38400, URZ ;  /* 0x0003840026097890 */ /* 0x000fe2000ff1e03f */
[----:B------:R-:W-:Y:S01]  /*9d70*/  IMAD.MOV.U32 R10, RZ, RZ, 0x1 ;  /* 0x00000001ff0a7424 */ /* 0x000fe200078e00ff */
[----:B------:R-:W-:Y:S01]  /*9d80*/  ULOP3.LUT UR7, UR7, 0x3fff, URZ, 0xc0, !UPT ;  /* 0x00003fff07077892 */ /* 0x000fe2000f8ec03f */
[----:B------:R-:W-:Y:S01]  /*9d90*/  IMAD.MOV.U32 R11, RZ, RZ, RZ ;  /* 0x000000ffff0b7224 */ /* 0x000fe200078e00ff */
[----:B------:R-:W-:Y:S01]  /*9da0*/  ULOP3.LUT UR6, UR6, 0x10000, URZ, 0xfc, !UPT ;  /* 0x0001000006067892 */ /* 0x000fe2000f8efc3f */
[----:B------:R-:W-:Y:S01]  /*9db0*/  IADD3 R42, P1, R2, 0x98, RZ ;  /* 0x00000098022a7810 */ /* 0x000fe20007f3e0ff */
[----:B------:R-:W-:Y:S01]  /*9dc0*/  ULOP3.LUT UR4, UR4, 0x10000, URZ, 0xfc, !UPT ;  /* 0x0001000004047892 */ /* 0x000fe2000f8efc3f */
[C---:B0-----:R-:W-:Y:S01]  /*9dd0*/  LEA.HI R3, R0.reuse, R0, RZ, 0x1 ;  /* 0x0000000000037211 */ /* 0x041fe200078f08ff */
[----:B------:R-:W-:Y:S01]  /*9de0*/  UIADD3.X UR10, URZ, UR39, URZ, UP0, !UPT ;  /* 0x000000273f0a7290 */ /* 0x000fe200087fe43f */
[----:B------:R-:W-:Y:S01]  /*9df0*/  IMAD.U32 R4, RZ, RZ, UR9 ;  /* 0x00000009ff047e24 */ /* 0x000fe2000f8e00ff */
[----:B------:R-:W-:Y:S01]  /*9e00*/  ULOP3.LUT UR7, UR7, 0x10000, URZ, 0xfc, !UPT ;  /* 0x0001000007077892 */ /* 0x000fe2000f8efc3f */
[----:B------:R-:W-:Y:S01]  /*9e10*/  LOP3.LUT R3, R3, 0x6, RZ, 0xc0, !PT ;  /* 0x0000000603037812 */ /* 0x000fe200078ec0ff */
[----:B------:R-:W-:Y:S01]  /*9e20*/  IMAD.U32 R6, RZ, RZ, UR4 ;  /* 0x00000004ff067e24 */ /* 0x000fe2000f8e00ff */
[----:B------:R-:W-:Y:S01]  /*9e30*/  UIADD3 UR4, UR44, 0x36400, URZ ;  /* 0x000364002c047890 */ /* 0x000fe2000fffe03f */
[----:B------:R-:W-:Y:S01]  /*9e40*/  IMAD.U32 R5, RZ, RZ, UR10 ;  /* 0x0000000aff057e24 */ /* 0x000fe2000f8e00ff */
[----:B------:R-:W-:Y:S01]  /*9e50*/  UIADD3 UR5, UR44, 0x22400, URZ ;  /* 0x000224002c057890 */ /* 0x000fe2000fffe03f */
[----:B------:R-:W-:Y:S01]  /*9e60*/  IMAD.IADD R0, R0, 0x1, -R3 ;  /* 0x0000000100007824 */ /* 0x000fe200078e0a03 */
[----:B------:R-:W-:Y:S01]  /*9e70*/  ULOP3.LUT UP0, URZ, UR4, 0x3ff, URZ, 0xc0, !UPT ;  /* 0x000003ff043f7892 */ /* 0x000fe2000f80c03f */
[----:B------:R-:W-:Y:S01]  /*9e80*/  IMAD.U32 R3, RZ, RZ, UR6 ;  /* 0x00000006ff037e24 */ /* 0x000fe2000f8e00ff */
[----:B------:R-:W-:Y:S01]  /*9e90*/  USHF.R.U32.HI UR5, URZ, 0x4, UR5 ;  /* 0x000000043f057899 */ /* 0x000fe20008011605 */
[----:B-1----:R-:W-:Y:S01]  /*9ea0*/  VIADD R12, R52, 0xffffff80 ;  /* 0xffffff80340c7836 */ /* 0x002fe20000000000 */
[----:B------:R-:W-:Y:S01]  /*9eb0*/  LEA R0, R0, UR8, 0xf ;  /* 0x0000000800007c11 */ /* 0x000fe2000f8e78ff */
[----:B------:R-:W-:Y:S01]  /*9ec0*/  IMAD.U32 R14, RZ, RZ, UR7 ;  /* 0x00000007ff0e7e24 */ /* 0x000fe2000f8e00ff */
[----:B------:R-:W-:Y:S01]  /*9ed0*/  STL.64 [R1+0x58], R4 ;  /* 0x0000580401007387 */ /* 0x000fe20000100a00 */
[----:B------:R-:W-:Y:S01]  /*9ee0*/  ULOP3.LUT UR5, UR5, 0x3fff, URZ, 0xc0, !UPT ;  /* 0x00003fff05057892 */ /* 0x000fe2000f8ec03f */
[----:B------:R-:W-:Y:S01]  /*9ef0*/  SHF.R.U32.HI R0, RZ, 0x4, R0 ;  /* 0x00000004ff007819 */ /* 0x000fe20000011600 */
[----:B------:R-:W-:Y:S01]  /*9f00*/  IMAD.X R43, RZ, RZ, R18, P1 ;  /* 0x000000ffff2b7224 */ /* 0x000fe200008e0612 */
[----:B------:R0:W-:Y:S01]  /*9f10*/  STL [R1+0x74], R12 ;  /* 0x0000740c01007387 */ /* 0x0001e20000100800 */
[----:B------:R-:W-:Y:S01]  /*9f20*/  PLOP3.LUT P5, PT, PT, PT, UP0, 0x80, 0x0 ;  /* 0x000000000000781c */ /* 0x000fe20003faf008 */
[----:B------:R-:W-:Y:S01]  /*9f30*/  ULOP3.LUT UR5, UR5, 0x10000, URZ, 0xfc, !UPT ;  /* 0x0001000005057892 */ /* 0x000fe2000f8efc3f */
[----:B------:R-:W-:Y:S01]  /*9f40*/  LOP3.LUT R0, R0, 0x3fff, RZ, 0xc0, !PT ;  /* 0x00003fff00007812 */ /* 0x000fe200078ec0ff */
[----:B------:R-:W-:Y:S01]  /*9f50*/  STL.64 [R1+0x78], R6 ;  /* 0x0000780601007387 */ /* 0x000fe20000100a00 */
[----:B------:R-:W-:-:S02]  /*9f60*/  IADD3 R40, P6, R2, 0x90, RZ ;  /* 0x0000009002287810 */ /* 0x000fc40007fde0ff */
[----:B------:R-:W-:Y:S01]  /*9f70*/  LOP3.LUT R0, R0, 0x2000000, RZ, 0xfc, !PT ;  /* 0x0200000000007812 */ /* 0x000fe200078efcff */
[----:B------:R1:W-:Y:S01]  /*9f80*/  STL.128 [R1+0x60], R8 ;  /* 0x0000600801007387 */ /* 0x0003e20000100c00 */
[C---:B------:R-:W-:Y:S01]  /*9f90*/  IADD3 R36, P0, R2.reuse, 0x80, RZ ;  /* 0x0000008002247810 */ /* 0x040fe20007f1e0ff */
[----:B0-----:R-:W-:Y:S01]  /*9fa0*/  IMAD.MOV.U32 R12, RZ, RZ, R3 ;  /* 0x000000ffff0c7224 */ /* 0x001fe200078e0003 */
[C---:B------:R-:W-:Y:S01]  /*9fb0*/  IADD3 R35, P4, R2.reuse, 0x78, RZ ;  /* 0x0000007802237810 */ /* 0x040fe20007f9e0ff */
[--C-:B------:R-:W-:Y:S01]  /*9fc0*/  IMAD.X R53, RZ, RZ, R18.reuse, P6 ;  /* 0x000000ffff357224 */ /* 0x100fe200030e0612 */
[C---:B------:R-:W-:Y:S01]  /*9fd0*/  IADD3 R24, P3, R2.reuse, 0x74, RZ ;  /* 0x0000007402187810 */ /* 0x040fe20007f7e0ff */
[----:B------:R-:W-:Y:S01]  /*9fe0*/  IMAD.MOV.U32 R3, RZ, RZ, R215 ;  /* 0x000000ffff037224 */ /* 0x000fe200078e00d7 */
[----:B------:R-:W-:Y:S01]  /*9ff0*/  STL.128 [R1+0x90], R12 ;  /* 0x0000900c01007387 */ /* 0x000fe20000100c00 */
[C---:B------:R-:W-:Y:S01]  /*a000*/  IADD3 R34, P2, R2.reuse, 0x68, RZ ;  /* 0x0000006802227810 */ /* 0x040fe20007f5e0ff */
[--C-:B------:R-:W-:Y:S01]  /*a010*/  IMAD.X R49, RZ, RZ, R18.reuse, P0 ;  /* 0x000000ffff317224 */ /* 0x100fe200000e0612 */
[C---:B------:R-:W-:Y:S01]  /*a020*/  IADD3 R33, P1, R2.reuse, 0x60, RZ ;  /* 0x0000006002217810 */ /* 0x040fe20007f3e0ff */
[--C-:B------:R-:W-:Y:S01]  /*a030*/  IMAD.X R50, RZ, RZ, R18.reuse, P4 ;  /* 0x000000ffff327224 */ /* 0x100fe200020e0612 */
[----:B------:R-:W-:Y:S01]  /*a040*/  IADD3 R26, P6, R2, 0x58, RZ ;  /* 0x00000058021a7810 */ /* 0x000fe20007fde0ff */
[----:B------:R-:W-:-:S02]  /*a050*/  IMAD.X R25, RZ, RZ, R18, P3 ;  /* 0x000000ffff197224 */ /* 0x000fc400018e0612 */
[----:B------:R-:W-:Y:S02]  /*a060*/  IMAD.X R41, RZ, RZ, R18, P2 ;  /* 0x000000ffff297224 */ /* 0x000fe400010e0612 */
[----:B-1----:R-:W-:Y:S02]  /*a070*/  IMAD.U32 R8, RZ, RZ, UR5 ;  /* 0x00000005ff087e24 */ /* 0x002fe4000f8e00ff */
[----:B------:R-:W-:Y:S02]  /*a080*/  IMAD.MOV.U32 R9, RZ, RZ, 0x40000040 ;  /* 0x40000040ff097424 */ /* 0x000fe400078e00ff */
[----:B------:R-:W-:Y:S02]  /*a090*/  IMAD.MOV.U32 R10, RZ, RZ, R0 ;  /* 0x000000ffff0a7224 */ /* 0x000fe400078e0000 */
[----:B------:R-:W-:Y:S02]  /*a0a0*/  IMAD.MOV.U32 R11, RZ, RZ, 0x40000040 ;  /* 0x40000040ff0b7424 */ /* 0x000fe400078e00ff */
[----:B------:R-:W-:-:S02]  /*a0b0*/  IMAD.MOV.U32 R0, RZ, RZ, R214 ;  /* 0x000000ffff007224 */ /* 0x000fc400078e00d6 */
[--C-:B------:R-:W-:Y:S01]  /*a0c0*/  IMAD.X R48, RZ, RZ, R18.reuse, P1 ;  /* 0x000000ffff307224 */ /* 0x100fe200008e0612 */
[----:B------:R0:W-:Y:S01]  /*a0d0*/  STL.128 [R1+0x80], R8 ;  /* 0x0000800801007387 */ /* 0x0001e20000100c00 */
[----:B------:R-:W-:Y:S02]  /*a0e0*/  IMAD.X R27, RZ, RZ, R18, P6 ;  /* 0x000000ffff1b7224 */ /* 0x000fe400030e0612 */
[----:B0-----:R-:W-:Y:S01]  /*a0f0*/  IMAD.MOV.U32 R10, RZ, RZ, R226 ;  /* 0x000000ffff0a7224 */ /* 0x001fe200078e00e2 */
        /* <DEDUP_REMOVED lines=17> */
.L_x_5152:
[----:B------:R-:W2:Y:S02]  /*a210*/  LDL R7, [R1+0x74] ;  /* 0x0000740001077983 */ /* 0x000ea40000100800 */
[----:B--2---:R-:W-:-:S04]  /*a220*/  SHF.R.S32.HI R0, RZ, 0x1f, R7 ;  /* 0x0000001fff007819 */ /* 0x004fc80000011407 */
[CC--:B------:R-:W-:Y:S02]  /*a230*/  LEA.HI R3, R0.reuse, R7.reuse, RZ, 0x4 ;  /* 0x0000000700037211 */ /* 0x0c0fe400078f20ff */
[----:B------:R-:W-:Y:S02]  /*a240*/  LEA.HI R0, R0, R7, RZ, 0x5 ;  /* 0x0000000700007211 */ /* 0x000fe400078f28ff */
[----:B------:R-:W-:Y:S02]  /*a250*/  SHF.R.S32.HI R4, RZ, 0x4, R3 ;  /* 0x00000004ff047819 */ /* 0x000fe40000011403 */
[----:B------:R-:W-:Y:S02]  /*a260*/  SHF.R.S32.HI R0, RZ, 0x5, R0 ;  /* 0x00000005ff007819 */ /* 0x000fe40000011400 */
[C---:B------:R-:W-:Y:S02]  /*a270*/  LEA.HI R5, R3.reuse, R4, RZ, 0x1 ;  /* 0x0000000403057211 */ /* 0x040fe400078f08ff */
[----:B------:R-:W-:-:S02]  /*a280*/  LOP3.LUT R3, R3, 0xfffffff0, RZ, 0xc0, !PT ;  /* 0xfffffff003037812 */ /* 0x000fc400078ec0ff */
[----:B------:R-:W-:-:S03]  /*a290*/  LOP3.LUT R5, R5, 0x1ffffffe, RZ, 0xc0, !PT ;  /* 0x1ffffffe05057812 */ /* 0x000fc600078ec0ff */
[----:B------:R-:W-:Y:S02]  /*a2a0*/  IMAD.IADD R3, R7, 0x1, -R3 ;  /* 0x0000000107037824 */ /* 0x000fe400078e0a03 */
[----:B------:R-:W-:-:S04]  /*a2b0*/  IMAD.IADD R5, R4, 0x1, -R5 ;  /* 0x0000000104057824 */ /* 0x000fc800078e0a05 */
[----:B------:R-:W-:-:S07]  /*a2c0*/  IMAD.SHL.U32 R10, R5, 0x8, RZ ;  /* 0x00000008050a7824 */ /* 0x000fce00078e00ff */
.L_x_5151:
[----:B------:R-:W2:Y:S01]  /*a2d0*/  LDL R39, [R1+0x1cc] ;  /* 0x0001cc0001277983 */ /* 0x000ea20000100800 */
[----:B------:R-:W-:Y:S01]  /*a2e0*/  SHF.R.S32.HI R4, RZ, 0x1f, R3 ;  /* 0x0000001fff047819 */ /* 0x000fe20000011403 */
[----:B------:R-:W-:Y:S01]  /*a2f0*/  IMAD.MOV.U32 R11, RZ, RZ, R25 ;  /* 0x000000ffff0b7224 */ /* 0x000fe200078e0019 */
[----:B------:R-:W-:Y:S01]  /*a300*/  IADD3 R8, P0, R2, 0x70, RZ ;  /* 0x0000007002087810 */ /* 0x000fe20007f1e0ff */
[----:B------:R0:W-:Y:S01]  /*a310*/  STL.64 [R1+0xc0], R26 ;  /* 0x0000c01a01007387 */ /* 0x0001e20000100a00 */
[----:B------:R-:W-:Y:S01]  /*a320*/  LEA.HI R4, R4, R3, RZ, 0x3 ;  /* 0x0000000304047211 */ /* 0x000fe200078f18ff */
[----:B------:R-:W1:Y:S01]  /*a330*/  LDC R228, c[0x0][0x450] ;  /* 0x00011400ffe47b82 */ /* 0x000e620000000800 */
[----:B------:R-:W-:Y:S01]  /*a340*/  IMAD.U32 R12, RZ, RZ, UR38 ;  /* 0x00000026ff0c7e24 */ /* 0x000fe2000f8e00ff */
[----:B------:R-:W-:Y:S01]  /*a350*/  IADD3 R20, P2, R2, 0xb0, RZ ;  /* 0x000000b002147810 */ /* 0x000fe20007f5e0ff */
[----:B------:R-:W-:Y:S01]  /*a360*/  IMAD.X R9, RZ, RZ, R18, P0 ;  /* 0x000000ffff097224 */ /* 0x000fe200000e0612 */
[C---:B------:R-:W-:Y:S01]  /*a370*/  LOP3.LUT R6, R4.reuse, 0xfffffff8, RZ, 0xc0, !PT ;  /* 0xfffffff804067812 */ /* 0x040fe200078ec0ff */
[----:B------:R-:W-:Y:S01]  /*a380*/  IMAD.SHL.U32 R4, R4, 0x40, RZ ;  /* 0x0000004004047824 */ /* 0x000fe200078e00ff */
[----:B------:R-:W-:Y:S01]  /*a390*/  IADD3 R46, P3, R2, 0xa0, RZ ;  /* 0x000000a0022e7810 */ /* 0x000fe20007f7e0ff */
[----:B------:R-:W-:Y:S01]  /*a3a0*/  IMAD.U32 R13, RZ, RZ, UR39 ;  /* 0x00000027ff0d7e24 */ /* 0x000fe2000f8e00ff */
[----:B------:R-:W-:Y:S01]  /*a3b0*/  STL.64 [R1+0xb0], R22 ;  /* 0x0000b01601007387 */ /* 0x000fe20000100a00 */
[----:B------:R-:W-:Y:S01]  /*a3c0*/  IMAD.IADD R6, R3, 0x1, -R6 ;  /* 0x0000000103067824 */ /* 0x000fe200078e0a06 */
[----:B------:R-:W-:Y:S01]  /*a3d0*/  LOP3.LUT R5, R4, 0xfffffe00, RZ, 0xc0, !PT ;  /* 0xfffffe0004057812 */ /* 0x000fe200078ec0ff */
[----:B0-----:R-:W0:Y:S01]  /*a3e0*/  LDC R26, c[0x0][0xad4] ;  /* 0x0002b500ff1a7b82 */ /* 0x001e220000000800 */
[----:B------:R-:W-:Y:S01]  /*a3f0*/  IMAD.MOV.U32 R14, RZ, RZ, 0x10 ;  /* 0x00000010ff0e7424 */ /* 0x000fe200078e00ff */
[----:B------:R-:W-:Y:S01]  /*a400*/  STL.U8 [R1+0xc8], RZ ;  /* 0x0000c8ff01007387 */ /* 0x000fe20000100000 */
[C---:B------:R-:W-:Y:S01]  /*a410*/  IMAD.SHL.U32 R3, R6.reuse, 0x40, RZ ;  /* 0x0000004006037824 */ /* 0x040fe200078e00ff */
[----:B------:R-:W-:Y:S01]  /*a420*/  LOP3.LUT P0, RZ, R6, 0x2, RZ, 0xc0, !PT ;  /* 0x0000000206ff7812 */ /* 0x000fe2000780c0ff */
[----:B------:R-:W-:Y:S01]  /*a430*/  IMAD R5, R0, 0x400, R5 ;  /* 0x0000040000057824 */ /* 0x000fe200078e0205 */
[----:B------:R-:W-:Y:S01]  /*a440*/  LOP3.LUT P1, RZ, R6, 0x4, RZ, 0xc0, !PT ;  /* 0x0000000406ff7812 */ /* 0x000fe2000782c0ff */
[----:B------:R-:W-:Y:S01]  /*a450*/  IMAD.MOV.U32 R0, RZ, RZ, 0x20 ;  /* 0x00000020ff007424 */ /* 0x000fe200078e00ff */
[----:B------:R-:W-:Y:S01]  /*a460*/  LOP3.LUT R3, R3, 0x1c0, RZ, 0xc0, !PT ;  /* 0x000001c003037812 */ /* 0x000fe200078ec0ff */
[----:B------:R-:W3:Y:S01]  /*a470*/  LDC.64 R6, c[0x0][0xae0] ;  /* 0x0002b800ff067b82 */ /* 0x000ee20000000a00 */
[----:B------:R-:W-:Y:S01]  /*a480*/  IMAD.X R21, RZ, RZ, R18, P2 ;  /* 0x000000ffff157224 */ /* 0x000fe200010e0612 */
[----:B------:R-:W-:Y:S01]  /*a490*/  STL.U8 [R1+0xfc], RZ ;  /* 0x0000fcff01007387 */ /* 0x000fe20000100000 */
[----:B------:R-:W-:Y:S01]  /*a4a0*/  LOP3.LUT R4, R3, 0x8, R10, 0xf8, !PT ;  /* 0x0000000803047812 */ /* 0x000fe200078ef80a */
[----:B------:R-:W-:Y:S01]  /*a4b0*/  IMAD.MOV.U32 R10, RZ, RZ, R24 ;  /* 0x000000ffff0a7224 */ /* 0x000fe200078e0018 */
[----:B------:R-:W-:Y:S01]  /*a4c0*/  SHF.R.U32.HI R3, RZ, 0x3, R3 ;  /* 0x00000003ff037819 */ /* 0x000fe20000011603 */
[----:B------:R-:W-:Y:S01]  /*a4d0*/  IMAD.X R47, RZ, RZ, R18, P3 ;  /* 0x000000ffff2f7224 */ /* 0x000fe200018e0612 */
[----:B------:R-:W-:Y:S01]  /*a4e0*/  STL.64 [R1+0xb8], R20 ;  /* 0x0000b81401007387 */ /* 0x000fe20000100a00 */
[----:B------:R-:W0:Y:S01]  /*a4f0*/  LDC R24, c[0x0][0x288] ;  /* 0x0000a200ff187b82 */ /* 0x000e220000000800 */
[----:B------:R-:W-:Y:S01]  /*a500*/  LOP3.LUT R4, R4, R3, RZ, 0x3c, !PT ;  /* 0x0000000304047212 */ /* 0x000fe200078e3cff */
[----:B------:R-:W-:Y:S01]  /*a510*/  IMAD.U32 R25, RZ, RZ, UR47 ;  /* 0x0000002fff197e24 */ /* 0x000fe2000f8e00ff */
[----:B------:R4:W-:Y:S01]  /*a520*/  STL.128 [R1+0x100], R8 ;  /* 0x0001000801007387 */ /* 0x0009e20000100c00 */
[----:B------:R-:W-:Y:S01]  /*a530*/  VIADD R204, R52, 0xffffff80 ;  /* 0xffffff8034cc7836 */ /* 0x000fe20000000000 */
[----:B------:R-:W-:Y:S01]  /*a540*/  BSSY B0, `(.L_x_5153) ;  /* 0x000001d000007945 */ /* 0x000fe20003800000 */
[----:B------:R-:W-:Y:S01]  /*a550*/  IMAD.IADD R3, R5, 0x1, R4 ;  /* 0x0000000105037824 */ /* 0x000fe200078e0204 */
[----:B------:R0:W-:Y:S01]  /*a560*/  STL.64 [R1+0x110], R46 ;  /* 0x0001102e01007387 */ /* 0x0001e20000100a00 */
[----:B------:R-:W5:Y:S02]  /*a570*/  LDC.64 R4, c[0x0][0xad8] ;  /* 0x0002b600ff047b82 */ /* 0x000f640000000a00 */
[----:B------:R-:W-:Y:S01]  /*a580*/  IMAD.WIDE.U32 R28, R3, 0x2, R12 ;  /* 0x00000002031c7825 */ /* 0x000fe200078e000c */
[----:B------:R0:W-:Y:S04]  /*a590*/  STL.U8 [R1+0x118], RZ ;  /* 0x000118ff01007387 */ /* 0x0001e80000100000 */
[----:B------:R0:W-:Y:S01]  /*a5a0*/  STL [R1+0xcc], R204 ;  /* 0x0000cccc01007387 */ /* 0x0001e20000100800 */
[----:B---3--:R-:W-:-:S02]  /*a5b0*/  IMAD.MOV.U32 R30, RZ, RZ, R6 ;  /* 0x000000ffff1e7224 */ /* 0x008fc400078e0006 */
[----:B------:R-:W-:Y:S01]  /*a5c0*/  IMAD.MOV.U32 R31, RZ, RZ, R7 ;  /* 0x000000ffff1f7224 */ /* 0x000fe200078e0007 */
[----:B----4-:R-:W3:Y:S01]  /*a5d0*/  LDC.64 R8, c[0x0][0x448] ;  /* 0x00011200ff087b82 */ /* 0x010ee20000000a00 */
[----:B------:R-:W-:Y:S01]  /*a5e0*/  SEL R11, R0, 0xffffffe0, !P1 ;  /* 0xffffffe0000b7807 */ /* 0x000fe20004800000 */
[----:B-1----:R1:W-:Y:S01]  /*a5f0*/  STL [R1+0xf8], R228 ;  /* 0x0000f8e401007387 */ /* 0x0023e20000100800 */
[----:B------:R-:W-:Y:S02]  /*a600*/  SEL R10, R14, 0xfffffff0, !P0 ;  /* 0xfffffff00e0a7807 */ /* 0x000fe40004000000 */
[----:B------:R-:W-:Y:S01]  /*a610*/  IADD3 R14, P0, R28, 0x36400, RZ ;  /* 0x000364001c0e7810 */ /* 0x000fe20007f1e0ff */
[----:B------:R-:W-:Y:S02]  /*a620*/  IMAD.MOV.U32 R28, RZ, RZ, RZ ;  /* 0x000000ffff1c7224 */ /* 0x000fe400078e00ff */
[----:B------:R1:W-:Y:S02]  /*a630*/  STL.64 [R1+0xa0], R10 ;  /* 0x0000a00a01007387 */ /* 0x0003e40000100a00 */
[----:B------:R-:W-:-:S02]  /*a640*/  IMAD.X R15, RZ, RZ, R29, P0 ;  /* 0x000000ffff0f7224 */ /* 0x000fc400000e061d */
[----:B-----5:R-:W-:Y:S02]  /*a650*/  IMAD.MOV.U32 R27, RZ, RZ, R4 ;  /* 0x000000ffff1b7224 */ /* 0x020fe400078e0004 */
[----:B------:R-:W-:Y:S01]  /*a660*/  IMAD.MOV.U32 R29, RZ, RZ, R5 ;  /* 0x000000ffff1d7224 */ /* 0x000fe200078e0005 */
[----:B------:R1:W-:Y:S04]  /*a670*/  STL.64 [R1+0xa8], R14 ;  /* 0x0000a80e01007387 */ /* 0x0003e80000100a00 */
[----:B0-----:R1:W-:Y:S04]  /*a680*/  STL.128 [R1+0xd0], R24 ;  /* 0x0000d01801007387 */ /* 0x0013e80000100c00 */
[----:B------:R1:W-:Y:S04]  /*a690*/  STL.128 [R1+0xe0], R28 ;  /* 0x0000e01c01007387 */ /* 0x0003e80000100c00 */
[----:B---3--:R1:W-:Y:S01]  /*a6a0*/  STL.64 [R1+0xf0], R8 ;  /* 0x0000f00801007387 */ /* 0x0083e20000100a00 */
[----:B--2---:R-:W-:-:S04]  /*a6b0*/  LEA.HI R0, R39, R39, RZ, 0x1 ;  /* 0x0000002727007211 */ /* 0x004fc800078f08ff */
[----:B------:R-:W-:-:S05]  /*a6c0*/  LOP3.LUT R0, R0, 0xfffffffe, RZ, 0xc0, !PT ;  /* 0xfffffffe00007812 */ /* 0x000fca00078ec0ff */
[----:B------:R-:W-:-:S05]  /*a6d0*/  IMAD.IADD R0, R39, 0x1, -R0 ;  /* 0x0000000127007824 */ /* 0x000fca00078e0a00 */
[----:B------:R-:W-:-:S04]  /*a6e0*/  SHF.L.U32 R0, R0, 0x1f, RZ ;  /* 0x0000001f00007819 */ /* 0x000fc800000006ff */
[----:B------:R-:W0:Y:S02]  /*a6f0*/  SYNCS.PHASECHK.TRANS64.TRYWAIT P0, [UR44+0x38800], R0 ;  /* 0x03880000ff0075a7 */ /* 0x000e24000800016c */
[----:B01----:R-:W-:Y:S05]  /*a700*/  @!P0 BRA `(.L_x_5154) ;  /* 0x000001ec000c8947 */ /* 0x003fea0003800000 */
.L_x_5339:
[----:B------:R-:W-:Y:S05]  /*a710*/  BSYNC B0 ;  /* 0x0000000000007941 */ /* 0x000fea0003800000 */
.L_x_5153:
[----:B------:R-:W2:Y:S04]  /*a720*/  LDL R28, [R1] ;  /* 0x00000000011c7983 */ /* 0x000ea80000100800 */
[----:B------:R1:W5:Y:S01]  /*a730*/  LDL.64 R10, [R1+0x1c0] ;  /* 0x0001c000010a7983 */ /* 0x0003620000100a00 */
[----:B0-----:R-:W-:Y:S01]  /*a740*/  IADD3 R0, P0, R2, 0xc8, RZ ;  /* 0x000000c802007810 */ /* 0x001fe20007f1e0ff */
[----:B------:R-:W-:Y:S01]  /*a750*/  IMAD.MOV.U32 R26, RZ, RZ, R33 ;  /* 0x000000ffff1a7224 */ /* 0x000fe200078e0021 */
[----:B------:R-:W-:Y:S01]  /*a760*/  BSSY B0, `(.L_x_5155) ;  /* 0x000003b000007945 */ /* 0x000fe20003800000 */
[----:B------:R-:W-:Y:S02]  /*a770*/  IMAD.MOV.U32 R27, RZ, RZ, R48 ;  /* 0x000000ffff1b7224 */ /* 0x000fe400078e0030 */
[----:B------:R-:W-:-:S02]  /*a780*/  IMAD.MOV.U32 R24, RZ, RZ, R210 ;  /* 0x000000ffff187224 */ /* 0x000fc400078e00d2 */
[----:B------:R-:W-:Y:S02]  /*a790*/  IMAD.MOV.U32 R25, RZ, RZ, R207 ;  /* 0x000000ffff197224 */ /* 0x000fe400078e00cf */
[----:B------:R-:W-:Y:S01]  /*a7a0*/  IMAD.X R3, RZ, RZ, R18, P0 ;  /* 0x000000ffff037224 */ /* 0x000fe200000e0612 */
[----:B------:R-:W-:Y:S01]  /*a7b0*/  IADD3 R20, P0, R2, 0xfc, RZ ;  /* 0x000000fc02147810 */ /* 0x000fe20007f1e0ff */
[----:B------:R-:W-:Y:S01]  /*a7c0*/  IMAD.MOV.U32 R14, RZ, RZ, R212 ;  /* 0x000000ffff0e7224 */ /* 0x000fe200078e00d4 */
[----:B------:R0:W-:Y:S01]  /*a7d0*/  STL.128 [R1+0x120], R24 ;  /* 0x0001201801007387 */ /* 0x0001e20000100c00 */
[----:B------:R-:W-:Y:S02]  /*a7e0*/  IMAD.MOV.U32 R15, RZ, RZ, R211 ;  /* 0x000000ffff0f7224 */ /* 0x000fe400078e00d3 */
[----:B------:R-:W-:Y:S02]  /*a7f0*/  IMAD.X R21, RZ, RZ, R18, P0 ;  /* 0x000000ffff157224 */ /* 0x000fe400000e0612 */
[----:B------:R-:W-:Y:S01]  /*a800*/  IMAD.MOV.U32 R46, RZ, RZ, R34 ;  /* 0x000000ffff2e7224 */ /* 0x000fe200078e0022 */
[----:B------:R3:W-:Y:S01]  /*a810*/  STL.128 [R1+0x150], R12 ;  /* 0x0001500c01007387 */ /* 0x0007e20000100c00 */
[----:B------:R-:W-:-:S02]  /*a820*/  IMAD.MOV.U32 R47, RZ, RZ, R41 ;  /* 0x000000ffff2f7224 */ /* 0x000fc400078e0029 */
[----:B------:R-:W-:Y:S02]  /*a830*/  IMAD.MOV.U32 R41, RZ, RZ, R53 ;  /* 0x000000ffff297224 */ /* 0x000fe400078e0035 */
[----:B------:R-:W-:Y:S01]  /*a840*/  IMAD.MOV.U32 R33, RZ, RZ, R37 ;  /* 0x000000ffff217224 */ /* 0x000fe200078e0025 */
[----:B------:R-:W-:Y:S01]  /*a850*/  STL.128 [R1+0x160], R44 ;  /* 0x0001602c01007387 */ /* 0x000fe20000100c00 */
[----:B0-----:R-:W-:-:S03]  /*a860*/  IMAD.MOV.U32 R26, RZ, RZ, R2 ;  /* 0x000000ffff1a7224 */ /* 0x001fc600078e0002 */
[----:B------:R-:W-:Y:S01]  /*a870*/  STL.128 [R1+0x170], R40 ;  /* 0x0001702801007387 */ /* 0x000fe20000100c00 */
[----:B------:R-:W-:Y:S02]  /*a880*/  IMAD.MOV.U32 R27, RZ, RZ, R18 ;  /* 0x000000ffff1b7224 */ /* 0x000fe400078e0012 */
[----:B------:R-:W-:Y:S01]  /*a890*/  IMAD.MOV.U32 R24, RZ, RZ, R0 ;  /* 0x000000ffff187224 */ /* 0x000fe200078e0000 */
[C---:B------:R-:W-:Y:S01]  /*a8a0*/  IADD3 R0, P1, R2.reuse, 0x3d0, RZ ;  /* 0x000003d002007810 */ /* 0x040fe20007f3e0ff */
[----:B------:R-:W-:Y:S01]  /*a8b0*/  IMAD.MOV.U32 R25, RZ, RZ, R3 ;  /* 0x000000ffff197224 */ /* 0x000fe200078e0003 */
[----:B---3--:R-:W-:-:S03]  /*a8c0*/  IADD3 R14, P0, R2, 0x1d0, RZ ;  /* 0x000001d0020e7810 */ /* 0x008fc60007f1e0ff */
[--C-:B------:R-:W-:Y:S01]  /*a8d0*/  IMAD.X R3, RZ, RZ, R18.reuse, P1 ;  /* 0x000000ffff037224 */ /* 0x100fe200008e0612 */
[----:B------:R0:W-:Y:S01]  /*a8e0*/  STL.128 [R1+0x130], R24 ;  /* 0x0001301801007387 */ /* 0x0001e20000100c00 */
[----:B------:R-:W-:Y:S01]  /*a8f0*/  IADD3 R8, P1, R2, 0xb8, RZ ;  /* 0x000000b802087810 */ /* 0x000fe20007f3e0ff */
[----:B------:R-:W-:-:S04]  /*a900*/  IMAD.X R15, RZ, RZ, R18, P0 ;  /* 0x000000ffff0f7224 */ /* 0x000fc800000e0612 */
[----:B------:R-:W-:Y:S02]  /*a910*/  IMAD.MOV.U32 R34, RZ, RZ, R8 ;  /* 0x000000ffff227224 */ /* 0x000fe400078e0008 */
[----:B0-----:R-:W-:Y:S02]  /*a920*/  IMAD.MOV.U32 R24, RZ, RZ, R35 ;  /* 0x000000ffff187224 */ /* 0x001fe400078e0023 */
[----:B------:R-:W-:Y:S02]  /*a930*/  IMAD.MOV.U32 R25, RZ, RZ, R50 ;  /* 0x000000ffff197224 */ /* 0x000fe400078e0032 */
[----:B------:R-:W-:Y:S02]  /*a940*/  IMAD.MOV.U32 R26, RZ, RZ, R36 ;  /* 0x000000ffff1a7224 */ /* 0x000fe400078e0024 */
[----:B------:R-:W-:-:S05]  /*a950*/  IMAD.MOV.U32 R27, RZ, RZ, R49 ;  /* 0x000000ffff1b7224 */ /* 0x000fca00078e0031 */
[----:B------:R0:W-:Y:S02]  /*a960*/  STL.128 [R1+0x140], R24 ;  /* 0x0001401801007387 */ /* 0x0001e40000100c00 */
[----:B0-----:R-:W-:Y:S01]  /*a970*/  IMAD.MOV.U32 R24, RZ, RZ, R0 ;  /* 0x000000ffff187224 */ /* 0x001fe200078e0000 */
[C---:B------:R-:W-:Y:S01]  /*a980*/  IADD3 R0, P2, R2.reuse, 0x100, RZ ;  /* 0x0000010002007810 */ /* 0x040fe20007f5e0ff */
[----:B------:R-:W-:Y:S02]  /*a990*/  IMAD.MOV.U32 R26, RZ, RZ, R20 ;  /* 0x000000ffff1a7224 */ /* 0x000fe400078e0014 */
[----:B------:R-:W-:Y:S02]  /*a9a0*/  IMAD.MOV.U32 R27, RZ, RZ, R21 ;  /* 0x000000ffff1b7224 */ /* 0x000fe400078e0015 */
[----:B------:R-:W-:Y:S02]  /*a9b0*/  IMAD.MOV.U32 R25, RZ, RZ, R3 ;  /* 0x000000ffff197224 */ /* 0x000fe400078e0003 */
[--C-:B------:R-:W-:Y:S01]  /*a9c0*/  IMAD.X R3, RZ, RZ, R18.reuse, P1 ;  /* 0x000000ffff037224 */ /* 0x100fe200008e0612 */
[----:B------:R-:W-:Y:S01]  /*a9d0*/  IADD3 R12, P1, R2, 0x118, RZ ;  /* 0x00000118020c7810 */ /* 0x000fe20007f3e0ff */
[----:B------:R-:W-:Y:S01]  /*a9e0*/  IMAD.X R13, RZ, RZ, R18, P2 ;  /* 0x000000ffff0d7224 */ /* 0x000fe200010e0612 */
[----:B------:R0:W-:Y:S01]  /*a9f0*/  STL.128 [R1+0x180], R24 ;  /* 0x0001801801007387 */ /* 0x0001e20000100c00 */
[----:B------:R-:W-:-:S02]  /*aa00*/  IMAD.MOV.U32 R35, RZ, RZ, R3 ;  /* 0x000000ffff237224 */ /* 0x000fc400078e0003 */
[----:B------:R-:W-:-:S03]  /*aa10*/  IMAD.X R3, RZ, RZ, R18, P1 ;  /* 0x000000ffff037224 */ /* 0x000fc600008e0612 */
[----:B------:R-:W-:Y:S01]  /*aa20*/  STL.128 [R1+0x190], R32 ;  /* 0x0001902001007387 */ /* 0x000fe20000100c00 */
[----:B0-----:R-:W-:Y:S02]  /*aa30*/  IMAD.MOV.U32 R24, RZ, RZ, R0 ;  /* 0x000000ffff187224 */ /* 0x001fe400078e0000 */
[----:B------:R-:W-:Y:S02]  /*aa40*/  IMAD.MOV.U32 R25, RZ, RZ, R13 ;  /* 0x000000ffff197224 */ /* 0x000fe400078e000d */
[----:B------:R-:W-:Y:S02]  /*aa50*/  IMAD.MOV.U32 R26, RZ, RZ, R14 ;  /* 0x000000ffff1a7224 */ /* 0x000fe400078e000e */
[----:B------:R-:W-:-:S05]  /*aa60*/  IMAD.MOV.U32 R27, RZ, RZ, R15 ;  /* 0x000000ffff1b7224 */ /* 0x000fca00078e000f */
[----:B------:R0:W-:Y:S02]  /*aa70*/  STL.128 [R1+0x1a0], R24 ;  /* 0x0001a01801007387 */ /* 0x0001e40000100c00 */
[----:B0-----:R-:W-:Y:S02]  /*aa80*/  IMAD.MOV.U32 R24, RZ, RZ, R38 ;  /* 0x000000ffff187224 */ /* 0x001fe400078e0026 */
[----:B------:R-:W-:Y:S02]  /*aa90*/  IMAD.MOV.U32 R25, RZ, RZ, R51 ;  /* 0x000000ffff197224 */ /* 0x000fe400078e0033 */
[----:B------:R-:W-:Y:S02]  /*aaa0*/  IMAD.MOV.U32 R26, RZ, RZ, R12 ;  /* 0x000000ffff1a7224 */ /* 0x000fe400078e000c */
[----:B------:R-:W-:-:S05]  /*aab0*/  IMAD.MOV.U32 R27, RZ, RZ, R3 ;  /* 0x000000ffff1b7224 */ /* 0x000fca00078e0003 */
[----:B------:R1:W-:Y:S01]  /*aac0*/  STL.128 [R1+0x1b0], R24 ;  /* 0x0001b01801007387 */ /* 0x0003e20000100c00 */
[----:B--2---:R-:W-:-:S04]  /*aad0*/  LOP3.LUT R0, R28, 0x1, RZ, 0xfc, !PT ;  /* 0x000000011c007812 */ /* 0x004fc800078efcff */
[----:B------:R-:W-:-:S13]  /*aae0*/  ISETP.NE.AND P1, PT, R0, 0x3, PT ;  /* 0x000000030000780c */ /* 0x000fda0003f25270 */
[----:B-1----:R-:W-:Y:S05]  /*aaf0*/  @!P1 BRA `(.L_x_5156) ;  /* 0x0000000000049947 */ /* 0x002fea0003800000 */
[----:B------:R-:W-:Y:S01]  /*ab00*/  BPT.TRAP 0x1 ;  /* 0x000000040000795c */ /* 0x000fe20000300000 */
.L_x_5156:
[----:B------:R-:W-:Y:S05]  /*ab10*/  BSYNC B0 ;  /* 0x0000000000007941 */ /* 0x000fea0003800000 */
.L_x_5155:
[----:B------:R-:W2:Y:S01]  /*ab20*/  LDL.64 R12, [R1+0x18] ;  /* 0x00001800010c7983 */ /* 0x000ea20000100a00 */
[----:B-----5:R-:W-:Y:S01]  /*ab30*/  SHF.L.U32 R11, R11, 0x1f, RZ ;  /* 0x0000001f0b0b7819 */ /* 0x020fe200000006ff */
[----:B------:R-:W-:Y:S01]  /*ab40*/  BSSY B0, `(.L_x_5157) ;  /* 0x0000006000007945 */ /* 0x000fe20003800000 */
[----:B--2---:R-:W-:-:S05]  /*ab50*/  MOV R3, R12 ;  /* 0x0000000c00037202 */ /* 0x004fca0000000f00 */
[----:B------:R-:W-:-:S04]  /*ab60*/  IMAD R10, R10, 0x8, R3 ;  /* 0x000000080a0a7824 */ /* 0x000fc800078e0203 */
[----:B------:R0:W1:Y:S01]  /*ab70*/  SYNCS.PHASECHK.TRANS64.TRYWAIT P0, [R10+URZ], R11 ;  /* 0x0000000b0a0075a7 */ /* 0x000062000800017f */
[----:B------:R-:W-:Y:S05]  /*ab80*/  @!P1 BRA `(.L_x_5158) ;  /* 0x0000000000049947 */ /* 0x000fea0003800000 */
[----:B------:R-:W-:Y:S01]  /*ab90*/  BPT.TRAP 0x1 ;  /* 0x000000040000795c */ /* 0x000fe20000300000 */
.L_x_5158:
[----:B------:R-:W-:Y:S05]  /*aba0*/  BSYNC B0 ;  /* 0x0000000000007941 */ /* 0x000fea0003800000 */
.L_x_5157:
[----:B------:R-:W-:Y:S04]  /*abb0*/  BSSY B0, `(.L_x_5159) ;  /* 0x0000004000007945 */ /* 0x000fe80003800000 */
[----:B-1----:R-:W-:Y:S05]  /*abc0*/  @P0 BRA `(.L_x_5160) ;  /* 0x0000000000080947 */ /* 0x002fea0003800000 */
[----:B------:R-:W1:Y:S02]  /*abd0*/  SYNCS.PHASECHK.TRANS64.TRYWAIT P0, [R10+URZ], R11 ;  /* 0x0000000b0a0075a7 */ /* 0x000e64000800017f */
[----:B-1----:R-:W-:Y:S05]  /*abe0*/  @!P0 BRA `(.L_x_5161) ;  /* 0x000001e400ec8947 */ /* 0x002fea0003800000 */
.L_x_5160:
[----:B------:R-:W-:Y:S05]  /*abf0*/  BSYNC B0 ;  /* 0x0000000000007941 */ /* 0x000fea0003800000 */
.L_x_5159:
[----:B------:R-:W2:Y:S04]  /*ac00*/  LDL R15, [R1+0x1c0] ;  /* 0x0001c000010f7983 */ /* 0x000ea80000100800 */
[----:B01----:R-:W2:Y:S01]  /*ac10*/  LDL.64 R10, [R1+0x80] ;  /* 0x00008000010a7983 */ /* 0x003ea20000100a00 */
[----:B------:R-:W-:Y:S05]  /*ac20*/  WARPSYNC.ALL ;  /* 0x0000000000007948 */ /* 0x000fea0003800000 */
[----:B------:R-:W3:Y:S04]  /*ac30*/  LDL.64 R24, [R1+0x78] ;  /* 0x0000780001187983 */ /* 0x000ee80000100a00 */
[----:B------:R-:W4:Y:S04]  /*ac40*/  LDL.64 R12, [R1+0x78] ;  /* 0x00007800010c7983 */ /* 0x000f280000100a00 */
[----:B------:R-:W5:Y:S04]  /*ac50*/  LDL.64 R20, [R1+0x78] ;  /* 0x0000780001147983 */ /* 0x000f680000100a00 */
[----:B------:R-:W5:Y:S01]  /*ac60*/  LDL.64 R56, [R1+0x78] ;  /* 0x0000780001387983 */ /* 0x000f620000100a00 */
[----:B--2---:R-:W-:Y:S01]  /*ac70*/  IMAD R10, R15, 0x200, R10 ;  /* 0x000002000f0a7824 */ /* 0x004fe200078e020a */
[----:B------:R-:W-:-:S02]  /*ac80*/  R2UR UR7, R11 ;  /* 0x000000000b0772ca */ /* 0x000fc400000e0000 */
[----:B------:R-:W2:Y:S01]  /*ac90*/  LDL R3, [R1+0x1cc] ;  /* 0x0001cc0001037983 */ /* 0x000ea20000100800 */
[C---:B------:R-:W-:Y:S01]  /*aca0*/  VIADD R14, R10.reuse, 0x2 ;  /* 0x000000020a0e7836 */ /* 0x040fe20000000000 */
[----:B------:R-:W-:Y:S01]  /*acb0*/  R2UR UR6, R10 ;  /* 0x000000000a0672ca */ /* 0x000fe200000e0000 */
[----:B------:R-:W-:Y:S01]  /*acc0*/  IMAD.MOV.U32 R15, RZ, RZ, R11 ;  /* 0x000000ffff0f7224 */ /* 0x000fe200078e000b */
[----:B------:R0:W-:Y:S01]  /*acd0*/  STL [R1+0x60], RZ ;  /* 0x000060ff01007387 */ /* 0x0001e20000100800 */
[----:B------:R-:W-:Y:S01]  /*ace0*/  BSSY B0, `(.L_x_5162) ;  /* 0x000002c000007945 */ /* 0x000fe20003800000 */
[----:B---3--:R-:W-:Y:S02]  /*acf0*/  R2UR UR4, R24 ;  /* 0x00000000180472ca */ /* 0x008fe400000e0000 */
[----:B------:R-:W-:Y:S02]  /*ad00*/  R2UR UR5, R25 ;  /* 0x00000000190572ca */ /* 0x000fe400000e0000 */
[----:B------:R-:W-:Y:S01]  /*ad10*/  WARPGROUP.ARRIVE ;  /* 0x00000000000079c5 */ /* 0x000fe20000000000 */
[----:B----4-:R-:W-:-:S02]  /*ad20*/  VIADD R12, R12, 0x2 ;  /* 0x000000020c0c7836 */ /* 0x010fc40000000000 */
[----:B-----5:R-:W-:Y:S02]  /*ad30*/  VIADD R20, R20, 0x4 ;  /* 0x0000000414147836 */ /* 0x020fe40000000000 */
[----:B------:R-:W-:-:S06]  /*ad40*/  VIADD R56, R56, 0x6 ;  /* 0x0000000638387836 */ /* 0x000fcc0000000000 */
[----:B------:R-:W-:Y:S01]  /*ad50*/  HGMMA.64x64x16.F32 R24, gdesc[UR4], RZ, !UPT, gsb0 ;  /* 0x00e00000041879f0 */ /* 0x000fe2000c0008ff */
[----:B------:R-:W-:Y:S02]  /*ad60*/  R2UR UR6, R14 ;  /* 0x000000000e0672ca */ /* 0x000fe400000e0000 */
[----:B------:R-:W-:Y:S02]  /*ad70*/  R2UR UR7, R15 ;  /* 0x000000000f0772ca */ /* 0x000fe400000e0000 */
[----:B------:R-:W-:Y:S01]  /*ad80*/  R2UR UR4, R12 ;  /* 0x000000000c0472ca */ /* 0x000fe200000e0000 */
[C---:B------:R-:W-:Y:S01]  /*ad90*/  VIADD R12, R10.reuse, 0x4 ;  /* 0x000000040a0c7836 */ /* 0x040fe20000000000 */
[----:B------:R-:W-:Y:S01]  /*ada0*/  R2UR UR5, R13 ;  /* 0x000000000d0572ca */ /* 0x000fe200000e0000 */
[----:B------:R-:W-:Y:S01]  /*adb0*/  IMAD.MOV.U32 R13, RZ, RZ, R11 ;  /* 0x000000ffff0d7224 */ /* 0x000fe200078e000b */
[----:B--2---:R-:W-:Y:S01]  /*adc0*/  LEA.HI R0, R3, R3, RZ, 0x1 ;  /* 0x0000000303007211 */ /* 0x004fe200078f08ff */
[----:B------:R-:W-:-:S03]  /*add0*/  VIADD R10, R10, 0x6 ;  /* 0x000000060a0a7836 */ /* 0x000fc60000000000 */
[----:B------:R-:W-:Y:S01]  /*ade0*/  LOP3.LUT R8, R0, 0xfffffffe, RZ, 0xc0, !PT ;  /* 0xfffffffe00087812 */ /* 0x000fe200078ec0ff */
[----:B------:R-:W-:-:S04]  /*adf0*/  IMAD.MOV.U32 R0, RZ, RZ, 0x1 ;  /* 0x00000001ff007424 */ /* 0x000fc800078e00ff */
[----:B------:R-:W-:Y:S01]  /*ae00*/  IMAD.IADD R3, R3, 0x1, -R8 ;  /* 0x0000000103037824 */ /* 0x000fe200078e0a08 */
[----:B------:R0:W-:Y:S04]  /*ae10*/  STL [R1+0x60], R0 ;  /* 0x0000600001007387 */ /* 0x0001e80000100800 */
[----:B------:R-:W-:Y:S01]  /*ae20*/  SHF.L.U32 R3, R3, 0x1f, RZ ;  /* 0x0000001f03037819 */ /* 0x000fe200000006ff */
[----:B------:R0:W-:Y:S04]  /*ae30*/  STL [R1+0x60], R0 ;  /* 0x0000600001007387 */ /* 0x0001e80000100800 */
[----:B------:R0:W-:Y:S04]  /*ae40*/  STL [R1+0x60], R0 ;  /* 0x0000600001007387 */ /* 0x0001e80000100800 */
[----:B------:R0:W-:Y:S01]  /*ae50*/  STL [R1+0x60], R0 ;  /* 0x0000600001007387 */ /* 0x0001e20000100800 */
[----:B------:R-:W-:-:S02]  /*ae60*/  WARPGROUP.DEPBAR.LE gsb0, 0x0 ;  /* 0x00008000000079c5 */ /* 0x000fc40000010000 */
[----:B------:R-:W-:-:S06]  /*ae70*/  WARPGROUP.ARRIVE ;  /* 0x00000000000079c5 */ /* 0x000fcc0000000000 */
        /* <DEDUP_REMOVED lines=16> */
[----:B------:R-:W1:Y:S02]  /*af80*/  SYNCS.PHASECHK.TRANS64.TRYWAIT P0, [UR44+0x38810], R3 ;  /* 0x03881003ff0075a7 */ /* 0x000e64000800016c */
[----:B01----:R-:W-:Y:S05]  /*af90*/  @!P0 BRA `(.L_x_5163) ;  /* 0x000001e400148947 */ /* 0x003fea0003800000 */
.L_x_5340:
[----:B------:R-:W-:Y:S05]  /*afa0*/  BSYNC B0 ;  /* 0x0000000000007941 */ /* 0x000fea0003800000 */
.L_x_5162:
[----:B0-----:R-:W2:Y:S04]  /*afb0*/  LDL R3, [R1+0x28] ;  /* 0x0000280001037983 */ /* 0x001ea80000100800 */
[----:B------:R0:W5:Y:S01]  /*afc0*/  LDL.64 R10, [R1+0x1c0] ;  /* 0x0001c000010a7983 */ /* 0x0001620000100a00 */
[----:B------:R-:W-:Y:S01]  /*afd0*/  BSSY B0, `(.L_x_5164) ;  /* 0x0000005000007945 */ /* 0x000fe20003800000 */
[----:B--2---:R-:W-:-:S04]  /*afe0*/  LOP3.LUT R3, R3, 0x1, RZ, 0xfc, !PT ;  /* 0x0000000103037812 */ /* 0x004fc800078efcff */
[----:B------:R-:W-:-:S13]  /*aff0*/  ISETP.NE.AND P1, PT, R3, 0x3, PT ;  /* 0x000000030300780c */ /* 0x000fda0003f25270 */
[----:B0-----:R-:W-:Y:S05]  /*b000*/  @!P1 BRA `(.L_x_5165) ;  /* 0x0000000000049947 */ /* 0x001fea0003800000 */
[----:B------:R-:W-:Y:S01]  /*b010*/  BPT.TRAP 0x1 ;  /* 0x000000040000795c */ /* 0x000fe20000300000 */
.L_x_5165:
[----:B------:R-:W-:Y:S05]  /*b020*/  BSYNC B0 ;  /* 0x0000000000007941 */ /* 0x000fea0003800000 */
.L_x_5164:
        /* <DEDUP_REMOVED lines=8> */
.L_x_5167:
[----:B------:R-:W-:Y:S05]  /*b0b0*/  BSYNC B0 ;  /* 0x0000000000007941 */ /* 0x000fea0003800000 */
.L_x_5166:
[----:B------:R-:W-:Y:S04]  /*b0c0*/  BSSY B0, `(.L_x_5168) ;  /* 0x0000004000007945 */ /* 0x000fe80003800000 */
[----:B-1----:R-:W-:Y:S05]  /*b0d0*/  @P0 BRA `(.L_x_5169) ;  /* 0x0000000000080947 */ /* 0x002fea0003800000 */
[----:B------:R-:W1:Y:S02]  /*b0e0*/  SYNCS.PHASECHK.TRANS64.TRYWAIT P0, [R10+URZ], R11 ;  /* 0x0000000b0a0075a7 */ /* 0x000e64000800017f */
[----:B-1----:R-:W-:Y:S05]  /*b0f0*/  @!P0 BRA `(.L_x_5170) ;  /* 0x000001e000d48947 */ /* 0x002fea0003800000 */
.L_x_5169:
[----:B------:R-:W-:Y:S05]  /*b100*/  BSYNC B0 ;  /* 0x0000000000007941 */ /* 0x000fea0003800000 */
.L_x_5168:
[----:B------:R-:W2:Y:S04]  /*b110*/  LDL R8, [R1+0x68] ;  /* 0x0000680001087983 */ /* 0x000ea80000100800 */
[----:B------:R-:W3:Y:S04]  /*b120*/  LDL R3, [R1+0x1c0] ;  /* 0x0001c00001037983 */ /* 0x000ee80000100800 */
[----:B01----:R-:W3:Y:S04]  /*b130*/  LDL.64 R10, [R1+0x98] ;  /* 0x00009800010a7983 */ /* 0x003ee80000100a00 */
[----:B------:R-:W4:Y:S04]  /*b140*/  LDL.64 R12, [R1+0x90] ;  /* 0x00009000010c7983 */ /* 0x000f280000100a00 */
[----:B------:R-:W4:Y:S04]  /*b150*/  LDL.64 R14, [R1+0x90] ;  /* 0x00009000010e7983 */ /* 0x000f280000100a00 */
[----:B------:R-:W4:Y:S04]  /*b160*/  LDL.64 R20, [R1+0x90] ;  /* 0x0000900001147983 */ /* 0x000f280000100a00 */
[----:B------:R-:W4:Y:S01]  /*b170*/  LDL.64 R56, [R1+0x90] ;  /* 0x0000900001387983 */ /* 0x000f220000100a00 */
[----:B------:R-:W-:Y:S05]  /*b180*/  WARPSYNC.ALL ;  /* 0x0000000000007948 */ /* 0x000fea0003800000 */
[----:B------:R-:W-:Y:S01]  /*b190*/  WARPGROUP.ARRIVE ;  /* 0x00000000000079c5 */ /* 0x000fe20000000000 */
[----:B------:R-:W4:Y:S04]  /*b1a0*/  LDL.64 R58, [R1+0x90] ;  /* 0x00009000013a7983 */ /* 0x000f280000100a00 */
[----:B------:R-:W4:Y:S01]  /*b1b0*/  LDL.64 R60, [R1+0x90] ;  /* 0x00009000013c7983 */ /* 0x000f220000100a00 */
[----:B------:R-:W0:Y:S03]  /*b1c0*/  S2R R62, SR_TID.X ;  /* 0x00000000003e7919 */ /* 0x000e260000002100 */
[----:B------:R-:W4:Y:S04]  /*b1d0*/  LDL.64 R64, [R1+0x90] ;  /* 0x0000900001407983 */ /* 0x000f280000100a00 */
[----:B------:R-:W4:Y:S01]  /*b1e0*/  LDL.64 R66, [R1+0x90] ;  /* 0x0000900001427983 */ /* 0x000f220000100a00 */
[----:B--2---:R-:W-:Y:S01]  /*b1f0*/  ISETP.NE.U32.AND P0, PT, R8, RZ, PT ;  /* 0x000000ff0800720c */ /* 0x004fe20003f05070 */
[----:B---3--:R-:W-:Y:S01]  /*b200*/  IMAD R10, R3, 0x1000, R10 ;  /* 0x00001000030a7824 */ /* 0x008fe200078e020a */
[----:B------:R-:W-:-:S02]  /*b210*/  R2UR UR7, R11 ;  /* 0x000000000b0772ca */ /* 0x000fc400000e0000 */
[----:B----4-:R-:W-:Y:S02]  /*b220*/  R2UR UR4, R12 ;  /* 0x000000000c0472ca */ /* 0x010fe400000e0000 */
[----:B------:R-:W-:Y:S02]  /*b230*/  R2UR UR6, R10 ;  /* 0x000000000a0672ca */ /* 0x000fe400000e0000 */
[----:B------:R-:W-:-:S05]  /*b240*/  R2UR UR5, R13 ;  /* 0x000000000d0572ca */ /* 0x000fca00000e0000 */
[----:B------:R-:W-:-:S08]  /*b250*/  VOTEU.ANY UP0, P0 ;  /* 0x00000000003f7886 */ /* 0x000fd00000000100 */
[----:B------:R-:W-:Y:S01]  /*b260*/  HGMMA.64x64x16.F32 R24, gdesc[UR4], R24, UP0, gsb0 ;  /* 0x00e00000041879f0 */ /* 0x000fe2000b800818 */
[----:B------:R-:W-:Y:S02]  /*b270*/  VIADD R14, R14, 0x2 ;  /* 0x000000020e0e7836 */ /* 0x000fe40000000000 */
[----:B------:R-:W-:Y:S02]  /*b280*/  VIADD R12, R10, 0x2 ;  /* 0x000000020a0c7836 */ /* 0x000fe40000000000 */
[----:B------:R-:W-:Y:S01]  /*b290*/  IMAD.MOV.U32 R13, RZ, RZ, R11 ;  /* 0x000000ffff0d7224 */ /* 0x000fe200078e000b */
[----:B------:R-:W-:Y:S02]  /*b2a0*/  R2UR UR4, R14 ;  /* 0x000000000e0472ca */ /* 0x000fe400000e0000 */
[----:B------:R-:W-:Y:S02]  /*b2b0*/  R2UR UR6, R12 ;  /* 0x000000000c0672ca */ /* 0x000fe400000e0000 */
[----:B------:R-:W-:-:S02]  /*b2c0*/  R2UR UR7, R13 ;  /* 0x000000000d0772ca */ /* 0x000fc400000e0000 */
[----:B------:R-:W-:Y:S01]  /*b2d0*/  R2UR UR5, R15 ;  /* 0x000000000f0572ca */ /* 0x000fe200000e0000 */
[----:B------:R-:W-:Y:S02]  /*b2e0*/  WARPGROUP.DEPBAR.LE gsb0, 0x0 ;  /* 0x00008000000079c5 */ /* 0x000fe40000010000 */
[----:B------:R-:W-:Y:S01]  /*b2f0*/  WARPGROUP.ARRIVE ;  /* 0x00000000000079c5 */ /* 0x000fe20000000000 */
[----:B------:R-:W-:Y:S01]  /*b300*/  VIADD R20, R20, 0x4 ;  /* 0x0000000414147836 */ /* 0x000fe20000000000 */
[----:B------:R-:W2:Y:S08]  /*b310*/  LDL.64 R14, [R1+0x90] ;  /* 0x00009000010e7983 */ /* 0x000eb00000100a00 */
[----:B------:R-:W-:Y:S01]  /*b320*/  HGMMA.64x64x16.F32 R24, gdesc[UR4], R24, gsb0 ;  /* 0x00e00000041879f0 */ /* 0x000fe20008000818 */
[----:B------:R-:W-:-:S02]  /*b330*/  VIADD R12, R10, 0x4 ;  /* 0x000000040a0c7836 */ /* 0x000fc40000000000 */
[----:B------:R-:W-:Y:S01]  /*b340*/  IMAD.MOV.U32 R13, RZ, RZ, R11 ;  /* 0x000000ffff0d7224 */ /* 0x000fe200078e000b */
[----:B------:R-:W-:Y:S02]  /*b350*/  R2UR UR4, R20 ;  /* 0x00000000140472ca */ /* 0x000fe400000e0000 */
[----:B------:R-:W-:Y:S02]  /*b360*/  R2UR UR6, R12 ;  /* 0x000000000c0672ca */ /* 0x000fe400000e0000 */
[----:B------:R-:W-:Y:S02]  /*b370*/  R2UR UR7, R13 ;  /* 0x000000000d0772ca */ /* 0x000fe400000e0000 */
[----:B------:R-:W-:Y:S01]  /*b380*/  R2UR UR5, R21 ;  /* 0x00000000150572ca */ /* 0x000fe200000e0000 */
[----:B------:R-:W-:Y:S02]  /*b390*/  WARPGROUP.DEPBAR.LE gsb0, 0x0 ;  /* 0x00008000000079c5 */ /* 0x000fe40000010000 */
[----:B------:R-:W-:Y:S01]  /*b3a0*/  WARPGROUP.ARRIVE ;  /* 0x00000000000079c5 */ /* 0x000fe20000000000 */
[----:B------:R-:W-:Y:S01]  /*b3b0*/  VIADD R56, R56, 0x6 ;  /* 0x0000000638387836 */ /* 0x000fe20000000000 */
[----:B------:R-:W3:Y:S08]  /*b3c0*/  LDL.64 R20, [R1+0x90] ;  /* 0x0000900001147983 */ /* 0x000ef00000100a00 */
        /* <DEDUP_REMOVED lines=10> */
[----:B------:R-:W4:Y:S08]  /*b470*/  LDL.64 R56, [R1+0x90] ;  /* 0x0000900001387983 */ /* 0x000f300000100a00 */
        /* <DEDUP_REMOVED lines=20> */
[----:B--2---:R-:W-:Y:S01]  /*b5c0*/  VIADD R14, R14, 0x204 ;  /* 0x000002040e0e7836 */ /* 0x004fe20000000000 */
        /* <DEDUP_REMOVED lines=10> */
[----:B---3--:R-:W-:Y:S01]  /*b670*/  VIADD R20, R20, 0x206 ;  /* 0x0000020614147836 */ /* 0x008fe20000000000 */
        /* <DEDUP_REMOVED lines=10> */
[----:B----4-:R-:W-:Y:S01]  /*b720*/  VIADD R56, R56, 0x400 ;  /* 0x0000040038387836 */ /* 0x010fe20000000000 */
        /* <DEDUP_REMOVED lines=84> */
[----:B------:R-:W-:Y:S02]  /*bc70*/  R2UR UR5, R61 ;  /* 0x000000003d0572ca */ /* 0x000fe400000e0000 */
[----:B0-----:R-:W-:Y:S01]  /*bc80*/  SHF.R.U32.HI R62, RZ, 0x7, R62 ;  /* 0x00000007ff3e7819 */ /* 0x001fe2000001163e */
[----:B------:R-:W-:-:S02]  /*bc90*/  WARPGROUP.DEPBAR.LE gsb0, 0x0 ;  /* 0x00008000000079c5 */ /* 0x000fc40000010000 */
[----:B------:R-:W-:Y:S01]  /*bca0*/  WARPGROUP.ARRIVE ;  /* 0x00000000000079c5 */ /* 0x000fe20000000000 */
[----:B------:R-:W-:Y:S01]  /*bcb0*/  VIADD R8, R10, 0x800 ;  /* 0x000008000a087836 */ /* 0x000fe20000000000 */
[----:B------:R-:W-:Y:S01]  /*bcc0*/  UMOV UR8, 0x1 ;  /* 0x0000000100087882 */ /* 0x000fe20000000000 */
[----:B------:R-:W-:Y:S01]  /*bcd0*/  IMAD.MOV.U32 R13, RZ, RZ, R11 ;  /* 0x000000ffff0d7224 */ /* 0x000fe200078e000b */
[----:B------:R-:W3:Y:S04]  /*bce0*/  LDL.64 R60, [R1+0x90] ;  /* 0x00009000013c7983 */ /* 0x000ee80000100a00 */
[----:B------:R-:W-:Y:S01]  /*bcf0*/  HGMMA.64x64x16.F32 R24, gdesc[UR4], R24, gsb0 ;  /* 0x00e00000041879f0 */ /* 0x000fe20008000818 */
[----:B------:R0:W1:Y:S01]  /*bd00*/  SHFL.IDX PT, R3, R62, RZ, 0x1f ;  /* 0x00001fff3e037589 */ /* 0x00006200000e0000 */
[----:B------:R-:W-:-:S02]  /*bd10*/  R2UR UR7, R13 ;  /* 0x000000000d0772ca */ /* 0x000fc400000e0000 */
[----:B----4-:R-:W-:Y:S01]  /*bd20*/  R2UR UR5, R15 ;  /* 0x000000000f0572ca */ /* 0x010fe200000e0000 */
[----:B------:R-:W-:Y:S01]  /*bd30*/  UISETP.NE.U32.AND UP0, UPT, UR8, URZ, UPT ;  /* 0x0000003f0800728c */ /* 0x000fe2000bf05070 */
[----:B0-----:R-:W4:Y:S01]  /*bd40*/  LDL.64 R62, [R1+0x90] ;  /* 0x00009000013e7983 */ /* 0x001f220000100a00 */
[----:B-1----:R-:W-:-:S04]  /*bd50*/  ISETP.GT.AND P0, PT, R3, 0x7f, PT ;  /* 0x0000007f0300780c */ /* 0x002fc80003f04270 */
[----:B------:R-:W-:-:S04]  /*bd60*/  SEL R3, RZ, 0x2, !P0 ;  /* 0x00000002ff037807 */ /* 0x000fc80004000000 */
[----:B------:R-:W-:Y:S01]  /*bd70*/  IADD3 R14, R14, 0x800, R3 ;  /* 0x000008000e0e7810 */ /* 0x000fe20007ffe003 */
[----:B------:R-:W-:-:S03]  /*bd80*/  IMAD.IADD R12, R3, 0x1, R8 ;  /* 0x00000001030c7824 */ /* 0x000fc600078e0208 */
[----:B------:R-:W-:Y:S02]  /*bd90*/  R2UR UR4, R14 ;  /* 0x000000000e0472ca */ /* 0x000fe400000e0000 */
[----:B------:R-:W-:Y:S01]  /*bda0*/  R2UR UR6, R12 ;  /* 0x000000000c0672ca */ /* 0x000fe200000e0000 */
[----:B------:R-:W-:Y:S02]  /*bdb0*/  WARPGROUP.DEPBAR.LE gsb0, 0x0 ;  /* 0x00008000000079c5 */ /* 0x000fe40000010000 */
[----:B------:R-:W-:-:S10]  /*bdc0*/  WARPGROUP.ARRIVE ;  /* 0x00000000000079c5 */ /* 0x000fd40000000000 */
[----:B------:R-:W-:Y:S01]  /*bdd0*/  HGMMA.64x64x16.F32 R24, gdesc[UR4], R24, UP0, gsb0 ;  /* 0x00e00000041879f0 */ /* 0x000fe2000b800818 */
[----:B------:R-:W-:-:S05]  /*bde0*/  IMAD.MOV.U32 R12, RZ, RZ, 0x4 ;  /* 0x00000004ff0c7424 */ /* 0x000fca00078e00ff */
[----:B------:R-:W-:Y:S01]  /*bdf0*/  SEL R13, R12, 0x2, P0 ;  /* 0x000000020c0d7807 */ /* 0x000fe20000000000 */
[----:B------:R-:W-:-:S03]  /*be00*/  IMAD.MOV.U32 R15, RZ, RZ, R11 ;  /* 0x000000ffff0f7224 */ /* 0x000fc600078e000b */
[----:B------:R-:W-:Y:S01]  /*be10*/  IADD3 R20, R13, 0x800, R20 ;  /* 0x000008000d147810 */ /* 0x000fe20007ffe014 */
[----:B------:R-:W-:Y:S01]  /*be20*/  IMAD.IADD R14, R8, 0x1, R13 ;  /* 0x00000001080e7824 */ /* 0x000fe200078e020d */
[----:B------:R-:W-:Y:S02]  /*be30*/  R2UR UR7, R15 ;  /* 0x000000000f0772ca */ /* 0x000fe400000e0000 */
[----:B------:R-:W-:Y:S02]  /*be40*/  R2UR UR4, R20 ;  /* 0x00000000140472ca */ /* 0x000fe400000e0000 */
[----:B------:R-:W-:Y:S02]  /*be50*/  R2UR UR6, R14 ;  /* 0x000000000e0672ca */ /* 0x000fe400000e0000 */
[----:B------:R-:W-:Y:S01]  /*be60*/  R2UR UR5, R21 ;  /* 0x00000000150572ca */ /* 0x000fe200000e0000 */
[----:B------:R-:W-:Y:S02]  /*be70*/  WARPGROUP.DEPBAR.LE gsb0, 0x0 ;  /* 0x00008000000079c5 */ /* 0x000fe40000010000 */
[----:B------:R-:W-:Y:S01]  /*be80*/  WARPGROUP.ARRIVE ;  /* 0x00000000000079c5 */ /* 0x000fe20000000000 */
[----:B------:R-:W-:Y:S01]  /*be90*/  SEL R15, R12, 0x6, !P0 ;  /* 0x000000060c0f7807 */ /* 0x000fe20004000000 */
[----:B------:R0:W5:Y:S08]  /*bea0*/  LDL R14, [R1+0xc] ;  /* 0x00000c00010e7983 */ /* 0x0001700000100800 */
[----:B------:R-:W-:Y:S01]  /*beb0*/  HGMMA.64x64x16.F32 R24, gdesc[UR4], R24, gsb0 ;  /* 0x00e00000041879f0 */ /* 0x000fe20008000818 */
[----:B------:R-:W-:Y:S01]  /*bec0*/  IMAD.IADD R20, R8, 0x1, R15 ;  /* 0x0000000108147824 */ /* 0x000fe200078e020f */
[----:B--2---:R-:W-:Y:S01]  /*bed0*/  IADD3 R56, R15, 0x800, R56 ;  /* 0x000008000f387810 */ /* 0x004fe20007ffe038 */
[----:B------:R-:W-:Y:S01]  /*bee0*/  IMAD.MOV.U32 R21, RZ, RZ, R11 ;  /* 0x000000ffff157224 */ /* 0x000fe200078e000b */
[----:B------:R-:W-:-:S02]  /*bef0*/  R2UR UR5, R57 ;  /* 0x00000000390572ca */ /* 0x000fc400000e0000 */
[----:B------:R-:W-:Y:S02]  /*bf00*/  R2UR UR6, R20 ;  /* 0x00000000140672ca */ /* 0x000fe400000e0000 */
[----:B------:R-:W-:Y:S02]  /*bf10*/  R2UR UR7, R21 ;  /* 0x00000000150772ca */ /* 0x000fe400000e0000 */
[----:B------:R-:W-:Y:S01]  /*bf20*/  R2UR UR4, R56 ;  /* 0x00000000380472ca */ /* 0x000fe200000e0000 */
[----:B------:R-:W-:Y:S02]  /*bf30*/  IMAD.MOV.U32 R8, RZ, RZ, 0x28 ;  /* 0x00000028ff087424 */ /* 0x000fe400078e00ff */
[----:B------:R-:W-:-:S03]  /*bf40*/  IMAD.MOV.U32 R21, RZ, RZ, 0xa00 ;  /* 0x00000a00ff157424 */ /* 0x000fc600078e00ff */
[----:B------:R-:W-:Y:S02]  /*bf50*/  SEL R8, R8, 0x26, P0 ;  /* 0x0000002608087807 */ /* 0x000fe40000000000 */
[----:B------:R-:W-:Y:S01]  /*bf60*/  SEL R21, R21, 0x980, P0 ;  /* 0x0000098015157807 */ /* 0x000fe20000000000 */
[----:B------:R-:W-:Y:S02]  /*bf70*/  WARPGROUP.DEPBAR.LE gsb0, 0x0 ;  /* 0x00008000000079c5 */ /* 0x000fe40000010000 */
[----:B------:R-:W-:-:S06]  /*bf80*/  WARPGROUP.ARRIVE ;  /* 0x00000000000079c5 */ /* 0x000fcc0000000000 */
[----:B------:R-:W-:Y:S01]  /*bf90*/  HGMMA.64x64x16.F32 R24, gdesc[UR4], R24, gsb0 ;  /* 0x00e00000041879f0 */ /* 0x000fe20008000818 */
[----:B------:R-:W-:-:S05]  /*bfa0*/  IMAD.IADD R8, R8, 0x1, R21 ;  /* 0x0000000108087824 */ /* 0x000fca00078e0215 */
[----:B------:R-:W-:-:S05]  /*bfb0*/  LOP3.LUT R21, R8, 0xa06, RZ, 0xc0, !PT ;  /* 0x00000a0608157812 */ /* 0x000fca00078ec0ff */
[----:B---3--:R-:W-:Y:S02]  /*bfc0*/  IMAD.IADD R58, R21, 0x1, R58 ;  /* 0x00000001153a7824 */ /* 0x008fe400078e023a */
[----:B------:R-:W-:Y:S02]  /*bfd0*/  IMAD.IADD R20, R10, 0x1, R21 ;  /* 0x000000010a147824 */ /* 0x000fe400078e0215 */
[----:B------:R-:W-:Y:S01]  /*bfe0*/  IMAD.MOV.U32 R21, RZ, RZ, R11 ;  /* 0x000000ffff157224 */ /* 0x000fe200078e000b */
[----:B------:R-:W-:Y:S02]  /*bff0*/  R2UR UR4, R58 ;  /* 0x000000003a0472ca */ /* 0x000fe400000e0000 */
[----:B------:R-:W-:Y:S02]  /*c000*/  R2UR UR6, R20 ;  /* 0x00000000140672ca */ /* 0x000fe400000e0000 */
[----:B------:R-:W-:Y:S02]  /*c010*/  R2UR UR7, R21 ;  /* 0x00000000150772ca */ /* 0x000fe400000e0000 */
[----:B------:R-:W-:Y:S01]  /*c020*/  R2UR UR5, R59 ;  /* 0x000000003b0572ca */ /* 0x000fe200000e0000 */
[----:B------:R-:W-:-:S02]  /*c030*/  WARPGROUP.DEPBAR.LE gsb0, 0x0 ;  /* 0x00008000000079c5 */ /* 0x000fc40000010000 */
[----:B------:R-:W-:Y:S01]  /*c040*/  WARPGROUP.ARRIVE ;  /* 0x00000000000079c5 */ /* 0x000fe20000000000 */
[----:B------:R-:W-:Y:S01]  /*c050*/  VIADD R8, R10, 0xa00 ;  /* 0x00000a000a087836 */ /* 0x000fe20000000000 */
[C---:B----4-:R-:W-:Y:S01]  /*c060*/  IADD3 R20, R3.reuse, 0xa00, R62 ;  /* 0x00000a0003147810 */ /* 0x050fe20007ffe03e */
[----:B------:R-:W-:Y:S01]  /*c070*/  IMAD.MOV.U32 R21, RZ, RZ, R63 ;  /* 0x000000ffff157224 */ /* 0x000fe200078e003f */
[----:B------:R-:W2:Y:S06]  /*c080*/  LDL.64 R58, [R1+0x90] ;  /* 0x00009000013a7983 */ /* 0x000eac0000100a00 */
[----:B------:R-:W-:Y:S01]  /*c090*/  HGMMA.64x64x16.F32 R24, gdesc[UR4], R24, gsb0 ;  /* 0x00e00000041879f0 */ /* 0x000fe20008000818 */
[----:B------:R-:W-:-:S02]  /*c0a0*/  IMAD.IADD R56, R3, 0x1, R8 ;  /* 0x0000000103387824 */ /* 0x000fc400078e0208 */
[----:B------:R-:W-:Y:S01]  /*c0b0*/  IMAD.MOV.U32 R57, RZ, RZ, R11 ;  /* 0x000000ffff397224 */ /* 0x000fe200078e000b */
[----:B------:R-:W-:Y:S01]  /*c0c0*/  R2UR UR4, R20 ;  /* 0x00000000140472ca */ /* 0x000fe200000e0000 */
[----:B------:R-:W3:Y:S01]  /*c0d0*/  LDL.64 R62, [R1+0x90] ;  /* 0x00009000013e7983 */ /* 0x000ee20000100a00 */
[----:B------:R-:W-:Y:S02]  /*c0e0*/  R2UR UR6, R56 ;  /* 0x00000000380672ca */ /* 0x000fe400000e0000 */
[----:B------:R-:W-:Y:S02]  /*c0f0*/  R2UR UR7, R57 ;  /* 0x00000000390772ca */ /* 0x000fe400000e0000 */
[----:B------:R-:W-:Y:S01]  /*c100*/  R2UR UR5, R21 ;  /* 0x00000000150572ca */ /* 0x000fe200000e0000 */
[----:B------:R-:W-:Y:S02]  /*c110*/  WARPGROUP.DEPBAR.LE gsb0, 0x0 ;  /* 0x00008000000079c5 */ /* 0x000fe40000010000 */
[----:B------:R-:W-:-:S10]  /*c120*/  WARPGROUP.ARRIVE ;  /* 0x00000000000079c5 */ /* 0x000fd40000000000 */
[----:B------:R-:W-:Y:S01]  /*c130*/  HGMMA.64x64x16.F32 R24, gdesc[UR4], R24, gsb0 ;  /* 0x00e00000041879f0 */ /* 0x000fe20008000818 */
[C---:B------:R-:W-:Y:S01]  /*c140*/  IMAD.IADD R56, R13.reuse, 0x1, R8 ;  /* 0x000000010d387824 */ /* 0x040fe200078e0208 */
[----:B------:R-:W-:Y:S01]  /*c150*/  IADD3 R20, R13, 0xa00, R64 ;  /* 0x00000a000d147810 */ /* 0x000fe20007ffe040 */
[----:B------:R-:W-:Y:S02]  /*c160*/  IMAD.MOV.U32 R21, RZ, RZ, R65 ;  /* 0x000000ffff157224 */ /* 0x000fe400078e0041 */
[----:B------:R-:W-:Y:S01]  /*c170*/  IMAD.MOV.U32 R57, RZ, RZ, R11 ;  /* 0x000000ffff397224 */ /* 0x000fe200078e000b */
[----:B------:R-:W-:Y:S01]  /*c180*/  R2UR UR6, R56 ;  /* 0x00000000380672ca */ /* 0x000fe200000e0000 */
[----:B------:R-:W4:Y:S01]  /*c190*/  LDL.64 R64, [R1+0x90] ;  /* 0x0000900001407983 */ /* 0x000f220000100a00 */
[----:B------:R-:W-:Y:S02]  /*c1a0*/  R2UR UR4, R20 ;  /* 0x00000000140472ca */ /* 0x000fe400000e0000 */
[----:B------:R-:W-:-:S02]  /*c1b0*/  R2UR UR7, R57 ;  /* 0x00000000390772ca */ /* 0x000fc400000e0000 */
[----:B------:R-:W-:Y:S01]  /*c1c0*/  R2UR UR5, R21 ;  /* 0x00000000150572ca */ /* 0x000fe200000e0000 */
[----:B------:R-:W-:Y:S02]  /*c1d0*/  WARPGROUP.DEPBAR.LE gsb0, 0x0 ;  /* 0x00008000000079c5 */ /* 0x000fe40000010000 */
[----:B------:R-:W-:Y:S01]  /*c1e0*/  WARPGROUP.ARRIVE ;  /* 0x00000000000079c5 */ /* 0x000fe20000000000 */
[C---:B------:R-:W-:Y:S01]  /*c1f0*/  IMAD.IADD R20, R15.reuse, 0x1, R8 ;  /* 0x000000010f147824 */ /* 0x040fe200078e0208 */
[----:B------:R-:W-:Y:S01]  /*c200*/  IADD3 R60, R15, 0xa00, R60 ;  /* 0x00000a000f3c7810 */ /* 0x000fe20007ffe03c */
[----:B------:R-:W4:Y:S07]  /*c210*/  LDL.64 R56, [R1+0x90] ;  /* 0x0000900001387983 */ /* 0x000f2e0000100a00 */
[----:B------:R-:W-:Y:S01]  /*c220*/  HGMMA.64x64x16.F32 R24, gdesc[UR4], R24, gsb0 ;  /* 0x00e00000041879f0 */ /* 0x000fe20008000818 */
        /* <DEDUP_REMOVED lines=13> */
[----:B------:R-:W-:Y:S01]  /*c300*/  LOP3.LUT R61, R8, 0xe06, RZ, 0xc0, !PT ;  /* 0x00000e06083d7812 */ /* 0x000fe200078ec0ff */
[----:B------:R-:W-:-:S04]  /*c310*/  IMAD.MOV.U32 R21, RZ, RZ, R67 ;  /* 0x000000ffff157224 */ /* 0x000fc800078e0043 */
[----:B------:R-:W-:Y:S02]  /*c320*/  IMAD.IADD R20, R61, 0x1, R66 ;  /* 0x000000013d147824 */ /* 0x000fe400078e0242 */
        /* <DEDUP_REMOVED lines=9> */
[C---:B--2---:R-:W-:Y:S01]  /*c3c0*/  IADD3 R58, R3.reuse, 0xc00, R58 ;  /* 0x00000c00033a7810 */ /* 0x044fe20007ffe03a */
[----:B------:R-:W2:Y:S07]  /*c3d0*/  LDL.64 R60, [R1+0x90] ;  /* 0x00009000013c7983 */ /* 0x000eae0000100a00 */
[----:B------:R-:W-:Y:S01]  /*c3e0*/  HGMMA.64x64x16.F32 R24, gdesc[UR4], R24, gsb0 ;  /* 0x00e00000041879f0 */ /* 0x000fe20008000818 */
[----:B------:R-:W-:-:S02]  /*c3f0*/  IMAD.IADD R20, R3, 0x1, R8 ;  /* 0x0000000103147824 */ /* 0x000fc400078e0208 */
[--C-:B------:R-:W-:Y:S01]  /*c400*/  IMAD.MOV.U32 R21, RZ, RZ, R11.reuse ;  /* 0x000000ffff157224 */ /* 0x100fe200078e000b */
[----:B------:R-:W-:Y:S02]  /*c410*/  R2UR UR4, R58 ;  /* 0x000000003a0472ca */ /* 0x000fe400000e0000 */
[----:B------:R-:W-:Y:S02]  /*c420*/  R2UR UR6, R20 ;  /* 0x00000000140672ca */ /* 0x000fe400000e0000 */
[----:B------:R-:W-:Y:S02]  /*c430*/  R2UR UR7, R21 ;  /* 0x00000000150772ca */ /* 0x000fe400000e0000 */
[----:B------:R-:W-:Y:S01]  /*c440*/  R2UR UR5, R59 ;  /* 0x000000003b0572ca */ /* 0x000fe200000e0000 */
[----:B------:R-:W-:Y:S02]  /*c450*/  WARPGROUP.DEPBAR.LE gsb0, 0x0 ;  /* 0x00008000000079c5 */ /* 0x000fe40000010000 */
[----:B------:R-:W-:Y:S01]  /*c460*/  WARPGROUP.ARRIVE ;  /* 0x00000000000079c5 */ /* 0x000fe20000000000 */
[C---:B------:R-:W-:Y:S01]  /*c470*/  IMAD.IADD R20, R13.reuse, 0x1, R8 ;  /* 0x000000010d147824 */ /* 0x040fe200078e0208 */
[----:B---3--:R-:W-:Y:S01]  /*c480*/  IADD3 R62, R13, 0xc00, R62 ;  /* 0x00000c000d3e7810 */ /* 0x008fe20007ffe03e */
[----:B------:R-:W-:Y:S01]  /*c490*/  IMAD.MOV.U32 R21, RZ, RZ, R11 ;  /* 0x000000ffff157224 */ /* 0x000fe200078e000b */
[----:B------:R-:W3:Y:S06]  /*c4a0*/  LDL.64 R58, [R1+0x90] ;  /* 0x00009000013a7983 */ /* 0x000eec0000100a00 */
[----:B------:R-:W-:Y:S01]  /*c4b0*/  HGMMA.64x64x16.F32 R24, gdesc[UR4], R24, gsb0 ;  /* 0x00e00000041879f0 */ /* 0x000fe20008000818 */
[----:B------:R-:W-:-:S02]  /*c4c0*/  R2UR UR6, R20 ;  /* 0x00000000140672ca */ /* 0x000fc400000e0000 */
[----:B------:R-:W-:Y:S02]  /*c4d0*/  R2UR UR7, R21 ;  /* 0x00000000150772ca */ /* 0x000fe400000e0000 */
[----:B------:R-:W-:Y:S02]  /*c4e0*/  R2UR UR4, R62 ;  /* 0x000000003e0472ca */ /* 0x000fe400000e0000 */
[----:B------:R-:W-:Y:S01]  /*c4f0*/  R2UR UR5, R63 ;  /* 0x000000003f0572ca */ /* 0x000fe200000e0000 */
[----:B------:R-:W-:Y:S02]  /*c500*/  WARPGROUP.DEPBAR.LE gsb0, 0x0 ;  /* 0x00008000000079c5 */ /* 0x000fe40000010000 */
[----:B------:R-:W-:Y:S01]  /*c510*/  WARPGROUP.ARRIVE ;  /* 0x00000000000079c5 */ /* 0x000fe20000000000 */
[C---:B------:R-:W-:Y:S01]  /*c520*/  IMAD.IADD R20, R15.reuse, 0x1, R8 ;  /* 0x000000010f147824 */ /* 0x040fe200078e0208 */
[----:B----4-:R-:W-:Y:S01]  /*c530*/  IADD3 R56, R15, 0xc00, R56 ;  /* 0x00000c000f387810 */ /* 0x010fe20007ffe038 */
[----:B------:R-:W-:Y:S01]  /*c540*/  IMAD.MOV.U32 R21, RZ, RZ, R11 ;  /* 0x000000ffff157224 */ /* 0x000fe200078e000b */
[----:B------:R-:W4:Y:S06]  /*c550*/  LDL.64 R62, [R1+0x90] ;  /* 0x00009000013e7983 */ /* 0x000f2c0000100a00 */
[----:B------:R-:W-:Y:S01]  /*c560*/  HGMMA.64x64x16.F32 R24, gdesc[UR4], R24, gsb0 ;  /* 0x00e00000041879f0 */ /* 0x000fe20008000818 */
        /* <DEDUP_REMOVED lines=15> */
[----:B------:R-:W-:Y:S01]  /*c660*/  IMAD.IADD R56, R10, 0x1, R57 ;  /* 0x000000010a387824 */ /* 0x000fe200078e0239 */
[----:B------:R-:W-:Y:S01]  /*c670*/  R2UR UR5, R21 ;  /* 0x00000000150572ca */ /* 0x000fe200000e0000 */
[----:B------:R-:W-:Y:S01]  /*c680*/  IMAD.MOV.U32 R57, RZ, RZ, R11 ;  /* 0x000000ffff397224 */ /* 0x000fe200078e000b */
[----:B------:R-:W-:Y:S01]  /*c690*/  R2UR UR4, R20 ;  /* 0x00000000140472ca */ /* 0x000fe200000e0000 */
[----:B------:R-:W4:Y:S01]  /*c6a0*/  LDL.64 R64, [R1+0x90] ;  /* 0x0000900001407983 */ /* 0x000f220000100a00 */
[----:B------:R-:W-:Y:S02]  /*c6b0*/  R2UR UR6, R56 ;  /* 0x00000000380672ca */ /* 0x000fe400000e0000 */
[----:B------:R-:W-:Y:S01]  /*c6c0*/  R2UR UR7, R57 ;  /* 0x00000000390772ca */ /* 0x000fe200000e0000 */
[----:B------:R-:W-:-:S02]  /*c6d0*/  WARPGROUP.DEPBAR.LE gsb0, 0x0 ;  /* 0x00008000000079c5 */ /* 0x000fc40000010000 */
[----:B------:R-:W-:-:S10]  /*c6e0*/  WARPGROUP.ARRIVE ;  /* 0x00000000000079c5 */ /* 0x000fd40000000000 */
[----:B------:R-:W-:Y:S01]  /*c6f0*/  HGMMA.64x64x16.F32 R24, gdesc[UR4], R24, gsb0 ;  /* 0x00e00000041879f0 */ /* 0x000fe20008000818 */
[----:B------:R-:W-:Y:S01]  /*c700*/  VIADD R8, R10, 0xe00 ;  /* 0x00000e000a087836 */ /* 0x000fe20000000000 */
[C---:B--2---:R-:W-:Y:S01]  /*c710*/  IADD3 R60, R3.reuse, 0xe00, R60 ;  /* 0x00000e00033c7810 */ /* 0x044fe20007ffe03c */
[----:B------:R-:W-:Y:S02]  /*c720*/  IMAD.MOV.U32 R21, RZ, RZ, R11 ;  /* 0x000000ffff157224 */ /* 0x000fe400078e000b */
[----:B------:R-:W-:Y:S01]  /*c730*/  IMAD.IADD R20, R3, 0x1, R8 ;  /* 0x0000000103147824 */ /* 0x000fe200078e0208 */
[----:B------:R-:W-:Y:S01]  /*c740*/  R2UR UR4, R60 ;  /* 0x000000003c0472ca */ /* 0x000fe200000e0000 */
[----:B------:R0:W5:Y:S01]  /*c750*/  LDL R3, [R1+0x1c0] ;  /* 0x0001c00001037983 */ /* 0x0001620000100800 */
[----:B------:R-:W-:Y:S02]  /*c760*/  R2UR UR7, R21 ;  /* 0x00000000150772ca */ /* 0x000fe400000e0000 */
[----:B------:R-:W-:-:S02]  /*c770*/  R2UR UR6, R20 ;  /* 0x00000000140672ca */ /* 0x000fc400000e0000 */
[----:B------:R-:W-:Y:S01]  /*c780*/  R2UR UR5, R61 ;  /* 0x000000003d0572ca */ /* 0x000fe200000e0000 */
[----:B------:R-:W2:Y:S01]  /*c790*/  LDL R20, [R1] ;  /* 0x0000000001147983 */ /* 0x000ea20000100800 */
[----:B------:R-:W-:Y:S02]  /*c7a0*/  WARPGROUP.DEPBAR.LE gsb0, 0x0 ;  /* 0x00008000000079c5 */ /* 0x000fe40000010000 */
[----:B------:R-:W-:-:S09]  /*c7b0*/  WARPGROUP.ARRIVE ;  /* 0x00000000000079c5 */ /* 0x000fd20000000000 */
[----:B------:R-:W-:Y:S01]  /*c7c0*/  HGMMA.64x64x16.F32 R24, gdesc[UR4], R24, gsb0 ;  /* 0x00e00000041879f0 */ /* 0x000fe20008000818 */
[C---:B---3--:R-:W-:Y:S01]  /*c7d0*/  IADD3 R58, R13.reuse, 0xe00, R58 ;  /* 0x00000e000d3a7810 */ /* 0x048fe20007ffe03a */
[----:B------:R-:W-:Y:S02]  /*c7e0*/  IMAD.IADD R12, R13, 0x1, R8 ;  /* 0x000000010d0c7824 */ /* 0x000fe400078e0208 */
[----:B------:R-:W-:Y:S01]  /*c7f0*/  IMAD.MOV.U32 R13, RZ, RZ, R11 ;  /* 0x000000ffff0d7224 */ /* 0x000fe200078e000b */
[----:B------:R-:W-:Y:S02]  /*c800*/  R2UR UR4, R58 ;  /* 0x000000003a0472ca */ /* 0x000fe400000e0000 */
[----:B------:R-:W-:Y:S02]  /*c810*/  R2UR UR6, R12 ;  /* 0x000000000c0672ca */ /* 0x000fe400000e0000 */
[----:B------:R-:W-:Y:S02]  /*c820*/  R2UR UR7, R13 ;  /* 0x000000000d0772ca */ /* 0x000fe400000e0000 */
[----:B------:R-:W-:Y:S01]  /*c830*/  R2UR UR5, R59 ;  /* 0x000000003b0572ca */ /* 0x000fe200000e0000 */
[----:B------:R-:W-:-:S02]  /*c840*/  WARPGROUP.DEPBAR.LE gsb0, 0x0 ;  /* 0x00008000000079c5 */ /* 0x000fc40000010000 */
[----:B------:R-:W-:-:S10]  /*c850*/  WARPGROUP.ARRIVE ;  /* 0x00000000000079c5 */ /* 0x000fd40000000000 */
[----:B------:R-:W-:Y:S01]  /*c860*/  HGMMA.64x64x16.F32 R24, gdesc[UR4], R24, gsb0 ;  /* 0x00e00000041879f0 */ /* 0x000fe20008000818 */
[C---:B------:R-:W-:Y:S01]  /*c870*/  IMAD.IADD R12, R15.reuse, 0x1, R8 ;  /* 0x000000010f0c7824 */ /* 0x040fe200078e0208 */
[----:B----4-:R-:W-:Y:S01]  /*c880*/  IADD3 R62, R15, 0xe00, R62 ;  /* 0x00000e000f3e7810 */ /* 0x010fe20007ffe03e */
[----:B------:R-:W-:Y:S01]  /*c890*/  IMAD.MOV.U32 R13, RZ, RZ, R11 ;  /* 0x000000ffff0d7224 */ /* 0x000fe200078e000b */
[----:B------:R-:W-:Y:S02]  /*c8a0*/  R2UR UR5, R63 ;  /* 0x000000003f0572ca */ /* 0x000fe400000e0000 */
[----:B------:R-:W-:Y:S02]  /*c8b0*/  R2UR UR6, R12 ;  /* 0x000000000c0672ca */ /* 0x000fe400000e0000 */
[----:B------:R-:W-:Y:S02]  /*c8c0*/  R2UR UR7, R13 ;  /* 0x000000000d0772ca */ /* 0x000fe400000e0000 */
[----:B------:R-:W-:Y:S01]  /*c8d0*/  R2UR UR4, R62 ;  /* 0x000000003e0472ca */ /* 0x000fe200000e0000 */
[----:B------:R-:W-:-:S02]  /*c8e0*/  IMAD.MOV.U32 R8, RZ, RZ, 0x40 ;  /* 0x00000040ff087424 */ /* 0x000fc400078e00ff */
        /* <DEDUP_REMOVED lines=8> */
[----:B------:R-:W-:Y:S02]  /*c970*/  IMAD.IADD R12, R10, 0x1, R13 ;  /* 0x000000010a0c7824 */ /* 0x000fe400078e020d */
[----:B------:R-:W-:Y:S02]  /*c980*/  IMAD.IADD R10, R13, 0x1, R64 ;  /* 0x000000010d0a7824 */ /* 0x000fe400078e0240 */
[----:B------:R-:W-:Y:S02]  /*c990*/  IMAD.MOV.U32 R13, RZ, RZ, R11 ;  /* 0x000000ffff0d7224 */ /* 0x000fe400078e000b */
[----:B------:R-:W-:Y:S01]  /*c9a0*/  IMAD.MOV.U32 R11, RZ, RZ, R65 ;  /* 0x000000ffff0b7224 */ /* 0x000fe200078e0041 */
[----:B------:R-:W-:Y:S02]  /*c9b0*/  R2UR UR6, R12 ;  /* 0x000000000c0672ca */ /* 0x000fe400000e0000 */
[----:B------:R-:W-:Y:S02]  /*c9c0*/  R2UR UR7, R13 ;  /* 0x000000000d0772ca */ /* 0x000fe400000e0000 */
[----:B------:R-:W-:-:S02]  /*c9d0*/  R2UR UR4, R10 ;  /* 0x000000000a0472ca */ /* 0x000fc400000e0000 */
[----:B------:R-:W-:Y:S01]  /*c9e0*/  R2UR UR5, R11 ;  /* 0x000000000b0572ca */ /* 0x000fe200000e0000 */
[----:B------:R0:W-:Y:S04]  /*c9f0*/  STL [R1+0x68], R0 ;  /* 0x0000680001007387 */ /* 0x0001e80000100800 */
[----:B------:R0:W-:Y:S04]  /*ca00*/  STL [R1+0x68], R0 ;  /* 0x0000680001007387 */ /* 0x0001e80000100800 */
[----:B------:R0:W-:Y:S04]  /*ca10*/  STL [R1+0x68], R0 ;  /* 0x0000680001007387 */ /* 0x0001e80000100800 */
[----:B------:R0:W-:Y:S01]  /*ca20*/  STL [R1+0x68], R0 ;  /* 0x0000680001007387 */ /* 0x0001e20000100800 */
[----:B------:R-:W-:-:S02]  /*ca30*/  WARPGROUP.DEPBAR.LE gsb0, 0x0 ;  /* 0x00008000000079c5 */ /* 0x000fc40000010000 */
[----:B------:R-:W-:-:S06]  /*ca40*/  WARPGROUP.ARRIVE ;  /* 0x00000000000079c5 */ /* 0x000fcc0000000000 */
[----:B------:R-:W-:Y:S01]  /*ca50*/  HGMMA.64x64x16.F32 R24, gdesc[UR4], R24, gsb0 ;  /* 0x00e00000041879f0 */ /* 0x000fe20008000818 */
        /* <DEDUP_REMOVED lines=25> */
[----:B--2---:R-:W-:-:S03]  /*cbf0*/  LOP3.LUT R8, R20, 0x1, RZ, 0xfc, !PT ;  /* 0x0000000114087812 */ /* 0x004fc600078efcff */
[----:B------:R0:W-:Y:S04]  /*cc00*/  STL [R1+0x68], R0 ;  /* 0x0000680001007387 */ /* 0x0001e80000100800 */
[----:B------:R0:W-:Y:S04]  /*cc10*/  STL [R1+0x68], R0 ;  /* 0x0000680001007387 */ /* 0x0001e80000100800 */
[----:B------:R0:W-:Y:S01]  /*cc20*/  STL [R1+0x68], R0 ;  /* 0x0000680001007387 */ /* 0x0001e20000100800 */
[----:B------:R-:W-:Y:S01]  /*cc30*/  ISETP.NE.AND P0, PT, R8, 0x3, PT ;  /* 0x000000030800780c */ /* 0x000fe20003f05270 */
[----:B------:R-:W-:-:S02]  /*cc40*/  WARPGROUP.DEPBAR.LE gsb0, 0x0 ;  /* 0x00008000000079c5 */ /* 0x000fc40000010000 */
[----:B------:R-:W-:Y:S10]  /*cc50*/  BSSY B0, `(.L_x_5171) ;  /* 0x0000003000007945 */ /* 0x000ff40003800000 */
[----:B0-----:R-:W-:Y:S05]  /*cc60*/  @!P0 BRA `(.L_x_5172) ;  /* 0x0000000000048947 */ /* 0x001fea0003800000 */
[----:B------:R-:W-:Y:S01]  /*cc70*/  BPT.TRAP 0x1 ;  /* 0x000000040000795c */ /* 0x000fe20000300000 */
.L_x_5172:
[----:B------:R-:W-:Y:S05]  /*cc80*/  BSYNC B0 ;  /* 0x0000000000007941 */ /* 0x000fea0003800000 */
.L_x_5171:
[----:B------:R-:W2:Y:S02]  /*cc90*/  LDL.64 R10, [R1+0x20] ;  /* 0x00002000010a7983 */ /* 0x000ea40000100a00 */
[----:B--2---:R-:W-:-:S05]  /*cca0*/  MOV R0, R10 ;  /* 0x0000000a00007202 */ /* 0x004fca0000000f00 */
[----:B-----5:R-:W-:-:S05]  /*ccb0*/  IMAD R3, R3, 0x8, R0 ;  /* 0x0000000803037824 */ /* 0x020fca00078e0200 */
[----:B------:R-:W-:-:S04]  /*ccc0*/  PRMT R3, R14, 0x654, R3 ;  /* 0x000006540e037816 */ /* 0x000fc80000000003 */
[----:B------:R0:W-:Y:S01]  /*ccd0*/  SYNCS.ARRIVE.TRANS64.RED.A1T0 RZ, [R3+URZ], RZ ;  /* 0x000000ff03ff79a7 */ /* 0x0001e2000810043f */
[----:B------:R-:W0:Y:S04]  /*cce0*/  LDL R0, [R1+0xcc] ;  /* 0x0000cc0001007983 */ /* 0x000e280000100800 */
[----:B------:R-:W2:Y:S04]  /*ccf0*/  LDL.64 R62, [R1+0xf0] ;  /* 0x0000f000013e7983 */ /* 0x000ea80000100a00 */
[----:B------:R-:W3:Y:S04]  /*cd00*/  LDL R21, [R1+0x50] ;  /* 0x0000500001157983 */ /* 0x000ee80000100800 */
[----:B------:R-:W4:Y:S04]  /*cd10*/  LDL R64, [R1+0xf8] ;  /* 0x0000f80001407983 */ /* 0x000f280000100800 */
[----:B------:R-:W4:Y:S04]  /*cd20*/  LDL.128 R56, [R1+0xd0] ;  /* 0x0000d00001387983 */ /* 0x000f280000100c00 */
[----:B------:R-:W4:Y:S01]  /*cd30*/  LDL.128 R12, [R1+0xe0] ;  /* 0x0000e000010c7983 */ /* 0x000f220000100c00 */
[----:B------:R-:W-:-:S02]  /*cd40*/  UMOV UR4, 0xffffffc0 ;  /* 0xffffffc000047882 */ /* 0x000fc40000000000 */
[----:B------:R-:W-:Y:S01]  /*cd50*/  UIMAD UR4, UR46, UR4, 0x41 ;  /* 0x000000412e0474a4 */ /* 0x000fe2000f8e0204 */
[----:B------:R-:W-:Y:S01]  /*cd60*/  BSSY B0, `(.L_x_5173) ;  /* 0x000003d000007945 */ /* 0x000fe20003800000 */
[----:B0-----:R-:W-:-:S04]  /*cd70*/  SHF.R.S32.HI R3, RZ, 0x1f, R0 ;  /* 0x0000001fff037819 */ /* 0x001fc80000011400 */
[----:B------:R-:W-:-:S04]  /*cd80*/  LEA.HI R8, R3, R0, RZ, 0x7 ;  /* 0x0000000003087211 */ /* 0x000fc800078f38ff */
[----:B------:R-:W-:-:S05]  /*cd90*/  LOP3.LUT R11, R8, 0xffffff80, RZ, 0xc0, !PT ;  /* 0xffffff80080b7812 */ /* 0x000fca00078ec0ff */
[----:B------:R-:W-:Y:S01]  /*cda0*/  IMAD.IADD R11, R0, 0x1, -R11 ;  /* 0x00000001000b7824 */ /* 0x000fe200078e0a0b */
[----:B------:R-:W-:-:S04]  /*cdb0*/  LEA.HI R60, R3, R0, RZ, 0x2 ;  /* 0x00000000033c7211 */ /* 0x000fc800078f10ff */
[----:B------:R-:W-:-:S04]  /*cdc0*/  SHF.R.S32.HI R8, RZ, 0x1f, R11 ;  /* 0x0000001fff087819 */ /* 0x000fc8000001140b */
[-C--:B------:R-:W-:Y:S02]  /*cdd0*/  LEA.HI R10, R8, R11.reuse, RZ, 0x2 ;  /* 0x0000000b080a7211 */ /* 0x080fe400078f10ff */
[----:B------:R-:W-:Y:S02]  /*cde0*/  LOP3.LUT R61, R60, 0xfffffffc, RZ, 0xc0, !PT ;  /* 0xfffffffc3c3d7812 */ /* 0x000fe400078ec0ff */
[--C-:B------:R-:W-:Y:S02]  /*cdf0*/  SHF.R.S32.HI R3, RZ, 0x2, R10.reuse ;  /* 0x00000002ff037819 */ /* 0x100fe4000001140a */
[----:B------:R-:W-:Y:S01]  /*ce00*/  SHF.R.S32.HI R20, RZ, 0x1f, R10 ;  /* 0x0000001fff147819 */ /* 0x000fe2000001140a */
[----:B------:R-:W-:Y:S01]  /*ce10*/  IMAD.IADD R61, R0, 0x1, -R61 ;  /* 0x00000001003d7824 */ /* 0x000fe200078e0a3d */
[----:B------:R-:W-:Y:S02]  /*ce20*/  LEA.HI R8, R8, R11, RZ, 0x5 ;  /* 0x0000000b08087211 */ /* 0x000fe400078f28ff */
[----:B------:R-:W-:-:S02]  /*ce30*/  LEA.HI R20, R20, R3, RZ, 0x3 ;  /* 0x0000000314147211 */ /* 0x000fc400078f18ff */
[----:B------:R-:W-:Y:S02]  /*ce40*/  SHF.R.S32.HI R8, RZ, 0x5, R8 ;  /* 0x00000005ff087819 */ /* 0x000fe40000011408 */
[----:B------:R-:W-:Y:S02]  /*ce50*/  LOP3.LUT R20, R20, 0xfffffff8, RZ, 0xc0, !PT ;  /* 0xfffffff814147812 */ /* 0x000fe400078ec0ff */
[----:B------:R-:W-:Y:S02]  /*ce60*/  LEA.HI R0, R61, R61, RZ, 0x1 ;  /* 0x0000003d3d007211 */ /* 0x000fe400078f08ff */
[----:B--2---:R-:W-:Y:S01]  /*ce70*/  ISETP.NE.AND P0, PT, R62, 0x1, PT ;  /* 0x000000013e00780c */ /* 0x004fe20003f05270 */
[----:B------:R-:W-:Y:S01]  /*ce80*/  IMAD.IADD R20, R3, 0x1, -R20 ;  /* 0x0000000103147824 */ /* 0x000fe200078e0a14 */
[----:B------:R-:W-:Y:S01]  /*ce90*/  LOP3.LUT R0, R0, 0x1ffffffe, RZ, 0xc0, !PT ;  /* 0x1ffffffe00007812 */ /* 0x000fe200078ec0ff */
[----:B---3--:R-:W-:-:S04]  /*cea0*/  IMAD R3, R21, 0x4, R8 ;  /* 0x0000000415037824 */ /* 0x008fc800078e0208 */
[----:B------:R-:W-:Y:S02]  /*ceb0*/  IMAD.IADD R0, R61, 0x1, -R0 ;  /* 0x000000013d007824 */ /* 0x000fe400078e0a00 */
[----:B------:R-:W-:-:S04]  /*cec0*/  IMAD.U32 R3, R3, 0x10, R20 ;  /* 0x0000001003037824 */ /* 0x000fc800078e0014 */
[----:B------:R-:W-:-:S04]  /*ced0*/  IMAD R0, R0, 0x8, R3 ;  /* 0x0000000800007824 */ /* 0x000fc800078e0203 */
[----:B------:R-:W-:-:S05]  /*cee0*/  @P0 IMAD.HI.U32 R63, R0, R63, RZ ;  /* 0x0000003f003f0227 */ /* 0x000fca00078e00ff */
[----:B----4-:R-:W-:Y:S02]  /*cef0*/  @P0 SHF.R.U32.HI R0, RZ, R64, R63 ;  /* 0x00000040ff000219 */ /* 0x010fe4000001163f */
[----:B------:R-:W-:-:S03]  /*cf00*/  LOP3.LUT R10, R10, 0x7ffffffc, RZ, 0xc0, !PT ;  /* 0x7ffffffc0a0a7812 */ /* 0x000fc600078ec0ff */
[----:B------:R-:W0:Y:S01]  /*cf10*/  SHFL.IDX PT, R60, R0, RZ, 0x1c1f ;  /* 0x001c1fff003c7589 */ /* 0x000e2200000e0000 */
[----:B------:R-:W-:Y:S02]  /*cf20*/  VIADD R3, R57, UR4 ;  /* 0x0000000439037c36 */ /* 0x000fe40008000000 */
[----:B------:R-:W-:Y:S01]  /*cf30*/  IMAD.IADD R10, R11, 0x1, -R10 ;  /* 0x000000010b0a7824 */ /* 0x000fe200078e0a0a */
[----:B------:R-:W-:Y:S01]  /*cf40*/  ULEA UR4, UR46, 0xffffffc0, 0x6 ;  /* 0xffffffc02e047891 */ /* 0x000fe2000f8e303f */
[----:B------:R-:W-:Y:S02]  /*cf50*/  ISETP.GE.AND P1, PT, R13, 0x1, PT ;  /* 0x000000010d00780c */ /* 0x000fe40003f26270 */
[----:B------:R-:W-:-:S03]  /*cf60*/  IMAD R11, R10, -0x2, R3 ;  /* 0xfffffffe0a0b7824 */ /* 0x000fc600078e0203 */
[----:B------:R-:W-:Y:S02]  /*cf70*/  VIADD R3, R57, -UR4 ;  /* 0x8000000439037c36 */ /* 0x000fe40008000000 */
[----:B------:R-:W-:Y:S01]  /*cf80*/  IMAD.IADD R8, R11, 0x1, -R56 ;  /* 0x000000010b087824 */ /* 0x000fe200078e0a38 */
[----:B------:R-:W-:Y:S01]  /*cf90*/  LOP3.LUT R11, RZ, R58, RZ, 0x33, !PT ;  /* 0x0000003aff0b7212 */ /* 0x000fe200078e33ff */
[----:B------:R-:W-:Y:S02]  /*cfa0*/  IMAD R20, R10, -0x2, R3 ;  /* 0xfffffffe0a147824 */ /* 0x000fe400078e0203 */
[C---:B------:R-:W-:Y:S02]  /*cfb0*/  IMAD.IADD R59, R8.reuse, 0x1, R59 ;  /* 0x00000001083b7824 */ /* 0x040fe400078e023b */
[----:B------:R-:W-:Y:S02]  /*cfc0*/  IMAD.IADD R21, R8, 0x1, R11 ;  /* 0x0000000108157824 */ /* 0x000fe400078e020b */
[----:B------:R-:W-:Y:S01]  /*cfd0*/  VIADD R58, R12, -UR4 ;  /* 0x800000040c3a7c36 */ /* 0x000fe20008000000 */
[----:B0-----:R-:W-:Y:S01]  /*cfe0*/  VIADDMNMX R8, R60, R59, R20, PT ;  /* 0x0000003b3c087246 */ /* 0x001fe20003800114 */
[----:B------:R-:W-:Y:S01]  /*cff0*/  IMAD.IADD R3, R21, 0x1, R60 ;  /* 0x0000000115037824 */ /* 0x000fe200078e023c */
[----:B------:R-:W-:Y:S06]  /*d000*/  @!P1 BRA `(.L_x_5174) ;  /* 0x0000000000489947 */ /* 0x000fec0003800000 */
[----:B------:R-:W-:Y:S01]  /*d010*/  IADD3 R11, -R56, R57, R60 ;  /* 0x00000039380b7210 */ /* 0x000fe20007ffe13c */
[----:B------:R-:W-:Y:S03]  /*d020*/  BSSY B1, `(.L_x_5175) ;  /* 0x000000c000017945 */ /* 0x000fe60003800000 */
[----:B------:R-:W-:-:S13]  /*d030*/  ISETP.GT.AND P0, PT, R11, -0x1, PT ;  /* 0xffffffff0b00780c */ /* 0x000fda0003f04270 */
[----:B------:R-:W-:Y:S05]  /*d040*/  @P0 BRA `(.L_x_5176) ;  /* 0x0000000000180947 */ /* 0x000fea0003800000 */
[----:B------:R-:W-:Y:S02]  /*d050*/  ISETP.NE.AND P0, PT, R13, 0x1, PT ;  /* 0x000000010d00780c */ /* 0x000fe40003f05270 */
[----:B------:R-:W-:-:S11]  /*d060*/  LOP3.LUT R11, RZ, R11, RZ, 0x33, !PT ;  /* 0x0000000bff0b7212 */ /* 0x000fd600078e33ff */
[----:B------:R-:W-:-:S05]  /*d070*/  @P0 IMAD.HI.U32 R12, R11, R14, RZ ;  /* 0x0000000e0b0c0227 */ /* 0x000fca00078e00ff */
[----:B------:R-:W-:-:S04]  /*d080*/  @P0 SHF.R.U32.HI R11, RZ, R15, R12 ;  /* 0x0000000fff0b0219 */ /* 0x000fc8000001160c */
[----:B------:R-:W-:Y:S01]  /*d090*/  LOP3.LUT R11, RZ, R11, RZ, 0x33, !PT ;  /* 0x0000000bff0b7212 */ /* 0x000fe200078e33ff */
[----:B------:R-:W-:Y:S06]  /*d0a0*/  BRA `(.L_x_5177) ;  /* 0x00000000000c7947 */ /* 0x000fec0003800000 */
.L_x_5176:
[----:B------:R-:W-:-:S13]  /*d0b0*/  ISETP.NE.AND P0, PT, R13, 0x1, PT ;  /* 0x000000010d00780c */ /* 0x000fda0003f05270 */
[----:B------:R-:W-:-:S05]  /*d0c0*/  @P0 IMAD.HI.U32 R12, R11, R14, RZ ;  /* 0x0000000e0b0c0227 */ /* 0x000fca00078e00ff */
[----:B------:R-:W-:-:S07]  /*d0d0*/  @P0 SHF.R.U32.HI R11, RZ, R15, R12 ;  /* 0x0000000fff0b0219 */ /* 0x000fce000001160c */
.L_x_5177:
[----:B------:R-:W-:Y:S05]  /*d0e0*/  BSYNC B1 ;  /* 0x0000000000017941 */ /* 0x000fea0003800000 */
.L_x_5175:
[----:B------:R-:W-:-:S04]  /*d0f0*/  IMAD R11, R11, R13, -UR4 ;  /* 0x800000040b0b7e24 */ /* 0x000fc8000f8e020d */
[----:B------:R-:W-:-:S05]  /*d100*/  IMAD R12, R10, -0x2, R11 ;  /* 0xfffffffe0a0c7824 */ /* 0x000fca00078e020b */
[----:B------:R-:W-:Y:S02]  /*d110*/  VIMNMX R3, R3, R12, !PT ;  /* 0x0000000c03037248 */ /* 0x000fe40007fe0100 */
[----:B------:R-:W-:-:S07]  /*d120*/  VIADDMNMX R8, R12, R13, R8, PT ;  /* 0x0000000d0c087246 */ /* 0x000fce0003800108 */
.L_x_5174:
[----:B------:R-:W-:Y:S05]  /*d130*/  BSYNC B0 ;  /* 0x0000000000007941 */ /* 0x000fea0003800000 */
.L_x_5173:
[C---:B------:R-:W-:Y:S01]  /*d140*/  ISETP.GE.AND P1, PT, R58.reuse, 0x9, PT ;  /* 0x000000093a00780c */ /* 0x040fe20003f26270 */
[----:B------:R-:W0:Y:S01]  /*d150*/  SHFL.IDX PT, R0, R0, 0x1, 0x1c1f ;  /* 0x003c1f0000007f89 */ /* 0x000e2200000e0000 */
[----:B------:R-:W-:Y:S01]  /*d160*/  ISETP.GE.AND P0, PT, R58, 0x2, PT ;  /* 0x000000023a00780c */ /* 0x000fe20003f06270 */
[----:B------:R-:W-:Y:S01]  /*d170*/  BSSY B0, `(.L_x_5178) ;  /* 0x000005f000007945 */ /* 0x000fe20003800000 */
        /* <DEDUP_REMOVED lines=10> */
[----:B------:R-:W-:Y:S02]  /*d220*/  ISETP.LT.OR P2, PT, R8, 0x11, P2 ;  /* 0x000000110800780c */ /* 0x000fe40001741670 */
[C---:B------:R-:W-:Y:S02]  /*d230*/  ISETP.GT.AND P3, PT, R3.reuse, 0x9, !P5 ;  /* 0x000000090300780c */ /* 0x040fe40006f64270 */
        /* <DEDUP_REMOVED lines=31> */
[----:B------:R-:W-:Y:S02]  /*d430*/  P2R R29, PR, RZ, 0x10 ;  /* 0x00000010ff1d7803 */ /* 0x000fe40000000000 */
[----:B------:R-:W-:Y:S02]  /*d440*/  FSEL R44, R44, -INF , !P2 ;  /* 0xff8000002c2c7808 */ /* 0x000fe40005000000 */
[----:B------:R-:W-:-:S02]  /*d450*/  ISETP.GE.AND P2, PT, R58, 0x2a, PT ;  /* 0x0000002a3a00780c */ /* 0x000fc40003f46270 */
[----:B------:R-:W-:Y:S02]  /*d460*/  P2R R25, PR, RZ, 0x20 ;  /* 0x00000020ff197803 */ /* 0x000fe40000000000 */
        /* <DEDUP_REMOVED lines=24> */
[----:B------:R-:W-:Y:S02]  /*d5f0*/  ISETP.LT.OR P6, PT, R8, 0x3a, P6 ;  /* 0x0000003a0800780c */ /* 0x000fe400037c1670 */
[----:B------:R-:W-:Y:S02]  /*d600*/  VIADDMNMX R8, R0, R59, R20, PT ;  /* 0x0000003b00087246 */ /* 0x000fe40003800114 */
        /* <DEDUP_REMOVED lines=13> */
.L_x_5181:
[----:B------:R-:W-:-:S13]  /*d6e0*/  ISETP.NE.AND P6, PT, R13, 0x1, PT ;  /* 0x000000010d00780c */ /* 0x000fda0003fc5270 */
[----:B------:R-:W-:-:S05]  /*d6f0*/  @P6 IMAD.HI.U32 R14, R56, R14, RZ ;  /* 0x0000000e380e6227 */ /* 0x000fca00078e00ff */
[----:B------:R-:W-:-:S07]  /*d700*/  @P6 SHF.R.U32.HI R56, RZ, R15, R14 ;  /* 0x0000000fff386219 */ /* 0x000fce000001160e */
.L_x_5182:
[----:B------:R-:W-:Y:S05]  /*d710*/  BSYNC B1 ;  /* 0x0000000000017941 */ /* 0x000fea0003800000 */
.L_x_5180:
[----:B------:R-:W-:-:S04]  /*d720*/  IMAD R11, R56, R13, -UR4 ;  /* 0x80000004380b7e24 */ /* 0x000fc8000f8e020d */
[----:B------:R-:W-:-:S05]  /*d730*/  IMAD R10, R10, -0x2, R11 ;  /* 0xfffffffe0a0a7824 */ /* 0x000fca00078e020b */
[----:B------:R-:W-:Y:S02]  /*d740*/  VIADDMNMX R8, R10, R13, R8, PT ;  /* 0x0000000d0a087246 */ /* 0x000fe40003800108 */
[----:B------:R-:W-:-:S07]  /*d750*/  VIMNMX R3, R3, R10, !PT ;  /* 0x0000000a03037248 */ /* 0x000fce0007fe0100 */
.L_x_5179:
[----:B------:R-:W-:Y:S05]  /*d760*/  BSYNC B0 ;  /* 0x0000000000007941 */ /* 0x000fea0003800000 */
.L_x_5178:
[----:B------:R-:W-:Y:S01]  /*d770*/  ISETP.GT.AND P0, PT, R3, 0x1, !P0 ;  /* 0x000000010300780c */ /* 0x000fe20004704270 */
[----:B------:R-:W2:Y:S01]  /*d780*/  LDL R20, [R1+0x400] ;  /* 0x0004000001147983 */ /* 0x000ea20000100800 */
[----:B------:R-:W-:Y:S02]  /*d790*/  FMNMX.FTZ R0, R24, R60, !PT ;  /* 0x0000003c18007209 */ /* 0x000fe40007810000 */
[----:B------:R-:W-:Y:S01]  /*d7a0*/  ISETP.LT.OR P0, PT, R8, 0x2, P0 ;  /* 0x000000020800780c */ /* 0x000fe20000701670 */
[----:B------:R-:W3:Y:S01]  /*d7b0*/  LDL R81, [R1+0x1c0] ;  /* 0x0001c00001517983 */ /* 0x000ee20000100800 */
[----:B------:R-:W-:Y:S02]  /*d7c0*/  FMNMX.FTZ R0, R28, R0, !PT ;  /* 0x000000001c007209 */ /* 0x000fe40007810000 */
[----:B------:R-:W-:Y:S01]  /*d7d0*/  FSEL R27, R27, -INF , !P0 ;  /* 0xff8000001b1b7808 */ /* 0x000fe20004000000 */
[----:B------:R-:W4:Y:S01]  /*d7e0*/  LDL R56, [R1+0x208] ;  /* 0x0002080001387983 */ /* 0x000f220000100800 */
[----:B------:R-:W-:-:S02]  /*d7f0*/  ISETP.NE.AND P0, PT, R25, RZ, PT ;  /* 0x000000ff1900720c */ /* 0x000fc40003f05270 */
[C---:B------:R-:W-:Y:S01]  /*d800*/  ISETP.GT.AND P1, PT, R3.reuse, 0x8, !P1 ;  /* 0x000000080300780c */ /* 0x040fe20004f24270 */
[----:B------:R-:W3:Y:S01]  /*d810*/  LDL R74, [R1+0x22c] ;  /* 0x00022c00014a7983 */ /* 0x000ee20000100800 */
[----:B------:R-:W-:Y:S02]  /*d820*/  ISETP.GT.AND P0, PT, R3, 0x9, !P0 ;  /* 0x000000090300780c */ /* 0x000fe40004704270 */
[----:B------:R-:W-:Y:S01]  /*d830*/  FMNMX.FTZ R0, R62, R0, !PT ;  /* 0x000000003e007209 */ /* 0x000fe20007810000 */
[----:B------:R-:W3:Y:S01]  /*d840*/  LDL R76, [R1+0x230] ;  /* 0x00023000014c7983 */ /* 0x000ee20000100800 */
[C---:B------:R-:W-:Y:S02]  /*d850*/  ISETP.LT.OR P0, PT, R8.reuse, 0xa, P0 ;  /* 0x0000000a0800780c */ /* 0x040fe40000701670 */
[----:B------:R-:W-:Y:S01]  /*d860*/  ISETP.LT.OR P1, PT, R8, 0x9, P1 ;  /* 0x000000090800780c */ /* 0x000fe20000f21670 */
[----:B------:R-:W3:Y:S01]  /*d870*/  LDL R78, [R1+0x234] ;  /* 0x00023400014e7983 */ /* 0x000ee20000100800 */
[----:B------:R-:W-:-:S02]  /*d880*/  FSEL R31, R31, -INF , !P0 ;  /* 0xff8000001f1f7808 */ /* 0x000fc40004000000 */
[----:B------:R-:W-:Y:S01]  /*d890*/  ISETP.NE.AND P0, PT, R61, RZ, PT ;  /* 0x000000ff3d00720c */ /* 0x000fe20003f05270 */
[----:B------:R-:W3:Y:S01]  /*d8a0*/  LDL R80, [R1+0x238] ;  /* 0x0002380001507983 */ /* 0x000ee20000100800 */
[----:B------:R-:W-:Y:S02]  /*d8b0*/  FMNMX.FTZ R0, R32, R0, !PT ;  /* 0x0000000020007209 */ /* 0x000fe40007810000 */
[----:B------:R-:W-:Y:S01]  /*d8c0*/  ISETP.GT.AND P0, PT, R3, 0x10, !P0 ;  /* 0x000000100300780c */ /* 0x000fe20004704270 */
[----:B------:R-:W3:Y:S01]  /*d8d0*/  LDL R82, [R1+0x23c] ;  /* 0x00023c0001527983 */ /* 0x000ee20000100800 */
[----:B------:R-:W-:Y:S02]  /*d8e0*/  FSEL R30, R30, -INF , !P1 ;  /* 0xff8000001e1e7808 */ /* 0x000fe40004800000 */
[----:B------:R-:W-:Y:S01]  /*d8f0*/  ISETP.LT.OR P0, PT, R8, 0x11, P0 ;  /* 0x000000110800780c */ /* 0x000fe20000701670 */
[----:B------:R-:W3:Y:S01]  /*d900*/  LDL R84, [R1+0x240] ;  /* 0x0002400001547983 */ /* 0x000ee20000100800 */
[----:B------:R-:W-:-:S02]  /*d910*/  ISETP.NE.AND P1, PT, R63, RZ, PT ;  /* 0x000000ff3f00720c */ /* 0x000fc40003f25270 */
[----:B------:R-:W-:Y:S01]  /*d920*/  FSEL R34, R34, -INF , !P0 ;  /* 0xff80000022227808 */ /* 0x000fe20004000000 */
[----:B------:R-:W3:Y:S01]  /*d930*/  LDL R86, [R1+0x244] ;  /* 0x0002440001567983 */ /* 0x000ee20000100800 */
[----:B------:R-:W-:Y:S02]  /*d940*/  ISETP.NE.AND P0, PT, R29, RZ, PT ;  /* 0x000000ff1d00720c */ /* 0x000fe40003f05270 */
[----:B------:R-:W-:Y:S01]  /*d950*/  FMNMX.FTZ R0, R64, R0, !PT ;  /* 0x0000000040007209 */ /* 0x000fe20007810000 */
[----:B------:R-:W3:Y:S01]  /*d960*/  LDL R88, [R1+0x248] ;  /* 0x0002480001587983 */ /* 0x000ee20000100800 */
[----:B------:R-:W-:Y:S02]  /*d970*/  ISETP.GT.AND P0, PT, R3, 0x11, !P0 ;  /* 0x000000110300780c */ /* 0x000fe40004704270 */
[----:B------:R-:W-:Y:S01]  /*d980*/  FMNMX.FTZ R0, R36, R0, !PT ;  /* 0x0000000024007209 */ /* 0x000fe20007810000 */
[----:B------:R-:W3:Y:S01]  /*d990*/  LDL R90, [R1+0x24c] ;  /* 0x00024c00015a7983 */ /* 0x000ee20000100800 */
[----:B------:R-:W-:-:S02]  /*d9a0*/  ISETP.LT.OR P0, PT, R8, 0x12, P0 ;  /* 0x000000120800780c */ /* 0x000fc40000701670 */
[----:B------:R-:W-:Y:S01]  /*d9b0*/  FMNMX.FTZ R0, R66, R0, !PT ;  /* 0x0000000042007209 */ /* 0x000fe20007810000 */
[----:B------:R-:W3:Y:S01]  /*d9c0*/  LDL R92, [R1+0x250] ;  /* 0x00025000015c7983 */ /* 0x000ee20000100800 */
[----:B------:R-:W-:Y:S02]  /*d9d0*/  FSEL R35, R35, -INF , !P0 ;  /* 0xff80000023237808 */ /* 0x000fe40004000000 */
[----:B------:R-:W-:Y:S01]  /*d9e0*/  ISETP.NE.AND P0, PT, R33, RZ, PT ;  /* 0x000000ff2100720c */ /* 0x000fe20003f05270 */
[----:B------:R-:W3:Y:S01]  /*d9f0*/  LDL R94, [R1+0x254] ;  /* 0x00025400015e7983 */ /* 0x000ee20000100800 */
[----:B------:R-:W-:Y:S02]  /*da00*/  FMNMX.FTZ R0, R40, R0, !PT ;  /* 0x0000000028007209 */ /* 0x000fe40007810000 */
[----:B------:R-:W-:Y:S01]  /*da10*/  ISETP.GT.AND P0, PT, R3, 0x18, !P0 ;  /* 0x000000180300780c */ /* 0x000fe20004704270 */
[----:B------:R-:W3:Y:S01]  /*da20*/  LDL R96, [R1+0x258] ;  /* 0x0002580001607983 */ /* 0x000ee20000100800 */
[----:B------:R-:W-:-:S02]  /*da30*/  FMNMX.FTZ R0, R68, R0, !PT ;  /* 0x0000000044007209 */ /* 0x000fc40007810000 */
[----:B------:R-:W-:Y:S01]  /*da40*/  ISETP.LT.OR P0, PT, R8, 0x19, P0 ;  /* 0x000000190800780c */ /* 0x000fe20000701670 */
[----:B------:R-:W3:Y:S01]  /*da50*/  LDL R98, [R1+0x25c] ;  /* 0x00025c0001627983 */ /* 0x000ee20000100800 */
[----:B------:R-:W-:Y:S02]  /*da60*/  FMNMX.FTZ R0, R44, R0, !PT ;  /* 0x000000002c007209 */ /* 0x000fe40007810000 */
[----:B------:R-:W-:Y:S01]  /*da70*/  FSEL R38, R38, -INF , !P0 ;  /* 0xff80000026267808 */ /* 0x000fe20004000000 */
[----:B------:R-:W3:Y:S01]  /*da80*/  LDL R100, [R1+0x260] ;  /* 0x0002600001647983 */ /* 0x000ee20000100800 */
[----:B------:R-:W-:Y:S02]  /*da90*/  ISETP.GT.AND P0, PT, R3, 0x19, !P1 ;  /* 0x000000190300780c */ /* 0x000fe40004f04270 */
[----:B------:R-:W-:Y:S01]  /*daa0*/  ISETP.NE.AND P6, PT, R12, RZ, PT ;  /* 0x000000ff0c00720c */ /* 0x000fe20003fc5270 */
        /* <DEDUP_REMOVED lines=16> */
[----:B------:R-:W-:Y:S02]  /*dbb0*/  ISETP.GT.AND P0, PT, R3, RZ, !P6 ;  /* 0x000000ff0300720c */ /* 0x000fe40007704270 */
[----:B------:R-:W-:Y:S01]  /*dbc0*/  FMNMX.FTZ R10, R58, R0, !PT ;  /* 0x000000003a0a7209 */ /* 0x000fe20007810000 */
[----:B------:R-:W3:Y:S01]  /*dbd0*/  LDL R114, [R1+0x27c] ;  /* 0x00027c0001727983 */ /* 0x000ee20000100800 */
[----:B------:R-:W-:-:S02]  /*dbe0*/  ISETP.LT.OR P0, PT, R8, 0x1, P0 ;  /* 0x000000010800780c */ /* 0x000fc40000701670 */
[----:B------:R-:W-:Y:S01]  /*dbf0*/  ISETP.NE.AND P1, PT, R41, RZ, PT ;  /* 0x000000ff2900720c */ /* 0x000fe20003f25270 */
[----:B------:R-:W0:Y:S01]  /*dc00*/  SHFL.BFLY PT, R13, R10, 0x2, 0x1f ;  /* 0x0c401f000a0d7f89 */ /* 0x000e2200000e0000 */
[----:B------:R-:W-:Y:S02]  /*dc10*/  FSEL R26, R26, -INF , !P0 ;  /* 0xff8000001a1a7808 */ /* 0x000fe40004000000 */
[----:B------:R-:W-:Y:S01]  /*dc20*/  ISETP.NE.AND P0, PT, R65, RZ, PT ;  /* 0x000000ff4100720c */ /* 0x000fe20003f05270 */
[----:B------:R-:W3:Y:S01]  /*dc30*/  LDL R116, [R1+0x280] ;  /* 0x0002800001747983 */ /* 0x000ee20000100800 */
[----:B------:R-:W-:Y:S02]  /*dc40*/  FMNMX.FTZ R11, R26, R27, !PT ;  /* 0x0000001b1a0b7209 */ /* 0x000fe40007810000 */
[----:B------:R-:W-:Y:S01]  /*dc50*/  ISETP.GT.AND P0, PT, R3, 0x21, !P0 ;  /* 0x000000210300780c */ /* 0x000fe20004704270 */
[----:B------:R-:W3:Y:S01]  /*dc60*/  LDL R118, [R1+0x284] ;  /* 0x0002840001767983 */ /* 0x000ee20000100800 */
[----:B------:R-:W-:-:S02]  /*dc70*/  FMNMX.FTZ R0, R30, R11, !PT ;  /* 0x0000000b1e007209 */ /* 0x000fc40007810000 */
[----:B------:R-:W-:Y:S01]  /*dc80*/  ISETP.GT.AND P1, PT, R3, 0x28, !P1 ;  /* 0x000000280300780c */ /* 0x000fe20004f24270 */
[----:B------:R-:W3:Y:S01]  /*dc90*/  LDL R120, [R1+0x288] ;  /* 0x0002880001787983 */ /* 0x000ee20000100800 */
[----:B------:R-:W-:Y:S02]  /*dca0*/  FMNMX.FTZ R11, R31, R0, !PT ;  /* 0x000000001f0b7209 */ /* 0x000fe40007810000 */
[----:B------:R-:W-:Y:S01]  /*dcb0*/  ISETP.LT.OR P0, PT, R8, 0x22, P0 ;  /* 0x000000220800780c */ /* 0x000fe20000701670 */
        /* <DEDUP_REMOVED lines=10> */
[----:B------:R-:W-:Y:S02]  /*dd60*/  FMNMX.FTZ R11, R39, R0, !PT ;  /* 0x00000000270b7209 */ /* 0x000fe40007810000 */
[----:B------:R-:W-:Y:S01]  /*dd70*/  ISETP.GT.AND P3, PT, R3, 0x30, !P3 ;  /* 0x000000300300780c */ /* 0x000fe20005f64270 */
[----:B------:R-:W3:Y:S01]  /*dd80*/  LDL R130, [R1+0x29c] ;  /* 0x00029c0001827983 */ /* 0x000ee20000100800 */
[----:B------:R-:W-:-:S02]  /*dd90*/  FMNMX.FTZ R0, R42, R11, !PT ;  /* 0x0000000b2a007209 */ /* 0x000fc40007810000 */
[----:B------:R-:W-:Y:S01]  /*dda0*/  ISETP.LT.OR P2, PT, R8, 0x2a, P2 ;  /* 0x0000002a0800780c */ /* 0x000fe20001741670 */
[----:B------:R-:W3:Y:S01]  /*ddb0*/  LDL R132, [R1+0x2a0] ;  /* 0x0002a00001847983 */ /* 0x000ee20000100800 */
[----:B------:R-:W-:Y:S02]  /*ddc0*/  FSEL R46, R46, -INF , !P1 ;  /* 0xff8000002e2e7808 */ /* 0x000fe40004800000 */
[----:B------:R-:W-:Y:S01]  /*ddd0*/  FMNMX.FTZ R11, R43, R0, !PT ;  /* 0x000000002b0b7209 */ /* 0x000fe20007810000 */
[----:B------:R-:W3:Y:S01]  /*dde0*/  LDL R134, [R1+0x2a4] ;  /* 0x0002a40001867983 */ /* 0x000ee20000100800 */
[----:B------:R-:W-:Y:S02]  /*ddf0*/  ISETP.GT.AND P4, PT, R3, 0x31, !P4 ;  /* 0x000000310300780c */ /* 0x000fe40006784270 */
[----:B------:R-:W-:Y:S01]  /*de00*/  ISETP.LT.OR P3, PT, R8, 0x31, P3 ;  /* 0x000000310800780c */ /* 0x000fe20001f61670 */
[----:B------:R-:W3:Y:S01]  /*de10*/  LDL R136, [R1+0x2a8] ;  /* 0x0002a80001887983 */ /* 0x000ee20000100800 */
[----:B------:R-:W-:-:S02]  /*de20*/  FSEL R47, R47, -INF , !P2 ;  /* 0xff8000002f2f7808 */ /* 0x000fc40005000000 */
[----:B------:R-:W-:Y:S01]  /*de30*/  FMNMX.FTZ R0, R46, R11, !PT ;  /* 0x0000000b2e007209 */ /* 0x000fe20007810000 */
[----:B------:R-:W3:Y:S01]  /*de40*/  LDL R138, [R1+0x2ac] ;  /* 0x0002ac00018a7983 */ /* 0x000ee20000100800 */
[----:B------:R-:W-:Y:S02]  /*de50*/  ISETP.NE.AND P6, PT, R45, RZ, PT ;  /* 0x000000ff2d00720c */ /* 0x000fe40003fc5270 */
[----:B0-----:R-:W-:Y:S01]  /*de60*/  FMNMX.FTZ R13, R10, R13, !PT ;  /* 0x0000000d0a0d7209 */ /* 0x001fe20007810000 */
[----:B------:R-:W3:Y:S01]  /*de70*/  LDL R140, [R1+0x2b0] ;  /* 0x0002b000018c7983 */ /* 0x000ee20000100800 */
[----:B------:R-:W-:Y:S02]  /*de80*/  ISETP.GT.AND P5, PT, R3, 0x38, !P5 ;  /* 0x000000380300780c */ /* 0x000fe40006fa4270 */
[----:B------:R-:W-:Y:S01]  /*de90*/  ISETP.LT.OR P4, PT, R8, 0x32, P4 ;  /* 0x000000320800780c */ /* 0x000fe20002781670 */
[----:B------:R-:W0:Y:S01]  /*dea0*/  SHFL.BFLY PT, R12, R13, 0x1, 0x1f ;  /* 0x0c201f000d0c7f89 */ /* 0x000e2200000e0000 */
[----:B------:R-:W-:-:S02]  /*deb0*/  FSEL R50, R50, -INF , !P3 ;  /* 0xff80000032327808 */ /* 0x000fc40005800000 */
[----:B------:R-:W-:Y:S01]  /*dec0*/  FMNMX.FTZ R11, R47, R0, !PT ;  /* 0x000000002f0b7209 */ /* 0x000fe20007810000 */
[----:B------:R-:W3:Y:S01]  /*ded0*/  LDL R142, [R1+0x2b4] ;  /* 0x0002b400018e7983 */ /* 0x000ee20000100800 */
[----:B------:R-:W-:Y:S02]  /*dee0*/  ISETP.GT.AND P0, PT, R3, 0x39, !P6 ;  /* 0x000000390300780c */ /* 0x000fe40007704270 */
[----:B------:R-:W-:Y:S01]  /*def0*/  ISETP.LT.OR P5, PT, R8, 0x39, P5 ;  /* 0x000000390800780c */ /* 0x000fe20002fa1670 */
[----:B------:R-:W3:Y:S01]  /*df00*/  LDL R144, [R1+0x2b8] ;  /* 0x0002b80001907983 */ /* 0x000ee20000100800 */
[----:B------:R-:W-:Y:S02]  /*df10*/  FSEL R51, R51, -INF , !P4 ;  /* 0xff80000033337808 */ /* 0x000fe40006000000 */
[----:B------:R-:W-:Y:S01]  /*df20*/  FMNMX.FTZ R0, R50, R11, !PT ;  /* 0x0000000b32007209 */ /* 0x000fe20007810000 */
[----:B------:R-:W3:Y:S01]  /*df30*/  LDL R146, [R1+0x2bc] ;  /* 0x0002bc0001927983 */ /* 0x000ee20000100800 */
[----:B------:R-:W-:-:S02]  /*df40*/  ISETP.LT.OR P0, PT, R8, 0x3a, P0 ;  /* 0x0000003a0800780c */ /* 0x000fc40000701670 */
[----:B------:R-:W-:Y:S01]  /*df50*/  FSEL R54, R54, -INF , !P5 ;  /* 0xff80000036367808 */ /* 0x000fe20006800000 */
[----:B------:R-:W3:Y:S01]  /*df60*/  LDL R148, [R1+0x2c0] ;  /* 0x0002c00001947983 */ /* 0x000ee20000100800 */
[----:B------:R-:W-:Y:S02]  /*df70*/  FMNMX.FTZ R3, R51, R0, !PT ;  /* 0x0000000033037209 */ /* 0x000fe40007810000 */
[----:B------:R-:W-:Y:S01]  /*df80*/  FSEL R55, R55, -INF , !P0 ;  /* 0xff80000037377808 */ /* 0x000fe20004000000 */
[----:B------:R-:W3:Y:S01]  /*df90*/  LDL R150, [R1+0x2c4] ;  /* 0x0002c40001967983 */ /* 0x000ee20000100800 */
[----:B------:R-:W-:-:S03]  /*dfa0*/  FMNMX.FTZ R0, R54, R3, !PT ;  /* 0x0000000336007209 */ /* 0x000fc60007810000 */
[----:B------:R-:W3:Y:S01]  /*dfb0*/  LDL R29, [R1+0x2c8] ;  /* 0x0002c800011d7983 */ /* 0x000ee20000100800 */
[----:B------:R-:W-:Y:S02]  /*dfc0*/  FMNMX.FTZ R11, R55, R0, !PT ;  /* 0x00000000370b7209 */ /* 0x000fe40007810000 */
[----:B0-----:R-:W-:Y:S01]  /*dfd0*/  FMNMX.FTZ R0, R13, R12, !PT ;  /* 0x0000000c0d007209 */ /* 0x001fe20007810000 */
[----:B------:R-:W3:Y:S04]  /*dfe0*/  LDL R33, [R1+0x2d0] ;  /* 0x0002d00001217983 */ /* 0x000ee80000100800 */
[----:B------:R-:W-:Y:S04]  /*dff0*/  STL.64 [R1+0x3e0], R10 ;  /* 0x0003e00a01007387 */ /* 0x000fe80000100a00 */
[----:B------:R-:W2:Y:S04]  /*e000*/  LDL R8, [R1+0x3e4] ;  /* 0x0003e40001087983 */ /* 0x000ea80000100800 */
[----:B------:R0:W-:Y:S04]  /*e010*/  STL [R1+0x3e0], R0 ;  /* 0x0003e00001007387 */ /* 0x0001e80000100800 */
[----:B------:R-:W4:Y:S04]  /*e020*/  LDL R14, [R1+0x3e0] ;  /* 0x0003e000010e7983 */ /* 0x000f280000100800 */
[----:B------:R-:W3:Y:S04]  /*e030*/  LDL.64 R12, [R1+0x110] ;  /* 0x00011000010c7983 */ /* 0x000ee80000100a00 */
[----:B------:R-:W3:Y:S04]  /*e040*/  LDL R37, [R1+0x2d8] ;  /* 0x0002d80001257983 */ /* 0x000ee80000100800 */
        /* <DEDUP_REMOVED lines=48> */
[----:B--2---:R-:W1:Y:S01]  /*e350*/  SHFL.BFLY PT, R11, R8, 0x2, 0x1f ;  /* 0x0c401f00080b7f89 */ /* 0x004e6200000e0000 */
[----:B----4-:R-:W-:Y:S01]  /*e360*/  FMUL.FTZ R3, R20, R14 ;  /* 0x0000000e14037220 */ /* 0x010fe20000410000 */
[----:B------:R-:W-:Y:S01]  /*e370*/  BAR.SYNC.DEFER_BLOCKING 0xf, 0x100 ;  /* 0x03c4000000007b1d */ /* 0x000fe20000010000 */
[----:B------:R-:W-:-:S04]  /*e380*/  FSETP.NEU.FTZ.AND P0, PT, R14, -INF , PT ;  /* 0xff8000000e00780b */ /* 0x000fc80003f1d000 */
[----:B------:R-:W-:-:S05]  /*e390*/  FSEL R3, R3, RZ, P0 ;  /* 0x000000ff03037208 */ /* 0x000fca0000000000 */
[----:B0-----:R-:W-:Y:S01]  /*e3a0*/  FFMA.FTZ R0, R62, R20, -R3 ;  /* 0x000000143e007223 */ /* 0x001fe20000010803 */
[----:B-1----:R-:W-:-:S03]  /*e3b0*/  FMNMX.FTZ R11, R11, R8, !PT ;  /* 0x000000080b0b7209 */ /* 0x002fc60007810000 */
        /* <DEDUP_REMOVED lines=9> */
[----:B0-----:R-:W0:Y:S01]  /*e450*/  SHFL.BFLY PT, R0, R11, 0x1, 0x1f ;  /* 0x0c201f000b007f89 */ /* 0x001e2200000e0000 */
        /* <DEDUP_REMOVED lines=8> */
[----:B------:R-:W2:Y:S04]  /*e4e0*/  LDL R28, [R1+0x1d0] ;  /* 0x0001d000011c7983 */ /* 0x000ea80000100800 */
[----:B------:R-:W4:Y:S03]  /*e4f0*/  LDL R32, [R1+0x1d8] ;  /* 0x0001d80001207983 */ /* 0x000f260000100800 */
[----:B------:R-:W1:Y:S01]  /*e500*/  MUFU.EX2 R83, R83 ;  /* 0x0000005300537308 */ /* 0x000e620000000800 */
[----:B------:R-:W4:Y:S04]  /*e510*/  LDL R36, [R1+0x1e0] ;  /* 0x0001e00001247983 */ /* 0x000f280000100800 */
[----:B------:R-:W4:Y:S01]  /*e520*/  LDL R40, [R1+0x1e8] ;  /* 0x0001e80001287983 */ /* 0x000f220000100800 */
[----:B0-----:R-:W-:-:S02]  /*e530*/  FMNMX.FTZ R0, R11, R0, !PT ;  /* 0x000000000b007209 */ /* 0x001fc40007810000 */
[----:B------:R-:W-:Y:S01]  /*e540*/  MUFU.EX2 R154, R154 ;  /* 0x0000009a009a7308 */ /* 0x000fe20000000800 */
[----:B------:R-:W4:Y:S01]  /*e550*/  LDL R44, [R1+0x1f0] ;  /* 0x0001f000012c7983 */ /* 0x000f220000100800 */
[C---:B------:R-:W-:Y:S01]  /*e560*/  FSETP.NEU.FTZ.AND P0, PT, R0.reuse, -INF , PT ;  /* 0xff8000000000780b */ /* 0x040fe20003f1d000 */
[-C--:B------:R-:W-:Y:S02]  /*e570*/  FMUL.FTZ R8, R0, R20.reuse ;  /* 0x0000001400087220 */ /* 0x080fe40000410000 */
[----:B------:R-:W4:Y:S03]  /*e580*/  LDL R48, [R1+0x1f8] ;  /* 0x0001f80001307983 */ /* 0x000f260000100800 */
[----:B------:R-:W-:Y:S01]  /*e590*/  FSEL R3, R8, RZ, P0 ;  /* 0x000000ff08037208 */ /* 0x000fe20000000000 */
[----:B------:R-:W-:Y:S01]  /*e5a0*/  MUFU.EX2 R156, R156 ;  /* 0x0000009c009c7308 */ /* 0x000fe20000000800 */
[----:B------:R-:W4:Y:S03]  /*e5b0*/  LDL R52, [R1+0x200] ;  /* 0x0002000001347983 */ /* 0x000f260000100800 */
[-CC-:B------:R-:W-:Y:S01]  /*e5c0*/  FFMA.FTZ R153, R26, R20.reuse, -R3.reuse ;  /* 0x000000141a997223 */ /* 0x180fe20000010803 */
[-CC-:B------:R-:W-:Y:S01]  /*e5d0*/  FFMA.FTZ R99, R27, R20.reuse, -R3.reuse ;  /* 0x000000141b637223 */ /* 0x180fe20000010803 */
[-CC-:B------:R-:W-:Y:S01]  /*e5e0*/  FFMA.FTZ R155, R30, R20.reuse, -R3.reuse ;  /* 0x000000141e9b7223 */ /* 0x180fe20000010803 */
[-CC-:B------:R-:W-:Y:S01]  /*e5f0*/  FFMA.FTZ R97, R31, R20.reuse, -R3.reuse ;  /* 0x000000141f617223 */ /* 0x180fe20000010803 */
[-CC-:B------:R-:W-:Y:S01]  /*e600*/  FFMA.FTZ R157, R34, R20.reuse, -R3.reuse ;  /* 0x00000014229d7223 */ /* 0x180fe20000010803 */
[-CC-:B------:R-:W-:Y:S01]  /*e610*/  FFMA.FTZ R95, R35, R20.reuse, -R3.reuse ;  /* 0x00000014235f7223 */ /* 0x180fe20000010803 */
[----:B------:R-:W-:Y:S01]  /*e620*/  MUFU.EX2 R153, R153 ;  /* 0x0000009900997308 */ /* 0x000fe20000000800 */
[-C--:B------:R-:W-:Y:S01]  /*e630*/  FFMA.FTZ R159, R38, R20.reuse, -R3 ;  /* 0x00000014269f7223 */ /* 0x080fe20000010803 */
[----:B-1----:R-:W-:Y:S01]  /*e640*/  FADD.FTZ R11, R152, R83 ;  /* 0x00000053980b7221 */ /* 0x002fe20000010000 */
[-CC-:B------:R-:W-:Y:S01]  /*e650*/  FFMA.FTZ R93, R39, R20.reuse, -R3.reuse ;  /* 0x00000014275d7223 */ /* 0x180fe20000010803 */
[----:B------:R-:W4:Y:S04]  /*e660*/  LDL R60, [R1+0x210] ;  /* 0x00021000013c7983 */ /* 0x000f280000100800 */
[----:B------:R-:W0:Y:S01]  /*e670*/  MUFU.EX2 R99, R99 ;  /* 0x0000006300637308 */ /* 0x000e220000000800 */
[-CC-:B------:R-:W-:Y:S01]  /*e680*/  FFMA.FTZ R161, R42, R20.reuse, -R3.reuse ;  /* 0x000000142aa17223 */ /* 0x180fe20000010803 */
[----:B------:R-:W4:Y:S04]  /*e690*/  LDL R62, [R1+0x214] ;  /* 0x00021400013e7983 */ /* 0x000f280000100800 */
[----:B------:R-:W4:Y:S02]  /*e6a0*/  LDL R64, [R1+0x218] ;  /* 0x0002180001407983 */ /* 0x000f240000100800 */
[----:B------:R-:W1:Y:S08]  /*e6b0*/  MUFU.EX2 R155, R155 ;  /* 0x0000009b009b7308 */ /* 0x000e700000000800 */
[----:B------:R-:W-:Y:S01]  /*e6c0*/  MUFU.EX2 R111, R111 ;  /* 0x0000006f006f7308 */ /* 0x000fe20000000800 */
[----:B------:R-:W-:-:S07]  /*e6d0*/  FFMA.FTZ R91, R43, R20, -R3 ;  /* 0x000000142b5b7223 */ /* 0x000fce0000010803 */
[----:B------:R-:W-:Y:S01]  /*e6e0*/  MUFU.EX2 R158, R158 ;  /* 0x0000009e009e7308 */ /* 0x000fe20000000800 */
[-CC-:B------:R-:W-:Y:S01]  /*e6f0*/  FFMA.FTZ R163, R46, R20.reuse, -R3.reuse ;  /* 0x000000142ea37223 */ /* 0x180fe20000010803 */
[----:B------:R-:W4:Y:S06]  /*e700*/  LDL R66, [R1+0x21c] ;  /* 0x00021c0001427983 */ /* 0x000f2c0000100800 */
        /* <DEDUP_REMOVED lines=11> */
[----:B------:R-:W-:Y:S01]  /*e7c0*/  FFMA.FTZ R85, R55, R20, -R3 ;  /* 0x0000001437557223 */ /* 0x000fe20000010803 */
[----:B------:R-:W4:Y:S04]  /*e7d0*/  LDL R58, [R1+0x20c] ;  /* 0x00020c00013a7983 */ /* 0x000f280000100800 */
[----:B------:R-:W4:Y:S02]  /*e7e0*/  LDL R72, [R1+0x228] ;  /* 0x0002280001487983 */ /* 0x000f240000100800 */
[----:B------:R-:W1:Y:S01]  /*e7f0*/  MUFU.EX2 R97, R97 ;  /* 0x0000006100617308 */ /* 0x000e620000000800 */
[----:B0-----:R-:W-:-:S07]  /*e800*/  FADD.FTZ R8, R153, R99 ;  /* 0x0000006399087221 */ /* 0x001fce0000010000 */
[----:B------:R-:W-:Y:S08]  /*e810*/  MUFU.EX2 R164, R164 ;  /* 0x000000a400a47308 */ /* 0x000ff00000000800 */
[----:B------:R-:W-:Y:S08]  /*e820*/  MUFU.EX2 R101, R101 ;  /* 0x0000006500657308 */ /* 0x000ff00000000800 */
[----:B------:R-:W-:Y:S08]  /*e830*/  MUFU.EX2 R166, R166 ;  /* 0x000000a600a67308 */ /* 0x000ff00000000800 */
[----:B------:R-:W-:Y:S01]  /*e840*/  MUFU.EX2 R103, R103 ;  /* 0x0000006700677308 */ /* 0x000fe20000000800 */
[----:B------:R0:W-:Y:S04]  /*e850*/  STL [R1+0x3e4], R0 ;  /* 0x0003e40001007387 */ /* 0x0001e80000100800 */
[----:B------:R-:W4:Y:S03]  /*e860*/  LDL R30, [R1+0x1d4] ;  /* 0x0001d400011e7983 */ /* 0x000f260000100800 */
[----:B------:R-:W0:Y:S01]  /*e870*/  MUFU.EX2 R157, R157 ;  /* 0x0000009d009d7308 */ /* 0x000e220000000800 */
[----:B------:R-:W-:Y:S01]  /*e880*/  FADD.FTZ R10, R154, R11 ;  /* 0x0000000b9a0a7221 */ /* 0x000fe20000010000 */
[----:B-1----:R-:W-:Y:S01]  /*e890*/  FADD.FTZ R8, R155, R8 ;  /* 0x000000089b087221 */ /* 0x002fe20000010000 */
[----:B------:R-:W4:Y:S04]  /*e8a0*/  LDL R34, [R1+0x1dc] ;  /* 0x0001dc0001227983 */ /* 0x000f280000100800 */
[----:B------:R-:W4:Y:S01]  /*e8b0*/  LDL R38, [R1+0x1e4] ;  /* 0x0001e40001267983 */ /* 0x000f220000100800 */
[----:B------:R-:W1:Y:S01]  /*e8c0*/  MUFU.EX2 R95, R95 ;  /* 0x0000005f005f7308 */ /* 0x000e620000000800 */
[----:B------:R-:W-:Y:S01]  /*e8d0*/  FADD.FTZ R11, R113, R10 ;  /* 0x0000000a710b7221 */ /* 0x000fe20000010000 */
[----:B------:R-:W-:Y:S01]  /*e8e0*/  FADD.FTZ R8, R97, R8 ;  /* 0x0000000861087221 */ /* 0x000fe20000010000 */
[----:B------:R-:W4:Y:S04]  /*e8f0*/  LDL R42, [R1+0x1ec] ;  /* 0x0001ec00012a7983 */ /* 0x000f280000100800 */
[----:B------:R-:W4:Y:S01]  /*e900*/  LDL R31, [R1+0x2cc] ;  /* 0x0002cc00011f7983 */ /* 0x000f220000100800 */
[----:B------:R-:W3:Y:S01]  /*e910*/  MUFU.EX2 R159, R159 ;  /* 0x0000009f009f7308 */ /* 0x000ee20000000800 */
[----:B------:R-:W-:Y:S01]  /*e920*/  FADD.FTZ R10, R156, R11 ;  /* 0x0000000b9c0a7221 */ /* 0x000fe20000010000 */
[----:B0-----:R-:W-:Y:S01]  /*e930*/  FADD.FTZ R8, R157, R8 ;  /* 0x000000089d087221 */ /* 0x001fe20000010000 */
[----:B------:R-:W4:Y:S04]  /*e940*/  LDL R46, [R1+0x1f4] ;  /* 0x0001f400012e7983 */ /* 0x000f280000100800 */
[----:B------:R-:W4:Y:S01]  /*e950*/  LDL R35, [R1+0x2d4] ;  /* 0x0002d40001237983 */ /* 0x000f220000100800 */
[----:B------:R-:W0:Y:S01]  /*e960*/  MUFU.EX2 R93, R93 ;  /* 0x0000005d005d7308 */ /* 0x000e220000000800 */
[----:B------:R-:W-:Y:S01]  /*e970*/  FADD.FTZ R11, R111, R10 ;  /* 0x0000000a6f0b7221 */ /* 0x000fe20000010000 */
[----:B-1----:R-:W-:Y:S01]  /*e980*/  FADD.FTZ R8, R95, R8 ;  /* 0x000000085f087221 */ /* 0x002fe20000010000 */
[----:B------:R-:W4:Y:S04]  /*e990*/  LDL R50, [R1+0x1fc] ;  /* 0x0001fc0001327983 */ /* 0x000f280000100800 */
[----:B------:R-:W4:Y:S01]  /*e9a0*/  LDL R39, [R1+0x2dc] ;  /* 0x0002dc0001277983 */ /* 0x000f220000100800 */
[----:B------:R-:W1:Y:S01]  /*e9b0*/  MUFU.EX2 R161, R161 ;  /* 0x000000a100a17308 */ /* 0x000e620000000800 */
[----:B------:R-:W-:Y:S01]  /*e9c0*/  FADD.FTZ R10, R158, R11 ;  /* 0x0000000b9e0a7221 */ /* 0x000fe20000010000 */
[----:B---3--:R-:W-:Y:S01]  /*e9d0*/  FADD.FTZ R8, R159, R8 ;  /* 0x000000089f087221 */ /* 0x008fe20000010000 */
[----:B------:R-:W3:Y:S04]  /*e9e0*/  LDL R54, [R1+0x204] ;  /* 0x0002040001367983 */ /* 0x000ee80000100800 */
[----:B------:R-:W3:Y:S01]  /*e9f0*/  LDL R43, [R1+0x2e4] ;  /* 0x0002e400012b7983 */ /* 0x000ee20000100800 */
[----:B------:R-:W1:Y:S01]  /*ea00*/  MUFU.EX2 R91, R91 ;  /* 0x0000005b005b7308 */ /* 0x000e620000000800 */
[----:B------:R-:W-:Y:S01]  /*ea10*/  FADD.FTZ R11, R107, R10 ;  /* 0x0000000a6b0b7221 */ /* 0x000fe20000010000 */
[----:B0-----:R-:W-:Y:S01]  /*ea20*/  FADD.FTZ R8, R93, R8 ;  /* 0x000000085d087221 */ /* 0x001fe20000010000 */
[----:B------:R-:W3:Y:S05]  /*ea30*/  LDL R47, [R1+0x2ec] ;  /* 0x0002ec00012f7983 */ /* 0x000eea0000100800 */
[----:B------:R-:W0:Y:S01]  /*ea40*/  MUFU.EX2 R163, R163 ;  /* 0x000000a300a37308 */ /* 0x000e220000000800 */
[----:B------:R-:W-:Y:S01]  /*ea50*/  FADD.FTZ R10, R160, R11 ;  /* 0x0000000ba00a7221 */ /* 0x000fe20000010000 */
[----:B-1----:R-:W-:Y:S01]  /*ea60*/  FADD.FTZ R8, R161, R8 ;  /* 0x00000008a1087221 */ /* 0x002fe20000010000 */
[----:B------:R-:W3:Y:S05]  /*ea70*/  LDL R51, [R1+0x2f4] ;  /* 0x0002f40001337983 */ /* 0x000eea0000100800 */
[----:B------:R-:W1:Y:S01]  /*ea80*/  MUFU.EX2 R89, R89 ;  /* 0x0000005900597308 */ /* 0x000e620000000800 */
[----:B------:R-:W-:Y:S01]  /*ea90*/  FADD.FTZ R11, R109, R10 ;  /* 0x0000000a6d0b7221 */ /* 0x000fe20000010000 */
[----:B------:R-:W-:Y:S01]  /*eaa0*/  FADD.FTZ R8, R91, R8 ;  /* 0x000000085b087221 */ /* 0x000fe20000010000 */
[----:B------:R-:W3:Y:S05]  /*eab0*/  LDL R55, [R1+0x2fc] ;  /* 0x0002fc0001377983 */ /* 0x000eea0000100800 */
        /* <DEDUP_REMOVED lines=10> */
[----:B------:R-:W-:-:S06]  /*eb60*/  FADD.FTZ R8, R165, R8 ;  /* 0x00000008a5087221 */ /* 0x000fcc0000010000 */
[----:B------:R-:W1:Y:S01]  /*eb70*/  MUFU.EX2 R85, R85 ;  /* 0x0000005500557308 */ /* 0x000e620000000800 */
[----:B------:R-:W-:Y:S01]  /*eb80*/  FADD.FTZ R3, R101, R10 ;  /* 0x0000000a65037221 */ /* 0x000fe20000010000 */
[----:B0-----:R-:W-:Y:S01]  /*eb90*/  FADD.FTZ R8, R87, R8 ;  /* 0x0000000857087221 */ /* 0x001fe20000010000 */
[----:B------:R-:W3:Y:S02]  /*eba0*/  LDL.64 R10, [R1+0x88] ;  /* 0x00008800010a7983 */ /* 0x000ee40000100a00 */
[----:B------:R-:W-:Y:S02]  /*ebb0*/  FADD.FTZ R14, R166, R3 ;  /* 0x00000003a60e7221 */ /* 0x000fe40000010000 */
[----:B------:R-:W3:Y:S01]  /*ebc0*/  LDL R3, [R1+0x3c8] ;  /* 0x0003c80001037983 */ /* 0x000ee20000100800 */
[----:B-1----:R-:W-:Y:S01]  /*ebd0*/  FADD.FTZ R8, R167, R8 ;  /* 0x00000008a7087221 */ /* 0x002fe20000010000 */
[----:B------:R-:W-:-:S03]  /*ebe0*/  FADD.FTZ R14, R103, R14 ;  /* 0x0000000e670e7221 */ /* 0x000fc60000010000 */
[----:B------:R-:W-:Y:S02]  /*ebf0*/  FADD.FTZ R15, R85, R8 ;  /* 0x00000008550f7221 */ /* 0x000fe40000010000 */
[----:B------:R-:W3:Y:S04]  /*ec00*/  LDL R8, [R1+0x3c4] ;  /* 0x0003c40001087983 */ /* 0x000ee80000100800 */
[----:B------:R0:W-:Y:S04]  /*ec10*/  STL.64 [R1+0x3f0], R14 ;  /* 0x0003f00e01007387 */ /* 0x0001e80000100a00 */
[----:B------:R-:W3:Y:S04]  /*ec20*/  LD.E.64 R26, desc[UR36][R12.64+0x8] ;  /* 0x000008240c1a7980 */ /* 0x000ee8000c101b00 */
[----:B------:R-:W3:Y:S04]  /*ec30*/  LD.E.64 R24, desc[UR36][R12.64] ;  /* 0x000000240c187980 */ /* 0x000ee8000c101b00 */
[----:B0-----:R-:W3:Y:S04]  /*ec40*/  LDL R14, [R1+0x338] ;  /* 0x00033800010e7983 */ /* 0x001ee80000100800 */
[----:B------:R-:W3:Y:S04]  /*ec50*/  LDL R15, [R1+0x33c] ;  /* 0x00033c00010f7983 */ /* 0x000ee80000100800 */
[----:B------:R-:W3:Y:S04]  /*ec60*/  LDL R13, [R1+0x334] ;  /* 0x00033400010d7983 */ /* 0x000ee80000100800 */
[----:B------:R-:W3:Y:S01]  /*ec70*/  LDL R12, [R1+0x3c0] ;  /* 0x0003c000010c7983 */ /* 0x000ee20000100800 */
        /* <DEDUP_REMOVED lines=16> */
[----:B--2---:R-:W-:Y:S04]  /*ed80*/  STL [R1+0x1d0], R28 ;  /* 0x0001d01c01007387 */ /* 0x004fe80000100800 */
        /* <DEDUP_REMOVED lines=41> */
[----:B---3--:R-:W-:Y:S04]  /*f020*/  STL [R1+0x204], R54 ;  /* 0x0002043601007387 */ /* 0x008fe80000100800 */
        /* <DEDUP_REMOVED lines=11> */
[----:B------:R-:W-:Y:S01]  /*f0e0*/  IMAD R10, R81, 0x1000, R10 ;  /* 0x00001000510a7824 */ /* 0x000fe200078e020a */
[----:B------:R-:W-:-:S04]  /*f0f0*/  R2UR UR7, R11 ;  /* 0x000000000b0772ca */ /* 0x000fc800000e0000 */
[----:B------:R-:W-:Y:S01]  /*f100*/  R2UR UR6, R10 ;  /* 0x000000000a0672ca */ /* 0x000fe200000e0000 */
[----:B------:R-:W-:Y:S04]  /*f110*/  STL [R1+0x2a8], R136 ;  /* 0x0002a88801007387 */ /* 0x000fe80000100800 */
[----:B------:R-:W-:Y:S01]  /*f120*/  STL [R1+0x2ac], R138 ;  /* 0x0002ac8a01007387 */ /* 0x000fe20000100800 */
[----:B------:R-:W-:-:S05]  /*f130*/  MOV R26, R26 ;  /* 0x0000001a001a7202 */ /* 0x000fca0000000f00 */
[--C-:B------:R-:W-:Y:S02]  /*f140*/  IMAD R25, R25, 0x2, R26.reuse ;  /* 0x0000000219197824 */ /* 0x100fe400078e021a */
[C---:B------:R-:W-:Y:S02]  /*f150*/  IMAD R27, R24.reuse, 0x2, R26 ;  /* 0x00000002181b7824 */ /* 0x040fe400078e021a */
[----:B------:R-:W-:Y:S01]  /*f160*/  IMAD R24, R24, 0x2, R25 ;  /* 0x0000000218187824 */ /* 0x000fe200078e0219 */
[----:B------:R-:W-:Y:S04]  /*f170*/  STSM.16.M88.4 [R26], R152 ;  /* 0x000000981a007844 */ /* 0x000fe80000000200 */
[----:B------:R-:W-:Y:S04]  /*f180*/  STSM.16.M88.4 [R27], R156 ;  /* 0x0000009c1b007844 */ /* 0x000fe80000000200 */
[----:B------:R-:W-:Y:S04]  /*f190*/  STSM.16.M88.4 [R25], R160 ;  /* 0x000000a019007844 */ /* 0x000fe80000000200 */
[----:B------:R-:W-:Y:S04]  /*f1a0*/  STSM.16.M88.4 [R24], R164 ;  /* 0x000000a418007844 */ /* 0x000fe80000000200 */
        /* <DEDUP_REMOVED lines=31> */
[----:B------:R0:W-:Y:S02]  /*f3a0*/  STL [R1+0x330], R79 ;  /* 0x0003304f01007387 */ /* 0x0001e40000100800 */
[----:B0-----:R-:W-:-:S06]  /*f3b0*/  WARPGROUP.ARRIVE ;  /* 0x00000000000079c5 */ /* 0x001fcc0000000000 */
[----:B------:R-:W-:Y:S01]  /*f3c0*/  HGMMA.64x256x16.F32 R24, R152, gdesc[UR4].tnspB, RZ, !UPT, gsb0 ;  /* 0x43e0000498187df0 */ /* 0x000fe2000c0008ff */
[----:B------:R0:W-:Y:S04]  /*f3d0*/  STL [R1+0x338], R14 ;  /* 0x0003380e01007387 */ /* 0x0001e80000100800 */
[----:B------:R1:W-:Y:S01]  /*f3e0*/  STL [R1+0x33c], R15 ;  /* 0x00033c0f01007387 */ /* 0x0003e20000100800 */
[----:B0-----:R-:W-:Y:S02]  /*f3f0*/  VIADD R14, R10, 0x80 ;  /* 0x000000800a0e7836 */ /* 0x001fe40000000000 */
[----:B-1----:R-:W-:-:S03]  /*f400*/  IMAD.MOV.U32 R15, RZ, RZ, R11 ;  /* 0x000000ffff0f7224 */ /* 0x002fc600078e000b */
[----:B------:R-:W-:Y:S02]  /*f410*/  R2UR UR6, R14 ;  /* 0x000000000e0672ca */ /* 0x000fe400000e0000 */
[----:B------:R-:W-:Y:S01]  /*f420*/  R2UR UR7, R15 ;  /* 0x000000000f0772ca */ /* 0x000fe200000e0000 */
        /* <DEDUP_REMOVED lines=72> */
[----:B------:R-:W-:Y:S01]  /*f8b0*/  HGMMA.64x256x16.F32 R24, R156, gdesc[UR4].tnspB, R24, gsb0 ;  /* 0x43e000049c187df0 */ /* 0x000fe20008000818 */
[----:B------:R-:W-:Y:S02]  /*f8c0*/  VIADD R12, R10, 0x100 ;  /* 0x000001000a0c7836 */ /* 0x000fe40000000000 */
[----:B------:R-:W-:-:S03]  /*f8d0*/  IMAD.MOV.U32 R13, RZ, RZ, R11 ;  /* 0x000000ffff0d7224 */ /* 0x000fc600078e000b */
[----:B------:R-:W-:Y:S02]  /*f8e0*/  R2UR UR6, R12 ;  /* 0x000000000c0672ca */ /* 0x000fe400000e0000 */
[----:B------:R-:W-:Y:S01]  /*f8f0*/  R2UR UR7, R13 ;  /* 0x000000000d0772ca */ /* 0x000fe200000e0000 */
[----:B------:R-:W-:Y:S01]  /*f900*/  VIADD R10, R10, 0x180 ;  /* 0x000001800a0a7836 */ /* 0x000fe20000000000 */
        /* <DEDUP_REMOVED lines=71> */
[----:B------:R-:W-:Y:S03]  /*fd80*/  HGMMA.64x256x16.F32 R24, R164, gdesc[UR4].tnspB, R24, gsb0 ;  /* 0x43e00004a4187df0 */ /* 0x000fe60008000818 */
        /* <DEDUP_REMOVED lines=34> */
[----:B0-----:R-:W4:Y:S04]  /*ffb0*/  LDL R76, [R1+0x1d4] ;  /* 0x0001d400014c7983 */ /* 0x001f280000100800 */
[----:B------:R-:W4:Y:S04]  /*ffc0*/  LDL R78, [R1+0x1d8] ;  /* 0x0001d800014e7983 */ /* 0x000f280000100800 */
[----:B-1----:R-:W4:Y:S04]  /*ffd0*/  LDL R80, [R1+0x1dc] ;  /* 0x0001dc0001507983 */ /* 0x002f280000100800 */
[----:B------:R-:W4:Y:S04]  /*ffe0*/  LDL R8, [R1+0x1e0] ;  /* 0x0001e00001087983 */ /* 0x000f280000100800 */
[----:B------:R-:W4:Y:S04]  /*fff0*/  LDL R82, [R1+0x1e4] ;  /* 0x0001e40001527983 */ /* 0x000f280000100800 */
        /* <DEDUP_REMOVED lines=122> */
[----:B------:R-:W-:Y:S01]  /*107a0*/  @!PT LDS RZ, [RZ] ;  /* 0x00000000fffff984 */ /* 0x000fe20000000800 */
[----:B------:R-:W-:Y:S01]  /*107b0*/  @!PT LDS RZ, [RZ] ;  /* 0x00000000fffff984 */ /* 0x000fe20000000800 */
[----:B------:R-:W-:Y:S01]  /*107c0*/  @!PT LDS RZ, [RZ] ;  /* 0x00000000fffff984 */ /* 0x000fe20000000800 */
[----:B------:R-:W-:Y:S01]  /*107d0*/  @!PT LDS RZ, [RZ] ;  /* 0x00000000fffff984 */ /* 0x000fe20000000800 */
[----:B------:R0:W-:Y:S06]  /*107e0*/  MEMBAR.ALL.CTA ;  /* 0x0000000000007992 */ /* 0x0001ec0000008000 */
[----:B0-----:R-:W0:Y:S04]  /*107f0*/  FENCE.VIEW.ASYNC.S ;  /* 0x00000000000073c6 */ /* 0x001e280000000000 */
        /* <DEDUP_REMOVED lines=9> */
[----:B---3--:R-:W-:Y:S04]  /*10890*/  STL [R1+0x1f4], R88 ;  /* 0x0001f45801007387 */ /* 0x008fe80000100800 */
[----:B------:R-:W-:Y:S04]  /*108a0*/  STL [R1+0x1f8], R90 ;  /* 0x0001f85a01007387 */ /* 0x000fe80000100800 */
        /* <DEDUP_REMOVED lines=117> */
[----:B0-----:R-:W-:-:S03]  /*11000*/  NOP ;  /* 0x0000000000007918 */ /* 0x001fc60000000000 */
[----:B-1----:R-:W3:Y:S04]  /*11010*/  LDL R3, [R1+0x28] ;  /* 0x0000280001037983 */ /* 0x002ee80000100800 */
[----:B------:R2:W5:Y:S01]  /*11020*/  LDL R0, [R1+0x1c0] ;  /* 0x0001c00001007983 */ /* 0x0005620000100800 */
[----:B------:R-:W-:Y:S01]  /*11030*/  BSSY B0, `(.L_x_5183) ;  /* 0x0000006000007945 */ /* 0x000fe20003800000 */
[----:B------:R-:W-:Y:S06]  /*11040*/  BAR.ARV 0xe, 0x100 ;  /* 0x0384000000007b1d */ /* 0x000fec0000002000 */
[----:B---3--:R-:W-:-:S04]  /*11050*/  LOP3.LUT R3, R3, 0x1, RZ, 0xfc, !PT ;  /* 0x0000000103037812 */ /* 0x008fc800078efcff */
[----:B------:R-:W-:-:S13]  /*11060*/  ISETP.NE.AND P0, PT, R3, 0x3, PT ;  /* 0x000000030300780c */ /* 0x000fda0003f05270 */
[----:B--2---:R-:W-:Y:S05]  /*11070*/  @!P0 BRA `(.L_x_5184) ;  /* 0x0000000000048947 */ /* 0x004fea0003800000 */
[----:B------:R-:W-:Y:S01]  /*11080*/  BPT.TRAP 0x1 ;  /* 0x000000040000795c */ /* 0x000fe20000300000 */
.L_x_5184:
[----:B------:R-:W-:Y:S05]  /*11090*/  BSYNC B0 ;  /* 0x0000000000007941 */ /* 0x000fea0003800000 */
.L_x_5183:
[----:B------:R-:W2:Y:S01]  /*110a0*/  LDL.64 R10, [R1+0x48] ;  /* 0x00004800010a7983 */ /* 0x000ea20000100a00 */
[----:B------:R-:W-:Y:S02]  /*110b0*/  UISETP.NE.AND UP1, UPT, UR41, URZ, UPT ;  /* 0x0000003f2900728c */ /* 0x000fe4000bf25270 */
[----:B------:R-:W-:Y:S01]  /*110c0*/  UISETP.NE.AND UP0, UPT, UR43, URZ, UPT ;  /* 0x0000003f2b00728c */ /* 0x000fe2000bf05270 */
[----:B------:R-:W3:Y:S01]  /*110d0*/  LDL R3, [R1+0x34] ;  /* 0x0000340001037983 */ /* 0x000ee20000100800 */
[----:B--2---:R-:W-:-:S05]  /*110e0*/  MOV R11, R10 ;  /* 0x0000000a000b7202 */ /* 0x004fca0000000f00 */
[----:B-----5:R-:W-:-:S05]  /*110f0*/  IMAD R0, R0, 0x8, R11 ;  /* 0x0000000800007824 */ /* 0x020fca00078e020b */
[----:B---3--:R-:W-:-:S04]  /*11100*/  PRMT R0, R3, 0x654, R0 ;  /* 0x0000065403007816 */ /* 0x008fc80000000000 */
[----:B------:R0:W-:Y:S02]  /*11110*/  SYNCS.ARRIVE.TRANS64.RED.A1T0 RZ, [R0+URZ], RZ ;  /* 0x000000ff00ff79a7 */ /* 0x0001e4000810043f */
[----:B0-----:R-:W2:Y:S01]  /*11120*/  LDL R0, [R1+0x50] ;  /* 0x0000500001007983 */ /* 0x001ea20000100800 */
[----:B------:R-:W-:Y:S02]  /*11130*/  PLOP3.LUT P0, PT, PT, PT, UP1, 0x80, 0x0 ;  /* 0x000000000000781c */ /* 0x000fe40003f0f018 */
[----:B------:R-:W-:Y:S01]  /*11140*/  PLOP3.LUT P1, PT, PT, PT, UP1, 0x80, 0x0 ;  /* 0x000000000000781c */ /* 0x000fe20003f2f018 */
[----:B------:R-:W-:Y:S01]  /*11150*/  UIADD3 UR46, UR46, -0x2, URZ ;  /* 0xfffffffe2e2e7890 */ /* 0x000fe2000fffe03f */
[----:B--2---:R-:W-:-:S09]  /*11160*/  IMAD.SHL.U32 R8, R0, 0x40, RZ ;  /* 0x0000004000087824 */ /* 0x004fd200078e00ff */
[----:B------:R-:W-:Y:S01]  /*11170*/  @P0 IMAD.HI.U32 R9, R8, R9, RZ ;  /* 0x0000000908090227 */ /* 0x000fe200078e00ff */
[----:B------:R-:W-:-:S03]  /*11180*/  PLOP3.LUT P0, PT, PT, PT, UP0, 0x40, 0x0 ;  /* 0x000000000000781c */ /* 0x000fc60003f0e808 */
[----:B------:R-:W-:Y:S01]  /*11190*/  IMAD.MOV.U32 R0, RZ, RZ, R8 ;  /* 0x000000ffff007224 */ /* 0x000fe200078e0008 */
[----:B------:R-:W-:-:S05]  /*111a0*/  @P1 SHF.R.U32.HI R0, RZ, R228, R9 ;  /* 0x000000e4ff001219 */ /* 0x000fca0000011609 */
[----:B------:R-:W-:Y:S02]  /*111b0*/  VIADD R3, R0, UR45 ;  /* 0x0000002d00037c36 */ /* 0x000fe40008000000 */
[----:B------:R-:W-:Y:S02]  /*111c0*/  IMAD.U32 R0, RZ, RZ, UR46 ;  /* 0x0000002eff007e24 */ /* 0x000fe4000f8e00ff */
[----:B------:R-:W-:Y:S01]  /*111d0*/  IMAD.IADD R4, R3, 0x1, R4 ;  /* 0x0000000103047824 */ /* 0x000fe200078e0204 */
[----:B------:R-:W-:Y:S06]  /*111e0*/  @P0 BRA `(.L_x_5185) ;  /* 0x0000000000400947 */ /* 0x000fec0003800000 */
[C---:B------:R-:W-:Y:S01]  /*111f0*/  ISETP.GT.AND P0, PT, R3.reuse, RZ, PT ;  /* 0x000000ff0300720c */ /* 0x040fe20003f04270 */
[----:B------:R-:W-:Y:S01]  /*11200*/  BSSY B0, `(.L_x_5186) ;  /* 0x000000c000007945 */ /* 0x000fe20003800000 */
[----:B------:R-:W-:-:S11]  /*11210*/  VIADD R9, R3, 0xffffffff ;  /* 0xffffffff03097836 */ /* 0x000fd60000000000 */
[----:B------:R-:W-:Y:S05]  /*11220*/  @P0 BRA `(.L_x_5187) ;  /* 0x0000000000180947 */ /* 0x000fea0003800000 */
[----:B------:R-:W-:Y:S01]  /*11230*/  ISETP.NE.AND P0, PT, R5, 0x1, PT ;  /* 0x000000010500780c */ /* 0x000fe20003f05270 */
[----:B------:R-:W-:-:S12]  /*11240*/  IMAD.MOV R3, RZ, RZ, -R3 ;  /* 0x000000ffff037224 */ /* 0x000fd800078e0a03 */
[----:B------:R-:W-:-:S05]  /*11250*/  @P0 IMAD.HI.U32 R6, R3, R6, RZ ;  /* 0x0000000603060227 */ /* 0x000fca00078e00ff */
[----:B------:R-:W-:-:S04]  /*11260*/  @P0 SHF.R.U32.HI R3, RZ, R7, R6 ;  /* 0x00000007ff030219 */ /* 0x000fc80000011606 */
[----:B------:R-:W-:Y:S01]  /*11270*/  LOP3.LUT R9, RZ, R3, RZ, 0x33, !PT ;  /* 0x00000003ff097212 */ /* 0x000fe200078e33ff */
[----:B------:R-:W-:Y:S06]  /*11280*/  BRA `(.L_x_5188) ;  /* 0x00000000000c7947 */ /* 0x000fec0003800000 */
.L_x_5187:
[----:B------:R-:W-:-:S13]  /*11290*/  ISETP.NE.AND P0, PT, R5, 0x1, PT ;  /* 0x000000010500780c */ /* 0x000fda0003f05270 */
[----:B------:R-:W-:-:S05]  /*112a0*/  @P0 IMAD.HI.U32 R6, R9, R6, RZ ;  /* 0x0000000609060227 */ /* 0x000fca00078e00ff */
[----:B------:R-:W-:-:S07]  /*112b0*/  @P0 SHF.R.U32.HI R9, RZ, R7, R6 ;  /* 0x00000007ff090219 */ /* 0x000fce0000011606 */
.L_x_5188:
[----:B------:R-:W-:Y:S05]  /*112c0*/  BSYNC B0 ;  /* 0x0000000000007941 */ /* 0x000fea0003800000 */
.L_x_5186:
[----:B------:R-:W-:-:S05]  /*112d0*/  IMAD R5, R9, R5, R5 ;  /* 0x0000000509057224 */ /* 0x000fca00078e0205 */
[----:B------:R-:W-:-:S07]  /*112e0*/  VIMNMX R4, R4, R5, PT ;  /* 0x0000000504047248 */ /* 0x000fce0003fe0100 */
.L_x_5185:
[----:B------:R-:W-:Y:S01]  /*112f0*/  SHF.R.S32.HI R3, RZ, 0x1f, R4 ;  /* 0x0000001fff037819 */ /* 0x000fe20000011404 */
[----:B------:R-:W-:Y:S03]  /*11300*/  BSSY B1, `(.L_x_5189) ;  /* 0x0000014000017945 */ /* 0x000fe60003800000 */
[----:B------:R-:W-:-:S04]  /*11310*/  LEA.HI R3, R3, R4, RZ, 0x6 ;  /* 0x0000000403037211 */ /* 0x000fc800078f30ff */
[----:B------:R-:W-:-:S04]  /*11320*/  SHF.R.S32.HI R3, RZ, 0x6, R3 ;  /* 0x00000006ff037819 */ /* 0x000fc80000011403 */
[----:B------:R-:W-:-:S04]  /*11330*/  VIMNMX R10, R3, UR42, !PT ;  /* 0x0000002a030a7c48 */ /* 0x000fc8000ffe0100 */
[----:B------:R-:W-:-:S13]  /*11340*/  ISETP.GE.AND P0, PT, R0, R10, PT ;  /* 0x0000000a0000720c */ /* 0x000fda0003f06270 */
[----:B------:R-:W-:Y:S05]  /*11350*/  @!P0 BRA `(.L_x_5190) ;  /* 0x0000000000388947 */ /* 0x000fea0003800000 */
[----:B------:R-:W-:Y:S01]  /*11360*/  BSSY B0, `(.L_x_5191) ;  /* 0x000000b000007945 */ /* 0x000fe20003800000 */
.L_x_5192:
[C---:B------:R-:W-:Y:S01]  /*11370*/  IADD3 R12, P0, R2.reuse, 0x50, RZ ;  /* 0x00000050020c7810 */ /* 0x040fe20007f1e0ff */
[C---:B------:R-:W-:Y:S01]  /*11380*/  VIADD R11, R2.reuse, 0x120 ;  /* 0x00000120020b7836 */ /* 0x040fe20000000000 */
[----:B------:R-:W-:Y:S02]  /*11390*/  IADD3 R28, P1, R2, 0xcc, RZ ;  /* 0x000000cc021c7810 */ /* 0x000fe40007f3e0ff */
[----:B------:R-:W-:Y:S01]  /*113a0*/  MOV R3, 0x113e0 ;  /* 0x000113e000037802 */ /* 0x000fe20000000f00 */
[--C-:B------:R-:W-:Y:S02]  /*113b0*/  IMAD.X R13, RZ, RZ, R18.reuse, P0 ;  /* 0x000000ffff0d7224 */ /* 0x100fe400000e0612 */
[----:B------:R-:W-:-:S08]  /*113c0*/  IMAD.X R29, RZ, RZ, R18, P1 ;  /* 0x000000ffff1d7224 */ /* 0x000fd000008e0612 */
[----:B------:R-:W-:Y:S05]  /*113d0*/  CALL.REL.NOINC `($_ZN7cutlass13device_kernelIN5flash11enable_sm90INS1_16FlashAttnFwdSm90INS1_25CollectiveMainloopFwdSm90ILi2EN4cute5tupleIJNS5_1CILi1EEES8_S8_EEENS6_IJNS7_ILi64EEESA_SA_EEELi512ENS_6half_tEfNS_4arch4Sm90ELb0ELb1ELb0ELb0ELb1ELb0ELb1ELb0ELb0ELb1ELb0ELb0EEENS1_21CollectiveEpilogueFwdINS6_IJSA_NS7_ILi512EEESA_EEES9_SC_SE_Li256ELb0ELb1ELb0ELb0EEENS1_30DynamicPersistentTileSchedulerILi256ELi128ELb0ELb1ELb1EEEEEEEEEvNT_6ParamsE$_ZZN5flash25CollectiveMainloopFwdSm90ILi2EN4cute5tupleIJNS1_1CILi1EEES4_S4_EEENS2_IJNS3_ILi64EEES6_S6_EEELi512EN7cutlass6half_tEfNS8_4arch4Sm90ELb0ELb1ELb0ELb0ELb1ELb0ELb1ELb0ELb0ELb1ELb0ELb0EE3mmaINS_16FlashAttnFwdSm90ISC_NS_21CollectiveEpilogueFwdINS2_IJS6_NS3_ILi512EEES6_EEES5_S9_SB_Li256ELb0ELb1ELb0ELb0EEENS_30DynamicPersistentTileSchedulerILi256ELi128ELb0ELb1ELb1EEEE13SharedStorageENS1_6TensorINS1_11ArrayEngineIfLm128EEENS1_6LayoutINS2_IJNS2_IJNS3_ILi2EEESR_NS3_ILi32EEEEEES4_S4_EEENS2_IJNS2_IJS4_SR_NS3_ILi4EEEEEENS3_ILi0EEESX_EEEEEEENS_7SoftmaxILi2ELi0EEEEEbRKNSC_6ParamsENS8_13PipelineAsyncILi2EEES17_RNS8_13PipelineStateILj2EEERT0_RT1_iRiRKNS_16SeqlenInfoQKNewKILb0ELb0EEENS2_IJiiiiEEERT_ENKUliT_T0_T1_E_clIZSD_ISM_S10_S12_EbS15_S17_S17_S1A_S1C_S1E_iS1F_S1J_S1K_S1M_EUlRS1N_iE1_NS3_ILb0EEENS3_ILb1EEEEEDaiS1N_S1O_S1P_) ;  /* 0x000001a800fc7944 */ /* 0x000fea0003c00000 */
[C---:B------:R-:W-:Y:S01]  /*113e0*/  ISETP.GT.AND P0, PT, R0.reuse, R10, PT ;  /* 0x0000000a0000720c */ /* 0x040fe20003f04270 */
[----:B------:R-:W-:-:S12]  /*113f0*/  VIADD R0, R0, 0xffffffff ;  /* 0xffffffff00007836 */ /* 0x000fd80000000000 */
[----:B------:R-:W-:Y:S05]  /*11400*/  @P0 BRA `(.L_x_5192) ;  /* 0xfffffffc00d80947 */ /* 0x000fea000383ffff */
[----:B------:R-:W-:Y:S05]  /*11410*/  BSYNC B0 ;  /* 0x0000000000007941 */ /* 0x000fea0003800000 */
.L_x_5191:
[----:B------:R-:W2:Y:S02]  /*11420*/  LDL R8, [R1+0x50] ;  /* 0x0000500001087983 */ /* 0x000ea40000100800 */
[----:B--2---:R-:W-:-:S07]  /*11430*/  IMAD.SHL.U32 R8, R8, 0x40, RZ ;  /* 0x0000004008087824 */ /* 0x004fce00078e00ff */
.L_x_5190:
[----:B------:R-:W-:Y:S05]  /*11440*/  BSYNC B1 ;  /* 0x0000000000017941 */ /* 0x000fea0003800000 */
.L_x_5189:
[----:B------:R-:W-:Y:S01]  /*11450*/  UISETP.NE.AND UP1, UPT, UR41, URZ, UPT ;  /* 0x0000003f2900728c */ /* 0x000fe2000bf25270 */
[----:B------:R-:W-:Y:S01]  /*11460*/  VIADD R8, R8, 0x3f ;  /* 0x0000003f08087836 */ /* 0x000fe20000000000 */
[----:B------:R-:W-:-:S04]  /*11470*/  UISETP.NE.AND UP0, UPT, UR43, URZ, UPT ;  /* 0x0000003f2b00728c */ /* 0x000fc8000bf05270 */
[----:B------:R-:W-:Y:S02]  /*11480*/  PLOP3.LUT P0, PT, PT, PT, UP1, 0x80, 0x0 ;  /* 0x000000000000781c */ /* 0x000fe40003f0f018 */
[----:B------:R-:W-:-:S03]  /*11490*/  PLOP3.LUT P1, PT, PT, PT, UP1, 0x80, 0x0 ;  /* 0x000000000000781c */ /* 0x000fc60003f2f018 */
[----:B------:R-:W-:-:S08]  /*114a0*/  @UP1 ULDC UR4, c[0x0][0x44c] ;  /* 0x0001130000041ab9 */ /* 0x000fd00000000800 */
[----:B------:R-:W-:Y:S01]  /*114b0*/  @P0 IMAD.HI.U32 R3, R8, UR4, RZ ;  /* 0x0000000408030c27 */ /* 0x000fe2000f8e00ff */
[----:B------:R-:W-:Y:S01]  /*114c0*/  PLOP3.LUT P0, PT, PT, PT, UP0, 0x40, 0x0 ;  /* 0x000000000000781c */ /* 0x000fe20003f0e808 */
[----:B------:R-:W-:-:S03]  /*114d0*/  @UP1 ULDC UR4, c[0x0][0x450] ;  /* 0x0001140000041ab9 */ /* 0x000fc60000000800 */
[----:B------:R-:W-:Y:S01]  /*114e0*/  @P1 SHF.R.U32.HI R8, RZ, UR4, R3 ;  /* 0x00000004ff081c19 */ /* 0x000fe20008011603 */
[----:B------:R-:W-:-:S04]  /*114f0*/  ULDC UR4, c[0x0][0xad4] ;  /* 0x0002b50000047ab9 */ /* 0x000fc80000000800 */
[----:B------:R-:W-:-:S04]  /*11500*/  VIADD R8, R8, UR40 ;  /* 0x0000002808087c36 */ /* 0x000fc80008000000 */
[----:B------:R-:W-:Y:S01]  /*11510*/  VIADD R3, R8, -UR4 ;  /* 0x8000000408037c36 */ /* 0x000fe20008000000 */
[----:B------:R-:W-:Y:S06]  /*11520*/  @P0 BRA `(.L_x_5193) ;  /* 0x0000000000540947 */ /* 0x000fec0003800000 */
[----:B------:R-:W-:Y:S01]  /*11530*/  ISETP.GT.AND P0, PT, R8, -0x1, PT ;  /* 0xffffffff0800780c */ /* 0x000fe20003f04270 */
[----:B------:R-:W-:-:S12]  /*11540*/  BSSY B0, `(.L_x_5194) ;  /* 0x0000011000007945 */ /* 0x000fd80003800000 */
        /* <DEDUP_REMOVED lines=10> */
.L_x_5195:
[----:B------:R-:W-:Y:S02]  /*115f0*/  ULDC UR4, c[0x0][0xadc] ;  /* 0x0002b70000047ab9 */ /* 0x000fe40000000800 */
[----:B------:R-:W-:-:S05]  /*11600*/  IMAD.U32 R7, RZ, RZ, UR4 ;  /* 0x00000004ff077e24 */ /* 0x000fca000f8e00ff */
[----:B------:R-:W-:-:S13]  /*11610*/  ISETP.NE.AND P0, PT, R7, 0x1, PT ;  /* 0x000000010700780c */ /* 0x000fda0003f05270 */
[----:B------:R-:W0:Y:S02]  /*11620*/  @P0 LDC.64 R4, c[0x0][0xae0] ;  /* 0x0002b800ff040b82 */ /* 0x000e240000000a00 */
[----:B0-----:R-:W-:-:S05]  /*11630*/  @P0 IMAD.HI.U32 R4, R8, R4, RZ ;  /* 0x0000000408040227 */ /* 0x001fca00078e00ff */
[----:B------:R-:W-:-:S07]  /*11640*/  @P0 SHF.R.U32.HI R8, RZ, R5, R4 ;  /* 0x00000005ff080219 */ /* 0x000fce0000011604 */
.L_x_5196:
[----:B------:R-:W-:Y:S05]  /*11650*/  BSYNC B0 ;  /* 0x0000000000007941 */ /* 0x000fea0003800000 */
.L_x_5194:
[----:B------:R-:W-:-:S05]  /*11660*/  IMAD R8, R8, R7, RZ ;  /* 0x0000000708087224 */ /* 0x000fca00078e02ff */
[----:B------:R-:W-:-:S07]  /*11670*/  VIMNMX R3, R3, R8, !PT ;  /* 0x0000000803037248 */ /* 0x000fce0007fe0100 */
.L_x_5193:
[----:B------:R-:W-:-:S05]  /*11680*/  VIADD R3, R3, 0x3f ;  /* 0x0000003f03037836 */ /* 0x000fca0000000000 */
[----:B------:R-:W-:-:S04]  /*11690*/  SHF.R.S32.HI R4, RZ, 0x1f, R3 ;  /* 0x0000001fff047819 */ /* 0x000fc80000011403 */
[----:B------:R-:W-:-:S04]  /*116a0*/  LEA.HI R4, R4, R3, RZ, 0x6 ;  /* 0x0000000304047211 */ /* 0x000fc800078f30ff */
[----:B------:R-:W-:-:S04]  /*116b0*/  SHF.R.S32.HI R4, RZ, 0x6, R4 ;  /* 0x00000006ff047819 */ /* 0x000fc80000011404 */
[----:B------:R-:W-:-:S04]  /*116c0*/  VIMNMX R164, R4, UR42, !PT ;  /* 0x0000002a04a47c48 */ /* 0x000fc8000ffe0100 */
[----:B------:R-:W-:-:S13]  /*116d0*/  ISETP.GE.AND P0, PT, R0, R164, PT ;  /* 0x000000a40000720c */ /* 0x000fda0003f06270 */
[----:B------:R-:W-:Y:S05]  /*116e0*/  @!P0 BRA `(.L_x_5197) ;  /* 0x0000006c00508947 */ /* 0x000fea0003800000 */
.L_x_5220:
[----:B------:R-:W2:Y:S04]  /*116f0*/  LDL R58, [R1+0x1c0] ;  /* 0x0001c000013a7983 */ /* 0x000ea80000100800 */
[----:B------:R-:W3:Y:S04]  /*11700*/  LDL R4, [R1+0x1c8] ;  /* 0x0001c80001047983 */ /* 0x000ee80000100800 */
[----:B0-----:R-:W4:Y:S01]  /*11710*/  LDL R3, [R1] ;  /* 0x0000000001037983 */ /* 0x001f220000100800 */
[----:B--2---:R-:W-:-:S05]  /*11720*/  VIADD R6, R58, 0x1 ;  /* 0x000000013a067836 */ /* 0x004fca0000000000 */
[----:B------:R-:W-:-:S13]  /*11730*/  ISETP.NE.AND P0, PT, R6, 0x2, PT ;  /* 0x000000020600780c */ /* 0x000fda0003f05270 */
[----:B------:R0:W5:Y:S04]  /*11740*/  @P0 LDL R8, [R1+0x1c4] ;  /* 0x0001c40001080983 */ /* 0x0001680000100800 */
[----:B------:R-:W2:Y:S01]  /*11750*/  @!P0 LDL R5, [R1+0x1c4] ;  /* 0x0001c40001058983 */ /* 0x000ea20000100800 */
[----:B---3--:R-:W-:Y:S01]  /*11760*/  VIADD R4, R4, 0x1 ;  /* 0x0000000104047836 */ /* 0x008fe20000000000 */
[----:B----4-:R-:W-:Y:S02]  /*11770*/  LOP3.LUT R3, R3, 0x1, RZ, 0xfc, !PT ;  /* 0x0000000103037812 */ /* 0x010fe400078efcff */
[----:B------:R1:W-:Y:S04]  /*11780*/  STL [R1+0x1c0], R6 ;  /* 0x0001c00601007387 */ /* 0x0003e80000100800 */
[----:B------:R0:W-:Y:S04]  /*11790*/  STL [R1+0x1c8], R4 ;  /* 0x0001c80401007387 */ /* 0x0001e80000100800 */
[----:B------:R0:W-:Y:S01]  /*117a0*/  @!P0 STL [R1+0x1c0], RZ ;  /* 0x0001c0ff01008387 */ /* 0x0001e20000100800 */
[----:B------:R-:W-:Y:S01]  /*117b0*/  ISETP.NE.AND P1, PT, R3, 0x3, PT ;  /* 0x000000030300780c */ /* 0x000fe20003f25270 */
[----:B------:R-:W-:Y:S05]  /*117c0*/  YIELD ;  /* 0x0000000000007946 */ /* 0x000fea0003800000 */
[----:B------:R-:W-:Y:S01]  /*117d0*/  BSSY B0, `(.L_x_5198) ;  /* 0x0000006000007945 */ /* 0x000fe20003800000 */
[----:B-1----:R-:W-:Y:S01]  /*117e0*/  @!P0 IMAD.MOV.U32 R6, RZ, RZ, RZ ;  /* 0x000000ffff068224 */ /* 0x002fe200078e00ff */
[----:B--2---:R-:W-:-:S05]  /*117f0*/  @!P0 LOP3.LUT R8, R5, 0x1, RZ, 0x3c, !PT ;  /* 0x0000000105088812 */ /* 0x004fca00078e3cff */
[----:B------:R0:W-:Y:S01]  /*11800*/  @!P0 STL [R1+0x1c4], R8 ;  /* 0x0001c40801008387 */ /* 0x0001e20000100800 */
[----:B------:R-:W-:Y:S05]  /*11810*/  @!P1 BRA `(.L_x_5199) ;  /* 0x0000000000049947 */ /* 0x000fea0003800000 */
[----:B------:R-:W-:Y:S01]  /*11820*/  BPT.TRAP 0x1 ;  /* 0x000000040000795c */ /* 0x000fe20000300000 */
.L_x_5199:
[----:B------:R-:W-:Y:S05]  /*11830*/  BSYNC B0 ;  /* 0x0000000000007941 */ /* 0x000fea0003800000 */
.L_x_5198:
[----:B0-----:R-:W2:Y:S02]  /*11840*/  LDL.64 R4, [R1+0x18] ;  /* 0x0000180001047983 */ /* 0x001ea40000100a00 */
[----:B--2---:R-:W-:Y:S02]  /*11850*/  MOV R3, R4 ;  /* 0x0000000400037202 */ /* 0x004fe40000000f00 */
[----:B-----5:R-:W-:-:S03]  /*11860*/  SHF.L.U32 R5, R8, 0x1f, RZ ;  /* 0x0000001f08057819 */ /* 0x020fc600000006ff */
[----:B------:R-:W-:-:S04]  /*11870*/  IMAD R6, R6, 0x8, R3 ;  /* 0x0000000806067824 */ /* 0x000fc800078e0203 */
[----:B------:R0:W1:Y:S01]  /*11880*/  SYNCS.PHASECHK.TRANS64.TRYWAIT P0, [R6+URZ], R5 ;  /* 0x00000005060075a7 */ /* 0x000062000800017f */
[----:B------:R0:W5:Y:S01]  /*11890*/  LDL.64 R8, [R1+0x1c0] ;  /* 0x0001c00001087983 */ /* 0x0001620000100a00 */
[----:B------:R-:W-:Y:S04]  /*118a0*/  BSSY B0, `(.L_x_5200) ;  /* 0x0000003000007945 */ /* 0x000fe80003800000 */
[----:B------:R-:W-:Y:S05]  /*118b0*/  @!P1 BRA `(.L_x_5201) ;  /* 0x0000000000049947 */ /* 0x000fea0003800000 */
[----:B------:R-:W-:Y:S01]  /*118c0*/  BPT.TRAP 0x1 ;  /* 0x000000040000795c */ /* 0x000fe20000300000 */
.L_x_5201:
[----:B------:R-:W-:Y:S05]  /*118d0*/  BSYNC B0 ;  /* 0x0000000000007941 */ /* 0x000fea0003800000 */
.L_x_5200:
[----:B------:R-:W-:Y:S04]  /*118e0*/  BSSY B0, `(.L_x_5202) ;  /* 0x0000006000007945 */ /* 0x000fe80003800000 */
[----:B-1----:R-:W-:Y:S05]  /*118f0*/  @P0 BRA `(.L_x_5203) ;  /* 0x0000000000100947 */ /* 0x002fea0003800000 */
[----:B-----5:R-:W-:Y:S01]  /*11900*/  IMAD R8, R8, 0x8, R3 ;  /* 0x0000000808087824 */ /* 0x020fe200078e0203 */
[----:B------:R-:W-:-:S04]  /*11910*/  SHF.L.U32 R9, R9, 0x1f, RZ ;  /* 0x0000001f09097819 */ /* 0x000fc800000006ff */
[----:B------:R-:W1:Y:S02]  /*11920*/  SYNCS.PHASECHK.TRANS64.TRYWAIT P0, [R8+URZ], R9 ;  /* 0x00000009080075a7 */ /* 0x000e64000800017f */
[----:B-1----:R-:W-:Y:S05]  /*11930*/  @!P0 BRA `(.L_x_5204) ;  /* 0x0000017800d88947 */ /* 0x002fea0003800000 */
.L_x_5203:
[----:B------:R-:W-:Y:S05]  /*11940*/  BSYNC B0 ;  /* 0x0000000000007941 */ /* 0x000fea0003800000 */
.L_x_5202:
[----:B------:R-:W2:Y:S04]  /*11950*/  LDL R3, [R1+0x1c0] ;  /* 0x0001c00001037983 */ /* 0x000ea80000100800 */
[----:B0-----:R-:W2:Y:S01]  /*11960*/  LDL.64 R4, [R1+0x80] ;  /* 0x0000800001047983 */ /* 0x001ea20000100a00 */
[----:B------:R-:W-:Y:S05]  /*11970*/  WARPSYNC.ALL ;  /* 0x0000000000007948 */ /* 0x000fea0003800000 */
[----:B-1---5:R-:W3:Y:S04]  /*11980*/  LDL.64 R8, [R1+0x78] ;  /* 0x0000780001087983 */ /* 0x022ee80000100a00 */
[----:B------:R-:W4:Y:S04]  /*11990*/  LDL.64 R6, [R1+0x78] ;  /* 0x0000780001067983 */ /* 0x000f280000100a00 */
[----:B------:R-:W4:Y:S04]  /*119a0*/  LDL.64 R10, [R1+0x78] ;  /* 0x00007800010a7983 */ /* 0x000f280000100a00 */
[----:B------:R-:W4:Y:S01]  /*119b0*/  LDL.64 R12, [R1+0x78] ;  /* 0x00007800010c7983 */ /* 0x000f220000100a00 */
[----:B--2---:R-:W-:Y:S01]  /*119c0*/  IMAD R4, R3, 0x200, R4 ;  /* 0x0000020003047824 */ /* 0x004fe200078e0204 */
[----:B------:R-:W-:Y:S01]  /*119d0*/  R2UR UR7, R5 ;  /* 0x00000000050772ca */ /* 0x000fe200000e0000 */
[----:B------:R-:W-:Y:S01]  /*119e0*/  WARPGROUP.ARRIVE ;  /* 0x00000000000079c5 */ /* 0x000fe20000000000 */
[----:B------:R-:W2:Y:S02]  /*119f0*/  LDL R3, [R1+0x28] ;  /* 0x0000280001037983 */ /* 0x000ea40000100800 */
[----:B------:R-:W-:-:S02]  /*11a00*/  R2UR UR6, R4 ;  /* 0x00000000040672ca */ /* 0x000fc400000e0000 */
[----:B------:R0:W5:Y:S01]  /*11a10*/  LDL.64 R14, [R1+0x1c0] ;  /* 0x0001c000010e7983 */ /* 0x0001620000100a00 */
[----:B---3--:R-:W-:Y:S02]  /*11a20*/  R2UR UR4, R8 ;  /* 0x00000000080472ca */ /* 0x008fe400000e0000 */
[----:B------:R-:W-:-:S13]  /*11a30*/  R2UR UR5, R9 ;  /* 0x00000000090572ca */ /* 0x000fda00000e0000 */
[----:B------:R-:W-:Y:S01]  /*11a40*/  HGMMA.64x64x16.F32 R24, gdesc[UR4], RZ, !UPT, gsb0 ;  /* 0x00e00000041879f0 */ /* 0x000fe2000c0008ff */
[----:B----4-:R-:W-:Y:S02]  /*11a50*/  VIADD R6, R6, 0x2 ;  /* 0x0000000206067836 */ /* 0x010fe40000000000 */
[----:B------:R-:W-:Y:S02]  /*11a60*/  VIADD R8, R4, 0x2 ;  /* 0x0000000204087836 */ /* 0x000fe40000000000 */
[----:B------:R-:W-:Y:S01]  /*11a70*/  IMAD.MOV.U32 R9, RZ, RZ, R5 ;  /* 0x000000ffff097224 */ /* 0x000fe200078e0005 */
[----:B------:R-:W-:Y:S02]  /*11a80*/  R2UR UR4, R6 ;  /* 0x00000000060472ca */ /* 0x000fe400000e0000 */
[----:B------:R-:W-:Y:S02]  /*11a90*/  R2UR UR6, R8 ;  /* 0x00000000080672ca */ /* 0x000fe400000e0000 */
[----:B------:R-:W-:-:S02]  /*11aa0*/  R2UR UR7, R9 ;  /* 0x00000000090772ca */ /* 0x000fc400000e0000 */
[----:B------:R-:W-:Y:S01]  /*11ab0*/  R2UR UR5, R7 ;  /* 0x00000000070572ca */ /* 0x000fe200000e0000 */
[----:B------:R-:W-:Y:S02]  /*11ac0*/  WARPGROUP.DEPBAR.LE gsb0, 0x0 ;  /* 0x00008000000079c5 */ /* 0x000fe40000010000 */
[----:B------:R-:W-:-:S10]  /*11ad0*/  WARPGROUP.ARRIVE ;  /* 0x00000000000079c5 */ /* 0x000fd40000000000 */
[----:B------:R-:W-:Y:S01]  /*11ae0*/  HGMMA.64x64x16.F32 R24, gdesc[UR4], R24, gsb0 ;  /* 0x00e00000041879f0 */ /* 0x000fe20008000818 */
        /* <DEDUP_REMOVED lines=11> */
[----:B------:R-:W-:Y:S01]  /*11ba0*/  VIADD R12, R12, 0x6 ;  /* 0x000000060c0c7836 */ /* 0x000fe20000000000 */
[----:B------:R-:W-:Y:S02]  /*11bb0*/  R2UR UR7, R5 ;  /* 0x00000000050772ca */ /* 0x000fe400000e0000 */
[----:B------:R-:W-:Y:S02]  /*11bc0*/  R2UR UR6, R4 ;  /* 0x00000000040672ca */ /* 0x000fe400000e0000 */
[----:B------:R-:W-:Y:S02]  /*11bd0*/  R2UR UR4, R12 ;  /* 0x000000000c0472ca */ /* 0x000fe400000e0000 */
[----:B------:R-:W-:Y:S01]  /*11be0*/  R2UR UR5, R13 ;  /* 0x000000000d0572ca */ /* 0x000fe200000e0000 */
[----:B------:R-:W-:Y:S01]  /*11bf0*/  IMAD.MOV.U32 R6, RZ, RZ, 0x1 ;  /* 0x00000001ff067424 */ /* 0x000fe200078e00ff */
[----:B------:R0:W-:Y:S01]  /*11c00*/  STL [R1+0x60], RZ ;  /* 0x000060ff01007387 */ /* 0x0001e20000100800 */
[----:B------:R-:W-:-:S02]  /*11c10*/  WARPGROUP.DEPBAR.LE gsb0, 0x0 ;  /* 0x00008000000079c5 */ /* 0x000fc40000010000 */
[----:B------:R-:W-:-:S08]  /*11c20*/  WARPGROUP.ARRIVE ;  /* 0x00000000000079c5 */ /* 0x000fd00000000000 */
[----:B------:R-:W-:Y:S01]  /*11c30*/  HGMMA.64x64x16.F32 R24, gdesc[UR4], R24, gsb0 ;  /* 0x00e00000041879f0 */ /* 0x000fe20008000818 */
[----:B------:R0:W-:Y:S01]  /*11c40*/  STL [R1+0x60], R6 ;  /* 0x0000600601007387 */ /* 0x0001e20000100800 */
[----:B--2---:R-:W-:-:S03]  /*11c50*/  LOP3.LUT R3, R3, 0x1, RZ, 0xfc, !PT ;  /* 0x0000000103037812 */ /* 0x004fc600078efcff */
[----:B------:R0:W-:Y:S04]  /*11c60*/  STL [R1+0x60], R6 ;  /* 0x0000600601007387 */ /* 0x0001e80000100800 */
[----:B------:R0:W-:Y:S04]  /*11c70*/  STL [R1+0x60], R6 ;  /* 0x0000600601007387 */ /* 0x0001e80000100800 */
[----:B------:R0:W-:Y:S01]  /*11c80*/  STL [R1+0x60], R6 ;  /* 0x0000600601007387 */ /* 0x0001e20000100800 */
[----:B------:R-:W-:Y:S01]  /*11c90*/  ISETP.NE.AND P1, PT, R3, 0x3, PT ;  /* 0x000000030300780c */ /* 0x000fe20003f25270 */
[----:B------:R-:W-:Y:S01]  /*11ca0*/  BSSY B0, `(.L_x_5205) ;  /* 0x0000004000007945 */ /* 0x000fe20003800000 */
[----:B------:R-:W-:-:S11]  /*11cb0*/  WARPGROUP.DEPBAR.LE gsb0, 0x0 ;  /* 0x00008000000079c5 */ /* 0x000fd60000010000 */
[----:B0-----:R-:W-:Y:S05]  /*11cc0*/  @!P1 BRA `(.L_x_5206) ;  /* 0x0000000000049947 */ /* 0x001fea0003800000 */
[----:B------:R-:W-:Y:S01]  /*11cd0*/  BPT.TRAP 0x1 ;  /* 0x000000040000795c */ /* 0x000fe20000300000 */
.L_x_5206:
[----:B------:R-:W-:Y:S05]  /*11ce0*/  BSYNC B0 ;  /* 0x0000000000007941 */ /* 0x000fea0003800000 */
.L_x_5205:
        /* <DEDUP_REMOVED lines=8> */
.L_x_5208:
[----:B------:R-:W-:Y:S05]  /*11d70*/  BSYNC B0 ;  /* 0x0000000000007941 */ /* 0x000fea0003800000 */
.L_x_5207:
[----:B------:R-:W-:Y:S04]  /*11d80*/  BSSY B0, `(.L_x_5209) ;  /* 0x0000004000007945 */ /* 0x000fe80003800000 */
[----:B-1----:R-:W-:Y:S05]  /*11d90*/  @P0 BRA `(.L_x_5210) ;  /* 0x0000000000080947 */ /* 0x002fea0003800000 */
[----:B------:R-:W1:Y:S02]  /*11da0*/  SYNCS.PHASECHK.TRANS64.TRYWAIT P0, [R14+URZ], R15 ;  /* 0x0000000f0e0075a7 */ /* 0x000e64000800017f */
[----:B-1----:R-:W-:Y:S05]  /*11db0*/  @!P0 BRA `(.L_x_5211) ;  /* 0x0000017400cc8947 */ /* 0x002fea0003800000 */
.L_x_5210:
[----:B------:R-:W-:Y:S05]  /*11dc0*/  BSYNC B0 ;  /* 0x0000000000007941 */ /* 0x000fea0003800000 */
.L_x_5209:
[----:B------:R-:W2:Y:S04]  /*11dd0*/  LDL R7, [R1+0x68] ;  /* 0x0000680001077983 */ /* 0x000ea80000100800 */
[----:B------:R-:W3:Y:S04]  /*11de0*/  LDL R3, [R1+0x1c0] ;  /* 0x0001c00001037983 */ /* 0x000ee80000100800 */
[----:B------:R-:W3:Y:S04]  /*11df0*/  LDL.64 R4, [R1+0x98] ;  /* 0x0000980001047983 */ /* 0x000ee80000100a00 */
[----:B------:R-:W4:Y:S04]  /*11e00*/  LDL.64 R8, [R1+0x90] ;  /* 0x0000900001087983 */ /* 0x000f280000100a00 */
[----:B------:R-:W4:Y:S04]  /*11e10*/  LDL.64 R10, [R1+0x90] ;  /* 0x00009000010a7983 */ /* 0x000f280000100a00 */
[----:B------:R-:W4:Y:S04]  /*11e20*/  LDL.64 R12, [R1+0x90] ;  /* 0x00009000010c7983 */ /* 0x000f280000100a00 */
[----:B01----:R-:W4:Y:S01]  /*11e30*/  LDL.64 R14, [R1+0x90] ;  /* 0x00009000010e7983 */ /* 0x003f220000100a00 */
[----:B------:R-:W-:Y:S05]  /*11e40*/  WARPSYNC.ALL ;  /* 0x0000000000007948 */ /* 0x000fea0003800000 */
[----:B------:R-:W-:Y:S01]  /*11e50*/  WARPGROUP.ARRIVE ;  /* 0x00000000000079c5 */ /* 0x000fe20000000000 */
[----:B------:R-:W4:Y:S04]  /*11e60*/  LDL.64 R20, [R1+0x90] ;  /* 0x0000900001147983 */ /* 0x000f280000100a00 */
[----:B------:R-:W4:Y:S01]  /*11e70*/  LDL.64 R56, [R1+0x90] ;  /* 0x0000900001387983 */ /* 0x000f220000100a00 */
[----:B------:R-:W0:Y:S03]  /*11e80*/  S2R R59, SR_TID.X ;  /* 0x00000000003b7919 */ /* 0x000e260000002100 */
[----:B------:R-:W4:Y:S04]  /*11e90*/  LDL.64 R60, [R1+0x90] ;  /* 0x00009000013c7983 */ /* 0x000f280000100a00 */
        /* <DEDUP_REMOVED lines=171> */
[----:B0-----:R-:W-:-:S05]  /*12950*/  SHF.R.U32.HI R59, RZ, 0x7, R59 ;  /* 0x00000007ff3b7819 */ /* 0x001fca000001163b */
[----:B------:R-:W0:Y:S01]  /*12960*/  SHFL.IDX PT, R3, R59, RZ, 0x1f ;  /* 0x00001fff3b037589 */ /* 0x000e2200000e0000 */
[----:B------:R-:W-:Y:S02]  /*12970*/  WARPGROUP.DEPBAR.LE gsb0, 0x0 ;  /* 0x00008000000079c5 */ /* 0x000fe40000010000 */
[----:B------:R-:W-:-:S06]  /*12980*/  WARPGROUP.ARRIVE ;  /* 0x00000000000079c5 */ /* 0x000fcc0000000000 */
[----:B------:R-:W-:Y:S01]  /*12990*/  HGMMA.64x64x16.F32 R24, gdesc[UR4], R24, gsb0 ;  /* 0x00e00000041879f0 */ /* 0x000fe20008000818 */
[----:B0-----:R-:W-:Y:S01]  /*129a0*/  ISETP.GT.AND P0, PT, R3, 0x7f, PT ;  /* 0x0000007f0300780c */ /* 0x001fe20003f04270 */
[----:B------:R-:W-:-:S03]  /*129b0*/  VIADD R8, R4, 0x800 ;  /* 0x0000080004087836 */ /* 0x000fc60000000000 */
[----:B------:R-:W-:Y:S01]  /*129c0*/  SEL R3, RZ, 0x2, !P0 ;  /* 0x00000002ff037807 */ /* 0x000fe20004000000 */
[----:B------:R-:W-:-:S03]  /*129d0*/  IMAD.MOV.U32 R57, RZ, RZ, R5 ;  /* 0x000000ffff397224 */ /* 0x000fc600078e0005 */
[----:B----4-:R-:W-:Y:S01]  /*129e0*/  IADD3 R10, R10, 0x800, R3 ;  /* 0x000008000a0a7810 */ /* 0x010fe20007ffe003 */
[----:B------:R-:W-:Y:S01]  /*129f0*/  IMAD.IADD R56, R3, 0x1, R8 ;  /* 0x0000000103387824 */ /* 0x000fe200078e0208 */
[----:B------:R-:W-:Y:S01]  /*12a00*/  R2UR UR11, R57 ;  /* 0x00000000390b72ca */ /* 0x000fe200000e0000 */
[----:B------:R-:W-:Y:S01]  /*12a10*/  UMOV UR4, 0x1 ;  /* 0x0000000100047882 */ /* 0x000fe20000000000 */
[----:B------:R-:W-:Y:S02]  /*12a20*/  R2UR UR8, R10 ;  /* 0x000000000a0872ca */ /* 0x000fe400000e0000 */
[----:B------:R-:W-:Y:S02]  /*12a30*/  R2UR UR10, R56 ;  /* 0x00000000380a72ca */ /* 0x000fe400000e0000 */
[----:B------:R-:W-:Y:S01]  /*12a40*/  R2UR UR9, R11 ;  /* 0x000000000b0972ca */ /* 0x000fe200000e0000 */
[----:B------:R-:W-:Y:S01]  /*12a50*/  UISETP.NE.U32.AND UP0, UPT, UR4, URZ, UPT ;  /* 0x0000003f0400728c */ /* 0x000fe2000bf05070 */
[----:B------:R-:W-:-:S02]  /*12a60*/  WARPGROUP.DEPBAR.LE gsb0, 0x0 ;  /* 0x00008000000079c5 */ /* 0x000fc40000010000 */
[----:B------:R-:W-:Y:S01]  /*12a70*/  WARPGROUP.ARRIVE ;  /* 0x00000000000079c5 */ /* 0x000fe20000000000 */
[----:B------:R-:W-:Y:S01]  /*12a80*/  IMAD.MOV.U32 R9, RZ, RZ, 0x4 ;  /* 0x00000004ff097424 */ /* 0x000fe200078e00ff */
[----:B------:R-:W-:Y:S01]  /*12a90*/  R2UR UR5, R13 ;  /* 0x000000000d0572ca */ /* 0x000fe200000e0000 */
[----:B------:R-:W4:Y:S06]  /*12aa0*/  LDL.64 R56, [R1+0x90] ;  /* 0x0000900001387983 */ /* 0x000f2c0000100a00 */
[----:B------:R-:W-:Y:S01]  /*12ab0*/  HGMMA.64x64x16.F32 R24, gdesc[UR8], R24, UP0, gsb0 ;  /* 0x00e00000081879f0 */ /* 0x000fe2000b800818 */
[----:B------:R-:W-:Y:S01]  /*12ac0*/  SEL R7, R9, 0x2, P0 ;  /* 0x0000000209077807 */ /* 0x000fe20000000000 */
[----:B------:R-:W-:-:S03]  /*12ad0*/  IMAD.MOV.U32 R11, RZ, RZ, R5 ;  /* 0x000000ffff0b7224 */ /* 0x000fc600078e0005 */
[----:B------:R-:W-:Y:S01]  /*12ae0*/  IADD3 R12, R7, 0x800, R12 ;  /* 0x00000800070c7810 */ /* 0x000fe20007ffe00c */
[----:B------:R-:W-:Y:S01]  /*12af0*/  IMAD.IADD R10, R8, 0x1, R7 ;  /* 0x00000001080a7824 */ /* 0x000fe200078e0207 */
[----:B------:R-:W-:Y:S02]  /*12b00*/  R2UR UR7, R11 ;  /* 0x000000000b0772ca */ /* 0x000fe400000e0000 */
[----:B------:R-:W-:Y:S02]  /*12b10*/  R2UR UR4, R12 ;  /* 0x000000000c0472ca */ /* 0x000fe400000e0000 */
[----:B------:R-:W-:Y:S01]  /*12b20*/  R2UR UR6, R10 ;  /* 0x000000000a0672ca */ /* 0x000fe200000e0000 */
[----:B------:R-:W-:Y:S02]  /*12b30*/  WARPGROUP.DEPBAR.LE gsb0, 0x0 ;  /* 0x00008000000079c5 */ /* 0x000fe40000010000 */
[----:B------:R-:W-:-:S10]  /*12b40*/  WARPGROUP.ARRIVE ;  /* 0x00000000000079c5 */ /* 0x000fd40000000000 */
[----:B------:R-:W-:Y:S01]  /*12b50*/  HGMMA.64x64x16.F32 R24, gdesc[UR4], R24, gsb0 ;  /* 0x00e00000041879f0 */ /* 0x000fe20008000818 */
[----:B------:R-:W-:Y:S01]  /*12b60*/  SEL R9, R9, 0x6, !P0 ;  /* 0x0000000609097807 */ /* 0x000fe20004000000 */
[----:B------:R-:W-:-:S03]  /*12b70*/  IMAD.MOV.U32 R11, RZ, RZ, R5 ;  /* 0x000000ffff0b7224 */ /* 0x000fc600078e0005 */
[----:B--2---:R-:W-:Y:S01]  /*12b80*/  IADD3 R14, R9, 0x800, R14 ;  /* 0x00000800090e7810 */ /* 0x004fe20007ffe00e */
[----:B------:R-:W-:Y:S01]  /*12b90*/  IMAD.IADD R10, R8, 0x1, R9 ;  /* 0x00000001080a7824 */ /* 0x000fe200078e0209 */
[----:B------:R-:W-:Y:S02]  /*12ba0*/  R2UR UR7, R11 ;  /* 0x000000000b0772ca */ /* 0x000fe400000e0000 */
[----:B------:R-:W-:Y:S02]  /*12bb0*/  R2UR UR4, R14 ;  /* 0x000000000e0472ca */ /* 0x000fe400000e0000 */
[----:B------:R-:W-:Y:S02]  /*12bc0*/  R2UR UR6, R10 ;  /* 0x000000000a0672ca */ /* 0x000fe400000e0000 */
[----:B------:R-:W-:Y:S01]  /*12bd0*/  R2UR UR5, R15 ;  /* 0x000000000f0572ca */ /* 0x000fe200000e0000 */
[----:B------:R-:W-:Y:S01]  /*12be0*/  IMAD.MOV.U32 R8, RZ, RZ, 0x28 ;  /* 0x00000028ff087424 */ /* 0x000fe200078e00ff */
[----:B------:R-:W2:Y:S01]  /*12bf0*/  LDL.64 R14, [R1+0x90] ;  /* 0x00009000010e7983 */ /* 0x000ea20000100a00 */
[----:B------:R-:W-:-:S03]  /*12c00*/  IMAD.MOV.U32 R11, RZ, RZ, 0xa00 ;  /* 0x00000a00ff0b7424 */ /* 0x000fc600078e00ff */
[----:B------:R-:W-:Y:S01]  /*12c10*/  SEL R8, R8, 0x26, P0 ;  /* 0x0000002608087807 */ /* 0x000fe20000000000 */
[----:B------:R-:W-:Y:S02]  /*12c20*/  WARPGROUP.DEPBAR.LE gsb0, 0x0 ;  /* 0x00008000000079c5 */ /* 0x000fe40000010000 */
[----:B------:R-:W-:-:S06]  /*12c30*/  WARPGROUP.ARRIVE ;  /* 0x00000000000079c5 */ /* 0x000fcc0000000000 */
[----:B------:R-:W-:Y:S01]  /*12c40*/  HGMMA.64x64x16.F32 R24, gdesc[UR4], R24, gsb0 ;  /* 0x00e00000041879f0 */ /* 0x000fe20008000818 */
[----:B------:R-:W-:-:S05]  /*12c50*/  SEL R11, R11, 0x980, P0 ;  /* 0x000009800b0b7807 */ /* 0x000fca0000000000 */
        /* <DEDUP_REMOVED lines=12> */
[C---:B------:R-:W-:Y:S01]  /*12d20*/  IADD3 R10, R3.reuse, 0xa00, R60 ;  /* 0x00000a00030a7810 */ /* 0x040fe20007ffe03c */
[----:B------:R-:W-:Y:S01]  /*12d30*/  IMAD.MOV.U32 R11, RZ, RZ, R61 ;  /* 0x000000ffff0b7224 */ /* 0x000fe200078e003d */
[----:B------:R-:W3:Y:S06]  /*12d40*/  LDL.64 R20, [R1+0x90] ;  /* 0x0000900001147983 */ /* 0x000eec0000100a00 */
        /* <DEDUP_REMOVED lines=15> */
[----:B------:R-:W-:Y:S02]  /*12e40*/  R2UR UR6, R12 ;  /* 0x000000000c0672ca */ /* 0x000fe400000e0000 */
[----:B------:R-:W-:Y:S02]  /*12e50*/  R2UR UR4, R10 ;  /* 0x000000000a0472ca */ /* 0x000fe400000e0000 */
[----:B------:R-:W-:-:S02]  /*12e60*/  R2UR UR7, R13 ;  /* 0x000000000d0772ca */ /* 0x000fc400000e0000 */
[----:B------:R-:W-:Y:S01]  /*12e70*/  R2UR UR5, R11 ;  /* 0x000000000b0572ca */ /* 0x000fe200000e0000 */
[----:B------:R-:W-:Y:S02]  /*12e80*/  WARPGROUP.DEPBAR.LE gsb0, 0x0 ;  /* 0x00008000000079c5 */ /* 0x000fe40000010000 */
[----:B------:R-:W-:Y:S01]  /*12e90*/  WARPGROUP.ARRIVE ;  /* 0x00000000000079c5 */ /* 0x000fe20000000000 */
[C---:B------:R-:W-:Y:S01]  /*12ea0*/  IMAD.IADD R10, R9.reuse, 0x1, R8 ;  /* 0x00000001090a7824 */ /* 0x040fe200078e0208 */
[----:B----4-:R-:W-:Y:S01]  /*12eb0*/  IADD3 R56, R9, 0xa00, R56 ;  /* 0x00000a0009387810 */ /* 0x010fe20007ffe038 */
        /* <DEDUP_REMOVED lines=77> */
[----:B------:R-:W-:Y:S01]  /*13390*/  WARPGROUP.ARRIVE ;  /* 0x00000000000079c5 */ /* 0x000fe20000000000 */
[----:B------:R-:W-:Y:S01]  /*133a0*/  VIADD R8, R4, 0xe00 ;  /* 0x00000e0004087836 */ /* 0x000fe20000000000 */
[C---:B--2---:R-:W-:Y:S01]  /*133b0*/  IADD3 R56, R3.reuse, 0xe00, R56 ;  /* 0x00000e0003387810 */ /* 0x044fe20007ffe038 */
[----:B------:R-:W-:Y:S01]  /*133c0*/  IMAD.MOV.U32 R11, RZ, RZ, R5 ;  /* 0x000000ffff0b7224 */ /* 0x000fe200078e0005 */
[----:B------:R-:W2:Y:S06]  /*133d0*/  LDL R13, [R1] ;  /* 0x00000000010d7983 */ /* 0x000eac0000100800 */
[----:B------:R-:W-:Y:S01]  /*133e0*/  HGMMA.64x64x16.F32 R24, gdesc[UR4], R24, gsb0 ;  /* 0x00e00000041879f0 */ /* 0x000fe20008000818 */
[----:B------:R-:W-:Y:S01]  /*133f0*/  IMAD.IADD R10, R3, 0x1, R8 ;  /* 0x00000001030a7824 */ /* 0x000fe200078e0208 */
[----:B------:R-:W-:Y:S01]  /*13400*/  R2UR UR7, R11 ;  /* 0x000000000b0772ca */ /* 0x000fe200000e0000 */
[----:B------:R0:W5:Y:S01]  /*13410*/  LDL R3, [R1+0x1c0] ;  /* 0x0001c00001037983 */ /* 0x0001620000100800 */
[----:B------:R-:W-:-:S02]  /*13420*/  R2UR UR4, R56 ;  /* 0x00000000380472ca */ /* 0x000fc400000e0000 */
[----:B------:R-:W-:Y:S01]  /*13430*/  R2UR UR6, R10 ;  /* 0x000000000a0672ca */ /* 0x000fe200000e0000 */
[----:B------:R0:W5:Y:S01]  /*13440*/  LDL R12, [R1+0xc] ;  /* 0x00000c00010c7983 */ /* 0x0001620000100800 */
[----:B------:R-:W-:Y:S01]  /*13450*/  R2UR UR5, R57 ;  /* 0x00000000390572ca */ /* 0x000fe200000e0000 */
[----:B------:R-:W-:Y:S02]  /*13460*/  WARPGROUP.DEPBAR.LE gsb0, 0x0 ;  /* 0x00008000000079c5 */ /* 0x000fe40000010000 */
[----:B------:R-:W-:-:S10]  /*13470*/  WARPGROUP.ARRIVE ;  /* 0x00000000000079c5 */ /* 0x000fd40000000000 */
[----:B------:R-:W-:Y:S01]  /*13480*/  HGMMA.64x64x16.F32 R24, gdesc[UR4], R24, gsb0 ;  /* 0x00e00000041879f0 */ /* 0x000fe20008000818 */
[C---:B------:R-:W-:Y:S01]  /*13490*/  IMAD.IADD R10, R7.reuse, 0x1, R8 ;  /* 0x00000001070a7824 */ /* 0x040fe200078e0208 */
[----:B---3--:R-:W-:Y:S01]  /*134a0*/  IADD3 R14, R7, 0xe00, R14 ;  /* 0x00000e00070e7810 */ /* 0x008fe20007ffe00e */
        /* <DEDUP_REMOVED lines=8> */
[C---:B----4-:R-:W-:Y:S01]  /*13530*/  IADD3 R20, R9.reuse, 0xe00, R20 ;  /* 0x00000e0009147810 */ /* 0x050fe20007ffe014 */
[----:B------:R-:W-:Y:S02]  /*13540*/  IMAD.IADD R8, R9, 0x1, R8 ;  /* 0x0000000109087824 */ /* 0x000fe400078e0208 */
        /* <DEDUP_REMOVED lines=14> */
[----:B------:R-:W-:Y:S02]  /*13630*/  IMAD.MOV.U32 R9, RZ, RZ, R5 ;  /* 0x000000ffff097224 */ /* 0x000fe400078e0005 */
[----:B------:R-:W-:Y:S02]  /*13640*/  IMAD.MOV.U32 R5, RZ, RZ, R61 ;  /* 0x000000ffff057224 */ /* 0x000fe400078e003d */
[----:B------:R-:W-:Y:S02]  /*13650*/  IMAD.IADD R8, R4, 0x1, R7 ;  /* 0x0000000104087824 */ /* 0x000fe400078e0207 */
[----:B------:R-:W-:Y:S01]  /*13660*/  IMAD.IADD R4, R7, 0x1, R60 ;  /* 0x0000000107047824 */ /* 0x000fe200078e023c */
[----:B------:R-:W-:Y:S02]  /*13670*/  R2UR UR7, R9 ;  /* 0x00000000090772ca */ /* 0x000fe400000e0000 */
[----:B------:R-:W-:-:S02]  /*13680*/  R2UR UR6, R8 ;  /* 0x00000000080672ca */ /* 0x000fc400000e0000 */
[----:B------:R-:W-:Y:S02]  /*13690*/  R2UR UR4, R4 ;  /* 0x00000000040472ca */ /* 0x000fe400000e0000 */
[----:B------:R-:W-:Y:S01]  /*136a0*/  R2UR UR5, R5 ;  /* 0x00000000050572ca */ /* 0x000fe200000e0000 */
[----:B------:R0:W-:Y:S04]  /*136b0*/  STL [R1+0x68], R6 ;  /* 0x0000680601007387 */ /* 0x0001e80000100800 */
        /* <DEDUP_REMOVED lines=40> */
.L_x_5213:
[----:B------:R-:W-:Y:S05]  /*13940*/  BSYNC B0 ;  /* 0x0000000000007941 */ /* 0x000fea0003800000 */
.L_x_5212:
[----:B------:R-:W2:Y:S02]  /*13950*/  LDL.64 R4, [R1+0x20] ;  /* 0x0000200001047983 */ /* 0x000ea40000100a00 */
[----:B--2---:R-:W-:-:S05]  /*13960*/  MOV R4, R4 ;  /* 0x0000000400047202 */ /* 0x004fca0000000f00 */
[----:B-----5:R-:W-:-:S05]  /*13970*/  IMAD R3, R3, 0x8, R4 ;  /* 0x0000000803037824 */ /* 0x020fca00078e0204 */
[----:B------:R-:W-:-:S04]  /*13980*/  PRMT R3, R12, 0x654, R3 ;  /* 0x000006540c037816 */ /* 0x000fc80000000003 */
[----:B------:R0:W-:Y:S01]  /*13990*/  SYNCS.ARRIVE.TRANS64.RED.A1T0 RZ, [R3+URZ], RZ ;  /* 0x000000ff03ff79a7 */ /* 0x0001e2000810043f */
[----:B------:R-:W2:Y:S04]  /*139a0*/  LDL.64 R4, [R1+0x3e0] ;  /* 0x0003e00001047983 */ /* 0x000ea80000100a00 */
[----:B------:R-:W3:Y:S04]  /*139b0*/  LDL R9, [R1+0x400] ;  /* 0x0004000001097983 */ /* 0x000ee80000100800 */
[----:B------:R-:W4:Y:S04]  /*139c0*/  LDL.64 R10, [R1+0x3f0] ;  /* 0x0003f000010a7983 */ /* 0x000f280000100a00 */
[----:B------:R-:W4:Y:S01]  /*139d0*/  LDL.64 R14, [R1+0xb8] ;  /* 0x0000b800010e7983 */ /* 0x000f220000100a00 */
[----:B--2---:R-:W-:-:S02]  /*139e0*/  FMNMX.FTZ R6, R24, R4, !PT ;  /* 0x0000000418067209 */ /* 0x004fc40007810000 */
[----:B------:R-:W-:Y:S02]  /*139f0*/  FMNMX.FTZ R8, R26, R5, !PT ;  /* 0x000000051a087209 */ /* 0x000fe40007810000 */
[----:B0-----:R-:W-:Y:S02]  /*13a00*/  FMNMX.FTZ R3, R25, R6, !PT ;  /* 0x0000000619037209 */ /* 0x001fe40007810000 */
        /* <DEDUP_REMOVED lines=28> */
[----:B------:R-:W-:-:S03]  /*13bd0*/  FMNMX.FTZ R7, R55, R8, !PT ;  /* 0x0000000837077209 */ /* 0x000fc60007810000 */
[----:B------:R-:W0:Y:S04]  /*13be0*/  SHFL.BFLY PT, R3, R6, 0x2, 0x1f ;  /* 0x0c401f0006037f89 */ /* 0x000e2800000e0000 */
[----:B------:R-:W-:Y:S04]  /*13bf0*/  STL.64 [R1+0x3e0], R6 ;  /* 0x0003e00601007387 */ /* 0x000fe80000100a00 */
[----:B------:R-:W2:Y:S01]  /*13c00*/  LDL R20, [R1+0x3e4] ;  /* 0x0003e40001147983 */ /* 0x000ea20000100800 */
[----:B0-----:R-:W-:-:S05]  /*13c10*/  FMNMX.FTZ R3, R6, R3, !PT ;  /* 0x0000000306037209 */ /* 0x001fca0007810000 */
[----:B------:R-:W0:Y:S02]  /*13c20*/  SHFL.BFLY PT, R8, R3, 0x1, 0x1f ;  /* 0x0c201f0003087f89 */ /* 0x000e2400000e0000 */
[----:B0-----:R-:W-:-:S05]  /*13c30*/  FMNMX.FTZ R8, R3, R8, !PT ;  /* 0x0000000803087209 */ /* 0x001fca0007810000 */
[----:B------:R-:W-:Y:S04]  /*13c40*/  STL [R1+0x3e0], R8 ;  /* 0x0003e00801007387 */ /* 0x000fe80000100800 */
[----:B------:R-:W3:Y:S04]  /*13c50*/  LDL R13, [R1+0x3e0] ;  /* 0x0003e000010d7983 */ /* 0x000ee80000100800 */
[----:B--2---:R-:W0:Y:S02]  /*13c60*/  SHFL.BFLY PT, R7, R20, 0x2, 0x1f ;  /* 0x0c401f0014077f89 */ /* 0x004e2400000e0000 */
[----:B0-----:R-:W-:-:S05]  /*13c70*/  FMNMX.FTZ R7, R7, R20, !PT ;  /* 0x0000001407077209 */ /* 0x001fca0007810000 */
[----:B------:R-:W0:Y:S02]  /*13c80*/  SHFL.BFLY PT, R6, R7, 0x1, 0x1f ;  /* 0x0c201f0007067f89 */ /* 0x000e2400000e0000 */
[----:B0-----:R-:W-:Y:S01]  /*13c90*/  FMNMX.FTZ R6, R7, R6, !PT ;  /* 0x0000000607067209 */ /* 0x001fe20007810000 */
[----:B---3--:R-:W-:-:S04]  /*13ca0*/  FADD.FTZ R4, R4, -R13 ;  /* 0x8000000d04047221 */ /* 0x008fc80000010000 */
[----:B------:R-:W-:Y:S01]  /*13cb0*/  FADD.FTZ R12, R5, -R6 ;  /* 0x80000006050c7221 */ /* 0x000fe20000010000 */
[----:B------:R-:W-:-:S03]  /*13cc0*/  FMUL.FTZ R4, R4, R9 ;  /* 0x0000000904047220 */ /* 0x000fc60000410000 */
[----:B------:R-:W-:Y:S01]  /*13cd0*/  FMUL.FTZ R12, R9, R12 ;  /* 0x0000000c090c7220 */ /* 0x000fe20000410000 */
[----:B------:R-:W4:Y:S08]  /*13ce0*/  MUFU.EX2 R196, R4 ;  /* 0x0000000400c47308 */ /* 0x000f300000000800 */
[----:B------:R-:W0:Y:S01]  /*13cf0*/  MUFU.EX2 R160, R12 ;  /* 0x0000000c00a07308 */ /* 0x000e220000000800 */
[----:B------:R1:W-:Y:S01]  /*13d00*/  STL [R1+0x3e4], R6 ;  /* 0x0003e40601007387 */ /* 0x0003e20000100800 */
[----:B----4-:R-:W-:Y:S01]  /*13d10*/  FMUL.FTZ R10, R196, R10 ;  /* 0x0000000ac40a7220 */ /* 0x010fe20000410000 */
[----:B0-----:R-:W-:-:S05]  /*13d20*/  FMUL.FTZ R11, R11, R160 ;  /* 0x000000a00b0b7220 */ /* 0x001fca0000410000 */
[----:B------:R1:W-:Y:S04]  /*13d30*/  STL.64 [R1+0x3f0], R10 ;  /* 0x0003f00a01007387 */ /* 0x0003e80000100a00 */
[----:B------:R-:W2:Y:S01]  /*13d40*/  LD.E R3, desc[UR36][R14.64+0x4] ;  /* 0x000004240e037980 */ /* 0x000ea2000c101900 */
[----:B------:R-:W-:Y:S01]  /*13d50*/  BSSY B0, `(.L_x_5214) ;  /* 0x000000c000007945 */ /* 0x000fe20003800000 */
[----:B--2---:R-:W-:-:S13]  /*13d60*/  ISETP.NE.AND P0, PT, R3, RZ, PT ;  /* 0x000000ff0300720c */ /* 0x004fda0003f05270 */
[----:B-1----:R-:W-:Y:S05]  /*13d70*/  @P0 BRA `(.L_x_5215) ;  /* 0x0000000000240947 */ /* 0x002fea0003800000 */
[----:B------:R-:W2:Y:S04]  /*13d80*/  LDL.64 R6, [R1+0xc0] ;  /* 0x0000c00001067983 */ /* 0x000ea80000100a00 */
[----:B------:R-:W3:Y:S04]  /*13d90*/  LD.E R15, desc[UR36][R14.64] ;  /* 0x000000240e0f7980 */ /* 0x000ee8000c101900 */
[----:B--2---:R-:W2:Y:S01]  /*13da0*/  LD.E.64 R4, desc[UR36][R6.64] ;  /* 0x0000002406047980 */ /* 0x004ea2000c101b00 */
[----:B---3--:R-:W-:-:S04]  /*13db0*/  IMAD R3, R58, 0x40, R15 ;  /* 0x000000403a037824 */ /* 0x008fc800078e020f */
[----:B--2---:R-:W-:-:S05]  /*13dc0*/  IMAD.WIDE R4, R3, 0x4, R4 ;  /* 0x0000000403047825 */ /* 0x004fca00078e0204 */
[----:B------:R0:W-:Y:S04]  /*13dd0*/  ST.E desc[UR36][R4.64], R196 ;  /* 0x000000c404007985 */ /* 0x0001e8000c101924 */
[----:B------:R-:W2:Y:S04]  /*13de0*/  LDL.64 R14, [R1+0xb8] ;  /* 0x0000b800010e7983 */ /* 0x000ea80000100a00 */
[----:B--2---:R-:W2:Y:S02]  /*13df0*/  LD.E R3, desc[UR36][R14.64+0x4] ;  /* 0x000004240e037980 */ /* 0x004ea4000c101900 */
[----:B0-2---:R-:W-:-:S13]  /*13e00*/  ISETP.NE.AND P0, PT, R3, RZ, PT ;  /* 0x000000ff0300720c */ /* 0x005fda0003f05270 */
.L_x_5215:
[----:B------:R-:W-:Y:S05]  /*13e10*/  BSYNC B0 ;  /* 0x0000000000007941 */ /* 0x000fea0003800000 */
.L_x_5214:
[----:B------:R-:W-:Y:S04]  /*13e20*/  BSSY B0, `(.L_x_5216) ;  /* 0x0000009000007945 */ /* 0x000fe80003800000 */
[----:B------:R-:W-:Y:S05]  /*13e30*/  @P0 BRA `(.L_x_5217) ;  /* 0x00000000001c0947 */ /* 0x000fea0003800000 */
[----:B------:R-:W2:Y:S04]  /*13e40*/  LDL.64 R6, [R1+0xc0] ;  /* 0x0000c00001067983 */ /* 0x000ea80000100a00 */
[----:B------:R-:W3:Y:S04]  /*13e50*/  LD.E R15, desc[UR36][R14.64] ;  /* 0x000000240e0f7980 */ /* 0x000ee8000c101900 */
[----:B--2---:R-:W2:Y:S01]  /*13e60*/  LD.E.64 R4, desc[UR36][R6.64] ;  /* 0x0000002406047980 */ /* 0x004ea2000c101b00 */
[----:B---3--:R-:W-:-:S04]  /*13e70*/  IMAD R58, R58, 0x40, R15 ;  /* 0x000000403a3a7824 */ /* 0x008fc800078e020f */
[----:B------:R-:W-:-:S04]  /*13e80*/  VIADD R58, R58, 0x8 ;  /* 0x000000083a3a7836 */ /* 0x000fc80000000000 */
[----:B--2---:R-:W-:-:S05]  /*13e90*/  IMAD.WIDE R4, R58, 0x4, R4 ;  /* 0x000000043a047825 */ /* 0x004fca00078e0204 */
[----:B------:R0:W-:Y:S02]  /*13ea0*/  ST.E desc[UR36][R4.64], R160 ;  /* 0x000000a004007985 */ /* 0x0001e4000c101924 */
.L_x_5217:
[----:B------:R-:W-:Y:S05]  /*13eb0*/  BSYNC B0 ;  /* 0x0000000000007941 */ /* 0x000fea0003800000 */
.L_x_5216:
[----:B------:R-:W2:Y:S04]  /*13ec0*/  LDL R175, [R1+0x400] ;  /* 0x0004000001af7983 */ /* 0x000ea80000100800 */
[----:B------:R-:W2:Y:S04]  /*13ed0*/  LDL.64 R152, [R1+0x3e0] ;  /* 0x0003e00001987983 */ /* 0x000ea80000100a00 */
        /* <DEDUP_REMOVED lines=57> */
[----:B--2---:R-:W-:-:S04]  /*14270*/  FMUL.FTZ R156, R152, R175 ;  /* 0x000000af989c7220 */ /* 0x004fc80000410000 */
[-CC-:B0-----:R-:W-:Y:S01]  /*14280*/  FFMA.FTZ R5, R40, R175.reuse, -R156.reuse ;  /* 0x000000af28057223 */ /* 0x181fe2000001089c */
[-CC-:B------:R-:W-:Y:S02]  /*14290*/  FFMA.FTZ R8, R41, R175.reuse, -R156.reuse ;  /* 0x000000af29087223 */ /* 0x180fe4000001089c */
[----:B------:R-:W2:Y:S01]  /*142a0*/  LDL.64 R40, [R1+0x288] ;  /* 0x0002880001287983 */ /* 0x000ea20000100a00 */
[-C--:B------:R-:W-:Y:S01]  /*142b0*/  FMUL.FTZ R218, R153, R175.reuse ;  /* 0x000000af99da7220 */ /* 0x080fe20000410000 */
        /* <DEDUP_REMOVED lines=15> */
[-CC-:B------:R-:W-:Y:S01]  /*143b0*/  FFMA.FTZ R158, R27, R175.reuse, -R218.reuse ;  /* 0x000000af1b9e7223 */ /* 0x180fe200000108da */
        /* <DEDUP_REMOVED lines=8> */
[----:B------:R-:W3:Y:S01]  /*14440*/  MUFU.EX2 R153, R153 ;  /* 0x0000009900997308 */ /* 0x000ee20000000800 */
[-CC-:B------:R-:W-:Y:S01]  /*14450*/  FFMA.FTZ R155, R30, R175.reuse, -R218.reuse ;  /* 0x000000af1e9b7223 */ /* 0x180fe200000108da */
[----:B------:R-:W-:-:S06]  /*14460*/  FFMA.FTZ R159, R31, R175, -R218 ;  /* 0x000000af1f9f7223 */ /* 0x000fcc00000108da */
[----:B------:R-:W0:Y:S01]  /*14470*/  MUFU.EX2 R152, R152 ;  /* 0x0000009800987308 */ /* 0x000e220000000800 */
[----:B------:R-:W-:-:S07]  /*14480*/  FFMA.FTZ R161, R34, R175, -R218 ;  /* 0x000000af22a17223 */ /* 0x000fce00000108da */
[----:B------:R-:W1:Y:S08]  /*14490*/  MUFU.EX2 R158, R158 ;  /* 0x0000009e009e7308 */ /* 0x000e700000000800 */
[----:B------:R-:W1:Y:S01]  /*144a0*/  MUFU.EX2 R6, R6 ;  /* 0x0000000600067308 */ /* 0x000e620000000800 */
[----:B------:R-:W-:-:S07]  /*144b0*/  FFMA.FTZ R157, R35, R175, -R218 ;  /* 0x000000af239d7223 */ /* 0x000fce00000108da */
[----:B------:R-:W1:Y:S08]  /*144c0*/  MUFU.EX2 R155, R155 ;  /* 0x0000009b009b7308 */ /* 0x000e700000000800 */
[----:B------:R-:W1:Y:S01]  /*144d0*/  MUFU.EX2 R154, R154 ;  /* 0x0000009a009a7308 */ /* 0x000e620000000800 */
[----:B---3--:R-:W-:Y:S01]  /*144e0*/  FADD.FTZ R35, R153, R171 ;  /* 0x000000ab99237221 */ /* 0x008fe20000010000 */
[----:B------:R-:W-:-:S06]  /*144f0*/  FFMA.FTZ R165, R38, R175, -R218 ;  /* 0x000000af26a57223 */ /* 0x000fcc00000108da */
[----:B------:R-:W3:Y:S01]  /*14500*/  MUFU.EX2 R159, R159 ;  /* 0x0000009f009f7308 */ /* 0x000ee20000000800 */
[----:B0-----:R-:W-:-:S07]  /*14510*/  FADD.FTZ R31, R152, R170 ;  /* 0x000000aa981f7221 */ /* 0x001fce0000010000 */
[----:B------:R-:W0:Y:S01]  /*14520*/  MUFU.EX2 R9, R9 ;  /* 0x0000000900097308 */ /* 0x000e220000000800 */
[----:B-1----:R-:W-:Y:S01]  /*14530*/  FADD.FTZ R30, R158, R35 ;  /* 0x000000239e1e7221 */ /* 0x002fe20000010000 */
[----:B------:R-:W-:-:S06]  /*14540*/  FFMA.FTZ R168, R39, R175, -R218 ;  /* 0x000000af27a87223 */ /* 0x000fcc00000108da */
[----:B------:R-:W1:Y:S01]  /*14550*/  MUFU.EX2 R161, R161 ;  /* 0x000000a100a17308 */ /* 0x000e620000000800 */
[----:B------:R-:W-:-:S07]  /*14560*/  FADD.FTZ R31, R6, R31 ;  /* 0x0000001f061f7221 */ /* 0x000fce0000010000 */
[----:B------:R-:W1:Y:S01]  /*14570*/  MUFU.EX2 R3, R3 ;  /* 0x0000000300037308 */ /* 0x000e620000000800 */
[----:B------:R-:W-:Y:S01]  /*14580*/  FADD.FTZ R34, R155, R30 ;  /* 0x0000001e9b227221 */ /* 0x000fe20000010000 */
[----:B------:R-:W-:-:S06]  /*14590*/  FFMA.FTZ R169, R42, R175, -R218 ;  /* 0x000000af2aa97223 */ /* 0x000fcc00000108da */
[----:B------:R-:W1:Y:S01]  /*145a0*/  MUFU.EX2 R157, R157 ;  /* 0x0000009d009d7308 */ /* 0x000e620000000800 */
[----:B------:R-:W-:-:S07]  /*145b0*/  FADD.FTZ R30, R154, R31 ;  /* 0x0000001f9a1e7221 */ /* 0x000fce0000010000 */
[----:B------:R-:W1:Y:S01]  /*145c0*/  MUFU.EX2 R10, R10 ;  /* 0x0000000a000a7308 */ /* 0x000e620000000800 */
[----:B---3--:R-:W-:Y:S01]  /*145d0*/  FADD.FTZ R34, R159, R34 ;  /* 0x000000229f227221 */ /* 0x008fe20000010000 */
[----:B------:R-:W-:-:S06]  /*145e0*/  FFMA.FTZ R166, R43, R175, -R218 ;  /* 0x000000af2ba67223 */ /* 0x000fcc00000108da */
[----:B------:R-:W3:Y:S01]  /*145f0*/  MUFU.EX2 R165, R165 ;  /* 0x000000a500a57308 */ /* 0x000ee20000000800 */
[----:B0-----:R-:W-:-:S07]  /*14600*/  FADD.FTZ R30, R9, R30 ;  /* 0x0000001e091e7221 */ /* 0x001fce0000010000 */
[----:B------:R-:W0:Y:S01]  /*14610*/  MUFU.EX2 R4, R4 ;  /* 0x0000000400047308 */ /* 0x000e220000000800 */
[----:B-1----:R-:W-:Y:S01]  /*14620*/  FADD.FTZ R34, R161, R34 ;  /* 0x00000022a1227221 */ /* 0x002fe20000010000 */
[----:B------:R-:W-:-:S06]  /*14630*/  FADD.FTZ R31, R3, R30 ;  /* 0x0000001e031f7221 */ /* 0x000fcc0000010000 */
[----:B------:R-:W1:Y:S01]  /*14640*/  MUFU.EX2 R168, R168 ;  /* 0x000000a800a87308 */ /* 0x000e620000000800 */
[----:B------:R-:W-:-:S07]  /*14650*/  FFMA.FTZ R46, R46, R175, -R218 ;  /* 0x000000af2e2e7223 */ /* 0x000fce00000108da */
        /* <DEDUP_REMOVED lines=22> */
[----:B0-----:R-:W-:-:S06]  /*147c0*/  FADD.FTZ R30, R8, R31 ;  /* 0x0000001f081e7221 */ /* 0x001fcc0000010000 */
[----:B------:R-:W0:Y:S01]  /*147d0*/  MUFU.EX2 R172, R172 ;  /* 0x000000ac00ac7308 */ /* 0x000e220000000800 */
[----:B------:R-:W-:-:S07]  /*147e0*/  FFMA.FTZ R175, R55, R175, -R218 ;  /* 0x000000af37af7223 */ /* 0x000fce00000108da */
[----:B------:R-:W3:Y:S01]  /*147f0*/  MUFU.EX2 R13, R13 ;  /* 0x0000000d000d7308 */ /* 0x000ee20000000800 */
[----:B-1----:R-:W-:Y:S01]  /*14800*/  FADD.FTZ R34, R171, R34 ;  /* 0x00000022ab227221 */ /* 0x002fe20000010000 */
[----:B------:R-:W-:-:S06]  /*14810*/  FADD.FTZ R31, R11, R30 ;  /* 0x0000001e0b1f7221 */ /* 0x000fcc0000010000 */
[----:B------:R-:W1:Y:S08]  /*14820*/  MUFU.EX2 R173, R173 ;  /* 0x000000ad00ad7308 */ /* 0x000e700000000800 */
[----:B------:R-:W1:Y:S01]  /*14830*/  MUFU.EX2 R20, R20 ;  /* 0x0000001400147308 */ /* 0x000e620000000800 */
[----:B------:R-:W-:Y:S01]  /*14840*/  FADD.FTZ R35, R167, R34 ;  /* 0x00000022a7237221 */ /* 0x000fe20000010000 */
[----:B------:R-:W-:-:S06]  /*14850*/  FADD.FTZ R30, R12, R31 ;  /* 0x0000001f0c1e7221 */ /* 0x000fcc0000010000 */
[----:B------:R-:W1:Y:S08]  /*14860*/  MUFU.EX2 R174, R174 ;  /* 0x000000ae00ae7308 */ /* 0x000e700000000800 */
[----:B------:R-:W2:Y:S01]  /*14870*/  MUFU.EX2 R21, R21 ;  /* 0x0000001500157308 */ /* 0x000ea20000000800 */
[----:B0-----:R-:W-:Y:S01]  /*14880*/  FADD.FTZ R34, R172, R35 ;  /* 0x00000023ac227221 */ /* 0x001fe20000010000 */
[----:B---3--:R-:W-:-:S06]  /*14890*/  FADD.FTZ R31, R13, R30 ;  /* 0x0000001e0d1f7221 */ /* 0x008fcc0000010000 */
[----:B------:R-:W0:Y:S08]  /*148a0*/  MUFU.EX2 R156, R156 ;  /* 0x0000009c009c7308 */ /* 0x000e300000000800 */
[----:B------:R-:W3:Y:S01]  /*148b0*/  MUFU.EX2 R175, R175 ;  /* 0x000000af00af7308 */ /* 0x000ee20000000800 */
[----:B-1----:R-:W-:Y:S01]  /*148c0*/  FADD.FTZ R35, R173, R34 ;  /* 0x00000022ad237221 */ /* 0x002fe20000010000 */
[----:B------:R-:W-:-:S03]  /*148d0*/  FADD.FTZ R30, R20, R31 ;  /* 0x0000001f141e7221 */ /* 0x000fc60000010000 */
[----:B------:R-:W-:Y:S01]  /*148e0*/  FADD.FTZ R34, R174, R35 ;  /* 0x00000023ae227221 */ /* 0x000fe20000010000 */
[----:B--2---:R-:W-:-:S04]  /*148f0*/  FADD.FTZ R35, R21, R30 ;  /* 0x0000001e15237221 */ /* 0x004fc80000010000 */
[----:B0-----:R-:W-:Y:S01]  /*14900*/  FADD.FTZ R30, R156, R35 ;  /* 0x000000239c1e7221 */ /* 0x001fe20000010000 */
[C---:B------:R-:W-:Y:S01]  /*14910*/  FMUL.FTZ R41, R160.reuse, R41 ;  /* 0x00000029a0297220 */ /* 0x040fe20000410000 */
[C---:B------:R-:W-:Y:S01]  /*14920*/  FMUL.FTZ R40, R160.reuse, R40 ;  /* 0x00000028a0287220 */ /* 0x040fe20000410000 */
[C---:B----4-:R-:W-:Y:S01]  /*14930*/  FMUL.FTZ R177, R160.reuse, R177 ;  /* 0x000000b1a0b17220 */ /* 0x050fe20000410000 */
[----:B---3--:R-:W-:Y:S01]  /*14940*/  FADD.FTZ R31, R175, R34 ;  /* 0x00000022af1f7221 */ /* 0x008fe20000010000 */
[----:B------:R-:W-:-:S04]  /*14950*/  FMUL.FTZ R176, R160, R176 ;  /* 0x000000b0a0b07220 */ /* 0x000fc80000410000 */
[----:B------:R0:W-:Y:S01]  /*14960*/  STL.64 [R1+0x3f0], R30 ;  /* 0x0003f01e01007387 */ /* 0x0001e20000100a00 */
[C---:B------:R-:W-:Y:S01]  /*14970*/  FMUL.FTZ R105, R196.reuse, R105 ;  /* 0x00000069c4697220 */ /* 0x040fe20000410000 */
[C---:B------:R-:W-:Y:S01]  /*14980*/  FMUL.FTZ R104, R196.reuse, R104 ;  /* 0x00000068c4687220 */ /* 0x040fe20000410000 */
[C---:B0-----:R-:W-:Y:S01]  /*14990*/  FMUL.FTZ R31, R196.reuse, R15 ;  /* 0x0000000fc41f7220 */ /* 0x041fe20000410000 */
[----:B------:R-:W-:Y:S01]  /*149a0*/  FMUL.FTZ R30, R196, R14 ;  /* 0x0000000ec41e7220 */ /* 0x000fe20000410000 */
[----:B------:R-:W-:Y:S01]  /*149b0*/  BAR.SYNC.DEFER_BLOCKING 0xf, 0x100 ;  /* 0x03c4000000007b1d */ /* 0x000fe20000010000 */
        /* <DEDUP_REMOVED lines=15> */
[----:B------:R-:W2:Y:S01]  /*14ab0*/  LD.E.64 R14, desc[UR36][R162.64+0x8] ;  /* 0x00000824a20e7980 */ /* 0x000ea2000c101b00 */
[C---:B------:R-:W-:Y:S01]  /*14ac0*/  FMUL.FTZ R76, R196.reuse, R76 ;  /* 0x0000004cc44c7220 */ /* 0x040fe20000410000 */
[----:B------:R-:W-:-:S02]  /*14ad0*/  FMUL.FTZ R85, R196, R85 ;  /* 0x00000055c4557220 */ /* 0x000fc40000410000 */
[----:B------:R-:W3:Y:S04]  /*14ae0*/  LD.E.64 R162, desc[UR36][R162.64] ;  /* 0x00000024a2a27980 */ /* 0x000ee8000c101b00 */
[----:B------:R-:W-:Y:S04]  /*14af0*/  STL.64 [R1+0x288], R40 ;  /* 0x0002882801007387 */ /* 0x000fe80000100a00 */
[----:B------:R0:W-:Y:S01]  /*14b00*/  STL.64 [R1+0x358], R176 ;  /* 0x000358b001007387 */ /* 0x0001e20000100a00 */
[C---:B------:R-:W-:Y:S01]  /*14b10*/  FMUL.FTZ R84, R196.reuse, R84 ;  /* 0x00000054c4547220 */ /* 0x040fe20000410000 */
[C---:B------:R-:W-:Y:S01]  /*14b20*/  FMUL.FTZ R83, R196.reuse, R83 ;  /* 0x00000053c4537220 */ /* 0x040fe20000410000 */
[C---:B------:R-:W-:Y:S01]  /*14b30*/  FMUL.FTZ R82, R196.reuse, R82 ;  /* 0x00000052c4527220 */ /* 0x040fe20000410000 */
[C---:B------:R-:W-:Y:S01]  /*14b40*/  FMUL.FTZ R81, R196.reuse, R81 ;  /* 0x00000051c4517220 */ /* 0x040fe20000410000 */
[C---:B------:R-:W-:Y:S01]  /*14b50*/  FMUL.FTZ R80, R196.reuse, R80 ;  /* 0x00000050c4507220 */ /* 0x040fe20000410000 */
[C---:B------:R-:W-:Y:S01]  /*14b60*/  FMUL.FTZ R79, R196.reuse, R79 ;  /* 0x0000004fc44f7220 */ /* 0x040fe20000410000 */
[----:B0-----:R-:W4:Y:S01]  /*14b70*/  LDL R176, [R1+0x288] ;  /* 0x0002880001b07983 */ /* 0x001f220000100800 */
        /* <DEDUP_REMOVED lines=159> */
[----:B0-----:R-:W3:Y:S04]  /*15570*/  LDL R24, [R1+0x1d0] ;  /* 0x0001d00001187983 */ /* 0x001ee80000100800 */
[----:B------:R-:W3:Y:S04]  /*15580*/  LDL R88, [R1+0x1d4] ;  /* 0x0001d40001587983 */ /* 0x000ee80000100800 */
[----:B------:R-:W3:Y:S04]  /*15590*/  LDL R90, [R1+0x1d8] ;  /* 0x0001d800015a7983 */ /* 0x000ee80000100800 */
[----:B------:R-:W3:Y:S04]  /*155a0*/  LDL R92, [R1+0x1dc] ;  /* 0x0001dc00015c7983 */ /* 0x000ee80000100800 */
[----:B-1----:R-:W3:Y:S04]  /*155b0*/  LDL R28, [R1+0x1e0] ;  /* 0x0001e000011c7983 */ /* 0x002ee80000100800 */
[----:B------:R-:W3:Y:S04]  /*155c0*/  LDL R94, [R1+0x1e4] ;  /* 0x0001e400015e7983 */ /* 0x000ee80000100800 */
[----:B------:R-:W3:Y:S04]  /*155d0*/  LDL R96, [R1+0x1e8] ;  /* 0x0001e80001607983 */ /* 0x000ee80000100800 */
[----:B------:R-:W3:Y:S04]  /*155e0*/  LDL R98, [R1+0x1ec] ;  /* 0x0001ec0001627983 */ /* 0x000ee80000100800 */
[----:B------:R-:W3:Y:S04]  /*155f0*/  LDL R30, [R1+0x1f0] ;  /* 0x0001f000011e7983 */ /* 0x000ee80000100800 */
[----:B------:R-:W3:Y:S04]  /*15600*/  LDL R100, [R1+0x1f4] ;  /* 0x0001f40001647983 */ /* 0x000ee80000100800 */
[----:B------:R-:W3:Y:S04]  /*15610*/  LDL R102, [R1+0x1f8] ;  /* 0x0001f80001667983 */ /* 0x000ee80000100800 */
        /* <DEDUP_REMOVED lines=116> */
[----:B----4-:R0:W-:Y:S04]  /*15d60*/  STL [R1+0x288], R176 ;  /* 0x000288b001007387 */ /* 0x0101e80000100800 */
[----:B------:R-:W4:Y:S04]  /*15d70*/  LDL R179, [R1+0x1c0] ;  /* 0x0001c00001b37983 */ /* 0x000f280000100800 */
[----:B0-----:R-:W4:Y:S04]  /*15d80*/  LDL.64 R176, [R1+0x88] ;  /* 0x0000880001b07983 */ /* 0x001f280000100a00 */
        /* <DEDUP_REMOVED lines=125> */
[----:B------:R-:W-:Y:S04]  /*16560*/  STL [R1+0x3c8], R121 ;  /* 0x0003c87901007387 */ /* 0x000fe80000100800 */
        /* <DEDUP_REMOVED lines=33> */
[----:B------:R-:W-:Y:S01]  /*16780*/  MOV R184, R14 ;  /* 0x0000000e00b87202 */ /* 0x000fe20000000f00 */
[----:B------:R-:W-:-:S04]  /*16790*/  IMAD R176, R179, 0x1000, R176 ;  /* 0x00001000b3b07824 */ /* 0x000fc800078e02b0 */
[--C-:B------:R-:W-:Y:S01]  /*167a0*/  IMAD R15, R163, 0x2, R184.reuse ;  /* 0x00000002a30f7824 */ /* 0x100fe200078e02b8 */
[----:B------:R-:W-:Y:S01]  /*167b0*/  F2FP.F16.F32.PACK_AB R152, R6, R152 ;  /* 0x000000980698723e */ /* 0x000fe200000000ff */
[----:B------:R-:W-:Y:S01]  /*167c0*/  IMAD R14, R162, 0x2, R184 ;  /* 0x00000002a20e7824 */ /* 0x000fe200078e02b8 */
[----:B------:R-:W-:Y:S01]  /*167d0*/  F2FP.F16.F32.PACK_AB R153, R158, R153 ;  /* 0x000000999e99723e */ /* 0x000fe200000000ff */
[----:B------:R-:W-:Y:S01]  /*167e0*/  IMAD R178, R162, 0x2, R15 ;  /* 0x00000002a2b27824 */ /* 0x000fe200078e020f */
[----:B------:R-:W-:Y:S02]  /*167f0*/  F2FP.F16.F32.PACK_AB R154, R9, R154 ;  /* 0x0000009a099a723e */ /* 0x000fe400000000ff */
[----:B------:R-:W-:Y:S02]  /*16800*/  F2FP.F16.F32.PACK_AB R155, R159, R155 ;  /* 0x0000009b9f9b723e */ /* 0x000fe400000000ff */
[----:B------:R-:W-:Y:S02]  /*16810*/  F2FP.F16.F32.PACK_AB R160, R10, R3 ;  /* 0x000000030aa0723e */ /* 0x000fe400000000ff */
[----:B------:R-:W-:-:S02]  /*16820*/  F2FP.F16.F32.PACK_AB R161, R157, R161 ;  /* 0x000000a19da1723e */ /* 0x000fc400000000ff */
[----:B------:R-:W-:Y:S02]  /*16830*/  F2FP.F16.F32.PACK_AB R162, R7, R4 ;  /* 0x0000000407a2723e */ /* 0x000fe400000000ff */
[----:B------:R-:W-:Y:S02]  /*16840*/  F2FP.F16.F32.PACK_AB R163, R168, R165 ;  /* 0x000000a5a8a3723e */ /* 0x000fe400000000ff */
[----:B------:R-:W-:Y:S02]  /*16850*/  R2UR UR6, R176 ;  /* 0x00000000b00672ca */ /* 0x000fe400000e0000 */
[----:B------:R-:W-:Y:S02]  /*16860*/  R2UR UR7, R177 ;  /* 0x00000000b10772ca */ /* 0x000fe400000e0000 */
        /* <DEDUP_REMOVED lines=8> */
[----:B------:R-:W-:Y:S04]  /*168f0*/  STSM.16.M88.4 [R184], R152 ;  /* 0x00000098b8007844 */ /* 0x000fe80000000200 */
[----:B------:R-:W-:Y:S04]  /*16900*/  STSM.16.M88.4 [R14], R160 ;  /* 0x000000a00e007844 */ /* 0x000fe80000000200 */
[----:B------:R-:W-:Y:S04]  /*16910*/  STSM.16.M88.4 [R15], R168 ;  /* 0x000000a80f007844 */ /* 0x000fe80000000200 */
[----:B------:R-:W-:Y:S01]  /*16920*/  STSM.16.M88.4 [R178], R180 ;  /* 0x000000b4b2007844 */ /* 0x000fe20000000200 */
[----:B------:R-:W-:-:S02]  /*16930*/  VIADD R4, R176, 0x80 ;  /* 0x00000080b0047836 */ /* 0x000fc40000000000 */
[----:B------:R-:W-:Y:S01]  /*16940*/  IMAD.MOV.U32 R5, RZ, RZ, R177 ;  /* 0x000000ffff057224 */ /* 0x000fe200078e00b1 */
[----:B--2---:R-:W-:-:S06]  /*16950*/  WARPGROUP.ARRIVE ;  /* 0x00000000000079c5 */ /* 0x004fcc0000000000 */
[----:B------:R-:W-:Y:S01]  /*16960*/  HGMMA.64x256x16.F32 R24, R152, gdesc[UR4].tnspB, R24, gsb0 ;  /* 0x43e0000498187df0 */ /* 0x000fe20008000818 */
[----:B------:R-:W-:Y:S02]  /*16970*/  R2UR UR6, R4 ;  /* 0x00000000040672ca */ /* 0x000fe400000e0000 */
[----:B------:R-:W-:Y:S01]  /*16980*/  R2UR UR7, R5 ;  /* 0x00000000050772ca */ /* 0x000fe200000e0000 */
[----:B------:R-:W-:Y:S02]  /*16990*/  VIADD R4, R176, 0x100 ;  /* 0x00000100b0047836 */ /* 0x000fe40000000000 */
[----:B------:R-:W-:Y:S01]  /*169a0*/  IMAD.MOV.U32 R5, RZ, RZ, R177 ;  /* 0x000000ffff057224 */ /* 0x000fe200078e00b1 */
        /* <DEDUP_REMOVED lines=145> */
[----:B-1----:R-:W4:Y:S04]  /*172c0*/  LDL R76, [R1+0x1d8] ;  /* 0x0001d800014c7983 */ /* 0x002f280000100800 */
[----:B------:R-:W4:Y:S04]  /*172d0*/  LDL R78, [R1+0x1dc] ;  /* 0x0001dc00014e7983 */ /* 0x000f280000100800 */
[----:B------:R-:W4:Y:S04]  /*172e0*/  LDL R6, [R1+0x1e0] ;  /* 0x0001e00001067983 */ /* 0x000f280000100800 */
[----:B--2---:R-:W2:Y:S04]  /*172f0*/  LDL R80, [R1+0x1e4] ;  /* 0x0001e40001507983 */ /* 0x004ea80000100800 */
[----:B------:R-:W2:Y:S04]  /*17300*/  LDL R82, [R1+0x1e8] ;  /* 0x0001e80001527983 */ /* 0x000ea80000100800 */
[----:B---3--:R-:W3:Y:S04]  /*17310*/  LDL R84, [R1+0x1ec] ;  /* 0x0001ec0001547983 */ /* 0x008ee80000100800 */
[----:B------:R-:W3:Y:S04]  /*17320*/  LDL R8, [R1+0x1f0] ;  /* 0x0001f00001087983 */ /* 0x000ee80000100800 */
        /* <DEDUP_REMOVED lines=125> */
[----:B------:R1:W-:Y:S04]  /*17b00*/  STL [R1+0x1d0], R4 ;  /* 0x0001d00401007387 */ /* 0x0003e80000100800 */
[----:B------:R-:W-:Y:S04]  /*17b10*/  STL [R1+0x1d4], R74 ;  /* 0x0001d44a01007387 */ /* 0x000fe80000100800 */
[----:B------:R-:W-:Y:S04]  /*17b20*/  STL [R1+0x1d8], R76 ;  /* 0x0001d84c01007387 */ /* 0x000fe80000100800 */
[----:B------:R-:W-:Y:S04]  /*17b30*/  STL [R1+0x1dc], R78 ;  /* 0x0001dc4e01007387 */ /* 0x000fe80000100800 */
[----:B------:R-:W-:Y:S04]  /*17b40*/  STL [R1+0x1e0], R6 ;  /* 0x0001e00601007387 */ /* 0x000fe80000100800 */
[----:B--2---:R-:W-:Y:S04]  /*17b50*/  STL [R1+0x1e4], R80 ;  /* 0x0001e45001007387 */ /* 0x004fe80000100800 */
[----:B------:R-:W-:Y:S04]  /*17b60*/  STL [R1+0x1e8], R82 ;  /* 0x0001e85201007387 */ /* 0x000fe80000100800 */
[----:B---3--:R-:W-:Y:S04]  /*17b70*/  STL [R1+0x1ec], R84 ;  /* 0x0001ec5401007387 */ /* 0x008fe80000100800 */
[----:B------:R-:W-:Y:S04]  /*17b80*/  STL [R1+0x1f0], R8 ;  /* 0x0001f00801007387 */ /* 0x000fe80000100800 */
        /* <DEDUP_REMOVED lines=120> */
[----:B-1----:R-:W4:Y:S04]  /*18310*/  LDL R4, [R1+0x28] ;  /* 0x0000280001047983 */ /* 0x002f280000100800 */
[----:B--2---:R3:W5:Y:S01]  /*18320*/  LDL R3, [R1+0x1c0] ;  /* 0x0001c00001037983 */ /* 0x0047620000100800 */
[----:B------:R-:W-:Y:S01]  /*18330*/  BSSY B0, `(.L_x_5218) ;  /* 0x0000006000007945 */ /* 0x000fe20003800000 */
[----:B------:R-:W-:Y:S06]  /*18340*/  BAR.ARV 0xe, 0x100 ;  /* 0x0384000000007b1d */ /* 0x000fec0000002000 */
[----:B----4-:R-:W-:-:S04]  /*18350*/  LOP3.LUT R4, R4, 0x1, RZ, 0xfc, !PT ;  /* 0x0000000104047812 */ /* 0x010fc800078efcff */
[----:B------:R-:W-:-:S13]  /*18360*/  ISETP.NE.AND P0, PT, R4, 0x3, PT ;  /* 0x000000030400780c */ /* 0x000fda0003f05270 */
[----:B---3--:R-:W-:Y:S05]  /*18370*/  @!P0 BRA `(.L_x_5219) ;  /* 0x0000000000048947 */ /* 0x008fea0003800000 */
[----:B------:R-:W-:Y:S01]  /*18380*/  BPT.TRAP 0x1 ;  /* 0x000000040000795c */ /* 0x000fe20000300000 */
.L_x_5219:
[----:B------:R-:W-:Y:S05]  /*18390*/  BSYNC B0 ;  /* 0x0000000000007941 */ /* 0x000fea0003800000 */
.L_x_5218:
[----:B------:R-:W2:Y:S04]  /*183a0*/  LDL.64 R6, [R1+0x48] ;  /* 0x0000480001067983 */ /* 0x000ea80000100a00 */
[----:B------:R-:W3:Y:S01]  /*183b0*/  LDL R4, [R1+0x34] ;  /* 0x0000340001047983 */ /* 0x000ee20000100800 */
[C---:B------:R-:W-:Y:S01]  /*183c0*/  ISETP.GT.AND P0, PT, R0.reuse, R164, PT ;  /* 0x000000a40000720c */ /* 0x040fe20003f04270 */
[----:B------:R-:W-:Y:S01]  /*183d0*/  VIADD R0, R0, 0xffffffff ;  /* 0xffffffff00007836 */ /* 0x000fe20000000000 */
[----:B--2---:R-:W-:-:S05]  /*183e0*/  MOV R6, R6 ;  /* 0x0000000600067202 */ /* 0x004fca0000000f00 */
[----:B-----5:R-:W-:-:S05]  /*183f0*/  IMAD R3, R3, 0x8, R6 ;  /* 0x0000000803037824 */ /* 0x020fca00078e0206 */
[----:B---3--:R-:W-:-:S04]  /*18400*/  PRMT R3, R4, 0x654, R3 ;  /* 0x0000065404037816 */ /* 0x008fc80000000003 */
[----:B------:R0:W-:Y:S01]  /*18410*/  SYNCS.ARRIVE.TRANS64.RED.A1T0 RZ, [R3+URZ], RZ ;  /* 0x000000ff03ff79a7 */ /* 0x0001e2000810043f */
[----:B------:R-:W-:Y:S05]  /*18420*/  @P0 BRA `(.L_x_5220) ;  /* 0xffffff9000b00947 */ /* 0x000fea000383ffff */
.L_x_5197:
[----:B------:R-:W-:-:S13]  /*18430*/  ISETP.GE.AND P0, PT, R0, UR42, PT ;  /* 0x0000002a00007c0c */ /* 0x000fda000bf06270 */
[----:B------:R-:W-:Y:S05]  /*18440*/  @!P0 BRA `(.L_x_5221) ;  /* 0x0000007800ec8947 */ /* 0x000fea0003800000 */
.L_x_5254:
[----:B------:R-:W2:Y:S04]  /*18450*/  LDL R58, [R1+0x1c0] ;  /* 0x0001c000013a7983 */ /* 0x000ea80000100800 */
[----:B------:R-:W3:Y:S04]  /*18460*/  LDL R4, [R1+0x1c8] ;  /* 0x0001c80001047983 */ /* 0x000ee80000100800 */
[----:B01----:R-:W4:Y:S01]  /*18470*/  LDL R3, [R1] ;  /* 0x0000000001037983 */ /* 0x003f220000100800 */
        /* <DEDUP_REMOVED lines=17> */
.L_x_5223:
[----:B------:R-:W-:Y:S05]  /*18590*/  BSYNC B0 ;  /* 0x0000000000007941 */ /* 0x000fea0003800000 */
.L_x_5222:
        /* <DEDUP_REMOVED lines=9> */
.L_x_5225:
[----:B------:R-:W-:Y:S05]  /*18630*/  BSYNC B0 ;  /* 0x0000000000007941 */ /* 0x000fea0003800000 */
.L_x_5224:
[----:B------:R-:W-:Y:S04]  /*18640*/  BSSY B0, `(.L_x_5226) ;  /* 0x0000006000007945 */ /* 0x000fe80003800000 */
[----:B-1----:R-:W-:Y:S05]  /*18650*/  @P0 BRA `(.L_x_5227) ;  /* 0x0000000000100947 */ /* 0x002fea0003800000 */
[----:B-----5:R-:W-:Y:S01]  /*18660*/  IMAD R8, R8, 0x8, R3 ;  /* 0x0000000808087824 */ /* 0x020fe200078e0203 */
[----:B------:R-:W-:-:S04]  /*18670*/  SHF.L.U32 R9, R9, 0x1f, RZ ;  /* 0x0000001f09097819 */ /* 0x000fc800000006ff */
[----:B------:R-:W1:Y:S02]  /*18680*/  SYNCS.PHASECHK.TRANS64.TRYWAIT P0, [R8+URZ], R9 ;  /* 0x00000009080075a7 */ /* 0x000e64000800017f */
[----:B-1----:R-:W-:Y:S05]  /*18690*/  @!P0 BRA `(.L_x_5228) ;  /* 0x0000010c00a88947 */ /* 0x002fea0003800000 */
.L_x_5227:
[----:B------:R-:W-:Y:S05]  /*186a0*/  BSYNC B0 ;  /* 0x0000000000007941 */ /* 0x000fea0003800000 */
.L_x_5226:
        /* <DEDUP_REMOVED lines=57> */
.L_x_5230:
[----:B------:R-:W-:Y:S05]  /*18a40*/  BSYNC B0 ;  /* 0x0000000000007941 */ /* 0x000fea0003800000 */
.L_x_5229:
        /* <DEDUP_REMOVED lines=8> */
.L_x_5232:
[----:B------:R-:W-:Y:S05]  /*18ad0*/  BSYNC B0 ;  /* 0x0000000000007941 */ /* 0x000fea0003800000 */
.L_x_5231:
[----:B------:R-:W-:Y:S04]  /*18ae0*/  BSSY B0, `(.L_x_5233) ;  /* 0x0000004000007945 */ /* 0x000fe80003800000 */
[----:B-1----:R-:W-:Y:S05]  /*18af0*/  @P0 BRA `(.L_x_5234) ;  /* 0x0000000000080947 */ /* 0x002fea0003800000 */
[----:B------:R-:W1:Y:S02]  /*18b00*/  SYNCS.PHASECHK.TRANS64.TRYWAIT P0, [R14+URZ], R15 ;  /* 0x0000000f0e0075a7 */ /* 0x000e64000800017f */
[----:B-1----:R-:W-:Y:S05]  /*18b10*/  @!P0 BRA `(.L_x_5235) ;  /* 0x00000108009c8947 */ /* 0x002fea0003800000 */
.L_x_5234:
[----:B------:R-:W-:Y:S05]  /*18b20*/  BSYNC B0 ;  /* 0x0000000000007941 */ /* 0x000fea0003800000 */
.L_x_5233:
        /* <DEDUP_REMOVED lines=439> */
.L_x_5237:
[----:B------:R-:W-:Y:S05]  /*1a6a0*/  BSYNC B0 ;  /* 0x0000000000007941 */ /* 0x000fea0003800000 */
.L_x_5236:
[----:B------:R-:W2:Y:S02]  /*1a6b0*/  LDL.64 R4, [R1+0x20] ;  /* 0x0000200001047983 */ /* 0x000ea40000100a00 */
[----:B--2---:R-:W-:-:S05]  /*1a6c0*/  MOV R4, R4 ;  /* 0x0000000400047202 */ /* 0x004fca0000000f00 */
[----:B-----5:R-:W-:-:S05]  /*1a6d0*/  IMAD R3, R3, 0x8, R4 ;  /* 0x0000000803037824 */ /* 0x020fca00078e0204 */
[----:B------:R-:W-:-:S04]  /*1a6e0*/  PRMT R3, R12, 0x654, R3 ;  /* 0x000006540c037816 */ /* 0x000fc80000000003 */
[----:B------:R0:W-:Y:S01]  /*1a6f0*/  SYNCS.ARRIVE.TRANS64.RED.A1T0 RZ, [R3+URZ], RZ ;  /* 0x000000ff03ff79a7 */ /* 0x0001e2000810043f */
[----:B------:R-:W2:Y:S04]  /*1a700*/  LDL.64 R60, [R1+0xf0] ;  /* 0x0000f000013c7983 */ /* 0x000ea80000100a00 */
[----:B------:R-:W3:Y:S04]  /*1a710*/  LDL R20, [R1+0x50] ;  /* 0x0000500001147983 */ /* 0x000ee80000100800 */
[----:B0-----:R-:W4:Y:S04]  /*1a720*/  LDL R3, [R1+0xcc] ;  /* 0x0000cc0001037983 */ /* 0x001f280000100800 */
[----:B------:R-:W3:Y:S04]  /*1a730*/  LDL R57, [R1+0xf8] ;  /* 0x0000f80001397983 */ /* 0x000ee80000100800 */
[----:B------:R-:W3:Y:S04]  /*1a740*/  LDL.128 R8, [R1+0xe0] ;  /* 0x0000e00001087983 */ /* 0x000ee80000100c00 */
[----:B------:R-:W3:Y:S01]  /*1a750*/  LDL.128 R4, [R1+0xd0] ;  /* 0x0000d00001047983 */ /* 0x000ee20000100c00 */
[----:B------:R-:W-:Y:S01]  /*1a760*/  IMAD.SHL.U32 R62, R0, 0x40, RZ ;  /* 0x00000040003e7824 */ /* 0x000fe200078e00ff */
[----:B------:R-:W-:Y:S01]  /*1a770*/  BSSY B0, `(.L_x_5238) ;  /* 0x000003a000007945 */ /* 0x000fe20003800000 */
[----:B----4-:R-:W-:-:S04]  /*1a780*/  SHF.R.S32.HI R12, RZ, 0x1f, R3 ;  /* 0x0000001fff0c7819 */ /* 0x010fc80000011403 */
        /* <DEDUP_REMOVED lines=23> */
[----:B------:R-:W-:Y:S02]  /*1a900*/  @P0 SHF.R.U32.HI R60, RZ, R57, R12 ;  /* 0x00000039ff3c0219 */ /* 0x000fe4000001160c */
[----:B------:R-:W-:-:S03]  /*1a910*/  LOP3.LUT R15, R15, 0x7ffffffc, RZ, 0xc0, !PT ;  /* 0x7ffffffc0f0f7812 */ /* 0x000fc600078ec0ff */
[----:B------:R-:W0:Y:S01]  /*1a920*/  SHFL.IDX PT, R20, R60, RZ, 0x1c1f ;  /* 0x001c1fff3c147589 */ /* 0x000e2200000e0000 */
[----:B------:R-:W-:Y:S01]  /*1a930*/  IADD3 R12, -R62, 0x1, RZ ;  /* 0x000000013e0c7810 */ /* 0x000fe20007ffe1ff */
[----:B------:R-:W-:Y:S01]  /*1a940*/  IMAD.IADD R15, R14, 0x1, -R15 ;  /* 0x000000010e0f7824 */ /* 0x000fe200078e0a0f */
[----:B------:R-:W-:-:S03]  /*1a950*/  ISETP.GE.AND P1, PT, R9, 0x1, PT ;  /* 0x000000010900780c */ /* 0x000fc60003f26270 */
[----:B------:R-:W-:Y:S01]  /*1a960*/  IMAD R12, R15, -0x2, R12 ;  /* 0xfffffffe0f0c7824 */ /* 0x000fe200078e020c */
[----:B------:R-:W-:-:S04]  /*1a970*/  LOP3.LUT R3, RZ, R6, RZ, 0x33, !PT ;  /* 0x00000006ff037212 */ /* 0x000fc800078e33ff */
[----:B------:R-:W-:-:S05]  /*1a980*/  IADD3 R12, -R4, R12, R5 ;  /* 0x0000000c040c7210 */ /* 0x000fca0007ffe105 */
[C---:B------:R-:W-:Y:S02]  /*1a990*/  IMAD.IADD R21, R12.reuse, 0x1, R7 ;  /* 0x000000010c157824 */ /* 0x040fe400078e0207 */
[----:B------:R-:W-:Y:S02]  /*1a9a0*/  IMAD.IADD R57, R12, 0x1, R3 ;  /* 0x000000010c397824 */ /* 0x000fe400078e0203 */
[----:B------:R-:W-:Y:S02]  /*1a9b0*/  IMAD.IADD R12, R8, 0x1, -R62 ;  /* 0x00000001080c7824 */ /* 0x000fe400078e0a3e */
[--C-:B0-----:R-:W-:Y:S02]  /*1a9c0*/  IMAD.IADD R6, R21, 0x1, R20.reuse ;  /* 0x0000000115067824 */ /* 0x101fe400078e0214 */
        /* <DEDUP_REMOVED lines=12> */
.L_x_5241:
[----:B------:R-:W-:-:S13]  /*1aa90*/  ISETP.NE.AND P0, PT, R9, 0x1, PT ;  /* 0x000000010900780c */ /* 0x000fda0003f05270 */
[----:B------:R-:W-:-:S05]  /*1aaa0*/  @P0 IMAD.HI.U32 R8, R7, R10, RZ ;  /* 0x0000000a07080227 */ /* 0x000fca00078e00ff */
[----:B------:R-:W-:-:S07]  /*1aab0*/  @P0 SHF.R.U32.HI R7, RZ, R11, R8 ;  /* 0x0000000bff070219 */ /* 0x000fce0000011608 */
.L_x_5242:
[----:B------:R-:W-:Y:S05]  /*1aac0*/  BSYNC B1 ;  /* 0x0000000000017941 */ /* 0x000fea0003800000 */
.L_x_5240:
[----:B------:R-:W-:-:S04]  /*1aad0*/  IMAD R8, R7, R9, -R62 ;  /* 0x0000000907087224 */ /* 0x000fc800078e0a3e */
[----:B------:R-:W-:-:S05]  /*1aae0*/  IMAD R8, R15, -0x2, R8 ;  /* 0xfffffffe0f087824 */ /* 0x000fca00078e0208 */
[----:B------:R-:W-:Y:S02]  /*1aaf0*/  VIMNMX R3, R3, R8, !PT ;  /* 0x0000000803037248 */ /* 0x000fe40007fe0100 */
[----:B------:R-:W-:-:S07]  /*1ab00*/  VIADDMNMX R6, R8, R9, R6, PT ;  /* 0x0000000908067246 */ /* 0x000fce0003800106 */
.L_x_5239:
[----:B------:R-:W-:Y:S05]  /*1ab10*/  BSYNC B0 ;  /* 0x0000000000007941 */ /* 0x000fea0003800000 */
.L_x_5238:
        /* <DEDUP_REMOVED lines=75> */
[----:B------:R-:W-:Y:S01]  /*1afd0*/  ISETP.LT.OR P6, PT, R6, 0x3a, P6 ;  /* 0x0000003a0600780c */ /* 0x000fe200037c1670 */
[----:B------:R-:W-:-:S03]  /*1afe0*/  IMAD.IADD R6, R21, 0x1, R60 ;  /* 0x0000000115067824 */ /* 0x000fc600078e023c */
        /* <DEDUP_REMOVED lines=13> */
.L_x_5246:
[----:B------:R-:W-:-:S13]  /*1b0c0*/  ISETP.NE.AND P6, PT, R9, 0x1, PT ;  /* 0x000000010900780c */ /* 0x000fda0003fc5270 */
[----:B------:R-:W-:-:S05]  /*1b0d0*/  @P6 IMAD.HI.U32 R10, R4, R10, RZ ;  /* 0x0000000a040a6227 */ /* 0x000fca00078e00ff */
[----:B------:R-:W-:-:S07]  /*1b0e0*/  @P6 SHF.R.U32.HI R4, RZ, R11, R10 ;  /* 0x0000000bff046219 */ /* 0x000fce000001160a */
.L_x_5247:
[----:B------:R-:W-:Y:S05]  /*1b0f0*/  BSYNC B1 ;  /* 0x0000000000017941 */ /* 0x000fea0003800000 */
.L_x_5245:
[----:B------:R-:W-:-:S04]  /*1b100*/  IMAD R4, R4, R9, -R62 ;  /* 0x0000000904047224 */ /* 0x000fc800078e0a3e */
[----:B------:R-:W-:-:S05]  /*1b110*/  IMAD R4, R15, -0x2, R4 ;  /* 0xfffffffe0f047824 */ /* 0x000fca00078e0204 */
[----:B------:R-:W-:Y:S02]  /*1b120*/  VIADDMNMX R6, R4, R9, R6, PT ;  /* 0x0000000904067246 */ /* 0x000fe40003800106 */
[----:B------:R-:W-:-:S07]  /*1b130*/  VIMNMX R7, R7, R4, !PT ;  /* 0x0000000407077248 */ /* 0x000fce0007fe0100 */
.L_x_5244:
[----:B------:R-:W-:Y:S05]  /*1b140*/  BSYNC B0 ;  /* 0x0000000000007941 */ /* 0x000fea0003800000 */
.L_x_5243:
        /* <DEDUP_REMOVED lines=12> */
[----:B------:R-:W2:Y:S01]  /*1b210*/  LDL.64 R30, [R1+0x3e0] ;  /* 0x0003e000011e7983 */ /* 0x000ea20000100a00 */
[----:B------:R-:W-:Y:S02]  /*1b220*/  ISETP.GT.AND P0, PT, R7, 0x10, !P1 ;  /* 0x000000100700780c */ /* 0x000fe40004f04270 */
[----:B------:R-:W-:Y:S02]  /*1b230*/  ISETP.NE.AND P1, PT, R37, RZ, PT ;  /* 0x000000ff2500720c */ /* 0x000fe40003f25270 */
        /* <DEDUP_REMOVED lines=10> */
[C---:B------:R-:W-:Y:S02]  /*1b2e0*/  ISETP.GT.AND P0, PT, R7.reuse, 0x19, !P6 ;  /* 0x000000190700780c */ /* 0x040fe40007704270 */
[C---:B------:R-:W-:Y:S02]  /*1b2f0*/  ISETP.GT.AND P1, PT, R7.reuse, 0x28, !P1 ;  /* 0x000000280700780c */ /* 0x040fe40004f24270 */
[----:B------:R-:W-:Y:S02]  /*1b300*/  ISETP.LT.OR P0, PT, R6, 0x1a, P0 ;  /* 0x0000001a0600780c */ /* 0x000fe40000701670 */
[----:B------:R-:W-:Y:S02]  /*1b310*/  ISETP.GT.AND P2, PT, R7, 0x29, !P2 ;  /* 0x000000290700780c */ /* 0x000fe40005744270 */
[----:B------:R-:W-:-:S02]  /*1b320*/  FSEL R165, R39, -INF , !P0 ;  /* 0xff80000027a57808 */ /* 0x000fc40004000000 */
[----:B------:R-:W-:Y:S02]  /*1b330*/  ISETP.NE.AND P0, PT, R33, RZ, PT ;  /* 0x000000ff2100720c */ /* 0x000fe40003f05270 */
[C---:B------:R-:W-:Y:S02]  /*1b340*/  ISETP.GT.AND P3, PT, R7.reuse, 0x30, !P3 ;  /* 0x000000300700780c */ /* 0x040fe40005f64270 */
[C---:B------:R-:W-:Y:S02]  /*1b350*/  ISETP.GT.AND P0, PT, R7.reuse, 0x20, !P0 ;  /* 0x000000200700780c */ /* 0x040fe40004704270 */
[----:B------:R-:W-:Y:S02]  /*1b360*/  ISETP.GT.AND P4, PT, R7, 0x31, !P4 ;  /* 0x000000310700780c */ /* 0x000fe40006784270 */
[----:B------:R-:W-:Y:S02]  /*1b370*/  ISETP.LT.OR P0, PT, R6, 0x21, P0 ;  /* 0x000000210600780c */ /* 0x000fe40000701670 */
[----:B------:R-:W-:-:S02]  /*1b380*/  ISETP.NE.AND P6, PT, R24, RZ, PT ;  /* 0x000000ff1800720c */ /* 0x000fc40003fc5270 */
[----:B------:R-:W-:Y:S02]  /*1b390*/  FSEL R167, R42, -INF , !P0 ;  /* 0xff8000002aa77808 */ /* 0x000fe40004000000 */
[----:B------:R-:W-:Y:S02]  /*1b3a0*/  ISETP.NE.AND P0, PT, R25, RZ, PT ;  /* 0x000000ff1900720c */ /* 0x000fe40003f05270 */
[----:B------:R-:W-:Y:S01]  /*1b3b0*/  ISETP.LT.OR P1, PT, R6, 0x29, P1 ;  /* 0x000000290600780c */ /* 0x000fe20000f21670 */
[----:B------:R-:W3:Y:S01]  /*1b3c0*/  LDL.64 R24, [R1+0x3f0] ;  /* 0x0003f00001187983 */ /* 0x000ee20000100a00 */
[----:B------:R-:W-:-:S04]  /*1b3d0*/  ISETP.GT.AND P0, PT, R7, RZ, !P0 ;  /* 0x000000ff0700720c */ /* 0x000fc80004704270 */
[----:B------:R-:W-:-:S04]  /*1b3e0*/  ISETP.LT.OR P0, PT, R6, 0x1, P0 ;  /* 0x000000010600780c */ /* 0x000fc80000701670 */
[----:B------:R-:W-:Y:S02]  /*1b3f0*/  FSEL R133, R26, -INF , !P0 ;  /* 0xff8000001a857808 */ /* 0x000fe40004000000 */
[----:B------:R-:W-:Y:S01]  /*1b400*/  ISETP.NE.AND P0, PT, R36, RZ, PT ;  /* 0x000000ff2400720c */ /* 0x000fe20003f05270 */
[----:B------:R-:W4:Y:S03]  /*1b410*/  LDL.64 R26, [R1+0xb8] ;  /* 0x0000b800011a7983 */ /* 0x000f260000100a00 */
[----:B------:R-:W-:-:S04]  /*1b420*/  ISETP.GT.AND P0, PT, R7, 0x21, !P0 ;  /* 0x000000210700780c */ /* 0x000fc80004704270 */
[----:B------:R-:W-:-:S04]  /*1b430*/  ISETP.LT.OR P0, PT, R6, 0x22, P0 ;  /* 0x000000220600780c */ /* 0x000fc80000701670 */
[----:B------:R-:W-:Y:S02]  /*1b440*/  FSEL R171, R43, -INF , !P0 ;  /* 0xff8000002bab7808 */ /* 0x000fe40004000000 */
[----:B------:R-:W-:Y:S02]  /*1b450*/  ISETP.LT.OR P2, PT, R6, 0x2a, P2 ;  /* 0x0000002a0600780c */ /* 0x000fe40001741670 */
[----:B------:R-:W-:Y:S02]  /*1b460*/  FSEL R175, R46, -INF , !P1 ;  /* 0xff8000002eaf7808 */ /* 0x000fe40004800000 */
[----:B------:R-:W-:Y:S02]  /*1b470*/  ISETP.LT.OR P3, PT, R6, 0x31, P3 ;  /* 0x000000310600780c */ /* 0x000fe40001f61670 */
[----:B------:R-:W-:Y:S02]  /*1b480*/  FSEL R177, R47, -INF , !P2 ;  /* 0xff8000002fb17808 */ /* 0x000fe40005000000 */
[----:B------:R-:W-:-:S02]  /*1b490*/  ISETP.GT.AND P5, PT, R7, 0x38, !P5 ;  /* 0x000000380700780c */ /* 0x000fc40006fa4270 */
[----:B------:R-:W-:Y:S02]  /*1b4a0*/  ISETP.LT.OR P4, PT, R6, 0x32, P4 ;  /* 0x000000320600780c */ /* 0x000fe40002781670 */
[----:B------:R-:W-:Y:S02]  /*1b4b0*/  FSEL R179, R50, -INF , !P3 ;  /* 0xff80000032b37808 */ /* 0x000fe40005800000 */
[----:B------:R-:W-:Y:S02]  /*1b4c0*/  ISETP.GT.AND P6, PT, R7, 0x39, !P6 ;  /* 0x000000390700780c */ /* 0x000fe400077c4270 */
[C---:B------:R-:W-:Y:S02]  /*1b4d0*/  ISETP.LT.OR P5, PT, R6.reuse, 0x39, P5 ;  /* 0x000000390600780c */ /* 0x040fe40002fa1670 */
[----:B------:R-:W-:Y:S02]  /*1b4e0*/  FSEL R181, R51, -INF , !P4 ;  /* 0xff80000033b57808 */ /* 0x000fe40006000000 */
[----:B------:R-:W-:-:S02]  /*1b4f0*/  ISETP.LT.OR P6, PT, R6, 0x3a, P6 ;  /* 0x0000003a0600780c */ /* 0x000fc400037c1670 */
[----:B------:R-:W-:Y:S02]  /*1b500*/  FSEL R183, R54, -INF , !P5 ;  /* 0xff80000036b77808 */ /* 0x000fe40006800000 */
[----:B------:R-:W-:Y:S02]  /*1b510*/  FSEL R185, R55, -INF , !P6 ;  /* 0xff80000037b97808 */ /* 0x000fe40007000000 */
[----:B--2---:R-:W-:-:S04]  /*1b520*/  FMNMX.FTZ R3, R56, R30, !PT ;  /* 0x0000001e38037209 */ /* 0x004fc80007810000 */
        /* <DEDUP_REMOVED lines=30> */
[----:B------:R-:W0:Y:S01]  /*1b710*/  SHFL.BFLY PT, R3, R4, 0x2, 0x1f ;  /* 0x0c401f0004037f89 */ /* 0x000e2200000e0000 */
[----:B------:R-:W-:-:S03]  /*1b720*/  FMNMX.FTZ R5, R185, R10, !PT ;  /* 0x0000000ab9057209 */ /* 0x000fc60007810000 */
[----:B------:R-:W2:Y:S04]  /*1b730*/  LDL R10, [R1+0x400] ;  /* 0x00040000010a7983 */ /* 0x000ea80000100800 */
[----:B------:R-:W-:Y:S04]  /*1b740*/  STL.64 [R1+0x3e0], R4 ;  /* 0x0003e00401007387 */ /* 0x000fe80000100a00 */
[----:B------:R-:W5:Y:S01]  /*1b750*/  LDL R28, [R1+0x3e4] ;  /* 0x0003e400011c7983 */ /* 0x000f620000100800 */
[----:B0-----:R-:W-:-:S05]  /*1b760*/  FMNMX.FTZ R3, R4, R3, !PT ;  /* 0x0000000304037209 */ /* 0x001fca0007810000 */
[----:B------:R-:W0:Y:S02]  /*1b770*/  SHFL.BFLY PT, R6, R3, 0x1, 0x1f ;  /* 0x0c201f0003067f89 */ /* 0x000e2400000e0000 */
[----:B0-----:R-:W-:-:S05]  /*1b780*/  FMNMX.FTZ R6, R3, R6, !PT ;  /* 0x0000000603067209 */ /* 0x001fca0007810000 */
[----:B------:R-:W-:Y:S04]  /*1b790*/  STL [R1+0x3e0], R6 ;  /* 0x0003e00601007387 */ /* 0x000fe80000100800 */
[----:B------:R-:W3:Y:S04]  /*1b7a0*/  LDL R9, [R1+0x3e0] ;  /* 0x0003e00001097983 */ /* 0x000ee80000100800 */
[----:B-----5:R-:W0:Y:S02]  /*1b7b0*/  SHFL.BFLY PT, R7, R28, 0x2, 0x1f ;  /* 0x0c401f001c077f89 */ /* 0x020e2400000e0000 */
[----:B0-----:R-:W-:-:S05]  /*1b7c0*/  FMNMX.FTZ R7, R7, R28, !PT ;  /* 0x0000001c07077209 */ /* 0x001fca0007810000 */
[----:B------:R-:W0:Y:S01]  /*1b7d0*/  SHFL.BFLY PT, R4, R7, 0x1, 0x1f ;  /* 0x0c201f0007047f89 */ /* 0x000e2200000e0000 */
[----:B---3--:R-:W-:Y:S02]  /*1b7e0*/  FSETP.NEU.FTZ.AND P0, PT, R9, -INF , PT ;  /* 0xff8000000900780b */ /* 0x008fe40003f1d000 */
[----:B0-----:R-:W-:Y:S02]  /*1b7f0*/  FMNMX.FTZ R4, R7, R4, !PT ;  /* 0x0000000407047209 */ /* 0x001fe40007810000 */
[----:B------:R-:W-:Y:S02]  /*1b800*/  FSEL R3, R9, RZ, P0 ;  /* 0x000000ff09037208 */ /* 0x000fe40000000000 */
[----:B------:R-:W-:-:S04]  /*1b810*/  FSETP.NEU.FTZ.AND P0, PT, R4, -INF , PT ;  /* 0xff8000000400780b */ /* 0x000fc80003f1d000 */
[----:B------:R-:W-:Y:S01]  /*1b820*/  FSEL R6, R4, RZ, P0 ;  /* 0x000000ff04067208 */ /* 0x000fe20000000000 */
[----:B------:R-:W-:-:S04]  /*1b830*/  FADD.FTZ R3, R30, -R3 ;  /* 0x800000031e037221 */ /* 0x000fc80000010000 */
[----:B------:R-:W-:Y:S01]  /*1b840*/  FADD.FTZ R31, R31, -R6 ;  /* 0x800000061f1f7221 */ /* 0x000fe20000010000 */
[----:B--2---:R-:W-:-:S03]  /*1b850*/  FMUL.FTZ R3, R3, R10 ;  /* 0x0000000a03037220 */ /* 0x004fc60000410000 */
[----:B------:R-:W-:Y:S01]  /*1b860*/  FMUL.FTZ R31, R10, R31 ;  /* 0x0000001f0a1f7220 */ /* 0x000fe20000410000 */
[----:B------:R-:W0:Y:S08]  /*1b870*/  MUFU.EX2 R150, R3 ;  /* 0x0000000300967308 */ /* 0x000e300000000800 */
[----:B------:R-:W1:Y:S01]  /*1b880*/  MUFU.EX2 R151, R31 ;  /* 0x0000001f00977308 */ /* 0x000e620000000800 */
[----:B------:R2:W-:Y:S01]  /*1b890*/  STL [R1+0x3e4], R4 ;  /* 0x0003e40401007387 */ /* 0x0005e20000100800 */
[----:B0-----:R-:W-:Y:S01]  /*1b8a0*/  FMUL.FTZ R24, R150, R24 ;  /* 0x0000001896187220 */ /* 0x001fe20000410000 */
[----:B-1----:R-:W-:-:S05]  /*1b8b0*/  FMUL.FTZ R25, R25, R151 ;  /* 0x0000009719197220 */ /* 0x002fca0000410000 */
[----:B------:R2:W-:Y:S04]  /*1b8c0*/  STL.64 [R1+0x3f0], R24 ;  /* 0x0003f01801007387 */ /* 0x0005e80000100a00 */
[----:B----4-:R-:W3:Y:S01]  /*1b8d0*/  LD.E R5, desc[UR36][R26.64+0x4] ;  /* 0x000004241a057980 */ /* 0x010ee2000c101900 */
[----:B------:R-:W-:Y:S01]  /*1b8e0*/  BSSY B0, `(.L_x_5248) ;  /* 0x000000c000007945 */ /* 0x000fe20003800000 */
[----:B---3--:R-:W-:-:S13]  /*1b8f0*/  ISETP.NE.AND P0, PT, R5, RZ, PT ;  /* 0x000000ff0500720c */ /* 0x008fda0003f05270 */
[----:B--2---:R-:W-:Y:S05]  /*1b900*/  @P0 BRA `(.L_x_5249) ;  /* 0x0000000000240947 */ /* 0x004fea0003800000 */
        /* <DEDUP_REMOVED lines=9> */
.L_x_5249:
[----:B------:R-:W-:Y:S05]  /*1b9a0*/  BSYNC B0 ;  /* 0x0000000000007941 */ /* 0x000fea0003800000 */
.L_x_5248:
        /* <DEDUP_REMOVED lines=9> */
.L_x_5251:
[----:B------:R-:W-:Y:S05]  /*1ba40*/  BSYNC B0 ;  /* 0x0000000000007941 */ /* 0x000fea0003800000 */
.L_x_5250:
[----:B------:R-:W2:Y:S04]  /*1ba50*/  LDL R187, [R1+0x400] ;  /* 0x0004000001bb7983 */ /* 0x000ea80000100800 */
[----:B------:R-:W2:Y:S04]  /*1ba60*/  LDL.64 R126, [R1+0x3e0] ;  /* 0x0003e000017e7983 */ /* 0x000ea80000100a00 */
[----:B0-----:R-:W3:Y:S04]  /*1ba70*/  LDL.64 R4, [R1+0x3f0] ;  /* 0x0003f00001047983 */ /* 0x001ee80000100a00 */
        /* <DEDUP_REMOVED lines=53> */
[CC--:B--2---:R-:W-:Y:S01]  /*1bdd0*/  FMUL.FTZ R3, R126.reuse, R187.reuse ;  /* 0x000000bb7e037220 */ /* 0x0c4fe20000410000 */
[----:B------:R-:W-:Y:S01]  /*1bde0*/  FSETP.NEU.FTZ.AND P0, PT, R126, -INF , PT ;  /* 0xff8000007e00780b */ /* 0x000fe20003f1d000 */
[----:B------:R-:W-:-:S03]  /*1bdf0*/  FMUL.FTZ R170, R127, R187 ;  /* 0x000000bb7faa7220 */ /* 0x000fc60000410000 */
[----:B------:R-:W-:Y:S02]  /*1be00*/  FSEL R131, R3, RZ, P0 ;  /* 0x000000ff03837208 */ /* 0x000fe40000000000 */
[----:B------:R-:W-:Y:S02]  /*1be10*/  FSETP.NEU.FTZ.AND P0, PT, R127, -INF , PT ;  /* 0xff8000007f00780b */ /* 0x000fe40003f1d000 */
[----:B------:R-:W2:Y:S02]  /*1be20*/  LDL.64 R126, [R1+0x348] ;  /* 0x00034800017e7983 */ /* 0x000ea40000100a00 */
[----:B------:R-:W-:Y:S01]  /*1be30*/  FSEL R170, R170, RZ, P0 ;  /* 0x000000ffaaaa7208 */ /* 0x000fe20000000000 */
        /* <DEDUP_REMOVED lines=18> */
[----:B------:R-:W2:Y:S04]  /*1bf60*/  LDL.64 R56, [R1+0x300] ;  /* 0x0003000001387983 */ /* 0x000ea80000100a00 */
        /* <DEDUP_REMOVED lines=9> */
[----:B------:R-:W2:Y:S01]  /*1c000*/  LDL.64 R140, [R1+0x3b8] ;  /* 0x0003b800018c7983 */ /* 0x000ea20000100a00 */
        /* <DEDUP_REMOVED lines=8> */
[----:B------:R-:W1:Y:S01]  /*1c090*/  MUFU.EX2 R155, R155 ;  /* 0x0000009b009b7308 */ /* 0x000e620000000800 */
[----:B------:R-:W-:-:S07]  /*1c0a0*/  FFMA.FTZ R174, R165, R187, -R170 ;  /* 0x000000bba5ae7223 */ /* 0x000fce00000108aa */
        /* <DEDUP_REMOVED lines=8> */
[----:B------:R-:W1:Y:S08]  /*1c130*/  MUFU.EX2 R157, R157 ;  /* 0x0000009d009d7308 */ /* 0x000e700000000800 */
        /* <DEDUP_REMOVED lines=18> */
[----:B------:R-:W4:Y:S01]  /*1c260*/  MUFU.EX2 R161, R161 ;  /* 0x000000a100a17308 */ /* 0x000f220000000800 */
[----:B------:R-:W-:-:S07]  /*1c270*/  FADD.FTZ R5, R13, R4 ;  /* 0x000000040d057221 */ /* 0x000fce0000010000 */
[----:B------:R-:W4:Y:S01]  /*1c280*/  MUFU.EX2 R160, R160 ;  /* 0x000000a000a07308 */ /* 0x000f220000000800 */
        /* <DEDUP_REMOVED lines=10> */
[----:B----4-:R-:W-:Y:S01]  /*1c330*/  FADD.FTZ R176, R161, R176 ;  /* 0x000000b0a1b07221 */ /* 0x010fe20000010000 */
[----:B------:R-:W-:-:S06]  /*1c340*/  FADD.FTZ R5, R160, R5 ;  /* 0x00000005a0057221 */ /* 0x000fcc0000010000 */
[----:B------:R-:W4:Y:S01]  /*1c350*/  MUFU.EX2 R172, R172 ;  /* 0x000000ac00ac7308 */ /* 0x000f220000000800 */
[----:B------:R-:W-:-:S07]  /*1c360*/  FFMA.FTZ R167, R183, R187, -R170 ;  /* 0x000000bbb7a77223 */ /* 0x000fce00000108aa */
[----:B------:R-:W4:Y:S01]  /*1c370*/  MUFU.EX2 R162, R162 ;  /* 0x000000a200a27308 */ /* 0x000f220000000800 */
        /* <DEDUP_REMOVED lines=9> */
[----:B----4-:R-:W-:Y:S01]  /*1c410*/  FADD.FTZ R4, R172, R175 ;  /* 0x000000afac047221 */ /* 0x010fe20000010000 */
[----:B------:R-:W-:-:S06]  /*1c420*/  FADD.FTZ R5, R162, R5 ;  /* 0x00000005a2057221 */ /* 0x000fcc0000010000 */
[----:B------:R-:W-:Y:S08]  /*1c430*/  MUFU.EX2 R3, R3 ;  /* 0x0000000300037308 */ /* 0x000ff00000000800 */
[----:B------:R-:W4:Y:S01]  /*1c440*/  MUFU.EX2 R167, R167 ;  /* 0x000000a700a77308 */ /* 0x000f220000000800 */
[----:B0-----:R-:W-:Y:S01]  /*1c450*/  FADD.FTZ R4, R165, R4 ;  /* 0x00000004a5047221 */ /* 0x001fe20000010000 */
[----:B---3--:R-:W-:-:S06]  /*1c460*/  FADD.FTZ R5, R8, R5 ;  /* 0x0000000508057221 */ /* 0x008fcc0000010000 */
[----:B------:R-:W0:Y:S08]  /*1c470*/  MUFU.EX2 R166, R166 ;  /* 0x000000a600a67308 */ /* 0x000e300000000800 */
[----:B------:R-:W3:Y:S01]  /*1c480*/  MUFU.EX2 R170, R170 ;  /* 0x000000aa00aa7308 */ /* 0x000ee20000000800 */
[----:B-1----:R-:W-:Y:S01]  /*1c490*/  FADD.FTZ R176, R171, R4 ;  /* 0x00000004abb07221 */ /* 0x002fe20000010000 */
[----:B------:R-:W-:-:S03]  /*1c4a0*/  FADD.FTZ R4, R164, R5 ;  /* 0x00000005a4047221 */ /* 0x000fc60000010000 */
[----:B----4-:R-:W-:Y:S01]  /*1c4b0*/  FADD.FTZ R5, R167, R176 ;  /* 0x000000b0a7057221 */ /* 0x010fe20000010000 */
[----:B------:R-:W-:Y:S01]  /*1c4c0*/  FADD.FTZ R175, R3, R4 ;  /* 0x0000000403af7221 */ /* 0x000fe20000010000 */
[----:B------:R-:W-:-:S03]  /*1c4d0*/  FMUL.FTZ R147, R150, R147 ;  /* 0x0000009396937220 */ /* 0x000fc60000410000 */
[----:B0-----:R-:W-:Y:S01]  /*1c4e0*/  FADD.FTZ R4, R166, R175 ;  /* 0x000000afa6047221 */ /* 0x001fe20000010000 */
[C---:B------:R-:W-:Y:S01]  /*1c4f0*/  FMUL.FTZ R146, R150.reuse, R146 ;  /* 0x0000009296927220 */ /* 0x040fe20000410000 */
[C---:B------:R-:W-:Y:S01]  /*1c500*/  FMUL.FTZ R7, R150.reuse, R7 ;  /* 0x0000000796077220 */ /* 0x040fe20000410000 */
[C---:B------:R-:W-:Y:S01]  /*1c510*/  FMUL.FTZ R6, R150.reuse, R6 ;  /* 0x0000000696067220 */ /* 0x040fe20000410000 */
[C---:B------:R-:W-:Y:S01]  /*1c520*/  FMUL.FTZ R49, R150.reuse, R49 ;  /* 0x0000003196317220 */ /* 0x040fe20000410000 */
[C---:B------:R-:W-:Y:S01]  /*1c530*/  FMUL.FTZ R48, R150.reuse, R48 ;  /* 0x0000003096307220 */ /* 0x040fe20000410000 */
[----:B------:R-:W-:Y:S01]  /*1c540*/  FMUL.FTZ R143, R150, R143 ;  /* 0x0000008f968f7220 */ /* 0x000fe20000410000 */
[----:B---3--:R-:W-:Y:S01]  /*1c550*/  FADD.FTZ R5, R170, R5 ;  /* 0x00000005aa057221 */ /* 0x008fe20000010000 */
[C---:B------:R-:W-:Y:S01]  /*1c560*/  FMUL.FTZ R142, R150.reuse, R142 ;  /* 0x0000008e968e7220 */ /* 0x040fe20000410000 */
[C---:B------:R-:W-:Y:S01]  /*1c570*/  FMUL.FTZ R145, R151.reuse, R145 ;  /* 0x0000009197917220 */ /* 0x040fe20000410000 */
[C---:B------:R-:W-:Y:S01]  /*1c580*/  FMUL.FTZ R144, R151.reuse, R144 ;  /* 0x0000009097907220 */ /* 0x040fe20000410000 */
[C---:B------:R-:W-:Y:S01]  /*1c590*/  FMUL.FTZ R149, R150.reuse, R149 ;  /* 0x0000009596957220 */ /* 0x040fe20000410000 */
[----:B------:R0:W-:Y:S01]  /*1c5a0*/  STL.64 [R1+0x3f0], R4 ;  /* 0x0003f00401007387 */ /* 0x0001e20000100a00 */
[----:B------:R-:W-:Y:S01]  /*1c5b0*/  BAR.SYNC.DEFER_BLOCKING 0xf, 0x100 ;  /* 0x03c4000000007b1d */ /* 0x000fe20000010000 */
        /* <DEDUP_REMOVED lines=23> */
[----:B0-----:R-:W3:Y:S01]  /*1c730*/  LD.E.64 R4, desc[UR36][R168.64+0x8] ;  /* 0x00000824a8047980 */ /* 0x001ee2000c101b00 */
        /* <DEDUP_REMOVED lines=8> */
[C---:B--2---:R-:W-:Y:S01]  /*1c7c0*/  FMUL.FTZ R57, R150.reuse, R57 ;  /* 0x0000003996397220 */ /* 0x044fe20000410000 */
[----:B------:R-:W2:Y:S04]  /*1c7d0*/  LD.E.64 R168, desc[UR36][R168.64] ;  /* 0x00000024a8a87980 */ /* 0x000ea8000c101b00 */
[----:B------:R-:W-:Y:S04]  /*1c7e0*/  STL.64 [R1+0x1d0], R146 ;  /* 0x0001d09201007387 */ /* 0x000fe80000100a00 */
[----:B------:R0:W-:Y:S04]  /*1c7f0*/  STL.64 [R1+0x1f0], R6 ;  /* 0x0001f00601007387 */ /* 0x0001e80000100a00 */
[----:B------:R-:W-:Y:S01]  /*1c800*/  STL.64 [R1+0x2c0], R48 ;  /* 0x0002c03001007387 */ /* 0x000fe20000100a00 */
[C---:B------:R-:W-:Y:S01]  /*1c810*/  FMUL.FTZ R56, R150.reuse, R56 ;  /* 0x0000003896387220 */ /* 0x040fe20000410000 */
[C---:B------:R-:W-:Y:S01]  /*1c820*/  FMUL.FTZ R59, R150.reuse, R59 ;  /* 0x0000003b963b7220 */ /* 0x040fe20000410000 */
[C---:B------:R-:W-:Y:S01]  /*1c830*/  FMUL.FTZ R58, R150.reuse, R58 ;  /* 0x0000003a963a7220 */ /* 0x040fe20000410000 */
[C---:B------:R-:W-:Y:S01]  /*1c840*/  FMUL.FTZ R61, R150.reuse, R61 ;  /* 0x0000003d963d7220 */ /* 0x040fe20000410000 */
[C---:B------:R-:W-:Y:S01]  /*1c850*/  FMUL.FTZ R60, R150.reuse, R60 ;  /* 0x0000003c963c7220 */ /* 0x040fe20000410000 */
[C---:B------:R-:W-:Y:S01]  /*1c860*/  FMUL.FTZ R63, R150.reuse, R63 ;  /* 0x0000003f963f7220 */ /* 0x040fe20000410000 */
[C---:B------:R-:W-:Y:S01]  /*1c870*/  FMUL.FTZ R62, R150.reuse, R62 ;  /* 0x0000003e963e7220 */ /* 0x040fe20000410000 */
[----:B0-----:R-:W4:Y:S04]  /*1c880*/  LDL R6, [R1+0x1d0] ;  /* 0x0001d00001067983 */ /* 0x001f280000100800 */
[----:B------:R-:W3:Y:S01]  /*1c890*/  LDL R7, [R1+0x2c4] ;  /* 0x0002c40001077983 */ /* 0x000ee20000100800 */
        /* <DEDUP_REMOVED lines=139> */
[----:B0-----:R-:W3:Y:S04]  /*1d150*/  LDL R86, [R1+0x1d4] ;  /* 0x0001d40001567983 */ /* 0x001ee80000100800 */
        /* <DEDUP_REMOVED lines=15> */
[----:B----4-:R-:W4:Y:S04]  /*1d250*/  LDL R110, [R1+0x214] ;  /* 0x00021400016e7983 */ /* 0x010f280000100800 */
[----:B------:R-:W4:Y:S04]  /*1d260*/  LDL R112, [R1+0x218] ;  /* 0x0002180001707983 */ /* 0x000f280000100800 */
[----:B------:R-:W4:Y:S04]  /*1d270*/  LDL R114, [R1+0x21c] ;  /* 0x00021c0001727983 */ /* 0x000f280000100800 */
[----:B------:R-:W4:Y:S04]  /*1d280*/  LDL R32, [R1+0x220] ;  /* 0x0002200001207983 */ /* 0x000f280000100800 */
[----:B------:R-:W4:Y:S04]  /*1d290*/  LDL R116, [R1+0x224] ;  /* 0x0002240001747983 */ /* 0x000f280000100800 */
[----:B---3--:R-:W3:Y:S04]  /*1d2a0*/  LDL R118, [R1+0x228] ;  /* 0x0002280001767983 */ /* 0x008ee80000100800 */
        /* <DEDUP_REMOVED lines=104> */
[----:B------:R-:W-:Y:S04]  /*1d930*/  STL [R1+0x1d0], R6 ;  /* 0x0001d00601007387 */ /* 0x000fe80000100800 */
[----:B------:R0:W-:Y:S04]  /*1d940*/  STL [R1+0x2c4], R7 ;  /* 0x0002c40701007387 */ /* 0x0001e80000100800 */
[----:B------:R-:W3:Y:S04]  /*1d950*/  LDL R175, [R1+0x1c0] ;  /* 0x0001c00001af7983 */ /* 0x000ee80000100800 */
[----:B0-----:R-:W3:Y:S04]  /*1d960*/  LDL.64 R6, [R1+0x88] ;  /* 0x0000880001067983 */ /* 0x001ee80000100a00 */
        /* <DEDUP_REMOVED lines=16> */
[----:B----4-:R-:W-:Y:S04]  /*1da70*/  STL [R1+0x214], R110 ;  /* 0x0002146e01007387 */ /* 0x010fe80000100800 */
        /* <DEDUP_REMOVED lines=142> */
[----:B------:R-:W-:Y:S01]  /*1e360*/  IMAD R6, R175, 0x1000, R6 ;  /* 0x00001000af067824 */ /* 0x000fe200078e0206 */
[----:B------:R-:W-:-:S02]  /*1e370*/  F2FP.F16.F32.PACK_AB R152, R152, R21 ;  /* 0x000000159898723e */ /* 0x000fc400000000ff */
[----:B------:R-:W-:Y:S01]  /*1e380*/  F2FP.F16.F32.PACK_AB R153, R20, R153 ;  /* 0x000000991499723e */ /* 0x000fe200000000ff */
[--C-:B------:R-:W-:Y:S01]  /*1e390*/  IMAD R169, R169, 0x2, R5.reuse ;  /* 0x00000002a9a97824 */ /* 0x100fe200078e0205 */
[----:B------:R-:W-:Y:S01]  /*1e3a0*/  F2FP.F16.F32.PACK_AB R154, R15, R154 ;  /* 0x0000009a0f9a723e */ /* 0x000fe200000000ff */
[----:B------:R-:W-:Y:S01]  /*1e3b0*/  IMAD R4, R168, 0x2, R5 ;  /* 0x00000002a8047824 */ /* 0x000fe200078e0205 */
[----:B------:R-:W-:Y:S02]  /*1e3c0*/  F2FP.F16.F32.PACK_AB R155, R14, R155 ;  /* 0x0000009b0e9b723e */ /* 0x000fe400000000ff */
[----:B------:R-:W-:Y:S02]  /*1e3d0*/  F2FP.F16.F32.PACK_AB R156, R13, R156 ;  /* 0x0000009c0d9c723e */ /* 0x000fe400000000ff */
[----:B------:R-:W-:Y:S02]  /*1e3e0*/  F2FP.F16.F32.PACK_AB R157, R12, R157 ;  /* 0x0000009d0c9d723e */ /* 0x000fe400000000ff */
[----:B------:R-:W-:-:S02]  /*1e3f0*/  F2FP.F16.F32.PACK_AB R158, R11, R158 ;  /* 0x0000009e0b9e723e */ /* 0x000fc400000000ff */
[----:B------:R-:W-:Y:S01]  /*1e400*/  F2FP.F16.F32.PACK_AB R159, R174, R159 ;  /* 0x0000009fae9f723e */ /* 0x000fe200000000ff */
[----:B------:R-:W-:Y:S01]  /*1e410*/  IMAD R168, R168, 0x2, R169 ;  /* 0x00000002a8a87824 */ /* 0x000fe200078e02a9 */
[----:B------:R-:W-:Y:S02]  /*1e420*/  R2UR UR6, R6 ;  /* 0x00000000060672ca */ /* 0x000fe400000e0000 */
[----:B------:R-:W-:Y:S02]  /*1e430*/  R2UR UR7, R7 ;  /* 0x00000000070772ca */ /* 0x000fe400000e0000 */
        /* <DEDUP_REMOVED lines=8> */
[----:B------:R-:W-:Y:S04]  /*1e4c0*/  STSM.16.M88.4 [R5], R152 ;  /* 0x0000009805007844 */ /* 0x000fe80000000200 */
[----:B------:R0:W-:Y:S04]  /*1e4d0*/  STSM.16.M88.4 [R4], R156 ;  /* 0x0000009c04007844 */ /* 0x0001e80000000200 */
        /* <DEDUP_REMOVED lines=8> */
[----:B0-----:R-:W-:Y:S02]  /*1e560*/  VIADD R4, R6, 0x100 ;  /* 0x0000010006047836 */ /* 0x001fe40000000000 */
        /* <DEDUP_REMOVED lines=415> */
.L_x_5253:
[----:B------:R-:W-:Y:S05]  /*1ff60*/  BSYNC B0 ;  /* 0x0000000000007941 */ /* 0x000fea0003800000 */
.L_x_5252:
[----:B------:R-:W2:Y:S04]  /*1ff70*/  LDL.64 R6, [R1+0x48] ;  /* 0x0000480001067983 */ /* 0x000ea80000100a00 */
[----:B------:R-:W3:Y:S01]  /*1ff80*/  LDL R4, [R1+0x34] ;  /* 0x0000340001047983 */ /* 0x000ee20000100800 */
[C---:B------:R-:W-:Y:S01]  /*1ff90*/  ISETP.GT.AND P0, PT, R0.reuse, UR42, PT ;  /* 0x0000002a00007c0c */ /* 0x040fe2000bf04270 */
[----:B------:R-:W-:Y:S01]  /*1ffa0*/  VIADD R0, R0, 0xffffffff ;  /* 0xffffffff00007836 */ /* 0x000fe20000000000 */
[----:B--2---:R-:W-:-:S05]  /*1ffb0*/  MOV R6, R6 ;  /* 0x0000000600067202 */ /* 0x004fca0000000f00 */
[----:B-----5:R-:W-:-:S05]  /*1ffc0*/  IMAD R3, R3, 0x8, R6 ;  /* 0x0000000803037824 */ /* 0x020fca00078e0206 */
[----:B---3--:R-:W-:-:S04]  /*1ffd0*/  PRMT R3, R4, 0x654, R3 ;  /* 0x0000065404037816 */ /* 0x008fc80000000003 */
[----:B------:R1:W-:Y:S01]  /*1ffe0*/  SYNCS.ARRIVE.TRANS64.RED.A1T0 RZ, [R3+URZ], RZ ;  /* 0x000000ff03ff79a7 */ /* 0x0003e2000810043f */
[----:B------:R-:W-:Y:S05]  /*1fff0*/  @P0 BRA `(.L_x_5254) ;  /* 0xffffff8400140947 */ /* 0x000fea000383ffff */
.L_x_5221:
[----:B------:R-:W-:Y:S05]  /*20000*/  WARPSYNC.ALL ;  /* 0x0000000000007948 */ /* 0x000fea0003800000 */
[----:B------:R-:W2:Y:S04]  /*20010*/  LDL R5, [R1+0x3f0] ;  /* 0x0003f00001057983 */ /* 0x000ea80000100800 */
[----:B------:R-:W3:Y:S04]  /*20020*/  LDL R8, [R1+0x3f4] ;  /* 0x0003f40001087983 */ /* 0x000ee80000100800 */
[----:B------:R-:W4:Y:S01]  /*20030*/  LDL.64 R14, [R1+0xb8] ;  /* 0x0000b800010e7983 */ /* 0x000f220000100a00 */
[----:B------:R-:W-:Y:S08]  /*20040*/  BAR.ARV 0x8, 0x100 ;  /* 0x0204000000007b1d */ /* 0x000ff00000002000 */
[----:B------:R-:W-:Y:S06]  /*20050*/  BAR.SYNC.DEFER_BLOCKING 0xf, 0x100 ;  /* 0x03c4000000007b1d */ /* 0x000fec0000010000 */
[----:B--2---:R-:W2:Y:S02]  /*20060*/  SHFL.BFLY PT, R0, R5, 0x2, 0x1f ;  /* 0x0c401f0005007f89 */ /* 0x004ea400000e0000 */
[----:B--2---:R-:W-:-:S05]  /*20070*/  FADD.FTZ R0, R5, R0 ;  /* 0x0000000005007221 */ /* 0x004fca0000010000 */
[----:B01----:R-:W0:Y:S02]  /*20080*/  SHFL.BFLY PT, R3, R0, 0x1, 0x1f ;  /* 0x0c201f0000037f89 */ /* 0x003e2400000e0000 */
[----:B0-----:R-:W-:-:S05]  /*20090*/  FADD.FTZ R4, R0, R3 ;  /* 0x0000000300047221 */ /* 0x001fca0000010000 */
[----:B------:R-:W-:Y:S04]  /*200a0*/  STL [R1+0x3f0], R4 ;  /* 0x0003f00401007387 */ /* 0x000fe80000100800 */
[----:B------:R-:W2:Y:S04]  /*200b0*/  LDL R20, [R1+0x3f0] ;  /* 0x0003f00001147983 */ /* 0x000ea80000100800 */
[----:B---3--:R-:W0:Y:S02]  /*200c0*/  SHFL.BFLY PT, R3, R8, 0x2, 0x1f ;  /* 0x0c401f0008037f89 */ /* 0x008e2400000e0000 */
[----:B0-----:R-:W-:-:S05]  /*200d0*/  FADD.FTZ R3, R3, R8 ;  /* 0x0000000803037221 */ /* 0x001fca0000010000 */
[----:B------:R-:W0:Y:S02]  /*200e0*/  SHFL.BFLY PT, R6, R3, 0x1, 0x1f ;  /* 0x0c201f0003067f89 */ /* 0x000e2400000e0000 */
[----:B0-----:R-:W-:-:S05]  /*200f0*/  FADD.FTZ R6, R3, R6 ;  /* 0x0000000603067221 */ /* 0x001fca0000010000 */
[----:B------:R-:W-:-:S13]  /*20100*/  FSETP.NE.FTZ.AND P2, PT, R6, RZ, PT ;  /* 0x000000ff0600720b */ /* 0x000fda0003f55000 */
[----:B------:R-:W3:Y:S04]  /*20110*/  @P2 LDL R9, [R1+0x400] ;  /* 0x0004000001092983 */ /* 0x000ee80000100800 */
[----:B------:R-:W5:Y:S01]  /*20120*/  @P2 LDL R10, [R1+0x3e4] ;  /* 0x0003e400010a2983 */ /* 0x000f620000100800 */
[----:B--2---:R-:W-:-:S13]  /*20130*/  FSETP.NE.FTZ.AND P1, PT, R20, RZ, PT ;  /* 0x000000ff1400720b */ /* 0x004fda0003f35000 */
[----:B------:R-:W2:Y:S04]  /*20140*/  @P1 LDL R0, [R1+0x400] ;  /* 0x0004000001001983 */ /* 0x000ea80000100800 */
[----:B------:R-:W4:Y:S01]  /*20150*/  @P1 LDL R5, [R1+0x3e0] ;  /* 0x0003e00001051983 */ /* 0x000f220000100800 */
[----:B------:R-:W0:Y:S08]  /*20160*/  @P2 MUFU.LG2 R11, R6 ;  /* 0x00000006000b2308 */ /* 0x000e300000000c00 */
[----:B------:R-:W1:Y:S01]  /*20170*/  @P1 MUFU.LG2 R7, R20 ;  /* 0x0000001400071308 */ /* 0x000e620000000c00 */
[----:B------:R-:W-:-:S02]  /*20180*/  IMAD.MOV.U32 R4, RZ, RZ, -0x800000 ;  /* 0xff800000ff047424 */ /* 0x000fc400078e00ff */
[----:B------:R-:W-:Y:S02]  /*20190*/  IMAD.MOV.U32 R8, RZ, RZ, -0x800000 ;  /* 0xff800000ff087424 */ /* 0x000fe400078e00ff */
[----:B0-----:R-:W-:Y:S01]  /*201a0*/  @P2 FMUL.FTZ R12, R11, 0.69314718246459960938 ;  /* 0x3f3172180b0c2820 */ /* 0x001fe20000410000 */
[----:B-1----:R-:W-:Y:S01]  /*201b0*/  @P1 FMUL.FTZ R7, R7, 0.69314718246459960938 ;  /* 0x3f31721807071820 */ /* 0x002fe20000410000 */
[----:B------:R-:W-:Y:S01]  /*201c0*/  STL [R1+0x3f4], R6 ;  /* 0x0003f40601007387 */ /* 0x000fe20000100800 */
[----:B---3--:R-:W-:-:S04]  /*201d0*/  @P2 FMUL.FTZ R9, R9, 0.69314718246459960938 ;  /* 0x3f31721809092820 */ /* 0x008fc80000410000 */
[----:B-----5:R-:W-:-:S05]  /*201e0*/  @P2 FFMA.FTZ R8, R9, R10, R12 ;  /* 0x0000000a09082223 */ /* 0x020fca000001000c */
[----:B------:R0:W-:Y:S01]  /*201f0*/  STL [R1+0x3f4], R8 ;  /* 0x0003f40801007387 */ /* 0x0001e20000100800 */
[----:B--2---:R-:W-:-:S04]  /*20200*/  @P1 FMUL.FTZ R0, R0, 0.69314718246459960938 ;  /* 0x3f31721800001820 */ /* 0x004fc80000410000 */
[----:B----4-:R-:W-:Y:S02]  /*20210*/  @P1 FFMA.FTZ R4, R0, R5, R7 ;  /* 0x0000000500041223 */ /* 0x010fe40000010007 */
[----:B------:R-:W2:Y:S04]  /*20220*/  LDL R5, [R1+0x1c0] ;  /* 0x0001c00001057983 */ /* 0x000ea80000100800 */
[----:B------:R1:W-:Y:S04]  /*20230*/  STL [R1+0x3f0], R4 ;  /* 0x0003f00401007387 */ /* 0x0003e80000100800 */
[----:B------:R-:W3:Y:S02]  /*20240*/  LD.E R0, desc[UR36][R14.64+0x4] ;  /* 0x000004240e007980 */ /* 0x000ee4000c101900 */
[----:B---3--:R-:W-:-:S13]  /*20250*/  ISETP.NE.AND P0, PT, R0, RZ, PT ;  /* 0x000000ff0000720c */ /* 0x008fda0003f05270 */
[----:B------:R-:W3:Y:S04]  /*20260*/  @!P0 LDL.64 R12, [R1+0xc0] ;  /* 0x0000c000010c8983 */ /* 0x000ee80000100a00 */
[----:B------:R-:W2:Y:S01]  /*20270*/  @!P0 LD.E R10, desc[UR36][R14.64] ;  /* 0x000000240e0a8980 */ /* 0x000ea2000c101900 */
[----:B------:R-:W-:-:S06]  /*20280*/  IMAD.MOV.U32 R0, RZ, RZ, RZ ;  /* 0x000000ffff007224 */ /* 0x000fcc00078e00ff */
[----:B------:R-:W4:Y:S01]  /*20290*/  @P1 MUFU.RCP R0, R20 ;  /* 0x0000001400001308 */ /* 0x000f220000001000 */
[----:B---3--:R-:W3:Y:S01]  /*202a0*/  @!P0 LD.E.64 R12, desc[UR36][R12.64] ;  /* 0x000000240c0c8980 */ /* 0x008ee2000c101b00 */
[----:B--2---:R-:W-:-:S04]  /*202b0*/  @!P0 IMAD R10, R5, 0x40, R10 ;  /* 0x00000040050a8824 */ /* 0x004fc800078e020a */
[----:B---3--:R-:W-:-:S05]  /*202c0*/  @!P0 IMAD.WIDE R10, R10, 0x4, R12 ;  /* 0x000000040a0a8825 */ /* 0x008fca00078e020c */
[----:B----4-:R2:W-:Y:S04]  /*202d0*/  @!P0 ST.E desc[UR36][R10.64], R0 ;  /* 0x000000000a008985 */ /* 0x0105e8000c101924 */
[----:B------:R-:W3:Y:S04]  /*202e0*/  @!P0 LDL.64 R14, [R1+0xb8] ;  /* 0x0000b800010e8983 */ /* 0x000ee80000100a00 */
[----:B---3--:R-:W3:Y:S02]  /*202f0*/  @!P0 LD.E R3, desc[UR36][R14.64+0x4] ;  /* 0x000004240e038980 */ /* 0x008ee4000c101900 */
[----:B---3--:R-:W-:-:S13]  /*20300*/  @!P0 ISETP.NE.AND P0, PT, R3, RZ, PT ;  /* 0x000000ff0300820c */ /* 0x008fda0003f05270 */
[----:B0-----:R-:W3:Y:S04]  /*20310*/  @!P0 LDL.64 R8, [R1+0xc0] ;  /* 0x0000c00001088983 */ /* 0x001ee80000100a00 */
[----:B-1----:R-:W4:Y:S01]  /*20320*/  @!P0 LD.E R4, desc[UR36][R14.64] ;  /* 0x000000240e048980 */ /* 0x002f22000c101900 */
[----:B------:R-:W-:-:S06]  /*20330*/  IMAD.MOV.U32 R3, RZ, RZ, RZ ;  /* 0x000000ffff037224 */ /* 0x000fcc00078e00ff */
[----:B------:R-:W0:Y:S01]  /*20340*/  @P2 MUFU.RCP R3, R6 ;  /* 0x0000000600032308 */ /* 0x000e220000001000 */
[----:B---3--:R-:W3:Y:S01]  /*20350*/  @!P0 LD.E.64 R8, desc[UR36][R8.64] ;  /* 0x0000002408088980 */ /* 0x008ee2000c101b00 */
[----:B----4-:R-:W-:-:S04]  /*20360*/  @!P0 IMAD R4, R5, 0x40, R4 ;  /* 0x0000004005048824 */ /* 0x010fc800078e0204 */
[----:B------:R-:W-:-:S04]  /*20370*/  @!P0 VIADD R4, R4, 0x8 ;  /* 0x0000000804048836 */ /* 0x000fc80000000000 */
[----:B---3--:R-:W-:-:S05]  /*20380*/  @!P0 IMAD.WIDE R4, R4, 0x4, R8 ;  /* 0x0000000404048825 */ /* 0x008fca00078e0208 */
[----:B0-----:R0:W-:Y:S04]  /*20390*/  @!P0 ST.E desc[UR36][R4.64], R3 ;  /* 0x0000000304008985 */ /* 0x0011e8000c101924 */
[----:B------:R-:W3:Y:S04]  /*203a0*/  LDL R116, [R1+0x1c0] ;  /* 0x0001c00001747983 */ /* 0x000ee80000100800 */
        /* <DEDUP_REMOVED lines=59> */
[----:B--2---:R-:W2:Y:S04]  /*20760*/  LDL.64 R10, [R1+0x378] ;  /* 0x00037800010a7983 */ /* 0x004ea80000100a00 */
[----:B------:R-:W2:Y:S04]  /*20770*/  LDL.64 R6, [R1+0x388] ;  /* 0x0003880001067983 */ /* 0x000ea80000100a00 */
[----:B------:R-:W2:Y:S04]  /*20780*/  LDL.64 R12, [R1+0x398] ;  /* 0x00039800010c7983 */ /* 0x000ea80000100a00 */
[----:B0-----:R-:W2:Y:S04]  /*20790*/  LDL.64 R4, [R1+0x3a8] ;  /* 0x0003a80001047983 */ /* 0x001ea80000100a00 */
[----:B------:R-:W2:Y:S04]  /*207a0*/  LDL.64 R8, [R1+0x3b8] ;  /* 0x0003b80001087983 */ /* 0x000ea80000100a00 */
[----:B------:R-:W2:Y:S04]  /*207b0*/  LDL R117, [R1+0x1c8] ;  /* 0x0001c80001757983 */ /* 0x000ea80000100800 */
[----:B------:R-:W2:Y:S01]  /*207c0*/  LDL R114, [R1+0x1cc] ;  /* 0x0001cc0001727983 */ /* 0x000ea20000100800 */
[----:B---3--:R-:W-:-:S05]  /*207d0*/  VIADD R116, R116, 0x1 ;  /* 0x0000000174747836 */ /* 0x008fca0000000000 */
[----:B------:R-:W-:-:S13]  /*207e0*/  ISETP.NE.AND P0, PT, R116, 0x2, PT ;  /* 0x000000027400780c */ /* 0x000fda0003f05270 */
[----:B------:R-:W3:Y:S01]  /*207f0*/  @!P0 LDL R115, [R1+0x1c4] ;  /* 0x0001c40001738983 */ /* 0x000ee20000100800 */
[-C--:B----4-:R-:W-:Y:S01]  /*20800*/  FMUL.FTZ R15, R15, R3.reuse ;  /* 0x000000030f0f7220 */ /* 0x090fe20000410000 */
[-C--:B------:R-:W-:Y:S01]  /*20810*/  FMUL.FTZ R14, R14, R3.reuse ;  /* 0x000000030e0e7220 */ /* 0x080fe20000410000 */
[-C--:B-----5:R-:W-:Y:S01]  /*20820*/  FMUL.FTZ R139, R139, R0.reuse ;  /* 0x000000008b8b7220 */ /* 0x0a0fe20000410000 */
        /* <DEDUP_REMOVED lines=13> */
[----:B------:R3:W-:Y:S01]  /*20900*/  STL.64 [R1+0x328], R14 ;  /* 0x0003280e01007387 */ /* 0x0007e20000100a00 */
        /* <DEDUP_REMOVED lines=102> */
[-C--:B--2---:R-:W-:Y:S01]  /*20f70*/  FMUL.FTZ R11, R11, R3.reuse ;  /* 0x000000030b0b7220 */ /* 0x084fe20000410000 */
        /* <DEDUP_REMOVED lines=10> */
[----:B------:R-:W-:Y:S01]  /*21020*/  VIADD R114, R114, 0x1 ;  /* 0x0000000172727836 */ /* 0x000fe20000000000 */
[----:B------:R1:W-:Y:S04]  /*21030*/  STL [R1+0x1c0], R116 ;  /* 0x0001c07401007387 */ /* 0x0003e80000100800 */
        /* <DEDUP_REMOVED lines=11> */
[----:B------:R1:W-:Y:S01]  /*210f0*/  STL.64 [R1+0x260], R118 ;  /* 0x0002607601007387 */ /* 0x0003e20000100a00 */
[----:B---3--:R-:W-:-:S03]  /*21100*/  @!P0 LOP3.LUT R14, R115, 0x1, RZ, 0x3c, !PT ;  /* 0x00000001730e8812 */ /* 0x008fc600078e3cff */
        /* <DEDUP_REMOVED lines=52> */
[----:B------:R1:W-:Y:S04]  /*21450*/  @!P0 STL [R1+0x1c4], R14 ;  /* 0x0001c40e01008387 */ /* 0x0003e80000100800 */
[----:B------:R1:W-:Y:S04]  /*21460*/  STL [R1+0x1cc], R114 ;  /* 0x0001cc7201007387 */ /* 0x0003e80000100800 */
[----:B------:R1:W-:Y:S01]  /*21470*/  @!P0 STL [R1+0x1c0], RZ ;  /* 0x0001c0ff01008387 */ /* 0x0003e20000100800 */
[----:B------:R-:W-:Y:S01]  /*21480*/  IMAD.MOV.U32 R3, RZ, RZ, 0x1 ;  /* 0x00000001ff037424 */ /* 0x000fe200078e00ff */
[----:B------:R-:W-:Y:S06]  /*21490*/  BAR.ARV 0xe, 0x100 ;  /* 0x0384000000007b1d */ /* 0x000fec0000002000 */
.L_x_5138:
[----:B-12---:R-:W1:Y:S01]  /*214a0*/  S2R R7, SR_CgaCtaId ;  /* 0x0000000000077919 */ /* 0x006e620000008800 */
[----:B0-----:R-:W-:Y:S01]  /*214b0*/  MOV R0, 0x400 ;  /* 0x0000040000007802 */ /* 0x001fe20000000f00 */
[----:B------:R-:W-:Y:S01]  /*214c0*/  BSSY B0, `(.L_x_5255) ;  /* 0x00002d1000007945 */ /* 0x000fe20003800000 */
[----:B------:R-:W-:Y:S02]  /*214d0*/  BAR.SYNC.DEFER_BLOCKING 0x5, 0x180 ;  /* 0x0146000000007b1d */ /* 0x000fe40000010000 */
[----:B-1----:R-:W-:-:S04]  /*214e0*/  LEA R0, R7, R0, 0x18 ;  /* 0x0000000007007211 */ /* 0x002fc800078ec0ff */
[----:B------:R-:W-:Y:S02]  /*214f0*/  R2UR UR44, R0 ;  /* 0x00000000002c72ca */ /* 0x000fe400000e0000 */
[----:B------:R-:W-:-:S04]  /*21500*/  PRMT R0, R3, 0x9910, RZ ;  /* 0x0000991003007816 */ /* 0x000fc800000000ff */
[----:B------:R-:W-:-:S07]  /*21510*/  ISETP.NE.AND P0, PT, R0, RZ, PT ;  /* 0x000000ff0000720c */ /* 0x000fce0003f05270 */
[----:B------:R-:W0:Y:S02]  /*21520*/  LDS R4, [UR44+0x388d0] ;  /* 0x0388d02cff047984 */ /* 0x000e240008000800 */
[----:B0-----:R-:W-:Y:S01]  /*21530*/  R2UR UR4, R4 ;  /* 0x00000000040472ca */ /* 0x001fe200000e0000 */
[----:B------:R-:W-:Y:S06]  /*21540*/  BAR.ARV 0x4, 0x180 ;  /* 0x0106000000007b1d */ /* 0x000fec0000002000 */
[----:B------:R-:W-:Y:S08]  /*21550*/  @!P0 BRA `(.L_x_5256) ;  /* 0x0000002000188947 */ /* 0x000ff00003800000 */
[----:B------:R-:W2:Y:S04]  /*21560*/  LDL.128 R144, [R1+0x1d0] ;  /* 0x0001d00001907983 */ /* 0x000ea80000100c00 */
[----:B------:R-:W3:Y:S04]  /*21570*/  LDL.128 R132, [R1+0x1f0] ;  /* 0x0001f00001847983 */ /* 0x000ee80000100c00 */
[----:B------:R-:W4:Y:S04]  /*21580*/  LDL.128 R136, [R1+0x1e0] ;  /* 0x0001e00001887983 */ /* 0x000f280000100c00 */
[----:B------:R-:W5:Y:S04]  /*21590*/  LDL.128 R124, [R1+0x210] ;  /* 0x00021000017c7983 */ /* 0x000f680000100c00 */
        /* <DEDUP_REMOVED lines=27> */
[----:B------:R-:W5:Y:S01]  /*21750*/  LDL.128 R8, [R1+0x3c0] ;  /* 0x0003c00001087983 */ /* 0x000f620000100c00 */
[----:B------:R-:W-:-:S04]  /*21760*/  IADD3 R167, P1, R16, 0x20, RZ ;  /* 0x0000002010a77810 */ /* 0x000fc80007f3e0ff */
[----:B------:R-:W-:-:S04]  /*21770*/  LOP3.LUT R166, R167, 0x380, RZ, 0xc0, !PT ;  /* 0x00000380a7a67812 */ /* 0x000fc800078ec0ff */
[----:B------:R-:W-:-:S04]  /*21780*/  SHF.R.U64 R166, R166, 0x3, RZ ;  /* 0x00000003a6a67819 */ /* 0x000fc800000012ff */
[----:B------:R-:W-:Y:S01]  /*21790*/  LOP3.LUT R166, R166, R167, RZ, 0x3c, !PT ;  /* 0x000000a7a6a67212 */ /* 0x000fe200078e3cff */
[----:B------:R-:W-:Y:S01]  /*217a0*/  IMAD.X R167, RZ, RZ, R17, P1 ;  /* 0x000000ffffa77224 */ /* 0x000fe200008e0611 */
[C---:B------:R-:W-:Y:S02]  /*217b0*/  IADD3 R155, P1, R16.reuse, 0x4000, RZ ;  /* 0x00004000109b7810 */ /* 0x040fe40007f3e0ff */
[----:B------:R-:W-:Y:S02]  /*217c0*/  IADD3 R177, P0, R16, 0x40, RZ ;  /* 0x0000004010b17810 */ /* 0x000fe40007f1e0ff */
[----:B------:R-:W-:Y:S02]  /*217d0*/  LOP3.LUT R154, R155, 0x380, RZ, 0xc0, !PT ;  /* 0x000003809b9a7812 */ /* 0x000fe400078ec0ff */
[----:B------:R-:W-:Y:S02]  /*217e0*/  LOP3.LUT R176, R177, 0x380, RZ, 0xc0, !PT ;  /* 0x00000380b1b07812 */ /* 0x000fe400078ec0ff */
[----:B------:R-:W-:-:S02]  /*217f0*/  SHF.R.U64 R154, R154, 0x3, RZ ;  /* 0x000000039a9a7819 */ /* 0x000fc400000012ff */
[----:B------:R-:W-:Y:S02]  /*21800*/  SHF.R.U64 R176, R176, 0x3, RZ ;  /* 0x00000003b0b07819 */ /* 0x000fe400000012ff */
[----:B------:R-:W-:Y:S01]  /*21810*/  LOP3.LUT R154, R154, R155, RZ, 0x3c, !PT ;  /* 0x0000009b9a9a7212 */ /* 0x000fe200078e3cff */
[--C-:B------:R-:W-:Y:S01]  /*21820*/  IMAD.X R155, RZ, RZ, R17.reuse, P1 ;  /* 0x000000ffff9b7224 */ /* 0x100fe200008e0611 */
[----:B------:R-:W-:Y:S01]  /*21830*/  LOP3.LUT R176, R176, R177, RZ, 0x3c, !PT ;  /* 0x000000b1b0b07212 */ /* 0x000fe200078e3cff */
[----:B------:R-:W-:Y:S01]  /*21840*/  IMAD.X R177, RZ, RZ, R17, P0 ;  /* 0x000000ffffb17224 */ /* 0x000fe200000e0611 */
[C---:B------:R-:W-:Y:S02]  /*21850*/  IADD3 R141, P1, R16.reuse, 0x6060, RZ ;  /* 0x00006060108d7810 */ /* 0x040fe40007f3e0ff */
[C---:B------:R-:W-:Y:S02]  /*21860*/  IADD3 R153, P0, R16.reuse, 0x4020, RZ ;  /* 0x0000402010997810 */ /* 0x040fe40007f1e0ff */
[----:B------:R-:W-:-:S02]  /*21870*/  IADD3 R159, P5, R16, 0x2040, RZ ;  /* 0x00002040109f7810 */ /* 0x000fc40007fbe0ff */
[C---:B------:R-:W-:Y:S02]  /*21880*/  IADD3 R157, P6, R16.reuse, 0x2060, RZ ;  /* 0x00002060109d7810 */ /* 0x040fe40007fde0ff */
[----:B------:R-:W-:Y:S01]  /*21890*/  LOP3.LUT R140, R141, 0x380, RZ, 0xc0, !PT ;  /* 0x000003808d8c7812 */ /* 0x000fe200078ec0ff */
[----:B------:R-:W-:Y:S01]  /*218a0*/  IMAD R175, R195, 0x40, R192 ;  /* 0x00000040c3af7824 */ /* 0x000fe200078e02c0 */
[----:B------:R-:W-:Y:S02]  /*218b0*/  IADD3 R165, P2, R16, 0x60, RZ ;  /* 0x0000006010a57810 */ /* 0x000fe40007f5e0ff */
[----:B------:R-:W-:Y:S02]  /*218c0*/  LOP3.LUT R152, R153, 0x380, RZ, 0xc0, !PT ;  /* 0x0000038099987812 */ /* 0x000fe400078ec0ff */
[----:B------:R-:W-:Y:S02]  /*218d0*/  LOP3.LUT R158, R159, 0x380, RZ, 0xc0, !PT ;  /* 0x000003809f9e7812 */ /* 0x000fe400078ec0ff */
[----:B------:R-:W-:-:S02]  /*218e0*/  LOP3.LUT R156, R157, 0x380, RZ, 0xc0, !PT ;  /* 0x000003809d9c7812 */ /* 0x000fc400078ec0ff */
[----:B------:R-:W-:Y:S01]  /*218f0*/  SHF.R.U64 R140, R140, 0x3, RZ ;  /* 0x000000038c8c7819 */ /* 0x000fe200000012ff */
[----:B------:R-:W-:Y:S01]  /*21900*/  IMAD.WIDE R174, R175, 0x2, R208 ;  /* 0x00000002afae7825 */ /* 0x000fe200078e02d0 */
[----:B------:R-:W-:Y:S02]  /*21910*/  LOP3.LUT R164, R165, 0x380, RZ, 0xc0, !PT ;  /* 0x00000380a5a47812 */ /* 0x000fe400078ec0ff */
[----:B------:R-:W-:Y:S02]  /*21920*/  SHF.R.U64 R152, R152, 0x3, RZ ;  /* 0x0000000398987819 */ /* 0x000fe400000012ff */
[----:B------:R-:W-:Y:S02]  /*21930*/  SHF.R.U64 R158, R158, 0x3, RZ ;  /* 0x000000039e9e7819 */ /* 0x000fe400000012ff */
[----:B------:R-:W-:Y:S02]  /*21940*/  SHF.R.U64 R156, R156, 0x3, RZ ;  /* 0x000000039c9c7819 */ /* 0x000fe400000012ff */
[----:B------:R-:W-:Y:S01]  /*21950*/  LOP3.LUT R140, R140, R141, RZ, 0x3c, !PT ;  /* 0x0000008d8c8c7212 */ /* 0x000fe200078e3cff */
[----:B------:R-:W-:Y:S01]  /*21960*/  IMAD.X R141, RZ, RZ, R17, P1 ;  /* 0x000000ffff8d7224 */ /* 0x000fe200008e0611 */
[----:B------:R-:W-:-:S02]  /*21970*/  SHF.R.U64 R164, R164, 0x3, RZ ;  /* 0x00000003a4a47819 */ /* 0x000fc400000012ff */
[----:B------:R-:W-:Y:S01]  /*21980*/  LOP3.LUT R152, R152, R153, RZ, 0x3c, !PT ;  /* 0x0000009998987212 */ /* 0x000fe200078e3cff */
[--C-:B------:R-:W-:Y:S01]  /*21990*/  IMAD.X R153, RZ, RZ, R17.reuse, P0 ;  /* 0x000000ffff997224 */ /* 0x100fe200000e0611 */
[----:B------:R-:W-:Y:S02]  /*219a0*/  IADD3 R163, P3, R16, 0x2000, RZ ;  /* 0x0000200010a37810 */ /* 0x000fe40007f7e0ff */
[----:B------:R-:W-:Y:S01]  /*219b0*/  LOP3.LUT R158, R158, R159, RZ, 0x3c, !PT ;  /* 0x0000009f9e9e7212 */ /* 0x000fe200078e3cff */
[--C-:B------:R-:W-:Y:S01]  /*219c0*/  IMAD.X R159, RZ, RZ, R17.reuse, P5 ;  /* 0x000000ffff9f7224 */ /* 0x100fe200028e0611 */
[----:B------:R-:W-:Y:S02]  /*219d0*/  IADD3 R171, P0, R174, 0x1000, RZ ;  /* 0x00001000aeab7810 */ /* 0x000fe40007f1e0ff */
[----:B------:R-:W-:Y:S01]  /*219e0*/  LOP3.LUT R156, R156, R157, RZ, 0x3c, !PT ;  /* 0x0000009d9c9c7212 */ /* 0x000fe200078e3cff */
[--C-:B------:R-:W-:Y:S01]  /*219f0*/  IMAD.X R157, RZ, RZ, R17.reuse, P6 ;  /* 0x000000ffff9d7224 */ /* 0x100fe200030e0611 */
[----:B------:R-:W-:Y:S01]  /*21a00*/  LOP3.LUT R164, R164, R165, RZ, 0x3c, !PT ;  /* 0x000000a5a4a47212 */ /* 0x000fe200078e3cff */
[----:B------:R-:W-:Y:S01]  /*21a10*/  IMAD.X R165, RZ, RZ, R17, P2 ;  /* 0x000000ffffa57224 */ /* 0x000fe200010e0611 */
[----:B------:R-:W-:-:S02]  /*21a20*/  IADD3 R5, P5, R16, 0x6020, RZ ;  /* 0x0000602010057810 */ /* 0x000fc40007fbe0ff */
[C---:B------:R-:W-:Y:S02]  /*21a30*/  IADD3 R161, P4, R16.reuse, 0x2020, RZ ;  /* 0x0000202010a17810 */ /* 0x040fe40007f9e0ff */
[----:B------:R-:W-:Y:S02]  /*21a40*/  LOP3.LUT R162, R163, 0x380, RZ, 0xc0, !PT ;  /* 0x00000380a3a27812 */ /* 0x000fe400078ec0ff */
[C---:B------:R-:W-:Y:S02]  /*21a50*/  IADD3 R143, P6, R16.reuse, 0x6040, RZ ;  /* 0x00006040108f7810 */ /* 0x040fe40007fde0ff */
[----:B------:R-:W-:Y:S02]  /*21a60*/  MOV R3, R140 ;  /* 0x0000008c00037202 */ /* 0x000fe40000000f00 */
[----:B------:R-:W-:Y:S01]  /*21a70*/  IADD3 R21, P2, R16, 0x4040, RZ ;  /* 0x0000404010157810 */ /* 0x000fe20007f5e0ff */
[----:B------:R-:W0:Y:S01]  /*21a80*/  SHFL.IDX PT, R141, R205, RZ, 0x1f ;  /* 0x00001fffcd8d7589 */ /* 0x000e2200000e0000 */
[----:B------:R-:W-:-:S02]  /*21a90*/  LOP3.LUT R170, R171, 0x380, RZ, 0xc0, !PT ;  /* 0x00000380abaa7812 */ /* 0x000fc400078ec0ff */
[----:B------:R-:W-:Y:S02]  /*21aa0*/  LOP3.LUT R4, R5, 0x380, RZ, 0xc0, !PT ;  /* 0x0000038005047812 */ /* 0x000fe400078ec0ff */
[----:B------:R-:W-:Y:S02]  /*21ab0*/  LOP3.LUT R160, R161, 0x380, RZ, 0xc0, !PT ;  /* 0x00000380a1a07812 */ /* 0x000fe400078ec0ff */
[----:B------:R-:W-:Y:S02]  /*21ac0*/  SHF.R.U64 R162, R162, 0x3, RZ ;  /* 0x00000003a2a27819 */ /* 0x000fe400000012ff */
[----:B------:R-:W-:Y:S02]  /*21ad0*/  LOP3.LUT R142, R143, 0x380, RZ, 0xc0, !PT ;  /* 0x000003808f8e7812 */ /* 0x000fe400078ec0ff */
[----:B------:R-:W-:Y:S02]  /*21ae0*/  LOP3.LUT R20, R21, 0x380, RZ, 0xc0, !PT ;  /* 0x0000038015147812 */ /* 0x000fe400078ec0ff */
[----:B------:R-:W-:-:S02]  /*21af0*/  SHF.R.U64 R170, R170, 0x3, RZ ;  /* 0x00000003aaaa7819 */ /* 0x000fc400000012ff */
[----:B------:R-:W-:Y:S02]  /*21b00*/  SHF.R.U64 R4, R4, 0x3, RZ ;  /* 0x0000000304047819 */ /* 0x000fe400000012ff */
[----:B------:R-:W-:Y:S02]  /*21b10*/  SHF.R.U64 R160, R160, 0x3, RZ ;  /* 0x00000003a0a07819 */ /* 0x000fe400000012ff */
[----:B------:R-:W-:Y:S01]  /*21b20*/  LOP3.LUT R162, R162, R163, RZ, 0x3c, !PT ;  /* 0x000000a3a2a27212 */ /* 0x000fe200078e3cff */
[----:B------:R-:W-:Y:S01]  /*21b30*/  IMAD.X R163, RZ, RZ, R17, P3 ;  /* 0x000000ffffa37224 */ /* 0x000fe200018e0611 */
[----:B------:R-:W-:Y:S02]  /*21b40*/  SHF.R.U64 R142, R142, 0x3, RZ ;  /* 0x000000038e8e7819 */ /* 0x000fe400000012ff */
[----:B------:R-:W-:Y:S02]  /*21b50*/  SHF.R.U64 R20, R20, 0x3, RZ ;  /* 0x0000000314147819 */ /* 0x000fe400000012ff */
[----:B------:R-:W-:Y:S01]  /*21b60*/  LOP3.LUT R170, R170, R171, RZ, 0x3c, !PT ;  /* 0x000000abaaaa7212 */ /* 0x000fe200078e3cff */
[----:B------:R-:W-:Y:S01]  /*21b70*/  IMAD.X R171, RZ, RZ, R175, P0 ;  /* 0x000000ffffab7224 */ /* 0x000fe200000e06af */
[----:B------:R-:W-:-:S02]  /*21b80*/  IADD3 R151, P3, R16, 0x4060, RZ ;  /* 0x0000406010977810 */ /* 0x000fc40007f7e0ff */
[----:B------:R-:W-:Y:S02]  /*21b90*/  MOV R6, R156 ;  /* 0x0000009c00067202 */ /* 0x000fe40000000f00 */
[----:B------:R-:W-:Y:S01]  /*21ba0*/  LOP3.LUT R4, R4, R5, RZ, 0x3c, !PT ;  /* 0x0000000504047212 */ /* 0x000fe200078e3cff */
[--C-:B------:R-:W-:Y:S01]  /*21bb0*/  IMAD.X R5, RZ, RZ, R17.reuse, P5 ;  /* 0x000000ffff057224 */ /* 0x100fe200028e0611 */
[----:B------:R-:W-:Y:S02]  /*21bc0*/  IADD3 R157, P0, R174, 0x8000, RZ ;  /* 0x00008000ae9d7810 */ /* 0x000fe40007f1e0ff */
[----:B------:R-:W-:Y:S01]  /*21bd0*/  LOP3.LUT R160, R160, R161, RZ, 0x3c, !PT ;  /* 0x000000a1a0a07212 */ /* 0x000fe200078e3cff */
[--C-:B------:R-:W-:Y:S01]  /*21be0*/  IMAD.X R161, RZ, RZ, R17.reuse, P4 ;  /* 0x000000ffffa17224 */ /* 0x100fe200020e0611 */
[----:B------:R-:W-:Y:S01]  /*21bf0*/  LOP3.LUT R142, R142, R143, RZ, 0x3c, !PT ;  /* 0x0000008f8e8e7212 */ /* 0x000fe200078e3cff */
[--C-:B------:R-:W-:Y:S01]  /*21c00*/  IMAD.X R143, RZ, RZ, R17.reuse, P6 ;  /* 0x000000ffff8f7224 */ /* 0x100fe200030e0611 */
[----:B------:R-:W-:Y:S01]  /*21c10*/  LOP3.LUT R20, R20, R21, RZ, 0x3c, !PT ;  /* 0x0000001514147212 */ /* 0x000fe200078e3cff */
[----:B------:R-:W-:Y:S01]  /*21c20*/  IMAD.X R21, RZ, RZ, R17, P2 ;  /* 0x000000ffff157224 */ /* 0x000fe200010e0611 */
[----:B------:R-:W-:-:S02]  /*21c30*/  LOP3.LUT R150, R151, 0x380, RZ, 0xc0, !PT ;  /* 0x0000038097967812 */ /* 0x000fc400078ec0ff */
[----:B------:R-:W-:Y:S02]  /*21c40*/  IADD3 R149, P4, R16, 0x6000, RZ ;  /* 0x0000600010957810 */ /* 0x000fe40007f9e0ff */
[----:B------:R-:W-:Y:S02]  /*21c50*/  MOV R180, R164 ;  /* 0x000000a400b47202 */ /* 0x000fe40000000f00 */
[C---:B------:R-:W-:Y:S02]  /*21c60*/  IADD3 R169, P6, R174.reuse, 0x2000, RZ ;  /* 0x00002000aea97810 */ /* 0x040fe40007fde0ff */
[----:B------:R-:W-:Y:S02]  /*21c70*/  IADD3 R165, P2, R174, 0x4000, RZ ;  /* 0x00004000aea57810 */ /* 0x000fe40007f5e0ff */
[----:B------:R-:W-:Y:S02]  /*21c80*/  LOP3.LUT R156, R157, 0x380, RZ, 0xc0, !PT ;  /* 0x000003809d9c7812 */ /* 0x000fe400078ec0ff */
[----:B------:R-:W-:-:S02]  /*21c90*/  MOV R5, R4 ;  /* 0x0000000400057202 */ /* 0x000fc40000000f00 */
[----:B------:R-:W-:Y:S02]  /*21ca0*/  SHF.R.U64 R150, R150, 0x3, RZ ;  /* 0x0000000396967819 */ /* 0x000fe400000012ff */
[----:B------:R-:W-:Y:S02]  /*21cb0*/  LOP3.LUT R148, R149, 0x380, RZ, 0xc0, !PT ;  /* 0x0000038095947812 */ /* 0x000fe400078ec0ff */
[----:B------:R-:W-:Y:S02]  /*21cc0*/  MOV R4, R142 ;  /* 0x0000008e00047202 */ /* 0x000fe40000000f00 */
[----:B------:R-:W-:Y:S02]  /*21cd0*/  LOP3.LUT R168, R169, 0x380, RZ, 0xc0, !PT ;  /* 0x00000380a9a87812 */ /* 0x000fe400078ec0ff */
[----:B------:R-:W-:Y:S02]  /*21ce0*/  LOP3.LUT R164, R165, 0x380, RZ, 0xc0, !PT ;  /* 0x00000380a5a47812 */ /* 0x000fe400078ec0ff */
[----:B------:R-:W-:-:S02]  /*21cf0*/  SHF.R.U64 R156, R156, 0x3, RZ ;  /* 0x000000039c9c7819 */ /* 0x000fc400000012ff */
[----:B------:R-:W-:Y:S02]  /*21d00*/  LOP3.LUT R143, R16, 0x380, RZ, 0xc0, !PT ;  /* 0x00000380108f7812 */ /* 0x000fe400078ec0ff */
[----:B------:R-:W-:Y:S01]  /*21d10*/  LOP3.LUT R150, R150, R151, RZ, 0x3c, !PT ;  /* 0x0000009796967212 */ /* 0x000fe200078e3cff */
[----:B------:R-:W-:Y:S01]  /*21d20*/  IMAD.X R151, RZ, RZ, R17, P3 ;  /* 0x000000ffff977224 */ /* 0x000fe200018e0611 */
[----:B------:R-:W-:Y:S02]  /*21d30*/  SHF.R.U64 R148, R148, 0x3, RZ ;  /* 0x0000000394947819 */ /* 0x000fe400000012ff */
[----:B------:R-:W-:Y:S02]  /*21d40*/  SHF.R.U64 R168, R168, 0x3, RZ ;  /* 0x00000003a8a87819 */ /* 0x000fe400000012ff */
[----:B------:R-:W-:Y:S02]  /*21d50*/  SHF.R.U64 R164, R164, 0x3, RZ ;  /* 0x00000003a4a47819 */ /* 0x000fe400000012ff */
[----:B------:R-:W-:Y:S01]  /*21d60*/  LOP3.LUT R156, R156, R157, RZ, 0x3c, !PT ;  /* 0x0000009d9c9c7212 */ /* 0x000fe200078e3cff */
[----:B------:R-:W-:Y:S01]  /*21d70*/  IMAD.X R157, RZ, RZ, R175, P0 ;  /* 0x000000ffff9d7224 */ /* 0x000fe200000e06af */
[----:B------:R-:W-:-:S02]  /*21d80*/  SHF.R.U64 R143, R143, 0x3, RZ ;  /* 0x000000038f8f7819 */ /* 0x000fc400000012ff */
[----:B0-----:R-:W-:Y:S01]  /*21d90*/  ISETP.NE.AND P0, PT, R141, RZ, PT ;  /* 0x000000ff8d00720c */ /* 0x001fe20003f05270 */
[--C-:B------:R-:W-:Y:S01]  /*21da0*/  IMAD.MOV.U32 R141, RZ, RZ, R17.reuse ;  /* 0x000000ffff8d7224 */ /* 0x100fe200078e0011 */
[----:B------:R-:W-:Y:S01]  /*21db0*/  LOP3.LUT R148, R148, R149, RZ, 0x3c, !PT ;  /* 0x0000009594947212 */ /* 0x000fe200078e3cff */
[----:B------:R-:W-:Y:S01]  /*21dc0*/  IMAD.X R149, RZ, RZ, R17, P4 ;  /* 0x000000ffff957224 */ /* 0x000fe200020e0611 */
[----:B------:R-:W-:Y:S02]  /*21dd0*/  MOV R176, R176 ;  /* 0x000000b000b07202 */ /* 0x000fe40000000f00 */
[----:B------:R-:W-:Y:S02]  /*21de0*/  MOV R181, R166 ;  /* 0x000000a600b57202 */ /* 0x000fe40000000f00 */
[----:B------:R-:W-:Y:S02]  /*21df0*/  MOV R179, R162 ;  /* 0x000000a200b37202 */ /* 0x000fe40000000f00 */
[----:B------:R-:W-:-:S02]  /*21e00*/  MOV R178, R160 ;  /* 0x000000a000b27202 */ /* 0x000fc40000000f00 */
[----:B------:R-:W-:Y:S02]  /*21e10*/  MOV R177, R158 ;  /* 0x0000009e00b17202 */ /* 0x000fe40000000f00 */
[----:B------:R-:W-:Y:S02]  /*21e20*/  MOV R21, R20 ;  /* 0x0000001400157202 */ /* 0x000fe40000000f00 */
[----:B------:R-:W-:Y:S01]  /*21e30*/  LOP3.LUT R168, R168, R169, RZ, 0x3c, !PT ;  /* 0x000000a9a8a87212 */ /* 0x000fe200078e3cff */
[--C-:B------:R-:W-:Y:S01]  /*21e40*/  IMAD.X R169, RZ, RZ, R175.reuse, P6 ;  /* 0x000000ffffa97224 */ /* 0x100fe200030e06af */
[----:B------:R-:W-:Y:S01]  /*21e50*/  LOP3.LUT R164, R164, R165, RZ, 0x3c, !PT ;  /* 0x000000a5a4a47212 */ /* 0x000fe200078e3cff */
[----:B------:R-:W-:Y:S01]  /*21e60*/  IMAD.X R165, RZ, RZ, R175, P2 ;  /* 0x000000ffffa57224 */ /* 0x000fe200010e06af */
[----:B------:R-:W-:Y:S02]  /*21e70*/  LOP3.LUT R140, R143, R16, RZ, 0x3c, !PT ;  /* 0x000000108f8c7212 */ /* 0x000fe400078e3cff */
[----:B------:R-:W-:-:S02]  /*21e80*/  MOV R173, R154 ;  /* 0x0000009a00ad7202 */ /* 0x000fc40000000f00 */
[----:B------:R-:W-:Y:S02]  /*21e90*/  MOV R20, R150 ;  /* 0x0000009600147202 */ /* 0x000fe40000000f00 */
[C---:B------:R-:W-:Y:S02]  /*21ea0*/  IADD3 R167, P1, R174.reuse, 0x3000, RZ ;  /* 0x00003000aea77810 */ /* 0x040fe40007f3e0ff */
[C---:B------:R-:W-:Y:S02]  /*21eb0*/  IADD3 R163, P5, R174.reuse, 0x5000, RZ ;  /* 0x00005000aea37810 */ /* 0x040fe40007fbe0ff */
[C---:B------:R-:W-:Y:S02]  /*21ec0*/  IADD3 R161, P4, R174.reuse, 0x6000, RZ ;  /* 0x00006000aea17810 */ /* 0x040fe40007f9e0ff */
[C---:B------:R-:W-:Y:S02]  /*21ed0*/  IADD3 R159, P3, R174.reuse, 0x7000, RZ ;  /* 0x00007000ae9f7810 */ /* 0x040fe40007f7e0ff */
[----:B------:R-:W-:-:S02]  /*21ee0*/  IADD3 R155, P6, R174, 0x9000, RZ ;  /* 0x00009000ae9b7810 */ /* 0x000fc40007fde0ff */
[----:B------:R-:W-:Y:S02]  /*21ef0*/  IADD3 R151, P2, R174, 0xb000, RZ ;  /* 0x0000b000ae977810 */ /* 0x000fe40007f5e0ff */
[----:B--2---:R-:W-:Y:S02]  /*21f00*/  F2FP.F16.F32.PACK_AB R144, R145, R144 ;  /* 0x000000909190723e */ /* 0x004fe400000000ff */
[----:B------:R-:W-:Y:S02]  /*21f10*/  F2FP.F16.F32.PACK_AB R145, R147, R146 ;  /* 0x000000929391723e */ /* 0x000fe400000000ff */
[----:B---3--:R-:W-:Y:S02]  /*21f20*/  F2FP.F16.F32.PACK_AB R132, R133, R132 ;  /* 0x000000848584723e */ /* 0x008fe400000000ff */
[----:B------:R-:W-:Y:S02]  /*21f30*/  MOV R182, R140 ;  /* 0x0000008c00b67202 */ /* 0x000fe40000000f00 */
[----:B----4-:R-:W-:-:S02]  /*21f40*/  F2FP.F16.F32.PACK_AB R146, R137, R136 ;  /* 0x000000888992723e */ /* 0x010fc400000000ff */
[----:B------:R-:W-:Y:S01]  /*21f50*/  F2FP.F16.F32.PACK_AB R147, R139, R138 ;  /* 0x0000008a8b93723e */ /* 0x000fe200000000ff */
[----:B------:R-:W-:Y:S01]  /*21f60*/  BAR.SYNC.DEFER_BLOCKING 0x1, 0x100 ;  /* 0x0044000000007b1d */ /* 0x000fe20000010000 */
[----:B------:R-:W-:Y:S02]  /*21f70*/  F2FP.F16.F32.PACK_AB R133, R135, R134 ;  /* 0x000000868785723e */ /* 0x000fe400000000ff */
[----:B-----5:R-:W-:Y:S02]  /*21f80*/  F2FP.F16.F32.PACK_AB R124, R125, R124 ;  /* 0x0000007c7d7c723e */ /* 0x020fe400000000ff */
[----:B------:R-:W-:Y:S02]  /*21f90*/  LOP3.LUT R166, R167, 0x380, RZ, 0xc0, !PT ;  /* 0x00000380a7a67812 */ /* 0x000fe400078ec0ff */
[----:B------:R-:W-:Y:S02]  /*21fa0*/  LOP3.LUT R162, R163, 0x380, RZ, 0xc0, !PT ;  /* 0x00000380a3a27812 */ /* 0x000fe400078ec0ff */
[----:B------:R-:W-:-:S02]  /*21fb0*/  LOP3.LUT R160, R161, 0x380, RZ, 0xc0, !PT ;  /* 0x00000380a1a07812 */ /* 0x000fc400078ec0ff */
[----:B------:R-:W-:Y:S02]  /*21fc0*/  LOP3.LUT R158, R159, 0x380, RZ, 0xc0, !PT ;  /* 0x000003809f9e7812 */ /* 0x000fe400078ec0ff */
[----:B------:R-:W-:Y:S02]  /*21fd0*/  F2FP.F16.F32.PACK_AB R134, R129, R128 ;  /* 0x000000808186723e */ /* 0x000fe400000000ff */
[----:B------:R-:W-:Y:S02]  /*21fe0*/  F2FP.F16.F32.PACK_AB R135, R131, R130 ;  /* 0x000000828387723e */ /* 0x000fe400000000ff */
[----:B------:R-:W-:Y:S02]  /*21ff0*/  F2FP.F16.F32.PACK_AB R125, R127, R126 ;  /* 0x0000007e7f7d723e */ /* 0x000fe400000000ff */
[----:B------:R-:W-:Y:S02]  /*22000*/  F2FP.F16.F32.PACK_AB R116, R117, R116 ;  /* 0x000000747574723e */ /* 0x000fe400000000ff */
[----:B------:R-:W-:-:S02]  /*22010*/  LOP3.LUT R154, R155, 0x380, RZ, 0xc0, !PT ;  /* 0x000003809b9a7812 */ /* 0x000fc400078ec0ff */
[----:B------:R-:W-:Y:S02]  /*22020*/  LOP3.LUT R150, R151, 0x380, RZ, 0xc0, !PT ;  /* 0x0000038097967812 */ /* 0x000fe400078ec0ff */
        /* <DEDUP_REMOVED lines=8> */
[----:B------:R0:W-:Y:S01]  /*220b0*/  STSM.16.M88.4 [R182], R144 ;  /* 0x00000090b6007844 */ /* 0x0001e20000000200 */
[----:B------:R-:W-:Y:S02]  /*220c0*/  F2FP.F16.F32.PACK_AB R110, R105, R104 ;  /* 0x00000068696e723e */ /* 0x000fe400000000ff */
[----:B------:R-:W-:Y:S02]  /*220d0*/  F2FP.F16.F32.PACK_AB R111, R107, R106 ;  /* 0x0000006a6b6f723e */ /* 0x000fe400000000ff */
[----:B------:R-:W-:-:S02]  /*220e0*/  F2FP.F16.F32.PACK_AB R101, R103, R102 ;  /* 0x000000666765723e */ /* 0x000fc400000000ff */
[----:B------:R-:W-:Y:S01]  /*220f0*/  F2FP.F16.F32.PACK_AB R92, R93, R92 ;  /* 0x0000005c5d5c723e */ /* 0x000fe200000000ff */
[----:B------:R0:W-:Y:S01]  /*22100*/  STSM.16.M88.4 [R181], R132 ;  /* 0x00000084b5007844 */ /* 0x0001e20000000200 */
[----:B------:R-:W-:Y:S02]  /*22110*/  SHF.R.U64 R166, R166, 0x3, RZ ;  /* 0x00000003a6a67819 */ /* 0x000fe400000012ff */
[----:B------:R-:W-:Y:S02]  /*22120*/  SHF.R.U64 R162, R162, 0x3, RZ ;  /* 0x00000003a2a27819 */ /* 0x000fe400000012ff */
[----:B------:R-:W-:Y:S02]  /*22130*/  SHF.R.U64 R160, R160, 0x3, RZ ;  /* 0x00000003a0a07819 */ /* 0x000fe400000012ff */
[----:B------:R-:W-:Y:S02]  /*22140*/  SHF.R.U64 R158, R158, 0x3, RZ ;  /* 0x000000039e9e7819 */ /* 0x000fe400000012ff */
[----:B------:R-:W-:-:S02]  /*22150*/  F2FP.F16.F32.PACK_AB R102, R97, R96 ;  /* 0x000000606166723e */ /* 0x000fc400000000ff */
[----:B------:R-:W-:Y:S02]  /*22160*/  F2FP.F16.F32.PACK_AB R103, R99, R98 ;  /* 0x000000626367723e */ /* 0x000fe400000000ff */
[----:B------:R-:W-:Y:S02]  /*22170*/  F2FP.F16.F32.PACK_AB R93, R95, R94 ;  /* 0x0000005e5f5d723e */ /* 0x000fe400000000ff */
[----:B------:R-:W-:Y:S01]  /*22180*/  F2FP.F16.F32.PACK_AB R84, R85, R84 ;  /* 0x000000545554723e */ /* 0x000fe200000000ff */
[----:B------:R0:W-:Y:S01]  /*22190*/  STSM.16.M88.4 [R176], R124 ;  /* 0x0000007cb0007844 */ /* 0x0001e20000000200 */
[----:B------:R-:W-:Y:S02]  /*221a0*/  SHF.R.U64 R154, R154, 0x3, RZ ;  /* 0x000000039a9a7819 */ /* 0x000fe400000012ff */
[----:B------:R-:W-:Y:S02]  /*221b0*/  SHF.R.U64 R150, R150, 0x3, RZ ;  /* 0x0000000396967819 */ /* 0x000fe400000012ff */
        /* <DEDUP_REMOVED lines=10> */
[----:B------:R-:W-:Y:S02]  /*22260*/  F2FP.F16.F32.PACK_AB R78, R73, R72 ;  /* 0x00000048494e723e */ /* 0x000fe400000000ff */
[----:B------:R-:W-:Y:S02]  /*22270*/  F2FP.F16.F32.PACK_AB R79, R75, R74 ;  /* 0x0000004a4b4f723e */ /* 0x000fe400000000ff */
[----:B------:R-:W-:Y:S02]  /*22280*/  F2FP.F16.F32.PACK_AB R69, R71, R70 ;  /* 0x000000464745723e */ /* 0x000fe400000000ff */
[----:B------:R-:W-:Y:S01]  /*22290*/  F2FP.F16.F32.PACK_AB R60, R61, R60 ;  /* 0x0000003c3d3c723e */ /* 0x000fe200000000ff */
[----:B------:R0:W-:Y:S01]  /*222a0*/  STSM.16.M88.4 [R178], R100 ;  /* 0x00000064b2007844 */ /* 0x0001e20000000200 */
[----:B------:R-:W-:-:S02]  /*222b0*/  MOV R172, R152 ;  /* 0x0000009800ac7202 */ /* 0x000fc40000000f00 */
        /* <DEDUP_REMOVED lines=8> */
[----:B------:R-:W-:Y:S02]  /*22340*/  F2FP.F16.F32.PACK_AB R70, R65, R64 ;  /* 0x000000404146723e */ /* 0x000fe400000000ff */
[----:B------:R-:W-:-:S02]  /*22350*/  F2FP.F16.F32.PACK_AB R71, R67, R66 ;  /* 0x000000424347723e */ /* 0x000fc400000000ff */
[----:B------:R-:W-:Y:S02]  /*22360*/  F2FP.F16.F32.PACK_AB R61, R63, R62 ;  /* 0x0000003e3f3d723e */ /* 0x000fe400000000ff */
[----:B------:R-:W-:Y:S01]  /*22370*/  F2FP.F16.F32.PACK_AB R52, R53, R52 ;  /* 0x000000343534723e */ /* 0x000fe200000000ff */
[----:B------:R0:W-:Y:S01]  /*22380*/  STSM.16.M88.4 [R177], R92 ;  /* 0x0000005cb1007844 */ /* 0x0001e20000000200 */
[----:B------:R-:W-:Y:S02]  /*22390*/  MOV R0, R148 ;  /* 0x0000009400007202 */ /* 0x000fe40000000f00 */
[----:B------:R-:W-:Y:S01]  /*223a0*/  LOP3.LUT R154, R154, R155, RZ, 0x3c, !PT ;  /* 0x0000009b9a9a7212 */ /* 0x000fe200078e3cff */
[----:B------:R-:W-:Y:S01]  /*223b0*/  IMAD.X R155, RZ, RZ, R175, P6 ;  /* 0x000000ffff9b7224 */ /* 0x000fe200030e06af */
[----:B------:R-:W-:Y:S02]  /*223c0*/  LOP3.LUT R150, R150, R151, RZ, 0x3c, !PT ;  /* 0x0000009796967212 */ /* 0x000fe400078e3cff */
[----:B------:R-:W-:-:S02]  /*223d0*/  F2FP.F16.F32.PACK_AB R62, R57, R56 ;  /* 0x00000038393e723e */ /* 0x000fc400000000ff */
[----:B------:R-:W-:Y:S02]  /*223e0*/  F2FP.F16.F32.PACK_AB R63, R59, R58 ;  /* 0x0000003a3b3f723e */ /* 0x000fe400000000ff */
[----:B------:R-:W-:Y:S02]  /*223f0*/  F2FP.F16.F32.PACK_AB R53, R55, R54 ;  /* 0x000000363735723e */ /* 0x000fe400000000ff */
[----:B------:R-:W-:Y:S01]  /*22400*/  F2FP.F16.F32.PACK_AB R44, R45, R44 ;  /* 0x0000002c2d2c723e */ /* 0x000fe200000000ff */
[----:B------:R0:W-:Y:S01]  /*22410*/  STSM.16.M88.4 [R6], R84 ;  /* 0x0000005406007844 */ /* 0x0001e20000000200 */
[C---:B------:R-:W-:Y:S02]  /*22420*/  IADD3 R153, P1, R174.reuse, 0xa000, RZ ;  /* 0x0000a000ae997810 */ /* 0x040fe40007f3e0ff */
[C---:B------:R-:W-:Y:S02]  /*22430*/  IADD3 R151, P5, R174.reuse, 0xc000, RZ ;  /* 0x0000c000ae977810 */ /* 0x040fe40007fbe0ff */
[----:B------:R-:W-:-:S02]  /*22440*/  IADD3 R149, P4, R174, 0xd000, RZ ;  /* 0x0000d000ae957810 */ /* 0x000fc40007f9e0ff */
[C---:B------:R-:W-:Y:S02]  /*22450*/  IADD3 R184, P3, R174.reuse, 0xe000, RZ ;  /* 0x0000e000aeb87810 */ /* 0x040fe40007f7e0ff */
[----:B------:R-:W-:Y:S02]  /*22460*/  F2FP.F16.F32.PACK_AB R54, R49, R48 ;  /* 0x000000303136723e */ /* 0x000fe400000000ff */
[----:B------:R-:W-:Y:S02]  /*22470*/  F2FP.F16.F32.PACK_AB R55, R51, R50 ;  /* 0x000000323337723e */ /* 0x000fe400000000ff */
[----:B------:R-:W-:Y:S02]  /*22480*/  F2FP.F16.F32.PACK_AB R45, R47, R46 ;  /* 0x0000002e2f2d723e */ /* 0x000fe400000000ff */
[----:B------:R-:W-:Y:S01]  /*22490*/  F2FP.F16.F32.PACK_AB R36, R37, R36 ;  /* 0x000000242524723e */ /* 0x000fe200000000ff */
[----:B------:R0:W-:Y:S01]  /*224a0*/  STSM.16.M88.4 [R173], R76 ;  /* 0x0000004cad007844 */ /* 0x0001e20000000200 */
[----:B------:R-:W-:-:S02]  /*224b0*/  IADD3 R137, P6, R174, 0xf000, RZ ;  /* 0x0000f000ae897810 */ /* 0x000fc40007fde0ff */
[----:B------:R-:W-:Y:S02]  /*224c0*/  F2FP.F16.F32.PACK_AB R46, R41, R40 ;  /* 0x00000028292e723e */ /* 0x000fe400000000ff */
        /* <DEDUP_REMOVED lines=11> */
[----:B------:R-:W-:Y:S01]  /*22580*/  F2FP.F16.F32.PACK_AB R13, R15, R14 ;  /* 0x0000000e0f0d723e */ /* 0x000fe200000000ff */
[----:B------:R0:W-:Y:S01]  /*22590*/  STSM.16.M88.4 [R20], R52 ;  /* 0x0000003414007844 */ /* 0x0001e20000000200 */
[----:B------:R-:W-:-:S02]  /*225a0*/  LOP3.LUT R152, R153, 0x380, RZ, 0xc0, !PT ;  /* 0x0000038099987812 */ /* 0x000fc400078ec0ff */
[----:B------:R-:W-:Y:S02]  /*225b0*/  LOP3.LUT R148, R151, 0x380, RZ, 0xc0, !PT ;  /* 0x0000038097947812 */ /* 0x000fe400078ec0ff */
[----:B------:R-:W-:Y:S02]  /*225c0*/  LOP3.LUT R142, R149, 0x380, RZ, 0xc0, !PT ;  /* 0x00000380958e7812 */ /* 0x000fe400078ec0ff */
[----:B------:R-:W-:Y:S02]  /*225d0*/  LOP3.LUT R143, R184, 0x380, RZ, 0xc0, !PT ;  /* 0x00000380b88f7812 */ /* 0x000fe400078ec0ff */
[----:B------:R-:W-:Y:S02]  /*225e0*/  LOP3.LUT R129, R174, 0x380, RZ, 0xc0, !PT ;  /* 0x00000380ae817812 */ /* 0x000fe400078ec0ff */
[----:B------:R-:W-:Y:S02]  /*225f0*/  F2FP.F16.F32.PACK_AB R14, R9, R8 ;  /* 0x00000008090e723e */ /* 0x000fe400000000ff */
[----:B------:R-:W-:Y:S01]  /*22600*/  F2FP.F16.F32.PACK_AB R15, R11, R10 ;  /* 0x0000000a0b0f723e */ /* 0x000fe200000000ff */
[----:B------:R0:W-:Y:S01]  /*22610*/  STSM.16.M88.4 [R0], R44 ;  /* 0x0000002c00007844 */ /* 0x0001e20000000200 */
[----:B------:R-:W-:-:S02]  /*22620*/  LOP3.LUT R130, R137, 0x380, RZ, 0xc0, !PT ;  /* 0x0000038089827812 */ /* 0x000fc400078ec0ff */
[----:B------:R-:W-:Y:S01]  /*22630*/  SHF.R.U64 R152, R152, 0x3, RZ ;  /* 0x0000000398987819 */ /* 0x000fe200000012ff */
[----:B------:R0:W-:Y:S01]  /*22640*/  STSM.16.M88.4 [R5], R36 ;  /* 0x0000002405007844 */ /* 0x0001e20000000200 */
[----:B------:R-:W-:Y:S02]  /*22650*/  SHF.R.U64 R148, R148, 0x3, RZ ;  /* 0x0000000394947819 */ /* 0x000fe400000012ff */
[----:B------:R-:W-:Y:S01]  /*22660*/  SHF.R.U64 R142, R142, 0x3, RZ ;  /* 0x000000038e8e7819 */ /* 0x000fe200000012ff */
[----:B------:R0:W-:Y:S01]  /*22670*/  STSM.16.M88.4 [R4], R28 ;  /* 0x0000001c04007844 */ /* 0x0001e20000000200 */
[----:B------:R-:W-:Y:S02]  /*22680*/  SHF.R.U64 R143, R143, 0x3, RZ ;  /* 0x000000038f8f7819 */ /* 0x000fe400000012ff */
[----:B------:R-:W-:Y:S01]  /*22690*/  SHF.R.U64 R129, R129, 0x3, RZ ;  /* 0x0000000381817819 */ /* 0x000fe200000012ff */
[----:B------:R0:W-:Y:S01]  /*226a0*/  STSM.16.M88.4 [R3], R12 ;  /* 0x0000000c03007844 */ /* 0x0001e20000000200 */
[----:B------:R-:W-:Y:S01]  /*226b0*/  SHF.R.U64 R130, R130, 0x3, RZ ;  /* 0x0000000382827819 */ /* 0x000fe200000012ff */
[----:B------:R-:W-:-:S02]  /*226c0*/  USHF.R.S32.HI UR12, URZ, 0x1f, UR60 ;  /* 0x0000001f3f0c7899 */ /* 0x000fc4000801143c */
[----:B------:R-:W-:Y:S01]  /*226d0*/  USHF.R.S32.HI UR13, URZ, 0x1f, UR58 ;  /* 0x0000001f3f0d7899 */ /* 0x000fe2000801143a */
        /* <DEDUP_REMOVED lines=11> */
[----:B------:R-:W-:-:S02]  /*22790*/  IMAD.X R131, RZ, RZ, R175, P6 ;  /* 0x000000ffff837224 */ /* 0x000fc400030e06af */
[----:B------:R-:W-:Y:S01]  /*227a0*/  IMAD.MOV.U32 R129, RZ, RZ, R175 ;  /* 0x000000ffff817224 */ /* 0x000fe200078e00af */
[----:B------:R-:W-:Y:S06]  /*227b0*/  BAR.SYNC.DEFER_BLOCKING 0x1, 0x100 ;  /* 0x0044000000007b1d */ /* 0x000fec0000010000 */
[----:B0-----:R-:W-:Y:S05]  /*227c0*/  @P0 BRA `(.L_x_5257) ;  /* 0x0000000000c80947 */ /* 0x001fea0003800000 */
[----:B------:R-:W0:Y:S01]  /*227d0*/  LDC R8, c[0x0][0xce8] ;  /* 0x00033a00ff087b82 */ /* 0x000e220000000800 */
[----:B------:R-:W-:Y:S01]  /*227e0*/  IMAD.MOV R3, RZ, RZ, -R213 ;  /* 0x000000ffff037224 */ /* 0x000fe200078e0ad5 */
[----:B------:R-:W-:Y:S01]  /*227f0*/  ULDC UR5, c[0x0][0xb88] ;  /* 0x0002e20000057ab9 */ /* 0x000fe20000000800 */
[----:B------:R-:W-:Y:S01]  /*22800*/  IMAD.U32 R13, RZ, RZ, UR59 ;  /* 0x0000003bff0d7e24 */ /* 0x000fe2000f8e00ff */
[----:B------:R-:W-:Y:S01]  /*22810*/  ULDC.64 UR8, c[0x0][0xc90] ;  /* 0x0003240000087ab9 */ /* 0x000fe20000000a00 */
[----:B------:R-:W-:Y:S01]  /*22820*/  IMAD.U32 R4, RZ, RZ, UR59 ;  /* 0x0000003bff047e24 */ /* 0x000fe2000f8e00ff */
[----:B------:R-:W-:Y:S01]  /*22830*/  ISETP.NE.AND P0, PT, R216, R3, PT ;  /* 0x00000003d800720c */ /* 0x000fe20003f05270 */
[----:B------:R-:W-:Y:S01]  /*22840*/  IMAD R13, R13, 0x40, R22 ;  /* 0x000000400d0d7824 */ /* 0x000fe200078e0216 */
[----:B------:R-:W-:Y:S01]  /*22850*/  ULDC.64 UR10, c[0x0][0xc98] ;  /* 0x00032600000a7ab9 */ /* 0x000fe20000000a00 */
[----:B0-----:R-:W-:-:S05]  /*22860*/  IMAD R6, R8, UR5, RZ ;  /* 0x0000000508067c24 */ /* 0x001fca000f8e02ff */
[----:B------:R-:W-:-:S13]  /*22870*/  ISETP.GE.OR P1, PT, R13, R6, P0 ;  /* 0x000000060d00720c */ /* 0x000fda0000726670 */
[----:B------:R-:W2:Y:S01]  /*22880*/  @!P1 LDL R11, [R1+0x3f0] ;  /* 0x0003f000010b9983 */ /* 0x000ea20000100800 */
[----:B------:R-:W-:Y:S01]  /*22890*/  ISETP.NE.AND P2, PT, R8, 0x1, PT ;  /* 0x000000010800780c */ /* 0x000fe20003f45270 */
[----:B------:R-:W-:Y:S01]  /*228a0*/  IMAD R5, R4, 0x40, R227 ;  /* 0x0000004004057824 */ /* 0x000fe200078e02e3 */
[----:B------:R-:W-:Y:S02]  /*228b0*/  UIMAD UR5, UR12, UR8, URZ ;  /* 0x000000080c0572a4 */ /* 0x000fe4000f8e023f */
[----:B------:R-:W-:Y:S01]  /*228c0*/  UIMAD.WIDE.U32 UR6, UR60, UR8, URZ ;  /* 0x000000083c0672a5 */ /* 0x000fe2000f8e003f */
[----:B------:R-:W-:Y:S01]  /*228d0*/  IMAD.MOV.U32 R4, RZ, RZ, R5 ;  /* 0x000000ffff047224 */ /* 0x000fe200078e0005 */
[----:B------:R-:W-:Y:S02]  /*228e0*/  UIMAD UR5, UR60, UR9, UR5 ;  /* 0x000000093c0572a4 */ /* 0x000fe4000f8e0205 */
[----:B------:R-:W-:Y:S02]  /*228f0*/  UIMAD UR8, UR13, UR10, URZ ;  /* 0x0000000a0d0872a4 */ /* 0x000fe4000f8e023f */
[----:B------:R-:W-:-:S02]  /*22900*/  UIADD3 UR7, UR7, UR5, URZ ;  /* 0x0000000507077290 */ /* 0x000fc4000fffe03f */
[----:B------:R-:W-:Y:S01]  /*22910*/  UIMAD UR8, UR58, UR11, UR8 ;  /* 0x0000000b3a0872a4 */ /* 0x000fe2000f8e0208 */
[----:B------:R-:W0:Y:S01]  /*22920*/  @P2 LDC R0, c[0x0][0xcec] ;  /* 0x00033b00ff002b82 */ /* 0x000e220000000800 */
[----:B------:R-:W-:-:S07]  /*22930*/  UIMAD.WIDE.U32 UR6, UR58, UR10, UR6 ;  /* 0x0000000a3a0672a5 */ /* 0x000fce000f8e0006 */
[----:B------:R-:W1:Y:S01]  /*22940*/  @P2 LDC R3, c[0x0][0xcf0] ;  /* 0x00033c00ff032b82 */ /* 0x000e620000000800 */
[----:B0-----:R-:W-:-:S05]  /*22950*/  @P2 IMAD.HI.U32 R0, R5, R0, RZ ;  /* 0x0000000005002227 */ /* 0x001fca00078e00ff */
[----:B-1----:R-:W-:-:S05]  /*22960*/  @P2 SHF.R.U32.HI R4, RZ, R3, R0 ;  /* 0x00000003ff042219 */ /* 0x002fca0000011600 */
        /* <DEDUP_REMOVED lines=14> */
[----:B------:R-:W-:Y:S01]  /*22a50*/  SHFL.IDX PT, R8, R0, RZ, 0x1c1f ;  /* 0x001c1fff00087589 */ /* 0x000fe200000e0000 */
[----:B------:R-:W-:Y:S01]  /*22a60*/  LEA.HI.X R10, R4, UR7, R3, 0x2, P2 ;  /* 0x00000007040a7c11 */ /* 0x000fe200090f1403 */
[----:B------:R-:W-:-:S04]  /*22a70*/  VIADD R3, R13, 0x8 ;  /* 0x000000080d037836 */ /* 0x000fc80000000000 */
[----:B------:R-:W2:Y:S01]  /*22a80*/  SHFL.IDX PT, R9, R10, RZ, 0x1c1f ;  /* 0x001c1fff0a097589 */ /* 0x000ea200000e0000 */
[----:B------:R-:W-:-:S03]  /*22a90*/  ISETP.GE.OR P0, PT, R3, R6, P0 ;  /* 0x000000060300720c */ /* 0x000fc60000706670 */
[----:B--2---:R-:W-:Y:S10]  /*22aa0*/  @!P1 ST.E desc[UR36][R8.64], R11 ;  /* 0x0000000b08009985 */ /* 0x004ff4000c101924 */
[----:B------:R-:W2:Y:S04]  /*22ab0*/  @!P0 LDL R3, [R1+0x3f4] ;  /* 0x0003f40001038983 */ /* 0x000ea80000100800 */
[----:B------:R-:W-:Y:S04]  /*22ac0*/  SHFL.IDX PT, R4, R0, 0x1, 0x1c1f ;  /* 0x003c1f0000047f89 */ /* 0x000fe800000e0000 */
[----:B------:R-:W2:Y:S04]  /*22ad0*/  SHFL.IDX PT, R5, R10, 0x1, 0x1c1f ;  /* 0x003c1f000a057f89 */ /* 0x000ea800000e0000 */
[----:B--2---:R0:W-:Y:S02]  /*22ae0*/  @!P0 ST.E desc[UR36][R4.64], R3 ;  /* 0x0000000304008985 */ /* 0x0041e4000c101924 */
.L_x_5257:
[----:B------:R-:W1:Y:S01]  /*22af0*/  LDC R78, c[0x0][0xce8] ;  /* 0x00033a00ff4e7b82 */ /* 0x000e620000000800 */
[----:B------:R-:W-:Y:S01]  /*22b00*/  ULDC UR10, c[0x0][0xbc8] ;  /* 0x0002f200000a7ab9 */ /* 0x000fe20000000800 */
[----:B------:R-:W-:Y:S01]  /*22b10*/  IMAD R0, R206, 0x20, R195 ;  /* 0x00000020ce007824 */ /* 0x000fe200078e02c3 */
[----:B------:R-:W-:Y:S01]  /*22b20*/  ISETP.GE.AND P1, PT, R190, UR10, PT ;  /* 0x0000000abe007c0c */ /* 0x000fe2000bf26270 */
[----:B0-----:R-:W-:Y:S01]  /*22b30*/  IMAD.U32 R5, RZ, RZ, UR59 ;  /* 0x0000003bff057e24 */ /* 0x001fe2000f8e00ff */
[----:B------:R-:W-:Y:S01]  /*22b40*/  ULDC.64 UR8, c[0x0][0xbe8] ;  /* 0x0002fa0000087ab9 */ /* 0x000fe20000000a00 */
[----:B------:R0:W5:Y:S04]  /*22b50*/  LD.E.128 R8, desc[UR36][R128.64] ;  /* 0x0000002480087980 */ /* 0x000168000c101d00 */
[----:B------:R0:W5:Y:S04]  /*22b60*/  LD.E.128 R12, desc[UR36][R170.64] ;  /* 0x00000024aa0c7980 */ /* 0x000168000c101d00 */
[----:B------:R0:W5:Y:S04]  /*22b70*/  LD.E.128 R24, desc[UR36][R168.64] ;  /* 0x00000024a8187980 */ /* 0x000168000c101d00 */
[----:B------:R0:W5:Y:S04]  /*22b80*/  LD.E.128 R28, desc[UR36][R166.64] ;  /* 0x00000024a61c7980 */ /* 0x000168000c101d00 */
[----:B------:R0:W5:Y:S01]  /*22b90*/  LD.E.128 R32, desc[UR36][R164.64] ;  /* 0x00000024a4207980 */ /* 0x000162000c101d00 */
[----:B-1----:R-:W-:-:S02]  /*22ba0*/  ISETP.NE.AND P3, PT, R78, 0x1, PT ;  /* 0x000000014e00780c */ /* 0x002fc40003f65270 */
[----:B------:R-:W-:Y:S01]  /*22bb0*/  SEL R4, RZ, 0xffffffff, P1 ;  /* 0xffffffffff047807 */ /* 0x000fe20000800000 */
[----:B------:R0:W5:Y:S01]  /*22bc0*/  LD.E.128 R36, desc[UR36][R162.64] ;  /* 0x00000024a2247980 */ /* 0x000162000c101d00 */
[----:B------:R-:W-:Y:S02]  /*22bd0*/  ISETP.GE.AND P0, PT, R191, UR10, PT ;  /* 0x0000000abf007c0c */ /* 0x000fe4000bf06270 */
[----:B------:R-:W-:Y:S01]  /*22be0*/  ISETP.GE.AND P2, PT, R192, UR10, PT ;  /* 0x0000000ac0007c0c */ /* 0x000fe2000bf46270 */
[----:B------:R-:W-:Y:S01]  /*22bf0*/  IMAD R76, R5, 0x40, R0 ;  /* 0x00000040054c7824 */ /* 0x000fe200078e0200 */
[----:B------:R-:W-:Y:S01]  /*22c00*/  UIMAD UR5, UR12, UR8, URZ ;  /* 0x000000080c0572a4 */ /* 0x000fe2000f8e023f */
[----:B------:R0:W5:Y:S04]  /*22c10*/  LD.E.128 R40, desc[UR36][R160.64] ;  /* 0x00000024a0287980 */ /* 0x000168000c101d00 */
[----:B------:R-:W1:Y:S01]  /*22c20*/  @P3 LDC R21, c[0x0][0xcec] ;  /* 0x00033b00ff153b82 */ /* 0x000e620000000800 */
[----:B------:R-:W-:Y:S01]  /*22c30*/  UIMAD.WIDE.U32 UR6, UR60, UR8, URZ ;  /* 0x000000083c0672a5 */ /* 0x000fe2000f8e003f */
[----:B------:R0:W5:Y:S04]  /*22c40*/  LD.E.128 R44, desc[UR36][R158.64] ;  /* 0x000000249e2c7980 */ /* 0x000168000c101d00 */
[----:B------:R0:W5:Y:S02]  /*22c50*/  LD.E.128 R48, desc[UR36][R156.64] ;  /* 0x000000249c307980 */ /* 0x000164000c101d00 */
[----:B------:R-:W2:Y:S01]  /*22c60*/  @P3 LDC R77, c[0x0][0xcf0] ;  /* 0x00033c00ff4d3b82 */ /* 0x000ea20000000800 */
[----:B------:R-:W-:Y:S01]  /*22c70*/  ISETP.GE.AND P1, PT, R189, UR10, PT ;  /* 0x0000000abd007c0c */ /* 0x000fe2000bf26270 */
[----:B------:R-:W-:Y:S01]  /*22c80*/  IMAD.SHL.U32 R6, R4, 0x2, RZ ;  /* 0x0000000204067824 */ /* 0x000fe200078e00ff */
[----:B------:R-:W-:Y:S01]  /*22c90*/  SEL R4, RZ, 0xffffffff, P0 ;  /* 0xffffffffff047807 */ /* 0x000fe20000000000 */
[----:B------:R0:W5:Y:S01]  /*22ca0*/  LD.E.128 R52, desc[UR36][R154.64] ;  /* 0x000000249a347980 */ /* 0x000162000c101d00 */
[----:B------:R-:W-:-:S02]  /*22cb0*/  SEL R0, RZ, 0xffffffff, P1 ;  /* 0xffffffffff007807 */ /* 0x000fc40000800000 */
[----:B------:R-:W-:Y:S01]  /*22cc0*/  SEL R3, RZ, 0x1, P2 ;  /* 0x00000001ff037807 */ /* 0x000fe20001000000 */
[----:B------:R-:W-:Y:S01]  /*22cd0*/  UIMAD UR5, UR60, UR9, UR5 ;  /* 0x000000093c0572a4 */ /* 0x000fe2000f8e0205 */
[----:B------:R-:W-:Y:S01]  /*22ce0*/  IMAD.SHL.U32 R4, R4, 0x4, RZ ;  /* 0x0000000404047824 */ /* 0x000fe200078e00ff */
[----:B------:R-:W-:Y:S01]  /*22cf0*/  ISETP.GE.AND P0, PT, R188, UR10, PT ;  /* 0x0000000abc007c0c */ /* 0x000fe2000bf06270 */
[----:B------:R-:W-:Y:S01]  /*22d00*/  IMAD.SHL.U32 R79, R0, 0x8, RZ ;  /* 0x00000008004f7824 */ /* 0x000fe200078e00ff */
[----:B------:R-:W-:Y:S01]  /*22d10*/  LOP3.LUT R3, R6, 0x2, R3, 0xe2, !PT ;  /* 0x0000000206037812 */ /* 0x000fe200078ee203 */
[----:B------:R-:W-:Y:S01]  /*22d20*/  ULDC.64 UR8, c[0x0][0xbf0] ;  /* 0x0002fc0000087ab9 */ /* 0x000fe20000000a00 */
[----:B------:R-:W-:Y:S01]  /*22d30*/  UIADD3 UR7, UR7, UR5, URZ ;  /* 0x0000000507077290 */ /* 0x000fe2000fffe03f */
[----:B------:R0:W5:Y:S01]  /*22d40*/  LD.E.128 R56, desc[UR36][R152.64] ;  /* 0x0000002498387980 */ /* 0x000162000c101d00 */
[----:B-1----:R-:W-:Y:S01]  /*22d50*/  @P3 IMAD.HI.U32 R0, R76, R21, RZ ;  /* 0x000000154c003227 */ /* 0x002fe200078e00ff */
[----:B------:R-:W-:Y:S01]  /*22d60*/  UIMAD UR5, UR13, UR8, URZ ;  /* 0x000000080d0572a4 */ /* 0x000fe2000f8e023f */
[----:B------:R-:W-:Y:S01]  /*22d70*/  SEL R5, RZ, 0xffffffff, P0 ;  /* 0xffffffffff057807 */ /* 0x000fe20000000000 */
[----:B------:R0:W5:Y:S01]  /*22d80*/  LD.E.128 R60, desc[UR36][R150.64] ;  /* 0x00000024963c7980 */ /* 0x000162000c101d00 */
[----:B------:R-:W-:Y:S01]  /*22d90*/  LOP3.LUT R4, R4, 0x4, R3, 0xe2, !PT ;  /* 0x0000000404047812 */ /* 0x000fe200078ee203 */
[----:B------:R-:W-:Y:S01]  /*22da0*/  IMAD.MOV.U32 R3, RZ, RZ, R76 ;  /* 0x000000ffff037224 */ /* 0x000fe200078e004c */
[----:B------:R-:W-:Y:S01]  /*22db0*/  UIMAD UR5, UR58, UR9, UR5 ;  /* 0x000000093a0572a4 */ /* 0x000fe2000f8e0205 */
[----:B------:R0:W5:Y:S01]  /*22dc0*/  LD.E.128 R64, desc[UR36][R148.64] ;  /* 0x0000002494407980 */ /* 0x000162000c101d00 */
[----:B--2---:R-:W-:Y:S01]  /*22dd0*/  @P3 SHF.R.U32.HI R3, RZ, R77, R0 ;  /* 0x0000004dff033219 */ /* 0x004fe20000011600 */
[----:B------:R-:W-:Y:S01]  /*22de0*/  UIMAD.WIDE.U32 UR6, UR58, UR8, UR6 ;  /* 0x000000083a0672a5 */ /* 0x000fe2000f8e0006 */
[----:B------:R-:W-:Y:S01]  /*22df0*/  IMAD.SHL.U32 R5, R5, 0x10, RZ ;  /* 0x0000001005057824 */ /* 0x000fe200078e00ff */
[----:B------:R-:W-:Y:S01]  /*22e00*/  LOP3.LUT R4, R79, 0x8, R4, 0xe2, !PT ;  /* 0x000000084f047812 */ /* 0x000fe200078ee204 */
[----:B------:R0:W5:Y:S01]  /*22e10*/  LD.E.128 R68, desc[UR36][R142.64] ;  /* 0x000000248e447980 */ /* 0x000162000c101d00 */
[----:B------:R-:W-:Y:S01]  /*22e20*/  ISETP.GE.AND P0, PT, R19, UR10, PT ;  /* 0x0000000a13007c0c */ /* 0x000fe2000bf06270 */
[----:B------:R-:W-:Y:S01]  /*22e30*/  UIADD3 UR5, UR7, UR5, URZ ;  /* 0x0000000507057290 */ /* 0x000fe2000fffe03f */
[--C-:B------:R-:W-:Y:S01]  /*22e40*/  IMAD.MOV R21, RZ, RZ, -R3.reuse ;  /* 0x000000ffff157224 */ /* 0x100fe200078e0a03 */
[----:B------:R-:W-:Y:S01]  /*22e50*/  SHF.R.S32.HI R20, RZ, 0x1f, R3 ;  /* 0x0000001fff147819 */ /* 0x000fe20000011403 */
[----:B------:R0:W5:Y:S01]  /*22e60*/  LD.E.128 R72, desc[UR36][R140.64] ;  /* 0x000000248c487980 */ /* 0x000162000c101d00 */
[----:B------:R-:W-:Y:S01]  /*22e70*/  LOP3.LUT R0, R5, 0x10, R4, 0xe2, !PT ;  /* 0x0000001005007812 */ /* 0x000fe200078ee204 */
[----:B------:R-:W-:Y:S01]  /*22e80*/  IMAD.U32 R4, RZ, RZ, UR6 ;  /* 0x00000006ff047e24 */ /* 0x000fe2000f8e00ff */
[----:B------:R-:W-:Y:S01]  /*22e90*/  SEL R6, RZ, 0xffffffff, P0 ;  /* 0xffffffffff067807 */ /* 0x000fe20000000000 */
[----:B------:R-:W-:Y:S01]  /*22ea0*/  IMAD.U32 R5, RZ, RZ, UR7 ;  /* 0x00000007ff057e24 */ /* 0x000fe2000f8e00ff */
[----:B------:R-:W-:Y:S01]  /*22eb0*/  ULDC.64 UR6, c[0x0][0xbe0] ;  /* 0x0002f80000067ab9 */ /* 0x000fe20000000a00 */
[----:B------:R-:W-:Y:S01]  /*22ec0*/  IMAD R21, R78, R21, R76 ;  /* 0x000000154e157224 */ /* 0x000fe200078e024c */
[----:B------:R-:W5:Y:S01]  /*22ed0*/  LD.E.128 R128, desc[UR36][R130.64] ;  /* 0x0000002482807980 */ /* 0x000f62000c101d00 */
[----:B------:R-:W-:Y:S01]  /*22ee0*/  IMAD.U32 R5, RZ, RZ, UR5 ;  /* 0x00000005ff057e24 */ /* 0x000fe2000f8e00ff */
[----:B------:R-:W-:Y:S01]  /*22ef0*/  ISETP.GE.AND P0, PT, R194, UR10, PT ;  /* 0x0000000ac2007c0c */ /* 0x000fe2000bf06270 */
[----:B------:R-:W-:Y:S01]  /*22f00*/  IMAD R20, R20, UR6, RZ ;  /* 0x0000000614147c24 */ /* 0x000fe2000f8e02ff */
[----:B------:R-:W-:Y:S01]  /*22f10*/  @!PT LDS RZ, [RZ] ;  /* 0x00000000fffff984 */ /* 0x000fe20000000800 */
[----:B------:R-:W-:Y:S01]  /*22f20*/  @!PT LDS RZ, [RZ] ;  /* 0x00000000fffff984 */ /* 0x000fe20000000800 */
[----:B------:R-:W-:Y:S01]  /*22f30*/  @!PT LDS RZ, [RZ] ;  /* 0x00000000fffff984 */ /* 0x000fe20000000800 */
[----:B------:R-:W-:Y:S01]  /*22f40*/  @!PT LDS RZ, [RZ] ;  /* 0x00000000fffff984 */ /* 0x000fe20000000800 */
[----:B------:R1:W-:Y:S06]  /*22f50*/  MEMBAR.ALL.CTA ;  /* 0x0000000000007992 */ /* 0x0003ec0000008000 */
[----:B-1----:R-:W1:Y:S01]  /*22f60*/  FENCE.VIEW.ASYNC.S ;  /* 0x00000000000073c6 */ /* 0x002e620000000000 */
[----:B------:R-:W-:Y:S01]  /*22f70*/  IMAD.SHL.U32 R79, R6, 0x20, RZ ;  /* 0x00000020064f7824 */ /* 0x000fe200078e00ff */
[----:B------:R-:W-:Y:S01]  /*22f80*/  SHF.R.S32.HI R6, RZ, 0x1f, R21 ;  /* 0x0000001fff067819 */ /* 0x000fe20000011415 */
[C---:B------:R-:W-:Y:S01]  /*22f90*/  IMAD R77, R3.reuse, UR7, R20 ;  /* 0x00000007034d7c24 */ /* 0x040fe2000f8e0214 */
[----:B------:R-:W-:Y:S01]  /*22fa0*/  ULDC UR8, c[0x0][0xb88] ;  /* 0x0002e20000087ab9 */ /* 0x000fe20000000800 */
[----:B------:R-:W-:Y:S01]  /*22fb0*/  IMAD.WIDE.U32 R4, R3, UR6, R4 ;  /* 0x0000000603047c25 */ /* 0x000fe2000f8e0004 */
[----:B------:R-:W-:Y:S01]  /*22fc0*/  ULDC.64 UR6, c[0x0][0xbd8] ;  /* 0x0002f60000067ab9 */ /* 0x000fe20000000a00 */
[----:B------:R-:W-:Y:S01]  /*22fd0*/  LOP3.LUT R0, R79, 0x20, R0, 0xe2, !PT ;  /* 0x000000204f007812 */ /* 0x000fe200078ee200 */
[----:B------:R-:W-:Y:S01]  /*22fe0*/  UIADD3 UR5, UR44, 0x38820, URZ ;  /* 0x000388202c057890 */ /* 0x000fe2000fffe03f */
[----:B------:R-:W-:Y:S01]  /*22ff0*/  IMAD.U32 R20, RZ, RZ, UR59 ;  /* 0x0000003bff147e24 */ /* 0x000fe2000f8e00ff */
[----:B------:R-:W-:Y:S01]  /*23000*/  SEL R3, RZ, 0x40, P0 ;  /* 0x00000040ff037807 */ /* 0x000fe20000000000 */
[----:B------:R-:W-:Y:S01]  /*23010*/  IMAD.IADD R5, R5, 0x1, R77 ;  /* 0x0000000105057824 */ /* 0x000fe200078e024d */
[----:B------:R-:W-:Y:S01]  /*23020*/  ISETP.GE.AND P0, PT, R193, UR10, PT ;  /* 0x0000000ac1007c0c */ /* 0x000fe2000bf06270 */
[----:B------:R-:W-:Y:S01]  /*23030*/  IMAD R6, R6, UR6, RZ ;  /* 0x0000000606067c24 */ /* 0x000fe2000f8e02ff */
[----:B------:R-:W-:Y:S01]  /*23040*/  LOP3.LUT R0, R0, R3, RZ, 0xfc, !PT ;  /* 0x0000000300007212 */ /* 0x000fe200078efcff */
[----:B------:R-:W-:Y:S01]  /*23050*/  IMAD R83, R20, 0x40, R195 ;  /* 0x0000004014537824 */ /* 0x000fe200078e02c3 */
[----:B------:R-:W-:Y:S01]  /*23060*/  SEL R3, RZ, 0x80, P0 ;  /* 0x00000080ff037807 */ /* 0x000fe20000000000 */
[----:B------:R-:W-:Y:S01]  /*23070*/  IMAD R84, R78, UR8, RZ ;  /* 0x000000084e547c24 */ /* 0x000fe2000f8e02ff */
[----:B------:R-:W-:Y:S01]  /*23080*/  UPRMT UR5, URZ, 0x654, UR5 ;  /* 0x000006543f057896 */ /* 0x000fe20008000005 */
[C---:B------:R-:W-:Y:S01]  /*23090*/  IMAD R77, R21.reuse, UR7, R6 ;  /* 0x00000007154d7c24 */ /* 0x040fe2000f8e0206 */
[----:B------:R-:W-:Y:S01]  /*230a0*/  BSSY B1, `(.L_x_5258) ;  /* 0x000002b000017945 */ /* 0x000fe20003800000 */
[----:B------:R-:W-:Y:S01]  /*230b0*/  IMAD.WIDE.U32 R4, R21, UR6, R4 ;  /* 0x0000000615047c25 */ /* 0x000fe2000f8e0004 */
[----:B------:R-:W-:Y:S01]  /*230c0*/  ISETP.GE.AND P0, PT, R83, R84, PT ;  /* 0x000000545300720c */ /* 0x000fe20003f06270 */
[----:B------:R-:W-:Y:S01]  /*230d0*/  ULDC.64 UR6, c[0x0][0xb80] ;  /* 0x0002e00000067ab9 */ /* 0x000fe20000000a00 */
[----:B------:R-:W-:Y:S01]  /*230e0*/  LOP3.LUT R3, R0, R3, RZ, 0xfc, !PT ;  /* 0x0000000300037212 */ /* 0x000fe200078efcff */
[----:B------:R-:W-:Y:S01]  /*230f0*/  IMAD.IADD R5, R5, 0x1, R77 ;  /* 0x0000000105057824 */ /* 0x000fe200078e024d */
[C---:B------:R-:W-:Y:S01]  /*23100*/  LEA R6, P1, R4.reuse, UR6, 0x1 ;  /* 0x0000000604067c11 */ /* 0x040fe2000f8208ff */
[----:B-1----:R-:W-:Y:S03]  /*23110*/  SYNCS.ARRIVE.TRANS64.RED.A1T0 RZ, [UR5], RZ ;  /* 0x000000ffffff79a7 */ /* 0x002fe60008100405 */
        /* <DEDUP_REMOVED lines=35> */
.L_x_5259:
[----:B------:R-:W-:Y:S05]  /*23350*/  BSYNC B1 ;  /* 0x0000000000017941 */ /* 0x000fea0003800000 */
.L_x_5258:
[----:B---3--:R-:W-:Y:S01]  /*23360*/  VIADD R4, R83, 0x20 ;  /* 0x0000002053047836 */ /* 0x008fe20000000000 */
[----:B-----5:R4:W3:Y:S04]  /*23370*/  SHFL.IDX PT, R9, R82, 0x1, 0x181f ;  /* 0x00381f0052097f89 */ /* 0x0208e800000e0000 */
        /* <DEDUP_REMOVED lines=9> */
[CC--:B------:R-:W-:Y:S02]  /*23410*/  @!P5 LEA R10, P4, R190.reuse, R8.reuse, 0x1 ;  /* 0x00000008be0ad211 */ /* 0x0c0fe400078808ff */
        /* <DEDUP_REMOVED lines=26> */
.L_x_5256:
[----:B------:R-:W0:Y:S01]  /*235c0*/  LDC R12, c[0x0][0xce8] ;  /* 0x00033a00ff0c7b82 */ /* 0x000e220000000800 */
[----:B------:R-:W-:Y:S01]  /*235d0*/  ISETP.GE.AND P2, PT, R204, 0x40, PT ;  /* 0x00000040cc00780c */ /* 0x000fe20003f46270 */
[----:B------:R-:W-:Y:S01]  /*235e0*/  ULDC UR12, c[0x0][0xbc8] ;  /* 0x0002f200000c7ab9 */ /* 0x000fe20000000800 */
[----:B------:R-:W-:Y:S01]  /*235f0*/  IMAD R0, R206, 0x20, R195 ;  /* 0x00000020ce007824 */ /* 0x000fe200078e02c3 */
[----:B------:R-:W-:Y:S01]  /*23600*/  ISETP.GE.AND P4, PT, R192, UR12, PT ;  /* 0x0000000cc0007c0c */ /* 0x000fe2000bf86270 */
[----:B------:R-:W-:Y:S01]  /*23610*/  IMAD.U32 R3, RZ, RZ, UR59 ;  /* 0x0000003bff037e24 */ /* 0x000fe2000f8e00ff */
[----:B------:R-:W-:Y:S01]  /*23620*/  ISETP.GE.AND P3, PT, R190, UR12, PT ;  /* 0x0000000cbe007c0c */ /* 0x000fe2000bf66270 */
[----:B------:R-:W-:Y:S01]  /*23630*/  USHF.R.S32.HI UR8, URZ, 0x1f, UR60 ;  /* 0x0000001f3f087899 */ /* 0x000fe2000801143c */
[----:B------:R-:W-:Y:S01]  /*23640*/  BSSY B1, `(.L_x_5261) ;  /* 0x0000033000017945 */ /* 0x000fe20003800000 */
[----:B------:R-:W-:Y:S01]  /*23650*/  USHF.R.S32.HI UR9, URZ, 0x1f, UR58 ;  /* 0x0000001f3f097899 */ /* 0x000fe2000801143a */
[----:B------:R-:W-:Y:S01]  /*23660*/  ISETP.GE.AND P1, PT, R191, UR12, PT ;  /* 0x0000000cbf007c0c */ /* 0x000fe2000bf26270 */
[----:B------:R-:W-:Y:S01]  /*23670*/  IMAD R10, R3, 0x40, R0 ;  /* 0x00000040030a7824 */ /* 0x000fe200078e0200 */
[----:B------:R-:W-:-:S02]  /*23680*/  SEL R14, RZ, 0x1, P4 ;  /* 0x00000001ff0e7807 */ /* 0x000fc40002000000 */
[----:B------:R-:W-:Y:S02]  /*23690*/  SEL R15, RZ, 0xffffffff, P3 ;  /* 0xffffffffff0f7807 */ /* 0x000fe40001800000 */
[----:B0-----:R-:W-:-:S13]  /*236a0*/  ISETP.NE.AND P0, PT, R12, 0x1, PT ;  /* 0x000000010c00780c */ /* 0x001fda0003f05270 */
[----:B------:R-:W0:Y:S08]  /*236b0*/  @P0 LDC R11, c[0x0][0xcec] ;  /* 0x00033b00ff0b0b82 */ /* 0x000e300000000800 */
[----:B------:R-:W1:Y:S01]  /*236c0*/  @P0 LDC R13, c[0x0][0xcf0] ;  /* 0x00033c00ff0d0b82 */ /* 0x000e620000000800 */
[----:B------:R-:W-:Y:S05]  /*236d0*/  @P2 BRA `(.L_x_5262) ;  /* 0x0000000000a42947 */ /* 0x000fea0003800000 */
[----:B------:R-:W2:Y:S01]  /*236e0*/  S2R R4, SR_TID.X ;  /* 0x0000000000047919 */ /* 0x000ea20000002100 */
[----:B------:R-:W3:Y:S01]  /*236f0*/  LDC R5, c[0x0][0xce8] ;  /* 0x00033a00ff057b82 */ /* 0x000ee20000000800 */
[----:B------:R-:W-:Y:S01]  /*23700*/  IMAD.U32 R0, RZ, RZ, UR59 ;  /* 0x0000003bff007e24 */ /* 0x000fe2000f8e00ff */
[----:B------:R-:W-:Y:S02]  /*23710*/  ULDC UR5, c[0x0][0xb88] ;  /* 0x0002e20000057ab9 */ /* 0x000fe40000000800 */
[----:B---3--:R-:W-:Y:S02]  /*23720*/  IMAD R3, R5, UR5, RZ ;  /* 0x0000000505037c24 */ /* 0x008fe4000f8e02ff */
[----:B--2---:R-:W-:-:S04]  /*23730*/  IMAD R0, R0, 0x40, R4 ;  /* 0x0000004000007824 */ /* 0x004fc800078e0204 */
[----:B------:R-:W-:-:S05]  /*23740*/  VIADD R6, R0, 0xffffff80 ;  /* 0xffffff8000067836 */ /* 0x000fca0000000000 */
[----:B------:R-:W-:-:S13]  /*23750*/  ISETP.GE.AND P2, PT, R6, R3, PT ;  /* 0x000000030600720c */ /* 0x000fda0003f46270 */
[----:B------:R-:W-:Y:S05]  /*23760*/  @P2 BRA `(.L_x_5262) ;  /* 0x0000000000802947 */ /* 0x000fea0003800000 */
[----:B------:R-:W-:Y:S01]  /*23770*/  ISETP.NE.AND P2, PT, R5, 0x1, PT ;  /* 0x000000010500780c */ /* 0x000fe20003f45270 */
[----:B------:R-:W-:Y:S01]  /*23780*/  ULDC.64 UR10, c[0x0][0xc90] ;  /* 0x00032400000a7ab9 */ /* 0x000fe20000000a00 */
[----:B------:R-:W-:Y:S01]  /*23790*/  IMAD.MOV.U32 R4, RZ, RZ, R6 ;  /* 0x000000ffff047224 */ /* 0x000fe200078e0006 */
        /* <DEDUP_REMOVED lines=29> */
.L_x_5262:
[----:B------:R-:W-:Y:S05]  /*23970*/  BSYNC B1 ;  /* 0x0000000000017941 */ /* 0x000fea0003800000 */
.L_x_5261:
[----:B------:R-:W-:Y:S01]  /*23980*/  SEL R0, RZ, 0xffffffff, P1 ;  /* 0xffffffffff007807 */ /* 0x000fe20000800000 */
[----:B------:R-:W-:Y:S01]  /*23990*/  ULDC.64 UR10, c[0x0][0xbe8] ;  /* 0x0002fa00000a7ab9 */ /* 0x000fe20000000a00 */
[----:B------:R-:W-:Y:S01]  /*239a0*/  IMAD.SHL.U32 R15, R15, 0x2, RZ ;  /* 0x000000020f0f7824 */ /* 0x000fe200078e00ff */
[----:B------:R-:W-:Y:S01]  /*239b0*/  UIMAD UR5, UR8, UR10, URZ ;  /* 0x0000000a080572a4 */ /* 0x000fe2000f8e023f */
[----:B------:R-:W-:Y:S01]  /*239c0*/  ISETP.GE.AND P1, PT, R189, UR12, PT ;  /* 0x0000000cbd007c0c */ /* 0x000fe2000bf26270 */
[----:B------:R-:W-:Y:S01]  /*239d0*/  IMAD.SHL.U32 R5, R0, 0x4, RZ ;  /* 0x0000000400057824 */ /* 0x000fe200078e00ff */
[----:B------:R-:W-:Y:S01]  /*239e0*/  UIMAD.WIDE.U32 UR6, UR60, UR10, URZ ;  /* 0x0000000a3c0672a5 */ /* 0x000fe2000f8e003f */
[----:B0-----:R-:W-:Y:S01]  /*239f0*/  @P0 IMAD.HI.U32 R0, R10, R11, RZ ;  /* 0x0000000b0a000227 */ /* 0x001fe200078e00ff */
[----:B------:R-:W-:Y:S01]  /*23a00*/  UIMAD UR5, UR60, UR11, UR5 ;  /* 0x0000000b3c0572a4 */ /* 0x000fe2000f8e0205 */
[----:B------:R-:W-:Y:S01]  /*23a10*/  LOP3.LUT R14, R15, 0x2, R14, 0xe2, !PT ;  /* 0x000000020f0e7812 */ /* 0x000fe200078ee20e */
[----:B------:R-:W-:Y:S01]  /*23a20*/  BSSY B1, `(.L_x_5263) ;  /* 0x0000056000017945 */ /* 0x000fe20003800000 */
[----:B--2---:R-:W-:Y:S01]  /*23a30*/  IMAD.MOV.U32 R3, RZ, RZ, R10 ;  /* 0x000000ffff037224 */ /* 0x004fe200078e000a */
[----:B-1----:R-:W-:Y:S01]  /*23a40*/  @P0 SHF.R.U32.HI R3, RZ, R13, R0 ;  /* 0x0000000dff030219 */ /* 0x002fe20000011600 */
[----:B------:R-:W-:Y:S01]  /*23a50*/  ULDC.64 UR10, c[0x0][0xbf0] ;  /* 0x0002fc00000a7ab9 */ /* 0x000fe20000000a00 */
[----:B------:R-:W-:Y:S01]  /*23a60*/  SEL R0, RZ, 0xffffffff, P1 ;  /* 0xffffffffff007807 */ /* 0x000fe20000800000 */
[----:B------:R-:W-:Y:S01]  /*23a70*/  UIADD3 UR7, UR7, UR5, URZ ;  /* 0x0000000507077290 */ /* 0x000fe2000fffe03f */
[----:B------:R-:W-:Y:S01]  /*23a80*/  LOP3.LUT R14, R5, 0x4, R14, 0xe2, !PT ;  /* 0x00000004050e7812 */ /* 0x000fe200078ee20e */
[----:B------:R-:W-:Y:S01]  /*23a90*/  UIMAD UR5, UR9, UR10, URZ ;  /* 0x0000000a090572a4 */ /* 0x000fe2000f8e023f */
[----:B------:R-:W-:Y:S01]  /*23aa0*/  ISETP.GE.AND P1, PT, R188, UR12, PT ;  /* 0x0000000cbc007c0c */ /* 0x000fe2000bf26270 */
[----:B------:R-:W-:Y:S01]  /*23ab0*/  UIMAD.WIDE.U32 UR6, UR58, UR10, UR6 ;  /* 0x0000000a3a0672a5 */ /* 0x000fe2000f8e0006 */
[----:B------:R-:W-:Y:S01]  /*23ac0*/  IMAD.SHL.U32 R5, R0, 0x8, RZ ;  /* 0x0000000800057824 */ /* 0x000fe200078e00ff */
[----:B------:R-:W-:Y:S01]  /*23ad0*/  UIMAD UR5, UR58, UR11, UR5 ;  /* 0x0000000b3a0572a4 */ /* 0x000fe2000f8e0205 */
[--C-:B------:R-:W-:Y:S01]  /*23ae0*/  SHF.R.S32.HI R0, RZ, 0x1f, R3.reuse ;  /* 0x0000001fff007819 */ /* 0x100fe20000011403 */
[----:B------:R-:W-:Y:S01]  /*23af0*/  IMAD.MOV R9, RZ, RZ, -R3 ;  /* 0x000000ffff097224 */ /* 0x000fe200078e0a03 */
[----:B------:R-:W-:Y:S01]  /*23b00*/  ISETP.GE.AND P0, PT, R19, UR12, PT ;  /* 0x0000000c13007c0c */ /* 0x000fe2000bf06270 */
[----:B------:R-:W-:Y:S01]  /*23b10*/  UIADD3 UR5, UR7, UR5, URZ ;  /* 0x0000000507057290 */ /* 0x000fe2000fffe03f */
[----:B------:R-:W-:Y:S01]  /*23b20*/  LOP3.LUT R14, R5, 0x8, R14, 0xe2, !PT ;  /* 0x00000008050e7812 */ /* 0x000fe200078ee20e */
[----:B------:R-:W-:Y:S01]  /*23b30*/  IMAD.U32 R4, RZ, RZ, UR6 ;  /* 0x00000006ff047e24 */ /* 0x000fe2000f8e00ff */
[----:B------:R-:W-:Y:S01]  /*23b40*/  SEL R6, RZ, 0xffffffff, P1 ;  /* 0xffffffffff067807 */ /* 0x000fe20000800000 */
[----:B------:R-:W-:Y:S01]  /*23b50*/  IMAD.U32 R5, RZ, RZ, UR7 ;  /* 0x00000007ff057e24 */ /* 0x000fe2000f8e00ff */
[----:B------:R-:W-:Y:S01]  /*23b60*/  ULDC.64 UR6, c[0x0][0xbe0] ;  /* 0x0002f80000067ab9 */ /* 0x000fe20000000a00 */
[----:B------:R-:W-:Y:S01]  /*23b70*/  IMAD R9, R12, R9, R10 ;  /* 0x000000090c097224 */ /* 0x000fe200078e020a */
[----:B------:R-:W-:Y:S01]  /*23b80*/  SEL R8, RZ, 0xffffffff, P0 ;  /* 0xffffffffff087807 */ /* 0x000fe20000000000 */
[----:B------:R-:W-:Y:S01]  /*23b90*/  IMAD R0, R0, UR6, RZ ;  /* 0x0000000600007c24 */ /* 0x000fe2000f8e02ff */
[----:B------:R-:W-:Y:S01]  /*23ba0*/  ISETP.GE.AND P0, PT, R194, UR12, PT ;  /* 0x0000000cc2007c0c */ /* 0x000fe2000bf06270 */
[----:B------:R-:W-:Y:S01]  /*23bb0*/  IMAD.U32 R5, RZ, RZ, UR5 ;  /* 0x00000005ff057e24 */ /* 0x000fe2000f8e00ff */
[----:B------:R-:W-:Y:S01]  /*23bc0*/  ULDC UR5, c[0x0][0xb88] ;  /* 0x0002e20000057ab9 */ /* 0x000fe20000000800 */
[----:B------:R-:W-:Y:S01]  /*23bd0*/  IMAD.SHL.U32 R13, R6, 0x10, RZ ;  /* 0x00000010060d7824 */ /* 0x000fe200078e00ff */
[----:B------:R-:W-:Y:S01]  /*23be0*/  ISETP.GE.AND P2, PT, R193, UR12, PT ;  /* 0x0000000cc1007c0c */ /* 0x000fe2000bf46270 */
[C---:B------:R-:W-:Y:S01]  /*23bf0*/  IMAD R11, R3.reuse, UR7, R0 ;  /* 0x00000007030b7c24 */ /* 0x040fe2000f8e0200 */
[----:B------:R-:W-:Y:S01]  /*23c00*/  SHF.R.S32.HI R0, RZ, 0x1f, R9 ;  /* 0x0000001fff007819 */ /* 0x000fe20000011409 */
[----:B------:R-:W-:Y:S01]  /*23c10*/  IMAD.WIDE.U32 R4, R3, UR6, R4 ;  /* 0x0000000603047c25 */ /* 0x000fe2000f8e0004 */
[----:B------:R-:W-:Y:S01]  /*23c20*/  ULDC.64 UR6, c[0x0][0xbd8] ;  /* 0x0002f60000067ab9 */ /* 0x000fe20000000a00 */
[----:B------:R-:W-:-:S02]  /*23c30*/  LOP3.LUT R14, R13, 0x10, R14, 0xe2, !PT ;  /* 0x000000100d0e7812 */ /* 0x000fc400078ee20e */
[----:B------:R-:W-:Y:S02]  /*23c40*/  IMAD.SHL.U32 R3, R8, 0x20, RZ ;  /* 0x0000002008037824 */ /* 0x000fe400078e00ff */
[----:B------:R-:W-:Y:S02]  /*23c50*/  IMAD R0, R0, UR6, RZ ;  /* 0x0000000600007c24 */ /* 0x000fe4000f8e02ff */
[----:B------:R-:W-:Y:S01]  /*23c60*/  IMAD.IADD R5, R5, 0x1, R11 ;  /* 0x0000000105057824 */ /* 0x000fe200078e020b */
[----:B------:R-:W-:Y:S01]  /*23c70*/  LOP3.LUT R14, R3, 0x20, R14, 0xe2, !PT ;  /* 0x00000020030e7812 */ /* 0x000fe200078ee20e */
[----:B------:R-:W-:Y:S02]  /*23c80*/  IMAD R3, R9, UR7, R0 ;  /* 0x0000000709037c24 */ /* 0x000fe4000f8e0200 */
[----:B------:R-:W-:Y:S02]  /*23c90*/  IMAD.U32 R0, RZ, RZ, UR59 ;  /* 0x0000003bff007e24 */ /* 0x000fe4000f8e00ff */
[----:B------:R-:W-:-:S02]  /*23ca0*/  IMAD R27, R12, UR5, RZ ;  /* 0x000000050c1b7c24 */ /* 0x000fc4000f8e02ff */
[----:B------:R-:W-:Y:S02]  /*23cb0*/  IMAD R0, R0, 0x40, R195 ;  /* 0x0000004000007824 */ /* 0x000fe400078e02c3 */
[----:B------:R-:W-:Y:S01]  /*23cc0*/  IMAD.WIDE.U32 R4, R9, UR6, R4 ;  /* 0x0000000609047c25 */ /* 0x000fe2000f8e0004 */
        /* <DEDUP_REMOVED lines=43> */
.L_x_5264:
[----:B------:R-:W-:Y:S05]  /*23f80*/  BSYNC B1 ;  /* 0x0000000000017941 */ /* 0x000fea0003800000 */
.L_x_5263:
        /* <DEDUP_REMOVED lines=13> */
[C---:B------:R-:W-:Y:S01]  /*24060*/  @!P5 LEA R12, P0, R191.reuse, R8, 0x1 ;  /* 0x00000008bf0cd211 */ /* 0x040fe200078008ff */
        /* <DEDUP_REMOVED lines=22> */
.L_x_5260:
[----:B------:R-:W-:Y:S05]  /*241d0*/  BSYNC B0 ;  /* 0x0000000000007941 */ /* 0x000fea0003800000 */
.L_x_5255:
[----:B------:R-:W-:Y:S02]  /*241e0*/  ULDC UR5, c[0x0][0xd38] ;  /* 0x00034e0000057ab9 */ /* 0x000fe40000000800 */
[----:B------:R-:W-:-:S06]  /*241f0*/  UISETP.GE.AND UP0, UPT, UR4, UR5, UPT ;  /* 0x000000050400728c */ /* 0x000fcc000bf06270 */
[----:B------:R-:W-:-:S13]  /*24200*/  PLOP3.LUT P0, PT, PT, PT, UP0, 0x80, 0x0 ;  /* 0x000000000000781c */ /* 0x000fda0003f0f008 */
[----:B------:R-:W-:Y:S05]  /*24210*/  @!P0 BRA `(.L_x_5265) ;  /* 0xfffffdcc00488947 */ /* 0x000fea000383ffff */
[----:B------:R-:W-:Y:S05]  /*24220*/  EXIT ;  /* 0x000000000000794d */ /* 0x000fea0003800000 */
.L_x_5127:
        /* <DEDUP_REMOVED lines=15> */
[----:B------:R-:W0:Y:S01]  /*24320*/  S2R R13, SR_TID.X ;  /* 0x00000000000d7919 */ /* 0x000e220000002100 */
[----:B------:R-:W-:Y:S01]  /*24330*/  ULDC UR4, c[0x0][0x320] ;  /* 0x0000c80000047ab9 */ /* 0x000fe20000000800 */
[----:B------:R-:W-:Y:S01]  /*24340*/  ULDC UR5, c[0x0][0x3b8] ;  /* 0x0000ee0000057ab9 */ /* 0x000fe20000000800 */
[----:B------:R-:W-:Y:S01]  /*24350*/  LOP3.LUT R16, R16, 0xfffffdff, RZ, 0xc0, !PT ;  /* 0xfffffdff10107812 */ /* 0x000fe200078ec0ff */
[----:B------:R-:W1:Y:S01]  /*24360*/  S2UR UR6, SR_CgaCtaId ;  /* 0x00000000000679c3 */ /* 0x000e620000008800 */
[----:B------:R-:W-:Y:S01]  /*24370*/  ULDC.64 UR10, c[0x0][0x418] ;  /* 0x00010600000a7ab9 */ /* 0x000fe20000000a00 */
[----:B------:R2:W-:Y:S01]  /*24380*/  STL [R1+0x430], RZ ;  /* 0x000430ff01007387 */ /* 0x0005e20000100800 */
[----:B------:R-:W-:Y:S01]  /*24390*/  UISETP.NE.U32.AND UP0, UPT, UR10, URZ, UPT ;  /* 0x0000003f0a00728c */ /* 0x000fe2000bf05070 */
[----:B------:R-:W-:Y:S01]  /*243a0*/  IMAD.U32 R36, RZ, RZ, UR8 ;  /* 0x00000008ff247e24 */ /* 0x000fe2000f8e00ff */
[----:B------:R-:W-:Y:S01]  /*243b0*/  ULDC.64 UR42, c[0x0][0x2f0] ;  /* 0x0000bc00002a7ab9 */ /* 0x000fe20000000a00 */
[----:B------:R-:W-:Y:S01]  /*243c0*/  ULDC UR7, c[0x0][0x2b8] ;  /* 0x0000ae0000077ab9 */ /* 0x000fe20000000800 */
[----:B------:R-:W-:Y:S01]  /*243d0*/  UISETP.NE.AND.EX UP0, UPT, UR11, URZ, UPT, UP0 ;  /* 0x0000003f0b00728c */ /* 0x000fe2000bf05300 */
[----:B------:R-:W-:Y:S01]  /*243e0*/  IMAD.MOV.U32 R23, RZ, RZ, 0x1 ;  /* 0x00000001ff177424 */ /* 0x000fe200078e00ff */
[----:B------:R-:W-:Y:S01]  /*243f0*/  ULDC UR40, c[0x0][0x288] ;  /* 0x0000a20000287ab9 */ /* 0x000fe20000000800 */
[----:B------:R-:W-:Y:S01]  /*24400*/  ULDC UR41, c[0x0][0x448] ;  /* 0x0001120000297ab9 */ /* 0x000fe20000000800 */
[----:B------:R-:W-:Y:S01]  /*24410*/  IMAD.MOV.U32 R18, RZ, RZ, RZ ;  /* 0x000000ffff127224 */ /* 0x000fe200078e00ff */
[----:B------:R-:W-:Y:S01]  /*24420*/  UIMAD UR41, UR41, UR40, URZ ;  /* 0x00000028292972a4 */ /* 0x000fe2000f8e023f */
[----:B------:R-:W-:Y:S01]  /*24430*/  ULDC UR48, c[0x0][0xc] ;  /* 0x0000030000307ab9 */ /* 0x000fe20000000800 */
[----:B------:R-:W-:Y:S01]  /*24440*/  ULOP3.LUT UR47, UR61, 0x2, URZ, 0xfc, !UPT ;  /* 0x000000023d2f7892 */ /* 0x000fe2000f8efc3f */
[C---:B0-----:R-:W-:Y:S01]  /*24450*/  IMAD.SHL.U32 R32, R13.reuse, 0x8, RZ ;  /* 0x000000080d207824 */ /* 0x041fe200078e00ff */
[----:B------:R-:W-:-:S04]  /*24460*/  LOP3.LUT R12, R13, 0x7f, RZ, 0xc0, !PT ;  /* 0x0000007f0d0c7812 */ /* 0x000fc800078ec0ff */
[----:B------:R-:W-:-:S04]  /*24470*/  LOP3.LUT R11, R32, 0x38, RZ, 0xc0, !PT ;  /* 0x00000038200b7812 */ /* 0x000fc800078ec0ff */
[C---:B------:R-:W-:Y:S02]  /*24480*/  LOP3.LUT R0, R11.reuse, 0x40, RZ, 0xfc, !PT ;  /* 0x000000400b007812 */ /* 0x040fe400078efcff */
[C---:B------:R-:W-:Y:S02]  /*24490*/  ISETP.GE.AND P6, PT, R11.reuse, UR4, PT ;  /* 0x000000040b007c0c */ /* 0x040fe4000bfc6270 */
[C---:B------:R-:W-:Y:S02]  /*244a0*/  ISETP.GE.AND P1, PT, R0.reuse, UR4, PT ;  /* 0x0000000400007c0c */ /* 0x040fe4000bf26270 */
[----:B------:R-:W-:Y:S02]  /*244b0*/  ISETP.GE.AND P0, PT, R0, UR5, PT ;  /* 0x0000000500007c0c */ /* 0x000fe4000bf06270 */
[C---:B------:R-:W-:Y:S02]  /*244c0*/  ISETP.GE.AND P5, PT, R11.reuse, UR5, PT ;  /* 0x000000050b007c0c */ /* 0x040fe4000bfa6270 */
[----:B------:R-:W-:-:S02]  /*244d0*/  LOP3.LUT R2, R11, 0x180, RZ, 0xfc, !PT ;  /* 0x000001800b027812 */ /* 0x000fc400078efcff */
[C---:B------:R-:W-:Y:S02]  /*244e0*/  LOP3.LUT R8, R11.reuse, 0x80, RZ, 0xfc, !PT ;  /* 0x000000800b087812 */ /* 0x040fe400078efcff */
[----:B------:R-:W-:Y:S02]  /*244f0*/  LOP3.LUT R3, R11, 0x1c0, RZ, 0xfc, !PT ;  /* 0x000001c00b037812 */ /* 0x000fe400078efcff */
[----:B------:R-:W-:Y:S02]  /*24500*/  ISETP.GE.AND P2, PT, R2, UR5, PT ;  /* 0x0000000502007c0c */ /* 0x000fe4000bf46270 */
[----:B------:R-:W-:Y:S02]  /*24510*/  @P1 LOP3.LUT R16, R16, 0x200, RZ, 0xfc, !PT ;  /* 0x0000020010101812 */ /* 0x000fe400078efcff */
[----:B------:R-:W-:Y:S02]  /*24520*/  ISETP.GE.AND P4, PT, R8, UR4, PT ;  /* 0x0000000408007c0c */ /* 0x000fe4000bf86270 */
[----:B------:R-:W-:-:S02]  /*24530*/  LOP3.LUT R16, R16, 0xfffbffff, RZ, 0xc0, !PT ;  /* 0xfffbffff10107812 */ /* 0x000fc400078ec0ff */
[----:B------:R-:W-:Y:S02]  /*24540*/  ISETP.GE.AND P3, PT, R2, UR4, PT ;  /* 0x0000000402007c0c */ /* 0x000fe4000bf66270 */
[----:B------:R-:W-:Y:S02]  /*24550*/  @P0 LOP3.LUT R16, R16, 0x40000, RZ, 0xfc, !PT ;  /* 0x0004000010100812 */ /* 0x000fe400078efcff */
[----:B------:R-:W-:Y:S02]  /*24560*/  ISETP.GE.AND P1, PT, R3, UR4, PT ;  /* 0x0000000403007c0c */ /* 0x000fe4000bf26270 */
[----:B------:R-:W-:Y:S02]  /*24570*/  LOP3.LUT R16, R16, 0xfffffbff, RZ, 0xc0, !PT ;  /* 0xfffffbff10107812 */ /* 0x000fe400078ec0ff */
[----:B------:R-:W-:Y:S02]  /*24580*/  SEL R2, RZ, 0x40, P2 ;  /* 0x00000040ff027807 */ /* 0x000fe40001000000 */
[----:B------:R-:W-:-:S02]  /*24590*/  @P6 LOP3.LUT R16, R16, 0x400, RZ, 0xfc, !PT ;  /* 0x0000040010106812 */ /* 0x000fc400078efcff */
[----:B------:R-:W-:Y:S02]  /*245a0*/  LOP3.LUT R10, R11, 0xc0, RZ, 0xfc, !PT ;  /* 0x000000c00b0a7812 */ /* 0x000fe400078efcff */
[----:B------:R-:W-:Y:S02]  /*245b0*/  LOP3.LUT R16, R16, 0xfff7ffff, RZ, 0xc0, !PT ;  /* 0xfff7ffff10107812 */ /* 0x000fe400078ec0ff */
[----:B------:R-:W-:Y:S02]  /*245c0*/  ISETP.GE.AND P2, PT, R0, UR4, PT ;  /* 0x0000000400007c0c */ /* 0x000fe4000bf46270 */
[----:B------:R-:W-:Y:S02]  /*245d0*/  @P5 LOP3.LUT R16, R16, 0x80000, RZ, 0xfc, !PT ;  /* 0x0008000010105812 */ /* 0x000fe400078efcff */
[----:B------:R-:W-:Y:S02]  /*245e0*/  SEL R7, RZ, 0x40, P3 ;  /* 0x00000040ff077807 */ /* 0x000fe40001800000 */
[----:B------:R-:W-:-:S02]  /*245f0*/  SEL R33, RZ, 0x80, P1 ;  /* 0x00000080ff217807 */ /* 0x000fc40000800000 */
[----:B------:R-:W-:Y:S02]  /*24600*/  ISETP.GE.AND P3, PT, R0, UR5, PT ;  /* 0x0000000500007c0c */ /* 0x000fe4000bf66270 */
[----:B------:R-:W-:Y:S02]  /*24610*/  ISETP.GE.AND P1, PT, R10, UR4, PT ;  /* 0x000000040a007c0c */ /* 0x000fe4000bf26270 */
[----:B------:R-:W-:Y:S02]  /*24620*/  SEL R0, RZ, 0xffffffff, P2 ;  /* 0xffffffffff007807 */ /* 0x000fe40001000000 */
[----:B------:R-:W-:Y:S02]  /*24630*/  LOP3.LUT R16, R16, 0xffffffdf, RZ, 0xc0, !PT ;  /* 0xffffffdf10107812 */ /* 0x000fe400078ec0ff */
[----:B------:R-:W-:Y:S01]  /*24640*/  ISETP.GE.AND P0, PT, R3, UR5, PT ;  /* 0x0000000503007c0c */ /* 0x000fe2000bf06270 */
[----:B------:R-:W-:Y:S01]  /*24650*/  IMAD.SHL.U32 R6, R0, 0x2, RZ ;  /* 0x0000000200067824 */ /* 0x000fe200078e00ff */
[----:B------:R-:W-:-:S02]  /*24660*/  @P4 LOP3.LUT R16, R16, 0x20, RZ, 0xfc, !PT ;  /* 0x0000002010104812 */ /* 0x000fc400078efcff */
[----:B------:R-:W-:Y:S02]  /*24670*/  SEL R0, RZ, 0xffffff80, P0 ;  /* 0xffffff80ff007807 */ /* 0x000fe40000000000 */
[----:B------:R-:W-:Y:S02]  /*24680*/  ISETP.GE.AND P0, PT, R8, UR5, PT ;  /* 0x0000000508007c0c */ /* 0x000fe4000bf06270 */
[----:B------:R-:W-:Y:S02]  /*24690*/  LOP3.LUT R16, R16, 0xffffffef, RZ, 0xc0, !PT ;  /* 0xffffffef10107812 */ /* 0x000fe400078ec0ff */
[----:B------:R-:W-:Y:S02]  /*246a0*/  SEL R5, RZ, 0xffffffff, P3 ;  /* 0xffffffffff057807 */ /* 0x000fe40001800000 */
[----:B------:R-:W-:Y:S02]  /*246b0*/  @P1 LOP3.LUT R16, R16, 0x10, RZ, 0xfc, !PT ;  /* 0x0000001010101812 */ /* 0x000fe400078efcff */
[----:B------:R-:W-:Y:S01]  /*246c0*/  SEL R9, RZ, 0x4, P0 ;  /* 0x00000004ff097807 */ /* 0x000fe20000000000 */
[----:B------:R-:W-:Y:S01]  /*246d0*/  IMAD.SHL.U32 R5, R5, 0x2, RZ ;  /* 0x0000000205057824 */ /* 0x000fe200078e00ff */
[----:B------:R-:W-:-:S02]  /*246e0*/  LOP3.LUT R16, R16, 0xfffdffff, RZ, 0xc0, !PT ;  /* 0xfffdffff10107812 */ /* 0x000fc400078ec0ff */
[----:B------:R-:W-:Y:S02]  /*246f0*/  SEL R3, RZ, 0x1, P6 ;  /* 0x00000001ff037807 */ /* 0x000fe40003000000 */
[----:B------:R-:W-:Y:S02]  /*24700*/  @P0 LOP3.LUT R16, R16, 0x20000, RZ, 0xfc, !PT ;  /* 0x0002000010100812 */ /* 0x000fe400078efcff */
[----:B------:R-:W-:Y:S02]  /*24710*/  ISETP.GE.AND P0, PT, R10, UR5, PT ;  /* 0x000000050a007c0c */ /* 0x000fe4000bf06270 */
[----:B------:R-:W-:Y:S02]  /*24720*/  SEL R4, RZ, 0x1, P5 ;  /* 0x00000001ff047807 */ /* 0x000fe40002800000 */
[----:B------:R-:W-:Y:S02]  /*24730*/  LOP3.LUT R3, R6, 0x2, R3, 0xe2, !PT ;  /* 0x0000000206037812 */ /* 0x000fe400078ee203 */
[----:B------:R-:W-:-:S02]  /*24740*/  LOP3.LUT R6, R5, 0x2, R4, 0xe2, !PT ;  /* 0x0000000205067812 */ /* 0x000fc400078ee204 */
[----:B------:R-:W-:Y:S02]  /*24750*/  SEL R8, RZ, 0x8, P0 ;  /* 0x00000008ff087807 */ /* 0x000fe40000000000 */
[----:B------:R-:W-:Y:S02]  /*24760*/  LOP3.LUT R16, R16, 0xfffeffff, RZ, 0xc0, !PT ;  /* 0xfffeffff10107812 */ /* 0x000fe400078ec0ff */
[----:B------:R-:W-:Y:S02]  /*24770*/  LOP3.LUT R8, R8, R6, R9, 0xfe, !PT ;  /* 0x0000000608087212 */ /* 0x000fe400078efe09 */
[----:B------:R-:W-:Y:S02]  /*24780*/  LOP3.LUT R9, R11, 0x100, RZ, 0xfc, !PT ;  /* 0x000001000b097812 */ /* 0x000fe400078efcff */
[----:B------:R-:W-:Y:S02]  /*24790*/  @P0 LOP3.LUT R16, R16, 0x10000, RZ, 0xfc, !PT ;  /* 0x0001000010100812 */ /* 0x000fe400078efcff */
[----:B------:R-:W-:-:S02]  /*247a0*/  ISETP.GE.AND P0, PT, R9, UR4, PT ;  /* 0x0000000409007c0c */ /* 0x000fc4000bf06270 */
[----:B------:R-:W-:Y:S02]  /*247b0*/  SEL R4, RZ, 0x4, P4 ;  /* 0x00000004ff047807 */ /* 0x000fe40002000000 */
[----:B------:R-:W-:Y:S02]  /*247c0*/  SEL R5, RZ, 0x8, P1 ;  /* 0x00000008ff057807 */ /* 0x000fe40000800000 */
[----:B------:R-:W-:Y:S02]  /*247d0*/  LOP3.LUT R16, R16, 0xfffffff7, RZ, 0xc0, !PT ;  /* 0xfffffff710107812 */ /* 0x000fe400078ec0ff */
[----:B------:R-:W-:Y:S02]  /*247e0*/  LOP3.LUT R10, R11, 0x140, RZ, 0xfc, !PT ;  /* 0x000001400b0a7812 */ /* 0x000fe400078efcff */
[----:B------:R-:W-:Y:S02]  /*247f0*/  LOP3.LUT R4, R5, R3, R4, 0xfe, !PT ;  /* 0x0000000305047212 */ /* 0x000fe400078efe04 */
[----:B------:R-:W-:-:S02]  /*24800*/  SEL R5, RZ, 0x10, P0 ;  /* 0x00000010ff057807 */ /* 0x000fc40000000000 */
[----:B------:R-:W-:Y:S02]  /*24810*/  @P0 LOP3.LUT R16, R16, 0x8, RZ, 0xfc, !PT ;  /* 0x0000000810100812 */ /* 0x000fe400078efcff */
[----:B------:R-:W-:Y:S01]  /*24820*/  ISETP.GE.AND P0, PT, R10, UR4, PT ;  /* 0x000000040a007c0c */ /* 0x000fe2000bf06270 */
[----:B------:R-:W-:Y:S01]  /*24830*/  ULDC UR4, c[0x0][0x424] ;  /* 0x0001090000047ab9 */ /* 0x000fe20000000800 */
[----:B------:R-:W-:Y:S01]  /*24840*/  LOP3.LUT R16, R16, 0xfffffffb, RZ, 0xc0, !PT ;  /* 0xfffffffb10107812 */ /* 0x000fe200078ec0ff */
[----:B------:R-:W-:Y:S01]  /*24850*/  USEL UR4, UR4, 0x1, UP0 ;  /* 0x0000000104047887 */ /* 0x000fe20008000000 */
[----:B------:R-:W-:Y:S02]  /*24860*/  SEL R6, RZ, 0x20, P0 ;  /* 0x00000020ff067807 */ /* 0x000fe40000000000 */
[----:B------:R-:W-:Y:S01]  /*24870*/  LOP3.LUT R3, R32, 0x1f8, RZ, 0xc0, !PT ;  /* 0x000001f820037812 */ /* 0x000fe200078ec0ff */
[----:B------:R-:W-:Y:S01]  /*24880*/  UIMAD UR42, UR4, UR42, URZ ;  /* 0x0000002a042a72a4 */ /* 0x000fe2000f8e023f */
[----:B------:R-:W-:-:S02]  /*24890*/  ISETP.GE.AND P1, PT, R11, UR43, PT ;  /* 0x0000002b0b007c0c */ /* 0x000fc4000bf26270 */
[----:B------:R-:W-:Y:S01]  /*248a0*/  LOP3.LUT R3, R3, 0x38, R13, 0x78, !PT ;  /* 0x0000003803037812 */ /* 0x000fe200078e780d */
[----:B------:R-:W-:Y:S01]  /*248b0*/  UIADD3 UR4, UR42, 0x3f, URZ ;  /* 0x0000003f2a047890 */ /* 0x000fe2000fffe03f */
[----:B------:R-:W-:Y:S01]  /*248c0*/  LOP3.LUT R4, R6, R4, R5, 0xfe, !PT ;  /* 0x0000000406047212 */ /* 0x000fe200078efe05 */
[----:B------:R-:W-:Y:S01]  /*248d0*/  UIADD3 UR46, UR42, 0x1, -UR40 ;  /* 0x000000012a2e7890 */ /* 0x000fe2000fffe828 */
[----:B------:R-:W-:Y:S01]  /*248e0*/  @P0 LOP3.LUT R16, R16, 0x4, RZ, 0xfc, !PT ;  /* 0x0000000410100812 */ /* 0x000fe200078efcff */
[----:B------:R-:W-:Y:S01]  /*248f0*/  UIADD3 UR40, UR42, -UR40, URZ ;  /* 0x800000282a287290 */ /* 0x000fe2000fffe03f */
[----:B------:R-:W-:Y:S02]  /*24900*/  ISETP.GE.AND P0, PT, R9, UR5, PT ;  /* 0x0000000509007c0c */ /* 0x000fe4000bf06270 */
[----:B------:R-:W-:Y:S02]  /*24910*/  LOP3.LUT R16, R16, 0xffff7fff, RZ, 0xc0, !PT ;  /* 0xffff7fff10107812 */ /* 0x000fe400078ec0ff */
[----:B------:R-:W-:-:S02]  /*24920*/  SEL R9, RZ, 0x10, P0 ;  /* 0x00000010ff097807 */ /* 0x000fc40000000000 */
[----:B------:R-:W-:Y:S02]  /*24930*/  LOP3.LUT R32, R3, 0x200, R32, 0xf8, !PT ;  /* 0x0000020003207812 */ /* 0x000fe400078ef820 */
[----:B------:R-:W-:Y:S02]  /*24940*/  SHF.R.U32.HI R3, RZ, 0x3, R12 ;  /* 0x00000003ff037819 */ /* 0x000fe4000001160c */
[----:B------:R-:W-:-:S03]  /*24950*/  LOP3.LUT R4, R4, R7, RZ, 0xfc, !PT ;  /* 0x0000000704047212 */ /* 0x000fc600078efcff */
[----:B------:R-:W-:Y:S02]  /*24960*/  @P0 LOP3.LUT R16, R16, 0x8000, RZ, 0xfc, !PT ;  /* 0x0000800010100812 */ /* 0x000fe400078efcff */
[----:B------:R-:W-:Y:S01]  /*24970*/  ISETP.GE.AND P0, PT, R10, UR5, PT ;  /* 0x000000050a007c0c */ /* 0x000fe2000bf06270 */
[----:B------:R-:W-:Y:S01]  /*24980*/  UMOV UR5, 0x400 ;  /* 0x0000040000057882 */ /* 0x000fe20000000000 */
[----:B------:R-:W-:Y:S01]  /*24990*/  LOP3.LUT R16, R16, 0xffffbfff, RZ, 0xc0, !PT ;  /* 0xffffbfff10107812 */ /* 0x000fe200078ec0ff */
[----:B-1----:R-:W-:Y:S01]  /*249a0*/  ULEA UR5, UR6, UR5, 0x18 ;  /* 0x0000000506057291 */ /* 0x002fe2000f8ec03f */
[----:B------:R-:W-:Y:S02]  /*249b0*/  SEL R10, RZ, 0x20, P0 ;  /* 0x00000020ff0a7807 */ /* 0x000fe40000000000 */
[----:B------:R-:W-:Y:S02]  /*249c0*/  LOP3.LUT R33, R4, R33, RZ, 0xfc, !PT ;  /* 0x0000002104217212 */ /* 0x000fe400078efcff */
[----:B------:R-:W-:Y:S01]  /*249d0*/  LOP3.LUT R9, R10, R8, R9, 0xfe, !PT ;  /* 0x000000080a097212 */ /* 0x000fe200078efe09 */
[----:B------:R-:W-:Y:S01]  /*249e0*/  IMAD.U32 R17, RZ, RZ, UR5 ;  /* 0x00000005ff117e24 */ /* 0x000fe2000f8e00ff */
[----:B------:R-:W-:Y:S01]  /*249f0*/  USHF.R.S32.HI UR5, URZ, 0x1f, UR4 ;  /* 0x0000001f3f057899 */ /* 0x000fe20008011404 */
[----:B------:R-:W-:-:S02]  /*24a00*/  LOP3.LUT R29, R4, 0x40, RZ, 0xc0, !PT ;  /* 0x00000040041d7812 */ /* 0x000fc400078ec0ff */
[----:B------:R-:W-:Y:S01]  /*24a10*/  LOP3.LUT R9, R9, R2, RZ, 0xfc, !PT ;  /* 0x0000000209097212 */ /* 0x000fe200078efcff */
[----:B------:R-:W-:Y:S01]  /*24a20*/  IMAD.SHL.U32 R2, R13, 0x10, RZ ;  /* 0x000000100d027824 */ /* 0x000fe200078e00ff */
[----:B------:R-:W-:Y:S01]  /*24a30*/  @P0 LOP3.LUT R16, R16, 0x4000, RZ, 0xfc, !PT ;  /* 0x0000400010100812 */ /* 0x000fe200078efcff */
[----:B------:R-:W-:Y:S01]  /*24a40*/  ULEA.HI UR5, UR5, UR4, URZ, 0x6 ;  /* 0x0000000405057291 */ /* 0x000fe2000f8f303f */
[C---:B------:R-:W-:Y:S01]  /*24a50*/  LOP3.LUT R0, R9.reuse, 0x80, R0, 0xc8, !PT ;  /* 0x0000008009007812 */ /* 0x040fe200078ec800 */
[----:B------:R-:W-:Y:S01]  /*24a60*/  IMAD R22, R32, 0x2, R17 ;  /* 0x0000000220167824 */ /* 0x000fe200078e0211 */
[----:B------:R-:W-:Y:S01]  /*24a70*/  LOP3.LUT R9, R9, 0x40, RZ, 0xc0, !PT ;  /* 0x0000004009097812 */ /* 0x000fe200078ec0ff */
[----:B------:R-:W-:Y:S01]  /*24a80*/  USHF.R.S32.HI UR39, URZ, 0x6, UR5 ;  /* 0x000000063f277899 */ /* 0x000fe20008011405 */
[----:B------:R-:W-:Y:S02]  /*24a90*/  LOP3.LUT R2, R3, 0x70, R2, 0xf8, !PT ;  /* 0x0000007003027812 */ /* 0x000fe400078ef802 */
[----:B------:R-:W-:-:S02]  /*24aa0*/  SHF.R.U32.HI R2, RZ, 0x2, R9 ;  /* 0x00000002ff027819 */ /* 0x000fc40000011609 */
[----:B------:R-:W-:Y:S02]  /*24ab0*/  SHF.R.U32.HI R0, RZ, 0x3, R0 ;  /* 0x00000003ff007819 */ /* 0x000fe40000011600 */
[----:B------:R-:W-:Y:S01]  /*24ac0*/  ISETP.GE.AND P0, PT, R11, UR7, PT ;  /* 0x000000070b007c0c */ /* 0x000fe2000bf06270 */
[----:B------:R2:W-:Y:S01]  /*24ad0*/  STL [R1+0x414], R2 ;  /* 0x0004140201007387 */ /* 0x0005e20000100800 */
[----:B------:R-:W-:Y:S02]  /*24ae0*/  LOP3.LUT R16, R16, 0xffefffff, RZ, 0xc0, !PT ;  /* 0xffefffff10107812 */ /* 0x000fe400078ec0ff */
[----:B------:R-:W-:Y:S01]  /*24af0*/  LOP3.LUT R28, R33, 0x80, RZ, 0xc0, !PT ;  /* 0x00000080211c7812 */ /* 0x000fe200078ec0ff */
[----:B------:R2:W-:Y:S01]  /*24b00*/  STL [R1+0x410], R0 ;  /* 0x0004100001007387 */ /* 0x0005e20000100800 */
[----:B------:R-:W-:Y:S02]  /*24b10*/  LOP3.LUT R16, R16, 0xfffffffd, RZ, 0xc0, !PT ;  /* 0xfffffffd10107812 */ /* 0x000fe400078ec0ff */
[----:B------:R-:W-:-:S02]  /*24b20*/  SHF.R.U32.HI R29, RZ, 0x2, R29 ;  /* 0x00000002ff1d7819 */ /* 0x000fc4000001161d */
[----:B------:R-:W-:Y:S02]  /*24b30*/  @P1 LOP3.LUT R16, R16, 0x2, RZ, 0xfc, !PT ;  /* 0x0000000210101812 */ /* 0x000fe400078efcff */
[----:B------:R-:W-:Y:S02]  /*24b40*/  SHF.R.U32.HI R28, RZ, 0x3, R28 ;  /* 0x00000003ff1c7819 */ /* 0x000fe4000001161c */
[----:B------:R-:W-:-:S07]  /*24b50*/  @P0 LOP3.LUT R16, R16, 0x100000, RZ, 0xfc, !PT ;  /* 0x0010000010100812 */ /* 0x000fce00078efcff */
.L_x_5325:
        /* <DEDUP_REMOVED lines=13> */
[----:B-12345:R-:W-:Y:S05]  /*24c30*/  @P0 BRA `(.L_x_5267) ;  /* 0x0000000000200947 */ /* 0x03efea0003800000 */
        /* <DEDUP_REMOVED lines=8> */
.L_x_5267:
[----:B------:R-:W-:Y:S01]  /*24cc0*/  ULDC UR8, c[0x0][0xd54] ;  /* 0x0003550000087ab9 */ /* 0x000fe20000000800 */
[----:B------:R-:W-:Y:S01]  /*24cd0*/  UMOV UR6, UR7 ;  /* 0x0000000700067c82 */ /* 0x000fe20008000000 */
[----:B------:R-:W-:-:S11]  /*24ce0*/  UISETP.NE.AND UP0, UPT, UR8, 0x1, UPT ;  /* 0x000000010800788c */ /* 0x000fd6000bf05270 */
[----:B------:R-:W-:Y:S02]  /*24cf0*/  @UP0 ULDC.64 UR10, c[0x0][0xd58] ;  /* 0x00035600000a0ab9 */ /* 0x000fe40000000a00 */
[----:B------:R-:W-:-:S04]  /*24d00*/  UIMAD.WIDE.U32 UR4, UR7, UR10, URZ ;  /* 0x0000000a070472a5 */ /* 0x000fc8000f8e003f */
[----:B------:R-:W-:-:S04]  /*24d10*/  @UP0 USHF.R.U32.HI UR6, URZ, UR11, UR5 ;  /* 0x0000000b3f060299 */ /* 0x000fc80008011605 */
[----:B------:R-:W-:-:S12]  /*24d20*/  UIMAD UR4, UR6, UR8, URZ ;  /* 0x00000008060472a4 */ /* 0x000fd8000f8e023f */
.L_x_5268:
        /* <DEDUP_REMOVED lines=20> */
[----:B--2---:R-:W-:Y:S01]  /*24e70*/  IMAD.U32 R2, RZ, RZ, UR4 ;  /* 0x00000004ff027e24 */ /* 0x004fe2000f8e00ff */
        /* <DEDUP_REMOVED lines=15> */
[----:B------:R-:W-:Y:S02]  /*24f70*/  PLOP3.LUT P0, PT, PT, PT, UP0, 0x40, 0x0 ;  /* 0x000000000000781c */ /* 0x000fe40003f0e808 */
[----:B------:R-:W-:-:S11]  /*24f80*/  IMAD.U32 R0, RZ, RZ, UR4 ;  /* 0x00000004ff007e24 */ /* 0x000fd6000f8e00ff */
        /* <DEDUP_REMOVED lines=11> */
.L_x_5270:
[----:B------:R-:W-:-:S11]  /*25040*/  UISETP.NE.AND UP1, UPT, UR5, 0x1, UPT ;  /* 0x000000010500788c */ /* 0x000fd6000bf25270 */
[----:B------:R-:W-:Y:S02]  /*25050*/  @UP1 ULDC.64 UR8, c[0x0][0xae0] ;  /* 0x0002b80000081ab9 */ /* 0x000fe40000000a00 */
[----:B------:R-:W-:-:S04]  /*25060*/  UIMAD.WIDE.U32 UR6, UR4, UR8, URZ ;  /* 0x00000008040672a5 */ /* 0x000fc8000f8e003f */
[----:B------:R-:W-:-:S12]  /*25070*/  @UP1 USHF.R.U32.HI UR4, URZ, UR9, UR7 ;  /* 0x000000093f041299 */ /* 0x000fd80008011607 */
.L_x_5271:
[----:B------:R-:W-:-:S06]  /*25080*/  UIMAD UR4, UR4, UR5, UR5 ;  /* 0x00000005040472a4 */ /* 0x000fcc000f8e0205 */
[----:B------:R-:W-:-:S07]  /*25090*/  VIMNMX R0, R0, UR4, PT ;  /* 0x0000000400007c48 */ /* 0x000fce000bfe0100 */
.L_x_5269:
[----:B------:R-:W-:Y:S01]  /*250a0*/  VIADD R0, R0, 0x3f ;  /* 0x0000003f00007836 */ /* 0x000fe20000000000 */
[----:B------:R-:W-:Y:S01]  /*250b0*/  UISETP.NE.AND UP1, UPT, UR49, URZ, UPT ;  /* 0x0000003f3100728c */ /* 0x000fe2000bf25270 */
[----:B------:R-:W-:Y:S01]  /*250c0*/  PLOP3.LUT P0, PT, PT, PT, UP0, 0x40, 0x0 ;  /* 0x000000000000781c */ /* 0x000fe20003f0e808 */
[----:B------:R-:W-:Y:S02]  /*250d0*/  UMOV UR4, UR43 ;  /* 0x0000002b00047c82 */ /* 0x000fe40008000000 */
[----:B------:R-:W-:-:S04]  /*250e0*/  SHF.R.S32.HI R3, RZ, 0x1f, R0 ;  /* 0x0000001fff037819 */ /* 0x000fc80000011400 */
[----:B------:R-:W-:-:S03]  /*250f0*/  LEA.HI R3, R3, R0, RZ, 0x6 ;  /* 0x0000000003037211 */ /* 0x000fc600078f30ff */
[----:B------:R-:W-:Y:S01]  /*25100*/  @UP1 ULDC UR6, c[0x0][0x44c] ;  /* 0x0001130000061ab9 */ /* 0x000fe20000000800 */
[----:B------:R-:W-:Y:S01]  /*25110*/  SHF.R.S32.HI R3, RZ, 0x6, R3 ;  /* 0x00000006ff037819 */ /* 0x000fe20000011403 */
[----:B------:R-:W-:Y:S01]  /*25120*/  UIMAD.WIDE.U32 UR6, UR43, UR6, URZ ;  /* 0x000000062b0672a5 */ /* 0x000fe2000f8e003f */
[----:B------:R-:W-:Y:S02]  /*25130*/  @UP1 ULDC UR8, c[0x0][0x450] ;  /* 0x0001140000081ab9 */ /* 0x000fe40000000800 */
[----:B------:R-:W-:Y:S01]  /*25140*/  VIMNMX R24, R3, UR39, PT ;  /* 0x0000002703187c48 */ /* 0x000fe2000bfe0100 */
[----:B------:R-:W-:-:S03]  /*25150*/  @UP1 USHF.R.U32.HI UR4, URZ, UR8, UR7 ;  /* 0x000000083f041299 */ /* 0x000fc60008011607 */
[----:B------:R-:W-:Y:S01]  /*25160*/  ULDC UR8, c[0x0][0xad4] ;  /* 0x0002b50000087ab9 */ /* 0x000fe20000000800 */
[----:B------:R0:W-:Y:S01]  /*25170*/  STL [R1+0x418], R24 ;  /* 0x0004181801007387 */ /* 0x0001e20000100800 */
[----:B------:R-:W-:-:S04]  /*25180*/  UIADD3 UR4, UR40, UR4, URZ ;  /* 0x0000000428047290 */ /* 0x000fc8000fffe03f */
        /* <DEDUP_REMOVED lines=12> */
.L_x_5273:
[----:B------:R-:W-:-:S11]  /*25250*/  UISETP.NE.AND UP0, UPT, UR5, 0x1, UPT ;  /* 0x000000010500788c */ /* 0x000fd6000bf05270 */
[----:B------:R-:W-:Y:S02]  /*25260*/  @UP0 ULDC.64 UR10, c[0x0][0xae0] ;  /* 0x0002b800000a0ab9 */ /* 0x000fe40000000a00 */
[----:B------:R-:W-:-:S04]  /*25270*/  UIMAD.WIDE.U32 UR6, UR4, UR10, URZ ;  /* 0x0000000a040672a5 */ /* 0x000fc8000f8e003f */
[----:B------:R-:W-:-:S12]  /*25280*/  @UP0 USHF.R.U32.HI UR4, URZ, UR11, UR7 ;  /* 0x0000000b3f040299 */ /* 0x000fd80008011607 */
.L_x_5274:
[----:B------:R-:W-:-:S04]  /*25290*/  UIMAD UR4, UR4, UR5, URZ ;  /* 0x00000005040472a4 */ /* 0x000fc8000f8e023f */
[----:B------:R-:W-:-:S04]  /*252a0*/  UISETP.LT.AND UP0, UPT, UR8, UR4, UPT ;  /* 0x000000040800728c */ /* 0x000fc8000bf01270 */
[----:B------:R-:W-:-:S12]  /*252b0*/  USEL UR8, UR8, UR4, !UP0 ;  /* 0x0000000408087287 */ /* 0x000fd8000c000000 */
.L_x_5272:
[----:B------:R-:W-:Y:S01]  /*252c0*/  USHF.R.S32.HI UR4, URZ, 0x1f, UR8 ;  /* 0x0000001f3f047899 */ /* 0x000fe20008011408 */
[----:B------:R-:W-:Y:S03]  /*252d0*/  BSSY B7, `(.L_x_5275) ;  /* 0x00003b3000077945 */ /* 0x000fe60003800000 */
[----:B------:R-:W-:-:S04]  /*252e0*/  ULEA.HI UR4, UR4, UR8, URZ, 0x6 ;  /* 0x0000000804047291 */ /* 0x000fc8000f8f303f */
[----:B------:R-:W-:-:S04]  /*252f0*/  USHF.R.S32.HI UR4, URZ, 0x6, UR4 ;  /* 0x000000063f047899 */ /* 0x000fc80008011404 */
[----:B------:R-:W-:-:S04]  /*25300*/  UISETP.LT.AND UP0, UPT, URZ, UR4, UPT ;  /* 0x000000043f00728c */ /* 0x000fc8000bf01270 */
[----:B------:R-:W-:-:S06]  /*25310*/  USEL UR44, URZ, UR4, !UP0 ;  /* 0x000000043f2c7287 */ /* 0x000fcc000c000000 */
[----:B------:R-:W-:-:S13]  /*25320*/  ISETP.GT.AND P0, PT, R24, UR44, PT ;  /* 0x0000002c18007c0c */ /* 0x000fda000bf04270 */
        /* <DEDUP_REMOVED lines=18> */
.L_x_5276:
        /* <DEDUP_REMOVED lines=19> */
[----:B01---5:R-:W-:Y:S05]  /*25580*/  CALL.ABS.NOINC R2 ;  /* 0x0000000002007343 */ /* 0x023fea0003c00000 */
.L_x_5279:
[----:B------:R-:W-:Y:S05]  /*25590*/  BSYNC B6 ;  /* 0x0000000000067941 */ /* 0x000fea0003800000 */
.L_x_5278:
        /* <DEDUP_REMOVED lines=19> */
[----:B0-2--5:R-:W-:Y:S05]  /*256d0*/  CALL.ABS.NOINC R2 ;  /* 0x0000000002007343 */ /* 0x025fea0003c00000 */
.L_x_5282:
        /* <DEDUP_REMOVED lines=15> */
.L_x_5281:
[----:B------:R-:W-:Y:S05]  /*257d0*/  BSYNC B6 ;  /* 0x0000000000067941 */ /* 0x000fea0003800000 */
.L_x_5280:
[----:B------:R-:W-:Y:S01]  /*257e0*/  ULDC.64 UR4, c[0x0][0xaf0] ;  /* 0x0002bc0000047ab9 */ /* 0x000fe20000000a00 */
[----:B------:R-:W-:Y:S01]  /*257f0*/  IMAD.U32 R26, RZ, RZ, UR38 ;  /* 0x00000026ff1a7e24 */ /* 0x000fe2000f8e00ff */
[----:B------:R-:W-:Y:S01]  /*25800*/  UISETP.NE.U32.AND UP0, UPT, UR4, URZ, UPT ;  /* 0x0000003f0400728c */ /* 0x000fe2000bf05070 */
[----:B------:R-:W1:Y:S03]  /*25810*/  LDC R10, c[0x0][0x430] ;  /* 0x00010c00ff0a7b82 */ /* 0x000e660000000800 */
        /* <DEDUP_REMOVED lines=9> */
[----:B------:R-:W-:Y:S01]  /*258b0*/  IMAD.U32 R19, RZ, RZ, UR4 ;  /* 0x00000004ff137e24 */ /* 0x000fe2000f8e00ff */
[----:B------:R-:W-:Y:S01]  /*258c0*/  LEA R25, R24, 0xffffffc0, 0x6 ;  /* 0xffffffc018197811 */ /* 0x000fe200078e30ff */
[----:B------:R-:W-:Y:S06]  /*258d0*/  BRA.DIV UR5, `(.L_x_5283) ;  /* 0x0000003e05407947 */ /* 0x000fec000b800000 */
.L_x_5342:
[----:B------:R-:W3:Y:S01]  /*258e0*/  S2R R0, SR_TID.X ;  /* 0x0000000000007919 */ /* 0x000ee20000002100 */
[----:B-1----:R-:W-:Y:S01]  /*258f0*/  ISETP.NE.AND P1, PT, R10, 0x1, PT ;  /* 0x000000010a00780c */ /* 0x002fe20003f25270 */
[----:B------:R-:W-:Y:S01]  /*25900*/  IMAD.MOV.U32 R35, RZ, RZ, RZ ;  /* 0x000000ffff237224 */ /* 0x000fe200078e00ff */
[----:B-----5:R-:W-:Y:S01]  /*25910*/  SHF.R.S32.HI R30, RZ, 0x1f, R26 ;  /* 0x0000001fff1e7819 */ /* 0x020fe2000001141a */
[----:B--2---:R-:W1:Y:S01]  /*25920*/  S2R R2, SR_TID.X ;  /* 0x0000000000027919 */ /* 0x004e620000002100 */
[----:B------:R-:W-:-:S09]  /*25930*/  LOP3.LUT R16, R16, 0xffffdfff, RZ, 0xc0, !PT ;  /* 0xffffdfff10107812 */ /* 0x000fd200078ec0ff */
[----:B------:R-:W2:Y:S01]  /*25940*/  @P1 LDC R4, c[0x0][0x434] ;  /* 0x00010d00ff041b82 */ /* 0x000ea20000000800 */
[----:B------:R-:W-:-:S07]  /*25950*/  @P1 LOP3.LUT R16, R16, 0x2000, RZ, 0xfc, !PT ;  /* 0x0000200010101812 */ /* 0x000fce00078efcff */
[----:B------:R-:W4:Y:S01]  /*25960*/  @P1 LDC R5, c[0x0][0x438] ;  /* 0x00010e00ff051b82 */ /* 0x000f220000000800 */
[----:B---3--:R-:W-:Y:S01]  /*25970*/  LOP3.LUT R0, R0, 0x7f, RZ, 0xc0, !PT ;  /* 0x0000007f00007812 */ /* 0x008fe200078ec0ff */
[----:B-1----:R-:W-:-:S03]  /*25980*/  IMAD.SHL.U32 R8, R2, 0x10, RZ ;  /* 0x0000001002087824 */ /* 0x002fc600078e00ff */
[----:B------:R-:W-:-:S04]  /*25990*/  SHF.R.U32.HI R0, RZ, 0x3, R0 ;  /* 0x00000003ff007819 */ /* 0x000fc80000011600 */
[----:B------:R-:W-:-:S05]  /*259a0*/  LOP3.LUT R8, R0, 0x70, R8, 0xf8, !PT ;  /* 0x0000007000087812 */ /* 0x000fca00078ef808 */
[----:B------:R-:W-:-:S04]  /*259b0*/  IMAD.IADD R0, R8, 0x1, R25 ;  /* 0x0000000108007824 */ /* 0x000fc800078e0219 */
[C---:B------:R-:W-:Y:S01]  /*259c0*/  IMAD.IADD R37, R0.reuse, 0x1, R31 ;  /* 0x0000000100257824 */ /* 0x040fe200078e021f */
[----:B------:R-:W-:-:S03]  /*259d0*/  ISETP.GE.AND P0, PT, R0, UR42, PT ;  /* 0x0000002a00007c0c */ /* 0x000fc6000bf06270 */
[----:B--2---:R-:W-:Y:S01]  /*259e0*/  @P1 IMAD.HI.U32 R4, R37, R4, RZ ;  /* 0x0000000425041227 */ /* 0x004fe200078e00ff */
[----:B------:R-:W-:-:S03]  /*259f0*/  ISETP.GT.U32.OR P0, PT, R8, 0x3f, P0 ;  /* 0x0000003f0800780c */ /* 0x000fc60000704470 */
[----:B------:R-:W-:Y:S01]  /*25a00*/  IMAD.MOV.U32 R0, RZ, RZ, R37 ;  /* 0x000000ffff007224 */ /* 0x000fe200078e0025 */
[----:B----4-:R-:W-:-:S09]  /*25a10*/  @P1 SHF.R.U32.HI R0, RZ, R5, R4 ;  /* 0x00000005ff001219 */ /* 0x010fd20000011604 */
[----:B------:R-:W1:Y:S01]  /*25a20*/  @!P0 LDC.64 R2, c[0x0][0x428] ;  /* 0x00010a00ff028b82 */ /* 0x000e620000000a00 */
[----:B------:R-:W-:-:S07]  /*25a30*/  @!P0 SHF.R.S32.HI R7, RZ, 0x1f, R0 ;  /* 0x0000001fff078819 */ /* 0x000fce0000011400 */
[----:B------:R-:W2:Y:S01]  /*25a40*/  @!P0 LDC.64 R4, c[0x0][0x418] ;  /* 0x00010600ff048b82 */ /* 0x000ea20000000a00 */
[----:B-1----:R-:W-:-:S04]  /*25a50*/  @!P0 IMAD R6, R30, R2, RZ ;  /* 0x000000021e068224 */ /* 0x002fc800078e02ff */
[C---:B------:R-:W-:Y:S02]  /*25a60*/  @!P0 IMAD R9, R26.reuse, R3, R6 ;  /* 0x000000031a098224 */ /* 0x040fe400078e0206 */
[--C-:B------:R-:W-:Y:S02]  /*25a70*/  @!P0 IMAD.MOV.U32 R6, RZ, RZ, R0.reuse ;  /* 0x000000ffff068224 */ /* 0x100fe400078e0000 */
[----:B------:R-:W-:Y:S02]  /*25a80*/  IMAD.MOV R0, RZ, RZ, -R0 ;  /* 0x000000ffff007224 */ /* 0x000fe400078e0a00 */
[----:B------:R-:W-:-:S04]  /*25a90*/  @!P0 IMAD.WIDE.U32 R2, R26, R2, R6 ;  /* 0x000000021a028225 */ /* 0x000fc800078e0006 */
[----:B------:R-:W-:Y:S01]  /*25aa0*/  IMAD R37, R10, R0, R37 ;  /* 0x000000000a257224 */ /* 0x000fe200078e0225 */
[C---:B--2---:R-:W-:Y:S01]  /*25ab0*/  @!P0 LEA R4, P1, R2.reuse, R4, 0x2 ;  /* 0x0000000402048211 */ /* 0x044fe200078210ff */
[----:B------:R-:W-:Y:S02]  /*25ac0*/  IMAD R0, RZ, RZ, -UR38 ;  /* 0x80000026ff007e24 */ /* 0x000fe4000f8e02ff */
[----:B------:R-:W-:Y:S02]  /*25ad0*/  @!P0 IMAD.IADD R3, R3, 0x1, R9 ;  /* 0x0000000103038824 */ /* 0x000fe400078e0209 */
[----:B------:R-:W-:Y:S02]  /*25ae0*/  IMAD R19, R19, R0, UR45 ;  /* 0x0000002d13137e24 */ /* 0x000fe4000f8e0200 */
[----:B------:R-:W-:Y:S01]  /*25af0*/  IMAD.U32 R0, RZ, RZ, UR47 ;  /* 0x0000002fff007e24 */ /* 0x000fe2000f8e00ff */
[----:B------:R-:W-:-:S04]  /*25b00*/  @!P0 LEA.HI.X R5, R2, R5, R3, 0x2, P1 ;  /* 0x0000000502058211 */ /* 0x000fc800008f1403 */
[----:B------:R-:W-:Y:S01]  /*25b10*/  ISETP.NE.AND P2, PT, R0, 0x3, PT ;  /* 0x000000030000780c */ /* 0x000fe20003f45270 */
[----:B------:R1:W5:Y:S01]  /*25b20*/  @!P0 LDG.E R35, desc[UR36][R4.64] ;  /* 0x0000002404238981 */ /* 0x000362000c1e1900 */
[----:B------:R-:W-:Y:S02]  /*25b30*/  ISETP.GT.U32.AND P0, PT, R8, 0x3f, PT ;  /* 0x0000003f0800780c */ /* 0x000fe40003f04070 */
[----:B------:R-:W-:Y:S02]  /*25b40*/  LOP3.LUT R16, R16, 0xfffff7ff, RZ, 0xc0, !PT ;  /* 0xfffff7ff10107812 */ /* 0x000fe400078ec0ff */
[----:B0-----:R-:W-:-:S07]  /*25b50*/  SHF.R.S32.HI R24, RZ, 0x1f, R19 ;  /* 0x0000001fff187819 */ /* 0x001fce0000011413 */
[----:B------:R-:W-:-:S04]  /*25b60*/  @P2 LOP3.LUT R16, R16, 0x800, RZ, 0xfc, !PT ;  /* 0x0000080010102812 */ /* 0x000fc800078efcff */
[----:B------:R-:W-:-:S04]  /*25b70*/  LOP3.LUT R16, R16, 0xfffffffe, RZ, 0xc0, !PT ;  /* 0xfffffffe10107812 */ /* 0x000fc800078ec0ff */
[----:B------:R-:W-:Y:S01]  /*25b80*/  @P0 LOP3.LUT R16, R16, 0x1, RZ, 0xfc, !PT ;  /* 0x0000000110100812 */ /* 0x000fe200078efcff */
[----:B-1----:R-:W-:Y:S06]  /*25b90*/  @!P2 BRA `(.L_x_5284) ;  /* 0x000000000004a947 */ /* 0x002fec0003800000 */
[----:B------:R-:W-:Y:S01]  /*25ba0*/  BPT.TRAP 0x1 ;  /* 0x000000040000795c */ /* 0x000fe20000300000 */
.L_x_5284:
[----:B------:R-:W-:Y:S01]  /*25bb0*/  IMAD R27, R18, 0x8, R17 ;  /* 0x00000008121b7824 */ /* 0x000fe200078e0211 */
[----:B------:R-:W-:Y:S01]  /*25bc0*/  SHF.L.U32 R0, R23, 0x1f, RZ ;  /* 0x0000001f17007819 */ /* 0x000fe200000006ff */
[----:B------:R-:W-:Y:S03]  /*25bd0*/  BSSY B0, `(.L_x_5285) ;  /* 0x0000003000007945 */ /* 0x000fe60003800000 */
[----:B------:R-:W0:Y:S02]  /*25be0*/  SYNCS.PHASECHK.TRANS64.TRYWAIT P0, [R27+URZ+0x38840], R0 ;  /* 0x038840001b0075a7 */ /* 0x000e24000800017f */
[----:B0-----:R-:W-:Y:S05]  /*25bf0*/  @!P0 BRA `(.L_x_5286) ;  /* 0x0000003800a48947 */ /* 0x001fea0003800000 */
.L_x_5343:
[----:B------:R-:W-:Y:S05]  /*25c00*/  BSYNC B0 ;  /* 0x0000000000007941 */ /* 0x000fea0003800000 */
.L_x_5285:
[----:B0-----:R-:W-:Y:S01]  /*25c10*/  SHF.R.S32.HI R0, RZ, 0x1f, R37 ;  /* 0x0000001fff007819 */ /* 0x001fe20000011425 */
[----:B------:R-:W-:Y:S01]  /*25c20*/  ULDC.64 UR4, c[0x0][0x300] ;  /* 0x0000c00000047ab9 */ /* 0x000fe20000000a00 */
[----:B-----5:R-:W-:Y:S01]  /*25c30*/  SHF.R.S32.HI R4, RZ, 0x1f, R35 ;  /* 0x0000001fff047819 */ /* 0x020fe20000011423 */
[----:B------:R-:W-:Y:S01]  /*25c40*/  IMAD.WIDE.U32 R2, R37, UR4, RZ ;  /* 0x0000000425027c25 */ /* 0x000fe2000f8e00ff */
[----:B------:R-:W0:Y:S01]  /*25c50*/  S2R R6, SR_TID.X ;  /* 0x0000000000067919 */ /* 0x000e220000002100 */
[----:B------:R-:W-:Y:S01]  /*25c60*/  LOP3.LUT P2, RZ, R16, 0x2, RZ, 0xc0, !PT ;  /* 0x0000000210ff7812 */ /* 0x000fe2000784c0ff */
[----:B------:R1:W-:Y:S04]  /*25c70*/  STL [R1+0x428], R0 ;  /* 0x0004280001007387 */ /* 0x0003e80000100800 */
[----:B------:R2:W-:Y:S01]  /*25c80*/  STL [R1+0x42c], R4 ;  /* 0x00042c0401007387 */ /* 0x0005e20000100800 */
[----:B-1----:R-:W-:-:S04]  /*25c90*/  IMAD R0, R0, UR4, RZ ;  /* 0x0000000400007c24 */ /* 0x002fc8000f8e02ff */
[----:B------:R-:W-:Y:S01]  /*25ca0*/  IMAD R5, R37, UR5, R0 ;  /* 0x0000000525057c24 */ /* 0x000fe2000f8e0200 */
[----:B------:R-:W-:Y:S02]  /*25cb0*/  ULDC.64 UR4, c[0x0][0x310] ;  /* 0x0000c40000047ab9 */ /* 0x000fe40000000a00 */
[----:B------:R-:W-:Y:S02]  /*25cc0*/  IMAD R0, R4, UR4, RZ ;  /* 0x0000000404007c24 */ /* 0x000fe4000f8e02ff */
[----:B--2---:R-:W1:Y:S01]  /*25cd0*/  S2R R4, SR_TID.X ;  /* 0x0000000000047919 */ /* 0x004e620000002100 */
        /* <DEDUP_REMOVED lines=9> */
[----:B0-----:R-:W-:Y:S01]  /*25d70*/  IMAD.SHL.U32 R8, R6, 0x8, RZ ;  /* 0x0000000806087824 */ /* 0x001fe200078e00ff */
[----:B------:R-:W-:Y:S01]  /*25d80*/  LEA R0, P0, R2, UR4, 0x1 ;  /* 0x0000000402007c11 */ /* 0x000fe2000f8008ff */
[----:B------:R-:W-:Y:S01]  /*25d90*/  IMAD.IADD R5, R3, 0x1, R5 ;  /* 0x0000000103057824 */ /* 0x000fe200078e0205 */
[----:B------:R-:W-:Y:S02]  /*25da0*/  UMOV UR4, 0xffffffff ;  /* 0xffffffff00047882 */ /* 0x000fe40000000000 */
[----:B------:R-:W-:Y:S02]  /*25db0*/  LOP3.LUT R8, R8, 0x38, RZ, 0xc0, !PT ;  /* 0x0000003808087812 */ /* 0x000fe400078ec0ff */
[----:B------:R-:W-:Y:S02]  /*25dc0*/  LEA.HI.X R5, R2, UR5, R5, 0x1, P0 ;  /* 0x0000000502057c11 */ /* 0x000fe400080f0c05 */
[----:B-1----:R-:W-:-:S04]  /*25dd0*/  LOP3.LUT R4, R4, 0x7f, RZ, 0xc0, !PT ;  /* 0x0000007f04047812 */ /* 0x002fc800078ec0ff */
[----:B------:R-:W-:-:S04]  /*25de0*/  SHF.R.U32.HI R4, RZ, 0x3, R4 ;  /* 0x00000003ff047819 */ /* 0x000fc80000011604 */
[----:B------:R-:W-:Y:S01]  /*25df0*/  IADD3 R25, -R4, UR42, -R25 ;  /* 0x0000002a04197c10 */ /* 0x000fe2000fffe919 */
[----:B------:R-:W-:-:S03]  /*25e00*/  IMAD R4, R18, 0x1000, R32 ;  /* 0x0000100012047824 */ /* 0x000fc600078e0220 */
[----:B------:R-:W-:Y:S01]  /*25e10*/  ISETP.GE.AND P0, PT, R25, 0x1, PT ;  /* 0x000000011900780c */ /* 0x000fe20003f06270 */
[----:B------:R-:W-:-:S12]  /*25e20*/  BRA.DIV UR4, `(.L_x_5287) ;  /* 0x0000003a042c7947 */ /* 0x000fd8000b800000 */
[----:B------:R-:W0:Y:S01]  /*25e30*/  SHFL.IDX PT, R14, R0, RZ, 0x181f ;  /* 0x00181fff000e7589 */ /* 0x000e2200000e0000 */
[----:B------:R-:W-:-:S03]  /*25e40*/  @P0 IMAD R7, R4, 0x2, R17 ;  /* 0x0000000204070824 */ /* 0x000fc600078e0211 */
[----:B------:R-:W1:Y:S01]  /*25e50*/  SHFL.IDX PT, R2, R5, RZ, 0x181f ;  /* 0x00181fff05027589 */ /* 0x000e6200000e0000 */
[----:B0-----:R-:W-:-:S03]  /*25e60*/  @P0 LEA R6, P1, R8, R14, 0x1 ;  /* 0x0000000e08060211 */ /* 0x001fc600078208ff */
[----:B------:R-:W0:Y:S02]  /*25e70*/  SHFL.IDX PT, R14, R0, 0x1, 0x181f ;  /* 0x00381f00000e7f89 */ /* 0x000e2400000e0000 */
[----:B-1----:R-:W-:Y:S02]  /*25e80*/  @P0 IMAD.X R3, RZ, RZ, R2, P1 ;  /* 0x000000ffff030224 */ /* 0x002fe400008e0602 */
[----:B------:R-:W-:-:S05]  /*25e90*/  @P0 IMAD.MOV.U32 R2, RZ, RZ, R6 ;  /* 0x000000ffff020224 */ /* 0x000fca00078e0006 */
[----:B------:R1:W-:Y:S01]  /*25ea0*/  @P0 LDGSTS.E.BYPASS.LTC128B.128 [R7+0x22400], desc[UR36][R2.64], !P2 ;  /* 0x2240000002070fae */ /* 0x0003e2000d101d64 */
[----:B------:R-:W-:-:S03]  /*25eb0*/  ISETP.GE.AND P0, PT, R25, 0x11, PT ;  /* 0x000000111900780c */ /* 0x000fc60003f06270 */
[----:B-1----:R-:W1:Y:S10]  /*25ec0*/  SHFL.IDX PT, R2, R5, 0x1, 0x181f ;  /* 0x00381f0005027f89 */ /* 0x002e7400000e0000 */
[----:B0-----:R-:W-:Y:S01]  /*25ed0*/  @P0 LEA R6, P1, R8, R14, 0x1 ;  /* 0x0000000e08060211 */ /* 0x001fe200078208ff */
[----:B------:R-:W-:Y:S01]  /*25ee0*/  @P0 IMAD R9, R4, 0x2, R17 ;  /* 0x0000000204090824 */ /* 0x000fe200078e0211 */
[----:B------:R-:W0:Y:S03]  /*25ef0*/  SHFL.IDX PT, R14, R0, 0x2, 0x181f ;  /* 0x00581f00000e7f89 */ /* 0x000e2600000e0000 */
[----:B-1----:R-:W-:-:S02]  /*25f00*/  @P0 IMAD.X R3, RZ, RZ, R2, P1 ;  /* 0x000000ffff030224 */ /* 0x002fc400008e0602 */
[----:B------:R-:W-:-:S05]  /*25f10*/  @P0 IMAD.MOV.U32 R2, RZ, RZ, R6 ;  /* 0x000000ffff020224 */ /* 0x000fca00078e0006 */
[----:B------:R1:W-:Y:S01]  /*25f20*/  @P0 LDGSTS.E.BYPASS.LTC128B.128 [R9+0x22c00], desc[UR36][R2.64], !P2 ;  /* 0x22c0000002090fae */ /* 0x0003e2000d101d64 */
[----:B------:R-:W-:-:S03]  /*25f30*/  ISETP.GE.AND P0, PT, R25, 0x21, PT ;  /* 0x000000211900780c */ /* 0x000fc60003f06270 */
[----:B-1----:R-:W1:Y:S10]  /*25f40*/  SHFL.IDX PT, R2, R5, 0x2, 0x181f ;  /* 0x00581f0005027f89 */ /* 0x002e7400000e0000 */
[----:B0-----:R-:W-:Y:S01]  /*25f50*/  @P0 LEA R6, P1, R8, R14, 0x1 ;  /* 0x0000000e08060211 */ /* 0x001fe200078208ff */
[----:B------:R-:W-:Y:S01]  /*25f60*/  @P0 IMAD R7, R4, 0x2, R17 ;  /* 0x0000000204070824 */ /* 0x000fe200078e0211 */
[----:B------:R-:W0:Y:S04]  /*25f70*/  SHFL.IDX PT, R5, R5, 0x3, 0x181f ;  /* 0x00781f0005057f89 */ /* 0x000e2800000e0000 */
[----:B------:R2:W3:Y:S01]  /*25f80*/  SHFL.IDX PT, R14, R0, 0x3, 0x181f ;  /* 0x00781f00000e7f89 */ /* 0x0004e200000e0000 */
[----:B-1----:R-:W-:-:S02]  /*25f90*/  @P0 IMAD.X R3, RZ, RZ, R2, P1 ;  /* 0x000000ffff030224 */ /* 0x002fc400008e0602 */
[----:B------:R-:W-:-:S05]  /*25fa0*/  @P0 IMAD.MOV.U32 R2, RZ, RZ, R6 ;  /* 0x000000ffff020224 */ /* 0x000fca00078e0006 */
[----:B0-----:R2:W-:Y:S02]  /*25fb0*/  @P0 LDGSTS.E.BYPASS.LTC128B.128 [R7+0x23400], desc[UR36][R2.64], !P2 ;  /* 0x2340000002070fae */ /* 0x0015e4000d101d64 */
.L_x_5353:
[----:B------:R-:W-:-:S13]  /*25fc0*/  ISETP.GE.AND P0, PT, R25, 0x31, PT ;  /* 0x000000311900780c */ /* 0x000fda0003f06270 */
[----:B--23--:R-:W-:-:S05]  /*25fd0*/  @P0 LEA R2, P1, R8, R14, 0x1 ;  /* 0x0000000e08020211 */ /* 0x00cfca00078208ff */
        /* <DEDUP_REMOVED lines=8> */
.L_x_5288:
        /* <DEDUP_REMOVED lines=10> */
.L_x_5289:
[----:B------:R1:W-:Y:S02]  /*26100*/  SYNCS.ARRIVE.TRANS64.A1T0 RZ, [R27+URZ+0x38830], RZ ;  /* 0x038830ff1bff79a7 */ /* 0x0003e4000810003f */
[----:B------:R-:W-:Y:S05]  /*26110*/  WARPSYNC.ALL ;  /* 0x0000000000007948 */ /* 0x000fea0003800000 */
[----:B------:R-:W-:Y:S01]  /*26120*/  VIADD R0, R17, 0x20400 ;  /* 0x0002040011007836 */ /* 0x000fe20000000000 */
[----:B------:R-:W-:Y:S01]  /*26130*/  BAR.SYNC.DEFER_BLOCKING 0x8, 0x100 ;  /* 0x0204000000007b1d */ /* 0x000fe20000010000 */
[----:B------:R-:W-:-:S03]  /*26140*/  USHF.R.S32.HI UR50, URZ, 0x1f, UR38 ;  /* 0x0000001f3f327899 */ /* 0x000fc60008011426 */
[----:B------:R-:W-:Y:S02]  /*26150*/  LOP3.LUT P0, RZ, R0, 0x3ff, RZ, 0xc0, !PT ;  /* 0x000003ff00ff7812 */ /* 0x000fe4000780c0ff */
[----:B------:R-:W-:Y:S11]  /*26160*/  BSSY B6, `(.L_x_5290) ;  /* 0x0000012000067945 */ /* 0x000ff60003800000 */
        /* <DEDUP_REMOVED lines=17> */
.L_x_5291:
[----:B------:R-:W-:Y:S05]  /*26280*/  BSYNC B6 ;  /* 0x0000000000067941 */ /* 0x000fea0003800000 */
.L_x_5290:
[----:B0-----:R-:W0:Y:S01]  /*26290*/  S2R R2, SR_TID.X ;  /* 0x0000000000027919 */ /* 0x001e220000002100 */
[----:B------:R-:W-:Y:S01]  /*262a0*/  UISETP.NE.AND UP0, UPT, UR49, URZ, UPT ;  /* 0x0000003f3100728c */ /* 0x000fe2000bf05270 */
[----:B------:R-:W-:Y:S01]  /*262b0*/  R2UR UR6, R24 ;  /* 0x00000000180672ca */ /* 0x000fe200000e0000 */
[----:B------:R-:W-:Y:S01]  /*262c0*/  ULDC.64 UR8, c[0x0][0x2d8] ;  /* 0x0000b60000087ab9 */ /* 0x000fe20000000a00 */
[----:B------:R-:W-:Y:S01]  /*262d0*/  R2UR UR7, R19 ;  /* 0x00000000130772ca */ /* 0x000fe200000e0000 */
[----:B------:R-:W2:Y:S01]  /*262e0*/  S2R R21, SR_TID.X ;  /* 0x0000000000157919 */ /* 0x000ea20000002100 */
[----:B------:R-:W-:Y:S02]  /*262f0*/  LOP3.LUT P5, RZ, R16, 0x100000, RZ, 0xc0, !PT ;  /* 0x0010000010ff7812 */ /* 0x000fe400078ac0ff */
[----:B------:R-:W-:-:S04]  /*26300*/  PLOP3.LUT P0, PT, PT, PT, UP0, 0x80, 0x0 ;  /* 0x000000000000781c */ /* 0x000fc80003f0f008 */
[----:B------:R-:W-:-:S03]  /*26310*/  @UP0 ULDC UR4, c[0x0][0x44c] ;  /* 0x0001130000040ab9 */ /* 0x000fc60000000800 */
[----:B------:R-:W-:-:S04]  /*26320*/  UIMAD UR6, UR6, UR8, URZ ;  /* 0x00000008060672a4 */ /* 0x000fc8000f8e023f */
[----:B------:R-:W-:Y:S01]  /*26330*/  UIMAD UR6, UR7, UR9, UR6 ;  /* 0x00000009070672a4 */ /* 0x000fe2000f8e0206 */
[C---:B0-----:R-:W-:Y:S01]  /*26340*/  LOP3.LUT R20, R2.reuse, 0x7f, RZ, 0xc0, !PT ;  /* 0x0000007f02147812 */ /* 0x041fe200078ec0ff */
[----:B------:R-:W-:-:S03]  /*26350*/  IMAD.SHL.U32 R2, R2, 0x10, RZ ;  /* 0x0000001002027824 */ /* 0x000fc600078e00ff */
[----:B------:R-:W-:Y:S01]  /*26360*/  SHF.R.U32.HI R20, RZ, 0x3, R20 ;  /* 0x00000003ff147819 */ /* 0x000fe20000011614 */
[----:B--2---:R-:W-:-:S03]  /*26370*/  IMAD.SHL.U32 R7, R21, 0x8, RZ ;  /* 0x0000000815077824 */ /* 0x004fc600078e00ff */
[----:B------:R-:W-:Y:S02]  /*26380*/  LOP3.LUT R2, R20, 0x70, R2, 0xf8, !PT ;  /* 0x0000007014027812 */ /* 0x000fe400078ef802 */
[----:B------:R-:W-:Y:S02]  /*26390*/  LOP3.LUT R20, R21, 0x7f, RZ, 0xc0, !PT ;  /* 0x0000007f15147812 */ /* 0x000fe400078ec0ff */
[----:B------:R-:W-:Y:S01]  /*263a0*/  LOP3.LUT R7, R7, 0x38, RZ, 0xc0, !PT ;  /* 0x0000003807077812 */ /* 0x000fe200078ec0ff */
[----:B------:R-:W-:Y:S01]  /*263b0*/  VIADD R34, R2, UR43 ;  /* 0x0000002b02227c36 */ /* 0x000fe20008000000 */
[----:B------:R-:W-:-:S03]  /*263c0*/  SHF.R.U32.HI R8, RZ, 0x3, R20 ;  /* 0x00000003ff087819 */ /* 0x000fc60000011614 */
[----:B------:R-:W-:Y:S01]  /*263d0*/  @P0 IMAD.HI.U32 R2, R34, UR4, RZ ;  /* 0x0000000422020c27 */ /* 0x000fe2000f8e00ff */
[----:B------:R-:W-:Y:S01]  /*263e0*/  PLOP3.LUT P0, PT, PT, PT, UP0, 0x80, 0x0 ;  /* 0x000000000000781c */ /* 0x000fe20003f0f008 */
[----:B------:R-:W-:Y:S02]  /*263f0*/  @UP0 ULDC UR4, c[0x0][0x450] ;  /* 0x0001140000040ab9 */ /* 0x000fe40000000800 */
[----:B------:R-:W-:-:S10]  /*26400*/  IMAD.MOV.U32 R0, RZ, RZ, R34 ;  /* 0x000000ffff007224 */ /* 0x000fd400078e0022 */
[----:B------:R-:W-:Y:S02]  /*26410*/  @P0 SHF.R.U32.HI R0, RZ, UR4, R2 ;  /* 0x00000004ff000c19 */ /* 0x000fe40008011602 */
[----:B------:R-:W-:-:S13]  /*26420*/  R2UR UR4, R19 ;  /* 0x00000000130472ca */ /* 0x000fda00000e0000 */
[----:B------:R-:W-:-:S03]  /*26430*/  UIMAD.WIDE.U32 UR4, UR4, UR8, URZ ;  /* 0x00000008040472a5 */ /* 0x000fc6000f8e003f */
[----:B------:R-:W-:Y:S01]  /*26440*/  ULDC.64 UR8, c[0x0][0x2e0] ;  /* 0x0000b80000087ab9 */ /* 0x000fe20000000a00 */
[----:B------:R-:W-:Y:S02]  /*26450*/  UIADD3 UR5, UR5, UR6, URZ ;  /* 0x0000000605057290 */ /* 0x000fe4000fffe03f */
[----:B------:R-:W-:Y:S02]  /*26460*/  UIMAD UR6, UR50, UR8, URZ ;  /* 0x00000008320672a4 */ /* 0x000fe4000f8e023f */
[----:B------:R-:W-:Y:S02]  /*26470*/  UIMAD.WIDE.U32 UR4, UR38, UR8, UR4 ;  /* 0x00000008260472a5 */ /* 0x000fe4000f8e0004 */
[----:B------:R-:W-:-:S04]  /*26480*/  UIMAD UR6, UR38, UR9, UR6 ;  /* 0x00000009260672a4 */ /* 0x000fc8000f8e0206 */
[----:B------:R-:W-:Y:S01]  /*26490*/  IMAD.U32 R4, RZ, RZ, UR4 ;  /* 0x00000004ff047e24 */ /* 0x000fe2000f8e00ff */
[----:B------:R-:W-:Y:S02]  /*264a0*/  UIADD3 UR6, UR5, UR6, URZ ;  /* 0x0000000605067290 */ /* 0x000fe4000fffe03f */
[----:B------:R-:W-:Y:S02]  /*264b0*/  IMAD.U32 R5, RZ, RZ, UR5 ;  /* 0x00000005ff057e24 */ /* 0x000fe4000f8e00ff */
[----:B------:R-:W-:Y:S01]  /*264c0*/  IMAD.MOV.U32 R2, RZ, RZ, R4 ;  /* 0x000000ffff027224 */ /* 0x000fe200078e0004 */
[----:B------:R-:W-:Y:S01]  /*264d0*/  SHF.R.S32.HI R4, RZ, 0x1f, R0 ;  /* 0x0000001fff047819 */ /* 0x000fe20000011400 */
[----:B------:R-:W-:Y:S01]  /*264e0*/  ULDC.64 UR4, c[0x0][0x2d0] ;  /* 0x0000b40000047ab9 */ /* 0x000fe20000000a00 */
[----:B------:R-:W-:-:S03]  /*264f0*/  IMAD.U32 R3, RZ, RZ, UR6 ;  /* 0x00000006ff037e24 */ /* 0x000fc6000f8e00ff */
[----:B------:R-:W-:Y:S02]  /*26500*/  IMAD R5, R4, UR4, RZ ;  /* 0x0000000404057c24 */ /* 0x000fe4000f8e02ff */
[----:B------:R-:W-:Y:S01]  /*26510*/  IMAD.WIDE.U32 R2, R0, UR4, R2 ;  /* 0x0000000400027c25 */ /* 0x000fe2000f8e0002 */
[----:B------:R-:W-:-:S03]  /*26520*/  ULDC UR4, c[0x0][0x448] ;  /* 0x0001120000047ab9 */ /* 0x000fc60000000800 */
[----:B------:R-:W-:Y:S02]  /*26530*/  IMAD R4, R0, UR5, R5 ;  /* 0x0000000500047c24 */ /* 0x000fe4000f8e0205 */
[----:B------:R-:W-:Y:S02]  /*26540*/  IMAD.MOV R0, RZ, RZ, -R0 ;  /* 0x000000ffff007224 */ /* 0x000fe400078e0a00 */
[----:B------:R-:W-:Y:S02]  /*26550*/  IMAD.IADD R3, R3, 0x1, R4 ;  /* 0x0000000103037824 */ /* 0x000fe400078e0204 */
[----:B------:R-:W-:Y:S01]  /*26560*/  IMAD R0, R0, UR4, R34 ;  /* 0x0000000400007c24 */ /* 0x000fe2000f8e0222 */
[----:B------:R-:W-:-:S03]  /*26570*/  ULDC.64 UR4, c[0x0][0x2c8] ;  /* 0x0000b20000047ab9 */ /* 0x000fc60000000a00 */
[----:B------:R-:W-:Y:S01]  /*26580*/  IMAD.WIDE.U32 R2, R0, UR4, R2 ;  /* 0x0000000400027c25 */ /* 0x000fe2000f8e0002 */
[----:B------:R-:W-:-:S05]  /*26590*/  SHF.R.S32.HI R4, RZ, 0x1f, R0 ;  /* 0x0000001fff047819 */ /* 0x000fca0000011400 */
[----:B------:R-:W-:-:S04]  /*265a0*/  IMAD R5, R4, UR4, RZ ;  /* 0x0000000404057c24 */ /* 0x000fc8000f8e02ff */
        /* <DEDUP_REMOVED lines=8> */
[----:B------:R-:W-:Y:S01]  /*26630*/  VIADD R4, R8, UR43 ;  /* 0x0000002b08047c36 */ /* 0x000fe20008000000 */
[----:B------:R-:W-:Y:S02]  /*26640*/  LOP3.LUT R16, R16, 0xfffffeff, RZ, 0xc0, !PT ;  /* 0xfffffeff10107812 */ /* 0x000fe400078ec0ff */
[----:B------:R-:W2:Y:S02]  /*26650*/  SHFL.IDX PT, R2, R5, RZ, 0x181f ;  /* 0x00181fff05027589 */ /* 0x000ea400000e0000 */
[----:B------:R-:W-:-:S13]  /*26660*/  ISETP.GE.AND P1, PT, R4, UR41, PT ;  /* 0x0000002904007c0c */ /* 0x000fda000bf26270 */
[----:B------:R-:W-:-:S04]  /*26670*/  @P1 LOP3.LUT R16, R16, 0x100, RZ, 0xfc, !PT ;  /* 0x0000010010101812 */ /* 0x000fc800078efcff */
[----:B------:R-:W-:Y:S02]  /*26680*/  LOP3.LUT R16, R16, 0xffffff7f, RZ, 0xc0, !PT ;  /* 0xffffff7f10107812 */ /* 0x000fe400078ec0ff */
[----:B0-----:R-:W-:Y:S02]  /*26690*/  @!P1 LEA R6, P0, R7, R14, 0x1 ;  /* 0x0000000e07069211 */ /* 0x001fe400078008ff */
[----:B------:R-:W0:Y:S03]  /*266a0*/  SHFL.IDX PT, R14, R0, 0x1, 0x181f ;  /* 0x00381f00000e7f89 */ /* 0x000e2600000e0000 */
[----:B--2---:R-:W-:Y:S02]  /*266b0*/  @!P1 IMAD.X R3, RZ, RZ, R2, P0 ;  /* 0x000000ffff039224 */ /* 0x004fe400000e0602 */
[----:B------:R-:W-:Y:S02]  /*266c0*/  @!P1 IMAD.MOV.U32 R2, RZ, RZ, R6 ;  /* 0x000000ffff029224 */ /* 0x000fe400078e0006 */
[----:B------:R-:W-:-:S03]  /*266d0*/  VIADD R6, R4, 0x10 ;  /* 0x0000001004067836 */ /* 0x000fc60000000000 */
[----:B------:R2:W-:Y:S02]  /*266e0*/  @!P1 LDGSTS.E.BYPASS.LTC128B.128 [R22+0x20400], desc[UR36][R2.64], !P5 ;  /* 0x2040000002169fae */ /* 0x0005e4000e901d64 */
[----:B------:R-:W-:Y:S02]  /*266f0*/  ISETP.GE.AND P1, PT, R6, UR41, PT ;  /* 0x0000002906007c0c */ /* 0x000fe4000bf26270 */
[----:B--2---:R-:W2:Y:S11]  /*26700*/  SHFL.IDX PT, R2, R5, 0x1, 0x181f ;  /* 0x00381f0005027f89 */ /* 0x004eb600000e0000 */
[----:B0-----:R-:W-:-:S02]  /*26710*/  @!P1 LEA R6, P0, R7, R14, 0x1 ;  /* 0x0000000e07069211 */ /* 0x001fc400078008ff */
[----:B------:R-:W0:Y:S01]  /*26720*/  SHFL.IDX PT, R14, R0, 0x2, 0x181f ;  /* 0x00581f00000e7f89 */ /* 0x000e2200000e0000 */
[----:B------:R-:W-:-:S04]  /*26730*/  @P1 LOP3.LUT R16, R16, 0x80, RZ, 0xfc, !PT ;  /* 0x0000008010101812 */ /* 0x000fc800078efcff */
[----:B------:R-:W-:Y:S01]  /*26740*/  LOP3.LUT R16, R16, 0xffffffbf, RZ, 0xc0, !PT ;  /* 0xffffffbf10107812 */ /* 0x000fe200078ec0ff */
[----:B--2---:R-:W-:Y:S02]  /*26750*/  @!P1 IMAD.X R3, RZ, RZ, R2, P0 ;  /* 0x000000ffff039224 */ /* 0x004fe400000e0602 */
[----:B------:R-:W-:Y:S02]  /*26760*/  @!P1 IMAD.MOV.U32 R2, RZ, RZ, R6 ;  /* 0x000000ffff029224 */ /* 0x000fe400078e0006 */
[----:B------:R-:W-:-:S03]  /*26770*/  VIADD R6, R4, 0x20 ;  /* 0x0000002004067836 */ /* 0x000fc60000000000 */
[----:B------:R2:W-:Y:S02]  /*26780*/  @!P1 LDGSTS.E.BYPASS.LTC128B.128 [R22+0x20c00], desc[UR36][R2.64], !P5 ;  /* 0x20c0000002169fae */ /* 0x0005e4000e901d64 */
[----:B------:R-:W-:Y:S02]  /*26790*/  ISETP.GE.AND P1, PT, R6, UR41, PT ;  /* 0x0000002906007c0c */ /* 0x000fe4000bf26270 */
[----:B--2---:R-:W2:Y:S11]  /*267a0*/  SHFL.IDX PT, R2, R5, 0x2, 0x181f ;  /* 0x00581f0005027f89 */ /* 0x004eb600000e0000 */
[----:B0-----:R-:W-:Y:S01]  /*267b0*/  @!P1 LEA R6, P0, R7, R14, 0x1 ;  /* 0x0000000e07069211 */ /* 0x001fe200078008ff */
[----:B------:R-:W0:Y:S01]  /*267c0*/  SHFL.IDX PT, R5, R5, 0x3, 0x181f ;  /* 0x00781f0005057f89 */ /* 0x000e2200000e0000 */
[----:B------:R-:W-:-:S03]  /*267d0*/  @P1 LOP3.LUT R16, R16, 0x40, RZ, 0xfc, !PT ;  /* 0x0000004010101812 */ /* 0x000fc600078efcff */
[----:B------:R3:W4:Y:S01]  /*267e0*/  SHFL.IDX PT, R14, R0, 0x3, 0x181f ;  /* 0x00781f00000e7f89 */ /* 0x00072200000e0000 */
[----:B--2---:R-:W-:Y:S02]  /*267f0*/  @!P1 IMAD.X R3, RZ, RZ, R2, P0 ;  /* 0x000000ffff039224 */ /* 0x004fe400000e0602 */
[----:B------:R-:W-:-:S05]  /*26800*/  @!P1 IMAD.MOV.U32 R2, RZ, RZ, R6 ;  /* 0x000000ffff029224 */ /* 0x000fca00078e0006 */
[----:B0-----:R3:W-:Y:S02]  /*26810*/  @!P1 LDGSTS.E.BYPASS.LTC128B.128 [R22+0x21400], desc[UR36][R2.64], !P5 ;  /* 0x2140000002169fae */ /* 0x0017e4000e901d64 */
.L_x_5362:
[----:B------:R-:W-:Y:S01]  /*26820*/  VIADD R4, R4, 0x30 ;  /* 0x0000003004047836 */ /* 0x000fe20000000000 */
[----:B------:R-:W-:-:S04]  /*26830*/  LOP3.LUT R16, R16, 0xffffefff, RZ, 0xc0, !PT ;  /* 0xffffefff10107812 */ /* 0x000fc800078ec0ff */
[----:B------:R-:W-:-:S13]  /*26840*/  ISETP.GE.AND P1, PT, R4, UR41, PT ;  /* 0x0000002904007c0c */ /* 0x000fda000bf26270 */
[----:B---34-:R-:W-:Y:S02]  /*26850*/  @!P1 LEA R2, P0, R7, R14, 0x1 ;  /* 0x0000000e07029211 */ /* 0x018fe400078008ff */
[----:B------:R-:W-:-:S03]  /*26860*/  @P1 LOP3.LUT R16, R16, 0x1000, RZ, 0xfc, !PT ;  /* 0x0000100010101812 */ /* 0x000fc600078efcff */
[----:B------:R-:W-:Y:S01]  /*26870*/  @!P1 IMAD.X R3, RZ, RZ, R5, P0 ;  /* 0x000000ffff039224 */ /* 0x000fe200000e0605 */
[----:B------:R-:W-:-:S04]  /*26880*/  PLOP3.LUT P0, PT, PT, PT, PT, 0x80, 0x0 ;  /* 0x000000000000781c */ /* 0x000fc80003f0f070 */
[----:B------:R-:W-:Y:S01]  /*26890*/  @!PT LDS RZ, [RZ] ;  /* 0x00000000fffff984 */ /* 0x000fe20000000800 */
[----:B------:R-:W-:Y:S01]  /*268a0*/  @!PT LDS RZ, [RZ] ;  /* 0x00000000fffff984 */ /* 0x000fe20000000800 */
[----:B------:R-:W-:Y:S01]  /*268b0*/  @!PT LDS RZ, [RZ] ;  /* 0x00000000fffff984 */ /* 0x000fe20000000800 */
[----:B------:R0:W-:Y:S01]  /*268c0*/  @!P1 LDGSTS.E.BYPASS.LTC128B.128 [R22+0x21c00], desc[UR36][R2.64], !P5 ;  /* 0x21c0000002169fae */ /* 0x0001e2000e901d64 */
[----:B------:R-:W-:-:S08]  /*268d0*/  NOP ;  /* 0x0000000000007918 */ /* 0x000fd00000000000 */
.L_x_5293:
[----:B------:R-:W-:Y:S02]  /*268e0*/  PLOP3.LUT P1, PT, P1, P0, PT, 0xa2, 0x0 ;  /* 0x000000000000781c */ /* 0x000fe40000f21472 */
[----:B------:R-:W-:-:S08]  /*268f0*/  @P0 R2UR P1, UR4, R17 ;  /* 0x00000000110402ca */ /* 0x000fd00000020000 */
[----:B------:R-:W-:-:S05]  /*26900*/  @P0 PLOP3.LUT P0, PT, P1, PT, PT, 0x80, 0x0 ;  /* 0x000000000000081c */ /* 0x000fca0000f0f070 */
[----:B------:R-:W-:Y:S01]  /*26910*/  @!P1 SYNCS.ARRIVE.TRANS64.RED.A0T1 RZ, [UR4+0x38800], RZ ;  /* 0x038800ffffff99a7 */ /* 0x000fe20008200404 */
[----:B------:R-:W-:Y:S07]  /*26920*/  @!P1 ARRIVES.LDGSTSBAR.64.TRANSCNT [UR4+0x38800] ;  /* 0x03880000ff0099b0 */ /* 0x000fee0008000a84 */
[----:B------:R-:W-:Y:S05]  /*26930*/  @P0 BRA.U.ANY `(.L_x_5293) ;  /* 0xfffffffd00e80947 */ /* 0x000fea000393ffff */
[----:B------:R-:W-:Y:S01]  /*26940*/  ULDC.64 UR4, c[0x0][0x3d8] ;  /* 0x0000f60000047ab9 */ /* 0x000fe20000000a00 */
[----:B------:R-:W-:Y:S01]  /*26950*/  NOP ;  /* 0x0000000000007918 */ /* 0x000fe20000000000 */
[----:B------:R-:W-:Y:S01]  /*26960*/  IMAD R0, R24, UR4, RZ ;  /* 0x0000000418007c24 */ /* 0x000fe2000f8e02ff */
[----:B------:R2:W-:Y:S01]  /*26970*/  SYNCS.ARRIVE.TRANS64.A1T0 RZ, [R17+URZ+0x38800], RZ ;  /* 0x038800ff11ff79a7 */ /* 0x0005e2000810003f */
[C---:B------:R-:W-:Y:S01]  /*26980*/  IMAD.WIDE.U32 R4, R19.reuse, UR4, RZ ;  /* 0x0000000413047c25 */ /* 0x040fe2000f8e00ff */
[----:B------:R-:W-:Y:S03]  /*26990*/  BSSY B6, `(.L_x_5294) ;  /* 0x0000018000067945 */ /* 0x000fe60003800000 */
[----:B------:R-:W-:Y:S01]  /*269a0*/  IMAD R0, R19, UR5, R0 ;  /* 0x0000000513007c24 */ /* 0x000fe2000f8e0200 */
[----:B------:R2:W-:Y:S01]  /*269b0*/  STL.64 [R1+0x420], R4 ;  /* 0x0004200401007387 */ /* 0x0005e20000100a00 */
[----:B0-----:R-:W-:-:S02]  /*269c0*/  VIADD R2, R17, 0x26400 ;  /* 0x0002640011027836 */ /* 0x001fc40000000000 */
[----:B------:R-:W-:-:S03]  /*269d0*/  IMAD.IADD R0, R5, 0x1, R0 ;  /* 0x0000000105007824 */ /* 0x000fc600078e0200 */
[----:B------:R-:W-:Y:S02]  /*269e0*/  LOP3.LUT P0, RZ, R2, 0x3ff, RZ, 0xc0, !PT ;  /* 0x000003ff02ff7812 */ /* 0x000fe4000780c0ff */
[----:B------:R2:W-:Y:S11]  /*269f0*/  STL [R1+0x434], R0 ;  /* 0x0004340001007387 */ /* 0x0005f60000100800 */
[----:B--2---:R-:W-:Y:S05]  /*26a00*/  @!P0 BRA `(.L_x_5295) ;  /* 0x0000000000408947 */ /* 0x004fea0003800000 */
        /* <DEDUP_REMOVED lines=16> */
.L_x_5295:
[----:B------:R-:W-:Y:S05]  /*26b10*/  BSYNC B6 ;  /* 0x0000000000067941 */ /* 0x000fea0003800000 */
.L_x_5294:
[----:B------:R-:W2:Y:S04]  /*26b20*/  LDL.LU.64 R4, [R1+0x420] ;  /* 0x0004200001047983 */ /* 0x000ea80000300a00 */
[----:B------:R-:W3:Y:S01]  /*26b30*/  LDL.LU R20, [R1+0x434] ;  /* 0x0004340001147983 */ /* 0x000ee20000300800 */
[----:B------:R-:W-:Y:S01]  /*26b40*/  UISETP.NE.AND UP0, UPT, UR49, URZ, UPT ;  /* 0x0000003f3100728c */ /* 0x000fe2000bf05270 */
[----:B------:R-:W-:Y:S01]  /*26b50*/  IMAD.MOV.U32 R2, RZ, RZ, R34 ;  /* 0x000000ffff027224 */ /* 0x000fe200078e0022 */
[----:B------:R-:W-:Y:S01]  /*26b60*/  ULDC UR6, c[0x0][0x448] ;  /* 0x0001120000067ab9 */ /* 0x000fe20000000800 */
[----:B------:R0:W5:Y:S01]  /*26b70*/  LDL R8, [R1+0x414] ;  /* 0x0004140001087983 */ /* 0x0001620000100800 */
[----:B------:R-:W-:Y:S01]  /*26b80*/  ULDC.64 UR8, c[0x0][0x3e0] ;  /* 0x0000f80000087ab9 */ /* 0x000fe20000000a00 */
[----:B------:R-:W-:-:S02]  /*26b90*/  LOP3.LUT P2, RZ, R16, 0x20000, RZ, 0xc0, !PT ;  /* 0x0002000010ff7812 */ /* 0x000fc4000784c0ff */
[----:B------:R0:W5:Y:S01]  /*26ba0*/  LDL R6, [R1+0x410] ;  /* 0x0004100001067983 */ /* 0x0001620000100800 */
[----:B------:R-:W-:Y:S02]  /*26bb0*/  PLOP3.LUT P0, PT, PT, PT, UP0, 0x80, 0x0 ;  /* 0x000000000000781c */ /* 0x000fe40003f0f008 */
[C---:B------:R-:W-:Y:S01]  /*26bc0*/  LOP3.LUT P3, RZ, R16.reuse, 0x10000, RZ, 0xc0, !PT ;  /* 0x0001000010ff7812 */ /* 0x040fe2000786c0ff */
[----:B------:R-:W-:Y:S01]  /*26bd0*/  @UP0 ULDC UR4, c[0x0][0x44c] ;  /* 0x0001130000040ab9 */ /* 0x000fe20000000800 */
[C---:B------:R-:W-:Y:S02]  /*26be0*/  LOP3.LUT P4, RZ, R16.reuse, 0x8000, RZ, 0xc0, !PT ;  /* 0x0000800010ff7812 */ /* 0x040fe4000788c0ff */
[----:B------:R-:W-:-:S07]  /*26bf0*/  LOP3.LUT P5, RZ, R16, 0x4000, RZ, 0xc0, !PT ;  /* 0x0000400010ff7812 */ /* 0x000fce00078ac0ff */
[----:B------:R-:W-:Y:S01]  /*26c00*/  @P0 IMAD.HI.U32 R0, R34, UR4, RZ ;  /* 0x0000000422000c27 */ /* 0x000fe2000f8e00ff */
[----:B------:R-:W-:Y:S01]  /*26c10*/  PLOP3.LUT P0, PT, PT, PT, UP0, 0x80, 0x0 ;  /* 0x000000000000781c */ /* 0x000fe20003f0f008 */
[----:B------:R-:W-:-:S12]  /*26c20*/  @UP0 ULDC UR4, c[0x0][0x450] ;  /* 0x0001140000040ab9 */ /* 0x000fd80000000800 */
[----:B------:R-:W-:-:S04]  /*26c30*/  @P0 SHF.R.U32.HI R2, RZ, UR4, R0 ;  /* 0x00000004ff020c19 */ /* 0x000fc80008011600 */
[--C-:B------:R-:W-:Y:S02]  /*26c40*/  SHF.R.S32.HI R0, RZ, 0x1f, R2.reuse ;  /* 0x0000001fff007819 */ /* 0x100fe40000011402 */
[----:B--2---:R-:W-:Y:S02]  /*26c50*/  R2UR UR5, R5 ;  /* 0x00000000050572ca */ /* 0x004fe400000e0000 */
[----:B------:R-:W-:Y:S02]  /*26c60*/  R2UR UR4, R4 ;  /* 0x00000000040472ca */ /* 0x000fe400000e0000 */
[----:B---3--:R-:W-:Y:S01]  /*26c70*/  R2UR UR5, R20 ;  /* 0x00000000140572ca */ /* 0x008fe200000e0000 */
[----:B------:R-:W-:Y:S01]  /*26c80*/  IMAD.MOV R5, RZ, RZ, -R2 ;  /* 0x000000ffff057224 */ /* 0x000fe200078e0a02 */
[----:B------:R-:W2:Y:S03]  /*26c90*/  S2R R20, SR_TID.X ;  /* 0x0000000000147919 */ /* 0x000ea60000002100 */
[----:B------:R-:W-:Y:S01]  /*26ca0*/  IMAD R5, R5, UR6, R34 ;  /* 0x0000000605057c24 */ /* 0x000fe2000f8e0222 */
[----:B------:R-:W-:-:S04]  /*26cb0*/  UIMAD UR6, UR50, UR8, URZ ;  /* 0x00000008320672a4 */ /* 0x000fc8000f8e023f */
[----:B------:R-:W-:-:S03]  /*26cc0*/  UIMAD UR6, UR38, UR9, UR6 ;  /* 0x00000009260672a4 */ /* 0x000fc6000f8e0206 */
[----:B------:R-:W-:-:S03]  /*26cd0*/  UIMAD.WIDE.U32 UR4, UR38, UR8, UR4 ;  /* 0x00000008260472a5 */ /* 0x000fc6000f8e0004 */
[----:B------:R-:W-:Y:S01]  /*26ce0*/  ULDC.64 UR8, c[0x0][0x3d0] ;  /* 0x0000f40000087ab9 */ /* 0x000fe20000000a00 */
[----:B------:R-:W-:Y:S01]  /*26cf0*/  UIADD3 UR5, UR5, UR6, URZ ;  /* 0x0000000605057290 */ /* 0x000fe2000fffe03f */
[----:B------:R-:W-:Y:S02]  /*26d00*/  IMAD R7, R0, UR8, RZ ;  /* 0x0000000800077c24 */ /* 0x000fe4000f8e02ff */
[----:B------:R-:W-:Y:S01]  /*26d10*/  IMAD.U32 R3, RZ, RZ, UR8 ;  /* 0x00000008ff037e24 */ /* 0x000fe2000f8e00ff */
[----:B------:R-:W-:Y:S01]  /*26d20*/  SHF.R.S32.HI R0, RZ, 0x1f, R5 ;  /* 0x0000001fff007819 */ /* 0x000fe20000011405 */
        /* <DEDUP_REMOVED lines=11> */
[----:B--2---:R-:W-:-:S03]  /*26de0*/  IMAD.SHL.U32 R9, R20, 0x8, RZ ;  /* 0x0000000814097824 */ /* 0x004fc600078e00ff */
[----:B------:R-:W-:Y:S02]  /*26df0*/  LEA.HI.X R4, R2, UR5, R3, 0x1, P0 ;  /* 0x0000000502047c11 */ /* 0x000fe400080f0c03 */
[----:B------:R-:W-:Y:S01]  /*26e00*/  LOP3.LUT R9, R9, 0x38, RZ, 0xc0, !PT ;  /* 0x0000003809097812 */ /* 0x000fe200078ec0ff */
[----:B0-----:R-:W-:Y:S06]  /*26e10*/  BRA.DIV UR4, `(.L_x_5296) ;  /* 0x0000003204887947 */ /* 0x001fec000b800000 */
[C---:B------:R-:W-:Y:S01]  /*26e20*/  LOP3.LUT P1, RZ, R16.reuse, 0x40, RZ, 0xc0, !PT ;  /* 0x0000004010ff7812 */ /* 0x040fe2000782c0ff */
[----:B------:R-:W0:Y:S01]  /*26e30*/  SHFL.IDX PT, R14, R0, RZ, 0x181f ;  /* 0x00181fff000e7589 */ /* 0x000e2200000e0000 */
[C---:B------:R-:W-:Y:S02]  /*26e40*/  LOP3.LUT P6, RZ, R16.reuse, 0x40000, RZ, 0xc0, !PT ;  /* 0x0004000010ff7812 */ /* 0x040fe400078cc0ff */
[----:B------:R-:W-:Y:S01]  /*26e50*/  LOP3.LUT R16, R16, 0xffbfffff, RZ, 0xc0, !PT ;  /* 0xffbfffff10107812 */ /* 0x000fe200078ec0ff */
[----:B------:R-:W2:Y:S04]  /*26e60*/  SHFL.IDX PT, R2, R4, RZ, 0x181f ;  /* 0x00181fff04027589 */ /* 0x000ea800000e0000 */
[----:B------:R-:W-:Y:S04]  /*26e70*/  SHFL.IDX PT, R5, R4, 0x1, 0x181f ;  /* 0x00381f0004057f89 */ /* 0x000fe800000e0000 */
[----:B------:R-:W-:-:S04]  /*26e80*/  @P1 LOP3.LUT R16, R16, 0x400000, RZ, 0xfc, !PT ;  /* 0x0040000010101812 */ /* 0x000fc800078efcff */
[C---:B------:R-:W-:Y:S02]  /*26e90*/  LOP3.LUT P1, RZ, R16.reuse, 0x80, RZ, 0xc0, !PT ;  /* 0x0000008010ff7812 */ /* 0x040fe4000782c0ff */
[----:B------:R-:W-:-:S11]  /*26ea0*/  LOP3.LUT R16, R16, 0xff7fffff, RZ, 0xc0, !PT ;  /* 0xff7fffff10107812 */ /* 0x000fd600078ec0ff */
[----:B------:R-:W-:-:S04]  /*26eb0*/  @P1 LOP3.LUT R16, R16, 0x800000, RZ, 0xfc, !PT ;  /* 0x0080000010101812 */ /* 0x000fc800078efcff */
[----:B------:R-:W-:-:S13]  /*26ec0*/  LOP3.LUT P1, RZ, R16, 0x100, RZ, 0xc0, !PT ;  /* 0x0000010010ff7812 */ /* 0x000fda000782c0ff */
[----:B0-----:R-:W-:-:S05]  /*26ed0*/  @!P1 LEA R14, P0, R9, R14, 0x1 ;  /* 0x0000000e090e9211 */ /* 0x001fca00078008ff */
[----:B--2---:R-:W-:Y:S01]  /*26ee0*/  @!P1 IMAD.X R3, RZ, RZ, R2, P0 ;  /* 0x000000ffff039224 */ /* 0x004fe200000e0602 */
[----:B------:R-:W-:Y:S01]  /*26ef0*/  LOP3.LUT P0, RZ, R16, 0x80000, RZ, 0xc0, !PT ;  /* 0x0008000010ff7812 */ /* 0x000fe2000780c0ff */
[----:B------:R-:W-:Y:S02]  /*26f00*/  @!P1 IMAD.MOV.U32 R2, RZ, RZ, R14 ;  /* 0x000000ffff029224 */ /* 0x000fe400078e000e */
[----:B------:R-:W0:Y:S10]  /*26f10*/  SHFL.IDX PT, R14, R0, 0x1, 0x181f ;  /* 0x00381f00000e7f89 */ /* 0x000e3400000e0000 */
        /* <DEDUP_REMOVED lines=11> */
[----:B0-----:R-:W-:-:S05]  /*26fd0*/  @!P1 LEA R14, P0, R9, R14, 0x1 ;  /* 0x0000000e090e9211 */ /* 0x001fca00078008ff */
[----:B------:R-:W-:Y:S01]  /*26fe0*/  @!P1 IMAD.X R5, RZ, RZ, R5, P0 ;  /* 0x000000ffff059224 */ /* 0x000fe200000e0605 */
[----:B------:R-:W-:Y:S01]  /*26ff0*/  LOP3.LUT P0, RZ, R16, 0x80000, RZ, 0xc0, !PT ;  /* 0x0008000010ff7812 */ /* 0x000fe2000780c0ff */
[----:B--2---:R-:W-:Y:S02]  /*27000*/  @!P1 IMAD.MOV.U32 R2, RZ, RZ, R14 ;  /* 0x000000ffff029224 */ /* 0x004fe400078e000e */
[----:B------:R-:W-:Y:S01]  /*27010*/  @!P1 IMAD.MOV.U32 R3, RZ, RZ, R5 ;  /* 0x000000ffff039224 */ /* 0x000fe200078e0005 */
[----:B------:R-:W0:Y:S04]  /*27020*/  SHFL.IDX PT, R14, R0, 0x2, 0x181f ;  /* 0x00581f00000e7f89 */ /* 0x000e2800000e0000 */
[----:B------:R-:W2:Y:S04]  /*27030*/  SHFL.IDX PT, R5, R4, 0x2, 0x181f ;  /* 0x00581f0004057f89 */ /* 0x000ea800000e0000 */
[----:B------:R-:W3:Y:S04]  /*27040*/  SHFL.IDX PT, R4, R4, 0x3, 0x181f ;  /* 0x00781f0004047f89 */ /* 0x000ee800000e0000 */
        /* <DEDUP_REMOVED lines=12> */
[----:B--2---:R-:W-:Y:S01]  /*27110*/  @!P1 IMAD.X R5, RZ, RZ, R5, P0 ;  /* 0x000000ffff059224 */ /* 0x004fe200000e0605 */
[----:B------:R-:W-:Y:S01]  /*27120*/  LOP3.LUT P0, RZ, R16, 0x80000, RZ, 0xc0, !PT ;  /* 0x0008000010ff7812 */ /* 0x000fe2000780c0ff */
[----:B----4-:R-:W-:Y:S02]  /*27130*/  @!P1 IMAD.MOV.U32 R2, RZ, RZ, R14 ;  /* 0x000000ffff029224 */ /* 0x010fe400078e000e */
[----:B------:R-:W-:Y:S01]  /*27140*/  @!P1 IMAD.MOV.U32 R3, RZ, RZ, R5 ;  /* 0x000000ffff039224 */ /* 0x000fe200078e0005 */
[----:B------:R2:W4:Y:S09]  /*27150*/  SHFL.IDX PT, R14, R0, 0x3, 0x181f ;  /* 0x00781f00000e7f89 */ /* 0x00053200000e0000 */
        /* <DEDUP_REMOVED lines=9> */
[----:B---34-:R2:W-:Y:S02]  /*271f0*/  @!P1 LDGSTS.E.BYPASS.LTC128B.128 [R22+0x35400], desc[UR36][R2.64+0x380], P0 ;  /* 0x3540038002169fae */ /* 0x0185e40008101d64 */
.L_x_5372:
[C---:B------:R-:W-:Y:S02]  /*27200*/  LOP3.LUT P1, RZ, R16.reuse, 0x1000, RZ, 0xc0, !PT ;  /* 0x0000100010ff7812 */ /* 0x040fe4000782c0ff */
[----:B------:R-:W-:-:S11]  /*27210*/  LOP3.LUT P6, RZ, R16, 0x40000, RZ, 0xc0, !PT ;  /* 0x0004000010ff7812 */ /* 0x000fd600078cc0ff */
[----:B0-2---:R-:W-:-:S05]  /*27220*/  @!P1 LEA R2, P0, R9, R14, 0x1 ;  /* 0x0000000e09029211 */ /* 0x005fca00078008ff */
        /* <DEDUP_REMOVED lines=15> */
[----:B------:R-:W-:Y:S01]  /*27320*/  PLOP3.LUT P0, PT, PT, PT, PT, 0x80, 0x0 ;  /* 0x000000000000781c */ /* 0x000fe20003f0f070 */
[----:B------:R-:W-:-:S12]  /*27330*/  NOP ;  /* 0x0000000000007918 */ /* 0x000fd80000000000 */
.L_x_5297:
        /* <DEDUP_REMOVED lines=18> */
.L_x_5373:
[----:B------:R-:W-:Y:S05]  /*27460*/  BSYNC B0 ;  /* 0x0000000000007941 */ /* 0x000fea0003800000 */
.L_x_5298:
[----:B------:R-:W-:-:S13]  /*27470*/  LOP3.LUT P0, RZ, R16, 0x800, RZ, 0xc0, !PT ;  /* 0x0000080010ff7812 */ /* 0x000fda000780c0ff */
[----:B------:R-:W-:Y:S05]  /*27480*/  @!P0 BRA `(.L_x_5300) ;  /* 0x0000000000048947 */ /* 0x000fea0003800000 */
[----:B------:R-:W-:Y:S01]  /*27490*/  BPT.TRAP 0x1 ;  /* 0x000000040000795c */ /* 0x000fe20000300000 */
.L_x_5300:
[----:B0-----:R-:W-:Y:S01]  /*274a0*/  SHF.L.U32 R0, R23, 0x1f, RZ ;  /* 0x0000001f17007819 */ /* 0x001fe200000006ff */
[----:B------:R-:W-:Y:S03]  /*274b0*/  BSSY B0, `(.L_x_5301) ;  /* 0x0000003000007945 */ /* 0x000fe60003800000 */
[----:B------:R-:W0:Y:S02]  /*274c0*/  SYNCS.PHASECHK.TRANS64.TRYWAIT P0, [R27+URZ+0x38860], R0 ;  /* 0x038860001b0075a7 */ /* 0x000e24000800017f */
[----:B0-----:R-:W-:Y:S05]  /*274d0*/  @!P0 BRA `(.L_x_5302) ;  /* 0x0000003000c88947 */ /* 0x001fea0003800000 */
.L_x_5374:
[----:B------:R-:W-:Y:S05]  /*274e0*/  BSYNC B0 ;  /* 0x0000000000007941 */ /* 0x000fea0003800000 */
.L_x_5301:
[----:B------:R-:W0:Y:S01]  /*274f0*/  LDL.LU R2, [R1+0x428] ;  /* 0x0004280001027983 */ /* 0x000e220000300800 */
[----:B------:R-:W-:-:S03]  /*27500*/  ULDC.64 UR4, c[0x0][0x328] ;  /* 0x0000ca0000047ab9 */ /* 0x000fc60000000a00 */
[----:B------:R-:W2:Y:S01]  /*27510*/  LDL.LU R4, [R1+0x42c] ;  /* 0x00042c0001047983 */ /* 0x000ea20000300800 */
[----:B------:R-:W-:Y:S01]  /*27520*/  LOP3.LUT R16, R16, 0xffffff7f, RZ, 0xc0, !PT ;  /* 0xffffff7f10107812 */ /* 0x000fe200078ec0ff */
[----:B0-----:R-:W-:Y:S02]  /*27530*/  IMAD R0, R2, UR4, RZ ;  /* 0x0000000402007c24 */ /* 0x001fe4000f8e02ff */
[----:B------:R-:W-:-:S04]  /*27540*/  IMAD.WIDE.U32 R2, R37, UR4, RZ ;  /* 0x0000000425027c25 */ /* 0x000fc8000f8e00ff */
[----:B------:R-:W-:Y:S01]  /*27550*/  IMAD R5, R37, UR5, R0 ;  /* 0x0000000525057c24 */ /* 0x000fe2000f8e0200 */
[----:B------:R-:W-:Y:S02]  /*27560*/  ULDC.64 UR4, c[0x0][0x338] ;  /* 0x0000ce0000047ab9 */ /* 0x000fe40000000a00 */
[----:B--2---:R-:W-:Y:S01]  /*27570*/  IMAD R0, R4, UR4, RZ ;  /* 0x0000000404007c24 */ /* 0x004fe2000f8e02ff */
[----:B------:R-:W-:Y:S01]  /*27580*/  PRMT R4, R33, 0x8880, RZ ;  /* 0x0000888021047816 */ /* 0x000fe200000000ff */
        /* <DEDUP_REMOVED lines=11> */
[----:B------:R-:W-:Y:S01]  /*27640*/  IMAD.IADD R7, R3, 0x1, R7 ;  /* 0x0000000103077824 */ /* 0x000fe200078e0207 */
[----:B------:R-:W-:-:S04]  /*27650*/  UMOV UR4, 0xffffffff ;  /* 0xffffffff00047882 */ /* 0x000fc80000000000 */
[----:B------:R-:W-:Y:S02]  /*27660*/  LEA.HI.X R7, R2, UR5, R7, 0x1, P0 ;  /* 0x0000000502077c11 */ /* 0x000fe400080f0c07 */
[----:B------:R-:W-:-:S13]  /*27670*/  ISETP.GT.AND P0, PT, R4, -0x1, PT ;  /* 0xffffffff0400780c */ /* 0x000fda0003f04270 */
[----:B------:R-:W-:Y:S01]  /*27680*/  @P0 LOP3.LUT R16, R16, 0x80, RZ, 0xfc, !PT ;  /* 0x0000008010100812 */ /* 0x000fe200078efcff */
[----:B------:R-:W-:Y:S06]  /*27690*/  BRA.DIV UR4, `(.L_x_5303) ;  /* 0x00000032046c7947 */ /* 0x000fec000b800000 */
[----:B------:R-:W0:Y:S01]  /*276a0*/  S2R R2, SR_TID.X ;  /* 0x0000000000027919 */ /* 0x000e220000002100 */
[----:B------:R-:W-:Y:S01]  /*276b0*/  LOP3.LUT P1, RZ, R33, 0x1, RZ, 0xc0, !PT ;  /* 0x0000000121ff7812 */ /* 0x000fe2000782c0ff */
        /* <DEDUP_REMOVED lines=79> */
.L_x_5384:
        /* <DEDUP_REMOVED lines=25> */
.L_x_5304:
        /* <DEDUP_REMOVED lines=10> */
.L_x_5305:
[----:B0-----:R-:W2:Y:S01]  /*27de0*/  LDL.LU R2, [R1+0x418] ;  /* 0x0004180001027983 */ /* 0x001ea20000300800 */
[----:B------:R0:W-:Y:S01]  /*27df0*/  SYNCS.ARRIVE.TRANS64.A1T0 RZ, [R27+URZ+0x38850], RZ ;  /* 0x038850ff1bff79a7 */ /* 0x0001e2000810003f */
[----:B--2---:R-:W-:-:S05]  /*27e00*/  VIADD R9, R2, 0xfffffffe ;  /* 0xfffffffe02097836 */ /* 0x004fca0000000000 */
[----:B------:R-:W-:-:S13]  /*27e10*/  ISETP.GE.AND P0, PT, R9, UR44, PT ;  /* 0x0000002c09007c0c */ /* 0x000fda000bf06270 */
[----:B0-----:R-:W-:Y:S05]  /*27e20*/  @!P0 BRA `(.L_x_5306) ;  /* 0x0000000c00988947 */ /* 0x001fea0003800000 */
[----:B------:R-:W-:Y:S01]  /*27e30*/  BSSY B0, `(.L_x_5306) ;  /* 0x00000e5000007945 */ /* 0x000fe20003800000 */
.L_x_5319:
[----:B0-----:R-:W0:Y:S01]  /*27e40*/  S2R R2, SR_TID.X ;  /* 0x0000000000027919 */ /* 0x001e220000002100 */
[----:B--23--:R-:W-:Y:S01]  /*27e50*/  IMAD R8, R9, 0x40, R31 ;  /* 0x0000004009087824 */ /* 0x00cfe200078e021f */
[----:B------:R-:W-:Y:S01]  /*27e60*/  LOP3.LUT P1, RZ, R16, 0x800, RZ, 0xc0, !PT ;  /* 0x0000080010ff7812 */ /* 0x000fe2000782c0ff */
[----:B------:R-:W-:Y:S01]  /*27e70*/  VIADD R18, R18, 0x1 ;  /* 0x0000000112127836 */ /* 0x000fe20000000000 */
[C---:B0-----:R-:W-:Y:S01]  /*27e80*/  LOP3.LUT R3, R2.reuse, 0x7f, RZ, 0xc0, !PT ;  /* 0x0000007f02037812 */ /* 0x041fe200078ec0ff */
[----:B------:R-:W-:-:S03]  /*27e90*/  IMAD.SHL.U32 R2, R2, 0x10, RZ ;  /* 0x0000001002027824 */ /* 0x000fc600078e00ff */
[----:B------:R-:W-:Y:S02]  /*27ea0*/  SHF.R.U32.HI R4, RZ, 0x3, R3 ;  /* 0x00000003ff047819 */ /* 0x000fe40000011603 */
[----:B------:R-:W0:Y:S02]  /*27eb0*/  LDC R3, c[0x0][0x430] ;  /* 0x00010c00ff037b82 */ /* 0x000e240000000800 */
[----:B------:R-:W-:-:S04]  /*27ec0*/  LOP3.LUT R2, R4, 0x70, R2, 0xf8, !PT ;  /* 0x0000007004027812 */ /* 0x000fc800078ef802 */
[C---:B------:R-:W-:Y:S01]  /*27ed0*/  ISETP.GT.U32.AND P2, PT, R2.reuse, 0x3f, PT ;  /* 0x0000003f0200780c */ /* 0x040fe20003f44070 */
[----:B------:R-:W-:-:S04]  /*27ee0*/  IMAD.IADD R8, R2, 0x1, R8 ;  /* 0x0000000102087824 */ /* 0x000fc800078e0208 */
[----:B------:R-:W-:-:S08]  /*27ef0*/  IMAD.MOV.U32 R10, RZ, RZ, R8 ;  /* 0x000000ffff0a7224 */ /* 0x000fd000078e0008 */
[----:B------:R-:W2:Y:S01]  /*27f00*/  @!P2 LDC.64 R4, c[0x0][0x428] ;  /* 0x00010a00ff04ab82 */ /* 0x000ea20000000a00 */
[----:B0-----:R-:W-:-:S13]  /*27f10*/  ISETP.NE.AND P0, PT, R3, 0x1, PT ;  /* 0x000000010300780c */ /* 0x001fda0003f05270 */
[----:B------:R-:W0:Y:S08]  /*27f20*/  @P0 LDC R3, c[0x0][0x434] ;  /* 0x00010d00ff030b82 */ /* 0x000e300000000800 */
[----:B------:R-:W3:Y:S01]  /*27f30*/  @P0 LDC R7, c[0x0][0x438] ;  /* 0x00010e00ff070b82 */ /* 0x000ee20000000800 */
[----:B0-----:R-:W-:-:S05]  /*27f40*/  @P0 IMAD.HI.U32 R2, R8, R3, RZ ;  /* 0x0000000308020227 */ /* 0x001fca00078e00ff */
[----:B---3--:R-:W-:Y:S01]  /*27f50*/  @P0 SHF.R.U32.HI R10, RZ, R7, R2 ;  /* 0x00000007ff0a0219 */ /* 0x008fe20000011602 */
[----:B--2---:R-:W-:Y:S01]  /*27f60*/  @!P2 IMAD R2, R30, R4, RZ ;  /* 0x000000041e02a224 */ /* 0x004fe200078e02ff */
[----:B------:R-:W0:Y:S02]  /*27f70*/  @!P2 LDC.64 R6, c[0x0][0x418] ;  /* 0x00010600ff06ab82 */ /* 0x000e240000000a00 */
[----:B------:R-:W-:Y:S01]  /*27f80*/  @!P2 SHF.R.S32.HI R3, RZ, 0x1f, R10 ;  /* 0x0000001fff03a819 */ /* 0x000fe2000001140a */
[----:B------:R-:W-:Y:S02]  /*27f90*/  @!P2 IMAD R5, R26, R5, R2 ;  /* 0x000000051a05a224 */ /* 0x000fe400078e0202 */
[----:B------:R-:W-:-:S04]  /*27fa0*/  @!P2 IMAD.MOV.U32 R2, RZ, RZ, R10 ;  /* 0x000000ffff02a224 */ /* 0x000fc800078e000a */
[----:B------:R-:W-:-:S04]  /*27fb0*/  @!P2 IMAD.WIDE.U32 R2, R26, R4, R2 ;  /* 0x000000041a02a225 */ /* 0x000fc800078e0002 */
[----:B------:R-:W-:Y:S02]  /*27fc0*/  @!P2 IMAD.IADD R3, R5, 0x1, R3 ;  /* 0x000000010503a824 */ /* 0x000fe400078e0203 */
[----:B------:R-:W-:Y:S01]  /*27fd0*/  IMAD.MOV.U32 R4, RZ, RZ, RZ ;  /* 0x000000ffff047224 */ /* 0x000fe200078e00ff */
[----:B0-----:R-:W-:-:S04]  /*27fe0*/  @!P2 LEA R6, P0, R2, R6, 0x2 ;  /* 0x000000060206a211 */ /* 0x001fc800078010ff */
[----:B------:R-:W-:Y:S02]  /*27ff0*/  @!P2 LEA.HI.X R7, R2, R7, R3, 0x2, P0 ;  /* 0x000000070207a211 */ /* 0x000fe400000f1403 */
[----:B------:R-:W-:-:S03]  /*28000*/  ISETP.NE.AND P0, PT, R18, 0x2, PT ;  /* 0x000000021200780c */ /* 0x000fc60003f05270 */
[----:B------:R0:W5:Y:S01]  /*28010*/  @!P2 LDG.E R4, desc[UR36][R6.64] ;  /* 0x000000240604a981 */ /* 0x000162000c1e1900 */
[----:B------:R-:W-:Y:S01]  /*28020*/  SEL R2, RZ, 0x1, P0 ;  /* 0x00000001ff027807 */ /* 0x000fe20000000000 */
[----:B------:R-:W-:Y:S01]  /*28030*/  IMAD.MOV R5, RZ, RZ, -R10 ;  /* 0x000000ffff057224 */ /* 0x000fe200078e0a0a */
[----:B------:R-:W-:Y:S05]  /*28040*/  YIELD ;  /* 0x0000000000007946 */ /* 0x000fea0003800000 */
[----:B------:R-:W-:Y:S01]  /*28050*/  LOP3.LUT R23, R23, R2, RZ, 0x3c, !PT ;  /* 0x0000000217177212 */ /* 0x000fe200078e3cff */
[----:B------:R-:W-:Y:S01]  /*28060*/  ULDC UR4, c[0x0][0x430] ;  /* 0x00010c0000047ab9 */ /* 0x000fe20000000800 */
[----:B------:R-:W-:Y:S01]  /*28070*/  IMAD.MOV.U32 R2, RZ, RZ, R9 ;  /* 0x000000ffff027224 */ /* 0x000fe200078e0009 */
[----:B------:R-:W-:Y:S01]  /*28080*/  SEL R18, R18, RZ, P0 ;  /* 0x000000ff12127207 */ /* 0x000fe20000000000 */
[----:B------:R-:W-:-:S02]  /*28090*/  IMAD R5, R5, UR4, R8 ;  /* 0x0000000405057c24 */ /* 0x000fc4000f8e0208 */
[----:B------:R-:W-:Y:S01]  /*280a0*/  VIADD R9, R9, 0xffffffff ;  /* 0xffffffff09097836 */ /* 0x000fe20000000000 */
[----:B------:R-:W-:Y:S01]  /*280b0*/  ISETP.GT.AND P3, PT, R2, UR44, PT ;  /* 0x0000002c02007c0c */ /* 0x000fe2000bf64270 */
[----:B0-----:R-:W-:-:S12]  /*280c0*/  @!P1 BRA `(.L_x_5307) ;  /* 0x0000000000049947 */ /* 0x001fd80003800000 */
[----:B------:R-:W-:Y:S01]  /*280d0*/  BPT.TRAP 0x1 ;  /* 0x000000040000795c */ /* 0x000fe20000300000 */
.L_x_5307:
[----:B------:R-:W-:Y:S01]  /*280e0*/  IMAD R8, R18, 0x8, R17 ;  /* 0x0000000812087824 */ /* 0x000fe200078e0211 */
[----:B------:R-:W-:Y:S01]  /*280f0*/  SHF.L.U32 R20, R23, 0x1f, RZ ;  /* 0x0000001f17147819 */ /* 0x000fe200000006ff */
[----:B------:R-:W-:Y:S01]  /*28100*/  BSSY B1, `(.L_x_5308) ;  /* 0x0000004000017945 */ /* 0x000fe20003800000 */
[----:B------:R-:W-:Y:S02]  /*28110*/  SHF.R.S32.HI R7, RZ, 0x1f, R5 ;  /* 0x0000001fff077819 */ /* 0x000fe40000011405 */
[----:B------:R-:W0:Y:S02]  /*28120*/  SYNCS.PHASECHK.TRANS64.TRYWAIT P0, [R8+URZ+0x38840], R20 ;  /* 0x03884014080075a7 */ /* 0x000e24000800017f */
[----:B0-----:R-:W-:Y:S05]  /*28130*/  @!P0 BRA `(.L_x_5309) ;  /* 0x0000002c00cc8947 */ /* 0x001fea0003800000 */
.L_x_5385:
[----:B------:R-:W-:Y:S05]  /*28140*/  BSYNC B1 ;  /* 0x0000000000017941 */ /* 0x000fea0003800000 */
.L_x_5308:
        /* <DEDUP_REMOVED lines=14> */
[C---:B-1----:R-:W-:Y:S02]  /*28230*/  IMAD R27, R19.reuse, UR5, R6 ;  /* 0x00000005131b7c24 */ /* 0x042fe4000f8e0206 */
        /* <DEDUP_REMOVED lines=8> */
[----:B------:R-:W1:Y:S01]  /*282c0*/  SHFL.IDX PT, R14, R21, RZ, 0x181f ;  /* 0x00181fff150e7589 */ /* 0x000e6200000e0000 */
[----:B------:R-:W-:-:S03]  /*282d0*/  IMAD R25, R6, 0x2, R17 ;  /* 0x0000000206197824 */ /* 0x000fc600078e0211 */
[----:B------:R-:W2:Y:S01]  /*282e0*/  SHFL.IDX PT, R3, R27, RZ, 0x181f ;  /* 0x00181fff1b037589 */ /* 0x000ea200000e0000 */
[----:B-1----:R-:W-:-:S03]  /*282f0*/  IADD3 R2, P0, R14, R0, RZ ;  /* 0x000000000e027210 */ /* 0x002fc60007f1e0ff */
[----:B------:R-:W-:Y:S02]  /*28300*/  SHFL.IDX PT, R14, R21, 0x3, 0x181f ;  /* 0x00781f00150e7f89 */ /* 0x000fe400000e0000 */
[----:B--2---:R-:W-:-:S05]  /*28310*/  IMAD.X R3, RZ, RZ, R3, P0 ;  /* 0x000000ffff037224 */ /* 0x004fca00000e0603 */
        /* <DEDUP_REMOVED lines=11> */
[----:B---3--:R1:W-:Y:S03]  /*283d0*/  LDGSTS.E.BYPASS.LTC128B.128 [R25+0x23400], desc[UR36][R2.64], !P1 ;  /* 0x2340000002197fae */ /* 0x0083e6000c901d64 */
.L_x_5395:
[----:B-1----:R-:W-:-:S05]  /*283e0*/  IADD3 R2, P0, R14, R0, RZ ;  /* 0x000000000e027210 */ /* 0x002fca0007f1e0ff */
[----:B------:R-:W-:Y:S01]  /*283f0*/  IMAD.X R3, RZ, RZ, R27, P0 ;  /* 0x000000ffff037224 */ /* 0x000fe200000e061b */
[----:B------:R-:W-:-:S04]  /*28400*/  PLOP3.LUT P0, PT, PT, PT, PT, 0x80, 0x0 ;  /* 0x000000000000781c */ /* 0x000fc80003f0f070 */
[----:B------:R-:W-:Y:S01]  /*28410*/  @!PT LDS RZ, [RZ] ;  /* 0x00000000fffff984 */ /* 0x000fe20000000800 */
[----:B------:R-:W-:Y:S01]  /*28420*/  @!PT LDS RZ, [RZ] ;  /* 0x00000000fffff984 */ /* 0x000fe20000000800 */
[----:B------:R-:W-:Y:S01]  /*28430*/  @!PT LDS RZ, [RZ] ;  /* 0x00000000fffff984 */ /* 0x000fe20000000800 */
[----:B------:R1:W-:Y:S01]  /*28440*/  LDGSTS.E.BYPASS.LTC128B.128 [R25+0x23c00], desc[UR36][R2.64], !P1 ;  /* 0x23c0000002197fae */ /* 0x0003e2000c901d64 */
[----:B------:R-:W-:-:S08]  /*28450*/  NOP ;  /* 0x0000000000007918 */ /* 0x000fd00000000000 */
.L_x_5311:
        /* <DEDUP_REMOVED lines=10> */
.L_x_5312:
[----:B------:R2:W-:Y:S01]  /*28500*/  SYNCS.ARRIVE.TRANS64.A1T0 RZ, [R8+URZ+0x38830], RZ ;  /* 0x038830ff08ff79a7 */ /* 0x0005e2000810003f */
[----:B------:R-:W-:Y:S05]  /*28510*/  @!P2 BRA `(.L_x_5313) ;  /* 0x000000000004a947 */ /* 0x000fea0003800000 */
[----:B------:R-:W-:Y:S01]  /*28520*/  BPT.TRAP 0x1 ;  /* 0x000000040000795c */ /* 0x000fe20000300000 */
.L_x_5313:
[----:B------:R-:W3:Y:S01]  /*28530*/  SYNCS.PHASECHK.TRANS64.TRYWAIT P0, [R8+URZ+0x38860], R20 ;  /* 0x03886014080075a7 */ /* 0x000ee2000800017f */
[----:B------:R-:W-:Y:S04]  /*28540*/  BSSY B1, `(.L_x_5314) ;  /* 0x0000002000017945 */ /* 0x000fe80003800000 */
[----:B---3--:R-:W-:Y:S05]  /*28550*/  @!P0 BRA `(.L_x_5315) ;  /* 0x0000002c00ec8947 */ /* 0x008fea0003800000 */
.L_x_5396:
[----:B------:R-:W-:Y:S05]  /*28560*/  BSYNC B1 ;  /* 0x0000000000017941 */ /* 0x000fea0003800000 */
.L_x_5314:
[----:B------:R-:W-:Y:S01]  /*28570*/  ULDC.64 UR4, c[0x0][0x328] ;  /* 0x0000ca0000047ab9 */ /* 0x000fe20000000a00 */
[C---:B------:R-:W-:Y:S01]  /*28580*/  LOP3.LUT P5, RZ, R16.reuse, 0x8, RZ, 0xc0, !PT ;  /* 0x0000000810ff7812 */ /* 0x040fe200078ac0ff */
[----:B-1----:R-:W-:Y:S01]  /*28590*/  IMAD R2, R7, UR4, RZ ;  /* 0x0000000407027c24 */ /* 0x002fe2000f8e02ff */
        /* <DEDUP_REMOVED lines=18> */
[----:B0--3--:R-:W-:Y:S01]  /*286c0*/  LEA.HI.X R20, R2, UR5, R3, 0x1, P0 ;  /* 0x0000000502147c11 */ /* 0x009fe200080f0c03 */
[----:B------:R-:W-:Y:S08]  /*286d0*/  BRA.DIV UR4, `(.L_x_5316) ;  /* 0x0000002e04a07947 */ /* 0x000ff0000b800000 */
[----:B------:R-:W0:Y:S01]  /*286e0*/  SHFL.IDX PT, R14, R10, RZ, 0x181f ;  /* 0x00181fff0a0e7589 */ /* 0x000e2200000e0000 */
[C---:B------:R-:W-:Y:S01]  /*286f0*/  LOP3.LUT P1, RZ, R16.reuse, 0x400, RZ, 0xc0, !PT ;  /* 0x0000040010ff7812 */ /* 0x040fe2000782c0ff */
[----:B------:R-:W-:Y:S01]  /*28700*/  IMAD R21, R21, 0x2, R17 ;  /* 0x0000000215157824 */ /* 0x000fe200078e0211 */
[----:B------:R-:W-:Y:S01]  /*28710*/  LOP3.LUT R16, R16, 0xffbfffff, RZ, 0xc0, !PT ;  /* 0xffbfffff10107812 */ /* 0x000fe200078ec0ff */
[----:B------:R-:W1:Y:S03]  /*28720*/  SHFL.IDX PT, R3, R20, RZ, 0x181f ;  /* 0x00181fff14037589 */ /* 0x000e6600000e0000 */
[----:B------:R-:W-:Y:S01]  /*28730*/  @P3 LOP3.LUT R16, R16, 0x400000, RZ, 0xfc, !PT ;  /* 0x0040000010103812 */ /* 0x000fe200078efcff */
[----:B------:R-:W-:Y:S03]  /*28740*/  SHFL.IDX PT, R2, R10, 0x2, 0x181f ;  /* 0x00581f000a027f89 */ /* 0x000fe600000e0000 */
[----:B------:R-:W-:-:S02]  /*28750*/  LOP3.LUT P3, RZ, R16, 0x200, RZ, 0xc0, !PT ;  /* 0x0000020010ff7812 */ /* 0x000fc4000786c0ff */
[C---:B------:R-:W-:Y:S02]  /*28760*/  LOP3.LUT P6, RZ, R16.reuse, 0x20, RZ, 0xc0, !PT ;  /* 0x0000002010ff7812 */ /* 0x040fe400078cc0ff */
[C---:B------:R-:W-:Y:S02]  /*28770*/  LOP3.LUT P2, RZ, R16.reuse, 0x10, RZ, 0xc0, !PT ;  /* 0x0000001010ff7812 */ /* 0x040fe4000784c0ff */
[----:B------:R-:W-:Y:S02]  /*28780*/  LOP3.LUT R16, R16, 0xff7fffff, RZ, 0xc0, !PT ;  /* 0xff7fffff10107812 */ /* 0x000fe400078ec0ff */
[----:B0-----:R-:W-:Y:S02]  /*28790*/  IADD3 R6, P0, R14, R0, RZ ;  /* 0x000000000e067210 */ /* 0x001fe40007f1e0ff */
[----:B------:R-:W0:Y:S03]  /*287a0*/  SHFL.IDX PT, R14, R10, 0x1, 0x181f ;  /* 0x00381f000a0e7f89 */ /* 0x000e2600000e0000 */
[----:B------:R-:W-:Y:S01]  /*287b0*/  @P3 LOP3.LUT R16, R16, 0x800000, RZ, 0xfc, !PT ;  /* 0x0080000010103812 */ /* 0x000fe200078efcff */
[----:B-1----:R-:W-:-:S02]  /*287c0*/  IMAD.X R7, RZ, RZ, R3, P0 ;  /* 0x000000ffff077224 */ /* 0x002fc400000e0603 */
[----:B------:R-:W1:Y:S04]  /*287d0*/  SHFL.IDX PT, R3, R20, 0x1, 0x181f ;  /* 0x00381f0014037f89 */ /* 0x000e6800000e0000 */
        /* <DEDUP_REMOVED lines=8> */
[----:B-1----:R-:W-:Y:S01]  /*28860*/  IMAD.X R5, RZ, RZ, R3, P0 ;  /* 0x000000ffff057224 */ /* 0x002fe200000e0603 */
        /* <DEDUP_REMOVED lines=10> */
[----:B------:R-:W-:-:S04]  /*28910*/  LOP3.LUT P3, RZ, R16, 0x800000, RZ, 0xc0, !PT ;  /* 0x0080000010ff7812 */ /* 0x000fc8000786c0ff */
        /* <DEDUP_REMOVED lines=12> */
[----:B------:R-:W-:-:S03]  /*289e0*/  LOP3.LUT P3, RZ, R16, 0x400000, RZ, 0xc0, !PT ;  /* 0x0040000010ff7812 */ /* 0x000fc6000786c0ff */
[----:B------:R1:W-:Y:S04]  /*289f0*/  LDGSTS.E.BYPASS.LTC128B.128 [R21+0x5400], desc[UR36][R2.64+0x100], !P6 ;  /* 0x0540010002157fae */ /* 0x0003e8000f101d64 */
[----:B------:R1:W-:Y:S04]  /*28a00*/  LDGSTS.E.BYPASS.LTC128B.128 [R21+0x7400], desc[UR36][R2.64+0x180], !P2 ;  /* 0x0740018002157fae */ /* 0x0003e8000d101d64 */
[----:B------:R1:W-:Y:S04]  /*28a10*/  LDGSTS.E.BYPASS.LTC128B.128 [R21+0x9400], desc[UR36][R2.64+0x200], !P5 ;  /* 0x0940020002157fae */ /* 0x0003e8000e901d64 */
[----:B------:R1:W-:Y:S04]  /*28a20*/  LDGSTS.E.BYPASS.LTC128B.128 [R21+0xb400], desc[UR36][R2.64+0x280], !P4 ;  /* 0x0b40028002157fae */ /* 0x0003e8000e101d64 */
[----:B------:R1:W-:Y:S04]  /*28a30*/  LDGSTS.E.BYPASS.LTC128B.128 [R21+0xd400], desc[UR36][R2.64+0x300], P0 ;  /* 0x0d40030002157fae */ /* 0x0003e80008101d64 */
[----:B---34-:R1:W-:Y:S02]  /*28a40*/  LDGSTS.E.BYPASS.LTC128B.128 [R21+0xf400], desc[UR36][R2.64+0x380], P1 ;  /* 0x0f40038002157fae */ /* 0x0183e40008901d64 */
.L_x_5406:
[----:B-1----:R-:W-:Y:S02]  /*28a50*/  P2R R4, PR, RZ, 0x2 ;  /* 0x00000002ff047803 */ /* 0x002fe40000000000 */
        /* <DEDUP_REMOVED lines=22> */
.L_x_5317:
        /* <DEDUP_REMOVED lines=10> */
.L_x_5318:
[----:B------:R3:W-:Y:S01]  /*28c60*/  SYNCS.ARRIVE.TRANS64.A1T0 RZ, [R8+URZ+0x38850], RZ ;  /* 0x038850ff08ff79a7 */ /* 0x0007e2000810003f */
[----:B------:R-:W-:Y:S05]  /*28c70*/  @P3 BRA `(.L_x_5319) ;  /* 0xfffffff000703947 */ /* 0x000fea000383ffff */
[----:B------:R-:W-:Y:S05]  /*28c80*/  BSYNC B0 ;  /* 0x0000000000007941 */ /* 0x000fea0003800000 */
.L_x_5306:
[----:B------:R-:W0:Y:S01]  /*28c90*/  S2R R0, SR_TID.X ;  /* 0x0000000000007919 */ /* 0x000e220000002100 */
[----:B------:R-:W-:Y:S01]  /*28ca0*/  VIADD R18, R18, 0x1 ;  /* 0x0000000112127836 */ /* 0x000fe20000000000 */
[----:B------:R-:W-:Y:S04]  /*28cb0*/  BSSY B0, `(.L_x_5320) ;  /* 0x0000013000007945 */ /* 0x000fe80003800000 */
[----:B------:R-:W-:-:S04]  /*28cc0*/  ISETP.NE.AND P0, PT, R18, 0x2, PT ;  /* 0x000000021200780c */ /* 0x000fc80003f05270 */
[----:B------:R-:W-:Y:S02]  /*28cd0*/  SEL R18, R18, RZ, P0 ;  /* 0x000000ff12127207 */ /* 0x000fe40000000000 */
[----:B0-----:R-:W-:Y:S02]  /*28ce0*/  LOP3.LUT R2, R0, 0x7f, RZ, 0xc0, !PT ;  /* 0x0000007f00027812 */ /* 0x001fe400078ec0ff */
[----:B------:R-:W-:Y:S02]  /*28cf0*/  SEL R0, RZ, 0x1, P0 ;  /* 0x00000001ff007807 */ /* 0x000fe40000000000 */
[----:B------:R-:W-:-:S13]  /*28d00*/  ISETP.NE.AND P1, PT, R2, RZ, PT ;  /* 0x000000ff0200720c */ /* 0x000fda0003f25270 */
[----:B------:R-:W-:Y:S05]  /*28d10*/  @P1 BRA `(.L_x_5321) ;  /* 0x0000000000301947 */ /* 0x000fea0003800000 */
[----:B------:R-:W0:Y:S01]  /*28d20*/  S2R R7, SR_LANEID ;  /* 0x0000000000077919 */ /* 0x000e220000000000 */
[----:B------:R-:W-:Y:S01]  /*28d30*/  VOTEU.ANY UR4, UPT, PT ;  /* 0x0000000000047886 */ /* 0x000fe200038e0100 */
[----:B------:R-:W4:Y:S01]  /*28d40*/  LDC.64 R2, c[0x0][0xd80] ;  /* 0x00036000ff027b82 */ /* 0x000f220000000a00 */
[----:B------:R-:W0:Y:S08]  /*28d50*/  FLO.U32 R4, UR4 ;  /* 0x0000000400047d00 */ /* 0x000e3000080e0000 */
[----:B------:R-:W4:Y:S01]  /*28d60*/  POPC R5, UR4 ;  /* 0x0000000400057d09 */ /* 0x000f220008000000 */
[----:B0-----:R-:W-:-:S13]  /*28d70*/  ISETP.EQ.U32.AND P0, PT, R4, R7, PT ;  /* 0x000000070400720c */ /* 0x001fda0003f02070 */
[----:B----4-:R-:W4:Y:S01]  /*28d80*/  @P0 ATOMG.E.ADD.STRONG.GPU PT, R3, desc[UR36][R2.64], R5 ;  /* 0x00000005020309a8 */ /* 0x010f2200081ee1e4 */
[----:B------:R-:W0:Y:S02]  /*28d90*/  S2R R6, SR_LTMASK ;  /* 0x0000000000067919 */ /* 0x000e240000003900 */
[----:B0-----:R-:W-:-:S04]  /*28da0*/  LOP3.LUT R6, R6, UR4, RZ, 0xc0, !PT ;  /* 0x0000000406067c12 */ /* 0x001fc8000f8ec0ff */
[----:B------:R-:W0:Y:S01]  /*28db0*/  POPC R7, R6 ;  /* 0x0000000600077309 */ /* 0x000e220000000000 */
[----:B----4-:R-:W0:Y:S02]  /*28dc0*/  SHFL.IDX PT, R4, R3, R4, 0x1f ;  /* 0x00001f0403047589 */ /* 0x010e2400000e0000 */
[----:B0-----:R-:W-:-:S07]  /*28dd0*/  IADD3 R36, R4, UR48, R7 ;  /* 0x0000003004247c10 */ /* 0x001fce000fffe007 */
.L_x_5321:
[----:B------:R-:W-:Y:S05]  /*28de0*/  BSYNC B0 ;  /* 0x0000000000007941 */ /* 0x000fea0003800000 */
.L_x_5320:
[----:B------:R-:W-:-:S07]  /*28df0*/  LOP3.LUT R23, R23, R0, RZ, 0x3c, !PT ;  /* 0x0000000017177212 */ /* 0x000fce00078e3cff */
.L_x_5277:
[----:B------:R-:W-:Y:S05]  /*28e00*/  BSYNC B7 ;  /* 0x0000000000077941 */ /* 0x000fea0003800000 */
.L_x_5275:
        /* <DEDUP_REMOVED lines=8> */
[----:B------:R4:W0:Y:S01]  /*28e90*/  LDS R36, [R17+0x388d0] ;  /* 0x0388d00011247984 */ /* 0x0008220000000800 */
[----:B------:R-:W-:Y:S06]  /*28ea0*/  BAR.ARV 0x4, 0x180 ;  /* 0x0106000000007b1d */ /* 0x000fec0000002000 */
[----:B------:R-:W-:Y:S05]  /*28eb0*/  BRA `(.L_x_5323) ;  /* 0x00000000002c7947 */ /* 0x000fea0003800000 */
.L_x_5322:
[----:B------:R-:W-:-:S03]  /*28ec0*/  UMOV UR4, 0xffffffff ;  /* 0xffffffff00047882 */ /* 0x000fc60000000000 */
[----:B------:R-:W-:Y:S05]  /*28ed0*/  BRA.DIV UR4, `(.L_x_5324) ;  /* 0x0000002e04707947 */ /* 0x000fea000b800000 */
[----:B------:R4:W0:Y:S02]  /*28ee0*/  SHFL.IDX PT, R14, R36, RZ, 0x1f ;  /* 0x00001fff240e7589 */ /* 0x00082400000e0000 */
.L_x_5409:
[----:B------:R-:W1:Y:S01]  /*28ef0*/  @!P1 S2R R3, SR_CgaCtaId ;  /* 0x0000000000039919 */ /* 0x000e620000008800 */
[----:B------:R-:W-:Y:S05]  /*28f00*/  WARPSYNC.ALL ;  /* 0x0000000000007948 */ /* 0x000fea0003800000 */
[----:B------:R-:W-:Y:S01]  /*28f10*/  BAR.SYNC.DEFER_BLOCKING 0x4, 0x180 ;  /* 0x0106000000007b1d */ /* 0x000fe20000010000 */
[----:B------:R-:W-:-:S04]  /*28f20*/  @!P1 MOV R0, 0x400 ;  /* 0x0000040000009802 */ /* 0x000fc80000000f00 */
[----:B-1----:R-:W-:-:S05]  /*28f30*/  @!P1 LEA R17, R3, R0, 0x18 ;  /* 0x0000000003119211 */ /* 0x002fca00078ec0ff */
[----:B------:R0:W-:Y:S02]  /*28f40*/  @!P1 STS [R17+0x388d0], R36 ;  /* 0x0388d02411009388 */ /* 0x0001e40000000800 */
[----:B0---4-:R-:W-:Y:S01]  /*28f50*/  IMAD.MOV.U32 R36, RZ, RZ, R14 ;  /* 0x000000ffff247224 */ /* 0x011fe200078e000e */
[----:B------:R-:W-:Y:S06]  /*28f60*/  BAR.ARV 0x5, 0x180 ;  /* 0x0146000000007b1d */ /* 0x000fec0000002000 */
.L_x_5323:
[----:B------:R-:W-:Y:S02]  /*28f70*/  ULDC UR4, c[0x0][0xd38] ;  /* 0x00034e0000047ab9 */ /* 0x000fe40000000800 */
[----:B0-----:R-:W-:-:S13]  /*28f80*/  ISETP.GE.AND P0, PT, R36, UR4, PT ;  /* 0x0000000424007c0c */ /* 0x001fda000bf06270 */
[----:B------:R-:W-:Y:S05]  /*28f90*/  @!P0 BRA `(.L_x_5325) ;  /* 0xffffffb800f08947 */ /* 0x000fea000383ffff */
.L_x_5266:
[----:B------:R-:W2:Y:S01]  /*28fa0*/  LDL.LU R0, [R1+0x430] ;  /* 0x0004300001007983 */ /* 0x000ea20000300800 */
[----:B------:R-:W-:Y:S01]  /*28fb0*/  BSSY B0, `(.L_x_5326) ;  /* 0x000000b000007945 */ /* 0x000fe20003800000 */
[----:B------:R-:W0:Y:S01]  /*28fc0*/  S2R R5, SR_CgaCtaId ;  /* 0x0000000000057919 */ /* 0x000e220000008800 */
[----:B--2---:R-:W-:-:S05]  /*28fd0*/  VIADD R0, R0, 0x1 ;  /* 0x0000000100007836 */ /* 0x004fca0000000000 */
        /* <DEDUP_REMOVED lines=8> */
.L_x_5410:
[----:B------:R-:W-:Y:S05]  /*29060*/  BSYNC B0 ;  /* 0x0000000000007941 */ /* 0x000fea0003800000 */
.L_x_5326:
[----:B------:R-:W-:-:S03]  /*29070*/  UMOV UR4, 0xffffffff ;  /* 0xffffffff00047882 */ /* 0x000fc60000000000 */
[----:B------:R-:W-:Y:S05]  /*29080*/  BRA.DIV UR4, `(.L_x_5328) ;  /* 0x0000002e04407947 */ /* 0x000fea000b800000 */
[----:B0-----:R-:W0:Y:S02]  /*29090*/  S2R R0, SR_TID.X ;  /* 0x0000000000007919 */ /* 0x001e240000002100 */
[----:B0-----:R-:W-:-:S04]  /*290a0*/  SHF.R.U32.HI R0, RZ, 0x5, R0 ;  /* 0x00000005ff007819 */ /* 0x001fc80000011600 */
[----:B------:R-:W-:-:S05]  /*290b0*/  LOP3.LUT R0, R0, 0x3, RZ, 0xc0, !PT ;  /* 0x0000000300007812 */ /* 0x000fca00078ec0ff */
[----:B------:R0:W2:Y:S02]  /*290c0*/  SHFL.IDX PT, R14, R0, RZ, 0x1f ;  /* 0x00001fff000e7589 */ /* 0x0000a400000e0000 */
.L_x_5413:
[----:B--2---:R-:W-:Y:S01]  /*290d0*/  ISETP.NE.AND P0, PT, R14, RZ, PT ;  /* 0x000000ff0e00720c */ /* 0x004fe20003f05270 */
[----:B------:R-:W-:-:S12]  /*290e0*/  BSSY B0, `(.L_x_5329) ;  /* 0x0000024000007945 */ /* 0x000fd80003800000 */
[----:B------:R-:W-:Y:S05]  /*290f0*/  @P0 BRA `(.L_x_5330) ;  /* 0x0000000000880947 */ /* 0x000fea0003800000 */
[----:B------:R-:W-:-:S03]  /*29100*/  UMOV UR4, 0xffffffff ;  /* 0xffffffff00047882 */ /* 0x000fc60000000000 */
[----:B------:R-:W-:Y:S05]  /*29110*/  BRA.DIV UR4, `(.L_x_5331) ;  /* 0x0000002e04507947 */ /* 0x000fea000b800000 */
[----:B------:R-:W-:-:S13]  /*29120*/  ELECT P6, URZ, PT ;  /* 0x00000000003f782f */ /* 0x000fda00038c0000 */
.L_x_5416:
[----:B------:R-:W-:Y:S05]  /*29130*/  @!P6 BRA `(.L_x_5330) ;  /* 0x000000000078e947 */ /* 0x000fea0003800000 */
[----:B------:R-:W-:-:S06]  /*29140*/  ULOP3.LUT UR4, UR61, 0x2, URZ, 0xfc, !UPT ;  /* 0x000000023d047892 */ /* 0x000fcc000f8efc3f */
[----:B0-----:R-:W-:-:S05]  /*29150*/  IMAD.U32 R0, RZ, RZ, UR4 ;  /* 0x00000004ff007e24 */ /* 0x001fca000f8e00ff */
[----:B------:R-:W-:-:S13]  /*29160*/  ISETP.NE.AND P0, PT, R0, 0x3, PT ;  /* 0x000000030000780c */ /* 0x000fda0003f05270 */
[----:B------:R-:W-:Y:S05]  /*29170*/  @!P0 BRA `(.L_x_5332) ;  /* 0x0000000000048947 */ /* 0x000fea0003800000 */
[----:B------:R-:W-:Y:S01]  /*29180*/  BPT.TRAP 0x1 ;  /* 0x000000040000795c */ /* 0x000fe20000300000 */
.L_x_5332:
[C---:B------:R-:W-:Y:S01]  /*29190*/  IMAD R3, R18.reuse, 0x8, R5 ;  /* 0x0000000812037824 */ /* 0x040fe200078e0205 */
[----:B------:R-:W-:Y:S01]  /*291a0*/  SHF.L.U32 R2, R23, 0x1f, RZ ;  /* 0x0000001f17027819 */ /* 0x000fe200000006ff */
[----:B------:R-:W-:-:S03]  /*291b0*/  VIADD R18, R18, 0x1 ;  /* 0x0000000112127836 */ /* 0x000fc60000000000 */
[----:B------:R-:W0:Y:S02]  /*291c0*/  SYNCS.PHASECHK.TRANS64.TRYWAIT P1, [R3+URZ+0x38840], R2 ;  /* 0x03884002030075a7 */ /* 0x000e24000802017f */
[----:B------:R-:W-:-:S04]  /*291d0*/  ISETP.NE.AND P2, PT, R18, 0x2, PT ;  /* 0x000000021200780c */ /* 0x000fc80003f45270 */
[----:B------:R-:W-:Y:S01]  /*291e0*/  SEL R0, RZ, 0x1, P2 ;  /* 0x00000001ff007807 */ /* 0x000fe20001000000 */
[----:B0-----:R-:W-:Y:S08]  /*291f0*/  @!P1 BRA `(.L_x_5333) ;  /* 0x0000002c00389947 */ /* 0x001ff00003800000 */
.L_x_5417:
[----:B------:R-:W-:Y:S02]  /*29200*/  SEL R18, R18, RZ, P2 ;  /* 0x000000ff12127207 */ /* 0x000fe40001000000 */
[----:B------:R-:W-:Y:S01]  /*29210*/  LOP3.LUT R0, R23, R0, RZ, 0x3c, !PT ;  /* 0x0000000017007212 */ /* 0x000fe200078e3cff */
[----:B------:R-:W-:Y:S06]  /*29220*/  @!P0 BRA `(.L_x_5334) ;  /* 0x0000000000048947 */ /* 0x000fec0003800000 */
[----:B------:R-:W-:Y:S01]  /*29230*/  BPT.TRAP 0x1 ;  /* 0x000000040000795c */ /* 0x000fe20000300000 */
.L_x_5334:
[----:B------:R-:W-:Y:S01]  /*29240*/  IMAD R5, R18, 0x8, R5 ;  /* 0x0000000812057824 */ /* 0x000fe200078e0205 */
[----:B------:R-:W-:-:S04]  /*29250*/  SHF.L.U32 R0, R0, 0x1f, RZ ;  /* 0x0000001f00007819 */ /* 0x000fc800000006ff */
[----:B------:R-:W2:Y:S02]  /*29260*/  SYNCS.PHASECHK.TRANS64.TRYWAIT P1, [R5+URZ+0x38840], R0 ;  /* 0x03884000050075a7 */ /* 0x000ea4000802017f */
[----:B--2---:R-:W-:Y:S05]  /*29270*/  @!P1 BRA `(.L_x_5335) ;  /* 0x0000002c002c9947 */ /* 0x004fea0003800000 */
.L_x_5418:
[----:B------:R-:W-:Y:S05]  /*29280*/  @!P0 BRA `(.L_x_5336) ;  /* 0x0000000000048947 */ /* 0x000fea0003800000 */
[----:B------:R-:W-:Y:S01]  /*29290*/  BPT.TRAP 0x1 ;  /* 0x000000040000795c */ /* 0x000fe20000300000 */
.L_x_5336:
[----:B------:R-:W0:Y:S02]  /*292a0*/  SYNCS.PHASECHK.TRANS64.TRYWAIT P1, [R3+URZ+0x38860], R2 ;  /* 0x03886002030075a7 */ /* 0x000e24000802017f */
[----:B0-----:R-:W-:Y:S05]  /*292b0*/  @!P1 BRA `(.L_x_5337) ;  /* 0x0000002c00309947 */ /* 0x001fea0003800000 */
.L_x_5419:
[----:B------:R-:W-:Y:S05]  /*292c0*/  @!P0 BRA `(.L_x_5338) ;  /* 0x0000000000048947 */ /* 0x000fea0003800000 */
[----:B------:R-:W-:Y:S01]  /*292d0*/  BPT.TRAP 0x1 ;  /* 0x000000040000795c */ /* 0x000fe20000300000 */
.L_x_5338:
[----:B------:R0:W0:Y:S02]  /*292e0*/  SYNCS.PHASECHK.TRANS64.TRYWAIT P0, [R5+URZ+0x38860], R0 ;  /* 0x03886000050075a7 */ /* 0x000024000800017f */
[----:B0-----:R-:W-:Y:S05]  /*292f0*/  @!P0 NANOSLEEP.SYNCS 0x989680 ;  /* 0x009896800000895d */ /* 0x001fea0003900000 */
[----:B------:R-:W0:Y:S02]  /*29300*/  @!P0 SYNCS.PHASECHK.TRANS64 P0, [R5+URZ+0x38860], R0 ;  /* 0x03886000050085a7 */ /* 0x000e24000800007f */
[----:B0-----:R-:W-:Y:S05]  /*29310*/  @!P0 BRA `(.L_x_5338) ;  /* 0xfffffffc00f08947 */ /* 0x001fea000383ffff */
.L_x_5330:
[----:B------:R-:W-:Y:S05]  /*29320*/  BSYNC B0 ;  /* 0x0000000000007941 */ /* 0x000fea0003800000 */
.L_x_5329:
[----:B------:R-:W-:Y:S05]  /*29330*/  EXIT ;  /* 0x000000000000794d */ /* 0x000fea0003800000 */
.L_x_5154:
[----:B0-----:R-:W-:-:S04]  /*29340*/  IMAD.U32 R3, RZ, RZ, UR44 ;  /* 0x0000002cff037e24 */ /* 0x001fc8000f8e00ff */
[----:B------:R0:W1:Y:S03]  /*29350*/  SYNCS.PHASECHK.TRANS64.TRYWAIT P0, [R3+URZ+0x38800], R0 ;  /* 0x03880000030075a7 */ /* 0x000066000800017f */
[----:B-1----:R-:W-:Y:S05]  /*29360*/  @!P0 NANOSLEEP.SYNCS 0x989680 ;  /* 0x009896800000895d */ /* 0x002fea0003900000 */
[----:B------:R-:W1:Y:S02]  /*29370*/  @!P0 SYNCS.PHASECHK.TRANS64 P0, [R3+URZ+0x38800], R0 ;  /* 0x03880000030085a7 */ /* 0x000e64000800007f */
[----:B-1----:R-:W-:Y:S05]  /*29380*/  @!P0 BRA `(.L_x_5154) ;  /* 0xfffffffc00ec8947 */ /* 0x002fea000383ffff */
[----:B------:R-:W-:Y:S05]  /*29390*/  BRA `(.L_x_5339) ;  /* 0xfffffe1000dc7947 */ /* 0x000fea000383ffff */
.L_x_5161:
[----:B-1----:R1:W2:Y:S02]  /*293a0*/  SYNCS.PHASECHK.TRANS64.TRYWAIT P0, [R10+URZ], R11 ;  /* 0x0000000b0a0075a7 */ /* 0x0022a4000800017f */
[----:B--2---:R-:W-:Y:S05]  /*293b0*/  @!P0 NANOSLEEP.SYNCS 0x989680 ;  /* 0x009896800000895d */ /* 0x004fea0003900000 */
[----:B------:R-:W2:Y:S02]  /*293c0*/  @!P0 SYNCS.PHASECHK.TRANS64 P0, [R10+URZ], R11 ;  /* 0x0000000b0a0085a7 */ /* 0x000ea4000800007f */
[----:B--2---:R-:W-:Y:S05]  /*293d0*/  @!P0 BRA `(.L_x_5161) ;  /* 0xfffffffc00f08947 */ /* 0x004fea000383ffff */
[----:B------:R-:W-:Y:S05]  /*293e0*/  BRA `(.L_x_5160) ;  /* 0xfffffe1800007947 */ /* 0x000fea000383ffff */
.L_x_5163:
[----:B0-----:R-:W-:-:S04]  /*293f0*/  IMAD.U32 R8, RZ, RZ, UR44 ;  /* 0x0000002cff087e24 */ /* 0x001fc8000f8e00ff */
[----:B------:R0:W1:Y:S03]  /*29400*/  SYNCS.PHASECHK.TRANS64.TRYWAIT P0, [R8+URZ+0x38810], R3 ;  /* 0x03881003080075a7 */ /* 0x000066000800017f */
[----:B-1----:R-:W-:Y:S05]  /*29410*/  @!P0 NANOSLEEP.SYNCS 0x989680 ;  /* 0x009896800000895d */ /* 0x002fea0003900000 */
[----:B------:R-:W1:Y:S02]  /*29420*/  @!P0 SYNCS.PHASECHK.TRANS64 P0, [R8+URZ+0x38810], R3 ;  /* 0x03881003080085a7 */ /* 0x000e64000800007f */
[----:B-1----:R-:W-:Y:S05]  /*29430*/  @!P0 BRA `(.L_x_5163) ;  /* 0xfffffffc00ec8947 */ /* 0x002fea000383ffff */
[----:B------:R-:W-:Y:S05]  /*29440*/  BRA `(.L_x_5340) ;  /* 0xfffffe1800d47947 */ /* 0x000fea000383ffff */
.L_x_5170:
[----:B-1----:R1:W2:Y:S02]  /*29450*/  SYNCS.PHASECHK.TRANS64.TRYWAIT P0, [R10+URZ], R11 ;  /* 0x0000000b0a0075a7 */ /* 0x0022a4000800017f */
[----:B--2---:R-:W-:Y:S05]  /*29460*/  @!P0 NANOSLEEP.SYNCS 0x989680 ;  /* 0x009896800000895d */ /* 0x004fea0003900000 */
[----:B------:R-:W2:Y:S02]  /*29470*/  @!P0 SYNCS.PHASECHK.TRANS64 P0, [R10+URZ], R11 ;  /* 0x0000000b0a0085a7 */ /* 0x000ea4000800007f */
[----:B--2---:R-:W-:Y:S05]  /*29480*/  @!P0 BRA `(.L_x_5170) ;  /* 0xfffffffc00f08947 */ /* 0x004fea000383ffff */
[----:B------:R-:W-:Y:S05]  /*29490*/  BRA `(.L_x_5169) ;  /* 0xfffffe1c00187947 */ /* 0x000fea000383ffff */
.L_x_5204:
[----:B-1----:R1:W2:Y:S02]  /*294a0*/  SYNCS.PHASECHK.TRANS64.TRYWAIT P0, [R8+URZ], R9 ;  /* 0x00000009080075a7 */ /* 0x0022a4000800017f */
[----:B--2---:R-:W-:Y:S05]  /*294b0*/  @!P0 NANOSLEEP.SYNCS 0x989680 ;  /* 0x009896800000895d */ /* 0x004fea0003900000 */
[----:B------:R-:W2:Y:S02]  /*294c0*/  @!P0 SYNCS.PHASECHK.TRANS64 P0, [R8+URZ], R9 ;  /* 0x00000009080085a7 */ /* 0x000ea4000800007f */
[----:B--2---:R-:W-:Y:S05]  /*294d0*/  @!P0 BRA `(.L_x_5204) ;  /* 0xfffffffc00f08947 */ /* 0x004fea000383ffff */
[----:B------:R-:W-:Y:S05]  /*294e0*/  BRA `(.L_x_5203) ;  /* 0xfffffe8400147947 */ /* 0x000fea000383ffff */
.L_x_5211:
[----:B-1----:R1:W2:Y:S02]  /*294f0*/  SYNCS.PHASECHK.TRANS64.TRYWAIT P0, [R14+URZ], R15 ;  /* 0x0000000f0e0075a7 */ /* 0x0022a4000800017f */
[----:B--2---:R-:W-:Y:S05]  /*29500*/  @!P0 NANOSLEEP.SYNCS 0x989680 ;  /* 0x009896800000895d */ /* 0x004fea0003900000 */
[----:B------:R-:W2:Y:S02]  /*29510*/  @!P0 SYNCS.PHASECHK.TRANS64 P0, [R14+URZ], R15 ;  /* 0x0000000f0e0085a7 */ /* 0x000ea4000800007f */
[----:B--2---:R-:W-:Y:S05]  /*29520*/  @!P0 BRA `(.L_x_5211) ;  /* 0xfffffffc00f08947 */ /* 0x004fea000383ffff */
[----:B------:R-:W-:Y:S05]  /*29530*/  BRA `(.L_x_5210) ;  /* 0xfffffe8800207947 */ /* 0x000fea000383ffff */
.L_x_5228:
[----:B-1----:R1:W2:Y:S02]  /*29540*/  SYNCS.PHASECHK.TRANS64.TRYWAIT P0, [R8+URZ], R9 ;  /* 0x00000009080075a7 */ /* 0x0022a4000800017f */
[----:B--2---:R-:W-:Y:S05]  /*29550*/  @!P0 NANOSLEEP.SYNCS 0x989680 ;  /* 0x009896800000895d */ /* 0x004fea0003900000 */
[----:B------:R-:W2:Y:S02]  /*29560*/  @!P0 SYNCS.PHASECHK.TRANS64 P0, [R8+URZ], R9 ;  /* 0x00000009080085a7 */ /* 0x000ea4000800007f */
[----:B--2---:R-:W-:Y:S05]  /*29570*/  @!P0 BRA `(.L_x_5228) ;  /* 0xfffffffc00f08947 */ /* 0x004fea000383ffff */
[----:B------:R-:W-:Y:S05]  /*29580*/  BRA `(.L_x_5227) ;  /* 0xfffffef000447947 */ /* 0x000fea000383ffff */
.L_x_5235:
[----:B-1----:R1:W2:Y:S02]  /*29590*/  SYNCS.PHASECHK.TRANS64.TRYWAIT P0, [R14+URZ], R15 ;  /* 0x0000000f0e0075a7 */ /* 0x0022a4000800017f */
[----:B--2---:R-:W-:Y:S05]  /*295a0*/  @!P0 NANOSLEEP.SYNCS 0x989680 ;  /* 0x009896800000895d */ /* 0x004fea0003900000 */
[----:B------:R-:W2:Y:S02]  /*295b0*/  @!P0 SYNCS.PHASECHK.TRANS64 P0, [R14+URZ], R15 ;  /* 0x0000000f0e0085a7 */ /* 0x000ea4000800007f */
[----:B--2---:R-:W-:Y:S05]  /*295c0*/  @!P0 BRA `(.L_x_5235) ;  /* 0xfffffffc00f08947 */ /* 0x004fea000383ffff */
[----:B------:R-:W-:Y:S05]  /*295d0*/  BRA `(.L_x_5234) ;  /* 0xfffffef400507947 */ /* 0x000fea000383ffff */
.L_x_5283:
[----:B------:R-:W3:Y:S01]  /*295e0*/  S2R R20, SR_TID.X ;  /* 0x0000000000147919 */ /* 0x000ee20000002100 */
[----:B------:R-:W-:Y:S02]  /*295f0*/  IMAD.MOV.U32 R12, RZ, RZ, RZ ;  /* 0x000000ffff0c7224 */ /* 0x000fe400078e00ff */
[----:B------:R-:W-:Y:S02]  /*29600*/  IMAD.MOV.U32 R11, RZ, RZ, 0x1f ;  /* 0x0000001fff0b7424 */ /* 0x000fe400078e00ff */
[----:B------:R-:W-:Y:S01]  /*29610*/  IMAD.MOV.U32 R15, RZ, RZ, -0x1 ;  /* 0xffffffffff0f7424 */ /* 0x000fe200078e00ff */
[----:B---3--:R-:W-:-:S04]  /*29620*/  SHF.R.U32.HI R20, RZ, 0x5, R20 ;  /* 0x00000005ff147819 */ /* 0x008fc80000011614 */
[----:B------:R-:W-:-:S05]  /*29630*/  LOP3.LUT R20, R20, 0x3, RZ, 0xc0, !PT ;  /* 0x0000000314147812 */ /* 0x000fca00078ec0ff */
[----:B------:R-:W-:-:S07]  /*29640*/  IMAD.MOV.U32 R13, RZ, RZ, R20 ;  /* 0x000000ffff0d7224 */ /* 0x000fce00078e0014 */
[----:B012--5:R-:W-:Y:S05]  /*29650*/  WARPSYNC.COLLECTIVE R15, `(.L_x_5341) ;  /* 0x000000000f087348 */ /* 0x027fea0003c00000 */
[----:B------:R3:W4:Y:S02]  /*29660*/  SHFL.IDX P6, R14, R13, R12, R11 ;  /* 0x0000000c0d0e7389 */ /* 0x00072400000c000b */
[----:B012345:R-:W-:Y:S01]  /*29670*/  ENDCOLLECTIVE ;  /* 0x000000000000791b */ /* 0x03ffe20003800000 */
.L_x_5341:
[----:B------:R-:W-:Y:S05]  /*29680*/  BRA `(.L_x_5342) ;  /* 0xffffffc000947947 */ /* 0x000fea000383ffff */
.L_x_5286:
[----:B0-----:R0:W1:Y:S02]  /*29690*/  SYNCS.PHASECHK.TRANS64.TRYWAIT P0, [R27+URZ+0x38840], R0 ;  /* 0x038840001b0075a7 */ /* 0x001064000800017f */
[----:B-1----:R-:W-:Y:S05]  /*296a0*/  @!P0 NANOSLEEP.SYNCS 0x989680 ;  /* 0x009896800000895d */ /* 0x002fea0003900000 */
[----:B------:R-:W1:Y:S02]  /*296b0*/  @!P0 SYNCS.PHASECHK.TRANS64 P0, [R27+URZ+0x38840], R0 ;  /* 0x038840001b0085a7 */ /* 0x000e64000800007f */
[----:B-1----:R-:W-:Y:S05]  /*296c0*/  @!P0 BRA `(.L_x_5286) ;  /* 0xfffffffc00f08947 */ /* 0x002fea000383ffff */
[----:B------:R-:W-:Y:S05]  /*296d0*/  BRA `(.L_x_5343) ;  /* 0xffffffc400487947 */ /* 0x000fea000383ffff */
.L_x_5287:
        /* <DEDUP_REMOVED lines=8> */
.L_x_5345:
[----:B------:R-:W-:Y:S05]  /*29760*/  BSYNC B0 ;  /* 0x0000000000007941 */ /* 0x000fea0003800000 */
.L_x_5344:
        /* <DEDUP_REMOVED lines=9> */
.L_x_5346:
[----:B------:R-:W-:Y:S02]  /*29800*/  IMAD.MOV.U32 R13, RZ, RZ, R5 ;  /* 0x000000ffff0d7224 */ /* 0x000fe400078e0005 */
[----:B------:R-:W-:Y:S01]  /*29810*/  IMAD.MOV.U32 R12, RZ, RZ, 0x1 ;  /* 0x00000001ff0c7424 */ /* 0x000fe200078e00ff */
[----:B------:R-:W-:-:S13]  /*29820*/  @P0 LEA R6, P1, R8, R14, 0x1 ;  /* 0x0000000e08060211 */ /* 0x000fda00078208ff */
[----:B------:R-:W-:Y:S05]  /*29830*/  WARPSYNC.COLLECTIVE R15, `(.L_x_5347) ;  /* 0x000000000f087348 */ /* 0x000fea0003c00000 */
[----:B------:R0:W1:Y:S02]  /*29840*/  SHFL.IDX P6, R14, R13, R12, R11 ;  /* 0x0000000c0d0e7389 */ /* 0x00006400000c000b */
[----:B01----:R-:W-:Y:S01]  /*29850*/  ENDCOLLECTIVE ;  /* 0x000000000000791b */ /* 0x003fe20003800000 */
.L_x_5347:
[----:B------:R-:W-:Y:S02]  /*29860*/  @P0 IMAD.X R3, RZ, RZ, R2, P1 ;  /* 0x000000ffff030224 */ /* 0x000fe400008e0602 */
[----:B------:R-:W-:-:S05]  /*29870*/  @P0 IMAD.MOV.U32 R2, RZ, RZ, R6 ;  /* 0x000000ffff020224 */ /* 0x000fca00078e0006 */
[----:B------:R-:W-:Y:S01]  /*29880*/  @!PT LDS RZ, [RZ] ;  /* 0x00000000fffff984 */ /* 0x000fe20000000800 */
[----:B------:R-:W-:Y:S01]  /*29890*/  @!PT LDS RZ, [RZ] ;  /* 0x00000000fffff984 */ /* 0x000fe20000000800 */
[----:B------:R-:W-:Y:S01]  /*298a0*/  @!PT LDS RZ, [RZ] ;  /* 0x00000000fffff984 */ /* 0x000fe20000000800 */
[----:B------:R0:W-:Y:S01]  /*298b0*/  @P0 LDGSTS.E.BYPASS.LTC128B.128 [R7+0x22400], desc[UR36][R2.64], !P2 ;  /* 0x2240000002070fae */ /* 0x0001e2000d101d64 */
[----:B------:R-:W-:Y:S01]  /*298c0*/  ISETP.GE.AND P0, PT, R25, 0x11, PT ;  /* 0x000000111900780c */ /* 0x000fe20003f06270 */
[----:B------:R-:W-:Y:S02]  /*298d0*/  IMAD.MOV.U32 R13, RZ, RZ, R0 ;  /* 0x000000ffff0d7224 */ /* 0x000fe400078e0000 */
[----:B0-----:R-:W-:-:S10]  /*298e0*/  IMAD.MOV.U32 R2, RZ, RZ, R14 ;  /* 0x000000ffff027224 */ /* 0x001fd400078e000e */
[----:B------:R-:W-:Y:S05]  /*298f0*/  WARPSYNC.COLLECTIVE R15, `(.L_x_5348) ;  /* 0x000000000f087348 */ /* 0x000fea0003c00000 */
[----:B------:R0:W1:Y:S02]  /*29900*/  SHFL.IDX P6, R14, R13, R12, R11 ;  /* 0x0000000c0d0e7389 */ /* 0x00006400000c000b */
[----:B01----:R-:W-:Y:S01]  /*29910*/  ENDCOLLECTIVE ;  /* 0x000000000000791b */ /* 0x003fe20003800000 */
.L_x_5348:
[----:B------:R-:W-:Y:S02]  /*29920*/  @P0 IMAD R9, R4, 0x2, R17 ;  /* 0x0000000204090824 */ /* 0x000fe400078e0211 */
[----:B------:R-:W-:Y:S02]  /*29930*/  IMAD.MOV.U32 R13, RZ, RZ, R5 ;  /* 0x000000ffff0d7224 */ /* 0x000fe400078e0005 */
[----:B------:R-:W-:Y:S01]  /*29940*/  IMAD.MOV.U32 R12, RZ, RZ, 0x2 ;  /* 0x00000002ff0c7424 */ /* 0x000fe200078e00ff */
[----:B------:R-:W-:-:S13]  /*29950*/  @P0 LEA R6, P1, R8, R14, 0x1 ;  /* 0x0000000e08060211 */ /* 0x000fda00078208ff */
[----:B------:R-:W-:Y:S05]  /*29960*/  WARPSYNC.COLLECTIVE R15, `(.L_x_5349) ;  /* 0x000000000f087348 */ /* 0x000fea0003c00000 */
[----:B------:R0:W1:Y:S02]  /*29970*/  SHFL.IDX P6, R14, R13, R12, R11 ;  /* 0x0000000c0d0e7389 */ /* 0x00006400000c000b */
[----:B01----:R-:W-:Y:S01]  /*29980*/  ENDCOLLECTIVE ;  /* 0x000000000000791b */ /* 0x003fe20003800000 */
.L_x_5349:
        /* <DEDUP_REMOVED lines=12> */
.L_x_5350:
[----:B------:R-:W-:Y:S02]  /*29a50*/  @P0 IMAD R7, R4, 0x2, R17 ;  /* 0x0000000204070824 */ /* 0x000fe400078e0211 */
[----:B------:R-:W-:Y:S02]  /*29a60*/  IMAD.MOV.U32 R13, RZ, RZ, R5 ;  /* 0x000000ffff0d7224 */ /* 0x000fe400078e0005 */
[----:B------:R-:W-:Y:S01]  /*29a70*/  IMAD.MOV.U32 R12, RZ, RZ, 0x3 ;  /* 0x00000003ff0c7424 */ /* 0x000fe200078e00ff */
[----:B------:R-:W-:-:S13]  /*29a80*/  @P0 LEA R6, P1, R8, R14, 0x1 ;  /* 0x0000000e08060211 */ /* 0x000fda00078208ff */
[----:B------:R-:W-:Y:S05]  /*29a90*/  WARPSYNC.COLLECTIVE R15, `(.L_x_5351) ;  /* 0x000000000f087348 */ /* 0x000fea0003c00000 */
[----:B------:R0:W1:Y:S02]  /*29aa0*/  SHFL.IDX P6, R14, R13, R12, R11 ;  /* 0x0000000c0d0e7389 */ /* 0x00006400000c000b */
[----:B01----:R-:W-:Y:S01]  /*29ab0*/  ENDCOLLECTIVE ;  /* 0x000000000000791b */ /* 0x003fe20003800000 */
.L_x_5351:
[----:B------:R-:W-:Y:S02]  /*29ac0*/  @P0 IMAD.X R3, RZ, RZ, R2, P1 ;  /* 0x000000ffff030224 */ /* 0x000fe400008e0602 */
[----:B------:R-:W-:-:S05]  /*29ad0*/  @P0 IMAD.MOV.U32 R2, RZ, RZ, R6 ;  /* 0x000000ffff020224 */ /* 0x000fca00078e0006 */
        /* <DEDUP_REMOVED lines=9> */
.L_x_5352:
[----:B------:R-:W-:Y:S05]  /*29b70*/  BRA `(.L_x_5353) ;  /* 0xffffffc400107947 */ /* 0x000fea000383ffff */
.L_x_5292:
[----:B------:R-:W-:Y:S01]  /*29b80*/  IMAD.MOV.U32 R13, RZ, RZ, R5 ;  /* 0x000000ffff0d7224 */ /* 0x000fe200078e0005 */
[----:B------:R-:W-:Y:S01]  /*29b90*/  LOP3.LUT R16, R16, 0xfffffeff, RZ, 0xc0, !PT ;  /* 0xfffffeff10107812 */ /* 0x000fe200078ec0ff */
[----:B------:R-:W-:Y:S02]  /*29ba0*/  IMAD.MOV.U32 R12, RZ, RZ, RZ ;  /* 0x000000ffff0c7224 */ /* 0x000fe400078e00ff */
[----:B------:R-:W-:Y:S02]  /*29bb0*/  IMAD.MOV.U32 R11, RZ, RZ, 0x181f ;  /* 0x0000181fff0b7424 */ /* 0x000fe400078e00ff */
[----:B------:R-:W-:Y:S02]  /*29bc0*/  IMAD.MOV.U32 R15, RZ, RZ, -0x1 ;  /* 0xffffffffff0f7424 */ /* 0x000fe400078e00ff */
[----:B------:R-:W-:-:S07]  /*29bd0*/  VIADD R4, R8, UR43 ;  /* 0x0000002b08047c36 */ /* 0x000fce0008000000 */
[----:B-1----:R-:W-:Y:S05]  /*29be0*/  WARPSYNC.COLLECTIVE R15, `(.L_x_5354) ;  /* 0x000000000f087348 */ /* 0x002fea0003c00000 */
[----:B------:R0:W2:Y:S02]  /*29bf0*/  SHFL.IDX P6, R14, R13, R12, R11 ;  /* 0x0000000c0d0e7389 */ /* 0x0000a400000c000b */
[----:B012---:R-:W-:Y:S01]  /*29c00*/  ENDCOLLECTIVE ;  /* 0x000000000000791b */ /* 0x007fe20003800000 */
.L_x_5354:
        /* <DEDUP_REMOVED lines=8> */
.L_x_5355:
[----:B------:R-:W-:Y:S02]  /*29c90*/  IMAD.MOV.U32 R13, RZ, RZ, R5 ;  /* 0x000000ffff0d7224 */ /* 0x000fe400078e0005 */
[----:B------:R-:W-:Y:S01]  /*29ca0*/  IMAD.MOV.U32 R12, RZ, RZ, 0x1 ;  /* 0x00000001ff0c7424 */ /* 0x000fe200078e00ff */
[----:B------:R-:W-:-:S13]  /*29cb0*/  @!P1 LEA R6, P0, R7, R14, 0x1 ;  /* 0x0000000e07069211 */ /* 0x000fda00078008ff */
[----:B------:R-:W-:Y:S05]  /*29cc0*/  WARPSYNC.COLLECTIVE R15, `(.L_x_5356) ;  /* 0x000000000f087348 */ /* 0x000fea0003c00000 */
[----:B------:R0:W1:Y:S02]  /*29cd0*/  SHFL.IDX P6, R14, R13, R12, R11 ;  /* 0x0000000c0d0e7389 */ /* 0x00006400000c000b */
[----:B01----:R-:W-:Y:S01]  /*29ce0*/  ENDCOLLECTIVE ;  /* 0x000000000000791b */ /* 0x003fe20003800000 */
.L_x_5356:
[----:B------:R-:W-:Y:S02]  /*29cf0*/  @!P1 IMAD.X R3, RZ, RZ, R2, P0 ;  /* 0x000000ffff039224 */ /* 0x000fe400000e0602 */
[----:B------:R-:W-:Y:S02]  /*29d00*/  @!P1 IMAD.MOV.U32 R2, RZ, RZ, R6 ;  /* 0x000000ffff029224 */ /* 0x000fe400078e0006 */
[----:B------:R-:W-:-:S03]  /*29d10*/  VIADD R6, R4, 0x10 ;  /* 0x0000001004067836 */ /* 0x000fc60000000000 */
[----:B------:R-:W-:Y:S01]  /*29d20*/  @!PT LDS RZ, [RZ] ;  /* 0x00000000fffff984 */ /* 0x000fe20000000800 */
[----:B------:R-:W-:Y:S01]  /*29d30*/  @!PT LDS RZ, [RZ] ;  /* 0x00000000fffff984 */ /* 0x000fe20000000800 */
[----:B------:R-:W-:Y:S01]  /*29d40*/  @!PT LDS RZ, [RZ] ;  /* 0x00000000fffff984 */ /* 0x000fe20000000800 */
[----:B------:R0:W-:Y:S02]  /*29d50*/  @!P1 LDGSTS.E.BYPASS.LTC128B.128 [R22+0x20400], desc[UR36][R2.64], !P5 ;  /* 0x2040000002169fae */ /* 0x0001e4000e901d64 */
[----:B------:R-:W-:Y:S01]  /*29d60*/  ISETP.GE.AND P1, PT, R6, UR41, PT ;  /* 0x0000002906007c0c */ /* 0x000fe2000bf26270 */
[----:B------:R-:W-:Y:S02]  /*29d70*/  IMAD.MOV.U32 R13, RZ, RZ, R0 ;  /* 0x000000ffff0d7224 */ /* 0x000fe400078e0000 */
[----:B0-----:R-:W-:-:S10]  /*29d80*/  IMAD.MOV.U32 R2, RZ, RZ, R14 ;  /* 0x000000ffff027224 */ /* 0x001fd400078e000e */
[----:B------:R-:W-:-:S07]  /*29d90*/  @P1 LOP3.LUT R16, R16, 0x80, RZ, 0xfc, !PT ;  /* 0x0000008010101812 */ /* 0x000fce00078efcff */
[----:B------:R-:W-:Y:S05]  /*29da0*/  WARPSYNC.COLLECTIVE R15, `(.L_x_5357) ;  /* 0x000000000f087348 */ /* 0x000fea0003c00000 */
[----:B------:R0:W1:Y:S02]  /*29db0*/  SHFL.IDX P6, R14, R13, R12, R11 ;  /* 0x0000000c0d0e7389 */ /* 0x00006400000c000b */
[----:B01----:R-:W-:Y:S01]  /*29dc0*/  ENDCOLLECTIVE ;  /* 0x000000000000791b */ /* 0x003fe20003800000 */
.L_x_5357:
[----:B------:R-:W-:Y:S01]  /*29dd0*/  LOP3.LUT R16, R16, 0xffffffbf, RZ, 0xc0, !PT ;  /* 0xffffffbf10107812 */ /* 0x000fe200078ec0ff */
[----:B------:R-:W-:Y:S02]  /*29de0*/  IMAD.MOV.U32 R13, RZ, RZ, R5 ;  /* 0x000000ffff0d7224 */ /* 0x000fe400078e0005 */
[----:B------:R-:W-:Y:S01]  /*29df0*/  IMAD.MOV.U32 R12, RZ, RZ, 0x2 ;  /* 0x00000002ff0c7424 */ /* 0x000fe200078e00ff */
[----:B------:R-:W-:-:S13]  /*29e00*/  @!P1 LEA R6, P0, R7, R14, 0x1 ;  /* 0x0000000e07069211 */ /* 0x000fda00078008ff */
[----:B------:R-:W-:Y:S05]  /*29e10*/  WARPSYNC.COLLECTIVE R15, `(.L_x_5358) ;  /* 0x000000000f087348 */ /* 0x000fea0003c00000 */
[----:B------:R0:W1:Y:S02]  /*29e20*/  SHFL.IDX P6, R14, R13, R12, R11 ;  /* 0x0000000c0d0e7389 */ /* 0x00006400000c000b */
[----:B01----:R-:W-:Y:S01]  /*29e30*/  ENDCOLLECTIVE ;  /* 0x000000000000791b */ /* 0x003fe20003800000 */
.L_x_5358:
        /* <DEDUP_REMOVED lines=14> */
.L_x_5359:
[----:B------:R-:W-:Y:S02]  /*29f20*/  IMAD.MOV.U32 R13, RZ, RZ, R5 ;  /* 0x000000ffff0d7224 */ /* 0x000fe400078e0005 */
[----:B------:R-:W-:Y:S01]  /*29f30*/  IMAD.MOV.U32 R12, RZ, RZ, 0x3 ;  /* 0x00000003ff0c7424 */ /* 0x000fe200078e00ff */
[----:B------:R-:W-:-:S13]  /*29f40*/  @!P1 LEA R6, P0, R7, R14, 0x1 ;  /* 0x0000000e07069211 */ /* 0x000fda00078008ff */
[----:B------:R-:W-:Y:S05]  /*29f50*/  WARPSYNC.COLLECTIVE R15, `(.L_x_5360) ;  /* 0x000000000f087348 */ /* 0x000fea0003c00000 */
[----:B------:R0:W1:Y:S02]  /*29f60*/  SHFL.IDX P6, R14, R13, R12, R11 ;  /* 0x0000000c0d0e7389 */ /* 0x00006400000c000b */
[----:B01----:R-:W-:Y:S01]  /*29f70*/  ENDCOLLECTIVE ;  /* 0x000000000000791b */ /* 0x003fe20003800000 */
.L_x_5360:
[----:B------:R-:W-:Y:S02]  /*29f80*/  @!P1 IMAD.X R3, RZ, RZ, R2, P0 ;  /* 0x000000ffff039224 */ /* 0x000fe400000e0602 */
[----:B------:R-:W-:-:S05]  /*29f90*/  @!P1 IMAD.MOV.U32 R2, RZ, RZ, R6 ;  /* 0x000000ffff029224 */ /* 0x000fca00078e0006 */
        /* <DEDUP_REMOVED lines=9> */
.L_x_5361:
[----:B------:R-:W-:Y:S05]  /*2a030*/  BRA `(.L_x_5362) ;  /* 0xffffffc400f87947 */ /* 0x000fea000383ffff */
.L_x_5296:
        /* <DEDUP_REMOVED lines=8> */
.L_x_5364:
[----:B------:R-:W-:Y:S05]  /*2a0c0*/  BSYNC B0 ;  /* 0x0000000000007941 */ /* 0x000fea0003800000 */
.L_x_5363:
[----:B------:R-:W-:Y:S01]  /*2a0d0*/  IMAD.MOV.U32 R13, RZ, RZ, R0 ;  /* 0x000000ffff0d7224 */ /* 0x000fe200078e0000 */
[----:B------:R-:W-:Y:S01]  /*2a0e0*/  LOP3.LUT P1, RZ, R16, 0x100, RZ, 0xc0, !PT ;  /* 0x0000010010ff7812 */ /* 0x000fe2000782c0ff */
[----:B------:R-:W-:Y:S02]  /*2a0f0*/  IMAD.MOV.U32 R12, RZ, RZ, RZ ;  /* 0x000000ffff0c7224 */ /* 0x000fe400078e00ff */
[----:B------:R-:W-:Y:S02]  /*2a100*/  IMAD.MOV.U32 R11, RZ, RZ, 0x181f ;  /* 0x0000181fff0b7424 */ /* 0x000fe400078e00ff */
[----:B------:R-:W-:Y:S02]  /*2a110*/  IMAD.MOV.U32 R15, RZ, RZ, -0x1 ;  /* 0xffffffffff0f7424 */ /* 0x000fe400078e00ff */
[----:B------:R-:W-:-:S07]  /*2a120*/  IMAD.MOV.U32 R2, RZ, RZ, R14 ;  /* 0x000000ffff027224 */ /* 0x000fce00078e000e */
[----:B------:R-:W-:Y:S05]  /*2a130*/  WARPSYNC.COLLECTIVE R15, `(.L_x_5365) ;  /* 0x000000000f087348 */ /* 0x000fea0003c00000 */
[----:B------:R0:W1:Y:S02]  /*2a140*/  SHFL.IDX P6, R14, R13, R12, R11 ;  /* 0x0000000c0d0e7389 */ /* 0x00006400000c000b */
[----:B01----:R-:W-:Y:S01]  /*2a150*/  ENDCOLLECTIVE ;  /* 0x000000000000791b */ /* 0x003fe20003800000 */
.L_x_5365:
[----:B------:R-:W-:Y:S02]  /*2a160*/  IMAD.MOV.U32 R13, RZ, RZ, R4 ;  /* 0x000000ffff0d7224 */ /* 0x000fe400078e0004 */
[----:B------:R-:W-:Y:S01]  /*2a170*/  IMAD.MOV.U32 R12, RZ, RZ, 0x1 ;  /* 0x00000001ff0c7424 */ /* 0x000fe200078e00ff */
[----:B------:R-:W-:Y:S02]  /*2a180*/  @!P1 LEA R14, P0, R9, R14, 0x1 ;  /* 0x0000000e090e9211 */ /* 0x000fe400078008ff */
[----:B------:R-:W-:-:S03]  /*2a190*/  LOP3.LUT P6, RZ, R16, 0x40000, RZ, 0xc0, !PT ;  /* 0x0004000010ff7812 */ /* 0x000fc600078cc0ff */
[----:B------:R-:W-:Y:S01]  /*2a1a0*/  @!P1 IMAD.X R3, RZ, RZ, R2, P0 ;  /* 0x000000ffff039224 */ /* 0x000fe200000e0602 */
[C---:B------:R-:W-:Y:S01]  /*2a1b0*/  LOP3.LUT P0, RZ, R16.reuse, 0x80000, RZ, 0xc0, !PT ;  /* 0x0008000010ff7812 */ /* 0x040fe2000780c0ff */
[----:B------:R-:W-:Y:S01]  /*2a1c0*/  @!P1 IMAD.MOV.U32 R2, RZ, RZ, R14 ;  /* 0x000000ffff029224 */ /* 0x000fe200078e000e */
[----:B------:R-:W-:-:S04]  /*2a1d0*/  LOP3.LUT R16, R16, 0xffbfffff, RZ, 0xc0, !PT ;  /* 0xffbfffff10107812 */ /* 0x000fc800078ec0ff */
[----:B------:R-:W-:-:S07]  /*2a1e0*/  @P2 LOP3.LUT R16, R16, 0x400000, RZ, 0xfc, !PT ;  /* 0x0040000010102812 */ /* 0x000fce00078efcff */
        /* <DEDUP_REMOVED lines=9> */
.L_x_5366:
        /* <DEDUP_REMOVED lines=15> */
.L_x_5367:
        /* <DEDUP_REMOVED lines=27> */
.L_x_5368:
[----:B------:R-:W-:Y:S02]  /*2a520*/  IMAD.MOV.U32 R13, RZ, RZ, R0 ;  /* 0x000000ffff0d7224 */ /* 0x000fe400078e0000 */
[----:B------:R-:W-:-:S07]  /*2a530*/  IMAD.MOV.U32 R5, RZ, RZ, R14 ;  /* 0x000000ffff057224 */ /* 0x000fce00078e000e */
[----:B------:R-:W-:Y:S05]  /*2a540*/  WARPSYNC.COLLECTIVE R15, `(.L_x_5369) ;  /* 0x000000000f087348 */ /* 0x000fea0003c00000 */
[----:B------:R0:W1:Y:S02]  /*2a550*/  SHFL.IDX P6, R14, R13, R12, R11 ;  /* 0x0000000c0d0e7389 */ /* 0x00006400000c000b */
[----:B01----:R-:W-:Y:S01]  /*2a560*/  ENDCOLLECTIVE ;  /* 0x000000000000791b */ /* 0x003fe20003800000 */
.L_x_5369:
        /* <DEDUP_REMOVED lines=17> */
.L_x_5370:
        /* <DEDUP_REMOVED lines=14> */
.L_x_5371:
[----:B------:R-:W-:Y:S01]  /*2a760*/  @!PT LDS RZ, [RZ] ;  /* 0x00000000fffff984 */ /* 0x000fe20000000800 */
[----:B------:R-:W-:Y:S01]  /*2a770*/  @!PT LDS RZ, [RZ] ;  /* 0x00000000fffff984 */ /* 0x000fe20000000800 */
[----:B------:R-:W-:Y:S01]  /*2a780*/  @!PT LDS RZ, [RZ] ;  /* 0x00000000fffff984 */ /* 0x000fe20000000800 */
[----:B------:R0:W-:Y:S01]  /*2a790*/  @!P1 LDGSTS.E.BYPASS.LTC128B.128 [R22+0x35400], desc[UR36][R2.64+0x380], P0 ;  /* 0x3540038002169fae */ /* 0x0001e20008101d64 */
[----:B------:R-:W-:Y:S05]  /*2a7a0*/  BRA `(.L_x_5372) ;  /* 0xffffffc800947947 */ /* 0x000fea000383ffff */
.L_x_5299:
[----:B0-----:R0:W2:Y:S02]  /*2a7b0*/  SYNCS.PHASECHK.TRANS64.TRYWAIT P0, [R17+URZ+0x38820], R0 ;  /* 0x03882000110075a7 */ /* 0x0010a4000800017f */
[----:B--2---:R-:W-:Y:S05]  /*2a7c0*/  @!P0 NANOSLEEP.SYNCS 0x989680 ;  /* 0x009896800000895d */ /* 0x004fea0003900000 */
[----:B------:R-:W2:Y:S02]  /*2a7d0*/  @!P0 SYNCS.PHASECHK.TRANS64 P0, [R17+URZ+0x38820], R0 ;  /* 0x03882000110085a7 */ /* 0x000ea4000800007f */
[----:B--2---:R-:W-:Y:S05]  /*2a7e0*/  @!P0 BRA `(.L_x_5299) ;  /* 0xfffffffc00f08947 */ /* 0x004fea000383ffff */
[----:B------:R-:W-:Y:S05]  /*2a7f0*/  BRA `(.L_x_5373) ;  /* 0xffffffcc00187947 */ /* 0x000fea000383ffff */
.L_x_5302:
[----:B0-----:R0:W2:Y:S02]  /*2a800*/  SYNCS.PHASECHK.TRANS64.TRYWAIT P0, [R27+URZ+0x38860], R0 ;  /* 0x038860001b0075a7 */ /* 0x0010a4000800017f */
[----:B--2---:R-:W-:Y:S05]  /*2a810*/  @!P0 NANOSLEEP.SYNCS 0x989680 ;  /* 0x009896800000895d */ /* 0x004fea0003900000 */
[----:B------:R-:W2:Y:S02]  /*2a820*/  @!P0 SYNCS.PHASECHK.TRANS64 P0, [R27+URZ+0x38860], R0 ;  /* 0x038860001b0085a7 */ /* 0x000ea4000800007f */
[----:B--2---:R-:W-:Y:S05]  /*2a830*/  @!P0 BRA `(.L_x_5302) ;  /* 0xfffffffc00f08947 */ /* 0x004fea000383ffff */
[----:B------:R-:W-:Y:S05]  /*2a840*/  BRA `(.L_x_5374) ;  /* 0xffffffcc00247947 */ /* 0x000fea000383ffff */
.L_x_5303:
        /* <DEDUP_REMOVED lines=8> */
.L_x_5376:
[----:B------:R-:W-:Y:S05]  /*2a8d0*/  BSYNC B0 ;  /* 0x0000000000007941 */ /* 0x000fea0003800000 */
.L_x_5375:
        /* <DEDUP_REMOVED lines=15> */
.L_x_5377:
[----:B------:R-:W-:-:S04]  /*2a9d0*/  LOP3.LUT R16, R16, 0xffffffbf, RZ, 0xc0, !PT ;  /* 0xffffffbf10107812 */ /* 0x000fc800078ec0ff */
[----:B------:R-:W-:Y:S01]  /*2a9e0*/  @P1 LOP3.LUT R16, R16, 0x40, RZ, 0xfc, !PT ;  /* 0x0000004010101812 */ /* 0x000fe200078efcff */
[----:B------:R-:W-:Y:S02]  /*2a9f0*/  IMAD.MOV.U32 R13, RZ, RZ, R7 ;  /* 0x000000ffff0d7224 */ /* 0x000fe400078e0007 */
        /* <DEDUP_REMOVED lines=31> */
.L_x_5378:
[----:B------:R-:W-:Y:S02]  /*2abf0*/  IMAD.MOV.U32 R13, RZ, RZ, R6 ;  /* 0x000000ffff0d7224 */ /* 0x000fe400078e0006 */
[----:B------:R-:W-:-:S07]  /*2ac00*/  IMAD.MOV.U32 R3, RZ, RZ, R14 ;  /* 0x000000ffff037224 */ /* 0x000fce00078e000e */
[----:B------:R-:W-:Y:S05]  /*2ac10*/  WARPSYNC.COLLECTIVE R15, `(.L_x_5379) ;  /* 0x000000000f087348 */ /* 0x000fea0003c00000 */
[----:B------:R0:W1:Y:S02]  /*2ac20*/  SHFL.IDX P6, R14, R13, R12, R11 ;  /* 0x0000000c0d0e7389 */ /* 0x00006400000c000b */
[----:B01----:R-:W-:Y:S01]  /*2ac30*/  ENDCOLLECTIVE ;  /* 0x000000000000791b */ /* 0x003fe20003800000 */
.L_x_5379:
        /* <DEDUP_REMOVED lines=28> */
.L_x_5380:
[----:B------:R-:W-:Y:S02]  /*2ae00*/  IMAD.MOV.U32 R13, RZ, RZ, R6 ;  /* 0x000000ffff0d7224 */ /* 0x000fe400078e0006 */
[----:B------:R-:W-:-:S07]  /*2ae10*/  IMAD.MOV.U32 R8, RZ, RZ, R14 ;  /* 0x000000ffff087224 */ /* 0x000fce00078e000e */
[----:B------:R-:W-:Y:S05]  /*2ae20*/  WARPSYNC.COLLECTIVE R15, `(.L_x_5381) ;  /* 0x000000000f087348 */ /* 0x000fea0003c00000 */
[----:B------:R0:W1:Y:S02]  /*2ae30*/  SHFL.IDX P6, R14, R13, R12, R11 ;  /* 0x0000000c0d0e7389 */ /* 0x00006400000c000b */
[----:B01----:R-:W-:Y:S01]  /*2ae40*/  ENDCOLLECTIVE ;  /* 0x000000000000791b */ /* 0x003fe20003800000 */
.L_x_5381:
        /* <DEDUP_REMOVED lines=28> */
.L_x_5382:
[----:B------:R-:W-:Y:S02]  /*2b010*/  IMAD.MOV.U32 R13, RZ, RZ, R6 ;  /* 0x000000ffff0d7224 */ /* 0x000fe400078e0006 */
[----:B------:R-:W-:-:S07]  /*2b020*/  IMAD.MOV.U32 R7, RZ, RZ, R14 ;  /* 0x000000ffff077224 */ /* 0x000fce00078e000e */
[----:B------:R-:W-:Y:S05]  /*2b030*/  WARPSYNC.COLLECTIVE R15, `(.L_x_5383) ;  /* 0x000000000f087348 */ /* 0x000fea0003c00000 */
[----:B------:R0:W1:Y:S02]  /*2b040*/  SHFL.IDX P6, R14, R13, R12, R11 ;  /* 0x0000000c0d0e7389 */ /* 0x00006400000c000b */
[----:B01----:R-:W-:Y:S01]  /*2b050*/  ENDCOLLECTIVE ;  /* 0x000000000000791b */ /* 0x003fe20003800000 */
.L_x_5383:
[----:B------:R-:W-:Y:S05]  /*2b060*/  BRA `(.L_x_5384) ;  /* 0xffffffc800d07947 */ /* 0x000fea000383ffff */
.L_x_5309:
[----:B0-----:R0:W2:Y:S02]  /*2b070*/  SYNCS.PHASECHK.TRANS64.TRYWAIT P0, [R8+URZ+0x38840], R20 ;  /* 0x03884014080075a7 */ /* 0x0010a4000800017f */
[----:B--2---:R-:W-:Y:S05]  /*2b080*/  @!P0 NANOSLEEP.SYNCS 0x989680 ;  /* 0x009896800000895d */ /* 0x004fea0003900000 */
[----:B------:R-:W2:Y:S02]  /*2b090*/  @!P0 SYNCS.PHASECHK.TRANS64 P0, [R8+URZ+0x38840], R20 ;  /* 0x03884014080085a7 */ /* 0x000ea4000800007f */
[----:B--2---:R-:W-:Y:S05]  /*2b0a0*/  @!P0 BRA `(.L_x_5309) ;  /* 0xfffffffc00f08947 */ /* 0x004fea000383ffff */
[----:B------:R-:W-:Y:S05]  /*2b0b0*/  BRA `(.L_x_5385) ;  /* 0xffffffd000207947 */ /* 0x000fea000383ffff */
.L_x_5310:
        /* <DEDUP_REMOVED lines=8> */
.L_x_5387:
[----:B------:R-:W-:Y:S05]  /*2b140*/  BSYNC B1 ;  /* 0x0000000000017941 */ /* 0x000fea0003800000 */
.L_x_5386:
        /* <DEDUP_REMOVED lines=9> */
.L_x_5388:
[----:B------:R-:W-:Y:S02]  /*2b1e0*/  IMAD.MOV.U32 R13, RZ, RZ, R27 ;  /* 0x000000ffff0d7224 */ /* 0x000fe400078e001b */
[----:B------:R-:W-:Y:S01]  /*2b1f0*/  IMAD.MOV.U32 R12, RZ, RZ, 0x1 ;  /* 0x00000001ff0c7424 */ /* 0x000fe200078e00ff */
[----:B------:R-:W-:-:S13]  /*2b200*/  IADD3 R2, P0, R14, R0, RZ ;  /* 0x000000000e027210 */ /* 0x000fda0007f1e0ff */
[----:B------:R-:W-:Y:S05]  /*2b210*/  WARPSYNC.COLLECTIVE R15, `(.L_x_5389) ;  /* 0x000000000f087348 */ /* 0x000fea0003c00000 */
[----:B------:R0:W1:Y:S02]  /*2b220*/  SHFL.IDX P6, R14, R13, R12, R11 ;  /* 0x0000000c0d0e7389 */ /* 0x00006400000c000b */
[----:B01----:R-:W-:Y:S01]  /*2b230*/  ENDCOLLECTIVE ;  /* 0x000000000000791b */ /* 0x003fe20003800000 */
.L_x_5389:
        /* <DEDUP_REMOVED lines=10> */
.L_x_5390:
[----:B------:R-:W-:Y:S02]  /*2b2e0*/  IMAD.MOV.U32 R13, RZ, RZ, R27 ;  /* 0x000000ffff0d7224 */ /* 0x000fe400078e001b */
[----:B------:R-:W-:Y:S02]  /*2b2f0*/  IMAD.MOV.U32 R12, RZ, RZ, 0x2 ;  /* 0x00000002ff0c7424 */ /* 0x000fe400078e00ff */
[----:B------:R-:W-:-:S07]  /*2b300*/  IMAD.MOV.U32 R2, RZ, RZ, R14 ;  /* 0x000000ffff027224 */ /* 0x000fce00078e000e */
[----:B------:R-:W-:Y:S05]  /*2b310*/  WARPSYNC.COLLECTIVE R15, `(.L_x_5391) ;  /* 0x000000000f087348 */ /* 0x000fea0003c00000 */
[----:B------:R0:W1:Y:S02]  /*2b320*/  SHFL.IDX P6, R14, R13, R12, R11 ;  /* 0x0000000c0d0e7389 */ /* 0x00006400000c000b */
[----:B01----:R-:W-:Y:S01]  /*2b330*/  ENDCOLLECTIVE ;  /* 0x000000000000791b */ /* 0x003fe20003800000 */
.L_x_5391:
        /* <DEDUP_REMOVED lines=11> */
.L_x_5392:
[----:B------:R-:W-:Y:S02]  /*2b3f0*/  IMAD.MOV.U32 R13, RZ, RZ, R27 ;  /* 0x000000ffff0d7224 */ /* 0x000fe400078e001b */
[----:B------:R-:W-:Y:S02]  /*2b400*/  IMAD.MOV.U32 R12, RZ, RZ, 0x3 ;  /* 0x00000003ff0c7424 */ /* 0x000fe400078e00ff */
[----:B------:R-:W-:-:S07]  /*2b410*/  IMAD.MOV.U32 R2, RZ, RZ, R14 ;  /* 0x000000ffff027224 */ /* 0x000fce00078e000e */
[----:B------:R-:W-:Y:S05]  /*2b420*/  WARPSYNC.COLLECTIVE R15, `(.L_x_5393) ;  /* 0x000000000f087348 */ /* 0x000fea0003c00000 */
[----:B------:R0:W1:Y:S02]  /*2b430*/  SHFL.IDX P6, R14, R13, R12, R11 ;  /* 0x0000000c0d0e7389 */ /* 0x00006400000c000b */
[----:B01----:R-:W-:Y:S01]  /*2b440*/  ENDCOLLECTIVE ;  /* 0x000000000000791b */ /* 0x003fe20003800000 */
.L_x_5393:
        /* <DEDUP_REMOVED lines=11> */
.L_x_5394:
[----:B------:R-:W-:Y:S05]  /*2b500*/  BRA `(.L_x_5395) ;  /* 0xffffffcc00b47947 */ /* 0x000fea000383ffff */
.L_x_5315:
[----:B---3--:R3:W4:Y:S02]  /*2b510*/  SYNCS.PHASECHK.TRANS64.TRYWAIT P0, [R8+URZ+0x38860], R20 ;  /* 0x03886014080075a7 */ /* 0x008724000800017f */
[----:B----4-:R-:W-:Y:S05]  /*2b520*/  @!P0 NANOSLEEP.SYNCS 0x989680 ;  /* 0x009896800000895d */ /* 0x010fea0003900000 */
[----:B------:R-:W4:Y:S02]  /*2b530*/  @!P0 SYNCS.PHASECHK.TRANS64 P0, [R8+URZ+0x38860], R20 ;  /* 0x03886014080085a7 */ /* 0x000f24000800007f */
[----:B----4-:R-:W-:Y:S05]  /*2b540*/  @!P0 BRA `(.L_x_5315) ;  /* 0xfffffffc00f08947 */ /* 0x010fea000383ffff */
[----:B------:R-:W-:Y:S05]  /*2b550*/  BRA `(.L_x_5396) ;  /* 0xffffffd000007947 */ /* 0x000fea000383ffff */
.L_x_5316:
[----:B------:R-:W-:Y:S01]  /*2b560*/  BSSY B1, `(.L_x_5397) ;  /* 0x0000008000017945 */ /* 0x000fe20003800000 */
[----:B------:R-:W-:Y:S02]  /*2b570*/  IMAD.MOV.U32 R13, RZ, RZ, R20 ;  /* 0x000000ffff0d7224 */ /* 0x000fe400078e0014 */
[----:B------:R-:W-:Y:S02]  /*2b580*/  IMAD.MOV.U32 R12, RZ, RZ, RZ ;  /* 0x000000ffff0c7224 */ /* 0x000fe400078e00ff */
[----:B------:R-:W-:Y:S02]  /*2b590*/  IMAD.MOV.U32 R11, RZ, RZ, 0x181f ;  /* 0x0000181fff0b7424 */ /* 0x000fe400078e00ff */
[----:B------:R-:W-:-:S07]  /*2b5a0*/  IMAD.MOV.U32 R15, RZ, RZ, -0x1 ;  /* 0xffffffffff0f7424 */ /* 0x000fce00078e00ff */
[----:B--2---:R-:W-:Y:S05]  /*2b5b0*/  WARPSYNC.COLLECTIVE R15, `(.L_x_5398) ;  /* 0x000000000f087348 */ /* 0x004fea0003c00000 */
[----:B------:R0:W1:Y:S02]  /*2b5c0*/  SHFL.IDX P6, R14, R13, R12, R11 ;  /* 0x0000000c0d0e7389 */ /* 0x00006400000c000b */
[----:B012---:R-:W-:Y:S01]  /*2b5d0*/  ENDCOLLECTIVE ;  /* 0x000000000000791b */ /* 0x007fe20003800000 */
.L_x_5398:
[----:B------:R-:W-:Y:S05]  /*2b5e0*/  BSYNC B1 ;  /* 0x0000000000017941 */ /* 0x000fea0003800000 */
.L_x_5397:
[----:B------:R-:W-:Y:S01]  /*2b5f0*/  IMAD.MOV.U32 R13, RZ, RZ, R10 ;  /* 0x000000ffff0d7224 */ /* 0x000fe200078e000a */
[C---:B------:R-:W-:Y:S01]  /*2b600*/  LOP3.LUT P2, RZ, R16.reuse, 0x200, RZ, 0xc0, !PT ;  /* 0x0000020010ff7812 */ /* 0x040fe2000784c0ff */
[----:B------:R-:W-:Y:S01]  /*2b610*/  IMAD.MOV.U32 R12, RZ, RZ, RZ ;  /* 0x000000ffff0c7224 */ /* 0x000fe200078e00ff */
[C---:B------:R-:W-:Y:S01]  /*2b620*/  LOP3.LUT P1, RZ, R16.reuse, 0x20, RZ, 0xc0, !PT ;  /* 0x0000002010ff7812 */ /* 0x040fe2000782c0ff */
[----:B------:R-:W-:Y:S01]  /*2b630*/  IMAD.MOV.U32 R11, RZ, RZ, 0x181f ;  /* 0x0000181fff0b7424 */ /* 0x000fe200078e00ff */
[----:B------:R-:W-:Y:S01]  /*2b640*/  P2R R4, PR, RZ, 0x8 ;  /* 0x00000008ff047803 */ /* 0x000fe20000000000 */
[----:B------:R-:W-:Y:S01]  /*2b650*/  IMAD.MOV.U32 R15, RZ, RZ, -0x1 ;  /* 0xffffffffff0f7424 */ /* 0x000fe200078e00ff */
[----:B------:R-:W-:Y:S01]  /*2b660*/  LOP3.LUT P3, RZ, R16, 0x10, RZ, 0xc0, !PT ;  /* 0x0000001010ff7812 */ /* 0x000fe2000786c0ff */
[----:B------:R-:W-:Y:S02]  /*2b670*/  IMAD.MOV.U32 R3, RZ, RZ, R14 ;  /* 0x000000ffff037224 */ /* 0x000fe400078e000e */
[----:B------:R-:W-:-:S10]  /*2b680*/  IMAD R21, R21, 0x2, R17 ;  /* 0x0000000215157824 */ /* 0x000fd400078e0211 */
[----:B------:R-:W-:Y:S05]  /*2b690*/  WARPSYNC.COLLECTIVE R15, `(.L_x_5399) ;  /* 0x000000000f087348 */ /* 0x000fea0003c00000 */
[----:B------:R0:W1:Y:S02]  /*2b6a0*/  SHFL.IDX P6, R14, R13, R12, R11 ;  /* 0x0000000c0d0e7389 */ /* 0x00006400000c000b */
[----:B01----:R-:W-:Y:S01]  /*2b6b0*/  ENDCOLLECTIVE ;  /* 0x000000000000791b */ /* 0x003fe20003800000 */
.L_x_5399:
        /* <DEDUP_REMOVED lines=14> */
.L_x_5400:
        /* <DEDUP_REMOVED lines=17> */
.L_x_5401:
        /* <DEDUP_REMOVED lines=17> */
.L_x_5402:
        /* <DEDUP_REMOVED lines=14> */
.L_x_5403:
        /* <DEDUP_REMOVED lines=17> */
.L_x_5404:
        /* <DEDUP_REMOVED lines=14> */
.L_x_5405:
[----:B------:R-:W-:Y:S05]  /*2bc90*/  BRA `(.L_x_5406) ;  /* 0xffffffcc006c7947 */ /* 0x000fea000383ffff */
.L_x_5324:
[----:B------:R-:W-:Y:S01]  /*2bca0*/  BSSY B0, `(.L_x_5407) ;  /* 0x0000008000007945 */ /* 0x000fe20003800000 */
[----:B------:R-:W-:Y:S02]  /*2bcb0*/  IMAD.MOV.U32 R13, RZ, RZ, R36 ;  /* 0x000000ffff0d7224 */ /* 0x000fe400078e0024 */
[----:B------:R-:W-:Y:S02]  /*2bcc0*/  IMAD.MOV.U32 R12, RZ, RZ, RZ ;  /* 0x000000ffff0c7224 */ /* 0x000fe400078e00ff */
[----:B------:R-:W-:Y:S02]  /*2bcd0*/  IMAD.MOV.U32 R11, RZ, RZ, 0x1f ;  /* 0x0000001fff0b7424 */ /* 0x000fe400078e00ff */
[----:B------:R-:W-:-:S07]  /*2bce0*/  IMAD.MOV.U32 R15, RZ, RZ, -0x1 ;  /* 0xffffffffff0f7424 */ /* 0x000fce00078e00ff */
[----:B0123-5:R-:W-:Y:S05]  /*2bcf0*/  WARPSYNC.COLLECTIVE R15, `(.L_x_5408) ;  /* 0x000000000f087348 */ /* 0x02ffea0003c00000 */
[----:B------:R4:W0:Y:S02]  /*2bd00*/  SHFL.IDX P6, R14, R13, R12, R11 ;  /* 0x0000000c0d0e7389 */ /* 0x00082400000c000b */
[----:B012345:R-:W-:Y:S01]  /*2bd10*/  ENDCOLLECTIVE ;  /* 0x000000000000791b */ /* 0x03ffe20003800000 */
.L_x_5408:
[----:B------:R-:W-:Y:S05]  /*2bd20*/  BSYNC B0 ;  /* 0x0000000000007941 */ /* 0x000fea0003800000 */
.L_x_5407:
[----:B------:R-:W-:Y:S05]  /*2bd30*/  BRA `(.L_x_5409) ;  /* 0xffffffd0006c7947 */ /* 0x000fea000383ffff */
.L_x_5327:
[----:B0-----:R0:W2:Y:S02]  /*2bd40*/  SYNCS.PHASECHK.TRANS64.TRYWAIT P0, [R5+URZ+0x38820], R0 ;  /* 0x03882000050075a7 */ /* 0x0010a4000800017f */
[----:B--2---:R-:W-:Y:S05]  /*2bd50*/  @!P0 NANOSLEEP.SYNCS 0x989680 ;  /* 0x009896800000895d */ /* 0x004fea0003900000 */
[----:B------:R-:W2:Y:S02]  /*2bd60*/  @!P0 SYNCS.PHASECHK.TRANS64 P0, [R5+URZ+0x38820], R0 ;  /* 0x03882000050085a7 */ /* 0x000ea4000800007f */
[----:B--2---:R-:W-:Y:S05]  /*2bd70*/  @!P0 BRA `(.L_x_5327) ;  /* 0xfffffffc00f08947 */ /* 0x004fea000383ffff */
[----:B------:R-:W-:Y:S05]  /*2bd80*/  BRA `(.L_x_5410) ;  /* 0xffffffd000b47947 */ /* 0x000fea000383ffff */
.L_x_5328:
        /* <DEDUP_REMOVED lines=8> */
[----:B01-345:R-:W-:Y:S05]  /*2be10*/  WARPSYNC.COLLECTIVE R15, `(.L_x_5412) ;  /* 0x000000000f087348 */ /* 0x03bfea0003c00000 */
[----:B------:R2:W0:Y:S02]  /*2be20*/  SHFL.IDX P6, R14, R13, R12, R11 ;  /* 0x0000000c0d0e7389 */ /* 0x00042400000c000b */
[----:B012345:R-:W-:Y:S01]  /*2be30*/  ENDCOLLECTIVE ;  /* 0x000000000000791b */ /* 0x03ffe20003800000 */
.L_x_5412:
[----:B------:R-:W-:Y:S05]  /*2be40*/  BSYNC B0 ;  /* 0x0000000000007941 */ /* 0x000fea0003800000 */
.L_x_5411:
[----:B------:R-:W-:Y:S05]  /*2be50*/  BRA `(.L_x_5413) ;  /* 0xffffffd0009c7947 */ /* 0x000fea000383ffff */
.L_x_5331:
[----:B------:R-:W-:Y:S01]  /*2be60*/  BSSY B1, `(.L_x_5414) ;  /* 0x0000006000017945 */ /* 0x000fe20003800000 */
[----:B------:R-:W-:-:S07]  /*2be70*/  IMAD.MOV.U32 R15, RZ, RZ, -0x1 ;  /* 0xffffffffff0f7424 */ /* 0x000fce00078e00ff */
[----:B01-345:R-:W-:Y:S05]  /*2be80*/  WARPSYNC.COLLECTIVE R15, `(.L_x_5415) ;  /* 0x000000000f0c7348 */ /* 0x03bfea0003c00000 */
[----:B------:R-:W-:Y:S02]  /*2be90*/  ELECT P6, UR62, PT ;  /* 0x00000000003e782f */ /* 0x000fe400038c0000 */
[----:B------:R-:W-:Y:S01]  /*2bea0*/  MOV R14, UR62 ;  /* 0x0000003e000e7c02 */ /* 0x000fe20008000f00 */
[----:B01-345:R-:W-:Y:S10]  /*2beb0*/  ENDCOLLECTIVE ;  /* 0x000000000000791b */ /* 0x03bff40003800000 */
.L_x_5415:
[----:B------:R-:W-:Y:S05]  /*2bec0*/  BSYNC B1 ;  /* 0x0000000000017941 */ /* 0x000fea0003800000 */
.L_x_5414:
[----:B------:R-:W-:Y:S05]  /*2bed0*/  BRA `(.L_x_5416) ;  /* 0xffffffd000947947 */ /* 0x000fea000383ffff */
.L_x_5333:
[----:B0-----:R0:W2:Y:S02]  /*2bee0*/  SYNCS.PHASECHK.TRANS64.TRYWAIT P1, [R3+URZ+0x38840], R2 ;  /* 0x03884002030075a7 */ /* 0x0010a4000802017f */
[----:B--2---:R-:W-:Y:S05]  /*2bef0*/  @!P1 NANOSLEEP.SYNCS 0x989680 ;  /* 0x009896800000995d */ /* 0x004fea0003900000 */
[----:B------:R-:W2:Y:S02]  /*2bf00*/  @!P1 SYNCS.PHASECHK.TRANS64 P1, [R3+URZ+0x38840], R2 ;  /* 0x03884002030095a7 */ /* 0x000ea4000802007f */
[----:B--2---:R-:W-:Y:S05]  /*2bf10*/  @!P1 BRA `(.L_x_5333) ;  /* 0xfffffffc00f09947 */ /* 0x004fea000383ffff */
[----:B------:R-:W-:Y:S05]  /*2bf20*/  BRA `(.L_x_5417) ;  /* 0xffffffd000b47947 */ /* 0x000fea000383ffff */
.L_x_5335:
[----:B--2---:R2:W0:Y:S02]  /*2bf30*/  SYNCS.PHASECHK.TRANS64.TRYWAIT P1, [R5+URZ+0x38840], R0 ;  /* 0x03884000050075a7 */ /* 0x004424000802017f */
[----:B0-----:R-:W-:Y:S05]  /*2bf40*/  @!P1 NANOSLEEP.SYNCS 0x989680 ;  /* 0x009896800000995d */ /* 0x001fea0003900000 */
[----:B------:R-:W0:Y:S02]  /*2bf50*/  @!P1 SYNCS.PHASECHK.TRANS64 P1, [R5+URZ+0x38840], R0 ;  /* 0x03884000050095a7 */ /* 0x000e24000802007f */
[----:B0-----:R-:W-:Y:S05]  /*2bf60*/  @!P1 BRA `(.L_x_5335) ;  /* 0xfffffffc00f09947 */ /* 0x001fea000383ffff */
[----:B------:R-:W-:Y:S05]  /*2bf70*/  BRA `(.L_x_5418) ;  /* 0xffffffd000c07947 */ /* 0x000fea000383ffff */
.L_x_5337:
[----:B------:R0:W0:Y:S02]  /*2bf80*/  SYNCS.PHASECHK.TRANS64.TRYWAIT P1, [R3+URZ+0x38860], R2 ;  /* 0x03886002030075a7 */ /* 0x000024000802017f */
[----:B0-----:R-:W-:Y:S05]  /*2bf90*/  @!P1 NANOSLEEP.SYNCS 0x989680 ;  /* 0x009896800000995d */ /* 0x001fea0003900000 */
[----:B------:R-:W0:Y:S02]  /*2bfa0*/  @!P1 SYNCS.PHASECHK.TRANS64 P1, [R3+URZ+0x38860], R2 ;  /* 0x03886002030095a7 */ /* 0x000e24000802007f */
[----:B0-----:R-:W-:Y:S05]  /*2bfb0*/  @!P1 BRA `(.L_x_5337) ;  /* 0xfffffffc00f09947 */ /* 0x001fea000383ffff */
[----:B------:R-:W-:Y:S05]  /*2bfc0*/  BRA `(.L_x_5419) ;  /* 0xffffffd000bc7947 */ /* 0x000fea000383ffff */
        .type           $_ZN7cutlass13device_kernelIN5flash11enable_sm90INS1_16FlashAttnFwdSm90INS1_25CollectiveMainloopFwdSm90ILi2EN4cute5tupleIJNS5_1CILi1EEES8_S8_EEENS6_IJNS7_ILi64EEESA_SA_EEELi512ENS_6half_tEfNS_4arch4Sm90ELb0ELb1ELb0ELb0ELb1ELb0ELb1ELb0ELb0ELb1ELb0ELb0EEENS1_21CollectiveEpilogueFwdINS6_IJSA_NS7_ILi512EEESA_EEES9_SC_SE_Li256ELb0ELb1ELb0ELb0EEENS1_30DynamicPersistentTileSchedulerILi256ELi128ELb0ELb1ELb1EEEEEEEEEvNT_6ParamsE$_ZZN5flash25CollectiveMainloopFwdSm90ILi2EN4cute5tupleIJNS1_1CILi1EEES4_S4_EEENS2_IJNS3_ILi64EEES6_S6_EEELi512EN7cutlass6half_tEfNS8_4arch4Sm90ELb0ELb1ELb0ELb0ELb1ELb0ELb1ELb0ELb0ELb1ELb0ELb0EE3mmaINS_16FlashAttnFwdSm90ISC_NS_21CollectiveEpilogueFwdINS2_IJS6_NS3_ILi512EEES6_EEES5_S9_SB_Li256ELb0ELb1ELb0ELb0EEENS_30DynamicPersistentTileSchedulerILi256ELi128ELb0ELb1ELb1EEEE13SharedStorageENS1_6TensorINS1_11ArrayEngineIfLm128EEENS1_6LayoutINS2_IJNS2_IJNS3_ILi2EEESR_NS3_ILi32EEEEEES4_S4_EEENS2_IJNS2_IJS4_SR_NS3_ILi4EEEEEENS3_ILi0EEESX_EEEEEEENS_7SoftmaxILi2ELi0EEEEEbRKNSC_6ParamsENS8_13PipelineAsyncILi2EEES17_RNS8_13PipelineStateILj2EEERT0_RT1_iRiRKNS_16SeqlenInfoQKNewKILb0ELb0EEENS2_IJiiiiEEERT_ENKUliT_T0_T1_E_clIZSD_ISM_S10_S12_EbS15_S17_S17_S1A_S1C_S1E_iS1F_S1J_S1K_S1M_EUlRS1N_iE1_NS3_ILb0EEENS3_ILb1EEEEEDaiS1N_S1O_S1P_,@function
        .size           $_ZN7cutlass13device_kernelIN5flash11enable_sm90INS1_16FlashAttnFwdSm90INS1_25CollectiveMainloopFwdSm90ILi2EN4cute5tupleIJNS5_1CILi1EEES8_S8_EEENS6_IJNS7_ILi64EEESA_SA_EEELi512ENS_6half_tEfNS_4arch4Sm90ELb0ELb1ELb0ELb0ELb1ELb0ELb1ELb0ELb0ELb1ELb0ELb0EEENS1_21CollectiveEpilogueFwdINS6_IJSA_NS7_ILi512EEESA_EEES9_SC_SE_Li256ELb0ELb1ELb0ELb0EEENS1_30DynamicPersistentTileSchedulerILi256ELi128ELb0ELb1ELb1EEEEEEEEEvNT_6ParamsE$_ZZN5flash25CollectiveMainloopFwdSm90ILi2EN4cute5tupleIJNS1_1CILi1EEES4_S4_EEENS2_IJNS3_ILi64EEES6_S6_EEELi512EN7cutlass6half_tEfNS8_4arch4Sm90ELb0ELb1ELb0ELb0ELb1ELb0ELb1ELb0ELb0ELb1ELb0ELb0EE3mmaINS_16FlashAttnFwdSm90ISC_NS_21CollectiveEpilogueFwdINS2_IJS6_NS3_ILi512EEES6_EEES5_S9_SB_Li256ELb0ELb1ELb0ELb0EEENS_30DynamicPersistentTileSchedulerILi256ELi128ELb0ELb1ELb1EEEE13SharedStorageENS1_6TensorINS1_11ArrayEngineIfLm128EEENS1_6LayoutINS2_IJNS2_IJNS3_ILi2EEESR_NS3_ILi32EEEEEES4_S4_EEENS2_IJNS2_IJS4_SR_NS3_ILi4EEEEEENS3_ILi0EEESX_EEEEEEENS_7SoftmaxILi2ELi0EEEEEbRKNSC_6ParamsENS8_13PipelineAsyncILi2EEES17_RNS8_13PipelineStateILj2EEERT0_RT1_iRiRKNS_16SeqlenInfoQKNewKILb0ELb0EEENS2_IJiiiiEEERT_ENKUliT_T0_T1_E_clIZSD_ISM_S10_S12_EbS15_S17_S17_S1A_S1C_S1E_iS1F_S1J_S1K_S1M_EUlRS1N_iE1_NS3_ILb0EEENS3_ILb1EEEEEDaiS1N_S1O_S1P_,(.L_x_15537 - $_ZN7cutlass13device_kernelIN5flash11enable_sm90INS1_16FlashAttnFwdSm90INS1_25CollectiveMainloopFwdSm90ILi2EN4cute5tupleIJNS5_1CILi1EEES8_S8_EEENS6_IJNS7_ILi64EEESA_SA_EEELi512ENS_6half_tEfNS_4arch4Sm90ELb0ELb1ELb0ELb0ELb1ELb0ELb1ELb0ELb0ELb1ELb0ELb0EEENS1_21CollectiveEpilogueFwdINS6_IJSA_NS7_ILi512EEESA_EEES9_SC_SE_Li256ELb0ELb1ELb0ELb0EEENS1_30DynamicPersistentTileSchedulerILi256ELi128ELb0ELb1ELb1EEEEEEEEEvNT_6ParamsE$_ZZN5flash25CollectiveMainloopFwdSm90ILi2EN4cute5tupleIJNS1_1CILi1EEES4_S4_EEENS2_IJNS3_ILi64EEES6_S6_EEELi512EN7cutlass6half_tEfNS8_4arch4Sm90ELb0ELb1ELb0ELb0ELb1ELb0ELb1ELb0ELb0ELb1ELb0ELb0EE3mmaINS_16FlashAttnFwdSm90ISC_NS_21CollectiveEpilogueFwdINS2_IJS6_NS3_ILi512EEES6_EEES5_S9_SB_Li256ELb0ELb1ELb0ELb0EEENS_30DynamicPersistentTileSchedulerILi256ELi128ELb0ELb1ELb1EEEE13SharedStorageENS1_6TensorINS1_11ArrayEngineIfLm128EEENS1_6LayoutINS2_IJNS2_IJNS3_ILi2EEESR_NS3_ILi32EEEEEES4_S4_EEENS2_IJNS2_IJS4_SR_NS3_ILi4EEEEEENS3_ILi0EEESX_EEEEEEENS_7SoftmaxILi2ELi0EEEEEbRKNSC_6ParamsENS8_13PipelineAsyncILi2EEES17_RNS8_13PipelineStateILj2EEERT0_RT1_iRiRKNS_16SeqlenInfoQKNewKILb0ELb0EEENS2_IJiiiiEEERT_ENKUliT_T0_T1_E_clIZSD_ISM_S10_S12_EbS15_S17_S17_S1A_S1C_S1E_iS1F_S1J_S1K_S1M_EUlRS1N_iE1_NS3_ILb0EEENS3_ILb1EEEEEDaiS1N_S1O_S1P_)
$_ZN7cutlass13device_kernelIN5flash11enable_sm90INS1_16FlashAttnFwdSm90INS1_25CollectiveMainloopFwdSm90ILi2EN4cute5tupleIJNS5_1CILi1EEES8_S8_EEENS6_IJNS7_ILi64EEESA_SA_EEELi512ENS_6half_tEfNS_4arch4Sm90ELb0ELb1ELb0ELb0ELb1ELb0ELb1ELb0ELb0ELb1ELb0ELb0EEENS1_21CollectiveEpilogueFwdINS6_IJSA_NS7_ILi512EEESA_EEES9_SC_SE_Li256ELb0ELb1ELb0ELb0EEENS1_30DynamicPersistentTileSchedulerILi256ELi128ELb0ELb1ELb1EEEEEEEEEvNT_6ParamsE$_ZZN5flash25CollectiveMainloopFwdSm90ILi2EN4cute5tupleIJNS1_1CILi1EEES4_S4_EEENS2_IJNS3_ILi64EEES6_S6_EEELi512EN7cutlass6half_tEfNS8_4arch4Sm90ELb0ELb1ELb0ELb0ELb1ELb0ELb1ELb0ELb0ELb1ELb0ELb0EE3mmaINS_16FlashAttnFwdSm90ISC_NS_21CollectiveEpilogueFwdINS2_IJS6_NS3_ILi512EEES6_EEES5_S9_SB_Li256ELb0ELb1ELb0ELb0EEENS_30DynamicPersistentTileSchedulerILi256ELi128ELb0ELb1ELb1EEEE13SharedStorageENS1_6TensorINS1_11ArrayEngineIfLm128EEENS1_6LayoutINS2_IJNS2_IJNS3_ILi2EEESR_NS3_ILi32EEEEEES4_S4_EEENS2_IJNS2_IJS4_SR_NS3_ILi4EEEEEENS3_ILi0EEESX_EEEEEEENS_7SoftmaxILi2ELi0EEEEEbRKNSC_6ParamsENS8_13PipelineAsyncILi2EEES17_RNS8_13PipelineStateILj2EEERT0_RT1_iRiRKNS_16SeqlenInfoQKNewKILb0ELb0EEENS2_IJiiiiEEERT_ENKUliT_T0_T1_E_clIZSD_ISM_S10_S12_EbS15_S17_S17_S1A_S1C_S1E_iS1F_S1J_S1K_S1M_EUlRS1N_iE1_NS3_ILb0EEENS3_ILb1EEEEEDaiS1N_S1O_S1P_:
[----:B------:R-:W-:Y:S05]  /*2bfd0*/  YIELD ;  /* 0x0000000000007946 */ /* 0x000fea0003800000 */
[----:B------:R-:W-:Y:S02]  /*2bfe0*/  ULDC UR4, c[0x0][0x20] ;  /* 0x0000080000047ab9 */ /* 0x000fe40000000800 */
[----:B------:R-:W-:-:S05]  /*2bff0*/  VIADD R11, R11, -UR4 ;  /* 0x800000040b0b7c36 */ /* 0x000fca0008000000 */
[----:B------:R-:W2:Y:S01]  /*2c000*/  LDL.64 R6, [R11] ;  /* 0x000000000b067983 */ /* 0x000ea20000100a00 */
[----:B------:R-:W0:Y:S02]  /*2c010*/  LDC.64 R4, c[0x0][0x208] ;  /* 0x00008200ff047b82 */ /* 0x000e240000000a00 */
[----:B0-----:R-:W-:Y:S02]  /*2c020*/  R2UR UR4, R4 ;  /* 0x00000000040472ca */ /* 0x001fe400000e0000 */
[----:B------:R-:W-:-:S13]  /*2c030*/  R2UR UR5, R5 ;  /* 0x00000000050572ca */ /* 0x000fda00000e0000 */
[----:B--2---:R-:W2:Y:S01]  /*2c040*/  LD.E R8, desc[UR4][R6.64] ;  /* 0x0000000406087980 */ /* 0x004ea2000c101900 */
[----:B------:R-:W-:Y:S02]  /*2c050*/  R2UR UR4, R4 ;  /* 0x00000000040472ca */ /* 0x000fe400000e0000 */
[----:B------:R-:W-:-:S13]  /*2c060*/  R2UR UR5, R5 ;  /* 0x00000000050572ca */ /* 0x000fda00000e0000 */
[----:B------:R-:W3:Y:S01]  /*2c070*/  LD.E R14, desc[UR4][R6.64+0x8] ;  /* 0x00000804060e7980 */ /* 0x000ee2000c101900 */
[----:B--2---:R-:W-:-:S05]  /*2c080*/  VIADD R9, R8, 0x1 ;  /* 0x0000000108097836 */ /* 0x004fca0000000000 */
[----:B------:R-:W-:-:S13]  /*2c090*/  ISETP.NE.AND P0, PT, R9, 0x2, PT ;  /* 0x000000020900780c */ /* 0x000fda0003f05270 */
[----:B------:R-:W-:Y:S02]  /*2c0a0*/  @!P0 R2UR UR6, R4 ;  /* 0x00000000040682ca */ /* 0x000fe400000e0000 */
[----:B------:R-:W-:-:S13]  /*2c0b0*/  @!P0 R2UR UR7, R5 ;  /* 0x00000000050782ca */ /* 0x000fda00000e0000 */
[----:B------:R-:W2:Y:S01]  /*2c0c0*/  @!P0 LD.E R15, desc[UR6][R6.64+0x4] ;  /* 0x00000406060f8980 */ /* 0x000ea2000c101900 */
[C---:B------:R-:W-:Y:S02]  /*2c0d0*/  R2UR UR4, R4.reuse ;  /* 0x00000000040472ca */ /* 0x040fe400000e0000 */
[C---:B------:R-:W-:Y:S02]  /*2c0e0*/  R2UR UR5, R5.reuse ;  /* 0x00000000050572ca */ /* 0x040fe400000e0000 */
[C---:B------:R-:W-:Y:S02]  /*2c0f0*/  R2UR UR6, R4.reuse ;  /* 0x00000000040672ca */ /* 0x040fe400000e0000 */
[C---:B------:R-:W-:Y:S02]  /*2c100*/  R2UR UR7, R5.reuse ;  /* 0x00000000050772ca */ /* 0x040fe400000e0000 */
[----:B------:R-:W-:Y:S02]  /*2c110*/  @!P0 R2UR UR8, R4 ;  /* 0x00000000040882ca */ /* 0x000fe400000e0000 */
[----:B------:R-:W-:-:S02]  /*2c120*/  @!P0 R2UR UR9, R5 ;  /* 0x00000000050982ca */ /* 0x000fc400000e0000 */
[----:B------:R-:W-:Y:S02]  /*2c130*/  @!P0 R2UR UR10, R4 ;  /* 0x00000000040a82ca */ /* 0x000fe400000e0000 */
[----:B------:R-:W-:Y:S01]  /*2c140*/  @!P0 R2UR UR11, R5 ;  /* 0x00000000050b82ca */ /* 0x000fe200000e0000 */
[----:B---3--:R-:W-:Y:S01]  /*2c150*/  VIADD R25, R14, 0x1 ;  /* 0x000000010e197836 */ /* 0x008fe20000000000 */
[----:B------:R-:W-:Y:S04]  /*2c160*/  ST.E desc[UR4][R6.64], R9 ;  /* 0x0000000906007985 */ /* 0x000fe8000c101904 */
[----:B------:R-:W-:Y:S04]  /*2c170*/  ST.E desc[UR6][R6.64+0x8], R25 ;  /* 0x0000081906007985 */ /* 0x000fe8000c101906 */
[----:B------:R-:W-:Y:S01]  /*2c180*/  @!P0 ST.E desc[UR8][R6.64], RZ ;  /* 0x000000ff06008985 */ /* 0x000fe2000c101908 */
[----:B--2---:R-:W-:-:S05]  /*2c190*/  @!P0 LOP3.LUT R27, R15, 0x1, RZ, 0x3c, !PT ;  /* 0x000000010f1b8812 */ /* 0x004fca00078e3cff */
[----:B------:R0:W-:Y:S04]  /*2c1a0*/  @!P0 ST.E desc[UR10][R6.64+0x4], R27 ;  /* 0x0000041b06008985 */ /* 0x0001e8000c10190a */
[----:B------:R-:W2:Y:S01]  /*2c1b0*/  LDL.64 R20, [R11+0x18] ;  /* 0x000018000b147983 */ /* 0x000ea20000100a00 */
[----:B------:R-:W-:Y:S02]  /*2c1c0*/  R2UR UR4, R4 ;  /* 0x00000000040472ca */ /* 0x000fe400000e0000 */
[----:B------:R-:W-:Y:S01]  /*2c1d0*/  R2UR UR5, R5 ;  /* 0x00000000050572ca */ /* 0x000fe200000e0000 */
[----:B------:R-:W3:-:S12]  /*2c1e0*/  LDL.64 R14, [R11] ;  /* 0x000000000b0e7983 */ /* 0x000ed80000100a00 */
[----:B--2---:R-:W2:Y:S01]  /*2c1f0*/  LD.E R24, desc[UR4][R20.64] ;  /* 0x0000000414187980 */ /* 0x004ea2000c101900 */
[C---:B------:R-:W-:Y:S02]  /*2c200*/  R2UR UR4, R4.reuse ;  /* 0x00000000040472ca */ /* 0x040fe400000e0000 */
[C---:B------:R-:W-:Y:S02]  /*2c210*/  R2UR UR5, R5.reuse ;  /* 0x00000000050572ca */ /* 0x040fe400000e0000 */
[----:B------:R-:W-:Y:S02]  /*2c220*/  R2UR UR6, R4 ;  /* 0x00000000040672ca */ /* 0x000fe400000e0000 */
[----:B------:R-:W-:Y:S01]  /*2c230*/  R2UR UR7, R5 ;  /* 0x00000000050772ca */ /* 0x000fe200000e0000 */
[----:B------:R-:W-:Y:S01]  /*2c240*/  BSSY B2, `(.L_x_5420) ;  /* 0x0000009000027945 */ /* 0x000fe20003800000 */
[----:B0-----:R-:W-:Y:S02]  /*2c250*/  IMAD.MOV.U32 R6, RZ, RZ, R28 ;  /* 0x000000ffff067224 */ /* 0x001fe400078e001c */
[----:B------:R-:W-:-:S05]  /*2c260*/  IMAD.MOV.U32 R7, RZ, RZ, R29 ;  /* 0x000000ffff077224 */ /* 0x000fca00078e001d */
[----:B---3--:R0:W5:Y:S04]  /*2c270*/  LD.E R26, desc[UR4][R14.64] ;  /* 0x000000040e1a7980 */ /* 0x008168000c101900 */
[----:B------:R0:W5:Y:S01]  /*2c280*/  LD.E R9, desc[UR6][R14.64+0x4] ;  /* 0x000004060e097980 */ /* 0x000162000c101900 */
[----:B--2---:R-:W-:-:S04]  /*2c290*/  LOP3.LUT R24, R24, 0x1, RZ, 0xfc, !PT ;  /* 0x0000000118187812 */ /* 0x004fc800078efcff */
[----:B------:R-:W-:-:S13]  /*2c2a0*/  ISETP.NE.AND P0, PT, R24, 0x3, PT ;  /* 0x000000031800780c */ /* 0x000fda0003f05270 */
[----:B0-----:R-:W-:Y:S05]  /*2c2b0*/  @!P0 BRA `(.L_x_5421) ;  /* 0x0000000000048947 */ /* 0x001fea0003800000 */
[----:B------:R-:W-:Y:S01]  /*2c2c0*/  BPT.TRAP 0x1 ;  /* 0x000000040000795c */ /* 0x000fe20000300000 */
.L_x_5421:
[----:B------:R-:W-:Y:S05]  /*2c2d0*/  BSYNC B2 ;  /* 0x0000000000027941 */ /* 0x000fea0003800000 */
.L_x_5420:
[----:B------:R-:W-:Y:S02]  /*2c2e0*/  R2UR UR4, R4 ;  /* 0x00000000040472ca */ /* 0x000fe400000e0000 */
[----:B------:R-:W-:-:S13]  /*2c2f0*/  R2UR UR5, R5 ;  /* 0x00000000050572ca */ /* 0x000fda00000e0000 */
[----:B------:R-:W2:Y:S01]  /*2c300*/  LD.E.64 R24, desc[UR4][R20.64+0x18] ;  /* 0x0000180414187980 */ /* 0x000ea2000c101b00 */
[----:B-----5:R-:W-:Y:S02]  /*2c310*/  SHF.L.U32 R27, R9, 0x1f, RZ ;  /* 0x0000001f091b7819 */ /* 0x020fe400000006ff */
[----:B--2---:R-:W-:-:S05]  /*2c320*/  MOV R25, R24 ;  /* 0x0000001800197202 */ /* 0x004fca0000000f00 */
[----:B------:R-:W-:-:S04]  /*2c330*/  IMAD R26, R26, 0x8, R25 ;  /* 0x000000081a1a7824 */ /* 0x000fc800078e0219 */
[----:B------:R0:W1:Y:S01]  /*2c340*/  SYNCS.PHASECHK.TRANS64.TRYWAIT P0, [R26+URZ], R27 ;  /* 0x0000001b1a0075a7 */ /* 0x000062000800017f */
[----:B------:R-:W2:Y:S01]  /*2c350*/  LD.E R25, desc[UR4][R20.64] ;  /* 0x0000000414197980 */ /* 0x000ea2000c101900 */
[----:B------:R-:W-:Y:S02]  /*2c360*/  R2UR UR6, R4 ;  /* 0x00000000040672ca */ /* 0x000fe400000e0000 */
[----:B------:R-:W-:Y:S01]  /*2c370*/  R2UR UR7, R5 ;  /* 0x00000000050772ca */ /* 0x000fe200000e0000 */
[----:B------:R0:W5:Y:S01]  /*2c380*/  LD.E R9, desc[UR4][R14.64] ;  /* 0x000000040e097980 */ /* 0x000162000c101900 */
[----:B------:R-:W-:Y:S11]  /*2c390*/  BSSY B2, `(.L_x_5422) ;  /* 0x0000006000027945 */ /* 0x000ff60003800000 */
[----:B------:R0:W5:Y:S01]  /*2c3a0*/  LD.E R24, desc[UR6][R14.64+0x4] ;  /* 0x000004060e187980 */ /* 0x000162000c101900 */
[----:B--2---:R-:W-:-:S04]  /*2c3b0*/  LOP3.LUT R25, R25, 0x1, RZ, 0xfc, !PT ;  /* 0x0000000119197812 */ /* 0x004fc800078efcff */
[----:B------:R-:W-:-:S13]  /*2c3c0*/  ISETP.NE.AND P1, PT, R25, 0x3, PT ;  /* 0x000000031900780c */ /* 0x000fda0003f25270 */
[----:B01----:R-:W-:Y:S05]  /*2c3d0*/  @!P1 BRA `(.L_x_5423) ;  /* 0x0000000000049947 */ /* 0x003fea0003800000 */
[----:B------:R-:W-:Y:S01]  /*2c3e0*/  BPT.TRAP 0x1 ;  /* 0x000000040000795c */ /* 0x000fe20000300000 */
.L_x_5423:
[----:B------:R-:W-:Y:S05]  /*2c3f0*/  BSYNC B2 ;  /* 0x0000000000027941 */ /* 0x000fea0003800000 */
.L_x_5422:
[----:B------:R-:W-:Y:S04]  /*2c400*/  BSSY B2, `(.L_x_5424) ;  /* 0x000000a000027945 */ /* 0x000fe80003800000 */
[----:B------:R-:W-:Y:S05]  /*2c410*/  @P0 BRA `(.L_x_5425) ;  /* 0x0000000000200947 */ /* 0x000fea0003800000 */
[----:B------:R-:W-:Y:S02]  /*2c420*/  R2UR UR4, R4 ;  /* 0x00000000040472ca */ /* 0x000fe400000e0000 */
[----:B------:R-:W-:-:S13]  /*2c430*/  R2UR UR5, R5 ;  /* 0x00000000050572ca */ /* 0x000fda00000e0000 */
[----:B------:R-:W2:Y:S01]  /*2c440*/  LD.E.64 R20, desc[UR4][R20.64+0x18] ;  /* 0x0000180414147980 */ /* 0x000ea2000c101b00 */
[----:B-----5:R-:W-:Y:S02]  /*2c450*/  SHF.L.U32 R24, R24, 0x1f, RZ ;  /* 0x0000001f18187819 */ /* 0x020fe400000006ff */
[----:B--2---:R-:W-:-:S05]  /*2c460*/  MOV R14, R20 ;  /* 0x00000014000e7202 */ /* 0x004fca0000000f00 */
[----:B------:R-:W-:-:S04]  /*2c470*/  IMAD R9, R9, 0x8, R14 ;  /* 0x0000000809097824 */ /* 0x000fc800078e020e */
[----:B------:R-:W0:Y:S02]  /*2c480*/  SYNCS.PHASECHK.TRANS64.TRYWAIT P0, [R9+URZ], R24 ;  /* 0x00000018090075a7 */ /* 0x000e24000800017f */
[----:B0-----:R-:W-:Y:S05]  /*2c490*/  @!P0 BRA `(.L_x_5426) ;  /* 0x00000114000c8947 */ /* 0x001fea0003800000 */
.L_x_5425:
[----:B------:R-:W-:Y:S05]  /*2c4a0*/  BSYNC B2 ;  /* 0x0000000000027941 */ /* 0x000fea0003800000 */
.L_x_5424:
[----:B0----5:R-:W2:Y:S04]  /*2c4b0*/  LDL.64 R24, [R11] ;  /* 0x000000000b187983 */ /* 0x021ea80000100a00 */
[----:B------:R-:W3:Y:S01]  /*2c4c0*/  LDL.64 R20, [R11+0x28] ;  /* 0x000028000b147983 */ /* 0x000ee20000100a00 */
[C---:B------:R-:W-:Y:S02]  /*2c4d0*/  R2UR UR6, R4.reuse ;  /* 0x00000000040672ca */ /* 0x040fe400000e0000 */
[C---:B------:R-:W-:Y:S01]  /*2c4e0*/  R2UR UR7, R5.reuse ;  /* 0x00000000050772ca */ /* 0x040fe200000e0000 */
[----:B------:R-:W4:Y:S01]  /*2c4f0*/  LDL.64 R14, [R11+0x20] ;  /* 0x000020000b0e7983 */ /* 0x000f220000100a00 */
[C---:B------:R-:W-:Y:S02]  /*2c500*/  R2UR UR4, R4.reuse ;  /* 0x00000000040472ca */ /* 0x040fe400000e0000 */
[----:B------:R-:W-:Y:S01]  /*2c510*/  R2UR UR5, R5 ;  /* 0x00000000050572ca */ /* 0x000fe200000e0000 */
[----:B------:R-:W4:Y:S08]  /*2c520*/  LDL.64 R56, [R11+0x8] ;  /* 0x000008000b387983 */ /* 0x000f300000100a00 */
[----:B--2---:R-:W2:Y:S04]  /*2c530*/  LD.E R25, desc[UR6][R24.64] ;  /* 0x0000000618197980 */ /* 0x004ea8000c101900 */
[----:B---3--:R-:W2:Y:S01]  /*2c540*/  LD.E.64 R58, desc[UR4][R20.64] ;  /* 0x00000004143a7980 */ /* 0x008ea2000c101b00 */
[----:B------:R-:W-:Y:S05]  /*2c550*/  WARPSYNC.ALL ;  /* 0x0000000000007948 */ /* 0x000fea0003800000 */
[----:B------:R-:W-:-:S02]  /*2c560*/  R2UR UR4, R4 ;  /* 0x00000000040472ca */ /* 0x000fc400000e0000 */
[C---:B------:R-:W-:Y:S02]  /*2c570*/  R2UR UR5, R5.reuse ;  /* 0x00000000050572ca */ /* 0x040fe400000e0000 */
[----:B------:R-:W-:Y:S02]  /*2c580*/  R2UR UR6, R4 ;  /* 0x00000000040672ca */ /* 0x000fe400000e0000 */
[----:B------:R-:W-:-:S09]  /*2c590*/  R2UR UR7, R5 ;  /* 0x00000000050772ca */ /* 0x000fd200000e0000 */
[----:B----4-:R0:W-:Y:S04]  /*2c5a0*/  ST.E desc[UR4][R56.64], RZ ;  /* 0x000000ff38007985 */ /* 0x0101e8000c101904 */
[----:B------:R-:W3:Y:S01]  /*2c5b0*/  LD.E.64 R20, desc[UR6][R14.64] ;  /* 0x000000060e147980 */ /* 0x000ee2000c101b00 */
[----:B--2---:R-:W-:Y:S01]  /*2c5c0*/  IMAD R58, R25, 0x200, R58 ;  /* 0x00000200193a7824 */ /* 0x004fe200078e023a */
[----:B------:R-:W-:Y:S01]  /*2c5d0*/  R2UR UR7, R59 ;  /* 0x000000003b0772ca */ /* 0x000fe200000e0000 */
[----:B------:R-:W-:Y:S01]  /*2c5e0*/  WARPGROUP.ARRIVE ;  /* 0x00000000000079c5 */ /* 0x000fe20000000000 */
[----:B------:R-:W-:Y:S01]  /*2c5f0*/  R2UR UR8, R4 ;  /* 0x00000000040872ca */ /* 0x000fe200000e0000 */
[----:B------:R-:W-:Y:S01]  /*2c600*/  IMAD.MOV.U32 R9, RZ, RZ, 0x1 ;  /* 0x00000001ff097424 */ /* 0x000fe200078e00ff */
[----:B------:R-:W-:-:S02]  /*2c610*/  R2UR UR6, R58 ;  /* 0x000000003a0672ca */ /* 0x000fc400000e0000 */
[C---:B------:R-:W-:Y:S02]  /*2c620*/  R2UR UR9, R5.reuse ;  /* 0x00000000050972ca */ /* 0x040fe400000e0000 */
[----:B------:R-:W-:Y:S02]  /*2c630*/  R2UR UR10, R4 ;  /* 0x00000000040a72ca */ /* 0x000fe400000e0000 */
[----:B------:R-:W-:Y:S02]  /*2c640*/  R2UR UR11, R5 ;  /* 0x00000000050b72ca */ /* 0x000fe400000e0000 */
[----:B---3--:R-:W-:Y:S02]  /*2c650*/  R2UR UR4, R20 ;  /* 0x00000000140472ca */ /* 0x008fe400000e0000 */
[----:B------:R-:W-:-:S13]  /*2c660*/  R2UR UR5, R21 ;  /* 0x00000000150572ca */ /* 0x000fda00000e0000 */
[----:B------:R-:W-:Y:S03]  /*2c670*/  HGMMA.64x64x16.F32 R24, gdesc[UR4], RZ, !UPT, gsb0 ;  /* 0x00e00000041879f0 */ /* 0x000fe6000c0008ff */
[----:B------:R-:W-:Y:S02]  /*2c680*/  WARPGROUP.DEPBAR.LE gsb0, 0x0 ;  /* 0x00008000000079c5 */ /* 0x000fe40000010000 */
[----:B------:R0:W-:Y:S04]  /*2c690*/  ST.E desc[UR8][R56.64], R9 ;  /* 0x0000000938007985 */ /* 0x0001e8000c101908 */
[----:B------:R-:W2:Y:S01]  /*2c6a0*/  LD.E.64 R20, desc[UR10][R14.64] ;  /* 0x0000000a0e147980 */ /* 0x000ea2000c101b00 */
[----:B------:R-:W-:Y:S01]  /*2c6b0*/  VIADD R60, R58, 0x2 ;  /* 0x000000023a3c7836 */ /* 0x000fe20000000000 */
[----:B------:R-:W-:Y:S01]  /*2c6c0*/  WARPGROUP.ARRIVE ;  /* 0x00000000000079c5 */ /* 0x000fe20000000000 */
[----:B------:R-:W-:Y:S01]  /*2c6d0*/  IMAD.MOV.U32 R61, RZ, RZ, R59 ;  /* 0x000000ffff3d7224 */ /* 0x000fe200078e003b */
[----:B------:R-:W-:-:S02]  /*2c6e0*/  R2UR UR8, R4 ;  /* 0x00000000040872ca */ /* 0x000fc400000e0000 */
[----:B------:R-:W-:Y:S02]  /*2c6f0*/  R2UR UR6, R60 ;  /* 0x000000003c0672ca */ /* 0x000fe400000e0000 */
[----:B------:R-:W-:Y:S02]  /*2c700*/  R2UR UR7, R61 ;  /* 0x000000003d0772ca */ /* 0x000fe400000e0000 */
[C---:B------:R-:W-:Y:S02]  /*2c710*/  R2UR UR9, R5.reuse ;  /* 0x00000000050972ca */ /* 0x040fe400000e0000 */
[----:B------:R-:W-:Y:S02]  /*2c720*/  R2UR UR10, R4 ;  /* 0x00000000040a72ca */ /* 0x000fe400000e0000 */
[----:B------:R-:W-:Y:S01]  /*2c730*/  R2UR UR11, R5 ;  /* 0x00000000050b72ca */ /* 0x000fe200000e0000 */
[----:B--2---:R-:W-:Y:S01]  /*2c740*/  VIADD R20, R20, 0x2 ;  /* 0x0000000214147836 */ /* 0x004fe20000000000 */
[----:B------:R-:W-:-:S04]  /*2c750*/  R2UR UR5, R21 ;  /* 0x00000000150572ca */ /* 0x000fc800000e0000 */
[----:B------:R-:W-:-:S13]  /*2c760*/  R2UR UR4, R20 ;  /* 0x00000000140472ca */ /* 0x000fda00000e0000 */
[----:B------:R-:W-:Y:S03]  /*2c770*/  HGMMA.64x64x16.F32 R24, gdesc[UR4], R24, gsb0 ;  /* 0x00e00000041879f0 */ /* 0x000fe60008000818 */
        /* <DEDUP_REMOVED lines=20> */
[----:B------:R-:W-:Y:S01]  /*2c8c0*/  R2UR UR7, R59 ;  /* 0x000000003b0772ca */ /* 0x000fe200000e0000 */
[----:B------:R-:W-:Y:S01]  /*2c8d0*/  WARPGROUP.ARRIVE ;  /* 0x00000000000079c5 */ /* 0x000fe20000000000 */
[----:B------:R-:W-:-:S02]  /*2c8e0*/  R2UR UR8, R4 ;  /* 0x00000000040872ca */ /* 0x000fc400000e0000 */
        /* <DEDUP_REMOVED lines=8> */
[----:B------:R-:W2:Y:S01]  /*2c970*/  LDL.64 R20, [R11+0x40] ;  /* 0x000040000b147983 */ /* 0x000ea20000100a00 */
[----:B------:R-:W-:-:S02]  /*2c980*/  R2UR UR4, R4 ;  /* 0x00000000040472ca */ /* 0x000fc400000e0000 */
[----:B------:R-:W-:Y:S01]  /*2c990*/  R2UR UR5, R5 ;  /* 0x00000000050572ca */ /* 0x000fe200000e0000 */
[----:B------:R-:W3:-:S12]  /*2c9a0*/  LDL.64 R14, [R11] ;  /* 0x000000000b0e7983 */ /* 0x000ed80000100a00 */
[----:B--2---:R-:W2:Y:S01]  /*2c9b0*/  LD.E R60, desc[UR4][R20.64] ;  /* 0x00000004143c7980 */ /* 0x004ea2000c101900 */
[C---:B------:R-:W-:Y:S02]  /*2c9c0*/  R2UR UR4, R4.reuse ;  /* 0x00000000040472ca */ /* 0x040fe400000e0000 */
[C---:B------:R-:W-:Y:S02]  /*2c9d0*/  R2UR UR5, R5.reuse ;  /* 0x00000000050572ca */ /* 0x040fe400000e0000 */
[----:B------:R-:W-:Y:S02]  /*2c9e0*/  R2UR UR6, R4 ;  /* 0x00000000040672ca */ /* 0x000fe400000e0000 */
[----:B------:R-:W-:Y:S01]  /*2c9f0*/  R2UR UR7, R5 ;  /* 0x00000000050772ca */ /* 0x000fe200000e0000 */
[----:B------:R-:W-:Y:S08]  /*2ca00*/  BSSY B2, `(.L_x_5427) ;  /* 0x0000007000027945 */ /* 0x000ff00003800000 */
[----:B---3--:R0:W5:Y:S04]  /*2ca10*/  LD.E R58, desc[UR4][R14.64] ;  /* 0x000000040e3a7980 */ /* 0x008168000c101900 */
[----:B------:R0:W5:Y:S01]  /*2ca20*/  LD.E R59, desc[UR6][R14.64+0x4] ;  /* 0x000004060e3b7980 */ /* 0x000162000c101900 */
[----:B--2---:R-:W-:-:S04]  /*2ca30*/  LOP3.LUT R60, R60, 0x1, RZ, 0xfc, !PT ;  /* 0x000000013c3c7812 */ /* 0x004fc800078efcff */
[----:B------:R-:W-:-:S13]  /*2ca40*/  ISETP.NE.AND P0, PT, R60, 0x3, PT ;  /* 0x000000033c00780c */ /* 0x000fda0003f05270 */
[----:B0-----:R-:W-:Y:S05]  /*2ca50*/  @!P0 BRA `(.L_x_5428) ;  /* 0x0000000000048947 */ /* 0x001fea0003800000 */
[----:B------:R-:W-:Y:S01]  /*2ca60*/  BPT.TRAP 0x1 ;  /* 0x000000040000795c */ /* 0x000fe20000300000 */
.L_x_5428:
[----:B------:R-:W-:Y:S05]  /*2ca70*/  BSYNC B2 ;  /* 0x0000000000027941 */ /* 0x000fea0003800000 */
.L_x_5427:
        /* <DEDUP_REMOVED lines=17> */
.L_x_5430:
[----:B------:R-:W-:Y:S05]  /*2cb90*/  BSYNC B2 ;  /* 0x0000000000027941 */ /* 0x000fea0003800000 */
.L_x_5429:
        /* <DEDUP_REMOVED lines=10> */
.L_x_5432:
[----:B------:R-:W-:Y:S05]  /*2cc40*/  BSYNC B2 ;  /* 0x0000000000027941 */ /* 0x000fea0003800000 */
.L_x_5431:
[----:B------:R-:W2:Y:S04]  /*2cc50*/  LDL.64 R60, [R11] ;  /* 0x000000000b3c7983 */ /* 0x000ea80000100a00 */
[----:B------:R-:W0:Y:S04]  /*2cc60*/  LDL.64 R58, [R11+0x58] ;  /* 0x000058000b3a7983 */ /* 0x000e280000100a00 */
[----:B------:R-:W3:Y:S04]  /*2cc70*/  LDL.64 R14, [R11+0x48] ;  /* 0x000048000b0e7983 */ /* 0x000ee80000100a00 */
[----:B------:R-:W4:Y:S01]  /*2cc80*/  LDL.64 R20, [R11+0x50] ;  /* 0x000050000b147983 */ /* 0x000f220000100a00 */
[----:B------:R-:W-:-:S02]  /*2cc90*/  R2UR UR6, R4 ;  /* 0x00000000040672ca */ /* 0x000fc400000e0000 */
[C---:B------:R-:W-:Y:S02]  /*2cca0*/  R2UR UR7, R5.reuse ;  /* 0x00000000050772ca */ /* 0x040fe400000e0000 */
[----:B------:R-:W-:Y:S02]  /*2ccb0*/  R2UR UR4, R4 ;  /* 0x00000000040472ca */ /* 0x000fe400000e0000 */
[----:B------:R-:W-:-:S09]  /*2ccc0*/  R2UR UR5, R5 ;  /* 0x00000000050572ca */ /* 0x000fd200000e0000 */
[----:B--2---:R-:W2:Y:S04]  /*2ccd0*/  LD.E R61, desc[UR6][R60.64] ;  /* 0x000000063c3d7980 */ /* 0x004ea8000c101900 */
[----:B0----5:R-:W2:Y:S01]  /*2cce0*/  LD.E.64 R56, desc[UR4][R58.64] ;  /* 0x000000043a387980 */ /* 0x021ea2000c101b00 */
[----:B------:R-:W-:Y:S05]  /*2ccf0*/  WARPSYNC.ALL ;  /* 0x0000000000007948 */ /* 0x000fea0003800000 */
[----:B------:R-:W-:-:S02]  /*2cd00*/  R2UR UR6, R4 ;  /* 0x00000000040672ca */ /* 0x000fc400000e0000 */
[C---:B------:R-:W-:Y:S02]  /*2cd10*/  R2UR UR7, R5.reuse ;  /* 0x00000000050772ca */ /* 0x040fe400000e0000 */
[----:B------:R-:W-:Y:S02]  /*2cd20*/  R2UR UR4, R4 ;  /* 0x00000000040472ca */ /* 0x000fe400000e0000 */
[----:B------:R-:W-:-:S09]  /*2cd30*/  R2UR UR5, R5 ;  /* 0x00000000050572ca */ /* 0x000fd200000e0000 */
[----:B---3--:R-:W3:Y:S04]  /*2cd40*/  LD.E R64, desc[UR6][R14.64] ;  /* 0x000000060e407980 */ /* 0x008ee8000c101900 */
[----:B----4-:R-:W4:Y:S01]  /*2cd50*/  LD.E.64 R62, desc[UR4][R20.64] ;  /* 0x00000004143e7980 */ /* 0x010f22000c101b00 */
[----:B------:R-:W-:Y:S01]  /*2cd60*/  WARPGROUP.ARRIVE ;  /* 0x00000000000079c5 */ /* 0x000fe20000000000 */
[C---:B------:R-:W-:Y:S02]  /*2cd70*/  R2UR UR8, R4.reuse ;  /* 0x00000000040872ca */ /* 0x040fe400000e0000 */
[----:B------:R-:W-:Y:S02]  /*2cd80*/  R2UR UR9, R5 ;  /* 0x00000000050972ca */ /* 0x000fe400000e0000 */
[----:B------:R-:W-:-:S02]  /*2cd90*/  R2UR UR10, R4 ;  /* 0x00000000040a72ca */ /* 0x000fc400000e0000 */
[----:B------:R-:W-:Y:S01]  /*2cda0*/  R2UR UR11, R5 ;  /* 0x00000000050b72ca */ /* 0x000fe200000e0000 */
[----:B--2---:R-:W-:Y:S01]  /*2cdb0*/  IMAD R56, R61, 0x1000, R56 ;  /* 0x000010003d387824 */ /* 0x004fe200078e0238 */
[----:B------:R-:W-:-:S04]  /*2cdc0*/  R2UR UR7, R57 ;  /* 0x00000000390772ca */ /* 0x000fc800000e0000 */
[----:B------:R-:W-:Y:S02]  /*2cdd0*/  R2UR UR6, R56 ;  /* 0x00000000380672ca */ /* 0x000fe400000e0000 */
[----:B---3--:R-:W-:Y:S02]  /*2cde0*/  ISETP.NE.U32.AND P0, PT, R64, RZ, PT ;  /* 0x000000ff4000720c */ /* 0x008fe40003f05070 */
[----:B----4-:R-:W-:Y:S02]  /*2cdf0*/  R2UR UR4, R62 ;  /* 0x000000003e0472ca */ /* 0x010fe400000e0000 */
[----:B------:R-:W-:-:S09]  /*2ce00*/  R2UR UR5, R63 ;  /* 0x000000003f0572ca */ /* 0x000fd200000e0000 */
[----:B------:R-:W-:-:S05]  /*2ce10*/  VOTEU.ANY UP0, P0 ;  /* 0x00000000003f7886 */ /* 0x000fca0000000100 */
[----:B------:R-:W-:Y:S03]  /*2ce20*/  HGMMA.64x64x16.F32 R24, gdesc[UR4], R24, UP0, gsb0 ;  /* 0x00e00000041879f0 */ /* 0x000fe6000b800818 */
[----:B------:R-:W-:Y:S02]  /*2ce30*/  WARPGROUP.DEPBAR.LE gsb0, 0x0 ;  /* 0x00008000000079c5 */ /* 0x000fe40000010000 */
[----:B------:R-:W-:Y:S04]  /*2ce40*/  ST.E desc[UR8][R14.64], R9 ;  /* 0x000000090e007985 */ /* 0x000fe8000c101908 */
        /* <DEDUP_REMOVED lines=242> */
[----:B------:R-:W-:Y:S01]  /*2dd70*/  UMOV UR8, 0x1 ;  /* 0x0000000100087882 */ /* 0x000fe20000000000 */
[----:B------:R-:W-:Y:S01]  /*2dd80*/  IMAD.MOV.U32 R61, RZ, RZ, R57 ;  /* 0x000000ffff3d7224 */ /* 0x000fe200078e0039 */
[----:B------:R-:W0:Y:S01]  /*2dd90*/  S2R R62, SR_TID.X ;  /* 0x00000000003e7919 */ /* 0x000e220000002100 */
[----:B------:R-:W-:Y:S01]  /*2dda0*/  UISETP.NE.U32.AND UP0, UPT, UR8, URZ, UPT ;  /* 0x0000003f0800728c */ /* 0x000fe2000bf05070 */
[----:B------:R-:W-:Y:S01]  /*2ddb0*/  WARPGROUP.ARRIVE ;  /* 0x00000000000079c5 */ /* 0x000fe20000000000 */
[----:B------:R-:W-:-:S02]  /*2ddc0*/  R2UR UR10, R4 ;  /* 0x00000000040a72ca */ /* 0x000fc400000e0000 */
[----:B------:R-:W-:Y:S02]  /*2ddd0*/  R2UR UR7, R61 ;  /* 0x000000003d0772ca */ /* 0x000fe400000e0000 */
[C---:B------:R-:W-:Y:S02]  /*2dde0*/  R2UR UR11, R5.reuse ;  /* 0x00000000050b72ca */ /* 0x040fe400000e0000 */
[----:B------:R-:W-:Y:S02]  /*2ddf0*/  R2UR UR12, R4 ;  /* 0x00000000040c72ca */ /* 0x000fe400000e0000 */
[----:B------:R-:W-:Y:S02]  /*2de00*/  R2UR UR13, R5 ;  /* 0x00000000050d72ca */ /* 0x000fe400000e0000 */
[----:B0-----:R-:W-:-:S06]  /*2de10*/  SHF.R.U32.HI R62, RZ, 0x7, R62 ;  /* 0x00000007ff3e7819 */ /* 0x001fcc000001163e */
[----:B------:R-:W0:Y:S02]  /*2de20*/  SHFL.IDX PT, R62, R62, RZ, 0x1f ;  /* 0x00001fff3e3e7589 */ /* 0x000e2400000e0000 */
[----:B0-----:R-:W-:-:S04]  /*2de30*/  ISETP.GT.AND P0, PT, R62, 0x7f, PT ;  /* 0x0000007f3e00780c */ /* 0x001fc80003f04270 */
[----:B------:R-:W-:-:S05]  /*2de40*/  SEL R63, RZ, 0x2, !P0 ;  /* 0x00000002ff3f7807 */ /* 0x000fca0004000000 */
[----:B------:R-:W-:-:S05]  /*2de50*/  IMAD.IADD R60, R63, 0x1, R64 ;  /* 0x000000013f3c7824 */ /* 0x000fca00078e0240 */
[----:B------:R-:W-:Y:S02]  /*2de60*/  R2UR UR6, R60 ;  /* 0x000000003c0672ca */ /* 0x000fe400000e0000 */
[----:B--2---:R-:W-:Y:S02]  /*2de70*/  IADD3 R58, R63, 0x800, R58 ;  /* 0x000008003f3a7810 */ /* 0x004fe40007ffe03a */
[----:B------:R-:W-:Y:S02]  /*2de80*/  R2UR UR5, R59 ;  /* 0x000000003b0572ca */ /* 0x000fe400000e0000 */
[----:B------:R-:W-:-:S13]  /*2de90*/  R2UR UR4, R58 ;  /* 0x000000003a0472ca */ /* 0x000fda00000e0000 */
[----:B------:R-:W-:Y:S03]  /*2dea0*/  HGMMA.64x64x16.F32 R24, gdesc[UR4], R24, UP0, gsb0 ;  /* 0x00e00000041879f0 */ /* 0x000fe6000b800818 */
[----:B------:R-:W-:Y:S02]  /*2deb0*/  WARPGROUP.DEPBAR.LE gsb0, 0x0 ;  /* 0x00008000000079c5 */ /* 0x000fe40000010000 */
[----:B------:R0:W-:Y:S04]  /*2dec0*/  ST.E desc[UR10][R14.64], R9 ;  /* 0x000000090e007985 */ /* 0x0001e8000c10190a */
[----:B------:R-:W2:Y:S01]  /*2ded0*/  LD.E.64 R58, desc[UR12][R20.64] ;  /* 0x0000000c143a7980 */ /* 0x000ea2000c101b00 */
[----:B------:R-:W-:Y:S01]  /*2dee0*/  IMAD.MOV.U32 R67, RZ, RZ, 0x4 ;  /* 0x00000004ff437424 */ /* 0x000fe200078e00ff */
[----:B------:R-:W-:Y:S01]  /*2def0*/  WARPGROUP.ARRIVE ;  /* 0x00000000000079c5 */ /* 0x000fe20000000000 */
[----:B------:R-:W-:Y:S01]  /*2df00*/  IMAD.MOV.U32 R61, RZ, RZ, R57 ;  /* 0x000000ffff3d7224 */ /* 0x000fe200078e0039 */
[----:B------:R-:W-:-:S02]  /*2df10*/  R2UR UR8, R4 ;  /* 0x00000000040872ca */ /* 0x000fc400000e0000 */
[----:B------:R-:W-:Y:S02]  /*2df20*/  SEL R65, R67, 0x2, P0 ;  /* 0x0000000243417807 */ /* 0x000fe40000000000 */
[----:B------:R-:W-:Y:S02]  /*2df30*/  R2UR UR7, R61 ;  /* 0x000000003d0772ca */ /* 0x000fe400000e0000 */
[C---:B------:R-:W-:Y:S01]  /*2df40*/  R2UR UR9, R5.reuse ;  /* 0x00000000050972ca */ /* 0x040fe200000e0000 */
[----:B------:R-:W-:Y:S01]  /*2df50*/  IMAD.IADD R60, R64, 0x1, R65 ;  /* 0x00000001403c7824 */ /* 0x000fe200078e0241 */
[----:B------:R-:W-:Y:S02]  /*2df60*/  R2UR UR10, R4 ;  /* 0x00000000040a72ca */ /* 0x000fe400000e0000 */
[----:B------:R-:W-:Y:S02]  /*2df70*/  R2UR UR11, R5 ;  /* 0x00000000050b72ca */ /* 0x000fe400000e0000 */
[----:B------:R-:W-:-:S02]  /*2df80*/  R2UR UR6, R60 ;  /* 0x000000003c0672ca */ /* 0x000fc400000e0000 */
[----:B--2---:R-:W-:Y:S02]  /*2df90*/  IADD3 R58, R65, 0x800, R58 ;  /* 0x00000800413a7810 */ /* 0x004fe40007ffe03a */
[----:B------:R-:W-:Y:S02]  /*2dfa0*/  R2UR UR5, R59 ;  /* 0x000000003b0572ca */ /* 0x000fe400000e0000 */
[----:B------:R-:W-:-:S13]  /*2dfb0*/  R2UR UR4, R58 ;  /* 0x000000003a0472ca */ /* 0x000fda00000e0000 */
[----:B------:R-:W-:Y:S03]  /*2dfc0*/  HGMMA.64x64x16.F32 R24, gdesc[UR4], R24, gsb0 ;  /* 0x00e00000041879f0 */ /* 0x000fe60008000818 */
[----:B------:R-:W-:Y:S02]  /*2dfd0*/  WARPGROUP.DEPBAR.LE gsb0, 0x0 ;  /* 0x00008000000079c5 */ /* 0x000fe40000010000 */
[----:B------:R0:W-:Y:S04]  /*2dfe0*/  ST.E desc[UR8][R14.64], R9 ;  /* 0x000000090e007985 */ /* 0x0001e8000c101908 */
[----:B------:R-:W2:Y:S01]  /*2dff0*/  LD.E.64 R58, desc[UR10][R20.64] ;  /* 0x0000000a143a7980 */ /* 0x000ea2000c101b00 */
[----:B------:R-:W-:Y:S01]  /*2e000*/  SEL R67, R67, 0x6, !P0 ;  /* 0x0000000643437807 */ /* 0x000fe20004000000 */
[----:B------:R-:W-:Y:S01]  /*2e010*/  IMAD.MOV.U32 R61, RZ, RZ, R57 ;  /* 0x000000ffff3d7224 */ /* 0x000fe200078e0039 */
[----:B------:R-:W-:Y:S01]  /*2e020*/  WARPGROUP.ARRIVE ;  /* 0x00000000000079c5 */ /* 0x000fe20000000000 */
[----:B------:R-:W-:-:S02]  /*2e030*/  R2UR UR8, R4 ;  /* 0x00000000040872ca */ /* 0x000fc400000e0000 */
[----:B------:R-:W-:Y:S01]  /*2e040*/  IMAD.IADD R60, R64, 0x1, R67 ;  /* 0x00000001403c7824 */ /* 0x000fe200078e0243 */
[----:B------:R-:W-:Y:S02]  /*2e050*/  R2UR UR7, R61 ;  /* 0x000000003d0772ca */ /* 0x000fe400000e0000 */
[C---:B------:R-:W-:Y:S02]  /*2e060*/  R2UR UR9, R5.reuse ;  /* 0x00000000050972ca */ /* 0x040fe400000e0000 */
[----:B------:R-:W-:Y:S02]  /*2e070*/  R2UR UR6, R60 ;  /* 0x000000003c0672ca */ /* 0x000fe400000e0000 */
[----:B------:R-:W-:Y:S02]  /*2e080*/  R2UR UR10, R4 ;  /* 0x00000000040a72ca */ /* 0x000fe400000e0000 */
[----:B------:R-:W-:Y:S02]  /*2e090*/  R2UR UR11, R5 ;  /* 0x00000000050b72ca */ /* 0x000fe400000e0000 */
[----:B--2---:R-:W-:-:S02]  /*2e0a0*/  IADD3 R58, R67, 0x800, R58 ;  /* 0x00000800433a7810 */ /* 0x004fc40007ffe03a */
[----:B------:R-:W-:Y:S02]  /*2e0b0*/  R2UR UR5, R59 ;  /* 0x000000003b0572ca */ /* 0x000fe400000e0000 */
[----:B------:R-:W-:-:S13]  /*2e0c0*/  R2UR UR4, R58 ;  /* 0x000000003a0472ca */ /* 0x000fda00000e0000 */
[----:B------:R-:W-:Y:S03]  /*2e0d0*/  HGMMA.64x64x16.F32 R24, gdesc[UR4], R24, gsb0 ;  /* 0x00e00000041879f0 */ /* 0x000fe60008000818 */
[----:B------:R-:W-:Y:S02]  /*2e0e0*/  WARPGROUP.DEPBAR.LE gsb0, 0x0 ;  /* 0x00008000000079c5 */ /* 0x000fe40000010000 */
[----:B------:R0:W-:Y:S04]  /*2e0f0*/  ST.E desc[UR8][R14.64], R9 ;  /* 0x000000090e007985 */ /* 0x0001e8000c101908 */
[----:B------:R-:W2:Y:S01]  /*2e100*/  LD.E.64 R68, desc[UR10][R20.64] ;  /* 0x0000000a14447980 */ /* 0x000ea2000c101b00 */
[----:B------:R-:W-:Y:S01]  /*2e110*/  IMAD.MOV.U32 R58, RZ, RZ, 0x28 ;  /* 0x00000028ff3a7424 */ /* 0x000fe200078e00ff */
[----:B------:R-:W-:Y:S01]  /*2e120*/  WARPGROUP.ARRIVE ;  /* 0x00000000000079c5 */ /* 0x000fe20000000000 */
[----:B------:R-:W-:Y:S01]  /*2e130*/  IMAD.MOV.U32 R59, RZ, RZ, 0xa00 ;  /* 0x00000a00ff3b7424 */ /* 0x000fe200078e00ff */
[----:B------:R-:W-:Y:S01]  /*2e140*/  R2UR UR8, R4 ;  /* 0x00000000040872ca */ /* 0x000fe200000e0000 */
[----:B------:R-:W-:Y:S01]  /*2e150*/  IMAD.MOV.U32 R61, RZ, RZ, R57 ;  /* 0x000000ffff3d7224 */ /* 0x000fe200078e0039 */
[----:B------:R-:W-:-:S02]  /*2e160*/  SEL R58, R58, 0x26, P0 ;  /* 0x000000263a3a7807 */ /* 0x000fc40000000000 */
[----:B------:R-:W-:Y:S02]  /*2e170*/  SEL R59, R59, 0x980, P0 ;  /* 0x000009803b3b7807 */ /* 0x000fe40000000000 */
[----:B------:R-:W-:Y:S02]  /*2e180*/  R2UR UR7, R61 ;  /* 0x000000003d0772ca */ /* 0x000fe400000e0000 */
[C---:B------:R-:W-:Y:S01]  /*2e190*/  R2UR UR9, R5.reuse ;  /* 0x00000000050972ca */ /* 0x040fe200000e0000 */
[----:B------:R-:W-:Y:S01]  /*2e1a0*/  IMAD.IADD R58, R58, 0x1, R59 ;  /* 0x000000013a3a7824 */ /* 0x000fe200078e023b */
[----:B------:R-:W-:Y:S02]  /*2e1b0*/  R2UR UR10, R4 ;  /* 0x00000000040a72ca */ /* 0x000fe400000e0000 */
[----:B------:R-:W-:Y:S02]  /*2e1c0*/  R2UR UR11, R5 ;  /* 0x00000000050b72ca */ /* 0x000fe400000e0000 */
[----:B------:R-:W-:-:S05]  /*2e1d0*/  LOP3.LUT R59, R58, 0xa06, RZ, 0xc0, !PT ;  /* 0x00000a063a3b7812 */ /* 0x000fca00078ec0ff */
[----:B------:R-:W-:-:S05]  /*2e1e0*/  IMAD.IADD R60, R56, 0x1, R59 ;  /* 0x00000001383c7824 */ /* 0x000fca00078e023b */
[----:B------:R-:W-:Y:S01]  /*2e1f0*/  R2UR UR6, R60 ;  /* 0x000000003c0672ca */ /* 0x000fe200000e0000 */
[----:B--2---:R-:W-:Y:S02]  /*2e200*/  IMAD.IADD R58, R59, 0x1, R68 ;  /* 0x000000013b3a7824 */ /* 0x004fe400078e0244 */
[----:B------:R-:W-:-:S03]  /*2e210*/  IMAD.MOV.U32 R59, RZ, RZ, R69 ;  /* 0x000000ffff3b7224 */ /* 0x000fc600078e0045 */
[----:B------:R-:W-:Y:S02]  /*2e220*/  R2UR UR4, R58 ;  /* 0x000000003a0472ca */ /* 0x000fe400000e0000 */
        /* <DEDUP_REMOVED lines=8> */
[----:B------:R-:W-:Y:S01]  /*2e2b0*/  R2UR UR8, R4 ;  /* 0x00000000040872ca */ /* 0x000fe200000e0000 */
[----:B------:R-:W-:Y:S01]  /*2e2c0*/  IMAD.IADD R60, R63, 0x1, R62 ;  /* 0x000000013f3c7824 */ /* 0x000fe200078e023e */
[----:B------:R-:W-:-:S02]  /*2e2d0*/  R2UR UR9, R5 ;  /* 0x00000000050972ca */ /* 0x000fc400000e0000 */
[----:B------:R-:W-:Y:S02]  /*2e2e0*/  R2UR UR7, R61 ;  /* 0x000000003d0772ca */ /* 0x000fe400000e0000 */
[----:B------:R-:W-:Y:S02]  /*2e2f0*/  R2UR UR6, R60 ;  /* 0x000000003c0672ca */ /* 0x000fe400000e0000 */
[----:B------:R-:W-:Y:S02]  /*2e300*/  R2UR UR10, R4 ;  /* 0x00000000040a72ca */ /* 0x000fe400000e0000 */
[----:B------:R-:W-:Y:S02]  /*2e310*/  R2UR UR11, R5 ;  /* 0x00000000050b72ca */ /* 0x000fe400000e0000 */
[----:B--2---:R-:W-:Y:S02]  /*2e320*/  IADD3 R58, R63, 0xa00, R58 ;  /* 0x00000a003f3a7810 */ /* 0x004fe40007ffe03a */
[----:B------:R-:W-:-:S02]  /*2e330*/  R2UR UR5, R59 ;  /* 0x000000003b0572ca */ /* 0x000fc400000e0000 */
[----:B------:R-:W-:-:S13]  /*2e340*/  R2UR UR4, R58 ;  /* 0x000000003a0472ca */ /* 0x000fda00000e0000 */
[----:B------:R-:W-:Y:S03]  /*2e350*/  HGMMA.64x64x16.F32 R24, gdesc[UR4], R24, gsb0 ;  /* 0x00e00000041879f0 */ /* 0x000fe60008000818 */
[----:B------:R-:W-:Y:S02]  /*2e360*/  WARPGROUP.DEPBAR.LE gsb0, 0x0 ;  /* 0x00008000000079c5 */ /* 0x000fe40000010000 */
[----:B------:R0:W-:Y:S04]  /*2e370*/  ST.E desc[UR8][R14.64], R9 ;  /* 0x000000090e007985 */ /* 0x0001e8000c101908 */
[----:B------:R-:W2:Y:S01]  /*2e380*/  LD.E.64 R58, desc[UR10][R20.64] ;  /* 0x0000000a143a7980 */ /* 0x000ea2000c101b00 */
[----:B------:R-:W-:Y:S01]  /*2e390*/  IMAD.IADD R60, R65, 0x1, R62 ;  /* 0x00000001413c7824 */ /* 0x000fe200078e023e */
[----:B------:R-:W-:Y:S01]  /*2e3a0*/  WARPGROUP.ARRIVE ;  /* 0x00000000000079c5 */ /* 0x000fe20000000000 */
[----:B------:R-:W-:Y:S01]  /*2e3b0*/  IMAD.MOV.U32 R61, RZ, RZ, R57 ;  /* 0x000000ffff3d7224 */ /* 0x000fe200078e0039 */
[----:B------:R-:W-:-:S02]  /*2e3c0*/  R2UR UR8, R4 ;  /* 0x00000000040872ca */ /* 0x000fc400000e0000 */
[----:B------:R-:W-:Y:S02]  /*2e3d0*/  R2UR UR6, R60 ;  /* 0x000000003c0672ca */ /* 0x000fe400000e0000 */
[----:B------:R-:W-:Y:S02]  /*2e3e0*/  R2UR UR7, R61 ;  /* 0x000000003d0772ca */ /* 0x000fe400000e0000 */
[C---:B------:R-:W-:Y:S02]  /*2e3f0*/  R2UR UR9, R5.reuse ;  /* 0x00000000050972ca */ /* 0x040fe400000e0000 */
        /* <DEDUP_REMOVED lines=172> */
[----:B------:R-:W-:-:S02]  /*2eec0*/  R2UR UR8, R4 ;  /* 0x00000000040872ca */ /* 0x000fc400000e0000 */
[----:B------:R-:W-:Y:S02]  /*2eed0*/  SEL R58, R58, 0x3e, P0 ;  /* 0x0000003e3a3a7807 */ /* 0x000fe40000000000 */
[----:B------:R-:W-:Y:S02]  /*2eee0*/  SEL R59, R59, 0xf80, P0 ;  /* 0x00000f803b3b7807 */ /* 0x000fe40000000000 */
[----:B------:R-:W-:-:S03]  /*2eef0*/  R2UR UR9, R5 ;  /* 0x00000000050972ca */ /* 0x000fc600000e0000 */
[----:B------:R-:W-:-:S05]  /*2ef00*/  IMAD.IADD R58, R58, 0x1, R59 ;  /* 0x000000013a3a7824 */ /* 0x000fca00078e023b */
[----:B------:R-:W-:-:S05]  /*2ef10*/  LOP3.LUT R59, R58, 0x1e06, RZ, 0xc0, !PT ;  /* 0x00001e063a3b7812 */ /* 0x000fca00078ec0ff */
[----:B------:R-:W-:-:S05]  /*2ef20*/  IMAD.IADD R58, R56, 0x1, R59 ;  /* 0x00000001383a7824 */ /* 0x000fca00078e023b */
[----:B------:R-:W-:Y:S01]  /*2ef30*/  R2UR UR6, R58 ;  /* 0x000000003a0672ca */ /* 0x000fe200000e0000 */
[----:B--2---:R-:W-:Y:S02]  /*2ef40*/  IMAD.IADD R56, R59, 0x1, R20 ;  /* 0x000000013b387824 */ /* 0x004fe400078e0214 */
[----:B------:R-:W-:Y:S02]  /*2ef50*/  IMAD.MOV.U32 R59, RZ, RZ, R57 ;  /* 0x000000ffff3b7224 */ /* 0x000fe400078e0039 */
[----:B------:R-:W-:Y:S01]  /*2ef60*/  IMAD.MOV.U32 R57, RZ, RZ, R21 ;  /* 0x000000ffff397224 */ /* 0x000fe200078e0015 */
[----:B------:R-:W-:Y:S02]  /*2ef70*/  R2UR UR4, R56 ;  /* 0x00000000380472ca */ /* 0x000fe400000e0000 */
[----:B------:R-:W-:Y:S02]  /*2ef80*/  R2UR UR7, R59 ;  /* 0x000000003b0772ca */ /* 0x000fe400000e0000 */
        /* <DEDUP_REMOVED lines=9> */
[----:B------:R-:W-:Y:S02]  /*2f020*/  R2UR UR4, R4 ;  /* 0x00000000040472ca */ /* 0x000fe400000e0000 */
[----:B------:R-:W-:Y:S01]  /*2f030*/  R2UR UR5, R5 ;  /* 0x00000000050572ca */ /* 0x000fe200000e0000 */
[----:B------:R-:W-:-:S12]  /*2f040*/  BSSY B2, `(.L_x_5434) ;  /* 0x0000006000027945 */ /* 0x000fd80003800000 */
[----:B---3--:R0:W5:Y:S01]  /*2f050*/  LD.E R20, desc[UR4][R20.64] ;  /* 0x0000000414147980 */ /* 0x008162000c101900 */
[----:B--2---:R-:W-:-:S04]  /*2f060*/  LOP3.LUT R58, R58, 0x1, RZ, 0xfc, !PT ;  /* 0x000000013a3a7812 */ /* 0x004fc800078efcff */
[----:B------:R-:W-:-:S13]  /*2f070*/  ISETP.NE.AND P0, PT, R58, 0x3, PT ;  /* 0x000000033a00780c */ /* 0x000fda0003f05270 */
[----:B0-----:R-:W-:Y:S05]  /*2f080*/  @!P0 BRA `(.L_x_5435) ;  /* 0x0000000000048947 */ /* 0x001fea0003800000 */
[----:B------:R-:W-:Y:S01]  /*2f090*/  BPT.TRAP 0x1 ;  /* 0x000000040000795c */ /* 0x000fe20000300000 */
.L_x_5435:
[----:B------:R-:W-:Y:S05]  /*2f0a0*/  BSYNC B2 ;  /* 0x0000000000027941 */ /* 0x000fea0003800000 */
.L_x_5434:
[C---:B------:R-:W-:Y:S02]  /*2f0b0*/  R2UR UR6, R4.reuse ;  /* 0x00000000040672ca */ /* 0x040fe400000e0000 */
[C---:B------:R-:W-:Y:S02]  /*2f0c0*/  R2UR UR7, R5.reuse ;  /* 0x00000000050772ca */ /* 0x040fe400000e0000 */
[----:B------:R-:W-:Y:S02]  /*2f0d0*/  R2UR UR4, R4 ;  /* 0x00000000040472ca */ /* 0x000fe400000e0000 */
[----:B------:R-:W-:-:S09]  /*2f0e0*/  R2UR UR5, R5 ;  /* 0x00000000050572ca */ /* 0x000fd200000e0000 */
[----:B------:R-:W2:Y:S04]  /*2f0f0*/  LD.E.64 R14, desc[UR6][R56.64+0x20] ;  /* 0x00002006380e7980 */ /* 0x000ea8000c101b00 */
[----:B------:R-:W3:Y:S01]  /*2f100*/  LD.E R9, desc[UR4][R56.64+0xc] ;  /* 0x00000c0438097980 */ /* 0x000ee2000c101900 */
[----:B--2---:R-:W-:-:S05]  /*2f110*/  MOV R15, R14 ;  /* 0x0000000e000f7202 */ /* 0x004fca0000000f00 */
[----:B-----5:R-:W-:-:S05]  /*2f120*/  IMAD R20, R20, 0x8, R15 ;  /* 0x0000000814147824 */ /* 0x020fca00078e020f */
[----:B---3--:R-:W-:-:S04]  /*2f130*/  PRMT R9, R9, 0x654, R20 ;  /* 0x0000065409097816 */ /* 0x008fc80000000014 */
[----:B------:R0:W-:Y:S01]  /*2f140*/  SYNCS.ARRIVE.TRANS64.RED.A1T0 RZ, [R9+URZ], RZ ;  /* 0x000000ff09ff79a7 */ /* 0x0001e2000810043f */
[----:B------:R-:W2:Y:S04]  /*2f150*/  LD.E R14, desc[UR4][R6.64+0x24] ;  /* 0x00002404060e7980 */ /* 0x000ea8000c101900 */
[----:B------:R1:W3:Y:S04]  /*2f160*/  LD.E R56, desc[UR4][R12.64] ;  /* 0x000000040c387980 */ /* 0x0002e8000c101900 */
[----:B0-----:R-:W1:Y:S01]  /*2f170*/  LD.E R9, desc[UR4][R6.64] ;  /* 0x0000000406097980 */ /* 0x001e62000c101900 */
[----:B------:R-:W-:-:S02]  /*2f180*/  R2UR UR14, R4 ;  /* 0x00000000040e72ca */ /* 0x000fc400000e0000 */
[C---:B------:R-:W-:Y:S02]  /*2f190*/  R2UR UR15, R5.reuse ;  /* 0x00000000050f72ca */ /* 0x040fe400000e0000 */
[C---:B------:R-:W-:Y:S02]  /*2f1a0*/  R2UR UR10, R4.reuse ;  /* 0x00000000040a72ca */ /* 0x040fe400000e0000 */
[C---:B------:R-:W-:Y:S02]  /*2f1b0*/  R2UR UR11, R5.reuse ;  /* 0x00000000050b72ca */ /* 0x040fe400000e0000 */
[C---:B------:R-:W-:Y:S02]  /*2f1c0*/  R2UR UR8, R4.reuse ;  /* 0x00000000040872ca */ /* 0x040fe400000e0000 */
[----:B------:R-:W-:Y:S02]  /*2f1d0*/  R2UR UR9, R5 ;  /* 0x00000000050972ca */ /* 0x000fe400000e0000 */
[----:B------:R-:W-:-:S03]  /*2f1e0*/  R2UR UR12, R4 ;  /* 0x00000000040c72ca */ /* 0x000fc600000e0000 */
[----:B------:R-:W4:Y:S01]  /*2f1f0*/  LD.E R64, desc[UR14][R6.64+0x18] ;  /* 0x0000180e06407980 */ /* 0x000f22000c101900 */
[----:B------:R-:W-:-:S03]  /*2f200*/  R2UR UR13, R5 ;  /* 0x00000000050d72ca */ /* 0x000fc600000e0000 */
[----:B------:R-:W4:Y:S04]  /*2f210*/  LD.E R61, desc[UR10][R6.64+0xc] ;  /* 0x00000c0a063d7980 */ /* 0x000f28000c101900 */
[----:B------:R-:W4:Y:S06]  /*2f220*/  LD.E R59, desc[UR8][R6.64+0x10] ;  /* 0x00001008063b7980 */ /* 0x000f2c000c101900 */
[----:B------:R-:W4:Y:S01]  /*2f230*/  LD.E R63, desc[UR12][R6.64+0x14] ;  /* 0x0000140c063f7980 */ /* 0x000f22000c101900 */
[----:B--2---:R-:W-:-:S13]  /*2f240*/  ISETP.NE.AND P0, PT, R14, 0x1, PT ;  /* 0x000000010e00780c */ /* 0x004fda0003f05270 */
[C---:B------:R-:W-:Y:S02]  /*2f250*/  @P0 R2UR UR4, R4.reuse ;  /* 0x00000000040402ca */ /* 0x040fe400000e0000 */
[C---:B------:R-:W-:Y:S02]  /*2f260*/  @P0 R2UR UR5, R5.reuse ;  /* 0x00000000050502ca */ /* 0x040fe400000e0000 */
[----:B------:R-:W-:Y:S02]  /*2f270*/  @P0 R2UR UR6, R4 ;  /* 0x00000000040602ca */ /* 0x000fe400000e0000 */
[----:B------:R-:W-:-:S09]  /*2f280*/  @P0 R2UR UR7, R5 ;  /* 0x00000000050702ca */ /* 0x000fd200000e0000 */
[----:B------:R-:W2:Y:S04]  /*2f290*/  @P0 LD.E R21, desc[UR4][R6.64+0x28] ;  /* 0x0000280406150980 */ /* 0x000ea8000c101900 */
[----:B------:R-:W2:Y:S01]  /*2f2a0*/  @P0 LD.E R60, desc[UR6][R6.64+0x2c] ;  /* 0x00002c06063c0980 */ /* 0x000ea2000c101900 */
[C---:B------:R-:W-:Y:S02]  /*2f2b0*/  R2UR UR4, R4.reuse ;  /* 0x00000000040472ca */ /* 0x040fe400000e0000 */
[C---:B------:R-:W-:Y:S02]  /*2f2c0*/  R2UR UR5, R5.reuse ;  /* 0x00000000050572ca */ /* 0x040fe400000e0000 */
[----:B------:R-:W-:Y:S02]  /*2f2d0*/  R2UR UR6, R4 ;  /* 0x00000000040672ca */ /* 0x000fe400000e0000 */
[----:B------:R-:W-:-:S09]  /*2f2e0*/  R2UR UR7, R5 ;  /* 0x00000000050772ca */ /* 0x000fd200000e0000 */
[----:B------:R-:W2:Y:S04]  /*2f2f0*/  LD.E R57, desc[UR4][R6.64+0x8] ;  /* 0x0000080406397980 */ /* 0x000ea8000c101900 */
[----:B------:R-:W2:Y:S01]  /*2f300*/  LD.E R62, desc[UR6][R6.64+0x4] ;  /* 0x00000406063e7980 */ /* 0x000ea2000c101900 */
[----:B-1----:R-:W-:-:S04]  /*2f310*/  SHF.R.S32.HI R12, RZ, 0x1f, R9 ;  /* 0x0000001fff0c7819 */ /* 0x002fc80000011409 */
[----:B------:R-:W-:-:S04]  /*2f320*/  LEA.HI R13, R12, R9, RZ, 0x7 ;  /* 0x000000090c0d7211 */ /* 0x000fc800078f38ff */
[----:B------:R-:W-:-:S05]  /*2f330*/  LOP3.LUT R14, R13, 0xffffff80, RZ, 0xc0, !PT ;  /* 0xffffff800d0e7812 */ /* 0x000fca00078ec0ff */
[----:B------:R-:W-:Y:S01]  /*2f340*/  IMAD.IADD R14, R9, 0x1, -R14 ;  /* 0x00000001090e7824 */ /* 0x000fe200078e0a0e */
[----:B------:R-:W-:-:S04]  /*2f350*/  LEA.HI R15, R12, R9, RZ, 0x2 ;  /* 0x000000090c0f7211 */ /* 0x000fc800078f10ff */
[----:B------:R-:W-:Y:S02]  /*2f360*/  SHF.R.S32.HI R13, RZ, 0x1f, R14 ;  /* 0x0000001fff0d7819 */ /* 0x000fe4000001140e */
[----:B------:R-:W-:Y:S02]  /*2f370*/  LOP3.LUT R58, R15, 0xfffffffc, RZ, 0xc0, !PT ;  /* 0xfffffffc0f3a7812 */ /* 0x000fe400078ec0ff */
[----:B------:R-:W-:-:S04]  /*2f380*/  LEA.HI R12, R13, R14, RZ, 0x2 ;  /* 0x0000000e0d0c7211 */ /* 0x000fc800078f10ff */
[--C-:B------:R-:W-:Y:S02]  /*2f390*/  SHF.R.S32.HI R15, RZ, 0x2, R12.reuse ;  /* 0x00000002ff0f7819 */ /* 0x100fe4000001140c */
[----:B------:R-:W-:Y:S01]  /*2f3a0*/  SHF.R.S32.HI R20, RZ, 0x1f, R12 ;  /* 0x0000001fff147819 */ /* 0x000fe2000001140c */
[----:B------:R-:W-:Y:S01]  /*2f3b0*/  IMAD.IADD R58, R9, 0x1, -R58 ;  /* 0x00000001093a7824 */ /* 0x000fe200078e0a3a */
[----:B------:R-:W-:Y:S02]  /*2f3c0*/  LEA.HI R13, R13, R14, RZ, 0x5 ;  /* 0x0000000e0d0d7211 */ /* 0x000fe400078f28ff */
[----:B------:R-:W-:Y:S02]  /*2f3d0*/  LEA.HI R20, R20, R15, RZ, 0x3 ;  /* 0x0000000f14147211 */ /* 0x000fe400078f18ff */
[----:B------:R-:W-:Y:S02]  /*2f3e0*/  SHF.R.S32.HI R13, RZ, 0x5, R13 ;  /* 0x00000005ff0d7819 */ /* 0x000fe4000001140d */
[----:B------:R-:W-:-:S02]  /*2f3f0*/  LEA.HI R9, R58, R58, RZ, 0x1 ;  /* 0x0000003a3a097211 */ /* 0x000fc400078f08ff */
[----:B------:R-:W-:Y:S01]  /*2f400*/  LOP3.LUT R20, R20, 0xfffffff8, RZ, 0xc0, !PT ;  /* 0xfffffff814147812 */ /* 0x000fe200078ec0ff */
[----:B---3--:R-:W-:Y:S01]  /*2f410*/  IMAD R13, R56, 0x4, R13 ;  /* 0x00000004380d7824 */ /* 0x008fe200078e020d */
[----:B------:R-:W-:-:S03]  /*2f420*/  LOP3.LUT R9, R9, 0x1ffffffe, RZ, 0xc0, !PT ;  /* 0x1ffffffe09097812 */ /* 0x000fc600078ec0ff */
[----:B------:R-:W-:Y:S02]  /*2f430*/  IMAD.IADD R20, R15, 0x1, -R20 ;  /* 0x000000010f147824 */ /* 0x000fe400078e0a14 */
[----:B------:R-:W-:Y:S02]  /*2f440*/  IMAD.IADD R9, R58, 0x1, -R9 ;  /* 0x000000013a097824 */ /* 0x000fe400078e0a09 */
[----:B------:R-:W-:-:S04]  /*2f450*/  IMAD.U32 R20, R13, 0x10, R20 ;  /* 0x000000100d147824 */ /* 0x000fc800078e0014 */
[----:B------:R-:W-:Y:S01]  /*2f460*/  IMAD R20, R9, 0x8, R20 ;  /* 0x0000000809147824 */ /* 0x000fe200078e0214 */
[----:B------:R-:W-:Y:S01]  /*2f470*/  LOP3.LUT R9, R12, 0x7ffffffc, RZ, 0xc0, !PT ;  /* 0x7ffffffc0c097812 */ /* 0x000fe200078ec0ff */
[----:B------:R-:W-:Y:S01]  /*2f480*/  IMAD.SHL.U32 R56, R0, 0x40, RZ ;  /* 0x0000004000387824 */ /* 0x000fe200078e00ff */
[----:B----4-:R-:W-:-:S03]  /*2f490*/  ISETP.GE.AND P1, PT, R64, 0x1, PT ;  /* 0x000000014000780c */ /* 0x010fc60003f26270 */
[----:B------:R-:W-:Y:S01]  /*2f4a0*/  IMAD.IADD R9, R14, 0x1, -R9 ;  /* 0x000000010e097824 */ /* 0x000fe200078e0a09 */
[----:B------:R-:W-:-:S05]  /*2f4b0*/  IADD3 R12, -R56, 0x1, RZ ;  /* 0x00000001380c7810 */ /* 0x000fca0007ffe1ff */
[----:B------:R-:W-:Y:S01]  /*2f4c0*/  IMAD R12, R9, -0x2, R12 ;  /* 0xfffffffe090c7824 */ /* 0x000fe200078e020c */
[----:B------:R-:W-:Y:S01]  /*2f4d0*/  LOP3.LUT R61, RZ, R61, RZ, 0x33, !PT ;  /* 0x0000003dff3d7212 */ /* 0x000fe200078e33ff */
[----:B------:R-:W-:Y:S01]  /*2f4e0*/  BSSY B2, `(.L_x_5436) ;  /* 0x000002d000027945 */ /* 0x000fe20003800000 */
[----:B------:R-:W-:Y:S02]  /*2f4f0*/  IMAD.IADD R63, R63, 0x1, -R56 ;  /* 0x000000013f3f7824 */ /* 0x000fe400078e0a38 */
[----:B--2---:R-:W-:-:S05]  /*2f500*/  @P0 IMAD.HI.U32 R21, R20, R21, RZ ;  /* 0x0000001514150227 */ /* 0x004fca00078e00ff */
[----:B------:R-:W-:-:S05]  /*2f510*/  @P0 SHF.R.U32.HI R20, RZ, R60, R21 ;  /* 0x0000003cff140219 */ /* 0x000fca0000011615 */
[----:B------:R-:W0:Y:S01]  /*2f520*/  SHFL.IDX PT, R58, R20, RZ, 0x1c1f ;  /* 0x001c1fff143a7589 */ /* 0x000e2200000e0000 */
[----:B------:R-:W-:-:S05]  /*2f530*/  IADD3 R12, -R62, R12, R57 ;  /* 0x0000000c3e0c7210 */ /* 0x000fca0007ffe139 */
[C---:B------:R-:W-:Y:S02]  /*2f540*/  IMAD.IADD R59, R12.reuse, 0x1, R59 ;  /* 0x000000010c3b7824 */ /* 0x040fe400078e023b */
[----:B------:R-:W-:Y:S02]  /*2f550*/  IMAD.IADD R61, R12, 0x1, R61 ;  /* 0x000000010c3d7824 */ /* 0x000fe400078e023d */
[--C-:B0-----:R-:W-:Y:S02]  /*2f560*/  IMAD.IADD R13, R59, 0x1, R58.reuse ;  /* 0x000000013b0d7824 */ /* 0x101fe400078e023a */
[----:B------:R-:W-:Y:S01]  /*2f570*/  IMAD.IADD R12, R61, 0x1, R58 ;  /* 0x000000013d0c7824 */ /* 0x000fe200078e023a */
[----:B------:R-:W-:Y:S06]  /*2f580*/  @!P1 BRA `(.L_x_5437) ;  /* 0x0000000000889947 */ /* 0x000fec0003800000 */
[----:B------:R-:W-:Y:S01]  /*2f590*/  IADD3 R15, -R62, R57, R58 ;  /* 0x000000393e0f7210 */ /* 0x000fe20007ffe13a */
[----:B------:R-:W-:Y:S03]  /*2f5a0*/  BSSY B3, `(.L_x_5438) ;  /* 0x000001c000037945 */ /* 0x000fe60003800000 */
[----:B------:R-:W-:-:S13]  /*2f5b0*/  ISETP.GT.AND P0, PT, R15, -0x1, PT ;  /* 0xffffffff0f00780c */ /* 0x000fda0003f04270 */
[----:B------:R-:W-:Y:S05]  /*2f5c0*/  @P0 BRA `(.L_x_5439) ;  /* 0x00000000003c0947 */ /* 0x000fea0003800000 */
[----:B------:R-:W-:Y:S01]  /*2f5d0*/  ISETP.NE.AND P0, PT, R64, 0x1, PT ;  /* 0x000000014000780c */ /* 0x000fe20003f05270 */
[----:B------:R-:W-:Y:S01]  /*2f5e0*/  BSSY B4, `(.L_x_5440) ;  /* 0x000000b000047945 */ /* 0x000fe20003800000 */
[----:B------:R-:W-:-:S11]  /*2f5f0*/  LOP3.LUT R15, RZ, R15, RZ, 0x33, !PT ;  /* 0x0000000fff0f7212 */ /* 0x000fd600078e33ff */
[----:B------:R-:W-:Y:S05]  /*2f600*/  @!P0 BRA `(.L_x_5441) ;  /* 0x0000000000208947 */ /* 0x000fea0003800000 */
[C---:B------:R-:W-:Y:S02]  /*2f610*/  R2UR UR4, R4.reuse ;  /* 0x00000000040472ca */ /* 0x040fe400000e0000 */
[C---:B------:R-:W-:Y:S02]  /*2f620*/  R2UR UR5, R5.reuse ;  /* 0x00000000050572ca */ /* 0x040fe400000e0000 */
[----:B------:R-:W-:Y:S02]  /*2f630*/  R2UR UR6, R4 ;  /* 0x00000000040672ca */ /* 0x000fe400000e0000 */
[----:B------:R-:W-:-:S09]  /*2f640*/  R2UR UR7, R5 ;  /* 0x00000000050772ca */ /* 0x000fd200000e0000 */
[----:B------:R-:W2:Y:S04]  /*2f650*/  LD.E R14, desc[UR4][R6.64+0x1c] ;  /* 0x00001c04060e7980 */ /* 0x000ea8000c101900 */
[----:B------:R-:W3:Y:S01]  /*2f660*/  LD.E R21, desc[UR6][R6.64+0x20] ;  /* 0x0000200606157980 */ /* 0x000ee2000c101900 */
[----:B--2---:R-:W-:-:S05]  /*2f670*/  IMAD.HI.U32 R14, R15, R14, RZ ;  /* 0x0000000e0f0e7227 */ /* 0x004fca00078e00ff */
[----:B---3--:R-:W-:-:S07]  /*2f680*/  SHF.R.U32.HI R15, RZ, R21, R14 ;  /* 0x00000015ff0f7219 */ /* 0x008fce000001160e */
.L_x_5441:
[----:B------:R-:W-:Y:S05]  /*2f690*/  BSYNC B4 ;  /* 0x0000000000047941 */ /* 0x000fea0003800000 */
.L_x_5440:
[----:B------:R-:W-:Y:S01]  /*2f6a0*/  LOP3.LUT R15, RZ, R15, RZ, 0x33, !PT ;  /* 0x0000000fff0f7212 */ /* 0x000fe200078e33ff */
[----:B------:R-:W-:Y:S06]  /*2f6b0*/  BRA `(.L_x_5442) ;  /* 0x0000000000287947 */ /* 0x000fec0003800000 */
.L_x_5439:
[----:B------:R-:W-:-:S13]  /*2f6c0*/  ISETP.NE.AND P0, PT, R64, 0x1, PT ;  /* 0x000000014000780c */ /* 0x000fda0003f05270 */
        /* <DEDUP_REMOVED lines=9> */
.L_x_5442:
[----:B------:R-:W-:Y:S05]  /*2f760*/  BSYNC B3 ;  /* 0x0000000000037941 */ /* 0x000fea0003800000 */
.L_x_5438:
[----:B------:R-:W-:-:S04]  /*2f770*/  IMAD R14, R64, R15, -R56 ;  /* 0x0000000f400e7224 */ /* 0x000fc800078e0a38 */
[----:B------:R-:W-:-:S05]  /*2f780*/  IMAD R15, R9, -0x2, R14 ;  /* 0xfffffffe090f7824 */ /* 0x000fca00078e020e */
[----:B------:R-:W-:Y:S02]  /*2f790*/  VIMNMX R12, R12, R15, !PT ;  /* 0x0000000f0c0c7248 */ /* 0x000fe40007fe0100 */
[----:B------:R-:W-:-:S07]  /*2f7a0*/  VIADDMNMX R13, R15, R64, R13, PT ;  /* 0x000000400f0d7246 */ /* 0x000fce000380010d */
.L_x_5437:
[----:B------:R-:W-:Y:S05]  /*2f7b0*/  BSYNC B2 ;  /* 0x0000000000027941 */ /* 0x000fea0003800000 */
.L_x_5436:
        /* <DEDUP_REMOVED lines=15> */
[--C-:B0-----:R-:W-:Y:S01]  /*2f8b0*/  IMAD.IADD R15, R59, 0x1, R20.reuse ;  /* 0x000000013b0f7824 */ /* 0x101fe200078e0214 */
[----:B------:R-:W-:Y:S01]  /*2f8c0*/  ISETP.GT.AND P3, PT, R12, 0x9, !P5 ;  /* 0x000000090c00780c */ /* 0x000fe20006f64270 */
[----:B------:R-:W-:Y:S01]  /*2f8d0*/  IMAD.IADD R14, R61, 0x1, R20 ;  /* 0x000000013d0e7824 */ /* 0x000fe200078e0214 */
        /* <DEDUP_REMOVED lines=78> */
.L_x_5448:
[----:B------:R-:W-:Y:S05]  /*2fdc0*/  BSYNC B4 ;  /* 0x0000000000047941 */ /* 0x000fea0003800000 */
.L_x_5447:
[----:B------:R-:W-:Y:S01]  /*2fdd0*/  LOP3.LUT R57, RZ, R57, RZ, 0x33, !PT ;  /* 0x00000039ff397212 */ /* 0x000fe200078e33ff */
[----:B------:R-:W-:Y:S06]  /*2fde0*/  BRA `(.L_x_5449) ;  /* 0x0000000000287947 */ /* 0x000fec0003800000 */
.L_x_5446:
        /* <DEDUP_REMOVED lines=10> */
.L_x_5449:
[----:B------:R-:W-:Y:S05]  /*2fe90*/  BSYNC B3 ;  /* 0x0000000000037941 */ /* 0x000fea0003800000 */
.L_x_5445:
[----:B------:R-:W-:-:S04]  /*2fea0*/  IMAD R6, R64, R57, -R56 ;  /* 0x0000003940067224 */ /* 0x000fc800078e0a38 */
[----:B------:R-:W-:-:S05]  /*2feb0*/  IMAD R9, R9, -0x2, R6 ;  /* 0xfffffffe09097824 */ /* 0x000fca00078e0206 */
[----:B------:R-:W-:Y:S02]  /*2fec0*/  VIADDMNMX R15, R9, R64, R15, PT ;  /* 0x00000040090f7246 */ /* 0x000fe4000380010f */
[----:B------:R-:W-:-:S07]  /*2fed0*/  VIMNMX R14, R14, R9, !PT ;  /* 0x000000090e0e7248 */ /* 0x000fce0007fe0100 */
.L_x_5444:
[----:B------:R-:W-:Y:S05]  /*2fee0*/  BSYNC B2 ;  /* 0x0000000000027941 */ /* 0x000fea0003800000 */
.L_x_5443:
[----:B------:R-:W2:Y:S01]  /*2fef0*/  LDL.64 R6, [R11+0x70] ;  /* 0x000070000b067983 */ /* 0x000ea20000100a00 */
[----:B------:R-:W-:Y:S02]  /*2ff00*/  R2UR UR4, R4 ;  /* 0x00000000040472ca */ /* 0x000fe400000e0000 */
[----:B------:R-:W-:Y:S02]  /*2ff10*/  R2UR UR5, R5 ;  /* 0x00000000050572ca */ /* 0x000fe400000e0000 */
[C---:B------:R-:W-:Y:S02]  /*2ff20*/  ISETP.GT.AND P0, PT, R14.reuse, 0x1, !P0 ;  /* 0x000000010e00780c */ /* 0x040fe40004704270 */
[----:B------:R-:W-:Y:S02]  /*2ff30*/  ISETP.NE.AND P6, PT, R67, RZ, PT ;  /* 0x000000ff4300720c */ /* 0x000fe40003fc5270 */
[----:B------:R-:W-:Y:S02]  /*2ff40*/  ISETP.LT.OR P0, PT, R15, 0x2, P0 ;  /* 0x000000020f00780c */ /* 0x000fe40000701670 */
[----:B------:R-:W-:-:S02]  /*2ff50*/  ISETP.GT.AND P1, PT, R14, 0x8, !P1 ;  /* 0x000000080e00780c */ /* 0x000fc40004f24270 */
[----:B------:R-:W-:Y:S02]  /*2ff60*/  FSEL R57, R27, -INF , !P0 ;  /* 0xff8000001b397808 */ /* 0x000fe40004000000 */
[----:B------:R-:W-:Y:S02]  /*2ff70*/  ISETP.NE.AND P0, PT, R58, RZ, PT ;  /* 0x000000ff3a00720c */ /* 0x000fe40003f05270 */
[C---:B------:R-:W-:Y:S02]  /*2ff80*/  ISETP.LT.OR P1, PT, R15.reuse, 0x9, P1 ;  /* 0x000000090f00780c */ /* 0x040fe40000f21670 */
[----:B------:R-:W-:Y:S02]  /*2ff90*/  ISETP.GT.AND P0, PT, R14, 0x9, !P0 ;  /* 0x000000090e00780c */ /* 0x000fe40004704270 */
[----:B------:R-:W-:Y:S02]  /*2ffa0*/  FSEL R59, R30, -INF , !P1 ;  /* 0xff8000001e3b7808 */ /* 0x000fe40004800000 */
[----:B------:R-:W-:-:S02]  /*2ffb0*/  ISETP.LT.OR P0, PT, R15, 0xa, P0 ;  /* 0x0000000a0f00780c */ /* 0x000fc40000701670 */
[----:B------:R-:W-:Y:S02]  /*2ffc0*/  ISETP.NE.AND P1, PT, R69, RZ, PT ;  /* 0x000000ff4500720c */ /* 0x000fe40003f25270 */
        /* <DEDUP_REMOVED lines=22> */
[----:B------:R-:W-:-:S04]  /*30130*/  ISETP.GT.AND P0, PT, R14, RZ, !P0 ;  /* 0x000000ff0e00720c */ /* 0x000fc80004704270 */
[----:B------:R-:W-:-:S04]  /*30140*/  ISETP.LT.OR P0, PT, R15, 0x1, P0 ;  /* 0x000000010f00780c */ /* 0x000fc80000701670 */
[----:B------:R-:W-:Y:S02]  /*30150*/  FSEL R35, R26, -INF , !P0 ;  /* 0xff8000001a237808 */ /* 0x000fe40004000000 */
[----:B------:R-:W-:Y:S01]  /*30160*/  ISETP.NE.AND P0, PT, R72, RZ, PT ;  /* 0x000000ff4800720c */ /* 0x000fe20003f05270 */
[----:B--2---:R-:W2:Y:S03]  /*30170*/  LD.E.64 R12, desc[UR4][R6.64] ;  /* 0x00000004060c7980 */ /* 0x004ea6000c101b00 */
[C---:B------:R-:W-:Y:S02]  /*30180*/  ISETP.GT.AND P0, PT, R14.reuse, 0x21, !P0 ;  /* 0x000000210e00780c */ /* 0x040fe40004704270 */
[----:B------:R-:W-:Y:S01]  /*30190*/  ISETP.GT.AND P1, PT, R14, 0x28, !P1 ;  /* 0x000000280e00780c */ /* 0x000fe20004f24270 */
[----:B------:R-:W3:Y:S01]  /*301a0*/  LD.E R24, desc[UR4][R6.64+0x10] ;  /* 0x0000100406187980 */ /* 0x000ee2000c101900 */
[----:B------:R-:W-:-:S02]  /*301b0*/  ISETP.LT.OR P0, PT, R15, 0x22, P0 ;  /* 0x000000220f00780c */ /* 0x000fc40000701670 */
[C---:B------:R-:W-:Y:S02]  /*301c0*/  ISETP.GT.AND P2, PT, R14.reuse, 0x29, !P2 ;  /* 0x000000290e00780c */ /* 0x040fe40005744270 */
[C---:B------:R-:W-:Y:S02]  /*301d0*/  ISETP.GT.AND P3, PT, R14.reuse, 0x30, !P3 ;  /* 0x000000300e00780c */ /* 0x040fe40005f64270 */
[C---:B------:R-:W-:Y:S02]  /*301e0*/  ISETP.GT.AND P4, PT, R14.reuse, 0x31, !P4 ;  /* 0x000000310e00780c */ /* 0x040fe40006784270 */
[C---:B------:R-:W-:Y:S02]  /*301f0*/  ISETP.GT.AND P5, PT, R14.reuse, 0x38, !P5 ;  /* 0x000000380e00780c */ /* 0x040fe40006fa4270 */
[----:B------:R-:W-:Y:S02]  /*30200*/  ISETP.GT.AND P6, PT, R14, 0x39, !P6 ;  /* 0x000000390e00780c */ /* 0x000fe400077c4270 */
[----:B------:R-:W-:-:S02]  /*30210*/  ISETP.LT.OR P1, PT, R15, 0x29, P1 ;  /* 0x000000290f00780c */ /* 0x000fc40000f21670 */
[----:B------:R-:W-:Y:S02]  /*30220*/  FSEL R43, R43, -INF , !P0 ;  /* 0xff8000002b2b7808 */ /* 0x000fe40004000000 */
[C---:B------:R-:W-:Y:S02]  /*30230*/  ISETP.LT.OR P2, PT, R15.reuse, 0x2a, P2 ;  /* 0x0000002a0f00780c */ /* 0x040fe40001741670 */
[----:B------:R-:W-:Y:S02]  /*30240*/  FSEL R73, R46, -INF , !P1 ;  /* 0xff8000002e497808 */ /* 0x000fe40004800000 */
[----:B------:R-:W-:Y:S02]  /*30250*/  ISETP.LT.OR P3, PT, R15, 0x31, P3 ;  /* 0x000000310f00780c */ /* 0x000fe40001f61670 */
[----:B------:R-:W-:Y:S02]  /*30260*/  FSEL R47, R47, -INF , !P2 ;  /* 0xff8000002f2f7808 */ /* 0x000fe40005000000 */
[----:B------:R-:W-:-:S02]  /*30270*/  ISETP.LT.OR P4, PT, R15, 0x32, P4 ;  /* 0x000000320f00780c */ /* 0x000fc40002781670 */
[----:B------:R-:W-:Y:S02]  /*30280*/  FSEL R75, R50, -INF , !P3 ;  /* 0xff800000324b7808 */ /* 0x000fe40005800000 */
[----:B------:R-:W-:Y:S02]  /*30290*/  ISETP.LT.OR P5, PT, R15, 0x39, P5 ;  /* 0x000000390f00780c */ /* 0x000fe40002fa1670 */
[----:B------:R-:W-:Y:S02]  /*302a0*/  FSEL R51, R51, -INF , !P4 ;  /* 0xff80000033337808 */ /* 0x000fe40006000000 */
[----:B------:R-:W-:Y:S02]  /*302b0*/  ISETP.LT.OR P6, PT, R15, 0x3a, P6 ;  /* 0x0000003a0f00780c */ /* 0x000fe400037c1670 */
[----:B------:R-:W-:Y:S02]  /*302c0*/  FSEL R77, R54, -INF , !P5 ;  /* 0xff800000364d7808 */ /* 0x000fe40006800000 */
[----:B------:R-:W-:-:S02]  /*302d0*/  R2UR UR6, R4 ;  /* 0x00000000040672ca */ /* 0x000fc400000e0000 */
[----:B------:R-:W-:Y:S02]  /*302e0*/  R2UR UR7, R5 ;  /* 0x00000000050772ca */ /* 0x000fe400000e0000 */
[----:B------:R-:W-:-:S11]  /*302f0*/  FSEL R79, R55, -INF , !P6 ;  /* 0xff800000374f7808 */ /* 0x000fd60007000000 */
[----:B------:R-:W4:Y:S01]  /*30300*/  LD.E R31, desc[UR6][R6.64+0x14] ;  /* 0x00001406061f7980 */ /* 0x000f22000c101900 */
[----:B--2---:R-:W-:Y:S02]  /*30310*/  FMNMX.FTZ R20, R65, R12, !PT ;  /* 0x0000000c41147209 */ /* 0x004fe40007810000 */
        /* <DEDUP_REMOVED lines=30> */
[----:B------:R-:W-:-:S03]  /*30500*/  FMNMX.FTZ R15, R79, R9, !PT ;  /* 0x000000094f0f7209 */ /* 0x000fc60007810000 */
[----:B------:R-:W0:Y:S04]  /*30510*/  SHFL.BFLY PT, R9, R14, 0x2, 0x1f ;  /* 0x0c401f000e097f89 */ /* 0x000e2800000e0000 */
[----:B------:R-:W-:Y:S04]  /*30520*/  ST.E.64 desc[UR4][R6.64], R14 ;  /* 0x0000000e06007985 */ /* 0x000fe8000c101b04 */
[----:B------:R-:W2:Y:S01]  /*30530*/  LD.E R30, desc[UR6][R6.64+0x4] ;  /* 0x00000406061e7980 */ /* 0x000ea2000c101900 */
[----:B0-----:R-:W-:-:S05]  /*30540*/  FMNMX.FTZ R9, R14, R9, !PT ;  /* 0x000000090e097209 */ /* 0x001fca0007810000 */
[----:B------:R-:W0:Y:S02]  /*30550*/  SHFL.BFLY PT, R20, R9, 0x1, 0x1f ;  /* 0x0c201f0009147f89 */ /* 0x000e2400000e0000 */
[----:B0-----:R-:W-:Y:S02]  /*30560*/  FMNMX.FTZ R21, R9, R20, !PT ;  /* 0x0000001409157209 */ /* 0x001fe40007810000 */
[----:B------:R-:W5:Y:S04]  /*30570*/  LD.E R20, desc[UR4][R6.64+0x20] ;  /* 0x0000200406147980 */ /* 0x000f68000c101900 */
[----:B------:R-:W-:Y:S04]  /*30580*/  ST.E desc[UR4][R6.64], R21 ;  /* 0x0000001506007985 */ /* 0x000fe8000c101904 */
[----:B------:R-:W3:Y:S01]  /*30590*/  LD.E R26, desc[UR6][R6.64] ;  /* 0x00000006061a7980 */ /* 0x000ee2000c101900 */
[----:B------:R-:W-:-:S02]  /*305a0*/  R2UR UR8, R4 ;  /* 0x00000000040872ca */ /* 0x000fc400000e0000 */
[----:B------:R-:W-:Y:S01]  /*305b0*/  R2UR UR9, R5 ;  /* 0x00000000050972ca */ /* 0x000fe200000e0000 */
[----:B--2---:R-:W0:Y:S02]  /*305c0*/  SHFL.BFLY PT, R9, R30, 0x2, 0x1f ;  /* 0x0c401f001e097f89 */ /* 0x004e2400000e0000 */
[----:B0-----:R-:W-:-:S05]  /*305d0*/  FMNMX.FTZ R14, R9, R30, !PT ;  /* 0x0000001e090e7209 */ /* 0x001fca0007810000 */
[----:B------:R-:W0:Y:S02]  /*305e0*/  SHFL.BFLY PT, R9, R14, 0x1, 0x1f ;  /* 0x0c201f000e097f89 */ /* 0x000e2400000e0000 */
[----:B0-----:R-:W-:Y:S02]  /*305f0*/  FMNMX.FTZ R27, R14, R9, !PT ;  /* 0x000000090e1b7209 */ /* 0x001fe40007810000 */
[C---:B---3--:R-:W-:Y:S02]  /*30600*/  FSETP.NEU.FTZ.AND P0, PT, R26.reuse, -INF , PT ;  /* 0xff8000001a00780b */ /* 0x048fe40003f1d000 */
[C---:B------:R-:W-:Y:S02]  /*30610*/  FSETP.NEU.FTZ.AND P1, PT, R27.reuse, -INF , PT ;  /* 0xff8000001b00780b */ /* 0x040fe40003f3d000 */
[----:B------:R-:W-:Y:S02]  /*30620*/  FSEL R9, R26, RZ, P0 ;  /* 0x000000ff1a097208 */ /* 0x000fe40000000000 */
[----:B------:R-:W-:-:S03]  /*30630*/  FSEL R26, R27, RZ, P1 ;  /* 0x000000ff1b1a7208 */ /* 0x000fc60000800000 */
[----:B------:R-:W-:Y:S02]  /*30640*/  FADD.FTZ R9, R12, -R9 ;  /* 0x800000090c097221 */ /* 0x000fe40000010000 */
[----:B------:R-:W-:Y:S02]  /*30650*/  FADD.FTZ R13, R13, -R26 ;  /* 0x8000001a0d0d7221 */ /* 0x000fe40000010000 */
[----:B-----5:R-:W-:Y:S02]  /*30660*/  FMUL.FTZ R9, R9, R20 ;  /* 0x0000001409097220 */ /* 0x020fe40000410000 */
[----:B------:R-:W-:-:S04]  /*30670*/  FMUL.FTZ R12, R20, R13 ;  /* 0x0000000d140c7220 */ /* 0x000fc80000410000 */
[----:B------:R-:W0:Y:S08]  /*30680*/  MUFU.EX2 R9, R9 ;  /* 0x0000000900097308 */ /* 0x000e300000000800 */
[----:B------:R-:W4:Y:S01]  /*30690*/  MUFU.EX2 R12, R12 ;  /* 0x0000000c000c7308 */ /* 0x000f220000000800 */
[----:B------:R1:W-:Y:S01]  /*306a0*/  ST.E desc[UR4][R6.64+0x4], R27 ;  /* 0x0000041b06007985 */ /* 0x0003e2000c101904 */
[----:B0-----:R-:W-:Y:S01]  /*306b0*/  FMUL.FTZ R13, R9, R24 ;  /* 0x00000018090d7220 */ /* 0x001fe20000410000 */
[----:B----4-:R-:W-:-:S04]  /*306c0*/  FMUL.FTZ R31, R12, R31 ;  /* 0x0000001f0c1f7220 */ /* 0x010fc80000410000 */
[----:B------:R1:W-:Y:S04]  /*306d0*/  ST.E desc[UR6][R6.64+0x10], R13 ;  /* 0x0000100d06007985 */ /* 0x0003e8000c101906 */
[----:B------:R1:W-:Y:S04]  /*306e0*/  ST.E desc[UR8][R6.64+0x14], R31 ;  /* 0x0000141f06007985 */ /* 0x0003e8000c101908 */
[----:B------:R-:W2:Y:S04]  /*306f0*/  LDL.64 R14, [R11+0x78] ;  /* 0x000078000b0e7983 */ /* 0x000ea80000100a00 */
[----:B--2---:R-:W2:Y:S04]  /*30700*/  LD.E.64 R20, desc[UR4][R14.64] ;  /* 0x000000040e147980 */ /* 0x004ea8000c101b00 */
[----:B--2---:R-:W2:Y:S01]  /*30710*/  LD.E R24, desc[UR4][R20.64+0x4] ;  /* 0x0000040414187980 */ /* 0x004ea2000c101900 */
[----:B------:R-:W-:Y:S01]  /*30720*/  BSSY B2, `(.L_x_5450) ;  /* 0x0000010000027945 */ /* 0x000fe20003800000 */
[----:B--2---:R-:W-:-:S13]  /*30730*/  ISETP.NE.AND P0, PT, R24, RZ, PT ;  /* 0x000000ff1800720c */ /* 0x004fda0003f05270 */
[----:B-1----:R-:W-:Y:S05]  /*30740*/  @P0 BRA `(.L_x_5451) ;  /* 0x0000000000340947 */ /* 0x002fea0003800000 */
[----:B------:R-:W-:Y:S02]  /*30750*/  R2UR UR4, R4 ;  /* 0x00000000040472ca */ /* 0x000fe400000e0000 */
[----:B------:R-:W-:-:S13]  /*30760*/  R2UR UR5, R5 ;  /* 0x00000000050572ca */ /* 0x000fda00000e0000 */
[----:B------:R-:W2:Y:S01]  /*30770*/  LD.E.64 R6, desc[UR4][R14.64+0x8] ;  /* 0x000008040e067980 */ /* 0x000ea2000c101b00 */
[----:B------:R-:W-:Y:S02]  /*30780*/  R2UR UR6, R4 ;  /* 0x00000000040672ca */ /* 0x000fe400000e0000 */
[----:B------:R-:W-:Y:S01]  /*30790*/  R2UR UR7, R5 ;  /* 0x00000000050772ca */ /* 0x000fe200000e0000 */
[----:B------:R-:W3:-:S12]  /*307a0*/  LD.E R21, desc[UR4][R20.64] ;  /* 0x0000000414157980 */ /* 0x000ed8000c101900 */
[----:B--2---:R-:W2:Y:S01]  /*307b0*/  LD.E.64 R6, desc[UR6][R6.64] ;  /* 0x0000000606067980 */ /* 0x004ea2000c101b00 */
[----:B---3--:R-:W-:-:S04]  /*307c0*/  IMAD R27, R8, 0x40, R21 ;  /* 0x00000040081b7824 */ /* 0x008fc800078e0215 */
[----:B--2---:R-:W-:-:S05]  /*307d0*/  IMAD.WIDE R26, R27, 0x4, R6 ;  /* 0x000000041b1a7825 */ /* 0x004fca00078e0206 */
[----:B------:R0:W-:Y:S04]  /*307e0*/  ST.E desc[UR4][R26.64], R9 ;  /* 0x000000091a007985 */ /* 0x0001e8000c101904 */
[----:B------:R-:W2:Y:S04]  /*307f0*/  LD.E.64 R20, desc[UR6][R14.64] ;  /* 0x000000060e147980 */ /* 0x000ea8000c101b00 */
[----:B--2---:R-:W2:Y:S02]  /*30800*/  LD.E R13, desc[UR4][R20.64+0x4] ;  /* 0x00000404140d7980 */ /* 0x004ea4000c101900 */
[----:B0-2---:R-:W-:-:S13]  /*30810*/  ISETP.NE.AND P0, PT, R13, RZ, PT ;  /* 0x000000ff0d00720c */ /* 0x005fda0003f05270 */
.L_x_5451:
[----:B------:R-:W-:Y:S05]  /*30820*/  BSYNC B2 ;  /* 0x0000000000027941 */ /* 0x000fea0003800000 */
.L_x_5450:
[----:B------:R-:W-:Y:S04]  /*30830*/  BSSY B2, `(.L_x_5452) ;  /* 0x000000d000027945 */ /* 0x000fe80003800000 */
[----:B------:R-:W-:Y:S05]  /*30840*/  @P0 BRA `(.L_x_5453) ;  /* 0x00000000002c0947 */ /* 0x000fea0003800000 */
        /* <DEDUP_REMOVED lines=8> */
[----:B------:R-:W-:-:S04]  /*308d0*/  VIADD R13, R8, 0x8 ;  /* 0x00000008080d7836 */ /* 0x000fc80000000000 */
[----:B--2---:R-:W-:-:S05]  /*308e0*/  IMAD.WIDE R6, R13, 0x4, R6 ;  /* 0x000000040d067825 */ /* 0x004fca00078e0206 */
[----:B------:R0:W-:Y:S02]  /*308f0*/  ST.E desc[UR4][R6.64], R12 ;  /* 0x0000000c06007985 */ /* 0x0001e4000c101904 */
.L_x_5453:
[----:B------:R-:W-:Y:S05]  /*30900*/  BSYNC B2 ;  /* 0x0000000000027941 */ /* 0x000fea0003800000 */
.L_x_5452:
[----:B0-----:R-:W2:Y:S01]  /*30910*/  LDL.64 R6, [R11+0x70] ;  /* 0x000070000b067983 */ /* 0x001ea20000100a00 */
[C---:B------:R-:W-:Y:S02]  /*30920*/  R2UR UR4, R4.reuse ;  /* 0x00000000040472ca */ /* 0x040fe400000e0000 */
[C---:B------:R-:W-:Y:S02]  /*30930*/  R2UR UR5, R5.reuse ;  /* 0x00000000050572ca */ /* 0x040fe400000e0000 */
[C---:B------:R-:W-:Y:S02]  /*30940*/  R2UR UR6, R4.reuse ;  /* 0x00000000040672ca */ /* 0x040fe400000e0000 */
[C---:B------:R-:W-:Y:S02]  /*30950*/  R2UR UR7, R5.reuse ;  /* 0x00000000050772ca */ /* 0x040fe400000e0000 */
[----:B------:R-:W-:Y:S02]  /*30960*/  R2UR UR8, R4 ;  /* 0x00000000040872ca */ /* 0x000fe400000e0000 */
[----:B------:R-:W-:-:S05]  /*30970*/  R2UR UR9, R5 ;  /* 0x00000000050972ca */ /* 0x000fca00000e0000 */
[----:B--2---:R-:W2:Y:S04]  /*30980*/  LD.E R8, desc[UR4][R6.64] ;  /* 0x0000000406087980 */ /* 0x004ea8000c101900 */
[----:B------:R-:W3:Y:S04]  /*30990*/  LD.E R13, desc[UR6][R6.64+0x20] ;  /* 0x00002006060d7980 */ /* 0x000ee8000c101900 */
[----:B------:R-:W4:Y:S04]  /*309a0*/  LD.E R20, desc[UR8][R6.64+0x4] ;  /* 0x0000040806147980 */ /* 0x000f28000c101900 */
[----:B------:R-:W4:Y:S04]  /*309b0*/  LD.E R55, desc[UR4][R6.64+0x10] ;  /* 0x0000100406377980 */ /* 0x000f28000c101900 */
[----:B------:R-:W4:Y:S01]  /*309c0*/  LD.E R56, desc[UR6][R6.64+0x14] ;  /* 0x0000140606387980 */ /* 0x000f22000c101900 */
[C---:B--2---:R-:W-:Y:S01]  /*309d0*/  FSETP.NEU.FTZ.AND P0, PT, R8.reuse, -INF , PT ;  /* 0xff8000000800780b */ /* 0x044fe20003f1d000 */
[----:B---3--:R-:W-:Y:S01]  /*309e0*/  FMUL.FTZ R14, R8, R13 ;  /* 0x0000000d080e7220 */ /* 0x008fe20000410000 */
[----:B----4-:R-:W-:Y:S01]  /*309f0*/  FSETP.NEU.FTZ.AND P1, PT, R20, -INF , PT ;  /* 0xff8000001400780b */ /* 0x010fe20003f3d000 */
[----:B------:R-:W-:-:S03]  /*30a00*/  FMUL.FTZ R20, R13, R20 ;  /* 0x000000140d147220 */ /* 0x000fc60000410000 */
[----:B------:R-:W-:Y:S02]  /*30a10*/  FSEL R14, R14, RZ, P0 ;  /* 0x000000ff0e0e7208 */ /* 0x000fe40000000000 */
[----:B------:R-:W-:-:S03]  /*30a20*/  FSEL R20, R20, RZ, P1 ;  /* 0x000000ff14147208 */ /* 0x000fc60000800000 */
[-CC-:B------:R-:W-:Y:S01]  /*30a30*/  FFMA.FTZ R8, R65, R13.reuse, -R14.reuse ;  /* 0x0000000d41087223 */ /* 0x180fe2000001080e */
[-CC-:B------:R-:W-:Y:S01]  /*30a40*/  FFMA.FTZ R25, R25, R13.reuse, -R14.reuse ;  /* 0x0000000d19197223 */ /* 0x180fe2000001080e */
[-CC-:B------:R-:W-:Y:S01]  /*30a50*/  FFMA.FTZ R28, R28, R13.reuse, -R14.reuse ;  /* 0x0000000d1c1c7223 */ /* 0x180fe2000001080e */
[-C--:B------:R-:W-:Y:S01]  /*30a60*/  FFMA.FTZ R29, R29, R13.reuse, -R14 ;  /* 0x0000000d1d1d7223 */ /* 0x080fe2000001080e */
[-CC-:B------:R-:W-:Y:S01]  /*30a70*/  FFMA.FTZ R15, R35, R13.reuse, -R20.reuse ;  /* 0x0000000d230f7223 */ /* 0x180fe20000010814 */
[-CC-:B------:R-:W-:Y:S01]  /*30a80*/  FFMA.FTZ R21, R57, R13.reuse, -R20.reuse ;  /* 0x0000000d39157223 */ /* 0x180fe20000010814 */
[----:B------:R-:W0:Y:S01]  /*30a90*/  MUFU.EX2 R8, R8 ;  /* 0x0000000800087308 */ /* 0x000e220000000800 */
[-CC-:B------:R-:W-:Y:S01]  /*30aa0*/  FFMA.FTZ R38, R39, R13.reuse, -R20.reuse ;  /* 0x0000000d27267223 */ /* 0x180fe20000010814 */
[-CC-:B------:R-:W-:Y:S01]  /*30ab0*/  FFMA.FTZ R42, R43, R13.reuse, -R20.reuse ;  /* 0x0000000d2b2a7223 */ /* 0x180fe20000010814 */
[-CC-:B------:R-:W-:Y:S01]  /*30ac0*/  FFMA.FTZ R46, R47, R13.reuse, -R20.reuse ;  /* 0x0000000d2f2e7223 */ /* 0x180fe20000010814 */
[-C--:B------:R-:W-:Y:S01]  /*30ad0*/  FFMA.FTZ R50, R51, R13.reuse, -R20 ;  /* 0x0000000d33327223 */ /* 0x080fe20000010814 */
        /* <DEDUP_REMOVED lines=21> */
[-C--:B------:R-:W-:Y:S01]  /*30c30*/  FFMA.FTZ R14, R53, R13.reuse, -R14 ;  /* 0x0000000d350e7223 */ /* 0x080fe2000001080e */
[----:B------:R-:W-:Y:S01]  /*30c40*/  FFMA.FTZ R20, R79, R13, -R20 ;  /* 0x0000000d4f147223 */ /* 0x000fe20000010814 */
[----:B------:R-:W-:Y:S01]  /*30c50*/  MUFU.EX2 R26, R21 ;  /* 0x00000015001a7308 */ /* 0x000fe20000000800 */
[----:B0-----:R-:W-:-:S07]  /*30c60*/  FADD.FTZ R54, R8, R55 ;  /* 0x0000003708367221 */ /* 0x001fce0000010000 */
[----:B------:R1:W0:Y:S08]  /*30c70*/  MUFU.EX2 R13, R25 ;  /* 0x00000019000d7308 */ /* 0x0002300000000800 */
[----:B------:R-:W-:Y:S01]  /*30c80*/  MUFU.EX2 R28, R28 ;  /* 0x0000001c001c7308 */ /* 0x000fe20000000800 */
[----:B-1----:R-:W-:-:S07]  /*30c90*/  FADD.FTZ R25, R153, R56 ;  /* 0x0000003899197221 */ /* 0x002fce0000010000 */
[----:B------:R-:W1:Y:S01]  /*30ca0*/  MUFU.EX2 R155, R24 ;  /* 0x00000018009b7308 */ /* 0x000e620000000800 */
[----:B0-----:R-:W-:Y:S01]  /*30cb0*/  FADD.FTZ R53, R13, R54 ;  /* 0x000000360d357221 */ /* 0x001fe20000010000 */
[----:B------:R-:W-:-:S06]  /*30cc0*/  FADD.FTZ R54, R26, R25 ;  /* 0x000000191a367221 */ /* 0x000fcc0000010000 */
[----:B------:R-:W0:Y:S08]  /*30cd0*/  MUFU.EX2 R29, R29 ;  /* 0x0000001d001d7308 */ /* 0x000e300000000800 */
[----:B------:R-:W2:Y:S01]  /*30ce0*/  MUFU.EX2 R30, R30 ;  /* 0x0000001e001e7308 */ /* 0x000ea20000000800 */
[----:B-1----:R-:W-:-:S07]  /*30cf0*/  FADD.FTZ R15, R155, R54 ;  /* 0x000000369b0f7221 */ /* 0x002fce0000010000 */
[----:B------:R-:W1:Y:S08]  /*30d00*/  MUFU.EX2 R32, R32 ;  /* 0x0000002000207308 */ /* 0x000e700000000800 */
[----:B------:R-:W3:Y:S08]  /*30d10*/  MUFU.EX2 R31, R31 ;  /* 0x0000001f001f7308 */ /* 0x000ef00000000800 */
[----:B------:R-:W4:Y:S08]  /*30d20*/  MUFU.EX2 R33, R33 ;  /* 0x0000002100217308 */ /* 0x000f300000000800 */
[----:B------:R-:W4:Y:S08]  /*30d30*/  MUFU.EX2 R34, R34 ;  /* 0x0000002200227308 */ /* 0x000f300000000800 */
[----:B------:R0:W-:Y:S08]  /*30d40*/  MUFU.EX2 R27, R14 ;  /* 0x0000000e001b7308 */ /* 0x0001f00000000800 */
[----:B------:R-:W4:Y:S01]  /*30d50*/  MUFU.EX2 R36, R36 ;  /* 0x0000002400247308 */ /* 0x000f220000000800 */
[----:B0-----:R-:W-:-:S04]  /*30d60*/  FADD.FTZ R14, R28, R53 ;  /* 0x000000351c0e7221 */ /* 0x001fc80000010000 */
[----:B------:R-:W-:Y:S01]  /*30d70*/  FADD.FTZ R21, R29, R14 ;  /* 0x0000000e1d157221 */ /* 0x000fe20000010000 */
[----:B--2---:R-:W-:Y:S02]  /*30d80*/  FADD.FTZ R14, R30, R15 ;  /* 0x0000000f1e0e7221 */ /* 0x004fe40000010000 */
[----:B------:R-:W0:Y:S01]  /*30d90*/  MUFU.EX2 R35, R35 ;  /* 0x0000002300237308 */ /* 0x000e220000000800 */
[----:B-1----:R-:W-:Y:S01]  /*30da0*/  FADD.FTZ R24, R32, R21 ;  /* 0x0000001520187221 */ /* 0x002fe20000010000 */
[----:B---3--:R-:W-:-:S03]  /*30db0*/  FADD.FTZ R15, R31, R14 ;  /* 0x0000000e1f0f7221 */ /* 0x008fc60000010000 */
[----:B----4-:R-:W-:Y:S01]  /*30dc0*/  FADD.FTZ R21, R33, R24 ;  /* 0x0000001821157221 */ /* 0x010fe20000010000 */
[----:B------:R-:W-:Y:S02]  /*30dd0*/  FADD.FTZ R14, R34, R15 ;  /* 0x0000000f220e7221 */ /* 0x000fe40000010000 */
[----:B------:R-:W1:Y:S01]  /*30de0*/  MUFU.EX2 R37, R37 ;  /* 0x0000002500257308 */ /* 0x000e620000000800 */
[----:B------:R-:W-:-:S07]  /*30df0*/  FADD.FTZ R24, R36, R21 ;  /* 0x0000001524187221 */ /* 0x000fce0000010000 */
        /* <DEDUP_REMOVED lines=31> */
[----:B0-----:R-:W-:-:S04]  /*30ff0*/  FADD.FTZ R24, R52, R21 ;  /* 0x0000001534187221 */ /* 0x001fc80000010000 */
[----:B------:R-:W-:Y:S01]  /*31000*/  FADD.FTZ R53, R27, R24 ;  /* 0x000000181b357221 */ /* 0x000fe20000010000 */
[----:B-1----:R-:W-:-:S04]  /*31010*/  FADD.FTZ R15, R51, R14 ;  /* 0x0000000e330f7221 */ /* 0x002fc80000010000 */
[----:B------:R-:W-:Y:S01]  /*31020*/  ST.E desc[UR4][R6.64+0x10], R53 ;  /* 0x0000103506007985 */ /* 0x000fe2000c101904 */
[----:B--2---:R-:W-:-:S05]  /*31030*/  FADD.FTZ R55, R54, R15 ;  /* 0x0000000f36377221 */ /* 0x004fca0000010000 */
[----:B------:R0:W-:Y:S04]  /*31040*/  ST.E desc[UR6][R6.64+0x14], R55 ;  /* 0x0000143706007985 */ /* 0x0001e8000c101906 */
[----:B------:R-:W2:Y:S01]  /*31050*/  LDL.64 R20, [R11+0x80] ;  /* 0x000080000b147983 */ /* 0x000ea20000100a00 */
[----:B------:R-:W-:Y:S06]  /*31060*/  BAR.SYNC.DEFER_BLOCKING 0xf, 0x100 ;  /* 0x03c4000000007b1d */ /* 0x000fec0000010000 */
[----:B------:R-:W3:Y:S04]  /*31070*/  LDL.64 R14, [R11+0x88] ;  /* 0x000088000b0e7983 */ /* 0x000ee80000100a00 */
[----:B--2---:R-:W2:Y:S04]  /*31080*/  LD.E.64 R20, desc[UR4][R20.64+0x10] ;  /* 0x0000100414147980 */ /* 0x004ea8000c101b00 */
[----:B--2---:R-:W2:Y:S04]  /*31090*/  LD.E.64 R24, desc[UR6][R20.64+0x8] ;  /* 0x0000080614187980 */ /* 0x004ea8000c101b00 */
[----:B------:R-:W4:Y:S01]  /*310a0*/  LD.E.64 R56, desc[UR4][R20.64] ;  /* 0x0000000414387980 */ /* 0x000f22000c101b00 */
        /* <DEDUP_REMOVED lines=16> */
[----:B--2---:R-:W-:-:S05]  /*311b0*/  MOV R24, R24 ;  /* 0x0000001800187202 */ /* 0x004fca0000000f00 */
[--C-:B----4-:R-:W-:Y:S02]  /*311c0*/  IMAD R57, R57, 0x2, R24.reuse ;  /* 0x0000000239397824 */ /* 0x110fe400078e0218 */
[C---:B0-----:R-:W-:Y:S02]  /*311d0*/  IMAD R6, R56.reuse, 0x2, R24 ;  /* 0x0000000238067824 */ /* 0x041fe400078e0218 */
[----:B------:R-:W-:Y:S01]  /*311e0*/  IMAD R56, R56, 0x2, R57 ;  /* 0x0000000238387824 */ /* 0x000fe200078e0239 */
[----:B------:R-:W-:Y:S04]  /*311f0*/  STSM.16.M88.4 [R24], R152 ;  /* 0x0000009818007844 */ /* 0x000fe80000000200 */
[----:B------:R0:W-:Y:S04]  /*31200*/  STSM.16.M88.4 [R6], R156 ;  /* 0x0000009c06007844 */ /* 0x0001e80000000200 */
[----:B------:R-:W-:Y:S04]  /*31210*/  STSM.16.M88.4 [R57], R160 ;  /* 0x000000a039007844 */ /* 0x000fe80000000200 */
[----:B------:R1:W-:Y:S04]  /*31220*/  STSM.16.M88.4 [R56], R164 ;  /* 0x000000a438007844 */ /* 0x0003e80000000200 */
[----:B---3--:R-:W2:Y:S04]  /*31230*/  LD.E R8, desc[UR4][R14.64] ;  /* 0x000000040e087980 */ /* 0x008ea8000c101900 */
[----:B0-----:R-:W3:Y:S04]  /*31240*/  LD.E R6, desc[UR4][R14.64+0x14] ;  /* 0x000014040e067980 */ /* 0x001ee8000c101900 */
[----:B------:R-:W4:Y:S04]  /*31250*/  LD.E R36, desc[UR4][R14.64+0x44] ;  /* 0x000044040e247980 */ /* 0x000f28000c101900 */
[----:B------:R-:W4:Y:S01]  /*31260*/  LD.E R50, desc[UR4][R14.64+0x80] ;  /* 0x000080040e327980 */ /* 0x000f22000c101900 */
[----:B------:R-:W-:-:S02]  /*31270*/  R2UR UR18, R4 ;  /* 0x00000000041272ca */ /* 0x000fc400000e0000 */
[----:B------:R-:W-:Y:S01]  /*31280*/  R2UR UR19, R5 ;  /* 0x00000000051372ca */ /* 0x000fe200000e0000 */
[----:B------:R-:W4:Y:S04]  /*31290*/  LD.E R66, desc[UR4][R14.64+0xc0] ;  /* 0x0000c0040e427980 */ /* 0x000f28000c101900 */
[----:B------:R-:W4:Y:S04]  /*312a0*/  LD.E R82, desc[UR4][R14.64+0x100] ;  /* 0x000100040e527980 */ /* 0x000f28000c101900 */
[----:B------:R-:W4:Y:S04]  /*312b0*/  LD.E R20, desc[UR6][R14.64+0x4] ;  /* 0x000004060e147980 */ /* 0x000f28000c101900 */
[----:B------:R-:W4:Y:S04]  /*312c0*/  LD.E R34, desc[UR6][R14.64+0x40] ;  /* 0x000040060e227980 */ /* 0x000f28000c101900 */
[----:B------:R-:W4:Y:S04]  /*312d0*/  LD.E R46, desc[UR6][R14.64+0x70] ;  /* 0x000070060e2e7980 */ /* 0x000f28000c101900 */
[----:B-1----:R-:W4:Y:S04]  /*312e0*/  LD.E R56, desc[UR6][R14.64+0x94] ;  /* 0x000094060e387980 */ /* 0x002f28000c101900 */
[----:B------:R-:W4:Y:S04]  /*312f0*/  LD.E R68, desc[UR6][R14.64+0xc4] ;  /* 0x0000c4060e447980 */ /* 0x000f28000c101900 */
[----:B------:R-:W4:Y:S04]  /*31300*/  LD.E R84, desc[UR6][R14.64+0x104] ;  /* 0x000104060e547980 */ /* 0x000f28000c101900 */
[----:B------:R-:W4:Y:S04]  /*31310*/  LD.E R24, desc[UR8][R14.64+0x10] ;  /* 0x000010080e187980 */ /* 0x000f28000c101900 */
[----:B------:R-:W4:Y:S04]  /*31320*/  LD.E R38, desc[UR8][R14.64+0x50] ;  /* 0x000050080e267980 */ /* 0x000f28000c101900 */
[----:B------:R-:W4:Y:S04]  /*31330*/  LD.E R52, desc[UR8][R14.64+0x84] ;  /* 0x000084080e347980 */ /* 0x000f28000c101900 */
[----:B------:R-:W4:Y:S04]  /*31340*/  LD.E R70, desc[UR8][R14.64+0xd0] ;  /* 0x0000d0080e467980 */ /* 0x000f28000c101900 */
[----:B------:R-:W4:Y:S01]  /*31350*/  LD.E R86, desc[UR8][R14.64+0x110] ;  /* 0x000110080e567980 */ /* 0x000f22000c101900 */
[----:B------:R-:W-:-:S02]  /*31360*/  R2UR UR10, R4 ;  /* 0x00000000040a72ca */ /* 0x000fc400000e0000 */
[C---:B------:R-:W-:Y:S01]  /*31370*/  R2UR UR11, R5.reuse ;  /* 0x00000000050b72ca */ /* 0x040fe200000e0000 */
[----:B------:R-:W4:Y:S01]  /*31380*/  LD.E R64, desc[UR18][R14.64+0xb4] ;  /* 0x0000b4120e407980 */ /* 0x000f22000c101900 */
[C---:B------:R-:W-:Y:S02]  /*31390*/  R2UR UR12, R4.reuse ;  /* 0x00000000040c72ca */ /* 0x040fe400000e0000 */
[C---:B------:R-:W-:Y:S01]  /*313a0*/  R2UR UR13, R5.reuse ;  /* 0x00000000050d72ca */ /* 0x040fe200000e0000 */
[----:B------:R-:W4:Y:S01]  /*313b0*/  LD.E R80, desc[UR18][R14.64+0xf4] ;  /* 0x0000f4120e507980 */ /* 0x000f22000c101900 */
[C---:B------:R-:W-:Y:S02]  /*313c0*/  R2UR UR14, R4.reuse ;  /* 0x00000000040e72ca */ /* 0x040fe400000e0000 */
[----:B------:R-:W-:Y:S02]  /*313d0*/  R2UR UR15, R5 ;  /* 0x00000000050f72ca */ /* 0x000fe400000e0000 */
[----:B------:R-:W-:-:S02]  /*313e0*/  R2UR UR16, R4 ;  /* 0x00000000041072ca */ /* 0x000fc400000e0000 */
[----:B------:R-:W-:Y:S01]  /*313f0*/  R2UR UR17, R5 ;  /* 0x00000000051172ca */ /* 0x000fe200000e0000 */
[----:B------:R-:W4:Y:S04]  /*31400*/  LD.E R26, desc[UR10][R14.64+0x20] ;  /* 0x0000200a0e1a7980 */ /* 0x000f28000c101900 */
        /* <DEDUP_REMOVED lines=18> */
[----:B------:R-:W4:Y:S01]  /*31530*/  LD.E R94, desc[UR16][R14.64+0x130] ;  /* 0x000130100e5e7980 */ /* 0x000f22000c101900 */
[----:B--2---:R-:W-:-:S05]  /*31540*/  FMUL.FTZ R7, R9, R8 ;  /* 0x0000000809077220 */ /* 0x004fca0000410000 */
[----:B------:R3:W-:Y:S02]  /*31550*/  ST.E desc[UR4][R14.64], R7 ;  /* 0x000000070e007985 */ /* 0x0007e4000c101904 */
[C---:B---3--:R-:W-:Y:S02]  /*31560*/  FMUL.FTZ R7, R9.reuse, R6 ;  /* 0x0000000609077220 */ /* 0x048fe40000410000 */
[----:B------:R-:W2:Y:S04]  /*31570*/  LD.E R6, desc[UR18][R14.64+0x134] ;  /* 0x000134120e067980 */ /* 0x000ea8000c101900 */
[----:B------:R4:W-:Y:S02]  /*31580*/  ST.E desc[UR4][R14.64+0x14], R7 ;  /* 0x000014070e007985 */ /* 0x0009e4000c101904 */
[----:B----4-:R-:W-:-:S05]  /*31590*/  FMUL.FTZ R7, R9, R36 ;  /* 0x0000002409077220 */ /* 0x010fca0000410000 */
[----:B------:R0:W-:Y:S02]  /*315a0*/  ST.E desc[UR4][R14.64+0x44], R7 ;  /* 0x000044070e007985 */ /* 0x0001e4000c101904 */
[----:B0-----:R-:W-:-:S05]  /*315b0*/  FMUL.FTZ R7, R9, R50 ;  /* 0x0000003209077220 */ /* 0x001fca0000410000 */
[----:B------:R0:W-:Y:S02]  /*315c0*/  ST.E desc[UR4][R14.64+0x80], R7 ;  /* 0x000080070e007985 */ /* 0x0001e4000c101904 */
[----:B0-----:R-:W-:-:S05]  /*315d0*/  FMUL.FTZ R7, R9, R66 ;  /* 0x0000004209077220 */ /* 0x001fca0000410000 */
[----:B------:R0:W-:Y:S02]  /*315e0*/  ST.E desc[UR4][R14.64+0xc0], R7 ;  /* 0x0000c0070e007985 */ /* 0x0001e4000c101904 */
[----:B0-----:R-:W-:-:S05]  /*315f0*/  FMUL.FTZ R7, R9, R82 ;  /* 0x0000005209077220 */ /* 0x001fca0000410000 */
[----:B------:R2:W-:Y:S02]  /*31600*/  ST.E desc[UR4][R14.64+0x100], R7 ;  /* 0x000100070e007985 */ /* 0x0005e4000c101904 */
[C---:B--2---:R-:W-:Y:S02]  /*31610*/  FMUL.FTZ R7, R9.reuse, R6 ;  /* 0x0000000609077220 */ /* 0x044fe40000410000 */
[----:B------:R-:W2:Y:S01]  /*31620*/  LD.E R6, desc[UR6][R14.64+0x140] ;  /* 0x000140060e067980 */ /* 0x000ea2000c101900 */
[----:B------:R-:W-:-:S05]  /*31630*/  FMUL.FTZ R13, R9, R20 ;  /* 0x00000014090d7220 */ /* 0x000fca0000410000 */
[----:B------:R0:W-:Y:S02]  /*31640*/  ST.E desc[UR6][R14.64+0x4], R13 ;  /* 0x0000040d0e007985 */ /* 0x0001e4000c101906 */
[----:B0-----:R-:W-:-:S05]  /*31650*/  FMUL.FTZ R13, R9, R34 ;  /* 0x00000022090d7220 */ /* 0x001fca0000410000 */
        /* <DEDUP_REMOVED lines=22> */
[----:B------:R-:W2:Y:S04]  /*317c0*/  LD.E R6, desc[UR6][R14.64+0x150] ;  /* 0x000150060e067980 */ /* 0x000ea8000c101900 */
[----:B------:R2:W-:Y:S02]  /*317d0*/  ST.E desc[UR4][R14.64+0x134], R7 ;  /* 0x000134070e007985 */ /* 0x0005e4000c101904 */
[----:B--2---:R-:W-:-:S02]  /*317e0*/  FMUL.FTZ R7, R9, R6 ;  /* 0x0000000609077220 */ /* 0x004fc40000410000 */
[----:B------:R-:W2:Y:S04]  /*317f0*/  LD.E R6, desc[UR6][R14.64+0x154] ;  /* 0x000154060e067980 */ /* 0x000ea8000c101900 */
        /* <DEDUP_REMOVED lines=57> */
[----:B------:R2:W-:Y:S01]  /*31b90*/  ST.E desc[UR4][R14.64+0x1d4], R21 ;  /* 0x0001d4150e007985 */ /* 0x0005e2000c101904 */
[C---:B------:R-:W-:Y:S01]  /*31ba0*/  FMUL.FTZ R25, R9.reuse, R26 ;  /* 0x0000001a09197220 */ /* 0x040fe20000410000 */
[C---:B------:R-:W-:Y:S01]  /*31bb0*/  FMUL.FTZ R27, R9.reuse, R28 ;  /* 0x0000001c091b7220 */ /* 0x040fe20000410000 */
[C---:B------:R-:W-:Y:S01]  /*31bc0*/  FMUL.FTZ R29, R9.reuse, R30 ;  /* 0x0000001e091d7220 */ /* 0x040fe20000410000 */
[----:B------:R-:W-:-:S02]  /*31bd0*/  FMUL.FTZ R31, R9, R32 ;  /* 0x00000020091f7220 */ /* 0x000fc40000410000 */
[----:B------:R0:W-:Y:S04]  /*31be0*/  ST.E desc[UR10][R14.64+0x20], R25 ;  /* 0x000020190e007985 */ /* 0x0001e8000c10190a */
[----:B------:R1:W-:Y:S04]  /*31bf0*/  ST.E desc[UR12][R14.64+0x24], R27 ;  /* 0x0000241b0e007985 */ /* 0x0003e8000c10190c */
[----:B------:R3:W-:Y:S01]  /*31c00*/  ST.E desc[UR14][R14.64+0x30], R29 ;  /* 0x0000301d0e007985 */ /* 0x0007e2000c10190e */
[----:B--2---:R-:W-:-:S03]  /*31c10*/  FMUL.FTZ R21, R9, R6 ;  /* 0x0000000609157220 */ /* 0x004fc60000410000 */
[----:B------:R-:W2:Y:S01]  /*31c20*/  LD.E R6, desc[UR6][R14.64+0x1f4] ;  /* 0x0001f4060e067980 */ /* 0x000ea2000c101900 */
[C---:B0-----:R-:W-:Y:S01]  /*31c30*/  FMUL.FTZ R25, R9.reuse, R40 ;  /* 0x0000002809197220 */ /* 0x041fe20000410000 */
[C---:B-1----:R-:W-:Y:S01]  /*31c40*/  FMUL.FTZ R27, R9.reuse, R42 ;  /* 0x0000002a091b7220 */ /* 0x042fe20000410000 */
[C---:B---3--:R-:W-:Y:S01]  /*31c50*/  FMUL.FTZ R29, R9.reuse, R44 ;  /* 0x0000002c091d7220 */ /* 0x048fe20000410000 */
[----:B------:R0:W-:Y:S04]  /*31c60*/  ST.E desc[UR16][R14.64+0x34], R31 ;  /* 0x0000341f0e007985 */ /* 0x0001e8000c101910 */
[----:B------:R1:W-:Y:S01]  /*31c70*/  ST.E desc[UR10][R14.64+0x54], R25 ;  /* 0x000054190e007985 */ /* 0x0003e2000c10190a */
[----:B0-----:R-:W-:-:S03]  /*31c80*/  FMUL.FTZ R31, R9, R48 ;  /* 0x00000030091f7220 */ /* 0x001fc60000410000 */
[----:B------:R0:W-:Y:S01]  /*31c90*/  ST.E desc[UR12][R14.64+0x60], R27 ;  /* 0x0000601b0e007985 */ /* 0x0001e2000c10190c */
[----:B-1----:R-:W-:-:S03]  /*31ca0*/  FMUL.FTZ R25, R9, R54 ;  /* 0x0000003609197220 */ /* 0x002fc60000410000 */
[----:B------:R1:W-:Y:S04]  /*31cb0*/  ST.E desc[UR14][R14.64+0x64], R29 ;  /* 0x0000641d0e007985 */ /* 0x0003e8000c10190e */
[----:B------:R3:W-:Y:S01]  /*31cc0*/  ST.E desc[UR16][R14.64+0x74], R31 ;  /* 0x0000741f0e007985 */ /* 0x0007e2000c101910 */
[C---:B0-----:R-:W-:Y:S01]  /*31cd0*/  FMUL.FTZ R27, R9.reuse, R58 ;  /* 0x0000003a091b7220 */ /* 0x041fe20000410000 */
[C---:B-1----:R-:W-:Y:S01]  /*31ce0*/  FMUL.FTZ R29, R9.reuse, R60 ;  /* 0x0000003c091d7220 */ /* 0x042fe20000410000 */
[C---:B---3--:R-:W-:Y:S01]  /*31cf0*/  FMUL.FTZ R31, R9.reuse, R62 ;  /* 0x0000003e091f7220 */ /* 0x048fe20000410000 */
[----:B------:R0:W-:Y:S01]  /*31d00*/  ST.E desc[UR10][R14.64+0x90], R25 ;  /* 0x000090190e007985 */ /* 0x0001e2000c10190a */
[----:B------:R-:W-:-:S03]  /*31d10*/  FMUL.FTZ R33, R9, R64 ;  /* 0x0000004009217220 */ /* 0x000fc60000410000 */
[----:B------:R1:W-:Y:S04]  /*31d20*/  ST.E desc[UR12][R14.64+0xa0], R27 ;  /* 0x0000a01b0e007985 */ /* 0x0003e8000c10190c */
[----:B------:R3:W-:Y:S04]  /*31d30*/  ST.E desc[UR14][R14.64+0xa4], R29 ;  /* 0x0000a41d0e007985 */ /* 0x0007e8000c10190e */
[----:B------:R4:W-:Y:S01]  /*31d40*/  ST.E desc[UR16][R14.64+0xb0], R31 ;  /* 0x0000b01f0e007985 */ /* 0x0009e2000c101910 */
[C---:B0-----:R-:W-:Y:S01]  /*31d50*/  FMUL.FTZ R25, R9.reuse, R72 ;  /* 0x0000004809197220 */ /* 0x041fe20000410000 */
[C---:B-1----:R-:W-:Y:S01]  /*31d60*/  FMUL.FTZ R27, R9.reuse, R74 ;  /* 0x0000004a091b7220 */ /* 0x042fe20000410000 */
[C---:B---3--:R-:W-:Y:S01]  /*31d70*/  FMUL.FTZ R29, R9.reuse, R76 ;  /* 0x0000004c091d7220 */ /* 0x048fe20000410000 */
[C---:B----4-:R-:W-:Y:S01]  /*31d80*/  FMUL.FTZ R31, R9.reuse, R78 ;  /* 0x0000004e091f7220 */ /* 0x050fe20000410000 */
[----:B------:R0:W-:Y:S04]  /*31d90*/  ST.E desc[UR18][R14.64+0xb4], R33 ;  /* 0x0000b4210e007985 */ /* 0x0001e8000c101912 */
[----:B------:R1:W-:Y:S04]  /*31da0*/  ST.E desc[UR10][R14.64+0xd4], R25 ;  /* 0x0000d4190e007985 */ /* 0x0003e8000c10190a */
[----:B------:R3:W-:Y:S04]  /*31db0*/  ST.E desc[UR12][R14.64+0xe0], R27 ;  /* 0x0000e01b0e007985 */ /* 0x0007e8000c10190c */
[----:B------:R4:W-:Y:S01]  /*31dc0*/  ST.E desc[UR14][R14.64+0xe4], R29 ;  /* 0x0000e41d0e007985 */ /* 0x0009e2000c10190e */
[----:B0-----:R-:W-:-:S03]  /*31dd0*/  FMUL.FTZ R33, R9, R80 ;  /* 0x0000005009217220 */ /* 0x001fc60000410000 */
[----:B------:R0:W-:Y:S01]  /*31de0*/  ST.E desc[UR16][R14.64+0xf0], R31 ;  /* 0x0000f01f0e007985 */ /* 0x0001e2000c101910 */
[C---:B-1----:R-:W-:Y:S01]  /*31df0*/  FMUL.FTZ R25, R9.reuse, R88 ;  /* 0x0000005809197220 */ /* 0x042fe20000410000 */
[C---:B---3--:R-:W-:Y:S01]  /*31e00*/  FMUL.FTZ R27, R9.reuse, R90 ;  /* 0x0000005a091b7220 */ /* 0x048fe20000410000 */
[C---:B----4-:R-:W-:Y:S01]  /*31e10*/  FMUL.FTZ R29, R9.reuse, R92 ;  /* 0x0000005c091d7220 */ /* 0x050fe20000410000 */
[C---:B0-----:R-:W-:Y:S01]  /*31e20*/  FMUL.FTZ R31, R9.reuse, R94 ;  /* 0x0000005e091f7220 */ /* 0x041fe20000410000 */
[----:B------:R0:W-:Y:S04]  /*31e30*/  ST.E desc[UR4][R14.64+0x1e0], R7 ;  /* 0x0001e0070e007985 */ /* 0x0001e8000c101904 */
[----:B------:R1:W-:Y:S04]  /*31e40*/  ST.E desc[UR4][R14.64+0x1e4], R13 ;  /* 0x0001e40d0e007985 */ /* 0x0003e8000c101904 */
[----:B0-----:R-:W3:Y:S04]  /*31e50*/  LD.E R7, desc[UR6][R14.64+0x8] ;  /* 0x000008060e077980 */ /* 0x001ee8000c101900 */
[----:B-1----:R-:W4:Y:S01]  /*31e60*/  LD.E R13, desc[UR6][R14.64+0xc] ;  /* 0x00000c060e0d7980 */ /* 0x002f22000c101900 */
[----:B--2---:R-:W-:-:S05]  /*31e70*/  FMUL.FTZ R9, R9, R6 ;  /* 0x0000000609097220 */ /* 0x004fca0000410000 */
[----:B------:R0:W-:Y:S04]  /*31e80*/  ST.E desc[UR4][R14.64+0x1f4], R9 ;  /* 0x0001f4090e007985 */ /* 0x0001e8000c101904 */
[----:B0-----:R-:W2:Y:S01]  /*31e90*/  LD.E R9, desc[UR6][R14.64+0x18] ;  /* 0x000018060e097980 */ /* 0x001ea2000c101900 */
[C---:B---3--:R-:W-:Y:S01]  /*31ea0*/  FMUL.FTZ R7, R12.reuse, R7 ;  /* 0x000000070c077220 */ /* 0x048fe20000410000 */
[----:B----4-:R-:W-:-:S04]  /*31eb0*/  FMUL.FTZ R13, R12, R13 ;  /* 0x0000000d0c0d7220 */ /* 0x010fc80000410000 */
        /* <DEDUP_REMOVED lines=60> */
[----:B0-----:R-:W2:Y:S04]  /*32280*/  LD.E R9, desc[UR6][R14.64+0xbc] ;  /* 0x0000bc060e097980 */ /* 0x001ea8000c101900 */
[----:B------:R-:W-:Y:S04]  /*32290*/  ST.E desc[UR18][R14.64+0xf4], R33 ;  /* 0x0000f4210e007985 */ /* 0x000fe8000c101912 */
[----:B------:R-:W-:Y:S04]  /*322a0*/  ST.E desc[UR10][R14.64+0x114], R25 ;  /* 0x000114190e007985 */ /* 0x000fe8000c10190a */
[----:B------:R-:W-:Y:S04]  /*322b0*/  ST.E desc[UR12][R14.64+0x120], R27 ;  /* 0x0001201b0e007985 */ /* 0x000fe8000c10190c */
[----:B------:R-:W-:Y:S04]  /*322c0*/  ST.E desc[UR14][R14.64+0x124], R29 ;  /* 0x0001241d0e007985 */ /* 0x000fe8000c10190e */
[----:B------:R-:W-:Y:S04]  /*322d0*/  ST.E desc[UR16][R14.64+0x130], R31 ;  /* 0x0001301f0e007985 */ /* 0x000fe8000c101910 */
[----:B------:R-:W-:Y:S01]  /*322e0*/  ST.E desc[UR4][R14.64+0x1f0], R21 ;  /* 0x0001f0150e007985 */ /* 0x000fe2000c101904 */
[C---:B---3--:R-:W-:Y:S01]  /*322f0*/  FMUL.FTZ R7, R12.reuse, R7 ;  /* 0x000000070c077220 */ /* 0x048fe20000410000 */
[----:B----4-:R-:W-:-:S04]  /*32300*/  FMUL.FTZ R13, R12, R13 ;  /* 0x0000000d0c0d7220 */ /* 0x010fc80000410000 */
[----:B------:R0:W-:Y:S04]  /*32310*/  ST.E desc[UR4][R14.64+0xac], R7 ;  /* 0x0000ac070e007985 */ /* 0x0001e8000c101904 */
[----:B------:R1:W-:Y:S01]  /*32320*/  ST.E desc[UR4][R14.64+0xb8], R13 ;  /* 0x0000b80d0e007985 */ /* 0x0003e2000c101904 */
[----:B--2---:R-:W-:-:S05]  /*32330*/  FMUL.FTZ R9, R12, R9 ;  /* 0x000000090c097220 */ /* 0x004fca0000410000 */
[----:B------:R2:W-:Y:S04]  /*32340*/  ST.E desc[UR4][R14.64+0xbc], R9 ;  /* 0x0000bc090e007985 */ /* 0x0005e8000c101904 */
[----:B0-----:R-:W3:Y:S02]  /*32350*/  LD.E R7, desc[UR6][R14.64+0xc8] ;  /* 0x0000c8060e077980 */ /* 0x001ee4000c101900 */
[----:B---3--:R-:W-:-:S05]  /*32360*/  FMUL.FTZ R7, R12, R7 ;  /* 0x000000070c077220 */ /* 0x008fca0000410000 */
[----:B------:R0:W-:Y:S04]  /*32370*/  ST.E desc[UR4][R14.64+0xc8], R7 ;  /* 0x0000c8070e007985 */ /* 0x0001e8000c101904 */
[----:B-1----:R-:W3:Y:S02]  /*32380*/  LD.E R13, desc[UR6][R14.64+0xcc] ;  /* 0x0000cc060e0d7980 */ /* 0x002ee4000c101900 */
[----:B---3--:R-:W-:-:S05]  /*32390*/  FMUL.FTZ R13, R12, R13 ;  /* 0x0000000d0c0d7220 */ /* 0x008fca0000410000 */
[----:B------:R1:W-:Y:S04]  /*323a0*/  ST.E desc[UR4][R14.64+0xcc], R13 ;  /* 0x0000cc0d0e007985 */ /* 0x0003e8000c101904 */
[----:B--2---:R-:W2:Y:S02]  /*323b0*/  LD.E R9, desc[UR6][R14.64+0xd8] ;  /* 0x0000d8060e097980 */ /* 0x004ea4000c101900 */
        /* <DEDUP_REMOVED lines=109> */
[----:B------:R-:W-:Y:S04]  /*32a90*/  ST.E desc[UR4][R14.64+0x1f8], R21 ;  /* 0x0001f8150e007985 */ /* 0x000fe8000c101904 */
[----:B0-----:R-:W2:Y:S02]  /*32aa0*/  LD.E R7, desc[UR6][R14.64+0x1fc] ;  /* 0x0001fc060e077980 */ /* 0x001ea4000c101900 */
[----:B--2---:R-:W-:-:S05]  /*32ab0*/  FMUL.FTZ R25, R12, R7 ;  /* 0x000000070c197220 */ /* 0x004fca0000410000 */
[----:B------:R0:W-:Y:S04]  /*32ac0*/  ST.E desc[UR4][R14.64+0x1fc], R25 ;  /* 0x0001fc190e007985 */ /* 0x0001e8000c101904 */
[----:B------:R-:W2:Y:S04]  /*32ad0*/  LDL.64 R6, [R11+0x88] ;  /* 0x000088000b067983 */ /* 0x000ea80000100a00 */
[----:B-1----:R-:W3:Y:S04]  /*32ae0*/  LDL.64 R12, [R11] ;  /* 0x000000000b0c7983 */ /* 0x002ee80000100a00 */
[----:B------:R-:W4:Y:S04]  /*32af0*/  LDL.64 R8, [R11+0x90] ;  /* 0x000090000b087983 */ /* 0x000f280000100a00 */
[----:B--2---:R-:W2:Y:S04]  /*32b00*/  LD.E R27, desc[UR4][R6.64] ;  /* 0x00000004061b7980 */ /* 0x004ea8000c101900 */
[----:B---3--:R-:W3:Y:S04]  /*32b10*/  LD.E R13, desc[UR6][R12.64] ;  /* 0x000000060c0d7980 */ /* 0x008ee8000c101900 */
[----:B----4-:R-:W3:Y:S04]  /*32b20*/  LD.E.64 R8, desc[UR4][R8.64] ;  /* 0x0000000408087980 */ /* 0x010ee8000c101b00 */
[----:B--2---:R1:W-:Y:S04]  /*32b30*/  ST.E desc[UR8][R6.64], R27 ;  /* 0x0000001b06007985 */ /* 0x0043e8000c101908 */
[----:B0-----:R-:W2:Y:S04]  /*32b40*/  LD.E R15, desc[UR10][R6.64+0x4] ;  /* 0x0000040a060f7980 */ /* 0x001ea8000c101900 */
[----:B--2---:R0:W-:Y:S04]  /*32b50*/  ST.E desc[UR4][R6.64+0x4], R15 ;  /* 0x0000040f06007985 */ /* 0x0041e8000c101904 */
[----:B------:R-:W2:Y:S04]  /*32b60*/  LD.E R21, desc[UR6][R6.64+0x8] ;  /* 0x0000080606157980 */ /* 0x000ea8000c101900 */
[----:B--2---:R2:W-:Y:S04]  /*32b70*/  ST.E desc[UR4][R6.64+0x8], R21 ;  /* 0x0000081506007985 */ /* 0x0045e8000c101904 */
[----:B------:R-:W4:Y:S04]  /*32b80*/  LD.E R25, desc[UR6][R6.64+0xc] ;  /* 0x00000c0606197980 */ /* 0x000f28000c101900 */
[----:B----4-:R4:W-:Y:S04]  /*32b90*/  ST.E desc[UR4][R6.64+0xc], R25 ;  /* 0x00000c1906007985 */ /* 0x0109e8000c101904 */
[----:B-1----:R-:W3:Y:S04]  /*32ba0*/  LD.E R27, desc[UR6][R6.64+0x10] ;  /* 0x00001006061b7980 */ /* 0x002ee8000c101900 */
[----:B---3--:R1:W-:Y:S04]  /*32bb0*/  ST.E desc[UR4][R6.64+0x10], R27 ;  /* 0x0000101b06007985 */ /* 0x0083e8000c101904 */
[----:B0-----:R-:W3:Y:S04]  /*32bc0*/  LD.E R15, desc[UR6][R6.64+0x14] ;  /* 0x00001406060f7980 */ /* 0x001ee8000c101900 */
[----:B---3--:R0:W-:Y:S04]  /*32bd0*/  ST.E desc[UR4][R6.64+0x14], R15 ;  /* 0x0000140f06007985 */ /* 0x0081e8000c101904 */
[----:B--2---:R-:W2:Y:S04]  /*32be0*/  LD.E R21, desc[UR6][R6.64+0x18] ;  /* 0x0000180606157980 */ /* 0x004ea8000c101900 */
[----:B--2---:R2:W-:Y:S04]  /*32bf0*/  ST.E desc[UR4][R6.64+0x18], R21 ;  /* 0x0000181506007985 */ /* 0x0045e8000c101904 */
[----:B----4-:R-:W3:Y:S04]  /*32c00*/  LD.E R25, desc[UR6][R6.64+0x1c] ;  /* 0x00001c0606197980 */ /* 0x010ee8000c101900 */
[----:B---3--:R3:W-:Y:S04]  /*32c10*/  ST.E desc[UR4][R6.64+0x1c], R25 ;  /* 0x00001c1906007985 */ /* 0x0087e8000c101904 */
[----:B-1----:R-:W4:Y:S04]  /*32c20*/  LD.E R27, desc[UR6][R6.64+0x20] ;  /* 0x00002006061b7980 */ /* 0x002f28000c101900 */
[----:B----4-:R1:W-:Y:S04]  /*32c30*/  ST.E desc[UR4][R6.64+0x20], R27 ;  /* 0x0000201b06007985 */ /* 0x0103e8000c101904 */
[----:B0-----:R-:W4:Y:S04]  /*32c40*/  LD.E R15, desc[UR6][R6.64+0x24] ;  /* 0x00002406060f7980 */ /* 0x001f28000c101900 */
[----:B----4-:R0:W-:Y:S04]  /*32c50*/  ST.E desc[UR4][R6.64+0x24], R15 ;  /* 0x0000240f06007985 */ /* 0x0101e8000c101904 */
[----:B--2---:R-:W2:Y:S04]  /*32c60*/  LD.E R21, desc[UR6][R6.64+0x28] ;  /* 0x0000280606157980 */ /* 0x004ea8000c101900 */
[----:B--2---:R2:W-:Y:S04]  /*32c70*/  ST.E desc[UR4][R6.64+0x28], R21 ;  /* 0x0000281506007985 */ /* 0x0045e8000c101904 */
[----:B---3--:R-:W3:Y:S04]  /*32c80*/  LD.E R25, desc[UR6][R6.64+0x2c] ;  /* 0x00002c0606197980 */ /* 0x008ee8000c101900 */
        /* <DEDUP_REMOVED lines=226> */
[----:B----4-:R-:W-:Y:S04]  /*33ab0*/  ST.E desc[UR4][R6.64+0x1f0], R27 ;  /* 0x0001f01b06007985 */ /* 0x010fe8000c101904 */
[----:B0-----:R-:W4:Y:S04]  /*33ac0*/  LD.E R15, desc[UR6][R6.64+0x1f4] ;  /* 0x0001f406060f7980 */ /* 0x001f28000c101900 */
[----:B----4-:R-:W-:Y:S04]  /*33ad0*/  ST.E desc[UR4][R6.64+0x1f4], R15 ;  /* 0x0001f40f06007985 */ /* 0x010fe8000c101904 */
[----:B--2---:R-:W2:Y:S01]  /*33ae0*/  LD.E R21, desc[UR6][R6.64+0x1f8] ;  /* 0x0001f80606157980 */ /* 0x004ea2000c101900 */
[----:B------:R-:W-:-:S02]  /*33af0*/  R2UR UR30, R4 ;  /* 0x00000000041e72ca */ /* 0x000fc400000e0000 */
[C---:B------:R-:W-:Y:S02]  /*33b00*/  R2UR UR31, R5.reuse ;  /* 0x00000000051f72ca */ /* 0x040fe400000e0000 */
[C---:B------:R-:W-:Y:S02]  /*33b10*/  R2UR UR28, R4.reuse ;  /* 0x00000000041c72ca */ /* 0x040fe400000e0000 */
[C---:B------:R-:W-:Y:S02]  /*33b20*/  R2UR UR29, R5.reuse ;  /* 0x00000000051d72ca */ /* 0x040fe400000e0000 */
[C---:B------:R-:W-:Y:S02]  /*33b30*/  R2UR UR26, R4.reuse ;  /* 0x00000000041a72ca */ /* 0x040fe400000e0000 */
[----:B------:R-:W-:Y:S01]  /*33b40*/  R2UR UR27, R5 ;  /* 0x00000000051b72ca */ /* 0x000fe200000e0000 */
[----:B--2---:R-:W-:Y:S04]  /*33b50*/  ST.E desc[UR4][R6.64+0x1f8], R21 ;  /* 0x0001f81506007985 */ /* 0x004fe8000c101904 */
[----:B---3--:R-:W2:Y:S01]  /*33b60*/  LD.E R25, desc[UR6][R6.64+0x1fc] ;  /* 0x0001fc0606197980 */ /* 0x008ea2000c101900 */
[----:B------:R-:W-:-:S02]  /*33b70*/  R2UR UR24, R4 ;  /* 0x00000000041872ca */ /* 0x000fc400000e0000 */
[C---:B------:R-:W-:Y:S02]  /*33b80*/  R2UR UR25, R5.reuse ;  /* 0x00000000051972ca */ /* 0x040fe400000e0000 */
[C---:B------:R-:W-:Y:S02]  /*33b90*/  R2UR UR22, R4.reuse ;  /* 0x00000000041672ca */ /* 0x040fe400000e0000 */
[C---:B------:R-:W-:Y:S02]  /*33ba0*/  R2UR UR23, R5.reuse ;  /* 0x00000000051772ca */ /* 0x040fe400000e0000 */
[C---:B------:R-:W-:Y:S02]  /*33bb0*/  R2UR UR20, R4.reuse ;  /* 0x00000000041472ca */ /* 0x040fe400000e0000 */
[----:B------:R-:W-:Y:S02]  /*33bc0*/  R2UR UR21, R5 ;  /* 0x00000000051572ca */ /* 0x000fe400000e0000 */
        /* <DEDUP_REMOVED lines=16> */
[----:B------:R-:W-:Y:S02]  /*33cd0*/  R2UR UR32, R4 ;  /* 0x00000000042072ca */ /* 0x000fe400000e0000 */
[----:B------:R-:W-:Y:S01]  /*33ce0*/  R2UR UR33, R5 ;  /* 0x00000000052172ca */ /* 0x000fe200000e0000 */
[----:B--2---:R0:W-:Y:S04]  /*33cf0*/  ST.E desc[UR4][R6.64+0x1fc], R25 ;  /* 0x0001fc1906007985 */ /* 0x0041e8000c101904 */
[----:B------:R-:W2:Y:S04]  /*33d00*/  LD.E R24, desc[UR30][R6.64] ;  /* 0x0000001e06187980 */ /* 0x000ea8000c101900 */
[----:B------:R-:W2:Y:S04]  /*33d10*/  LD.E R26, desc[UR26][R6.64+0x8] ;  /* 0x0000081a061a7980 */ /* 0x000ea8000c101900 */
[----:B0-----:R-:W2:Y:S04]  /*33d20*/  LD.E R25, desc[UR28][R6.64+0x4] ;  /* 0x0000041c06197980 */ /* 0x001ea8000c101900 */
[----:B------:R-:W2:Y:S04]  /*33d30*/  LD.E R27, desc[UR24][R6.64+0xc] ;  /* 0x00000c18061b7980 */ /* 0x000ea8000c101900 */
        /* <DEDUP_REMOVED lines=123> */
[----:B------:R-:W2:Y:S01]  /*344f0*/  LD.E R151, desc[UR10][R6.64+0x1fc] ;  /* 0x0001fc0a06977980 */ /* 0x000ea2000c101900 */
[----:B------:R-:W-:Y:S01]  /*34500*/  IMAD R8, R13, 0x1000, R8 ;  /* 0x000010000d087824 */ /* 0x000fe200078e0208 */
[----:B------:R-:W-:-:S04]  /*34510*/  R2UR UR7, R9 ;  /* 0x00000000090772ca */ /* 0x000fc800000e0000 */
[----:B------:R-:W-:Y:S02]  /*34520*/  R2UR UR6, R8 ;  /* 0x00000000080672ca */ /* 0x000fe400000e0000 */
        /* <DEDUP_REMOVED lines=42> */
[----:B------:R-:W-:Y:S02]  /*347d0*/  R2UR UR30, R4 ;  /* 0x00000000041e72ca */ /* 0x000fe400000e0000 */
[----:B------:R-:W-:Y:S01]  /*347e0*/  R2UR UR31, R5 ;  /* 0x00000000051f72ca */ /* 0x000fe200000e0000 */
[----:B--2---:R-:W-:-:S06]  /*347f0*/  WARPGROUP.ARRIVE ;  /* 0x00000000000079c5 */ /* 0x004fcc0000000000 */
[----:B------:R-:W-:Y:S01]  /*34800*/  HGMMA.64x256x16.F32 R24, R152, gdesc[UR4].tnspB, R24, gsb0 ;  /* 0x43e0000498187df0 */ /* 0x000fe20008000818 */
[----:B------:R-:W-:Y:S02]  /*34810*/  VIADD R12, R8, 0x80 ;  /* 0x00000080080c7836 */ /* 0x000fe40000000000 */
[----:B------:R-:W-:-:S03]  /*34820*/  IMAD.MOV.U32 R13, RZ, RZ, R9 ;  /* 0x000000ffff0d7224 */ /* 0x000fc600078e0009 */
[----:B------:R-:W-:Y:S02]  /*34830*/  R2UR UR6, R12 ;  /* 0x000000000c0672ca */ /* 0x000fe400000e0000 */
[----:B------:R-:W-:Y:S01]  /*34840*/  R2UR UR7, R13 ;  /* 0x000000000d0772ca */ /* 0x000fe200000e0000 */
[----:B------:R-:W-:Y:S02]  /*34850*/  WARPGROUP.DEPBAR.LE gsb0, 0x0 ;  /* 0x00008000000079c5 */ /* 0x000fe40000010000 */
[----:B------:R-:W-:Y:S04]  /*34860*/  ST.E desc[UR32][R6.64], R24 ;  /* 0x0000001806007985 */ /* 0x000fe8000c101920 */
[----:B------:R-:W-:Y:S04]  /*34870*/  ST.E desc[UR34][R6.64+0x4], R25 ;  /* 0x0000041906007985 */ /* 0x000fe8000c101922 */
[----:B------:R-:W-:Y:S04]  /*34880*/  ST.E desc[UR44][R6.64+0x8], R26 ;  /* 0x0000081a06007985 */ /* 0x000fe8000c10192c */
[----:B------:R-:W-:Y:S04]  /*34890*/  ST.E desc[UR46][R6.64+0xc], R27 ;  /* 0x00000c1b06007985 */ /* 0x000fe8000c10192e */
[----:B------:R-:W-:Y:S04]  /*348a0*/  ST.E desc[UR48][R6.64+0x10], R28 ;  /* 0x0000101c06007985 */ /* 0x000fe8000c101930 */
[----:B------:R-:W-:Y:S01]  /*348b0*/  ST.E desc[UR50][R6.64+0x14], R29 ;  /* 0x0000141d06007985 */ /* 0x000fe2000c101932 */
[----:B------:R-:W-:-:S03]  /*348c0*/  R2UR UR32, R4 ;  /* 0x00000000042072ca */ /* 0x000fc600000e0000 */
[----:B------:R-:W-:Y:S01]  /*348d0*/  ST.E desc[UR52][R6.64+0x18], R30 ;  /* 0x0000181e06007985 */ /* 0x000fe2000c101934 */
[----:B------:R-:W-:-:S03]  /*348e0*/  R2UR UR33, R5 ;  /* 0x00000000052172ca */ /* 0x000fc600000e0000 */
[----:B------:R-:W-:Y:S01]  /*348f0*/  ST.E desc[UR54][R6.64+0x1c], R31 ;  /* 0x00001c1f06007985 */ /* 0x000fe2000c101936 */
[----:B------:R-:W-:-:S03]  /*34900*/  R2UR UR34, R4 ;  /* 0x00000000042272ca */ /* 0x000fc600000e0000 */
[----:B------:R-:W-:Y:S01]  /*34910*/  ST.E desc[UR56][R6.64+0x20], R32 ;  /* 0x0000202006007985 */ /* 0x000fe2000c101938 */
[----:B------:R-:W-:-:S03]  /*34920*/  R2UR UR35, R5 ;  /* 0x00000000052372ca */ /* 0x000fc600000e0000 */
[----:B------:R-:W-:Y:S01]  /*34930*/  ST.E desc[UR4][R6.64+0x24], R33 ;  /* 0x0000242106007985 */ /* 0x000fe2000c101904 */
[C---:B------:R-:W-:Y:S02]  /*34940*/  R2UR UR44, R4.reuse ;  /* 0x00000000042c72ca */ /* 0x040fe400000e0000 */
[C---:B------:R-:W-:Y:S01]  /*34950*/  R2UR UR45, R5.reuse ;  /* 0x00000000052d72ca */ /* 0x040fe200000e0000 */
[----:B------:R-:W-:Y:S01]  /*34960*/  ST.E desc[UR8][R6.64+0x28], R34 ;  /* 0x0000282206007985 */ /* 0x000fe2000c101908 */
[C---:B------:R-:W-:Y:S02]  /*34970*/  R2UR UR46, R4.reuse ;  /* 0x00000000042e72ca */ /* 0x040fe400000e0000 */
[C---:B------:R-:W-:Y:S01]  /*34980*/  R2UR UR47, R5.reuse ;  /* 0x00000000052f72ca */ /* 0x040fe200000e0000 */
[----:B------:R-:W-:Y:S01]  /*34990*/  ST.E desc[UR10][R6.64+0x2c], R35 ;  /* 0x00002c2306007985 */ /* 0x000fe2000c10190a */
[C---:B------:R-:W-:Y:S02]  /*349a0*/  R2UR UR48, R4.reuse ;  /* 0x00000000043072ca */ /* 0x040fe400000e0000 */
[----:B------:R-:W-:Y:S01]  /*349b0*/  R2UR UR49, R5 ;  /* 0x00000000053172ca */ /* 0x000fe200000e0000 */
[----:B------:R-:W-:Y:S01]  /*349c0*/  ST.E desc[UR12][R6.64+0x30], R36 ;  /* 0x0000302406007985 */ /* 0x000fe2000c10190c */
[----:B------:R-:W-:-:S02]  /*349d0*/  R2UR UR50, R4 ;  /* 0x00000000043272ca */ /* 0x000fc400000e0000 */
        /* <DEDUP_REMOVED lines=299> */
[----:B------:R-:W-:Y:S02]  /*35c90*/  R2UR UR22, R4 ;  /* 0x00000000041672ca */ /* 0x000fe400000e0000 */
[----:B------:R-:W-:Y:S01]  /*35ca0*/  R2UR UR23, R5 ;  /* 0x00000000051772ca */ /* 0x000fe200000e0000 */
[----:B------:R-:W-:Y:S04]  /*35cb0*/  ST.E desc[UR46][R6.64+0x1c4], R137 ;  /* 0x0001c48906007985 */ /* 0x000fe8000c10192e */
        /* <DEDUP_REMOVED lines=13> */
[----:B------:R0:W-:Y:S02]  /*35d90*/  ST.E desc[UR22][R6.64+0x1fc], R151 ;  /* 0x0001fc9706007985 */ /* 0x0001e4000c101916 */
[----:B0-----:R-:W-:-:S06]  /*35da0*/  WARPGROUP.ARRIVE ;  /* 0x00000000000079c5 */ /* 0x001fcc0000000000 */
[----:B------:R-:W-:Y:S01]  /*35db0*/  HGMMA.64x256x16.F32 R24, R156, gdesc[UR4].tnspB, R24, gsb0 ;  /* 0x43e000049c187df0 */ /* 0x000fe20008000818 */
        /* <DEDUP_REMOVED lines=42> */
[----:B------:R-:W-:Y:S02]  /*36060*/  R2UR UR30, R4 ;  /* 0x00000000041e72ca */ /* 0x000fe400000e0000 */
[----:B------:R-:W-:Y:S01]  /*36070*/  R2UR UR31, R5 ;  /* 0x00000000051f72ca */ /* 0x000fe200000e0000 */
        /* <DEDUP_REMOVED lines=391> */
[----:B------:R-:W-:Y:S01]  /*378f0*/  VIADD R8, R8, 0x180 ;  /* 0x0000018008087836 */ /* 0x000fe20000000000 */
[----:B------:R-:W-:-:S04]  /*37900*/  R2UR UR7, R9 ;  /* 0x00000000090772ca */ /* 0x000fc800000e0000 */
        /* <DEDUP_REMOVED lines=365> */
[----:B------:R-:W-:Y:S01]  /*38fe0*/  R2UR UR25, R5 ;  /* 0x00000000051972ca */ /* 0x000fe200000e0000 */
[----:B------:R-:W-:Y:S02]  /*38ff0*/  WARPGROUP.DEPBAR.LE gsb0, 0x0 ;  /* 0x00008000000079c5 */ /* 0x000fe40000010000 */
[----:B------:R-:W-:Y:S01]  /*39000*/  ST.E desc[UR4][R6.64], R24 ;  /* 0x0000001806007985 */ /* 0x000fe2000c101904 */
[----:B------:R-:W-:-:S02]  /*39010*/  R2UR UR4, R4 ;  /* 0x00000000040472ca */ /* 0x000fc400000e0000 */
[----:B------:R-:W-:Y:S01]  /*39020*/  R2UR UR5, R5 ;  /* 0x00000000050572ca */ /* 0x000fe200000e0000 */
[----:B------:R-:W-:Y:S04]  /*39030*/  ST.E desc[UR6][R6.64+0x4], R25 ;  /* 0x0000041906007985 */ /* 0x000fe8000c101906 */
[----:B------:R-:W-:Y:S04]  /*39040*/  ST.E desc[UR8][R6.64+0x8], R26 ;  /* 0x0000081a06007985 */ /* 0x000fe8000c101908 */
[----:B------:R-:W-:Y:S01]  /*39050*/  ST.E desc[UR10][R6.64+0xc], R27 ;  /* 0x00000c1b06007985 */ /* 0x000fe2000c10190a */
[----:B------:R-:W-:-:S03]  /*39060*/  R2UR UR6, R4 ;  /* 0x00000000040672ca */ /* 0x000fc600000e0000 */
[----:B------:R-:W-:Y:S01]  /*39070*/  ST.E desc[UR12][R6.64+0x10], R28 ;  /* 0x0000101c06007985 */ /* 0x000fe2000c10190c */
[----:B------:R-:W-:-:S03]  /*39080*/  R2UR UR7, R5 ;  /* 0x00000000050772ca */ /* 0x000fc600000e0000 */
        /* <DEDUP_REMOVED lines=21> */
[C---:B------:R-:W-:Y:S02]  /*391e0*/  R2UR UR20, R4.reuse ;  /* 0x00000000041472ca */ /* 0x040fe400000e0000 */
[----:B------:R-:W-:Y:S01]  /*391f0*/  R2UR UR21, R5 ;  /* 0x00000000051572ca */ /* 0x000fe200000e0000 */
[----:B------:R-:W-:Y:S01]  /*39200*/  ST.E desc[UR6][R6.64+0x30], R36 ;  /* 0x0000302406007985 */ /* 0x000fe2000c101906 */
[----:B------:R-:W-:-:S02]  /*39210*/  R2UR UR22, R4 ;  /* 0x00000000041672ca */ /* 0x000fc400000e0000 */
[C---:B------:R-:W-:Y:S02]  /*39220*/  R2UR UR23, R5.reuse ;  /* 0x00000000051772ca */ /* 0x040fe400000e0000 */
[C---:B------:R-:W-:Y:S02]  /*39230*/  R2UR UR24, R4.reuse ;  /* 0x00000000041872ca */ /* 0x040fe400000e0000 */
[C---:B------:R-:W-:Y:S02]  /*39240*/  R2UR UR25, R5.reuse ;  /* 0x00000000051972ca */ /* 0x040fe400000e0000 */
[C---:B------:R-:W-:Y:S02]  /*39250*/  R2UR UR6, R4.reuse ;  /* 0x00000000040672ca */ /* 0x040fe400000e0000 */
[----:B------:R-:W-:Y:S01]  /*39260*/  R2UR UR7, R5 ;  /* 0x00000000050772ca */ /* 0x000fe200000e0000 */
[----:B------:R-:W-:Y:S01]  /*39270*/  ST.E desc[UR8][R6.64+0x34], R37 ;  /* 0x0000342506007985 */ /* 0x000fe2000c101908 */
[----:B------:R-:W-:-:S02]  /*39280*/  R2UR UR8, R4 ;  /* 0x00000000040872ca */ /* 0x000fc400000e0000 */
[----:B------:R-:W-:Y:S01]  /*39290*/  R2UR UR9, R5 ;  /* 0x00000000050972ca */ /* 0x000fe200000e0000 */
        /* <DEDUP_REMOVED lines=28> */
[C---:B------:R-:W-:Y:S01]  /*39460*/  R2UR UR21, R5.reuse ;  /* 0x00000000051572ca */ /* 0x040fe200000e0000 */
[----:B------:R-:W-:Y:S01]  /*39470*/  ST.E desc[UR4][R6.64+0x64], R49 ;  /* 0x0000643106007985 */ /* 0x000fe2000c101904 */
[C---:B------:R-:W-:Y:S02]  /*39480*/  R2UR UR22, R4.reuse ;  /* 0x00000000041672ca */ /* 0x040fe400000e0000 */
[C---:B------:R-:W-:Y:S01]  /*39490*/  R2UR UR23, R5.reuse ;  /* 0x00000000051772ca */ /* 0x040fe200000e0000 */
[----:B------:R-:W-:Y:S01]  /*394a0*/  ST.E desc[UR6][R6.64+0x68], R50 ;  /* 0x0000683206007985 */ /* 0x000fe2000c101906 */
[C---:B------:R-:W-:Y:S02]  /*394b0*/  R2UR UR24, R4.reuse ;  /* 0x00000000041872ca */ /* 0x040fe400000e0000 */
[----:B------:R-:W-:Y:S02]  /*394c0*/  R2UR UR25, R5 ;  /* 0x00000000051972ca */ /* 0x000fe400000e0000 */
[----:B------:R-:W-:-:S02]  /*394d0*/  R2UR UR4, R4 ;  /* 0x00000000040472ca */ /* 0x000fc400000e0000 */
[C---:B------:R-:W-:Y:S02]  /*394e0*/  R2UR UR5, R5.reuse ;  /* 0x00000000050572ca */ /* 0x040fe400000e0000 */
[C---:B------:R-:W-:Y:S02]  /*394f0*/  R2UR UR6, R4.reuse ;  /* 0x00000000040672ca */ /* 0x040fe400000e0000 */
        /* <DEDUP_REMOVED lines=9> */
[----:B------:R-:W-:Y:S04]  /*39590*/  ST.E desc[UR20][R6.64+0x84], R57 ;  /* 0x0000843906007985 */ /* 0x000fe8000c101914 */
[----:B------:R-:W-:Y:S04]  /*395a0*/  ST.E desc[UR22][R6.64+0x88], R58 ;  /* 0x0000883a06007985 */ /* 0x000fe8000c101916 */
[----:B------:R-:W-:Y:S01]  /*395b0*/  ST.E desc[UR24][R6.64+0x8c], R59 ;  /* 0x00008c3b06007985 */ /* 0x000fe2000c101918 */
[----:B------:R-:W-:-:S03]  /*395c0*/  R2UR UR10, R4 ;  /* 0x00000000040a72ca */ /* 0x000fc600000e0000 */
[----:B------:R-:W-:Y:S01]  /*395d0*/  ST.E desc[UR4][R6.64+0x90], R60 ;  /* 0x0000903c06007985 */ /* 0x000fe2000c101904 */
[C---:B------:R-:W-:Y:S02]  /*395e0*/  R2UR UR4, R4.reuse ;  /* 0x00000000040472ca */ /* 0x040fe400000e0000 */
[C---:B------:R-:W-:Y:S01]  /*395f0*/  R2UR UR5, R5.reuse ;  /* 0x00000000050572ca */ /* 0x040fe200000e0000 */
[----:B------:R-:W-:Y:S01]  /*39600*/  ST.E desc[UR6][R6.64+0x94], R61 ;  /* 0x0000943d06007985 */ /* 0x000fe2000c101906 */
        /* <DEDUP_REMOVED lines=267> */
[----:B------:R-:W2:Y:S01]  /*3a6c0*/  LD.E R21, desc[UR28][R6.64+0x1fc] ;  /* 0x0001fc1c06157980 */ /* 0x000ea2000c101900 */
[----:B------:R-:W-:-:S02]  /*3a6d0*/  R2UR UR6, R4 ;  /* 0x00000000040672ca */ /* 0x000fc400000e0000 */
[C---:B------:R-:W-:Y:S02]  /*3a6e0*/  R2UR UR7, R5.reuse ;  /* 0x00000000050772ca */ /* 0x040fe400000e0000 */
[----:B------:R-:W-:Y:S02]  /*3a6f0*/  R2UR UR4, R4 ;  /* 0x00000000040472ca */ /* 0x000fe400000e0000 */
[----:B------:R-:W-:-:S09]  /*3a700*/  R2UR UR5, R5 ;  /* 0x00000000050572ca */ /* 0x000fd200000e0000 */
[----:B--2---:R0:W-:Y:S04]  /*3a710*/  ST.E desc[UR6][R6.64+0x1fc], R21 ;  /* 0x0001fc1506007985 */ /* 0x0041e8000c101906 */
[----:B------:R-:W2:Y:S01]  /*3a720*/  LD.E R9, desc[UR4][R6.64] ;  /* 0x0000000406097980 */ /* 0x000ea2000c101900 */
[C---:B------:R-:W-:Y:S02]  /*3a730*/  R2UR UR4, R4.reuse ;  /* 0x00000000040472ca */ /* 0x040fe400000e0000 */
        /* <DEDUP_REMOVED lines=10> */
[----:B------:R-:W3:Y:S01]  /*3a7e0*/  LD.E R15, desc[UR6][R6.64+0x8] ;  /* 0x00000806060f7980 */ /* 0x000ee2000c101900 */
[C---:B------:R-:W-:Y:S02]  /*3a7f0*/  R2UR UR4, R4.reuse ;  /* 0x00000000040472ca */ /* 0x040fe400000e0000 */
[C---:B------:R-:W-:Y:S02]  /*3a800*/  R2UR UR5, R5.reuse ;  /* 0x00000000050572ca */ /* 0x040fe400000e0000 */
[----:B------:R-:W-:Y:S02]  /*3a810*/  R2UR UR6, R4 ;  /* 0x00000000040672ca */ /* 0x000fe400000e0000 */
[----:B------:R-:W-:-:S09]  /*3a820*/  R2UR UR7, R5 ;  /* 0x00000000050772ca */ /* 0x000fd200000e0000 */
[----:B---3--:R3:W-:Y:S04]  /*3a830*/  ST.E desc[UR4][R6.64+0x8], R15 ;  /* 0x0000080f06007985 */ /* 0x0087e8000c101904 */
[----:B0-----:R-:W4:Y:S01]  /*3a840*/  LD.E R21, desc[UR6][R6.64+0xc] ;  /* 0x00000c0606157980 */ /* 0x001f22000c101900 */
[C---:B------:R-:W-:Y:S02]  /*3a850*/  R2UR UR4, R4.reuse ;  /* 0x00000000040472ca */ /* 0x040fe400000e0000 */
[C---:B------:R-:W-:Y:S02]  /*3a860*/  R2UR UR5, R5.reuse ;  /* 0x00000000050572ca */ /* 0x040fe400000e0000 */
[----:B------:R-:W-:Y:S02]  /*3a870*/  R2UR UR6, R4 ;  /* 0x00000000040672ca */ /* 0x000fe400000e0000 */
[----:B------:R-:W-:-:S09]  /*3a880*/  R2UR UR7, R5 ;  /* 0x00000000050772ca */ /* 0x000fd200000e0000 */
[----:B----4-:R0:W-:Y:S04]  /*3a890*/  ST.E desc[UR4][R6.64+0xc], R21 ;  /* 0x00000c1506007985 */ /* 0x0101e8000c101904 */
[----:B-1----:R-:W4:Y:S01]  /*3a8a0*/  LD.E R9, desc[UR6][R6.64+0x10] ;  /* 0x0000100606097980 */ /* 0x002f22000c101900 */
[C---:B------:R-:W-:Y:S02]  /*3a8b0*/  R2UR UR4, R4.reuse ;  /* 0x00000000040472ca */ /* 0x040fe400000e0000 */
[C---:B------:R-:W-:Y:S02]  /*3a8c0*/  R2UR UR5, R5.reuse ;  /* 0x00000000050572ca */ /* 0x040fe400000e0000 */
[----:B------:R-:W-:Y:S02]  /*3a8d0*/  R2UR UR6, R4 ;  /* 0x00000000040672ca */ /* 0x000fe400000e0000 */
[----:B------:R-:W-:-:S09]  /*3a8e0*/  R2UR UR7, R5 ;  /* 0x00000000050772ca */ /* 0x000fd200000e0000 */
[----:B----4-:R1:W-:Y:S04]  /*3a8f0*/  ST.E desc[UR4][R6.64+0x10], R9 ;  /* 0x0000100906007985 */ /* 0x0103e8000c101904 */
[----:B--2---:R-:W2:Y:S01]  /*3a900*/  LD.E R13, desc[UR6][R6.64+0x14] ;  /* 0x00001406060d7980 */ /* 0x004ea2000c101900 */
[C---:B------:R-:W-:Y:S02]  /*3a910*/  R2UR UR4, R4.reuse ;  /* 0x00000000040472ca */ /* 0x040fe400000e0000 */
[C---:B------:R-:W-:Y:S02]  /*3a920*/  R2UR UR5, R5.reuse ;  /* 0x00000000050572ca */ /* 0x040fe400000e0000 */
[----:B------:R-:W-:Y:S02]  /*3a930*/  R2UR UR6, R4 ;  /* 0x00000000040672ca */ /* 0x000fe400000e0000 */
[----:B------:R-:W-:-:S09]  /*3a940*/  R2UR UR7, R5 ;  /* 0x00000000050772ca */ /* 0x000fd200000e0000 */
[----:B--2---:R2:W-:Y:S04]  /*3a950*/  ST.E desc[UR4][R6.64+0x14], R13 ;  /* 0x0000140d06007985 */ /* 0x0045e8000c101904 */
[----:B---3--:R-:W3:Y:S01]  /*3a960*/  LD.E R15, desc[UR6][R6.64+0x18] ;  /* 0x00001806060f7980 */ /* 0x008ee2000c101900 */
        /* <DEDUP_REMOVED lines=694> */
[----:B--2---:R-:W-:Y:S04]  /*3d4d0*/  ST.E desc[UR4][R6.64+0x1e4], R13 ;  /* 0x0001e40d06007985 */ /* 0x004fe8000c101904 */
[----:B---3--:R-:W2:Y:S01]  /*3d4e0*/  LD.E R15, desc[UR6][R6.64+0x1e8] ;  /* 0x0001e806060f7980 */ /* 0x008ea2000c101900 */
[C---:B------:R-:W-:Y:S02]  /*3d4f0*/  R2UR UR4, R4.reuse ;  /* 0x00000000040472ca */ /* 0x040fe400000e0000 */
[C---:B------:R-:W-:Y:S02]  /*3d500*/  R2UR UR5, R5.reuse ;  /* 0x00000000050572ca */ /* 0x040fe400000e0000 */
[----:B------:R-:W-:Y:S02]  /*3d510*/  R2UR UR6, R4 ;  /* 0x00000000040672ca */ /* 0x000fe400000e0000 */
[----:B------:R-:W-:-:S09]  /*3d520*/  R2UR UR7, R5 ;  /* 0x00000000050772ca */ /* 0x000fd200000e0000 */
[----:B--2---:R2:W-:Y:S04]  /*3d530*/  ST.E desc[UR4][R6.64+0x1e8], R15 ;  /* 0x0001e80f06007985 */ /* 0x0045e8000c101904 */
[----:B0-----:R-:W3:Y:S01]  /*3d540*/  LD.E R21, desc[UR6][R6.64+0x1ec] ;  /* 0x0001ec0606157980 */ /* 0x001ee2000c101900 */
[C---:B------:R-:W-:Y:S02]  /*3d550*/  R2UR UR4, R4.reuse ;  /* 0x00000000040472ca */ /* 0x040fe400000e0000 */
[C---:B------:R-:W-:Y:S02]  /*3d560*/  R2UR UR5, R5.reuse ;  /* 0x00000000050572ca */ /* 0x040fe400000e0000 */
[----:B------:R-:W-:Y:S02]  /*3d570*/  R2UR UR6, R4 ;  /* 0x00000000040672ca */ /* 0x000fe400000e0000 */
[----:B------:R-:W-:-:S09]  /*3d580*/  R2UR UR7, R5 ;  /* 0x00000000050772ca */ /* 0x000fd200000e0000 */
[----:B---3--:R-:W-:Y:S04]  /*3d590*/  ST.E desc[UR4][R6.64+0x1ec], R21 ;  /* 0x0001ec1506007985 */ /* 0x008fe8000c101904 */
[----:B-1----:R-:W3:Y:S01]  /*3d5a0*/  LD.E R9, desc[UR6][R6.64+0x1f0] ;  /* 0x0001f00606097980 */ /* 0x002ee2000c101900 */
[C---:B------:R-:W-:Y:S02]  /*3d5b0*/  R2UR UR4, R4.reuse ;  /* 0x00000000040472ca */ /* 0x040fe400000e0000 */
[C---:B------:R-:W-:Y:S02]  /*3d5c0*/  R2UR UR5, R5.reuse ;  /* 0x00000000050572ca */ /* 0x040fe400000e0000 */
[----:B------:R-:W-:Y:S02]  /*3d5d0*/  R2UR UR6, R4 ;  /* 0x00000000040672ca */ /* 0x000fe400000e0000 */
[----:B------:R-:W-:-:S09]  /*3d5e0*/  R2UR UR7, R5 ;  /* 0x00000000050772ca */ /* 0x000fd200000e0000 */
[----:B---3--:R0:W-:Y:S04]  /*3d5f0*/  ST.E desc[UR4][R6.64+0x1f0], R9 ;  /* 0x0001f00906007985 */ /* 0x0081e8000c101904 */
[----:B------:R-:W3:Y:S01]  /*3d600*/  LD.E R25, desc[UR6][R6.64+0x1f4] ;  /* 0x0001f40606197980 */ /* 0x000ee2000c101900 */
[C---:B------:R-:W-:Y:S02]  /*3d610*/  R2UR UR4, R4.reuse ;  /* 0x00000000040472ca */ /* 0x040fe400000e0000 */
[C---:B------:R-:W-:Y:S02]  /*3d620*/  R2UR UR5, R5.reuse ;  /* 0x00000000050572ca */ /* 0x040fe400000e0000 */
[----:B------:R-:W-:Y:S02]  /*3d630*/  R2UR UR6, R4 ;  /* 0x00000000040672ca */ /* 0x000fe400000e0000 */
[----:B------:R-:W-:-:S09]  /*3d640*/  R2UR UR7, R5 ;  /* 0x00000000050772ca */ /* 0x000fd200000e0000 */
[----:B---3--:R1:W-:Y:S04]  /*3d650*/  ST.E desc[UR4][R6.64+0x1f4], R25 ;  /* 0x0001f41906007985 */ /* 0x0083e8000c101904 */
[----:B--2---:R-:W2:Y:S01]  /*3d660*/  LD.E R15, desc[UR6][R6.64+0x1f8] ;  /* 0x0001f806060f7980 */ /* 0x004ea2000c101900 */
[----:B------:R-:W-:Y:S02]  /*3d670*/  R2UR UR4, R4 ;  /* 0x00000000040472ca */ /* 0x000fe400000e0000 */
[----:B------:R-:W-:-:S13]  /*3d680*/  R2UR UR5, R5 ;  /* 0x00000000050572ca */ /* 0x000fda00000e0000 */
[----:B--2---:R1:W-:Y:S01]  /*3d690*/  ST.E desc[UR4][R6.64+0x1f8], R15 ;  /* 0x0001f80f06007985 */ /* 0x0043e2000c101904 */
[----:B------:R-:W-:Y:S01]  /*3d6a0*/  @!PT LDS RZ, [RZ] ;  /* 0x00000000fffff984 */ /* 0x000fe20000000800 */
[----:B------:R-:W-:Y:S01]  /*3d6b0*/  @!PT LDS RZ, [RZ] ;  /* 0x00000000fffff984 */ /* 0x000fe20000000800 */
[----:B------:R-:W-:Y:S01]  /*3d6c0*/  @!PT LDS RZ, [RZ] ;  /* 0x00000000fffff984 */ /* 0x000fe20000000800 */
[----:B------:R-:W-:Y:S01]  /*3d6d0*/  @!PT LDS RZ, [RZ] ;  /* 0x00000000fffff984 */ /* 0x000fe20000000800 */
[----:B------:R2:W-:Y:S06]  /*3d6e0*/  MEMBAR.ALL.CTA ;  /* 0x0000000000007992 */ /* 0x0005ec0000008000 */
[----:B--2---:R-:W2:Y:S02]  /*3d6f0*/  FENCE.VIEW.ASYNC.S ;  /* 0x00000000000073c6 */ /* 0x004ea40000000000 */
[----:B--2---:R-:W-:Y:S02]  /*3d700*/  NOP ;  /* 0x0000000000007918 */ /* 0x004fe40000000000 */
[----:B------:R-:W2:Y:S01]  /*3d710*/  LDL.64 R12, [R11+0x40] ;  /* 0x000040000b0c7983 */ /* 0x000ea20000100a00 */
[----:B------:R-:W-:-:S02]  /*3d720*/  R2UR UR4, R4 ;  /* 0x00000000040472ca */ /* 0x000fc400000e0000 */
[----:B------:R-:W-:Y:S01]  /*3d730*/  R2UR UR5, R5 ;  /* 0x00000000050572ca */ /* 0x000fe200000e0000 */
[----:B------:R-:W-:Y:S06]  /*3d740*/  BAR.ARV 0xe, 0x100 ;  /* 0x0384000000007b1d */ /* 0x000fec0000002000 */
[----:B0-----:R-:W3:Y:S06]  /*3d750*/  LDL.64 R8, [R11] ;  /* 0x000000000b087983 */ /* 0x001eec0000100a00 */
[----:B--2---:R-:W2:Y:S01]  /*3d760*/  LD.E R14, desc[UR4][R12.64] ;  /* 0x000000040c0e7980 */ /* 0x004ea2000c101900 */
[----:B------:R-:W-:-:S02]  /*3d770*/  R2UR UR4, R4 ;  /* 0x00000000040472ca */ /* 0x000fc400000e0000 */
[----:B------:R-:W-:Y:S01]  /*3d780*/  R2UR UR5, R5 ;  /* 0x00000000050572ca */ /* 0x000fe200000e0000 */
[----:B------:R-:W-:-:S12]  /*3d790*/  BSSY B2, `(.L_x_5454) ;  /* 0x0000006000027945 */ /* 0x000fd80003800000 */
[----:B---3--:R1:W5:Y:S01]  /*3d7a0*/  LD.E R8, desc[UR4][R8.64] ;  /* 0x0000000408087980 */ /* 0x008362000c101900 */
[----:B--2---:R-:W-:-:S04]  /*3d7b0*/  LOP3.LUT R14, R14, 0x1, RZ, 0xfc, !PT ;  /* 0x000000010e0e7812 */ /* 0x004fc800078efcff */
[----:B------:R-:W-:-:S13]  /*3d7c0*/  ISETP.NE.AND P0, PT, R14, 0x3, PT ;  /* 0x000000030e00780c */ /* 0x000fda0003f05270 */
[----:B-1----:R-:W-:Y:S05]  /*3d7d0*/  @!P0 BRA `(.L_x_5455) ;  /* 0x0000000000048947 */ /* 0x002fea0003800000 */
[----:B------:R-:W-:Y:S01]  /*3d7e0*/  BPT.TRAP 0x1 ;  /* 0x000000040000795c */ /* 0x000fe20000300000 */
.L_x_5455:
[----:B------:R-:W-:Y:S05]  /*3d7f0*/  BSYNC B2 ;  /* 0x0000000000027941 */ /* 0x000fea0003800000 */
.L_x_5454:
[C---:B------:R-:W-:Y:S02]  /*3d800*/  R2UR UR6, R4.reuse ;  /* 0x00000000040672ca */ /* 0x040fe400000e0000 */
[C---:B------:R-:W-:Y:S02]  /*3d810*/  R2UR UR7, R5.reuse ;  /* 0x00000000050772ca */ /* 0x040fe400000e0000 */
[----:B------:R-:W-:Y:S02]  /*3d820*/  R2UR UR4, R4 ;  /* 0x00000000040472ca */ /* 0x000fe400000e0000 */
[----:B------:R-:W-:-:S09]  /*3d830*/  R2UR UR5, R5 ;  /* 0x00000000050572ca */ /* 0x000fd200000e0000 */
[----:B------:R-:W2:Y:S04]  /*3d840*/  LD.E.64 R4, desc[UR6][R12.64+0x20] ;  /* 0x000020060c047980 */ /* 0x000ea8000c101b00 */
[----:B------:R-:W3:Y:S01]  /*3d850*/  LD.E R6, desc[UR4][R12.64+0xc] ;  /* 0x00000c040c067980 */ /* 0x000ee2000c101900 */
[----:B--2---:R-:W-:Y:S01]  /*3d860*/  MOV R5, R4 ;  /* 0x0000000400057202 */ /* 0x004fe20000000f00 */
[----:B------:R-:W-:-:S04]  /*3d870*/  IMAD.MOV.U32 R4, RZ, RZ, R3 ;  /* 0x000000ffff047224 */ /* 0x000fc800078e0003 */
[----:B-----5:R-:W-:-:S05]  /*3d880*/  IMAD R5, R8, 0x8, R5 ;  /* 0x0000000808057824 */ /* 0x020fca00078e0205 */
[----:B---3--:R-:W-:-:S04]  /*3d890*/  PRMT R5, R6, 0x654, R5 ;  /* 0x0000065406057816 */ /* 0x008fc80000000005 */
[----:B------:R0:W-:Y:S02]  /*3d8a0*/  SYNCS.ARRIVE.TRANS64.RED.A1T0 RZ, [R5+URZ], RZ ;  /* 0x000000ff05ff79a7 */ /* 0x0001e4000810043f */
[----:B0-----:R-:W-:-:S04]  /*3d8b0*/  IMAD.MOV.U32 R5, RZ, RZ, 0x0 ;  /* 0x00000000ff057424 */ /* 0x001fc800078e00ff */
[----:B------:R-:W-:Y:S05]  /*3d8c0*/  RET.REL.NODEC R4 `(_ZN7cutlass13device_kernelIN5flash11enable_sm90INS1_16FlashAttnFwdSm90INS1_25CollectiveMainloopFwdSm90ILi2EN4cute5tupleIJNS5_1CILi1EEES8_S8_EEENS6_IJNS7_ILi64EEESA_SA_EEELi512ENS_6half_tEfNS_4arch4Sm90ELb0ELb1ELb0ELb0ELb1ELb0ELb1ELb0ELb0ELb1ELb0ELb0EEENS1_21CollectiveEpilogueFwdINS6_IJSA_NS7_ILi512EEESA_EEES9_SC_SE_Li256ELb0ELb1ELb0ELb0EEENS1_30DynamicPersistentTileSchedulerILi256ELi128ELb0ELb1ELb1EEEEEEEEEvNT_6ParamsE) ;  /* 0xfffffc2404cc7950 */ /* 0x000fea0003c3ffff */
.L_x_5426:
[----:B0-----:R0:W1:Y:S02]  /*3d8d0*/  SYNCS.PHASECHK.TRANS64.TRYWAIT P0, [R9+URZ], R24 ;  /* 0x00000018090075a7 */ /* 0x001064000800017f */
[----:B-1----:R-:W-:Y:S05]  /*3d8e0*/  @!P0 NANOSLEEP.SYNCS 0x989680 ;  /* 0x009896800000895d */ /* 0x002fea0003900000 */
[----:B------:R-:W1:Y:S02]  /*3d8f0*/  @!P0 SYNCS.PHASECHK.TRANS64 P0, [R9+URZ], R24 ;  /* 0x00000018090085a7 */ /* 0x000e64000800007f */
[----:B-1----:R-:W-:Y:S05]  /*3d900*/  @!P0 BRA `(.L_x_5426) ;  /* 0xfffffffc00f08947 */ /* 0x002fea000383ffff */
[----:B------:R-:W-:Y:S05]  /*3d910*/  BRA `(.L_x_5425) ;  /* 0xfffffee800e07947 */ /* 0x000fea000383ffff */
.L_x_5433:
[----:B0-----:R0:W1:Y:S02]  /*3d920*/  SYNCS.PHASECHK.TRANS64.TRYWAIT P0, [R56+URZ], R57 ;  /* 0x00000039380075a7 */ /* 0x001064000800017f */
[----:B-1----:R-:W-:Y:S05]  /*3d930*/  @!P0 NANOSLEEP.SYNCS 0x989680 ;  /* 0x009896800000895d */ /* 0x002fea0003900000 */
[----:B------:R-:W1:Y:S02]  /*3d940*/  @!P0 SYNCS.PHASECHK.TRANS64 P0, [R56+URZ], R57 ;  /* 0x00000039380085a7 */ /* 0x000e64000800007f */
[----:B-1----:R-:W-:Y:S05]  /*3d950*/  @!P0 BRA `(.L_x_5433) ;  /* 0xfffffffc00f08947 */ /* 0x002fea000383ffff */
[----:B------:R-:W-:Y:S05]  /*3d960*/  BRA `(.L_x_5432) ;  /* 0xfffffef000b47947 */ /* 0x000fea000383ffff */
.L_x_5456:
        /* <DEDUP_REMOVED lines=9> */
.L_x_15537:


//--------------------- .text._ZN7cutlass13device_kernelIN5flash11enable_sm90INS1_16FlashAttnFwdSm90INS1_25CollectiveMainloopFwdSm90ILi2EN4cute5tupleIJNS5_1CILi1EEES8_S8_EEENS6_IJNS7_ILi64EEESA_SA_EEELi512ENS_6half_tEfNS_4arch4Sm90ELb0ELb1ELb0ELb1ELb1ELb0ELb0ELb0ELb0ELb1ELb0ELb0EEENS1_21CollectiveEpilogueFwdINS6_IJSA_NS7_ILi512EEESA_EEES9_SC_SE_Li256ELb1ELb1ELb0ELb0EEENS1_36VarlenDynamicPersistentTileSchedulerILi64ELi64ELi256ELi128ELb0ELb1ELb1ELb1ELb0ELb1EEEEEEEEEvNT_6ParamsE --------------------------
	.section	.text._ZN7cutlass13device_kernelIN5flash11enable_sm90INS1_16FlashAttnFwdSm90INS1_25CollectiveMainloopFwdSm90ILi2EN4cute5tupleIJNS5_1CILi1EEES8_S8_EEENS6_IJNS7_ILi64EEESA_SA_EEELi512ENS_6half_tEfNS_4arch4Sm90ELb0ELb1ELb0ELb1ELb1ELb0ELb0ELb0ELb0ELb1ELb0ELb0EEENS1_21CollectiveEpilogueFwdINS6_IJSA_NS7_ILi512EEESA_EEES9_SC_SE_Li256ELb1ELb1ELb0ELb0EEENS1_36VarlenDynamicPersistentTileSchedulerILi64ELi64ELi256ELi128ELb0ELb1ELb1ELb1ELb0ELb1EEEEEEEEEvNT_6ParamsE,"ax",@progbits
	.align	128
.text._ZN7cutlass13device_kernelIN5flash11enable_sm90INS1_16FlashAttnFwdSm90INS1_25CollectiveMainloopFwdSm90ILi2EN4cute5tupleIJNS5_1CILi1EEES8_S8_EEENS6_IJNS7_ILi64EEESA_SA_EEELi512ENS_6half_tEfNS_4arch4Sm90ELb0ELb1ELb0ELb1ELb1ELb0ELb0ELb0ELb0ELb1ELb0ELb0EEENS1_21CollectiveEpilogueFwdINS6_IJSA_NS7_ILi512EEESA_EEES9_SC_SE_Li256ELb1ELb1ELb0ELb0EEENS1_36VarlenDynamicPersistentTileSchedulerILi64ELi64ELi256ELi128ELb0ELb1ELb1ELb1ELb0ELb1EEEEEEEEEvNT_6ParamsE:
        .type           _ZN7cutlass13device_kernelIN5flash11enable_sm90INS1_16FlashAttnFwdSm90INS1_25CollectiveMainloopFwdSm90ILi2EN4cute5tupleIJNS5_1CILi1EEES8_S8_EEENS6_IJNS7_ILi64EEESA_SA_EEELi512ENS_6half_tEfNS_4arch4Sm90ELb0ELb1ELb0ELb1ELb1ELb0ELb0ELb0ELb0ELb1ELb0ELb0EEENS1_21CollectiveEpilogueFwdINS6_IJSA_NS7_ILi512EEESA_EEES9_SC_SE_Li256ELb1ELb1ELb0ELb0EEENS1_36VarlenDynamicPersistentTileSchedulerILi64ELi64ELi256ELi128ELb0ELb1ELb1ELb1ELb0ELb1EEEEEEEEEvNT_6ParamsE,@function
        .size           _ZN7cutlass13device_kernelIN5flash11enable_sm90INS1_16FlashAttnFwdSm90INS1_25CollectiveMainloopFwdSm90ILi2EN4cute5tupleIJNS5_1CILi1EEES8_S8_EEENS6_IJNS7_ILi64EEESA_SA_EEELi512ENS_6half_tEfNS_4arch4Sm90ELb0ELb1ELb0ELb1ELb1ELb0ELb0ELb0ELb0ELb1ELb0ELb0EEENS1_21CollectiveEpilogueFwdINS6_IJSA_NS7_ILi512EEESA_EEES9_SC_SE_Li256ELb1ELb1ELb0ELb0EEENS1_36VarlenDynamicPersistentTileSchedulerILi64ELi64ELi256ELi128ELb0ELb1ELb1ELb1ELb0ELb1EEEEEEEEEvNT_6ParamsE,(.L_x_15539 - _ZN7cutlass13device_kernelIN5flash11enable_sm90INS1_16FlashAttnFwdSm90INS1_25CollectiveMainloopFwdSm90ILi2EN4cute5tupleIJNS5_1CILi1EEES8_S8_EEENS6_IJNS7_ILi64EEESA_SA_EEELi512ENS_6half_tEfNS_4arch4Sm90ELb0ELb1ELb0ELb1ELb1ELb0ELb0ELb0ELb0ELb1ELb0ELb0EEENS1_21CollectiveEpilogueFwdINS6_IJSA_NS7_ILi512EEESA_EEES9_SC_SE_Li256ELb1ELb1ELb0ELb0EEENS1_36VarlenDynamicPersistentTileSchedulerILi64ELi64ELi256ELi128ELb0ELb1ELb1ELb1ELb0ELb1EEEEEEEEEvNT_6ParamsE)
        .other          _ZN7cutlass13device_kernelIN5flash11enable_sm90INS1_16FlashAttnFwdSm90INS1_25CollectiveMainloopFwdSm90ILi2EN4cute5tupleIJNS5_1CILi1EEES8_S8_EEENS6_IJNS7_ILi64EEESA_SA_EEELi512ENS_6half_tEfNS_4arch4Sm90ELb0ELb1ELb0ELb1ELb1ELb0ELb0ELb0ELb0ELb1ELb0ELb0EEENS1_21CollectiveEpilogueFwdINS6_IJSA_NS7_ILi512EEESA_EEES9_SC_SE_Li256ELb1ELb1ELb0ELb0EEENS1_36VarlenDynamicPersistentTileSchedulerILi64ELi64ELi256ELi128ELb0ELb1ELb1ELb1ELb0ELb1EEEEEEEEEvNT_6ParamsE,@"STO_CUDA_ENTRY STV_DEFAULT"
_ZN7cutlass13device_kernelIN5flash11enable_sm90INS1_16FlashAttnFwdSm90INS1_25CollectiveMainloopFwdSm90ILi2EN4cute5tupleIJNS5_1CILi1EEES8_S8_EEENS6_IJNS7_ILi64EEESA_SA_EEELi512ENS_6half_tEfNS_4arch4Sm90ELb0ELb1ELb0ELb1ELb1ELb0ELb0ELb0ELb0ELb1ELb0ELb0EEENS1_21CollectiveEpilogueFwdINS6_IJSA_NS7_ILi512EEESA_EEES9_SC_SE_Li256ELb1ELb1ELb0ELb0EEENS1_36VarlenDynamicPersistentTileSchedulerILi64ELi64ELi256ELi128ELb0ELb1ELb1ELb1ELb0ELb1EEEEEEEEEvNT_6ParamsE:
        /* <DEDUP_REMOVED lines=41> */
.L_x_5457:
        /* <DEDUP_REMOVED lines=22> */
.L_x_5458:
        /* <DEDUP_REMOVED lines=18> */
.L_x_5459:
        /* <DEDUP_REMOVED lines=22> */
.L_x_5460:
        /* <DEDUP_REMOVED lines=23> */
.L_x_5461:
        /* <DEDUP_REMOVED lines=8> */
.L_x_5463:
[----:B------:R-:W-:-:S08]  /*0860*/  NOP ;  /* 0x0000000000007918 */ /* 0x000fd00000000000 */
[----:B------:R-:W0:Y:S02]  /*0870*/  USETMAXREG.TRY_ALLOC.CTAPOOL UP0, 0xe8 ;  /* 0x000000e8000079c8 */ /* 0x000e240008000600 */
[----:B0-----:R-:W-:-:S13]  /*0880*/  PLOP3.LUT P0, PT, PT, PT, UP0, 0x80, 0x0 ;  /* 0x000000000000781c */ /* 0x001fda0003f0f008 */
[----:B------:R-:W-:Y:S05]  /*0890*/  @!P0 BRA `(.L_x_5463) ;  /* 0xfffffffc00f08947 */ /* 0x000fea000383ffff */
[----:B------:R-:W-:Y:S01]  /*08a0*/  LOP3.LUT R2, R0, 0xffffff80, RZ, 0xc0, !PT ;  /* 0xffffff8000027812 */ /* 0x000fe200078ec0ff */
[----:B------:R-:W0:Y:S01]  /*08b0*/  S2UR UR40, SR_CgaCtaId ;  /* 0x00000000002879c3 */ /* 0x000e220000008800 */
[----:B------:R-:W-:Y:S01]  /*08c0*/  UMOV UR41, 0x400 ;  /* 0x0000040000297882 */ /* 0x000fe20000000000 */
[----:B------:R-:W-:Y:S01]  /*08d0*/  ULDC UR4, c[0x0][0xc3c] ;  /* 0x00030f0000047ab9 */ /* 0x000fe20000000800 */
[----:B------:R-:W-:-:S13]  /*08e0*/  ISETP.NE.AND P0, PT, R2, 0x80, PT ;  /* 0x000000800200780c */ /* 0x000fda0003f05270 */
[----:B------:R-:W-:Y:S06]  /*08f0*/  @!P0 BAR.ARV 0x8, 0x100 ;  /* 0x0204000000008b1d */ /* 0x000fec0000002000 */
[----:B------:R-:W-:Y:S01]  /*0900*/  ISETP.GE.U32.AND P0, PT, R0, 0x100, PT ;  /* 0x000001000000780c */ /* 0x000fe20003f06070 */
[----:B0-----:R-:W-:-:S12]  /*0910*/  ULEA UR41, UR40, UR41, 0x18 ;  /* 0x0000002928297291 */ /* 0x001fd8000f8ec03f */
        /* <DEDUP_REMOVED lines=20> */
[C---:B------:R-:W-:Y:S02]  /*0a60*/  LEA.HI R3, R2.reuse, R5, RZ, 0x1 ;  /* 0x0000000502037211 */ /* 0x040fe400078f08ff */
[----:B------:R-:W-:Y:S02]  /*0a70*/  LOP3.LUT R2, R2, 0xfffffff0, RZ, 0xc0, !PT ;  /* 0xfffffff002027812 */ /* 0x000fe400078ec0ff */
[----:B------:R-:W-:Y:S02]  /*0a80*/  LOP3.LUT R4, R3, 0x1ffffffe, RZ, 0xc0, !PT ;  /* 0x1ffffffe03047812 */ /* 0x000fe400078ec0ff */
[----:B------:R-:W-:Y:S01]  /*0a90*/  LEA.HI R3, R0, R197, RZ, 0x5 ;  /* 0x000000c500037211 */ /* 0x000fe200078f28ff */
[----:B------:R-:W-:Y:S01]  /*0aa0*/  IMAD.IADD R2, R197, 0x1, -R2 ;  /* 0x00000001c5027824 */ /* 0x000fe200078e0a02 */
[----:B------:R-:W-:Y:S01]  /*0ab0*/  LOP3.LUT R10, R7, 0xfffffffc, RZ, 0xc0, !PT ;  /* 0xfffffffc070a7812 */ /* 0x000fe200078ec0ff */
[----:B------:R-:W-:Y:S01]  /*0ac0*/  IMAD.IADD R5, R5, 0x1, -R4 ;  /* 0x0000000105057824 */ /* 0x000fe200078e0a04 */
[----:B------:R-:W-:-:S02]  /*0ad0*/  SHF.R.S32.HI R4, RZ, 0x5, R3 ;  /* 0x00000005ff047819 */ /* 0x000fc40000011403 */
[----:B------:R-:W-:Y:S01]  /*0ae0*/  SHF.R.S32.HI R3, RZ, 0x1f, R3 ;  /* 0x0000001fff037819 */ /* 0x000fe20000011403 */
[----:B------:R-:W-:Y:S01]  /*0af0*/  IMAD.IADD R10, R197, 0x1, -R10 ;  /* 0x00000001c50a7824 */ /* 0x000fe200078e0a0a */
[----:B------:R-:W-:Y:S01]  /*0b00*/  LOP3.LUT R8, R6, 0xffffff80, RZ, 0xc0, !PT ;  /* 0xffffff8006087812 */ /* 0x000fe200078ec0ff */
[----:B------:R-:W-:Y:S01]  /*0b10*/  IMAD.SHL.U32 R5, R5, 0x8, RZ ;  /* 0x0000000805057824 */ /* 0x000fe200078e00ff */
[----:B------:R-:W-:Y:S02]  /*0b20*/  LEA.HI R3, R3, R4, RZ, 0x2 ;  /* 0x0000000403037211 */ /* 0x000fe400078f10ff */
[----:B------:R-:W-:Y:S01]  /*0b30*/  SHF.R.S32.HI R193, RZ, 0x7, R6 ;  /* 0x00000007ffc17819 */ /* 0x000fe20000011406 */
[----:B------:R-:W-:Y:S01]  /*0b40*/  IMAD.IADD R8, R197, 0x1, -R8 ;  /* 0x00000001c5087824 */ /* 0x000fe200078e0a08 */
[----:B------:R-:W-:Y:S02]  /*0b50*/  LOP3.LUT R3, R3, 0x3ffffc, RZ, 0xc0, !PT ;  /* 0x003ffffc03037812 */ /* 0x000fe400078ec0ff */
[--C-:B------:R-:W-:Y:S01]  /*0b60*/  SHF.R.S32.HI R7, RZ, 0x1f, R2.reuse ;  /* 0x0000001fff077819 */ /* 0x100fe20000011402 */
[----:B------:R-:W-:Y:S01]  /*0b70*/  IMAD R12, R193, 0x100, R2 ;  /* 0x00000100c10c7824 */ /* 0x000fe200078e0202 */
[----:B------:R-:W-:Y:S01]  /*0b80*/  LEA.HI R11, R10, R10, RZ, 0x1 ;  /* 0x0000000a0a0b7211 */ /* 0x000fe200078f08ff */
[----:B------:R-:W-:Y:S01]  /*0b90*/  IMAD.IADD R3, R4, 0x1, -R3 ;  /* 0x0000000104037824 */ /* 0x000fe200078e0a03 */
[----:B------:R-:W-:-:S02]  /*0ba0*/  LEA.HI R9, R7, R2, RZ, 0x3 ;  /* 0x0000000207097211 */ /* 0x000fc400078f18ff */
[----:B------:R-:W-:Y:S01]  /*0bb0*/  SHF.R.S32.HI R7, RZ, 0x1f, R8 ;  /* 0x0000001fff077819 */ /* 0x000fe20000011408 */
[----:B------:R-:W-:Y:S01]  /*0bc0*/  IMAD R12, R3, 0x10, R12 ;  /* 0x00000010030c7824 */ /* 0x000fe200078e020c */
[----:B------:R-:W-:Y:S02]  /*0bd0*/  LOP3.LUT R13, R11, 0x1ffffffe, RZ, 0xc0, !PT ;  /* 0x1ffffffe0b0d7812 */ /* 0x000fe400078ec0ff */
[-C--:B------:R-:W-:Y:S01]  /*0be0*/  LEA.HI R3, R7, R8.reuse, RZ, 0x2 ;  /* 0x0000000807037211 */ /* 0x080fe200078f10ff */
[----:B------:R-:W-:Y:S01]  /*0bf0*/  IMAD.U32 R196, R12, 0x40, R5 ;  /* 0x000000400cc47824 */ /* 0x000fe200078e0005 */
[----:B------:R-:W-:Y:S01]  /*0c00*/  LOP3.LUT R11, R9, 0xfffffff8, RZ, 0xc0, !PT ;  /* 0xfffffff8090b7812 */ /* 0x000fe200078ec0ff */
[----:B------:R-:W-:Y:S01]  /*0c10*/  IMAD.IADD R185, R10, 0x1, -R13 ;  /* 0x000000010ab97824 */ /* 0x000fe200078e0a0d */
[----:B------:R-:W-:Y:S01]  /*0c20*/  LOP3.LUT R13, R3, 0x7ffffffc, RZ, 0xc0, !PT ;  /* 0x7ffffffc030d7812 */ /* 0x000fe200078ec0ff */
[----:B------:R-:W-:Y:S01]  /*0c30*/  IMAD.SHL.U32 R9, R9, 0x40, RZ ;  /* 0x0000004009097824 */ /* 0x000fe200078e00ff */
[----:B------:R-:W-:Y:S01]  /*0c40*/  LEA.HI R7, R7, R8, RZ, 0x5 ;  /* 0x0000000807077211 */ /* 0x000fe200078f28ff */
[----:B------:R-:W-:Y:S01]  /*0c50*/  IMAD.IADD R11, R2, 0x1, -R11 ;  /* 0x00000001020b7824 */ /* 0x000fe200078e0a0b */
[----:B------:R-:W-:Y:S01]  /*0c60*/  SHF.R.S32.HI R2, RZ, 0x2, R3 ;  /* 0x00000002ff027819 */ /* 0x000fe20000011403 */
[----:B------:R-:W-:Y:S01]  /*0c70*/  IMAD.IADD R13, R8, 0x1, -R13 ;  /* 0x00000001080d7824 */ /* 0x000fe200078e0a0d */
[----:B------:R-:W-:Y:S01]  /*0c80*/  SHF.R.S32.HI R3, RZ, 0x1f, R3 ;  /* 0x0000001fff037819 */ /* 0x000fe20000011403 */
[----:B------:R-:W-:Y:S01]  /*0c90*/  IMAD.SHL.U32 R8, R11, 0x40, RZ ;  /* 0x000000400b087824 */ /* 0x000fe200078e00ff */
[----:B------:R-:W-:-:S02]  /*0ca0*/  LOP3.LUT R9, R9, 0x7ffffe00, RZ, 0xc0, !PT ;  /* 0x7ffffe0009097812 */ /* 0x000fc400078ec0ff */
[----:B------:R-:W-:Y:S02]  /*0cb0*/  LEA.HI R3, R3, R2, RZ, 0x3 ;  /* 0x0000000203037211 */ /* 0x000fe400078f18ff */
[----:B------:R-:W-:Y:S01]  /*0cc0*/  LOP3.LUT R8, R8, 0x1c0, RZ, 0xc0, !PT ;  /* 0x000001c008087812 */ /* 0x000fe200078ec0ff */
[----:B------:R-:W-:Y:S01]  /*0cd0*/  IMAD R9, R4, 0x400, R9 ;  /* 0x0000040004097824 */ /* 0x000fe200078e0209 */
[----:B------:R-:W-:Y:S02]  /*0ce0*/  LOP3.LUT R3, R3, 0xfffffff8, RZ, 0xc0, !PT ;  /* 0xfffffff803037812 */ /* 0x000fe400078ec0ff */
[----:B------:R-:W-:Y:S02]  /*0cf0*/  LOP3.LUT R5, R8, 0x8, R5, 0xf8, !PT ;  /* 0x0000000808057812 */ /* 0x000fe400078ef805 */
[----:B------:R-:W-:Y:S01]  /*0d00*/  SHF.R.U32.HI R8, RZ, 0x3, R8 ;  /* 0x00000003ff087819 */ /* 0x000fe20000011608 */
[----:B------:R-:W-:Y:S01]  /*0d10*/  IMAD.IADD R16, R2, 0x1, -R3 ;  /* 0x0000000102107824 */ /* 0x000fe200078e0a03 */
[----:B------:R-:W-:-:S02]  /*0d20*/  LEA.HI R0, R0, R197, RZ, 0x3 ;  /* 0x000000c500007211 */ /* 0x000fc400078f18ff */
[----:B------:R-:W-:Y:S02]  /*0d30*/  LOP3.LUT R8, R5, R8, RZ, 0x3c, !PT ;  /* 0x0000000805087212 */ /* 0x000fe400078e3cff */
[----:B------:R-:W-:Y:S02]  /*0d40*/  LOP3.LUT R2, R0, 0xfffffff8, RZ, 0xc0, !PT ;  /* 0xfffffff800027812 */ /* 0x000fe400078ec0ff */
[----:B------:R-:W-:Y:S01]  /*0d50*/  R2P PR, R11, 0x6 ;  /* 0x000000060b007804 */ /* 0x000fe20000000000 */
[----:B------:R-:W-:Y:S01]  /*0d60*/  IMAD.IADD R8, R9, 0x1, R8 ;  /* 0x0000000109087824 */ /* 0x000fe200078e0208 */
[----:B------:R-:W-:Y:S01]  /*0d70*/  LEA.HI R6, R6, R193, RZ, 0x1 ;  /* 0x000000c106067211 */ /* 0x000fe200078f08ff */
[----:B------:R-:W-:Y:S01]  /*0d80*/  IMAD.IADD R191, R197, 0x1, -R2 ;  /* 0x00000001c5bf7824 */ /* 0x000fe200078e0a02 */
[----:B------:R-:W-:Y:S01]  /*0d90*/  SHF.R.S32.HI R7, RZ, 0x5, R7 ;  /* 0x00000005ff077819 */ /* 0x000fe20000011407 */
[----:B------:R-:W-:Y:S01]  /*0da0*/  IMAD.SHL.U32 R2, R13, 0x2, RZ ;  /* 0x000000020d027824 */ /* 0x000fe200078e00ff */
[----:B------:R-:W-:Y:S01]  /*0db0*/  LEA R18, R8, UR41, 0x1 ;  /* 0x0000002908127c11 */ /* 0x000fe2000f8e08ff */
[----:B------:R-:W-:Y:S01]  /*0dc0*/  IMAD.SHL.U32 R184, R191, 0x8, RZ ;  /* 0x00000008bfb87824 */ /* 0x000fe200078e00ff */
[----:B------:R-:W-:Y:S01]  /*0dd0*/  LOP3.LUT R6, R6, 0xfffffe, RZ, 0xc0, !PT ;  /* 0x00fffffe06067812 */ /* 0x000fe200078ec0ff */
[----:B------:R-:W-:Y:S01]  /*0de0*/  IMAD R16, R7, 0x10, R16 ;  /* 0x0000001007107824 */ /* 0x000fe200078e0210 */
[----:B------:R-:W-:Y:S01]  /*0df0*/  SEL R22, R22, 0xffffffe0, !P1 ;  /* 0xffffffe016167807 */ /* 0x000fe20004800000 */
[C---:B------:R-:W-:Y:S01]  /*0e00*/  VIADD R23, R18.reuse, 0x26800 ;  /* 0x0002680012177836 */ /* 0x040fe20000000000 */
[----:B------:R-:W-:Y:S01]  /*0e10*/  IADD3 R19, R18, 0x26840, RZ ;  /* 0x0002684012137810 */ /* 0x000fe20007ffe0ff */
[C---:B------:R-:W-:Y:S01]  /*0e20*/  VIADD R190, R184.reuse, 0x40 ;  /* 0x00000040b8be7836 */ /* 0x040fe20000000000 */
[----:B------:R-:W-:Y:S01]  /*0e30*/  SHF.R.S32.HI R192, RZ, 0x3, R0 ;  /* 0x00000003ffc07819 */ /* 0x000fe20000011400 */
[----:B------:R-:W-:-:S02]  /*0e40*/  VIADD R189, R184, 0x80 ;  /* 0x00000080b8bd7836 */ /* 0x000fc40000000000 */
        /* <DEDUP_REMOVED lines=10> */
[----:B------:R-:W-:Y:S01]  /*0ef0*/  IMAD.IADD R6, R193, 0x1, -R6 ;  /* 0x00000001c1067824 */ /* 0x000fe200078e0a06 */
[----:B------:R-:W-:Y:S01]  /*0f00*/  SHF.R.S32.HI R199, RZ, 0x1f, R195 ;  /* 0x0000001fffc77819 */ /* 0x000fe200000114c3 */
[C---:B------:R-:W-:Y:S01]  /*0f10*/  @P2 VIADD R19, R23.reuse, 0xffffffc0 ;  /* 0xffffffc017132836 */ /* 0x040fe20000000000 */
[----:B------:R-:W-:Y:S01]  /*0f20*/  SHF.R.S32.HI R198, RZ, 0x1f, R194 ;  /* 0x0000001fffc67819 */ /* 0x000fe200000114c2 */
[----:B------:R-:W-:-:S02]  /*0f30*/  IMAD.IADD R23, R23, 0x1, R22 ;  /* 0x0000000117177824 */ /* 0x000fc400078e0216 */
[----:B------:R-:W-:Y:S02]  /*0f40*/  IMAD.SHL.U32 R17, R6, 0x100, RZ ;  /* 0x0000010006117824 */ /* 0x000fe400078e00ff */
[----:B------:R-:W-:Y:S02]  /*0f50*/  IMAD R185, R185, 0x8, R16 ;  /* 0x00000008b9b97824 */ /* 0x000fe400078e0210 */
[----:B------:R-:W-:-:S07]  /*0f60*/  IMAD.IADD R22, R22, 0x1, R19 ;  /* 0x0000000116167824 */ /* 0x000fce00078e0213 */
.L_x_5581:
[----:B------:R-:W-:Y:S01]  /*0f70*/  ULDC.64 UR8, c[0x0][0xa28] ;  /* 0x00028a0000087ab9 */ /* 0x000fe20000000a00 */
[----:B------:R-:W-:Y:S01]  /*0f80*/  ULDC UR4, c[0x0][0x424] ;  /* 0x0001090000047ab9 */ /* 0x000fe20000000800 */
[----:B------:R-:W-:-:S04]  /*0f90*/  UISETP.NE.U32.AND UP0, UPT, UR8, URZ, UPT ;  /* 0x0000003f0800728c */ /* 0x000fc8000bf05070 */
[----:B------:R-:W-:-:S03]  /*0fa0*/  UISETP.NE.AND.EX UP0, UPT, UR9, URZ, UPT, UP0 ;  /* 0x0000003f0900728c */ /* 0x000fc6000bf05300 */
[----:B------:R-:W-:Y:S02]  /*0fb0*/  ULDC.64 UR8, c[0x0][0xa18] ;  /* 0x0002860000087ab9 */ /* 0x000fe40000000a00 */
[----:B------:R-:W-:Y:S01]  /*0fc0*/  UISETP.NE.U32.AND UP1, UPT, UR8, URZ, UPT ;  /* 0x0000003f0800728c */ /* 0x000fe2000bf25070 */
[----:B------:R-:W-:-:S03]  /*0fd0*/  PLOP3.LUT P0, PT, PT, PT, UP0, 0x80, 0x0 ;  /* 0x000000000000781c */ /* 0x000fc60003f0f008 */
[----:B------:R-:W-:-:S03]  /*0fe0*/  UISETP.NE.AND.EX UP1, UPT, UR9, URZ, UPT, UP1 ;  /* 0x0000003f0900728c */ /* 0x000fc6000bf25310 */
[----:B------:R-:W-:Y:S02]  /*0ff0*/  @UP0 ULDC.64 UR8, c[0x0][0xa28] ;  /* 0x00028a0000080ab9 */ /* 0x000fe40000000a00 */
[----:B------:R-:W-:Y:S01]  /*1000*/  @UP0 UIMAD.WIDE UR8, UR6, 0x4, UR8 ;  /* 0x00000004060808a5 */ /* 0x000fe2000f8e0208 */
[----:B------:R-:W-:-:S05]  /*1010*/  PLOP3.LUT P2, PT, PT, PT, UP1, 0x80, 0x0 ;  /* 0x000000000000781c */ /* 0x000fca0003f4f018 */
[----:B------:R-:W-:Y:S01]  /*1020*/  @UP1 ULDC.64 UR10, c[0x0][0xa18] ;  /* 0x00028600000a1ab9 */ /* 0x000fe20000000a00 */
[----:B0-23--:R-:W-:Y:S02]  /*1030*/  IMAD.U32 R4, RZ, RZ, UR8 ;  /* 0x00000008ff047e24 */ /* 0x00dfe4000f8e00ff */
[----:B------:R-:W-:Y:S01]  /*1040*/  IMAD.U32 R5, RZ, RZ, UR9 ;  /* 0x00000009ff057e24 */ /* 0x000fe2000f8e00ff */
[----:B------:R-:W-:-:S04]  /*1050*/  @UP1 UIMAD.WIDE UR8, UR6, 0x4, UR10 ;  /* 0x00000004060818a5 */ /* 0x000fc8000f8e020a */
[----:B------:R-:W2:Y:S02]  /*1060*/  @P0 LDG.E R4, desc[UR54][R4.64] ;  /* 0x0000003604040981 */ /* 0x000ea4000c1e1900 */
[----:B-1----:R-:W-:Y:S02]  /*1070*/  IMAD.U32 R6, RZ, RZ, UR8 ;  /* 0x00000008ff067e24 */ /* 0x002fe4000f8e00ff */
[----:B----4-:R-:W-:Y:S01]  /*1080*/  IMAD.U32 R7, RZ, RZ, UR9 ;  /* 0x00000009ff077e24 */ /* 0x010fe2000f8e00ff */
[----:B------:R-:W-:-:S04]  /*1090*/  ULDC.64 UR8, c[0x0][0x418] ;  /* 0x0001060000087ab9 */ /* 0x000fc80000000a00 */
[----:B------:R-:W3:Y:S01]  /*10a0*/  @P2 LDG.E R6, desc[UR54][R6.64] ;  /* 0x0000003606062981 */ /* 0x000ee2000c1e1900 */
[----:B------:R-:W-:Y:S01]  /*10b0*/  UISETP.NE.U32.AND UP0, UPT, UR8, URZ, UPT ;  /* 0x0000003f0800728c */ /* 0x000fe2000bf05070 */
[----:B------:R-:W-:Y:S01]  /*10c0*/  UMOV UR48, URZ ;  /* 0x0000003f00307c82 */ /* 0x000fe20008000000 */
[----:B------:R-:W-:Y:S02]  /*10d0*/  UMOV UR43, UR7 ;  /* 0x00000007002b7c82 */ /* 0x000fe40008000000 */
[----:B------:R-:W-:-:S03]  /*10e0*/  UISETP.NE.AND.EX UP0, UPT, UR9, URZ, UPT, UP0 ;  /* 0x0000003f0900728c */ /* 0x000fc6000bf05300 */
[----:B------:R-:W-:Y:S01]  /*10f0*/  ULDC.64 UR8, c[0x0][0xa20] ;  /* 0x0002880000087ab9 */ /* 0x000fe20000000a00 */
[----:B------:R-:W-:Y:S01]  /*1100*/  USEL UR4, UR4, 0x1, UP0 ;  /* 0x0000000104047887 */ /* 0x000fe20008000000 */
[----:B------:R-:W-:Y:S01]  /*1110*/  ISETP.NE.U32.AND P1, PT, RZ, UR8, PT ;  /* 0x00000008ff007c0c */ /* 0x000fe2000bf25070 */
[----:B------:R-:W-:Y:S02]  /*1120*/  ULDC UR8, c[0x0][0x2f0] ;  /* 0x0000bc0000087ab9 */ /* 0x000fe40000000800 */
[----:B------:R-:W-:Y:S01]  /*1130*/  UIMAD UR4, UR4, UR8, URZ ;  /* 0x00000008040472a4 */ /* 0x000fe2000f8e023f */
[----:B------:R-:W-:Y:S02]  /*1140*/  ISETP.NE.AND.EX P1, PT, RZ, UR9, PT, P1 ;  /* 0x00000009ff007c0c */ /* 0x000fe4000bf25310 */
[----:B--2---:R-:W-:Y:S02]  /*1150*/  @P0 R2UR UR48, R4 ;  /* 0x00000000043002ca */ /* 0x004fe400000e0000 */
[----:B---3--:R-:W-:Y:S01]  /*1160*/  @P2 R2UR UR50, R6 ;  /* 0x00000000063222ca */ /* 0x008fe200000e0000 */
[----:B------:R-:W-:-:S14]  /*1170*/  @P2 BRA `(.L_x_5464) ;  /* 0x0000000000382947 */ /* 0x000fdc0003800000 */
[----:B------:R-:W-:Y:S01]  /*1180*/  ULDC.64 UR8, c[0x0][0xa00] ;  /* 0x0002800000087ab9 */ /* 0x000fe20000000a00 */
[----:B------:R-:W-:Y:S01]  /*1190*/  ULDC UR50, c[0x0][0x288] ;  /* 0x0000a20000327ab9 */ /* 0x000fe20000000800 */
[----:B------:R-:W-:-:S04]  /*11a0*/  ISETP.NE.U32.AND P0, PT, RZ, UR8, PT ;  /* 0x00000008ff007c0c */ /* 0x000fc8000bf05070 */
[----:B------:R-:W-:-:S13]  /*11b0*/  ISETP.NE.AND.EX P0, PT, RZ, UR9, PT, P0 ;  /* 0x00000009ff007c0c */ /* 0x000fda000bf05300 */
[----:B------:R-:W-:Y:S05]  /*11c0*/  @!P0 BRA `(.L_x_5464) ;  /* 0x0000000000248947 */ /* 0x000fea0003800000 */
[----:B------:R-:W-:Y:S02]  /*11d0*/  ULDC.64 UR8, c[0x0][0xa00] ;  /* 0x0002800000087ab9 */ /* 0x000fe40000000a00 */
[----:B------:R-:W-:-:S06]  /*11e0*/  UIMAD.WIDE UR8, UR6, 0x4, UR8 ;  /* 0x00000004060878a5 */ /* 0x000fcc000f8e0208 */
[----:B------:R-:W-:Y:S02]  /*11f0*/  IMAD.U32 R4, RZ, RZ, UR8 ;  /* 0x00000008ff047e24 */ /* 0x000fe4000f8e00ff */
[----:B------:R-:W-:-:S05]  /*1200*/  IMAD.U32 R5, RZ, RZ, UR9 ;  /* 0x00000009ff057e24 */ /* 0x000fca000f8e00ff */
[----:B------:R-:W2:Y:S04]  /*1210*/  LDG.E R3, desc[UR54][R4.64] ;  /* 0x0000003604037981 */ /* 0x000ea8000c1e1900 */
[----:B------:R-:W3:Y:S01]  /*1220*/  LDG.E R0, desc[UR54][R4.64+0x4] ;  /* 0x0000043604007981 */ /* 0x000ee2000c1e1900 */
[----:B--2---:R-:W-:Y:S02]  /*1230*/  R2UR UR50, R3 ;  /* 0x00000000033272ca */ /* 0x004fe400000e0000 */
[----:B---3--:R-:W-:-:S13]  /*1240*/  R2UR UR7, R0 ;  /* 0x00000000000772ca */ /* 0x008fda00000e0000 */
[----:B------:R-:W-:-:S12]  /*1250*/  UIADD3 UR50, -UR50, UR7, URZ ;  /* 0x0000000732327290 */ /* 0x000fd8000fffe13f */
.L_x_5464:
[----:B------:R-:W-:Y:S01]  /*1260*/  UMOV UR44, UR6 ;  /* 0x00000006002c7c82 */ /* 0x000fe20008000000 */
[----:B------:R-:W-:Y:S05]  /*1270*/  @!P1 BRA `(.L_x_5465) ;  /* 0x00000000001c9947 */ /* 0x000fea0003800000 */
[----:B------:R-:W-:Y:S02]  /*1280*/  ULDC.64 UR8, c[0x0][0xa20] ;  /* 0x0002880000087ab9 */ /* 0x000fe40000000a00 */
[----:B------:R-:W-:-:S06]  /*1290*/  UIMAD.WIDE UR6, UR6, 0x4, UR8 ;  /* 0x00000004060678a5 */ /* 0x000fcc000f8e0208 */
[----:B------:R-:W-:Y:S02]  /*12a0*/  IMAD.U32 R4, RZ, RZ, UR6 ;  /* 0x00000006ff047e24 */ /* 0x000fe4000f8e00ff */
[----:B------:R-:W-:-:S05]  /*12b0*/  IMAD.U32 R5, RZ, RZ, UR7 ;  /* 0x00000007ff057e24 */ /* 0x000fca000f8e00ff */
[----:B------:R-:W2:Y:S02]  /*12c0*/  LDG.E R4, desc[UR54][R4.64] ;  /* 0x0000003604047981 */ /* 0x000ea4000c1e1900 */
[----:B--2---:R-:W-:Y:S01]  /*12d0*/  R2UR UR4, R4 ;  /* 0x00000000040472ca */ /* 0x004fe200000e0000 */
[----:B------:R-:W-:-:S14]  /*12e0*/  BRA `(.L_x_5466) ;  /* 0x0000000000347947 */ /* 0x000fdc0003800000 */
.L_x_5465:
[----:B------:R-:W-:Y:S02]  /*12f0*/  ULDC.64 UR8, c[0x0][0xa08] ;  /* 0x0002820000087ab9 */ /* 0x000fe40000000a00 */
        /* <DEDUP_REMOVED lines=12> */
.L_x_5466:
[----:B------:R-:W-:Y:S02]  /*13c0*/  UISETP.NE.AND UP0, UPT, UR46, 0x1, UPT ;  /* 0x000000012e00788c */ /* 0x000fe4000bf05270 */
[----:B------:R-:W-:Y:S02]  /*13d0*/  UIADD3 UR48, -UR48, UR4, URZ ;  /* 0x0000000430307290 */ /* 0x000fe4000fffe13f */
[----:B------:R-:W-:Y:S02]  /*13e0*/  USHF.L.U32 UR45, UR5, 0x6, URZ ;  /* 0x00000006052d7899 */ /* 0x000fe4000800063f */
[----:B------:R-:W-:Y:S01]  /*13f0*/  UIADD3 UR4, UR48, 0x3f, URZ ;  /* 0x0000003f30047890 */ /* 0x000fe2000fffe03f */
[----:B------:R-:W-:-:S03]  /*1400*/  PLOP3.LUT P0, PT, PT, PT, UP0, 0x80, 0x0 ;  /* 0x000000000000781c */ /* 0x000fc60003f0f008 */
[----:B------:R-:W-:-:S04]  /*1410*/  USHF.R.S32.HI UR6, URZ, 0x1f, UR4 ;  /* 0x0000001f3f067899 */ /* 0x000fc80008011404 */
[----:B------:R-:W-:-:S04]  /*1420*/  ULEA.HI UR6, UR6, UR4, URZ, 0x6 ;  /* 0x0000000406067291 */ /* 0x000fc8000f8f303f */
[----:B------:R-:W-:Y:S02]  /*1430*/  USHF.R.S32.HI UR6, URZ, 0x6, UR6 ;  /* 0x000000063f067899 */ /* 0x000fe40008011406 */
[----:B------:R-:W-:Y:S10]  /*1440*/  @!P0 BRA `(.L_x_5467) ;  /* 0x0000002000308947 */ /* 0x000ff40003800000 */
[----:B------:R-:W0:Y:S01]  /*1450*/  LDC.64 R6, c[0x0][0x9e0] ;  /* 0x00027800ff067b82 */ /* 0x000e220000000a00 */
[----:B------:R-:W-:Y:S01]  /*1460*/  ULDC UR4, c[0x0][0x448] ;  /* 0x0001120000047ab9 */ /* 0x000fe20000000800 */
[----:B------:R-:W-:Y:S02]  /*1470*/  UIADD3 UR7, UR45, 0x3f, URZ ;  /* 0x0000003f2d077890 */ /* 0x000fe4000fffe03f */
[----:B------:R-:W-:Y:S02]  /*1480*/  UISETP.NE.AND UP0, UPT, UR4, 0x1, UPT ;  /* 0x000000010400788c */ /* 0x000fe4000bf05270 */
[----:B------:R-:W-:-:S09]  /*1490*/  UIADD3 UR8, UR48, 0x1, -UR50 ;  /* 0x0000000130087890 */ /* 0x000fd2000fffe832 */
[----:B------:R-:W-:Y:S01]  /*14a0*/  @UP0 ULDC UR4, c[0x0][0x44c] ;  /* 0x0001130000040ab9 */ /* 0x000fe20000000800 */
[----:B------:R-:W-:Y:S01]  /*14b0*/  @UP0 ULDC UR9, c[0x0][0x450] ;  /* 0x0001140000090ab9 */ /* 0x000fe20000000800 */
[----:B------:R-:W-:-:S04]  /*14c0*/  UIMAD.WIDE.U32 UR4, UR7, UR4, URZ ;  /* 0x00000004070472a5 */ /* 0x000fc8000f8e003f */
[----:B------:R-:W-:Y:S01]  /*14d0*/  @UP0 USHF.R.U32.HI UR7, URZ, UR9, UR5 ;  /* 0x000000093f070299 */ /* 0x000fe20008011605 */
[----:B0-----:R-:W-:-:S03]  /*14e0*/  ISETP.GE.AND P1, PT, R7, 0x1, PT ;  /* 0x000000010700780c */ /* 0x001fc60003f26270 */
[----:B------:R-:W-:-:S06]  /*14f0*/  UIADD3 UR7, UR8, UR7, URZ ;  /* 0x0000000708077290 */ /* 0x000fcc000fffe03f */
[----:B------:R-:W-:-:S04]  /*1500*/  VIADD R0, R6, UR7 ;  /* 0x0000000706007c36 */ /* 0x000fc80008000000 */
        /* <DEDUP_REMOVED lines=12> */
.L_x_5469:
[----:B------:R-:W-:-:S13]  /*15d0*/  ISETP.NE.AND P0, PT, R7, 0x1, PT ;  /* 0x000000010700780c */ /* 0x000fda0003f05270 */
[----:B------:R-:W0:Y:S02]  /*15e0*/  @P0 LDC.64 R4, c[0x0][0x9e8] ;  /* 0x00027a00ff040b82 */ /* 0x000e240000000a00 */
[----:B0-----:R-:W-:-:S05]  /*15f0*/  @P0 IMAD.HI.U32 R4, R3, R4, RZ ;  /* 0x0000000403040227 */ /* 0x001fca00078e00ff */
[----:B------:R-:W-:-:S07]  /*1600*/  @P0 SHF.R.U32.HI R3, RZ, R5, R4 ;  /* 0x00000005ff030219 */ /* 0x000fce0000011604 */
.L_x_5470:
[----:B------:R-:W-:-:S05]  /*1610*/  IMAD R3, R3, R7, R7 ;  /* 0x0000000703037224 */ /* 0x000fca00078e0207 */
[----:B------:R-:W-:-:S07]  /*1620*/  VIMNMX R0, R0, R3, PT ;  /* 0x0000000300007248 */ /* 0x000fce0003fe0100 */
.L_x_5468:
[----:B------:R-:W-:Y:S01]  /*1630*/  @UP0 ULDC UR4, c[0x0][0x44c] ;  /* 0x0001130000040ab9 */ /* 0x000fe20000000800 */
[----:B------:R-:W-:Y:S01]  /*1640*/  VIADD R0, R0, 0x3f ;  /* 0x0000003f00007836 */ /* 0x000fe20000000000 */
[----:B------:R-:W-:Y:S01]  /*1650*/  UIMAD.WIDE.U32 UR4, UR45, UR4, URZ ;  /* 0x000000042d0472a5 */ /* 0x000fe2000f8e003f */
[----:B------:R-:W-:Y:S01]  /*1660*/  @UP0 ULDC UR8, c[0x0][0x450] ;  /* 0x0001140000080ab9 */ /* 0x000fe20000000800 */
[----:B------:R-:W-:Y:S02]  /*1670*/  UMOV UR7, UR45 ;  /* 0x0000002d00077c82 */ /* 0x000fe40008000000 */
[----:B------:R-:W-:Y:S01]  /*1680*/  @UP0 USHF.R.U32.HI UR7, URZ, UR8, UR5 ;  /* 0x000000083f070299 */ /* 0x000fe20008011605 */
[----:B------:R-:W-:Y:S02]  /*1690*/  SHF.R.S32.HI R3, RZ, 0x1f, R0 ;  /* 0x0000001fff037819 */ /* 0x000fe40000011400 */
[----:B------:R-:W-:Y:S01]  /*16a0*/  ULDC UR4, c[0x0][0x9dc] ;  /* 0x0002770000047ab9 */ /* 0x000fe20000000800 */
[----:B------:R-:W-:Y:S01]  /*16b0*/  UIADD3 UR48, UR7, UR48, -UR50 ;  /* 0x0000003007307290 */ /* 0x000fe2000fffe832 */
[----:B------:R-:W-:-:S03]  /*16c0*/  LEA.HI R3, R3, R0, RZ, 0x6 ;  /* 0x0000000003037211 */ /* 0x000fc600078f30ff */
[----:B------:R-:W-:Y:S01]  /*16d0*/  UIADD3 UR4, UR48, -UR4, URZ ;  /* 0x8000000430047290 */ /* 0x000fe2000fffe03f */
[----:B------:R-:W-:-:S04]  /*16e0*/  SHF.R.S32.HI R3, RZ, 0x6, R3 ;  /* 0x00000006ff037819 */ /* 0x000fc80000011403 */
[----:B------:R-:W-:Y:S01]  /*16f0*/  VIMNMX R4, R3, UR6, PT ;  /* 0x0000000603047c48 */ /* 0x000fe2000bfe0100 */
        /* <DEDUP_REMOVED lines=12> */
.L_x_5472:
[----:B------:R-:W-:-:S13]  /*17c0*/  ISETP.NE.AND P0, PT, R7, 0x1, PT ;  /* 0x000000010700780c */ /* 0x000fda0003f05270 */
[----:B------:R-:W0:Y:S02]  /*17d0*/  @P0 LDC.64 R8, c[0x0][0x9e8] ;  /* 0x00027a00ff080b82 */ /* 0x000e240000000a00 */
[----:B0-----:R-:W-:-:S05]  /*17e0*/  @P0 IMAD.HI.U32 R6, R0, R8, RZ ;  /* 0x0000000800060227 */ /* 0x001fca00078e00ff */
[----:B------:R-:W-:-:S07]  /*17f0*/  @P0 SHF.R.U32.HI R0, RZ, R9, R6 ;  /* 0x00000009ff000219 */ /* 0x000fce0000011606 */
.L_x_5473:
[----:B------:R-:W-:-:S05]  /*1800*/  IMAD R0, R0, R7, RZ ;  /* 0x0000000700007224 */ /* 0x000fca00078e02ff */
[----:B------:R-:W-:-:S07]  /*1810*/  VIMNMX R5, R5, R0, !PT ;  /* 0x0000000005057248 */ /* 0x000fce0007fe0100 */
.L_x_5471:
[----:B------:R-:W-:Y:S01]  /*1820*/  SHF.R.S32.HI R0, RZ, 0x1f, R5 ;  /* 0x0000001fff007819 */ /* 0x000fe20000011405 */
[----:B------:R-:W-:Y:S01]  /*1830*/  IMAD.MOV.U32 R3, RZ, RZ, RZ ;  /* 0x000000ffff037224 */ /* 0x000fe200078e00ff */
[----:B------:R-:W-:Y:S02]  /*1840*/  PLOP3.LUT P0, PT, PT, PT, PT, 0x80, 0x0 ;  /* 0x000000000000781c */ /* 0x000fe40003f0f070 */
[----:B------:R-:W-:Y:S02]  /*1850*/  CS2R R20, SRZ ;  /* 0x0000000000147805 */ /* 0x000fe4000001ff00 */
[----:B------:R-:W-:Y:S02]  /*1860*/  LEA.HI R0, R0, R5, RZ, 0x6 ;  /* 0x0000000500007211 */ /* 0x000fe400078f30ff */
[----:B------:R-:W-:Y:S02]  /*1870*/  CS2R R150, SRZ ;  /* 0x0000000000967805 */ /* 0x000fe4000001ff00 */
[----:B------:R-:W-:-:S02]  /*1880*/  CS2R R148, SRZ ;  /* 0x0000000000947805 */ /* 0x000fc4000001ff00 */
        /* <DEDUP_REMOVED lines=81> */
.L_x_5475:
[----:B------:R-:W-:Y:S01]  /*1da0*/  ULEA UR21, UR38, UR41, 0x3 ;  /* 0x0000002926157291 */ /* 0x000fe2000f8e183f */
[----:B------:R-:W-:-:S05]  /*1db0*/  IMAD.U32 R3, RZ, RZ, UR37 ;  /* 0x00000025ff037e24 */ /* 0x000fca000f8e00ff */
[----:B------:R-:W-:-:S04]  /*1dc0*/  SHF.L.U32 R3, R3, 0x1f, RZ ;  /* 0x0000001f03037819 */ /* 0x000fc800000006ff */
[----:B------:R-:W0:Y:S02]  /*1dd0*/  SYNCS.PHASECHK.TRANS64.TRYWAIT P1, [UR21+0x28c50], R3 ;  /* 0x028c5003ff0075a7 */ /* 0x000e240008020155 */
[----:B0-----:R-:W-:Y:S05]  /*1de0*/  @!P1 BRA `(.L_x_5476) ;  /* 0x0000013c00209947 */ /* 0x001fea0003800000 */
.L_x_5674:
        /* <DEDUP_REMOVED lines=38> */
.L_x_5477:
[----:B0-----:R-:W-:Y:S01]  /*2050*/  VIADD R3, R4, 0xfffffffe ;  /* 0xfffffffe04037836 */ /* 0x001fe20000000000 */
[----:B------:R-:W-:-:S04]  /*2060*/  UIADD3 UR6, UR21, 0x28c60, URZ ;  /* 0x00028c6015067890 */ /* 0x000fc8000fffe03f */
[----:B------:R-:W-:Y:S01]  /*2070*/  ISETP.GE.AND P1, PT, R3, R0, PT ;  /* 0x000000000300720c */ /* 0x000fe20003f26270 */
[----:B------:R-:W-:-:S09]  /*2080*/  UPRMT UR6, UR40, 0x654, UR6 ;  /* 0x0000065428067896 */ /* 0x000fd20008000006 */
[----:B------:R-:W-:Y:S03]  /*2090*/  SYNCS.ARRIVE.TRANS64.RED.A1T0 RZ, [UR6], RZ ;  /* 0x000000ffffff79a7 */ /* 0x000fe60008100406 */
[----:B------:R-:W-:Y:S05]  /*20a0*/  @!P1 BRA `(.L_x_5478) ;  /* 0x0000000800d89947 */ /* 0x000fea0003800000 */
.L_x_5484:
[----:B------:R-:W-:Y:S01]  /*20b0*/  BAR.SYNC.DEFER_BLOCKING 0xe, 0x100 ;  /* 0x0384000000007b1d */ /* 0x000fe20000010000 */
[----:B-1----:R-:W-:Y:S01]  /*20c0*/  IMAD.U32 R5, RZ, RZ, UR38 ;  /* 0x00000026ff057e24 */ /* 0x002fe2000f8e00ff */
[----:B------:R-:W-:Y:S01]  /*20d0*/  UIADD3 UR38, UR38, 0x1, URZ ;  /* 0x0000000126267890 */ /* 0x000fe2000fffe03f */
[C---:B------:R-:W-:Y:S01]  /*20e0*/  ISETP.GT.AND P2, PT, R3.reuse, R0, PT ;  /* 0x000000000300720c */ /* 0x040fe20003f44270 */
[----:B------:R-:W-:Y:S02]  /*20f0*/  VIADD R3, R3, 0xffffffff ;  /* 0xffffffff03037836 */ /* 0x000fe40000000000 */
[----:B0-----:R-:W-:Y:S01]  /*2100*/  IMAD R4, R5, 0x40, R16 ;  /* 0x0000004005047824 */ /* 0x001fe200078e0210 */
        /* <DEDUP_REMOVED lines=137> */
.L_x_5479:
[----:B------:R-:W-:Y:S01]  /*29a0*/  ULEA UR21, UR38, UR41, 0x3 ;  /* 0x0000002926157291 */ /* 0x000fe2000f8e183f */
[----:B------:R-:W-:-:S05]  /*29b0*/  IMAD.U32 R4, RZ, RZ, UR37 ;  /* 0x00000025ff047e24 */ /* 0x000fca000f8e00ff */
[----:B------:R-:W-:-:S04]  /*29c0*/  SHF.L.U32 R4, R4, 0x1f, RZ ;  /* 0x0000001f04047819 */ /* 0x000fc800000006ff */
[----:B------:R0:W1:Y:S01]  /*29d0*/  SYNCS.PHASECHK.TRANS64.TRYWAIT P1, [UR21+0x28c50], R4 ;  /* 0x028c5004ff0075a7 */ /* 0x0000620008020155 */
[----:B------:R-:W-:Y:S05]  /*29e0*/  @!P0 BRA `(.L_x_5480) ;  /* 0x0000000000048947 */ /* 0x000fea0003800000 */
[----:B------:R-:W-:Y:S01]  /*29f0*/  BPT.TRAP 0x1 ;  /* 0x000000040000795c */ /* 0x000fe20000300000 */
.L_x_5480:
[----:B-1----:R-:W-:Y:S05]  /*2a00*/  @P1 BRA `(.L_x_5481) ;  /* 0x0000000000081947 */ /* 0x002fea0003800000 */
[----:B------:R-:W1:Y:S02]  /*2a10*/  SYNCS.PHASECHK.TRANS64.TRYWAIT P1, [UR21+0x28c50], R4 ;  /* 0x028c5004ff0075a7 */ /* 0x000e640008020155 */
[----:B-1----:R-:W-:Y:S05]  /*2a20*/  @!P1 BRA `(.L_x_5482) ;  /* 0x0000013000289947 */ /* 0x002fea0003800000 */
.L_x_5481:
        /* <DEDUP_REMOVED lines=26> */
.L_x_5483:
[----:B------:R-:W-:-:S04]  /*2bd0*/  UIADD3 UR6, UR21, 0x28c60, URZ ;  /* 0x00028c6015067890 */ /* 0x000fc8000fffe03f */
[----:B------:R-:W-:-:S09]  /*2be0*/  UPRMT UR6, UR40, 0x654, UR6 ;  /* 0x0000065428067896 */ /* 0x000fd20008000006 */
[----:B------:R-:W-:Y:S01]  /*2bf0*/  SYNCS.ARRIVE.TRANS64.RED.A1T0 RZ, [UR6], RZ ;  /* 0x000000ffffff79a7 */ /* 0x000fe20008100406 */
[----:B------:R-:W-:Y:S05]  /*2c00*/  @P2 BRA `(.L_x_5484) ;  /* 0xfffffff400282947 */ /* 0x000fea000383ffff */
.L_x_5478:
[----:B------:R-:W-:Y:S01]  /*2c10*/  BAR.SYNC.DEFER_BLOCKING 0xe, 0x100 ;  /* 0x0384000000007b1d */ /* 0x000fe20000010000 */
[----:B------:R-:W-:Y:S01]  /*2c20*/  MOV R3, UR38 ;  /* 0x0000002600037c02 */ /* 0x000fe20008000f00 */
[----:B------:R-:W-:Y:S01]  /*2c30*/  UIADD3 UR38, UR38, 0x1, URZ ;  /* 0x0000000126267890 */ /* 0x000fe2000fffe03f */
[----:B------:R-:W-:Y:S01]  /*2c40*/  PLOP3.LUT P0, PT, PT, PT, PT, 0x8, 0x0 ;  /* 0x000000000000781c */ /* 0x000fe20003f0e170 */
[----:B------:R-:W-:Y:S02]  /*2c50*/  IMAD.MOV.U32 R20, RZ, RZ, RZ ;  /* 0x000000ffff147224 */ /* 0x000fe400078e00ff */
[----:B------:R-:W-:Y:S01]  /*2c60*/  IMAD R0, R3, 0x40, R16 ;  /* 0x0000004003007824 */ /* 0x000fe200078e0210 */
[----:B------:R-:W-:-:S04]  /*2c70*/  UISETP.NE.AND UP0, UPT, UR38, 0x2, UPT ;  /* 0x000000022600788c */ /* 0x000fc8000bf05270 */
[----:B01----:R-:W-:Y:S01]  /*2c80*/  LEA R4, R0, UR41, 0x2 ;  /* 0x0000002900047c11 */ /* 0x003fe2000f8e10ff */
        /* <DEDUP_REMOVED lines=136> */
.L_x_5467:
[----:B------:R-:W-:Y:S01]  /*3510*/  ULDC UR4, c[0x0][0x448] ;  /* 0x0001120000047ab9 */ /* 0x000fe20000000800 */
[----:B------:R-:W-:Y:S02]  /*3520*/  UIADD3 UR7, UR45, 0x3f, URZ ;  /* 0x0000003f2d077890 */ /* 0x000fe4000fffe03f */
[----:B------:R-:W-:Y:S02]  /*3530*/  UISETP.NE.AND UP0, UPT, UR4, 0x1, UPT ;  /* 0x000000010400788c */ /* 0x000fe4000bf05270 */
[----:B------:R-:W-:Y:S01]  /*3540*/  UIADD3 UR10, UR48, 0x1, -UR50 ;  /* 0x00000001300a7890 */ /* 0x000fe2000fffe832 */
[----:B------:R-:W-:Y:S01]  /*3550*/  ULDC.64 UR4, c[0x0][0x9e0] ;  /* 0x0002780000047ab9 */ /* 0x000fe20000000a00 */
[----:B------:R-:W-:-:S07]  /*3560*/  UP2UR UR52, UPR, URZ, 0x1 ;  /* 0x000000013f347883 */ /* 0x000fce0008000000 */
        /* <DEDUP_REMOVED lines=9> */
[----:B------:R-:W-:-:S06]  /*3600*/  IMAD.U32 R0, RZ, RZ, UR4 ;  /* 0x00000004ff007e24 */ /* 0x000fcc000f8e00ff */
        /* <DEDUP_REMOVED lines=11> */
.L_x_5486:
[----:B------:R-:W-:-:S11]  /*36c0*/  UISETP.NE.AND UP0, UPT, UR5, 0x1, UPT ;  /* 0x000000010500788c */ /* 0x000fd6000bf05270 */
[----:B------:R-:W-:Y:S02]  /*36d0*/  @UP0 ULDC.64 UR10, c[0x0][0x9e8] ;  /* 0x00027a00000a0ab9 */ /* 0x000fe40000000a00 */
[----:B------:R-:W-:-:S04]  /*36e0*/  UIMAD.WIDE.U32 UR8, UR4, UR10, URZ ;  /* 0x0000000a040872a5 */ /* 0x000fc8000f8e003f */
[----:B------:R-:W-:-:S12]  /*36f0*/  @UP0 USHF.R.U32.HI UR4, URZ, UR11, UR9 ;  /* 0x0000000b3f040299 */ /* 0x000fd80008011609 */
.L_x_5487:
[----:B------:R-:W-:-:S06]  /*3700*/  UIMAD UR4, UR4, UR5, UR5 ;  /* 0x00000005040472a4 */ /* 0x000fcc000f8e0205 */
[----:B------:R-:W-:-:S07]  /*3710*/  VIMNMX R0, R0, UR4, PT ;  /* 0x0000000400007c48 */ /* 0x000fce000bfe0100 */
.L_x_5485:
[----:B------:R-:W-:Y:S01]  /*3720*/  UISETP.NE.AND UP0, UPT, UR52, URZ, UPT ;  /* 0x0000003f3400728c */ /* 0x000fe2000bf05270 */
[----:B------:R-:W-:Y:S01]  /*3730*/  VIADD R0, R0, 0x3f ;  /* 0x0000003f00007836 */ /* 0x000fe20000000000 */
[----:B------:R-:W-:-:S04]  /*3740*/  UMOV UR4, UR45 ;  /* 0x0000002d00047c82 */ /* 0x000fc80008000000 */
        /* <DEDUP_REMOVED lines=9> */
[----:B------:R-:W-:Y:S01]  /*37e0*/  UIADD3 UR4, UR4, UR48, -UR50 ;  /* 0x0000003004047290 */ /* 0x000fe2000fffe832 */
        /* <DEDUP_REMOVED lines=14> */
.L_x_5489:
[----:B------:R-:W-:-:S11]  /*38d0*/  UISETP.NE.AND UP0, UPT, UR5, 0x1, UPT ;  /* 0x000000010500788c */ /* 0x000fd6000bf05270 */
[----:B------:R-:W-:Y:S02]  /*38e0*/  @UP0 ULDC.64 UR10, c[0x0][0x9e8] ;  /* 0x00027a00000a0ab9 */ /* 0x000fe40000000a00 */
[----:B------:R-:W-:-:S04]  /*38f0*/  UIMAD.WIDE.U32 UR6, UR4, UR10, URZ ;  /* 0x0000000a040672a5 */ /* 0x000fc8000f8e003f */
[----:B------:R-:W-:-:S12]  /*3900*/  @UP0 USHF.R.U32.HI UR4, URZ, UR11, UR7 ;  /* 0x0000000b3f040299 */ /* 0x000fd80008011607 */
.L_x_5490:
[----:B------:R-:W-:-:S04]  /*3910*/  UIMAD UR4, UR4, UR5, URZ ;  /* 0x00000005040472a4 */ /* 0x000fc8000f8e023f */
[----:B------:R-:W-:-:S04]  /*3920*/  UISETP.LT.AND UP0, UPT, UR8, UR4, UPT ;  /* 0x000000040800728c */ /* 0x000fc8000bf01270 */
[----:B------:R-:W-:-:S12]  /*3930*/  USEL UR8, UR8, UR4, !UP0 ;  /* 0x0000000408087287 */ /* 0x000fd8000c000000 */
.L_x_5488:
[----:B------:R-:W-:Y:S01]  /*3940*/  USHF.R.S32.HI UR4, URZ, 0x1f, UR8 ;  /* 0x0000001f3f047899 */ /* 0x000fe20008011408 */
[----:B------:R-:W-:Y:S01]  /*3950*/  PLOP3.LUT P0, PT, PT, PT, PT, 0x80, 0x0 ;  /* 0x000000000000781c */ /* 0x000fe20003f0f070 */
[----:B------:R-:W-:Y:S01]  /*3960*/  IMAD.MOV.U32 R3, RZ, RZ, RZ ;  /* 0x000000ffff037224 */ /* 0x000fe200078e00ff */
[----:B------:R-:W-:Y:S01]  /*3970*/  CS2R R20, SRZ ;  /* 0x0000000000147805 */ /* 0x000fe2000001ff00 */
[----:B------:R-:W-:Y:S01]  /*3980*/  ULEA.HI UR4, UR4, UR8, URZ, 0x6 ;  /* 0x0000000804047291 */ /* 0x000fe2000f8f303f */
[----:B------:R-:W-:Y:S02]  /*3990*/  CS2R R150, SRZ ;  /* 0x0000000000967805 */ /* 0x000fe4000001ff00 */
        /* <DEDUP_REMOVED lines=16> */
[----:B------:R-:W-:Y:S02]  /*3aa0*/  ISETP.GT.AND P1, PT, R168, UR47, PT ;  /* 0x0000002fa8007c0c */ /* 0x000fe4000bf24270 */
        /* <DEDUP_REMOVED lines=82> */
.L_x_5491:
        /* <DEDUP_REMOVED lines=9> */
.L_x_5675:
[----:B------:R-:W-:Y:S05]  /*4060*/  @!P0 BRA `(.L_x_5493) ;  /* 0x0000000000048947 */ /* 0x000fea0003800000 */
[----:B------:R-:W-:Y:S01]  /*4070*/  BPT.TRAP 0x1 ;  /* 0x000000040000795c */ /* 0x000fe20000300000 */
.L_x_5493:
[----:B------:R-:W-:Y:S02]  /*4080*/  IMAD.U32 R7, RZ, RZ, UR38 ;  /* 0x00000026ff077e24 */ /* 0x000fe4000f8e00ff */
[----:B------:R-:W-:-:S03]  /*4090*/  IMAD.U32 R8, RZ, RZ, UR37 ;  /* 0x00000025ff087e24 */ /* 0x000fc6000f8e00ff */
[----:B------:R-:W-:Y:S02]  /*40a0*/  LEA R7, R7, UR41, 0x3 ;  /* 0x0000002907077c11 */ /* 0x000fe4000f8e18ff */
[----:B------:R-:W-:-:S04]  /*40b0*/  SHF.L.U32 R8, R8, 0x1f, RZ ;  /* 0x0000001f08087819 */ /* 0x000fc800000006ff */
[----:B------:R1:W2:Y:S01]  /*40c0*/  SYNCS.PHASECHK.TRANS64.TRYWAIT P1, [R7+URZ+0x28c30], R8 ;  /* 0x028c3008070075a7 */ /* 0x0002a2000802017f */
[----:B------:R-:W-:Y:S05]  /*40d0*/  @!P0 BRA `(.L_x_5494) ;  /* 0x0000000000048947 */ /* 0x000fea0003800000 */
[----:B------:R-:W-:Y:S01]  /*40e0*/  BPT.TRAP 0x1 ;  /* 0x000000040000795c */ /* 0x000fe20000300000 */
.L_x_5494:
[----:B--2---:R-:W-:Y:S05]  /*40f0*/  @P1 BRA `(.L_x_5495) ;  /* 0x0000000000081947 */ /* 0x004fea0003800000 */
[----:B------:R-:W2:Y:S02]  /*4100*/  SYNCS.PHASECHK.TRANS64.TRYWAIT P1, [R7+URZ+0x28c30], R8 ;  /* 0x028c3008070075a7 */ /* 0x000ea4000802017f */
[----:B--2---:R-:W-:Y:S05]  /*4110*/  @!P1 BRA `(.L_x_5496) ;  /* 0x00000118009c9947 */ /* 0x004fea0003800000 */
.L_x_5495:
        /* <DEDUP_REMOVED lines=40> */
.L_x_5497:
[----:B------:R-:W-:Y:S01]  /*43a0*/  UISETP.NE.AND UP1, UPT, UR52, URZ, UPT ;  /* 0x0000003f3400728c */ /* 0x000fe2000bf25270 */
[----:B------:R-:W-:Y:S01]  /*43b0*/  VIADD R3, R185, UR45 ;  /* 0x0000002db9037c36 */ /* 0x000fe20008000000 */
[----:B------:R-:W-:Y:S01]  /*43c0*/  R2UR UR6, R7 ;  /* 0x00000000070672ca */ /* 0x000fe200000e0000 */
[----:B------:R-:W-:Y:S01]  /*43d0*/  IMAD.MOV.U32 R5, RZ, RZ, -0x40 ;  /* 0xffffffc0ff057424 */ /* 0x000fe200078e00ff */
[----:B------:R-:W-:Y:S01]  /*43e0*/  UISETP.NE.AND UP0, UPT, UR51, URZ, UPT ;  /* 0x0000003f3300728c */ /* 0x000fe2000bf05270 */
[C---:B------:R-:W-:Y:S01]  /*43f0*/  LEA R12, R168.reuse, 0xffffffc0, 0x6 ;  /* 0xffffffc0a80c7811 */ /* 0x040fe200078e30ff */
[----:B------:R-:W-:Y:S01]  /*4400*/  ULDC UR22, c[0x0][0x9dc] ;  /* 0x0002770000167ab9 */ /* 0x000fe20000000800 */
[----:B------:R-:W-:Y:S01]  /*4410*/  PLOP3.LUT P1, PT, PT, PT, UP1, 0x80, 0x0 ;  /* 0x000000000000781c */ /* 0x000fe20003f2f018 */
[----:B------:R-:W-:Y:S01]  /*4420*/  IMAD R5, R168, R5, 0x41 ;  /* 0x00000041a8057424 */ /* 0x000fe200078e0205 */
[----:B------:R-:W-:Y:S01]  /*4430*/  PLOP3.LUT P2, PT, PT, PT, UP1, 0x80, 0x0 ;  /* 0x000000000000781c */ /* 0x000fe20003f4f018 */
[----:B------:R-:W-:Y:S01]  /*4440*/  ULDC UR14, c[0x0][0x9e0] ;  /* 0x00027800000e7ab9 */ /* 0x000fe20000000800 */
[----:B------:R-:W-:Y:S01]  /*4450*/  @UP1 ULDC UR7, c[0x0][0x44c] ;  /* 0x0001130000071ab9 */ /* 0x000fe20000000800 */
[----:B------:R-:W-:Y:S01]  /*4460*/  IADD3 R10, -R2, UR48, -R12 ;  /* 0x00000030020a7c10 */ /* 0x000fe2000fffe90c */
[----:B------:R-:W-:-:S02]  /*4470*/  VIADD R14, R5, 0xffffffff ;  /* 0xffffffff050e7836 */ /* 0x000fc40000000000 */
[----:B------:R-:W-:-:S04]  /*4480*/  UIADD3 UR6, UR6, 0x28c40, URZ ;  /* 0x00028c4006067890 */ /* 0x000fc8000fffe03f */
[----:B------:R-:W-:Y:S01]  /*4490*/  UPRMT UR6, UR40, 0x654, UR6 ;  /* 0x0000065428067896 */ /* 0x000fe20008000006 */
[----:B------:R-:W-:Y:S01]  /*44a0*/  @P1 IMAD.HI.U32 R4, R3, UR7, RZ ;  /* 0x0000000703041c27 */ /* 0x000fe2000f8e00ff */
[----:B------:R-:W-:Y:S01]  /*44b0*/  @UP1 ULDC UR7, c[0x0][0x450] ;  /* 0x0001140000071ab9 */ /* 0x000fe20000000800 */
[----:B------:R-:W-:-:S03]  /*44c0*/  PLOP3.LUT P1, PT, PT, PT, UP0, 0x40, 0x0 ;  /* 0x000000000000781c */ /* 0x000fc60003f2e808 */
[----:B------:R-:W-:Y:S02]  /*44d0*/  @P2 SHF.R.U32.HI R3, RZ, UR7, R4 ;  /* 0x00000007ff032c19 */ /* 0x000fe40008011604 */
[----:B------:R-:W-:Y:S01]  /*44e0*/  IADD3 R4, -R2, UR48, R5 ;  /* 0x0000003002047c10 */ /* 0x000fe2000fffe105 */
[----:B------:R-:W-:Y:S01]  /*44f0*/  SYNCS.ARRIVE.TRANS64.RED.A1T0 RZ, [UR6], RZ ;  /* 0x000000ffffff79a7 */ /* 0x000fe20008100406 */
[----:B------:R-:W-:Y:S01]  /*4500*/  ULOP3.LUT UR6, URZ, UR22, URZ, 0x33, !UPT ;  /* 0x000000163f067292 */ /* 0x000fe2000f8e333f */
[----:B------:R-:W0:Y:S02]  /*4510*/  SHFL.IDX PT, R6, R3, RZ, 0x1c1f ;  /* 0x001c1fff03067589 */ /* 0x000e2400000e0000 */
[----:B------:R-:W-:-:S04]  /*4520*/  VIADD R4, R4, -UR50 ;  /* 0x8000003204047c36 */ /* 0x000fc80008000000 */
[C---:B------:R-:W-:Y:S02]  /*4530*/  VIADD R11, R4.reuse, UR14 ;  /* 0x0000000e040b7c36 */ /* 0x040fe40008000000 */
[----:B------:R-:W-:-:S03]  /*4540*/  VIADD R13, R4, UR6 ;  /* 0x00000006040d7c36 */ /* 0x000fc60008000000 */
[----:B0-----:R-:W-:Y:S01]  /*4550*/  VIADDMNMX R4, R6, R11, R10, PT ;  /* 0x0000000b06047246 */ /* 0x001fe2000380010a */
[----:B------:R-:W-:Y:S01]  /*4560*/  IMAD.IADD R5, R13, 0x1, R6 ;  /* 0x000000010d057824 */ /* 0x000fe200078e0206 */
[----:B------:R-:W-:Y:S06]  /*4570*/  @P1 BRA `(.L_x_5498) ;  /* 0x0000000000641947 */ /* 0x000fec0003800000 */
[----:B------:R-:W-:Y:S01]  /*4580*/  IMAD.U32 R9, RZ, RZ, UR50 ;  /* 0x00000032ff097e24 */ /* 0x000fe2000f8e00ff */
[----:B------:R-:W-:Y:S04]  /*4590*/  BSSY B0, `(.L_x_5499) ;  /* 0x0000013000007945 */ /* 0x000fe80003800000 */
[----:B------:R-:W-:-:S04]  /*45a0*/  IADD3 R9, -R9, UR48, R6 ;  /* 0x0000003009097c10 */ /* 0x000fc8000fffe106 */
[----:B------:R-:W-:-:S13]  /*45b0*/  ISETP.GT.AND P1, PT, R9, -0x1, PT ;  /* 0xffffffff0900780c */ /* 0x000fda0003f24270 */
[----:B------:R-:W-:Y:S05]  /*45c0*/  @P1 BRA `(.L_x_5500) ;  /* 0x0000000000241947 */ /* 0x000fea0003800000 */
[----:B------:R-:W-:Y:S01]  /*45d0*/  ULDC UR6, c[0x0][0x9e4] ;  /* 0x0002790000067ab9 */ /* 0x000fe20000000800 */
[----:B------:R-:W-:Y:S02]  /*45e0*/  LOP3.LUT R9, RZ, R9, RZ, 0x33, !PT ;  /* 0x00000009ff097212 */ /* 0x000fe400078e33ff */
[----:B------:R-:W-:-:S04]  /*45f0*/  MOV R15, UR6 ;  /* 0x00000006000f7c02 */ /* 0x000fc80008000f00 */
[----:B------:R-:W-:-:S13]  /*4600*/  ISETP.NE.AND P1, PT, R15, 0x1, PT ;  /* 0x000000010f00780c */ /* 0x000fda0003f25270 */
[----:B------:R-:W0:Y:S02]  /*4610*/  @P1 LDC.64 R20, c[0x0][0x9e8] ;  /* 0x00027a00ff141b82 */ /* 0x000e240000000a00 */
[----:B0-----:R-:W-:-:S05]  /*4620*/  @P1 IMAD.HI.U32 R6, R9, R20, RZ ;  /* 0x0000001409061227 */ /* 0x001fca00078e00ff */
[----:B------:R-:W-:-:S04]  /*4630*/  @P1 SHF.R.U32.HI R9, RZ, R21, R6 ;  /* 0x00000015ff091219 */ /* 0x000fc80000011606 */
[----:B------:R-:W-:Y:S01]  /*4640*/  LOP3.LUT R9, RZ, R9, RZ, 0x33, !PT ;  /* 0x00000009ff097212 */ /* 0x000fe200078e33ff */
[----:B------:R-:W-:Y:S06]  /*4650*/  BRA `(.L_x_5501) ;  /* 0x0000000000187947 */ /* 0x000fec0003800000 */
.L_x_5500:
[----:B------:R-:W-:Y:S02]  /*4660*/  ULDC UR6, c[0x0][0x9e4] ;  /* 0x0002790000067ab9 */ /* 0x000fe40000000800 */
[----:B------:R-:W-:-:S05]  /*4670*/  IMAD.U32 R15, RZ, RZ, UR6 ;  /* 0x00000006ff0f7e24 */ /* 0x000fca000f8e00ff */
[----:B------:R-:W-:-:S13]  /*4680*/  ISETP.NE.AND P1, PT, R15, 0x1, PT ;  /* 0x000000010f00780c */ /* 0x000fda0003f25270 */
[----:B------:R-:W0:Y:S02]  /*4690*/  @P1 LDC.64 R20, c[0x0][0x9e8] ;  /* 0x00027a00ff141b82 */ /* 0x000e240000000a00 */
[----:B0-----:R-:W-:-:S05]  /*46a0*/  @P1 IMAD.HI.U32 R6, R9, R20, RZ ;  /* 0x0000001409061227 */ /* 0x001fca00078e00ff */
[----:B------:R-:W-:-:S07]  /*46b0*/  @P1 SHF.R.U32.HI R9, RZ, R21, R6 ;  /* 0x00000015ff091219 */ /* 0x000fce0000011606 */
.L_x_5501:
[----:B------:R-:W-:Y:S05]  /*46c0*/  BSYNC B0 ;  /* 0x0000000000007941 */ /* 0x000fea0003800000 */
.L_x_5499:
[----:B------:R-:W-:-:S04]  /*46d0*/  IMAD R9, R9, R15, -R12 ;  /* 0x0000000f09097224 */ /* 0x000fc800078e0a0c */
[----:B------:R-:W-:-:S05]  /*46e0*/  IMAD.IADD R9, R9, 0x1, -R2 ;  /* 0x0000000109097824 */ /* 0x000fca00078e0a02 */
[----:B------:R-:W-:Y:S02]  /*46f0*/  VIADDMNMX R4, R9, R15, R4, PT ;  /* 0x0000000f09047246 */ /* 0x000fe40003800104 */
[----:B------:R-:W-:-:S07]  /*4700*/  VIMNMX R5, R5, R9, !PT ;  /* 0x0000000905057248 */ /* 0x000fce0007fe0100 */
.L_x_5498:
[C---:B------:R-:W-:Y:S01]  /*4710*/  ISETP.GE.AND P2, PT, R14.reuse, 0x9, PT ;  /* 0x000000090e00780c */ /* 0x040fe20003f46270 */
[----:B------:R-:W-:Y:S01]  /*4720*/  UISETP.NE.AND UP0, UPT, UR51, URZ, UPT ;  /* 0x0000003f3300728c */ /* 0x000fe2000bf05270 */
        /* <DEDUP_REMOVED lines=41> */
[C---:B------:R-:W-:Y:S02]  /*49c0*/  ISETP.GT.AND P3, PT, R5.reuse, 0x28, !P4 ;  /* 0x000000280500780c */ /* 0x040fe40006764270 */
        /* <DEDUP_REMOVED lines=27> */
[----:B------:R-:W-:Y:S02]  /*4b80*/  ISETP.GE.AND P6, PT, R14, 0x3a, PT ;  /* 0x0000003a0e00780c */ /* 0x000fe40003fc6270 */
[----:B------:R-:W0:Y:S02]  /*4b90*/  SHFL.IDX PT, R14, R3, 0x1, 0x1c1f ;  /* 0x003c1f00030e7f89 */ /* 0x000e2400000e0000 */
[----:B------:R-:W-:Y:S02]  /*4ba0*/  P2R R45, PR, RZ, 0x40 ;  /* 0x00000040ff2d7803 */ /* 0x000fe40000000000 */
[----:B------:R-:W-:-:S04]  /*4bb0*/  ISETP.GT.AND P6, PT, R5, 0x39, !P6 ;  /* 0x000000390500780c */ /* 0x000fc800077c4270 */
[----:B------:R-:W-:-:S04]  /*4bc0*/  ISETP.LT.OR P6, PT, R4, 0x3a, P6 ;  /* 0x0000003a0400780c */ /* 0x000fc800037c1670 */
[----:B------:R-:W-:Y:S02]  /*4bd0*/  FSEL R68, R53, -INF , !P6 ;  /* 0xff80000035447808 */ /* 0x000fe40007000000 */
[----:B------:R-:W-:Y:S02]  /*4be0*/  PLOP3.LUT P6, PT, PT, PT, UP0, 0x40, 0x0 ;  /* 0x000000000000781c */ /* 0x000fe40003fce808 */
[----:B0-----:R-:W-:Y:S01]  /*4bf0*/  VIADDMNMX R4, R14, R11, R10, PT ;  /* 0x0000000b0e047246 */ /* 0x001fe2000380010a */
[----:B------:R-:W-:-:S10]  /*4c00*/  IMAD.IADD R6, R13, 0x1, R14 ;  /* 0x000000010d067824 */ /* 0x000fd400078e020e */
[----:B------:R-:W-:Y:S05]  /*4c10*/  @P6 BRA `(.L_x_5502) ;  /* 0x0000000000646947 */ /* 0x000fea0003800000 */
[----:B------:R-:W-:Y:S01]  /*4c20*/  IMAD.U32 R3, RZ, RZ, UR50 ;  /* 0x00000032ff037e24 */ /* 0x000fe2000f8e00ff */
[----:B------:R-:W-:Y:S04]  /*4c30*/  BSSY B0, `(.L_x_5503) ;  /* 0x0000013000007945 */ /* 0x000fe80003800000 */
[----:B------:R-:W-:-:S04]  /*4c40*/  IADD3 R3, -R3, UR48, R14 ;  /* 0x0000003003037c10 */ /* 0x000fc8000fffe10e */
        /* <DEDUP_REMOVED lines=11> */
.L_x_5504:
[----:B------:R-:W-:Y:S02]  /*4d00*/  ULDC UR6, c[0x0][0x9e4] ;  /* 0x0002790000067ab9 */ /* 0x000fe40000000800 */
[----:B------:R-:W-:-:S05]  /*4d10*/  IMAD.U32 R5, RZ, RZ, UR6 ;  /* 0x00000006ff057e24 */ /* 0x000fca000f8e00ff */
[----:B------:R-:W-:-:S13]  /*4d20*/  ISETP.NE.AND P6, PT, R5, 0x1, PT ;  /* 0x000000010500780c */ /* 0x000fda0003fc5270 */
[----:B------:R-:W0:Y:S02]  /*4d30*/  @P6 LDC.64 R10, c[0x0][0x9e8] ;  /* 0x00027a00ff0a6b82 */ /* 0x000e240000000a00 */
[----:B0-----:R-:W-:-:S05]  /*4d40*/  @P6 IMAD.HI.U32 R10, R3, R10, RZ ;  /* 0x0000000a030a6227 */ /* 0x001fca00078e00ff */
[----:B------:R-:W-:-:S07]  /*4d50*/  @P6 SHF.R.U32.HI R3, RZ, R11, R10 ;  /* 0x0000000bff036219 */ /* 0x000fce000001160a */
.L_x_5505:
[----:B------:R-:W-:Y:S05]  /*4d60*/  BSYNC B0 ;  /* 0x0000000000007941 */ /* 0x000fea0003800000 */
.L_x_5503:
[----:B------:R-:W-:-:S04]  /*4d70*/  IMAD R3, R3, R5, -R12 ;  /* 0x0000000503037224 */ /* 0x000fc800078e0a0c */
[----:B------:R-:W-:-:S05]  /*4d80*/  IMAD.IADD R3, R3, 0x1, -R2 ;  /* 0x0000000103037824 */ /* 0x000fca00078e0a02 */
[----:B------:R-:W-:Y:S02]  /*4d90*/  VIADDMNMX R4, R3, R5, R4, PT ;  /* 0x0000000503047246 */ /* 0x000fe40003800104 */
[----:B------:R-:W-:-:S07]  /*4da0*/  VIMNMX R6, R6, R3, !PT ;  /* 0x0000000306067248 */ /* 0x000fce0007fe0100 */
.L_x_5502:
        /* <DEDUP_REMOVED lines=36> */
[----:B------:R-:W-:Y:S02]  /*4ff0*/  ISETP.NE.AND P6, PT, R9, RZ, PT ;  /* 0x000000ff0900720c */ /* 0x000fe40003fc5270 */
[----:B------:R-:W-:-:S02]  /*5000*/  ISETP.GT.AND P1, PT, R6, 0x19, !P1 ;  /* 0x000000190600780c */ /* 0x000fc40004f24270 */
[----:B------:R-:W-:Y:S02]  /*5010*/  ISETP.GT.AND P2, PT, R6, 0x8, !P2 ;  /* 0x000000080600780c */ /* 0x000fe40005744270 */
[----:B------:R-:W-:Y:S02]  /*5020*/  ISETP.LT.OR P1, PT, R4, 0x1a, P1 ;  /* 0x0000001a0400780c */ /* 0x000fe40000f21670 */
[----:B------:R-:W-:Y:S02]  /*5030*/  FMNMX.FTZ R9, R68, R3, !PT ;  /* 0x0000000344097209 */ /* 0x000fe40007810000 */
[----:B------:R-:W-:Y:S02]  /*5040*/  FSEL R39, R39, -INF , !P1 ;  /* 0xff80000027277808 */ /* 0x000fe40004800000 */
[----:B------:R-:W-:Y:S01]  /*5050*/  ISETP.NE.AND P1, PT, R37, RZ, PT ;  /* 0x000000ff2500720c */ /* 0x000fe20003f25270 */
[----:B------:R-:W0:Y:S01]  /*5060*/  SHFL.BFLY PT, R10, R9, 0x2, 0x1f ;  /* 0x0c401f00090a7f89 */ /* 0x000e2200000e0000 */
[----:B------:R-:W-:-:S02]  /*5070*/  ISETP.LT.OR P2, PT, R4, 0x9, P2 ;  /* 0x000000090400780c */ /* 0x000fc40001741670 */
[----:B------:R-:W-:Y:S02]  /*5080*/  ISETP.GT.AND P1, PT, R6, 0x20, !P1 ;  /* 0x000000200600780c */ /* 0x000fe40004f24270 */
[----:B------:R-:W-:Y:S02]  /*5090*/  FSEL R30, R30, -INF , !P2 ;  /* 0xff8000001e1e7808 */ /* 0x000fe40005000000 */
        /* <DEDUP_REMOVED lines=11> */
[----:B------:R-:W-:Y:S01]  /*5150*/  ISETP.NE.AND P6, PT, R45, RZ, PT ;  /* 0x000000ff2d00720c */ /* 0x000fe20003fc5270 */
        /* <DEDUP_REMOVED lines=10> */
[----:B------:R-:W-:-:S02]  /*5200*/  ISETP.GT.AND P3, PT, R6, 0x30, !P3 ;  /* 0x000000300600780c */ /* 0x000fc40005f64270 */
[----:B------:R-:W-:Y:S02]  /*5210*/  FMNMX.FTZ R3, R35, R10, !PT ;  /* 0x0000000a23037209 */ /* 0x000fe40007810000 */
[----:B------:R-:W-:Y:S02]  /*5220*/  ISETP.LT.OR P2, PT, R4, 0x2a, P2 ;  /* 0x0000002a0400780c */ /* 0x000fe40001741670 */
[----:B------:R-:W-:Y:S02]  /*5230*/  FMNMX.FTZ R10, R38, R3, !PT ;  /* 0x00000003260a7209 */ /* 0x000fe40007810000 */
[----:B0-----:R-:W-:Y:S02]  /*5240*/  FMNMX.FTZ R5, R11, R12, !PT ;  /* 0x0000000c0b057209 */ /* 0x001fe40007810000 */
[----:B------:R-:W-:Y:S02]  /*5250*/  FMNMX.FTZ R3, R39, R10, !PT ;  /* 0x0000000a27037209 */ /* 0x000fe40007810000 */
[C---:B------:R-:W-:Y:S01]  /*5260*/  FSETP.NEU.FTZ.AND P1, PT, R5.reuse, -INF , PT ;  /* 0xff8000000500780b */ /* 0x040fe20003f3d000 */
[----:B------:R-:W-:Y:S01]  /*5270*/  FMUL.FTZ R9, R5, UR10 ;  /* 0x0000000a05097c20 */ /* 0x000fe20008410000 */
[----:B------:R-:W-:-:S02]  /*5280*/  FMNMX.FTZ R10, R42, R3, !PT ;  /* 0x000000032a0a7209 */ /* 0x000fc40007810000 */
[C---:B------:R-:W-:Y:S02]  /*5290*/  ISETP.GT.AND P4, PT, R6.reuse, 0x31, !P4 ;  /* 0x000000310600780c */ /* 0x040fe40006784270 */
[----:B------:R-:W-:Y:S02]  /*52a0*/  FMNMX.FTZ R3, R43, R10, !PT ;  /* 0x0000000a2b037209 */ /* 0x000fe40007810000 */
[----:B------:R-:W-:Y:S02]  /*52b0*/  FSEL R9, R9, RZ, P1 ;  /* 0x000000ff09097208 */ /* 0x000fe40000800000 */
[C---:B------:R-:W-:Y:S02]  /*52c0*/  ISETP.GT.AND P5, PT, R6.reuse, 0x38, !P5 ;  /* 0x000000380600780c */ /* 0x040fe40006fa4270 */
[----:B------:R-:W-:Y:S01]  /*52d0*/  ISETP.GT.AND P1, PT, R6, 0x39, !P6 ;  /* 0x000000390600780c */ /* 0x000fe20007724270 */
[--C-:B------:R-:W-:Y:S01]  /*52e0*/  FFMA.FTZ R10, R24, UR10, -R9.reuse ;  /* 0x0000000a180a7c23 */ /* 0x100fe20008010809 */
[----:B------:R-:W-:Y:S01]  /*52f0*/  ISETP.LT.OR P3, PT, R4, 0x31, P3 ;  /* 0x000000310400780c */ /* 0x000fe20001f61670 */
[--C-:B------:R-:W-:Y:S01]  /*5300*/  FFMA.FTZ R11, R20, UR10, -R9.reuse ;  /* 0x0000000a140b7c23 */ /* 0x100fe20008010809 */
[----:B------:R-:W-:Y:S01]  /*5310*/  FSEL R47, R47, -INF , !P2 ;  /* 0xff8000002f2f7808 */ /* 0x000fe20005000000 */
[--C-:B------:R-:W-:Y:S01]  /*5320*/  FFMA.FTZ R12, R56, UR10, -R9.reuse ;  /* 0x0000000a380c7c23 */ /* 0x100fe20008010809 */
[----:B------:R-:W-:Y:S01]  /*5330*/  FMNMX.FTZ R6, R46, R3, !PT ;  /* 0x000000032e067209 */ /* 0x000fe20007810000 */
[----:B------:R-:W-:Y:S01]  /*5340*/  MUFU.EX2 R10, R10 ;  /* 0x0000000a000a7308 */ /* 0x000fe20000000800 */
[----:B------:R-:W-:Y:S01]  /*5350*/  ISETP.LT.OR P4, PT, R4, 0x32, P4 ;  /* 0x000000320400780c */ /* 0x000fe20002781670 */
[--C-:B------:R-:W-:Y:S01]  /*5360*/  FFMA.FTZ R14, R32, UR10, -R9.reuse ;  /* 0x0000000a200e7c23 */ /* 0x100fe20008010809 */
[----:B------:R-:W-:Y:S01]  /*5370*/  FSEL R50, R50, -INF , !P3 ;  /* 0xff80000032327808 */ /* 0x000fe20005800000 */
[--C-:B------:R-:W-:Y:S01]  /*5380*/  FFMA.FTZ R15, R58, UR10, -R9.reuse ;  /* 0x0000000a3a0f7c23 */ /* 0x100fe20008010809 */
[----:B------:R-:W-:Y:S01]  /*5390*/  FMNMX.FTZ R3, R47, R6, !PT ;  /* 0x000000062f037209 */ /* 0x000fe20007810000 */
[--C-:B------:R-:W-:Y:S01]  /*53a0*/  FFMA.FTZ R20, R36, UR10, -R9.reuse ;  /* 0x0000000a24147c23 */ /* 0x100fe20008010809 */
[----:B------:R-:W-:Y:S01]  /*53b0*/  ISETP.LT.OR P5, PT, R4, 0x39, P5 ;  /* 0x000000390400780c */ /* 0x000fe20002fa1670 */
[----:B------:R-:W0:Y:S01]  /*53c0*/  MUFU.EX2 R11, R11 ;  /* 0x0000000b000b7308 */ /* 0x000e220000000800 */
[----:B------:R-:W-:Y:S01]  /*53d0*/  FSEL R51, R51, -INF , !P4 ;  /* 0xff80000033337808 */ /* 0x000fe20006000000 */
[--C-:B------:R-:W-:Y:S01]  /*53e0*/  FFMA.FTZ R21, R60, UR10, -R9.reuse ;  /* 0x0000000a3c157c23 */ /* 0x100fe20008010809 */
[----:B------:R-:W-:Y:S01]  /*53f0*/  FMNMX.FTZ R6, R50, R3, !PT ;  /* 0x0000000332067209 */ /* 0x000fe20007810000 */
[--C-:B------:R-:W-:Y:S01]  /*5400*/  FFMA.FTZ R24, R40, UR10, -R9.reuse ;  /* 0x0000000a28187c23 */ /* 0x100fe20008010809 */
[----:B------:R-:W-:Y:S01]  /*5410*/  ISETP.LT.OR P1, PT, R4, 0x3a, P1 ;  /* 0x0000003a0400780c */ /* 0x000fe20000f21670 */
        /* <DEDUP_REMOVED lines=8> */
[----:B------:R-:W-:-:S02]  /*54a0*/  FFMA.FTZ R33, R66, UR10, -R9 ;  /* 0x0000000a42217c23 */ /* 0x000fc40008010809 */
[----:B------:R4:W-:Y:S01]  /*54b0*/  MUFU.EX2 R154, R6 ;  /* 0x00000006009a7308 */ /* 0x0009e20000000800 */
[----:B------:R-:W-:Y:S01]  /*54c0*/  FMNMX.FTZ R4, R55, R4, !PT ;  /* 0x0000000437047209 */ /* 0x000fe20007810000 */
[----:B---3--:R-:W-:Y:S01]  /*54d0*/  FFMA.FTZ R12, R44, UR10, -R9 ;  /* 0x0000000a2c0c7c23 */ /* 0x008fe20008010809 */
[----:B0-----:R-:W-:-:S03]  /*54e0*/  F2FP.F16.F32.PACK_AB R152, R11, R10 ;  /* 0x0000000a0b98723e */ /* 0x001fc600000000ff */
[----:B------:R-:W0:Y:S02]  /*54f0*/  SHFL.BFLY PT, R3, R4, 0x2, 0x1f ;  /* 0x0c401f0004037f89 */ /* 0x000e2400000e0000 */
[----:B------:R-:W-:Y:S08]  /*5500*/  MUFU.EX2 R29, R28 ;  /* 0x0000001c001d7308 */ /* 0x000ff00000000800 */
[----:B------:R-:W-:Y:S08]  /*5510*/  MUFU.EX2 R14, R14 ;  /* 0x0000000e000e7308 */ /* 0x000ff00000000800 */
[----:B------:R-:W3:Y:S01]  /*5520*/  MUFU.EX2 R15, R15 ;  /* 0x0000000f000f7308 */ /* 0x000ee20000000800 */
[----:B0-----:R-:W-:Y:S01]  /*5530*/  FMNMX.FTZ R3, R4, R3, !PT ;  /* 0x0000000304037209 */ /* 0x001fe20007810000 */
[----:B------:R-:W-:-:S06]  /*5540*/  FFMA.FTZ R4, R62, UR10, -R9 ;  /* 0x0000000a3e047c23 */ /* 0x000fcc0008010809 */
[----:B------:R-:W-:Y:S01]  /*5550*/  MUFU.EX2 R20, R20 ;  /* 0x0000001400147308 */ /* 0x000fe20000000800 */
[----:B----4-:R-:W0:Y:S07]  /*5560*/  SHFL.BFLY PT, R6, R3, 0x1, 0x1f ;  /* 0x0c201f0003067f89 */ /* 0x010e2e00000e0000 */
[----:B------:R4:W-:Y:S01]  /*5570*/  MUFU.EX2 R25, R4 ;  /* 0x0000000400197308 */ /* 0x0009e20000000800 */
[----:B---3--:R-:W-:-:S07]  /*5580*/  F2FP.F16.F32.PACK_AB R156, R15, R14 ;  /* 0x0000000e0f9c723e */ /* 0x008fce00000000ff */
[----:B------:R-:W3:Y:S08]  /*5590*/  MUFU.EX2 R21, R21 ;  /* 0x0000001500157308 */ /* 0x000ef00000000800 */
[----:B------:R-:W-:Y:S01]  /*55a0*/  MUFU.EX2 R24, R24 ;  /* 0x0000001800187308 */ /* 0x000fe20000000800 */
[----:B0-----:R-:W-:Y:S01]  /*55b0*/  FMNMX.FTZ R6, R3, R6, !PT ;  /* 0x0000000603067209 */ /* 0x001fe20007810000 */
[--C-:B------:R-:W-:Y:S01]  /*55c0*/  FFMA.FTZ R3, R52, UR10, -R9.reuse ;  /* 0x0000000a34037c23 */ /* 0x100fe20008010809 */
[----:B------:R-:W-:-:S02]  /*55d0*/  FFMA.FTZ R9, R68, UR10, -R9 ;  /* 0x0000000a44097c23 */ /* 0x000fc40008010809 */
[C---:B------:R-:W-:Y:S01]  /*55e0*/  FSETP.NEU.FTZ.AND P1, PT, R6.reuse, -INF , PT ;  /* 0xff8000000600780b */ /* 0x040fe20003f3d000 */
[----:B----4-:R-:W-:Y:S02]  /*55f0*/  FMUL.FTZ R4, R6, UR10 ;  /* 0x0000000a06047c20 */ /* 0x010fe40008410000 */
[----:B------:R-:W0:Y:S01]  /*5600*/  MUFU.EX2 R12, R12 ;  /* 0x0000000c000c7308 */ /* 0x000e220000000800 */
[----:B---3--:R-:W-:Y:S02]  /*5610*/  F2FP.F16.F32.PACK_AB R158, R21, R20 ;  /* 0x00000014159e723e */ /* 0x008fe400000000ff */
[----:B------:R-:W-:-:S05]  /*5620*/  FSEL R28, R4, RZ, P1 ;  /* 0x000000ff041c7208 */ /* 0x000fca0000800000 */
[----:B------:R3:W-:Y:S01]  /*5630*/  MUFU.EX2 R4, R9 ;  /* 0x0000000900047308 */ /* 0x0007e20000000800 */
[--C-:B------:R-:W-:Y:S01]  /*5640*/  FFMA.FTZ R26, R26, UR10, -R28.reuse ;  /* 0x0000000a1a1a7c23 */ /* 0x100fe2000801081c */
[--C-:B------:R-:W-:Y:S01]  /*5650*/  FFMA.FTZ R27, R27, UR10, -R28.reuse ;  /* 0x0000000a1b1b7c23 */ /* 0x100fe2000801081c */
[--C-:B------:R-:W-:Y:S01]  /*5660*/  FFMA.FTZ R30, R30, UR10, -R28.reuse ;  /* 0x0000000a1e1e7c23 */ /* 0x100fe2000801081c */
[--C-:B------:R-:W-:Y:S01]  /*5670*/  FFMA.FTZ R31, R31, UR10, -R28.reuse ;  /* 0x0000000a1f1f7c23 */ /* 0x100fe2000801081c */
[--C-:B------:R-:W-:Y:S01]  /*5680*/  FFMA.FTZ R34, R34, UR10, -R28.reuse ;  /* 0x0000000a22227c23 */ /* 0x100fe2000801081c */
[--C-:B------:R-:W-:Y:S01]  /*5690*/  FFMA.FTZ R35, R35, UR10, -R28.reuse ;  /* 0x0000000a23237c23 */ /* 0x100fe2000801081c */
[--C-:B------:R-:W-:Y:S01]  /*56a0*/  FFMA.FTZ R38, R38, UR10, -R28.reuse ;  /* 0x0000000a26267c23 */ /* 0x100fe2000801081c */
[----:B------:R-:W-:Y:S01]  /*56b0*/  MUFU.EX2 R26, R26 ;  /* 0x0000001a001a7308 */ /* 0x000fe20000000800 */
[----:B---3--:R-:W-:Y:S01]  /*56c0*/  FADD.FTZ R9, R10, R11 ;  /* 0x0000000b0a097221 */ /* 0x008fe20000010000 */
[--C-:B------:R-:W-:Y:S01]  /*56d0*/  FFMA.FTZ R39, R39, UR10, -R28.reuse ;  /* 0x0000000a27277c23 */ /* 0x100fe2000801081c */
[--C-:B------:R-:W-:Y:S01]  /*56e0*/  FFMA.FTZ R42, R42, UR10, -R28.reuse ;  /* 0x0000000a2a2a7c23 */ /* 0x100fe2000801081c */
[--C-:B------:R-:W-:Y:S01]  /*56f0*/  FFMA.FTZ R43, R43, UR10, -R28.reuse ;  /* 0x0000000a2b2b7c23 */ /* 0x100fe2000801081c */
[----:B------:R-:W-:Y:S01]  /*5700*/  FADD.FTZ R36, R154, R9 ;  /* 0x000000099a247221 */ /* 0x000fe20000010000 */
[--C-:B------:R-:W-:Y:S01]  /*5710*/  FFMA.FTZ R46, R46, UR10, -R28.reuse ;  /* 0x0000000a2e2e7c23 */ /* 0x100fe2000801081c */
[----:B------:R-:W-:Y:S01]  /*5720*/  FFMA.FTZ R47, R47, UR10, -R28 ;  /* 0x0000000a2f2f7c23 */ /* 0x000fe2000801081c */
[----:B------:R-:W3:Y:S01]  /*5730*/  MUFU.EX2 R27, R27 ;  /* 0x0000001b001b7308 */ /* 0x000ee20000000800 */
[----:B------:R-:W-:Y:S01]  /*5740*/  FADD.FTZ R37, R13, R36 ;  /* 0x000000240d257221 */ /* 0x000fe20000010000 */
[--C-:B------:R-:W-:Y:S01]  /*5750*/  FFMA.FTZ R50, R50, UR10, -R28.reuse ;  /* 0x0000000a32327c23 */ /* 0x100fe2000801081c */
[--C-:B------:R-:W-:Y:S01]  /*5760*/  FFMA.FTZ R51, R51, UR10, -R28.reuse ;  /* 0x0000000a33337c23 */ /* 0x100fe2000801081c */
[--C-:B------:R-:W-:Y:S01]  /*5770*/  FFMA.FTZ R54, R54, UR10, -R28.reuse ;  /* 0x0000000a36367c23 */ /* 0x100fe2000801081c */
[----:B------:R-:W-:Y:S01]  /*5780*/  FADD.FTZ R40, R14, R37 ;  /* 0x000000250e287221 */ /* 0x000fe20000010000 */
[----:B------:R-:W-:Y:S01]  /*5790*/  FFMA.FTZ R28, R55, UR10, -R28 ;  /* 0x0000000a371c7c23 */ /* 0x000fe2000801081c */
[----:B------:R-:W-:Y:S01]  /*57a0*/  F2FP.F16.F32.PACK_AB R154, R13, R154 ;  /* 0x0000009a0d9a723e */ /* 0x000fe200000000ff */
[----:B------:R-:W4:Y:S01]  /*57b0*/  MUFU.EX2 R30, R30 ;  /* 0x0000001e001e7308 */ /* 0x000f220000000800 */
[----:B------:R-:W-:Y:S01]  /*57c0*/  FADD.FTZ R37, R15, R40 ;  /* 0x000000280f257221 */ /* 0x000fe20000010000 */
[----:B0-----:R-:W-:-:S02]  /*57d0*/  F2FP.F16.F32.PACK_AB R162, R29, R12 ;  /* 0x0000000c1da2723e */ /* 0x001fc400000000ff */
[----:B------:R-:W-:Y:S01]  /*57e0*/  F2FP.F16.F32.PACK_AB R160, R25, R24 ;  /* 0x0000001819a0723e */ /* 0x000fe200000000ff */
[----:B------:R-:W-:-:S03]  /*57f0*/  FADD.FTZ R40, R20, R37 ;  /* 0x0000002514287221 */ /* 0x000fc60000010000 */
[----:B------:R-:W0:Y:S01]  /*5800*/  MUFU.EX2 R31, R31 ;  /* 0x0000001f001f7308 */ /* 0x000e220000000800 */
[----:B---3--:R-:W-:Y:S01]  /*5810*/  FADD.FTZ R9, R26, R27 ;  /* 0x0000001b1a097221 */ /* 0x008fe20000010000 */
[----:B------:R-:W-:Y:S01]  /*5820*/  FADD.FTZ R11, R21, R40 ;  /* 0x00000028150b7221 */ /* 0x000fe20000010000 */
[----:B------:R-:W-:-:S03]  /*5830*/  F2FP.F16.F32.PACK_AB R153, R27, R26 ;  /* 0x0000001a1b99723e */ /* 0x000fc600000000ff */
[----:B------:R-:W-:Y:S02]  /*5840*/  FADD.FTZ R14, R24, R11 ;  /* 0x0000000b180e7221 */ /* 0x000fe40000010000 */
[----:B------:R-:W3:Y:S01]  /*5850*/  MUFU.EX2 R34, R34 ;  /* 0x0000002200227308 */ /* 0x000ee20000000800 */
[----:B----4-:R-:W-:Y:S01]  /*5860*/  FADD.FTZ R36, R30, R9 ;  /* 0x000000091e247221 */ /* 0x010fe20000010000 */
[----:B------:R-:W-:-:S06]  /*5870*/  FADD.FTZ R13, R25, R14 ;  /* 0x0000000e190d7221 */ /* 0x000fcc0000010000 */
        /* <DEDUP_REMOVED lines=19> */
[----:B------:R-:W-:Y:S01]  /*59b0*/  FADD.FTZ R10, R12, R13 ;  /* 0x0000000d0c0a7221 */ /* 0x000fe20000010000 */
[----:B------:R-:W-:-:S03]  /*59c0*/  F2FP.F16.F32.PACK_AB R161, R43, R42 ;  /* 0x0000002a2ba1723e */ /* 0x000fc600000000ff */
[----:B------:R-:W-:Y:S02]  /*59d0*/  FADD.FTZ R29, R29, R10 ;  /* 0x0000000a1d1d7221 */ /* 0x000fe40000010000 */
[----:B------:R-:W-:Y:S01]  /*59e0*/  MUFU.EX2 R32, R32 ;  /* 0x0000002000207308 */ /* 0x000fe20000000800 */
[----:B---3--:R-:W-:-:S07]  /*59f0*/  FADD.FTZ R12, R46, R11 ;  /* 0x0000000b2e0c7221 */ /* 0x008fce0000010000 */
        /* <DEDUP_REMOVED lines=10> */
[----:B------:R-:W-:Y:S01]  /*5aa0*/  MUFU.EX2 R54, R54 ;  /* 0x0000003600367308 */ /* 0x000fe20000000800 */
[----:B----4-:R-:W-:Y:S01]  /*5ab0*/  F2FP.F16.F32.PACK_AB R165, R51, R50 ;  /* 0x0000003233a5723e */ /* 0x010fe200000000ff */
[----:B------:R-:W-:-:S04]  /*5ac0*/  FADD.FTZ R50, R50, R47 ;  /* 0x0000002f32327221 */ /* 0x000fc80000010000 */
[----:B------:R-:W-:Y:S02]  /*5ad0*/  FADD.FTZ R51, R51, R50 ;  /* 0x0000003233337221 */ /* 0x000fe40000010000 */
[----:B------:R-:W4:Y:S01]  /*5ae0*/  MUFU.EX2 R9, R28 ;  /* 0x0000001c00097308 */ /* 0x000f220000000800 */
[----:B---3--:R-:W-:Y:S01]  /*5af0*/  F2FP.F16.F32.PACK_AB R166, R4, R3 ;  /* 0x0000000304a6723e */ /* 0x008fe200000000ff */
[----:B------:R-:W-:-:S04]  /*5b00*/  FADD.FTZ R3, R3, R32 ;  /* 0x0000002003037221 */ /* 0x000fc80000010000 */
[----:B------:R-:W-:Y:S01]  /*5b10*/  FADD.FTZ R3, R4, R3 ;  /* 0x0000000304037221 */ /* 0x000fe20000010000 */
[----:B----4-:R-:W-:Y:S01]  /*5b20*/  F2FP.F16.F32.PACK_AB R167, R9, R54 ;  /* 0x0000003609a7723e */ /* 0x010fe200000000ff */
[----:B------:R-:W-:-:S04]  /*5b30*/  FADD.FTZ R54, R54, R51 ;  /* 0x0000003336367221 */ /* 0x000fc80000010000 */
[----:B------:R0:W-:Y:S01]  /*5b40*/  STSM.16.M88.4 [R22], R164 ;  /* 0x000000a416007844 */ /* 0x0001e20000000200 */
[----:B------:R-:W-:Y:S01]  /*5b50*/  FADD.FTZ R4, R9, R54 ;  /* 0x0000003609047221 */ /* 0x000fe20000010000 */
[----:B------:R-:W-:Y:S06]  /*5b60*/  @!P0 BRA `(.L_x_5506) ;  /* 0x0000000000048947 */ /* 0x000fec0003800000 */
[----:B------:R-:W-:Y:S01]  /*5b70*/  BPT.TRAP 0x1 ;  /* 0x000000040000795c */ /* 0x000fe20000300000 */
.L_x_5506:
[----:B------:R3:W4:Y:S01]  /*5b80*/  SYNCS.PHASECHK.TRANS64.TRYWAIT P1, [R7+URZ+0x28c50], R8 ;  /* 0x028c5008070075a7 */ /* 0x000722000802017f */
[----:B------:R-:W-:Y:S05]  /*5b90*/  @!P0 BRA `(.L_x_5507) ;  /* 0x0000000000048947 */ /* 0x000fea0003800000 */
[----:B------:R-:W-:Y:S01]  /*5ba0*/  BPT.TRAP 0x1 ;  /* 0x000000040000795c */ /* 0x000fe20000300000 */
.L_x_5507:
[----:B----4-:R-:W-:Y:S05]  /*5bb0*/  @P1 BRA `(.L_x_5508) ;  /* 0x0000000000081947 */ /* 0x010fea0003800000 */
[----:B------:R-:W4:Y:S02]  /*5bc0*/  SYNCS.PHASECHK.TRANS64.TRYWAIT P1, [R7+URZ+0x28c50], R8 ;  /* 0x028c5008070075a7 */ /* 0x000f24000802017f */
[----:B----4-:R-:W-:Y:S05]  /*5bd0*/  @!P1 BRA `(.L_x_5509) ;  /* 0x0000010000009947 */ /* 0x010fea0003800000 */
.L_x_5508:
        /* <DEDUP_REMOVED lines=34> */
.L_x_5510:
[----:B------:R-:W-:Y:S01]  /*5e00*/  R2UR UR6, R7 ;  /* 0x00000000070672ca */ /* 0x000fe200000e0000 */
[----:B------:R-:W-:Y:S01]  /*5e10*/  UISETP.NE.AND UP1, UPT, UR52, URZ, UPT ;  /* 0x0000003f3400728c */ /* 0x000fe2000bf25270 */
[----:B------:R-:W-:Y:S01]  /*5e20*/  VIADD R9, R168, 0xfffffffe ;  /* 0xfffffffea8097836 */ /* 0x000fe20000000000 */
[----:B------:R-:W-:-:S06]  /*5e30*/  UISETP.NE.AND UP0, UPT, UR51, URZ, UPT ;  /* 0x0000003f3300728c */ /* 0x000fcc000bf05270 */
[----:B------:R-:W-:-:S03]  /*5e40*/  PLOP3.LUT P1, PT, PT, PT, UP0, 0x40, 0x0 ;  /* 0x000000000000781c */ /* 0x000fc60003f2e808 */
[----:B------:R-:W-:Y:S01]  /*5e50*/  @UP1 ULDC UR15, c[0x0][0x450] ;  /* 0x00011400000f1ab9 */ /* 0x000fe20000000800 */
[----:B------:R-:W-:-:S04]  /*5e60*/  UIADD3 UR6, UR6, 0x28c60, URZ ;  /* 0x00028c6006067890 */ /* 0x000fc8000fffe03f */
[----:B------:R-:W-:-:S03]  /*5e70*/  UPRMT UR11, UR40, 0x654, UR6 ;  /* 0x00000654280b7896 */ /* 0x000fc60008000006 */
[----:B------:R-:W-:Y:S02]  /*5e80*/  @UP1 ULDC UR6, c[0x0][0x44c] ;  /* 0x0001130000061ab9 */ /* 0x000fe40000000800 */
[----:B------:R-:W-:-:S04]  /*5e90*/  UIMAD.WIDE.U32 UR6, UR45, UR6, URZ ;  /* 0x000000062d0672a5 */ /* 0x000fc8000f8e003f */
[----:B------:R-:W-:Y:S01]  /*5ea0*/  SYNCS.ARRIVE.TRANS64.RED.A1T0 RZ, [UR11], RZ ;  /* 0x000000ffffff79a7 */ /* 0x000fe2000810040b */
[----:B------:R-:W-:Y:S01]  /*5eb0*/  UMOV UR11, UR45 ;  /* 0x0000002d000b7c82 */ /* 0x000fe20008000000 */
[----:B------:R-:W-:-:S04]  /*5ec0*/  @UP1 USHF.R.U32.HI UR11, URZ, UR15, UR7 ;  /* 0x0000000f3f0b1299 */ /* 0x000fc80008011607 */
[----:B------:R-:W-:-:S04]  /*5ed0*/  UIADD3 UR6, UR11, UR48, -UR50 ;  /* 0x000000300b067290 */ /* 0x000fc8000fffe832 */
[----:B------:R-:W-:Y:S01]  /*5ee0*/  UIADD3 UR11, UR6, UR14, URZ ;  /* 0x0000000e060b7290 */ /* 0x000fe2000fffe03f */
[----:B------:R-:W-:Y:S11]  /*5ef0*/  @P1 BRA `(.L_x_5511) ;  /* 0x00000000004c1947 */ /* 0x000ff60003800000 */
[----:B------:R-:W-:Y:S01]  /*5f00*/  ISETP.LT.AND P1, PT, RZ, UR6, PT ;  /* 0x00000006ff007c0c */ /* 0x000fe2000bf21270 */
[----:B------:R-:W-:-:S12]  /*5f10*/  UIADD3 UR18, UR6, -0x1, URZ ;  /* 0xffffffff06127890 */ /* 0x000fd8000fffe03f */
[----:B------:R-:W-:Y:S05]  /*5f20*/  @P1 BRA `(.L_x_5512) ;  /* 0x0000000000201947 */ /* 0x000fea0003800000 */
[----:B------:R-:W-:Y:S01]  /*5f30*/  ULDC UR19, c[0x0][0x9e4] ;  /* 0x0002790000137ab9 */ /* 0x000fe20000000800 */
[----:B------:R-:W-:Y:S02]  /*5f40*/  UIADD3 UR18, -UR6, URZ, URZ ;  /* 0x0000003f06127290 */ /* 0x000fe4000fffe13f */
[----:B------:R-:W-:-:S11]  /*5f50*/  UISETP.NE.AND UP0, UPT, UR19, 0x1, UPT ;  /* 0x000000011300788c */ /* 0x000fd6000bf05270 */
[----:B------:R-:W-:Y:S02]  /*5f60*/  @UP0 ULDC.64 UR6, c[0x0][0x9e8] ;  /* 0x00027a0000060ab9 */ /* 0x000fe40000000a00 */
[----:B------:R-:W-:-:S04]  /*5f70*/  UIMAD.WIDE.U32 UR14, UR18, UR6, URZ ;  /* 0x00000006120e72a5 */ /* 0x000fc8000f8e003f */
[----:B------:R-:W-:-:S04]  /*5f80*/  @UP0 USHF.R.U32.HI UR18, URZ, UR7, UR15 ;  /* 0x000000073f120299 */ /* 0x000fc8000801160f */
[----:B------:R-:W-:Y:S01]  /*5f90*/  ULOP3.LUT UR18, URZ, UR18, URZ, 0x33, !UPT ;  /* 0x000000123f127292 */ /* 0x000fe2000f8e333f */
[----:B------:R-:W-:Y:S11]  /*5fa0*/  BRA `(.L_x_5513) ;  /* 0x0000000000147947 */ /* 0x000ff60003800000 */
.L_x_5512:
[----:B------:R-:W-:Y:S02]  /*5fb0*/  ULDC UR19, c[0x0][0x9e4] ;  /* 0x0002790000137ab9 */ /* 0x000fe40000000800 */
[----:B------:R-:W-:-:S11]  /*5fc0*/  UISETP.NE.AND UP0, UPT, UR19, 0x1, UPT ;  /* 0x000000011300788c */ /* 0x000fd6000bf05270 */
[----:B------:R-:W-:Y:S02]  /*5fd0*/  @UP0 ULDC.64 UR6, c[0x0][0x9e8] ;  /* 0x00027a0000060ab9 */ /* 0x000fe40000000a00 */
[----:B------:R-:W-:-:S04]  /*5fe0*/  UIMAD.WIDE.U32 UR14, UR18, UR6, URZ ;  /* 0x00000006120e72a5 */ /* 0x000fc8000f8e003f */
[----:B------:R-:W-:-:S12]  /*5ff0*/  @UP0 USHF.R.U32.HI UR18, URZ, UR7, UR15 ;  /* 0x000000073f120299 */ /* 0x000fd8000801160f */
.L_x_5513:
[----:B------:R-:W-:-:S04]  /*6000*/  UIMAD UR18, UR18, UR19, UR19 ;  /* 0x00000013121272a4 */ /* 0x000fc8000f8e0213 */
[----:B------:R-:W-:-:S04]  /*6010*/  UISETP.LT.AND UP0, UPT, UR11, UR18, UPT ;  /* 0x000000120b00728c */ /* 0x000fc8000bf01270 */
[----:B------:R-:W-:-:S12]  /*6020*/  USEL UR11, UR11, UR18, UP0 ;  /* 0x000000120b0b7287 */ /* 0x000fd80008000000 */
.L_x_5511:
        /* <DEDUP_REMOVED lines=14> */
.L_x_5533:
[----:B------:R-:W-:-:S04]  /*6110*/  UIADD3 UR38, UR26, 0x1, URZ ;  /* 0x000000011a267890 */ /* 0x000fc8000fffe03f */
[----:B------:R-:W-:-:S04]  /*6120*/  UISETP.NE.AND UP0, UPT, UR38, 0x2, UPT ;  /* 0x000000022600788c */ /* 0x000fc8000bf05270 */
[----:B------:R-:W-:Y:S02]  /*6130*/  USEL UR6, URZ, 0x1, UP0 ;  /* 0x000000013f067887 */ /* 0x000fe40008000000 */
[----:B------:R-:W-:Y:S02]  /*6140*/  USEL UR38, UR38, URZ, UP0 ;  /* 0x0000003f26267287 */ /* 0x000fe40008000000 */
[----:B------:R-:W-:Y:S01]  /*6150*/  ULOP3.LUT UR37, UR37, UR6, URZ, 0x3c, !UPT ;  /* 0x0000000625257292 */ /* 0x000fe2000f8e3c3f */
[----:B------:R-:W-:Y:S11]  /*6160*/  @!P0 BRA `(.L_x_5515) ;  /* 0x0000000000048947 */ /* 0x000ff60003800000 */
[----:B------:R-:W-:Y:S01]  /*6170*/  BPT.TRAP 0x1 ;  /* 0x000000040000795c */ /* 0x000fe20000300000 */
.L_x_5515:
[----:B------:R-:W-:Y:S01]  /*6180*/  ULEA UR21, UR38, UR41, 0x3 ;  /* 0x0000002926157291 */ /* 0x000fe2000f8e183f */
[----:B-1234-:R-:W-:-:S05]  /*6190*/  IMAD.U32 R8, RZ, RZ, UR37 ;  /* 0x00000025ff087e24 */ /* 0x01efca000f8e00ff */
[----:B------:R-:W-:-:S04]  /*61a0*/  SHF.L.U32 R8, R8, 0x1f, RZ ;  /* 0x0000001f08087819 */ /* 0x000fc800000006ff */
[----:B------:R1:W2:Y:S01]  /*61b0*/  SYNCS.PHASECHK.TRANS64.TRYWAIT P1, [UR21+0x28c30], R8 ;  /* 0x028c3008ff0075a7 */ /* 0x0002a20008020155 */
[----:B------:R-:W-:Y:S05]  /*61c0*/  @!P0 BRA `(.L_x_5516) ;  /* 0x0000000000048947 */ /* 0x000fea0003800000 */
[----:B------:R-:W-:Y:S01]  /*61d0*/  BPT.TRAP 0x1 ;  /* 0x000000040000795c */ /* 0x000fe20000300000 */
.L_x_5516:
[----:B--2---:R-:W-:Y:S05]  /*61e0*/  @P1 BRA `(.L_x_5517) ;  /* 0x0000000000081947 */ /* 0x004fea0003800000 */
[----:B------:R-:W2:Y:S02]  /*61f0*/  SYNCS.PHASECHK.TRANS64.TRYWAIT P1, [UR21+0x28c30], R8 ;  /* 0x028c3008ff0075a7 */ /* 0x000ea40008020155 */
[----:B--2---:R-:W-:Y:S05]  /*6200*/  @!P1 BRA `(.L_x_5518) ;  /* 0x000000f800889947 */ /* 0x004fea0003800000 */
.L_x_5517:
[----:B------:R-:W-:Y:S01]  /*6210*/  R2UR UR18, R0 ;  /* 0x00000000001272ca */ /* 0x000fe200000e0000 */
[----:B0-----:R-:W-:Y:S01]  /*6220*/  WARPGROUP.ARRIVE ;  /* 0x00000000000079c5 */ /* 0x001fe20000000000 */
        /* <DEDUP_REMOVED lines=21> */
.L_x_5519:
[----:B------:R-:W-:Y:S01]  /*6380*/  UISETP.NE.AND UP1, UPT, UR52, URZ, UPT ;  /* 0x0000003f3400728c */ /* 0x000fe2000bf25270 */
[----:B------:R-:W-:Y:S01]  /*6390*/  VIADD R12, R185, UR45 ;  /* 0x0000002db90c7c36 */ /* 0x000fe20008000000 */
[----:B------:R-:W-:Y:S01]  /*63a0*/  UISETP.NE.AND UP0, UPT, UR51, URZ, UPT ;  /* 0x0000003f3300728c */ /* 0x000fe2000bf05270 */
[----:B------:R-:W-:-:S03]  /*63b0*/  IMAD.U32 R7, RZ, RZ, UR50 ;  /* 0x00000032ff077e24 */ /* 0x000fc6000f8e00ff */
[----:B------:R-:W-:Y:S02]  /*63c0*/  PLOP3.LUT P1, PT, PT, PT, UP1, 0x80, 0x0 ;  /* 0x000000000000781c */ /* 0x000fe40003f2f018 */
[----:B------:R-:W-:-:S03]  /*63d0*/  PLOP3.LUT P2, PT, PT, PT, UP1, 0x80, 0x0 ;  /* 0x000000000000781c */ /* 0x000fc60003f4f018 */
[----:B------:R-:W-:Y:S01]  /*63e0*/  @UP1 ULDC UR6, c[0x0][0x44c] ;  /* 0x0001130000061ab9 */ /* 0x000fe20000000800 */
[----:B------:R-:W-:-:S07]  /*63f0*/  @UP1 ULDC UR7, c[0x0][0x450] ;  /* 0x0001140000071ab9 */ /* 0x000fce0000000800 */
[----:B--2---:R-:W-:Y:S01]  /*6400*/  @P1 IMAD.HI.U32 R5, R12, UR6, RZ ;  /* 0x000000060c051c27 */ /* 0x004fe2000f8e00ff */
[----:B------:R-:W-:Y:S01]  /*6410*/  UIADD3 UR6, UR21, 0x28c40, URZ ;  /* 0x00028c4015067890 */ /* 0x000fe2000fffe03f */
[----:B------:R-:W-:-:S03]  /*6420*/  PLOP3.LUT P1, PT, PT, PT, UP0, 0x40, 0x0 ;  /* 0x000000000000781c */ /* 0x000fc60003f2e808 */
[----:B------:R-:W-:Y:S01]  /*6430*/  @P2 SHF.R.U32.HI R12, RZ, UR7, R5 ;  /* 0x00000007ff0c2c19 */ /* 0x000fe20008011605 */
[----:B------:R-:W-:Y:S01]  /*6440*/  UPRMT UR6, UR40, 0x654, UR6 ;  /* 0x0000065428067896 */ /* 0x000fe20008000006 */
[----:B------:R-:W-:-:S03]  /*6450*/  IMAD.SHL.U32 R5, R9, 0x40, RZ ;  /* 0x0000004009057824 */ /* 0x000fc600078e00ff */
[----:B------:R-:W0:Y:S02]  /*6460*/  SHFL.IDX PT, R13, R12, RZ, 0x1c1f ;  /* 0x001c1fff0c0d7589 */ /* 0x000e2400000e0000 */
[----:B------:R-:W-:-:S03]  /*6470*/  IADD3 R6, -R2, 0x1, -R5 ;  /* 0x0000000102067810 */ /* 0x000fc60007ffe905 */
[----:B------:R-:W-:Y:S01]  /*6480*/  SYNCS.ARRIVE.TRANS64.RED.A1T0 RZ, [UR6], RZ ;  /* 0x000000ffffff79a7 */ /* 0x000fe20008100406 */
[----:B------:R-:W-:Y:S01]  /*6490*/  ULOP3.LUT UR6, URZ, UR22, URZ, 0x33, !UPT ;  /* 0x000000163f067292 */ /* 0x000fe2000f8e333f */
[----:B------:R-:W-:-:S05]  /*64a0*/  IADD3 R6, -R7, UR48, R6 ;  /* 0x0000003007067c10 */ /* 0x000fca000fffe106 */
[C---:B------:R-:W-:Y:S02]  /*64b0*/  VIADD R20, R6.reuse, UR25 ;  /* 0x0000001906147c36 */ /* 0x040fe40008000000 */
[----:B------:R-:W-:Y:S02]  /*64c0*/  VIADD R206, R6, UR6 ;  /* 0x0000000606ce7c36 */ /* 0x000fe40008000000 */
[----:B0-----:R-:W-:Y:S02]  /*64d0*/  IMAD.IADD R14, R20, 0x1, R13 ;  /* 0x00000001140e7824 */ /* 0x001fe400078e020d */
[----:B------:R-:W-:Y:S01]  /*64e0*/  IMAD.IADD R15, R13, 0x1, R206 ;  /* 0x000000010d0f7824 */ /* 0x000fe200078e02ce */
[----:B------:R-:W-:Y:S06]  /*64f0*/  @P1 BRA `(.L_x_5520) ;  /* 0x00000000005c1947 */ /* 0x000fec0003800000 */
[----:B------:R-:W-:Y:S01]  /*6500*/  IMAD.U32 R6, RZ, RZ, UR50 ;  /* 0x00000032ff067e24 */ /* 0x000fe2000f8e00ff */
[----:B------:R-:W-:Y:S04]  /*6510*/  BSSY B0, `(.L_x_5521) ;  /* 0x0000011000007945 */ /* 0x000fe80003800000 */
[----:B------:R-:W-:-:S04]  /*6520*/  IADD3 R13, -R6, UR48, R13 ;  /* 0x00000030060d7c10 */ /* 0x000fc8000fffe10d */
        /* <DEDUP_REMOVED lines=10> */
.L_x_5522:
[----:B------:R-:W-:-:S05]  /*65d0*/  IMAD.U32 R208, RZ, RZ, UR24 ;  /* 0x00000018ffd07e24 */ /* 0x000fca000f8e00ff */
[----:B------:R-:W-:-:S13]  /*65e0*/  ISETP.NE.AND P1, PT, R208, 0x1, PT ;  /* 0x00000001d000780c */ /* 0x000fda0003f25270 */
[----:B------:R-:W0:Y:S02]  /*65f0*/  @P1 LDC.64 R6, c[0x0][0x9e8] ;  /* 0x00027a00ff061b82 */ /* 0x000e240000000a00 */
[----:B0-----:R-:W-:-:S05]  /*6600*/  @P1 IMAD.HI.U32 R6, R13, R6, RZ ;  /* 0x000000060d061227 */ /* 0x001fca00078e00ff */
[----:B------:R-:W-:-:S07]  /*6610*/  @P1 SHF.R.U32.HI R13, RZ, R7, R6 ;  /* 0x00000007ff0d1219 */ /* 0x000fce0000011606 */
.L_x_5523:
[----:B------:R-:W-:Y:S05]  /*6620*/  BSYNC B0 ;  /* 0x0000000000007941 */ /* 0x000fea0003800000 */
.L_x_5521:
[----:B------:R-:W-:-:S04]  /*6630*/  IMAD R13, R13, R208, -R5 ;  /* 0x000000d00d0d7224 */ /* 0x000fc800078e0a05 */
[----:B------:R-:W-:-:S05]  /*6640*/  IMAD.IADD R13, R13, 0x1, -R2 ;  /* 0x000000010d0d7824 */ /* 0x000fca00078e0a02 */
[----:B------:R-:W-:Y:S02]  /*6650*/  VIADDMNMX R14, R13, R208, R14, PT ;  /* 0x000000d00d0e7246 */ /* 0x000fe4000380010e */
[----:B------:R-:W-:-:S07]  /*6660*/  VIMNMX R15, R15, R13, !PT ;  /* 0x0000000d0f0f7248 */ /* 0x000fce0007fe0100 */
.L_x_5520:
[----:B------:R-:W-:Y:S01]  /*6670*/  ISETP.GT.AND P1, PT, R9, -0x1, PT ;  /* 0xffffffff0900780c */ /* 0x000fe20003f24270 */
[----:B------:R-:W0:Y:S01]  /*6680*/  SHFL.IDX PT, R7, R12, 0x1, 0x1c1f ;  /* 0x003c1f000c077f89 */ /* 0x000e2200000e0000 */
        /* <DEDUP_REMOVED lines=11> */
[C---:B------:R-:W-:Y:S01]  /*6740*/  ISETP.GT.AND P3, PT, R15.reuse, 0x10, P1 ;  /* 0x000000100f00780c */ /* 0x040fe20000f64270 */
[----:B0-----:R-:W-:Y:S01]  /*6750*/  IMAD.IADD R12, R20, 0x1, R7 ;  /* 0x00000001140c7824 */ /* 0x001fe200078e0207 */
        /* <DEDUP_REMOVED lines=53> */
.L_x_5526:
[----:B------:R-:W-:-:S05]  /*6ab0*/  IMAD.U32 R20, RZ, RZ, UR24 ;  /* 0x00000018ff147e24 */ /* 0x000fca000f8e00ff */
[----:B------:R-:W-:-:S13]  /*6ac0*/  ISETP.NE.AND P2, PT, R20, 0x1, PT ;  /* 0x000000011400780c */ /* 0x000fda0003f45270 */
[----:B------:R-:W0:Y:S02]  /*6ad0*/  @P2 LDC.64 R6, c[0x0][0x9e8] ;  /* 0x00027a00ff062b82 */ /* 0x000e240000000a00 */
[----:B0-----:R-:W-:-:S05]  /*6ae0*/  @P2 IMAD.HI.U32 R6, R15, R6, RZ ;  /* 0x000000060f062227 */ /* 0x001fca00078e00ff */
[----:B------:R-:W-:-:S07]  /*6af0*/  @P2 SHF.R.U32.HI R15, RZ, R7, R6 ;  /* 0x00000007ff0f2219 */ /* 0x000fce0000011606 */
.L_x_5527:
[----:B------:R-:W-:Y:S05]  /*6b00*/  BSYNC B0 ;  /* 0x0000000000007941 */ /* 0x000fea0003800000 */
.L_x_5525:
[----:B------:R-:W-:-:S04]  /*6b10*/  IMAD R5, R15, R20, -R5 ;  /* 0x000000140f057224 */ /* 0x000fc800078e0a05 */
[----:B------:R-:W-:-:S05]  /*6b20*/  IMAD.IADD R5, R5, 0x1, -R2 ;  /* 0x0000000105057824 */ /* 0x000fca00078e0a02 */
[----:B------:R-:W-:Y:S02]  /*6b30*/  VIADDMNMX R12, R5, R20, R12, PT ;  /* 0x00000014050c7246 */ /* 0x000fe4000380010c */
[----:B------:R-:W-:-:S07]  /*6b40*/  VIMNMX R14, R14, R5, !PT ;  /* 0x000000050e0e7248 */ /* 0x000fce0007fe0100 */
.L_x_5524:
        /* <DEDUP_REMOVED lines=34> */
[----:B------:R-:W0:Y:S01]  /*6d70*/  SHFL.BFLY PT, R5, R6, 0x2, 0x1f ;  /* 0x0c401f0006057f89 */ /* 0x000e2200000e0000 */
        /* <DEDUP_REMOVED lines=12> */
[----:B0-----:R-:W-:Y:S02]  /*6e40*/  FMNMX.FTZ R7, R6, R5, !PT ;  /* 0x0000000506077209 */ /* 0x001fe40007810000 */
[----:B------:R-:W-:Y:S02]  /*6e50*/  FMNMX.FTZ R6, R154, R11, !PT ;  /* 0x0000000b9a067209 */ /* 0x000fe40007810000 */
[----:B------:R-:W-:Y:S01]  /*6e60*/  ISETP.LT.OR P5, PT, R12, 0x22, P5 ;  /* 0x000000220c00780c */ /* 0x000fe20002fa1670 */
[----:B------:R-:W0:Y:S01]  /*6e70*/  SHFL.BFLY PT, R20, R7, 0x1, 0x1f ;  /* 0x0c201f0007147f89 */ /* 0x000e2200000e0000 */
[----:B------:R-:W-:-:S02]  /*6e80*/  ISETP.GT.AND P6, PT, R14, 0x29, P1 ;  /* 0x000000290e00780c */ /* 0x000fc40000fc4270 */
[----:B------:R-:W-:Y:S02]  /*6e90*/  ISETP.LT.OR P4, PT, R12, 0x29, P4 ;  /* 0x000000290c00780c */ /* 0x000fe40002781670 */
[----:B------:R-:W-:Y:S02]  /*6ea0*/  FSEL R171, R171, -INF , !P5 ;  /* 0xff800000abab7808 */ /* 0x000fe40006800000 */
[----:B------:R-:W-:Y:S02]  /*6eb0*/  ISETP.GT.AND P2, PT, R14, 0x30, P1 ;  /* 0x000000300e00780c */ /* 0x000fe40000f44270 */
[----:B------:R-:W-:Y:S02]  /*6ec0*/  FSEL R174, R174, -INF , !P4 ;  /* 0xff800000aeae7808 */ /* 0x000fe40006000000 */
[----:B------:R-:W-:Y:S02]  /*6ed0*/  ISETP.LT.OR P6, PT, R12, 0x2a, P6 ;  /* 0x0000002a0c00780c */ /* 0x000fe400037c1670 */
[----:B------:R-:W-:-:S02]  /*6ee0*/  ISETP.GT.AND P5, PT, R14, 0x31, P1 ;  /* 0x000000310e00780c */ /* 0x000fc40000fa4270 */
[----:B------:R-:W-:Y:S02]  /*6ef0*/  ISETP.LT.OR P2, PT, R12, 0x31, P2 ;  /* 0x000000310c00780c */ /* 0x000fe40001741670 */
[----:B------:R-:W-:Y:S02]  /*6f00*/  FSEL R175, R175, -INF , !P6 ;  /* 0xff800000afaf7808 */ /* 0x000fe40007000000 */
[----:B------:R-:W-:Y:S02]  /*6f10*/  ISETP.GT.AND P4, PT, R14, 0x38, P1 ;  /* 0x000000380e00780c */ /* 0x000fe40000f84270 */
[----:B------:R-:W-:Y:S02]  /*6f20*/  ISETP.LT.OR P5, PT, R12, 0x32, P5 ;  /* 0x000000320c00780c */ /* 0x000fe40002fa1670 */
[----:B------:R-:W-:Y:S02]  /*6f30*/  FSEL R178, R178, -INF , !P2 ;  /* 0xff800000b2b27808 */ /* 0x000fe40005000000 */
[----:B0-----:R-:W-:-:S02]  /*6f40*/  FMNMX.FTZ R5, R7, R20, !PT ;  /* 0x0000001407057209 */ /* 0x001fc40007810000 */
        /* <DEDUP_REMOVED lines=19> */
[----:B------:R-:W-:Y:S01]  /*7080*/  IMAD.MOV R177, RZ, RZ, -R17 ;  /* 0x000000ffffb17224 */ /* 0x000fe200078e0a11 */
[----:B------:R-:W-:Y:S01]  /*7090*/  FSEL R182, R182, -INF , !P4 ;  /* 0xff800000b6b67808 */ /* 0x000fe20006000000 */
[--C-:B------:R-:W-:Y:S01]  /*70a0*/  FFMA.FTZ R14, R164, UR10, -R20.reuse ;  /* 0x0000000aa40e7c23 */ /* 0x100fe20008010814 */
[----:B------:R-:W-:Y:S01]  /*70b0*/  FMNMX.FTZ R6, R170, R7, !PT ;  /* 0x00000007aa067209 */ /* 0x000fe20007810000 */
[--C-:B------:R-:W-:Y:S01]  /*70c0*/  FFMA.FTZ R7, R153, UR10, -R20.reuse ;  /* 0x0000000a99077c23 */ /* 0x100fe20008010814 */
[----:B------:R-:W-:Y:S01]  /*70d0*/  FSEL R183, R183, -INF , !P1 ;  /* 0xff800000b7b77808 */ /* 0x000fe20004800000 */
[--C-:B------:R-:W-:Y:S01]  /*70e0*/  FFMA.FTZ R153, R169, UR10, -R20.reuse ;  /* 0x0000000aa9997c23 */ /* 0x100fe20008010814 */
[----:B------:R-:W-:Y:S01]  /*70f0*/  FMNMX.FTZ R13, R171, R6, !PT ;  /* 0x00000006ab0d7209 */ /* 0x000fe20007810000 */
[----:B------:R-:W-:Y:S01]  /*7100*/  MUFU.EX2 R12, R12 ;  /* 0x0000000c000c7308 */ /* 0x000fe20000000800 */
[----:B------:R-:W-:Y:S01]  /*7110*/  ISETP.NE.AND P1, PT, R2, R177, PT ;  /* 0x000000b10200720c */ /* 0x000fe20003f25270 */
        /* <DEDUP_REMOVED lines=8> */
[----:B------:R-:W-:Y:S01]  /*71a0*/  FFMA.FTZ R180, R180, UR10, -R20 ;  /* 0x0000000ab4b47c23 */ /* 0x000fe20008010814 */
[----:B------:R-:W-:-:S04]  /*71b0*/  FMNMX.FTZ R6, R178, R15, !PT ;  /* 0x0000000fb2067209 */ /* 0x000fc80007810000 */
[----:B------:R-:W-:Y:S01]  /*71c0*/  FMNMX.FTZ R15, R179, R6, !PT ;  /* 0x00000006b30f7209 */ /* 0x000fe20007810000 */
[----:B------:R-:W-:Y:S03]  /*71d0*/  MUFU.EX2 R13, R13 ;  /* 0x0000000d000d7308 */ /* 0x000fe60000000800 */
[----:B------:R-:W-:Y:S01]  /*71e0*/  FMNMX.FTZ R6, R182, R15, !PT ;  /* 0x0000000fb6067209 */ /* 0x000fe20007810000 */
[----:B------:R-:W-:Y:S01]  /*71f0*/  FFMA.FTZ R15, R161, UR10, -R20 ;  /* 0x0000000aa10f7c23 */ /* 0x000fe20008010814 */
[----:B------:R-:W-:Y:S02]  /*7200*/  FSEL R161, R5, RZ, P3 ;  /* 0x000000ff05a17208 */ /* 0x000fe40001800000 */
[----:B------:R-:W-:Y:S01]  /*7210*/  FMNMX.FTZ R6, R183, R6, !PT ;  /* 0x00000006b7067209 */ /* 0x000fe20007810000 */
[----:B------:R-:W-:Y:S02]  /*7220*/  MUFU.EX2 R156, R156 ;  /* 0x0000009c009c7308 */ /* 0x000fe40000000800 */
[----:B------:R-:W-:-:S02]  /*7230*/  FADD.FTZ R161, -R161, R10 ;  /* 0x0000000aa1a17221 */ /* 0x000fc40000010100 */
[----:B------:R-:W0:Y:S02]  /*7240*/  SHFL.BFLY PT, R157, R6, 0x2, 0x1f ;  /* 0x0c401f00069d7f89 */ /* 0x000e2400000e0000 */
[----:B------:R-:W-:Y:S02]  /*7250*/  FMUL.FTZ R161, R161, UR10 ;  /* 0x0000000aa1a17c20 */ /* 0x000fe40008410000 */
[----:B------:R-:W-:Y:S08]  /*7260*/  MUFU.EX2 R15, R15 ;  /* 0x0000000f000f7308 */ /* 0x000ff00000000800 */
[----:B------:R-:W2:Y:S08]  /*7270*/  MUFU.EX2 R161, R161 ;  /* 0x000000a100a17308 */ /* 0x000eb00000000800 */
[----:B------:R-:W3:Y:S01]  /*7280*/  MUFU.EX2 R14, R14 ;  /* 0x0000000e000e7308 */ /* 0x000ee20000000800 */
[----:B0-----:R-:W-:Y:S01]  /*7290*/  FMNMX.FTZ R168, R6, R157, !PT ;  /* 0x0000009d06a87209 */ /* 0x001fe20007810000 */
[----:B------:R-:W-:-:S06]  /*72a0*/  FFMA.FTZ R157, R172, UR10, -R20 ;  /* 0x0000000aac9d7c23 */ /* 0x000fcc0008010814 */
[----:B------:R-:W0:Y:S01]  /*72b0*/  MUFU.EX2 R21, R21 ;  /* 0x0000001500157308 */ /* 0x000e220000000800 */
[----:B------:R-:W4:Y:S01]  /*72c0*/  SHFL.BFLY PT, R169, R168, 0x1, 0x1f ;  /* 0x0c201f00a8a97f89 */ /* 0x000f2200000e0000 */
[----:B--2---:R-:W-:Y:S01]  /*72d0*/  FFMA.FTZ R172, R161, R3, R152 ;  /* 0x00000003a1ac7223 */ /* 0x004fe20000010098 */
[----:B------:R-:W-:Y:S01]  /*72e0*/  F2FP.F16.F32.PACK_AB R152, R7, R152 ;  /* 0x000000980798723e */ /* 0x000fe200000000ff */
[-C--:B------:R-:W-:Y:S01]  /*72f0*/  FMUL.FTZ R24, R24, R161.reuse ;  /* 0x000000a118187220 */ /* 0x080fe20000410000 */
[-C--:B------:R-:W-:Y:S01]  /*7300*/  FMUL.FTZ R25, R25, R161.reuse ;  /* 0x000000a119197220 */ /* 0x080fe20000410000 */
[----:B------:R-:W-:Y:S01]  /*7310*/  FADD.FTZ R172, R7, R172 ;  /* 0x000000ac07ac7221 */ /* 0x000fe20000010000 */
[-C--:B------:R-:W-:Y:S01]  /*7320*/  FMUL.FTZ R28, R28, R161.reuse ;  /* 0x000000a11c1c7220 */ /* 0x080fe20000410000 */
[----:B------:R2:W-:Y:S01]  /*7330*/  MUFU.EX2 R10, R173 ;  /* 0x000000ad000a7308 */ /* 0x0005e20000000800 */
[-C--:B------:R-:W-:Y:S01]  /*7340*/  FMUL.FTZ R29, R29, R161.reuse ;  /* 0x000000a11d1d7220 */ /* 0x080fe20000410000 */
[----:B------:R-:W-:Y:S01]  /*7350*/  FADD.FTZ R177, R13, R172 ;  /* 0x000000ac0db17221 */ /* 0x000fe20000010000 */
[-C--:B------:R-:W-:Y:S01]  /*7360*/  FMUL.FTZ R32, R32, R161.reuse ;  /* 0x000000a120207220 */ /* 0x080fe20000410000 */
[-C--:B------:R-:W-:Y:S01]  /*7370*/  FMUL.FTZ R33, R33, R161.reuse ;  /* 0x000000a121217220 */ /* 0x080fe20000410000 */
[-C--:B------:R-:W-:Y:S01]  /*7380*/  FMUL.FTZ R36, R36, R161.reuse ;  /* 0x000000a124247220 */ /* 0x080fe20000410000 */
[----:B------:R-:W-:Y:S01]  /*7390*/  FADD.FTZ R177, R12, R177 ;  /* 0x000000b10cb17221 */ /* 0x000fe20000010000 */
[----:B------:R-:W-:Y:S01]  /*73a0*/  FMUL.FTZ R37, R37, R161 ;  /* 0x000000a125257220 */ /* 0x000fe20000410000 */
[----:B------:R-:W-:Y:S01]  /*73b0*/  MUFU.EX2 R160, R160 ;  /* 0x000000a000a07308 */ /* 0x000fe20000000800 */
[----:B--2---:R-:W-:Y:S01]  /*73c0*/  FFMA.FTZ R173, R181, UR10, -R20 ;  /* 0x0000000ab5ad7c23 */ /* 0x004fe20008010814 */
[----:B------:R-:W-:-:S02]  /*73d0*/  IMAD.U32 R181, RZ, RZ, UR26 ;  /* 0x0000001affb57e24 */ /* 0x000fc4000f8e00ff */
[----:B------:R-:W-:Y:S01]  /*73e0*/  FADD.FTZ R176, R156, R177 ;  /* 0x000000b19cb07221 */ /* 0x000fe20000010000 */
[----:B------:R-:W-:Y:S01]  /*73f0*/  F2FP.F16.F32.PACK_AB R156, R15, R156 ;  /* 0x0000009c0f9c723e */ /* 0x000fe200000000ff */
[-C--:B------:R-:W-:Y:S01]  /*7400*/  FMUL.FTZ R40, R40, R161.reuse ;  /* 0x000000a128287220 */ /* 0x080fe20000410000 */
[----:B------:R-:W-:Y:S01]  /*7410*/  FMUL.FTZ R41, R41, R161 ;  /* 0x000000a129297220 */ /* 0x000fe20000410000 */
[----:B------:R-:W-:Y:S01]  /*7420*/  FADD.FTZ R177, R15, R176 ;  /* 0x000000b00fb17221 */ /* 0x000fe20000010000 */
[----:B------:R-:W-:Y:S01]  /*7430*/  MUFU.EX2 R153, R153 ;  /* 0x0000009900997308 */ /* 0x000fe20000000800 */
[----:B----4-:R-:W-:Y:S01]  /*7440*/  FMNMX.FTZ R6, R168, R169, !PT ;  /* 0x000000a9a8067209 */ /* 0x010fe20007810000 */
[-C--:B------:R-:W-:Y:S01]  /*7450*/  FMUL.FTZ R44, R44, R161.reuse ;  /* 0x000000a12c2c7220 */ /* 0x080fe20000410000 */
[-C--:B------:R-:W-:Y:S01]  /*7460*/  FMUL.FTZ R45, R45, R161.reuse ;  /* 0x000000a12d2d7220 */ /* 0x080fe20000410000 */
[-C--:B------:R-:W-:Y:S01]  /*7470*/  FMUL.FTZ R48, R48, R161.reuse ;  /* 0x000000a130307220 */ /* 0x080fe20000410000 */
[C---:B------:R-:W-:Y:S01]  /*7480*/  FSETP.NEU.FTZ.AND P2, PT, R6.reuse, -INF , PT ;  /* 0xff8000000600780b */ /* 0x040fe20003f5d000 */
[C---:B------:R-:W-:Y:S01]  /*7490*/  FMUL.FTZ R3, R6.reuse, UR10 ;  /* 0x0000000a06037c20 */ /* 0x040fe20008410000 */
[-C--:B------:R-:W-:Y:S01]  /*74a0*/  FMUL.FTZ R49, R49, R161.reuse ;  /* 0x000000a131317220 */ /* 0x080fe20000410000 */
[----:B------:R-:W2:Y:S01]  /*74b0*/  MUFU.EX2 R157, R157 ;  /* 0x0000009d009d7308 */ /* 0x000ea20000000800 */
[----:B------:R-:W-:Y:S01]  /*74c0*/  FSEL R20, R6, RZ, P2 ;  /* 0x000000ff06147208 */ /* 0x000fe20001000000 */
[-C--:B------:R-:W-:Y:S01]  /*74d0*/  FMUL.FTZ R52, R52, R161.reuse ;  /* 0x000000a134347220 */ /* 0x080fe20000410000 */
[----:B------:R-:W-:Y:S01]  /*74e0*/  FSEL R3, R3, RZ, P2 ;  /* 0x000000ff03037208 */ /* 0x000fe20001000000 */
[-C--:B------:R-:W-:Y:S01]  /*74f0*/  FMUL.FTZ R53, R53, R161.reuse ;  /* 0x000000a135357220 */ /* 0x080fe20000410000 */
[-C--:B------:R-:W-:Y:S01]  /*7500*/  FMUL.FTZ R56, R56, R161.reuse ;  /* 0x000000a138387220 */ /* 0x080fe20000410000 */
[----:B------:R-:W-:Y:S01]  /*7510*/  FADD.FTZ R20, -R20, R11 ;  /* 0x0000000b14147221 */ /* 0x000fe20000010100 */
[----:B------:R-:W-:Y:S01]  /*7520*/  FMUL.FTZ R57, R57, R161 ;  /* 0x000000a139397220 */ /* 0x000fe20000410000 */
[----:B------:R-:W-:Y:S01]  /*7530*/  FFMA.FTZ R169, R154, UR10, -R3 ;  /* 0x0000000a9aa97c23 */ /* 0x000fe20008010803 */
[----:B------:R-:W-:-:S02]  /*7540*/  @!P1 IMAD R154, R181, 0x40, R16 ;  /* 0x00000040b59a9824 */ /* 0x000fc400078e0210 */
[----:B------:R-:W-:Y:S01]  /*7550*/  FMUL.FTZ R20, R20, UR10 ;  /* 0x0000000a14147c20 */ /* 0x000fe20008410000 */
[--C-:B------:R-:W-:Y:S01]  /*7560*/  FFMA.FTZ R172, R155, UR10, -R3.reuse ;  /* 0x0000000a9bac7c23 */ /* 0x100fe20008010803 */
[----:B------:R-:W-:Y:S01]  /*7570*/  FFMA.FTZ R155, R158, UR10, -R3 ;  /* 0x0000000a9e9b7c23 */ /* 0x000fe20008010803 */
[----:B------:R-:W4:Y:S01]  /*7580*/  MUFU.EX2 R164, R164 ;  /* 0x000000a400a47308 */ /* 0x000f220000000800 */
[----:B------:R-:W-:Y:S01]  /*7590*/  @!P1 LEA R11, R154, UR41, 0x2 ;  /* 0x000000299a0b9c11 */ /* 0x000fe2000f8e10ff */
[----:B---3--:R-:W-:Y:S01]  /*75a0*/  FADD.FTZ R154, R14, R177 ;  /* 0x000000b10e9a7221 */ /* 0x008fe20000010000 */
[--C-:B------:R-:W-:Y:S01]  /*75b0*/  FFMA.FTZ R159, R159, UR10, -R3.reuse ;  /* 0x0000000a9f9f7c23 */ /* 0x100fe20008010803 */
[--C-:B------:R-:W-:Y:S01]  /*75c0*/  FFMA.FTZ R176, R162, UR10, -R3.reuse ;  /* 0x0000000aa2b07c23 */ /* 0x100fe20008010803 */
[--C-:B------:R-:W-:Y:S01]  /*75d0*/  FFMA.FTZ R163, R163, UR10, -R3.reuse ;  /* 0x0000000aa3a37c23 */ /* 0x100fe20008010803 */
[----:B0-----:R-:W-:Y:S01]  /*75e0*/  FADD.FTZ R181, R21, R154 ;  /* 0x0000009a15b57221 */ /* 0x001fe20000010000 */
[----:B--2---:R-:W-:Y:S01]  /*75f0*/  F2FP.F16.F32.PACK_AB R162, R10, R157 ;  /* 0x0000009d0aa2723e */ /* 0x004fe200000000ff */
[----:B------:R-:W-:Y:S01]  /*7600*/  MUFU.EX2 R169, R169 ;  /* 0x000000a900a97308 */ /* 0x000fe20000000800 */
[----:B------:R-:W-:Y:S01]  /*7610*/  FFMA.FTZ R177, R166, UR10, -R3 ;  /* 0x0000000aa6b17c23 */ /* 0x000fe20008010803 */
[----:B------:R-:W-:Y:S01]  /*7620*/  FADD.FTZ R154, R160, R181 ;  /* 0x000000b5a09a7221 */ /* 0x000fe20000010000 */
[--C-:B------:R-:W-:Y:S01]  /*7630*/  FFMA.FTZ R167, R167, UR10, -R3.reuse ;  /* 0x0000000aa7a77c23 */ /* 0x100fe20008010803 */
[--C-:B------:R-:W-:Y:S01]  /*7640*/  FFMA.FTZ R171, R171, UR10, -R3.reuse ;  /* 0x0000000aabab7c23 */ /* 0x100fe20008010803 */
[--C-:B------:R-:W-:Y:S01]  /*7650*/  FFMA.FTZ R174, R174, UR10, -R3.reuse ;  /* 0x0000000aaeae7c23 */ /* 0x100fe20008010803 */
[----:B------:R-:W-:Y:S01]  /*7660*/  FADD.FTZ R154, R153, R154 ;  /* 0x0000009a999a7221 */ /* 0x000fe20000010000 */
[--C-:B------:R-:W-:Y:S01]  /*7670*/  FFMA.FTZ R175, R175, UR10, -R3.reuse ;  /* 0x0000000aafaf7c23 */ /* 0x100fe20008010803 */
[----:B------:R-:W0:Y:S01]  /*7680*/  MUFU.EX2 R20, R20 ;  /* 0x0000001400147308 */ /* 0x000e220000000800 */
[--C-:B------:R-:W-:Y:S01]  /*7690*/  FFMA.FTZ R178, R178, UR10, -R3.reuse ;  /* 0x0000000ab2b27c23 */ /* 0x100fe20008010803 */
[----:B------:R-:W-:Y:S01]  /*76a0*/  FADD.FTZ R181, R157, R154 ;  /* 0x0000009a9db57221 */ /* 0x000fe20000010000 */
[--C-:B------:R-:W-:Y:S01]  /*76b0*/  FFMA.FTZ R179, R179, UR10, -R3.reuse ;  /* 0x0000000ab3b37c23 */ /* 0x100fe20008010803 */
[--C-:B------:R-:W-:Y:S01]  /*76c0*/  FFMA.FTZ R182, R182, UR10, -R3.reuse ;  /* 0x0000000ab6b67c23 */ /* 0x100fe20008010803 */
[----:B------:R-:W-:Y:S01]  /*76d0*/  FFMA.FTZ R183, R183, UR10, -R3 ;  /* 0x0000000ab7b77c23 */ /* 0x000fe20008010803 */
[----:B------:R-:W-:Y:S01]  /*76e0*/  FADD.FTZ R181, R10, R181 ;  /* 0x000000b50ab57221 */ /* 0x000fe20000010000 */
[----:B------:R-:W-:Y:S01]  /*76f0*/  F2FP.F16.F32.PACK_AB R154, R12, R13 ;  /* 0x0000000d0c9a723e */ /* 0x000fe200000000ff */
[----:B------:R-:W2:Y:S01]  /*7700*/  MUFU.EX2 R172, R172 ;  /* 0x000000ac00ac7308 */ /* 0x000ea20000000800 */
[----:B------:R3:W-:Y:S01]  /*7710*/  @!P1 STS [R11+0x28800], R161 ;  /* 0x028800a10b009388 */ /* 0x0007e20000000800 */
[----:B----4-:R-:W-:Y:S01]  /*7720*/  FADD.FTZ R158, R164, R181 ;  /* 0x000000b5a49e7221 */ /* 0x010fe20000010000 */
[----:B------:R-:W-:Y:S01]  /*7730*/  F2FP.F16.F32.PACK_AB R160, R153, R160 ;  /* 0x000000a099a0723e */ /* 0x000fe200000000ff */
[-C--:B------:R-:W-:Y:S01]  /*7740*/  FMUL.FTZ R60, R60, R161.reuse ;  /* 0x000000a13c3c7220 */ /* 0x080fe20000410000 */
[-C--:B------:R-:W-:Y:S01]  /*7750*/  FMUL.FTZ R61, R61, R161.reuse ;  /* 0x000000a13d3d7220 */ /* 0x080fe20000410000 */
[-C--:B------:R-:W-:Y:S01]  /*7760*/  FMUL.FTZ R64, R64, R161.reuse ;  /* 0x000000a140407220 */ /* 0x080fe20000410000 */
[-C--:B------:R-:W-:Y:S01]  /*7770*/  FMUL.FTZ R65, R65, R161.reuse ;  /* 0x000000a141417220 */ /* 0x080fe20000410000 */
[----:B------:R-:W4:Y:S01]  /*7780*/  MUFU.EX2 R165, R165 ;  /* 0x000000a500a57308 */ /* 0x000f220000000800 */
[----:B0-----:R-:W-:Y:S01]  /*7790*/  FFMA.FTZ R7, R20, R4, R169 ;  /* 0x0000000414077223 */ /* 0x001fe200000100a9 */
[----:B------:R0:W-:Y:S01]  /*77a0*/  @!P1 STS [R11+0x28820], R20 ;  /* 0x028820140b009388 */ /* 0x0001e20000000800 */
[-C--:B------:R-:W-:Y:S01]  /*77b0*/  FMUL.FTZ R68, R68, R161.reuse ;  /* 0x000000a144447220 */ /* 0x080fe20000410000 */
[-C--:B------:R-:W-:Y:S01]  /*77c0*/  FMUL.FTZ R69, R69, R161.reuse ;  /* 0x000000a145457220 */ /* 0x080fe20000410000 */
[-C--:B------:R-:W-:Y:S01]  /*77d0*/  FMUL.FTZ R72, R72, R161.reuse ;  /* 0x000000a148487220 */ /* 0x080fe20000410000 */
[-C--:B------:R-:W-:Y:S01]  /*77e0*/  FMUL.FTZ R73, R73, R161.reuse ;  /* 0x000000a149497220 */ /* 0x080fe20000410000 */
[----:B------:R-:W-:Y:S01]  /*77f0*/  FMUL.FTZ R76, R76, R161 ;  /* 0x000000a14c4c7220 */ /* 0x000fe20000410000 */
[----:B------:R-:W5:Y:S01]  /*7800*/  MUFU.EX2 R155, R155 ;  /* 0x0000009b009b7308 */ /* 0x000f620000000800 */
[C---:B--2---:R-:W-:Y:S01]  /*7810*/  FADD.FTZ R4, R172.reuse, R7 ;  /* 0x00000007ac047221 */ /* 0x044fe20000010000 */
[----:B------:R-:W-:Y:S01]  /*7820*/  F2FP.F16.F32.PACK_AB R153, R172, R169 ;  /* 0x000000a9ac99723e */ /* 0x000fe200000000ff */
[-C--:B------:R-:W-:Y:S01]  /*7830*/  FMUL.FTZ R77, R77, R161.reuse ;  /* 0x000000a14d4d7220 */ /* 0x080fe20000410000 */
[-C--:B------:R-:W-:Y:S01]  /*7840*/  FMUL.FTZ R80, R80, R161.reuse ;  /* 0x000000a150507220 */ /* 0x080fe20000410000 */
[-C--:B------:R-:W-:Y:S01]  /*7850*/  FMUL.FTZ R81, R81, R161.reuse ;  /* 0x000000a151517220 */ /* 0x080fe20000410000 */
[-C--:B------:R-:W-:Y:S01]  /*7860*/  FMUL.FTZ R84, R84, R161.reuse ;  /* 0x000000a154547220 */ /* 0x080fe20000410000 */
[-C--:B------:R-:W-:Y:S01]  /*7870*/  FMUL.FTZ R85, R85, R161.reuse ;  /* 0x000000a155557220 */ /* 0x080fe20000410000 */
[----:B------:R2:W1:Y:S01]  /*7880*/  MUFU.EX2 R168, R180 ;  /* 0x000000b400a87308 */ /* 0x0004620000000800 */
[----:B----4-:R-:W-:Y:S01]  /*7890*/  F2FP.F16.F32.PACK_AB R164, R165, R164 ;  /* 0x000000a4a5a4723e */ /* 0x010fe200000000ff */
[-C--:B------:R-:W-:Y:S01]  /*78a0*/  FMUL.FTZ R88, R88, R161.reuse ;  /* 0x000000a158587220 */ /* 0x080fe20000410000 */
[-C--:B------:R-:W-:Y:S01]  /*78b0*/  FMUL.FTZ R89, R89, R161.reuse ;  /* 0x000000a159597220 */ /* 0x080fe20000410000 */
[-C--:B------:R-:W-:Y:S01]  /*78c0*/  FMUL.FTZ R92, R92, R161.reuse ;  /* 0x000000a15c5c7220 */ /* 0x080fe20000410000 */
[-C--:B------:R-:W-:Y:S01]  /*78d0*/  FMUL.FTZ R93, R93, R161.reuse ;  /* 0x000000a15d5d7220 */ /* 0x080fe20000410000 */
[-C--:B------:R-:W-:Y:S01]  /*78e0*/  FMUL.FTZ R96, R96, R161.reuse ;  /* 0x000000a160607220 */ /* 0x080fe20000410000 */
[-C--:B------:R-:W-:Y:S01]  /*78f0*/  FMUL.FTZ R97, R97, R161.reuse ;  /* 0x000000a161617220 */ /* 0x080fe20000410000 */
[----:B------:R-:W4:Y:S01]  /*7900*/  MUFU.EX2 R173, R173 ;  /* 0x000000ad00ad7308 */ /* 0x000f220000000800 */
[----:B--2---:R-:W-:Y:S01]  /*7910*/  FFMA.FTZ R180, R170, UR10, -R3 ;  /* 0x0000000aaab47c23 */ /* 0x004fe20008010803 */
[----:B------:R-:W-:Y:S01]  /*7920*/  FADD.FTZ R3, R165, R158 ;  /* 0x0000009ea5037221 */ /* 0x000fe20000010000 */
[----:B-----5:R-:W-:Y:S01]  /*7930*/  FADD.FTZ R7, R155, R4 ;  /* 0x000000049b077221 */ /* 0x020fe20000010000 */
[----:B------:R-:W-:Y:S01]  /*7940*/  F2FP.F16.F32.PACK_AB R158, R21, R14 ;  /* 0x0000000e159e723e */ /* 0x000fe200000000ff */
        /* <DEDUP_REMOVED lines=38> */
[----:B------:R-:W-:Y:S01]  /*7bb0*/  FMUL.FTZ R149, R149, R161 ;  /* 0x000000a195957220 */ /* 0x000fe20000410000 */
[----:B------:R-:W-:Y:S01]  /*7bc0*/  F2FP.F16.F32.PACK_AB R157, R157, R176 ;  /* 0x000000b09d9d723e */ /* 0x000fe200000000ff */
[-C--:B------:R-:W-:Y:S01]  /*7bd0*/  FMUL.FTZ R26, R26, R20.reuse ;  /* 0x000000141a1a7220 */ /* 0x080fe20000410000 */
[-C--:B------:R-:W-:Y:S01]  /*7be0*/  FMUL.FTZ R27, R27, R20.reuse ;  /* 0x000000141b1b7220 */ /* 0x080fe20000410000 */
[-C--:B------:R-:W-:Y:S01]  /*7bf0*/  FMUL.FTZ R30, R30, R20.reuse ;  /* 0x000000141e1e7220 */ /* 0x080fe20000410000 */
[-C--:B------:R-:W-:Y:S01]  /*7c00*/  FMUL.FTZ R31, R31, R20.reuse ;  /* 0x000000141f1f7220 */ /* 0x080fe20000410000 */
[----:B------:R-:W4:Y:S01]  /*7c10*/  MUFU.EX2 R180, R180 ;  /* 0x000000b400b47308 */ /* 0x000f220000000800 */
[----:B--2---:R-:W-:Y:S01]  /*7c20*/  FADD.FTZ R7, R159, R12 ;  /* 0x0000000c9f077221 */ /* 0x004fe20000010000 */
[----:B------:R0:W-:Y:S01]  /*7c30*/  STSM.16.M88.4 [R18+0x26800], R152 ;  /* 0x0268009812007844 */ /* 0x0001e20000000200 */
        /* <DEDUP_REMOVED lines=23> */
[----:B---3--:R-:W-:Y:S01]  /*7db0*/  F2FP.F16.F32.PACK_AB R161, R171, R180 ;  /* 0x000000b4aba1723e */ /* 0x008fe200000000ff */
        /* <DEDUP_REMOVED lines=20> */
[----:B------:R0:W-:Y:S01]  /*7f00*/  STSM.16.M88.4 [R19], R160 ;  /* 0x000000a013007844 */ /* 0x0001e20000000200 */
[----:B------:R-:W3:Y:S01]  /*7f10*/  MUFU.EX2 R167, R182 ;  /* 0x000000b600a77308 */ /* 0x000ee20000000800 */
        /* <DEDUP_REMOVED lines=18> */
[-C--:B------:R-:W-:Y:S01]  /*8040*/  FMUL.FTZ R119, R119, R20.reuse ;  /* 0x0000001477777220 */ /* 0x080fe20000410000 */
[-C--:B------:R-:W-:Y:S01]  /*8050*/  FMUL.FTZ R122, R122, R20.reuse ;  /* 0x000000147a7a7220 */ /* 0x080fe20000410000 */
[-C--:B------:R-:W-:Y:S01]  /*8060*/  FMUL.FTZ R123, R123, R20.reuse ;  /* 0x000000147b7b7220 */ /* 0x080fe20000410000 */
[-C--:B------:R-:W-:Y:S01]  /*8070*/  FMUL.FTZ R126, R126, R20.reuse ;  /* 0x000000147e7e7220 */ /* 0x080fe20000410000 */
[-C--:B------:R-:W-:Y:S01]  /*8080*/  FMUL.FTZ R127, R127, R20.reuse ;  /* 0x000000147f7f7220 */ /* 0x080fe20000410000 */
[-C--:B------:R-:W-:Y:S01]  /*8090*/  FMUL.FTZ R130, R130, R20.reuse ;  /* 0x0000001482827220 */ /* 0x080fe20000410000 */
[C---:B--2---:R-:W-:Y:S01]  /*80a0*/  F2FP.F16.F32.PACK_AB R167, R14.reuse, R167 ;  /* 0x000000a70ea7723e */ /* 0x044fe200000000ff */
[----:B------:R-:W-:Y:S01]  /*80b0*/  FADD.FTZ R4, R14, R7 ;  /* 0x000000070e047221 */ /* 0x000fe20000010000 */
[-C--:B------:R-:W-:Y:S01]  /*80c0*/  FMUL.FTZ R131, R131, R20.reuse ;  /* 0x0000001483837220 */ /* 0x080fe20000410000 */
[-C--:B------:R-:W-:Y:S01]  /*80d0*/  FMUL.FTZ R134, R134, R20.reuse ;  /* 0x0000001486867220 */ /* 0x080fe20000410000 */
[-C--:B------:R-:W-:Y:S01]  /*80e0*/  FMUL.FTZ R135, R135, R20.reuse ;  /* 0x0000001487877220 */ /* 0x080fe20000410000 */
[----:B------:R0:W-:Y:S01]  /*80f0*/  STSM.16.M88.4 [R22], R164 ;  /* 0x000000a416007844 */ /* 0x0001e20000000200 */
        /* <DEDUP_REMOVED lines=10> */
.L_x_5528:
[----:B------:R1:W2:Y:S01]  /*81a0*/  SYNCS.PHASECHK.TRANS64.TRYWAIT P1, [UR21+0x28c50], R8 ;  /* 0x028c5008ff0075a7 */ /* 0x0002a20008020155 */
[----:B------:R-:W-:Y:S05]  /*81b0*/  @!P0 BRA `(.L_x_5529) ;  /* 0x0000000000048947 */ /* 0x000fea0003800000 */
[----:B------:R-:W-:Y:S01]  /*81c0*/  BPT.TRAP 0x1 ;  /* 0x000000040000795c */ /* 0x000fe20000300000 */
.L_x_5529:
[----:B--2---:R-:W-:Y:S05]  /*81d0*/  @P1 BRA `(.L_x_5530) ;  /* 0x0000000000081947 */ /* 0x004fea0003800000 */
[----:B------:R-:W2:Y:S02]  /*81e0*/  SYNCS.PHASECHK.TRANS64.TRYWAIT P1, [UR21+0x28c50], R8 ;  /* 0x028c5008ff0075a7 */ /* 0x000ea40008020155 */
[----:B--2---:R-:W-:Y:S05]  /*81f0*/  @!P1 BRA `(.L_x_5531) ;  /* 0x000000d800a49947 */ /* 0x004fea0003800000 */
.L_x_5530:
        /* <DEDUP_REMOVED lines=34> */
.L_x_5532:
[----:B------:R-:W-:Y:S01]  /*8420*/  UIADD3 UR21, UR21, 0x28c60, URZ ;  /* 0x00028c6015157890 */ /* 0x000fe2000fffe03f */
[C---:B------:R-:W-:Y:S01]  /*8430*/  ISETP.GT.AND P1, PT, R9.reuse, UR20, PT ;  /* 0x0000001409007c0c */ /* 0x040fe2000bf24270 */
[----:B------:R-:W-:Y:S01]  /*8440*/  UMOV UR26, UR38 ;  /* 0x00000026001a7c82 */ /* 0x000fe20008000000 */
[----:B------:R-:W-:Y:S01]  /*8450*/  IADD3 R9, R9, -0x1, RZ ;  /* 0xffffffff09097810 */ /* 0x000fe20007ffe0ff */
[----:B------:R-:W-:Y:S01]  /*8460*/  UPRMT UR21, UR40, 0x654, UR21 ;  /* 0x0000065428157896 */ /* 0x000fe20008000015 */
[----:B0-----:R-:W-:Y:S02]  /*8470*/  IMAD.MOV.U32 R11, RZ, RZ, R6 ;  /* 0x000000ffff0b7224 */ /* 0x001fe400078e0006 */
[----:B------:R-:W-:-:S06]  /*8480*/  IMAD.MOV.U32 R10, RZ, RZ, R5 ;  /* 0x000000ffff0a7224 */ /* 0x000fcc00078e0005 */
[----:B------:R-:W-:Y:S01]  /*8490*/  SYNCS.ARRIVE.TRANS64.RED.A1T0 RZ, [UR21], RZ ;  /* 0x000000ffffff79a7 */ /* 0x000fe20008100415 */
[----:B------:R-:W-:Y:S05]  /*84a0*/  @P1 BRA `(.L_x_5533) ;  /* 0xffffffdc00181947 */ /* 0x000fea000383ffff */
.L_x_5514:
[----:B------:R-:W-:Y:S02]  /*84b0*/  UISETP.NE.AND UP1, UPT, UR52, URZ, UPT ;  /* 0x0000003f3400728c */ /* 0x000fe4000bf25270 */
[----:B------:R-:W-:Y:S02]  /*84c0*/  UISETP.NE.AND UP0, UPT, UR51, URZ, UPT ;  /* 0x0000003f3300728c */ /* 0x000fe4000bf05270 */
[----:B------:R-:W-:Y:S02]  /*84d0*/  UIADD3 UR11, UR45, 0x3f, URZ ;  /* 0x0000003f2d0b7890 */ /* 0x000fe4000fffe03f */
[----:B------:R-:W-:Y:S02]  /*84e0*/  UIADD3 UR14, UR48, 0x1, -UR50 ;  /* 0x00000001300e7890 */ /* 0x000fe4000fffe832 */
[----:B------:R-:W-:-:S03]  /*84f0*/  PLOP3.LUT P1, PT, PT, PT, UP0, 0x40, 0x0 ;  /* 0x000000000000781c */ /* 0x000fc60003f2e808 */
[----:B------:R-:W-:Y:S01]  /*8500*/  @UP1 ULDC UR6, c[0x0][0x44c] ;  /* 0x0001130000061ab9 */ /* 0x000fe20000000800 */
[----:B------:R-:W-:Y:S01]  /*8510*/  @UP1 ULDC UR15, c[0x0][0x450] ;  /* 0x00011400000f1ab9 */ /* 0x000fe20000000800 */
[----:B------:R-:W-:-:S04]  /*8520*/  UIMAD.WIDE.U32 UR6, UR11, UR6, URZ ;  /* 0x000000060b0672a5 */ /* 0x000fc8000f8e003f */
[----:B------:R-:W-:-:S04]  /*8530*/  @UP1 USHF.R.U32.HI UR11, URZ, UR15, UR7 ;  /* 0x0000000f3f0b1299 */ /* 0x000fc80008011607 */
[----:B------:R-:W-:-:S04]  /*8540*/  UIADD3 UR11, UR14, UR11, URZ ;  /* 0x0000000b0e0b7290 */ /* 0x000fc8000fffe03f */
[----:B------:R-:W-:Y:S01]  /*8550*/  UIADD3 UR22, UR11, -UR22, URZ ;  /* 0x800000160b167290 */ /* 0x000fe2000fffe03f */
[----:B------:R-:W-:Y:S11]  /*8560*/  @P1 BRA `(.L_x_5534) ;  /* 0x00000000004c1947 */ /* 0x000ff60003800000 */
[----:B------:R-:W-:-:S06]  /*8570*/  UISETP.GT.AND UP0, UPT, UR11, -0x1, UPT ;  /* 0xffffffff0b00788c */ /* 0x000fcc000bf04270 */
[----:B------:R-:W-:-:S13]  /*8580*/  PLOP3.LUT P1, PT, PT, PT, UP0, 0x80, 0x0 ;  /* 0x000000000000781c */ /* 0x000fda0003f2f008 */
[----:B------:R-:W-:Y:S05]  /*8590*/  @P1 BRA `(.L_x_5535) ;  /* 0x0000000000201947 */ /* 0x000fea0003800000 */
[----:B------:R-:W-:Y:S01]  /*85a0*/  ULDC UR14, c[0x0][0x9e4] ;  /* 0x00027900000e7ab9 */ /* 0x000fe20000000800 */
[----:B------:R-:W-:Y:S02]  /*85b0*/  ULOP3.LUT UR11, URZ, UR11, URZ, 0x33, !UPT ;  /* 0x0000000b3f0b7292 */ /* 0x000fe4000f8e333f */
[----:B------:R-:W-:-:S11]  /*85c0*/  UISETP.NE.AND UP0, UPT, UR14, 0x1, UPT ;  /* 0x000000010e00788c */ /* 0x000fd6000bf05270 */
[----:B------:R-:W-:Y:S02]  /*85d0*/  @UP0 ULDC.64 UR18, c[0x0][0x9e8] ;  /* 0x00027a0000120ab9 */ /* 0x000fe40000000a00 */
[----:B------:R-:W-:-:S04]  /*85e0*/  UIMAD.WIDE.U32 UR6, UR11, UR18, URZ ;  /* 0x000000120b0672a5 */ /* 0x000fc8000f8e003f */
[----:B------:R-:W-:-:S04]  /*85f0*/  @UP0 USHF.R.U32.HI UR11, URZ, UR19, UR7 ;  /* 0x000000133f0b0299 */ /* 0x000fc80008011607 */
[----:B------:R-:W-:Y:S01]  /*8600*/  ULOP3.LUT UR11, URZ, UR11, URZ, 0x33, !UPT ;  /* 0x0000000b3f0b7292 */ /* 0x000fe2000f8e333f */
[----:B------:R-:W-:Y:S11]  /*8610*/  BRA `(.L_x_5536) ;  /* 0x0000000000147947 */ /* 0x000ff60003800000 */
.L_x_5535:
[----:B------:R-:W-:Y:S02]  /*8620*/  ULDC UR14, c[0x0][0x9e4] ;  /* 0x00027900000e7ab9 */ /* 0x000fe40000000800 */
[----:B------:R-:W-:-:S11]  /*8630*/  UISETP.NE.AND UP0, UPT, UR14, 0x1, UPT ;  /* 0x000000010e00788c */ /* 0x000fd6000bf05270 */
[----:B------:R-:W-:Y:S02]  /*8640*/  @UP0 ULDC.64 UR18, c[0x0][0x9e8] ;  /* 0x00027a0000120ab9 */ /* 0x000fe40000000a00 */
[----:B------:R-:W-:-:S04]  /*8650*/  UIMAD.WIDE.U32 UR6, UR11, UR18, URZ ;  /* 0x000000120b0672a5 */ /* 0x000fc8000f8e003f */
[----:B------:R-:W-:-:S12]  /*8660*/  @UP0 USHF.R.U32.HI UR11, URZ, UR19, UR7 ;  /* 0x000000133f0b0299 */ /* 0x000fd80008011607 */
.L_x_5536:
[----:B------:R-:W-:-:S04]  /*8670*/  UIMAD UR11, UR11, UR14, URZ ;  /* 0x0000000e0b0b72a4 */ /* 0x000fc8000f8e023f */
[----:B------:R-:W-:-:S04]  /*8680*/  UISETP.LT.AND UP0, UPT, UR22, UR11, UPT ;  /* 0x0000000b1600728c */ /* 0x000fc8000bf01270 */
[----:B------:R-:W-:-:S12]  /*8690*/  USEL UR22, UR22, UR11, !UP0 ;  /* 0x0000000b16167287 */ /* 0x000fd8000c000000 */
.L_x_5534:
[----:B------:R-:W-:-:S04]  /*86a0*/  UIADD3 UR22, UR22, 0x3f, URZ ;  /* 0x0000003f16167890 */ /* 0x000fc8000fffe03f */
        /* <DEDUP_REMOVED lines=9> */
[----:B-1234-:R-:W-:Y:S01]  /*8740*/  IMAD.MOV.U32 R8, RZ, RZ, R5 ;  /* 0x000000ffff087224 */ /* 0x01efe200078e0005 */
[----:B------:R-:W-:-:S06]  /*8750*/  ULDC UR21, c[0x0][0x988] ;  /* 0x0002620000157ab9 */ /* 0x000fcc0000000800 */
.L_x_5548:
[----:B------:R-:W-:Y:S01]  /*8760*/  UIADD3 UR38, UR23, 0x1, URZ ;  /* 0x0000000117267890 */ /* 0x000fe2000fffe03f */
[C---:B------:R-:W-:Y:S01]  /*8770*/  ISETP.GT.AND P1, PT, R9.reuse, UR20, PT ;  /* 0x0000001409007c0c */ /* 0x040fe2000bf24270 */
[----:B------:R-:W-:Y:S02]  /*8780*/  VIADD R9, R9, 0xffffffff ;  /* 0xffffffff09097836 */ /* 0x000fe40000000000 */
[----:B------:R-:W-:-:S04]  /*8790*/  UISETP.NE.AND UP0, UPT, UR38, 0x2, UPT ;  /* 0x000000022600788c */ /* 0x000fc8000bf05270 */
[----:B------:R-:W-:Y:S02]  /*87a0*/  USEL UR6, URZ, 0x1, UP0 ;  /* 0x000000013f067887 */ /* 0x000fe40008000000 */
[----:B------:R-:W-:Y:S02]  /*87b0*/  USEL UR38, UR38, URZ, UP0 ;  /* 0x0000003f26267287 */ /* 0x000fe40008000000 */
[----:B------:R-:W-:Y:S01]  /*87c0*/  ULOP3.LUT UR37, UR37, UR6, URZ, 0x3c, !UPT ;  /* 0x0000000625257292 */ /* 0x000fe2000f8e3c3f */
[----:B01-3--:R-:W-:Y:S11]  /*87d0*/  @!P0 BRA `(.L_x_5538) ;  /* 0x0000000000048947 */ /* 0x00bff60003800000 */
[----:B------:R-:W-:Y:S01]  /*87e0*/  BPT.TRAP 0x1 ;  /* 0x000000040000795c */ /* 0x000fe20000300000 */
.L_x_5538:
[----:B------:R-:W-:Y:S01]  /*87f0*/  ULEA UR22, UR38, UR41, 0x3 ;  /* 0x0000002926167291 */ /* 0x000fe2000f8e183f */
[----:B------:R-:W-:-:S05]  /*8800*/  IMAD.U32 R7, RZ, RZ, UR37 ;  /* 0x00000025ff077e24 */ /* 0x000fca000f8e00ff */
[----:B------:R-:W-:-:S04]  /*8810*/  SHF.L.U32 R7, R7, 0x1f, RZ ;  /* 0x0000001f07077819 */ /* 0x000fc800000006ff */
[----:B------:R1:W2:Y:S01]  /*8820*/  SYNCS.PHASECHK.TRANS64.TRYWAIT P2, [UR22+0x28c30], R7 ;  /* 0x028c3007ff0075a7 */ /* 0x0002a20008040156 */
[----:B------:R-:W-:Y:S05]  /*8830*/  @!P0 BRA `(.L_x_5539) ;  /* 0x0000000000048947 */ /* 0x000fea0003800000 */
[----:B------:R-:W-:Y:S01]  /*8840*/  BPT.TRAP 0x1 ;  /* 0x000000040000795c */ /* 0x000fe20000300000 */
.L_x_5539:
[----:B--2---:R-:W-:Y:S05]  /*8850*/  @P2 BRA `(.L_x_5540) ;  /* 0x0000000000082947 */ /* 0x004fea0003800000 */
[----:B------:R-:W2:Y:S02]  /*8860*/  SYNCS.PHASECHK.TRANS64.TRYWAIT P2, [UR22+0x28c30], R7 ;  /* 0x028c3007ff0075a7 */ /* 0x000ea40008040156 */
[----:B--2---:R-:W-:Y:S05]  /*8870*/  @!P2 BRA `(.L_x_5541) ;  /* 0x000000d4001ca947 */ /* 0x004fea0003800000 */
.L_x_5540:
        /* <DEDUP_REMOVED lines=23> */
.L_x_5542:
[----:B--2---:R-:W-:Y:S01]  /*89f0*/  FMNMX.FTZ R6, R152, R8, !PT ;  /* 0x0000000898067209 */ /* 0x004fe20007810000 */
        /* <DEDUP_REMOVED lines=51> */
[----:B------:R-:W-:-:S02]  /*8d30*/  FFMA.FTZ R181, R181, UR10, -R205 ;  /* 0x0000000ab5b57c23 */ /* 0x000fc400080108cd */
[----:B------:R-:W-:Y:S01]  /*8d40*/  FMNMX.FTZ R6, R178, R15, !PT ;  /* 0x0000000fb2067209 */ /* 0x000fe20007810000 */
[----:B------:R-:W0:Y:S03]  /*8d50*/  MUFU.EX2 R8, R8 ;  /* 0x0000000800087308 */ /* 0x000e260000000800 */
[----:B------:R-:W-:-:S04]  /*8d60*/  FMNMX.FTZ R15, R179, R6, !PT ;  /* 0x00000006b30f7209 */ /* 0x000fc80007810000 */
[----:B------:R-:W-:Y:S01]  /*8d70*/  FMNMX.FTZ R6, R182, R15, !PT ;  /* 0x0000000fb6067209 */ /* 0x000fe20007810000 */
[----:B------:R-:W2:Y:S01]  /*8d80*/  MUFU.EX2 R152, R152 ;  /* 0x0000009800987308 */ /* 0x000ea20000000800 */
[--C-:B------:R-:W-:Y:S01]  /*8d90*/  FFMA.FTZ R15, R161, UR10, -R205.reuse ;  /* 0x0000000aa10f7c23 */ /* 0x100fe200080108cd */
[--C-:B------:R-:W-:Y:S01]  /*8da0*/  FFMA.FTZ R161, R169, UR10, -R205.reuse ;  /* 0x0000000aa9a17c23 */ /* 0x100fe200080108cd */
[----:B------:R-:W-:Y:S01]  /*8db0*/  FMNMX.FTZ R6, R183, R6, !PT ;  /* 0x00000006b7067209 */ /* 0x000fe20007810000 */
[----:B------:R-:W-:-:S04]  /*8dc0*/  FFMA.FTZ R169, R177, UR10, -R205 ;  /* 0x0000000ab1a97c23 */ /* 0x000fc800080108cd */
[----:B------:R-:W3:Y:S01]  /*8dd0*/  SHFL.BFLY PT, R157, R6, 0x2, 0x1f ;  /* 0x0c401f00069d7f89 */ /* 0x000ee200000e0000 */
        /* <DEDUP_REMOVED lines=23> */
[----:B---3--:R-:W-:Y:S01]  /*8f50*/  FMNMX.FTZ R157, R6, R157, !PT ;  /* 0x0000009d069d7209 */ /* 0x008fe20007810000 */
[----:B------:R-:W-:Y:S01]  /*8f60*/  MUFU.EX2 R15, R15 ;  /* 0x0000000f000f7308 */ /* 0x000fe20000000800 */
[-C--:B------:R-:W-:Y:S01]  /*8f70*/  FMUL.FTZ R64, R64, R8.reuse ;  /* 0x0000000840407220 */ /* 0x080fe20000410000 */
[-C--:B------:R-:W-:Y:S01]  /*8f80*/  FMUL.FTZ R65, R65, R8.reuse ;  /* 0x0000000841417220 */ /* 0x080fe20000410000 */
[-C--:B------:R-:W-:Y:S01]  /*8f90*/  FMUL.FTZ R68, R68, R8.reuse ;  /* 0x0000000844447220 */ /* 0x080fe20000410000 */
[----:B------:R-:W0:Y:S01]  /*8fa0*/  SHFL.BFLY PT, R6, R157, 0x1, 0x1f ;  /* 0x0c201f009d067f89 */ /* 0x000e2200000e0000 */
        /* <DEDUP_REMOVED lines=22> */
[----:B------:R-:W-:Y:S01]  /*9110*/  FMUL.FTZ R108, R108, R8 ;  /* 0x000000086c6c7220 */ /* 0x000fe20000410000 */
[----:B0-----:R-:W-:Y:S01]  /*9120*/  FMNMX.FTZ R6, R157, R6, !PT ;  /* 0x000000069d067209 */ /* 0x001fe20007810000 */
[-C--:B------:R-:W-:Y:S01]  /*9130*/  FMUL.FTZ R109, R109, R8.reuse ;  /* 0x000000086d6d7220 */ /* 0x080fe20000410000 */
[-C--:B------:R-:W-:Y:S01]  /*9140*/  FMUL.FTZ R112, R112, R8.reuse ;  /* 0x0000000870707220 */ /* 0x080fe20000410000 */
[-C--:B------:R-:W-:Y:S01]  /*9150*/  FMUL.FTZ R113, R113, R8.reuse ;  /* 0x0000000871717220 */ /* 0x080fe20000410000 */
[----:B------:R-:W-:Y:S01]  /*9160*/  MUFU.EX2 R161, R161 ;  /* 0x000000a100a17308 */ /* 0x000fe20000000800 */
[----:B------:R-:W-:Y:S01]  /*9170*/  FADD.FTZ R157, -R6, R11 ;  /* 0x0000000b069d7221 */ /* 0x000fe20000010100 */
[-C--:B------:R-:W-:Y:S01]  /*9180*/  FMUL.FTZ R116, R116, R8.reuse ;  /* 0x0000000874747220 */ /* 0x080fe20000410000 */
[-C--:B------:R-:W-:Y:S01]  /*9190*/  FMUL.FTZ R117, R117, R8.reuse ;  /* 0x0000000875757220 */ /* 0x080fe20000410000 */
[-C--:B------:R-:W-:Y:S01]  /*91a0*/  FMUL.FTZ R120, R120, R8.reuse ;  /* 0x0000000878787220 */ /* 0x080fe20000410000 */
[----:B------:R-:W-:Y:S01]  /*91b0*/  FMUL.FTZ R173, R157, UR10 ;  /* 0x0000000a9dad7c20 */ /* 0x000fe20008410000 */
[----:B------:R-:W-:Y:S01]  /*91c0*/  FMUL.FTZ R157, R6, UR10 ;  /* 0x0000000a069d7c20 */ /* 0x000fe20008410000 */
[-C--:B------:R-:W-:Y:S01]  /*91d0*/  FMUL.FTZ R121, R121, R8.reuse ;  /* 0x0000000879797220 */ /* 0x080fe20000410000 */
[----:B------:R-:W-:Y:S01]  /*91e0*/  MUFU.EX2 R14, R14 ;  /* 0x0000000e000e7308 */ /* 0x000fe20000000800 */
[----:B------:R-:W-:Y:S01]  /*91f0*/  FMUL.FTZ R124, R124, R8 ;  /* 0x000000087c7c7220 */ /* 0x000fe20000410000 */
[--C-:B------:R-:W-:Y:S01]  /*9200*/  FFMA.FTZ R168, R154, UR10, -R157.reuse ;  /* 0x0000000a9aa87c23 */ /* 0x100fe2000801089d */
        /* <DEDUP_REMOVED lines=10> */
[----:B------:R-:W-:Y:S02]  /*92b0*/  IMAD.U32 R171, RZ, RZ, UR23 ;  /* 0x00000017ffab7e24 */ /* 0x000fe4000f8e00ff */
[--C-:B------:R-:W-:Y:S01]  /*92c0*/  FFMA.FTZ R162, R166, UR10, -R157.reuse ;  /* 0x0000000aa6a27c23 */ /* 0x100fe2000801089d */
[--C-:B------:R-:W-:Y:S01]  /*92d0*/  FFMA.FTZ R166, R170, UR10, -R157.reuse ;  /* 0x0000000aaaa67c23 */ /* 0x100fe2000801089d */
[----:B------:R-:W0:Y:S01]  /*92e0*/  MUFU.EX2 R168, R168 ;  /* 0x000000a800a87308 */ /* 0x000e220000000800 */
[--C-:B------:R-:W-:Y:S01]  /*92f0*/  FFMA.FTZ R179, R179, UR10, -R157.reuse ;  /* 0x0000000ab3b37c23 */ /* 0x100fe2000801089d */
[--C-:B------:R-:W-:Y:S01]  /*9300*/  FFMA.FTZ R182, R182, UR10, -R157.reuse ;  /* 0x0000000ab6b67c23 */ /* 0x100fe2000801089d */
[----:B------:R-:W-:Y:S01]  /*9310*/  FFMA.FTZ R183, R183, UR10, -R157 ;  /* 0x0000000ab7b77c23 */ /* 0x000fe2000801089d */
[-C--:B------:R-:W-:Y:S01]  /*9320*/  FMUL.FTZ R125, R125, R8.reuse ;  /* 0x000000087d7d7220 */ /* 0x080fe20000410000 */
[-C--:B------:R-:W-:Y:S01]  /*9330*/  FMUL.FTZ R128, R128, R8.reuse ;  /* 0x0000000880807220 */ /* 0x080fe20000410000 */
[-C--:B------:R-:W-:Y:S01]  /*9340*/  FMUL.FTZ R129, R129, R8.reuse ;  /* 0x0000000881817220 */ /* 0x080fe20000410000 */
[----:B------:R-:W-:Y:S01]  /*9350*/  @!P2 IMAD R154, R171, 0x40, R16 ;  /* 0x00000040ab9aa824 */ /* 0x000fe200078e0210 */
[----:B------:R-:W3:Y:S01]  /*9360*/  MUFU.EX2 R155, R155 ;  /* 0x0000009b009b7308 */ /* 0x000ee20000000800 */
[----:B------:R-:W-:Y:S01]  /*9370*/  FFMA.FTZ R171, R8, R3, R13 ;  /* 0x0000000308ab7223 */ /* 0x000fe2000001000d */
[----:B------:R-:W-:Y:S01]  /*9380*/  FFMA.FTZ R3, R174, UR10, -R157 ;  /* 0x0000000aae037c23 */ /* 0x000fe2000801089d */
[-C--:B------:R-:W-:Y:S01]  /*9390*/  FMUL.FTZ R132, R132, R8.reuse ;  /* 0x0000000884847220 */ /* 0x080fe20000410000 */
[-C--:B------:R-:W-:Y:S01]  /*93a0*/  FMUL.FTZ R133, R133, R8.reuse ;  /* 0x0000000885857220 */ /* 0x080fe20000410000 */
[C---:B--2---:R-:W-:Y:S01]  /*93b0*/  FADD.FTZ R171, R152.reuse, R171 ;  /* 0x000000ab98ab7221 */ /* 0x044fe20000010000 */
[----:B------:R-:W-:Y:S01]  /*93c0*/  F2FP.F16.F32.PACK_AB R152, R152, R13 ;  /* 0x0000000d9898723e */ /* 0x000fe200000000ff */
[----:B------:R-:W-:Y:S01]  /*93d0*/  FMUL.FTZ R136, R136, R8 ;  /* 0x0000000888887220 */ /* 0x000fe20000410000 */
[----:B------:R-:W2:Y:S01]  /*93e0*/  MUFU.EX2 R158, R158 ;  /* 0x0000009e009e7308 */ /* 0x000ea20000000800 */
[----:B0-----:R-:W-:Y:S01]  /*93f0*/  FFMA.FTZ R170, R173, R4, R168 ;  /* 0x00000004adaa7223 */ /* 0x001fe200000100a8 */
[----:B------:R-:W-:Y:S01]  /*9400*/  FFMA.FTZ R4, R175, UR10, -R157 ;  /* 0x0000000aaf047c23 */ /* 0x000fe2000801089d */
[----:B------:R-:W-:Y:S01]  /*9410*/  FADD.FTZ R174, R10, R171 ;  /* 0x000000ab0aae7221 */ /* 0x000fe20000010000 */
[-C--:B------:R-:W-:Y:S01]  /*9420*/  FMUL.FTZ R137, R137, R8.reuse ;  /* 0x0000000889897220 */ /* 0x080fe20000410000 */
[-C--:B------:R-:W-:Y:S01]  /*9430*/  FMUL.FTZ R140, R140, R8.reuse ;  /* 0x000000088c8c7220 */ /* 0x080fe20000410000 */
[-C--:B------:R-:W-:Y:S01]  /*9440*/  FMUL.FTZ R141, R141, R8.reuse ;  /* 0x000000088d8d7220 */ /* 0x080fe20000410000 */
[----:B------:R-:W-:Y:S01]  /*9450*/  FADD.FTZ R171, R153, R174 ;  /* 0x000000ae99ab7221 */ /* 0x000fe20000010000 */
[----:B------:R-:W0:Y:S01]  /*9460*/  MUFU.EX2 R177, R177 ;  /* 0x000000b100b17308 */ /* 0x000e220000000800 */
[----:B---3--:R-:W-:Y:S01]  /*9470*/  FADD.FTZ R175, R155, R170 ;  /* 0x000000aa9baf7221 */ /* 0x008fe20000010000 */
[----:B------:R-:W-:Y:S01]  /*9480*/  FFMA.FTZ R170, R178, UR10, -R157 ;  /* 0x0000000ab2aa7c23 */ /* 0x000fe2000801089d */
[----:B------:R-:W-:Y:S01]  /*9490*/  FADD.FTZ R174, R156, R171 ;  /* 0x000000ab9cae7221 */ /* 0x000fe20000010000 */
[----:B------:R-:W-:Y:S01]  /*94a0*/  @!P2 LEA R157, R154, UR41, 0x2 ;  /* 0x000000299a9dac11 */ /* 0x000fe2000f8e10ff */
[----:B------:R-:W-:Y:S01]  /*94b0*/  FMUL.FTZ R144, R144, R8 ;  /* 0x0000000890907220 */ /* 0x000fe20000410000 */
[----:B------:R-:W-:Y:S01]  /*94c0*/  F2FP.F16.F32.PACK_AB R156, R15, R156 ;  /* 0x0000009c0f9c723e */ /* 0x000fe200000000ff */
[-C--:B------:R-:W-:Y:S01]  /*94d0*/  FMUL.FTZ R145, R145, R8.reuse ;  /* 0x0000000891917220 */ /* 0x080fe20000410000 */
[----:B------:R-:W3:Y:S01]  /*94e0*/  MUFU.EX2 R159, R159 ;  /* 0x0000009f009f7308 */ /* 0x000ee20000000800 */
[----:B--2---:R-:W-:Y:S01]  /*94f0*/  FADD.FTZ R176, R158, R175 ;  /* 0x000000af9eb07221 */ /* 0x004fe20000010000 */
[----:B------:R-:W-:Y:S01]  /*9500*/  FADD.FTZ R175, R15, R174 ;  /* 0x000000ae0faf7221 */ /* 0x000fe20000010000 */
[----:B------:R-:W-:Y:S01]  /*9510*/  @!P2 STS [R157+0x28800], R8 ;  /* 0x028800089d00a388 */ /* 0x000fe20000000800 */
[-C--:B------:R-:W-:Y:S01]  /*9520*/  FMUL.FTZ R148, R148, R8.reuse ;  /* 0x0000000894947220 */ /* 0x080fe20000410000 */
[----:B------:R-:W-:Y:S01]  /*9530*/  FMUL.FTZ R149, R149, R8 ;  /* 0x0000000895957220 */ /* 0x000fe20000410000 */
[----:B------:R-:W-:Y:S01]  /*9540*/  FADD.FTZ R154, R12, R175 ;  /* 0x000000af0c9a7221 */ /* 0x000fe20000010000 */
[----:B------:R2:W-:Y:S01]  /*9550*/  @!P2 STS [R157+0x28820], R173 ;  /* 0x028820ad9d00a388 */ /* 0x0005e20000000800 */
[----:B------:R-:W4:Y:S01]  /*9560*/  MUFU.EX2 R172, R172 ;  /* 0x000000ac00ac7308 */ /* 0x000f220000000800 */
[----:B0-----:R-:W-:Y:S01]  /*9570*/  FADD.FTZ R176, R177, R176 ;  /* 0x000000b0b1b07221 */ /* 0x001fe20000010000 */
[----:B------:R-:W-:Y:S01]  /*9580*/  FADD.FTZ R13, R21, R154 ;  /* 0x0000009a150d7221 */ /* 0x000fe20000010000 */
[----:B------:R-:W-:Y:S01]  /*9590*/  F2FP.F16.F32.PACK_AB R154, R153, R10 ;  /* 0x0000000a999a723e */ /* 0x000fe200000000ff */
[-C--:B------:R-:W-:Y:S01]  /*95a0*/  FMUL.FTZ R26, R26, R173.reuse ;  /* 0x000000ad1a1a7220 */ /* 0x080fe20000410000 */
[----:B------:R-:W-:Y:S01]  /*95b0*/  F2FP.F16.F32.PACK_AB R153, R155, R168 ;  /* 0x000000a89b99723e */ /* 0x000fe200000000ff */
[----:B------:R-:W-:Y:S01]  /*95c0*/  FADD.FTZ R10, R160, R13 ;  /* 0x0000000da00a7221 */ /* 0x000fe20000010000 */
[----:B------:R-:W-:Y:S01]  /*95d0*/  F2FP.F16.F32.PACK_AB R155, R177, R158 ;  /* 0x0000009eb19b723e */ /* 0x000fe200000000ff */
[----:B------:R-:W0:Y:S01]  /*95e0*/  MUFU.EX2 R162, R162 ;  /* 0x000000a200a27308 */ /* 0x000e220000000800 */
        /* <DEDUP_REMOVED lines=46> */
[-C--:B------:R-:W-:Y:S01]  /*98d0*/  FMUL.FTZ R78, R78, R173.reuse ;  /* 0x000000ad4e4e7220 */ /* 0x080fe20000410000 */
[----:B------:R-:W0:Y:S01]  /*98e0*/  MUFU.EX2 R4, R4 ;  /* 0x0000000400047308 */ /* 0x000e220000000800 */
        /* <DEDUP_REMOVED lines=16> */
[C---:B0-----:R-:W-:Y:S01]  /*99f0*/  FADD.FTZ R13, R4.reuse, R13 ;  /* 0x0000000d040d7221 */ /* 0x041fe20000010000 */
[----:B------:R-:W-:Y:S01]  /*9a00*/  F2FP.F16.F32.PACK_AB R163, R4, R3 ;  /* 0x0000000304a3723e */ /* 0x000fe200000000ff */
[-C--:B------:R-:W-:Y:S01]  /*9a10*/  FMUL.FTZ R102, R102, R173.reuse ;  /* 0x000000ad66667220 */ /* 0x080fe20000410000 */
[-C--:B------:R-:W-:Y:S01]  /*9a20*/  FMUL.FTZ R103, R103, R173.reuse ;  /* 0x000000ad67677220 */ /* 0x080fe20000410000 */
[-C--:B------:R-:W-:Y:S01]  /*9a30*/  FMUL.FTZ R106, R106, R173.reuse ;  /* 0x000000ad6a6a7220 */ /* 0x080fe20000410000 */
[-C--:B------:R-:W-:Y:S01]  /*9a40*/  FMUL.FTZ R107, R107, R173.reuse ;  /* 0x000000ad6b6b7220 */ /* 0x080fe20000410000 */
[----:B------:R3:W-:Y:S01]  /*9a50*/  STSM.16.M88.4 [R19], R160 ;  /* 0x000000a013007844 */ /* 0x0007e20000000200 */
        /* <DEDUP_REMOVED lines=30> */
[----:B------:R-:W-:-:S02]  /*9c40*/  FMUL.FTZ R151, R151, R173 ;  /* 0x000000ad97977220 */ /* 0x000fc40000410000 */
[----:B------:R-:W4:Y:S01]  /*9c50*/  MUFU.EX2 R182, R182 ;  /* 0x000000b600b67308 */ /* 0x000f220000000800 */
[C---:B--2---:R-:W-:Y:S01]  /*9c60*/  F2FP.F16.F32.PACK_AB R166, R11.reuse, R20 ;  /* 0x000000140ba6723e */ /* 0x044fe200000000ff */
[----:B------:R-:W-:-:S06]  /*9c70*/  FADD.FTZ R3, R11, R4 ;  /* 0x000000040b037221 */ /* 0x000fcc0000010000 */
[----:B------:R-:W2:Y:S01]  /*9c80*/  MUFU.EX2 R183, R183 ;  /* 0x000000b700b77308 */ /* 0x000ea20000000800 */
[C---:B0-----:R-:W-:Y:S01]  /*9c90*/  FADD.FTZ R15, R179.reuse, R12 ;  /* 0x0000000cb30f7221 */ /* 0x041fe20000010000 */
[----:B------:R-:W-:-:S03]  /*9ca0*/  F2FP.F16.F32.PACK_AB R165, R179, R170 ;  /* 0x000000aab3a5723e */ /* 0x000fc600000000ff */
[----:B----4-:R-:W-:Y:S01]  /*9cb0*/  FADD.FTZ R10, R182, R15 ;  /* 0x0000000fb60a7221 */ /* 0x010fe20000010000 */
[----:B--2---:R-:W-:-:S03]  /*9cc0*/  F2FP.F16.F32.PACK_AB R167, R183, R182 ;  /* 0x000000b6b7a7723e */ /* 0x004fc600000000ff */
[----:B------:R-:W-:Y:S02]  /*9cd0*/  FADD.FTZ R4, R183, R10 ;  /* 0x0000000ab7047221 */ /* 0x000fe40000010000 */
[----:B------:R3:W-:Y:S01]  /*9ce0*/  STSM.16.M88.4 [R22], R164 ;  /* 0x000000a416007844 */ /* 0x0007e20000000200 */
[----:B------:R-:W-:Y:S05]  /*9cf0*/  @!P0 BRA `(.L_x_5543) ;  /* 0x0000000000048947 */ /* 0x000fea0003800000 */
[----:B------:R-:W-:Y:S01]  /*9d00*/  BPT.TRAP 0x1 ;  /* 0x000000040000795c */ /* 0x000fe20000300000 */
.L_x_5543:
[----:B------:R0:W2:Y:S01]  /*9d10*/  SYNCS.PHASECHK.TRANS64.TRYWAIT P2, [UR22+0x28c50], R7 ;  /* 0x028c5007ff0075a7 */ /* 0x0000a20008040156 */
[----:B------:R-:W-:Y:S05]  /*9d20*/  @!P0 BRA `(.L_x_5544) ;  /* 0x0000000000048947 */ /* 0x000fea0003800000 */
[----:B------:R-:W-:Y:S01]  /*9d30*/  BPT.TRAP 0x1 ;  /* 0x000000040000795c */ /* 0x000fe20000300000 */
.L_x_5544:
[----:B--2---:R-:W-:Y:S05]  /*9d40*/  @P2 BRA `(.L_x_5545) ;  /* 0x0000000000082947 */ /* 0x004fea0003800000 */
[----:B------:R-:W2:Y:S02]  /*9d50*/  SYNCS.PHASECHK.TRANS64.TRYWAIT P2, [UR22+0x28c50], R7 ;  /* 0x028c5007ff0075a7 */ /* 0x000ea40008040156 */
[----:B--2---:R-:W-:Y:S05]  /*9d60*/  @!P2 BRA `(.L_x_5546) ;  /* 0x000000bc00f8a947 */ /* 0x004fea0003800000 */
.L_x_5545:
        /* <DEDUP_REMOVED lines=34> */
.L_x_5547:
[----:B------:R-:W-:Y:S01]  /*9f90*/  UIADD3 UR22, UR22, 0x28c60, URZ ;  /* 0x00028c6016167890 */ /* 0x000fe2000fffe03f */
[----:B------:R-:W-:Y:S01]  /*9fa0*/  IMAD.MOV.U32 R11, RZ, RZ, R6 ;  /* 0x000000ffff0b7224 */ /* 0x000fe200078e0006 */
[----:B------:R-:W-:Y:S01]  /*9fb0*/  UMOV UR23, UR38 ;  /* 0x0000002600177c82 */ /* 0x000fe20008000000 */
[----:B--2---:R-:W-:Y:S01]  /*9fc0*/  IMAD.MOV.U32 R8, RZ, RZ, R5 ;  /* 0x000000ffff087224 */ /* 0x004fe200078e0005 */
[----:B------:R-:W-:-:S09]  /*9fd0*/  UPRMT UR22, UR40, 0x654, UR22 ;  /* 0x0000065428167896 */ /* 0x000fd20008000016 */
[----:B------:R-:W-:Y:S01]  /*9fe0*/  SYNCS.ARRIVE.TRANS64.RED.A1T0 RZ, [UR22], RZ ;  /* 0x000000ffffff79a7 */ /* 0x000fe20008100416 */
[----:B------:R-:W-:Y:S05]  /*9ff0*/  @P1 BRA `(.L_x_5548) ;  /* 0xffffffe400d81947 */ /* 0x000fea000383ffff */
.L_x_5537:
        /* <DEDUP_REMOVED lines=9> */
.L_x_5568:
[----:B------:R-:W-:-:S04]  /*a090*/  UIADD3 UR38, UR22, 0x1, URZ ;  /* 0x0000000116267890 */ /* 0x000fc8000fffe03f */
[----:B------:R-:W-:-:S04]  /*a0a0*/  UISETP.NE.AND UP0, UPT, UR38, 0x2, UPT ;  /* 0x000000022600788c */ /* 0x000fc8000bf05270 */
[----:B------:R-:W-:Y:S02]  /*a0b0*/  USEL UR6, URZ, 0x1, UP0 ;  /* 0x000000013f067887 */ /* 0x000fe40008000000 */
[----:B------:R-:W-:Y:S02]  /*a0c0*/  USEL UR38, UR38, URZ, UP0 ;  /* 0x0000003f26267287 */ /* 0x000fe40008000000 */
[----:B------:R-:W-:Y:S01]  /*a0d0*/  ULOP3.LUT UR37, UR37, UR6, URZ, 0x3c, !UPT ;  /* 0x0000000625257292 */ /* 0x000fe2000f8e3c3f */
[----:B------:R-:W-:Y:S11]  /*a0e0*/  @!P0 BRA `(.L_x_5550) ;  /* 0x0000000000048947 */ /* 0x000ff60003800000 */
[----:B------:R-:W-:Y:S01]  /*a0f0*/  BPT.TRAP 0x1 ;  /* 0x000000040000795c */ /* 0x000fe20000300000 */
.L_x_5550:
[----:B------:R-:W-:Y:S01]  /*a100*/  ULEA UR21, UR38, UR41, 0x3 ;  /* 0x0000002926157291 */ /* 0x000fe2000f8e183f */
[----:B-1234-:R-:W-:-:S05]  /*a110*/  IMAD.U32 R8, RZ, RZ, UR37 ;  /* 0x00000025ff087e24 */ /* 0x01efca000f8e00ff */
[----:B------:R-:W-:-:S04]  /*a120*/  SHF.L.U32 R8, R8, 0x1f, RZ ;  /* 0x0000001f08087819 */ /* 0x000fc800000006ff */
[----:B------:R1:W2:Y:S01]  /*a130*/  SYNCS.PHASECHK.TRANS64.TRYWAIT P1, [UR21+0x28c30], R8 ;  /* 0x028c3008ff0075a7 */ /* 0x0002a20008020155 */
[----:B------:R-:W-:Y:S05]  /*a140*/  @!P0 BRA `(.L_x_5551) ;  /* 0x0000000000048947 */ /* 0x000fea0003800000 */
[----:B------:R-:W-:Y:S01]  /*a150*/  BPT.TRAP 0x1 ;  /* 0x000000040000795c */ /* 0x000fe20000300000 */
.L_x_5551:
[----:B--2---:R-:W-:Y:S05]  /*a160*/  @P1 BRA `(.L_x_5552) ;  /* 0x0000000000081947 */ /* 0x004fea0003800000 */
[----:B------:R-:W2:Y:S02]  /*a170*/  SYNCS.PHASECHK.TRANS64.TRYWAIT P1, [UR21+0x28c30], R8 ;  /* 0x028c3008ff0075a7 */ /* 0x000ea40008020155 */
[----:B--2---:R-:W-:Y:S05]  /*a180*/  @!P1 BRA `(.L_x_5553) ;  /* 0x000000bc00089947 */ /* 0x004fea0003800000 */
.L_x_5552:
        /* <DEDUP_REMOVED lines=23> */
.L_x_5554:
        /* <DEDUP_REMOVED lines=21> */
[--C-:B0-----:R-:W-:Y:S02]  /*a450*/  IMAD.IADD R14, R20, 0x1, R13.reuse ;  /* 0x00000001140e7824 */ /* 0x101fe400078e020d */
        /* <DEDUP_REMOVED lines=15> */
.L_x_5557:
[----:B------:R-:W-:-:S05]  /*a550*/  IMAD.U32 R206, RZ, RZ, UR24 ;  /* 0x00000018ffce7e24 */ /* 0x000fca000f8e00ff */
[----:B------:R-:W-:-:S13]  /*a560*/  ISETP.NE.AND P1, PT, R206, 0x1, PT ;  /* 0x00000001ce00780c */ /* 0x000fda0003f25270 */
[----:B------:R-:W0:Y:S02]  /*a570*/  @P1 LDC.64 R6, c[0x0][0x9e8] ;  /* 0x00027a00ff061b82 */ /* 0x000e240000000a00 */
[----:B0-----:R-:W-:-:S05]  /*a580*/  @P1 IMAD.HI.U32 R6, R13, R6, RZ ;  /* 0x000000060d061227 */ /* 0x001fca00078e00ff */
[----:B------:R-:W-:-:S07]  /*a590*/  @P1 SHF.R.U32.HI R13, RZ, R7, R6 ;  /* 0x00000007ff0d1219 */ /* 0x000fce0000011606 */
.L_x_5558:
[----:B------:R-:W-:Y:S05]  /*a5a0*/  BSYNC B0 ;  /* 0x0000000000007941 */ /* 0x000fea0003800000 */
.L_x_5556:
[----:B------:R-:W-:-:S04]  /*a5b0*/  IMAD R13, R13, R206, -R5 ;  /* 0x000000ce0d0d7224 */ /* 0x000fc800078e0a05 */
[----:B------:R-:W-:-:S05]  /*a5c0*/  IMAD.IADD R13, R13, 0x1, -R2 ;  /* 0x000000010d0d7824 */ /* 0x000fca00078e0a02 */
[----:B------:R-:W-:Y:S02]  /*a5d0*/  VIADDMNMX R14, R13, R206, R14, PT ;  /* 0x000000ce0d0e7246 */ /* 0x000fe4000380010e */
[----:B------:R-:W-:-:S07]  /*a5e0*/  VIMNMX R15, R15, R13, !PT ;  /* 0x0000000d0f0f7248 */ /* 0x000fce0007fe0100 */
.L_x_5555:
        /* <DEDUP_REMOVED lines=68> */
.L_x_5561:
[----:B------:R-:W-:-:S05]  /*aa30*/  IMAD.U32 R20, RZ, RZ, UR24 ;  /* 0x00000018ff147e24 */ /* 0x000fca000f8e00ff */
[----:B------:R-:W-:-:S13]  /*aa40*/  ISETP.NE.AND P2, PT, R20, 0x1, PT ;  /* 0x000000011400780c */ /* 0x000fda0003f45270 */
[----:B------:R-:W0:Y:S02]  /*aa50*/  @P2 LDC.64 R6, c[0x0][0x9e8] ;  /* 0x00027a00ff062b82 */ /* 0x000e240000000a00 */
[----:B0-----:R-:W-:-:S05]  /*aa60*/  @P2 IMAD.HI.U32 R6, R15, R6, RZ ;  /* 0x000000060f062227 */ /* 0x001fca00078e00ff */
[----:B------:R-:W-:-:S07]  /*aa70*/  @P2 SHF.R.U32.HI R15, RZ, R7, R6 ;  /* 0x00000007ff0f2219 */ /* 0x000fce0000011606 */
.L_x_5562:
[----:B------:R-:W-:Y:S05]  /*aa80*/  BSYNC B0 ;  /* 0x0000000000007941 */ /* 0x000fea0003800000 */
.L_x_5560:
[----:B------:R-:W-:-:S04]  /*aa90*/  IMAD R5, R15, R20, -R5 ;  /* 0x000000140f057224 */ /* 0x000fc800078e0a05 */
[----:B------:R-:W-:-:S05]  /*aaa0*/  IMAD.IADD R5, R5, 0x1, -R2 ;  /* 0x0000000105057824 */ /* 0x000fca00078e0a02 */
[----:B------:R-:W-:Y:S02]  /*aab0*/  VIADDMNMX R12, R5, R20, R12, PT ;  /* 0x00000014050c7246 */ /* 0x000fe4000380010c */
[----:B------:R-:W-:-:S07]  /*aac0*/  VIMNMX R14, R14, R5, !PT ;  /* 0x000000050e0e7248 */ /* 0x000fce0007fe0100 */
.L_x_5559:
        /* <DEDUP_REMOVED lines=92> */
[----:B------:R-:W-:Y:S01]  /*b090*/  IADD3 R177, -R17, RZ, RZ ;  /* 0x000000ff11b17210 */ /* 0x000fe20007ffe1ff */
[--C-:B------:R-:W-:Y:S01]  /*b0a0*/  FFMA.FTZ R164, R176, UR10, -R20.reuse ;  /* 0x0000000ab0a47c23 */ /* 0x100fe20008010814 */
[----:B------:R-:W-:Y:S01]  /*b0b0*/  FMNMX.FTZ R6, R174, R13, !PT ;  /* 0x0000000dae067209 */ /* 0x000fe20007810000 */
[--C-:B------:R-:W-:Y:S01]  /*b0c0*/  FFMA.FTZ R13, R156, UR10, -R20.reuse ;  /* 0x0000000a9c0d7c23 */ /* 0x100fe20008010814 */
[--C-:B------:R-:W-:Y:S01]  /*b0d0*/  FFMA.FTZ R156, R160, UR10, -R20.reuse ;  /* 0x0000000aa09c7c23 */ /* 0x100fe20008010814 */
[--C-:B------:R-:W-:Y:S01]  /*b0e0*/  FFMA.FTZ R160, R168, UR10, -R20.reuse ;  /* 0x0000000aa8a07c23 */ /* 0x100fe20008010814 */
[----:B------:R-:W-:Y:S01]  /*b0f0*/  FMNMX.FTZ R15, R175, R6, !PT ;  /* 0x00000006af0f7209 */ /* 0x000fe20007810000 */
[----:B------:R-:W-:Y:S01]  /*b100*/  MUFU.EX2 R7, R7 ;  /* 0x0000000700077308 */ /* 0x000fe20000000800 */
[----:B------:R-:W-:Y:S01]  /*b110*/  ISETP.NE.AND P2, PT, R2, R177, PT ;  /* 0x000000b10200720c */ /* 0x000fe20003f45270 */
        /* <DEDUP_REMOVED lines=256> */
.L_x_5563:
[----:B------:R1:W2:Y:S01]  /*c120*/  SYNCS.PHASECHK.TRANS64.TRYWAIT P1, [UR21+0x28c50], R8 ;  /* 0x028c5008ff0075a7 */ /* 0x0002a20008020155 */
[----:B------:R-:W-:Y:S05]  /*c130*/  @!P0 BRA `(.L_x_5564) ;  /* 0x0000000000048947 */ /* 0x000fea0003800000 */
[----:B------:R-:W-:Y:S01]  /*c140*/  BPT.TRAP 0x1 ;  /* 0x000000040000795c */ /* 0x000fe20000300000 */
.L_x_5564:
[----:B--2---:R-:W-:Y:S05]  /*c150*/  @P1 BRA `(.L_x_5565) ;  /* 0x0000000000081947 */ /* 0x004fea0003800000 */
[----:B------:R-:W2:Y:S02]  /*c160*/  SYNCS.PHASECHK.TRANS64.TRYWAIT P1, [UR21+0x28c50], R8 ;  /* 0x028c5008ff0075a7 */ /* 0x000ea40008020155 */
[----:B--2---:R-:W-:Y:S05]  /*c170*/  @!P1 BRA `(.L_x_5566) ;  /* 0x0000009c00249947 */ /* 0x004fea0003800000 */
.L_x_5565:
        /* <DEDUP_REMOVED lines=34> */
.L_x_5567:
        /* <DEDUP_REMOVED lines=9> */
.L_x_5549:
        /* <DEDUP_REMOVED lines=9> */
[----:B------:R-:W-:-:S02]  /*c4c0*/  IMAD.MOV.U32 R11, RZ, RZ, RZ ;  /* 0x000000ffff0b7224 */ /* 0x000fc400078e00ff */
[----:B-----5:R-:W-:Y:S01]  /*c4d0*/  FADD.FTZ R0, R0, R3 ;  /* 0x0000000300007221 */ /* 0x020fe20000010000 */
[----:B------:R-:W-:Y:S01]  /*c4e0*/  IMAD.U32 R3, RZ, RZ, UR38 ;  /* 0x00000026ff037e24 */ /* 0x000fe2000f8e00ff */
[----:B------:R-:W-:Y:S01]  /*c4f0*/  UIADD3 UR38, UR38, 0x1, URZ ;  /* 0x0000000126267890 */ /* 0x000fe2000fffe03f */
[----:B0-----:R-:W-:Y:S02]  /*c500*/  FADD.FTZ R8, R7, R4 ;  /* 0x0000000407087221 */ /* 0x001fe40000010000 */
[----:B------:R-:W0:Y:S05]  /*c510*/  SHFL.BFLY PT, R9, R0, 0x1, 0x1f ;  /* 0x0c201f0000097f89 */ /* 0x000e2a00000e0000 */
[----:B------:R-:W-:Y:S01]  /*c520*/  @!P0 IMAD R3, R3, 0x40, R16 ;  /* 0x0000004003038824 */ /* 0x000fe200078e0210 */
[----:B------:R-:W-:Y:S01]  /*c530*/  UISETP.NE.AND UP0, UPT, UR38, 0x2, UPT ;  /* 0x000000022600788c */ /* 0x000fe2000bf05270 */
[----:B------:R-:W1:Y:S03]  /*c540*/  SHFL.BFLY PT, R7, R8, 0x1, 0x1f ;  /* 0x0c201f0008077f89 */ /* 0x000e6600000e0000 */
[----:B------:R-:W-:Y:S01]  /*c550*/  @!P0 LEA R4, R3, UR41, 0x2 ;  /* 0x0000002903048c11 */ /* 0x000fe2000f8e10ff */
[----:B------:R-:W-:Y:S01]  /*c560*/  USEL UR4, URZ, 0x1, UP0 ;  /* 0x000000013f047887 */ /* 0x000fe20008000000 */
[----:B------:R-:W-:Y:S01]  /*c570*/  IMAD.MOV.U32 R3, RZ, RZ, -0x800000 ;  /* 0xff800000ff037424 */ /* 0x000fe200078e00ff */
[----:B------:R-:W-:-:S02]  /*c580*/  USEL UR38, UR38, URZ, UP0 ;  /* 0x0000003f26267287 */ /* 0x000fc40008000000 */
[----:B------:R-:W-:Y:S01]  /*c590*/  ULOP3.LUT UR37, UR37, UR4, URZ, 0x3c, !UPT ;  /* 0x0000000425257292 */ /* 0x000fe2000f8e3c3f */
[----:B0-----:R-:W-:Y:S01]  /*c5a0*/  FADD.FTZ R9, R0, R9 ;  /* 0x0000000900097221 */ /* 0x001fe20000010000 */
[----:B------:R-:W-:Y:S02]  /*c5b0*/  IMAD.MOV.U32 R0, RZ, RZ, RZ ;  /* 0x000000ffff007224 */ /* 0x000fe400078e00ff */
[----:B-1----:R-:W-:Y:S02]  /*c5c0*/  FADD.FTZ R7, R8, R7 ;  /* 0x0000000708077221 */ /* 0x002fe40000010000 */
[----:B------:R-:W-:-:S03]  /*c5d0*/  FSETP.NE.FTZ.AND P1, PT, R9, RZ, PT ;  /* 0x000000ff0900720b */ /* 0x000fc60003f35000 */
[----:B------:R-:W-:-:S10]  /*c5e0*/  FSETP.NE.FTZ.AND P2, PT, R7, RZ, PT ;  /* 0x000000ff0700720b */ /* 0x000fd40003f55000 */
[----:B------:R-:W0:Y:S08]  /*c5f0*/  @P1 MUFU.RCP R11, R9 ;  /* 0x00000009000b1308 */ /* 0x000e300000001000 */
[----:B------:R-:W1:Y:S01]  /*c600*/  @P2 MUFU.RCP R0, R7 ;  /* 0x0000000700002308 */ /* 0x000e620000001000 */
[-C--:B0-----:R-:W-:Y:S01]  /*c610*/  FMUL.FTZ R169, R32, R11.reuse ;  /* 0x0000000b20a97220 */ /* 0x081fe20000410000 */
[----:B------:R-:W-:-:S06]  /*c620*/  FMUL.FTZ R166, R33, R11 ;  /* 0x0000000b21a67220 */ /* 0x000fcc0000410000 */
[----:B------:R-:W0:Y:S01]  /*c630*/  @P1 MUFU.LG2 R32, R9 ;  /* 0x0000000900201308 */ /* 0x000e220000000c00 */
[----:B------:R-:W-:Y:S01]  /*c640*/  @!P0 STS [R4+0x28800], R11 ;  /* 0x0288000b04008388 */ /* 0x000fe20000000800 */
[-C--:B------:R-:W-:Y:S01]  /*c650*/  FMUL.FTZ R171, R28, R11.reuse ;  /* 0x0000000b1cab7220 */ /* 0x080fe20000410000 */
[-C--:B------:R-:W-:Y:S01]  /*c660*/  FMUL.FTZ R28, R29, R11.reuse ;  /* 0x0000000b1d1c7220 */ /* 0x080fe20000410000 */
[----:B------:R-:W-:Y:S02]  /*c670*/  IMAD.U32 R29, RZ, RZ, UR10 ;  /* 0x0000000aff1d7e24 */ /* 0x000fe4000f8e00ff */
[-C--:B------:R-:W-:Y:S01]  /*c680*/  FMUL.FTZ R172, R24, R11.reuse ;  /* 0x0000000b18ac7220 */ /* 0x080fe20000410000 */
[----:B-1----:R1:W-:Y:S01]  /*c690*/  @!P0 STS [R4+0x28820], R0 ;  /* 0x0288200004008388 */ /* 0x0023e20000000800 */
[-C--:B------:R-:W-:Y:S01]  /*c6a0*/  FMUL.FTZ R170, R25, R11.reuse ;  /* 0x0000000b19aa7220 */ /* 0x080fe20000410000 */
[----:B------:R0:W2:Y:S01]  /*c6b0*/  @P2 MUFU.LG2 R33, R7 ;  /* 0x0000000700212308 */ /* 0x0000a20000000c00 */
[----:B------:R-:W-:Y:S01]  /*c6c0*/  @P2 FMUL.FTZ R29, R29, 0.69314718246459960938 ;  /* 0x3f3172181d1d2820 */ /* 0x000fe20000410000 */
[-C--:B------:R-:W-:Y:S01]  /*c6d0*/  FMUL.FTZ R167, R36, R11.reuse ;  /* 0x0000000b24a77220 */ /* 0x080fe20000410000 */
[-C--:B------:R-:W-:Y:S01]  /*c6e0*/  FMUL.FTZ R164, R37, R11.reuse ;  /* 0x0000000b25a47220 */ /* 0x080fe20000410000 */
[-C--:B------:R-:W-:Y:S01]  /*c6f0*/  FMUL.FTZ R165, R40, R11.reuse ;  /* 0x0000000b28a57220 */ /* 0x080fe20000410000 */
[-C--:B------:R-:W-:Y:S01]  /*c700*/  FMUL.FTZ R8, R41, R11.reuse ;  /* 0x0000000b29087220 */ /* 0x080fe20000410000 */
[-C--:B------:R-:W-:Y:S01]  /*c710*/  FMUL.FTZ R163, R44, R11.reuse ;  /* 0x0000000b2ca37220 */ /* 0x080fe20000410000 */
[-C--:B------:R-:W-:Y:S01]  /*c720*/  FMUL.FTZ R10, R45, R11.reuse ;  /* 0x0000000b2d0a7220 */ /* 0x080fe20000410000 */
[----:B-1----:R-:W-:Y:S01]  /*c730*/  @P1 FMUL.FTZ R4, R13, 0.69314718246459960938 ;  /* 0x3f3172180d041820 */ /* 0x002fe20000410000 */
        /* <DEDUP_REMOVED lines=122> */
.L_x_5474:
        /* <DEDUP_REMOVED lines=34> */
[----:B------:R-:W-:Y:S01]  /*d100*/  F2FP.F16.F32.PACK_AB R73, R75, R74 ;  /* 0x0000004a4b49723e */ /* 0x000fe200000000ff */
[----:B------:R-:W-:Y:S01]  /*d110*/  UISETP.NE.U32.AND UP0, UPT, UR8, URZ, UPT ;  /* 0x0000003f0800728c */ /* 0x000fe2000bf05070 */
[----:B------:R-:W-:-:S02]  /*d120*/  F2FP.F16.F32.PACK_AB R80, R81, R80 ;  /* 0x000000505150723e */ /* 0x000fc400000000ff */
[C---:B------:R-:W-:Y:S01]  /*d130*/  IADD3 R173, P1, R4.reuse, 0x20, RZ ;  /* 0x0000002004ad7810 */ /* 0x040fe20007f3e0ff */
[----:B------:R-:W-:Y:S01]  /*d140*/  UISETP.NE.AND.EX UP0, UPT, UR9, URZ, UPT, UP0 ;  /* 0x0000003f0900728c */ /* 0x000fe2000bf05300 */
[C---:B------:R-:W-:Y:S02]  /*d150*/  IADD3 R183, P6, R4.reuse, 0x2020, RZ ;  /* 0x0000202004b77810 */ /* 0x040fe40007fde0ff */
[C---:B------:R-:W-:Y:S01]  /*d160*/  IADD3 R177, P0, R4.reuse, 0x40, RZ ;  /* 0x0000004004b17810 */ /* 0x040fe20007f1e0ff */
[--C-:B------:R-:W-:Y:S01]  /*d170*/  IMAD.X R37, RZ, RZ, R5.reuse, P1 ;  /* 0x000000ffff257224 */ /* 0x100fe200008e0605 */
[----:B------:R-:W-:Y:S01]  /*d180*/  LOP3.LUT R36, R173, 0x380, RZ, 0xc0, !PT ;  /* 0x00000380ad247812 */ /* 0x000fe200078ec0ff */
[--C-:B------:R-:W-:Y:S01]  /*d190*/  IMAD.X R53, RZ, RZ, R5.reuse, P6 ;  /* 0x000000ffff357224 */ /* 0x100fe200030e0605 */
[----:B------:R-:W-:Y:S01]  /*d1a0*/  IADD3 R7, P6, R4, 0x6000, RZ ;  /* 0x0000600004077810 */ /* 0x000fe20007fde0ff */
[--C-:B------:R-:W-:Y:S01]  /*d1b0*/  IMAD.X R41, RZ, RZ, R5.reuse, P0 ;  /* 0x000000ffff297224 */ /* 0x100fe200000e0605 */
[----:B------:R-:W-:Y:S01]  /*d1c0*/  SHF.R.U64 R36, R36, 0x3, RZ ;  /* 0x0000000324247819 */ /* 0x000fe200000012ff */
[----:B------:R-:W-:Y:S01]  /*d1d0*/  ULDC.64 UR8, c[0x0][0xc00] ;  /* 0x0003000000087ab9 */ /* 0x000fe20000000a00 */
[C---:B------:R-:W-:Y:S01]  /*d1e0*/  IADD3 R207, P2, R4.reuse, 0x2060, RZ ;  /* 0x0000206004cf7810 */ /* 0x040fe20007f5e0ff */
[--C-:B------:R-:W-:Y:S01]  /*d1f0*/  IMAD.X R119, RZ, RZ, R5.reuse, P6 ;  /* 0x000000ffff777224 */ /* 0x100fe200030e0605 */
[C---:B------:R-:W-:Y:S01]  /*d200*/  IADD3 R6, P0, R4.reuse, 0x4020, RZ ;  /* 0x0000402004067810 */ /* 0x040fe20007f1e0ff */
[----:B------:R-:W-:Y:S01]  /*d210*/  UIMAD.WIDE UR8, UR44, 0x4, UR8 ;  /* 0x000000042c0878a5 */ /* 0x000fe2000f8e0208 */
[C---:B------:R-:W-:Y:S01]  /*d220*/  LOP3.LUT R29, R4.reuse, 0x380, RZ, 0xc0, !PT ;  /* 0x00000380041d7812 */ /* 0x040fe200078ec0ff */
[--C-:B------:R-:W-:Y:S01]  /*d230*/  IMAD.X R99, RZ, RZ, R5.reuse, P2 ;  /* 0x000000ffff637224 */ /* 0x100fe200010e0605 */
[----:B------:R-:W-:Y:S01]  /*d240*/  LOP3.LUT R118, R7, 0x380, RZ, 0xc0, !PT ;  /* 0x0000038007767812 */ /* 0x000fe200078ec0ff */
[----:B------:R-:W-:Y:S01]  /*d250*/  IMAD.X R107, RZ, RZ, R5, P0 ;  /* 0x000000ffff6b7224 */ /* 0x000fe200000e0605 */
[----:B------:R-:W-:-:S02]  /*d260*/  IADD3 R179, P4, R4, 0x60, RZ ;  /* 0x0000006004b37810 */ /* 0x000fc40007f9e0ff */
[C---:B------:R-:W-:Y:S02]  /*d270*/  IADD3 R181, P3, R4.reuse, 0x2000, RZ ;  /* 0x0000200004b57810 */ /* 0x040fe40007f7e0ff */
[C---:B------:R-:W-:Y:S01]  /*d280*/  IADD3 R205, P5, R4.reuse, 0x2040, RZ ;  /* 0x0000204004cd7810 */ /* 0x040fe20007fbe0ff */
[--C-:B------:R-:W-:Y:S01]  /*d290*/  IMAD.X R45, RZ, RZ, R5.reuse, P4 ;  /* 0x000000ffff2d7224 */ /* 0x100fe200020e0605 */
[----:B------:R-:W-:Y:S01]  /*d2a0*/  IADD3 R209, P1, R4, 0x4000, RZ ;  /* 0x0000400004d17810 */ /* 0x000fe20007f3e0ff */
[--C-:B------:R-:W-:Y:S01]  /*d2b0*/  IMAD.X R49, RZ, RZ, R5.reuse, P3 ;  /* 0x000000ffff317224 */ /* 0x100fe200018e0605 */
[----:B------:R-:W-:Y:S01]  /*d2c0*/  LOP3.LUT R36, R36, R173, RZ, 0x3c, !PT ;  /* 0x000000ad24247212 */ /* 0x000fe200078e3cff */
[--C-:B------:R-:W-:Y:S01]  /*d2d0*/  IMAD.X R95, RZ, RZ, R5.reuse, P5 ;  /* 0x000000ffff5f7224 */ /* 0x100fe200028e0605 */
[----:B------:R-:W-:Y:S01]  /*d2e0*/  LOP3.LUT R173, R6, 0x380, RZ, 0xc0, !PT ;  /* 0x0000038006ad7812 */ /* 0x000fe200078ec0ff */
[----:B------:R-:W-:Y:S01]  /*d2f0*/  IMAD.X R103, RZ, RZ, R5, P1 ;  /* 0x000000ffff677224 */ /* 0x000fe200008e0605 */
[----:B------:R-:W-:-:S02]  /*d300*/  SHF.R.U64 R29, R29, 0x3, RZ ;  /* 0x000000031d1d7819 */ /* 0x000fc400000012ff */
[----:B------:R-:W-:Y:S02]  /*d310*/  LOP3.LUT R40, R177, 0x380, RZ, 0xc0, !PT ;  /* 0x00000380b1287812 */ /* 0x000fe400078ec0ff */
[----:B------:R-:W-:Y:S02]  /*d320*/  SHF.R.U64 R118, R118, 0x3, RZ ;  /* 0x0000000376767819 */ /* 0x000fe400000012ff */
[C---:B------:R-:W-:Y:S02]  /*d330*/  IADD3 R168, P2, R4.reuse, 0x6040, RZ ;  /* 0x0000604004a87810 */ /* 0x040fe40007f5e0ff */
[C---:B------:R-:W-:Y:S02]  /*d340*/  IADD3 R110, P4, R4.reuse, 0x4040, RZ ;  /* 0x00004040046e7810 */ /* 0x040fe40007f9e0ff */
[C---:B------:R-:W-:Y:S02]  /*d350*/  IADD3 R114, P3, R4.reuse, 0x4060, RZ ;  /* 0x0000406004727810 */ /* 0x040fe40007f7e0ff */
[C---:B------:R-:W-:Y:S01]  /*d360*/  IADD3 R0, P5, R4.reuse, 0x6020, RZ ;  /* 0x0000602004007810 */ /* 0x040fe20007fbe0ff */
[--C-:B------:R-:W-:Y:S01]  /*d370*/  IMAD.X R111, RZ, RZ, R5.reuse, P4 ;  /* 0x000000ffff6f7224 */ /* 0x100fe200020e0605 */
[----:B------:R-:W-:Y:S01]  /*d380*/  IADD3 R32, P1, R4, 0x6060, RZ ;  /* 0x0000606004207810 */ /* 0x000fe20007f3e0ff */
[--C-:B------:R-:W-:Y:S01]  /*d390*/  IMAD.X R115, RZ, RZ, R5.reuse, P3 ;  /* 0x000000ffff737224 */ /* 0x100fe200018e0605 */
[----:B------:R-:W-:Y:S01]  /*d3a0*/  SHF.R.U64 R173, R173, 0x3, RZ ;  /* 0x00000003adad7819 */ /* 0x000fe200000012ff */
[--C-:B------:R-:W-:Y:S01]  /*d3b0*/  IMAD.X R123, RZ, RZ, R5.reuse, P5 ;  /* 0x000000ffff7b7224 */ /* 0x100fe200028e0605 */
[----:B------:R-:W-:Y:S01]  /*d3c0*/  LOP3.LUT R4, R29, R4, RZ, 0x3c, !PT ;  /* 0x000000041d047212 */ /* 0x000fe200078e3cff */
[--C-:B------:R-:W-:Y:S01]  /*d3d0*/  IMAD.X R29, RZ, RZ, R5.reuse, P2 ;  /* 0x000000ffff1d7224 */ /* 0x100fe200010e0605 */
[----:B------:R-:W-:Y:S01]  /*d3e0*/  LOP3.LUT R44, R179, 0x380, RZ, 0xc0, !PT ;  /* 0x00000380b32c7812 */ /* 0x000fe200078ec0ff */
[----:B------:R-:W-:Y:S01]  /*d3f0*/  IMAD.X R33, RZ, RZ, R5, P1 ;  /* 0x000000ffff217224 */ /* 0x000fe200008e0605 */
[----:B------:R-:W-:-:S02]  /*d400*/  SHF.R.U64 R40, R40, 0x3, RZ ;  /* 0x0000000328287819 */ /* 0x000fc400000012ff */
[----:B------:R-:W-:Y:S02]  /*d410*/  LOP3.LUT R118, R118, R7, RZ, 0x3c, !PT ;  /* 0x0000000776767212 */ /* 0x000fe400078e3cff */
[----:B------:R-:W-:Y:S02]  /*d420*/  LOP3.LUT R7, R168, 0x380, RZ, 0xc0, !PT ;  /* 0x00000380a8077812 */ /* 0x000fe400078ec0ff */
[----:B------:R-:W-:Y:S02]  /*d430*/  LOP3.LUT R48, R181, 0x380, RZ, 0xc0, !PT ;  /* 0x00000380b5307812 */ /* 0x000fe400078ec0ff */
[----:B------:R-:W-:Y:S02]  /*d440*/  LOP3.LUT R106, R173, R6, RZ, 0x3c, !PT ;  /* 0x00000006ad6a7212 */ /* 0x000fe400078e3cff */
[----:B------:R-:W-:Y:S02]  /*d450*/  SHF.R.U64 R44, R44, 0x3, RZ ;  /* 0x000000032c2c7819 */ /* 0x000fe400000012ff */
[----:B------:R-:W-:-:S02]  /*d460*/  LOP3.LUT R40, R40, R177, RZ, 0x3c, !PT ;  /* 0x000000b128287212 */ /* 0x000fc400078e3cff */
[----:B------:R-:W-:Y:S02]  /*d470*/  LOP3.LUT R52, R183, 0x380, RZ, 0xc0, !PT ;  /* 0x00000380b7347812 */ /* 0x000fe400078ec0ff */
[----:B------:R-:W-:Y:S02]  /*d480*/  MOV R173, R4 ;  /* 0x0000000400ad7202 */ /* 0x000fe40000000f00 */
[----:B------:R-:W-:Y:S02]  /*d490*/  F2FP.F16.F32.PACK_AB R6, R28, R171 ;  /* 0x000000ab1c06723e */ /* 0x000fe400000000ff */
[----:B------:R-:W-:Y:S02]  /*d4a0*/  LOP3.LUT R94, R205, 0x380, RZ, 0xc0, !PT ;  /* 0x00000380cd5e7812 */ /* 0x000fe400078ec0ff */
[----:B------:R-:W-:Y:S02]  /*d4b0*/  LOP3.LUT R177, R110, 0x380, RZ, 0xc0, !PT ;  /* 0x000003806eb17812 */ /* 0x000fe400078ec0ff */
[----:B------:R-:W-:-:S02]  /*d4c0*/  F2FP.F16.F32.PACK_AB R5, R27, R26 ;  /* 0x0000001a1b05723e */ /* 0x000fc400000000ff */
[----:B------:R-:W-:Y:S02]  /*d4d0*/  SHF.R.U64 R171, R7, 0x3, RZ ;  /* 0x0000000307ab7819 */ /* 0x000fe400000012ff */
[----:B------:R-:W-:Y:S02]  /*d4e0*/  LOP3.LUT R98, R207, 0x380, RZ, 0xc0, !PT ;  /* 0x00000380cf627812 */ /* 0x000fe400078ec0ff */
[----:B------:R-:W-:Y:S02]  /*d4f0*/  F2FP.F16.F32.PACK_AB R4, R170, R172 ;  /* 0x000000acaa04723e */ /* 0x000fe400000000ff */
[----:B------:R-:W-:Y:S02]  /*d500*/  LOP3.LUT R27, R0, 0x380, RZ, 0xc0, !PT ;  /* 0x00000380001b7812 */ /* 0x000fe400078ec0ff */
[----:B------:R-:W-:Y:S02]  /*d510*/  F2FP.F16.F32.PACK_AB R7, R31, R30 ;  /* 0x0000001e1f07723e */ /* 0x000fe400000000ff */
[----:B------:R-:W-:-:S02]  /*d520*/  SHF.R.U64 R48, R48, 0x3, RZ ;  /* 0x0000000330307819 */ /* 0x000fc400000012ff */
[----:B------:R-:W-:Y:S01]  /*d530*/  LOP3.LUT R102, R209, 0x380, RZ, 0xc0, !PT ;  /* 0x00000380d1667812 */ /* 0x000fe200078ec0ff */
[----:B------:R0:W-:Y:S01]  /*d540*/  STSM.16.M88.4 [R173], R4 ;  /* 0x00000004ad007844 */ /* 0x0001e20000000200 */
[----:B------:R-:W-:Y:S02]  /*d550*/  LOP3.LUT R44, R44, R179, RZ, 0x3c, !PT ;  /* 0x000000b32c2c7212 */ /* 0x000fe400078e3cff */
[----:B------:R-:W-:Y:S02]  /*d560*/  SHF.R.U64 R52, R52, 0x3, RZ ;  /* 0x0000000334347819 */ /* 0x000fe400000012ff */
[----:B------:R-:W-:Y:S02]  /*d570*/  SHF.R.U64 R94, R94, 0x3, RZ ;  /* 0x000000035e5e7819 */ /* 0x000fe400000012ff */
[----:B------:R-:W-:Y:S02]  /*d580*/  LOP3.LUT R179, R114, 0x380, RZ, 0xc0, !PT ;  /* 0x0000038072b37812 */ /* 0x000fe400078ec0ff */
[----:B------:R-:W-:-:S02]  /*d590*/  SHF.R.U64 R177, R177, 0x3, RZ ;  /* 0x00000003b1b17819 */ /* 0x000fc400000012ff */
[----:B------:R-:W-:Y:S02]  /*d5a0*/  SHF.R.U64 R98, R98, 0x3, RZ ;  /* 0x0000000362627819 */ /* 0x000fe400000012ff */
[----:B------:R-:W-:Y:S02]  /*d5b0*/  SHF.R.U64 R27, R27, 0x3, RZ ;  /* 0x000000031b1b7819 */ /* 0x000fe400000012ff */
[----:B------:R-:W-:Y:S02]  /*d5c0*/  LOP3.LUT R48, R48, R181, RZ, 0x3c, !PT ;  /* 0x000000b530307212 */ /* 0x000fe400078e3cff */
[----:B------:R-:W-:Y:S02]  /*d5d0*/  SHF.R.U64 R102, R102, 0x3, RZ ;  /* 0x0000000366667819 */ /* 0x000fe400000012ff */
[----:B------:R-:W-:Y:S02]  /*d5e0*/  LOP3.LUT R52, R52, R183, RZ, 0x3c, !PT ;  /* 0x000000b734347212 */ /* 0x000fe400078e3cff */
[----:B------:R-:W-:-:S02]  /*d5f0*/  MOV R37, R36 ;  /* 0x0000002400257202 */ /* 0x000fc40000000f00 */
[----:B0-----:R-:W-:Y:S02]  /*d600*/  F2FP.F16.F32.PACK_AB R4, R166, R169 ;  /* 0x000000a9a604723e */ /* 0x001fe400000000ff */
[----:B------:R-:W-:Y:S02]  /*d610*/  F2FP.F16.F32.PACK_AB R5, R35, R34 ;  /* 0x000000222305723e */ /* 0x000fe400000000ff */
[----:B------:R-:W-:Y:S02]  /*d620*/  F2FP.F16.F32.PACK_AB R6, R164, R167 ;  /* 0x000000a7a406723e */ /* 0x000fe400000000ff */
[----:B------:R-:W-:Y:S02]  /*d630*/  F2FP.F16.F32.PACK_AB R7, R39, R38 ;  /* 0x000000262707723e */ /* 0x000fe400000000ff */
[----:B------:R-:W-:Y:S02]  /*d640*/  LOP3.LUT R94, R94, R205, RZ, 0x3c, !PT ;  /* 0x000000cd5e5e7212 */ /* 0x000fe400078e3cff */
[----:B------:R-:W-:Y:S01]  /*d650*/  SHF.R.U64 R179, R179, 0x3, RZ ;  /* 0x00000003b3b37819 */ /* 0x000fe200000012ff */
[----:B------:R0:W-:Y:S01]  /*d660*/  STSM.16.M88.4 [R37], R4 ;  /* 0x0000000425007844 */ /* 0x0001e20000000200 */
[----:B------:R-:W-:-:S02]  /*d670*/  LOP3.LUT R110, R177, R110, RZ, 0x3c, !PT ;  /* 0x0000006eb16e7212 */ /* 0x000fc400078e3cff */
[----:B------:R-:W-:Y:S02]  /*d680*/  MOV R40, R40 ;  /* 0x0000002800287202 */ /* 0x000fe40000000f00 */
[----:B------:R-:W-:Y:S02]  /*d690*/  LOP3.LUT R98, R98, R207, RZ, 0x3c, !PT ;  /* 0x000000cf62627212 */ /* 0x000fe400078e3cff */
[----:B------:R-:W-:Y:S01]  /*d6a0*/  LOP3.LUT R177, R32, 0x380, RZ, 0xc0, !PT ;  /* 0x0000038020b17812 */ /* 0x000fe200078ec0ff */
[----:B------:R-:W-:Y:S01]  /*d6b0*/  STSM.16.M88.4 [R40], R8 ;  /* 0x0000000828007844 */ /* 0x000fe20000000200 */
[----:B------:R-:W-:Y:S02]  /*d6c0*/  LOP3.LUT R122, R27, R0, RZ, 0x3c, !PT ;  /* 0x000000001b7a7212 */ /* 0x000fe400078e3cff */
[----:B------:R-:W-:Y:S02]  /*d6d0*/  MOV R44, R44 ;  /* 0x0000002c002c7202 */ /* 0x000fe40000000f00 */
[----:B------:R-:W-:-:S02]  /*d6e0*/  LOP3.LUT R102, R102, R209, RZ, 0x3c, !PT ;  /* 0x000000d166667212 */ /* 0x000fc400078e3cff */
[----:B------:R-:W-:Y:S01]  /*d6f0*/  MOV R48, R48 ;  /* 0x0000003000307202 */ /* 0x000fe20000000f00 */
[----:B------:R-:W-:Y:S01]  /*d700*/  STSM.16.M88.4 [R44], R12 ;  /* 0x0000000c2c007844 */ /* 0x000fe20000000200 */
[----:B------:R-:W-:Y:S01]  /*d710*/  F2FP.F16.F32.PACK_AB R26, R61, R60 ;  /* 0x0000003c3d1a723e */ /* 0x000fe200000000ff */
[----:B0-----:R-:W-:Y:S01]  /*d720*/  IMAD.U32 R5, RZ, RZ, UR9 ;  /* 0x00000009ff057e24 */ /* 0x001fe2000f8e00ff */
[----:B------:R-:W-:Y:S02]  /*d730*/  F2FP.F16.F32.PACK_AB R27, R63, R62 ;  /* 0x0000003e3f1b723e */ /* 0x000fe400000000ff */
[----:B------:R-:W-:Y:S02]  /*d740*/  MOV R52, R52 ;  /* 0x0000003400347202 */ /* 0x000fe40000000f00 */
[----:B------:R-:W-:Y:S01]  /*d750*/  LOP3.LUT R114, R179, R114, RZ, 0x3c, !PT ;  /* 0x00000072b3727212 */ /* 0x000fe200078e3cff */
[----:B------:R-:W-:Y:S01]  /*d760*/  STSM.16.M88.4 [R48], R24 ;  /* 0x0000001830007844 */ /* 0x000fe20000000200 */
[----:B------:R-:W-:-:S02]  /*d770*/  MOV R94, R94 ;  /* 0x0000005e005e7202 */ /* 0x000fc40000000f00 */
[----:B------:R-:W-:Y:S01]  /*d780*/  F2FP.F16.F32.PACK_AB R74, R77, R76 ;  /* 0x0000004c4d4a723e */ /* 0x000fe200000000ff */
[----:B------:R-:W-:Y:S01]  /*d790*/  STSM.16.M88.4 [R52], R64 ;  /* 0x0000004034007844 */ /* 0x000fe20000000200 */
[----:B------:R-:W-:Y:S02]  /*d7a0*/  F2FP.F16.F32.PACK_AB R75, R79, R78 ;  /* 0x0000004e4f4b723e */ /* 0x000fe400000000ff */
[----:B------:R-:W-:Y:S02]  /*d7b0*/  F2FP.F16.F32.PACK_AB R81, R83, R82 ;  /* 0x000000525351723e */ /* 0x000fe400000000ff */
[----:B------:R-:W-:Y:S01]  /*d7c0*/  F2FP.F16.F32.PACK_AB R88, R89, R88 ;  /* 0x000000585958723e */ /* 0x000fe200000000ff */
[----:B------:R-:W-:Y:S01]  /*d7d0*/  STSM.16.M88.4 [R94], R72 ;  /* 0x000000485e007844 */ /* 0x000fe20000000200 */
[----:B------:R-:W-:Y:S02]  /*d7e0*/  SHF.R.U64 R177, R177, 0x3, RZ ;  /* 0x00000003b1b17819 */ /* 0x000fe400000012ff */
        /* <DEDUP_REMOVED lines=23> */
[----:B------:R-:W-:Y:S01]  /*d960*/  LOP3.LUT R32, R177, R32, RZ, 0x3c, !PT ;  /* 0x00000020b1207212 */ /* 0x000fe200078e3cff */
        /* <DEDUP_REMOVED lines=24> */
[----:B------:R-:W-:Y:S01]  /*daf0*/  MOV R32, R32 ;  /* 0x0000002000207202 */ /* 0x000fe20000000f00 */
[----:B------:R1:W-:Y:S01]  /*db00*/  STSM.16.M88.4 [R28], R136 ;  /* 0x000000881c007844 */ /* 0x0003e20000000200 */
[----:B------:R-:W-:Y:S02]  /*db10*/  F2FP.F16.F32.PACK_AB R146, R149, R148 ;  /* 0x000000949592723e */ /* 0x000fe400000000ff */
[----:B------:R-:W-:-:S02]  /*db20*/  F2FP.F16.F32.PACK_AB R147, R151, R150 ;  /* 0x000000969793723e */ /* 0x000fc400000000ff */
[----:B------:R-:W-:Y:S01]  /*db30*/  MOV R4, UR8 ;  /* 0x0000000800047c02 */ /* 0x000fe20008000f00 */
[----:B------:R-:W-:Y:S01]  /*db40*/  ULDC.64 UR8, c[0x0][0xc08] ;  /* 0x0003020000087ab9 */ /* 0x000fe20000000a00 */
[----:B------:R-:W-:Y:S01]  /*db50*/  PLOP3.LUT P0, PT, PT, PT, UP0, 0x80, 0x0 ;  /* 0x000000000000781c */ /* 0x000fe20003f0f008 */
[----:B------:R2:W-:Y:S01]  /*db60*/  STSM.16.M88.4 [R32], R144 ;  /* 0x0000009020007844 */ /* 0x0005e20000000200 */
[----:B------:R-:W-:Y:S01]  /*db70*/  UISETP.NE.U32.AND UP1, UPT, UR8, URZ, UPT ;  /* 0x0000003f0800728c */ /* 0x000fe2000bf25070 */
[----:B------:R-:W-:Y:S03]  /*db80*/  BAR.SYNC.DEFER_BLOCKING 0x1, 0x100 ;  /* 0x0044000000007b1d */ /* 0x000fe60000010000 */
[----:B------:R-:W-:-:S06]  /*db90*/  UISETP.NE.AND.EX UP1, UPT, UR9, URZ, UPT, UP1 ;  /* 0x0000003f0900728c */ /* 0x000fcc000bf25310 */
[----:B------:R-:W-:-:S05]  /*dba0*/  PLOP3.LUT P6, PT, PT, PT, UP1, 0x80, 0x0 ;  /* 0x000000000000781c */ /* 0x000fca0003fcf018 */
[----:B------:R-:W-:Y:S02]  /*dbb0*/  @UP1 ULDC.64 UR8, c[0x0][0xc08] ;  /* 0x0003020000081ab9 */ /* 0x000fe40000000a00 */
[----:B------:R-:W-:Y:S01]  /*dbc0*/  @UP1 UIMAD.WIDE UR8, UR44, 0x4, UR8 ;  /* 0x000000042c0818a5 */ /* 0x000fe2000f8e0208 */
[----:B------:R-:W-:Y:S02]  /*dbd0*/  ULDC UR4, c[0x0][0xa88] ;  /* 0x0002a20000047ab9 */ /* 0x000fe40000000800 */
[----:B0-----:R-:W-:-:S03]  /*dbe0*/  IMAD.U32 R0, RZ, RZ, UR4 ;  /* 0x00000004ff007e24 */ /* 0x001fc6000f8e00ff */
[----:B------:R-:W-:Y:S02]  /*dbf0*/  IMAD.U32 R14, RZ, RZ, UR8 ;  /* 0x00000008ff0e7e24 */ /* 0x000fe4000f8e00ff */
[----:B------:R-:W-:Y:S01]  /*dc00*/  IMAD.U32 R15, RZ, RZ, UR9 ;  /* 0x00000009ff0f7e24 */ /* 0x000fe2000f8e00ff */
[----:B------:R-:W3:Y:S01]  /*dc10*/  @P0 LDG.E R6, desc[UR54][R4.64] ;  /* 0x0000003604060981 */ /* 0x000ee2000c1e1900 */
[----:B------:R-:W-:-:S03]  /*dc20*/  IMAD R7, R192, 0x40, R184 ;  /* 0x00000040c0077824 */ /* 0x000fc600078e02b8 */
[----:B------:R0:W5:Y:S01]  /*dc30*/  @P6 LDG.E R0, desc[UR54][R14.64] ;  /* 0x000000360e006981 */ /* 0x000162000c1e1900 */
[----:B------:R-:W-:-:S03]  /*dc40*/  IMAD.WIDE R174, R7, 0x2, R174 ;  /* 0x0000000207ae7825 */ /* 0x000fc600078e02ae */
[C---:B------:R-:W-:Y:S02]  /*dc50*/  IADD3 R9, P2, R174.reuse, 0x1000, RZ ;  /* 0x00001000ae097810 */ /* 0x040fe40007f5e0ff */
[C---:B------:R-:W-:Y:S02]  /*dc60*/  IADD3 R13, P1, R174.reuse, 0x2000, RZ ;  /* 0x00002000ae0d7810 */ /* 0x040fe40007f3e0ff */
[----:B------:R-:W-:Y:S02]  /*dc70*/  P2R R10, PR, RZ, 0x4 ;  /* 0x00000004ff0a7803 */ /* 0x000fe40000000000 */
[C---:B------:R-:W-:Y:S02]  /*dc80*/  IADD3 R25, P2, R174.reuse, 0x3000, RZ ;  /* 0x00003000ae197810 */ /* 0x040fe40007f5e0ff */
[C---:B------:R-:W-:Y:S02]  /*dc90*/  IADD3 R29, P3, R174.reuse, 0x4000, RZ ;  /* 0x00004000ae1d7810 */ /* 0x040fe40007f7e0ff */
[----:B------:R-:W-:-:S02]  /*dca0*/  IADD3 R33, P4, R174, 0x5000, RZ ;  /* 0x00005000ae217810 */ /* 0x000fc40007f9e0ff */
[----:B------:R-:W-:Y:S02]  /*dcb0*/  IADD3 R37, P5, R174, 0x6000, RZ ;  /* 0x00006000ae257810 */ /* 0x000fe40007fbe0ff */
[----:B------:R-:W-:Y:S02]  /*dcc0*/  LOP3.LUT R8, R9, 0x380, RZ, 0xc0, !PT ;  /* 0x0000038009087812 */ /* 0x000fe400078ec0ff */
[----:B------:R-:W-:Y:S02]  /*dcd0*/  LOP3.LUT R12, R13, 0x380, RZ, 0xc0, !PT ;  /* 0x000003800d0c7812 */ /* 0x000fe400078ec0ff */
[----:B------:R-:W-:Y:S02]  /*dce0*/  LOP3.LUT R24, R25, 0x380, RZ, 0xc0, !PT ;  /* 0x0000038019187812 */ /* 0x000fe400078ec0ff */
[----:B-1----:R-:W-:Y:S02]  /*dcf0*/  LOP3.LUT R28, R29, 0x380, RZ, 0xc0, !PT ;  /* 0x000003801d1c7812 */ /* 0x002fe400078ec0ff */
[----:B--2---:R-:W-:-:S02]  /*dd00*/  LOP3.LUT R32, R33, 0x380, RZ, 0xc0, !PT ;  /* 0x0000038021207812 */ /* 0x004fc400078ec0ff */
        /* <DEDUP_REMOVED lines=14> */
[----:B---3--:R-:W-:Y:S01]  /*ddf0*/  @P0 R2UR UR4, R6 ;  /* 0x00000000060402ca */ /* 0x008fe200000e0000 */
[----:B0-----:R-:W-:-:S14]  /*de00*/  @P6 BRA `(.L_x_5571) ;  /* 0x0000000000106947 */ /* 0x001fdc0003800000 */
[----:B------:R-:W-:Y:S05]  /*de10*/  @!P0 BRA `(.L_x_5571) ;  /* 0x00000000000c8947 */ /* 0x000fea0003800000 */
[----:B------:R-:W2:Y:S04]  /*de20*/  LDG.E R7, desc[UR54][R4.64] ;  /* 0x0000003604077981 */ /* 0x000ea8000c1e1900 */
[----:B-----5:R-:W2:Y:S02]  /*de30*/  LDG.E R0, desc[UR54][R4.64+0x4] ;  /* 0x0000043604007981 */ /* 0x020ea4000c1e1900 */
[----:B--2---:R-:W-:-:S07]  /*de40*/  IMAD.IADD R0, R0, 0x1, -R7 ;  /* 0x0000000100007824 */ /* 0x004fce00078e0a07 */
.L_x_5571:
        /* <DEDUP_REMOVED lines=18> */
[----:B------:R-:W-:Y:S01]  /*df70*/  USHF.R.S32.HI UR17, URZ, 0x1f, UR43 ;  /* 0x0000001f3f117899 */ /* 0x000fe2000801142b */
[----:B------:R-:W-:Y:S01]  /*df80*/  SHF.R.U64 R48, R48, 0x3, RZ ;  /* 0x0000000330307819 */ /* 0x000fe200000012ff */
[----:B------:R-:W-:Y:S01]  /*df90*/  USEL UR8, UR44, URZ, !UP0 ;  /* 0x0000003f2c087287 */ /* 0x000fe2000c000000 */
[----:B------:R-:W-:Y:S01]  /*dfa0*/  LOP3.LUT R44, R44, R45, RZ, 0x3c, !PT ;  /* 0x0000002d2c2c7212 */ /* 0x000fe200078e3cff */
[--C-:B------:R-:W-:Y:S01]  /*dfb0*/  IMAD.X R45, RZ, RZ, R175.reuse, P6 ;  /* 0x000000ffff2d7224 */ /* 0x100fe200030e06af */
[----:B------:R-:W-:Y:S01]  /*dfc0*/  LOP3.LUT R40, R40, R41, RZ, 0x3c, !PT ;  /* 0x0000002928287212 */ /* 0x000fe200078e3cff */
[--C-:B------:R-:W-:Y:S01]  /*dfd0*/  IMAD.X R41, RZ, RZ, R175.reuse, P0 ;  /* 0x000000ffff297224 */ /* 0x100fe200000e06af */
[----:B0-----:R-:W-:Y:S01]  /*dfe0*/  ISETP.NE.AND P6, PT, R4, RZ, PT ;  /* 0x000000ff0400720c */ /* 0x001fe20003fc5270 */
[----:B------:R-:W-:Y:S01]  /*dff0*/  USEL UR9, UR9, URZ, !UP0 ;  /* 0x0000003f09097287 */ /* 0x000fe2000c000000 */
        /* <DEDUP_REMOVED lines=8> */
[----:B------:R-:W-:-:S02]  /*e080*/  LOP3.LUT R56, R57, 0x380, RZ, 0xc0, !PT ;  /* 0x0000038039387812 */ /* 0x000fc400078ec0ff */
[----:B------:R-:W-:Y:S01]  /*e090*/  LOP3.LUT R52, R53, 0x380, RZ, 0xc0, !PT ;  /* 0x0000038035347812 */ /* 0x000fe200078ec0ff */
[----:B------:R-:W-:Y:S01]  /*e0a0*/  IMAD.X R69, RZ, RZ, R175, P1 ;  /* 0x000000ffff457224 */ /* 0x000fe200008e06af */
        /* <DEDUP_REMOVED lines=24> */
[----:B------:R-:W-:Y:S06]  /*e230*/  @P6 BRA `(.L_x_5572) ;  /* 0x0000000000bc6947 */ /* 0x000fec0003800000 */
[----:B------:R-:W0:Y:S01]  /*e240*/  LDC R11, c[0x0][0xbe8] ;  /* 0x0002fa00ff0b7b82 */ /* 0x000e220000000800 */
[----:B------:R-:W-:Y:S01]  /*e250*/  VIADD R10, R185, UR45 ;  /* 0x0000002db90a7c36 */ /* 0x000fe20008000000 */
[----:B------:R-:W-:Y:S01]  /*e260*/  ULDC.64 UR14, c[0x0][0xb90] ;  /* 0x0002e400000e7ab9 */ /* 0x000fe20000000a00 */
[----:B------:R-:W-:Y:S01]  /*e270*/  UMOV UR10, UR4 ;  /* 0x00000004000a7c82 */ /* 0x000fe20008000000 */
[----:B------:R-:W-:Y:S01]  /*e280*/  UIMAD UR12, UR17, UR14, URZ ;  /* 0x0000000e110c72a4 */ /* 0x000fe2000f8e023f */
[----:B------:R-:W-:Y:S01]  /*e290*/  IMAD.MOV.U32 R4, RZ, RZ, R10 ;  /* 0x000000ffff047224 */ /* 0x000fe200078e000a */
[----:B------:R-:W-:Y:S01]  /*e2a0*/  UMOV UR11, UR16 ;  /* 0x00000010000b7c82 */ /* 0x000fe20008000000 */
[----:B------:R-:W-:Y:S01]  /*e2b0*/  IMAD.MOV R21, RZ, RZ, -R17 ;  /* 0x000000ffff157224 */ /* 0x000fe200078e0a11 */
[----:B------:R-:W-:Y:S01]  /*e2c0*/  UIMAD.WIDE.U32 UR10, UR43, UR14, UR10 ;  /* 0x0000000e2b0a72a5 */ /* 0x000fe2000f8e000a */
[----:B------:R-:W-:Y:S01]  /*e2d0*/  VIADD R26, R16, UR45 ;  /* 0x0000002d101a7c36 */ /* 0x000fe20008000000 */
[----:B------:R-:W-:-:S03]  /*e2e0*/  UIMAD UR12, UR43, UR15, UR12 ;  /* 0x0000000f2b0c72a4 */ /* 0x000fc6000f8e020c */
[----:B------:R-:W-:Y:S01]  /*e2f0*/  ULDC.64 UR14, c[0x0][0xb98] ;  /* 0x0002e600000e7ab9 */ /* 0x000fe20000000a00 */
[----:B------:R-:W-:Y:S02]  /*e300*/  UIADD3 UR11, UR11, UR12, URZ ;  /* 0x0000000c0b0b7290 */ /* 0x000fe4000fffe03f */
[----:B------:R-:W-:Y:S02]  /*e310*/  UIMAD UR13, UR9, UR14, URZ ;  /* 0x0000000e090d72a4 */ /* 0x000fe4000f8e023f */
[----:B------:R-:W-:Y:S02]  /*e320*/  UIMAD.WIDE.U32 UR10, UR8, UR14, UR10 ;  /* 0x0000000e080a72a5 */ /* 0x000fe4000f8e000a */
[----:B------:R-:W-:Y:S01]  /*e330*/  UIMAD UR13, UR8, UR15, UR13 ;  /* 0x0000000f080d72a4 */ /* 0x000fe2000f8e020d */
        /* <DEDUP_REMOVED lines=8> */
[----:B------:R-:W-:Y:S02]  /*e3c0*/  IMAD R7, R11, R6, R10 ;  /* 0x000000060b077224 */ /* 0x000fe400078e020a */
[----:B------:R-:W-:Y:S02]  /*e3d0*/  IMAD.U32 R10, RZ, RZ, UR13 ;  /* 0x0000000dff0a7e24 */ /* 0x000fe4000f8e00ff */
[----:B-----5:R-:W-:Y:S01]  /*e3e0*/  IMAD R11, R0, R11, RZ ;  /* 0x0000000b000b7224 */ /* 0x020fe200078e02ff */
[----:B------:R-:W-:Y:S02]  /*e3f0*/  SHF.R.S32.HI R6, RZ, 0x1f, R7 ;  /* 0x0000001fff067819 */ /* 0x000fe40000011407 */
[----:B------:R-:W-:Y:S01]  /*e400*/  IADD3.X R5, R5, UR11, R10, P0, !PT ;  /* 0x0000000b05057c10 */ /* 0x000fe200087fe40a */
[----:B------:R-:W-:Y:S01]  /*e410*/  ULDC.64 UR10, c[0x0][0xb88] ;  /* 0x0002e200000a7ab9 */ /* 0x000fe20000000a00 */
[----:B------:R-:W-:Y:S02]  /*e420*/  VIADD R10, R26, 0x8 ;  /* 0x000000081a0a7836 */ /* 0x000fe40000000000 */
        /* <DEDUP_REMOVED lines=16> */
.L_x_5572:
[----:B------:R-:W1:Y:S01]  /*e530*/  LDC R81, c[0x0][0xbe8] ;  /* 0x0002fa00ff517b82 */ /* 0x000e620000000800 */
[----:B------:R-:W-:Y:S01]  /*e540*/  ULDC UR18, c[0x0][0xac8] ;  /* 0x0002b20000127ab9 */ /* 0x000fe20000000800 */
[----:B------:R-:W-:Y:S01]  /*e550*/  ULDC.64 UR14, c[0x0][0xaa0] ;  /* 0x0002a800000e7ab9 */ /* 0x000fe20000000a00 */
[----:B------:R-:W-:Y:S01]  /*e560*/  ISETP.GE.AND P0, PT, R190, UR18, PT ;  /* 0x00000012be007c0c */ /* 0x000fe2000bf06270 */
[----:B0-----:R0:W5:Y:S01]  /*e570*/  LD.E.128 R4, desc[UR54][R174.64] ;  /* 0x00000036ae047980 */ /* 0x001162000c101d00 */
[----:B------:R-:W-:Y:S02]  /*e580*/  ISETP.GE.AND P1, PT, R184, UR18, PT ;  /* 0x00000012b8007c0c */ /* 0x000fe4000bf26270 */
[----:B------:R-:W-:Y:S01]  /*e590*/  SEL R20, RZ, 0xffffffff, P0 ;  /* 0xffffffffff147807 */ /* 0x000fe20000000000 */
[----:B------:R-:W5:Y:S01]  /*e5a0*/  LD.E.128 R8, desc[UR54][R8.64] ;  /* 0x0000003608087980 */ /* 0x000f62000c101d00 */
[----:B------:R-:W-:-:S03]  /*e5b0*/  SEL R3, RZ, 0x1, P1 ;  /* 0x00000001ff037807 */ /* 0x000fc60000800000 */
[----:B------:R-:W-:Y:S01]  /*e5c0*/  IMAD.SHL.U32 R20, R20, 0x2, RZ ;  /* 0x0000000214147824 */ /* 0x000fe200078e00ff */
[----:B------:R-:W5:Y:S04]  /*e5d0*/  LD.E.128 R12, desc[UR54][R12.64] ;  /* 0x000000360c0c7980 */ /* 0x000f68000c101d00 */
[----:B------:R-:W5:Y:S04]  /*e5e0*/  LD.E.128 R24, desc[UR54][R24.64] ;  /* 0x0000003618187980 */ /* 0x000f68000c101d00 */
[----:B------:R-:W5:Y:S01]  /*e5f0*/  LD.E.128 R28, desc[UR54][R28.64] ;  /* 0x000000361c1c7980 */ /* 0x000f62000c101d00 */
[----:B-1----:R-:W-:-:S03]  /*e600*/  ISETP.NE.AND P2, PT, R81, 0x1, PT ;  /* 0x000000015100780c */ /* 0x002fc60003f45270 */
[----:B------:R-:W5:Y:S01]  /*e610*/  LD.E.128 R32, desc[UR54][R32.64] ;  /* 0x0000003620207980 */ /* 0x000f62000c101d00 */
[----:B------:R-:W-:Y:S02]  /*e620*/  ISETP.GE.AND P0, PT, R189, UR18, PT ;  /* 0x00000012bd007c0c */ /* 0x000fe4000bf06270 */
[----:B------:R-:W-:Y:S01]  /*e630*/  LOP3.LUT R3, R20, 0x2, R3, 0xe2, !PT ;  /* 0x0000000214037812 */ /* 0x000fe200078ee203 */
[----:B------:R-:W5:Y:S01]  /*e640*/  LD.E.128 R36, desc[UR54][R36.64] ;  /* 0x0000003624247980 */ /* 0x000f62000c101d00 */
[----:B------:R-:W-:-:S03]  /*e650*/  SEL R20, RZ, 0xffffffff, P0 ;  /* 0xffffffffff147807 */ /* 0x000fc60000000000 */
[----:B------:R-:W5:Y:S02]  /*e660*/  LD.E.128 R40, desc[UR54][R40.64] ;  /* 0x0000003628287980 */ /* 0x000f64000c101d00 */
[----:B------:R-:W1:Y:S01]  /*e670*/  @P2 LDC R77, c[0x0][0xbec] ;  /* 0x0002fb00ff4d2b82 */ /* 0x000e620000000800 */
[----:B------:R-:W-:Y:S01]  /*e680*/  UIMAD UR12, UR16, UR14, URZ ;  /* 0x0000000e100c72a4 */ /* 0x000fe2000f8e023f */
[----:B------:R-:W-:Y:S01]  /*e690*/  IMAD.SHL.U32 R20, R20, 0x4, RZ ;  /* 0x0000000414147824 */ /* 0x000fe200078e00ff */
[----:B------:R-:W-:Y:S01]  /*e6a0*/  ISETP.GE.AND P0, PT, R188, UR18, PT ;  /* 0x00000012bc007c0c */ /* 0x000fe2000bf06270 */
[----:B------:R-:W5:Y:S04]  /*e6b0*/  LD.E.128 R44, desc[UR54][R44.64] ;  /* 0x000000362c2c7980 */ /* 0x000f68000c101d00 */
[----:B------:R-:W2:Y:S01]  /*e6c0*/  @P2 LDC R79, c[0x0][0xbf0] ;  /* 0x0002fc00ff4f2b82 */ /* 0x000ea20000000800 */
[----:B------:R-:W-:Y:S01]  /*e6d0*/  UIMAD.WIDE.U32 UR10, UR4, UR14, URZ ;  /* 0x0000000e040a72a5 */ /* 0x000fe2000f8e003f */
[----:B------:R-:W-:Y:S01]  /*e6e0*/  SEL R21, RZ, 0xffffffff, P0 ;  /* 0xffffffffff157807 */ /* 0x000fe20000000000 */
[----:B------:R-:W-:Y:S01]  /*e6f0*/  UIMAD UR12, UR4, UR15, UR12 ;  /* 0x0000000f040c72a4 */ /* 0x000fe2000f8e020c */
[----:B------:R-:W-:Y:S01]  /*e700*/  LOP3.LUT R20, R20, 0x4, R3, 0xe2, !PT ;  /* 0x0000000414147812 */ /* 0x000fe200078ee203 */
[----:B------:R-:W5:Y:S01]  /*e710*/  LD.E.128 R48, desc[UR54][R48.64] ;  /* 0x0000003630307980 */ /* 0x000f62000c101d00 */
[----:B------:R-:W-:Y:S01]  /*e720*/  ULDC.64 UR14, c[0x0][0xae8] ;  /* 0x0002ba00000e7ab9 */ /* 0x000fe20000000a00 */
[----:B------:R-:W-:Y:S01]  /*e730*/  LEA R3, R191, R192, 0x5 ;  /* 0x000000c0bf037211 */ /* 0x000fe200078e28ff */
[----:B------:R-:W-:Y:S01]  /*e740*/  UIADD3 UR11, UR11, UR12, URZ ;  /* 0x0000000c0b0b7290 */ /* 0x000fe2000fffe03f */
[----:B------:R-:W-:Y:S01]  /*e750*/  IMAD.SHL.U32 R21, R21, 0x8, RZ ;  /* 0x0000000815157824 */ /* 0x000fe200078e00ff */
[----:B------:R-:W-:Y:S01]  /*e760*/  UIMAD UR4, UR17, UR14, URZ ;  /* 0x0000000e110472a4 */ /* 0x000fe2000f8e023f */
[----:B------:R-:W-:Y:S01]  /*e770*/  ISETP.GE.AND P0, PT, R187, UR18, PT ;  /* 0x00000012bb007c0c */ /* 0x000fe2000bf06270 */
[----:B------:R-:W-:Y:S01]  /*e780*/  VIADD R82, R3, UR45 ;  /* 0x0000002d03527c36 */ /* 0x000fe20008000000 */
[----:B------:R-:W-:Y:S01]  /*e790*/  UIMAD.WIDE.U32 UR10, UR43, UR14, UR10 ;  /* 0x0000000e2b0a72a5 */ /* 0x000fe2000f8e000a */
[----:B------:R-:W5:Y:S01]  /*e7a0*/  LD.E.128 R56, desc[UR54][R56.64] ;  /* 0x0000003638387980 */ /* 0x000f62000c101d00 */
[----:B------:R-:W-:Y:S01]  /*e7b0*/  UIMAD UR4, UR43, UR15, UR4 ;  /* 0x0000000f2b0472a4 */ /* 0x000fe2000f8e0204 */
[----:B------:R-:W-:Y:S01]  /*e7c0*/  SEL R3, RZ, 0xffffffff, P0 ;  /* 0xffffffffff037807 */ /* 0x000fe20000000000 */
[----:B------:R-:W-:Y:S01]  /*e7d0*/  ULDC.64 UR12, c[0x0][0xaf0] ;  /* 0x0002bc00000c7ab9 */ /* 0x000fe20000000a00 */
[----:B------:R-:W-:Y:S01]  /*e7e0*/  LOP3.LUT R21, R21, 0x8, R20, 0xe2, !PT ;  /* 0x0000000815157812 */ /* 0x000fe200078ee214 */
[----:B------:R-:W-:Y:S01]  /*e7f0*/  UIMAD UR9, UR9, UR12, URZ ;  /* 0x0000000c090972a4 */ /* 0x000fe2000f8e023f */
[----:B-1----:R-:W-:Y:S01]  /*e800*/  @P2 IMAD.HI.U32 R20, R82, R77, RZ ;  /* 0x0000004d52142227 */ /* 0x002fe200078e00ff */
[----:B------:R-:W-:Y:S01]  /*e810*/  UIADD3 UR11, UR11, UR4, URZ ;  /* 0x000000040b0b7290 */ /* 0x000fe2000fffe03f */
[----:B------:R-:W5:Y:S01]  /*e820*/  LD.E.128 R52, desc[UR54][R52.64] ;  /* 0x0000003634347980 */ /* 0x000f62000c101d00 */
[----:B------:R-:W-:Y:S01]  /*e830*/  UIMAD UR4, UR8, UR13, UR9 ;  /* 0x0000000d080472a4 */ /* 0x000fe2000f8e0209 */
[----:B------:R-:W-:Y:S01]  /*e840*/  IMAD.SHL.U32 R76, R3, 0x10, RZ ;  /* 0x00000010034c7824 */ /* 0x000fe200078e00ff */
[----:B------:R-:W-:Y:S01]  /*e850*/  UIMAD.WIDE.U32 UR8, UR8, UR12, UR10 ;  /* 0x0000000c080872a5 */ /* 0x000fe2000f8e000a */
[----:B------:R-:W-:Y:S01]  /*e860*/  IMAD.MOV.U32 R3, RZ, RZ, R82 ;  /* 0x000000ffff037224 */ /* 0x000fe200078e0052 */
[----:B--2---:R-:W-:Y:S01]  /*e870*/  @P2 SHF.R.U32.HI R3, RZ, R79, R20 ;  /* 0x0000004fff032219 */ /* 0x004fe20000011614 */
[----:B------:R-:W5:Y:S01]  /*e880*/  LD.E.128 R64, desc[UR54][R64.64] ;  /* 0x0000003640407980 */ /* 0x000f62000c101d00 */
[----:B------:R-:W-:-:S02]  /*e890*/  LOP3.LUT R76, R76, 0x10, R21, 0xe2, !PT ;  /* 0x000000104c4c7812 */ /* 0x000fc400078ee215 */
        /* <DEDUP_REMOVED lines=11> */
[----:B------:R-:W-:-:S02]  /*e950*/  IMAD R77, R81, R79, R82 ;  /* 0x0000004f514d7224 */ /* 0x000fc400078e0252 */
[----:B------:R-:W-:Y:S01]  /*e960*/  IMAD.U32 R21, RZ, RZ, UR4 ;  /* 0x00000004ff157e24 */ /* 0x000fe2000f8e00ff */
[----:B------:R-:W5:Y:S01]  /*e970*/  LD.E.128 R68, desc[UR54][R68.64] ;  /* 0x0000003644447980 */ /* 0x000f62000c101d00 */
[----:B------:R-:W-:Y:S01]  /*e980*/  IMAD.SHL.U32 R83, R78, 0x20, RZ ;  /* 0x000000204e537824 */ /* 0x000fe200078e00ff */
[----:B------:R-:W-:Y:S01]  /*e990*/  SHF.R.S32.HI R78, RZ, 0x1f, R77 ;  /* 0x0000001fff4e7819 */ /* 0x000fe2000001144d */
[----:B------:R-:W-:Y:S01]  /*e9a0*/  IMAD R79, R3, UR9, R80 ;  /* 0x00000009034f7c24 */ /* 0x000fe2000f8e0250 */
[----:B------:R-:W-:Y:S01]  /*e9b0*/  @!PT LDS RZ, [RZ] ;  /* 0x00000000fffff984 */ /* 0x000fe20000000800 */
[----:B------:R-:W-:Y:S01]  /*e9c0*/  @!PT LDS RZ, [RZ] ;  /* 0x00000000fffff984 */ /* 0x000fe20000000800 */
[----:B------:R-:W-:Y:S01]  /*e9d0*/  @!PT LDS RZ, [RZ] ;  /* 0x00000000fffff984 */ /* 0x000fe20000000800 */
[----:B------:R-:W-:Y:S01]  /*e9e0*/  @!PT LDS RZ, [RZ] ;  /* 0x00000000fffff984 */ /* 0x000fe20000000800 */
[----:B------:R1:W-:Y:S06]  /*e9f0*/  MEMBAR.ALL.CTA ;  /* 0x0000000000007992 */ /* 0x0003ec0000008000 */
[----:B-1----:R-:W1:Y:S01]  /*ea00*/  FENCE.VIEW.ASYNC.S ;  /* 0x00000000000073c6 */ /* 0x002e620000000000 */
[----:B------:R-:W-:Y:S01]  /*ea10*/  ISETP.GE.AND P0, PT, R195, UR18, PT ;  /* 0x00000012c3007c0c */ /* 0x000fe2000bf06270 */
[----:B------:R-:W-:Y:S01]  /*ea20*/  IMAD.WIDE.U32 R20, R3, UR8, R20 ;  /* 0x0000000803147c25 */ /* 0x000fe2000f8e0014 */
[----:B------:R-:W-:Y:S01]  /*ea30*/  ULDC.64 UR8, c[0x0][0xad8] ;  /* 0x0002b60000087ab9 */ /* 0x000fe20000000a00 */
[----:B------:R-:W-:Y:S01]  /*ea40*/  UIADD3 UR4, UR41, 0x28c20, URZ ;  /* 0x00028c2029047890 */ /* 0x000fe2000fffe03f */
[----:B------:R-:W-:Y:S01]  /*ea50*/  SEL R3, RZ, 0x40, P0 ;  /* 0x00000040ff037807 */ /* 0x000fe20000000000 */
[----:B------:R-:W-:Y:S01]  /*ea60*/  IMAD.IADD R21, R21, 0x1, R79 ;  /* 0x0000000115157824 */ /* 0x000fe200078e024f */
[----:B------:R-:W-:Y:S01]  /*ea70*/  ISETP.GE.AND P0, PT, R194, UR18, PT ;  /* 0x00000012c2007c0c */ /* 0x000fe2000bf06270 */
[----:B------:R-:W-:Y:S01]  /*ea80*/  IMAD R78, R78, UR8, RZ ;  /* 0x000000084e4e7c24 */ /* 0x000fe2000f8e02ff */
[----:B------:R-:W-:Y:S01]  /*ea90*/  UPRMT UR4, URZ, 0x654, UR4 ;  /* 0x000006543f047896 */ /* 0x000fe20008000004 */
[----:B-----5:R-:W-:Y:S01]  /*eaa0*/  IMAD R87, R0, R81, RZ ;  /* 0x0000005100577224 */ /* 0x020fe200078e02ff */
[----:B------:R-:W-:Y:S01]  /*eab0*/  SEL R0, RZ, 0x80, P0 ;  /* 0x00000080ff007807 */ /* 0x000fe20000000000 */
[----:B------:R-:W-:Y:S01]  /*eac0*/  VIADD R86, R192, UR45 ;  /* 0x0000002dc0567c36 */ /* 0x000fe20008000000 */
[----:B------:R-:W-:Y:S01]  /*ead0*/  LOP3.LUT R76, R83, 0x20, R76, 0xe2, !PT ;  /* 0x00000020534c7812 */ /* 0x000fe200078ee24c */
[C---:B------:R-:W-:Y:S01]  /*eae0*/  IMAD R79, R77.reuse, UR9, R78 ;  /* 0x000000094d4f7c24 */ /* 0x040fe2000f8e024e */
[----:B------:R-:W-:Y:S01]  /*eaf0*/  BSSY B1, `(.L_x_5573) ;  /* 0x000002c000017945 */ /* 0x000fe20003800000 */
[----:B------:R-:W-:Y:S01]  /*eb00*/  IMAD.WIDE.U32 R20, R77, UR8, R20 ;  /* 0x000000084d147c25 */ /* 0x000fe2000f8e0014 */
[----:B------:R-:W-:Y:S01]  /*eb10*/  ISETP.GE.AND P0, PT, R86, R87, PT ;  /* 0x000000575600720c */ /* 0x000fe20003f06270 */
[----:B------:R-:W-:Y:S01]  /*eb20*/  ULDC.64 UR8, c[0x0][0xa80] ;  /* 0x0002a00000087ab9 */ /* 0x000fe20000000a00 */
[----:B------:R-:W-:Y:S01]  /*eb30*/  LOP3.LUT R3, R76, R3, RZ, 0xfc, !PT ;  /* 0x000000034c037212 */ /* 0x000fe200078efcff */
[----:B------:R-:W-:Y:S01]  /*eb40*/  IMAD.IADD R21, R21, 0x1, R79 ;  /* 0x0000000115157824 */ /* 0x000fe200078e024f */
[----:B------:R-:W-:-:S02]  /*eb50*/  LEA R84, P1, R20, UR8, 0x1 ;  /* 0x0000000814547c11 */ /* 0x000fc4000f8208ff */
[----:B------:R-:W-:Y:S01]  /*eb60*/  LOP3.LUT R0, R3, R0, RZ, 0xfc, !PT ;  /* 0x0000000003007212 */ /* 0x000fe200078efcff */
[----:B-1----:R-:W-:Y:S01]  /*eb70*/  SYNCS.ARRIVE.TRANS64.RED.A1T0 RZ, [UR4], RZ ;  /* 0x000000ffffff79a7 */ /* 0x002fe20008100404 */
        /* <DEDUP_REMOVED lines=35> */
.L_x_5574:
[----:B------:R-:W-:Y:S05]  /*edb0*/  BSYNC B1 ;  /* 0x0000000000017941 */ /* 0x000fea0003800000 */
.L_x_5573:
[----:B---3--:R-:W-:Y:S01]  /*edc0*/  VIADD R4, R86, 0x20 ;  /* 0x0000002056047836 */ /* 0x008fe20000000000 */
[----:B------:R3:W4:Y:S04]  /*edd0*/  SHFL.IDX PT, R7, R85, 0x1, 0x181f ;  /* 0x00381f0055077f89 */ /* 0x00072800000e0000 */
[----:B------:R-:W-:Y:S01]  /*ede0*/  ISETP.GE.AND P0, PT, R4, R87, PT ;  /* 0x000000570400720c */ /* 0x000fe20003f06270 */
[----:B------:R3:W0:-:S12]  /*edf0*/  SHFL.IDX PT, R6, R84, 0x1, 0x181f ;  /* 0x00381f0054067f89 */ /* 0x00061800000e0000 */
[----:B---3--:R-:W-:Y:S05]  /*ee00*/  @P0 BRA `(.L_x_5575) ;  /* 0x0000001000080947 */ /* 0x008fea0003800000 */
[----:B------:R-:W-:Y:S02]  /*ee10*/  ISETP.GE.AND P0, PT, R184, UR18, PT ;  /* 0x00000012b8007c0c */ /* 0x000fe4000bf06270 */
[----:B------:R-:W-:Y:S02]  /*ee20*/  ISETP.GE.AND P5, PT, R190, UR18, PT ;  /* 0x00000012be007c0c */ /* 0x000fe4000bfa6270 */
[----:B------:R-:W-:Y:S02]  /*ee30*/  ISETP.GE.AND P3, PT, R189, UR18, PT ;  /* 0x00000012bd007c0c */ /* 0x000fe4000bf66270 */
[----:B------:R-:W-:Y:S02]  /*ee40*/  ISETP.GE.AND P2, PT, R188, UR18, PT ;  /* 0x00000012bc007c0c */ /* 0x000fe4000bf46270 */
[----:B------:R-:W-:-:S05]  /*ee50*/  ISETP.GE.AND P1, PT, R187, UR18, PT ;  /* 0x00000012bb007c0c */ /* 0x000fca000bf26270 */
[----:B0---4-:R-:W-:Y:S02]  /*ee60*/  @!P0 IMAD.WIDE R4, R184, 0x2, R6 ;  /* 0x00000002b8048825 */ /* 0x011fe400078e0206 */
        /* <DEDUP_REMOVED lines=23> */
[----:B---3--:R-:W-:-:S04]  /*efe0*/  LEA R4, P0, R194, R6, 0x1 ;  /* 0x00000006c2047211 */ /* 0x008fc800078008ff */
[----:B------:R-:W-:-:S05]  /*eff0*/  LEA.HI.X R5, R194, R7, R198, 0x1, P0 ;  /* 0x00000007c2057211 */ /* 0x000fca00000f0cc6 */
[----:B------:R0:W-:Y:S01]  /*f000*/  ST.E.128 desc[UR54][R4.64], R68 ;  /* 0x0000004404007985 */ /* 0x0001e2000c101d36 */
[----:B------:R-:W-:Y:S05]  /*f010*/  BRA `(.L_x_5575) ;  /* 0x0000000c00847947 */ /* 0x000fea0003800000 */
.L_x_5570:
[----:B------:R-:W-:Y:S01]  /*f020*/  ULDC.64 UR8, c[0x0][0xc00] ;  /* 0x0003000000087ab9 */ /* 0x000fe20000000a00 */
[----:B------:R-:W-:Y:S01]  /*f030*/  ULDC UR4, c[0x0][0xa88] ;  /* 0x0002a20000047ab9 */ /* 0x000fe20000000800 */
[----:B------:R-:W-:Y:S01]  /*f040*/  UISETP.NE.U32.AND UP0, UPT, UR8, URZ, UPT ;  /* 0x0000003f0800728c */ /* 0x000fe2000bf05070 */
[----:B------:R-:W0:Y:S03]  /*f050*/  LDC R11, c[0x0][0xbe8] ;  /* 0x0002fa00ff0b7b82 */ /* 0x000e260000000800 */
[----:B------:R-:W-:-:S03]  /*f060*/  UISETP.NE.AND.EX UP0, UPT, UR9, URZ, UPT, UP0 ;  /* 0x0000003f0900728c */ /* 0x000fc6000bf05300 */
[----:B------:R-:W-:Y:S02]  /*f070*/  ULDC.64 UR8, c[0x0][0xc00] ;  /* 0x0003000000087ab9 */ /* 0x000fe40000000a00 */
[----:B------:R-:W-:Y:S01]  /*f080*/  UIMAD.WIDE UR8, UR44, 0x4, UR8 ;  /* 0x000000042c0878a5 */ /* 0x000fe2000f8e0208 */
[----:B------:R-:W-:-:S05]  /*f090*/  PLOP3.LUT P1, PT, PT, PT, UP0, 0x80, 0x0 ;  /* 0x000000000000781c */ /* 0x000fca0003f2f008 */
[----:B------:R-:W-:Y:S02]  /*f0a0*/  IMAD.U32 R4, RZ, RZ, UR8 ;  /* 0x00000008ff047e24 */ /* 0x000fe4000f8e00ff */
[----:B------:R-:W-:Y:S01]  /*f0b0*/  IMAD.U32 R5, RZ, RZ, UR9 ;  /* 0x00000009ff057e24 */ /* 0x000fe2000f8e00ff */
[----:B------:R-:W-:Y:S02]  /*f0c0*/  ULDC.64 UR8, c[0x0][0xc08] ;  /* 0x0003020000087ab9 */ /* 0x000fe40000000a00 */
[----:B------:R-:W-:Y:S01]  /*f0d0*/  UISETP.NE.U32.AND UP1, UPT, UR8, URZ, UPT ;  /* 0x0000003f0800728c */ /* 0x000fe2000bf25070 */
[----:B------:R-:W-:Y:S02]  /*f0e0*/  IMAD.U32 R0, RZ, RZ, UR4 ;  /* 0x00000004ff007e24 */ /* 0x000fe4000f8e00ff */
[----:B------:R-:W2:Y:S01]  /*f0f0*/  @P1 LDG.E R3, desc[UR54][R4.64] ;  /* 0x0000003604031981 */ /* 0x000ea2000c1e1900 */
[----:B------:R-:W-:-:S06]  /*f100*/  UISETP.NE.AND.EX UP1, UPT, UR9, URZ, UPT, UP1 ;  /* 0x0000003f0900728c */ /* 0x000fcc000bf25310 */
[----:B------:R-:W-:-:S05]  /*f110*/  PLOP3.LUT P2, PT, PT, PT, UP1, 0x80, 0x0 ;  /* 0x000000000000781c */ /* 0x000fca0003f4f018 */
[----:B------:R-:W-:Y:S02]  /*f120*/  @UP1 ULDC.64 UR8, c[0x0][0xc08] ;  /* 0x0003020000081ab9 */ /* 0x000fe40000000a00 */
[----:B------:R-:W-:-:S06]  /*f130*/  @UP1 UIMAD.WIDE UR8, UR44, 0x4, UR8 ;  /* 0x000000042c0818a5 */ /* 0x000fcc000f8e0208 */
[----:B------:R-:W-:Y:S02]  /*f140*/  IMAD.U32 R6, RZ, RZ, UR8 ;  /* 0x00000008ff067e24 */ /* 0x000fe4000f8e00ff */
[----:B------:R-:W-:-:S05]  /*f150*/  IMAD.U32 R7, RZ, RZ, UR9 ;  /* 0x00000009ff077e24 */ /* 0x000fca000f8e00ff */
[----:B------:R1:W5:Y:S01]  /*f160*/  @P2 LDG.E R0, desc[UR54][R6.64] ;  /* 0x0000003606002981 */ /* 0x000362000c1e1900 */
[----:B------:R-:W-:Y:S01]  /*f170*/  UMOV UR4, URZ ;  /* 0x0000003f00047c82 */ /* 0x000fe20008000000 */
[----:B------:R-:W-:Y:S01]  /*f180*/  USHF.R.S32.HI UR14, URZ, 0x1f, UR43 ;  /* 0x0000001f3f0e7899 */ /* 0x000fe2000801142b */
[----:B------:R-:W-:Y:S02]  /*f190*/  ISETP.GE.AND P0, PT, R197, 0x40, PT ;  /* 0x00000040c500780c */ /* 0x000fe40003f06270 */
[----:B--2---:R-:W-:Y:S01]  /*f1a0*/  @P1 R2UR UR4, R3 ;  /* 0x00000000030412ca */ /* 0x004fe200000e0000 */
[----:B01----:R-:W-:-:S14]  /*f1b0*/  @P2 BRA `(.L_x_5576) ;  /* 0x0000000000102947 */ /* 0x003fdc0003800000 */
[----:B------:R-:W-:Y:S05]  /*f1c0*/  @!P1 BRA `(.L_x_5576) ;  /* 0x00000000000c9947 */ /* 0x000fea0003800000 */
[----:B------:R-:W2:Y:S04]  /*f1d0*/  LDG.E R3, desc[UR54][R4.64] ;  /* 0x0000003604037981 */ /* 0x000ea8000c1e1900 */
[----:B-----5:R-:W2:Y:S02]  /*f1e0*/  LDG.E R0, desc[UR54][R4.64+0x4] ;  /* 0x0000043604007981 */ /* 0x020ea4000c1e1900 */
[----:B--2---:R-:W-:-:S07]  /*f1f0*/  IMAD.IADD R0, R0, 0x1, -R3 ;  /* 0x0000000100007824 */ /* 0x004fce00078e0a03 */
.L_x_5576:
[----:B------:R-:W-:Y:S01]  /*f200*/  USHF.R.S32.HI UR9, URZ, 0x1f, UR44 ;  /* 0x0000001f3f097899 */ /* 0x000fe2000801142c */
[----:B------:R-:W-:Y:S01]  /*f210*/  BSSY B1, `(.L_x_5577) ;  /* 0x000002e000017945 */ /* 0x000fe20003800000 */
[----:B------:R-:W-:Y:S02]  /*f220*/  USHF.R.S32.HI UR13, URZ, 0x1f, UR4 ;  /* 0x0000001f3f0d7899 */ /* 0x000fe40008011404 */
[----:B------:R-:W-:Y:S02]  /*f230*/  USEL UR8, UR44, URZ, !UP0 ;  /* 0x0000003f2c087287 */ /* 0x000fe4000c000000 */
[----:B------:R-:W-:Y:S01]  /*f240*/  USEL UR9, UR9, URZ, !UP0 ;  /* 0x0000003f09097287 */ /* 0x000fe2000c000000 */
[----:B------:R-:W-:Y:S11]  /*f250*/  @P0 BRA `(.L_x_5578) ;  /* 0x0000000000a40947 */ /* 0x000ff60003800000 */
[----:B------:R-:W0:Y:S01]  /*f260*/  S2R R6, SR_TID.X ;  /* 0x0000000000067919 */ /* 0x000e220000002100 */
[----:B------:R-:W1:Y:S01]  /*f270*/  LDC R5, c[0x0][0xbe8] ;  /* 0x0002fa00ff057b82 */ /* 0x000e620000000800 */
[----:B------:R-:W-:Y:S02]  /*f280*/  IMAD.U32 R7, RZ, RZ, UR45 ;  /* 0x0000002dff077e24 */ /* 0x000fe4000f8e00ff */
[----:B-1---5:R-:W-:-:S03]  /*f290*/  IMAD R3, R0, R5, RZ ;  /* 0x0000000500037224 */ /* 0x022fc600078e02ff */
[----:B0-----:R-:W-:-:S04]  /*f2a0*/  IADD3 R6, R7, -0x80, R6 ;  /* 0xffffff8007067810 */ /* 0x001fc80007ffe006 */
[----:B------:R-:W-:-:S13]  /*f2b0*/  ISETP.GE.AND P0, PT, R6, R3, PT ;  /* 0x000000030600720c */ /* 0x000fda0003f06270 */
[----:B------:R-:W-:Y:S05]  /*f2c0*/  @P0 BRA `(.L_x_5578) ;  /* 0x0000000000880947 */ /* 0x000fea0003800000 */
[----:B------:R-:W-:Y:S01]  /*f2d0*/  ISETP.NE.AND P0, PT, R5, 0x1, PT ;  /* 0x000000010500780c */ /* 0x000fe20003f05270 */
[----:B------:R-:W-:Y:S01]  /*f2e0*/  ULDC.64 UR16, c[0x0][0xb90] ;  /* 0x0002e40000107ab9 */ /* 0x000fe20000000a00 */
[----:B------:R-:W-:Y:S01]  /*f2f0*/  UMOV UR10, UR4 ;  /* 0x00000004000a7c82 */ /* 0x000fe20008000000 */
[----:B------:R-:W-:Y:S01]  /*f300*/  UIMAD UR12, UR14, UR16, URZ ;  /* 0x000000100e0c72a4 */ /* 0x000fe2000f8e023f */
[----:B------:R-:W-:Y:S01]  /*f310*/  IMAD.MOV.U32 R4, RZ, RZ, R6 ;  /* 0x000000ffff047224 */ /* 0x000fe200078e0006 */
[----:B------:R-:W-:Y:S02]  /*f320*/  UMOV UR11, UR13 ;  /* 0x0000000d000b7c82 */ /* 0x000fe40008000000 */
[----:B------:R-:W-:Y:S02]  /*f330*/  UIMAD.WIDE.U32 UR10, UR43, UR16, UR10 ;  /* 0x000000102b0a72a5 */ /* 0x000fe4000f8e000a */
[----:B------:R-:W-:-:S03]  /*f340*/  UIMAD UR12, UR43, UR17, UR12 ;  /* 0x000000112b0c72a4 */ /* 0x000fc6000f8e020c */
[----:B------:R-:W-:Y:S01]  /*f350*/  ULDC.64 UR16, c[0x0][0xb98] ;  /* 0x0002e60000107ab9 */ /* 0x000fe20000000a00 */
[----:B------:R-:W0:Y:S01]  /*f360*/  @P0 LDC R3, c[0x0][0xbec] ;  /* 0x0002fb00ff030b82 */ /* 0x000e220000000800 */
[----:B------:R-:W-:Y:S02]  /*f370*/  UIADD3 UR11, UR11, UR12, URZ ;  /* 0x0000000c0b0b7290 */ /* 0x000fe4000fffe03f */
[----:B------:R-:W-:Y:S02]  /*f380*/  UIMAD UR12, UR9, UR16, URZ ;  /* 0x00000010090c72a4 */ /* 0x000fe4000f8e023f */
[----:B------:R-:W-:Y:S02]  /*f390*/  UIMAD.WIDE.U32 UR10, UR8, UR16, UR10 ;  /* 0x00000010080a72a5 */ /* 0x000fe4000f8e000a */
[----:B------:R-:W-:Y:S01]  /*f3a0*/  UIMAD UR12, UR8, UR17, UR12 ;  /* 0x00000011080c72a4 */ /* 0x000fe2000f8e020c */
[----:B------:R-:W1:Y:S02]  /*f3b0*/  @P0 LDC R8, c[0x0][0xbf0] ;  /* 0x0002fc00ff080b82 */ /* 0x000e640000000800 */
[----:B------:R-:W-:Y:S01]  /*f3c0*/  ULDC.64 UR16, c[0x0][0xb88] ;  /* 0x0002e20000107ab9 */ /* 0x000fe20000000a00 */
[----:B0-----:R-:W-:-:S05]  /*f3d0*/  @P0 IMAD.HI.U32 R3, R6, R3, RZ ;  /* 0x0000000306030227 */ /* 0x001fca00078e00ff */
        /* <DEDUP_REMOVED lines=17> */
.L_x_5578:
[----:B------:R-:W-:Y:S05]  /*f4f0*/  BSYNC B1 ;  /* 0x0000000000017941 */ /* 0x000fea0003800000 */
.L_x_5577:
        /* <DEDUP_REMOVED lines=10> */
[----:B-----5:R-:W-:Y:S01]  /*f5a0*/  IMAD R25, R0, R11, RZ ;  /* 0x0000000b00197224 */ /* 0x020fe200078e02ff */
[----:B------:R-:W-:Y:S01]  /*f5b0*/  ULDC.64 UR16, c[0x0][0xae8] ;  /* 0x0002ba0000107ab9 */ /* 0x000fe20000000a00 */
[----:B------:R-:W-:Y:S01]  /*f5c0*/  IMAD.SHL.U32 R4, R4, 0x2, RZ ;  /* 0x0000000204047824 */ /* 0x000fe200078e00ff */
[----:B------:R-:W0:Y:S01]  /*f5d0*/  @P0 LDC R5, c[0x0][0xbec] ;  /* 0x0002fb00ff050b82 */ /* 0x000e220000000800 */
[----:B------:R-:W-:Y:S01]  /*f5e0*/  ISETP.GE.AND P2, PT, R189, UR15, PT ;  /* 0x0000000fbd007c0c */ /* 0x000fe2000bf46270 */
[----:B------:R-:W-:Y:S01]  /*f5f0*/  UIADD3 UR11, UR11, UR12, URZ ;  /* 0x0000000c0b0b7290 */ /* 0x000fe2000fffe03f */
[----:B------:R-:W-:Y:S01]  /*f600*/  ISETP.GE.AND P1, PT, R188, UR15, PT ;  /* 0x0000000fbc007c0c */ /* 0x000fe2000bf26270 */
[----:B------:R-:W-:Y:S01]  /*f610*/  UIMAD UR4, UR14, UR16, URZ ;  /* 0x000000100e0472a4 */ /* 0x000fe2000f8e023f */
[----:B------:R-:W-:Y:S01]  /*f620*/  LOP3.LUT R4, R4, 0x2, R3, 0xe2, !PT ;  /* 0x0000000204047812 */ /* 0x000fe200078ee203 */
[----:B------:R-:W-:Y:S01]  /*f630*/  IMAD R3, R191, 0x20, R192 ;  /* 0x00000020bf037824 */ /* 0x000fe200078e02c0 */
[----:B------:R-:W-:Y:S01]  /*f640*/  SEL R6, RZ, 0xffffffff, P2 ;  /* 0xffffffffff067807 */ /* 0x000fe20001000000 */
[----:B------:R-:W1:Y:S01]  /*f650*/  @P0 LDC R7, c[0x0][0xbf0] ;  /* 0x0002fc00ff070b82 */ /* 0x000e620000000800 */
[----:B------:R-:W-:Y:S01]  /*f660*/  UIMAD UR4, UR43, UR17, UR4 ;  /* 0x000000112b0472a4 */ /* 0x000fe2000f8e0204 */
[----:B------:R-:W-:Y:S01]  /*f670*/  VIADD R8, R3, UR45 ;  /* 0x0000002d03087c36 */ /* 0x000fe20008000000 */
[----:B------:R-:W-:Y:S01]  /*f680*/  UIMAD.WIDE.U32 UR10, UR43, UR16, UR10 ;  /* 0x000000102b0a72a5 */ /* 0x000fe2000f8e000a */
[----:B------:R-:W-:Y:S01]  /*f690*/  IMAD.SHL.U32 R9, R6, 0x4, RZ ;  /* 0x0000000406097824 */ /* 0x000fe200078e00ff */
[----:B------:R-:W-:Y:S01]  /*f6a0*/  ULDC.64 UR12, c[0x0][0xaf0] ;  /* 0x0002bc00000c7ab9 */ /* 0x000fe20000000a00 */
[----:B------:R-:W-:Y:S01]  /*f6b0*/  SEL R10, RZ, 0xffffffff, P1 ;  /* 0xffffffffff0a7807 */ /* 0x000fe20000800000 */
[----:B------:R-:W-:Y:S01]  /*f6c0*/  UIMAD UR9, UR9, UR12, URZ ;  /* 0x0000000c090972a4 */ /* 0x000fe2000f8e023f */
[----:B------:R-:W-:Y:S01]  /*f6d0*/  IMAD.MOV.U32 R3, RZ, RZ, R8 ;  /* 0x000000ffff037224 */ /* 0x000fe200078e0008 */
[----:B------:R-:W-:Y:S01]  /*f6e0*/  UIADD3 UR11, UR11, UR4, URZ ;  /* 0x000000040b0b7290 */ /* 0x000fe2000fffe03f */
[----:B------:R-:W-:Y:S01]  /*f6f0*/  LOP3.LUT R9, R9, 0x4, R4, 0xe2, !PT ;  /* 0x0000000409097812 */ /* 0x000fe200078ee204 */
[----:B------:R-:W-:Y:S01]  /*f700*/  UIMAD UR4, UR8, UR13, UR9 ;  /* 0x0000000d080472a4 */ /* 0x000fe2000f8e0209 */
[----:B------:R-:W-:Y:S01]  /*f710*/  IMAD.SHL.U32 R10, R10, 0x8, RZ ;  /* 0x000000080a0a7824 */ /* 0x000fe200078e00ff */
[----:B------:R-:W-:Y:S01]  /*f720*/  UIMAD.WIDE.U32 UR8, UR8, UR12, UR10 ;  /* 0x0000000c080872a5 */ /* 0x000fe2000f8e000a */
[----:B------:R-:W-:Y:S01]  /*f730*/  VIADD R26, R192, UR45 ;  /* 0x0000002dc01a7c36 */ /* 0x000fe20008000000 */
[----:B------:R-:W-:Y:S01]  /*f740*/  ISETP.GE.AND P2, PT, R194, UR15, PT ;  /* 0x0000000fc2007c0c */ /* 0x000fe2000bf46270 */
[----:B0-----:R-:W-:Y:S01]  /*f750*/  @P0 IMAD.HI.U32 R6, R8, R5, RZ ;  /* 0x0000000508060227 */ /* 0x001fe200078e00ff */
[----:B------:R-:W-:Y:S01]  /*f760*/  UIADD3 UR4, UR9, UR4, URZ ;  /* 0x0000000409047290 */ /* 0x000fe2000fffe03f */
[----:B------:R-:W-:Y:S01]  /*f770*/  LOP3.LUT R10, R10, 0x8, R9, 0xe2, !PT ;  /* 0x000000080a0a7812 */ /* 0x000fe200078ee209 */
[----:B------:R-:W-:Y:S01]  /*f780*/  BSSY B1, `(.L_x_5579) ;  /* 0x0000046000017945 */ /* 0x000fe20003800000 */
[----:B------:R-:W-:Y:S01]  /*f790*/  MOV R4, UR8 ;  /* 0x0000000800047c02 */ /* 0x000fe20008000f00 */
[----:B------:R-:W-:Y:S01]  /*f7a0*/  IMAD.U32 R5, RZ, RZ, UR9 ;  /* 0x00000009ff057e24 */ /* 0x000fe2000f8e00ff */
[----:B------:R-:W-:Y:S01]  /*f7b0*/  ULDC.64 UR8, c[0x0][0xae0] ;  /* 0x0002b80000087ab9 */ /* 0x000fe20000000a00 */
[----:B------:R-:W-:Y:S01]  /*f7c0*/  IMAD.U32 R5, RZ, RZ, UR4 ;  /* 0x00000004ff057e24 */ /* 0x000fe2000f8e00ff */
[----:B-1----:R-:W-:-:S02]  /*f7d0*/  @P0 SHF.R.U32.HI R3, RZ, R7, R6 ;  /* 0x00000007ff030219 */ /* 0x002fc40000011606 */
[----:B------:R-:W-:Y:S02]  /*f7e0*/  ISETP.GE.AND P0, PT, R187, UR15, PT ;  /* 0x0000000fbb007c0c */ /* 0x000fe4000bf06270 */
[--C-:B------:R-:W-:Y:S01]  /*f7f0*/  SHF.R.S32.HI R6, RZ, 0x1f, R3.reuse ;  /* 0x0000001fff067819 */ /* 0x100fe20000011403 */
[----:B------:R-:W-:Y:S01]  /*f800*/  IMAD.MOV R7, RZ, RZ, -R3 ;  /* 0x000000ffff077224 */ /* 0x000fe200078e0a03 */
[----:B------:R-:W-:Y:S01]  /*f810*/  SEL R9, RZ, 0xffffffff, P0 ;  /* 0xffffffffff097807 */ /* 0x000fe20000000000 */
[----:B------:R-:W-:Y:S01]  /*f820*/  IMAD.WIDE.U32 R4, R3, UR8, R4 ;  /* 0x0000000803047c25 */ /* 0x000fe2000f8e0004 */
[----:B------:R-:W-:Y:S02]  /*f830*/  ISETP.GE.AND P0, PT, R186, UR15, PT ;  /* 0x0000000fba007c0c */ /* 0x000fe4000bf06270 */
[----:B------:R-:W-:Y:S01]  /*f840*/  SEL R0, RZ, 0x80, P2 ;  /* 0x00000080ff007807 */ /* 0x000fe20001000000 */
        /* <DEDUP_REMOVED lines=8> */
[----:B------:R-:W-:Y:S01]  /*f8d0*/  LOP3.LUT R10, R13, 0x10, R10, 0xe2, !PT ;  /* 0x000000100d0a7812 */ /* 0x000fe200078ee20a */
[----:B------:R-:W-:-:S02]  /*f8e0*/  IMAD.IADD R5, R5, 0x1, R9 ;  /* 0x0000000105057824 */ /* 0x000fc400078e0209 */
[----:B------:R-:W-:Y:S02]  /*f8f0*/  IMAD R6, R3, UR8, RZ ;  /* 0x0000000803067c24 */ /* 0x000fe4000f8e02ff */
[----:B------:R-:W-:-:S04]  /*f900*/  IMAD.WIDE.U32 R4, R7, UR8, R4 ;  /* 0x0000000807047c25 */ /* 0x000fc8000f8e0004 */
[----:B------:R-:W-:Y:S01]  /*f910*/  IMAD R3, R7, UR9, R6 ;  /* 0x0000000907037c24 */ /* 0x000fe2000f8e0206 */
[----:B------:R-:W-:Y:S01]  /*f920*/  SEL R7, RZ, 0x40, P0 ;  /* 0x00000040ff077807 */ /* 0x000fe20000000000 */
[----:B------:R-:W-:Y:S01]  /*f930*/  ULDC.64 UR8, c[0x0][0xa80] ;  /* 0x0002a00000087ab9 */ /* 0x000fe20000000a00 */
[----:B------:R-:W-:Y:S01]  /*f940*/  ISETP.GE.AND P0, PT, R26, R25, PT ;  /* 0x000000191a00720c */ /* 0x000fe20003f06270 */
[----:B------:R-:W-:Y:S01]  /*f950*/  IMAD.SHL.U32 R13, R8, 0x20, RZ ;  /* 0x00000020080d7824 */ /* 0x000fe200078e00ff */
[----:B------:R-:W-:Y:S01]  /*f960*/  LEA R20, P1, R4, UR8, 0x1 ;  /* 0x0000000804147c11 */ /* 0x000fe2000f8208ff */
[----:B------:R-:W-:-:S03]  /*f970*/  IMAD.IADD R3, R5, 0x1, R3 ;  /* 0x0000000105037824 */ /* 0x000fc600078e0203 */
        /* <DEDUP_REMOVED lines=38> */
.L_x_5580:
[----:B------:R-:W-:Y:S05]  /*fbe0*/  BSYNC B1 ;  /* 0x0000000000017941 */ /* 0x000fea0003800000 */
.L_x_5579:
        /* <DEDUP_REMOVED lines=36> */
.L_x_5575:
[----:B------:R-:W-:Y:S05]  /*fe30*/  BSYNC B0 ;  /* 0x0000000000007941 */ /* 0x000fea0003800000 */
.L_x_5569:
[----:B------:R-:W-:Y:S02]  /*fe40*/  ULDC UR4, c[0x0][0xc3c] ;  /* 0x00030f0000047ab9 */ /* 0x000fe40000000800 */
[----:B------:R-:W-:-:S06]  /*fe50*/  UISETP.GE.AND UP0, UPT, UR6, UR4, UPT ;  /* 0x000000040600728c */ /* 0x000fcc000bf06270 */
[----:B------:R-:W-:-:S13]  /*fe60*/  PLOP3.LUT P0, PT, PT, PT, UP0, 0x80, 0x0 ;  /* 0x000000000000781c */ /* 0x000fda0003f0f008 */
[----:B------:R-:W-:Y:S05]  /*fe70*/  @!P0 BRA `(.L_x_5581) ;  /* 0xffffff10003c8947 */ /* 0x000fea000383ffff */
[----:B------:R-:W-:Y:S05]  /*fe80*/  EXIT ;  /* 0x000000000000794d */ /* 0x000fea0003800000 */
.L_x_5462:
        /* <DEDUP_REMOVED lines=16> */
.L_x_5582:
        /* <DEDUP_REMOVED lines=36> */
[----:B------:R-:W-:Y:S01]  /*101d0*/  IMAD.MOV.U32 R6, RZ, RZ, R3 ;  /* 0x000000ffff067224 */ /* 0x000fe200078e0003 */
[----:B------:R-:W-:Y:S01]  /*101e0*/  UMOV UR4, URZ ;  /* 0x0000003f00047c82 */ /* 0x000fe20008000000 */
[----:B------:R-:W-:-:S05]  /*101f0*/  ULDC UR5, c[0x0][0xc38] ;  /* 0x00030e0000057ab9 */ /* 0x000fca0000000800 */
.L_x_5588:
        /* <DEDUP_REMOVED lines=12> */
.L_x_5587:
[----:B------:R-:W-:Y:S05]  /*102c0*/  BSYNC B0 ;  /* 0x0000000000007941 */ /* 0x000fea0003800000 */
.L_x_5586:
        /* <DEDUP_REMOVED lines=20> */
.L_x_5584:
        /* <DEDUP_REMOVED lines=20> */
.L_x_5589:
[----:B---3--:R-:W-:Y:S01]  /*10550*/  IMAD R16, R16, UR5, R13 ;  /* 0x0000000510107c24 */ /* 0x008fe2000f8e020d */
[----:B------:R-:W-:Y:S01]  /*10560*/  IABS R2, R6 ;  /* 0x0000000600027213 */ /* 0x000fe20000000000 */
[----:B-12---:R-:W-:-:S03]  /*10570*/  IMAD.MOV R9, RZ, RZ, -R3 ;  /* 0x000000ffff097224 */ /* 0x006fc600078e0a03 */
[----:B0-----:R-:W-:Y:S01]  /*10580*/  IADD3 R11, -R16, UR6, RZ ;  /* 0x00000006100b7c10 */ /* 0x001fe2000fffe1ff */
[----:B------:R-:W-:Y:S01]  /*10590*/  IMAD R9, R9, R12, RZ ;  /* 0x0000000c09097224 */ /* 0x000fe200078e02ff */
[----:B------:R-:W-:Y:S01]  /*105a0*/  IADD3 R10, RZ, -R2, RZ ;  /* 0x80000002ff0a7210 */ /* 0x000fe20007ffe0ff */
[----:B------:R-:W-:Y:S01]  /*105b0*/  IMAD.MOV.U32 R2, RZ, RZ, RZ ;  /* 0x000000ffff027224 */ /* 0x000fe200078e00ff */
        /* <DEDUP_REMOVED lines=19> */
[----:B------:R-:W-:-:S03]  /*106f0*/  IMAD R6, R6, R9, R11 ;  /* 0x0000000906067224 */ /* 0x000fc600078e020b */
[----:B------:R-:W-:Y:S02]  /*10700*/  VIADDMNMX R15, R8, UR5, R7, PT ;  /* 0x00000005080f7c46 */ /* 0x000fe4000b800107 */
[----:B------:R-:W-:Y:S02]  /*10710*/  IABS R11, R6 ;  /* 0x00000006000b7213 */ /* 0x000fe40000000000 */
[-C--:B------:R-:W-:Y:S01]  /*10720*/  IABS R8, R15.reuse ;  /* 0x0000000f00087213 */ /* 0x080fe20000000000 */
[----:B------:R-:W-:Y:S01]  /*10730*/  IMAD.MOV R18, RZ, RZ, -R15 ;  /* 0x000000ffff127224 */ /* 0x000fe200078e0a0f */
[----:B------:R-:W-:Y:S02]  /*10740*/  IABS R10, R15 ;  /* 0x0000000f000a7213 */ /* 0x000fe40000000000 */
[----:B------:R-:W0:Y:S08]  /*10750*/  I2F.RP R7, R8 ;  /* 0x0000000800077306 */ /* 0x000e300000209400 */
[----:B0-----:R-:W0:Y:S02]  /*10760*/  MUFU.RCP R7, R7 ;  /* 0x0000000700077308 */ /* 0x001e240000001000 */
[----:B0-----:R-:W-:-:S06]  /*10770*/  VIADD R3, R7, 0xffffffe ;  /* 0x0ffffffe07037836 */ /* 0x001fcc0000000000 */
[----:B------:R-:W0:Y:S02]  /*10780*/  F2I.FTZ.U32.TRUNC.NTZ R3, R3 ;  /* 0x0000000300037305 */ /* 0x000e24000021f000 */
[----:B0-----:R-:W-:-:S04]  /*10790*/  IMAD.MOV R2, RZ, RZ, -R3 ;  /* 0x000000ffff027224 */ /* 0x001fc800078e0a03 */
[----:B------:R-:W-:Y:S02]  /*107a0*/  IMAD.MOV.U32 R9, RZ, RZ, R2 ;  /* 0x000000ffff097224 */ /* 0x000fe400078e0002 */
[----:B------:R-:W-:Y:S02]  /*107b0*/  IMAD.MOV.U32 R2, RZ, RZ, RZ ;  /* 0x000000ffff027224 */ /* 0x000fe400078e00ff */
        /* <DEDUP_REMOVED lines=20> */
.L_x_5585:
[----:B------:R-:W-:Y:S01]  /*10900*/  ULDC UR4, c[0x0][0xc3c] ;  /* 0x00030f0000047ab9 */ /* 0x000fe20000000800 */
[----:B------:R-:W-:Y:S02]  /*10910*/  IMAD.MOV.U32 R17, RZ, RZ, RZ ;  /* 0x000000ffff117224 */ /* 0x000fe400078e00ff */
[----:B------:R-:W-:Y:S02]  /*10920*/  IMAD.U32 R16, RZ, RZ, UR6 ;  /* 0x00000006ff107e24 */ /* 0x000fe4000f8e00ff */
[----:B------:R-:W-:Y:S02]  /*10930*/  IMAD.MOV.U32 R18, RZ, RZ, RZ ;  /* 0x000000ffff127224 */ /* 0x000fe400078e00ff */
[----:B------:R-:W-:-:S07]  /*10940*/  IMAD.U32 R19, RZ, RZ, UR4 ;  /* 0x00000004ff137e24 */ /* 0x000fce000f8e00ff */
.L_x_5590:
[----:B------:R-:W-:-:S13]  /*10950*/  ISETP.NE.AND P0, PT, R5, RZ, PT ;  /* 0x000000ff0500720c */ /* 0x000fda0003f05270 */
[----:B------:R-:W0:Y:S01]  /*10960*/  @!P0 S2R R3, SR_CgaCtaId ;  /* 0x0000000000038919 */ /* 0x000e220000008800 */
[----:B------:R-:W-:-:S04]  /*10970*/  @!P0 MOV R2, 0x400 ;  /* 0x0000040000028802 */ /* 0x000fc80000000f00 */
[----:B0-----:R-:W-:-:S05]  /*10980*/  @!P0 LEA R2, R3, R2, 0x18 ;  /* 0x0000000203028211 */ /* 0x001fca00078ec0ff */
[----:B------:R0:W-:Y:S01]  /*10990*/  @!P0 STS.128 [R2+0x28cd0], R16 ;  /* 0x028cd01002008388 */ /* 0x0001e20000000c00 */
[----:B------:R-:W-:Y:S06]  /*109a0*/  BAR.ARV 0x5, 0x180 ;  /* 0x0146000000007b1d */ /* 0x000fec0000002000 */
.L_x_5583:
[----:B------:R2:W-:Y:S01]  /*109b0*/  STL [R1+0x10], RZ ;  /* 0x000010ff01007387 */ /* 0x0005e20000100800 */
[----:B------:R-:W-:Y:S01]  /*109c0*/  ULDC UR4, c[0x0][0xc3c] ;  /* 0x00030f0000047ab9 */ /* 0x000fe20000000800 */
[----:B------:R-:W-:Y:S01]  /*109d0*/  IMAD.MOV.U32 R25, RZ, RZ, 0x1 ;  /* 0x00000001ff197424 */ /* 0x000fe200078e00ff */
[----:B-1----:R-:W-:Y:S01]  /*109e0*/  ISETP.GE.AND P0, PT, R19, UR4, PT ;  /* 0x0000000413007c0c */ /* 0x002fe2000bf06270 */
[----:B------:R-:W-:-:S12]  /*109f0*/  IMAD.MOV.U32 R24, RZ, RZ, RZ ;  /* 0x000000ffff187224 */ /* 0x000fd800078e00ff */
[----:B--2---:R-:W-:Y:S05]  /*10a00*/  @P0 BRA `(.L_x_5591) ;  /* 0x0000004c00300947 */ /* 0x004fea0003800000 */
[----:B------:R-:W1:Y:S01]  /*10a10*/  S2UR UR5, SR_CgaCtaId ;  /* 0x00000000000579c3 */ /* 0x000e620000008800 */
[C---:B0-----:R-:W-:Y:S01]  /*10a20*/  IMAD.SHL.U32 R2, R0.reuse, 0x8, RZ ;  /* 0x0000000800027824 */ /* 0x041fe200078e00ff */
[----:B------:R-:W-:Y:S01]  /*10a30*/  UMOV UR4, 0x400 ;  /* 0x0000040000047882 */ /* 0x000fe20000000000 */
[----:B------:R-:W-:Y:S01]  /*10a40*/  LOP3.LUT R4, R0, 0x7f, RZ, 0xc0, !PT ;  /* 0x0000007f00047812 */ /* 0x000fe200078ec0ff */
[----:B------:R0:W-:Y:S01]  /*10a50*/  STL [R1+0x10], RZ ;  /* 0x000010ff01007387 */ /* 0x0001e20000100800 */
[----:B------:R-:W-:Y:S01]  /*10a60*/  BSSY B8, `(.L_x_5591) ;  /* 0x00004c6000087945 */ /* 0x000fe20003800000 */
[----:B------:R-:W-:Y:S01]  /*10a70*/  LOP3.LUT R3, R2, 0x1f8, RZ, 0xc0, !PT ;  /* 0x000001f802037812 */ /* 0x000fe200078ec0ff */
[----:B------:R-:W-:Y:S01]  /*10a80*/  IMAD.MOV.U32 R25, RZ, RZ, 0x1 ;  /* 0x00000001ff197424 */ /* 0x000fe200078e00ff */
[----:B------:R-:W-:Y:S01]  /*10a90*/  SHF.R.U32.HI R5, RZ, 0x3, R4 ;  /* 0x00000003ff057819 */ /* 0x000fe20000011604 */
[----:B------:R-:W-:Y:S01]  /*10aa0*/  IMAD.MOV.U32 R24, RZ, RZ, RZ ;  /* 0x000000ffff187224 */ /* 0x000fe200078e00ff */
[----:B------:R-:W-:Y:S01]  /*10ab0*/  LOP3.LUT R3, R3, 0x38, R0, 0x78, !PT ;  /* 0x0000003803037812 */ /* 0x000fe200078e7800 */
[----:B------:R-:W-:Y:S01]  /*10ac0*/  IMAD.SHL.U32 R0, R0, 0x10, RZ ;  /* 0x0000001000007824 */ /* 0x000fe200078e00ff */
[----:B------:R-:W-:Y:S01]  /*10ad0*/  LOP3.LUT R4, R2, 0x38, RZ, 0xc0, !PT ;  /* 0x0000003802047812 */ /* 0x000fe200078ec0ff */
[----:B------:R-:W-:Y:S01]  /*10ae0*/  ULOP3.LUT UR36, UR39, 0x2, URZ, 0xfc, !UPT ;  /* 0x0000000227247892 */ /* 0x000fe2000f8efc3f */
[----:B------:R-:W-:Y:S01]  /*10af0*/  LOP3.LUT R34, R3, 0x200, R2, 0xf8, !PT ;  /* 0x0000020003227812 */ /* 0x000fe200078ef802 */
[----:B------:R-:W-:Y:S01]  /*10b00*/  ULDC UR37, c[0x0][0xc] ;  /* 0x0000030000257ab9 */ /* 0x000fe20000000800 */
[----:B------:R-:W-:-:S02]  /*10b10*/  LOP3.LUT R0, R5, 0x70, R0, 0xf8, !PT ;  /* 0x0000007005007812 */ /* 0x000fc400078ef800 */
[C---:B------:R-:W-:Y:S02]  /*10b20*/  LOP3.LUT R0, R4.reuse, 0xc0, RZ, 0xfc, !PT ;  /* 0x000000c004007812 */ /* 0x040fe400078efcff */
[C---:B------:R-:W-:Y:S02]  /*10b30*/  LOP3.LUT R0, R4.reuse, 0x140, RZ, 0xfc, !PT ;  /* 0x0000014004007812 */ /* 0x040fe400078efcff */
[C---:B------:R-:W-:Y:S01]  /*10b40*/  LOP3.LUT R2, R4.reuse, 0x40, RZ, 0xfc, !PT ;  /* 0x0000004004027812 */ /* 0x040fe200078efcff */
[----:B-1----:R-:W-:Y:S01]  /*10b50*/  ULEA UR4, UR5, UR4, 0x18 ;  /* 0x0000000405047291 */ /* 0x002fe2000f8ec03f */
[C---:B------:R-:W-:Y:S02]  /*10b60*/  LOP3.LUT R3, R4.reuse, 0x80, RZ, 0xfc, !PT ;  /* 0x0000008004037812 */ /* 0x040fe400078efcff */
[C---:B------:R-:W-:Y:S02]  /*10b70*/  LOP3.LUT R2, R4.reuse, 0x100, RZ, 0xfc, !PT ;  /* 0x0000010004027812 */ /* 0x040fe400078efcff */
[----:B------:R-:W-:-:S02]  /*10b80*/  LOP3.LUT R3, R4, 0x180, RZ, 0xfc, !PT ;  /* 0x0000018004037812 */ /* 0x000fc400078efcff */
[----:B------:R-:W-:Y:S02]  /*10b90*/  MOV R23, UR4 ;  /* 0x0000000400177c02 */ /* 0x000fe40008000f00 */
[----:B------:R-:W-:-:S03]  /*10ba0*/  LOP3.LUT R2, R4, 0x1c0, RZ, 0xfc, !PT ;  /* 0x000001c004027812 */ /* 0x000fc600078efcff */
[----:B------:R-:W-:-:S05]  /*10bb0*/  IMAD R0, R34, 0x2, R23 ;  /* 0x0000000222007824 */ /* 0x000fca00078e0217 */
[----:B------:R0:W-:Y:S02]  /*10bc0*/  STL [R1+0x18], R0 ;  /* 0x0000180001007387 */ /* 0x0001e40000100800 */
.L_x_5660:
[----:B------:R-:W-:Y:S05]  /*10bd0*/  YIELD ;  /* 0x0000000000007946 */ /* 0x000fea0003800000 */
[----:B------:R-:W-:Y:S01]  /*10be0*/  ULDC.64 UR4, c[0x0][0xa28] ;  /* 0x00028a0000047ab9 */ /* 0x000fe20000000a00 */
[----:B------:R-:W-:Y:S01]  /*10bf0*/  IMAD.MOV.U32 R31, RZ, RZ, RZ ;  /* 0x000000ffff1f7224 */ /* 0x000fe200078e00ff */
[----:B------:R-:W-:-:S04]  /*10c00*/  ISETP.NE.U32.AND P0, PT, RZ, UR4, PT ;  /* 0x00000004ff007c0c */ /* 0x000fc8000bf05070 */
[----:B------:R-:W-:Y:S01]  /*10c10*/  ISETP.NE.AND.EX P0, PT, RZ, UR5, PT, P0 ;  /* 0x00000005ff007c0c */ /* 0x000fe2000bf05300 */
[----:B------:R-:W-:-:S12]  /*10c20*/  ULDC.64 UR4, c[0x0][0xa18] ;  /* 0x0002860000047ab9 */ /* 0x000fd80000000a00 */
[----:B-1----:R-:W1:Y:S02]  /*10c30*/  @P0 LDC.64 R2, c[0x0][0xa28] ;  /* 0x00028a00ff020b82 */ /* 0x002e640000000a00 */
[----:B-1----:R-:W-:-:S05]  /*10c40*/  @P0 IMAD.WIDE R2, R19, 0x4, R2 ;  /* 0x0000000413020825 */ /* 0x002fca00078e0202 */
[----:B------:R1:W5:Y:S01]  /*10c50*/  @P0 LDG.E R31, desc[UR54][R2.64] ;  /* 0x00000036021f0981 */ /* 0x000362000c1e1900 */
[----:B------:R-:W-:Y:S01]  /*10c60*/  ISETP.NE.U32.AND P0, PT, RZ, UR4, PT ;  /* 0x00000004ff007c0c */ /* 0x000fe2000bf05070 */
[----:B0-----:R-:W-:Y:S01]  /*10c70*/  IMAD.MOV.U32 R0, RZ, RZ, RZ ;  /* 0x000000ffff007224 */ /* 0x001fe200078e00ff */
[----:B------:R-:W-:Y:S02]  /*10c80*/  LOP3.LUT R22, R22, 0xfffffdff, RZ, 0xc0, !PT ;  /* 0xfffffdff16167812 */ /* 0x000fe400078ec0ff */
[----:B------:R-:W-:Y:S01]  /*10c90*/  ISETP.NE.AND.EX P1, PT, RZ, UR5, PT, P0 ;  /* 0x00000005ff007c0c */ /* 0x000fe2000bf25300 */
[----:B------:R-:W-:Y:S02]  /*10ca0*/  ULDC.64 UR4, c[0x0][0xa00] ;  /* 0x0002800000047ab9 */ /* 0x000fe40000000a00 */
[----:B------:R-:W-:Y:S01]  /*10cb0*/  ISETP.NE.U32.AND P0, PT, RZ, UR4, PT ;  /* 0x00000004ff007c0c */ /* 0x000fe2000bf05070 */
[----:B-1----:R-:W0:Y:S03]  /*10cc0*/  LDC.64 R2, c[0x0][0xa00] ;  /* 0x00028000ff027b82 */ /* 0x002e260000000a00 */
[----:B------:R-:W-:Y:S01]  /*10cd0*/  ISETP.NE.AND.EX P2, PT, RZ, UR5, PT, P0 ;  /* 0x00000005ff007c0c */ /* 0x000fe2000bf45300 */
[----:B------:R-:W-:-:S05]  /*10ce0*/  ULDC.64 UR4, c[0x0][0x418] ;  /* 0x0001060000047ab9 */ /* 0x000fca0000000a00 */
[----:B------:R-:W1:Y:S07]  /*10cf0*/  @P1 LDC.64 R4, c[0x0][0xa18] ;  /* 0x00028600ff041b82 */ /* 0x000e6e0000000a00 */
[----:B------:R-:W-:Y:S01]  /*10d00*/  @P2 LOP3.LUT R22, R22, 0x200, RZ, 0xfc, !PT ;  /* 0x0000020016162812 */ /* 0x000fe200078efcff */
[----:B0-----:R-:W-:-:S05]  /*10d10*/  IMAD.WIDE R2, R19, 0x4, R2 ;  /* 0x0000000413027825 */ /* 0x001fca00078e0202 */
[----:B--2---:R-:W2:Y:S01]  /*10d20*/  @P2 LDG.E R0, desc[UR54][R2.64] ;  /* 0x0000003602002981 */ /* 0x004ea2000c1e1900 */
[----:B-1----:R-:W-:-:S05]  /*10d30*/  @P1 IMAD.WIDE R4, R19, 0x4, R4 ;  /* 0x0000000413041825 */ /* 0x002fca00078e0204 */
[----:B------:R0:W5:Y:S01]  /*10d40*/  @P1 LDG.E R37, desc[UR54][R4.64] ;  /* 0x0000003604251981 */ /* 0x000162000c1e1900 */
[----:B------:R-:W-:-:S03]  /*10d50*/  UISETP.NE.U32.AND UP0, UPT, UR4, URZ, UPT ;  /* 0x0000003f0400728c */ /* 0x000fc6000bf05070 */
[----:B------:R-:W-:Y:S01]  /*10d60*/  ULDC UR4, c[0x0][0x424] ;  /* 0x0001090000047ab9 */ /* 0x000fe20000000800 */
[----:B------:R-:W-:-:S03]  /*10d70*/  UISETP.NE.AND.EX UP0, UPT, UR5, URZ, UPT, UP0 ;  /* 0x0000003f0500728c */ /* 0x000fc6000bf05300 */
[----:B------:R-:W-:Y:S01]  /*10d80*/  ULDC UR5, c[0x0][0x2f0] ;  /* 0x0000bc0000057ab9 */ /* 0x000fe20000000800 */
[----:B------:R-:W-:-:S04]  /*10d90*/  USEL UR4, UR4, 0x1, UP0 ;  /* 0x0000000104047887 */ /* 0x000fc80008000000 */
[----:B------:R-:W-:Y:S01]  /*10da0*/  UIMAD UR4, UR4, UR5, URZ ;  /* 0x00000005040472a4 */ /* 0x000fe2000f8e023f */
[----:B--2---:R1:W-:Y:S05]  /*10db0*/  STL [R1], R0 ;  /* 0x0000000001007387 */ /* 0x0043ea0000100800 */
[----:B-1----:R-:W-:Y:S01]  /*10dc0*/  IMAD.U32 R0, RZ, RZ, UR4 ;  /* 0x00000004ff007e24 */ /* 0x002fe2000f8e00ff */
[----:B0--34-:R-:W-:Y:S06]  /*10dd0*/  @P1 BRA `(.L_x_5592) ;  /* 0x0000000000181947 */ /* 0x019fec0003800000 */
[----:B------:R-:W-:Y:S02]  /*10de0*/  ULDC UR4, c[0x0][0x288] ;  /* 0x0000a20000047ab9 */ /* 0x000fe40000000800 */
[----:B-----5:R-:W-:Y:S01]  /*10df0*/  IMAD.U32 R37, RZ, RZ, UR4 ;  /* 0x00000004ff257e24 */ /* 0x020fe2000f8e00ff */
[----:B------:R-:W-:Y:S06]  /*10e00*/  @!P2 BRA `(.L_x_5592) ;  /* 0x00000000000ca947 */ /* 0x000fec0003800000 */
[----:B------:R-:W2:Y:S04]  /*10e10*/  LDG.E R4, desc[UR54][R2.64] ;  /* 0x0000003602047981 */ /* 0x000ea8000c1e1900 */
[----:B------:R-:W2:Y:S02]  /*10e20*/  LDG.E R37, desc[UR54][R2.64+0x4] ;  /* 0x0000043602257981 */ /* 0x000ea4000c1e1900 */
[----:B--2---:R-:W-:-:S07]  /*10e30*/  IMAD.IADD R37, R37, 0x1, -R4 ;  /* 0x0000000125257824 */ /* 0x004fce00078e0a04 */
.L_x_5592:
[----:B------:R-:W-:Y:S02]  /*10e40*/  ULDC.64 UR4, c[0x0][0xa20] ;  /* 0x0002880000047ab9 */ /* 0x000fe40000000a00 */
[----:B------:R-:W-:-:S04]  /*10e50*/  ISETP.NE.U32.AND P0, PT, RZ, UR4, PT ;  /* 0x00000004ff007c0c */ /* 0x000fc8000bf05070 */
[----:B------:R-:W-:-:S13]  /*10e60*/  ISETP.NE.AND.EX P0, PT, RZ, UR5, PT, P0 ;  /* 0x00000005ff007c0c */ /* 0x000fda000bf05300 */
[----:B------:R-:W-:Y:S05]  /*10e70*/  @!P0 BRA `(.L_x_5593) ;  /* 0x0000000000108947 */ /* 0x000fea0003800000 */
[----:B------:R-:W0:Y:S02]  /*10e80*/  LDC.64 R2, c[0x0][0xa20] ;  /* 0x00028800ff027b82 */ /* 0x000e240000000a00 */
[----:B0-----:R-:W-:-:S05]  /*10e90*/  IMAD.WIDE R2, R19, 0x4, R2 ;  /* 0x0000000413027825 */ /* 0x001fca00078e0202 */
[----:B------:R0:W5:Y:S01]  /*10ea0*/  LDG.E R0, desc[UR54][R2.64] ;  /* 0x0000003602007981 */ /* 0x000162000c1e1900 */
[----:B------:R-:W-:Y:S05]  /*10eb0*/  BRA `(.L_x_5594) ;  /* 0x0000000000247947 */ /* 0x000fea0003800000 */
.L_x_5593:
[----:B------:R-:W-:Y:S02]  /*10ec0*/  ULDC.64 UR4, c[0x0][0xa08] ;  /* 0x0002820000047ab9 */ /* 0x000fe40000000a00 */
[----:B------:R-:W-:-:S04]  /*10ed0*/  ISETP.NE.U32.AND P0, PT, RZ, UR4, PT ;  /* 0x00000004ff007c0c */ /* 0x000fc8000bf05070 */
[----:B------:R-:W-:-:S13]  /*10ee0*/  ISETP.NE.AND.EX P0, PT, RZ, UR5, PT, P0 ;  /* 0x00000005ff007c0c */ /* 0x000fda000bf05300 */
[----:B------:R-:W-:Y:S05]  /*10ef0*/  @!P0 BRA `(.L_x_5594) ;  /* 0x0000000000148947 */ /* 0x000fea0003800000 */
[----:B------:R-:W0:Y:S02]  /*10f00*/  LDC.64 R2, c[0x0][0xa08] ;  /* 0x00028200ff027b82 */ /* 0x000e240000000a00 */
[----:B0-----:R-:W-:-:S05]  /*10f10*/  IMAD.WIDE R2, R19, 0x4, R2 ;  /* 0x0000000413027825 */ /* 0x001fca00078e0202 */
[----:B------:R-:W2:Y:S04]  /*10f20*/  LDG.E R0, desc[UR54][R2.64] ;  /* 0x0000003602007981 */ /* 0x000ea8000c1e1900 */
[----:B------:R-:W2:Y:S02]  /*10f30*/  LDG.E R5, desc[UR54][R2.64+0x4] ;  /* 0x0000043602057981 */ /* 0x000ea4000c1e1900 */
[----:B--2---:R-:W-:-:S07]  /*10f40*/  IMAD.IADD R0, R5, 0x1, -R0 ;  /* 0x0000000105007824 */ /* 0x004fce00078e0a00 */
.L_x_5594:
[----:B0-----:R-:W0:Y:S01]  /*10f50*/  LDC R2, c[0x0][0x448] ;  /* 0x00011200ff027b82 */ /* 0x001e220000000800 */
[----:B------:R-:W-:Y:S01]  /*10f60*/  IMAD.SHL.U32 R35, R17, 0x40, RZ ;  /* 0x0000004011237824 */ /* 0x000fe200078e00ff */
[----:B------:R-:W-:Y:S01]  /*10f70*/  LOP3.LUT R22, R22, 0xfffffeff, RZ, 0xc0, !PT ;  /* 0xfffffeff16167812 */ /* 0x000fe200078ec0ff */
[----:B-----5:R-:W-:Y:S02]  /*10f80*/  IMAD.IADD R29, R0, 0x1, -R31 ;  /* 0x00000001001d7824 */ /* 0x020fe400078e0a1f */
[----:B------:R-:W-:Y:S01]  /*10f90*/  VIADD R4, R35, 0x3f ;  /* 0x0000003f23047836 */ /* 0x000fe20000000000 */
[----:B0-----:R-:W-:Y:S02]  /*10fa0*/  ISETP.NE.AND P2, PT, R2, 0x1, PT ;  /* 0x000000010200780c */ /* 0x001fe40003f45270 */
[----:B------:R-:W0:Y:S11]  /*10fb0*/  LDC.64 R2, c[0x0][0x9e0] ;  /* 0x00027800ff027b82 */ /* 0x000e360000000a00 */
[----:B------:R-:W1:Y:S01]  /*10fc0*/  @P2 LDC R5, c[0x0][0x44c] ;  /* 0x00011300ff052b82 */ /* 0x000e620000000800 */
[----:B------:R-:W-:-:S07]  /*10fd0*/  @P2 LOP3.LUT R22, R22, 0x100, RZ, 0xfc, !PT ;  /* 0x0000010016162812 */ /* 0x000fce00078efcff */
[----:B------:R-:W2:Y:S01]  /*10fe0*/  @P2 LDC R6, c[0x0][0x450] ;  /* 0x00011400ff062b82 */ /* 0x000ea20000000800 */
[----:B0-----:R-:W-:Y:S01]  /*10ff0*/  ISETP.GE.AND P1, PT, R3, 0x1, PT ;  /* 0x000000010300780c */ /* 0x001fe20003f26270 */
[----:B-1----:R-:W-:-:S05]  /*11000*/  @P2 IMAD.HI.U32 R5, R4, R5, RZ ;  /* 0x0000000504052227 */ /* 0x002fca00078e00ff */
[----:B--2---:R-:W-:Y:S02]  /*11010*/  @P2 SHF.R.U32.HI R4, RZ, R6, R5 ;  /* 0x00000006ff042219 */ /* 0x004fe40000011605 */
[----:B------:R-:W-:-:S05]  /*11020*/  IADD3 R5, R29, 0x1, -R37 ;  /* 0x000000011d057810 */ /* 0x000fca0007ffe825 */
        /* <DEDUP_REMOVED lines=14> */
.L_x_5597:
[----:B------:R-:W-:-:S13]  /*11110*/  ISETP.NE.AND P0, PT, R3, 0x1, PT ;  /* 0x000000010300780c */ /* 0x000fda0003f05270 */
[----:B------:R-:W0:Y:S02]  /*11120*/  @P0 LDC.64 R4, c[0x0][0x9e8] ;  /* 0x00027a00ff040b82 */ /* 0x000e240000000a00 */
[----:B0-----:R-:W-:-:S05]  /*11130*/  @P0 IMAD.HI.U32 R4, R0, R4, RZ ;  /* 0x0000000400040227 */ /* 0x001fca00078e00ff */
[----:B------:R-:W-:-:S07]  /*11140*/  @P0 SHF.R.U32.HI R0, RZ, R5, R4 ;  /* 0x00000005ff000219 */ /* 0x000fce0000011604 */
.L_x_5598:
[----:B------:R-:W-:Y:S05]  /*11150*/  BSYNC B0 ;  /* 0x0000000000007941 */ /* 0x000fea0003800000 */
.L_x_5596:
[----:B------:R-:W-:-:S05]  /*11160*/  IMAD R5, R0, R3, R3 ;  /* 0x0000000300057224 */ /* 0x000fca00078e0203 */
[----:B------:R-:W-:-:S07]  /*11170*/  VIMNMX R2, R2, R5, PT ;  /* 0x0000000502027248 */ /* 0x000fce0003fe0100 */
.L_x_5595:
[----:B------:R-:W0:Y:S01]  /*11180*/  @P2 LDC R4, c[0x0][0x44c] ;  /* 0x00011300ff042b82 */ /* 0x000e220000000800 */
[----:B------:R-:W-:Y:S01]  /*11190*/  VIADD R2, R2, 0x3f ;  /* 0x0000003f02027836 */ /* 0x000fe20000000000 */
[----:B------:R-:W-:Y:S01]  /*111a0*/  ULDC UR4, c[0x0][0x9dc] ;  /* 0x0002770000047ab9 */ /* 0x000fe20000000800 */
[----:B------:R-:W-:-:S05]  /*111b0*/  IMAD.MOV.U32 R0, RZ, RZ, R35 ;  /* 0x000000ffff007224 */ /* 0x000fca00078e0023 */
[----:B------:R-:W1:Y:S01]  /*111c0*/  @P2 LDC R5, c[0x0][0x450] ;  /* 0x00011400ff052b82 */ /* 0x000e620000000800 */
[----:B0-----:R-:W-:-:S05]  /*111d0*/  @P2 IMAD.HI.U32 R4, R35, R4, RZ ;  /* 0x0000000423042227 */ /* 0x001fca00078e00ff */
[----:B-1----:R-:W-:Y:S02]  /*111e0*/  @P2 SHF.R.U32.HI R0, RZ, R5, R4 ;  /* 0x00000005ff002219 */ /* 0x002fe40000011604 */
[----:B------:R-:W-:-:S04]  /*111f0*/  SHF.R.S32.HI R5, RZ, 0x1f, R2 ;  /* 0x0000001fff057819 */ /* 0x000fc80000011402 */
[----:B------:R-:W-:Y:S01]  /*11200*/  LEA.HI R4, R5, R2, RZ, 0x6 ;  /* 0x0000000205047211 */ /* 0x000fe200078f30ff */
[----:B------:R-:W-:-:S03]  /*11210*/  VIADD R2, R29, 0x3f ;  /* 0x0000003f1d027836 */ /* 0x000fc60000000000 */
[----:B------:R-:W-:Y:S02]  /*11220*/  SHF.R.S32.HI R4, RZ, 0x6, R4 ;  /* 0x00000006ff047819 */ /* 0x000fe40000011404 */
[----:B------:R-:W-:-:S04]  /*11230*/  SHF.R.S32.HI R5, RZ, 0x1f, R2 ;  /* 0x0000001fff057819 */ /* 0x000fc80000011402 */
[----:B------:R-:W-:Y:S02]  /*11240*/  LEA.HI R5, R5, R2, RZ, 0x6 ;  /* 0x0000000205057211 */ /* 0x000fe400078f30ff */
[----:B------:R-:W-:Y:S02]  /*11250*/  IADD3 R2, R0, R29, -R37 ;  /* 0x0000001d00027210 */ /* 0x000fe40007ffe825 */
[----:B------:R-:W-:-:S03]  /*11260*/  SHF.R.S32.HI R5, RZ, 0x6, R5 ;  /* 0x00000006ff057819 */ /* 0x000fc60000011405 */
        /* <DEDUP_REMOVED lines=14> */
.L_x_5601:
[----:B------:R-:W-:-:S13]  /*11350*/  ISETP.NE.AND P0, PT, R3, 0x1, PT ;  /* 0x000000010300780c */ /* 0x000fda0003f05270 */
[----:B------:R-:W1:Y:S02]  /*11360*/  @P0 LDC.64 R4, c[0x0][0x9e8] ;  /* 0x00027a00ff040b82 */ /* 0x000e640000000a00 */
[----:B-1----:R-:W-:-:S05]  /*11370*/  @P0 IMAD.HI.U32 R4, R2, R4, RZ ;  /* 0x0000000402040227 */ /* 0x002fca00078e00ff */
[----:B------:R-:W-:-:S07]  /*11380*/  @P0 SHF.R.U32.HI R2, RZ, R5, R4 ;  /* 0x00000005ff020219 */ /* 0x000fce0000011604 */
.L_x_5602:
[----:B------:R-:W-:Y:S05]  /*11390*/  BSYNC B0 ;  /* 0x0000000000007941 */ /* 0x000fea0003800000 */
.L_x_5600:
[----:B------:R-:W-:-:S05]  /*113a0*/  IMAD R3, R2, R3, RZ ;  /* 0x0000000302037224 */ /* 0x000fca00078e02ff */
[----:B------:R-:W-:-:S07]  /*113b0*/  VIMNMX R0, R0, R3, !PT ;  /* 0x0000000300007248 */ /* 0x000fce0007fe0100 */
.L_x_5599:
[----:B------:R-:W-:Y:S01]  /*113c0*/  SHF.R.S32.HI R3, RZ, 0x1f, R0 ;  /* 0x0000001fff037819 */ /* 0x000fe20000011400 */
[----:B------:R-:W-:Y:S03]  /*113d0*/  BSSY B7, `(.L_x_5603) ;  /* 0x000036d000077945 */ /* 0x000fe60003800000 */
[----:B------:R-:W-:-:S04]  /*113e0*/  LEA.HI R3, R3, R0, RZ, 0x6 ;  /* 0x0000000003037211 */ /* 0x000fc800078f30ff */
[----:B------:R-:W-:-:S04]  /*113f0*/  SHF.R.S32.HI R3, RZ, 0x6, R3 ;  /* 0x00000006ff037819 */ /* 0x000fc80000011403 */
        /* <DEDUP_REMOVED lines=20> */
.L_x_5604:
        /* <DEDUP_REMOVED lines=20> */
.L_x_5607:
[----:B------:R-:W-:Y:S05]  /*11680*/  BSYNC B6 ;  /* 0x0000000000067941 */ /* 0x000fea0003800000 */
.L_x_5606:
        /* <DEDUP_REMOVED lines=17> */
[----:B-1----:R-:W-:-:S07]  /*117a0*/  IMAD.MOV.U32 R13, RZ, RZ, RZ ;  /* 0x000000ffff0d7224 */ /* 0x002fce00078e00ff */
[----:B------:R-:W-:-:S07]  /*117b0*/  LEPC R20, `(.L_x_5610) ;  /* 0x000000001014794e */ /* 0x000fce0000000000 */
[----:B0-2---:R-:W-:Y:S05]  /*117c0*/  CALL.ABS.NOINC R2 ;  /* 0x0000000002007343 */ /* 0x005fea0003c00000 */
.L_x_5610:
        /* <DEDUP_REMOVED lines=15> */
.L_x_5609:
[----:B------:R-:W-:Y:S05]  /*118c0*/  BSYNC B6 ;  /* 0x0000000000067941 */ /* 0x000fea0003800000 */
.L_x_5608:
[----:B------:R-:W1:Y:S01]  /*118d0*/  S2R R20, SR_TID.X ;  /* 0x0000000000147919 */ /* 0x000e620000002100 */
[----:B------:R-:W-:Y:S01]  /*118e0*/  ULDC.64 UR4, c[0x0][0x9f8] ;  /* 0x00027e0000047ab9 */ /* 0x000fe20000000a00 */
[----:B------:R-:W-:Y:S01]  /*118f0*/  IMAD.MOV.U32 R28, RZ, RZ, R19 ;  /* 0x000000ffff1c7224 */ /* 0x000fe200078e0013 */
[----:B------:R-:W-:Y:S01]  /*11900*/  ISETP.NE.U32.AND P0, PT, RZ, UR4, PT ;  /* 0x00000004ff007c0c */ /* 0x000fe2000bf05070 */
[----:B------:R-:W2:Y:S01]  /*11910*/  S2R R17, SR_TID.X ;  /* 0x0000000000117919 */ /* 0x000ea20000002100 */
[----:B------:R-:W-:Y:S01]  /*11920*/  ULDC UR4, c[0x0][0x320] ;  /* 0x0000c80000047ab9 */ /* 0x000fe20000000800 */
[----:B------:R-:W3:Y:S01]  /*11930*/  LDC R9, c[0x0][0x430] ;  /* 0x00010c00ff097b82 */ /* 0x000ee20000000800 */
[----:B------:R-:W-:-:S13]  /*11940*/  ISETP.NE.AND.EX P0, PT, RZ, UR5, PT, P0 ;  /* 0x00000005ff007c0c */ /* 0x000fda000bf05300 */
[----:B------:R-:W4:Y:S01]  /*11950*/  @P0 LDC.64 R2, c[0x0][0x9f8] ;  /* 0x00027e00ff020b82 */ /* 0x000f220000000a00 */
[----:B-1----:R-:W-:Y:S02]  /*11960*/  IMAD.SHL.U32 R20, R20, 0x8, RZ ;  /* 0x0000000814147824 */ /* 0x002fe400078e00ff */
[----:B--2---:R-:W-:-:S03]  /*11970*/  IMAD.SHL.U32 R17, R17, 0x8, RZ ;  /* 0x0000000811117824 */ /* 0x004fc600078e00ff */
[----:B------:R-:W-:-:S04]  /*11980*/  LOP3.LUT R20, R20, 0x38, RZ, 0xc0, !PT ;  /* 0x0000003814147812 */ /* 0x000fc800078ec0ff */
[C---:B------:R-:W-:Y:S02]  /*11990*/  LOP3.LUT R26, R20.reuse, 0x180, RZ, 0xfc, !PT ;  /* 0x00000180141a7812 */ /* 0x040fe400078efcff */
[----:B------:R-:W-:Y:S01]  /*119a0*/  LOP3.LUT R20, R20, 0x40, RZ, 0xfc, !PT ;  /* 0x0000004014147812 */ /* 0x000fe200078efcff */
[----:B----4-:R-:W-:Y:S01]  /*119b0*/  @P0 IMAD.WIDE R2, R19, 0x4, R2 ;  /* 0x0000000413020825 */ /* 0x010fe200078e0202 */
[----:B------:R-:W-:Y:S02]  /*119c0*/  LOP3.LUT R17, R17, 0x38, RZ, 0xc0, !PT ;  /* 0x0000003811117812 */ /* 0x000fe400078ec0ff */
[----:B------:R-:W-:Y:S02]  /*119d0*/  ISETP.GE.AND P3, PT, R20, UR4, PT ;  /* 0x0000000414007c0c */ /* 0x000fe4000bf66270 */
[----:B------:R-:W-:Y:S01]  /*119e0*/  LOP3.LUT R20, R17, 0x1c0, RZ, 0xfc, !PT ;  /* 0x000001c011147812 */ /* 0x000fe200078efcff */
[----:B------:R1:W5:Y:S01]  /*119f0*/  @P0 LDG.E R28, desc[UR54][R2.64] ;  /* 0x00000036021c0981 */ /* 0x000362000c1e1900 */
[----:B------:R-:W-:Y:S01]  /*11a00*/  ISETP.GE.AND P1, PT, R26, UR4, PT ;  /* 0x000000041a007c0c */ /* 0x000fe2000bf26270 */
[----:B------:R-:W-:Y:S01]  /*11a10*/  UMOV UR5, 0xffffffff ;  /* 0xffffffff00057882 */ /* 0x000fe20000000000 */
[----:B------:R-:W-:Y:S01]  /*11a20*/  ISETP.GE.AND P0, PT, R20, UR4, PT ;  /* 0x0000000414007c0c */ /* 0x000fe2000bf06270 */
[----:B------:R-:W2:Y:S01]  /*11a30*/  S2R R21, SR_TID.X ;  /* 0x0000000000157919 */ /* 0x000ea20000002100 */
[----:B------:R-:W-:-:S02]  /*11a40*/  LEA R0, R27, 0xffffffc0, 0x6 ;  /* 0xffffffc01b007811 */ /* 0x000fc400078e30ff */
[----:B------:R-:W-:Y:S01]  /*11a50*/  LOP3.LUT R22, R22, 0xffffffbf, RZ, 0xc0, !PT ;  /* 0xffffffbf16167812 */ /* 0x000fe200078ec0ff */
[----:B------:R-:W4:Y:S01]  /*11a60*/  S2R R20, SR_TID.X ;  /* 0x0000000000147919 */ /* 0x000f220000002100 */
[----:B------:R-:W-:Y:S02]  /*11a70*/  SEL R6, RZ, 0x40, P1 ;  /* 0x00000040ff067807 */ /* 0x000fe40000800000 */
[----:B------:R-:W-:Y:S01]  /*11a80*/  @P3 LOP3.LUT R22, R22, 0x40, RZ, 0xfc, !PT ;  /* 0x0000004016163812 */ /* 0x000fe200078efcff */
[----:B------:R-:W0:Y:S03]  /*11a90*/  S2R R17, SR_TID.X ;  /* 0x0000000000117919 */ /* 0x000e260000002100 */
[----:B------:R-:W-:Y:S01]  /*11aa0*/  LOP3.LUT R22, R22, 0xffffff7f, RZ, 0xc0, !PT ;  /* 0xffffff7f16167812 */ /* 0x000fe200078ec0ff */
[----:B------:R-:W3:Y:S01]  /*11ab0*/  S2R R26, SR_TID.X ;  /* 0x00000000001a7919 */ /* 0x000ee20000002100 */
[----:B--2---:R-:W-:-:S02]  /*11ac0*/  IMAD.SHL.U32 R21, R21, 0x8, RZ ;  /* 0x0000000815157824 */ /* 0x004fc400078e00ff */
[----:B----4-:R-:W-:-:S03]  /*11ad0*/  IMAD.SHL.U32 R20, R20, 0x8, RZ ;  /* 0x0000000814147824 */ /* 0x010fc600078e00ff */
[----:B------:R-:W-:Y:S01]  /*11ae0*/  LOP3.LUT R21, R21, 0x38, RZ, 0xc0, !PT ;  /* 0x0000003815157812 */ /* 0x000fe200078ec0ff */
[----:B0-----:R-:W-:Y:S01]  /*11af0*/  IMAD.SHL.U32 R17, R17, 0x8, RZ ;  /* 0x0000000811117824 */ /* 0x001fe200078e00ff */
[----:B------:R-:W-:Y:S02]  /*11b00*/  LOP3.LUT R20, R20, 0x38, RZ, 0xc0, !PT ;  /* 0x0000003814147812 */ /* 0x000fe400078ec0ff */
[----:B------:R-:W-:Y:S02]  /*11b10*/  ISETP.GE.AND P2, PT, R21, UR4, PT ;  /* 0x0000000415007c0c */ /* 0x000fe4000bf46270 */
[----:B---3--:R-:W-:Y:S02]  /*11b20*/  LOP3.LUT R26, R26, 0x7f, RZ, 0xc0, !PT ;  /* 0x0000007f1a1a7812 */ /* 0x008fe400078ec0ff */
[----:B------:R-:W-:Y:S02]  /*11b30*/  LOP3.LUT R17, R17, 0x38, RZ, 0xc0, !PT ;  /* 0x0000003811117812 */ /* 0x000fe400078ec0ff */
[----:B------:R-:W-:-:S02]  /*11b40*/  SHF.R.U32.HI R27, RZ, 0x3, R26 ;  /* 0x00000003ff1b7819 */ /* 0x000fc4000001161a */
[----:B------:R-:W-:Y:S02]  /*11b50*/  LOP3.LUT R26, R20, 0xc0, RZ, 0xfc, !PT ;  /* 0x000000c0141a7812 */ /* 0x000fe400078efcff */
[----:B------:R-:W0:Y:S01]  /*11b60*/  S2R R20, SR_TID.X ;  /* 0x0000000000147919 */ /* 0x000e220000002100 */
[----:B------:R-:W-:Y:S02]  /*11b70*/  LOP3.LUT R17, R17, 0x80, RZ, 0xfc, !PT ;  /* 0x0000008011117812 */ /* 0x000fe400078efcff */
[----:B------:R-:W-:Y:S02]  /*11b80*/  @P2 LOP3.LUT R22, R22, 0x80, RZ, 0xfc, !PT ;  /* 0x0000008016162812 */ /* 0x000fe400078efcff */
[----:B------:R-:W-:Y:S02]  /*11b90*/  ISETP.GE.AND P5, PT, R17, UR4, PT ;  /* 0x0000000411007c0c */ /* 0x000fe4000bfa6270 */
[----:B------:R-:W-:Y:S02]  /*11ba0*/  ISETP.GE.AND P4, PT, R26, UR4, PT ;  /* 0x000000041a007c0c */ /* 0x000fe4000bf86270 */
[----:B------:R-:W-:-:S02]  /*11bb0*/  LOP3.LUT R22, R22, 0xffffffdf, RZ, 0xc0, !PT ;  /* 0xffffffdf16167812 */ /* 0x000fc400078ec0ff */
[C---:B------:R-:W-:Y:S02]  /*11bc0*/  LOP3.LUT R26, R21.reuse, 0x100, RZ, 0xfc, !PT ;  /* 0x00000100151a7812 */ /* 0x040fe400078efcff */
[----:B------:R-:W-:Y:S02]  /*11bd0*/  LOP3.LUT R21, R21, 0x140, RZ, 0xfc, !PT ;  /* 0x0000014015157812 */ /* 0x000fe400078efcff */
[----:B------:R-:W-:Y:S02]  /*11be0*/  ISETP.GE.AND P3, PT, R26, UR4, PT ;  /* 0x000000041a007c0c */ /* 0x000fe4000bf66270 */
[----:B------:R-:W-:Y:S02]  /*11bf0*/  ISETP.GE.AND P2, PT, R21, UR4, PT ;  /* 0x0000000415007c0c */ /* 0x000fe4000bf46270 */
[----:B------:R-:W-:Y:S02]  /*11c00*/  @P5 LOP3.LUT R22, R22, 0x20, RZ, 0xfc, !PT ;  /* 0x0000002016165812 */ /* 0x000fe400078efcff */
[----:B------:R-:W-:-:S02]  /*11c10*/  SEL R17, RZ, 0x80, P0 ;  /* 0x00000080ff117807 */ /* 0x000fc40000000000 */
[----:B------:R-:W-:-:S04]  /*11c20*/  LOP3.LUT R22, R22, 0xffffffef, RZ, 0xc0, !PT ;  /* 0xffffffef16167812 */ /* 0x000fc800078ec0ff */
[----:B------:R-:W-:-:S04]  /*11c30*/  @P4 LOP3.LUT R22, R22, 0x10, RZ, 0xfc, !PT ;  /* 0x0000001016164812 */ /* 0x000fc800078efcff */
[----:B------:R-:W-:Y:S01]  /*11c40*/  LOP3.LUT R22, R22, 0xfffffffb, RZ, 0xc0, !PT ;  /* 0xfffffffb16167812 */ /* 0x000fe200078ec0ff */
[----:B0-----:R-:W-:-:S03]  /*11c50*/  IMAD.SHL.U32 R20, R20, 0x10, RZ ;  /* 0x0000001014147824 */ /* 0x001fc600078e00ff */
[----:B------:R-:W-:Y:S02]  /*11c60*/  @P2 LOP3.LUT R22, R22, 0x4, RZ, 0xfc, !PT ;  /* 0x0000000416162812 */ /* 0x000fe400078efcff */
[----:B------:R-:W-:Y:S02]  /*11c70*/  LOP3.LUT R20, R27, 0x70, R20, 0xf8, !PT ;  /* 0x000000701b147812 */ /* 0x000fe400078ef814 */
[----:B------:R-:W-:-:S03]  /*11c80*/  LOP3.LUT R22, R22, 0xfffffff7, RZ, 0xc0, !PT ;  /* 0xfffffff716167812 */ /* 0x000fc600078ec0ff */
[----:B------:R-:W-:Y:S01]  /*11c90*/  IMAD.IADD R36, R20, 0x1, R0 ;  /* 0x0000000114247824 */ /* 0x000fe200078e0200 */
[----:B------:R-:W-:Y:S01]  /*11ca0*/  @P3 LOP3.LUT R22, R22, 0x8, RZ, 0xfc, !PT ;  /* 0x0000000816163812 */ /* 0x000fe200078efcff */
[----:B-1----:R-:W-:Y:S06]  /*11cb0*/  BRA.DIV UR5, `(.L_x_5611) ;  /* 0x00000042056c7947 */ /* 0x002fec000b800000 */
.L_x_5678:
        /* <DEDUP_REMOVED lines=38> */
[----:B------:R-:W-:Y:S01]  /*11f20*/  LOP3.LUT R2, R4, R2, R3, 0xfe, !PT ;  /* 0x0000000204027212 */ /* 0x000fe200078efe03 */
[----:B------:R-:W-:-:S03]  /*11f30*/  IMAD.U32 R3, RZ, RZ, UR36 ;  /* 0x00000024ff037e24 */ /* 0x000fc6000f8e00ff */
[----:B------:R-:W-:Y:S01]  /*11f40*/  LOP3.LUT R6, R2, R6, RZ, 0xfc, !PT ;  /* 0x0000000602067212 */ /* 0x000fe200078efcff */
[----:B------:R-:W-:Y:S01]  /*11f50*/  IMAD.MOV R2, RZ, RZ, -R7 ;  /* 0x000000ffff027224 */ /* 0x000fe200078e0a07 */
[----:B------:R-:W-:Y:S02]  /*11f60*/  ISETP.NE.AND P0, PT, R3, 0x3, PT ;  /* 0x000000030300780c */ /* 0x000fe40003f05270 */
[----:B------:R-:W-:Y:S01]  /*11f70*/  LOP3.LUT R17, R6, R17, RZ, 0xfc, !PT ;  /* 0x0000001106117212 */ /* 0x000fe200078efcff */
[----:B------:R0:W-:Y:S01]  /*11f80*/  STL [R1+0x14], R6 ;  /* 0x0000140601007387 */ /* 0x0001e20000100800 */
[----:B------:R-:W-:-:S09]  /*11f90*/  IMAD R36, R9, R2, R36 ;  /* 0x0000000209247224 */ /* 0x000fd200078e0224 */
[----:B------:R-:W-:-:S04]  /*11fa0*/  @P0 LOP3.LUT R22, R22, 0x400, RZ, 0xfc, !PT ;  /* 0x0000040016160812 */ /* 0x000fc800078efcff */
[----:B------:R-:W-:-:S04]  /*11fb0*/  LOP3.LUT R22, R22, 0xfffffffe, RZ, 0xc0, !PT ;  /* 0xfffffffe16167812 */ /* 0x000fc800078ec0ff */
[----:B------:R-:W-:Y:S01]  /*11fc0*/  @P1 LOP3.LUT R22, R22, 0x1, RZ, 0xfc, !PT ;  /* 0x0000000116161812 */ /* 0x000fe200078efcff */
[----:B0-----:R-:W-:Y:S06]  /*11fd0*/  @!P0 BRA `(.L_x_5612) ;  /* 0x0000000000048947 */ /* 0x001fec0003800000 */
[----:B------:R-:W-:Y:S01]  /*11fe0*/  BPT.TRAP 0x1 ;  /* 0x000000040000795c */ /* 0x000fe20000300000 */
.L_x_5612:
[----:B------:R-:W0:Y:S01]  /*11ff0*/  S2R R2, SR_TID.X ;  /* 0x0000000000027919 */ /* 0x000e220000002100 */
[----:B------:R-:W-:Y:S01]  /*12000*/  LEA R27, R24, R23, 0x3 ;  /* 0x00000017181b7211 */ /* 0x000fe200078e18ff */
[----:B------:R-:W-:Y:S01]  /*12010*/  BSSY B0, `(.L_x_5613) ;  /* 0x0000007000007945 */ /* 0x000fe20003800000 */
[----:B0-----:R-:W-:-:S04]  /*12020*/  LOP3.LUT R2, R2, 0x7f, RZ, 0xc0, !PT ;  /* 0x0000007f02027812 */ /* 0x001fc800078ec0ff */
[----:B------:R-:W-:-:S04]  /*12030*/  SHF.R.U32.HI R2, RZ, 0x3, R2 ;  /* 0x00000003ff027819 */ /* 0x000fc80000011602 */
[----:B------:R-:W-:Y:S02]  /*12040*/  IADD3 R29, -R2, R29, -R0 ;  /* 0x0000001d021d7210 */ /* 0x000fe40007ffe900 */
[----:B------:R-:W-:-:S04]  /*12050*/  SHF.L.U32 R0, R25, 0x1f, RZ ;  /* 0x0000001f19007819 */ /* 0x000fc800000006ff */
[----:B------:R-:W0:Y:S02]  /*12060*/  SYNCS.PHASECHK.TRANS64.TRYWAIT P0, [R27+URZ+0x28c40], R0 ;  /* 0x028c40001b0075a7 */ /* 0x000e24000800017f */
[----:B0-----:R-:W-:Y:S05]  /*12070*/  @!P0 BRA `(.L_x_5614) ;  /* 0x0000003c00b08947 */ /* 0x001fea0003800000 */
.L_x_5679:
[----:B------:R-:W-:Y:S05]  /*12080*/  BSYNC B0 ;  /* 0x0000000000007941 */ /* 0x000fea0003800000 */
.L_x_5613:
[----:B------:R-:W1:Y:S01]  /*12090*/  S2R R7, SR_TID.X ;  /* 0x0000000000077919 */ /* 0x000e620000002100 */
[----:B0-----:R-:W-:Y:S01]  /*120a0*/  SHF.R.S32.HI R0, RZ, 0x1f, R36 ;  /* 0x0000001fff007819 */ /* 0x001fe20000011424 */
[----:B------:R-:W-:Y:S01]  /*120b0*/  ULDC.64 UR4, c[0x0][0x300] ;  /* 0x0000c00000047ab9 */ /* 0x000fe20000000a00 */
[----:B-----5:R-:W-:Y:S01]  /*120c0*/  SHF.R.S32.HI R4, RZ, 0x1f, R30 ;  /* 0x0000001fff047819 */ /* 0x020fe2000001141e */
[----:B------:R-:W-:Y:S01]  /*120d0*/  IMAD.WIDE.U32 R2, R36, UR4, RZ ;  /* 0x0000000424027c25 */ /* 0x000fe2000f8e00ff */
[----:B------:R-:W-:Y:S01]  /*120e0*/  LOP3.LUT R22, R22, 0xfffffffd, RZ, 0xc0, !PT ;  /* 0xfffffffd16167812 */ /* 0x000fe200078ec0ff */
[----:B------:R0:W-:Y:S04]  /*120f0*/  STL [R1+0x8], R0 ;  /* 0x0000080001007387 */ /* 0x0001e80000100800 */
[----:B------:R2:W-:Y:S01]  /*12100*/  STL [R1+0xc], R4 ;  /* 0x00000c0401007387 */ /* 0x0005e20000100800 */
[----:B0-----:R-:W-:-:S04]  /*12110*/  IMAD R0, R0, UR4, RZ ;  /* 0x0000000400007c24 */ /* 0x001fc8000f8e02ff */
[----:B------:R-:W-:Y:S01]  /*12120*/  IMAD R0, R36, UR5, R0 ;  /* 0x0000000524007c24 */ /* 0x000fe2000f8e0200 */
[----:B------:R-:W-:-:S03]  /*12130*/  ULDC.64 UR4, c[0x0][0x310] ;  /* 0x0000c40000047ab9 */ /* 0x000fc60000000a00 */
[----:B------:R-:W-:Y:S02]  /*12140*/  IMAD.IADD R3, R3, 0x1, R0 ;  /* 0x0000000103037824 */ /* 0x000fe400078e0200 */
[----:B------:R-:W-:Y:S02]  /*12150*/  IMAD R0, R4, UR4, RZ ;  /* 0x0000000404007c24 */ /* 0x000fe4000f8e02ff */
[----:B------:R-:W-:-:S04]  /*12160*/  IMAD.WIDE.U32 R2, R30, UR4, R2 ;  /* 0x000000041e027c25 */ /* 0x000fc8000f8e0002 */
[----:B------:R-:W-:Y:S01]  /*12170*/  IMAD R0, R30, UR5, R0 ;  /* 0x000000051e007c24 */ /* 0x000fe2000f8e0200 */
[----:B------:R-:W-:Y:S01]  /*12180*/  ULDC.64 UR4, c[0x0][0x308] ;  /* 0x0000c20000047ab9 */ /* 0x000fe20000000a00 */
[----:B-1----:R-:W-:Y:S02]  /*12190*/  IMAD.SHL.U32 R7, R7, 0x8, RZ ;  /* 0x0000000807077824 */ /* 0x002fe400078e00ff */
[----:B------:R-:W-:Y:S02]  /*121a0*/  IMAD.IADD R3, R3, 0x1, R0 ;  /* 0x0000000103037824 */ /* 0x000fe400078e0200 */
[----:B------:R-:W-:Y:S01]  /*121b0*/  IMAD R0, R26, UR4, RZ ;  /* 0x000000041a007c24 */ /* 0x000fe2000f8e02ff */
[----:B------:R-:W-:Y:S01]  /*121c0*/  LOP3.LUT R7, R7, 0x38, RZ, 0xc0, !PT ;  /* 0x0000003807077812 */ /* 0x000fe200078ec0ff */
[----:B------:R-:W-:-:S04]  /*121d0*/  IMAD.WIDE.U32 R2, R18, UR4, R2 ;  /* 0x0000000412027c25 */ /* 0x000fc8000f8e0002 */
[----:B------:R-:W-:Y:S01]  /*121e0*/  IMAD R0, R18, UR5, R0 ;  /* 0x0000000512007c24 */ /* 0x000fe2000f8e0200 */
[----:B------:R-:W-:Y:S01]  /*121f0*/  ULDC.64 UR4, c[0x0][0x2e8] ;  /* 0x0000ba0000047ab9 */ /* 0x000fe20000000a00 */
[----:B--2---:R-:W-:Y:S02]  /*12200*/  IMAD R4, R24, 0x1000, R34 ;  /* 0x0000100018047824 */ /* 0x004fe400078e0222 */
[----:B------:R-:W-:Y:S01]  /*12210*/  IMAD.IADD R5, R3, 0x1, R0 ;  /* 0x0000000103057824 */ /* 0x000fe200078e0200 */
[C---:B------:R-:W-:Y:S01]  /*12220*/  LEA R0, P0, R2.reuse, UR4, 0x1 ;  /* 0x0000000402007c11 */ /* 0x040fe2000f8008ff */
[----:B------:R-:W-:Y:S02]  /*12230*/  ULDC UR4, c[0x0][0x2f4] ;  /* 0x0000bd0000047ab9 */ /* 0x000fe40000000800 */
[----:B------:R-:W-:Y:S02]  /*12240*/  ISETP.GE.AND P2, PT, R7, UR4, PT ;  /* 0x0000000407007c0c */ /* 0x000fe4000bf46270 */
[----:B------:R-:W-:Y:S01]  /*12250*/  LEA.HI.X R5, R2, UR5, R5, 0x1, P0 ;  /* 0x0000000502057c11 */ /* 0x000fe200080f0c05 */
[----:B------:R-:W-:Y:S01]  /*12260*/  UMOV UR5, 0xffffffff ;  /* 0xffffffff00057882 */ /* 0x000fe20000000000 */
[----:B------:R-:W-:-:S09]  /*12270*/  ISETP.GE.AND P0, PT, R29, 0x1, PT ;  /* 0x000000011d00780c */ /* 0x000fd20003f06270 */
        /* <DEDUP_REMOVED lines=34> */
.L_x_5689:
        /* <DEDUP_REMOVED lines=10> */
.L_x_5616:
        /* <DEDUP_REMOVED lines=11> */
.L_x_5617:
        /* <DEDUP_REMOVED lines=23> */
.L_x_5619:
[----:B------:R-:W-:Y:S05]  /*12760*/  BSYNC B6 ;  /* 0x0000000000067941 */ /* 0x000fea0003800000 */
.L_x_5618:
[----:B0-----:R-:W2:Y:S01]  /*12770*/  LDL.LU R2, [R1] ;  /* 0x0000000001027983 */ /* 0x001ea20000300800 */
[----:B------:R-:W0:Y:S01]  /*12780*/  LDC R21, c[0x0][0x448] ;  /* 0x00011200ff157b82 */ /* 0x000e220000000800 */
[----:B------:R-:W-:Y:S01]  /*12790*/  ULDC.64 UR4, c[0x0][0x298] ;  /* 0x0000a60000047ab9 */ /* 0x000fe20000000a00 */
[----:B------:R-:W-:Y:S01]  /*127a0*/  LOP3.LUT P6, RZ, R22, 0x200, RZ, 0xc0, !PT ;  /* 0x0000020016ff7812 */ /* 0x000fe200078cc0ff */
[----:B------:R3:W5:Y:S01]  /*127b0*/  LDL R7, [R1+0x18] ;  /* 0x0000180001077983 */ /* 0x0007620000100800 */
[----:B------:R-:W-:Y:S01]  /*127c0*/  SHF.R.S32.HI R4, RZ, 0x1f, R19 ;  /* 0x0000001fff047819 */ /* 0x000fe20000011413 */
[----:B------:R-:W4:Y:S03]  /*127d0*/  S2R R20, SR_TID.X ;  /* 0x0000000000147919 */ /* 0x000f260000002100 */
[----:B------:R-:W-:Y:S02]  /*127e0*/  SEL R4, R4, RZ, !P6 ;  /* 0x000000ff04047207 */ /* 0x000fe40007000000 */
[----:B----4-:R-:W-:Y:S01]  /*127f0*/  LOP3.LUT R20, R20, 0x7f, RZ, 0xc0, !PT ;  /* 0x0000007f14147812 */ /* 0x010fe200078ec0ff */
[----:B------:R-:W4:Y:S02]  /*12800*/  S2R R8, SR_TID.X ;  /* 0x0000000000087919 */ /* 0x000f240000002100 */
[----:B----4-:R-:W-:-:S05]  /*12810*/  IMAD.SHL.U32 R8, R8, 0x8, RZ ;  /* 0x0000000808087824 */ /* 0x010fca00078e00ff */
[----:B------:R-:W-:Y:S02]  /*12820*/  LOP3.LUT R8, R8, 0x38, RZ, 0xc0, !PT ;  /* 0x0000003808087812 */ /* 0x000fe400078ec0ff */
[----:B--2---:R-:W-:-:S05]  /*12830*/  SHF.R.S32.HI R0, RZ, 0x1f, R2 ;  /* 0x0000001fff007819 */ /* 0x004fca0000011402 */
[----:B------:R-:W-:-:S04]  /*12840*/  IMAD R0, R0, UR4, RZ ;  /* 0x0000000400007c24 */ /* 0x000fc8000f8e02ff */
        /* <DEDUP_REMOVED lines=9> */
[----:B------:R-:W-:Y:S01]  /*128e0*/  IMAD.IADD R3, R3, 0x1, R0 ;  /* 0x0000000103037824 */ /* 0x000fe200078e0200 */
[----:B------:R-:W-:Y:S02]  /*128f0*/  SEL R0, R19, RZ, !P6 ;  /* 0x000000ff13007207 */ /* 0x000fe40007000000 */
[----:B0-----:R-:W-:Y:S02]  /*12900*/  ISETP.NE.AND P6, PT, R21, 0x1, PT ;  /* 0x000000011500780c */ /* 0x001fe40003fc5270 */
[----:B------:R-:W-:Y:S01]  /*12910*/  SHF.R.U32.HI R21, RZ, 0x3, R20 ;  /* 0x00000003ff157819 */ /* 0x000fe20000011614 */
[C---:B------:R-:W-:Y:S01]  /*12920*/  IMAD.WIDE.U32 R2, R0.reuse, UR4, R2 ;  /* 0x0000000400027c25 */ /* 0x040fe2000f8e0002 */
[----:B------:R-:W0:Y:S03]  /*12930*/  S2R R20, SR_TID.X ;  /* 0x0000000000147919 */ /* 0x000e260000002100 */
[----:B------:R-:W-:Y:S01]  /*12940*/  IMAD R4, R0, UR5, R4 ;  /* 0x0000000500047c24 */ /* 0x000fe2000f8e0204 */
[----:B------:R-:W-:-:S03]  /*12950*/  ULDC.64 UR4, c[0x0][0x2d0] ;  /* 0x0000b40000047ab9 */ /* 0x000fc60000000a00 */
[----:B------:R-:W-:Y:S02]  /*12960*/  IMAD.IADD R3, R3, 0x1, R4 ;  /* 0x0000000103037824 */ /* 0x000fe400078e0204 */
[----:B------:R-:W2:Y:S08]  /*12970*/  @P6 LDC R6, c[0x0][0x44c] ;  /* 0x00011300ff066b82 */ /* 0x000eb00000000800 */
[----:B------:R-:W4:Y:S01]  /*12980*/  @P6 LDC R0, c[0x0][0x450] ;  /* 0x00011400ff006b82 */ /* 0x000f220000000800 */
[----:B0-----:R-:W-:-:S05]  /*12990*/  IMAD.SHL.U32 R20, R20, 0x10, RZ ;  /* 0x0000001014147824 */ /* 0x001fca00078e00ff */
[----:B------:R-:W-:-:S05]  /*129a0*/  LOP3.LUT R20, R21, 0x70, R20, 0xf8, !PT ;  /* 0x0000007015147812 */ /* 0x000fca00078ef814 */
[----:B------:R-:W-:-:S04]  /*129b0*/  IMAD.IADD R5, R20, 0x1, R35 ;  /* 0x0000000114057824 */ /* 0x000fc800078e0223 */
[----:B--2---:R-:W-:-:S04]  /*129c0*/  @P6 IMAD.HI.U32 R6, R5, R6, RZ ;  /* 0x0000000605066227 */ /* 0x004fc800078e00ff */
[----:B------:R-:W-:Y:S01]  /*129d0*/  IMAD.MOV.U32 R4, RZ, RZ, R5 ;  /* 0x000000ffff047224 */ /* 0x000fe200078e0005 */
[----:B----4-:R-:W-:Y:S02]  /*129e0*/  @P6 SHF.R.U32.HI R4, RZ, R0, R6 ;  /* 0x00000000ff046219 */ /* 0x010fe40000011606 */
[----:B------:R-:W0:Y:S03]  /*129f0*/  LDC R6, c[0x0][0x448] ;  /* 0x00011200ff067b82 */ /* 0x000e260000000800 */
[----:B------:R-:W-:Y:S01]  /*12a00*/  IMAD.MOV R0, RZ, RZ, -R4 ;  /* 0x000000ffff007224 */ /* 0x000fe200078e0a04 */
[----:B------:R-:W2:Y:S01]  /*12a10*/  S2R R20, SR_TID.X ;  /* 0x0000000000147919 */ /* 0x000ea20000002100 */
[----:B------:R-:W-:-:S04]  /*12a20*/  IMAD.WIDE.U32 R2, R4, UR4, R2 ;  /* 0x0000000404027c25 */ /* 0x000fc8000f8e0002 */
[----:B0-----:R-:W-:Y:S01]  /*12a30*/  IMAD R0, R6, R0, R5 ;  /* 0x0000000006007224 */ /* 0x001fe200078e0205 */
[----:B------:R-:W-:-:S05]  /*12a40*/  SHF.R.S32.HI R5, RZ, 0x1f, R4 ;  /* 0x0000001fff057819 */ /* 0x000fca0000011404 */
        /* <DEDUP_REMOVED lines=8> */
[----:B------:R-:W-:Y:S02]  /*12ad0*/  ULDC.64 UR4, c[0x0][0x280] ;  /* 0x0000a00000047ab9 */ /* 0x000fe40000000a00 */
[----:B------:R-:W-:Y:S01]  /*12ae0*/  LEA R0, P0, R2, UR4, 0x1 ;  /* 0x0000000402007c11 */ /* 0x000fe2000f8008ff */
[----:B------:R-:W-:Y:S01]  /*12af0*/  IMAD.IADD R4, R3, 0x1, R4 ;  /* 0x0000000103047824 */ /* 0x000fe200078e0204 */
[----:B------:R-:W-:Y:S01]  /*12b00*/  ULDC UR4, c[0x0][0x2b8] ;  /* 0x0000ae0000047ab9 */ /* 0x000fe20000000800 */
[----:B--2---:R-:W-:-:S03]  /*12b10*/  LOP3.LUT R20, R20, 0x7f, RZ, 0xc0, !PT ;  /* 0x0000007f14147812 */ /* 0x004fc600078ec0ff */
[----:B------:R-:W-:Y:S01]  /*12b20*/  LEA.HI.X R4, R2, UR5, R4, 0x1, P0 ;  /* 0x0000000502047c11 */ /* 0x000fe200080f0c04 */
[----:B------:R-:W-:Y:S01]  /*12b30*/  UMOV UR5, 0xffffffff ;  /* 0xffffffff00057882 */ /* 0x000fe20000000000 */
[----:B------:R-:W-:Y:S02]  /*12b40*/  ISETP.GE.AND P1, PT, R8, UR4, PT ;  /* 0x0000000408007c0c */ /* 0x000fe4000bf26270 */
[----:B------:R-:W-:Y:S01]  /*12b50*/  SHF.R.U32.HI R9, RZ, 0x3, R20 ;  /* 0x00000003ff097819 */ /* 0x000fe20000011614 */
[----:B---3--:R-:W-:Y:S10]  /*12b60*/  BRA.DIV UR5, `(.L_x_5620) ;  /* 0x0000003a05587947 */ /* 0x008ff4000b800000 */
[----:B------:R-:W0:Y:S01]  /*12b70*/  SHFL.IDX PT, R3, R0, RZ, 0x181f ;  /* 0x00181fff00037589 */ /* 0x000e2200000e0000 */
[----:B------:R-:W-:Y:S02]  /*12b80*/  IMAD R37, R37, R6, RZ ;  /* 0x0000000625257224 */ /* 0x000fe400078e02ff */
[----:B------:R-:W-:Y:S01]  /*12b90*/  IMAD.IADD R35, R9, 0x1, R35 ;  /* 0x0000000109237824 */ /* 0x000fe200078e0223 */
[----:B------:R-:W2:Y:S04]  /*12ba0*/  SHFL.IDX PT, R2, R4, RZ, 0x181f ;  /* 0x00181fff04027589 */ /* 0x000ea800000e0000 */
[----:B------:R-:W-:-:S13]  /*12bb0*/  ISETP.GE.AND P0, PT, R35, R37, PT ;  /* 0x000000252300720c */ /* 0x000fda0003f06270 */
[----:B0-----:R-:W-:-:S05]  /*12bc0*/  @!P0 LEA R3, P2, R8, R3, 0x1 ;  /* 0x0000000308038211 */ /* 0x001fca00078408ff */
[----:B--2---:R-:W-:-:S05]  /*12bd0*/  @!P0 IMAD.X R2, RZ, RZ, R2, P2 ;  /* 0x000000ffff028224 */ /* 0x004fca00010e0602 */
[----:B------:R-:W-:-:S04]  /*12be0*/  @!P0 LOP3.LUT R3, R3, R2, RZ, 0x3c, !PT ;  /* 0x0000000203038212 */ /* 0x000fc800078e3cff */
[----:B------:R-:W-:-:S04]  /*12bf0*/  @!P0 LOP3.LUT R2, R3, R2, RZ, 0x3c, !PT ;  /* 0x0000000203028212 */ /* 0x000fc800078e3cff */
[----:B------:R-:W-:-:S05]  /*12c00*/  @!P0 LOP3.LUT R3, R3, R2, RZ, 0x3c, !PT ;  /* 0x0000000203038212 */ /* 0x000fca00078e3cff */
[----:B------:R-:W-:Y:S01]  /*12c10*/  @!PT LDS RZ, [RZ] ;  /* 0x00000000fffff984 */ /* 0x000fe20000000800 */
[----:B-----5:R0:W-:Y:S02]  /*12c20*/  @!P0 LDGSTS.E.BYPASS.LTC128B.128 [R7+0x20400], desc[UR54][R2.64], !P1 ;  /* 0x2040000002078fae */ /* 0x0201e4000c901d76 */
[----:B0-----:R-:W-:Y:S02]  /*12c30*/  VIADD R2, R35, 0x10 ;  /* 0x0000001023027836 */ /* 0x001fe40000000000 */
[----:B------:R-:W0:Y:S03]  /*12c40*/  SHFL.IDX PT, R3, R0, 0x1, 0x181f ;  /* 0x00381f0000037f89 */ /* 0x000e2600000e0000 */
[----:B------:R-:W-:Y:S02]  /*12c50*/  ISETP.GE.AND P0, PT, R2, R37, PT ;  /* 0x000000250200720c */ /* 0x000fe40003f06270 */
[----:B------:R-:W2:Y:S11]  /*12c60*/  SHFL.IDX PT, R2, R4, 0x1, 0x181f ;  /* 0x00381f0004027f89 */ /* 0x000eb600000e0000 */
[----:B0-----:R-:W-:-:S05]  /*12c70*/  @!P0 LEA R3, P2, R8, R3, 0x1 ;  /* 0x0000000308038211 */ /* 0x001fca00078408ff */
[----:B--2---:R-:W-:-:S05]  /*12c80*/  @!P0 IMAD.X R2, RZ, RZ, R2, P2 ;  /* 0x000000ffff028224 */ /* 0x004fca00010e0602 */
        /* <DEDUP_REMOVED lines=8> */
[----:B------:R-:W2:Y:S04]  /*12d10*/  SHFL.IDX PT, R2, R4, 0x2, 0x181f ;  /* 0x00581f0004027f89 */ /* 0x000ea800000e0000 */
[----:B------:R-:W3:Y:S04]  /*12d20*/  SHFL.IDX PT, R4, R4, 0x3, 0x181f ;  /* 0x00781f0004047f89 */ /* 0x000ee800000e0000 */
[----:B0-----:R-:W-:-:S05]  /*12d30*/  @!P0 LEA R3, P2, R8, R3, 0x1 ;  /* 0x0000000308038211 */ /* 0x001fca00078408ff */
[----:B--2---:R-:W-:-:S05]  /*12d40*/  @!P0 IMAD.X R2, RZ, RZ, R2, P2 ;  /* 0x000000ffff028224 */ /* 0x004fca00010e0602 */
[----:B------:R-:W-:-:S04]  /*12d50*/  @!P0 LOP3.LUT R3, R3, R2, RZ, 0x3c, !PT ;  /* 0x0000000203038212 */ /* 0x000fc800078e3cff */
[----:B------:R-:W-:-:S04]  /*12d60*/  @!P0 LOP3.LUT R2, R3, R2, RZ, 0x3c, !PT ;  /* 0x0000000203028212 */ /* 0x000fc800078e3cff */
[----:B------:R-:W-:-:S05]  /*12d70*/  @!P0 LOP3.LUT R3, R3, R2, RZ, 0x3c, !PT ;  /* 0x0000000203038212 */ /* 0x000fca00078e3cff */
[----:B---3--:R0:W-:Y:S02]  /*12d80*/  @!P0 LDGSTS.E.BYPASS.LTC128B.128 [R7+0x21400], desc[UR54][R2.64], !P1 ;  /* 0x2140000002078fae */ /* 0x0081e4000c901d76 */
.L_x_5698:
[----:B------:R-:W-:-:S05]  /*12d90*/  VIADD R35, R35, 0x30 ;  /* 0x0000003023237836 */ /* 0x000fca0000000000 */
[----:B------:R-:W-:-:S13]  /*12da0*/  ISETP.GE.AND P0, PT, R35, R37, PT ;  /* 0x000000252300720c */ /* 0x000fda0003f06270 */
        /* <DEDUP_REMOVED lines=8> */
.L_x_5621:
        /* <DEDUP_REMOVED lines=18> */
.L_x_5699:
[----:B------:R-:W-:Y:S05]  /*12f50*/  BSYNC B0 ;  /* 0x0000000000007941 */ /* 0x000fea0003800000 */
.L_x_5622:
[----:B------:R-:W-:-:S05]  /*12f60*/  IMAD.U32 R2, RZ, RZ, UR36 ;  /* 0x00000024ff027e24 */ /* 0x000fca000f8e00ff */
[----:B------:R-:W-:-:S13]  /*12f70*/  ISETP.NE.AND P0, PT, R2, 0x3, PT ;  /* 0x000000030200780c */ /* 0x000fda0003f05270 */
[----:B------:R-:W-:Y:S05]  /*12f80*/  @!P0 BRA `(.L_x_5624) ;  /* 0x0000000000048947 */ /* 0x000fea0003800000 */
[----:B------:R-:W-:Y:S01]  /*12f90*/  BPT.TRAP 0x1 ;  /* 0x000000040000795c */ /* 0x000fe20000300000 */
.L_x_5624:
[----:B0-----:R-:W-:Y:S01]  /*12fa0*/  SHF.L.U32 R0, R25, 0x1f, RZ ;  /* 0x0000001f19007819 */ /* 0x001fe200000006ff */
[----:B------:R-:W-:Y:S03]  /*12fb0*/  BSSY B0, `(.L_x_5625) ;  /* 0x0000003000007945 */ /* 0x000fe60003800000 */
[----:B------:R-:W0:Y:S02]  /*12fc0*/  SYNCS.PHASECHK.TRANS64.TRYWAIT P0, [R27+URZ+0x28c60], R0 ;  /* 0x028c60001b0075a7 */ /* 0x000e24000800017f */
[----:B0-----:R-:W-:Y:S05]  /*12fd0*/  @!P0 BRA `(.L_x_5626) ;  /* 0x0000003800948947 */ /* 0x001fea0003800000 */
.L_x_5700:
[----:B------:R-:W-:Y:S05]  /*12fe0*/  BSYNC B0 ;  /* 0x0000000000007941 */ /* 0x000fea0003800000 */
.L_x_5625:
[----:B------:R-:W0:Y:S01]  /*12ff0*/  LDL.LU R2, [R1+0x8] ;  /* 0x0000080001027983 */ /* 0x000e220000300800 */
[----:B------:R-:W-:-:S03]  /*13000*/  ULDC.64 UR4, c[0x0][0x328] ;  /* 0x0000ca0000047ab9 */ /* 0x000fc60000000a00 */
[----:B------:R-:W2:Y:S01]  /*13010*/  LDL.LU R4, [R1+0xc] ;  /* 0x00000c0001047983 */ /* 0x000ea20000300800 */
[----:B------:R-:W-:Y:S02]  /*13020*/  IMAD R5, R24, 0x8000, R34 ;  /* 0x0000800018057824 */ /* 0x000fe400078e0222 */
[----:B0-----:R-:W-:Y:S02]  /*13030*/  IMAD R0, R2, UR4, RZ ;  /* 0x0000000402007c24 */ /* 0x001fe4000f8e02ff */
[----:B------:R-:W-:-:S04]  /*13040*/  IMAD.WIDE.U32 R2, R36, UR4, RZ ;  /* 0x0000000424027c25 */ /* 0x000fc8000f8e00ff */
[----:B------:R-:W-:Y:S01]  /*13050*/  IMAD R0, R36, UR5, R0 ;  /* 0x0000000524007c24 */ /* 0x000fe2000f8e0200 */
[----:B------:R-:W-:-:S03]  /*13060*/  ULDC.64 UR4, c[0x0][0x338] ;  /* 0x0000ce0000047ab9 */ /* 0x000fc60000000a00 */
[----:B------:R-:W-:Y:S02]  /*13070*/  IMAD.IADD R3, R3, 0x1, R0 ;  /* 0x0000000103037824 */ /* 0x000fe400078e0200 */
        /* <DEDUP_REMOVED lines=23> */
[----:B0-----:R-:W-:-:S05]  /*131f0*/  IMAD.SHL.U32 R7, R7, 0x8, RZ ;  /* 0x0000000807077824 */ /* 0x001fca00078e00ff */
[----:B------:R-:W-:-:S05]  /*13200*/  LOP3.LUT R7, R7, 0x38, RZ, 0xc0, !PT ;  /* 0x0000003807077812 */ /* 0x000fca00078ec0ff */
[----:B------:R-:W-:Y:S01]  /*13210*/  IMAD.SHL.U32 R0, R7, 0x2, RZ ;  /* 0x0000000207007824 */ /* 0x000fe200078e00ff */
[----:B------:R-:W-:-:S04]  /*13220*/  LOP3.LUT R7, R17, 0x1, RZ, 0xc0, !PT ;  /* 0x0000000111077812 */ /* 0x000fc800078ec0ff */
[----:B--2---:R-:W-:Y:S02]  /*13230*/  IADD3 R2, P0, R2, R0, RZ ;  /* 0x0000000002027210 */ /* 0x004fe40007f1e0ff */
[----:B------:R-:W-:Y:S02]  /*13240*/  ISETP.NE.U32.AND P1, PT, R7, 0x1, PT ;  /* 0x000000010700780c */ /* 0x000fe40003f25070 */
[----:B------:R-:W-:Y:S01]  /*13250*/  PRMT R7, R17, 0x8880, RZ ;  /* 0x0000888011077816 */ /* 0x000fe200000000ff */
[----:B---3--:R-:W-:Y:S01]  /*13260*/  IMAD.X R3, RZ, RZ, R3, P0 ;  /* 0x000000ffff037224 */ /* 0x008fe200000e0603 */
        /* <DEDUP_REMOVED lines=25> */
[----:B------:R-:W2:Y:S04]  /*13400*/  SHFL.IDX PT, R3, R6, 0x1, 0x181f ;  /* 0x00381f0006037f89 */ /* 0x000ea800000e0000 */
[----:B------:R-:W-:Y:S01]  /*13410*/  SHFL.IDX PT, R6, R6, 0x3, 0x181f ;  /* 0x00781f0006067f89 */ /* 0x000fe200000e0000 */
[----:B0-----:R-:W-:-:S05]  /*13420*/  IADD3 R2, P6, R2, R0, RZ ;  /* 0x0000000002027210 */ /* 0x001fca0007fde0ff */
[----:B--2---:R-:W-:Y:S01]  /*13430*/  IMAD.X R3, RZ, RZ, R3, P6 ;  /* 0x000000ffff037224 */ /* 0x004fe200030e0603 */
        /* <DEDUP_REMOVED lines=39> */
[----:B0-----:R0:W2:Y:S02]  /*136b0*/  SHFL.IDX PT, R2, R4, 0x3, 0x181f ;  /* 0x00781f0004027f89 */ /* 0x0010a400000e0000 */
.L_x_5710:
        /* <DEDUP_REMOVED lines=11> */
[----:B--2---:R-:W-:Y:S02]  /*13770*/  IADD3 R2, P0, R2, R0, RZ ;  /* 0x0000000002027210 */ /* 0x004fe40007f1e0ff */
        /* <DEDUP_REMOVED lines=22> */
.L_x_5628:
        /* <DEDUP_REMOVED lines=11> */
.L_x_5629:
[----:B------:R-:W2:Y:S01]  /*13990*/  LDL.LU R2, [R1+0x4] ;  /* 0x0000040001027983 */ /* 0x000ea20000300800 */
[----:B------:R3:W-:Y:S01]  /*139a0*/  SYNCS.ARRIVE.TRANS64.A1T0 RZ, [R27+URZ+0x28c50], RZ ;  /* 0x028c50ff1bff79a7 */ /* 0x0007e2000810003f */
[----:B------:R-:W-:Y:S01]  /*139b0*/  BSSY B0, `(.L_x_5630) ;  /* 0x00000f7000007945 */ /* 0x000fe20003800000 */
[----:B--2---:R-:W-:-:S05]  /*139c0*/  VIADD R7, R2, 0xfffffffe ;  /* 0xfffffffe02077836 */ /* 0x004fca0000000000 */
[----:B------:R-:W-:-:S13]  /*139d0*/  ISETP.GE.AND P0, PT, R7, R32, PT ;  /* 0x000000200700720c */ /* 0x000fda0003f06270 */
[----:B---3--:R-:W-:Y:S05]  /*139e0*/  @!P0 BRA `(.L_x_5631) ;  /* 0x0000000c00cc8947 */ /* 0x008fea0003800000 */
[----:B------:R-:W2:Y:S01]  /*139f0*/  LDL.LU R2, [R1+0x14] ;  /* 0x0000140001027983 */ /* 0x000ea20000300800 */
[----:B------:R-:W-:-:S04]  /*13a00*/  LOP3.LUT R29, R17, 0x80, RZ, 0xc0, !PT ;  /* 0x00000080111d7812 */ /* 0x000fc800078ec0ff */
[----:B------:R-:W-:Y:S02]  /*13a10*/  SHF.R.U32.HI R29, RZ, 0x3, R29 ;  /* 0x00000003ff1d7819 */ /* 0x000fe4000001161d */
[----:B--2---:R-:W-:-:S04]  /*13a20*/  LOP3.LUT R30, R2, 0x40, RZ, 0xc0, !PT ;  /* 0x00000040021e7812 */ /* 0x004fc800078ec0ff */
[----:B------:R-:W-:-:S07]  /*13a30*/  SHF.R.U32.HI R30, RZ, 0x2, R30 ;  /* 0x00000002ff1e7819 */ /* 0x000fce000001161e */
.L_x_5644:
[----:B--2---:R-:W2:Y:S01]  /*13a40*/  S2R R2, SR_TID.X ;  /* 0x0000000000027919 */ /* 0x004ea20000002100 */
[----:B---3--:R-:W3:Y:S01]  /*13a50*/  LDC R3, c[0x0][0x430] ;  /* 0x00010c00ff037b82 */ /* 0x008ee20000000800 */
[----:B------:R-:W-:Y:S01]  /*13a60*/  IMAD R6, R7, 0x40, R31 ;  /* 0x0000004007067824 */ /* 0x000fe200078e021f */
[----:B------:R-:W-:Y:S05]  /*13a70*/  YIELD ;  /* 0x0000000000007946 */ /* 0x000fea0003800000 */
[----:B0-----:R-:W0:Y:S01]  /*13a80*/  S2R R4, SR_TID.X ;  /* 0x0000000000047919 */ /* 0x001e220000002100 */
[----:B------:R-:W-:Y:S01]  /*13a90*/  IMAD.U32 R11, RZ, RZ, UR36 ;  /* 0x00000024ff0b7e24 */ /* 0x000fe2000f8e00ff */
[----:B------:R-:W-:Y:S01]  /*13aa0*/  ULDC UR4, c[0x0][0x430] ;  /* 0x00010c0000047ab9 */ /* 0x000fe20000000800 */
[----:B------:R-:W-:Y:S01]  /*13ab0*/  VIADD R24, R24, 0x1 ;  /* 0x0000000118187836 */ /* 0x000fe20000000000 */
[----:B---3--:R-:W-:-:S02]  /*13ac0*/  ISETP.NE.AND P0, PT, R3, 0x1, PT ;  /* 0x000000010300780c */ /* 0x008fc40003f05270 */
[----:B--2---:R-:W-:-:S04]  /*13ad0*/  LOP3.LUT R2, R2, 0x7f, RZ, 0xc0, !PT ;  /* 0x0000007f02027812 */ /* 0x004fc800078ec0ff */
[----:B------:R-:W-:-:S07]  /*13ae0*/  SHF.R.U32.HI R2, RZ, 0x3, R2 ;  /* 0x00000003ff027819 */ /* 0x000fce0000011602 */
[----:B------:R-:W2:Y:S01]  /*13af0*/  @P0 LDC R3, c[0x0][0x434] ;  /* 0x00010d00ff030b82 */ /* 0x000ea20000000800 */
[----:B0-----:R-:W-:-:S05]  /*13b00*/  IMAD.SHL.U32 R4, R4, 0x10, RZ ;  /* 0x0000001004047824 */ /* 0x001fca00078e00ff */
[----:B------:R-:W-:Y:S02]  /*13b10*/  LOP3.LUT R4, R2, 0x70, R4, 0xf8, !PT ;  /* 0x0000007002047812 */ /* 0x000fe400078ef804 */
[----:B------:R-:W0:Y:S02]  /*13b20*/  @P0 LDC R2, c[0x0][0x438] ;  /* 0x00010e00ff020b82 */ /* 0x000e240000000800 */
[C---:B------:R-:W-:Y:S01]  /*13b30*/  ISETP.GT.U32.AND P1, PT, R4.reuse, 0x3f, PT ;  /* 0x0000003f0400780c */ /* 0x040fe20003f24070 */
[----:B------:R-:W-:-:S04]  /*13b40*/  IMAD.IADD R6, R4, 0x1, R6 ;  /* 0x0000000104067824 */ /* 0x000fc800078e0206 */
[----:B------:R-:W-:-:S08]  /*13b50*/  IMAD.MOV.U32 R10, RZ, RZ, R6 ;  /* 0x000000ffff0a7224 */ /* 0x000fd000078e0006 */
[----:B------:R-:W3:Y:S01]  /*13b60*/  @!P1 LDC.64 R4, c[0x0][0x428] ;  /* 0x00010a00ff049b82 */ /* 0x000ee20000000a00 */
[----:B--2---:R-:W-:-:S07]  /*13b70*/  @P0 IMAD.HI.U32 R3, R6, R3, RZ ;  /* 0x0000000306030227 */ /* 0x004fce00078e00ff */
[----:B------:R-:W2:Y:S01]  /*13b80*/  @!P1 LDC.64 R8, c[0x0][0x418] ;  /* 0x00010600ff089b82 */ /* 0x000ea20000000a00 */
[----:B0-----:R-:W-:-:S04]  /*13b90*/  @P0 SHF.R.U32.HI R10, RZ, R2, R3 ;  /* 0x00000002ff0a0219 */ /* 0x001fc80000011603 */
[--C-:B------:R-:W-:Y:S01]  /*13ba0*/  @!P1 SHF.R.S32.HI R3, RZ, 0x1f, R10.reuse ;  /* 0x0000001fff039819 */ /* 0x100fe2000001140a */
[----:B------:R-:W-:-:S04]  /*13bb0*/  @!P1 IMAD.MOV.U32 R2, RZ, RZ, R10 ;  /* 0x000000ffff029224 */ /* 0x000fc800078e000a */
[----:B---3--:R-:W-:-:S04]  /*13bc0*/  @!P1 IMAD.WIDE.U32 R2, R28, R4, R2 ;  /* 0x000000041c029225 */ /* 0x008fc800078e0002 */
[----:B------:R-:W-:-:S04]  /*13bd0*/  @!P1 IMAD R4, R33, R4, RZ ;  /* 0x0000000421049224 */ /* 0x000fc800078e02ff */
[----:B------:R-:W-:Y:S01]  /*13be0*/  @!P1 IMAD R5, R28, R5, R4 ;  /* 0x000000051c059224 */ /* 0x000fe200078e0204 */
[----:B--2---:R-:W-:Y:S01]  /*13bf0*/  @!P1 LEA R8, P0, R2, R8, 0x2 ;  /* 0x0000000802089211 */ /* 0x004fe200078010ff */
[----:B------:R-:W-:-:S03]  /*13c00*/  IMAD.MOV.U32 R4, RZ, RZ, RZ ;  /* 0x000000ffff047224 */ /* 0x000fc600078e00ff */
[----:B------:R-:W-:Y:S01]  /*13c10*/  @!P1 IADD3 R3, R5, R3, RZ ;  /* 0x0000000305039210 */ /* 0x000fe20007ffe0ff */
[----:B------:R-:W-:-:S03]  /*13c20*/  IMAD.MOV R5, RZ, RZ, -R10 ;  /* 0x000000ffff057224 */ /* 0x000fc600078e0a0a */
[----:B------:R-:W-:Y:S01]  /*13c30*/  @!P1 LEA.HI.X R9, R2, R9, R3, 0x2, P0 ;  /* 0x0000000902099211 */ /* 0x000fe200000f1403 */
[----:B------:R-:W-:Y:S01]  /*13c40*/  IMAD R5, R5, UR4, R6 ;  /* 0x0000000405057c24 */ /* 0x000fe2000f8e0206 */
[----:B------:R-:W-:-:S03]  /*13c50*/  ISETP.NE.AND P0, PT, R24, 0x2, PT ;  /* 0x000000021800780c */ /* 0x000fc60003f05270 */
[----:B------:R0:W5:Y:S01]  /*13c60*/  @!P1 LDG.E R4, desc[UR54][R8.64] ;  /* 0x0000003608049981 */ /* 0x000162000c1e1900 */
[----:B------:R-:W-:Y:S01]  /*13c70*/  ISETP.NE.AND P1, PT, R11, 0x3, PT ;  /* 0x000000030b00780c */ /* 0x000fe20003f25270 */
[----:B------:R-:W-:Y:S01]  /*13c80*/  IMAD.MOV.U32 R3, RZ, RZ, R7 ;  /* 0x000000ffff037224 */ /* 0x000fe200078e0007 */
[----:B------:R-:W-:Y:S01]  /*13c90*/  SEL R2, RZ, 0x1, P0 ;  /* 0x00000001ff027807 */ /* 0x000fe20000000000 */
[----:B------:R-:W-:Y:S01]  /*13ca0*/  VIADD R7, R7, 0xffffffff ;  /* 0xffffffff07077836 */ /* 0x000fe20000000000 */
[----:B------:R-:W-:Y:S02]  /*13cb0*/  SEL R24, R24, RZ, P0 ;  /* 0x000000ff18187207 */ /* 0x000fe40000000000 */
[----:B------:R-:W-:Y:S02]  /*13cc0*/  LOP3.LUT R25, R25, R2, RZ, 0x3c, !PT ;  /* 0x0000000219197212 */ /* 0x000fe400078e3cff */
[----:B------:R-:W-:-:S05]  /*13cd0*/  ISETP.GT.AND P3, PT, R3, R32, PT ;  /* 0x000000200300720c */ /* 0x000fca0003f64270 */
[----:B01----:R-:W-:Y:S08]  /*13ce0*/  @!P1 BRA `(.L_x_5632) ;  /* 0x0000000000049947 */ /* 0x003ff00003800000 */
[----:B------:R-:W-:Y:S01]  /*13cf0*/  BPT.TRAP 0x1 ;  /* 0x000000040000795c */ /* 0x000fe20000300000 */
.L_x_5632:
[----:B------:R-:W-:Y:S01]  /*13d00*/  IMAD R6, R24, 0x8, R23 ;  /* 0x0000000818067824 */ /* 0x000fe200078e0217 */
[----:B------:R-:W-:Y:S01]  /*13d10*/  SHF.L.U32 R17, R25, 0x1f, RZ ;  /* 0x0000001f19117819 */ /* 0x000fe200000006ff */
[----:B------:R-:W-:Y:S01]  /*13d20*/  BSSY B1, `(.L_x_5633) ;  /* 0x0000004000017945 */ /* 0x000fe20003800000 */
[----:B------:R-:W-:Y:S02]  /*13d30*/  SHF.R.S32.HI R9, RZ, 0x1f, R5 ;  /* 0x0000001fff097819 */ /* 0x000fe40000011405 */
[----:B------:R-:W0:Y:S02]  /*13d40*/  SYNCS.PHASECHK.TRANS64.TRYWAIT P0, [R6+URZ+0x28c40], R17 ;  /* 0x028c4011060075a7 */ /* 0x000e24000800017f */
[----:B0-----:R-:W-:Y:S05]  /*13d50*/  @!P0 BRA `(.L_x_5634) ;  /* 0x0000003400708947 */ /* 0x001fea0003800000 */
.L_x_5711:
[----:B------:R-:W-:Y:S05]  /*13d60*/  BSYNC B1 ;  /* 0x0000000000017941 */ /* 0x000fea0003800000 */
.L_x_5633:
        /* <DEDUP_REMOVED lines=20> */
[----:B-1----:R-:W-:Y:S01]  /*13eb0*/  LEA.HI.X R27, R2, UR5, R8, 0x1, P0 ;  /* 0x00000005021b7c11 */ /* 0x002fe200080f0c08 */
        /* <DEDUP_REMOVED lines=21> */
.L_x_5721:
        /* <DEDUP_REMOVED lines=8> */
.L_x_5636:
        /* <DEDUP_REMOVED lines=11> */
.L_x_5637:
[----:B------:R2:W-:Y:S01]  /*14140*/  SYNCS.ARRIVE.TRANS64.A1T0 RZ, [R6+URZ+0x28c30], RZ ;  /* 0x028c30ff06ff79a7 */ /* 0x0005e2000810003f */
[----:B------:R-:W-:Y:S05]  /*14150*/  @!P2 BRA `(.L_x_5638) ;  /* 0x000000000004a947 */ /* 0x000fea0003800000 */
[----:B------:R-:W-:Y:S01]  /*14160*/  BPT.TRAP 0x1 ;  /* 0x000000040000795c */ /* 0x000fe20000300000 */
.L_x_5638:
[----:B------:R-:W3:Y:S01]  /*14170*/  SYNCS.PHASECHK.TRANS64.TRYWAIT P0, [R6+URZ+0x28c60], R17 ;  /* 0x028c6011060075a7 */ /* 0x000ee2000800017f */
[----:B------:R-:W-:Y:S04]  /*14180*/  BSSY B1, `(.L_x_5639) ;  /* 0x0000002000017945 */ /* 0x000fe80003800000 */
[----:B---3--:R-:W-:Y:S05]  /*14190*/  @!P0 BRA `(.L_x_5640) ;  /* 0x0000003400908947 */ /* 0x008fea0003800000 */
.L_x_5722:
[----:B------:R-:W-:Y:S05]  /*141a0*/  BSYNC B1 ;  /* 0x0000000000017941 */ /* 0x000fea0003800000 */
.L_x_5639:
        /* <DEDUP_REMOVED lines=81> */
.L_x_5732:
        /* <DEDUP_REMOVED lines=25> */
.L_x_5642:
        /* <DEDUP_REMOVED lines=11> */
.L_x_5643:
[----:B------:R3:W-:Y:S01]  /*14900*/  SYNCS.ARRIVE.TRANS64.A1T0 RZ, [R6+URZ+0x28c50], RZ ;  /* 0x028c50ff06ff79a7 */ /* 0x0007e2000810003f */
[----:B------:R-:W-:Y:S05]  /*14910*/  @P3 BRA `(.L_x_5644) ;  /* 0xfffffff000483947 */ /* 0x000fea000383ffff */
.L_x_5631:
[----:B------:R-:W-:Y:S05]  /*14920*/  BSYNC B0 ;  /* 0x0000000000007941 */ /* 0x000fea0003800000 */
.L_x_5630:
        /* <DEDUP_REMOVED lines=21> */
.L_x_5646:
[----:B------:R-:W-:Y:S05]  /*14a80*/  BSYNC B0 ;  /* 0x0000000000007941 */ /* 0x000fea0003800000 */
.L_x_5645:
[----:B------:R-:W-:-:S07]  /*14a90*/  SEL R24, R24, RZ, P0 ;  /* 0x000000ff18187207 */ /* 0x000fce0000000000 */
.L_x_5605:
[----:B------:R-:W-:Y:S05]  /*14aa0*/  BSYNC B7 ;  /* 0x0000000000077941 */ /* 0x000fea0003800000 */
.L_x_5603:
        /* <DEDUP_REMOVED lines=11> */
.L_x_5647:
        /* <DEDUP_REMOVED lines=17> */
[----:B----4-:R-:W-:Y:S01]  /*14c70*/  @!P1 IMAD.MOV.U32 R17, RZ, RZ, R2 ;  /* 0x000000ffff119224 */ /* 0x010fe200078e0002 */
[----:B------:R-:W-:-:S04]  /*14c80*/  ISETP.NE.AND P1, PT, R8, RZ, PT ;  /* 0x000000ff0800720c */ /* 0x000fc80003f25270 */
[----:B------:R-:W0:Y:S02]  /*14c90*/  SHFL.UP PT, R14, R17, 0x1, RZ ;  /* 0x04200000110e7989 */ /* 0x000e2400000e00ff */
[----:B0-----:R-:W-:-:S04]  /*14ca0*/  SEL R4, R14, RZ, P1 ;  /* 0x000000ff0e047207 */ /* 0x001fc80000800000 */
[----:B------:R-:W-:-:S05]  /*14cb0*/  IADD3 R4, R17, R4, RZ ;  /* 0x0000000411047210 */ /* 0x000fca0007ffe0ff */
[----:B------:R-:W0:Y:S02]  /*14cc0*/  SHFL.UP PT, R14, R4, 0x2, RZ ;  /* 0x04400000040e7989 */ /* 0x000e2400000e00ff */
[----:B0-----:R-:W-:-:S05]  /*14cd0*/  SEL R5, R14, RZ, P2 ;  /* 0x000000ff0e057207 */ /* 0x001fca0001000000 */
[----:B--23--:R-:W-:Y:S02]  /*14ce0*/  IMAD.IADD R6, R4, 0x1, R5 ;  /* 0x0000000104067824 */ /* 0x00cfe400078e0205 */
[----:B------:R-:W-:Y:S04]  /*14cf0*/  SHFL.IDX PT, R5, R16, 0x1, 0x1f ;  /* 0x00201f0010057f89 */ /* 0x000fe800000e0000 */
        /* <DEDUP_REMOVED lines=10> */
.L_x_5742:
[----:B------:R-:W-:Y:S02]  /*14da0*/  ULDC UR4, c[0x0][0xc38] ;  /* 0x00030e0000047ab9 */ /* 0x000fe40000000800 */
[----:B------:R-:W-:-:S04]  /*14db0*/  IMAD.U32 R4, RZ, RZ, UR4 ;  /* 0x00000004ff047e24 */ /* 0x000fc8000f8e00ff */
[----:B--2---:R-:W-:-:S04]  /*14dc0*/  IMAD R14, R14, R4, RZ ;  /* 0x000000040e0e7224 */ /* 0x004fc800078e02ff */
[----:B------:R-:W-:-:S05]  /*14dd0*/  IMAD.IADD R5, R5, 0x1, R14 ;  /* 0x0000000105057824 */ /* 0x000fca00078e020e */
[----:B------:R-:W-:-:S13]  /*14de0*/  ISETP.GT.AND P6, PT, R5, R0, PT ;  /* 0x000000000500720c */ /* 0x000fda0003fc4270 */
[----:B------:R-:W-:Y:S05]  /*14df0*/  @P6 BRA `(.L_x_5650) ;  /* 0x00000000009c6947 */ /* 0x000fea0003800000 */
.L_x_5655:
        /* <DEDUP_REMOVED lines=14> */
.L_x_5653:
[----:B------:R-:W-:Y:S05]  /*14ee0*/  BSYNC B0 ;  /* 0x0000000000007941 */ /* 0x000fea0003800000 */
.L_x_5652:
        /* <DEDUP_REMOVED lines=18> */
.L_x_5750:
[----:B------:R-:W-:Y:S02]  /*15010*/  ULDC UR4, c[0x0][0xc38] ;  /* 0x00030e0000047ab9 */ /* 0x000fe40000000800 */
[----:B------:R-:W-:-:S04]  /*15020*/  IMAD.U32 R4, RZ, RZ, UR4 ;  /* 0x00000004ff047e24 */ /* 0x000fc8000f8e00ff */
[----:B--2---:R-:W-:-:S04]  /*15030*/  IMAD R14, R14, R4, RZ ;  /* 0x000000040e0e7224 */ /* 0x004fc800078e02ff */
[----:B------:R-:W-:-:S05]  /*15040*/  IMAD.IADD R5, R14, 0x1, R5 ;  /* 0x000000010e057824 */ /* 0x000fca00078e0205 */
[----:B------:R-:W-:-:S13]  /*15050*/  ISETP.GT.AND P6, PT, R5, R0, PT ;  /* 0x000000000500720c */ /* 0x000fda0003fc4270 */
[----:B------:R-:W-:Y:S05]  /*15060*/  @!P6 BRA `(.L_x_5655) ;  /* 0xfffffffc0064e947 */ /* 0x000fea000383ffff */
.L_x_5650:
        /* <DEDUP_REMOVED lines=8> */
.L_x_5754:
[----:B------:R-:W-:Y:S01]  /*150f0*/  ISETP.NE.AND P0, PT, R3, RZ, PT ;  /* 0x000000ff0300720c */ /* 0x000fe20003f05270 */
[----:B------:R-:W-:-:S12]  /*15100*/  IMAD.MOV.U32 R14, RZ, RZ, RZ ;  /* 0x000000ffff0e7224 */ /* 0x000fd800078e00ff */
[----:B------:R-:W-:Y:S05]  /*15110*/  @!P0 BRA `(.L_x_5657) ;  /* 0x0000000000108947 */ /* 0x000fea0003800000 */
[----:B------:R-:W-:Y:S01]  /*15120*/  UMOV UR4, 0xffffffff ;  /* 0xffffffff00047882 */ /* 0x000fe20000000000 */
[----:B------:R-:W-:Y:S02]  /*15130*/  VIADD R12, R6, 0xffffffff ;  /* 0xffffffff060c7836 */ /* 0x000fe40000000000 */
[----:B------:R-:W-:Y:S05]  /*15140*/  BRA.DIV UR4, `(.L_x_5658) ;  /* 0x0000003604bc7947 */ /* 0x000fea000b800000 */
[----:B------:R4:W0:Y:S02]  /*15150*/  SHFL.IDX PT, R14, R2, R12, 0x1f ;  /* 0x00001f0c020e7589 */ /* 0x00082400000e0000 */
.L_x_5657:
        /* <DEDUP_REMOVED lines=66> */
.L_x_5651:
[----:B------:R-:W-:Y:S01]  /*15580*/  UMOV UR4, URZ ;  /* 0x0000003f00047c82 */ /* 0x000fe20008000000 */
[----:B------:R-:W-:Y:S01]  /*15590*/  UMOV UR5, URZ ;  /* 0x0000003f00057c82 */ /* 0x000fe20008000000 */
[----:B------:R-:W-:Y:S01]  /*155a0*/  ULDC UR6, c[0x0][0xc3c] ;  /* 0x00030f0000067ab9 */ /* 0x000fe20000000800 */
[----:B------:R-:W-:Y:S02]  /*155b0*/  IMAD.MOV.U32 R16, RZ, RZ, R0 ;  /* 0x000000ffff107224 */ /* 0x000fe400078e0000 */
[----:B------:R-:W-:Y:S02]  /*155c0*/  IMAD.U32 R17, RZ, RZ, UR4 ;  /* 0x00000004ff117e24 */ /* 0x000fe4000f8e00ff */
[----:B------:R-:W-:Y:S02]  /*155d0*/  IMAD.U32 R18, RZ, RZ, UR5 ;  /* 0x00000005ff127e24 */ /* 0x000fe4000f8e00ff */
[----:B------:R-:W-:-:S07]  /*155e0*/  IMAD.U32 R19, RZ, RZ, UR6 ;  /* 0x00000006ff137e24 */ /* 0x000fce000f8e00ff */
.L_x_5659:
        /* <DEDUP_REMOVED lines=10> */
.L_x_5648:
[----:B------:R-:W-:Y:S02]  /*15690*/  ULDC UR4, c[0x0][0xc3c] ;  /* 0x00030f0000047ab9 */ /* 0x000fe40000000800 */
[----:B0-----:R-:W-:-:S13]  /*156a0*/  ISETP.GE.AND P0, PT, R19, UR4, PT ;  /* 0x0000000413007c0c */ /* 0x001fda000bf06270 */
[----:B------:R-:W-:Y:S05]  /*156b0*/  @!P0 BRA `(.L_x_5660) ;  /* 0xffffffb400448947 */ /* 0x000fea000383ffff */
[----:B------:R-:W-:Y:S05]  /*156c0*/  BSYNC B8 ;  /* 0x0000000000087941 */ /* 0x000fea0003800000 */
.L_x_5591:
[----:B------:R-:W5:Y:S01]  /*156d0*/  LDL.LU R0, [R1+0x10] ;  /* 0x0000100001007983 */ /* 0x000f620000300800 */
[----:B------:R-:W-:Y:S01]  /*156e0*/  BSSY B0, `(.L_x_5661) ;  /* 0x000000b000007945 */ /* 0x000fe20003800000 */
[----:B------:R-:W1:Y:S01]  /*156f0*/  S2R R5, SR_CgaCtaId ;  /* 0x0000000000057919 */ /* 0x000e620000008800 */
[----:B-----5:R-:W-:-:S05]  /*15700*/  VIADD R0, R0, 0x1 ;  /* 0x0000000100007836 */ /* 0x020fca0000000000 */
[----:B0-----:R-:W-:-:S04]  /*15710*/  LEA.HI R2, R0, R0, RZ, 0x1 ;  /* 0x0000000000027211 */ /* 0x001fc800078f08ff */
[----:B------:R-:W-:Y:S02]  /*15720*/  LOP3.LUT R3, R2, 0xfffffffe, RZ, 0xc0, !PT ;  /* 0xfffffffe02037812 */ /* 0x000fe400078ec0ff */
[----:B------:R-:W-:-:S03]  /*15730*/  MOV R2, 0x400 ;  /* 0x0000040000027802 */ /* 0x000fc60000000f00 */
[----:B------:R-:W-:Y:S01]  /*15740*/  IMAD.IADD R0, R0, 0x1, -R3 ;  /* 0x0000000100007824 */ /* 0x000fe200078e0a03 */
[----:B-1----:R-:W-:-:S04]  /*15750*/  LEA R5, R5, R2, 0x18 ;  /* 0x0000000205057211 */ /* 0x002fc800078ec0ff */
[----:B------:R-:W-:-:S04]  /*15760*/  SHF.L.U32 R0, R0, 0x1f, RZ ;  /* 0x0000001f00007819 */ /* 0x000fc800000006ff */
[----:B------:R-:W0:Y:S02]  /*15770*/  SYNCS.PHASECHK.TRANS64.TRYWAIT P0, [R5+URZ+0x28c20], R0 ;  /* 0x028c2000050075a7 */ /* 0x000e24000800017f */
[----:B0-----:R-:W-:Y:S05]  /*15780*/  @!P0 BRA `(.L_x_5662) ;  /* 0x0000003000508947 */ /* 0x001fea0003800000 */
.L_x_5757:
[----:B------:R-:W-:Y:S05]  /*15790*/  BSYNC B0 ;  /* 0x0000000000007941 */ /* 0x000fea0003800000 */
.L_x_5661:
[----:B------:R-:W-:-:S03]  /*157a0*/  UMOV UR4, 0xffffffff ;  /* 0xffffffff00047882 */ /* 0x000fc60000000000 */
[----:B------:R-:W-:Y:S05]  /*157b0*/  BRA.DIV UR4, `(.L_x_5663) ;  /* 0x0000003204587947 */ /* 0x000fea000b800000 */
[----:B0-----:R-:W0:Y:S02]  /*157c0*/  S2R R0, SR_TID.X ;  /* 0x0000000000007919 */ /* 0x001e240000002100 */
[----:B0-----:R-:W-:-:S04]  /*157d0*/  SHF.R.U32.HI R0, RZ, 0x5, R0 ;  /* 0x00000005ff007819 */ /* 0x001fc80000011600 */
[----:B------:R-:W-:-:S05]  /*157e0*/  LOP3.LUT R0, R0, 0x3, RZ, 0xc0, !PT ;  /* 0x0000000300007812 */ /* 0x000fca00078ec0ff */
[----:B------:R0:W1:Y:S02]  /*157f0*/  SHFL.IDX PT, R14, R0, RZ, 0x1f ;  /* 0x00001fff000e7589 */ /* 0x00006400000e0000 */
.L_x_5760:
[----:B-1----:R-:W-:Y:S01]  /*15800*/  ISETP.NE.AND P0, PT, R14, RZ, PT ;  /* 0x000000ff0e00720c */ /* 0x002fe20003f05270 */
[----:B------:R-:W-:-:S12]  /*15810*/  BSSY B0, `(.L_x_5664) ;  /* 0x0000024000007945 */ /* 0x000fd80003800000 */
[----:B------:R-:W-:Y:S05]  /*15820*/  @P0 BRA `(.L_x_5665) ;  /* 0x0000000000880947 */ /* 0x000fea0003800000 */
[----:B------:R-:W-:-:S03]  /*15830*/  UMOV UR4, 0xffffffff ;  /* 0xffffffff00047882 */ /* 0x000fc60000000000 */
[----:B------:R-:W-:Y:S05]  /*15840*/  BRA.DIV UR4, `(.L_x_5666) ;  /* 0x0000003204687947 */ /* 0x000fea000b800000 */
[----:B------:R-:W-:-:S13]  /*15850*/  ELECT P6, URZ, PT ;  /* 0x00000000003f782f */ /* 0x000fda00038c0000 */
.L_x_5763:
[----:B------:R-:W-:Y:S05]  /*15860*/  @!P6 BRA `(.L_x_5665) ;  /* 0x000000000078e947 */ /* 0x000fea0003800000 */
[----:B------:R-:W-:-:S06]  /*15870*/  ULOP3.LUT UR4, UR39, 0x2, URZ, 0xfc, !UPT ;  /* 0x0000000227047892 */ /* 0x000fcc000f8efc3f */
[----:B0-----:R-:W-:-:S05]  /*15880*/  IMAD.U32 R0, RZ, RZ, UR4 ;  /* 0x00000004ff007e24 */ /* 0x001fca000f8e00ff */
[----:B------:R-:W-:-:S13]  /*15890*/  ISETP.NE.AND P0, PT, R0, 0x3, PT ;  /* 0x000000030000780c */ /* 0x000fda0003f05270 */
[----:B------:R-:W-:Y:S05]  /*158a0*/  @!P0 BRA `(.L_x_5667) ;  /* 0x0000000000048947 */ /* 0x000fea0003800000 */
[----:B------:R-:W-:Y:S01]  /*158b0*/  BPT.TRAP 0x1 ;  /* 0x000000040000795c */ /* 0x000fe20000300000 */
.L_x_5667:
[C---:B------:R-:W-:Y:S01]  /*158c0*/  IMAD R3, R24.reuse, 0x8, R5 ;  /* 0x0000000818037824 */ /* 0x040fe200078e0205 */
[----:B------:R-:W-:Y:S01]  /*158d0*/  SHF.L.U32 R2, R25, 0x1f, RZ ;  /* 0x0000001f19027819 */ /* 0x000fe200000006ff */
[----:B------:R-:W-:-:S03]  /*158e0*/  VIADD R24, R24, 0x1 ;  /* 0x0000000118187836 */ /* 0x000fc60000000000 */
[----:B------:R-:W0:Y:S02]  /*158f0*/  SYNCS.PHASECHK.TRANS64.TRYWAIT P1, [R3+URZ+0x28c40], R2 ;  /* 0x028c4002030075a7 */ /* 0x000e24000802017f */
[----:B------:R-:W-:-:S04]  /*15900*/  ISETP.NE.AND P2, PT, R24, 0x2, PT ;  /* 0x000000021800780c */ /* 0x000fc80003f45270 */
[----:B------:R-:W-:Y:S01]  /*15910*/  SEL R0, RZ, 0x1, P2 ;  /* 0x00000001ff007807 */ /* 0x000fe20001000000 */
[----:B0-----:R-:W-:Y:S08]  /*15920*/  @!P1 BRA `(.L_x_5668) ;  /* 0x0000003000509947 */ /* 0x001ff00003800000 */
.L_x_5764:
[----:B------:R-:W-:Y:S02]  /*15930*/  SEL R24, R24, RZ, P2 ;  /* 0x000000ff18187207 */ /* 0x000fe40001000000 */
[----:B------:R-:W-:Y:S01]  /*15940*/  LOP3.LUT R0, R25, R0, RZ, 0x3c, !PT ;  /* 0x0000000019007212 */ /* 0x000fe200078e3cff */
[----:B------:R-:W-:Y:S06]  /*15950*/  @!P0 BRA `(.L_x_5669) ;  /* 0x0000000000048947 */ /* 0x000fec0003800000 */
[----:B------:R-:W-:Y:S01]  /*15960*/  BPT.TRAP 0x1 ;  /* 0x000000040000795c */ /* 0x000fe20000300000 */
.L_x_5669:
[----:B------:R-:W-:Y:S01]  /*15970*/  IMAD R5, R24, 0x8, R5 ;  /* 0x0000000818057824 */ /* 0x000fe200078e0205 */
[----:B------:R-:W-:-:S04]  /*15980*/  SHF.L.U32 R0, R0, 0x1f, RZ ;  /* 0x0000001f00007819 */ /* 0x000fc800000006ff */
[----:B------:R-:W1:Y:S02]  /*15990*/  SYNCS.PHASECHK.TRANS64.TRYWAIT P1, [R5+URZ+0x28c40], R0 ;  /* 0x028c4000050075a7 */ /* 0x000e64000802017f */
[----:B-1----:R-:W-:Y:S05]  /*159a0*/  @!P1 BRA `(.L_x_5670) ;  /* 0x0000003000449947 */ /* 0x002fea0003800000 */
.L_x_5765:
[----:B------:R-:W-:Y:S05]  /*159b0*/  @!P0 BRA `(.L_x_5671) ;  /* 0x0000000000048947 */ /* 0x000fea0003800000 */
[----:B------:R-:W-:Y:S01]  /*159c0*/  BPT.TRAP 0x1 ;  /* 0x000000040000795c */ /* 0x000fe20000300000 */
.L_x_5671:
[----:B------:R-:W5:Y:S02]  /*159d0*/  SYNCS.PHASECHK.TRANS64.TRYWAIT P1, [R3+URZ+0x28c60], R2 ;  /* 0x028c6002030075a7 */ /* 0x000f64000802017f */
[----:B-----5:R-:W-:Y:S05]  /*159e0*/  @!P1 BRA `(.L_x_5672) ;  /* 0x0000003000489947 */ /* 0x020fea0003800000 */
.L_x_5766:
[----:B------:R-:W-:Y:S05]  /*159f0*/  @!P0 BRA `(.L_x_5673) ;  /* 0x0000000000048947 */ /* 0x000fea0003800000 */
[----:B------:R-:W-:Y:S01]  /*15a00*/  BPT.TRAP 0x1 ;  /* 0x000000040000795c */ /* 0x000fe20000300000 */
.L_x_5673:
[----:B------:R0:W0:Y:S02]  /*15a10*/  SYNCS.PHASECHK.TRANS64.TRYWAIT P0, [R5+URZ+0x28c60], R0 ;  /* 0x028c6000050075a7 */ /* 0x000024000800017f */
[----:B0-----:R-:W-:Y:S05]  /*15a20*/  @!P0 NANOSLEEP.SYNCS 0x989680 ;  /* 0x009896800000895d */ /* 0x001fea0003900000 */
[----:B------:R-:W0:Y:S02]  /*15a30*/  @!P0 SYNCS.PHASECHK.TRANS64 P0, [R5+URZ+0x28c60], R0 ;  /* 0x028c6000050085a7 */ /* 0x000e24000800007f */
[----:B0-----:R-:W-:Y:S05]  /*15a40*/  @!P0 BRA `(.L_x_5673) ;  /* 0xfffffffc00f08947 */ /* 0x001fea000383ffff */
.L_x_5665:
[----:B------:R-:W-:Y:S05]  /*15a50*/  BSYNC B0 ;  /* 0x0000000000007941 */ /* 0x000fea0003800000 */
.L_x_5664:
[----:B------:R-:W-:Y:S05]  /*15a60*/  EXIT ;  /* 0x000000000000794d */ /* 0x000fea0003800000 */
.L_x_5476:
[----:B0-----:R-:W-:-:S04]  /*15a70*/  IMAD.U32 R6, RZ, RZ, UR21 ;  /* 0x00000015ff067e24 */ /* 0x001fc8000f8e00ff */
[----:B------:R0:W1:Y:S03]  /*15a80*/  SYNCS.PHASECHK.TRANS64.TRYWAIT P1, [R6+URZ+0x28c50], R3 ;  /* 0x028c5003060075a7 */ /* 0x000066000802017f */
[----:B-1----:R-:W-:Y:S05]  /*15a90*/  @!P1 NANOSLEEP.SYNCS 0x989680 ;  /* 0x009896800000995d */ /* 0x002fea0003900000 */
[----:B------:R-:W1:Y:S02]  /*15aa0*/  @!P1 SYNCS.PHASECHK.TRANS64 P1, [R6+URZ+0x28c50], R3 ;  /* 0x028c5003060095a7 */ /* 0x000e64000802007f */
[----:B-1----:R-:W-:Y:S05]  /*15ab0*/  @!P1 BRA `(.L_x_5476) ;  /* 0xfffffffc00ec9947 */ /* 0x002fea000383ffff */
[----:B------:R-:W-:Y:S05]  /*15ac0*/  BRA `(.L_x_5674) ;  /* 0xfffffec000c87947 */ /* 0x000fea000383ffff */
.L_x_5482:
[----:B-1----:R-:W-:-:S04]  /*15ad0*/  IMAD.U32 R5, RZ, RZ, UR21 ;  /* 0x00000015ff057e24 */ /* 0x002fc8000f8e00ff */
[----:B------:R1:W2:Y:S03]  /*15ae0*/  SYNCS.PHASECHK.TRANS64.TRYWAIT P1, [R5+URZ+0x28c50], R4 ;  /* 0x028c5004050075a7 */ /* 0x0002a6000802017f */
[----:B--2---:R-:W-:Y:S05]  /*15af0*/  @!P1 NANOSLEEP.SYNCS 0x989680 ;  /* 0x009896800000995d */ /* 0x004fea0003900000 */
[----:B------:R-:W2:Y:S02]  /*15b00*/  @!P1 SYNCS.PHASECHK.TRANS64 P1, [R5+URZ+0x28c50], R4 ;  /* 0x028c5004050095a7 */ /* 0x000ea4000802007f */
[----:B--2---:R-:W-:Y:S05]  /*15b10*/  @!P1 BRA `(.L_x_5482) ;  /* 0xfffffffc00ec9947 */ /* 0x004fea000383ffff */
[----:B------:R-:W-:Y:S05]  /*15b20*/  BRA `(.L_x_5481) ;  /* 0xfffffecc00c07947 */ /* 0x000fea000383ffff */
.L_x_5492:
[----:B0-----:R-:W-:-:S04]  /*15b30*/  IMAD.U32 R3, RZ, RZ, UR41 ;  /* 0x00000029ff037e24 */ /* 0x001fc8000f8e00ff */
[----:B------:R0:W1:Y:S03]  /*15b40*/  SYNCS.PHASECHK.TRANS64.TRYWAIT P1, [R3+URZ+0x28c00], R0 ;  /* 0x028c0000030075a7 */ /* 0x000066000802017f */
[----:B-1----:R-:W-:Y:S05]  /*15b50*/  @!P1 NANOSLEEP.SYNCS 0x989680 ;  /* 0x009896800000995d */ /* 0x002fea0003900000 */
[----:B------:R-:W1:Y:S02]  /*15b60*/  @!P1 SYNCS.PHASECHK.TRANS64 P1, [R3+URZ+0x28c00], R0 ;  /* 0x028c0000030095a7 */ /* 0x000e64000802007f */
[----:B-1----:R-:W-:Y:S05]  /*15b70*/  @!P1 BRA `(.L_x_5492) ;  /* 0xfffffffc00ec9947 */ /* 0x002fea000383ffff */
[----:B------:R-:W-:Y:S05]  /*15b80*/  BRA `(.L_x_5675) ;  /* 0xfffffee400347947 */ /* 0x000fea000383ffff */
.L_x_5496:
[----:B--2---:R2:W3:Y:S02]  /*15b90*/  SYNCS.PHASECHK.TRANS64.TRYWAIT P1, [R7+URZ+0x28c30], R8 ;  /* 0x028c3008070075a7 */ /* 0x0044e4000802017f */
[----:B---3--:R-:W-:Y:S05]  /*15ba0*/  @!P1 NANOSLEEP.SYNCS 0x989680 ;  /* 0x009896800000995d */ /* 0x008fea0003900000 */
[----:B------:R-:W3:Y:S02]  /*15bb0*/  @!P1 SYNCS.PHASECHK.TRANS64 P1, [R7+URZ+0x28c30], R8 ;  /* 0x028c3008070095a7 */ /* 0x000ee4000802007f */
[----:B---3--:R-:W-:Y:S05]  /*15bc0*/  @!P1 BRA `(.L_x_5496) ;  /* 0xfffffffc00f09947 */ /* 0x008fea000383ffff */
[----:B------:R-:W-:Y:S05]  /*15bd0*/  BRA `(.L_x_5495) ;  /* 0xfffffee400507947 */ /* 0x000fea000383ffff */
.L_x_5509:
[----:B----4-:R4:W0:Y:S02]  /*15be0*/  SYNCS.PHASECHK.TRANS64.TRYWAIT P1, [R7+URZ+0x28c50], R8 ;  /* 0x028c5008070075a7 */ /* 0x010824000802017f */
[----:B0-----:R-:W-:Y:S05]  /*15bf0*/  @!P1 NANOSLEEP.SYNCS 0x989680 ;  /* 0x009896800000995d */ /* 0x001fea0003900000 */
[----:B------:R-:W0:Y:S02]  /*15c00*/  @!P1 SYNCS.PHASECHK.TRANS64 P1, [R7+URZ+0x28c50], R8 ;  /* 0x028c5008070095a7 */ /* 0x000e24000802007f */
[----:B0-----:R-:W-:Y:S05]  /*15c10*/  @!P1 BRA `(.L_x_5509) ;  /* 0xfffffffc00f09947 */ /* 0x001fea000383ffff */
[----:B------:R-:W-:Y:S05]  /*15c20*/  BRA `(.L_x_5508) ;  /* 0xfffffefc00ec7947 */ /* 0x000fea000383ffff */
.L_x_5518:
[----:B--2---:R-:W-:-:S04]  /*15c30*/  IMAD.U32 R5, RZ, RZ, UR21 ;  /* 0x00000015ff057e24 */ /* 0x004fc8000f8e00ff */
[----:B------:R2:W3:Y:S03]  /*15c40*/  SYNCS.PHASECHK.TRANS64.TRYWAIT P1, [R5+URZ+0x28c30], R8 ;  /* 0x028c3008050075a7 */ /* 0x0004e6000802017f */
[----:B---3--:R-:W-:Y:S05]  /*15c50*/  @!P1 NANOSLEEP.SYNCS 0x989680 ;  /* 0x009896800000995d */ /* 0x008fea0003900000 */
[----:B------:R-:W3:Y:S02]  /*15c60*/  @!P1 SYNCS.PHASECHK.TRANS64 P1, [R5+URZ+0x28c30], R8 ;  /* 0x028c3008050095a7 */ /* 0x000ee4000802007f */
[----:B---3--:R-:W-:Y:S05]  /*15c70*/  @!P1 BRA `(.L_x_5518) ;  /* 0xfffffffc00ec9947 */ /* 0x008fea000383ffff */
[----:B------:R-:W-:Y:S05]  /*15c80*/  BRA `(.L_x_5517) ;  /* 0xffffff0400607947 */ /* 0x000fea000383ffff */
.L_x_5531:
[----:B--2---:R-:W-:-:S04]  /*15c90*/  IMAD.U32 R7, RZ, RZ, UR21 ;  /* 0x00000015ff077e24 */ /* 0x004fc8000f8e00ff */
[----:B------:R2:W3:Y:S03]  /*15ca0*/  SYNCS.PHASECHK.TRANS64.TRYWAIT P1, [R7+URZ+0x28c50], R8 ;  /* 0x028c5008070075a7 */ /* 0x0004e6000802017f */
[----:B---3--:R-:W-:Y:S05]  /*15cb0*/  @!P1 NANOSLEEP.SYNCS 0x989680 ;  /* 0x009896800000995d */ /* 0x008fea0003900000 */
[----:B------:R-:W3:Y:S02]  /*15cc0*/  @!P1 SYNCS.PHASECHK.TRANS64 P1, [R7+URZ+0x28c50], R8 ;  /* 0x028c5008070095a7 */ /* 0x000ee4000802007f */
[----:B---3--:R-:W-:Y:S05]  /*15cd0*/  @!P1 BRA `(.L_x_5531) ;  /* 0xfffffffc00ec9947 */ /* 0x008fea000383ffff */
[----:B------:R-:W-:Y:S05]  /*15ce0*/  BRA `(.L_x_5530) ;  /* 0xffffff2400447947 */ /* 0x000fea000383ffff */
.L_x_5541:
[----:B--2---:R-:W-:-:S04]  /*15cf0*/  IMAD.U32 R6, RZ, RZ, UR22 ;  /* 0x00000016ff067e24 */ /* 0x004fc8000f8e00ff */
[----:B------:R2:W3:Y:S03]  /*15d00*/  SYNCS.PHASECHK.TRANS64.TRYWAIT P2, [R6+URZ+0x28c30], R7 ;  /* 0x028c3007060075a7 */ /* 0x0004e6000804017f */
[----:B---3--:R-:W-:Y:S05]  /*15d10*/  @!P2 NANOSLEEP.SYNCS 0x989680 ;  /* 0x009896800000a95d */ /* 0x008fea0003900000 */
[----:B------:R-:W3:Y:S02]  /*15d20*/  @!P2 SYNCS.PHASECHK.TRANS64 P2, [R6+URZ+0x28c30], R7 ;  /* 0x028c30070600a5a7 */ /* 0x000ee4000804007f */
[----:B---3--:R-:W-:Y:S05]  /*15d30*/  @!P2 BRA `(.L_x_5541) ;  /* 0xfffffffc00eca947 */ /* 0x008fea000383ffff */
[----:B------:R-:W-:Y:S05]  /*15d40*/  BRA `(.L_x_5540) ;  /* 0xffffff2800cc7947 */ /* 0x000fea000383ffff */
.L_x_5546:
[----:B--2---:R-:W-:-:S04]  /*15d50*/  IMAD.U32 R8, RZ, RZ, UR22 ;  /* 0x00000016ff087e24 */ /* 0x004fc8000f8e00ff */
[----:B------:R2:W4:Y:S03]  /*15d60*/  SYNCS.PHASECHK.TRANS64.TRYWAIT P2, [R8+URZ+0x28c50], R7 ;  /* 0x028c5007080075a7 */ /* 0x000526000804017f */
[----:B----4-:R-:W-:Y:S05]  /*15d70*/  @!P2 NANOSLEEP.SYNCS 0x989680 ;  /* 0x009896800000a95d */ /* 0x010fea0003900000 */
[----:B------:R-:W4:Y:S02]  /*15d80*/  @!P2 SYNCS.PHASECHK.TRANS64 P2, [R8+URZ+0x28c50], R7 ;  /* 0x028c50070800a5a7 */ /* 0x000f24000804007f */
[----:B----4-:R-:W-:Y:S05]  /*15d90*/  @!P2 BRA `(.L_x_5546) ;  /* 0xfffffffc00eca947 */ /* 0x010fea000383ffff */
[----:B------:R-:W-:Y:S05]  /*15da0*/  BRA `(.L_x_5545) ;  /* 0xffffff3c00f07947 */ /* 0x000fea000383ffff */
.L_x_5553:
[----:B--2---:R-:W-:-:S04]  /*15db0*/  IMAD.U32 R5, RZ, RZ, UR21 ;  /* 0x00000015ff057e24 */ /* 0x004fc8000f8e00ff */
[----:B------:R2:W3:Y:S03]  /*15dc0*/  SYNCS.PHASECHK.TRANS64.TRYWAIT P1, [R5+URZ+0x28c30], R8 ;  /* 0x028c3008050075a7 */ /* 0x0004e6000802017f */
[----:B---3--:R-:W-:Y:S05]  /*15dd0*/  @!P1 NANOSLEEP.SYNCS 0x989680 ;  /* 0x009896800000995d */ /* 0x008fea0003900000 */
[----:B------:R-:W3:Y:S02]  /*15de0*/  @!P1 SYNCS.PHASECHK.TRANS64 P1, [R5+URZ+0x28c30], R8 ;  /* 0x028c3008050095a7 */ /* 0x000ee4000802007f */
[----:B---3--:R-:W-:Y:S05]  /*15df0*/  @!P1 BRA `(.L_x_5553) ;  /* 0xfffffffc00ec9947 */ /* 0x008fea000383ffff */
[----:B------:R-:W-:Y:S05]  /*15e00*/  BRA `(.L_x_5552) ;  /* 0xffffff4000e07947 */ /* 0x000fea000383ffff */
.L_x_5566:
[----:B--2---:R-:W-:-:S04]  /*15e10*/  IMAD.U32 R7, RZ, RZ, UR21 ;  /* 0x00000015ff077e24 */ /* 0x004fc8000f8e00ff */
[----:B------:R2:W3:Y:S03]  /*15e20*/  SYNCS.PHASECHK.TRANS64.TRYWAIT P1, [R7+URZ+0x28c50], R8 ;  /* 0x028c5008070075a7 */ /* 0x0004e6000802017f */
[----:B---3--:R-:W-:Y:S05]  /*15e30*/  @!P1 NANOSLEEP.SYNCS 0x989680 ;  /* 0x009896800000995d */ /* 0x008fea0003900000 */
[----:B------:R-:W3:Y:S02]  /*15e40*/  @!P1 SYNCS.PHASECHK.TRANS64 P1, [R7+URZ+0x28c50], R8 ;  /* 0x028c5008070095a7 */ /* 0x000ee4000802007f */
[----:B---3--:R-:W-:Y:S05]  /*15e50*/  @!P1 BRA `(.L_x_5566) ;  /* 0xfffffffc00ec9947 */ /* 0x008fea000383ffff */
[----:B------:R-:W-:Y:S05]  /*15e60*/  BRA `(.L_x_5565) ;  /* 0xffffff6000c47947 */ /* 0x000fea000383ffff */
.L_x_5611:
        /* <DEDUP_REMOVED lines=11> */
.L_x_5677:
[----:B------:R-:W-:Y:S05]  /*15f20*/  BSYNC B0 ;  /* 0x0000000000007941 */ /* 0x000fea0003800000 */
.L_x_5676:
[----:B------:R-:W-:Y:S05]  /*15f30*/  BRA `(.L_x_5678) ;  /* 0xffffffbc00607947 */ /* 0x000fea000383ffff */
.L_x_5614:
[----:B0-----:R0:W1:Y:S02]  /*15f40*/  SYNCS.PHASECHK.TRANS64.TRYWAIT P0, [R27+URZ+0x28c40], R0 ;  /* 0x028c40001b0075a7 */ /* 0x001064000800017f */
[----:B-1----:R-:W-:Y:S05]  /*15f50*/  @!P0 NANOSLEEP.SYNCS 0x989680 ;  /* 0x009896800000895d */ /* 0x002fea0003900000 */
[----:B------:R-:W1:Y:S02]  /*15f60*/  @!P0 SYNCS.PHASECHK.TRANS64 P0, [R27+URZ+0x28c40], R0 ;  /* 0x028c40001b0085a7 */ /* 0x000e64000800007f */
[----:B-1----:R-:W-:Y:S05]  /*15f70*/  @!P0 BRA `(.L_x_5614) ;  /* 0xfffffffc00f08947 */ /* 0x002fea000383ffff */
[----:B------:R-:W-:Y:S05]  /*15f80*/  BRA `(.L_x_5679) ;  /* 0xffffffc0003c7947 */ /* 0x000fea000383ffff */
.L_x_5615:
        /* <DEDUP_REMOVED lines=8> */
.L_x_5681:
[----:B------:R-:W-:Y:S05]  /*16010*/  BSYNC B0 ;  /* 0x0000000000007941 */ /* 0x000fea0003800000 */
.L_x_5680:
        /* <DEDUP_REMOVED lines=9> */
.L_x_5682:
[----:B------:R-:W-:Y:S02]  /*160b0*/  IMAD.MOV.U32 R13, RZ, RZ, R5 ;  /* 0x000000ffff0d7224 */ /* 0x000fe400078e0005 */
[----:B------:R-:W-:Y:S02]  /*160c0*/  IMAD.MOV.U32 R12, RZ, RZ, 0x1 ;  /* 0x00000001ff0c7424 */ /* 0x000fe400078e00ff */
[----:B------:R-:W-:-:S07]  /*160d0*/  IMAD.MOV.U32 R3, RZ, RZ, R14 ;  /* 0x000000ffff037224 */ /* 0x000fce00078e000e */
[----:B------:R-:W-:Y:S05]  /*160e0*/  WARPSYNC.COLLECTIVE R15, `(.L_x_5683) ;  /* 0x000000000f087348 */ /* 0x000fea0003c00000 */
[----:B------:R0:W1:Y:S02]  /*160f0*/  SHFL.IDX P6, R14, R13, R12, R11 ;  /* 0x0000000c0d0e7389 */ /* 0x00006400000c000b */
[----:B01----:R-:W-:Y:S01]  /*16100*/  ENDCOLLECTIVE ;  /* 0x000000000000791b */ /* 0x003fe20003800000 */
.L_x_5683:
        /* <DEDUP_REMOVED lines=15> */
.L_x_5684:
[----:B------:R-:W-:Y:S02]  /*16200*/  @P0 IMAD R6, R4, 0x2, R23 ;  /* 0x0000000204060824 */ /* 0x000fe400078e0217 */
[----:B------:R-:W-:Y:S02]  /*16210*/  IMAD.MOV.U32 R13, RZ, RZ, R5 ;  /* 0x000000ffff0d7224 */ /* 0x000fe400078e0005 */
[----:B------:R-:W-:Y:S02]  /*16220*/  IMAD.MOV.U32 R12, RZ, RZ, 0x2 ;  /* 0x00000002ff0c7424 */ /* 0x000fe400078e00ff */
[----:B------:R-:W-:-:S07]  /*16230*/  IMAD.MOV.U32 R3, RZ, RZ, R14 ;  /* 0x000000ffff037224 */ /* 0x000fce00078e000e */
[----:B------:R-:W-:Y:S05]  /*16240*/  WARPSYNC.COLLECTIVE R15, `(.L_x_5685) ;  /* 0x000000000f087348 */ /* 0x000fea0003c00000 */
[----:B------:R0:W1:Y:S02]  /*16250*/  SHFL.IDX P6, R14, R13, R12, R11 ;  /* 0x0000000c0d0e7389 */ /* 0x00006400000c000b */
[----:B01----:R-:W-:Y:S01]  /*16260*/  ENDCOLLECTIVE ;  /* 0x000000000000791b */ /* 0x003fe20003800000 */
.L_x_5685:
        /* <DEDUP_REMOVED lines=15> */
.L_x_5686:
[----:B------:R-:W-:Y:S02]  /*16360*/  @P0 IMAD R6, R4, 0x2, R23 ;  /* 0x0000000204060824 */ /* 0x000fe400078e0217 */
[----:B------:R-:W-:Y:S01]  /*16370*/  IMAD.MOV.U32 R13, RZ, RZ, R5 ;  /* 0x000000ffff0d7224 */ /* 0x000fe200078e0005 */
[----:B------:R-:W-:Y:S01]  /*16380*/  MOV R12, 0x3 ;  /* 0x00000003000c7802 */ /* 0x000fe20000000f00 */
[----:B------:R-:W-:-:S07]  /*16390*/  IMAD.MOV.U32 R3, RZ, RZ, R14 ;  /* 0x000000ffff037224 */ /* 0x000fce00078e000e */
[----:B------:R-:W-:Y:S05]  /*163a0*/  WARPSYNC.COLLECTIVE R15, `(.L_x_5687) ;  /* 0x000000000f087348 */ /* 0x000fea0003c00000 */
[----:B------:R0:W1:Y:S02]  /*163b0*/  SHFL.IDX P6, R14, R13, R12, R11 ;  /* 0x0000000c0d0e7389 */ /* 0x00006400000c000b */
[----:B01----:R-:W-:Y:S01]  /*163c0*/  ENDCOLLECTIVE ;  /* 0x000000000000791b */ /* 0x003fe20003800000 */
.L_x_5687:
        /* <DEDUP_REMOVED lines=10> */
.L_x_5688:
[----:B------:R-:W-:Y:S01]  /*16470*/  @!PT LDS RZ, [RZ] ;  /* 0x00000000fffff984 */ /* 0x000fe20000000800 */
[----:B------:R-:W-:Y:S01]  /*16480*/  @!PT LDS RZ, [RZ] ;  /* 0x00000000fffff984 */ /* 0x000fe20000000800 */
[----:B------:R-:W-:Y:S01]  /*16490*/  @!PT LDS RZ, [RZ] ;  /* 0x00000000fffff984 */ /* 0x000fe20000000800 */
[----:B------:R0:W-:Y:S01]  /*164a0*/  @P0 LDGSTS.E.BYPASS.LTC128B.128 [R6+0x23400], desc[UR54][R2.64], !P2 ;  /* 0x2340000002060fae */ /* 0x0001e2000d101d76 */
[----:B------:R-:W-:Y:S01]  /*164b0*/  IMAD.MOV.U32 R0, RZ, RZ, R14 ;  /* 0x000000ffff007224 */ /* 0x000fe200078e000e */
[----:B------:R-:W-:Y:S06]  /*164c0*/  BRA `(.L_x_5689) ;  /* 0xffffffbc00f47947 */ /* 0x000fec000383ffff */
.L_x_5620:
[----:B------:R-:W-:Y:S02]  /*164d0*/  IMAD.MOV.U32 R13, RZ, RZ, R4 ;  /* 0x000000ffff0d7224 */ /* 0x000fe400078e0004 */
[----:B------:R-:W-:Y:S02]  /*164e0*/  IMAD.MOV.U32 R12, RZ, RZ, RZ ;  /* 0x000000ffff0c7224 */ /* 0x000fe400078e00ff */
[----:B------:R-:W-:Y:S02]  /*164f0*/  IMAD.MOV.U32 R11, RZ, RZ, 0x181f ;  /* 0x0000181fff0b7424 */ /* 0x000fe400078e00ff */
[----:B------:R-:W-:Y:S02]  /*16500*/  IMAD.MOV.U32 R15, RZ, RZ, -0x1 ;  /* 0xffffffffff0f7424 */ /* 0x000fe400078e00ff */
[----:B------:R-:W-:Y:S02]  /*16510*/  IMAD R37, R37, R6, RZ ;  /* 0x0000000625257224 */ /* 0x000fe400078e02ff */
[----:B------:R-:W-:-:S07]  /*16520*/  IMAD.IADD R35, R9, 0x1, R35 ;  /* 0x0000000109237824 */ /* 0x000fce00078e0223 */
[----:B-1---5:R-:W-:Y:S05]  /*16530*/  WARPSYNC.COLLECTIVE R15, `(.L_x_5690) ;  /* 0x000000000f087348 */ /* 0x022fea0003c00000 */
[----:B------:R0:W2:Y:S02]  /*16540*/  SHFL.IDX P6, R14, R13, R12, R11 ;  /* 0x0000000c0d0e7389 */ /* 0x0000a400000c000b */
[----:B012--5:R-:W-:Y:S01]  /*16550*/  ENDCOLLECTIVE ;  /* 0x000000000000791b */ /* 0x027fe20003800000 */
.L_x_5690:
[C---:B------:R-:W-:Y:S01]  /*16560*/  VIADD R6, R35.reuse, 0x10 ;  /* 0x0000001023067836 */ /* 0x040fe20000000000 */
[----:B------:R-:W-:Y:S01]  /*16570*/  ISETP.GE.AND P0, PT, R35, R37, PT ;  /* 0x000000252300720c */ /* 0x000fe20003f06270 */
[----:B------:R-:W-:Y:S02]  /*16580*/  IMAD.MOV.U32 R13, RZ, RZ, R0 ;  /* 0x000000ffff0d7224 */ /* 0x000fe400078e0000 */
[----:B------:R-:W-:-:S10]  /*16590*/  IMAD.MOV.U32 R2, RZ, RZ, R14 ;  /* 0x000000ffff027224 */ /* 0x000fd400078e000e */
[----:B------:R-:W-:Y:S05]  /*165a0*/  WARPSYNC.COLLECTIVE R15, `(.L_x_5691) ;  /* 0x000000000f087348 */ /* 0x000fea0003c00000 */
[----:B------:R0:W1:Y:S02]  /*165b0*/  SHFL.IDX P6, R14, R13, R12, R11 ;  /* 0x0000000c0d0e7389 */ /* 0x00006400000c000b */
[----:B01----:R-:W-:Y:S01]  /*165c0*/  ENDCOLLECTIVE ;  /* 0x000000000000791b */ /* 0x003fe20003800000 */
.L_x_5691:
[----:B------:R-:W-:Y:S02]  /*165d0*/  IMAD.MOV.U32 R13, RZ, RZ, R4 ;  /* 0x000000ffff0d7224 */ /* 0x000fe400078e0004 */
[----:B------:R-:W-:Y:S02]  /*165e0*/  IMAD.MOV.U32 R12, RZ, RZ, 0x1 ;  /* 0x00000001ff0c7424 */ /* 0x000fe400078e00ff */
[----:B------:R-:W-:-:S07]  /*165f0*/  IMAD.MOV.U32 R3, RZ, RZ, R14 ;  /* 0x000000ffff037224 */ /* 0x000fce00078e000e */
[----:B------:R-:W-:Y:S05]  /*16600*/  WARPSYNC.COLLECTIVE R15, `(.L_x_5692) ;  /* 0x000000000f087348 */ /* 0x000fea0003c00000 */
[----:B------:R0:W1:Y:S02]  /*16610*/  SHFL.IDX P6, R14, R13, R12, R11 ;  /* 0x0000000c0d0e7389 */ /* 0x00006400000c000b */
[----:B01----:R-:W-:Y:S01]  /*16620*/  ENDCOLLECTIVE ;  /* 0x000000000000791b */ /* 0x003fe20003800000 */
.L_x_5692:
        /* <DEDUP_REMOVED lines=15> */
.L_x_5693:
[----:B------:R-:W-:Y:S02]  /*16720*/  IMAD.MOV.U32 R13, RZ, RZ, R4 ;  /* 0x000000ffff0d7224 */ /* 0x000fe400078e0004 */
[----:B------:R-:W-:Y:S02]  /*16730*/  IMAD.MOV.U32 R12, RZ, RZ, 0x2 ;  /* 0x00000002ff0c7424 */ /* 0x000fe400078e00ff */
[----:B------:R-:W-:-:S07]  /*16740*/  IMAD.MOV.U32 R3, RZ, RZ, R14 ;  /* 0x000000ffff037224 */ /* 0x000fce00078e000e */
[----:B------:R-:W-:Y:S05]  /*16750*/  WARPSYNC.COLLECTIVE R15, `(.L_x_5694) ;  /* 0x000000000f087348 */ /* 0x000fea0003c00000 */
[----:B------:R0:W1:Y:S02]  /*16760*/  SHFL.IDX P6, R14, R13, R12, R11 ;  /* 0x0000000c0d0e7389 */ /* 0x00006400000c000b */
[----:B01----:R-:W-:Y:S01]  /*16770*/  ENDCOLLECTIVE ;  /* 0x000000000000791b */ /* 0x003fe20003800000 */
.L_x_5694:
        /* <DEDUP_REMOVED lines=16> */
.L_x_5695:
[----:B------:R-:W-:Y:S02]  /*16880*/  IMAD.MOV.U32 R13, RZ, RZ, R4 ;  /* 0x000000ffff0d7224 */ /* 0x000fe400078e0004 */
[----:B------:R-:W-:Y:S02]  /*16890*/  IMAD.MOV.U32 R12, RZ, RZ, 0x3 ;  /* 0x00000003ff0c7424 */ /* 0x000fe400078e00ff */
[----:B------:R-:W-:-:S07]  /*168a0*/  IMAD.MOV.U32 R3, RZ, RZ, R14 ;  /* 0x000000ffff037224 */ /* 0x000fce00078e000e */
[----:B------:R-:W-:Y:S05]  /*168b0*/  WARPSYNC.COLLECTIVE R15, `(.L_x_5696) ;  /* 0x000000000f087348 */ /* 0x000fea0003c00000 */
[----:B------:R0:W1:Y:S02]  /*168c0*/  SHFL.IDX P6, R14, R13, R12, R11 ;  /* 0x0000000c0d0e7389 */ /* 0x00006400000c000b */
[----:B01----:R-:W-:Y:S01]  /*168d0*/  ENDCOLLECTIVE ;  /* 0x000000000000791b */ /* 0x003fe20003800000 */
.L_x_5696:
        /* <DEDUP_REMOVED lines=10> */
.L_x_5697:
[----:B------:R-:W-:Y:S01]  /*16980*/  @!PT LDS RZ, [RZ] ;  /* 0x00000000fffff984 */ /* 0x000fe20000000800 */
[----:B------:R-:W-:Y:S01]  /*16990*/  @!PT LDS RZ, [RZ] ;  /* 0x00000000fffff984 */ /* 0x000fe20000000800 */
[----:B------:R-:W-:Y:S01]  /*169a0*/  @!PT LDS RZ, [RZ] ;  /* 0x00000000fffff984 */ /* 0x000fe20000000800 */
[----:B------:R2:W-:Y:S01]  /*169b0*/  @!P0 LDGSTS.E.BYPASS.LTC128B.128 [R7+0x21400], desc[UR54][R2.64], !P1 ;  /* 0x2140000002078fae */ /* 0x0005e2000c901d76 */
[----:B------:R-:W-:Y:S01]  /*169c0*/  MOV R0, R14 ;  /* 0x0000000e00007202 */ /* 0x000fe20000000f00 */
[----:B------:R-:W-:Y:S06]  /*169d0*/  BRA `(.L_x_5698) ;  /* 0xffffffc000ec7947 */ /* 0x000fec000383ffff */
.L_x_5623:
[----:B0-----:R0:W2:Y:S02]  /*169e0*/  SYNCS.PHASECHK.TRANS64.TRYWAIT P0, [R23+URZ+0x28c20], R0 ;  /* 0x028c2000170075a7 */ /* 0x0010a4000800017f */
[----:B--2---:R-:W-:Y:S05]  /*169f0*/  @!P0 NANOSLEEP.SYNCS 0x989680 ;  /* 0x009896800000895d */ /* 0x004fea0003900000 */
[----:B------:R-:W2:Y:S02]  /*16a00*/  @!P0 SYNCS.PHASECHK.TRANS64 P0, [R23+URZ+0x28c20], R0 ;  /* 0x028c2000170085a7 */ /* 0x000ea4000800007f */
[----:B--2---:R-:W-:Y:S05]  /*16a10*/  @!P0 BRA `(.L_x_5623) ;  /* 0xfffffffc00f08947 */ /* 0x004fea000383ffff */
[----:B------:R-:W-:Y:S05]  /*16a20*/  BRA `(.L_x_5699) ;  /* 0xffffffc400487947 */ /* 0x000fea000383ffff */
.L_x_5626:
[----:B0-----:R0:W2:Y:S02]  /*16a30*/  SYNCS.PHASECHK.TRANS64.TRYWAIT P0, [R27+URZ+0x28c60], R0 ;  /* 0x028c60001b0075a7 */ /* 0x0010a4000800017f */
[----:B--2---:R-:W-:Y:S05]  /*16a40*/  @!P0 NANOSLEEP.SYNCS 0x989680 ;  /* 0x009896800000895d */ /* 0x004fea0003900000 */
[----:B------:R-:W2:Y:S02]  /*16a50*/  @!P0 SYNCS.PHASECHK.TRANS64 P0, [R27+URZ+0x28c60], R0 ;  /* 0x028c60001b0085a7 */ /* 0x000ea4000800007f */
[----:B--2---:R-:W-:Y:S05]  /*16a60*/  @!P0 BRA `(.L_x_5626) ;  /* 0xfffffffc00f08947 */ /* 0x004fea000383ffff */
[----:B------:R-:W-:Y:S05]  /*16a70*/  BRA `(.L_x_5700) ;  /* 0xffffffc400587947 */ /* 0x000fea000383ffff */
.L_x_5627:
        /* <DEDUP_REMOVED lines=8> */
.L_x_5702:
[----:B------:R-:W-:Y:S05]  /*16b00*/  BSYNC B0 ;  /* 0x0000000000007941 */ /* 0x000fea0003800000 */
.L_x_5701:
        /* <DEDUP_REMOVED lines=15> */
.L_x_5703:
        /* <DEDUP_REMOVED lines=39> */
.L_x_5704:
[----:B------:R-:W-:Y:S02]  /*16e70*/  IMAD.MOV.U32 R13, RZ, RZ, R4 ;  /* 0x000000ffff0d7224 */ /* 0x000fe400078e0004 */
[----:B------:R-:W-:-:S07]  /*16e80*/  IMAD.MOV.U32 R3, RZ, RZ, R14 ;  /* 0x000000ffff037224 */ /* 0x000fce00078e000e */
[----:B------:R-:W-:Y:S05]  /*16e90*/  WARPSYNC.COLLECTIVE R15, `(.L_x_5705) ;  /* 0x000000000f087348 */ /* 0x000fea0003c00000 */
[----:B------:R0:W1:Y:S02]  /*16ea0*/  SHFL.IDX P6, R14, R13, R12, R11 ;  /* 0x0000000c0d0e7389 */ /* 0x00006400000c000b */
[----:B01----:R-:W-:Y:S01]  /*16eb0*/  ENDCOLLECTIVE ;  /* 0x000000000000791b */ /* 0x003fe20003800000 */
.L_x_5705:
        /* <DEDUP_REMOVED lines=29> */
.L_x_5706:
[----:B------:R-:W-:Y:S02]  /*17090*/  IMAD.MOV.U32 R13, RZ, RZ, R4 ;  /* 0x000000ffff0d7224 */ /* 0x000fe400078e0004 */
[----:B------:R-:W-:-:S07]  /*170a0*/  IMAD.MOV.U32 R7, RZ, RZ, R14 ;  /* 0x000000ffff077224 */ /* 0x000fce00078e000e */
[----:B------:R-:W-:Y:S05]  /*170b0*/  WARPSYNC.COLLECTIVE R15, `(.L_x_5707) ;  /* 0x000000000f087348 */ /* 0x000fea0003c00000 */
[----:B------:R0:W1:Y:S02]  /*170c0*/  SHFL.IDX P6, R14, R13, R12, R11 ;  /* 0x0000000c0d0e7389 */ /* 0x00006400000c000b */
[----:B01----:R-:W-:Y:S01]  /*170d0*/  ENDCOLLECTIVE ;  /* 0x000000000000791b */ /* 0x003fe20003800000 */
.L_x_5707:
        /* <DEDUP_REMOVED lines=29> */
.L_x_5708:
[----:B------:R-:W-:Y:S02]  /*172b0*/  IMAD.MOV.U32 R13, RZ, RZ, R4 ;  /* 0x000000ffff0d7224 */ /* 0x000fe400078e0004 */
[----:B------:R-:W-:-:S07]  /*172c0*/  IMAD.MOV.U32 R6, RZ, RZ, R14 ;  /* 0x000000ffff067224 */ /* 0x000fce00078e000e */
[----:B------:R-:W-:Y:S05]  /*172d0*/  WARPSYNC.COLLECTIVE R15, `(.L_x_5709) ;  /* 0x000000000f087348 */ /* 0x000fea0003c00000 */
[----:B------:R0:W1:Y:S02]  /*172e0*/  SHFL.IDX P6, R14, R13, R12, R11 ;  /* 0x0000000c0d0e7389 */ /* 0x00006400000c000b */
[----:B01----:R-:W-:Y:S01]  /*172f0*/  ENDCOLLECTIVE ;  /* 0x000000000000791b */ /* 0x003fe20003800000 */
.L_x_5709:
[----:B------:R-:W-:Y:S01]  /*17300*/  MOV R2, R14 ;  /* 0x0000000e00027202 */ /* 0x000fe20000000f00 */
[----:B------:R-:W-:Y:S06]  /*17310*/  BRA `(.L_x_5710) ;  /* 0xffffffc000e87947 */ /* 0x000fec000383ffff */
.L_x_5634:
[----:B0-----:R0:W2:Y:S02]  /*17320*/  SYNCS.PHASECHK.TRANS64.TRYWAIT P0, [R6+URZ+0x28c40], R17 ;  /* 0x028c4011060075a7 */ /* 0x0010a4000800017f */
[----:B--2---:R-:W-:Y:S05]  /*17330*/  @!P0 NANOSLEEP.SYNCS 0x989680 ;  /* 0x009896800000895d */ /* 0x004fea0003900000 */
[----:B------:R-:W2:Y:S02]  /*17340*/  @!P0 SYNCS.PHASECHK.TRANS64 P0, [R6+URZ+0x28c40], R17 ;  /* 0x028c4011060085a7 */ /* 0x000ea4000800007f */
[----:B--2---:R-:W-:Y:S05]  /*17350*/  @!P0 BRA `(.L_x_5634) ;  /* 0xfffffffc00f08947 */ /* 0x004fea000383ffff */
[----:B------:R-:W-:Y:S05]  /*17360*/  BRA `(.L_x_5711) ;  /* 0xffffffc8007c7947 */ /* 0x000fea000383ffff */
.L_x_5635:
        /* <DEDUP_REMOVED lines=8> */
.L_x_5713:
[----:B------:R-:W-:Y:S05]  /*173f0*/  BSYNC B1 ;  /* 0x0000000000017941 */ /* 0x000fea0003800000 */
.L_x_5712:
        /* <DEDUP_REMOVED lines=9> */
.L_x_5714:
[----:B------:R-:W-:Y:S02]  /*17490*/  IMAD.MOV.U32 R13, RZ, RZ, R27 ;  /* 0x000000ffff0d7224 */ /* 0x000fe400078e001b */
[----:B------:R-:W-:Y:S02]  /*174a0*/  IMAD.MOV.U32 R12, RZ, RZ, 0x1 ;  /* 0x00000001ff0c7424 */ /* 0x000fe400078e00ff */
[----:B------:R-:W-:-:S07]  /*174b0*/  IMAD.MOV.U32 R2, RZ, RZ, R14 ;  /* 0x000000ffff027224 */ /* 0x000fce00078e000e */
[----:B------:R-:W-:Y:S05]  /*174c0*/  WARPSYNC.COLLECTIVE R15, `(.L_x_5715) ;  /* 0x000000000f087348 */ /* 0x000fea0003c00000 */
[----:B------:R0:W1:Y:S02]  /*174d0*/  SHFL.IDX P6, R14, R13, R12, R11 ;  /* 0x0000000c0d0e7389 */ /* 0x00006400000c000b */
[----:B01----:R-:W-:Y:S01]  /*174e0*/  ENDCOLLECTIVE ;  /* 0x000000000000791b */ /* 0x003fe20003800000 */
.L_x_5715:
        /* <DEDUP_REMOVED lines=11> */
.L_x_5716:
[----:B------:R-:W-:Y:S02]  /*175a0*/  IMAD.MOV.U32 R13, RZ, RZ, R27 ;  /* 0x000000ffff0d7224 */ /* 0x000fe400078e001b */
[----:B------:R-:W-:Y:S02]  /*175b0*/  IMAD.MOV.U32 R12, RZ, RZ, 0x2 ;  /* 0x00000002ff0c7424 */ /* 0x000fe400078e00ff */
[----:B------:R-:W-:-:S07]  /*175c0*/  IMAD.MOV.U32 R2, RZ, RZ, R14 ;  /* 0x000000ffff027224 */ /* 0x000fce00078e000e */
[----:B------:R-:W-:Y:S05]  /*175d0*/  WARPSYNC.COLLECTIVE R15, `(.L_x_5717) ;  /* 0x000000000f087348 */ /* 0x000fea0003c00000 */
[----:B------:R0:W1:Y:S02]  /*175e0*/  SHFL.IDX P6, R14, R13, R12, R11 ;  /* 0x0000000c0d0e7389 */ /* 0x00006400000c000b */
[----:B01----:R-:W-:Y:S01]  /*175f0*/  ENDCOLLECTIVE ;  /* 0x000000000000791b */ /* 0x003fe20003800000 */
.L_x_5717:
        /* <DEDUP_REMOVED lines=11> */
.L_x_5718:
[----:B------:R-:W-:Y:S02]  /*176b0*/  IMAD.MOV.U32 R13, RZ, RZ, R27 ;  /* 0x000000ffff0d7224 */ /* 0x000fe400078e001b */
[----:B------:R-:W-:Y:S02]  /*176c0*/  IMAD.MOV.U32 R12, RZ, RZ, 0x3 ;  /* 0x00000003ff0c7424 */ /* 0x000fe400078e00ff */
[----:B------:R-:W-:-:S07]  /*176d0*/  IMAD.MOV.U32 R2, RZ, RZ, R14 ;  /* 0x000000ffff027224 */ /* 0x000fce00078e000e */
[----:B------:R-:W-:Y:S05]  /*176e0*/  WARPSYNC.COLLECTIVE R15, `(.L_x_5719) ;  /* 0x000000000f087348 */ /* 0x000fea0003c00000 */
[----:B------:R0:W1:Y:S02]  /*176f0*/  SHFL.IDX P6, R14, R13, R12, R11 ;  /* 0x0000000c0d0e7389 */ /* 0x00006400000c000b */
[----:B01----:R-:W-:Y:S01]  /*17700*/  ENDCOLLECTIVE ;  /* 0x000000000000791b */ /* 0x003fe20003800000 */
.L_x_5719:
        /* <DEDUP_REMOVED lines=11> */
.L_x_5720:
[----:B------:R-:W-:Y:S01]  /*177c0*/  IMAD.MOV.U32 R2, RZ, RZ, R14 ;  /* 0x000000ffff027224 */ /* 0x000fe200078e000e */
[----:B------:R-:W-:Y:S06]  /*177d0*/  BRA `(.L_x_5721) ;  /* 0xffffffc8000c7947 */ /* 0x000fec000383ffff */
.L_x_5640:
[----:B---3--:R3:W4:Y:S02]  /*177e0*/  SYNCS.PHASECHK.TRANS64.TRYWAIT P0, [R6+URZ+0x28c60], R17 ;  /* 0x028c6011060075a7 */ /* 0x008724000800017f */
[----:B----4-:R-:W-:Y:S05]  /*177f0*/  @!P0 NANOSLEEP.SYNCS 0x989680 ;  /* 0x009896800000895d */ /* 0x010fea0003900000 */
[----:B------:R-:W4:Y:S02]  /*17800*/  @!P0 SYNCS.PHASECHK.TRANS64 P0, [R6+URZ+0x28c60], R17 ;  /* 0x028c6011060085a7 */ /* 0x000f24000800007f */
[----:B----4-:R-:W-:Y:S05]  /*17810*/  @!P0 BRA `(.L_x_5640) ;  /* 0xfffffffc00f08947 */ /* 0x010fea000383ffff */
[----:B------:R-:W-:Y:S05]  /*17820*/  BRA `(.L_x_5722) ;  /* 0xffffffc8005c7947 */ /* 0x000fea000383ffff */
.L_x_5641:
[----:B------:R-:W-:Y:S01]  /*17830*/  BSSY B1, `(.L_x_5723) ;  /* 0x0000008000017945 */ /* 0x000fe20003800000 */
[----:B------:R-:W-:Y:S01]  /*17840*/  IMAD.MOV.U32 R13, RZ, RZ, R10 ;  /* 0x000000ffff0d7224 */ /* 0x000fe200078e000a */
[----:B------:R-:W-:Y:S01]  /*17850*/  MOV R12, RZ ;  /* 0x000000ff000c7202 */ /* 0x000fe20000000f00 */
[----:B------:R-:W-:Y:S02]  /*17860*/  IMAD.MOV.U32 R11, RZ, RZ, 0x181f ;  /* 0x0000181fff0b7424 */ /* 0x000fe400078e00ff */
[----:B------:R-:W-:-:S07]  /*17870*/  IMAD.MOV.U32 R15, RZ, RZ, -0x1 ;  /* 0xffffffffff0f7424 */ /* 0x000fce00078e00ff */
[----:B-12---:R-:W-:Y:S05]  /*17880*/  WARPSYNC.COLLECTIVE R15, `(.L_x_5724) ;  /* 0x000000000f087348 */ /* 0x006fea0003c00000 */
[----:B------:R0:W3:Y:S02]  /*17890*/  SHFL.IDX P6, R14, R13, R12, R11 ;  /* 0x0000000c0d0e7389 */ /* 0x0000e400000c000b */
[----:B0123--:R-:W-:Y:S01]  /*178a0*/  ENDCOLLECTIVE ;  /* 0x000000000000791b */ /* 0x00ffe20003800000 */
.L_x_5724:
[----:B------:R-:W-:Y:S05]  /*178b0*/  BSYNC B1 ;  /* 0x0000000000017941 */ /* 0x000fea0003800000 */
.L_x_5723:
        /* <DEDUP_REMOVED lines=13> */
.L_x_5725:
        /* <DEDUP_REMOVED lines=17> */
.L_x_5726:
        /* <DEDUP_REMOVED lines=16> */
.L_x_5727:
        /* <DEDUP_REMOVED lines=19> */
.L_x_5728:
        /* <DEDUP_REMOVED lines=14> */
.L_x_5729:
        /* <DEDUP_REMOVED lines=16> */
.L_x_5730:
        /* <DEDUP_REMOVED lines=14> */
.L_x_5731:
[----:B------:R-:W-:Y:S05]  /*17f90*/  BRA `(.L_x_5732) ;  /* 0xffffffc400c87947 */ /* 0x000fea000383ffff */
.L_x_5649:
        /* <DEDUP_REMOVED lines=8> */
.L_x_5734:
[----:B------:R-:W-:Y:S05]  /*18020*/  BSYNC B0 ;  /* 0x0000000000007941 */ /* 0x000fea0003800000 */
.L_x_5733:
[----:B------:R-:W-:Y:S01]  /*18030*/  IMAD.MOV.U32 R13, RZ, RZ, R16 ;  /* 0x000000ffff0d7224 */ /* 0x000fe200078e0010 */
[----:B------:R-:W-:Y:S01]  /*18040*/  MOV R12, 0x1 ;  /* 0x00000001000c7802 */ /* 0x000fe20000000f00 */
[----:B------:R-:W-:Y:S02]  /*18050*/  IMAD.MOV.U32 R11, RZ, RZ, 0x1f ;  /* 0x0000001fff0b7424 */ /* 0x000fe400078e00ff */
[----:B------:R-:W-:Y:S02]  /*18060*/  IMAD.MOV.U32 R15, RZ, RZ, -0x1 ;  /* 0xffffffffff0f7424 */ /* 0x000fe400078e00ff */
[----:B------:R-:W-:Y:S02]  /*18070*/  IMAD.IADD R7, R19, 0x1, R8 ;  /* 0x0000000113077824 */ /* 0x000fe400078e0208 */
[----:B------:R-:W-:-:S07]  /*18080*/  IMAD.MOV.U32 R0, RZ, RZ, R14 ;  /* 0x000000ffff007224 */ /* 0x000fce00078e000e */
[----:B------:R-:W-:Y:S05]  /*18090*/  WARPSYNC.COLLECTIVE R15, `(.L_x_5735) ;  /* 0x000000000f087348 */ /* 0x000fea0003c00000 */
[----:B------:R0:W1:Y:S02]  /*180a0*/  SHFL.IDX P6, R14, R13, R12, R11 ;  /* 0x0000000c0d0e7389 */ /* 0x00006400000c000b */
[----:B01----:R-:W-:Y:S01]  /*180b0*/  ENDCOLLECTIVE ;  /* 0x000000000000791b */ /* 0x003fe20003800000 */
.L_x_5735:
        /* <DEDUP_REMOVED lines=18> */
.L_x_5736:
[----:B------:R-:W-:Y:S01]  /*181e0*/  IMAD.MOV.U32 R12, RZ, RZ, 0x2 ;  /* 0x00000002ff0c7424 */ /* 0x000fe200078e00ff */
[----:B------:R-:W-:-:S05]  /*181f0*/  SEL R4, R14, RZ, P1 ;  /* 0x000000ff0e047207 */ /* 0x000fca0000800000 */
[----:B------:R-:W-:-:S04]  /*18200*/  IMAD.IADD R4, R17, 0x1, R4 ;  /* 0x0000000111047824 */ /* 0x000fc800078e0204 */
[----:B------:R-:W-:-:S07]  /*18210*/  IMAD.MOV.U32 R13, RZ, RZ, R4 ;  /* 0x000000ffff0d7224 */ /* 0x000fce00078e0004 */
[----:B------:R-:W-:Y:S05]  /*18220*/  WARPSYNC.COLLECTIVE R15, `(.L_x_5737) ;  /* 0x000000000f087348 */ /* 0x000fea0003c00000 */
[----:B------:R0:W1:Y:S02]  /*18230*/  SHFL.UP P6, R14, R13, R12, R11 ;  /* 0x0400000c0d0e7389 */ /* 0x00006400000c000b */
[----:B01----:R-:W-:Y:S01]  /*18240*/  ENDCOLLECTIVE ;  /* 0x000000000000791b */ /* 0x003fe20003800000 */
.L_x_5737:
[----:B------:R-:W-:Y:S01]  /*18250*/  IMAD.MOV.U32 R12, RZ, RZ, 0x4 ;  /* 0x00000004ff0c7424 */ /* 0x000fe200078e00ff */
[----:B------:R-:W-:-:S05]  /*18260*/  SEL R3, R14, RZ, P2 ;  /* 0x000000ff0e037207 */ /* 0x000fca0001000000 */
[----:B------:R-:W-:-:S04]  /*18270*/  IMAD.IADD R6, R4, 0x1, R3 ;  /* 0x0000000104067824 */ /* 0x000fc800078e0203 */
[----:B------:R-:W-:-:S07]  /*18280*/  IMAD.MOV.U32 R13, RZ, RZ, R6 ;  /* 0x000000ffff0d7224 */ /* 0x000fce00078e0006 */
[----:B------:R-:W-:Y:S05]  /*18290*/  WARPSYNC.COLLECTIVE R15, `(.L_x_5738) ;  /* 0x000000000f087348 */ /* 0x000fea0003c00000 */
[----:B------:R0:W1:Y:S02]  /*182a0*/  SHFL.UP P6, R14, R13, R12, R11 ;  /* 0x0400000c0d0e7389 */ /* 0x00006400000c000b */
[----:B01----:R-:W-:Y:S01]  /*182b0*/  ENDCOLLECTIVE ;  /* 0x000000000000791b */ /* 0x003fe20003800000 */
.L_x_5738:
[----:B------:R-:W-:Y:S01]  /*182c0*/  IMAD.MOV.U32 R12, RZ, RZ, 0x8 ;  /* 0x00000008ff0c7424 */ /* 0x000fe200078e00ff */
[----:B------:R-:W-:-:S05]  /*182d0*/  SEL R3, R14, RZ, P3 ;  /* 0x000000ff0e037207 */ /* 0x000fca0001800000 */
[----:B------:R-:W-:-:S04]  /*182e0*/  IMAD.IADD R2, R6, 0x1, R3 ;  /* 0x0000000106027824 */ /* 0x000fc800078e0203 */
[----:B------:R-:W-:-:S07]  /*182f0*/  IMAD.MOV.U32 R13, RZ, RZ, R2 ;  /* 0x000000ffff0d7224 */ /* 0x000fce00078e0002 */
[----:B------:R-:W-:Y:S05]  /*18300*/  WARPSYNC.COLLECTIVE R15, `(.L_x_5739) ;  /* 0x000000000f087348 */ /* 0x000fea0003c00000 */
[----:B------:R0:W1:Y:S02]  /*18310*/  SHFL.UP P6, R14, R13, R12, R11 ;  /* 0x0400000c0d0e7389 */ /* 0x00006400000c000b */
[----:B01----:R-:W-:Y:S01]  /*18320*/  ENDCOLLECTIVE ;  /* 0x000000000000791b */ /* 0x003fe20003800000 */
.L_x_5739:
[----:B------:R-:W-:Y:S01]  /*18330*/  IMAD.MOV.U32 R12, RZ, RZ, 0x10 ;  /* 0x00000010ff0c7424 */ /* 0x000fe200078e00ff */
[----:B------:R-:W-:-:S05]  /*18340*/  SEL R3, R14, RZ, P4 ;  /* 0x000000ff0e037207 */ /* 0x000fca0002000000 */
[----:B------:R-:W-:-:S04]  /*18350*/  IMAD.IADD R3, R2, 0x1, R3 ;  /* 0x0000000102037824 */ /* 0x000fc800078e0203 */
[----:B------:R-:W-:-:S07]  /*18360*/  IMAD.MOV.U32 R13, RZ, RZ, R3 ;  /* 0x000000ffff0d7224 */ /* 0x000fce00078e0003 */
[----:B------:R-:W-:Y:S05]  /*18370*/  WARPSYNC.COLLECTIVE R15, `(.L_x_5740) ;  /* 0x000000000f087348 */ /* 0x000fea0003c00000 */
[----:B------:R0:W1:Y:S02]  /*18380*/  SHFL.UP P6, R14, R13, R12, R11 ;  /* 0x0400000c0d0e7389 */ /* 0x00006400000c000b */
[----:B01----:R-:W-:Y:S01]  /*18390*/  ENDCOLLECTIVE ;  /* 0x000000000000791b */ /* 0x003fe20003800000 */
.L_x_5740:
        /* <DEDUP_REMOVED lines=8> */
.L_x_5741:
[----:B------:R-:W-:Y:S05]  /*18420*/  BRA `(.L_x_5742) ;  /* 0xffffffc8005c7947 */ /* 0x000fea000383ffff */
.L_x_5654:
        /* <DEDUP_REMOVED lines=8> */
.L_x_5744:
[----:B------:R-:W-:Y:S05]  /*184b0*/  BSYNC B0 ;  /* 0x0000000000007941 */ /* 0x000fea0003800000 */
.L_x_5743:
[----:B------:R-:W-:Y:S01]  /*184c0*/  SEL R14, R14, RZ, P1 ;  /* 0x000000ff0e0e7207 */ /* 0x000fe20000800000 */
[----:B------:R-:W-:Y:S01]  /*184d0*/  IMAD.MOV.U32 R12, RZ, RZ, 0x2 ;  /* 0x00000002ff0c7424 */ /* 0x000fe200078e00ff */
[----:B------:R-:W-:Y:S01]  /*184e0*/  MOV R11, RZ ;  /* 0x000000ff000b7202 */ /* 0x000fe20000000f00 */
[----:B------:R-:W-:Y:S02]  /*184f0*/  IMAD.MOV.U32 R15, RZ, RZ, -0x1 ;  /* 0xffffffffff0f7424 */ /* 0x000fe400078e00ff */
[----:B------:R-:W-:-:S07]  /*18500*/  IMAD.IADD R13, R17, 0x1, R14 ;  /* 0x00000001110d7824 */ /* 0x000fce00078e020e */
[----:B------:R-:W-:Y:S05]  /*18510*/  WARPSYNC.COLLECTIVE R15, `(.L_x_5745) ;  /* 0x000000000f087348 */ /* 0x000fea0003c00000 */
[----:B------:R0:W1:Y:S02]  /*18520*/  SHFL.UP P6, R14, R13, R12, R11 ;  /* 0x0400000c0d0e7389 */ /* 0x00006400000c000b */
[----:B01----:R-:W-:Y:S01]  /*18530*/  ENDCOLLECTIVE ;  /* 0x000000000000791b */ /* 0x003fe20003800000 */
.L_x_5745:
[----:B------:R-:W-:Y:S01]  /*18540*/  IMAD.MOV.U32 R12, RZ, RZ, 0x4 ;  /* 0x00000004ff0c7424 */ /* 0x000fe200078e00ff */
[----:B------:R-:W-:-:S05]  /*18550*/  SEL R2, R14, RZ, P2 ;  /* 0x000000ff0e027207 */ /* 0x000fca0001000000 */
[----:B------:R-:W-:-:S04]  /*18560*/  IMAD.IADD R2, R13, 0x1, R2 ;  /* 0x000000010d027824 */ /* 0x000fc800078e0202 */
[----:B------:R-:W-:-:S07]  /*18570*/  IMAD.MOV.U32 R13, RZ, RZ, R2 ;  /* 0x000000ffff0d7224 */ /* 0x000fce00078e0002 */
[----:B------:R-:W-:Y:S05]  /*18580*/  WARPSYNC.COLLECTIVE R15, `(.L_x_5746) ;  /* 0x000000000f087348 */ /* 0x000fea0003c00000 */
[----:B------:R0:W1:Y:S02]  /*18590*/  SHFL.UP P6, R14, R13, R12, R11 ;  /* 0x0400000c0d0e7389 */ /* 0x00006400000c000b */
[----:B01----:R-:W-:Y:S01]  /*185a0*/  ENDCOLLECTIVE ;  /* 0x000000000000791b */ /* 0x003fe20003800000 */
.L_x_5746:
[----:B------:R-:W-:Y:S01]  /*185b0*/  IMAD.MOV.U32 R12, RZ, RZ, 0x8 ;  /* 0x00000008ff0c7424 */ /* 0x000fe200078e00ff */
[----:B------:R-:W-:-:S05]  /*185c0*/  SEL R3, R14, RZ, P3 ;  /* 0x000000ff0e037207 */ /* 0x000fca0001800000 */
[----:B------:R-:W-:-:S04]  /*185d0*/  IMAD.IADD R3, R2, 0x1, R3 ;  /* 0x0000000102037824 */ /* 0x000fc800078e0203 */
[----:B------:R-:W-:-:S07]  /*185e0*/  IMAD.MOV.U32 R13, RZ, RZ, R3 ;  /* 0x000000ffff0d7224 */ /* 0x000fce00078e0003 */
[----:B------:R-:W-:Y:S05]  /*185f0*/  WARPSYNC.COLLECTIVE R15, `(.L_x_5747) ;  /* 0x000000000f087348 */ /* 0x000fea0003c00000 */
[----:B------:R0:W1:Y:S02]  /*18600*/  SHFL.UP P6, R14, R13, R12, R11 ;  /* 0x0400000c0d0e7389 */ /* 0x00006400000c000b */
[----:B01----:R-:W-:Y:S01]  /*18610*/  ENDCOLLECTIVE ;  /* 0x000000000000791b */ /* 0x003fe20003800000 */
.L_x_5747:
[----:B------:R-:W-:Y:S01]  /*18620*/  IMAD.MOV.U32 R12, RZ, RZ, 0x10 ;  /* 0x00000010ff0c7424 */ /* 0x000fe200078e00ff */
[----:B------:R-:W-:-:S05]  /*18630*/  SEL R4, R14, RZ, P4 ;  /* 0x000000ff0e047207 */ /* 0x000fca0002000000 */
[----:B------:R-:W-:-:S04]  /*18640*/  IMAD.IADD R4, R3, 0x1, R4 ;  /* 0x0000000103047824 */ /* 0x000fc800078e0204 */
[----:B------:R-:W-:-:S07]  /*18650*/  IMAD.MOV.U32 R13, RZ, RZ, R4 ;  /* 0x000000ffff0d7224 */ /* 0x000fce00078e0004 */
[----:B------:R-:W-:Y:S05]  /*18660*/  WARPSYNC.COLLECTIVE R15, `(.L_x_5748) ;  /* 0x000000000f087348 */ /* 0x000fea0003c00000 */
[----:B------:R0:W1:Y:S02]  /*18670*/  SHFL.UP P6, R14, R13, R12, R11 ;  /* 0x0400000c0d0e7389 */ /* 0x00006400000c000b */
[----:B01----:R-:W-:Y:S01]  /*18680*/  ENDCOLLECTIVE ;  /* 0x000000000000791b */ /* 0x003fe20003800000 */
.L_x_5748:
        /* <DEDUP_REMOVED lines=8> */
.L_x_5749:
[----:B------:R-:W-:Y:S05]  /*18710*/  BRA `(.L_x_5750) ;  /* 0xffffffc8003c7947 */ /* 0x000fea000383ffff */
.L_x_5656:
[----:B------:R-:W-:Y:S01]  /*18720*/  BSSY B0, `(.L_x_5751) ;  /* 0x0000006000007945 */ /* 0x000fe20003800000 */
[----:B------:R-:W-:Y:S01]  /*18730*/  PLOP3.LUT P6, PT, P6, PT, PT, 0x8, 0x0 ;  /* 0x000000000000781c */ /* 0x000fe200037ce170 */
[----:B------:R-:W-:-:S12]  /*18740*/  IMAD.MOV.U32 R15, RZ, RZ, -0x1 ;  /* 0xffffffffff0f7424 */ /* 0x000fd800078e00ff */
[----:B01----:R-:W-:Y:S05]  /*18750*/  WARPSYNC.COLLECTIVE R15, `(.L_x_5752) ;  /* 0x000000000f087348 */ /* 0x003fea0003c00000 */
[----:B------:R-:W-:Y:S01]  /*18760*/  VOTE.ANY R14, PT, P6 ;  /* 0x00000000000e7806 */ /* 0x000fe200030e0100 */
[----:B01----:R-:W-:Y:S06]  /*18770*/  ENDCOLLECTIVE ;  /* 0x000000000000791b */ /* 0x003fec0003800000 */
.L_x_5752:
[----:B------:R-:W-:Y:S05]  /*18780*/  BSYNC B0 ;  /* 0x0000000000007941 */ /* 0x000fea0003800000 */
.L_x_5751:
        /* <DEDUP_REMOVED lines=9> */
.L_x_5753:
[----:B------:R-:W-:Y:S01]  /*18820*/  IMAD.MOV.U32 R17, RZ, RZ, R14 ;  /* 0x000000ffff117224 */ /* 0x000fe200078e000e */
[----:B------:R-:W-:Y:S06]  /*18830*/  BRA `(.L_x_5754) ;  /* 0xffffffc8002c7947 */ /* 0x000fec000383ffff */
.L_x_5658:
[----:B------:R-:W-:Y:S01]  /*18840*/  BSSY B0, `(.L_x_5755) ;  /* 0x0000007000007945 */ /* 0x000fe20003800000 */
[----:B------:R-:W-:Y:S02]  /*18850*/  IMAD.MOV.U32 R13, RZ, RZ, R2 ;  /* 0x000000ffff0d7224 */ /* 0x000fe400078e0002 */
[----:B------:R-:W-:Y:S02]  /*18860*/  IMAD.MOV.U32 R11, RZ, RZ, 0x1f ;  /* 0x0000001fff0b7424 */ /* 0x000fe400078e00ff */
[----:B------:R-:W-:-:S07]  /*18870*/  IMAD.MOV.U32 R15, RZ, RZ, -0x1 ;  /* 0xffffffffff0f7424 */ /* 0x000fce00078e00ff */
[----:B0123--:R-:W-:Y:S05]  /*18880*/  WARPSYNC.COLLECTIVE R15, `(.L_x_5756) ;  /* 0x000000000f087348 */ /* 0x00ffea0003c00000 */
[----:B------:R4:W0:Y:S02]  /*18890*/  SHFL.IDX P6, R14, R13, R12, R11 ;  /* 0x0000000c0d0e7389 */ /* 0x00082400000c000b */
[----:B01234-:R-:W-:Y:S01]  /*188a0*/  ENDCOLLECTIVE ;  /* 0x000000000000791b */ /* 0x01ffe20003800000 */
.L_x_5756:
[----:B------:R-:W-:Y:S05]  /*188b0*/  BSYNC B0 ;  /* 0x0000000000007941 */ /* 0x000fea0003800000 */
.L_x_5755:
[----:B------:R-:W-:Y:S05]  /*188c0*/  BRA `(.L_x_5657) ;  /* 0xffffffc800247947 */ /* 0x000fea000383ffff */
.L_x_5662:
[----:B0-----:R0:W1:Y:S02]  /*188d0*/  SYNCS.PHASECHK.TRANS64.TRYWAIT P0, [R5+URZ+0x28c20], R0 ;  /* 0x028c2000050075a7 */ /* 0x001064000800017f */
[----:B-1----:R-:W-:Y:S05]  /*188e0*/  @!P0 NANOSLEEP.SYNCS 0x989680 ;  /* 0x009896800000895d */ /* 0x002fea0003900000 */
[----:B------:R-:W1:Y:S02]  /*188f0*/  @!P0 SYNCS.PHASECHK.TRANS64 P0, [R5+URZ+0x28c20], R0 ;  /* 0x028c2000050085a7 */ /* 0x000e64000800007f */
[----:B-1----:R-:W-:Y:S05]  /*18900*/  @!P0 BRA `(.L_x_5662) ;  /* 0xfffffffc00f08947 */ /* 0x002fea000383ffff */
[----:B------:R-:W-:Y:S05]  /*18910*/  BRA `(.L_x_5757) ;  /* 0xffffffcc009c7947 */ /* 0x000fea000383ffff */
.L_x_5663:
        /* <DEDUP_REMOVED lines=11> */
.L_x_5759:
[----:B------:R-:W-:Y:S05]  /*189d0*/  BSYNC B0 ;  /* 0x0000000000007941 */ /* 0x000fea0003800000 */
.L_x_5758:
[----:B------:R-:W-:Y:S05]  /*189e0*/  BRA `(.L_x_5760) ;  /* 0xffffffcc00847947 */ /* 0x000fea000383ffff */
.L_x_5666:
[----:B------:R-:W-:Y:S01]  /*189f0*/  BSSY B1, `(.L_x_5761) ;  /* 0x0000006000017945 */ /* 0x000fe20003800000 */
[----:B------:R-:W-:-:S07]  /*18a00*/  IMAD.MOV.U32 R15, RZ, RZ, -0x1 ;  /* 0xffffffffff0f7424 */ /* 0x000fce00078e00ff */
[----:B0-234-:R-:W-:Y:S05]  /*18a10*/  WARPSYNC.COLLECTIVE R15, `(.L_x_5762) ;  /* 0x000000000f0c7348 */ /* 0x01dfea0003c00000 */
[----:B------:R-:W-:Y:S02]  /*18a20*/  ELECT P6, UR62, PT ;  /* 0x00000000003e782f */ /* 0x000fe400038c0000 */
[----:B------:R-:W-:Y:S01]  /*18a30*/  MOV R14, UR62 ;  /* 0x0000003e000e7c02 */ /* 0x000fe20008000f00 */
[----:B0-234-:R-:W-:Y:S10]  /*18a40*/  ENDCOLLECTIVE ;  /* 0x000000000000791b */ /* 0x01dff40003800000 */
.L_x_5762:
[----:B------:R-:W-:Y:S05]  /*18a50*/  BSYNC B1 ;  /* 0x0000000000017941 */ /* 0x000fea0003800000 */
.L_x_5761:
[----:B------:R-:W-:Y:S05]  /*18a60*/  BRA `(.L_x_5763) ;  /* 0xffffffcc007c7947 */ /* 0x000fea000383ffff */
.L_x_5668:
[----:B0-----:R0:W1:Y:S02]  /*18a70*/  SYNCS.PHASECHK.TRANS64.TRYWAIT P1, [R3+URZ+0x28c40], R2 ;  /* 0x028c4002030075a7 */ /* 0x001064000802017f */
[----:B-1----:R-:W-:Y:S05]  /*18a80*/  @!P1 NANOSLEEP.SYNCS 0x989680 ;  /* 0x009896800000995d */ /* 0x002fea0003900000 */
[----:B------:R-:W1:Y:S02]  /*18a90*/  @!P1 SYNCS.PHASECHK.TRANS64 P1, [R3+URZ+0x28c40], R2 ;  /* 0x028c4002030095a7 */ /* 0x000e64000802007f */
[----:B-1----:R-:W-:Y:S05]  /*18aa0*/  @!P1 BRA `(.L_x_5668) ;  /* 0xfffffffc00f09947 */ /* 0x002fea000383ffff */
[----:B------:R-:W-:Y:S05]  /*18ab0*/  BRA `(.L_x_5764) ;  /* 0xffffffcc009c7947 */ /* 0x000fea000383ffff */
.L_x_5670:
[----:B-1----:R1:W0:Y:S02]  /*18ac0*/  SYNCS.PHASECHK.TRANS64.TRYWAIT P1, [R5+URZ+0x28c40], R0 ;  /* 0x028c4000050075a7 */ /* 0x002224000802017f */
[----:B0-----:R-:W-:Y:S05]  /*18ad0*/  @!P1 NANOSLEEP.SYNCS 0x989680 ;  /* 0x009896800000995d */ /* 0x001fea0003900000 */
[----:B------:R-:W0:Y:S02]  /*18ae0*/  @!P1 SYNCS.PHASECHK.TRANS64 P1, [R5+URZ+0x28c40], R0 ;  /* 0x028c4000050095a7 */ /* 0x000e24000802007f */
[----:B0-----:R-:W-:Y:S05]  /*18af0*/  @!P1 BRA `(.L_x_5670) ;  /* 0xfffffffc00f09947 */ /* 0x001fea000383ffff */
[----:B------:R-:W-:Y:S05]  /*18b00*/  BRA `(.L_x_5765) ;  /* 0xffffffcc00a87947 */ /* 0x000fea000383ffff */
.L_x_5672:
[----:B------:R0:W0:Y:S02]  /*18b10*/  SYNCS.PHASECHK.TRANS64.TRYWAIT P1, [R3+URZ+0x28c60], R2 ;  /* 0x028c6002030075a7 */ /* 0x000024000802017f */
[----:B0-----:R-:W-:Y:S05]  /*18b20*/  @!P1 NANOSLEEP.SYNCS 0x989680 ;  /* 0x009896800000995d */ /* 0x001fea0003900000 */
[----:B------:R-:W0:Y:S02]  /*18b30*/  @!P1 SYNCS.PHASECHK.TRANS64 P1, [R3+URZ+0x28c60], R2 ;  /* 0x028c6002030095a7 */ /* 0x000e24000802007f */
[----:B0-----:R-:W-:Y:S05]  /*18b40*/  @!P1 BRA `(.L_x_5672) ;  /* 0xfffffffc00f09947 */ /* 0x001fea000383ffff */
[----:B------:R-:W-:Y:S05]  /*18b50*/  BRA `(.L_x_5766) ;  /* 0xffffffcc00a47947 */ /* 0x000fea000383ffff */
.L_x_5767:
        /* <DEDUP_REMOVED lines=10> */
.L_x_15539:


//--------------------- .text._ZN7cutlass13device_kernelIN5flash11enable_sm90INS1_16FlashAttnFwdSm90INS1_25CollectiveMainloopFwdSm90ILi2EN4cute5tupleIJNS5_1CILi1EEES8_S8_EEENS6_IJNS7_ILi64EEESA_SA_EEELi512ENS_6half_tEfNS_4arch4Sm90ELb0ELb1ELb0ELb1ELb1ELb1ELb0ELb0ELb0ELb1ELb0ELb0EEENS1_21CollectiveEpilogueFwdINS6_IJSA_NS7_ILi512EEESA_EEES9_SC_SE_Li256ELb1ELb1ELb0ELb0EEENS1_36VarlenDynamicPersistentTileSchedulerILi64ELi64ELi256ELi128ELb0ELb1ELb1ELb1ELb0ELb1EEEEEEEEEvNT_6ParamsE --------------------------
	.section	.text._ZN7cutlass13device_kernelIN5flash11enable_sm90INS1_16FlashAttnFwdSm90INS1_25CollectiveMainloopFwdSm90ILi2EN4cute5tupleIJNS5_1CILi1EEES8_S8_EEENS6_IJNS7_ILi64EEESA_SA_EEELi512ENS_6half_tEfNS_4arch4Sm90ELb0ELb1ELb0ELb1ELb1ELb1ELb0ELb0ELb0ELb1ELb0ELb0EEENS1_21CollectiveEpilogueFwdINS6_IJSA_NS7_ILi512EEESA_EEES9_SC_SE_Li256ELb1ELb1ELb0ELb0EEENS1_36VarlenDynamicPersistentTileSchedulerILi64ELi64ELi256ELi128ELb0ELb1ELb1ELb1ELb0ELb1EEEEEEEEEvNT_6ParamsE,"ax",@progbits
	.align	128
.text._ZN7cutlass13device_kernelIN5flash11enable_sm90INS1_16FlashAttnFwdSm90INS1_25CollectiveMainloopFwdSm90ILi2EN4cute5tupleIJNS5_1CILi1EEES8_S8_EEENS6_IJNS7_ILi64EEESA_SA_EEELi512ENS_6half_tEfNS_4arch4Sm90ELb0ELb1ELb0ELb1ELb1ELb1ELb0ELb0ELb0ELb1ELb0ELb0EEENS1_21CollectiveEpilogueFwdINS6_IJSA_NS7_ILi512EEESA_EEES9_SC_SE_Li256ELb1ELb1ELb0ELb0EEENS1_36VarlenDynamicPersistentTileSchedulerILi64ELi64ELi256ELi128ELb0ELb1ELb1ELb1ELb0ELb1EEEEEEEEEvNT_6ParamsE:
        .type           _ZN7cutlass13device_kernelIN5flash11enable_sm90INS1_16FlashAttnFwdSm90INS1_25CollectiveMainloopFwdSm90ILi2EN4cute5tupleIJNS5_1CILi1EEES8_S8_EEENS6_IJNS7_ILi64EEESA_SA_EEELi512ENS_6half_tEfNS_4arch4Sm90ELb0ELb1ELb0ELb1ELb1ELb1ELb0ELb0ELb0ELb1ELb0ELb0EEENS1_21CollectiveEpilogueFwdINS6_IJSA_NS7_ILi512EEESA_EEES9_SC_SE_Li256ELb1ELb1ELb0ELb0EEENS1_36VarlenDynamicPersistentTileSchedulerILi64ELi64ELi256ELi128ELb0ELb1ELb1ELb1ELb0ELb1EEEEEEEEEvNT_6ParamsE,@function
        .size           _ZN7cutlass13device_kernelIN5flash11enable_sm90INS1_16FlashAttnFwdSm90INS1_25CollectiveMainloopFwdSm90ILi2EN4cute5tupleIJNS5_1CILi1EEES8_S8_EEENS6_IJNS7_ILi64EEESA_SA_EEELi512ENS_6half_tEfNS_4arch4Sm90ELb0ELb1ELb0ELb1ELb1ELb1ELb0ELb0ELb0ELb1ELb0ELb0EEENS1_21CollectiveEpilogueFwdINS6_IJSA_NS7_ILi512EEESA_EEES9_SC_SE_Li256ELb1ELb1ELb0ELb0EEENS1_36VarlenDynamicPersistentTileSchedulerILi64ELi64ELi256ELi128ELb0ELb1ELb1ELb1ELb0ELb1EEEEEEEEEvNT_6ParamsE,(.L_x_15540 - _ZN7cutlass13device_kernelIN5flash11enable_sm90INS1_16FlashAttnFwdSm90INS1_25CollectiveMainloopFwdSm90ILi2EN4cute5tupleIJNS5_1CILi1EEES8_S8_EEENS6_IJNS7_ILi64EEESA_SA_EEELi512ENS_6half_tEfNS_4arch4Sm90ELb0ELb1ELb0ELb1ELb1ELb1ELb0ELb0ELb0ELb1ELb0ELb0EEENS1_21CollectiveEpilogueFwdINS6_IJSA_NS7_ILi512EEESA_EEES9_SC_SE_Li256ELb1ELb1ELb0ELb0EEENS1_36VarlenDynamicPersistentTileSchedulerILi64ELi64ELi256ELi128ELb0ELb1ELb1ELb1ELb0ELb1EEEEEEEEEvNT_6ParamsE)
        .other          _ZN7cutlass13device_kernelIN5flash11enable_sm90INS1_16FlashAttnFwdSm90INS1_25CollectiveMainloopFwdSm90ILi2EN4cute5tupleIJNS5_1CILi1EEES8_S8_EEENS6_IJNS7_ILi64EEESA_SA_EEELi512ENS_6half_tEfNS_4arch4Sm90ELb0ELb1ELb0ELb1ELb1ELb1ELb0ELb0ELb0ELb1ELb0ELb0EEENS1_21CollectiveEpilogueFwdINS6_IJSA_NS7_ILi512EEESA_EEES9_SC_SE_Li256ELb1ELb1ELb0ELb0EEENS1_36VarlenDynamicPersistentTileSchedulerILi64ELi64ELi256ELi128ELb0ELb1ELb1ELb1ELb0ELb1EEEEEEEEEvNT_6ParamsE,@"STO_CUDA_ENTRY STV_DEFAULT"
_ZN7cutlass13device_kernelIN5flash11enable_sm90INS1_16FlashAttnFwdSm90INS1_25CollectiveMainloopFwdSm90ILi2EN4cute5tupleIJNS5_1CILi1EEES8_S8_EEENS6_IJNS7_ILi64EEESA_SA_EEELi512ENS_6half_tEfNS_4arch4Sm90ELb0ELb1ELb0ELb1ELb1ELb1ELb0ELb0ELb0ELb1ELb0ELb0EEENS1_21CollectiveEpilogueFwdINS6_IJSA_NS7_ILi512EEESA_EEES9_SC_SE_Li256ELb1ELb1ELb0ELb0EEENS1_36VarlenDynamicPersistentTileSchedulerILi64ELi64ELi256ELi128ELb0ELb1ELb1ELb1ELb0ELb1EEEEEEEEEvNT_6ParamsE:
        /* <DEDUP_REMOVED lines=18> */
.L_x_5769:
[----:B------:R-:W-:Y:S05]  /*0120*/  BSYNC B0 ;  /* 0x0000000000007941 */ /* 0x000fea0003800000 */
.L_x_5768:
        /* <DEDUP_REMOVED lines=35> */
[----:B------:R3:W0:Y:S02]  /*0360*/  SYNCS.EXCH.64 URZ, [UR6+0x28c48], UR4 ;  /* 0x028c4804063f75b2 */ /* 0x0006240008000100 */
[----:B---3--:R-:W-:Y:S01]  /*0370*/  NOP ;  /* 0x0000000000007918 */ /* 0x008fe20000000000 */
.L_x_5770:
        /* <DEDUP_REMOVED lines=22> */
.L_x_5771:
        /* <DEDUP_REMOVED lines=18> */
.L_x_5772:
        /* <DEDUP_REMOVED lines=22> */
.L_x_5773:
        /* <DEDUP_REMOVED lines=22> */
.L_x_5774:
[----:B------:R-:W-:Y:S01]  /*08c0*/  PLOP3.LUT P0, PT, PT, PT, UP0, 0x80, 0x0 ;  /* 0x000000000000781c */ /* 0x000fe20003f0f008 */
[----:B------:R-:W-:Y:S01]  /*08d0*/  UMOV UR36, 0x1 ;  /* 0x0000000100247882 */ /* 0x000fe20000000000 */
[----:B------:R-:W-:Y:S01]  /*08e0*/  NOP ;  /* 0x0000000000007918 */ /* 0x000fe20000000000 */
[----:B------:R-:W-:Y:S01]  /*08f0*/  USEL UR36, UR36, 0x2, !UP0 ;  /* 0x0000000224247887 */ /* 0x000fe2000c000000 */
[----:B------:R-:W-:Y:S01]  /*0900*/  BSSY B9, `(.L_x_5775) ;  /* 0x0001e8e000097945 */ /* 0x000fe20003800000 */
[----:B------:R-:W-:Y:S01]  /*0910*/  ULDC.64 UR42, c[0x0][0x208] ;  /* 0x00008200002a7ab9 */ /* 0x000fe20000000a00 */
[----:B012-4-:R-:W-:Y:S07]  /*0920*/  BAR.SYNC.DEFER_BLOCKING 0x0 ;  /* 0x0000000000007b1d */ /* 0x017fee0000010000 */
[----:B------:R-:W-:Y:S05]  /*0930*/  @!P0 BRA `(.L_x_5776) ;  /* 0x0000016c00188947 */ /* 0x000fea0003800000 */
.L_x_5777:
[----:B------:R-:W-:-:S08]  /*0940*/  NOP ;  /* 0x0000000000007918 */ /* 0x000fd00000000000 */
[----:B------:R-:W0:Y:S02]  /*0950*/  USETMAXREG.TRY_ALLOC.CTAPOOL UP0, 0xe8 ;  /* 0x000000e8000079c8 */ /* 0x000e240008000600 */
[----:B0-----:R-:W-:-:S13]  /*0960*/  PLOP3.LUT P0, PT, PT, PT, UP0, 0x80, 0x0 ;  /* 0x000000000000781c */ /* 0x001fda0003f0f008 */
[----:B------:R-:W-:Y:S05]  /*0970*/  @!P0 BRA `(.L_x_5777) ;  /* 0xfffffffc00f08947 */ /* 0x000fea000383ffff */
[----:B------:R-:W-:Y:S01]  /*0980*/  ISETP.NE.AND P0, PT, R3, 0x1, PT ;  /* 0x000000010300780c */ /* 0x000fe20003f05270 */
[----:B------:R-:W0:Y:S01]  /*0990*/  S2UR UR4, SR_CgaCtaId ;  /* 0x00000000000479c3 */ /* 0x000e220000008800 */
        /* <DEDUP_REMOVED lines=13> */
[----:B------:R-:W-:Y:S01]  /*0a70*/  CS2R R192, SRZ ;  /* 0x0000000000c07805 */ /* 0x000fe2000001ff00 */
[----:B------:R-:W-:Y:S01]  /*0a80*/  IMAD.MOV.U32 R204, RZ, RZ, 0x20 ;  /* 0x00000020ffcc7424 */ /* 0x000fe200078e00ff */
[----:B------:R-:W-:Y:S02]  /*0a90*/  ULOP3.LUT UR37, UR36, 0x1, URZ, 0xfc, !UPT ;  /* 0x0000000124257892 */ /* 0x000fe4000f8efc3f */
[----:B------:R-:W-:-:S04]  /*0aa0*/  SHF.R.S32.HI R0, RZ, 0x1f, R16 ;  /* 0x0000001fff007819 */ /* 0x000fc80000011410 */
[CC--:B------:R-:W-:Y:S02]  /*0ab0*/  LEA.HI R3, R0.reuse, R16.reuse, RZ, 0x4 ;  /* 0x0000001000037211 */ /* 0x0c0fe400078f20ff */
[CC--:B------:R-:W-:Y:S02]  /*0ac0*/  LEA.HI R7, R0.reuse, R16.reuse, RZ, 0x7 ;  /* 0x0000001000077211 */ /* 0x0c0fe400078f38ff */
[----:B------:R-:W-:Y:S02]  /*0ad0*/  LOP3.LUT R4, R3, 0xfffffff0, RZ, 0xc0, !PT ;  /* 0xfffffff003047812 */ /* 0x000fe400078ec0ff */
[----:B------:R-:W-:Y:S02]  /*0ae0*/  LOP3.LUT R6, R7, 0xffffff80, RZ, 0xc0, !PT ;  /* 0xffffff8007067812 */ /* 0x000fe400078ec0ff */
[----:B------:R-:W-:Y:S01]  /*0af0*/  LEA.HI R5, R0, R16, RZ, 0x5 ;  /* 0x0000001000057211 */ /* 0x000fe200078f28ff */
[C---:B------:R-:W-:Y:S01]  /*0b00*/  IMAD.IADD R4, R16.reuse, 0x1, -R4 ;  /* 0x0000000110047824 */ /* 0x040fe200078e0a04 */
[----:B------:R-:W-:Y:S01]  /*0b10*/  SHF.R.S32.HI R20, RZ, 0x7, R7 ;  /* 0x00000007ff147819 */ /* 0x000fe20000011407 */
[----:B------:R-:W-:Y:S01]  /*0b20*/  IMAD.IADD R8, R16, 0x1, -R6 ;  /* 0x0000000110087824 */ /* 0x000fe200078e0a06 */
[----:B------:R-:W-:-:S02]  /*0b30*/  SHF.R.S32.HI R18, RZ, 0x5, R5 ;  /* 0x00000005ff127819 */ /* 0x000fc40000011405 */
[--C-:B------:R-:W-:Y:S01]  /*0b40*/  SHF.R.S32.HI R11, RZ, 0x1f, R4.reuse ;  /* 0x0000001fff0b7819 */ /* 0x100fe20000011404 */
[----:B------:R-:W-:Y:S01]  /*0b50*/  IMAD R14, R20, 0x100, R4 ;  /* 0x00000100140e7824 */ /* 0x000fe200078e0204 */
[----:B------:R-:W-:Y:S02]  /*0b60*/  SHF.R.S32.HI R5, RZ, 0x1f, R5 ;  /* 0x0000001fff057819 */ /* 0x000fe40000011405 */
[----:B------:R-:W-:Y:S02]  /*0b70*/  SHF.R.S32.HI R6, RZ, 0x4, R3 ;  /* 0x00000004ff067819 */ /* 0x000fe40000011403 */
[----:B------:R-:W-:Y:S02]  /*0b80*/  LEA.HI R13, R11, R4, RZ, 0x3 ;  /* 0x000000040b0d7211 */ /* 0x000fe400078f18ff */
[----:B------:R-:W-:Y:S02]  /*0b90*/  LEA.HI R3, R3, R6, RZ, 0x1 ;  /* 0x0000000603037211 */ /* 0x000fe400078f08ff */
[----:B------:R-:W-:-:S02]  /*0ba0*/  LEA.HI R5, R5, R18, RZ, 0x2 ;  /* 0x0000001205057211 */ /* 0x000fc400078f10ff */
[C---:B------:R-:W-:Y:S01]  /*0bb0*/  LOP3.LUT R15, R13.reuse, 0xfffffff8, RZ, 0xc0, !PT ;  /* 0xfffffff80d0f7812 */ /* 0x040fe200078ec0ff */
[----:B------:R-:W-:Y:S01]  /*0bc0*/  IMAD.SHL.U32 R13, R13, 0x40, RZ ;  /* 0x000000400d0d7824 */ /* 0x000fe200078e00ff */
[----:B------:R-:W-:Y:S02]  /*0bd0*/  SHF.R.S32.HI R9, RZ, 0x1f, R8 ;  /* 0x0000001fff097819 */ /* 0x000fe40000011408 */
[----:B------:R-:W-:Y:S01]  /*0be0*/  LOP3.LUT R3, R3, 0x1ffffffe, RZ, 0xc0, !PT ;  /* 0x1ffffffe03037812 */ /* 0x000fe200078ec0ff */
[----:B------:R-:W-:Y:S01]  /*0bf0*/  IMAD.IADD R15, R4, 0x1, -R15 ;  /* 0x00000001040f7824 */ /* 0x000fe200078e0a0f */
[----:B------:R-:W-:Y:S02]  /*0c00*/  LOP3.LUT R5, R5, 0x3ffffc, RZ, 0xc0, !PT ;  /* 0x003ffffc05057812 */ /* 0x000fe400078ec0ff */
[CC--:B------:R-:W-:Y:S01]  /*0c10*/  LEA.HI R10, R9.reuse, R8.reuse, RZ, 0x2 ;  /* 0x00000008090a7211 */ /* 0x0c0fe200078f10ff */
[----:B------:R-:W-:Y:S01]  /*0c20*/  IMAD.IADD R3, R6, 0x1, -R3 ;  /* 0x0000000106037824 */ /* 0x000fe200078e0a03 */
[----:B------:R-:W-:Y:S01]  /*0c30*/  LEA.HI R9, R9, R8, RZ, 0x5 ;  /* 0x0000000809097211 */ /* 0x000fe200078f28ff */
[----:B------:R-:W-:Y:S01]  /*0c40*/  IMAD.IADD R5, R18, 0x1, -R5 ;  /* 0x0000000112057824 */ /* 0x000fe200078e0a05 */
[--C-:B------:R-:W-:Y:S01]  /*0c50*/  SHF.R.S32.HI R11, RZ, 0x2, R10.reuse ;  /* 0x00000002ff0b7819 */ /* 0x100fe2000001140a */
[----:B------:R-:W-:Y:S01]  /*0c60*/  IMAD.SHL.U32 R4, R15, 0x40, RZ ;  /* 0x000000400f047824 */ /* 0x000fe200078e00ff */
[----:B------:R-:W-:Y:S01]  /*0c70*/  SHF.R.S32.HI R12, RZ, 0x1f, R10 ;  /* 0x0000001fff0c7819 */ /* 0x000fe2000001140a */
[----:B------:R-:W-:Y:S01]  /*0c80*/  IMAD R14, R5, 0x10, R14 ;  /* 0x00000010050e7824 */ /* 0x000fe200078e020e */
[----:B------:R-:W-:Y:S01]  /*0c90*/  LOP3.LUT R13, R13, 0x7ffffe00, RZ, 0xc0, !PT ;  /* 0x7ffffe000d0d7812 */ /* 0x000fe200078ec0ff */
[----:B------:R-:W-:Y:S01]  /*0ca0*/  IMAD.SHL.U32 R3, R3, 0x8, RZ ;  /* 0x0000000803037824 */ /* 0x000fe200078e00ff */
[----:B------:R-:W-:-:S02]  /*0cb0*/  LOP3.LUT R4, R4, 0x1c0, RZ, 0xc0, !PT ;  /* 0x000001c004047812 */ /* 0x000fc400078ec0ff */
[----:B------:R-:W-:Y:S01]  /*0cc0*/  LEA.HI R12, R12, R11, RZ, 0x3 ;  /* 0x0000000b0c0c7211 */ /* 0x000fe200078f18ff */
[--C-:B------:R-:W-:Y:S01]  /*0cd0*/  IMAD.U32 R5, R14, 0x40, R3.reuse ;  /* 0x000000400e057824 */ /* 0x100fe200078e0003 */
[----:B------:R-:W-:Y:S02]  /*0ce0*/  LOP3.LUT R3, R4, 0x8, R3, 0xf8, !PT ;  /* 0x0000000804037812 */ /* 0x000fe400078ef803 */
[----:B------:R-:W-:Y:S02]  /*0cf0*/  LOP3.LUT R12, R12, 0xfffffff8, RZ, 0xc0, !PT ;  /* 0xfffffff80c0c7812 */ /* 0x000fe400078ec0ff */
[----:B------:R-:W-:Y:S01]  /*0d00*/  SHF.R.U32.HI R4, RZ, 0x3, R4 ;  /* 0x00000003ff047819 */ /* 0x000fe20000011604 */
[----:B------:R0:W-:Y:S01]  /*0d10*/  STL [R1+0x64], R5 ;  /* 0x0000640501007387 */ /* 0x0001e20000100800 */
[----:B------:R-:W-:Y:S01]  /*0d20*/  SHF.R.S32.HI R9, RZ, 0x5, R9 ;  /* 0x00000005ff097819 */ /* 0x000fe20000011409 */
[----:B------:R-:W-:Y:S01]  /*0d30*/  IMAD.IADD R12, R11, 0x1, -R12 ;  /* 0x000000010b0c7824 */ /* 0x000fe200078e0a0c */
[----:B------:R-:W-:Y:S01]  /*0d40*/  LOP3.LUT R4, R3, R4, RZ, 0x3c, !PT ;  /* 0x0000000403047212 */ /* 0x000fe200078e3cff */
[----:B------:R-:W-:Y:S01]  /*0d50*/  STL [R1+0x54], RZ ;  /* 0x000054ff01007387 */ /* 0x000fe20000100800 */
[----:B------:R-:W-:Y:S01]  /*0d60*/  LEA.HI R3, R0, R16, RZ, 0x3 ;  /* 0x0000001000037211 */ /* 0x000fe200078f18ff */
[----:B------:R-:W-:Y:S01]  /*0d70*/  IMAD R198, R9, 0x10, R12 ;  /* 0x0000001009c67824 */ /* 0x000fe200078e020c */
[----:B------:R-:W-:-:S02]  /*0d80*/  LEA R13, R18, R13, 0xa ;  /* 0x0000000d120d7211 */ /* 0x000fc400078e50ff */
[----:B------:R-:W-:Y:S02]  /*0d90*/  CS2R R18, SRZ ;  /* 0x0000000000127805 */ /* 0x000fe4000001ff00 */
[----:B------:R-:W-:Y:S02]  /*0da0*/  LEA.HI R0, R0, R16, RZ, 0x2 ;  /* 0x0000001000007211 */ /* 0x000fe400078f10ff */
[----:B0-----:R-:W-:Y:S01]  /*0db0*/  LOP3.LUT R5, R10, 0x7ffffffc, RZ, 0xc0, !PT ;  /* 0x7ffffffc0a057812 */ /* 0x001fe200078ec0ff */
[----:B------:R-:W-:Y:S01]  /*0dc0*/  IMAD.IADD R13, R13, 0x1, R4 ;  /* 0x000000010d0d7824 */ /* 0x000fe200078e0204 */
[--C-:B------:R-:W-:Y:S02]  /*0dd0*/  SHF.R.S32.HI R196, RZ, 0x2, R0.reuse ;  /* 0x00000002ffc47819 */ /* 0x100fe40000011400 */
[----:B------:R-:W-:Y:S01]  /*0de0*/  SHF.R.S32.HI R9, RZ, 0x1f, R0 ;  /* 0x0000001fff097819 */ /* 0x000fe20000011400 */
[----:B------:R-:W-:Y:S01]  /*0df0*/  IMAD.IADD R5, R8, 0x1, -R5 ;  /* 0x0000000108057824 */ /* 0x000fe200078e0a05 */
[----:B------:R-:W-:Y:S01]  /*0e00*/  LOP3.LUT R0, R0, 0xfffffffc, RZ, 0xc0, !PT ;  /* 0xfffffffc00007812 */ /* 0x000fe200078ec0ff */
[----:B------:R-:W-:Y:S01]  /*0e10*/  VIADD R6, R196, 0x20 ;  /* 0x00000020c4067836 */ /* 0x000fe20000000000 */
[----:B------:R-:W-:Y:S01]  /*0e20*/  SHF.R.S32.HI R4, RZ, 0x3, R3 ;  /* 0x00000003ff047819 */ /* 0x000fe20000011403 */
        /* <DEDUP_REMOVED lines=8> */
[----:B------:R-:W-:Y:S01]  /*0eb0*/  IMAD.SHL.U32 R3, R6, 0x40, RZ ;  /* 0x0000004006037824 */ /* 0x000fe200078e00ff */
[----:B------:R-:W-:Y:S01]  /*0ec0*/  LOP3.LUT R7, R7, 0xfffffe, RZ, 0xc0, !PT ;  /* 0x00fffffe07077812 */ /* 0x000fe200078ec0ff */
[----:B------:R-:W-:Y:S01]  /*0ed0*/  IMAD.SHL.U32 R208, R10, 0x8, RZ ;  /* 0x000000080ad07824 */ /* 0x000fe200078e00ff */
[----:B------:R-:W-:Y:S01]  /*0ee0*/  LOP3.LUT R0, R0, 0x1ffffffe, RZ, 0xc0, !PT ;  /* 0x1ffffffe00007812 */ /* 0x000fe200078ec0ff */
[----:B------:R-:W-:Y:S01]  /*0ef0*/  IMAD.SHL.U32 R16, R8, 0x8, RZ ;  /* 0x0000000808107824 */ /* 0x000fe200078e00ff */
[----:B------:R-:W-:Y:S01]  /*0f00*/  LEA.HI R4, R4, R6, RZ, 0x3 ;  /* 0x0000000604047211 */ /* 0x000fe200078f18ff */
[----:B------:R-:W-:Y:S01]  /*0f10*/  IMAD.SHL.U32 R194, R8, 0x4, RZ ;  /* 0x0000000408c27824 */ /* 0x000fe200078e00ff */
[----:B------:R-:W-:Y:S01]  /*0f20*/  LOP3.LUT R6, R3, 0x1c0, RZ, 0xc0, !PT ;  /* 0x000001c003067812 */ /* 0x000fe200078ec0ff */
[----:B------:R-:W-:Y:S01]  /*0f30*/  VIADD R37, R208, 0x40 ;  /* 0x00000040d0257836 */ /* 0x000fe20000000000 */
[----:B------:R-:W-:Y:S01]  /*0f40*/  LEA.HI R9, R9, R196, RZ, 0x3 ;  /* 0x000000c409097211 */ /* 0x000fe200078f18ff */
[----:B------:R-:W-:Y:S01]  /*0f50*/  VIADD R229, R16, 0x40 ;  /* 0x0000004010e57836 */ /* 0x000fe20000000000 */
[C---:B------:R-:W-:Y:S01]  /*0f60*/  IADD3 R34, R208.reuse, 0x100, RZ ;  /* 0x00000100d0227810 */ /* 0x040fe20007ffe0ff */
[C---:B------:R-:W-:Y:S01]  /*0f70*/  VIADD R35, R208.reuse, 0xc0 ;  /* 0x000000c0d0237836 */ /* 0x040fe20000000000 */
[----:B------:R-:W-:Y:S01]  /*0f80*/  SHF.R.U32.HI R28, RZ, 0x3, R6 ;  /* 0x00000003ff1c7819 */ /* 0x000fe20000011606 */
[C---:B------:R-:W-:Y:S01]  /*0f90*/  VIADD R36, R208.reuse, 0x80 ;  /* 0x00000080d0247836 */ /* 0x040fe20000000000 */
[----:B------:R-:W-:Y:S01]  /*0fa0*/  SHF.R.S32.HI R39, RZ, 0x1f, R37 ;  /* 0x0000001fff277819 */ /* 0x000fe20000011425 */
[----:B------:R-:W-:Y:S01]  /*0fb0*/  VIADD R33, R208, 0x140 ;  /* 0x00000140d0217836 */ /* 0x000fe20000000000 */
[----:B------:R-:W-:Y:S01]  /*0fc0*/  LOP3.LUT R9, R9, 0xfffffff8, RZ, 0xc0, !PT ;  /* 0xfffffff809097812 */ /* 0x000fe200078ec0ff */
[----:B------:R-:W-:Y:S01]  /*0fd0*/  IMAD.IADD R7, R20, 0x1, -R7 ;  /* 0x0000000114077824 */ /* 0x000fe200078e0a07 */
[----:B------:R-:W-:Y:S01]  /*0fe0*/  SHF.R.S32.HI R37, RZ, 0x1f, R35 ;  /* 0x0000001fff257819 */ /* 0x000fe20000011423 */
[----:B------:R-:W-:Y:S01]  /*0ff0*/  VIADD R228, R16, 0x60 ;  /* 0x0000006010e47836 */ /* 0x000fe20000000000 */
[----:B------:R-:W-:Y:S01]  /*1000*/  SHF.R.S32.HI R38, RZ, 0x1f, R36 ;  /* 0x0000001fff267819 */ /* 0x000fe20000011424 */
[----:B------:R-:W-:Y:S01]  /*1010*/  VIADD R32, R208, 0x180 ;  /* 0x00000180d0207836 */ /* 0x000fe20000000000 */
[----:B------:R-:W-:Y:S01]  /*1020*/  SHF.R.S32.HI R35, RZ, 0x1f, R33 ;  /* 0x0000001fff237819 */ /* 0x000fe20000011421 */
[----:B------:R-:W-:Y:S01]  /*1030*/  VIADD R207, R194, 0x10 ;  /* 0x00000010c2cf7836 */ /* 0x000fe20000000000 */
[----:B------:R-:W-:Y:S01]  /*1040*/  IADD3 R226, R16, 0x80, RZ ;  /* 0x0000008010e27810 */ /* 0x000fe20007ffe0ff */
[----:B------:R-:W-:Y:S01]  /*1050*/  VIADD R31, R208, 0x1c0 ;  /* 0x000001c0d01f7836 */ /* 0x000fe20000000000 */
[----:B------:R-:W-:Y:S01]  /*1060*/  SHF.R.S32.HI R36, RZ, 0x1f, R34 ;  /* 0x0000001fff247819 */ /* 0x000fe20000011422 */
[----:B------:R-:W-:Y:S01]  /*1070*/  IMAD.IADD R3, R8, 0x1, -R0 ;  /* 0x0000000108037824 */ /* 0x000fe200078e0a00 */
[----:B------:R-:W-:Y:S01]  /*1080*/  LOP3.LUT R0, R6, 0x38, R16, 0xf8, !PT ;  /* 0x0000003806007812 */ /* 0x000fe200078ef810 */
[----:B------:R-:W-:Y:S01]  /*1090*/  IMAD.SHL.U32 R4, R4, 0x40, RZ ;  /* 0x0000004004047824 */ /* 0x000fe200078e00ff */
[----:B------:R-:W-:Y:S01]  /*10a0*/  SHF.R.S32.HI R6, RZ, 0x1f, R229 ;  /* 0x0000001fff067819 */ /* 0x000fe200000114e5 */
[C---:B------:R-:W-:Y:S01]  /*10b0*/  VIADD R30, R16.reuse, 0x1c0 ;  /* 0x000001c0101e7836 */ /* 0x040fe20000000000 */
[----:B------:R-:W-:Y:S01]  /*10c0*/  SHF.R.S32.HI R33, RZ, 0x1f, R32 ;  /* 0x0000001fff217819 */ /* 0x000fe20000011420 */
[----:B------:R-:W-:Y:S01]  /*10d0*/  IMAD.SHL.U32 R201, R7, 0x100, RZ ;  /* 0x0000010007c97824 */ /* 0x000fe200078e00ff */
[----:B------:R-:W-:Y:S01]  /*10e0*/  SHF.R.S32.HI R7, RZ, 0x1f, R228 ;  /* 0x0000001fff077819 */ /* 0x000fe200000114e4 */
[C---:B------:R-:W-:Y:S01]  /*10f0*/  VIADD R29, R16.reuse, 0x1e0 ;  /* 0x000001e0101d7836 */ /* 0x040fe20000000000 */
[----:B------:R-:W-:Y:S01]  /*1100*/  SHF.R.S32.HI R34, RZ, 0x1f, R207 ;  /* 0x0000001fff227819 */ /* 0x000fe200000114cf */
[----:B------:R-:W-:Y:S01]  /*1110*/  VIADD R219, R16, 0xa0 ;  /* 0x000000a010db7836 */ /* 0x000fe20000000000 */
[----:B------:R-:W-:Y:S01]  /*1120*/  SHF.R.S32.HI R32, RZ, 0x1f, R31 ;  /* 0x0000001fff207819 */ /* 0x000fe2000001141f */
[----:B------:R-:W-:Y:S01]  /*1130*/  IMAD.IADD R200, R196, 0x1, -R9 ;  /* 0x00000001c4c87824 */ /* 0x000fe200078e0a09 */
[----:B------:R-:W-:Y:S01]  /*1140*/  SHF.L.U64.HI R31, R229, 0x1, R6 ;  /* 0x00000001e51f7819 */ /* 0x000fe20000010206 */
[----:B------:R-:W-:Y:S01]  /*1150*/  STL [R1+0x8], R30 ;  /* 0x0000081e01007387 */ /* 0x000fe20000100800 */
[----:B------:R-:W-:Y:S01]  /*1160*/  LOP3.LUT R4, R4, 0xfffffe00, RZ, 0xc0, !PT ;  /* 0xfffffe0004047812 */ /* 0x000fe200078ec0ff */
[----:B------:R-:W-:Y:S01]  /*1170*/  VIADD R218, R16, 0xc0 ;  /* 0x000000c010da7836 */ /* 0x000fe20000000000 */
[----:B------:R-:W-:Y:S01]  /*1180*/  SHF.R.S32.HI R9, RZ, 0x1f, R226 ;  /* 0x0000001fff097819 */ /* 0x000fe200000114e2 */
[----:B------:R-:W-:Y:S01]  /*1190*/  STL [R1+0x4], R29 ;  /* 0x0000041d01007387 */ /* 0x000fe20000100800 */
[----:B------:R-:W-:Y:S01]  /*11a0*/  SHF.L.U64.HI R7, R228, 0x1, R7 ;  /* 0x00000001e4077819 */ /* 0x000fe20000010207 */
[C---:B------:R-:W-:Y:S01]  /*11b0*/  VIADD R217, R16.reuse, 0xe0 ;  /* 0x000000e010d97836 */ /* 0x040fe20000000000 */
[----:B------:R-:W-:Y:S01]  /*11c0*/  SHF.R.S32.HI R8, RZ, 0x1f, R219 ;  /* 0x0000001fff087819 */ /* 0x000fe200000114db */
[----:B------:R-:W-:Y:S01]  /*11d0*/  STL [R1+0x58], R34 ;  /* 0x0000582201007387 */ /* 0x000fe20000100800 */
[----:B------:R-:W-:Y:S01]  /*11e0*/  VIADD R216, R16, 0x100 ;  /* 0x0000010010d87836 */ /* 0x000fe20000000000 */
[----:B------:R-:W-:Y:S01]  /*11f0*/  SHF.L.U64.HI R6, R226, 0x1, R9 ;  /* 0x00000001e2067819 */ /* 0x000fe20000010209 */
[C---:B------:R-:W-:Y:S01]  /*1200*/  VIADD R215, R16.reuse, 0x120 ;  /* 0x0000012010d77836 */ /* 0x040fe20000000000 */
[----:B------:R-:W-:Y:S01]  /*1210*/  STL [R1+0x14], R31 ;  /* 0x0000141f01007387 */ /* 0x000fe20000100800 */
[----:B------:R-:W-:Y:S01]  /*1220*/  SHF.R.S32.HI R11, RZ, 0x1f, R218 ;  /* 0x0000001fff0b7819 */ /* 0x000fe200000114da */
[C---:B------:R-:W-:Y:S01]  /*1230*/  VIADD R214, R16.reuse, 0x140 ;  /* 0x0000014010d67836 */ /* 0x040fe20000000000 */
[----:B------:R-:W-:Y:S01]  /*1240*/  R2P PR, R15, 0x6 ;  /* 0x000000060f007804 */ /* 0x000fe20000000000 */
[----:B------:R-:W-:Y:S01]  /*1250*/  STL [R1+0x60], R4 ;  /* 0x0000600401007387 */ /* 0x000fe20000100800 */
[----:B------:R-:W-:Y:S01]  /*1260*/  SHF.R.S32.HI R10, RZ, 0x1f, R217 ;  /* 0x0000001fff0a7819 */ /* 0x000fe200000114d9 */
[C---:B------:R-:W-:Y:S01]  /*1270*/  VIADD R213, R16.reuse, 0x160 ;  /* 0x0000016010d57836 */ /* 0x040fe20000000000 */
[----:B------:R-:W-:Y:S01]  /*1280*/  SHF.R.S32.HI R15, RZ, 0x1f, R216 ;  /* 0x0000001fff0f7819 */ /* 0x000fe200000114d8 */
[----:B------:R0:W-:Y:S01]  /*1290*/  STL [R1+0x18], R7 ;  /* 0x0000180701007387 */ /* 0x0001e20000100800 */
[----:B------:R-:W-:Y:S01]  /*12a0*/  SHF.R.S32.HI R12, RZ, 0x1f, R215 ;  /* 0x0000001fff0c7819 */ /* 0x000fe200000114d7 */
[C---:B------:R-:W-:Y:S01]  /*12b0*/  VIADD R212, R16.reuse, 0x180 ;  /* 0x0000018010d47836 */ /* 0x040fe20000000000 */
[----:B------:R-:W-:Y:S01]  /*12c0*/  SHF.R.S32.HI R21, RZ, 0x1f, R214 ;  /* 0x0000001fff157819 */ /* 0x000fe200000114d6 */
[----:B------:R1:W-:Y:S01]  /*12d0*/  STL [R1+0x1c], R6 ;  /* 0x00001c0601007387 */ /* 0x0003e20000100800 */
[----:B------:R-:W-:Y:S01]  /*12e0*/  VIADD R211, R16, 0x1a0 ;  /* 0x000001a010d37836 */ /* 0x000fe20000000000 */
[----:B------:R-:W-:Y:S01]  /*12f0*/  SHF.R.S32.HI R14, RZ, 0x1f, R213 ;  /* 0x0000001fff0e7819 */ /* 0x000fe200000114d5 */
[----:B------:R-:W-:Y:S01]  /*1300*/  VIADD R203, R202, 0x26840 ;  /* 0x00026840cacb7836 */ /* 0x000fe20000000000 */
[----:B------:R-:W-:Y:S01]  /*1310*/  SHF.R.S32.HI R23, RZ, 0x1f, R212 ;  /* 0x0000001fff177819 */ /* 0x000fe200000114d4 */
[----:B------:R-:W-:Y:S01]  /*1320*/  VIADD R190, R16, 0x20 ;  /* 0x0000002010be7836 */ /* 0x000fe20000000000 */
[----:B0-----:R-:W-:Y:S01]  /*1330*/  SHF.L.U64.HI R7, R219, 0x1, R8 ;  /* 0x00000001db077819 */ /* 0x001fe20000010208 */
[----:B------:R-:W-:Y:S01]  /*1340*/  @P2 VIADD R203, R205, 0xffffffc0 ;  /* 0xffffffc0cdcb2836 */ /* 0x000fe20000000000 */
[----:B------:R-:W-:Y:S01]  /*1350*/  SHF.L.U64.HI R8, R217, 0x1, R10 ;  /* 0x00000001d9087819 */ /* 0x000fe2000001020a */
[----:B------:R-:W-:Y:S01]  /*1360*/  IMAD.SHL.U32 R188, R5, 0x2, RZ ;  /* 0x0000000205bc7824 */ /* 0x000fe200078e00ff */
[----:B-1----:R-:W-:Y:S01]  /*1370*/  SHF.L.U64.HI R6, R218, 0x1, R11 ;  /* 0x00000001da067819 */ /* 0x002fe2000001020b */
[----:B------:R0:W-:Y:S01]  /*1380*/  STL [R1+0x20], R7 ;  /* 0x0000200701007387 */ /* 0x0001e20000100800 */
[----:B------:R-:W-:-:S02]  /*1390*/  SHF.R.S32.HI R20, RZ, 0x1f, R211 ;  /* 0x0000001fff147819 */ /* 0x000fc400000114d3 */
[----:B------:R-:W-:Y:S01]  /*13a0*/  SHF.R.S32.HI R22, RZ, 0x1f, R30 ;  /* 0x0000001fff167819 */ /* 0x000fe2000001141e */
[----:B------:R1:W-:Y:S01]  /*13b0*/  STL [R1+0x24], R6 ;  /* 0x0000240601007387 */ /* 0x0003e20000100800 */
[----:B------:R-:W-:Y:S02]  /*13c0*/  SHF.R.S32.HI R24, RZ, 0x1f, R29 ;  /* 0x0000001fff187819 */ /* 0x000fe4000001141d */
[----:B------:R-:W-:Y:S01]  /*13d0*/  SEL R204, R204, 0xffffffe0, !P1 ;  /* 0xffffffe0cccc7807 */ /* 0x000fe20004800000 */
[----:B------:R2:W-:Y:S01]  /*13e0*/  STL [R1+0x28], R8 ;  /* 0x0000280801007387 */ /* 0x0005e20000100800 */
[----:B------:R-:W-:Y:S02]  /*13f0*/  SHF.R.S32.HI R17, RZ, 0x1f, R16 ;  /* 0x0000001fff117819 */ /* 0x000fe40000011410 */
[----:B0-----:R-:W-:Y:S01]  /*1400*/  SHF.L.U64.HI R7, R216, 0x1, R15 ;  /* 0x00000001d8077819 */ /* 0x001fe2000001020f */
[----:B------:R-:W-:Y:S01]  /*1410*/  IMAD.IADD R205, R205, 0x1, R204 ;  /* 0x00000001cdcd7824 */ /* 0x000fe200078e02cc */
[----:B------:R-:W-:-:S02]  /*1420*/  SHF.R.S32.HI R206, RZ, 0x1f, R190 ;  /* 0x0000001fffce7819 */ /* 0x000fc400000114be */
[----:B-1----:R-:W-:Y:S01]  /*1430*/  SHF.L.U64.HI R6, R215, 0x1, R12 ;  /* 0x00000001d7067819 */ /* 0x002fe2000001020c */
[----:B------:R0:W-:Y:S01]  /*1440*/  STL [R1+0x2c], R7 ;  /* 0x00002c0701007387 */ /* 0x0001e20000100800 */
[----:B------:R-:W-:Y:S02]  /*1450*/  IADD3 R204, R204, R203, RZ ;  /* 0x000000cbcccc7210 */ /* 0x000fe40007ffe0ff */
[----:B--2---:R-:W-:Y:S01]  /*1460*/  SHF.L.U64.HI R8, R214, 0x1, R21 ;  /* 0x00000001d6087819 */ /* 0x004fe20000010215 */
[----:B------:R1:W-:Y:S04]  /*1470*/  STL [R1+0x30], R6 ;  /* 0x0000300601007387 */ /* 0x0003e80000100800 */
[----:B------:R2:W-:Y:S01]  /*1480*/  STL [R1+0x34], R8 ;  /* 0x0000340801007387 */ /* 0x0005e20000100800 */
[----:B0-----:R-:W-:-:S02]  /*1490*/  SHF.L.U64.HI R7, R213, 0x1, R14 ;  /* 0x00000001d5077819 */ /* 0x001fc4000001020e */
[----:B-1----:R-:W-:-:S03]  /*14a0*/  SHF.L.U64.HI R6, R212, 0x1, R23 ;  /* 0x00000001d4067819 */ /* 0x002fc60000010217 */
[----:B------:R0:W-:Y:S01]  /*14b0*/  STL [R1+0x38], R7 ;  /* 0x0000380701007387 */ /* 0x0001e20000100800 */
[----:B--2---:R-:W-:-:S03]  /*14c0*/  SHF.L.U64.HI R8, R211, 0x1, R20 ;  /* 0x00000001d3087819 */ /* 0x004fc60000010214 */
[----:B------:R1:W-:Y:S04]  /*14d0*/  STL [R1+0x3c], R6 ;  /* 0x00003c0601007387 */ /* 0x0003e80000100800 */
[----:B------:R-:W-:Y:S01]  /*14e0*/  STL [R1+0x40], R8 ;  /* 0x0000400801007387 */ /* 0x000fe20000100800 */
[----:B0-----:R-:W-:Y:S02]  /*14f0*/  SHF.L.U64.HI R7, R30, 0x1, R22 ;  /* 0x000000011e077819 */ /* 0x001fe40000010216 */
[----:B-1----:R-:W-:-:S03]  /*1500*/  SHF.L.U64.HI R6, R29, 0x1, R24 ;  /* 0x000000011d067819 */ /* 0x002fc60000010218 */
[----:B------:R0:W-:Y:S04]  /*1510*/  STL [R1+0x44], R7 ;  /* 0x0000440701007387 */ /* 0x0001e80000100800 */
[----:B------:R1:W-:Y:S01]  /*1520*/  STL [R1+0x48], R6 ;  /* 0x0000480601007387 */ /* 0x0003e20000100800 */
[----:B0-----:R-:W-:Y:S01]  /*1530*/  LOP3.LUT R7, R4, R0, R28, 0xf6, !PT ;  /* 0x0000000004077212 */ /* 0x001fe200078ef61c */
[----:B------:R-:W-:-:S04]  /*1540*/  IMAD R0, R3, 0x8, R198 ;  /* 0x0000000803007824 */ /* 0x000fc800078e02c6 */
[----:B------:R-:W-:-:S05]  /*1550*/  IMAD R4, R7, 0x2, R2 ;  /* 0x0000000207047824 */ /* 0x000fca00078e0202 */
[----:B------:R1:W-:Y:S04]  /*1560*/  STL [R1+0x5c], R4 ;  /* 0x00005c0401007387 */ /* 0x0003e80000100800 */
[----:B------:R1:W-:Y:S02]  /*1570*/  STL [R1], R0 ;  /* 0x0000000001007387 */ /* 0x0003e40000100800 */
.L_x_5997:
[----:B------:R-:W-:Y:S01]  /*1580*/  ULDC.64 UR4, c[0x0][0xa28] ;  /* 0x00028a0000047ab9 */ /* 0x000fe20000000a00 */
[----:B01-34-:R-:W0:Y:S01]  /*1590*/  LDC.64 R6, c[0x0][0xa08] ;  /* 0x00028200ff067b82 */ /* 0x01be220000000a00 */
        /* <DEDUP_REMOVED lines=10> */
[----:B------:R-:W1:Y:S01]  /*1640*/  @P0 LDC.64 R4, c[0x0][0xa28] ;  /* 0x00028a00ff040b82 */ /* 0x000e620000000a00 */
[----:B------:R-:W-:Y:S01]  /*1650*/  ISETP.NE.AND.EX P3, PT, RZ, UR5, PT, P3 ;  /* 0x00000005ff007c0c */ /* 0x000fe2000bf65330 */
[----:B0-----:R-:W-:-:S06]  /*1660*/  IMAD.WIDE R10, R27, 0x4, R6 ;  /* 0x000000041b0a7825 */ /* 0x001fcc00078e0206 */
[----:B------:R-:W0:Y:S01]  /*1670*/  @P1 LDC.64 R8, c[0x0][0xa18] ;  /* 0x00028600ff081b82 */ /* 0x000e220000000a00 */
[----:B------:R-:W-:Y:S02]  /*1680*/  ULDC UR4, c[0x0][0x288] ;  /* 0x0000a20000047ab9 */ /* 0x000fe40000000800 */
[----:B------:R-:W-:Y:S01]  /*1690*/  IMAD.U32 R23, RZ, RZ, UR4 ;  /* 0x00000004ff177e24 */ /* 0x000fe2000f8e00ff */
[----:B--2---:R2:W-:Y:S01]  /*16a0*/  STL [R1+0x4c], R26 ;  /* 0x00004c1a01007387 */ /* 0x0045e20000100800 */
[----:B------:R-:W-:-:S03]  /*16b0*/  ULDC.64 UR4, c[0x0][0x418] ;  /* 0x0001060000047ab9 */ /* 0x000fc60000000a00 */
[----:B------:R2:W5:Y:S01]  /*16c0*/  @P3 LDG.E R28, desc[UR42][R10.64] ;  /* 0x0000002a0a1c3981 */ /* 0x000562000c1e1900 */
[----:B-1----:R-:W-:-:S05]  /*16d0*/  @P0 IMAD.WIDE R4, R27, 0x4, R4 ;  /* 0x000000041b040825 */ /* 0x002fca00078e0204 */
[----:B------:R2:W5:Y:S01]  /*16e0*/  @P0 LDG.E R0, desc[UR42][R4.64] ;  /* 0x0000002a04000981 */ /* 0x000562000c1e1900 */
[----:B0-----:R-:W-:-:S05]  /*16f0*/  @P1 IMAD.WIDE R6, R27, 0x4, R8 ;  /* 0x000000041b061825 */ /* 0x001fca00078e0208 */
[----:B------:R2:W5:Y:S04]  /*1700*/  @P1 LDG.E R23, desc[UR42][R6.64] ;  /* 0x0000002a06171981 */ /* 0x000568000c1e1900 */
[----:B------:R2:W-:Y:S01]  /*1710*/  STL [R1+0x50], R27 ;  /* 0x0000501b01007387 */ /* 0x0005e20000100800 */
        /* <DEDUP_REMOVED lines=9> */
[----:B--2---:R-:W-:Y:S08]  /*17b0*/  @P1 BRA `(.L_x_5779) ;  /* 0x0000000000241947 */ /* 0x004ff00003800000 */
        /* <DEDUP_REMOVED lines=9> */
.L_x_5779:
[----:B------:R-:W-:Y:S02]  /*1850*/  IMAD.U32 R38, RZ, RZ, UR5 ;  /* 0x00000005ff267e24 */ /* 0x000fe4000f8e00ff */
[----:B------:R-:W-:Y:S01]  /*1860*/  IMAD.U32 R29, RZ, RZ, UR4 ;  /* 0x00000004ff1d7e24 */ /* 0x000fe2000f8e00ff */
[----:B------:R-:W-:Y:S06]  /*1870*/  @!P2 BRA `(.L_x_5780) ;  /* 0x000000000010a947 */ /* 0x000fec0003800000 */
[----:B------:R-:W0:Y:S02]  /*1880*/  LDC.64 R4, c[0x0][0xa20] ;  /* 0x00028800ff047b82 */ /* 0x000e240000000a00 */
[----:B0-----:R-:W-:-:S05]  /*1890*/  IMAD.WIDE R4, R27, 0x4, R4 ;  /* 0x000000041b047825 */ /* 0x001fca00078e0204 */
[----:B------:R0:W5:Y:S01]  /*18a0*/  LDG.E R29, desc[UR42][R4.64] ;  /* 0x0000002a041d7981 */ /* 0x000162000c1e1900 */
[----:B------:R-:W-:Y:S05]  /*18b0*/  BRA `(.L_x_5781) ;  /* 0x0000000000107947 */ /* 0x000fea0003800000 */
.L_x_5780:
[----:B------:R-:W-:Y:S05]  /*18c0*/  @!P3 BRA `(.L_x_5781) ;  /* 0x00000000000cb947 */ /* 0x000fea0003800000 */
[----:B------:R-:W2:Y:S04]  /*18d0*/  LDG.E R4, desc[UR42][R10.64] ;  /* 0x0000002a0a047981 */ /* 0x000ea8000c1e1900 */
[----:B------:R-:W2:Y:S02]  /*18e0*/  LDG.E R29, desc[UR42][R10.64+0x4] ;  /* 0x0000042a0a1d7981 */ /* 0x000ea4000c1e1900 */
[----:B--2---:R-:W-:-:S07]  /*18f0*/  IMAD.IADD R29, R29, 0x1, -R4 ;  /* 0x000000011d1d7824 */ /* 0x004fce00078e0a04 */
.L_x_5781:
        /* <DEDUP_REMOVED lines=15> */
[----:B0-----:R-:W-:Y:S01]  /*19f0*/  ISETP.NE.AND P1, PT, R4, 0x1, PT ;  /* 0x000000010400780c */ /* 0x001fe20003f25270 */
[----:B------:R-:W-:Y:S01]  /*1a00*/  IMAD.SHL.U32 R199, R25, 0x40, RZ ;  /* 0x0000004019c77824 */ /* 0x000fe200078e00ff */
[----:B------:R-:W0:Y:S01]  /*1a10*/  LDC.64 R4, c[0x0][0x9e0] ;  /* 0x00027800ff047b82 */ /* 0x000e220000000a00 */
[----:B------:R-:W-:Y:S02]  /*1a20*/  IMAD.IADD R13, R29, 0x1, -R0 ;  /* 0x000000011d0d7824 */ /* 0x000fe400078e0a00 */
[----:B------:R-:W-:-:S04]  /*1a30*/  VIADD R0, R199, 0x3f ;  /* 0x0000003fc7007836 */ /* 0x000fc80000000000 */
[----:B-1----:R-:W-:-:S04]  /*1a40*/  IMAD.MOV.U32 R6, RZ, RZ, R0 ;  /* 0x000000ffff067224 */ /* 0x002fc800078e0000 */
[----:B------:R-:W1:Y:S08]  /*1a50*/  @P1 LDC R11, c[0x0][0x44c] ;  /* 0x00011300ff0b1b82 */ /* 0x000e700000000800 */
[----:B------:R-:W4:Y:S01]  /*1a60*/  @P1 LDC R12, c[0x0][0x450] ;  /* 0x00011400ff0c1b82 */ /* 0x000f220000000800 */
[----:B0-----:R-:W-:Y:S01]  /*1a70*/  ISETP.GE.AND P2, PT, R5, 0x1, PT ;  /* 0x000000010500780c */ /* 0x001fe20003f46270 */
[----:B---3--:R-:W-:-:S02]  /*1a80*/  @P0 IMAD.IADD R38, R10, 0x1, -R3 ;  /* 0x000000010a260824 */ /* 0x008fc400078e0a03 */
[----:B-1----:R-:W-:-:S04]  /*1a90*/  @P1 IMAD.HI.U32 R3, R0, R11, RZ ;  /* 0x0000000b00031227 */ /* 0x002fc800078e00ff */
[----:B------:R-:W-:Y:S01]  /*1aa0*/  IMAD.IADD R189, R13, 0x1, R38 ;  /* 0x000000010dbd7824 */ /* 0x000fe200078e0226 */
[----:B----4-:R-:W-:-:S03]  /*1ab0*/  @P1 SHF.R.U32.HI R6, RZ, R12, R3 ;  /* 0x0000000cff061219 */ /* 0x010fc60000011603 */
[C---:B------:R-:W-:Y:S01]  /*1ac0*/  VIADD R0, R189.reuse, 0x3f ;  /* 0x0000003fbd007836 */ /* 0x040fe20000000000 */
[----:B------:R-:W-:-:S04]  /*1ad0*/  IADD3 R7, R189, 0x1, -R23 ;  /* 0x00000001bd077810 */ /* 0x000fc80007ffe817 */
[----:B------:R-:W-:Y:S02]  /*1ae0*/  SHF.R.S32.HI R3, RZ, 0x1f, R0 ;  /* 0x0000001fff037819 */ /* 0x000fe40000011400 */
[----:B--2---:R-:W-:Y:S02]  /*1af0*/  IADD3 R9, R7, R6, RZ ;  /* 0x0000000607097210 */ /* 0x004fe40007ffe0ff */
[----:B------:R-:W-:-:S03]  /*1b00*/  LEA.HI R3, R3, R0, RZ, 0x6 ;  /* 0x0000000003037211 */ /* 0x000fc600078f30ff */
[----:B------:R-:W-:Y:S01]  /*1b10*/  IMAD.IADD R4, R9, 0x1, R4 ;  /* 0x0000000109047824 */ /* 0x000fe200078e0204 */
[----:B------:R-:W-:Y:S01]  /*1b20*/  SHF.R.S32.HI R168, RZ, 0x6, R3 ;  /* 0x00000006ffa87819 */ /* 0x000fe20000011403 */
        /* <DEDUP_REMOVED lines=12> */
.L_x_5784:
[----:B------:R-:W-:-:S13]  /*1bf0*/  ISETP.NE.AND P0, PT, R5, 0x1, PT ;  /* 0x000000010500780c */ /* 0x000fda0003f05270 */
[----:B------:R-:W0:Y:S02]  /*1c00*/  @P0 LDC.64 R6, c[0x0][0x9e8] ;  /* 0x00027a00ff060b82 */ /* 0x000e240000000a00 */
[----:B0-----:R-:W-:-:S05]  /*1c10*/  @P0 IMAD.HI.U32 R6, R0, R6, RZ ;  /* 0x0000000600060227 */ /* 0x001fca00078e00ff */
[----:B------:R-:W-:-:S07]  /*1c20*/  @P0 SHF.R.U32.HI R0, RZ, R7, R6 ;  /* 0x00000007ff000219 */ /* 0x000fce0000011606 */
.L_x_5785:
[----:B------:R-:W-:Y:S05]  /*1c30*/  BSYNC B0 ;  /* 0x0000000000007941 */ /* 0x000fea0003800000 */
.L_x_5783:
[----:B------:R-:W-:-:S05]  /*1c40*/  IMAD R3, R0, R5, R5 ;  /* 0x0000000500037224 */ /* 0x000fca00078e0205 */
[----:B------:R-:W-:-:S07]  /*1c50*/  VIMNMX R4, R4, R3, PT ;  /* 0x0000000304047248 */ /* 0x000fce0003fe0100 */
.L_x_5782:
[----:B------:R-:W0:Y:S01]  /*1c60*/  @P1 LDC R0, c[0x0][0x44c] ;  /* 0x00011300ff001b82 */ /* 0x000e220000000800 */
[----:B------:R-:W-:Y:S01]  /*1c70*/  IMAD.MOV.U32 R3, RZ, RZ, R199 ;  /* 0x000000ffff037224 */ /* 0x000fe200078e00c7 */
[----:B------:R-:W-:Y:S01]  /*1c80*/  ULDC UR4, c[0x0][0x9dc] ;  /* 0x0002770000047ab9 */ /* 0x000fe20000000800 */
[----:B------:R-:W-:-:S05]  /*1c90*/  IMAD.IADD R40, R189, 0x1, -R23 ;  /* 0x00000001bd287824 */ /* 0x000fca00078e0a17 */
[----:B------:R-:W1:Y:S01]  /*1ca0*/  @P1 LDC R7, c[0x0][0x450] ;  /* 0x00011400ff071b82 */ /* 0x000e620000000800 */
[----:B0-----:R-:W-:-:S05]  /*1cb0*/  @P1 IMAD.HI.U32 R0, R199, R0, RZ ;  /* 0x00000000c7001227 */ /* 0x001fca00078e00ff */
[----:B-1----:R-:W-:-:S05]  /*1cc0*/  @P1 SHF.R.U32.HI R3, RZ, R7, R0 ;  /* 0x00000007ff031219 */ /* 0x002fca0000011600 */
[----:B------:R-:W-:-:S04]  /*1cd0*/  IMAD.IADD R0, R40, 0x1, R3 ;  /* 0x0000000128007824 */ /* 0x000fc800078e0203 */
[----:B------:R-:W-:Y:S01]  /*1ce0*/  VIADD R3, R0, -UR4 ;  /* 0x8000000400037c36 */ /* 0x000fe20008000000 */
        /* <DEDUP_REMOVED lines=11> */
.L_x_5788:
[----:B------:R-:W-:-:S13]  /*1da0*/  ISETP.NE.AND P0, PT, R5, 0x1, PT ;  /* 0x000000010500780c */ /* 0x000fda0003f05270 */
[----:B------:R-:W0:Y:S02]  /*1db0*/  @P0 LDC.64 R6, c[0x0][0x9e8] ;  /* 0x00027a00ff060b82 */ /* 0x000e240000000a00 */
[----:B0-----:R-:W-:-:S05]  /*1dc0*/  @P0 IMAD.HI.U32 R6, R0, R6, RZ ;  /* 0x0000000600060227 */ /* 0x001fca00078e00ff */
[----:B------:R-:W-:-:S07]  /*1dd0*/  @P0 SHF.R.U32.HI R0, RZ, R7, R6 ;  /* 0x00000007ff000219 */ /* 0x000fce0000011606 */
.L_x_5789:
[----:B------:R-:W-:Y:S05]  /*1de0*/  BSYNC B0 ;  /* 0x0000000000007941 */ /* 0x000fea0003800000 */
.L_x_5787:
[----:B------:R-:W-:-:S05]  /*1df0*/  IMAD R0, R0, R5, RZ ;  /* 0x0000000500007224 */ /* 0x000fca00078e02ff */
[----:B------:R-:W-:-:S07]  /*1e00*/  VIMNMX R3, R3, R0, !PT ;  /* 0x0000000003037248 */ /* 0x000fce0007fe0100 */
.L_x_5786:
[----:B------:R-:W-:Y:S01]  /*1e10*/  VIADD R4, R4, 0x3f ;  /* 0x0000003f04047836 */ /* 0x000fe20000000000 */
[----:B------:R-:W-:Y:S02]  /*1e20*/  SHF.R.S32.HI R0, RZ, 0x1f, R3 ;  /* 0x0000001fff007819 */ /* 0x000fe40000011403 */
[----:B------:R-:W-:Y:S02]  /*1e30*/  PLOP3.LUT P3, PT, PT, PT, PT, 0x80, 0x0 ;  /* 0x000000000000781c */ /* 0x000fe40003f6f070 */
[----:B------:R-:W-:Y:S02]  /*1e40*/  SHF.R.S32.HI R5, RZ, 0x1f, R4 ;  /* 0x0000001fff057819 */ /* 0x000fe40000011404 */
[----:B------:R-:W-:Y:S02]  /*1e50*/  LEA.HI R0, R0, R3, RZ, 0x6 ;  /* 0x0000000300007211 */ /* 0x000fe400078f30ff */
[----:B------:R-:W-:Y:S02]  /*1e60*/  LEA.HI R5, R5, R4, RZ, 0x6 ;  /* 0x0000000405057211 */ /* 0x000fe400078f30ff */
[----:B------:R-:W-:-:S02]  /*1e70*/  SHF.R.S32.HI R0, RZ, 0x6, R0 ;  /* 0x00000006ff007819 */ /* 0x000fc40000011400 */
[----:B------:R-:W-:Y:S02]  /*1e80*/  SHF.R.S32.HI R5, RZ, 0x6, R5 ;  /* 0x00000006ff057819 */ /* 0x000fe40000011405 */
[----:B------:R-:W-:Y:S02]  /*1e90*/  VIMNMX R0, RZ, R0, !PT ;  /* 0x00000000ff007248 */ /* 0x000fe40007fe0100 */
[----:B------:R-:W-:-:S03]  /*1ea0*/  VIMNMX R5, R168, R5, PT ;  /* 0x00000005a8057248 */ /* 0x000fc60003fe0100 */
[--C-:B------:R-:W-:Y:S02]  /*1eb0*/  IMAD R0, R0, 0x40, -R13.reuse ;  /* 0x0000004000007824 */ /* 0x100fe400078e0a0d */
[----:B------:R-:W-:-:S03]  /*1ec0*/  IMAD R5, R5, 0x40, -R13 ;  /* 0x0000004005057824 */ /* 0x000fc600078e0a0d */
[----:B------:R-:W-:Y:S02]  /*1ed0*/  VIMNMX R0, RZ, R0, !PT ;  /* 0x00000000ff007248 */ /* 0x000fe40007fe0100 */
[----:B------:R-:W-:Y:S02]  /*1ee0*/  VIMNMX R5, R5, R38, PT ;  /* 0x0000002605057248 */ /* 0x000fe40003fe0100 */
[----:B------:R-:W-:Y:S02]  /*1ef0*/  SHF.R.U32.HI R39, RZ, 0x6, R0 ;  /* 0x00000006ff277819 */ /* 0x000fe40000011600 */
[----:B------:R-:W-:-:S03]  /*1f00*/  ISETP.GT.AND P0, PT, R5, R0, PT ;  /* 0x000000000500720c */ /* 0x000fc60003f04270 */
[----:B------:R-:W-:-:S10]  /*1f10*/  IMAD.MOV.U32 R25, RZ, RZ, R39 ;  /* 0x000000ffff197224 */ /* 0x000fd400078e0027 */
[----:B------:R-:W-:-:S05]  /*1f20*/  @P0 VIADD R3, R5, 0x3f ;  /* 0x0000003f05030836 */ /* 0x000fca0000000000 */
[----:B------:R-:W-:-:S04]  /*1f30*/  @P0 SHF.R.S32.HI R0, RZ, 0x1f, R3 ;  /* 0x0000001fff000819 */ /* 0x000fc80000011403 */
[----:B------:R-:W-:-:S04]  /*1f40*/  @P0 LEA.HI R0, R0, R3, RZ, 0x6 ;  /* 0x0000000300000211 */ /* 0x000fc800078f30ff */
[----:B------:R-:W-:-:S04]  /*1f50*/  @P0 SHF.R.S32.HI R25, RZ, 0x6, R0 ;  /* 0x00000006ff190819 */ /* 0x000fc80000011400 */
        /* <DEDUP_REMOVED lines=22> */
.L_x_5792:
[----:B------:R-:W-:Y:S05]  /*20c0*/  BSYNC B6 ;  /* 0x0000000000067941 */ /* 0x000fea0003800000 */
.L_x_5791:
        /* <DEDUP_REMOVED lines=19> */
[----:B-1---5:R-:W-:Y:S05]  /*2200*/  CALL.ABS.NOINC R14 ;  /* 0x000000000e007343 */ /* 0x022fea0003c00000 */
.L_x_5794:
[----:B------:R-:W-:Y:S05]  /*2210*/  BSYNC B6 ;  /* 0x0000000000067941 */ /* 0x000fea0003800000 */
.L_x_5793:
[----:B------:R-:W-:Y:S01]  /*2220*/  ULDC.64 UR4, c[0x0][0x9f8] ;  /* 0x00027e0000047ab9 */ /* 0x000fe20000000a00 */
[----:B------:R-:W-:Y:S01]  /*2230*/  IMAD.MOV.U32 R0, RZ, RZ, R27 ;  /* 0x000000ffff007224 */ /* 0x000fe200078e001b */
[----:B------:R-:W-:Y:S01]  /*2240*/  ISETP.NE.U32.AND P0, PT, RZ, UR4, PT ;  /* 0x00000004ff007c0c */ /* 0x000fe2000bf05070 */
[----:B------:R-:W0:Y:S01]  /*2250*/  S2R R31, SR_TID.X ;  /* 0x00000000001f7919 */ /* 0x000e220000002100 */
[----:B------:R-:W1:Y:S08]  /*2260*/  LDC R15, c[0x0][0x3f4] ;  /* 0x0000fd00ff0f7b82 */ /* 0x000e700000000800 */
[----:B------:R-:W2:Y:S01]  /*2270*/  LDC.64 R42, c[0x0][0x3f8] ;  /* 0x0000fe00ff2a7b82 */ /* 0x000ea20000000a00 */
[----:B------:R-:W-:-:S07]  /*2280*/  ISETP.NE.AND.EX P0, PT, RZ, UR5, PT, P0 ;  /* 0x00000005ff007c0c */ /* 0x000fce000bf05300 */
[----:B------:R-:W3:Y:S01]  /*2290*/  LDC.64 R4, c[0x0][0x408] ;  /* 0x00010200ff047b82 */ /* 0x000ee20000000a00 */
[----:B------:R-:W-:Y:S01]  /*22a0*/  SHF.R.S32.HI R9, RZ, 0x1f, R196 ;  /* 0x0000001fff097819 */ /* 0x000fe200000114c4 */
[----:B------:R-:W4:Y:S01]  /*22b0*/  S2R R49, SR_TID.X ;  /* 0x0000000000317919 */ /* 0x000f220000002100 */
[----:B------:R-:W-:Y:S01]  /*22c0*/  SHF.R.S32.HI R195, RZ, 0x1f, R194 ;  /* 0x0000001fffc37819 */ /* 0x000fe200000114c2 */
[----:B------:R-:W-:-:S04]  /*22d0*/  ULDC UR4, c[0x0][0x2f4] ;  /* 0x0000bd0000047ab9 */ /* 0x000fc80000000800 */
[----:B------:R-:W0:Y:S02]  /*22e0*/  @P0 LDC.64 R6, c[0x0][0x9f8] ;  /* 0x00027e00ff060b82 */ /* 0x000e240000000a00 */
[----:B0-----:R-:W-:-:S05]  /*22f0*/  @P0 IMAD.WIDE R6, R27, 0x4, R6 ;  /* 0x000000041b060825 */ /* 0x001fca00078e0206 */
[----:B------:R0:W4:Y:S01]  /*2300*/  @P0 LDG.E R0, desc[UR42][R6.64] ;  /* 0x0000002a06000981 */ /* 0x000122000c1e1900 */
[----:B------:R-:W-:Y:S01]  /*2310*/  VIADD R31, R31, 0xffffff80 ;  /* 0xffffff801f1f7836 */ /* 0x000fe20000000000 */
[----:B-1----:R-:W-:Y:S01]  /*2320*/  ISETP.GE.AND P0, PT, R16, R15, PT ;  /* 0x0000000f1000720c */ /* 0x002fe20003f06270 */
[C---:B--2---:R-:W-:Y:S01]  /*2330*/  IMAD R3, R9.reuse, R42, RZ ;  /* 0x0000002a09037224 */ /* 0x044fe200078e02ff */
[----:B------:R-:W-:Y:S01]  /*2340*/  SHF.L.U64.HI R41, R42, 0x6, R43 ;  /* 0x000000062a297819 */ /* 0x000fe2000001022b */
[----:B---3--:R-:W-:Y:S01]  /*2350*/  IMAD R9, R9, R4, RZ ;  /* 0x0000000409097224 */ /* 0x008fe200078e02ff */
[----:B------:R-:W-:Y:S01]  /*2360*/  SHF.R.S32.HI R30, RZ, 0x1f, R31 ;  /* 0x0000001fff1e7819 */ /* 0x000fe2000001141f */
[----:B------:R-:W-:Y:S01]  /*2370*/  IMAD R11, R196, R43, R3 ;  /* 0x0000002bc40b7224 */ /* 0x000fe200078e0203 */
[----:B------:R-:W-:Y:S01]  /*2380*/  SHF.L.U64.HI R44, R4, 0x6, R5 ;  /* 0x00000006042c7819 */ /* 0x000fe20000010205 */
[----:B------:R-:W-:Y:S01]  /*2390*/  IMAD R13, R196, R5, R9 ;  /* 0x00000005c40d7224 */ /* 0x000fe200078e0209 */
[----:B------:R-:W-:Y:S01]  /*23a0*/  LEA.HI R30, R30, R31, RZ, 0x2 ;  /* 0x0000001f1e1e7211 */ /* 0x000fe200078f10ff */
[----:B------:R-:W-:Y:S01]  /*23b0*/  IMAD.WIDE.U32 R20, R196, R42, R194 ;  /* 0x0000002ac4147225 */ /* 0x000fe200078e00c2 */
[----:B0-----:R-:W-:-:S02]  /*23c0*/  SEL R7, R15, RZ, P0 ;  /* 0x000000ff0f077207 */ /* 0x001fc40000000000 */
[----:B------:R-:W-:Y:S01]  /*23d0*/  LOP3.LUT R30, R30, 0xfffffffc, RZ, 0xc0, !PT ;  /* 0xfffffffc1e1e7812 */ /* 0x000fe200078ec0ff */
[-C--:B------:R-:W-:Y:S01]  /*23e0*/  IMAD.WIDE.U32 R32, R196, R42.reuse, R16 ;  /* 0x0000002ac4207225 */ /* 0x080fe200078e0010 */
[----:B-----5:R-:W-:Y:S02]  /*23f0*/  SHF.R.S32.HI R9, RZ, 0x1f, R24 ;  /* 0x0000001fff097819 */ /* 0x020fe40000011418 */
[C---:B------:R-:W-:Y:S01]  /*2400*/  ISETP.GE.AND P2, PT, R16.reuse, UR4, PT ;  /* 0x0000000410007c0c */ /* 0x040fe2000bf46270 */
[----:B------:R-:W-:Y:S01]  /*2410*/  IMAD.IADD R30, R31, 0x1, -R30 ;  /* 0x000000011f1e7824 */ /* 0x000fe200078e0a1e */
[----:B------:R-:W-:Y:S01]  /*2420*/  SHF.R.S32.HI R47, RZ, 0x1f, R26 ;  /* 0x0000001fff2f7819 */ /* 0x000fe2000001141a */
[----:B------:R-:W0:Y:S01]  /*2430*/  S2R R31, SR_TID.X ;  /* 0x00000000001f7919 */ /* 0x000e220000002100 */
[----:B------:R-:W-:Y:S01]  /*2440*/  IMAD.IADD R7, R16, 0x1, R7 ;  /* 0x0000000110077824 */ /* 0x000fe200078e0207 */
[----:B------:R-:W-:Y:S01]  /*2450*/  ISETP.GE.AND P1, PT, R190, UR4, PT ;  /* 0x00000004be007c0c */ /* 0x000fe2000bf26270 */
[C---:B------:R-:W-:Y:S01]  /*2460*/  IMAD R8, R9.reuse, R42, RZ ;  /* 0x0000002a09087224 */ /* 0x040fe200078e02ff */
[----:B------:R-:W-:Y:S01]  /*2470*/  P2R R62, PR, RZ, 0x4 ;  /* 0x00000004ff3e7803 */ /* 0x000fe20000000000 */
[----:B------:R-:W-:Y:S01]  /*2480*/  IMAD R9, R9, R4, RZ ;  /* 0x0000000409097224 */ /* 0x000fe200078e02ff */
[----:B------:R-:W-:Y:S01]  /*2490*/  SHF.R.S32.HI R6, RZ, 0x1f, R7 ;  /* 0x0000001fff067819 */ /* 0x000fe20000011407 */
[----:B------:R-:W-:Y:S01]  /*24a0*/  IMAD R48, R30, 0x40, R196 ;  /* 0x000000401e307824 */ /* 0x000fe200078e02c4 */
[----:B----4-:R-:W-:Y:S01]  /*24b0*/  LEA.HI R49, R49, 0x8, RZ, 0x19 ;  /* 0x0000000831317811 */ /* 0x010fe200078fc8ff */
[----:B------:R-:W-:Y:S01]  /*24c0*/  IMAD R9, R24, R5, R9 ;  /* 0x0000000518097224 */ /* 0x000fe200078e0209 */
[----:B------:R-:W-:Y:S01]  /*24d0*/  LEA.HI R27, R6, R7, RZ, 0x3 ;  /* 0x00000007061b7211 */ /* 0x000fe200078f18ff */
[----:B------:R-:W-:-:S02]  /*24e0*/  IMAD.SHL.U32 R6, R200, 0x40, RZ ;  /* 0x00000040c8067824 */ /* 0x000fc400078e00ff */
[----:B------:R-:W-:Y:S01]  /*24f0*/  IMAD R7, R24, R43, R8 ;  /* 0x0000002b18077224 */ /* 0x000fe200078e0208 */
[----:B------:R-:W-:Y:S01]  /*2500*/  LOP3.LUT R55, R27, 0xfffffff8, RZ, 0xc0, !PT ;  /* 0xfffffff81b377812 */ /* 0x000fe200078ec0ff */
[-C--:B------:R-:W-:Y:S01]  /*2510*/  IMAD.WIDE.U32 R34, R196, R4.reuse, R194 ;  /* 0x00000004c4227225 */ /* 0x080fe200078e00c2 */
[----:B------:R-:W-:Y:S02]  /*2520*/  LOP3.LUT R43, R6, 0x1c0, RZ, 0xc0, !PT ;  /* 0x000001c0062b7812 */ /* 0x000fe400078ec0ff */
[----:B------:R-:W-:Y:S01]  /*2530*/  SHF.R.S32.HI R60, RZ, 0x1f, R55 ;  /* 0x0000001fff3c7819 */ /* 0x000fe20000011437 */
[----:B------:R-:W-:Y:S01]  /*2540*/  IMAD.WIDE.U32 R36, R196, R4, R16 ;  /* 0x00000004c4247225 */ /* 0x000fe200078e0010 */
[----:B------:R-:W-:Y:S02]  /*2550*/  SHF.R.U32.HI R46, RZ, 0x3, R43 ;  /* 0x00000003ff2e7819 */ /* 0x000fe4000001162b */
[----:B------:R-:W-:Y:S01]  /*2560*/  LOP3.LUT R5, R43, 0x18, R16, 0xf8, !PT ;  /* 0x000000182b057812 */ /* 0x000fe200078ef810 */
[----:B------:R-:W-:-:S02]  /*2570*/  IMAD.IADD R21, R21, 0x1, R11 ;  /* 0x0000000115157824 */ /* 0x000fc400078e020b */
[----:B------:R-:W-:Y:S01]  /*2580*/  IMAD.IADD R33, R11, 0x1, R33 ;  /* 0x000000010b217824 */ /* 0x000fe200078e0221 */
[----:B------:R-:W-:Y:S01]  /*2590*/  LOP3.LUT R5, R5, R46, RZ, 0x3c, !PT ;  /* 0x0000002e05057212 */ /* 0x000fe200078e3cff */
[----:B------:R-:W-:Y:S02]  /*25a0*/  IMAD.IADD R35, R35, 0x1, R13 ;  /* 0x0000000123237824 */ /* 0x000fe400078e020d */
[----:B------:R-:W-:Y:S02]  /*25b0*/  IMAD.IADD R37, R13, 0x1, R37 ;  /* 0x000000010d257824 */ /* 0x000fe400078e0225 */
[----:B------:R-:W-:-:S04]  /*25c0*/  IMAD.WIDE.U32 R20, R24, R42, R20 ;  /* 0x0000002a18147225 */ /* 0x000fc800078e0014 */
[----:B0-----:R-:W-:Y:S02]  /*25d0*/  VIADD R31, R31, 0xffffff80 ;  /* 0xffffff801f1f7836 */ /* 0x001fe40000000000 */
[----:B------:R-:W-:-:S03]  /*25e0*/  IMAD.WIDE.U32 R32, R24, R42, R32 ;  /* 0x0000002a18207225 */ /* 0x000fc600078e0020 */
[----:B------:R-:W-:Y:S01]  /*25f0*/  SHF.R.S32.HI R30, RZ, 0x1f, R31 ;  /* 0x0000001fff1e7819 */ /* 0x000fe2000001141f */
[----:B------:R-:W-:-:S03]  /*2600*/  IMAD.WIDE.U32 R34, R24, R4, R34 ;  /* 0x0000000418227225 */ /* 0x000fc600078e0022 */
[----:B------:R-:W-:Y:S01]  /*2610*/  LEA.HI R30, R30, R31, RZ, 0x5 ;  /* 0x0000001f1e1e7211 */ /* 0x000fe200078f28ff */
[----:B------:R-:W-:-:S03]  /*2620*/  IMAD.WIDE.U32 R36, R24, R4, R36 ;  /* 0x0000000418247225 */ /* 0x000fc600078e0024 */
[----:B------:R-:W-:Y:S01]  /*2630*/  SHF.R.S32.HI R30, RZ, 0x5, R30 ;  /* 0x00000005ff1e7819 */ /* 0x000fe2000001141e */
[----:B------:R-:W-:Y:S02]  /*2640*/  IMAD.IADD R3, R28, 0x1, R29 ;  /* 0x000000011c037824 */ /* 0x000fe400078e021d */
[----:B------:R-:W-:Y:S01]  /*2650*/  IMAD.SHL.U32 R42, R42, 0x40, RZ ;  /* 0x000000402a2a7824 */ /* 0x000fe200078e00ff */
[----:B------:R-:W-:Y:S01]  /*2660*/  LEA R51, R30, R5, 0x9 ;  /* 0x000000051e337211 */ /* 0x000fe200078e48ff */
[----:B------:R-:W-:Y:S01]  /*2670*/  IMAD.SHL.U32 R45, R4, 0x40, RZ ;  /* 0x00000040042d7824 */ /* 0x000fe200078e00ff */
[----:B------:R-:W-:Y:S01]  /*2680*/  LOP3.LUT R5, R43, 0x38, R27, 0xf8, !PT ;  /* 0x000000382b057812 */ /* 0x000fe200078ef81b */
[----:B------:R-:W-:Y:S02]  /*2690*/  IMAD.SHL.U32 R50, R15, 0x2, RZ ;  /* 0x000000020f327824 */ /* 0x000fe400078e00ff */
[----:B------:R-:W-:Y:S01]  /*26a0*/  IMAD.IADD R53, R21, 0x1, R7 ;  /* 0x0000000115357824 */ /* 0x000fe200078e0207 */
[----:B------:R-:W-:Y:S01]  /*26b0*/  LOP3.LUT R5, R5, R46, RZ, 0x3c, !PT ;  /* 0x0000002e05057212 */ /* 0x000fe200078e3cff */
[----:B------:R-:W-:-:S02]  /*26c0*/  IMAD.IADD R54, R7, 0x1, R33 ;  /* 0x0000000107367824 */ /* 0x000fc400078e0221 */
[----:B------:R-:W-:Y:S02]  /*26d0*/  IMAD.IADD R58, R35, 0x1, R9 ;  /* 0x00000001233a7824 */ /* 0x000fe400078e0209 */
[----:B------:R-:W-:Y:S02]  /*26e0*/  IMAD.IADD R59, R9, 0x1, R37 ;  /* 0x00000001093b7824 */ /* 0x000fe400078e0225 */
[----:B------:R-:W-:Y:S01]  /*26f0*/  IMAD R61, R30, 0x200, R5 ;  /* 0x000002001e3d7824 */ /* 0x000fe200078e0205 */
[----:B------:R-:W-:-:S07]  /*2700*/  SHF.R.S32.HI R52, RZ, 0x1f, R0 ;  /* 0x0000001fff347819 */ /* 0x000fce0000011400 */
.L_x_5827:
[----:B------:R-:W0:Y:S01]  /*2710*/  LDC R65, c[0x0][0x430] ;  /* 0x00010c00ff417b82 */ /* 0x000e220000000800 */
[----:B------:R-:W-:Y:S02]  /*2720*/  VIADD R25, R25, 0xffffffff ;  /* 0xffffffff19197836 */ /* 0x000fe40000000000 */
[----:B------:R-:W-:Y:S02]  /*2730*/  IMAD.MOV.U32 R64, RZ, RZ, RZ ;  /* 0x000000ffff407224 */ /* 0x000fe400078e00ff */
[----:B------:R-:W-:-:S03]  /*2740*/  IMAD R4, R25, 0x40, R48 ;  /* 0x0000004019047824 */ /* 0x000fc600078e0230 */
[----:B-1----:R-:W1:Y:S01]  /*2750*/  LDC R75, c[0x0][0x3f4] ;  /* 0x0000fd00ff4b7b82 */ /* 0x002e620000000800 */
[----:B------:R-:W-:Y:S01]  /*2760*/  IMAD.IADD R12, R3, 0x1, R4 ;  /* 0x00000001030c7824 */ /* 0x000fe200078e0204 */
[----:B------:R-:W-:-:S03]  /*2770*/  ISETP.GE.AND P2, PT, R4, R38, PT ;  /* 0x000000260400720c */ /* 0x000fc60003f46270 */
[----:B------:R-:W-:Y:S01]  /*2780*/  IMAD.MOV.U32 R8, RZ, RZ, R12 ;  /* 0x000000ffff087224 */ /* 0x000fe200078e000c */
[----:B------:R-:W-:Y:S02]  /*2790*/  ISETP.GT.OR P2, PT, R48, 0x3f, P2 ;  /* 0x0000003f3000780c */ /* 0x000fe40001744670 */
[----:B0-----:R-:W-:-:S11]  /*27a0*/  ISETP.NE.AND P3, PT, R65, 0x1, PT ;  /* 0x000000014100780c */ /* 0x001fd60003f65270 */
[----:B------:R-:W0:Y:S08]  /*27b0*/  @!P2 LDC.64 R6, c[0x0][0x428] ;  /* 0x00010a00ff06ab82 */ /* 0x000e300000000a00 */
[----:B------:R-:W2:Y:S08]  /*27c0*/  @!P2 LDC.64 R4, c[0x0][0x418] ;  /* 0x00010600ff04ab82 */ /* 0x000eb00000000a00 */
[----:B---3--:R-:W3:Y:S08]  /*27d0*/  @P3 LDC R9, c[0x0][0x434] ;  /* 0x00010d00ff093b82 */ /* 0x008ef00000000800 */
[----:B----4-:R-:W4:Y:S01]  /*27e0*/  @P3 LDC R10, c[0x0][0x438] ;  /* 0x00010e00ff0a3b82 */ /* 0x010f220000000800 */
        /* <DEDUP_REMOVED lines=10> */
[----:B------:R-:W-:Y:S01]  /*2890*/  IMAD.SHL.U32 R70, R192, 0x1000, RZ ;  /* 0x00001000c0467824 */ /* 0x000fe200078e00ff */
[----:B------:R-:W-:Y:S05]  /*28a0*/  YIELD ;  /* 0x0000000000007946 */ /* 0x000fea0003800000 */
[----:B------:R-:W-:Y:S01]  /*28b0*/  IMAD.MOV R6, RZ, RZ, -R8 ;  /* 0x000000ffff067224 */ /* 0x000fe200078e0a08 */
[----:B------:R-:W-:Y:S01]  /*28c0*/  BSSY B0, `(.L_x_5795) ;  /* 0x00001b3000007945 */ /* 0x000fe20003800000 */
[----:B------:R-:W-:Y:S01]  /*28d0*/  IMAD.IADD R7, R51, 0x1, R70 ;  /* 0x0000000133077824 */ /* 0x000fe200078e0246 */
[----:B------:R0:W5:Y:S01]  /*28e0*/  @!P2 LDG.E R64, desc[UR42][R4.64] ;  /* 0x0000002a0440a981 */ /* 0x000162000c1e1900 */
[----:B------:R-:W-:Y:S01]  /*28f0*/  IMAD R65, R65, R6, R12 ;  /* 0x0000000641417224 */ /* 0x000fe200078e020c */
[----:B------:R-:W-:Y:S01]  /*2900*/  ISETP.GT.AND P2, PT, R25, R39, PT ;  /* 0x000000271900720c */ /* 0x000fe20003f44270 */
[----:B------:R-:W-:Y:S01]  /*2910*/  IMAD R74, R7, 0x2, R2 ;  /* 0x00000002074a7824 */ /* 0x000fe200078e0202 */
[----:B------:R-:W-:Y:S11]  /*2920*/  @!P3 BRA `(.L_x_5796) ;  /* 0x0000001400d4b947 */ /* 0x000ff60003800000 */
        /* <DEDUP_REMOVED lines=12> */
[----:B------:R-:W-:Y:S01]  /*29f0*/  IMAD R9, R66, UR4, RZ ;  /* 0x0000000442097c24 */ /* 0x000fe2000f8e02ff */
[----:B------:R-:W-:-:S03]  /*2a00*/  IADD3 R5, R5, R7, RZ ;  /* 0x0000000705057210 */ /* 0x000fc60007ffe0ff */
        /* <DEDUP_REMOVED lines=23> */
[----:B------:R-:W-:Y:S01]  /*2b80*/  IMAD R8, R44, R25, RZ ;  /* 0x000000192c087224 */ /* 0x000fe200078e02ff */
[----:B------:R-:W-:Y:S01]  /*2b90*/  ULDC.64 UR4, c[0x0][0x3e8] ;  /* 0x0000fa0000047ab9 */ /* 0x000fe20000000a00 */
[----:B------:R-:W-:Y:S01]  /*2ba0*/  IMAD.MOV.U32 R6, RZ, RZ, R34 ;  /* 0x000000ffff067224 */ /* 0x000fe200078e0022 */
[----:B------:R-:W-:Y:S01]  /*2bb0*/  ULDC.64 UR6, c[0x0][0x400] ;  /* 0x0001000000067ab9 */ /* 0x000fe20000000a00 */
[----:B------:R-:W-:Y:S01]  /*2bc0*/  IMAD.MOV.U32 R7, RZ, RZ, R58 ;  /* 0x000000ffff077224 */ /* 0x000fe200078e003a */
[----:B------:R-:W-:Y:S01]  /*2bd0*/  CS2R R28, SRZ ;  /* 0x00000000001c7805 */ /* 0x000fe2000001ff00 */
[-C--:B------:R-:W-:Y:S02]  /*2be0*/  IMAD R5, R10, R45.reuse, R8 ;  /* 0x0000002d0a057224 */ /* 0x080fe400078e0208 */
[----:B------:R-:W-:Y:S01]  /*2bf0*/  IMAD.WIDE.U32 R8, R25, R45, R6 ;  /* 0x0000002d19087225 */ /* 0x000fe200078e0006 */
[----:B------:R-:W-:-:S03]  /*2c00*/  IADD3 R7, P3, R20, R4, RZ ;  /* 0x0000000414077210 */ /* 0x000fc60007f7e0ff */
[----:B------:R-:W-:Y:S01]  /*2c10*/  IMAD.IADD R5, R9, 0x1, R5 ;  /* 0x0000000109057824 */ /* 0x000fe200078e0205 */
[C---:B------:R-:W-:Y:S01]  /*2c20*/  LEA R4, P5, R8.reuse, UR6, 0x1 ;  /* 0x0000000608047c11 */ /* 0x040fe2000f8a08ff */
[----:B------:R-:W-:Y:S01]  /*2c30*/  IMAD.X R10, R11, 0x1, R53, P3 ;  /* 0x000000010b0a7824 */ /* 0x000fe200018e0635 */
[C---:B------:R-:W-:Y:S02]  /*2c40*/  LEA R6, P3, R7.reuse, UR4, 0x1 ;  /* 0x0000000407067c11 */ /* 0x040fe4000f8608ff */
[----:B------:R-:W-:Y:S02]  /*2c50*/  LEA.HI.X R5, R8, UR7, R5, 0x1, P5 ;  /* 0x0000000708057c11 */ /* 0x000fe4000a8f0c05 */
[----:B------:R-:W-:Y:S02]  /*2c60*/  CS2R R8, SRZ ;  /* 0x0000000000087805 */ /* 0x000fe4000001ff00 */
[----:B------:R-:W-:Y:S02]  /*2c70*/  LEA.HI.X R7, R7, UR5, R10, 0x1, P3 ;  /* 0x0000000507077c11 */ /* 0x000fe400098f0c0a */
[----:B------:R-:W-:-:S02]  /*2c80*/  ISETP.GE.AND P5, PT, R194, R75, PT ;  /* 0x0000004bc200720c */ /* 0x000fc40003fa6270 */
[----:B------:R-:W-:-:S11]  /*2c90*/  ISETP.GE.AND P3, PT, R207, R75, PT ;  /* 0x0000004bcf00720c */ /* 0x000fd60003f66270 */
[----:B------:R0:W5:Y:S04]  /*2ca0*/  @!P5 LDG.E.64 R30, desc[UR42][R6.64] ;  /* 0x0000002a061ed981 */ /* 0x000168000c1e1b00 */
[----:B------:R0:W5:Y:S04]  /*2cb0*/  @!P3 LDG.E.64 R8, desc[UR42][R6.64+0x20] ;  /* 0x0000202a0608b981 */ /* 0x000168000c1e1b00 */
[----:B------:R0:W5:Y:S04]  /*2cc0*/  @!P5 LDG.E.64 R56, desc[UR42][R4.64] ;  /* 0x0000002a0438d981 */ /* 0x000168000c1e1b00 */
[----:B------:R0:W5:Y:S02]  /*2cd0*/  @!P3 LDG.E.64 R28, desc[UR42][R4.64+0x20] ;  /* 0x0000202a041cb981 */ /* 0x000164000c1e1b00 */
.L_x_5799:
[----:B------:R-:W-:Y:S05]  /*2ce0*/  BSYNC B1 ;  /* 0x0000000000017941 */ /* 0x000fea0003800000 */
.L_x_5798:
[----:B------:R-:W-:Y:S01]  /*2cf0*/  UISETP.NE.AND UP0, UPT, UR37, 0x3, UPT ;  /* 0x000000032500788c */ /* 0x000fe2000bf05270 */
[----:B0----5:R-:W-:Y:S02]  /*2d00*/  IMAD.MOV.U32 R4, RZ, RZ, R8 ;  /* 0x000000ffff047224 */ /* 0x021fe400078e0008 */
[----:B------:R-:W-:Y:S02]  /*2d10*/  IMAD.MOV.U32 R5, RZ, RZ, R9 ;  /* 0x000000ffff057224 */ /* 0x000fe400078e0009 */
[----:B------:R-:W-:Y:S01]  /*2d20*/  IMAD.MOV.U32 R6, RZ, RZ, R30 ;  /* 0x000000ffff067224 */ /* 0x000fe200078e001e */
[----:B------:R-:W-:Y:S01]  /*2d30*/  PLOP3.LUT P3, PT, PT, PT, UP0, 0x80, 0x0 ;  /* 0x000000000000781c */ /* 0x000fe20003f6f008 */
[----:B------:R-:W-:Y:S01]  /*2d40*/  IMAD.MOV.U32 R7, RZ, RZ, R57 ;  /* 0x000000ffff077224 */ /* 0x000fe200078e0039 */
[----:B------:R-:W-:Y:S01]  /*2d50*/  PRMT R76, R4, 0x5410, R5 ;  /* 0x00005410044c7816 */ /* 0x000fe20000000005 */
[----:B------:R-:W-:Y:S02]  /*2d60*/  IMAD.MOV.U32 R4, RZ, RZ, R31 ;  /* 0x000000ffff047224 */ /* 0x000fe400078e001f */
[----:B------:R-:W-:-:S03]  /*2d70*/  IMAD.MOV.U32 R5, RZ, RZ, R29 ;  /* 0x000000ffff057224 */ /* 0x000fc600078e001d */
[----:B------:R-:W-:Y:S01]  /*2d80*/  PRMT R78, R6, 0x5410, R4 ;  /* 0x00005410064e7816 */ /* 0x000fe20000000004 */
[----:B------:R-:W-:Y:S02]  /*2d90*/  IMAD.MOV.U32 R4, RZ, RZ, R28 ;  /* 0x000000ffff047224 */ /* 0x000fe400078e001c */
[----:B------:R-:W-:-:S03]  /*2da0*/  IMAD.MOV.U32 R6, RZ, RZ, R56 ;  /* 0x000000ffff067224 */ /* 0x000fc600078e0038 */
[----:B------:R-:W-:Y:S02]  /*2db0*/  PRMT R79, R4, 0x5410, R5 ;  /* 0x00005410044f7816 */ /* 0x000fe40000000005 */
[----:B------:R-:W-:Y:S01]  /*2dc0*/  PRMT R80, R6, 0x5410, R7 ;  /* 0x0000541006507816 */ /* 0x000fe20000000007 */
[----:B------:R-:W-:Y:S06]  /*2dd0*/  @!P3 BRA `(.L_x_5800) ;  /* 0x000000000004b947 */ /* 0x000fec0003800000 */
[----:B------:R-:W-:Y:S01]  /*2de0*/  BPT.TRAP 0x1 ;  /* 0x000000040000795c */ /* 0x000fe20000300000 */
.L_x_5800:
[----:B------:R-:W-:Y:S01]  /*2df0*/  LEA R63, R192, R2, 0x3 ;  /* 0x00000002c03f7211 */ /* 0x000fe200078e18ff */
[----:B------:R-:W-:Y:S01]  /*2e00*/  BSSY B1, `(.L_x_5801) ;  /* 0x0000004000017945 */ /* 0x000fe20003800000 */
[----:B------:R-:W-:-:S04]  /*2e10*/  SHF.L.U32 R72, R193, 0x1f, RZ ;  /* 0x0000001fc1487819 */ /* 0x000fc800000006ff */
[----:B------:R-:W0:Y:S02]  /*2e20*/  SYNCS.PHASECHK.TRANS64.TRYWAIT P5, [R63+URZ+0x28c90], R72 ;  /* 0x028c90483f0075a7 */ /* 0x000e2400080a017f */
[----:B0-----:R-:W-:Y:S05]  /*2e30*/  @!P5 BRA `(.L_x_5802) ;  /* 0x000001c000f0d947 */ /* 0x001fea0003800000 */
.L_x_6142:
[----:B------:R-:W-:Y:S05]  /*2e40*/  BSYNC B1 ;  /* 0x0000000000017941 */ /* 0x000fea0003800000 */
.L_x_5801:
[----:B------:R-:W-:-:S03]  /*2e50*/  UMOV UR4, 0xffffffff ;  /* 0xffffffff00047882 */ /* 0x000fc60000000000 */
[----:B------:R-:W-:Y:S05]  /*2e60*/  BRA.DIV UR4, `(.L_x_5803) ;  /* 0x000001c204f87947 */ /* 0x000fea000b800000 */
[----:B------:R1:W2:Y:S04]  /*2e70*/  SHFL.IDX PT, R71, R68, RZ, 0x1c1f ;  /* 0x001c1fff44477589 */ /* 0x0002a800000e0000 */
[----:B------:R1:W3:Y:S02]  /*2e80*/  SHFL.IDX PT, R14, R69, RZ, 0x1c1f ;  /* 0x001c1fff450e7589 */ /* 0x0002e400000e0000 */
.L_x_6146:
        /* <DEDUP_REMOVED lines=8> */
[----:B--2---:R-:W-:-:S07]  /*2f10*/  LEA.HI.X R11, R16, R71, R17, 0x1, P4 ;  /* 0x00000047100b7211 */ /* 0x004fce00020f0c11 */
        /* <DEDUP_REMOVED lines=12> */
[CC--:B-1----:R-:W-:Y:S01]  /*2fe0*/  FMUL.FTZ R68, R6.reuse, R31.reuse ;  /* 0x0000001f06447220 */ /* 0x0c2fe20000410000 */
[----:B------:R-:W-:Y:S02]  /*2ff0*/  HADD2.F32 R7, -RZ, R7.H0_H0 ;  /* 0x20000007ff077230 */ /* 0x000fe40000004100 */
[C---:B------:R-:W-:Y:S01]  /*3000*/  FMUL.FTZ R31, R5.reuse, R31 ;  /* 0x0000001f051f7220 */ /* 0x040fe20000410000 */
[----:B------:R-:W-:Y:S02]  /*3010*/  HADD2.F32 R30, -RZ, R30.H0_H0 ;  /* 0x2000001eff1e7230 */ /* 0x000fe40000004100 */
[-C--:B------:R-:W-:Y:S01]  /*3020*/  FFMA.FTZ R68, R5, R15.reuse, -R68 ;  /* 0x0000000f05447223 */ /* 0x080fe20000010844 */
[----:B------:R-:W-:Y:S01]  /*3030*/  FMUL.FTZ R74, R13, R56 ;  /* 0x000000380d4a7220 */ /* 0x000fe20000410000 */
[----:B------:R-:W-:Y:S01]  /*3040*/  FFMA.FTZ R69, R6, R15, R31 ;  /* 0x0000000f06457223 */ /* 0x000fe2000001001f */
[----:B------:R-:W-:-:S02]  /*3050*/  HADD2.F32 R5, -RZ, R4.H1_H1 ;  /* 0x30000004ff057230 */ /* 0x000fc40000004100 */
[C---:B------:R-:W-:Y:S01]  /*3060*/  FMUL.FTZ R56, R7.reuse, R56 ;  /* 0x0000003807387220 */ /* 0x040fe20000410000 */
[----:B------:R-:W-:Y:S02]  /*3070*/  HADD2.F32 R15, -RZ, R80.H0_H0 ;  /* 0x20000050ff0f7230 */ /* 0x000fe40000004100 */
        /* <DEDUP_REMOVED lines=20> */
.L_x_5808:
[----:B------:R-:W-:Y:S05]  /*31c0*/  BSYNC B2 ;  /* 0x0000000000027941 */ /* 0x000fea0003800000 */
.L_x_5807:
[----:B0-----:R4:W-:Y:S02]  /*31d0*/  ST.E.128 desc[UR42][R10.64], R4 ;  /* 0x000000040a007985 */ /* 0x0019e4000c101d2a */
.L_x_5806:
[----:B------:R-:W-:Y:S05]  /*31e0*/  BSYNC B1 ;  /* 0x0000000000017941 */ /* 0x000fea0003800000 */
.L_x_5805:
        /* <DEDUP_REMOVED lines=8> */
[----:B--2---:R-:W-:-:S03]  /*3270*/  LEA.HI.X R11, R190, R71, R206, 0x1, P4 ;  /* 0x00000047be0b7211 */ /* 0x004fc600020f0cce */
[----:B------:R-:W-:-:S06]  /*3280*/  IMAD R4, R5, 0x2, R2 ;  /* 0x0000000205047824 */ /* 0x000fcc00078e0202 */
[----:B------:R-:W2:Y:S01]  /*3290*/  LDS.128 R4, [R4+0x22400] ;  /* 0x0224000004047984 */ /* 0x000ea20000000c00 */
[----:B------:R-:W-:Y:S05]  /*32a0*/  @P5 BRA `(.L_x_5810) ;  /* 0x0000000000a45947 */ /* 0x000fea0003800000 */
[----:B------:R-:W-:Y:S02]  /*32b0*/  SHF.R.U64 R13, R28, 0x10, R29 ;  /* 0x000000101c0d7819 */ /* 0x000fe4000000121d */
[----:B------:R-:W-:Y:S01]  /*32c0*/  SHF.R.U64 R12, R8, 0x10, R9 ;  /* 0x00000010080c7819 */ /* 0x000fe20000001209 */
[----:B--2---:R-:W-:Y:S01]  /*32d0*/  IMAD.MOV.U32 R8, RZ, RZ, R6 ;  /* 0x000000ffff087224 */ /* 0x004fe200078e0006 */
        /* <DEDUP_REMOVED lines=38> */
.L_x_5810:
[----:B------:R-:W-:Y:S05]  /*3540*/  BSYNC B1 ;  /* 0x0000000000017941 */ /* 0x000fea0003800000 */
.L_x_5809:
[----:B--2---:R2:W-:Y:S01]  /*3550*/  ST.E.128 desc[UR42][R10.64], R4 ;  /* 0x000000040a007985 */ /* 0x0045e2000c101d2a */
[----:B------:R-:W-:Y:S05]  /*3560*/  BRA `(.L_x_5804) ;  /* 0x0000000c00a07947 */ /* 0x000fea0003800000 */
.L_x_5797:
        /* <DEDUP_REMOVED lines=24> */
[----:B------:R-:W-:Y:S01]  /*36f0*/  UISETP.NE.AND UP0, UPT, UR37, 0x3, UPT ;  /* 0x000000032500788c */ /* 0x000fe2000bf05270 */
[----:B------:R-:W-:-:S05]  /*3700*/  ISETP.GE.AND P5, PT, R16, R75, PT ;  /* 0x0000004b1000720c */ /* 0x000fca0003fa6270 */
[----:B------:R-:W-:Y:S01]  /*3710*/  PLOP3.LUT P3, PT, PT, PT, UP0, 0x80, 0x0 ;  /* 0x000000000000781c */ /* 0x000fe20003f6f008 */
        /* <DEDUP_REMOVED lines=11> */
[----:B------:R-:W-:-:S02]  /*37d0*/  MOV R11, R29 ;  /* 0x0000001d000b7202 */ /* 0x000fc40000000f00 */
[----:B------:R-:W-:Y:S02]  /*37e0*/  PRMT R85, R85, 0x5410, R8 ;  /* 0x0000541055557816 */ /* 0x000fe40000000008 */
[----:B------:R-:W-:Y:S02]  /*37f0*/  PRMT R78, R9, 0x7610, R78 ;  /* 0x00007610094e7816 */ /* 0x000fe4000000004e */
[----:B------:R-:W-:Y:S02]  /*3800*/  PRMT R86, R10, 0x7610, R86 ;  /* 0x000076100a567816 */ /* 0x000fe40000000056 */
[----:B------:R-:W-:Y:S01]  /*3810*/  PRMT R76, R76, 0x5410, R11 ;  /* 0x000054104c4c7816 */ /* 0x000fe2000000000b */
[----:B------:R-:W-:Y:S06]  /*3820*/  @!P3 BRA `(.L_x_5811) ;  /* 0x000000000004b947 */ /* 0x000fec0003800000 */
[----:B------:R-:W-:Y:S01]  /*3830*/  BPT.TRAP 0x1 ;  /* 0x000000040000795c */ /* 0x000fe20000300000 */
.L_x_5811:
[----:B------:R-:W-:Y:S01]  /*3840*/  IMAD R63, R192, 0x8, R2 ;  /* 0x00000008c03f7824 */ /* 0x000fe200078e0202 */
[----:B------:R-:W-:Y:S01]  /*3850*/  SHF.L.U32 R72, R193, 0x1f, RZ ;  /* 0x0000001fc1487819 */ /* 0x000fe200000006ff */
[----:B------:R-:W-:Y:S03]  /*3860*/  BSSY B1, `(.L_x_5812) ;  /* 0x0000003000017945 */ /* 0x000fe60003800000 */
[----:B------:R-:W0:Y:S02]  /*3870*/  SYNCS.PHASECHK.TRANS64.TRYWAIT P6, [R63+URZ+0x28c90], R72 ;  /* 0x028c90483f0075a7 */ /* 0x000e2400080c017f */
[----:B0-----:R-:W-:Y:S05]  /*3880*/  @!P6 BRA `(.L_x_5813) ;  /* 0x000001b800b8e947 */ /* 0x001fea0003800000 */
.L_x_6147:
[----:B------:R-:W-:Y:S05]  /*3890*/  BSYNC B1 ;  /* 0x0000000000017941 */ /* 0x000fea0003800000 */
.L_x_5812:
[----:B------:R-:W-:-:S03]  /*38a0*/  UMOV UR4, 0xffffffff ;  /* 0xffffffff00047882 */ /* 0x000fc60000000000 */
[----:B------:R-:W-:Y:S05]  /*38b0*/  BRA.DIV UR4, `(.L_x_5814) ;  /* 0x000001ba04c07947 */ /* 0x000fea000b800000 */
[----:B------:R-:W1:Y:S04]  /*38c0*/  SHFL.IDX PT, R68, R68, RZ, 0x1c1f ;  /* 0x001c1fff44447589 */ /* 0x000e6800000e0000 */
[----:B------:R-:W2:Y:S02]  /*38d0*/  SHFL.IDX PT, R69, R69, RZ, 0x1c1f ;  /* 0x001c1fff45457589 */ /* 0x000ea400000e0000 */
.L_x_6151:
[----:B------:R-:W3:Y:S02]  /*38e0*/  LDC R71, c[0x0][0x2f4] ;  /* 0x0000bd00ff477b82 */ /* 0x000ee40000000800 */
[----:B---3--:R-:W-:-:S13]  /*38f0*/  ISETP.GE.OR P4, PT, R16, R71, P4 ;  /* 0x000000471000720c */ /* 0x008fda0002786670 */
[----:B------:R-:W-:Y:S05]  /*3900*/  @P4 BRA `(.L_x_5804) ;  /* 0x0000000800b84947 */ /* 0x000fea0003800000 */
[----:B------:R-:W3:Y:S01]  /*3910*/  S2R R11, SR_TID.X ;  /* 0x00000000000b7919 */ /* 0x000ee20000002100 */
        /* <DEDUP_REMOVED lines=9> */
[----:B------:R-:W-:Y:S02]  /*39b0*/  IMAD.SHL.U32 R74, R8, 0x8, RZ ;  /* 0x00000008084a7824 */ /* 0x000fe400078e00ff */
[----:B---3--:R-:W-:-:S03]  /*39c0*/  VIADD R11, R11, 0xffffff80 ;  /* 0xffffff800b0b7836 */ /* 0x008fc60000000000 */
[----:B------:R-:W-:Y:S02]  /*39d0*/  LOP3.LUT R9, R43, 0x38, R74, 0xf8, !PT ;  /* 0x000000382b097812 */ /* 0x000fe400078ef84a */
[----:B------:R-:W-:Y:S02]  /*39e0*/  SHF.R.S32.HI R10, RZ, 0x1f, R11 ;  /* 0x0000001fff0a7819 */ /* 0x000fe4000001140b */
[----:B------:R-:W-:Y:S02]  /*39f0*/  LOP3.LUT R9, R9, R46, RZ, 0x3c, !PT ;  /* 0x0000002e09097212 */ /* 0x000fe400078e3cff */
[----:B------:R-:W-:-:S04]  /*3a00*/  LEA.HI R10, R10, R11, RZ, 0x5 ;  /* 0x0000000b0a0a7211 */ /* 0x000fc800078f28ff */
[----:B------:R-:W-:-:S05]  /*3a10*/  SHF.R.S32.HI R10, RZ, 0x5, R10 ;  /* 0x00000005ff0a7819 */ /* 0x000fca000001140a */
[----:B------:R-:W-:Y:S02]  /*3a20*/  IMAD R11, R10, 0x200, R9 ;  /* 0x000002000a0b7824 */ /* 0x000fe400078e0209 */
[----:B------:R-:W-:Y:S02]  /*3a30*/  IMAD.IADD R9, R61, 0x1, R70 ;  /* 0x000000013d097824 */ /* 0x000fe400078e0246 */
[----:B------:R-:W-:Y:S02]  /*3a40*/  IMAD.IADD R11, R70, 0x1, R11 ;  /* 0x00000001460b7824 */ /* 0x000fe400078e020b */
[--C-:B------:R-:W-:Y:S02]  /*3a50*/  IMAD R9, R9, 0x2, R2.reuse ;  /* 0x0000000209097824 */ /* 0x100fe400078e0202 */
[----:B------:R-:W-:-:S04]  /*3a60*/  IMAD R12, R11, 0x2, R2 ;  /* 0x000000020b0c7824 */ /* 0x000fc800078e0202 */
[----:B------:R-:W1:Y:S04]  /*3a70*/  LDS.128 R8, [R9+0x22400] ;  /* 0x0224000009087984 */ /* 0x000e680000000c00 */
[----:B------:R-:W2:Y:S01]  /*3a80*/  LDS.128 R12, [R12+0x22400] ;  /* 0x022400000c0c7984 */ /* 0x000ea20000000c00 */
[----:B------:R-:W-:Y:S05]  /*3a90*/  @P5 BRA `(.L_x_5816) ;  /* 0x0000000400545947 */ /* 0x000fea0003800000 */
[--C-:B------:R-:W-:Y:S02]  /*3aa0*/  SHF.R.U64 R82, R28, 0x10, R29.reuse ;  /* 0x000000101c527819 */ /* 0x100fe4000000121d */
[----:B------:R-:W-:Y:S02]  /*3ab0*/  SHF.R.U32.HI R28, RZ, 0x10, R29 ;  /* 0x00000010ff1c7819 */ /* 0x000fe4000001161d */
[--C-:B------:R-:W-:Y:S01]  /*3ac0*/  SHF.R.U64 R84, R4, 0x10, R5.reuse ;  /* 0x0000001004547819 */ /* 0x100fe20000001205 */
[----:B-1----:R-:W-:Y:S01]  /*3ad0*/  HADD2.F32 R4, -RZ, R9.H0_H0 ;  /* 0x20000009ff047230 */ /* 0x002fe20000004100 */
[----:B------:R-:W-:Y:S01]  /*3ae0*/  SHF.R.U32.HI R70, RZ, 0x10, R5 ;  /* 0x00000010ff467819 */ /* 0x000fe20000011605 */
[--C-:B--2---:R-:W-:Y:S01]  /*3af0*/  HADD2.F32 R5, -RZ, R13.reuse.H0_H0 ;  /* 0x2000000dff057230 */ /* 0x104fe20000004100 */
[--C-:B------:R-:W-:Y:S01]  /*3b00*/  SHF.R.U64 R83, R6, 0x10, R7.reuse ;  /* 0x0000001006537819 */ /* 0x100fe20000001207 */
[----:B------:R-:W-:Y:S01]  /*3b10*/  HADD2.F32 R13, -RZ, R13.H1_H1 ;  /* 0x3000000dff0d7230 */ /* 0x000fe20000004100 */
[----:B------:R-:W-:Y:S01]  /*3b20*/  SHF.R.U32.HI R77, RZ, 0x10, R7 ;  /* 0x00000010ff4d7819 */ /* 0x000fe20000011607 */
[----:B------:R-:W-:Y:S01]  /*3b30*/  HADD2.F32 R7, -RZ, R76.H1_H1 ;  /* 0x3000004cff077230 */ /* 0x000fe20000004100 */
[--C-:B------:R-:W-:Y:S01]  /*3b40*/  SHF.R.U64 R81, R30, 0x10, R31.reuse ;  /* 0x000000101e517819 */ /* 0x100fe2000000121f */
[----:B------:R-:W-:Y:S01]  /*3b50*/  HADD2.F32 R30, -RZ, R28.H0_H0 ;  /* 0x2000001cff1e7230 */ /* 0x000fe20000004100 */
[----:B------:R-:W-:Y:S01]  /*3b60*/  SHF.R.U32.HI R75, RZ, 0x10, R31 ;  /* 0x00000010ff4b7819 */ /* 0x000fe2000001161f */
[----:B------:R-:W-:-:S02]  /*3b70*/  HADD2.F32 R9, -RZ, R9.H1_H1 ;  /* 0x30000009ff097230 */ /* 0x000fc40000004100 */
[-C--:B------:R-:W-:Y:S01]  /*3b80*/  FMUL.FTZ R29, R5, R7.reuse ;  /* 0x00000007051d7220 */ /* 0x080fe20000410000 */
[----:B------:R-:W-:Y:S02]  /*3b90*/  HADD2.F32 R6, -RZ, R76.H0_H0 ;  /* 0x2000004cff067230 */ /* 0x000fe40000004100 */
[-C--:B------:R-:W-:Y:S01]  /*3ba0*/  FMUL.FTZ R76, R13, R30.reuse ;  /* 0x0000001e0d4c7220 */ /* 0x080fe20000410000 */
[----:B------:R-:W-:Y:S02]  /*3bb0*/  HADD2.F32 R28, -RZ, R70.H0_H0 ;  /* 0x20000046ff1c7230 */ /* 0x000fe40000004100 */
[C---:B------:R-:W-:Y:S01]  /*3bc0*/  FMUL.FTZ R70, R4.reuse, R7 ;  /* 0x0000000704467220 */ /* 0x040fe20000410000 */
[----:B------:R-:W-:Y:S01]  /*3bd0*/  FMUL.FTZ R30, R9, R30 ;  /* 0x0000001e091e7220 */ /* 0x000fe20000410000 */
[-C--:B------:R-:W-:Y:S01]  /*3be0*/  FFMA.FTZ R29, R4, R6.reuse, -R29 ;  /* 0x00000006041d7223 */ /* 0x080fe2000001081d */
[----:B------:R-:W-:Y:S02]  /*3bf0*/  HADD2.F32 R7, -RZ, R78.H0_H0 ;  /* 0x2000004eff077230 */ /* 0x000fe40000004100 */
[----:B------:R-:W-:Y:S01]  /*3c00*/  FFMA.FTZ R70, R5, R6, R70 ;  /* 0x0000000605467223 */ /* 0x000fe20000010046 */
[----:B------:R-:W-:Y:S01]  /*3c10*/  FFMA.FTZ R31, R13, R28, R30 ;  /* 0x0000001c0d1f7223 */ /* 0x000fe2000001001e */
[----:B------:R-:W-:-:S02]  /*3c20*/  HADD2.F32 R5, -RZ, R15.H0_H0 ;  /* 0x2000000fff057230 */ /* 0x000fc40000004100 */
[----:B------:R-:W-:Y:S01]  /*3c30*/  FFMA.FTZ R76, R9, R28, -R76 ;  /* 0x0000001c094c7223 */ /* 0x000fe2000001084c */
[----:B------:R-:W-:Y:S02]  /*3c40*/  HADD2.F32 R4, -RZ, R11.H0_H0 ;  /* 0x2000000bff047230 */ /* 0x000fe40000004100 */
[----:B------:R-:W-:Y:S02]  /*3c50*/  HADD2.F32 R15, -RZ, R15.H1_H1 ;  /* 0x3000000fff0f7230 */ /* 0x000fe40000004100 */
[----:B------:R-:W-:Y:S01]  /*3c60*/  FMUL.FTZ R9, R5, R7 ;  /* 0x0000000705097220 */ /* 0x000fe20000410000 */
[----:B------:R-:W-:Y:S01]  /*3c70*/  HADD2.F32 R30, -RZ, R75.H0_H0 ;  /* 0x2000004bff1e7230 */ /* 0x000fe20000004100 */
[----:B------:R-:W-:Y:S01]  /*3c80*/  F2FP.F16.F32.PACK_AB R29, R76, R29 ;  /* 0x0000001d4c1d723e */ /* 0x000fe200000000ff */
[----:B------:R-:W-:Y:S02]  /*3c90*/  HADD2.F32 R6, -RZ, R78.H1_H1 ;  /* 0x3000004eff067230 */ /* 0x000fe40000004100 */
[----:B------:R-:W-:Y:S01]  /*3ca0*/  FMUL.FTZ R78, R4, R7 ;  /* 0x00000007044e7220 */ /* 0x000fe20000410000 */
[----:B------:R-:W-:-:S02]  /*3cb0*/  HADD2.F32 R11, -RZ, R11.H1_H1 ;  /* 0x3000000bff0b7230 */ /* 0x000fc40000004100 */
[----:B------:R-:W-:Y:S01]  /*3cc0*/  FMUL.FTZ R80, R15, R30 ;  /* 0x0000001e0f507220 */ /* 0x000fe20000410000 */
[----:B------:R-:W-:Y:S02]  /*3cd0*/  HADD2.F32 R28, -RZ, R77.H0_H0 ;  /* 0x2000004dff1c7230 */ /* 0x000fe40000004100 */
[-C--:B------:R-:W-:Y:S01]  /*3ce0*/  FFMA.FTZ R77, R4, R6.reuse, -R9 ;  /* 0x00000006044d7223 */ /* 0x080fe20000010809 */
[----:B------:R-:W-:Y:S01]  /*3cf0*/  FFMA.FTZ R78, R5, R6, R78 ;  /* 0x00000006054e7223 */ /* 0x000fe2000001004e */
[C---:B------:R-:W-:Y:S01]  /*3d00*/  FMUL.FTZ R30, R11.reuse, R30 ;  /* 0x0000001e0b1e7220 */ /* 0x040fe20000410000 */
[----:B------:R-:W-:Y:S02]  /*3d10*/  HADD2.F32 R9, -RZ, R86.H0_H0 ;  /* 0x20000056ff097230 */ /* 0x000fe40000004100 */
[-C--:B------:R-:W-:Y:S01]  /*3d20*/  FFMA.FTZ R80, R11, R28.reuse, -R80 ;  /* 0x0000001c0b507223 */ /* 0x080fe20000010850 */
[----:B------:R-:W-:Y:S02]  /*3d30*/  HADD2.F32 R5, -RZ, R12.H0_H0 ;  /* 0x2000000cff057230 */ /* 0x000fe40000004100 */
[----:B------:R-:W-:Y:S01]  /*3d40*/  FFMA.FTZ R79, R15, R28, R30 ;  /* 0x0000001c0f4f7223 */ /* 0x000fe2000001001e */
[----:B------:R-:W-:Y:S01]  /*3d50*/  HADD2.F32 R4, -RZ, R8.H0_H0 ;  /* 0x20000008ff047230 */ /* 0x000fe20000004100 */
[----:B------:R-:W-:Y:S01]  /*3d60*/  F2FP.F16.F32.PACK_AB R31, R31, R70 ;  /* 0x000000461f1f723e */ /* 0x000fe200000000ff */
[----:B------:R-:W-:-:S02]  /*3d70*/  HADD2.F32 R11, -RZ, R82.H0_H0 ;  /* 0x20000052ff0b7230 */ /* 0x000fc40000004100 */
[CC--:B------:R-:W-:Y:S01]  /*3d80*/  FMUL.FTZ R13, R5.reuse, R9.reuse ;  /* 0x00000009050d7220 */ /* 0x0c0fe20000410000 */
[----:B------:R-:W-:Y:S02]  /*3d90*/  HADD2.F32 R12, -RZ, R12.H1_H1 ;  /* 0x3000000cff0c7230 */ /* 0x000fe40000004100 */
[----:B------:R-:W-:Y:S01]  /*3da0*/  FMUL.FTZ R28, R4, R9 ;  /* 0x00000009041c7220 */ /* 0x000fe20000410000 */
[----:B------:R-:W-:Y:S01]  /*3db0*/  HADD2.F32 R6, -RZ, R85.H0_H0 ;  /* 0x20000055ff067230 */ /* 0x000fe20000004100 */
[----:B------:R-:W-:Y:S01]  /*3dc0*/  F2FP.F16.F32.PACK_AB R77, R80, R77 ;  /* 0x0000004d504d723e */ /* 0x000fe200000000ff */
[----:B------:R-:W-:Y:S02]  /*3dd0*/  HADD2.F32 R8, -RZ, R8.H1_H1 ;  /* 0x30000008ff087230 */ /* 0x000fe40000004100 */
[-C--:B------:R-:W-:Y:S01]  /*3de0*/  FMUL.FTZ R9, R12, R11.reuse ;  /* 0x0000000b0c097220 */ /* 0x080fe20000410000 */
[----:B------:R-:W-:Y:S02]  /*3df0*/  HADD2.F32 R7, -RZ, R84.H0_H0 ;  /* 0x20000054ff077230 */ /* 0x000fe40000004100 */
[-C--:B------:R-:W-:Y:S01]  /*3e00*/  FFMA.FTZ R28, R5, R6.reuse, R28 ;  /* 0x00000006051c7223 */ /* 0x080fe2000001001c */
[----:B------:R-:W-:Y:S01]  /*3e10*/  FFMA.FTZ R13, R4, R6, -R13 ;  /* 0x00000006040d7223 */ /* 0x000fe2000001080d */
[----:B------:R-:W-:Y:S01]  /*3e20*/  FMUL.FTZ R11, R8, R11 ;  /* 0x0000000b080b7220 */ /* 0x000fe20000410000 */
[----:B------:R-:W-:-:S02]  /*3e30*/  HADD2.F32 R5, -RZ, R14.H0_H0 ;  /* 0x2000000eff057230 */ /* 0x000fc40000004100 */
[-C--:B------:R-:W-:Y:S01]  /*3e40*/  FFMA.FTZ R30, R8, R7.reuse, -R9 ;  /* 0x00000007081e7223 */ /* 0x080fe20000010809 */
[----:B------:R-:W-:Y:S02]  /*3e50*/  HADD2.F32 R8, -RZ, R85.H1_H1 ;  /* 0x30000055ff087230 */ /* 0x000fe40000004100 */
[----:B------:R-:W-:Y:S01]  /*3e60*/  FFMA.FTZ R11, R12, R7, R11 ;  /* 0x000000070c0b7223 */ /* 0x000fe2000001000b */
[----:B------:R-:W-:Y:S01]  /*3e70*/  HADD2.F32 R9, -RZ, R81.H0_H0 ;  /* 0x20000051ff097230 */ /* 0x000fe20000004100 */
[----:B------:R-:W-:Y:S01]  /*3e80*/  F2FP.F16.F32.PACK_AB R78, R79, R78 ;  /* 0x0000004e4f4e723e */ /* 0x000fe200000000ff */
[----:B------:R-:W-:Y:S02]  /*3e90*/  HADD2.F32 R4, -RZ, R10.H0_H0 ;  /* 0x2000000aff047230 */ /* 0x000fe40000004100 */
[----:B------:R-:W-:Y:S01]  /*3ea0*/  FMUL.FTZ R15, R5, R8 ;  /* 0x00000008050f7220 */ /* 0x000fe20000410000 */
[----:B------:R-:W-:Y:S01]  /*3eb0*/  HADD2.F32 R14, -RZ, R14.H1_H1 ;  /* 0x3000000eff0e7230 */ /* 0x000fe20000004100 */
[----:B------:R-:W-:Y:S01]  /*3ec0*/  F2FP.F16.F32.PACK_AB R30, R30, R13 ;  /* 0x0000000d1e1e723e */ /* 0x000fe200000000ff */
[----:B------:R-:W-:-:S02]  /*3ed0*/  HADD2.F32 R10, -RZ, R10.H1_H1 ;  /* 0x3000000aff0a7230 */ /* 0x000fc40000004100 */
[----:B------:R-:W-:Y:S01]  /*3ee0*/  FMUL.FTZ R8, R4, R8 ;  /* 0x0000000804087220 */ /* 0x000fe20000410000 */
[----:B------:R-:W-:Y:S02]  /*3ef0*/  HADD2.F32 R6, -RZ, R86.H1_H1 ;  /* 0x30000056ff067230 */ /* 0x000fe40000004100 */
        /* <DEDUP_REMOVED lines=8> */
[----:B------:R-:W-:-:S02]  /*3f80*/  IMAD.MOV.U32 R13, RZ, RZ, R31 ;  /* 0x000000ffff0d7224 */ /* 0x000fc400078e001f */
[----:B------:R-:W-:Y:S01]  /*3f90*/  IMAD.MOV.U32 R11, RZ, RZ, R77 ;  /* 0x000000ffff0b7224 */ /* 0x000fe200078e004d */
[----:B------:R-:W-:Y:S01]  /*3fa0*/  F2FP.F16.F32.PACK_AB R10, R10, R15 ;  /* 0x0000000f0a0a723e */ /* 0x000fe200000000ff */
[----:B------:R-:W-:Y:S01]  /*3fb0*/  IMAD.MOV.U32 R15, RZ, RZ, R78 ;  /* 0x000000ffff0f7224 */ /* 0x000fe200078e004e */
[----:B------:R-:W-:Y:S01]  /*3fc0*/  F2FP.F16.F32.PACK_AB R14, R9, R8 ;  /* 0x00000008090e723e */ /* 0x000fe200000000ff */
[----:B------:R-:W-:Y:S02]  /*3fd0*/  IMAD.MOV.U32 R8, RZ, RZ, R30 ;  /* 0x000000ffff087224 */ /* 0x000fe400078e001e */
[----:B------:R-:W-:-:S07]  /*3fe0*/  IMAD.MOV.U32 R9, RZ, RZ, R29 ;  /* 0x000000ffff097224 */ /* 0x000fce00078e001d */
.L_x_5816:
[----:B------:R-:W-:Y:S05]  /*3ff0*/  BSYNC B1 ;  /* 0x0000000000017941 */ /* 0x000fea0003800000 */
.L_x_5815:
[----:B-1----:R1:W-:Y:S01]  /*4000*/  ST.E.128 desc[UR42][R56.64], R8 ;  /* 0x0000000838007985 */ /* 0x0023e2000c101d2a */
[----:B------:R-:W-:Y:S01]  /*4010*/  ISETP.GE.AND P4, PT, R74, R71, PT ;  /* 0x000000474a00720c */ /* 0x000fe20003f86270 */
[----:B------:R-:W-:Y:S01]  /*4020*/  IMAD.MOV.U32 R4, RZ, RZ, R69 ;  /* 0x000000ffff047224 */ /* 0x000fe200078e0045 */
[----:B------:R-:W-:-:S11]  /*4030*/  MOV R5, R68 ;  /* 0x0000004400057202 */ /* 0x000fd60000000f00 */
[----:B------:R-:W-:Y:S05]  /*4040*/  @P4 BRA `(.L_x_5804) ;  /* 0x0000000000e84947 */ /* 0x000fea0003800000 */
[----:B------:R-:W-:-:S05]  /*4050*/  IMAD.WIDE R4, R74, 0x2, R4 ;  /* 0x000000024a047825 */ /* 0x000fca00078e0204 */
[----:B--2---:R2:W-:Y:S01]  /*4060*/  ST.E.128 desc[UR42][R4.64], R12 ;  /* 0x0000000c04007985 */ /* 0x0045e2000c101d2a */
[----:B------:R-:W-:Y:S05]  /*4070*/  BRA `(.L_x_5804) ;  /* 0x0000000000dc7947 */ /* 0x000fea0003800000 */
.L_x_5796:
[----:B------:R-:W-:-:S06]  /*4080*/  UISETP.NE.AND UP0, UPT, UR37, 0x3, UPT ;  /* 0x000000032500788c */ /* 0x000fcc000bf05270 */
[----:B------:R-:W-:-:S13]  /*4090*/  PLOP3.LUT P3, PT, PT, PT, UP0, 0x80, 0x0 ;  /* 0x000000000000781c */ /* 0x000fda0003f6f008 */
[----:B------:R-:W-:Y:S05]  /*40a0*/  @!P3 BRA `(.L_x_5817) ;  /* 0x000000000004b947 */ /* 0x000fea0003800000 */
[----:B------:R-:W-:Y:S01]  /*40b0*/  BPT.TRAP 0x1 ;  /* 0x000000040000795c */ /* 0x000fe20000300000 */
.L_x_5817:
[----:B------:R-:W-:Y:S01]  /*40c0*/  IMAD R63, R192, 0x8, R2 ;  /* 0x00000008c03f7824 */ /* 0x000fe200078e0202 */
[----:B------:R-:W-:Y:S01]  /*40d0*/  SHF.L.U32 R72, R193, 0x1f, RZ ;  /* 0x0000001fc1487819 */ /* 0x000fe200000006ff */
[----:B------:R-:W-:Y:S01]  /*40e0*/  BSSY B1, `(.L_x_5818) ;  /* 0x0000004000017945 */ /* 0x000fe20003800000 */
[----:B------:R-:W-:Y:S02]  /*40f0*/  SHF.R.S32.HI R67, RZ, 0x1f, R65 ;  /* 0x0000001fff437819 */ /* 0x000fe40000011441 */
[----:B------:R-:W1:Y:S02]  /*4100*/  SYNCS.PHASECHK.TRANS64.TRYWAIT P4, [R63+URZ+0x28c90], R72 ;  /* 0x028c90483f0075a7 */ /* 0x000e64000808017f */
[----:B-1----:R-:W-:Y:S05]  /*4110*/  @!P4 BRA `(.L_x_5819) ;  /* 0x000001b000f4c947 */ /* 0x002fea0003800000 */
.L_x_6152:
[----:B------:R-:W-:Y:S05]  /*4120*/  BSYNC B1 ;  /* 0x0000000000017941 */ /* 0x000fea0003800000 */
.L_x_5818:
        /* <DEDUP_REMOVED lines=24> */
[----:B------:R0:W2:Y:S04]  /*42b0*/  SHFL.IDX PT, R29, R13, RZ, 0x1c1f ;  /* 0x001c1fff0d1d7589 */ /* 0x0000a800000e0000 */
[----:B------:R0:W3:Y:S02]  /*42c0*/  SHFL.IDX PT, R14, R5, RZ, 0x1c1f ;  /* 0x001c1fff050e7589 */ /* 0x0000e400000e0000 */
.L_x_6156:
        /* <DEDUP_REMOVED lines=18> */
.L_x_5804:
[----:B------:R-:W-:Y:S05]  /*43f0*/  BSYNC B0 ;  /* 0x0000000000007941 */ /* 0x000fea0003800000 */
.L_x_5795:
[----:B0-2-4-:R-:W0:Y:S01]  /*4400*/  S2R R4, SR_TID.X ;  /* 0x0000000000047919 */ /* 0x015e220000002100 */
[----:B------:R-:W-:Y:S01]  /*4410*/  @!PT LDS RZ, [RZ] ;  /* 0x00000000fffff984 */ /* 0x000fe20000000800 */
[----:B------:R-:W-:Y:S01]  /*4420*/  @!PT LDS RZ, [RZ] ;  /* 0x00000000fffff984 */ /* 0x000fe20000000800 */
[----:B------:R-:W-:Y:S01]  /*4430*/  @!PT LDS RZ, [RZ] ;  /* 0x00000000fffff984 */ /* 0x000fe20000000800 */
[----:B------:R-:W-:Y:S01]  /*4440*/  @!PT LDS RZ, [RZ] ;  /* 0x00000000fffff984 */ /* 0x000fe20000000800 */
[----:B------:R2:W-:Y:S06]  /*4450*/  MEMBAR.ALL.CTA ;  /* 0x0000000000007992 */ /* 0x0005ec0000008000 */
[----:B--2---:R-:W2:Y:S01]  /*4460*/  FENCE.VIEW.ASYNC.S ;  /* 0x00000000000073c6 */ /* 0x004ea20000000000 */
[----:B------:R-:W-:Y:S05]  /*4470*/  WARPSYNC.ALL ;  /* 0x0000000000007948 */ /* 0x000fea0003800000 */
[----:B------:R-:W-:Y:S01]  /*4480*/  BSSY B0, `(.L_x_5821) ;  /* 0x0000009000007945 */ /* 0x000fe20003800000 */
[----:B0-----:R-:W-:Y:S01]  /*4490*/  LOP3.LUT R4, R4, 0x7f, RZ, 0xc0, !PT ;  /* 0x0000007f04047812 */ /* 0x001fe200078ec0ff */
[----:B--2---:R0:W-:Y:S03]  /*44a0*/  BAR.SYNC.DEFER_BLOCKING R49, 0x80 ;  /* 0x000200310000751d */ /* 0x0041e60000010000 */
[----:B------:R-:W-:-:S13]  /*44b0*/  ISETP.NE.AND P4, PT, R4, RZ, PT ;  /* 0x000000ff0400720c */ /* 0x000fda0003f85270 */
[----:B------:R-:W-:-:S05]  /*44c0*/  @!P4 VIADD R4, R63, 0x28ca0 ;  /* 0x00028ca03f04c836 */ /* 0x000fca0000000000 */
[----:B------:R-:W-:-:S04]  /*44d0*/  @!P4 PRMT R4, RZ, 0x654, R4 ;  /* 0x00000654ff04c816 */ /* 0x000fc80000000004 */
[----:B------:R0:W-:Y:S01]  /*44e0*/  @!P4 SYNCS.ARRIVE.TRANS64.RED.A1T0 RZ, [R4+URZ], RZ ;  /* 0x000000ff04ffc9a7 */ /* 0x0001e2000810043f */
[----:B------:R-:W-:Y:S05]  /*44f0*/  @!P3 BRA `(.L_x_5822) ;  /* 0x000000000004b947 */ /* 0x000fea0003800000 */
[----:B------:R-:W-:Y:S01]  /*4500*/  BPT.TRAP 0x1 ;  /* 0x000000040000795c */ /* 0x000fe20000300000 */
.L_x_5822:
[----:B------:R-:W-:Y:S05]  /*4510*/  BSYNC B0 ;  /* 0x0000000000007941 */ /* 0x000fea0003800000 */
.L_x_5821:
[----:B------:R-:W2:Y:S01]  /*4520*/  SYNCS.PHASECHK.TRANS64.TRYWAIT P3, [R63+URZ+0x28cb0], R72 ;  /* 0x028cb0483f0075a7 */ /* 0x000ea2000806017f */
[----:B------:R-:W-:Y:S04]  /*4530*/  BSSY B0, `(.L_x_5823) ;  /* 0x0000002000007945 */ /* 0x000fe80003800000 */
[----:B--2---:R-:W-:Y:S05]  /*4540*/  @!P3 BRA `(.L_x_5824) ;  /* 0x000001b00040b947 */ /* 0x004fea0003800000 */
.L_x_6157:
[----:B------:R-:W-:Y:S05]  /*4550*/  BSYNC B0 ;  /* 0x0000000000007941 */ /* 0x000fea0003800000 */
.L_x_5823:
        /* <DEDUP_REMOVED lines=11> */
[----:B-1----:R-:W-:Y:S02]  /*4610*/  IMAD R9, R47, UR4, RZ ;  /* 0x000000042f097c24 */ /* 0x002fe4000f8e02ff */
[----:B------:R-:W-:Y:S02]  /*4620*/  IMAD.IADD R5, R5, 0x1, R7 ;  /* 0x0000000105057824 */ /* 0x000fe400078e0207 */
[C---:B------:R-:W-:Y:S02]  /*4630*/  IMAD R7, R26.reuse, UR5, R9 ;  /* 0x000000051a077c24 */ /* 0x040fe4000f8e0209 */
[----:B------:R-:W-:Y:S01]  /*4640*/  IMAD.WIDE.U32 R4, R26, UR4, R4 ;  /* 0x000000041a047c25 */ /* 0x000fe2000f8e0004 */
[----:B------:R-:W-:-:S03]  /*4650*/  ULDC.64 UR4, c[0x0][0x318] ;  /* 0x0000c60000047ab9 */ /* 0x000fc60000000a00 */
[----:B------:R-:W-:Y:S01]  /*4660*/  IMAD.IADD R7, R5, 0x1, R7 ;  /* 0x0000000105077824 */ /* 0x000fe200078e0207 */
[----:B------:R-:W-:-:S04]  /*4670*/  LEA R5, P3, R4, UR4, 0x1 ;  /* 0x0000000404057c11 */ /* 0x000fc8000f8608ff */
[----:B------:R-:W-:Y:S01]  /*4680*/  LEA.HI.X R4, R4, UR5, R7, 0x1, P3 ;  /* 0x0000000504047c11 */ /* 0x000fe200098f0c07 */
[----:B------:R0:W1:Y:S01]  /*4690*/  SHFL.IDX PT, R15, R5, RZ, 0x1c1f ;  /* 0x001c1fff050f7589 */ /* 0x00006200000e0000 */
[----:B------:R-:W-:-:S03]  /*46a0*/  ISETP.GT.AND P3, PT, R73, R196, PT ;  /* 0x000000c44900720c */ /* 0x000fc60003f64270 */
[----:B------:R0:W4:Y:S10]  /*46b0*/  SHFL.IDX PT, R13, R4, RZ, 0x1c1f ;  /* 0x001c1fff040d7589 */ /* 0x00013400000e0000 */
[----:B0-----:R-:W-:Y:S05]  /*46c0*/  @!P3 BRA `(.L_x_5826) ;  /* 0x00000004009cb947 */ /* 0x001fea0003800000 */
[----:B------:R-:W5:Y:S01]  /*46d0*/  LDL R31, [R1+0x14] ;  /* 0x00001400011f7983 */ /* 0x000f620000100800 */
[----:B------:R-:W-:-:S03]  /*46e0*/  ULDC UR4, c[0x0][0x320] ;  /* 0x0000c80000047ab9 */ /* 0x000fc60000000800 */
[----:B------:R-:W2:Y:S04]  /*46f0*/  LDL R12, [R1+0x18] ;  /* 0x00001800010c7983 */ /* 0x000ea80000100800 */
[----:B------:R-:W2:Y:S01]  /*4700*/  LDL R30, [R1+0x1c] ;  /* 0x00001c00011e7983 */ /* 0x000ea20000100800 */
[----:B------:R-:W-:Y:S01]  /*4710*/  ISETP.GE.AND P5, PT, R16, UR4, PT ;  /* 0x0000000410007c0c */ /* 0x000fe2000bfa6270 */
[----:B------:R-:W-:Y:S01]  /*4720*/  IMAD R9, R192, 0x8000, R51 ;  /* 0x00008000c0097824 */ /* 0x000fe200078e0233 */
[----:B------:R-:W-:Y:S01]  /*4730*/  LOP3.LUT P3, RZ, R200, 0x4, RZ, 0xc0, !PT ;  /* 0x00000004c8ff7812 */ /* 0x000fe2000786c0ff */
[----:B------:R-:W2:Y:S02]  /*4740*/  LDL R29, [R1+0x20] ;  /* 0x00002000011d7983 */ /* 0x000ea40000100800 */
[----:B------:R-:W-:-:S02]  /*4750*/  IMAD R10, R9, 0x2, R2 ;  /* 0x00000002090a7824 */ /* 0x000fc400078e0202 */
[----:B------:R-:W2:Y:S04]  /*4760*/  LDL R28, [R1+0x24] ;  /* 0x00002400011c7983 */ /* 0x000ea80000100800 */
[----:B---3--:R-:W3:Y:S01]  /*4770*/  LDL R14, [R1+0x28] ;  /* 0x00002800010e7983 */ /* 0x008ee20000100800 */
[----:B------:R-:W-:-:S03]  /*4780*/  VIADD R11, R9, 0x20 ;  /* 0x00000020090b7836 */ /* 0x000fc60000000000 */
[----:B------:R-:W0:Y:S01]  /*4790*/  @!P5 LDS.128 R4, [R10+0x400] ;  /* 0x000400000a04d984 */ /* 0x000e220000000c00 */
[----:B------:R-:W-:Y:S02]  /*47a0*/  @P3 IADD3 R11, R9, -0x20, RZ ;  /* 0xffffffe0090b3810 */ /* 0x000fe40007ffe0ff */
[C---:B-1----:R-:W-:Y:S01]  /*47b0*/  @!P5 LEA R8, P3, R16.reuse, R15, 0x1 ;  /* 0x0000000f1008d211 */ /* 0x042fe200078608ff */
[----:B------:R-:W3:Y:S02]  /*47c0*/  LDL R64, [R1+0x30] ;  /* 0x0000300001407983 */ /* 0x000ee40000100800 */
[----:B------:R-:W-:Y:S01]  /*47d0*/  IMAD R11, R11, 0x2, R2 ;  /* 0x000000020b0b7824 */ /* 0x000fe200078e0202 */
[----:B----4-:R-:W-:Y:S01]  /*47e0*/  @!P5 LEA.HI.X R9, R16, R13, R17, 0x1, P3 ;  /* 0x0000000d1009d211 */ /* 0x010fe200018f0c11 */
[----:B------:R-:W4:Y:S01]  /*47f0*/  LDL R57, [R1+0x34] ;  /* 0x0000340001397983 */ /* 0x000f220000100800 */
[----:B------:R-:W-:-:S03]  /*4800*/  ISETP.GE.AND P3, PT, R190, UR4, PT ;  /* 0x00000004be007c0c */ /* 0x000fc6000bf66270 */
[----:B------:R-:W4:Y:S04]  /*4810*/  LDL R56, [R1+0x38] ;  /* 0x0000380001387983 */ /* 0x000f280000100800 */
[----:B0-----:R0:W-:Y:S06]  /*4820*/  @!P5 ST.E.128 desc[UR42][R8.64], R4 ;  /* 0x000000040800d985 */ /* 0x0011ec000c101d2a */
[----:B------:R-:W1:Y:S01]  /*4830*/  @!P3 LDS.128 R4, [R11+0x400] ;  /* 0x000400000b04b984 */ /* 0x000e620000000c00 */
[----:B0-----:R-:W-:-:S04]  /*4840*/  @!P3 LEA R8, P5, R190, R15, 0x1 ;  /* 0x0000000fbe08b211 */ /* 0x001fc800078a08ff */
[----:B------:R-:W-:Y:S02]  /*4850*/  @!P3 LEA.HI.X R9, R190, R13, R206, 0x1, P5 ;  /* 0x0000000dbe09b211 */ /* 0x000fe400028f0cce */
[----:B------:R-:W-:-:S03]  /*4860*/  ISETP.GE.AND P5, PT, R229, UR4, PT ;  /* 0x00000004e5007c0c */ /* 0x000fc6000bfa6270 */
[----:B-1----:R0:W-:Y:S10]  /*4870*/  @!P3 ST.E.128 desc[UR42][R8.64], R4 ;  /* 0x000000040800b985 */ /* 0x0021f4000c101d2a */
[----:B------:R-:W1:Y:S01]  /*4880*/  @!P5 LDS.128 R4, [R10+0x2400] ;  /* 0x002400000a04d984 */ /* 0x000e620000000c00 */
[----:B0-----:R-:W-:-:S05]  /*4890*/  @!P5 LEA R8, P3, R229, R15, 0x1 ;  /* 0x0000000fe508d211 */ /* 0x001fca00078608ff */
[----:B-----5:R-:W-:Y:S01]  /*48a0*/  @!P5 IMAD.X R9, R13, 0x1, R31, P3 ;  /* 0x000000010d09d824 */ /* 0x020fe200018e061f */
[C---:B------:R-:W-:Y:S01]  /*48b0*/  ISETP.GE.AND P3, PT, R228.reuse, UR4, PT ;  /* 0x00000004e4007c0c */ /* 0x040fe2000bf66270 */
[----:B------:R-:W5:Y:S04]  /*48c0*/  LDL R31, [R1+0x3c] ;  /* 0x00003c00011f7983 */ /* 0x000f680000100800 */
[----:B-1----:R0:W-:Y:S08]  /*48d0*/  @!P5 ST.E.128 desc[UR42][R8.64], R4 ;  /* 0x000000040800d985 */ /* 0x0021f0000c101d2a */
[----:B------:R-:W1:Y:S01]  /*48e0*/  @!P3 LDS.128 R4, [R11+0x2400] ;  /* 0x002400000b04b984 */ /* 0x000e620000000c00 */
[----:B0-----:R-:W-:-:S05]  /*48f0*/  @!P3 LEA R8, P5, R228, R15, 0x1 ;  /* 0x0000000fe408b211 */ /* 0x001fca00078a08ff */
[----:B--2---:R-:W-:Y:S02]  /*4900*/  @!P3 IMAD.X R9, R13, 0x1, R12, P5 ;  /* 0x000000010d09b824 */ /* 0x004fe400028e060c */
[----:B------:R-:W2:Y:S01]  /*4910*/  LDL R12, [R1+0x2c] ;  /* 0x00002c00010c7983 */ /* 0x000ea20000100800 */
[----:B------:R-:W-:-:S03]  /*4920*/  ISETP.GE.AND P5, PT, R226, UR4, PT ;  /* 0x00000004e2007c0c */ /* 0x000fc6000bfa6270 */
[----:B-1----:R0:W-:Y:S10]  /*4930*/  @!P3 ST.E.128 desc[UR42][R8.64], R4 ;  /* 0x000000040800b985 */ /* 0x0021f4000c101d2a */
[----:B------:R-:W1:Y:S01]  /*4940*/  @!P5 LDS.128 R4, [R10+0x4400] ;  /* 0x004400000a04d984 */ /* 0x000e620000000c00 */
[----:B0-----:R-:W-:-:S05]  /*4950*/  @!P5 LEA R8, P3, R226, R15, 0x1 ;  /* 0x0000000fe208d211 */ /* 0x001fca00078608ff */
[----:B------:R-:W-:Y:S01]  /*4960*/  @!P5 IMAD.X R9, R13, 0x1, R30, P3 ;  /* 0x000000010d09d824 */ /* 0x000fe200018e061e */
[C---:B------:R-:W-:Y:S01]  /*4970*/  ISETP.GE.AND P3, PT, R219.reuse, UR4, PT ;  /* 0x00000004db007c0c */ /* 0x040fe2000bf66270 */
[----:B------:R-:W5:Y:S04]  /*4980*/  LDL R30, [R1+0x40] ;  /* 0x00004000011e7983 */ /* 0x000f680000100800 */
[----:B-1----:R0:W-:Y:S08]  /*4990*/  @!P5 ST.E.128 desc[UR42][R8.64], R4 ;  /* 0x000000040800d985 */ /* 0x0021f0000c101d2a */
        /* <DEDUP_REMOVED lines=14> */
[----:B---3--:R-:W-:Y:S02]  /*4a80*/  @!P3 IMAD.X R9, R13, 0x1, R14, P5 ;  /* 0x000000010d09b824 */ /* 0x008fe400028e060e */
[----:B------:R-:W3:Y:S01]  /*4a90*/  LDL R14, [R1+0x4] ;  /* 0x00000400010e7983 */ /* 0x000ee20000100800 */
[----:B------:R-:W-:-:S03]  /*4aa0*/  ISETP.GE.AND P5, PT, R216, UR4, PT ;  /* 0x00000004d8007c0c */ /* 0x000fc6000bfa6270 */
[----:B-1----:R0:W-:Y:S10]  /*4ab0*/  @!P3 ST.E.128 desc[UR42][R8.64], R4 ;  /* 0x000000040800b985 */ /* 0x0021f4000c101d2a */
        /* <DEDUP_REMOVED lines=34> */
[----:B---3--:R-:W-:-:S04]  /*4ce0*/  ISETP.GE.AND P3, PT, R14, UR4, PT ;  /* 0x000000040e007c0c */ /* 0x008fc8000bf66270 */
[----:B-1----:R0:W-:Y:S09]  /*4cf0*/  @!P5 ST.E.128 desc[UR42][R8.64], R4 ;  /* 0x000000040800d985 */ /* 0x0021f2000c101d2a */
[----:B------:R-:W1:Y:S01]  /*4d00*/  @!P3 LDS.128 R4, [R11+0xe400] ;  /* 0x00e400000b04b984 */ /* 0x000e620000000c00 */
[----:B0-----:R-:W-:-:S05]  /*4d10*/  @!P3 LEA R8, P5, R14, R15, 0x1 ;  /* 0x0000000f0e08b211 */ /* 0x001fca00078a08ff */
[----:B--2---:R-:W-:-:S05]  /*4d20*/  @!P3 IMAD.X R9, R13, 0x1, R12, P5 ;  /* 0x000000010d09b824 */ /* 0x004fca00028e060c */
[----:B-1----:R0:W-:Y:S03]  /*4d30*/  @!P3 ST.E.128 desc[UR42][R8.64], R4 ;  /* 0x000000040800b985 */ /* 0x0021e6000c101d2a */
.L_x_5826:
[----:B------:R-:W-:Y:S05]  /*4d40*/  BSYNC B0 ;  /* 0x0000000000007941 */ /* 0x000fea0003800000 */
.L_x_5825:
[----:B------:R-:W-:Y:S01]  /*4d50*/  @!PT LDS RZ, [RZ] ;  /* 0x00000000fffff984 */ /* 0x000fe20000000800 */
[----:B------:R-:W-:Y:S01]  /*4d60*/  @!PT LDS RZ, [RZ] ;  /* 0x00000000fffff984 */ /* 0x000fe20000000800 */
[----:B------:R-:W-:Y:S01]  /*4d70*/  @!PT LDS RZ, [RZ] ;  /* 0x00000000fffff984 */ /* 0x000fe20000000800 */
[----:B------:R-:W-:Y:S01]  /*4d80*/  @!PT LDS RZ, [RZ] ;  /* 0x00000000fffff984 */ /* 0x000fe20000000800 */
[----:B------:R5:W-:Y:S06]  /*4d90*/  MEMBAR.ALL.CTA ;  /* 0x0000000000007992 */ /* 0x000bec0000008000 */
[----:B-----5:R-:W5:Y:S01]  /*4da0*/  FENCE.VIEW.ASYNC.S ;  /* 0x00000000000073c6 */ /* 0x020f620000000000 */
[----:B--2---:R-:W-:Y:S01]  /*4db0*/  @!P4 IADD3 R63, R63, 0x28cc0, RZ ;  /* 0x00028cc03f3fc810 */ /* 0x004fe20007ffe0ff */
[----:B------:R-:W-:Y:S01]  /*4dc0*/  VIADD R192, R192, 0x1 ;  /* 0x00000001c0c07836 */ /* 0x000fe20000000000 */
[----:B-----5:R2:W-:Y:S02]  /*4dd0*/  BAR.SYNC.DEFER_BLOCKING R49, 0x80 ;  /* 0x000200310000751d */ /* 0x0205e40000010000 */
[----:B------:R-:W-:-:S02]  /*4de0*/  @!P4 PRMT R63, RZ, 0x654, R63 ;  /* 0x00000654ff3fc816 */ /* 0x000fc4000000003f */
[----:B------:R-:W-:Y:S02]  /*4df0*/  PLOP3.LUT P3, PT, PT, PT, PT, 0x8, 0x0 ;  /* 0x000000000000781c */ /* 0x000fe40003f6e170 */
[----:B------:R2:W-:Y:S01]  /*4e00*/  @!P4 SYNCS.ARRIVE.TRANS64.RED.A1T0 RZ, [R63+URZ], RZ ;  /* 0x000000ff3fffc9a7 */ /* 0x0005e2000810043f */
[----:B------:R-:W-:-:S04]  /*4e10*/  ISETP.NE.AND P4, PT, R192, 0x2, PT ;  /* 0x00000002c000780c */ /* 0x000fc80003f85270 */
[----:B0-----:R-:W-:Y:S02]  /*4e20*/  SEL R4, RZ, 0x1, P4 ;  /* 0x00000001ff047807 */ /* 0x001fe40002000000 */
[----:B------:R-:W-:Y:S02]  /*4e30*/  SEL R192, R192, RZ, P4 ;  /* 0x000000ffc0c07207 */ /* 0x000fe40002000000 */
[----:B------:R-:W-:Y:S01]  /*4e40*/  LOP3.LUT R193, R193, R4, RZ, 0x3c, !PT ;  /* 0x00000004c1c17212 */ /* 0x000fe200078e3cff */
[----:B--2---:R-:W-:Y:S06]  /*4e50*/  @P2 BRA `(.L_x_5827) ;  /* 0xffffffd8002c2947 */ /* 0x004fec000383ffff */
.L_x_5790:
[----:B------:R-:W-:Y:S04]  /*4e60*/  BSSY B0, `(.L_x_5828) ;  /* 0x0000004000007945 */ /* 0x000fe80003800000 */
[----:B------:R-:W-:Y:S05]  /*4e70*/  @P3 BRA `(.L_x_5829) ;  /* 0x0000000000083947 */ /* 0x000fea0003800000 */
[----:B------:R-:W0:Y:S02]  /*4e80*/  FENCE.VIEW.ASYNC.G ;  /* 0x00000000000073c6 */ /* 0x000e240000000100 */
[----:B0-----:R-:W-:Y:S06]  /*4e90*/  BAR.ARV 0xc, 0x180 ;  /* 0x0306000000007b1d */ /* 0x001fec0000002000 */
.L_x_5829:
[----:B------:R-:W-:Y:S05]  /*4ea0*/  BSYNC B0 ;  /* 0x0000000000007941 */ /* 0x000fea0003800000 */
.L_x_5828:
[----:B------:R-:W-:Y:S01]  /*4eb0*/  UISETP.NE.AND UP0, UPT, UR39, 0x1, UPT ;  /* 0x000000012700788c */ /* 0x000fe2000bf05270 */
[----:B------:R-:W-:Y:S05]  /*4ec0*/  BSSY B7, `(.L_x_5830) ;  /* 0x0000f47000077945 */ /* 0x000fea0003800000 */
[----:B------:R-:W-:-:S13]  /*4ed0*/  PLOP3.LUT P0, PT, PT, PT, UP0, 0x80, 0x0 ;  /* 0x000000000000781c */ /* 0x000fda0003f0f008 */
[----:B------:R-:W-:Y:S05]  /*4ee0*/  @!P0 BRA `(.L_x_5831) ;  /* 0x0000002000e48947 */ /* 0x000fea0003800000 */
[----:B------:R-:W0:Y:S01]  /*4ef0*/  LDC R0, c[0x0][0x448] ;  /* 0x00011200ff007b82 */ /* 0x000e220000000800 */
[----:B------:R-:W-:-:S07]  /*4f00*/  IADD3 R23, R189, 0x1, -R23 ;  /* 0x00000001bd177810 */ /* 0x000fce0007ffe817 */
[----:B------:R-:W2:Y:S01]  /*4f10*/  LDC.64 R4, c[0x0][0x9e0] ;  /* 0x00027800ff047b82 */ /* 0x000ea20000000a00 */
[----:B0-----:R-:W-:Y:S01]  /*4f20*/  ISETP.NE.AND P1, PT, R0, 0x1, PT ;  /* 0x000000010000780c */ /* 0x001fe20003f25270 */
[----:B------:R-:W-:Y:S01]  /*4f30*/  VIADD R0, R199, 0x3f ;  /* 0x0000003fc7007836 */ /* 0x000fe20000000000 */
[----:B--2---:R-:W-:-:S11]  /*4f40*/  ISETP.GE.AND P2, PT, R5, 0x1, PT ;  /* 0x000000010500780c */ /* 0x004fd60003f46270 */
[----:B------:R-:W0:Y:S08]  /*4f50*/  @P1 LDC R3, c[0x0][0x44c] ;  /* 0x00011300ff031b82 */ /* 0x000e300000000800 */
[----:B------:R-:W2:Y:S01]  /*4f60*/  @P1 LDC R6, c[0x0][0x450] ;  /* 0x00011400ff061b82 */ /* 0x000ea20000000800 */
[----:B0-----:R-:W-:-:S05]  /*4f70*/  @P1 IMAD.HI.U32 R3, R0, R3, RZ ;  /* 0x0000000300031227 */ /* 0x001fca00078e00ff */
        /* <DEDUP_REMOVED lines=15> */
.L_x_5834:
[----:B------:R-:W-:-:S13]  /*5070*/  ISETP.NE.AND P0, PT, R5, 0x1, PT ;  /* 0x000000010500780c */ /* 0x000fda0003f05270 */
[----:B------:R-:W0:Y:S02]  /*5080*/  @P0 LDC.64 R6, c[0x0][0x9e8] ;  /* 0x00027a00ff060b82 */ /* 0x000e240000000a00 */
[----:B0-----:R-:W-:-:S05]  /*5090*/  @P0 IMAD.HI.U32 R6, R0, R6, RZ ;  /* 0x0000000600060227 */ /* 0x001fca00078e00ff */
[----:B------:R-:W-:-:S07]  /*50a0*/  @P0 SHF.R.U32.HI R0, RZ, R7, R6 ;  /* 0x00000007ff000219 */ /* 0x000fce0000011606 */
.L_x_5835:
[----:B------:R-:W-:Y:S05]  /*50b0*/  BSYNC B0 ;  /* 0x0000000000007941 */ /* 0x000fea0003800000 */
.L_x_5833:
[----:B------:R-:W-:-:S05]  /*50c0*/  IMAD R3, R0, R5, R5 ;  /* 0x0000000500037224 */ /* 0x000fca00078e0205 */
[----:B------:R-:W-:-:S07]  /*50d0*/  VIMNMX R4, R4, R3, PT ;  /* 0x0000000304047248 */ /* 0x000fce0003fe0100 */
.L_x_5832:
[----:B------:R-:W0:Y:S01]  /*50e0*/  @P1 LDC R0, c[0x0][0x44c] ;  /* 0x00011300ff001b82 */ /* 0x000e220000000800 */
[----:B------:R-:W-:Y:S01]  /*50f0*/  VIADD R4, R4, 0x3f ;  /* 0x0000003f04047836 */ /* 0x000fe20000000000 */
[----:B------:R-:W-:Y:S01]  /*5100*/  ULDC UR4, c[0x0][0x9dc] ;  /* 0x0002770000047ab9 */ /* 0x000fe20000000800 */
[----:B------:R-:W-:-:S03]  /*5110*/  IMAD.MOV.U32 R7, RZ, RZ, R199 ;  /* 0x000000ffff077224 */ /* 0x000fc600078e00c7 */
[----:B------:R-:W-:Y:S02]  /*5120*/  SHF.R.S32.HI R3, RZ, 0x1f, R4 ;  /* 0x0000001fff037819 */ /* 0x000fe40000011404 */
[----:B------:R-:W2:Y:S02]  /*5130*/  @P1 LDC R9, c[0x0][0x450] ;  /* 0x00011400ff091b82 */ /* 0x000ea40000000800 */
[----:B------:R-:W-:-:S04]  /*5140*/  LEA.HI R3, R3, R4, RZ, 0x6 ;  /* 0x0000000403037211 */ /* 0x000fc800078f30ff */
[----:B------:R-:W-:-:S04]  /*5150*/  SHF.R.S32.HI R3, RZ, 0x6, R3 ;  /* 0x00000006ff037819 */ /* 0x000fc80000011403 */
[----:B------:R-:W-:Y:S01]  /*5160*/  VIMNMX R20, R168, R3, PT ;  /* 0x00000003a8147248 */ /* 0x000fe20003fe0100 */
[----:B0-----:R-:W-:-:S05]  /*5170*/  @P1 IMAD.HI.U32 R0, R199, R0, RZ ;  /* 0x00000000c7001227 */ /* 0x001fca00078e00ff */
[----:B--2---:R-:W-:-:S05]  /*5180*/  @P1 SHF.R.U32.HI R7, RZ, R9, R0 ;  /* 0x00000009ff071219 */ /* 0x004fca0000011600 */
        /* <DEDUP_REMOVED lines=13> */
.L_x_5838:
[----:B------:R-:W-:-:S13]  /*5260*/  ISETP.NE.AND P0, PT, R5, 0x1, PT ;  /* 0x000000010500780c */ /* 0x000fda0003f05270 */
[----:B------:R-:W0:Y:S02]  /*5270*/  @P0 LDC.64 R6, c[0x0][0x9e8] ;  /* 0x00027a00ff060b82 */ /* 0x000e240000000a00 */
[----:B0-----:R-:W-:-:S05]  /*5280*/  @P0 IMAD.HI.U32 R4, R40, R6, RZ ;  /* 0x0000000628040227 */ /* 0x001fca00078e00ff */
[----:B------:R-:W-:-:S07]  /*5290*/  @P0 SHF.R.U32.HI R40, RZ, R7, R4 ;  /* 0x00000007ff280219 */ /* 0x000fce0000011604 */
.L_x_5839:
[----:B------:R-:W-:Y:S05]  /*52a0*/  BSYNC B0 ;  /* 0x0000000000007941 */ /* 0x000fea0003800000 */
.L_x_5837:
[----:B------:R-:W-:-:S05]  /*52b0*/  IMAD R5, R40, R5, RZ ;  /* 0x0000000528057224 */ /* 0x000fca00078e02ff */
[----:B------:R-:W-:-:S07]  /*52c0*/  VIMNMX R0, R0, R5, !PT ;  /* 0x0000000500007248 */ /* 0x000fce0007fe0100 */
.L_x_5836:
[----:B------:R-:W-:Y:S01]  /*52d0*/  SHF.R.S32.HI R5, RZ, 0x1f, R0 ;  /* 0x0000001fff057819 */ /* 0x000fe20000011400 */
[----:B------:R-:W-:Y:S01]  /*52e0*/  IMAD.MOV.U32 R3, RZ, RZ, RZ ;  /* 0x000000ffff037224 */ /* 0x000fe200078e00ff */
[----:B------:R-:W-:Y:S02]  /*52f0*/  PLOP3.LUT P0, PT, PT, PT, PT, 0x80, 0x0 ;  /* 0x000000000000781c */ /* 0x000fe40003f0f070 */
[----:B------:R-:W-:Y:S02]  /*5300*/  CS2R R150, SRZ ;  /* 0x0000000000967805 */ /* 0x000fe4000001ff00 */
[----:B------:R-:W-:Y:S01]  /*5310*/  LEA.HI R5, R5, R0, RZ, 0x6 ;  /* 0x0000000005057211 */ /* 0x000fe200078f30ff */
[----:B------:R-:W-:Y:S01]  /*5320*/  IMAD.MOV.U32 R0, RZ, RZ, RZ ;  /* 0x000000ffff007224 */ /* 0x000fe200078e00ff */
[----:B------:R-:W-:Y:S02]  /*5330*/  CS2R R148, SRZ ;  /* 0x0000000000947805 */ /* 0x000fe4000001ff00 */
[----:B------:R-:W-:-:S02]  /*5340*/  CS2R R146, SRZ ;  /* 0x0000000000927805 */ /* 0x000fc4000001ff00 */
[----:B------:R-:W-:Y:S02]  /*5350*/  SHF.R.S32.HI R6, RZ, 0x6, R5 ;  /* 0x00000006ff067819 */ /* 0x000fe40000011405 */
[----:B------:R-:W-:Y:S02]  /*5360*/  CS2R R144, SRZ ;  /* 0x0000000000907805 */ /* 0x000fe4000001ff00 */
        /* <DEDUP_REMOVED lines=25> */
[----:B------:R-:W-:Y:S02]  /*5500*/  CS2R R100, SRZ ;  /* 0x0000000000647805 */ /* 0x000fe4000001ff00 */
[----:B------:R-:W-:Y:S02]  /*5510*/  MOV R99, RZ ;  /* 0x000000ff00637202 */ /* 0x000fe40000000f00 */
        /* <DEDUP_REMOVED lines=10> */
[----:B------:R-:W-:Y:S01]  /*55c0*/  IMAD.MOV.U32 R79, RZ, RZ, RZ ;  /* 0x000000ffff4f7224 */ /* 0x000fe200078e00ff */
[----:B-1-3--:R-:W-:-:S02]  /*55d0*/  CS2R R14, SRZ ;  /* 0x00000000000e7805 */ /* 0x00afc4000001ff00 */
[----:B------:R-:W-:Y:S02]  /*55e0*/  CS2R R154, SRZ ;  /* 0x00000000009a7805 */ /* 0x000fe4000001ff00 */
[----:B------:R-:W-:Y:S01]  /*55f0*/  CS2R R156, SRZ ;  /* 0x00000000009c7805 */ /* 0x000fe2000001ff00 */
[----:B------:R-:W-:Y:S01]  /*5600*/  IMAD.MOV.U32 R75, RZ, RZ, RZ ;  /* 0x000000ffff4b7224 */ /* 0x000fe200078e00ff */
[----:B----4-:R-:W-:Y:S02]  /*5610*/  CS2R R12, SRZ ;  /* 0x00000000000c7805 */ /* 0x010fe4000001ff00 */
        /* <DEDUP_REMOVED lines=23> */
[----:B------:R-:W-:Y:S01]  /*5790*/  CS2R R10, SRZ ;  /* 0x00000000000a7805 */ /* 0x000fe2000001ff00 */
[----:B------:R-:W-:Y:S01]  /*57a0*/  IMAD.MOV.U32 R31, RZ, RZ, RZ ;  /* 0x000000ffff1f7224 */ /* 0x000fe200078e00ff */
[----:B------:R-:W-:Y:S01]  /*57b0*/  CS2R R8, SRZ ;  /* 0x0000000000087805 */ /* 0x000fe2000001ff00 */
[----:B------:R-:W-:Y:S06]  /*57c0*/  @!P1 BRA `(.L_x_5840) ;  /* 0x000000e800d89947 */ /* 0x000fec0003800000 */
[----:B------:R-:W0:Y:S02]  /*57d0*/  S2R R23, SR_TID.X ;  /* 0x0000000000177919 */ /* 0x000e240000002100 */
        /* <DEDUP_REMOVED lines=8> */
[----:B------:R-:W-:Y:S02]  /*5860*/  IMAD.U32 R0, RZ, RZ, UR37 ;  /* 0x00000025ff007e24 */ /* 0x000fe4000f8e00ff */
[----:B------:R-:W-:-:S03]  /*5870*/  IMAD R3, R3, 0x8000, R2 ;  /* 0x0000800003037824 */ /* 0x000fc600078e0202 */
[----:B------:R-:W-:Y:S01]  /*5880*/  ISETP.NE.AND P0, PT, R0, 0x3, PT ;  /* 0x000000030000780c */ /* 0x000fe20003f05270 */
[----:B------:R-:W-:-:S05]  /*5890*/  VIADD R3, R3, 0x400 ;  /* 0x0000040003037836 */ /* 0x000fca0000000000 */
[----:B------:R-:W-:-:S04]  /*58a0*/  SHF.R.U32.HI R3, RZ, 0x4, R3 ;  /* 0x00000004ff037819 */ /* 0x000fc80000011603 */
[----:B------:R-:W-:-:S04]  /*58b0*/  LOP3.LUT R0, R3, 0x3fff, RZ, 0xc0, !PT ;  /* 0x00003fff03007812 */ /* 0x000fc800078ec0ff */
[----:B------:R-:W-:Y:S01]  /*58c0*/  LOP3.LUT R0, R0, 0x2000000, RZ, 0xfc, !PT ;  /* 0x0200000000007812 */ /* 0x000fe200078efcff */
[----:B------:R-:W-:Y:S06]  /*58d0*/  @!P0 BRA `(.L_x_5841) ;  /* 0x0000000000048947 */ /* 0x000fec0003800000 */
[----:B------:R-:W-:Y:S01]  /*58e0*/  BPT.TRAP 0x1 ;  /* 0x000000040000795c */ /* 0x000fe20000300000 */
.L_x_5841:
[----:B------:R-:W-:Y:S01]  /*58f0*/  LEA R3, R18, R2, 0x3 ;  /* 0x0000000212037211 */ /* 0x000fe200078e18ff */
[----:B------:R-:W-:Y:S01]  /*5900*/  VIADD R4, R2, 0x26800 ;  /* 0x0002680002047836 */ /* 0x000fe20000000000 */
[----:B------:R-:W-:Y:S01]  /*5910*/  SHF.L.U32 R10, R19, 0x1f, RZ ;  /* 0x0000001f130a7819 */ /* 0x000fe200000006ff */
[----:B------:R-:W-:Y:S01]  /*5920*/  BSSY B0, `(.L_x_5842) ;  /* 0x0000008000007945 */ /* 0x000fe20003800000 */
[----:B------:R-:W-:Y:S02]  /*5930*/  IMAD R8, R18, 0x1000, R0 ;  /* 0x0000100012087824 */ /* 0x000fe400078e0200 */
[----:B------:R-:W0:Y:S01]  /*5940*/  SYNCS.PHASECHK.TRANS64.TRYWAIT P1, [R3+URZ+0x28c50], R10 ;  /* 0x028c500a030075a7 */ /* 0x000e22000802017f */
[----:B------:R-:W-:Y:S01]  /*5950*/  SHF.R.U32.HI R4, RZ, 0x4, R4 ;  /* 0x00000004ff047819 */ /* 0x000fe20000011604 */
[----:B------:R-:W-:-:S03]  /*5960*/  IMAD.MOV.U32 R9, RZ, RZ, 0x40000040 ;  /* 0x40000040ff097424 */ /* 0x000fc600078e00ff */
[----:B------:R-:W-:-:S04]  /*5970*/  LOP3.LUT R4, R4, 0x3fff, RZ, 0xc0, !PT ;  /* 0x00003fff04047812 */ /* 0x000fc800078ec0ff */
[----:B------:R-:W-:Y:S01]  /*5980*/  LOP3.LUT R4, R4, 0x10000, RZ, 0xfc, !PT ;  /* 0x0001000004047812 */ /* 0x000fe200078efcff */
[----:B0-----:R-:W-:Y:S06]  /*5990*/  @!P1 BRA `(.L_x_5843) ;  /* 0x0000019c00409947 */ /* 0x001fec0003800000 */
.L_x_6158:
[----:B------:R-:W-:Y:S05]  /*59a0*/  BSYNC B0 ;  /* 0x0000000000007941 */ /* 0x000fea0003800000 */
.L_x_5842:
        /* <DEDUP_REMOVED lines=10> */
[----:B------:R-:W-:Y:S01]  /*5a50*/  IMAD.MOV.U32 R9, RZ, RZ, 0x40000040 ;  /* 0x40000040ff097424 */ /* 0x000fe200078e00ff */
[----:B-----5:R-:W-:-:S09]  /*5a60*/  WARPGROUP.ARRIVE ;  /* 0x00000000000079c5 */ /* 0x020fd20000000000 */
[----:B------:R-:W-:Y:S01]  /*5a70*/  HGMMA.64x256x16.F32 R24, gdesc[UR4].tnspB, RZ, !UPT, gsb0 ;  /* 0x43e00000041879f0 */ /* 0x000fe2000c0008ff */
[----:B------:R-:W-:Y:S01]  /*5a80*/  R2UR UR6, R10 ;  /* 0x000000000a0672ca */ /* 0x000fe200000e0000 */
[----:B------:R-:W-:Y:S01]  /*5a90*/  VIADD R10, R8, 0x100 ;  /* 0x00000100080a7836 */ /* 0x000fe20000000000 */
[----:B------:R-:W-:Y:S01]  /*5aa0*/  R2UR UR7, R11 ;  /* 0x000000000b0772ca */ /* 0x000fe200000e0000 */
[----:B------:R-:W-:Y:S01]  /*5ab0*/  IMAD.MOV.U32 R11, RZ, RZ, 0x40000040 ;  /* 0x40000040ff0b7424 */ /* 0x000fe200078e00ff */
[----:B------:R-:W-:Y:S01]  /*5ac0*/  R2UR UR4, R12 ;  /* 0x000000000c0472ca */ /* 0x000fe200000e0000 */
[----:B------:R-:W-:Y:S01]  /*5ad0*/  VIADD R8, R8, 0x180 ;  /* 0x0000018008087836 */ /* 0x000fe20000000000 */
[----:B------:R-:W-:Y:S01]  /*5ae0*/  R2UR UR5, R13 ;  /* 0x000000000d0572ca */ /* 0x000fe200000e0000 */
[----:B------:R-:W-:Y:S02]  /*5af0*/  WARPGROUP.DEPBAR.LE gsb0, 0x0 ;  /* 0x00008000000079c5 */ /* 0x000fe40000010000 */
[----:B------:R-:W-:-:S15]  /*5b00*/  WARPGROUP.ARRIVE ;  /* 0x00000000000079c5 */ /* 0x000fde0000000000 */
[----:B------:R-:W-:-:S03]  /*5b10*/  NOP ;  /* 0x0000000000007918 */ /* 0x000fc60000000000 */
[----:B------:R-:W-:Y:S01]  /*5b20*/  HGMMA.64x256x16.F32 R24, gdesc[UR4].tnspB, R24, gsb0 ;  /* 0x43e00000041879f0 */ /* 0x000fe20008000818 */
        /* <DEDUP_REMOVED lines=9> */
[----:B------:R-:W-:Y:S01]  /*5bc0*/  HGMMA.64x256x16.F32 R24, gdesc[UR4].tnspB, R24, gsb0 ;  /* 0x43e00000041879f0 */ /* 0x000fe20008000818 */
[----:B------:R-:W-:Y:S01]  /*5bd0*/  R2UR UR7, R9 ;  /* 0x00000000090772ca */ /* 0x000fe200000e0000 */
[----:B------:R-:W-:Y:S01]  /*5be0*/  IMAD.MOV.U32 R9, RZ, RZ, 0x40000040 ;  /* 0x40000040ff097424 */ /* 0x000fe200078e00ff */
[----:B------:R-:W-:Y:S02]  /*5bf0*/  R2UR UR6, R8 ;  /* 0x00000000080672ca */ /* 0x000fe400000e0000 */
[----:B------:R-:W-:Y:S02]  /*5c00*/  IADD3 R8, R4, 0x6, RZ ;  /* 0x0000000604087810 */ /* 0x000fe40007ffe0ff */
[----:B------:R-:W-:Y:S02]  /*5c10*/  R2UR UR5, R9 ;  /* 0x00000000090572ca */ /* 0x000fe400000e0000 */
[----:B------:R-:W-:Y:S01]  /*5c20*/  R2UR UR4, R8 ;  /* 0x00000000080472ca */ /* 0x000fe200000e0000 */
[----:B------:R-:W-:-:S02]  /*5c30*/  WARPGROUP.DEPBAR.LE gsb0, 0x0 ;  /* 0x00008000000079c5 */ /* 0x000fc40000010000 */
[----:B------:R-:W-:-:S15]  /*5c40*/  WARPGROUP.ARRIVE ;  /* 0x00000000000079c5 */ /* 0x000fde0000000000 */
[----:B------:R-:W-:-:S01]  /*5c50*/  NOP ;  /* 0x0000000000007918 */ /* 0x000fc20000000000 */
[----:B------:R-:W-:Y:S03]  /*5c60*/  HGMMA.64x256x16.F32 R24, gdesc[UR4].tnspB, R24, gsb0 ;  /* 0x43e00000041879f0 */ /* 0x000fe60008000818 */
[----:B------:R-:W-:Y:S02]  /*5c70*/  WARPGROUP.DEPBAR.LE gsb0, 0x0 ;  /* 0x00008000000079c5 */ /* 0x000fe40000010000 */
[----:B------:R-:W-:Y:S06]  /*5c80*/  BAR.ARV 0xf, 0x100 ;  /* 0x03c4000000007b1d */ /* 0x000fec0000002000 */
[----:B------:R-:W-:Y:S05]  /*5c90*/  @!P0 BRA `(.L_x_5844) ;  /* 0x0000000000048947 */ /* 0x000fea0003800000 */
[----:B------:R-:W-:Y:S01]  /*5ca0*/  BPT.TRAP 0x1 ;  /* 0x000000040000795c */ /* 0x000fe20000300000 */
.L_x_5844:
[----:B------:R-:W-:Y:S01]  /*5cb0*/  VIADD R14, R3, 0x28c60 ;  /* 0x00028c60030e7836 */ /* 0x000fe20000000000 */
[----:B------:R-:W-:Y:S01]  /*5cc0*/  BSSY B0, `(.L_x_5845) ;  /* 0x00000cc000007945 */ /* 0x000fe20003800000 */
[----:B------:R-:W-:-:S03]  /*5cd0*/  VIADD R3, R20, 0xfffffffe ;  /* 0xfffffffe14037836 */ /* 0x000fc60000000000 */
[----:B------:R-:W-:Y:S02]  /*5ce0*/  PRMT R14, R191, 0x654, R14 ;  /* 0x00000654bf0e7816 */ /* 0x000fe4000000000e */
[----:B------:R-:W-:Y:S02]  /*5cf0*/  ISETP.GE.AND P1, PT, R3, R6, PT ;  /* 0x000000060300720c */ /* 0x000fe40003f26270 */
[----:B------:R0:W-:Y:S11]  /*5d00*/  SYNCS.ARRIVE.TRANS64.RED.A1T0 RZ, [R14+URZ], RZ ;  /* 0x000000ff0eff79a7 */ /* 0x0001f6000810043f */
[----:B0-----:R-:W-:Y:S05]  /*5d10*/  @!P1 BRA `(.L_x_5846) ;  /* 0x0000000c00189947 */ /* 0x001fea0003800000 */
.L_x_5853:
[----:B------:R-:W-:Y:S01]  /*5d20*/  BAR.SYNC.DEFER_BLOCKING 0xe, 0x100 ;  /* 0x0384000000007b1d */ /* 0x000fe20000010000 */
[C---:B------:R-:W-:Y:S01]  /*5d30*/  IMAD R7, R18.reuse, 0x40, R198 ;  /* 0x0000004012077824 */ /* 0x040fe200078e02c6 */
[----:B------:R-:W-:Y:S01]  /*5d40*/  ISETP.GT.AND P2, PT, R3, R6, PT ;  /* 0x000000060300720c */ /* 0x000fe20003f44270 */
[----:B------:R-:W-:Y:S02]  /*5d50*/  VIADD R18, R18, 0x1 ;  /* 0x0000000112127836 */ /* 0x000fe40000000000 */
[----:B------:R-:W-:Y:S02]  /*5d60*/  IMAD R7, R7, 0x4, R2 ;  /* 0x0000000407077824 */ /* 0x000fe400078e0202 */
[----:B------:R-:W-:Y:S01]  /*5d70*/  VIADD R3, R3, 0xffffffff ;  /* 0xffffffff03037836 */ /* 0x000fe20000000000 */
[----:B------:R-:W-:-:S04]  /*5d80*/  ISETP.NE.AND P1, PT, R18, 0x2, PT ;  /* 0x000000021200780c */ /* 0x000fc80003f25270 */
[----:B------:R-:W-:Y:S01]  /*5d90*/  SEL R18, R18, RZ, P1 ;  /* 0x000000ff12127207 */ /* 0x000fe20000800000 */
[----:B0-----:R-:W0:Y:S04]  /*5da0*/  LDS R14, [R7+0x28800] ;  /* 0x02880000070e7984 */ /* 0x001e280000000800 */
        /* <DEDUP_REMOVED lines=133> */
.L_x_5847:
[----:B------:R-:W-:Y:S01]  /*6600*/  IMAD R7, R18, 0x8, R2 ;  /* 0x0000000812077824 */ /* 0x000fe200078e0202 */
[----:B------:R-:W-:-:S04]  /*6610*/  SHF.L.U32 R14, R19, 0x1f, RZ ;  /* 0x0000001f130e7819 */ /* 0x000fc800000006ff */
[----:B------:R0:W1:Y:S01]  /*6620*/  SYNCS.PHASECHK.TRANS64.TRYWAIT P1, [R7+URZ+0x28c50], R14 ;  /* 0x028c500e070075a7 */ /* 0x000062000802017f */
[----:B------:R-:W-:Y:S05]  /*6630*/  @!P0 BRA `(.L_x_5848) ;  /* 0x0000000000048947 */ /* 0x000fea0003800000 */
[----:B------:R-:W-:Y:S01]  /*6640*/  BPT.TRAP 0x1 ;  /* 0x000000040000795c */ /* 0x000fe20000300000 */
.L_x_5848:
[----:B------:R-:W-:Y:S04]  /*6650*/  BSSY B1, `(.L_x_5849) ;  /* 0x0000004000017945 */ /* 0x000fe80003800000 */
[----:B-1----:R-:W-:Y:S05]  /*6660*/  @P1 BRA `(.L_x_5850) ;  /* 0x0000000000081947 */ /* 0x002fea0003800000 */
[----:B------:R-:W1:Y:S02]  /*6670*/  SYNCS.PHASECHK.TRANS64.TRYWAIT P1, [R7+URZ+0x28c50], R14 ;  /* 0x028c500e070075a7 */ /* 0x000e64000802017f */
[----:B-1----:R-:W-:Y:S05]  /*6680*/  @!P1 BRA `(.L_x_5851) ;  /* 0x0000019000189947 */ /* 0x002fea0003800000 */
.L_x_5850:
[----:B------:R-:W-:Y:S05]  /*6690*/  BSYNC B1 ;  /* 0x0000000000017941 */ /* 0x000fea0003800000 */
.L_x_5849:
[----:B01----:R-:W-:Y:S01]  /*66a0*/  IMAD R14, R18, 0x1000, R0 ;  /* 0x00001000120e7824 */ /* 0x003fe200078e0200 */
[----:B------:R-:W-:Y:S01]  /*66b0*/  R2UR UR4, R4 ;  /* 0x00000000040472ca */ /* 0x000fe200000e0000 */
[----:B------:R-:W-:Y:S01]  /*66c0*/  IMAD.MOV.U32 R15, RZ, RZ, 0x40000040 ;  /* 0x40000040ff0f7424 */ /* 0x000fe200078e00ff */
[----:B------:R-:W-:Y:S01]  /*66d0*/  R2UR UR5, R5 ;  /* 0x00000000050572ca */ /* 0x000fe200000e0000 */
[----:B------:R-:W-:Y:S01]  /*66e0*/  WARPGROUP.ARRIVE ;  /* 0x00000000000079c5 */ /* 0x000fe20000000000 */
[C---:B------:R-:W-:Y:S01]  /*66f0*/  R2UR UR6, R14.reuse ;  /* 0x000000000e0672ca */ /* 0x040fe200000e0000 */
[----:B------:R-:W-:Y:S01]  /*6700*/  VIADD R20, R14, 0x80 ;  /* 0x000000800e147836 */ /* 0x000fe20000000000 */
[----:B------:R-:W-:Y:S01]  /*6710*/  R2UR UR7, R15 ;  /* 0x000000000f0772ca */ /* 0x000fe200000e0000 */
[----:B------:R-:W-:Y:S02]  /*6720*/  IMAD.MOV.U32 R21, RZ, RZ, 0x40000040 ;  /* 0x40000040ff157424 */ /* 0x000fe400078e00ff */
[----:B------:R-:W-:-:S10]  /*6730*/  IMAD.MOV.U32 R15, RZ, RZ, 0x40000040 ;  /* 0x40000040ff0f7424 */ /* 0x000fd400078e00ff */
[----:B------:R-:W-:Y:S01]  /*6740*/  HGMMA.64x256x16.F32 R24, gdesc[UR4].tnspB, R24, gsb0 ;  /* 0x43e00000041879f0 */ /* 0x000fe20008000818 */
[----:B------:R-:W-:Y:S01]  /*6750*/  R2UR UR6, R20 ;  /* 0x00000000140672ca */ /* 0x000fe200000e0000 */
[----:B------:R-:W-:Y:S01]  /*6760*/  VIADD R20, R14, 0x100 ;  /* 0x000001000e147836 */ /* 0x000fe20000000000 */
[----:B------:R-:W-:Y:S01]  /*6770*/  R2UR UR7, R21 ;  /* 0x00000000150772ca */ /* 0x000fe200000e0000 */
[----:B------:R-:W-:Y:S01]  /*6780*/  IMAD.MOV.U32 R21, RZ, RZ, 0x40000040 ;  /* 0x40000040ff157424 */ /* 0x000fe200078e00ff */
[----:B------:R-:W-:Y:S02]  /*6790*/  R2UR UR4, R12 ;  /* 0x000000000c0472ca */ /* 0x000fe400000e0000 */
[----:B------:R-:W-:Y:S02]  /*67a0*/  R2UR UR5, R13 ;  /* 0x000000000d0572ca */ /* 0x000fe400000e0000 */
[----:B------:R-:W-:Y:S01]  /*67b0*/  IADD3 R14, R14, 0x180, RZ ;  /* 0x000001800e0e7810 */ /* 0x000fe20007ffe0ff */
[----:B------:R-:W-:-:S02]  /*67c0*/  WARPGROUP.DEPBAR.LE gsb0, 0x0 ;  /* 0x00008000000079c5 */ /* 0x000fc40000010000 */
        /* <DEDUP_REMOVED lines=23> */
.L_x_5852:
[----:B------:R-:W-:-:S05]  /*6940*/  VIADD R14, R7, 0x28c60 ;  /* 0x00028c60070e7836 */ /* 0x000fca0000000000 */
[----:B------:R-:W-:-:S04]  /*6950*/  PRMT R14, R191, 0x654, R14 ;  /* 0x00000654bf0e7816 */ /* 0x000fc8000000000e */
[----:B------:R0:W-:Y:S01]  /*6960*/  SYNCS.ARRIVE.TRANS64.RED.A1T0 RZ, [R14+URZ], RZ ;  /* 0x000000ff0eff79a7 */ /* 0x0001e2000810043f */
[----:B------:R-:W-:Y:S05]  /*6970*/  @P2 BRA `(.L_x_5853) ;  /* 0xfffffff000e82947 */ /* 0x000fea000383ffff */
.L_x_5846:
[----:B------:R-:W-:Y:S05]  /*6980*/  BSYNC B0 ;  /* 0x0000000000007941 */ /* 0x000fea0003800000 */
.L_x_5845:
[----:B------:R-:W-:Y:S01]  /*6990*/  BAR.SYNC.DEFER_BLOCKING 0xe, 0x100 ;  /* 0x0384000000007b1d */ /* 0x000fe20000010000 */
[C---:B------:R-:W-:Y:S01]  /*69a0*/  IMAD R3, R18.reuse, 0x40, R198 ;  /* 0x0000004012037824 */ /* 0x040fe200078e02c6 */
[----:B------:R-:W-:Y:S01]  /*69b0*/  PLOP3.LUT P0, PT, PT, PT, PT, 0x8, 0x0 ;  /* 0x000000000000781c */ /* 0x000fe20003f0e170 */
[----:B------:R-:W-:Y:S02]  /*69c0*/  VIADD R18, R18, 0x1 ;  /* 0x0000000112127836 */ /* 0x000fe40000000000 */
[----:B------:R-:W-:-:S03]  /*69d0*/  IMAD R3, R3, 0x4, R2 ;  /* 0x0000000403037824 */ /* 0x000fc600078e0202 */
[----:B------:R-:W-:-:S04]  /*69e0*/  ISETP.NE.AND P1, PT, R18, 0x2, PT ;  /* 0x000000021200780c */ /* 0x000fc80003f25270 */
[----:B------:R-:W-:Y:S02]  /*69f0*/  SEL R0, RZ, 0x1, P1 ;  /* 0x00000001ff007807 */ /* 0x000fe40000800000 */
[----:B------:R-:W-:Y:S02]  /*6a00*/  SEL R18, R18, RZ, P1 ;  /* 0x000000ff12127207 */ /* 0x000fe40000800000 */
[----:B------:R-:W-:Y:S01]  /*6a10*/  LOP3.LUT R19, R19, R0, RZ, 0x3c, !PT ;  /* 0x0000000013137212 */ /* 0x000fe200078e3cff */
[----:B------:R-:W1:Y:S04]  /*6a20*/  LDS R2, [R3+0x28800] ;  /* 0x0288000003027984 */ /* 0x000e680000000800 */
[----:B------:R2:W3:Y:S02]  /*6a30*/  LDS R0, [R3+0x28820] ;  /* 0x0288200003007984 */ /* 0x0004e40000000800 */
[----:B--2---:R-:W-:-:S02]  /*6a40*/  IMAD.MOV.U32 R3, RZ, RZ, RZ ;  /* 0x000000ffff037224 */ /* 0x004fc400078e00ff */
[-C--:B-1----:R-:W-:Y:S01]  /*6a50*/  FMUL.FTZ R153, R28, R2.reuse ;  /* 0x000000021c997220 */ /* 0x082fe20000410000 */
[-C--:B------:R-:W-:Y:S01]  /*6a60*/  FMUL.FTZ R28, R29, R2.reuse ;  /* 0x000000021d1c7220 */ /* 0x080fe20000410000 */
[-C--:B------:R-:W-:Y:S01]  /*6a70*/  FMUL.FTZ R12, R33, R2.reuse ;  /* 0x00000002210c7220 */ /* 0x080fe20000410000 */
[-C--:B0-----:R-:W-:Y:S01]  /*6a80*/  FMUL.FTZ R14, R37, R2.reuse ;  /* 0x00000002250e7220 */ /* 0x081fe20000410000 */
[----:B------:R-:W-:Y:S01]  /*6a90*/  FMUL.FTZ R172, R41, R2 ;  /* 0x0000000229ac7220 */ /* 0x000fe20000410000 */
[-C--:B---3--:R-:W-:Y:S01]  /*6aa0*/  FMUL.FTZ R5, R35, R0.reuse ;  /* 0x0000000023057220 */ /* 0x088fe20000410000 */
        /* <DEDUP_REMOVED lines=125> */
.L_x_5831:
        /* <DEDUP_REMOVED lines=24> */
.L_x_5856:
[----:B------:R-:W-:-:S13]  /*7400*/  ISETP.NE.AND P0, PT, R5, 0x1, PT ;  /* 0x000000010500780c */ /* 0x000fda0003f05270 */
[----:B------:R-:W0:Y:S02]  /*7410*/  @P0 LDC.64 R6, c[0x0][0x9e8] ;  /* 0x00027a00ff060b82 */ /* 0x000e240000000a00 */
[----:B0-----:R-:W-:-:S05]  /*7420*/  @P0 IMAD.HI.U32 R6, R0, R6, RZ ;  /* 0x0000000600060227 */ /* 0x001fca00078e00ff */
[----:B------:R-:W-:-:S07]  /*7430*/  @P0 SHF.R.U32.HI R0, RZ, R7, R6 ;  /* 0x00000007ff000219 */ /* 0x000fce0000011606 */
.L_x_5857:
[----:B------:R-:W-:Y:S05]  /*7440*/  BSYNC B0 ;  /* 0x0000000000007941 */ /* 0x000fea0003800000 */
.L_x_5855:
[----:B------:R-:W-:-:S05]  /*7450*/  IMAD R3, R0, R5, R5 ;  /* 0x0000000500037224 */ /* 0x000fca00078e0205 */
[----:B------:R-:W-:-:S07]  /*7460*/  VIMNMX R4, R4, R3, PT ;  /* 0x0000000304047248 */ /* 0x000fce0003fe0100 */
.L_x_5854:
        /* <DEDUP_REMOVED lines=10> */
[----:B--2---:R-:W-:-:S04]  /*7510*/  @P1 SHF.R.U32.HI R7, RZ, R9, R0 ;  /* 0x00000009ff071219 */ /* 0x004fc80000011600 */
[----:B------:R-:W-:-:S05]  /*7520*/  IADD3 R40, R40, R7, RZ ;  /* 0x0000000728287210 */ /* 0x000fca0007ffe0ff */
        /* <DEDUP_REMOVED lines=12> */
.L_x_5860:
[----:B------:R-:W-:-:S13]  /*75f0*/  ISETP.NE.AND P0, PT, R5, 0x1, PT ;  /* 0x000000010500780c */ /* 0x000fda0003f05270 */
[----:B------:R-:W0:Y:S02]  /*7600*/  @P0 LDC.64 R6, c[0x0][0x9e8] ;  /* 0x00027a00ff060b82 */ /* 0x000e240000000a00 */
[----:B0-----:R-:W-:-:S05]  /*7610*/  @P0 IMAD.HI.U32 R4, R40, R6, RZ ;  /* 0x0000000628040227 */ /* 0x001fca00078e00ff */
[----:B------:R-:W-:-:S07]  /*7620*/  @P0 SHF.R.U32.HI R40, RZ, R7, R4 ;  /* 0x00000007ff280219 */ /* 0x000fce0000011604 */
.L_x_5861:
[----:B------:R-:W-:Y:S05]  /*7630*/  BSYNC B0 ;  /* 0x0000000000007941 */ /* 0x000fea0003800000 */
.L_x_5859:
[----:B------:R-:W-:-:S05]  /*7640*/  IMAD R5, R40, R5, RZ ;  /* 0x0000000528057224 */ /* 0x000fca00078e02ff */
[----:B------:R-:W-:-:S07]  /*7650*/  VIMNMX R0, R0, R5, !PT ;  /* 0x0000000500007248 */ /* 0x000fce0007fe0100 */
.L_x_5858:
        /* <DEDUP_REMOVED lines=16> */
[----:B------:R-:W-:Y:S01]  /*7760*/  ISETP.GT.AND P1, PT, R168, R6, PT ;  /* 0x00000006a800720c */ /* 0x000fe20003f24270 */
[----:B------:R0:W-:Y:S01]  /*7770*/  STL [R1+0xc], R6 ;  /* 0x00000c0601007387 */ /* 0x0001e20000100800 */
        /* <DEDUP_REMOVED lines=31> */
[----:B-1-3--:R-:W-:Y:S02]  /*7970*/  CS2R R14, SRZ ;  /* 0x00000000000e7805 */ /* 0x00afe4000001ff00 */
[----:B------:R-:W-:-:S02]  /*7980*/  CS2R R154, SRZ ;  /* 0x00000000009a7805 */ /* 0x000fc4000001ff00 */
[----:B------:R-:W-:Y:S01]  /*7990*/  CS2R R156, SRZ ;  /* 0x00000000009c7805 */ /* 0x000fe2000001ff00 */
[----:B------:R-:W-:Y:S01]  /*79a0*/  IMAD.MOV.U32 R75, RZ, RZ, RZ ;  /* 0x000000ffff4b7224 */ /* 0x000fe200078e00ff */
[----:B----4-:R-:W-:Y:S02]  /*79b0*/  CS2R R12, SRZ ;  /* 0x00000000000c7805 */ /* 0x010fe4000001ff00 */
        /* <DEDUP_REMOVED lines=19> */
[----:B------:R-:W-:Y:S01]  /*7af0*/  MOV R39, RZ ;  /* 0x000000ff00277202 */ /* 0x000fe20000000f00 */
[----:B------:R-:W-:Y:S01]  /*7b00*/  IMAD.MOV.U32 R7, RZ, RZ, RZ ;  /* 0x000000ffff077224 */ /* 0x000fe200078e00ff */
[----:B------:R-:W-:Y:S01]  /*7b10*/  CS2R R152, SRZ ;  /* 0x0000000000987805 */ /* 0x000fe2000001ff00 */
[----:B------:R-:W-:Y:S01]  /*7b20*/  IMAD.MOV.U32 R31, RZ, RZ, RZ ;  /* 0x000000ffff1f7224 */ /* 0x000fe200078e00ff */
[----:B------:R-:W-:-:S02]  /*7b30*/  CS2R R10, SRZ ;  /* 0x00000000000a7805 */ /* 0x000fc4000001ff00 */
[----:B------:R-:W-:Y:S02]  /*7b40*/  CS2R R8, SRZ ;  /* 0x0000000000087805 */ /* 0x000fe4000001ff00 */
[----:B------:R-:W-:Y:S01]  /*7b50*/  CS2R R4, SRZ ;  /* 0x0000000000047805 */ /* 0x000fe2000001ff00 */
[----:B0-----:R-:W-:Y:S06]  /*7b60*/  @!P1 BRA `(.L_x_5840) ;  /* 0x000000c400f09947 */ /* 0x001fec0003800000 */
        /* <DEDUP_REMOVED lines=15> */
[----:B------:R-:W-:-:S04]  /*7c60*/  LOP3.LUT R3, R3, 0x3fff, RZ, 0xc0, !PT ;  /* 0x00003fff03037812 */ /* 0x000fc800078ec0ff */
[----:B------:R-:W-:Y:S01]  /*7c70*/  LOP3.LUT R197, R3, 0x2000000, RZ, 0xfc, !PT ;  /* 0x0200000003c57812 */ /* 0x000fe200078efcff */
        /* <DEDUP_REMOVED lines=17> */
.L_x_5863:
[----:B------:R-:W-:Y:S05]  /*7d90*/  BSYNC B6 ;  /* 0x0000000000067941 */ /* 0x000fea0003800000 */
.L_x_5862:
        /* <DEDUP_REMOVED lines=13> */
.L_x_5867:
[----:B-1----:R1:W2:Y:S02]  /*7e70*/  SYNCS.PHASECHK.TRANS64.TRYWAIT P0, [R2+URZ+0x28c00], R3 ;  /* 0x028c0003020075a7 */ /* 0x0022a4000800017f */
[----:B--2---:R-:W-:Y:S05]  /*7e80*/  @!P0 NANOSLEEP.SYNCS 0x989680 ;  /* 0x009896800000895d */ /* 0x004fea0003900000 */
[----:B------:R-:W2:Y:S02]  /*7e90*/  @!P0 SYNCS.PHASECHK.TRANS64 P0, [R2+URZ+0x28c00], R3 ;  /* 0x028c0003020085a7 */ /* 0x000ea4000800007f */
[----:B--2---:R-:W-:Y:S05]  /*7ea0*/  @!P0 BRA `(.L_x_5867) ;  /* 0xfffffffc00f08947 */ /* 0x004fea000383ffff */
.L_x_5866:
[----:B------:R-:W-:Y:S05]  /*7eb0*/  BSYNC B0 ;  /* 0x0000000000007941 */ /* 0x000fea0003800000 */
.L_x_5865:
[----:B------:R-:W-:Y:S05]  /*7ec0*/  BRA `(.L_x_5868) ;  /* 0x0000002c00687947 */ /* 0x000fea0003800000 */
.L_x_5864:
[----:B------:R-:W-:Y:S01]  /*7ed0*/  VIADD R4, R2, 0x20400 ;  /* 0x0002040002047836 */ /* 0x000fe20000000000 */
[----:B-----5:R-:W-:Y:S01]  /*7ee0*/  SHF.R.S32.HI R0, RZ, 0x1f, R24 ;  /* 0x0000001fff007819 */ /* 0x020fe20000011418 */
[----:B------:R-:W-:Y:S01]  /*7ef0*/  ULDC.64 UR4, c[0x0][0x3f8] ;  /* 0x0000fe0000047ab9 */ /* 0x000fe20000000a00 */
[----:B------:R-:W-:Y:S01]  /*7f00*/  ULDC.64 UR6, c[0x0][0x408] ;  /* 0x0001020000067ab9 */ /* 0x000fe20000000a00 */
[----:B------:R-:W-:Y:S01]  /*7f10*/  IMAD.WIDE.U32 R26, R24, UR4, RZ ;  /* 0x00000004181a7c25 */ /* 0x000fe2000f8e00ff */
[----:B------:R-:W-:Y:S01]  /*7f20*/  LOP3.LUT P0, RZ, R4, 0x3ff, RZ, 0xc0, !PT ;  /* 0x000003ff04ff7812 */ /* 0x000fe2000780c0ff */
[----:B------:R-:W-:Y:S02]  /*7f30*/  BSSY B6, `(.L_x_5869) ;  /* 0x0000019000067945 */ /* 0x000fe40003800000 */
[C---:B------:R-:W-:Y:S02]  /*7f40*/  IMAD R3, R0.reuse, UR4, RZ ;  /* 0x0000000400037c24 */ /* 0x040fe4000f8e02ff */
[----:B------:R-:W-:-:S02]  /*7f50*/  IMAD R5, R0, UR6, RZ ;  /* 0x0000000600057c24 */ /* 0x000fc4000f8e02ff */
[C---:B------:R-:W-:Y:S02]  /*7f60*/  IMAD R3, R24.reuse, UR5, R3 ;  /* 0x0000000518037c24 */ /* 0x040fe4000f8e0203 */
[C---:B------:R-:W-:Y:S02]  /*7f70*/  IMAD R5, R24.reuse, UR7, R5 ;  /* 0x0000000718057c24 */ /* 0x040fe4000f8e0205 */
[----:B------:R-:W-:-:S04]  /*7f80*/  IMAD.WIDE.U32 R24, R24, UR6, RZ ;  /* 0x0000000618187c25 */ /* 0x000fc8000f8e00ff */
[----:B------:R-:W-:Y:S02]  /*7f90*/  IMAD.IADD R29, R3, 0x1, R27 ;  /* 0x00000001031d7824 */ /* 0x000fe400078e021b */
        /* <DEDUP_REMOVED lines=18> */
.L_x_5870:
[----:B------:R-:W-:Y:S05]  /*80c0*/  BSYNC B6 ;  /* 0x0000000000067941 */ /* 0x000fea0003800000 */
.L_x_5869:
[----:B------:R-:W-:Y:S01]  /*80d0*/  ULDC.U8 UR4, c[0x0][0x410] ;  /* 0x0001040000047ab9 */ /* 0x000fe20000000000 */
[----:B------:R-:W-:Y:S01]  /*80e0*/  BSSY B0, `(.L_x_5871) ;  /* 0x00002b0000007945 */ /* 0x000fe20003800000 */
[----:B------:R-:W-:Y:S02]  /*80f0*/  ISETP.NE.AND P0, PT, RZ, UR4, PT ;  /* 0x00000004ff007c0c */ /* 0x000fe4000bf05270 */
[----:B------:R-:W-:-:S11]  /*8100*/  IADD3 R37, R196, R199, RZ ;  /* 0x000000c7c4257210 */ /* 0x000fd60007ffe0ff */
[----:B------:R-:W-:Y:S05]  /*8110*/  @!P0 BRA `(.L_x_5872) ;  /* 0x0000001400848947 */ /* 0x000fea0003800000 */
[----:B------:R-:W0:Y:S01]  /*8120*/  LDC R34, c[0x0][0x448] ;  /* 0x00011200ff227b82 */ /* 0x000e220000000800 */
[----:B------:R-:W1:Y:S01]  /*8130*/  S2R R21, SR_TID.X ;  /* 0x0000000000157919 */ /* 0x000e620000002100 */
[----:B------:R-:W-:Y:S01]  /*8140*/  ULDC.64 UR4, c[0x0][0x3f8] ;  /* 0x0000fe0000047ab9 */ /* 0x000fe20000000a00 */
[----:B------:R-:W-:Y:S01]  /*8150*/  ULDC.64 UR6, c[0x0][0x408] ;  /* 0x0001020000067ab9 */ /* 0x000fe20000000a00 */
[----:B------:R-:W-:Y:S02]  /*8160*/  IMAD.MOV.U32 R6, RZ, RZ, R26 ;  /* 0x000000ffff067224 */ /* 0x000fe400078e001a */
[----:B------:R-:W-:Y:S02]  /*8170*/  IMAD.MOV.U32 R7, RZ, RZ, R29 ;  /* 0x000000ffff077224 */ /* 0x000fe400078e001d */
[----:B------:R-:W-:Y:S02]  /*8180*/  IMAD.MOV.U32 R10, RZ, RZ, R24 ;  /* 0x000000ffff0a7224 */ /* 0x000fe400078e0018 */
[----:B------:R-:W-:Y:S01]  /*8190*/  IMAD.MOV.U32 R11, RZ, RZ, R31 ;  /* 0x000000ffff0b7224 */ /* 0x000fe200078e001f */
[----:B0-----:R-:W-:Y:S01]  /*81a0*/  ISETP.NE.AND P0, PT, R34, 0x1, PT ;  /* 0x000000012200780c */ /* 0x001fe20003f05270 */
[----:B-1----:R-:W-:-:S12]  /*81b0*/  VIADD R21, R21, 0xffffff80 ;  /* 0xffffff8015157836 */ /* 0x002fd80000000000 */
[----:B------:R-:W0:Y:S01]  /*81c0*/  @P0 LDC R0, c[0x0][0x44c] ;  /* 0x00011300ff000b82 */ /* 0x000e220000000800 */
[----:B------:R-:W-:-:S04]  /*81d0*/  SHF.R.S32.HI R20, RZ, 0x1f, R21 ;  /* 0x0000001fff147819 */ /* 0x000fc80000011415 */
[----:B------:R-:W-:-:S03]  /*81e0*/  LEA.HI R20, R20, R21, RZ, 0x2 ;  /* 0x0000001514147211 */ /* 0x000fc600078f10ff */
[----:B------:R-:W1:Y:S01]  /*81f0*/  @P0 LDC R5, c[0x0][0x450] ;  /* 0x00011400ff050b82 */ /* 0x000e620000000800 */
[----:B------:R-:W-:-:S05]  /*8200*/  LOP3.LUT R20, R20, 0xfffffffc, RZ, 0xc0, !PT ;  /* 0xfffffffc14147812 */ /* 0x000fca00078ec0ff */
[----:B------:R-:W-:-:S04]  /*8210*/  IMAD.IADD R20, R21, 0x1, -R20 ;  /* 0x0000000115147824 */ /* 0x000fc800078e0a14 */
[----:B------:R-:W-:-:S04]  /*8220*/  IMAD R3, R20, 0x20, R37 ;  /* 0x0000002014037824 */ /* 0x000fc800078e0225 */
        /* <DEDUP_REMOVED lines=23> */
.L_x_6164:
[----:B------:R-:W-:Y:S01]  /*83a0*/  IMAD R34, R23, R34, RZ ;  /* 0x0000002217227224 */ /* 0x000fe200078e02ff */
[----:B------:R-:W-:Y:S01]  /*83b0*/  BSSY B1, `(.L_x_5874) ;  /* 0x000001e000017945 */ /* 0x000fe20003800000 */
[----:B------:R-:W-:Y:S02]  /*83c0*/  CS2R R24, SRZ ;  /* 0x0000000000187805 */ /* 0x000fe4000001ff00 */
[----:B------:R-:W-:Y:S02]  /*83d0*/  CS2R R28, SRZ ;  /* 0x00000000001c7805 */ /* 0x000fe4000001ff00 */
[----:B------:R-:W-:Y:S02]  /*83e0*/  CS2R R20, SRZ ;  /* 0x0000000000147805 */ /* 0x000fe4000001ff00 */
[----:B------:R-:W-:Y:S02]  /*83f0*/  ISETP.GE.AND P0, PT, R37, R34, PT ;  /* 0x000000222500720c */ /* 0x000fe40003f06270 */
[----:B------:R-:W-:-:S11]  /*8400*/  CS2R R26, SRZ ;  /* 0x00000000001a7805 */ /* 0x000fd6000001ff00 */
[----:B------:R-:W-:Y:S05]  /*8410*/  @P0 BRA `(.L_x_5875) ;  /* 0x00000000005c0947 */ /* 0x000fea0003800000 */
[----:B------:R-:W4:Y:S01]  /*8420*/  LDL R11, [R1+0x58] ;  /* 0x00005800010b7983 */ /* 0x000f220000100800 */
[----:B------:R-:W-:Y:S01]  /*8430*/  ULDC UR4, c[0x0][0x3f4] ;  /* 0x0000fd0000047ab9 */ /* 0x000fe20000000800 */
[----:B--2---:R-:W-:Y:S01]  /*8440*/  IMAD.MOV.U32 R8, RZ, RZ, R0 ;  /* 0x000000ffff087224 */ /* 0x004fe200078e0000 */
[----:B------:R-:W-:Y:S01]  /*8450*/  ISETP.GE.AND P3, PT, R207, UR4, PT ;  /* 0x00000004cf007c0c */ /* 0x000fe2000bf66270 */
[----:B-1----:R-:W-:Y:S01]  /*8460*/  IMAD.MOV.U32 R9, RZ, RZ, R3 ;  /* 0x000000ffff097224 */ /* 0x002fe200078e0003 */
[----:B------:R-:W-:Y:S01]  /*8470*/  ISETP.GE.AND P2, PT, R194, UR4, PT ;  /* 0x00000004c2007c0c */ /* 0x000fe2000bf46270 */
[----:B---3--:R-:W-:Y:S01]  /*8480*/  IMAD.MOV.U32 R15, RZ, RZ, R5 ;  /* 0x000000ffff0f7224 */ /* 0x008fe200078e0005 */
[----:B------:R-:W-:-:S09]  /*8490*/  CS2R R28, SRZ ;  /* 0x00000000001c7805 */ /* 0x000fd2000001ff00 */
[C---:B------:R-:W-:Y:S01]  /*84a0*/  @!P3 IMAD.SHL.U32 R33, R207.reuse, 0x2, RZ ;  /* 0x00000002cf21b824 */ /* 0x040fe200078e00ff */
[----:B------:R-:W-:Y:S02]  /*84b0*/  CS2R R26, SRZ ;  /* 0x00000000001a7805 */ /* 0x000fe4000001ff00 */
[----:B------:R-:W-:Y:S01]  /*84c0*/  CS2R R24, SRZ ;  /* 0x0000000000187805 */ /* 0x000fe2000001ff00 */
[----:B------:R-:W-:Y:S01]  /*84d0*/  @!P2 IMAD.WIDE R8, R194, 0x2, R8 ;  /* 0x00000002c208a825 */ /* 0x000fe200078e0208 */
[-C--:B------:R-:W-:Y:S02]  /*84e0*/  @!P3 IADD3 R30, P0, R0, R33.reuse, RZ ;  /* 0x00000021001eb210 */ /* 0x080fe40007f1e0ff */
[----:B----4-:R-:W-:Y:S01]  /*84f0*/  @!P3 IADD3 R32, P1, R14, R33, RZ ;  /* 0x000000210e20b210 */ /* 0x010fe20007f3e0ff */
[----:B------:R-:W-:Y:S01]  /*8500*/  @!P2 IMAD.WIDE R12, R194, 0x2, R14 ;  /* 0x00000002c20ca825 */ /* 0x000fe200078e020e */
[----:B------:R1:W5:Y:S04]  /*8510*/  @!P2 LD.E.64 R28, desc[UR42][R8.64] ;  /* 0x0000002a081ca980 */ /* 0x000368000c101b00 */
[----:B------:R1:W5:Y:S01]  /*8520*/  @!P2 LD.E.64 R26, desc[UR42][R12.64] ;  /* 0x0000002a0c1aa980 */ /* 0x000362000c101b00 */
[----:B------:R-:W-:-:S04]  /*8530*/  @!P3 SHF.L.U64.HI R20, R207, 0x1, R11 ;  /* 0x00000001cf14b819 */ /* 0x000fc8000001020b */
[----:B------:R-:W-:Y:S01]  /*8540*/  @!P3 IADD3.X R33, R5, R20, RZ, P1, !PT ;  /* 0x000000140521b210 */ /* 0x000fe20000ffe4ff */
[----:B------:R-:W-:Y:S01]  /*8550*/  @!P3 IMAD.X R31, R3, 0x1, R20, P0 ;  /* 0x00000001031fb824 */ /* 0x000fe200000e0614 */
[----:B------:R-:W-:-:S04]  /*8560*/  CS2R R20, SRZ ;  /* 0x0000000000147805 */ /* 0x000fc8000001ff00 */
[----:B------:R1:W5:Y:S04]  /*8570*/  @!P3 LD.E.64 R24, desc[UR42][R30.64] ;  /* 0x0000002a1e18b980 */ /* 0x000368000c101b00 */
[----:B------:R1:W5:Y:S02]  /*8580*/  @!P3 LD.E.64 R20, desc[UR42][R32.64] ;  /* 0x0000002a2014b980 */ /* 0x000364000c101b00 */
.L_x_5875:
[----:B------:R-:W-:Y:S05]  /*8590*/  BSYNC B1 ;  /* 0x0000000000017941 */ /* 0x000fea0003800000 */
.L_x_5874:
[----:B---3-5:R-:W-:Y:S01]  /*85a0*/  IMAD.MOV.U32 R5, RZ, RZ, R28 ;  /* 0x000000ffff057224 */ /* 0x028fe200078e001c */
[----:B------:R-:W-:Y:S01]  /*85b0*/  UMOV UR4, 0xffffffff ;  /* 0xffffffff00047882 */ /* 0x000fe20000000000 */
[----:B-1----:R-:W-:Y:S02]  /*85c0*/  IMAD.MOV.U32 R8, RZ, RZ, R29 ;  /* 0x000000ffff087224 */ /* 0x002fe400078e001d */
[----:B--2---:R-:W-:Y:S02]  /*85d0*/  IMAD.MOV.U32 R0, RZ, RZ, R24 ;  /* 0x000000ffff007224 */ /* 0x004fe400078e0018 */
[----:B------:R-:W-:Y:S01]  /*85e0*/  IMAD.MOV.U32 R3, RZ, RZ, R25 ;  /* 0x000000ffff037224 */ /* 0x000fe200078e0019 */
[----:B------:R-:W-:Y:S01]  /*85f0*/  PRMT R42, R5, 0x5410, R8 ;  /* 0x00005410052a7816 */ /* 0x000fe20000000008 */
[----:B------:R-:W-:Y:S02]  /*8600*/  IMAD.MOV.U32 R5, RZ, RZ, R26 ;  /* 0x000000ffff057224 */ /* 0x000fe400078e001a */
[----:B------:R-:W-:Y:S01]  /*8610*/  IMAD.MOV.U32 R8, RZ, RZ, R27 ;  /* 0x000000ffff087224 */ /* 0x000fe200078e001b */
[----:B------:R-:W-:Y:S01]  /*8620*/  PRMT R40, R0, 0x5410, R3 ;  /* 0x0000541000287816 */ /* 0x000fe20000000003 */
[----:B------:R-:W-:-:S02]  /*8630*/  IMAD.MOV.U32 R0, RZ, RZ, R20 ;  /* 0x000000ffff007224 */ /* 0x000fc400078e0014 */
[----:B------:R-:W-:Y:S01]  /*8640*/  IMAD.MOV.U32 R3, RZ, RZ, R21 ;  /* 0x000000ffff037224 */ /* 0x000fe200078e0015 */
[----:B------:R-:W-:Y:S02]  /*8650*/  PRMT R44, R5, 0x5410, R8 ;  /* 0x00005410052c7816 */ /* 0x000fe40000000008 */
[----:B------:R-:W-:Y:S02]  /*8660*/  CS2R R8, SRZ ;  /* 0x0000000000087805 */ /* 0x000fe4000001ff00 */
[----:B------:R-:W-:Y:S01]  /*8670*/  PRMT R43, R0, 0x5410, R3 ;  /* 0x00005410002b7816 */ /* 0x000fe20000000003 */
[----:B------:R-:W-:Y:S06]  /*8680*/  BRA.DIV UR4, `(.L_x_5876) ;  /* 0x00000172049c7947 */ /* 0x000fec000b800000 */
[----:B------:R1:W2:Y:S04]  /*8690*/  SHFL.IDX PT, R3, R6, 0x1, 0x1c1f ;  /* 0x003c1f0006037f89 */ /* 0x0002a800000e0000 */
[----:B------:R1:W3:Y:S04]  /*86a0*/  SHFL.IDX PT, R0, R4, 0x1, 0x1c1f ;  /* 0x003c1f0004007f89 */ /* 0x0002e800000e0000 */
[----:B------:R1:W0:Y:S04]  /*86b0*/  SHFL.IDX PT, R5, R10, 0x1, 0x1c1f ;  /* 0x003c1f000a057f89 */ /* 0x00022800000e0000 */
[----:B----4-:R1:W4:Y:S02]  /*86c0*/  SHFL.IDX PT, R14, R7, 0x1, 0x1c1f ;  /* 0x003c1f00070e7f89 */ /* 0x01032400000e0000 */
.L_x_6170:
[----:B01----:R-:W5:Y:S01]  /*86d0*/  LDL R6, [R1+0x54] ;  /* 0x0000540001067983 */ /* 0x003f620000100800 */
[----:B------:R-:W-:Y:S01]  /*86e0*/  VIADD R37, R37, 0x20 ;  /* 0x0000002025257836 */ /* 0x000fe20000000000 */
[----:B------:R-:W-:Y:S01]  /*86f0*/  BSSY B1, `(.L_x_5877) ;  /* 0x0000022000017945 */ /* 0x000fe20003800000 */
[----:B------:R-:W-:Y:S01]  /*8700*/  IMAD.SHL.U32 R36, R200, 0x40, RZ ;  /* 0x00000040c8247824 */ /* 0x000fe200078e00ff */
[----:B------:R-:W-:Y:S02]  /*8710*/  CS2R R30, SRZ ;  /* 0x00000000001e7805 */ /* 0x000fe4000001ff00 */
[----:B------:R-:W-:Y:S02]  /*8720*/  CS2R R10, SRZ ;  /* 0x00000000000a7805 */ /* 0x000fe4000001ff00 */
[----:B------:R-:W-:Y:S02]  /*8730*/  ISETP.GE.AND P0, PT, R37, R34, PT ;  /* 0x000000222500720c */ /* 0x000fe40003f06270 */
[----:B------:R-:W-:-:S02]  /*8740*/  CS2R R12, SRZ ;  /* 0x00000000000c7805 */ /* 0x000fc4000001ff00 */
[----:B-----5:R-:W-:-:S04]  /*8750*/  LEA.HI R4, R6, R6, RZ, 0x1 ;  /* 0x0000000606047211 */ /* 0x020fc800078f08ff */
[----:B------:R-:W-:-:S05]  /*8760*/  LOP3.LUT R4, R4, 0xfffffffe, RZ, 0xc0, !PT ;  /* 0xfffffffe04047812 */ /* 0x000fca00078ec0ff */
[----:B------:R-:W-:-:S05]  /*8770*/  IMAD.IADD R4, R6, 0x1, -R4 ;  /* 0x0000000106047824 */ /* 0x000fca00078e0a04 */
[----:B------:R-:W-:Y:S01]  /*8780*/  SHF.L.U32 R35, R4, 0x1f, RZ ;  /* 0x0000001f04237819 */ /* 0x000fe200000006ff */
[----:B------:R-:W-:Y:S06]  /*8790*/  @P0 BRA `(.L_x_5878) ;  /* 0x00000000005c0947 */ /* 0x000fec0003800000 */
[----:B------:R-:W4:Y:S01]  /*87a0*/  LDL R15, [R1+0x58] ;  /* 0x00005800010f7983 */ /* 0x000f220000100800 */
[----:B------:R-:W-:Y:S01]  /*87b0*/  ULDC UR4, c[0x0][0x3f4] ;  /* 0x0000fd0000047ab9 */ /* 0x000fe20000000800 */
[----:B---3--:R-:W-:Y:S01]  /*87c0*/  IMAD.MOV.U32 R6, RZ, RZ, R0 ;  /* 0x000000ffff067224 */ /* 0x008fe200078e0000 */
[----:B------:R-:W-:Y:S01]  /*87d0*/  ISETP.GE.AND P2, PT, R194, UR4, PT ;  /* 0x00000004c2007c0c */ /* 0x000fe2000bf46270 */
[----:B--2---:R-:W-:Y:S01]  /*87e0*/  IMAD.MOV.U32 R7, RZ, RZ, R3 ;  /* 0x000000ffff077224 */ /* 0x004fe200078e0003 */
[----:B------:R-:W-:Y:S02]  /*87f0*/  ISETP.GE.AND P3, PT, R207, UR4, PT ;  /* 0x00000004cf007c0c */ /* 0x000fe4000bf66270 */
[----:B------:R-:W-:-:S09]  /*8800*/  CS2R R30, SRZ ;  /* 0x00000000001e7805 */ /* 0x000fd2000001ff00 */
[----:B------:R-:W-:-:S04]  /*8810*/  @!P2 IMAD.WIDE R32, R194, 0x2, R6 ;  /* 0x00000002c220a825 */ /* 0x000fc800078e0206 */
[C---:B------:R-:W-:Y:S01]  /*8820*/  @!P3 IMAD.SHL.U32 R7, R207.reuse, 0x2, RZ ;  /* 0x00000002cf07b824 */ /* 0x040fe200078e00ff */
[----:B------:R-:W-:Y:S02]  /*8830*/  CS2R R12, SRZ ;  /* 0x00000000000c7805 */ /* 0x000fe4000001ff00 */
[----:B------:R-:W-:Y:S01]  /*8840*/  CS2R R8, SRZ ;  /* 0x0000000000087805 */ /* 0x000fe2000001ff00 */
[----:B------:R0:W5:Y:S01]  /*8850*/  @!P2 LD.E.64 R30, desc[UR42][R32.64] ;  /* 0x0000002a201ea980 */ /* 0x000162000c101b00 */
[-C--:B------:R-:W-:Y:S02]  /*8860*/  @!P3 IADD3 R6, P0, R0, R7.reuse, RZ ;  /* 0x000000070006b210 */ /* 0x080fe40007f1e0ff */
[----:B----4-:R-:W-:Y:S02]  /*8870*/  @!P3 IADD3 R4, P1, R14, R7, RZ ;  /* 0x000000070e04b210 */ /* 0x010fe40007f3e0ff */
[----:B------:R-:W-:Y:S02]  /*8880*/  @!P3 SHF.L.U64.HI R10, R207, 0x1, R15 ;  /* 0x00000001cf0ab819 */ /* 0x000fe4000001020f */
[----:B------:R-:W-:-:S03]  /*8890*/  MOV R15, R5 ;  /* 0x00000005000f7202 */ /* 0x000fc60000000f00 */
[--C-:B------:R-:W-:Y:S02]  /*88a0*/  @!P3 IMAD.X R7, R3, 0x1, R10.reuse, P0 ;  /* 0x000000010307b824 */ /* 0x100fe400000e060a */
[----:B------:R-:W-:Y:S01]  /*88b0*/  @!P3 IMAD.X R5, R5, 0x1, R10, P1 ;  /* 0x000000010505b824 */ /* 0x000fe200008e060a */
[----:B------:R-:W-:Y:S01]  /*88c0*/  CS2R R10, SRZ ;  /* 0x00000000000a7805 */ /* 0x000fe2000001ff00 */
[----:B------:R-:W-:Y:S01]  /*88d0*/  @!P2 IMAD.WIDE R14, R194, 0x2, R14 ;  /* 0x00000002c20ea825 */ /* 0x000fe200078e020e */
[----:B------:R0:W5:Y:S04]  /*88e0*/  @!P3 LD.E.64 R8, desc[UR42][R6.64] ;  /* 0x0000002a0608b980 */ /* 0x000168000c101b00 */
[----:B------:R0:W5:Y:S04]  /*88f0*/  @!P2 LD.E.64 R12, desc[UR42][R14.64] ;  /* 0x0000002a0e0ca980 */ /* 0x000168000c101b00 */
[----:B------:R0:W5:Y:S02]  /*8900*/  @!P3 LD.E.64 R10, desc[UR42][R4.64] ;  /* 0x0000002a040ab980 */ /* 0x000164000c101b00 */
.L_x_5878:
[----:B------:R-:W-:Y:S05]  /*8910*/  BSYNC B1 ;  /* 0x0000000000017941 */ /* 0x000fea0003800000 */
.L_x_5877:
[----:B0-----:R-:W0:Y:S01]  /*8920*/  S2R R15, SR_TID.X ;  /* 0x00000000000f7919 */ /* 0x001e220000002100 */
[----:B------:R-:W1:Y:S01]  /*8930*/  SYNCS.PHASECHK.TRANS64.TRYWAIT P0, [R2+URZ+0x28c00], R35 ;  /* 0x028c0023020075a7 */ /* 0x000e62000800017f */
[----:B--2---:R-:W-:Y:S01]  /*8940*/  LOP3.LUT R3, R36, 0x1c0, RZ, 0xc0, !PT ;  /* 0x000001c024037812 */ /* 0x004fe200078ec0ff */
[----:B-----5:R-:W-:Y:S01]  /*8950*/  IMAD.MOV.U32 R4, RZ, RZ, R8 ;  /* 0x000000ffff047224 */ /* 0x020fe200078e0008 */
[----:B------:R-:W-:Y:S01]  /*8960*/  VIADDMNMX R41, R34, -R199, 0x40, PT ;  /* 0x0000004022297446 */ /* 0x000fe200038009c7 */
[----:B------:R-:W-:Y:S01]  /*8970*/  IMAD.MOV.U32 R5, RZ, RZ, R31 ;  /* 0x000000ffff057224 */ /* 0x000fe200078e001f */
[----:B---3--:R-:W-:Y:S01]  /*8980*/  LOP3.LUT R0, R3, 0x18, R16, 0xf8, !PT ;  /* 0x0000001803007812 */ /* 0x008fe200078ef810 */
[----:B------:R-:W-:Y:S01]  /*8990*/  IMAD.MOV.U32 R6, RZ, RZ, R10 ;  /* 0x000000ffff067224 */ /* 0x000fe200078e000a */
[----:B------:R-:W-:Y:S01]  /*89a0*/  SHF.R.U32.HI R3, RZ, 0x3, R3 ;  /* 0x00000003ff037819 */ /* 0x000fe20000011603 */
[----:B------:R-:W-:Y:S01]  /*89b0*/  BSSY B1, `(.L_x_5879) ;  /* 0x0000018000017945 */ /* 0x000fe20003800000 */
[----:B------:R-:W-:Y:S01]  /*89c0*/  PRMT R45, R4, 0x7610, R45 ;  /* 0x00007610042d7816 */ /* 0x000fe2000000002d */
[----:B------:R-:W-:Y:S01]  /*89d0*/  IMAD.MOV.U32 R4, RZ, RZ, R30 ;  /* 0x000000ffff047224 */ /* 0x000fe200078e001e */
[----:B------:R-:W-:Y:S01]  /*89e0*/  LOP3.LUT R0, R0, R3, RZ, 0x3c, !PT ;  /* 0x0000000300007212 */ /* 0x000fe200078e3cff */
[----:B------:R-:W-:Y:S01]  /*89f0*/  IMAD.MOV.U32 R3, RZ, RZ, R9 ;  /* 0x000000ffff037224 */ /* 0x000fe200078e0009 */
[----:B------:R-:W-:Y:S01]  /*8a00*/  PRMT R46, R5, 0x5410, R6 ;  /* 0x00005410052e7816 */ /* 0x000fe20000000006 */
[----:B------:R-:W-:Y:S01]  /*8a10*/  IMAD.MOV.U32 R5, RZ, RZ, R13 ;  /* 0x000000ffff057224 */ /* 0x000fe200078e000d */
[----:B------:R-:W-:Y:S01]  /*8a20*/  PRMT R45, R45, 0x5410, R4 ;  /* 0x000054102d2d7816 */ /* 0x000fe20000000004 */
[----:B------:R-:W-:Y:S01]  /*8a30*/  IMAD.MOV.U32 R4, RZ, RZ, R12 ;  /* 0x000000ffff047224 */ /* 0x000fe200078e000c */
[----:B----4-:R-:W-:-:S02]  /*8a40*/  PRMT R14, R3, 0x7610, R14 ;  /* 0x00007610030e7816 */ /* 0x010fc4000000000e */
[----:B------:R-:W-:Y:S02]  /*8a50*/  LOP3.LUT P2, RZ, R200, 0x4, RZ, 0xc0, !PT ;  /* 0x00000004c8ff7812 */ /* 0x000fe4000784c0ff */
[----:B------:R-:W-:Y:S02]  /*8a60*/  PRMT R47, R4, 0x7610, R47 ;  /* 0x00007610042f7816 */ /* 0x000fe4000000002f */
[----:B------:R-:W-:Y:S01]  /*8a70*/  ISETP.GE.AND P1, PT, R196, R41, PT ;  /* 0x00000029c400720c */ /* 0x000fe20003f26270 */
[----:B0-----:R-:W-:-:S05]  /*8a80*/  VIADD R15, R15, 0xffffff80 ;  /* 0xffffff800f0f7836 */ /* 0x001fca0000000000 */
[----:B------:R-:W-:-:S04]  /*8a90*/  SHF.R.S32.HI R7, RZ, 0x1f, R15 ;  /* 0x0000001fff077819 */ /* 0x000fc8000001140f */
[----:B------:R-:W-:-:S04]  /*8aa0*/  LEA.HI R7, R7, R15, RZ, 0x5 ;  /* 0x0000000f07077211 */ /* 0x000fc800078f28ff */
[----:B------:R-:W-:-:S05]  /*8ab0*/  SHF.R.S32.HI R7, RZ, 0x5, R7 ;  /* 0x00000005ff077819 */ /* 0x000fca0000011407 */
[----:B------:R-:W-:Y:S02]  /*8ac0*/  IMAD R3, R7, 0x200, R0 ;  /* 0x0000020007037824 */ /* 0x000fe400078e0200 */
[----:B------:R-:W-:Y:S02]  /*8ad0*/  IMAD.MOV.U32 R0, RZ, RZ, R11 ;  /* 0x000000ffff007224 */ /* 0x000fe400078e000b */
[----:B------:R-:W-:-:S03]  /*8ae0*/  IMAD R3, R3, 0x2, R2 ;  /* 0x0000000203037824 */ /* 0x000fc600078e0202 */
[----:B------:R-:W-:Y:S01]  /*8af0*/  PRMT R14, R14, 0x5410, R0 ;  /* 0x000054100e0e7816 */ /* 0x000fe20000000000 */
[C---:B------:R-:W-:Y:S01]  /*8b00*/  VIADD R4, R3.reuse, 0x20400 ;  /* 0x0002040003047836 */ /* 0x040fe20000000000 */
[----:B------:R-:W-:Y:S01]  /*8b10*/  IADD3 R0, R3, 0x20440, RZ ;  /* 0x0002044003007810 */ /* 0x000fe20007ffe0ff */
[----:B-1----:R-:W-:Y:S06]  /*8b20*/  @!P0 BRA `(.L_x_5880) ;  /* 0x0000016c00e48947 */ /* 0x002fec0003800000 */
.L_x_6171:
[----:B------:R-:W-:Y:S05]  /*8b30*/  BSYNC B1 ;  /* 0x0000000000017941 */ /* 0x000fea0003800000 */
.L_x_5879:
[----:B------:R-:W-:Y:S01]  /*8b40*/  BSSY B1, `(.L_x_5881) ;  /* 0x000005f000017945 */ /* 0x000fe20003800000 */
[----:B------:R-:W-:Y:S01]  /*8b50*/  PRMT R47, R47, 0x5410, R5 ;  /* 0x000054102f2f7816 */ /* 0x000fe20000000005 */
[----:B------:R-:W-:Y:S02]  /*8b60*/  @P2 VIADD R0, R4, 0xffffffc0 ;  /* 0xffffffc004002836 */ /* 0x000fe40000000000 */
[----:B------:R-:W-:Y:S05]  /*8b70*/  @P1 BRA `(.L_x_5882) ;  /* 0x00000004006c1947 */ /* 0x000fea0003800000 */
[----:B------:R-:W1:Y:S01]  /*8b80*/  LDC R4, c[0x0][0x3f4] ;  /* 0x0000fd00ff047b82 */ /* 0x000e620000000800 */
[----:B------:R-:W-:Y:S01]  /*8b90*/  BSSY B2, `(.L_x_5883) ;  /* 0x000002e000027945 */ /* 0x000fe20003800000 */
[-C--:B-1----:R-:W-:Y:S02]  /*8ba0*/  ISETP.GE.AND P0, PT, R194, R4.reuse, PT ;  /* 0x00000004c200720c */ /* 0x082fe40003f06270 */
[----:B------:R-:W-:-:S11]  /*8bb0*/  ISETP.GE.AND P1, PT, R207, R4, PT ;  /* 0x00000004cf00720c */ /* 0x000fd60003f26270 */
[----:B------:R-:W-:Y:S05]  /*8bc0*/  @P0 BRA `(.L_x_5884) ;  /* 0x0000000000a80947 */ /* 0x000fea0003800000 */
[----:B------:R-:W1:Y:S01]  /*8bd0*/  LDS.128 R4, [R3+0x20400] ;  /* 0x0204000003047984 */ /* 0x000e620000000c00 */
[----:B------:R-:W-:Y:S01]  /*8be0*/  SHF.R.U32.HI R32, RZ, 0x10, R29 ;  /* 0x00000010ff207819 */ /* 0x000fe2000001161d */
[----:B------:R-:W-:Y:S01]  /*8bf0*/  HADD2.F32 R33, -RZ, R44.H0_H0 ;  /* 0x2000002cff217230 */ /* 0x000fe20000004100 */
[----:B------:R-:W-:Y:S02]  /*8c00*/  SHF.R.U32.HI R34, RZ, 0x10, R27 ;  /* 0x00000010ff227819 */ /* 0x000fe4000001161b */
[----:B------:R-:W-:Y:S01]  /*8c10*/  SHF.R.U64 R39, R28, 0x10, R29 ;  /* 0x000000101c277819 */ /* 0x000fe2000000121d */
[----:B------:R-:W-:Y:S01]  /*8c20*/  HADD2.F32 R32, -RZ, R32.H0_H0 ;  /* 0x20000020ff207230 */ /* 0x000fe20000004100 */
[----:B------:R-:W-:Y:S01]  /*8c30*/  SHF.R.U64 R38, R26, 0x10, R27 ;  /* 0x000000101a267819 */ /* 0x000fe2000000121b */
[----:B------:R-:W-:Y:S02]  /*8c40*/  HADD2.F32 R34, -RZ, R34.H0_H0 ;  /* 0x20000022ff227230 */ /* 0x000fe40000004100 */
[----:B------:R-:W-:-:S02]  /*8c50*/  HADD2.F32 R29, -RZ, R42.H0_H0 ;  /* 0x2000002aff1d7230 */ /* 0x000fc40000004100 */
[--C-:B-1----:R-:W-:Y:S02]  /*8c60*/  HADD2.F32 R27, -RZ, R7.reuse.H0_H0 ;  /* 0x20000007ff1b7230 */ /* 0x102fe40000004100 */
[----:B------:R-:W-:Y:S02]  /*8c70*/  HADD2.F32 R28, -RZ, R7.H1_H1 ;  /* 0x30000007ff1c7230 */ /* 0x000fe40000004100 */
[--C-:B------:R-:W-:Y:S02]  /*8c80*/  HADD2.F32 R7, -RZ, R4.reuse.H0_H0 ;  /* 0x20000004ff077230 */ /* 0x100fe40000004100 */
[----:B------:R-:W-:Y:S02]  /*8c90*/  HADD2.F32 R4, -RZ, R4.H1_H1 ;  /* 0x30000004ff047230 */ /* 0x000fe40000004100 */
[C---:B------:R-:W-:Y:S01]  /*8ca0*/  FMUL.FTZ R36, R28.reuse, R34 ;  /* 0x000000221c247220 */ /* 0x040fe20000410000 */
[----:B0-----:R-:W-:Y:S01]  /*8cb0*/  FMUL.FTZ R35, R28, R32 ;  /* 0x000000201c237220 */ /* 0x001fe20000410000 */
[----:B------:R-:W-:-:S02]  /*8cc0*/  HADD2.F32 R15, -RZ, R6.H0_H0 ;  /* 0x20000006ff0f7230 */ /* 0x000fc40000004100 */
[C---:B------:R-:W-:Y:S01]  /*8cd0*/  FMUL.FTZ R28, R4.reuse, R33 ;  /* 0x00000021041c7220 */ /* 0x040fe20000410000 */
[C---:B------:R-:W-:Y:S01]  /*8ce0*/  FFMA.FTZ R36, R27.reuse, R32, -R36 ;  /* 0x000000201b247223 */ /* 0x040fe20000010824 */
[----:B------:R-:W-:Y:S01]  /*8cf0*/  FFMA.FTZ R37, R27, R34, R35 ;  /* 0x000000221b257223 */ /* 0x000fe20000010023 */
[----:B------:R-:W-:Y:S02]  /*8d00*/  HADD2.F32 R26, -RZ, R6.H1_H1 ;  /* 0x30000006ff1a7230 */ /* 0x000fe40000004100 */
[-C--:B------:R-:W-:Y:S01]  /*8d10*/  FMUL.FTZ R34, R4, R29.reuse ;  /* 0x0000001d04227220 */ /* 0x080fe20000410000 */
[C---:B------:R-:W-:Y:S01]  /*8d20*/  FFMA.FTZ R32, R7.reuse, R29, -R28 ;  /* 0x0000001d07207223 */ /* 0x040fe2000001081c */
[--C-:B------:R-:W-:Y:S02]  /*8d30*/  HADD2.F32 R6, -RZ, R5.reuse.H0_H0 ;  /* 0x20000005ff067230 */ /* 0x100fe40000004100 */
[----:B------:R-:W-:Y:S02]  /*8d40*/  HADD2.F32 R29, -RZ, R44.H1_H1 ;  /* 0x3000002cff1d7230 */ /* 0x000fe40000004100 */
[----:B------:R-:W-:Y:S01]  /*8d50*/  FFMA.FTZ R33, R7, R33, R34 ;  /* 0x0000002107217223 */ /* 0x000fe20000010022 */
[----:B------:R-:W-:-:S02]  /*8d60*/  HADD2.F32 R5, -RZ, R5.H1_H1 ;  /* 0x30000005ff057230 */ /* 0x000fc40000004100 */
[----:B------:R-:W-:Y:S02]  /*8d70*/  HADD2.F32 R27, -RZ, R42.H1_H1 ;  /* 0x3000002aff1b7230 */ /* 0x000fe40000004100 */
[C---:B------:R-:W-:Y:S01]  /*8d80*/  FMUL.FTZ R34, R26.reuse, R29 ;  /* 0x0000001d1a227220 */ /* 0x040fe20000410000 */
[----:B------:R-:W-:Y:S02]  /*8d90*/  HADD2.F32 R28, -RZ, R38.H0_H0 ;  /* 0x20000026ff1c7230 */ /* 0x000fe40000004100 */
[----:B------:R-:W-:Y:S02]  /*8da0*/  HADD2.F32 R4, -RZ, R39.H0_H0 ;  /* 0x20000027ff047230 */ /* 0x000fe40000004100 */
[-C--:B------:R-:W-:Y:S01]  /*8db0*/  FMUL.FTZ R26, R26, R27.reuse ;  /* 0x0000001b1a1a7220 */ /* 0x080fe20000410000 */
[----:B------:R-:W-:Y:S01]  /*8dc0*/  FFMA.FTZ R34, R15, R27, -R34 ;  /* 0x0000001b0f227223 */ /* 0x000fe20000010822 */
[C---:B------:R-:W-:Y:S01]  /*8dd0*/  FMUL.FTZ R7, R5.reuse, R28 ;  /* 0x0000001c05077220 */ /* 0x040fe20000410000 */
[----:B------:R-:W-:Y:S01]  /*8de0*/  FMUL.FTZ R35, R5, R4 ;  /* 0x0000000405237220 */ /* 0x000fe20000410000 */
[----:B------:R-:W-:-:S02]  /*8df0*/  FFMA.FTZ R15, R15, R29, R26 ;  /* 0x0000001d0f0f7223 */ /* 0x000fc4000001001a */
[C---:B------:R-:W-:Y:S01]  /*8e00*/  FFMA.FTZ R5, R6.reuse, R4, -R7 ;  /* 0x0000000406057223 */ /* 0x040fe20000010807 */
[----:B------:R-:W-:Y:S01]  /*8e10*/  F2FP.F16.F32.PACK_AB R7, R37, R36 ;  /* 0x000000242507723e */ /* 0x000fe200000000ff */
[----:B------:R-:W-:Y:S01]  /*8e20*/  FFMA.FTZ R28, R6, R28, R35 ;  /* 0x0000001c061c7223 */ /* 0x000fe20000010023 */
[----:B------:R-:W-:Y:S02]  /*8e30*/  F2FP.F16.F32.PACK_AB R4, R33, R32 ;  /* 0x000000202104723e */ /* 0x000fe400000000ff */
[----:B------:R-:W-:Y:S02]  /*8e40*/  F2FP.F16.F32.PACK_AB R6, R15, R34 ;  /* 0x000000220f06723e */ /* 0x000fe400000000ff */
[----:B------:R-:W-:-:S05]  /*8e50*/  F2FP.F16.F32.PACK_AB R5, R28, R5 ;  /* 0x000000051c05723e */ /* 0x000fca00000000ff */
[----:B------:R1:W-:Y:S02]  /*8e60*/  STS.128 [R3+0x20400], R4 ;  /* 0x0204000403007388 */ /* 0x0003e40000000c00 */
.L_x_5884:
[----:B------:R-:W-:Y:S05]  /*8e70*/  BSYNC B2 ;  /* 0x0000000000027941 */ /* 0x000fea0003800000 */
.L_x_5883:
[----:B------:R-:W-:Y:S05]  /*8e80*/  @P1 BRA `(.L_x_5882) ;  /* 0x0000000000a81947 */ /* 0x000fea0003800000 */
[----:B-1----:R-:W1:Y:S01]  /*8e90*/  LDS.128 R4, [R0] ;  /* 0x0000000000047984 */ /* 0x002e620000000c00 */
[----:B------:R-:W-:Y:S01]  /*8ea0*/  SHF.R.U32.HI R26, RZ, 0x10, R25 ;  /* 0x00000010ff1a7819 */ /* 0x000fe20000011619 */
[----:B------:R-:W-:Y:S01]  /*8eb0*/  HADD2.F32 R27, -RZ, R43.H0_H0 ;  /* 0x2000002bff1b7230 */ /* 0x000fe20000004100 */
[----:B------:R-:W-:Y:S02]  /*8ec0*/  SHF.R.U32.HI R28, RZ, 0x10, R21 ;  /* 0x00000010ff1c7819 */ /* 0x000fe40000011615 */
[----:B0-----:R-:W-:Y:S01]  /*8ed0*/  SHF.R.U64 R35, R24, 0x10, R25 ;  /* 0x0000001018237819 */ /* 0x001fe20000001219 */
        /* <DEDUP_REMOVED lines=16> */
[C---:B------:R-:W-:Y:S01]  /*8fe0*/  FFMA.FTZ R26, R7.reuse, R25, -R24 ;  /* 0x00000019071a7223 */ /* 0x040fe20000010818 */
[----:B------:R-:W-:Y:S02]  /*8ff0*/  HADD2.F32 R6, -RZ, R5.H0_H0 ;  /* 0x20000005ff067230 */ /* 0x000fe40000004100 */
        /* <DEDUP_REMOVED lines=18> */
[----:B------:R2:W-:Y:S02]  /*9120*/  STS.128 [R0], R4 ;  /* 0x0000000400007388 */ /* 0x0005e40000000c00 */
.L_x_5882:
[----:B------:R-:W-:Y:S05]  /*9130*/  BSYNC B1 ;  /* 0x0000000000017941 */ /* 0x000fea0003800000 */
.L_x_5881:
        /* <DEDUP_REMOVED lines=17> */
[----:B-1----:R-:W-:-:S02]  /*9250*/  HADD2.F32 R15, -RZ, R7.H0_H0 ;  /* 0x20000007ff0f7230 */ /* 0x002fc40000004100 */
[----:B------:R-:W-:Y:S02]  /*9260*/  HADD2.F32 R20, -RZ, R7.H1_H1 ;  /* 0x30000007ff147230 */ /* 0x000fe40000004100 */
[--C-:B------:R-:W-:Y:S02]  /*9270*/  HADD2.F32 R7, -RZ, R4.reuse.H0_H0 ;  /* 0x20000004ff077230 */ /* 0x100fe40000004100 */
[----:B------:R-:W-:Y:S02]  /*9280*/  HADD2.F32 R4, -RZ, R4.H1_H1 ;  /* 0x30000004ff047230 */ /* 0x000fe40000004100 */
[C---:B------:R-:W-:Y:S01]  /*9290*/  FMUL.FTZ R28, R20.reuse, R26 ;  /* 0x0000001a141c7220 */ /* 0x040fe20000410000 */
[-C--:B------:R-:W-:Y:S01]  /*92a0*/  FMUL.FTZ R27, R20, R24.reuse ;  /* 0x00000018141b7220 */ /* 0x080fe20000410000 */
[--C-:B------:R-:W-:Y:S02]  /*92b0*/  HADD2.F32 R12, -RZ, R6.reuse.H0_H0 ;  /* 0x20000006ff0c7230 */ /* 0x100fe40000004100 */
[----:B------:R-:W-:Y:S01]  /*92c0*/  FMUL.FTZ R20, R4, R25 ;  /* 0x0000001904147220 */ /* 0x000fe20000410000 */
[C---:B------:R-:W-:Y:S01]  /*92d0*/  FFMA.FTZ R28, R15.reuse, R24, -R28 ;  /* 0x000000180f1c7223 */ /* 0x040fe2000001081c */
[----:B------:R-:W-:Y:S01]  /*92e0*/  FFMA.FTZ R29, R15, R26, R27 ;  /* 0x0000001a0f1d7223 */ /* 0x000fe2000001001b */
[----:B------:R-:W-:-:S02]  /*92f0*/  HADD2.F32 R13, -RZ, R6.H1_H1 ;  /* 0x30000006ff0d7230 */ /* 0x000fc40000004100 */
[-C--:B------:R-:W-:Y:S01]  /*9300*/  FMUL.FTZ R26, R4, R21.reuse ;  /* 0x00000015041a7220 */ /* 0x080fe20000410000 */
[C---:B------:R-:W-:Y:S01]  /*9310*/  FFMA.FTZ R24, R7.reuse, R21, -R20 ;  /* 0x0000001507187223 */ /* 0x040fe20000010814 */
[----:B------:R-:W-:Y:S02]  /*9320*/  HADD2.F32 R6, -RZ, R5.H0_H0 ;  /* 0x20000005ff067230 */ /* 0x000fe40000004100 */
[----:B------:R-:W-:Y:S02]  /*9330*/  HADD2.F32 R21, -RZ, R47.H1_H1 ;  /* 0x3000002fff157230 */ /* 0x000fe40000004100 */
[----:B------:R-:W-:Y:S01]  /*9340*/  FFMA.FTZ R25, R7, R25, R26 ;  /* 0x0000001907197223 */ /* 0x000fe2000001001a */
[----:B------:R-:W-:Y:S02]  /*9350*/  HADD2.F32 R15, -RZ, R46.H0_H0 ;  /* 0x2000002eff0f7230 */ /* 0x000fe40000004100 */
[----:B------:R-:W-:Y:S02]  /*9360*/  HADD2.F32 R5, -RZ, R5.H1_H1 ;  /* 0x30000005ff057230 */ /* 0x000fe40000004100 */
[----:B------:R-:W-:Y:S01]  /*9370*/  FMUL.FTZ R27, R13, R21 ;  /* 0x000000150d1b7220 */ /* 0x000fe20000410000 */
[----:B------:R-:W-:-:S02]  /*9380*/  HADD2.F32 R20, -RZ, R30.H0_H0 ;  /* 0x2000001eff147230 */ /* 0x000fc40000004100 */
[-C--:B------:R-:W-:Y:S01]  /*9390*/  FMUL.FTZ R26, R13, R15.reuse ;  /* 0x0000000f0d1a7220 */ /* 0x080fe20000410000 */
[----:B------:R-:W-:Y:S02]  /*93a0*/  HADD2.F32 R4, -RZ, R32.H0_H0 ;  /* 0x20000020ff047230 */ /* 0x000fe40000004100 */
[C---:B------:R-:W-:Y:S01]  /*93b0*/  FFMA.FTZ R27, R12.reuse, R15, -R27 ;  /* 0x0000000f0c1b7223 */ /* 0x040fe2000001081b */
[C---:B------:R-:W-:Y:S01]  /*93c0*/  FMUL.FTZ R7, R5.reuse, R20 ;  /* 0x0000001405077220 */ /* 0x040fe20000410000 */
[----:B------:R-:W-:Y:S01]  /*93d0*/  FFMA.FTZ R26, R12, R21, R26 ;  /* 0x000000150c1a7223 */ /* 0x000fe2000001001a */
[-C--:B------:R-:W-:Y:S02]  /*93e0*/  FMUL.FTZ R13, R5, R4.reuse ;  /* 0x00000004050d7220 */ /* 0x080fe40000410000 */
[C---:B------:R-:W-:Y:S01]  /*93f0*/  FFMA.FTZ R5, R6.reuse, R4, -R7 ;  /* 0x0000000406057223 */ /* 0x040fe20000010807 */
[----:B------:R-:W-:Y:S01]  /*9400*/  F2FP.F16.F32.PACK_AB R7, R29, R28 ;  /* 0x0000001c1d07723e */ /* 0x000fe200000000ff */
[----:B------:R-:W-:Y:S01]  /*9410*/  FFMA.FTZ R20, R6, R20, R13 ;  /* 0x0000001406147223 */ /* 0x000fe2000001000d */
[----:B------:R-:W-:-:S02]  /*9420*/  F2FP.F16.F32.PACK_AB R6, R26, R27 ;  /* 0x0000001b1a06723e */ /* 0x000fc400000000ff */
[----:B------:R-:W-:Y:S02]  /*9430*/  F2FP.F16.F32.PACK_AB R4, R25, R24 ;  /* 0x000000181904723e */ /* 0x000fe400000000ff */
[----:B------:R-:W-:-:S05]  /*9440*/  F2FP.F16.F32.PACK_AB R5, R20, R5 ;  /* 0x000000051405723e */ /* 0x000fca00000000ff */
[----:B------:R1:W-:Y:S02]  /*9450*/  STS.128 [R3+0x21400], R4 ;  /* 0x0214000403007388 */ /* 0x0003e40000000c00 */
.L_x_5887:
[----:B------:R-:W-:Y:S05]  /*9460*/  BSYNC B1 ;  /* 0x0000000000017941 */ /* 0x000fea0003800000 */
.L_x_5886:
[----:B------:R-:W-:Y:S05]  /*9470*/  @P1 BRA `(.L_x_5885) ;  /* 0x0000001400d81947 */ /* 0x000fea0003800000 */
[----:B-1----:R-:W1:Y:S01]  /*9480*/  LDS.128 R4, [R0+0x1000] ;  /* 0x0010000000047984 */ /* 0x002e620000000c00 */
[----:B------:R-:W-:Y:S01]  /*9490*/  SHF.R.U32.HI R15, RZ, 0x10, R11 ;  /* 0x00000010ff0f7819 */ /* 0x000fe2000001160b */
[----:B------:R-:W-:Y:S01]  /*94a0*/  HADD2.F32 R13, -RZ, R46.H1_H1 ;  /* 0x3000002eff0d7230 */ /* 0x000fe20000004100 */
[----:B------:R-:W-:Y:S02]  /*94b0*/  SHF.R.U32.HI R12, RZ, 0x10, R9 ;  /* 0x00000010ff0c7819 */ /* 0x000fe40000011609 */
[----:B------:R-:W-:Y:S01]  /*94c0*/  SHF.R.U64 R25, R10, 0x10, R11 ;  /* 0x000000100a197819 */ /* 0x000fe2000000120b */
[----:B------:R-:W-:Y:S01]  /*94d0*/  HADD2.F32 R15, -RZ, R15.H0_H0 ;  /* 0x2000000fff0f7230 */ /* 0x000fe20000004100 */
[----:B------:R-:W-:Y:S01]  /*94e0*/  SHF.R.U64 R26, R8, 0x10, R9 ;  /* 0x00000010081a7819 */ /* 0x000fe20000001209 */
[----:B------:R-:W-:Y:S02]  /*94f0*/  HADD2.F32 R12, -RZ, R12.H0_H0 ;  /* 0x2000000cff0c7230 */ /* 0x000fe40000004100 */
[----:B------:R-:W-:-:S02]  /*9500*/  HADD2.F32 R11, -RZ, R45.H0_H0 ;  /* 0x2000002dff0b7230 */ /* 0x000fc40000004100 */
[--C-:B-1----:R-:W-:Y:S02]  /*9510*/  HADD2.F32 R10, -RZ, R7.reuse.H1_H1 ;  /* 0x30000007ff0a7230 */ /* 0x102fe40000004100 */
[--C-:B------:R-:W-:Y:S02]  /*9520*/  HADD2.F32 R3, -RZ, R4.reuse.H0_H0 ;  /* 0x20000004ff037230 */ /* 0x100fe40000004100 */
[----:B------:R-:W-:Y:S02]  /*9530*/  HADD2.F32 R4, -RZ, R4.H1_H1 ;  /* 0x30000004ff047230 */ /* 0x000fe40000004100 */
[C---:B------:R-:W-:Y:S01]  /*9540*/  FMUL.FTZ R20, R10.reuse, R15 ;  /* 0x0000000f0a147220 */ /* 0x040fe20000410000 */
[----:B------:R-:W-:Y:S02]  /*9550*/  HADD2.F32 R9, -RZ, R7.H0_H0 ;  /* 0x20000007ff097230 */ /* 0x000fe40000004100 */
[----:B------:R-:W-:Y:S01]  /*9560*/  FMUL.FTZ R24, R10, R12 ;  /* 0x0000000c0a187220 */ /* 0x000fe20000410000 */
[----:B------:R-:W-:-:S02]  /*9570*/  HADD2.F32 R7, -RZ, R6.H0_H0 ;  /* 0x20000006ff077230 */ /* 0x000fc40000004100 */
[C---:B------:R-:W-:Y:S01]  /*9580*/  FMUL.FTZ R10, R4.reuse, R13 ;  /* 0x0000000d040a7220 */ /* 0x040fe20000410000 */
[----:B------:R-:W-:Y:S02]  /*9590*/  HADD2.F32 R8, -RZ, R6.H1_H1 ;  /* 0x30000006ff087230 */ /* 0x000fe40000004100 */
[----:B------:R-:W-:Y:S01]  /*95a0*/  FFMA.FTZ R21, R9, R12, -R20 ;  /* 0x0000000c09157223 */ /* 0x000fe20000010814 */
[-C--:B------:R-:W-:Y:S01]  /*95b0*/  FMUL.FTZ R12, R4, R11.reuse ;  /* 0x0000000b040c7220 */ /* 0x080fe20000410000 */
[----:B------:R-:W-:Y:S01]  /*95c0*/  FFMA.FTZ R11, R3, R11, -R10 ;  /* 0x0000000b030b7223 */ /* 0x000fe2000001080a */
[--C-:B------:R-:W-:Y:S02]  /*95d0*/  HADD2.F32 R10, -RZ, R14.reuse.H1_H1 ;  /* 0x3000000eff0a7230 */ /* 0x100fe40000004100 */
[----:B------:R-:W-:Y:S01]  /*95e0*/  FFMA.FTZ R24, R9, R15, R24 ;  /* 0x0000000f09187223 */ /* 0x000fe20000010018 */
[----:B------:R-:W-:Y:S02]  /*95f0*/  HADD2.F32 R6, -RZ, R5.H0_H0 ;  /* 0x20000005ff067230 */ /* 0x000fe40000004100 */
[----:B------:R-:W-:Y:S01]  /*9600*/  FFMA.FTZ R12, R3, R13, R12 ;  /* 0x0000000d030c7223 */ /* 0x000fe2000001000c */
[----:B------:R-:W-:-:S02]  /*9610*/  HADD2.F32 R14, -RZ, R14.H0_H0 ;  /* 0x2000000eff0e7230 */ /* 0x000fc40000004100 */
[C---:B------:R-:W-:Y:S01]  /*9620*/  FMUL.FTZ R20, R8.reuse, R10 ;  /* 0x0000000a08147220 */ /* 0x040fe20000410000 */
[----:B------:R-:W-:Y:S02]  /*9630*/  HADD2.F32 R5, -RZ, R5.H1_H1 ;  /* 0x30000005ff057230 */ /* 0x000fe40000004100 */
[----:B------:R-:W-:Y:S02]  /*9640*/  HADD2.F32 R9, -RZ, R25.H0_H0 ;  /* 0x20000019ff097230 */ /* 0x000fe40000004100 */
[-C--:B------:R-:W-:Y:S01]  /*9650*/  FMUL.FTZ R13, R8, R14.reuse ;  /* 0x0000000e080d7220 */ /* 0x080fe20000410000 */
[----:B------:R-:W-:Y:S02]  /*9660*/  HADD2.F32 R4, -RZ, R26.H0_H0 ;  /* 0x2000001aff047230 */ /* 0x000fe40000004100 */
[----:B------:R-:W-:Y:S01]  /*9670*/  FFMA.FTZ R20, R7, R14, -R20 ;  /* 0x0000000e07147223 */ /* 0x000fe20000010814 */
[----:B------:R-:W-:Y:S01]  /*9680*/  FMUL.FTZ R3, R5, R9 ;  /* 0x0000000905037220 */ /* 0x000fe20000410000 */
[----:B------:R-:W-:Y:S01]  /*9690*/  FFMA.FTZ R13, R7, R10, R13 ;  /* 0x0000000a070d7223 */ /* 0x000fe2000001000d */
[-C--:B------:R-:W-:Y:S01]  /*96a0*/  FMUL.FTZ R8, R5, R4.reuse ;  /* 0x0000000405087220 */ /* 0x080fe20000410000 */
[----:B------:R-:W-:Y:S01]  /*96b0*/  F2FP.F16.F32.PACK_AB R7, R24, R21 ;  /* 0x000000151807723e */ /* 0x000fe200000000ff */
[----:B------:R-:W-:Y:S01]  /*96c0*/  FFMA.FTZ R3, R6, R4, -R3 ;  /* 0x0000000406037223 */ /* 0x000fe20000010803 */
[----:B------:R-:W-:Y:S01]  /*96d0*/  F2FP.F16.F32.PACK_AB R4, R12, R11 ;  /* 0x0000000b0c04723e */ /* 0x000fe200000000ff */
[----:B------:R-:W-:Y:S01]  /*96e0*/  FFMA.FTZ R8, R6, R9, R8 ;  /* 0x0000000906087223 */ /* 0x000fe20000010008 */
[----:B------:R-:W-:-:S04]  /*96f0*/  F2FP.F16.F32.PACK_AB R6, R13, R20 ;  /* 0x000000140d06723e */ /* 0x000fc800000000ff */
[----:B------:R-:W-:-:S05]  /*9700*/  F2FP.F16.F32.PACK_AB R5, R8, R3 ;  /* 0x000000030805723e */ /* 0x000fca00000000ff */
[----:B------:R3:W-:Y:S01]  /*9710*/  STS.128 [R0+0x1000], R4 ;  /* 0x0010000400007388 */ /* 0x0007e20000000c00 */
[----:B------:R-:W-:Y:S05]  /*9720*/  BRA `(.L_x_5885) ;  /* 0x00000014002c7947 */ /* 0x000fea0003800000 */
.L_x_5872:
[----:B------:R-:W0:Y:S01]  /*9730*/  S2R R0, SR_TID.X ;  /* 0x0000000000007919 */ /* 0x000e220000002100 */
[----:B------:R-:W1:Y:S01]  /*9740*/  LDC R34, c[0x0][0x448] ;  /* 0x00011200ff227b82 */ /* 0x000e620000000800 */
[----:B------:R-:W-:Y:S01]  /*9750*/  ULDC.64 UR4, c[0x0][0x3f8] ;  /* 0x0000fe0000047ab9 */ /* 0x000fe20000000a00 */
[----:B------:R-:W-:Y:S01]  /*9760*/  ULDC.64 UR6, c[0x0][0x408] ;  /* 0x0001020000067ab9 */ /* 0x000fe20000000a00 */
[----:B------:R-:W-:Y:S02]  /*9770*/  IMAD.MOV.U32 R27, RZ, RZ, R29 ;  /* 0x000000ffff1b7224 */ /* 0x000fe400078e001d */
[----:B------:R-:W-:Y:S01]  /*9780*/  IMAD.MOV.U32 R4, RZ, RZ, R24 ;  /* 0x000000ffff047224 */ /* 0x000fe200078e0018 */
[----:B-1----:R-:W-:Y:S01]  /*9790*/  ISETP.NE.AND P0, PT, R34, 0x1, PT ;  /* 0x000000012200780c */ /* 0x002fe20003f05270 */
[----:B0-----:R-:W-:-:S05]  /*97a0*/  VIADD R0, R0, 0xffffff80 ;  /* 0xffffff8000007836 */ /* 0x001fca0000000000 */
[----:B------:R-:W-:-:S07]  /*97b0*/  SHF.R.S32.HI R3, RZ, 0x1f, R0 ;  /* 0x0000001fff037819 */ /* 0x000fce0000011400 */
[----:B------:R-:W0:Y:S01]  /*97c0*/  @P0 LDC R5, c[0x0][0x450] ;  /* 0x00011400ff050b82 */ /* 0x000e220000000800 */
[----:B------:R-:W-:-:S04]  /*97d0*/  LEA.HI R3, R3, R0, RZ, 0x2 ;  /* 0x0000000003037211 */ /* 0x000fc800078f10ff */
[----:B------:R-:W-:-:S05]  /*97e0*/  LOP3.LUT R3, R3, 0xfffffffc, RZ, 0xc0, !PT ;  /* 0xfffffffc03037812 */ /* 0x000fca00078ec0ff */
[----:B------:R-:W-:Y:S02]  /*97f0*/  IMAD.IADD R3, R0, 0x1, -R3 ;  /* 0x0000000100037824 */ /* 0x000fe400078e0a03 */
[----:B------:R-:W1:Y:S02]  /*9800*/  @P0 LDC R0, c[0x0][0x44c] ;  /* 0x00011300ff000b82 */ /* 0x000e640000000800 */
[----:B------:R-:W-:-:S04]  /*9810*/  IMAD R3, R3, 0x20, R37 ;  /* 0x0000002003037824 */ /* 0x000fc800078e0225 */
[----:B-1----:R-:W-:-:S05]  /*9820*/  @P0 IMAD.HI.U32 R0, R3, R0, RZ ;  /* 0x0000000003000227 */ /* 0x002fca00078e00ff */
[----:B0-----:R-:W-:Y:S01]  /*9830*/  @P0 SHF.R.U32.HI R3, RZ, R5, R0 ;  /* 0x00000005ff030219 */ /* 0x001fe20000011600 */
        /* <DEDUP_REMOVED lines=18> */
[----:B------:R-:W0:Y:S01]  /*9960*/  LDC R39, c[0x0][0x3f4] ;  /* 0x0000fd00ff277b82 */ /* 0x000e220000000800 */
[----:B------:R-:W1:Y:S01]  /*9970*/  SHFL.IDX PT, R3, R25, RZ, 0x1c1f ;  /* 0x001c1fff19037589 */ /* 0x000e6200000e0000 */
[----:B------:R-:W-:-:S03]  /*9980*/  IMAD R34, R23, R34, RZ ;  /* 0x0000002217227224 */ /* 0x000fc600078e02ff */
[----:B------:R-:W2:Y:S04]  /*9990*/  SHFL.IDX PT, R0, R26, RZ, 0x1c1f ;  /* 0x001c1fff1a007589 */ /* 0x000ea800000e0000 */
[----:B------:R-:W3:Y:S04]  /*99a0*/  SHFL.IDX PT, R14, R27, RZ, 0x1c1f ;  /* 0x001c1fff1b0e7589 */ /* 0x000ee800000e0000 */
[----:B------:R-:W4:Y:S01]  /*99b0*/  SHFL.IDX PT, R4, R24, RZ, 0x1c1f ;  /* 0x001c1fff18047589 */ /* 0x000f2200000e0000 */
[----:B0-----:R-:W-:-:S04]  /*99c0*/  ISETP.GE.AND P0, PT, R16, R39, PT ;  /* 0x000000271000720c */ /* 0x001fc80003f06270 */
[----:B------:R-:W-:-:S13]  /*99d0*/  ISETP.GE.OR P1, PT, R37, R34, P0 ;  /* 0x000000222500720c */ /* 0x000fda0000726670 */
[C---:B------:R-:W-:Y:S01]  /*99e0*/  @!P1 IMAD.SHL.U32 R5, R16.reuse, 0x2, RZ ;  /* 0x0000000210059824 */ /* 0x040fe200078e00ff */
[----:B------:R-:W-:-:S04]  /*99f0*/  @!P1 SHF.L.U64.HI R21, R16, 0x1, R17 ;  /* 0x0000000110159819 */ /* 0x000fc80000010211 */
[----:B-1----:R-:W-:-:S05]  /*9a00*/  @!P1 IADD3 R6, P2, R3, R5, RZ ;  /* 0x0000000503069210 */ /* 0x002fca0007f5e0ff */
[----:B--2---:R-:W-:-:S05]  /*9a10*/  @!P1 IMAD.X R7, R0, 0x1, R21, P2 ;  /* 0x0000000100079824 */ /* 0x004fca00010e0615 */
[----:B------:R-:W2:Y:S01]  /*9a20*/  @!P1 LD.E.128 R8, desc[UR42][R6.64] ;  /* 0x0000002a06089980 */ /* 0x000ea2000c101d00 */
[----:B---3--:R-:W-:-:S05]  /*9a30*/  @!P1 IADD3 R14, P2, R14, R5, RZ ;  /* 0x000000050e0e9210 */ /* 0x008fca0007f5e0ff */
[----:B----4-:R-:W-:-:S04]  /*9a40*/  @!P1 IMAD.X R3, R4, 0x1, R21, P2 ;  /* 0x0000000104039824 */ /* 0x010fc800010e0615 */
[----:B------:R-:W-:-:S05]  /*9a50*/  @!P1 IMAD.MOV.U32 R15, RZ, RZ, R3 ;  /* 0x000000ffff0f9224 */ /* 0x000fca00078e0003 */
[----:B------:R0:W3:Y:S01]  /*9a60*/  @!P1 LD.E.128 R4, desc[UR42][R14.64] ;  /* 0x0000002a0e049980 */ /* 0x0000e2000c101d00 */
[----:B------:R-:W-:Y:S02]  /*9a70*/  CS2R R30, SRZ ;  /* 0x00000000001e7805 */ /* 0x000fe4000001ff00 */
[----:B------:R-:W-:Y:S02]  /*9a80*/  CS2R R20, SRZ ;  /* 0x0000000000147805 */ /* 0x000fe4000001ff00 */
[----:B------:R-:W-:Y:S01]  /*9a90*/  CS2R R28, SRZ ;  /* 0x00000000001c7805 */ /* 0x000fe2000001ff00 */
[----:B------:R-:W1:Y:S01]  /*9aa0*/  SHFL.IDX PT, R24, R24, 0x1, 0x1c1f ;  /* 0x003c1f0018187f89 */ /* 0x000e6200000e0000 */
[----:B------:R-:W-:-:S03]  /*9ab0*/  CS2R R32, SRZ ;  /* 0x0000000000207805 */ /* 0x000fc6000001ff00 */
[----:B0-----:R0:W4:Y:S01]  /*9ac0*/  SHFL.IDX PT, R14, R27, 0x1, 0x1c1f ;  /* 0x003c1f001b0e7f89 */ /* 0x00112200000e0000 */
[----:B--2---:R-:W-:Y:S01]  /*9ad0*/  @!P1 MOV R30, R8 ;  /* 0x00000008001e9202 */ /* 0x004fe20000000f00 */
[----:B------:R-:W-:Y:S02]  /*9ae0*/  @!P1 IMAD.MOV.U32 R31, RZ, RZ, R9 ;  /* 0x000000ffff1f9224 */ /* 0x000fe400078e0009 */
[----:B------:R-:W-:Y:S02]  /*9af0*/  @!P1 IMAD.MOV.U32 R32, RZ, RZ, R10 ;  /* 0x000000ffff209224 */ /* 0x000fe400078e000a */
[----:B------:R-:W-:Y:S02]  /*9b00*/  IMAD.MOV.U32 R0, RZ, RZ, R30 ;  /* 0x000000ffff007224 */ /* 0x000fe400078e001e */
[----:B------:R-:W-:Y:S02]  /*9b10*/  IMAD.MOV.U32 R3, RZ, RZ, R31 ;  /* 0x000000ffff037224 */ /* 0x000fe400078e001f */
[----:B------:R-:W-:Y:S01]  /*9b20*/  @!P1 IMAD.MOV.U32 R33, RZ, RZ, R11 ;  /* 0x000000ffff219224 */ /* 0x000fe200078e000b */
[----:B------:R-:W-:Y:S01]  /*9b30*/  PRMT R51, R51, 0x5410, R0 ;  /* 0x0000541033337816 */ /* 0x000fe20000000000 */
[----:B------:R-:W-:Y:S01]  /*9b40*/  IMAD.MOV.U32 R8, RZ, RZ, R32 ;  /* 0x000000ffff087224 */ /* 0x000fe200078e0020 */
[----:B------:R-:W-:Y:S01]  /*9b50*/  PRMT R38, R38, 0x5410, R3 ;  /* 0x0000541026267816 */ /* 0x000fe20000000003 */
[----:B------:R0:W2:Y:S01]  /*9b60*/  SHFL.IDX PT, R0, R26, 0x1, 0x1c1f ;  /* 0x003c1f001a007f89 */ /* 0x0000a200000e0000 */
[----:B------:R-:W-:-:S02]  /*9b70*/  IMAD.MOV.U32 R9, RZ, RZ, R33 ;  /* 0x000000ffff097224 */ /* 0x000fc400078e0021 */
[----:B---3--:R-:W-:Y:S01]  /*9b80*/  @!P1 IMAD.MOV.U32 R20, RZ, RZ, R4 ;  /* 0x000000ffff149224 */ /* 0x008fe200078e0004 */
[----:B------:R0:W3:Y:S01]  /*9b90*/  SHFL.IDX PT, R3, R25, 0x1, 0x1c1f ;  /* 0x003c1f0019037f89 */ /* 0x0000e200000e0000 */
[----:B------:R-:W-:Y:S01]  /*9ba0*/  @!P1 IMAD.MOV.U32 R21, RZ, RZ, R5 ;  /* 0x000000ffff159224 */ /* 0x000fe200078e0005 */
[----:B------:R-:W-:Y:S01]  /*9bb0*/  PRMT R35, R8, 0x5410, R9 ;  /* 0x0000541008237816 */ /* 0x000fe20000000009 */
[----:B------:R-:W-:Y:S02]  /*9bc0*/  @!P1 IMAD.MOV.U32 R29, RZ, RZ, R7 ;  /* 0x000000ffff1d9224 */ /* 0x000fe400078e0007 */
[----:B------:R-:W-:Y:S02]  /*9bd0*/  @!P1 IMAD.MOV.U32 R28, RZ, RZ, R6 ;  /* 0x000000ffff1c9224 */ /* 0x000fe400078e0006 */
[----:B------:R-:W-:Y:S01]  /*9be0*/  IMAD.MOV.U32 R4, RZ, RZ, R20 ;  /* 0x000000ffff047224 */ /* 0x000fe200078e0014 */
[----:B------:R-:W-:Y:S01]  /*9bf0*/  MOV R7, R29 ;  /* 0x0000001d00077202 */ /* 0x000fe20000000f00 */
[----:B------:R-:W-:-:S02]  /*9c00*/  IMAD.MOV.U32 R5, RZ, RZ, R21 ;  /* 0x000000ffff057224 */ /* 0x000fc400078e0015 */
[----:B------:R-:W-:Y:S01]  /*9c10*/  IMAD.MOV.U32 R6, RZ, RZ, R28 ;  /* 0x000000ffff067224 */ /* 0x000fe200078e001c */
[----:B------:R-:W-:Y:S02]  /*9c20*/  PRMT R44, R4, 0x5410, R7 ;  /* 0x00005410042c7816 */ /* 0x000fe40000000007 */
[----:B------:R-:W-:Y:S02]  /*9c30*/  PRMT R38, R5, 0x7610, R38 ;  /* 0x0000761005267816 */ /* 0x000fe40000000026 */
[----:B------:R-:W-:Y:S02]  /*9c40*/  CS2R R4, SRZ ;  /* 0x0000000000047805 */ /* 0x000fe4000001ff00 */
[----:B01--4-:R-:W-:-:S07]  /*9c50*/  PRMT R51, R6, 0x7610, R51 ;  /* 0x0000761006337816 */ /* 0x013fce0000000033 */
.L_x_6181:
[----:B------:R-:W4:Y:S01]  /*9c60*/  LDL R7, [R1+0x54] ;  /* 0x0000540001077983 */ /* 0x000f220000100800 */
[----:B------:R-:W-:Y:S01]  /*9c70*/  VIADD R37, R37, 0x20 ;  /* 0x0000002025257836 */ /* 0x000fe20000000000 */
[----:B------:R-:W-:Y:S01]  /*9c80*/  BSSY B1, `(.L_x_5889) ;  /* 0x0000016000017945 */ /* 0x000fe20003800000 */
[----:B------:R-:W-:Y:S02]  /*9c90*/  CS2R R8, SRZ ;  /* 0x0000000000087805 */ /* 0x000fe4000001ff00 */
[----:B------:R-:W-:Y:S02]  /*9ca0*/  CS2R R10, SRZ ;  /* 0x00000000000a7805 */ /* 0x000fe4000001ff00 */
[----:B------:R-:W-:Y:S02]  /*9cb0*/  ISETP.GE.AND P1, PT, R37, R34, PT ;  /* 0x000000222500720c */ /* 0x000fe40003f26270 */
[----:B----4-:R-:W-:-:S04]  /*9cc0*/  LEA.HI R6, R7, R7, RZ, 0x1 ;  /* 0x0000000707067211 */ /* 0x010fc800078f08ff */
[----:B------:R-:W-:-:S05]  /*9cd0*/  LOP3.LUT R6, R6, 0xfffffffe, RZ, 0xc0, !PT ;  /* 0xfffffffe06067812 */ /* 0x000fca00078ec0ff */
[----:B------:R-:W-:Y:S01]  /*9ce0*/  IMAD.IADD R13, R7, 0x1, -R6 ;  /* 0x00000001070d7824 */ /* 0x000fe200078e0a06 */
[----:B------:R-:W-:-:S04]  /*9cf0*/  CS2R R6, SRZ ;  /* 0x0000000000067805 */ /* 0x000fc8000001ff00 */
[----:B------:R-:W-:Y:S01]  /*9d00*/  SHF.L.U32 R13, R13, 0x1f, RZ ;  /* 0x0000001f0d0d7819 */ /* 0x000fe200000006ff */
[----:B------:R-:W-:Y:S06]  /*9d10*/  @P1 BRA `(.L_x_5890) ;  /* 0x0000000000301947 */ /* 0x000fec0003800000 */
[----:B------:R-:W-:Y:S02]  /*9d20*/  CS2R R6, SRZ ;  /* 0x0000000000067805 */ /* 0x000fe4000001ff00 */
[----:B------:R-:W-:Y:S02]  /*9d30*/  CS2R R8, SRZ ;  /* 0x0000000000087805 */ /* 0x000fe4000001ff00 */
[----:B------:R-:W-:Y:S01]  /*9d40*/  CS2R R10, SRZ ;  /* 0x00000000000a7805 */ /* 0x000fe2000001ff00 */
[----:B------:R-:W-:Y:S06]  /*9d50*/  @P0 BRA `(.L_x_5890) ;  /* 0x0000000000200947 */ /* 0x000fec0003800000 */
[C---:B------:R-:W-:Y:S01]  /*9d60*/  IMAD.SHL.U32 R4, R16.reuse, 0x2, RZ ;  /* 0x0000000210047824 */ /* 0x040fe200078e00ff */
[----:B------:R-:W-:-:S04]  /*9d70*/  SHF.L.U64.HI R5, R16, 0x1, R17 ;  /* 0x0000000110057819 */ /* 0x000fc80000010211 */
[-C--:B---3--:R-:W-:Y:S02]  /*9d80*/  IADD3 R8, P1, R3, R4.reuse, RZ ;  /* 0x0000000403087210 */ /* 0x088fe40007f3e0ff */
[----:B------:R-:W-:-:S03]  /*9d90*/  IADD3 R4, P2, R14, R4, RZ ;  /* 0x000000040e047210 */ /* 0x000fc60007f5e0ff */
[--C-:B--2---:R-:W-:Y:S02]  /*9da0*/  IMAD.X R9, R0, 0x1, R5.reuse, P1 ;  /* 0x0000000100097824 */ /* 0x104fe400008e0605 */
[----:B------:R-:W-:-:S04]  /*9db0*/  IMAD.X R5, R24, 0x1, R5, P2 ;  /* 0x0000000118057824 */ /* 0x000fc800010e0605 */
[----:B------:R-:W5:Y:S04]  /*9dc0*/  LD.E.128 R8, desc[UR42][R8.64] ;  /* 0x0000002a08087980 */ /* 0x000f68000c101d00 */
[----:B------:R-:W5:Y:S02]  /*9dd0*/  LD.E.128 R4, desc[UR42][R4.64] ;  /* 0x0000002a04047980 */ /* 0x000f64000c101d00 */
.L_x_5890:
[----:B------:R-:W-:Y:S05]  /*9de0*/  BSYNC B1 ;  /* 0x0000000000017941 */ /* 0x000fea0003800000 */
.L_x_5889:
[----:B------:R-:W0:Y:S01]  /*9df0*/  SYNCS.PHASECHK.TRANS64.TRYWAIT P1, [R2+URZ+0x28c00], R13 ;  /* 0x028c000d020075a7 */ /* 0x000e22000802017f */
[----:B---3--:R-:W-:Y:S01]  /*9e00*/  VIADDMNMX R3, R34, -R199, 0x40, PT ;  /* 0x0000004022037446 */ /* 0x008fe200038009c7 */
[C---:B------:R-:W-:Y:S01]  /*9e10*/  VIADD R14, R196.reuse, 0x20 ;  /* 0x00000020c40e7836 */ /* 0x040fe20000000000 */
[----:B------:R-:W-:Y:S01]  /*9e20*/  BSSY B1, `(.L_x_5891) ;  /* 0x0000010000017945 */ /* 0x000fe20003800000 */
[----:B-----5:R-:W-:Y:S01]  /*9e30*/  IMAD.MOV.U32 R12, RZ, RZ, R5 ;  /* 0x000000ffff0c7224 */ /* 0x020fe200078e0005 */
[-C--:B------:R-:W-:Y:S01]  /*9e40*/  ISETP.GE.OR P2, PT, R196, R3.reuse, P0 ;  /* 0x00000003c400720c */ /* 0x080fe20000746670 */
[----:B--2---:R-:W-:Y:S01]  /*9e50*/  IMAD.MOV.U32 R0, RZ, RZ, R4 ;  /* 0x000000ffff007224 */ /* 0x004fe200078e0004 */
[----:B------:R-:W-:Y:S01]  /*9e60*/  ISETP.GE.OR P0, PT, R14, R3, P0 ;  /* 0x000000030e00720c */ /* 0x000fe20000706670 */
[----:B------:R-:W-:Y:S01]  /*9e70*/  IMAD.MOV.U32 R3, RZ, RZ, R6 ;  /* 0x000000ffff037224 */ /* 0x000fe200078e0006 */
[----:B------:R-:W-:Y:S01]  /*9e80*/  PRMT R52, R12, 0x7610, R52 ;  /* 0x000076100c347816 */ /* 0x000fe20000000034 */
[----:B------:R-:W-:Y:S01]  /*9e90*/  IMAD.MOV.U32 R12, RZ, RZ, R7 ;  /* 0x000000ffff0c7224 */ /* 0x000fe200078e0007 */
[----:B------:R-:W-:Y:S01]  /*9ea0*/  PRMT R0, R0, 0x5410, R0 ;  /* 0x0000541000007816 */ /* 0x000fe20000000000 */
[----:B------:R-:W-:Y:S01]  /*9eb0*/  IMAD.MOV.U32 R14, RZ, RZ, R8 ;  /* 0x000000ffff0e7224 */ /* 0x000fe200078e0008 */
[----:B------:R-:W-:Y:S01]  /*9ec0*/  PRMT R52, R52, 0x5410, R3 ;  /* 0x0000541034347816 */ /* 0x000fe20000000003 */
[----:B------:R-:W-:Y:S01]  /*9ed0*/  IMAD.MOV.U32 R15, RZ, RZ, R9 ;  /* 0x000000ffff0f7224 */ /* 0x000fe200078e0009 */
[----:B------:R-:W-:Y:S01]  /*9ee0*/  PRMT R0, R12, 0x7610, R0 ;  /* 0x000076100c007816 */ /* 0x000fe20000000000 */
[----:B------:R-:W-:-:S03]  /*9ef0*/  IMAD.IADD R3, R16, 0x1, R39 ;  /* 0x0000000110037824 */ /* 0x000fc600078e0227 */
[----:B------:R-:W-:Y:S01]  /*9f00*/  PRMT R53, R14, 0x5410, R15 ;  /* 0x000054100e357816 */ /* 0x000fe2000000000f */
[----:B0-----:R-:W-:Y:S06]  /*9f10*/  @!P1 BRA `(.L_x_5892) ;  /* 0x0000016000649947 */ /* 0x001fec0003800000 */
.L_x_6182:
[----:B------:R-:W-:Y:S05]  /*9f20*/  BSYNC B1 ;  /* 0x0000000000017941 */ /* 0x000fea0003800000 */
.L_x_5891:
[----:B------:R-:W-:Y:S01]  /*9f30*/  BSSY B1, `(.L_x_5893) ;  /* 0x0000068000017945 */ /* 0x000fe20003800000 */
[----:B------:R-:W-:Y:S01]  /*9f40*/  IMAD.MOV.U32 R54, RZ, RZ, R10 ;  /* 0x000000ffff367224 */ /* 0x000fe200078e000a */
[----:B------:R-:W-:Y:S02]  /*9f50*/  MOV R55, R11 ;  /* 0x0000000b00377202 */ /* 0x000fe40000000f00 */
[----:B------:R-:W-:Y:S01]  /*9f60*/  LOP3.LUT R3, R3, 0x38, RZ, 0xc0, !PT ;  /* 0x0000003803037812 */ /* 0x000fe200078ec0ff */
[----:B------:R-:W-:Y:S06]  /*9f70*/  @P2 BRA `(.L_x_5894) ;  /* 0x00000004008c2947 */ /* 0x000fec0003800000 */
[----:B------:R-:W1:Y:S01]  /*9f80*/  S2R R14, SR_TID.X ;  /* 0x00000000000e7919 */ /* 0x000e620000002100 */
[----:B------:R-:W-:Y:S01]  /*9f90*/  IMAD.SHL.U32 R12, R200, 0x40, RZ ;  /* 0x00000040c80c7824 */ /* 0x000fe200078e00ff */
[----:B------:R-:W-:Y:S01]  /*9fa0*/  SHF.R.U64 R50, R30, 0x10, R31 ;  /* 0x000000101e327819 */ /* 0x000fe2000000121f */
[--C-:B------:R-:W-:Y:S01]  /*9fb0*/  HADD2.F32 R39, -RZ, R38.reuse.H0_H0 ;  /* 0x20000026ff277230 */ /* 0x100fe20000004100 */
[--C-:B------:R-:W-:Y:S01]  /*9fc0*/  SHF.R.U32.HI R34, RZ, 0x10, R21.reuse ;  /* 0x00000010ff227819 */ /* 0x100fe20000011615 */
[----:B------:R-:W-:Y:S01]  /*9fd0*/  HADD2.F32 R37, -RZ, R38.H1_H1 ;  /* 0x30000026ff257230 */ /* 0x000fe20000004100 */
[----:B------:R-:W-:Y:S02]  /*9fe0*/  LOP3.LUT R24, R12, 0x1c0, RZ, 0xc0, !PT ;  /* 0x000001c00c187812 */ /* 0x000fe400078ec0ff */
[----:B------:R-:W-:Y:S01]  /*9ff0*/  SHF.R.U64 R48, R20, 0x10, R21 ;  /* 0x0000001014307819 */ /* 0x000fe20000001215 */
[----:B------:R-:W-:Y:S01]  /*a000*/  HADD2.F32 R34, -RZ, R34.H0_H0 ;  /* 0x20000022ff227230 */ /* 0x000fe20000004100 */
[----:B------:R-:W-:-:S02]  /*a010*/  LOP3.LUT R12, R24, 0x38, R16, 0xf8, !PT ;  /* 0x00000038180c7812 */ /* 0x000fc400078ef810 */
[--C-:B------:R-:W-:Y:S02]  /*a020*/  SHF.R.U32.HI R15, RZ, 0x3, R24.reuse ;  /* 0x00000003ff0f7819 */ /* 0x100fe40000011618 */
[----:B------:R-:W-:Y:S02]  /*a030*/  SHF.R.U32.HI R36, RZ, 0x10, R31 ;  /* 0x00000010ff247819 */ /* 0x000fe4000001161f */
[----:B------:R-:W-:Y:S02]  /*a040*/  LOP3.LUT R12, R12, R15, RZ, 0x3c, !PT ;  /* 0x0000000f0c0c7212 */ /* 0x000fe400078e3cff */
[----:B------:R-:W-:Y:S02]  /*a050*/  LOP3.LUT R24, R15, R3, R24, 0x1e, !PT ;  /* 0x000000030f187212 */ /* 0x000fe400078e1e18 */
[----:B------:R-:W-:Y:S02]  /*a060*/  SHF.R.U64 R49, R32, 0x10, R33 ;  /* 0x0000001020317819 */ /* 0x000fe40000001221 */
[----:B------:R-:W-:-:S02]  /*a070*/  SHF.R.U32.HI R40, RZ, 0x10, R29 ;  /* 0x00000010ff287819 */ /* 0x000fc4000001161d */
[----:B------:R-:W-:Y:S02]  /*a080*/  SHF.R.U64 R47, R28, 0x10, R29 ;  /* 0x000000101c2f7819 */ /* 0x000fe4000000121d */
[----:B------:R-:W-:Y:S01]  /*a090*/  SHF.R.U32.HI R42, RZ, 0x10, R33 ;  /* 0x00000010ff2a7819 */ /* 0x000fe20000011621 */
[----:B-1----:R-:W-:-:S05]  /*a0a0*/  VIADD R14, R14, 0xffffff80 ;  /* 0xffffff800e0e7836 */ /* 0x002fca0000000000 */
[----:B------:R-:W-:-:S04]  /*a0b0*/  SHF.R.S32.HI R25, RZ, 0x1f, R14 ;  /* 0x0000001fff197819 */ /* 0x000fc8000001140e */
[----:B------:R-:W-:-:S04]  /*a0c0*/  LEA.HI R25, R25, R14, RZ, 0x5 ;  /* 0x0000000e19197211 */ /* 0x000fc800078f28ff */
[----:B------:R-:W-:-:S05]  /*a0d0*/  SHF.R.S32.HI R25, RZ, 0x5, R25 ;  /* 0x00000005ff197819 */ /* 0x000fca0000011419 */
[C---:B0-----:R-:W-:Y:S02]  /*a0e0*/  IMAD R13, R25.reuse, 0x200, R12 ;  /* 0x00000200190d7824 */ /* 0x041fe400078e020c */
[----:B------:R-:W-:Y:S02]  /*a0f0*/  IMAD R25, R25, 0x200, R24 ;  /* 0x0000020019197824 */ /* 0x000fe400078e0218 */
[--C-:B------:R-:W-:Y:S02]  /*a100*/  IMAD R45, R13, 0x2, R2.reuse ;  /* 0x000000020d2d7824 */ /* 0x100fe400078e0202 */
[----:B------:R-:W-:-:S03]  /*a110*/  IMAD R46, R25, 0x2, R2 ;  /* 0x00000002192e7824 */ /* 0x000fc600078e0202 */
[----:B------:R-:W0:Y:S04]  /*a120*/  LDS.128 R12, [R45+0x20400] ;  /* 0x020400002d0c7984 */ /* 0x000e280000000c00 */
[----:B------:R-:W1:Y:S01]  /*a130*/  LDS.128 R24, [R46+0x20400] ;  /* 0x020400002e187984 */ /* 0x000e620000000c00 */
[--C-:B0-----:R-:W-:Y:S02]  /*a140*/  HADD2.F32 R20, -RZ, R13.reuse.H0_H0 ;  /* 0x2000000dff147230 */ /* 0x101fe40000004100 */
[----:B------:R-:W-:Y:S02]  /*a150*/  HADD2.F32 R21, -RZ, R13.H1_H1 ;  /* 0x3000000dff157230 */ /* 0x000fe40000004100 */
[--C-:B-1----:R-:W-:Y:S02]  /*a160*/  HADD2.F32 R30, -RZ, R25.reuse.H0_H0 ;  /* 0x20000019ff1e7230 */ /* 0x102fe40000004100 */
[----:B------:R-:W-:-:S02]  /*a170*/  HADD2.F32 R31, -RZ, R25.H1_H1 ;  /* 0x30000019ff1f7230 */ /* 0x000fc40000004100 */
[----:B------:R-:W-:Y:S02]  /*a180*/  HADD2.F32 R32, -RZ, R27.H0_H0 ;  /* 0x2000001bff207230 */ /* 0x000fe40000004100 */
[C---:B------:R-:W-:Y:S01]  /*a190*/  FMUL.FTZ R41, R30.reuse, R39 ;  /* 0x000000271e297220 */ /* 0x040fe20000410000 */
[-C--:B------:R-:W-:Y:S01]  /*a1a0*/  FMUL.FTZ R43, R30, R37.reuse ;  /* 0x000000251e2b7220 */ /* 0x080fe20000410000 */
[----:B------:R-:W-:Y:S02]  /*a1b0*/  HADD2.F32 R30, -RZ, R36.H0_H0 ;  /* 0x20000024ff1e7230 */ /* 0x000fe40000004100 */
[----:B------:R-:W-:Y:S01]  /*a1c0*/  FMUL.FTZ R36, R31, R34 ;  /* 0x000000221f247220 */ /* 0x000fe20000410000 */
[C---:B------:R-:W-:Y:S01]  /*a1d0*/  FFMA.FTZ R38, R20.reuse, R37, -R41 ;  /* 0x0000002514267223 */ /* 0x040fe20000010829 */
[----:B------:R-:W-:Y:S02]  /*a1e0*/  HADD2.F32 R41, -RZ, R44.H1_H1 ;  /* 0x3000002cff297230 */ /* 0x000fe40000004100 */
[----:B------:R-:W-:Y:S01]  /*a1f0*/  FFMA.FTZ R43, R20, R39, R43 ;  /* 0x00000027142b7223 */ /* 0x000fe2000001002b */
[----:B------:R-:W-:-:S02]  /*a200*/  HADD2.F32 R37, -RZ, R35.H1_H1 ;  /* 0x30000023ff257230 */ /* 0x000fc40000004100 */
[-C--:B------:R-:W-:Y:S01]  /*a210*/  FMUL.FTZ R20, R31, R30.reuse ;  /* 0x0000001e1f147220 */ /* 0x080fe20000410000 */
[----:B------:R-:W-:Y:S02]  /*a220*/  HADD2.F32 R28, -RZ, R15.H0_H0 ;  /* 0x2000000fff1c7230 */ /* 0x000fe40000004100 */
[----:B------:R-:W-:Y:S01]  /*a230*/  FFMA.FTZ R39, R21, R30, -R36 ;  /* 0x0000001e15277223 */ /* 0x000fe20000010824 */
[C---:B------:R-:W-:Y:S01]  /*a240*/  FMUL.FTZ R31, R32.reuse, R41 ;  /* 0x00000029201f7220 */ /* 0x040fe20000410000 */
[----:B------:R-:W-:Y:S02]  /*a250*/  HADD2.F32 R33, -RZ, R27.H1_H1 ;  /* 0x3000001bff217230 */ /* 0x000fe40000004100 */
[-C--:B------:R-:W-:Y:S01]  /*a260*/  FMUL.FTZ R32, R32, R37.reuse ;  /* 0x0000002520207220 */ /* 0x080fe20000410000 */
[----:B------:R-:W-:Y:S02]  /*a270*/  HADD2.F32 R36, -RZ, R40.H0_H0 ;  /* 0x20000028ff247230 */ /* 0x000fe40000004100 */
[----:B------:R-:W-:Y:S01]  /*a280*/  FFMA.FTZ R37, R28, R37, -R31 ;  /* 0x000000251c257223 */ /* 0x000fe2000001081f */
[----:B------:R-:W-:-:S02]  /*a290*/  HADD2.F32 R29, -RZ, R15.H1_H1 ;  /* 0x3000000fff1d7230 */ /* 0x000fc40000004100 */
[----:B------:R-:W-:Y:S01]  /*a2a0*/  FFMA.FTZ R41, R28, R41, R32 ;  /* 0x000000291c297223 */ /* 0x000fe20000010020 */
[----:B------:R-:W-:Y:S02]  /*a2b0*/  HADD2.F32 R30, -RZ, R42.H0_H0 ;  /* 0x2000002aff1e7230 */ /* 0x000fe40000004100 */
[----:B------:R-:W-:Y:S01]  /*a2c0*/  FFMA.FTZ R40, R21, R34, R20 ;  /* 0x0000002215287223 */ /* 0x000fe20000010014 */
[----:B------:R-:W-:Y:S02]  /*a2d0*/  HADD2.F32 R25, -RZ, R24.H0_H0 ;  /* 0x20000018ff197230 */ /* 0x000fe40000004100 */
[C---:B------:R-:W-:Y:S01]  /*a2e0*/  FMUL.FTZ R28, R33.reuse, R36 ;  /* 0x00000024211c7220 */ /* 0x040fe20000410000 */
[----:B------:R-:W-:Y:S02]  /*a2f0*/  HADD2.F32 R32, -RZ, R44.H0_H0 ;  /* 0x2000002cff207230 */ /* 0x000fe40000004100 */
[----:B------:R-:W-:Y:S01]  /*a300*/  FMUL.FTZ R44, R33, R30 ;  /* 0x0000001e212c7220 */ /* 0x000fe20000410000 */
[----:B------:R-:W-:-:S02]  /*a310*/  HADD2.F32 R20, -RZ, R51.H1_H1 ;  /* 0x30000033ff147230 */ /* 0x000fc40000004100 */
[----:B------:R-:W-:Y:S01]  /*a320*/  FFMA.FTZ R42, R29, R30, -R28 ;  /* 0x0000001e1d2a7223 */ /* 0x000fe2000001081c */
[----:B------:R-:W-:Y:S02]  /*a330*/  HADD2.F32 R13, -RZ, R12.H0_H0 ;  /* 0x2000000cff0d7230 */ /* 0x000fe40000004100 */
[C---:B------:R-:W-:Y:S01]  /*a340*/  FMUL.FTZ R34, R25.reuse, R32 ;  /* 0x0000002019227220 */ /* 0x040fe20000410000 */
[----:B------:R-:W-:Y:S02]  /*a350*/  HADD2.F32 R27, -RZ, R26.H0_H0 ;  /* 0x2000001aff1b7230 */ /* 0x000fe40000004100 */
[----:B------:R-:W-:Y:S01]  /*a360*/  FMUL.FTZ R25, R25, R20 ;  /* 0x0000001419197220 */ /* 0x000fe20000410000 */
[----:B------:R-:W-:Y:S02]  /*a370*/  HADD2.F32 R30, -RZ, R51.H0_H0 ;  /* 0x20000033ff1e7230 */ /* 0x000fe40000004100 */
[----:B------:R-:W-:Y:S01]  /*a380*/  FFMA.FTZ R44, R29, R36, R44 ;  /* 0x000000241d2c7223 */ /* 0x000fe2000001002c */
[----:B------:R-:W-:-:S02]  /*a390*/  HADD2.F32 R28, -RZ, R35.H0_H0 ;  /* 0x20000023ff1c7230 */ /* 0x000fc40000004100 */
[----:B------:R-:W-:Y:S01]  /*a3a0*/  FFMA.FTZ R34, R13, R20, -R34 ;  /* 0x000000140d227223 */ /* 0x000fe20000010822 */
[----:B------:R-:W-:Y:S02]  /*a3b0*/  HADD2.F32 R15, -RZ, R14.H0_H0 ;  /* 0x2000000eff0f7230 */ /* 0x000fe40000004100 */
[----:B------:R-:W-:Y:S01]  /*a3c0*/  FMUL.FTZ R36, R27, R30 ;  /* 0x0000001e1b247220 */ /* 0x000fe20000410000 */
[----:B------:R-:W-:Y:S01]  /*a3d0*/  FFMA.FTZ R32, R13, R32, R25 ;  /* 0x000000200d207223 */ /* 0x000fe20000010019 */
[-C--:B------:R-:W-:Y:S01]  /*a3e0*/  FMUL.FTZ R20, R27, R28.reuse ;  /* 0x0000001c1b147220 */ /* 0x080fe20000410000 */
[----:B------:R-:W-:Y:S02]  /*a3f0*/  HADD2.F32 R24, -RZ, R24.H1_H1 ;  /* 0x30000018ff187230 */ /* 0x000fe40000004100 */
[C---:B------:R-:W-:Y:S01]  /*a400*/  FFMA.FTZ R36, R15.reuse, R28, -R36 ;  /* 0x0000001c0f247223 */ /* 0x040fe20000010824 */
[----:B------:R-:W-:Y:S02]  /*a410*/  HADD2.F32 R26, -RZ, R26.H1_H1 ;  /* 0x3000001aff1a7230 */ /* 0x000fe40000004100 */
[----:B------:R-:W-:Y:S01]  /*a420*/  FFMA.FTZ R20, R15, R30, R20 ;  /* 0x0000001e0f147223 */ /* 0x000fe20000010014 */
[----:B------:R-:W-:-:S02]  /*a430*/  HADD2.F32 R25, -RZ, R48.H0_H0 ;  /* 0x20000030ff197230 */ /* 0x000fc40000004100 */
[----:B------:R-:W-:Y:S02]  /*a440*/  HADD2.F32 R27, -RZ, R47.H0_H0 ;  /* 0x2000002fff1b7230 */ /* 0x000fe40000004100 */
[----:B------:R-:W-:Y:S02]  /*a450*/  HADD2.F32 R13, -RZ, R50.H0_H0 ;  /* 0x20000032ff0d7230 */ /* 0x000fe40000004100 */
[----:B------:R-:W-:Y:S01]  /*a460*/  FMUL.FTZ R15, R24, R25 ;  /* 0x00000019180f7220 */ /* 0x000fe20000410000 */
[----:B------:R-:W-:Y:S02]  /*a470*/  HADD2.F32 R21, -RZ, R49.H0_H0 ;  /* 0x20000031ff157230 */ /* 0x000fe40000004100 */
[----:B------:R-:W-:Y:S01]  /*a480*/  FMUL.FTZ R33, R26, R27 ;  /* 0x0000001b1a217220 */ /* 0x000fe20000410000 */
[----:B------:R-:W-:Y:S02]  /*a490*/  HADD2.F32 R12, -RZ, R12.H1_H1 ;  /* 0x3000000cff0c7230 */ /* 0x000fe40000004100 */
[----:B------:R-:W-:Y:S01]  /*a4a0*/  FMUL.FTZ R24, R24, R13 ;  /* 0x0000000d18187220 */ /* 0x000fe20000410000 */
[----:B------:R-:W-:-:S02]  /*a4b0*/  HADD2.F32 R14, -RZ, R14.H1_H1 ;  /* 0x3000000eff0e7230 */ /* 0x000fc40000004100 */
[----:B------:R-:W-:Y:S01]  /*a4c0*/  FMUL.FTZ R26, R26, R21 ;  /* 0x000000151a1a7220 */ /* 0x000fe20000410000 */
[C---:B------:R-:W-:Y:S01]  /*a4d0*/  FFMA.FTZ R29, R12.reuse, R13, -R15 ;  /* 0x0000000d0c1d7223 */ /* 0x040fe2000001080f */
[----:B------:R-:W-:Y:S01]  /*a4e0*/  FFMA.FTZ R31, R12, R25, R24 ;  /* 0x000000190c1f7223 */ /* 0x000fe20000010018 */
[C---:B------:R-:W-:Y:S01]  /*a4f0*/  FFMA.FTZ R33, R14.reuse, R21, -R33 ;  /* 0x000000150e217223 */ /* 0x040fe20000010821 */
[----:B------:R-:W-:Y:S01]  /*a500*/  FFMA.FTZ R21, R14, R27, R26 ;  /* 0x0000001b0e157223 */ /* 0x000fe2000001001a */
[----:B------:R-:W-:Y:S02]  /*a510*/  F2FP.F16.F32.PACK_AB R13, R39, R38 ;  /* 0x00000026270d723e */ /* 0x000fe400000000ff */
        /* <DEDUP_REMOVED lines=9> */
.L_x_5894:
[----:B------:R-:W-:Y:S05]  /*a5b0*/  BSYNC B1 ;  /* 0x0000000000017941 */ /* 0x000fea0003800000 */
.L_x_5893:
[----:B------:R-:W-:Y:S01]  /*a5c0*/  PRMT R33, R54, 0x5410, R55 ;  /* 0x0000541036217816 */ /* 0x000fe20000000037 */
[----:B------:R-:W-:Y:S06]  /*a5d0*/  @P0 BRA `(.L_x_5885) ;  /* 0x0000000400800947 */ /* 0x000fec0003800000 */
[----:B------:R-:W2:Y:S01]  /*a5e0*/  LDL R20, [R1+0x60] ;  /* 0x0000600001147983 */ /* 0x000ea20000100800 */
[C---:B-1----:R-:W-:Y:S02]  /*a5f0*/  VIADD R12, R196.reuse, 0x20 ;  /* 0x00000020c40c7836 */ /* 0x042fe40000000000 */
[----:B0-----:R-:W-:Y:S01]  /*a600*/  VIADD R13, R196, 0x20 ;  /* 0x00000020c40d7836 */ /* 0x001fe20000000000 */
[----:B------:R-:W3:Y:S01]  /*a610*/  LDL R42, [R1+0x5c] ;  /* 0x00005c00012a7983 */ /* 0x000ee20000100800 */
[----:B------:R-:W-:Y:S02]  /*a620*/  IMAD.SHL.U32 R12, R12, 0x40, RZ ;  /* 0x000000400c0c7824 */ /* 0x000fe400078e00ff */
[----:B------:R-:W-:-:S03]  /*a630*/  IMAD.SHL.U32 R13, R13, 0x40, RZ ;  /* 0x000000400d0d7824 */ /* 0x000fc600078e00ff */
[----:B------:R-:W-:Y:S02]  /*a640*/  LOP3.LUT R12, R12, 0x1c0, RZ, 0xc0, !PT ;  /* 0x000001c00c0c7812 */ /* 0x000fe400078ec0ff */
[----:B------:R-:W-:Y:S02]  /*a650*/  LOP3.LUT R13, R13, 0x1c0, RZ, 0xc0, !PT ;  /* 0x000001c00d0d7812 */ /* 0x000fe400078ec0ff */
[----:B------:R-:W-:-:S04]  /*a660*/  SHF.R.U32.HI R12, RZ, 0x3, R12 ;  /* 0x00000003ff0c7819 */ /* 0x000fc8000001160c */
[----:B------:R-:W-:Y:S01]  /*a670*/  LOP3.LUT R3, R12, R3, R13, 0x1e, !PT ;  /* 0x000000030c037212 */ /* 0x000fe200078e1e0d */
[----:B------:R-:W-:Y:S01]  /*a680*/  HADD2.F32 R28, -RZ, R52.H0_H0 ;  /* 0x20000034ff1c7230 */ /* 0x000fe20000004100 */
[--C-:B------:R-:W-:Y:S02]  /*a690*/  SHF.R.U64 R41, R8, 0x10, R9.reuse ;  /* 0x0000001008297819 */ /* 0x100fe40000001209 */
[----:B------:R-:W-:Y:S02]  /*a6a0*/  SHF.R.U32.HI R21, RZ, 0x10, R9 ;  /* 0x00000010ff157819 */ /* 0x000fe40000011609 */
[--C-:B------:R-:W-:Y:S02]  /*a6b0*/  SHF.R.U64 R38, R4, 0x10, R5.reuse ;  /* 0x0000001004267819 */ /* 0x100fe40000001205 */
[----:B------:R-:W-:-:S05]  /*a6c0*/  SHF.R.U32.HI R30, RZ, 0x10, R5 ;  /* 0x00000010ff1e7819 */ /* 0x000fca0000011605 */
[----:B------:R-:W-:Y:S01]  /*a6d0*/  HADD2.F32 R30, -RZ, R30.H0_H0 ;  /* 0x2000001eff1e7230 */ /* 0x000fe20000004100 */
[--C-:B------:R-:W-:Y:S02]  /*a6e0*/  SHF.R.U64 R40, R10, 0x10, R11.reuse ;  /* 0x000000100a287819 */ /* 0x100fe4000000120b */
[----:B------:R-:W-:Y:S02]  /*a6f0*/  SHF.R.U32.HI R39, RZ, 0x10, R11 ;  /* 0x00000010ff277819 */ /* 0x000fe4000001160b */
[--C-:B------:R-:W-:Y:S02]  /*a700*/  SHF.R.U32.HI R35, RZ, 0x10, R7.reuse ;  /* 0x00000010ff237819 */ /* 0x100fe40000011607 */
[----:B------:R-:W-:Y:S01]  /*a710*/  SHF.R.U64 R37, R6, 0x10, R7 ;  /* 0x0000001006257819 */ /* 0x000fe20000001207 */
[----:B--2---:R-:W-:-:S04]  /*a720*/  IMAD.IADD R3, R20, 0x1, R3 ;  /* 0x0000000114037824 */ /* 0x004fc800078e0203 */
[----:B------:R-:W-:Y:S01]  /*a730*/  IMAD R3, R3, 0x2, R2 ;  /* 0x0000000203037824 */ /* 0x000fe200078e0202 */
[----:B---3--:R-:W0:Y:S04]  /*a740*/  LDS.128 R12, [R42+0x20400] ;  /* 0x020400002a0c7984 */ /* 0x008e280000000c00 */
[----:B------:R-:W1:Y:S01]  /*a750*/  LDS.128 R24, [R3+0x20400] ;  /* 0x0204000003187984 */ /* 0x000e620000000c00 */
[----:B------:R-:W-:Y:S02]  /*a760*/  HADD2.F32 R20, -RZ, R53.H1_H1 ;  /* 0x30000035ff147230 */ /* 0x000fe40000004100 */
[----:B0-----:R-:W-:Y:S02]  /*a770*/  HADD2.F32 R5, -RZ, R13.H0_H0 ;  /* 0x2000000dff057230 */ /* 0x001fe40000004100 */
[----:B-1----:R-:W-:-:S05]  /*a780*/  HADD2.F32 R9, -RZ, R25.H0_H0 ;  /* 0x20000019ff097230 */ /* 0x002fca0000004100 */
[C---:B------:R-:W-:Y:S01]  /*a790*/  FMUL.FTZ R32, R9.reuse, R28 ;  /* 0x0000001c09207220 */ /* 0x040fe20000410000 */
[-C--:B------:R-:W-:Y:S01]  /*a7a0*/  FMUL.FTZ R34, R9, R20.reuse ;  /* 0x0000001409227220 */ /* 0x080fe20000410000 */
[----:B------:R-:W-:Y:S02]  /*a7b0*/  HADD2.F32 R25, -RZ, R25.H1_H1 ;  /* 0x30000019ff197230 */ /* 0x000fe40000004100 */
[C---:B------:R-:W-:Y:S01]  /*a7c0*/  FFMA.FTZ R32, R5.reuse, R20, -R32 ;  /* 0x0000001405207223 */ /* 0x040fe20000010820 */
[----:B------:R-:W-:Y:S02]  /*a7d0*/  HADD2.F32 R20, -RZ, R21.H0_H0 ;  /* 0x20000015ff147230 */ /* 0x000fe40000004100 */
[----:B------:R-:W-:Y:S01]  /*a7e0*/  FFMA.FTZ R34, R5, R28, R34 ;  /* 0x0000001c05227223 */ /* 0x000fe20000010022 */
[----:B------:R-:W-:Y:S02]  /*a7f0*/  HADD2.F32 R8, -RZ, R24.H0_H0 ;  /* 0x20000018ff087230 */ /* 0x000fe40000004100 */
[----:B------:R-:W-:-:S02]  /*a800*/  HADD2.F32 R9, -RZ, R0.H1_H1 ;  /* 0x30000000ff097230 */ /* 0x000fc40000004100 */
[----:B------:R-:W-:Y:S02]  /*a810*/  HADD2.F32 R5, -RZ, R53.H0_H0 ;  /* 0x20000035ff057230 */ /* 0x000fe40000004100 */
[C---:B------:R-:W-:Y:S01]  /*a820*/  FMUL.FTZ R36, R25.reuse, R30 ;  /* 0x0000001e19247220 */ /* 0x040fe20000410000 */
[----:B------:R-:W-:Y:S02]  /*a830*/  HADD2.F32 R13, -RZ, R13.H1_H1 ;  /* 0x3000000dff0d7230 */ /* 0x000fe40000004100 */
[-C--:B------:R-:W-:Y:S01]  /*a840*/  FMUL.FTZ R28, R25, R20.reuse ;  /* 0x00000014191c7220 */ /* 0x080fe20000410000 */
[----:B------:R-:W-:Y:S02]  /*a850*/  HADD2.F32 R4, -RZ, R12.H0_H0 ;  /* 0x2000000cff047230 */ /* 0x000fe40000004100 */
[C---:B------:R-:W-:Y:S01]  /*a860*/  FMUL.FTZ R25, R8.reuse, R9 ;  /* 0x0000000908197220 */ /* 0x040fe20000410000 */
[-C--:B------:R-:W-:Y:S01]  /*a870*/  FMUL.FTZ R8, R8, R5.reuse ;  /* 0x0000000508087220 */ /* 0x080fe20000410000 */
[C---:B------:R-:W-:Y:S01]  /*a880*/  FFMA.FTZ R29, R13.reuse, R20, -R36 ;  /* 0x000000140d1d7223 */ /* 0x040fe20000010824 */
[----:B------:R-:W-:Y:S01]  /*a890*/  FFMA.FTZ R31, R13, R30, R28 ;  /* 0x0000001e0d1f7223 */ /* 0x000fe2000001001c */
[C---:B------:R-:W-:Y:S01]  /*a8a0*/  FFMA.FTZ R25, R4.reuse, R5, -R25 ;  /* 0x0000000504197223 */ /* 0x040fe20000010819 */
[----:B------:R-:W-:Y:S01]  /*a8b0*/  FFMA.FTZ R13, R4, R9, R8 ;  /* 0x00000009040d7223 */ /* 0x000fe20000010008 */
[----:B------:R-:W-:-:S02]  /*a8c0*/  HADD2.F32 R10, -RZ, R26.H0_H0 ;  /* 0x2000001aff0a7230 */ /* 0x000fc40000004100 */
[----:B------:R-:W-:Y:S02]  /*a8d0*/  HADD2.F32 R11, -RZ, R27.H0_H0 ;  /* 0x2000001bff0b7230 */ /* 0x000fe40000004100 */
[----:B------:R-:W-:Y:S02]  /*a8e0*/  HADD2.F32 R21, -RZ, R52.H1_H1 ;  /* 0x30000034ff157230 */ /* 0x000fe40000004100 */
[--C-:B------:R-:W-:Y:S02]  /*a8f0*/  HADD2.F32 R5, -RZ, R33.reuse.H0_H0 ;  /* 0x20000021ff057230 */ /* 0x100fe40000004100 */
[----:B------:R-:W-:Y:S02]  /*a900*/  HADD2.F32 R8, -RZ, R0.H0_H0 ;  /* 0x20000000ff087230 */ /* 0x000fe40000004100 */
[----:B------:R-:W-:Y:S02]  /*a910*/  HADD2.F32 R4, -RZ, R33.H1_H1 ;  /* 0x30000021ff047230 */ /* 0x000fe40000004100 */
[----:B------:R-:W-:Y:S01]  /*a920*/  FMUL.FTZ R9, R10, R21 ;  /* 0x000000150a097220 */ /* 0x000fe20000410000 */
[----:B------:R-:W-:-:S02]  /*a930*/  HADD2.F32 R6, -RZ, R14.H0_H0 ;  /* 0x2000000eff067230 */ /* 0x000fc40000004100 */
[-C--:B------:R-:W-:Y:S01]  /*a940*/  FMUL.FTZ R33, R10, R5.reuse ;  /* 0x000000050a217220 */ /* 0x080fe20000410000 */
[----:B------:R-:W-:Y:S02]  /*a950*/  HADD2.F32 R7, -RZ, R15.H0_H0 ;  /* 0x2000000fff077230 */ /* 0x000fe40000004100 */
[C---:B------:R-:W-:Y:S01]  /*a960*/  FMUL.FTZ R28, R11.reuse, R8 ;  /* 0x000000080b1c7220 */ /* 0x040fe20000410000 */
[----:B------:R-:W-:Y:S02]  /*a970*/  HADD2.F32 R27, -RZ, R27.H1_H1 ;  /* 0x3000001bff1b7230 */ /* 0x000fe40000004100 */
[----:B------:R-:W-:Y:S01]  /*a980*/  FMUL.FTZ R11, R11, R4 ;  /* 0x000000040b0b7220 */ /* 0x000fe20000410000 */
[----:B------:R-:W-:Y:S02]  /*a990*/  HADD2.F32 R10, -RZ, R35.H0_H0 ;  /* 0x20000023ff0a7230 */ /* 0x000fe40000004100 */
[----:B------:R-:W-:Y:S02]  /*a9a0*/  HADD2.F32 R0, -RZ, R39.H0_H0 ;  /* 0x20000027ff007230 */ /* 0x000fe40000004100 */
[C---:B------:R-:W-:Y:S01]  /*a9b0*/  FFMA.FTZ R20, R6.reuse, R5, -R9 ;  /* 0x0000000506147223 */ /* 0x040fe20000010809 */
[----:B------:R-:W-:Y:S01]  /*a9c0*/  FFMA.FTZ R33, R6, R21, R33 ;  /* 0x0000001506217223 */ /* 0x000fe20000010021 */
[----:B------:R-:W-:-:S02]  /*a9d0*/  HADD2.F32 R15, -RZ, R15.H1_H1 ;  /* 0x3000000fff0f7230 */ /* 0x000fc40000004100 */
[C---:B------:R-:W-:Y:S01]  /*a9e0*/  FFMA.FTZ R28, R7.reuse, R4, -R28 ;  /* 0x00000004071c7223 */ /* 0x040fe2000001081c */
[----:B------:R-:W-:Y:S01]  /*a9f0*/  FFMA.FTZ R6, R7, R8, R11 ;  /* 0x0000000807067223 */ /* 0x000fe2000001000b */
[----:B------:R-:W-:Y:S02]  /*aa00*/  HADD2.F32 R24, -RZ, R24.H1_H1 ;  /* 0x30000018ff187230 */ /* 0x000fe40000004100 */
[C---:B------:R-:W-:Y:S01]  /*aa10*/  FMUL.FTZ R30, R27.reuse, R10 ;  /* 0x0000000a1b1e7220 */ /* 0x040fe20000410000 */
[----:B------:R-:W-:Y:S02]  /*aa20*/  HADD2.F32 R26, -RZ, R26.H1_H1 ;  /* 0x3000001aff1a7230 */ /* 0x000fe40000004100 */
[----:B------:R-:W-:Y:S01]  /*aa30*/  FMUL.FTZ R4, R27, R0 ;  /* 0x000000001b047220 */ /* 0x000fe20000410000 */
[----:B------:R-:W-:Y:S02]  /*aa40*/  HADD2.F32 R9, -RZ, R38.H0_H0 ;  /* 0x20000026ff097230 */ /* 0x000fe40000004100 */
[----:B------:R-:W-:-:S02]  /*aa50*/  HADD2.F32 R11, -RZ, R37.H0_H0 ;  /* 0x20000025ff0b7230 */ /* 0x000fc40000004100 */
[----:B------:R-:W-:Y:S02]  /*aa60*/  HADD2.F32 R5, -RZ, R41.H0_H0 ;  /* 0x20000029ff057230 */ /* 0x000fe40000004100 */
[----:B------:R-:W-:Y:S02]  /*aa70*/  HADD2.F32 R7, -RZ, R40.H0_H0 ;  /* 0x20000028ff077230 */ /* 0x000fe40000004100 */
[C---:B------:R-:W-:Y:S01]  /*aa80*/  FFMA.FTZ R27, R15.reuse, R0, -R30 ;  /* 0x000000000f1b7223 */ /* 0x040fe2000001081e */
[----:B------:R-:W-:Y:S02]  /*aa90*/  HADD2.F32 R12, -RZ, R12.H1_H1 ;  /* 0x3000000cff0c7230 */ /* 0x000fe40000004100 */
        /* <DEDUP_REMOVED lines=20> */
.L_x_5885:
[----:B------:R-:W-:Y:S05]  /*abe0*/  BSYNC B0 ;  /* 0x0000000000007941 */ /* 0x000fea0003800000 */
.L_x_5871:
        /* <DEDUP_REMOVED lines=8> */
.L_x_5868:
[----:B---3--:R-:W-:-:S05]  /*ac70*/  IMAD.U32 R0, RZ, RZ, UR37 ;  /* 0x00000025ff007e24 */ /* 0x008fca000f8e00ff */
[----:B------:R-:W-:-:S13]  /*ac80*/  ISETP.NE.AND P0, PT, R0, 0x3, PT ;  /* 0x000000030000780c */ /* 0x000fda0003f05270 */
[----:B------:R-:W-:Y:S05]  /*ac90*/  @!P0 BRA `(.L_x_5895) ;  /* 0x0000000000048947 */ /* 0x000fea0003800000 */
[----:B------:R-:W-:Y:S01]  /*aca0*/  BPT.TRAP 0x1 ;  /* 0x000000040000795c */ /* 0x000fe20000300000 */
.L_x_5895:
[----:B-1----:R-:W-:Y:S01]  /*acb0*/  IMAD R15, R18, 0x8, R2 ;  /* 0x00000008120f7824 */ /* 0x002fe200078e0202 */
[----:B------:R-:W-:-:S04]  /*acc0*/  SHF.L.U32 R56, R19, 0x1f, RZ ;  /* 0x0000001f13387819 */ /* 0x000fc800000006ff */
[----:B------:R1:W3:Y:S01]  /*acd0*/  SYNCS.PHASECHK.TRANS64.TRYWAIT P1, [R15+URZ+0x28c30], R56 ;  /* 0x028c30380f0075a7 */ /* 0x0002e2000802017f */
[----:B------:R-:W-:Y:S05]  /*ace0*/  @!P0 BRA `(.L_x_5896) ;  /* 0x0000000000048947 */ /* 0x000fea0003800000 */
[----:B------:R-:W-:Y:S01]  /*acf0*/  BPT.TRAP 0x1 ;  /* 0x000000040000795c */ /* 0x000fe20000300000 */
.L_x_5896:
[C---:B------:R-:W-:Y:S01]  /*ad00*/  IADD3 R0, R2.reuse, 0x22400, RZ ;  /* 0x0002240002007810 */ /* 0x040fe20007ffe0ff */
[----:B0-2---:R-:W-:-:S03]  /*ad10*/  VIADD R3, R2, 0x20400 ;  /* 0x0002040002037836 */ /* 0x005fc60000000000 */
[----:B------:R-:W-:Y:S02]  /*ad20*/  SHF.R.U32.HI R0, RZ, 0x4, R0 ;  /* 0x00000004ff007819 */ /* 0x000fe40000011600 */
[----:B------:R-:W-:Y:S02]  /*ad30*/  SHF.R.U32.HI R3, RZ, 0x4, R3 ;  /* 0x00000004ff037819 */ /* 0x000fe40000011603 */
[----:B------:R-:W-:Y:S02]  /*ad40*/  LOP3.LUT R0, R0, 0x3fff, RZ, 0xc0, !PT ;  /* 0x00003fff00007812 */ /* 0x000fe400078ec0ff */
[----:B------:R-:W-:Y:S02]  /*ad50*/  LOP3.LUT R3, R3, 0x3fff, RZ, 0xc0, !PT ;  /* 0x00003fff03037812 */ /* 0x000fe400078ec0ff */
[----:B------:R-:W-:Y:S01]  /*ad60*/  LOP3.LUT R21, R0, 0x10000, RZ, 0xfc, !PT ;  /* 0x0001000000157812 */ /* 0x000fe200078efcff */
[----:B---3--:R-:W-:Y:S06]  /*ad70*/  @P1 BRA `(.L_x_5897) ;  /* 0x0000000000081947 */ /* 0x008fec0003800000 */
[----:B------:R-:W0:Y:S02]  /*ad80*/  SYNCS.PHASECHK.TRANS64.TRYWAIT P1, [R15+URZ+0x28c30], R56 ;  /* 0x028c30380f0075a7 */ /* 0x000e24000802017f */
[----:B0-----:R-:W-:Y:S05]  /*ad90*/  @!P1 BRA `(.L_x_5898) ;  /* 0x0000015000d89947 */ /* 0x001fea0003800000 */
.L_x_5897:
        /* <DEDUP_REMOVED lines=14> */
[----:B------:R-:W-:Y:S02]  /*ae80*/  VIADD R10, R4, 0x4 ;  /* 0x00000004040a7836 */ /* 0x000fe40000000000 */
[----:B------:R-:W-:Y:S02]  /*ae90*/  IMAD.MOV.U32 R11, RZ, RZ, 0x40000040 ;  /* 0x40000040ff0b7424 */ /* 0x000fe400078e00ff */
[----:B------:R-:W-:-:S04]  /*aea0*/  IMAD.MOV.U32 R7, RZ, RZ, 0x40000040 ;  /* 0x40000040ff077424 */ /* 0x000fc800078e00ff */
[----:B------:R-:W-:Y:S01]  /*aeb0*/  HGMMA.64x64x16.F32 R24, gdesc[UR4], RZ, !UPT, gsb0 ;  /* 0x00e00000041879f0 */ /* 0x000fe2000c0008ff */
[----:B------:R-:W-:Y:S02]  /*aec0*/  R2UR UR4, R12 ;  /* 0x000000000c0472ca */ /* 0x000fe400000e0000 */
[----:B------:R-:W-:Y:S02]  /*aed0*/  R2UR UR5, R13 ;  /* 0x000000000d0572ca */ /* 0x000fe400000e0000 */
[----:B------:R-:W-:Y:S01]  /*aee0*/  R2UR UR6, R8 ;  /* 0x00000000080672ca */ /* 0x000fe200000e0000 */
[C---:B------:R-:W-:Y:S01]  /*aef0*/  VIADD R8, R6.reuse, 0x4 ;  /* 0x0000000406087836 */ /* 0x040fe20000000000 */
[----:B------:R-:W-:Y:S01]  /*af00*/  R2UR UR7, R9 ;  /* 0x00000000090772ca */ /* 0x000fe200000e0000 */
[----:B------:R-:W-:Y:S02]  /*af10*/  IMAD.MOV.U32 R9, RZ, RZ, 0x40000040 ;  /* 0x40000040ff097424 */ /* 0x000fe400078e00ff */
[----:B------:R-:W-:Y:S01]  /*af20*/  VIADD R6, R6, 0x6 ;  /* 0x0000000606067836 */ /* 0x000fe20000000000 */
[----:B------:R-:W-:-:S02]  /*af30*/  WARPGROUP.DEPBAR.LE gsb0, 0x0 ;  /* 0x00008000000079c5 */ /* 0x000fc40000010000 */
[----:B------:R-:W-:-:S07]  /*af40*/  WARPGROUP.ARRIVE ;  /* 0x00000000000079c5 */ /* 0x000fce0000000000 */
[----:B------:R-:W-:Y:S01]  /*af50*/  HGMMA.64x64x16.F32 R24, gdesc[UR4], R24, gsb0 ;  /* 0x00e00000041879f0 */ /* 0x000fe20008000818 */
[----:B------:R-:W-:Y:S02]  /*af60*/  R2UR UR4, R10 ;  /* 0x000000000a0472ca */ /* 0x000fe400000e0000 */
[----:B------:R-:W-:Y:S02]  /*af70*/  R2UR UR5, R11 ;  /* 0x000000000b0572ca */ /* 0x000fe400000e0000 */
[----:B------:R-:W-:Y:S01]  /*af80*/  R2UR UR6, R8 ;  /* 0x00000000080672ca */ /* 0x000fe200000e0000 */
[----:B------:R-:W-:Y:S01]  /*af90*/  VIADD R8, R4, 0x6 ;  /* 0x0000000604087836 */ /* 0x000fe20000000000 */
[----:B------:R-:W-:Y:S02]  /*afa0*/  R2UR UR7, R9 ;  /* 0x00000000090772ca */ /* 0x000fe400000e0000 */
[----:B------:R-:W-:Y:S01]  /*afb0*/  MOV R9, 0x40000040 ;  /* 0x4000004000097802 */ /* 0x000fe20000000f00 */
        /* <DEDUP_REMOVED lines=13> */
.L_x_5899:
[----:B------:R-:W2:Y:S01]  /*b090*/  LDL R0, [R1] ;  /* 0x0000000001007983 */ /* 0x000ea20000100800 */
[----:B------:R-:W3:Y:S01]  /*b0a0*/  LDC R3, c[0x0][0x448] ;  /* 0x00011200ff037b82 */ /* 0x000ee20000000800 */
[----:B------:R-:W-:Y:S01]  /*b0b0*/  ULDC.64 UR40, c[0x0][0x9e0] ;  /* 0x0002780000287ab9 */ /* 0x000fe20000000a00 */
[----:B------:R-:W-:Y:S01]  /*b0c0*/  LOP3.LUT R22, R22, 0xffffff7f, RZ, 0xc0, !PT ;  /* 0xffffff7f16167812 */ /* 0x000fe200078ec0ff */
[----:B------:R-:W-:Y:S01]  /*b0d0*/  UISETP.GE.AND UP0, UPT, UR41, 0x1, UPT ;  /* 0x000000012900788c */ /* 0x000fe2000bf06270 */
[----:B------:R-:W-:Y:S01]  /*b0e0*/  LEA R57, R168, 0xffffffc0, 0x6 ;  /* 0xffffffc0a8397811 */ /* 0x000fe200078e30ff */
[----:B------:R-:W-:Y:S02]  /*b0f0*/  ULDC UR4, c[0x0][0x9dc] ;  /* 0x0002770000047ab9 */ /* 0x000fe40000000800 */
[----:B------:R-:W-:Y:S01]  /*b100*/  IMAD.U32 R20, RZ, RZ, UR4 ;  /* 0x00000004ff147e24 */ /* 0x000fe2000f8e00ff */
[----:B------:R-:W-:Y:S01]  /*b110*/  IADD3 R59, -R188, R189, -R57 ;  /* 0x000000bdbc3b7210 */ /* 0x000fe20007ffe939 */
[----:B------:R-:W-:Y:S01]  /*b120*/  UP2UR UR47, UPR, URZ, 0x1 ;  /* 0x000000013f2f7883 */ /* 0x000fe20008000000 */
[----:B---3--:R-:W-:-:S13]  /*b130*/  ISETP.NE.AND P1, PT, R3, 0x1, PT ;  /* 0x000000010300780c */ /* 0x008fda0003f25270 */
[----:B------:R-:W3:Y:S01]  /*b140*/  @P1 LDC R3, c[0x0][0x44c] ;  /* 0x00011300ff031b82 */ /* 0x000ee20000000800 */
[----:B------:R-:W-:-:S07]  /*b150*/  @P1 LOP3.LUT R22, R22, 0x80, RZ, 0xfc, !PT ;  /* 0x0000008016161812 */ /* 0x000fce00078efcff */
[----:B------:R-:W4:Y:S01]  /*b160*/  @P1 LDC R7, c[0x0][0x450] ;  /* 0x00011400ff071b82 */ /* 0x000f220000000800 */
[----:B--2---:R-:W-:-:S04]  /*b170*/  IMAD.IADD R0, R0, 0x1, R199 ;  /* 0x0000000100007824 */ /* 0x004fc800078e02c7 */
[----:B---3--:R-:W-:-:S04]  /*b180*/  @P1 IMAD.HI.U32 R6, R0, R3, RZ ;  /* 0x0000000300061227 */ /* 0x008fc800078e00ff */
[----:B------:R-:W-:Y:S01]  /*b190*/  IMAD.MOV.U32 R3, RZ, RZ, R0 ;  /* 0x000000ffff037224 */ /* 0x000fe200078e0000 */
[----:B----4-:R-:W-:Y:S01]  /*b1a0*/  @P1 SHF.R.U32.HI R3, RZ, R7, R6 ;  /* 0x00000007ff031219 */ /* 0x010fe20000011606 */
[----:B------:R-:W-:Y:S01]  /*b1b0*/  VIADD R0, R15, 0x28c40 ;  /* 0x00028c400f007836 */ /* 0x000fe20000000000 */
[----:B------:R-:W-:Y:S01]  /*b1c0*/  PLOP3.LUT P1, PT, PT, PT, UP0, 0x40, 0x0 ;  /* 0x000000000000781c */ /* 0x000fe20003f2e808 */
[----:B------:R-:W-:Y:S02]  /*b1d0*/  IMAD.MOV.U32 R7, RZ, RZ, -0x40 ;  /* 0xffffffc0ff077424 */ /* 0x000fe400078e00ff */
[----:B------:R-:W2:Y:S01]  /*b1e0*/  SHFL.IDX PT, R14, R3, RZ, 0x1c1f ;  /* 0x001c1fff030e7589 */ /* 0x000ea200000e0000 */
[----:B------:R-:W-:Y:S01]  /*b1f0*/  PRMT R0, R191, 0x654, R0 ;  /* 0x00000654bf007816 */ /* 0x000fe20000000000 */
[----:B------:R-:W-:Y:S01]  /*b200*/  IMAD R6, R168, R7, 0x41 ;  /* 0x00000041a8067424 */ /* 0x000fe200078e0207 */
[----:B------:R-:W-:Y:S02]  /*b210*/  LOP3.LUT R7, RZ, R20, RZ, 0x33, !PT ;  /* 0x00000014ff077212 */ /* 0x000fe400078e33ff */
[----:B------:R3:W-:Y:S01]  /*b220*/  SYNCS.ARRIVE.TRANS64.RED.A1T0 RZ, [R0+URZ], RZ ;  /* 0x000000ff00ff79a7 */ /* 0x0007e2000810043f */
[----:B------:R-:W-:Y:S01]  /*b230*/  VIADD R63, R6, 0xffffffff ;  /* 0xffffffff063f7836 */ /* 0x000fe20000000000 */
[----:B---3--:R-:W-:-:S05]  /*b240*/  IADD3 R0, -R188, R6, R189 ;  /* 0x00000006bc007210 */ /* 0x008fca0007ffe1bd */
[----:B------:R-:W-:-:S04]  /*b250*/  IMAD.IADD R0, R0, 0x1, -R23 ;  /* 0x0000000100007824 */ /* 0x000fc800078e0a17 */
[C---:B------:R-:W-:Y:S02]  /*b260*/  VIADD R62, R0.reuse, UR40 ;  /* 0x00000028003e7c36 */ /* 0x040fe40008000000 */
[----:B------:R-:W-:-:S03]  /*b270*/  IMAD.IADD R61, R0, 0x1, R7 ;  /* 0x00000001003d7824 */ /* 0x000fc600078e0207 */
[----:B--2---:R-:W-:Y:S01]  /*b280*/  VIADDMNMX R0, R14, R62, R59, PT ;  /* 0x0000003e0e007246 */ /* 0x004fe2000380013b */
[----:B------:R-:W-:Y:S01]  /*b290*/  IMAD.IADD R6, R61, 0x1, R14 ;  /* 0x000000013d067824 */ /* 0x000fe200078e020e */
[----:B------:R-:W-:Y:S06]  /*b2a0*/  @P1 BRA `(.L_x_5900) ;  /* 0x0000000000581947 */ /* 0x000fec0003800000 */
[----:B------:R-:W-:Y:S01]  /*b2b0*/  IADD3 R7, -R23, R189, R14 ;  /* 0x000000bd17077210 */ /* 0x000fe20007ffe10e */
[----:B------:R-:W-:Y:S03]  /*b2c0*/  BSSY B0, `(.L_x_5901) ;  /* 0x0000010000007945 */ /* 0x000fe60003800000 */
[----:B------:R-:W-:-:S13]  /*b2d0*/  ISETP.GT.AND P1, PT, R7, -0x1, PT ;  /* 0xffffffff0700780c */ /* 0x000fda0003f24270 */
[----:B------:R-:W-:Y:S05]  /*b2e0*/  @P1 BRA `(.L_x_5902) ;  /* 0x0000000000201947 */ /* 0x000fea0003800000 */
[----:B------:R-:W-:Y:S01]  /*b2f0*/  UISETP.NE.AND UP0, UPT, UR41, 0x1, UPT ;  /* 0x000000012900788c */ /* 0x000fe2000bf05270 */
[----:B------:R-:W-:-:S05]  /*b300*/  LOP3.LUT R7, RZ, R7, RZ, 0x33, !PT ;  /* 0x00000007ff077212 */ /* 0x000fca00078e33ff */
[----:B------:R-:W-:-:S05]  /*b310*/  PLOP3.LUT P1, PT, PT, PT, UP0, 0x80, 0x0 ;  /* 0x000000000000781c */ /* 0x000fca0003f2f008 */
[----:B------:R-:W-:-:S08]  /*b320*/  @UP0 ULDC.64 UR4, c[0x0][0x9e8] ;  /* 0x00027a0000040ab9 */ /* 0x000fd00000000a00 */
[----:B------:R-:W-:-:S05]  /*b330*/  @P1 IMAD.HI.U32 R14, R7, UR4, RZ ;  /* 0x00000004070e1c27 */ /* 0x000fca000f8e00ff */
[----:B------:R-:W-:-:S04]  /*b340*/  @P1 SHF.R.U32.HI R7, RZ, UR5, R14 ;  /* 0x00000005ff071c19 */ /* 0x000fc8000801160e */
[----:B------:R-:W-:Y:S01]  /*b350*/  LOP3.LUT R7, RZ, R7, RZ, 0x33, !PT ;  /* 0x00000007ff077212 */ /* 0x000fe200078e33ff */
[----:B------:R-:W-:Y:S06]  /*b360*/  BRA `(.L_x_5903) ;  /* 0x0000000000147947 */ /* 0x000fec0003800000 */
.L_x_5902:
[----:B------:R-:W-:-:S06]  /*b370*/  UISETP.NE.AND UP0, UPT, UR41, 0x1, UPT ;  /* 0x000000012900788c */ /* 0x000fcc000bf05270 */
[----:B------:R-:W-:-:S05]  /*b380*/  PLOP3.LUT P1, PT, PT, PT, UP0, 0x80, 0x0 ;  /* 0x000000000000781c */ /* 0x000fca0003f2f008 */
[----:B------:R-:W-:-:S08]  /*b390*/  @UP0 ULDC.64 UR4, c[0x0][0x9e8] ;  /* 0x00027a0000040ab9 */ /* 0x000fd00000000a00 */
[----:B------:R-:W-:-:S05]  /*b3a0*/  @P1 IMAD.HI.U32 R14, R7, UR4, RZ ;  /* 0x00000004070e1c27 */ /* 0x000fca000f8e00ff */
[----:B------:R-:W-:-:S07]  /*b3b0*/  @P1 SHF.R.U32.HI R7, RZ, UR5, R14 ;  /* 0x00000005ff071c19 */ /* 0x000fce000801160e */
.L_x_5903:
[----:B------:R-:W-:Y:S05]  /*b3c0*/  BSYNC B0 ;  /* 0x0000000000007941 */ /* 0x000fea0003800000 */
.L_x_5901:
[----:B------:R-:W-:-:S04]  /*b3d0*/  IMAD R7, R7, UR41, -R57 ;  /* 0x0000002907077c24 */ /* 0x000fc8000f8e0a39 */
[----:B------:R-:W-:-:S05]  /*b3e0*/  IMAD.IADD R7, R7, 0x1, -R188 ;  /* 0x0000000107077824 */ /* 0x000fca00078e0abc */
[----:B------:R-:W-:Y:S02]  /*b3f0*/  VIMNMX R6, R6, R7, !PT ;  /* 0x0000000706067248 */ /* 0x000fe40007fe0100 */
[----:B------:R-:W-:-:S07]  /*b400*/  VIADDMNMX R0, R7, UR41, R0, PT ;  /* 0x0000002907007c46 */ /* 0x000fce000b800100 */
.L_x_5900:
[C---:B------:R-:W-:Y:S01]  /*b410*/  ISETP.GE.AND P1, PT, R63.reuse, 0x2, PT ;  /* 0x000000023f00780c */ /* 0x040fe20003f26270 */
[----:B------:R-:W-:Y:S01]  /*b420*/  UISETP.NE.AND UP0, UPT, UR47, URZ, UPT ;  /* 0x0000003f2f00728c */ /* 0x000fe2000bf05270 */
[C---:B------:R-:W-:Y:S02]  /*b430*/  ISETP.GE.AND P5, PT, R63.reuse, 0xa, PT ;  /* 0x0000000a3f00780c */ /* 0x040fe40003fa6270 */
[----:B------:R-:W-:Y:S02]  /*b440*/  ISETP.GT.AND P3, PT, R6, 0x1, !P1 ;  /* 0x000000010600780c */ /* 0x000fe40004f64270 */
[----:B------:R-:W-:Y:S02]  /*b450*/  ISETP.GE.AND P2, PT, R63, 0x9, PT ;  /* 0x000000093f00780c */ /* 0x000fe40003f46270 */
[----:B------:R-:W-:Y:S02]  /*b460*/  ISETP.LT.OR P3, PT, R0, 0x2, P3 ;  /* 0x000000020000780c */ /* 0x000fe40001f61670 */
[----:B------:R-:W-:-:S02]  /*b470*/  P2R R65, PR, RZ, 0x20 ;  /* 0x00000020ff417803 */ /* 0x000fc40000000000 */
[----:B------:R-:W-:Y:S02]  /*b480*/  FSEL R80, R25, -INF , !P3 ;  /* 0xff80000019507808 */ /* 0x000fe40005800000 */
[C---:B------:R-:W-:Y:S02]  /*b490*/  ISETP.GT.AND P3, PT, R6.reuse, 0x9, !P5 ;  /* 0x000000090600780c */ /* 0x040fe40006f64270 */
[----:B------:R-:W-:Y:S02]  /*b4a0*/  ISETP.GT.AND P4, PT, R6, 0x8, !P2 ;  /* 0x000000080600780c */ /* 0x000fe40005784270 */
[----:B------:R-:W-:Y:S02]  /*b4b0*/  ISETP.LT.OR P3, PT, R0, 0xa, P3 ;  /* 0x0000000a0000780c */ /* 0x000fe40001f61670 */
[----:B------:R-:W-:Y:S02]  /*b4c0*/  ISETP.GE.AND P5, PT, R63, 0x11, PT ;  /* 0x000000113f00780c */ /* 0x000fe40003fa6270 */
[----:B------:R-:W-:-:S02]  /*b4d0*/  FSEL R72, R29, -INF , !P3 ;  /* 0xff8000001d487808 */ /* 0x000fc40005800000 */
[----:B------:R-:W-:Y:S02]  /*b4e0*/  ISETP.LT.OR P4, PT, R0, 0x9, P4 ;  /* 0x000000090000780c */ /* 0x000fe40002781670 */
[----:B------:R-:W-:Y:S02]  /*b4f0*/  ISETP.GT.AND P3, PT, R6, 0x10, !P5 ;  /* 0x000000100600780c */ /* 0x000fe40006f64270 */
[----:B------:R-:W-:Y:S02]  /*b500*/  FSEL R74, R28, -INF , !P4 ;  /* 0xff8000001c4a7808 */ /* 0x000fe40006000000 */
        /* <DEDUP_REMOVED lines=43> */
[C---:B------:R-:W-:Y:S02]  /*b7c0*/  ISETP.GE.AND P3, PT, R63.reuse, 0x32, PT ;  /* 0x000000323f00780c */ /* 0x040fe40003f66270 */
[----:B------:R-:W-:-:S02]  /*b7d0*/  ISETP.GE.AND P6, PT, R63, 0x1, PT ;  /* 0x000000013f00780c */ /* 0x000fc40003fc6270 */
[----:B------:R-:W-:Y:S02]  /*b7e0*/  ISETP.GT.AND P4, PT, R6, 0x31, !P3 ;  /* 0x000000310600780c */ /* 0x000fe40005f84270 */
[----:B------:R-:W-:Y:S02]  /*b7f0*/  P2R R7, PR, RZ, 0x40 ;  /* 0x00000040ff077803 */ /* 0x000fe40000000000 */
[----:B------:R-:W-:-:S04]  /*b800*/  ISETP.LT.OR P4, PT, R0, 0x32, P4 ;  /* 0x000000320000780c */ /* 0x000fc80002781670 */
[----:B------:R-:W-:Y:S02]  /*b810*/  FSEL R14, R49, -INF , !P4 ;  /* 0xff800000310e7808 */ /* 0x000fe40006000000 */
[----:B------:R-:W-:-:S04]  /*b820*/  ISETP.GE.AND P4, PT, R63, 0x39, PT ;  /* 0x000000393f00780c */ /* 0x000fc80003f86270 */
[----:B------:R-:W-:-:S04]  /*b830*/  ISETP.GT.AND P5, PT, R6, 0x38, !P4 ;  /* 0x000000380600780c */ /* 0x000fc800067a4270 */
[----:B------:R-:W-:-:S04]  /*b840*/  ISETP.LT.OR P5, PT, R0, 0x39, P5 ;  /* 0x000000390000780c */ /* 0x000fc80002fa1670 */
[----:B------:R-:W-:Y:S02]  /*b850*/  FSEL R52, R52, -INF , !P5 ;  /* 0xff80000034347808 */ /* 0x000fe40006800000 */
[----:B------:R-:W-:Y:S02]  /*b860*/  ISETP.GT.AND P5, PT, R6, RZ, !P6 ;  /* 0x000000ff0600720c */ /* 0x000fe400077a4270 */
[----:B------:R-:W-:Y:S02]  /*b870*/  ISETP.GE.AND P6, PT, R63, 0x3a, PT ;  /* 0x0000003a3f00780c */ /* 0x000fe40003fc6270 */
[----:B------:R-:W-:-:S04]  /*b880*/  ISETP.LT.OR P5, PT, R0, 0x1, P5 ;  /* 0x000000010000780c */ /* 0x000fc80002fa1670 */
[----:B------:R-:W-:Y:S02]  /*b890*/  FSEL R78, R24, -INF , !P5 ;  /* 0xff800000184e7808 */ /* 0x000fe40006800000 */
[----:B------:R-:W-:-:S04]  /*b8a0*/  ISETP.GT.AND P5, PT, R6, 0x39, !P6 ;  /* 0x000000390600780c */ /* 0x000fc800077a4270 */
[----:B------:R-:W-:Y:S02]  /*b8b0*/  ISETP.LT.OR P5, PT, R0, 0x3a, P5 ;  /* 0x0000003a0000780c */ /* 0x000fe40002fa1670 */
[----:B------:R-:W2:Y:S02]  /*b8c0*/  SHFL.IDX PT, R0, R3, 0x1, 0x1c1f ;  /* 0x003c1f0003007f89 */ /* 0x000ea400000e0000 */
[----:B------:R-:W-:Y:S02]  /*b8d0*/  FSEL R32, R53, -INF , !P5 ;  /* 0xff80000035207808 */ /* 0x000fe40006800000 */
[----:B------:R-:W-:Y:S02]  /*b8e0*/  PLOP3.LUT P5, PT, PT, PT, UP0, 0x40, 0x0 ;  /* 0x000000000000781c */ /* 0x000fe40003fae808 */
[----:B--2---:R-:W-:Y:S01]  /*b8f0*/  VIADDMNMX R25, R0, R62, R59, PT ;  /* 0x0000003e00197246 */ /* 0x004fe2000380013b */
[----:B------:R-:W-:-:S10]  /*b900*/  IMAD.IADD R29, R61, 0x1, R0 ;  /* 0x000000013d1d7824 */ /* 0x000fd400078e0200 */
[----:B------:R-:W-:Y:S05]  /*b910*/  @P5 BRA `(.L_x_5904) ;  /* 0x0000000000605947 */ /* 0x000fea0003800000 */
        /* <DEDUP_REMOVED lines=8> */
[----:B------:R-:W-:Y:S01]  /*b9a0*/  @P5 IMAD.HI.U32 R3, R0, UR4, RZ ;  /* 0x0000000400035c27 */ /* 0x000fe2000f8e00ff */
[----:B------:R-:W-:-:S13]  /*b9b0*/  PLOP3.LUT P5, PT, PT, PT, UP0, 0x80, 0x0 ;  /* 0x000000000000781c */ /* 0x000fda0003faf008 */
[----:B------:R-:W-:-:S04]  /*b9c0*/  @P5 SHF.R.U32.HI R0, RZ, UR5, R3 ;  /* 0x00000005ff005c19 */ /* 0x000fc80008011603 */
[----:B------:R-:W-:Y:S01]  /*b9d0*/  LOP3.LUT R0, RZ, R0, RZ, 0x33, !PT ;  /* 0x00000000ff007212 */ /* 0x000fe200078e33ff */
[----:B------:R-:W-:Y:S06]  /*b9e0*/  BRA `(.L_x_5907) ;  /* 0x0000000000187947 */ /* 0x000fec0003800000 */
.L_x_5906:
[----:B------:R-:W-:-:S06]  /*b9f0*/  UISETP.NE.AND UP0, UPT, UR41, 0x1, UPT ;  /* 0x000000012900788c */ /* 0x000fcc000bf05270 */
[----:B------:R-:W-:-:S05]  /*ba00*/  PLOP3.LUT P5, PT, PT, PT, UP0, 0x80, 0x0 ;  /* 0x000000000000781c */ /* 0x000fca0003faf008 */
[----:B------:R-:W-:-:S08]  /*ba10*/  @UP0 ULDC.64 UR4, c[0x0][0x9e8] ;  /* 0x00027a0000040ab9 */ /* 0x000fd00000000a00 */
[----:B------:R-:W-:Y:S01]  /*ba20*/  @P5 IMAD.HI.U32 R3, R0, UR4, RZ ;  /* 0x0000000400035c27 */ /* 0x000fe2000f8e00ff */
[----:B------:R-:W-:-:S13]  /*ba30*/  PLOP3.LUT P5, PT, PT, PT, UP0, 0x80, 0x0 ;  /* 0x000000000000781c */ /* 0x000fda0003faf008 */
[----:B------:R-:W-:-:S07]  /*ba40*/  @P5 SHF.R.U32.HI R0, RZ, UR5, R3 ;  /* 0x00000005ff005c19 */ /* 0x000fce0008011603 */
.L_x_5907:
[----:B------:R-:W-:Y:S05]  /*ba50*/  BSYNC B0 ;  /* 0x0000000000007941 */ /* 0x000fea0003800000 */
.L_x_5905:
[----:B------:R-:W-:-:S04]  /*ba60*/  IMAD R3, R0, UR41, -R57 ;  /* 0x0000002900037c24 */ /* 0x000fc8000f8e0a39 */
[----:B------:R-:W-:-:S05]  /*ba70*/  IMAD.IADD R0, R3, 0x1, -R188 ;  /* 0x0000000103007824 */ /* 0x000fca00078e0abc */
[----:B------:R-:W-:Y:S02]  /*ba80*/  VIMNMX R29, R29, R0, !PT ;  /* 0x000000001d1d7248 */ /* 0x000fe40007fe0100 */
[----:B------:R-:W-:-:S07]  /*ba90*/  VIADDMNMX R25, R0, UR41, R25, PT ;  /* 0x0000002900197c46 */ /* 0x000fce000b800119 */
.L_x_5904:
[C---:B------:R-:W-:Y:S01]  /*baa0*/  ISETP.GT.AND P1, PT, R29.reuse, 0x1, !P1 ;  /* 0x000000011d00780c */ /* 0x040fe20004f24270 */
[----:B------:R-:W-:Y:S01]  /*bab0*/  ULDC UR4, c[0x0][0x988] ;  /* 0x0002620000047ab9 */ /* 0x000fe20000000800 */
[----:B------:R-:W-:Y:S01]  /*bac0*/  BAR.SYNC.DEFER_BLOCKING 0xf, 0x100 ;  /* 0x03c4000000007b1d */ /* 0x000fe20000010000 */
        /* <DEDUP_REMOVED lines=35> */
[----:B------:R-:W-:Y:S02]  /*bd00*/  ISETP.NE.AND P2, PT, R71, RZ, PT ;  /* 0x000000ff4700720c */ /* 0x000fe40003f45270 */
[----:B------:R-:W-:Y:S02]  /*bd10*/  ISETP.LT.OR P1, PT, R25, 0x1a, P1 ;  /* 0x0000001a1900780c */ /* 0x000fe40000f21670 */
[----:B------:R-:W-:Y:S02]  /*bd20*/  FMNMX.FTZ R3, R14, R3, !PT ;  /* 0x000000030e037209 */ /* 0x000fe40007810000 */
[----:B------:R-:W-:Y:S02]  /*bd30*/  FSEL R24, R39, -INF , !P1 ;  /* 0xff80000027187808 */ /* 0x000fe40004800000 */
[----:B------:R-:W-:Y:S02]  /*bd40*/  ISETP.NE.AND P1, PT, R37, RZ, PT ;  /* 0x000000ff2500720c */ /* 0x000fe40003f25270 */
[----:B------:R-:W-:-:S02]  /*bd50*/  FMNMX.FTZ R3, R52, R3, !PT ;  /* 0x0000000334037209 */ /* 0x000fc40007810000 */
[----:B------:R-:W-:Y:S02]  /*bd60*/  ISETP.GT.AND P1, PT, R29, 0x20, !P1 ;  /* 0x000000201d00780c */ /* 0x000fe40004f24270 */
[----:B------:R-:W-:Y:S02]  /*bd70*/  ISETP.NE.AND P5, PT, R7, RZ, PT ;  /* 0x000000ff0700720c */ /* 0x000fe40003fa5270 */
[----:B------:R-:W-:Y:S02]  /*bd80*/  ISETP.LT.OR P1, PT, R25, 0x21, P1 ;  /* 0x000000211900780c */ /* 0x000fe40000f21670 */
[----:B------:R-:W-:Y:S02]  /*bd90*/  FMNMX.FTZ R7, R32, R3, !PT ;  /* 0x0000000320077209 */ /* 0x000fe40007810000 */
[----:B------:R-:W-:Y:S02]  /*bda0*/  FSEL R42, R42, -INF , !P1 ;  /* 0xff8000002a2a7808 */ /* 0x000fe40004800000 */
[----:B------:R-:W-:Y:S01]  /*bdb0*/  ISETP.GT.AND P1, PT, R29, 0x21, !P2 ;  /* 0x000000211d00780c */ /* 0x000fe20005724270 */
[----:B------:R-:W2:Y:S01]  /*bdc0*/  SHFL.BFLY PT, R6, R7, 0x2, 0x1f ;  /* 0x0c401f0007067f89 */ /* 0x000ea200000e0000 */
[----:B------:R-:W-:-:S02]  /*bdd0*/  ISETP.NE.AND P2, PT, R73, RZ, PT ;  /* 0x000000ff4900720c */ /* 0x000fc40003f45270 */
[----:B------:R-:W-:Y:S02]  /*bde0*/  ISETP.LT.OR P1, PT, R25, 0x22, P1 ;  /* 0x000000221900780c */ /* 0x000fe40000f21670 */
[----:B------:R-:W-:Y:S02]  /*bdf0*/  ISETP.GT.AND P3, PT, R29, 0x31, !P3 ;  /* 0x000000311d00780c */ /* 0x000fe40005f64270 */
[----:B------:R-:W-:Y:S02]  /*be00*/  FSEL R28, R43, -INF , !P1 ;  /* 0xff8000002b1c7808 */ /* 0x000fe40004800000 */
[----:B------:R-:W-:Y:S02]  /*be10*/  ISETP.NE.AND P1, PT, R41, RZ, PT ;  /* 0x000000ff2900720c */ /* 0x000fe40003f25270 */
[C---:B------:R-:W-:Y:S02]  /*be20*/  ISETP.GT.AND P4, PT, R29.reuse, 0x38, !P4 ;  /* 0x000000381d00780c */ /* 0x040fe40006784270 */
[----:B------:R-:W-:-:S02]  /*be30*/  ISETP.GT.AND P1, PT, R29, 0x28, !P1 ;  /* 0x000000281d00780c */ /* 0x000fc40004f24270 */
[C---:B------:R-:W-:Y:S02]  /*be40*/  ISETP.LT.OR P3, PT, R25.reuse, 0x32, P3 ;  /* 0x000000321900780c */ /* 0x040fe40001f61670 */
[----:B------:R-:W-:Y:S02]  /*be50*/  ISETP.LT.OR P1, PT, R25, 0x29, P1 ;  /* 0x000000291900780c */ /* 0x000fe40000f21670 */
[C---:B------:R-:W-:Y:S02]  /*be60*/  ISETP.GT.AND P6, PT, R29.reuse, 0x39, !P6 ;  /* 0x000000391d00780c */ /* 0x040fe400077c4270 */
[----:B------:R-:W-:Y:S02]  /*be70*/  FSEL R46, R46, -INF , !P1 ;  /* 0xff8000002e2e7808 */ /* 0x000fe40004800000 */
[----:B------:R-:W-:Y:S02]  /*be80*/  ISETP.GT.AND P1, PT, R29, RZ, !P5 ;  /* 0x000000ff1d00720c */ /* 0x000fe40006f24270 */
[----:B--2---:R-:W-:-:S02]  /*be90*/  FMNMX.FTZ R27, R7, R6, !PT ;  /* 0x00000006071b7209 */ /* 0x004fc40007810000 */
[----:B------:R-:W-:Y:S02]  /*bea0*/  ISETP.LT.OR P1, PT, R25, 0x1, P1 ;  /* 0x000000011900780c */ /* 0x000fe40000f21670 */
[----:B------:R-:W-:Y:S01]  /*beb0*/  ISETP.NE.AND P5, PT, R45, RZ, PT ;  /* 0x000000ff2d00720c */ /* 0x000fe20003fa5270 */
[----:B------:R-:W2:Y:S01]  /*bec0*/  SHFL.BFLY PT, R6, R27, 0x1, 0x1f ;  /* 0x0c201f001b067f89 */ /* 0x000ea200000e0000 */
[----:B------:R-:W-:Y:S02]  /*bed0*/  FSEL R26, R26, -INF , !P1 ;  /* 0xff8000001a1a7808 */ /* 0x000fe40004800000 */
[----:B------:R-:W-:Y:S02]  /*bee0*/  ISETP.GT.AND P1, PT, R29, 0x29, !P2 ;  /* 0x000000291d00780c */ /* 0x000fe40005724270 */
[----:B------:R-:W-:Y:S02]  /*bef0*/  FMNMX.FTZ R3, R26, R62, !PT ;  /* 0x0000003e1a037209 */ /* 0x000fe40007810000 */
[----:B------:R-:W-:-:S02]  /*bf00*/  MOV R7, UR4 ;  /* 0x0000000400077c02 */ /* 0x000fc40008000f00 */
[----:B------:R-:W-:Y:S02]  /*bf10*/  FMNMX.FTZ R3, R40, R3, !PT ;  /* 0x0000000328037209 */ /* 0x000fe40007810000 */
[----:B------:R-:W-:Y:S02]  /*bf20*/  ISETP.LT.OR P1, PT, R25, 0x2a, P1 ;  /* 0x0000002a1900780c */ /* 0x000fe40000f21670 */
[----:B------:R-:W-:Y:S02]  /*bf30*/  FMNMX.FTZ R3, R30, R3, !PT ;  /* 0x000000031e037209 */ /* 0x000fe40007810000 */
[----:B------:R-:W-:Y:S02]  /*bf40*/  ISETP.GT.AND P2, PT, R29, 0x30, !P5 ;  /* 0x000000301d00780c */ /* 0x000fe40006f44270 */
[----:B------:R-:W-:Y:S02]  /*bf50*/  FMNMX.FTZ R3, R34, R3, !PT ;  /* 0x0000000322037209 */ /* 0x000fe40007810000 */
[----:B------:R-:W-:-:S02]  /*bf60*/  FSEL R76, R47, -INF , !P1 ;  /* 0xff8000002f4c7808 */ /* 0x000fc40004800000 */
[----:B------:R-:W-:Y:S02]  /*bf70*/  FMNMX.FTZ R3, R0, R3, !PT ;  /* 0x0000000300037209 */ /* 0x000fe40007810000 */
[----:B------:R-:W-:Y:S02]  /*bf80*/  ISETP.LT.OR P2, PT, R25, 0x31, P2 ;  /* 0x000000311900780c */ /* 0x000fe40001741670 */
[----:B------:R-:W-:Y:S02]  /*bf90*/  FMNMX.FTZ R3, R38, R3, !PT ;  /* 0x0000000326037209 */ /* 0x000fe40007810000 */
[----:B--2---:R-:W-:Y:S02]  /*bfa0*/  FMNMX.FTZ R6, R27, R6, !PT ;  /* 0x000000061b067209 */ /* 0x004fe40007810000 */
[----:B------:R-:W-:Y:S02]  /*bfb0*/  FMNMX.FTZ R3, R24, R3, !PT ;  /* 0x0000000318037209 */ /* 0x000fe40007810000 */
[C---:B------:R-:W-:Y:S01]  /*bfc0*/  FSETP.NEU.FTZ.AND P1, PT, R6.reuse, -INF , PT ;  /* 0xff8000000600780b */ /* 0x040fe20003f3d000 */
[----:B------:R-:W-:Y:S01]  /*bfd0*/  FMUL.FTZ R27, R6, R7 ;  /* 0x00000007061b7220 */ /* 0x000fe20000410000 */
[----:B------:R-:W-:-:S02]  /*bfe0*/  FMNMX.FTZ R3, R42, R3, !PT ;  /* 0x000000032a037209 */ /* 0x000fc40007810000 */
[----:B------:R-:W-:Y:S02]  /*bff0*/  FSEL R50, R50, -INF , !P2 ;  /* 0xff80000032327808 */ /* 0x000fe40005000000 */
        /* <DEDUP_REMOVED lines=11> */
[----:B------:R-:W-:Y:S01]  /*c0b0*/  ISETP.LT.OR P6, PT, R25, 0x3a, P6 ;  /* 0x0000003a1900780c */ /* 0x000fe200037c1670 */
[--C-:B------:R-:W-:Y:S01]  /*c0c0*/  FFMA.FTZ R25, R72, R7, -R27.reuse ;  /* 0x0000000748197223 */ /* 0x100fe2000001081b */
[----:B------:R-:W-:Y:S01]  /*c0d0*/  FSEL R54, R54, -INF , !P4 ;  /* 0xff80000036367808 */ /* 0x000fe20006000000 */
[----:B------:R-:W-:Y:S01]  /*c0e0*/  MUFU.EX2 R29, R29 ;  /* 0x0000001d001d7308 */ /* 0x000fe20000000800 */
[----:B------:R-:W-:Y:S01]  /*c0f0*/  FMNMX.FTZ R3, R78, R3, !PT ;  /* 0x000000034e037209 */ /* 0x000fe20007810000 */
[-CC-:B------:R-:W-:Y:S01]  /*c100*/  FFMA.FTZ R70, R70, R7.reuse, -R27.reuse ;  /* 0x0000000746467223 */ /* 0x180fe2000001081b */
[----:B------:R-:W-:Y:S01]  /*c110*/  FSEL R80, R55, -INF , !P6 ;  /* 0xff80000037507808 */ /* 0x000fe20007000000 */
        /* <DEDUP_REMOVED lines=8> */
[-CC-:B------:R-:W-:Y:S01]  /*c1a0*/  FFMA.FTZ R44, R44, R7.reuse, -R27.reuse ;  /* 0x000000072c2c7223 */ /* 0x180fe2000001081b */
[-CC-:B------:R-:W-:Y:S01]  /*c1b0*/  FFMA.FTZ R36, R36, R7.reuse, -R27.reuse ;  /* 0x0000000724247223 */ /* 0x180fe2000001081b */
[----:B------:R-:W3:Y:S01]  /*c1c0*/  SHFL.BFLY PT, R72, R3, 0x2, 0x1f ;  /* 0x0c401f0003487f89 */ /* 0x000ee200000e0000 */
[-CC-:B------:R-:W-:Y:S01]  /*c1d0*/  FFMA.FTZ R48, R48, R7.reuse, -R27.reuse ;  /* 0x0000000730307223 */ /* 0x180fe2000001081b */
[----:B------:R-:W-:Y:S01]  /*c1e0*/  MUFU.EX2 R74, R74 ;  /* 0x0000004a004a7308 */ /* 0x000fe20000000800 */
[-CC-:B------:R-:W-:Y:S01]  /*c1f0*/  FFMA.FTZ R52, R52, R7.reuse, -R27.reuse ;  /* 0x0000000734347223 */ /* 0x180fe2000001081b */
[----:B------:R-:W-:-:S06]  /*c200*/  FFMA.FTZ R27, R32, R7, -R27 ;  /* 0x00000007201b7223 */ /* 0x000fcc000001081b */
[----:B------:R-:W4:Y:S01]  /*c210*/  MUFU.EX2 R25, R25 ;  /* 0x0000001900197308 */ /* 0x000f220000000800 */
[----:B--2---:R-:W-:Y:S01]  /*c220*/  FADD.FTZ R43, R29, R164 ;  /* 0x000000a41d2b7221 */ /* 0x004fe20000010000 */
[----:B------:R-:W-:-:S06]  /*c230*/  F2FP.F16.F32.PACK_AB R164, R164, R29 ;  /* 0x0000001da4a4723e */ /* 0x000fcc00000000ff */
[----:B------:R-:W-:Y:S01]  /*c240*/  MUFU.EX2 R70, R70 ;  /* 0x0000004600467308 */ /* 0x000fe20000000800 */
[----:B---3--:R-:W-:-:S07]  /*c250*/  FMNMX.FTZ R72, R3, R72, !PT ;  /* 0x0000004803487209 */ /* 0x008fce0007810000 */
[----:B------:R-:W2:Y:S01]  /*c260*/  MUFU.EX2 R31, R68 ;  /* 0x00000044001f7308 */ /* 0x000ea20000000800 */
[----:B----4-:R-:W-:Y:S01]  /*c270*/  F2FP.F16.F32.PACK_AB R166, R25, R74 ;  /* 0x0000004a19a6723e */ /* 0x010fe200000000ff */
[----:B------:R-:W3:Y:S06]  /*c280*/  SHFL.BFLY PT, R3, R72, 0x1, 0x1f ;  /* 0x0c201f0048037f89 */ /* 0x000eec00000e0000 */
[----:B------:R-:W-:Y:S08]  /*c290*/  MUFU.EX2 R66, R66 ;  /* 0x0000004200427308 */ /* 0x000ff00000000800 */
[----:B------:R-:W4:Y:S01]  /*c2a0*/  MUFU.EX2 R33, R64 ;  /* 0x0000004000217308 */ /* 0x000f220000000800 */
[----:B--2---:R-:W-:-:S07]  /*c2b0*/  F2FP.F16.F32.PACK_AB R160, R31, R70 ;  /* 0x000000461fa0723e */ /* 0x004fce00000000ff */
[----:B------:R-:W-:Y:S01]  /*c2c0*/  MUFU.EX2 R60, R60 ;  /* 0x0000003c003c7308 */ /* 0x000fe20000000800 */
[----:B---3--:R-:W-:-:S04]  /*c2d0*/  FMNMX.FTZ R14, R72, R3, !PT ;  /* 0x00000003480e7209 */ /* 0x008fc80007810000 */
[C---:B------:R-:W-:Y:S01]  /*c2e0*/  FSETP.NEU.FTZ.AND P1, PT, R14.reuse, -INF , PT ;  /* 0xff8000000e00780b */ /* 0x040fe20003f3d000 */
[----:B------:R-:W-:Y:S02]  /*c2f0*/  FMUL.FTZ R3, R14, R7 ;  /* 0x000000070e037220 */ /* 0x000fe40000410000 */
[----:B------:R-:W2:Y:S01]  /*c300*/  MUFU.EX2 R35, R58 ;  /* 0x0000003a00237308 */ /* 0x000ea20000000800 */
[----:B----4-:R-:W-:Y:S02]  /*c310*/  F2FP.F16.F32.PACK_AB R162, R33, R66 ;  /* 0x0000004221a2723e */ /* 0x010fe400000000ff */
        /* <DEDUP_REMOVED lines=19> */
[----:B------:R-:W-:Y:S01]  /*c450*/  FFMA.FTZ R3, R80, R7, -R3 ;  /* 0x0000000750037223 */ /* 0x000fe20000010803 */
[----:B--2---:R-:W-:-:S05]  /*c460*/  F2FP.F16.F32.PACK_AB R156, R35, R60 ;  /* 0x0000003c239c723e */ /* 0x004fca00000000ff */
[----:B------:R-:W2:Y:S08]  /*c470*/  MUFU.EX2 R40, R40 ;  /* 0x0000002800287308 */ /* 0x000eb00000000800 */
[----:B------:R-:W4:Y:S08]  /*c480*/  MUFU.EX2 R167, R30 ;  /* 0x0000001e00a77308 */ /* 0x000f300000000800 */
[----:B------:R-:W5:Y:S08]  /*c490*/  MUFU.EX2 R34, R34 ;  /* 0x0000002200227308 */ /* 0x000f700000000800 */
[----:B------:R0:W1:Y:S08]  /*c4a0*/  MUFU.EX2 R161, R0 ;  /* 0x0000000000a17308 */ /* 0x0000700000000800 */
[----:B------:R-:W1:Y:S01]  /*c4b0*/  MUFU.EX2 R38, R38 ;  /* 0x0000002600267308 */ /* 0x000e620000000800 */
[----:B0-----:R-:W-:Y:S01]  /*c4c0*/  FADD.FTZ R0, R74, R43 ;  /* 0x0000002b4a007221 */ /* 0x001fe20000010000 */
[----:B---3--:R-:W-:Y:S01]  /*c4d0*/  FADD.FTZ R43, R26, R165 ;  /* 0x000000a51a2b7221 */ /* 0x008fe20000010000 */
[----:B------:R-:W-:-:S02]  /*c4e0*/  F2FP.F16.F32.PACK_AB R165, R165, R26 ;  /* 0x0000001aa5a5723e */ /* 0x000fc400000000ff */
[----:B------:R-:W-:Y:S01]  /*c4f0*/  FADD.FTZ R45, R25, R0 ;  /* 0x00000000192d7221 */ /* 0x000fe20000010000 */
[----:B--2---:R-:W-:Y:S02]  /*c500*/  FADD.FTZ R0, R40, R43 ;  /* 0x0000002b28007221 */ /* 0x004fe40000010000 */
[----:B------:R0:W2:Y:S08]  /*c510*/  MUFU.EX2 R163, R24 ;  /* 0x0000001800a37308 */ /* 0x0000b00000000800 */
[----:B------:R-:W3:Y:S01]  /*c520*/  MUFU.EX2 R42, R42 ;  /* 0x0000002a002a7308 */ /* 0x000ee20000000800 */
[----:B0-----:R-:W-:Y:S01]  /*c530*/  FADD.FTZ R24, R70, R45 ;  /* 0x0000002d46187221 */ /* 0x001fe20000010000 */
[C---:B----4-:R-:W-:Y:S01]  /*c540*/  FADD.FTZ R45, R167.reuse, R0 ;  /* 0x00000000a72d7221 */ /* 0x050fe20000010000 */
[----:B------:R-:W-:-:S02]  /*c550*/  F2FP.F16.F32.PACK_AB R167, R167, R40 ;  /* 0x00000028a7a7723e */ /* 0x000fc400000000ff */
[----:B------:R-:W-:Y:S01]  /*c560*/  FADD.FTZ R47, R31, R24 ;  /* 0x000000181f2f7221 */ /* 0x000fe20000010000 */
[----:B-----5:R-:W-:Y:S02]  /*c570*/  FADD.FTZ R0, R34, R45 ;  /* 0x0000002d22007221 */ /* 0x020fe40000010000 */
[----:B------:R-:W0:Y:S01]  /*c580*/  MUFU.EX2 R157, R28 ;  /* 0x0000001c009d7308 */ /* 0x000e220000000800 */
[----:B------:R-:W-:Y:S01]  /*c590*/  FADD.FTZ R24, R66, R47 ;  /* 0x0000002f42187221 */ /* 0x000fe20000010000 */
[C---:B-1----:R-:W-:Y:S01]  /*c5a0*/  FADD.FTZ R29, R161.reuse, R0 ;  /* 0x00000000a11d7221 */ /* 0x042fe20000010000 */
[----:B------:R-:W-:Y:S01]  /*c5b0*/  F2FP.F16.F32.PACK_AB R161, R161, R34 ;  /* 0x00000022a1a1723e */ /* 0x000fe200000000ff */
[----:B------:R1:W-:Y:S01]  /*c5c0*/  STSM.16.M88.4 [R202+0x26800], R164 ;  /* 0x026800a4ca007844 */ /* 0x0003e20000000200 */
[----:B------:R-:W-:Y:S01]  /*c5d0*/  FADD.FTZ R45, R33, R24 ;  /* 0x00000018212d7221 */ /* 0x000fe20000010000 */
[----:B------:R-:W-:Y:S02]  /*c5e0*/  FADD.FTZ R0, R38, R29 ;  /* 0x0000001d26007221 */ /* 0x000fe40000010000 */
[----:B------:R-:W4:Y:S01]  /*c5f0*/  MUFU.EX2 R46, R46 ;  /* 0x0000002e002e7308 */ /* 0x000f220000000800 */
[----:B------:R-:W-:Y:S01]  /*c600*/  FADD.FTZ R24, R60, R45 ;  /* 0x0000002d3c187221 */ /* 0x000fe20000010000 */
[C---:B--2---:R-:W-:Y:S01]  /*c610*/  FADD.FTZ R29, R163.reuse, R0 ;  /* 0x00000000a31d7221 */ /* 0x044fe20000010000 */
[----:B------:R-:W-:-:S02]  /*c620*/  F2FP.F16.F32.PACK_AB R163, R163, R38 ;  /* 0x00000026a3a3723e */ /* 0x000fc400000000ff */
[----:B------:R-:W-:Y:S01]  /*c630*/  FADD.FTZ R31, R35, R24 ;  /* 0x00000018231f7221 */ /* 0x000fe20000010000 */
[----:B---3--:R-:W-:Y:S02]  /*c640*/  FADD.FTZ R0, R42, R29 ;  /* 0x0000001d2a007221 */ /* 0x008fe40000010000 */
[----:B------:R-:W2:Y:S01]  /*c650*/  MUFU.EX2 R37, R36 ;  /* 0x0000002400257308 */ /* 0x000ea20000000800 */
[----:B------:R1:W-:Y:S01]  /*c660*/  STSM.16.M88.4 [R205], R160 ;  /* 0x000000a0cd007844 */ /* 0x0003e20000000200 */
[C---:B0-----:R-:W-:Y:S01]  /*c670*/  FADD.FTZ R29, R157.reuse, R0 ;  /* 0x000000009d1d7221 */ /* 0x041fe20000010000 */
[----:B------:R-:W-:Y:S01]  /*c680*/  FADD.FTZ R0, R44, R31 ;  /* 0x0000001f2c007221 */ /* 0x000fe20000010000 */
[----:B------:R-:W-:-:S04]  /*c690*/  F2FP.F16.F32.PACK_AB R157, R157, R42 ;  /* 0x0000002a9d9d723e */ /* 0x000fc800000000ff */
[----:B------:R-:W0:Y:S01]  /*c6a0*/  MUFU.EX2 R41, R76 ;  /* 0x0000004c00297308 */ /* 0x000e220000000800 */
[----:B----4-:R-:W-:-:S07]  /*c6b0*/  FADD.FTZ R24, R46, R29 ;  /* 0x0000001d2e187221 */ /* 0x010fce0000010000 */
[----:B------:R-:W-:Y:S01]  /*c6c0*/  MUFU.EX2 R48, R48 ;  /* 0x0000003000307308 */ /* 0x000fe20000000800 */
[C---:B--2---:R-:W-:Y:S01]  /*c6d0*/  F2FP.F16.F32.PACK_AB R158, R37.reuse, R44 ;  /* 0x0000002c259e723e */ /* 0x044fe200000000ff */
[----:B------:R-:W-:-:S06]  /*c6e0*/  FADD.FTZ R37, R37, R0 ;  /* 0x0000000025257221 */ /* 0x000fcc0000010000 */
[----:B------:R-:W2:Y:S01]  /*c6f0*/  MUFU.EX2 R39, R39 ;  /* 0x0000002700277308 */ /* 0x000ea20000000800 */
[C---:B0-----:R-:W-:Y:S01]  /*c700*/  F2FP.F16.F32.PACK_AB R159, R41.reuse, R46 ;  /* 0x0000002e299f723e */ /* 0x041fe200000000ff */
[----:B------:R-:W-:-:S04]  /*c710*/  FADD.FTZ R41, R41, R24 ;  /* 0x0000001829297221 */ /* 0x000fc80000010000 */
[----:B------:R1:W-:Y:S02]  /*c720*/  STSM.16.M88.4 [R203], R156 ;  /* 0x0000009ccb007844 */ /* 0x0003e40000000200 */
        /* <DEDUP_REMOVED lines=11> */
[----:B------:R3:W4:Y:S01]  /*c7e0*/  MUFU.EX2 R25, R3 ;  /* 0x0000000300197308 */ /* 0x0007220000000800 */
[----:B--2---:R-:W-:Y:S01]  /*c7f0*/  F2FP.F16.F32.PACK_AB R154, R27, R52 ;  /* 0x000000341b9a723e */ /* 0x004fe200000000ff */
[----:B------:R-:W-:Y:S01]  /*c800*/  FADD.FTZ R52, R52, R39 ;  /* 0x0000002734347221 */ /* 0x000fe20000010000 */
[----:B0-----:R-:W-:-:S03]  /*c810*/  FADD.FTZ R0, R54, R43 ;  /* 0x0000002b36007221 */ /* 0x001fc60000010000 */
[----:B---3--:R-:W-:Y:S01]  /*c820*/  FADD.FTZ R3, R27, R52 ;  /* 0x000000341b037221 */ /* 0x008fe20000010000 */
[C---:B----4-:R-:W-:Y:S01]  /*c830*/  F2FP.F16.F32.PACK_AB R155, R25.reuse, R54 ;  /* 0x00000036199b723e */ /* 0x050fe200000000ff */
[----:B------:R-:W-:-:S04]  /*c840*/  FADD.FTZ R0, R25, R0 ;  /* 0x0000000019007221 */ /* 0x000fc80000010000 */
[----:B------:R1:W-:Y:S01]  /*c850*/  STSM.16.M88.4 [R204], R152 ;  /* 0x00000098cc007844 */ /* 0x0003e20000000200 */
[----:B------:R-:W-:Y:S05]  /*c860*/  @!P0 BRA `(.L_x_5908) ;  /* 0x0000000000048947 */ /* 0x000fea0003800000 */
[----:B------:R-:W-:Y:S01]  /*c870*/  BPT.TRAP 0x1 ;  /* 0x000000040000795c */ /* 0x000fe20000300000 */
.L_x_5908:
[----:B------:R0:W2:Y:S01]  /*c880*/  SYNCS.PHASECHK.TRANS64.TRYWAIT P1, [R15+URZ+0x28c50], R56 ;  /* 0x028c50380f0075a7 */ /* 0x0000a2000802017f */
[----:B------:R-:W-:Y:S05]  /*c890*/  @!P0 BRA `(.L_x_5909) ;  /* 0x0000000000048947 */ /* 0x000fea0003800000 */
[----:B------:R-:W-:Y:S01]  /*c8a0*/  BPT.TRAP 0x1 ;  /* 0x000000040000795c */ /* 0x000fe20000300000 */
.L_x_5909:
[----:B------:R-:W-:Y:S01]  /*c8b0*/  ULDC UR44, c[0x0][0x9e4] ;  /* 0x00027900002c7ab9 */ /* 0x000fe20000000800 */
[----:B------:R-:W-:Y:S01]  /*c8c0*/  ULDC UR45, c[0x0][0x9dc] ;  /* 0x00027700002d7ab9 */ /* 0x000fe20000000800 */
[----:B------:R-:W-:Y:S01]  /*c8d0*/  ULDC UR38, c[0x0][0x988] ;  /* 0x0002620000267ab9 */ /* 0x000fe20000000800 */
[----:B------:R-:W-:Y:S01]  /*c8e0*/  ULDC UR46, c[0x0][0x9e0] ;  /* 0x00027800002e7ab9 */ /* 0x000fe20000000800 */
[----:B------:R-:W-:Y:S01]  /*c8f0*/  BSSY B0, `(.L_x_5910) ;  /* 0x0000006000007945 */ /* 0x000fe20003800000 */
[----:B------:R-:W-:Y:S02]  /*c900*/  IMAD R24, R18, 0x1000, R197 ;  /* 0x0000100012187824 */ /* 0x000fe400078e02c5 */
[----:B------:R-:W-:Y:S01]  /*c910*/  IMAD.MOV.U32 R25, RZ, RZ, 0x40000040 ;  /* 0x40000040ff197424 */ /* 0x000fe200078e00ff */
[----:B--2---:R-:W-:Y:S06]  /*c920*/  @P1 BRA `(.L_x_5911) ;  /* 0x0000000000081947 */ /* 0x004fec0003800000 */
[----:B------:R-:W2:Y:S02]  /*c930*/  SYNCS.PHASECHK.TRANS64.TRYWAIT P1, [R15+URZ+0x28c50], R56 ;  /* 0x028c50380f0075a7 */ /* 0x000ea4000802017f */
[----:B--2---:R-:W-:Y:S05]  /*c940*/  @!P1 BRA `(.L_x_5912) ;  /* 0x0000013800009947 */ /* 0x004fea0003800000 */
.L_x_5911:
[----:B------:R-:W-:Y:S05]  /*c950*/  BSYNC B0 ;  /* 0x0000000000007941 */ /* 0x000fea0003800000 */
.L_x_5910:
[C---:B------:R-:W-:Y:S01]  /*c960*/  R2UR UR6, R24.reuse ;  /* 0x00000000180672ca */ /* 0x040fe200000e0000 */
[C---:B------:R-:W-:Y:S01]  /*c970*/  VIADD R26, R24.reuse, 0x80 ;  /* 0x00000080181a7836 */ /* 0x040fe20000000000 */
[----:B------:R-:W-:Y:S01]  /*c980*/  R2UR UR7, R25 ;  /* 0x00000000190772ca */ /* 0x000fe200000e0000 */
[C---:B------:R-:W-:Y:S02]  /*c990*/  VIADD R28, R24.reuse, 0x100 ;  /* 0x00000100181c7836 */ /* 0x040fe40000000000 */
[----:B------:R-:W-:Y:S01]  /*c9a0*/  VIADD R24, R24, 0x180 ;  /* 0x0000018018187836 */ /* 0x000fe20000000000 */
[----:B------:R-:W-:Y:S01]  /*c9b0*/  R2UR UR10, R26 ;  /* 0x000000001a0a72ca */ /* 0x000fe200000e0000 */
[----:B------:R-:W-:Y:S01]  /*c9c0*/  IMAD.MOV.U32 R27, RZ, RZ, 0x40000040 ;  /* 0x40000040ff1b7424 */ /* 0x000fe200078e00ff */
[----:B------:R-:W-:Y:S01]  /*c9d0*/  R2UR UR14, R28 ;  /* 0x000000001c0e72ca */ /* 0x000fe200000e0000 */
[----:B------:R-:W-:Y:S01]  /*c9e0*/  IMAD.MOV.U32 R29, RZ, RZ, 0x40000040 ;  /* 0x40000040ff1d7424 */ /* 0x000fe200078e00ff */
[----:B------:R-:W-:Y:S01]  /*c9f0*/  R2UR UR18, R24 ;  /* 0x00000000181272ca */ /* 0x000fe200000e0000 */
[----:B------:R-:W-:Y:S01]  /*ca00*/  IMAD.MOV.U32 R25, RZ, RZ, 0x40000040 ;  /* 0x40000040ff197424 */ /* 0x000fe200078e00ff */
[----:B------:R-:W-:-:S02]  /*ca10*/  R2UR UR11, R27 ;  /* 0x000000001b0b72ca */ /* 0x000fc400000e0000 */
[----:B------:R-:W-:Y:S02]  /*ca20*/  R2UR UR15, R29 ;  /* 0x000000001d0f72ca */ /* 0x000fe400000e0000 */
[----:B------:R-:W-:Y:S02]  /*ca30*/  R2UR UR19, R25 ;  /* 0x00000000191372ca */ /* 0x000fe400000e0000 */
[----:B0-2---:R-:W-:-:S06]  /*ca40*/  WARPGROUP.ARRIVE ;  /* 0x00000000000079c5 */ /* 0x005fcc0000000000 */
        /* <DEDUP_REMOVED lines=24> */
.L_x_5913:
[----:B-1----:R-:W0:Y:S01]  /*cbd0*/  LDC R152, c[0x0][0x448] ;  /* 0x00011200ff987b82 */ /* 0x002e220000000800 */
[----:B------:R-:W-:Y:S01]  /*cbe0*/  VIADD R15, R15, 0x28c60 ;  /* 0x00028c600f0f7836 */ /* 0x000fe20000000000 */
[----:B------:R-:W-:Y:S01]  /*cbf0*/  UISETP.NE.AND UP0, UPT, UR47, URZ, UPT ;  /* 0x0000003f2f00728c */ /* 0x000fe2000bf05270 */
[----:B------:R-:W-:-:S03]  /*cc00*/  IMAD.MOV.U32 R153, RZ, RZ, R199 ;  /* 0x000000ffff997224 */ /* 0x000fc600078e00c7 */
[----:B------:R-:W-:-:S04]  /*cc10*/  PRMT R15, R191, 0x654, R15 ;  /* 0x00000654bf0f7816 */ /* 0x000fc8000000000f */
[----:B------:R1:W-:Y:S01]  /*cc20*/  SYNCS.ARRIVE.TRANS64.RED.A1T0 RZ, [R15+URZ], RZ ;  /* 0x000000ff0fff79a7 */ /* 0x0003e2000810043f */
[----:B0-----:R-:W-:-:S13]  /*cc30*/  ISETP.NE.AND P1, PT, R152, 0x1, PT ;  /* 0x000000019800780c */ /* 0x001fda0003f25270 */
[----:B------:R-:W0:Y:S08]  /*cc40*/  @P1 LDC R152, c[0x0][0x44c] ;  /* 0x00011300ff981b82 */ /* 0x000e300000000800 */
[----:B-1----:R-:W1:Y:S01]  /*cc50*/  @P1 LDC R15, c[0x0][0x450] ;  /* 0x00011400ff0f1b82 */ /* 0x002e620000000800 */
[----:B0-----:R-:W-:-:S05]  /*cc60*/  @P1 IMAD.HI.U32 R152, R199, R152, RZ ;  /* 0x00000098c7981227 */ /* 0x001fca00078e00ff */
[----:B-1----:R-:W-:Y:S01]  /*cc70*/  @P1 SHF.R.U32.HI R153, RZ, R15, R152 ;  /* 0x0000000fff991219 */ /* 0x002fe20000011698 */
[----:B------:R-:W-:Y:S01]  /*cc80*/  VIADD R15, R168, 0xfffffffe ;  /* 0xfffffffea80f7836 */ /* 0x000fe20000000000 */
[----:B------:R-:W-:Y:S02]  /*cc90*/  PLOP3.LUT P1, PT, PT, PT, UP0, 0x40, 0x0 ;  /* 0x000000000000781c */ /* 0x000fe40003f2e808 */
[----:B------:R-:W-:-:S05]  /*cca0*/  IADD3 R152, R153, R189, -R23 ;  /* 0x000000bd99987210 */ /* 0x000fca0007ffe817 */
[----:B------:R-:W-:-:S06]  /*ccb0*/  VIADD R153, R152, UR40 ;  /* 0x0000002898997c36 */ /* 0x000fcc0008000000 */
[----:B------:R-:W-:Y:S05]  /*ccc0*/  @P1 BRA `(.L_x_5914) ;  /* 0x0000000000541947 */ /* 0x000fea0003800000 */
[C---:B------:R-:W-:Y:S01]  /*ccd0*/  ISETP.GT.AND P1, PT, R152.reuse, RZ, PT ;  /* 0x000000ff9800720c */ /* 0x040fe20003f24270 */
[----:B------:R-:W-:Y:S01]  /*cce0*/  BSSY B0, `(.L_x_5915) ;  /* 0x0000010000007945 */ /* 0x000fe20003800000 */
[----:B------:R-:W-:-:S11]  /*ccf0*/  VIADD R154, R152, 0xffffffff ;  /* 0xffffffff989a7836 */ /* 0x000fd60000000000 */
[----:B------:R-:W-:Y:S05]  /*cd00*/  @P1 BRA `(.L_x_5916) ;  /* 0x0000000000201947 */ /* 0x000fea0003800000 */
[----:B------:R-:W-:Y:S01]  /*cd10*/  UISETP.NE.AND UP0, UPT, UR41, 0x1, UPT ;  /* 0x000000012900788c */ /* 0x000fe2000bf05270 */
[----:B------:R-:W-:-:S05]  /*cd20*/  IMAD.MOV R152, RZ, RZ, -R152 ;  /* 0x000000ffff987224 */ /* 0x000fca00078e0a98 */
[----:B------:R-:W-:-:S05]  /*cd30*/  PLOP3.LUT P1, PT, PT, PT, UP0, 0x80, 0x0 ;  /* 0x000000000000781c */ /* 0x000fca0003f2f008 */
[----:B------:R-:W-:-:S08]  /*cd40*/  @UP0 ULDC.64 UR4, c[0x0][0x9e8] ;  /* 0x00027a0000040ab9 */ /* 0x000fd00000000a00 */
[----:B------:R-:W-:-:S05]  /*cd50*/  @P1 IMAD.HI.U32 R154, R152, UR4, RZ ;  /* 0x00000004989a1c27 */ /* 0x000fca000f8e00ff */
[----:B------:R-:W-:-:S04]  /*cd60*/  @P1 SHF.R.U32.HI R152, RZ, UR5, R154 ;  /* 0x00000005ff981c19 */ /* 0x000fc8000801169a */
[----:B------:R-:W-:Y:S01]  /*cd70*/  LOP3.LUT R154, RZ, R152, RZ, 0x33, !PT ;  /* 0x00000098ff9a7212 */ /* 0x000fe200078e33ff */
[----:B------:R-:W-:Y:S06]  /*cd80*/  BRA `(.L_x_5917) ;  /* 0x0000000000147947 */ /* 0x000fec0003800000 */
.L_x_5916:
[----:B------:R-:W-:-:S06]  /*cd90*/  UISETP.NE.AND UP0, UPT, UR41, 0x1, UPT ;  /* 0x000000012900788c */ /* 0x000fcc000bf05270 */
[----:B------:R-:W-:-:S05]  /*cda0*/  PLOP3.LUT P1, PT, PT, PT, UP0, 0x80, 0x0 ;  /* 0x000000000000781c */ /* 0x000fca0003f2f008 */
[----:B------:R-:W-:-:S08]  /*cdb0*/  @UP0 ULDC.64 UR4, c[0x0][0x9e8] ;  /* 0x00027a0000040ab9 */ /* 0x000fd00000000a00 */
[----:B------:R-:W-:-:S05]  /*cdc0*/  @P1 IMAD.HI.U32 R152, R154, UR4, RZ ;  /* 0x000000049a981c27 */ /* 0x000fca000f8e00ff */
[----:B------:R-:W-:-:S07]  /*cdd0*/  @P1 SHF.R.U32.HI R154, RZ, UR5, R152 ;  /* 0x00000005ff9a1c19 */ /* 0x000fce0008011698 */
.L_x_5917:
[----:B------:R-:W-:Y:S05]  /*cde0*/  BSYNC B0 ;  /* 0x0000000000007941 */ /* 0x000fea0003800000 */
.L_x_5915:
[----:B------:R-:W-:-:S05]  /*cdf0*/  MOV R152, UR41 ;  /* 0x0000002900987c02 */ /* 0x000fca0008000f00 */
[----:B------:R-:W-:-:S05]  /*ce00*/  IMAD R152, R154, R152, UR41 ;  /* 0x000000299a987e24 */ /* 0x000fca000f8e0298 */
[----:B------:R-:W-:-:S07]  /*ce10*/  VIMNMX R153, R153, R152, PT ;  /* 0x0000009899997248 */ /* 0x000fce0003fe0100 */
.L_x_5914:
[----:B------:R-:W2:Y:S01]  /*ce20*/  LDL R154, [R1+0xc] ;  /* 0x00000c00019a7983 */ /* 0x000ea20000100800 */
[----:B------:R-:W-:Y:S01]  /*ce30*/  SHF.R.S32.HI R152, RZ, 0x1f, R153 ;  /* 0x0000001fff987819 */ /* 0x000fe20000011499 */
[----:B------:R-:W-:Y:S03]  /*ce40*/  BSSY B1, `(.L_x_5918) ;  /* 0x0000278000017945 */ /* 0x000fe60003800000 */
[----:B------:R-:W-:-:S04]  /*ce50*/  LEA.HI R152, R152, R153, RZ, 0x6 ;  /* 0x0000009998987211 */ /* 0x000fc800078f30ff */
[----:B------:R-:W-:-:S04]  /*ce60*/  SHF.R.S32.HI R152, RZ, 0x6, R152 ;  /* 0x00000006ff987819 */ /* 0x000fc80000011498 */
[----:B--2---:R-:W-:-:S04]  /*ce70*/  VIMNMX R186, R154, R152, !PT ;  /* 0x000000989aba7248 */ /* 0x004fc80007fe0100 */
[----:B------:R-:W-:-:S13]  /*ce80*/  ISETP.GE.AND P1, PT, R15, R186, PT ;  /* 0x000000ba0f00720c */ /* 0x000fda0003f26270 */
[----:B------:R-:W-:Y:S05]  /*ce90*/  @!P1 BRA `(.L_x_5919) ;  /* 0x0000002400c89947 */ /* 0x000fea0003800000 */
[----:B------:R-:W-:Y:S01]  /*cea0*/  BSSY B0, `(.L_x_5920) ;  /* 0x000026e000007945 */ /* 0x000fe20003800000 */
.L_x_5941:
[----:B------:R-:W-:-:S05]  /*ceb0*/  VIADD R187, R18, 0x1 ;  /* 0x0000000112bb7836 */ /* 0x000fca0000000000 */
[----:B------:R-:W-:-:S04]  /*cec0*/  ISETP.NE.AND P1, PT, R187, 0x2, PT ;  /* 0x00000002bb00780c */ /* 0x000fc80003f25270 */
[----:B------:R-:W-:Y:S02]  /*ced0*/  SEL R7, RZ, 0x1, P1 ;  /* 0x00000001ff077807 */ /* 0x000fe40000800000 */
[----:B------:R-:W-:Y:S02]  /*cee0*/  SEL R187, R187, RZ, P1 ;  /* 0x000000ffbbbb7207 */ /* 0x000fe40000800000 */
[----:B------:R-:W-:Y:S01]  /*cef0*/  LOP3.LUT R19, R19, R7, RZ, 0x3c, !PT ;  /* 0x0000000713137212 */ /* 0x000fe200078e3cff */
[----:B0-----:R-:W-:Y:S06]  /*cf00*/  @!P0 BRA `(.L_x_5921) ;  /* 0x0000000000048947 */ /* 0x001fec0003800000 */
[----:B------:R-:W-:Y:S01]  /*cf10*/  BPT.TRAP 0x1 ;  /* 0x000000040000795c */ /* 0x000fe20000300000 */
.L_x_5921:
[----:B------:R-:W-:Y:S01]  /*cf20*/  IMAD R209, R187, 0x8, R2 ;  /* 0x00000008bbd17824 */ /* 0x000fe200078e0202 */
[----:B------:R-:W-:-:S04]  /*cf30*/  SHF.L.U32 R210, R19, 0x1f, RZ ;  /* 0x0000001f13d27819 */ /* 0x000fc800000006ff */
[----:B------:R0:W1:Y:S01]  /*cf40*/  SYNCS.PHASECHK.TRANS64.TRYWAIT P1, [R209+URZ+0x28c30], R210 ;  /* 0x028c30d2d10075a7 */ /* 0x000062000802017f */
[----:B------:R-:W-:Y:S05]  /*cf50*/  @!P0 BRA `(.L_x_5922) ;  /* 0x0000000000048947 */ /* 0x000fea0003800000 */
[----:B------:R-:W-:Y:S01]  /*cf60*/  BPT.TRAP 0x1 ;  /* 0x000000040000795c */ /* 0x000fe20000300000 */
.L_x_5922:
[----:B------:R-:W-:Y:S01]  /*cf70*/  BSSY B2, `(.L_x_5923) ;  /* 0x0000006000027945 */ /* 0x000fe20003800000 */
[----:B------:R-:W-:Y:S02]  /*cf80*/  IMAD R156, R187, 0x200, R21 ;  /* 0x00000200bb9c7824 */ /* 0x000fe400078e0215 */
[----:B------:R-:W-:Y:S01]  /*cf90*/  IMAD.MOV.U32 R157, RZ, RZ, 0x40000040 ;  /* 0x40000040ff9d7424 */ /* 0x000fe200078e00ff */
[----:B-1----:R-:W-:Y:S06]  /*cfa0*/  @P1 BRA `(.L_x_5924) ;  /* 0x0000000000081947 */ /* 0x002fec0003800000 */
[----:B------:R-:W1:Y:S02]  /*cfb0*/  SYNCS.PHASECHK.TRANS64.TRYWAIT P1, [R209+URZ+0x28c30], R210 ;  /* 0x028c30d2d10075a7 */ /* 0x000e64000802017f */
[----:B-1----:R-:W-:Y:S05]  /*cfc0*/  @!P1 BRA `(.L_x_5925) ;  /* 0x0000013000749947 */ /* 0x002fea0003800000 */
.L_x_5924:
[----:B------:R-:W-:Y:S05]  /*cfd0*/  BSYNC B2 ;  /* 0x0000000000027941 */ /* 0x000fea0003800000 */
.L_x_5923:
[C---:B------:R-:W-:Y:S01]  /*cfe0*/  R2UR UR6, R156.reuse ;  /* 0x000000009c0672ca */ /* 0x040fe200000e0000 */
[C---:B------:R-:W-:Y:S01]  /*cff0*/  VIADD R154, R156.reuse, 0x2 ;  /* 0x000000029c9a7836 */ /* 0x040fe20000000000 */
[----:B------:R-:W-:Y:S01]  /*d000*/  R2UR UR7, R157 ;  /* 0x000000009d0772ca */ /* 0x000fe200000e0000 */
[----:B------:R-:W-:Y:S01]  /*d010*/  VIADD R152, R156, 0x4 ;  /* 0x000000049c987836 */ /* 0x000fe20000000000 */
[----:B------:R-:W-:Y:S01]  /*d020*/  R2UR UR4, R4 ;  /* 0x00000000040472ca */ /* 0x000fe200000e0000 */
        /* <DEDUP_REMOVED lines=11> */
[----:B------:R-:W-:Y:S01]  /*d0e0*/  WARPGROUP.ARRIVE ;  /* 0x00000000000079c5 */ /* 0x000fe20000000000 */
[----:B------:R-:W-:Y:S02]  /*d0f0*/  R2UR UR8, R12 ;  /* 0x000000000c0872ca */ /* 0x000fe400000e0000 */
[----:B------:R-:W-:Y:S02]  /*d100*/  R2UR UR9, R13 ;  /* 0x000000000d0972ca */ /* 0x000fe400000e0000 */
[----:B------:R-:W-:Y:S01]  /*d110*/  R2UR UR12, R10 ;  /* 0x000000000a0c72ca */ /* 0x000fe200000e0000 */
[----:B------:R-:W-:Y:S01]  /*d120*/  HGMMA.64x64x16.F32 R152, gdesc[UR4], RZ, !UPT, gsb0 ;  /* 0x00e00000049879f0 */ /* 0x000fe2000c0008ff */
[----:B------:R-:W-:-:S02]  /*d130*/  R2UR UR13, R11 ;  /* 0x000000000b0d72ca */ /* 0x000fc400000e0000 */
        /* <DEDUP_REMOVED lines=14> */
.L_x_5926:
[----:B------:R-:W2:Y:S01]  /*d220*/  LDL R184, [R1] ;  /* 0x0000000001b87983 */ /* 0x000ea20000100800 */
[----:B------:R-:W3:Y:S02]  /*d230*/  LDC R7, c[0x0][0x448] ;  /* 0x00011200ff077b82 */ /* 0x000ee40000000800 */
[----:B---3--:R-:W-:-:S13]  /*d240*/  ISETP.NE.AND P1, PT, R7, 0x1, PT ;  /* 0x000000010700780c */ /* 0x008fda0003f25270 */
[----:B------:R-:W3:Y:S08]  /*d250*/  @P1 LDC R20, c[0x0][0x44c] ;  /* 0x00011300ff141b82 */ /* 0x000ef00000000800 */
[----:B------:R-:W4:Y:S01]  /*d260*/  @P1 LDC R7, c[0x0][0x450] ;  /* 0x00011400ff071b82 */ /* 0x000f220000000800 */
[----:B------:R-:W-:Y:S01]  /*d270*/  UISETP.NE.AND UP0, UPT, UR47, URZ, UPT ;  /* 0x0000003f2f00728c */ /* 0x000fe2000bf05270 */
[----:B--2---:R-:W-:-:S04]  /*d280*/  IMAD.IADD R224, R184, 0x1, R199 ;  /* 0x00000001b8e07824 */ /* 0x004fc800078e02c7 */
[----:B---3--:R-:W-:-:S05]  /*d290*/  @P1 IMAD.HI.U32 R20, R224, R20, RZ ;  /* 0x00000014e0141227 */ /* 0x008fca00078e00ff */
[----:B----4-:R-:W-:Y:S01]  /*d2a0*/  @P1 SHF.R.U32.HI R224, RZ, R7, R20 ;  /* 0x00000007ffe01219 */ /* 0x010fe20000011614 */
[----:B------:R-:W-:-:S04]  /*d2b0*/  VIADD R7, R209, 0x28c40 ;  /* 0x00028c40d1077836 */ /* 0x000fc80000000000 */
[----:B------:R-:W2:Y:S01]  /*d2c0*/  SHFL.IDX PT, R225, R224, RZ, 0x1c1f ;  /* 0x001c1fffe0e17589 */ /* 0x000ea200000e0000 */
[----:B------:R-:W-:-:S04]  /*d2d0*/  PRMT R7, R191, 0x654, R7 ;  /* 0x00000654bf077816 */ /* 0x000fc80000000007 */
[----:B------:R3:W-:Y:S01]  /*d2e0*/  SYNCS.ARRIVE.TRANS64.RED.A1T0 RZ, [R7+URZ], RZ ;  /* 0x000000ff07ff79a7 */ /* 0x0007e2000810043f */
[----:B------:R-:W-:Y:S01]  /*d2f0*/  PLOP3.LUT P1, PT, PT, PT, UP0, 0x40, 0x0 ;  /* 0x000000000000781c */ /* 0x000fe20003f2e808 */
[----:B------:R-:W-:Y:S02]  /*d300*/  IMAD.U32 R20, RZ, RZ, UR45 ;  /* 0x0000002dff147e24 */ /* 0x000fe4000f8e00ff */
[----:B---3--:R-:W-:-:S03]  /*d310*/  IMAD.SHL.U32 R7, R15, 0x40, RZ ;  /* 0x000000400f077824 */ /* 0x008fc600078e00ff */
[----:B------:R-:W-:Y:S02]  /*d320*/  LOP3.LUT R223, RZ, R20, RZ, 0x33, !PT ;  /* 0x00000014ffdf7212 */ /* 0x000fe400078e33ff */
[----:B------:R-:W-:-:S04]  /*d330*/  IADD3 R222, -R188, 0x1, -R7 ;  /* 0x00000001bcde7810 */ /* 0x000fc80007ffe907 */
[----:B------:R-:W-:-:S04]  /*d340*/  IADD3 R222, -R23, R222, R189 ;  /* 0x000000de17de7210 */ /* 0x000fc80007ffe1bd */
[----:B------:R-:W-:Y:S01]  /*d350*/  IADD3 R223, R223, R222, RZ ;  /* 0x000000dedfdf7210 */ /* 0x000fe20007ffe0ff */
[----:B------:R-:W-:-:S04]  /*d360*/  VIADD R222, R222, UR46 ;  /* 0x0000002edede7c36 */ /* 0x000fc80008000000 */
[C---:B--2---:R-:W-:Y:S02]  /*d370*/  IMAD.IADD R221, R225.reuse, 0x1, R222 ;  /* 0x00000001e1dd7824 */ /* 0x044fe400078e02de */
[----:B------:R-:W-:Y:S01]  /*d380*/  IMAD.IADD R220, R225, 0x1, R223 ;  /* 0x00000001e1dc7824 */ /* 0x000fe200078e02df */
[----:B------:R-:W-:Y:S06]  /*d390*/  @P1 BRA `(.L_x_5927) ;  /* 0x0000000000581947 */ /* 0x000fec0003800000 */
[----:B------:R-:W-:Y:S01]  /*d3a0*/  IADD3 R225, -R23, R189, R225 ;  /* 0x000000bd17e17210 */ /* 0x000fe20007ffe1e1 */
[----:B------:R-:W-:Y:S03]  /*d3b0*/  BSSY B2, `(.L_x_5928) ;  /* 0x0000010000027945 */ /* 0x000fe60003800000 */
[----:B------:R-:W-:-:S13]  /*d3c0*/  ISETP.GT.AND P1, PT, R225, -0x1, PT ;  /* 0xffffffffe100780c */ /* 0x000fda0003f24270 */
[----:B------:R-:W-:Y:S05]  /*d3d0*/  @P1 BRA `(.L_x_5929) ;  /* 0x0000000000201947 */ /* 0x000fea0003800000 */
[----:B------:R-:W-:Y:S01]  /*d3e0*/  IMAD.U32 R227, RZ, RZ, UR44 ;  /* 0x0000002cffe37e24 */ /* 0x000fe2000f8e00ff */
[----:B------:R-:W-:-:S04]  /*d3f0*/  LOP3.LUT R225, RZ, R225, RZ, 0x33, !PT ;  /* 0x000000e1ffe17212 */ /* 0x000fc800078e33ff */
[----:B------:R-:W-:-:S13]  /*d400*/  ISETP.NE.AND P1, PT, R227, 0x1, PT ;  /* 0x00000001e300780c */ /* 0x000fda0003f25270 */
[----:B------:R-:W2:Y:S02]  /*d410*/  @P1 LDC.64 R184, c[0x0][0x9e8] ;  /* 0x00027a00ffb81b82 */ /* 0x000ea40000000a00 */
[----:B--2---:R-:W-:-:S05]  /*d420*/  @P1 IMAD.HI.U32 R184, R225, R184, RZ ;  /* 0x000000b8e1b81227 */ /* 0x004fca00078e00ff */
[----:B------:R-:W-:-:S04]  /*d430*/  @P1 SHF.R.U32.HI R225, RZ, R185, R184 ;  /* 0x000000b9ffe11219 */ /* 0x000fc800000116b8 */
[----:B------:R-:W-:Y:S01]  /*d440*/  LOP3.LUT R225, RZ, R225, RZ, 0x33, !PT ;  /* 0x000000e1ffe17212 */ /* 0x000fe200078e33ff */
[----:B------:R-:W-:Y:S06]  /*d450*/  BRA `(.L_x_5930) ;  /* 0x0000000000147947 */ /* 0x000fec0003800000 */
.L_x_5929:
[----:B------:R-:W-:-:S05]  /*d460*/  IMAD.U32 R227, RZ, RZ, UR44 ;  /* 0x0000002cffe37e24 */ /* 0x000fca000f8e00ff */
[----:B------:R-:W-:-:S13]  /*d470*/  ISETP.NE.AND P1, PT, R227, 0x1, PT ;  /* 0x00000001e300780c */ /* 0x000fda0003f25270 */
[----:B------:R-:W2:Y:S02]  /*d480*/  @P1 LDC.64 R184, c[0x0][0x9e8] ;  /* 0x00027a00ffb81b82 */ /* 0x000ea40000000a00 */
[----:B--2---:R-:W-:-:S05]  /*d490*/  @P1 IMAD.HI.U32 R184, R225, R184, RZ ;  /* 0x000000b8e1b81227 */ /* 0x004fca00078e00ff */
[----:B------:R-:W-:-:S07]  /*d4a0*/  @P1 SHF.R.U32.HI R225, RZ, R185, R184 ;  /* 0x000000b9ffe11219 */ /* 0x000fce00000116b8 */
.L_x_5930:
[----:B------:R-:W-:Y:S05]  /*d4b0*/  BSYNC B2 ;  /* 0x0000000000027941 */ /* 0x000fea0003800000 */
.L_x_5928:
[----:B------:R-:W-:-:S04]  /*d4c0*/  IMAD R225, R225, R227, -R7 ;  /* 0x000000e3e1e17224 */ /* 0x000fc800078e0a07 */
[----:B------:R-:W-:-:S05]  /*d4d0*/  IMAD.IADD R225, R225, 0x1, -R188 ;  /* 0x00000001e1e17824 */ /* 0x000fca00078e0abc */
[----:B------:R-:W-:Y:S02]  /*d4e0*/  VIMNMX R220, R220, R225, !PT ;  /* 0x000000e1dcdc7248 */ /* 0x000fe40007fe0100 */
[----:B------:R-:W-:-:S07]  /*d4f0*/  VIADDMNMX R221, R225, R227, R221, PT ;  /* 0x000000e3e1dd7246 */ /* 0x000fce00038001dd */
.L_x_5927:
[----:B------:R-:W-:Y:S01]  /*d500*/  ISETP.GT.AND P1, PT, R15, -0x1, PT ;  /* 0xffffffff0f00780c */ /* 0x000fe20003f24270 */
[----:B------:R-:W2:Y:S01]  /*d510*/  SHFL.IDX PT, R224, R224, 0x1, 0x1c1f ;  /* 0x003c1f00e0e07f89 */ /* 0x000ea200000e0000 */
[----:B------:R-:W-:Y:S02]  /*d520*/  UISETP.NE.AND UP0, UPT, UR47, URZ, UPT ;  /* 0x0000003f2f00728c */ /* 0x000fe4000bf05270 */
[C---:B------:R-:W-:Y:S02]  /*d530*/  ISETP.GT.AND P4, PT, R220.reuse, RZ, P1 ;  /* 0x000000ffdc00720c */ /* 0x040fe40000f84270 */
[C---:B------:R-:W-:Y:S02]  /*d540*/  ISETP.GT.AND P3, PT, R220.reuse, 0x1, P1 ;  /* 0x00000001dc00780c */ /* 0x040fe40000f64270 */
[----:B------:R-:W-:Y:S02]  /*d550*/  ISETP.LT.OR P4, PT, R221, 0x1, P4 ;  /* 0x00000001dd00780c */ /* 0x000fe40002781670 */
[----:B------:R-:W-:-:S02]  /*d560*/  ISETP.GT.AND P5, PT, R220, 0x8, P1 ;  /* 0x00000008dc00780c */ /* 0x000fc40000fa4270 */
[----:B------:R-:W-:Y:S02]  /*d570*/  FSEL R184, R152, -INF , !P4 ;  /* 0xff80000098b87808 */ /* 0x000fe40006000000 */
[C---:B------:R-:W-:Y:S02]  /*d580*/  ISETP.GT.AND P4, PT, R220.reuse, 0x10, P1 ;  /* 0x00000010dc00780c */ /* 0x040fe40000f84270 */
[----:B------:R-:W-:Y:S02]  /*d590*/  ISETP.GT.AND P2, PT, R220, 0x9, P1 ;  /* 0x00000009dc00780c */ /* 0x000fe40000f44270 */
[C---:B------:R-:W-:Y:S02]  /*d5a0*/  ISETP.LT.OR P4, PT, R221.reuse, 0x11, P4 ;  /* 0x00000011dd00780c */ /* 0x040fe40002781670 */
[----:B------:R-:W-:Y:S02]  /*d5b0*/  ISETP.LT.OR P3, PT, R221, 0x2, P3 ;  /* 0x00000002dd00780c */ /* 0x000fe40001f61670 */
[----:B------:R-:W-:-:S02]  /*d5c0*/  FSEL R160, R160, -INF , !P4 ;  /* 0xff800000a0a07808 */ /* 0x000fc40006000000 */
[----:B------:R-:W-:Y:S01]  /*d5d0*/  ISETP.GT.AND P4, PT, R220, 0x20, P1 ;  /* 0x00000020dc00780c */ /* 0x000fe20000f84270 */
[--C-:B--2---:R-:W-:Y:S01]  /*d5e0*/  IMAD.IADD R222, R222, 0x1, R224.reuse ;  /* 0x00000001dede7824 */ /* 0x104fe200078e02e0 */
[----:B------:R-:W-:Y:S01]  /*d5f0*/  ISETP.LT.OR P5, PT, R221, 0x9, P5 ;  /* 0x00000009dd00780c */ /* 0x000fe20002fa1670 */
[----:B------:R-:W-:Y:S01]  /*d600*/  IMAD.IADD R223, R223, 0x1, R224 ;  /* 0x00000001dfdf7824 */ /* 0x000fe200078e02e0 */
[C---:B------:R-:W-:Y:S02]  /*d610*/  ISETP.LT.OR P2, PT, R221.reuse, 0xa, P2 ;  /* 0x0000000add00780c */ /* 0x040fe40001741670 */
[----:B------:R-:W-:Y:S02]  /*d620*/  ISETP.LT.OR P4, PT, R221, 0x21, P4 ;  /* 0x00000021dd00780c */ /* 0x000fe40002781670 */
[----:B------:R-:W-:Y:S02]  /*d630*/  FSEL R185, R153, -INF , !P3 ;  /* 0xff80000099b97808 */ /* 0x000fe40005800000 */
[----:B------:R-:W-:-:S02]  /*d640*/  FSEL R156, R156, -INF , !P5 ;  /* 0xff8000009c9c7808 */ /* 0x000fc40006800000 */
[----:B------:R-:W-:Y:S02]  /*d650*/  FSEL R157, R157, -INF , !P2 ;  /* 0xff8000009d9d7808 */ /* 0x000fe40005000000 */
[C---:B------:R-:W-:Y:S02]  /*d660*/  ISETP.GT.AND P3, PT, R220.reuse, 0x11, P1 ;  /* 0x00000011dc00780c */ /* 0x040fe40000f64270 */
[C---:B------:R-:W-:Y:S02]  /*d670*/  ISETP.GT.AND P5, PT, R220.reuse, 0x18, P1 ;  /* 0x00000018dc00780c */ /* 0x040fe40000fa4270 */
[----:B------:R-:W-:Y:S02]  /*d680*/  ISETP.GT.AND P2, PT, R220, 0x19, P1 ;  /* 0x00000019dc00780c */ /* 0x000fe40000f44270 */
[----:B------:R-:W-:Y:S02]  /*d690*/  FSEL R168, R168, -INF , !P4 ;  /* 0xff800000a8a87808 */ /* 0x000fe40006000000 */
[----:B------:R-:W-:-:S02]  /*d6a0*/  ISETP.GT.AND P4, PT, R220, 0x30, P1 ;  /* 0x00000030dc00780c */ /* 0x000fc40000f84270 */
[C---:B------:R-:W-:Y:S02]  /*d6b0*/  ISETP.LT.OR P3, PT, R221.reuse, 0x12, P3 ;  /* 0x00000012dd00780c */ /* 0x040fe40001f61670 */
[C---:B------:R-:W-:Y:S02]  /*d6c0*/  ISETP.LT.OR P5, PT, R221.reuse, 0x19, P5 ;  /* 0x00000019dd00780c */ /* 0x040fe40002fa1670 */
        /* <DEDUP_REMOVED lines=9> */
[----:B------:R-:W-:-:S02]  /*d760*/  PLOP3.LUT P4, PT, PT, PT, UP0, 0x40, 0x0 ;  /* 0x000000000000781c */ /* 0x000fc40003f8e808 */
[C---:B------:R-:W-:Y:S02]  /*d770*/  ISETP.LT.OR P3, PT, R221.reuse, 0x22, P3 ;  /* 0x00000022dd00780c */ /* 0x040fe40001f61670 */
[C---:B------:R-:W-:Y:S02]  /*d780*/  ISETP.LT.OR P5, PT, R221.reuse, 0x29, P5 ;  /* 0x00000029dd00780c */ /* 0x040fe40002fa1670 */
[----:B------:R-:W-:Y:S02]  /*d790*/  ISETP.LT.OR P2, PT, R221, 0x2a, P2 ;  /* 0x0000002add00780c */ /* 0x000fe40001741670 */
[----:B------:R-:W-:Y:S02]  /*d7a0*/  FSEL R169, R169, -INF , !P3 ;  /* 0xff800000a9a97808 */ /* 0x000fe40005800000 */
[----:B------:R-:W-:Y:S02]  /*d7b0*/  FSEL R225, R172, -INF , !P5 ;  /* 0xff800000ace17808 */ /* 0x000fe40006800000 */
[----:B------:R-:W-:-:S02]  /*d7c0*/  FSEL R173, R173, -INF , !P2 ;  /* 0xff800000adad7808 */ /* 0x000fc40005000000 */
[C---:B------:R-:W-:Y:S02]  /*d7d0*/  ISETP.GT.AND P3, PT, R220.reuse, 0x31, P1 ;  /* 0x00000031dc00780c */ /* 0x040fe40000f64270 */
[C---:B------:R-:W-:Y:S02]  /*d7e0*/  ISETP.GT.AND P5, PT, R220.reuse, 0x38, P1 ;  /* 0x00000038dc00780c */ /* 0x040fe40000fa4270 */
[----:B------:R-:W-:Y:S02]  /*d7f0*/  ISETP.GT.AND P2, PT, R220, 0x39, P1 ;  /* 0x00000039dc00780c */ /* 0x000fe40000f44270 */
[C---:B------:R-:W-:Y:S02]  /*d800*/  ISETP.LT.OR P3, PT, R221.reuse, 0x32, P3 ;  /* 0x00000032dd00780c */ /* 0x040fe40001f61670 */
[C---:B------:R-:W-:Y:S02]  /*d810*/  ISETP.LT.OR P5, PT, R221.reuse, 0x39, P5 ;  /* 0x00000039dd00780c */ /* 0x040fe40002fa1670 */
[----:B------:R-:W-:-:S02]  /*d820*/  ISETP.LT.OR P2, PT, R221, 0x3a, P2 ;  /* 0x0000003add00780c */ /* 0x000fc40001741670 */
[----:B------:R-:W-:Y:S02]  /*d830*/  FSEL R177, R177, -INF , !P3 ;  /* 0xff800000b1b17808 */ /* 0x000fe40005800000 */
[----:B------:R-:W-:Y:S02]  /*d840*/  FSEL R180, R180, -INF , !P5 ;  /* 0xff800000b4b47808 */ /* 0x000fe40006800000 */
[----:B------:R-:W-:Y:S01]  /*d850*/  FSEL R181, R181, -INF , !P2 ;  /* 0xff800000b5b57808 */ /* 0x000fe20005000000 */
        /* <DEDUP_REMOVED lines=13> */
.L_x_5933:
[----:B------:R-:W-:-:S05]  /*d930*/  IMAD.U32 R172, RZ, RZ, UR44 ;  /* 0x0000002cffac7e24 */ /* 0x000fca000f8e00ff */
[----:B------:R-:W-:-:S13]  /*d940*/  ISETP.NE.AND P2, PT, R172, 0x1, PT ;  /* 0x00000001ac00780c */ /* 0x000fda0003f45270 */
[----:B------:R-:W2:Y:S02]  /*d950*/  @P2 LDC.64 R152, c[0x0][0x9e8] ;  /* 0x00027a00ff982b82 */ /* 0x000ea40000000a00 */
[----:B--2---:R-:W-:-:S05]  /*d960*/  @P2 IMAD.HI.U32 R152, R224, R152, RZ ;  /* 0x00000098e0982227 */ /* 0x004fca00078e00ff */
[----:B------:R-:W-:-:S07]  /*d970*/  @P2 SHF.R.U32.HI R224, RZ, R153, R152 ;  /* 0x00000099ffe02219 */ /* 0x000fce0000011698 */
.L_x_5934:
[----:B------:R-:W-:Y:S05]  /*d980*/  BSYNC B2 ;  /* 0x0000000000027941 */ /* 0x000fea0003800000 */
.L_x_5932:
[----:B------:R-:W-:-:S04]  /*d990*/  IMAD R7, R224, R172, -R7 ;  /* 0x000000ace0077224 */ /* 0x000fc800078e0a07 */
[----:B------:R-:W-:-:S05]  /*d9a0*/  IMAD.IADD R7, R7, 0x1, -R188 ;  /* 0x0000000107077824 */ /* 0x000fca00078e0abc */
[----:B------:R-:W-:Y:S02]  /*d9b0*/  VIMNMX R223, R223, R7, !PT ;  /* 0x00000007dfdf7248 */ /* 0x000fe40007fe0100 */
[----:B------:R-:W-:-:S07]  /*d9c0*/  VIADDMNMX R222, R7, R172, R222, PT ;  /* 0x000000ac07de7246 */ /* 0x000fce00038001de */
.L_x_5931:
[----:B------:R-:W-:Y:S02]  /*d9d0*/  FMNMX.FTZ R7, R184, R6, !PT ;  /* 0x00000006b8077209 */ /* 0x000fe40007810000 */
[----:B------:R-:W-:Y:S02]  /*d9e0*/  LOP3.LUT R22, R22, 0xffffdfff, RZ, 0xc0, !PT ;  /* 0xffffdfff16167812 */ /* 0x000fe400078ec0ff */
[----:B------:R-:W-:Y:S02]  /*d9f0*/  FMNMX.FTZ R7, R185, R7, !PT ;  /* 0x00000007b9077209 */ /* 0x000fe40007810000 */
[----:B------:R-:W-:Y:S02]  /*da00*/  @P0 LOP3.LUT R22, R22, 0x2000, RZ, 0xfc, !PT ;  /* 0x0000200016160812 */ /* 0x000fe400078efcff */
[----:B------:R-:W-:Y:S02]  /*da10*/  FMNMX.FTZ R7, R156, R7, !PT ;  /* 0x000000079c077209 */ /* 0x000fe40007810000 */
[----:B------:R-:W-:-:S02]  /*da20*/  ISETP.GT.AND P0, PT, R223, 0x20, P1 ;  /* 0x00000020df00780c */ /* 0x000fc40000f04270 */
[----:B------:R-:W-:Y:S02]  /*da30*/  FMNMX.FTZ R7, R157, R7, !PT ;  /* 0x000000079d077209 */ /* 0x000fe40007810000 */
[----:B------:R-:W-:Y:S02]  /*da40*/  LOP3.LUT R22, R22, 0xfffeffff, RZ, 0xc0, !PT ;  /* 0xfffeffff16167812 */ /* 0x000fe400078ec0ff */
[----:B------:R-:W-:Y:S02]  /*da50*/  FMNMX.FTZ R7, R160, R7, !PT ;  /* 0x00000007a0077209 */ /* 0x000fe40007810000 */
[----:B------:R-:W-:Y:S02]  /*da60*/  ISETP.GT.AND P2, PT, R223, 0x1, P1 ;  /* 0x00000001df00780c */ /* 0x000fe40000f44270 */
[----:B------:R-:W-:Y:S02]  /*da70*/  FMNMX.FTZ R7, R161, R7, !PT ;  /* 0x00000007a1077209 */ /* 0x000fe40007810000 */
[----:B------:R-:W-:-:S02]  /*da80*/  ISETP.GT.AND P3, PT, R223, 0x8, P1 ;  /* 0x00000008df00780c */ /* 0x000fc40000f64270 */
[----:B------:R-:W-:Y:S02]  /*da90*/  FMNMX.FTZ R7, R164, R7, !PT ;  /* 0x00000007a4077209 */ /* 0x000fe40007810000 */
[----:B------:R-:W-:Y:S02]  /*daa0*/  @P0 LOP3.LUT R22, R22, 0x10000, RZ, 0xfc, !PT ;  /* 0x0001000016160812 */ /* 0x000fe400078efcff */
[----:B------:R-:W-:Y:S02]  /*dab0*/  FMNMX.FTZ R7, R165, R7, !PT ;  /* 0x00000007a5077209 */ /* 0x000fe40007810000 */
[C---:B------:R-:W-:Y:S02]  /*dac0*/  ISETP.GT.AND P0, PT, R223.reuse, 0x38, P1 ;  /* 0x00000038df00780c */ /* 0x040fe40000f04270 */
[----:B------:R-:W-:Y:S02]  /*dad0*/  FMNMX.FTZ R7, R168, R7, !PT ;  /* 0x00000007a8077209 */ /* 0x000fe40007810000 */
[----:B------:R-:W-:-:S02]  /*dae0*/  ISETP.GT.AND P4, PT, R223, 0x9, P1 ;  /* 0x00000009df00780c */ /* 0x000fc40000f84270 */
[----:B------:R-:W-:Y:S02]  /*daf0*/  FMNMX.FTZ R7, R169, R7, !PT ;  /* 0x00000007a9077209 */ /* 0x000fe40007810000 */
[----:B------:R-:W-:Y:S02]  /*db00*/  LOP3.LUT R22, R22, 0xfffffffd, RZ, 0xc0, !PT ;  /* 0xfffffffd16167812 */ /* 0x000fe400078ec0ff */
[----:B------:R-:W-:Y:S02]  /*db10*/  FMNMX.FTZ R7, R225, R7, !PT ;  /* 0x00000007e1077209 */ /* 0x000fe40007810000 */
[C---:B------:R-:W-:Y:S02]  /*db20*/  ISETP.LT.OR P2, PT, R222.reuse, 0x2, P2 ;  /* 0x00000002de00780c */ /* 0x040fe40001741670 */
[----:B------:R-:W-:Y:S02]  /*db30*/  FMNMX.FTZ R7, R173, R7, !PT ;  /* 0x00000007ad077209 */ /* 0x000fe40007810000 */
[----:B------:R-:W-:-:S02]  /*db40*/  ISETP.LT.OR P3, PT, R222, 0x9, P3 ;  /* 0x00000009de00780c */ /* 0x000fc40001f61670 */
[----:B------:R-:W-:Y:S02]  /*db50*/  FMNMX.FTZ R7, R176, R7, !PT ;  /* 0x00000007b0077209 */ /* 0x000fe40007810000 */
[----:B------:R-:W-:Y:S02]  /*db60*/  ISETP.LT.OR P4, PT, R222, 0xa, P4 ;  /* 0x0000000ade00780c */ /* 0x000fe40002781670 */
[----:B------:R-:W-:Y:S02]  /*db70*/  FMNMX.FTZ R7, R177, R7, !PT ;  /* 0x00000007b1077209 */ /* 0x000fe40007810000 */
[----:B------:R-:W-:Y:S02]  /*db80*/  @P0 LOP3.LUT R22, R22, 0x2, RZ, 0xfc, !PT ;  /* 0x0000000216160812 */ /* 0x000fe400078efcff */
[----:B------:R-:W-:Y:S02]  /*db90*/  FMNMX.FTZ R7, R180, R7, !PT ;  /* 0x00000007b4077209 */ /* 0x000fe40007810000 */
[----:B------:R-:W-:-:S02]  /*dba0*/  ISETP.GT.AND P0, PT, R223, RZ, P1 ;  /* 0x000000ffdf00720c */ /* 0x000fc40000f04270 */
[----:B------:R-:W-:Y:S02]  /*dbb0*/  FSEL R155, R155, -INF , !P2 ;  /* 0xff8000009b9b7808 */ /* 0x000fe40005000000 */
[----:B------:R-:W-:Y:S02]  /*dbc0*/  FSEL R158, R158, -INF , !P3 ;  /* 0xff8000009e9e7808 */ /* 0x000fe40005800000 */
[----:B------:R-:W-:Y:S02]  /*dbd0*/  FSEL R159, R159, -INF , !P4 ;  /* 0xff8000009f9f7808 */ /* 0x000fe40006000000 */
[C---:B------:R-:W-:Y:S02]  /*dbe0*/  ISETP.GT.AND P5, PT, R223.reuse, 0x10, P1 ;  /* 0x00000010df00780c */ /* 0x040fe40000fa4270 */
[C---:B------:R-:W-:Y:S02]  /*dbf0*/  ISETP.GT.AND P2, PT, R223.reuse, 0x11, P1 ;  /* 0x00000011df00780c */ /* 0x040fe40000f44270 */
[----:B------:R-:W-:-:S02]  /*dc00*/  ISETP.GT.AND P3, PT, R223, 0x18, P1 ;  /* 0x00000018df00780c */ /* 0x000fc40000f64270 */
[----:B------:R-:W-:Y:S02]  /*dc10*/  ISETP.GT.AND P4, PT, R223, 0x19, P1 ;  /* 0x00000019df00780c */ /* 0x000fe40000f84270 */
[----:B------:R-:W-:Y:S02]  /*dc20*/  FMNMX.FTZ R7, R181, R7, !PT ;  /* 0x00000007b5077209 */ /* 0x000fe40007810000 */
[C---:B------:R-:W-:Y:S02]  /*dc30*/  ISETP.LT.OR P5, PT, R222.reuse, 0x11, P5 ;  /* 0x00000011de00780c */ /* 0x040fe40002fa1670 */
[C---:B------:R-:W-:Y:S01]  /*dc40*/  ISETP.LT.OR P2, PT, R222.reuse, 0x12, P2 ;  /* 0x00000012de00780c */ /* 0x040fe20001741670 */
[----:B------:R-:W2:Y:S01]  /*dc50*/  SHFL.BFLY PT, R152, R7, 0x2, 0x1f ;  /* 0x0c401f0007987f89 */ /* 0x000ea200000e0000 */
[C---:B------:R-:W-:Y:S02]  /*dc60*/  ISETP.LT.OR P3, PT, R222.reuse, 0x19, P3 ;  /* 0x00000019de00780c */ /* 0x040fe40001f61670 */
[----:B------:R-:W-:-:S02]  /*dc70*/  ISETP.LT.OR P4, PT, R222, 0x1a, P4 ;  /* 0x0000001ade00780c */ /* 0x000fc40002781670 */
[----:B------:R-:W-:Y:S02]  /*dc80*/  LOP3.LUT R22, R22, 0xffffffdf, RZ, 0xc0, !PT ;  /* 0xffffffdf16167812 */ /* 0x000fe400078ec0ff */
[----:B------:R-:W-:Y:S02]  /*dc90*/  FSEL R162, R162, -INF , !P5 ;  /* 0xff800000a2a27808 */ /* 0x000fe40006800000 */
[----:B------:R-:W-:Y:S02]  /*dca0*/  FSEL R163, R163, -INF , !P2 ;  /* 0xff800000a3a37808 */ /* 0x000fe40005000000 */
[----:B------:R-:W-:Y:S02]  /*dcb0*/  FSEL R166, R166, -INF , !P3 ;  /* 0xff800000a6a67808 */ /* 0x000fe40005800000 */
[----:B------:R-:W-:Y:S02]  /*dcc0*/  FSEL R167, R167, -INF , !P4 ;  /* 0xff800000a7a77808 */ /* 0x000fe40006000000 */
[----:B------:R-:W-:-:S02]  /*dcd0*/  ISETP.GT.AND P2, PT, R223, 0x21, P1 ;  /* 0x00000021df00780c */ /* 0x000fc40000f44270 */
[C---:B------:R-:W-:Y:S02]  /*dce0*/  ISETP.GT.AND P3, PT, R223.reuse, 0x28, P1 ;  /* 0x00000028df00780c */ /* 0x040fe40000f64270 */
[C---:B------:R-:W-:Y:S02]  /*dcf0*/  ISETP.GT.AND P4, PT, R223.reuse, 0x29, P1 ;  /* 0x00000029df00780c */ /* 0x040fe40000f84270 */
[C---:B------:R-:W-:Y:S02]  /*dd00*/  ISETP.GT.AND P5, PT, R223.reuse, 0x30, P1 ;  /* 0x00000030df00780c */ /* 0x040fe40000fa4270 */
[C---:B------:R-:W-:Y:S02]  /*dd10*/  ISETP.GT.AND P6, PT, R223.reuse, 0x31, P1 ;  /* 0x00000031df00780c */ /* 0x040fe40000fc4270 */
[----:B------:R-:W-:Y:S02]  /*dd20*/  ISETP.GT.AND P1, PT, R223, 0x39, P1 ;  /* 0x00000039df00780c */ /* 0x000fe40000f24270 */
[----:B------:R-:W-:-:S02]  /*dd30*/  @P0 LOP3.LUT R22, R22, 0x20, RZ, 0xfc, !PT ;  /* 0x0000002016160812 */ /* 0x000fc400078efcff */
[----:B--2---:R-:W-:Y:S02]  /*dd40*/  FMNMX.FTZ R152, R7, R152, !PT ;  /* 0x0000009807987209 */ /* 0x004fe40007810000 */
[C---:B------:R-:W-:Y:S02]  /*dd50*/  LOP3.LUT P0, RZ, R22.reuse, 0x10000, RZ, 0xc0, !PT ;  /* 0x0001000016ff7812 */ /* 0x040fe4000780c0ff */
[----:B------:R-:W-:Y:S01]  /*dd60*/  LOP3.LUT R22, R22, 0xfffffff7, RZ, 0xc0, !PT ;  /* 0xfffffff716167812 */ /* 0x000fe200078ec0ff */
[----:B------:R-:W2:Y:S01]  /*dd70*/  SHFL.BFLY PT, R172, R152, 0x1, 0x1f ;  /* 0x0c201f0098ac7f89 */ /* 0x000ea200000e0000 */
[C---:B------:R-:W-:Y:S02]  /*dd80*/  ISETP.LT.OR P0, PT, R222.reuse, 0x21, P0 ;  /* 0x00000021de00780c */ /* 0x040fe40000701670 */
[----:B------:R-:W-:Y:S02]  /*dd90*/  ISETP.LT.OR P5, PT, R222, 0x31, P5 ;  /* 0x00000031de00780c */ /* 0x000fe40002fa1670 */
[----:B------:R-:W-:-:S02]  /*dda0*/  @P1 LOP3.LUT R22, R22, 0x8, RZ, 0xfc, !PT ;  /* 0x0000000816161812 */ /* 0x000fc400078efcff */
[----:B------:R-:W-:Y:S02]  /*ddb0*/  ISETP.LT.OR P6, PT, R222, 0x32, P6 ;  /* 0x00000032de00780c */ /* 0x000fe400037c1670 */
[C---:B------:R-:W-:Y:S02]  /*ddc0*/  LOP3.LUT P1, RZ, R22.reuse, 0x2, RZ, 0xc0, !PT ;  /* 0x0000000216ff7812 */ /* 0x040fe4000782c0ff */
[----:B------:R-:W-:Y:S02]  /*ddd0*/  LOP3.LUT R22, R22, 0xffffffbf, RZ, 0xc0, !PT ;  /* 0xffffffbf16167812 */ /* 0x000fe400078ec0ff */
[----:B------:R-:W-:Y:S02]  /*dde0*/  ISETP.LT.OR P1, PT, R222, 0x39, P1 ;  /* 0x00000039de00780c */ /* 0x000fe40000f21670 */
[----:B------:R-:W-:Y:S02]  /*ddf0*/  @P0 LOP3.LUT R22, R22, 0x40, RZ, 0xfc, !PT ;  /* 0x0000004016160812 */ /* 0x000fe400078efcff */
[----:B------:R-:W-:-:S02]  /*de00*/  ISETP.LT.OR P0, PT, R222, 0x22, P2 ;  /* 0x00000022de00780c */ /* 0x000fc40001701670 */
[C---:B------:R-:W-:Y:S02]  /*de10*/  LOP3.LUT P2, RZ, R22.reuse, 0x20, RZ, 0xc0, !PT ;  /* 0x0000002016ff7812 */ /* 0x040fe4000784c0ff */
[----:B------:R-:W-:Y:S02]  /*de20*/  LOP3.LUT R22, R22, 0xffffffef, RZ, 0xc0, !PT ;  /* 0xffffffef16167812 */ /* 0x000fe400078ec0ff */
[----:B------:R-:W-:Y:S02]  /*de30*/  ISETP.LT.OR P2, PT, R222, 0x1, P2 ;  /* 0x00000001de00780c */ /* 0x000fe40001741670 */
[----:B--2---:R-:W-:Y:S02]  /*de40*/  FMNMX.FTZ R172, R152, R172, !PT ;  /* 0x000000ac98ac7209 */ /* 0x004fe40007810000 */
[----:B------:R-:W-:Y:S02]  /*de50*/  FSEL R154, R154, -INF , !P2 ;  /* 0xff8000009a9a7808 */ /* 0x000fe40005000000 */
[----:B------:R-:W-:-:S02]  /*de60*/  FSEL R179, R179, -INF , !P6 ;  /* 0xff800000b3b37808 */ /* 0x000fc40007000000 */
[----:B------:R-:W-:Y:S02]  /*de70*/  @P0 LOP3.LUT R22, R22, 0x10, RZ, 0xfc, !PT ;  /* 0x0000001016160812 */ /* 0x000fe400078efcff */
[----:B------:R-:W-:Y:S02]  /*de80*/  ISETP.LT.OR P0, PT, R222, 0x29, P3 ;  /* 0x00000029de00780c */ /* 0x000fe40001f01670 */
[C---:B------:R-:W-:Y:S02]  /*de90*/  LOP3.LUT P3, RZ, R22.reuse, 0x8, RZ, 0xc0, !PT ;  /* 0x0000000816ff7812 */ /* 0x040fe4000786c0ff */
[----:B------:R-:W-:Y:S02]  /*dea0*/  LOP3.LUT R22, R22, 0xfffffffb, RZ, 0xc0, !PT ;  /* 0xfffffffb16167812 */ /* 0x000fe400078ec0ff */
[----:B------:R-:W-:Y:S02]  /*deb0*/  ISETP.LT.OR P3, PT, R222, 0x3a, P3 ;  /* 0x0000003ade00780c */ /* 0x000fe40001f61670 */
[----:B------:R-:W-:-:S02]  /*dec0*/  FSEL R182, R182, -INF , !P1 ;  /* 0xff800000b6b67808 */ /* 0x000fc40004800000 */
[----:B------:R-:W-:-:S03]  /*ded0*/  FSEL R183, R183, -INF , !P3 ;  /* 0xff800000b7b77808 */ /* 0x000fc60005800000 */
[----:B------:R-:W-:Y:S02]  /*dee0*/  @P0 LOP3.LUT R22, R22, 0x4, RZ, 0xfc, !PT ;  /* 0x0000000416160812 */ /* 0x000fe400078efcff */
[----:B------:R-:W-:Y:S02]  /*def0*/  ISETP.LT.OR P0, PT, R222, 0x2a, P4 ;  /* 0x0000002ade00780c */ /* 0x000fe40002701670 */
[----:B------:R-:W-:Y:S02]  /*df00*/  FSETP.NEU.FTZ.AND P4, PT, R172, -INF , PT ;  /* 0xff800000ac00780b */ /* 0x000fe40003f9d000 */
[----:B------:R-:W-:Y:S02]  /*df10*/  LOP3.LUT R22, R22, 0xffffbfff, RZ, 0xc0, !PT ;  /* 0xffffbfff16167812 */ /* 0x000fe400078ec0ff */
[----:B------:R-:W-:-:S05]  /*df20*/  FSEL R7, R172, RZ, P4 ;  /* 0x000000ffac077208 */ /* 0x000fca0002000000 */
[----:B------:R-:W-:Y:S01]  /*df30*/  FADD.FTZ R6, -R7, R6 ;  /* 0x0000000607067221 */ /* 0x000fe20000010100 */
[----:B------:R-:W-:Y:S01]  /*df40*/  IMAD.U32 R7, RZ, RZ, UR38 ;  /* 0x00000026ff077e24 */ /* 0x000fe2000f8e00ff */
[----:B------:R-:W-:-:S03]  /*df50*/  @P0 LOP3.LUT R22, R22, 0x4000, RZ, 0xfc, !PT ;  /* 0x0000400016160812 */ /* 0x000fc600078efcff */
[-C--:B------:R-:W-:Y:S01]  /*df60*/  FMUL.FTZ R152, R172, R7.reuse ;  /* 0x00000007ac987220 */ /* 0x080fe20000410000 */
[----:B------:R-:W-:Y:S01]  /*df70*/  LOP3.LUT R22, R22, 0xffff7fff, RZ, 0xc0, !PT ;  /* 0xffff7fff16167812 */ /* 0x000fe200078ec0ff */
[----:B------:R-:W-:-:S03]  /*df80*/  FMUL.FTZ R6, R6, R7 ;  /* 0x0000000706067220 */ /* 0x000fc60000410000 */
[----:B------:R-:W-:Y:S02]  /*df90*/  FSEL R152, R152, RZ, P4 ;  /* 0x000000ff98987208 */ /* 0x000fe40002000000 */
[----:B------:R-:W-:-:S03]  /*dfa0*/  @P5 LOP3.LUT R22, R22, 0x8000, RZ, 0xfc, !PT ;  /* 0x0000800016165812 */ /* 0x000fc600078efcff */
        /* <DEDUP_REMOVED lines=16> */
[----:B------:R-:W-:Y:S01]  /*e0b0*/  FMNMX.FTZ R152, R154, R14, !PT ;  /* 0x0000000e9a987209 */ /* 0x000fe20007810000 */
[----:B------:R-:W-:Y:S01]  /*e0c0*/  MUFU.EX2 R185, R185 ;  /* 0x000000b900b97308 */ /* 0x000fe20000000800 */
[----:B------:R-:W-:-:S02]  /*e0d0*/  LOP3.LUT P5, RZ, R22, 0x40, RZ, 0xc0, !PT ;  /* 0x0000004016ff7812 */ /* 0x000fc400078ac0ff */
[----:B------:R-:W-:Y:S02]  /*e0e0*/  FMNMX.FTZ R152, R155, R152, !PT ;  /* 0x000000989b987209 */ /* 0x000fe40007810000 */
[----:B------:R-:W-:Y:S02]  /*e0f0*/  LOP3.LUT P0, RZ, R22, 0x10, RZ, 0xc0, !PT ;  /* 0x0000001016ff7812 */ /* 0x000fe4000780c0ff */
[----:B------:R-:W-:Y:S01]  /*e100*/  FMNMX.FTZ R152, R158, R152, !PT ;  /* 0x000000989e987209 */ /* 0x000fe20007810000 */
[----:B------:R-:W-:Y:S01]  /*e110*/  MUFU.EX2 R156, R156 ;  /* 0x0000009c009c7308 */ /* 0x000fe20000000800 */
[----:B------:R-:W-:Y:S02]  /*e120*/  FSEL R170, R170, -INF , !P5 ;  /* 0xff800000aaaa7808 */ /* 0x000fe40006800000 */
[----:B------:R-:W-:Y:S02]  /*e130*/  FMNMX.FTZ R152, R159, R152, !PT ;  /* 0x000000989f987209 */ /* 0x000fe40007810000 */
[----:B------:R-:W-:-:S02]  /*e140*/  LOP3.LUT P4, RZ, R22, 0x4, RZ, 0xc0, !PT ;  /* 0x0000000416ff7812 */ /* 0x000fc4000788c0ff */
[----:B------:R-:W-:Y:S01]  /*e150*/  FMNMX.FTZ R152, R162, R152, !PT ;  /* 0x00000098a2987209 */ /* 0x000fe20007810000 */
[----:B------:R-:W2:Y:S01]  /*e160*/  MUFU.EX2 R157, R157 ;  /* 0x0000009d009d7308 */ /* 0x000ea20000000800 */
[----:B------:R-:W-:Y:S02]  /*e170*/  FSEL R153, R171, -INF , !P0 ;  /* 0xff800000ab997808 */ /* 0x000fe40004000000 */
[----:B------:R-:W-:Y:S02]  /*e180*/  FMNMX.FTZ R152, R163, R152, !PT ;  /* 0x00000098a3987209 */ /* 0x000fe40007810000 */
[----:B------:R-:W-:Y:S02]  /*e190*/  LOP3.LUT P0, RZ, R22, 0x4000, RZ, 0xc0, !PT ;  /* 0x0000400016ff7812 */ /* 0x000fe4000780c0ff */
[----:B------:R-:W-:Y:S01]  /*e1a0*/  FMNMX.FTZ R152, R166, R152, !PT ;  /* 0x00000098a6987209 */ /* 0x000fe20007810000 */
[----:B------:R-:W-:Y:S01]  /*e1b0*/  MUFU.EX2 R160, R160 ;  /* 0x000000a000a07308 */ /* 0x000fe20000000800 */
[----:B------:R-:W-:-:S02]  /*e1c0*/  FSEL R174, R174, -INF , !P4 ;  /* 0xff800000aeae7808 */ /* 0x000fc40006000000 */
[----:B------:R-:W-:Y:S02]  /*e1d0*/  FMNMX.FTZ R152, R167, R152, !PT ;  /* 0x00000098a7987209 */ /* 0x000fe40007810000 */
[----:B------:R-:W-:Y:S02]  /*e1e0*/  LOP3.LUT P5, RZ, R22, 0x8000, RZ, 0xc0, !PT ;  /* 0x0000800016ff7812 */ /* 0x000fe400078ac0ff */
[----:B------:R-:W-:Y:S01]  /*e1f0*/  FMNMX.FTZ R152, R170, R152, !PT ;  /* 0x00000098aa987209 */ /* 0x000fe20007810000 */
[----:B------:R-:W-:Y:S01]  /*e200*/  MUFU.EX2 R161, R161 ;  /* 0x000000a100a17308 */ /* 0x000fe20000000800 */
[----:B------:R-:W-:Y:S02]  /*e210*/  FSEL R175, R175, -INF , !P0 ;  /* 0xff800000afaf7808 */ /* 0x000fe40004000000 */
[----:B------:R-:W-:Y:S02]  /*e220*/  FMNMX.FTZ R152, R153, R152, !PT ;  /* 0x0000009899987209 */ /* 0x000fe40007810000 */
[----:B------:R-:W-:-:S02]  /*e230*/  FSEL R178, R178, -INF , !P5 ;  /* 0xff800000b2b27808 */ /* 0x000fc40006800000 */
[----:B------:R-:W-:Y:S01]  /*e240*/  FMNMX.FTZ R152, R174, R152, !PT ;  /* 0x00000098ae987209 */ /* 0x000fe20007810000 */
[----:B------:R-:W-:Y:S01]  /*e250*/  MUFU.EX2 R164, R164 ;  /* 0x000000a400a47308 */ /* 0x000fe20000000800 */
[----:B------:R-:W-:Y:S02]  /*e260*/  LOP3.LUT P0, RZ, R22, 0x2000, RZ, 0xc0, !PT ;  /* 0x0000200016ff7812 */ /* 0x000fe4000780c0ff */
[----:B------:R-:W-:-:S04]  /*e270*/  FMNMX.FTZ R152, R175, R152, !PT ;  /* 0x00000098af987209 */ /* 0x000fc80007810000 */
[----:B------:R-:W-:Y:S01]  /*e280*/  FMNMX.FTZ R152, R178, R152, !PT ;  /* 0x00000098b2987209 */ /* 0x000fe20007810000 */
[----:B------:R-:W-:Y:S03]  /*e290*/  MUFU.EX2 R165, R165 ;  /* 0x000000a500a57308 */ /* 0x000fe60000000800 */
[----:B------:R-:W-:-:S04]  /*e2a0*/  FMNMX.FTZ R152, R179, R152, !PT ;  /* 0x00000098b3987209 */ /* 0x000fc80007810000 */
[----:B------:R-:W-:Y:S01]  /*e2b0*/  FMNMX.FTZ R152, R182, R152, !PT ;  /* 0x00000098b6987209 */ /* 0x000fe20007810000 */
[----:B------:R-:W-:Y:S03]  /*e2c0*/  MUFU.EX2 R168, R168 ;  /* 0x000000a800a87308 */ /* 0x000fe60000000800 */
[----:B------:R-:W-:-:S05]  /*e2d0*/  FMNMX.FTZ R171, R183, R152, !PT ;  /* 0x00000098b7ab7209 */ /* 0x000fca0007810000 */
[----:B------:R-:W3:Y:S01]  /*e2e0*/  SHFL.BFLY PT, R152, R171, 0x2, 0x1f ;  /* 0x0c401f00ab987f89 */ /* 0x000ee200000e0000 */
[----:B------:R-:W-:Y:S08]  /*e2f0*/  MUFU.EX2 R169, R169 ;  /* 0x000000a900a97308 */ /* 0x000ff00000000800 */
[----:B------:R-:W-:Y:S08]  /*e300*/  MUFU.EX2 R173, R173 ;  /* 0x000000ad00ad7308 */ /* 0x000ff00000000800 */
[----:B------:R-:W-:Y:S01]  /*e310*/  MUFU.EX2 R176, R176 ;  /* 0x000000b000b07308 */ /* 0x000fe20000000800 */
[----:B---3--:R-:W-:-:S07]  /*e320*/  FMNMX.FTZ R171, R171, R152, !PT ;  /* 0x00000098abab7209 */ /* 0x008fce0007810000 */
[----:B------:R-:W-:Y:S01]  /*e330*/  MUFU.EX2 R177, R177 ;  /* 0x000000b100b17308 */ /* 0x000fe20000000800 */
[----:B------:R-:W3:Y:S07]  /*e340*/  SHFL.BFLY PT, R220, R171, 0x1, 0x1f ;  /* 0x0c201f00abdc7f89 */ /* 0x000eee00000e0000 */
[----:B------:R4:W-:Y:S08]  /*e350*/  MUFU.EX2 R152, R184 ;  /* 0x000000b800987308 */ /* 0x0009f00000000800 */
[----:B------:R-:W-:Y:S01]  /*e360*/  MUFU.EX2 R181, R181 ;  /* 0x000000b500b57308 */ /* 0x000fe20000000800 */
[----:B----4-:R-:W-:-:S05]  /*e370*/  IMAD.MOV R184, RZ, RZ, -R201 ;  /* 0x000000ffffb87224 */ /* 0x010fca00078e0ac9 */
[----:B------:R-:W-:Y:S02]  /*e380*/  ISETP.NE.AND P1, PT, R188, R184, PT ;  /* 0x000000b8bc00720c */ /* 0x000fe40003f25270 */
[----:B---3--:R-:W-:-:S04]  /*e390*/  FMNMX.FTZ R171, R171, R220, !PT ;  /* 0x000000dcabab7209 */ /* 0x008fc80007810000 */
[C---:B------:R-:W-:Y:S01]  /*e3a0*/  FSETP.NEU.FTZ.AND P2, PT, R171.reuse, -INF , PT ;  /* 0xff800000ab00780b */ /* 0x040fe20003f5d000 */
[----:B------:R-:W-:-:S06]  /*e3b0*/  FMUL.FTZ R222, R171, R7 ;  /* 0x00000007abde7220 */ /* 0x000fcc0000410000 */
[----:B------:R-:W-:Y:S01]  /*e3c0*/  @!P1 IMAD R18, R18, 0x40, R198 ;  /* 0x0000004012129824 */ /* 0x000fe200078e02c6 */
[----:B------:R-:W-:Y:S02]  /*e3d0*/  FSEL R184, R171, RZ, P2 ;  /* 0x000000ffabb87208 */ /* 0x000fe40001000000 */
[----:B------:R-:W-:Y:S02]  /*e3e0*/  FSEL R222, R222, RZ, P2 ;  /* 0x000000ffdede7208 */ /* 0x000fe40001000000 */
[----:B------:R-:W-:Y:S01]  /*e3f0*/  @!P1 LEA R18, R18, R2, 0x2 ;  /* 0x0000000212129211 */ /* 0x000fe200078e10ff */
[----:B------:R-:W-:Y:S02]  /*e400*/  FADD.FTZ R184, -R184, R14 ;  /* 0x0000000eb8b87221 */ /* 0x000fe40000010100 */
[----:B------:R3:W4:Y:S01]  /*e410*/  MUFU.EX2 R14, R6 ;  /* 0x00000006000e7308 */ /* 0x0007220000000800 */
        /* <DEDUP_REMOVED lines=8> */
[-C--:B---3--:R-:W-:Y:S01]  /*e4a0*/  FMUL.FTZ R6, R184, R7.reuse ;  /* 0x00000007b8067220 */ /* 0x088fe20000410000 */
[-CC-:B------:R-:W-:Y:S01]  /*e4b0*/  FFMA.FTZ R184, R154, R7.reuse, -R222.reuse ;  /* 0x000000079ab87223 */ /* 0x180fe200000108de */
[----:B--2---:R-:W-:Y:S01]  /*e4c0*/  F2FP.F16.F32.PACK_AB R154, R157, R156 ;  /* 0x0000009c9d9a723e */ /* 0x004fe200000000ff */
[-CC-:B------:R-:W-:Y:S01]  /*e4d0*/  FFMA.FTZ R153, R153, R7.reuse, -R222.reuse ;  /* 0x0000000799997223 */ /* 0x180fe200000108de */
[-CC-:B------:R-:W-:Y:S01]  /*e4e0*/  FFMA.FTZ R174, R174, R7.reuse, -R222.reuse ;  /* 0x00000007aeae7223 */ /* 0x180fe200000108de */
[-CC-:B------:R-:W-:Y:S01]  /*e4f0*/  FFMA.FTZ R175, R175, R7.reuse, -R222.reuse ;  /* 0x00000007afaf7223 */ /* 0x180fe200000108de */
[----:B------:R-:W-:Y:S01]  /*e500*/  FFMA.FTZ R178, R178, R7, -R222 ;  /* 0x00000007b2b27223 */ /* 0x000fe200000108de */
[----:B------:R-:W2:Y:S01]  /*e510*/  MUFU.EX2 R6, R6 ;  /* 0x0000000600067308 */ /* 0x000ea20000000800 */
[----:B----4-:R-:W-:Y:S01]  /*e520*/  @!P1 STS [R18+0x28800], R14 ;  /* 0x0288000e12009388 */ /* 0x010fe20000000800 */
[----:B------:R-:W-:Y:S01]  /*e530*/  FFMA.FTZ R3, R14, R3, R152 ;  /* 0x000000030e037223 */ /* 0x000fe20000010098 */
[-CC-:B------:R-:W-:Y:S01]  /*e540*/  FFMA.FTZ R179, R179, R7.reuse, -R222.reuse ;  /* 0x00000007b3b37223 */ /* 0x180fe200000108de */
[-CC-:B------:R-:W-:Y:S01]  /*e550*/  FFMA.FTZ R182, R182, R7.reuse, -R222.reuse ;  /* 0x00000007b6b67223 */ /* 0x180fe200000108de */
[-C--:B------:R-:W-:Y:S01]  /*e560*/  FFMA.FTZ R183, R183, R7.reuse, -R222 ;  /* 0x00000007b7b77223 */ /* 0x080fe200000108de */
[C---:B------:R-:W-:Y:S01]  /*e570*/  FADD.FTZ R3, R185.reuse, R3 ;  /* 0x00000003b9037221 */ /* 0x040fe20000010000 */
[----:B------:R-:W-:Y:S01]  /*e580*/  F2FP.F16.F32.PACK_AB R152, R185, R152 ;  /* 0x00000098b998723e */ /* 0x000fe200000000ff */
[----:B------:R-:W3:Y:S01]  /*e590*/  MUFU.EX2 R184, R184 ;  /* 0x000000b800b87308 */ /* 0x000ee20000000800 */
[----:B------:R-:W-:Y:S01]  /*e5a0*/  FMUL.FTZ R24, R24, R14 ;  /* 0x0000000e18187220 */ /* 0x000fe20000410000 */
[----:B------:R-:W-:Y:S01]  /*e5b0*/  FADD.FTZ R3, R156, R3 ;  /* 0x000000039c037221 */ /* 0x000fe20000010000 */
[----:B------:R-:W-:Y:S01]  /*e5c0*/  F2FP.F16.F32.PACK_AB R156, R161, R160 ;  /* 0x000000a0a19c723e */ /* 0x000fe200000000ff */
[-C--:B------:R-:W-:Y:S01]  /*e5d0*/  FMUL.FTZ R25, R25, R14.reuse ;  /* 0x0000000e19197220 */ /* 0x080fe20000410000 */
[-C--:B------:R-:W-:Y:S01]  /*e5e0*/  FMUL.FTZ R28, R28, R14.reuse ;  /* 0x0000000e1c1c7220 */ /* 0x080fe20000410000 */
[----:B------:R-:W-:Y:S01]  /*e5f0*/  FADD.FTZ R3, R157, R3 ;  /* 0x000000039d037221 */ /* 0x000fe20000010000 */
[----:B------:R-:W-:Y:S01]  /*e600*/  FMUL.FTZ R29, R29, R14 ;  /* 0x0000000e1d1d7220 */ /* 0x000fe20000410000 */
[----:B------:R-:W-:Y:S01]  /*e610*/  MUFU.EX2 R159, R159 ;  /* 0x0000009f009f7308 */ /* 0x000fe20000000800 */
[----:B--2---:R2:W-:Y:S01]  /*e620*/  @!P1 STS [R18+0x28820], R6 ;  /* 0x0288200612009388 */ /* 0x0045e20000000800 */
[----:B------:R-:W-:Y:S01]  /*e630*/  FADD.FTZ R3, R160, R3 ;  /* 0x00000003a0037221 */ /* 0x000fe20000010000 */
[----:B------:R-:W-:Y:S01]  /*e640*/  F2FP.F16.F32.PACK_AB R160, R169, R168 ;  /* 0x000000a8a9a0723e */ /* 0x000fe200000000ff */
[-C--:B------:R-:W-:Y:S01]  /*e650*/  FMUL.FTZ R32, R32, R14.reuse ;  /* 0x0000000e20207220 */ /* 0x080fe20000410000 */
[-C--:B------:R-:W-:Y:S01]  /*e660*/  FMUL.FTZ R33, R33, R14.reuse ;  /* 0x0000000e21217220 */ /* 0x080fe20000410000 */
[----:B------:R-:W-:Y:S01]  /*e670*/  FADD.FTZ R3, R161, R3 ;  /* 0x00000003a1037221 */ /* 0x000fe20000010000 */
[----:B------:R-:W-:Y:S01]  /*e680*/  FMUL.FTZ R36, R36, R14 ;  /* 0x0000000e24247220 */ /* 0x000fe20000410000 */
[----:B------:R-:W-:Y:S01]  /*e690*/  MUFU.EX2 R157, R220 ;  /* 0x000000dc009d7308 */ /* 0x000fe20000000800 */
[----:B---3--:R-:W-:Y:S01]  /*e6a0*/  FFMA.FTZ R0, R6, R0, R184 ;  /* 0x0000000006007223 */ /* 0x008fe200000100b8 */
[----:B------:R-:W-:Y:S01]  /*e6b0*/  FADD.FTZ R3, R164, R3 ;  /* 0x00000003a4037221 */ /* 0x000fe20000010000 */
[----:B--2---:R-:W-:Y:S01]  /*e6c0*/  FFMA.FTZ R18, R158, R7, -R222 ;  /* 0x000000079e127223 */ /* 0x004fe200000108de */
[----:B------:R-:W-:Y:S01]  /*e6d0*/  F2FP.F16.F32.PACK_AB R158, R165, R164 ;  /* 0x000000a4a59e723e */ /* 0x000fe200000000ff */
[----:B------:R-:W-:Y:S01]  /*e6e0*/  FADD.FTZ R0, R155, R0 ;  /* 0x000000009b007221 */ /* 0x000fe20000010000 */
[----:B------:R-:W-:Y:S01]  /*e6f0*/  FADD.FTZ R3, R165, R3 ;  /* 0x00000003a5037221 */ /* 0x000fe20000010000 */
[----:B------:R-:W-:Y:S01]  /*e700*/  F2FP.F16.F32.PACK_AB R164, R177, R176 ;  /* 0x000000b0b1a4723e */ /* 0x000fe200000000ff */
[----:B------:R-:W-:Y:S01]  /*e710*/  MUFU.EX2 R163, R163 ;  /* 0x000000a300a37308 */ /* 0x000fe20000000800 */
[-C--:B------:R-:W-:Y:S01]  /*e720*/  FMUL.FTZ R37, R37, R14.reuse ;  /* 0x0000000e25257220 */ /* 0x080fe20000410000 */
[----:B------:R-:W-:Y:S01]  /*e730*/  FADD.FTZ R3, R168, R3 ;  /* 0x00000003a8037221 */ /* 0x000fe20000010000 */
[-C--:B------:R-:W-:Y:S01]  /*e740*/  FMUL.FTZ R40, R40, R14.reuse ;  /* 0x0000000e28287220 */ /* 0x080fe20000410000 */
[-C--:B------:R-:W-:Y:S01]  /*e750*/  FMUL.FTZ R41, R41, R14.reuse ;  /* 0x0000000e29297220 */ /* 0x080fe20000410000 */
[-C--:B------:R-:W-:Y:S01]  /*e760*/  FMUL.FTZ R44, R44, R14.reuse ;  /* 0x0000000e2c2c7220 */ /* 0x080fe20000410000 */
[----:B------:R-:W-:Y:S01]  /*e770*/  FADD.FTZ R3, R169, R3 ;  /* 0x00000003a9037221 */ /* 0x000fe20000010000 */
        /* <DEDUP_REMOVED lines=8> */
[-C--:B------:R-:W-:Y:S01]  /*e800*/  FMUL.FTZ R60, R60, R14.reuse ;  /* 0x0000000e3c3c7220 */ /* 0x080fe20000410000 */
[----:B------:R-:W3:Y:S01]  /*e810*/  MUFU.EX2 R221, R221 ;  /* 0x000000dd00dd7308 */ /* 0x000ee20000000800 */
        /* <DEDUP_REMOVED lines=16> */
[----:B------:R-:W-:Y:S01]  /*e920*/  FADD.FTZ R0, R157, R0 ;  /* 0x000000009d007221 */ /* 0x000fe20000010000 */
[----:B------:R-:W-:Y:S01]  /*e930*/  F2FP.F16.F32.PACK_AB R157, R163, R157 ;  /* 0x0000009da39d723e */ /* 0x000fe200000000ff */
[-C--:B------:R-:W-:Y:S01]  /*e940*/  FMUL.FTZ R85, R85, R14.reuse ;  /* 0x0000000e55557220 */ /* 0x080fe20000410000 */
[-C--:B------:R-:W-:Y:S01]  /*e950*/  FMUL.FTZ R88, R88, R14.reuse ;  /* 0x0000000e58587220 */ /* 0x080fe20000410000 */
[----:B------:R-:W-:Y:S01]  /*e960*/  FADD.FTZ R0, R163, R0 ;  /* 0x00000000a3007221 */ /* 0x000fe20000010000 */
[-C--:B------:R-:W-:Y:S01]  /*e970*/  FMUL.FTZ R89, R89, R14.reuse ;  /* 0x0000000e59597220 */ /* 0x080fe20000410000 */
[-C--:B------:R-:W-:Y:S01]  /*e980*/  FMUL.FTZ R92, R92, R14.reuse ;  /* 0x0000000e5c5c7220 */ /* 0x080fe20000410000 */
[----:B------:R-:W5:Y:S01]  /*e990*/  MUFU.EX2 R162, R225 ;  /* 0x000000e100a27308 */ /* 0x000f620000000800 */
[----:B---3--:R-:W-:Y:S01]  /*e9a0*/  FADD.FTZ R0, R221, R0 ;  /* 0x00000000dd007221 */ /* 0x008fe20000010000 */
[-C--:B------:R-:W-:Y:S01]  /*e9b0*/  FMUL.FTZ R93, R93, R14.reuse ;  /* 0x0000000e5d5d7220 */ /* 0x080fe20000410000 */
[-C--:B------:R-:W-:Y:S01]  /*e9c0*/  FMUL.FTZ R96, R96, R14.reuse ;  /* 0x0000000e60607220 */ /* 0x080fe20000410000 */
[-C--:B------:R-:W-:Y:S01]  /*e9d0*/  FMUL.FTZ R97, R97, R14.reuse ;  /* 0x0000000e61617220 */ /* 0x080fe20000410000 */
[----:B----4-:R-:W-:Y:S01]  /*e9e0*/  FADD.FTZ R0, R167, R0 ;  /* 0x00000000a7007221 */ /* 0x010fe20000010000 */
[-C--:B------:R-:W-:Y:S01]  /*e9f0*/  FMUL.FTZ R100, R100, R14.reuse ;  /* 0x0000000e64647220 */ /* 0x080fe20000410000 */
[-C--:B------:R-:W-:Y:S01]  /*ea00*/  FMUL.FTZ R101, R101, R14.reuse ;  /* 0x0000000e65657220 */ /* 0x080fe20000410000 */
[----:B------:R3:W4:Y:S01]  /*ea10*/  MUFU.EX2 R165, R153 ;  /* 0x0000009900a57308 */ /* 0x0007220000000800 */
        /* <DEDUP_REMOVED lines=8> */
[----:B-----5:R-:W-:Y:S01]  /*eaa0*/  FADD.FTZ R3, R162, R3 ;  /* 0x00000003a2037221 */ /* 0x020fe20000010000 */
[----:B---3--:R-:W-:Y:S01]  /*eab0*/  F2FP.F16.F32.PACK_AB R153, R155, R184 ;  /* 0x000000b89b99723e */ /* 0x008fe200000000ff */
[----:B------:R-:W-:Y:S01]  /*eac0*/  FMUL.FTZ R116, R116, R14 ;  /* 0x0000000e74747220 */ /* 0x000fe20000410000 */
[----:B------:R-:W-:Y:S01]  /*ead0*/  F2FP.F16.F32.PACK_AB R155, R159, R18 ;  /* 0x000000129f9b723e */ /* 0x000fe200000000ff */
[----:B------:R-:W-:Y:S01]  /*eae0*/  BAR.SYNC.DEFER_BLOCKING 0xf, 0x100 ;  /* 0x03c4000000007b1d */ /* 0x000fe20000010000 */
[----:B------:R-:W-:Y:S01]  /*eaf0*/  FADD.FTZ R3, R173, R3 ;  /* 0x00000003ad037221 */ /* 0x000fe20000010000 */
[----:B------:R-:W-:Y:S01]  /*eb00*/  F2FP.F16.F32.PACK_AB R159, R167, R221 ;  /* 0x000000dda79f723e */ /* 0x000fe200000000ff */
[----:B------:R-:W-:Y:S01]  /*eb10*/  FMUL.FTZ R117, R117, R14 ;  /* 0x0000000e75757220 */ /* 0x000fe20000410000 */
[----:B----4-:R-:W-:Y:S01]  /*eb20*/  FADD.FTZ R0, R165, R0 ;  /* 0x00000000a5007221 */ /* 0x010fe20000010000 */
[----:B------:R-:W-:Y:S01]  /*eb30*/  FADD.FTZ R3, R176, R3 ;  /* 0x00000003b0037221 */ /* 0x000fe20000010000 */
[----:B------:R-:W3:Y:S01]  /*eb40*/  MUFU.EX2 R175, R175 ;  /* 0x000000af00af7308 */ /* 0x000ee20000000800 */
[----:B------:R-:W-:Y:S01]  /*eb50*/  F2FP.F16.F32.PACK_AB R162, R173, R162 ;  /* 0x000000a2ada2723e */ /* 0x000fe200000000ff */
[-C--:B------:R-:W-:Y:S01]  /*eb60*/  FMUL.FTZ R120, R120, R14.reuse ;  /* 0x0000000e78787220 */ /* 0x080fe20000410000 */
[----:B------:R-:W-:Y:S01]  /*eb70*/  FADD.FTZ R3, R177, R3 ;  /* 0x00000003b1037221 */ /* 0x000fe20000010000 */
[----:B------:R-:W-:Y:S01]  /*eb80*/  F2FP.F16.F32.PACK_AB R161, R165, R161 ;  /* 0x000000a1a5a1723e */ /* 0x000fe200000000ff */
[-C--:B------:R-:W-:Y:S01]  /*eb90*/  FMUL.FTZ R121, R121, R14.reuse ;  /* 0x0000000e79797220 */ /* 0x080fe20000410000 */
[----:B--2---:R-:W-:Y:S01]  /*eba0*/  FADD.FTZ R0, R174, R0 ;  /* 0x00000000ae007221 */ /* 0x004fe20000010000 */
        /* <DEDUP_REMOVED lines=12> */
[----:B------:R3:W-:Y:S01]  /*ec70*/  STSM.16.M88.4 [R202+0x26800], R152 ;  /* 0x02680098ca007844 */ /* 0x0007e20000000200 */
[-C--:B------:R-:W-:Y:S01]  /*ec80*/  FMUL.FTZ R140, R140, R14.reuse ;  /* 0x0000000e8c8c7220 */ /* 0x080fe20000410000 */
[-C--:B------:R-:W-:Y:S01]  /*ec90*/  FMUL.FTZ R141, R141, R14.reuse ;  /* 0x0000000e8d8d7220 */ /* 0x080fe20000410000 */
[-C--:B------:R-:W-:Y:S01]  /*eca0*/  FMUL.FTZ R144, R144, R14.reuse ;  /* 0x0000000e90907220 */ /* 0x080fe20000410000 */
[----:B------:R3:W-:Y:S01]  /*ecb0*/  STSM.16.M88.4 [R205], R156 ;  /* 0x0000009ccd007844 */ /* 0x0007e20000000200 */
[----:B------:R-:W5:Y:S01]  /*ecc0*/  MUFU.EX2 R179, R179 ;  /* 0x000000b300b37308 */ /* 0x000f620000000800 */
[----:B--2---:R-:W-:Y:S01]  /*ecd0*/  FADD.FTZ R0, R178, R0 ;  /* 0x00000000b2007221 */ /* 0x004fe20000010000 */
[-C--:B------:R-:W-:Y:S01]  /*ece0*/  FMUL.FTZ R145, R145, R14.reuse ;  /* 0x0000000e91917220 */ /* 0x080fe20000410000 */
[----:B------:R3:W-:Y:S01]  /*ecf0*/  STSM.16.M88.4 [R203], R160 ;  /* 0x000000a0cb007844 */ /* 0x0007e20000000200 */
[-C--:B------:R-:W-:Y:S01]  /*ed00*/  FMUL.FTZ R148, R148, R14.reuse ;  /* 0x0000000e94947220 */ /* 0x080fe20000410000 */
[----:B------:R-:W-:Y:S01]  /*ed10*/  FMUL.FTZ R149, R149, R14 ;  /* 0x0000000e95957220 */ /* 0x000fe20000410000 */
[-C--:B------:R-:W-:Y:S01]  /*ed20*/  FMUL.FTZ R26, R26, R6.reuse ;  /* 0x000000061a1a7220 */ /* 0x080fe20000410000 */
[----:B------:R-:W-:Y:S01]  /*ed30*/  FMUL.FTZ R27, R27, R6 ;  /* 0x000000061b1b7220 */ /* 0x000fe20000410000 */
[----:B------:R-:W2:Y:S01]  /*ed40*/  MUFU.EX2 R182, R182 ;  /* 0x000000b600b67308 */ /* 0x000ea20000000800 */
[----:B----4-:R-:W-:Y:S01]  /*ed50*/  FADD.FTZ R3, R166, R3 ;  /* 0x00000003a6037221 */ /* 0x010fe20000010000 */
[----:B------:R-:W-:Y:S01]  /*ed60*/  F2FP.F16.F32.PACK_AB R166, R181, R166 ;  /* 0x000000a6b5a6723e */ /* 0x000fe200000000ff */
[-C--:B------:R-:W-:Y:S01]  /*ed70*/  FMUL.FTZ R30, R30, R6.reuse ;  /* 0x000000061e1e7220 */ /* 0x080fe20000410000 */
[-C--:B------:R-:W-:Y:S01]  /*ed80*/  FMUL.FTZ R31, R31, R6.reuse ;  /* 0x000000061f1f7220 */ /* 0x080fe20000410000 */
[----:B------:R-:W-:Y:S01]  /*ed90*/  FADD.FTZ R3, R181, R3 ;  /* 0x00000003b5037221 */ /* 0x000fe20000010000 */
[-C--:B------:R-:W-:Y:S01]  /*eda0*/  FMUL.FTZ R34, R34, R6.reuse ;  /* 0x0000000622227220 */ /* 0x080fe20000410000 */
[----:B------:R-:W-:Y:S01]  /*edb0*/  FMUL.FTZ R35, R35, R6 ;  /* 0x0000000623237220 */ /* 0x000fe20000410000 */
[----:B------:R-:W4:Y:S01]  /*edc0*/  MUFU.EX2 R183, R183 ;  /* 0x000000b700b77308 */ /* 0x000f220000000800 */
[C---:B-----5:R-:W-:Y:S01]  /*edd0*/  FADD.FTZ R0, R179.reuse, R0 ;  /* 0x00000000b3007221 */ /* 0x060fe20000010000 */
[----:B------:R-:W-:Y:S01]  /*ede0*/  F2FP.F16.F32.PACK_AB R165, R179, R178 ;  /* 0x000000b2b3a5723e */ /* 0x000fe200000000ff */
[-C--:B------:R-:W-:Y:S01]  /*edf0*/  FMUL.FTZ R38, R38, R6.reuse ;  /* 0x0000000626267220 */ /* 0x080fe20000410000 */
[-C--:B------:R-:W-:Y:S01]  /*ee00*/  FMUL.FTZ R39, R39, R6.reuse ;  /* 0x0000000627277220 */ /* 0x080fe20000410000 */
[-C--:B------:R-:W-:Y:S01]  /*ee10*/  FMUL.FTZ R42, R42, R6.reuse ;  /* 0x000000062a2a7220 */ /* 0x080fe20000410000 */
[-C--:B------:R-:W-:Y:S01]  /*ee20*/  FMUL.FTZ R43, R43, R6.reuse ;  /* 0x000000062b2b7220 */ /* 0x080fe20000410000 */
[-C--:B------:R-:W-:Y:S01]  /*ee30*/  FMUL.FTZ R46, R46, R6.reuse ;  /* 0x000000062e2e7220 */ /* 0x080fe20000410000 */
[-C--:B------:R-:W-:Y:S01]  /*ee40*/  FMUL.FTZ R47, R47, R6.reuse ;  /* 0x000000062f2f7220 */ /* 0x080fe20000410000 */
[----:B--2---:R-:W-:Y:S01]  /*ee50*/  FADD.FTZ R0, R182, R0 ;  /* 0x00000000b6007221 */ /* 0x004fe20000010000 */
[-C--:B------:R-:W-:Y:S01]  /*ee60*/  FMUL.FTZ R50, R50, R6.reuse ;  /* 0x0000000632327220 */ /* 0x080fe20000410000 */
[-C--:B------:R-:W-:Y:S01]  /*ee70*/  FMUL.FTZ R51, R51, R6.reuse ;  /* 0x0000000633337220 */ /* 0x080fe20000410000 */
[-C--:B------:R-:W-:Y:S01]  /*ee80*/  FMUL.FTZ R54, R54, R6.reuse ;  /* 0x0000000636367220 */ /* 0x080fe20000410000 */
[-C--:B------:R-:W-:Y:S01]  /*ee90*/  FMUL.FTZ R55, R55, R6.reuse ;  /* 0x0000000637377220 */ /* 0x080fe20000410000 */
[-C--:B------:R-:W-:Y:S01]  /*eea0*/  FMUL.FTZ R58, R58, R6.reuse ;  /* 0x000000063a3a7220 */ /* 0x080fe20000410000 */
[-C--:B------:R-:W-:Y:S01]  /*eeb0*/  FMUL.FTZ R59, R59, R6.reuse ;  /* 0x000000063b3b7220 */ /* 0x080fe20000410000 */
[----:B------:R-:W-:Y:S01]  /*eec0*/  FMUL.FTZ R62, R62, R6 ;  /* 0x000000063e3e7220 */ /* 0x000fe20000410000 */
[C---:B----4-:R-:W-:Y:S01]  /*eed0*/  F2FP.F16.F32.PACK_AB R167, R183.reuse, R182 ;  /* 0x000000b6b7a7723e */ /* 0x050fe200000000ff */
        /* <DEDUP_REMOVED lines=47> */
[----:B---3--:R-:W-:Y:S06]  /*f1d0*/  @!P0 BRA `(.L_x_5935) ;  /* 0x0000000000048947 */ /* 0x008fec0003800000 */
[----:B------:R-:W-:Y:S01]  /*f1e0*/  BPT.TRAP 0x1 ;  /* 0x000000040000795c */ /* 0x000fe20000300000 */
.L_x_5935:
[----:B------:R2:W3:Y:S01]  /*f1f0*/  SYNCS.PHASECHK.TRANS64.TRYWAIT P1, [R209+URZ+0x28c50], R210 ;  /* 0x028c50d2d10075a7 */ /* 0x0004e2000802017f */
[----:B------:R-:W-:Y:S05]  /*f200*/  @!P0 BRA `(.L_x_5936) ;  /* 0x0000000000048947 */ /* 0x000fea0003800000 */
[----:B------:R-:W-:Y:S01]  /*f210*/  BPT.TRAP 0x1 ;  /* 0x000000040000795c */ /* 0x000fe20000300000 */
.L_x_5936:
[----:B------:R-:W-:Y:S04]  /*f220*/  BSSY B2, `(.L_x_5937) ;  /* 0x0000004000027945 */ /* 0x000fe80003800000 */
[----:B---3--:R-:W-:Y:S05]  /*f230*/  @P1 BRA `(.L_x_5938) ;  /* 0x0000000000081947 */ /* 0x008fea0003800000 */
[----:B------:R-:W3:Y:S02]  /*f240*/  SYNCS.PHASECHK.TRANS64.TRYWAIT P1, [R209+URZ+0x28c50], R210 ;  /* 0x028c50d2d10075a7 */ /* 0x000ee4000802017f */
[----:B---3--:R-:W-:Y:S05]  /*f250*/  @!P1 BRA `(.L_x_5939) ;  /* 0x0000010c00e49947 */ /* 0x008fea0003800000 */
.L_x_5938:
[----:B------:R-:W-:Y:S05]  /*f260*/  BSYNC B2 ;  /* 0x0000000000027941 */ /* 0x000fea0003800000 */
.L_x_5937:
[----:B------:R-:W-:Y:S01]  /*f270*/  IMAD R168, R187, 0x1000, R197 ;  /* 0x00001000bba87824 */ /* 0x000fe200078e02c5 */
[----:B------:R-:W-:Y:S01]  /*f280*/  WARPGROUP.ARRIVE ;  /* 0x00000000000079c5 */ /* 0x000fe20000000000 */
[----:B------:R-:W-:-:S03]  /*f290*/  IMAD.MOV.U32 R169, RZ, RZ, 0x40000040 ;  /* 0x40000040ffa97424 */ /* 0x000fc600078e00ff */
[----:B------:R-:W-:Y:S02]  /*f2a0*/  R2UR UR6, R168 ;  /* 0x00000000a80672ca */ /* 0x000fe400000e0000 */
[----:B------:R-:W-:Y:S01]  /*f2b0*/  R2UR UR7, R169 ;  /* 0x00000000a90772ca */ /* 0x000fe200000e0000 */
[----:B------:R-:W-:-:S12]  /*f2c0*/  IMAD.MOV.U32 R169, RZ, RZ, 0x40000040 ;  /* 0x40000040ffa97424 */ /* 0x000fd800078e00ff */
[----:B------:R-:W-:Y:S03]  /*f2d0*/  HGMMA.64x256x16.F32 R24, R152, gdesc[UR4].tnspB, R24, gsb0 ;  /* 0x43e0000498187df0 */ /* 0x000fe60008000818 */
[----:B------:R-:W-:Y:S02]  /*f2e0*/  WARPGROUP.DEPBAR.LE gsb0, 0x0 ;  /* 0x00008000000079c5 */ /* 0x000fe40000010000 */
[----:B------:R-:W-:Y:S01]  /*f2f0*/  VIADD R152, R168, 0x80 ;  /* 0x00000080a8987836 */ /* 0x000fe20000000000 */
        /* <DEDUP_REMOVED lines=31> */
.L_x_5940:
[----:B------:R-:W-:Y:S01]  /*f4f0*/  ISETP.GT.AND P1, PT, R15, R186, PT ;  /* 0x000000ba0f00720c */ /* 0x000fe20003f24270 */
[----:B0123--:R-:W-:Y:S02]  /*f500*/  VIADD R209, R209, 0x28c60 ;  /* 0x00028c60d1d17836 */ /* 0x00ffe40000000000 */
[----:B------:R-:W-:Y:S02]  /*f510*/  VIADD R15, R15, 0xffffffff ;  /* 0xffffffff0f0f7836 */ /* 0x000fe40000000000 */
[----:B------:R-:W-:Y:S01]  /*f520*/  IMAD.MOV.U32 R14, RZ, RZ, R171 ;  /* 0x000000ffff0e7224 */ /* 0x000fe200078e00ab */
[----:B------:R-:W-:Y:S01]  /*f530*/  PRMT R209, R191, 0x654, R209 ;  /* 0x00000654bfd17816 */ /* 0x000fe200000000d1 */
[----:B------:R-:W-:Y:S02]  /*f540*/  IMAD.MOV.U32 R6, RZ, RZ, R172 ;  /* 0x000000ffff067224 */ /* 0x000fe400078e00ac */
[----:B------:R-:W-:Y:S01]  /*f550*/  IMAD.MOV.U32 R18, RZ, RZ, R187 ;  /* 0x000000ffff127224 */ /* 0x000fe200078e00bb */
[----:B------:R0:W-:Y:S03]  /*f560*/  SYNCS.ARRIVE.TRANS64.RED.A1T0 RZ, [R209+URZ], RZ ;  /* 0x000000ffd1ff79a7 */ /* 0x0001e6000810043f */
[----:B------:R-:W-:Y:S05]  /*f570*/  @P1 BRA `(.L_x_5941) ;  /* 0xffffffd8004c1947 */ /* 0x000fea000383ffff */
[----:B------:R-:W-:Y:S05]  /*f580*/  BSYNC B0 ;  /* 0x0000000000007941 */ /* 0x000fea0003800000 */
.L_x_5920:
[----:B------:R-:W-:Y:S01]  /*f590*/  IMAD.MOV.U32 R14, RZ, RZ, R171 ;  /* 0x000000ffff0e7224 */ /* 0x000fe200078e00ab */
[----:B------:R-:W-:Y:S01]  /*f5a0*/  MOV R6, R172 ;  /* 0x000000ac00067202 */ /* 0x000fe20000000f00 */
[----:B------:R-:W-:-:S07]  /*f5b0*/  IMAD.MOV.U32 R18, RZ, RZ, R187 ;  /* 0x000000ffff127224 */ /* 0x000fce00078e00bb */
.L_x_5919:
[----:B------:R-:W-:Y:S05]  /*f5c0*/  BSYNC B1 ;  /* 0x0000000000017941 */ /* 0x000fea0003800000 */
.L_x_5918:
[----:B------:R-:W1:Y:S01]  /*f5d0*/  LDC R152, c[0x0][0x448] ;  /* 0x00011200ff987b82 */ /* 0x000e620000000800 */
[----:B------:R-:W-:-:S04]  /*f5e0*/  VIADD R153, R199, 0x3f ;  /* 0x0000003fc7997836 */ /* 0x000fc80000000000 */
[----:B------:R-:W-:Y:S01]  /*f5f0*/  IMAD.MOV.U32 R155, RZ, RZ, R153 ;  /* 0x000000ffff9b7224 */ /* 0x000fe200078e0099 */
[----:B-1----:R-:W-:-:S13]  /*f600*/  ISETP.NE.AND P4, PT, R152, 0x1, PT ;  /* 0x000000019800780c */ /* 0x002fda0003f85270 */
[----:B------:R-:W1:Y:S08]  /*f610*/  @P4 LDC R154, c[0x0][0x44c] ;  /* 0x00011300ff9a4b82 */ /* 0x000e700000000800 */
[----:B------:R-:W2:Y:S01]  /*f620*/  @P4 LDC R152, c[0x0][0x450] ;  /* 0x00011400ff984b82 */ /* 0x000ea20000000800 */
[----:B-1----:R-:W-:-:S05]  /*f630*/  @P4 IMAD.HI.U32 R154, R153, R154, RZ ;  /* 0x0000009a999a4227 */ /* 0x002fca00078e00ff */
[----:B--2---:R-:W-:Y:S02]  /*f640*/  @P4 SHF.R.U32.HI R155, RZ, R152, R154 ;  /* 0x00000098ff9b4219 */ /* 0x004fe4000001169a */
[----:B------:R-:W1:Y:S01]  /*f650*/  LDC R154, c[0x0][0x9e4] ;  /* 0x00027900ff9a7b82 */ /* 0x000e620000000800 */
[----:B------:R-:W-:-:S05]  /*f660*/  IADD3 R152, R189, 0x1, -R23 ;  /* 0x00000001bd987810 */ /* 0x000fca0007ffe817 */
[----:B------:R-:W-:-:S04]  /*f670*/  IMAD.IADD R155, R152, 0x1, R155 ;  /* 0x00000001989b7824 */ /* 0x000fc800078e029b */
[----:B------:R-:W-:Y:S01]  /*f680*/  IMAD.IADD R20, R155, 0x1, -R20 ;  /* 0x000000019b147824 */ /* 0x000fe200078e0a14 */
[----:B-1----:R-:W-:-:S13]  /*f690*/  ISETP.GE.AND P5, PT, R154, 0x1, PT ;  /* 0x000000019a00780c */ /* 0x002fda0003fa6270 */
        /* <DEDUP_REMOVED lines=11> */
.L_x_5944:
[----:B------:R-:W-:-:S13]  /*f750*/  ISETP.NE.AND P1, PT, R154, 0x1, PT ;  /* 0x000000019a00780c */ /* 0x000fda0003f25270 */
[----:B------:R-:W1:Y:S02]  /*f760*/  @P1 LDC.64 R152, c[0x0][0x9e8] ;  /* 0x00027a00ff981b82 */ /* 0x000e640000000a00 */
[----:B-1----:R-:W-:-:S05]  /*f770*/  @P1 IMAD.HI.U32 R152, R155, R152, RZ ;  /* 0x000000989b981227 */ /* 0x002fca00078e00ff */
[----:B------:R-:W-:-:S07]  /*f780*/  @P1 SHF.R.U32.HI R155, RZ, R153, R152 ;  /* 0x00000099ff9b1219 */ /* 0x000fce0000011698 */
.L_x_5945:
[----:B------:R-:W-:Y:S05]  /*f790*/  BSYNC B0 ;  /* 0x0000000000007941 */ /* 0x000fea0003800000 */
.L_x_5943:
[----:B------:R-:W-:-:S05]  /*f7a0*/  IMAD R154, R155, R154, RZ ;  /* 0x0000009a9b9a7224 */ /* 0x000fca00078e02ff */
[----:B------:R-:W-:-:S07]  /*f7b0*/  VIMNMX R20, R20, R154, !PT ;  /* 0x0000009a14147248 */ /* 0x000fce0007fe0100 */
.L_x_5942:
[----:B------:R-:W2:Y:S01]  /*f7c0*/  LDL R153, [R1+0xc] ;  /* 0x00000c0001997983 */ /* 0x000ea20000100800 */
[----:B------:R-:W-:Y:S01]  /*f7d0*/  VIADD R20, R20, 0x3f ;  /* 0x0000003f14147836 */ /* 0x000fe20000000000 */
[----:B------:R-:W-:Y:S04]  /*f7e0*/  BSSY B1, `(.L_x_5946) ;  /* 0x00001b2000017945 */ /* 0x000fe80003800000 */
[----:B------:R-:W-:-:S04]  /*f7f0*/  SHF.R.S32.HI R152, RZ, 0x1f, R20 ;  /* 0x0000001fff987819 */ /* 0x000fc80000011414 */
[----:B------:R-:W-:-:S04]  /*f800*/  LEA.HI R152, R152, R20, RZ, 0x6 ;  /* 0x0000001498987211 */ /* 0x000fc800078f30ff */
[----:B------:R-:W-:-:S04]  /*f810*/  SHF.R.S32.HI R20, RZ, 0x6, R152 ;  /* 0x00000006ff147819 */ /* 0x000fc80000011498 */
[----:B--2---:R-:W-:-:S04]  /*f820*/  VIMNMX R20, R153, R20, !PT ;  /* 0x0000001499147248 */ /* 0x004fc80007fe0100 */
[----:B------:R-:W-:-:S13]  /*f830*/  ISETP.GE.AND P1, PT, R15, R20, PT ;  /* 0x000000140f00720c */ /* 0x000fda0003f26270 */
[----:B------:R-:W-:Y:S05]  /*f840*/  @!P1 BRA `(.L_x_5947) ;  /* 0x0000001800ac9947 */ /* 0x000fea0003800000 */
[----:B------:R-:W-:Y:S01]  /*f850*/  BSSY B0, `(.L_x_5948) ;  /* 0x00001a9000007945 */ /* 0x000fe20003800000 */
[----:B------:R-:W-:Y:S02]  /*f860*/  IMAD.MOV.U32 R185, RZ, RZ, R14 ;  /* 0x000000ffffb97224 */ /* 0x000fe400078e000e */
[----:B------:R-:W-:Y:S02]  /*f870*/  IMAD.MOV.U32 R184, RZ, RZ, R6 ;  /* 0x000000ffffb87224 */ /* 0x000fe400078e0006 */
[----:B0-----:R-:W-:Y:S02]  /*f880*/  IMAD.MOV.U32 R209, RZ, RZ, R15 ;  /* 0x000000ffffd17224 */ /* 0x001fe400078e000f */
[----:B------:R-:W-:-:S07]  /*f890*/  IMAD.MOV.U32 R187, RZ, RZ, R18 ;  /* 0x000000ffffbb7224 */ /* 0x000fce00078e0012 */
.L_x_5961:
[----:B------:R-:W-:Y:S02]  /*f8a0*/  VIADD R18, R187, 0x1 ;  /* 0x00000001bb127836 */ /* 0x000fe40000000000 */
[----:B------:R-:W-:Y:S02]  /*f8b0*/  IMAD.MOV.U32 R6, RZ, RZ, R209 ;  /* 0x000000ffff067224 */ /* 0x000fe400078e00d1 */
[----:B------:R-:W-:Y:S01]  /*f8c0*/  VIADD R209, R209, 0xffffffff ;  /* 0xffffffffd1d17836 */ /* 0x000fe20000000000 */
[----:B------:R-:W-:Y:S02]  /*f8d0*/  ISETP.NE.AND P2, PT, R18, 0x2, PT ;  /* 0x000000021200780c */ /* 0x000fe40003f45270 */
[----:B------:R-:W-:Y:S02]  /*f8e0*/  ISETP.GT.AND P1, PT, R6, R20, PT ;  /* 0x000000140600720c */ /* 0x000fe40003f24270 */
[----:B------:R-:W-:Y:S02]  /*f8f0*/  SEL R6, RZ, 0x1, P2 ;  /* 0x00000001ff067807 */ /* 0x000fe40001000000 */
[----:B------:R-:W-:-:S02]  /*f900*/  SEL R18, R18, RZ, P2 ;  /* 0x000000ff12127207 */ /* 0x000fc40001000000 */
[----:B------:R-:W-:Y:S01]  /*f910*/  LOP3.LUT R19, R19, R6, RZ, 0x3c, !PT ;  /* 0x0000000613137212 */ /* 0x000fe200078e3cff */
[----:B0-----:R-:W-:Y:S06]  /*f920*/  @!P0 BRA `(.L_x_5949) ;  /* 0x0000000000048947 */ /* 0x001fec0003800000 */
[----:B------:R-:W-:Y:S01]  /*f930*/  BPT.TRAP 0x1 ;  /* 0x000000040000795c */ /* 0x000fe20000300000 */
.L_x_5949:
[----:B------:R-:W-:Y:S01]  /*f940*/  IMAD R15, R18, 0x8, R2 ;  /* 0x00000008120f7824 */ /* 0x000fe200078e0202 */
[----:B------:R-:W-:-:S04]  /*f950*/  SHF.L.U32 R210, R19, 0x1f, RZ ;  /* 0x0000001f13d27819 */ /* 0x000fc800000006ff */
[----:B------:R0:W1:Y:S01]  /*f960*/  SYNCS.PHASECHK.TRANS64.TRYWAIT P2, [R15+URZ+0x28c30], R210 ;  /* 0x028c30d20f0075a7 */ /* 0x000062000804017f */
[----:B------:R-:W-:Y:S05]  /*f970*/  @!P0 BRA `(.L_x_5950) ;  /* 0x0000000000048947 */ /* 0x000fea0003800000 */
[----:B------:R-:W-:Y:S01]  /*f980*/  BPT.TRAP 0x1 ;  /* 0x000000040000795c */ /* 0x000fe20000300000 */
.L_x_5950:
[----:B------:R-:W-:Y:S01]  /*f990*/  BSSY B2, `(.L_x_5951) ;  /* 0x0000006000027945 */ /* 0x000fe20003800000 */
[----:B------:R-:W-:Y:S01]  /*f9a0*/  LEA R154, R18, R21, 0x9 ;  /* 0x00000015129a7211 */ /* 0x000fe200078e48ff */
[----:B------:R-:W-:Y:S02]  /*f9b0*/  IMAD.MOV.U32 R155, RZ, RZ, 0x40000040 ;  /* 0x40000040ff9b7424 */ /* 0x000fe400078e00ff */
[----:B-1----:R-:W-:Y:S05]  /*f9c0*/  @P2 BRA `(.L_x_5952) ;  /* 0x0000000000082947 */ /* 0x002fea0003800000 */
[----:B------:R-:W1:Y:S02]  /*f9d0*/  SYNCS.PHASECHK.TRANS64.TRYWAIT P2, [R15+URZ+0x28c30], R210 ;  /* 0x028c30d20f0075a7 */ /* 0x000e64000804017f */
[----:B-1----:R-:W-:Y:S05]  /*f9e0*/  @!P2 BRA `(.L_x_5953) ;  /* 0x000001080014a947 */ /* 0x002fea0003800000 */
.L_x_5952:
[----:B------:R-:W-:Y:S05]  /*f9f0*/  BSYNC B2 ;  /* 0x0000000000027941 */ /* 0x000fea0003800000 */
.L_x_5951:
        /* <DEDUP_REMOVED lines=14> */
[----:B------:R-:W-:Y:S01]  /*fae0*/  WARPGROUP.ARRIVE ;  /* 0x00000000000079c5 */ /* 0x000fe20000000000 */
[----:B------:R-:W-:Y:S02]  /*faf0*/  R2UR UR8, R12 ;  /* 0x000000000c0872ca */ /* 0x000fe400000e0000 */
[----:B------:R-:W-:Y:S02]  /*fb00*/  R2UR UR9, R13 ;  /* 0x000000000d0972ca */ /* 0x000fe400000e0000 */
[----:B------:R-:W-:Y:S01]  /*fb10*/  R2UR UR14, R6 ;  /* 0x00000000060e72ca */ /* 0x000fe200000e0000 */
[----:B------:R-:W-:Y:S01]  /*fb20*/  HGMMA.64x64x16.F32 R152, gdesc[UR4], RZ, !UPT, gsb0 ;  /* 0x00e00000049879f0 */ /* 0x000fe2000c0008ff */
[----:B------:R-:W-:Y:S02]  /*fb30*/  R2UR UR15, R7 ;  /* 0x00000000070f72ca */ /* 0x000fe400000e0000 */
[----:B------:R-:W-:-:S02]  /*fb40*/  R2UR UR12, R10 ;  /* 0x000000000a0c72ca */ /* 0x000fc400000e0000 */
        /* <DEDUP_REMOVED lines=15> */
.L_x_5954:
[----:B------:R-:W-:Y:S01]  /*fc40*/  FMNMX.FTZ R6, R152, R184, !PT ;  /* 0x000000b898067209 */ /* 0x000fe20007810000 */
[----:B------:R-:W-:-:S03]  /*fc50*/  ULDC UR4, c[0x0][0x988] ;  /* 0x0002620000047ab9 */ /* 0x000fc60000000800 */
        /* <DEDUP_REMOVED lines=80> */
[----:B------:R-:W-:Y:S01]  /*10160*/  MUFU.EX2 R157, R165 ;  /* 0x000000a5009d7308 */ /* 0x000fe20000000800 */
[----:B------:R-:W-:Y:S01]  /*10170*/  FMNMX.FTZ R14, R171, R14, !PT ;  /* 0x0000000eab0e7209 */ /* 0x000fe20007810000 */
[----:B----4-:R-:W-:Y:S01]  /*10180*/  FADD.FTZ R3, R152, R3 ;  /* 0x0000000398037221 */ /* 0x010fe20000010000 */
[-C--:B------:R-:W-:Y:S01]  /*10190*/  FMUL.FTZ R52, R52, R164.reuse ;  /* 0x000000a434347220 */ /* 0x080fe20000410000 */
[----:B------:R-:W-:Y:S01]  /*101a0*/  FMUL.FTZ R53, R53, R164 ;  /* 0x000000a435357220 */ /* 0x000fe20000410000 */
[----:B------:R-:W-:Y:S01]  /*101b0*/  FMNMX.FTZ R14, R174, R14, !PT ;  /* 0x0000000eae0e7209 */ /* 0x000fe20007810000 */
[-C--:B------:R-:W-:Y:S01]  /*101c0*/  FMUL.FTZ R56, R56, R164.reuse ;  /* 0x000000a438387220 */ /* 0x080fe20000410000 */
[----:B------:R-:W-:Y:S01]  /*101d0*/  FMUL.FTZ R57, R57, R164 ;  /* 0x000000a439397220 */ /* 0x000fe20000410000 */
[----:B------:R-:W2:Y:S01]  /*101e0*/  MUFU.EX2 R161, R161 ;  /* 0x000000a100a17308 */ /* 0x000ea20000000800 */
        /* <DEDUP_REMOVED lines=9> */
[-C--:B------:R-:W-:Y:S01]  /*10280*/  FMUL.FTZ R65, R65, R164.reuse ;  /* 0x000000a441417220 */ /* 0x080fe20000410000 */
[-C--:B------:R-:W-:Y:S01]  /*10290*/  FMUL.FTZ R68, R68, R164.reuse ;  /* 0x000000a444447220 */ /* 0x080fe20000410000 */
[----:B------:R-:W-:Y:S01]  /*102a0*/  FMUL.FTZ R69, R69, R164 ;  /* 0x000000a445457220 */ /* 0x000fe20000410000 */
[----:B------:R-:W-:Y:S01]  /*102b0*/  FMNMX.FTZ R14, R182, R14, !PT ;  /* 0x0000000eb60e7209 */ /* 0x000fe20007810000 */
[-C--:B------:R-:W-:Y:S01]  /*102c0*/  FMUL.FTZ R72, R72, R164.reuse ;  /* 0x000000a448487220 */ /* 0x080fe20000410000 */
[----:B------:R-:W-:Y:S01]  /*102d0*/  FMUL.FTZ R73, R73, R164 ;  /* 0x000000a449497220 */ /* 0x000fe20000410000 */
[----:B------:R-:W4:Y:S01]  /*102e0*/  MUFU.EX2 R169, R169 ;  /* 0x000000a900a97308 */ /* 0x000f220000000800 */
[----:B------:R-:W-:Y:S01]  /*102f0*/  FMNMX.FTZ R14, R183, R14, !PT ;  /* 0x0000000eb70e7209 */ /* 0x000fe20007810000 */
[----:B--2---:R-:W-:Y:S01]  /*10300*/  FADD.FTZ R3, R161, R3 ;  /* 0x00000003a1037221 */ /* 0x004fe20000010000 */
[-C--:B------:R-:W-:Y:S01]  /*10310*/  FMUL.FTZ R76, R76, R164.reuse ;  /* 0x000000a44c4c7220 */ /* 0x080fe20000410000 */
[-C--:B------:R-:W-:Y:S01]  /*10320*/  FMUL.FTZ R77, R77, R164.reuse ;  /* 0x000000a44d4d7220 */ /* 0x080fe20000410000 */
[-C--:B------:R-:W-:Y:S01]  /*10330*/  FMUL.FTZ R80, R80, R164.reuse ;  /* 0x000000a450507220 */ /* 0x080fe20000410000 */
[----:B------:R-:W2:Y:S01]  /*10340*/  SHFL.BFLY PT, R153, R14, 0x2, 0x1f ;  /* 0x0c401f000e997f89 */ /* 0x000ea200000e0000 */
[----:B------:R-:W-:Y:S01]  /*10350*/  FADD.FTZ R3, R157, R3 ;  /* 0x000000039d037221 */ /* 0x000fe20000010000 */
[----:B------:R-:W5:Y:S01]  /*10360*/  MUFU.EX2 R172, R172 ;  /* 0x000000ac00ac7308 */ /* 0x000f620000000800 */
[-C--:B------:R-:W-:Y:S01]  /*10370*/  FMUL.FTZ R81, R81, R164.reuse ;  /* 0x000000a451517220 */ /* 0x080fe20000410000 */
[-C--:B------:R-:W-:Y:S01]  /*10380*/  FMUL.FTZ R84, R84, R164.reuse ;  /* 0x000000a454547220 */ /* 0x080fe20000410000 */
[----:B---3--:R-:W-:Y:S01]  /*10390*/  FADD.FTZ R3, R156, R3 ;  /* 0x000000039c037221 */ /* 0x008fe20000010000 */
        /* <DEDUP_REMOVED lines=9> */
[-C--:B------:R-:W-:Y:S01]  /*10430*/  FMUL.FTZ R97, R97, R164.reuse ;  /* 0x000000a461617220 */ /* 0x080fe20000410000 */
[-C--:B------:R-:W-:Y:S01]  /*10440*/  FMUL.FTZ R100, R100, R164.reuse ;  /* 0x000000a464647220 */ /* 0x080fe20000410000 */
[-C--:B------:R-:W-:Y:S01]  /*10450*/  FMUL.FTZ R101, R101, R164.reuse ;  /* 0x000000a465657220 */ /* 0x080fe20000410000 */
[----:B------:R-:W-:Y:S01]  /*10460*/  MUFU.EX2 R160, R176 ;  /* 0x000000b000a07308 */ /* 0x000fe20000000800 */
[----:B-----5:R-:W-:Y:S01]  /*10470*/  FADD.FTZ R3, R172, R3 ;  /* 0x00000003ac037221 */ /* 0x020fe20000010000 */
[-C--:B------:R-:W-:Y:S01]  /*10480*/  FMUL.FTZ R104, R104, R164.reuse ;  /* 0x000000a468687220 */ /* 0x080fe20000410000 */
[-C--:B------:R-:W-:Y:S01]  /*10490*/  FMUL.FTZ R105, R105, R164.reuse ;  /* 0x000000a469697220 */ /* 0x080fe20000410000 */
[-C--:B------:R-:W-:Y:S01]  /*104a0*/  FMUL.FTZ R108, R108, R164.reuse ;  /* 0x000000a46c6c7220 */ /* 0x080fe20000410000 */
[-C--:B------:R-:W-:Y:S01]  /*104b0*/  FMUL.FTZ R109, R109, R164.reuse ;  /* 0x000000a46d6d7220 */ /* 0x080fe20000410000 */
[----:B--2---:R-:W-:Y:S01]  /*104c0*/  FMNMX.FTZ R14, R14, R153, !PT ;  /* 0x000000990e0e7209 */ /* 0x004fe20007810000 */
[-C--:B------:R-:W-:Y:S01]  /*104d0*/  FMUL.FTZ R112, R112, R164.reuse ;  /* 0x000000a470707220 */ /* 0x080fe20000410000 */
[----:B------:R-:W-:Y:S01]  /*104e0*/  MUFU.EX2 R177, R177 ;  /* 0x000000b100b17308 */ /* 0x000fe20000000800 */
[----:B---3--:R-:W-:Y:S01]  /*104f0*/  FADD.FTZ R3, R173, R3 ;  /* 0x00000003ad037221 */ /* 0x008fe20000010000 */
[-C--:B------:R-:W-:Y:S01]  /*10500*/  FMUL.FTZ R113, R113, R164.reuse ;  /* 0x000000a471717220 */ /* 0x080fe20000410000 */
[----:B------:R-:W2:Y:S01]  /*10510*/  SHFL.BFLY PT, R153, R14, 0x1, 0x1f ;  /* 0x0c201f000e997f89 */ /* 0x000ea200000e0000 */
        /* <DEDUP_REMOVED lines=21> */
[----:B------:R-:W-:-:S04]  /*10670*/  FADD.FTZ R153, -R14, R185 ;  /* 0x000000b90e997221 */ /* 0x000fc80000010100 */
[----:B------:R-:W-:-:S04]  /*10680*/  FMUL.FTZ R153, R153, R7 ;  /* 0x0000000799997220 */ /* 0x000fc80000410000 */
[----:B------:R2:W3:Y:S02]  /*10690*/  MUFU.EX2 R165, R153 ;  /* 0x0000009900a57308 */ /* 0x0004e40000000800 */
[----:B--2---:R-:W-:-:S04]  /*106a0*/  @!P2 IMAD R153, R187, 0x40, R198 ;  /* 0x00000040bb99a824 */ /* 0x004fc800078e02c6 */
[----:B------:R-:W-:Y:S02]  /*106b0*/  @!P2 IMAD R153, R153, 0x4, R2 ;  /* 0x000000049999a824 */ /* 0x000fe400078e0202 */
[----:B---3--:R-:W-:-:S03]  /*106c0*/  FMUL.FTZ R26, R26, R165 ;  /* 0x000000a51a1a7220 */ /* 0x008fc60000410000 */
[----:B------:R-:W-:Y:S01]  /*106d0*/  @!P2 STS [R153+0x28800], R164 ;  /* 0x028800a49900a388 */ /* 0x000fe20000000800 */
[-C--:B------:R-:W-:Y:S01]  /*106e0*/  FMUL.FTZ R27, R27, R165.reuse ;  /* 0x000000a51b1b7220 */ /* 0x080fe20000410000 */
[-C--:B------:R-:W-:Y:S01]  /*106f0*/  FMUL.FTZ R30, R30, R165.reuse ;  /* 0x000000a51e1e7220 */ /* 0x080fe20000410000 */
[-C--:B------:R-:W-:Y:S01]  /*10700*/  FMUL.FTZ R31, R31, R165.reuse ;  /* 0x000000a51f1f7220 */ /* 0x080fe20000410000 */
[----:B------:R2:W-:Y:S01]  /*10710*/  @!P2 STS [R153+0x28820], R165 ;  /* 0x028820a59900a388 */ /* 0x0005e20000000800 */
        /* <DEDUP_REMOVED lines=34> */
[-C--:B------:R-:W-:Y:S01]  /*10940*/  FMUL.FTZ R63, R63, R165.reuse ;  /* 0x000000a53f3f7220 */ /* 0x080fe20000410000 */
        /* <DEDUP_REMOVED lines=56> */
[-C--:B------:R-:W-:Y:S01]  /*10cd0*/  FMUL.FTZ R138, R138, R165.reuse ;  /* 0x000000a58a8a7220 */ /* 0x080fe20000410000 */
        /* <DEDUP_REMOVED lines=12> */
[----:B------:R-:W-:-:S04]  /*10da0*/  FMUL.FTZ R151, R151, R165 ;  /* 0x000000a597977220 */ /* 0x000fc80000410000 */
[----:B------:R-:W4:Y:S01]  /*10db0*/  MUFU.EX2 R175, R175 ;  /* 0x000000af00af7308 */ /* 0x000f220000000800 */
[C---:B-----5:R-:W-:Y:S01]  /*10dc0*/  FADD.FTZ R158, R167.reuse, R157 ;  /* 0x0000009da79e7221 */ /* 0x060fe20000010000 */
[----:B------:R-:W-:-:S06]  /*10dd0*/  F2FP.F16.F32.PACK_AB R157, R167, R162 ;  /* 0x000000a2a79d723e */ /* 0x000fcc00000000ff */
[----:B------:R-:W5:Y:S01]  /*10de0*/  MUFU.EX2 R178, R178 ;  /* 0x000000b200b27308 */ /* 0x000f620000000800 */
[----:B---3--:R-:W-:Y:S01]  /*10df0*/  FADD.FTZ R159, R0, R158 ;  /* 0x0000009e009f7221 */ /* 0x008fe20000010000 */
[----:B------:R-:W-:-:S06]  /*10e00*/  F2FP.F16.F32.PACK_AB R158, R173, R172 ;  /* 0x000000acad9e723e */ /* 0x000fcc00000000ff */
[----:B------:R-:W3:Y:S01]  /*10e10*/  MUFU.EX2 R161, R179 ;  /* 0x000000b300a17308 */ /* 0x000ee20000000800 */
[C---:B----4-:R-:W-:Y:S01]  /*10e20*/  FADD.FTZ R162, R175.reuse, R159 ;  /* 0x0000009fafa27221 */ /* 0x050fe20000010000 */
[----:B------:R-:W-:Y:S01]  /*10e30*/  F2FP.F16.F32.PACK_AB R159, R175, R0 ;  /* 0x00000000af9f723e */ /* 0x000fe200000000ff */
[----:B------:R-:W-:Y:S01]  /*10e40*/  FADD.FTZ R0, R160, R3 ;  /* 0x00000003a0007221 */ /* 0x000fe20000010000 */
[----:B------:R-:W-:-:S03]  /*10e50*/  F2FP.F16.F32.PACK_AB R160, R177, R160 ;  /* 0x000000a0b1a0723e */ /* 0x000fc600000000ff */
[----:B------:R-:W-:Y:S01]  /*10e60*/  FADD.FTZ R0, R177, R0 ;  /* 0x00000000b1007221 */ /* 0x000fe20000010000 */
[----:B------:R-:W4:Y:S01]  /*10e70*/  MUFU.EX2 R163, R182 ;  /* 0x000000b600a37308 */ /* 0x000f220000000800 */
[----:B-----5:R-:W-:Y:S01]  /*10e80*/  FADD.FTZ R162, R178, R162 ;  /* 0x000000a2b2a27221 */ /* 0x020fe20000010000 */
[----:B------:R2:W-:Y:S01]  /*10e90*/  STSM.16.M88.4 [R203], R156 ;  /* 0x0000009ccb007844 */ /* 0x0005e20000000200 */
[----:B------:R-:W-:-:S04]  /*10ea0*/  FADD.FTZ R3, R180, R0 ;  /* 0x00000000b4037221 */ /* 0x000fc80000010000 */
[----:B------:R-:W-:Y:S01]  /*10eb0*/  FADD.FTZ R3, R181, R3 ;  /* 0x00000003b5037221 */ /* 0x000fe20000010000 */
        /* <DEDUP_REMOVED lines=10> */
.L_x_5955:
[----:B------:R3:W4:Y:S01]  /*10f60*/  SYNCS.PHASECHK.TRANS64.TRYWAIT P2, [R15+URZ+0x28c50], R210 ;  /* 0x028c50d20f0075a7 */ /* 0x000722000804017f */
[----:B------:R-:W-:Y:S05]  /*10f70*/  @!P0 BRA `(.L_x_5956) ;  /* 0x0000000000048947 */ /* 0x000fea0003800000 */
[----:B------:R-:W-:Y:S01]  /*10f80*/  BPT.TRAP 0x1 ;  /* 0x000000040000795c */ /* 0x000fe20000300000 */
.L_x_5956:
[----:B------:R-:W-:Y:S04]  /*10f90*/  BSSY B2, `(.L_x_5957) ;  /* 0x0000004000027945 */ /* 0x000fe80003800000 */
[----:B----4-:R-:W-:Y:S05]  /*10fa0*/  @P2 BRA `(.L_x_5958) ;  /* 0x0000000000082947 */ /* 0x010fea0003800000 */
[----:B------:R-:W4:Y:S02]  /*10fb0*/  SYNCS.PHASECHK.TRANS64.TRYWAIT P2, [R15+URZ+0x28c50], R210 ;  /* 0x028c50d20f0075a7 */ /* 0x000f24000804017f */
[----:B----4-:R-:W-:Y:S05]  /*10fc0*/  @!P2 BRA `(.L_x_5959) ;  /* 0x000000f000b0a947 */ /* 0x010fea0003800000 */
.L_x_5958:
[----:B------:R-:W-:Y:S05]  /*10fd0*/  BSYNC B2 ;  /* 0x0000000000027941 */ /* 0x000fea0003800000 */
.L_x_5957:
[----:B------:R-:W-:Y:S01]  /*10fe0*/  IMAD R164, R18, 0x1000, R197 ;  /* 0x0000100012a47824 */ /* 0x000fe200078e02c5 */
[----:B------:R-:W-:Y:S01]  /*10ff0*/  WARPGROUP.ARRIVE ;  /* 0x00000000000079c5 */ /* 0x000fe20000000000 */
[----:B------:R-:W-:Y:S02]  /*11000*/  IMAD.MOV.U32 R165, RZ, RZ, 0x40000040 ;  /* 0x40000040ffa57424 */ /* 0x000fe400078e00ff */
[----:B------:R-:W-:Y:S01]  /*11010*/  IMAD.MOV.U32 R167, RZ, RZ, 0x40000040 ;  /* 0x40000040ffa77424 */ /* 0x000fe200078e00ff */
[C---:B------:R-:W-:Y:S02]  /*11020*/  R2UR UR6, R164.reuse ;  /* 0x00000000a40672ca */ /* 0x040fe400000e0000 */
[----:B------:R-:W-:Y:S01]  /*11030*/  R2UR UR7, R165 ;  /* 0x00000000a50772ca */ /* 0x000fe200000e0000 */
[----:B------:R-:W-:Y:S01]  /*11040*/  IMAD.MOV.U32 R165, RZ, RZ, 0x40000040 ;  /* 0x40000040ffa57424 */ /* 0x000fe200078e00ff */
[----:B------:R-:W-:-:S11]  /*11050*/  IADD3 R166, R164, 0x80, RZ ;  /* 0x00000080a4a67810 */ /* 0x000fd60007ffe0ff */
        /* <DEDUP_REMOVED lines=28> */
[----:B--2---:R-:W2:Y:S02]  /*11220*/  FENCE.VIEW.ASYNC.S ;  /* 0x00000000000073c6 */ /* 0x004ea40000000000 */
[----:B--2---:R-:W-:Y:S01]  /*11230*/  NOP ;  /* 0x0000000000007918 */ /* 0x004fe20000000000 */
[----:B------:R-:W-:Y:S06]  /*11240*/  BAR.ARV 0xe, 0x100 ;  /* 0x0384000000007b1d */ /* 0x000fec0000002000 */
[----:B------:R-:W-:Y:S05]  /*11250*/  @!P0 BRA `(.L_x_5960) ;  /* 0x0000000000048947 */ /* 0x000fea0003800000 */
[----:B------:R-:W-:Y:S01]  /*11260*/  BPT.TRAP 0x1 ;  /* 0x000000040000795c */ /* 0x000fe20000300000 */
.L_x_5960:
[----:B01-34-:R-:W-:Y:S02]  /*11270*/  VIADD R15, R15, 0x28c60 ;  /* 0x00028c600f0f7836 */ /* 0x01bfe40000000000 */
[----:B------:R-:W-:Y:S02]  /*11280*/  IMAD.MOV.U32 R185, RZ, RZ, R14 ;  /* 0x000000ffffb97224 */ /* 0x000fe400078e000e */
[----:B------:R-:W-:Y:S01]  /*11290*/  IMAD.MOV.U32 R184, RZ, RZ, R6 ;  /* 0x000000ffffb87224 */ /* 0x000fe200078e0006 */
[----:B------:R-:W-:Y:S01]  /*112a0*/  PRMT R15, R191, 0x654, R15 ;  /* 0x00000654bf0f7816 */ /* 0x000fe2000000000f */
[----:B------:R-:W-:-:S03]  /*112b0*/  IMAD.MOV.U32 R187, RZ, RZ, R18 ;  /* 0x000000ffffbb7224 */ /* 0x000fc600078e0012 */
[----:B------:R0:W-:Y:S01]  /*112c0*/  SYNCS.ARRIVE.TRANS64.RED.A1T0 RZ, [R15+URZ], RZ ;  /* 0x000000ff0fff79a7 */ /* 0x0001e2000810043f */
[----:B------:R-:W-:Y:S05]  /*112d0*/  @P1 BRA `(.L_x_5961) ;  /* 0xffffffe400701947 */ /* 0x000fea000383ffff */
[----:B------:R-:W-:Y:S05]  /*112e0*/  BSYNC B0 ;  /* 0x0000000000007941 */ /* 0x000fea0003800000 */
.L_x_5948:
[----:B0-----:R-:W-:-:S07]  /*112f0*/  IMAD.MOV.U32 R15, RZ, RZ, R209 ;  /* 0x000000ffff0f7224 */ /* 0x001fce00078e00d1 */
.L_x_5947:
[----:B------:R-:W-:Y:S05]  /*11300*/  BSYNC B1 ;  /* 0x0000000000017941 */ /* 0x000fea0003800000 */
.L_x_5946:
[----:B------:R-:W2:Y:S01]  /*11310*/  LDL R20, [R1+0xc] ;  /* 0x00000c0001147983 */ /* 0x000ea20000100800 */
[----:B------:R-:W-:Y:S01]  /*11320*/  BSSY B0, `(.L_x_5962) ;  /* 0x0000256000007945 */ /* 0x000fe20003800000 */
[----:B--2---:R-:W-:-:S13]  /*11330*/  ISETP.GE.AND P1, PT, R15, R20, PT ;  /* 0x000000140f00720c */ /* 0x004fda0003f26270 */
[----:B------:R-:W-:Y:S05]  /*11340*/  @!P1 BRA `(.L_x_5963) ;  /* 0x00000024004c9947 */ /* 0x000fea0003800000 */
[----:B------:R-:W-:Y:S02]  /*11350*/  IMAD.MOV.U32 R186, RZ, RZ, R14 ;  /* 0x000000ffffba7224 */ /* 0x000fe400078e000e */
[----:B------:R-:W-:Y:S02]  /*11360*/  IMAD.MOV.U32 R187, RZ, RZ, R6 ;  /* 0x000000ffffbb7224 */ /* 0x000fe400078e0006 */
[----:B------:R-:W-:-:S07]  /*11370*/  IMAD.MOV.U32 R185, RZ, RZ, R18 ;  /* 0x000000ffffb97224 */ /* 0x000fce00078e0012 */
.L_x_5984:
[----:B------:R-:W-:-:S05]  /*11380*/  VIADD R18, R185, 0x1 ;  /* 0x00000001b9127836 */ /* 0x000fca0000000000 */
[----:B------:R-:W-:-:S04]  /*11390*/  ISETP.NE.AND P1, PT, R18, 0x2, PT ;  /* 0x000000021200780c */ /* 0x000fc80003f25270 */
[----:B------:R-:W-:Y:S02]  /*113a0*/  SEL R6, RZ, 0x1, P1 ;  /* 0x00000001ff067807 */ /* 0x000fe40000800000 */
[----:B------:R-:W-:Y:S02]  /*113b0*/  SEL R18, R18, RZ, P1 ;  /* 0x000000ff12127207 */ /* 0x000fe40000800000 */
[----:B------:R-:W-:Y:S01]  /*113c0*/  LOP3.LUT R19, R19, R6, RZ, 0x3c, !PT ;  /* 0x0000000613137212 */ /* 0x000fe200078e3cff */
[----:B------:R-:W-:Y:S06]  /*113d0*/  @!P0 BRA `(.L_x_5964) ;  /* 0x0000000000048947 */ /* 0x000fec0003800000 */
[----:B------:R-:W-:Y:S01]  /*113e0*/  BPT.TRAP 0x1 ;  /* 0x000000040000795c */ /* 0x000fe20000300000 */
.L_x_5964:
[----:B------:R-:W-:Y:S02]  /*113f0*/  LEA R20, R18, R2, 0x3 ;  /* 0x0000000212147211 */ /* 0x000fe400078e18ff */
[----:B------:R-:W-:-:S04]  /*11400*/  SHF.L.U32 R184, R19, 0x1f, RZ ;  /* 0x0000001f13b87819 */ /* 0x000fc800000006ff */
[----:B------:R1:W2:Y:S01]  /*11410*/  SYNCS.PHASECHK.TRANS64.TRYWAIT P1, [R20+URZ+0x28c30], R184 ;  /* 0x028c30b8140075a7 */ /* 0x0002a2000802017f */
[----:B------:R-:W-:Y:S05]  /*11420*/  @!P0 BRA `(.L_x_5965) ;  /* 0x0000000000048947 */ /* 0x000fea0003800000 */
[----:B------:R-:W-:Y:S01]  /*11430*/  BPT.TRAP 0x1 ;  /* 0x000000040000795c */ /* 0x000fe20000300000 */
.L_x_5965:
[----:B------:R-:W-:Y:S01]  /*11440*/  BSSY B1, `(.L_x_5966) ;  /* 0x0000006000017945 */ /* 0x000fe20003800000 */
[----:B------:R-:W-:Y:S02]  /*11450*/  IMAD R154, R18, 0x200, R21 ;  /* 0x00000200129a7824 */ /* 0x000fe400078e0215 */
[----:B------:R-:W-:Y:S01]  /*11460*/  IMAD.MOV.U32 R155, RZ, RZ, 0x40000040 ;  /* 0x40000040ff9b7424 */ /* 0x000fe200078e00ff */
[----:B--2---:R-:W-:Y:S06]  /*11470*/  @P1 BRA `(.L_x_5967) ;  /* 0x0000000000081947 */ /* 0x004fec0003800000 */
[----:B------:R-:W2:Y:S02]  /*11480*/  SYNCS.PHASECHK.TRANS64.TRYWAIT P1, [R20+URZ+0x28c30], R184 ;  /* 0x028c30b8140075a7 */ /* 0x000ea4000802017f */
[----:B--2---:R-:W-:Y:S05]  /*11490*/  @!P1 BRA `(.L_x_5968) ;  /* 0x000000ec00909947 */ /* 0x004fea0003800000 */
.L_x_5967:
[----:B------:R-:W-:Y:S05]  /*114a0*/  BSYNC B1 ;  /* 0x0000000000017941 */ /* 0x000fea0003800000 */
.L_x_5966:
        /* <DEDUP_REMOVED lines=36> */
.L_x_5969:
[----:B------:R-:W3:Y:S01]  /*116f0*/  LDL R14, [R1] ;  /* 0x00000000010e7983 */ /* 0x000ee20000100800 */
[----:B------:R-:W4:Y:S01]  /*11700*/  @P4 LDC R7, c[0x0][0x44c] ;  /* 0x00011300ff074b82 */ /* 0x000f220000000800 */
[----:B------:R-:W-:Y:S01]  /*11710*/  ULDC UR4, c[0x0][0x9dc] ;  /* 0x0002770000047ab9 */ /* 0x000fe20000000800 */
[----:B------:R-:W-:Y:S01]  /*11720*/  ULDC UR5, c[0x0][0x9e0] ;  /* 0x0002780000057ab9 */ /* 0x000fe20000000800 */
[----:B------:R-:W-:-:S05]  /*11730*/  ULOP3.LUT UR4, URZ, UR4, URZ, 0x33, !UPT ;  /* 0x000000043f047292 */ /* 0x000fca000f8e333f */
[----:B------:R-:W5:Y:S01]  /*11740*/  @P4 LDC R6, c[0x0][0x450] ;  /* 0x00011400ff064b82 */ /* 0x000f620000000800 */
[----:B---3--:R-:W-:Y:S02]  /*11750*/  IMAD.IADD R222, R14, 0x1, R199 ;  /* 0x000000010ede7824 */ /* 0x008fe400078e02c7 */
[----:B------:R-:W-:Y:S02]  /*11760*/  IMAD.SHL.U32 R14, R15, 0x40, RZ ;  /* 0x000000400f0e7824 */ /* 0x000fe400078e00ff */
[----:B----4-:R-:W-:-:S03]  /*11770*/  @P4 IMAD.HI.U32 R7, R222, R7, RZ ;  /* 0x00000007de074227 */ /* 0x010fc600078e00ff */
[----:B------:R-:W-:Y:S02]  /*11780*/  IADD3 R220, -R188, 0x1, -R14 ;  /* 0x00000001bcdc7810 */ /* 0x000fe40007ffe90e */
[----:B-----5:R-:W-:Y:S01]  /*11790*/  @P4 SHF.R.U32.HI R222, RZ, R6, R7 ;  /* 0x00000006ffde4219 */ /* 0x020fe20000011607 */
[----:B------:R-:W-:Y:S01]  /*117a0*/  VIADD R6, R20, 0x28c40 ;  /* 0x00028c4014067836 */ /* 0x000fe20000000000 */
[----:B------:R-:W-:-:S03]  /*117b0*/  IADD3 R220, -R23, R220, R189 ;  /* 0x000000dc17dc7210 */ /* 0x000fc60007ffe1bd */
[----:B------:R-:W3:Y:S01]  /*117c0*/  SHFL.IDX PT, R223, R222, RZ, 0x1c1f ;  /* 0x001c1fffdedf7589 */ /* 0x000ee200000e0000 */
[----:B------:R-:W-:Y:S01]  /*117d0*/  PRMT R6, R191, 0x654, R6 ;  /* 0x00000654bf067816 */ /* 0x000fe20000000006 */
[C---:B------:R-:W-:Y:S02]  /*117e0*/  VIADD R221, R220.reuse, UR5 ;  /* 0x00000005dcdd7c36 */ /* 0x040fe40008000000 */
[----:B------:R-:W-:Y:S01]  /*117f0*/  VIADD R220, R220, UR4 ;  /* 0x00000004dcdc7c36 */ /* 0x000fe20008000000 */
[----:B------:R4:W-:Y:S01]  /*11800*/  SYNCS.ARRIVE.TRANS64.RED.A1T0 RZ, [R6+URZ], RZ ;  /* 0x000000ff06ff79a7 */ /* 0x0009e2000810043f */
[----:B---3--:R-:W-:-:S03]  /*11810*/  IMAD.IADD R210, R221, 0x1, R223 ;  /* 0x00000001ddd27824 */ /* 0x008fc600078e02df */
[----:B0-----:R-:W-:Y:S01]  /*11820*/  IADD3 R209, R220, R223, RZ ;  /* 0x000000dfdcd17210 */ /* 0x001fe20007ffe0ff */
[----:B----4-:R-:W-:Y:S06]  /*11830*/  @!P5 BRA `(.L_x_5970) ;  /* 0x000000000060d947 */ /* 0x010fec0003800000 */
        /* <DEDUP_REMOVED lines=13> */
.L_x_5972:
[----:B------:R-:W-:Y:S02]  /*11910*/  ULDC UR4, c[0x0][0x9e4] ;  /* 0x0002790000047ab9 */ /* 0x000fe40000000800 */
[----:B------:R-:W-:-:S05]  /*11920*/  IMAD.U32 R224, RZ, RZ, UR4 ;  /* 0x00000004ffe07e24 */ /* 0x000fca000f8e00ff */
[----:B------:R-:W-:-:S13]  /*11930*/  ISETP.NE.AND P1, PT, R224, 0x1, PT ;  /* 0x00000001e000780c */ /* 0x000fda0003f25270 */
[----:B------:R-:W0:Y:S02]  /*11940*/  @P1 LDC.64 R6, c[0x0][0x9e8] ;  /* 0x00027a00ff061b82 */ /* 0x000e240000000a00 */
[----:B0-----:R-:W-:-:S05]  /*11950*/  @P1 IMAD.HI.U32 R6, R223, R6, RZ ;  /* 0x00000006df061227 */ /* 0x001fca00078e00ff */
[----:B------:R-:W-:-:S07]  /*11960*/  @P1 SHF.R.U32.HI R223, RZ, R7, R6 ;  /* 0x00000007ffdf1219 */ /* 0x000fce0000011606 */
.L_x_5973:
[----:B------:R-:W-:Y:S05]  /*11970*/  BSYNC B1 ;  /* 0x0000000000017941 */ /* 0x000fea0003800000 */
.L_x_5971:
[----:B------:R-:W-:-:S04]  /*11980*/  IMAD R223, R223, R224, -R14 ;  /* 0x000000e0dfdf7224 */ /* 0x000fc800078e0a0e */
[----:B------:R-:W-:-:S05]  /*11990*/  IMAD.IADD R223, R223, 0x1, -R188 ;  /* 0x00000001dfdf7824 */ /* 0x000fca00078e0abc */
[----:B------:R-:W-:Y:S02]  /*119a0*/  VIMNMX R209, R209, R223, !PT ;  /* 0x000000dfd1d17248 */ /* 0x000fe40007fe0100 */
[----:B------:R-:W-:-:S07]  /*119b0*/  VIADDMNMX R210, R223, R224, R210, PT ;  /* 0x000000e0dfd27246 */ /* 0x000fce00038001d2 */
.L_x_5970:
[----:B------:R-:W-:Y:S01]  /*119c0*/  ISETP.GT.AND P1, PT, R15, -0x1, PT ;  /* 0xffffffff0f00780c */ /* 0x000fe20003f24270 */
[----:B------:R-:W0:Y:S03]  /*119d0*/  SHFL.IDX PT, R222, R222, 0x1, 0x1c1f ;  /* 0x003c1f00dede7f89 */ /* 0x000e2600000e0000 */
[C---:B------:R-:W-:Y:S02]  /*119e0*/  ISETP.GT.AND P2, PT, R209.reuse, RZ, P1 ;  /* 0x000000ffd100720c */ /* 0x040fe40000f44270 */
[C---:B------:R-:W-:Y:S02]  /*119f0*/  ISETP.GT.AND P6, PT, R209.reuse, 0x1, P1 ;  /* 0x00000001d100780c */ /* 0x040fe40000fc4270 */
[----:B------:R-:W-:Y:S02]  /*11a00*/  ISETP.LT.OR P3, PT, R210, 0x1, P2 ;  /* 0x00000001d200780c */ /* 0x000fe40001761670 */
[----:B------:R-:W-:-:S02]  /*11a10*/  ISETP.GT.AND P2, PT, R209, 0x8, P1 ;  /* 0x00000008d100780c */ /* 0x000fc40000f44270 */
[----:B------:R-:W-:Y:S02]  /*11a20*/  FSEL R152, R152, -INF , !P3 ;  /* 0xff80000098987808 */ /* 0x000fe40005800000 */
[----:B------:R-:W-:Y:S02]  /*11a30*/  ISETP.GT.AND P3, PT, R209, 0x9, P1 ;  /* 0x00000009d100780c */ /* 0x000fe40000f64270 */
[C---:B------:R-:W-:Y:S02]  /*11a40*/  ISETP.LT.OR P6, PT, R210.reuse, 0x2, P6 ;  /* 0x00000002d200780c */ /* 0x040fe400037c1670 */
[C---:B------:R-:W-:Y:S02]  /*11a50*/  ISETP.LT.OR P2, PT, R210.reuse, 0x9, P2 ;  /* 0x00000009d200780c */ /* 0x040fe40001741670 */
[----:B------:R-:W-:Y:S02]  /*11a60*/  ISETP.LT.OR P3, PT, R210, 0xa, P3 ;  /* 0x0000000ad200780c */ /* 0x000fe40001f61670 */
[----:B------:R-:W-:-:S02]  /*11a70*/  FSEL R153, R153, -INF , !P6 ;  /* 0xff80000099997808 */ /* 0x000fc40007000000 */
[----:B------:R-:W-:Y:S01]  /*11a80*/  FSEL R156, R156, -INF , !P2 ;  /* 0xff8000009c9c7808 */ /* 0x000fe20005000000 */
[--C-:B0-----:R-:W-:Y:S01]  /*11a90*/  IMAD.IADD R221, R221, 0x1, R222.reuse ;  /* 0x00000001dddd7824 */ /* 0x101fe200078e02de */
[----:B------:R-:W-:Y:S01]  /*11aa0*/  FSEL R157, R157, -INF , !P3 ;  /* 0xff8000009d9d7808 */ /* 0x000fe20005800000 */
[----:B------:R-:W-:Y:S01]  /*11ab0*/  IMAD.IADD R220, R220, 0x1, R222 ;  /* 0x00000001dcdc7824 */ /* 0x000fe200078e02de */
[C---:B------:R-:W-:Y:S02]  /*11ac0*/  ISETP.GT.AND P6, PT, R209.reuse, 0x10, P1 ;  /* 0x00000010d100780c */ /* 0x040fe40000fc4270 */
[C---:B------:R-:W-:Y:S02]  /*11ad0*/  ISETP.GT.AND P2, PT, R209.reuse, 0x11, P1 ;  /* 0x00000011d100780c */ /* 0x040fe40000f44270 */
[----:B------:R-:W-:Y:S02]  /*11ae0*/  ISETP.GT.AND P3, PT, R209, 0x18, P1 ;  /* 0x00000018d100780c */ /* 0x000fe40000f64270 */
[----:B------:R-:W-:-:S02]  /*11af0*/  ISETP.LT.OR P6, PT, R210, 0x11, P6 ;  /* 0x00000011d200780c */ /* 0x000fc400037c1670 */
[C---:B------:R-:W-:Y:S02]  /*11b00*/  ISETP.LT.OR P2, PT, R210.reuse, 0x12, P2 ;  /* 0x00000012d200780c */ /* 0x040fe40001741670 */
[----:B------:R-:W-:Y:S02]  /*11b10*/  ISETP.LT.OR P3, PT, R210, 0x19, P3 ;  /* 0x00000019d200780c */ /* 0x000fe40001f61670 */
[----:B------:R-:W-:Y:S02]  /*11b20*/  FSEL R160, R160, -INF , !P6 ;  /* 0xff800000a0a07808 */ /* 0x000fe40007000000 */
[----:B------:R-:W-:Y:S02]  /*11b30*/  FSEL R161, R161, -INF , !P2 ;  /* 0xff800000a1a17808 */ /* 0x000fe40005000000 */
[----:B------:R-:W-:Y:S02]  /*11b40*/  FSEL R164, R164, -INF , !P3 ;  /* 0xff800000a4a47808 */ /* 0x000fe40005800000 */
[----:B------:R-:W-:-:S02]  /*11b50*/  ISETP.GT.AND P6, PT, R209, 0x19, P1 ;  /* 0x00000019d100780c */ /* 0x000fc40000fc4270 */
[C---:B------:R-:W-:Y:S02]  /*11b60*/  ISETP.GT.AND P2, PT, R209.reuse, 0x20, P1 ;  /* 0x00000020d100780c */ /* 0x040fe40000f44270 */
[----:B------:R-:W-:Y:S02]  /*11b70*/  ISETP.GT.AND P3, PT, R209, 0x21, P1 ;  /* 0x00000021d100780c */ /* 0x000fe40000f64270 */
[C---:B------:R-:W-:Y:S02]  /*11b80*/  ISETP.LT.OR P6, PT, R210.reuse, 0x1a, P6 ;  /* 0x0000001ad200780c */ /* 0x040fe400037c1670 */
[C---:B------:R-:W-:Y:S02]  /*11b90*/  ISETP.LT.OR P2, PT, R210.reuse, 0x21, P2 ;  /* 0x00000021d200780c */ /* 0x040fe40001741670 */
[----:B------:R-:W-:Y:S02]  /*11ba0*/  ISETP.LT.OR P3, PT, R210, 0x22, P3 ;  /* 0x00000022d200780c */ /* 0x000fe40001f61670 */
[----:B------:R-:W-:-:S02]  /*11bb0*/  FSEL R165, R165, -INF , !P6 ;  /* 0xff800000a5a57808 */ /* 0x000fc40007000000 */
[----:B------:R-:W-:Y:S02]  /*11bc0*/  FSEL R168, R168, -INF , !P2 ;  /* 0xff800000a8a87808 */ /* 0x000fe40005000000 */
[----:B------:R-:W-:Y:S02]  /*11bd0*/  FSEL R169, R169, -INF , !P3 ;  /* 0xff800000a9a97808 */ /* 0x000fe40005800000 */
        /* <DEDUP_REMOVED lines=17> */
[----:B------:R-:W-:Y:S01]  /*11cf0*/  FSEL R181, R181, -INF , !P3 ;  /* 0xff800000b5b57808 */ /* 0x000fe20005800000 */
[----:B------:R-:W-:Y:S06]  /*11d00*/  @!P5 BRA `(.L_x_5974) ;  /* 0x000000000060d947 */ /* 0x000fec0003800000 */
        /* <DEDUP_REMOVED lines=13> */
.L_x_5976:
[----:B------:R-:W-:Y:S02]  /*11de0*/  ULDC UR4, c[0x0][0x9e4] ;  /* 0x0002790000047ab9 */ /* 0x000fe40000000800 */
[----:B------:R-:W-:-:S05]  /*11df0*/  IMAD.U32 R209, RZ, RZ, UR4 ;  /* 0x00000004ffd17e24 */ /* 0x000fca000f8e00ff */
[----:B------:R-:W-:-:S13]  /*11e00*/  ISETP.NE.AND P2, PT, R209, 0x1, PT ;  /* 0x00000001d100780c */ /* 0x000fda0003f45270 */
[----:B------:R-:W0:Y:S02]  /*11e10*/  @P2 LDC.64 R6, c[0x0][0x9e8] ;  /* 0x00027a00ff062b82 */ /* 0x000e240000000a00 */
[----:B0-----:R-:W-:-:S05]  /*11e20*/  @P2 IMAD.HI.U32 R6, R222, R6, RZ ;  /* 0x00000006de062227 */ /* 0x001fca00078e00ff */
[----:B------:R-:W-:-:S07]  /*11e30*/  @P2 SHF.R.U32.HI R222, RZ, R7, R6 ;  /* 0x00000007ffde2219 */ /* 0x000fce0000011606 */
.L_x_5977:
[----:B------:R-:W-:Y:S05]  /*11e40*/  BSYNC B1 ;  /* 0x0000000000017941 */ /* 0x000fea0003800000 */
.L_x_5975:
[----:B------:R-:W-:-:S04]  /*11e50*/  IMAD R14, R222, R209, -R14 ;  /* 0x000000d1de0e7224 */ /* 0x000fc800078e0a0e */
[----:B------:R-:W-:-:S05]  /*11e60*/  IMAD.IADD R14, R14, 0x1, -R188 ;  /* 0x000000010e0e7824 */ /* 0x000fca00078e0abc */
[----:B------:R-:W-:Y:S02]  /*11e70*/  VIMNMX R220, R220, R14, !PT ;  /* 0x0000000edcdc7248 */ /* 0x000fe40007fe0100 */
[----:B------:R-:W-:-:S07]  /*11e80*/  VIADDMNMX R221, R14, R209, R221, PT ;  /* 0x000000d10edd7246 */ /* 0x000fce00038001dd */
.L_x_5974:
[----:B------:R-:W-:Y:S01]  /*11e90*/  FMNMX.FTZ R6, R152, R187, !PT ;  /* 0x000000bb98067209 */ /* 0x000fe20007810000 */
[----:B------:R-:W-:Y:S01]  /*11ea0*/  ULDC UR4, c[0x0][0x988] ;  /* 0x0002620000047ab9 */ /* 0x000fe20000000800 */
        /* <DEDUP_REMOVED lines=18> */
[----:B------:R-:W-:Y:S02]  /*11fd0*/  ISETP.GT.AND P6, PT, R220, RZ, P1 ;  /* 0x000000ffdc00720c */ /* 0x000fe40000fc4270 */
[----:B------:R-:W-:Y:S02]  /*11fe0*/  FMNMX.FTZ R6, R172, R6, !PT ;  /* 0x00000006ac067209 */ /* 0x000fe40007810000 */
[----:B------:R-:W-:Y:S02]  /*11ff0*/  ISETP.GT.AND P3, PT, R220, 0x1, P1 ;  /* 0x00000001dc00780c */ /* 0x000fe40000f64270 */
[----:B------:R-:W-:Y:S02]  /*12000*/  FMNMX.FTZ R6, R173, R6, !PT ;  /* 0x00000006ad067209 */ /* 0x000fe40007810000 */
[----:B------:R-:W-:-:S02]  /*12010*/  ISETP.LT.OR P6, PT, R221, 0x1, P6 ;  /* 0x00000001dd00780c */ /* 0x000fc400037c1670 */
[----:B------:R-:W-:Y:S02]  /*12020*/  FMNMX.FTZ R6, R176, R6, !PT ;  /* 0x00000006b0067209 */ /* 0x000fe40007810000 */
[----:B------:R-:W-:Y:S02]  /*12030*/  ISETP.LT.OR P3, PT, R221, 0x2, P3 ;  /* 0x00000002dd00780c */ /* 0x000fe40001f61670 */
[----:B------:R-:W-:Y:S02]  /*12040*/  FMNMX.FTZ R6, R177, R6, !PT ;  /* 0x00000006b1067209 */ /* 0x000fe40007810000 */
[----:B------:R-:W-:Y:S02]  /*12050*/  FSEL R154, R154, -INF , !P6 ;  /* 0xff8000009a9a7808 */ /* 0x000fe40007000000 */
[----:B------:R-:W-:Y:S02]  /*12060*/  FMNMX.FTZ R6, R180, R6, !PT ;  /* 0x00000006b4067209 */ /* 0x000fe40007810000 */
[----:B------:R-:W-:-:S02]  /*12070*/  FSEL R155, R155, -INF , !P3 ;  /* 0xff8000009b9b7808 */ /* 0x000fc40005800000 */
[----:B------:R-:W-:Y:S02]  /*12080*/  FMNMX.FTZ R6, R181, R6, !PT ;  /* 0x00000006b5067209 */ /* 0x000fe40007810000 */
[C---:B------:R-:W-:Y:S02]  /*12090*/  ISETP.GT.AND P3, PT, R220.reuse, 0x10, P1 ;  /* 0x00000010dc00780c */ /* 0x040fe40000f64270 */
[----:B------:R-:W-:Y:S01]  /*120a0*/  ISETP.GT.AND P6, PT, R220, 0x38, P1 ;  /* 0x00000038dc00780c */ /* 0x000fe20000fc4270 */
[----:B------:R-:W0:Y:S01]  /*120b0*/  SHFL.BFLY PT, R7, R6, 0x2, 0x1f ;  /* 0x0c401f0006077f89 */ /* 0x000e2200000e0000 */
[C---:B------:R-:W-:Y:S02]  /*120c0*/  ISETP.LT.OR P3, PT, R221.reuse, 0x11, P3 ;  /* 0x00000011dd00780c */ /* 0x040fe40001f61670 */
[----:B------:R-:W-:Y:S02]  /*120d0*/  ISETP.LT.OR P6, PT, R221, 0x39, P6 ;  /* 0x00000039dd00780c */ /* 0x000fe400037c1670 */
[----:B------:R-:W-:-:S02]  /*120e0*/  FSEL R162, R162, -INF , !P3 ;  /* 0xff800000a2a27808 */ /* 0x000fc40005800000 */
[----:B------:R-:W-:Y:S02]  /*120f0*/  ISETP.GT.AND P3, PT, R220, 0x19, P1 ;  /* 0x00000019dc00780c */ /* 0x000fe40000f64270 */
[----:B------:R-:W-:Y:S02]  /*12100*/  FSEL R182, R182, -INF , !P6 ;  /* 0xff800000b6b67808 */ /* 0x000fe40007000000 */
[----:B------:R-:W-:-:S04]  /*12110*/  ISETP.LT.OR P3, PT, R221, 0x1a, P3 ;  /* 0x0000001add00780c */ /* 0x000fc80001f61670 */
[----:B------:R-:W-:Y:S02]  /*12120*/  FSEL R167, R167, -INF , !P3 ;  /* 0xff800000a7a77808 */ /* 0x000fe40005800000 */
[----:B------:R-:W-:-:S04]  /*12130*/  ISETP.GT.AND P3, PT, R220, 0x28, P1 ;  /* 0x00000028dc00780c */ /* 0x000fc80000f64270 */
[----:B------:R-:W-:Y:S02]  /*12140*/  ISETP.LT.OR P3, PT, R221, 0x29, P3 ;  /* 0x00000029dd00780c */ /* 0x000fe40001f61670 */
[----:B0-----:R-:W-:-:S05]  /*12150*/  FMNMX.FTZ R6, R6, R7, !PT ;  /* 0x0000000706067209 */ /* 0x001fca0007810000 */
[----:B------:R-:W0:Y:S02]  /*12160*/  SHFL.BFLY PT, R7, R6, 0x1, 0x1f ;  /* 0x0c201f0006077f89 */ /* 0x000e2400000e0000 */
[----:B0-----:R-:W-:-:S04]  /*12170*/  FMNMX.FTZ R6, R6, R7, !PT ;  /* 0x0000000706067209 */ /* 0x001fc80007810000 */
[----:B------:R-:W-:-:S04]  /*12180*/  FSETP.NEU.FTZ.AND P2, PT, R6, -INF , PT ;  /* 0xff8000000600780b */ /* 0x000fc80003f5d000 */
[----:B------:R-:W-:-:S05]  /*12190*/  FSEL R7, R6, RZ, P2 ;  /* 0x000000ff06077208 */ /* 0x000fca0001000000 */
[----:B------:R-:W-:Y:S01]  /*121a0*/  FADD.FTZ R187, -R7, R187 ;  /* 0x000000bb07bb7221 */ /* 0x000fe20000010100 */
[----:B------:R-:W-:-:S04]  /*121b0*/  IMAD.U32 R7, RZ, RZ, UR4 ;  /* 0x00000004ff077e24 */ /* 0x000fc8000f8e00ff */
[----:B------:R-:W-:-:S05]  /*121c0*/  FMUL.FTZ R14, R6, R7 ;  /* 0x00000007060e7220 */ /* 0x000fca0000410000 */
[----:B------:R-:W-:Y:S02]  /*121d0*/  FSEL R14, R14, RZ, P2 ;  /* 0x000000ff0e0e7208 */ /* 0x000fe40001000000 */
[----:B------:R-:W-:-:S03]  /*121e0*/  ISETP.GT.AND P2, PT, R220, 0x8, P1 ;  /* 0x00000008dc00780c */ /* 0x000fc60000f44270 */
        /* <DEDUP_REMOVED lines=16> */
[----:B------:R-:W-:Y:S01]  /*122f0*/  ISETP.LT.OR P2, PT, R221, 0x9, P2 ;  /* 0x00000009dd00780c */ /* 0x000fe20001741670 */
[----:B------:R-:W-:Y:S01]  /*12300*/  FMUL.FTZ R176, R187, R7 ;  /* 0x00000007bbb07220 */ /* 0x000fe20000410000 */
[----:B------:R-:W-:Y:S01]  /*12310*/  FMNMX.FTZ R14, R154, R186, !PT ;  /* 0x000000ba9a0e7209 */ /* 0x000fe20007810000 */
[----:B------:R-:W-:Y:S01]  /*12320*/  MUFU.EX2 R152, R152 ;  /* 0x0000009800987308 */ /* 0x000fe20000000800 */
[----:B------:R-:W-:-:S02]  /*12330*/  FSEL R158, R158, -INF , !P2 ;  /* 0xff8000009e9e7808 */ /* 0x000fc40005000000 */
[----:B------:R-:W-:Y:S02]  /*12340*/  FMNMX.FTZ R14, R155, R14, !PT ;  /* 0x0000000e9b0e7209 */ /* 0x000fe40007810000 */
[----:B------:R-:W-:Y:S02]  /*12350*/  ISETP.GT.AND P2, PT, R220, 0x11, P1 ;  /* 0x00000011dc00780c */ /* 0x000fe40000f44270 */
[----:B------:R-:W-:Y:S01]  /*12360*/  FMNMX.FTZ R14, R158, R14, !PT ;  /* 0x0000000e9e0e7209 */ /* 0x000fe20007810000 */
[----:B------:R-:W0:Y:S01]  /*12370*/  MUFU.EX2 R176, R176 ;  /* 0x000000b000b07308 */ /* 0x000e220000000800 */
[----:B------:R-:W-:Y:S02]  /*12380*/  ISETP.LT.OR P2, PT, R221, 0x12, P2 ;  /* 0x00000012dd00780c */ /* 0x000fe40001741670 */
[----:B------:R-:W-:Y:S02]  /*12390*/  FMNMX.FTZ R14, R159, R14, !PT ;  /* 0x0000000e9f0e7209 */ /* 0x000fe40007810000 */
[----:B------:R-:W-:-:S02]  /*123a0*/  FSEL R163, R163, -INF , !P2 ;  /* 0xff800000a3a37808 */ /* 0x000fc40005000000 */
[----:B------:R-:W-:Y:S01]  /*123b0*/  FMNMX.FTZ R14, R162, R14, !PT ;  /* 0x0000000ea20e7209 */ /* 0x000fe20007810000 */
[----:B------:R-:W3:Y:S01]  /*123c0*/  MUFU.EX2 R153, R153 ;  /* 0x0000009900997308 */ /* 0x000ee20000000800 */
[----:B------:R-:W-:Y:S02]  /*123d0*/  ISETP.GT.AND P2, PT, R220, 0x20, P1 ;  /* 0x00000020dc00780c */ /* 0x000fe40000f44270 */
[----:B------:R-:W-:Y:S02]  /*123e0*/  FMNMX.FTZ R14, R163, R14, !PT ;  /* 0x0000000ea30e7209 */ /* 0x000fe40007810000 */
[----:B------:R-:W-:Y:S02]  /*123f0*/  ISETP.LT.OR P2, PT, R221, 0x21, P2 ;  /* 0x00000021dd00780c */ /* 0x000fe40001741670 */
[----:B------:R-:W-:Y:S01]  /*12400*/  FMNMX.FTZ R14, R166, R14, !PT ;  /* 0x0000000ea60e7209 */ /* 0x000fe20007810000 */
[----:B------:R-:W4:Y:S01]  /*12410*/  MUFU.EX2 R156, R156 ;  /* 0x0000009c009c7308 */ /* 0x000f220000000800 */
[----:B------:R-:W-:Y:S01]  /*12420*/  FSEL R170, R170, -INF , !P2 ;  /* 0xff800000aaaa7808 */ /* 0x000fe20005000000 */
[----:B0-----:R-:W-:Y:S01]  /*12430*/  FFMA.FTZ R3, R176, R3, R152 ;  /* 0x00000003b0037223 */ /* 0x001fe20000010098 */
[----:B------:R-:W-:Y:S01]  /*12440*/  FMNMX.FTZ R14, R167, R14, !PT ;  /* 0x0000000ea70e7209 */ /* 0x000fe20007810000 */
[-C--:B------:R-:W-:Y:S01]  /*12450*/  FMUL.FTZ R24, R24, R176.reuse ;  /* 0x000000b018187220 */ /* 0x080fe20000410000 */
[----:B------:R-:W-:Y:S01]  /*12460*/  ISETP.GT.AND P2, PT, R220, 0x29, P1 ;  /* 0x00000029dc00780c */ /* 0x000fe20000f44270 */
[----:B------:R-:W-:Y:S01]  /*12470*/  FMUL.FTZ R25, R25, R176 ;  /* 0x000000b019197220 */ /* 0x000fe20000410000 */
[----:B------:R-:W-:Y:S01]  /*12480*/  FMNMX.FTZ R14, R170, R14, !PT ;  /* 0x0000000eaa0e7209 */ /* 0x000fe20007810000 */
[----:B------:R-:W0:Y:S01]  /*12490*/  MUFU.EX2 R157, R157 ;  /* 0x0000009d009d7308 */ /* 0x000e220000000800 */
[C---:B---3--:R-:W-:Y:S01]  /*124a0*/  FADD.FTZ R3, R153.reuse, R3 ;  /* 0x0000000399037221 */ /* 0x048fe20000010000 */
[----:B------:R-:W-:Y:S01]  /*124b0*/  F2FP.F16.F32.PACK_AB R152, R153, R152 ;  /* 0x000000989998723e */ /* 0x000fe200000000ff */
[-C--:B------:R-:W-:Y:S01]  /*124c0*/  FMUL.FTZ R28, R28, R176.reuse ;  /* 0x000000b01c1c7220 */ /* 0x080fe20000410000 */
[----:B------:R-:W-:Y:S01]  /*124d0*/  ISETP.LT.OR P2, PT, R221, 0x2a, P2 ;  /* 0x0000002add00780c */ /* 0x000fe20001741670 */
[-C--:B------:R-:W-:Y:S01]  /*124e0*/  FMUL.FTZ R29, R29, R176.reuse ;  /* 0x000000b01d1d7220 */ /* 0x080fe20000410000 */
[----:B------:R-:W-:Y:S01]  /*124f0*/  FSEL R153, R174, -INF , !P3 ;  /* 0xff800000ae997808 */ /* 0x000fe20005800000 */
[----:B------:R-:W-:Y:S01]  /*12500*/  FMUL.FTZ R32, R32, R176 ;  /* 0x000000b020207220 */ /* 0x000fe20000410000 */
[----:B------:R-:W-:Y:S01]  /*12510*/  ISETP.GT.AND P3, PT, R220, 0x30, P1 ;  /* 0x00000030dc00780c */ /* 0x000fe20000f64270 */
[----:B------:R-:W3:Y:S01]  /*12520*/  MUFU.EX2 R160, R160 ;  /* 0x000000a000a07308 */ /* 0x000ee20000000800 */
[----:B------:R-:W-:Y:S01]  /*12530*/  FMNMX.FTZ R14, R171, R14, !PT ;  /* 0x0000000eab0e7209 */ /* 0x000fe20007810000 */
[----:B----4-:R-:W-:Y:S01]  /*12540*/  FADD.FTZ R3, R156, R3 ;  /* 0x000000039c037221 */ /* 0x010fe20000010000 */
[----:B------:R-:W-:Y:S01]  /*12550*/  FSEL R175, R175, -INF , !P2 ;  /* 0xff800000afaf7808 */ /* 0x000fe20005000000 */
[-C--:B------:R-:W-:Y:S01]  /*12560*/  FMUL.FTZ R33, R33, R176.reuse ;  /* 0x000000b021217220 */ /* 0x080fe20000410000 */
[----:B------:R-:W-:Y:S01]  /*12570*/  ISETP.GT.AND P2, PT, R220, 0x31, P1 ;  /* 0x00000031dc00780c */ /* 0x000fe20000f44270 */
[----:B------:R-:W-:Y:S01]  /*12580*/  FMUL.FTZ R36, R36, R176 ;  /* 0x000000b024247220 */ /* 0x000fe20000410000 */
[----:B------:R-:W-:Y:S01]  /*12590*/  ISETP.LT.OR P3, PT, R221, 0x31, P3 ;  /* 0x00000031dd00780c */ /* 0x000fe20001f61670 */
[----:B------:R-:W4:Y:S01]  /*125a0*/  MUFU.EX2 R161, R161 ;  /* 0x000000a100a17308 */ /* 0x000f220000000800 */
[----:B------:R-:W-:Y:S01]  /*125b0*/  FMNMX.FTZ R14, R153, R14, !PT ;  /* 0x0000000e990e7209 */ /* 0x000fe20007810000 */
[----:B0-----:R-:W-:Y:S01]  /*125c0*/  FADD.FTZ R3, R157, R3 ;  /* 0x000000039d037221 */ /* 0x001fe20000010000 */
[----:B------:R-:W-:Y:S01]  /*125d0*/  ISETP.LT.OR P2, PT, R221, 0x32, P2 ;  /* 0x00000032dd00780c */ /* 0x000fe20001741670 */
[-C--:B------:R-:W-:Y:S01]  /*125e0*/  FMUL.FTZ R37, R37, R176.reuse ;  /* 0x000000b025257220 */ /* 0x080fe20000410000 */
[----:B------:R-:W-:Y:S01]  /*125f0*/  FSEL R178, R178, -INF , !P3 ;  /* 0xff800000b2b27808 */ /* 0x000fe20005800000 */
[----:B------:R-:W-:Y:S01]  /*12600*/  FMUL.FTZ R40, R40, R176 ;  /* 0x000000b028287220 */ /* 0x000fe20000410000 */
[----:B------:R-:W-:Y:S01]  /*12610*/  FMNMX.FTZ R14, R175, R14, !PT ;  /* 0x0000000eaf0e7209 */ /* 0x000fe20007810000 */
[----:B------:R-:W0:Y:S01]  /*12620*/  MUFU.EX2 R164, R164 ;  /* 0x000000a400a47308 */ /* 0x000e220000000800 */
[----:B------:R-:W-:Y:S01]  /*12630*/  ISETP.GT.AND P1, PT, R220, 0x39, P1 ;  /* 0x00000039dc00780c */ /* 0x000fe20000f24270 */
[----:B---3--:R-:W-:Y:S01]  /*12640*/  FADD.FTZ R3, R160, R3 ;  /* 0x00000003a0037221 */ /* 0x008fe20000010000 */
[----:B------:R-:W-:Y:S01]  /*12650*/  FSEL R179, R179, -INF , !P2 ;  /* 0xff800000b3b37808 */ /* 0x000fe20005000000 */
[----:B------:R-:W-:Y:S01]  /*12660*/  FMUL.FTZ R41, R41, R176 ;  /* 0x000000b029297220 */ /* 0x000fe20000410000 */
[----:B------:R-:W-:Y:S01]  /*12670*/  FMNMX.FTZ R14, R178, R14, !PT ;  /* 0x0000000eb20e7209 */ /* 0x000fe20007810000 */
[----:B------:R-:W-:Y:S01]  /*12680*/  FMUL.FTZ R44, R44, R176 ;  /* 0x000000b02c2c7220 */ /* 0x000fe20000410000 */
[----:B------:R-:W-:Y:S01]  /*12690*/  ISETP.LT.OR P1, PT, R221, 0x3a, P1 ;  /* 0x0000003add00780c */ /* 0x000fe20000f21670 */
[----:B------:R-:W3:Y:S01]  /*126a0*/  MUFU.EX2 R165, R165 ;  /* 0x000000a500a57308 */ /* 0x000ee20000000800 */
[----:B------:R-:W-:Y:S01]  /*126b0*/  FMNMX.FTZ R14, R179, R14, !PT ;  /* 0x0000000eb30e7209 */ /* 0x000fe20007810000 */
[----:B----4-:R-:W-:Y:S01]  /*126c0*/  FADD.FTZ R3, R161, R3 ;  /* 0x00000003a1037221 */ /* 0x010fe20000010000 */
[----:B------:R-:W-:Y:S01]  /*126d0*/  FSEL R183, R183, -INF , !P1 ;  /* 0xff800000b7b77808 */ /* 0x000fe20004800000 */
[----:B------:R-:W-:Y:S01]  /*126e0*/  FMUL.FTZ R45, R45, R176 ;  /* 0x000000b02d2d7220 */ /* 0x000fe20000410000 */
[----:B------:R-:W-:Y:S01]  /*126f0*/  FMNMX.FTZ R14, R182, R14, !PT ;  /* 0x0000000eb60e7209 */ /* 0x000fe20007810000 */
[-C--:B------:R-:W-:Y:S01]  /*12700*/  FMUL.FTZ R48, R48, R176.reuse ;  /* 0x000000b030307220 */ /* 0x080fe20000410000 */
[----:B------:R-:W-:Y:S01]  /*12710*/  FMUL.FTZ R49, R49, R176 ;  /* 0x000000b031317220 */ /* 0x000fe20000410000 */
[----:B------:R-:W4:Y:S01]  /*12720*/  MUFU.EX2 R168, R168 ;  /* 0x000000a800a87308 */ /* 0x000f220000000800 */
[----:B------:R-:W-:Y:S01]  /*12730*/  FMNMX.FTZ R14, R183, R14, !PT ;  /* 0x0000000eb70e7209 */ /* 0x000fe20007810000 */
[----:B0-----:R-:W-:Y:S01]  /*12740*/  FADD.FTZ R3, R164, R3 ;  /* 0x00000003a4037221 */ /* 0x001fe20000010000 */
[-C--:B------:R-:W-:Y:S01]  /*12750*/  FMUL.FTZ R52, R52, R176.reuse ;  /* 0x000000b034347220 */ /* 0x080fe20000410000 */
[-C--:B------:R-:W-:Y:S01]  /*12760*/  FMUL.FTZ R53, R53, R176.reuse ;  /* 0x000000b035357220 */ /* 0x080fe20000410000 */
[-C--:B------:R-:W-:Y:S01]  /*12770*/  FMUL.FTZ R56, R56, R176.reuse ;  /* 0x000000b038387220 */ /* 0x080fe20000410000 */
[----:B------:R-:W0:Y:S01]  /*12780*/  SHFL.BFLY PT, R174, R14, 0x2, 0x1f ;  /* 0x0c401f000eae7f89 */ /* 0x000e2200000e0000 */
        /* <DEDUP_REMOVED lines=22> */
[----:B------:R-:W-:Y:S01]  /*128f0*/  FMUL.FTZ R89, R89, R176 ;  /* 0x000000b059597220 */ /* 0x000fe20000410000 */
[----:B0-----:R-:W-:Y:S01]  /*12900*/  FMNMX.FTZ R14, R14, R174, !PT ;  /* 0x000000ae0e0e7209 */ /* 0x001fe20007810000 */
[-C--:B------:R-:W-:Y:S01]  /*12910*/  FMUL.FTZ R92, R92, R176.reuse ;  /* 0x000000b05c5c7220 */ /* 0x080fe20000410000 */
[----:B------:R-:W0:Y:S01]  /*12920*/  MUFU.EX2 R209, R209 ;  /* 0x000000d100d17308 */ /* 0x000e220000000800 */
        /* <DEDUP_REMOVED lines=8> */
[----:B----4-:R-:W-:Y:S01]  /*129b0*/  FADD.FTZ R3, R173, R3 ;  /* 0x00000003ad037221 */ /* 0x010fe20000010000 */
[-C--:B------:R-:W-:Y:S01]  /*129c0*/  FMUL.FTZ R104, R104, R176.reuse ;  /* 0x000000b068687220 */ /* 0x080fe20000410000 */
[-C--:B------:R-:W-:Y:S01]  /*129d0*/  FMUL.FTZ R105, R105, R176.reuse ;  /* 0x000000b069697220 */ /* 0x080fe20000410000 */
[-C--:B------:R-:W-:Y:S01]  /*129e0*/  FMUL.FTZ R108, R108, R176.reuse ;  /* 0x000000b06c6c7220 */ /* 0x080fe20000410000 */
[-C--:B------:R-:W-:Y:S01]  /*129f0*/  FMUL.FTZ R109, R109, R176.reuse ;  /* 0x000000b06d6d7220 */ /* 0x080fe20000410000 */
[-C--:B------:R-:W-:Y:S01]  /*12a00*/  FMUL.FTZ R112, R112, R176.reuse ;  /* 0x000000b070707220 */ /* 0x080fe20000410000 */
[-C--:B------:R-:W-:Y:S01]  /*12a10*/  FMUL.FTZ R113, R113, R176.reuse ;  /* 0x000000b071717220 */ /* 0x080fe20000410000 */
        /* <DEDUP_REMOVED lines=12> */
[----:B------:R-:W-:-:S02]  /*12ae0*/  IMAD.MOV R174, RZ, RZ, -R201 ;  /* 0x000000ffffae7224 */ /* 0x000fc400078e0ac9 */
[-C--:B------:R-:W-:Y:S01]  /*12af0*/  FMUL.FTZ R132, R132, R176.reuse ;  /* 0x000000b084847220 */ /* 0x080fe20000410000 */
[----:B------:R-:W-:Y:S01]  /*12b00*/  FMUL.FTZ R133, R133, R176 ;  /* 0x000000b085857220 */ /* 0x000fe20000410000 */
[C---:B------:R-:W-:Y:S01]  /*12b10*/  FSETP.NEU.FTZ.AND P1, PT, R14.reuse, -INF , PT ;  /* 0xff8000000e00780b */ /* 0x040fe20003f3d000 */
[-C--:B------:R-:W-:Y:S01]  /*12b20*/  FMUL.FTZ R220, R14, R7.reuse ;  /* 0x000000070edc7220 */ /* 0x080fe20000410000 */
[----:B------:R-:W-:Y:S01]  /*12b30*/  ISETP.NE.AND P2, PT, R188, R174, PT ;  /* 0x000000aebc00720c */ /* 0x000fe20003f45270 */
[-C--:B------:R-:W-:Y:S01]  /*12b40*/  FMUL.FTZ R136, R136, R176.reuse ;  /* 0x000000b088887220 */ /* 0x080fe20000410000 */
[----:B------:R-:W-:Y:S01]  /*12b50*/  FSEL R174, R14, RZ, P1 ;  /* 0x000000ff0eae7208 */ /* 0x000fe20000800000 */
[-C--:B------:R-:W-:Y:S01]  /*12b60*/  FMUL.FTZ R137, R137, R176.reuse ;  /* 0x000000b089897220 */ /* 0x080fe20000410000 */
[----:B------:R-:W-:Y:S01]  /*12b70*/  FSEL R220, R220, RZ, P1 ;  /* 0x000000ffdcdc7208 */ /* 0x000fe20000800000 */
[-C--:B------:R-:W-:Y:S01]  /*12b80*/  FMUL.FTZ R140, R140, R176.reuse ;  /* 0x000000b08c8c7220 */ /* 0x080fe20000410000 */
[-C--:B------:R-:W-:Y:S01]  /*12b90*/  FMUL.FTZ R141, R141, R176.reuse ;  /* 0x000000b08d8d7220 */ /* 0x080fe20000410000 */
[----:B------:R-:W-:Y:S01]  /*12ba0*/  FADD.FTZ R174, -R174, R186 ;  /* 0x000000baaeae7221 */ /* 0x000fe20000010100 */
[----:B------:R-:W-:Y:S01]  /*12bb0*/  FMUL.FTZ R144, R144, R176 ;  /* 0x000000b090907220 */ /* 0x000fe20000410000 */
[-CC-:B------:R-:W-:Y:S01]  /*12bc0*/  FFMA.FTZ R186, R155, R7.reuse, -R220.reuse ;  /* 0x000000079bba7223 */ /* 0x180fe200000108dc */
[-CC-:B------:R-:W-:Y:S01]  /*12bd0*/  FFMA.FTZ R155, R158, R7.reuse, -R220.reuse ;  /* 0x000000079e9b7223 */ /* 0x180fe200000108dc */
[-C--:B------:R-:W-:Y:S01]  /*12be0*/  FMUL.FTZ R174, R174, R7.reuse ;  /* 0x00000007aeae7220 */ /* 0x080fe20000410000 */
[----:B------:R-:W-:Y:S01]  /*12bf0*/  FFMA.FTZ R159, R159, R7, -R220 ;  /* 0x000000079f9f7223 */ /* 0x000fe200000108dc */
[----:B------:R-:W-:-:S02]  /*12c00*/  @!P2 IMAD R185, R185, 0x40, R198 ;  /* 0x00000040b9b9a824 */ /* 0x000fc400078e02c6 */
[-CC-:B------:R-:W-:Y:S01]  /*12c10*/  FFMA.FTZ R187, R162, R7.reuse, -R220.reuse ;  /* 0x00000007a2bb7223 */ /* 0x180fe200000108dc */
[----:B------:R-:W-:Y:S01]  /*12c20*/  MUFU.EX2 R186, R186 ;  /* 0x000000ba00ba7308 */ /* 0x000fe20000000800 */
[-C--:B------:R-:W-:Y:S01]  /*12c30*/  FFMA.FTZ R163, R163, R7.reuse, -R220 ;  /* 0x00000007a3a37223 */ /* 0x080fe200000108dc */
[----:B------:R-:W-:Y:S02]  /*12c40*/  @!P2 IMAD R185, R185, 0x4, R2 ;  /* 0x00000004b9b9a824 */ /* 0x000fe400078e0202 */
[-CC-:B------:R-:W-:Y:S01]  /*12c50*/  FFMA.FTZ R153, R153, R7.reuse, -R220.reuse ;  /* 0x0000000799997223 */ /* 0x180fe200000108dc */
[----:B------:R-:W-:Y:S01]  /*12c60*/  F2FP.F16.F32.PACK_AB R158, R165, R164 ;  /* 0x000000a4a59e723e */ /* 0x000fe200000000ff */
[-CC-:B------:R-:W-:Y:S01]  /*12c70*/  FFMA.FTZ R210, R166, R7.reuse, -R220.reuse ;  /* 0x00000007a6d27223 */ /* 0x180fe200000108dc */
[-CC-:B------:R-:W-:Y:S01]  /*12c80*/  FFMA.FTZ R167, R167, R7.reuse, -R220.reuse ;  /* 0x00000007a7a77223 */ /* 0x180fe200000108dc */
[----:B------:R-:W-:Y:S01]  /*12c90*/  @!P2 STS [R185+0x28800], R176 ;  /* 0x028800b0b900a388 */ /* 0x000fe20000000800 */
[----:B------:R-:W0:Y:S01]  /*12ca0*/  MUFU.EX2 R174, R174 ;  /* 0x000000ae00ae7308 */ /* 0x000e220000000800 */
        /* <DEDUP_REMOVED lines=8> */
[----:B------:R-:W-:Y:S01]  /*12d30*/  F2FP.F16.F32.PACK_AB R162, R173, R172 ;  /* 0x000000acada2723e */ /* 0x000fe200000000ff */
[-C--:B------:R-:W-:Y:S01]  /*12d40*/  FMUL.FTZ R145, R145, R176.reuse ;  /* 0x000000b091917220 */ /* 0x080fe20000410000 */
[----:B------:R-:W-:Y:S01]  /*12d50*/  F2FP.F16.F32.PACK_AB R164, R177, R209 ;  /* 0x000000d1b1a4723e */ /* 0x000fe200000000ff */
[-C--:B------:R-:W-:Y:S01]  /*12d60*/  FMUL.FTZ R148, R148, R176.reuse ;  /* 0x000000b094947220 */ /* 0x080fe20000410000 */
[----:B------:R-:W-:-:S03]  /*12d70*/  FMUL.FTZ R149, R149, R176 ;  /* 0x000000b095957220 */ /* 0x000fc60000410000 */
[----:B------:R-:W-:Y:S01]  /*12d80*/  MUFU.EX2 R159, R159 ;  /* 0x0000009f009f7308 */ /* 0x000fe20000000800 */
[----:B0-----:R0:W-:Y:S01]  /*12d90*/  @!P2 STS [R185+0x28820], R174 ;  /* 0x028820aeb900a388 */ /* 0x0011e20000000800 */
        /* <DEDUP_REMOVED lines=9> */
[----:B0-----:R-:W-:Y:S01]  /*12e30*/  FFMA.FTZ R185, R154, R7, -R220 ;  /* 0x000000079ab97223 */ /* 0x001fe200000108dc */
[----:B------:R-:W-:Y:S01]  /*12e40*/  F2FP.F16.F32.PACK_AB R154, R157, R156 ;  /* 0x0000009c9d9a723e */ /* 0x000fe200000000ff */
[----:B------:R-:W-:Y:S01]  /*12e50*/  FMUL.FTZ R42, R42, R174 ;  /* 0x000000ae2a2a7220 */ /* 0x000fe20000410000 */
[----:B------:R-:W-:Y:S01]  /*12e60*/  F2FP.F16.F32.PACK_AB R156, R161, R160 ;  /* 0x000000a0a19c723e */ /* 0x000fe200000000ff */
[----:B------:R-:W-:Y:S01]  /*12e70*/  FMUL.FTZ R43, R43, R174 ;  /* 0x000000ae2b2b7220 */ /* 0x000fe20000410000 */
        /* <DEDUP_REMOVED lines=25> */
[----:B0-----:R-:W-:Y:S01]  /*13010*/  FFMA.FTZ R165, R174, R0, R185 ;  /* 0x00000000aea57223 */ /* 0x001fe200000100b9 */
[-C--:B------:R-:W-:Y:S01]  /*13020*/  FMUL.FTZ R86, R86, R174.reuse ;  /* 0x000000ae56567220 */ /* 0x080fe20000410000 */
[-C--:B------:R-:W-:Y:S01]  /*13030*/  FMUL.FTZ R87, R87, R174.reuse ;  /* 0x000000ae57577220 */ /* 0x080fe20000410000 */
[-C--:B------:R-:W-:Y:S01]  /*13040*/  FMUL.FTZ R90, R90, R174.reuse ;  /* 0x000000ae5a5a7220 */ /* 0x080fe20000410000 */
        /* <DEDUP_REMOVED lines=12> */
[----:B0-----:R-:W-:Y:S01]  /*13110*/  FADD.FTZ R153, R186, R165 ;  /* 0x000000a5ba997221 */ /* 0x001fe20000010000 */
[-C--:B------:R-:W-:Y:S01]  /*13120*/  FMUL.FTZ R111, R111, R174.reuse ;  /* 0x000000ae6f6f7220 */ /* 0x080fe20000410000 */
[-C--:B------:R-:W-:Y:S01]  /*13130*/  FMUL.FTZ R114, R114, R174.reuse ;  /* 0x000000ae72727220 */ /* 0x080fe20000410000 */
[-C--:B------:R-:W-:Y:S01]  /*13140*/  FMUL.FTZ R115, R115, R174.reuse ;  /* 0x000000ae73737220 */ /* 0x080fe20000410000 */
[----:B------:R-:W-:Y:S01]  /*13150*/  FADD.FTZ R153, R155, R153 ;  /* 0x000000999b997221 */ /* 0x000fe20000010000 */
[C---:B------:R-:W-:Y:S01]  /*13160*/  F2FP.F16.F32.PACK_AB R155, R159.reuse, R155 ;  /* 0x0000009b9f9b723e */ /* 0x040fe200000000ff */
[----:B------:R-:W-:Y:S01]  /*13170*/  FMUL.FTZ R118, R118, R174 ;  /* 0x000000ae76767220 */ /* 0x000fe20000410000 */
[----:B------:R-:W0:Y:S01]  /*13180*/  MUFU.EX2 R171, R171 ;  /* 0x000000ab00ab7308 */ /* 0x000e220000000800 */
[----:B------:R-:W-:Y:S01]  /*13190*/  FADD.FTZ R153, R159, R153 ;  /* 0x000000999f997221 */ /* 0x000fe20000010000 */
[----:B---3--:R-:W-:Y:S01]  /*131a0*/  F2FP.F16.F32.PACK_AB R159, R167, R210 ;  /* 0x000000d2a79f723e */ /* 0x008fe200000000ff */
[-C--:B------:R-:W-:Y:S01]  /*131b0*/  FMUL.FTZ R119, R119, R174.reuse ;  /* 0x000000ae77777220 */ /* 0x080fe20000410000 */
[-C--:B------:R-:W-:Y:S01]  /*131c0*/  FMUL.FTZ R122, R122, R174.reuse ;  /* 0x000000ae7a7a7220 */ /* 0x080fe20000410000 */
[----:B------:R-:W-:Y:S01]  /*131d0*/  FADD.FTZ R153, R157, R153 ;  /* 0x000000999d997221 */ /* 0x000fe20000010000 */
[----:B------:R-:W-:Y:S01]  /*131e0*/  F2FP.F16.F32.PACK_AB R157, R163, R157 ;  /* 0x0000009da39d723e */ /* 0x000fe200000000ff */
[-C--:B------:R-:W-:Y:S01]  /*131f0*/  FMUL.FTZ R123, R123, R174.reuse ;  /* 0x000000ae7b7b7220 */ /* 0x080fe20000410000 */
[----:B------:R-:W3:Y:S01]  /*13200*/  MUFU.EX2 R175, R175 ;  /* 0x000000af00af7308 */ /* 0x000ee20000000800 */
[----:B------:R-:W-:Y:S01]  /*13210*/  FADD.FTZ R168, R163, R153 ;  /* 0x00000099a3a87221 */ /* 0x000fe20000010000 */
[----:B------:R-:W-:Y:S01]  /*13220*/  F2FP.F16.F32.PACK_AB R153, R186, R185 ;  /* 0x000000b9ba99723e */ /* 0x000fe200000000ff */
[----:B------:R-:W-:Y:S01]  /*13230*/  BAR.SYNC.DEFER_BLOCKING 0xf, 0x100 ;  /* 0x03c4000000007b1d */ /* 0x000fe20000010000 */
[-C--:B------:R-:W-:Y:S01]  /*13240*/  FMUL.FTZ R126, R126, R174.reuse ;  /* 0x000000ae7e7e7220 */ /* 0x080fe20000410000 */
[----:B------:R-:W-:Y:S01]  /*13250*/  FADD.FTZ R168, R210, R168 ;  /* 0x000000a8d2a87221 */ /* 0x000fe20000010000 */
[-C--:B------:R-:W-:Y:S01]  /*13260*/  FMUL.FTZ R127, R127, R174.reuse ;  /* 0x000000ae7f7f7220 */ /* 0x080fe20000410000 */
[-C--:B------:R-:W-:Y:S01]  /*13270*/  FMUL.FTZ R130, R130, R174.reuse ;  /* 0x000000ae82827220 */ /* 0x080fe20000410000 */
[-C--:B------:R-:W-:Y:S01]  /*13280*/  FMUL.FTZ R131, R131, R174.reuse ;  /* 0x000000ae83837220 */ /* 0x080fe20000410000 */
[----:B------:R-:W-:Y:S01]  /*13290*/  FADD.FTZ R168, R167, R168 ;  /* 0x000000a8a7a87221 */ /* 0x000fe20000010000 */
[----:B------:R-:W5:Y:S01]  /*132a0*/  MUFU.EX2 R165, R178 ;  /* 0x000000b200a57308 */ /* 0x000f620000000800 */
[-C--:B------:R-:W-:Y:S01]  /*132b0*/  FMUL.FTZ R134, R134, R174.reuse ;  /* 0x000000ae86867220 */ /* 0x080fe20000410000 */
[-C--:B------:R-:W-:Y:S01]  /*132c0*/  FMUL.FTZ R135, R135, R174.reuse ;  /* 0x000000ae87877220 */ /* 0x080fe20000410000 */
[----:B----4-:R-:W-:Y:S01]  /*132d0*/  FADD.FTZ R168, R161, R168 ;  /* 0x000000a8a1a87221 */ /* 0x010fe20000010000 */
[----:B0-----:R-:W-:Y:S01]  /*132e0*/  F2FP.F16.F32.PACK_AB R161, R171, R161 ;  /* 0x000000a1aba1723e */ /* 0x001fe200000000ff */
[-C--:B------:R-:W-:Y:S01]  /*132f0*/  FMUL.FTZ R138, R138, R174.reuse ;  /* 0x000000ae8a8a7220 */ /* 0x080fe20000410000 */
[----:B------:R-:W-:Y:S01]  /*13300*/  FMUL.FTZ R139, R139, R174 ;  /* 0x000000ae8b8b7220 */ /* 0x000fe20000410000 */
[----:B------:R-:W-:Y:S01]  /*13310*/  FADD.FTZ R168, R171, R168 ;  /* 0x000000a8aba87221 */ /* 0x000fe20000010000 */
[----:B------:R-:W0:Y:S01]  /*13320*/  MUFU.EX2 R166, R180 ;  /* 0x000000b400a67308 */ /* 0x000e220000000800 */
[----:B---3--:R-:W-:Y:S01]  /*13330*/  F2FP.F16.F32.PACK_AB R163, R175, R0 ;  /* 0x00000000afa3723e */ /* 0x008fe200000000ff */
[-C--:B------:R-:W-:Y:S01]  /*13340*/  FMUL.FTZ R142, R142, R174.reuse ;  /* 0x000000ae8e8e7220 */ /* 0x080fe20000410000 */
[----:B------:R-:W-:Y:S01]  /*13350*/  FADD.FTZ R168, R0, R168 ;  /* 0x000000a800a87221 */ /* 0x000fe20000010000 */
[-C--:B------:R-:W-:Y:S01]  /*13360*/  FMUL.FTZ R143, R143, R174.reuse ;  /* 0x000000ae8f8f7220 */ /* 0x080fe20000410000 */
[-C--:B------:R-:W-:Y:S01]  /*13370*/  FMUL.FTZ R146, R146, R174.reuse ;  /* 0x000000ae92927220 */ /* 0x080fe20000410000 */
[-C--:B------:R-:W-:Y:S01]  /*13380*/  FMUL.FTZ R147, R147, R174.reuse ;  /* 0x000000ae93937220 */ /* 0x080fe20000410000 */
[----:B------:R-:W-:Y:S01]  /*13390*/  FADD.FTZ R168, R175, R168 ;  /* 0x000000a8afa87221 */ /* 0x000fe20000010000 */
[----:B------:R-:W3:Y:S01]  /*133a0*/  MUFU.EX2 R179, R179 ;  /* 0x000000b300b37308 */ /* 0x000ee20000000800 */
[----:B------:R4:W-:Y:S01]  /*133b0*/  STSM.16.M88.4 [R202+0x26800], R152 ;  /* 0x02680098ca007844 */ /* 0x0009e20000000200 */
[-C--:B------:R-:W-:Y:S01]  /*133c0*/  FMUL.FTZ R150, R150, R174.reuse ;  /* 0x000000ae96967220 */ /* 0x080fe20000410000 */
[----:B-----5:R-:W-:Y:S01]  /*133d0*/  FADD.FTZ R168, R165, R168 ;  /* 0x000000a8a5a87221 */ /* 0x020fe20000010000 */
[----:B------:R-:W-:Y:S01]  /*133e0*/  FMUL.FTZ R151, R151, R174 ;  /* 0x000000ae97977220 */ /* 0x000fe20000410000 */
[----:B------:R4:W-:Y:S03]  /*133f0*/  STSM.16.M88.4 [R205], R156 ;  /* 0x0000009ccd007844 */ /* 0x0009e60000000200 */
[----:B------:R-:W5:Y:S01]  /*13400*/  MUFU.EX2 R182, R182 ;  /* 0x000000b600b67308 */ /* 0x000f620000000800 */
[----:B0-----:R-:W-:Y:S01]  /*13410*/  FADD.FTZ R3, R166, R3 ;  /* 0x00000003a6037221 */ /* 0x001fe20000010000 */
[C---:B------:R-:W-:Y:S01]  /*13420*/  F2FP.F16.F32.PACK_AB R166, R181.reuse, R166 ;  /* 0x000000a6b5a6723e */ /* 0x040fe200000000ff */
[----:B------:R4:W-:Y:S02]  /*13430*/  STSM.16.M88.4 [R203], R160 ;  /* 0x000000a0cb007844 */ /* 0x0009e40000000200 */
[----:B------:R-:W-:-:S03]  /*13440*/  FADD.FTZ R3, R181, R3 ;  /* 0x00000003b5037221 */ /* 0x000fc60000010000 */
[----:B------:R-:W0:Y:S01]  /*13450*/  MUFU.EX2 R183, R183 ;  /* 0x000000b700b77308 */ /* 0x000e220000000800 */
[C---:B---3--:R-:W-:Y:S01]  /*13460*/  FADD.FTZ R168, R179.reuse, R168 ;  /* 0x000000a8b3a87221 */ /* 0x048fe20000010000 */
[----:B------:R-:W-:-:S03]  /*13470*/  F2FP.F16.F32.PACK_AB R165, R179, R165 ;  /* 0x000000a5b3a5723e */ /* 0x000fc600000000ff */
[----:B-----5:R-:W-:Y:S01]  /*13480*/  FADD.FTZ R168, R182, R168 ;  /* 0x000000a8b6a87221 */ /* 0x020fe20000010000 */
[----:B0-----:R-:W-:-:S03]  /*13490*/  F2FP.F16.F32.PACK_AB R167, R183, R182 ;  /* 0x000000b6b7a7723e */ /* 0x001fc600000000ff */
[----:B------:R-:W-:Y:S02]  /*134a0*/  FADD.FTZ R0, R183, R168 ;  /* 0x000000a8b7007221 */ /* 0x000fe40000010000 */
[----:B------:R4:W-:Y:S01]  /*134b0*/  STSM.16.M88.4 [R204], R164 ;  /* 0x000000a4cc007844 */ /* 0x0009e20000000200 */
[----:B------:R-:W-:Y:S05]  /*134c0*/  @!P0 BRA `(.L_x_5978) ;  /* 0x0000000000048947 */ /* 0x000fea0003800000 */
[----:B------:R-:W-:Y:S01]  /*134d0*/  BPT.TRAP 0x1 ;  /* 0x000000040000795c */ /* 0x000fe20000300000 */
.L_x_5978:
[----:B------:R0:W3:Y:S01]  /*134e0*/  SYNCS.PHASECHK.TRANS64.TRYWAIT P1, [R20+URZ+0x28c50], R184 ;  /* 0x028c50b8140075a7 */ /* 0x0000e2000802017f */
[----:B------:R-:W-:Y:S05]  /*134f0*/  @!P0 BRA `(.L_x_5979) ;  /* 0x0000000000048947 */ /* 0x000fea0003800000 */
[----:B------:R-:W-:Y:S01]  /*13500*/  BPT.TRAP 0x1 ;  /* 0x000000040000795c */ /* 0x000fe20000300000 */
.L_x_5979:
[----:B------:R-:W-:Y:S04]  /*13510*/  BSSY B1, `(.L_x_5980) ;  /* 0x0000004000017945 */ /* 0x000fe80003800000 */
[----:B---3--:R-:W-:Y:S05]  /*13520*/  @P1 BRA `(.L_x_5981) ;  /* 0x0000000000081947 */ /* 0x008fea0003800000 */
[----:B------:R-:W3:Y:S02]  /*13530*/  SYNCS.PHASECHK.TRANS64.TRYWAIT P1, [R20+URZ+0x28c50], R184 ;  /* 0x028c50b8140075a7 */ /* 0x000ee4000802017f */
[----:B---3--:R-:W-:Y:S05]  /*13540*/  @!P1 BRA `(.L_x_5982) ;  /* 0x000000cc00789947 */ /* 0x008fea0003800000 */
.L_x_5981:
[----:B------:R-:W-:Y:S05]  /*13550*/  BSYNC B1 ;  /* 0x0000000000017941 */ /* 0x000fea0003800000 */
.L_x_5980:
        /* <DEDUP_REMOVED lines=8> */
[----:B----4-:R-:W-:Y:S01]  /*135e0*/  IMAD.MOV.U32 R153, RZ, RZ, 0x40000040 ;  /* 0x40000040ff997424 */ /* 0x010fe200078e00ff */
[----:B------:R-:W-:Y:S01]  /*135f0*/  IADD3 R152, R168, 0x80, RZ ;  /* 0x00000080a8987810 */ /* 0x000fe20007ffe0ff */
[----:B------:R-:W-:-:S03]  /*13600*/  WARPGROUP.ARRIVE ;  /* 0x00000000000079c5 */ /* 0x000fc60000000000 */
        /* <DEDUP_REMOVED lines=29> */
.L_x_5983:
[----:B------:R-:W4:Y:S01]  /*137e0*/  LDL R152, [R1+0xc] ;  /* 0x00000c0001987983 */ /* 0x000f220000100800 */
[----:B0123--:R-:W-:Y:S02]  /*137f0*/  VIADD R20, R20, 0x28c60 ;  /* 0x00028c6014147836 */ /* 0x00ffe40000000000 */
[----:B------:R-:W-:Y:S02]  /*13800*/  IMAD.MOV.U32 R186, RZ, RZ, R14 ;  /* 0x000000ffffba7224 */ /* 0x000fe400078e000e */
[----:B------:R-:W-:Y:S01]  /*13810*/  IMAD.MOV.U32 R187, RZ, RZ, R6 ;  /* 0x000000ffffbb7224 */ /* 0x000fe200078e0006 */
[----:B------:R-:W-:Y:S01]  /*13820*/  PRMT R20, R191, 0x654, R20 ;  /* 0x00000654bf147816 */ /* 0x000fe20000000014 */
[----:B------:R-:W-:-:S03]  /*13830*/  IMAD.MOV.U32 R185, RZ, RZ, R18 ;  /* 0x000000ffffb97224 */ /* 0x000fc600078e0012 */
[----:B------:R1:W-:Y:S01]  /*13840*/  SYNCS.ARRIVE.TRANS64.RED.A1T0 RZ, [R20+URZ], RZ ;  /* 0x000000ff14ff79a7 */ /* 0x0003e2000810043f */
[C---:B----4-:R-:W-:Y:S01]  /*13850*/  ISETP.GT.AND P1, PT, R15.reuse, R152, PT ;  /* 0x000000980f00720c */ /* 0x050fe20003f24270 */
[----:B------:R-:W-:-:S12]  /*13860*/  VIADD R15, R15, 0xffffffff ;  /* 0xffffffff0f0f7836 */ /* 0x000fd80000000000 */
[----:B-1----:R-:W-:Y:S05]  /*13870*/  @P1 BRA `(.L_x_5984) ;  /* 0xffffffd800c01947 */ /* 0x002fea000383ffff */
.L_x_5963:
[----:B------:R-:W-:Y:S05]  /*13880*/  BSYNC B0 ;  /* 0x0000000000007941 */ /* 0x000fea0003800000 */
.L_x_5962:
[----:B------:R-:W2:Y:S04]  /*13890*/  LDL.LU R20, [R1+0x54] ;  /* 0x0000540001147983 */ /* 0x000ea80000300800 */
[----:B------:R-:W1:Y:S04]  /*138a0*/  SHFL.BFLY PT, R4, R3, 0x2, 0x1f ;  /* 0x0c401f0003047f89 */ /* 0x000e6800000e0000 */
[----:B------:R-:W3:Y:S01]  /*138b0*/  SHFL.BFLY PT, R5, R0, 0x2, 0x1f ;  /* 0x0c401f0000057f89 */ /* 0x000ee200000e0000 */
[----:B-1----:R-:W-:Y:S01]  /*138c0*/  FADD.FTZ R4, R4, R3 ;  /* 0x0000000304047221 */ /* 0x002fe20000010000 */
[----:B---3--:R-:W-:Y:S01]  /*138d0*/  FADD.FTZ R8, R5, R0 ;  /* 0x0000000005087221 */ /* 0x008fe20000010000 */
[----:B------:R-:W-:-:S03]  /*138e0*/  IMAD.MOV.U32 R0, RZ, RZ, -0x800000 ;  /* 0xff800000ff007424 */ /* 0x000fc600078e00ff */
[----:B------:R-:W1:Y:S04]  /*138f0*/  SHFL.BFLY PT, R5, R4, 0x1, 0x1f ;  /* 0x0c201f0004057f89 */ /* 0x000e6800000e0000 */
[----:B------:R-:W3:Y:S01]  /*13900*/  SHFL.BFLY PT, R9, R8, 0x1, 0x1f ;  /* 0x0c201f0008097f89 */ /* 0x000ee200000e0000 */
[----:B-1----:R-:W-:Y:S01]  /*13910*/  FADD.FTZ R11, R4, R5 ;  /* 0x00000005040b7221 */ /* 0x002fe20000010000 */
[----:B---3--:R-:W-:Y:S01]  /*13920*/  FADD.FTZ R12, R8, R9 ;  /* 0x00000009080c7221 */ /* 0x008fe20000010000 */
[----:B------:R-:W-:Y:S08]  /*13930*/  BAR.ARV 0x8, 0x100 ;  /* 0x0204000000007b1d */ /* 0x000ff00000002000 */
[----:B------:R-:W-:Y:S01]  /*13940*/  BAR.SYNC.DEFER_BLOCKING 0xf, 0x100 ;  /* 0x03c4000000007b1d */ /* 0x000fe20000010000 */
[----:B------:R-:W-:-:S02]  /*13950*/  FSETP.NE.FTZ.AND P0, PT, R11, RZ, PT ;  /* 0x000000ff0b00720b */ /* 0x000fc40003f15000 */
[----:B------:R-:W-:-:S11]  /*13960*/  FSETP.NE.FTZ.AND P1, PT, R12, RZ, PT ;  /* 0x000000ff0c00720b */ /* 0x000fd60003f35000 */
[----:B------:R-:W1:Y:S01]  /*13970*/  @P0 MUFU.LG2 R5, R11 ;  /* 0x0000000b00050308 */ /* 0x000e620000000c00 */
[C---:B------:R-:W-:Y:S01]  /*13980*/  @P0 FMUL.FTZ R3, R7.reuse, 0.69314718246459960938 ;  /* 0x3f31721807030820 */ /* 0x040fe20000410000 */
[----:B------:R-:W-:-:S06]  /*13990*/  @P1 FMUL.FTZ R4, R7, 0.69314718246459960938 ;  /* 0x3f31721807041820 */ /* 0x000fcc0000410000 */
[----:B------:R-:W3:Y:S01]  /*139a0*/  @P1 MUFU.LG2 R9, R12 ;  /* 0x0000000c00091308 */ /* 0x000ee20000000c00 */
[----:B-1----:R-:W-:Y:S01]  /*139b0*/  @P0 FMUL.FTZ R10, R5, 0.69314718246459960938 ;  /* 0x3f317218050a0820 */ /* 0x002fe20000410000 */
[----:B------:R-:W-:-:S03]  /*139c0*/  IMAD.MOV R5, RZ, RZ, -R201 ;  /* 0x000000ffff057224 */ /* 0x000fc600078e0ac9 */
[----:B------:R-:W-:Y:S01]  /*139d0*/  @P0 FFMA.FTZ R0, R3, R6, R10 ;  /* 0x0000000603000223 */ /* 0x000fe2000001000a */
[----:B------:R-:W-:Y:S01]  /*139e0*/  IMAD.MOV.U32 R3, RZ, RZ, -0x800000 ;  /* 0xff800000ff037424 */ /* 0x000fe200078e00ff */
[----:B------:R-:W-:Y:S01]  /*139f0*/  MOV R6, RZ ;  /* 0x000000ff00067202 */ /* 0x000fe20000000f00 */
[----:B---3--:R-:W-:Y:S01]  /*13a00*/  @P1 FMUL.FTZ R9, R9, 0.69314718246459960938 ;  /* 0x3f31721809091820 */ /* 0x008fe20000410000 */
[----:B------:R-:W-:-:S03]  /*13a10*/  ISETP.NE.AND P2, PT, R188, R5, PT ;  /* 0x00000005bc00720c */ /* 0x000fc60003f45270 */
[----:B------:R-:W-:Y:S01]  /*13a20*/  @P1 FFMA.FTZ R3, R4, R14, R9 ;  /* 0x0000000e04031223 */ /* 0x000fe20000010009 */
[----:B------:R-:W-:Y:S01]  /*13a30*/  IMAD.MOV.U32 R4, RZ, RZ, RZ ;  /* 0x000000ffff047224 */ /* 0x000fe200078e00ff */
[----:B------:R-:W1:Y:S08]  /*13a40*/  @P1 MUFU.RCP R6, R12 ;  /* 0x0000000c00061308 */ /* 0x000e700000001000 */
[----:B------:R3:W4:Y:S01]  /*13a50*/  @P0 MUFU.RCP R4, R11 ;  /* 0x0000000b00040308 */ /* 0x0007220000001000 */
[C---:B------:R-:W-:Y:S01]  /*13a60*/  @!P2 IMAD R5, R18.reuse, 0x40, R198 ;  /* 0x000000401205a824 */ /* 0x040fe200078e02c6 */
[----:B------:R-:W-:Y:S01]  /*13a70*/  PLOP3.LUT P0, PT, PT, PT, PT, 0x8, 0x0 ;  /* 0x000000000000781c */ /* 0x000fe20003f0e170 */
[----:B------:R-:W-:-:S02]  /*13a80*/  VIADD R18, R18, 0x1 ;  /* 0x0000000112127836 */ /* 0x000fc40000000000 */
[----:B------:R-:W-:-:S03]  /*13a90*/  @!P2 IMAD R5, R5, 0x4, R2 ;  /* 0x000000040505a824 */ /* 0x000fc600078e0202 */
[----:B------:R-:W-:Y:S01]  /*13aa0*/  ISETP.NE.AND P1, PT, R18, 0x2, PT ;  /* 0x000000021200780c */ /* 0x000fe20003f25270 */
[-C--:B-1----:R-:W-:Y:S01]  /*13ab0*/  FMUL.FTZ R9, R27, R6.reuse ;  /* 0x000000061b097220 */ /* 0x082fe20000410000 */
[----:B------:R-:W-:Y:S01]  /*13ac0*/  @!P2 STS [R5+0x28820], R6 ;  /* 0x028820060500a388 */ /* 0x000fe20000000800 */
[-C--:B---3--:R-:W-:Y:S01]  /*13ad0*/  FMUL.FTZ R11, R30, R6.reuse ;  /* 0x000000061e0b7220 */ /* 0x088fe20000410000 */
[----:B------:R-:W-:Y:S01]  /*13ae0*/  SEL R2, RZ, 0x1, P1 ;  /* 0x00000001ff027807 */ /* 0x000fe20000800000 */
[-C--:B------:R-:W-:Y:S01]  /*13af0*/  FMUL.FTZ R31, R31, R6.reuse ;  /* 0x000000061f1f7220 */ /* 0x080fe20000410000 */
[-C--:B------:R-:W-:Y:S01]  /*13b00*/  FMUL.FTZ R34, R34, R6.reuse ;  /* 0x0000000622227220 */ /* 0x080fe20000410000 */
[-C--:B------:R-:W-:Y:S01]  /*13b10*/  FMUL.FTZ R7, R38, R6.reuse ;  /* 0x0000000626077220 */ /* 0x080fe20000410000 */
[----:B------:R-:W-:Y:S01]  /*13b20*/  FMUL.FTZ R39, R39, R6 ;  /* 0x0000000627277220 */ /* 0x000fe20000410000 */
        /* <DEDUP_REMOVED lines=128> */
.L_x_5840:
[----:B------:R-:W-:Y:S05]  /*14330*/  BSYNC B7 ;  /* 0x0000000000077941 */ /* 0x000fea0003800000 */
.L_x_5830:
[----:B------:R-:W2:Y:S08]  /*14340*/  S2UR UR4, SR_CgaCtaId ;  /* 0x00000000000479c3 */ /* 0x000eb00000008800 */
[----:B------:R-:W-:Y:S01]  /*14350*/  BAR.SYNC.DEFER_BLOCKING 0x5, 0x180 ;  /* 0x0146000000007b1d */ /* 0x000fe20000010000 */
[----:B------:R-:W-:-:S05]  /*14360*/  MOV R2, 0x400 ;  /* 0x0000040000027802 */ /* 0x000fca0000000f00 */
[----:B------:R-:W-:Y:S01]  /*14370*/  BSSY B0, `(.L_x_5985) ;  /* 0x000031e000007945 */ /* 0x000fe20003800000 */
[----:B--2---:R-:W-:-:S05]  /*14380*/  IMAD.U32 R191, RZ, RZ, UR4 ;  /* 0x00000004ffbf7e24 */ /* 0x004fca000f8e00ff */
[----:B------:R-:W-:-:S05]  /*14390*/  LEA R2, R191, R2, 0x18 ;  /* 0x00000002bf027211 */ /* 0x000fca00078ec0ff */
[----:B-----5:R2:W3:Y:S01]  /*143a0*/  LDS.128 R24, [R2+0x28cd0] ;  /* 0x028cd00002187984 */ /* 0x0204e20000000c00 */
[----:B------:R-:W-:Y:S06]  /*143b0*/  BAR.ARV 0x4, 0x180 ;  /* 0x0106000000007b1d */ /* 0x000fec0000002000 */
[----:B------:R-:W-:Y:S05]  /*143c0*/  @P0 BRA `(.L_x_5986) ;  /* 0x00000020008c0947 */ /* 0x000fea0003800000 */
[----:B------:R-:W4:Y:S01]  /*143d0*/  LDL R6, [R1+0x64] ;  /* 0x0000640001067983 */ /* 0x000f220000100800 */
[----:B------:R-:W-:Y:S01]  /*143e0*/  F2FP.F16.F32.PACK_AB R8, R8, R10 ;  /* 0x0000000a0808723e */ /* 0x000fe200000000ff */
[----:B------:R-:W-:Y:S02]  /*143f0*/  ULDC.64 UR4, c[0x0][0xc00] ;  /* 0x0003000000047ab9 */ /* 0x000fe40000000a00 */
[----:B------:R-:W2:Y:S01]  /*14400*/  LDL R50, [R1+0x50] ;  /* 0x0000500001327983 */ /* 0x000ea20000100800 */
[----:B------:R-:W0:Y:S01]  /*14410*/  S2R R23, SR_SWINHI ;  /* 0x0000000000177919 */ /* 0x000e220000002f00 */
[----:B------:R-:W-:Y:S02]  /*14420*/  F2FP.F16.F32.PACK_AB R11, R31, R11 ;  /* 0x0000000b1f0b723e */ /* 0x000fe400000000ff */
[----:B------:R-:W-:Y:S02]  /*14430*/  F2FP.F16.F32.PACK_AB R9, R9, R4 ;  /* 0x000000040909723e */ /* 0x000fe400000000ff */
[----:B------:R-:W-:-:S02]  /*14440*/  F2FP.F16.F32.PACK_AB R10, R28, R153 ;  /* 0x000000991c0a723e */ /* 0x000fc400000000ff */
[----:B-1----:R-:W-:Y:S02]  /*14450*/  MOV R20, R2 ;  /* 0x0000000200147202 */ /* 0x002fe40000000f00 */
[----:B0-----:R-:W-:Y:S01]  /*14460*/  MOV R21, R23 ;  /* 0x0000001700157202 */ /* 0x001fe20000000f00 */
[----:B------:R-:W0:Y:S01]  /*14470*/  S2R R97, SR_TID.X ;  /* 0x0000000000617919 */ /* 0x000e220000002100 */
        /* <DEDUP_REMOVED lines=11> */
[----:B0-----:R-:W-:-:S05]  /*14530*/  VIADD R97, R97, 0xffffff80 ;  /* 0xffffff8061617836 */ /* 0x001fca0000000000 */
[----:B------:R-:W-:Y:S02]  /*14540*/  SHF.R.S32.HI R98, RZ, 0x1f, R97 ;  /* 0x0000001fff627819 */ /* 0x000fe40000011461 */
[----:B------:R-:W-:Y:S02]  /*14550*/  F2FP.F16.F32.PACK_AB R36, R36, R96 ;  /* 0x000000602424723e */ /* 0x000fe400000000ff */
[----:B------:R-:W-:Y:S02]  /*14560*/  LEA.HI R98, R98, R97, RZ, 0x3 ;  /* 0x0000006162627211 */ /* 0x000fe400078f18ff */
[----:B------:R-:W-:Y:S02]  /*14570*/  F2FP.F16.F32.PACK_AB R37, R99, R37 ;  /* 0x000000256325723e */ /* 0x000fe400000000ff */
[----:B------:R-:W-:Y:S02]  /*14580*/  F2FP.F16.F32.PACK_AB R40, R40, R104 ;  /* 0x000000682828723e */ /* 0x000fe400000000ff */
[----:B------:R-:W-:-:S02]  /*14590*/  F2FP.F16.F32.PACK_AB R41, R107, R41 ;  /* 0x000000296b29723e */ /* 0x000fc400000000ff */
[----:B------:R-:W-:Y:S02]  /*145a0*/  F2FP.F16.F32.PACK_AB R42, R109, R108 ;  /* 0x0000006c6d2a723e */ /* 0x000fe400000000ff */
[----:B------:R-:W-:Y:S02]  /*145b0*/  F2FP.F16.F32.PACK_AB R43, R111, R43 ;  /* 0x0000002b6f2b723e */ /* 0x000fe400000000ff */
[----:B------:R-:W-:Y:S02]  /*145c0*/  SHF.R.S32.HI R98, RZ, 0x3, R98 ;  /* 0x00000003ff627819 */ /* 0x000fe40000011462 */
        /* <DEDUP_REMOVED lines=8> */
[----:B----4-:R-:W-:-:S03]  /*14650*/  IMAD.WIDE R44, R6, 0x2, R20 ;  /* 0x00000002062c7825 */ /* 0x010fc600078e0214 */
[----:B------:R-:W-:-:S04]  /*14660*/  LOP3.LUT R23, R44, 0x380, RZ, 0xc0, !PT ;  /* 0x000003802c177812 */ /* 0x000fc800078ec0ff */
[----:B------:R-:W-:Y:S01]  /*14670*/  SHF.R.U64 R23, R23, 0x3, RZ ;  /* 0x0000000317177819 */ /* 0x000fe200000012ff */
[----:B------:R-:W-:-:S03]  /*14680*/  IMAD.MOV.U32 R31, RZ, RZ, R45 ;  /* 0x000000ffff1f7224 */ /* 0x000fc600078e002d */
[----:B------:R-:W-:Y:S01]  /*14690*/  LOP3.LUT R30, R23, R44, RZ, 0x3c, !PT ;  /* 0x0000002c171e7212 */ /* 0x000fe200078e3cff */
[----:B------:R-:W-:Y:S01]  /*146a0*/  BAR.SYNC.DEFER_BLOCKING 0x1, 0x100 ;  /* 0x0044000000007b1d */ /* 0x000fe20000010000 */
[C---:B------:R-:W-:Y:S02]  /*146b0*/  IADD3 R23, P0, R44.reuse, 0x20, RZ ;  /* 0x000000202c177810 */ /* 0x040fe40007f1e0ff */
[----:B------:R-:W-:Y:S02]  /*146c0*/  MOV R30, R30 ;  /* 0x0000001e001e7202 */ /* 0x000fe40000000f00 */
[----:B------:R-:W-:Y:S02]  /*146d0*/  LOP3.LUT R6, R23, 0x380, RZ, 0xc0, !PT ;  /* 0x0000038017067812 */ /* 0x000fe400078ec0ff */
[----:B------:R-:W-:Y:S02]  /*146e0*/  IADD3 R53, P1, R44, 0x2060, RZ ;  /* 0x000020602c357810 */ /* 0x000fe40007f3e0ff */
[----:B------:R-:W-:-:S02]  /*146f0*/  SHF.R.U64 R6, R6, 0x3, RZ ;  /* 0x0000000306067819 */ /* 0x000fc400000012ff */
[----:B------:R-:W-:Y:S02]  /*14700*/  LOP3.LUT R52, R53, 0x380, RZ, 0xc0, !PT ;  /* 0x0000038035347812 */ /* 0x000fe400078ec0ff */
[----:B------:R-:W-:Y:S02]  /*14710*/  IADD3 R57, P2, R44, 0x4000, RZ ;  /* 0x000040002c397810 */ /* 0x000fe40007f5e0ff */
[----:B------:R-:W-:Y:S01]  /*14720*/  SHF.R.U64 R52, R52, 0x3, RZ ;  /* 0x0000000334347819 */ /* 0x000fe200000012ff */
[----:B------:R0:W-:Y:S03]  /*14730*/  STSM.16.M88.4 [R30], R8 ;  /* 0x000000081e007844 */ /* 0x0001e60000000200 */
[----:B------:R-:W-:Y:S01]  /*14740*/  LOP3.LUT R52, R52, R53, RZ, 0x3c, !PT ;  /* 0x0000003534347212 */ /* 0x000fe200078e3cff */
[--C-:B------:R-:W-:Y:S01]  /*14750*/  IMAD.X R53, RZ, RZ, R45.reuse, P1 ;  /* 0x000000ffff357224 */ /* 0x100fe200008e062d */
[----:B------:R-:W-:Y:S01]  /*14760*/  LOP3.LUT R56, R57, 0x380, RZ, 0xc0, !PT ;  /* 0x0000038039387812 */ /* 0x000fe200078ec0ff */
[----:B0-----:R-:W-:Y:S01]  /*14770*/  IMAD.X R9, RZ, RZ, R45, P0 ;  /* 0x000000ffff097224 */ /* 0x001fe200000e062d */
[----:B------:R-:W-:-:S02]  /*14780*/  LOP3.LUT R8, R6, R23, RZ, 0x3c, !PT ;  /* 0x0000001706087212 */ /* 0x000fc400078e3cff */
[----:B------:R-:W-:Y:S02]  /*14790*/  F2FP.F16.F32.PACK_AB R6, R14, R152 ;  /* 0x000000980e06723e */ /* 0x000fe400000000ff */
[----:B------:R-:W-:-:S05]  /*147a0*/  MOV R12, R8 ;  /* 0x00000008000c7202 */ /* 0x000fca0000000f00 */
[----:B------:R0:W-:Y:S01]  /*147b0*/  STSM.16.M88.4 [R12], R4 ;  /* 0x000000040c007844 */ /* 0x0001e20000000200 */
[----:B------:R-:W-:Y:S02]  /*147c0*/  IADD3 R31, P5, R44, 0x2000, RZ ;  /* 0x000020002c1f7810 */ /* 0x000fe40007fbe0ff */
[----:B------:R-:W-:Y:S02]  /*147d0*/  SHF.R.U64 R56, R56, 0x3, RZ ;  /* 0x0000000338387819 */ /* 0x000fe400000012ff */
[C---:B------:R-:W-:Y:S02]  /*147e0*/  IADD3 R9, P3, R44.reuse, 0x40, RZ ;  /* 0x000000402c097810 */ /* 0x040fe40007f7e0ff */
[C---:B------:R-:W-:Y:S02]  /*147f0*/  IADD3 R11, P4, R44.reuse, 0x60, RZ ;  /* 0x000000602c0b7810 */ /* 0x040fe40007f9e0ff */
[----:B------:R-:W-:Y:S02]  /*14800*/  LOP3.LUT R30, R31, 0x380, RZ, 0xc0, !PT ;  /* 0x000003801f1e7812 */ /* 0x000fe400078ec0ff */
[----:B0-----:R-:W-:-:S04]  /*14810*/  IADD3 R4, P1, R44, 0x6040, RZ ;  /* 0x000060402c047810 */ /* 0x001fc80007f3e0ff */
[----:B------:R-:W-:Y:S02]  /*14820*/  LOP3.LUT R5, R4, 0x380, RZ, 0xc0, !PT ;  /* 0x0000038004057812 */ /* 0x000fe400078ec0ff */
[----:B------:R-:W-:Y:S01]  /*14830*/  LOP3.LUT R56, R56, R57, RZ, 0x3c, !PT ;  /* 0x0000003938387212 */ /* 0x000fe200078e3cff */
[----:B------:R-:W-:Y:S01]  /*14840*/  IMAD.X R57, RZ, RZ, R45, P2 ;  /* 0x000000ffff397224 */ /* 0x000fe200010e062d */
[----:B------:R-:W-:Y:S02]  /*14850*/  LOP3.LUT R8, R9, 0x380, RZ, 0xc0, !PT ;  /* 0x0000038009087812 */ /* 0x000fe400078ec0ff */
[----:B------:R-:W-:Y:S02]  /*14860*/  LOP3.LUT R10, R11, 0x380, RZ, 0xc0, !PT ;  /* 0x000003800b0a7812 */ /* 0x000fe400078ec0ff */
[----:B------:R-:W-:Y:S02]  /*14870*/  SHF.R.U64 R5, R5, 0x3, RZ ;  /* 0x0000000305057819 */ /* 0x000fe400000012ff */
[----:B------:R-:W-:-:S02]  /*14880*/  IADD3 R6, P2, R44, 0x6060, RZ ;  /* 0x000060602c067810 */ /* 0x000fc40007f5e0ff */
[----:B------:R-:W-:Y:S02]  /*14890*/  IADD3 R39, P6, R44, 0x2020, RZ ;  /* 0x000020202c277810 */ /* 0x000fe40007fde0ff */
[----:B------:R-:W-:Y:S02]  /*148a0*/  SHF.R.U64 R30, R30, 0x3, RZ ;  /* 0x000000031e1e7819 */ /* 0x000fe400000012ff */
[----:B------:R-:W-:Y:S02]  /*148b0*/  SHF.R.U64 R8, R8, 0x3, RZ ;  /* 0x0000000308087819 */ /* 0x000fe400000012ff */
[----:B------:R-:W-:Y:S02]  /*148c0*/  SHF.R.U64 R10, R10, 0x3, RZ ;  /* 0x000000030a0a7819 */ /* 0x000fe400000012ff */
[----:B------:R-:W-:Y:S02]  /*148d0*/  IADD3 R49, P0, R44, 0x2040, RZ ;  /* 0x000020402c317810 */ /* 0x000fe40007f1e0ff */
[----:B------:R-:W-:-:S02]  /*148e0*/  LOP3.LUT R4, R5, R4, RZ, 0x3c, !PT ;  /* 0x0000000405047212 */ /* 0x000fc400078e3cff */
[----:B------:R-:W-:Y:S02]  /*148f0*/  LOP3.LUT R5, R6, 0x380, RZ, 0xc0, !PT ;  /* 0x0000038006057812 */ /* 0x000fe400078ec0ff */
[----:B------:R-:W-:Y:S02]  /*14900*/  LOP3.LUT R38, R39, 0x380, RZ, 0xc0, !PT ;  /* 0x0000038027267812 */ /* 0x000fe400078ec0ff */
[----:B------:R-:W-:Y:S01]  /*14910*/  LOP3.LUT R30, R30, R31, RZ, 0x3c, !PT ;  /* 0x0000001f1e1e7212 */ /* 0x000fe200078e3cff */
[--C-:B------:R-:W-:Y:S01]  /*14920*/  IMAD.X R31, RZ, RZ, R45.reuse, P5 ;  /* 0x000000ffff1f7224 */ /* 0x100fe200028e062d */
[----:B------:R-:W-:Y:S01]  /*14930*/  LOP3.LUT R8, R8, R9, RZ, 0x3c, !PT ;  /* 0x0000000908087212 */ /* 0x000fe200078e3cff */
[--C-:B------:R-:W-:Y:S01]  /*14940*/  IMAD.X R9, RZ, RZ, R45.reuse, P3 ;  /* 0x000000ffff097224 */ /* 0x100fe200018e062d */
[----:B------:R-:W-:Y:S01]  /*14950*/  LOP3.LUT R10, R10, R11, RZ, 0x3c, !PT ;  /* 0x0000000b0a0a7212 */ /* 0x000fe200078e3cff */
[----:B------:R-:W-:Y:S01]  /*14960*/  IMAD.X R11, RZ, RZ, R45, P4 ;  /* 0x000000ffff0b7224 */ /* 0x000fe200020e062d */
[----:B------:R-:W-:-:S02]  /*14970*/  LOP3.LUT R48, R49, 0x380, RZ, 0xc0, !PT ;  /* 0x0000038031307812 */ /* 0x000fc400078ec0ff */
[----:B------:R-:W-:Y:S02]  /*14980*/  SHF.R.U64 R5, R5, 0x3, RZ ;  /* 0x0000000305057819 */ /* 0x000fe400000012ff */
[C---:B------:R-:W-:Y:S02]  /*14990*/  IADD3 R61, P3, R44.reuse, 0x4020, RZ ;  /* 0x000040202c3d7810 */ /* 0x040fe40007f7e0ff */
[----:B------:R-:W-:Y:S02]  /*149a0*/  IADD3 R65, P4, R44, 0x4040, RZ ;  /* 0x000040402c417810 */ /* 0x000fe40007f9e0ff */
[----:B------:R-:W-:Y:S02]  /*149b0*/  SHF.R.U64 R38, R38, 0x3, RZ ;  /* 0x0000000326267819 */ /* 0x000fe400000012ff */
[----:B------:R-:W-:Y:S02]  /*149c0*/  IADD3 R68, P5, R44, 0x4060, RZ ;  /* 0x000040602c447810 */ /* 0x000fe40007fbe0ff */
[----:B------:R-:W-:Y:S01]  /*149d0*/  SHF.R.U64 R48, R48, 0x3, RZ ;  /* 0x0000000330307819 */ /* 0x000fe200000012ff */
[--C-:B------:R-:W-:Y:S01]  /*149e0*/  IMAD.X R7, RZ, RZ, R45.reuse, P2 ;  /* 0x000000ffff077224 */ /* 0x100fe200010e062d */
[----:B------:R-:W-:Y:S01]  /*149f0*/  LOP3.LUT R6, R5, R6, RZ, 0x3c, !PT ;  /* 0x0000000605067212 */ /* 0x000fe200078e3cff */
[----:B------:R-:W-:Y:S01]  /*14a00*/  IMAD.X R5, RZ, RZ, R45, P1 ;  /* 0x000000ffff057224 */ /* 0x000fe200008e062d */
[----:B------:R-:W-:-:S02]  /*14a10*/  MOV R23, R30 ;  /* 0x0000001e00177202 */ /* 0x000fc40000000f00 */
[----:B------:R-:W-:Y:S02]  /*14a20*/  LOP3.LUT R60, R61, 0x380, RZ, 0xc0, !PT ;  /* 0x000003803d3c7812 */ /* 0x000fe400078ec0ff */
[----:B------:R-:W-:Y:S02]  /*14a30*/  LOP3.LUT R64, R65, 0x380, RZ, 0xc0, !PT ;  /* 0x0000038041407812 */ /* 0x000fe400078ec0ff */
[----:B------:R-:W-:Y:S02]  /*14a40*/  MOV R8, R8 ;  /* 0x0000000800087202 */ /* 0x000fe40000000f00 */
[----:B------:R-:W-:Y:S02]  /*14a50*/  F2FP.F16.F32.PACK_AB R30, R170, R173 ;  /* 0x000000adaa1e723e */ /* 0x000fe400000000ff */
[----:B------:R-:W-:Y:S02]  /*14a60*/  F2FP.F16.F32.PACK_AB R31, R47, R46 ;  /* 0x0000002e2f1f723e */ /* 0x000fe400000000ff */
[----:B------:R-:W-:Y:S01]  /*14a70*/  LOP3.LUT R38, R38, R39, RZ, 0x3c, !PT ;  /* 0x0000002726267212 */ /* 0x000fe200078e3cff */
[----:B------:R-:W-:Y:S01]  /*14a80*/  IMAD.X R39, RZ, RZ, R45, P6 ;  /* 0x000000ffff277224 */ /* 0x000fe200030e062d */
[----:B------:R-:W-:-:S02]  /*14a90*/  LOP3.LUT R69, R68, 0x380, RZ, 0xc0, !PT ;  /* 0x0000038044457812 */ /* 0x000fc400078ec0ff */
[----:B------:R-:W-:Y:S02]  /*14aa0*/  MOV R10, R10 ;  /* 0x0000000a000a7202 */ /* 0x000fe40000000f00 */
[----:B------:R-:W-:Y:S01]  /*14ab0*/  LOP3.LUT R48, R48, R49, RZ, 0x3c, !PT ;  /* 0x0000003130307212 */ /* 0x000fe200078e3cff */
[----:B------:R-:W-:Y:S01]  /*14ac0*/  IMAD.X R49, RZ, RZ, R45, P0 ;  /* 0x000000ffff317224 */ /* 0x000fe200000e062d */
[----:B------:R-:W-:Y:S01]  /*14ad0*/  SHF.R.U64 R60, R60, 0x3, RZ ;  /* 0x000000033c3c7819 */ /* 0x000fe200000012ff */
[----:B------:R0:W-:Y:S01]  /*14ae0*/  STSM.16.M88.4 [R8], R28 ;  /* 0x0000001c08007844 */ /* 0x0001e20000000200 */
[----:B------:R-:W-:Y:S02]  /*14af0*/  SHF.R.U64 R64, R64, 0x3, RZ ;  /* 0x0000000340407819 */ /* 0x000fe400000012ff */
[C---:B------:R-:W-:Y:S02]  /*14b00*/  IADD3 R72, P6, R44.reuse, 0x6000, RZ ;  /* 0x000060002c487810 */ /* 0x040fe40007fde0ff */
[----:B------:R-:W-:Y:S01]  /*14b10*/  IADD3 R76, P0, R44, 0x6020, RZ ;  /* 0x000060202c4c7810 */ /* 0x000fe20007f1e0ff */
[----:B------:R1:W-:Y:S01]  /*14b20*/  STSM.16.M88.4 [R10], R32 ;  /* 0x000000200a007844 */ /* 0x0003e20000000200 */
[----:B------:R-:W-:-:S02]  /*14b30*/  SHF.R.U64 R69, R69, 0x3, RZ ;  /* 0x0000000345457819 */ /* 0x000fc400000012ff */
[----:B---3--:R-:W-:Y:S02]  /*14b40*/  MOV R24, R4 ;  /* 0x0000000400187202 */ /* 0x008fe40000000f00 */
[----:B------:R-:W-:Y:S02]  /*14b50*/  MOV R44, R6 ;  /* 0x00000006002c7202 */ /* 0x000fe40000000f00 */
[----:B------:R-:W-:Y:S02]  /*14b60*/  F2FP.F16.F32.PACK_AB R4, R163, R166 ;  /* 0x000000a6a304723e */ /* 0x000fe400000000ff */
[----:B------:R-:W-:Y:S02]  /*14b70*/  F2FP.F16.F32.PACK_AB R5, R59, R58 ;  /* 0x0000003a3b05723e */ /* 0x000fe400000000ff */
[----:B------:R-:W-:Y:S02]  /*14b80*/  F2FP.F16.F32.PACK_AB R6, R161, R164 ;  /* 0x000000a4a106723e */ /* 0x000fe400000000ff */
[----:B------:R-:W-:-:S02]  /*14b90*/  F2FP.F16.F32.PACK_AB R7, R63, R62 ;  /* 0x0000003e3f07723e */ /* 0x000fc400000000ff */
[----:B------:R-:W-:Y:S02]  /*14ba0*/  MOV R38, R38 ;  /* 0x0000002600267202 */ /* 0x000fe40000000f00 */
[----:B0-----:R-:W-:Y:S02]  /*14bb0*/  F2FP.F16.F32.PACK_AB R8, R159, R162 ;  /* 0x000000a29f08723e */ /* 0x001fe400000000ff */
[----:B------:R-:W-:Y:S02]  /*14bc0*/  F2FP.F16.F32.PACK_AB R9, R67, R66 ;  /* 0x000000424309723e */ /* 0x000fe400000000ff */
[----:B-1----:R-:W-:Y:S02]  /*14bd0*/  F2FP.F16.F32.PACK_AB R10, R157, R160 ;  /* 0x000000a09d0a723e */ /* 0x002fe400000000ff */
[----:B------:R-:W-:Y:S02]  /*14be0*/  F2FP.F16.F32.PACK_AB R11, R71, R70 ;  /* 0x00000046470b723e */ /* 0x000fe400000000ff */
[----:B------:R-:W-:-:S02]  /*14bf0*/  LOP3.LUT R60, R60, R61, RZ, 0x3c, !PT ;  /* 0x0000003d3c3c7212 */ /* 0x000fc400078e3cff */
[----:B------:R-:W-:Y:S01]  /*14c00*/  LOP3.LUT R64, R64, R65, RZ, 0x3c, !PT ;  /* 0x0000004140407212 */ /* 0x000fe200078e3cff */
[--C-:B------:R-:W-:Y:S01]  /*14c10*/  IMAD.X R65, RZ, RZ, R45.reuse, P4 ;  /* 0x000000ffff417224 */ /* 0x100fe200020e062d */
[----:B------:R-:W-:Y:S01]  /*14c20*/  LOP3.LUT R68, R69, R68, RZ, 0x3c, !PT ;  /* 0x0000004445447212 */ /* 0x000fe200078e3cff */
[----:B------:R-:W-:Y:S01]  /*14c30*/  IMAD.X R69, RZ, RZ, R45, P5 ;  /* 0x000000ffff457224 */ /* 0x000fe200028e062d */
[----:B------:R-:W-:Y:S02]  /*14c40*/  LOP3.LUT R77, R76, 0x380, RZ, 0xc0, !PT ;  /* 0x000003804c4d7812 */ /* 0x000fe400078ec0ff */
[----:B------:R-:W-:Y:S01]  /*14c50*/  IADD3.X R61, RZ, R45, RZ, P3, !PT ;  /* 0x0000002dff3d7210 */ /* 0x000fe20001ffe4ff */
[----:B------:R-:W-:Y:S01]  /*14c60*/  STSM.16.M88.4 [R23], R4 ;  /* 0x0000000417007844 */ /* 0x000fe20000000200 */
[----:B------:R-:W-:Y:S02]  /*14c70*/  LOP3.LUT R73, R72, 0x380, RZ, 0xc0, !PT ;  /* 0x0000038048497812 */ /* 0x000fe400078ec0ff */
[----:B------:R-:W-:-:S02]  /*14c80*/  MOV R48, R48 ;  /* 0x0000003000307202 */ /* 0x000fc40000000f00 */
[----:B------:R-:W-:Y:S02]  /*14c90*/  F2FP.F16.F32.PACK_AB R12, R155, R158 ;  /* 0x0000009e9b0c723e */ /* 0x000fe400000000ff */
[----:B------:R-:W-:Y:S01]  /*14ca0*/  F2FP.F16.F32.PACK_AB R14, R154, R156 ;  /* 0x0000009c9a0e723e */ /* 0x000fe200000000ff */
[----:B------:R0:W-:Y:S01]  /*14cb0*/  STSM.16.M88.4 [R38], R8 ;  /* 0x0000000826007844 */ /* 0x0001e20000000200 */
[----:B------:R-:W-:Y:S02]  /*14cc0*/  MOV R52, R52 ;  /* 0x0000003400347202 */ /* 0x000fe40000000f00 */
[----:B------:R-:W-:Y:S02]  /*14cd0*/  F2FP.F16.F32.PACK_AB R28, R81, R80 ;  /* 0x00000050511c723e */ /* 0x000fe400000000ff */
[----:B------:R-:W-:Y:S02]  /*14ce0*/  F2FP.F16.F32.PACK_AB R29, R83, R82 ;  /* 0x00000052531d723e */ /* 0x000fe400000000ff */
[----:B------:R-:W-:-:S02]  /*14cf0*/  F2FP.F16.F32.PACK_AB R30, R85, R84 ;  /* 0x00000054551e723e */ /* 0x000fc400000000ff */
[----:B------:R-:W-:Y:S02]  /*14d00*/  F2FP.F16.F32.PACK_AB R31, R87, R86 ;  /* 0x00000056571f723e */ /* 0x000fe400000000ff */
[----:B------:R-:W-:Y:S02]  /*14d10*/  MOV R56, R56 ;  /* 0x0000003800387202 */ /* 0x000fe40000000f00 */
[----:B------:R-:W-:Y:S02]  /*14d20*/  F2FP.F16.F32.PACK_AB R32, R89, R88 ;  /* 0x000000585920723e */ /* 0x000fe400000000ff */
[----:B------:R-:W-:Y:S02]  /*14d30*/  F2FP.F16.F32.PACK_AB R33, R91, R90 ;  /* 0x0000005a5b21723e */ /* 0x000fe400000000ff */
[----:B------:R-:W-:Y:S02]  /*14d40*/  F2FP.F16.F32.PACK_AB R34, R93, R92 ;  /* 0x0000005c5d22723e */ /* 0x000fe400000000ff */
[----:B------:R-:W-:-:S02]  /*14d50*/  F2FP.F16.F32.PACK_AB R35, R95, R94 ;  /* 0x0000005e5f23723e */ /* 0x000fc400000000ff */
[----:B------:R-:W-:Y:S02]  /*14d60*/  SHF.R.U64 R77, R77, 0x3, RZ ;  /* 0x000000034d4d7819 */ /* 0x000fe400000012ff */
[----:B------:R-:W-:Y:S02]  /*14d70*/  MOV R60, R60 ;  /* 0x0000003c003c7202 */ /* 0x000fe40000000f00 */
[----:B0-----:R-:W-:Y:S02]  /*14d80*/  F2FP.F16.F32.PACK_AB R38, R101, R100 ;  /* 0x000000646526723e */ /* 0x001fe400000000ff */
[----:B------:R-:W-:Y:S01]  /*14d90*/  F2FP.F16.F32.PACK_AB R39, R103, R102 ;  /* 0x000000666727723e */ /* 0x000fe200000000ff */
[----:B------:R-:W-:Y:S01]  /*14da0*/  STSM.16.M88.4 [R48], R12 ;  /* 0x0000000c30007844 */ /* 0x000fe20000000200 */
[----:B------:R-:W-:Y:S02]  /*14db0*/  SHF.R.U64 R73, R73, 0x3, RZ ;  /* 0x0000000349497819 */ /* 0x000fe400000012ff */
[----:B------:R-:W-:Y:S01]  /*14dc0*/  MOV R64, R64 ;  /* 0x0000004000407202 */ /* 0x000fe20000000f00 */
[----:B------:R0:W-:Y:S01]  /*14dd0*/  STSM.16.M88.4 [R52], R28 ;  /* 0x0000001c34007844 */ /* 0x0001e20000000200 */
[----:B------:R-:W-:-:S02]  /*14de0*/  MOV R68, R68 ;  /* 0x0000004400447202 */ /* 0x000fc40000000f00 */
[----:B------:R-:W-:Y:S02]  /*14df0*/  F2FP.F16.F32.PACK_AB R4, R113, R112 ;  /* 0x000000707104723e */ /* 0x000fe400000000ff */
[----:B------:R-:W-:Y:S02]  /*14e00*/  F2FP.F16.F32.PACK_AB R5, R115, R114 ;  /* 0x000000727305723e */ /* 0x000fe400000000ff */
[----:B------:R-:W-:Y:S02]  /*14e10*/  F2FP.F16.F32.PACK_AB R6, R117, R116 ;  /* 0x000000747506723e */ /* 0x000fe400000000ff */
[----:B------:R-:W-:Y:S01]  /*14e20*/  F2FP.F16.F32.PACK_AB R7, R119, R118 ;  /* 0x000000767707723e */ /* 0x000fe200000000ff */
[----:B------:R-:W-:Y:S01]  /*14e30*/  STSM.16.M88.4 [R56], R32 ;  /* 0x0000002038007844 */ /* 0x000fe20000000200 */
[----:B------:R-:W-:Y:S01]  /*14e40*/  LOP3.LUT R76, R77, R76, RZ, 0x3c, !PT ;  /* 0x0000004c4d4c7212 */ /* 0x000fe200078e3cff */
[--C-:B------:R-:W-:Y:S01]  /*14e50*/  IMAD.X R77, RZ, RZ, R45.reuse, P0 ;  /* 0x000000ffff4d7224 */ /* 0x100fe200000e062d */
[----:B------:R-:W-:Y:S01]  /*14e60*/  LOP3.LUT R72, R73, R72, RZ, 0x3c, !PT ;  /* 0x0000004849487212 */ /* 0x000fe200078e3cff */
[----:B------:R-:W-:Y:S01]  /*14e70*/  STSM.16.M88.4 [R60], R36 ;  /* 0x000000243c007844 */ /* 0x000fe20000000200 */
[----:B------:R-:W-:Y:S01]  /*14e80*/  IMAD.X R73, RZ, RZ, R45, P6 ;  /* 0x000000ffff497224 */ /* 0x000fe200030e062d */
[----:B------:R-:W-:Y:S01]  /*14e90*/  ISETP.NE.U32.AND P0, PT, RZ, UR4, PT ;  /* 0x00000004ff007c0c */ /* 0x000fe2000bf05070 */
[----:B0-----:R-:W2:Y:S01]  /*14ea0*/  LDC.64 R28, c[0x0][0xc00] ;  /* 0x00030000ff1c7b82 */ /* 0x001ea20000000a00 */
[----:B------:R-:W-:Y:S04]  /*14eb0*/  STSM.16.M88.4 [R64], R40 ;  /* 0x0000002840007844 */ /* 0x000fe80000000200 */
[----:B------:R0:W-:Y:S01]  /*14ec0*/  STSM.16.M88.4 [R68], R4 ;  /* 0x0000000444007844 */ /* 0x0001e20000000200 */
[----:B------:R-:W-:Y:S01]  /*14ed0*/  ISETP.NE.AND.EX P0, PT, RZ, UR5, PT, P0 ;  /* 0x00000005ff007c0c */ /* 0x000fe2000bf05300 */
[----:B------:R-:W-:Y:S01]  /*14ee0*/  ULDC.64 UR4, c[0x0][0xc08] ;  /* 0x0003020000047ab9 */ /* 0x000fe20000000a00 */
[----:B------:R-:W-:-:S02]  /*14ef0*/  MOV R72, R72 ;  /* 0x0000004800487202 */ /* 0x000fc40000000f00 */
[----:B------:R-:W-:Y:S02]  /*14f00*/  F2FP.F16.F32.PACK_AB R8, R121, R120 ;  /* 0x000000787908723e */ /* 0x000fe400000000ff */
[----:B------:R-:W-:Y:S02]  /*14f10*/  F2FP.F16.F32.PACK_AB R9, R123, R122 ;  /* 0x0000007a7b09723e */ /* 0x000fe400000000ff */
[----:B------:R-:W-:Y:S02]  /*14f20*/  F2FP.F16.F32.PACK_AB R10, R125, R124 ;  /* 0x0000007c7d0a723e */ /* 0x000fe400000000ff */
[----:B------:R-:W-:Y:S01]  /*14f30*/  F2FP.F16.F32.PACK_AB R11, R127, R126 ;  /* 0x0000007e7f0b723e */ /* 0x000fe200000000ff */
[----:B0-----:R-:W-:Y:S01]  /*14f40*/  IMAD R5, R98, 0x40, R208 ;  /* 0x0000004062057824 */ /* 0x001fe200078e02d0 */
[----:B------:R-:W-:-:S03]  /*14f50*/  ISETP.NE.U32.AND P6, PT, RZ, UR4, PT ;  /* 0x00000004ff007c0c */ /* 0x000fc6000bfc5070 */
[----:B------:R-:W-:Y:S01]  /*14f60*/  IMAD.WIDE R4, R5, 0x2, R20 ;  /* 0x0000000205047825 */ /* 0x000fe200078e0214 */
[----:B------:R0:W-:Y:S01]  /*14f70*/  STSM.16.M88.4 [R72], R8 ;  /* 0x0000000848007844 */ /* 0x0001e20000000200 */
[----:B------:R-:W-:Y:S02]  /*14f80*/  ISETP.NE.AND.EX P6, PT, RZ, UR5, PT, P6 ;  /* 0x00000005ff007c0c */ /* 0x000fe4000bfc5360 */
[----:B------:R-:W-:Y:S02]  /*14f90*/  MOV R76, R76 ;  /* 0x0000004c004c7202 */ /* 0x000fe40000000f00 */
[----:B------:R-:W-:Y:S02]  /*14fa0*/  F2FP.F16.F32.PACK_AB R12, R129, R128 ;  /* 0x00000080810c723e */ /* 0x000fe400000000ff */
[----:B0-----:R-:W-:-:S04]  /*14fb0*/  IADD3 R11, P1, R4, 0x1000, RZ ;  /* 0x00001000040b7810 */ /* 0x001fc80007f3e0ff */
[----:B------:R-:W-:Y:S02]  /*14fc0*/  LOP3.LUT R8, R11, 0x380, RZ, 0xc0, !PT ;  /* 0x000003800b087812 */ /* 0x000fe400078ec0ff */
[----:B------:R-:W-:Y:S02]  /*14fd0*/  F2FP.F16.F32.PACK_AB R13, R131, R130 ;  /* 0x00000082830d723e */ /* 0x000fe400000000ff */
[----:B------:R-:W-:Y:S02]  /*14fe0*/  SHF.R.U64 R8, R8, 0x3, RZ ;  /* 0x0000000308087819 */ /* 0x000fe400000012ff */
[----:B------:R-:W-:Y:S02]  /*14ff0*/  F2FP.F16.F32.PACK_AB R14, R133, R132 ;  /* 0x00000084850e723e */ /* 0x000fe400000000ff */
[----:B------:R-:W-:Y:S02]  /*15000*/  F2FP.F16.F32.PACK_AB R15, R135, R134 ;  /* 0x00000086870f723e */ /* 0x000fe400000000ff */
[----:B------:R-:W-:-:S02]  /*15010*/  LOP3.LUT R8, R8, R11, RZ, 0x3c, !PT ;  /* 0x0000000b08087212 */ /* 0x000fc400078e3cff */
[----:B------:R-:W0:Y:S01]  /*15020*/  @P6 LDC.64 R10, c[0x0][0xc08] ;  /* 0x00030200ff0a6b82 */ /* 0x000e220000000a00 */
[----:B------:R1:W-:Y:S04]  /*15030*/  STSM.16.M88.4 [R76], R12 ;  /* 0x0000000c4c007844 */ /* 0x0003e80000000200 */
[----:B------:R-:W-:Y:S04]  /*15040*/  STSM.16.M88.4 [R24], R136 ;  /* 0x0000008818007844 */ /* 0x000fe80000000200 */
[----:B------:R3:W-:Y:S01]  /*15050*/  STSM.16.M88.4 [R44], R144 ;  /* 0x000000902c007844 */ /* 0x0007e20000000200 */
[----:B------:R-:W-:Y:S01]  /*15060*/  ULDC UR4, c[0x0][0xa88] ;  /* 0x0002a20000047ab9 */ /* 0x000fe20000000800 */
[----:B------:R-:W-:-:S02]  /*15070*/  IMAD.MOV.U32 R80, RZ, RZ, RZ ;  /* 0x000000ffff507224 */ /* 0x000fc400078e00ff */
[----:B------:R-:W-:Y:S02]  /*15080*/  IMAD.U32 R23, RZ, RZ, UR4 ;  /* 0x00000004ff177e24 */ /* 0x000fe4000f8e00ff */
[C---:B--2---:R-:W-:Y:S01]  /*15090*/  IMAD.WIDE R6, R50.reuse, 0x4, R28 ;  /* 0x0000000432067825 */ /* 0x044fe200078e021c */
[----:B------:R-:W-:Y:S03]  /*150a0*/  BAR.SYNC.DEFER_BLOCKING 0x1, 0x100 ;  /* 0x0044000000007b1d */ /* 0x000fe60000010000 */
[----:B0-----:R-:W-:-:S03]  /*150b0*/  @P6 IMAD.WIDE R10, R50, 0x4, R10 ;  /* 0x00000004320a6825 */ /* 0x001fc600078e020a */
[----:B------:R0:W5:Y:S04]  /*150c0*/  @P0 LDG.E R80, desc[UR42][R6.64] ;  /* 0x0000002a06500981 */ /* 0x000168000c1e1900 */
[----:B------:R0:W5:Y:S01]  /*150d0*/  @P6 LDG.E R23, desc[UR42][R10.64] ;  /* 0x0000002a0a176981 */ /* 0x000162000c1e1900 */
[C---:B------:R-:W-:Y:S02]  /*150e0*/  IADD3 R9, P2, R4.reuse, 0x2000, RZ ;  /* 0x0000200004097810 */ /* 0x040fe40007f5e0ff */
[C---:B------:R-:W-:Y:S02]  /*150f0*/  IADD3 R29, P3, R4.reuse, 0x3000, RZ ;  /* 0x00003000041d7810 */ /* 0x040fe40007f7e0ff */
[----:B------:R-:W-:Y:S02]  /*15100*/  IADD3 R33, P4, R4, 0x4000, RZ ;  /* 0x0000400004217810 */ /* 0x000fe40007f9e0ff */
[----:B-1----:R-:W-:-:S02]  /*15110*/  LOP3.LUT R12, R9, 0x380, RZ, 0xc0, !PT ;  /* 0x00000380090c7812 */ /* 0x002fc400078ec0ff */
[----:B------:R-:W-:Y:S02]  /*15120*/  LOP3.LUT R28, R29, 0x380, RZ, 0xc0, !PT ;  /* 0x000003801d1c7812 */ /* 0x000fe400078ec0ff */
[----:B------:R-:W-:Y:S02]  /*15130*/  LOP3.LUT R32, R33, 0x380, RZ, 0xc0, !PT ;  /* 0x0000038021207812 */ /* 0x000fe400078ec0ff */
[----:B------:R-:W-:Y:S02]  /*15140*/  SHF.R.U64 R12, R12, 0x3, RZ ;  /* 0x000000030c0c7819 */ /* 0x000fe400000012ff */
[----:B------:R-:W-:Y:S02]  /*15150*/  SHF.R.U64 R28, R28, 0x3, RZ ;  /* 0x000000031c1c7819 */ /* 0x000fe400000012ff */
[----:B------:R-:W-:Y:S01]  /*15160*/  SHF.R.U64 R32, R32, 0x3, RZ ;  /* 0x0000000320207819 */ /* 0x000fe200000012ff */
        /* <DEDUP_REMOVED lines=11> */
[----:B------:R-:W-:Y:S02]  /*15220*/  IADD3 R53, P4, R4, 0x9000, RZ ;  /* 0x0000900004357810 */ /* 0x000fe40007f9e0ff */
[----:B------:R-:W-:Y:S02]  /*15230*/  P2R R14, PR, RZ, 0x20 ;  /* 0x00000020ff0e7803 */ /* 0x000fe40000000000 */
[----:B------:R-:W-:-:S02]  /*15240*/  LOP3.LUT R36, R37, 0x380, RZ, 0xc0, !PT ;  /* 0x0000038025247812 */ /* 0x000fc400078ec0ff */
[----:B------:R-:W-:Y:S02]  /*15250*/  LOP3.LUT R40, R41, 0x380, RZ, 0xc0, !PT ;  /* 0x0000038029287812 */ /* 0x000fe400078ec0ff */
[----:B---3--:R-:W-:Y:S02]  /*15260*/  LOP3.LUT R44, R45, 0x380, RZ, 0xc0, !PT ;  /* 0x000003802d2c7812 */ /* 0x008fe400078ec0ff */
[----:B------:R-:W-:Y:S02]  /*15270*/  LOP3.LUT R48, R49, 0x380, RZ, 0xc0, !PT ;  /* 0x0000038031307812 */ /* 0x000fe400078ec0ff */
[----:B------:R-:W-:Y:S02]  /*15280*/  LOP3.LUT R52, R53, 0x380, RZ, 0xc0, !PT ;  /* 0x0000038035347812 */ /* 0x000fe400078ec0ff */
[----:B------:R-:W-:Y:S02]  /*15290*/  IADD3 R57, P5, R4, 0xa000, RZ ;  /* 0x0000a00004397810 */ /* 0x000fe40007fbe0ff */
[----:B------:R-:W-:-:S02]  /*152a0*/  SHF.R.U64 R36, R36, 0x3, RZ ;  /* 0x0000000324247819 */ /* 0x000fc400000012ff */
[----:B------:R-:W-:Y:S02]  /*152b0*/  SHF.R.U64 R40, R40, 0x3, RZ ;  /* 0x0000000328287819 */ /* 0x000fe400000012ff */
[----:B------:R-:W-:Y:S02]  /*152c0*/  LOP3.LUT R56, R57, 0x380, RZ, 0xc0, !PT ;  /* 0x0000038039387812 */ /* 0x000fe400078ec0ff */
        /* <DEDUP_REMOVED lines=8> */
[----:B------:R-:W-:Y:S01]  /*15350*/  SHF.R.U64 R56, R56, 0x3, RZ ;  /* 0x0000000338387819 */ /* 0x000fe200000012ff */
[----:B0-----:R-:W-:Y:S06]  /*15360*/  @P6 BRA `(.L_x_5987) ;  /* 0x0000000000106947 */ /* 0x001fec0003800000 */
[----:B------:R-:W-:Y:S05]  /*15370*/  @!P0 BRA `(.L_x_5987) ;  /* 0x00000000000c8947 */ /* 0x000fea0003800000 */
[----:B------:R-:W2:Y:S04]  /*15380*/  LDG.E R10, desc[UR42][R6.64] ;  /* 0x0000002a060a7981 */ /* 0x000ea8000c1e1900 */
[----:B-----5:R-:W2:Y:S02]  /*15390*/  LDG.E R23, desc[UR42][R6.64+0x4] ;  /* 0x0000042a06177981 */ /* 0x020ea4000c1e1900 */
[----:B--2---:R-:W-:-:S07]  /*153a0*/  IADD3 R23, -R10, R23, RZ ;  /* 0x000000170a177210 */ /* 0x004fce0007ffe1ff */
.L_x_5987:
[----:B------:R-:W2:Y:S01]  /*153b0*/  LDL R86, [R1+0x4c] ;  /* 0x00004c0001567983 */ /* 0x000ea20000100800 */
[----:B------:R-:W-:Y:S01]  /*153c0*/  ISETP.NE.AND P6, PT, R14, RZ, PT ;  /* 0x000000ff0e00720c */ /* 0x000fe20003fc5270 */
[----:B------:R-:W0:Y:S02]  /*153d0*/  S2R R7, SR_TID.X ;  /* 0x0000000000077919 */ /* 0x000e240000002100 */
[----:B0-----:R-:W-:-:S05]  /*153e0*/  VIADD R7, R7, 0xffffff80 ;  /* 0xffffff8007077836 */ /* 0x001fca0000000000 */
[----:B------:R-:W-:-:S04]  /*153f0*/  SHF.R.S32.HI R6, RZ, 0x1f, R7 ;  /* 0x0000001fff067819 */ /* 0x000fc80000011407 */
[----:B------:R-:W-:-:S04]  /*15400*/  LEA.HI R6, R6, R7, RZ, 0x7 ;  /* 0x0000000706067211 */ /* 0x000fc800078f38ff */
[----:B------:R-:W-:-:S06]  /*15410*/  SHF.R.S32.HI R6, RZ, 0x7, R6 ;  /* 0x00000007ff067819 */ /* 0x000fcc0000011406 */
[----:B------:R-:W0:Y:S01]  /*15420*/  SHFL.IDX PT, R6, R6, RZ, 0x1f ;  /* 0x00001fff06067589 */ /* 0x000e2200000e0000 */
[--C-:B------:R-:W-:Y:S01]  /*15430*/  IMAD.X R53, RZ, RZ, R5.reuse, P4 ;  /* 0x000000ffff357224 */ /* 0x100fe200020e0605 */
[----:B------:R-:W-:Y:S01]  /*15440*/  LOP3.LUT R56, R56, R57, RZ, 0x3c, !PT ;  /* 0x0000003938387212 */ /* 0x000fe200078e3cff */
        /* <DEDUP_REMOVED lines=11> */
[----:B------:R-:W-:Y:S02]  /*15500*/  LOP3.LUT R64, R65, 0x380, RZ, 0xc0, !PT ;  /* 0x0000038041407812 */ /* 0x000fe400078ec0ff */
[----:B------:R-:W-:Y:S02]  /*15510*/  LOP3.LUT R68, R69, 0x380, RZ, 0xc0, !PT ;  /* 0x0000038045447812 */ /* 0x000fe400078ec0ff */
[----:B0-----:R-:W-:Y:S02]  /*15520*/  ISETP.NE.AND P4, PT, R6, RZ, PT ;  /* 0x000000ff0600720c */ /* 0x001fe40003f85270 */
        /* <DEDUP_REMOVED lines=9> */
[----:B------:R-:W-:Y:S01]  /*155c0*/  SHF.R.S32.HI R24, RZ, 0x1f, R50 ;  /* 0x0000001fff187819 */ /* 0x000fe20000011432 */
        /* <DEDUP_REMOVED lines=11> */
[----:B------:R-:W-:Y:S02]  /*15680*/  SEL R81, R50, RZ, !P0 ;  /* 0x000000ff32517207 */ /* 0x000fe40004000000 */
[----:B------:R-:W-:Y:S02]  /*15690*/  SEL R24, R24, RZ, !P0 ;  /* 0x000000ff18187207 */ /* 0x000fe40004000000 */
[----:B-----5:R-:W-:Y:S02]  /*156a0*/  SHF.R.S32.HI R21, RZ, 0x1f, R80 ;  /* 0x0000001fff157819 */ /* 0x020fe40000011450 */
[----:B--2---:R-:W-:Y:S01]  /*156b0*/  SHF.R.S32.HI R82, RZ, 0x1f, R86 ;  /* 0x0000001fff527819 */ /* 0x004fe20000011456 */
[----:B------:R-:W-:Y:S06]  /*156c0*/  @P4 BRA `(.L_x_5988) ;  /* 0x0000000000b84947 */ /* 0x000fec0003800000 */
[----:B------:R-:W2:Y:S01]  /*156d0*/  LDL R10, [R1] ;  /* 0x00000000010a7983 */ /* 0x000ea20000100800 */
[----:B------:R-:W0:Y:S01]  /*156e0*/  LDC R30, c[0x0][0xbe8] ;  /* 0x0002fa00ff1e7b82 */ /* 0x000e220000000800 */
[----:B------:R-:W-:Y:S01]  /*156f0*/  ULDC.64 UR4, c[0x0][0xb90] ;  /* 0x0002e40000047ab9 */ /* 0x000fe20000000a00 */
[----:B------:R-:W-:Y:S02]  /*15700*/  IMAD.MOV.U32 R20, RZ, RZ, R80 ;  /* 0x000000ffff147224 */ /* 0x000fe400078e0050 */
[----:B------:R-:W-:Y:S02]  /*15710*/  IMAD.MOV R35, RZ, RZ, -R201 ;  /* 0x000000ffff237224 */ /* 0x000fe400078e0ac9 */
[----:B------:R-:W-:-:S04]  /*15720*/  IMAD.WIDE.U32 R6, R86, UR4, R20 ;  /* 0x0000000456067c25 */ /* 0x000fc8000f8e0014 */
[----:B------:R-:W-:Y:S01]  /*15730*/  IMAD.IADD R34, R198, 0x1, R199 ;  /* 0x00000001c6227824 */ /* 0x000fe200078e02c7 */
[----:B0-----:R-:W-:-:S13]  /*15740*/  ISETP.NE.AND P0, PT, R30, 0x1, PT ;  /* 0x000000011e00780c */ /* 0x001fda0003f05270 */
[----:B------:R-:W0:Y:S08]  /*15750*/  @P0 LDC R11, c[0x0][0xbec] ;  /* 0x0002fb00ff0b0b82 */ /* 0x000e300000000800 */
[----:B------:R-:W1:Y:S01]  /*15760*/  @P0 LDC R31, c[0x0][0xbf0] ;  /* 0x0002fc00ff1f0b82 */ /* 0x000e620000000800 */
[----:B--2---:R-:W-:Y:S02]  /*15770*/  IMAD.IADD R14, R10, 0x1, R199 ;  /* 0x000000010a0e7824 */ /* 0x004fe400078e02c7 */
[----:B------:R-:W-:-:S04]  /*15780*/  IMAD R10, R82, UR4, RZ ;  /* 0x00000004520a7c24 */ /* 0x000fc8000f8e02ff */
[----:B------:R-:W-:Y:S01]  /*15790*/  IMAD R15, R86, UR5, R10 ;  /* 0x00000005560f7c24 */ /* 0x000fe2000f8e020a */
[----:B------:R-:W-:Y:S01]  /*157a0*/  ULDC.64 UR4, c[0x0][0xb98] ;  /* 0x0002e60000047ab9 */ /* 0x000fe20000000a00 */
[----:B0-----:R-:W-:Y:S01]  /*157b0*/  @P0 IMAD.HI.U32 R10, R14, R11, RZ ;  /* 0x0000000b0e0a0227 */ /* 0x001fe200078e00ff */
[----:B------:R-:W-:-:S03]  /*157c0*/  MOV R11, R14 ;  /* 0x0000000e000b7202 */ /* 0x000fc60000000f00 */
[----:B------:R-:W-:Y:S01]  /*157d0*/  IMAD.IADD R7, R7, 0x1, R15 ;  /* 0x0000000107077824 */ /* 0x000fe200078e020f */
[----:B-1----:R-:W-:Y:S01]  /*157e0*/  @P0 SHF.R.U32.HI R11, RZ, R31, R10 ;  /* 0x0000001fff0b0219 */ /* 0x002fe2000001160a */
[----:B------:R-:W-:Y:S02]  /*157f0*/  IMAD R10, R24, UR4, RZ ;  /* 0x00000004180a7c24 */ /* 0x000fe4000f8e02ff */
[----:B------:R-:W-:Y:S01]  /*15800*/  IMAD.WIDE.U32 R6, R81, UR4, R6 ;  /* 0x0000000451067c25 */ /* 0x000fe2000f8e0006 */
[----:B------:R-:W-:-:S03]  /*15810*/  SHF.R.S32.HI R31, RZ, 0x1f, R11 ;  /* 0x0000001fff1f7819 */ /* 0x000fc6000001140b */
[----:B------:R-:W-:Y:S01]  /*15820*/  IMAD.MOV R15, RZ, RZ, -R11 ;  /* 0x000000ffff0f7224 */ /* 0x000fe200078e0a0b */
[----:B------:R-:W-:-:S03]  /*15830*/  IADD3 R6, P0, R11, R6, RZ ;  /* 0x000000060b067210 */ /* 0x000fc60007f1e0ff */
[----:B------:R-:W-:Y:S02]  /*15840*/  IMAD R15, R30, R15, R14 ;  /* 0x0000000f1e0f7224 */ /* 0x000fe400078e020e */
        /* <DEDUP_REMOVED lines=19> */
[----:B------:R-:W1:Y:S06]  /*15980*/  SHFL.IDX PT, R11, R20, 0x1, 0x1c1f ;  /* 0x003c1f00140b7f89 */ /* 0x000e6c00000e0000 */
[----:B0-----:R0:W-:Y:S04]  /*15990*/  @!P1 ST.E desc[UR42][R6.64], R0 ;  /* 0x0000000006009985 */ /* 0x0011e8000c10192a */
[----:B-1----:R0:W-:Y:S02]  /*159a0*/  @!P0 ST.E desc[UR42][R10.64], R3 ;  /* 0x000000030a008985 */ /* 0x0021e4000c10192a */
.L_x_5988:
[----:B------:R-:W1:Y:S01]  /*159b0*/  LDC R84, c[0x0][0xbe8] ;  /* 0x0002fa00ff547b82 */ /* 0x000e620000000800 */
[----:B------:R-:W-:Y:S01]  /*159c0*/  ULDC.64 UR4, c[0x0][0xaa0] ;  /* 0x0002a80000047ab9 */ /* 0x000fe20000000a00 */
[----:B0-----:R-:W5:Y:S01]  /*159d0*/  LD.E.128 R4, desc[UR42][R4.64] ;  /* 0x0000002a04047980 */ /* 0x001f62000c101d00 */
[----:B------:R-:W-:-:S03]  /*159e0*/  IMAD R21, R21, UR4, RZ ;  /* 0x0000000415157c24 */ /* 0x000fc6000f8e02ff */
[----:B------:R-:W5:Y:S01]  /*159f0*/  LD.E.128 R8, desc[UR42][R8.64] ;  /* 0x0000002a08087980 */ /* 0x000f62000c101d00 */
[C---:B------:R-:W-:Y:S02]  /*15a00*/  IMAD R3, R80.reuse, UR5, R21 ;  /* 0x0000000550037c24 */ /* 0x040fe4000f8e0215 */
[----:B------:R-:W-:Y:S01]  /*15a10*/  IMAD.WIDE.U32 R20, R80, UR4, RZ ;  /* 0x0000000450147c25 */ /* 0x000fe2000f8e00ff */
[----:B------:R-:W-:Y:S01]  /*15a20*/  SHF.R.S32.HI R0, RZ, 0x1f, R97 ;  /* 0x0000001fff007819 */ /* 0x000fe20000011461 */
[----:B------:R-:W-:Y:S01]  /*15a30*/  ULDC.64 UR4, c[0x0][0xae8] ;  /* 0x0002ba0000047ab9 */ /* 0x000fe20000000a00 */
[----:B------:R-:W5:Y:S04]  /*15a40*/  LD.E.128 R12, desc[UR42][R12.64] ;  /* 0x0000002a0c0c7980 */ /* 0x000f68000c101d00 */
[----:B------:R-:W5:Y:S04]  /*15a50*/  LD.E.128 R28, desc[UR42][R28.64] ;  /* 0x0000002a1c1c7980 */ /* 0x000f68000c101d00 */
[----:B------:R-:W5:Y:S01]  /*15a60*/  LD.E.128 R32, desc[UR42][R32.64] ;  /* 0x0000002a20207980 */ /* 0x000f62000c101d00 */
[----:B-1----:R-:W-:Y:S01]  /*15a70*/  ISETP.NE.AND P1, PT, R84, 0x1, PT ;  /* 0x000000015400780c */ /* 0x002fe20003f25270 */
[----:B------:R-:W-:-:S02]  /*15a80*/  IMAD.IADD R21, R21, 0x1, R3 ;  /* 0x0000000115157824 */ /* 0x000fc400078e0203 */
[----:B------:R-:W5:Y:S01]  /*15a90*/  LD.E.128 R36, desc[UR42][R36.64] ;  /* 0x0000002a24247980 */ /* 0x000f62000c101d00 */
[----:B------:R-:W0:Y:S01]  /*15aa0*/  LDC R3, c[0x0][0xac8] ;  /* 0x0002b200ff037b82 */ /* 0x000e220000000800 */
[----:B------:R-:W-:Y:S02]  /*15ab0*/  LEA.HI R0, R0, R97, RZ, 0x3 ;  /* 0x0000006100007211 */ /* 0x000fe400078f18ff */
[----:B------:R-:W5:Y:S04]  /*15ac0*/  LD.E.128 R40, desc[UR42][R40.64] ;  /* 0x0000002a28287980 */ /* 0x000f68000c101d00 */
[----:B------:R-:W5:Y:S02]  /*15ad0*/  LD.E.128 R44, desc[UR42][R44.64] ;  /* 0x0000002a2c2c7980 */ /* 0x000f64000c101d00 */
[----:B------:R-:W1:Y:S01]  /*15ae0*/  @P1 LDC R85, c[0x0][0xbec] ;  /* 0x0002fb00ff551b82 */ /* 0x000e620000000800 */
[----:B------:R-:W-:Y:S01]  /*15af0*/  LOP3.LUT R0, R0, 0xfffffff8, RZ, 0xc0, !PT ;  /* 0xfffffff800007812 */ /* 0x000fe200078ec0ff */
[----:B------:R-:W5:Y:S04]  /*15b00*/  LD.E.128 R48, desc[UR42][R48.64] ;  /* 0x0000002a30307980 */ /* 0x000f68000c101d00 */
[----:B------:R-:W5:Y:S02]  /*15b10*/  LD.E.128 R52, desc[UR42][R52.64] ;  /* 0x0000002a34347980 */ /* 0x000f64000c101d00 */
[----:B------:R-:W2:Y:S01]  /*15b20*/  @P1 LDC R87, c[0x0][0xbf0] ;  /* 0x0002fc00ff571b82 */ /* 0x000ea20000000800 */
[----:B------:R-:W-:Y:S01]  /*15b30*/  IMAD.IADD R0, R97, 0x1, -R0 ;  /* 0x0000000161007824 */ /* 0x000fe200078e0a00 */
[----:B------:R-:W5:Y:S01]  /*15b40*/  LD.E.128 R56, desc[UR42][R56.64] ;  /* 0x0000002a38387980 */ /* 0x000f62000c101d00 */
[----:B------:R-:W-:-:S02]  /*15b50*/  IMAD R82, R82, UR4, RZ ;  /* 0x0000000452527c24 */ /* 0x000fc4000f8e02ff */
[----:B------:R-:W-:Y:S01]  /*15b60*/  IMAD R0, R0, 0x20, R98 ;  /* 0x0000002000007824 */ /* 0x000fe200078e0262 */
[----:B------:R-:W5:Y:S01]  /*15b70*/  LD.E.128 R60, desc[UR42][R60.64] ;  /* 0x0000002a3c3c7980 */ /* 0x000f62000c101d00 */
[C---:B------:R-:W-:Y:S02]  /*15b80*/  IMAD R83, R86.reuse, UR5, R82 ;  /* 0x0000000556537c24 */ /* 0x040fe4000f8e0252 */
[----:B------:R-:W-:Y:S01]  /*15b90*/  IMAD.WIDE.U32 R20, R86, UR4, R20 ;  /* 0x0000000456147c25 */ /* 0x000fe2000f8e0014 */
[----:B------:R-:W-:Y:S01]  /*15ba0*/  ULDC.64 UR4, c[0x0][0xaf0] ;  /* 0x0002bc0000047ab9 */ /* 0x000fe20000000a00 */
[----:B------:R-:W5:Y:S02]  /*15bb0*/  LD.E.128 R64, desc[UR42][R64.64] ;  /* 0x0000002a40407980 */ /* 0x000f64000c101d00 */
[----:B------:R-:W-:Y:S02]  /*15bc0*/  VIADD R103, R208, 0x40 ;  /* 0x00000040d0677836 */ /* 0x000fe40000000000 */
[----:B------:R-:W-:Y:S01]  /*15bd0*/  IMAD.IADD R80, R199, 0x1, R0 ;  /* 0x00000001c7507824 */ /* 0x000fe200078e0200 */
[----:B------:R-:W5:Y:S01]  /*15be0*/  LD.E.128 R68, desc[UR42][R68.64] ;  /* 0x0000002a44447980 */ /* 0x000f62000c101d00 */
[----:B------:R-:W-:Y:S01]  /*15bf0*/  IMAD.IADD R21, R21, 0x1, R83 ;  /* 0x0000000115157824 */ /* 0x000fe200078e0253 */
[----:B0-----:R-:W-:Y:S01]  /*15c00*/  ISETP.GE.AND P0, PT, R103, R3, PT ;  /* 0x000000036700720c */ /* 0x001fe20003f06270 */
[----:B------:R-:W-:Y:S01]  /*15c10*/  IMAD R24, R24, UR4, RZ ;  /* 0x0000000418187c24 */ /* 0x000fe2000f8e02ff */
[----:B------:R-:W5:Y:S01]  /*15c20*/  LD.E.128 R72, desc[UR42][R72.64] ;  /* 0x0000002a48487980 */ /* 0x000f62000c101d00 */
[----:B-1----:R-:W-:Y:S01]  /*15c30*/  @P1 IMAD.HI.U32 R0, R80, R85, RZ ;  /* 0x0000005550001227 */ /* 0x002fe200078e00ff */
[----:B------:R-:W-:-:S02]  /*15c40*/  IADD3 R101, R208, 0x80, RZ ;  /* 0x00000080d0657810 */ /* 0x000fc40007ffe0ff */
[----:B------:R-:W5:Y:S01]  /*15c50*/  LD.E.128 R76, desc[UR42][R76.64] ;  /* 0x0000002a4c4c7980 */ /* 0x000f62000c101d00 */
[C---:B------:R-:W-:Y:S01]  /*15c60*/  IMAD R83, R81.reuse, UR5, R24 ;  /* 0x0000000551537c24 */ /* 0x040fe2000f8e0218 */
[----:B------:R-:W-:Y:S01]  /*15c70*/  SEL R24, RZ, 0xffffffff, P0 ;  /* 0xffffffffff187807 */ /* 0x000fe20000000000 */
[----:B------:R-:W-:Y:S01]  /*15c80*/  IMAD.WIDE.U32 R20, R81, UR4, R20 ;  /* 0x0000000451147c25 */ /* 0x000fe2000f8e0014 */
[----:B------:R-:W-:Y:S01]  /*15c90*/  ISETP.GE.AND P0, PT, R101, R3, PT ;  /* 0x000000036500720c */ /* 0x000fe20003f06270 */
[----:B------:R-:W-:Y:S01]  /*15ca0*/  ULDC.64 UR4, c[0x0][0xae0] ;  /* 0x0002b80000047ab9 */ /* 0x000fe20000000a00 */
[----:B------:R-:W-:Y:S01]  /*15cb0*/  @!PT LDS RZ, [RZ] ;  /* 0x00000000fffff984 */ /* 0x000fe20000000800 */
[----:B------:R-:W-:Y:S01]  /*15cc0*/  @!PT LDS RZ, [RZ] ;  /* 0x00000000fffff984 */ /* 0x000fe20000000800 */
[----:B------:R-:W-:Y:S01]  /*15cd0*/  @!PT LDS RZ, [RZ] ;  /* 0x00000000fffff984 */ /* 0x000fe20000000800 */
[----:B------:R-:W-:Y:S01]  /*15ce0*/  @!PT LDS RZ, [RZ] ;  /* 0x00000000fffff984 */ /* 0x000fe20000000800 */
[----:B------:R0:W-:Y:S06]  /*15cf0*/  MEMBAR.ALL.CTA ;  /* 0x0000000000007992 */ /* 0x0001ec0000008000 */
[----:B0-----:R-:W0:Y:S01]  /*15d00*/  FENCE.VIEW.ASYNC.S ;  /* 0x00000000000073c6 */ /* 0x001e220000000000 */
[----:B------:R-:W-:Y:S01]  /*15d10*/  IMAD.MOV.U32 R81, RZ, RZ, R80 ;  /* 0x000000ffff517224 */ /* 0x000fe200078e0050 */
[----:B--2---:R-:W-:Y:S01]  /*15d20*/  @P1 SHF.R.U32.HI R81, RZ, R87, R0 ;  /* 0x00000057ff511219 */ /* 0x004fe20000011600 */
[C---:B------:R-:W-:Y:S01]  /*15d30*/  VIADD R99, R208.reuse, 0xc0 ;  /* 0x000000c0d0637836 */ /* 0x040fe20000000000 */
[-C--:B------:R-:W-:Y:S01]  /*15d40*/  ISETP.GE.AND P1, PT, R208, R3.reuse, PT ;  /* 0x00000003d000720c */ /* 0x080fe20003f26270 */
[----:B------:R-:W-:Y:S01]  /*15d50*/  IMAD.SHL.U32 R85, R24, 0x2, RZ ;  /* 0x0000000218557824 */ /* 0x000fe200078e00ff */
[----:B------:R-:W-:Y:S01]  /*15d60*/  SEL R24, RZ, 0xffffffff, P0 ;  /* 0xffffffffff187807 */ /* 0x000fe20000000000 */
[----:B------:R-:W-:Y:S01]  /*15d70*/  VIADD R97, R208, 0x100 ;  /* 0x00000100d0617836 */ /* 0x000fe20000000000 */
[----:B------:R-:W-:Y:S01]  /*15d80*/  SEL R0, RZ, 0x1, P1 ;  /* 0x00000001ff007807 */ /* 0x000fe20000800000 */
[----:B------:R-:W-:Y:S01]  /*15d90*/  IMAD.IADD R21, R21, 0x1, R83 ;  /* 0x0000000115157824 */ /* 0x000fe200078e0253 */
[----:B------:R-:W-:Y:S01]  /*15da0*/  ISETP.GE.AND P0, PT, R99, R3, PT ;  /* 0x000000036300720c */ /* 0x000fe20003f06270 */
[--C-:B------:R-:W-:Y:S01]  /*15db0*/  IMAD.MOV R83, RZ, RZ, -R81.reuse ;  /* 0x000000ffff537224 */ /* 0x100fe200078e0a51 */
[----:B------:R-:W-:Y:S01]  /*15dc0*/  LOP3.LUT R0, R85, 0x2, R0, 0xe2, !PT ;  /* 0x0000000255007812 */ /* 0x000fe200078ee200 */
[----:B------:R-:W-:Y:S01]  /*15dd0*/  IMAD.SHL.U32 R85, R24, 0x4, RZ ;  /* 0x0000000418557824 */ /* 0x000fe200078e00ff */
[----:B------:R-:W-:Y:S01]  /*15de0*/  SEL R24, RZ, 0xffffffff, P0 ;  /* 0xffffffffff187807 */ /* 0x000fe20000000000 */
[----:B------:R-:W-:Y:S01]  /*15df0*/  IMAD R83, R84, R83, R80 ;  /* 0x0000005354537224 */ /* 0x000fe200078e0250 */
[-C--:B------:R-:W-:Y:S01]  /*15e00*/  ISETP.GE.AND P0, PT, R97, R3.reuse, PT ;  /* 0x000000036100720c */ /* 0x080fe20003f06270 */
[C---:B------:R-:W-:Y:S01]  /*15e10*/  VIADD R95, R208.reuse, 0x140 ;  /* 0x00000140d05f7836 */ /* 0x040fe20000000000 */
[----:B------:R-:W-:Y:S01]  /*15e20*/  SHF.R.S32.HI R80, RZ, 0x1f, R81 ;  /* 0x0000001fff507819 */ /* 0x000fe20000011451 */
[----:B------:R-:W-:Y:S01]  /*15e30*/  VIADD R93, R208, 0x180 ;  /* 0x00000180d05d7836 */ /* 0x000fe20000000000 */
[----:B------:R-:W-:Y:S01]  /*15e40*/  LOP3.LUT R0, R85, 0x4, R0, 0xe2, !PT ;  /* 0x0000000455007812 */ /* 0x000fe200078ee200 */
[----:B------:R-:W-:Y:S01]  /*15e50*/  IMAD.SHL.U32 R85, R24, 0x8, RZ ;  /* 0x0000000818557824 */ /* 0x000fe200078e00ff */
[----:B------:R-:W-:Y:S01]  /*15e60*/  SEL R24, RZ, 0xffffffff, P0 ;  /* 0xffffffffff187807 */ /* 0x000fe20000000000 */
[----:B------:R-:W-:Y:S01]  /*15e70*/  IMAD R80, R80, UR4, RZ ;  /* 0x0000000450507c24 */ /* 0x000fe2000f8e02ff */
[-C--:B------:R-:W-:Y:S01]  /*15e80*/  ISETP.GE.AND P0, PT, R95, R3.reuse, PT ;  /* 0x000000035f00720c */ /* 0x080fe20003f06270 */
[----:B------:R-:W-:Y:S01]  /*15e90*/  IMAD.WIDE.U32 R20, R81, UR4, R20 ;  /* 0x0000000451147c25 */ /* 0x000fe2000f8e0014 */
[----:B------:R-:W-:Y:S01]  /*15ea0*/  LOP3.LUT R0, R85, 0x8, R0, 0xe2, !PT ;  /* 0x0000000855007812 */ /* 0x000fe200078ee200 */
[----:B------:R-:W-:Y:S02]  /*15eb0*/  BSSY B1, `(.L_x_5989) ;  /* 0x000004e000017945 */ /* 0x000fe40003800000 */
[----:B------:R-:W-:Y:S01]  /*15ec0*/  IMAD.SHL.U32 R87, R24, 0x10, RZ ;  /* 0x0000001018577824 */ /* 0x000fe200078e00ff */
[----:B------:R-:W-:Y:S01]  /*15ed0*/  SEL R24, RZ, 0xffffffff, P0 ;  /* 0xffffffffff187807 */ /* 0x000fe20000000000 */
[----:B------:R-:W-:Y:S01]  /*15ee0*/  IMAD R85, R81, UR5, R80 ;  /* 0x0000000551557c24 */ /* 0x000fe2000f8e0250 */
[----:B------:R-:W-:Y:S01]  /*15ef0*/  SHF.R.S32.HI R80, RZ, 0x1f, R83 ;  /* 0x0000001fff507819 */ /* 0x000fe20000011453 */
[----:B------:R-:W-:Y:S01]  /*15f00*/  ULDC.64 UR4, c[0x0][0xad8] ;  /* 0x0002b60000047ab9 */ /* 0x000fe20000000a00 */
[----:B------:R-:W-:Y:S01]  /*15f10*/  LOP3.LUT R0, R87, 0x10, R0, 0xe2, !PT ;  /* 0x0000001057007812 */ /* 0x000fe200078ee200 */
[----:B------:R-:W-:Y:S01]  /*15f20*/  IMAD.SHL.U32 R81, R24, 0x20, RZ ;  /* 0x0000002018517824 */ /* 0x000fe200078e00ff */
[----:B------:R-:W-:Y:S01]  /*15f30*/  ISETP.GE.AND P0, PT, R93, R3, PT ;  /* 0x000000035d00720c */ /* 0x000fe20003f06270 */
[----:B------:R-:W-:-:S02]  /*15f40*/  IMAD.IADD R21, R21, 0x1, R85 ;  /* 0x0000000115157824 */ /* 0x000fc400078e0255 */
[----:B------:R-:W-:Y:S01]  /*15f50*/  IMAD R80, R80, UR4, RZ ;  /* 0x0000000450507c24 */ /* 0x000fe2000f8e02ff */
[----:B------:R-:W-:Y:S01]  /*15f60*/  LOP3.LUT R0, R81, 0x20, R0, 0xe2, !PT ;  /* 0x0000002051007812 */ /* 0x000fe200078ee200 */
[----:B------:R-:W-:Y:S01]  /*15f70*/  IMAD R90, R23, R84, RZ ;  /* 0x00000054175a7224 */ /* 0x000fe200078e02ff */
[----:B------:R-:W-:Y:S01]  /*15f80*/  SEL R23, RZ, 0x40, P0 ;  /* 0x00000040ff177807 */ /* 0x000fe20000000000 */
[----:B------:R-:W-:Y:S02]  /*15f90*/  IMAD.IADD R199, R98, 0x1, R199 ;  /* 0x0000000162c77824 */ /* 0x000fe400078e02c7 */
[C---:B------:R-:W-:Y:S01]  /*15fa0*/  IMAD R81, R83.reuse, UR5, R80 ;  /* 0x0000000553517c24 */ /* 0x040fe2000f8e0250 */
[----:B------:R-:W-:Y:S01]  /*15fb0*/  LOP3.LUT R23, R0, R23, RZ, 0xfc, !PT ;  /* 0x0000001700177212 */ /* 0x000fe200078efcff */
[----:B------:R-:W-:Y:S01]  /*15fc0*/  IMAD.WIDE.U32 R20, R83, UR4, R20 ;  /* 0x0000000453147c25 */ /* 0x000fe2000f8e0014 */
[----:B------:R-:W-:Y:S01]  /*15fd0*/  ISETP.GE.AND P1, PT, R199, R90, PT ;  /* 0x0000005ac700720c */ /* 0x000fe20003f26270 */
[----:B------:R-:W-:-:S02]  /*15fe0*/  ULDC.64 UR4, c[0x0][0xa80] ;  /* 0x0002a00000047ab9 */ /* 0x000fc40000000a00 */
[----:B------:R-:W-:Y:S01]  /*15ff0*/  VIADD R91, R208, 0x1c0 ;  /* 0x000001c0d05b7836 */ /* 0x000fe20000000000 */
[----:B------:R-:W-:Y:S01]  /*16000*/  IADD3 R21, R21, R81, RZ ;  /* 0x0000005115157210 */ /* 0x000fe20007ffe0ff */
[----:B------:R-:W-:Y:S01]  /*16010*/  VIADD R0, R2, 0x28c20 ;  /* 0x00028c2002007836 */ /* 0x000fe20000000000 */
[----:B------:R-:W-:Y:S01]  /*16020*/  LEA R88, P2, R20, UR4, 0x1 ;  /* 0x0000000414587c11 */ /* 0x000fe2000f8408ff */
[C---:B------:R-:W-:Y:S01]  /*16030*/  VIADD R92, R208.reuse, 0x1c0 ;  /* 0x000001c0d05c7836 */ /* 0x040fe20000000000 */
        /* <DEDUP_REMOVED lines=10> */
[----:B------:R0:W1:Y:S01]  /*160e0*/  SHFL.IDX PT, R20, R88, RZ, 0x181f ;  /* 0x00181fff58147589 */ /* 0x00006200000e0000 */
[----:B------:R-:W-:Y:S01]  /*160f0*/  VIADD R104, R208, 0x40 ;  /* 0x00000040d0687836 */ /* 0x000fe20000000000 */
[----:B------:R-:W-:-:S02]  /*16100*/  LOP3.LUT R24, R23, R24, RZ, 0xfc, !PT ;  /* 0x0000001817187212 */ /* 0x000fc400078efcff */
[----:B------:R0:W2:Y:S01]  /*16110*/  SHFL.IDX PT, R21, R89, RZ, 0x181f ;  /* 0x00181fff59157589 */ /* 0x0000a200000e0000 */
[----:B------:R-:W-:Y:S02]  /*16120*/  SHF.R.S32.HI R92, RZ, 0x1f, R92 ;  /* 0x0000001fff5c7819 */ /* 0x000fe4000001145c */
        /* <DEDUP_REMOVED lines=11> */
[CC--:B-1----:R-:W-:Y:S02]  /*161e0*/  @!P1 LEA R80, P2, R103.reuse, R20.reuse, 0x1 ;  /* 0x0000001467509211 */ /* 0x0c2fe400078408ff */
[----:B--2---:R-:W-:Y:S02]  /*161f0*/  @!P0 IMAD.WIDE R82, R208, 0x2, R20 ;  /* 0x00000002d0528825 */ /* 0x004fe400078e0214 */
[----:B------:R-:W-:Y:S02]  /*16200*/  @!P1 LEA.HI.X R81, R103, R21, R104, 0x1, P2 ;  /* 0x0000001567519211 */ /* 0x000fe400010f0c68 */
[-C--:B------:R-:W-:Y:S01]  /*16210*/  ISETP.GE.AND P2, PT, R97, R3.reuse, PT ;  /* 0x000000036100720c */ /* 0x080fe20003f46270 */
[----:B-----5:R0:W-:Y:S01]  /*16220*/  @!P0 ST.E.128 desc[UR42][R82.64], R4 ;  /* 0x0000000452008985 */ /* 0x0201e2000c101d2a */
[----:B------:R-:W-:Y:S02]  /*16230*/  @!P5 LEA R86, P4, R101, R20, 0x1 ;  /* 0x000000146556d211 */ /* 0x000fe400078808ff */
[----:B------:R-:W-:Y:S01]  /*16240*/  LOP3.LUT P0, RZ, R23, 0x40, RZ, 0xc0, !PT ;  /* 0x0000004017ff7812 */ /* 0x000fe2000780c0ff */
[----:B------:R1:W-:Y:S01]  /*16250*/  @!P1 ST.E.128 desc[UR42][R80.64], R12 ;  /* 0x0000000c50009985 */ /* 0x0003e2000c101d2a */
[----:B------:R-:W-:-:S02]  /*16260*/  ISETP.GE.AND P1, PT, R95, R3, PT ;  /* 0x000000035f00720c */ /* 0x000fc40003f26270 */
[-C--:B------:R-:W-:Y:S02]  /*16270*/  @!P5 LEA.HI.X R87, R101, R21.reuse, R102, 0x1, P4 ;  /* 0x000000156557d211 */ /* 0x080fe400020f0c66 */
[----:B------:R-:W-:Y:S02]  /*16280*/  LOP3.LUT P4, RZ, R24, 0x80, RZ, 0xc0, !PT ;  /* 0x0000008018ff7812 */ /* 0x000fe4000788c0ff */
[CC--:B------:R-:W-:Y:S01]  /*16290*/  @!P3 LEA R84, P6, R99.reuse, R20.reuse, 0x1 ;  /* 0x000000146354b211 */ /* 0x0c0fe200078c08ff */
[----:B------:R3:W-:Y:S03]  /*162a0*/  @!P5 ST.E.128 desc[UR42][R86.64], R32 ;  /* 0x000000205600d985 */ /* 0x0007e6000c101d2a */
[----:B------:R-:W-:Y:S02]  /*162b0*/  @!P3 LEA.HI.X R85, R99, R21, R100, 0x1, P6 ;  /* 0x000000156355b211 */ /* 0x000fe400030f0c64 */
[----:B0-----:R-:W-:-:S03]  /*162c0*/  @!P2 LEA R4, P5, R97, R20, 0x1 ;  /* 0x000000146104a211 */ /* 0x001fc600078a08ff */
[----:B------:R3:W-:Y:S01]  /*162d0*/  @!P3 ST.E.128 desc[UR42][R84.64], R40 ;  /* 0x000000285400b985 */ /* 0x0007e2000c101d2a */
[-C--:B------:R-:W-:Y:S02]  /*162e0*/  @!P1 LEA R6, P6, R95, R20.reuse, 0x1 ;  /* 0x000000145f069211 */ /* 0x080fe400078c08ff */
[-C--:B-1----:R-:W-:Y:S02]  /*162f0*/  @P0 LEA R12, P3, R93, R20.reuse, 0x1 ;  /* 0x000000145d0c0211 */ /* 0x082fe400078608ff */
        /* <DEDUP_REMOVED lines=9> */
.L_x_5990:
[----:B------:R-:W-:Y:S05]  /*16390*/  BSYNC B1 ;  /* 0x0000000000017941 */ /* 0x000fea0003800000 */
.L_x_5989:
[----:B------:R-:W-:Y:S01]  /*163a0*/  VIADD R0, R199, 0x20 ;  /* 0x00000020c7007836 */ /* 0x000fe20000000000 */
[----:B---3-5:R0:W3:Y:S04]  /*163b0*/  SHFL.IDX PT, R7, R89, 0x1, 0x181f ;  /* 0x00381f0059077f89 */ /* 0x0280e800000e0000 */
[----:B------:R-:W-:Y:S01]  /*163c0*/  ISETP.GE.AND P0, PT, R0, R90, PT ;  /* 0x0000005a0000720c */ /* 0x000fe20003f06270 */
[----:B------:R0:W4:-:S12]  /*163d0*/  SHFL.IDX PT, R6, R88, 0x1, 0x181f ;  /* 0x00381f0058067f89 */ /* 0x00011800000e0000 */
[----:B0-----:R-:W-:Y:S05]  /*163e0*/  @P0 BRA `(.L_x_5991) ;  /* 0x0000001000580947 */ /* 0x001fea0003800000 */
[-C--:B------:R-:W-:Y:S02]  /*163f0*/  ISETP.GE.AND P5, PT, R103, R3.reuse, PT ;  /* 0x000000036700720c */ /* 0x080fe40003fa6270 */
[-C--:B------:R-:W-:Y:S02]  /*16400*/  ISETP.GE.AND P6, PT, R208, R3.reuse, PT ;  /* 0x00000003d000720c */ /* 0x080fe40003fc6270 */
[-C--:B------:R-:W-:Y:S02]  /*16410*/  ISETP.GE.AND P3, PT, R101, R3.reuse, PT ;  /* 0x000000036500720c */ /* 0x080fe40003f66270 */
[-C--:B------:R-:W-:Y:S02]  /*16420*/  ISETP.GE.AND P2, PT, R99, R3.reuse, PT ;  /* 0x000000036300720c */ /* 0x080fe40003f46270 */
[-C--:B------:R-:W-:Y:S02]  /*16430*/  ISETP.GE.AND P1, PT, R97, R3.reuse, PT ;  /* 0x000000036100720c */ /* 0x080fe40003f26270 */
[----:B------:R-:W-:-:S03]  /*16440*/  ISETP.GE.AND P0, PT, R95, R3, PT ;  /* 0x000000035f00720c */ /* 0x000fc60003f06270 */
[CC--:B----4-:R-:W-:Y:S02]  /*16450*/  @!P5 LEA R12, P4, R103.reuse, R6.reuse, 0x1 ;  /* 0x00000006670cd211 */ /* 0x0d0fe400078808ff */
[----:B---3--:R-:W-:Y:S02]  /*16460*/  @!P6 IMAD.WIDE R4, R208, 0x2, R6 ;  /* 0x00000002d004e825 */ /* 0x008fe400078e0206 */
[----:B------:R-:W-:Y:S02]  /*16470*/  @!P5 LEA.HI.X R13, R103, R7, R104, 0x1, P4 ;  /* 0x00000007670dd211 */ /* 0x000fe400020f0c68 */
[----:B------:R-:W-:Y:S01]  /*16480*/  LOP3.LUT P4, RZ, R23, 0x40, RZ, 0xc0, !PT ;  /* 0x0000004017ff7812 */ /* 0x000fe2000788c0ff */
[----:B------:R0:W-:Y:S01]  /*16490*/  @!P6 ST.E.128 desc[UR42][R4.64], R8 ;  /* 0x000000080400e985 */ /* 0x0001e2000c101d2a */
[----:B------:R-:W-:-:S03]  /*164a0*/  @!P3 LEA R14, P6, R101, R6, 0x1 ;  /* 0x00000006650eb211 */ /* 0x000fc600078c08ff */
[----:B------:R3:W-:Y:S01]  /*164b0*/  @!P5 ST.E.128 desc[UR42][R12.64], R28 ;  /* 0x0000001c0c00d985 */ /* 0x0007e2000c101d2a */
[-C--:B------:R-:W-:Y:S02]  /*164c0*/  @!P3 LEA.HI.X R15, R101, R7.reuse, R102, 0x1, P6 ;  /* 0x00000007650fb211 */ /* 0x080fe400030f0c66 */
[-C--:B-1----:R-:W-:Y:S02]  /*164d0*/  @!P2 LEA R20, P5, R99, R6.reuse, 0x1 ;  /* 0x000000066314a211 */ /* 0x082fe400078a08ff */
[-C--:B------:R-:W-:Y:S01]  /*164e0*/  @!P1 LEA R32, P6, R97, R6.reuse, 0x1 ;  /* 0x0000000661209211 */ /* 0x080fe200078c08ff */
[----:B------:R3:W-:Y:S01]  /*164f0*/  @!P3 ST.E.128 desc[UR42][R14.64], R36 ;  /* 0x000000240e00b985 */ /* 0x0007e2000c101d2a */
[----:B------:R-:W-:Y:S02]  /*16500*/  @!P0 LEA R34, P3, R95, R6, 0x1 ;  /* 0x000000065f228211 */ /* 0x000fe400078608ff */
[-C--:B--2---:R-:W-:Y:S02]  /*16510*/  @!P2 LEA.HI.X R21, R99, R7.reuse, R100, 0x1, P5 ;  /* 0x000000076315a211 */ /* 0x084fe400028f0c64 */
        /* <DEDUP_REMOVED lines=14> */
.L_x_5986:
[----:B------:R-:W4:Y:S01]  /*16600*/  LDL R9, [R1+0x50] ;  /* 0x0000500001097983 */ /* 0x000f220000100800 */
[----:B------:R-:W-:Y:S01]  /*16610*/  ULDC.64 UR4, c[0x0][0xc00] ;  /* 0x0003000000047ab9 */ /* 0x000fe20000000a00 */
[----:B------:R-:W4:Y:S01]  /*16620*/  LDC.64 R4, c[0x0][0xc00] ;  /* 0x00030000ff047b82 */ /* 0x000f220000000a00 */
[----:B------:R-:W-:Y:S01]  /*16630*/  ISETP.NE.U32.AND P0, PT, RZ, UR4, PT ;  /* 0x00000004ff007c0c */ /* 0x000fe2000bf05070 */
[----:B------:R-:W-:-:S03]  /*16640*/  IMAD.MOV.U32 R3, RZ, RZ, RZ ;  /* 0x000000ffff037224 */ /* 0x000fc600078e00ff */
[----:B------:R-:W-:Y:S01]  /*16650*/  ISETP.NE.AND.EX P0, PT, RZ, UR5, PT, P0 ;  /* 0x00000005ff007c0c */ /* 0x000fe2000bf05300 */
[----:B------:R-:W-:Y:S02]  /*16660*/  ULDC.64 UR4, c[0x0][0xc08] ;  /* 0x0003020000047ab9 */ /* 0x000fe40000000a00 */
[----:B------:R-:W-:Y:S01]  /*16670*/  ISETP.NE.U32.AND P1, PT, RZ, UR4, PT ;  /* 0x00000004ff007c0c */ /* 0x000fe2000bf25070 */
[----:B---3--:R-:W3:Y:S01]  /*16680*/  S2R R24, SR_TID.X ;  /* 0x0000000000187919 */ /* 0x008ee20000002100 */
[----:B------:R-:W0:Y:S02]  /*16690*/  LDC R21, c[0x0][0xbe8] ;  /* 0x0002fa00ff157b82 */ /* 0x000e240000000800 */
[----:B------:R-:W-:-:S13]  /*166a0*/  ISETP.NE.AND.EX P1, PT, RZ, UR5, PT, P1 ;  /* 0x00000005ff007c0c */ /* 0x000fda000bf25310 */
[----:B------:R-:W1:Y:S01]  /*166b0*/  @P1 LDC.64 R6, c[0x0][0xc08] ;  /* 0x00030200ff061b82 */ /* 0x000e620000000a00 */
[----:B------:R-:W-:Y:S02]  /*166c0*/  ULDC UR4, c[0x0][0xa88] ;  /* 0x0002a20000047ab9 */ /* 0x000fe40000000800 */
[----:B------:R-:W-:Y:S02]  /*166d0*/  IMAD.U32 R0, RZ, RZ, UR4 ;  /* 0x00000004ff007e24 */ /* 0x000fe4000f8e00ff */
[----:B----4-:R-:W-:-:S04]  /*166e0*/  IMAD.WIDE R4, R9, 0x4, R4 ;  /* 0x0000000409047825 */ /* 0x010fc800078e0204 */
[----:B-1----:R-:W-:Y:S01]  /*166f0*/  @P1 IMAD.WIDE R6, R9, 0x4, R6 ;  /* 0x0000000409061825 */ /* 0x002fe200078e0206 */
[----:B------:R1:W5:Y:S03]  /*16700*/  @P0 LDG.E R3, desc[UR42][R4.64] ;  /* 0x0000002a04030981 */ /* 0x000366000c1e1900 */
[----:B---3--:R-:W-:Y:S01]  /*16710*/  VIADD R24, R24, 0xffffff80 ;  /* 0xffffff8018187836 */ /* 0x008fe20000000000 */
[----:B------:R1:W5:Y:S01]  /*16720*/  @P1 LDG.E R0, desc[UR42][R6.64] ;  /* 0x0000002a06001981 */ /* 0x000362000c1e1900 */
[----:B------:R-:W-:-:S03]  /*16730*/  SHF.R.S32.HI R8, RZ, 0x1f, R9 ;  /* 0x0000001fff087819 */ /* 0x000fc60000011409 */
[----:B------:R-:W-:Y:S01]  /*16740*/  ISETP.GE.AND P2, PT, R24, 0x40, PT ;  /* 0x000000401800780c */ /* 0x000fe20003f46270 */
[----:B0-----:R-:W-:-:S12]  /*16750*/  @P1 BRA `(.L_x_5992) ;  /* 0x0000000000101947 */ /* 0x001fd80003800000 */
[----:B------:R-:W-:Y:S05]  /*16760*/  @!P0 BRA `(.L_x_5992) ;  /* 0x00000000000c8947 */ /* 0x000fea0003800000 */
[----:B-1----:R-:W3:Y:S04]  /*16770*/  LDG.E R7, desc[UR42][R4.64] ;  /* 0x0000002a04077981 */ /* 0x002ee8000c1e1900 */
[----:B-----5:R-:W3:Y:S02]  /*16780*/  LDG.E R0, desc[UR42][R4.64+0x4] ;  /* 0x0000042a04007981 */ /* 0x020ee4000c1e1900 */
[----:B---3--:R-:W-:-:S07]  /*16790*/  IMAD.IADD R0, R0, 0x1, -R7 ;  /* 0x0000000100007824 */ /* 0x008fce00078e0a07 */
.L_x_5992:
[----:B------:R-:W3:Y:S01]  /*167a0*/  LDL R28, [R1+0x4c] ;  /* 0x00004c00011c7983 */ /* 0x000ee20000100800 */
[----:B------:R-:W-:Y:S01]  /*167b0*/  BSSY B1, `(.L_x_5993) ;  /* 0x000002d000017945 */ /* 0x000fe20003800000 */
[----:B------:R-:W-:Y:S02]  /*167c0*/  SEL R13, R9, RZ, !P0 ;  /* 0x000000ff090d7207 */ /* 0x000fe40004000000 */
[----:B------:R-:W-:Y:S02]  /*167d0*/  SEL R14, R8, RZ, !P0 ;  /* 0x000000ff080e7207 */ /* 0x000fe40004000000 */
[----:B-----5:R-:W-:Y:S02]  /*167e0*/  SHF.R.S32.HI R10, RZ, 0x1f, R3 ;  /* 0x0000001fff0a7819 */ /* 0x020fe40000011403 */
[----:B---3--:R-:W-:Y:S01]  /*167f0*/  SHF.R.S32.HI R12, RZ, 0x1f, R28 ;  /* 0x0000001fff0c7819 */ /* 0x008fe2000001141c */
[----:B------:R-:W-:Y:S06]  /*16800*/  @P2 BRA `(.L_x_5994) ;  /* 0x00000000009c2947 */ /* 0x000fec0003800000 */
[----:B-1----:R-:W0:Y:S01]  /*16810*/  S2R R6, SR_TID.X ;  /* 0x0000000000067919 */ /* 0x002e220000002100 */
[----:B------:R-:W1:Y:S02]  /*16820*/  LDC R20, c[0x0][0xbe8] ;  /* 0x0002fa00ff147b82 */ /* 0x000e640000000800 */
[----:B-1----:R-:W-:Y:S01]  /*16830*/  IMAD R4, R0, R20, RZ ;  /* 0x0000001400047224 */ /* 0x002fe200078e02ff */
[----:B0-----:R-:W-:-:S04]  /*16840*/  IADD3 R11, R199, -0x80, R6 ;  /* 0xffffff80c70b7810 */ /* 0x001fc80007ffe006 */
        /* <DEDUP_REMOVED lines=9> */
[----:B------:R-:W0:Y:S01]  /*168e0*/  @P0 LDC R6, c[0x0][0xbec] ;  /* 0x0002fb00ff060b82 */ /* 0x000e220000000800 */
[----:B------:R-:W-:Y:S01]  /*168f0*/  IMAD R9, R28, UR5, R8 ;  /* 0x000000051c097c24 */ /* 0x000fe2000f8e0208 */
[----:B------:R-:W-:-:S03]  /*16900*/  ULDC.64 UR4, c[0x0][0xb98] ;  /* 0x0002e60000047ab9 */ /* 0x000fc60000000a00 */
[----:B------:R-:W-:-:S03]  /*16910*/  IMAD.IADD R5, R5, 0x1, R9 ;  /* 0x0000000105057824 */ /* 0x000fc600078e0209 */
[----:B------:R-:W1:Y:S01]  /*16920*/  @P0 LDC R15, c[0x0][0xbf0] ;  /* 0x0002fc00ff0f0b82 */ /* 0x000e620000000800 */
[----:B------:R-:W-:-:S04]  /*16930*/  IMAD.WIDE.U32 R4, R13, UR4, R4 ;  /* 0x000000040d047c25 */ /* 0x000fc8000f8e0004 */
[----:B0-----:R-:W-:-:S05]  /*16940*/  @P0 IMAD.HI.U32 R6, R11, R6, RZ ;  /* 0x000000060b060227 */ /* 0x001fca00078e00ff */
[----:B-1----:R-:W-:Y:S01]  /*16950*/  @P0 SHF.R.U32.HI R7, RZ, R15, R6 ;  /* 0x0000000fff070219 */ /* 0x002fe20000011606 */
        /* <DEDUP_REMOVED lines=18> */
.L_x_5994:
[----:B------:R-:W-:Y:S05]  /*16a80*/  BSYNC B1 ;  /* 0x0000000000017941 */ /* 0x000fea0003800000 */
.L_x_5993:
[----:B------:R-:W-:Y:S01]  /*16a90*/  ISETP.NE.AND P0, PT, R21, 0x1, PT ;  /* 0x000000011500780c */ /* 0x000fe20003f05270 */
[----:B------:R-:W3:Y:S01]  /*16aa0*/  LDC R23, c[0x0][0xac8] ;  /* 0x0002b200ff177b82 */ /* 0x000ee20000000800 */
[----:B------:R-:W-:Y:S01]  /*16ab0*/  ULDC.64 UR4, c[0x0][0xaa0] ;  /* 0x0002a80000047ab9 */ /* 0x000fe20000000a00 */
[--C-:B------:R-:W-:Y:S01]  /*16ac0*/  SHF.R.S32.HI R8, RZ, 0x1f, R24.reuse ;  /* 0x0000001fff087819 */ /* 0x100fe20000011418 */
[----:B01----:R-:W-:Y:S01]  /*16ad0*/  IMAD R6, R10, UR4, RZ ;  /* 0x000000040a067c24 */ /* 0x003fe2000f8e02ff */
[----:B------:R-:W-:Y:S01]  /*16ae0*/  SHF.R.S32.HI R15, RZ, 0x1f, R24 ;  /* 0x0000001fff0f7819 */ /* 0x000fe20000011418 */
[----:B------:R-:W-:Y:S01]  /*16af0*/  IMAD.WIDE.U32 R4, R3, UR4, RZ ;  /* 0x0000000403047c25 */ /* 0x000fe2000f8e00ff */
        /* <DEDUP_REMOVED lines=10> */
[----:B------:R-:W-:Y:S01]  /*16ba0*/  IADD3 R35, R208, 0x140, RZ ;  /* 0x00000140d0237810 */ /* 0x000fe20007ffe0ff */
[----:B------:R-:W-:-:S02]  /*16bb0*/  IMAD.IADD R8, R24, 0x1, -R8 ;  /* 0x0000000118087824 */ /* 0x000fc400078e0a08 */
[----:B------:R-:W-:Y:S01]  /*16bc0*/  VIADD R42, R208, 0x40 ;  /* 0x00000040d02a7836 */ /* 0x000fe20000000000 */
[----:B------:R-:W1:Y:S01]  /*16bd0*/  @P0 LDC R9, c[0x0][0xbf0] ;  /* 0x0002fc00ff090b82 */ /* 0x000e620000000800 */
[C---:B------:R-:W-:Y:S01]  /*16be0*/  IMAD R3, R28.reuse, UR5, R3 ;  /* 0x000000051c037c24 */ /* 0x040fe2000f8e0203 */
[----:B------:R-:W-:Y:S01]  /*16bf0*/  SHF.R.S32.HI R35, RZ, 0x1f, R35 ;  /* 0x0000001fff237819 */ /* 0x000fe20000011423 */
[----:B------:R-:W-:Y:S01]  /*16c00*/  IMAD.WIDE.U32 R4, R28, UR4, R4 ;  /* 0x000000041c047c25 */ /* 0x000fe2000f8e0004 */
[----:B------:R-:W-:Y:S01]  /*16c10*/  ULDC.64 UR4, c[0x0][0xaf0] ;  /* 0x0002bc0000047ab9 */ /* 0x000fe20000000a00 */
[-C--:B---3--:R-:W-:Y:S02]  /*16c20*/  ISETP.GE.AND P1, PT, R42, R23.reuse, PT ;  /* 0x000000172a00720c */ /* 0x088fe40003f26270 */
[----:B------:R-:W-:Y:S01]  /*16c30*/  IMAD R6, R8, 0x20, R15 ;  /* 0x0000002008067824 */ /* 0x000fe200078e020f */
[----:B------:R-:W-:Y:S01]  /*16c40*/  ISETP.GE.AND P2, PT, R208, R23, PT ;  /* 0x00000017d000720c */ /* 0x000fe20003f46270 */
[----:B------:R-:W-:Y:S01]  /*16c50*/  IMAD.IADD R5, R5, 0x1, R3 ;  /* 0x0000000105057824 */ /* 0x000fe200078e0203 */
[----:B------:R-:W-:Y:S01]  /*16c60*/  SEL R10, RZ, 0xffffffff, P1 ;  /* 0xffffffffff0a7807 */ /* 0x000fe20000800000 */
[----:B------:R-:W-:-:S02]  /*16c70*/  IMAD R3, R14, UR4, RZ ;  /* 0x000000040e037c24 */ /* 0x000fc4000f8e02ff */
[----:B------:R-:W-:Y:S01]  /*16c80*/  IMAD.IADD R8, R199, 0x1, R6 ;  /* 0x00000001c7087824 */ /* 0x000fe200078e0206 */
[----:B------:R-:W-:Y:S01]  /*16c90*/  SHF.L.U32 R10, R10, 0x1, RZ ;  /* 0x000000010a0a7819 */ /* 0x000fe200000006ff */
[----:B------:R-:W-:Y:S02]  /*16ca0*/  VIADD R40, R208, 0x80 ;  /* 0x00000080d0287836 */ /* 0x000fe40000000000 */
[C---:B------:R-:W-:Y:S02]  /*16cb0*/  IMAD R3, R13.reuse, UR5, R3 ;  /* 0x000000050d037c24 */ /* 0x040fe4000f8e0203 */
[----:B------:R-:W-:Y:S01]  /*16cc0*/  IMAD.WIDE.U32 R4, R13, UR4, R4 ;  /* 0x000000040d047c25 */ /* 0x000fe2000f8e0004 */
[----:B------:R-:W-:-:S03]  /*16cd0*/  ULDC.64 UR4, c[0x0][0xae0] ;  /* 0x0002b80000047ab9 */ /* 0x000fc60000000a00 */
[----:B0-----:R-:W-:Y:S01]  /*16ce0*/  @P0 IMAD.HI.U32 R6, R8, R7, RZ ;  /* 0x0000000708060227 */ /* 0x001fe200078e00ff */
[----:B------:R-:W-:Y:S02]  /*16cf0*/  SEL R7, RZ, 0x1, P2 ;  /* 0x00000001ff077807 */ /* 0x000fe40001000000 */
[----:B------:R-:W-:Y:S01]  /*16d00*/  ISETP.GE.AND P2, PT, R40, R23, PT ;  /* 0x000000172800720c */ /* 0x000fe20003f46270 */
[C---:B------:R-:W-:Y:S02]  /*16d10*/  VIADD R38, R208.reuse, 0xc0 ;  /* 0x000000c0d0267836 */ /* 0x040fe40000000000 */
[----:B------:R-:W-:Y:S02]  /*16d20*/  IMAD.IADD R5, R5, 0x1, R3 ;  /* 0x0000000105057824 */ /* 0x000fe400078e0203 */
[----:B------:R-:W-:Y:S01]  /*16d30*/  IMAD.MOV.U32 R3, RZ, RZ, R8 ;  /* 0x000000ffff037224 */ /* 0x000fe200078e0008 */
[----:B-1----:R-:W-:Y:S01]  /*16d40*/  @P0 SHF.R.U32.HI R3, RZ, R9, R6 ;  /* 0x00000009ff030219 */ /* 0x002fe20000011606 */
[----:B------:R-:W-:Y:S01]  /*16d50*/  VIADD R36, R208, 0x100 ;  /* 0x00000100d0247836 */ /* 0x000fe20000000000 */
[----:B------:R-:W-:Y:S01]  /*16d60*/  LOP3.LUT R9, R10, 0x2, R7, 0xe2, !PT ;  /* 0x000000020a097812 */ /* 0x000fe200078ee207 */
[----:B------:R-:W-:Y:S01]  /*16d70*/  IMAD R29, R0, R21, RZ ;  /* 0x00000015001d7224 */ /* 0x000fe200078e02ff */
[----:B------:R-:W-:Y:S01]  /*16d80*/  ISETP.GE.AND P1, PT, R38, R23, PT ;  /* 0x000000172600720c */ /* 0x000fe20003f26270 */
[--C-:B------:R-:W-:Y:S01]  /*16d90*/  IMAD.MOV R7, RZ, RZ, -R3.reuse ;  /* 0x000000ffff077224 */ /* 0x100fe200078e0a03 */
[----:B------:R-:W-:Y:S01]  /*16da0*/  SEL R10, RZ, 0xffffffff, P2 ;  /* 0xffffffffff0a7807 */ /* 0x000fe20001000000 */
[----:B------:R-:W-:Y:S01]  /*16db0*/  VIADD R34, R208, 0x140 ;  /* 0x00000140d0227836 */ /* 0x000fe20000000000 */
[----:B------:R-:W-:Y:S01]  /*16dc0*/  SHF.R.S32.HI R6, RZ, 0x1f, R3 ;  /* 0x0000001fff067819 */ /* 0x000fe20000011403 */
[----:B------:R-:W-:Y:S01]  /*16dd0*/  IMAD R7, R21, R7, R8 ;  /* 0x0000000715077224 */ /* 0x000fe200078e0208 */
[----:B------:R-:W-:Y:S01]  /*16de0*/  SEL R11, RZ, 0xffffffff, P1 ;  /* 0xffffffffff0b7807 */ /* 0x000fe20000800000 */
[----:B------:R-:W-:Y:S01]  /*16df0*/  IMAD.SHL.U32 R10, R10, 0x4, RZ ;  /* 0x000000040a0a7824 */ /* 0x000fe200078e00ff */
[----:B------:R-:W-:Y:S01]  /*16e00*/  ISETP.GE.AND P0, PT, R36, R23, PT ;  /* 0x000000172400720c */ /* 0x000fe20003f06270 */
[----:B------:R-:W-:-:S02]  /*16e10*/  IMAD R6, R6, UR4, RZ ;  /* 0x0000000406067c24 */ /* 0x000fc4000f8e02ff */
[----:B------:R-:W-:Y:S01]  /*16e20*/  IMAD.SHL.U32 R11, R11, 0x8, RZ ;  /* 0x000000080b0b7824 */ /* 0x000fe200078e00ff */
[----:B------:R-:W-:Y:S01]  /*16e30*/  LOP3.LUT R0, R10, 0x4, R9, 0xe2, !PT ;  /* 0x000000040a007812 */ /* 0x000fe200078ee209 */
[C---:B------:R-:W-:Y:S01]  /*16e40*/  IMAD R9, R3.reuse, UR5, R6 ;  /* 0x0000000503097c24 */ /* 0x040fe2000f8e0206 */
[----:B------:R-:W-:Y:S01]  /*16e50*/  SEL R6, RZ, 0xffffffff, P0 ;  /* 0xffffffffff067807 */ /* 0x000fe20000000000 */
[----:B------:R-:W-:Y:S01]  /*16e60*/  IMAD.WIDE.U32 R4, R3, UR4, R4 ;  /* 0x0000000403047c25 */ /* 0x000fe2000f8e0004 */
[----:B------:R-:W-:Y:S01]  /*16e70*/  LOP3.LUT R3, R11, 0x8, R0, 0xe2, !PT ;  /* 0x000000080b037812 */ /* 0x000fe200078ee200 */
[----:B------:R-:W-:Y:S01]  /*16e80*/  ULDC.64 UR4, c[0x0][0xad8] ;  /* 0x0002b60000047ab9 */ /* 0x000fe20000000a00 */
[----:B------:R-:W-:Y:S01]  /*16e90*/  SHF.R.S32.HI R0, RZ, 0x1f, R7 ;  /* 0x0000001fff007819 */ /* 0x000fe20000011407 */
[----:B------:R-:W-:Y:S01]  /*16ea0*/  VIADD R32, R208, 0x180 ;  /* 0x00000180d0207836 */ /* 0x000fe20000000000 */
[----:B------:R-:W-:Y:S01]  /*16eb0*/  ISETP.GE.AND P0, PT, R34, R23, PT ;  /* 0x000000172200720c */ /* 0x000fe20003f06270 */
[----:B------:R-:W-:-:S02]  /*16ec0*/  IMAD.SHL.U32 R6, R6, 0x10, RZ ;  /* 0x0000001006067824 */ /* 0x000fc400078e00ff */
[----:B------:R-:W-:Y:S01]  /*16ed0*/  IMAD.IADD R5, R5, 0x1, R9 ;  /* 0x0000000105057824 */ /* 0x000fe200078e0209 */
[----:B------:R-:W-:Y:S01]  /*16ee0*/  SEL R8, RZ, 0xffffffff, P0 ;  /* 0xffffffffff087807 */ /* 0x000fe20000000000 */
[----:B------:R-:W-:Y:S01]  /*16ef0*/  IMAD R0, R0, UR4, RZ ;  /* 0x0000000400007c24 */ /* 0x000fe2000f8e02ff */
[----:B------:R-:W-:Y:S01]  /*16f00*/  ISETP.GE.AND P0, PT, R32, R23, PT ;  /* 0x000000172000720c */ /* 0x000fe20003f06270 */
[----:B------:R-:W-:Y:S01]  /*16f10*/  IMAD.IADD R28, R15, 0x1, R199 ;  /* 0x000000010f1c7824 */ /* 0x000fe200078e02c7 */
[----:B------:R-:W-:Y:S01]  /*16f20*/  LOP3.LUT R6, R6, 0x10, R3, 0xe2, !PT ;  /* 0x0000001006067812 */ /* 0x000fe200078ee203 */
[C---:B------:R-:W-:Y:S02]  /*16f30*/  IMAD R3, R7.reuse, UR5, R0 ;  /* 0x0000000507037c24 */ /* 0x040fe4000f8e0200 */
[----:B------:R-:W-:Y:S01]  /*16f40*/  IMAD.WIDE.U32 R4, R7, UR4, R4 ;  /* 0x0000000407047c25 */ /* 0x000fe2000f8e0004 */
[----:B------:R-:W-:Y:S01]  /*16f50*/  SEL R7, RZ, 0x40, P0 ;  /* 0x00000040ff077807 */ /* 0x000fe20000000000 */
[----:B------:R-:W-:Y:S01]  /*16f60*/  ULDC.64 UR4, c[0x0][0xa80] ;  /* 0x0002a00000047ab9 */ /* 0x000fe20000000a00 */
[----:B------:R-:W-:Y:S01]  /*16f70*/  ISETP.GE.AND P0, PT, R28, R29, PT ;  /* 0x0000001d1c00720c */ /* 0x000fe20003f06270 */
[----:B------:R-:W-:Y:S01]  /*16f80*/  IMAD.SHL.U32 R9, R8, 0x20, RZ ;  /* 0x0000002008097824 */ /* 0x000fe200078e00ff */
[----:B------:R-:W-:Y:S01]  /*16f90*/  LEA R20, P1, R4, UR4, 0x1 ;  /* 0x0000000404147c11 */ /* 0x000fe2000f8208ff */
[----:B------:R-:W-:-:S02]  /*16fa0*/  VIADD R30, R208, 0x1c0 ;  /* 0x000001c0d01e7836 */ /* 0x000fc40000000000 */
        /* <DEDUP_REMOVED lines=11> */
[----:B------:R0:W1:Y:S01]  /*17060*/  SHFL.IDX PT, R6, R20, RZ, 0x181f ;  /* 0x00181fff14067589 */ /* 0x00006200000e0000 */
        /* <DEDUP_REMOVED lines=14> */
[-C--:B-1----:R-:W-:Y:S02]  /*17150*/  @!P2 LEA R8, P0, R42, R6.reuse, 0x1 ;  /* 0x000000062a08a211 */ /* 0x082fe400078008ff */
        /* <DEDUP_REMOVED lines=26> */
.L_x_5996:
[----:B------:R-:W-:Y:S05]  /*17300*/  BSYNC B1 ;  /* 0x0000000000017941 */ /* 0x000fea0003800000 */
.L_x_5995:
[----:B------:R-:W-:Y:S01]  /*17310*/  VIADD R0, R28, 0x20 ;  /* 0x000000201c007836 */ /* 0x000fe20000000000 */
[----:B---34-:R0:W3:Y:S04]  /*17320*/  SHFL.IDX PT, R7, R3, 0x1, 0x181f ;  /* 0x00381f0003077f89 */ /* 0x0180e800000e0000 */
[----:B------:R-:W-:Y:S01]  /*17330*/  ISETP.GE.AND P0, PT, R0, R29, PT ;  /* 0x0000001d0000720c */ /* 0x000fe20003f06270 */
[----:B-1----:R0:W1:-:S12]  /*17340*/  SHFL.IDX PT, R6, R20, 0x1, 0x181f ;  /* 0x00381f0014067f89 */ /* 0x00205800000e0000 */
[----:B0-----:R-:W-:Y:S05]  /*17350*/  @P0 BRA `(.L_x_5991) ;  /* 0x00000000007c0947 */ /* 0x001fea0003800000 */
[-C--:B------:R-:W-:Y:S02]  /*17360*/  ISETP.GE.AND P6, PT, R208, R23.reuse, PT ;  /* 0x00000017d000720c */ /* 0x080fe40003fc6270 */
[-C--:B------:R-:W-:Y:S02]  /*17370*/  ISETP.GE.AND P5, PT, R42, R23.reuse, PT ;  /* 0x000000172a00720c */ /* 0x080fe40003fa6270 */
[-C--:B------:R-:W-:Y:S02]  /*17380*/  ISETP.GE.AND P4, PT, R40, R23.reuse, PT ;  /* 0x000000172800720c */ /* 0x080fe40003f86270 */
[-C--:B------:R-:W-:Y:S02]  /*17390*/  ISETP.GE.AND P3, PT, R38, R23.reuse, PT ;  /* 0x000000172600720c */ /* 0x080fe40003f66270 */
[-C--:B------:R-:W-:Y:S02]  /*173a0*/  ISETP.GE.AND P2, PT, R36, R23.reuse, PT ;  /* 0x000000172400720c */ /* 0x080fe40003f46270 */
[----:B------:R-:W-:-:S03]  /*173b0*/  ISETP.GE.AND P1, PT, R34, R23, PT ;  /* 0x000000172200720c */ /* 0x000fc60003f26270 */
[----:B-1-3--:R-:W-:Y:S02]  /*173c0*/  @!P6 IMAD.WIDE R4, R208, 0x2, R6 ;  /* 0x00000002d004e825 */ /* 0x00afe400078e0206 */
        /* <DEDUP_REMOVED lines=24> */
.L_x_5991:
[----:B------:R-:W-:Y:S05]  /*17550*/  BSYNC B0 ;  /* 0x0000000000007941 */ /* 0x000fea0003800000 */
.L_x_5985:
[----:B------:R-:W-:Y:S02]  /*17560*/  ULDC UR4, c[0x0][0xc3c] ;  /* 0x00030f0000047ab9 */ /* 0x000fe40000000800 */
[----:B------:R-:W-:-:S13]  /*17570*/  ISETP.GE.AND P0, PT, R27, UR4, PT ;  /* 0x000000041b007c0c */ /* 0x000fda000bf06270 */
[----:B------:R-:W-:Y:S05]  /*17580*/  @!P0 BRA `(.L_x_5997) ;  /* 0xfffffe9c00fc8947 */ /* 0x000fea000383ffff */
[----:B------:R-:W-:Y:S05]  /*17590*/  BRA `(.L_x_5778) ;  /* 0x0000007c00107947 */ /* 0x000fea0003800000 */
.L_x_5776:
        /* <DEDUP_REMOVED lines=16> */
.L_x_5998:
        /* <DEDUP_REMOVED lines=41> */
.L_x_6004:
        /* <DEDUP_REMOVED lines=12> */
.L_x_6003:
[----:B------:R-:W-:Y:S05]  /*179f0*/  BSYNC B0 ;  /* 0x0000000000007941 */ /* 0x000fea0003800000 */
.L_x_6002:
        /* <DEDUP_REMOVED lines=20> */
.L_x_6000:
        /* <DEDUP_REMOVED lines=20> */
.L_x_6005:
        /* <DEDUP_REMOVED lines=30> */
[----:B------:R-:W-:Y:S01]  /*17e60*/  IABS R8, R15 ;  /* 0x0000000f00087213 */ /* 0x000fe20000000000 */
[----:B------:R-:W-:-:S03]  /*17e70*/  IMAD.MOV R18, RZ, RZ, -R15 ;  /* 0x000000ffff127224 */ /* 0x000fc600078e0a0f */
[----:B------:R-:W0:Y:S08]  /*17e80*/  I2F.RP R7, R8 ;  /* 0x0000000800077306 */ /* 0x000e300000209400 */
[----:B0-----:R-:W0:Y:S02]  /*17e90*/  MUFU.RCP R7, R7 ;  /* 0x0000000700077308 */ /* 0x001e240000001000 */
[----:B0-----:R-:W-:-:S06]  /*17ea0*/  VIADD R3, R7, 0xffffffe ;  /* 0x0ffffffe07037836 */ /* 0x001fcc0000000000 */
[----:B------:R-:W0:Y:S02]  /*17eb0*/  F2I.FTZ.U32.TRUNC.NTZ R3, R3 ;  /* 0x0000000300037305 */ /* 0x000e24000021f000 */
[----:B0-----:R-:W-:-:S04]  /*17ec0*/  IMAD.MOV R10, RZ, RZ, -R3 ;  /* 0x000000ffff0a7224 */ /* 0x001fc800078e0a03 */
        /* <DEDUP_REMOVED lines=22> */
.L_x_6001:
[----:B------:R-:W-:Y:S02]  /*18030*/  IMAD.MOV.U32 R17, RZ, RZ, RZ ;  /* 0x000000ffff117224 */ /* 0x000fe400078e00ff */
[----:B------:R-:W-:Y:S02]  /*18040*/  IMAD.U32 R16, RZ, RZ, UR6 ;  /* 0x00000006ff107e24 */ /* 0x000fe4000f8e00ff */
[----:B------:R-:W-:-:S07]  /*18050*/  IMAD.MOV.U32 R18, RZ, RZ, RZ ;  /* 0x000000ffff127224 */ /* 0x000fce00078e00ff */
.L_x_6006:
[----:B------:R-:W-:-:S13]  /*18060*/  ISETP.NE.AND P0, PT, R5, RZ, PT ;  /* 0x000000ff0500720c */ /* 0x000fda0003f05270 */
[----:B------:R-:W0:Y:S01]  /*18070*/  @!P0 S2R R3, SR_CgaCtaId ;  /* 0x0000000000038919 */ /* 0x000e220000008800 */
[----:B------:R-:W-:-:S04]  /*18080*/  @!P0 MOV R2, 0x400 ;  /* 0x0000040000028802 */ /* 0x000fc80000000f00 */
[----:B0-----:R-:W-:-:S05]  /*18090*/  @!P0 LEA R2, R3, R2, 0x18 ;  /* 0x0000000203028211 */ /* 0x001fca00078ec0ff */
[----:B------:R0:W-:Y:S01]  /*180a0*/  @!P0 STS.128 [R2+0x28cd0], R16 ;  /* 0x028cd01002008388 */ /* 0x0001e20000000c00 */
[----:B------:R-:W-:Y:S06]  /*180b0*/  BAR.ARV 0x5, 0x180 ;  /* 0x0146000000007b1d */ /* 0x000fec0000002000 */
.L_x_5999:
        /* <DEDUP_REMOVED lines=8> */
[----:B------:R-:W-:Y:S01]  /*18140*/  LOP3.LUT R4, R0, 0x7f, RZ, 0xc0, !PT ;  /* 0x0000007f00047812 */ /* 0x000fe200078ec0ff */
[----:B------:R-:W-:Y:S01]  /*18150*/  UMOV UR4, 0x400 ;  /* 0x0000040000047882 */ /* 0x000fe20000000000 */
[----:B------:R0:W-:Y:S01]  /*18160*/  STL [R1+0x1c], RZ ;  /* 0x00001cff01007387 */ /* 0x0001e20000100800 */
[----:B------:R-:W-:Y:S01]  /*18170*/  BSSY B8, `(.L_x_6007) ;  /* 0x00006cf000087945 */ /* 0x000fe20003800000 */
[----:B------:R-:W-:Y:S01]  /*18180*/  LOP3.LUT R3, R2, 0x1f8, RZ, 0xc0, !PT ;  /* 0x000001f802037812 */ /* 0x000fe200078ec0ff */
[----:B------:R-:W-:Y:S01]  /*18190*/  IMAD.SHL.U32 R36, R4, 0x8, RZ ;  /* 0x0000000804247824 */ /* 0x000fe200078e00ff */
[----:B------:R-:W-:Y:S01]  /*181a0*/  LOP3.LUT R2, R2, 0x38, RZ, 0xc0, !PT ;  /* 0x0000003802027812 */ /* 0x000fe200078ec0ff */
[----:B------:R-:W-:Y:S01]  /*181b0*/  IMAD.MOV.U32 R28, RZ, RZ, 0x1 ;  /* 0x00000001ff1c7424 */ /* 0x000fe200078e00ff */
[----:B------:R-:W-:Y:S01]  /*181c0*/  LOP3.LUT R3, R3, 0x38, R0, 0x78, !PT ;  /* 0x0000003803037812 */ /* 0x000fe200078e7800 */
[----:B------:R-:W-:Y:S01]  /*181d0*/  IMAD.SHL.U32 R0, R0, 0x10, RZ ;  /* 0x0000001000007824 */ /* 0x000fe200078e00ff */
[----:B------:R-:W-:-:S02]  /*181e0*/  CS2R R24, SRZ ;  /* 0x0000000000187805 */ /* 0x000fc4000001ff00 */
[----:B------:R-:W-:Y:S01]  /*181f0*/  MOV R26, 0x1 ;  /* 0x00000001001a7802 */ /* 0x000fe20000000f00 */
[----:B------:R-:W-:Y:S01]  /*18200*/  ULDC.64 UR40, c[0x0][0x198] ;  /* 0x0000660000287ab9 */ /* 0x000fe20000000a00 */
[----:B------:R-:W-:Y:S01]  /*18210*/  LOP3.LUT R36, R3, 0x200, R36, 0xf8, !PT ;  /* 0x0000020003247812 */ /* 0x000fe200078ef824 */
[----:B------:R-:W-:Y:S01]  /*18220*/  ULOP3.LUT UR38, UR36, 0x2, URZ, 0xfc, !UPT ;  /* 0x0000000224267892 */ /* 0x000fe2000f8efc3f */
[----:B------:R-:W-:Y:S01]  /*18230*/  SHF.R.U32.HI R3, RZ, 0x3, R4 ;  /* 0x00000003ff037819 */ /* 0x000fe20000011604 */
[----:B------:R-:W-:Y:S01]  /*18240*/  ULDC UR37, c[0x0][0xc] ;  /* 0x0000030000257ab9 */ /* 0x000fe20000000800 */
[C---:B------:R-:W-:Y:S02]  /*18250*/  LOP3.LUT R4, R2.reuse, 0x80, RZ, 0xfc, !PT ;  /* 0x0000008002047812 */ /* 0x040fe400078efcff */
[----:B------:R-:W-:Y:S02]  /*18260*/  LOP3.LUT R0, R3, 0x70, R0, 0xf8, !PT ;  /* 0x0000007003007812 */ /* 0x000fe400078ef800 */
[C---:B------:R-:W-:Y:S01]  /*18270*/  LOP3.LUT R0, R2.reuse, 0xc0, RZ, 0xfc, !PT ;  /* 0x000000c002007812 */ /* 0x040fe200078efcff */
[----:B-1----:R-:W-:Y:S01]  /*18280*/  ULEA UR4, UR5, UR4, 0x18 ;  /* 0x0000000405047291 */ /* 0x002fe2000f8ec03f */
[----:B------:R-:W-:-:S02]  /*18290*/  LOP3.LUT R0, R2, 0x140, RZ, 0xfc, !PT ;  /* 0x0000014002007812 */ /* 0x000fc400078efcff */
[C---:B------:R-:W-:Y:S02]  /*182a0*/  LOP3.LUT R3, R2.reuse, 0x40, RZ, 0xfc, !PT ;  /* 0x0000004002037812 */ /* 0x040fe400078efcff */
[C---:B------:R-:W-:Y:S01]  /*182b0*/  LOP3.LUT R3, R2.reuse, 0x100, RZ, 0xfc, !PT ;  /* 0x0000010002037812 */ /* 0x040fe200078efcff */
[----:B------:R-:W-:Y:S01]  /*182c0*/  IMAD.U32 R23, RZ, RZ, UR4 ;  /* 0x00000004ff177e24 */ /* 0x000fe2000f8e00ff */
[C---:B------:R-:W-:Y:S02]  /*182d0*/  LOP3.LUT R3, R2.reuse, 0x180, RZ, 0xfc, !PT ;  /* 0x0000018002037812 */ /* 0x040fe400078efcff */
[----:B------:R-:W-:Y:S01]  /*182e0*/  LOP3.LUT R2, R2, 0x1c0, RZ, 0xfc, !PT ;  /* 0x000001c002027812 */ /* 0x000fe200078efcff */
[----:B------:R-:W-:-:S05]  /*182f0*/  IMAD R0, R36, 0x2, R23 ;  /* 0x0000000224007824 */ /* 0x000fca00078e0217 */
[----:B------:R0:W-:Y:S02]  /*18300*/  STL [R1+0x34], R0 ;  /* 0x0000340001007387 */ /* 0x0001e40000100800 */
.L_x_6130:
[----:B------:R-:W-:Y:S05]  /*18310*/  YIELD ;  /* 0x0000000000007946 */ /* 0x000fea0003800000 */
[----:B------:R-:W-:Y:S01]  /*18320*/  ULDC.64 UR4, c[0x0][0xa28] ;  /* 0x00028a0000047ab9 */ /* 0x000fe20000000a00 */
[----:B------:R-:W-:Y:S01]  /*18330*/  IMAD.MOV.U32 R33, RZ, RZ, RZ ;  /* 0x000000ffff217224 */ /* 0x000fe200078e00ff */
[----:B------:R-:W-:Y:S01]  /*18340*/  ISETP.NE.U32.AND P0, PT, RZ, UR4, PT ;  /* 0x00000004ff007c0c */ /* 0x000fe2000bf05070 */
[----:B-1----:R-:W1:Y:S01]  /*18350*/  LDC.64 R4, c[0x0][0xa00] ;  /* 0x00028000ff047b82 */ /* 0x002e620000000a00 */
[----:B------:R-:W-:Y:S02]  /*18360*/  ULDC.64 UR6, c[0x0][0xa10] ;  /* 0x0002840000067ab9 */ /* 0x000fe40000000a00 */
[----:B------:R-:W-:Y:S01]  /*18370*/  ISETP.NE.AND.EX P0, PT, RZ, UR5, PT, P0 ;  /* 0x00000005ff007c0c */ /* 0x000fe2000bf05300 */
[----:B------:R-:W-:-:S12]  /*18380*/  ULDC.64 UR4, c[0x0][0xa18] ;  /* 0x0002860000047ab9 */ /* 0x000fd80000000a00 */
[----:B--2---:R-:W2:Y:S02]  /*18390*/  @P0 LDC.64 R2, c[0x0][0xa28] ;  /* 0x00028a00ff020b82 */ /* 0x004ea40000000a00 */
[----:B--2---:R-:W-:-:S05]  /*183a0*/  @P0 IMAD.WIDE R2, R19, 0x4, R2 ;  /* 0x0000000413020825 */ /* 0x004fca00078e0202 */
[----:B------:R2:W5:Y:S01]  /*183b0*/  @P0 LDG.E R33, desc[UR42][R2.64] ;  /* 0x0000002a02210981 */ /* 0x000562000c1e1900 */
[----:B------:R-:W-:Y:S01]  /*183c0*/  ISETP.NE.U32.AND P0, PT, RZ, UR4, PT ;  /* 0x00000004ff007c0c */ /* 0x000fe2000bf05070 */
[----:B------:R-:W-:Y:S01]  /*183d0*/  IMAD.MOV.U32 R31, RZ, RZ, RZ ;  /* 0x000000ffff1f7224 */ /* 0x000fe200078e00ff */
[----:B------:R-:W-:Y:S01]  /*183e0*/  ISETP.NE.U32.AND P1, PT, RZ, UR6, PT ;  /* 0x00000006ff007c0c */ /* 0x000fe2000bf25070 */
[----:B0-----:R-:W-:Y:S01]  /*183f0*/  IMAD.MOV.U32 R0, RZ, RZ, RZ ;  /* 0x000000ffff007224 */ /* 0x001fe200078e00ff */
[----:B------:R-:W-:Y:S01]  /*18400*/  ISETP.NE.AND.EX P2, PT, RZ, UR5, PT, P0 ;  /* 0x00000005ff007c0c */ /* 0x000fe2000bf45300 */
[----:B------:R-:W-:Y:S01]  /*18410*/  ULDC.64 UR4, c[0x0][0xa00] ;  /* 0x0002800000047ab9 */ /* 0x000fe20000000a00 */
[----:B------:R-:W-:Y:S01]  /*18420*/  ISETP.NE.AND.EX P1, PT, RZ, UR7, PT, P1 ;  /* 0x00000007ff007c0c */ /* 0x000fe2000bf25310 */
[----:B-1----:R-:W-:Y:S01]  /*18430*/  IMAD.WIDE R4, R19, 0x4, R4 ;  /* 0x0000000413047825 */ /* 0x002fe200078e0204 */
[----:B------:R-:W-:Y:S01]  /*18440*/  ISETP.NE.U32.AND P0, PT, RZ, UR4, PT ;  /* 0x00000004ff007c0c */ /* 0x000fe2000bf05070 */
[----:B--2---:R-:W0:Y:S08]  /*18450*/  LDC.64 R2, c[0x0][0xa10] ;  /* 0x00028400ff027b82 */ /* 0x004e300000000a00 */
[----:B---3--:R-:W1:Y:S01]  /*18460*/  @P2 LDC.64 R6, c[0x0][0xa18] ;  /* 0x00028600ff062b82 */ /* 0x008e620000000a00 */
[----:B------:R-:W-:Y:S01]  /*18470*/  ULDC UR4, c[0x0][0x288] ;  /* 0x0000a20000047ab9 */ /* 0x000fe20000000800 */
[----:B------:R-:W-:Y:S01]  /*18480*/  ISETP.NE.AND.EX P0, PT, RZ, UR5, PT, P0 ;  /* 0x00000005ff007c0c */ /* 0x000fe2000bf05300 */
[----:B------:R-:W-:Y:S01]  /*18490*/  IMAD.U32 R8, RZ, RZ, UR4 ;  /* 0x00000004ff087e24 */ /* 0x000fe2000f8e00ff */
[----:B------:R-:W-:-:S11]  /*184a0*/  ULDC.64 UR4, c[0x0][0x418] ;  /* 0x0001060000047ab9 */ /* 0x000fd60000000a00 */
[----:B------:R-:W5:Y:S01]  /*184b0*/  @P0 LDG.E R31, desc[UR42][R4.64] ;  /* 0x0000002a041f0981 */ /* 0x000f62000c1e1900 */
[----:B0-----:R-:W-:-:S05]  /*184c0*/  IMAD.WIDE R2, R19, 0x4, R2 ;  /* 0x0000000413027825 */ /* 0x001fca00078e0202 */
[----:B------:R-:W5:Y:S01]  /*184d0*/  @P1 LDG.E R0, desc[UR42][R2.64] ;  /* 0x0000002a02001981 */ /* 0x000f62000c1e1900 */
[----:B-1----:R-:W-:-:S05]  /*184e0*/  @P2 IMAD.WIDE R6, R19, 0x4, R6 ;  /* 0x0000000413062825 */ /* 0x002fca00078e0206 */
        /* <DEDUP_REMOVED lines=11> */
[----:B------:R-:W-:Y:S01]  /*185a0*/  IMAD.MOV.U32 R12, RZ, RZ, R8 ;  /* 0x000000ffff0c7224 */ /* 0x000fe200078e0008 */
[----:B----4-:R-:W-:Y:S06]  /*185b0*/  @P2 BRA `(.L_x_6008) ;  /* 0x0000000000142947 */ /* 0x010fec0003800000 */
[----:B------:R-:W-:Y:S05]  /*185c0*/  @!P0 BRA `(.L_x_6008) ;  /* 0x0000000000108947 */ /* 0x000fea0003800000 */
[----:B------:R-:W2:Y:S04]  /*185d0*/  LDG.E R9, desc[UR42][R4.64] ;  /* 0x0000002a04097981 */ /* 0x000ea8000c1e1900 */
[----:B------:R-:W2:Y:S02]  /*185e0*/  LDG.E R6, desc[UR42][R4.64+0x4] ;  /* 0x0000042a04067981 */ /* 0x000ea4000c1e1900 */
[----:B--2---:R-:W-:-:S05]  /*185f0*/  IMAD.IADD R12, R6, 0x1, -R9 ;  /* 0x00000001060c7824 */ /* 0x004fca00078e0a09 */
[----:B------:R1:W-:Y:S02]  /*18600*/  STL [R1+0x4], R12 ;  /* 0x0000040c01007387 */ /* 0x0003e40000100800 */
.L_x_6008:
[----:B------:R-:W-:Y:S02]  /*18610*/  ULDC.64 UR4, c[0x0][0xa20] ;  /* 0x0002880000047ab9 */ /* 0x000fe40000000a00 */
[----:B------:R-:W-:-:S04]  /*18620*/  ISETP.NE.U32.AND P0, PT, RZ, UR4, PT ;  /* 0x00000004ff007c0c */ /* 0x000fc8000bf05070 */
[----:B------:R-:W-:-:S13]  /*18630*/  ISETP.NE.AND.EX P0, PT, RZ, UR5, PT, P0 ;  /* 0x00000005ff007c0c */ /* 0x000fda000bf05300 */
[----:B------:R-:W-:Y:S05]  /*18640*/  @!P0 BRA `(.L_x_6009) ;  /* 0x0000000000108947 */ /* 0x000fea0003800000 */
[----:B------:R-:W2:Y:S02]  /*18650*/  LDC.64 R4, c[0x0][0xa20] ;  /* 0x00028800ff047b82 */ /* 0x000ea40000000a00 */
[----:B--2---:R-:W-:-:S05]  /*18660*/  IMAD.WIDE R4, R19, 0x4, R4 ;  /* 0x0000000413047825 */ /* 0x004fca00078e0204 */
[----:B------:R2:W5:Y:S01]  /*18670*/  LDG.E R10, desc[UR42][R4.64] ;  /* 0x0000002a040a7981 */ /* 0x000562000c1e1900 */
[----:B------:R-:W-:Y:S05]  /*18680*/  BRA `(.L_x_6010) ;  /* 0x0000000000247947 */ /* 0x000fea0003800000 */
.L_x_6009:
[----:B------:R-:W-:Y:S02]  /*18690*/  ULDC.64 UR4, c[0x0][0xa08] ;  /* 0x0002820000047ab9 */ /* 0x000fe40000000a00 */
[----:B------:R-:W-:-:S04]  /*186a0*/  ISETP.NE.U32.AND P0, PT, RZ, UR4, PT ;  /* 0x00000004ff007c0c */ /* 0x000fc8000bf05070 */
[----:B------:R-:W-:-:S13]  /*186b0*/  ISETP.NE.AND.EX P0, PT, RZ, UR5, PT, P0 ;  /* 0x00000005ff007c0c */ /* 0x000fda000bf05300 */
[----:B------:R-:W-:Y:S05]  /*186c0*/  @!P0 BRA `(.L_x_6010) ;  /* 0x0000000000148947 */ /* 0x000fea0003800000 */
[----:B------:R-:W2:Y:S02]  /*186d0*/  LDC.64 R4, c[0x0][0xa08] ;  /* 0x00028200ff047b82 */ /* 0x000ea40000000a00 */
[----:B--2---:R-:W-:-:S05]  /*186e0*/  IMAD.WIDE R4, R19, 0x4, R4 ;  /* 0x0000000413047825 */ /* 0x004fca00078e0204 */
[----:B------:R-:W2:Y:S04]  /*186f0*/  LDG.E R10, desc[UR42][R4.64] ;  /* 0x0000002a040a7981 */ /* 0x000ea8000c1e1900 */
[----:B------:R-:W2:Y:S02]  /*18700*/  LDG.E R9, desc[UR42][R4.64+0x4] ;  /* 0x0000042a04097981 */ /* 0x000ea4000c1e1900 */
[----:B--2---:R-:W-:-:S07]  /*18710*/  IMAD.IADD R10, R9, 0x1, -R10 ;  /* 0x00000001090a7824 */ /* 0x004fce00078e0a0a */
.L_x_6010:
[----:B--2---:R-:W2:Y:S01]  /*18720*/  @P1 LDG.E R4, desc[UR42][R2.64] ;  /* 0x0000002a02041981 */ /* 0x004ea2000c1e1900 */
[----:B------:R-:W3:Y:S03]  /*18730*/  LDC R5, c[0x0][0x448] ;  /* 0x00011200ff057b82 */ /* 0x000ee60000000800 */
[----:B------:R-:W2:Y:S01]  /*18740*/  @P1 LDG.E R9, desc[UR42][R2.64+0x4] ;  /* 0x0000042a02091981 */ /* 0x000ea2000c1e1900 */
[----:B-----5:R-:W-:Y:S01]  /*18750*/  IADD3 R10, -R33, R10, RZ ;  /* 0x0000000a210a7210 */ /* 0x020fe20007ffe1ff */
[----:B------:R-:W-:-:S04]  /*18760*/  IMAD.SHL.U32 R32, R17, 0x40, RZ ;  /* 0x0000004011207824 */ /* 0x000fc800078e00ff */
[----:B0-----:R-:W-:Y:S01]  /*18770*/  VIADD R8, R32, 0x3f ;  /* 0x0000003f20087836 */ /* 0x001fe20000000000 */
[----:B---3--:R-:W-:-:S13]  /*18780*/  ISETP.NE.AND P2, PT, R5, 0x1, PT ;  /* 0x000000010500780c */ /* 0x008fda0003f45270 */
[----:B------:R-:W0:Y:S08]  /*18790*/  @P2 LDC R6, c[0x0][0x44c] ;  /* 0x00011300ff062b82 */ /* 0x000e300000000800 */
[----:B------:R-:W3:Y:S01]  /*187a0*/  @P2 LDC R5, c[0x0][0x450] ;  /* 0x00011400ff052b82 */ /* 0x000ee20000000800 */
[----:B0-----:R-:W-:-:S05]  /*187b0*/  @P2 IMAD.HI.U32 R6, R8, R6, RZ ;  /* 0x0000000608062227 */ /* 0x001fca00078e00ff */
[----:B---3--:R-:W-:Y:S01]  /*187c0*/  @P2 SHF.R.U32.HI R8, RZ, R5, R6 ;  /* 0x00000005ff082219 */ /* 0x008fe20000011606 */
[----:B--2---:R-:W-:-:S04]  /*187d0*/  @P1 IMAD.IADD R7, R9, 0x1, -R4 ;  /* 0x0000000109071824 */ /* 0x004fc800078e0a04 */
[----:B------:R-:W-:-:S04]  /*187e0*/  IMAD.IADD R17, R10, 0x1, R7 ;  /* 0x000000010a117824 */ /* 0x000fc800078e0207 */
[C---:B------:R-:W-:Y:S01]  /*187f0*/  VIADD R9, R17.reuse, 0x3f ;  /* 0x0000003f11097836 */ /* 0x040fe20000000000 */
[----:B------:R-:W-:-:S04]  /*18800*/  IADD3 R6, R17, 0x1, -R12 ;  /* 0x0000000111067810 */ /* 0x000fc80007ffe80c */
[----:B------:R-:W-:Y:S01]  /*18810*/  SHF.R.S32.HI R2, RZ, 0x1f, R9 ;  /* 0x0000001fff027819 */ /* 0x000fe20000011409 */
[----:B------:R-:W-:-:S03]  /*18820*/  IMAD.IADD R8, R6, 0x1, R8 ;  /* 0x0000000106087824 */ /* 0x000fc600078e0208 */
[----:B------:R-:W-:Y:S02]  /*18830*/  LEA.HI R9, R2, R9, RZ, 0x6 ;  /* 0x0000000902097211 */ /* 0x000fe400078f30ff */
[----:B------:R-:W0:Y:S02]  /*18840*/  LDC.64 R2, c[0x0][0x9e0] ;  /* 0x00027800ff027b82 */ /* 0x000e240000000a00 */
[----:B------:R-:W-:Y:S02]  /*18850*/  SHF.R.S32.HI R9, RZ, 0x6, R9 ;  /* 0x00000006ff097819 */ /* 0x000fe40000011409 */
[----:B0-----:R-:W-:Y:S01]  /*18860*/  ISETP.GE.AND P3, PT, R3, 0x1, PT ;  /* 0x000000010300780c */ /* 0x001fe20003f66270 */
[----:B------:R-:W-:-:S12]  /*18870*/  IMAD.IADD R2, R8, 0x1, R2 ;  /* 0x0000000108027824 */ /* 0x000fd800078e0202 */
[----:B------:R-:W-:Y:S05]  /*18880*/  @!P3 BRA `(.L_x_6011) ;  /* 0x000000000048b947 */ /* 0x000fea0003800000 */
        /* <DEDUP_REMOVED lines=11> */
.L_x_6013:
[----:B------:R-:W-:-:S13]  /*18940*/  ISETP.NE.AND P0, PT, R3, 0x1, PT ;  /* 0x000000010300780c */ /* 0x000fda0003f05270 */
[----:B------:R-:W0:Y:S02]  /*18950*/  @P0 LDC.64 R4, c[0x0][0x9e8] ;  /* 0x00027a00ff040b82 */ /* 0x000e240000000a00 */
[----:B0-----:R-:W-:-:S05]  /*18960*/  @P0 IMAD.HI.U32 R4, R11, R4, RZ ;  /* 0x000000040b040227 */ /* 0x001fca00078e00ff */
[----:B------:R-:W-:-:S07]  /*18970*/  @P0 SHF.R.U32.HI R11, RZ, R5, R4 ;  /* 0x00000005ff0b0219 */ /* 0x000fce0000011604 */
.L_x_6014:
[----:B------:R-:W-:Y:S05]  /*18980*/  BSYNC B0 ;  /* 0x0000000000007941 */ /* 0x000fea0003800000 */
.L_x_6012:
[----:B------:R-:W-:-:S05]  /*18990*/  IMAD R11, R11, R3, R3 ;  /* 0x000000030b0b7224 */ /* 0x000fca00078e0203 */
[----:B------:R-:W-:-:S07]  /*189a0*/  VIMNMX R2, R2, R11, PT ;  /* 0x0000000b02027248 */ /* 0x000fce0003fe0100 */
.L_x_6011:
[----:B------:R-:W0:Y:S01]  /*189b0*/  @P2 LDC R8, c[0x0][0x44c] ;  /* 0x00011300ff082b82 */ /* 0x000e220000000800 */
[----:B------:R-:W-:Y:S01]  /*189c0*/  IMAD.MOV.U32 R4, RZ, RZ, R32 ;  /* 0x000000ffff047224 */ /* 0x000fe200078e0020 */
[----:B------:R-:W-:-:S06]  /*189d0*/  ULDC UR4, c[0x0][0x9dc] ;  /* 0x0002770000047ab9 */ /* 0x000fcc0000000800 */
[----:B------:R-:W2:Y:S01]  /*189e0*/  @P2 LDC R5, c[0x0][0x450] ;  /* 0x00011400ff052b82 */ /* 0x000ea20000000800 */
[----:B0-----:R-:W-:-:S05]  /*189f0*/  @P2 IMAD.HI.U32 R8, R32, R8, RZ ;  /* 0x0000000820082227 */ /* 0x001fca00078e00ff */
[----:B--2---:R-:W-:Y:S01]  /*18a00*/  @P2 SHF.R.U32.HI R4, RZ, R5, R8 ;  /* 0x00000005ff042219 */ /* 0x004fe20000011608 */
[----:B------:R-:W-:-:S04]  /*18a10*/  IMAD.IADD R8, R17, 0x1, -R12 ;  /* 0x0000000111087824 */ /* 0x000fc800078e0a0c */
[----:B-1----:R-:W-:-:S04]  /*18a20*/  IMAD.IADD R12, R8, 0x1, R4 ;  /* 0x00000001080c7824 */ /* 0x002fc800078e0204 */
        /* <DEDUP_REMOVED lines=12> */
.L_x_6017:
[----:B------:R-:W-:-:S13]  /*18af0*/  ISETP.NE.AND P0, PT, R3, 0x1, PT ;  /* 0x000000010300780c */ /* 0x000fda0003f05270 */
[----:B------:R-:W0:Y:S02]  /*18b00*/  @P0 LDC.64 R4, c[0x0][0x9e8] ;  /* 0x00027a00ff040b82 */ /* 0x000e240000000a00 */
[----:B0-----:R-:W-:-:S05]  /*18b10*/  @P0 IMAD.HI.U32 R4, R12, R4, RZ ;  /* 0x000000040c040227 */ /* 0x001fca00078e00ff */
[----:B------:R-:W-:-:S07]  /*18b20*/  @P0 SHF.R.U32.HI R12, RZ, R5, R4 ;  /* 0x00000005ff0c0219 */ /* 0x000fce0000011604 */
.L_x_6018:
[----:B------:R-:W-:Y:S05]  /*18b30*/  BSYNC B0 ;  /* 0x0000000000007941 */ /* 0x000fea0003800000 */
.L_x_6016:
[----:B------:R-:W-:-:S05]  /*18b40*/  IMAD R3, R12, R3, RZ ;  /* 0x000000030c037224 */ /* 0x000fca00078e02ff */
[----:B------:R-:W-:-:S07]  /*18b50*/  VIMNMX R11, R11, R3, !PT ;  /* 0x000000030b0b7248 */ /* 0x000fce0007fe0100 */
.L_x_6015:
[----:B------:R-:W-:Y:S01]  /*18b60*/  VIADD R2, R2, 0x3f ;  /* 0x0000003f02027836 */ /* 0x000fe20000000000 */
[----:B------:R-:W-:Y:S04]  /*18b70*/  BSSY B0, `(.L_x_6019) ;  /* 0x00001af000007945 */ /* 0x000fe80003800000 */
[----:B------:R-:W-:-:S04]  /*18b80*/  SHF.R.S32.HI R3, RZ, 0x1f, R2 ;  /* 0x0000001fff037819 */ /* 0x000fc80000011402 */
[----:B------:R-:W-:Y:S02]  /*18b90*/  LEA.HI R3, R3, R2, RZ, 0x6 ;  /* 0x0000000203037211 */ /* 0x000fe400078f30ff */
[----:B------:R-:W-:Y:S02]  /*18ba0*/  SHF.R.S32.HI R2, RZ, 0x1f, R11 ;  /* 0x0000001fff027819 */ /* 0x000fe4000001140b */
[----:B------:R-:W-:Y:S02]  /*18bb0*/  SHF.R.S32.HI R3, RZ, 0x6, R3 ;  /* 0x00000006ff037819 */ /* 0x000fe40000011403 */
[----:B------:R-:W-:Y:S02]  /*18bc0*/  LEA.HI R2, R2, R11, RZ, 0x6 ;  /* 0x0000000b02027211 */ /* 0x000fe400078f30ff */
[----:B------:R-:W-:Y:S02]  /*18bd0*/  VIMNMX R3, R9, R3, PT ;  /* 0x0000000309037248 */ /* 0x000fe40003fe0100 */
[----:B------:R-:W-:-:S04]  /*18be0*/  SHF.R.S32.HI R2, RZ, 0x6, R2 ;  /* 0x00000006ff027819 */ /* 0x000fc80000011402 */
[----:B------:R-:W-:-:S05]  /*18bf0*/  VIMNMX R2, RZ, R2, !PT ;  /* 0x00000002ff027248 */ /* 0x000fca0007fe0100 */
[--C-:B------:R-:W-:Y:S02]  /*18c00*/  IMAD R2, R2, 0x40, -R10.reuse ;  /* 0x0000004002027824 */ /* 0x100fe400078e0a0a */
[----:B------:R-:W-:-:S03]  /*18c10*/  IMAD R10, R3, 0x40, -R10 ;  /* 0x00000040030a7824 */ /* 0x000fc600078e0a0a */
[----:B------:R-:W-:Y:S02]  /*18c20*/  VIMNMX R4, RZ, R2, !PT ;  /* 0x00000002ff047248 */ /* 0x000fe40007fe0100 */
[----:B------:R-:W-:-:S04]  /*18c30*/  VIMNMX R7, R10, R7, PT ;  /* 0x000000070a077248 */ /* 0x000fc80003fe0100 */
[----:B------:R-:W-:Y:S02]  /*18c40*/  ISETP.GT.AND P0, PT, R7, R4, PT ;  /* 0x000000040700720c */ /* 0x000fe40003f04270 */
[----:B------:R-:W-:-:S11]  /*18c50*/  SHF.R.U32.HI R4, RZ, 0x6, R4 ;  /* 0x00000006ff047819 */ /* 0x000fd60000011604 */
[----:B------:R-:W-:Y:S01]  /*18c60*/  @P0 VIADD R2, R7, 0x3f ;  /* 0x0000003f07020836 */ /* 0x000fe20000000000 */
[----:B------:R-:W-:-:S04]  /*18c70*/  MOV R7, R4 ;  /* 0x0000000400077202 */ /* 0x000fc80000000f00 */
[----:B------:R-:W-:-:S04]  /*18c80*/  @P0 SHF.R.S32.HI R3, RZ, 0x1f, R2 ;  /* 0x0000001fff030819 */ /* 0x000fc80000011402 */
[----:B------:R-:W-:-:S04]  /*18c90*/  @P0 LEA.HI R3, R3, R2, RZ, 0x6 ;  /* 0x0000000203030211 */ /* 0x000fc800078f30ff */
[----:B------:R-:W-:Y:S02]  /*18ca0*/  @P0 SHF.R.S32.HI R7, RZ, 0x6, R3 ;  /* 0x00000006ff070819 */ /* 0x000fe40000011403 */
        /* <DEDUP_REMOVED lines=10> */
.L_x_6185:
[----:B-1----:R-:W-:Y:S02]  /*18d50*/  ISETP.NE.AND P0, PT, R14, RZ, PT ;  /* 0x000000ff0e00720c */ /* 0x002fe40003f05270 */
[----:B------:R-:W-:-:S11]  /*18d60*/  PLOP3.LUT P6, PT, PT, PT, PT, 0x8, 0x0 ;  /* 0x000000000000781c */ /* 0x000fd60003fce170 */
[----:B------:R-:W-:Y:S05]  /*18d70*/  @P0 BRA `(.L_x_6022) ;  /* 0x00000000000c0947 */ /* 0x000fea0003800000 */
[----:B------:R-:W-:-:S03]  /*18d80*/  UMOV UR4, 0xffffffff ;  /* 0xffffffff00047882 */ /* 0x000fc60000000000 */
[----:B------:R-:W-:Y:S05]  /*18d90*/  BRA.DIV UR4, `(.L_x_6023) ;  /* 0x0000007604ac7947 */ /* 0x000fea000b800000 */
[----:B------:R-:W-:-:S13]  /*18da0*/  ELECT P6, URZ, PT ;  /* 0x00000000003f782f */ /* 0x000fda00038c0000 */
.L_x_6022:
[----:B0-----:R-:W2:Y:S01]  /*18db0*/  LDL R2, [R1+0x1c] ;  /* 0x00001c0001027983 */ /* 0x001ea20000100800 */
[----:B------:R-:W-:Y:S01]  /*18dc0*/  BSSY B1, `(.L_x_6024) ;  /* 0x0000008000017945 */ /* 0x000fe20003800000 */
[----:B--2---:R-:W-:-:S05]  /*18dd0*/  VIADD R2, R2, 0x1 ;  /* 0x0000000102027836 */ /* 0x004fca0000000000 */
[----:B------:R-:W-:-:S04]  /*18de0*/  LEA.HI R3, R2, R2, RZ, 0x1 ;  /* 0x0000000202037211 */ /* 0x000fc800078f08ff */
[----:B------:R-:W-:-:S05]  /*18df0*/  LOP3.LUT R3, R3, 0xfffffffe, RZ, 0xc0, !PT ;  /* 0xfffffffe03037812 */ /* 0x000fca00078ec0ff */
[----:B------:R-:W-:-:S05]  /*18e00*/  IMAD.IADD R2, R2, 0x1, -R3 ;  /* 0x0000000102027824 */ /* 0x000fca00078e0a03 */
[----:B------:R-:W-:-:S04]  /*18e10*/  SHF.L.U32 R2, R2, 0x1f, RZ ;  /* 0x0000001f02027819 */ /* 0x000fc800000006ff */
[----:B------:R-:W0:Y:S02]  /*18e20*/  SYNCS.PHASECHK.TRANS64.TRYWAIT P0, [R23+URZ+0x28c20], R2 ;  /* 0x028c2002170075a7 */ /* 0x000e24000800017f */
[----:B0-----:R-:W-:Y:S05]  /*18e30*/  @!P0 BRA `(.L_x_6025) ;  /* 0x0000007400a48947 */ /* 0x001fea0003800000 */
.L_x_6188:
[----:B------:R-:W-:Y:S05]  /*18e40*/  BSYNC B1 ;  /* 0x0000000000017941 */ /* 0x000fea0003800000 */
.L_x_6024:
[----:B------:R-:W-:Y:S04]  /*18e50*/  BSSY B1, `(.L_x_6026) ;  /* 0x00000b7000017945 */ /* 0x000fe80003800000 */
[----:B------:R-:W-:Y:S05]  /*18e60*/  @!P6 BRA `(.L_x_6027) ;  /* 0x0000000800d4e947 */ /* 0x000fea0003800000 */
[----:B------:R-:W-:Y:S01]  /*18e70*/  IMAD R12, R24, 0x8, R23 ;  /* 0x00000008180c7824 */ /* 0x000fe200078e0217 */
[----:B0-----:R-:W-:Y:S01]  /*18e80*/  SHF.L.U32 R2, R28, 0x1f, RZ ;  /* 0x0000001f1c027819 */ /* 0x001fe200000006ff */
[----:B------:R-:W0:Y:S01]  /*18e90*/  S2R R3, SR_TID.X ;  /* 0x0000000000037919 */ /* 0x000e220000002100 */
[----:B------:R-:W-:Y:S02]  /*18ea0*/  BSSY B2, `(.L_x_6028) ;  /* 0x0000005000027945 */ /* 0x000fe40003800000 */
[----:B------:R-:W1:Y:S01]  /*18eb0*/  SYNCS.PHASECHK.TRANS64.TRYWAIT P0, [R12+URZ+0x28ca0], R2 ;  /* 0x028ca0020c0075a7 */ /* 0x000e62000800017f */
[----:B0-----:R-:W-:-:S04]  /*18ec0*/  LOP3.LUT R3, R3, 0x7f, RZ, 0xc0, !PT ;  /* 0x0000007f03037812 */ /* 0x001fc800078ec0ff */
[----:B------:R-:W-:Y:S01]  /*18ed0*/  ISETP.NE.AND P1, PT, R3, RZ, PT ;  /* 0x000000ff0300720c */ /* 0x000fe20003f25270 */
[----:B-1----:R-:W-:-:S12]  /*18ee0*/  @!P0 BRA `(.L_x_6029) ;  /* 0x00000074008c8947 */ /* 0x002fd80003800000 */
.L_x_6189:
[----:B------:R-:W-:Y:S05]  /*18ef0*/  BSYNC B2 ;  /* 0x0000000000027941 */ /* 0x000fea0003800000 */
.L_x_6028:
[----:B------:R-:W-:Y:S04]  /*18f00*/  BSSY B2, `(.L_x_6030) ;  /* 0x0000009000027945 */ /* 0x000fe80003800000 */
[----:B------:R-:W-:Y:S05]  /*18f10*/  @P1 BRA `(.L_x_6031) ;  /* 0x00000000001c1947 */ /* 0x000fea0003800000 */
[----:B------:R-:W1:Y:S01]  /*18f20*/  S2R R10, SR_TID.X ;  /* 0x00000000000a7919 */ /* 0x000e620000002100 */
[----:B------:R-:W-:-:S04]  /*18f30*/  IMAD.MOV.U32 R3, RZ, RZ, 0x2000 ;  /* 0x00002000ff037424 */ /* 0x000fc800078e00ff */
[----:B------:R2:W-:Y:S01]  /*18f40*/  SYNCS.ARRIVE.TRANS64 RZ, [R12+URZ+0x28c90], R3 ;  /* 0x028c90030cff79a7 */ /* 0x0005e2000800003f */
[----:B-1----:R-:W-:-:S04]  /*18f50*/  LOP3.LUT R10, R10, 0x1f, RZ, 0xc0, !PT ;  /* 0x0000001f0a0a7812 */ /* 0x002fc800078ec0ff */
[----:B------:R-:W-:-:S13]  /*18f60*/  ISETP.NE.AND P0, PT, R10, RZ, PT ;  /* 0x000000ff0a00720c */ /* 0x000fda0003f05270 */
[----:B--2---:R-:W-:Y:S05]  /*18f70*/  @!P0 BRA `(.L_x_6031) ;  /* 0x0000000000048947 */ /* 0x004fea0003800000 */
[----:B------:R-:W-:Y:S01]  /*18f80*/  BPT.TRAP 0x1 ;  /* 0x000000040000795c */ /* 0x000fe20000300000 */
.L_x_6031:
[----:B------:R-:W-:Y:S05]  /*18f90*/  BSYNC B2 ;  /* 0x0000000000027941 */ /* 0x000fea0003800000 */
.L_x_6030:
[----:B------:R-:W-:Y:S01]  /*18fa0*/  IMAD.MOV.U32 R11, RZ, RZ, RZ ;  /* 0x000000ffff0b7224 */ /* 0x000fe200078e00ff */
[----:B------:R-:W-:Y:S01]  /*18fb0*/  UIADD3 UR4, UP0, UR40, 0x570, URZ ;  /* 0x0000057028047890 */ /* 0x000fe2000ff1e03f */
[----:B------:R-:W-:Y:S01]  /*18fc0*/  IMAD R10, R7, 0x40, R0 ;  /* 0x00000040070a7824 */ /* 0x000fe200078e0200 */
[----:B------:R-:W-:Y:S01]  /*18fd0*/  PLOP3.LUT P0, PT, PT, PT, PT, 0x80, 0x0 ;  /* 0x000000000000781c */ /* 0x000fe20003f0f070 */
[----:B------:R-:W-:Y:S01]  /*18fe0*/  IMAD R3, R24, 0x2000, R23 ;  /* 0x0000200018037824 */ /* 0x000fe200078e0217 */
[----:B------:R-:W-:Y:S01]  /*18ff0*/  R2UR UR10, R11 ;  /* 0x000000000b0a72ca */ /* 0x000fe200000e0000 */
[----:B------:R-:W-:Y:S01]  /*19000*/  VIADD R10, R10, 0xffffffc0 ;  /* 0xffffffc00a0a7836 */ /* 0x000fe20000000000 */
[----:B------:R-:W-:Y:S01]  /*19010*/  UIADD3.X UR5, URZ, UR41, URZ, UP0, !UPT ;  /* 0x000000293f057290 */ /* 0x000fe200087fe43f */
[----:B------:R-:W-:Y:S01]  /*19020*/  VIADD R3, R3, 0x22400 ;  /* 0x0002240003037836 */ /* 0x000fe20000000000 */
[----:B------:R-:W-:Y:S01]  /*19030*/  UMOV UR6, 0x0 ;  /* 0x0000000000067882 */ /* 0x000fe20000000000 */
[----:B------:R-:W-:Y:S01]  /*19040*/  VIADD R13, R12, 0x28c90 ;  /* 0x00028c900c0d7836 */ /* 0x000fe20000000000 */
[----:B------:R-:W-:-:S09]  /*19050*/  UMOV UR7, 0x12f00000 ;  /* 0x12f0000000077882 */ /* 0x000fd20000000000 */
.L_x_6032:
        /* <DEDUP_REMOVED lines=10> */
[----:B------:R-:W1:Y:S01]  /*19100*/  SYNCS.PHASECHK.TRANS64.TRYWAIT P0, [R12+URZ+0x28cc0], R2 ;  /* 0x028cc0020c0075a7 */ /* 0x000e62000800017f */
[----:B------:R-:W-:Y:S04]  /*19110*/  BSSY B2, `(.L_x_6033) ;  /* 0x0000002000027945 */ /* 0x000fe80003800000 */
[----:B-1----:R-:W-:Y:S05]  /*19120*/  @!P0 BRA `(.L_x_6034) ;  /* 0x0000007400108947 */ /* 0x002fea0003800000 */
.L_x_6190:
[----:B------:R-:W-:Y:S05]  /*19130*/  BSYNC B2 ;  /* 0x0000000000027941 */ /* 0x000fea0003800000 */
.L_x_6033:
        /* <DEDUP_REMOVED lines=11> */
.L_x_6036:
[----:B------:R-:W-:Y:S05]  /*191f0*/  BSYNC B2 ;  /* 0x0000000000027941 */ /* 0x000fea0003800000 */
.L_x_6035:
        /* <DEDUP_REMOVED lines=9> */
.L_x_6037:
        /* <DEDUP_REMOVED lines=15> */
.L_x_6038:
        /* <DEDUP_REMOVED lines=15> */
.L_x_6039:
        /* <DEDUP_REMOVED lines=15> */
.L_x_6040:
        /* <DEDUP_REMOVED lines=15> */
.L_x_6041:
        /* <DEDUP_REMOVED lines=15> */
.L_x_6042:
        /* <DEDUP_REMOVED lines=15> */
.L_x_6043:
        /* <DEDUP_REMOVED lines=15> */
.L_x_6044:
        /* <DEDUP_REMOVED lines=10> */
.L_x_6027:
[----:B------:R-:W-:Y:S05]  /*199c0*/  BSYNC B1 ;  /* 0x0000000000017941 */ /* 0x000fea0003800000 */
.L_x_6026:
[----:B------:R-:W-:Y:S01]  /*199d0*/  VIADD R11, R7, 0xfffffffe ;  /* 0xfffffffe070b7836 */ /* 0x000fe20000000000 */
[----:B------:R-:W-:Y:S01]  /*199e0*/  PLOP3.LUT P0, PT, PT, PT, PT, 0x8, 0x0 ;  /* 0x000000000000781c */ /* 0x000fe20003f0e170 */
[----:B------:R-:W-:-:S03]  /*199f0*/  VIADD R24, R24, 0x1 ;  /* 0x0000000118187836 */ /* 0x000fc60000000000 */
[----:B------:R-:W-:Y:S02]  /*19a00*/  ISETP.GE.AND P2, PT, R11, R4, PT ;  /* 0x000000040b00720c */ /* 0x000fe40003f46270 */
[----:B------:R-:W-:-:S04]  /*19a10*/  ISETP.NE.AND P1, PT, R24, 0x2, PT ;  /* 0x000000021800780c */ /* 0x000fc80003f25270 */
[----:B0-----:R-:W-:Y:S02]  /*19a20*/  SEL R2, RZ, 0x1, P1 ;  /* 0x00000001ff027807 */ /* 0x001fe40000800000 */
[----:B------:R-:W-:Y:S02]  /*19a30*/  SEL R24, R24, RZ, P1 ;  /* 0x000000ff18187207 */ /* 0x000fe40000800000 */
[----:B------:R-:W-:-:S03]  /*19a40*/  LOP3.LUT R28, R28, R2, RZ, 0x3c, !PT ;  /* 0x000000021c1c7212 */ /* 0x000fc600078e3cff */
[----:B------:R-:W-:Y:S05]  /*19a50*/  @!P2 BRA `(.L_x_6020) ;  /* 0x0000000c0000a947 */ /* 0x000fea0003800000 */
.L_x_6064:
[----:B------:R-:W-:Y:S05]  /*19a60*/  YIELD ;  /* 0x0000000000007946 */ /* 0x000fea0003800000 */
[----:B------:R-:W-:Y:S04]  /*19a70*/  BSSY B1, `(.L_x_6045) ;  /* 0x00000b6000017945 */ /* 0x000fe80003800000 */
[----:B------:R-:W-:Y:S05]  /*19a80*/  @!P6 BRA `(.L_x_6046) ;  /* 0x0000000800d0e947 */ /* 0x000fea0003800000 */
[----:B------:R-:W-:Y:S01]  /*19a90*/  IMAD R10, R24, 0x8, R23 ;  /* 0x00000008180a7824 */ /* 0x000fe200078e0217 */
[----:B------:R-:W-:Y:S01]  /*19aa0*/  SHF.L.U32 R2, R28, 0x1f, RZ ;  /* 0x0000001f1c027819 */ /* 0x000fe200000006ff */
[----:B------:R-:W0:Y:S01]  /*19ab0*/  S2R R3, SR_TID.X ;  /* 0x0000000000037919 */ /* 0x000e220000002100 */
[----:B------:R-:W-:Y:S02]  /*19ac0*/  BSSY B2, `(.L_x_6047) ;  /* 0x0000005000027945 */ /* 0x000fe40003800000 */
[----:B------:R-:W1:Y:S01]  /*19ad0*/  SYNCS.PHASECHK.TRANS64.TRYWAIT P1, [R10+URZ+0x28ca0], R2 ;  /* 0x028ca0020a0075a7 */ /* 0x000e62000802017f */
[----:B0-----:R-:W-:-:S04]  /*19ae0*/  LOP3.LUT R3, R3, 0x7f, RZ, 0xc0, !PT ;  /* 0x0000007f03037812 */ /* 0x001fc800078ec0ff */
[----:B------:R-:W-:Y:S01]  /*19af0*/  ISETP.NE.AND P2, PT, R3, RZ, PT ;  /* 0x000000ff0300720c */ /* 0x000fe20003f45270 */
[----:B-1----:R-:W-:-:S12]  /*19b00*/  @!P1 BRA `(.L_x_6048) ;  /* 0x0000006800ac9947 */ /* 0x002fd80003800000 */
.L_x_6191:
[----:B------:R-:W-:Y:S05]  /*19b10*/  BSYNC B2 ;  /* 0x0000000000027941 */ /* 0x000fea0003800000 */
.L_x_6047:
        /* <DEDUP_REMOVED lines=9> */
.L_x_6050:
[----:B------:R-:W-:Y:S05]  /*19bb0*/  BSYNC B2 ;  /* 0x0000000000027941 */ /* 0x000fea0003800000 */
.L_x_6049:
[----:B------:R-:W-:Y:S01]  /*19bc0*/  IMAD.MOV.U32 R7, RZ, RZ, RZ ;  /* 0x000000ffff077224 */ /* 0x000fe200078e00ff */
[----:B------:R-:W-:Y:S01]  /*19bd0*/  UIADD3 UR4, UP0, UR40, 0x570, URZ ;  /* 0x0000057028047890 */ /* 0x000fe2000ff1e03f */
[----:B------:R-:W-:Y:S01]  /*19be0*/  IMAD R3, R24, 0x2000, R23 ;  /* 0x0000200018037824 */ /* 0x000fe200078e0217 */
        /* <DEDUP_REMOVED lines=8> */
.L_x_6051:
        /* <DEDUP_REMOVED lines=13> */
.L_x_6192:
[----:B------:R-:W-:Y:S05]  /*19d40*/  BSYNC B2 ;  /* 0x0000000000027941 */ /* 0x000fea0003800000 */
.L_x_6052:
        /* <DEDUP_REMOVED lines=11> */
.L_x_6055:
[----:B------:R-:W-:Y:S05]  /*19e00*/  BSYNC B2 ;  /* 0x0000000000027941 */ /* 0x000fea0003800000 */
.L_x_6054:
[----:B------:R-:W-:Y:S01]  /*19e10*/  R2UR UR6, R2 ;  /* 0x00000000020672ca */ /* 0x000fe200000e0000 */
[----:B------:R-:W-:Y:S01]  /*19e20*/  UIADD3 UR4, UP0, UR40, 0x670, URZ ;  /* 0x0000067028047890 */ /* 0x000fe2000ff1e03f */
[----:B------:R-:W-:Y:S01]  /*19e30*/  R2UR UR7, R3 ;  /* 0x00000000030772ca */ /* 0x000fe200000e0000 */
[----:B------:R-:W-:Y:S01]  /*19e40*/  VIADD R10, R10, 0x28cb0 ;  /* 0x00028cb00a0a7836 */ /* 0x000fe20000000000 */
[----:B------:R-:W-:Y:S01]  /*19e50*/  R2UR UR10, R7 ;  /* 0x00000000070a72ca */ /* 0x000fe200000e0000 */
[----:B------:R-:W-:Y:S01]  /*19e60*/  IMAD R7, R24, 0x10000, R23 ;  /* 0x0001000018077824 */ /* 0x000fe200078e0217 */
[----:B------:R-:W-:Y:S01]  /*19e70*/  PLOP3.LUT P1, PT, PT, PT, PT, 0x80, 0x0 ;  /* 0x000000000000781c */ /* 0x000fe20003f2f070 */
[----:B------:R-:W-:Y:S02]  /*19e80*/  UIADD3.X UR5, URZ, UR41, URZ, UP0, !UPT ;  /* 0x000000293f057290 */ /* 0x000fe400087fe43f */
[----:B------:R-:W-:-:S10]  /*19e90*/  VIADD R13, R7, 0x400 ;  /* 0x00000400070d7836 */ /* 0x000fd40000000000 */
.L_x_6056:
        /* <DEDUP_REMOVED lines=15> */
.L_x_6057:
        /* <DEDUP_REMOVED lines=15> */
.L_x_6058:
        /* <DEDUP_REMOVED lines=15> */
.L_x_6059:
        /* <DEDUP_REMOVED lines=15> */
.L_x_6060:
        /* <DEDUP_REMOVED lines=15> */
.L_x_6061:
        /* <DEDUP_REMOVED lines=15> */
.L_x_6062:
        /* <DEDUP_REMOVED lines=15> */
.L_x_6063:
        /* <DEDUP_REMOVED lines=10> */
.L_x_6046:
[----:B------:R-:W-:Y:S05]  /*1a5d0*/  BSYNC B1 ;  /* 0x0000000000017941 */ /* 0x000fea0003800000 */
.L_x_6045:
        /* <DEDUP_REMOVED lines=8> */
.L_x_6020:
[----:B------:R-:W-:Y:S05]  /*1a660*/  BSYNC B0 ;  /* 0x0000000000007941 */ /* 0x000fea0003800000 */
.L_x_6019:
[----:B------:R-:W0:Y:S01]  /*1a670*/  LDC R0, c[0x0][0x448] ;  /* 0x00011200ff007b82 */ /* 0x000e220000000800 */
[----:B------:R-:W-:Y:S01]  /*1a680*/  VIADD R3, R32, 0x3f ;  /* 0x0000003f20037836 */ /* 0x000fe20000000000 */
[----:B------:R-:W-:Y:S06]  /*1a690*/  @!P0 WARPSYNC.ALL ;  /* 0x0000000000008948 */ /* 0x000fec0003800000 */
[----:B------:R-:W-:Y:S01]  /*1a6a0*/  @!P0 BAR.SYNC.DEFER_BLOCKING 0xc, 0x180 ;  /* 0x0306000000008b1d */ /* 0x000fe20000010000 */
[----:B0-----:R-:W-:-:S13]  /*1a6b0*/  ISETP.NE.AND P1, PT, R0, 0x1, PT ;  /* 0x000000010000780c */ /* 0x001fda0003f25270 */
[----:B------:R-:W0:Y:S08]  /*1a6c0*/  @P1 LDC R2, c[0x0][0x44c] ;  /* 0x00011300ff021b82 */ /* 0x000e300000000800 */
[----:B------:R-:W1:Y:S01]  /*1a6d0*/  @P1 LDC R0, c[0x0][0x450] ;  /* 0x00011400ff001b82 */ /* 0x000e620000000800 */
[----:B0-----:R-:W-:-:S05]  /*1a6e0*/  @P1 IMAD.HI.U32 R5, R3, R2, RZ ;  /* 0x0000000203051227 */ /* 0x001fca00078e00ff */
[----:B-1----:R-:W-:-:S05]  /*1a6f0*/  @P1 SHF.R.U32.HI R3, RZ, R0, R5 ;  /* 0x00000000ff031219 */ /* 0x002fca0000011605 */
[----:B------:R-:W-:Y:S02]  /*1a700*/  IMAD.IADD R6, R6, 0x1, R3 ;  /* 0x0000000106067824 */ /* 0x000fe400078e0203 */
[----:B------:R-:W0:Y:S02]  /*1a710*/  LDC.64 R2, c[0x0][0x9e0] ;  /* 0x00027800ff027b82 */ /* 0x000e240000000a00 */
        /* <DEDUP_REMOVED lines=14> */
.L_x_6067:
[----:B------:R-:W-:-:S13]  /*1a800*/  ISETP.NE.AND P0, PT, R3, 0x1, PT ;  /* 0x000000010300780c */ /* 0x000fda0003f05270 */
[----:B------:R-:W0:Y:S02]  /*1a810*/  @P0 LDC.64 R4, c[0x0][0x9e8] ;  /* 0x00027a00ff040b82 */ /* 0x000e240000000a00 */
[----:B0-----:R-:W-:-:S05]  /*1a820*/  @P0 IMAD.HI.U32 R4, R0, R4, RZ ;  /* 0x0000000400040227 */ /* 0x001fca00078e00ff */
[----:B------:R-:W-:-:S07]  /*1a830*/  @P0 SHF.R.U32.HI R0, RZ, R5, R4 ;  /* 0x00000005ff000219 */ /* 0x000fce0000011604 */
.L_x_6068:
[----:B------:R-:W-:Y:S05]  /*1a840*/  BSYNC B0 ;  /* 0x0000000000007941 */ /* 0x000fea0003800000 */
.L_x_6066:
[----:B------:R-:W-:-:S05]  /*1a850*/  IMAD R5, R0, R3, R3 ;  /* 0x0000000300057224 */ /* 0x000fca00078e0203 */
[----:B------:R-:W-:-:S07]  /*1a860*/  VIMNMX R2, R2, R5, PT ;  /* 0x0000000502027248 */ /* 0x000fce0003fe0100 */
.L_x_6065:
[----:B------:R-:W-:Y:S01]  /*1a870*/  VIADD R2, R2, 0x3f ;  /* 0x0000003f02027836 */ /* 0x000fe20000000000 */
[----:B------:R-:W0:Y:S01]  /*1a880*/  @P1 LDC R7, c[0x0][0x450] ;  /* 0x00011400ff071b82 */ /* 0x000e220000000800 */
[----:B------:R-:W-:-:S03]  /*1a890*/  ULDC UR4, c[0x0][0x9dc] ;  /* 0x0002770000047ab9 */ /* 0x000fc60000000800 */
[----:B------:R-:W-:-:S04]  /*1a8a0*/  SHF.R.S32.HI R5, RZ, 0x1f, R2 ;  /* 0x0000001fff057819 */ /* 0x000fc80000011402 */
[----:B------:R-:W-:-:S04]  /*1a8b0*/  LEA.HI R5, R5, R2, RZ, 0x6 ;  /* 0x0000000205057211 */ /* 0x000fc800078f30ff */
[----:B------:R-:W-:Y:S02]  /*1a8c0*/  SHF.R.S32.HI R0, RZ, 0x6, R5 ;  /* 0x00000006ff007819 */ /* 0x000fe40000011405 */
[----:B------:R-:W1:Y:S02]  /*1a8d0*/  @P1 LDC R5, c[0x0][0x44c] ;  /* 0x00011300ff051b82 */ /* 0x000e640000000800 */
[----:B------:R-:W-:-:S05]  /*1a8e0*/  VIMNMX R29, R9, R0, PT ;  /* 0x00000000091d7248 */ /* 0x000fca0003fe0100 */
[----:B------:R2:W-:Y:S01]  /*1a8f0*/  STL [R1+0x18], R29 ;  /* 0x0000181d01007387 */ /* 0x0005e20000100800 */
[----:B-1----:R-:W-:-:S04]  /*1a900*/  @P1 IMAD.HI.U32 R0, R32, R5, RZ ;  /* 0x0000000520001227 */ /* 0x002fc800078e00ff */
[----:B------:R-:W-:Y:S01]  /*1a910*/  IMAD.MOV.U32 R5, RZ, RZ, R32 ;  /* 0x000000ffff057224 */ /* 0x000fe200078e0020 */
[----:B0-----:R-:W-:-:S05]  /*1a920*/  @P1 SHF.R.U32.HI R5, RZ, R7, R0 ;  /* 0x00000007ff051219 */ /* 0x001fca0000011600 */
[----:B------:R-:W-:-:S04]  /*1a930*/  IMAD.IADD R2, R8, 0x1, R5 ;  /* 0x0000000108027824 */ /* 0x000fc800078e0205 */
[----:B------:R-:W-:Y:S01]  /*1a940*/  VIADD R0, R2, -UR4 ;  /* 0x8000000402007c36 */ /* 0x000fe20008000000 */
[----:B--2---:R-:W-:Y:S06]  /*1a950*/  @!P2 BRA `(.L_x_6069) ;  /* 0x000000000044a947 */ /* 0x004fec0003800000 */
        /* <DEDUP_REMOVED lines=10> */
.L_x_6071:
[----:B------:R-:W-:-:S13]  /*1aa00*/  ISETP.NE.AND P0, PT, R3, 0x1, PT ;  /* 0x000000010300780c */ /* 0x000fda0003f05270 */
[----:B------:R-:W0:Y:S02]  /*1aa10*/  @P0 LDC.64 R4, c[0x0][0x9e8] ;  /* 0x00027a00ff040b82 */ /* 0x000e240000000a00 */
[----:B0-----:R-:W-:-:S05]  /*1aa20*/  @P0 IMAD.HI.U32 R4, R2, R4, RZ ;  /* 0x0000000402040227 */ /* 0x001fca00078e00ff */
[----:B------:R-:W-:-:S07]  /*1aa30*/  @P0 SHF.R.U32.HI R2, RZ, R5, R4 ;  /* 0x00000005ff020219 */ /* 0x000fce0000011604 */
.L_x_6072:
[----:B------:R-:W-:Y:S05]  /*1aa40*/  BSYNC B0 ;  /* 0x0000000000007941 */ /* 0x000fea0003800000 */
.L_x_6070:
[----:B------:R-:W-:-:S05]  /*1aa50*/  IMAD R3, R2, R3, RZ ;  /* 0x0000000302037224 */ /* 0x000fca00078e02ff */
[----:B------:R-:W-:-:S07]  /*1aa60*/  VIMNMX R0, R0, R3, !PT ;  /* 0x0000000300007248 */ /* 0x000fce0007fe0100 */
.L_x_6069:
[----:B------:R-:W-:Y:S01]  /*1aa70*/  SHF.R.S32.HI R3, RZ, 0x1f, R0 ;  /* 0x0000001fff037819 */ /* 0x000fe20000011400 */
[----:B------:R-:W-:Y:S03]  /*1aa80*/  BSSY B7, `(.L_x_6073) ;  /* 0x000037c000077945 */ /* 0x000fe60003800000 */
[----:B------:R-:W-:-:S04]  /*1aa90*/  LEA.HI R3, R3, R0, RZ, 0x6 ;  /* 0x0000000003037211 */ /* 0x000fc800078f30ff */
[----:B------:R-:W-:-:S04]  /*1aaa0*/  SHF.R.S32.HI R3, RZ, 0x6, R3 ;  /* 0x00000006ff037819 */ /* 0x000fc80000011403 */
[----:B------:R-:W-:-:S04]  /*1aab0*/  VIMNMX R34, RZ, R3, !PT ;  /* 0x00000003ff227248 */ /* 0x000fc80007fe0100 */
[----:B------:R-:W-:-:S13]  /*1aac0*/  ISETP.GT.AND P0, PT, R29, R34, PT ;  /* 0x000000221d00720c */ /* 0x000fda0003f04270 */
        /* <DEDUP_REMOVED lines=16> */
[----:B0-----:R-:W-:Y:S01]  /*1abd0*/  IADD3 R16, R0, UR37, R7 ;  /* 0x0000002500107c10 */ /* 0x001fe2000fffe007 */
[----:B------:R-:W-:Y:S06]  /*1abe0*/  BRA `(.L_x_6075) ;  /* 0x0000003400947947 */ /* 0x000fec0003800000 */
.L_x_6074:
        /* <DEDUP_REMOVED lines=20> */
.L_x_6077:
[----:B------:R-:W-:Y:S05]  /*1ad30*/  BSYNC B6 ;  /* 0x0000000000067941 */ /* 0x000fea0003800000 */
.L_x_6076:
        /* <DEDUP_REMOVED lines=10> */
[----:B------:R-:W-:Y:S01]  /*1ade0*/  MOV R12, 0x1 ;  /* 0x00000001000c7802 */ /* 0x000fe20000000f00 */
[----:B------:R-:W-:Y:S02]  /*1adf0*/  IMAD.U32 R5, RZ, RZ, UR7 ;  /* 0x00000007ff057e24 */ /* 0x000fe4000f8e00ff */
[----:B------:R-:W-:Y:S02]  /*1ae00*/  IMAD.U32 R6, RZ, RZ, UR8 ;  /* 0x00000008ff067e24 */ /* 0x000fe4000f8e00ff */
[----:B------:R-:W-:-:S02]  /*1ae10*/  IMAD.U32 R7, RZ, RZ, UR9 ;  /* 0x00000009ff077e24 */ /* 0x000fc4000f8e00ff */
[----:B------:R-:W-:Y:S02]  /*1ae20*/  IMAD.U32 R10, RZ, RZ, UR4 ;  /* 0x00000004ff0a7e24 */ /* 0x000fe4000f8e00ff */
[----:B------:R-:W-:Y:S02]  /*1ae30*/  IMAD.U32 R11, RZ, RZ, UR5 ;  /* 0x00000005ff0b7e24 */ /* 0x000fe4000f8e00ff */
[----:B------:R-:W-:Y:S02]  /*1ae40*/  IMAD.MOV.U32 R8, RZ, RZ, 0x70 ;  /* 0x00000070ff087424 */ /* 0x000fe400078e00ff */
[----:B0-----:R-:W-:-:S07]  /*1ae50*/  IMAD.MOV.U32 R13, RZ, RZ, RZ ;  /* 0x000000ffff0d7224 */ /* 0x001fce00078e00ff */
[----:B------:R-:W-:-:S07]  /*1ae60*/  LEPC R20, `(.L_x_6080) ;  /* 0x000000001014794e */ /* 0x000fce0000000000 */
[----:B-1----:R-:W-:Y:S05]  /*1ae70*/  CALL.ABS.NOINC R2 ;  /* 0x0000000002007343 */ /* 0x002fea0003c00000 */
.L_x_6080:
        /* <DEDUP_REMOVED lines=15> */
.L_x_6079:
[----:B------:R-:W-:Y:S05]  /*1af70*/  BSYNC B6 ;  /* 0x0000000000067941 */ /* 0x000fea0003800000 */
.L_x_6078:
[----:B------:R-:W-:Y:S01]  /*1af80*/  ULDC.64 UR4, c[0x0][0x9f8] ;  /* 0x00027e0000047ab9 */ /* 0x000fe20000000a00 */
[----:B------:R-:W-:Y:S01]  /*1af90*/  IMAD.MOV.U32 R30, RZ, RZ, R19 ;  /* 0x000000ffff1e7224 */ /* 0x000fe200078e0013 */
[----:B------:R-:W-:Y:S01]  /*1afa0*/  ISETP.NE.U32.AND P0, PT, RZ, UR4, PT ;  /* 0x00000004ff007c0c */ /* 0x000fe2000bf05070 */
[----:B------:R-:W0:Y:S01]  /*1afb0*/  S2R R20, SR_TID.X ;  /* 0x0000000000147919 */ /* 0x000e220000002100 */
[----:B------:R-:W1:Y:S01]  /*1afc0*/  LDC R11, c[0x0][0x430] ;  /* 0x00010c00ff0b7b82 */ /* 0x000e620000000800 */
[----:B------:R-:W-:Y:S01]  /*1afd0*/  ULDC UR4, c[0x0][0x320] ;  /* 0x0000c80000047ab9 */ /* 0x000fe20000000800 */
[----:B------:R-:W-:-:S13]  /*1afe0*/  ISETP.NE.AND.EX P0, PT, RZ, UR5, PT, P0 ;  /* 0x00000005ff007c0c */ /* 0x000fda000bf05300 */
[----:B------:R-:W2:Y:S01]  /*1aff0*/  @P0 LDC.64 R2, c[0x0][0x9f8] ;  /* 0x00027e00ff020b82 */ /* 0x000ea20000000a00 */
[----:B0-----:R-:W-:Y:S01]  /*1b000*/  LOP3.LUT R20, R20, 0x7f, RZ, 0xc0, !PT ;  /* 0x0000007f14147812 */ /* 0x001fe200078ec0ff */
[----:B--2---:R-:W-:-:S05]  /*1b010*/  @P0 IMAD.WIDE R2, R19, 0x4, R2 ;  /* 0x0000000413020825 */ /* 0x004fca00078e0202 */
[----:B------:R0:W2:Y:S01]  /*1b020*/  @P0 LDG.E R30, desc[UR42][R2.64] ;  /* 0x0000002a021e0981 */ /* 0x0000a2000c1e1900 */
[----:B------:R-:W-:Y:S01]  /*1b030*/  SHF.R.U32.HI R21, RZ, 0x3, R20 ;  /* 0x00000003ff157819 */ /* 0x000fe20000011614 */
[----:B------:R-:W-:Y:S01]  /*1b040*/  IMAD.MOV.U32 R37, RZ, RZ, RZ ;  /* 0x000000ffff257224 */ /* 0x000fe200078e00ff */
[----:B-1----:R-:W-:Y:S01]  /*1b050*/  ISETP.NE.AND P1, PT, R11, 0x1, PT ;  /* 0x000000010b00780c */ /* 0x002fe20003f25270 */
[----:B------:R-:W1:Y:S01]  /*1b060*/  S2R R20, SR_TID.X ;  /* 0x0000000000147919 */ /* 0x000e620000002100 */
[----:B------:R-:W-:Y:S02]  /*1b070*/  LEA R0, R29, 0xffffffc0, 0x6 ;  /* 0xffffffc01d007811 */ /* 0x000fe400078e30ff */
[----:B------:R-:W-:Y:S01]  /*1b080*/  LOP3.LUT R22, R22, 0xffffffbf, RZ, 0xc0, !PT ;  /* 0xffffffbf16167812 */ /* 0x000fe200078ec0ff */
[----:B------:R-:W3:Y:S08]  /*1b090*/  S2R R12, SR_TID.X ;  /* 0x00000000000c7919 */ /* 0x000ef00000002100 */
[----:B0-----:R-:W0:Y:S08]  /*1b0a0*/  @P1 LDC R3, c[0x0][0x434] ;  /* 0x00010d00ff031b82 */ /* 0x001e300000000800 */
[----:B------:R-:W4:Y:S01]  /*1b0b0*/  @P1 LDC R2, c[0x0][0x438] ;  /* 0x00010e00ff021b82 */ /* 0x000f220000000800 */
[----:B-1----:R-:W-:-:S02]  /*1b0c0*/  IMAD.SHL.U32 R20, R20, 0x10, RZ ;  /* 0x0000001014147824 */ /* 0x002fc400078e00ff */
[----:B---3--:R-:W-:-:S03]  /*1b0d0*/  IMAD.SHL.U32 R12, R12, 0x8, RZ ;  /* 0x000000080c0c7824 */ /* 0x008fc600078e00ff */
[----:B------:R-:W-:Y:S02]  /*1b0e0*/  LOP3.LUT R20, R21, 0x70, R20, 0xf8, !PT ;  /* 0x0000007015147812 */ /* 0x000fe400078ef814 */
[----:B------:R-:W1:Y:S01]  /*1b0f0*/  S2R R21, SR_TID.X ;  /* 0x0000000000157919 */ /* 0x000e620000002100 */
[----:B------:R-:W-:Y:S02]  /*1b100*/  LOP3.LUT R12, R12, 0x38, RZ, 0xc0, !PT ;  /* 0x000000380c0c7812 */ /* 0x000fe400078ec0ff */
[----:B------:R-:W-:-:S04]  /*1b110*/  IMAD.IADD R4, R20, 0x1, R0 ;  /* 0x0000000114047824 */ /* 0x000fc800078e0200 */
[C---:B------:R-:W-:Y:S01]  /*1b120*/  IMAD.IADD R9, R4.reuse, 0x1, R33 ;  /* 0x0000000104097824 */ /* 0x040fe200078e0221 */
[----:B------:R-:W-:-:S03]  /*1b130*/  ISETP.GE.AND P0, PT, R4, R17, PT ;  /* 0x000000110400720c */ /* 0x000fc60003f06270 */
[----:B0-----:R-:W-:Y:S01]  /*1b140*/  @P1 IMAD.HI.U32 R3, R9, R3, RZ ;  /* 0x0000000309031227 */ /* 0x001fe200078e00ff */
[----:B------:R-:W-:-:S03]  /*1b150*/  ISETP.GT.U32.OR P0, PT, R20, 0x3f, P0 ;  /* 0x0000003f1400780c */ /* 0x000fc60000704470 */
[----:B------:R-:W-:Y:S01]  /*1b160*/  IMAD.MOV.U32 R8, RZ, RZ, R9 ;  /* 0x000000ffff087224 */ /* 0x000fe200078e0009 */
[----:B----4-:R-:W-:Y:S02]  /*1b170*/  @P1 SHF.R.U32.HI R8, RZ, R2, R3 ;  /* 0x00000002ff081219 */ /* 0x010fe40000011603 */
[----:B------:R-:W-:-:S04]  /*1b180*/  ISETP.GE.AND P1, PT, R12, UR4, PT ;  /* 0x000000040c007c0c */ /* 0x000fc8000bf26270 */
[----:B------:R-:W-:-:S03]  /*1b190*/  SEL R4, RZ, 0x1, P1 ;  /* 0x00000001ff047807 */ /* 0x000fc60000800000 */
[----:B------:R-:W0:Y:S01]  /*1b1a0*/  @!P0 LDC.64 R2, c[0x0][0x428] ;  /* 0x00010a00ff028b82 */ /* 0x000e220000000a00 */
[----:B-1----:R-:W-:-:S04]  /*1b1b0*/  SHF.L.U32 R21, R21, 0x3, RZ ;  /* 0x0000000315157819 */ /* 0x002fc800000006ff */
[----:B------:R-:W-:-:S04]  /*1b1c0*/  LOP3.LUT R21, R21, 0x38, RZ, 0xc0, !PT ;  /* 0x0000003815157812 */ /* 0x000fc800078ec0ff */
[----:B------:R-:W-:-:S04]  /*1b1d0*/  LOP3.LUT R21, R21, 0x40, RZ, 0xfc, !PT ;  /* 0x0000004015157812 */ /* 0x000fc800078efcff */
[----:B------:R-:W-:Y:S02]  /*1b1e0*/  ISETP.GE.AND P2, PT, R21, UR4, PT ;  /* 0x0000000415007c0c */ /* 0x000fe4000bf46270 */
[----:B------:R-:W1:Y:S02]  /*1b1f0*/  S2R R21, SR_TID.X ;  /* 0x0000000000157919 */ /* 0x000e640000002100 */
[----:B------:R-:W-:-:S05]  /*1b200*/  SEL R10, RZ, 0xffffffff, P2 ;  /* 0xffffffffff0a7807 */ /* 0x000fca0001000000 */
[----:B------:R-:W-:-:S04]  /*1b210*/  IMAD.SHL.U32 R10, R10, 0x2, RZ ;  /* 0x000000020a0a7824 */ /* 0x000fc800078e00ff */
[----:B------:R-:W-:Y:S02]  /*1b220*/  @P2 LOP3.LUT R22, R22, 0x40, RZ, 0xfc, !PT ;  /* 0x0000004016162812 */ /* 0x000fe400078efcff */
[----:B------:R-:W-:Y:S02]  /*1b230*/  LOP3.LUT R10, R10, 0x2, R4, 0xe2, !PT ;  /* 0x000000020a0a7812 */ /* 0x000fe400078ee204 */
[----:B------:R-:W-:Y:S01]  /*1b240*/  LOP3.LUT R22, R22, 0xffffff7f, RZ, 0xc0, !PT ;  /* 0xffffff7f16167812 */ /* 0x000fe200078ec0ff */
[----:B------:R-:W3:Y:S03]  /*1b250*/  @!P0 LDC.64 R4, c[0x0][0x418] ;  /* 0x00010600ff048b82 */ /* 0x000ee60000000a00 */
[----:B------:R-:W-:-:S04]  /*1b260*/  @P1 LOP3.LUT R22, R22, 0x80, RZ, 0xfc, !PT ;  /* 0x0000008016161812 */ /* 0x000fc800078efcff */
[----:B------:R-:W-:Y:S01]  /*1b270*/  LOP3.LUT R22, R22, 0xffffffdf, RZ, 0xc0, !PT ;  /* 0xffffffdf16167812 */ /* 0x000fe200078ec0ff */
[----:B-1----:R-:W-:-:S05]  /*1b280*/  IMAD.SHL.U32 R21, R21, 0x8, RZ ;  /* 0x0000000815157824 */ /* 0x002fca00078e00ff */
[----:B------:R-:W-:-:S04]  /*1b290*/  LOP3.LUT R21, R21, 0x38, RZ, 0xc0, !PT ;  /* 0x0000003815157812 */ /* 0x000fc800078ec0ff */
[C---:B------:R-:W-:Y:S02]  /*1b2a0*/  LOP3.LUT R27, R21.reuse, 0x80, RZ, 0xfc, !PT ;  /* 0x00000080151b7812 */ /* 0x040fe400078efcff */
[----:B------:R-:W-:Y:S02]  /*1b2b0*/  LOP3.LUT R21, R21, 0xc0, RZ, 0xfc, !PT ;  /* 0x000000c015157812 */ /* 0x000fe400078efcff */
[----:B------:R-:W-:Y:S02]  /*1b2c0*/  ISETP.GE.AND P2, PT, R27, UR4, PT ;  /* 0x000000041b007c0c */ /* 0x000fe4000bf46270 */
[----:B------:R-:W1:Y:S01]  /*1b2d0*/  S2R R27, SR_TID.X ;  /* 0x00000000001b7919 */ /* 0x000e620000002100 */
[----:B------:R-:W-:Y:S02]  /*1b2e0*/  ISETP.GE.AND P1, PT, R21, UR4, PT ;  /* 0x0000000415007c0c */ /* 0x000fe4000bf26270 */
[----:B------:R-:W-:Y:S01]  /*1b2f0*/  SEL R6, RZ, 0x4, P2 ;  /* 0x00000004ff067807 */ /* 0x000fe20001000000 */
[----:B------:R-:W4:Y:S01]  /*1b300*/  S2R R21, SR_TID.X ;  /* 0x0000000000157919 */ /* 0x000f220000002100 */
[----:B------:R-:W-:-:S04]  /*1b310*/  SEL R7, RZ, 0x8, P1 ;  /* 0x00000008ff077807 */ /* 0x000fc80000800000 */
[----:B------:R-:W-:Y:S01]  /*1b320*/  LOP3.LUT R10, R7, R10, R6, 0xfe, !PT ;  /* 0x0000000a070a7212 */ /* 0x000fe200078efe06 */
[--C-:B------:R-:W-:Y:S01]  /*1b330*/  @!P0 IMAD.MOV.U32 R6, RZ, RZ, R8.reuse ;  /* 0x000000ffff068224 */ /* 0x100fe200078e0008 */
[----:B------:R-:W-:Y:S02]  /*1b340*/  @!P0 SHF.R.S32.HI R7, RZ, 0x1f, R8 ;  /* 0x0000001fff078819 */ /* 0x000fe40000011408 */
[----:B------:R-:W-:-:S04]  /*1b350*/  @P2 LOP3.LUT R22, R22, 0x20, RZ, 0xfc, !PT ;  /* 0x0000002016162812 */ /* 0x000fc800078efcff */
[----:B------:R-:W-:-:S04]  /*1b360*/  LOP3.LUT R22, R22, 0xffffffef, RZ, 0xc0, !PT ;  /* 0xffffffef16167812 */ /* 0x000fc800078ec0ff */
[----:B------:R-:W-:Y:S01]  /*1b370*/  @P1 LOP3.LUT R22, R22, 0x10, RZ, 0xfc, !PT ;  /* 0x0000001016161812 */ /* 0x000fe200078efcff */
[----:B-1----:R-:W-:Y:S02]  /*1b380*/  IMAD.SHL.U32 R27, R27, 0x8, RZ ;  /* 0x000000081b1b7824 */ /* 0x002fe400078e00ff */
[----:B----4-:R-:W-:-:S03]  /*1b390*/  IMAD.SHL.U32 R21, R21, 0x8, RZ ;  /* 0x0000000815157824 */ /* 0x010fc600078e00ff */
[----:B------:R-:W-:-:S04]  /*1b3a0*/  LOP3.LUT R27, R27, 0x38, RZ, 0xc0, !PT ;  /* 0x000000381b1b7812 */ /* 0x000fc800078ec0ff */
[----:B------:R-:W-:Y:S02]  /*1b3b0*/  LOP3.LUT R13, R27, 0x180, RZ, 0xfc, !PT ;  /* 0x000001801b0d7812 */ /* 0x000fe400078efcff */
[----:B------:R-:W-:-:S04]  /*1b3c0*/  LOP3.LUT R21, R21, 0x38, RZ, 0xc0, !PT ;  /* 0x0000003815157812 */ /* 0x000fc800078ec0ff */
[----:B------:R-:W-:-:S04]  /*1b3d0*/  LOP3.LUT R14, R21, 0x100, RZ, 0xfc, !PT ;  /* 0x00000100150e7812 */ /* 0x000fc800078efcff */
[----:B------:R-:W-:Y:S02]  /*1b3e0*/  ISETP.GE.AND P3, PT, R14, UR4, PT ;  /* 0x000000040e007c0c */ /* 0x000fe4000bf66270 */
[----:B------:R-:W-:Y:S02]  /*1b3f0*/  LOP3.LUT R15, R21, 0x1c0, RZ, 0xfc, !PT ;  /* 0x000001c0150f7812 */ /* 0x000fe400078efcff */
[----:B------:R-:W-:-:S09]  /*1b400*/  LOP3.LUT R22, R22, 0xfffffff7, RZ, 0xc0, !PT ;  /* 0xfffffff716167812 */ /* 0x000fd200078ec0ff */
[----:B------:R-:W-:-:S04]  /*1b410*/  @P3 LOP3.LUT R22, R22, 0x8, RZ, 0xfc, !PT ;  /* 0x0000000816163812 */ /* 0x000fc800078efcff */
[----:B------:R-:W-:Y:S01]  /*1b420*/  LOP3.LUT R22, R22, 0xfffffffb, RZ, 0xc0, !PT ;  /* 0xfffffffb16167812 */ /* 0x000fe200078ec0ff */
[----:B------:R-:W-:Y:S01]  /*1b430*/  UMOV UR5, 0xffffffff ;  /* 0xffffffff00057882 */ /* 0x000fe20000000000 */
[----:B--2---:R-:W-:Y:S01]  /*1b440*/  SHF.R.S32.HI R35, RZ, 0x1f, R30 ;  /* 0x0000001fff237819 */ /* 0x004fe2000001141e */
[----:B0-----:R-:W-:-:S04]  /*1b450*/  @!P0 IMAD.WIDE.U32 R6, R30, R2, R6 ;  /* 0x000000021e068225 */ /* 0x001fc800078e0006 */
[----:B------:R-:W-:Y:S01]  /*1b460*/  @!P0 IMAD R2, R35, R2, RZ ;  /* 0x0000000223028224 */ /* 0x000fe200078e02ff */
[----:B---3--:R-:W-:-:S03]  /*1b470*/  @!P0 LEA R4, P1, R6, R4, 0x2 ;  /* 0x0000000406048211 */ /* 0x008fc600078210ff */
[----:B------:R-:W-:-:S04]  /*1b480*/  @!P0 IMAD R3, R30, R3, R2 ;  /* 0x000000031e038224 */ /* 0x000fc800078e0202 */
[----:B------:R-:W-:-:S05]  /*1b490*/  @!P0 IMAD.IADD R3, R7, 0x1, R3 ;  /* 0x0000000107038824 */ /* 0x000fca00078e0203 */
[----:B------:R-:W-:-:S05]  /*1b4a0*/  @!P0 LEA.HI.X R5, R6, R5, R3, 0x2, P1 ;  /* 0x0000000506058211 */ /* 0x000fca00008f1403 */
[----:B------:R0:W5:Y:S01]  /*1b4b0*/  @!P0 LDG.E R37, desc[UR42][R4.64] ;  /* 0x0000002a04258981 */ /* 0x000162000c1e1900 */
[----:B------:R-:W-:Y:S02]  /*1b4c0*/  ISETP.GE.AND P0, PT, R13, UR4, PT ;  /* 0x000000040d007c0c */ /* 0x000fe4000bf06270 */
[----:B------:R-:W-:Y:S02]  /*1b4d0*/  LOP3.LUT R13, R21, 0x140, RZ, 0xfc, !PT ;  /* 0x00000140150d7812 */ /* 0x000fe400078efcff */
[----:B------:R-:W-:Y:S02]  /*1b4e0*/  SEL R3, RZ, 0x40, P0 ;  /* 0x00000040ff037807 */ /* 0x000fe40000000000 */
[----:B------:R-:W-:Y:S02]  /*1b4f0*/  ISETP.GE.AND P2, PT, R13, UR4, PT ;  /* 0x000000040d007c0c */ /* 0x000fe4000bf46270 */
[----:B------:R-:W-:Y:S01]  /*1b500*/  ISETP.GE.AND P0, PT, R15, UR4, PT ;  /* 0x000000040f007c0c */ /* 0x000fe2000bf06270 */
[----:B------:R-:W-:Y:S01]  /*1b510*/  ULDC UR4, c[0x0][0x2f4] ;  /* 0x0000bd0000047ab9 */ /* 0x000fe20000000800 */
[----:B0-----:R-:W-:-:S02]  /*1b520*/  SEL R4, RZ, 0x10, P3 ;  /* 0x00000010ff047807 */ /* 0x001fc40001800000 */
[----:B------:R-:W-:Y:S02]  /*1b530*/  SEL R5, RZ, 0x20, P2 ;  /* 0x00000020ff057807 */ /* 0x000fe40001000000 */
[----:B------:R-:W-:Y:S02]  /*1b540*/  SEL R2, RZ, 0x80, P0 ;  /* 0x00000080ff027807 */ /* 0x000fe40000000000 */
[----:B------:R-:W-:Y:S02]  /*1b550*/  LOP3.LUT R4, R5, R10, R4, 0xfe, !PT ;  /* 0x0000000a05047212 */ /* 0x000fe400078efe04 */
[----:B------:R-:W-:Y:S02]  /*1b560*/  ISETP.GE.AND P0, PT, R12, UR4, PT ;  /* 0x000000040c007c0c */ /* 0x000fe4000bf06270 */
[----:B------:R-:W-:Y:S01]  /*1b570*/  LOP3.LUT R6, R4, R3, RZ, 0xfc, !PT ;  /* 0x0000000304067212 */ /* 0x000fe200078efcff */
[----:B------:R-:W-:Y:S01]  /*1b580*/  IMAD.MOV R3, RZ, RZ, -R8 ;  /* 0x000000ffff037224 */ /* 0x000fe200078e0a08 */
[----:B------:R-:W-:-:S03]  /*1b590*/  @P2 LOP3.LUT R22, R22, 0x4, RZ, 0xfc, !PT ;  /* 0x0000000416162812 */ /* 0x000fc600078efcff */
[----:B------:R-:W-:Y:S01]  /*1b5a0*/  IMAD R3, R11, R3, R9 ;  /* 0x000000030b037224 */ /* 0x000fe200078e0209 */
[----:B------:R0:W-:Y:S01]  /*1b5b0*/  STL [R1+0x2c], R6 ;  /* 0x00002c0601007387 */ /* 0x0001e20000100800 */
[----:B------:R-:W-:-:S03]  /*1b5c0*/  LOP3.LUT R22, R22, 0xfffffffd, RZ, 0xc0, !PT ;  /* 0xfffffffd16167812 */ /* 0x000fc600078ec0ff */
[----:B------:R0:W-:Y:S01]  /*1b5d0*/  STL [R1], R3 ;  /* 0x0000000301007387 */ /* 0x0001e20000100800 */
[----:B------:R-:W-:Y:S01]  /*1b5e0*/  @P0 LOP3.LUT R22, R22, 0x2, RZ, 0xfc, !PT ;  /* 0x0000000216160812 */ /* 0x000fe200078efcff */
[----:B------:R-:W-:Y:S06]  /*1b5f0*/  BRA.DIV UR5, `(.L_x_6081) ;  /* 0x0000005205187947 */ /* 0x000fec000b800000 */
.L_x_6195:
[----:B0-----:R-:W-:Y:S01]  /*1b600*/  IMAD.U32 R3, RZ, RZ, UR38 ;  /* 0x00000026ff037e24 */ /* 0x001fe2000f8e00ff */
[----:B------:R-:W-:Y:S02]  /*1b610*/  LOP3.LUT R2, R6, R2, RZ, 0xfc, !PT ;  /* 0x0000000206027212 */ /* 0x000fe400078efcff */
[----:B------:R-:W-:Y:S02]  /*1b620*/  ISETP.GT.U32.AND P1, PT, R20, 0x3f, PT ;  /* 0x0000003f1400780c */ /* 0x000fe40003f24070 */
[----:B------:R-:W-:Y:S01]  /*1b630*/  ISETP.NE.AND P0, PT, R3, 0x3, PT ;  /* 0x000000030300780c */ /* 0x000fe20003f05270 */
[----:B------:R0:W-:Y:S01]  /*1b640*/  STL [R1+0xc], R2 ;  /* 0x00000c0201007387 */ /* 0x0001e20000100800 */
[----:B------:R-:W-:Y:S02]  /*1b650*/  LOP3.LUT R22, R22, 0xfffffbff, RZ, 0xc0, !PT ;  /* 0xfffffbff16167812 */ /* 0x000fe400078ec0ff */
[----:B------:R-:W-:-:S09]  /*1b660*/  SHF.R.S32.HI R29, RZ, 0x1f, R18 ;  /* 0x0000001fff1d7819 */ /* 0x000fd20000011412 */
[----:B------:R-:W-:-:S04]  /*1b670*/  @P0 LOP3.LUT R22, R22, 0x400, RZ, 0xfc, !PT ;  /* 0x0000040016160812 */ /* 0x000fc800078efcff */
[----:B------:R-:W-:-:S04]  /*1b680*/  LOP3.LUT R22, R22, 0xfffffffe, RZ, 0xc0, !PT ;  /* 0xfffffffe16167812 */ /* 0x000fc800078ec0ff */
[----:B------:R-:W-:Y:S01]  /*1b690*/  @P1 LOP3.LUT R22, R22, 0x1, RZ, 0xfc, !PT ;  /* 0x0000000116161812 */ /* 0x000fe200078efcff */
[----:B0-----:R-:W-:Y:S06]  /*1b6a0*/  @!P0 BRA `(.L_x_6082) ;  /* 0x0000000000048947 */ /* 0x001fec0003800000 */
[----:B------:R-:W-:Y:S01]  /*1b6b0*/  BPT.TRAP 0x1 ;  /* 0x000000040000795c */ /* 0x000fe20000300000 */
.L_x_6082:
[----:B------:R-:W0:Y:S01]  /*1b6c0*/  S2R R2, SR_TID.X ;  /* 0x0000000000027919 */ /* 0x000e220000002100 */
[----:B------:R-:W-:Y:S01]  /*1b6d0*/  IMAD R27, R25, 0x8, R23 ;  /* 0x00000008191b7824 */ /* 0x000fe200078e0217 */
[----:B------:R-:W-:Y:S01]  /*1b6e0*/  BSSY B0, `(.L_x_6083) ;  /* 0x0000007000007945 */ /* 0x000fe20003800000 */
[----:B0-----:R-:W-:-:S04]  /*1b6f0*/  LOP3.LUT R2, R2, 0x7f, RZ, 0xc0, !PT ;  /* 0x0000007f02027812 */ /* 0x001fc800078ec0ff */
[----:B------:R-:W-:-:S04]  /*1b700*/  SHF.R.U32.HI R2, RZ, 0x3, R2 ;  /* 0x00000003ff027819 */ /* 0x000fc80000011602 */
[----:B------:R-:W-:Y:S02]  /*1b710*/  IADD3 R17, -R2, R17, -R0 ;  /* 0x0000001102117210 */ /* 0x000fe40007ffe900 */
[----:B------:R-:W-:-:S04]  /*1b720*/  SHF.L.U32 R0, R26, 0x1f, RZ ;  /* 0x0000001f1a007819 */ /* 0x000fc800000006ff */
[----:B------:R-:W0:Y:S02]  /*1b730*/  SYNCS.PHASECHK.TRANS64.TRYWAIT P0, [R27+URZ+0x28c40], R0 ;  /* 0x028c40001b0075a7 */ /* 0x000e24000800017f */
[----:B0-----:R-:W-:Y:S05]  /*1b740*/  @!P0 BRA `(.L_x_6084) ;  /* 0x0000004c00f88947 */ /* 0x001fea0003800000 */
.L_x_6196:
[----:B------:R-:W-:Y:S05]  /*1b750*/  BSYNC B0 ;  /* 0x0000000000007941 */ /* 0x000fea0003800000 */
.L_x_6083:
        /* <DEDUP_REMOVED lines=24> */
[----:B------:R-:W-:-:S04]  /*1b8e0*/  ULDC.64 UR4, c[0x0][0x2e8] ;  /* 0x0000ba0000047ab9 */ /* 0x000fc80000000a00 */
[----:B-1----:R-:W-:Y:S02]  /*1b8f0*/  IADD3 R4, R3, R0, RZ ;  /* 0x0000000003047210 */ /* 0x002fe40007ffe0ff */
[----:B------:R-:W-:Y:S01]  /*1b900*/  LEA R0, P0, R2, UR4, 0x1 ;  /* 0x0000000402007c11 */ /* 0x000fe2000f8008ff */
[----:B------:R-:W-:-:S03]  /*1b910*/  UMOV UR4, 0xffffffff ;  /* 0xffffffff00047882 */ /* 0x000fc60000000000 */
        /* <DEDUP_REMOVED lines=35> */
.L_x_6206:
        /* <DEDUP_REMOVED lines=10> */
.L_x_6086:
        /* <DEDUP_REMOVED lines=11> */
.L_x_6087:
[----:B------:R1:W5:Y:S01]  /*1bca0*/  LDL R4, [R1+0xc] ;  /* 0x00000c0001047983 */ /* 0x0003620000100800 */
[----:B------:R1:W-:Y:S02]  /*1bcb0*/  SYNCS.ARRIVE.TRANS64.A1T0 RZ, [R27+URZ+0x28c30], RZ ;  /* 0x028c30ff1bff79a7 */ /* 0x0003e4000810003f */
[----:B------:R-:W-:Y:S05]  /*1bcc0*/  WARPSYNC.ALL ;  /* 0x0000000000007948 */ /* 0x000fea0003800000 */
[----:B------:R-:W-:Y:S01]  /*1bcd0*/  ULDC.64 UR4, c[0x0][0xa00] ;  /* 0x0002800000047ab9 */ /* 0x000fe20000000a00 */
[----:B------:R-:W-:Y:S01]  /*1bce0*/  VIADD R0, R23, 0x20400 ;  /* 0x0002040017007836 */ /* 0x000fe20000000000 */
[----:B------:R-:W-:Y:S01]  /*1bcf0*/  BAR.SYNC.DEFER_BLOCKING 0x8, 0x100 ;  /* 0x0204000000007b1d */ /* 0x000fe20000010000 */
[----:B------:R-:W-:Y:S02]  /*1bd00*/  ISETP.NE.U32.AND P0, PT, RZ, UR4, PT ;  /* 0x00000004ff007c0c */ /* 0x000fe4000bf05070 */
[----:B0-----:R-:W-:-:S02]  /*1bd10*/  SHF.R.S32.HI R2, RZ, 0x1f, R19 ;  /* 0x0000001fff027819 */ /* 0x001fc40000011413 */
[----:B------:R-:W-:Y:S01]  /*1bd20*/  ISETP.NE.AND.EX P0, PT, RZ, UR5, PT, P0 ;  /* 0x00000005ff007c0c */ /* 0x000fe2000bf05300 */
[----:B------:R-:W-:Y:S01]  /*1bd30*/  ULDC.64 UR4, c[0x0][0x298] ;  /* 0x0000a60000047ab9 */ /* 0x000fe20000000a00 */
[----:B------:R-:W-:Y:S01]  /*1bd40*/  LOP3.LUT P1, RZ, R0, 0x3ff, RZ, 0xc0, !PT ;  /* 0x000003ff00ff7812 */ /* 0x000fe2000782c0ff */
[----:B------:R-:W-:Y:S01]  /*1bd50*/  BSSY B6, `(.L_x_6088) ;  /* 0x000001f000067945 */ /* 0x000fe20003800000 */
[----:B------:R-:W-:Y:S02]  /*1bd60*/  SHF.R.S32.HI R0, RZ, 0x1f, R31 ;  /* 0x0000001fff007819 */ /* 0x000fe4000001141f */
[----:B------:R-:W-:Y:S02]  /*1bd70*/  SEL R3, R2, RZ, !P0 ;  /* 0x000000ff02037207 */ /* 0x000fe40004000000 */
[----:B------:R-:W-:Y:S01]  /*1bd80*/  SEL R2, R19, RZ, !P0 ;  /* 0x000000ff13027207 */ /* 0x000fe20004000000 */
[----:B------:R-:W-:Y:S02]  /*1bd90*/  IMAD R0, R0, UR4, RZ ;  /* 0x0000000400007c24 */ /* 0x000fe4000f8e02ff */
[----:B------:R-:W-:Y:S02]  /*1bda0*/  STL [R1+0x3c], R3 ;  /* 0x00003c0301007387 */ /* 0x000fe40000100800 */
[----:B------:R-:W-:-:S02]  /*1bdb0*/  IMAD R0, R31, UR5, R0 ;  /* 0x000000051f007c24 */ /* 0x000fc4000f8e0200 */
[----:B------:R0:W-:Y:S02]  /*1bdc0*/  STL [R1+0x20], R2 ;  /* 0x0000200201007387 */ /* 0x0001e40000100800 */
[----:B0-----:R-:W-:-:S04]  /*1bdd0*/  IMAD.WIDE.U32 R2, R31, UR4, RZ ;  /* 0x000000041f027c25 */ /* 0x001fc8000f8e00ff */
[----:B------:R-:W-:Y:S01]  /*1bde0*/  IMAD.IADD R0, R3, 0x1, R0 ;  /* 0x0000000103007824 */ /* 0x000fe200078e0200 */
[----:B------:R0:W-:Y:S04]  /*1bdf0*/  STL.64 [R1+0x10], R2 ;  /* 0x0000100201007387 */ /* 0x0001e80000100a00 */
[----:B------:R0:W-:Y:S01]  /*1be00*/  STL [R1+0x38], R0 ;  /* 0x0000380001007387 */ /* 0x0001e20000100800 */
[----:B-----5:R-:W-:-:S04]  /*1be10*/  PRMT R31, R4, 0x8880, RZ ;  /* 0x00008880041f7816 */ /* 0x020fc800000000ff */
[----:B------:R-:W-:Y:S01]  /*1be20*/  PRMT R31, R31, 0x7710, RZ ;  /* 0x000077101f1f7816 */ /* 0x000fe200000000ff */
[----:B------:R-:W-:Y:S06]  /*1be30*/  @!P1 BRA `(.L_x_6089) ;  /* 0x0000000000409947 */ /* 0x000fec0003800000 */
        /* <DEDUP_REMOVED lines=16> */
.L_x_6089:
[----:B------:R-:W-:Y:S05]  /*1bf40*/  BSYNC B6 ;  /* 0x0000000000067941 */ /* 0x000fea0003800000 */
.L_x_6088:
[----:B0-----:R-:W2:Y:S01]  /*1bf50*/  LDL.LU R0, [R1+0x38] ;  /* 0x0000380001007983 */ /* 0x001ea20000300800 */
        /* <DEDUP_REMOVED lines=27> */
[----:B------:R-:W-:Y:S02]  /*1c110*/  IMAD.IADD R0, R20, 0x1, R32 ;  /* 0x0000000114007824 */ /* 0x000fe400078e0220 */
        /* <DEDUP_REMOVED lines=31> */
[----:B------:R-:W-:Y:S01]  /*1c310*/  IMAD.IADD R32, R10, 0x1, R32 ;  /* 0x000000010a207824 */ /* 0x000fe200078e0220 */
        /* <DEDUP_REMOVED lines=31> */
.L_x_6215:
[----:B------:R-:W-:-:S05]  /*1c510*/  VIADD R32, R32, 0x30 ;  /* 0x0000003020207836 */ /* 0x000fca0000000000 */
        /* <DEDUP_REMOVED lines=9> */
.L_x_6091:
        /* <DEDUP_REMOVED lines=18> */
.L_x_6216:
[----:B------:R-:W-:Y:S05]  /*1c6d0*/  BSYNC B0 ;  /* 0x0000000000007941 */ /* 0x000fea0003800000 */
.L_x_6092:
[----:B------:R-:W-:-:S05]  /*1c6e0*/  IMAD.U32 R2, RZ, RZ, UR38 ;  /* 0x00000026ff027e24 */ /* 0x000fca000f8e00ff */
[----:B------:R-:W-:-:S13]  /*1c6f0*/  ISETP.NE.AND P0, PT, R2, 0x3, PT ;  /* 0x000000030200780c */ /* 0x000fda0003f05270 */
[----:B------:R-:W-:Y:S05]  /*1c700*/  @!P0 BRA `(.L_x_6094) ;  /* 0x0000000000048947 */ /* 0x000fea0003800000 */
[----:B------:R-:W-:Y:S01]  /*1c710*/  BPT.TRAP 0x1 ;  /* 0x000000040000795c */ /* 0x000fe20000300000 */
.L_x_6094:
[----:B0-----:R-:W-:Y:S01]  /*1c720*/  SHF.L.U32 R0, R26, 0x1f, RZ ;  /* 0x0000001f1a007819 */ /* 0x001fe200000006ff */
[----:B------:R-:W-:Y:S03]  /*1c730*/  BSSY B0, `(.L_x_6095) ;  /* 0x0000003000007945 */ /* 0x000fe60003800000 */
[----:B------:R-:W0:Y:S02]  /*1c740*/  SYNCS.PHASECHK.TRANS64.TRYWAIT P0, [R27+URZ+0x28c60], R0 ;  /* 0x028c60001b0075a7 */ /* 0x000e24000800017f */
[----:B0-----:R-:W-:Y:S05]  /*1c750*/  @!P0 BRA `(.L_x_6096) ;  /* 0x0000004800b08947 */ /* 0x001fea0003800000 */
.L_x_6217:
[----:B------:R-:W-:Y:S05]  /*1c760*/  BSYNC B0 ;  /* 0x0000000000007941 */ /* 0x000fea0003800000 */
.L_x_6095:
        /* <DEDUP_REMOVED lines=13> */
[----:B------:R-:W-:-:S03]  /*1c840*/  IMAD R4, R25, 0x8000, R36 ;  /* 0x0000800019047824 */ /* 0x000fc600078e0224 */
        /* <DEDUP_REMOVED lines=10> */
[----:B------:R-:W2:Y:S01]  /*1c8f0*/  LDL R3, [R1+0xc] ;  /* 0x00000c0001037983 */ /* 0x000ea20000100800 */
[----:B------:R-:W-:Y:S01]  /*1c900*/  IMAD R4, R4, 0x2, R23 ;  /* 0x0000000204047824 */ /* 0x000fe200078e0217 */
[C---:B------:R-:W-:Y:S01]  /*1c910*/  LOP3.LUT P5, RZ, R31.reuse, 0x2, RZ, 0xc0, !PT ;  /* 0x000000021fff7812 */ /* 0x040fe200078ac0ff */
[----:B------:R-:W0:Y:S01]  /*1c920*/  S2R R7, SR_TID.X ;  /* 0x0000000000077919 */ /* 0x000e220000002100 */
[C---:B------:R-:W-:Y:S02]  /*1c930*/  LOP3.LUT P4, RZ, R31.reuse, 0x4, RZ, 0xc0, !PT ;  /* 0x000000041fff7812 */ /* 0x040fe4000788c0ff */
[C---:B------:R-:W-:Y:S01]  /*1c940*/  LOP3.LUT P3, RZ, R31.reuse, 0x8, RZ, 0xc0, !PT ;  /* 0x000000081fff7812 */ /* 0x040fe2000786c0ff */
        /* <DEDUP_REMOVED lines=82> */
.L_x_6227:
        /* <DEDUP_REMOVED lines=34> */
.L_x_6098:
        /* <DEDUP_REMOVED lines=11> */
.L_x_6099:
[----:B------:R-:W2:Y:S01]  /*1d140*/  LDL.LU R2, [R1+0x18] ;  /* 0x0000180001027983 */ /* 0x000ea20000300800 */
[----:B------:R1:W-:Y:S01]  /*1d150*/  SYNCS.ARRIVE.TRANS64.A1T0 RZ, [R27+URZ+0x28c50], RZ ;  /* 0x028c50ff1bff79a7 */ /* 0x0003e2000810003f */
[----:B------:R-:W-:Y:S01]  /*1d160*/  BSSY B0, `(.L_x_6100) ;  /* 0x00000f6000007945 */ /* 0x000fe20003800000 */
[----:B--2---:R-:W-:-:S05]  /*1d170*/  VIADD R7, R2, 0xfffffffe ;  /* 0xfffffffe02077836 */ /* 0x004fca0000000000 */
[----:B------:R-:W-:-:S13]  /*1d180*/  ISETP.GE.AND P0, PT, R7, R34, PT ;  /* 0x000000220700720c */ /* 0x000fda0003f06270 */
[----:B-1----:R-:W-:Y:S05]  /*1d190*/  @!P0 BRA `(.L_x_6101) ;  /* 0x0000000c00c88947 */ /* 0x002fea0003800000 */
[----:B------:R-:W2:Y:S04]  /*1d1a0*/  LDL.LU R3, [R1+0x2c] ;  /* 0x00002c0001037983 */ /* 0x000ea80000300800 */
[----:B------:R-:W3:Y:S01]  /*1d1b0*/  LDL.LU R2, [R1+0xc] ;  /* 0x00000c0001027983 */ /* 0x000ee20000300800 */
[----:B--2---:R-:W-:Y:S02]  /*1d1c0*/  LOP3.LUT R32, R3, 0x40, RZ, 0xc0, !PT ;  /* 0x0000004003207812 */ /* 0x004fe400078ec0ff */
[----:B---3--:R-:W-:Y:S02]  /*1d1d0*/  LOP3.LUT R31, R2, 0x80, RZ, 0xc0, !PT ;  /* 0x00000080021f7812 */ /* 0x008fe400078ec0ff */
[----:B------:R-:W-:Y:S02]  /*1d1e0*/  SHF.R.U32.HI R32, RZ, 0x2, R32 ;  /* 0x00000002ff207819 */ /* 0x000fe40000011620 */
[----:B------:R-:W-:-:S07]  /*1d1f0*/  SHF.R.U32.HI R31, RZ, 0x3, R31 ;  /* 0x00000003ff1f7819 */ /* 0x000fce000001161f */
.L_x_6114:
[----:B-1----:R-:W1:Y:S01]  /*1d200*/  S2R R2, SR_TID.X ;  /* 0x0000000000027919 */ /* 0x002e620000002100 */
[----:B0-----:R-:W0:Y:S01]  /*1d210*/  LDC R5, c[0x0][0x430] ;  /* 0x00010c00ff057b82 */ /* 0x001e220000000800 */
[----:B------:R-:W-:Y:S01]  /*1d220*/  IMAD R4, R7, 0x40, R33 ;  /* 0x0000004007047824 */ /* 0x000fe200078e0221 */
[----:B--2---:R-:W2:Y:S01]  /*1d230*/  S2R R8, SR_TID.X ;  /* 0x0000000000087919 */ /* 0x004ea20000002100 */
[----:B------:R-:W-:Y:S02]  /*1d240*/  IMAD.U32 R10, RZ, RZ, UR38 ;  /* 0x00000026ff0a7e24 */ /* 0x000fe4000f8e00ff */
        /* <DEDUP_REMOVED lines=34> */
[----:B------:R-:W-:Y:S01]  /*1d470*/  ISETP.GT.AND P3, PT, R2, R34, PT ;  /* 0x000000220200720c */ /* 0x000fe20003f64270 */
[----:B0-----:R-:W-:-:S12]  /*1d480*/  @!P1 BRA `(.L_x_6102) ;  /* 0x0000000000049947 */ /* 0x001fd80003800000 */
[----:B------:R-:W-:Y:S01]  /*1d490*/  BPT.TRAP 0x1 ;  /* 0x000000040000795c */ /* 0x000fe20000300000 */
.L_x_6102:
[----:B------:R-:W-:Y:S01]  /*1d4a0*/  IMAD R6, R25, 0x8, R23 ;  /* 0x0000000819067824 */ /* 0x000fe200078e0217 */
[----:B------:R-:W-:Y:S01]  /*1d4b0*/  SHF.L.U32 R17, R26, 0x1f, RZ ;  /* 0x0000001f1a117819 */ /* 0x000fe200000006ff */
[----:B------:R-:W-:Y:S01]  /*1d4c0*/  BSSY B1, `(.L_x_6103) ;  /* 0x0000004000017945 */ /* 0x000fe20003800000 */
[----:B------:R-:W-:Y:S02]  /*1d4d0*/  SHF.R.S32.HI R9, RZ, 0x1f, R5 ;  /* 0x0000001fff097819 */ /* 0x000fe40000011405 */
[----:B------:R-:W0:Y:S02]  /*1d4e0*/  SYNCS.PHASECHK.TRANS64.TRYWAIT P0, [R6+URZ+0x28c40], R17 ;  /* 0x028c4011060075a7 */ /* 0x000e24000800017f */
[----:B0-----:R-:W-:Y:S05]  /*1d4f0*/  @!P0 BRA `(.L_x_6104) ;  /* 0x0000004400888947 */ /* 0x001fea0003800000 */
.L_x_6228:
[----:B------:R-:W-:Y:S05]  /*1d500*/  BSYNC B1 ;  /* 0x0000000000017941 */ /* 0x000fea0003800000 */
.L_x_6103:
        /* <DEDUP_REMOVED lines=24> */
[----:B------:R-:W-:-:S03]  /*1d690*/  LEA R21, R8, R23, 0x1 ;  /* 0x0000001708157211 */ /* 0x000fc600078e08ff */
        /* <DEDUP_REMOVED lines=17> */
.L_x_6238:
        /* <DEDUP_REMOVED lines=8> */
.L_x_6106:
        /* <DEDUP_REMOVED lines=11> */
.L_x_6107:
[----:B------:R2:W-:Y:S01]  /*1d8e0*/  SYNCS.ARRIVE.TRANS64.A1T0 RZ, [R6+URZ+0x28c30], RZ ;  /* 0x028c30ff06ff79a7 */ /* 0x0005e2000810003f */
[----:B------:R-:W-:Y:S05]  /*1d8f0*/  @!P2 BRA `(.L_x_6108) ;  /* 0x000000000004a947 */ /* 0x000fea0003800000 */
[----:B------:R-:W-:Y:S01]  /*1d900*/  BPT.TRAP 0x1 ;  /* 0x000000040000795c */ /* 0x000fe20000300000 */
.L_x_6108:
[----:B------:R-:W3:Y:S01]  /*1d910*/  SYNCS.PHASECHK.TRANS64.TRYWAIT P0, [R6+URZ+0x28c60], R17 ;  /* 0x028c6011060075a7 */ /* 0x000ee2000800017f */
[----:B------:R-:W-:Y:S04]  /*1d920*/  BSSY B1, `(.L_x_6109) ;  /* 0x0000002000017945 */ /* 0x000fe80003800000 */
[----:B---3--:R-:W-:Y:S05]  /*1d930*/  @!P0 BRA `(.L_x_6110) ;  /* 0x0000004400a88947 */ /* 0x008fea0003800000 */
.L_x_6239:
[----:B------:R-:W-:Y:S05]  /*1d940*/  BSYNC B1 ;  /* 0x0000000000017941 */ /* 0x000fea0003800000 */
.L_x_6109:
        /* <DEDUP_REMOVED lines=81> */
.L_x_6249:
        /* <DEDUP_REMOVED lines=25> */
.L_x_6112:
        /* <DEDUP_REMOVED lines=11> */
.L_x_6113:
[----:B------:R3:W-:Y:S01]  /*1e0a0*/  SYNCS.ARRIVE.TRANS64.A1T0 RZ, [R6+URZ+0x28c50], RZ ;  /* 0x028c50ff06ff79a7 */ /* 0x0007e2000810003f */
[----:B------:R-:W-:Y:S05]  /*1e0b0*/  @P3 BRA `(.L_x_6114) ;  /* 0xfffffff000503947 */ /* 0x000fea000383ffff */
.L_x_6101:
[----:B------:R-:W-:Y:S05]  /*1e0c0*/  BSYNC B0 ;  /* 0x0000000000007941 */ /* 0x000fea0003800000 */
.L_x_6100:
        /* <DEDUP_REMOVED lines=21> */
.L_x_6116:
[----:B------:R-:W-:Y:S05]  /*1e220*/  BSYNC B0 ;  /* 0x0000000000007941 */ /* 0x000fea0003800000 */
.L_x_6115:
[----:B------:R-:W-:-:S07]  /*1e230*/  SEL R25, R25, RZ, P0 ;  /* 0x000000ff19197207 */ /* 0x000fce0000000000 */
.L_x_6075:
[----:B------:R-:W-:Y:S05]  /*1e240*/  BSYNC B7 ;  /* 0x0000000000077941 */ /* 0x000fea0003800000 */
.L_x_6073:
[----:B------:R-:W-:-:S13]  /*1e250*/  LOP3.LUT P0, RZ, R22, 0x1000, RZ, 0xc0, !PT ;  /* 0x0000100016ff7812 */ /* 0x000fda000780c0ff */
[----:B------:R-:W-:Y:S05]  /*1e260*/  @!P0 BRA `(.L_x_6117) ;  /* 0x0000000000248947 */ /* 0x000fea0003800000 */
[----:B------:R-:W-:Y:S05]  /*1e270*/  WARPSYNC.ALL ;  /* 0x0000000000007948 */ /* 0x000fea0003800000 */
[----:B------:R-:W4:Y:S08]  /*1e280*/  S2UR UR5, SR_CgaCtaId ;  /* 0x00000000000579c3 */ /* 0x000f300000008800 */
[----:B------:R-:W-:Y:S06]  /*1e290*/  BAR.SYNC.DEFER_BLOCKING 0x5, 0x180 ;  /* 0x0146000000007b1d */ /* 0x000fec0000010000 */
[----:B------:R-:W-:-:S02]  /*1e2a0*/  UMOV UR4, 0x400 ;  /* 0x0000040000047882 */ /* 0x000fc40000000000 */
[----:B----4-:R-:W-:-:S06]  /*1e2b0*/  ULEA UR4, UR5, UR4, 0x18 ;  /* 0x0000000405047291 */ /* 0x010fcc000f8ec03f */
[----:B------:R-:W-:-:S05]  /*1e2c0*/  MOV R23, UR4 ;  /* 0x0000000400177c02 */ /* 0x000fca0008000f00 */
[----:B------:R4:W0:Y:S01]  /*1e2d0*/  LDS.128 R16, [R23+0x28cd0] ;  /* 0x028cd00017107984 */ /* 0x0008220000000c00 */
[----:B------:R-:W-:Y:S06]  /*1e2e0*/  BAR.ARV 0x4, 0x180 ;  /* 0x0106000000007b1d */ /* 0x000fec0000002000 */
[----:B------:R-:W-:Y:S05]  /*1e2f0*/  BRA `(.L_x_6118) ;  /* 0x0000000800cc7947 */ /* 0x000fea0003800000 */
.L_x_6117:
[----:B------:R-:W4:Y:S01]  /*1e300*/  S2R R8, SR_TID.X ;  /* 0x0000000000087919 */ /* 0x000f220000002100 */
[----:B------:R-:W-:Y:S01]  /*1e310*/  UMOV UR4, 0xffffffff ;  /* 0xffffffff00047882 */ /* 0x000fe20000000000 */
[----:B----4-:R-:W-:-:S04]  /*1e320*/  LOP3.LUT R8, R8, 0x1f, RZ, 0xc0, !PT ;  /* 0x0000001f08087812 */ /* 0x010fc800078ec0ff */
[----:B------:R-:W-:Y:S01]  /*1e330*/  ISETP.NE.AND P0, PT, R8, 0x1f, PT ;  /* 0x0000001f0800780c */ /* 0x000fe20003f05270 */
[----:B------:R-:W-:-:S12]  /*1e340*/  BRA.DIV UR4, `(.L_x_6119) ;  /* 0x0000004604147947 */ /* 0x000fd8000b800000 */
[----:B0-----:R-:W-:Y:S01]  /*1e350*/  IMAD.IADD R5, R19, 0x1, R8 ;  /* 0x0000000113057824 */ /* 0x001fe200078e0208 */
        /* <DEDUP_REMOVED lines=14> */
[----:B0-----:R-:W-:-:S05]  /*1e440*/  SEL R4, R14, RZ, P1 ;  /* 0x000000ff0e047207 */ /* 0x001fca0000800000 */
[----:B------:R-:W-:-:S05]  /*1e450*/  IMAD.IADD R4, R17, 0x1, R4 ;  /* 0x0000000111047824 */ /* 0x000fca00078e0204 */
        /* <DEDUP_REMOVED lines=14> */
.L_x_6259:
[----:B------:R-:W-:Y:S02]  /*1e540*/  ULDC UR4, c[0x0][0xc38] ;  /* 0x00030e0000047ab9 */ /* 0x000fe40000000800 */
[----:B------:R-:W-:-:S04]  /*1e550*/  IMAD.U32 R4, RZ, RZ, UR4 ;  /* 0x00000004ff047e24 */ /* 0x000fc8000f8e00ff */
[----:B--2---:R-:W-:-:S04]  /*1e560*/  IMAD R14, R14, R4, RZ ;  /* 0x000000040e0e7224 */ /* 0x004fc800078e02ff */
[----:B------:R-:W-:-:S05]  /*1e570*/  IMAD.IADD R5, R5, 0x1, R14 ;  /* 0x0000000105057824 */ /* 0x000fca00078e020e */
[----:B------:R-:W-:-:S13]  /*1e580*/  ISETP.GT.AND P6, PT, R5, R0, PT ;  /* 0x000000000500720c */ /* 0x000fda0003fc4270 */
[----:B------:R-:W-:Y:S05]  /*1e590*/  @P6 BRA `(.L_x_6120) ;  /* 0x00000000009c6947 */ /* 0x000fea0003800000 */
.L_x_6125:
[----:B------:R-:W2:Y:S01]  /*1e5a0*/  LDC R2, c[0x0][0xc3c] ;  /* 0x00030f00ff027b82 */ /* 0x000ea20000000800 */
[----:B------:R-:W-:-:S05]  /*1e5b0*/  VIADD R19, R19, 0x1f ;  /* 0x0000001f13137836 */ /* 0x000fca0000000000 */
[----:B--2---:R-:W-:-:S13]  /*1e5c0*/  ISETP.GE.AND P6, PT, R19, R2, PT ;  /* 0x000000021300720c */ /* 0x004fda0003fc6270 */
[----:B------:R-:W-:Y:S05]  /*1e5d0*/  @P6 BRA `(.L_x_6121) ;  /* 0x0000000400d06947 */ /* 0x000fea0003800000 */
[----:B0-----:R-:W0:Y:S01]  /*1e5e0*/  S2R R3, SR_TID.X ;  /* 0x0000000000037919 */ /* 0x001e220000002100 */
        /* <DEDUP_REMOVED lines=9> */
.L_x_6123:
[----:B------:R-:W-:Y:S05]  /*1e680*/  BSYNC B0 ;  /* 0x0000000000007941 */ /* 0x000fea0003800000 */
.L_x_6122:
[----:B------:R-:W-:-:S03]  /*1e690*/  UMOV UR4, 0xffffffff ;  /* 0xffffffff00047882 */ /* 0x000fc60000000000 */
[----:B------:R-:W-:Y:S05]  /*1e6a0*/  BRA.DIV UR4, `(.L_x_6124) ;  /* 0x0000004604607947 */ /* 0x000fea000b800000 */
[----:B-----5:R-:W2:Y:S02]  /*1e6b0*/  SHFL.UP PT, R14, R17, 0x1, RZ ;  /* 0x04200000110e7989 */ /* 0x020ea400000e00ff */
[----:B--2---:R-:W-:-:S05]  /*1e6c0*/  SEL R14, R14, RZ, P1 ;  /* 0x000000ff0e0e7207 */ /* 0x004fca0000800000 */
        /* <DEDUP_REMOVED lines=14> */
.L_x_6267:
[----:B------:R-:W-:Y:S02]  /*1e7b0*/  ULDC UR4, c[0x0][0xc38] ;  /* 0x00030e0000047ab9 */ /* 0x000fe40000000800 */
[----:B------:R-:W-:-:S04]  /*1e7c0*/  IMAD.U32 R4, RZ, RZ, UR4 ;  /* 0x00000004ff047e24 */ /* 0x000fc8000f8e00ff */
[----:B--2---:R-:W-:-:S04]  /*1e7d0*/  IMAD R14, R14, R4, RZ ;  /* 0x000000040e0e7224 */ /* 0x004fc800078e02ff */
[----:B------:R-:W-:-:S05]  /*1e7e0*/  IMAD.IADD R5, R14, 0x1, R5 ;  /* 0x000000010e057824 */ /* 0x000fca00078e0205 */
[----:B------:R-:W-:-:S13]  /*1e7f0*/  ISETP.GT.AND P6, PT, R5, R0, PT ;  /* 0x000000000500720c */ /* 0x000fda0003fc4270 */
[----:B------:R-:W-:Y:S05]  /*1e800*/  @!P6 BRA `(.L_x_6125) ;  /* 0xfffffffc0064e947 */ /* 0x000fea000383ffff */
.L_x_6120:
        /* <DEDUP_REMOVED lines=8> */
.L_x_6271:
[----:B------:R-:W-:Y:S01]  /*1e890*/  ISETP.NE.AND P0, PT, R2, RZ, PT ;  /* 0x000000ff0200720c */ /* 0x000fe20003f05270 */
[----:B------:R-:W-:-:S12]  /*1e8a0*/  IMAD.MOV.U32 R14, RZ, RZ, RZ ;  /* 0x000000ffff0e7224 */ /* 0x000fd800078e00ff */
[----:B------:R-:W-:Y:S05]  /*1e8b0*/  @!P0 BRA `(.L_x_6127) ;  /* 0x0000000000108947 */ /* 0x000fea0003800000 */
[----:B------:R-:W-:Y:S01]  /*1e8c0*/  UMOV UR4, 0xffffffff ;  /* 0xffffffff00047882 */ /* 0x000fe20000000000 */
[----:B------:R-:W-:Y:S02]  /*1e8d0*/  VIADD R12, R6, 0xffffffff ;  /* 0xffffffff060c7836 */ /* 0x000fe40000000000 */
[----:B------:R-:W-:Y:S05]  /*1e8e0*/  BRA.DIV UR4, `(.L_x_6128) ;  /* 0x0000004604d47947 */ /* 0x000fea000b800000 */
[----:B------:R4:W0:Y:S02]  /*1e8f0*/  SHFL.IDX PT, R14, R3, R12, 0x1f ;  /* 0x00001f0c030e7589 */ /* 0x00082400000e0000 */
.L_x_6127:
[----:B0---4-:R-:W0:Y:S01]  /*1e900*/  LDC.64 R2, c[0x0][0xc90] ;  /* 0x00032400ff027b82 */ /* 0x011e220000000a00 */
[----:B------:R-:W-:-:S04]  /*1e910*/  IMAD.IADD R19, R6, 0x1, R19 ;  /* 0x0000000106137824 */ /* 0x000fc800078e0213 */
[----:B0-----:R-:W-:-:S05]  /*1e920*/  IMAD.WIDE R2, R19, 0x4, R2 ;  /* 0x0000000413027825 */ /* 0x001fca00078e0202 */
[----:B--2---:R0:W3:Y:S01]  /*1e930*/  LDG.E R6, desc[UR42][R2.64] ;  /* 0x0000002a02067981 */ /* 0x0040e2000c1e1900 */
[----:B------:R-:W-:-:S04]  /*1e940*/  IMAD R16, R14, R4, R16 ;  /* 0x000000040e107224 */ /* 0x000fc800078e0210 */
[----:B------:R-:W-:Y:S02]  /*1e950*/  IMAD.IADD R0, R0, 0x1, -R16 ;  /* 0x0000000100007824 */ /* 0x000fe400078e0a10 */
[----:B0-----:R-:W-:Y:S02]  /*1e960*/  IMAD.MOV.U32 R2, RZ, RZ, RZ ;  /* 0x000000ffff027224 */ /* 0x001fe400078e00ff */
[----:B---3--:R-:W-:-:S05]  /*1e970*/  IMAD R5, R17, R6, RZ ;  /* 0x0000000611057224 */ /* 0x008fca00078e02ff */
[----:B------:R-:W-:-:S04]  /*1e980*/  IABS R7, R5 ;  /* 0x0000000500077213 */ /* 0x000fc80000000000 */
[----:B------:R-:W0:Y:S08]  /*1e990*/  I2F.RP R8, R7 ;  /* 0x0000000700087306 */ /* 0x000e300000209400 */
[----:B0-----:R-:W0:Y:S02]  /*1e9a0*/  MUFU.RCP R8, R8 ;  /* 0x0000000800087308 */ /* 0x001e240000001000 */
[----:B0-----:R-:W-:Y:S01]  /*1e9b0*/  VIADD R9, R8, 0xffffffe ;  /* 0x0ffffffe08097836 */ /* 0x001fe20000000000 */
[----:B------:R-:W-:-:S05]  /*1e9c0*/  IABS R8, R5 ;  /* 0x0000000500087213 */ /* 0x000fca0000000000 */
[----:B------:R-:W0:Y:S01]  /*1e9d0*/  F2I.FTZ.U32.TRUNC.NTZ R3, R9 ;  /* 0x0000000900037305 */ /* 0x000e22000021f000 */
[----:B------:R-:W-:Y:S02]  /*1e9e0*/  IMAD.MOV R8, RZ, RZ, -R8 ;  /* 0x000000ffff087224 */ /* 0x000fe400078e0a08 */
[----:B0-----:R-:W-:-:S04]  /*1e9f0*/  IMAD.MOV R10, RZ, RZ, -R3 ;  /* 0x000000ffff0a7224 */ /* 0x001fc800078e0a03 */
[----:B------:R-:W-:-:S04]  /*1ea00*/  IMAD R11, R10, R7, RZ ;  /* 0x000000070a0b7224 */ /* 0x000fc800078e02ff */
[----:B------:R-:W-:Y:S01]  /*1ea10*/  IMAD.HI.U32 R2, R3, R11, R2 ;  /* 0x0000000b03027227 */ /* 0x000fe200078e0002 */
[----:B------:R-:W-:-:S05]  /*1ea20*/  IABS R3, R0 ;  /* 0x0000000000037213 */ /* 0x000fca0000000000 */
        /* <DEDUP_REMOVED lines=16> */
[----:B------:R-:W-:-:S04]  /*1eb30*/  VIADDMNMX R4, R3, R4, R6, PT ;  /* 0x0000000403047246 */ /* 0x000fc80003800106 */
[----:B------:R-:W-:-:S04]  /*1eb40*/  IABS R6, R4 ;  /* 0x0000000400067213 */ /* 0x000fc80000000000 */
[----:B------:R-:W0:Y:S08]  /*1eb50*/  I2F.RP R8, R6 ;  /* 0x0000000600087306 */ /* 0x000e300000209400 */
[----:B0-----:R-:W0:Y:S02]  /*1eb60*/  MUFU.RCP R8, R8 ;  /* 0x0000000800087308 */ /* 0x001e240000001000 */
[----:B0-----:R-:W-:Y:S01]  /*1eb70*/  VIADD R2, R8, 0xffffffe ;  /* 0x0ffffffe08027836 */ /* 0x001fe20000000000 */
[----:B------:R-:W-:-:S05]  /*1eb80*/  IABS R8, R0 ;  /* 0x0000000000087213 */ /* 0x000fca0000000000 */
[----:B------:R0:W2:Y:S02]  /*1eb90*/  F2I.FTZ.U32.TRUNC.NTZ R3, R2 ;  /* 0x0000000200037305 */ /* 0x0000a4000021f000 */
[----:B0-----:R-:W-:Y:S02]  /*1eba0*/  IMAD.MOV.U32 R2, RZ, RZ, RZ ;  /* 0x000000ffff027224 */ /* 0x001fe400078e00ff */
[----:B--2---:R-:W-:-:S04]  /*1ebb0*/  IMAD.MOV R5, RZ, RZ, -R3 ;  /* 0x000000ffff057224 */ /* 0x004fc800078e0a03 */
[----:B------:R-:W-:-:S04]  /*1ebc0*/  IMAD R5, R5, R6, RZ ;  /* 0x0000000605057224 */ /* 0x000fc800078e02ff */
[----:B------:R-:W-:Y:S01]  /*1ebd0*/  IMAD.HI.U32 R3, R3, R5, R2 ;  /* 0x0000000503037227 */ /* 0x000fe200078e0002 */
[-C--:B------:R-:W-:Y:S02]  /*1ebe0*/  IABS R5, R4.reuse ;  /* 0x0000000400057213 */ /* 0x080fe40000000000 */
[C---:B------:R-:W-:Y:S01]  /*1ebf0*/  LOP3.LUT R2, R0.reuse, R4, RZ, 0x3c, !PT ;  /* 0x0000000400027212 */ /* 0x040fe200078e3cff */
[----:B------:R-:W-:Y:S02]  /*1ec00*/  IMAD.IADD R0, R0, 0x1, R7 ;  /* 0x0000000100007824 */ /* 0x000fe400078e0207 */
[----:B------:R-:W-:Y:S01]  /*1ec10*/  IMAD.MOV R5, RZ, RZ, -R5 ;  /* 0x000000ffff057224 */ /* 0x000fe200078e0a05 */
[----:B------:R-:W-:Y:S01]  /*1ec20*/  ISETP.GE.AND P2, PT, R2, RZ, PT ;  /* 0x000000ff0200720c */ /* 0x000fe20003f46270 */
[----:B------:R-:W-:-:S04]  /*1ec30*/  IMAD.HI.U32 R3, R3, R8, RZ ;  /* 0x0000000803037227 */ /* 0x000fc800078e00ff */
        /* <DEDUP_REMOVED lines=8> */
[----:B------:R-:W-:Y:S02]  /*1ecc0*/  @!P1 LOP3.LUT R3, RZ, R4, RZ, 0x33, !PT ;  /* 0x00000004ff039212 */ /* 0x000fe400078e33ff */
[----:B------:R-:W-:-:S05]  /*1ecd0*/  IADD3 R4, -R4, RZ, RZ ;  /* 0x000000ff04047210 */ /* 0x000fca0007ffe1ff */
[----:B------:R-:W-:Y:S01]  /*1ece0*/  IMAD R18, R3, R4, R0 ;  /* 0x0000000403127224 */ /* 0x000fe200078e0200 */
[----:B------:R-:W-:-:S05]  /*1ecf0*/  LOP3.LUT R0, RZ, R3, RZ, 0x33, !PT ;  /* 0x00000003ff007212 */ /* 0x000fca00078e33ff */
[----:B------:R-:W-:Y:S01]  /*1ed00*/  IMAD.IADD R17, R17, 0x1, R0 ;  /* 0x0000000111117824 */ /* 0x000fe200078e0200 */
[----:B------:R-:W-:Y:S06]  /*1ed10*/  BRA `(.L_x_6129) ;  /* 0x00000000001c7947 */ /* 0x000fec0003800000 */
.L_x_6121:
[----:B------:R-:W-:Y:S01]  /*1ed20*/  UMOV UR4, URZ ;  /* 0x0000003f00047c82 */ /* 0x000fe20008000000 */
[----:B------:R-:W-:Y:S01]  /*1ed30*/  UMOV UR5, URZ ;  /* 0x0000003f00057c82 */ /* 0x000fe20008000000 */
[----:B------:R-:W-:Y:S01]  /*1ed40*/  ULDC UR6, c[0x0][0xc3c] ;  /* 0x00030f0000067ab9 */ /* 0x000fe20000000800 */
[----:B------:R-:W-:Y:S02]  /*1ed50*/  IMAD.MOV.U32 R16, RZ, RZ, R0 ;  /* 0x000000ffff107224 */ /* 0x000fe400078e0000 */
[----:B------:R-:W-:Y:S02]  /*1ed60*/  IMAD.U32 R17, RZ, RZ, UR4 ;  /* 0x00000004ff117e24 */ /* 0x000fe4000f8e00ff */
[----:B------:R-:W-:Y:S02]  /*1ed70*/  IMAD.U32 R18, RZ, RZ, UR5 ;  /* 0x00000005ff127e24 */ /* 0x000fe4000f8e00ff */
[----:B------:R-:W-:-:S07]  /*1ed80*/  IMAD.U32 R19, RZ, RZ, UR6 ;  /* 0x00000006ff137e24 */ /* 0x000fce000f8e00ff */
.L_x_6129:
[----:B------:R-:W2:Y:S01]  /*1ed90*/  S2R R0, SR_TID.X ;  /* 0x0000000000007919 */ /* 0x000ea20000002100 */
[----:B------:R-:W-:Y:S05]  /*1eda0*/  WARPSYNC.ALL ;  /* 0x0000000000007948 */ /* 0x000fea0003800000 */
[----:B------:R-:W-:Y:S01]  /*1edb0*/  BAR.SYNC.DEFER_BLOCKING 0x4, 0x180 ;  /* 0x0106000000007b1d */ /* 0x000fe20000010000 */
[----:B--2---:R-:W-:-:S04]  /*1edc0*/  LOP3.LUT R0, R0, 0x1f, RZ, 0xc0, !PT ;  /* 0x0000001f00007812 */ /* 0x004fc800078ec0ff */
[----:B------:R-:W-:-:S13]  /*1edd0*/  ISETP.NE.AND P0, PT, R0, RZ, PT ;  /* 0x000000ff0000720c */ /* 0x000fda0003f05270 */
[----:B0-----:R-:W0:Y:S01]  /*1ede0*/  @!P0 S2R R3, SR_CgaCtaId ;  /* 0x0000000000038919 */ /* 0x001e220000008800 */
[----:B------:R-:W-:-:S04]  /*1edf0*/  @!P0 MOV R0, 0x400 ;  /* 0x0000040000008802 */ /* 0x000fc80000000f00 */
[----:B0-----:R-:W-:-:S05]  /*1ee00*/  @!P0 LEA R23, R3, R0, 0x18 ;  /* 0x0000000003178211 */ /* 0x001fca00078ec0ff */
[----:B------:R0:W-:Y:S01]  /*1ee10*/  @!P0 STS.128 [R23+0x28cd0], R16 ;  /* 0x028cd01017008388 */ /* 0x0001e20000000c00 */
[----:B------:R-:W-:Y:S06]  /*1ee20*/  BAR.ARV 0x5, 0x180 ;  /* 0x0146000000007b1d */ /* 0x000fec0000002000 */
.L_x_6118:
[----:B------:R-:W-:Y:S02]  /*1ee30*/  ULDC UR4, c[0x0][0xc3c] ;  /* 0x00030f0000047ab9 */ /* 0x000fe40000000800 */
[----:B0-----:R-:W-:-:S13]  /*1ee40*/  ISETP.GE.AND P0, PT, R19, UR4, PT ;  /* 0x0000000413007c0c */ /* 0x001fda000bf06270 */
[----:B------:R-:W-:Y:S05]  /*1ee50*/  @!P0 BRA `(.L_x_6130) ;  /* 0xffffff94002c8947 */ /* 0x000fea000383ffff */
[----:B------:R-:W-:Y:S05]  /*1ee60*/  BSYNC B8 ;  /* 0x0000000000087941 */ /* 0x000fea0003800000 */
.L_x_6007:
        /* <DEDUP_REMOVED lines=12> */
.L_x_6274:
[----:B------:R-:W-:Y:S05]  /*1ef30*/  BSYNC B0 ;  /* 0x0000000000007941 */ /* 0x000fea0003800000 */
.L_x_6131:
[----:B------:R-:W-:-:S03]  /*1ef40*/  UMOV UR4, 0xffffffff ;  /* 0xffffffff00047882 */ /* 0x000fc60000000000 */
[----:B------:R-:W-:Y:S05]  /*1ef50*/  BRA.DIV UR4, `(.L_x_6133) ;  /* 0x0000004204707947 */ /* 0x000fea000b800000 */
[----:B0-----:R-:W0:Y:S02]  /*1ef60*/  S2R R0, SR_TID.X ;  /* 0x0000000000007919 */ /* 0x001e240000002100 */
[----:B0-----:R-:W-:-:S04]  /*1ef70*/  SHF.R.U32.HI R0, RZ, 0x5, R0 ;  /* 0x00000005ff007819 */ /* 0x001fc80000011600 */
[----:B------:R-:W-:-:S05]  /*1ef80*/  LOP3.LUT R0, R0, 0x3, RZ, 0xc0, !PT ;  /* 0x0000000300007812 */ /* 0x000fca00078ec0ff */
[----:B------:R0:W1:Y:S02]  /*1ef90*/  SHFL.IDX PT, R14, R0, RZ, 0x1f ;  /* 0x00001fff000e7589 */ /* 0x00006400000e0000 */
.L_x_6277:
[----:B-1----:R-:W-:-:S13]  /*1efa0*/  ISETP.NE.AND P0, PT, R14, RZ, PT ;  /* 0x000000ff0e00720c */ /* 0x002fda0003f05270 */
[----:B------:R-:W-:Y:S05]  /*1efb0*/  @P0 BRA `(.L_x_5778) ;  /* 0x0000000000880947 */ /* 0x000fea0003800000 */
[----:B------:R-:W-:-:S03]  /*1efc0*/  UMOV UR4, 0xffffffff ;  /* 0xffffffff00047882 */ /* 0x000fc60000000000 */
[----:B------:R-:W-:Y:S05]  /*1efd0*/  BRA.DIV UR4, `(.L_x_6134) ;  /* 0x0000004204847947 */ /* 0x000fea000b800000 */
[----:B------:R-:W-:-:S13]  /*1efe0*/  ELECT P6, URZ, PT ;  /* 0x00000000003f782f */ /* 0x000fda00038c0000 */
.L_x_6280:
[----:B------:R-:W-:Y:S05]  /*1eff0*/  @!P6 BRA `(.L_x_5778) ;  /* 0x000000000078e947 */ /* 0x000fea0003800000 */
[----:B------:R-:W-:-:S06]  /*1f000*/  ULOP3.LUT UR4, UR36, 0x2, URZ, 0xfc, !UPT ;  /* 0x0000000224047892 */ /* 0x000fcc000f8efc3f */
[----:B0-----:R-:W-:-:S05]  /*1f010*/  IMAD.U32 R0, RZ, RZ, UR4 ;  /* 0x00000004ff007e24 */ /* 0x001fca000f8e00ff */
[----:B------:R-:W-:-:S13]  /*1f020*/  ISETP.NE.AND P0, PT, R0, 0x3, PT ;  /* 0x000000030000780c */ /* 0x000fda0003f05270 */
[----:B------:R-:W-:Y:S05]  /*1f030*/  @!P0 BRA `(.L_x_6135) ;  /* 0x0000000000048947 */ /* 0x000fea0003800000 */
[----:B------:R-:W-:Y:S01]  /*1f040*/  BPT.TRAP 0x1 ;  /* 0x000000040000795c */ /* 0x000fe20000300000 */
.L_x_6135:
[C---:B------:R-:W-:Y:S01]  /*1f050*/  IMAD R5, R25.reuse, 0x8, R4 ;  /* 0x0000000819057824 */ /* 0x040fe200078e0204 */
[----:B------:R-:W-:Y:S01]  /*1f060*/  SHF.L.U32 R0, R26, 0x1f, RZ ;  /* 0x0000001f1a007819 */ /* 0x000fe200000006ff */
[----:B------:R-:W-:-:S03]  /*1f070*/  VIADD R25, R25, 0x1 ;  /* 0x0000000119197836 */ /* 0x000fc60000000000 */
[----:B------:R-:W0:Y:S02]  /*1f080*/  SYNCS.PHASECHK.TRANS64.TRYWAIT P1, [R5+URZ+0x28c40], R0 ;  /* 0x028c4000050075a7 */ /* 0x000e24000802017f */
[----:B------:R-:W-:-:S04]  /*1f090*/  ISETP.NE.AND P2, PT, R25, 0x2, PT ;  /* 0x000000021900780c */ /* 0x000fc80003f45270 */
[----:B------:R-:W-:Y:S01]  /*1f0a0*/  SEL R3, RZ, 0x1, P2 ;  /* 0x00000001ff037807 */ /* 0x000fe20001000000 */
[----:B0-----:R-:W-:Y:S08]  /*1f0b0*/  @!P1 BRA `(.L_x_6136) ;  /* 0x00000040006c9947 */ /* 0x001ff00003800000 */
.L_x_6281:
[----:B------:R-:W-:Y:S02]  /*1f0c0*/  SEL R25, R25, RZ, P2 ;  /* 0x000000ff19197207 */ /* 0x000fe40001000000 */
[----:B------:R-:W-:Y:S01]  /*1f0d0*/  LOP3.LUT R2, R26, R3, RZ, 0x3c, !PT ;  /* 0x000000031a027212 */ /* 0x000fe200078e3cff */
[----:B------:R-:W-:Y:S06]  /*1f0e0*/  @!P0 BRA `(.L_x_6137) ;  /* 0x0000000000048947 */ /* 0x000fec0003800000 */
[----:B------:R-:W-:Y:S01]  /*1f0f0*/  BPT.TRAP 0x1 ;  /* 0x000000040000795c */ /* 0x000fe20000300000 */
.L_x_6137:
[----:B------:R-:W-:Y:S01]  /*1f100*/  IMAD R25, R25, 0x8, R4 ;  /* 0x0000000819197824 */ /* 0x000fe200078e0204 */
[----:B------:R-:W-:-:S04]  /*1f110*/  SHF.L.U32 R2, R2, 0x1f, RZ ;  /* 0x0000001f02027819 */ /* 0x000fc800000006ff */
[----:B------:R-:W1:Y:S02]  /*1f120*/  SYNCS.PHASECHK.TRANS64.TRYWAIT P1, [R25+URZ+0x28c40], R2 ;  /* 0x028c4002190075a7 */ /* 0x000e64000802017f */
[----:B-1----:R-:W-:Y:S05]  /*1f130*/  @!P1 BRA `(.L_x_6138) ;  /* 0x0000004000609947 */ /* 0x002fea0003800000 */
.L_x_6282:
[----:B------:R-:W-:Y:S05]  /*1f140*/  @!P0 BRA `(.L_x_6139) ;  /* 0x0000000000048947 */ /* 0x000fea0003800000 */
[----:B------:R-:W-:Y:S01]  /*1f150*/  BPT.TRAP 0x1 ;  /* 0x000000040000795c */ /* 0x000fe20000300000 */
.L_x_6139:
[----:B------:R-:W5:Y:S02]  /*1f160*/  SYNCS.PHASECHK.TRANS64.TRYWAIT P1, [R5+URZ+0x28c60], R0 ;  /* 0x028c6000050075a7 */ /* 0x000f64000802017f */
[----:B-----5:R-:W-:Y:S05]  /*1f170*/  @!P1 BRA `(.L_x_6140) ;  /* 0x0000004000649947 */ /* 0x020fea0003800000 */
.L_x_6283:
[----:B------:R-:W-:Y:S05]  /*1f180*/  @!P0 BRA `(.L_x_6141) ;  /* 0x0000000000048947 */ /* 0x000fea0003800000 */
[----:B------:R-:W-:Y:S01]  /*1f190*/  BPT.TRAP 0x1 ;  /* 0x000000040000795c */ /* 0x000fe20000300000 */
.L_x_6141:
[----:B------:R0:W0:Y:S02]  /*1f1a0*/  SYNCS.PHASECHK.TRANS64.TRYWAIT P0, [R25+URZ+0x28c60], R2 ;  /* 0x028c6002190075a7 */ /* 0x000024000800017f */
[----:B0-----:R-:W-:Y:S05]  /*1f1b0*/  @!P0 NANOSLEEP.SYNCS 0x989680 ;  /* 0x009896800000895d */ /* 0x001fea0003900000 */
[----:B------:R-:W0:Y:S02]  /*1f1c0*/  @!P0 SYNCS.PHASECHK.TRANS64 P0, [R25+URZ+0x28c60], R2 ;  /* 0x028c6002190085a7 */ /* 0x000e24000800007f */
[----:B0-----:R-:W-:Y:S05]  /*1f1d0*/  @!P0 BRA `(.L_x_6141) ;  /* 0xfffffffc00f08947 */ /* 0x001fea000383ffff */
.L_x_5778:
[----:B------:R-:W-:Y:S05]  /*1f1e0*/  BSYNC B9 ;  /* 0x0000000000097941 */ /* 0x000fea0003800000 */
.L_x_5775:
[----:B------:R-:W-:Y:S05]  /*1f1f0*/  EXIT ;  /* 0x000000000000794d */ /* 0x000fea0003800000 */
.L_x_5802:
[----:B0-----:R0:W1:Y:S02]  /*1f200*/  SYNCS.PHASECHK.TRANS64.TRYWAIT P5, [R63+URZ+0x28c90], R72 ;  /* 0x028c90483f0075a7 */ /* 0x00106400080a017f */
[----:B-1----:R-:W-:Y:S05]  /*1f210*/  @!P5 NANOSLEEP.SYNCS 0x989680 ;  /* 0x009896800000d95d */ /* 0x002fea0003900000 */
[----:B------:R-:W1:Y:S02]  /*1f220*/  @!P5 SYNCS.PHASECHK.TRANS64 P5, [R63+URZ+0x28c90], R72 ;  /* 0x028c90483f00d5a7 */ /* 0x000e6400080a007f */
[----:B-1----:R-:W-:Y:S05]  /*1f230*/  @!P5 BRA `(.L_x_5802) ;  /* 0xfffffffc00f0d947 */ /* 0x002fea000383ffff */
[----:B------:R-:W-:Y:S05]  /*1f240*/  BRA `(.L_x_6142) ;  /* 0xfffffe3800fc7947 */ /* 0x000fea000383ffff */
.L_x_5803:
        /* <DEDUP_REMOVED lines=8> */
.L_x_6144:
[----:B------:R-:W-:Y:S05]  /*1f2d0*/  BSYNC B1 ;  /* 0x0000000000017941 */ /* 0x000fea0003800000 */
.L_x_6143:
        /* <DEDUP_REMOVED lines=8> */
.L_x_6145:
[----:B------:R-:W-:Y:S05]  /*1f360*/  BRA `(.L_x_6146) ;  /* 0xfffffe3800c87947 */ /* 0x000fea000383ffff */
.L_x_5813:
[----:B0-----:R0:W1:Y:S02]  /*1f370*/  SYNCS.PHASECHK.TRANS64.TRYWAIT P6, [R63+URZ+0x28c90], R72 ;  /* 0x028c90483f0075a7 */ /* 0x00106400080c017f */
[----:B-1----:R-:W-:Y:S05]  /*1f380*/  @!P6 NANOSLEEP.SYNCS 0x989680 ;  /* 0x009896800000e95d */ /* 0x002fea0003900000 */
[----:B------:R-:W1:Y:S02]  /*1f390*/  @!P6 SYNCS.PHASECHK.TRANS64 P6, [R63+URZ+0x28c90], R72 ;  /* 0x028c90483f00e5a7 */ /* 0x000e6400080c007f */
[----:B-1----:R-:W-:Y:S05]  /*1f3a0*/  @!P6 BRA `(.L_x_5813) ;  /* 0xfffffffc00f0e947 */ /* 0x002fea000383ffff */
[----:B------:R-:W-:Y:S05]  /*1f3b0*/  BRA `(.L_x_6147) ;  /* 0xfffffe4400347947 */ /* 0x000fea000383ffff */
.L_x_5814:
        /* <DEDUP_REMOVED lines=8> */
.L_x_6149:
[----:B------:R-:W-:Y:S05]  /*1f440*/  BSYNC B1 ;  /* 0x0000000000017941 */ /* 0x000fea0003800000 */
.L_x_6148:
        /* <DEDUP_REMOVED lines=8> */
.L_x_6150:
[----:B------:R-:W-:Y:S01]  /*1f4d0*/  MOV R69, R14 ;  /* 0x0000000e00457202 */ /* 0x000fe20000000f00 */
[----:B------:R-:W-:Y:S06]  /*1f4e0*/  BRA `(.L_x_6151) ;  /* 0xfffffe4000fc7947 */ /* 0x000fec000383ffff */
.L_x_5819:
[----:B-1----:R1:W2:Y:S02]  /*1f4f0*/  SYNCS.PHASECHK.TRANS64.TRYWAIT P4, [R63+URZ+0x28c90], R72 ;  /* 0x028c90483f0075a7 */ /* 0x0022a4000808017f */
[----:B--2---:R-:W-:Y:S05]  /*1f500*/  @!P4 NANOSLEEP.SYNCS 0x989680 ;  /* 0x009896800000c95d */ /* 0x004fea0003900000 */
[----:B------:R-:W2:Y:S02]  /*1f510*/  @!P4 SYNCS.PHASECHK.TRANS64 P4, [R63+URZ+0x28c90], R72 ;  /* 0x028c90483f00c5a7 */ /* 0x000ea4000808007f */
[----:B--2---:R-:W-:Y:S05]  /*1f520*/  @!P4 BRA `(.L_x_5819) ;  /* 0xfffffffc00f0c947 */ /* 0x004fea000383ffff */
[----:B------:R-:W-:Y:S05]  /*1f530*/  BRA `(.L_x_6152) ;  /* 0xfffffe4800f87947 */ /* 0x000fea000383ffff */
.L_x_5820:
[----:B------:R-:W-:Y:S01]  /*1f540*/  BSSY B1, `(.L_x_6153) ;  /* 0x0000007000017945 */ /* 0x000fe20003800000 */
[----:B------:R-:W-:Y:S02]  /*1f550*/  IMAD.MOV.U32 R12, RZ, RZ, RZ ;  /* 0x000000ffff0c7224 */ /* 0x000fe400078e00ff */
[----:B------:R-:W-:Y:S02]  /*1f560*/  IMAD.MOV.U32 R11, RZ, RZ, 0x1c1f ;  /* 0x00001c1fff0b7424 */ /* 0x000fe400078e00ff */
[----:B------:R-:W-:-:S07]  /*1f570*/  IMAD.MOV.U32 R15, RZ, RZ, -0x1 ;  /* 0xffffffffff0f7424 */ /* 0x000fce00078e00ff */
[----:B-1----:R-:W-:Y:S05]  /*1f580*/  WARPSYNC.COLLECTIVE R15, `(.L_x_6154) ;  /* 0x000000000f087348 */ /* 0x002fea0003c00000 */
[----:B------:R0:W2:Y:S02]  /*1f590*/  SHFL.IDX P6, R14, R13, R12, R11 ;  /* 0x0000000c0d0e7389 */ /* 0x0000a400000c000b */
[----:B012---:R-:W-:Y:S01]  /*1f5a0*/  ENDCOLLECTIVE ;  /* 0x000000000000791b */ /* 0x007fe20003800000 */
.L_x_6154:
[----:B------:R-:W-:Y:S05]  /*1f5b0*/  BSYNC B1 ;  /* 0x0000000000017941 */ /* 0x000fea0003800000 */
.L_x_6153:
        /* <DEDUP_REMOVED lines=8> */
.L_x_6155:
[----:B------:R-:W-:Y:S05]  /*1f640*/  BRA `(.L_x_6156) ;  /* 0xfffffe4c00207947 */ /* 0x000fea000383ffff */
.L_x_5824:
[----:B--2---:R2:W4:Y:S02]  /*1f650*/  SYNCS.PHASECHK.TRANS64.TRYWAIT P3, [R63+URZ+0x28cb0], R72 ;  /* 0x028cb0483f0075a7 */ /* 0x004524000806017f */
[----:B----4-:R-:W-:Y:S05]  /*1f660*/  @!P3 NANOSLEEP.SYNCS 0x989680 ;  /* 0x009896800000b95d */ /* 0x010fea0003900000 */
[----:B------:R-:W4:Y:S02]  /*1f670*/  @!P3 SYNCS.PHASECHK.TRANS64 P3, [R63+URZ+0x28cb0], R72 ;  /* 0x028cb0483f00b5a7 */ /* 0x000f24000806007f */
[----:B----4-:R-:W-:Y:S05]  /*1f680*/  @!P3 BRA `(.L_x_5824) ;  /* 0xfffffffc00f0b947 */ /* 0x010fea000383ffff */
[----:B------:R-:W-:Y:S05]  /*1f690*/  BRA `(.L_x_6157) ;  /* 0xfffffe4c00ac7947 */ /* 0x000fea000383ffff */
.L_x_5843:
[----:B0-----:R0:W1:Y:S02]  /*1f6a0*/  SYNCS.PHASECHK.TRANS64.TRYWAIT P1, [R3+URZ+0x28c50], R10 ;  /* 0x028c500a030075a7 */ /* 0x001064000802017f */
[----:B-1----:R-:W-:Y:S05]  /*1f6b0*/  @!P1 NANOSLEEP.SYNCS 0x989680 ;  /* 0x009896800000995d */ /* 0x002fea0003900000 */
[----:B------:R-:W1:Y:S02]  /*1f6c0*/  @!P1 SYNCS.PHASECHK.TRANS64 P1, [R3+URZ+0x28c50], R10 ;  /* 0x028c500a030095a7 */ /* 0x000e64000802007f */
[----:B-1----:R-:W-:Y:S05]  /*1f6d0*/  @!P1 BRA `(.L_x_5843) ;  /* 0xfffffffc00f09947 */ /* 0x002fea000383ffff */
[----:B------:R-:W-:Y:S05]  /*1f6e0*/  BRA `(.L_x_6158) ;  /* 0xfffffe6000ac7947 */ /* 0x000fea000383ffff */
.L_x_5851:
[----:B-1----:R1:W2:Y:S02]  /*1f6f0*/  SYNCS.PHASECHK.TRANS64.TRYWAIT P1, [R7+URZ+0x28c50], R14 ;  /* 0x028c500e070075a7 */ /* 0x0022a4000802017f */
[----:B--2---:R-:W-:Y:S05]  /*1f700*/  @!P1 NANOSLEEP.SYNCS 0x989680 ;  /* 0x009896800000995d */ /* 0x004fea0003900000 */
[----:B------:R-:W2:Y:S02]  /*1f710*/  @!P1 SYNCS.PHASECHK.TRANS64 P1, [R7+URZ+0x28c50], R14 ;  /* 0x028c500e070095a7 */ /* 0x000ea4000802007f */
[----:B--2---:R-:W-:Y:S05]  /*1f720*/  @!P1 BRA `(.L_x_5851) ;  /* 0xfffffffc00f09947 */ /* 0x004fea000383ffff */
[----:B------:R-:W-:Y:S05]  /*1f730*/  BRA `(.L_x_5850) ;  /* 0xfffffe6c00d47947 */ /* 0x000fea000383ffff */
.L_x_5873:
        /* <DEDUP_REMOVED lines=8> */
.L_x_6160:
[----:B------:R-:W-:Y:S05]  /*1f7c0*/  BSYNC B1 ;  /* 0x0000000000017941 */ /* 0x000fea0003800000 */
.L_x_6159:
        /* <DEDUP_REMOVED lines=8> */
.L_x_6161:
[----:B------:R-:W-:Y:S02]  /*1f850*/  IMAD.MOV.U32 R13, RZ, RZ, R10 ;  /* 0x000000ffff0d7224 */ /* 0x000fe400078e000a */
[----:B------:R-:W-:-:S07]  /*1f860*/  IMAD.MOV.U32 R0, RZ, RZ, R14 ;  /* 0x000000ffff007224 */ /* 0x000fce00078e000e */
[----:B------:R-:W-:Y:S05]  /*1f870*/  WARPSYNC.COLLECTIVE R15, `(.L_x_6162) ;  /* 0x000000000f087348 */ /* 0x000fea0003c00000 */
[----:B------:R0:W1:Y:S02]  /*1f880*/  SHFL.IDX P6, R14, R13, R12, R11 ;  /* 0x0000000c0d0e7389 */ /* 0x00006400000c000b */
[----:B01----:R-:W-:Y:S01]  /*1f890*/  ENDCOLLECTIVE ;  /* 0x000000000000791b */ /* 0x003fe20003800000 */
.L_x_6162:
[----:B------:R-:W-:Y:S02]  /*1f8a0*/  IMAD.MOV.U32 R13, RZ, RZ, R7 ;  /* 0x000000ffff0d7224 */ /* 0x000fe400078e0007 */
[----:B------:R-:W-:-:S07]  /*1f8b0*/  IMAD.MOV.U32 R5, RZ, RZ, R14 ;  /* 0x000000ffff057224 */ /* 0x000fce00078e000e */
[----:B------:R-:W-:Y:S05]  /*1f8c0*/  WARPSYNC.COLLECTIVE R15, `(.L_x_6163) ;  /* 0x000000000f087348 */ /* 0x000fea0003c00000 */
[----:B------:R0:W1:Y:S02]  /*1f8d0*/  SHFL.IDX P6, R14, R13, R12, R11 ;  /* 0x0000000c0d0e7389 */ /* 0x00006400000c000b */
[----:B01----:R-:W-:Y:S01]  /*1f8e0*/  ENDCOLLECTIVE ;  /* 0x000000000000791b */ /* 0x003fe20003800000 */
.L_x_6163:
[----:B------:R-:W-:Y:S05]  /*1f8f0*/  BRA `(.L_x_6164) ;  /* 0xfffffe8800a87947 */ /* 0x000fea000383ffff */
.L_x_5876:
        /* <DEDUP_REMOVED lines=8> */
.L_x_6166:
[----:B------:R-:W-:Y:S05]  /*1f980*/  BSYNC B1 ;  /* 0x0000000000017941 */ /* 0x000fea0003800000 */
.L_x_6165:
[----:B------:R-:W-:Y:S01]  /*1f990*/  IMAD.MOV.U32 R13, RZ, RZ, R4 ;  /* 0x000000ffff0d7224 */ /* 0x000fe200078e0004 */
[----:B------:R-:W-:Y:S01]  /*1f9a0*/  MOV R15, 0xffffffff ;  /* 0xffffffff000f7802 */ /* 0x000fe20000000f00 */
[----:B------:R-:W-:Y:S02]  /*1f9b0*/  IMAD.MOV.U32 R12, RZ, RZ, 0x1 ;  /* 0x00000001ff0c7424 */ /* 0x000fe400078e00ff */
[----:B------:R-:W-:Y:S02]  /*1f9c0*/  IMAD.MOV.U32 R11, RZ, RZ, 0x1c1f ;  /* 0x00001c1fff0b7424 */ /* 0x000fe400078e00ff */
[----:B------:R-:W-:-:S07]  /*1f9d0*/  IMAD.MOV.U32 R3, RZ, RZ, R14 ;  /* 0x000000ffff037224 */ /* 0x000fce00078e000e */
[----:B------:R-:W-:Y:S05]  /*1f9e0*/  WARPSYNC.COLLECTIVE R15, `(.L_x_6167) ;  /* 0x000000000f087348 */ /* 0x000fea0003c00000 */
[----:B------:R0:W1:Y:S02]  /*1f9f0*/  SHFL.IDX P6, R14, R13, R12, R11 ;  /* 0x0000000c0d0e7389 */ /* 0x00006400000c000b */
[----:B01----:R-:W-:Y:S01]  /*1fa00*/  ENDCOLLECTIVE ;  /* 0x000000000000791b */ /* 0x003fe20003800000 */
.L_x_6167:
[----:B------:R-:W-:Y:S02]  /*1fa10*/  IMAD.MOV.U32 R13, RZ, RZ, R10 ;  /* 0x000000ffff0d7224 */ /* 0x000fe400078e000a */
[----:B------:R-:W-:-:S07]  /*1fa20*/  IMAD.MOV.U32 R0, RZ, RZ, R14 ;  /* 0x000000ffff007224 */ /* 0x000fce00078e000e */
[----:B------:R-:W-:Y:S05]  /*1fa30*/  WARPSYNC.COLLECTIVE R15, `(.L_x_6168) ;  /* 0x000000000f087348 */ /* 0x000fea0003c00000 */
[----:B------:R0:W1:Y:S02]  /*1fa40*/  SHFL.IDX P6, R14, R13, R12, R11 ;  /* 0x0000000c0d0e7389 */ /* 0x00006400000c000b */
[----:B01----:R-:W-:Y:S01]  /*1fa50*/  ENDCOLLECTIVE ;  /* 0x000000000000791b */ /* 0x003fe20003800000 */
.L_x_6168:
[----:B------:R-:W-:Y:S02]  /*1fa60*/  IMAD.MOV.U32 R13, RZ, RZ, R7 ;  /* 0x000000ffff0d7224 */ /* 0x000fe400078e0007 */
[----:B------:R-:W-:-:S07]  /*1fa70*/  IMAD.MOV.U32 R5, RZ, RZ, R14 ;  /* 0x000000ffff057224 */ /* 0x000fce00078e000e */
[----:B------:R-:W-:Y:S05]  /*1fa80*/  WARPSYNC.COLLECTIVE R15, `(.L_x_6169) ;  /* 0x000000000f087348 */ /* 0x000fea0003c00000 */
[----:B------:R0:W1:Y:S02]  /*1fa90*/  SHFL.IDX P6, R14, R13, R12, R11 ;  /* 0x0000000c0d0e7389 */ /* 0x00006400000c000b */
[----:B01----:R-:W-:Y:S01]  /*1faa0*/  ENDCOLLECTIVE ;  /* 0x000000000000791b */ /* 0x003fe20003800000 */
.L_x_6169:
[----:B------:R-:W-:Y:S05]  /*1fab0*/  BRA `(.L_x_6170) ;  /* 0xfffffe8c00047947 */ /* 0x000fea000383ffff */
.L_x_5880:
[----:B0-----:R0:W1:Y:S02]  /*1fac0*/  SYNCS.PHASECHK.TRANS64.TRYWAIT P0, [R2+URZ+0x28c00], R35 ;  /* 0x028c0023020075a7 */ /* 0x001064000800017f */
[----:B-1----:R-:W-:Y:S05]  /*1fad0*/  @!P0 NANOSLEEP.SYNCS 0x989680 ;  /* 0x009896800000895d */ /* 0x002fea0003900000 */
[----:B------:R-:W1:Y:S02]  /*1fae0*/  @!P0 SYNCS.PHASECHK.TRANS64 P0, [R2+URZ+0x28c00], R35 ;  /* 0x028c0023020085a7 */ /* 0x000e64000800007f */
[----:B-1----:R-:W-:Y:S05]  /*1faf0*/  @!P0 BRA `(.L_x_5880) ;  /* 0xfffffffc00f08947 */ /* 0x002fea000383ffff */
[----:B------:R-:W-:Y:S05]  /*1fb00*/  BRA `(.L_x_6171) ;  /* 0xfffffe9000087947 */ /* 0x000fea000383ffff */
.L_x_5888:
[----:B------:R-:W0:Y:S01]  /*1fb10*/  LDC R39, c[0x0][0x3f4] ;  /* 0x0000fd00ff277b82 */ /* 0x000e220000000800 */
        /* <DEDUP_REMOVED lines=8> */
.L_x_6173:
[----:B------:R-:W-:Y:S05]  /*1fba0*/  BSYNC B1 ;  /* 0x0000000000017941 */ /* 0x000fea0003800000 */
.L_x_6172:
[----:B------:R-:W-:Y:S01]  /*1fbb0*/  IMAD.MOV.U32 R13, RZ, RZ, R25 ;  /* 0x000000ffff0d7224 */ /* 0x000fe200078e0019 */
[----:B------:R-:W-:Y:S01]  /*1fbc0*/  ISETP.GE.AND P0, PT, R16, R39, PT ;  /* 0x000000271000720c */ /* 0x000fe20003f06270 */
[----:B------:R-:W-:Y:S02]  /*1fbd0*/  IMAD.MOV.U32 R12, RZ, RZ, RZ ;  /* 0x000000ffff0c7224 */ /* 0x000fe400078e00ff */
[----:B------:R-:W-:Y:S02]  /*1fbe0*/  IMAD.MOV.U32 R11, RZ, RZ, 0x1c1f ;  /* 0x00001c1fff0b7424 */ /* 0x000fe400078e00ff */
[----:B------:R-:W-:Y:S02]  /*1fbf0*/  IMAD.MOV.U32 R15, RZ, RZ, -0x1 ;  /* 0xffffffffff0f7424 */ /* 0x000fe400078e00ff */
[----:B------:R-:W-:Y:S02]  /*1fc00*/  IMAD.MOV.U32 R0, RZ, RZ, R14 ;  /* 0x000000ffff007224 */ /* 0x000fe400078e000e */
[----:B------:R-:W-:-:S07]  /*1fc10*/  IMAD R34, R23, R34, RZ ;  /* 0x0000002217227224 */ /* 0x000fce00078e02ff */
[----:B------:R-:W-:Y:S05]  /*1fc20*/  WARPSYNC.COLLECTIVE R15, `(.L_x_6174) ;  /* 0x000000000f087348 */ /* 0x000fea0003c00000 */
[----:B------:R0:W1:Y:S02]  /*1fc30*/  SHFL.IDX P6, R14, R13, R12, R11 ;  /* 0x0000000c0d0e7389 */ /* 0x00006400000c000b */
[----:B01----:R-:W-:Y:S01]  /*1fc40*/  ENDCOLLECTIVE ;  /* 0x000000000000791b */ /* 0x003fe20003800000 */
.L_x_6174:
[----:B------:R-:W-:Y:S02]  /*1fc50*/  ISETP.GE.OR P1, PT, R37, R34, P0 ;  /* 0x000000222500720c */ /* 0x000fe40000726670 */
[----:B------:R-:W-:-:S11]  /*1fc60*/  MOV R13, R24 ;  /* 0x00000018000d7202 */ /* 0x000fd60000000f00 */
[C---:B------:R-:W-:Y:S01]  /*1fc70*/  @!P1 IMAD.SHL.U32 R5, R16.reuse, 0x2, RZ ;  /* 0x0000000210059824 */ /* 0x040fe200078e00ff */
[----:B------:R-:W-:Y:S01]  /*1fc80*/  @!P1 SHF.L.U64.HI R21, R16, 0x1, R17 ;  /* 0x0000000110159819 */ /* 0x000fe20000010211 */
[----:B------:R-:W-:-:S07]  /*1fc90*/  IMAD.MOV.U32 R3, RZ, RZ, R14 ;  /* 0x000000ffff037224 */ /* 0x000fce00078e000e */
[----:B------:R-:W-:Y:S05]  /*1fca0*/  WARPSYNC.COLLECTIVE R15, `(.L_x_6175) ;  /* 0x000000000f087348 */ /* 0x000fea0003c00000 */
[----:B------:R0:W1:Y:S02]  /*1fcb0*/  SHFL.IDX P6, R14, R13, R12, R11 ;  /* 0x0000000c0d0e7389 */ /* 0x00006400000c000b */
[----:B01----:R-:W-:Y:S01]  /*1fcc0*/  ENDCOLLECTIVE ;  /* 0x000000000000791b */ /* 0x003fe20003800000 */
.L_x_6175:
[----:B------:R-:W-:-:S05]  /*1fcd0*/  @!P1 IADD3 R6, P2, R3, R5, RZ ;  /* 0x0000000503069210 */ /* 0x000fca0007f5e0ff */
[----:B------:R-:W-:Y:S02]  /*1fce0*/  @!P1 IMAD.X R7, R0, 0x1, R21, P2 ;  /* 0x0000000100079824 */ /* 0x000fe400010e0615 */
[----:B------:R-:W-:Y:S02]  /*1fcf0*/  IMAD.MOV.U32 R13, RZ, RZ, R27 ;  /* 0x000000ffff0d7224 */ /* 0x000fe400078e001b */
[----:B------:R-:W-:-:S07]  /*1fd00*/  IMAD.MOV.U32 R4, RZ, RZ, R14 ;  /* 0x000000ffff047224 */ /* 0x000fce00078e000e */
[----:B------:R-:W-:Y:S05]  /*1fd10*/  WARPSYNC.COLLECTIVE R15, `(.L_x_6176) ;  /* 0x000000000f087348 */ /* 0x000fea0003c00000 */
[----:B------:R0:W1:Y:S02]  /*1fd20*/  SHFL.IDX P6, R14, R13, R12, R11 ;  /* 0x0000000c0d0e7389 */ /* 0x00006400000c000b */
[----:B01----:R-:W-:Y:S01]  /*1fd30*/  ENDCOLLECTIVE ;  /* 0x000000000000791b */ /* 0x003fe20003800000 */
.L_x_6176:
[----:B------:R-:W2:Y:S01]  /*1fd40*/  @!P1 LD.E.128 R8, desc[UR42][R6.64] ;  /* 0x0000002a06089980 */ /* 0x000ea2000c101d00 */
[----:B------:R-:W-:-:S05]  /*1fd50*/  @!P1 IADD3 R14, P2, R14, R5, RZ ;  /* 0x000000050e0e9210 */ /* 0x000fca0007f5e0ff */
[----:B------:R-:W-:-:S04]  /*1fd60*/  @!P1 IMAD.X R3, R4, 0x1, R21, P2 ;  /* 0x0000000104039824 */ /* 0x000fc800010e0615 */
[----:B------:R-:W-:-:S05]  /*1fd70*/  @!P1 IMAD.MOV.U32 R15, RZ, RZ, R3 ;  /* 0x000000ffff0f9224 */ /* 0x000fca00078e0003 */
[----:B------:R0:W5:Y:S01]  /*1fd80*/  @!P1 LD.E.128 R4, desc[UR42][R14.64] ;  /* 0x0000002a0e049980 */ /* 0x000162000c101d00 */
[----:B------:R-:W-:Y:S01]  /*1fd90*/  CS2R R32, SRZ ;  /* 0x0000000000207805 */ /* 0x000fe2000001ff00 */
[----:B------:R-:W-:Y:S01]  /*1fda0*/  IMAD.MOV.U32 R13, RZ, RZ, R26 ;  /* 0x000000ffff0d7224 */ /* 0x000fe200078e001a */
[----:B------:R-:W-:Y:S01]  /*1fdb0*/  CS2R R30, SRZ ;  /* 0x00000000001e7805 */ /* 0x000fe2000001ff00 */
[----:B------:R-:W-:Y:S01]  /*1fdc0*/  IMAD.MOV.U32 R12, RZ, RZ, 0x1 ;  /* 0x00000001ff0c7424 */ /* 0x000fe200078e00ff */
[----:B------:R-:W-:Y:S02]  /*1fdd0*/  CS2R R20, SRZ ;  /* 0x0000000000147805 */ /* 0x000fe4000001ff00 */
[----:B------:R-:W-:Y:S01]  /*1fde0*/  CS2R R28, SRZ ;  /* 0x00000000001c7805 */ /* 0x000fe2000001ff00 */
[----:B0-----:R-:W-:Y:S02]  /*1fdf0*/  IMAD.MOV.U32 R15, RZ, RZ, -0x1 ;  /* 0xffffffffff0f7424 */ /* 0x001fe400078e00ff */
[----:B--2---:R-:W-:Y:S01]  /*1fe00*/  @!P1 IMAD.MOV.U32 R33, RZ, RZ, R11 ;  /* 0x000000ffff219224 */ /* 0x004fe200078e000b */
[----:B------:R-:W-:Y:S01]  /*1fe10*/  MOV R11, 0x1c1f ;  /* 0x00001c1f000b7802 */ /* 0x000fe20000000f00 */
[----:B------:R-:W-:-:S02]  /*1fe20*/  @!P1 IMAD.MOV.U32 R30, RZ, RZ, R8 ;  /* 0x000000ffff1e9224 */ /* 0x000fc400078e0008 */
[----:B------:R-:W-:-:S07]  /*1fe30*/  @!P1 IMAD.MOV.U32 R31, RZ, RZ, R9 ;  /* 0x000000ffff1f9224 */ /* 0x000fce00078e0009 */
[----:B-----5:R-:W-:Y:S05]  /*1fe40*/  WARPSYNC.COLLECTIVE R15, `(.L_x_6177) ;  /* 0x000000000f087348 */ /* 0x020fea0003c00000 */
[----:B------:R0:W1:Y:S02]  /*1fe50*/  SHFL.IDX P6, R14, R13, R12, R11 ;  /* 0x0000000c0d0e7389 */ /* 0x00006400000c000b */
[----:B01---5:R-:W-:Y:S01]  /*1fe60*/  ENDCOLLECTIVE ;  /* 0x000000000000791b */ /* 0x023fe20003800000 */
.L_x_6177:
[----:B------:R-:W-:Y:S02]  /*1fe70*/  IMAD.MOV.U32 R0, RZ, RZ, R30 ;  /* 0x000000ffff007224 */ /* 0x000fe400078e001e */
[----:B------:R-:W-:Y:S02]  /*1fe80*/  IMAD.MOV.U32 R3, RZ, RZ, R31 ;  /* 0x000000ffff037224 */ /* 0x000fe400078e001f */
[----:B------:R-:W-:Y:S01]  /*1fe90*/  @!P1 IMAD.MOV.U32 R32, RZ, RZ, R10 ;  /* 0x000000ffff209224 */ /* 0x000fe200078e000a */
[----:B------:R-:W-:Y:S01]  /*1fea0*/  PRMT R51, R51, 0x5410, R0 ;  /* 0x0000541033337816 */ /* 0x000fe20000000000 */
[----:B------:R-:W-:Y:S01]  /*1feb0*/  IMAD.MOV.U32 R9, RZ, RZ, R33 ;  /* 0x000000ffff097224 */ /* 0x000fe200078e0021 */
[----:B------:R-:W-:Y:S01]  /*1fec0*/  PRMT R38, R38, 0x5410, R3 ;  /* 0x0000541026267816 */ /* 0x000fe20000000003 */
[----:B------:R-:W-:Y:S02]  /*1fed0*/  IMAD.MOV.U32 R8, RZ, RZ, R32 ;  /* 0x000000ffff087224 */ /* 0x000fe400078e0020 */
[----:B------:R-:W-:-:S03]  /*1fee0*/  IMAD.MOV.U32 R13, RZ, RZ, R25 ;  /* 0x000000ffff0d7224 */ /* 0x000fc600078e0019 */
[----:B------:R-:W-:Y:S01]  /*1fef0*/  PRMT R35, R8, 0x5410, R9 ;  /* 0x0000541008237816 */ /* 0x000fe20000000009 */
[----:B------:R-:W-:Y:S02]  /*1ff00*/  @!P1 IMAD.MOV.U32 R20, RZ, RZ, R4 ;  /* 0x000000ffff149224 */ /* 0x000fe400078e0004 */
[----:B------:R-:W-:Y:S02]  /*1ff10*/  @!P1 IMAD.MOV.U32 R21, RZ, RZ, R5 ;  /* 0x000000ffff159224 */ /* 0x000fe400078e0005 */
[----:B------:R-:W-:Y:S02]  /*1ff20*/  @!P1 IMAD.MOV.U32 R29, RZ, RZ, R7 ;  /* 0x000000ffff1d9224 */ /* 0x000fe400078e0007 */
[----:B------:R-:W-:Y:S01]  /*1ff30*/  IMAD.MOV.U32 R0, RZ, RZ, R14 ;  /* 0x000000ffff007224 */ /* 0x000fe200078e000e */
[----:B------:R-:W-:-:S07]  /*1ff40*/  MOV R5, R21 ;  /* 0x0000001500057202 */ /* 0x000fce0000000f00 */
[----:B------:R-:W-:Y:S05]  /*1ff50*/  WARPSYNC.COLLECTIVE R15, `(.L_x_6178) ;  /* 0x000000000f087348 */ /* 0x000fea0003c00000 */
[----:B------:R0:W1:Y:S02]  /*1ff60*/  SHFL.IDX P6, R14, R13, R12, R11 ;  /* 0x0000000c0d0e7389 */ /* 0x00006400000c000b */
[----:B01----:R-:W-:Y:S01]  /*1ff70*/  ENDCOLLECTIVE ;  /* 0x000000000000791b */ /* 0x003fe20003800000 */
.L_x_6178:
[----:B------:R-:W-:Y:S02]  /*1ff80*/  @!P1 IMAD.MOV.U32 R28, RZ, RZ, R6 ;  /* 0x000000ffff1c9224 */ /* 0x000fe400078e0006 */
[----:B------:R-:W-:Y:S01]  /*1ff90*/  IMAD.MOV.U32 R4, RZ, RZ, R20 ;  /* 0x000000ffff047224 */ /* 0x000fe200078e0014 */
[----:B------:R-:W-:Y:S01]  /*1ffa0*/  PRMT R38, R5, 0x7610, R38 ;  /* 0x0000761005267816 */ /* 0x000fe20000000026 */
[----:B------:R-:W-:Y:S02]  /*1ffb0*/  IMAD.MOV.U32 R7, RZ, RZ, R29 ;  /* 0x000000ffff077224 */ /* 0x000fe400078e001d */
[----:B------:R-:W-:-:S03]  /*1ffc0*/  IMAD.MOV.U32 R6, RZ, RZ, R28 ;  /* 0x000000ffff067224 */ /* 0x000fc600078e001c */
[----:B------:R-:W-:Y:S02]  /*1ffd0*/  PRMT R44, R4, 0x5410, R7 ;  /* 0x00005410042c7816 */ /* 0x000fe40000000007 */
[----:B------:R-:W-:Y:S02]  /*1ffe0*/  CS2R R4, SRZ ;  /* 0x0000000000047805 */ /* 0x000fe4000001ff00 */
[----:B------:R-:W-:Y:S01]  /*1fff0*/  PRMT R51, R6, 0x7610, R51 ;  /* 0x0000761006337816 */ /* 0x000fe20000000033 */
[----:B------:R-:W-:Y:S02]  /*20000*/  IMAD.MOV.U32 R13, RZ, RZ, R24 ;  /* 0x000000ffff0d7224 */ /* 0x000fe400078e0018 */
[----:B------:R-:W-:-:S07]  /*20010*/  IMAD.MOV.U32 R3, RZ, RZ, R14 ;  /* 0x000000ffff037224 */ /* 0x000fce00078e000e */
[----:B------:R-:W-:Y:S05]  /*20020*/  WARPSYNC.COLLECTIVE R15, `(.L_x_6179) ;  /* 0x000000000f087348 */ /* 0x000fea0003c00000 */
[----:B------:R0:W1:Y:S02]  /*20030*/  SHFL.IDX P6, R14, R13, R12, R11 ;  /* 0x0000000c0d0e7389 */ /* 0x00006400000c000b */
[----:B01----:R-:W-:Y:S01]  /*20040*/  ENDCOLLECTIVE ;  /* 0x000000000000791b */ /* 0x003fe20003800000 */
.L_x_6179:
[----:B------:R-:W-:Y:S02]  /*20050*/  IMAD.MOV.U32 R13, RZ, RZ, R27 ;  /* 0x000000ffff0d7224 */ /* 0x000fe400078e001b */
[----:B------:R-:W-:-:S07]  /*20060*/  IMAD.MOV.U32 R24, RZ, RZ, R14 ;  /* 0x000000ffff187224 */ /* 0x000fce00078e000e */
[----:B------:R-:W-:Y:S05]  /*20070*/  WARPSYNC.COLLECTIVE R15, `(.L_x_6180) ;  /* 0x000000000f087348 */ /* 0x000fea0003c00000 */
[----:B------:R0:W1:Y:S02]  /*20080*/  SHFL.IDX P6, R14, R13, R12, R11 ;  /* 0x0000000c0d0e7389 */ /* 0x00006400000c000b */
[----:B01----:R-:W-:Y:S01]  /*20090*/  ENDCOLLECTIVE ;  /* 0x000000000000791b */ /* 0x003fe20003800000 */
.L_x_6180:
[----:B------:R-:W-:Y:S05]  /*200a0*/  BRA `(.L_x_6181) ;  /* 0xfffffe9800ec7947 */ /* 0x000fea000383ffff */
.L_x_5892:
[----:B0-----:R0:W1:Y:S02]  /*200b0*/  SYNCS.PHASECHK.TRANS64.TRYWAIT P1, [R2+URZ+0x28c00], R13 ;  /* 0x028c000d020075a7 */ /* 0x001064000802017f */
[----:B-1----:R-:W-:Y:S05]  /*200c0*/  @!P1 NANOSLEEP.SYNCS 0x989680 ;  /* 0x009896800000995d */ /* 0x002fea0003900000 */
[----:B------:R-:W1:Y:S02]  /*200d0*/  @!P1 SYNCS.PHASECHK.TRANS64 P1, [R2+URZ+0x28c00], R13 ;  /* 0x028c000d020095a7 */ /* 0x000e64000802007f */
[----:B-1----:R-:W-:Y:S05]  /*200e0*/  @!P1 BRA `(.L_x_5892) ;  /* 0xfffffffc00f09947 */ /* 0x002fea000383ffff */
[----:B------:R-:W-:Y:S05]  /*200f0*/  BRA `(.L_x_6182) ;  /* 0xfffffe9c00887947 */ /* 0x000fea000383ffff */
.L_x_5898:
[----:B0-----:R0:W2:Y:S02]  /*20100*/  SYNCS.PHASECHK.TRANS64.TRYWAIT P1, [R15+URZ+0x28c30], R56 ;  /* 0x028c30380f0075a7 */ /* 0x0010a4000802017f */
[----:B--2---:R-:W-:Y:S05]  /*20110*/  @!P1 NANOSLEEP.SYNCS 0x989680 ;  /* 0x009896800000995d */ /* 0x004fea0003900000 */
[----:B------:R-:W2:Y:S02]  /*20120*/  @!P1 SYNCS.PHASECHK.TRANS64 P1, [R15+URZ+0x28c30], R56 ;  /* 0x028c30380f0095a7 */ /* 0x000ea4000802007f */
[----:B--2---:R-:W-:Y:S05]  /*20130*/  @!P1 BRA `(.L_x_5898) ;  /* 0xfffffffc00f09947 */ /* 0x004fea000383ffff */
[----:B------:R-:W-:Y:S05]  /*20140*/  BRA `(.L_x_5897) ;  /* 0xfffffeac00147947 */ /* 0x000fea000383ffff */
.L_x_5912:
[----:B--2---:R2:W3:Y:S02]  /*20150*/  SYNCS.PHASECHK.TRANS64.TRYWAIT P1, [R15+URZ+0x28c50], R56 ;  /* 0x028c50380f0075a7 */ /* 0x0044e4000802017f */
[----:B---3--:R-:W-:Y:S05]  /*20160*/  @!P1 NANOSLEEP.SYNCS 0x989680 ;  /* 0x009896800000995d */ /* 0x008fea0003900000 */
[----:B------:R-:W3:Y:S02]  /*20170*/  @!P1 SYNCS.PHASECHK.TRANS64 P1, [R15+URZ+0x28c50], R56 ;  /* 0x028c50380f0095a7 */ /* 0x000ee4000802007f */
[----:B---3--:R-:W-:Y:S05]  /*20180*/  @!P1 BRA `(.L_x_5912) ;  /* 0xfffffffc00f09947 */ /* 0x008fea000383ffff */
[----:B------:R-:W-:Y:S05]  /*20190*/  BRA `(.L_x_5911) ;  /* 0xfffffec400ec7947 */ /* 0x000fea000383ffff */
.L_x_5925:
[----:B-1----:R1:W2:Y:S02]  /*201a0*/  SYNCS.PHASECHK.TRANS64.TRYWAIT P1, [R209+URZ+0x28c30], R210 ;  /* 0x028c30d2d10075a7 */ /* 0x0022a4000802017f */
[----:B--2---:R-:W-:Y:S05]  /*201b0*/  @!P1 NANOSLEEP.SYNCS 0x989680 ;  /* 0x009896800000995d */ /* 0x004fea0003900000 */
[----:B------:R-:W2:Y:S02]  /*201c0*/  @!P1 SYNCS.PHASECHK.TRANS64 P1, [R209+URZ+0x28c30], R210 ;  /* 0x028c30d2d10095a7 */ /* 0x000ea4000802007f */
[----:B--2---:R-:W-:Y:S05]  /*201d0*/  @!P1 BRA `(.L_x_5925) ;  /* 0xfffffffc00f09947 */ /* 0x004fea000383ffff */
[----:B------:R-:W-:Y:S05]  /*201e0*/  BRA `(.L_x_5924) ;  /* 0xfffffecc00787947 */ /* 0x000fea000383ffff */
.L_x_5939:
[----:B---3--:R3:W4:Y:S02]  /*201f0*/  SYNCS.PHASECHK.TRANS64.TRYWAIT P1, [R209+URZ+0x28c50], R210 ;  /* 0x028c50d2d10075a7 */ /* 0x008724000802017f */
[----:B----4-:R-:W-:Y:S05]  /*20200*/  @!P1 NANOSLEEP.SYNCS 0x989680 ;  /* 0x009896800000995d */ /* 0x010fea0003900000 */
[----:B------:R-:W4:Y:S02]  /*20210*/  @!P1 SYNCS.PHASECHK.TRANS64 P1, [R209+URZ+0x28c50], R210 ;  /* 0x028c50d2d10095a7 */ /* 0x000f24000802007f */
[----:B----4-:R-:W-:Y:S05]  /*20220*/  @!P1 BRA `(.L_x_5939) ;  /* 0xfffffffc00f09947 */ /* 0x010fea000383ffff */
[----:B------:R-:W-:Y:S05]  /*20230*/  BRA `(.L_x_5938) ;  /* 0xfffffef000087947 */ /* 0x000fea000383ffff */
.L_x_5953:
[----:B-1----:R1:W2:Y:S02]  /*20240*/  SYNCS.PHASECHK.TRANS64.TRYWAIT P2, [R15+URZ+0x28c30], R210 ;  /* 0x028c30d20f0075a7 */ /* 0x0022a4000804017f */
[----:B--2---:R-:W-:Y:S05]  /*20250*/  @!P2 NANOSLEEP.SYNCS 0x989680 ;  /* 0x009896800000a95d */ /* 0x004fea0003900000 */
[----:B------:R-:W2:Y:S02]  /*20260*/  @!P2 SYNCS.PHASECHK.TRANS64 P2, [R15+URZ+0x28c30], R210 ;  /* 0x028c30d20f00a5a7 */ /* 0x000ea4000804007f */
[----:B--2---:R-:W-:Y:S05]  /*20270*/  @!P2 BRA `(.L_x_5953) ;  /* 0xfffffffc00f0a947 */ /* 0x004fea000383ffff */
[----:B------:R-:W-:Y:S05]  /*20280*/  BRA `(.L_x_5952) ;  /* 0xfffffef400d87947 */ /* 0x000fea000383ffff */
.L_x_5959:
[----:B----4-:R4:W0:Y:S02]  /*20290*/  SYNCS.PHASECHK.TRANS64.TRYWAIT P2, [R15+URZ+0x28c50], R210 ;  /* 0x028c50d20f0075a7 */ /* 0x010824000804017f */
[----:B0-----:R-:W-:Y:S05]  /*202a0*/  @!P2 NANOSLEEP.SYNCS 0x989680 ;  /* 0x009896800000a95d */ /* 0x001fea0003900000 */
[----:B------:R-:W0:Y:S02]  /*202b0*/  @!P2 SYNCS.PHASECHK.TRANS64 P2, [R15+URZ+0x28c50], R210 ;  /* 0x028c50d20f00a5a7 */ /* 0x000e24000804007f */
[----:B0-----:R-:W-:Y:S05]  /*202c0*/  @!P2 BRA `(.L_x_5959) ;  /* 0xfffffffc00f0a947 */ /* 0x001fea000383ffff */
[----:B------:R-:W-:Y:S05]  /*202d0*/  BRA `(.L_x_5958) ;  /* 0xffffff0c003c7947 */ /* 0x000fea000383ffff */
.L_x_5968:
[----:B--2---:R2:W3:Y:S02]  /*202e0*/  SYNCS.PHASECHK.TRANS64.TRYWAIT P1, [R20+URZ+0x28c30], R184 ;  /* 0x028c30b8140075a7 */ /* 0x0044e4000802017f */
[----:B---3--:R-:W-:Y:S05]  /*202f0*/  @!P1 NANOSLEEP.SYNCS 0x989680 ;  /* 0x009896800000995d */ /* 0x008fea0003900000 */
[----:B------:R-:W3:Y:S02]  /*20300*/  @!P1 SYNCS.PHASECHK.TRANS64 P1, [R20+URZ+0x28c30], R184 ;  /* 0x028c30b8140095a7 */ /* 0x000ee4000802007f */
[----:B---3--:R-:W-:Y:S05]  /*20310*/  @!P1 BRA `(.L_x_5968) ;  /* 0xfffffffc00f09947 */ /* 0x008fea000383ffff */
[----:B------:R-:W-:Y:S05]  /*20320*/  BRA `(.L_x_5967) ;  /* 0xffffff10005c7947 */ /* 0x000fea000383ffff */
.L_x_5982:
[----:B---3--:R3:W0:Y:S02]  /*20330*/  SYNCS.PHASECHK.TRANS64.TRYWAIT P1, [R20+URZ+0x28c50], R184 ;  /* 0x028c50b8140075a7 */ /* 0x008624000802017f */
[----:B0-----:R-:W-:Y:S05]  /*20340*/  @!P1 NANOSLEEP.SYNCS 0x989680 ;  /* 0x009896800000995d */ /* 0x001fea0003900000 */
[----:B------:R-:W0:Y:S02]  /*20350*/  @!P1 SYNCS.PHASECHK.TRANS64 P1, [R20+URZ+0x28c50], R184 ;  /* 0x028c50b8140095a7 */ /* 0x000e24000802007f */
[----:B0-----:R-:W-:Y:S05]  /*20360*/  @!P1 BRA `(.L_x_5982) ;  /* 0xfffffffc00f09947 */ /* 0x001fea000383ffff */
[----:B------:R-:W-:Y:S05]  /*20370*/  BRA `(.L_x_5981) ;  /* 0xffffff3000747947 */ /* 0x000fea000383ffff */
.L_x_6021:
[----:B------:R-:W0:Y:S01]  /*20380*/  S2R R12, SR_TID.X ;  /* 0x00000000000c7919 */ /* 0x000e220000002100 */
[----:B------:R-:W-:Y:S01]  /*20390*/  BSSY B1, `(.L_x_6183) ;  /* 0x000000a000017945 */ /* 0x000fe20003800000 */
[----:B------:R-:W-:Y:S02]  /*203a0*/  IMAD.MOV.U32 R11, RZ, RZ, 0x1f ;  /* 0x0000001fff0b7424 */ /* 0x000fe400078e00ff */
[----:B------:R-:W-:Y:S01]  /*203b0*/  IMAD.MOV.U32 R15, RZ, RZ, -0x1 ;  /* 0xffffffffff0f7424 */ /* 0x000fe200078e00ff */
[----:B0-----:R-:W-:-:S04]  /*203c0*/  SHF.R.U32.HI R12, RZ, 0x5, R12 ;  /* 0x00000005ff0c7819 */ /* 0x001fc8000001160c */
[----:B------:R-:W-:-:S05]  /*203d0*/  LOP3.LUT R12, R12, 0x3, RZ, 0xc0, !PT ;  /* 0x000000030c0c7812 */ /* 0x000fca00078ec0ff */
[----:B------:R-:W-:Y:S02]  /*203e0*/  IMAD.MOV.U32 R13, RZ, RZ, R12 ;  /* 0x000000ffff0d7224 */ /* 0x000fe400078e000c */
[----:B------:R-:W-:-:S07]  /*203f0*/  IMAD.MOV.U32 R12, RZ, RZ, RZ ;  /* 0x000000ffff0c7224 */ /* 0x000fce00078e00ff */
[----:B------:R-:W-:Y:S05]  /*20400*/  WARPSYNC.COLLECTIVE R15, `(.L_x_6184) ;  /* 0x000000000f087348 */ /* 0x000fea0003c00000 */
[----:B------:R0:W1:Y:S02]  /*20410*/  SHFL.IDX P6, R14, R13, R12, R11 ;  /* 0x0000000c0d0e7389 */ /* 0x00006400000c000b */
[----:B01----:R-:W-:Y:S01]  /*20420*/  ENDCOLLECTIVE ;  /* 0x000000000000791b */ /* 0x003fe20003800000 */
.L_x_6184:
[----:B------:R-:W-:Y:S05]  /*20430*/  BSYNC B1 ;  /* 0x0000000000017941 */ /* 0x000fea0003800000 */
.L_x_6183:
[----:B------:R-:W-:Y:S05]  /*20440*/  BRA `(.L_x_6185) ;  /* 0xffffff8800407947 */ /* 0x000fea000383ffff */
.L_x_6023:
[----:B------:R-:W-:Y:S01]  /*20450*/  BSSY B1, `(.L_x_6186) ;  /* 0x0000006000017945 */ /* 0x000fe20003800000 */
[----:B------:R-:W-:-:S07]  /*20460*/  IMAD.MOV.U32 R15, RZ, RZ, -0x1 ;  /* 0xffffffffff0f7424 */ /* 0x000fce00078e00ff */
[----:B0-----:R-:W-:Y:S05]  /*20470*/  WARPSYNC.COLLECTIVE R15, `(.L_x_6187) ;  /* 0x000000000f0c7348 */ /* 0x001fea0003c00000 */
[----:B------:R-:W-:Y:S02]  /*20480*/  ELECT P6, UR62, PT ;  /* 0x00000000003e782f */ /* 0x000fe400038c0000 */
[----:B------:R-:W-:Y:S01]  /*20490*/  MOV R14, UR62 ;  /* 0x0000003e000e7c02 */ /* 0x000fe20008000f00 */
[----:B0-----:R-:W-:Y:S10]  /*204a0*/  ENDCOLLECTIVE ;  /* 0x000000000000791b */ /* 0x001ff40003800000 */
.L_x_6187:
[----:B------:R-:W-:Y:S05]  /*204b0*/  BSYNC B1 ;  /* 0x0000000000017941 */ /* 0x000fea0003800000 */
.L_x_6186:
[----:B------:R-:W-:Y:S05]  /*204c0*/  BRA `(.L_x_6022) ;  /* 0xffffff8800387947 */ /* 0x000fea000383ffff */
.L_x_6025:
[----:B0-----:R0:W1:Y:S02]  /*204d0*/  SYNCS.PHASECHK.TRANS64.TRYWAIT P0, [R23+URZ+0x28c20], R2 ;  /* 0x028c2002170075a7 */ /* 0x001064000800017f */
[----:B-1----:R-:W-:Y:S05]  /*204e0*/  @!P0 NANOSLEEP.SYNCS 0x989680 ;  /* 0x009896800000895d */ /* 0x002fea0003900000 */
[----:B------:R-:W1:Y:S02]  /*204f0*/  @!P0 SYNCS.PHASECHK.TRANS64 P0, [R23+URZ+0x28c20], R2 ;  /* 0x028c2002170085a7 */ /* 0x000e64000800007f */
[----:B-1----:R-:W-:Y:S05]  /*20500*/  @!P0 BRA `(.L_x_6025) ;  /* 0xfffffffc00f08947 */ /* 0x002fea000383ffff */
[----:B------:R-:W-:Y:S05]  /*20510*/  BRA `(.L_x_6188) ;  /* 0xffffff8800487947 */ /* 0x000fea000383ffff */
.L_x_6029:
[----:B0-----:R0:W1:Y:S02]  /*20520*/  SYNCS.PHASECHK.TRANS64.TRYWAIT P0, [R12+URZ+0x28ca0], R2 ;  /* 0x028ca0020c0075a7 */ /* 0x001064000800017f */
[----:B-1----:R-:W-:Y:S05]  /*20530*/  @!P0 NANOSLEEP.SYNCS 0x989680 ;  /* 0x009896800000895d */ /* 0x002fea0003900000 */
[----:B------:R-:W1:Y:S02]  /*20540*/  @!P0 SYNCS.PHASECHK.TRANS64 P0, [R12+URZ+0x28ca0], R2 ;  /* 0x028ca0020c0085a7 */ /* 0x000e64000800007f */
[----:B-1----:R-:W-:Y:S05]  /*20550*/  @!P0 BRA `(.L_x_6029) ;  /* 0xfffffffc00f08947 */ /* 0x002fea000383ffff */
[----:B------:R-:W-:Y:S05]  /*20560*/  BRA `(.L_x_6189) ;  /* 0xffffff8800607947 */ /* 0x000fea000383ffff */
.L_x_6034:
[----:B-1----:R1:W2:Y:S02]  /*20570*/  SYNCS.PHASECHK.TRANS64.TRYWAIT P0, [R12+URZ+0x28cc0], R2 ;  /* 0x028cc0020c0075a7 */ /* 0x0022a4000800017f */
[----:B--2---:R-:W-:Y:S05]  /*20580*/  @!P0 NANOSLEEP.SYNCS 0x989680 ;  /* 0x009896800000895d */ /* 0x004fea0003900000 */
[----:B------:R-:W2:Y:S02]  /*20590*/  @!P0 SYNCS.PHASECHK.TRANS64 P0, [R12+URZ+0x28cc0], R2 ;  /* 0x028cc0020c0085a7 */ /* 0x000ea4000800007f */
[----:B--2---:R-:W-:Y:S05]  /*205a0*/  @!P0 BRA `(.L_x_6034) ;  /* 0xfffffffc00f08947 */ /* 0x004fea000383ffff */
[----:B------:R-:W-:Y:S05]  /*205b0*/  BRA `(.L_x_6190) ;  /* 0xffffff8800dc7947 */ /* 0x000fea000383ffff */
.L_x_6048:
[----:B0-----:R0:W1:Y:S02]  /*205c0*/  SYNCS.PHASECHK.TRANS64.TRYWAIT P1, [R10+URZ+0x28ca0], R2 ;  /* 0x028ca0020a0075a7 */ /* 0x001064000802017f */
[----:B-1----:R-:W-:Y:S05]  /*205d0*/  @!P1 NANOSLEEP.SYNCS 0x989680 ;  /* 0x009896800000995d */ /* 0x002fea0003900000 */
[----:B------:R-:W1:Y:S02]  /*205e0*/  @!P1 SYNCS.PHASECHK.TRANS64 P1, [R10+URZ+0x28ca0], R2 ;  /* 0x028ca0020a0095a7 */ /* 0x000e64000802007f */
[----:B-1----:R-:W-:Y:S05]  /*205f0*/  @!P1 BRA `(.L_x_6048) ;  /* 0xfffffffc00f09947 */ /* 0x002fea000383ffff */
[----:B------:R-:W-:Y:S05]  /*20600*/  BRA `(.L_x_6191) ;  /* 0xffffff9400407947 */ /* 0x000fea000383ffff */
.L_x_6053:
[----:B-1----:R1:W2:Y:S02]  /*20610*/  SYNCS.PHASECHK.TRANS64.TRYWAIT P1, [R10+URZ+0x28cc0], R2 ;  /* 0x028cc0020a0075a7 */ /* 0x0022a4000802017f */
[----:B--2---:R-:W-:Y:S05]  /*20620*/  @!P1 NANOSLEEP.SYNCS 0x989680 ;  /* 0x009896800000995d */ /* 0x004fea0003900000 */
[----:B------:R-:W2:Y:S02]  /*20630*/  @!P1 SYNCS.PHASECHK.TRANS64 P1, [R10+URZ+0x28cc0], R2 ;  /* 0x028cc0020a0095a7 */ /* 0x000ea4000802007f */
[----:B--2---:R-:W-:Y:S05]  /*20640*/  @!P1 BRA `(.L_x_6053) ;  /* 0xfffffffc00f09947 */ /* 0x004fea000383ffff */
[----:B------:R-:W-:Y:S05]  /*20650*/  BRA `(.L_x_6192) ;  /* 0xffffff9400b87947 */ /* 0x000fea000383ffff */
.L_x_6081:
[----:B------:R-:W1:Y:S01]  /*20660*/  S2R R12, SR_TID.X ;  /* 0x00000000000c7919 */ /* 0x000e620000002100 */
[----:B------:R-:W-:Y:S01]  /*20670*/  BSSY B0, `(.L_x_6193) ;  /* 0x000000a000007945 */ /* 0x000fe20003800000 */
[----:B------:R-:W-:Y:S02]  /*20680*/  IMAD.MOV.U32 R11, RZ, RZ, 0x1f ;  /* 0x0000001fff0b7424 */ /* 0x000fe400078e00ff */
[----:B------:R-:W-:Y:S01]  /*20690*/  IMAD.MOV.U32 R15, RZ, RZ, -0x1 ;  /* 0xffffffffff0f7424 */ /* 0x000fe200078e00ff */
[----:B-1----:R-:W-:-:S04]  /*206a0*/  SHF.R.U32.HI R12, RZ, 0x5, R12 ;  /* 0x00000005ff0c7819 */ /* 0x002fc8000001160c */
[----:B------:R-:W-:-:S05]  /*206b0*/  LOP3.LUT R12, R12, 0x3, RZ, 0xc0, !PT ;  /* 0x000000030c0c7812 */ /* 0x000fca00078ec0ff */
[----:B------:R-:W-:Y:S02]  /*206c0*/  IMAD.MOV.U32 R13, RZ, RZ, R12 ;  /* 0x000000ffff0d7224 */ /* 0x000fe400078e000c */
[----:B------:R-:W-:-:S07]  /*206d0*/  IMAD.MOV.U32 R12, RZ, RZ, RZ ;  /* 0x000000ffff0c7224 */ /* 0x000fce00078e00ff */
[----:B0----5:R-:W-:Y:S05]  /*206e0*/  WARPSYNC.COLLECTIVE R15, `(.L_x_6194) ;  /* 0x000000000f087348 */ /* 0x021fea0003c00000 */
[----:B------:R1:W2:Y:S02]  /*206f0*/  SHFL.IDX P6, R14, R13, R12, R11 ;  /* 0x0000000c0d0e7389 */ /* 0x0002a400000c000b */
[----:B012--5:R-:W-:Y:S01]  /*20700*/  ENDCOLLECTIVE ;  /* 0x000000000000791b */ /* 0x027fe20003800000 */
.L_x_6194:
[----:B------:R-:W-:Y:S05]  /*20710*/  BSYNC B0 ;  /* 0x0000000000007941 */ /* 0x000fea0003800000 */
.L_x_6193:
[----:B------:R-:W-:Y:S05]  /*20720*/  BRA `(.L_x_6195) ;  /* 0xffffffac00b47947 */ /* 0x000fea000383ffff */
.L_x_6084:
[----:B0-----:R0:W1:Y:S02]  /*20730*/  SYNCS.PHASECHK.TRANS64.TRYWAIT P0, [R27+URZ+0x28c40], R0 ;  /* 0x028c40001b0075a7 */ /* 0x001064000800017f */
[----:B-1----:R-:W-:Y:S05]  /*20740*/  @!P0 NANOSLEEP.SYNCS 0x989680 ;  /* 0x009896800000895d */ /* 0x002fea0003900000 */
[----:B------:R-:W1:Y:S02]  /*20750*/  @!P0 SYNCS.PHASECHK.TRANS64 P0, [R27+URZ+0x28c40], R0 ;  /* 0x028c40001b0085a7 */ /* 0x000e64000800007f */
[----:B-1----:R-:W-:Y:S05]  /*20760*/  @!P0 BRA `(.L_x_6084) ;  /* 0xfffffffc00f08947 */ /* 0x002fea000383ffff */
[----:B------:R-:W-:Y:S05]  /*20770*/  BRA `(.L_x_6196) ;  /* 0xffffffac00f47947 */ /* 0x000fea000383ffff */
.L_x_6085:
        /* <DEDUP_REMOVED lines=8> */
.L_x_6198:
[----:B------:R-:W-:Y:S05]  /*20800*/  BSYNC B0 ;  /* 0x0000000000007941 */ /* 0x000fea0003800000 */
.L_x_6197:
        /* <DEDUP_REMOVED lines=9> */
.L_x_6199:
[----:B------:R-:W-:Y:S02]  /*208a0*/  IMAD.MOV.U32 R13, RZ, RZ, R4 ;  /* 0x000000ffff0d7224 */ /* 0x000fe400078e0004 */
[----:B------:R-:W-:Y:S02]  /*208b0*/  IMAD.MOV.U32 R12, RZ, RZ, 0x1 ;  /* 0x00000001ff0c7424 */ /* 0x000fe400078e00ff */
[----:B------:R-:W-:-:S07]  /*208c0*/  IMAD.MOV.U32 R3, RZ, RZ, R14 ;  /* 0x000000ffff037224 */ /* 0x000fce00078e000e */
[----:B------:R-:W-:Y:S05]  /*208d0*/  WARPSYNC.COLLECTIVE R15, `(.L_x_6200) ;  /* 0x000000000f087348 */ /* 0x000fea0003c00000 */
[----:B------:R0:W1:Y:S02]  /*208e0*/  SHFL.IDX P6, R14, R13, R12, R11 ;  /* 0x0000000c0d0e7389 */ /* 0x00006400000c000b */
[----:B01----:R-:W-:Y:S01]  /*208f0*/  ENDCOLLECTIVE ;  /* 0x000000000000791b */ /* 0x003fe20003800000 */
.L_x_6200:
        /* <DEDUP_REMOVED lines=15> */
.L_x_6201:
[----:B------:R-:W-:Y:S01]  /*209f0*/  @P0 LEA R6, R5, R23, 0x1 ;  /* 0x0000001705060211 */ /* 0x000fe200078e08ff */
[----:B------:R-:W-:Y:S02]  /*20a00*/  IMAD.MOV.U32 R13, RZ, RZ, R4 ;  /* 0x000000ffff0d7224 */ /* 0x000fe400078e0004 */
[----:B------:R-:W-:Y:S02]  /*20a10*/  IMAD.MOV.U32 R12, RZ, RZ, 0x2 ;  /* 0x00000002ff0c7424 */ /* 0x000fe400078e00ff */
[----:B------:R-:W-:-:S07]  /*20a20*/  IMAD.MOV.U32 R3, RZ, RZ, R14 ;  /* 0x000000ffff037224 */ /* 0x000fce00078e000e */
[----:B------:R-:W-:Y:S05]  /*20a30*/  WARPSYNC.COLLECTIVE R15, `(.L_x_6202) ;  /* 0x000000000f087348 */ /* 0x000fea0003c00000 */
[----:B------:R0:W1:Y:S02]  /*20a40*/  SHFL.IDX P6, R14, R13, R12, R11 ;  /* 0x0000000c0d0e7389 */ /* 0x00006400000c000b */
[----:B01----:R-:W-:Y:S01]  /*20a50*/  ENDCOLLECTIVE ;  /* 0x000000000000791b */ /* 0x003fe20003800000 */
.L_x_6202:
        /* <DEDUP_REMOVED lines=15> */
.L_x_6203:
[----:B------:R-:W-:Y:S02]  /*20b50*/  @P0 IMAD R6, R5, 0x2, R23 ;  /* 0x0000000205060824 */ /* 0x000fe400078e0217 */
[----:B------:R-:W-:Y:S02]  /*20b60*/  IMAD.MOV.U32 R13, RZ, RZ, R4 ;  /* 0x000000ffff0d7224 */ /* 0x000fe400078e0004 */
[----:B------:R-:W-:Y:S02]  /*20b70*/  IMAD.MOV.U32 R12, RZ, RZ, 0x3 ;  /* 0x00000003ff0c7424 */ /* 0x000fe400078e00ff */
[----:B------:R-:W-:-:S07]  /*20b80*/  IMAD.MOV.U32 R3, RZ, RZ, R14 ;  /* 0x000000ffff037224 */ /* 0x000fce00078e000e */
[----:B------:R-:W-:Y:S05]  /*20b90*/  WARPSYNC.COLLECTIVE R15, `(.L_x_6204) ;  /* 0x000000000f087348 */ /* 0x000fea0003c00000 */
[----:B------:R0:W1:Y:S02]  /*20ba0*/  SHFL.IDX P6, R14, R13, R12, R11 ;  /* 0x0000000c0d0e7389 */ /* 0x00006400000c000b */
[----:B01----:R-:W-:Y:S01]  /*20bb0*/  ENDCOLLECTIVE ;  /* 0x000000000000791b */ /* 0x003fe20003800000 */
.L_x_6204:
        /* <DEDUP_REMOVED lines=10> */
.L_x_6205:
[----:B------:R-:W-:Y:S01]  /*20c60*/  @!PT LDS RZ, [RZ] ;  /* 0x00000000fffff984 */ /* 0x000fe20000000800 */
[----:B------:R-:W-:Y:S01]  /*20c70*/  @!PT LDS RZ, [RZ] ;  /* 0x00000000fffff984 */ /* 0x000fe20000000800 */
[----:B------:R-:W-:Y:S01]  /*20c80*/  @!PT LDS RZ, [RZ] ;  /* 0x00000000fffff984 */ /* 0x000fe20000000800 */
[----:B------:R0:W-:Y:S01]  /*20c90*/  @P0 LDGSTS.E.BYPASS.LTC128B.128 [R6+0x23400], desc[UR42][R2.64], !P2 ;  /* 0x2340000002060fae */ /* 0x0001e2000d101d6a */
[----:B------:R-:W-:Y:S01]  /*20ca0*/  IMAD.MOV.U32 R0, RZ, RZ, R14 ;  /* 0x000000ffff007224 */ /* 0x000fe200078e000e */
[----:B------:R-:W-:Y:S06]  /*20cb0*/  BRA `(.L_x_6206) ;  /* 0xffffffac00a47947 */ /* 0x000fec000383ffff */
.L_x_6090:
[----:B------:R-:W-:Y:S01]  /*20cc0*/  IMAD.MOV.U32 R13, RZ, RZ, R2 ;  /* 0x000000ffff0d7224 */ /* 0x000fe200078e0002 */
[----:B------:R-:W-:Y:S01]  /*20cd0*/  MOV R11, 0x181f ;  /* 0x0000181f000b7802 */ /* 0x000fe20000000f00 */
[----:B------:R-:W-:Y:S02]  /*20ce0*/  IMAD.MOV.U32 R12, RZ, RZ, RZ ;  /* 0x000000ffff0c7224 */ /* 0x000fe400078e00ff */
[----:B------:R-:W-:Y:S02]  /*20cf0*/  IMAD.MOV.U32 R15, RZ, RZ, -0x1 ;  /* 0xffffffffff0f7424 */ /* 0x000fe400078e00ff */
[----:B-----5:R-:W-:Y:S02]  /*20d00*/  IMAD R3, R20, R7, RZ ;  /* 0x0000000714037224 */ /* 0x020fe400078e02ff */
[----:B------:R-:W-:-:S07]  /*20d10*/  IMAD.IADD R32, R10, 0x1, R32 ;  /* 0x000000010a207824 */ /* 0x000fce00078e0220 */
[----:B------:R-:W-:Y:S05]  /*20d20*/  WARPSYNC.COLLECTIVE R15, `(.L_x_6207) ;  /* 0x000000000f087348 */ /* 0x000fea0003c00000 */
[----:B------:R0:W1:Y:S02]  /*20d30*/  SHFL.IDX P6, R14, R13, R12, R11 ;  /* 0x0000000c0d0e7389 */ /* 0x00006400000c000b */
[----:B01----:R-:W-:Y:S01]  /*20d40*/  ENDCOLLECTIVE ;  /* 0x000000000000791b */ /* 0x003fe20003800000 */
.L_x_6207:
[C---:B------:R-:W-:Y:S01]  /*20d50*/  VIADD R6, R32.reuse, 0x10 ;  /* 0x0000001020067836 */ /* 0x040fe20000000000 */
[----:B------:R-:W-:Y:S01]  /*20d60*/  ISETP.GE.AND P0, PT, R32, R3, PT ;  /* 0x000000032000720c */ /* 0x000fe20003f06270 */
[----:B------:R-:W-:Y:S02]  /*20d70*/  IMAD.MOV.U32 R13, RZ, RZ, R0 ;  /* 0x000000ffff0d7224 */ /* 0x000fe400078e0000 */
[----:B------:R-:W-:-:S10]  /*20d80*/  IMAD.MOV.U32 R4, RZ, RZ, R14 ;  /* 0x000000ffff047224 */ /* 0x000fd400078e000e */
[----:B------:R-:W-:Y:S05]  /*20d90*/  WARPSYNC.COLLECTIVE R15, `(.L_x_6208) ;  /* 0x000000000f087348 */ /* 0x000fea0003c00000 */
[----:B------:R0:W1:Y:S02]  /*20da0*/  SHFL.IDX P6, R14, R13, R12, R11 ;  /* 0x0000000c0d0e7389 */ /* 0x00006400000c000b */
[----:B01----:R-:W-:Y:S01]  /*20db0*/  ENDCOLLECTIVE ;  /* 0x000000000000791b */ /* 0x003fe20003800000 */
.L_x_6208:
[----:B------:R-:W-:Y:S02]  /*20dc0*/  IMAD.MOV.U32 R13, RZ, RZ, R2 ;  /* 0x000000ffff0d7224 */ /* 0x000fe400078e0002 */
[----:B------:R-:W-:Y:S02]  /*20dd0*/  IMAD.MOV.U32 R12, RZ, RZ, 0x1 ;  /* 0x00000001ff0c7424 */ /* 0x000fe400078e00ff */
[----:B------:R-:W-:-:S07]  /*20de0*/  IMAD.MOV.U32 R5, RZ, RZ, R14 ;  /* 0x000000ffff057224 */ /* 0x000fce00078e000e */
[----:B------:R-:W-:Y:S05]  /*20df0*/  WARPSYNC.COLLECTIVE R15, `(.L_x_6209) ;  /* 0x000000000f087348 */ /* 0x000fea0003c00000 */
[----:B------:R0:W1:Y:S02]  /*20e00*/  SHFL.IDX P6, R14, R13, R12, R11 ;  /* 0x0000000c0d0e7389 */ /* 0x00006400000c000b */
[----:B01----:R-:W-:Y:S01]  /*20e10*/  ENDCOLLECTIVE ;  /* 0x000000000000791b */ /* 0x003fe20003800000 */
.L_x_6209:
        /* <DEDUP_REMOVED lines=15> */
.L_x_6210:
[----:B------:R-:W-:Y:S01]  /*20f10*/  MOV R13, R2 ;  /* 0x00000002000d7202 */ /* 0x000fe20000000f00 */
[----:B------:R-:W-:Y:S02]  /*20f20*/  IMAD.MOV.U32 R12, RZ, RZ, 0x2 ;  /* 0x00000002ff0c7424 */ /* 0x000fe400078e00ff */
[----:B------:R-:W-:-:S07]  /*20f30*/  IMAD.MOV.U32 R5, RZ, RZ, R14 ;  /* 0x000000ffff057224 */ /* 0x000fce00078e000e */
[----:B------:R-:W-:Y:S05]  /*20f40*/  WARPSYNC.COLLECTIVE R15, `(.L_x_6211) ;  /* 0x000000000f087348 */ /* 0x000fea0003c00000 */
[----:B------:R0:W1:Y:S02]  /*20f50*/  SHFL.IDX P6, R14, R13, R12, R11 ;  /* 0x0000000c0d0e7389 */ /* 0x00006400000c000b */
[----:B01----:R-:W-:Y:S01]  /*20f60*/  ENDCOLLECTIVE ;  /* 0x000000000000791b */ /* 0x003fe20003800000 */
.L_x_6211:
        /* <DEDUP_REMOVED lines=16> */
.L_x_6212:
[----:B------:R-:W-:Y:S02]  /*21070*/  IMAD.MOV.U32 R13, RZ, RZ, R2 ;  /* 0x000000ffff0d7224 */ /* 0x000fe400078e0002 */
[----:B------:R-:W-:Y:S02]  /*21080*/  IMAD.MOV.U32 R12, RZ, RZ, 0x3 ;  /* 0x00000003ff0c7424 */ /* 0x000fe400078e00ff */
[----:B------:R-:W-:-:S07]  /*21090*/  IMAD.MOV.U32 R5, RZ, RZ, R14 ;  /* 0x000000ffff057224 */ /* 0x000fce00078e000e */
[----:B------:R-:W-:Y:S05]  /*210a0*/  WARPSYNC.COLLECTIVE R15, `(.L_x_6213) ;  /* 0x000000000f087348 */ /* 0x000fea0003c00000 */
[----:B------:R0:W1:Y:S02]  /*210b0*/  SHFL.IDX P6, R14, R13, R12, R11 ;  /* 0x0000000c0d0e7389 */ /* 0x00006400000c000b */
[----:B01----:R-:W-:Y:S01]  /*210c0*/  ENDCOLLECTIVE ;  /* 0x000000000000791b */ /* 0x003fe20003800000 */
.L_x_6213:
        /* <DEDUP_REMOVED lines=14> */
.L_x_6214:
[----:B------:R-:W-:Y:S01]  /*211b0*/  IMAD.MOV.U32 R0, RZ, RZ, R14 ;  /* 0x000000ffff007224 */ /* 0x000fe200078e000e */
[----:B------:R-:W-:Y:S06]  /*211c0*/  BRA `(.L_x_6215) ;  /* 0xffffffb000d07947 */ /* 0x000fec000383ffff */
.L_x_6093:
[----:B0-----:R0:W1:Y:S02]  /*211d0*/  SYNCS.PHASECHK.TRANS64.TRYWAIT P0, [R23+URZ+0x28c20], R0 ;  /* 0x028c2000170075a7 */ /* 0x001064000800017f */
[----:B-1----:R-:W-:Y:S05]  /*211e0*/  @!P0 NANOSLEEP.SYNCS 0x989680 ;  /* 0x009896800000895d */ /* 0x002fea0003900000 */
[----:B------:R-:W1:Y:S02]  /*211f0*/  @!P0 SYNCS.PHASECHK.TRANS64 P0, [R23+URZ+0x28c20], R0 ;  /* 0x028c2000170085a7 */ /* 0x000e64000800007f */
[----:B-1----:R-:W-:Y:S05]  /*21200*/  @!P0 BRA `(.L_x_6093) ;  /* 0xfffffffc00f08947 */ /* 0x002fea000383ffff */
[----:B------:R-:W-:Y:S05]  /*21210*/  BRA `(.L_x_6216) ;  /* 0xffffffb4002c7947 */ /* 0x000fea000383ffff */
.L_x_6096:
[----:B0-----:R0:W1:Y:S02]  /*21220*/  SYNCS.PHASECHK.TRANS64.TRYWAIT P0, [R27+URZ+0x28c60], R0 ;  /* 0x028c60001b0075a7 */ /* 0x001064000800017f */
[----:B-1----:R-:W-:Y:S05]  /*21230*/  @!P0 NANOSLEEP.SYNCS 0x989680 ;  /* 0x009896800000895d */ /* 0x002fea0003900000 */
[----:B------:R-:W1:Y:S02]  /*21240*/  @!P0 SYNCS.PHASECHK.TRANS64 P0, [R27+URZ+0x28c60], R0 ;  /* 0x028c60001b0085a7 */ /* 0x000e64000800007f */
[----:B-1----:R-:W-:Y:S05]  /*21250*/  @!P0 BRA `(.L_x_6096) ;  /* 0xfffffffc00f08947 */ /* 0x002fea000383ffff */
[----:B------:R-:W-:Y:S05]  /*21260*/  BRA `(.L_x_6217) ;  /* 0xffffffb4003c7947 */ /* 0x000fea000383ffff */
.L_x_6097:
        /* <DEDUP_REMOVED lines=8> */
.L_x_6219:
[----:B------:R-:W-:Y:S05]  /*212f0*/  BSYNC B0 ;  /* 0x0000000000007941 */ /* 0x000fea0003800000 */
.L_x_6218:
[----:B------:R0:W5:Y:S01]  /*21300*/  LDL R8, [R1+0xc] ;  /* 0x00000c0001087983 */ /* 0x0001620000100800 */
[----:B------:R-:W-:Y:S01]  /*21310*/  IMAD.MOV.U32 R13, RZ, RZ, R5 ;  /* 0x000000ffff0d7224 */ /* 0x000fe200078e0005 */
[----:B------:R-:W-:Y:S01]  /*21320*/  MOV R3, R14 ;  /* 0x0000000e00037202 */ /* 0x000fe20000000f00 */
[----:B------:R-:W-:Y:S01]  /*21330*/  IMAD.MOV.U32 R12, RZ, RZ, RZ ;  /* 0x000000ffff0c7224 */ /* 0x000fe200078e00ff */
[----:B------:R-:W1:Y:S01]  /*21340*/  S2R R7, SR_TID.X ;  /* 0x0000000000077919 */ /* 0x000e620000002100 */
[----:B------:R-:W-:Y:S01]  /*21350*/  IMAD.MOV.U32 R11, RZ, RZ, 0x181f ;  /* 0x0000181fff0b7424 */ /* 0x000fe200078e00ff */
[C---:B------:R-:W-:Y:S01]  /*21360*/  LOP3.LUT P5, RZ, R31.reuse, 0x2, RZ, 0xc0, !PT ;  /* 0x000000021fff7812 */ /* 0x040fe200078ac0ff */
[----:B------:R-:W-:Y:S01]  /*21370*/  IMAD.MOV.U32 R15, RZ, RZ, -0x1 ;  /* 0xffffffffff0f7424 */ /* 0x000fe200078e00ff */
[C---:B------:R-:W-:Y:S01]  /*21380*/  LOP3.LUT P4, RZ, R31.reuse, 0x4, RZ, 0xc0, !PT ;  /* 0x000000041fff7812 */ /* 0x040fe2000788c0ff */
[----:B------:R-:W-:Y:S01]  /*21390*/  IMAD R4, R4, 0x2, R23 ;  /* 0x0000000204047824 */ /* 0x000fe200078e0217 */
[----:B0-----:R-:W-:-:S13]  /*213a0*/  LOP3.LUT P3, RZ, R31, 0x8, RZ, 0xc0, !PT ;  /* 0x000000081fff7812 */ /* 0x001fda000786c0ff */
[----:B-1---5:R-:W-:Y:S05]  /*213b0*/  WARPSYNC.COLLECTIVE R15, `(.L_x_6220) ;  /* 0x000000000f087348 */ /* 0x022fea0003c00000 */
[----:B------:R0:W2:Y:S02]  /*213c0*/  SHFL.IDX P6, R14, R13, R12, R11 ;  /* 0x0000000c0d0e7389 */ /* 0x0000a400000c000b */
[----:B012--5:R-:W-:Y:S01]  /*213d0*/  ENDCOLLECTIVE ;  /* 0x000000000000791b */ /* 0x027fe20003800000 */
.L_x_6220:
[----:B------:R-:W-:Y:S02]  /*213e0*/  LOP3.LUT R22, R22, 0xfffffeff, RZ, 0xc0, !PT ;  /* 0xfffffeff16167812 */ /* 0x000fe400078ec0ff */
[----:B------:R-:W-:Y:S01]  /*213f0*/  LOP3.LUT P2, RZ, R31, 0x10, RZ, 0xc0, !PT ;  /* 0x000000101fff7812 */ /* 0x000fe2000784c0ff */
        /* <DEDUP_REMOVED lines=39> */
.L_x_6221:
[----:B------:R-:W-:Y:S02]  /*21670*/  IMAD.MOV.U32 R13, RZ, RZ, R5 ;  /* 0x000000ffff0d7224 */ /* 0x000fe400078e0005 */
[----:B------:R-:W-:-:S07]  /*21680*/  IMAD.MOV.U32 R3, RZ, RZ, R14 ;  /* 0x000000ffff037224 */ /* 0x000fce00078e000e */
[----:B------:R-:W-:Y:S05]  /*21690*/  WARPSYNC.COLLECTIVE R15, `(.L_x_6222) ;  /* 0x000000000f087348 */ /* 0x000fea0003c00000 */
[----:B------:R0:W1:Y:S02]  /*216a0*/  SHFL.IDX P6, R14, R13, R12, R11 ;  /* 0x0000000c0d0e7389 */ /* 0x00006400000c000b */
[----:B01----:R-:W-:Y:S01]  /*216b0*/  ENDCOLLECTIVE ;  /* 0x000000000000791b */ /* 0x003fe20003800000 */
.L_x_6222:
        /* <DEDUP_REMOVED lines=29> */
.L_x_6223:
[----:B------:R-:W-:Y:S02]  /*21890*/  IMAD.MOV.U32 R13, RZ, RZ, R5 ;  /* 0x000000ffff0d7224 */ /* 0x000fe400078e0005 */
[----:B------:R-:W-:-:S07]  /*218a0*/  IMAD.MOV.U32 R7, RZ, RZ, R14 ;  /* 0x000000ffff077224 */ /* 0x000fce00078e000e */
[----:B------:R-:W-:Y:S05]  /*218b0*/  WARPSYNC.COLLECTIVE R15, `(.L_x_6224) ;  /* 0x000000000f087348 */ /* 0x000fea0003c00000 */
[----:B------:R0:W1:Y:S02]  /*218c0*/  SHFL.IDX P6, R14, R13, R12, R11 ;  /* 0x0000000c0d0e7389 */ /* 0x00006400000c000b */
[----:B01----:R-:W-:Y:S01]  /*218d0*/  ENDCOLLECTIVE ;  /* 0x000000000000791b */ /* 0x003fe20003800000 */
.L_x_6224:
        /* <DEDUP_REMOVED lines=29> */
.L_x_6225:
[----:B------:R-:W-:Y:S02]  /*21ab0*/  IMAD.MOV.U32 R13, RZ, RZ, R5 ;  /* 0x000000ffff0d7224 */ /* 0x000fe400078e0005 */
[----:B------:R-:W-:-:S07]  /*21ac0*/  IMAD.MOV.U32 R6, RZ, RZ, R14 ;  /* 0x000000ffff067224 */ /* 0x000fce00078e000e */
[----:B------:R-:W-:Y:S05]  /*21ad0*/  WARPSYNC.COLLECTIVE R15, `(.L_x_6226) ;  /* 0x000000000f087348 */ /* 0x000fea0003c00000 */
[----:B------:R0:W1:Y:S02]  /*21ae0*/  SHFL.IDX P6, R14, R13, R12, R11 ;  /* 0x0000000c0d0e7389 */ /* 0x00006400000c000b */
[----:B01----:R-:W-:Y:S01]  /*21af0*/  ENDCOLLECTIVE ;  /* 0x000000000000791b */ /* 0x003fe20003800000 */
.L_x_6226:
[----:B------:R-:W-:Y:S01]  /*21b00*/  IMAD.MOV.U32 R2, RZ, RZ, R14 ;  /* 0x000000ffff027224 */ /* 0x000fe200078e000e */
[----:B------:R-:W-:Y:S06]  /*21b10*/  BRA `(.L_x_6227) ;  /* 0xffffffb000d47947 */ /* 0x000fec000383ffff */
.L_x_6104:
[----:B0-----:R0:W1:Y:S02]  /*21b20*/  SYNCS.PHASECHK.TRANS64.TRYWAIT P0, [R6+URZ+0x28c40], R17 ;  /* 0x028c4011060075a7 */ /* 0x001064000800017f */
[----:B-1----:R-:W-:Y:S05]  /*21b30*/  @!P0 NANOSLEEP.SYNCS 0x989680 ;  /* 0x009896800000895d */ /* 0x002fea0003900000 */
[----:B------:R-:W1:Y:S02]  /*21b40*/  @!P0 SYNCS.PHASECHK.TRANS64 P0, [R6+URZ+0x28c40], R17 ;  /* 0x028c4011060085a7 */ /* 0x000e64000800007f */
[----:B-1----:R-:W-:Y:S05]  /*21b50*/  @!P0 BRA `(.L_x_6104) ;  /* 0xfffffffc00f08947 */ /* 0x002fea000383ffff */
[----:B------:R-:W-:Y:S05]  /*21b60*/  BRA `(.L_x_6228) ;  /* 0xffffffb800647947 */ /* 0x000fea000383ffff */
.L_x_6105:
        /* <DEDUP_REMOVED lines=8> */
.L_x_6230:
[----:B------:R-:W-:Y:S05]  /*21bf0*/  BSYNC B1 ;  /* 0x0000000000017941 */ /* 0x000fea0003800000 */
.L_x_6229:
        /* <DEDUP_REMOVED lines=9> */
.L_x_6231:
[----:B------:R-:W-:Y:S02]  /*21c90*/  IMAD.MOV.U32 R13, RZ, RZ, R27 ;  /* 0x000000ffff0d7224 */ /* 0x000fe400078e001b */
[----:B------:R-:W-:Y:S02]  /*21ca0*/  IMAD.MOV.U32 R12, RZ, RZ, 0x1 ;  /* 0x00000001ff0c7424 */ /* 0x000fe400078e00ff */
[----:B------:R-:W-:-:S07]  /*21cb0*/  IMAD.MOV.U32 R2, RZ, RZ, R14 ;  /* 0x000000ffff027224 */ /* 0x000fce00078e000e */
[----:B------:R-:W-:Y:S05]  /*21cc0*/  WARPSYNC.COLLECTIVE R15, `(.L_x_6232) ;  /* 0x000000000f087348 */ /* 0x000fea0003c00000 */
[----:B------:R0:W1:Y:S02]  /*21cd0*/  SHFL.IDX P6, R14, R13, R12, R11 ;  /* 0x0000000c0d0e7389 */ /* 0x00006400000c000b */
[----:B01----:R-:W-:Y:S01]  /*21ce0*/  ENDCOLLECTIVE ;  /* 0x000000000000791b */ /* 0x003fe20003800000 */
.L_x_6232:
        /* <DEDUP_REMOVED lines=11> */
.L_x_6233:
[----:B------:R-:W-:Y:S01]  /*21da0*/  MOV R13, R27 ;  /* 0x0000001b000d7202 */ /* 0x000fe20000000f00 */
[----:B------:R-:W-:Y:S02]  /*21db0*/  IMAD.MOV.U32 R12, RZ, RZ, 0x2 ;  /* 0x00000002ff0c7424 */ /* 0x000fe400078e00ff */
[----:B------:R-:W-:-:S07]  /*21dc0*/  IMAD.MOV.U32 R2, RZ, RZ, R14 ;  /* 0x000000ffff027224 */ /* 0x000fce00078e000e */
[----:B------:R-:W-:Y:S05]  /*21dd0*/  WARPSYNC.COLLECTIVE R15, `(.L_x_6234) ;  /* 0x000000000f087348 */ /* 0x000fea0003c00000 */
[----:B------:R0:W1:Y:S02]  /*21de0*/  SHFL.IDX P6, R14, R13, R12, R11 ;  /* 0x0000000c0d0e7389 */ /* 0x00006400000c000b */
[----:B01----:R-:W-:Y:S01]  /*21df0*/  ENDCOLLECTIVE ;  /* 0x000000000000791b */ /* 0x003fe20003800000 */
.L_x_6234:
        /* <DEDUP_REMOVED lines=11> */
.L_x_6235:
[----:B------:R-:W-:Y:S02]  /*21eb0*/  IMAD.MOV.U32 R13, RZ, RZ, R27 ;  /* 0x000000ffff0d7224 */ /* 0x000fe400078e001b */
[----:B------:R-:W-:Y:S02]  /*21ec0*/  IMAD.MOV.U32 R12, RZ, RZ, 0x3 ;  /* 0x00000003ff0c7424 */ /* 0x000fe400078e00ff */
[----:B------:R-:W-:-:S07]  /*21ed0*/  IMAD.MOV.U32 R2, RZ, RZ, R14 ;  /* 0x000000ffff027224 */ /* 0x000fce00078e000e */
[----:B------:R-:W-:Y:S05]  /*21ee0*/  WARPSYNC.COLLECTIVE R15, `(.L_x_6236) ;  /* 0x000000000f087348 */ /* 0x000fea0003c00000 */
[----:B------:R0:W1:Y:S02]  /*21ef0*/  SHFL.IDX P6, R14, R13, R12, R11 ;  /* 0x0000000c0d0e7389 */ /* 0x00006400000c000b */
[----:B01----:R-:W-:Y:S01]  /*21f00*/  ENDCOLLECTIVE ;  /* 0x000000000000791b */ /* 0x003fe20003800000 */
.L_x_6236:
        /* <DEDUP_REMOVED lines=11> */
.L_x_6237:
[----:B------:R-:W-:Y:S01]  /*21fc0*/  IMAD.MOV.U32 R2, RZ, RZ, R14 ;  /* 0x000000ffff027224 */ /* 0x000fe200078e000e */
[----:B------:R-:W-:Y:S06]  /*21fd0*/  BRA `(.L_x_6238) ;  /* 0xffffffb400f47947 */ /* 0x000fec000383ffff */
.L_x_6110:
[----:B---3--:R3:W4:Y:S02]  /*21fe0*/  SYNCS.PHASECHK.TRANS64.TRYWAIT P0, [R6+URZ+0x28c60], R17 ;  /* 0x028c6011060075a7 */ /* 0x008724000800017f */
[----:B----4-:R-:W-:Y:S05]  /*21ff0*/  @!P0 NANOSLEEP.SYNCS 0x989680 ;  /* 0x009896800000895d */ /* 0x010fea0003900000 */
[----:B------:R-:W4:Y:S02]  /*22000*/  @!P0 SYNCS.PHASECHK.TRANS64 P0, [R6+URZ+0x28c60], R17 ;  /* 0x028c6011060085a7 */ /* 0x000f24000800007f */
[----:B----4-:R-:W-:Y:S05]  /*22010*/  @!P0 BRA `(.L_x_6110) ;  /* 0xfffffffc00f08947 */ /* 0x010fea000383ffff */
[----:B------:R-:W-:Y:S05]  /*22020*/  BRA `(.L_x_6239) ;  /* 0xffffffb800447947 */ /* 0x000fea000383ffff */
.L_x_6111:
        /* <DEDUP_REMOVED lines=8> */
.L_x_6241:
[----:B------:R-:W-:Y:S05]  /*220b0*/  BSYNC B1 ;  /* 0x0000000000017941 */ /* 0x000fea0003800000 */
.L_x_6240:
        /* <DEDUP_REMOVED lines=12> */
.L_x_6242:
        /* <DEDUP_REMOVED lines=18> */
.L_x_6243:
        /* <DEDUP_REMOVED lines=16> */
.L_x_6244:
        /* <DEDUP_REMOVED lines=19> */
.L_x_6245:
        /* <DEDUP_REMOVED lines=10> */
[----:B------:R-:W-:-:S07]  /*22570*/  MOV R8, R14 ;  /* 0x0000000e00087202 */ /* 0x000fce0000000f00 */
[----:B0-----:R-:W-:Y:S05]  /*22580*/  WARPSYNC.COLLECTIVE R15, `(.L_x_6246) ;  /* 0x000000000f087348 */ /* 0x001fea0003c00000 */
[----:B------:R1:W2:Y:S02]  /*22590*/  SHFL.IDX P6, R14, R13, R12, R11 ;  /* 0x0000000c0d0e7389 */ /* 0x0002a400000c000b */
[----:B012---:R-:W-:Y:S01]  /*225a0*/  ENDCOLLECTIVE ;  /* 0x000000000000791b */ /* 0x007fe20003800000 */
.L_x_6246:
        /* <DEDUP_REMOVED lines=16> */
.L_x_6247:
        /* <DEDUP_REMOVED lines=14> */
.L_x_6248:
[----:B------:R-:W-:Y:S05]  /*22790*/  BRA `(.L_x_6249) ;  /* 0xffffffb400b07947 */ /* 0x000fea000383ffff */
.L_x_6119:
        /* <DEDUP_REMOVED lines=8> */
.L_x_6251:
[----:B------:R-:W-:Y:S05]  /*22820*/  BSYNC B0 ;  /* 0x0000000000007941 */ /* 0x000fea0003800000 */
.L_x_6250:
        /* <DEDUP_REMOVED lines=9> */
.L_x_6252:
        /* <DEDUP_REMOVED lines=18> */
.L_x_6253:
[----:B------:R-:W-:Y:S01]  /*229e0*/  IMAD.MOV.U32 R12, RZ, RZ, 0x2 ;  /* 0x00000002ff0c7424 */ /* 0x000fe200078e00ff */
[----:B------:R-:W-:-:S05]  /*229f0*/  SEL R4, R14, RZ, P1 ;  /* 0x000000ff0e047207 */ /* 0x000fca0000800000 */
[----:B------:R-:W-:-:S04]  /*22a00*/  IMAD.IADD R4, R17, 0x1, R4 ;  /* 0x0000000111047824 */ /* 0x000fc800078e0204 */
[----:B------:R-:W-:-:S07]  /*22a10*/  IMAD.MOV.U32 R13, RZ, RZ, R4 ;  /* 0x000000ffff0d7224 */ /* 0x000fce00078e0004 */
[----:B------:R-:W-:Y:S05]  /*22a20*/  WARPSYNC.COLLECTIVE R15, `(.L_x_6254) ;  /* 0x000000000f087348 */ /* 0x000fea0003c00000 */
[----:B------:R0:W1:Y:S02]  /*22a30*/  SHFL.UP P6, R14, R13, R12, R11 ;  /* 0x0400000c0d0e7389 */ /* 0x00006400000c000b */
[----:B01----:R-:W-:Y:S01]  /*22a40*/  ENDCOLLECTIVE ;  /* 0x000000000000791b */ /* 0x003fe20003800000 */
.L_x_6254:
[----:B------:R-:W-:Y:S01]  /*22a50*/  IMAD.MOV.U32 R12, RZ, RZ, 0x4 ;  /* 0x00000004ff0c7424 */ /* 0x000fe200078e00ff */
[----:B------:R-:W-:-:S05]  /*22a60*/  SEL R3, R14, RZ, P2 ;  /* 0x000000ff0e037207 */ /* 0x000fca0001000000 */
[----:B------:R-:W-:-:S04]  /*22a70*/  IMAD.IADD R6, R4, 0x1, R3 ;  /* 0x0000000104067824 */ /* 0x000fc800078e0203 */
[----:B------:R-:W-:-:S07]  /*22a80*/  IMAD.MOV.U32 R13, RZ, RZ, R6 ;  /* 0x000000ffff0d7224 */ /* 0x000fce00078e0006 */
[----:B------:R-:W-:Y:S05]  /*22a90*/  WARPSYNC.COLLECTIVE R15, `(.L_x_6255) ;  /* 0x000000000f087348 */ /* 0x000fea0003c00000 */
[----:B------:R0:W1:Y:S02]  /*22aa0*/  SHFL.UP P6, R14, R13, R12, R11 ;  /* 0x0400000c0d0e7389 */ /* 0x00006400000c000b */
[----:B01----:R-:W-:Y:S01]  /*22ab0*/  ENDCOLLECTIVE ;  /* 0x000000000000791b */ /* 0x003fe20003800000 */
.L_x_6255:
[----:B------:R-:W-:Y:S02]  /*22ac0*/  MOV R12, 0x8 ;  /* 0x00000008000c7802 */ /* 0x000fe40000000f00 */
[----:B------:R-:W-:-:S05]  /*22ad0*/  SEL R3, R14, RZ, P3 ;  /* 0x000000ff0e037207 */ /* 0x000fca0001800000 */
[----:B------:R-:W-:-:S04]  /*22ae0*/  IMAD.IADD R2, R6, 0x1, R3 ;  /* 0x0000000106027824 */ /* 0x000fc800078e0203 */
[----:B------:R-:W-:-:S07]  /*22af0*/  IMAD.MOV.U32 R13, RZ, RZ, R2 ;  /* 0x000000ffff0d7224 */ /* 0x000fce00078e0002 */
[----:B------:R-:W-:Y:S05]  /*22b00*/  WARPSYNC.COLLECTIVE R15, `(.L_x_6256) ;  /* 0x000000000f087348 */ /* 0x000fea0003c00000 */
[----:B------:R0:W1:Y:S02]  /*22b10*/  SHFL.UP P6, R14, R13, R12, R11 ;  /* 0x0400000c0d0e7389 */ /* 0x00006400000c000b */
[----:B01----:R-:W-:Y:S01]  /*22b20*/  ENDCOLLECTIVE ;  /* 0x000000000000791b */ /* 0x003fe20003800000 */
.L_x_6256:
[----:B------:R-:W-:Y:S01]  /*22b30*/  IMAD.MOV.U32 R12, RZ, RZ, 0x10 ;  /* 0x00000010ff0c7424 */ /* 0x000fe200078e00ff */
[----:B------:R-:W-:-:S05]  /*22b40*/  SEL R3, R14, RZ, P4 ;  /* 0x000000ff0e037207 */ /* 0x000fca0002000000 */
[----:B------:R-:W-:-:S04]  /*22b50*/  IMAD.IADD R3, R2, 0x1, R3 ;  /* 0x0000000102037824 */ /* 0x000fc800078e0203 */
[----:B------:R-:W-:-:S07]  /*22b60*/  IMAD.MOV.U32 R13, RZ, RZ, R3 ;  /* 0x000000ffff0d7224 */ /* 0x000fce00078e0003 */
[----:B------:R-:W-:Y:S05]  /*22b70*/  WARPSYNC.COLLECTIVE R15, `(.L_x_6257) ;  /* 0x000000000f087348 */ /* 0x000fea0003c00000 */
[----:B------:R0:W1:Y:S02]  /*22b80*/  SHFL.UP P6, R14, R13, R12, R11 ;  /* 0x0400000c0d0e7389 */ /* 0x00006400000c000b */
[----:B01----:R-:W-:Y:S01]  /*22b90*/  ENDCOLLECTIVE ;  /* 0x000000000000791b */ /* 0x003fe20003800000 */
.L_x_6257:
        /* <DEDUP_REMOVED lines=8> */
.L_x_6258:
[----:B------:R-:W-:Y:S05]  /*22c20*/  BRA `(.L_x_6259) ;  /* 0xffffffb800447947 */ /* 0x000fea000383ffff */
.L_x_6124:
        /* <DEDUP_REMOVED lines=8> */
.L_x_6261:
[----:B------:R-:W-:Y:S05]  /*22cb0*/  BSYNC B0 ;  /* 0x0000000000007941 */ /* 0x000fea0003800000 */
.L_x_6260:
        /* <DEDUP_REMOVED lines=8> */
.L_x_6262:
[----:B------:R-:W-:Y:S01]  /*22d40*/  IMAD.MOV.U32 R12, RZ, RZ, 0x4 ;  /* 0x00000004ff0c7424 */ /* 0x000fe200078e00ff */
[----:B------:R-:W-:-:S05]  /*22d50*/  SEL R2, R14, RZ, P2 ;  /* 0x000000ff0e027207 */ /* 0x000fca0001000000 */
[----:B------:R-:W-:-:S04]  /*22d60*/  IMAD.IADD R2, R13, 0x1, R2 ;  /* 0x000000010d027824 */ /* 0x000fc800078e0202 */
[----:B------:R-:W-:-:S07]  /*22d70*/  IMAD.MOV.U32 R13, RZ, RZ, R2 ;  /* 0x000000ffff0d7224 */ /* 0x000fce00078e0002 */
[----:B------:R-:W-:Y:S05]  /*22d80*/  WARPSYNC.COLLECTIVE R15, `(.L_x_6263) ;  /* 0x000000000f087348 */ /* 0x000fea0003c00000 */
[----:B------:R0:W1:Y:S02]  /*22d90*/  SHFL.UP P6, R14, R13, R12, R11 ;  /* 0x0400000c0d0e7389 */ /* 0x00006400000c000b */
[----:B01----:R-:W-:Y:S01]  /*22da0*/  ENDCOLLECTIVE ;  /* 0x000000000000791b */ /* 0x003fe20003800000 */
.L_x_6263:
[----:B------:R-:W-:Y:S01]  /*22db0*/  IMAD.MOV.U32 R12, RZ, RZ, 0x8 ;  /* 0x00000008ff0c7424 */ /* 0x000fe200078e00ff */
[----:B------:R-:W-:-:S05]  /*22dc0*/  SEL R3, R14, RZ, P3 ;  /* 0x000000ff0e037207 */ /* 0x000fca0001800000 */
[----:B------:R-:W-:-:S04]  /*22dd0*/  IMAD.IADD R3, R2, 0x1, R3 ;  /* 0x0000000102037824 */ /* 0x000fc800078e0203 */
[----:B------:R-:W-:-:S07]  /*22de0*/  IMAD.MOV.U32 R13, RZ, RZ, R3 ;  /* 0x000000ffff0d7224 */ /* 0x000fce00078e0003 */
[----:B------:R-:W-:Y:S05]  /*22df0*/  WARPSYNC.COLLECTIVE R15, `(.L_x_6264) ;  /* 0x000000000f087348 */ /* 0x000fea0003c00000 */
[----:B------:R0:W1:Y:S02]  /*22e00*/  SHFL.UP P6, R14, R13, R12, R11 ;  /* 0x0400000c0d0e7389 */ /* 0x00006400000c000b */
[----:B01----:R-:W-:Y:S01]  /*22e10*/  ENDCOLLECTIVE ;  /* 0x000000000000791b */ /* 0x003fe20003800000 */
.L_x_6264:
[----:B------:R-:W-:Y:S01]  /*22e20*/  IMAD.MOV.U32 R12, RZ, RZ, 0x10 ;  /* 0x00000010ff0c7424 */ /* 0x000fe200078e00ff */
[----:B------:R-:W-:-:S05]  /*22e30*/  SEL R4, R14, RZ, P4 ;  /* 0x000000ff0e047207 */ /* 0x000fca0002000000 */
[----:B------:R-:W-:-:S04]  /*22e40*/  IMAD.IADD R4, R3, 0x1, R4 ;  /* 0x0000000103047824 */ /* 0x000fc800078e0204 */
[----:B------:R-:W-:-:S07]  /*22e50*/  IMAD.MOV.U32 R13, RZ, RZ, R4 ;  /* 0x000000ffff0d7224 */ /* 0x000fce00078e0004 */
[----:B------:R-:W-:Y:S05]  /*22e60*/  WARPSYNC.COLLECTIVE R15, `(.L_x_6265) ;  /* 0x000000000f087348 */ /* 0x000fea0003c00000 */
[----:B------:R0:W1:Y:S02]  /*22e70*/  SHFL.UP P6, R14, R13, R12, R11 ;  /* 0x0400000c0d0e7389 */ /* 0x00006400000c000b */
[----:B01----:R-:W-:Y:S01]  /*22e80*/  ENDCOLLECTIVE ;  /* 0x000000000000791b */ /* 0x003fe20003800000 */
.L_x_6265:
        /* <DEDUP_REMOVED lines=8> */
.L_x_6266:
[----:B------:R-:W-:Y:S05]  /*22f10*/  BRA `(.L_x_6267) ;  /* 0xffffffb800247947 */ /* 0x000fea000383ffff */
.L_x_6126:
[----:B------:R-:W-:Y:S01]  /*22f20*/  BSSY B0, `(.L_x_6268) ;  /* 0x0000006000007945 */ /* 0x000fe20003800000 */
[----:B------:R-:W-:Y:S01]  /*22f30*/  PLOP3.LUT P6, PT, P6, PT, PT, 0x8, 0x0 ;  /* 0x000000000000781c */ /* 0x000fe200037ce170 */
[----:B------:R-:W-:-:S12]  /*22f40*/  IMAD.MOV.U32 R15, RZ, RZ, -0x1 ;  /* 0xffffffffff0f7424 */ /* 0x000fd800078e00ff */
[----:B01----:R-:W-:Y:S05]  /*22f50*/  WARPSYNC.COLLECTIVE R15, `(.L_x_6269) ;  /* 0x000000000f087348 */ /* 0x003fea0003c00000 */
[----:B------:R-:W-:Y:S01]  /*22f60*/  VOTE.ANY R14, PT, P6 ;  /* 0x00000000000e7806 */ /* 0x000fe200030e0100 */
[----:B01----:R-:W-:Y:S06]  /*22f70*/  ENDCOLLECTIVE ;  /* 0x000000000000791b */ /* 0x003fec0003800000 */
.L_x_6269:
[----:B------:R-:W-:Y:S05]  /*22f80*/  BSYNC B0 ;  /* 0x0000000000007941 */ /* 0x000fea0003800000 */
.L_x_6268:
        /* <DEDUP_REMOVED lines=9> */
.L_x_6270:
[----:B------:R-:W-:Y:S01]  /*23020*/  IMAD.MOV.U32 R17, RZ, RZ, R14 ;  /* 0x000000ffff117224 */ /* 0x000fe200078e000e */
[----:B------:R-:W-:Y:S06]  /*23030*/  BRA `(.L_x_6271) ;  /* 0xffffffb800147947 */ /* 0x000fec000383ffff */
.L_x_6128:
[----:B------:R-:W-:Y:S01]  /*23040*/  BSSY B0, `(.L_x_6272) ;  /* 0x0000007000007945 */ /* 0x000fe20003800000 */
[----:B------:R-:W-:Y:S02]  /*23050*/  IMAD.MOV.U32 R13, RZ, RZ, R3 ;  /* 0x000000ffff0d7224 */ /* 0x000fe400078e0003 */
[----:B------:R-:W-:Y:S02]  /*23060*/  IMAD.MOV.U32 R11, RZ, RZ, 0x1f ;  /* 0x0000001fff0b7424 */ /* 0x000fe400078e00ff */
[----:B------:R-:W-:-:S07]  /*23070*/  IMAD.MOV.U32 R15, RZ, RZ, -0x1 ;  /* 0xffffffffff0f7424 */ /* 0x000fce00078e00ff */
[----:B0123--:R-:W-:Y:S05]  /*23080*/  WARPSYNC.COLLECTIVE R15, `(.L_x_6273) ;  /* 0x000000000f087348 */ /* 0x00ffea0003c00000 */
[----:B------:R4:W0:Y:S02]  /*23090*/  SHFL.IDX P6, R14, R13, R12, R11 ;  /* 0x0000000c0d0e7389 */ /* 0x00082400000c000b */
[----:B01234-:R-:W-:Y:S01]  /*230a0*/  ENDCOLLECTIVE ;  /* 0x000000000000791b */ /* 0x01ffe20003800000 */
.L_x_6273:
[----:B------:R-:W-:Y:S05]  /*230b0*/  BSYNC B0 ;  /* 0x0000000000007941 */ /* 0x000fea0003800000 */
.L_x_6272:
[----:B------:R-:W-:Y:S05]  /*230c0*/  BRA `(.L_x_6127) ;  /* 0xffffffb8000c7947 */ /* 0x000fea000383ffff */
.L_x_6132:
[----:B0-----:R0:W1:Y:S02]  /*230d0*/  SYNCS.PHASECHK.TRANS64.TRYWAIT P0, [R4+URZ+0x28c20], R0 ;  /* 0x028c2000040075a7 */ /* 0x001064000800017f */
[----:B-1----:R-:W-:Y:S05]  /*230e0*/  @!P0 NANOSLEEP.SYNCS 0x989680 ;  /* 0x009896800000895d */ /* 0x002fea0003900000 */
[----:B------:R-:W1:Y:S02]  /*230f0*/  @!P0 SYNCS.PHASECHK.TRANS64 P0, [R4+URZ+0x28c20], R0 ;  /* 0x028c2000040085a7 */ /* 0x000e64000800007f */
[----:B-1----:R-:W-:Y:S05]  /*23100*/  @!P0 BRA `(.L_x_6132) ;  /* 0xfffffffc00f08947 */ /* 0x002fea000383ffff */
[----:B------:R-:W-:Y:S05]  /*23110*/  BRA `(.L_x_6274) ;  /* 0xffffffbc00847947 */ /* 0x000fea000383ffff */
.L_x_6133:
        /* <DEDUP_REMOVED lines=11> */
.L_x_6276:
[----:B------:R-:W-:Y:S05]  /*231d0*/  BSYNC B0 ;  /* 0x0000000000007941 */ /* 0x000fea0003800000 */
.L_x_6275:
[----:B------:R-:W-:Y:S05]  /*231e0*/  BRA `(.L_x_6277) ;  /* 0xffffffbc006c7947 */ /* 0x000fea000383ffff */
.L_x_6134:
[----:B------:R-:W-:Y:S01]  /*231f0*/  BSSY B0, `(.L_x_6278) ;  /* 0x0000006000007945 */ /* 0x000fe20003800000 */
[----:B------:R-:W-:-:S07]  /*23200*/  IMAD.MOV.U32 R15, RZ, RZ, -0x1 ;  /* 0xffffffffff0f7424 */ /* 0x000fce00078e00ff */
[----:B0-234-:R-:W-:Y:S05]  /*23210*/  WARPSYNC.COLLECTIVE R15, `(.L_x_6279) ;  /* 0x000000000f0c7348 */ /* 0x01dfea0003c00000 */
[----:B------:R-:W-:Y:S02]  /*23220*/  ELECT P6, UR62, PT ;  /* 0x00000000003e782f */ /* 0x000fe400038c0000 */
[----:B------:R-:W-:Y:S01]  /*23230*/  MOV R14, UR62 ;  /* 0x0000003e000e7c02 */ /* 0x000fe20008000f00 */
[----:B0-234-:R-:W-:Y:S10]  /*23240*/  ENDCOLLECTIVE ;  /* 0x000000000000791b */ /* 0x01dff40003800000 */
.L_x_6279:
[----:B------:R-:W-:Y:S05]  /*23250*/  BSYNC B0 ;  /* 0x0000000000007941 */ /* 0x000fea0003800000 */
.L_x_6278:
[----:B------:R-:W-:Y:S05]  /*23260*/  BRA `(.L_x_6280) ;  /* 0xffffffbc00607947 */ /* 0x000fea000383ffff */
.L_x_6136:
[----:B0-----:R0:W1:Y:S02]  /*23270*/  SYNCS.PHASECHK.TRANS64.TRYWAIT P1, [R5+URZ+0x28c40], R0 ;  /* 0x028c4000050075a7 */ /* 0x001064000802017f */
[----:B-1----:R-:W-:Y:S05]  /*23280*/  @!P1 NANOSLEEP.SYNCS 0x989680 ;  /* 0x009896800000995d */ /* 0x002fea0003900000 */
[----:B------:R-:W1:Y:S02]  /*23290*/  @!P1 SYNCS.PHASECHK.TRANS64 P1, [R5+URZ+0x28c40], R0 ;  /* 0x028c4000050095a7 */ /* 0x000e64000802007f */
[----:B-1----:R-:W-:Y:S05]  /*232a0*/  @!P1 BRA `(.L_x_6136) ;  /* 0xfffffffc00f09947 */ /* 0x002fea000383ffff */
[----:B------:R-:W-:Y:S05]  /*232b0*/  BRA `(.L_x_6281) ;  /* 0xffffffbc00807947 */ /* 0x000fea000383ffff */
.L_x_6138:
[----:B-1----:R1:W0:Y:S02]  /*232c0*/  SYNCS.PHASECHK.TRANS64.TRYWAIT P1, [R25+URZ+0x28c40], R2 ;  /* 0x028c4002190075a7 */ /* 0x002224000802017f */
[----:B0-----:R-:W-:Y:S05]  /*232d0*/  @!P1 NANOSLEEP.SYNCS 0x989680 ;  /* 0x009896800000995d */ /* 0x001fea0003900000 */
[----:B------:R-:W0:Y:S02]  /*232e0*/  @!P1 SYNCS.PHASECHK.TRANS64 P1, [R25+URZ+0x28c40], R2 ;  /* 0x028c4002190095a7 */ /* 0x000e24000802007f */
[----:B0-----:R-:W-:Y:S05]  /*232f0*/  @!P1 BRA `(.L_x_6138) ;  /* 0xfffffffc00f09947 */ /* 0x001fea000383ffff */
[----:B------:R-:W-:Y:S05]  /*23300*/  BRA `(.L_x_6282) ;  /* 0xffffffbc008c7947 */ /* 0x000fea000383ffff */
.L_x_6140:
[----:B------:R0:W0:Y:S02]  /*23310*/  SYNCS.PHASECHK.TRANS64.TRYWAIT P1, [R5+URZ+0x28c60], R0 ;  /* 0x028c6000050075a7 */ /* 0x000024000802017f */
[----:B0-----:R-:W-:Y:S05]  /*23320*/  @!P1 NANOSLEEP.SYNCS 0x989680 ;  /* 0x009896800000995d */ /* 0x001fea0003900000 */
[----:B------:R-:W0:Y:S02]  /*23330*/  @!P1 SYNCS.PHASECHK.TRANS64 P1, [R5+URZ+0x28c60], R0 ;  /* 0x028c6000050095a7 */ /* 0x000e24000802007f */
[----:B0-----:R-:W-:Y:S05]  /*23340*/  @!P1 BRA `(.L_x_6140) ;  /* 0xfffffffc00f09947 */ /* 0x001fea000383ffff */
[----:B------:R-:W-:Y:S05]  /*23350*/  BRA `(.L_x_6283) ;  /* 0xffffffbc00887947 */ /* 0x000fea000383ffff */
.L_x_6284:
        /* <DEDUP_REMOVED lines=10> */
.L_x_15540:


//--------------------- .text._ZN7cutlass13device_kernelIN5flash11enable_sm90INS1_16FlashAttnFwdSm90INS1_25CollectiveMainloopFwdSm90ILi2EN4cute5tupleIJNS5_1CILi1EEES8_S8_EEENS6_IJNS7_ILi64EEESA_SA_EEELi512ENS_6half_tEfNS_4arch4Sm90ELb0ELb1ELb0ELb1ELb1ELb0ELb1ELb0ELb0ELb1ELb0ELb0EEENS1_21CollectiveEpilogueFwdINS6_IJSA_NS7_ILi512EEESA_EEES9_SC_SE_Li256ELb1ELb1ELb0ELb0EEENS1_36VarlenDynamicPersistentTileSchedulerILi64ELi64ELi256ELi128ELb0ELb1ELb1ELb1ELb0ELb1EEEEEEEEEvNT_6ParamsE --------------------------
	.section	.text._ZN7cutlass13device_kernelIN5flash11enable_sm90INS1_16FlashAttnFwdSm90INS1_25CollectiveMainloopFwdSm90ILi2EN4cute5tupleIJNS5_1CILi1EEES8_S8_EEENS6_IJNS7_ILi64EEESA_SA_EEELi512ENS_6half_tEfNS_4arch4Sm90ELb0ELb1ELb0ELb1ELb1ELb0ELb1ELb0ELb0ELb1ELb0ELb0EEENS1_21CollectiveEpilogueFwdINS6_IJSA_NS7_ILi512EEESA_EEES9_SC_SE_Li256ELb1ELb1ELb0ELb0EEENS1_36VarlenDynamicPersistentTileSchedulerILi64ELi64ELi256ELi128ELb0ELb1ELb1ELb1ELb0ELb1EEEEEEEEEvNT_6ParamsE,"ax",@progbits
	.align	128
.text._ZN7cutlass13device_kernelIN5flash11enable_sm90INS1_16FlashAttnFwdSm90INS1_25CollectiveMainloopFwdSm90ILi2EN4cute5tupleIJNS5_1CILi1EEES8_S8_EEENS6_IJNS7_ILi64EEESA_SA_EEELi512ENS_6half_tEfNS_4arch4Sm90ELb0ELb1ELb0ELb1ELb1ELb0ELb1ELb0ELb0ELb1ELb0ELb0EEENS1_21CollectiveEpilogueFwdINS6_IJSA_NS7_ILi512EEESA_EEES9_SC_SE_Li256ELb1ELb1ELb0ELb0EEENS1_36VarlenDynamicPersistentTileSchedulerILi64ELi64ELi256ELi128ELb0ELb1ELb1ELb1ELb0ELb1EEEEEEEEEvNT_6ParamsE:
        .type           _ZN7cutlass13device_kernelIN5flash11enable_sm90INS1_16FlashAttnFwdSm90INS1_25CollectiveMainloopFwdSm90ILi2EN4cute5tupleIJNS5_1CILi1EEES8_S8_EEENS6_IJNS7_ILi64EEESA_SA_EEELi512ENS_6half_tEfNS_4arch4Sm90ELb0ELb1ELb0ELb1ELb1ELb0ELb1ELb0ELb0ELb1ELb0ELb0EEENS1_21CollectiveEpilogueFwdINS6_IJSA_NS7_ILi512EEESA_EEES9_SC_SE_Li256ELb1ELb1ELb0ELb0EEENS1_36VarlenDynamicPersistentTileSchedulerILi64ELi64ELi256ELi128ELb0ELb1ELb1ELb1ELb0ELb1EEEEEEEEEvNT_6ParamsE,@function
        .size           _ZN7cutlass13device_kernelIN5flash11enable_sm90INS1_16FlashAttnFwdSm90INS1_25CollectiveMainloopFwdSm90ILi2EN4cute5tupleIJNS5_1CILi1EEES8_S8_EEENS6_IJNS7_ILi64EEESA_SA_EEELi512ENS_6half_tEfNS_4arch4Sm90ELb0ELb1ELb0ELb1ELb1ELb0ELb1ELb0ELb0ELb1ELb0ELb0EEENS1_21CollectiveEpilogueFwdINS6_IJSA_NS7_ILi512EEESA_EEES9_SC_SE_Li256ELb1ELb1ELb0ELb0EEENS1_36VarlenDynamicPersistentTileSchedulerILi64ELi64ELi256ELi128ELb0ELb1ELb1ELb1ELb0ELb1EEEEEEEEEvNT_6ParamsE,(.L_x_15541 - _ZN7cutlass13device_kernelIN5flash11enable_sm90INS1_16FlashAttnFwdSm90INS1_25CollectiveMainloopFwdSm90ILi2EN4cute5tupleIJNS5_1CILi1EEES8_S8_EEENS6_IJNS7_ILi64EEESA_SA_EEELi512ENS_6half_tEfNS_4arch4Sm90ELb0ELb1ELb0ELb1ELb1ELb0ELb1ELb0ELb0ELb1ELb0ELb0EEENS1_21CollectiveEpilogueFwdINS6_IJSA_NS7_ILi512EEESA_EEES9_SC_SE_Li256ELb1ELb1ELb0ELb0EEENS1_36VarlenDynamicPersistentTileSchedulerILi64ELi64ELi256ELi128ELb0ELb1ELb1ELb1ELb0ELb1EEEEEEEEEvNT_6ParamsE)
        .other          _ZN7cutlass13device_kernelIN5flash11enable_sm90INS1_16FlashAttnFwdSm90INS1_25CollectiveMainloopFwdSm90ILi2EN4cute5tupleIJNS5_1CILi1EEES8_S8_EEENS6_IJNS7_ILi64EEESA_SA_EEELi512ENS_6half_tEfNS_4arch4Sm90ELb0ELb1ELb0ELb1ELb1ELb0ELb1ELb0ELb0ELb1ELb0ELb0EEENS1_21CollectiveEpilogueFwdINS6_IJSA_NS7_ILi512EEESA_EEES9_SC_SE_Li256ELb1ELb1ELb0ELb0EEENS1_36VarlenDynamicPersistentTileSchedulerILi64ELi64ELi256ELi128ELb0ELb1ELb1ELb1ELb0ELb1EEEEEEEEEvNT_6ParamsE,@"STO_CUDA_ENTRY STV_DEFAULT"
_ZN7cutlass13device_kernelIN5flash11enable_sm90INS1_16FlashAttnFwdSm90INS1_25CollectiveMainloopFwdSm90ILi2EN4cute5tupleIJNS5_1CILi1EEES8_S8_EEENS6_IJNS7_ILi64EEESA_SA_EEELi512ENS_6half_tEfNS_4arch4Sm90ELb0ELb1ELb0ELb1ELb1ELb0ELb1ELb0ELb0ELb1ELb0ELb0EEENS1_21CollectiveEpilogueFwdINS6_IJSA_NS7_ILi512EEESA_EEES9_SC_SE_Li256ELb1ELb1ELb0ELb0EEENS1_36VarlenDynamicPersistentTileSchedulerILi64ELi64ELi256ELi128ELb0ELb1ELb1ELb1ELb0ELb1EEEEEEEEEvNT_6ParamsE:
        /* <DEDUP_REMOVED lines=43> */
.L_x_6285:
        /* <DEDUP_REMOVED lines=22> */
.L_x_6286:
        /* <DEDUP_REMOVED lines=18> */
.L_x_6287:
        /* <DEDUP_REMOVED lines=22> */
.L_x_6288:
        /* <DEDUP_REMOVED lines=23> */
.L_x_6289:
[----:B0-----:R-:W-:Y:S01]  /*0800*/  ULDC UR4, c[0x0][0x20] ;  /* 0x0000080000047ab9 */ /* 0x001fe20000000800 */
[----:B------:R-:W-:Y:S01]  /*0810*/  UISETP.NE.AND UP0, UPT, UR61, URZ, UPT ;  /* 0x0000003f3d00728c */ /* 0x000fe2000bf05270 */
[----:B------:R-:W-:Y:S01]  /*0820*/  IADD3 R2, P0, R1, UR4, RZ ;  /* 0x0000000401027c10 */ /* 0x000fe2000ff1e0ff */
[----:B------:R-:W-:Y:S01]  /*0830*/  ULDC UR4, c[0x0][0x24] ;  /* 0x0000090000047ab9 */ /* 0x000fe20000000800 */
[----:B------:R-:W-:Y:S01]  /*0840*/  UMOV UR60, 0x1 ;  /* 0x00000001003c7882 */ /* 0x000fe20000000000 */
[----:B------:R-:W-:Y:S01]  /*0850*/  NOP ;  /* 0x0000000000007918 */ /* 0x000fe20000000000 */
[----:B-1234-:R-:W-:Y:S01]  /*0860*/  BAR.SYNC.DEFER_BLOCKING 0x0 ;  /* 0x0000000000007b1d */ /* 0x01efe20000010000 */
[----:B------:R-:W-:Y:S01]  /*0870*/  IADD3 R3, P1, R2, 0x1d0, RZ ;  /* 0x000001d002037810 */ /* 0x000fe20007f3e0ff */
[----:B------:R-:W-:Y:S01]  /*0880*/  IMAD.X R18, RZ, RZ, UR4, P0 ;  /* 0x00000004ff127e24 */ /* 0x000fe200080e06ff */
[----:B------:R-:W-:Y:S01]  /*0890*/  PLOP3.LUT P2, PT, PT, PT, UP0, 0x80, 0x0 ;  /* 0x000000000000781c */ /* 0x000fe20003f4f008 */
[----:B------:R-:W-:-:S02]  /*08a0*/  USEL UR60, UR60, 0x2, !UP0 ;  /* 0x000000023c3c7887 */ /* 0x000fc4000c000000 */
[----:B------:R-:W-:Y:S01]  /*08b0*/  ULDC.64 UR36, c[0x0][0x208] ;  /* 0x0000820000247ab9 */ /* 0x000fe20000000a00 */
[----:B------:R0:W-:Y:S02]  /*08c0*/  STL [R1+0x418], R3 ;  /* 0x0004180301007387 */ /* 0x0001e40000100800 */
[----:B0-----:R-:W-:-:S05]  /*08d0*/  IMAD.X R3, RZ, RZ, R18, P1 ;  /* 0x000000ffff037224 */ /* 0x001fca00008e0612 */
[----:B------:R0:W-:Y:S02]  /*08e0*/  STL [R1+0x414], R3 ;  /* 0x0004140301007387 */ /* 0x0001e40000100800 */
[----:B------:R-:W-:Y:S05]  /*08f0*/  @!P2 BRA `(.L_x_6290) ;  /* 0x0000023c00bca947 */ /* 0x000fea0003800000 */
.L_x_6291:
[----:B------:R-:W-:-:S08]  /*0900*/  NOP ;  /* 0x0000000000007918 */ /* 0x000fd00000000000 */
[----:B------:R-:W1:Y:S02]  /*0910*/  USETMAXREG.TRY_ALLOC.CTAPOOL UP0, 0xe8 ;  /* 0x000000e8000079c8 */ /* 0x000e640008000600 */
[----:B-1----:R-:W-:-:S13]  /*0920*/  PLOP3.LUT P0, PT, PT, PT, UP0, 0x80, 0x0 ;  /* 0x000000000000781c */ /* 0x002fda0003f0f008 */
[----:B------:R-:W-:Y:S05]  /*0930*/  @!P0 BRA `(.L_x_6291) ;  /* 0xfffffffc00f08947 */ /* 0x000fea000383ffff */
[----:B0-----:R-:W0:Y:S01]  /*0940*/  S2R R3, SR_TID.X ;  /* 0x0000000000037919 */ /* 0x001e220000002100 */
[----:B------:R-:W-:Y:S01]  /*0950*/  ULDC UR4, c[0x0][0xd3c] ;  /* 0x00034f0000047ab9 */ /* 0x000fe20000000800 */
[C---:B------:R-:W-:Y:S01]  /*0960*/  IADD3 R210, P1, R2.reuse, 0x1c0, RZ ;  /* 0x000001c002d27810 */ /* 0x040fe20007f3e0ff */
[----:B------:R-:W1:Y:S01]  /*0970*/  S2R R7, SR_CgaCtaId ;  /* 0x0000000000077919 */ /* 0x000e620000008800 */
[----:B------:R-:W-:-:S03]  /*0980*/  IADD3 R212, P2, R2, 0x1cc, RZ ;  /* 0x000001cc02d47810 */ /* 0x000fc60007f5e0ff */
[--C-:B------:R-:W-:Y:S01]  /*0990*/  IMAD.X R207, RZ, RZ, R18.reuse, P1 ;  /* 0x000000ffffcf7224 */ /* 0x100fe200008e0612 */
[----:B------:R-:W-:Y:S01]  /*09a0*/  STL.64 [R1+0x1c0], RZ ;  /* 0x0001c0ff01007387 */ /* 0x000fe20000100a00 */
[----:B------:R-:W-:-:S03]  /*09b0*/  IMAD.X R211, RZ, RZ, R18, P2 ;  /* 0x000000ffffd37224 */ /* 0x000fc600010e0612 */
[----:B------:R-:W-:Y:S04]  /*09c0*/  STL [R1+0x1c8], RZ ;  /* 0x0001c8ff01007387 */ /* 0x000fe80000100800 */
[----:B------:R-:W-:Y:S01]  /*09d0*/  STL [R1+0x1cc], RZ ;  /* 0x0001ccff01007387 */ /* 0x000fe20000100800 */
[----:B0-----:R-:W-:-:S04]  /*09e0*/  LOP3.LUT R0, R3, 0xffffff80, RZ, 0xc0, !PT ;  /* 0xffffff8003007812 */ /* 0x001fc800078ec0ff */
[----:B------:R-:W-:Y:S02]  /*09f0*/  ISETP.NE.AND P0, PT, R0, 0x80, PT ;  /* 0x000000800000780c */ /* 0x000fe40003f05270 */
[----:B------:R-:W-:-:S04]  /*0a00*/  MOV R0, 0x400 ;  /* 0x0000040000007802 */ /* 0x000fc80000000f00 */
[----:B-1----:R-:W-:-:S04]  /*0a10*/  LEA R0, R7, R0, 0x18 ;  /* 0x0000000007007211 */ /* 0x002fc800078ec0ff */
[----:B------:R-:W-:-:S03]  /*0a20*/  R2UR UR46, R0 ;  /* 0x00000000002e72ca */ /* 0x000fc600000e0000 */
        /* <DEDUP_REMOVED lines=10> */
[----:B------:R-:W0:Y:S01]  /*0ad0*/  S2UR UR4, SR_SWINHI ;  /* 0x00000000000479c3 */ /* 0x000e220000002f00 */
[----:B------:R-:W-:Y:S01]  /*0ae0*/  R2UR UR5, R9 ;  /* 0x00000000090572ca */ /* 0x000fe200000e0000 */
[----:B------:R-:W-:Y:S01]  /*0af0*/  ULOP3.LUT UR8, UR60, 0x1, URZ, 0xfc, !UPT ;  /* 0x000000013c087892 */ /* 0x000fe2000f8efc3f */
[----:B------:R-:W-:Y:S02]  /*0b00*/  SHF.R.S32.HI R3, RZ, 0x1f, R204 ;  /* 0x0000001fff037819 */ /* 0x000fe400000114cc */
[----:B------:R-:W-:Y:S02]  /*0b10*/  R2UR UR7, R10 ;  /* 0x000000000a0772ca */ /* 0x000fe400000e0000 */
[CC--:B------:R-:W-:Y:S02]  /*0b20*/  LEA.HI R6, R3.reuse, R204.reuse, RZ, 0x7 ;  /* 0x000000cc03067211 */ /* 0x0c0fe400078f38ff */
[----:B------:R-:W-:-:S02]  /*0b30*/  LEA.HI R4, R3, R204, RZ, 0x5 ;  /* 0x000000cc03047211 */ /* 0x000fc400078f28ff */
[----:B------:R-:W-:Y:S02]  /*0b40*/  LOP3.LUT R5, R6, 0xffffff80, RZ, 0xc0, !PT ;  /* 0xffffff8006057812 */ /* 0x000fe400078ec0ff */
[CC--:B------:R-:W-:Y:S02]  /*0b50*/  LEA.HI R0, R3.reuse, R204.reuse, RZ, 0x4 ;  /* 0x000000cc03007211 */ /* 0x0c0fe400078f20ff */
[--C-:B------:R-:W-:Y:S01]  /*0b60*/  SHF.R.S32.HI R214, RZ, 0x5, R4.reuse ;  /* 0x00000005ffd67819 */ /* 0x100fe20000011404 */
[----:B------:R-:W-:Y:S01]  /*0b70*/  IMAD.IADD R8, R204, 0x1, -R5 ;  /* 0x00000001cc087824 */ /* 0x000fe200078e0a05 */
[----:B------:R-:W-:Y:S02]  /*0b80*/  LEA.HI R5, R3, R204, RZ, 0x2 ;  /* 0x000000cc03057211 */ /* 0x000fe400078f10ff */
[----:B------:R-:W-:Y:S02]  /*0b90*/  SHF.R.S32.HI R9, RZ, 0x1f, R4 ;  /* 0x0000001fff097819 */ /* 0x000fe40000011404 */
[----:B------:R-:W-:-:S02]  /*0ba0*/  SHF.R.S32.HI R11, RZ, 0x1f, R8 ;  /* 0x0000001fff0b7819 */ /* 0x000fc40000011408 */
[----:B------:R-:W-:Y:S01]  /*0bb0*/  LOP3.LUT R15, R5, 0xfffffffc, RZ, 0xc0, !PT ;  /* 0xfffffffc050f7812 */ /* 0x000fe200078ec0ff */
[----:B------:R-:W-:Y:S01]  /*0bc0*/  UMOV UR38, UR46 ;  /* 0x0000002e00267c82 */ /* 0x000fe20008000000 */
[----:B0-----:R-:W-:Y:S01]  /*0bd0*/  UMOV UR39, UR4 ;  /* 0x0000000400277c82 */ /* 0x001fe20008000000 */
[----:B------:R-:W-:Y:S01]  /*0be0*/  SHF.R.S32.HI R5, RZ, 0x4, R0 ;  /* 0x00000004ff057819 */ /* 0x000fe20000011400 */
[----:B------:R-:W-:Y:S01]  /*0bf0*/  IMAD.U32 R208, RZ, RZ, UR38 ;  /* 0x00000026ffd07e24 */ /* 0x000fe2000f8e00ff */
[----:B------:R-:W-:Y:S01]  /*0c00*/  LEA.HI R4, R11, R8, RZ, 0x2 ;  /* 0x000000080b047211 */ /* 0x000fe200078f10ff */
[----:B------:R-:W-:Y:S01]  /*0c10*/  IMAD.IADD R15, R204, 0x1, -R15 ;  /* 0x00000001cc0f7824 */ /* 0x000fe200078e0a0f */
[----:B------:R-:W-:Y:S01]  /*0c20*/  LOP3.LUT R215, R0, 0xfffffff0, RZ, 0xc0, !PT ;  /* 0xfffffff000d77812 */ /* 0x000fe200078ec0ff */
[----:B------:R-:W-:Y:S01]  /*0c30*/  IMAD.U32 R209, RZ, RZ, UR39 ;  /* 0x00000027ffd17e24 */ /* 0x000fe2000f8e00ff */
[--C-:B------:R-:W-:Y:S02]  /*0c40*/  SHF.R.S32.HI R10, RZ, 0x2, R4.reuse ;  /* 0x00000002ff0a7819 */ /* 0x100fe40000011404 */
[----:B------:R-:W-:Y:S01]  /*0c50*/  SHF.R.S32.HI R13, RZ, 0x1f, R4 ;  /* 0x0000001fff0d7819 */ /* 0x000fe20000011404 */
[----:B------:R-:W-:Y:S01]  /*0c60*/  IMAD.IADD R215, R204, 0x1, -R215 ;  /* 0x00000001ccd77824 */ /* 0x000fe200078e0ad7 */
[----:B------:R-:W-:-:S02]  /*0c70*/  LEA.HI R0, R0, R5, RZ, 0x1 ;  /* 0x0000000500007211 */ /* 0x000fc400078f08ff */
[----:B------:R-:W-:Y:S02]  /*0c80*/  LEA.HI R13, R13, R10, RZ, 0x3 ;  /* 0x0000000a0d0d7211 */ /* 0x000fe400078f18ff */
[----:B------:R-:W-:Y:S02]  /*0c90*/  LOP3.LUT R0, R0, 0x1ffffffe, RZ, 0xc0, !PT ;  /* 0x1ffffffe00007812 */ /* 0x000fe400078ec0ff */
[----:B------:R-:W-:Y:S02]  /*0ca0*/  LOP3.LUT R13, R13, 0xfffffff8, RZ, 0xc0, !PT ;  /* 0xfffffff80d0d7812 */ /* 0x000fe400078ec0ff */
[----:B------:R-:W-:Y:S01]  /*0cb0*/  LEA.HI R195, R3, R204, RZ, 0x3 ;  /* 0x000000cc03c37211 */ /* 0x000fe200078f18ff */
[----:B------:R-:W-:Y:S01]  /*0cc0*/  IMAD.IADD R0, R5, 0x1, -R0 ;  /* 0x0000000105007824 */ /* 0x000fe200078e0a00 */
[----:B------:R-:W-:Y:S01]  /*0cd0*/  LEA.HI R5, R15, R15, RZ, 0x1 ;  /* 0x0000000f0f057211 */ /* 0x000fe200078f08ff */
[----:B------:R-:W-:Y:S01]  /*0ce0*/  IMAD.IADD R22, R10, 0x1, -R13 ;  /* 0x000000010a167824 */ /* 0x000fe200078e0a0d */
[----:B------:R-:W-:Y:S01]  /*0cf0*/  SHF.R.S32.HI R205, RZ, 0x7, R6 ;  /* 0x00000007ffcd7819 */ /* 0x000fe20000011406 */
[----:B------:R-:W-:Y:S01]  /*0d00*/  IMAD.SHL.U32 R217, R0, 0x8, RZ ;  /* 0x0000000800d97824 */ /* 0x000fe200078e00ff */
[----:B------:R-:W-:-:S02]  /*0d10*/  LEA.HI R9, R9, R214, RZ, 0x2 ;  /* 0x000000d609097211 */ /* 0x000fc400078f10ff */
[----:B------:R-:W-:Y:S01]  /*0d20*/  LOP3.LUT R10, R5, 0x1ffffffe, RZ, 0xc0, !PT ;  /* 0x1ffffffe050a7812 */ /* 0x000fe200078ec0ff */
[----:B------:R-:W-:Y:S01]  /*0d30*/  IMAD R12, R205, 0x100, R215 ;  /* 0x00000100cd0c7824 */ /* 0x000fe200078e02d7 */
[----:B------:R-:W-:Y:S02]  /*0d40*/  LOP3.LUT R5, R195, 0xfffffff8, RZ, 0xc0, !PT ;  /* 0xfffffff8c3057812 */ /* 0x000fe400078ec0ff */
        /* <DEDUP_REMOVED lines=10> */
[----:B------:R-:W-:Y:S01]  /*0df0*/  SHF.R.S32.HI R11, RZ, 0x5, R11 ;  /* 0x00000005ff0b7819 */ /* 0x000fe2000001140b */
[----:B------:R-:W-:Y:S01]  /*0e00*/  IMAD.IADD R3, R8, 0x1, -R3 ;  /* 0x0000000108037824 */ /* 0x000fe200078e0a03 */
[----:B------:R-:W-:Y:S01]  /*0e10*/  SHF.R.S32.HI R195, RZ, 0x3, R195 ;  /* 0x00000003ffc37819 */ /* 0x000fe200000114c3 */
[----:B------:R-:W-:-:S02]  /*0e20*/  IMAD.IADD R6, R205, 0x1, -R6 ;  /* 0x00000001cd067824 */ /* 0x000fc400078e0a06 */
        /* <DEDUP_REMOVED lines=14> */
[----:B------:R-:W-:Y:S01]  /*0f10*/  IMAD.SHL.U32 R213, R6, 0x100, RZ ;  /* 0x0000010006d57824 */ /* 0x000fe200078e00ff */
[----:B------:R-:W-:Y:S01]  /*0f20*/  SHF.R.S32.HI R197, RZ, 0x1f, R193 ;  /* 0x0000001fffc57819 */ /* 0x000fe200000114c1 */
[----:B------:R-:W-:-:S02]  /*0f30*/  IMAD.U32 R17, R12, 0x40, R217 ;  /* 0x000000400c117824 */ /* 0x000fc400078e00d9 */
[----:B------:R-:W-:Y:S02]  /*0f40*/  IMAD.SHL.U32 R216, R3, 0x2, RZ ;  /* 0x0000000203d87824 */ /* 0x000fe400078e00ff */
[----:B------:R-:W-:-:S04]  /*0f50*/  IMAD.WIDE R16, R17, 0x2, R208 ;  /* 0x0000000211107825 */ /* 0x000fc800078e02d0 */
[----:B------:R-:W-:Y:S02]  /*0f60*/  IMAD.IADD R23, R216, 0x1, R213 ;  /* 0x00000001d8177824 */ /* 0x000fe400078e02d5 */
[----:B------:R-:W-:-:S07]  /*0f70*/  IMAD R227, R227, 0x8, R22 ;  /* 0x00000008e3e37824 */ /* 0x000fce00078e0216 */
.L_x_6431:
        /* <DEDUP_REMOVED lines=14> */
[----:B------:R-:W-:-:S03]  /*1060*/  @UP1 UIMAD.WIDE UR8, UR6, 0x4, UR10 ;  /* 0x00000004060818a5 */ /* 0x000fc6000f8e020a */
[----:B------:R-:W-:Y:S01]  /*1070*/  ULDC.64 UR10, c[0x0][0xb18] ;  /* 0x0002c600000a7ab9 */ /* 0x000fe20000000a00 */
[----:B------:R-:W2:Y:S02]  /*1080*/  @P0 LDG.E R4, desc[UR36][R4.64] ;  /* 0x0000002404040981 */ /* 0x000ea4000c1e1900 */
[----:B-1----:R-:W-:Y:S02]  /*1090*/  IMAD.U32 R8, RZ, RZ, UR8 ;  /* 0x00000008ff087e24 */ /* 0x002fe4000f8e00ff */
[----:B----4-:R-:W-:Y:S01]  /*10a0*/  IMAD.U32 R9, RZ, RZ, UR9 ;  /* 0x00000009ff097e24 */ /* 0x010fe2000f8e00ff */
[----:B------:R-:W-:-:S04]  /*10b0*/  ULDC.64 UR8, c[0x0][0x418] ;  /* 0x0001060000087ab9 */ /* 0x000fc80000000a00 */
[----:B------:R-:W3:Y:S01]  /*10c0*/  @P2 LDG.E R8, desc[UR36][R8.64] ;  /* 0x0000002408082981 */ /* 0x000ee2000c1e1900 */
[----:B------:R-:W-:Y:S01]  /*10d0*/  UISETP.NE.U32.AND UP0, UPT, UR8, URZ, UPT ;  /* 0x0000003f0800728c */ /* 0x000fe2000bf05070 */
[----:B------:R-:W-:Y:S01]  /*10e0*/  ISETP.NE.U32.AND P1, PT, RZ, UR10, PT ;  /* 0x0000000aff007c0c */ /* 0x000fe2000bf25070 */
[----:B------:R-:W-:Y:S01]  /*10f0*/  UMOV UR4, URZ ;  /* 0x0000003f00047c82 */ /* 0x000fe20008000000 */
[----:B------:R-:W-:Y:S01]  /*1100*/  ULDC UR8, c[0x0][0x424] ;  /* 0x0001090000087ab9 */ /* 0x000fe20000000800 */
[----:B------:R-:W-:Y:S01]  /*1110*/  UISETP.NE.AND.EX UP0, UPT, UR9, URZ, UPT, UP0 ;  /* 0x0000003f0900728c */ /* 0x000fe2000bf05300 */
[----:B------:R-:W-:Y:S01]  /*1120*/  ISETP.NE.AND.EX P1, PT, RZ, UR11, PT, P1 ;  /* 0x0000000bff007c0c */ /* 0x000fe2000bf25310 */
[----:B------:R-:W-:Y:S02]  /*1130*/  UMOV UR45, UR7 ;  /* 0x00000007002d7c82 */ /* 0x000fe40008000000 */
[----:B------:R-:W-:-:S04]  /*1140*/  USEL UR8, UR8, 0x1, UP0 ;  /* 0x0000000108087887 */ /* 0x000fc80008000000 */
[----:B------:R-:W-:Y:S01]  /*1150*/  UIMAD UR50, UR8, UR50, URZ ;  /* 0x00000032083272a4 */ /* 0x000fe2000f8e023f */
        /* <DEDUP_REMOVED lines=17> */
.L_x_6292:
[----:B------:R-:W-:Y:S01]  /*1270*/  UMOV UR58, UR5 ;  /* 0x00000005003a7c82 */ /* 0x000fe20008000000 */
        /* <DEDUP_REMOVED lines=9> */
.L_x_6293:
        /* <DEDUP_REMOVED lines=13> */
.L_x_6294:
[----:B------:R-:W0:Y:S01]  /*13e0*/  LDC R0, c[0x0][0xa80] ;  /* 0x0002a000ff007b82 */ /* 0x000e220000000800 */
[----:B------:R-:W-:Y:S01]  /*13f0*/  UISETP.NE.AND UP0, UPT, UR61, 0x1, UPT ;  /* 0x000000013d00788c */ /* 0x000fe2000bf05270 */
[----:B------:R1:W-:Y:S01]  /*1400*/  STL.128 [R1+0x3e0], RZ ;  /* 0x0003e0ff01007387 */ /* 0x0003e20000100c00 */
[----:B------:R-:W-:Y:S01]  /*1410*/  IADD3 R32, P0, R2, 0x3e0, RZ ;  /* 0x000003e002207810 */ /* 0x000fe20007f1e0ff */
[----:B------:R-:W-:Y:S02]  /*1420*/  UIADD3 UR50, -UR4, UR50, URZ ;  /* 0x0000003204327290 */ /* 0x000fe4000fffe13f */
[----:B------:R1:W-:Y:S01]  /*1430*/  STL.128 [R1+0x3f0], RZ ;  /* 0x0003f0ff01007387 */ /* 0x0003e20000100c00 */
[----:B------:R-:W-:Y:S01]  /*1440*/  PLOP3.LUT P1, PT, PT, PT, UP0, 0x80, 0x0 ;  /* 0x000000000000781c */ /* 0x000fe20003f2f008 */
[----:B------:R-:W-:Y:S02]  /*1450*/  IMAD.X R33, RZ, RZ, R18, P0 ;  /* 0x000000ffff217224 */ /* 0x000fe400000e0612 */
[----:B------:R1:W-:Y:S04]  /*1460*/  STL.128 [R1+0x1d0], RZ ;  /* 0x0001d0ff01007387 */ /* 0x0003e80000100c00 */
[----:B------:R1:W-:Y:S04]  /*1470*/  STL.128 [R1+0x1e0], RZ ;  /* 0x0001e0ff01007387 */ /* 0x0003e80000100c00 */
[----:B------:R1:W-:Y:S04]  /*1480*/  STL.128 [R1+0x1f0], RZ ;  /* 0x0001f0ff01007387 */ /* 0x0003e80000100c00 */
[----:B------:R1:W-:Y:S04]  /*1490*/  STL.128 [R1+0x200], RZ ;  /* 0x000200ff01007387 */ /* 0x0003e80000100c00 */
[----:B0-----:R1:W-:Y:S04]  /*14a0*/  STL [R1+0x400], R0 ;  /* 0x0004000001007387 */ /* 0x0013e80000100800 */
        /* <DEDUP_REMOVED lines=28> */
[----:B------:R-:W-:Y:S05]  /*1670*/  @!P1 BRA `(.L_x_6295) ;  /* 0x0000007c00dc9947 */ /* 0x000fea0003800000 */
[----:B------:R-:W0:Y:S01]  /*1680*/  LDC.64 R8, c[0x0][0xad8] ;  /* 0x0002b600ff087b82 */ /* 0x000e220000000a00 */
[----:B------:R-:W-:Y:S01]  /*1690*/  ULDC UR4, c[0x0][0x448] ;  /* 0x0001120000047ab9 */ /* 0x000fe20000000800 */
[----:B------:R-:W-:Y:S02]  /*16a0*/  USHF.L.U32 UR6, UR5, 0x6, URZ ;  /* 0x0000000605067899 */ /* 0x000fe4000800063f */
[----:B------:R-:W-:Y:S02]  /*16b0*/  UISETP.NE.AND UP0, UPT, UR4, 0x1, UPT ;  /* 0x000000010400788c */ /* 0x000fe4000bf05270 */
[----:B------:R-:W-:Y:S02]  /*16c0*/  UIADD3 UR7, UR6, 0x3f, URZ ;  /* 0x0000003f06077890 */ /* 0x000fe4000fffe03f */
[----:B------:R-:W-:-:S07]  /*16d0*/  UIADD3 UR8, UR50, 0x1, -UR49 ;  /* 0x0000000132087890 */ /* 0x000fce000fffe831 */
[----:B------:R-:W-:Y:S01]  /*16e0*/  @UP0 UIADD3 UR4, UR6, 0x3f, URZ ;  /* 0x0000003f06040890 */ /* 0x000fe2000fffe03f */
[----:B------:R-:W-:Y:S01]  /*16f0*/  @UP0 ULDC UR5, c[0x0][0x44c] ;  /* 0x0001130000050ab9 */ /* 0x000fe20000000800 */
[----:B------:R-:W-:Y:S02]  /*1700*/  @UP0 ULDC UR9, c[0x0][0x450] ;  /* 0x0001140000090ab9 */ /* 0x000fe40000000800 */
[----:B------:R-:W-:-:S04]  /*1710*/  UIMAD.WIDE.U32 UR4, UR4, UR5, URZ ;  /* 0x00000005040472a5 */ /* 0x000fc8000f8e003f */
[----:B------:R-:W-:Y:S01]  /*1720*/  @UP0 USHF.R.U32.HI UR7, URZ, UR9, UR5 ;  /* 0x000000093f070299 */ /* 0x000fe20008011605 */
[----:B0-----:R-:W-:-:S03]  /*1730*/  ISETP.GE.AND P1, PT, R9, 0x1, PT ;  /* 0x000000010900780c */ /* 0x001fc60003f26270 */
[----:B------:R-:W-:-:S06]  /*1740*/  UIADD3 UR7, UR8, UR7, URZ ;  /* 0x0000000708077290 */ /* 0x000fcc000fffe03f */
[----:B-1----:R-:W-:-:S04]  /*1750*/  VIADD R0, R8, UR7 ;  /* 0x0000000708007c36 */ /* 0x002fc80008000000 */
        /* <DEDUP_REMOVED lines=12> */
.L_x_6297:
[----:B------:R-:W-:-:S13]  /*1820*/  ISETP.NE.AND P0, PT, R9, 0x1, PT ;  /* 0x000000010900780c */ /* 0x000fda0003f05270 */
[----:B------:R-:W0:Y:S02]  /*1830*/  @P0 LDC.64 R4, c[0x0][0xae0] ;  /* 0x0002b800ff040b82 */ /* 0x000e240000000a00 */
[----:B0-----:R-:W-:-:S05]  /*1840*/  @P0 IMAD.HI.U32 R4, R3, R4, RZ ;  /* 0x0000000403040227 */ /* 0x001fca00078e00ff */
[----:B------:R-:W-:-:S07]  /*1850*/  @P0 SHF.R.U32.HI R3, RZ, R5, R4 ;  /* 0x00000005ff030219 */ /* 0x000fce0000011604 */
.L_x_6298:
[----:B------:R-:W-:-:S05]  /*1860*/  IMAD R3, R3, R9, R9 ;  /* 0x0000000903037224 */ /* 0x000fca00078e0209 */
[----:B------:R-:W-:-:S07]  /*1870*/  VIMNMX R0, R0, R3, PT ;  /* 0x0000000300007248 */ /* 0x000fce0003fe0100 */
.L_x_6296:
        /* <DEDUP_REMOVED lines=10> */
[----:B------:R-:W-:Y:S01]  /*1920*/  UIADD3 UR6, UR6, UR50, -UR49 ;  /* 0x0000003206067290 */ /* 0x000fe2000fffe831 */
        /* <DEDUP_REMOVED lines=17> */
.L_x_6300:
[----:B------:R-:W-:-:S13]  /*1a40*/  ISETP.NE.AND P0, PT, R9, 0x1, PT ;  /* 0x000000010900780c */ /* 0x000fda0003f05270 */
[----:B------:R-:W0:Y:S02]  /*1a50*/  @P0 LDC.64 R4, c[0x0][0xae0] ;  /* 0x0002b800ff040b82 */ /* 0x000e240000000a00 */
[----:B0-----:R-:W-:-:S05]  /*1a60*/  @P0 IMAD.HI.U32 R4, R0, R4, RZ ;  /* 0x0000000400040227 */ /* 0x001fca00078e00ff */
[----:B------:R-:W-:-:S07]  /*1a70*/  @P0 SHF.R.U32.HI R0, RZ, R5, R4 ;  /* 0x00000005ff000219 */ /* 0x000fce0000011604 */
.L_x_6301:
[----:B------:R-:W-:-:S05]  /*1a80*/  IMAD R0, R0, R9, RZ ;  /* 0x0000000900007224 */ /* 0x000fca00078e02ff */
[----:B------:R-:W-:-:S07]  /*1a90*/  VIMNMX R3, R3, R0, !PT ;  /* 0x0000000003037248 */ /* 0x000fce0007fe0100 */
.L_x_6299:
        /* <DEDUP_REMOVED lines=704> */
.L_x_6303:
[----:B-----5:R-:W-:-:S05]  /*46a0*/  LEA R5, R5, UR46, 0x3 ;  /* 0x0000002e05057c11 */ /* 0x020fca000f8e18ff */
[----:B------:R-:W-:-:S05]  /*46b0*/  VIADD R4, R5, 0x38860 ;  /* 0x0003886005047836 */ /* 0x000fca0000000000 */
[----:B------:R-:W-:-:S04]  /*46c0*/  PRMT R4, R7, 0x654, R4 ;  /* 0x0000065407047816 */ /* 0x000fc80000000004 */
[----:B------:R0:W-:Y:S02]  /*46d0*/  SYNCS.ARRIVE.TRANS64.RED.A1T0 RZ, [R4+URZ], RZ ;  /* 0x000000ff04ff79a7 */ /* 0x0001e4000810043f */
[----:B0-----:R-:W-:-:S05]  /*46e0*/  VIADD R4, R185, 0xfffffffe ;  /* 0xfffffffeb9047836 */ /* 0x001fca0000000000 */
[----:B------:R-:W-:-:S13]  /*46f0*/  ISETP.GE.AND P0, PT, R4, R0, PT ;  /* 0x000000000400720c */ /* 0x000fda0003f06270 */
[----:B------:R-:W-:Y:S05]  /*4700*/  @!P0 BRA `(.L_x_6304) ;  /* 0x0000003c005c8947 */ /* 0x000fea0003800000 */
.L_x_6306:
        /* <DEDUP_REMOVED lines=978> */
.L_x_6305:
[----:B-----5:R-:W-:-:S05]  /*8430*/  LEA R5, R5, UR46, 0x3 ;  /* 0x0000002e05057c11 */ /* 0x020fca000f8e18ff */
[----:B0-----:R-:W-:-:S05]  /*8440*/  VIADD R6, R5, 0x38860 ;  /* 0x0003886005067836 */ /* 0x001fca0000000000 */
[----:B------:R-:W-:-:S04]  /*8450*/  PRMT R6, R7, 0x654, R6 ;  /* 0x0000065407067816 */ /* 0x000fc80000000006 */
[----:B------:R0:W-:Y:S01]  /*8460*/  SYNCS.ARRIVE.TRANS64.RED.A1T0 RZ, [R6+URZ], RZ ;  /* 0x000000ff06ff79a7 */ /* 0x0001e2000810043f */
[----:B------:R-:W-:Y:S05]  /*8470*/  @P0 BRA `(.L_x_6306) ;  /* 0xffffffc000a40947 */ /* 0x000fea000383ffff */
.L_x_6304:
        /* <DEDUP_REMOVED lines=277> */
.L_x_6308:
[----:B------:R-:W-:Y:S05]  /*95d0*/  BSYNC B0 ;  /* 0x0000000000007941 */ /* 0x000fea0003800000 */
.L_x_6307:
[----:B------:R-:W-:Y:S05]  /*95e0*/  BRA `(.L_x_6302) ;  /* 0x0000017c00f47947 */ /* 0x000fea0003800000 */
.L_x_6295:
[----:B------:R-:W-:Y:S01]  /*95f0*/  UIADD3 UR11, UP0, UR38, 0x38830, URZ ;  /* 0x00038830260b7890 */ /* 0x000fe2000ff1e03f */
[----:B------:R-:W-:Y:S01]  /*9600*/  IMAD.U32 R4, RZ, RZ, UR60 ;  /* 0x0000003cff047e24 */ /* 0x000fe2000f8e00ff */
[----:B------:R-:W-:Y:S01]  /*9610*/  UIADD3 UR9, UP1, UR38, 0x38840, URZ ;  /* 0x0003884026097890 */ /* 0x000fe2000ff3e03f */
[----:B------:R-:W-:Y:S01]  /*9620*/  IMAD.MOV.U32 R9, RZ, RZ, R7 ;  /* 0x000000ffff097224 */ /* 0x000fe200078e0007 */
[----:B------:R-:W-:Y:S01]  /*9630*/  UIADD3 UR7, UP2, UR38, 0x38850, URZ ;  /* 0x0003885026077890 */ /* 0x000fe2000ff5e03f */
[----:B------:R-:W-:Y:S01]  /*9640*/  IMAD.MOV.U32 R8, RZ, RZ, 0x100 ;  /* 0x00000100ff087424 */ /* 0x000fe200078e00ff */
[----:B------:R-:W-:Y:S01]  /*9650*/  UIADD3 UR4, UP3, UR38, 0x38860, URZ ;  /* 0x0003886026047890 */ /* 0x000fe2000ff7e03f */
[----:B------:R-:W-:Y:S01]  /*9660*/  IMAD.MOV.U32 R5, RZ, RZ, 0x80 ;  /* 0x00000080ff057424 */ /* 0x000fe200078e00ff */
[----:B------:R-:W-:Y:S01]  /*9670*/  ULDC UR13, c[0x0][0x448] ;  /* 0x00011200000d7ab9 */ /* 0x000fe20000000800 */
[----:B------:R-:W-:Y:S01]  /*9680*/  IMAD.MOV.U32 R6, RZ, RZ, 0x80 ;  /* 0x00000080ff067424 */ /* 0x000fe200078e00ff */
[----:B------:R-:W-:Y:S01]  /*9690*/  UIADD3.X UR12, URZ, UR39, URZ, UP0, !UPT ;  /* 0x000000273f0c7290 */ /* 0x000fe200087fe43f */
[----:B------:R0:W-:Y:S01]  /*96a0*/  STL.64 [R1+0x30], R8 ;  /* 0x0000300801007387 */ /* 0x0001e20000100a00 */
[----:B------:R-:W-:Y:S01]  /*96b0*/  UIADD3.X UR8, URZ, UR39, URZ, UP2, !UPT ;  /* 0x000000273f087290 */ /* 0x000fe200097fe43f */
[----:B------:R-:W-:Y:S01]  /*96c0*/  IMAD.U32 R10, RZ, RZ, UR60 ;  /* 0x0000003cff0a7e24 */ /* 0x000fe2000f8e00ff */
[----:B------:R-:W-:Y:S01]  /*96d0*/  UIADD3.X UR6, URZ, UR39, URZ, UP3, !UPT ;  /* 0x000000273f067290 */ /* 0x000fe20009ffe43f */
[----:B------:R2:W-:Y:S01]  /*96e0*/  STL.128 [R1], R4 ;  /* 0x0000000401007387 */ /* 0x0005e20000100c00 */
[----:B------:R-:W-:Y:S01]  /*96f0*/  UIADD3.X UR10, URZ, UR39, URZ, UP1, !UPT ;  /* 0x000000273f0a7290 */ /* 0x000fe20008ffe43f */
[----:B------:R-:W-:Y:S01]  /*9700*/  IMAD.MOV.U32 R11, RZ, RZ, 0x80 ;  /* 0x00000080ff0b7424 */ /* 0x000fe200078e00ff */
[----:B------:R-:W-:Y:S01]  /*9710*/  UISETP.NE.AND UP4, UPT, UR13, 0x1, UPT ;  /* 0x000000010d00788c */ /* 0x000fe2000bf85270 */
[----:B-1----:R-:W-:Y:S01]  /*9720*/  IMAD.U32 R0, RZ, RZ, UR5 ;  /* 0x00000005ff007e24 */ /* 0x002fe2000f8e00ff */
[----:B------:R1:W-:Y:S01]  /*9730*/  STL [R1+0x10], RZ ;  /* 0x000010ff01007387 */ /* 0x0003e20000100800 */
[----:B------:R-:W-:Y:S01]  /*9740*/  IMAD.U32 R12, RZ, RZ, UR7 ;  /* 0x00000007ff0c7e24 */ /* 0x000fe2000f8e00ff */
[----:B------:R-:W-:Y:S01]  /*9750*/  UIADD3 UR40, UR50, 0x1, -UR49 ;  /* 0x0000000132287890 */ /* 0x000fe2000fffe831 */
[----:B------:R-:W-:Y:S01]  /*9760*/  IMAD.U32 R14, RZ, RZ, UR4 ;  /* 0x00000004ff0e7e24 */ /* 0x000fe2000f8e00ff */
[----:B------:R1:W-:Y:S01]  /*9770*/  STL.64 [R1+0x28], R10 ;  /* 0x0000280a01007387 */ /* 0x0003e20000100a00 */
[----:B------:R-:W-:Y:S01]  /*9780*/  IMAD.U32 R13, RZ, RZ, UR8 ;  /* 0x00000008ff0d7e24 */ /* 0x000fe2000f8e00ff */
[----:B------:R-:W-:Y:S01]  /*9790*/  USHF.L.U32 UR8, UR5, 0x6, URZ ;  /* 0x0000000605087899 */ /* 0x000fe2000800063f */
[----:B------:R-:W-:Y:S01]  /*97a0*/  IMAD.U32 R15, RZ, RZ, UR6 ;  /* 0x00000006ff0f7e24 */ /* 0x000fe2000f8e00ff */
[----:B------:R1:W-:Y:S01]  /*97b0*/  STL [R1+0x50], R0 ;  /* 0x0000500001007387 */ /* 0x0003e20000100800 */
[----:B0-----:R-:W-:Y:S01]  /*97c0*/  IMAD.U32 R8, RZ, RZ, UR11 ;  /* 0x0000000bff087e24 */ /* 0x001fe2000f8e00ff */
[----:B------:R-:W-:Y:S01]  /*97d0*/  ULDC.64 UR4, c[0x0][0xad8] ;  /* 0x0002b60000047ab9 */ /* 0x000fe20000000a00 */
[----:B------:R-:W-:Y:S01]  /*97e0*/  IMAD.U32 R9, RZ, RZ, UR12 ;  /* 0x0000000cff097e24 */ /* 0x000fe2000f8e00ff */
[----:B------:R-:W-:Y:S01]  /*97f0*/  UISETP.GE.AND UP0, UPT, UR5, 0x1, UPT ;  /* 0x000000010500788c */ /* 0x000fe2000bf06270 */
[----:B--2---:R-:W-:Y:S01]  /*9800*/  IMAD.U32 R4, RZ, RZ, UR9 ;  /* 0x00000009ff047e24 */ /* 0x004fe2000f8e00ff */
[----:B------:R1:W-:Y:S01]  /*9810*/  STL.128 [R1+0x40], R12 ;  /* 0x0000400c01007387 */ /* 0x0003e20000100c00 */
[----:B------:R-:W-:Y:S01]  /*9820*/  IMAD.U32 R5, RZ, RZ, UR10 ;  /* 0x0000000aff057e24 */ /* 0x000fe2000f8e00ff */
[----:B------:R-:W-:Y:S01]  /*9830*/  @UP4 UIADD3 UR6, UR8, 0x3f, URZ ;  /* 0x0000003f08064890 */ /* 0x000fe2000fffe03f */
[----:B------:R-:W-:Y:S01]  /*9840*/  IADD3 R44, P0, R2, 0x28, RZ ;  /* 0x00000028022c7810 */ /* 0x000fe20007f1e0ff */
[----:B------:R1:W-:Y:S01]  /*9850*/  STL.64 [R1+0x18], R8 ;  /* 0x0000180801007387 */ /* 0x0003e20000100a00 */
[----:B------:R-:W-:Y:S01]  /*9860*/  @UP4 ULDC UR7, c[0x0][0x44c] ;  /* 0x0001130000074ab9 */ /* 0x000fe20000000800 */
[----:B------:R-:W-:Y:S01]  /*9870*/  PLOP3.LUT P1, PT, PT, PT, UP0, 0x40, 0x0 ;  /* 0x000000000000781c */ /* 0x000fe20003f2e808 */
[----:B------:R-:W-:Y:S01]  /*9880*/  UIMAD.WIDE.U32 UR6, UR6, UR7, URZ ;  /* 0x00000007060672a5 */ /* 0x000fe2000f8e003f */
[----:B------:R1:W-:Y:S01]  /*9890*/  STL.64 [R1+0x20], R4 ;  /* 0x0000200401007387 */ /* 0x0003e20000100a00 */
[----:B------:R-:W-:Y:S01]  /*98a0*/  @UP4 ULDC UR10, c[0x0][0x450] ;  /* 0x00011400000a4ab9 */ /* 0x000fe20000000800 */
[----:B------:R-:W-:Y:S01]  /*98b0*/  UIADD3 UR9, UR8, 0x3f, URZ ;  /* 0x0000003f08097890 */ /* 0x000fe2000fffe03f */
[----:B------:R-:W-:Y:S01]  /*98c0*/  IMAD.X R45, RZ, RZ, R18, P0 ;  /* 0x000000ffff2d7224 */ /* 0x000fe200000e0612 */
[----:B------:R1:W-:Y:S01]  /*98d0*/  STL [R1+0x38], RZ ;  /* 0x000038ff01007387 */ /* 0x0003e20000100800 */
[----:B------:R-:W-:-:S02]  /*98e0*/  @UP4 USHF.R.U32.HI UR9, URZ, UR10, UR7 ;  /* 0x0000000a3f094299 */ /* 0x000fc40008011607 */
[----:B------:R-:W-:Y:S02]  /*98f0*/  UP2UR UR41, UPR, URZ, 0x10 ;  /* 0x000000103f297883 */ /* 0x000fe40008000000 */
[----:B------:R-:W-:Y:S02]  /*9900*/  UIADD3 UR6, UR40, UR9, URZ ;  /* 0x0000000928067290 */ /* 0x000fe4000fffe03f */
[----:B------:R-:W-:Y:S02]  /*9910*/  UP2UR UR44, UPR, URZ, 0x1 ;  /* 0x000000013f2c7883 */ /* 0x000fe40008000000 */
[----:B------:R-:W-:Y:S01]  /*9920*/  UIADD3 UR4, UR6, UR4, URZ ;  /* 0x0000000406047290 */ /* 0x000fe2000fffe03f */
[----:B-1----:R-:W-:Y:S11]  /*9930*/  @P1 BRA `(.L_x_6309) ;  /* 0x0000000000441947 */ /* 0x002ff60003800000 */
        /* <DEDUP_REMOVED lines=10> */
.L_x_6310:
[----:B------:R-:W-:-:S11]  /*99e0*/  UISETP.NE.AND UP0, UPT, UR5, 0x1, UPT ;  /* 0x000000010500788c */ /* 0x000fd6000bf05270 */
[----:B------:R-:W-:Y:S02]  /*99f0*/  @UP0 ULDC.64 UR10, c[0x0][0xae0] ;  /* 0x0002b800000a0ab9 */ /* 0x000fe40000000a00 */
[----:B------:R-:W-:-:S04]  /*9a00*/  UIMAD.WIDE.U32 UR6, UR9, UR10, URZ ;  /* 0x0000000a090672a5 */ /* 0x000fc8000f8e003f */
[----:B------:R-:W-:-:S12]  /*9a10*/  @UP0 USHF.R.U32.HI UR9, URZ, UR11, UR7 ;  /* 0x0000000b3f090299 */ /* 0x000fd80008011607 */
.L_x_6311:
[----:B------:R-:W-:-:S04]  /*9a20*/  UIMAD UR9, UR9, UR5, UR5 ;  /* 0x00000005090972a4 */ /* 0x000fc8000f8e0205 */
[----:B------:R-:W-:-:S04]  /*9a30*/  UISETP.LT.AND UP0, UPT, UR4, UR9, UPT ;  /* 0x000000090400728c */ /* 0x000fc8000bf01270 */
[----:B------:R-:W-:-:S12]  /*9a40*/  USEL UR4, UR4, UR9, UP0 ;  /* 0x0000000904047287 */ /* 0x000fd80008000000 */
.L_x_6309:
        /* <DEDUP_REMOVED lines=32> */
.L_x_6313:
[----:B------:R-:W-:-:S11]  /*9c50*/  UISETP.NE.AND UP0, UPT, UR5, 0x1, UPT ;  /* 0x000000010500788c */ /* 0x000fd6000bf05270 */
[----:B------:R-:W-:Y:S02]  /*9c60*/  @UP0 ULDC.64 UR10, c[0x0][0xae0] ;  /* 0x0002b800000a0ab9 */ /* 0x000fe40000000a00 */
[----:B------:R-:W-:-:S04]  /*9c70*/  UIMAD.WIDE.U32 UR6, UR8, UR10, URZ ;  /* 0x0000000a080672a5 */ /* 0x000fc8000f8e003f */
[----:B------:R-:W-:-:S12]  /*9c80*/  @UP0 USHF.R.U32.HI UR8, URZ, UR11, UR7 ;  /* 0x0000000b3f080299 */ /* 0x000fd80008011607 */
.L_x_6314:
[----:B------:R-:W-:-:S04]  /*9c90*/  UIMAD UR5, UR8, UR5, URZ ;  /* 0x00000005080572a4 */ /* 0x000fc8000f8e023f */
[----:B------:R-:W-:-:S04]  /*9ca0*/  UISETP.LT.AND UP0, UPT, UR4, UR5, UPT ;  /* 0x000000050400728c */ /* 0x000fc8000bf01270 */
[----:B------:R-:W-:-:S12]  /*9cb0*/  USEL UR4, UR4, UR5, !UP0 ;  /* 0x0000000504047287 */ /* 0x000fd8000c000000 */
.L_x_6312:
        /* <DEDUP_REMOVED lines=17> */
[----:B------:R-:W-:Y:S01]  /*9dd0*/  IMAD.MOV.U32 R7, RZ, RZ, 0x40000040 ;  /* 0x40000040ff077424 */ /* 0x000fe200078e00ff */
        /* <DEDUP_REMOVED lines=83> */
.L_x_6316:
        /* <DEDUP_REMOVED lines=12> */
.L_x_6315:
        /* <DEDUP_REMOVED lines=34> */
[----:B------:R-:W-:Y:S01]  /*a5f0*/  IMAD.MOV.U32 R28, RZ, RZ, RZ ;  /* 0x000000ffff1c7224 */ /* 0x000fe200078e00ff */
[----:B------:R-:W-:Y:S01]  /*a600*/  LOP3.LUT R4, R4, R3, RZ, 0x3c, !PT ;  /* 0x0000000304047212 */ /* 0x000fe200078e3cff */
[----:B------:R-:W-:Y:S01]  /*a610*/  VIADD R204, R52, 0xffffff80 ;  /* 0xffffff8034cc7836 */ /* 0x000fe20000000000 */
[----:B------:R4:W-:Y:S01]  /*a620*/  STL.128 [R1+0x100], R8 ;  /* 0x0001000801007387 */ /* 0x0009e20000100c00 */
[----:B------:R-:W-:Y:S02]  /*a630*/  BSSY B0, `(.L_x_6317) ;  /* 0x000001e000007945 */ /* 0x000fe40003800000 */
        /* <DEDUP_REMOVED lines=13> */
[----:B------:R-:W-:Y:S02]  /*a710*/  IMAD.U32 R24, RZ, RZ, UR49 ;  /* 0x00000031ff187e24 */ /* 0x000fe4000f8e00ff */
[----:B------:R1:W-:Y:S02]  /*a720*/  STL.64 [R1+0xa0], R10 ;  /* 0x0000a00a01007387 */ /* 0x0003e40000100a00 */
[----:B------:R-:W-:-:S02]  /*a730*/  IMAD.X R15, RZ, RZ, R25, P0 ;  /* 0x000000ffff0f7224 */ /* 0x000fc400000e0619 */
[----:B------:R-:W-:Y:S02]  /*a740*/  IMAD.U32 R25, RZ, RZ, UR50 ;  /* 0x00000032ff197e24 */ /* 0x000fe4000f8e00ff */
[----:B-----5:R-:W-:Y:S01]  /*a750*/  IMAD.MOV.U32 R27, RZ, RZ, R4 ;  /* 0x000000ffff1b7224 */ /* 0x020fe200078e0004 */
[----:B------:R1:W-:Y:S01]  /*a760*/  STL.64 [R1+0xa8], R14 ;  /* 0x0000a80e01007387 */ /* 0x0003e20000100a00 */
[----:B------:R-:W-:-:S03]  /*a770*/  IMAD.MOV.U32 R29, RZ, RZ, R5 ;  /* 0x000000ffff1d7224 */ /* 0x000fc600078e0005 */
        /* <DEDUP_REMOVED lines=9> */
.L_x_6530:
[----:B------:R-:W-:Y:S05]  /*a810*/  BSYNC B0 ;  /* 0x0000000000007941 */ /* 0x000fea0003800000 */
.L_x_6317:
[----:B------:R-:W2:Y:S04]  /*a820*/  LDL R30, [R1+0x414] ;  /* 0x00041400011e7983 */ /* 0x000ea80000100800 */
[----:B------:R-:W3:Y:S04]  /*a830*/  LDL R29, [R1+0x418] ;  /* 0x00041800011d7983 */ /* 0x000ee80000100800 */
[----:B------:R-:W4:Y:S04]  /*a840*/  LDL R28, [R1] ;  /* 0x00000000011c7983 */ /* 0x000f280000100800 */
[----:B------:R1:W5:Y:S01]  /*a850*/  LDL.64 R10, [R1+0x1c0] ;  /* 0x0001c000010a7983 */ /* 0x0003620000100a00 */
[C---:B0-----:R-:W-:Y:S01]  /*a860*/  IADD3 R0, P0, R2.reuse, 0xc8, RZ ;  /* 0x000000c802007810 */ /* 0x041fe20007f1e0ff */
[----:B------:R-:W-:Y:S01]  /*a870*/  IMAD.MOV.U32 R26, RZ, RZ, R34 ;  /* 0x000000ffff1a7224 */ /* 0x000fe200078e0022 */
[----:B------:R-:W-:Y:S01]  /*a880*/  IADD3 R8, P2, R2, 0xb8, RZ ;  /* 0x000000b802087810 */ /* 0x000fe20007f5e0ff */
[----:B------:R-:W-:Y:S01]  /*a890*/  IMAD.MOV.U32 R27, RZ, RZ, R41 ;  /* 0x000000ffff1b7224 */ /* 0x000fe200078e0029 */
[----:B------:R-:W-:Y:S01]  /*a8a0*/  BSSY B0, `(.L_x_6319) ;  /* 0x0000036000007945 */ /* 0x000fe20003800000 */
        /* <DEDUP_REMOVED lines=19> */
[----:B------:R-:W-:Y:S02]  /*a9e0*/  IMAD.MOV.U32 R25, RZ, RZ, R3 ;  /* 0x000000ffff197224 */ /* 0x000fe400078e0003 */
[--C-:B-1----:R-:W-:Y:S02]  /*a9f0*/  IMAD.X R13, RZ, RZ, R18.reuse, P2 ;  /* 0x000000ffff0d7224 */ /* 0x102fe400010e0612 */
[----:B------:R-:W-:Y:S01]  /*aa00*/  IMAD.X R3, RZ, RZ, R18, P1 ;  /* 0x000000ffff037224 */ /* 0x000fe200008e0612 */
[----:B------:R0:W-:Y:S01]  /*aa10*/  STL.128 [R1+0x130], R24 ;  /* 0x0001301801007387 */ /* 0x0001e20000100c00 */
[----:B------:R-:W-:Y:S01]  /*aa20*/  IADD3 R12, P1, R2, 0x100, RZ ;  /* 0x00000100020c7810 */ /* 0x000fe20007f3e0ff */
[----:B0-----:R-:W-:-:S02]  /*aa30*/  IMAD.MOV.U32 R24, RZ, RZ, R35 ;  /* 0x000000ffff187224 */ /* 0x001fc400078e0023 */
[----:B------:R-:W-:Y:S02]  /*aa40*/  IMAD.MOV.U32 R25, RZ, RZ, R48 ;  /* 0x000000ffff197224 */ /* 0x000fe400078e0030 */
[----:B------:R-:W-:Y:S02]  /*aa50*/  IMAD.MOV.U32 R26, RZ, RZ, R37 ;  /* 0x000000ffff1a7224 */ /* 0x000fe400078e0025 */
[----:B------:R-:W-:Y:S02]  /*aa60*/  IMAD.MOV.U32 R27, RZ, RZ, R50 ;  /* 0x000000ffff1b7224 */ /* 0x000fe400078e0032 */
[----:B------:R-:W-:-:S03]  /*aa70*/  IMAD.MOV.U32 R35, RZ, RZ, R13 ;  /* 0x000000ffff237224 */ /* 0x000fc600078e000d */
[----:B------:R0:W-:Y:S04]  /*aa80*/  STL.128 [R1+0x140], R24 ;  /* 0x0001401801007387 */ /* 0x0001e80000100c00 */
[----:B------:R-:W-:Y:S01]  /*aa90*/  STL.128 [R1+0x190], R32 ;  /* 0x0001902001007387 */ /* 0x000fe20000100c00 */
[----:B0-----:R-:W-:Y:S02]  /*aaa0*/  IMAD.MOV.U32 R26, RZ, RZ, R20 ;  /* 0x000000ffff1a7224 */ /* 0x001fe400078e0014 */
[----:B------:R-:W-:Y:S02]  /*aab0*/  IMAD.MOV.U32 R27, RZ, RZ, R21 ;  /* 0x000000ffff1b7224 */ /* 0x000fe400078e0015 */
[----:B------:R-:W-:Y:S01]  /*aac0*/  IMAD.MOV.U32 R24, RZ, RZ, R0 ;  /* 0x000000ffff187224 */ /* 0x000fe200078e0000 */
[----:B------:R-:W-:Y:S01]  /*aad0*/  IADD3 R0, P0, R2, 0x118, RZ ;  /* 0x0000011802007810 */ /* 0x000fe20007f1e0ff */
[----:B------:R-:W-:-:S02]  /*aae0*/  IMAD.MOV.U32 R25, RZ, RZ, R3 ;  /* 0x000000ffff197224 */ /* 0x000fc400078e0003 */
[--C-:B------:R-:W-:Y:S02]  /*aaf0*/  IMAD.X R3, RZ, RZ, R18.reuse, P1 ;  /* 0x000000ffff037224 */ /* 0x100fe400008e0612 */
[----:B------:R-:W-:Y:S01]  /*ab00*/  IMAD.X R13, RZ, RZ, R18, P0 ;  /* 0x000000ffff0d7224 */ /* 0x000fe200000e0612 */
[----:B------:R0:W-:Y:S02]  /*ab10*/  STL.128 [R1+0x180], R24 ;  /* 0x0001801801007387 */ /* 0x0001e40000100c00 */
[----:B0-----:R-:W-:Y:S02]  /*ab20*/  IMAD.MOV.U32 R24, RZ, RZ, R12 ;  /* 0x000000ffff187224 */ /* 0x001fe400078e000c */
[----:B------:R-:W-:Y:S02]  /*ab30*/  IMAD.MOV.U32 R25, RZ, RZ, R3 ;  /* 0x000000ffff197224 */ /* 0x000fe400078e0003 */
[----:B--2---:R-:W-:Y:S02]  /*ab40*/  IMAD.MOV.U32 R27, RZ, RZ, R30 ;  /* 0x000000ffff1b7224 */ /* 0x004fe400078e001e */
[----:B---3--:R-:W-:-:S05]  /*ab50*/  IMAD.MOV.U32 R26, RZ, RZ, R29 ;  /* 0x000000ffff1a7224 */ /* 0x008fca00078e001d */
[----:B------:R0:W-:Y:S02]  /*ab60*/  STL.128 [R1+0x1a0], R24 ;  /* 0x0001a01801007387 */ /* 0x0001e40000100c00 */
[----:B0-----:R-:W-:Y:S02]  /*ab70*/  IMAD.MOV.U32 R24, RZ, RZ, R38 ;  /* 0x000000ffff187224 */ /* 0x001fe400078e0026 */
[----:B------:R-:W-:Y:S02]  /*ab80*/  IMAD.MOV.U32 R25, RZ, RZ, R51 ;  /* 0x000000ffff197224 */ /* 0x000fe400078e0033 */
[----:B------:R-:W-:Y:S01]  /*ab90*/  IMAD.MOV.U32 R26, RZ, RZ, R0 ;  /* 0x000000ffff1a7224 */ /* 0x000fe200078e0000 */
[----:B----4-:R-:W-:Y:S01]  /*aba0*/  LOP3.LUT R0, R28, 0x1, RZ, 0xfc, !PT ;  /* 0x000000011c007812 */ /* 0x010fe200078efcff */
[----:B------:R-:W-:-:S03]  /*abb0*/  IMAD.MOV.U32 R27, RZ, RZ, R13 ;  /* 0x000000ffff1b7224 */ /* 0x000fc600078e000d */
[----:B------:R-:W-:Y:S02]  /*abc0*/  ISETP.NE.AND P1, PT, R0, 0x3, PT ;  /* 0x000000030000780c */ /* 0x000fe40003f25270 */
[----:B------:R0:W-:Y:S11]  /*abd0*/  STL.128 [R1+0x1b0], R24 ;  /* 0x0001b01801007387 */ /* 0x0001f60000100c00 */
[----:B------:R-:W-:Y:S05]  /*abe0*/  @!P1 BRA `(.L_x_6320) ;  /* 0x0000000000049947 */ /* 0x000fea0003800000 */
[----:B------:R-:W-:Y:S01]  /*abf0*/  BPT.TRAP 0x1 ;  /* 0x000000040000795c */ /* 0x000fe20000300000 */
.L_x_6320:
[----:B------:R-:W-:Y:S05]  /*ac00*/  BSYNC B0 ;  /* 0x0000000000007941 */ /* 0x000fea0003800000 */
.L_x_6319:
[----:B------:R-:W2:Y:S01]  /*ac10*/  LDL.64 R12, [R1+0x18] ;  /* 0x00001800010c7983 */ /* 0x000ea20000100a00 */
[----:B-----5:R-:W-:Y:S01]  /*ac20*/  SHF.L.U32 R11, R11, 0x1f, RZ ;  /* 0x0000001f0b0b7819 */ /* 0x020fe200000006ff */
[----:B------:R-:W-:Y:S01]  /*ac30*/  BSSY B0, `(.L_x_6321) ;  /* 0x0000006000007945 */ /* 0x000fe20003800000 */
[----:B--2---:R-:W-:-:S05]  /*ac40*/  MOV R3, R12 ;  /* 0x0000000c00037202 */ /* 0x004fca0000000f00 */
[----:B------:R-:W-:-:S04]  /*ac50*/  IMAD R10, R10, 0x8, R3 ;  /* 0x000000080a0a7824 */ /* 0x000fc800078e0203 */
[----:B------:R1:W2:Y:S01]  /*ac60*/  SYNCS.PHASECHK.TRANS64.TRYWAIT P0, [R10+URZ], R11 ;  /* 0x0000000b0a0075a7 */ /* 0x0002a2000800017f */
[----:B------:R-:W-:Y:S05]  /*ac70*/  @!P1 BRA `(.L_x_6322) ;  /* 0x0000000000049947 */ /* 0x000fea0003800000 */
[----:B------:R-:W-:Y:S01]  /*ac80*/  BPT.TRAP 0x1 ;  /* 0x000000040000795c */ /* 0x000fe20000300000 */
.L_x_6322:
[----:B------:R-:W-:Y:S05]  /*ac90*/  BSYNC B0 ;  /* 0x0000000000007941 */ /* 0x000fea0003800000 */
.L_x_6321:
[----:B------:R-:W-:Y:S04]  /*aca0*/  BSSY B0, `(.L_x_6323) ;  /* 0x0000004000007945 */ /* 0x000fe80003800000 */
[----:B--2---:R-:W-:Y:S05]  /*acb0*/  @P0 BRA `(.L_x_6324) ;  /* 0x0000000000080947 */ /* 0x004fea0003800000 */
[----:B------:R-:W2:Y:S02]  /*acc0*/  SYNCS.PHASECHK.TRANS64.TRYWAIT P0, [R10+URZ], R11 ;  /* 0x0000000b0a0075a7 */ /* 0x000ea4000800017f */
[----:B--2---:R-:W-:Y:S05]  /*acd0*/  @!P0 BRA `(.L_x_6325) ;  /* 0x00000204006c8947 */ /* 0x004fea0003800000 */
.L_x_6324:
[----:B------:R-:W-:Y:S05]  /*ace0*/  BSYNC B0 ;  /* 0x0000000000007941 */ /* 0x000fea0003800000 */
.L_x_6323:
[----:B------:R-:W3:Y:S04]  /*acf0*/  LDL R15, [R1+0x1c0] ;  /* 0x0001c000010f7983 */ /* 0x000ee80000100800 */
[----:B-12---:R-:W3:Y:S01]  /*ad00*/  LDL.64 R10, [R1+0x80] ;  /* 0x00008000010a7983 */ /* 0x006ee20000100a00 */
[----:B------:R-:W-:Y:S05]  /*ad10*/  WARPSYNC.ALL ;  /* 0x0000000000007948 */ /* 0x000fea0003800000 */
[----:B0-----:R-:W2:Y:S04]  /*ad20*/  LDL.64 R24, [R1+0x78] ;  /* 0x0000780001187983 */ /* 0x001ea80000100a00 */
[----:B------:R-:W4:Y:S04]  /*ad30*/  LDL.64 R12, [R1+0x78] ;  /* 0x00007800010c7983 */ /* 0x000f280000100a00 */
[----:B------:R-:W5:Y:S04]  /*ad40*/  LDL.64 R20, [R1+0x78] ;  /* 0x0000780001147983 */ /* 0x000f680000100a00 */
[----:B------:R-:W5:Y:S01]  /*ad50*/  LDL.64 R56, [R1+0x78] ;  /* 0x0000780001387983 */ /* 0x000f620000100a00 */
[----:B---3--:R-:W-:Y:S01]  /*ad60*/  IMAD R10, R15, 0x200, R10 ;  /* 0x000002000f0a7824 */ /* 0x008fe200078e020a */
[----:B------:R-:W-:-:S02]  /*ad70*/  R2UR UR7, R11 ;  /* 0x000000000b0772ca */ /* 0x000fc400000e0000 */
[----:B------:R-:W3:Y:S01]  /*ad80*/  LDL R3, [R1+0x1cc] ;  /* 0x0001cc0001037983 */ /* 0x000ee20000100800 */
[C---:B------:R-:W-:Y:S01]  /*ad90*/  VIADD R14, R10.reuse, 0x2 ;  /* 0x000000020a0e7836 */ /* 0x040fe20000000000 */
[----:B------:R-:W-:Y:S01]  /*ada0*/  R2UR UR6, R10 ;  /* 0x000000000a0672ca */ /* 0x000fe200000e0000 */
[----:B------:R-:W-:Y:S01]  /*adb0*/  IMAD.MOV.U32 R15, RZ, RZ, R11 ;  /* 0x000000ffff0f7224 */ /* 0x000fe200078e000b */
[----:B------:R0:W-:Y:S01]  /*adc0*/  STL [R1+0x60], RZ ;  /* 0x000060ff01007387 */ /* 0x0001e20000100800 */
[----:B------:R-:W-:Y:S01]  /*add0*/  BSSY B0, `(.L_x_6326) ;  /* 0x000002c000007945 */ /* 0x000fe20003800000 */
[----:B--2---:R-:W-:Y:S02]  /*ade0*/  R2UR UR4, R24 ;  /* 0x00000000180472ca */ /* 0x004fe400000e0000 */
        /* <DEDUP_REMOVED lines=12> */
[----:B---3--:R-:W-:Y:S01]  /*aeb0*/  LEA.HI R0, R3, R3, RZ, 0x1 ;  /* 0x0000000303007211 */ /* 0x008fe200078f08ff */
        /* <DEDUP_REMOVED lines=29> */
.L_x_6531:
[----:B------:R-:W-:Y:S05]  /*b090*/  BSYNC B0 ;  /* 0x0000000000007941 */ /* 0x000fea0003800000 */
.L_x_6326:
[----:B0-----:R-:W2:Y:S04]  /*b0a0*/  LDL R3, [R1+0x28] ;  /* 0x0000280001037983 */ /* 0x001ea80000100800 */
[----:B------:R0:W5:Y:S01]  /*b0b0*/  LDL.64 R10, [R1+0x1c0] ;  /* 0x0001c000010a7983 */ /* 0x0001620000100a00 */
[----:B------:R-:W-:Y:S01]  /*b0c0*/  BSSY B0, `(.L_x_6328) ;  /* 0x0000005000007945 */ /* 0x000fe20003800000 */
[----:B--2---:R-:W-:-:S04]  /*b0d0*/  LOP3.LUT R3, R3, 0x1, RZ, 0xfc, !PT ;  /* 0x0000000103037812 */ /* 0x004fc800078efcff */
[----:B------:R-:W-:-:S13]  /*b0e0*/  ISETP.NE.AND P1, PT, R3, 0x3, PT ;  /* 0x000000030300780c */ /* 0x000fda0003f25270 */
[----:B0-----:R-:W-:Y:S05]  /*b0f0*/  @!P1 BRA `(.L_x_6329) ;  /* 0x0000000000049947 */ /* 0x001fea0003800000 */
[----:B------:R-:W-:Y:S01]  /*b100*/  BPT.TRAP 0x1 ;  /* 0x000000040000795c */ /* 0x000fe20000300000 */
.L_x_6329:
[----:B------:R-:W-:Y:S05]  /*b110*/  BSYNC B0 ;  /* 0x0000000000007941 */ /* 0x000fea0003800000 */
.L_x_6328:
        /* <DEDUP_REMOVED lines=8> */
.L_x_6331:
[----:B------:R-:W-:Y:S05]  /*b1a0*/  BSYNC B0 ;  /* 0x0000000000007941 */ /* 0x000fea0003800000 */
.L_x_6330:
[----:B------:R-:W-:Y:S04]  /*b1b0*/  BSSY B0, `(.L_x_6332) ;  /* 0x0000004000007945 */ /* 0x000fe80003800000 */
[----:B-1----:R-:W-:Y:S05]  /*b1c0*/  @P0 BRA `(.L_x_6333) ;  /* 0x0000000000080947 */ /* 0x002fea0003800000 */
[----:B------:R-:W1:Y:S02]  /*b1d0*/  SYNCS.PHASECHK.TRANS64.TRYWAIT P0, [R10+URZ], R11 ;  /* 0x0000000b0a0075a7 */ /* 0x000e64000800017f */
[----:B-1----:R-:W-:Y:S05]  /*b1e0*/  @!P0 BRA `(.L_x_6334) ;  /* 0x0000020000548947 */ /* 0x002fea0003800000 */
.L_x_6333:
[----:B------:R-:W-:Y:S05]  /*b1f0*/  BSYNC B0 ;  /* 0x0000000000007941 */ /* 0x000fea0003800000 */
.L_x_6332:
        /* <DEDUP_REMOVED lines=439> */
.L_x_6336:
[----:B------:R-:W-:Y:S05]  /*cd70*/  BSYNC B0 ;  /* 0x0000000000007941 */ /* 0x000fea0003800000 */
.L_x_6335:
        /* <DEDUP_REMOVED lines=66> */
.L_x_6340:
[----:B------:R-:W-:-:S13]  /*d1a0*/  ISETP.NE.AND P0, PT, R13, 0x1, PT ;  /* 0x000000010d00780c */ /* 0x000fda0003f05270 */
[----:B------:R-:W-:-:S05]  /*d1b0*/  @P0 IMAD.HI.U32 R12, R11, R14, RZ ;  /* 0x0000000e0b0c0227 */ /* 0x000fca00078e00ff */
[----:B------:R-:W-:-:S07]  /*d1c0*/  @P0 SHF.R.U32.HI R11, RZ, R15, R12 ;  /* 0x0000000fff0b0219 */ /* 0x000fce000001160c */
.L_x_6341:
[----:B------:R-:W-:Y:S05]  /*d1d0*/  BSYNC B1 ;  /* 0x0000000000017941 */ /* 0x000fea0003800000 */
.L_x_6339:
[----:B------:R-:W-:-:S04]  /*d1e0*/  IMAD R11, R11, R13, -UR4 ;  /* 0x800000040b0b7e24 */ /* 0x000fc8000f8e020d */
[----:B------:R-:W-:-:S05]  /*d1f0*/  IMAD R12, R10, -0x2, R11 ;  /* 0xfffffffe0a0c7824 */ /* 0x000fca00078e020b */
[----:B------:R-:W-:Y:S02]  /*d200*/  VIMNMX R3, R3, R12, !PT ;  /* 0x0000000c03037248 */ /* 0x000fe40007fe0100 */
[----:B------:R-:W-:-:S07]  /*d210*/  VIADDMNMX R8, R12, R13, R8, PT ;  /* 0x0000000d0c087246 */ /* 0x000fce0003800108 */
.L_x_6338:
[----:B------:R-:W-:Y:S05]  /*d220*/  BSYNC B0 ;  /* 0x0000000000007941 */ /* 0x000fea0003800000 */
.L_x_6337:
        /* <DEDUP_REMOVED lines=90> */
.L_x_6345:
[----:B------:R-:W-:-:S13]  /*d7d0*/  ISETP.NE.AND P6, PT, R13, 0x1, PT ;  /* 0x000000010d00780c */ /* 0x000fda0003fc5270 */
[----:B------:R-:W-:-:S05]  /*d7e0*/  @P6 IMAD.HI.U32 R14, R56, R14, RZ ;  /* 0x0000000e380e6227 */ /* 0x000fca00078e00ff */
[----:B------:R-:W-:-:S07]  /*d7f0*/  @P6 SHF.R.U32.HI R56, RZ, R15, R14 ;  /* 0x0000000fff386219 */ /* 0x000fce000001160e */
.L_x_6346:
[----:B------:R-:W-:Y:S05]  /*d800*/  BSYNC B1 ;  /* 0x0000000000017941 */ /* 0x000fea0003800000 */
.L_x_6344:
[----:B------:R-:W-:-:S04]  /*d810*/  IMAD R11, R56, R13, -UR4 ;  /* 0x80000004380b7e24 */ /* 0x000fc8000f8e020d */
[----:B------:R-:W-:-:S05]  /*d820*/  IMAD R10, R10, -0x2, R11 ;  /* 0xfffffffe0a0a7824 */ /* 0x000fca00078e020b */
[----:B------:R-:W-:Y:S02]  /*d830*/  VIADDMNMX R8, R10, R13, R8, PT ;  /* 0x0000000d0a087246 */ /* 0x000fe40003800108 */
[----:B------:R-:W-:-:S07]  /*d840*/  VIMNMX R3, R3, R10, !PT ;  /* 0x0000000a03037248 */ /* 0x000fce0007fe0100 */
.L_x_6343:
[----:B------:R-:W-:Y:S05]  /*d850*/  BSYNC B0 ;  /* 0x0000000000007941 */ /* 0x000fea0003800000 */
.L_x_6342:
[----:B------:R-:W-:Y:S01]  /*d860*/  ISETP.GT.AND P0, PT, R3, 0x1, !P0 ;  /* 0x000000010300780c */ /* 0x000fe20004704270 */
[----:B------:R-:W2:Y:S01]  /*d870*/  LDL R20, [R1+0x400] ;  /* 0x0004000001147983 */ /* 0x000ea20000100800 */
[----:B------:R-:W-:Y:S02]  /*d880*/  FMNMX.FTZ R0, R24, R60, !PT ;  /* 0x0000003c18007209 */ /* 0x000fe40007810000 */
[----:B------:R-:W-:Y:S01]  /*d890*/  ISETP.LT.OR P0, PT, R8, 0x2, P0 ;  /* 0x000000020800780c */ /* 0x000fe20000701670 */
[----:B------:R-:W3:Y:S01]  /*d8a0*/  LDL.64 R14, [R1+0x110] ;  /* 0x00011000010e7983 */ /* 0x000ee20000100a00 */
[----:B------:R-:W-:Y:S02]  /*d8b0*/  FMNMX.FTZ R0, R28, R0, !PT ;  /* 0x000000001c007209 */ /* 0x000fe40007810000 */
[----:B------:R-:W-:Y:S01]  /*d8c0*/  FSEL R27, R27, -INF , !P0 ;  /* 0xff8000001b1b7808 */ /* 0x000fe20004000000 */
[----:B------:R-:W4:Y:S01]  /*d8d0*/  LDL R81, [R1+0x1c0] ;  /* 0x0001c00001517983 */ /* 0x000f220000100800 */
[----:B------:R-:W-:-:S02]  /*d8e0*/  ISETP.NE.AND P0, PT, R25, RZ, PT ;  /* 0x000000ff1900720c */ /* 0x000fc40003f05270 */
[C---:B------:R-:W-:Y:S01]  /*d8f0*/  ISETP.GT.AND P1, PT, R3.reuse, 0x8, !P1 ;  /* 0x000000080300780c */ /* 0x040fe20004f24270 */
[----:B------:R-:W4:Y:S01]  /*d900*/  LDL R56, [R1+0x20c] ;  /* 0x00020c0001387983 */ /* 0x000f220000100800 */
[----:B------:R-:W-:Y:S02]  /*d910*/  ISETP.GT.AND P0, PT, R3, 0x9, !P0 ;  /* 0x000000090300780c */ /* 0x000fe40004704270 */
[----:B------:R-:W-:Y:S01]  /*d920*/  FMNMX.FTZ R0, R62, R0, !PT ;  /* 0x000000003e007209 */ /* 0x000fe20007810000 */
[----:B------:R-:W4:Y:S01]  /*d930*/  LDL R74, [R1+0x230] ;  /* 0x00023000014a7983 */ /* 0x000f220000100800 */
[C---:B------:R-:W-:Y:S02]  /*d940*/  ISETP.LT.OR P0, PT, R8.reuse, 0xa, P0 ;  /* 0x0000000a0800780c */ /* 0x040fe40000701670 */
[----:B------:R-:W-:Y:S01]  /*d950*/  ISETP.LT.OR P1, PT, R8, 0x9, P1 ;  /* 0x000000090800780c */ /* 0x000fe20000f21670 */
[----:B------:R-:W4:Y:S01]  /*d960*/  LDL R76, [R1+0x234] ;  /* 0x00023400014c7983 */ /* 0x000f220000100800 */
[----:B------:R-:W-:-:S02]  /*d970*/  FSEL R31, R31, -INF , !P0 ;  /* 0xff8000001f1f7808 */ /* 0x000fc40004000000 */
[----:B------:R-:W-:Y:S01]  /*d980*/  ISETP.NE.AND P0, PT, R61, RZ, PT ;  /* 0x000000ff3d00720c */ /* 0x000fe20003f05270 */
[----:B------:R-:W4:Y:S01]  /*d990*/  LDL R78, [R1+0x238] ;  /* 0x00023800014e7983 */ /* 0x000f220000100800 */
[----:B------:R-:W-:Y:S02]  /*d9a0*/  FMNMX.FTZ R0, R32, R0, !PT ;  /* 0x0000000020007209 */ /* 0x000fe40007810000 */
[----:B------:R-:W-:Y:S01]  /*d9b0*/  ISETP.GT.AND P0, PT, R3, 0x10, !P0 ;  /* 0x000000100300780c */ /* 0x000fe20004704270 */
[----:B------:R-:W4:Y:S01]  /*d9c0*/  LDL R80, [R1+0x23c] ;  /* 0x00023c0001507983 */ /* 0x000f220000100800 */
[----:B------:R-:W-:Y:S02]  /*d9d0*/  FSEL R30, R30, -INF , !P1 ;  /* 0xff8000001e1e7808 */ /* 0x000fe40004800000 */
[----:B------:R-:W-:Y:S01]  /*d9e0*/  ISETP.LT.OR P0, PT, R8, 0x11, P0 ;  /* 0x000000110800780c */ /* 0x000fe20000701670 */
[----:B------:R-:W4:Y:S01]  /*d9f0*/  LDL R82, [R1+0x240] ;  /* 0x0002400001527983 */ /* 0x000f220000100800 */
[----:B------:R-:W-:-:S02]  /*da00*/  ISETP.NE.AND P1, PT, R63, RZ, PT ;  /* 0x000000ff3f00720c */ /* 0x000fc40003f25270 */
[----:B------:R-:W-:Y:S01]  /*da10*/  FSEL R34, R34, -INF , !P0 ;  /* 0xff80000022227808 */ /* 0x000fe20004000000 */
[----:B------:R-:W4:Y:S01]  /*da20*/  LDL R84, [R1+0x244] ;  /* 0x0002440001547983 */ /* 0x000f220000100800 */
[----:B------:R-:W-:Y:S02]  /*da30*/  ISETP.NE.AND P0, PT, R29, RZ, PT ;  /* 0x000000ff1d00720c */ /* 0x000fe40003f05270 */
[----:B------:R-:W-:Y:S01]  /*da40*/  FMNMX.FTZ R0, R64, R0, !PT ;  /* 0x0000000040007209 */ /* 0x000fe20007810000 */
[----:B------:R-:W4:Y:S01]  /*da50*/  LDL R86, [R1+0x248] ;  /* 0x0002480001567983 */ /* 0x000f220000100800 */
[----:B------:R-:W-:Y:S02]  /*da60*/  ISETP.GT.AND P0, PT, R3, 0x11, !P0 ;  /* 0x000000110300780c */ /* 0x000fe40004704270 */
[----:B------:R-:W-:Y:S01]  /*da70*/  FMNMX.FTZ R0, R36, R0, !PT ;  /* 0x0000000024007209 */ /* 0x000fe20007810000 */
[----:B------:R-:W4:Y:S01]  /*da80*/  LDL R88, [R1+0x24c] ;  /* 0x00024c0001587983 */ /* 0x000f220000100800 */
[----:B------:R-:W-:-:S02]  /*da90*/  ISETP.LT.OR P0, PT, R8, 0x12, P0 ;  /* 0x000000120800780c */ /* 0x000fc40000701670 */
[----:B------:R-:W-:Y:S01]  /*daa0*/  FMNMX.FTZ R0, R66, R0, !PT ;  /* 0x0000000042007209 */ /* 0x000fe20007810000 */
[----:B------:R-:W4:Y:S01]  /*dab0*/  LDL R90, [R1+0x250] ;  /* 0x00025000015a7983 */ /* 0x000f220000100800 */
[----:B------:R-:W-:Y:S02]  /*dac0*/  FSEL R35, R35, -INF , !P0 ;  /* 0xff80000023237808 */ /* 0x000fe40004000000 */
[----:B------:R-:W-:Y:S01]  /*dad0*/  ISETP.NE.AND P0, PT, R33, RZ, PT ;  /* 0x000000ff2100720c */ /* 0x000fe20003f05270 */
[----:B------:R-:W4:Y:S01]  /*dae0*/  LDL R92, [R1+0x254] ;  /* 0x00025400015c7983 */ /* 0x000f220000100800 */
[----:B------:R-:W-:Y:S02]  /*daf0*/  FMNMX.FTZ R0, R40, R0, !PT ;  /* 0x0000000028007209 */ /* 0x000fe40007810000 */
[----:B------:R-:W-:Y:S01]  /*db00*/  ISETP.GT.AND P0, PT, R3, 0x18, !P0 ;  /* 0x000000180300780c */ /* 0x000fe20004704270 */
[----:B------:R-:W4:Y:S01]  /*db10*/  LDL R94, [R1+0x258] ;  /* 0x00025800015e7983 */ /* 0x000f220000100800 */
[----:B------:R-:W-:-:S02]  /*db20*/  FMNMX.FTZ R0, R68, R0, !PT ;  /* 0x0000000044007209 */ /* 0x000fc40007810000 */
[----:B------:R-:W-:Y:S01]  /*db30*/  ISETP.LT.OR P0, PT, R8, 0x19, P0 ;  /* 0x000000190800780c */ /* 0x000fe20000701670 */
[----:B------:R-:W4:Y:S01]  /*db40*/  LDL R96, [R1+0x25c] ;  /* 0x00025c0001607983 */ /* 0x000f220000100800 */
[----:B------:R-:W-:Y:S02]  /*db50*/  FMNMX.FTZ R0, R44, R0, !PT ;  /* 0x000000002c007209 */ /* 0x000fe40007810000 */
[----:B------:R-:W-:Y:S01]  /*db60*/  FSEL R38, R38, -INF , !P0 ;  /* 0xff80000026267808 */ /* 0x000fe20004000000 */
[----:B------:R-:W4:Y:S01]  /*db70*/  LDL R98, [R1+0x260] ;  /* 0x0002600001627983 */ /* 0x000f220000100800 */
[----:B------:R-:W-:Y:S02]  /*db80*/  ISETP.GT.AND P0, PT, R3, 0x19, !P1 ;  /* 0x000000190300780c */ /* 0x000fe40004f04270 */
[----:B------:R-:W-:Y:S01]  /*db90*/  ISETP.NE.AND P6, PT, R12, RZ, PT ;  /* 0x000000ff0c00720c */ /* 0x000fe20003fc5270 */
        /* <DEDUP_REMOVED lines=16> */
[----:B------:R-:W-:Y:S02]  /*dca0*/  ISETP.GT.AND P0, PT, R3, RZ, !P6 ;  /* 0x000000ff0300720c */ /* 0x000fe40007704270 */
[----:B------:R-:W-:Y:S01]  /*dcb0*/  FMNMX.FTZ R10, R58, R0, !PT ;  /* 0x000000003a0a7209 */ /* 0x000fe20007810000 */
[----:B------:R-:W4:Y:S01]  /*dcc0*/  LDL R112, [R1+0x27c] ;  /* 0x00027c0001707983 */ /* 0x000f220000100800 */
[----:B------:R-:W-:-:S02]  /*dcd0*/  ISETP.LT.OR P0, PT, R8, 0x1, P0 ;  /* 0x000000010800780c */ /* 0x000fc40000701670 */
[----:B------:R-:W-:Y:S01]  /*dce0*/  ISETP.NE.AND P1, PT, R41, RZ, PT ;  /* 0x000000ff2900720c */ /* 0x000fe20003f25270 */
[----:B------:R-:W0:Y:S01]  /*dcf0*/  SHFL.BFLY PT, R13, R10, 0x2, 0x1f ;  /* 0x0c401f000a0d7f89 */ /* 0x000e2200000e0000 */
[----:B------:R-:W-:Y:S02]  /*dd00*/  FSEL R26, R26, -INF , !P0 ;  /* 0xff8000001a1a7808 */ /* 0x000fe40004000000 */
[----:B------:R-:W-:Y:S01]  /*dd10*/  ISETP.NE.AND P0, PT, R65, RZ, PT ;  /* 0x000000ff4100720c */ /* 0x000fe20003f05270 */
[----:B------:R-:W4:Y:S01]  /*dd20*/  LDL R114, [R1+0x280] ;  /* 0x0002800001727983 */ /* 0x000f220000100800 */
[----:B------:R-:W-:Y:S02]  /*dd30*/  FMNMX.FTZ R11, R26, R27, !PT ;  /* 0x0000001b1a0b7209 */ /* 0x000fe40007810000 */
[----:B------:R-:W-:Y:S01]  /*dd40*/  ISETP.GT.AND P0, PT, R3, 0x21, !P0 ;  /* 0x000000210300780c */ /* 0x000fe20004704270 */
[----:B------:R-:W4:Y:S01]  /*dd50*/  LDL R116, [R1+0x284] ;  /* 0x0002840001747983 */ /* 0x000f220000100800 */
[----:B------:R-:W-:-:S02]  /*dd60*/  FMNMX.FTZ R0, R30, R11, !PT ;  /* 0x0000000b1e007209 */ /* 0x000fc40007810000 */
[----:B------:R-:W-:Y:S01]  /*dd70*/  ISETP.GT.AND P1, PT, R3, 0x28, !P1 ;  /* 0x000000280300780c */ /* 0x000fe20004f24270 */
[----:B------:R-:W4:Y:S01]  /*dd80*/  LDL R118, [R1+0x288] ;  /* 0x0002880001767983 */ /* 0x000f220000100800 */
[----:B------:R-:W-:Y:S02]  /*dd90*/  FMNMX.FTZ R11, R31, R0, !PT ;  /* 0x000000001f0b7209 */ /* 0x000fe40007810000 */
[----:B------:R-:W-:Y:S01]  /*dda0*/  ISETP.LT.OR P0, PT, R8, 0x22, P0 ;  /* 0x000000220800780c */ /* 0x000fe20000701670 */
        /* <DEDUP_REMOVED lines=10> */
[----:B------:R-:W-:Y:S02]  /*de50*/  FMNMX.FTZ R11, R39, R0, !PT ;  /* 0x00000000270b7209 */ /* 0x000fe40007810000 */
[----:B------:R-:W-:Y:S01]  /*de60*/  ISETP.GT.AND P3, PT, R3, 0x30, !P3 ;  /* 0x000000300300780c */ /* 0x000fe20005f64270 */
[----:B------:R-:W4:Y:S01]  /*de70*/  LDL R128, [R1+0x29c] ;  /* 0x00029c0001807983 */ /* 0x000f220000100800 */
[----:B------:R-:W-:-:S02]  /*de80*/  FMNMX.FTZ R0, R42, R11, !PT ;  /* 0x0000000b2a007209 */ /* 0x000fc40007810000 */
[----:B------:R-:W-:Y:S01]  /*de90*/  ISETP.LT.OR P2, PT, R8, 0x2a, P2 ;  /* 0x0000002a0800780c */ /* 0x000fe20001741670 */
[----:B------:R-:W4:Y:S01]  /*dea0*/  LDL R130, [R1+0x2a0] ;  /* 0x0002a00001827983 */ /* 0x000f220000100800 */
[----:B------:R-:W-:Y:S02]  /*deb0*/  FSEL R46, R46, -INF , !P1 ;  /* 0xff8000002e2e7808 */ /* 0x000fe40004800000 */
[----:B------:R-:W-:Y:S01]  /*dec0*/  FMNMX.FTZ R11, R43, R0, !PT ;  /* 0x000000002b0b7209 */ /* 0x000fe20007810000 */
[----:B------:R-:W4:Y:S01]  /*ded0*/  LDL R132, [R1+0x2a4] ;  /* 0x0002a40001847983 */ /* 0x000f220000100800 */
[----:B------:R-:W-:Y:S02]  /*dee0*/  ISETP.GT.AND P4, PT, R3, 0x31, !P4 ;  /* 0x000000310300780c */ /* 0x000fe40006784270 */
[----:B------:R-:W-:Y:S01]  /*def0*/  ISETP.LT.OR P3, PT, R8, 0x31, P3 ;  /* 0x000000310800780c */ /* 0x000fe20001f61670 */
[----:B------:R-:W4:Y:S01]  /*df00*/  LDL R134, [R1+0x2a8] ;  /* 0x0002a80001867983 */ /* 0x000f220000100800 */
[----:B------:R-:W-:-:S02]  /*df10*/  FSEL R47, R47, -INF , !P2 ;  /* 0xff8000002f2f7808 */ /* 0x000fc40005000000 */
[----:B------:R-:W-:Y:S01]  /*df20*/  FMNMX.FTZ R0, R46, R11, !PT ;  /* 0x0000000b2e007209 */ /* 0x000fe20007810000 */
[----:B------:R-:W4:Y:S01]  /*df30*/  LDL R136, [R1+0x2ac] ;  /* 0x0002ac0001887983 */ /* 0x000f220000100800 */
[----:B------:R-:W-:Y:S02]  /*df40*/  ISETP.NE.AND P6, PT, R45, RZ, PT ;  /* 0x000000ff2d00720c */ /* 0x000fe40003fc5270 */
[----:B0-----:R-:W-:Y:S01]  /*df50*/  FMNMX.FTZ R13, R10, R13, !PT ;  /* 0x0000000d0a0d7209 */ /* 0x001fe20007810000 */
[----:B------:R-:W4:Y:S01]  /*df60*/  LDL R138, [R1+0x2b0] ;  /* 0x0002b000018a7983 */ /* 0x000f220000100800 */
[----:B------:R-:W-:Y:S02]  /*df70*/  ISETP.GT.AND P5, PT, R3, 0x38, !P5 ;  /* 0x000000380300780c */ /* 0x000fe40006fa4270 */
[----:B------:R-:W-:Y:S01]  /*df80*/  ISETP.LT.OR P4, PT, R8, 0x32, P4 ;  /* 0x000000320800780c */ /* 0x000fe20002781670 */
[----:B------:R-:W0:Y:S01]  /*df90*/  SHFL.BFLY PT, R12, R13, 0x1, 0x1f ;  /* 0x0c201f000d0c7f89 */ /* 0x000e2200000e0000 */
[----:B------:R-:W-:-:S02]  /*dfa0*/  FSEL R50, R50, -INF , !P3 ;  /* 0xff80000032327808 */ /* 0x000fc40005800000 */
[----:B------:R-:W-:Y:S01]  /*dfb0*/  FMNMX.FTZ R11, R47, R0, !PT ;  /* 0x000000002f0b7209 */ /* 0x000fe20007810000 */
[----:B------:R-:W4:Y:S01]  /*dfc0*/  LDL R140, [R1+0x2b4] ;  /* 0x0002b400018c7983 */ /* 0x000f220000100800 */
[----:B------:R-:W-:Y:S02]  /*dfd0*/  ISETP.GT.AND P0, PT, R3, 0x39, !P6 ;  /* 0x000000390300780c */ /* 0x000fe40007704270 */
[----:B------:R-:W-:Y:S01]  /*dfe0*/  ISETP.LT.OR P5, PT, R8, 0x39, P5 ;  /* 0x000000390800780c */ /* 0x000fe20002fa1670 */
[----:B------:R-:W4:Y:S01]  /*dff0*/  LDL R142, [R1+0x2b8] ;  /* 0x0002b800018e7983 */ /* 0x000f220000100800 */
[----:B------:R-:W-:Y:S02]  /*e000*/  FSEL R51, R51, -INF , !P4 ;  /* 0xff80000033337808 */ /* 0x000fe40006000000 */
[----:B------:R-:W-:Y:S01]  /*e010*/  FMNMX.FTZ R0, R50, R11, !PT ;  /* 0x0000000b32007209 */ /* 0x000fe20007810000 */
[----:B------:R-:W4:Y:S01]  /*e020*/  LDL R144, [R1+0x2bc] ;  /* 0x0002bc0001907983 */ /* 0x000f220000100800 */
[----:B------:R-:W-:-:S02]  /*e030*/  ISETP.LT.OR P0, PT, R8, 0x3a, P0 ;  /* 0x0000003a0800780c */ /* 0x000fc40000701670 */
[----:B------:R-:W-:Y:S01]  /*e040*/  FSEL R54, R54, -INF , !P5 ;  /* 0xff80000036367808 */ /* 0x000fe20006800000 */
[----:B------:R-:W4:Y:S01]  /*e050*/  LDL R146, [R1+0x2c0] ;  /* 0x0002c00001927983 */ /* 0x000f220000100800 */
[----:B------:R-:W-:Y:S02]  /*e060*/  FMNMX.FTZ R3, R51, R0, !PT ;  /* 0x0000000033037209 */ /* 0x000fe40007810000 */
[----:B------:R-:W-:Y:S01]  /*e070*/  FSEL R55, R55, -INF , !P0 ;  /* 0xff80000037377808 */ /* 0x000fe20004000000 */
[----:B------:R-:W4:Y:S01]  /*e080*/  LDL R148, [R1+0x2c4] ;  /* 0x0002c40001947983 */ /* 0x000f220000100800 */
[----:B------:R-:W-:-:S03]  /*e090*/  FMNMX.FTZ R0, R54, R3, !PT ;  /* 0x0000000336007209 */ /* 0x000fc60007810000 */
[----:B------:R-:W4:Y:S01]  /*e0a0*/  LDL R150, [R1+0x2c8] ;  /* 0x0002c80001967983 */ /* 0x000f220000100800 */
[----:B------:R-:W-:Y:S02]  /*e0b0*/  FMNMX.FTZ R11, R55, R0, !PT ;  /* 0x00000000370b7209 */ /* 0x000fe40007810000 */
[----:B0-----:R-:W-:Y:S01]  /*e0c0*/  FMNMX.FTZ R0, R13, R12, !PT ;  /* 0x0000000c0d007209 */ /* 0x001fe20007810000 */
[----:B------:R-:W4:Y:S04]  /*e0d0*/  LDL R29, [R1+0x2d0] ;  /* 0x0002d000011d7983 */ /* 0x000f280000100800 */
[----:B------:R-:W-:Y:S04]  /*e0e0*/  STL.64 [R1+0x3e0], R10 ;  /* 0x0003e00a01007387 */ /* 0x000fe80000100a00 */
[----:B------:R-:W2:Y:S04]  /*e0f0*/  LDL R8, [R1+0x3e4] ;  /* 0x0003e40001087983 */ /* 0x000ea80000100800 */
[----:B------:R0:W-:Y:S04]  /*e100*/  STL [R1+0x3e0], R0 ;  /* 0x0003e00001007387 */ /* 0x0001e80000100800 */
        /* <DEDUP_REMOVED lines=50> */
[----:B--2---:R-:W1:Y:S01]  /*e430*/  SHFL.BFLY PT, R11, R8, 0x2, 0x1f ;  /* 0x0c401f00080b7f89 */ /* 0x004e6200000e0000 */
[----:B---3--:R-:W-:Y:S01]  /*e440*/  FMUL.FTZ R3, R20, R12 ;  /* 0x0000000c14037220 */ /* 0x008fe20000410000 */
        /* <DEDUP_REMOVED lines=24> */
[----:B------:R-:W3:Y:S03]  /*e5d0*/  LDL R32, [R1+0x1dc] ;  /* 0x0001dc0001207983 */ /* 0x000ee60000100800 */
        /* <DEDUP_REMOVED lines=65> */
[----:B------:R-:W1:Y:S01]  /*e9f0*/  MUFU.EX2 R159, R159 ;  /* 0x0000009f009f7308 */ /* 0x000e620000000800 */
        /* <DEDUP_REMOVED lines=22> */
[----:B------:R-:W4:Y:S05]  /*eb60*/  LDL R47, [R1+0x2f4] ;  /* 0x0002f400012f7983 */ /* 0x000f2a0000100800 */
[----:B------:R-:W1:Y:S01]  /*eb70*/  MUFU.EX2 R89, R89 ;  /* 0x0000005900597308 */ /* 0x000e620000000800 */
[----:B------:R-:W-:Y:S01]  /*eb80*/  FADD.FTZ R11, R109, R10 ;  /* 0x0000000a6d0b7221 */ /* 0x000fe20000010000 */
[----:B------:R-:W-:Y:S01]  /*eb90*/  FADD.FTZ R8, R91, R8 ;  /* 0x000000085b087221 */ /* 0x000fe20000010000 */
[----:B------:R-:W4:Y:S05]  /*eba0*/  LDL R51, [R1+0x2fc] ;  /* 0x0002fc0001337983 */ /* 0x000f2a0000100800 */
[----:B------:R-:W1:Y:S01]  /*ebb0*/  MUFU.EX2 R165, R165 ;  /* 0x000000a500a57308 */ /* 0x000e620000000800 */
[----:B------:R-:W-:Y:S01]  /*ebc0*/  FADD.FTZ R10, R162, R11 ;  /* 0x0000000ba20a7221 */ /* 0x000fe20000010000 */
[----:B0-----:R-:W-:Y:S01]  /*ebd0*/  FADD.FTZ R8, R163, R8 ;  /* 0x00000008a3087221 */ /* 0x001fe20000010000 */
[----:B------:R-:W4:Y:S05]  /*ebe0*/  LDL R55, [R1+0x304] ;  /* 0x0003040001377983 */ /* 0x000f2a0000100800 */
[----:B------:R-:W0:Y:S01]  /*ebf0*/  MUFU.EX2 R87, R87 ;  /* 0x0000005700577308 */ /* 0x000e220000000800 */
[----:B------:R-:W-:Y:S01]  /*ec00*/  FADD.FTZ R3, R105, R10 ;  /* 0x0000000a69037221 */ /* 0x000fe20000010000 */
[----:B-1----:R-:W-:Y:S01]  /*ec10*/  FADD.FTZ R8, R89, R8 ;  /* 0x0000000859087221 */ /* 0x002fe20000010000 */
[----:B------:R-:W4:Y:S05]  /*ec20*/  LDL R0, [R1+0x3c0] ;  /* 0x0003c00001007983 */ /* 0x000f2a0000100800 */
[----:B------:R-:W1:Y:S01]  /*ec30*/  MUFU.EX2 R167, R167 ;  /* 0x000000a700a77308 */ /* 0x000e620000000800 */
[----:B------:R-:W-:Y:S01]  /*ec40*/  FADD.FTZ R10, R164, R3 ;  /* 0x00000003a40a7221 */ /* 0x000fe20000010000 */
[----:B------:R-:W-:-:S06]  /*ec50*/  FADD.FTZ R8, R165, R8 ;  /* 0x00000008a5087221 */ /* 0x000fcc0000010000 */
[----:B------:R-:W1:Y:S01]  /*ec60*/  MUFU.EX2 R85, R85 ;  /* 0x0000005500557308 */ /* 0x000e620000000800 */
[----:B------:R-:W-:Y:S01]  /*ec70*/  FADD.FTZ R3, R101, R10 ;  /* 0x0000000a65037221 */ /* 0x000fe20000010000 */
[----:B0-----:R-:W-:Y:S01]  /*ec80*/  FADD.FTZ R8, R87, R8 ;  /* 0x0000000857087221 */ /* 0x001fe20000010000 */
[----:B------:R-:W4:Y:S02]  /*ec90*/  LDL.64 R10, [R1+0x88] ;  /* 0x00008800010a7983 */ /* 0x000f240000100a00 */
[----:B------:R-:W-:Y:S02]  /*eca0*/  FADD.FTZ R20, R166, R3 ;  /* 0x00000003a6147221 */ /* 0x000fe40000010000 */
[----:B------:R-:W4:Y:S01]  /*ecb0*/  LDL R3, [R1+0x3c4] ;  /* 0x0003c40001037983 */ /* 0x000f220000100800 */
[----:B-1----:R-:W-:Y:S01]  /*ecc0*/  FADD.FTZ R8, R167, R8 ;  /* 0x00000008a7087221 */ /* 0x002fe20000010000 */
[----:B------:R-:W-:-:S03]  /*ecd0*/  FADD.FTZ R20, R103, R20 ;  /* 0x0000001467147221 */ /* 0x000fc60000010000 */
[----:B------:R-:W-:Y:S02]  /*ece0*/  FADD.FTZ R21, R85, R8 ;  /* 0x0000000855157221 */ /* 0x000fe40000010000 */
[----:B------:R-:W4:Y:S04]  /*ecf0*/  LDL R8, [R1+0x3c8] ;  /* 0x0003c80001087983 */ /* 0x000f280000100800 */
[----:B------:R0:W-:Y:S04]  /*ed00*/  STL.64 [R1+0x3f0], R20 ;  /* 0x0003f01401007387 */ /* 0x0001e80000100a00 */
[----:B------:R-:W4:Y:S04]  /*ed10*/  LD.E.64 R24, desc[UR36][R14.64+0x8] ;  /* 0x000008240e187980 */ /* 0x000f28000c101b00 */
[----:B------:R-:W4:Y:S04]  /*ed20*/  LD.E.64 R12, desc[UR36][R14.64] ;  /* 0x000000240e0c7980 */ /* 0x000f28000c101b00 */
[----:B0-----:R-:W4:Y:S04]  /*ed30*/  LDL R20, [R1+0x340] ;  /* 0x0003400001147983 */ /* 0x001f280000100800 */
[----:B------:R-:W4:Y:S04]  /*ed40*/  LDL R21, [R1+0x344] ;  /* 0x0003440001157983 */ /* 0x000f280000100800 */
[----:B------:R-:W4:Y:S04]  /*ed50*/  LDL R15, [R1+0x33c] ;  /* 0x00033c00010f7983 */ /* 0x000f280000100800 */
[----:B------:R-:W4:Y:S01]  /*ed60*/  LDL R14, [R1+0x3cc] ;  /* 0x0003cc00010e7983 */ /* 0x000f220000100800 */
        /* <DEDUP_REMOVED lines=73> */
[----:B------:R-:W-:-:S05]  /*f200*/  MOV R24, R24 ;  /* 0x0000001800187202 */ /* 0x000fca0000000f00 */
[--C-:B------:R-:W-:Y:S02]  /*f210*/  IMAD R25, R13, 0x2, R24.reuse ;  /* 0x000000020d197824 */ /* 0x100fe400078e0218 */
[C---:B------:R-:W-:Y:S01]  /*f220*/  IMAD R13, R12.reuse, 0x2, R24 ;  /* 0x000000020c0d7824 */ /* 0x040fe200078e0218 */
[----:B------:R-:W-:Y:S01]  /*f230*/  STSM.16.M88.4 [R24], R152 ;  /* 0x0000009818007844 */ /* 0x000fe20000000200 */
[----:B------:R-:W-:Y:S02]  /*f240*/  IMAD R83, R12, 0x2, R25 ;  /* 0x000000020c537824 */ /* 0x000fe400078e0219 */
[----:B------:R-:W-:Y:S01]  /*f250*/  IMAD R12, R81, 0x1000, R10 ;  /* 0x00001000510c7824 */ /* 0x000fe200078e020a */
[----:B------:R0:W-:Y:S04]  /*f260*/  STSM.16.M88.4 [R13], R156 ;  /* 0x0000009c0d007844 */ /* 0x0001e80000000200 */
[----:B------:R-:W-:Y:S01]  /*f270*/  R2UR UR6, R12 ;  /* 0x000000000c0672ca */ /* 0x000fe200000e0000 */
[----:B------:R-:W-:Y:S01]  /*f280*/  STSM.16.M88.4 [R25], R160 ;  /* 0x000000a019007844 */ /* 0x000fe20000000200 */
[----:B0-----:R-:W-:-:S05]  /*f290*/  IMAD.MOV.U32 R13, RZ, RZ, R11 ;  /* 0x000000ffff0d7224 */ /* 0x001fca00078e000b */
[----:B------:R-:W-:Y:S01]  /*f2a0*/  R2UR UR7, R13 ;  /* 0x000000000d0772ca */ /* 0x000fe200000e0000 */
        /* <DEDUP_REMOVED lines=36> */
[----:B------:R-:W-:Y:S01]  /*f4f0*/  VIADD R10, R12, 0x80 ;  /* 0x000000800c0a7836 */ /* 0x000fe20000000000 */
[----:B------:R-:W-:-:S04]  /*f500*/  R2UR UR7, R11 ;  /* 0x000000000b0772ca */ /* 0x000fc800000e0000 */
        /* <DEDUP_REMOVED lines=74> */
[----:B------:R-:W-:Y:S01]  /*f9b0*/  VIADD R10, R12, 0x100 ;  /* 0x000001000c0a7836 */ /* 0x000fe20000000000 */
[----:B------:R-:W-:-:S04]  /*f9c0*/  R2UR UR7, R11 ;  /* 0x000000000b0772ca */ /* 0x000fc800000e0000 */
        /* <DEDUP_REMOVED lines=378> */
.L_x_6348:
[----:B------:R-:W-:Y:S05]  /*11170*/  BSYNC B0 ;  /* 0x0000000000007941 */ /* 0x000fea0003800000 */
.L_x_6347:
        /* <DEDUP_REMOVED lines=31> */
.L_x_6351:
[----:B------:R-:W-:-:S13]  /*11370*/  ISETP.NE.AND P0, PT, R5, 0x1, PT ;  /* 0x000000010500780c */ /* 0x000fda0003f05270 */
[----:B------:R-:W-:-:S05]  /*11380*/  @P0 IMAD.HI.U32 R6, R9, R6, RZ ;  /* 0x0000000609060227 */ /* 0x000fca00078e00ff */
[----:B------:R-:W-:-:S07]  /*11390*/  @P0 SHF.R.U32.HI R9, RZ, R7, R6 ;  /* 0x00000007ff090219 */ /* 0x000fce0000011606 */
.L_x_6352:
[----:B------:R-:W-:Y:S05]  /*113a0*/  BSYNC B0 ;  /* 0x0000000000007941 */ /* 0x000fea0003800000 */
.L_x_6350:
[----:B------:R-:W-:-:S05]  /*113b0*/  IMAD R5, R9, R5, R5 ;  /* 0x0000000509057224 */ /* 0x000fca00078e0205 */
[----:B------:R-:W-:-:S07]  /*113c0*/  VIMNMX R4, R4, R5, PT ;  /* 0x0000000504047248 */ /* 0x000fce0003fe0100 */
.L_x_6349:
        /* <DEDUP_REMOVED lines=8> */
.L_x_6356:
[C---:B------:R-:W-:Y:S01]  /*11450*/  IADD3 R20, P0, R2.reuse, 0x50, RZ ;  /* 0x0000005002147810 */ /* 0x040fe20007f1e0ff */
[C---:B------:R-:W-:Y:S01]  /*11460*/  VIADD R11, R2.reuse, 0x120 ;  /* 0x00000120020b7836 */ /* 0x040fe20000000000 */
[----:B------:R-:W-:Y:S02]  /*11470*/  IADD3 R28, P1, R2, 0xcc, RZ ;  /* 0x000000cc021c7810 */ /* 0x000fe40007f3e0ff */
[----:B------:R-:W-:Y:S01]  /*11480*/  MOV R3, 0x114c0 ;  /* 0x000114c000037802 */ /* 0x000fe20000000f00 */
[--C-:B------:R-:W-:Y:S02]  /*11490*/  IMAD.X R21, RZ, RZ, R18.reuse, P0 ;  /* 0x000000ffff157224 */ /* 0x100fe400000e0612 */
[----:B------:R-:W-:-:S08]  /*114a0*/  IMAD.X R29, RZ, RZ, R18, P1 ;  /* 0x000000ffff1d7224 */ /* 0x000fd000008e0612 */
[----:B------:R-:W-:Y:S05]  /*114b0*/  CALL.REL.NOINC `($_ZN7cutlass13device_kernelIN5flash11enable_sm90INS1_16FlashAttnFwdSm90INS1_25CollectiveMainloopFwdSm90ILi2EN4cute5tupleIJNS5_1CILi1EEES8_S8_EEENS6_IJNS7_ILi64EEESA_SA_EEELi512ENS_6half_tEfNS_4arch4Sm90ELb0ELb1ELb0ELb1ELb1ELb0ELb1ELb0ELb0ELb1ELb0ELb0EEENS1_21CollectiveEpilogueFwdINS6_IJSA_NS7_ILi512EEESA_EEES9_SC_SE_Li256ELb1ELb1ELb0ELb0EEENS1_36VarlenDynamicPersistentTileSchedulerILi64ELi64ELi256ELi128ELb0ELb1ELb1ELb1ELb0ELb1EEEEEEEEEvNT_6ParamsE$_ZZN5flash25CollectiveMainloopFwdSm90ILi2EN4cute5tupleIJNS1_1CILi1EEES4_S4_EEENS2_IJNS3_ILi64EEES6_S6_EEELi512EN7cutlass6half_tEfNS8_4arch4Sm90ELb0ELb1ELb0ELb1ELb1ELb0ELb1ELb0ELb0ELb1ELb0ELb0EE3mmaINS_16FlashAttnFwdSm90ISC_NS_21CollectiveEpilogueFwdINS2_IJS6_NS3_ILi512EEES6_EEES5_S9_SB_Li256ELb1ELb1ELb0ELb0EEENS_36VarlenDynamicPersistentTileSchedulerILi64ELi64ELi256ELi128ELb0ELb1ELb1ELb1ELb0ELb1EEEE13SharedStorageENS1_6TensorINS1_11ArrayEngineIfLm128EEENS1_6LayoutINS2_IJNS2_IJNS3_ILi2EEESR_NS3_ILi32EEEEEES4_S4_EEENS2_IJNS2_IJS4_SR_NS3_ILi4EEEEEENS3_ILi0EEESX_EEEEEEENS_7SoftmaxILi2ELi0EEEEEbRKNSC_6ParamsENS8_13PipelineAsyncILi2EEES17_RNS8_13PipelineStateILj2EEERT0_RT1_iRiRKNS_16SeqlenInfoQKNewKILb1ELb0EEENS2_IJiiiiEEERT_ENKUliT_T0_T1_E_clIZSD_ISM_S10_S12_EbS15_S17_S17_S1A_S1C_S1E_iS1F_S1J_S1K_S1M_EUlRS1N_iE1_NS3_ILb0EEENS3_ILb1EEEEEDaiS1N_S1O_S1P_) ;  /* 0x000001d400f87944 */ /* 0x000fea0003c00000 */
[C---:B------:R-:W-:Y:S01]  /*114c0*/  ISETP.GT.AND P0, PT, R0.reuse, R10, PT ;  /* 0x0000000a0000720c */ /* 0x040fe20003f04270 */
[----:B------:R-:W-:-:S12]  /*114d0*/  VIADD R0, R0, 0xffffffff ;  /* 0xffffffff00007836 */ /* 0x000fd80000000000 */
[----:B------:R-:W-:Y:S05]  /*114e0*/  @P0 BRA `(.L_x_6356) ;  /* 0xfffffffc00d80947 */ /* 0x000fea000383ffff */
[----:B------:R-:W-:Y:S05]  /*114f0*/  BSYNC B0 ;  /* 0x0000000000007941 */ /* 0x000fea0003800000 */
.L_x_6355:
[----:B------:R-:W2:Y:S02]  /*11500*/  LDL R8, [R1+0x50] ;  /* 0x0000500001087983 */ /* 0x000ea40000100800 */
[----:B--2---:R-:W-:-:S07]  /*11510*/  IMAD.SHL.U32 R8, R8, 0x40, RZ ;  /* 0x0000004008087824 */ /* 0x004fce00078e00ff */
.L_x_6354:
[----:B------:R-:W-:Y:S05]  /*11520*/  BSYNC B1 ;  /* 0x0000000000017941 */ /* 0x000fea0003800000 */
.L_x_6353:
        /* <DEDUP_REMOVED lines=26> */
.L_x_6359:
[----:B------:R-:W-:Y:S02]  /*116d0*/  ULDC UR4, c[0x0][0xadc] ;  /* 0x0002b70000047ab9 */ /* 0x000fe40000000800 */
[----:B------:R-:W-:-:S05]  /*116e0*/  IMAD.U32 R7, RZ, RZ, UR4 ;  /* 0x00000004ff077e24 */ /* 0x000fca000f8e00ff */
[----:B------:R-:W-:-:S13]  /*116f0*/  ISETP.NE.AND P0, PT, R7, 0x1, PT ;  /* 0x000000010700780c */ /* 0x000fda0003f05270 */
[----:B------:R-:W0:Y:S02]  /*11700*/  @P0 LDC.64 R4, c[0x0][0xae0] ;  /* 0x0002b800ff040b82 */ /* 0x000e240000000a00 */
[----:B0-----:R-:W-:-:S05]  /*11710*/  @P0 IMAD.HI.U32 R4, R8, R4, RZ ;  /* 0x0000000408040227 */ /* 0x001fca00078e00ff */
[----:B------:R-:W-:-:S07]  /*11720*/  @P0 SHF.R.U32.HI R8, RZ, R5, R4 ;  /* 0x00000005ff080219 */ /* 0x000fce0000011604 */
.L_x_6360:
[----:B------:R-:W-:Y:S05]  /*11730*/  BSYNC B0 ;  /* 0x0000000000007941 */ /* 0x000fea0003800000 */
.L_x_6358:
[----:B------:R-:W-:-:S05]  /*11740*/  IMAD R8, R8, R7, RZ ;  /* 0x0000000708087224 */ /* 0x000fca00078e02ff */
[----:B------:R-:W-:-:S07]  /*11750*/  VIMNMX R3, R3, R8, !PT ;  /* 0x0000000803037248 */ /* 0x000fce0007fe0100 */
.L_x_6357:
[----:B------:R-:W-:-:S05]  /*11760*/  VIADD R3, R3, 0x3f ;  /* 0x0000003f03037836 */ /* 0x000fca0000000000 */
[----:B------:R-:W-:-:S04]  /*11770*/  SHF.R.S32.HI R4, RZ, 0x1f, R3 ;  /* 0x0000001fff047819 */ /* 0x000fc80000011403 */
[----:B------:R-:W-:-:S04]  /*11780*/  LEA.HI R4, R4, R3, RZ, 0x6 ;  /* 0x0000000304047211 */ /* 0x000fc800078f30ff */
[----:B------:R-:W-:-:S04]  /*11790*/  SHF.R.S32.HI R4, RZ, 0x6, R4 ;  /* 0x00000006ff047819 */ /* 0x000fc80000011404 */
[----:B------:R-:W-:-:S04]  /*117a0*/  VIMNMX R164, R4, UR43, !PT ;  /* 0x0000002b04a47c48 */ /* 0x000fc8000ffe0100 */
[----:B------:R-:W-:-:S13]  /*117b0*/  ISETP.GE.AND P0, PT, R0, R164, PT ;  /* 0x000000a40000720c */ /* 0x000fda0003f06270 */
[----:B------:R-:W-:Y:S05]  /*117c0*/  @!P0 BRA `(.L_x_6361) ;  /* 0x0000006c00508947 */ /* 0x000fea0003800000 */
.L_x_6384:
        /* <DEDUP_REMOVED lines=20> */
.L_x_6363:
[----:B------:R-:W-:Y:S05]  /*11910*/  BSYNC B0 ;  /* 0x0000000000007941 */ /* 0x000fea0003800000 */
.L_x_6362:
        /* <DEDUP_REMOVED lines=9> */
.L_x_6365:
[----:B------:R-:W-:Y:S05]  /*119b0*/  BSYNC B0 ;  /* 0x0000000000007941 */ /* 0x000fea0003800000 */
.L_x_6364:
[----:B------:R-:W-:Y:S04]  /*119c0*/  BSSY B0, `(.L_x_6366) ;  /* 0x0000006000007945 */ /* 0x000fe80003800000 */
[----:B-1----:R-:W-:Y:S05]  /*119d0*/  @P0 BRA `(.L_x_6367) ;  /* 0x0000000000100947 */ /* 0x002fea0003800000 */
[----:B-----5:R-:W-:Y:S01]  /*119e0*/  IMAD R8, R8, 0x8, R3 ;  /* 0x0000000808087824 */ /* 0x020fe200078e0203 */
[----:B------:R-:W-:-:S04]  /*119f0*/  SHF.L.U32 R9, R9, 0x1f, RZ ;  /* 0x0000001f09097819 */ /* 0x000fc800000006ff */
[----:B------:R-:W1:Y:S02]  /*11a00*/  SYNCS.PHASECHK.TRANS64.TRYWAIT P0, [R8+URZ], R9 ;  /* 0x00000009080075a7 */ /* 0x000e64000800017f */
[----:B-1----:R-:W-:Y:S05]  /*11a10*/  @!P0 BRA `(.L_x_6368) ;  /* 0x00000198005c8947 */ /* 0x002fea0003800000 */
.L_x_6367:
[----:B------:R-:W-:Y:S05]  /*11a20*/  BSYNC B0 ;  /* 0x0000000000007941 */ /* 0x000fea0003800000 */
.L_x_6366:
        /* <DEDUP_REMOVED lines=57> */
.L_x_6370:
[----:B------:R-:W-:Y:S05]  /*11dc0*/  BSYNC B0 ;  /* 0x0000000000007941 */ /* 0x000fea0003800000 */
.L_x_6369:
        /* <DEDUP_REMOVED lines=8> */
.L_x_6372:
[----:B------:R-:W-:Y:S05]  /*11e50*/  BSYNC B0 ;  /* 0x0000000000007941 */ /* 0x000fea0003800000 */
.L_x_6371:
[----:B------:R-:W-:Y:S04]  /*11e60*/  BSSY B0, `(.L_x_6373) ;  /* 0x0000004000007945 */ /* 0x000fe80003800000 */
[----:B-1----:R-:W-:Y:S05]  /*11e70*/  @P0 BRA `(.L_x_6374) ;  /* 0x0000000000080947 */ /* 0x002fea0003800000 */
[----:B------:R-:W1:Y:S02]  /*11e80*/  SYNCS.PHASECHK.TRANS64.TRYWAIT P0, [R14+URZ], R15 ;  /* 0x0000000f0e0075a7 */ /* 0x000e64000800017f */
[----:B-1----:R-:W-:Y:S05]  /*11e90*/  @!P0 BRA `(.L_x_6375) ;  /* 0x0000019400508947 */ /* 0x002fea0003800000 */
.L_x_6374:
[----:B------:R-:W-:Y:S05]  /*11ea0*/  BSYNC B0 ;  /* 0x0000000000007941 */ /* 0x000fea0003800000 */
.L_x_6373:
        /* <DEDUP_REMOVED lines=204> */
[----:B------:R-:W4:Y:S07]  /*12b70*/  LDL.64 R56, [R1+0x90] ;  /* 0x0000900001387983 */ /* 0x000f2e0000100a00 */
[----:B------:R-:W-:Y:S01]  /*12b80*/  HGMMA.64x64x16.F32 R24, gdesc[UR4], R24, UP0, gsb0 ;  /* 0x00e00000041879f0 */ /* 0x000fe2000b800818 */
        /* <DEDUP_REMOVED lines=233> */
.L_x_6377:
[----:B------:R-:W-:Y:S05]  /*13a20*/  BSYNC B0 ;  /* 0x0000000000007941 */ /* 0x000fea0003800000 */
.L_x_6376:
        /* <DEDUP_REMOVED lines=76> */
.L_x_6379:
[----:B------:R-:W-:Y:S05]  /*13ef0*/  BSYNC B0 ;  /* 0x0000000000007941 */ /* 0x000fea0003800000 */
.L_x_6378:
        /* <DEDUP_REMOVED lines=9> */
.L_x_6381:
[----:B------:R-:W-:Y:S05]  /*13f90*/  BSYNC B0 ;  /* 0x0000000000007941 */ /* 0x000fea0003800000 */
.L_x_6380:
        /* <DEDUP_REMOVED lines=170> */
[----:B------:R0:W-:Y:S02]  /*14a40*/  STL.64 [R1+0x3f0], R30 ;  /* 0x0003f01e01007387 */ /* 0x0001e40000100a00 */
[C---:B0-----:R-:W-:Y:S01]  /*14a50*/  FMUL.FTZ R31, R196.reuse, R15 ;  /* 0x0000000fc41f7220 */ /* 0x041fe20000410000 */
[C---:B------:R-:W-:Y:S01]  /*14a60*/  FMUL.FTZ R30, R196.reuse, R14 ;  /* 0x0000000ec41e7220 */ /* 0x040fe20000410000 */
[----:B------:R-:W-:Y:S01]  /*14a70*/  BAR.SYNC.DEFER_BLOCKING 0xf, 0x100 ;  /* 0x03c4000000007b1d */ /* 0x000fe20000010000 */
[C---:B------:R-:W-:Y:S01]  /*14a80*/  FMUL.FTZ R105, R196.reuse, R105 ;  /* 0x00000069c4697220 */ /* 0x040fe20000410000 */
[----:B------:R-:W-:Y:S01]  /*14a90*/  FMUL.FTZ R104, R196, R104 ;  /* 0x00000068c4687220 */ /* 0x000fe20000410000 */
        /* <DEDUP_REMOVED lines=11> */
[----:B------:R-:W2:Y:S04]  /*14b50*/  LD.E.64 R14, desc[UR36][R162.64+0x8] ;  /* 0x00000824a20e7980 */ /* 0x000ea8000c101b00 */
[----:B------:R-:W3:Y:S04]  /*14b60*/  LD.E.64 R162, desc[UR36][R162.64] ;  /* 0x00000024a2a27980 */ /* 0x000ee8000c101b00 */
[----:B------:R-:W-:Y:S04]  /*14b70*/  STL.64 [R1+0x288], R40 ;  /* 0x0002882801007387 */ /* 0x000fe80000100a00 */
[----:B------:R0:W-:Y:S01]  /*14b80*/  STL.64 [R1+0x358], R176 ;  /* 0x000358b001007387 */ /* 0x0001e20000100a00 */
        /* <DEDUP_REMOVED lines=910> */
.L_x_6383:
[----:B------:R-:W-:Y:S05]  /*18470*/  BSYNC B0 ;  /* 0x0000000000007941 */ /* 0x000fea0003800000 */
.L_x_6382:
        /* <DEDUP_REMOVED lines=9> */
.L_x_6361:
[----:B------:R-:W-:-:S04]  /*18510*/  UISETP.LT.AND UP0, UPT, URZ, UR42, UPT ;  /* 0x0000002a3f00728c */ /* 0x000fc8000bf01270 */
[----:B------:R-:W-:-:S06]  /*18520*/  USEL UR4, URZ, UR42, !UP0 ;  /* 0x0000002a3f047287 */ /* 0x000fcc000c000000 */
[----:B------:R-:W-:-:S13]  /*18530*/  ISETP.GE.AND P0, PT, R0, UR4, PT ;  /* 0x0000000400007c0c */ /* 0x000fda000bf06270 */
[----:B------:R-:W-:Y:S05]  /*18540*/  @!P0 BRA `(.L_x_6385) ;  /* 0x0000007800f48947 */ /* 0x000fea0003800000 */
.L_x_6418:
        /* <DEDUP_REMOVED lines=20> */
.L_x_6387:
[----:B------:R-:W-:Y:S05]  /*18690*/  BSYNC B0 ;  /* 0x0000000000007941 */ /* 0x000fea0003800000 */
.L_x_6386:
        /* <DEDUP_REMOVED lines=9> */
.L_x_6389:
[----:B------:R-:W-:Y:S05]  /*18730*/  BSYNC B0 ;  /* 0x0000000000007941 */ /* 0x000fea0003800000 */
.L_x_6388:
[----:B------:R-:W-:Y:S04]  /*18740*/  BSSY B0, `(.L_x_6390) ;  /* 0x0000006000007945 */ /* 0x000fe80003800000 */
[----:B-1----:R-:W-:Y:S05]  /*18750*/  @P0 BRA `(.L_x_6391) ;  /* 0x0000000000100947 */ /* 0x002fea0003800000 */
[----:B-----5:R-:W-:Y:S01]  /*18760*/  IMAD R8, R8, 0x8, R3 ;  /* 0x0000000808087824 */ /* 0x020fe200078e0203 */
[----:B------:R-:W-:-:S04]  /*18770*/  SHF.L.U32 R9, R9, 0x1f, RZ ;  /* 0x0000001f09097819 */ /* 0x000fc800000006ff */
[----:B------:R-:W1:Y:S02]  /*18780*/  SYNCS.PHASECHK.TRANS64.TRYWAIT P0, [R8+URZ], R9 ;  /* 0x00000009080075a7 */ /* 0x000e64000800017f */
[----:B-1----:R-:W-:Y:S05]  /*18790*/  @!P0 BRA `(.L_x_6392) ;  /* 0x0000012c00248947 */ /* 0x002fea0003800000 */
.L_x_6391:
[----:B------:R-:W-:Y:S05]  /*187a0*/  BSYNC B0 ;  /* 0x0000000000007941 */ /* 0x000fea0003800000 */
.L_x_6390:
        /* <DEDUP_REMOVED lines=57> */
.L_x_6394:
[----:B------:R-:W-:Y:S05]  /*18b40*/  BSYNC B0 ;  /* 0x0000000000007941 */ /* 0x000fea0003800000 */
.L_x_6393:
        /* <DEDUP_REMOVED lines=8> */
.L_x_6396:
[----:B------:R-:W-:Y:S05]  /*18bd0*/  BSYNC B0 ;  /* 0x0000000000007941 */ /* 0x000fea0003800000 */
.L_x_6395:
[----:B------:R-:W-:Y:S04]  /*18be0*/  BSSY B0, `(.L_x_6397) ;  /* 0x0000004000007945 */ /* 0x000fe80003800000 */
[----:B-1----:R-:W-:Y:S05]  /*18bf0*/  @P0 BRA `(.L_x_6398) ;  /* 0x0000000000080947 */ /* 0x002fea0003800000 */
[----:B------:R-:W1:Y:S02]  /*18c00*/  SYNCS.PHASECHK.TRANS64.TRYWAIT P0, [R14+URZ], R15 ;  /* 0x0000000f0e0075a7 */ /* 0x000e64000800017f */
[----:B-1----:R-:W-:Y:S05]  /*18c10*/  @!P0 BRA `(.L_x_6399) ;  /* 0x0000012800188947 */ /* 0x002fea0003800000 */
.L_x_6398:
[----:B------:R-:W-:Y:S05]  /*18c20*/  BSYNC B0 ;  /* 0x0000000000007941 */ /* 0x000fea0003800000 */
.L_x_6397:
        /* <DEDUP_REMOVED lines=439> */
.L_x_6401:
[----:B------:R-:W-:Y:S05]  /*1a7a0*/  BSYNC B0 ;  /* 0x0000000000007941 */ /* 0x000fea0003800000 */
.L_x_6400:
        /* <DEDUP_REMOVED lines=36> */
[----:B------:R-:W-:Y:S01]  /*1a9f0*/  @P0 SHF.R.U32.HI R12, RZ, R57, R20 ;  /* 0x00000039ff0c0219 */ /* 0x000fe20000011614 */
[----:B------:R-:W-:Y:S01]  /*1aa00*/  IMAD.SHL.U32 R56, R0, 0x40, RZ ;  /* 0x0000004000387824 */ /* 0x000fe200078e00ff */
[----:B------:R-:W-:-:S03]  /*1aa10*/  LOP3.LUT R15, R15, 0x7ffffffc, RZ, 0xc0, !PT ;  /* 0x7ffffffc0f0f7812 */ /* 0x000fc600078ec0ff */
[----:B------:R-:W0:Y:S01]  /*1aa20*/  SHFL.IDX PT, R57, R12, RZ, 0x1c1f ;  /* 0x001c1fff0c397589 */ /* 0x000e2200000e0000 */
[----:B------:R-:W-:Y:S01]  /*1aa30*/  IADD3 R3, -R56, 0x1, RZ ;  /* 0x0000000138037810 */ /* 0x000fe20007ffe1ff */
[----:B------:R-:W-:Y:S01]  /*1aa40*/  IMAD.IADD R14, R14, 0x1, -R15 ;  /* 0x000000010e0e7824 */ /* 0x000fe200078e0a0f */
[----:B------:R-:W-:-:S03]  /*1aa50*/  ISETP.GE.AND P1, PT, R9, 0x1, PT ;  /* 0x000000010900780c */ /* 0x000fc60003f26270 */
[----:B------:R-:W-:-:S05]  /*1aa60*/  IMAD R3, R14, -0x2, R3 ;  /* 0xfffffffe0e037824 */ /* 0x000fca00078e0203 */
[----:B------:R-:W-:Y:S02]  /*1aa70*/  IADD3 R20, -R4, R3, R5 ;  /* 0x0000000304147210 */ /* 0x000fe40007ffe105 */
[----:B------:R-:W-:-:S03]  /*1aa80*/  LOP3.LUT R3, RZ, R6, RZ, 0x33, !PT ;  /* 0x00000006ff037212 */ /* 0x000fc600078e33ff */
        /* <DEDUP_REMOVED lines=16> */
.L_x_6405:
[----:B------:R-:W-:-:S13]  /*1ab90*/  ISETP.NE.AND P0, PT, R9, 0x1, PT ;  /* 0x000000010900780c */ /* 0x000fda0003f05270 */
[----:B------:R-:W-:-:S05]  /*1aba0*/  @P0 IMAD.HI.U32 R8, R7, R10, RZ ;  /* 0x0000000a07080227 */ /* 0x000fca00078e00ff */
[----:B------:R-:W-:-:S07]  /*1abb0*/  @P0 SHF.R.U32.HI R7, RZ, R11, R8 ;  /* 0x0000000bff070219 */ /* 0x000fce0000011608 */
.L_x_6406:
[----:B------:R-:W-:Y:S05]  /*1abc0*/  BSYNC B1 ;  /* 0x0000000000017941 */ /* 0x000fea0003800000 */
.L_x_6404:
[----:B------:R-:W-:-:S04]  /*1abd0*/  IMAD R7, R7, R9, -R56 ;  /* 0x0000000907077224 */ /* 0x000fc800078e0a38 */
[----:B------:R-:W-:-:S05]  /*1abe0*/  IMAD R8, R14, -0x2, R7 ;  /* 0xfffffffe0e087824 */ /* 0x000fca00078e0207 */
[----:B------:R-:W-:Y:S02]  /*1abf0*/  VIMNMX R3, R3, R8, !PT ;  /* 0x0000000803037248 */ /* 0x000fe40007fe0100 */
[----:B------:R-:W-:-:S07]  /*1ac00*/  VIADDMNMX R6, R8, R9, R6, PT ;  /* 0x0000000908067246 */ /* 0x000fce0003800106 */
.L_x_6403:
[----:B------:R-:W-:Y:S05]  /*1ac10*/  BSYNC B0 ;  /* 0x0000000000007941 */ /* 0x000fea0003800000 */
.L_x_6402:
        /* <DEDUP_REMOVED lines=90> */
.L_x_6410:
[----:B------:R-:W-:-:S13]  /*1b1c0*/  ISETP.NE.AND P6, PT, R9, 0x1, PT ;  /* 0x000000010900780c */ /* 0x000fda0003fc5270 */
[----:B------:R-:W-:-:S05]  /*1b1d0*/  @P6 IMAD.HI.U32 R10, R4, R10, RZ ;  /* 0x0000000a040a6227 */ /* 0x000fca00078e00ff */
[----:B------:R-:W-:-:S07]  /*1b1e0*/  @P6 SHF.R.U32.HI R4, RZ, R11, R10 ;  /* 0x0000000bff046219 */ /* 0x000fce000001160a */
.L_x_6411:
[----:B------:R-:W-:Y:S05]  /*1b1f0*/  BSYNC B1 ;  /* 0x0000000000017941 */ /* 0x000fea0003800000 */
.L_x_6409:
[----:B------:R-:W-:-:S04]  /*1b200*/  IMAD R3, R4, R9, -R56 ;  /* 0x0000000904037224 */ /* 0x000fc800078e0a38 */
[----:B------:R-:W-:-:S05]  /*1b210*/  IMAD R14, R14, -0x2, R3 ;  /* 0xfffffffe0e0e7824 */ /* 0x000fca00078e0203 */
[----:B------:R-:W-:Y:S02]  /*1b220*/  VIADDMNMX R6, R14, R9, R6, PT ;  /* 0x000000090e067246 */ /* 0x000fe40003800106 */
[----:B------:R-:W-:-:S07]  /*1b230*/  VIMNMX R7, R7, R14, !PT ;  /* 0x0000000e07077248 */ /* 0x000fce0007fe0100 */
.L_x_6408:
[----:B------:R-:W-:Y:S05]  /*1b240*/  BSYNC B0 ;  /* 0x0000000000007941 */ /* 0x000fea0003800000 */
.L_x_6407:
[C---:B------:R-:W-:Y:S01]  /*1b250*/  ISETP.GT.AND P0, PT, R7.reuse, 0x1, !P0 ;  /* 0x000000010700780c */ /* 0x040fe20004704270 */
[----:B------:R-:W2:Y:S01]  /*1b260*/  LDL.64 R10, [R1+0x3f0] ;  /* 0x0003f000010a7983 */ /* 0x000ea20000100a00 */
[----:B------:R-:W-:Y:S02]  /*1b270*/  ISETP.GT.AND P1, PT, R7, 0x8, !P1 ;  /* 0x000000080700780c */ /* 0x000fe40004f24270 */
[C---:B------:R-:W-:Y:S01]  /*1b280*/  ISETP.LT.OR P0, PT, R6.reuse, 0x2, P0 ;  /* 0x000000020600780c */ /* 0x040fe20000701670 */
[----:B------:R-:W3:Y:S01]  /*1b290*/  LDL.64 R12, [R1+0xb8] ;  /* 0x0000b800010c7983 */ /* 0x000ee20000100a00 */
        /* <DEDUP_REMOVED lines=23> */
[----:B------:R-:W4:Y:S01]  /*1b410*/  LDL.64 R20, [R1+0x3e0] ;  /* 0x0003e00001147983 */ /* 0x000f220000100a00 */
        /* <DEDUP_REMOVED lines=10> */
[----:B------:R-:W-:-:S04]  /*1b4c0*/  ISETP.NE.AND P0, PT, R36, RZ, PT ;  /* 0x000000ff2400720c */ /* 0x000fc80003f05270 */
[C---:B------:R-:W-:Y:S02]  /*1b4d0*/  ISETP.GT.AND P0, PT, R7.reuse, 0x21, !P0 ;  /* 0x000000210700780c */ /* 0x040fe40004704270 */
[C---:B------:R-:W-:Y:S02]  /*1b4e0*/  ISETP.GT.AND P1, PT, R7.reuse, 0x28, !P1 ;  /* 0x000000280700780c */ /* 0x040fe40004f24270 */
[C---:B------:R-:W-:Y:S02]  /*1b4f0*/  ISETP.LT.OR P0, PT, R6.reuse, 0x22, P0 ;  /* 0x000000220600780c */ /* 0x040fe40000701670 */
[----:B------:R-:W-:Y:S02]  /*1b500*/  ISETP.GT.AND P2, PT, R7, 0x29, !P2 ;  /* 0x000000290700780c */ /* 0x000fe40005744270 */
[----:B------:R-:W-:Y:S02]  /*1b510*/  ISETP.LT.OR P1, PT, R6, 0x29, P1 ;  /* 0x000000290600780c */ /* 0x000fe40000f21670 */
[----:B------:R-:W-:-:S02]  /*1b520*/  FSEL R171, R43, -INF , !P0 ;  /* 0xff8000002bab7808 */ /* 0x000fc40004000000 */
[C---:B------:R-:W-:Y:S02]  /*1b530*/  ISETP.GT.AND P3, PT, R7.reuse, 0x30, !P3 ;  /* 0x000000300700780c */ /* 0x040fe40005f64270 */
[----:B------:R-:W-:Y:S02]  /*1b540*/  ISETP.LT.OR P2, PT, R6, 0x2a, P2 ;  /* 0x0000002a0600780c */ /* 0x000fe40001741670 */
[----:B------:R-:W-:Y:S02]  /*1b550*/  FSEL R175, R46, -INF , !P1 ;  /* 0xff8000002eaf7808 */ /* 0x000fe40004800000 */
        /* <DEDUP_REMOVED lines=9> */
[----:B------:R-:W-:Y:S02]  /*1b5f0*/  ISETP.LT.OR P6, PT, R6, 0x3a, P6 ;  /* 0x0000003a0600780c */ /* 0x000fe400037c1670 */
[----:B------:R-:W-:Y:S02]  /*1b600*/  FSEL R183, R54, -INF , !P5 ;  /* 0xff80000036b77808 */ /* 0x000fe40006800000 */
[----:B------:R-:W-:Y:S02]  /*1b610*/  FSEL R185, R55, -INF , !P6 ;  /* 0xff80000037b97808 */ /* 0x000fe40007000000 */
[----:B----4-:R-:W-:-:S04]  /*1b620*/  FMNMX.FTZ R3, R57, R20, !PT ;  /* 0x0000001439037209 */ /* 0x010fc80007810000 */
        /* <DEDUP_REMOVED lines=32> */
[----:B------:R-:W4:Y:S04]  /*1b830*/  LDL R8, [R1+0x400] ;  /* 0x0004000001087983 */ /* 0x000f280000100800 */
[----:B------:R-:W-:Y:S04]  /*1b840*/  STL.64 [R1+0x3e0], R4 ;  /* 0x0003e00401007387 */ /* 0x000fe80000100a00 */
[----:B------:R-:W5:Y:S01]  /*1b850*/  LDL R14, [R1+0x3e4] ;  /* 0x0003e400010e7983 */ /* 0x000f620000100800 */
[----:B0-----:R-:W-:-:S05]  /*1b860*/  FMNMX.FTZ R3, R4, R3, !PT ;  /* 0x0000000304037209 */ /* 0x001fca0007810000 */
[----:B------:R-:W0:Y:S02]  /*1b870*/  SHFL.BFLY PT, R6, R3, 0x1, 0x1f ;  /* 0x0c201f0003067f89 */ /* 0x000e2400000e0000 */
[----:B0-----:R-:W-:-:S05]  /*1b880*/  FMNMX.FTZ R6, R3, R6, !PT ;  /* 0x0000000603067209 */ /* 0x001fca0007810000 */
[----:B------:R-:W-:Y:S04]  /*1b890*/  STL [R1+0x3e0], R6 ;  /* 0x0003e00601007387 */ /* 0x000fe80000100800 */
[----:B------:R-:W2:Y:S04]  /*1b8a0*/  LDL R9, [R1+0x3e0] ;  /* 0x0003e00001097983 */ /* 0x000ea80000100800 */
[----:B-----5:R-:W0:Y:S02]  /*1b8b0*/  SHFL.BFLY PT, R7, R14, 0x2, 0x1f ;  /* 0x0c401f000e077f89 */ /* 0x020e2400000e0000 */
[----:B0-----:R-:W-:-:S05]  /*1b8c0*/  FMNMX.FTZ R7, R7, R14, !PT ;  /* 0x0000000e07077209 */ /* 0x001fca0007810000 */
[----:B------:R-:W0:Y:S01]  /*1b8d0*/  SHFL.BFLY PT, R4, R7, 0x1, 0x1f ;  /* 0x0c201f0007047f89 */ /* 0x000e2200000e0000 */
[----:B--2---:R-:W-:Y:S02]  /*1b8e0*/  FSETP.NEU.FTZ.AND P0, PT, R9, -INF , PT ;  /* 0xff8000000900780b */ /* 0x004fe40003f1d000 */
[----:B0-----:R-:W-:Y:S02]  /*1b8f0*/  FMNMX.FTZ R4, R7, R4, !PT ;  /* 0x0000000407047209 */ /* 0x001fe40007810000 */
[----:B------:R-:W-:Y:S02]  /*1b900*/  FSEL R3, R9, RZ, P0 ;  /* 0x000000ff09037208 */ /* 0x000fe40000000000 */
[----:B------:R-:W-:-:S04]  /*1b910*/  FSETP.NEU.FTZ.AND P0, PT, R4, -INF , PT ;  /* 0xff8000000400780b */ /* 0x000fc80003f1d000 */
[----:B------:R-:W-:Y:S01]  /*1b920*/  FSEL R6, R4, RZ, P0 ;  /* 0x000000ff04067208 */ /* 0x000fe20000000000 */
[----:B------:R-:W-:-:S04]  /*1b930*/  FADD.FTZ R3, R20, -R3 ;  /* 0x8000000314037221 */ /* 0x000fc80000010000 */
[----:B------:R-:W-:Y:S01]  /*1b940*/  FADD.FTZ R21, R21, -R6 ;  /* 0x8000000615157221 */ /* 0x000fe20000010000 */
[----:B----4-:R-:W-:-:S03]  /*1b950*/  FMUL.FTZ R3, R3, R8 ;  /* 0x0000000803037220 */ /* 0x010fc60000410000 */
[----:B------:R-:W-:Y:S01]  /*1b960*/  FMUL.FTZ R21, R8, R21 ;  /* 0x0000001508157220 */ /* 0x000fe20000410000 */
[----:B------:R-:W0:Y:S08]  /*1b970*/  MUFU.EX2 R150, R3 ;  /* 0x0000000300967308 */ /* 0x000e300000000800 */
[----:B------:R-:W1:Y:S01]  /*1b980*/  MUFU.EX2 R151, R21 ;  /* 0x0000001500977308 */ /* 0x000e620000000800 */
[----:B------:R2:W-:Y:S01]  /*1b990*/  STL [R1+0x3e4], R4 ;  /* 0x0003e40401007387 */ /* 0x0005e20000100800 */
[----:B0-----:R-:W-:Y:S01]  /*1b9a0*/  FMUL.FTZ R10, R150, R10 ;  /* 0x0000000a960a7220 */ /* 0x001fe20000410000 */
[----:B-1----:R-:W-:-:S05]  /*1b9b0*/  FMUL.FTZ R11, R11, R151 ;  /* 0x000000970b0b7220 */ /* 0x002fca0000410000 */
[----:B------:R2:W-:Y:S04]  /*1b9c0*/  STL.64 [R1+0x3f0], R10 ;  /* 0x0003f00a01007387 */ /* 0x0005e80000100a00 */
[----:B---3--:R-:W3:Y:S01]  /*1b9d0*/  LD.E R5, desc[UR36][R12.64+0x4] ;  /* 0x000004240c057980 */ /* 0x008ee2000c101900 */
        /* <DEDUP_REMOVED lines=12> */
.L_x_6413:
[----:B------:R-:W-:Y:S05]  /*1baa0*/  BSYNC B0 ;  /* 0x0000000000007941 */ /* 0x000fea0003800000 */
.L_x_6412:
        /* <DEDUP_REMOVED lines=9> */
.L_x_6415:
[----:B------:R-:W-:Y:S05]  /*1bb40*/  BSYNC B0 ;  /* 0x0000000000007941 */ /* 0x000fea0003800000 */
.L_x_6414:
        /* <DEDUP_REMOVED lines=95> */
[-C--:B------:R-:W-:Y:S01]  /*1c140*/  FFMA.FTZ R15, R15, R187.reuse, -R12 ;  /* 0x000000bb0f0f7223 */ /* 0x080fe2000001080c */
[----:B------:R-:W-:-:S06]  /*1c150*/  FFMA.FTZ R157, R159, R187, -R170 ;  /* 0x000000bb9f9d7223 */ /* 0x000fcc00000108aa */
        /* <DEDUP_REMOVED lines=119> */
[----:B------:R-:W4:Y:S04]  /*1c8d0*/  LD.E.64 R168, desc[UR36][R168.64] ;  /* 0x00000024a8a87980 */ /* 0x000f28000c101b00 */
[----:B------:R-:W-:Y:S04]  /*1c8e0*/  STL.64 [R1+0x1d0], R146 ;  /* 0x0001d09201007387 */ /* 0x000fe80000100a00 */
[----:B------:R0:W-:Y:S04]  /*1c8f0*/  STL.64 [R1+0x1f0], R6 ;  /* 0x0001f00601007387 */ /* 0x0001e80000100a00 */
[----:B------:R-:W-:Y:S01]  /*1c900*/  STL.64 [R1+0x2c8], R110 ;  /* 0x0002c86e01007387 */ /* 0x000fe20000100a00 */
[C---:B------:R-:W-:Y:S01]  /*1c910*/  FMUL.FTZ R54, R150.reuse, R54 ;  /* 0x0000003696367220 */ /* 0x040fe20000410000 */
[C---:B--2---:R-:W-:Y:S01]  /*1c920*/  FMUL.FTZ R57, R150.reuse, R57 ;  /* 0x0000003996397220 */ /* 0x044fe20000410000 */
[C---:B------:R-:W-:Y:S01]  /*1c930*/  FMUL.FTZ R56, R150.reuse, R56 ;  /* 0x0000003896387220 */ /* 0x040fe20000410000 */
[C---:B------:R-:W-:Y:S01]  /*1c940*/  FMUL.FTZ R59, R150.reuse, R59 ;  /* 0x0000003b963b7220 */ /* 0x040fe20000410000 */
[C---:B------:R-:W-:Y:S01]  /*1c950*/  FMUL.FTZ R58, R150.reuse, R58 ;  /* 0x0000003a963a7220 */ /* 0x040fe20000410000 */
[C---:B------:R-:W-:Y:S01]  /*1c960*/  FMUL.FTZ R61, R150.reuse, R61 ;  /* 0x0000003d963d7220 */ /* 0x040fe20000410000 */
[C---:B------:R-:W-:Y:S01]  /*1c970*/  FMUL.FTZ R60, R150.reuse, R60 ;  /* 0x0000003c963c7220 */ /* 0x040fe20000410000 */
[----:B0-----:R-:W2:Y:S04]  /*1c980*/  LDL R6, [R1+0x1d0] ;  /* 0x0001d00001067983 */ /* 0x001ea80000100800 */
        /* <DEDUP_REMOVED lines=157> */
[----:B--2---:R-:W2:Y:S04]  /*1d360*/  LDL R112, [R1+0x218] ;  /* 0x0002180001707983 */ /* 0x004ea80000100800 */
[----:B------:R-:W2:Y:S04]  /*1d370*/  LDL R114, [R1+0x21c] ;  /* 0x00021c0001727983 */ /* 0x000ea80000100800 */
[----:B------:R-:W2:Y:S04]  /*1d380*/  LDL R32, [R1+0x220] ;  /* 0x0002200001207983 */ /* 0x000ea80000100800 */
[----:B------:R-:W2:Y:S04]  /*1d390*/  LDL R116, [R1+0x224] ;  /* 0x0002240001747983 */ /* 0x000ea80000100800 */
        /* <DEDUP_REMOVED lines=716> */
.L_x_6417:
[----:B------:R-:W-:Y:S05]  /*20060*/  BSYNC B0 ;  /* 0x0000000000007941 */ /* 0x000fea0003800000 */
.L_x_6416:
[----:B------:R-:W2:Y:S04]  /*20070*/  LDL.64 R6, [R1+0x48] ;  /* 0x0000480001067983 */ /* 0x000ea80000100a00 */
[----:B------:R-:W3:Y:S01]  /*20080*/  LDL R4, [R1+0x34] ;  /* 0x0000340001047983 */ /* 0x000ee20000100800 */
[----:B------:R-:W-:-:S04]  /*20090*/  UISETP.LT.AND UP0, UPT, URZ, UR42, UPT ;  /* 0x0000002a3f00728c */ /* 0x000fc8000bf01270 */
[----:B------:R-:W-:-:S06]  /*200a0*/  USEL UR4, URZ, UR42, !UP0 ;  /* 0x0000002a3f047287 */ /* 0x000fcc000c000000 */
[C---:B------:R-:W-:Y:S01]  /*200b0*/  ISETP.GT.AND P0, PT, R0.reuse, UR4, PT ;  /* 0x0000000400007c0c */ /* 0x040fe2000bf04270 */
[----:B------:R-:W-:Y:S01]  /*200c0*/  VIADD R0, R0, 0xffffffff ;  /* 0xffffffff00007836 */ /* 0x000fe20000000000 */
[----:B--2---:R-:W-:-:S05]  /*200d0*/  MOV R6, R6 ;  /* 0x0000000600067202 */ /* 0x004fca0000000f00 */
[----:B-----5:R-:W-:-:S05]  /*200e0*/  IMAD R3, R3, 0x8, R6 ;  /* 0x0000000803037824 */ /* 0x020fca00078e0206 */
[----:B---3--:R-:W-:-:S04]  /*200f0*/  PRMT R3, R4, 0x654, R3 ;  /* 0x0000065404037816 */ /* 0x008fc80000000003 */
[----:B------:R1:W-:Y:S01]  /*20100*/  SYNCS.ARRIVE.TRANS64.RED.A1T0 RZ, [R3+URZ], RZ ;  /* 0x000000ff03ff79a7 */ /* 0x0003e2000810043f */
[----:B------:R-:W-:Y:S05]  /*20110*/  @P0 BRA `(.L_x_6418) ;  /* 0xffffff84000c0947 */ /* 0x000fea000383ffff */
.L_x_6385:
        /* <DEDUP_REMOVED lines=330> */
.L_x_6302:
[----:B0-----:R-:W0:Y:S01]  /*215c0*/  S2R R7, SR_CgaCtaId ;  /* 0x0000000000077919 */ /* 0x001e220000008800 */
[----:B------:R-:W-:Y:S01]  /*215d0*/  MOV R0, 0x400 ;  /* 0x0000040000007802 */ /* 0x000fe20000000f00 */
[----:B------:R-:W-:Y:S01]  /*215e0*/  BSSY B0, `(.L_x_6419) ;  /* 0x000031b000007945 */ /* 0x000fe20003800000 */
[----:B------:R-:W-:Y:S02]  /*215f0*/  BAR.SYNC.DEFER_BLOCKING 0x5, 0x180 ;  /* 0x0146000000007b1d */ /* 0x000fe40000010000 */
[----:B0-----:R-:W-:-:S04]  /*21600*/  LEA R0, R7, R0, 0x18 ;  /* 0x0000000007007211 */ /* 0x001fc800078ec0ff */
[----:B------:R-:W-:Y:S02]  /*21610*/  R2UR UR46, R0 ;  /* 0x00000000002e72ca */ /* 0x000fe400000e0000 */
[----:B------:R-:W-:-:S04]  /*21620*/  PRMT R0, R3, 0x9910, RZ ;  /* 0x0000991003007816 */ /* 0x000fc800000000ff */
[----:B------:R-:W-:-:S07]  /*21630*/  ISETP.NE.AND P0, PT, R0, RZ, PT ;  /* 0x000000ff0000720c */ /* 0x000fce0003f05270 */
[----:B------:R-:W0:Y:S02]  /*21640*/  LDS.128 R8, [UR46+0x388d0] ;  /* 0x0388d02eff087984 */ /* 0x000e240008000c00 */
[----:B0-----:R-:W-:Y:S02]  /*21650*/  R2UR UR5, R9 ;  /* 0x00000000090572ca */ /* 0x001fe400000e0000 */
[----:B------:R-:W-:Y:S02]  /*21660*/  R2UR UR7, R10 ;  /* 0x000000000a0772ca */ /* 0x000fe400000e0000 */
[----:B------:R-:W-:Y:S01]  /*21670*/  R2UR UR6, R11 ;  /* 0x000000000b0672ca */ /* 0x000fe200000e0000 */
[----:B------:R-:W-:Y:S06]  /*21680*/  BAR.ARV 0x4, 0x180 ;  /* 0x0106000000007b1d */ /* 0x000fec0000002000 */
[----:B------:R-:W-:Y:S08]  /*21690*/  @!P0 BRA `(.L_x_6420) ;  /* 0x0000002000ac8947 */ /* 0x000ff00003800000 */
[----:B------:R-:W2:Y:S04]  /*216a0*/  LDL.128 R140, [R1+0x1d0] ;  /* 0x0001d000018c7983 */ /* 0x000ea80000100c00 */
[----:B------:R-:W3:Y:S04]  /*216b0*/  LDL.128 R132, [R1+0x1f0] ;  /* 0x0001f00001847983 */ /* 0x000ee80000100c00 */
[----:B------:R-:W4:Y:S04]  /*216c0*/  LDL.128 R136, [R1+0x1e0] ;  /* 0x0001e00001887983 */ /* 0x000f280000100c00 */
        /* <DEDUP_REMOVED lines=28> */
[----:B------:R-:W4:Y:S01]  /*21890*/  LDL.128 R8, [R1+0x3c0] ;  /* 0x0003c00001087983 */ /* 0x000f220000100c00 */
[----:B------:R-:W-:Y:S01]  /*218a0*/  IADD3 R5, P1, R16, 0x20, RZ ;  /* 0x0000002010057810 */ /* 0x000fe20007f3e0ff */
[----:B------:R-:W-:-:S03]  /*218b0*/  ULDC.64 UR8, c[0x0][0xd00] ;  /* 0x0003400000087ab9 */ /* 0x000fc60000000a00 */
[----:B------:R-:W-:Y:S02]  /*218c0*/  LOP3.LUT R4, R5, 0x380, RZ, 0xc0, !PT ;  /* 0x0000038005047812 */ /* 0x000fe400078ec0ff */
[----:B------:R-:W-:Y:S02]  /*218d0*/  IADD3 R145, P0, R16, 0x40, RZ ;  /* 0x0000004010917810 */ /* 0x000fe40007f1e0ff */
[----:B------:R-:W-:Y:S02]  /*218e0*/  SHF.R.U64 R4, R4, 0x3, RZ ;  /* 0x0000000304047819 */ /* 0x000fe400000012ff */
[C---:B------:R-:W-:Y:S02]  /*218f0*/  IADD3 R147, P4, R16.reuse, 0x60, RZ ;  /* 0x0000006010937810 */ /* 0x040fe40007f9e0ff */
[C---:B------:R-:W-:Y:S02]  /*21900*/  IADD3 R149, P3, R16.reuse, 0x2000, RZ ;  /* 0x0000200010957810 */ /* 0x040fe40007f7e0ff */
[----:B------:R-:W-:-:S02]  /*21910*/  IADD3 R151, P6, R16, 0x2020, RZ ;  /* 0x0000202010977810 */ /* 0x000fc40007fde0ff */
[----:B------:R-:W-:Y:S02]  /*21920*/  LOP3.LUT R144, R145, 0x380, RZ, 0xc0, !PT ;  /* 0x0000038091907812 */ /* 0x000fe400078ec0ff */
[----:B------:R-:W-:Y:S01]  /*21930*/  LOP3.LUT R4, R4, R5, RZ, 0x3c, !PT ;  /* 0x0000000504047212 */ /* 0x000fe200078e3cff */
[----:B------:R-:W-:Y:S01]  /*21940*/  IMAD.X R5, RZ, RZ, R17, P1 ;  /* 0x000000ffff057224 */ /* 0x000fe200008e0611 */
[C---:B------:R-:W-:Y:S02]  /*21950*/  IADD3 R153, P5, R16.reuse, 0x2040, RZ ;  /* 0x0000204010997810 */ /* 0x040fe40007fbe0ff */
[----:B------:R-:W-:Y:S02]  /*21960*/  LOP3.LUT R146, R147, 0x380, RZ, 0xc0, !PT ;  /* 0x0000038093927812 */ /* 0x000fe400078ec0ff */
[----:B------:R-:W-:Y:S02]  /*21970*/  IADD3 R155, P2, R16, 0x2060, RZ ;  /* 0x00002060109b7810 */ /* 0x000fe40007f5e0ff */
[----:B------:R-:W-:-:S02]  /*21980*/  LOP3.LUT R148, R149, 0x380, RZ, 0xc0, !PT ;  /* 0x0000038095947812 */ /* 0x000fc400078ec0ff */
[----:B------:R-:W-:Y:S02]  /*21990*/  IADD3 R157, P1, R16, 0x4000, RZ ;  /* 0x00004000109d7810 */ /* 0x000fe40007f3e0ff */
[----:B------:R-:W-:Y:S02]  /*219a0*/  LOP3.LUT R150, R151, 0x380, RZ, 0xc0, !PT ;  /* 0x0000038097967812 */ /* 0x000fe400078ec0ff */
[----:B------:R-:W-:Y:S02]  /*219b0*/  SHF.R.U64 R144, R144, 0x3, RZ ;  /* 0x0000000390907819 */ /* 0x000fe400000012ff */
[----:B------:R-:W-:Y:S02]  /*219c0*/  LOP3.LUT R152, R153, 0x380, RZ, 0xc0, !PT ;  /* 0x0000038099987812 */ /* 0x000fe400078ec0ff */
[----:B------:R-:W-:Y:S02]  /*219d0*/  SHF.R.U64 R146, R146, 0x3, RZ ;  /* 0x0000000392927819 */ /* 0x000fe400000012ff */
[----:B------:R-:W-:-:S02]  /*219e0*/  LOP3.LUT R154, R155, 0x380, RZ, 0xc0, !PT ;  /* 0x000003809b9a7812 */ /* 0x000fc400078ec0ff */
[----:B------:R-:W-:Y:S02]  /*219f0*/  LOP3.LUT R165, R16, 0x380, RZ, 0xc0, !PT ;  /* 0x0000038010a57812 */ /* 0x000fe400078ec0ff */
[----:B------:R-:W-:Y:S02]  /*21a00*/  SHF.R.U64 R148, R148, 0x3, RZ ;  /* 0x0000000394947819 */ /* 0x000fe400000012ff */
[----:B------:R-:W-:Y:S02]  /*21a10*/  LOP3.LUT R156, R157, 0x380, RZ, 0xc0, !PT ;  /* 0x000003809d9c7812 */ /* 0x000fe400078ec0ff */
[----:B------:R-:W-:Y:S02]  /*21a20*/  SHF.R.U64 R150, R150, 0x3, RZ ;  /* 0x0000000396967819 */ /* 0x000fe400000012ff */
[----:B------:R-:W-:Y:S01]  /*21a30*/  LOP3.LUT R144, R144, R145, RZ, 0x3c, !PT ;  /* 0x0000009190907212 */ /* 0x000fe200078e3cff */
[----:B------:R-:W-:Y:S01]  /*21a40*/  IMAD.X R145, RZ, RZ, R17, P0 ;  /* 0x000000ffff917224 */ /* 0x000fe200000e0611 */
[----:B------:R-:W-:-:S02]  /*21a50*/  SHF.R.U64 R152, R152, 0x3, RZ ;  /* 0x0000000398987819 */ /* 0x000fc400000012ff */
[----:B------:R-:W-:Y:S01]  /*21a60*/  LOP3.LUT R146, R146, R147, RZ, 0x3c, !PT ;  /* 0x0000009392927212 */ /* 0x000fe200078e3cff */
[--C-:B------:R-:W-:Y:S01]  /*21a70*/  IMAD.X R147, RZ, RZ, R17.reuse, P4 ;  /* 0x000000ffff937224 */ /* 0x100fe200020e0611 */
[----:B------:R-:W-:Y:S02]  /*21a80*/  SHF.R.U64 R154, R154, 0x3, RZ ;  /* 0x000000039a9a7819 */ /* 0x000fe400000012ff */
[----:B------:R-:W-:Y:S02]  /*21a90*/  SHF.R.U64 R165, R165, 0x3, RZ ;  /* 0x00000003a5a57819 */ /* 0x000fe400000012ff */
[----:B------:R-:W-:Y:S01]  /*21aa0*/  LOP3.LUT R148, R148, R149, RZ, 0x3c, !PT ;  /* 0x0000009594947212 */ /* 0x000fe200078e3cff */
[----:B------:R-:W-:Y:S01]  /*21ab0*/  IMAD.X R149, RZ, RZ, R17, P3 ;  /* 0x000000ffff957224 */ /* 0x000fe200018e0611 */
[----:B------:R-:W-:Y:S02]  /*21ac0*/  IADD3 R159, P0, R16, 0x4020, RZ ;  /* 0x00004020109f7810 */ /* 0x000fe40007f1e0ff */
        /* <DEDUP_REMOVED lines=8> */
[----:B------:R-:W-:Y:S01]  /*21b50*/  IMAD.X R155, RZ, RZ, R17, P2 ;  /* 0x000000ffff9b7224 */ /* 0x000fe200010e0611 */
[----:B------:R-:W-:-:S02]  /*21b60*/  IADD3 R167, P6, R16, 0x6000, RZ ;  /* 0x0000600010a77810 */ /* 0x000fc40007fde0ff */
[----:B------:R-:W-:Y:S01]  /*21b70*/  LOP3.LUT R164, R165, R16, RZ, 0x3c, !PT ;  /* 0x00000010a5a47212 */ /* 0x000fe200078e3cff */
[--C-:B------:R-:W-:Y:S01]  /*21b80*/  IMAD.MOV.U32 R165, RZ, RZ, R17.reuse ;  /* 0x000000ffffa57224 */ /* 0x100fe200078e0011 */
[----:B------:R-:W-:Y:S02]  /*21b90*/  LOP3.LUT R158, R159, 0x380, RZ, 0xc0, !PT ;  /* 0x000003809f9e7812 */ /* 0x000fe400078ec0ff */
[----:B------:R-:W-:Y:S01]  /*21ba0*/  LOP3.LUT R156, R156, R157, RZ, 0x3c, !PT ;  /* 0x0000009d9c9c7212 */ /* 0x000fe200078e3cff */
[----:B------:R-:W-:Y:S01]  /*21bb0*/  IMAD.X R157, RZ, RZ, R17, P1 ;  /* 0x000000ffff9d7224 */ /* 0x000fe200008e0611 */
[C---:B------:R-:W-:Y:S02]  /*21bc0*/  IADD3 R169, P5, R16.reuse, 0x6020, RZ ;  /* 0x0000602010a97810 */ /* 0x040fe40007fbe0ff */
[----:B------:R-:W-:Y:S02]  /*21bd0*/  LOP3.LUT R160, R161, 0x380, RZ, 0xc0, !PT ;  /* 0x00000380a1a07812 */ /* 0x000fe400078ec0ff */
[----:B------:R-:W-:-:S02]  /*21be0*/  IADD3 R171, P2, R16, 0x6040, RZ ;  /* 0x0000604010ab7810 */ /* 0x000fc40007f5e0ff */
[----:B------:R-:W-:Y:S02]  /*21bf0*/  LOP3.LUT R162, R163, 0x380, RZ, 0xc0, !PT ;  /* 0x00000380a3a27812 */ /* 0x000fe400078ec0ff */
[----:B------:R-:W-:Y:S02]  /*21c00*/  IADD3 R21, P1, R16, 0x6060, RZ ;  /* 0x0000606010157810 */ /* 0x000fe40007f3e0ff */
[----:B------:R-:W-:Y:S02]  /*21c10*/  LOP3.LUT R166, R167, 0x380, RZ, 0xc0, !PT ;  /* 0x00000380a7a67812 */ /* 0x000fe400078ec0ff */
[----:B------:R-:W-:Y:S02]  /*21c20*/  SHF.R.U64 R158, R158, 0x3, RZ ;  /* 0x000000039e9e7819 */ /* 0x000fe400000012ff */
[----:B------:R-:W-:Y:S02]  /*21c30*/  LOP3.LUT R168, R169, 0x380, RZ, 0xc0, !PT ;  /* 0x00000380a9a87812 */ /* 0x000fe400078ec0ff */
[----:B------:R-:W-:-:S02]  /*21c40*/  SHF.R.U64 R160, R160, 0x3, RZ ;  /* 0x00000003a0a07819 */ /* 0x000fc400000012ff */
[----:B------:R-:W-:Y:S02]  /*21c50*/  LOP3.LUT R170, R171, 0x380, RZ, 0xc0, !PT ;  /* 0x00000380abaa7812 */ /* 0x000fe400078ec0ff */
[----:B------:R-:W-:Y:S02]  /*21c60*/  MOV R164, R164 ;  /* 0x000000a400a47202 */ /* 0x000fe40000000f00 */
[----:B------:R-:W-:Y:S02]  /*21c70*/  SHF.R.U64 R162, R162, 0x3, RZ ;  /* 0x00000003a2a27819 */ /* 0x000fe400000012ff */
[----:B------:R-:W-:Y:S02]  /*21c80*/  LOP3.LUT R20, R21, 0x380, RZ, 0xc0, !PT ;  /* 0x0000038015147812 */ /* 0x000fe400078ec0ff */
[----:B------:R-:W-:Y:S02]  /*21c90*/  MOV R4, R4 ;  /* 0x0000000400047202 */ /* 0x000fe40000000f00 */
[----:B------:R-:W-:-:S02]  /*21ca0*/  SHF.R.U64 R166, R166, 0x3, RZ ;  /* 0x00000003a6a67819 */ /* 0x000fc400000012ff */
[----:B------:R-:W-:Y:S02]  /*21cb0*/  MOV R144, R144 ;  /* 0x0000009000907202 */ /* 0x000fe40000000f00 */
[----:B------:R-:W-:Y:S01]  /*21cc0*/  LOP3.LUT R158, R158, R159, RZ, 0x3c, !PT ;  /* 0x0000009f9e9e7212 */ /* 0x000fe200078e3cff */
[--C-:B------:R-:W-:Y:S01]  /*21cd0*/  IMAD.X R159, RZ, RZ, R17.reuse, P0 ;  /* 0x000000ffff9f7224 */ /* 0x100fe200000e0611 */
[----:B------:R-:W-:Y:S02]  /*21ce0*/  SHF.R.U64 R168, R168, 0x3, RZ ;  /* 0x00000003a8a87819 */ /* 0x000fe400000012ff */
[----:B------:R-:W-:Y:S02]  /*21cf0*/  MOV R146, R146 ;  /* 0x0000009200927202 */ /* 0x000fe40000000f00 */
[----:B------:R-:W-:Y:S01]  /*21d00*/  LOP3.LUT R160, R160, R161, RZ, 0x3c, !PT ;  /* 0x000000a1a0a07212 */ /* 0x000fe200078e3cff */
[----:B------:R-:W-:Y:S01]  /*21d10*/  IMAD.X R161, RZ, RZ, R17, P4 ;  /* 0x000000ffffa17224 */ /* 0x000fe200020e0611 */
[----:B------:R-:W-:-:S02]  /*21d20*/  SHF.R.U64 R170, R170, 0x3, RZ ;  /* 0x00000003aaaa7819 */ /* 0x000fc400000012ff */
[----:B------:R-:W-:Y:S02]  /*21d30*/  MOV R148, R148 ;  /* 0x0000009400947202 */ /* 0x000fe40000000f00 */
[----:B------:R-:W-:Y:S01]  /*21d40*/  LOP3.LUT R162, R162, R163, RZ, 0x3c, !PT ;  /* 0x000000a3a2a27212 */ /* 0x000fe200078e3cff */
[--C-:B------:R-:W-:Y:S01]  /*21d50*/  IMAD.X R163, RZ, RZ, R17.reuse, P3 ;  /* 0x000000ffffa37224 */ /* 0x100fe200018e0611 */
[----:B------:R-:W-:Y:S02]  /*21d60*/  SHF.R.U64 R20, R20, 0x3, RZ ;  /* 0x0000000314147819 */ /* 0x000fe400000012ff */
[----:B------:R-:W-:Y:S02]  /*21d70*/  MOV R150, R150 ;  /* 0x0000009600967202 */ /* 0x000fe40000000f00 */
[----:B------:R-:W-:Y:S01]  /*21d80*/  LOP3.LUT R166, R166, R167, RZ, 0x3c, !PT ;  /* 0x000000a7a6a67212 */ /* 0x000fe200078e3cff */
[--C-:B------:R-:W-:Y:S01]  /*21d90*/  IMAD.X R167, RZ, RZ, R17.reuse, P6 ;  /* 0x000000ffffa77224 */ /* 0x100fe200030e0611 */
[----:B------:R-:W-:Y:S01]  /*21da0*/  MOV R152, R152 ;  /* 0x0000009800987202 */ /* 0x000fe20000000f00 */
[----:B------:R-:W-:Y:S01]  /*21db0*/  UISETP.NE.U32.AND UP0, UPT, UR8, URZ, UPT ;  /* 0x0000003f0800728c */ /* 0x000fe2000bf05070 */
[----:B------:R-:W-:Y:S01]  /*21dc0*/  LOP3.LUT R168, R168, R169, RZ, 0x3c, !PT ;  /* 0x000000a9a8a87212 */ /* 0x000fe200078e3cff */
[----:B------:R-:W-:Y:S01]  /*21dd0*/  IMAD.X R169, RZ, RZ, R17, P5 ;  /* 0x000000ffffa97224 */ /* 0x000fe200028e0611 */
[----:B------:R-:W-:-:S02]  /*21de0*/  MOV R154, R154 ;  /* 0x0000009a009a7202 */ /* 0x000fc40000000f00 */
[----:B------:R-:W-:Y:S01]  /*21df0*/  LOP3.LUT R170, R170, R171, RZ, 0x3c, !PT ;  /* 0x000000abaaaa7212 */ /* 0x000fe200078e3cff */
[--C-:B------:R-:W-:Y:S01]  /*21e00*/  IMAD.X R171, RZ, RZ, R17.reuse, P2 ;  /* 0x000000ffffab7224 */ /* 0x100fe200010e0611 */
[----:B------:R-:W-:Y:S02]  /*21e10*/  MOV R156, R156 ;  /* 0x0000009c009c7202 */ /* 0x000fe40000000f00 */
[----:B------:R-:W-:Y:S01]  /*21e20*/  LOP3.LUT R20, R20, R21, RZ, 0x3c, !PT ;  /* 0x0000001514147212 */ /* 0x000fe200078e3cff */
[----:B------:R-:W-:Y:S01]  /*21e30*/  IMAD.X R21, RZ, RZ, R17, P1 ;  /* 0x000000ffff157224 */ /* 0x000fe200008e0611 */
[----:B------:R-:W-:Y:S02]  /*21e40*/  MOV R158, R158 ;  /* 0x0000009e009e7202 */ /* 0x000fe40000000f00 */
[----:B------:R-:W-:Y:S01]  /*21e50*/  MOV R160, R160 ;  /* 0x000000a000a07202 */ /* 0x000fe20000000f00 */
[----:B------:R-:W-:Y:S01]  /*21e60*/  UISETP.NE.AND.EX UP0, UPT, UR9, URZ, UPT, UP0 ;  /* 0x0000003f0900728c */ /* 0x000fe2000bf05300 */
[----:B------:R-:W-:-:S02]  /*21e70*/  MOV R162, R162 ;  /* 0x000000a200a27202 */ /* 0x000fc40000000f00 */
[----:B------:R-:W-:Y:S01]  /*21e80*/  MOV R166, R166 ;  /* 0x000000a600a67202 */ /* 0x000fe20000000f00 */
[----:B------:R-:W-:Y:S01]  /*21e90*/  ULDC.64 UR8, c[0x0][0xd00] ;  /* 0x0003400000087ab9 */ /* 0x000fe20000000a00 */
[----:B------:R-:W-:Y:S01]  /*21ea0*/  MOV R168, R168 ;  /* 0x000000a800a87202 */ /* 0x000fe20000000f00 */
[----:B------:R-:W-:Y:S01]  /*21eb0*/  UIMAD.WIDE UR8, UR59, 0x4, UR8 ;  /* 0x000000043b0878a5 */ /* 0x000fe2000f8e0208 */
[----:B------:R-:W-:Y:S02]  /*21ec0*/  MOV R170, R170 ;  /* 0x000000aa00aa7202 */ /* 0x000fe40000000f00 */
[----:B------:R-:W-:Y:S02]  /*21ed0*/  MOV R20, R20 ;  /* 0x0000001400147202 */ /* 0x000fe40000000f00 */
[----:B--2---:R-:W-:Y:S02]  /*21ee0*/  F2FP.F16.F32.PACK_AB R140, R141, R140 ;  /* 0x0000008c8d8c723e */ /* 0x004fe400000000ff */
[----:B------:R-:W-:-:S02]  /*21ef0*/  F2FP.F16.F32.PACK_AB R141, R143, R142 ;  /* 0x0000008e8f8d723e */ /* 0x000fc400000000ff */
[----:B---3--:R-:W-:Y:S02]  /*21f00*/  F2FP.F16.F32.PACK_AB R132, R133, R132 ;  /* 0x000000848584723e */ /* 0x008fe400000000ff */
[----:B------:R-:W-:Y:S02]  /*21f10*/  F2FP.F16.F32.PACK_AB R133, R135, R134 ;  /* 0x000000868785723e */ /* 0x000fe400000000ff */
[----:B----4-:R-:W-:Y:S02]  /*21f20*/  F2FP.F16.F32.PACK_AB R142, R137, R136 ;  /* 0x00000088898e723e */ /* 0x010fe400000000ff */
[----:B------:R-:W-:Y:S01]  /*21f30*/  F2FP.F16.F32.PACK_AB R143, R139, R138 ;  /* 0x0000008a8b8f723e */ /* 0x000fe200000000ff */
        /* <DEDUP_REMOVED lines=14> */
[----:B------:R-:W-:Y:S01]  /*22020*/  STSM.16.M88.4 [R164], R140 ;  /* 0x0000008ca4007844 */ /* 0x000fe20000000200 */
        /* <DEDUP_REMOVED lines=52> */
[----:B------:R-:W-:Y:S01]  /*22370*/  F2FP.F16.F32.PACK_AB R31, R27, R26 ;  /* 0x0000001a1b1f723e */ /* 0x000fe200000000ff */
[----:B------:R-:W-:Y:S01]  /*22380*/  STSM.16.M88.4 [R162], R52 ;  /* 0x00000034a2007844 */ /* 0x000fe20000000200 */
[----:B------:R-:W-:-:S02]  /*22390*/  F2FP.F16.F32.PACK_AB R14, R9, R8 ;  /* 0x00000008090e723e */ /* 0x000fc400000000ff */
[----:B------:R-:W-:Y:S01]  /*223a0*/  F2FP.F16.F32.PACK_AB R15, R11, R10 ;  /* 0x0000000a0b0f723e */ /* 0x000fe200000000ff */
[----:B------:R-:W-:Y:S01]  /*223b0*/  STSM.16.M88.4 [R166], R44 ;  /* 0x0000002ca6007844 */ /* 0x000fe20000000200 */
[----:B------:R-:W-:-:S03]  /*223c0*/  IMAD.U32 R8, RZ, RZ, UR8 ;  /* 0x00000008ff087e24 */ /* 0x000fc6000f8e00ff */
[----:B------:R-:W-:Y:S01]  /*223d0*/  STSM.16.M88.4 [R168], R36 ;  /* 0x00000024a8007844 */ /* 0x000fe20000000200 */
[----:B------:R-:W-:Y:S01]  /*223e0*/  IMAD.U32 R9, RZ, RZ, UR9 ;  /* 0x00000009ff097e24 */ /* 0x000fe2000f8e00ff */
[----:B------:R-:W-:Y:S02]  /*223f0*/  ULDC.64 UR8, c[0x0][0xd08] ;  /* 0x0003420000087ab9 */ /* 0x000fe40000000a00 */
[----:B------:R-:W-:Y:S04]  /*22400*/  STSM.16.M88.4 [R170], R28 ;  /* 0x0000001caa007844 */ /* 0x000fe80000000200 */
[----:B------:R0:W-:Y:S01]  /*22410*/  STSM.16.M88.4 [R20], R12 ;  /* 0x0000000c14007844 */ /* 0x0001e20000000200 */
[----:B------:R-:W-:-:S04]  /*22420*/  UISETP.NE.U32.AND UP1, UPT, UR8, URZ, UPT ;  /* 0x0000003f0800728c */ /* 0x000fc8000bf25070 */
[----:B------:R-:W-:Y:S01]  /*22430*/  UISETP.NE.AND.EX UP1, UPT, UR9, URZ, UPT, UP1 ;  /* 0x0000003f0900728c */ /* 0x000fe2000bf25310 */
[----:B------:R-:W-:Y:S01]  /*22440*/  BAR.SYNC.DEFER_BLOCKING 0x1, 0x100 ;  /* 0x0044000000007b1d */ /* 0x000fe20000010000 */
[----:B------:R-:W-:-:S04]  /*22450*/  PLOP3.LUT P0, PT, PT, PT, UP0, 0x80, 0x0 ;  /* 0x000000000000781c */ /* 0x000fc80003f0f008 */
[----:B------:R-:W-:-:S05]  /*22460*/  PLOP3.LUT P6, PT, PT, PT, UP1, 0x80, 0x0 ;  /* 0x000000000000781c */ /* 0x000fca0003fcf018 */
[----:B------:R-:W-:Y:S02]  /*22470*/  @UP1 ULDC.64 UR8, c[0x0][0xd08] ;  /* 0x0003420000081ab9 */ /* 0x000fe40000000a00 */
[----:B------:R-:W-:Y:S01]  /*22480*/  @UP1 UIMAD.WIDE UR8, UR59, 0x4, UR8 ;  /* 0x000000043b0818a5 */ /* 0x000fe2000f8e0208 */
[----:B------:R-:W-:Y:S02]  /*22490*/  ULDC UR4, c[0x0][0xb88] ;  /* 0x0002e20000047ab9 */ /* 0x000fe40000000800 */
[----:B------:R-:W-:-:S03]  /*224a0*/  IMAD.U32 R6, RZ, RZ, UR4 ;  /* 0x00000004ff067e24 */ /* 0x000fc6000f8e00ff */
[----:B0-----:R-:W-:Y:S02]  /*224b0*/  IMAD.U32 R14, RZ, RZ, UR8 ;  /* 0x00000008ff0e7e24 */ /* 0x001fe4000f8e00ff */
[----:B------:R-:W-:Y:S01]  /*224c0*/  IMAD.U32 R15, RZ, RZ, UR9 ;  /* 0x00000009ff0f7e24 */ /* 0x000fe2000f8e00ff */
[----:B------:R-:W2:Y:S04]  /*224d0*/  @P0 LDG.E R0, desc[UR36][R8.64] ;  /* 0x0000002408000981 */ /* 0x000ea8000c1e1900 */
[----:B------:R0:W5:Y:S01]  /*224e0*/  @P6 LDG.E R6, desc[UR36][R14.64] ;  /* 0x000000240e066981 */ /* 0x000162000c1e1900 */
[----:B------:R-:W-:-:S04]  /*224f0*/  IMAD R5, R195, 0x40, R192 ;  /* 0x00000040c3057824 */ /* 0x000fc800078e02c0 */
        /* <DEDUP_REMOVED lines=11> */
[----:B------:R-:W-:Y:S02]  /*225b0*/  LOP3.LUT R32, R33, 0x380, RZ, 0xc0, !PT ;  /* 0x0000038021207812 */ /* 0x000fe400078ec0ff */
[----:B------:R-:W-:-:S02]  /*225c0*/  LOP3.LUT R36, R37, 0x380, RZ, 0xc0, !PT ;  /* 0x0000038025247812 */ /* 0x000fc400078ec0ff */
        /* <DEDUP_REMOVED lines=14> */
[----:B--2---:R-:W-:Y:S01]  /*226b0*/  @P0 R2UR UR4, R0 ;  /* 0x00000000000402ca */ /* 0x004fe200000e0000 */
[----:B0-----:R-:W-:-:S14]  /*226c0*/  @P6 BRA `(.L_x_6421) ;  /* 0x0000000000106947 */ /* 0x001fdc0003800000 */
[----:B------:R-:W-:Y:S05]  /*226d0*/  @!P0 BRA `(.L_x_6421) ;  /* 0x00000000000c8947 */ /* 0x000fea0003800000 */
[----:B------:R-:W2:Y:S04]  /*226e0*/  LDG.E R3, desc[UR36][R8.64] ;  /* 0x0000002408037981 */ /* 0x000ea8000c1e1900 */
[----:B-----5:R-:W2:Y:S02]  /*226f0*/  LDG.E R6, desc[UR36][R8.64+0x4] ;  /* 0x0000042408067981 */ /* 0x020ea4000c1e1900 */
[----:B--2---:R-:W-:-:S07]  /*22700*/  IMAD.IADD R6, R6, 0x1, -R3 ;  /* 0x0000000106067824 */ /* 0x004fce00078e0a03 */
.L_x_6421:
[----:B------:R-:W-:Y:S01]  /*22710*/  IADD3 R45, P0, R4, 0x7000, RZ ;  /* 0x00007000042d7810 */ /* 0x000fe20007f1e0ff */
[--C-:B------:R-:W-:Y:S01]  /*22720*/  IMAD.X R25, RZ, RZ, R5.reuse, P1 ;  /* 0x000000ffff197224 */ /* 0x100fe200008e0605 */
[----:B------:R-:W-:Y:S01]  /*22730*/  ISETP.NE.AND P6, PT, R10, RZ, PT ;  /* 0x000000ff0a00720c */ /* 0x000fe20003fc5270 */
[--C-:B------:R-:W-:Y:S01]  /*22740*/  IMAD.X R29, RZ, RZ, R5.reuse, P2 ;  /* 0x000000ffff1d7224 */ /* 0x100fe200010e0605 */
[----:B------:R-:W-:Y:S01]  /*22750*/  LOP3.LUT R44, R45, 0x380, RZ, 0xc0, !PT ;  /* 0x000003802d2c7812 */ /* 0x000fe200078ec0ff */
[----:B------:R-:W0:Y:S01]  /*22760*/  SHFL.IDX PT, R10, R205, RZ, 0x1f ;  /* 0x00001fffcd0a7589 */ /* 0x000e2200000e0000 */
[--C-:B------:R-:W-:Y:S01]  /*22770*/  IMAD.X R33, RZ, RZ, R5.reuse, P3 ;  /* 0x000000ffff217224 */ /* 0x100fe200018e0605 */
[----:B------:R-:W-:Y:S01]  /*22780*/  IADD3 R53, P1, R4, 0x9000, RZ ;  /* 0x0000900004357810 */ /* 0x000fe20007f3e0ff */
[--C-:B------:R-:W-:Y:S01]  /*22790*/  IMAD.X R13, RZ, RZ, R5.reuse, P6 ;  /* 0x000000ffff0d7224 */ /* 0x100fe200030e0605 */
[----:B------:R-:W-:Y:S01]  /*227a0*/  SHF.R.U64 R44, R44, 0x3, RZ ;  /* 0x000000032c2c7819 */ /* 0x000fe200000012ff */
[--C-:B------:R-:W-:Y:S01]  /*227b0*/  IMAD.X R37, RZ, RZ, R5.reuse, P4 ;  /* 0x000000ffff257224 */ /* 0x100fe200020e0605 */
[----:B------:R-:W-:Y:S01]  /*227c0*/  IADD3 R49, P6, R4, 0x8000, RZ ;  /* 0x0000800004317810 */ /* 0x000fe20007fde0ff */
[--C-:B------:R-:W-:Y:S01]  /*227d0*/  IMAD.X R41, RZ, RZ, R5.reuse, P5 ;  /* 0x000000ffff297224 */ /* 0x100fe200028e0605 */
[----:B------:R-:W-:Y:S01]  /*227e0*/  LOP3.LUT R44, R44, R45, RZ, 0x3c, !PT ;  /* 0x0000002d2c2c7212 */ /* 0x000fe200078e3cff */
[--C-:B------:R-:W-:Y:S01]  /*227f0*/  IMAD.X R45, RZ, RZ, R5.reuse, P0 ;  /* 0x000000ffff2d7224 */ /* 0x100fe200000e0605 */
[----:B------:R-:W-:Y:S01]  /*22800*/  IADD3 R73, P0, R4, 0xe000, RZ ;  /* 0x0000e00004497810 */ /* 0x000fe20007f1e0ff */
[----:B------:R-:W-:Y:S01]  /*22810*/  USHF.R.S32.HI UR9, URZ, 0x1f, UR59 ;  /* 0x0000001f3f097899 */ /* 0x000fe2000801143b */
[----:B------:R-:W-:Y:S01]  /*22820*/  LOP3.LUT R48, R49, 0x380, RZ, 0xc0, !PT ;  /* 0x0000038031307812 */ /* 0x000fe200078ec0ff */
[----:B------:R-:W-:Y:S01]  /*22830*/  USHF.R.S32.HI UR16, URZ, 0x1f, UR4 ;  /* 0x0000001f3f107899 */ /* 0x000fe20008011404 */
[----:B------:R-:W-:Y:S01]  /*22840*/  LOP3.LUT R72, R73, 0x380, RZ, 0xc0, !PT ;  /* 0x0000038049487812 */ /* 0x000fe200078ec0ff */
        /* <DEDUP_REMOVED lines=42> */
[----:B------:R-:W-:Y:S01]  /*22af0*/  LOP3.LUT R76, R0, R3, RZ, 0x3c, !PT ;  /* 0x00000003004c7212 */ /* 0x000fe200078e3cff */
[----:B------:R-:W-:Y:S06]  /*22b00*/  @P0 BRA `(.L_x_6422) ;  /* 0x0000000000cc0947 */ /* 0x000fec0003800000 */
[----:B------:R-:W0:Y:S01]  /*22b10*/  LDC R10, c[0x0][0xce8] ;  /* 0x00033a00ff0a7b82 */ /* 0x000e220000000800 */
[----:B------:R-:W-:Y:S01]  /*22b20*/  IMAD.MOV R3, RZ, RZ, -R213 ;  /* 0x000000ffff037224 */ /* 0x000fe200078e0ad5 */
[----:B------:R-:W-:Y:S01]  /*22b30*/  ULDC.64 UR12, c[0x0][0xc90] ;  /* 0x00032400000c7ab9 */ /* 0x000fe20000000a00 */
[----:B------:R-:W-:Y:S02]  /*22b40*/  IMAD.U32 R5, RZ, RZ, UR58 ;  /* 0x0000003aff057e24 */ /* 0x000fe4000f8e00ff */
[----:B------:R-:W-:Y:S01]  /*22b50*/  IMAD.U32 R4, RZ, RZ, UR58 ;  /* 0x0000003aff047e24 */ /* 0x000fe2000f8e00ff */
[----:B------:R-:W-:Y:S01]  /*22b60*/  ISETP.NE.AND P0, PT, R216, R3, PT ;  /* 0x00000003d800720c */ /* 0x000fe20003f05270 */
[----:B------:R-:W-:Y:S01]  /*22b70*/  IMAD R26, R5, 0x40, R22 ;  /* 0x00000040051a7824 */ /* 0x000fe200078e0216 */
[----:B------:R-:W-:Y:S01]  /*22b80*/  UMOV UR10, UR4 ;  /* 0x00000004000a7c82 */ /* 0x000fe20008000000 */
[----:B------:R-:W-:Y:S01]  /*22b90*/  UMOV UR11, UR16 ;  /* 0x00000010000b7c82 */ /* 0x000fe20008000000 */
[----:B------:R-:W-:Y:S01]  /*22ba0*/  ULDC.64 UR14, c[0x0][0xc98] ;  /* 0x00032600000e7ab9 */ /* 0x000fe20000000a00 */
[----:B0----5:R-:W-:-:S05]  /*22bb0*/  IMAD R21, R6, R10, RZ ;  /* 0x0000000a06157224 */ /* 0x021fca00078e02ff */
[----:B------:R-:W-:-:S13]  /*22bc0*/  ISETP.GE.OR P1, PT, R26, R21, P0 ;  /* 0x000000151a00720c */ /* 0x000fda0000726670 */
[----:B------:R-:W2:Y:S01]  /*22bd0*/  @!P1 LDL R15, [R1+0x3f0] ;  /* 0x0003f000010f9983 */ /* 0x000ea20000100800 */
[----:B------:R-:W-:Y:S01]  /*22be0*/  ISETP.NE.AND P2, PT, R10, 0x1, PT ;  /* 0x000000010a00780c */ /* 0x000fe20003f45270 */
[----:B------:R-:W-:Y:S01]  /*22bf0*/  IMAD R5, R4, 0x40, R227 ;  /* 0x0000004004057824 */ /* 0x000fe200078e02e3 */
[----:B------:R-:W-:Y:S02]  /*22c00*/  UIMAD UR9, UR17, UR12, URZ ;  /* 0x0000000c110972a4 */ /* 0x000fe4000f8e023f */
[----:B------:R-:W-:Y:S01]  /*22c10*/  UIMAD.WIDE.U32 UR10, UR45, UR12, UR10 ;  /* 0x0000000c2d0a72a5 */ /* 0x000fe2000f8e000a */
        /* <DEDUP_REMOVED lines=21> */
[----:B------:R-:W-:Y:S01]  /*22d70*/  ULDC.64 UR10, c[0x0][0xc50] ;  /* 0x00031400000a7ab9 */ /* 0x000fe20000000a00 */
[----:B------:R-:W-:Y:S01]  /*22d80*/  VIADD R0, R26, 0x8 ;  /* 0x000000081a007836 */ /* 0x000fe20000000000 */
[----:B------:R-:W-:Y:S01]  /*22d90*/  LEA R14, P2, R4, UR10, 0x2 ;  /* 0x0000000a040e7c11 */ /* 0x000fe2000f8410ff */
[----:B------:R-:W-:-:S03]  /*22da0*/  IMAD.IADD R3, R5, 0x1, R3 ;  /* 0x0000000105037824 */ /* 0x000fc600078e0203 */
[----:B------:R-:W-:Y:S01]  /*22db0*/  ISETP.GE.OR P0, PT, R0, R21, P0 ;  /* 0x000000150000720c */ /* 0x000fe20000706670 */
[----:B------:R-:W-:Y:S01]  /*22dc0*/  SHFL.IDX PT, R10, R14, RZ, 0x1c1f ;  /* 0x001c1fff0e0a7589 */ /* 0x000fe200000e0000 */
[----:B------:R-:W-:-:S05]  /*22dd0*/  LEA.HI.X R20, R4, UR11, R3, 0x2, P2 ;  /* 0x0000000b04147c11 */ /* 0x000fca00090f1403 */
[----:B------:R-:W2:Y:S04]  /*22de0*/  SHFL.IDX PT, R11, R20, RZ, 0x1c1f ;  /* 0x001c1fff140b7589 */ /* 0x000ea800000e0000 */
[----:B--2---:R-:W-:Y:S04]  /*22df0*/  @!P1 ST.E desc[UR36][R10.64], R15 ;  /* 0x0000000f0a009985 */ /* 0x004fe8000c101924 */
[----:B------:R-:W2:Y:S04]  /*22e00*/  @!P0 LDL R3, [R1+0x3f4] ;  /* 0x0003f40001038983 */ /* 0x000ea80000100800 */
[----:B------:R-:W-:Y:S04]  /*22e10*/  SHFL.IDX PT, R4, R14, 0x1, 0x1c1f ;  /* 0x003c1f000e047f89 */ /* 0x000fe800000e0000 */
[----:B------:R-:W2:Y:S04]  /*22e20*/  SHFL.IDX PT, R5, R20, 0x1, 0x1c1f ;  /* 0x003c1f0014057f89 */ /* 0x000ea800000e0000 */
[----:B--2---:R0:W-:Y:S02]  /*22e30*/  @!P0 ST.E desc[UR36][R4.64], R3 ;  /* 0x0000000304008985 */ /* 0x0041e4000c101924 */
.L_x_6422:
[----:B------:R-:W1:Y:S01]  /*22e40*/  LDC R83, c[0x0][0xce8] ;  /* 0x00033a00ff537b82 */ /* 0x000e620000000800 */
[----:B------:R-:W-:Y:S01]  /*22e50*/  ULDC UR14, c[0x0][0xbc8] ;  /* 0x0002f200000e7ab9 */ /* 0x000fe20000000800 */
[----:B------:R-:W-:Y:S01]  /*22e60*/  ULDC.64 UR12, c[0x0][0xba0] ;  /* 0x0002e800000c7ab9 */ /* 0x000fe20000000a00 */
[----:B------:R-:W-:Y:S01]  /*22e70*/  ISETP.GE.AND P0, PT, R191, UR14, PT ;  /* 0x0000000ebf007c0c */ /* 0x000fe2000bf06270 */
[----:B------:R-:W5:Y:S01]  /*22e80*/  LD.E.128 R8, desc[UR36][R8.64] ;  /* 0x0000002408087980 */ /* 0x000f62000c101d00 */
[----:B------:R-:W-:Y:S02]  /*22e90*/  ISETP.GE.AND P1, PT, R192, UR14, PT ;  /* 0x0000000ec0007c0c */ /* 0x000fe4000bf26270 */
[----:B0-----:R-:W-:Y:S01]  /*22ea0*/  SEL R3, RZ, 0xffffffff, P0 ;  /* 0xffffffffff037807 */ /* 0x001fe20000000000 */
[----:B------:R-:W5:Y:S01]  /*22eb0*/  LD.E.128 R12, desc[UR36][R12.64] ;  /* 0x000000240c0c7980 */ /* 0x000f62000c101d00 */
[----:B------:R-:W-:-:S03]  /*22ec0*/  SEL R0, RZ, 0x1, P1 ;  /* 0x00000001ff007807 */ /* 0x000fc60000800000 */
[----:B------:R-:W-:Y:S01]  /*22ed0*/  IMAD.SHL.U32 R5, R3, 0x2, RZ ;  /* 0x0000000203057824 */ /* 0x000fe200078e00ff */
[----:B------:R-:W-:Y:S01]  /*22ee0*/  ISETP.GE.AND P0, PT, R190, UR14, PT ;  /* 0x0000000ebe007c0c */ /* 0x000fe2000bf06270 */
[----:B------:R-:W5:Y:S04]  /*22ef0*/  LD.E.128 R24, desc[UR36][R24.64] ;  /* 0x0000002418187980 */ /* 0x000f68000c101d00 */
[----:B------:R-:W5:Y:S04]  /*22f00*/  LD.E.128 R28, desc[UR36][R28.64] ;  /* 0x000000241c1c7980 */ /* 0x000f68000c101d00 */
[----:B------:R-:W5:Y:S01]  /*22f10*/  LD.E.128 R32, desc[UR36][R32.64] ;  /* 0x0000002420207980 */ /* 0x000f62000c101d00 */
[----:B-1----:R-:W-:-:S02]  /*22f20*/  ISETP.NE.AND P2, PT, R83, 0x1, PT ;  /* 0x000000015300780c */ /* 0x002fc40003f45270 */
[----:B------:R-:W-:Y:S01]  /*22f30*/  LOP3.LUT R0, R5, 0x2, R0, 0xe2, !PT ;  /* 0x0000000205007812 */ /* 0x000fe200078ee200 */
[----:B------:R-:W5:Y:S01]  /*22f40*/  LD.E.128 R36, desc[UR36][R36.64] ;  /* 0x0000002424247980 */ /* 0x000f62000c101d00 */
[----:B------:R-:W-:Y:S01]  /*22f50*/  SEL R3, RZ, 0xffffffff, P0 ;  /* 0xffffffffff037807 */ /* 0x000fe20000000000 */
[----:B------:R-:W-:Y:S02]  /*22f60*/  UIMAD UR9, UR16, UR12, URZ ;  /* 0x0000000c100972a4 */ /* 0x000fe4000f8e023f */
[----:B------:R-:W5:Y:S04]  /*22f70*/  LD.E.128 R40, desc[UR36][R40.64] ;  /* 0x0000002428287980 */ /* 0x000f68000c101d00 */
[----:B------:R-:W5:Y:S02]  /*22f80*/  LD.E.128 R44, desc[UR36][R44.64] ;  /* 0x000000242c2c7980 */ /* 0x000f64000c101d00 */
[----:B------:R-:W0:Y:S01]  /*22f90*/  @P2 LDC R5, c[0x0][0xcec] ;  /* 0x00033b00ff052b82 */ /* 0x000e220000000800 */
[----:B------:R-:W-:Y:S01]  /*22fa0*/  IMAD.SHL.U32 R3, R3, 0x4, RZ ;  /* 0x0000000403037824 */ /* 0x000fe200078e00ff */
[----:B------:R-:W-:Y:S01]  /*22fb0*/  ISETP.GE.AND P0, PT, R189, UR14, PT ;  /* 0x0000000ebd007c0c */ /* 0x000fe2000bf06270 */
[----:B------:R-:W5:Y:S04]  /*22fc0*/  LD.E.128 R48, desc[UR36][R48.64] ;  /* 0x0000002430307980 */ /* 0x000f68000c101d00 */
[----:B------:R-:W5:Y:S01]  /*22fd0*/  LD.E.128 R52, desc[UR36][R52.64] ;  /* 0x0000002434347980 */ /* 0x000f62000c101d00 */
[----:B------:R-:W1:Y:S01]  /*22fe0*/  @P2 LDC R21, c[0x0][0xcf0] ;  /* 0x00033c00ff152b82 */ /* 0x000e620000000800 */
        /* <DEDUP_REMOVED lines=9> */
[----:B------:R-:W5:Y:S01]  /*23080*/  LD.E.128 R56, desc[UR36][R56.64] ;  /* 0x0000002438387980 */ /* 0x000f62000c101d00 */
[----:B------:R-:W-:Y:S01]  /*23090*/  UIMAD UR4, UR17, UR12, URZ ;  /* 0x0000000c110472a4 */ /* 0x000fe2000f8e023f */
[----:B------:R-:W-:Y:S01]  /*230a0*/  IMAD R82, R81, 0x40, R0 ;  /* 0x0000004051527824 */ /* 0x000fe200078e0200 */
[----:B------:R-:W-:Y:S01]  /*230b0*/  SEL R0, RZ, 0xffffffff, P0 ;  /* 0xffffffffff007807 */ /* 0x000fe20000000000 */
[----:B------:R-:W-:Y:S01]  /*230c0*/  UIMAD.WIDE.U32 UR10, UR45, UR12, UR10 ;  /* 0x0000000c2d0a72a5 */ /* 0x000fe2000f8e000a */
[----:B------:R-:W5:Y:S01]  /*230d0*/  LD.E.128 R60, desc[UR36][R60.64] ;  /* 0x000000243c3c7980 */ /* 0x000f62000c101d00 */
[----:B------:R-:W-:Y:S01]  /*230e0*/  UIMAD UR4, UR45, UR13, UR4 ;  /* 0x0000000d2d0472a4 */ /* 0x000fe2000f8e0204 */
[----:B------:R-:W-:-:S02]  /*230f0*/  IMAD.SHL.U32 R4, R4, 0x8, RZ ;  /* 0x0000000804047824 */ /* 0x000fc400078e00ff */
[----:B------:R-:W-:Y:S01]  /*23100*/  ULDC.64 UR12, c[0x0][0xbf0] ;  /* 0x0002fc00000c7ab9 */ /* 0x000fe20000000a00 */
[----:B------:R-:W-:Y:S01]  /*23110*/  UIADD3 UR11, UR11, UR4, URZ ;  /* 0x000000040b0b7290 */ /* 0x000fe2000fffe03f */
[----:B------:R-:W-:Y:S01]  /*23120*/  IMAD.SHL.U32 R81, R0, 0x10, RZ ;  /* 0x0000001000517824 */ /* 0x000fe200078e00ff */
[----:B------:R-:W-:Y:S01]  /*23130*/  UIMAD UR4, UR18, UR12, URZ ;  /* 0x0000000c120472a4 */ /* 0x000fe2000f8e023f */
[----:B0-----:R-:W-:Y:S01]  /*23140*/  @P2 IMAD.HI.U32 R0, R82, R5, RZ ;  /* 0x0000000552002227 */ /* 0x001fe200078e00ff */
[----:B------:R-:W-:Y:S01]  /*23150*/  LOP3.LUT R4, R4, 0x8, R3, 0xe2, !PT ;  /* 0x0000000804047812 */ /* 0x000fe200078ee203 */
[----:B------:R-:W5:Y:S01]  /*23160*/  LD.E.128 R64, desc[UR36][R64.64] ;  /* 0x0000002440407980 */ /* 0x000f62000c101d00 */
[----:B------:R-:W-:Y:S01]  /*23170*/  UIMAD UR4, UR8, UR13, UR4 ;  /* 0x0000000d080472a4 */ /* 0x000fe2000f8e0204 */
[----:B------:R-:W-:Y:S01]  /*23180*/  IMAD.MOV.U32 R3, RZ, RZ, R82 ;  /* 0x000000ffff037224 */ /* 0x000fe200078e0052 */
[----:B------:R-:W-:Y:S01]  /*23190*/  UIMAD.WIDE.U32 UR8, UR8, UR12, UR10 ;  /* 0x0000000c080872a5 */ /* 0x000fe2000f8e000a */
[----:B-1----:R-:W-:Y:S01]  /*231a0*/  @P2 SHF.R.U32.HI R3, RZ, R21, R0 ;  /* 0x00000015ff032219 */ /* 0x002fe20000011600 */
        /* <DEDUP_REMOVED lines=21> */
[----:B0-----:R-:W0:Y:S01]  /*23300*/  FENCE.VIEW.ASYNC.S ;  /* 0x00000000000073c6 */ /* 0x001e220000000000 */
[----:B------:R-:W-:Y:S01]  /*23310*/  IMAD.SHL.U32 R85, R0, 0x20, RZ ;  /* 0x0000002000557824 */ /* 0x000fe200078e00ff */
[----:B------:R-:W-:Y:S01]  /*23320*/  SHF.R.S32.HI R0, RZ, 0x1f, R21 ;  /* 0x0000001fff007819 */ /* 0x000fe20000011415 */
[C---:B------:R-:W-:Y:S01]  /*23330*/  IMAD R81, R3.reuse, UR9, R80 ;  /* 0x0000000903517c24 */ /* 0x040fe2000f8e0250 */
[----:B------:R-:W-:Y:S01]  /*23340*/  UIADD3 UR4, UR46, 0x38820, URZ ;  /* 0x000388202e047890 */ /* 0x000fe2000fffe03f */
[----:B------:R-:W-:Y:S01]  /*23350*/  IMAD.WIDE.U32 R4, R3, UR8, R4 ;  /* 0x0000000803047c25 */ /* 0x000fe2000f8e0004 */
[----:B------:R-:W-:Y:S01]  /*23360*/  ULDC.64 UR8, c[0x0][0xbd8] ;  /* 0x0002f60000087ab9 */ /* 0x000fe20000000a00 */
[----:B------:R-:W-:Y:S01]  /*23370*/  SEL R3, RZ, 0x40, P0 ;  /* 0x00000040ff037807 */ /* 0x000fe20000000000 */
[----:B------:R-:W-:Y:S01]  /*23380*/  UPRMT UR4, URZ, 0x654, UR4 ;  /* 0x000006543f047896 */ /* 0x000fe20008000004 */
[----:B-----5:R-:W-:Y:S01]  /*23390*/  IMAD R88, R6, R83, RZ ;  /* 0x0000005306587224 */ /* 0x020fe200078e02ff */
[----:B------:R-:W-:Y:S01]  /*233a0*/  ISETP.GE.AND P0, PT, R193, UR14, PT ;  /* 0x0000000ec1007c0c */ /* 0x000fe2000bf06270 */
[----:B------:R-:W-:Y:S01]  /*233b0*/  IMAD.U32 R6, RZ, RZ, UR58 ;  /* 0x0000003aff067e24 */ /* 0x000fe2000f8e00ff */
[----:B------:R-:W-:Y:S01]  /*233c0*/  LOP3.LUT R20, R85, 0x20, R20, 0xe2, !PT ;  /* 0x0000002055147812 */ /* 0x000fe200078ee214 */
[----:B------:R-:W-:Y:S01]  /*233d0*/  IMAD.IADD R5, R5, 0x1, R81 ;  /* 0x0000000105057824 */ /* 0x000fe200078e0251 */
[----:B------:R-:W-:Y:S01]  /*233e0*/  BSSY B1, `(.L_x_6423) ;  /* 0x0000030000017945 */ /* 0x000fe20003800000 */
[----:B------:R-:W-:Y:S01]  /*233f0*/  IMAD R0, R0, UR8, RZ ;  /* 0x0000000800007c24 */ /* 0x000fe2000f8e02ff */
[----:B------:R-:W-:Y:S01]  /*23400*/  LOP3.LUT R3, R20, R3, RZ, 0xfc, !PT ;  /* 0x0000000314037212 */ /* 0x000fe200078efcff */
[----:B------:R-:W-:-:S02]  /*23410*/  IMAD R87, R6, 0x40, R195 ;  /* 0x0000004006577824 */ /* 0x000fc400078e02c3 */
[C---:B------:R-:W-:Y:S01]  /*23420*/  IMAD R81, R21.reuse, UR9, R0 ;  /* 0x0000000915517c24 */ /* 0x040fe2000f8e0200 */
[----:B------:R-:W-:Y:S01]  /*23430*/  SEL R0, RZ, 0x80, P0 ;  /* 0x00000080ff007807 */ /* 0x000fe20000000000 */
[----:B------:R-:W-:Y:S01]  /*23440*/  IMAD.WIDE.U32 R4, R21, UR8, R4 ;  /* 0x0000000815047c25 */ /* 0x000fe2000f8e0004 */
[----:B------:R-:W-:Y:S01]  /*23450*/  ISETP.GE.AND P0, PT, R87, R88, PT ;  /* 0x000000585700720c */ /* 0x000fe20003f06270 */
[----:B------:R-:W-:Y:S01]  /*23460*/  ULDC.64 UR8, c[0x0][0xb80] ;  /* 0x0002e00000087ab9 */ /* 0x000fe20000000a00 */
[----:B0-----:R-:W-:Y:S01]  /*23470*/  SYNCS.ARRIVE.TRANS64.RED.A1T0 RZ, [UR4], RZ ;  /* 0x000000ffffff79a7 */ /* 0x001fe20008100404 */
[----:B------:R-:W-:Y:S01]  /*23480*/  IMAD.IADD R5, R5, 0x1, R81 ;  /* 0x0000000105057824 */ /* 0x000fe200078e0251 */
[C---:B------:R-:W-:Y:S02]  /*23490*/  LEA R6, P1, R4.reuse, UR8, 0x1 ;  /* 0x0000000804067c11 */ /* 0x040fe4000f8208ff */
[----:B------:R-:W-:Y:S02]  /*234a0*/  LOP3.LUT R0, R3, R0, RZ, 0xfc, !PT ;  /* 0x0000000003007212 */ /* 0x000fe400078efcff */
        /* <DEDUP_REMOVED lines=35> */
.L_x_6424:
[----:B------:R-:W-:Y:S05]  /*236e0*/  BSYNC B1 ;  /* 0x0000000000017941 */ /* 0x000fea0003800000 */
.L_x_6423:
        /* <DEDUP_REMOVED lines=38> */
.L_x_6420:
        /* <DEDUP_REMOVED lines=30> */
.L_x_6426:
        /* <DEDUP_REMOVED lines=8> */
[----:B------:R-:W-:-:S04]  /*23bb0*/  IMAD.U32 R3, RZ, RZ, UR58 ;  /* 0x0000003aff037e24 */ /* 0x000fc8000f8e00ff */
        /* <DEDUP_REMOVED lines=39> */
.L_x_6428:
[----:B------:R-:W-:Y:S05]  /*23e30*/  BSYNC B1 ;  /* 0x0000000000017941 */ /* 0x000fea0003800000 */
.L_x_6427:
        /* <DEDUP_REMOVED lines=14> */
[----:B------:R-:W-:Y:S01]  /*23f20*/  UIADD3 UR11, UR11, UR9, URZ ;  /* 0x000000090b0b7290 */ /* 0x000fe2000fffe03f */
[----:B------:R-:W-:Y:S01]  /*23f30*/  ISETP.GE.AND P2, PT, R190, UR15, PT ;  /* 0x0000000fbe007c0c */ /* 0x000fe2000bf46270 */
[----:B------:R-:W-:Y:S01]  /*23f40*/  UIMAD UR4, UR13, UR16, URZ ;  /* 0x000000100d0472a4 */ /* 0x000fe2000f8e023f */
[----:B------:R-:W-:Y:S01]  /*23f50*/  LOP3.LUT R4, R4, 0x2, R3, 0xe2, !PT ;  /* 0x0000000204047812 */ /* 0x000fe200078ee203 */
[----:B------:R-:W-:Y:S01]  /*23f60*/  IMAD R3, R206, 0x20, R195 ;  /* 0x00000020ce037824 */ /* 0x000fe200078e02c3 */
[----:B------:R-:W-:Y:S01]  /*23f70*/  UIMAD.WIDE.U32 UR10, UR45, UR16, UR10 ;  /* 0x000000102d0a72a5 */ /* 0x000fe2000f8e000a */
[----:B------:R-:W-:Y:S01]  /*23f80*/  SEL R6, RZ, 0xffffffff, P2 ;  /* 0xffffffffff067807 */ /* 0x000fe20001000000 */
[----:B------:R-:W1:Y:S01]  /*23f90*/  @P0 LDC R9, c[0x0][0xcf0] ;  /* 0x00033c00ff090b82 */ /* 0x000e620000000800 */
[----:B------:R-:W-:Y:S01]  /*23fa0*/  UIMAD UR4, UR45, UR17, UR4 ;  /* 0x000000112d0472a4 */ /* 0x000fe2000f8e0204 */
[----:B------:R-:W-:Y:S01]  /*23fb0*/  IMAD R8, R8, 0x40, R3 ;  /* 0x0000004008087824 */ /* 0x000fe200078e0203 */
[----:B------:R-:W-:Y:S01]  /*23fc0*/  ULDC.64 UR12, c[0x0][0xbf0] ;  /* 0x0002fc00000c7ab9 */ /* 0x000fe20000000a00 */
[----:B------:R-:W-:Y:S01]  /*23fd0*/  ISETP.GE.AND P1, PT, R189, UR15, PT ;  /* 0x0000000fbd007c0c */ /* 0x000fe2000bf26270 */
[----:B------:R-:W-:Y:S01]  /*23fe0*/  UIADD3 UR11, UR11, UR4, URZ ;  /* 0x000000040b0b7290 */ /* 0x000fe2000fffe03f */
[----:B------:R-:W-:Y:S01]  /*23ff0*/  IMAD.SHL.U32 R15, R6, 0x4, RZ ;  /* 0x00000004060f7824 */ /* 0x000fe200078e00ff */
[----:B------:R-:W-:Y:S01]  /*24000*/  UIMAD UR4, UR14, UR12, URZ ;  /* 0x0000000c0e0472a4 */ /* 0x000fe2000f8e023f */
[----:B------:R-:W-:Y:S01]  /*24010*/  SEL R11, RZ, 0xffffffff, P1 ;  /* 0xffffffffff0b7807 */ /* 0x000fe20000800000 */
[----:B------:R-:W-:Y:S01]  /*24020*/  IMAD.MOV.U32 R3, RZ, RZ, R8 ;  /* 0x000000ffff037224 */ /* 0x000fe200078e0008 */
[----:B------:R-:W-:Y:S01]  /*24030*/  ISETP.GE.AND P2, PT, R193, UR15, PT ;  /* 0x0000000fc1007c0c */ /* 0x000fe2000bf46270 */
[----:B------:R-:W-:Y:S01]  /*24040*/  UIMAD UR4, UR8, UR13, UR4 ;  /* 0x0000000d080472a4 */ /* 0x000fe2000f8e0204 */
[----:B------:R-:W-:Y:S01]  /*24050*/  LOP3.LUT R10, R15, 0x4, R4, 0xe2, !PT ;  /* 0x000000040f0a7812 */ /* 0x000fe200078ee204 */
[----:B------:R-:W-:Y:S01]  /*24060*/  UIMAD.WIDE.U32 UR8, UR8, UR12, UR10 ;  /* 0x0000000c080872a5 */ /* 0x000fe2000f8e000a */
[----:B------:R-:W-:Y:S01]  /*24070*/  IMAD.SHL.U32 R11, R11, 0x8, RZ ;  /* 0x000000080b0b7824 */ /* 0x000fe200078e00ff */
[----:B------:R-:W-:Y:S01]  /*24080*/  BSSY B1, `(.L_x_6429) ;  /* 0x000004c000017945 */ /* 0x000fe20003800000 */
[----:B0-----:R-:W-:Y:S01]  /*24090*/  @P0 IMAD.HI.U32 R6, R8, R5, RZ ;  /* 0x0000000508060227 */ /* 0x001fe200078e00ff */
[----:B------:R-:W-:-:S02]  /*240a0*/  UIADD3 UR4, UR9, UR4, URZ ;  /* 0x0000000409047290 */ /* 0x000fc4000fffe03f */
[----:B------:R-:W-:Y:S01]  /*240b0*/  LOP3.LUT R10, R11, 0x8, R10, 0xe2, !PT ;  /* 0x000000080b0a7812 */ /* 0x000fe200078ee20a */
[----:B------:R-:W-:Y:S02]  /*240c0*/  IMAD.U32 R4, RZ, RZ, UR8 ;  /* 0x00000008ff047e24 */ /* 0x000fe4000f8e00ff */
[----:B------:R-:W-:Y:S01]  /*240d0*/  IMAD.U32 R5, RZ, RZ, UR9 ;  /* 0x00000009ff057e24 */ /* 0x000fe2000f8e00ff */
[----:B------:R-:W-:Y:S01]  /*240e0*/  ULDC.64 UR8, c[0x0][0xbe0] ;  /* 0x0002f80000087ab9 */ /* 0x000fe20000000a00 */
        /* <DEDUP_REMOVED lines=17> */
[----:B------:R-:W-:Y:S01]  /*24200*/  IMAD.U32 R6, RZ, RZ, UR58 ;  /* 0x0000003aff067e24 */ /* 0x000fe2000f8e00ff */
[----:B------:R-:W-:Y:S01]  /*24210*/  LOP3.LUT R10, R15, 0x10, R10, 0xe2, !PT ;  /* 0x000000100f0a7812 */ /* 0x000fe200078ee20a */
[----:B------:R-:W-:-:S02]  /*24220*/  IMAD.IADD R5, R5, 0x1, R11 ;  /* 0x0000000105057824 */ /* 0x000fc400078e020b */
[----:B------:R-:W-:Y:S02]  /*24230*/  IMAD R0, R3, UR8, RZ ;  /* 0x0000000803007c24 */ /* 0x000fe4000f8e02ff */
[----:B------:R-:W-:-:S04]  /*24240*/  IMAD.WIDE.U32 R4, R9, UR8, R4 ;  /* 0x0000000809047c25 */ /* 0x000fc8000f8e0004 */
[----:B------:R-:W-:Y:S01]  /*24250*/  IMAD R3, R9, UR9, R0 ;  /* 0x0000000909037c24 */ /* 0x000fe2000f8e0200 */
[----:B------:R-:W-:Y:S01]  /*24260*/  SEL R9, RZ, 0x40, P0 ;  /* 0x00000040ff097807 */ /* 0x000fe20000000000 */
[----:B------:R-:W-:Y:S01]  /*24270*/  IMAD R0, R6, 0x40, R195 ;  /* 0x0000004006007824 */ /* 0x000fe200078e02c3 */
[----:B------:R-:W-:Y:S01]  /*24280*/  ULDC.64 UR8, c[0x0][0xb80] ;  /* 0x0002e00000087ab9 */ /* 0x000fe20000000a00 */
[----:B------:R-:W-:Y:S01]  /*24290*/  IMAD.SHL.U32 R15, R8, 0x20, RZ ;  /* 0x00000020080f7824 */ /* 0x000fe200078e00ff */
[----:B------:R-:W-:Y:S01]  /*242a0*/  LEA R6, P1, R4, UR8, 0x1 ;  /* 0x0000000804067c11 */ /* 0x000fe2000f8208ff */
[----:B------:R-:W-:Y:S01]  /*242b0*/  IMAD.IADD R3, R5, 0x1, R3 ;  /* 0x0000000105037824 */ /* 0x000fe200078e0203 */
[----:B------:R-:W-:Y:S02]  /*242c0*/  ISETP.GE.AND P0, PT, R0, R27, PT ;  /* 0x0000001b0000720c */ /* 0x000fe40003f06270 */
[----:B------:R-:W-:Y:S01]  /*242d0*/  LOP3.LUT R10, R15, 0x20, R10, 0xe2, !PT ;  /* 0x000000200f0a7812 */ /* 0x000fe200078ee20a */
[----:B------:R0:W1:Y:S01]  /*242e0*/  SHFL.IDX PT, R8, R6, RZ, 0x181f ;  /* 0x00181fff06087589 */ /* 0x00006200000e0000 */
[----:B------:R-:W-:-:S02]  /*242f0*/  LEA.HI.X R3, R4, UR9, R3, 0x1, P1 ;  /* 0x0000000904037c11 */ /* 0x000fc400088f0c03 */
        /* <DEDUP_REMOVED lines=36> */
.L_x_6430:
[----:B------:R-:W-:Y:S05]  /*24540*/  BSYNC B1 ;  /* 0x0000000000017941 */ /* 0x000fea0003800000 */
.L_x_6429:
        /* <DEDUP_REMOVED lines=36> */
.L_x_6425:
[----:B------:R-:W-:Y:S05]  /*24790*/  BSYNC B0 ;  /* 0x0000000000007941 */ /* 0x000fea0003800000 */
.L_x_6419:
[----:B------:R-:W-:Y:S02]  /*247a0*/  ULDC UR4, c[0x0][0xd3c] ;  /* 0x00034f0000047ab9 */ /* 0x000fe40000000800 */
[----:B------:R-:W-:-:S06]  /*247b0*/  UISETP.GE.AND UP0, UPT, UR6, UR4, UPT ;  /* 0x000000040600728c */ /* 0x000fcc000bf06270 */
[----:B------:R-:W-:-:S13]  /*247c0*/  PLOP3.LUT P0, PT, PT, PT, UP0, 0x80, 0x0 ;  /* 0x000000000000781c */ /* 0x000fda0003f0f008 */
[----:B------:R-:W-:Y:S05]  /*247d0*/  @!P0 BRA `(.L_x_6431) ;  /* 0xfffffdc400e88947 */ /* 0x000fea000383ffff */
[----:B------:R-:W-:Y:S05]  /*247e0*/  EXIT ;  /* 0x000000000000794d */ /* 0x000fea0003800000 */
.L_x_6290:
        /* <DEDUP_REMOVED lines=16> */
.L_x_6432:
        /* <DEDUP_REMOVED lines=40> */
.L_x_6438:
        /* <DEDUP_REMOVED lines=12> */
.L_x_6437:
[----:B------:R-:W-:Y:S05]  /*24c30*/  BSYNC B0 ;  /* 0x0000000000007941 */ /* 0x000fea0003800000 */
.L_x_6436:
        /* <DEDUP_REMOVED lines=20> */
.L_x_6434:
        /* <DEDUP_REMOVED lines=20> */
.L_x_6439:
[----:B---3--:R-:W-:Y:S01]  /*24ec0*/  IMAD R16, R16, UR5, R11 ;  /* 0x0000000510107c24 */ /* 0x008fe2000f8e020b */
[----:B------:R-:W-:Y:S01]  /*24ed0*/  IABS R2, R4 ;  /* 0x0000000400027213 */ /* 0x000fe20000000000 */
[----:B-12---:R-:W-:-:S03]  /*24ee0*/  IMAD.MOV R9, RZ, RZ, -R3 ;  /* 0x000000ffff097224 */ /* 0x006fc600078e0a03 */
        /* <DEDUP_REMOVED lines=20> */
[----:B------:R-:W-:-:S04]  /*25030*/  IMAD R13, R7, R2, RZ ;  /* 0x00000002070d7224 */ /* 0x000fc800078e02ff */
[----:B------:R-:W-:-:S05]  /*25040*/  IMAD.MOV R6, RZ, RZ, -R13 ;  /* 0x000000ffff067224 */ /* 0x000fca00078e0a0d */
[----:B------:R-:W-:Y:S01]  /*25050*/  VIADDMNMX R15, R6, UR5, R7, PT ;  /* 0x00000005060f7c46 */ /* 0x000fe2000b800107 */
[----:B------:R-:W-:-:S03]  /*25060*/  IMAD.MOV R7, RZ, RZ, -R2 ;  /* 0x000000ffff077224 */ /* 0x000fc600078e0a02 */
[----:B------:R-:W-:Y:S01]  /*25070*/  IABS R8, R15 ;  /* 0x0000000f00087213 */ /* 0x000fe20000000000 */
[----:B------:R-:W-:Y:S01]  /*25080*/  IMAD R4, R4, R7, R11 ;  /* 0x0000000704047224 */ /* 0x000fe200078e020b */
[----:B0-----:R-:W-:Y:S01]  /*25090*/  IABS R10, R15 ;  /* 0x0000000f000a7213 */ /* 0x001fe20000000000 */
[----:B------:R-:W-:Y:S01]  /*250a0*/  IMAD.MOV R18, RZ, RZ, -R15 ;  /* 0x000000ffff127224 */ /* 0x000fe200078e0a0f */
[----:B------:R-:W0:Y:S02]  /*250b0*/  I2F.RP R6, R8 ;  /* 0x0000000800067306 */ /* 0x000e240000209400 */
[----:B------:R-:W-:-:S06]  /*250c0*/  IABS R9, R4 ;  /* 0x0000000400097213 */ /* 0x000fcc0000000000 */
        /* <DEDUP_REMOVED lines=26> */
.L_x_6435:
[----:B------:R-:W-:Y:S01]  /*25270*/  ULDC UR4, c[0x0][0xd3c] ;  /* 0x00034f0000047ab9 */ /* 0x000fe20000000800 */
[----:B------:R-:W-:Y:S02]  /*25280*/  IMAD.MOV.U32 R17, RZ, RZ, RZ ;  /* 0x000000ffff117224 */ /* 0x000fe400078e00ff */
[----:B------:R-:W-:Y:S02]  /*25290*/  IMAD.U32 R16, RZ, RZ, UR6 ;  /* 0x00000006ff107e24 */ /* 0x000fe4000f8e00ff */
[----:B------:R-:W-:Y:S02]  /*252a0*/  IMAD.MOV.U32 R18, RZ, RZ, RZ ;  /* 0x000000ffff127224 */ /* 0x000fe400078e00ff */
[----:B------:R-:W-:-:S07]  /*252b0*/  IMAD.U32 R19, RZ, RZ, UR4 ;  /* 0x00000004ff137e24 */ /* 0x000fce000f8e00ff */
.L_x_6440:
[----:B------:R-:W-:-:S13]  /*252c0*/  ISETP.NE.AND P0, PT, R5, RZ, PT ;  /* 0x000000ff0500720c */ /* 0x000fda0003f05270 */
[----:B------:R-:W0:Y:S01]  /*252d0*/  @!P0 S2R R3, SR_CgaCtaId ;  /* 0x0000000000038919 */ /* 0x000e220000008800 */
[----:B------:R-:W-:-:S04]  /*252e0*/  @!P0 MOV R0, 0x400 ;  /* 0x0000040000008802 */ /* 0x000fc80000000f00 */
[----:B0-----:R-:W-:-:S05]  /*252f0*/  @!P0 LEA R0, R3, R0, 0x18 ;  /* 0x0000000003008211 */ /* 0x001fca00078ec0ff */
[----:B------:R1:W-:Y:S01]  /*25300*/  @!P0 STS.128 [R0+0x388d0], R16 ;  /* 0x0388d01000008388 */ /* 0x0003e20000000c00 */
[----:B------:R-:W-:Y:S06]  /*25310*/  BAR.ARV 0x5, 0x180 ;  /* 0x0146000000007b1d */ /* 0x000fec0000002000 */
.L_x_6433:
        /* <DEDUP_REMOVED lines=34> */
.L_x_6516:
[----:B------:R-:W-:Y:S05]  /*25540*/  YIELD ;  /* 0x0000000000007946 */ /* 0x000fea0003800000 */
[----:B------:R-:W-:Y:S01]  /*25550*/  ULDC.64 UR4, c[0x0][0xb20] ;  /* 0x0002c80000047ab9 */ /* 0x000fe20000000a00 */
[----:B------:R-:W-:Y:S01]  /*25560*/  IMAD.MOV.U32 R32, RZ, RZ, RZ ;  /* 0x000000ffff207224 */ /* 0x000fe200078e00ff */
[----:B------:R-:W-:-:S04]  /*25570*/  ISETP.NE.U32.AND P0, PT, RZ, UR4, PT ;  /* 0x00000004ff007c0c */ /* 0x000fc8000bf05070 */
[----:B------:R-:W-:Y:S01]  /*25580*/  ISETP.NE.AND.EX P0, PT, RZ, UR5, PT, P0 ;  /* 0x00000005ff007c0c */ /* 0x000fe2000bf05300 */
[----:B------:R-:W-:-:S12]  /*25590*/  ULDC.64 UR4, c[0x0][0xb10] ;  /* 0x0002c40000047ab9 */ /* 0x000fd80000000a00 */
[----:B------:R-:W0:Y:S02]  /*255a0*/  @P0 LDC.64 R2, c[0x0][0xb20] ;  /* 0x0002c800ff020b82 */ /* 0x000e240000000a00 */
[----:B0-----:R-:W-:-:S05]  /*255b0*/  @P0 IMAD.WIDE R2, R19, 0x4, R2 ;  /* 0x0000000413020825 */ /* 0x001fca00078e0202 */
[----:B------:R0:W5:Y:S01]  /*255c0*/  @P0 LDG.E R32, desc[UR36][R2.64] ;  /* 0x0000002402200981 */ /* 0x000162000c1e1900 */
[----:B------:R-:W-:Y:S01]  /*255d0*/  ISETP.NE.U32.AND P0, PT, RZ, UR4, PT ;  /* 0x00000004ff007c0c */ /* 0x000fe2000bf05070 */
[----:B------:R-:W-:Y:S01]  /*255e0*/  IMAD.MOV.U32 R36, RZ, RZ, RZ ;  /* 0x000000ffff247224 */ /* 0x000fe200078e00ff */
[----:B------:R-:W-:Y:S02]  /*255f0*/  LOP3.LUT R22, R22, 0xffffffbf, RZ, 0xc0, !PT ;  /* 0xffffffbf16167812 */ /* 0x000fe400078ec0ff */
[----:B------:R-:W-:Y:S01]  /*25600*/  ISETP.NE.AND.EX P1, PT, RZ, UR5, PT, P0 ;  /* 0x00000005ff007c0c */ /* 0x000fe2000bf25300 */
[----:B------:R-:W-:Y:S02]  /*25610*/  ULDC.64 UR4, c[0x0][0xaf8] ;  /* 0x0002be0000047ab9 */ /* 0x000fe40000000a00 */
[----:B------:R-:W-:Y:S01]  /*25620*/  ISETP.NE.U32.AND P0, PT, RZ, UR4, PT ;  /* 0x00000004ff007c0c */ /* 0x000fe2000bf05070 */
[----:B0-----:R-:W0:Y:S03]  /*25630*/  LDC.64 R2, c[0x0][0xaf8] ;  /* 0x0002be00ff027b82 */ /* 0x001e260000000a00 */
[----:B------:R-:W-:Y:S01]  /*25640*/  ISETP.NE.AND.EX P2, PT, RZ, UR5, PT, P0 ;  /* 0x00000005ff007c0c */ /* 0x000fe2000bf45300 */
[----:B------:R-:W-:-:S05]  /*25650*/  ULDC.64 UR4, c[0x0][0x418] ;  /* 0x0001060000047ab9 */ /* 0x000fca0000000a00 */
[----:B-1----:R-:W1:Y:S07]  /*25660*/  @P1 LDC.64 R4, c[0x0][0xb10] ;  /* 0x0002c400ff041b82 */ /* 0x002e6e0000000a00 */
[----:B------:R-:W-:Y:S01]  /*25670*/  @P2 LOP3.LUT R22, R22, 0x40, RZ, 0xfc, !PT ;  /* 0x0000004016162812 */ /* 0x000fe200078efcff */
[----:B0-----:R-:W-:-:S05]  /*25680*/  IMAD.WIDE R2, R19, 0x4, R2 ;  /* 0x0000000413027825 */ /* 0x001fca00078e0202 */
[----:B------:R0:W5:Y:S01]  /*25690*/  @P2 LDG.E R36, desc[UR36][R2.64] ;  /* 0x0000002402242981 */ /* 0x000162000c1e1900 */
[----:B-1----:R-:W-:-:S05]  /*256a0*/  @P1 IMAD.WIDE R4, R19, 0x4, R4 ;  /* 0x0000000413041825 */ /* 0x002fca00078e0204 */
[----:B--2---:R-:W2:Y:S01]  /*256b0*/  @P1 LDG.E R0, desc[UR36][R4.64] ;  /* 0x0000002404001981 */ /* 0x004ea2000c1e1900 */
        /* <DEDUP_REMOVED lines=17> */
.L_x_6442:
        /* <DEDUP_REMOVED lines=8> */
.L_x_6443:
[----:B------:R-:W-:Y:S02]  /*25850*/  ULDC.64 UR4, c[0x0][0xb00] ;  /* 0x0002c00000047ab9 */ /* 0x000fe40000000a00 */
[----:B------:R-:W-:-:S04]  /*25860*/  ISETP.NE.U32.AND P0, PT, RZ, UR4, PT ;  /* 0x00000004ff007c0c */ /* 0x000fc8000bf05070 */
[----:B------:R-:W-:-:S13]  /*25870*/  ISETP.NE.AND.EX P0, PT, RZ, UR5, PT, P0 ;  /* 0x00000005ff007c0c */ /* 0x000fda000bf05300 */
[----:B------:R-:W-:Y:S05]  /*25880*/  @!P0 BRA `(.L_x_6444) ;  /* 0x0000000000148947 */ /* 0x000fea0003800000 */
[----:B0-----:R-:W0:Y:S02]  /*25890*/  LDC.64 R2, c[0x0][0xb00] ;  /* 0x0002c000ff027b82 */ /* 0x001e240000000a00 */
[----:B0-----:R-:W-:-:S05]  /*258a0*/  IMAD.WIDE R2, R19, 0x4, R2 ;  /* 0x0000000413027825 */ /* 0x001fca00078e0202 */
[----:B------:R-:W3:Y:S04]  /*258b0*/  LDG.E R27, desc[UR36][R2.64] ;  /* 0x00000024021b7981 */ /* 0x000ee8000c1e1900 */
[----:B-12---:R-:W3:Y:S02]  /*258c0*/  LDG.E R0, desc[UR36][R2.64+0x4] ;  /* 0x0000042402007981 */ /* 0x006ee4000c1e1900 */
[----:B---3--:R-:W-:-:S07]  /*258d0*/  IMAD.IADD R27, R0, 0x1, -R27 ;  /* 0x00000001001b7824 */ /* 0x008fce00078e0a1b */
.L_x_6444:
[----:B------:R-:W4:Y:S01]  /*258e0*/  LDL R6, [R1+0x414] ;  /* 0x0004140001067983 */ /* 0x000f220000100800 */
[----:B012---:R-:W0:Y:S01]  /*258f0*/  LDC R0, c[0x0][0x448] ;  /* 0x00011200ff007b82 */ /* 0x007e220000000800 */
[----:B------:R-:W-:Y:S01]  /*25900*/  IMAD.SHL.U32 R8, R17, 0x40, RZ ;  /* 0x0000004011087824 */ /* 0x000fe200078e00ff */
[----:B------:R-:W-:Y:S01]  /*25910*/  LOP3.LUT R22, R22, 0xfffff7ff, RZ, 0xc0, !PT ;  /* 0xfffff7ff16167812 */ /* 0x000fe200078ec0ff */
[----:B-----5:R-:W-:-:S03]  /*25920*/  IMAD.IADD R27, R27, 0x1, -R32 ;  /* 0x000000011b1b7824 */ /* 0x020fc600078e0a20 */
[----:B------:R1:W-:Y:S02]  /*25930*/  STL [R1+0x410], R8 ;  /* 0x0004100801007387 */ /* 0x0003e40000100800 */
[----:B---3--:R-:W2:Y:S01]  /*25940*/  LDC.64 R2, c[0x0][0xad8] ;  /* 0x0002b600ff027b82 */ /* 0x008ea20000000a00 */
[----:B0-----:R-:W-:Y:S01]  /*25950*/  ISETP.NE.AND P2, PT, R0, 0x1, PT ;  /* 0x000000010000780c */ /* 0x001fe20003f45270 */
[----:B------:R-:W-:Y:S01]  /*25960*/  VIADD R0, R8, 0x3f ;  /* 0x0000003f08007836 */ /* 0x000fe20000000000 */
[----:B--2---:R-:W-:-:S11]  /*25970*/  ISETP.GE.AND P1, PT, R3, 0x1, PT ;  /* 0x000000010300780c */ /* 0x004fd60003f26270 */
[----:B------:R-:W0:Y:S01]  /*25980*/  @P2 LDC R5, c[0x0][0x44c] ;  /* 0x00011300ff052b82 */ /* 0x000e220000000800 */
[----:B------:R-:W-:-:S07]  /*25990*/  @P2 LOP3.LUT R22, R22, 0x800, RZ, 0xfc, !PT ;  /* 0x0000080016162812 */ /* 0x000fce00078efcff */
[----:B------:R-:W2:Y:S01]  /*259a0*/  @P2 LDC R7, c[0x0][0x450] ;  /* 0x00011400ff072b82 */ /* 0x000ea20000000800 */
[----:B0-----:R-:W-:-:S05]  /*259b0*/  @P2 IMAD.HI.U32 R4, R0, R5, RZ ;  /* 0x0000000500042227 */ /* 0x001fca00078e00ff */
[----:B--2---:R-:W-:Y:S02]  /*259c0*/  @P2 SHF.R.U32.HI R0, RZ, R7, R4 ;  /* 0x00000007ff002219 */ /* 0x004fe40000011604 */
[----:B----4-:R-:W-:-:S05]  /*259d0*/  IADD3 R5, R27, 0x1, -R6 ;  /* 0x000000011b057810 */ /* 0x010fca0007ffe806 */
        /* <DEDUP_REMOVED lines=14> */
.L_x_6447:
[----:B------:R-:W-:-:S13]  /*25ac0*/  ISETP.NE.AND P0, PT, R3, 0x1, PT ;  /* 0x000000010300780c */ /* 0x000fda0003f05270 */
[----:B------:R-:W0:Y:S02]  /*25ad0*/  @P0 LDC.64 R4, c[0x0][0xae0] ;  /* 0x0002b800ff040b82 */ /* 0x000e240000000a00 */
[----:B0-----:R-:W-:-:S05]  /*25ae0*/  @P0 IMAD.HI.U32 R4, R0, R4, RZ ;  /* 0x0000000400040227 */ /* 0x001fca00078e00ff */
[----:B------:R-:W-:-:S07]  /*25af0*/  @P0 SHF.R.U32.HI R0, RZ, R5, R4 ;  /* 0x00000005ff000219 */ /* 0x000fce0000011604 */
.L_x_6448:
[----:B------:R-:W-:Y:S05]  /*25b00*/  BSYNC B0 ;  /* 0x0000000000007941 */ /* 0x000fea0003800000 */
.L_x_6446:
[----:B------:R-:W-:-:S05]  /*25b10*/  IMAD R5, R0, R3, R3 ;  /* 0x0000000300057224 */ /* 0x000fca00078e0203 */
[----:B------:R-:W-:-:S07]  /*25b20*/  VIMNMX R2, R2, R5, PT ;  /* 0x0000000502027248 */ /* 0x000fce0003fe0100 */
.L_x_6445:
        /* <DEDUP_REMOVED lines=29> */
.L_x_6451:
[----:B------:R-:W-:-:S13]  /*25d00*/  ISETP.NE.AND P0, PT, R3, 0x1, PT ;  /* 0x000000010300780c */ /* 0x000fda0003f05270 */
[----:B------:R-:W1:Y:S02]  /*25d10*/  @P0 LDC.64 R4, c[0x0][0xae0] ;  /* 0x0002b800ff040b82 */ /* 0x000e640000000a00 */
[----:B-1----:R-:W-:-:S05]  /*25d20*/  @P0 IMAD.HI.U32 R4, R2, R4, RZ ;  /* 0x0000000402040227 */ /* 0x002fca00078e00ff */
[----:B------:R-:W-:-:S07]  /*25d30*/  @P0 SHF.R.U32.HI R2, RZ, R5, R4 ;  /* 0x00000005ff020219 */ /* 0x000fce0000011604 */
.L_x_6452:
[----:B------:R-:W-:Y:S05]  /*25d40*/  BSYNC B0 ;  /* 0x0000000000007941 */ /* 0x000fea0003800000 */
.L_x_6450:
[----:B------:R-:W-:-:S05]  /*25d50*/  IMAD R3, R2, R3, RZ ;  /* 0x0000000302037224 */ /* 0x000fca00078e02ff */
[----:B------:R-:W-:-:S07]  /*25d60*/  VIMNMX R0, R0, R3, !PT ;  /* 0x0000000300007248 */ /* 0x000fce0007fe0100 */
.L_x_6449:
        /* <DEDUP_REMOVED lines=24> */
.L_x_6454:
        /* <DEDUP_REMOVED lines=20> */
.L_x_6457:
[----:B------:R-:W-:Y:S05]  /*26030*/  BSYNC B6 ;  /* 0x0000000000067941 */ /* 0x000fea0003800000 */
.L_x_6456:
        /* <DEDUP_REMOVED lines=20> */
.L_x_6460:
        /* <DEDUP_REMOVED lines=15> */
.L_x_6459:
[----:B------:R-:W-:Y:S05]  /*26270*/  BSYNC B6 ;  /* 0x0000000000067941 */ /* 0x000fea0003800000 */
.L_x_6458:
[----:B------:R-:W-:Y:S01]  /*26280*/  ULDC.64 UR4, c[0x0][0xaf0] ;  /* 0x0002bc0000047ab9 */ /* 0x000fe20000000a00 */
[----:B------:R-:W1:Y:S01]  /*26290*/  S2R R17, SR_TID.X ;  /* 0x0000000000117919 */ /* 0x000e620000002100 */
[----:B------:R-:W-:Y:S01]  /*262a0*/  ISETP.NE.U32.AND P0, PT, RZ, UR4, PT ;  /* 0x00000004ff007c0c */ /* 0x000fe2000bf05070 */
[----:B------:R-:W-:Y:S01]  /*262b0*/  IMAD.MOV.U32 R29, RZ, RZ, R19 ;  /* 0x000000ffff1d7224 */ /* 0x000fe200078e0013 */
[----:B------:R-:W-:Y:S01]  /*262c0*/  ULDC UR4, c[0x0][0x320] ;  /* 0x0000c80000047ab9 */ /* 0x000fe20000000800 */
[----:B------:R-:W2:Y:S01]  /*262d0*/  S2R R28, SR_TID.X ;  /* 0x00000000001c7919 */ /* 0x000ea20000002100 */
[----:B------:R-:W-:Y:S01]  /*262e0*/  ISETP.NE.AND.EX P0, PT, RZ, UR5, PT, P0 ;  /* 0x00000005ff007c0c */ /* 0x000fe2000bf05300 */
[----:B------:R-:W3:-:S12]  /*262f0*/  LDC R10, c[0x0][0x430] ;  /* 0x00010c00ff0a7b82 */ /* 0x000ed80000000800 */
[----:B------:R-:W4:Y:S01]  /*26300*/  @P0 LDC.64 R2, c[0x0][0xaf0] ;  /* 0x0002bc00ff020b82 */ /* 0x000f220000000a00 */
[----:B-1----:R-:W-:-:S05]  /*26310*/  IMAD.SHL.U32 R17, R17, 0x8, RZ ;  /* 0x0000000811117824 */ /* 0x002fca00078e00ff */
[----:B------:R-:W-:-:S04]  /*26320*/  LOP3.LUT R17, R17, 0x38, RZ, 0xc0, !PT ;  /* 0x0000003811117812 */ /* 0x000fc800078ec0ff */
[----:B------:R-:W-:Y:S01]  /*26330*/  LOP3.LUT R31, R17, 0x180, RZ, 0xfc, !PT ;  /* 0x00000180111f7812 */ /* 0x000fe200078efcff */
[----:B----4-:R-:W-:Y:S01]  /*26340*/  @P0 IMAD.WIDE R2, R19, 0x4, R2 ;  /* 0x0000000413020825 */ /* 0x010fe200078e0202 */
[C---:B------:R-:W-:Y:S02]  /*26350*/  LOP3.LUT R20, R17.reuse, 0x40, RZ, 0xfc, !PT ;  /* 0x0000004011147812 */ /* 0x040fe400078efcff */
[----:B------:R-:W-:Y:S02]  /*26360*/  LOP3.LUT R17, R17, 0x1c0, RZ, 0xfc, !PT ;  /* 0x000001c011117812 */ /* 0x000fe400078efcff */
[----:B------:R1:W5:Y:S01]  /*26370*/  @P0 LDG.E R29, desc[UR36][R2.64] ;  /* 0x00000024021d0981 */ /* 0x000362000c1e1900 */
[----:B--2---:R-:W-:Y:S01]  /*26380*/  IMAD.SHL.U32 R21, R28, 0x8, RZ ;  /* 0x000000081c157824 */ /* 0x004fe200078e00ff */
[----:B------:R-:W-:Y:S01]  /*26390*/  ISETP.GE.AND P0, PT, R17, UR4, PT ;  /* 0x0000000411007c0c */ /* 0x000fe2000bf06270 */
[----:B------:R-:W-:Y:S01]  /*263a0*/  UMOV UR5, 0xffffffff ;  /* 0xffffffff00057882 */ /* 0x000fe20000000000 */
[----:B------:R-:W2:Y:S01]  /*263b0*/  S2R R17, SR_TID.X ;  /* 0x0000000000117919 */ /* 0x000ea20000002100 */
[----:B------:R-:W-:-:S02]  /*263c0*/  ISETP.GE.AND P3, PT, R20, UR4, PT ;  /* 0x0000000414007c0c */ /* 0x000fc4000bf66270 */
[----:B------:R-:W-:Y:S01]  /*263d0*/  LOP3.LUT R21, R21, 0x38, RZ, 0xc0, !PT ;  /* 0x0000003815157812 */ /* 0x000fe200078ec0ff */
[----:B------:R-:W4:Y:S01]  /*263e0*/  S2R R20, SR_TID.X ;  /* 0x0000000000147919 */ /* 0x000f220000002100 */
[----:B------:R-:W-:Y:S02]  /*263f0*/  ISETP.GE.AND P1, PT, R31, UR4, PT ;  /* 0x000000041f007c0c */ /* 0x000fe4000bf26270 */
[----:B------:R-:W-:Y:S02]  /*26400*/  ISETP.GE.AND P2, PT, R21, UR4, PT ;  /* 0x0000000415007c0c */ /* 0x000fe4000bf46270 */
[----:B------:R-:W-:Y:S02]  /*26410*/  LOP3.LUT R22, R22, 0xfffffdff, RZ, 0xc0, !PT ;  /* 0xfffffdff16167812 */ /* 0x000fe400078ec0ff */
[----:B------:R-:W-:Y:S02]  /*26420*/  LEA R0, R30, 0xffffffc0, 0x6 ;  /* 0xffffffc01e007811 */ /* 0x000fe400078e30ff */
[----:B------:R-:W-:-:S02]  /*26430*/  SEL R6, RZ, 0x40, P1 ;  /* 0x00000040ff067807 */ /* 0x000fc40000800000 */
[----:B------:R-:W-:Y:S02]  /*26440*/  @P3 LOP3.LUT R22, R22, 0x200, RZ, 0xfc, !PT ;  /* 0x0000020016163812 */ /* 0x000fe400078efcff */
[----:B0-----:R-:W-:Y:S02]  /*26450*/  SEL R30, RZ, 0x80, P0 ;  /* 0x00000080ff1e7807 */ /* 0x001fe40000000000 */
[----:B------:R-:W-:-:S04]  /*26460*/  LOP3.LUT R22, R22, 0xfffffbff, RZ, 0xc0, !PT ;  /* 0xfffffbff16167812 */ /* 0x000fc800078ec0ff */
[----:B------:R-:W-:-:S04]  /*26470*/  @P2 LOP3.LUT R22, R22, 0x400, RZ, 0xfc, !PT ;  /* 0x0000040016162812 */ /* 0x000fc800078efcff */
[----:B------:R-:W-:Y:S01]  /*26480*/  LOP3.LUT R22, R22, 0xffffffdf, RZ, 0xc0, !PT ;  /* 0xffffffdf16167812 */ /* 0x000fe200078ec0ff */
[----:B--2---:R-:W-:-:S05]  /*26490*/  IMAD.SHL.U32 R17, R17, 0x8, RZ ;  /* 0x0000000811117824 */ /* 0x004fca00078e00ff */
[----:B------:R-:W-:-:S04]  /*264a0*/  LOP3.LUT R17, R17, 0x38, RZ, 0xc0, !PT ;  /* 0x0000003811117812 */ /* 0x000fc800078ec0ff */
[----:B------:R-:W-:Y:S01]  /*264b0*/  LOP3.LUT R31, R17, 0x80, RZ, 0xfc, !PT ;  /* 0x00000080111f7812 */ /* 0x000fe200078efcff */
[C---:B------:R-:W-:Y:S01]  /*264c0*/  IMAD.SHL.U32 R17, R28.reuse, 0x8, RZ ;  /* 0x000000081c117824 */ /* 0x040fe200078e00ff */
[----:B------:R-:W-:Y:S02]  /*264d0*/  LOP3.LUT R28, R28, 0x7f, RZ, 0xc0, !PT ;  /* 0x0000007f1c1c7812 */ /* 0x000fe400078ec0ff */
[----:B------:R-:W-:Y:S02]  /*264e0*/  ISETP.GE.AND P5, PT, R31, UR4, PT ;  /* 0x000000041f007c0c */ /* 0x000fe4000bfa6270 */
[----:B------:R-:W-:Y:S02]  /*264f0*/  LOP3.LUT R17, R17, 0x38, RZ, 0xc0, !PT ;  /* 0x0000003811117812 */ /* 0x000fe400078ec0ff */
[----:B------:R-:W-:Y:S02]  /*26500*/  SHF.R.U32.HI R31, RZ, 0x3, R28 ;  /* 0x00000003ff1f7819 */ /* 0x000fe4000001161c */
[----:B------:R-:W-:Y:S01]  /*26510*/  LOP3.LUT R28, R17, 0xc0, RZ, 0xfc, !PT ;  /* 0x000000c0111c7812 */ /* 0x000fe200078efcff */
[----:B----4-:R-:W-:-:S03]  /*26520*/  IMAD.SHL.U32 R17, R20, 0x10, RZ ;  /* 0x0000001014117824 */ /* 0x010fc600078e00ff */
[----:B------:R-:W-:Y:S02]  /*26530*/  ISETP.GE.AND P4, PT, R28, UR4, PT ;  /* 0x000000041c007c0c */ /* 0x000fe4000bf86270 */
[C---:B------:R-:W-:Y:S02]  /*26540*/  LOP3.LUT R28, R21.reuse, 0x100, RZ, 0xfc, !PT ;  /* 0x00000100151c7812 */ /* 0x040fe400078efcff */
[----:B------:R-:W-:Y:S02]  /*26550*/  LOP3.LUT R21, R21, 0x140, RZ, 0xfc, !PT ;  /* 0x0000014015157812 */ /* 0x000fe400078efcff */
[----:B------:R-:W-:Y:S02]  /*26560*/  @P5 LOP3.LUT R22, R22, 0x20, RZ, 0xfc, !PT ;  /* 0x0000002016165812 */ /* 0x000fe400078efcff */
[----:B------:R-:W-:Y:S02]  /*26570*/  ISETP.GE.AND P2, PT, R21, UR4, PT ;  /* 0x0000000415007c0c */ /* 0x000fe4000bf46270 */
[----:B------:R-:W-:-:S02]  /*26580*/  LOP3.LUT R22, R22, 0xffffffef, RZ, 0xc0, !PT ;  /* 0xffffffef16167812 */ /* 0x000fc400078ec0ff */
[----:B------:R-:W-:Y:S02]  /*26590*/  ISETP.GE.AND P3, PT, R28, UR4, PT ;  /* 0x000000041c007c0c */ /* 0x000fe4000bf66270 */
[----:B------:R-:W-:Y:S02]  /*265a0*/  @P4 LOP3.LUT R22, R22, 0x10, RZ, 0xfc, !PT ;  /* 0x0000001016164812 */ /* 0x000fe400078efcff */
[----:B------:R-:W-:Y:S02]  /*265b0*/  LOP3.LUT R17, R31, 0x70, R17, 0xf8, !PT ;  /* 0x000000701f117812 */ /* 0x000fe400078ef811 */
[----:B------:R-:W-:-:S03]  /*265c0*/  LOP3.LUT R22, R22, 0xfffffffb, RZ, 0xc0, !PT ;  /* 0xfffffffb16167812 */ /* 0x000fc600078ec0ff */
[----:B------:R-:W-:Y:S01]  /*265d0*/  IMAD.IADD R7, R17, 0x1, R0 ;  /* 0x0000000111077824 */ /* 0x000fe200078e0200 */
[----:B------:R-:W-:-:S04]  /*265e0*/  @P2 LOP3.LUT R22, R22, 0x4, RZ, 0xfc, !PT ;  /* 0x0000000416162812 */ /* 0x000fc800078efcff */
[----:B------:R-:W-:-:S04]  /*265f0*/  LOP3.LUT R22, R22, 0xfffffff7, RZ, 0xc0, !PT ;  /* 0xfffffff716167812 */ /* 0x000fc800078ec0ff */
[----:B------:R-:W-:Y:S01]  /*26600*/  @P3 LOP3.LUT R22, R22, 0x8, RZ, 0xfc, !PT ;  /* 0x0000000816163812 */ /* 0x000fe200078efcff */
[----:B-1-3--:R-:W-:Y:S06]  /*26610*/  BRA.DIV UR5, `(.L_x_6461) ;  /* 0x0000004e05ac7947 */ /* 0x00afec000b800000 */
.L_x_6534:
        /* <DEDUP_REMOVED lines=44> */
[----:B------:R-:W-:Y:S01]  /*268e0*/  IMAD R2, R10, R2, R7 ;  /* 0x000000020a027224 */ /* 0x000fe200078e0207 */
[----:B------:R0:W-:Y:S04]  /*268f0*/  STL [R1+0x438], R6 ;  /* 0x0004380601007387 */ /* 0x0001e80000100800 */
[----:B------:R0:W-:Y:S05]  /*26900*/  STL [R1+0x418], R2 ;  /* 0x0004180201007387 */ /* 0x0001ea0000100800 */
[----:B------:R-:W-:-:S04]  /*26910*/  @P0 LOP3.LUT R22, R22, 0x1000, RZ, 0xfc, !PT ;  /* 0x0000100016160812 */ /* 0x000fc800078efcff */
[----:B------:R-:W-:-:S04]  /*26920*/  LOP3.LUT R22, R22, 0xfffffffe, RZ, 0xc0, !PT ;  /* 0xfffffffe16167812 */ /* 0x000fc800078ec0ff */
[----:B------:R-:W-:Y:S01]  /*26930*/  @P1 LOP3.LUT R22, R22, 0x1, RZ, 0xfc, !PT ;  /* 0x0000000116161812 */ /* 0x000fe200078efcff */
[----:B0-----:R-:W-:Y:S06]  /*26940*/  @!P0 BRA `(.L_x_6462) ;  /* 0x0000000000048947 */ /* 0x001fec0003800000 */
[----:B------:R-:W-:Y:S01]  /*26950*/  BPT.TRAP 0x1 ;  /* 0x000000040000795c */ /* 0x000fe20000300000 */
.L_x_6462:
        /* <DEDUP_REMOVED lines=9> */
.L_x_6535:
[----:B------:R-:W-:Y:S05]  /*269f0*/  BSYNC B0 ;  /* 0x0000000000007941 */ /* 0x000fea0003800000 */
.L_x_6463:
[----:B------:R-:W0:Y:S01]  /*26a00*/  LDL R2, [R1+0x418] ;  /* 0x0004180001027983 */ /* 0x000e220000100800 */
[----:B------:R-:W-:Y:S01]  /*26a10*/  ULDC.64 UR4, c[0x0][0x300] ;  /* 0x0000c00000047ab9 */ /* 0x000fe20000000a00 */
[----:B-----5:R-:W-:Y:S02]  /*26a20*/  SHF.R.S32.HI R4, RZ, 0x1f, R37 ;  /* 0x0000001fff047819 */ /* 0x020fe40000011425 */
[----:B------:R-:W-:-:S03]  /*26a30*/  LOP3.LUT R22, R22, 0xfffffffd, RZ, 0xc0, !PT ;  /* 0xfffffffd16167812 */ /* 0x000fc600078ec0ff */
[----:B------:R-:W-:Y:S01]  /*26a40*/  STL [R1+0x430], R4 ;  /* 0x0004300401007387 */ /* 0x000fe20000100800 */
[----:B0-----:R-:W-:-:S05]  /*26a50*/  SHF.R.S32.HI R0, RZ, 0x1f, R2 ;  /* 0x0000001fff007819 */ /* 0x001fca0000011402 */
[----:B------:R0:W-:Y:S02]  /*26a60*/  STL [R1+0x42c], R0 ;  /* 0x00042c0001007387 */ /* 0x0001e40000100800 */
[----:B0-----:R-:W-:-:S04]  /*26a70*/  IMAD R0, R0, UR4, RZ ;  /* 0x0000000400007c24 */ /* 0x001fc8000f8e02ff */
[C---:B------:R-:W-:Y:S02]  /*26a80*/  IMAD R0, R2.reuse, UR5, R0 ;  /* 0x0000000502007c24 */ /* 0x040fe4000f8e0200 */
[----:B------:R-:W-:Y:S01]  /*26a90*/  IMAD.WIDE.U32 R2, R2, UR4, RZ ;  /* 0x0000000402027c25 */ /* 0x000fe2000f8e00ff */
[----:B------:R-:W-:-:S03]  /*26aa0*/  ULDC.64 UR4, c[0x0][0x310] ;  /* 0x0000c40000047ab9 */ /* 0x000fc60000000a00 */
[----:B------:R-:W-:Y:S02]  /*26ab0*/  IMAD.IADD R3, R3, 0x1, R0 ;  /* 0x0000000103037824 */ /* 0x000fe400078e0200 */
[----:B------:R-:W-:Y:S02]  /*26ac0*/  IMAD R0, R4, UR4, RZ ;  /* 0x0000000404007c24 */ /* 0x000fe4000f8e02ff */
[----:B------:R-:W0:Y:S01]  /*26ad0*/  S2R R4, SR_TID.X ;  /* 0x0000000000047919 */ /* 0x000e220000002100 */
        /* <DEDUP_REMOVED lines=52> */
.L_x_6545:
        /* <DEDUP_REMOVED lines=10> */
.L_x_6466:
        /* <DEDUP_REMOVED lines=11> */
.L_x_6467:
[----:B------:R-:W-:Y:S01]  /*26f70*/  VIADD R0, R23, 0x20400 ;  /* 0x0002040017007836 */ /* 0x000fe20000000000 */
[----:B------:R-:W-:Y:S01]  /*26f80*/  LOP3.LUT P1, RZ, R22, 0x40, RZ, 0xc0, !PT ;  /* 0x0000004016ff7812 */ /* 0x000fe2000782c0ff */
[----:B------:R1:W-:-:S12]  /*26f90*/  SYNCS.ARRIVE.TRANS64.A1T0 RZ, [R17+URZ+0x38830], RZ ;  /* 0x038830ff11ff79a7 */ /* 0x0003d8000810003f */
[----:B------:R-:W-:Y:S05]  /*26fa0*/  WARPSYNC.ALL ;  /* 0x0000000000007948 */ /* 0x000fea0003800000 */
[----:B------:R-:W-:Y:S01]  /*26fb0*/  BAR.SYNC.DEFER_BLOCKING 0x8, 0x100 ;  /* 0x0204000000007b1d */ /* 0x000fe20000010000 */
[----:B------:R-:W-:Y:S02]  /*26fc0*/  LOP3.LUT P0, RZ, R0, 0x3ff, RZ, 0xc0, !PT ;  /* 0x000003ff00ff7812 */ /* 0x000fe4000780c0ff */
[----:B------:R-:W-:-:S03]  /*26fd0*/  SHF.R.S32.HI R0, RZ, 0x1f, R19 ;  /* 0x0000001fff007819 */ /* 0x000fc60000011413 */
[----:B------:R-:W-:Y:S01]  /*26fe0*/  BSSY B6, `(.L_x_6468) ;  /* 0x0000018000067945 */ /* 0x000fe20003800000 */
[----:B------:R-:W-:Y:S02]  /*26ff0*/  SEL R31, R0, RZ, !P1 ;  /* 0x000000ff001f7207 */ /* 0x000fe40004800000 */
[----:B------:R-:W-:-:S03]  /*27000*/  SEL R0, R19, RZ, !P1 ;  /* 0x000000ff13007207 */ /* 0x000fc60004800000 */
[----:B------:R-:W-:Y:S04]  /*27010*/  STL [R1+0x428], R31 ;  /* 0x0004281f01007387 */ /* 0x000fe80000100800 */
[----:B------:R2:W-:Y:S02]  /*27020*/  STL [R1+0x41c], R0 ;  /* 0x00041c0001007387 */ /* 0x0005e40000100800 */
[----:B--2---:R-:W-:-:S05]  /*27030*/  SHF.R.S32.HI R0, RZ, 0x1f, R36 ;  /* 0x0000001fff007819 */ /* 0x004fca0000011424 */
[----:B------:R2:W-:Y:S01]  /*27040*/  STL [R1+0x420], R0 ;  /* 0x0004200001007387 */ /* 0x0005e20000100800 */
        /* <DEDUP_REMOVED lines=16> */
[----:B012---:R-:W-:Y:S05]  /*27150*/  CALL.ABS.NOINC R2 ;  /* 0x0000000002007343 */ /* 0x007fea0003c00000 */
.L_x_6469:
[----:B------:R-:W-:Y:S05]  /*27160*/  BSYNC B6 ;  /* 0x0000000000067941 */ /* 0x000fea0003800000 */
.L_x_6468:
[----:B------:R-:W3:Y:S01]  /*27170*/  LDL R20, [R1+0x420] ;  /* 0x0004200001147983 */ /* 0x000ee20000100800 */
[----:B------:R-:W-:Y:S01]  /*27180*/  IMAD.MOV.U32 R5, RZ, RZ, R31 ;  /* 0x000000ffff057224 */ /* 0x000fe200078e001f */
[----:B------:R-:W-:Y:S02]  /*27190*/  ULDC.64 UR4, c[0x0][0x298] ;  /* 0x0000a60000047ab9 */ /* 0x000fe40000000a00 */
[----:B------:R-:W4:Y:S01]  /*271a0*/  LDL R21, [R1+0x41c] ;  /* 0x00041c0001157983 */ /* 0x000f220000100800 */
[----:B0-----:R-:W0:Y:S01]  /*271b0*/  S2R R2, SR_TID.X ;  /* 0x0000000000027919 */ /* 0x001e220000002100 */
[----:B------:R-:W1:Y:S01]  /*271c0*/  S2R R31, SR_TID.X ;  /* 0x00000000001f7919 */ /* 0x000e620000002100 */
[----:B0-----:R-:W-:-:S04]  /*271d0*/  LOP3.LUT R2, R2, 0x7f, RZ, 0xc0, !PT ;  /* 0x0000007f02027812 */ /* 0x001fc800078ec0ff */
[----:B--2---:R-:W-:Y:S02]  /*271e0*/  SHF.R.U32.HI R0, RZ, 0x3, R2 ;  /* 0x00000003ff007819 */ /* 0x004fe40000011602 */
[----:B------:R-:W0:Y:S01]  /*271f0*/  LDC R2, c[0x0][0x448] ;  /* 0x00011200ff027b82 */ /* 0x000e220000000800 */
[----:B---3--:R-:W-:Y:S02]  /*27200*/  IMAD.MOV.U32 R4, RZ, RZ, R20 ;  /* 0x000000ffff047224 */ /* 0x008fe400078e0014 */
[----:B------:R-:W2:Y:S01]  /*27210*/  LDL R20, [R1+0x410] ;  /* 0x0004100001147983 */ /* 0x000ea20000100800 */
[----:B0-----:R-:W-:Y:S01]  /*27220*/  ISETP.NE.AND P6, PT, R2, 0x1, PT ;  /* 0x000000010200780c */ /* 0x001fe20003fc5270 */
[----:B-1----:R-:W-:-:S12]  /*27230*/  IMAD.SHL.U32 R31, R31, 0x10, RZ ;  /* 0x000000101f1f7824 */ /* 0x002fd800078e00ff */
[----:B------:R-:W0:Y:S08]  /*27240*/  @P6 LDC R3, c[0x0][0x44c] ;  /* 0x00011300ff036b82 */ /* 0x000e300000000800 */
[----:B------:R-:W1:Y:S01]  /*27250*/  @P6 LDC R2, c[0x0][0x450] ;  /* 0x00011400ff026b82 */ /* 0x000e620000000800 */
[----:B------:R-:W-:Y:S01]  /*27260*/  LOP3.LUT R31, R0, 0x70, R31, 0xf8, !PT ;  /* 0x00000070001f7812 */ /* 0x000fe200078ef81f */
[----:B------:R-:W-:-:S04]  /*27270*/  IMAD R4, R4, UR4, RZ ;  /* 0x0000000404047c24 */ /* 0x000fc8000f8e02ff */
[----:B------:R-:W-:Y:S02]  /*27280*/  IMAD R4, R36, UR5, R4 ;  /* 0x0000000524047c24 */ /* 0x000fe4000f8e0204 */
[----:B--2---:R-:W-:-:S04]  /*27290*/  IMAD.IADD R31, R31, 0x1, R20 ;  /* 0x000000011f1f7824 */ /* 0x004fc800078e0214 */
[----:B0-----:R-:W-:-:S04]  /*272a0*/  @P6 IMAD.HI.U32 R3, R31, R3, RZ ;  /* 0x000000031f036227 */ /* 0x001fc800078e00ff */
[----:B------:R-:W-:Y:S01]  /*272b0*/  IMAD.MOV.U32 R0, RZ, RZ, R31 ;  /* 0x000000ffff007224 */ /* 0x000fe200078e001f */
[----:B-1----:R-:W-:Y:S01]  /*272c0*/  @P6 SHF.R.U32.HI R0, RZ, R2, R3 ;  /* 0x00000002ff006219 */ /* 0x002fe20000011603 */
        /* <DEDUP_REMOVED lines=9> */
[C---:B----4-:R-:W-:Y:S01]  /*27360*/  IMAD.WIDE.U32 R2, R21.reuse, UR4, R2 ;  /* 0x0000000415027c25 */ /* 0x050fe2000f8e0002 */
[----:B------:R-:W0:Y:S03]  /*27370*/  LDC R5, c[0x0][0x448] ;  /* 0x00011200ff057b82 */ /* 0x000e260000000800 */
[----:B------:R-:W-:Y:S01]  /*27380*/  IMAD R4, R21, UR5, R4 ;  /* 0x0000000515047c24 */ /* 0x000fe2000f8e0204 */
[----:B------:R-:W1:Y:S01]  /*27390*/  S2R R6, SR_TID.X ;  /* 0x0000000000067919 */ /* 0x000e620000002100 */
[----:B------:R-:W-:Y:S01]  /*273a0*/  ULDC.64 UR4, c[0x0][0x2d0] ;  /* 0x0000b40000047ab9 */ /* 0x000fe20000000a00 */
[----:B------:R2:W5:Y:S01]  /*273b0*/  LDL R21, [R1+0x414] ;  /* 0x0004140001157983 */ /* 0x0005620000100800 */
[----:B------:R-:W-:Y:S01]  /*273c0*/  IMAD.IADD R3, R3, 0x1, R4 ;  /* 0x0000000103037824 */ /* 0x000fe200078e0204 */
[----:B------:R-:W-:-:S05]  /*273d0*/  SHF.R.S32.HI R4, RZ, 0x1f, R0 ;  /* 0x0000001fff047819 */ /* 0x000fca0000011400 */
[----:B------:R-:W-:Y:S02]  /*273e0*/  IMAD R4, R4, UR4, RZ ;  /* 0x0000000404047c24 */ /* 0x000fe4000f8e02ff */
[----:B------:R-:W-:-:S04]  /*273f0*/  IMAD.WIDE.U32 R2, R0, UR4, R2 ;  /* 0x0000000400027c25 */ /* 0x000fc8000f8e0002 */
[----:B------:R-:W-:Y:S01]  /*27400*/  IMAD R4, R0, UR5, R4 ;  /* 0x0000000500047c24 */ /* 0x000fe2000f8e0204 */
[----:B------:R-:W-:Y:S01]  /*27410*/  ULDC.64 UR4, c[0x0][0x2c8] ;  /* 0x0000b20000047ab9 */ /* 0x000fe20000000a00 */
[----:B------:R-:W-:-:S04]  /*27420*/  IMAD.MOV R0, RZ, RZ, -R0 ;  /* 0x000000ffff007224 */ /* 0x000fc800078e0a00 */
[----:B0-----:R-:W-:Y:S02]  /*27430*/  IMAD R0, R5, R0, R31 ;  /* 0x0000000005007224 */ /* 0x001fe400078e021f */
[----:B------:R-:W-:-:S03]  /*27440*/  IMAD.IADD R3, R3, 0x1, R4 ;  /* 0x0000000103037824 */ /* 0x000fc600078e0204 */
[----:B------:R-:W-:Y:S01]  /*27450*/  SHF.R.S32.HI R4, RZ, 0x1f, R0 ;  /* 0x0000001fff047819 */ /* 0x000fe20000011400 */
[----:B------:R-:W-:-:S04]  /*27460*/  IMAD.WIDE.U32 R2, R0, UR4, R2 ;  /* 0x0000000400027c25 */ /* 0x000fc8000f8e0002 */
[----:B------:R-:W-:-:S04]  /*27470*/  IMAD R4, R4, UR4, RZ ;  /* 0x0000000404047c24 */ /* 0x000fc8000f8e02ff */
[----:B------:R-:W-:Y:S01]  /*27480*/  IMAD R4, R0, UR5, R4 ;  /* 0x0000000500047c24 */ /* 0x000fe2000f8e0204 */
[----:B------:R-:W-:Y:S01]  /*27490*/  ULDC.64 UR4, c[0x0][0x280] ;  /* 0x0000a00000047ab9 */ /* 0x000fe20000000a00 */
[----:B-1----:R-:W-:Y:S01]  /*274a0*/  IMAD.SHL.U32 R9, R6, 0x8, RZ ;  /* 0x0000000806097824 */ /* 0x002fe200078e00ff */
[C---:B------:R-:W-:Y:S01]  /*274b0*/  LEA R0, P0, R2.reuse, UR4, 0x1 ;  /* 0x0000000402007c11 */ /* 0x040fe2000f8008ff */
[----:B------:R-:W-:Y:S01]  /*274c0*/  IMAD.IADD R3, R3, 0x1, R4 ;  /* 0x0000000103037824 */ /* 0x000fe200078e0204 */
[----:B------:R-:W-:Y:S02]  /*274d0*/  ULDC UR4, c[0x0][0x2b8] ;  /* 0x0000ae0000047ab9 */ /* 0x000fe40000000800 */
[----:B------:R-:W-:Y:S02]  /*274e0*/  LOP3.LUT R9, R9, 0x38, RZ, 0xc0, !PT ;  /* 0x0000003809097812 */ /* 0x000fe400078ec0ff */
[----:B------:R-:W-:Y:S01]  /*274f0*/  LEA.HI.X R2, R2, UR5, R3, 0x1, P0 ;  /* 0x0000000502027c11 */ /* 0x000fe200080f0c03 */
[----:B------:R-:W-:Y:S01]  /*27500*/  UMOV UR5, 0xffffffff ;  /* 0xffffffff00057882 */ /* 0x000fe20000000000 */
[----:B------:R-:W-:-:S02]  /*27510*/  LOP3.LUT R6, R6, 0x7f, RZ, 0xc0, !PT ;  /* 0x0000007f06067812 */ /* 0x000fc400078ec0ff */
[----:B------:R-:W-:Y:S02]  /*27520*/  ISETP.GE.AND P0, PT, R9, UR4, PT ;  /* 0x0000000409007c0c */ /* 0x000fe4000bf06270 */
[----:B------:R-:W-:Y:S01]  /*27530*/  SHF.R.U32.HI R10, RZ, 0x3, R6 ;  /* 0x00000003ff0a7819 */ /* 0x000fe20000011606 */
[----:B--2---:R-:W-:Y:S10]  /*27540*/  BRA.DIV UR5, `(.L_x_6470) ;  /* 0x0000004605747947 */ /* 0x004ff4000b800000 */
[----:B------:R-:W0:Y:S01]  /*27550*/  SHFL.IDX PT, R6, R0, RZ, 0x181f ;  /* 0x00181fff00067589 */ /* 0x000e2200000e0000 */
[----:B-----5:R-:W-:Y:S01]  /*27560*/  IMAD R3, R21, R5, RZ ;  /* 0x0000000515037224 */ /* 0x020fe200078e02ff */
[----:B------:R-:W-:Y:S01]  /*27570*/  LOP3.LUT R22, R22, 0xfffffeff, RZ, 0xc0, !PT ;  /* 0xfffffeff16167812 */ /* 0x000fe200078ec0ff */
[----:B------:R-:W-:Y:S01]  /*27580*/  IMAD.IADD R4, R10, 0x1, R20 ;  /* 0x000000010a047824 */ /* 0x000fe200078e0214 */
[----:B------:R-:W1:Y:S04]  /*27590*/  SHFL.IDX PT, R5, R2, RZ, 0x181f ;  /* 0x00181fff02057589 */ /* 0x000e6800000e0000 */
[----:B------:R-:W-:-:S13]  /*275a0*/  ISETP.GE.AND P2, PT, R4, R3, PT ;  /* 0x000000030400720c */ /* 0x000fda0003f46270 */
[----:B------:R-:W-:Y:S02]  /*275b0*/  @P2 LOP3.LUT R22, R22, 0x100, RZ, 0xfc, !PT ;  /* 0x0000010016162812 */ /* 0x000fe400078efcff */
[----:B0-----:R-:W-:Y:S02]  /*275c0*/  @!P2 LEA R6, P1, R9, R6, 0x1 ;  /* 0x000000060906a211 */ /* 0x001fe400078208ff */
[----:B------:R-:W-:-:S03]  /*275d0*/  LOP3.LUT R22, R22, 0xffffff7f, RZ, 0xc0, !PT ;  /* 0xffffff7f16167812 */ /* 0x000fc600078ec0ff */
[----:B-1----:R-:W-:-:S04]  /*275e0*/  @!P2 IMAD.X R5, RZ, RZ, R5, P1 ;  /* 0x000000ffff05a224 */ /* 0x002fc800008e0605 */
[----:B------:R-:W-:Y:S02]  /*275f0*/  @!P2 IMAD.MOV.U32 R7, RZ, RZ, R5 ;  /* 0x000000ffff07a224 */ /* 0x000fe400078e0005 */
[----:B------:R-:W-:-:S03]  /*27600*/  VIADD R5, R4, 0x10 ;  /* 0x0000001004057836 */ /* 0x000fc60000000000 */
[----:B------:R-:W-:Y:S01]  /*27610*/  @!PT LDS RZ, [RZ] ;  /* 0x00000000fffff984 */ /* 0x000fe20000000800 */
[----:B------:R0:W-:Y:S02]  /*27620*/  @!P2 LDGSTS.E.BYPASS.LTC128B.128 [R25+0x20400], desc[UR36][R6.64], !P0 ;  /* 0x204000000619afae */ /* 0x0001e4000c101d64 */
[----:B------:R-:W-:Y:S02]  /*27630*/  ISETP.GE.AND P2, PT, R5, R3, PT ;  /* 0x000000030500720c */ /* 0x000fe40003f46270 */
        /* <DEDUP_REMOVED lines=9> */
[----:B------:R-:W-:Y:S02]  /*276d0*/  ISETP.GE.AND P2, PT, R5, R3, PT ;  /* 0x000000030500720c */ /* 0x000fe40003f46270 */
[----:B------:R-:W-:Y:S04]  /*276e0*/  SHFL.IDX PT, R5, R2, 0x2, 0x181f ;  /* 0x00581f0002057f89 */ /* 0x000fe800000e0000 */
[----:B0-----:R-:W0:Y:S07]  /*276f0*/  SHFL.IDX PT, R6, R0, 0x2, 0x181f ;  /* 0x00581f0000067f89 */ /* 0x001e2e00000e0000 */
[----:B------:R-:W-:Y:S01]  /*27700*/  @P2 LOP3.LUT R22, R22, 0x40, RZ, 0xfc, !PT ;  /* 0x0000004016162812 */ /* 0x000fe200078efcff */
[----:B------:R-:W1:Y:S01]  /*27710*/  SHFL.IDX PT, R0, R0, 0x3, 0x181f ;  /* 0x00781f0000007f89 */ /* 0x000e6200000e0000 */
[----:B0-----:R-:W-:-:S05]  /*27720*/  @!P2 LEA R6, P1, R9, R6, 0x1 ;  /* 0x000000060906a211 */ /* 0x001fca00078208ff */
[----:B------:R-:W-:-:S04]  /*27730*/  @!P2 IMAD.X R5, RZ, RZ, R5, P1 ;  /* 0x000000ffff05a224 */ /* 0x000fc800008e0605 */
[----:B------:R-:W-:Y:S02]  /*27740*/  @!P2 IMAD.MOV.U32 R7, RZ, RZ, R5 ;  /* 0x000000ffff07a224 */ /* 0x000fe400078e0005 */
[----:B------:R0:W2:Y:S04]  /*27750*/  SHFL.IDX PT, R5, R2, 0x3, 0x181f ;  /* 0x00781f0002057f89 */ /* 0x0000a800000e0000 */
[----:B-1----:R0:W-:Y:S02]  /*27760*/  @!P2 LDGSTS.E.BYPASS.LTC128B.128 [R25+0x21400], desc[UR36][R6.64], !P0 ;  /* 0x214000000619afae */ /* 0x0021e4000c101d64 */
.L_x_6554:
[----:B------:R-:W-:Y:S01]  /*27770*/  VIADD R4, R4, 0x30 ;  /* 0x0000003004047836 */ /* 0x000fe20000000000 */
[----:B------:R-:W-:-:S04]  /*27780*/  LOP3.LUT R22, R22, 0xfffeffff, RZ, 0xc0, !PT ;  /* 0xfffeffff16167812 */ /* 0x000fc800078ec0ff */
[----:B------:R-:W-:-:S13]  /*27790*/  ISETP.GE.AND P2, PT, R4, R3, PT ;  /* 0x000000030400720c */ /* 0x000fda0003f46270 */
[----:B0-----:R-:W-:Y:S02]  /*277a0*/  @!P2 LEA R2, P1, R9, R0, 0x1 ;  /* 0x000000000902a211 */ /* 0x001fe400078208ff */
[----:B------:R-:W-:-:S03]  /*277b0*/  @P2 LOP3.LUT R22, R22, 0x10000, RZ, 0xfc, !PT ;  /* 0x0001000016162812 */ /* 0x000fc600078efcff */
[----:B--2---:R-:W-:-:S05]  /*277c0*/  @!P2 IMAD.X R3, RZ, RZ, R5, P1 ;  /* 0x000000ffff03a224 */ /* 0x004fca00008e0605 */
[----:B------:R-:W-:Y:S01]  /*277d0*/  @!PT LDS RZ, [RZ] ;  /* 0x00000000fffff984 */ /* 0x000fe20000000800 */
[----:B------:R-:W-:Y:S01]  /*277e0*/  @!PT LDS RZ, [RZ] ;  /* 0x00000000fffff984 */ /* 0x000fe20000000800 */
[----:B------:R-:W-:Y:S01]  /*277f0*/  @!PT LDS RZ, [RZ] ;  /* 0x00000000fffff984 */ /* 0x000fe20000000800 */
[----:B------:R0:W-:Y:S01]  /*27800*/  @!P2 LDGSTS.E.BYPASS.LTC128B.128 [R25+0x21c00], desc[UR36][R2.64], !P0 ;  /* 0x21c000000219afae */ /* 0x0001e2000c101d64 */
[----:B------:R-:W-:Y:S01]  /*27810*/  PLOP3.LUT P0, PT, PT, PT, PT, 0x80, 0x0 ;  /* 0x000000000000781c */ /* 0x000fe20003f0f070 */
[----:B------:R-:W-:-:S12]  /*27820*/  NOP ;  /* 0x0000000000007918 */ /* 0x000fd80000000000 */
.L_x_6471:
        /* <DEDUP_REMOVED lines=28> */
.L_x_6473:
[----:B------:R-:W-:Y:S05]  /*279f0*/  BSYNC B6 ;  /* 0x0000000000067941 */ /* 0x000fea0003800000 */
.L_x_6472:
        /* <DEDUP_REMOVED lines=164> */
.L_x_6564:
        /* <DEDUP_REMOVED lines=23> */
.L_x_6476:
[----:B------:R-:W-:Y:S05]  /*285b0*/  BSYNC B0 ;  /* 0x0000000000007941 */ /* 0x000fea0003800000 */
.L_x_6475:
[----:B------:R-:W-:Y:S01]  /*285c0*/  NOP ;  /* 0x0000000000007918 */ /* 0x000fe20000000000 */
[----:B------:R-:W-:-:S13]  /*285d0*/  PLOP3.LUT P0, PT, PT, PT, PT, 0x80, 0x0 ;  /* 0x000000000000781c */ /* 0x000fda0003f0f070 */
.L_x_6477:
        /* <DEDUP_REMOVED lines=18> */
.L_x_6565:
[----:B------:R-:W-:Y:S05]  /*28700*/  BSYNC B0 ;  /* 0x0000000000007941 */ /* 0x000fea0003800000 */
.L_x_6478:
[----:B------:R-:W-:-:S05]  /*28710*/  IMAD.U32 R2, RZ, RZ, UR38 ;  /* 0x00000026ff027e24 */ /* 0x000fca000f8e00ff */
[----:B------:R-:W-:-:S13]  /*28720*/  ISETP.NE.AND P0, PT, R2, 0x3, PT ;  /* 0x000000030200780c */ /* 0x000fda0003f05270 */
[----:B------:R-:W-:Y:S05]  /*28730*/  @!P0 BRA `(.L_x_6480) ;  /* 0x0000000000048947 */ /* 0x000fea0003800000 */
[----:B------:R-:W-:Y:S01]  /*28740*/  BPT.TRAP 0x1 ;  /* 0x000000040000795c */ /* 0x000fe20000300000 */
.L_x_6480:
[----:B0-----:R-:W-:Y:S01]  /*28750*/  SHF.L.U32 R0, R26, 0x1f, RZ ;  /* 0x0000001f1a007819 */ /* 0x001fe200000006ff */
[----:B------:R-:W-:Y:S03]  /*28760*/  BSSY B0, `(.L_x_6481) ;  /* 0x0000003000007945 */ /* 0x000fe60003800000 */
[----:B------:R-:W0:Y:S02]  /*28770*/  SYNCS.PHASECHK.TRANS64.TRYWAIT P0, [R17+URZ+0x38860], R0 ;  /* 0x03886000110075a7 */ /* 0x000e24000800017f */
[----:B0-----:R-:W-:Y:S05]  /*28780*/  @!P0 BRA `(.L_x_6482) ;  /* 0x0000004000f88947 */ /* 0x001fea0003800000 */
.L_x_6566:
[----:B------:R-:W-:Y:S05]  /*28790*/  BSYNC B0 ;  /* 0x0000000000007941 */ /* 0x000fea0003800000 */
.L_x_6481:
[----:B------:R-:W0:Y:S01]  /*287a0*/  LDL.LU R3, [R1+0x42c] ;  /* 0x00042c0001037983 */ /* 0x000e220000300800 */
[----:B------:R-:W-:-:S03]  /*287b0*/  ULDC.64 UR4, c[0x0][0x328] ;  /* 0x0000ca0000047ab9 */ /* 0x000fc60000000a00 */
[----:B------:R-:W2:Y:S04]  /*287c0*/  LDL.LU R2, [R1+0x418] ;  /* 0x0004180001027983 */ /* 0x000ea80000300800 */
        /* <DEDUP_REMOVED lines=107> */
.L_x_6576:
        /* <DEDUP_REMOVED lines=34> */
.L_x_6484:
        /* <DEDUP_REMOVED lines=11> */
.L_x_6485:
[----:B------:R-:W2:Y:S01]  /*29150*/  LDL.LU R2, [R1+0x424] ;  /* 0x0004240001027983 */ /* 0x000ea20000300800 */
[----:B------:R1:W-:Y:S01]  /*29160*/  SYNCS.ARRIVE.TRANS64.A1T0 RZ, [R17+URZ+0x38850], RZ ;  /* 0x038850ff11ff79a7 */ /* 0x0003e2000810003f */
[----:B------:R-:W-:Y:S01]  /*29170*/  BSSY B0, `(.L_x_6486) ;  /* 0x00000f7000007945 */ /* 0x000fe20003800000 */
[----:B--2---:R-:W-:-:S05]  /*29180*/  VIADD R7, R2, 0xfffffffe ;  /* 0xfffffffe02077836 */ /* 0x004fca0000000000 */
[----:B------:R-:W-:-:S13]  /*29190*/  ISETP.GE.AND P0, PT, R7, R33, PT ;  /* 0x000000210700720c */ /* 0x000fda0003f06270 */
[----:B-1----:R-:W-:Y:S05]  /*291a0*/  @!P0 BRA `(.L_x_6487) ;  /* 0x0000000c00cc8947 */ /* 0x002fea0003800000 */
[----:B------:R-:W2:Y:S01]  /*291b0*/  LDL.LU R2, [R1+0x438] ;  /* 0x0004380001027983 */ /* 0x000ea20000300800 */
[----:B------:R-:W-:-:S04]  /*291c0*/  LOP3.LUT R30, R30, 0x80, RZ, 0xc0, !PT ;  /* 0x000000801e1e7812 */ /* 0x000fc800078ec0ff */
[----:B------:R-:W-:Y:S02]  /*291d0*/  SHF.R.U32.HI R30, RZ, 0x3, R30 ;  /* 0x00000003ff1e7819 */ /* 0x000fe4000001161e */
[----:B--2---:R-:W-:-:S04]  /*291e0*/  LOP3.LUT R31, R2, 0x40, RZ, 0xc0, !PT ;  /* 0x00000040021f7812 */ /* 0x004fc800078ec0ff */
[----:B------:R-:W-:-:S07]  /*291f0*/  SHF.R.U32.HI R31, RZ, 0x2, R31 ;  /* 0x00000002ff1f7819 */ /* 0x000fce000001161f */
.L_x_6500:
[----:B-1----:R-:W1:Y:S01]  /*29200*/  S2R R2, SR_TID.X ;  /* 0x0000000000027919 */ /* 0x002e620000002100 */
[----:B--2---:R-:W2:Y:S01]  /*29210*/  LDC R4, c[0x0][0x430] ;  /* 0x00010c00ff047b82 */ /* 0x004ea20000000800 */
[----:B---3--:R-:W-:Y:S01]  /*29220*/  IMAD R6, R7, 0x40, R32 ;  /* 0x0000004007067824 */ /* 0x008fe200078e0220 */
[----:B------:R-:W-:Y:S05]  /*29230*/  YIELD ;  /* 0x0000000000007946 */ /* 0x000fea0003800000 */
[----:B------:R-:W3:Y:S01]  /*29240*/  S2R R3, SR_TID.X ;  /* 0x0000000000037919 */ /* 0x000ee20000002100 */
[----:B------:R-:W-:Y:S01]  /*29250*/  IMAD.U32 R11, RZ, RZ, UR38 ;  /* 0x00000026ff0b7e24 */ /* 0x000fe2000f8e00ff */
[----:B------:R-:W-:Y:S01]  /*29260*/  ULDC UR4, c[0x0][0x430] ;  /* 0x00010c0000047ab9 */ /* 0x000fe20000000800 */
[----:B------:R-:W-:Y:S01]  /*29270*/  VIADD R24, R24, 0x1 ;  /* 0x0000000118187836 */ /* 0x000fe20000000000 */
[----:B--2---:R-:W-:-:S02]  /*29280*/  ISETP.NE.AND P0, PT, R4, 0x1, PT ;  /* 0x000000010400780c */ /* 0x004fc40003f05270 */
[----:B-1----:R-:W-:-:S04]  /*29290*/  LOP3.LUT R2, R2, 0x7f, RZ, 0xc0, !PT ;  /* 0x0000007f02027812 */ /* 0x002fc800078ec0ff */
[----:B------:R-:W-:Y:S01]  /*292a0*/  SHF.R.U32.HI R2, RZ, 0x3, R2 ;  /* 0x00000003ff027819 */ /* 0x000fe20000011602 */
[----:B---3--:R-:W-:-:S06]  /*292b0*/  IMAD.SHL.U32 R4, R3, 0x10, RZ ;  /* 0x0000001003047824 */ /* 0x008fcc00078e00ff */
[----:B------:R-:W1:Y:S01]  /*292c0*/  @P0 LDC R3, c[0x0][0x434] ;  /* 0x00010d00ff030b82 */ /* 0x000e620000000800 */
[----:B------:R-:W-:-:S04]  /*292d0*/  LOP3.LUT R4, R2, 0x70, R4, 0xf8, !PT ;  /* 0x0000007002047812 */ /* 0x000fc800078ef804 */
[----:B------:R-:W-:-:S03]  /*292e0*/  ISETP.GT.U32.AND P1, PT, R4, 0x3f, PT ;  /* 0x0000003f0400780c */ /* 0x000fc60003f24070 */
[----:B------:R-:W2:Y:S01]  /*292f0*/  @P0 LDC R2, c[0x0][0x438] ;  /* 0x00010e00ff020b82 */ /* 0x000ea20000000800 */
[----:B------:R-:W-:-:S04]  /*29300*/  IMAD.IADD R6, R4, 0x1, R6 ;  /* 0x0000000104067824 */ /* 0x000fc800078e0206 */
[----:B------:R-:W-:-:S05]  /*29310*/  IMAD.MOV.U32 R10, RZ, RZ, R6 ;  /* 0x000000ffff0a7224 */ /* 0x000fca00078e0006 */
[----:B0-----:R-:W0:Y:S01]  /*29320*/  @!P1 LDC.64 R4, c[0x0][0x428] ;  /* 0x00010a00ff049b82 */ /* 0x001e220000000a00 */
[----:B-1----:R-:W-:-:S07]  /*29330*/  @P0 IMAD.HI.U32 R3, R6, R3, RZ ;  /* 0x0000000306030227 */ /* 0x002fce00078e00ff */
[----:B------:R-:W1:Y:S01]  /*29340*/  @!P1 LDC.64 R8, c[0x0][0x418] ;  /* 0x00010600ff089b82 */ /* 0x000e620000000a00 */
[----:B--2---:R-:W-:-:S04]  /*29350*/  @P0 SHF.R.U32.HI R10, RZ, R2, R3 ;  /* 0x00000002ff0a0219 */ /* 0x004fc80000011603 */
[--C-:B------:R-:W-:Y:S01]  /*29360*/  @!P1 SHF.R.S32.HI R3, RZ, 0x1f, R10.reuse ;  /* 0x0000001fff039819 */ /* 0x100fe2000001140a */
[----:B------:R-:W-:-:S04]  /*29370*/  @!P1 IMAD.MOV.U32 R2, RZ, RZ, R10 ;  /* 0x000000ffff029224 */ /* 0x000fc800078e000a */
[----:B0-----:R-:W-:-:S04]  /*29380*/  @!P1 IMAD.WIDE.U32 R2, R29, R4, R2 ;  /* 0x000000041d029225 */ /* 0x001fc800078e0002 */
[----:B------:R-:W-:-:S04]  /*29390*/  @!P1 IMAD R4, R34, R4, RZ ;  /* 0x0000000422049224 */ /* 0x000fc800078e02ff */
[----:B------:R-:W-:Y:S01]  /*293a0*/  @!P1 IMAD R5, R29, R5, R4 ;  /* 0x000000051d059224 */ /* 0x000fe200078e0204 */
[----:B-1----:R-:W-:Y:S01]  /*293b0*/  @!P1 LEA R8, P0, R2, R8, 0x2 ;  /* 0x0000000802089211 */ /* 0x002fe200078010ff */
        /* <DEDUP_REMOVED lines=13> */
[----:B------:R-:W-:Y:S01]  /*29490*/  ISETP.GT.AND P3, PT, R2, R33, PT ;  /* 0x000000210200720c */ /* 0x000fe20003f64270 */
[----:B0-----:R-:W-:-:S12]  /*294a0*/  @!P1 BRA `(.L_x_6488) ;  /* 0x0000000000049947 */ /* 0x001fd80003800000 */
[----:B------:R-:W-:Y:S01]  /*294b0*/  BPT.TRAP 0x1 ;  /* 0x000000040000795c */ /* 0x000fe20000300000 */
.L_x_6488:
[----:B------:R-:W-:Y:S01]  /*294c0*/  IMAD R6, R24, 0x8, R23 ;  /* 0x0000000818067824 */ /* 0x000fe200078e0217 */
[----:B------:R-:W-:Y:S01]  /*294d0*/  SHF.L.U32 R17, R26, 0x1f, RZ ;  /* 0x0000001f1a117819 */ /* 0x000fe200000006ff */
[----:B------:R-:W-:Y:S01]  /*294e0*/  BSSY B1, `(.L_x_6489) ;  /* 0x0000004000017945 */ /* 0x000fe20003800000 */
[----:B------:R-:W-:Y:S02]  /*294f0*/  SHF.R.S32.HI R9, RZ, 0x1f, R5 ;  /* 0x0000001fff097819 */ /* 0x000fe40000011405 */
[----:B------:R-:W0:Y:S02]  /*29500*/  SYNCS.PHASECHK.TRANS64.TRYWAIT P0, [R6+URZ+0x38840], R17 ;  /* 0x03884011060075a7 */ /* 0x000e24000800017f */
[----:B0-----:R-:W-:Y:S05]  /*29510*/  @!P0 BRA `(.L_x_6490) ;  /* 0x0000003c00d08947 */ /* 0x001fea0003800000 */
.L_x_6577:
[----:B------:R-:W-:Y:S05]  /*29520*/  BSYNC B1 ;  /* 0x0000000000017941 */ /* 0x000fea0003800000 */
.L_x_6489:
        /* <DEDUP_REMOVED lines=42> */
.L_x_6587:
        /* <DEDUP_REMOVED lines=8> */
.L_x_6492:
        /* <DEDUP_REMOVED lines=11> */
.L_x_6493:
[----:B------:R2:W-:Y:S01]  /*29900*/  SYNCS.ARRIVE.TRANS64.A1T0 RZ, [R6+URZ+0x38830], RZ ;  /* 0x038830ff06ff79a7 */ /* 0x0005e2000810003f */
[----:B------:R-:W-:Y:S05]  /*29910*/  @!P2 BRA `(.L_x_6494) ;  /* 0x000000000004a947 */ /* 0x000fea0003800000 */
[----:B------:R-:W-:Y:S01]  /*29920*/  BPT.TRAP 0x1 ;  /* 0x000000040000795c */ /* 0x000fe20000300000 */
.L_x_6494:
[----:B------:R-:W3:Y:S01]  /*29930*/  SYNCS.PHASECHK.TRANS64.TRYWAIT P0, [R6+URZ+0x38860], R17 ;  /* 0x03886011060075a7 */ /* 0x000ee2000800017f */
[----:B------:R-:W-:Y:S04]  /*29940*/  BSSY B1, `(.L_x_6495) ;  /* 0x0000002000017945 */ /* 0x000fe80003800000 */
[----:B---3--:R-:W-:Y:S05]  /*29950*/  @!P0 BRA `(.L_x_6496) ;  /* 0x0000003c00f08947 */ /* 0x008fea0003800000 */
.L_x_6588:
[----:B------:R-:W-:Y:S05]  /*29960*/  BSYNC B1 ;  /* 0x0000000000017941 */ /* 0x000fea0003800000 */
.L_x_6495:
        /* <DEDUP_REMOVED lines=81> */
.L_x_6598:
        /* <DEDUP_REMOVED lines=25> */
.L_x_6498:
        /* <DEDUP_REMOVED lines=11> */
.L_x_6499:
[----:B------:R3:W-:Y:S01]  /*2a0c0*/  SYNCS.ARRIVE.TRANS64.A1T0 RZ, [R6+URZ+0x38850], RZ ;  /* 0x038850ff06ff79a7 */ /* 0x0007e2000810003f */
[----:B------:R-:W-:Y:S05]  /*2a0d0*/  @P3 BRA `(.L_x_6500) ;  /* 0xfffffff000483947 */ /* 0x000fea000383ffff */
.L_x_6487:
[----:B------:R-:W-:Y:S05]  /*2a0e0*/  BSYNC B0 ;  /* 0x0000000000007941 */ /* 0x000fea0003800000 */
.L_x_6486:
        /* <DEDUP_REMOVED lines=21> */
.L_x_6502:
[----:B------:R-:W-:Y:S05]  /*2a240*/  BSYNC B0 ;  /* 0x0000000000007941 */ /* 0x000fea0003800000 */
.L_x_6501:
[----:B------:R-:W-:-:S07]  /*2a250*/  SEL R24, R24, RZ, P0 ;  /* 0x000000ff18187207 */ /* 0x000fce0000000000 */
.L_x_6455:
[----:B------:R-:W-:Y:S05]  /*2a260*/  BSYNC B7 ;  /* 0x0000000000077941 */ /* 0x000fea0003800000 */
.L_x_6453:
        /* <DEDUP_REMOVED lines=11> */
.L_x_6503:
        /* <DEDUP_REMOVED lines=36> */
.L_x_6608:
[----:B------:R-:W-:Y:S02]  /*2a560*/  ULDC UR4, c[0x0][0xd38] ;  /* 0x00034e0000047ab9 */ /* 0x000fe40000000800 */
[----:B------:R-:W-:-:S04]  /*2a570*/  IMAD.U32 R4, RZ, RZ, UR4 ;  /* 0x00000004ff047e24 */ /* 0x000fc8000f8e00ff */
[----:B--2---:R-:W-:-:S04]  /*2a580*/  IMAD R14, R14, R4, RZ ;  /* 0x000000040e0e7224 */ /* 0x004fc800078e02ff */
[----:B------:R-:W-:-:S05]  /*2a590*/  IMAD.IADD R5, R5, 0x1, R14 ;  /* 0x0000000105057824 */ /* 0x000fca00078e020e */
[----:B------:R-:W-:-:S13]  /*2a5a0*/  ISETP.GT.AND P6, PT, R5, R0, PT ;  /* 0x000000000500720c */ /* 0x000fda0003fc4270 */
[----:B------:R-:W-:Y:S05]  /*2a5b0*/  @P6 BRA `(.L_x_6506) ;  /* 0x00000000009c6947 */ /* 0x000fea0003800000 */
.L_x_6511:
        /* <DEDUP_REMOVED lines=14> */
.L_x_6509:
[----:B------:R-:W-:Y:S05]  /*2a6a0*/  BSYNC B0 ;  /* 0x0000000000007941 */ /* 0x000fea0003800000 */
.L_x_6508:
        /* <DEDUP_REMOVED lines=18> */
.L_x_6616:
[----:B------:R-:W-:Y:S02]  /*2a7d0*/  ULDC UR4, c[0x0][0xd38] ;  /* 0x00034e0000047ab9 */ /* 0x000fe40000000800 */
[----:B------:R-:W-:-:S04]  /*2a7e0*/  IMAD.U32 R4, RZ, RZ, UR4 ;  /* 0x00000004ff047e24 */ /* 0x000fc8000f8e00ff */
[----:B--2---:R-:W-:-:S04]  /*2a7f0*/  IMAD R14, R14, R4, RZ ;  /* 0x000000040e0e7224 */ /* 0x004fc800078e02ff */
[----:B------:R-:W-:-:S05]  /*2a800*/  IMAD.IADD R5, R14, 0x1, R5 ;  /* 0x000000010e057824 */ /* 0x000fca00078e0205 */
[----:B------:R-:W-:-:S13]  /*2a810*/  ISETP.GT.AND P6, PT, R5, R0, PT ;  /* 0x000000000500720c */ /* 0x000fda0003fc4270 */
[----:B------:R-:W-:Y:S05]  /*2a820*/  @!P6 BRA `(.L_x_6511) ;  /* 0xfffffffc0064e947 */ /* 0x000fea000383ffff */
.L_x_6506:
        /* <DEDUP_REMOVED lines=8> */
.L_x_6620:
[----:B------:R-:W-:Y:S01]  /*2a8b0*/  ISETP.NE.AND P0, PT, R3, RZ, PT ;  /* 0x000000ff0300720c */ /* 0x000fe20003f05270 */
[----:B------:R-:W-:-:S12]  /*2a8c0*/  IMAD.MOV.U32 R14, RZ, RZ, RZ ;  /* 0x000000ffff0e7224 */ /* 0x000fd800078e00ff */
[----:B------:R-:W-:Y:S05]  /*2a8d0*/  @!P0 BRA `(.L_x_6513) ;  /* 0x0000000000108947 */ /* 0x000fea0003800000 */
[----:B------:R-:W-:Y:S01]  /*2a8e0*/  UMOV UR4, 0xffffffff ;  /* 0xffffffff00047882 */ /* 0x000fe20000000000 */
[----:B------:R-:W-:Y:S02]  /*2a8f0*/  VIADD R12, R6, 0xffffffff ;  /* 0xffffffff060c7836 */ /* 0x000fe40000000000 */
[----:B------:R-:W-:Y:S05]  /*2a900*/  BRA.DIV UR4, `(.L_x_6514) ;  /* 0x00000042041c7947 */ /* 0x000fea000b800000 */
[----:B------:R4:W0:Y:S02]  /*2a910*/  SHFL.IDX PT, R14, R2, R12, 0x1f ;  /* 0x00001f0c020e7589 */ /* 0x00082400000e0000 */
.L_x_6513:
        /* <DEDUP_REMOVED lines=66> */
.L_x_6507:
[----:B------:R-:W-:Y:S01]  /*2ad40*/  UMOV UR4, URZ ;  /* 0x0000003f00047c82 */ /* 0x000fe20008000000 */
[----:B------:R-:W-:Y:S01]  /*2ad50*/  UMOV UR5, URZ ;  /* 0x0000003f00057c82 */ /* 0x000fe20008000000 */
[----:B------:R-:W-:Y:S01]  /*2ad60*/  ULDC UR6, c[0x0][0xd3c] ;  /* 0x00034f0000067ab9 */ /* 0x000fe20000000800 */
[----:B------:R-:W-:Y:S02]  /*2ad70*/  IMAD.MOV.U32 R16, RZ, RZ, R0 ;  /* 0x000000ffff107224 */ /* 0x000fe400078e0000 */
[----:B------:R-:W-:Y:S02]  /*2ad80*/  IMAD.U32 R17, RZ, RZ, UR4 ;  /* 0x00000004ff117e24 */ /* 0x000fe4000f8e00ff */
[----:B------:R-:W-:Y:S02]  /*2ad90*/  IMAD.U32 R18, RZ, RZ, UR5 ;  /* 0x00000005ff127e24 */ /* 0x000fe4000f8e00ff */
[----:B------:R-:W-:-:S07]  /*2ada0*/  IMAD.U32 R19, RZ, RZ, UR6 ;  /* 0x00000006ff137e24 */ /* 0x000fce000f8e00ff */
.L_x_6515:
        /* <DEDUP_REMOVED lines=10> */
.L_x_6504:
[----:B------:R-:W-:Y:S02]  /*2ae50*/  ULDC UR4, c[0x0][0xd3c] ;  /* 0x00034f0000047ab9 */ /* 0x000fe40000000800 */
[----:B0-----:R-:W-:-:S13]  /*2ae60*/  ISETP.GE.AND P0, PT, R19, UR4, PT ;  /* 0x0000000413007c0c */ /* 0x001fda000bf06270 */
[----:B------:R-:W-:Y:S05]  /*2ae70*/  @!P0 BRA `(.L_x_6516) ;  /* 0xffffffa400b08947 */ /* 0x000fea000383ffff */
[----:B------:R-:W-:Y:S05]  /*2ae80*/  BSYNC B8 ;  /* 0x0000000000087941 */ /* 0x000fea0003800000 */
.L_x_6441:
        /* <DEDUP_REMOVED lines=12> */
.L_x_6623:
[----:B------:R-:W-:Y:S05]  /*2af50*/  BSYNC B0 ;  /* 0x0000000000007941 */ /* 0x000fea0003800000 */
.L_x_6517:
[----:B------:R-:W-:-:S03]  /*2af60*/  UMOV UR4, 0xffffffff ;  /* 0xffffffff00047882 */ /* 0x000fc60000000000 */
[----:B------:R-:W-:Y:S05]  /*2af70*/  BRA.DIV UR4, `(.L_x_6519) ;  /* 0x0000003a04b87947 */ /* 0x000fea000b800000 */
[----:B0-----:R-:W0:Y:S02]  /*2af80*/  S2R R0, SR_TID.X ;  /* 0x0000000000007919 */ /* 0x001e240000002100 */
[----:B0-----:R-:W-:-:S04]  /*2af90*/  SHF.R.U32.HI R0, RZ, 0x5, R0 ;  /* 0x00000005ff007819 */ /* 0x001fc80000011600 */
[----:B------:R-:W-:-:S05]  /*2afa0*/  LOP3.LUT R0, R0, 0x3, RZ, 0xc0, !PT ;  /* 0x0000000300007812 */ /* 0x000fca00078ec0ff */
[----:B------:R0:W1:Y:S02]  /*2afb0*/  SHFL.IDX PT, R14, R0, RZ, 0x1f ;  /* 0x00001fff000e7589 */ /* 0x00006400000e0000 */
.L_x_6626:
[----:B-1----:R-:W-:Y:S01]  /*2afc0*/  ISETP.NE.AND P0, PT, R14, RZ, PT ;  /* 0x000000ff0e00720c */ /* 0x002fe20003f05270 */
[----:B------:R-:W-:-:S12]  /*2afd0*/  BSSY B0, `(.L_x_6520) ;  /* 0x0000024000007945 */ /* 0x000fd80003800000 */
[----:B------:R-:W-:Y:S05]  /*2afe0*/  @P0 BRA `(.L_x_6521) ;  /* 0x0000000000880947 */ /* 0x000fea0003800000 */
[----:B------:R-:W-:-:S03]  /*2aff0*/  UMOV UR4, 0xffffffff ;  /* 0xffffffff00047882 */ /* 0x000fc60000000000 */
[----:B------:R-:W-:Y:S05]  /*2b000*/  BRA.DIV UR4, `(.L_x_6522) ;  /* 0x0000003a04c87947 */ /* 0x000fea000b800000 */
[----:B------:R-:W-:-:S13]  /*2b010*/  ELECT P6, URZ, PT ;  /* 0x00000000003f782f */ /* 0x000fda00038c0000 */
.L_x_6629:
[----:B------:R-:W-:Y:S05]  /*2b020*/  @!P6 BRA `(.L_x_6521) ;  /* 0x000000000078e947 */ /* 0x000fea0003800000 */
[----:B------:R-:W-:-:S06]  /*2b030*/  ULOP3.LUT UR4, UR60, 0x2, URZ, 0xfc, !UPT ;  /* 0x000000023c047892 */ /* 0x000fcc000f8efc3f */
[----:B0-----:R-:W-:-:S05]  /*2b040*/  IMAD.U32 R0, RZ, RZ, UR4 ;  /* 0x00000004ff007e24 */ /* 0x001fca000f8e00ff */
[----:B------:R-:W-:-:S13]  /*2b050*/  ISETP.NE.AND P0, PT, R0, 0x3, PT ;  /* 0x000000030000780c */ /* 0x000fda0003f05270 */
[----:B------:R-:W-:Y:S05]  /*2b060*/  @!P0 BRA `(.L_x_6523) ;  /* 0x0000000000048947 */ /* 0x000fea0003800000 */
[----:B------:R-:W-:Y:S01]  /*2b070*/  BPT.TRAP 0x1 ;  /* 0x000000040000795c */ /* 0x000fe20000300000 */
.L_x_6523:
[----:B------:R-:W-:Y:S01]  /*2b080*/  IMAD R5, R24, 0x8, R7 ;  /* 0x0000000818057824 */ /* 0x000fe200078e0207 */
[----:B------:R-:W-:Y:S01]  /*2b090*/  SHF.L.U32 R0, R26, 0x1f, RZ ;  /* 0x0000001f1a007819 */ /* 0x000fe200000006ff */
[----:B------:R-:W-:-:S03]  /*2b0a0*/  VIADD R24, R24, 0x1 ;  /* 0x0000000118187836 */ /* 0x000fc60000000000 */
[----:B------:R-:W0:Y:S02]  /*2b0b0*/  SYNCS.PHASECHK.TRANS64.TRYWAIT P1, [R5+URZ+0x38840], R0 ;  /* 0x03884000050075a7 */ /* 0x000e24000802017f */
[----:B------:R-:W-:-:S04]  /*2b0c0*/  ISETP.NE.AND P2, PT, R24, 0x2, PT ;  /* 0x000000021800780c */ /* 0x000fc80003f45270 */
[----:B------:R-:W-:Y:S01]  /*2b0d0*/  SEL R3, RZ, 0x1, P2 ;  /* 0x00000001ff037807 */ /* 0x000fe20001000000 */
[----:B0-----:R-:W-:Y:S08]  /*2b0e0*/  @!P1 BRA `(.L_x_6524) ;  /* 0x0000003800b09947 */ /* 0x001ff00003800000 */
.L_x_6630:
[----:B------:R-:W-:Y:S02]  /*2b0f0*/  SEL R24, R24, RZ, P2 ;  /* 0x000000ff18187207 */ /* 0x000fe40001000000 */
[----:B------:R-:W-:Y:S01]  /*2b100*/  LOP3.LUT R2, R26, R3, RZ, 0x3c, !PT ;  /* 0x000000031a027212 */ /* 0x000fe200078e3cff */
[----:B------:R-:W-:Y:S06]  /*2b110*/  @!P0 BRA `(.L_x_6525) ;  /* 0x0000000000048947 */ /* 0x000fec0003800000 */
[----:B------:R-:W-:Y:S01]  /*2b120*/  BPT.TRAP 0x1 ;  /* 0x000000040000795c */ /* 0x000fe20000300000 */
.L_x_6525:
[----:B------:R-:W-:Y:S01]  /*2b130*/  IMAD R3, R24, 0x8, R7 ;  /* 0x0000000818037824 */ /* 0x000fe200078e0207 */
[----:B------:R-:W-:-:S04]  /*2b140*/  SHF.L.U32 R2, R2, 0x1f, RZ ;  /* 0x0000001f02027819 */ /* 0x000fc800000006ff */
[----:B------:R-:W1:Y:S02]  /*2b150*/  SYNCS.PHASECHK.TRANS64.TRYWAIT P1, [R3+URZ+0x38840], R2 ;  /* 0x03884002030075a7 */ /* 0x000e64000802017f */
[----:B-1----:R-:W-:Y:S05]  /*2b160*/  @!P1 BRA `(.L_x_6526) ;  /* 0x0000003800a49947 */ /* 0x002fea0003800000 */
.L_x_6631:
[----:B------:R-:W-:Y:S05]  /*2b170*/  @!P0 BRA `(.L_x_6527) ;  /* 0x0000000000048947 */ /* 0x000fea0003800000 */
[----:B------:R-:W-:Y:S01]  /*2b180*/  BPT.TRAP 0x1 ;  /* 0x000000040000795c */ /* 0x000fe20000300000 */
.L_x_6527:
[----:B------:R-:W5:Y:S02]  /*2b190*/  SYNCS.PHASECHK.TRANS64.TRYWAIT P1, [R5+URZ+0x38860], R0 ;  /* 0x03886000050075a7 */ /* 0x000f64000802017f */
[----:B-----5:R-:W-:Y:S05]  /*2b1a0*/  @!P1 BRA `(.L_x_6528) ;  /* 0x0000003800a89947 */ /* 0x020fea0003800000 */
.L_x_6632:
[----:B------:R-:W-:Y:S05]  /*2b1b0*/  @!P0 BRA `(.L_x_6529) ;  /* 0x0000000000048947 */ /* 0x000fea0003800000 */
[----:B------:R-:W-:Y:S01]  /*2b1c0*/  BPT.TRAP 0x1 ;  /* 0x000000040000795c */ /* 0x000fe20000300000 */
.L_x_6529:
[----:B------:R0:W0:Y:S02]  /*2b1d0*/  SYNCS.PHASECHK.TRANS64.TRYWAIT P0, [R3+URZ+0x38860], R2 ;  /* 0x03886002030075a7 */ /* 0x000024000800017f */
[----:B0-----:R-:W-:Y:S05]  /*2b1e0*/  @!P0 NANOSLEEP.SYNCS 0x989680 ;  /* 0x009896800000895d */ /* 0x001fea0003900000 */
[----:B------:R-:W0:Y:S02]  /*2b1f0*/  @!P0 SYNCS.PHASECHK.TRANS64 P0, [R3+URZ+0x38860], R2 ;  /* 0x03886002030085a7 */ /* 0x000e24000800007f */
[----:B0-----:R-:W-:Y:S05]  /*2b200*/  @!P0 BRA `(.L_x_6529) ;  /* 0xfffffffc00f08947 */ /* 0x001fea000383ffff */
.L_x_6521:
[----:B------:R-:W-:Y:S05]  /*2b210*/  BSYNC B0 ;  /* 0x0000000000007941 */ /* 0x000fea0003800000 */
.L_x_6520:
[----:B------:R-:W-:Y:S05]  /*2b220*/  EXIT ;  /* 0x000000000000794d */ /* 0x000fea0003800000 */
.L_x_6318:
[----:B0-----:R-:W-:-:S04]  /*2b230*/  IMAD.U32 R3, RZ, RZ, UR46 ;  /* 0x0000002eff037e24 */ /* 0x001fc8000f8e00ff */
[----:B------:R0:W1:Y:S03]  /*2b240*/  SYNCS.PHASECHK.TRANS64.TRYWAIT P0, [R3+URZ+0x38800], R0 ;  /* 0x03880000030075a7 */ /* 0x000066000800017f */
[----:B-1----:R-:W-:Y:S05]  /*2b250*/  @!P0 NANOSLEEP.SYNCS 0x989680 ;  /* 0x009896800000895d */ /* 0x002fea0003900000 */
[----:B------:R-:W1:Y:S02]  /*2b260*/  @!P0 SYNCS.PHASECHK.TRANS64 P0, [R3+URZ+0x38800], R0 ;  /* 0x03880000030085a7 */ /* 0x000e64000800007f */
[----:B-1----:R-:W-:Y:S05]  /*2b270*/  @!P0 BRA `(.L_x_6318) ;  /* 0xfffffffc00ec8947 */ /* 0x002fea000383ffff */
[----:B------:R-:W-:Y:S05]  /*2b280*/  BRA `(.L_x_6530) ;  /* 0xfffffdf400607947 */ /* 0x000fea000383ffff */
.L_x_6325:
[----:B--2---:R2:W3:Y:S02]  /*2b290*/  SYNCS.PHASECHK.TRANS64.TRYWAIT P0, [R10+URZ], R11 ;  /* 0x0000000b0a0075a7 */ /* 0x0044e4000800017f */
[----:B---3--:R-:W-:Y:S05]  /*2b2a0*/  @!P0 NANOSLEEP.SYNCS 0x989680 ;  /* 0x009896800000895d */ /* 0x008fea0003900000 */
[----:B------:R-:W3:Y:S02]  /*2b2b0*/  @!P0 SYNCS.PHASECHK.TRANS64 P0, [R10+URZ], R11 ;  /* 0x0000000b0a0085a7 */ /* 0x000ee4000800007f */
[----:B---3--:R-:W-:Y:S05]  /*2b2c0*/  @!P0 BRA `(.L_x_6325) ;  /* 0xfffffffc00f08947 */ /* 0x008fea000383ffff */
[----:B------:R-:W-:Y:S05]  /*2b2d0*/  BRA `(.L_x_6324) ;  /* 0xfffffdf800807947 */ /* 0x000fea000383ffff */
.L_x_6327:
[----:B0-----:R-:W-:-:S04]  /*2b2e0*/  IMAD.U32 R8, RZ, RZ, UR46 ;  /* 0x0000002eff087e24 */ /* 0x001fc8000f8e00ff */
[----:B------:R0:W1:Y:S03]  /*2b2f0*/  SYNCS.PHASECHK.TRANS64.TRYWAIT P0, [R8+URZ+0x38810], R3 ;  /* 0x03881003080075a7 */ /* 0x000066000800017f */
[----:B-1----:R-:W-:Y:S05]  /*2b300*/  @!P0 NANOSLEEP.SYNCS 0x989680 ;  /* 0x009896800000895d */ /* 0x002fea0003900000 */
[----:B------:R-:W1:Y:S02]  /*2b310*/  @!P0 SYNCS.PHASECHK.TRANS64 P0, [R8+URZ+0x38810], R3 ;  /* 0x03881003080085a7 */ /* 0x000e64000800007f */
[----:B-1----:R-:W-:Y:S05]  /*2b320*/  @!P0 BRA `(.L_x_6327) ;  /* 0xfffffffc00ec8947 */ /* 0x002fea000383ffff */
[----:B------:R-:W-:Y:S05]  /*2b330*/  BRA `(.L_x_6531) ;  /* 0xfffffdfc00547947 */ /* 0x000fea000383ffff */
.L_x_6334:
[----:B-1----:R1:W2:Y:S02]  /*2b340*/  SYNCS.PHASECHK.TRANS64.TRYWAIT P0, [R10+URZ], R11 ;  /* 0x0000000b0a0075a7 */ /* 0x0022a4000800017f */
[----:B--2---:R-:W-:Y:S05]  /*2b350*/  @!P0 NANOSLEEP.SYNCS 0x989680 ;  /* 0x009896800000895d */ /* 0x004fea0003900000 */
[----:B------:R-:W2:Y:S02]  /*2b360*/  @!P0 SYNCS.PHASECHK.TRANS64 P0, [R10+URZ], R11 ;  /* 0x0000000b0a0085a7 */ /* 0x000ea4000800007f */
[----:B--2---:R-:W-:Y:S05]  /*2b370*/  @!P0 BRA `(.L_x_6334) ;  /* 0xfffffffc00f08947 */ /* 0x004fea000383ffff */
[----:B------:R-:W-:Y:S05]  /*2b380*/  BRA `(.L_x_6333) ;  /* 0xfffffdfc00987947 */ /* 0x000fea000383ffff */
.L_x_6368:
[----:B-1----:R1:W2:Y:S02]  /*2b390*/  SYNCS.PHASECHK.TRANS64.TRYWAIT P0, [R8+URZ], R9 ;  /* 0x00000009080075a7 */ /* 0x0022a4000800017f */
[----:B--2---:R-:W-:Y:S05]  /*2b3a0*/  @!P0 NANOSLEEP.SYNCS 0x989680 ;  /* 0x009896800000895d */ /* 0x004fea0003900000 */
[----:B------:R-:W2:Y:S02]  /*2b3b0*/  @!P0 SYNCS.PHASECHK.TRANS64 P0, [R8+URZ], R9 ;  /* 0x00000009080085a7 */ /* 0x000ea4000800007f */
[----:B--2---:R-:W-:Y:S05]  /*2b3c0*/  @!P0 BRA `(.L_x_6368) ;  /* 0xfffffffc00f08947 */ /* 0x004fea000383ffff */
[----:B------:R-:W-:Y:S05]  /*2b3d0*/  BRA `(.L_x_6367) ;  /* 0xfffffe6400907947 */ /* 0x000fea000383ffff */
.L_x_6375:
[----:B-1----:R1:W2:Y:S02]  /*2b3e0*/  SYNCS.PHASECHK.TRANS64.TRYWAIT P0, [R14+URZ], R15 ;  /* 0x0000000f0e0075a7 */ /* 0x0022a4000800017f */
[----:B--2---:R-:W-:Y:S05]  /*2b3f0*/  @!P0 NANOSLEEP.SYNCS 0x989680 ;  /* 0x009896800000895d */ /* 0x004fea0003900000 */
[----:B------:R-:W2:Y:S02]  /*2b400*/  @!P0 SYNCS.PHASECHK.TRANS64 P0, [R14+URZ], R15 ;  /* 0x0000000f0e0085a7 */ /* 0x000ea4000800007f */
[----:B--2---:R-:W-:Y:S05]  /*2b410*/  @!P0 BRA `(.L_x_6375) ;  /* 0xfffffffc00f08947 */ /* 0x004fea000383ffff */
[----:B------:R-:W-:Y:S05]  /*2b420*/  BRA `(.L_x_6374) ;  /* 0xfffffe68009c7947 */ /* 0x000fea000383ffff */
.L_x_6392:
[----:B-1----:R1:W2:Y:S02]  /*2b430*/  SYNCS.PHASECHK.TRANS64.TRYWAIT P0, [R8+URZ], R9 ;  /* 0x00000009080075a7 */ /* 0x0022a4000800017f */
[----:B--2---:R-:W-:Y:S05]  /*2b440*/  @!P0 NANOSLEEP.SYNCS 0x989680 ;  /* 0x009896800000895d */ /* 0x004fea0003900000 */
[----:B------:R-:W2:Y:S02]  /*2b450*/  @!P0 SYNCS.PHASECHK.TRANS64 P0, [R8+URZ], R9 ;  /* 0x00000009080085a7 */ /* 0x000ea4000800007f */
[----:B--2---:R-:W-:Y:S05]  /*2b460*/  @!P0 BRA `(.L_x_6392) ;  /* 0xfffffffc00f08947 */ /* 0x004fea000383ffff */
[----:B------:R-:W-:Y:S05]  /*2b470*/  BRA `(.L_x_6391) ;  /* 0xfffffed000c87947 */ /* 0x000fea000383ffff */
.L_x_6399:
[----:B-1----:R1:W2:Y:S02]  /*2b480*/  SYNCS.PHASECHK.TRANS64.TRYWAIT P0, [R14+URZ], R15 ;  /* 0x0000000f0e0075a7 */ /* 0x0022a4000800017f */
[----:B--2---:R-:W-:Y:S05]  /*2b490*/  @!P0 NANOSLEEP.SYNCS 0x989680 ;  /* 0x009896800000895d */ /* 0x004fea0003900000 */
[----:B------:R-:W2:Y:S02]  /*2b4a0*/  @!P0 SYNCS.PHASECHK.TRANS64 P0, [R14+URZ], R15 ;  /* 0x0000000f0e0085a7 */ /* 0x000ea4000800007f */
[----:B--2---:R-:W-:Y:S05]  /*2b4b0*/  @!P0 BRA `(.L_x_6399) ;  /* 0xfffffffc00f08947 */ /* 0x004fea000383ffff */
[----:B------:R-:W-:Y:S05]  /*2b4c0*/  BRA `(.L_x_6398) ;  /* 0xfffffed400d47947 */ /* 0x000fea000383ffff */
.L_x_6461:
        /* <DEDUP_REMOVED lines=10> */
.L_x_6533:
[----:B------:R-:W-:Y:S05]  /*2b570*/  BSYNC B0 ;  /* 0x0000000000007941 */ /* 0x000fea0003800000 */
.L_x_6532:
[----:B------:R-:W-:Y:S05]  /*2b580*/  BRA `(.L_x_6534) ;  /* 0xffffffb000247947 */ /* 0x000fea000383ffff */
.L_x_6464:
[----:B0-----:R0:W1:Y:S02]  /*2b590*/  SYNCS.PHASECHK.TRANS64.TRYWAIT P0, [R17+URZ+0x38840], R0 ;  /* 0x03884000110075a7 */ /* 0x001064000800017f */
[----:B-1----:R-:W-:Y:S05]  /*2b5a0*/  @!P0 NANOSLEEP.SYNCS 0x989680 ;  /* 0x009896800000895d */ /* 0x002fea0003900000 */
[----:B------:R-:W1:Y:S02]  /*2b5b0*/  @!P0 SYNCS.PHASECHK.TRANS64 P0, [R17+URZ+0x38840], R0 ;  /* 0x03884000110085a7 */ /* 0x000e64000800007f */
[----:B-1----:R-:W-:Y:S05]  /*2b5c0*/  @!P0 BRA `(.L_x_6464) ;  /* 0xfffffffc00f08947 */ /* 0x002fea000383ffff */
[----:B------:R-:W-:Y:S05]  /*2b5d0*/  BRA `(.L_x_6535) ;  /* 0xffffffb400047947 */ /* 0x000fea000383ffff */
.L_x_6465:
        /* <DEDUP_REMOVED lines=8> */
.L_x_6537:
[----:B------:R-:W-:Y:S05]  /*2b660*/  BSYNC B0 ;  /* 0x0000000000007941 */ /* 0x000fea0003800000 */
.L_x_6536:
        /* <DEDUP_REMOVED lines=9> */
.L_x_6538:
[----:B------:R-:W-:Y:S02]  /*2b700*/  IMAD.MOV.U32 R13, RZ, RZ, R5 ;  /* 0x000000ffff0d7224 */ /* 0x000fe400078e0005 */
[----:B------:R-:W-:Y:S02]  /*2b710*/  IMAD.MOV.U32 R12, RZ, RZ, 0x1 ;  /* 0x00000001ff0c7424 */ /* 0x000fe400078e00ff */
[----:B------:R-:W-:-:S07]  /*2b720*/  IMAD.MOV.U32 R3, RZ, RZ, R14 ;  /* 0x000000ffff037224 */ /* 0x000fce00078e000e */
[----:B------:R-:W-:Y:S05]  /*2b730*/  WARPSYNC.COLLECTIVE R15, `(.L_x_6539) ;  /* 0x000000000f087348 */ /* 0x000fea0003c00000 */
[----:B------:R0:W1:Y:S02]  /*2b740*/  SHFL.IDX P6, R14, R13, R12, R11 ;  /* 0x0000000c0d0e7389 */ /* 0x00006400000c000b */
[----:B01----:R-:W-:Y:S01]  /*2b750*/  ENDCOLLECTIVE ;  /* 0x000000000000791b */ /* 0x003fe20003800000 */
.L_x_6539:
        /* <DEDUP_REMOVED lines=15> */
.L_x_6540:
[----:B------:R-:W-:Y:S02]  /*2b850*/  @P0 IMAD R6, R4, 0x2, R23 ;  /* 0x0000000204060824 */ /* 0x000fe400078e0217 */
[----:B------:R-:W-:Y:S02]  /*2b860*/  IMAD.MOV.U32 R13, RZ, RZ, R5 ;  /* 0x000000ffff0d7224 */ /* 0x000fe400078e0005 */
[----:B------:R-:W-:Y:S02]  /*2b870*/  IMAD.MOV.U32 R12, RZ, RZ, 0x2 ;  /* 0x00000002ff0c7424 */ /* 0x000fe400078e00ff */
[----:B------:R-:W-:-:S07]  /*2b880*/  IMAD.MOV.U32 R3, RZ, RZ, R14 ;  /* 0x000000ffff037224 */ /* 0x000fce00078e000e */
[----:B------:R-:W-:Y:S05]  /*2b890*/  WARPSYNC.COLLECTIVE R15, `(.L_x_6541) ;  /* 0x000000000f087348 */ /* 0x000fea0003c00000 */
[----:B------:R0:W1:Y:S02]  /*2b8a0*/  SHFL.IDX P6, R14, R13, R12, R11 ;  /* 0x0000000c0d0e7389 */ /* 0x00006400000c000b */
[----:B01----:R-:W-:Y:S01]  /*2b8b0*/  ENDCOLLECTIVE ;  /* 0x000000000000791b */ /* 0x003fe20003800000 */
.L_x_6541:
        /* <DEDUP_REMOVED lines=15> */
.L_x_6542:
[----:B------:R-:W-:Y:S02]  /*2b9b0*/  @P0 IMAD R6, R4, 0x2, R23 ;  /* 0x0000000204060824 */ /* 0x000fe400078e0217 */
[----:B------:R-:W-:Y:S02]  /*2b9c0*/  IMAD.MOV.U32 R13, RZ, RZ, R5 ;  /* 0x000000ffff0d7224 */ /* 0x000fe400078e0005 */
[----:B------:R-:W-:Y:S02]  /*2b9d0*/  IMAD.MOV.U32 R12, RZ, RZ, 0x3 ;  /* 0x00000003ff0c7424 */ /* 0x000fe400078e00ff */
[----:B------:R-:W-:-:S07]  /*2b9e0*/  IMAD.MOV.U32 R3, RZ, RZ, R14 ;  /* 0x000000ffff037224 */ /* 0x000fce00078e000e */
[----:B------:R-:W-:Y:S05]  /*2b9f0*/  WARPSYNC.COLLECTIVE R15, `(.L_x_6543) ;  /* 0x000000000f087348 */ /* 0x000fea0003c00000 */
[----:B------:R0:W1:Y:S02]  /*2ba00*/  SHFL.IDX P6, R14, R13, R12, R11 ;  /* 0x0000000c0d0e7389 */ /* 0x00006400000c000b */
[----:B01----:R-:W-:Y:S01]  /*2ba10*/  ENDCOLLECTIVE ;  /* 0x000000000000791b */ /* 0x003fe20003800000 */
.L_x_6543:
        /* <DEDUP_REMOVED lines=10> */
.L_x_6544:
[----:B------:R-:W-:Y:S01]  /*2bac0*/  @!PT LDS RZ, [RZ] ;  /* 0x00000000fffff984 */ /* 0x000fe20000000800 */
[----:B------:R-:W-:Y:S01]  /*2bad0*/  @!PT LDS RZ, [RZ] ;  /* 0x00000000fffff984 */ /* 0x000fe20000000800 */
[----:B------:R-:W-:Y:S01]  /*2bae0*/  @!PT LDS RZ, [RZ] ;  /* 0x00000000fffff984 */ /* 0x000fe20000000800 */
[----:B------:R0:W-:Y:S01]  /*2baf0*/  @P0 LDGSTS.E.BYPASS.LTC128B.128 [R6+0x23400], desc[UR36][R2.64], !P2 ;  /* 0x2340000002060fae */ /* 0x0001e2000d101d64 */
[----:B------:R-:W-:Y:S01]  /*2bb00*/  IMAD.MOV.U32 R0, RZ, RZ, R14 ;  /* 0x000000ffff007224 */ /* 0x000fe200078e000e */
[----:B------:R-:W-:Y:S06]  /*2bb10*/  BRA `(.L_x_6545) ;  /* 0xffffffb000c07947 */ /* 0x000fec000383ffff */
.L_x_6470:
[----:B------:R-:W-:Y:S01]  /*2bb20*/  IMAD.MOV.U32 R13, RZ, RZ, R2 ;  /* 0x000000ffff0d7224 */ /* 0x000fe200078e0002 */
[----:B------:R-:W-:Y:S01]  /*2bb30*/  LOP3.LUT R22, R22, 0xfffffeff, RZ, 0xc0, !PT ;  /* 0xfffffeff16167812 */ /* 0x000fe200078ec0ff */
[----:B------:R-:W-:Y:S02]  /*2bb40*/  IMAD.MOV.U32 R12, RZ, RZ, RZ ;  /* 0x000000ffff0c7224 */ /* 0x000fe400078e00ff */
[----:B------:R-:W-:Y:S02]  /*2bb50*/  IMAD.MOV.U32 R11, RZ, RZ, 0x181f ;  /* 0x0000181fff0b7424 */ /* 0x000fe400078e00ff */
[----:B------:R-:W-:Y:S02]  /*2bb60*/  IMAD.MOV.U32 R15, RZ, RZ, -0x1 ;  /* 0xffffffffff0f7424 */ /* 0x000fe400078e00ff */
[----:B-----5:R-:W-:Y:S02]  /*2bb70*/  IMAD R3, R21, R5, RZ ;  /* 0x0000000515037224 */ /* 0x020fe400078e02ff */
[----:B------:R-:W-:-:S07]  /*2bb80*/  IMAD.IADD R4, R10, 0x1, R20 ;  /* 0x000000010a047824 */ /* 0x000fce00078e0214 */
[----:B------:R-:W-:Y:S05]  /*2bb90*/  WARPSYNC.COLLECTIVE R15, `(.L_x_6546) ;  /* 0x000000000f087348 */ /* 0x000fea0003c00000 */
[----:B------:R0:W1:Y:S02]  /*2bba0*/  SHFL.IDX P6, R14, R13, R12, R11 ;  /* 0x0000000c0d0e7389 */ /* 0x00006400000c000b */
[----:B01----:R-:W-:Y:S01]  /*2bbb0*/  ENDCOLLECTIVE ;  /* 0x000000000000791b */ /* 0x003fe20003800000 */
.L_x_6546:
        /* <DEDUP_REMOVED lines=9> */
.L_x_6547:
[----:B------:R-:W-:Y:S02]  /*2bc50*/  IMAD.MOV.U32 R13, RZ, RZ, R2 ;  /* 0x000000ffff0d7224 */ /* 0x000fe400078e0002 */
[----:B------:R-:W-:Y:S02]  /*2bc60*/  IMAD.MOV.U32 R12, RZ, RZ, 0x1 ;  /* 0x00000001ff0c7424 */ /* 0x000fe400078e00ff */
[----:B------:R-:W-:-:S07]  /*2bc70*/  IMAD.MOV.U32 R6, RZ, RZ, R14 ;  /* 0x000000ffff067224 */ /* 0x000fce00078e000e */
[----:B------:R-:W-:Y:S05]  /*2bc80*/  WARPSYNC.COLLECTIVE R15, `(.L_x_6548) ;  /* 0x000000000f087348 */ /* 0x000fea0003c00000 */
[----:B------:R0:W1:Y:S02]  /*2bc90*/  SHFL.IDX P6, R14, R13, R12, R11 ;  /* 0x0000000c0d0e7389 */ /* 0x00006400000c000b */
[----:B01----:R-:W-:Y:S01]  /*2bca0*/  ENDCOLLECTIVE ;  /* 0x000000000000791b */ /* 0x003fe20003800000 */
.L_x_6548:
        /* <DEDUP_REMOVED lines=8> */
[----:B------:R-:W-:Y:S01]  /*2bd30*/  ISETP.GE.AND P2, PT, R8, R3, PT ;  /* 0x000000030800720c */ /* 0x000fe20003f46270 */
[----:B------:R-:W-:-:S12]  /*2bd40*/  IMAD.MOV.U32 R5, RZ, RZ, R14 ;  /* 0x000000ffff057224 */ /* 0x000fd800078e000e */
[----:B0-----:R-:W-:Y:S05]  /*2bd50*/  WARPSYNC.COLLECTIVE R15, `(.L_x_6549) ;  /* 0x000000000f087348 */ /* 0x001fea0003c00000 */
[----:B------:R1:W2:Y:S02]  /*2bd60*/  SHFL.IDX P6, R14, R13, R12, R11 ;  /* 0x0000000c0d0e7389 */ /* 0x0002a400000c000b */
[----:B012---:R-:W-:Y:S01]  /*2bd70*/  ENDCOLLECTIVE ;  /* 0x000000000000791b */ /* 0x007fe20003800000 */
.L_x_6549:
        /* <DEDUP_REMOVED lines=8> */
.L_x_6550:
        /* <DEDUP_REMOVED lines=9> */
[----:B------:R-:W-:Y:S01]  /*2be90*/  ISETP.GE.AND P2, PT, R5, R3, PT ;  /* 0x000000030500720c */ /* 0x000fe20003f46270 */
[----:B------:R-:W-:-:S12]  /*2bea0*/  IMAD.MOV.U32 R5, RZ, RZ, R14 ;  /* 0x000000ffff057224 */ /* 0x000fd800078e000e */
[----:B0-----:R-:W-:Y:S05]  /*2beb0*/  WARPSYNC.COLLECTIVE R15, `(.L_x_6551) ;  /* 0x000000000f087348 */ /* 0x001fea0003c00000 */
[----:B------:R1:W2:Y:S02]  /*2bec0*/  SHFL.IDX P6, R14, R13, R12, R11 ;  /* 0x0000000c0d0e7389 */ /* 0x0002a400000c000b */
[----:B012---:R-:W-:Y:S01]  /*2bed0*/  ENDCOLLECTIVE ;  /* 0x000000000000791b */ /* 0x007fe20003800000 */
.L_x_6551:
[----:B------:R-:W-:Y:S01]  /*2bee0*/  @P2 LOP3.LUT R22, R22, 0x40, RZ, 0xfc, !PT ;  /* 0x0000004016162812 */ /* 0x000fe200078efcff */
[----:B------:R-:W-:Y:S02]  /*2bef0*/  IMAD.MOV.U32 R13, RZ, RZ, R2 ;  /* 0x000000ffff0d7224 */ /* 0x000fe400078e0002 */
[----:B------:R-:W-:Y:S02]  /*2bf00*/  IMAD.MOV.U32 R12, RZ, RZ, 0x3 ;  /* 0x00000003ff0c7424 */ /* 0x000fe400078e00ff */
[----:B------:R-:W-:-:S07]  /*2bf10*/  IMAD.MOV.U32 R6, RZ, RZ, R14 ;  /* 0x000000ffff067224 */ /* 0x000fce00078e000e */
[----:B------:R-:W-:Y:S05]  /*2bf20*/  WARPSYNC.COLLECTIVE R15, `(.L_x_6552) ;  /* 0x000000000f087348 */ /* 0x000fea0003c00000 */
[----:B------:R0:W1:Y:S02]  /*2bf30*/  SHFL.IDX P6, R14, R13, R12, R11 ;  /* 0x0000000c0d0e7389 */ /* 0x00006400000c000b */
[----:B01----:R-:W-:Y:S01]  /*2bf40*/  ENDCOLLECTIVE ;  /* 0x000000000000791b */ /* 0x003fe20003800000 */
.L_x_6552:
        /* <DEDUP_REMOVED lines=12> */
.L_x_6553:
[----:B------:R-:W-:Y:S01]  /*2c010*/  IMAD.MOV.U32 R0, RZ, RZ, R14 ;  /* 0x000000ffff007224 */ /* 0x000fe200078e000e */
[----:B------:R-:W-:Y:S06]  /*2c020*/  BRA `(.L_x_6554) ;  /* 0xffffffb400d07947 */ /* 0x000fec000383ffff */
.L_x_6474:
        /* <DEDUP_REMOVED lines=47> */
.L_x_6556:
[----:B------:R-:W-:Y:S05]  /*2c320*/  BSYNC B0 ;  /* 0x0000000000007941 */ /* 0x000fea0003800000 */
.L_x_6555:
        /* <DEDUP_REMOVED lines=11> */
.L_x_6557:
        /* <DEDUP_REMOVED lines=39> */
.L_x_6558:
[----:B------:R-:W-:Y:S02]  /*2c650*/  IMAD.MOV.U32 R13, RZ, RZ, R0 ;  /* 0x000000ffff0d7224 */ /* 0x000fe400078e0000 */
[----:B------:R-:W-:-:S07]  /*2c660*/  IMAD.MOV.U32 R7, RZ, RZ, R14 ;  /* 0x000000ffff077224 */ /* 0x000fce00078e000e */
[----:B------:R-:W-:Y:S05]  /*2c670*/  WARPSYNC.COLLECTIVE R15, `(.L_x_6559) ;  /* 0x000000000f087348 */ /* 0x000fea0003c00000 */
[----:B------:R0:W1:Y:S02]  /*2c680*/  SHFL.IDX P6, R14, R13, R12, R11 ;  /* 0x0000000c0d0e7389 */ /* 0x00006400000c000b */
[----:B01----:R-:W-:Y:S01]  /*2c690*/  ENDCOLLECTIVE ;  /* 0x000000000000791b */ /* 0x003fe20003800000 */
.L_x_6559:
        /* <DEDUP_REMOVED lines=33> */
.L_x_6560:
[----:B------:R-:W-:Y:S02]  /*2c8b0*/  IMAD.MOV.U32 R13, RZ, RZ, R0 ;  /* 0x000000ffff0d7224 */ /* 0x000fe400078e0000 */
[----:B------:R-:W-:-:S07]  /*2c8c0*/  IMAD.MOV.U32 R7, RZ, RZ, R14 ;  /* 0x000000ffff077224 */ /* 0x000fce00078e000e */
[----:B------:R-:W-:Y:S05]  /*2c8d0*/  WARPSYNC.COLLECTIVE R15, `(.L_x_6561) ;  /* 0x000000000f087348 */ /* 0x000fea0003c00000 */
[----:B------:R0:W1:Y:S02]  /*2c8e0*/  SHFL.IDX P6, R14, R13, R12, R11 ;  /* 0x0000000c0d0e7389 */ /* 0x00006400000c000b */
[----:B01----:R-:W-:Y:S01]  /*2c8f0*/  ENDCOLLECTIVE ;  /* 0x000000000000791b */ /* 0x003fe20003800000 */
.L_x_6561:
        /* <DEDUP_REMOVED lines=27> */
.L_x_6562:
[----:B------:R-:W-:Y:S02]  /*2cab0*/  IMAD.MOV.U32 R13, RZ, RZ, R0 ;  /* 0x000000ffff0d7224 */ /* 0x000fe400078e0000 */
[----:B------:R-:W-:-:S07]  /*2cac0*/  IMAD.MOV.U32 R6, RZ, RZ, R14 ;  /* 0x000000ffff067224 */ /* 0x000fce00078e000e */
[----:B------:R-:W-:Y:S05]  /*2cad0*/  WARPSYNC.COLLECTIVE R15, `(.L_x_6563) ;  /* 0x000000000f087348 */ /* 0x000fea0003c00000 */
[----:B------:R0:W1:Y:S02]  /*2cae0*/  SHFL.IDX P6, R14, R13, R12, R11 ;  /* 0x0000000c0d0e7389 */ /* 0x00006400000c000b */
[----:B01----:R-:W-:Y:S01]  /*2caf0*/  ENDCOLLECTIVE ;  /* 0x000000000000791b */ /* 0x003fe20003800000 */
.L_x_6563:
[----:B------:R-:W-:Y:S01]  /*2cb00*/  IMAD.MOV.U32 R0, RZ, RZ, R14 ;  /* 0x000000ffff007224 */ /* 0x000fe200078e000e */
[----:B------:R-:W-:Y:S06]  /*2cb10*/  BRA `(.L_x_6564) ;  /* 0xffffffb800487947 */ /* 0x000fec000383ffff */
.L_x_6479:
[----:B0-----:R0:W1:Y:S02]  /*2cb20*/  SYNCS.PHASECHK.TRANS64.TRYWAIT P0, [R23+URZ+0x38820], R0 ;  /* 0x03882000170075a7 */ /* 0x001064000800017f */
[----:B-1----:R-:W-:Y:S05]  /*2cb30*/  @!P0 NANOSLEEP.SYNCS 0x989680 ;  /* 0x009896800000895d */ /* 0x002fea0003900000 */
[----:B------:R-:W1:Y:S02]  /*2cb40*/  @!P0 SYNCS.PHASECHK.TRANS64 P0, [R23+URZ+0x38820], R0 ;  /* 0x03882000170085a7 */ /* 0x000e64000800007f */
[----:B-1----:R-:W-:Y:S05]  /*2cb50*/  @!P0 BRA `(.L_x_6479) ;  /* 0xfffffffc00f08947 */ /* 0x002fea000383ffff */
[----:B------:R-:W-:Y:S05]  /*2cb60*/  BRA `(.L_x_6565) ;  /* 0xffffffb800e47947 */ /* 0x000fea000383ffff */
.L_x_6482:
[----:B0-----:R0:W1:Y:S02]  /*2cb70*/  SYNCS.PHASECHK.TRANS64.TRYWAIT P0, [R17+URZ+0x38860], R0 ;  /* 0x03886000110075a7 */ /* 0x001064000800017f */
[----:B-1----:R-:W-:Y:S05]  /*2cb80*/  @!P0 NANOSLEEP.SYNCS 0x989680 ;  /* 0x009896800000895d */ /* 0x002fea0003900000 */
[----:B------:R-:W1:Y:S02]  /*2cb90*/  @!P0 SYNCS.PHASECHK.TRANS64 P0, [R17+URZ+0x38860], R0 ;  /* 0x03886000110085a7 */ /* 0x000e64000800007f */
[----:B-1----:R-:W-:Y:S05]  /*2cba0*/  @!P0 BRA `(.L_x_6482) ;  /* 0xfffffffc00f08947 */ /* 0x002fea000383ffff */
[----:B------:R-:W-:Y:S05]  /*2cbb0*/  BRA `(.L_x_6566) ;  /* 0xffffffb800f47947 */ /* 0x000fea000383ffff */
.L_x_6483:
        /* <DEDUP_REMOVED lines=8> */
.L_x_6568:
[----:B------:R-:W-:Y:S05]  /*2cc40*/  BSYNC B0 ;  /* 0x0000000000007941 */ /* 0x000fea0003800000 */
.L_x_6567:
        /* <DEDUP_REMOVED lines=15> */
.L_x_6569:
        /* <DEDUP_REMOVED lines=39> */
.L_x_6570:
[----:B------:R-:W-:Y:S02]  /*2cfb0*/  IMAD.MOV.U32 R13, RZ, RZ, R5 ;  /* 0x000000ffff0d7224 */ /* 0x000fe400078e0005 */
[----:B------:R-:W-:-:S07]  /*2cfc0*/  IMAD.MOV.U32 R3, RZ, RZ, R14 ;  /* 0x000000ffff037224 */ /* 0x000fce00078e000e */
[----:B------:R-:W-:Y:S05]  /*2cfd0*/  WARPSYNC.COLLECTIVE R15, `(.L_x_6571) ;  /* 0x000000000f087348 */ /* 0x000fea0003c00000 */
[----:B------:R0:W1:Y:S02]  /*2cfe0*/  SHFL.IDX P6, R14, R13, R12, R11 ;  /* 0x0000000c0d0e7389 */ /* 0x00006400000c000b */
[----:B01----:R-:W-:Y:S01]  /*2cff0*/  ENDCOLLECTIVE ;  /* 0x000000000000791b */ /* 0x003fe20003800000 */
.L_x_6571:
        /* <DEDUP_REMOVED lines=29> */
.L_x_6572:
[----:B------:R-:W-:Y:S02]  /*2d1d0*/  IMAD.MOV.U32 R13, RZ, RZ, R5 ;  /* 0x000000ffff0d7224 */ /* 0x000fe400078e0005 */
[----:B------:R-:W-:-:S07]  /*2d1e0*/  IMAD.MOV.U32 R7, RZ, RZ, R14 ;  /* 0x000000ffff077224 */ /* 0x000fce00078e000e */
[----:B------:R-:W-:Y:S05]  /*2d1f0*/  WARPSYNC.COLLECTIVE R15, `(.L_x_6573) ;  /* 0x000000000f087348 */ /* 0x000fea0003c00000 */
[----:B------:R0:W1:Y:S02]  /*2d200*/  SHFL.IDX P6, R14, R13, R12, R11 ;  /* 0x0000000c0d0e7389 */ /* 0x00006400000c000b */
[----:B01----:R-:W-:Y:S01]  /*2d210*/  ENDCOLLECTIVE ;  /* 0x000000000000791b */ /* 0x003fe20003800000 */
.L_x_6573:
        /* <DEDUP_REMOVED lines=29> */
.L_x_6574:
[----:B------:R-:W-:Y:S02]  /*2d3f0*/  IMAD.MOV.U32 R13, RZ, RZ, R5 ;  /* 0x000000ffff0d7224 */ /* 0x000fe400078e0005 */
[----:B------:R-:W-:-:S07]  /*2d400*/  IMAD.MOV.U32 R6, RZ, RZ, R14 ;  /* 0x000000ffff067224 */ /* 0x000fce00078e000e */
[----:B------:R-:W-:Y:S05]  /*2d410*/  WARPSYNC.COLLECTIVE R15, `(.L_x_6575) ;  /* 0x000000000f087348 */ /* 0x000fea0003c00000 */
[----:B------:R0:W1:Y:S02]  /*2d420*/  SHFL.IDX P6, R14, R13, R12, R11 ;  /* 0x0000000c0d0e7389 */ /* 0x00006400000c000b */
[----:B01----:R-:W-:Y:S01]  /*2d430*/  ENDCOLLECTIVE ;  /* 0x000000000000791b */ /* 0x003fe20003800000 */
.L_x_6575:
[----:B------:R-:W-:Y:S01]  /*2d440*/  IMAD.MOV.U32 R2, RZ, RZ, R14 ;  /* 0x000000ffff027224 */ /* 0x000fe200078e000e */
[----:B------:R-:W-:Y:S06]  /*2d450*/  BRA `(.L_x_6576) ;  /* 0xffffffb800887947 */ /* 0x000fec000383ffff */
.L_x_6490:
[----:B0-----:R0:W1:Y:S02]  /*2d460*/  SYNCS.PHASECHK.TRANS64.TRYWAIT P0, [R6+URZ+0x38840], R17 ;  /* 0x03884011060075a7 */ /* 0x001064000800017f */
[----:B-1----:R-:W-:Y:S05]  /*2d470*/  @!P0 NANOSLEEP.SYNCS 0x989680 ;  /* 0x009896800000895d */ /* 0x002fea0003900000 */
[----:B------:R-:W1:Y:S02]  /*2d480*/  @!P0 SYNCS.PHASECHK.TRANS64 P0, [R6+URZ+0x38840], R17 ;  /* 0x03884011060085a7 */ /* 0x000e64000800007f */
[----:B-1----:R-:W-:Y:S05]  /*2d490*/  @!P0 BRA `(.L_x_6490) ;  /* 0xfffffffc00f08947 */ /* 0x002fea000383ffff */
[----:B------:R-:W-:Y:S05]  /*2d4a0*/  BRA `(.L_x_6577) ;  /* 0xffffffc0001c7947 */ /* 0x000fea000383ffff */
.L_x_6491:
        /* <DEDUP_REMOVED lines=8> */
.L_x_6579:
[----:B------:R-:W-:Y:S05]  /*2d530*/  BSYNC B1 ;  /* 0x0000000000017941 */ /* 0x000fea0003800000 */
.L_x_6578:
        /* <DEDUP_REMOVED lines=9> */
.L_x_6580:
[----:B------:R-:W-:Y:S02]  /*2d5d0*/  IMAD.MOV.U32 R13, RZ, RZ, R27 ;  /* 0x000000ffff0d7224 */ /* 0x000fe400078e001b */
[----:B------:R-:W-:Y:S02]  /*2d5e0*/  IMAD.MOV.U32 R12, RZ, RZ, 0x1 ;  /* 0x00000001ff0c7424 */ /* 0x000fe400078e00ff */
[----:B------:R-:W-:-:S07]  /*2d5f0*/  IMAD.MOV.U32 R2, RZ, RZ, R14 ;  /* 0x000000ffff027224 */ /* 0x000fce00078e000e */
[----:B------:R-:W-:Y:S05]  /*2d600*/  WARPSYNC.COLLECTIVE R15, `(.L_x_6581) ;  /* 0x000000000f087348 */ /* 0x000fea0003c00000 */
[----:B------:R0:W1:Y:S02]  /*2d610*/  SHFL.IDX P6, R14, R13, R12, R11 ;  /* 0x0000000c0d0e7389 */ /* 0x00006400000c000b */
[----:B01----:R-:W-:Y:S01]  /*2d620*/  ENDCOLLECTIVE ;  /* 0x000000000000791b */ /* 0x003fe20003800000 */
.L_x_6581:
        /* <DEDUP_REMOVED lines=11> */
.L_x_6582:
[----:B------:R-:W-:Y:S02]  /*2d6e0*/  IMAD.MOV.U32 R13, RZ, RZ, R27 ;  /* 0x000000ffff0d7224 */ /* 0x000fe400078e001b */
[----:B------:R-:W-:Y:S02]  /*2d6f0*/  IMAD.MOV.U32 R12, RZ, RZ, 0x2 ;  /* 0x00000002ff0c7424 */ /* 0x000fe400078e00ff */
[----:B------:R-:W-:-:S07]  /*2d700*/  IMAD.MOV.U32 R2, RZ, RZ, R14 ;  /* 0x000000ffff027224 */ /* 0x000fce00078e000e */
[----:B------:R-:W-:Y:S05]  /*2d710*/  WARPSYNC.COLLECTIVE R15, `(.L_x_6583) ;  /* 0x000000000f087348 */ /* 0x000fea0003c00000 */
[----:B------:R0:W1:Y:S02]  /*2d720*/  SHFL.IDX P6, R14, R13, R12, R11 ;  /* 0x0000000c0d0e7389 */ /* 0x00006400000c000b */
[----:B01----:R-:W-:Y:S01]  /*2d730*/  ENDCOLLECTIVE ;  /* 0x000000000000791b */ /* 0x003fe20003800000 */
.L_x_6583:
        /* <DEDUP_REMOVED lines=11> */
.L_x_6584:
[----:B------:R-:W-:Y:S02]  /*2d7f0*/  IMAD.MOV.U32 R13, RZ, RZ, R27 ;  /* 0x000000ffff0d7224 */ /* 0x000fe400078e001b */
[----:B------:R-:W-:Y:S02]  /*2d800*/  IMAD.MOV.U32 R12, RZ, RZ, 0x3 ;  /* 0x00000003ff0c7424 */ /* 0x000fe400078e00ff */
[----:B------:R-:W-:-:S07]  /*2d810*/  IMAD.MOV.U32 R2, RZ, RZ, R14 ;  /* 0x000000ffff027224 */ /* 0x000fce00078e000e */
[----:B------:R-:W-:Y:S05]  /*2d820*/  WARPSYNC.COLLECTIVE R15, `(.L_x_6585) ;  /* 0x000000000f087348 */ /* 0x000fea0003c00000 */
[----:B------:R0:W1:Y:S02]  /*2d830*/  SHFL.IDX P6, R14, R13, R12, R11 ;  /* 0x0000000c0d0e7389 */ /* 0x00006400000c000b */
[----:B01----:R-:W-:Y:S01]  /*2d840*/  ENDCOLLECTIVE ;  /* 0x000000000000791b */ /* 0x003fe20003800000 */
.L_x_6585:
        /* <DEDUP_REMOVED lines=11> */
.L_x_6586:
[----:B------:R-:W-:Y:S01]  /*2d900*/  IMAD.MOV.U32 R2, RZ, RZ, R14 ;  /* 0x000000ffff027224 */ /* 0x000fe200078e000e */
[----:B------:R-:W-:Y:S06]  /*2d910*/  BRA `(.L_x_6587) ;  /* 0xffffffbc00ac7947 */ /* 0x000fec000383ffff */
.L_x_6496:
[----:B---3--:R3:W4:Y:S02]  /*2d920*/  SYNCS.PHASECHK.TRANS64.TRYWAIT P0, [R6+URZ+0x38860], R17 ;  /* 0x03886011060075a7 */ /* 0x008724000800017f */
[----:B----4-:R-:W-:Y:S05]  /*2d930*/  @!P0 NANOSLEEP.SYNCS 0x989680 ;  /* 0x009896800000895d */ /* 0x010fea0003900000 */
[----:B------:R-:W4:Y:S02]  /*2d940*/  @!P0 SYNCS.PHASECHK.TRANS64 P0, [R6+URZ+0x38860], R17 ;  /* 0x03886011060085a7 */ /* 0x000f24000800007f */
[----:B----4-:R-:W-:Y:S05]  /*2d950*/  @!P0 BRA `(.L_x_6496) ;  /* 0xfffffffc00f08947 */ /* 0x010fea000383ffff */
[----:B------:R-:W-:Y:S05]  /*2d960*/  BRA `(.L_x_6588) ;  /* 0xffffffbc00fc7947 */ /* 0x000fea000383ffff */
.L_x_6497:
        /* <DEDUP_REMOVED lines=8> */
.L_x_6590:
[----:B------:R-:W-:Y:S05]  /*2d9f0*/  BSYNC B1 ;  /* 0x0000000000017941 */ /* 0x000fea0003800000 */
.L_x_6589:
        /* <DEDUP_REMOVED lines=13> */
.L_x_6591:
        /* <DEDUP_REMOVED lines=17> */
.L_x_6592:
        /* <DEDUP_REMOVED lines=16> */
.L_x_6593:
        /* <DEDUP_REMOVED lines=19> */
.L_x_6594:
        /* <DEDUP_REMOVED lines=14> */
.L_x_6595:
        /* <DEDUP_REMOVED lines=16> */
.L_x_6596:
        /* <DEDUP_REMOVED lines=14> */
.L_x_6597:
[----:B------:R-:W-:Y:S05]  /*2e0d0*/  BRA `(.L_x_6598) ;  /* 0xffffffbc00687947 */ /* 0x000fea000383ffff */
.L_x_6505:
        /* <DEDUP_REMOVED lines=8> */
.L_x_6600:
[----:B------:R-:W-:Y:S05]  /*2e160*/  BSYNC B0 ;  /* 0x0000000000007941 */ /* 0x000fea0003800000 */
.L_x_6599:
        /* <DEDUP_REMOVED lines=9> */
.L_x_6601:
        /* <DEDUP_REMOVED lines=18> */
.L_x_6602:
[----:B------:R-:W-:Y:S01]  /*2e320*/  IMAD.MOV.U32 R12, RZ, RZ, 0x2 ;  /* 0x00000002ff0c7424 */ /* 0x000fe200078e00ff */
[----:B------:R-:W-:-:S05]  /*2e330*/  SEL R4, R14, RZ, P1 ;  /* 0x000000ff0e047207 */ /* 0x000fca0000800000 */
[----:B------:R-:W-:-:S04]  /*2e340*/  IMAD.IADD R4, R17, 0x1, R4 ;  /* 0x0000000111047824 */ /* 0x000fc800078e0204 */
[----:B------:R-:W-:-:S07]  /*2e350*/  IMAD.MOV.U32 R13, RZ, RZ, R4 ;  /* 0x000000ffff0d7224 */ /* 0x000fce00078e0004 */
[----:B------:R-:W-:Y:S05]  /*2e360*/  WARPSYNC.COLLECTIVE R15, `(.L_x_6603) ;  /* 0x000000000f087348 */ /* 0x000fea0003c00000 */
[----:B------:R0:W1:Y:S02]  /*2e370*/  SHFL.UP P6, R14, R13, R12, R11 ;  /* 0x0400000c0d0e7389 */ /* 0x00006400000c000b */
[----:B01----:R-:W-:Y:S01]  /*2e380*/  ENDCOLLECTIVE ;  /* 0x000000000000791b */ /* 0x003fe20003800000 */
.L_x_6603:
[----:B------:R-:W-:Y:S01]  /*2e390*/  IMAD.MOV.U32 R12, RZ, RZ, 0x4 ;  /* 0x00000004ff0c7424 */ /* 0x000fe200078e00ff */
[----:B------:R-:W-:-:S05]  /*2e3a0*/  SEL R3, R14, RZ, P2 ;  /* 0x000000ff0e037207 */ /* 0x000fca0001000000 */
[----:B------:R-:W-:-:S04]  /*2e3b0*/  IMAD.IADD R6, R4, 0x1, R3 ;  /* 0x0000000104067824 */ /* 0x000fc800078e0203 */
[----:B------:R-:W-:-:S07]  /*2e3c0*/  IMAD.MOV.U32 R13, RZ, RZ, R6 ;  /* 0x000000ffff0d7224 */ /* 0x000fce00078e0006 */
[----:B------:R-:W-:Y:S05]  /*2e3d0*/  WARPSYNC.COLLECTIVE R15, `(.L_x_6604) ;  /* 0x000000000f087348 */ /* 0x000fea0003c00000 */
[----:B------:R0:W1:Y:S02]  /*2e3e0*/  SHFL.UP P6, R14, R13, R12, R11 ;  /* 0x0400000c0d0e7389 */ /* 0x00006400000c000b */
[----:B01----:R-:W-:Y:S01]  /*2e3f0*/  ENDCOLLECTIVE ;  /* 0x000000000000791b */ /* 0x003fe20003800000 */
.L_x_6604:
[----:B------:R-:W-:Y:S01]  /*2e400*/  IMAD.MOV.U32 R12, RZ, RZ, 0x8 ;  /* 0x00000008ff0c7424 */ /* 0x000fe200078e00ff */
[----:B------:R-:W-:-:S05]  /*2e410*/  SEL R3, R14, RZ, P3 ;  /* 0x000000ff0e037207 */ /* 0x000fca0001800000 */
[----:B------:R-:W-:-:S04]  /*2e420*/  IMAD.IADD R2, R6, 0x1, R3 ;  /* 0x0000000106027824 */ /* 0x000fc800078e0203 */
[----:B------:R-:W-:-:S07]  /*2e430*/  IMAD.MOV.U32 R13, RZ, RZ, R2 ;  /* 0x000000ffff0d7224 */ /* 0x000fce00078e0002 */
[----:B------:R-:W-:Y:S05]  /*2e440*/  WARPSYNC.COLLECTIVE R15, `(.L_x_6605) ;  /* 0x000000000f087348 */ /* 0x000fea0003c00000 */
[----:B------:R0:W1:Y:S02]  /*2e450*/  SHFL.UP P6, R14, R13, R12, R11 ;  /* 0x0400000c0d0e7389 */ /* 0x00006400000c000b */
[----:B01----:R-:W-:Y:S01]  /*2e460*/  ENDCOLLECTIVE ;  /* 0x000000000000791b */ /* 0x003fe20003800000 */
.L_x_6605:
[----:B------:R-:W-:Y:S01]  /*2e470*/  IMAD.MOV.U32 R12, RZ, RZ, 0x10 ;  /* 0x00000010ff0c7424 */ /* 0x000fe200078e00ff */
[----:B------:R-:W-:-:S05]  /*2e480*/  SEL R3, R14, RZ, P4 ;  /* 0x000000ff0e037207 */ /* 0x000fca0002000000 */
[----:B------:R-:W-:-:S04]  /*2e490*/  IMAD.IADD R3, R2, 0x1, R3 ;  /* 0x0000000102037824 */ /* 0x000fc800078e0203 */
[----:B------:R-:W-:-:S07]  /*2e4a0*/  IMAD.MOV.U32 R13, RZ, RZ, R3 ;  /* 0x000000ffff0d7224 */ /* 0x000fce00078e0003 */
[----:B------:R-:W-:Y:S05]  /*2e4b0*/  WARPSYNC.COLLECTIVE R15, `(.L_x_6606) ;  /* 0x000000000f087348 */ /* 0x000fea0003c00000 */
[----:B------:R0:W1:Y:S02]  /*2e4c0*/  SHFL.UP P6, R14, R13, R12, R11 ;  /* 0x0400000c0d0e7389 */ /* 0x00006400000c000b */
[----:B01----:R-:W-:Y:S01]  /*2e4d0*/  ENDCOLLECTIVE ;  /* 0x000000000000791b */ /* 0x003fe20003800000 */
.L_x_6606:
        /* <DEDUP_REMOVED lines=8> */
.L_x_6607:
[----:B------:R-:W-:Y:S05]  /*2e560*/  BRA `(.L_x_6608) ;  /* 0xffffffbc00fc7947 */ /* 0x000fea000383ffff */
.L_x_6510:
        /* <DEDUP_REMOVED lines=8> */
.L_x_6610:
[----:B------:R-:W-:Y:S05]  /*2e5f0*/  BSYNC B0 ;  /* 0x0000000000007941 */ /* 0x000fea0003800000 */
.L_x_6609:
        /* <DEDUP_REMOVED lines=8> */
.L_x_6611:
[----:B------:R-:W-:Y:S01]  /*2e680*/  IMAD.MOV.U32 R12, RZ, RZ, 0x4 ;  /* 0x00000004ff0c7424 */ /* 0x000fe200078e00ff */
[----:B------:R-:W-:-:S05]  /*2e690*/  SEL R2, R14, RZ, P2 ;  /* 0x000000ff0e027207 */ /* 0x000fca0001000000 */
[----:B------:R-:W-:-:S04]  /*2e6a0*/  IMAD.IADD R2, R13, 0x1, R2 ;  /* 0x000000010d027824 */ /* 0x000fc800078e0202 */
[----:B------:R-:W-:-:S07]  /*2e6b0*/  IMAD.MOV.U32 R13, RZ, RZ, R2 ;  /* 0x000000ffff0d7224 */ /* 0x000fce00078e0002 */
[----:B------:R-:W-:Y:S05]  /*2e6c0*/  WARPSYNC.COLLECTIVE R15, `(.L_x_6612) ;  /* 0x000000000f087348 */ /* 0x000fea0003c00000 */
[----:B------:R0:W1:Y:S02]  /*2e6d0*/  SHFL.UP P6, R14, R13, R12, R11 ;  /* 0x0400000c0d0e7389 */ /* 0x00006400000c000b */
[----:B01----:R-:W-:Y:S01]  /*2e6e0*/  ENDCOLLECTIVE ;  /* 0x000000000000791b */ /* 0x003fe20003800000 */
.L_x_6612:
[----:B------:R-:W-:Y:S01]  /*2e6f0*/  IMAD.MOV.U32 R12, RZ, RZ, 0x8 ;  /* 0x00000008ff0c7424 */ /* 0x000fe200078e00ff */
[----:B------:R-:W-:-:S05]  /*2e700*/  SEL R3, R14, RZ, P3 ;  /* 0x000000ff0e037207 */ /* 0x000fca0001800000 */
[----:B------:R-:W-:-:S04]  /*2e710*/  IMAD.IADD R3, R2, 0x1, R3 ;  /* 0x0000000102037824 */ /* 0x000fc800078e0203 */
[----:B------:R-:W-:-:S07]  /*2e720*/  IMAD.MOV.U32 R13, RZ, RZ, R3 ;  /* 0x000000ffff0d7224 */ /* 0x000fce00078e0003 */
[----:B------:R-:W-:Y:S05]  /*2e730*/  WARPSYNC.COLLECTIVE R15, `(.L_x_6613) ;  /* 0x000000000f087348 */ /* 0x000fea0003c00000 */
[----:B------:R0:W1:Y:S02]  /*2e740*/  SHFL.UP P6, R14, R13, R12, R11 ;  /* 0x0400000c0d0e7389 */ /* 0x00006400000c000b */
[----:B01----:R-:W-:Y:S01]  /*2e750*/  ENDCOLLECTIVE ;  /* 0x000000000000791b */ /* 0x003fe20003800000 */
.L_x_6613:
[----:B------:R-:W-:Y:S01]  /*2e760*/  IMAD.MOV.U32 R12, RZ, RZ, 0x10 ;  /* 0x00000010ff0c7424 */ /* 0x000fe200078e00ff */
[----:B------:R-:W-:-:S05]  /*2e770*/  SEL R4, R14, RZ, P4 ;  /* 0x000000ff0e047207 */ /* 0x000fca0002000000 */
[----:B------:R-:W-:-:S04]  /*2e780*/  IMAD.IADD R4, R3, 0x1, R4 ;  /* 0x0000000103047824 */ /* 0x000fc800078e0204 */
[----:B------:R-:W-:-:S07]  /*2e790*/  IMAD.MOV.U32 R13, RZ, RZ, R4 ;  /* 0x000000ffff0d7224 */ /* 0x000fce00078e0004 */
[----:B------:R-:W-:Y:S05]  /*2e7a0*/  WARPSYNC.COLLECTIVE R15, `(.L_x_6614) ;  /* 0x000000000f087348 */ /* 0x000fea0003c00000 */
[----:B------:R0:W1:Y:S02]  /*2e7b0*/  SHFL.UP P6, R14, R13, R12, R11 ;  /* 0x0400000c0d0e7389 */ /* 0x00006400000c000b */
[----:B01----:R-:W-:Y:S01]  /*2e7c0*/  ENDCOLLECTIVE ;  /* 0x000000000000791b */ /* 0x003fe20003800000 */
.L_x_6614:
        /* <DEDUP_REMOVED lines=8> */
.L_x_6615:
[----:B------:R-:W-:Y:S05]  /*2e850*/  BRA `(.L_x_6616) ;  /* 0xffffffbc00dc7947 */ /* 0x000fea000383ffff */
.L_x_6512:
[----:B------:R-:W-:Y:S01]  /*2e860*/  BSSY B0, `(.L_x_6617) ;  /* 0x0000006000007945 */ /* 0x000fe20003800000 */
[----:B------:R-:W-:Y:S01]  /*2e870*/  PLOP3.LUT P6, PT, P6, PT, PT, 0x8, 0x0 ;  /* 0x000000000000781c */ /* 0x000fe200037ce170 */
[----:B------:R-:W-:-:S12]  /*2e880*/  IMAD.MOV.U32 R15, RZ, RZ, -0x1 ;  /* 0xffffffffff0f7424 */ /* 0x000fd800078e00ff */
[----:B01----:R-:W-:Y:S05]  /*2e890*/  WARPSYNC.COLLECTIVE R15, `(.L_x_6618) ;  /* 0x000000000f087348 */ /* 0x003fea0003c00000 */
[----:B------:R-:W-:Y:S01]  /*2e8a0*/  VOTE.ANY R14, PT, P6 ;  /* 0x00000000000e7806 */ /* 0x000fe200030e0100 */
[----:B01----:R-:W-:Y:S06]  /*2e8b0*/  ENDCOLLECTIVE ;  /* 0x000000000000791b */ /* 0x003fec0003800000 */
.L_x_6618:
[----:B------:R-:W-:Y:S05]  /*2e8c0*/  BSYNC B0 ;  /* 0x0000000000007941 */ /* 0x000fea0003800000 */
.L_x_6617:
        /* <DEDUP_REMOVED lines=9> */
.L_x_6619:
[----:B------:R-:W-:Y:S01]  /*2e960*/  IMAD.MOV.U32 R17, RZ, RZ, R14 ;  /* 0x000000ffff117224 */ /* 0x000fe200078e000e */
[----:B------:R-:W-:Y:S06]  /*2e970*/  BRA `(.L_x_6620) ;  /* 0xffffffbc00cc7947 */ /* 0x000fec000383ffff */
.L_x_6514:
[----:B------:R-:W-:Y:S01]  /*2e980*/  BSSY B0, `(.L_x_6621) ;  /* 0x0000007000007945 */ /* 0x000fe20003800000 */
[----:B------:R-:W-:Y:S02]  /*2e990*/  IMAD.MOV.U32 R13, RZ, RZ, R2 ;  /* 0x000000ffff0d7224 */ /* 0x000fe400078e0002 */
[----:B------:R-:W-:Y:S02]  /*2e9a0*/  IMAD.MOV.U32 R11, RZ, RZ, 0x1f ;  /* 0x0000001fff0b7424 */ /* 0x000fe400078e00ff */
[----:B------:R-:W-:-:S07]  /*2e9b0*/  IMAD.MOV.U32 R15, RZ, RZ, -0x1 ;  /* 0xffffffffff0f7424 */ /* 0x000fce00078e00ff */
[----:B0123--:R-:W-:Y:S05]  /*2e9c0*/  WARPSYNC.COLLECTIVE R15, `(.L_x_6622) ;  /* 0x000000000f087348 */ /* 0x00ffea0003c00000 */
[----:B------:R4:W0:Y:S02]  /*2e9d0*/  SHFL.IDX P6, R14, R13, R12, R11 ;  /* 0x0000000c0d0e7389 */ /* 0x00082400000c000b */
[----:B01234-:R-:W-:Y:S01]  /*2e9e0*/  ENDCOLLECTIVE ;  /* 0x000000000000791b */ /* 0x01ffe20003800000 */
.L_x_6622:
[----:B------:R-:W-:Y:S05]  /*2e9f0*/  BSYNC B0 ;  /* 0x0000000000007941 */ /* 0x000fea0003800000 */
.L_x_6621:
[----:B------:R-:W-:Y:S05]  /*2ea00*/  BRA `(.L_x_6513) ;  /* 0xffffffbc00c47947 */ /* 0x000fea000383ffff */
.L_x_6518:
[----:B0-----:R0:W1:Y:S02]  /*2ea10*/  SYNCS.PHASECHK.TRANS64.TRYWAIT P0, [R7+URZ+0x38820], R0 ;  /* 0x03882000070075a7 */ /* 0x001064000800017f */
[----:B-1----:R-:W-:Y:S05]  /*2ea20*/  @!P0 NANOSLEEP.SYNCS 0x989680 ;  /* 0x009896800000895d */ /* 0x002fea0003900000 */
[----:B------:R-:W1:Y:S02]  /*2ea30*/  @!P0 SYNCS.PHASECHK.TRANS64 P0, [R7+URZ+0x38820], R0 ;  /* 0x03882000070085a7 */ /* 0x000e64000800007f */
[----:B-1----:R-:W-:Y:S05]  /*2ea40*/  @!P0 BRA `(.L_x_6518) ;  /* 0xfffffffc00f08947 */ /* 0x002fea000383ffff */
[----:B------:R-:W-:Y:S05]  /*2ea50*/  BRA `(.L_x_6623) ;  /* 0xffffffc4003c7947 */ /* 0x000fea000383ffff */
.L_x_6519:
        /* <DEDUP_REMOVED lines=11> */
.L_x_6625:
[----:B------:R-:W-:Y:S05]  /*2eb10*/  BSYNC B0 ;  /* 0x0000000000007941 */ /* 0x000fea0003800000 */
.L_x_6624:
[----:B------:R-:W-:Y:S05]  /*2eb20*/  BRA `(.L_x_6626) ;  /* 0xffffffc400247947 */ /* 0x000fea000383ffff */
.L_x_6522:
[----:B------:R-:W-:Y:S01]  /*2eb30*/  BSSY B1, `(.L_x_6627) ;  /* 0x0000006000017945 */ /* 0x000fe20003800000 */
[----:B------:R-:W-:-:S07]  /*2eb40*/  IMAD.MOV.U32 R15, RZ, RZ, -0x1 ;  /* 0xffffffffff0f7424 */ /* 0x000fce00078e00ff */
[----:B0-234-:R-:W-:Y:S05]  /*2eb50*/  WARPSYNC.COLLECTIVE R15, `(.L_x_6628) ;  /* 0x000000000f0c7348 */ /* 0x01dfea0003c00000 */
[----:B------:R-:W-:Y:S02]  /*2eb60*/  ELECT P6, UR62, PT ;  /* 0x00000000003e782f */ /* 0x000fe400038c0000 */
[----:B------:R-:W-:Y:S01]  /*2eb70*/  MOV R14, UR62 ;  /* 0x0000003e000e7c02 */ /* 0x000fe20008000f00 */
[----:B0-234-:R-:W-:Y:S10]  /*2eb80*/  ENDCOLLECTIVE ;  /* 0x000000000000791b */ /* 0x01dff40003800000 */
.L_x_6628:
[----:B------:R-:W-:Y:S05]  /*2eb90*/  BSYNC B1 ;  /* 0x0000000000017941 */ /* 0x000fea0003800000 */
.L_x_6627:
[----:B------:R-:W-:Y:S05]  /*2eba0*/  BRA `(.L_x_6629) ;  /* 0xffffffc4001c7947 */ /* 0x000fea000383ffff */
.L_x_6524:
[----:B0-----:R0:W1:Y:S02]  /*2ebb0*/  SYNCS.PHASECHK.TRANS64.TRYWAIT P1, [R5+URZ+0x38840], R0 ;  /* 0x03884000050075a7 */ /* 0x001064000802017f */
[----:B-1----:R-:W-:Y:S05]  /*2ebc0*/  @!P1 NANOSLEEP.SYNCS 0x989680 ;  /* 0x009896800000995d */ /* 0x002fea0003900000 */
[----:B------:R-:W1:Y:S02]  /*2ebd0*/  @!P1 SYNCS.PHASECHK.TRANS64 P1, [R5+URZ+0x38840], R0 ;  /* 0x03884000050095a7 */ /* 0x000e64000802007f */
[----:B-1----:R-:W-:Y:S05]  /*2ebe0*/  @!P1 BRA `(.L_x_6524) ;  /* 0xfffffffc00f09947 */ /* 0x002fea000383ffff */
[----:B------:R-:W-:Y:S05]  /*2ebf0*/  BRA `(.L_x_6630) ;  /* 0xffffffc4003c7947 */ /* 0x000fea000383ffff */
.L_x_6526:
[----:B-1----:R1:W0:Y:S02]  /*2ec00*/  SYNCS.PHASECHK.TRANS64.TRYWAIT P1, [R3+URZ+0x38840], R2 ;  /* 0x03884002030075a7 */ /* 0x002224000802017f */
[----:B0-----:R-:W-:Y:S05]  /*2ec10*/  @!P1 NANOSLEEP.SYNCS 0x989680 ;  /* 0x009896800000995d */ /* 0x001fea0003900000 */
[----:B------:R-:W0:Y:S02]  /*2ec20*/  @!P1 SYNCS.PHASECHK.TRANS64 P1, [R3+URZ+0x38840], R2 ;  /* 0x03884002030095a7 */ /* 0x000e24000802007f */
[----:B0-----:R-:W-:Y:S05]  /*2ec30*/  @!P1 BRA `(.L_x_6526) ;  /* 0xfffffffc00f09947 */ /* 0x001fea000383ffff */
[----:B------:R-:W-:Y:S05]  /*2ec40*/  BRA `(.L_x_6631) ;  /* 0xffffffc400487947 */ /* 0x000fea000383ffff */
.L_x_6528:
[----:B------:R0:W0:Y:S02]  /*2ec50*/  SYNCS.PHASECHK.TRANS64.TRYWAIT P1, [R5+URZ+0x38860], R0 ;  /* 0x03886000050075a7 */ /* 0x000024000802017f */
[----:B0-----:R-:W-:Y:S05]  /*2ec60*/  @!P1 NANOSLEEP.SYNCS 0x989680 ;  /* 0x009896800000995d */ /* 0x001fea0003900000 */
[----:B------:R-:W0:Y:S02]  /*2ec70*/  @!P1 SYNCS.PHASECHK.TRANS64 P1, [R5+URZ+0x38860], R0 ;  /* 0x03886000050095a7 */ /* 0x000e24000802007f */
[----:B0-----:R-:W-:Y:S05]  /*2ec80*/  @!P1 BRA `(.L_x_6528) ;  /* 0xfffffffc00f09947 */ /* 0x001fea000383ffff */
[----:B------:R-:W-:Y:S05]  /*2ec90*/  BRA `(.L_x_6632) ;  /* 0xffffffc400447947 */ /* 0x000fea000383ffff */
        .type           $_ZN7cutlass13device_kernelIN5flash11enable_sm90INS1_16FlashAttnFwdSm90INS1_25CollectiveMainloopFwdSm90ILi2EN4cute5tupleIJNS5_1CILi1EEES8_S8_EEENS6_IJNS7_ILi64EEESA_SA_EEELi512ENS_6half_tEfNS_4arch4Sm90ELb0ELb1ELb0ELb1ELb1ELb0ELb1ELb0ELb0ELb1ELb0ELb0EEENS1_21CollectiveEpilogueFwdINS6_IJSA_NS7_ILi512EEESA_EEES9_SC_SE_Li256ELb1ELb1ELb0ELb0EEENS1_36VarlenDynamicPersistentTileSchedulerILi64ELi64ELi256ELi128ELb0ELb1ELb1ELb1ELb0ELb1EEEEEEEEEvNT_6ParamsE$_ZZN5flash25CollectiveMainloopFwdSm90ILi2EN4cute5tupleIJNS1_1CILi1EEES4_S4_EEENS2_IJNS3_ILi64EEES6_S6_EEELi512EN7cutlass6half_tEfNS8_4arch4Sm90ELb0ELb1ELb0ELb1ELb1ELb0ELb1ELb0ELb0ELb1ELb0ELb0EE3mmaINS_16FlashAttnFwdSm90ISC_NS_21CollectiveEpilogueFwdINS2_IJS6_NS3_ILi512EEES6_EEES5_S9_SB_Li256ELb1ELb1ELb0ELb0EEENS_36VarlenDynamicPersistentTileSchedulerILi64ELi64ELi256ELi128ELb0ELb1ELb1ELb1ELb0ELb1EEEE13SharedStorageENS1_6TensorINS1_11ArrayEngineIfLm128EEENS1_6LayoutINS2_IJNS2_IJNS3_ILi2EEESR_NS3_ILi32EEEEEES4_S4_EEENS2_IJNS2_IJS4_SR_NS3_ILi4EEEEEENS3_ILi0EEESX_EEEEEEENS_7SoftmaxILi2ELi0EEEEEbRKNSC_6ParamsENS8_13PipelineAsyncILi2EEES17_RNS8_13PipelineStateILj2EEERT0_RT1_iRiRKNS_16SeqlenInfoQKNewKILb1ELb0EEENS2_IJiiiiEEERT_ENKUliT_T0_T1_E_clIZSD_ISM_S10_S12_EbS15_S17_S17_S1A_S1C_S1E_iS1F_S1J_S1K_S1M_EUlRS1N_iE1_NS3_ILb0EEENS3_ILb1EEEEEDaiS1N_S1O_S1P_,@function
        .size           $_ZN7cutlass13device_kernelIN5flash11enable_sm90INS1_16FlashAttnFwdSm90INS1_25CollectiveMainloopFwdSm90ILi2EN4cute5tupleIJNS5_1CILi1EEES8_S8_EEENS6_IJNS7_ILi64EEESA_SA_EEELi512ENS_6half_tEfNS_4arch4Sm90ELb0ELb1ELb0ELb1ELb1ELb0ELb1ELb0ELb0ELb1ELb0ELb0EEENS1_21CollectiveEpilogueFwdINS6_IJSA_NS7_ILi512EEESA_EEES9_SC_SE_Li256ELb1ELb1ELb0ELb0EEENS1_36VarlenDynamicPersistentTileSchedulerILi64ELi64ELi256ELi128ELb0ELb1ELb1ELb1ELb0ELb1EEEEEEEEEvNT_6ParamsE$_ZZN5flash25CollectiveMainloopFwdSm90ILi2EN4cute5tupleIJNS1_1CILi1EEES4_S4_EEENS2_IJNS3_ILi64EEES6_S6_EEELi512EN7cutlass6half_tEfNS8_4arch4Sm90ELb0ELb1ELb0ELb1ELb1ELb0ELb1ELb0ELb0ELb1ELb0ELb0EE3mmaINS_16FlashAttnFwdSm90ISC_NS_21CollectiveEpilogueFwdINS2_IJS6_NS3_ILi512EEES6_EEES5_S9_SB_Li256ELb1ELb1ELb0ELb0EEENS_36VarlenDynamicPersistentTileSchedulerILi64ELi64ELi256ELi128ELb0ELb1ELb1ELb1ELb0ELb1EEEE13SharedStorageENS1_6TensorINS1_11ArrayEngineIfLm128EEENS1_6LayoutINS2_IJNS2_IJNS3_ILi2EEESR_NS3_ILi32EEEEEES4_S4_EEENS2_IJNS2_IJS4_SR_NS3_ILi4EEEEEENS3_ILi0EEESX_EEEEEEENS_7SoftmaxILi2ELi0EEEEEbRKNSC_6ParamsENS8_13PipelineAsyncILi2EEES17_RNS8_13PipelineStateILj2EEERT0_RT1_iRiRKNS_16SeqlenInfoQKNewKILb1ELb0EEENS2_IJiiiiEEERT_ENKUliT_T0_T1_E_clIZSD_ISM_S10_S12_EbS15_S17_S17_S1A_S1C_S1E_iS1F_S1J_S1K_S1M_EUlRS1N_iE1_NS3_ILb0EEENS3_ILb1EEEEEDaiS1N_S1O_S1P_,(.L_x_15541 - $_ZN7cutlass13device_kernelIN5flash11enable_sm90INS1_16FlashAttnFwdSm90INS1_25CollectiveMainloopFwdSm90ILi2EN4cute5tupleIJNS5_1CILi1EEES8_S8_EEENS6_IJNS7_ILi64EEESA_SA_EEELi512ENS_6half_tEfNS_4arch4Sm90ELb0ELb1ELb0ELb1ELb1ELb0ELb1ELb0ELb0ELb1ELb0ELb0EEENS1_21CollectiveEpilogueFwdINS6_IJSA_NS7_ILi512EEESA_EEES9_SC_SE_Li256ELb1ELb1ELb0ELb0EEENS1_36VarlenDynamicPersistentTileSchedulerILi64ELi64ELi256ELi128ELb0ELb1ELb1ELb1ELb0ELb1EEEEEEEEEvNT_6ParamsE$_ZZN5flash25CollectiveMainloopFwdSm90ILi2EN4cute5tupleIJNS1_1CILi1EEES4_S4_EEENS2_IJNS3_ILi64EEES6_S6_EEELi512EN7cutlass6half_tEfNS8_4arch4Sm90ELb0ELb1ELb0ELb1ELb1ELb0ELb1ELb0ELb0ELb1ELb0ELb0EE3mmaINS_16FlashAttnFwdSm90ISC_NS_21CollectiveEpilogueFwdINS2_IJS6_NS3_ILi512EEES6_EEES5_S9_SB_Li256ELb1ELb1ELb0ELb0EEENS_36VarlenDynamicPersistentTileSchedulerILi64ELi64ELi256ELi128ELb0ELb1ELb1ELb1ELb0ELb1EEEE13SharedStorageENS1_6TensorINS1_11ArrayEngineIfLm128EEENS1_6LayoutINS2_IJNS2_IJNS3_ILi2EEESR_NS3_ILi32EEEEEES4_S4_EEENS2_IJNS2_IJS4_SR_NS3_ILi4EEEEEENS3_ILi0EEESX_EEEEEEENS_7SoftmaxILi2ELi0EEEEEbRKNSC_6ParamsENS8_13PipelineAsyncILi2EEES17_RNS8_13PipelineStateILj2EEERT0_RT1_iRiRKNS_16SeqlenInfoQKNewKILb1ELb0EEENS2_IJiiiiEEERT_ENKUliT_T0_T1_E_clIZSD_ISM_S10_S12_EbS15_S17_S17_S1A_S1C_S1E_iS1F_S1J_S1K_S1M_EUlRS1N_iE1_NS3_ILb0EEENS3_ILb1EEEEEDaiS1N_S1O_S1P_)
$_ZN7cutlass13device_kernelIN5flash11enable_sm90INS1_16FlashAttnFwdSm90INS1_25CollectiveMainloopFwdSm90ILi2EN4cute5tupleIJNS5_1CILi1EEES8_S8_EEENS6_IJNS7_ILi64EEESA_SA_EEELi512ENS_6half_tEfNS_4arch4Sm90ELb0ELb1ELb0ELb1ELb1ELb0ELb1ELb0ELb0ELb1ELb0ELb0EEENS1_21CollectiveEpilogueFwdINS6_IJSA_NS7_ILi512EEESA_EEES9_SC_SE_Li256ELb1ELb1ELb0ELb0EEENS1_36VarlenDynamicPersistentTileSchedulerILi64ELi64ELi256ELi128ELb0ELb1ELb1ELb1ELb0ELb1EEEEEEEEEvNT_6ParamsE$_ZZN5flash25CollectiveMainloopFwdSm90ILi2EN4cute5tupleIJNS1_1CILi1EEES4_S4_EEENS2_IJNS3_ILi64EEES6_S6_EEELi512EN7cutlass6half_tEfNS8_4arch4Sm90ELb0ELb1ELb0ELb1ELb1ELb0ELb1ELb0ELb0ELb1ELb0ELb0EE3mmaINS_16FlashAttnFwdSm90ISC_NS_21CollectiveEpilogueFwdINS2_IJS6_NS3_ILi512EEES6_EEES5_S9_SB_Li256ELb1ELb1ELb0ELb0EEENS_36VarlenDynamicPersistentTileSchedulerILi64ELi64ELi256ELi128ELb0ELb1ELb1ELb1ELb0ELb1EEEE13SharedStorageENS1_6TensorINS1_11ArrayEngineIfLm128EEENS1_6LayoutINS2_IJNS2_IJNS3_ILi2EEESR_NS3_ILi32EEEEEES4_S4_EEENS2_IJNS2_IJS4_SR_NS3_ILi4EEEEEENS3_ILi0EEESX_EEEEEEENS_7SoftmaxILi2ELi0EEEEEbRKNSC_6ParamsENS8_13PipelineAsyncILi2EEES17_RNS8_13PipelineStateILj2EEERT0_RT1_iRiRKNS_16SeqlenInfoQKNewKILb1ELb0EEENS2_IJiiiiEEERT_ENKUliT_T0_T1_E_clIZSD_ISM_S10_S12_EbS15_S17_S17_S1A_S1C_S1E_iS1F_S1J_S1K_S1M_EUlRS1N_iE1_NS3_ILb0EEENS3_ILb1EEEEEDaiS1N_S1O_S1P_:
        /* <DEDUP_REMOVED lines=48> */
.L_x_6634:
[----:B------:R-:W-:Y:S05]  /*2efa0*/  BSYNC B2 ;  /* 0x0000000000027941 */ /* 0x000fea0003800000 */
.L_x_6633:
        /* <DEDUP_REMOVED lines=17> */
.L_x_6636:
[----:B------:R-:W-:Y:S05]  /*2f0c0*/  BSYNC B2 ;  /* 0x0000000000027941 */ /* 0x000fea0003800000 */
.L_x_6635:
        /* <DEDUP_REMOVED lines=10> */
.L_x_6638:
[----:B------:R-:W-:Y:S05]  /*2f170*/  BSYNC B2 ;  /* 0x0000000000027941 */ /* 0x000fea0003800000 */
.L_x_6637:
        /* <DEDUP_REMOVED lines=92> */
.L_x_6641:
[----:B------:R-:W-:Y:S05]  /*2f740*/  BSYNC B2 ;  /* 0x0000000000027941 */ /* 0x000fea0003800000 */
.L_x_6640:
        /* <DEDUP_REMOVED lines=17> */
.L_x_6643:
[----:B------:R-:W-:Y:S05]  /*2f860*/  BSYNC B2 ;  /* 0x0000000000027941 */ /* 0x000fea0003800000 */
.L_x_6642:
        /* <DEDUP_REMOVED lines=10> */
.L_x_6645:
[----:B------:R-:W-:Y:S05]  /*2f910*/  BSYNC B2 ;  /* 0x0000000000027941 */ /* 0x000fea0003800000 */
.L_x_6644:
        /* <DEDUP_REMOVED lines=581> */
.L_x_6648:
[----:B------:R-:W-:Y:S05]  /*31d70*/  BSYNC B2 ;  /* 0x0000000000027941 */ /* 0x000fea0003800000 */
.L_x_6647:
        /* <DEDUP_REMOVED lines=12> */
[----:B0-----:R-:W4:Y:S01]  /*31e40*/  LD.E R9, desc[UR4][R6.64] ;  /* 0x0000000406097980 */ /* 0x001f22000c101900 */
[----:B------:R-:W-:-:S02]  /*31e50*/  R2UR UR14, R4 ;  /* 0x00000000040e72ca */ /* 0x000fc400000e0000 */
[C---:B------:R-:W-:Y:S02]  /*31e60*/  R2UR UR15, R5.reuse ;  /* 0x00000000050f72ca */ /* 0x040fe400000e0000 */
[C---:B------:R-:W-:Y:S02]  /*31e70*/  R2UR UR10, R4.reuse ;  /* 0x00000000040a72ca */ /* 0x040fe400000e0000 */
[C---:B------:R-:W-:Y:S02]  /*31e80*/  R2UR UR11, R5.reuse ;  /* 0x00000000050b72ca */ /* 0x040fe400000e0000 */
[C---:B------:R-:W-:Y:S02]  /*31e90*/  R2UR UR8, R4.reuse ;  /* 0x00000000040872ca */ /* 0x040fe400000e0000 */
[----:B------:R-:W-:Y:S02]  /*31ea0*/  R2UR UR9, R5 ;  /* 0x00000000050972ca */ /* 0x000fe400000e0000 */
[----:B------:R-:W-:-:S03]  /*31eb0*/  R2UR UR12, R4 ;  /* 0x00000000040c72ca */ /* 0x000fc600000e0000 */
[----:B------:R-:W3:Y:S01]  /*31ec0*/  LD.E R64, desc[UR14][R6.64+0x18] ;  /* 0x0000180e06407980 */ /* 0x000ee2000c101900 */
[----:B------:R-:W-:-:S03]  /*31ed0*/  R2UR UR13, R5 ;  /* 0x00000000050d72ca */ /* 0x000fc600000e0000 */
[----:B------:R-:W3:Y:S04]  /*31ee0*/  LD.E R61, desc[UR10][R6.64+0xc] ;  /* 0x00000c0a063d7980 */ /* 0x000ee8000c101900 */
[----:B------:R-:W3:Y:S06]  /*31ef0*/  LD.E R59, desc[UR8][R6.64+0x10] ;  /* 0x00001008063b7980 */ /* 0x000eec000c101900 */
[----:B------:R-:W3:Y:S01]  /*31f00*/  LD.E R63, desc[UR12][R6.64+0x14] ;  /* 0x0000140c063f7980 */ /* 0x000ee2000c101900 */
        /* <DEDUP_REMOVED lines=13> */
[----:B----4-:R-:W-:-:S04]  /*31fe0*/  SHF.R.S32.HI R12, RZ, 0x1f, R9 ;  /* 0x0000001fff0c7819 */ /* 0x010fc80000011409 */
        /* <DEDUP_REMOVED lines=8> */
[----:B-1----:R-:W-:Y:S01]  /*32070*/  SHF.R.S32.HI R20, RZ, 0x1f, R12 ;  /* 0x0000001fff147819 */ /* 0x002fe2000001140c */
        /* <DEDUP_REMOVED lines=14> */
[----:B------:R-:W-:-:S03]  /*32160*/  ISETP.GE.AND P1, PT, R64, 0x1, PT ;  /* 0x000000014000780c */ /* 0x000fc60003f26270 */
        /* <DEDUP_REMOVED lines=31> */
.L_x_6654:
[----:B------:R-:W-:Y:S05]  /*32360*/  BSYNC B4 ;  /* 0x0000000000047941 */ /* 0x000fea0003800000 */
.L_x_6653:
[----:B------:R-:W-:Y:S01]  /*32370*/  LOP3.LUT R15, RZ, R15, RZ, 0x33, !PT ;  /* 0x0000000fff0f7212 */ /* 0x000fe200078e33ff */
[----:B------:R-:W-:Y:S06]  /*32380*/  BRA `(.L_x_6655) ;  /* 0x0000000000287947 */ /* 0x000fec0003800000 */
.L_x_6652:
        /* <DEDUP_REMOVED lines=10> */
.L_x_6655:
[----:B------:R-:W-:Y:S05]  /*32430*/  BSYNC B3 ;  /* 0x0000000000037941 */ /* 0x000fea0003800000 */
.L_x_6651:
[----:B------:R-:W-:-:S04]  /*32440*/  IMAD R14, R64, R15, -R56 ;  /* 0x0000000f400e7224 */ /* 0x000fc800078e0a38 */
[----:B------:R-:W-:-:S05]  /*32450*/  IMAD R15, R9, -0x2, R14 ;  /* 0xfffffffe090f7824 */ /* 0x000fca00078e020e */
[----:B------:R-:W-:Y:S02]  /*32460*/  VIMNMX R12, R12, R15, !PT ;  /* 0x0000000f0c0c7248 */ /* 0x000fe40007fe0100 */
[----:B------:R-:W-:-:S07]  /*32470*/  VIADDMNMX R13, R15, R64, R13, PT ;  /* 0x000000400f0d7246 */ /* 0x000fce000380010d */
.L_x_6650:
[----:B------:R-:W-:Y:S05]  /*32480*/  BSYNC B2 ;  /* 0x0000000000027941 */ /* 0x000fea0003800000 */
.L_x_6649:
        /* <DEDUP_REMOVED lines=96> */
.L_x_6661:
[----:B------:R-:W-:Y:S05]  /*32a90*/  BSYNC B4 ;  /* 0x0000000000047941 */ /* 0x000fea0003800000 */
.L_x_6660:
[----:B------:R-:W-:Y:S01]  /*32aa0*/  LOP3.LUT R21, RZ, R21, RZ, 0x33, !PT ;  /* 0x00000015ff157212 */ /* 0x000fe200078e33ff */
[----:B------:R-:W-:Y:S06]  /*32ab0*/  BRA `(.L_x_6662) ;  /* 0x0000000000287947 */ /* 0x000fec0003800000 */
.L_x_6659:
        /* <DEDUP_REMOVED lines=10> */
.L_x_6662:
[----:B------:R-:W-:Y:S05]  /*32b60*/  BSYNC B3 ;  /* 0x0000000000037941 */ /* 0x000fea0003800000 */
.L_x_6658:
[----:B------:R-:W-:-:S04]  /*32b70*/  IMAD R6, R64, R21, -R56 ;  /* 0x0000001540067224 */ /* 0x000fc800078e0a38 */
[----:B------:R-:W-:-:S05]  /*32b80*/  IMAD R9, R9, -0x2, R6 ;  /* 0xfffffffe09097824 */ /* 0x000fca00078e0206 */
[----:B------:R-:W-:Y:S02]  /*32b90*/  VIADDMNMX R15, R9, R64, R15, PT ;  /* 0x00000040090f7246 */ /* 0x000fe4000380010f */
[----:B------:R-:W-:-:S07]  /*32ba0*/  VIMNMX R14, R14, R9, !PT ;  /* 0x000000090e0e7248 */ /* 0x000fce0007fe0100 */
.L_x_6657:
[----:B------:R-:W-:Y:S05]  /*32bb0*/  BSYNC B2 ;  /* 0x0000000000027941 */ /* 0x000fea0003800000 */
.L_x_6656:
        /* <DEDUP_REMOVED lines=147> */
.L_x_6664:
[----:B------:R-:W-:Y:S05]  /*334f0*/  BSYNC B2 ;  /* 0x0000000000027941 */ /* 0x000fea0003800000 */
.L_x_6663:
        /* <DEDUP_REMOVED lines=13> */
.L_x_6666:
[----:B------:R-:W-:Y:S05]  /*335d0*/  BSYNC B2 ;  /* 0x0000000000027941 */ /* 0x000fea0003800000 */
.L_x_6665:
        /* <DEDUP_REMOVED lines=1394> */
[----:B------:R-:W-:Y:S01]  /*38d00*/  R2UR UR17, R5 ;  /* 0x00000000051172ca */ /* 0x000fe200000e0000 */
[----:B------:R-:W-:-:S02]  /*38d10*/  VIADD R12, R8, 0x100 ;  /* 0x00000100080c7836 */ /* 0x000fc40000000000 */
        /* <DEDUP_REMOVED lines=1912> */
.L_x_6668:
[----:B------:R-:W-:Y:S05]  /*404a0*/  BSYNC B2 ;  /* 0x0000000000027941 */ /* 0x000fea0003800000 */
.L_x_6667:
        /* <DEDUP_REMOVED lines=12> */
[----:B------:R-:W-:Y:S05]  /*40570*/  RET.REL.NODEC R4 `(_ZN7cutlass13device_kernelIN5flash11enable_sm90INS1_16FlashAttnFwdSm90INS1_25CollectiveMainloopFwdSm90ILi2EN4cute5tupleIJNS5_1CILi1EEES8_S8_EEENS6_IJNS7_ILi64EEESA_SA_EEELi512ENS_6half_tEfNS_4arch4Sm90ELb0ELb1ELb0ELb1ELb1ELb0ELb1ELb0ELb0ELb1ELb0ELb0EEENS1_21CollectiveEpilogueFwdINS6_IJSA_NS7_ILi512EEESA_EEES9_SC_SE_Li256ELb1ELb1ELb0ELb0EEENS1_36VarlenDynamicPersistentTileSchedulerILi64ELi64ELi256ELi128ELb0ELb1ELb1ELb1ELb0ELb1EEEEEEEEEvNT_6ParamsE) ;  /* 0xfffffbf804a07950 */ /* 0x000fea0003c3ffff */
.L_x_6639:
[----:B0-----:R0:W1:Y:S02]  /*40580*/  SYNCS.PHASECHK.TRANS64.TRYWAIT P0, [R9+URZ], R24 ;  /* 0x00000018090075a7 */ /* 0x001064000800017f */
[----:B-1----:R-:W-:Y:S05]  /*40590*/  @!P0 NANOSLEEP.SYNCS 0x989680 ;  /* 0x009896800000895d */ /* 0x002fea0003900000 */
[----:B------:R-:W1:Y:S02]  /*405a0*/  @!P0 SYNCS.PHASECHK.TRANS64 P0, [R9+URZ], R24 ;  /* 0x00000018090085a7 */ /* 0x000e64000800007f */
[----:B-1----:R-:W-:Y:S05]  /*405b0*/  @!P0 BRA `(.L_x_6639) ;  /* 0xfffffffc00f08947 */ /* 0x002fea000383ffff */
[----:B------:R-:W-:Y:S05]  /*405c0*/  BRA `(.L_x_6638) ;  /* 0xfffffee800e87947 */ /* 0x000fea000383ffff */
.L_x_6646:
[----:B0-----:R0:W1:Y:S02]  /*405d0*/  SYNCS.PHASECHK.TRANS64.TRYWAIT P0, [R56+URZ], R57 ;  /* 0x00000039380075a7 */ /* 0x001064000800017f */
[----:B-1----:R-:W-:Y:S05]  /*405e0*/  @!P0 NANOSLEEP.SYNCS 0x989680 ;  /* 0x009896800000895d */ /* 0x002fea0003900000 */
[----:B------:R-:W1:Y:S02]  /*405f0*/  @!P0 SYNCS.PHASECHK.TRANS64 P0, [R56+URZ], R57 ;  /* 0x00000039380085a7 */ /* 0x000e64000800007f */
[----:B-1----:R-:W-:Y:S05]  /*40600*/  @!P0 BRA `(.L_x_6646) ;  /* 0xfffffffc00f08947 */ /* 0x002fea000383ffff */
[----:B------:R-:W-:Y:S05]  /*40610*/  BRA `(.L_x_6645) ;  /* 0xfffffef000bc7947 */ /* 0x000fea000383ffff */
.L_x_6669:
        /* <DEDUP_REMOVED lines=14> */
.L_x_15541:


//--------------------- .text._ZN7cutlass13device_kernelIN5flash11enable_sm90INS1_16FlashAttnFwdSm90INS1_25CollectiveMainloopFwdSm90ILi2EN4cute5tupleIJNS5_1CILi1EEES8_S8_EEENS6_IJNS7_ILi64EEESA_SA_EEELi512ENS_6half_tEfNS_4arch4Sm90ELb0ELb1ELb0ELb1ELb1ELb1ELb1ELb0ELb0ELb1ELb0ELb0EEENS1_21CollectiveEpilogueFwdINS6_IJSA_NS7_ILi512EEESA_EEES9_SC_SE_Li256ELb1ELb1ELb0ELb0EEENS1_36VarlenDynamicPersistentTileSchedulerILi64ELi64ELi256ELi128ELb0ELb1ELb1ELb1ELb0ELb1EEEEEEEEEvNT_6ParamsE --------------------------
	.section	.text._ZN7cutlass13device_kernelIN5flash11enable_sm90INS1_16FlashAttnFwdSm90INS1_25CollectiveMainloopFwdSm90ILi2EN4cute5tupleIJNS5_1CILi1EEES8_S8_EEENS6_IJNS7_ILi64EEESA_SA_EEELi512ENS_6half_tEfNS_4arch4Sm90ELb0ELb1ELb0ELb1ELb1ELb1ELb1ELb0ELb0ELb1ELb0ELb0EEENS1_21CollectiveEpilogueFwdINS6_IJSA_NS7_ILi512EEESA_EEES9_SC_SE_Li256ELb1ELb1ELb0ELb0EEENS1_36VarlenDynamicPersistentTileSchedulerILi64ELi64ELi256ELi128ELb0ELb1ELb1ELb1ELb0ELb1EEEEEEEEEvNT_6ParamsE,"ax",@progbits
	.align	128
.text._ZN7cutlass13device_kernelIN5flash11enable_sm90INS1_16FlashAttnFwdSm90INS1_25CollectiveMainloopFwdSm90ILi2EN4cute5tupleIJNS5_1CILi1EEES8_S8_EEENS6_IJNS7_ILi64EEESA_SA_EEELi512ENS_6half_tEfNS_4arch4Sm90ELb0ELb1ELb0ELb1ELb1ELb1ELb1ELb0ELb0ELb1ELb0ELb0EEENS1_21CollectiveEpilogueFwdINS6_IJSA_NS7_ILi512EEESA_EEES9_SC_SE_Li256ELb1ELb1ELb0ELb0EEENS1_36VarlenDynamicPersistentTileSchedulerILi64ELi64ELi256ELi128ELb0ELb1ELb1ELb1ELb0ELb1EEEEEEEEEvNT_6ParamsE:
        .type           _ZN7cutlass13device_kernelIN5flash11enable_sm90INS1_16FlashAttnFwdSm90INS1_25CollectiveMainloopFwdSm90ILi2EN4cute5tupleIJNS5_1CILi1EEES8_S8_EEENS6_IJNS7_ILi64EEESA_SA_EEELi512ENS_6half_tEfNS_4arch4Sm90ELb0ELb1ELb0ELb1ELb1ELb1ELb1ELb0ELb0ELb1ELb0ELb0EEENS1_21CollectiveEpilogueFwdINS6_IJSA_NS7_ILi512EEESA_EEES9_SC_SE_Li256ELb1ELb1ELb0ELb0EEENS1_36VarlenDynamicPersistentTileSchedulerILi64ELi64ELi256ELi128ELb0ELb1ELb1ELb1ELb0ELb1EEEEEEEEEvNT_6ParamsE,@function
        .size           _ZN7cutlass13device_kernelIN5flash11enable_sm90INS1_16FlashAttnFwdSm90INS1_25CollectiveMainloopFwdSm90ILi2EN4cute5tupleIJNS5_1CILi1EEES8_S8_EEENS6_IJNS7_ILi64EEESA_SA_EEELi512ENS_6half_tEfNS_4arch4Sm90ELb0ELb1ELb0ELb1ELb1ELb1ELb1ELb0ELb0ELb1ELb0ELb0EEENS1_21CollectiveEpilogueFwdINS6_IJSA_NS7_ILi512EEESA_EEES9_SC_SE_Li256ELb1ELb1ELb0ELb0EEENS1_36VarlenDynamicPersistentTileSchedulerILi64ELi64ELi256ELi128ELb0ELb1ELb1ELb1ELb0ELb1EEEEEEEEEvNT_6ParamsE,(.L_x_15543 - _ZN7cutlass13device_kernelIN5flash11enable_sm90INS1_16FlashAttnFwdSm90INS1_25CollectiveMainloopFwdSm90ILi2EN4cute5tupleIJNS5_1CILi1EEES8_S8_EEENS6_IJNS7_ILi64EEESA_SA_EEELi512ENS_6half_tEfNS_4arch4Sm90ELb0ELb1ELb0ELb1ELb1ELb1ELb1ELb0ELb0ELb1ELb0ELb0EEENS1_21CollectiveEpilogueFwdINS6_IJSA_NS7_ILi512EEESA_EEES9_SC_SE_Li256ELb1ELb1ELb0ELb0EEENS1_36VarlenDynamicPersistentTileSchedulerILi64ELi64ELi256ELi128ELb0ELb1ELb1ELb1ELb0ELb1EEEEEEEEEvNT_6ParamsE)
        .other          _ZN7cutlass13device_kernelIN5flash11enable_sm90INS1_16FlashAttnFwdSm90INS1_25CollectiveMainloopFwdSm90ILi2EN4cute5tupleIJNS5_1CILi1EEES8_S8_EEENS6_IJNS7_ILi64EEESA_SA_EEELi512ENS_6half_tEfNS_4arch4Sm90ELb0ELb1ELb0ELb1ELb1ELb1ELb1ELb0ELb0ELb1ELb0ELb0EEENS1_21CollectiveEpilogueFwdINS6_IJSA_NS7_ILi512EEESA_EEES9_SC_SE_Li256ELb1ELb1ELb0ELb0EEENS1_36VarlenDynamicPersistentTileSchedulerILi64ELi64ELi256ELi128ELb0ELb1ELb1ELb1ELb0ELb1EEEEEEEEEvNT_6ParamsE,@"STO_CUDA_ENTRY STV_DEFAULT"
_ZN7cutlass13device_kernelIN5flash11enable_sm90INS1_16FlashAttnFwdSm90INS1_25CollectiveMainloopFwdSm90ILi2EN4cute5tupleIJNS5_1CILi1EEES8_S8_EEENS6_IJNS7_ILi64EEESA_SA_EEELi512ENS_6half_tEfNS_4arch4Sm90ELb0ELb1ELb0ELb1ELb1ELb1ELb1ELb0ELb0ELb1ELb0ELb0EEENS1_21CollectiveEpilogueFwdINS6_IJSA_NS7_ILi512EEESA_EEES9_SC_SE_Li256ELb1ELb1ELb0ELb0EEENS1_36VarlenDynamicPersistentTileSchedulerILi64ELi64ELi256ELi128ELb0ELb1ELb1ELb1ELb0ELb1EEEEEEEEEvNT_6ParamsE:
[----:B------:R-:W0:Y:S02]  /*0000*/  LDC R1, c[0x0][0x28] ;  /* 0x00000a00ff017b82 */ /* 0x000e240000000800 */
[----:B0-----:R-:W-:-:S05]  /*0010*/  VIADD R1, R1, 0xfffffba0 ;  /* 0xfffffba001017836 */ /* 0x001fca0000000000 */
[----:B------:R-:W-:Y:S01]  /*0020*/  R2UR UR4, R1 ;  /* 0x00000000010472ca */ /* 0x000fe200000e0000 */
[----:B------:R-:W0:Y:S01]  /*0030*/  S2R R3, SR_TID.X ;  /* 0x0000000000037919 */ /* 0x000e220000002100 */
[----:B------:R-:W-:Y:S01]  /*0040*/  ELECT P0, URZ, PT ;  /* 0x00000000003f782f */ /* 0x000fe20003800000 */
[----:B------:R-:W-:Y:S01]  /*0050*/  BSSY B0, `(.L_x_6670) ;  /* 0x0000012000007945 */ /* 0x000fe20003800000 */
[----:B------:R-:W-:Y:S01]  /*0060*/  ULDC UR38, c[0x0][0x20] ;  /* 0x0000080000267ab9 */ /* 0x000fe20000000800 */
[----:B------:R-:W-:-:S08]  /*0070*/  ULDC UR37, c[0x0][0x24] ;  /* 0x0000090000257ab9 */ /* 0x000fd00000000800 */
[----:B------:R-:W-:-:S04]  /*0080*/  UIADD3 UR38, UP0, UR4, UR38, URZ ;  /* 0x0000002604267290 */ /* 0x000fc8000ff1e03f */
[----:B------:R-:W-:Y:S01]  /*0090*/  UIADD3.X UR37, URZ, UR37, URZ, UP0, !UPT ;  /* 0x000000253f257290 */ /* 0x000fe200087fe43f */
[--C-:B0-----:R-:W-:Y:S02]  /*00a0*/  SHF.R.U32.HI R0, RZ, 0x5, R3.reuse ;  /* 0x00000005ff007819 */ /* 0x101fe40000011603 */
[----:B------:R-:W-:-:S03]  /*00b0*/  SHF.R.U32.HI R3, RZ, 0x7, R3 ;  /* 0x00000007ff037819 */ /* 0x000fc60000011603 */
        /* <DEDUP_REMOVED lines=11> */
.L_x_6671:
[----:B------:R-:W-:Y:S05]  /*0170*/  BSYNC B0 ;  /* 0x0000000000007941 */ /* 0x000fea0003800000 */
.L_x_6670:
        /* <DEDUP_REMOVED lines=17> */
[----:B------:R-:W-:Y:S01]  /*0290*/  @UP0 USHF.L.U32 UR6, UR6, 0x1, URZ ;  /* 0x0000000106060899 */ /* 0x000fe2000800063f */
[----:B------:R-:W-:-:S03]  /*02a0*/  VOTEU.ANY UP0, P0 ;  /* 0x00000000003f7886 */ /* 0x000fc60000000100 */
[----:B------:R-:W-:Y:S01]  /*02b0*/  UISETP.NE.AND UP3, UPT, UR41, URZ, UPT ;  /* 0x0000003f2900728c */ /* 0x000fe2000bf65270 */
[----:B------:R-:W0:Y:S02]  /*02c0*/  FENCE.VIEW.ASYNC.S ;  /* 0x00000000000073c6 */ /* 0x000e240000000000 */
[----:B0-----:R0:W1:Y:S01]  /*02d0*/  @UP0 SYNCS.EXCH.64 URZ, [UR8+0x38800], UR4 ;  /* 0x03880004083f05b2 */ /* 0x0010620008000100 */
[----:B------:R-:W-:Y:S01]  /*02e0*/  UP2UR UR42, UPR, URZ, 0x8 ;  /* 0x000000083f2a7883 */ /* 0x000fe20008000000 */
[----:B------:R0:W2:Y:S03]  /*02f0*/  @UP1 SYNCS.EXCH.64 URZ, [UR8+0x38810], UR4 ;  /* 0x03881004083f15b2 */ /* 0x0000a60008000100 */
[----:B------:R0:W3:Y:S01]  /*0300*/  @UP2 SYNCS.EXCH.64 URZ, [UR8+0x38820], UR6 ;  /* 0x03882006083f25b2 */ /* 0x0000e20008000100 */
[----:B------:R-:W-:Y:S07]  /*0310*/  @P1 BRA `(.L_x_6672) ;  /* 0x0000000000381947 */ /* 0x000fee0003800000 */
        /* <DEDUP_REMOVED lines=13> */
[----:B----4-:R-:W-:Y:S01]  /*03f0*/  NOP ;  /* 0x0000000000007918 */ /* 0x010fe20000000000 */
.L_x_6672:
[----:B------:R-:W4:Y:S01]  /*0400*/  SHFL.IDX PT, R2, R0, RZ, 0x1f ;  /* 0x00001fff00027589 */ /* 0x000f2200000e0000 */
[----:B------:R-:W-:Y:S01]  /*0410*/  NOP ;  /* 0x0000000000007918 */ /* 0x000fe20000000000 */
[----:B----4-:R-:W-:-:S13]  /*0420*/  ISETP.NE.AND P0, PT, R2, RZ, PT ;  /* 0x000000ff0200720c */ /* 0x010fda0003f05270 */
        /* <DEDUP_REMOVED lines=18> */
[----:B----4-:R-:W-:Y:S01]  /*0550*/  NOP ;  /* 0x0000000000007918 */ /* 0x010fe20000000000 */
.L_x_6673:
[----:B------:R-:W4:Y:S01]  /*0560*/  SHFL.IDX PT, R2, R0, RZ, 0x1f ;  /* 0x00001fff00027589 */ /* 0x000f2200000e0000 */
[----:B------:R-:W-:Y:S01]  /*0570*/  NOP ;  /* 0x0000000000007918 */ /* 0x000fe20000000000 */
[----:B----4-:R-:W-:-:S13]  /*0580*/  ISETP.NE.AND P0, PT, R2, RZ, PT ;  /* 0x000000ff0200720c */ /* 0x010fda0003f05270 */
        /* <DEDUP_REMOVED lines=15> */
.L_x_6674:
        /* <DEDUP_REMOVED lines=22> */
.L_x_6675:
        /* <DEDUP_REMOVED lines=22> */
.L_x_6676:
[----:B------:R-:W-:Y:S01]  /*0940*/  UISETP.NE.AND UP0, UPT, UR41, URZ, UPT ;  /* 0x0000003f2900728c */ /* 0x000fe2000bf05270 */
[----:B------:R-:W-:Y:S01]  /*0950*/  NOP ;  /* 0x0000000000007918 */ /* 0x000fe20000000000 */
[----:B------:R-:W-:Y:S01]  /*0960*/  ULDC.64 UR46, c[0x0][0x208] ;  /* 0x00008200002e7ab9 */ /* 0x000fe20000000a00 */
[----:B------:R-:W-:Y:S01]  /*0970*/  BSSY B9, `(.L_x_6677) ;  /* 0x0003440000097945 */ /* 0x000fe20003800000 */
[----:B0123--:R-:W-:Y:S02]  /*0980*/  BAR.SYNC.DEFER_BLOCKING 0x0 ;  /* 0x0000000000007b1d */ /* 0x00ffe40000010000 */
[----:B------:R-:W-:-:S13]  /*0990*/  PLOP3.LUT P0, PT, PT, PT, UP0, 0x40, 0x0 ;  /* 0x000000000000781c */ /* 0x000fda0003f0e808 */
[----:B------:R-:W-:Y:S05]  /*09a0*/  @P0 BRA `(.L_x_6678) ;  /* 0x000002b400fc0947 */ /* 0x000fea0003800000 */
.L_x_6679:
[----:B------:R-:W-:-:S08]  /*09b0*/  NOP ;  /* 0x0000000000007918 */ /* 0x000fd00000000000 */
[----:B------:R-:W0:Y:S02]  /*09c0*/  USETMAXREG.TRY_ALLOC.CTAPOOL UP0, 0xe8 ;  /* 0x000000e8000079c8 */ /* 0x000e240008000600 */
[----:B0-----:R-:W-:-:S13]  /*09d0*/  PLOP3.LUT P0, PT, PT, PT, UP0, 0x80, 0x0 ;  /* 0x000000000000781c */ /* 0x001fda0003f0f008 */
[----:B------:R-:W-:Y:S05]  /*09e0*/  @!P0 BRA `(.L_x_6679) ;  /* 0xfffffffc00f08947 */ /* 0x000fea000383ffff */
[----:B------:R-:W0:Y:S01]  /*09f0*/  S2R R0, SR_TID.X ;  /* 0x0000000000007919 */ /* 0x000e220000002100 */
[----:B------:R-:W1:Y:S01]  /*0a00*/  S2UR UR4, SR_CgaCtaId ;  /* 0x00000000000479c3 */ /* 0x000e620000008800 */
[----:B------:R-:W-:Y:S04]  /*0a10*/  STL.64 [R1+0x1c0], RZ ;  /* 0x0001c0ff01007387 */ /* 0x000fe80000100a00 */
[----:B------:R-:W-:Y:S04]  /*0a20*/  STL [R1+0x1c8], RZ ;  /* 0x0001c8ff01007387 */ /* 0x000fe80000100800 */
[----:B------:R-:W-:Y:S01]  /*0a30*/  STL [R1+0x1cc], RZ ;  /* 0x0001ccff01007387 */ /* 0x000fe20000100800 */
[----:B-1----:R-:W-:Y:S01]  /*0a40*/  IMAD.U32 R23, RZ, RZ, UR4 ;  /* 0x00000004ff177e24 */ /* 0x002fe2000f8e00ff */
[----:B------:R-:W-:Y:S01]  /*0a50*/  ULDC UR4, c[0x0][0xd3c] ;  /* 0x00034f0000047ab9 */ /* 0x000fe20000000800 */
[----:B0-----:R-:W-:-:S04]  /*0a60*/  SHF.R.U32.HI R2, RZ, 0x7, R0 ;  /* 0x00000007ff027819 */ /* 0x001fc80000011600 */
[----:B------:R-:W-:Y:S02]  /*0a70*/  ISETP.NE.AND P0, PT, R2, 0x1, PT ;  /* 0x000000010200780c */ /* 0x000fe40003f05270 */
[----:B------:R-:W-:-:S04]  /*0a80*/  MOV R2, 0x400 ;  /* 0x0000040000027802 */ /* 0x000fc80000000f00 */
[----:B------:R-:W-:-:S07]  /*0a90*/  LEA R2, R23, R2, 0x18 ;  /* 0x0000000217027211 */ /* 0x000fce00078ec0ff */
[----:B------:R-:W-:Y:S06]  /*0aa0*/  @!P0 BAR.ARV 0x8, 0x100 ;  /* 0x0204000000008b1d */ /* 0x000fec0000002000 */
[----:B------:R-:W-:-:S13]  /*0ab0*/  ISETP.GE.U32.AND P0, PT, R0, 0x100, PT ;  /* 0x000001000000780c */ /* 0x000fda0003f06070 */
[----:B------:R-:W-:Y:S08]  /*0ac0*/  @P0 BAR.ARV 0xf, 0x100 ;  /* 0x03c4000000000b1d */ /* 0x000ff00000002000 */
[----:B------:R-:W-:Y:S06]  /*0ad0*/  BAR.SYNC.DEFER_BLOCKING 0x5, 0x180 ;  /* 0x0146000000007b1d */ /* 0x000fec0000010000 */
[----:B------:R-:W0:Y:S02]  /*0ae0*/  LDS.128 R112, [R2+0x388d0] ;  /* 0x0388d00002707984 */ /* 0x000e240000000c00 */
[----:B------:R-:W-:Y:S06]  /*0af0*/  BAR.ARV 0x4, 0x180 ;  /* 0x0106000000007b1d */ /* 0x000fec0000002000 */
[----:B0-----:R-:W-:-:S13]  /*0b00*/  ISETP.GE.AND P0, PT, R115, UR4, PT ;  /* 0x0000000473007c0c */ /* 0x001fda000bf06270 */
[----:B------:R-:W-:Y:S05]  /*0b10*/  @P0 BRA `(.L_x_6680) ;  /* 0x0000034000940947 */ /* 0x000fea0003800000 */
[----:B------:R-:W-:Y:S01]  /*0b20*/  VIADD R15, R0, 0xffffff80 ;  /* 0xffffff80000f7836 */ /* 0x000fe20000000000 */
[----:B------:R-:W0:Y:S01]  /*0b30*/  S2UR UR4, SR_SWINHI ;  /* 0x00000000000479c3 */ /* 0x000e220000002f00 */
[----:B------:R-:W-:Y:S01]  /*0b40*/  R2UR UR44, R2 ;  /* 0x00000000022c72ca */ /* 0x000fe200000e0000 */
[----:B------:R-:W-:Y:S01]  /*0b50*/  IMAD.MOV.U32 R157, RZ, RZ, 0x2 ;  /* 0x00000002ff9d7424 */ /* 0x000fe200078e00ff */
[----:B------:R-:W-:Y:S01]  /*0b60*/  UIADD3 UR36, UP0, UR38, 0x1c0, URZ ;  /* 0x000001c026247890 */ /* 0x000fe2000ff1e03f */
[----:B------:R-:W-:Y:S01]  /*0b70*/  SHF.R.S32.HI R0, RZ, 0x1f, R15 ;  /* 0x0000001fff007819 */ /* 0x000fe2000001140f */
[----:B------:R-:W-:Y:S01]  /*0b80*/  STL [R1+0x414], R15 ;  /* 0x0004140f01007387 */ /* 0x000fe20000100800 */
[----:B------:R-:W-:Y:S01]  /*0b90*/  UIADD3 UR39, UP1, UR38, 0x1cc, URZ ;  /* 0x000001cc26277890 */ /* 0x000fe2000ff3e03f */
[----:B------:R-:W-:Y:S01]  /*0ba0*/  IMAD.MOV.U32 R19, RZ, RZ, RZ ;  /* 0x000000ffff137224 */ /* 0x000fe200078e00ff */
[CC--:B------:R-:W-:Y:S01]  /*0bb0*/  LEA.HI R5, R0.reuse, R15.reuse, RZ, 0x7 ;  /* 0x0000000f00057211 */ /* 0x0c0fe200078f38ff */
[----:B------:R-:W-:Y:S01]  /*0bc0*/  IMAD.MOV.U32 R154, RZ, RZ, RZ ;  /* 0x000000ffff9a7224 */ /* 0x000fe200078e00ff */
[----:B------:R-:W-:Y:S01]  /*0bd0*/  LEA.HI R4, R0, R15, RZ, 0x5 ;  /* 0x0000000f00047211 */ /* 0x000fe200078f28ff */
[----:B------:R-:W-:Y:S01]  /*0be0*/  UIADD3.X UR40, URZ, UR37, URZ, UP0, !UPT ;  /* 0x000000253f287290 */ /* 0x000fe200087fe43f */
[----:B------:R-:W-:Y:S01]  /*0bf0*/  LOP3.LUT R3, R5, 0xffffff80, RZ, 0xc0, !PT ;  /* 0xffffff8005037812 */ /* 0x000fe200078ec0ff */
[----:B------:R-:W-:Y:S01]  /*0c00*/  UIADD3.X UR43, URZ, UR37, URZ, UP1, !UPT ;  /* 0x000000253f2b7290 */ /* 0x000fe20008ffe43f */
[----:B------:R-:W-:-:S02]  /*0c10*/  SHF.R.S32.HI R223, RZ, 0x5, R4 ;  /* 0x00000005ffdf7819 */ /* 0x000fc40000011404 */
[----:B------:R-:W-:Y:S01]  /*0c20*/  SHF.R.S32.HI R8, RZ, 0x1f, R4 ;  /* 0x0000001fff087819 */ /* 0x000fe20000011404 */
[----:B------:R-:W-:Y:S01]  /*0c30*/  IMAD.IADD R7, R15, 0x1, -R3 ;  /* 0x000000010f077824 */ /* 0x000fe200078e0a03 */
[----:B------:R-:W-:Y:S02]  /*0c40*/  SHF.R.S32.HI R12, RZ, 0x7, R5 ;  /* 0x00000007ff0c7819 */ /* 0x000fe40000011405 */
[----:B------:R-:W-:Y:S02]  /*0c50*/  LEA.HI R8, R8, R223, RZ, 0x2 ;  /* 0x000000df08087211 */ /* 0x000fe400078f10ff */
[----:B------:R-:W-:Y:S01]  /*0c60*/  SHF.R.S32.HI R10, RZ, 0x1f, R7 ;  /* 0x0000001fff0a7819 */ /* 0x000fe20000011407 */
[----:B------:R-:W-:Y:S01]  /*0c70*/  STL [R1+0x41c], R12 ;  /* 0x00041c0c01007387 */ /* 0x000fe20000100800 */
[----:B------:R-:W-:Y:S01]  /*0c80*/  LOP3.LUT R8, R8, 0x3ffffc, RZ, 0xc0, !PT ;  /* 0x003ffffc08087812 */ /* 0x000fe200078ec0ff */
[----:B------:R-:W-:Y:S01]  /*0c90*/  UMOV UR44, UR44 ;  /* 0x0000002c002c7c82 */ /* 0x000fe20008000000 */
[----:B0-----:R-:W-:Y:S01]  /*0ca0*/  UMOV UR45, UR4 ;  /* 0x00000004002d7c82 */ /* 0x001fe20008000000 */
[----:B------:R-:W-:-:S02]  /*0cb0*/  LEA.HI R9, R10, R7, RZ, 0x2 ;  /* 0x000000070a097211 */ /* 0x000fc400078f10ff */
[----:B------:R-:W-:Y:S01]  /*0cc0*/  LEA.HI R10, R10, R7, RZ, 0x5 ;  /* 0x000000070a0a7211 */ /* 0x000fe200078f28ff */
[----:B------:R-:W-:Y:S01]  /*0cd0*/  IMAD.IADD R8, R223, 0x1, -R8 ;  /* 0x00000001df087824 */ /* 0x000fe200078e0a08 */
[--C-:B------:R-:W-:Y:S02]  /*0ce0*/  SHF.R.S32.HI R6, RZ, 0x2, R9.reuse ;  /* 0x00000002ff067819 */ /* 0x100fe40000011409 */
[----:B------:R-:W-:Y:S02]  /*0cf0*/  SHF.R.S32.HI R3, RZ, 0x1f, R9 ;  /* 0x0000001fff037819 */ /* 0x000fe40000011409 */
[----:B------:R-:W-:Y:S02]  /*0d00*/  SHF.R.S32.HI R10, RZ, 0x5, R10 ;  /* 0x00000005ff0a7819 */ /* 0x000fe4000001140a */
[----:B------:R-:W-:Y:S02]  /*0d10*/  LEA.HI R3, R3, R6, RZ, 0x3 ;  /* 0x0000000603037211 */ /* 0x000fe400078f18ff */
[----:B------:R-:W-:-:S02]  /*0d20*/  LEA.HI R5, R5, R12, RZ, 0x1 ;  /* 0x0000000c05057211 */ /* 0x000fc400078f08ff */
[----:B------:R-:W-:Y:S02]  /*0d30*/  LOP3.LUT R11, R3, 0xfffffff8, RZ, 0xc0, !PT ;  /* 0xfffffff8030b7812 */ /* 0x000fe400078ec0ff */
[----:B------:R-:W-:Y:S02]  /*0d40*/  LEA.HI R3, R0, R15, RZ, 0x4 ;  /* 0x0000000f00037211 */ /* 0x000fe400078f20ff */
[----:B------:R-:W-:Y:S01]  /*0d50*/  LOP3.LUT R5, R5, 0xfffffe, RZ, 0xc0, !PT ;  /* 0x00fffffe05057812 */ /* 0x000fe200078ec0ff */
[----:B------:R-:W-:Y:S01]  /*0d60*/  IMAD.IADD R11, R6, 0x1, -R11 ;  /* 0x00000001060b7824 */ /* 0x000fe200078e0a0b */
[----:B------:R-:W-:Y:S02]  /*0d70*/  SHF.R.S32.HI R6, RZ, 0x4, R3 ;  /* 0x00000004ff067819 */ /* 0x000fe40000011403 */
[C---:B------:R-:W-:Y:S01]  /*0d80*/  LOP3.LUT R4, R3.reuse, 0xfffffff0, RZ, 0xc0, !PT ;  /* 0xfffffff003047812 */ /* 0x040fe200078ec0ff */
[----:B------:R-:W-:Y:S01]  /*0d90*/  IMAD R192, R10, 0x10, R11 ;  /* 0x000000100ac07824 */ /* 0x000fe200078e020b */
[----:B------:R-:W-:Y:S01]  /*0da0*/  LEA.HI R3, R3, R6, RZ, 0x1 ;  /* 0x0000000603037211 */ /* 0x000fe200078f08ff */
[----:B------:R-:W-:-:S02]  /*0db0*/  IMAD.IADD R5, R12, 0x1, -R5 ;  /* 0x000000010c057824 */ /* 0x000fc400078e0a05 */
[----:B------:R-:W-:Y:S01]  /*0dc0*/  IMAD.IADD R13, R15, 0x1, -R4 ;  /* 0x000000010f0d7824 */ /* 0x000fe200078e0a04 */
[----:B------:R-:W-:Y:S02]  /*0dd0*/  LOP3.LUT R3, R3, 0x1ffffffe, RZ, 0xc0, !PT ;  /* 0x1ffffffe03037812 */ /* 0x000fe400078ec0ff */
[----:B------:R-:W-:Y:S02]  /*0de0*/  LOP3.LUT R4, R9, 0x7ffffffc, RZ, 0xc0, !PT ;  /* 0x7ffffffc09047812 */ /* 0x000fe400078ec0ff */
[----:B------:R0:W-:Y:S01]  /*0df0*/  STL [R1+0x43c], R13 ;  /* 0x00043c0d01007387 */ /* 0x0001e20000100800 */
[----:B------:R-:W-:Y:S01]  /*0e00*/  IMAD.IADD R3, R6, 0x1, -R3 ;  /* 0x0000000106037824 */ /* 0x000fe200078e0a03 */
[CC--:B------:R-:W-:Y:S01]  /*0e10*/  LEA.HI R6, R0.reuse, R15.reuse, RZ, 0x3 ;  /* 0x0000000f00067211 */ /* 0x0c0fe200078f18ff */
[----:B------:R-:W-:Y:S01]  /*0e20*/  IMAD.IADD R4, R7, 0x1, -R4 ;  /* 0x0000000107047824 */ /* 0x000fe200078e0a04 */
[----:B------:R-:W-:Y:S02]  /*0e30*/  LEA.HI R0, R0, R15, RZ, 0x2 ;  /* 0x0000000f00007211 */ /* 0x000fe400078f10ff */
[----:B------:R-:W-:Y:S01]  /*0e40*/  SHF.R.S32.HI R222, RZ, 0x3, R6 ;  /* 0x00000003ffde7819 */ /* 0x000fe20000011406 */
[----:B------:R-:W-:Y:S01]  /*0e50*/  IMAD.SHL.U32 R4, R4, 0x2, RZ ;  /* 0x0000000204047824 */ /* 0x000fe200078e00ff */
[----:B------:R-:W-:Y:S01]  /*0e60*/  SHF.R.S32.HI R155, RZ, 0x2, R0 ;  /* 0x00000002ff9b7819 */ /* 0x000fe20000011400 */
[----:B0-----:R-:W-:Y:S01]  /*0e70*/  IMAD R13, R12, 0x100, R13 ;  /* 0x000001000c0d7824 */ /* 0x001fe200078e020d */
[----:B------:R-:W-:-:S02]  /*0e80*/  LOP3.LUT R6, R6, 0xfffffff8, RZ, 0xc0, !PT ;  /* 0xfffffff806067812 */ /* 0x000fc400078ec0ff */
[----:B------:R-:W-:Y:S01]  /*0e90*/  STL [R1+0x448], R4 ;  /* 0x0004480401007387 */ /* 0x000fe20000100800 */
[----:B------:R-:W-:Y:S02]  /*0ea0*/  VIADD R10, R155, 0x20 ;  /* 0x000000209b0a7836 */ /* 0x000fe40000000000 */
[----:B------:R-:W-:Y:S01]  /*0eb0*/  IMAD R13, R8, 0x10, R13 ;  /* 0x00000010080d7824 */ /* 0x000fe200078e020d */
[----:B------:R-:W-:Y:S01]  /*0ec0*/  SHF.R.S32.HI R8, RZ, 0x1f, R0 ;  /* 0x0000001fff087819 */ /* 0x000fe20000011400 */
[C---:B------:R-:W-:Y:S01]  /*0ed0*/  IMAD.IADD R14, R15.reuse, 0x1, -R6 ;  /* 0x000000010f0e7824 */ /* 0x040fe200078e0a06 */
[----:B------:R-:W-:Y:S01]  /*0ee0*/  LOP3.LUT R0, R0, 0xfffffffc, RZ, 0xc0, !PT ;  /* 0xfffffffc00007812 */ /* 0x000fe200078ec0ff */
[----:B------:R-:W-:Y:S01]  /*0ef0*/  IMAD.SHL.U32 R6, R10, 0x40, RZ ;  /* 0x000000400a067824 */ /* 0x000fe200078e00ff */
[----:B------:R-:W-:Y:S01]  /*0f00*/  SHF.R.S32.HI R7, RZ, 0x1f, R10 ;  /* 0x0000001fff077819 */ /* 0x000fe2000001140a */
[----:B------:R-:W-:Y:S01]  /*0f10*/  IMAD.SHL.U32 R217, R14, 0x8, RZ ;  /* 0x000000080ed97824 */ /* 0x000fe200078e00ff */
[----:B------:R0:W-:Y:S01]  /*0f20*/  STL [R1+0x428], R10 ;  /* 0x0004280a01007387 */ /* 0x0001e20000100800 */
[----:B------:R-:W-:Y:S01]  /*0f30*/  IMAD.IADD R9, R15, 0x1, -R0 ;  /* 0x000000010f097824 */ /* 0x000fe200078e0a00 */
[----:B------:R-:W-:Y:S01]  /*0f40*/  LOP3.LUT R6, R6, 0x1c0, RZ, 0xc0, !PT ;  /* 0x000001c006067812 */ /* 0x000fe200078ec0ff */
[----:B------:R-:W-:Y:S01]  /*0f50*/  VIADD R216, R217, 0x40 ;  /* 0x00000040d9d87836 */ /* 0x000fe20000000000 */
[----:B------:R-:W-:Y:S01]  /*0f60*/  LEA.HI R7, R7, R10, RZ, 0x3 ;  /* 0x0000000a07077211 */ /* 0x000fe200078f18ff */
[C---:B------:R-:W-:Y:S01]  /*0f70*/  IMAD.SHL.U32 R16, R9.reuse, 0x8, RZ ;  /* 0x0000000809107824 */ /* 0x040fe200078e00ff */
[C---:B------:R-:W-:Y:S01]  /*0f80*/  LEA.HI R0, R9.reuse, R9, RZ, 0x1 ;  /* 0x0000000909007211 */ /* 0x040fe200078f08ff */
[----:B------:R-:W-:Y:S01]  /*0f90*/  IMAD.SHL.U32 R152, R9, 0x4, RZ ;  /* 0x0000000409987824 */ /* 0x000fe200078e00ff */
[----:B------:R1:W-:Y:S01]  /*0fa0*/  STL [R1+0x418], R9 ;  /* 0x0004180901007387 */ /* 0x0003e20000100800 */
[----:B------:R-:W-:Y:S01]  /*0fb0*/  LEA.HI R8, R8, R155, RZ, 0x3 ;  /* 0x0000009b08087211 */ /* 0x000fe200078f18ff */
[----:B0-----:R-:W-:Y:S01]  /*0fc0*/  IMAD.SHL.U32 R10, R3, 0x8, RZ ;  /* 0x00000008030a7824 */ /* 0x001fe200078e00ff */
[----:B------:R-:W-:Y:S01]  /*0fd0*/  LOP3.LUT R0, R0, 0x1ffffffe, RZ, 0xc0, !PT ;  /* 0x1ffffffe00007812 */ /* 0x000fe200078ec0ff */
[----:B------:R0:W-:Y:S01]  /*0fe0*/  STL [R1+0x434], R6 ;  /* 0x0004340601007387 */ /* 0x0001e20000100800 */
[----:B------:R-:W-:Y:S01]  /*0ff0*/  VIADD R160, R152, 0x10 ;  /* 0x0000001098a07836 */ /* 0x000fe20000000000 */
[----:B------:R-:W-:Y:S01]  /*1000*/  LOP3.LUT R8, R8, 0xfffffff8, RZ, 0xc0, !PT ;  /* 0xfffffff808087812 */ /* 0x000fe200078ec0ff */
[----:B------:R-:W-:Y:S01]  /*1010*/  VIADD R188, R16, 0x40 ;  /* 0x0000004010bc7836 */ /* 0x000fe20000000000 */
[----:B------:R-:W-:Y:S01]  /*1020*/  STL [R1+0x42c], R14 ;  /* 0x00042c0e01007387 */ /* 0x000fe20000100800 */
[----:B------:R-:W-:Y:S01]  /*1030*/  IMAD.IADD R3, R9, 0x1, -R0 ;  /* 0x0000000109037824 */ /* 0x000fe200078e0a00 */
[----:B------:R-:W-:Y:S01]  /*1040*/  LOP3.LUT R0, R6, 0x38, R16, 0xf8, !PT ;  /* 0x0000003806007812 */ /* 0x000fe200078ef810 */
[----:B------:R-:W-:Y:S01]  /*1050*/  IMAD.SHL.U32 R7, R7, 0x40, RZ ;  /* 0x0000004007077824 */ /* 0x000fe200078e00ff */
[----:B-1----:R-:W-:Y:S01]  /*1060*/  SHF.R.U32.HI R9, RZ, 0x3, R6 ;  /* 0x00000003ff097819 */ /* 0x002fe20000011606 */
[----:B------:R-:W-:Y:S01]  /*1070*/  IMAD.IADD R158, R155, 0x1, -R8 ;  /* 0x000000019b9e7824 */ /* 0x000fe200078e0a08 */
[----:B0-----:R-:W-:Y:S01]  /*1080*/  SHF.R.S32.HI R6, RZ, 0x1f, R216 ;  /* 0x0000001fff067819 */ /* 0x001fe200000114d8 */
[----:B------:R-:W-:Y:S01]  /*1090*/  IMAD.SHL.U32 R8, R5, 0x100, RZ ;  /* 0x0000010005087824 */ /* 0x000fe200078e00ff */
[----:B------:R-:W-:Y:S01]  /*10a0*/  SHF.R.S32.HI R5, RZ, 0x1f, R188 ;  /* 0x0000001fff057819 */ /* 0x000fe200000114bc */
[----:B------:R-:W-:Y:S01]  /*10b0*/  STL [R1+0x44c], R10 ;  /* 0x00044c0a01007387 */ /* 0x000fe20000100800 */
[C---:B------:R-:W-:Y:S01]  /*10c0*/  VIADD R187, R16.reuse, 0x60 ;  /* 0x0000006010bb7836 */ /* 0x040fe20000000000 */
[----:B------:R-:W-:Y:S01]  /*10d0*/  SHF.R.S32.HI R17, RZ, 0x1f, R16 ;  /* 0x0000001fff117819 */ /* 0x000fe20000011410 */
[----:B------:R-:W-:Y:S01]  /*10e0*/  VIADD R186, R16, 0x80 ;  /* 0x0000008010ba7836 */ /* 0x000fe20000000000 */
[----:B------:R0:W-:Y:S01]  /*10f0*/  STL [R1+0x410], R6 ;  /* 0x0004100601007387 */ /* 0x0001e20000100800 */
[----:B------:R-:W-:Y:S01]  /*1100*/  SHF.L.U64.HI R196, R188, 0x1, R5 ;  /* 0x00000001bcc47819 */ /* 0x000fe20000010205 */
[C---:B------:R-:W-:Y:S01]  /*1110*/  VIADD R185, R16.reuse, 0xa0 ;  /* 0x000000a010b97836 */ /* 0x040fe20000000000 */
[----:B------:R-:W-:Y:S01]  /*1120*/  SHF.R.S32.HI R198, RZ, 0x1f, R187 ;  /* 0x0000001fffc67819 */ /* 0x000fe200000114bb */
[----:B------:R-:W-:Y:S01]  /*1130*/  STL [R1+0x438], R8 ;  /* 0x0004380801007387 */ /* 0x000fe20000100800 */
[C---:B------:R-:W-:Y:S01]  /*1140*/  VIADD R184, R16.reuse, 0xc0 ;  /* 0x000000c010b87836 */ /* 0x040fe20000000000 */
[----:B------:R-:W-:Y:S01]  /*1150*/  SHF.R.S32.HI R199, RZ, 0x1f, R186 ;  /* 0x0000001fffc77819 */ /* 0x000fe200000114ba */
[C---:B------:R-:W-:Y:S01]  /*1160*/  VIADD R183, R16.reuse, 0xe0 ;  /* 0x000000e010b77836 */ /* 0x040fe20000000000 */
[----:B------:R-:W-:Y:S01]  /*1170*/  STL [R1+0x440], R9 ;  /* 0x0004400901007387 */ /* 0x000fe20000100800 */
[C---:B------:R-:W-:Y:S01]  /*1180*/  VIADD R182, R16.reuse, 0x100 ;  /* 0x0000010010b67836 */ /* 0x040fe20000000000 */
[----:B0-----:R-:W-:Y:S01]  /*1190*/  SHF.R.S32.HI R6, RZ, 0x1f, R160 ;  /* 0x0000001fff067819 */ /* 0x001fe200000114a0 */
[C---:B------:R-:W-:Y:S01]  /*11a0*/  VIADD R181, R16.reuse, 0x120 ;  /* 0x0000012010b57836 */ /* 0x040fe20000000000 */
[----:B------:R-:W-:Y:S01]  /*11b0*/  SHF.R.S32.HI R200, RZ, 0x1f, R185 ;  /* 0x0000001fffc87819 */ /* 0x000fe200000114b9 */
[C---:B------:R-:W-:Y:S01]  /*11c0*/  VIADD R180, R16.reuse, 0x140 ;  /* 0x0000014010b47836 */ /* 0x040fe20000000000 */
[----:B------:R-:W-:Y:S01]  /*11d0*/  SHF.R.S32.HI R201, RZ, 0x1f, R184 ;  /* 0x0000001fffc97819 */ /* 0x000fe200000114b8 */
[----:B------:R0:W-:Y:S01]  /*11e0*/  STL [R1+0x424], R6 ;  /* 0x0004240601007387 */ /* 0x0001e20000100800 */
        /* <DEDUP_REMOVED lines=8> */
[C---:B------:R-:W-:Y:S01]  /*1270*/  VIADD R189, R16.reuse, 0x1e0 ;  /* 0x000001e010bd7836 */ /* 0x040fe20000000000 */
[----:B0-----:R-:W-:Y:S01]  /*1280*/  LOP3.LUT R6, R7, 0xfffffe00, RZ, 0xc0, !PT ;  /* 0xfffffe0007067812 */ /* 0x001fe200078ec0ff */
[----:B------:R-:W-:Y:S01]  /*1290*/  VIADD R18, R16, 0x20 ;  /* 0x0000002010127836 */ /* 0x000fe20000000000 */
[----:B------:R-:W-:Y:S01]  /*12a0*/  SHF.R.S32.HI R206, RZ, 0x1f, R163 ;  /* 0x0000001fffce7819 */ /* 0x000fe200000114a3 */
[C---:B------:R-:W-:Y:S01]  /*12b0*/  VIADD R215, R217.reuse, 0x80 ;  /* 0x00000080d9d77836 */ /* 0x040fe20000000000 */
[----:B------:R-:W-:Y:S01]  /*12c0*/  LOP3.LUT R5, R6, R0, R9, 0xf6, !PT ;  /* 0x0000000006057212 */ /* 0x000fe200078ef609 */
[----:B------:R-:W-:Y:S01]  /*12d0*/  STL [R1+0x444], R6 ;  /* 0x0004440601007387 */ /* 0x000fe20000100800 */
[C---:B------:R-:W-:Y:S01]  /*12e0*/  VIADD R214, R217.reuse, 0xc0 ;  /* 0x000000c0d9d67836 */ /* 0x040fe20000000000 */
[----:B------:R-:W-:Y:S01]  /*12f0*/  SHF.R.S32.HI R207, RZ, 0x1f, R162 ;  /* 0x0000001fffcf7819 */ /* 0x000fe200000114a2 */
[----:B------:R-:W-:Y:S01]  /*1300*/  VIADD R213, R217, 0x100 ;  /* 0x00000100d9d57836 */ /* 0x000fe20000000000 */
[----:B------:R-:W-:Y:S01]  /*1310*/  SHF.R.S32.HI R208, RZ, 0x1f, R161 ;  /* 0x0000001fffd07819 */ /* 0x000fe200000114a1 */
[----:B------:R-:W-:Y:S01]  /*1320*/  IMAD R0, R5, 0x2, R2 ;  /* 0x0000000205007824 */ /* 0x000fe200078e0202 */
[----:B------:R-:W-:Y:S01]  /*1330*/  SHF.R.S32.HI R209, RZ, 0x1f, R190 ;  /* 0x0000001fffd17819 */ /* 0x000fe200000114be */
[C---:B------:R-:W-:Y:S01]  /*1340*/  VIADD R212, R217.reuse, 0x140 ;  /* 0x00000140d9d47836 */ /* 0x040fe20000000000 */
[----:B------:R-:W-:Y:S01]  /*1350*/  SHF.R.S32.HI R210, RZ, 0x1f, R189 ;  /* 0x0000001fffd27819 */ /* 0x000fe200000114bd */
[C---:B------:R-:W-:Y:S01]  /*1360*/  VIADD R220, R217.reuse, 0x180 ;  /* 0x00000180d9dc7836 */ /* 0x040fe20000000000 */
[----:B------:R0:W-:Y:S01]  /*1370*/  STL [R1+0x430], R0 ;  /* 0x0004300001007387 */ /* 0x0001e20000100800 */
[----:B------:R-:W-:Y:S01]  /*1380*/  VIADD R219, R217, 0x1c0 ;  /* 0x000001c0d9db7836 */ /* 0x000fe20000000000 */
[----:B------:R-:W-:Y:S01]  /*1390*/  SHF.R.S32.HI R159, RZ, 0x1f, R18 ;  /* 0x0000001fff9f7819 */ /* 0x000fe20000011412 */
[----:B------:R-:W-:Y:S01]  /*13a0*/  IMAD.U32 R156, R13, 0x40, R10 ;  /* 0x000000400d9c7824 */ /* 0x000fe200078e000a */
[----:B------:R-:W-:Y:S01]  /*13b0*/  SHF.R.S32.HI R229, RZ, 0x1f, R215 ;  /* 0x0000001fffe57819 */ /* 0x000fe200000114d7 */
[----:B------:R-:W-:Y:S01]  /*13c0*/  IMAD.IADD R193, R4, 0x1, R8 ;  /* 0x0000000104c17824 */ /* 0x000fe200078e0208 */
[----:B------:R-:W-:Y:S01]  /*13d0*/  SHF.R.S32.HI R228, RZ, 0x1f, R214 ;  /* 0x0000001fffe47819 */ /* 0x000fe200000114d6 */
[----:B------:R-:W-:Y:S01]  /*13e0*/  IMAD.WIDE R156, R156, R157, UR44 ;  /* 0x0000002c9c9c7e25 */ /* 0x000fe2000f8e029d */
[----:B------:R-:W-:-:S02]  /*13f0*/  SHF.R.S32.HI R227, RZ, 0x1f, R213 ;  /* 0x0000001fffe37819 */ /* 0x000fc400000114d5 */
[----:B------:R-:W-:Y:S01]  /*1400*/  SHF.R.S32.HI R226, RZ, 0x1f, R212 ;  /* 0x0000001fffe27819 */ /* 0x000fe200000114d4 */
[----:B0-----:R-:W-:Y:S01]  /*1410*/  IMAD R0, R3, 0x8, R192 ;  /* 0x0000000803007824 */ /* 0x001fe200078e02c0 */
[----:B------:R-:W-:Y:S02]  /*1420*/  SHF.R.S32.HI R225, RZ, 0x1f, R220 ;  /* 0x0000001fffe17819 */ /* 0x000fe400000114dc */
[----:B------:R-:W-:Y:S02]  /*1430*/  SHF.R.S32.HI R224, RZ, 0x1f, R219 ;  /* 0x0000001fffe07819 */ /* 0x000fe400000114db */
        /* <DEDUP_REMOVED lines=8> */
[----:B------:R-:W-:Y:S02]  /*14c0*/  SHF.L.U64.HI R205, R180, 0x1, R205 ;  /* 0x00000001b4cd7819 */ /* 0x000fe400000102cd */
[----:B------:R-:W-:-:S02]  /*14d0*/  SHF.L.U64.HI R206, R163, 0x1, R206 ;  /* 0x00000001a3ce7819 */ /* 0x000fc400000102ce */
[----:B------:R-:W-:Y:S02]  /*14e0*/  SHF.L.U64.HI R207, R162, 0x1, R207 ;  /* 0x00000001a2cf7819 */ /* 0x000fe400000102cf */
[----:B------:R-:W-:Y:S02]  /*14f0*/  SHF.L.U64.HI R208, R161, 0x1, R208 ;  /* 0x00000001a1d07819 */ /* 0x000fe400000102d0 */
[----:B------:R-:W-:Y:S02]  /*1500*/  SHF.L.U64.HI R209, R190, 0x1, R209 ;  /* 0x00000001bed17819 */ /* 0x000fe400000102d1 */
[----:B0-----:R-:W-:-:S07]  /*1510*/  SHF.L.U64.HI R210, R189, 0x1, R210 ;  /* 0x00000001bdd27819 */ /* 0x001fce00000102d2 */
.L_x_6901:
[----:B------:R-:W-:Y:S01]  /*1520*/  ULDC.64 UR4, c[0x0][0xb20] ;  /* 0x0002c80000047ab9 */ /* 0x000fe20000000a00 */
[----:B0123--:R-:W0:Y:S01]  /*1530*/  LDC.64 R6, c[0x0][0xb00] ;  /* 0x0002c000ff067b82 */ /* 0x00fe220000000a00 */
[----:B------:R-:W-:Y:S01]  /*1540*/  ISETP.NE.U32.AND P0, PT, RZ, UR4, PT ;  /* 0x00000004ff007c0c */ /* 0x000fe2000bf05070 */
[----:B------:R-:W-:Y:S01]  /*1550*/  IMAD.MOV.U32 R3, RZ, RZ, RZ ;  /* 0x000000ffff037224 */ /* 0x000fe200078e00ff */
[----:B------:R-:W-:Y:S01]  /*1560*/  ULDC.64 UR6, c[0x0][0xb18] ;  /* 0x0002c60000067ab9 */ /* 0x000fe20000000a00 */
[----:B----4-:R-:W-:Y:S01]  /*1570*/  IMAD.MOV.U32 R27, RZ, RZ, RZ ;  /* 0x000000ffff1b7224 */ /* 0x010fe200078e00ff */
        /* <DEDUP_REMOVED lines=29> */
[----:B--2---:R-:W-:Y:S06]  /*1750*/  @P1 BRA `(.L_x_6681) ;  /* 0x0000000000241947 */ /* 0x004fec0003800000 */
        /* <DEDUP_REMOVED lines=9> */
.L_x_6681:
[----:B------:R-:W-:Y:S02]  /*17f0*/  IMAD.U32 R38, RZ, RZ, UR5 ;  /* 0x00000005ff267e24 */ /* 0x000fe4000f8e00ff */
[----:B------:R-:W-:Y:S01]  /*1800*/  IMAD.U32 R26, RZ, RZ, UR4 ;  /* 0x00000004ff1a7e24 */ /* 0x000fe2000f8e00ff */
[----:B------:R-:W-:Y:S06]  /*1810*/  @!P2 BRA `(.L_x_6682) ;  /* 0x000000000010a947 */ /* 0x000fec0003800000 */
[----:B------:R-:W0:Y:S02]  /*1820*/  LDC.64 R4, c[0x0][0xb18] ;  /* 0x0002c600ff047b82 */ /* 0x000e240000000a00 */
[----:B0-----:R-:W-:-:S05]  /*1830*/  IMAD.WIDE R4, R115, 0x4, R4 ;  /* 0x0000000473047825 */ /* 0x001fca00078e0204 */
[----:B------:R0:W5:Y:S01]  /*1840*/  LDG.E R26, desc[UR46][R4.64] ;  /* 0x0000002e041a7981 */ /* 0x000162000c1e1900 */
[----:B------:R-:W-:Y:S05]  /*1850*/  BRA `(.L_x_6683) ;  /* 0x0000000000107947 */ /* 0x000fea0003800000 */
.L_x_6682:
[----:B------:R-:W-:Y:S05]  /*1860*/  @!P3 BRA `(.L_x_6683) ;  /* 0x00000000000cb947 */ /* 0x000fea0003800000 */
[----:B------:R-:W2:Y:S04]  /*1870*/  LDG.E R5, desc[UR46][R10.64] ;  /* 0x0000002e0a057981 */ /* 0x000ea8000c1e1900 */
[----:B------:R-:W2:Y:S02]  /*1880*/  LDG.E R26, desc[UR46][R10.64+0x4] ;  /* 0x0000042e0a1a7981 */ /* 0x000ea4000c1e1900 */
[----:B--2---:R-:W-:-:S07]  /*1890*/  IMAD.IADD R26, R26, 0x1, -R5 ;  /* 0x000000011a1a7824 */ /* 0x004fce00078e0a05 */
.L_x_6683:
        /* <DEDUP_REMOVED lines=11> */
[----:B------:R-:W3:Y:S01]  /*1950*/  @P0 LDG.E R11, desc[UR46][R6.64+0x4] ;  /* 0x0000042e060b0981 */ /* 0x000ee2000c1e1900 */
[----:B-----5:R-:W-:Y:S02]  /*1960*/  IMAD.MOV.U32 R36, RZ, RZ, R26 ;  /* 0x000000ffff247224 */ /* 0x020fe400078e001a */
[----:B--2---:R-:W-:-:S05]  /*1970*/  @P1 IMAD.WIDE R8, R115, 0x4, R8 ;  /* 0x0000000473081825 */ /* 0x004fca00078e0208 */
[----:B------:R1:W5:Y:S01]  /*1980*/  @P1 LDG.E R36, desc[UR46][R8.64] ;  /* 0x0000002e08241981 */ /* 0x000362000c1e1900 */
[----:B0-----:R-:W-:Y:S01]  /*1990*/  ISETP.NE.AND P1, PT, R4, 0x1, PT ;  /* 0x000000010400780c */ /* 0x001fe20003f25270 */
[----:B------:R-:W-:Y:S01]  /*19a0*/  IMAD.SHL.U32 R195, R113, 0x40, RZ ;  /* 0x0000004071c37824 */ /* 0x000fe200078e00ff */
[----:B------:R-:W0:Y:S11]  /*19b0*/  LDC.64 R4, c[0x0][0xad8] ;  /* 0x0002b600ff047b82 */ /* 0x000e360000000a00 */
[----:B------:R-:W2:Y:S08]  /*19c0*/  @P1 LDC R13, c[0x0][0x44c] ;  /* 0x00011300ff0d1b82 */ /* 0x000eb00000000800 */
[----:B------:R-:W4:Y:S01]  /*19d0*/  @P1 LDC R10, c[0x0][0x450] ;  /* 0x00011400ff0a1b82 */ /* 0x000f220000000800 */
[----:B0-----:R-:W-:Y:S01]  /*19e0*/  ISETP.GE.AND P2, PT, R5, 0x1, PT ;  /* 0x000000010500780c */ /* 0x001fe20003f46270 */
[----:B---3--:R-:W-:-:S02]  /*19f0*/  @P0 IMAD.IADD R38, R11, 0x1, -R0 ;  /* 0x000000010b260824 */ /* 0x008fc400078e0a00 */
[----:B------:R-:W-:Y:S02]  /*1a00*/  IMAD.IADD R11, R26, 0x1, -R3 ;  /* 0x000000011a0b7824 */ /* 0x000fe400078e0a03 */
[----:B------:R-:W-:Y:S02]  /*1a10*/  VIADD R0, R195, 0x3f ;  /* 0x0000003fc3007836 */ /* 0x000fe40000000000 */
[----:B------:R-:W-:Y:S02]  /*1a20*/  IMAD.IADD R25, R11, 0x1, R38 ;  /* 0x000000010b197824 */ /* 0x000fe400078e0226 */
[----:B--2---:R-:W-:-:S03]  /*1a30*/  @P1 IMAD.HI.U32 R3, R0, R13, RZ ;  /* 0x0000000d00031227 */ /* 0x004fc600078e00ff */
[C---:B------:R-:W-:Y:S01]  /*1a40*/  IADD3 R211, R25.reuse, 0x1, -R24 ;  /* 0x0000000119d37810 */ /* 0x040fe20007ffe818 */
[----:B------:R-:W-:Y:S01]  /*1a50*/  IMAD.MOV.U32 R6, RZ, RZ, R0 ;  /* 0x000000ffff067224 */ /* 0x000fe200078e0000 */
[----:B----4-:R-:W-:Y:S01]  /*1a60*/  @P1 SHF.R.U32.HI R6, RZ, R10, R3 ;  /* 0x0000000aff061219 */ /* 0x010fe20000011603 */
[----:B------:R-:W-:-:S04]  /*1a70*/  VIADD R0, R25, 0x3f ;  /* 0x0000003f19007836 */ /* 0x000fc80000000000 */
[----:B-1----:R-:W-:Y:S01]  /*1a80*/  IMAD.IADD R9, R211, 0x1, R6 ;  /* 0x00000001d3097824 */ /* 0x002fe200078e0206 */
[----:B------:R-:W-:-:S03]  /*1a90*/  SHF.R.S32.HI R3, RZ, 0x1f, R0 ;  /* 0x0000001fff037819 */ /* 0x000fc60000011400 */
[----:B------:R-:W-:Y:S01]  /*1aa0*/  IMAD.IADD R4, R9, 0x1, R4 ;  /* 0x0000000109047824 */ /* 0x000fe200078e0204 */
[----:B------:R-:W-:-:S04]  /*1ab0*/  LEA.HI R3, R3, R0, RZ, 0x6 ;  /* 0x0000000003037211 */ /* 0x000fc800078f30ff */
        /* <DEDUP_REMOVED lines=13> */
.L_x_6686:
[----:B------:R-:W-:-:S13]  /*1b90*/  ISETP.NE.AND P0, PT, R5, 0x1, PT ;  /* 0x000000010500780c */ /* 0x000fda0003f05270 */
[----:B------:R-:W0:Y:S02]  /*1ba0*/  @P0 LDC.64 R6, c[0x0][0xae0] ;  /* 0x0002b800ff060b82 */ /* 0x000e240000000a00 */
[----:B0-----:R-:W-:-:S05]  /*1bb0*/  @P0 IMAD.HI.U32 R6, R0, R6, RZ ;  /* 0x0000000600060227 */ /* 0x001fca00078e00ff */
[----:B------:R-:W-:-:S07]  /*1bc0*/  @P0 SHF.R.U32.HI R0, RZ, R7, R6 ;  /* 0x00000007ff000219 */ /* 0x000fce0000011606 */
.L_x_6687:
[----:B------:R-:W-:Y:S05]  /*1bd0*/  BSYNC B0 ;  /* 0x0000000000007941 */ /* 0x000fea0003800000 */
.L_x_6685:
[----:B------:R-:W-:-:S05]  /*1be0*/  IMAD R3, R0, R5, R5 ;  /* 0x0000000500037224 */ /* 0x000fca00078e0205 */
[----:B------:R-:W-:-:S07]  /*1bf0*/  VIMNMX R4, R4, R3, PT ;  /* 0x0000000304047248 */ /* 0x000fce0003fe0100 */
.L_x_6684:
[----:B------:R-:W0:Y:S01]  /*1c00*/  @P1 LDC R0, c[0x0][0x44c] ;  /* 0x00011300ff001b82 */ /* 0x000e220000000800 */
[----:B------:R-:W-:Y:S01]  /*1c10*/  IMAD.IADD R191, R25, 0x1, -R24 ;  /* 0x0000000119bf7824 */ /* 0x000fe200078e0a18 */
[----:B------:R-:W-:-:S06]  /*1c20*/  ULDC UR4, c[0x0][0xad4] ;  /* 0x0002b50000047ab9 */ /* 0x000fcc0000000800 */
[----:B------:R-:W1:Y:S01]  /*1c30*/  @P1 LDC R6, c[0x0][0x450] ;  /* 0x00011400ff061b82 */ /* 0x000e620000000800 */
[----:B0-----:R-:W-:-:S04]  /*1c40*/  @P1 IMAD.HI.U32 R3, R195, R0, RZ ;  /* 0x00000000c3031227 */ /* 0x001fc800078e00ff */
[----:B------:R-:W-:Y:S01]  /*1c50*/  IMAD.MOV.U32 R0, RZ, RZ, R195 ;  /* 0x000000ffff007224 */ /* 0x000fe200078e00c3 */
        /* <DEDUP_REMOVED lines=14> */
.L_x_6690:
[----:B------:R-:W-:-:S13]  /*1d40*/  ISETP.NE.AND P0, PT, R5, 0x1, PT ;  /* 0x000000010500780c */ /* 0x000fda0003f05270 */
[----:B------:R-:W0:Y:S02]  /*1d50*/  @P0 LDC.64 R6, c[0x0][0xae0] ;  /* 0x0002b800ff060b82 */ /* 0x000e240000000a00 */
[----:B0-----:R-:W-:-:S05]  /*1d60*/  @P0 IMAD.HI.U32 R6, R0, R6, RZ ;  /* 0x0000000600060227 */ /* 0x001fca00078e00ff */
[----:B------:R-:W-:-:S07]  /*1d70*/  @P0 SHF.R.U32.HI R0, RZ, R7, R6 ;  /* 0x00000007ff000219 */ /* 0x000fce0000011606 */
.L_x_6691:
[----:B------:R-:W-:Y:S05]  /*1d80*/  BSYNC B0 ;  /* 0x0000000000007941 */ /* 0x000fea0003800000 */
.L_x_6689:
[----:B------:R-:W-:-:S05]  /*1d90*/  IMAD R0, R0, R5, RZ ;  /* 0x0000000500007224 */ /* 0x000fca00078e02ff */
[----:B------:R-:W-:-:S07]  /*1da0*/  VIMNMX R3, R3, R0, !PT ;  /* 0x0000000003037248 */ /* 0x000fce0007fe0100 */
.L_x_6688:
[----:B------:R-:W-:Y:S01]  /*1db0*/  VIADD R4, R4, 0x3f ;  /* 0x0000003f04047836 */ /* 0x000fe20000000000 */
[----:B------:R-:W-:-:S04]  /*1dc0*/  SHF.R.S32.HI R0, RZ, 0x1f, R3 ;  /* 0x0000001fff007819 */ /* 0x000fc80000011403 */
[----:B------:R-:W-:Y:S02]  /*1dd0*/  SHF.R.S32.HI R5, RZ, 0x1f, R4 ;  /* 0x0000001fff057819 */ /* 0x000fe40000011404 */
[----:B------:R-:W-:Y:S02]  /*1de0*/  LEA.HI R0, R0, R3, RZ, 0x6 ;  /* 0x0000000300007211 */ /* 0x000fe400078f30ff */
[----:B------:R-:W-:Y:S02]  /*1df0*/  LEA.HI R5, R5, R4, RZ, 0x6 ;  /* 0x0000000405057211 */ /* 0x000fe400078f30ff */
[----:B------:R-:W-:Y:S02]  /*1e00*/  SHF.R.S32.HI R3, RZ, 0x6, R0 ;  /* 0x00000006ff037819 */ /* 0x000fe40000011400 */
[----:B------:R-:W-:Y:S02]  /*1e10*/  SHF.R.S32.HI R0, RZ, 0x6, R5 ;  /* 0x00000006ff007819 */ /* 0x000fe40000011405 */
[----:B------:R-:W-:-:S02]  /*1e20*/  VIMNMX R3, RZ, R3, !PT ;  /* 0x00000003ff037248 */ /* 0x000fc40007fe0100 */
        /* <DEDUP_REMOVED lines=11> */
[----:B------:R-:W-:Y:S02]  /*1ee0*/  @P0 SHF.R.S32.HI R22, RZ, 0x6, R3 ;  /* 0x00000006ff160819 */ /* 0x000fe40000011403 */
        /* <DEDUP_REMOVED lines=23> */
.L_x_6694:
[----:B------:R-:W-:Y:S05]  /*2060*/  BSYNC B6 ;  /* 0x0000000000067941 */ /* 0x000fea0003800000 */
.L_x_6693:
        /* <DEDUP_REMOVED lines=20> */
.L_x_6696:
[----:B------:R-:W-:Y:S05]  /*21b0*/  BSYNC B6 ;  /* 0x0000000000067941 */ /* 0x000fea0003800000 */
.L_x_6695:
[----:B------:R-:W-:Y:S01]  /*21c0*/  ULDC.64 UR4, c[0x0][0xaf0] ;  /* 0x0002bc0000047ab9 */ /* 0x000fe20000000a00 */
[----:B------:R-:W-:Y:S01]  /*21d0*/  IMAD.MOV.U32 R0, RZ, RZ, R115 ;  /* 0x000000ffff007224 */ /* 0x000fe200078e0073 */
[----:B------:R-:W-:Y:S01]  /*21e0*/  ISETP.NE.U32.AND P0, PT, RZ, UR4, PT ;  /* 0x00000004ff007c0c */ /* 0x000fe2000bf05070 */
[----:B------:R-:W2:Y:S01]  /*21f0*/  LDL R28, [R1+0x418] ;  /* 0x00041800011c7983 */ /* 0x000ea20000100800 */
[----:B------:R-:W0:Y:S02]  /*2200*/  LDC R49, c[0x0][0x3f4] ;  /* 0x0000fd00ff317b82 */ /* 0x000e240000000800 */
[----:B------:R-:W-:-:S06]  /*2210*/  ISETP.NE.AND.EX P0, PT, RZ, UR5, PT, P0 ;  /* 0x00000005ff007c0c */ /* 0x000fcc000bf05300 */
[----:B------:R-:W1:Y:S01]  /*2220*/  LDC.64 R42, c[0x0][0x408] ;  /* 0x00010200ff2a7b82 */ /* 0x000e620000000a00 */
[----:B------:R-:W3:Y:S01]  /*2230*/  S2R R29, SR_TID.X ;  /* 0x00000000001d7919 */ /* 0x000ee20000002100 */
[----:B------:R-:W-:Y:S01]  /*2240*/  SHF.R.S32.HI R9, RZ, 0x1f, R155 ;  /* 0x0000001fff097819 */ /* 0x000fe2000001149b */
[----:B------:R-:W-:-:S05]  /*2250*/  ULDC.64 UR4, c[0x0][0x3f8] ;  /* 0x0000fe0000047ab9 */ /* 0x000fca0000000a00 */
[----:B------:R-:W4:Y:S02]  /*2260*/  @P0 LDC.64 R4, c[0x0][0xaf0] ;  /* 0x0002bc00ff040b82 */ /* 0x000f240000000a00 */
[----:B----4-:R-:W-:-:S05]  /*2270*/  @P0 IMAD.WIDE R4, R115, 0x4, R4 ;  /* 0x0000000473040825 */ /* 0x010fca00078e0204 */
[----:B------:R4:W2:Y:S01]  /*2280*/  @P0 LDG.E R0, desc[UR46][R4.64] ;  /* 0x0000002e04000981 */ /* 0x0008a2000c1e1900 */
[----:B------:R-:W-:Y:S01]  /*2290*/  SHF.R.S32.HI R153, RZ, 0x1f, R152 ;  /* 0x0000001fff997819 */ /* 0x000fe20000011498 */
[C---:B------:R-:W-:Y:S01]  /*22a0*/  IMAD R6, R9.reuse, UR4, RZ ;  /* 0x0000000409067c24 */ /* 0x040fe2000f8e02ff */
[----:B0-----:R-:W-:Y:S01]  /*22b0*/  ISETP.GE.AND P1, PT, R16, R49, PT ;  /* 0x000000311000720c */ /* 0x001fe20003f26270 */
[----:B-1----:R-:W-:Y:S01]  /*22c0*/  IMAD R10, R9, R42, RZ ;  /* 0x0000002a090a7224 */ /* 0x002fe200078e02ff */
[----:B------:R-:W-:Y:S01]  /*22d0*/  SHF.L.U64.HI R41, R42, 0x6, R43 ;  /* 0x000000062a297819 */ /* 0x000fe2000001022b */
[----:B------:R-:W-:Y:S01]  /*22e0*/  IMAD R15, R155, UR5, R6 ;  /* 0x000000059b0f7c24 */ /* 0x000fe2000f8e0206 */
[----:B------:R-:W-:Y:S01]  /*22f0*/  SEL R13, R49, RZ, P1 ;  /* 0x000000ff310d7207 */ /* 0x000fe20000800000 */
[C---:B------:R-:W-:Y:S01]  /*2300*/  IMAD.WIDE.U32 R6, R155.reuse, UR4, R152 ;  /* 0x000000049b067c25 */ /* 0x040fe2000f8e0098 */
[----:B---3--:R-:W-:Y:S02]  /*2310*/  SHF.R.U32.HI R29, RZ, 0x7, R29 ;  /* 0x00000007ff1d7819 */ /* 0x008fe4000001161d */
[----:B------:R-:W-:Y:S01]  /*2320*/  SHF.R.S32.HI R45, RZ, 0x1f, R114 ;  /* 0x0000001fff2d7819 */ /* 0x000fe20000011472 */
[----:B------:R-:W-:-:S04]  /*2330*/  IMAD.WIDE.U32 R8, R155, UR4, R16 ;  /* 0x000000049b087c25 */ /* 0x000fc8000f8e0010 */
[----:B------:R-:W-:Y:S02]  /*2340*/  IMAD.IADD R7, R7, 0x1, R15 ;  /* 0x0000000107077824 */ /* 0x000fe400078e020f */
[----:B------:R-:W-:Y:S02]  /*2350*/  IMAD R21, R155, R43, R10 ;  /* 0x0000002b9b157224 */ /* 0x000fe400078e020a */
[----:B------:R-:W-:Y:S01]  /*2360*/  IMAD.IADD R9, R15, 0x1, R9 ;  /* 0x000000010f097824 */ /* 0x000fe200078e0209 */
[----:B-----5:R-:W-:Y:S01]  /*2370*/  SHF.R.S32.HI R15, RZ, 0x1f, R36 ;  /* 0x0000001fff0f7819 */ /* 0x020fe20000011424 */
[----:B------:R-:W-:Y:S02]  /*2380*/  IMAD.IADD R13, R16, 0x1, R13 ;  /* 0x00000001100d7824 */ /* 0x000fe400078e020d */
[----:B----4-:R-:W-:-:S03]  /*2390*/  IMAD.WIDE.U32 R4, R155, R42, R152 ;  /* 0x0000002a9b047225 */ /* 0x010fc600078e0098 */
[----:B------:R-:W-:Y:S01]  /*23a0*/  SHF.R.S32.HI R40, RZ, 0x1f, R13 ;  /* 0x0000001fff287819 */ /* 0x000fe2000001140d */
[----:B------:R-:W-:-:S03]  /*23b0*/  IMAD.WIDE.U32 R10, R155, R42, R16 ;  /* 0x0000002a9b0a7225 */ /* 0x000fc600078e0010 */
[----:B------:R-:W-:Y:S01]  /*23c0*/  LEA.HI R40, R40, R13, RZ, 0x3 ;  /* 0x0000000d28287211 */ /* 0x000fe200078f18ff */
[----:B------:R-:W-:Y:S02]  /*23d0*/  IMAD.SHL.U32 R44, R158, 0x40, RZ ;  /* 0x000000409e2c7824 */ /* 0x000fe400078e00ff */
[----:B------:R-:W-:Y:S01]  /*23e0*/  IMAD.IADD R5, R5, 0x1, R21 ;  /* 0x0000000105057824 */ /* 0x000fe200078e0215 */
[----:B------:R-:W-:Y:S01]  /*23f0*/  LOP3.LUT R54, R40, 0xfffffff8, RZ, 0xc0, !PT ;  /* 0xfffffff828367812 */ /* 0x000fe200078ec0ff */
[----:B------:R-:W-:Y:S01]  /*2400*/  IMAD.IADD R11, R21, 0x1, R11 ;  /* 0x00000001150b7824 */ /* 0x000fe200078e020b */
[----:B------:R-:W-:Y:S01]  /*2410*/  LOP3.LUT R44, R44, 0x1c0, RZ, 0xc0, !PT ;  /* 0x000001c02c2c7812 */ /* 0x000fe200078ec0ff */
[C---:B------:R-:W-:Y:S01]  /*2420*/  IMAD R21, R15.reuse, UR4, RZ ;  /* 0x000000040f157c24 */ /* 0x040fe2000f8e02ff */
[----:B------:R-:W-:Y:S01]  /*2430*/  SHF.R.S32.HI R60, RZ, 0x1f, R54 ;  /* 0x0000001fff3c7819 */ /* 0x000fe20000011436 */
[----:B------:R-:W-:Y:S01]  /*2440*/  IMAD R15, R15, R42, RZ ;  /* 0x0000002a0f0f7224 */ /* 0x000fe200078e02ff */
[----:B------:R-:W-:Y:S01]  /*2450*/  SHF.R.U32.HI R48, RZ, 0x3, R44 ;  /* 0x00000003ff307819 */ /* 0x000fe2000001162c */
[----:B------:R-:W-:Y:S01]  /*2460*/  IMAD.IADD R3, R27, 0x1, R26 ;  /* 0x000000011b037824 */ /* 0x000fe200078e021a */
[----:B------:R-:W-:Y:S01]  /*2470*/  LOP3.LUT R50, R44, 0x18, R16, 0xf8, !PT ;  /* 0x000000182c327812 */ /* 0x000fe200078ef810 */
[----:B------:R-:W-:Y:S01]  /*2480*/  IMAD R15, R36, R43, R15 ;  /* 0x0000002b240f7224 */ /* 0x000fe200078e020f */
[----:B------:R-:W-:Y:S01]  /*2490*/  LOP3.LUT R59, R44, 0x38, R40, 0xf8, !PT ;  /* 0x000000382c3b7812 */ /* 0x000fe200078ef828 */
[----:B------:R-:W-:-:S02]  /*24a0*/  IMAD R13, R36, UR5, R21 ;  /* 0x00000005240d7c24 */ /* 0x000fc4000f8e0215 */
[----:B------:R-:W-:Y:S02]  /*24b0*/  IMAD.SHL.U32 R43, R223, 0x200, RZ ;  /* 0x00000200df2b7824 */ /* 0x000fe400078e00ff */
[----:B------:R-:W-:-:S03]  /*24c0*/  IMAD.WIDE.U32 R20, R36, UR4, R6 ;  /* 0x0000000424147c25 */ /* 0x000fc6000f8e0006 */
[C---:B------:R-:W-:Y:S01]  /*24d0*/  LOP3.LUT R50, R43.reuse, R50, R48, 0xf6, !PT ;  /* 0x000000322b327212 */ /* 0x040fe200078ef630 */
[C---:B------:R-:W-:Y:S01]  /*24e0*/  IMAD.WIDE.U32 R26, R36.reuse, UR4, R8 ;  /* 0x00000004241a7c25 */ /* 0x040fe2000f8e0008 */
[----:B------:R-:W-:Y:S01]  /*24f0*/  ULDC UR4, c[0x0][0x2f4] ;  /* 0x0000bd0000047ab9 */ /* 0x000fe20000000800 */
[----:B------:R-:W-:Y:S02]  /*2500*/  LOP3.LUT R59, R43, R59, R48, 0xf6, !PT ;  /* 0x0000003b2b3b7212 */ /* 0x000fe400078ef630 */
[-C--:B------:R-:W-:Y:S01]  /*2510*/  IMAD.WIDE.U32 R32, R36, R42.reuse, R4 ;  /* 0x0000002a24207225 */ /* 0x080fe200078e0004 */
[----:B------:R-:W-:Y:S02]  /*2520*/  ISETP.GE.AND P2, PT, R16, UR4, PT ;  /* 0x0000000410007c0c */ /* 0x000fe4000bf46270 */
[----:B------:R-:W-:Y:S01]  /*2530*/  ISETP.GE.AND P3, PT, R18, UR4, PT ;  /* 0x0000000412007c0c */ /* 0x000fe2000bf66270 */
[----:B------:R-:W-:-:S04]  /*2540*/  IMAD.WIDE.U32 R34, R36, R42, R10 ;  /* 0x0000002a24227225 */ /* 0x000fc800078e000a */
[----:B------:R-:W-:Y:S02]  /*2550*/  IMAD.SHL.U32 R42, R42, 0x40, RZ ;  /* 0x000000402a2a7824 */ /* 0x000fe400078e00ff */
[----:B------:R-:W-:Y:S02]  /*2560*/  VIADD R46, R29, 0x8 ;  /* 0x000000081d2e7836 */ /* 0x000fe40000000000 */
[----:B------:R-:W-:Y:S02]  /*2570*/  IMAD.SHL.U32 R49, R49, 0x2, RZ ;  /* 0x0000000231317824 */ /* 0x000fe400078e00ff */
[----:B------:R-:W-:Y:S02]  /*2580*/  IMAD.IADD R51, R21, 0x1, R13 ;  /* 0x0000000115337824 */ /* 0x000fe400078e020d */
[----:B------:R-:W-:Y:S02]  /*2590*/  IMAD.IADD R52, R13, 0x1, R27 ;  /* 0x000000010d347824 */ /* 0x000fe400078e021b */
[----:B------:R-:W-:-:S02]  /*25a0*/  IMAD.IADD R55, R33, 0x1, R15 ;  /* 0x0000000121377824 */ /* 0x000fc400078e020f */
[----:B------:R-:W-:Y:S02]  /*25b0*/  IMAD.IADD R58, R15, 0x1, R35 ;  /* 0x000000010f3a7824 */ /* 0x000fe400078e0223 */
[----:B--2---:R-:W-:Y:S01]  /*25c0*/  IMAD R47, R28, 0x40, R155 ;  /* 0x000000401c2f7824 */ /* 0x004fe200078e029b */
[----:B------:R-:W-:-:S07]  /*25d0*/  SHF.R.S32.HI R53, RZ, 0x1f, R0 ;  /* 0x0000001fff357819 */ /* 0x000fce0000011400 */
.L_x_6728:
        /* <DEDUP_REMOVED lines=26> */
[----:B------:R-:W-:Y:S05]  /*2780*/  YIELD ;  /* 0x0000000000007946 */ /* 0x000fea0003800000 */
[----:B------:R-:W-:Y:S01]  /*2790*/  IMAD.SHL.U32 R69, R19, 0x1000, RZ ;  /* 0x0000100013457824 */ /* 0x000fe200078e00ff */
[----:B------:R-:W-:Y:S01]  /*27a0*/  BSSY B0, `(.L_x_6697) ;  /* 0x00001ab000007945 */ /* 0x000fe20003800000 */
[----:B------:R-:W-:Y:S01]  /*27b0*/  IMAD R64, R64, R7, R12 ;  /* 0x0000000740407224 */ /* 0x000fe200078e020c */
[----:B------:R-:W-:Y:S01]  /*27c0*/  ISETP.GT.AND P4, PT, R22, R37, PT ;  /* 0x000000251600720c */ /* 0x000fe20003f84270 */
[----:B------:R-:W-:-:S04]  /*27d0*/  IMAD.IADD R7, R50, 0x1, R69 ;  /* 0x0000000132077824 */ /* 0x000fc800078e0245 */
[----:B------:R-:W-:Y:S01]  /*27e0*/  IMAD R72, R7, 0x2, R2 ;  /* 0x0000000207487824 */ /* 0x000fe200078e0202 */
[----:B0-----:R-:W-:Y:S07]  /*27f0*/  @!P0 BRA `(.L_x_6698) ;  /* 0x0000001400bc8947 */ /* 0x001fee0003800000 */
[----:B------:R-:W-:Y:S01]  /*2800*/  SHF.R.S32.HI R66, RZ, 0x1f, R64 ;  /* 0x0000001fff427819 */ /* 0x000fe20000011440 */
[----:B------:R-:W-:Y:S01]  /*2810*/  ULDC.64 UR4, c[0x0][0x300] ;  /* 0x0000c00000047ab9 */ /* 0x000fe20000000a00 */
[----:B-----5:R-:W-:Y:S01]  /*2820*/  SHF.R.S32.HI R63, RZ, 0x1f, R62 ;  /* 0x0000001fff3f7819 */ /* 0x020fe2000001143e */
[----:B------:R-:W-:Y:S01]  /*2830*/  IMAD.WIDE.U32 R4, R64, UR4, RZ ;  /* 0x0000000440047c25 */ /* 0x000fe2000f8e00ff */
[----:B------:R-:W-:Y:S01]  /*2840*/  SHF.R.S32.HI R11, RZ, 0x1f, R22 ;  /* 0x0000001fff0b7819 */ /* 0x000fe20000011416 */
[----:B------:R-:W-:Y:S02]  /*2850*/  ULDC.64 UR6, c[0x0][0x3f8] ;  /* 0x0000fe0000067ab9 */ /* 0x000fe40000000a00 */
[----:B------:R-:W-:-:S04]  /*2860*/  IMAD R7, R66, UR4, RZ ;  /* 0x0000000442077c24 */ /* 0x000fc8000f8e02ff */
        /* <DEDUP_REMOVED lines=9> */
[----:B------:R-:W-:Y:S02]  /*2900*/  IMAD R65, R114, UR5, R7 ;  /* 0x0000000572417c24 */ /* 0x000fe4000f8e0207 */
[----:B------:R-:W-:Y:S02]  /*2910*/  IMAD R9, R11, UR6, RZ ;  /* 0x000000060b097c24 */ /* 0x000fe4000f8e02ff */
[----:B------:R-:W-:Y:S01]  /*2920*/  IMAD.WIDE.U32 R6, R22, UR6, RZ ;  /* 0x0000000616067c25 */ /* 0x000fe2000f8e00ff */
[----:B------:R-:W-:Y:S02]  /*2930*/  ULDC.U8 UR6, c[0x0][0x410] ;  /* 0x0001040000067ab9 */ /* 0x000fe40000000000 */
[----:B------:R-:W-:Y:S01]  /*2940*/  ISETP.NE.AND P0, PT, RZ, UR6, PT ;  /* 0x00000006ff007c0c */ /* 0x000fe2000bf05270 */
[----:B------:R-:W-:Y:S01]  /*2950*/  IMAD.WIDE.U32 R4, R114, UR4, R4 ;  /* 0x0000000472047c25 */ /* 0x000fe2000f8e0004 */
[----:B------:R-:W-:-:S03]  /*2960*/  ULDC.64 UR4, c[0x0][0x2e8] ;  /* 0x0000ba0000047ab9 */ /* 0x000fc60000000a00 */
[----:B------:R-:W-:Y:S01]  /*2970*/  IMAD R9, R22, UR7, R9 ;  /* 0x0000000716097c24 */ /* 0x000fe2000f8e0209 */
[----:B------:R-:W-:Y:S01]  /*2980*/  LEA R67, P5, R4, UR4, 0x1 ;  /* 0x0000000404437c11 */ /* 0x000fe2000f8a08ff */
[----:B------:R-:W-:Y:S02]  /*2990*/  IMAD.IADD R65, R5, 0x1, R65 ;  /* 0x0000000105417824 */ /* 0x000fe400078e0241 */
[----:B------:R-:W-:Y:S02]  /*29a0*/  IMAD.IADD R7, R7, 0x1, R9 ;  /* 0x0000000107077824 */ /* 0x000fe400078e0209 */
[----:B------:R-:W-:Y:S01]  /*29b0*/  IMAD.SHL.U32 R15, R6, 0x40, RZ ;  /* 0x00000040060f7824 */ /* 0x000fe200078e00ff */
[----:B------:R-:W-:Y:S02]  /*29c0*/  LEA.HI.X R65, R4, UR5, R65, 0x1, P5 ;  /* 0x0000000504417c11 */ /* 0x000fe4000a8f0c41 */
[----:B------:R-:W-:Y:S01]  /*29d0*/  SHF.L.U64.HI R10, R6, 0x6, R7 ;  /* 0x00000006060a7819 */ /* 0x000fe20000010207 */
[----:B------:R-:W-:Y:S06]  /*29e0*/  @!P0 BRA `(.L_x_6699) ;  /* 0x0000000800988947 */ /* 0x000fec0003800000 */
        /* <DEDUP_REMOVED lines=15> */
[----:B------:R-:W-:Y:S01]  /*2ae0*/  IMAD R11, R11, R42, R7 ;  /* 0x0000002a0b0b7224 */ /* 0x000fe200078e0207 */
[----:B------:R-:W-:Y:S01]  /*2af0*/  IADD3 R7, P5, R15, R20, RZ ;  /* 0x000000140f077210 */ /* 0x000fe20007fbe0ff */
[----:B------:R-:W-:-:S04]  /*2b00*/  IMAD.WIDE.U32 R8, R22, R42, R4 ;  /* 0x0000002a16087225 */ /* 0x000fc800078e0004 */
[----:B------:R-:W-:Y:S01]  /*2b10*/  IMAD.IADD R5, R9, 0x1, R11 ;  /* 0x0000000109057824 */ /* 0x000fe200078e020b */
[----:B------:R-:W-:Y:S01]  /*2b20*/  LEA R4, P6, R8, UR6, 0x1 ;  /* 0x0000000608047c11 */ /* 0x000fe2000f8c08ff */
        /* <DEDUP_REMOVED lines=11> */
.L_x_6701:
[----:B------:R-:W-:Y:S05]  /*2be0*/  BSYNC B1 ;  /* 0x0000000000017941 */ /* 0x000fea0003800000 */
.L_x_6700:
[----:B------:R-:W-:Y:S01]  /*2bf0*/  ISETP.NE.AND P5, PT, RZ, UR41, PT ;  /* 0x00000029ff007c0c */ /* 0x000fe2000bfa5270 */
        /* <DEDUP_REMOVED lines=12> */
[----:B------:R-:W-:Y:S06]  /*2cc0*/  @P5 BRA `(.L_x_6702) ;  /* 0x0000000000045947 */ /* 0x000fec0003800000 */
[----:B------:R-:W-:Y:S01]  /*2cd0*/  BPT.TRAP 0x1 ;  /* 0x000000040000795c */ /* 0x000fe20000300000 */
.L_x_6702:
[----:B------:R-:W-:Y:S01]  /*2ce0*/  IMAD R61, R19, 0x8, R2 ;  /* 0x00000008133d7824 */ /* 0x000fe200078e0202 */
[----:B------:R-:W-:Y:S01]  /*2cf0*/  SHF.L.U32 R70, R154, 0x1f, RZ ;  /* 0x0000001f9a467819 */ /* 0x000fe200000006ff */
[----:B------:R-:W-:Y:S03]  /*2d00*/  BSSY B1, `(.L_x_6703) ;  /* 0x0000003000017945 */ /* 0x000fe60003800000 */
[----:B------:R-:W0:Y:S02]  /*2d10*/  SYNCS.PHASECHK.TRANS64.TRYWAIT P5, [R61+URZ+0x38890], R70 ;  /* 0x038890463d0075a7 */ /* 0x000e2400080a017f */
[----:B0-----:R-:W-:Y:S05]  /*2d20*/  @!P5 BRA `(.L_x_6704) ;  /* 0x000003200018d947 */ /* 0x001fea0003800000 */
.L_x_7052:
[----:B------:R-:W-:Y:S05]  /*2d30*/  BSYNC B1 ;  /* 0x0000000000017941 */ /* 0x000fea0003800000 */
.L_x_6703:
[----:B------:R-:W-:-:S03]  /*2d40*/  UMOV UR4, 0xffffffff ;  /* 0xffffffff00047882 */ /* 0x000fc60000000000 */
[----:B------:R-:W-:Y:S05]  /*2d50*/  BRA.DIV UR4, `(.L_x_6705) ;  /* 0x0000032204207947 */ /* 0x000fea000b800000 */
[----:B------:R-:W1:Y:S04]  /*2d60*/  SHFL.IDX PT, R65, R65, RZ, 0x1c1f ;  /* 0x001c1fff41417589 */ /* 0x000e6800000e0000 */
[----:B------:R2:W3:Y:S02]  /*2d70*/  SHFL.IDX PT, R14, R67, RZ, 0x1c1f ;  /* 0x001c1fff430e7589 */ /* 0x0004e400000e0000 */
.L_x_7056:
[----:B------:R-:W-:Y:S05]  /*2d80*/  @P0 BRA `(.L_x_6706) ;  /* 0x0000001400300947 */ /* 0x000fea0003800000 */
[----:B------:R-:W-:Y:S04]  /*2d90*/  BSSY B1, `(.L_x_6707) ;  /* 0x0000033000017945 */ /* 0x000fe80003800000 */
        /* <DEDUP_REMOVED lines=48> */
.L_x_6710:
[----:B------:R-:W-:Y:S05]  /*30a0*/  BSYNC B2 ;  /* 0x0000000000027941 */ /* 0x000fea0003800000 */
.L_x_6709:
[----:B0-----:R4:W-:Y:S02]  /*30b0*/  ST.E.128 desc[UR46][R10.64], R4 ;  /* 0x000000040a007985 */ /* 0x0019e4000c101d2e */
.L_x_6708:
[----:B------:R-:W-:Y:S05]  /*30c0*/  BSYNC B1 ;  /* 0x0000000000017941 */ /* 0x000fea0003800000 */
.L_x_6707:
[----:B------:R-:W-:Y:S05]  /*30d0*/  @P3 BRA `(.L_x_6706) ;  /* 0x00000010005c3947 */ /* 0x000fea0003800000 */
[----:B----4-:R-:W-:Y:S01]  /*30e0*/  IMAD.MOV.U32 R4, RZ, RZ, 0x20 ;  /* 0x00000020ff047424 */ /* 0x010fe200078e00ff */
[----:B------:R-:W-:Y:S01]  /*30f0*/  LOP3.LUT P0, RZ, R158, 0x4, RZ, 0xc0, !PT ;  /* 0x000000049eff7812 */ /* 0x000fe2000780c0ff */
[----:B------:R-:W-:Y:S01]  /*3100*/  BSSY B1, `(.L_x_6711) ;  /* 0x0000032000017945 */ /* 0x000fe20003800000 */
[----:B------:R-:W-:Y:S02]  /*3110*/  ISETP.GE.AND P5, PT, R160, R71, PT ;  /* 0x00000047a000720c */ /* 0x000fe40003fa6270 */
[----:B------:R-:W-:Y:S02]  /*3120*/  SEL R4, R4, 0xffffffe0, !P0 ;  /* 0xffffffe004047807 */ /* 0x000fe40004000000 */
[----:B---3--:R-:W-:Y:S02]  /*3130*/  LEA R10, P0, R18, R14, 0x1 ;  /* 0x0000000e120a7211 */ /* 0x008fe400078008ff */
        /* <DEDUP_REMOVED lines=46> */
.L_x_6712:
[----:B------:R-:W-:Y:S05]  /*3420*/  BSYNC B1 ;  /* 0x0000000000017941 */ /* 0x000fea0003800000 */
.L_x_6711:
[----:B-1----:R1:W-:Y:S01]  /*3430*/  ST.E.128 desc[UR46][R10.64], R4 ;  /* 0x000000040a007985 */ /* 0x0023e2000c101d2e */
[----:B------:R-:W-:Y:S05]  /*3440*/  BRA `(.L_x_6706) ;  /* 0x0000000c00807947 */ /* 0x000fea0003800000 */
.L_x_6699:
        /* <DEDUP_REMOVED lines=24> */
[----:B------:R-:W-:Y:S02]  /*35d0*/  ISETP.NE.AND P6, PT, RZ, UR41, PT ;  /* 0x00000029ff007c0c */ /* 0x000fe4000bfc5270 */
        /* <DEDUP_REMOVED lines=17> */
[----:B------:R-:W-:Y:S06]  /*36f0*/  @P6 BRA `(.L_x_6713) ;  /* 0x0000000000046947 */ /* 0x000fec0003800000 */
[----:B------:R-:W-:Y:S01]  /*3700*/  BPT.TRAP 0x1 ;  /* 0x000000040000795c */ /* 0x000fe20000300000 */
.L_x_6713:
[----:B------:R-:W-:Y:S01]  /*3710*/  IMAD R61, R19, 0x8, R2 ;  /* 0x00000008133d7824 */ /* 0x000fe200078e0202 */
[----:B------:R-:W-:Y:S01]  /*3720*/  SHF.L.U32 R70, R154, 0x1f, RZ ;  /* 0x0000001f9a467819 */ /* 0x000fe200000006ff */
[----:B------:R-:W-:Y:S03]  /*3730*/  BSSY B1, `(.L_x_6714) ;  /* 0x0000003000017945 */ /* 0x000fe60003800000 */
[----:B------:R-:W0:Y:S02]  /*3740*/  SYNCS.PHASECHK.TRANS64.TRYWAIT P6, [R61+URZ+0x38890], R70 ;  /* 0x038890463d0075a7 */ /* 0x000e2400080c017f */
[----:B0-----:R-:W-:Y:S05]  /*3750*/  @!P6 BRA `(.L_x_6715) ;  /* 0x0000031400e8e947 */ /* 0x001fea0003800000 */
.L_x_7057:
[----:B------:R-:W-:Y:S05]  /*3760*/  BSYNC B1 ;  /* 0x0000000000017941 */ /* 0x000fea0003800000 */
.L_x_6714:
[----:B------:R-:W-:-:S03]  /*3770*/  UMOV UR4, 0xffffffff ;  /* 0xffffffff00047882 */ /* 0x000fc60000000000 */
[----:B------:R-:W-:Y:S05]  /*3780*/  BRA.DIV UR4, `(.L_x_6716) ;  /* 0x0000031604f07947 */ /* 0x000fea000b800000 */
[----:B------:R-:W1:Y:S04]  /*3790*/  SHFL.IDX PT, R65, R65, RZ, 0x1c1f ;  /* 0x001c1fff41417589 */ /* 0x000e6800000e0000 */
[----:B------:R-:W2:Y:S02]  /*37a0*/  SHFL.IDX PT, R67, R67, RZ, 0x1c1f ;  /* 0x001c1fff43437589 */ /* 0x000ea400000e0000 */
.L_x_7061:
        /* <DEDUP_REMOVED lines=13> */
[----:B------:R-:W-:-:S03]  /*3880*/  IMAD.IADD R9, R59, 0x1, R69 ;  /* 0x000000013b097824 */ /* 0x000fc600078e0245 */
[----:B------:R-:W-:Y:S01]  /*3890*/  LOP3.LUT R8, R44, 0x38, R73, 0xf8, !PT ;  /* 0x000000382c087812 */ /* 0x000fe200078ef849 */
[----:B------:R-:W-:-:S03]  /*38a0*/  IMAD R9, R9, 0x2, R2 ;  /* 0x0000000209097824 */ /* 0x000fc600078e0202 */
[----:B------:R-:W-:-:S05]  /*38b0*/  LOP3.LUT R8, R43, R8, R48, 0xf6, !PT ;  /* 0x000000082b087212 */ /* 0x000fca00078ef630 */
[----:B------:R-:W-:Y:S02]  /*38c0*/  IMAD.IADD R69, R69, 0x1, R8 ;  /* 0x0000000145457824 */ /* 0x000fe400078e0208 */
[----:B------:R-:W1:Y:S02]  /*38d0*/  LDS.128 R8, [R9+0x22400] ;  /* 0x0224000009087984 */ /* 0x000e640000000c00 */
[----:B------:R-:W-:-:S05]  /*38e0*/  IMAD R69, R69, 0x2, R2 ;  /* 0x0000000245457824 */ /* 0x000fca00078e0202 */
[----:B------:R2:W3:Y:S01]  /*38f0*/  LDS.128 R12, [R69+0x22400] ;  /* 0x02240000450c7984 */ /* 0x0004e20000000c00 */
[----:B------:R-:W-:Y:S05]  /*3900*/  @P5 BRA `(.L_x_6718) ;  /* 0x0000000400545947 */ /* 0x000fea0003800000 */
[--C-:B------:R-:W-:Y:S02]  /*3910*/  SHF.R.U64 R80, R28, 0x10, R29.reuse ;  /* 0x000000101c507819 */ /* 0x100fe4000000121d */
[----:B------:R-:W-:Y:S02]  /*3920*/  SHF.R.U32.HI R28, RZ, 0x10, R29 ;  /* 0x00000010ff1c7819 */ /* 0x000fe4000001161d */
[--C-:B------:R-:W-:Y:S01]  /*3930*/  SHF.R.U64 R82, R4, 0x10, R5.reuse ;  /* 0x0000001004527819 */ /* 0x100fe20000001205 */
[----:B-1----:R-:W-:Y:S01]  /*3940*/  HADD2.F32 R4, -RZ, R9.H0_H0 ;  /* 0x20000009ff047230 */ /* 0x002fe20000004100 */
[----:B------:R-:W-:Y:S01]  /*3950*/  SHF.R.U32.HI R72, RZ, 0x10, R5 ;  /* 0x00000010ff487819 */ /* 0x000fe20000011605 */
[--C-:B---3--:R-:W-:Y:S01]  /*3960*/  HADD2.F32 R5, -RZ, R13.reuse.H0_H0 ;  /* 0x2000000dff057230 */ /* 0x108fe20000004100 */
[--C-:B------:R-:W-:Y:S01]  /*3970*/  SHF.R.U64 R81, R6, 0x10, R7.reuse ;  /* 0x0000001006517819 */ /* 0x100fe20000001207 */
[----:B------:R-:W-:Y:S01]  /*3980*/  HADD2.F32 R13, -RZ, R13.H1_H1 ;  /* 0x3000000dff0d7230 */ /* 0x000fe20000004100 */
[----:B------:R-:W-:Y:S01]  /*3990*/  SHF.R.U32.HI R75, RZ, 0x10, R7 ;  /* 0x00000010ff4b7819 */ /* 0x000fe20000011607 */
[----:B------:R-:W-:Y:S01]  /*39a0*/  HADD2.F32 R7, -RZ, R74.H1_H1 ;  /* 0x3000004aff077230 */ /* 0x000fe20000004100 */
[--C-:B------:R-:W-:Y:S01]  /*39b0*/  SHF.R.U64 R79, R30, 0x10, R31.reuse ;  /* 0x000000101e4f7819 */ /* 0x100fe2000000121f */
[----:B------:R-:W-:Y:S01]  /*39c0*/  HADD2.F32 R30, -RZ, R28.H0_H0 ;  /* 0x2000001cff1e7230 */ /* 0x000fe20000004100 */
[----:B--2---:R-:W-:Y:S01]  /*39d0*/  SHF.R.U32.HI R69, RZ, 0x10, R31 ;  /* 0x00000010ff457819 */ /* 0x004fe2000001161f */
        /* <DEDUP_REMOVED lines=72> */
.L_x_6718:
[----:B------:R-:W-:Y:S05]  /*3e60*/  BSYNC B1 ;  /* 0x0000000000017941 */ /* 0x000fea0003800000 */
.L_x_6717:
        /* <DEDUP_REMOVED lines=8> */
.L_x_6698:
[----:B------:R-:W-:-:S13]  /*3ef0*/  ISETP.NE.AND P0, PT, RZ, UR41, PT ;  /* 0x00000029ff007c0c */ /* 0x000fda000bf05270 */
[----:B------:R-:W-:Y:S05]  /*3f00*/  @P0 BRA `(.L_x_6719) ;  /* 0x0000000000040947 */ /* 0x000fea0003800000 */
[----:B------:R-:W-:Y:S01]  /*3f10*/  BPT.TRAP 0x1 ;  /* 0x000000040000795c */ /* 0x000fe20000300000 */
.L_x_6719:
[----:B------:R-:W-:Y:S01]  /*3f20*/  IMAD R61, R19, 0x8, R2 ;  /* 0x00000008133d7824 */ /* 0x000fe200078e0202 */
[----:B------:R-:W-:Y:S01]  /*3f30*/  SHF.L.U32 R70, R154, 0x1f, RZ ;  /* 0x0000001f9a467819 */ /* 0x000fe200000006ff */
[----:B------:R-:W-:Y:S01]  /*3f40*/  BSSY B1, `(.L_x_6720) ;  /* 0x0000004000017945 */ /* 0x000fe20003800000 */
[----:B------:R-:W-:Y:S02]  /*3f50*/  SHF.R.S32.HI R66, RZ, 0x1f, R64 ;  /* 0x0000001fff427819 */ /* 0x000fe40000011440 */
[----:B------:R-:W0:Y:S02]  /*3f60*/  SYNCS.PHASECHK.TRANS64.TRYWAIT P0, [R61+URZ+0x38890], R70 ;  /* 0x038890463d0075a7 */ /* 0x000e24000800017f */
[----:B0-----:R-:W-:Y:S05]  /*3f70*/  @!P0 BRA `(.L_x_6721) ;  /* 0x0000031000408947 */ /* 0x001fea0003800000 */
.L_x_7062:
[----:B------:R-:W-:Y:S05]  /*3f80*/  BSYNC B1 ;  /* 0x0000000000017941 */ /* 0x000fea0003800000 */
.L_x_6720:
        /* <DEDUP_REMOVED lines=26> */
.L_x_7066:
[----:B------:R-:W-:Y:S05]  /*4130*/  @!P0 BRA `(.L_x_6706) ;  /* 0x0000000000448947 */ /* 0x000fea0003800000 */
[----:B------:R-:W-:Y:S02]  /*4140*/  ULDC UR4, c[0x0][0x2f4] ;  /* 0x0000bd0000047ab9 */ /* 0x000fe40000000800 */
[----:B------:R-:W-:-:S13]  /*4150*/  ISETP.GE.AND P0, PT, R16, UR4, PT ;  /* 0x0000000410007c0c */ /* 0x000fda000bf06270 */
[----:B-1----:R-:W1:Y:S01]  /*4160*/  @!P0 LDS.128 R4, [R72+0x22400] ;  /* 0x0224000048048984 */ /* 0x002e620000000c00 */
[----:B---3--:R-:W-:-:S04]  /*4170*/  @!P0 LEA R8, P5, R16, R14, 0x1 ;  /* 0x0000000e10088211 */ /* 0x008fc800078a08ff */
[----:B--2---:R-:W-:-:S05]  /*4180*/  @!P0 LEA.HI.X R9, R16, R29, R17, 0x1, P5 ;  /* 0x0000001d10098211 */ /* 0x004fca00028f0c11 */
[----:B-1----:R4:W-:Y:S01]  /*4190*/  @!P0 ST.E.128 desc[UR46][R8.64], R4 ;  /* 0x0000000408008985 */ /* 0x0029e2000c101d2e */
        /* <DEDUP_REMOVED lines=9> */
[----:B------:R-:W1:Y:S04]  /*4230*/  LDS.128 R4, [R4+0x22400] ;  /* 0x0224000004047984 */ /* 0x000e680000000c00 */
[----:B-1----:R1:W-:Y:S02]  /*4240*/  ST.E.128 desc[UR46][R8.64], R4 ;  /* 0x0000000408007985 */ /* 0x0023e4000c101d2e */
.L_x_6706:
[----:B------:R-:W-:Y:S05]  /*4250*/  BSYNC B0 ;  /* 0x0000000000007941 */ /* 0x000fea0003800000 */
.L_x_6697:
[----:B-1-34-:R-:W1:Y:S01]  /*4260*/  S2R R4, SR_TID.X ;  /* 0x0000000000047919 */ /* 0x01ae620000002100 */
[----:B------:R-:W-:Y:S01]  /*4270*/  @!PT LDS RZ, [RZ] ;  /* 0x00000000fffff984 */ /* 0x000fe20000000800 */
[----:B------:R-:W-:Y:S01]  /*4280*/  @!PT LDS RZ, [RZ] ;  /* 0x00000000fffff984 */ /* 0x000fe20000000800 */
[----:B------:R-:W-:Y:S01]  /*4290*/  @!PT LDS RZ, [RZ] ;  /* 0x00000000fffff984 */ /* 0x000fe20000000800 */
[----:B------:R-:W-:Y:S01]  /*42a0*/  @!PT LDS RZ, [RZ] ;  /* 0x00000000fffff984 */ /* 0x000fe20000000800 */
[----:B------:R3:W-:Y:S06]  /*42b0*/  MEMBAR.ALL.CTA ;  /* 0x0000000000007992 */ /* 0x0007ec0000008000 */
[----:B---3--:R-:W3:Y:S01]  /*42c0*/  FENCE.VIEW.ASYNC.S ;  /* 0x00000000000073c6 */ /* 0x008ee20000000000 */
[----:B------:R-:W-:Y:S05]  /*42d0*/  WARPSYNC.ALL ;  /* 0x0000000000007948 */ /* 0x000fea0003800000 */
[----:B------:R-:W-:Y:S01]  /*42e0*/  UISETP.NE.AND UP0, UPT, UR41, URZ, UPT ;  /* 0x0000003f2900728c */ /* 0x000fe2000bf05270 */
[----:B---3--:R3:W-:Y:S05]  /*42f0*/  BAR.SYNC.DEFER_BLOCKING R46, 0x80 ;  /* 0x0002002e0000751d */ /* 0x0087ea0000010000 */
[----:B------:R-:W-:-:S02]  /*4300*/  PLOP3.LUT P5, PT, PT, PT, UP0, 0x80, 0x0 ;  /* 0x000000000000781c */ /* 0x000fc40003faf008 */
[----:B-1----:R-:W-:-:S13]  /*4310*/  LOP3.LUT P0, RZ, R4, 0x7f, RZ, 0xc0, !PT ;  /* 0x0000007f04ff7812 */ /* 0x002fda000780c0ff */
[----:B------:R-:W-:-:S05]  /*4320*/  @!P0 VIADD R4, R61, 0x388a0 ;  /* 0x000388a03d048836 */ /* 0x000fca0000000000 */
[----:B------:R-:W-:-:S04]  /*4330*/  @!P0 PRMT R4, RZ, 0x654, R4 ;  /* 0x00000654ff048816 */ /* 0x000fc80000000004 */
[----:B------:R3:W-:Y:S01]  /*4340*/  @!P0 SYNCS.ARRIVE.TRANS64.RED.A1T0 RZ, [R4+URZ], RZ ;  /* 0x000000ff04ff89a7 */ /* 0x0007e2000810043f */
[----:B------:R-:W-:Y:S05]  /*4350*/  @P5 BRA `(.L_x_6723) ;  /* 0x0000000000045947 */ /* 0x000fea0003800000 */
[----:B------:R-:W-:Y:S01]  /*4360*/  BPT.TRAP 0x1 ;  /* 0x000000040000795c */ /* 0x000fe20000300000 */
.L_x_6723:
[----:B------:R-:W1:Y:S01]  /*4370*/  SYNCS.PHASECHK.TRANS64.TRYWAIT P5, [R61+URZ+0x388b0], R70 ;  /* 0x0388b0463d0075a7 */ /* 0x000e6200080a017f */
[----:B------:R-:W-:Y:S04]  /*4380*/  BSSY B0, `(.L_x_6724) ;  /* 0x0000002000007945 */ /* 0x000fe80003800000 */
[----:B-1----:R-:W-:Y:S05]  /*4390*/  @!P5 BRA `(.L_x_6725) ;  /* 0x0000030c0090d947 */ /* 0x002fea0003800000 */
.L_x_7067:
[----:B------:R-:W-:Y:S05]  /*43a0*/  BSYNC B0 ;  /* 0x0000000000007941 */ /* 0x000fea0003800000 */
.L_x_6724:
[----:B------:R-:W-:Y:S01]  /*43b0*/  ULDC.64 UR4, c[0x0][0x328] ;  /* 0x0000ca0000047ab9 */ /* 0x000fe20000000a00 */
[----:B------:R-:W-:Y:S01]  /*43c0*/  BSSY B0, `(.L_x_6726) ;  /* 0x000006d000007945 */ /* 0x000fe20003800000 */
[----:B------:R-:W-:Y:S02]  /*43d0*/  IMAD R7, R66, UR4, RZ ;  /* 0x0000000442077c24 */ /* 0x000fe4000f8e02ff */
[----:B---3--:R-:W-:-:S04]  /*43e0*/  IMAD.WIDE.U32 R4, R64, UR4, RZ ;  /* 0x0000000440047c25 */ /* 0x008fc8000f8e00ff */
        /* <DEDUP_REMOVED lines=14> */
[----:B------:R-:W-:Y:S01]  /*44d0*/  LEA.HI.X R4, R4, UR5, R7, 0x1, P5 ;  /* 0x0000000504047c11 */ /* 0x000fe2000a8f0c07 */
[----:B------:R3:W4:Y:S01]  /*44e0*/  SHFL.IDX PT, R15, R5, RZ, 0x1c1f ;  /* 0x001c1fff050f7589 */ /* 0x00072200000e0000 */
[----:B------:R-:W-:-:S03]  /*44f0*/  ISETP.GT.AND P5, PT, R68, R155, PT ;  /* 0x0000009b4400720c */ /* 0x000fc60003fa4270 */
[----:B------:R3:W0:Y:S10]  /*4500*/  SHFL.IDX PT, R13, R4, RZ, 0x1c1f ;  /* 0x001c1fff040d7589 */ /* 0x00063400000e0000 */
[----:B---3--:R-:W-:Y:S05]  /*4510*/  @!P5 BRA `(.L_x_6727) ;  /* 0x00000004005cd947 */ /* 0x008fea0003800000 */
[----:B------:R-:W-:Y:S01]  /*4520*/  ULDC UR4, c[0x0][0x320] ;  /* 0x0000c80000047ab9 */ /* 0x000fe20000000800 */
[----:B------:R-:W-:Y:S01]  /*4530*/  IMAD R9, R19, 0x8000, R50 ;  /* 0x0000800013097824 */ /* 0x000fe200078e0232 */
[----:B------:R-:W-:Y:S02]  /*4540*/  ISETP.GE.AND P6, PT, R16, UR4, PT ;  /* 0x0000000410007c0c */ /* 0x000fe4000bfc6270 */
[----:B------:R-:W-:Y:S01]  /*4550*/  LOP3.LUT P5, RZ, R158, 0x4, RZ, 0xc0, !PT ;  /* 0x000000049eff7812 */ /* 0x000fe200078ac0ff */
[C---:B------:R-:W-:Y:S02]  /*4560*/  IMAD R10, R9.reuse, 0x2, R2 ;  /* 0x00000002090a7824 */ /* 0x040fe400078e0202 */
[----:B------:R-:W-:-:S08]  /*4570*/  VIADD R11, R9, 0x20 ;  /* 0x00000020090b7836 */ /* 0x000fd00000000000 */
[----:B------:R-:W3:Y:S02]  /*4580*/  @!P6 LDS.128 R4, [R10+0x400] ;  /* 0x000400000a04e984 */ /* 0x000ee40000000c00 */
[----:B------:R-:W-:Y:S01]  /*4590*/  @P5 VIADD R11, R9, 0xffffffe0 ;  /* 0xffffffe0090b5836 */ /* 0x000fe20000000000 */
[----:B----4-:R-:W-:-:S03]  /*45a0*/  @!P6 LEA R8, P5, R16, R15, 0x1 ;  /* 0x0000000f1008e211 */ /* 0x010fc600078a08ff */
[----:B------:R-:W-:Y:S01]  /*45b0*/  IMAD R11, R11, 0x2, R2 ;  /* 0x000000020b0b7824 */ /* 0x000fe200078e0202 */
[----:B0-----:R-:W-:Y:S02]  /*45c0*/  @!P6 LEA.HI.X R9, R16, R13, R17, 0x1, P5 ;  /* 0x0000000d1009e211 */ /* 0x001fe400028f0c11 */
[----:B------:R-:W-:-:S03]  /*45d0*/  ISETP.GE.AND P5, PT, R18, UR4, PT ;  /* 0x0000000412007c0c */ /* 0x000fc6000bfa6270 */
[----:B---3--:R0:W-:Y:S10]  /*45e0*/  @!P6 ST.E.128 desc[UR46][R8.64], R4 ;  /* 0x000000040800e985 */ /* 0x0081f4000c101d2e */
[----:B------:R-:W3:Y:S01]  /*45f0*/  @!P5 LDS.128 R4, [R11+0x400] ;  /* 0x000400000b04d984 */ /* 0x000ee20000000c00 */
[----:B0-----:R-:W-:-:S04]  /*4600*/  @!P5 LEA R8, P6, R18, R15, 0x1 ;  /* 0x0000000f1208d211 */ /* 0x001fc800078c08ff */
[----:B------:R-:W-:Y:S02]  /*4610*/  @!P5 LEA.HI.X R9, R18, R13, R159, 0x1, P6 ;  /* 0x0000000d1209d211 */ /* 0x000fe400030f0c9f */
[----:B------:R-:W-:-:S03]  /*4620*/  ISETP.GE.AND P6, PT, R188, UR4, PT ;  /* 0x00000004bc007c0c */ /* 0x000fc6000bfc6270 */
[----:B---3--:R0:W-:Y:S10]  /*4630*/  @!P5 ST.E.128 desc[UR46][R8.64], R4 ;  /* 0x000000040800d985 */ /* 0x0081f4000c101d2e */
[----:B------:R-:W3:Y:S01]  /*4640*/  @!P6 LDS.128 R4, [R10+0x2400] ;  /* 0x002400000a04e984 */ /* 0x000ee20000000c00 */
[----:B0-----:R-:W-:-:S05]  /*4650*/  @!P6 LEA R8, P5, R188, R15, 0x1 ;  /* 0x0000000fbc08e211 */ /* 0x001fca00078a08ff */
[----:B------:R-:W-:Y:S01]  /*4660*/  @!P6 IMAD.X R9, R13, 0x1, R196, P5 ;  /* 0x000000010d09e824 */ /* 0x000fe200028e06c4 */
[----:B------:R-:W-:-:S04]  /*4670*/  ISETP.GE.AND P5, PT, R187, UR4, PT ;  /* 0x00000004bb007c0c */ /* 0x000fc8000bfa6270 */
[----:B---3--:R0:W-:Y:S09]  /*4680*/  @!P6 ST.E.128 desc[UR46][R8.64], R4 ;  /* 0x000000040800e985 */ /* 0x0081f2000c101d2e */
        /* <DEDUP_REMOVED lines=62> */
[----:B------:R-:W-:-:S05]  /*4a70*/  @!P5 IMAD.X R9, R13, 0x1, R210, P6 ;  /* 0x000000010d09d824 */ /* 0x000fca00030e06d2 */
[----:B---3--:R3:W-:Y:S03]  /*4a80*/  @!P5 ST.E.128 desc[UR46][R8.64], R4 ;  /* 0x000000040800d985 */ /* 0x0087e6000c101d2e */
.L_x_6727:
[----:B------:R-:W-:Y:S05]  /*4a90*/  BSYNC B0 ;  /* 0x0000000000007941 */ /* 0x000fea0003800000 */
.L_x_6726:
[----:B------:R-:W-:Y:S01]  /*4aa0*/  @!PT LDS RZ, [RZ] ;  /* 0x00000000fffff984 */ /* 0x000fe20000000800 */
[----:B------:R-:W-:Y:S01]  /*4ab0*/  @!PT LDS RZ, [RZ] ;  /* 0x00000000fffff984 */ /* 0x000fe20000000800 */
[----:B------:R-:W-:Y:S01]  /*4ac0*/  @!PT LDS RZ, [RZ] ;  /* 0x00000000fffff984 */ /* 0x000fe20000000800 */
[----:B------:R-:W-:Y:S01]  /*4ad0*/  @!PT LDS RZ, [RZ] ;  /* 0x00000000fffff984 */ /* 0x000fe20000000800 */
[----:B------:R5:W-:Y:S06]  /*4ae0*/  MEMBAR.ALL.CTA ;  /* 0x0000000000007992 */ /* 0x000bec0000008000 */
[----:B-----5:R-:W5:Y:S01]  /*4af0*/  FENCE.VIEW.ASYNC.S ;  /* 0x00000000000073c6 */ /* 0x020f620000000000 */
[----:B------:R-:W-:Y:S02]  /*4b00*/  VIADD R19, R19, 0x1 ;  /* 0x0000000113137836 */ /* 0x000fe40000000000 */
[----:B01----:R-:W-:Y:S01]  /*4b10*/  @!P0 VIADD R61, R61, 0x388c0 ;  /* 0x000388c03d3d8836 */ /* 0x003fe20000000000 */
[----:B-----5:R0:W-:Y:S02]  /*4b20*/  BAR.SYNC.DEFER_BLOCKING R46, 0x80 ;  /* 0x0002002e0000751d */ /* 0x0201e40000010000 */
[----:B------:R-:W-:-:S02]  /*4b30*/  ISETP.NE.AND P5, PT, R19, 0x2, PT ;  /* 0x000000021300780c */ /* 0x000fc40003fa5270 */
[----:B------:R-:W-:Y:S02]  /*4b40*/  @!P0 PRMT R61, RZ, 0x654, R61 ;  /* 0x00000654ff3d8816 */ /* 0x000fe4000000003d */
[----:B---3--:R-:W-:Y:S02]  /*4b50*/  SEL R5, RZ, 0x1, P5 ;  /* 0x00000001ff057807 */ /* 0x008fe40002800000 */
[----:B------:R-:W-:Y:S02]  /*4b60*/  SEL R19, R19, RZ, P5 ;  /* 0x000000ff13137207 */ /* 0x000fe40002800000 */
[----:B------:R-:W-:Y:S01]  /*4b70*/  LOP3.LUT R154, R154, R5, RZ, 0x3c, !PT ;  /* 0x000000059a9a7212 */ /* 0x000fe200078e3cff */
[----:B------:R0:W-:Y:S01]  /*4b80*/  @!P0 SYNCS.ARRIVE.TRANS64.RED.A1T0 RZ, [R61+URZ], RZ ;  /* 0x000000ff3dff89a7 */ /* 0x0001e2000810043f */
[----:B------:R-:W-:Y:S01]  /*4b90*/  PLOP3.LUT P0, PT, PT, PT, PT, 0x8, 0x0 ;  /* 0x000000000000781c */ /* 0x000fe20003f0e170 */
[----:B------:R-:W-:-:S12]  /*4ba0*/  @P4 BRA `(.L_x_6728) ;  /* 0xffffffd8008c4947 */ /* 0x000fd8000383ffff */
.L_x_6692:
[----:B------:R-:W1:Y:S01]  /*4bb0*/  LDC R0, c[0x0][0xa80] ;  /* 0x0002a000ff007b82 */ /* 0x000e620000000800 */
[----:B------:R3:W-:Y:S01]  /*4bc0*/  STL.128 [R1+0x1e0], RZ ;  /* 0x0001e0ff01007387 */ /* 0x0007e20000100c00 */
[----:B------:R-:W-:Y:S01]  /*4bd0*/  BSSY B0, `(.L_x_6729) ;  /* 0x0000027000007945 */ /* 0x000fe20003800000 */
[----:B------:R-:W-:Y:S02]  /*4be0*/  IMAD.U32 R41, RZ, RZ, UR38 ;  /* 0x00000026ff297e24 */ /* 0x000fe4000f8e00ff */
[----:B------:R3:W-:Y:S04]  /*4bf0*/  STL.128 [R1+0x1f0], RZ ;  /* 0x0001f0ff01007387 */ /* 0x0007e80000100c00 */
[----:B------:R3:W-:Y:S04]  /*4c00*/  STL.128 [R1+0x210], RZ ;  /* 0x000210ff01007387 */ /* 0x0007e80000100c00 */
[----:B------:R3:W-:Y:S04]  /*4c10*/  STL.128 [R1+0x220], RZ ;  /* 0x000220ff01007387 */ /* 0x0007e80000100c00 */
[----:B------:R3:W-:Y:S04]  /*4c20*/  STL.128 [R1+0x230], RZ ;  /* 0x000230ff01007387 */ /* 0x0007e80000100c00 */
[----:B------:R3:W-:Y:S04]  /*4c30*/  STL.128 [R1+0x240], RZ ;  /* 0x000240ff01007387 */ /* 0x0007e80000100c00 */
[----:B-1----:R3:W-:Y:S04]  /*4c40*/  STL [R1+0x200], R0 ;  /* 0x0002000001007387 */ /* 0x0027e80000100800 */
        /* <DEDUP_REMOVED lines=28> */
[----:B------:R-:W-:Y:S05]  /*4e10*/  @P0 BRA `(.L_x_6730) ;  /* 0x0000000000080947 */ /* 0x000fea0003800000 */
[----:B------:R-:W1:Y:S02]  /*4e20*/  FENCE.VIEW.ASYNC.G ;  /* 0x00000000000073c6 */ /* 0x000e640000000100 */
[----:B-1----:R-:W-:Y:S06]  /*4e30*/  BAR.ARV 0xc, 0x180 ;  /* 0x0306000000007b1d */ /* 0x002fec0000002000 */
.L_x_6730:
[----:B------:R-:W-:Y:S05]  /*4e40*/  BSYNC B0 ;  /* 0x0000000000007941 */ /* 0x000fea0003800000 */
.L_x_6729:
[----:B------:R-:W-:Y:S01]  /*4e50*/  UISETP.NE.AND UP0, UPT, UR41, 0x1, UPT ;  /* 0x000000012900788c */ /* 0x000fe2000bf05270 */
[----:B------:R-:W-:Y:S01]  /*4e60*/  IMAD.U32 R38, RZ, RZ, UR38 ;  /* 0x00000026ff267e24 */ /* 0x000fe2000f8e00ff */
[----:B------:R-:W-:Y:S01]  /*4e70*/  IADD3 R41, P0, R41, 0x1e0, RZ ;  /* 0x000001e029297810 */ /* 0x000fe20007f1e0ff */
[----:B------:R-:W-:Y:S03]  /*4e80*/  BSSY B7, `(.L_x_6731) ;  /* 0x0002426000077945 */ /* 0x000fe60003800000 */
[----:B------:R-:W-:Y:S01]  /*4e90*/  PLOP3.LUT P2, PT, PT, PT, UP0, 0x80, 0x0 ;  /* 0x000000000000781c */ /* 0x000fe20003f4f008 */
[----:B------:R-:W-:Y:S01]  /*4ea0*/  IMAD.X R40, RZ, RZ, UR37, P0 ;  /* 0x00000025ff287e24 */ /* 0x000fe200080e06ff */
[----:B------:R-:W-:-:S05]  /*4eb0*/  IADD3 R38, P1, R38, 0x210, RZ ;  /* 0x0000021026267810 */ /* 0x000fca0007f3e0ff */
[----:B------:R-:W-:-:S06]  /*4ec0*/  IMAD.X R37, RZ, RZ, UR37, P1 ;  /* 0x00000025ff257e24 */ /* 0x000fcc00088e06ff */
[----:B------:R-:W-:Y:S05]  /*4ed0*/  @!P2 BRA `(.L_x_6732) ;  /* 0x00000080000ca947 */ /* 0x000fea0003800000 */
[----:B---3--:R-:W1:Y:S08]  /*4ee0*/  LDC R0, c[0x0][0x448] ;  /* 0x00011200ff007b82 */ /* 0x008e700000000800 */
[----:B------:R-:W3:Y:S01]  /*4ef0*/  LDC.64 R6, c[0x0][0xad8] ;  /* 0x0002b600ff067b82 */ /* 0x000ee20000000a00 */
[----:B-1----:R-:W-:Y:S01]  /*4f00*/  ISETP.NE.AND P1, PT, R0, 0x1, PT ;  /* 0x000000010000780c */ /* 0x002fe20003f25270 */
[----:B------:R-:W-:Y:S01]  /*4f10*/  VIADD R0, R195, 0x3f ;  /* 0x0000003fc3007836 */ /* 0x000fe20000000000 */
[----:B---3--:R-:W-:-:S11]  /*4f20*/  ISETP.GE.AND P2, PT, R7, 0x1, PT ;  /* 0x000000010700780c */ /* 0x008fd60003f46270 */
[----:B------:R-:W1:Y:S08]  /*4f30*/  @P1 LDC R3, c[0x0][0x44c] ;  /* 0x00011300ff031b82 */ /* 0x000e700000000800 */
[----:B------:R-:W3:Y:S01]  /*4f40*/  @P1 LDC R4, c[0x0][0x450] ;  /* 0x00011400ff041b82 */ /* 0x000ee20000000800 */
[----:B-1----:R-:W-:-:S05]  /*4f50*/  @P1 IMAD.HI.U32 R3, R0, R3, RZ ;  /* 0x0000000300031227 */ /* 0x002fca00078e00ff */
[----:B---3--:R-:W-:-:S05]  /*4f60*/  @P1 SHF.R.U32.HI R0, RZ, R4, R3 ;  /* 0x00000004ff001219 */ /* 0x008fca0000011603 */
        /* <DEDUP_REMOVED lines=14> */
.L_x_6735:
[----:B------:R-:W-:-:S13]  /*5050*/  ISETP.NE.AND P0, PT, R7, 0x1, PT ;  /* 0x000000010700780c */ /* 0x000fda0003f05270 */
[----:B------:R-:W1:Y:S02]  /*5060*/  @P0 LDC.64 R4, c[0x0][0xae0] ;  /* 0x0002b800ff040b82 */ /* 0x000e640000000a00 */
[----:B-1----:R-:W-:-:S05]  /*5070*/  @P0 IMAD.HI.U32 R4, R3, R4, RZ ;  /* 0x0000000403040227 */ /* 0x002fca00078e00ff */
[----:B------:R-:W-:-:S07]  /*5080*/  @P0 SHF.R.U32.HI R3, RZ, R5, R4 ;  /* 0x00000005ff030219 */ /* 0x000fce0000011604 */
.L_x_6736:
[----:B------:R-:W-:Y:S05]  /*5090*/  BSYNC B0 ;  /* 0x0000000000007941 */ /* 0x000fea0003800000 */
.L_x_6734:
[----:B------:R-:W-:-:S05]  /*50a0*/  IMAD R3, R3, R7, R7 ;  /* 0x0000000703037224 */ /* 0x000fca00078e0207 */
[----:B------:R-:W-:-:S07]  /*50b0*/  VIMNMX R0, R0, R3, PT ;  /* 0x0000000300007248 */ /* 0x000fce0003fe0100 */
.L_x_6733:
[----:B------:R-:W1:Y:S01]  /*50c0*/  @P1 LDC R4, c[0x0][0x44c] ;  /* 0x00011300ff041b82 */ /* 0x000e620000000800 */
[----:B------:R-:W-:Y:S01]  /*50d0*/  VIADD R0, R0, 0x3f ;  /* 0x0000003f00007836 */ /* 0x000fe20000000000 */
[----:B------:R-:W-:-:S04]  /*50e0*/  ULDC UR4, c[0x0][0xad4] ;  /* 0x0002b50000047ab9 */ /* 0x000fc80000000800 */
[----:B------:R-:W-:Y:S02]  /*50f0*/  SHF.R.S32.HI R3, RZ, 0x1f, R0 ;  /* 0x0000001fff037819 */ /* 0x000fe40000011400 */
[----:B------:R-:W3:Y:S02]  /*5100*/  @P1 LDC R6, c[0x0][0x450] ;  /* 0x00011400ff061b82 */ /* 0x000ee40000000800 */
[----:B------:R-:W-:-:S04]  /*5110*/  LEA.HI R3, R3, R0, RZ, 0x6 ;  /* 0x0000000003037211 */ /* 0x000fc800078f30ff */
[----:B------:R-:W-:-:S04]  /*5120*/  SHF.R.S32.HI R0, RZ, 0x6, R3 ;  /* 0x00000006ff007819 */ /* 0x000fc80000011403 */
[----:B------:R-:W-:Y:S01]  /*5130*/  VIMNMX R13, R39, R0, PT ;  /* 0x00000000270d7248 */ /* 0x000fe20003fe0100 */
[----:B-1----:R-:W-:-:S04]  /*5140*/  @P1 IMAD.HI.U32 R5, R195, R4, RZ ;  /* 0x00000004c3051227 */ /* 0x002fc800078e00ff */
[----:B------:R-:W-:Y:S01]  /*5150*/  IMAD.MOV.U32 R4, RZ, RZ, R195 ;  /* 0x000000ffff047224 */ /* 0x000fe200078e00c3 */
[----:B---3--:R-:W-:-:S05]  /*5160*/  @P1 SHF.R.U32.HI R4, RZ, R6, R5 ;  /* 0x00000006ff041219 */ /* 0x008fca0000011605 */
        /* <DEDUP_REMOVED lines=13> */
.L_x_6739:
[----:B------:R-:W-:-:S13]  /*5240*/  ISETP.NE.AND P0, PT, R7, 0x1, PT ;  /* 0x000000010700780c */ /* 0x000fda0003f05270 */
[----:B------:R-:W1:Y:S02]  /*5250*/  @P0 LDC.64 R4, c[0x0][0xae0] ;  /* 0x0002b800ff040b82 */ /* 0x000e640000000a00 */
[----:B-1----:R-:W-:-:S05]  /*5260*/  @P0 IMAD.HI.U32 R4, R191, R4, RZ ;  /* 0x00000004bf040227 */ /* 0x002fca00078e00ff */
[----:B------:R-:W-:-:S07]  /*5270*/  @P0 SHF.R.U32.HI R191, RZ, R5, R4 ;  /* 0x00000005ffbf0219 */ /* 0x000fce0000011604 */
.L_x_6740:
[----:B------:R-:W-:Y:S05]  /*5280*/  BSYNC B0 ;  /* 0x0000000000007941 */ /* 0x000fea0003800000 */
.L_x_6738:
[----:B------:R-:W-:-:S05]  /*5290*/  IMAD R191, R191, R7, RZ ;  /* 0x00000007bfbf7224 */ /* 0x000fca00078e02ff */
[----:B------:R-:W-:-:S07]  /*52a0*/  VIMNMX R0, R0, R191, !PT ;  /* 0x000000bf00007248 */ /* 0x000fce0007fe0100 */
.L_x_6737:
[----:B------:R-:W-:-:S04]  /*52b0*/  SHF.R.S32.HI R3, RZ, 0x1f, R0 ;  /* 0x0000001fff037819 */ /* 0x000fc80000011400 */
[----:B------:R-:W-:-:S04]  /*52c0*/  LEA.HI R3, R3, R0, RZ, 0x6 ;  /* 0x0000000003037211 */ /* 0x000fc800078f30ff */
[--C-:B------:R-:W-:Y:S02]  /*52d0*/  SHF.R.S32.HI R0, RZ, 0x6, R3.reuse ;  /* 0x00000006ff007819 */ /* 0x100fe40000011403 */
[----:B------:R-:W-:Y:S02]  /*52e0*/  PRMT R3, RZ, 0x7610, R3 ;  /* 0x00007610ff037816 */ /* 0x000fe40000000003 */
[----:B------:R-:W-:-:S04]  /*52f0*/  VIMNMX R0, RZ, R0, !PT ;  /* 0x00000000ff007248 */ /* 0x000fc80007fe0100 */
[----:B------:R-:W-:-:S13]  /*5300*/  ISETP.GT.AND P0, PT, R13, R0, PT ;  /* 0x000000000d00720c */ /* 0x000fda0003f04270 */
[----:B------:R-:W-:Y:S05]  /*5310*/  @!P0 BRA `(.L_x_6741) ;  /* 0x0000023c00708947 */ /* 0x000fea0003800000 */
        /* <DEDUP_REMOVED lines=33> */
[----:B-----5:R-:W4:Y:S04]  /*5530*/  LDL R36, [R1+0x280] ;  /* 0x0002800001247983 */ /* 0x020f280000100800 */
        /* <DEDUP_REMOVED lines=19> */
[----:B0-----:R-:W4:Y:S04]  /*5670*/  LDL R46, [R1+0x2d0] ;  /* 0x0002d000012e7983 */ /* 0x001f280000100800 */
        /* <DEDUP_REMOVED lines=58> */
[----:B---3--:R0:W-:Y:S04]  /*5a20*/  STL [R1+0x210], R8 ;  /* 0x0002100801007387 */ /* 0x0081e80000100800 */
[----:B----4-:R-:W3:Y:S04]  /*5a30*/  LDL R15, [R1+0x2e8] ;  /* 0x0002e800010f7983 */ /* 0x010ee80000100800 */
        /* <DEDUP_REMOVED lines=17> */
[----:B------:R-:W0:Y:S02]  /*5b50*/  SHFL.IDX PT, R3, R4, RZ, 0x1f ;  /* 0x00001fff04037589 */ /* 0x000e2400000e0000 */
[----:B0-----:R-:W-:-:S04]  /*5b60*/  LEA.HI R4, R3, R3, RZ, 0x1 ;  /* 0x0000000303047211 */ /* 0x001fc800078f08ff */
[----:B------:R-:W-:-:S05]  /*5b70*/  LOP3.LUT R4, R4, 0x1fffe, RZ, 0xc0, !PT ;  /* 0x0001fffe04047812 */ /* 0x000fca00078ec0ff */
[----:B------:R-:W-:-:S04]  /*5b80*/  IMAD.IADD R3, R3, 0x1, -R4 ;  /* 0x0000000103037824 */ /* 0x000fc800078e0a04 */
[----:B------:R-:W-:-:S04]  /*5b90*/  IMAD R3, R3, 0x8000, R2 ;  /* 0x0000800003037824 */ /* 0x000fc800078e0202 */
[----:B------:R-:W-:Y:S02]  /*5ba0*/  VIADD R3, R3, 0x400 ;  /* 0x0000040003037836 */ /* 0x000fe40000000000 */
[----:B------:R-:W-:-:S03]  /*5bb0*/  VIADD R4, R2, 0x36400 ;  /* 0x0003640002047836 */ /* 0x000fc60000000000 */
[----:B------:R-:W-:Y:S02]  /*5bc0*/  SHF.R.U32.HI R3, RZ, 0x4, R3 ;  /* 0x00000004ff037819 */ /* 0x000fe40000011603 */
[----:B------:R-:W-:Y:S02]  /*5bd0*/  SHF.R.U32.HI R4, RZ, 0x4, R4 ;  /* 0x00000004ff047819 */ /* 0x000fe40000011604 */
[----:B------:R-:W-:Y:S02]  /*5be0*/  LOP3.LUT R3, R3, 0x3fff, RZ, 0xc0, !PT ;  /* 0x00003fff03037812 */ /* 0x000fe400078ec0ff */
[----:B------:R-:W-:Y:S02]  /*5bf0*/  LOP3.LUT R4, R4, 0x3fff, RZ, 0xc0, !PT ;  /* 0x00003fff04047812 */ /* 0x000fe400078ec0ff */
[----:B------:R-:W-:Y:S01]  /*5c00*/  LOP3.LUT R3, R3, 0x2000000, RZ, 0xfc, !PT ;  /* 0x0200000003037812 */ /* 0x000fe200078efcff */
[----:B------:R0:W-:Y:S01]  /*5c10*/  STL [R1+0x2d8], R5 ;  /* 0x0002d80501007387 */ /* 0x0001e20000100800 */
[----:B------:R-:W-:-:S03]  /*5c20*/  LOP3.LUT R4, R4, 0x10000, RZ, 0xfc, !PT ;  /* 0x0001000004047812 */ /* 0x000fc600078efcff */
[----:B------:R1:W-:Y:S01]  /*5c30*/  STL [R1+0x2dc], R7 ;  /* 0x0002dc0701007387 */ /* 0x0003e20000100800 */
[----:B------:R-:W-:Y:S02]  /*5c40*/  IMAD R6, R6, 0x1000, R3 ;  /* 0x0000100006067824 */ /* 0x000fe400078e0203 */
[----:B0-----:R-:W-:Y:S02]  /*5c50*/  IMAD.MOV.U32 R5, RZ, RZ, 0x40000040 ;  /* 0x40000040ff057424 */ /* 0x001fe400078e00ff */
[----:B-1----:R-:W-:Y:S01]  /*5c60*/  IMAD.MOV.U32 R7, RZ, RZ, 0x40000040 ;  /* 0x40000040ff077424 */ /* 0x002fe200078e00ff */
[----:B------:R0:W-:Y:S01]  /*5c70*/  STL [R1+0x220], R24 ;  /* 0x0002201801007387 */ /* 0x0001e20000100800 */
[----:B------:R-:W-:Y:S02]  /*5c80*/  R2UR UR6, R6 ;  /* 0x00000000060672ca */ /* 0x000fe400000e0000 */
[----:B------:R-:W-:Y:S01]  /*5c90*/  R2UR UR4, R4 ;  /* 0x00000000040472ca */ /* 0x000fe200000e0000 */
[----:B------:R1:W-:Y:S01]  /*5ca0*/  STL [R1+0x2f4], R25 ;  /* 0x0002f41901007387 */ /* 0x0003e20000100800 */
[----:B------:R-:W-:-:S02]  /*5cb0*/  R2UR UR7, R7 ;  /* 0x00000000070772ca */ /* 0x000fc400000e0000 */
[----:B------:R-:W-:Y:S01]  /*5cc0*/  R2UR UR5, R5 ;  /* 0x00000000050572ca */ /* 0x000fe200000e0000 */
[----:B0-----:R-:W-:Y:S02]  /*5cd0*/  VIADD R24, R6, 0x80 ;  /* 0x0000008006187836 */ /* 0x001fe40000000000 */
[----:B-1----:R-:W-:Y:S01]  /*5ce0*/  IMAD.MOV.U32 R25, RZ, RZ, 0x40000040 ;  /* 0x40000040ff197424 */ /* 0x002fe200078e00ff */
[----:B------:R-:W-:Y:S02]  /*5cf0*/  STL [R1+0x214], R78 ;  /* 0x0002144e01007387 */ /* 0x000fe40000100800 */
[----:B------:R-:W-:Y:S02]  /*5d00*/  R2UR UR10, R24 ;  /* 0x00000000180a72ca */ /* 0x000fe400000e0000 */
[----:B------:R-:W-:Y:S01]  /*5d10*/  STL [R1+0x218], R80 ;  /* 0x0002185001007387 */ /* 0x000fe20000100800 */
[----:B------:R-:W-:-:S03]  /*5d20*/  R2UR UR11, R25 ;  /* 0x00000000190b72ca */ /* 0x000fc600000e0000 */
        /* <DEDUP_REMOVED lines=102> */
[----:B0-----:R-:W-:-:S06]  /*6390*/  WARPGROUP.ARRIVE ;  /* 0x00000000000079c5 */ /* 0x001fcc0000000000 */
[----:B------:R-:W-:Y:S01]  /*63a0*/  HGMMA.64x256x16.F32 R24, gdesc[UR4].tnspB, RZ, !UPT, gsb0 ;  /* 0x43e00000041879f0 */ /* 0x000fe2000c0008ff */
[----:B------:R0:W-:Y:S04]  /*63b0*/  STL [R1+0x2e4], R11 ;  /* 0x0002e40b01007387 */ /* 0x0001e80000100800 */
[----:B------:R1:W-:Y:S01]  /*63c0*/  STL [R1+0x3d4], R10 ;  /* 0x0003d40a01007387 */ /* 0x0003e20000100800 */
[----:B0-----:R-:W-:Y:S02]  /*63d0*/  IMAD.MOV.U32 R11, RZ, RZ, 0x40000040 ;  /* 0x40000040ff0b7424 */ /* 0x001fe400078e00ff */
[----:B-1----:R-:W-:-:S03]  /*63e0*/  VIADD R10, R4, 0x2 ;  /* 0x00000002040a7836 */ /* 0x002fc60000000000 */
[----:B------:R-:W-:Y:S02]  /*63f0*/  R2UR UR9, R11 ;  /* 0x000000000b0972ca */ /* 0x000fe400000e0000 */
[----:B------:R-:W-:Y:S01]  /*6400*/  R2UR UR8, R10 ;  /* 0x000000000a0872ca */ /* 0x000fe200000e0000 */
[----:B---3--:R-:W-:Y:S04]  /*6410*/  STL [R1+0x2e8], R15 ;  /* 0x0002e80f01007387 */ /* 0x008fe80000100800 */
[----:B----4-:R-:W-:Y:S04]  /*6420*/  STL [R1+0x2ec], R21 ;  /* 0x0002ec1501007387 */ /* 0x010fe80000100800 */
        /* <DEDUP_REMOVED lines=16> */
[----:B0-----:R-:W-:-:S02]  /*6530*/  IMAD.MOV.U32 R9, RZ, RZ, 0x40000040 ;  /* 0x40000040ff097424 */ /* 0x001fc400078e00ff */
[----:B------:R-:W-:Y:S01]  /*6540*/  IMAD.MOV.U32 R7, RZ, RZ, 0x40000040 ;  /* 0x40000040ff077424 */ /* 0x000fe200078e00ff */
[----:B------:R0:W5:Y:S01]  /*6550*/  LDL R15, [R1+0x1c0] ;  /* 0x0001c000010f7983 */ /* 0x0001620000100800 */
[----:B-1----:R-:W-:Y:S01]  /*6560*/  VIADD R8, R6, 0x100 ;  /* 0x0000010006087836 */ /* 0x002fe20000000000 */
        /* <DEDUP_REMOVED lines=34> */
[----:B------:R-:W-:Y:S01]  /*6790*/  HGMMA.64x256x16.F32 R24, gdesc[UR8].tnspB, R24, gsb0 ;  /* 0x43e00000081879f0 */ /* 0x000fe20008000818 */
[----:B------:R-:W-:Y:S01]  /*67a0*/  R2UR UR6, R8 ;  /* 0x00000000080672ca */ /* 0x000fe200000e0000 */
[----:B------:R-:W-:Y:S01]  /*67b0*/  VIADD R8, R4, 0x4 ;  /* 0x0000000404087836 */ /* 0x000fe20000000000 */
[----:B------:R-:W-:Y:S01]  /*67c0*/  R2UR UR7, R9 ;  /* 0x00000000090772ca */ /* 0x000fe200000e0000 */
[----:B------:R-:W-:-:S03]  /*67d0*/  IMAD.MOV.U32 R9, RZ, RZ, 0x40000040 ;  /* 0x40000040ff097424 */ /* 0x000fc600078e00ff */
        /* <DEDUP_REMOVED lines=114> */
[----:B------:R-:W4:Y:S04]  /*6f00*/  LDL R82, [R1+0x218] ;  /* 0x0002180001527983 */ /* 0x000f280000100800 */
[----:B--2---:R-:W2:Y:S04]  /*6f10*/  LDL R84, [R1+0x21c] ;  /* 0x00021c0001547983 */ /* 0x004ea80000100800 */
[----:B------:R-:W2:Y:S04]  /*6f20*/  LDL R14, [R1+0x220] ;  /* 0x00022000010e7983 */ /* 0x000ea80000100800 */
[----:B------:R-:W2:Y:S04]  /*6f30*/  LDL R86, [R1+0x224] ;  /* 0x0002240001567983 */ /* 0x000ea80000100800 */
[----:B---3--:R-:W3:Y:S04]  /*6f40*/  LDL R88, [R1+0x228] ;  /* 0x0002280001587983 */ /* 0x008ee80000100800 */
[----:B------:R-:W3:Y:S04]  /*6f50*/  LDL R90, [R1+0x22c] ;  /* 0x00022c00015a7983 */ /* 0x000ee80000100800 */
[----:B------:R-:W3:Y:S04]  /*6f60*/  LDL R20, [R1+0x230] ;  /* 0x0002300001147983 */ /* 0x000ee80000100800 */
[----:B----4-:R-:W4:Y:S04]  /*6f70*/  LDL R92, [R1+0x234] ;  /* 0x00023400015c7983 */ /* 0x010f280000100800 */
        /* <DEDUP_REMOVED lines=118> */
[----:B------:R0:W-:Y:S04]  /*76e0*/  STL [R1+0x210], R12 ;  /* 0x0002100c01007387 */ /* 0x0001e80000100800 */
[----:B------:R0:W-:Y:S04]  /*76f0*/  STL [R1+0x214], R80 ;  /* 0x0002145001007387 */ /* 0x0001e80000100800 */
[----:B------:R0:W-:Y:S04]  /*7700*/  STL [R1+0x218], R82 ;  /* 0x0002185201007387 */ /* 0x0001e80000100800 */
[----:B--2---:R0:W-:Y:S04]  /*7710*/  STL [R1+0x21c], R84 ;  /* 0x00021c5401007387 */ /* 0x0041e80000100800 */
[----:B------:R0:W-:Y:S04]  /*7720*/  STL [R1+0x220], R14 ;  /* 0x0002200e01007387 */ /* 0x0001e80000100800 */
[----:B------:R0:W-:Y:S04]  /*7730*/  STL [R1+0x224], R86 ;  /* 0x0002245601007387 */ /* 0x0001e80000100800 */
[----:B---3--:R0:W-:Y:S04]  /*7740*/  STL [R1+0x228], R88 ;  /* 0x0002285801007387 */ /* 0x0081e80000100800 */
[----:B------:R0:W-:Y:S04]  /*7750*/  STL [R1+0x22c], R90 ;  /* 0x00022c5a01007387 */ /* 0x0001e80000100800 */
        /* <DEDUP_REMOVED lines=121> */
[----:B------:R-:W-:-:S13]  /*7ef0*/  ISETP.NE.AND P0, PT, RZ, UR41, PT ;  /* 0x00000029ff007c0c */ /* 0x000fda000bf05270 */
[----:B0-----:R-:W-:Y:S05]  /*7f00*/  @P0 BRA `(.L_x_6742) ;  /* 0x0000000000040947 */ /* 0x001fea0003800000 */
[----:B------:R-:W-:Y:S01]  /*7f10*/  BPT.TRAP 0x1 ;  /* 0x000000040000795c */ /* 0x000fe20000300000 */
.L_x_6742:
[----:B------:R-:W-:Y:S01]  /*7f20*/  VIADD R20, R13, 0xfffffffe ;  /* 0xfffffffe0d147836 */ /* 0x000fe20000000000 */
[----:B------:R-:W-:Y:S01]  /*7f30*/  BSSY B0, `(.L_x_6743) ;  /* 0x00003e8000007945 */ /* 0x000fe20003800000 */
[----:B-----5:R-:W-:-:S03]  /*7f40*/  IMAD R15, R15, 0x8, R2 ;  /* 0x000000080f0f7824 */ /* 0x020fc600078e0202 */
[----:B------:R-:W-:Y:S01]  /*7f50*/  ISETP.GE.AND P0, PT, R20, R0, PT ;  /* 0x000000001400720c */ /* 0x000fe20003f06270 */
[----:B------:R-:W-:-:S05]  /*7f60*/  VIADD R12, R15, 0x38860 ;  /* 0x000388600f0c7836 */ /* 0x000fca0000000000 */
[----:B------:R-:W-:-:S04]  /*7f70*/  PRMT R12, R23, 0x654, R12 ;  /* 0x00000654170c7816 */ /* 0x000fc8000000000c */
[----:B------:R0:W-:Y:S03]  /*7f80*/  SYNCS.ARRIVE.TRANS64.RED.A1T0 RZ, [R12+URZ], RZ ;  /* 0x000000ff0cff79a7 */ /* 0x0001e6000810043f */
[----:B------:R-:W-:Y:S05]  /*7f90*/  @!P0 BRA `(.L_x_6744) ;  /* 0x0000003c00848947 */ /* 0x000fea0003800000 */
.L_x_6746:
        /* <DEDUP_REMOVED lines=60> */
[----:B01----:R-:W4:Y:S04]  /*8360*/  LDL.64 R12, [R1+0x3c8] ;  /* 0x0003c800010c7983 */ /* 0x003f280000100a00 */
[----:B------:R-:W4:Y:S04]  /*8370*/  LDL.64 R28, [R1+0x3d8] ;  /* 0x0003d800011c7983 */ /* 0x000f280000100a00 */
[----:B------:R-:W4:Y:S04]  /*8380*/  LDL.64 R26, [R1+0x3e8] ;  /* 0x0003e800011a7983 */ /* 0x000f280000100a00 */
[----:B------:R-:W4:Y:S04]  /*8390*/  LDL.64 R24, [R1+0x3f8] ;  /* 0x0003f80001187983 */ /* 0x000f280000100a00 */
[----:B------:R-:W4:Y:S01]  /*83a0*/  LDL.64 R14, [R1+0x408] ;  /* 0x00040800010e7983 */ /* 0x000f220000100a00 */
[----:B--2---:R-:W-:-:S04]  /*83b0*/  IMAD R149, R21, 0x40, R192 ;  /* 0x0000004015957824 */ /* 0x004fc800078e02c0 */
[----:B------:R-:W-:Y:S01]  /*83c0*/  IMAD R22, R149, 0x4, R2 ;  /* 0x0000000495167824 */ /* 0x000fe200078e0202 */
[----:B------:R-:W-:Y:S06]  /*83d0*/  BAR.SYNC.DEFER_BLOCKING 0xe, 0x100 ;  /* 0x0384000000007b1d */ /* 0x000fec0000010000 */
[----:B------:R-:W3:Y:S04]  /*83e0*/  LDS R148, [R22+0x38400] ;  /* 0x0384000016947984 */ /* 0x000ee80000000800 */
[----:B------:R-:W0:Y:S01]  /*83f0*/  LDS R22, [R22+0x38420] ;  /* 0x0384200016167984 */ /* 0x000e220000000800 */
[C---:B---3--:R-:W-:Y:S01]  /*8400*/  FMUL.FTZ R147, R148.reuse, R147 ;  /* 0x0000009394937220 */ /* 0x048fe20000410000 */
[C---:B------:R-:W-:Y:S01]  /*8410*/  FMUL.FTZ R146, R148.reuse, R146 ;  /* 0x0000009294927220 */ /* 0x040fe20000410000 */
[C---:B----4-:R-:W-:Y:S01]  /*8420*/  FMUL.FTZ R145, R148.reuse, R145 ;  /* 0x0000009194917220 */ /* 0x050fe20000410000 */
        /* <DEDUP_REMOVED lines=63> */
[----:B------:R-:W-:Y:S01]  /*8820*/  STL.64 [R1+0x220], R146 ;  /* 0x0002209201007387 */ /* 0x000fe20000100a00 */
[C---:B------:R-:W-:Y:S01]  /*8830*/  FMUL.FTZ R85, R22.reuse, R85 ;  /* 0x0000005516557220 */ /* 0x040fe20000410000 */
[----:B------:R-:W-:-:S02]  /*8840*/  FMUL.FTZ R84, R22, R84 ;  /* 0x0000005416547220 */ /* 0x000fc40000410000 */
[----:B------:R-:W-:Y:S01]  /*8850*/  STL.64 [R1+0x230], R144 ;  /* 0x0002309001007387 */ /* 0x000fe20000100a00 */
[C---:B------:R-:W-:Y:S01]  /*8860*/  FMUL.FTZ R73, R22.reuse, R73 ;  /* 0x0000004916497220 */ /* 0x040fe20000410000 */
[C---:B------:R-:W-:Y:S02]  /*8870*/  FMUL.FTZ R72, R22.reuse, R72 ;  /* 0x0000004816487220 */ /* 0x040fe40000410000 */
[----:B------:R-:W-:Y:S01]  /*8880*/  STL.64 [R1+0x240], R142 ;  /* 0x0002408e01007387 */ /* 0x000fe20000100a00 */
[C---:B------:R-:W-:Y:S01]  /*8890*/  FMUL.FTZ R81, R22.reuse, R81 ;  /* 0x0000005116517220 */ /* 0x040fe20000410000 */
[C---:B------:R-:W-:Y:S02]  /*88a0*/  FMUL.FTZ R80, R22.reuse, R80 ;  /* 0x0000005016507220 */ /* 0x040fe40000410000 */
        /* <DEDUP_REMOVED lines=404> */
[----:B------:R-:W-:Y:S01]  /*a1f0*/  VIADD R22, R21, 0x1 ;  /* 0x0000000115167836 */ /* 0x000fe20000000000 */
[----:B------:R-:W-:Y:S01]  /*a200*/  R2UR UR4, R4 ;  /* 0x00000000040472ca */ /* 0x000fe200000e0000 */
[----:B------:R-:W-:Y:S01]  /*a210*/  IMAD.MOV.U32 R13, RZ, RZ, 0x40000040 ;  /* 0x40000040ff0d7424 */ /* 0x000fe200078e00ff */
[----:B------:R-:W-:Y:S01]  /*a220*/  R2UR UR5, R5 ;  /* 0x00000000050572ca */ /* 0x000fe200000e0000 */
[----:B------:R-:W-:Y:S01]  /*a230*/  IMAD.MOV.U32 R15, RZ, RZ, 0x40000040 ;  /* 0x40000040ff0f7424 */ /* 0x000fe200078e00ff */
[----:B------:R-:W-:Y:S01]  /*a240*/  ISETP.NE.AND P0, PT, R22, 0x2, PT ;  /* 0x000000021600780c */ /* 0x000fe20003f05270 */
[----:B------:R0:W-:Y:S01]  /*a250*/  STL [R1+0x1c0], R22 ;  /* 0x0001c01601007387 */ /* 0x0001e20000100800 */
[----:B------:R-:W-:Y:S01]  /*a260*/  R2UR UR7, R13 ;  /* 0x000000000d0772ca */ /* 0x000fe200000e0000 */
[----:B------:R-:W-:-:S10]  /*a270*/  IMAD.MOV.U32 R13, RZ, RZ, 0x40000040 ;  /* 0x40000040ff0d7424 */ /* 0x000fd400078e00ff */
[----:B0-----:R-:W-:-:S04]  /*a280*/  @!P0 IMAD.MOV.U32 R22, RZ, RZ, RZ ;  /* 0x000000ffff168224 */ /* 0x001fc800078e00ff */
[----:B------:R-:W-:-:S04]  /*a290*/  IMAD R12, R22, 0x1000, R3 ;  /* 0x00001000160c7824 */ /* 0x000fc800078e0203 */
[C---:B------:R-:W-:Y:S01]  /*a2a0*/  VIADD R14, R12.reuse, 0x80 ;  /* 0x000000800c0e7836 */ /* 0x040fe20000000000 */
[----:B------:R-:W-:Y:S01]  /*a2b0*/  R2UR UR6, R12 ;  /* 0x000000000c0672ca */ /* 0x000fe200000e0000 */
[----:B--2---:R-:W-:-:S12]  /*a2c0*/  WARPGROUP.ARRIVE ;  /* 0x00000000000079c5 */ /* 0x004fd80000000000 */
[----:B------:R-:W-:Y:S01]  /*a2d0*/  HGMMA.64x256x16.F32 R24, gdesc[UR4].tnspB, R24, gsb0 ;  /* 0x43e00000041879f0 */ /* 0x000fe20008000818 */
        /* <DEDUP_REMOVED lines=42> */
[----:B------:R-:W-:Y:S02]  /*a580*/  R2UR UR6, R14 ;  /* 0x000000000e0672ca */ /* 0x000fe400000e0000 */
[----:B------:R-:W-:Y:S02]  /*a590*/  R2UR UR7, R15 ;  /* 0x000000000f0772ca */ /* 0x000fe400000e0000 */
        /* <DEDUP_REMOVED lines=38> */
[----:B------:R-:W-:Y:S01]  /*a800*/  R2UR UR7, R13 ;  /* 0x000000000d0772ca */ /* 0x000fe200000e0000 */
[----:B------:R-:W2:Y:S01]  /*a810*/  LDL R12, [R1+0x1c8] ;  /* 0x0001c800010c7983 */ /* 0x000ea20000100800 */
[----:B------:R-:W-:Y:S02]  /*a820*/  R2UR UR4, R6 ;  /* 0x00000000060472ca */ /* 0x000fe400000e0000 */
[----:B------:R-:W-:Y:S01]  /*a830*/  R2UR UR5, R7 ;  /* 0x00000000070572ca */ /* 0x000fe200000e0000 */
[----:B------:R-:W3:Y:S04]  /*a840*/  @!P0 LDL R13, [R1+0x1c4] ;  /* 0x0001c400010d8983 */ /* 0x000ee80000100800 */
        /* <DEDUP_REMOVED lines=70> */
[----:B------:R-:W3:Y:S04]  /*acb0*/  LDL R22, [R1+0x210] ;  /* 0x0002100001167983 */ /* 0x000ee80000100800 */
[----:B-1----:R-:W3:Y:S04]  /*acc0*/  LDL R86, [R1+0x214] ;  /* 0x0002140001567983 */ /* 0x002ee80000100800 */
        /* <DEDUP_REMOVED lines=125> */
[----:B------:R-:W3:Y:S01]  /*b4a0*/  LDL R129, [R1+0x40c] ;  /* 0x00040c0001817983 */ /* 0x000ee20000100800 */
[----:B------:R-:W-:Y:S01]  /*b4b0*/  VIADD R12, R12, 0x1 ;  /* 0x000000010c0c7836 */ /* 0x000fe20000000000 */
[----:B------:R-:W-:-:S02]  /*b4c0*/  UISETP.NE.AND UP0, UPT, UR41, URZ, UPT ;  /* 0x0000003f2900728c */ /* 0x000fc4000bf05270 */
[----:B------:R0:W-:Y:S04]  /*b4d0*/  STL [R1+0x210], R22 ;  /* 0x0002101601007387 */ /* 0x0001e80000100800 */
        /* <DEDUP_REMOVED lines=26> */
[----:B---3--:R0:W-:Y:S04]  /*b680*/  STL [R1+0x278], R124 ;  /* 0x0002787c01007387 */ /* 0x0081e80000100800 */
        /* <DEDUP_REMOVED lines=102> */
[----:B------:R-:W-:-:S02]  /*bcf0*/  PLOP3.LUT P1, PT, PT, PT, UP0, 0x80, 0x0 ;  /* 0x000000000000781c */ /* 0x000fc40003f2f008 */
[----:B------:R-:W-:-:S05]  /*bd00*/  @!P0 LOP3.LUT R14, R13, 0x1, RZ, 0x3c, !PT ;  /* 0x000000010d0e8812 */ /* 0x000fca00078e3cff */
[----:B------:R0:W-:Y:S01]  /*bd10*/  @!P0 STL [R1+0x1c4], R14 ;  /* 0x0001c40e01008387 */ /* 0x0001e20000100800 */
[C---:B------:R-:W-:Y:S01]  /*bd20*/  ISETP.GT.AND P0, PT, R20.reuse, R0, PT ;  /* 0x000000001400720c */ /* 0x040fe20003f04270 */
[----:B------:R-:W-:-:S04]  /*bd30*/  VIADD R20, R20, 0xffffffff ;  /* 0xffffffff14147836 */ /* 0x000fc80000000000 */
[----:B------:R-:W-:Y:S08]  /*bd40*/  @P1 BRA `(.L_x_6745) ;  /* 0x0000000000041947 */ /* 0x000ff00003800000 */
[----:B------:R-:W-:Y:S01]  /*bd50*/  BPT.TRAP 0x1 ;  /* 0x000000040000795c */ /* 0x000fe20000300000 */
.L_x_6745:
[----:B-----5:R-:W-:-:S04]  /*bd60*/  IMAD R15, R15, 0x8, R2 ;  /* 0x000000080f0f7824 */ /* 0x020fc800078e0202 */
[----:B0-----:R-:W-:-:S05]  /*bd70*/  VIADD R12, R15, 0x38860 ;  /* 0x000388600f0c7836 */ /* 0x001fca0000000000 */
[----:B------:R-:W-:-:S04]  /*bd80*/  PRMT R12, R23, 0x654, R12 ;  /* 0x00000654170c7816 */ /* 0x000fc8000000000c */
[----:B------:R1:W-:Y:S01]  /*bd90*/  SYNCS.ARRIVE.TRANS64.RED.A1T0 RZ, [R12+URZ], RZ ;  /* 0x000000ff0cff79a7 */ /* 0x0003e2000810043f */
[----:B------:R-:W-:Y:S05]  /*bda0*/  @P0 BRA `(.L_x_6746) ;  /* 0xffffffc0007c0947 */ /* 0x000fea000383ffff */
.L_x_6744:
[----:B------:R-:W-:Y:S05]  /*bdb0*/  BSYNC B0 ;  /* 0x0000000000007941 */ /* 0x000fea0003800000 */
.L_x_6743:
        /* <DEDUP_REMOVED lines=37> */
[----:B01----:R-:W5:Y:S04]  /*c010*/  LDL.64 R12, [R1+0x250] ;  /* 0x00025000010c7983 */ /* 0x003f680000100a00 */
        /* <DEDUP_REMOVED lines=27> */
[----:B------:R-:W5:Y:S04]  /*c1d0*/  LDL R3, [R1+0x1c8] ;  /* 0x0001c80001037983 */ /* 0x000f680000100800 */
[----:B------:R-:W5:Y:S01]  /*c1e0*/  LDL R0, [R1+0x1c0] ;  /* 0x0001c00001007983 */ /* 0x000f620000100800 */
[----:B--2---:R-:W-:-:S04]  /*c1f0*/  IMAD R137, R137, 0x40, R192 ;  /* 0x0000004089897824 */ /* 0x004fc800078e02c0 */
[----:B------:R-:W-:Y:S01]  /*c200*/  IMAD R2, R137, 0x4, R2 ;  /* 0x0000000489027824 */ /* 0x000fe200078e0202 */
[----:B------:R-:W-:Y:S06]  /*c210*/  BAR.SYNC.DEFER_BLOCKING 0xe, 0x100 ;  /* 0x0384000000007b1d */ /* 0x000fec0000010000 */
[----:B------:R-:W-:Y:S04]  /*c220*/  LDS R136, [R2+0x38400] ;  /* 0x0384000002887984 */ /* 0x000fe80000000800 */
[----:B------:R-:W3:Y:S02]  /*c230*/  LDS R2, [R2+0x38420] ;  /* 0x0384200002027984 */ /* 0x000ee40000000800 */
[C---:B---3--:R-:W-:Y:S01]  /*c240*/  FMUL.FTZ R73, R2.reuse, R73 ;  /* 0x0000004902497220 */ /* 0x048fe20000410000 */
[C---:B------:R-:W-:Y:S01]  /*c250*/  FMUL.FTZ R72, R2.reuse, R72 ;  /* 0x0000004802487220 */ /* 0x040fe20000410000 */
[C---:B----4-:R-:W-:Y:S01]  /*c260*/  FMUL.FTZ R75, R2.reuse, R75 ;  /* 0x0000004b024b7220 */ /* 0x050fe20000410000 */
[C---:B------:R-:W-:Y:S01]  /*c270*/  FMUL.FTZ R74, R2.reuse, R74 ;  /* 0x0000004a024a7220 */ /* 0x040fe20000410000 */
        /* <DEDUP_REMOVED lines=124> */
[----:B------:R-:W-:-:S02]  /*ca40*/  VIADD R2, R3, 0x1 ;  /* 0x0000000103027836 */ /* 0x000fc40000000000 */
        /* <DEDUP_REMOVED lines=69> */
[----:B------:R-:W-:-:S12]  /*cea0*/  IMAD.MOV.U32 R3, RZ, RZ, 0x1 ;  /* 0x00000001ff037424 */ /* 0x000fd800078e00ff */
[----:B-1----:R-:W-:Y:S05]  /*ceb0*/  @P0 BRA `(.L_x_6741) ;  /* 0x000001c000880947 */ /* 0x002fea0003800000 */
[----:B------:R-:W2:Y:S04]  /*cec0*/  LDL R0, [R1+0x1c4] ;  /* 0x0001c40001007983 */ /* 0x000ea80000100800 */
[----:B------:R1:W-:Y:S01]  /*ced0*/  STL [R1+0x1c0], RZ ;  /* 0x0001c0ff01007387 */ /* 0x0003e20000100800 */
[----:B--2---:R-:W-:-:S05]  /*cee0*/  LOP3.LUT R0, R0, 0x1, RZ, 0x3c, !PT ;  /* 0x0000000100007812 */ /* 0x004fca00078e3cff */
[----:B------:R1:W-:Y:S01]  /*cef0*/  STL [R1+0x1c4], R0 ;  /* 0x0001c40001007387 */ /* 0x0003e20000100800 */
[----:B------:R-:W-:Y:S05]  /*cf00*/  BRA `(.L_x_6741) ;  /* 0x000001c000747947 */ /* 0x000fea0003800000 */
.L_x_6732:
[----:B---3--:R-:W1:Y:S01]  /*cf10*/  LDC R0, c[0x0][0x448] ;  /* 0x00011200ff007b82 */ /* 0x008e620000000800 */
[----:B------:R-:W-:Y:S01]  /*cf20*/  UISETP.NE.AND UP2, UPT, UR41, URZ, UPT ;  /* 0x0000003f2900728c */ /* 0x000fe2000bf45270 */
[----:B------:R-:W-:Y:S01]  /*cf30*/  IMAD.MOV.U32 R8, RZ, RZ, 0x1 ;  /* 0x00000001ff087424 */ /* 0x000fe200078e00ff */
[----:B------:R-:W-:Y:S01]  /*cf40*/  UIADD3 UR10, UP0, UR44, 0x38830, URZ ;  /* 0x000388302c0a7890 */ /* 0x000fe2000ff1e03f */
[----:B------:R-:W-:Y:S01]  /*cf50*/  IMAD.MOV.U32 R7, RZ, RZ, R23 ;  /* 0x000000ffff077224 */ /* 0x000fe200078e0017 */
[----:B------:R-:W-:Y:S01]  /*cf60*/  UIADD3 UR8, UP1, UR44, 0x38840, URZ ;  /* 0x000388402c087890 */ /* 0x000fe2000ff3e03f */
[----:B------:R-:W-:Y:S01]  /*cf70*/  IMAD.MOV.U32 R6, RZ, RZ, 0x100 ;  /* 0x00000100ff067424 */ /* 0x000fe200078e00ff */
[----:B------:R-:W-:Y:S01]  /*cf80*/  PLOP3.LUT P1, PT, PT, PT, UP2, 0x40, 0x0 ;  /* 0x000000000000781c */ /* 0x000fe20003f2e828 */
[----:B------:R-:W3:Y:S01]  /*cf90*/  LDC.64 R10, c[0x0][0xad8] ;  /* 0x0002b600ff0a7b82 */ /* 0x000ee20000000a00 */
[----:B------:R-:W-:Y:S01]  /*cfa0*/  UIADD3 UR6, UP2, UR44, 0x38850, URZ ;  /* 0x000388502c067890 */ /* 0x000fe2000ff5e03f */
[----:B------:R-:W-:Y:S01]  /*cfb0*/  IMAD.MOV.U32 R5, RZ, RZ, 0x80 ;  /* 0x00000080ff057424 */ /* 0x000fe200078e00ff */
[----:B------:R-:W-:Y:S01]  /*cfc0*/  UIADD3 UR4, UP3, UR44, 0x38860, URZ ;  /* 0x000388602c047890 */ /* 0x000fe2000ff7e03f */
[----:B------:R-:W-:Y:S01]  /*cfd0*/  SEL R4, R8, 0x2, P1 ;  /* 0x0000000208047807 */ /* 0x000fe20000800000 */
[----:B------:R-:W-:Y:S01]  /*cfe0*/  UIADD3.X UR11, URZ, UR45, URZ, UP0, !UPT ;  /* 0x0000002d3f0b7290 */ /* 0x000fe200087fe43f */
[----:B------:R0:W-:Y:S01]  /*cff0*/  STL.64 [R1+0x30], R6 ;  /* 0x0000300601007387 */ /* 0x0001e20000100a00 */
[----:B------:R-:W-:Y:S01]  /*d000*/  UIADD3.X UR9, URZ, UR45, URZ, UP1, !UPT ;  /* 0x0000002d3f097290 */ /* 0x000fe20008ffe43f */
[----:B------:R-:W-:Y:S01]  /*d010*/  IMAD.U32 R12, RZ, RZ, UR10 ;  /* 0x0000000aff0c7e24 */ /* 0x000fe2000f8e00ff */
[----:B------:R-:W-:Y:S01]  /*d020*/  UIADD3.X UR7, URZ, UR45, URZ, UP2, !UPT ;  /* 0x0000002d3f077290 */ /* 0x000fe200097fe43f */
[----:B------:R-:W-:Y:S01]  /*d030*/  IMAD.U32 R9, RZ, RZ, UR4 ;  /* 0x00000004ff097e24 */ /* 0x000fe2000f8e00ff */
[----:B------:R-:W-:Y:S01]  /*d040*/  UIADD3.X UR5, URZ, UR45, URZ, UP3, !UPT ;  /* 0x0000002d3f057290 */ /* 0x000fe20009ffe43f */
[----:B------:R-:W-:Y:S01]  /*d050*/  IMAD.MOV.U32 R20, RZ, RZ, R4 ;  /* 0x000000ffff147224 */ /* 0x000fe200078e0004 */
[----:B------:R2:W-:Y:S01]  /*d060*/  STL.64 [R1+0x28], R4 ;  /* 0x0000280401007387 */ /* 0x0005e20000100a00 */
[----:B------:R-:W-:Y:S01]  /*d070*/  IMAD.U32 R14, RZ, RZ, UR8 ;  /* 0x00000008ff0e7e24 */ /* 0x000fe2000f8e00ff */
[----:B-1----:R-:W-:Y:S01]  /*d080*/  ISETP.NE.AND P0, PT, R0, 0x1, PT ;  /* 0x000000010000780c */ /* 0x002fe20003f05270 */
[----:B------:R-:W-:Y:S01]  /*d090*/  IMAD.U32 R0, RZ, RZ, UR6 ;  /* 0x00000006ff007e24 */ /* 0x000fe2000f8e00ff */
[----:B------:R-:W-:Y:S01]  /*d0a0*/  STL [R1+0x50], R113 ;  /* 0x0000507101007387 */ /* 0x000fe20000100800 */
[----:B0-----:R-:W-:-:S02]  /*d0b0*/  IMAD.U32 R7, RZ, RZ, UR5 ;  /* 0x00000005ff077e24 */ /* 0x001fc4000f8e00ff */
[----:B------:R-:W-:Y:S01]  /*d0c0*/  IMAD.U32 R13, RZ, RZ, UR11 ;  /* 0x0000000bff0d7e24 */ /* 0x000fe2000f8e00ff */
[----:B------:R-:W-:Y:S01]  /*d0d0*/  STL [R1+0x10], RZ ;  /* 0x000010ff01007387 */ /* 0x000fe20000100800 */
[----:B----4-:R-:W-:Y:S01]  /*d0e0*/  IMAD.U32 R15, RZ, RZ, UR9 ;  /* 0x00000009ff0f7e24 */ /* 0x010fe2000f8e00ff */
[----:B---3--:R-:W-:Y:S01]  /*d0f0*/  ISETP.GE.AND P3, PT, R11, 0x1, PT ;  /* 0x000000010b00780c */ /* 0x008fe20003f66270 */
[----:B--2---:R-:W-:Y:S01]  /*d100*/  IMAD.U32 R5, RZ, RZ, UR7 ;  /* 0x00000007ff057e24 */ /* 0x004fe2000f8e00ff */
[----:B------:R-:W-:Y:S01]  /*d110*/  STL.64 [R1+0x18], R12 ;  /* 0x0000180c01007387 */ /* 0x000fe20000100a00 */
[----:B------:R-:W-:Y:S02]  /*d120*/  IMAD.MOV.U32 R4, RZ, RZ, R0 ;  /* 0x000000ffff047224 */ /* 0x000fe400078e0000 */
[----:B------:R-:W0:Y:S01]  /*d130*/  @P0 LDC R3, c[0x0][0x44c] ;  /* 0x00011300ff030b82 */ /* 0x000e220000000800 */
[----:B------:R-:W-:Y:S01]  /*d140*/  IMAD.MOV.U32 R6, RZ, RZ, R9 ;  /* 0x000000ffff067224 */ /* 0x000fe200078e0009 */
[----:B------:R-:W-:Y:S01]  /*d150*/  STL.64 [R1+0x20], R14 ;  /* 0x0000200e01007387 */ /* 0x000fe20000100a00 */
[----:B------:R-:W-:-:S02]  /*d160*/  VIADD R0, R195, 0x3f ;  /* 0x0000003fc3007836 */ /* 0x000fc40000000000 */
[----:B------:R-:W-:Y:S01]  /*d170*/  IMAD.MOV.U32 R21, RZ, RZ, 0x80 ;  /* 0x00000080ff157424 */ /* 0x000fe200078e00ff */
[----:B------:R-:W-:Y:S01]  /*d180*/  STL.128 [R1+0x40], R4 ;  /* 0x0000400401007387 */ /* 0x000fe20000100c00 */
[----:B------:R-:W-:Y:S01]  /*d190*/  IMAD.MOV.U32 R22, RZ, RZ, 0x80 ;  /* 0x00000080ff167424 */ /* 0x000fe200078e00ff */
[----:B------:R-:W1:Y:S01]  /*d1a0*/  @P0 LDC R26, c[0x0][0x450] ;  /* 0x00011400ff1a0b82 */ /* 0x000e620000000800 */
[----:B------:R-:W-:Y:S01]  /*d1b0*/  IMAD.U32 R32, RZ, RZ, UR38 ;  /* 0x00000026ff207e24 */ /* 0x000fe2000f8e00ff */
[----:B------:R-:W-:Y:S04]  /*d1c0*/  STL [R1+0x38], RZ ;  /* 0x000038ff01007387 */ /* 0x000fe80000100800 */
[----:B------:R2:W-:Y:S01]  /*d1d0*/  STL.128 [R1], R20 ;  /* 0x0000001401007387 */ /* 0x0005e20000100c00 */
[----:B------:R-:W-:-:S05]  /*d1e0*/  IADD3 R32, P1, R32, 0x28, RZ ;  /* 0x0000002820207810 */ /* 0x000fca0007f3e0ff */
[----:B------:R-:W-:Y:S02]  /*d1f0*/  IMAD.X R31, RZ, RZ, UR37, P1 ;  /* 0x00000025ff1f7e24 */ /* 0x000fe400088e06ff */
[----:B0-----:R-:W-:-:S04]  /*d200*/  @P0 IMAD.HI.U32 R3, R0, R3, RZ ;  /* 0x0000000300030227 */ /* 0x001fc800078e00ff */
[----:B--2---:R-:W-:Y:S01]  /*d210*/  IMAD.U32 R23, RZ, RZ, UR38 ;  /* 0x00000026ff177e24 */ /* 0x004fe2000f8e00ff */
[----:B-1----:R-:W-:-:S04]  /*d220*/  @P0 SHF.R.U32.HI R0, RZ, R26, R3 ;  /* 0x0000001aff000219 */ /* 0x002fc80000011603 */
[----:B------:R-:W-:Y:S01]  /*d230*/  IADD3 R23, P2, R23, 0x50, RZ ;  /* 0x0000005017177810 */ /* 0x000fe20007f5e0ff */
[----:B------:R-:W-:-:S04]  /*d240*/  IMAD.IADD R3, R211, 0x1, R0 ;  /* 0x00000001d3037824 */ /* 0x000fc800078e0200 */
[----:B------:R-:W-:Y:S02]  /*d250*/  IMAD.X R56, RZ, RZ, UR37, P2 ;  /* 0x00000025ff387e24 */ /* 0x000fe400090e06ff */
        /* <DEDUP_REMOVED lines=13> */
.L_x_6749:
[----:B------:R-:W-:-:S13]  /*d330*/  ISETP.NE.AND P1, PT, R11, 0x1, PT ;  /* 0x000000010b00780c */ /* 0x000fda0003f25270 */
[----:B------:R-:W0:Y:S02]  /*d340*/  @P1 LDC.64 R4, c[0x0][0xae0] ;  /* 0x0002b800ff041b82 */ /* 0x000e240000000a00 */
[----:B0-----:R-:W-:-:S05]  /*d350*/  @P1 IMAD.HI.U32 R4, R0, R4, RZ ;  /* 0x0000000400041227 */ /* 0x001fca00078e00ff */
[----:B------:R-:W-:-:S07]  /*d360*/  @P1 SHF.R.U32.HI R0, RZ, R5, R4 ;  /* 0x00000005ff001219 */ /* 0x000fce0000011604 */
.L_x_6750:
[----:B------:R-:W-:Y:S05]  /*d370*/  BSYNC B0 ;  /* 0x0000000000007941 */ /* 0x000fea0003800000 */
.L_x_6748:
[----:B------:R-:W-:-:S05]  /*d380*/  IMAD R3, R0, R11, R11 ;  /* 0x0000000b00037224 */ /* 0x000fca00078e020b */
[----:B------:R-:W-:-:S07]  /*d390*/  VIMNMX R10, R10, R3, PT ;  /* 0x000000030a0a7248 */ /* 0x000fce0003fe0100 */
.L_x_6747:
[----:B------:R-:W0:Y:S01]  /*d3a0*/  @P0 LDC R0, c[0x0][0x44c] ;  /* 0x00011300ff000b82 */ /* 0x000e220000000800 */
[----:B------:R-:W-:Y:S01]  /*d3b0*/  VIADD R10, R10, 0x3f ;  /* 0x0000003f0a0a7836 */ /* 0x000fe20000000000 */
[----:B------:R-:W-:-:S04]  /*d3c0*/  ULDC UR4, c[0x0][0xad4] ;  /* 0x0002b50000047ab9 */ /* 0x000fc80000000800 */
[----:B------:R-:W-:Y:S02]  /*d3d0*/  SHF.R.S32.HI R3, RZ, 0x1f, R10 ;  /* 0x0000001fff037819 */ /* 0x000fe4000001140a */
[----:B------:R-:W1:Y:S02]  /*d3e0*/  @P0 LDC R5, c[0x0][0x450] ;  /* 0x00011400ff050b82 */ /* 0x000e640000000800 */
[----:B------:R-:W-:-:S04]  /*d3f0*/  LEA.HI R3, R3, R10, RZ, 0x6 ;  /* 0x0000000a03037211 */ /* 0x000fc800078f30ff */
[----:B------:R-:W-:-:S04]  /*d400*/  SHF.R.S32.HI R22, RZ, 0x6, R3 ;  /* 0x00000006ff167819 */ /* 0x000fc80000011403 */
[----:B------:R-:W-:Y:S01]  /*d410*/  VIMNMX R22, R39, R22, PT ;  /* 0x0000001627167248 */ /* 0x000fe20003fe0100 */
        /* <DEDUP_REMOVED lines=16> */
.L_x_6753:
[----:B------:R-:W-:-:S13]  /*d520*/  ISETP.NE.AND P0, PT, R11, 0x1, PT ;  /* 0x000000010b00780c */ /* 0x000fda0003f05270 */
[----:B------:R-:W0:Y:S02]  /*d530*/  @P0 LDC.64 R4, c[0x0][0xae0] ;  /* 0x0002b800ff040b82 */ /* 0x000e240000000a00 */
[----:B0-----:R-:W-:-:S05]  /*d540*/  @P0 IMAD.HI.U32 R4, R0, R4, RZ ;  /* 0x0000000400040227 */ /* 0x001fca00078e00ff */
[----:B------:R-:W-:-:S07]  /*d550*/  @P0 SHF.R.U32.HI R0, RZ, R5, R4 ;  /* 0x00000005ff000219 */ /* 0x000fce0000011604 */
.L_x_6754:
[----:B------:R-:W-:Y:S05]  /*d560*/  BSYNC B0 ;  /* 0x0000000000007941 */ /* 0x000fea0003800000 */
.L_x_6752:
[----:B------:R-:W-:-:S05]  /*d570*/  IMAD R0, R0, R11, RZ ;  /* 0x0000000b00007224 */ /* 0x000fca00078e02ff */
[----:B------:R-:W-:-:S07]  /*d580*/  VIMNMX R3, R3, R0, !PT ;  /* 0x0000000003037248 */ /* 0x000fce0007fe0100 */
.L_x_6751:
[----:B------:R-:W-:-:S04]  /*d590*/  SHF.R.S32.HI R0, RZ, 0x1f, R3 ;  /* 0x0000001fff007819 */ /* 0x000fc80000011403 */
[----:B------:R-:W-:Y:S02]  /*d5a0*/  LEA.HI R0, R0, R3, RZ, 0x6 ;  /* 0x0000000300007211 */ /* 0x000fe400078f30ff */
[----:B------:R-:W-:Y:S02]  /*d5b0*/  PRMT R3, RZ, 0x7610, R3 ;  /* 0x00007610ff037816 */ /* 0x000fe40000000003 */
[----:B------:R-:W-:-:S04]  /*d5c0*/  SHF.R.S32.HI R0, RZ, 0x6, R0 ;  /* 0x00000006ff007819 */ /* 0x000fc80000011400 */
[----:B------:R-:W-:-:S04]  /*d5d0*/  VIMNMX R194, RZ, R0, !PT ;  /* 0x00000000ffc27248 */ /* 0x000fc80007fe0100 */
[----:B------:R-:W-:-:S13]  /*d5e0*/  ISETP.GT.AND P0, PT, R22, R194, PT ;  /* 0x000000c21600720c */ /* 0x000fda0003f04270 */
[----:B------:R-:W-:Y:S05]  /*d5f0*/  @!P0 BRA `(.L_x_6741) ;  /* 0x000001b800b88947 */ /* 0x000fea0003800000 */
[----:B------:R-:W2:Y:S01]  /*d600*/  LDL R4, [R1+0x41c] ;  /* 0x00041c0001047983 */ /* 0x000ea20000100800 */
[C---:B------:R-:W-:Y:S01]  /*d610*/  VIADD R7, R2.reuse, 0x400 ;  /* 0x0000040002077836 */ /* 0x040fe20000000000 */
[----:B------:R-:W-:Y:S01]  /*d620*/  UIADD3 UR4, UP0, UR44, 0x38400, URZ ;  /* 0x000384002c047890 */ /* 0x000fe2000ff1e03f */
[----:B------:R-:W-:Y:S01]  /*d630*/  IMAD.MOV.U32 R9, RZ, RZ, RZ ;  /* 0x000000ffff097224 */ /* 0x000fe200078e00ff */
[----:B------:R-:W0:Y:S01]  /*d640*/  S2R R33, SR_TID.X ;  /* 0x0000000000217919 */ /* 0x000e220000002100 */
[----:B------:R-:W-:Y:S01]  /*d650*/  IMAD.MOV.U32 R10, RZ, RZ, 0x1 ;  /* 0x00000001ff0a7424 */ /* 0x000fe200078e00ff */
[----:B------:R-:W-:Y:S01]  /*d660*/  UIADD3.X UR5, URZ, UR45, URZ, UP0, !UPT ;  /* 0x0000002d3f057290 */ /* 0x000fe200087fe43f */
[----:B------:R-:W-:Y:S02]  /*d670*/  IMAD.MOV.U32 R11, RZ, RZ, RZ ;  /* 0x000000ffff0b7224 */ /* 0x000fe400078e00ff */
[----:B------:R-:W-:Y:S02]  /*d680*/  VIADD R58, R2, 0x20400 ;  /* 0x00020400023a7836 */ /* 0x000fe40000000000 */
[----:B------:R-:W-:Y:S01]  /*d690*/  IMAD.U32 R12, RZ, RZ, UR4 ;  /* 0x00000004ff0c7e24 */ /* 0x000fe2000f8e00ff */
[----:B------:R1:W-:Y:S01]  /*d6a0*/  STL.128 [R1+0x60], R8 ;  /* 0x0000600801007387 */ /* 0x0003e20000100c00 */
[----:B------:R-:W-:-:S02]  /*d6b0*/  IMAD.U32 R13, RZ, RZ, UR5 ;  /* 0x00000005ff0d7e24 */ /* 0x000fc4000f8e00ff */
[----:B------:R-:W-:Y:S02]  /*d6c0*/  IMAD.U32 R26, RZ, RZ, UR38 ;  /* 0x00000026ff1a7e24 */ /* 0x000fe4000f8e00ff */
[----:B------:R-:W-:Y:S01]  /*d6d0*/  IMAD.U32 R44, RZ, RZ, UR38 ;  /* 0x00000026ff2c7e24 */ /* 0x000fe2000f8e00ff */
[----:B------:R-:W-:Y:S01]  /*d6e0*/  STL.64 [R1+0x58], R12 ;  /* 0x0000580c01007387 */ /* 0x000fe20000100a00 */
[----:B------:R-:W-:Y:S02]  /*d6f0*/  IMAD.U32 R54, RZ, RZ, UR38 ;  /* 0x00000026ff367e24 */ /* 0x000fe4000f8e00ff */
[----:B------:R-:W-:Y:S02]  /*d700*/  IMAD.U32 R63, RZ, RZ, UR38 ;  /* 0x00000026ff3f7e24 */ /* 0x000fe4000f8e00ff */
[----:B------:R-:W-:Y:S02]  /*d710*/  IMAD.U32 R61, RZ, RZ, UR38 ;  /* 0x00000026ff3d7e24 */ /* 0x000fe4000f8e00ff */
[----:B------:R-:W-:-:S02]  /*d720*/  IMAD.U32 R46, RZ, RZ, UR38 ;  /* 0x00000026ff2e7e24 */ /* 0x000fc4000f8e00ff */
[----:B------:R-:W-:Y:S02]  /*d730*/  IMAD.U32 R52, RZ, RZ, UR38 ;  /* 0x00000026ff347e24 */ /* 0x000fe4000f8e00ff */
[----:B-1----:R-:W-:Y:S02]  /*d740*/  IMAD.MOV.U32 R9, RZ, RZ, 0x40000040 ;  /* 0x40000040ff097424 */ /* 0x002fe400078e00ff */
[----:B------:R-:W-:Y:S02]  /*d750*/  IMAD.U32 R50, RZ, RZ, UR38 ;  /* 0x00000026ff327e24 */ /* 0x000fe4000f8e00ff */
[----:B0-----:R-:W-:-:S05]  /*d760*/  VIADD R6, R33, 0xffffff80 ;  /* 0xffffff8021067836 */ /* 0x001fca0000000000 */
[----:B------:R0:W-:Y:S02]  /*d770*/  STL [R1+0x74], R6 ;  /* 0x0000740601007387 */ /* 0x0001e40000100800 */
[----:B0-----:R-:W-:-:S04]  /*d780*/  SHF.R.U32.HI R6, RZ, 0x4, R7 ;  /* 0x00000004ff067819 */ /* 0x001fc80000011607 */
[----:B------:R-:W-:-:S04]  /*d790*/  LOP3.LUT R6, R6, 0x3fff, RZ, 0xc0, !PT ;  /* 0x00003fff06067812 */ /* 0x000fc800078ec0ff */
[----:B------:R-:W-:Y:S01]  /*d7a0*/  LOP3.LUT R6, R6, 0x10000, RZ, 0xfc, !PT ;  /* 0x0001000006067812 */ /* 0x000fe200078efcff */
[----:B--2---:R0:W1:Y:S02]  /*d7b0*/  SHFL.IDX PT, R0, R4, RZ, 0x1f ;  /* 0x00001fff04007589 */ /* 0x00406400000e0000 */
[----:B0-----:R-:W-:-:S05]  /*d7c0*/  VIADD R4, R2, 0x36400 ;  /* 0x0003640002047836 */ /* 0x001fca0000000000 */
[----:B------:R-:W-:Y:S01]  /*d7d0*/  LOP3.LUT P0, RZ, R4, 0x3ff, RZ, 0xc0, !PT ;  /* 0x000003ff04ff7812 */ /* 0x000fe2000780c0ff */
[----:B------:R-:W-:-:S05]  /*d7e0*/  VIADD R4, R2, 0x26400 ;  /* 0x0002640002047836 */ /* 0x000fca0000000000 */
[----:B------:R-:W-:-:S04]  /*d7f0*/  SHF.R.U32.HI R5, RZ, 0x4, R4 ;  /* 0x00000004ff057819 */ /* 0x000fc80000011604 */
[----:B------:R-:W-:Y:S02]  /*d800*/  LOP3.LUT R5, R5, 0x3fff, RZ, 0xc0, !PT ;  /* 0x00003fff05057812 */ /* 0x000fe400078ec0ff */
[----:B-1----:R-:W-:-:S04]  /*d810*/  LEA.HI R3, R0, R0, RZ, 0x1 ;  /* 0x0000000000037211 */ /* 0x002fc800078f08ff */
[----:B------:R-:W-:-:S05]  /*d820*/  LOP3.LUT R3, R3, 0x6, RZ, 0xc0, !PT ;  /* 0x0000000603037812 */ /* 0x000fca00078ec0ff */
[----:B------:R-:W-:Y:S02]  /*d830*/  IMAD.IADD R0, R0, 0x1, -R3 ;  /* 0x0000000100007824 */ /* 0x000fe400078e0a03 */
[----:B------:R-:W-:Y:S02]  /*d840*/  VIADD R3, R2, 0x22400 ;  /* 0x0002240002037836 */ /* 0x000fe40000000000 */
[----:B------:R-:W-:Y:S01]  /*d850*/  IMAD R4, R0, 0x8000, R7 ;  /* 0x0000800000047824 */ /* 0x000fe200078e0207 */
[----:B------:R-:W-:Y:S01]  /*d860*/  LOP3.LUT R7, R5, 0x10000, RZ, 0xfc, !PT ;  /* 0x0001000005077812 */ /* 0x000fe200078efcff */
[----:B------:R-:W-:Y:S01]  /*d870*/  IMAD.MOV.U32 R5, RZ, RZ, 0x40000040 ;  /* 0x40000040ff057424 */ /* 0x000fe200078e00ff */
[----:B------:R-:W-:Y:S02]  /*d880*/  SHF.R.U32.HI R3, RZ, 0x4, R3 ;  /* 0x00000004ff037819 */ /* 0x000fe40000011603 */
[----:B------:R-:W-:Y:S02]  /*d890*/  SHF.R.U32.HI R4, RZ, 0x4, R4 ;  /* 0x00000004ff047819 */ /* 0x000fe40000011604 */
[----:B------:R-:W-:-:S02]  /*d8a0*/  LOP3.LUT R3, R3, 0x3fff, RZ, 0xc0, !PT ;  /* 0x00003fff03037812 */ /* 0x000fc400078ec0ff */
[----:B------:R-:W-:Y:S02]  /*d8b0*/  SHF.R.U32.HI R0, RZ, 0x4, R58 ;  /* 0x00000004ff007819 */ /* 0x000fe4000001163a */
[----:B------:R-:W-:Y:S02]  /*d8c0*/  LOP3.LUT R10, R3, 0x10000, RZ, 0xfc, !PT ;  /* 0x00010000030a7812 */ /* 0x000fe400078efcff */
[----:B------:R-:W-:Y:S01]  /*d8d0*/  LOP3.LUT R3, R4, 0x3fff, RZ, 0xc0, !PT ;  /* 0x00003fff04037812 */ /* 0x000fe200078ec0ff */
[----:B------:R-:W-:Y:S01]  /*d8e0*/  IMAD.MOV.U32 R4, RZ, RZ, R7 ;  /* 0x000000ffff047224 */ /* 0x000fe200078e0007 */
[----:B------:R-:W-:Y:S01]  /*d8f0*/  LOP3.LUT R0, R0, 0x3fff, RZ, 0xc0, !PT ;  /* 0x00003fff00007812 */ /* 0x000fe200078ec0ff */
[----:B------:R-:W-:Y:S01]  /*d900*/  IMAD.MOV.U32 R7, RZ, RZ, 0x40000040 ;  /* 0x40000040ff077424 */ /* 0x000fe200078e00ff */
[----:B------:R-:W-:Y:S02]  /*d910*/  LOP3.LUT R3, R3, 0x2000000, RZ, 0xfc, !PT ;  /* 0x0200000003037812 */ /* 0x000fe400078efcff */
[----:B------:R-:W-:Y:S01]  /*d920*/  LOP3.LUT R8, R0, 0x10000, RZ, 0xfc, !PT ;  /* 0x0001000000087812 */ /* 0x000fe200078efcff */
[----:B------:R-:W-:Y:S01]  /*d930*/  BSSY B6, `(.L_x_6755) ;  /* 0x0000039000067945 */ /* 0x000fe20003800000 */
[----:B------:R0:W-:Y:S01]  /*d940*/  STL.128 [R1+0x90], R4 ;  /* 0x0000900401007387 */ /* 0x0001e20000100c00 */
[----:B------:R-:W-:Y:S01]  /*d950*/  IADD3 R26, P6, R26, 0x58, RZ ;  /* 0x000000581a1a7810 */ /* 0x000fe20007fde0ff */
[----:B------:R-:W-:-:S02]  /*d960*/  IMAD.MOV.U32 R0, RZ, RZ, R223 ;  /* 0x000000ffff007224 */ /* 0x000fc400078e00df */
[----:B------:R-:W-:Y:S01]  /*d970*/  STL.64 [R1+0x78], R8 ;  /* 0x0000780801007387 */ /* 0x000fe20000100a00 */
[----:B0-----:R-:W-:Y:S02]  /*d980*/  IMAD.MOV.U32 R4, RZ, RZ, R10 ;  /* 0x000000ffff047224 */ /* 0x001fe400078e000a */
[----:B------:R-:W-:Y:S02]  /*d990*/  IMAD.MOV.U32 R6, RZ, RZ, R3 ;  /* 0x000000ffff067224 */ /* 0x000fe400078e0003 */
[----:B------:R0:W5:Y:S01]  /*d9a0*/  LDL R3, [R1+0x43c] ;  /* 0x00043c0001037983 */ /* 0x0001620000100800 */
[----:B------:R-:W-:-:S03]  /*d9b0*/  IMAD.U32 R10, RZ, RZ, UR38 ;  /* 0x00000026ff0a7e24 */ /* 0x000fc6000f8e00ff */
[----:B------:R1:W-:Y:S04]  /*d9c0*/  STL.128 [R1+0x80], R4 ;  /* 0x0000800401007387 */ /* 0x0003e80000100c00 */
[----:B-1----:R0:W5:Y:S01]  /*d9d0*/  LDL R5, [R1+0x44c] ;  /* 0x00044c0001057983 */ /* 0x0021620000100800 */
[----:B------:R-:W-:Y:S02]  /*d9e0*/  IADD3 R28, P2, R10, 0x74, RZ ;  /* 0x000000740a1c7810 */ /* 0x000fe40007f5e0ff */
[----:B------:R-:W-:Y:S01]  /*d9f0*/  IADD3 R44, P5, R44, 0x60, RZ ;  /* 0x000000602c2c7810 */ /* 0x000fe20007fbe0ff */
[----:B------:R-:W-:Y:S01]  /*da00*/  IMAD.X R27, RZ, RZ, UR37, P6 ;  /* 0x00000025ff1b7e24 */ /* 0x000fe2000b0e06ff */
[----:B------:R-:W-:Y:S01]  /*da10*/  IADD3 R54, P1, R54, 0x68, RZ ;  /* 0x0000006836367810 */ /* 0x000fe20007f3e0ff */
[----:B------:R-:W-:Y:S01]  /*da20*/  IMAD.X R29, RZ, RZ, UR37, P2 ;  /* 0x00000025ff1d7e24 */ /* 0x000fe200090e06ff */
[----:B------:R-:W-:Y:S01]  /*da30*/  IADD3 R63, P4, R63, 0x78, RZ ;  /* 0x000000783f3f7810 */ /* 0x000fe20007f9e0ff */
[----:B------:R-:W-:Y:S01]  /*da40*/  IMAD.X R43, RZ, RZ, UR37, P5 ;  /* 0x00000025ff2b7e24 */ /* 0x000fe2000a8e06ff */
[----:B------:R-:W-:-:S02]  /*da50*/  IADD3 R61, P3, R61, 0x80, RZ ;  /* 0x000000803d3d7810 */ /* 0x000fc40007f7e0ff */
[----:B------:R-:W-:Y:S02]  /*da60*/  IADD3 R46, P2, R46, 0x88, RZ ;  /* 0x000000882e2e7810 */ /* 0x000fe40007f5e0ff */
[----:B------:R-:W-:Y:S02]  /*da70*/  IADD3 R52, P6, R52, 0x90, RZ ;  /* 0x0000009034347810 */ /* 0x000fe40007fde0ff */
[----:B------:R-:W-:Y:S01]  /*da80*/  IADD3 R50, P5, R50, 0x98, RZ ;  /* 0x0000009832327810 */ /* 0x000fe20007fbe0ff */
[----:B------:R-:W-:Y:S02]  /*da90*/  IMAD.X R53, RZ, RZ, UR37, P1 ;  /* 0x00000025ff357e24 */ /* 0x000fe400088e06ff */
[----:B------:R-:W-:Y:S02]  /*daa0*/  IMAD.X R62, RZ, RZ, UR37, P4 ;  /* 0x00000025ff3e7e24 */ /* 0x000fe4000a0e06ff */
[----:B------:R-:W-:Y:S02]  /*dab0*/  IMAD.X R60, RZ, RZ, UR37, P3 ;  /* 0x00000025ff3c7e24 */ /* 0x000fe400098e06ff */
[----:B------:R-:W-:-:S02]  /*dac0*/  IMAD.X R45, RZ, RZ, UR37, P2 ;  /* 0x00000025ff2d7e24 */ /* 0x000fc400090e06ff */
[----:B------:R-:W-:Y:S02]  /*dad0*/  IMAD.X R51, RZ, RZ, UR37, P6 ;  /* 0x00000025ff337e24 */ /* 0x000fe4000b0e06ff */
[----:B------:R-:W-:Y:S01]  /*dae0*/  IMAD.X R49, RZ, RZ, UR37, P5 ;  /* 0x00000025ff317e24 */ /* 0x000fe2000a8e06ff */
[----:B0-----:R-:W-:Y:S06]  /*daf0*/  @!P0 BRA `(.L_x_6756) ;  /* 0x0000000000708947 */ /* 0x001fec0003800000 */
[----:B------:R-:W-:Y:S01]  /*db00*/  MOV R14, 0x0 ;  /* 0x00000000000e7802 */ /* 0x000fe20000000f00 */
[----:B------:R-:W-:Y:S01]  /*db10*/  ULDC.64 UR4, c[0x4][0xf0] ;  /* 0x01003c0000047ab9 */ /* 0x000fe20000000a00 */
[----:B------:R-:W-:Y:S01]  /*db20*/  ULDC.64 UR6, c[0x4][0xf8] ;  /* 0x01003e0000067ab9 */ /* 0x000fe20000000a00 */
[----:B------:R-:W-:Y:S02]  /*db30*/  IMAD.U32 R4, RZ, RZ, UR4 ;  /* 0x00000004ff047e24 */ /* 0x000fe4000f8e00ff */
[----:B-----5:R-:W-:Y:S01]  /*db40*/  IMAD.U32 R5, RZ, RZ, UR5 ;  /* 0x00000005ff057e24 */ /* 0x020fe2000f8e00ff */
        /* <DEDUP_REMOVED lines=11> */
.L_x_6757:
        /* <DEDUP_REMOVED lines=12> */
.L_x_6756:
[----:B------:R-:W-:Y:S05]  /*dcc0*/  BSYNC B6 ;  /* 0x0000000000067941 */ /* 0x000fea0003800000 */
.L_x_6755:
[----:B-----5:R-:W-:Y:S01]  /*dcd0*/  SHF.R.S32.HI R4, RZ, 0x1f, R3 ;  /* 0x0000001fff047819 */ /* 0x020fe20000011403 */
[----:B------:R-:W-:Y:S01]  /*dce0*/  UIADD3 UR4, UP0, UR38, 0x70, URZ ;  /* 0x0000007026047890 */ /* 0x000fe2000ff1e03f */
[----:B------:R-:W0:Y:S01]  /*dcf0*/  LDC.64 R10, c[0x0][0xad8] ;  /* 0x0002b600ff0a7b82 */ /* 0x000e220000000a00 */
[----:B------:R1:W-:Y:S01]  /*dd00*/  STL.64 [R1+0xc0], R26 ;  /* 0x0000c01a01007387 */ /* 0x0003e20000100a00 */
[----:B------:R-:W-:Y:S01]  /*dd10*/  LEA.HI R4, R4, R3, RZ, 0x3 ;  /* 0x0000000304047211 */ /* 0x000fe200078f18ff */
[----:B------:R-:W-:Y:S01]  /*dd20*/  UIADD3.X UR5, URZ, UR37, URZ, UP0, !UPT ;  /* 0x000000253f057290 */ /* 0x000fe200087fe43f */
[----:B------:R-:W-:Y:S01]  /*dd30*/  IMAD.MOV.U32 R21, RZ, RZ, 0x20 ;  /* 0x00000020ff157424 */ /* 0x000fe200078e00ff */
[----:B------:R-:W-:Y:S01]  /*dd40*/  UIADD3 UR6, UP0, UR38, 0xb0, URZ ;  /* 0x000000b026067890 */ /* 0x000fe2000ff1e03f */
[C---:B------:R-:W-:Y:S01]  /*dd50*/  LOP3.LUT R6, R4.reuse, 0xfffffff8, RZ, 0xc0, !PT ;  /* 0xfffffff804067812 */ /* 0x040fe200078ec0ff */
[----:B------:R-:W-:Y:S01]  /*dd60*/  IMAD.U32 R8, RZ, RZ, UR4 ;  /* 0x00000004ff087e24 */ /* 0x000fe2000f8e00ff */
[----:B------:R-:W2:Y:S01]  /*dd70*/  LDC.64 R12, c[0x0][0xae0] ;  /* 0x0002b800ff0c7b82 */ /* 0x000ea20000000a00 */
[----:B------:R-:W-:Y:S01]  /*dd80*/  UIADD3 UR4, UP1, UR38, 0xa0, URZ ;  /* 0x000000a026047890 */ /* 0x000fe2000ff3e03f */
[----:B------:R-:W-:Y:S01]  /*dd90*/  IMAD.MOV.U32 R20, RZ, RZ, 0x10 ;  /* 0x00000010ff147424 */ /* 0x000fe200078e00ff */
[----:B------:R-:W-:Y:S01]  /*dda0*/  UIADD3.X UR7, URZ, UR37, URZ, UP0, !UPT ;  /* 0x000000253f077290 */ /* 0x000fe200087fe43f */
[----:B------:R-:W-:Y:S01]  /*ddb0*/  IMAD.IADD R15, R3, 0x1, -R6 ;  /* 0x00000001030f7824 */ /* 0x000fe200078e0a06 */
[----:B------:R-:W-:Y:S01]  /*ddc0*/  STL.64 [R1+0xb0], R192 ;  /* 0x0000b0c001007387 */ /* 0x000fe20000100a00 */
[----:B------:R-:W-:-:S02]  /*ddd0*/  IMAD.SHL.U32 R6, R4, 0x40, RZ ;  /* 0x0000004004067824 */ /* 0x000fc400078e00ff */
[C---:B------:R-:W-:Y:S01]  /*dde0*/  IMAD.SHL.U32 R3, R15.reuse, 0x40, RZ ;  /* 0x000000400f037824 */ /* 0x040fe200078e00ff */
[----:B-1----:R-:W1:Y:S01]  /*ddf0*/  LDC R26, c[0x0][0xad4] ;  /* 0x0002b500ff1a7b82 */ /* 0x002e620000000800 */
[----:B------:R-:W-:Y:S01]  /*de00*/  LOP3.LUT P0, RZ, R15, 0x2, RZ, 0xc0, !PT ;  /* 0x000000020fff7812 */ /* 0x000fe2000780c0ff */
[----:B------:R-:W-:Y:S01]  /*de10*/  STL.U8 [R1+0xc8], RZ ;  /* 0x0000c8ff01007387 */ /* 0x000fe20000100000 */
[----:B------:R-:W-:Y:S01]  /*de20*/  LOP3.LUT R7, R6, 0xfffffe00, RZ, 0xc0, !PT ;  /* 0xfffffe0006077812 */ /* 0x000fe200078ec0ff */
[----:B------:R-:W-:Y:S01]  /*de30*/  IMAD.MOV.U32 R6, RZ, RZ, R28 ;  /* 0x000000ffff067224 */ /* 0x000fe200078e001c */
[----:B------:R-:W-:Y:S01]  /*de40*/  LOP3.LUT R4, R3, 0x1c0, RZ, 0xc0, !PT ;  /* 0x000001c003047812 */ /* 0x000fe200078ec0ff */
[----:B------:R-:W-:Y:S01]  /*de50*/  STL.U8 [R1+0xfc], RZ ;  /* 0x0000fcff01007387 */ /* 0x000fe20000100000 */
[----:B------:R-:W-:Y:S01]  /*de60*/  LOP3.LUT P1, RZ, R15, 0x4, RZ, 0xc0, !PT ;  /* 0x000000040fff7812 */ /* 0x000fe2000782c0ff */
[----:B------:R-:W-:Y:S01]  /*de70*/  IMAD R0, R0, 0x400, R7 ;  /* 0x0000040000007824 */ /* 0x000fe200078e0207 */
[----:B------:R-:W-:Y:S01]  /*de80*/  LOP3.LUT R3, R4, 0x8, R5, 0xf8, !PT ;  /* 0x0000000804037812 */ /* 0x000fe200078ef805 */
[----:B------:R-:W-:Y:S01]  /*de90*/  IMAD.U32 R5, RZ, RZ, UR5 ;  /* 0x00000005ff057e24 */ /* 0x000fe2000f8e00ff */
[----:B------:R-:W-:Y:S01]  /*dea0*/  SHF.R.U32.HI R4, RZ, 0x3, R4 ;  /* 0x00000003ff047819 */ /* 0x000fe20000011604 */
[----:B------:R-:W-:Y:S01]  /*deb0*/  IMAD.MOV.U32 R7, RZ, RZ, R29 ;  /* 0x000000ffff077224 */ /* 0x000fe200078e001d */
[----:B------:R-:W-:Y:S01]  /*dec0*/  UIADD3.X UR5, URZ, UR37, URZ, UP1, !UPT ;  /* 0x000000253f057290 */ /* 0x000fe20008ffe43f */
[----:B------:R-:W3:Y:S01]  /*ded0*/  LDC R30, c[0x0][0x450] ;  /* 0x00011400ff1e7b82 */ /* 0x000ee20000000800 */
[----:B------:R-:W-:Y:S01]  /*dee0*/  LOP3.LUT R3, R3, R4, RZ, 0x3c, !PT ;  /* 0x0000000403037212 */ /* 0x000fe200078e3cff */
[----:B------:R-:W-:Y:S01]  /*def0*/  IMAD.MOV.U32 R4, RZ, RZ, R8 ;  /* 0x000000ffff047224 */ /* 0x000fe200078e0008 */
[----:B------:R-:W-:Y:S01]  /*df00*/  SEL R21, R21, 0xffffffe0, !P1 ;  /* 0xffffffe015157807 */ /* 0x000fe20004800000 */
[----:B0-----:R-:W-:Y:S01]  /*df10*/  IMAD.MOV.U32 R27, RZ, RZ, R10 ;  /* 0x000000ffff1b7224 */ /* 0x001fe200078e000a */
[----:B------:R-:W-:Y:S01]  /*df20*/  SEL R20, R20, 0xfffffff0, !P0 ;  /* 0xfffffff014147807 */ /* 0x000fe20004000000 */
[----:B------:R-:W-:Y:S01]  /*df30*/  IMAD.IADD R0, R0, 0x1, R3 ;  /* 0x0000000100007824 */ /* 0x000fe200078e0203 */
[----:B------:R0:W-:Y:S01]  /*df40*/  STL.128 [R1+0x100], R4 ;  /* 0x0001000401007387 */ /* 0x0001e20000100c00 */
[----:B------:R-:W4:Y:S01]  /*df50*/  LDC.64 R8, c[0x0][0x448] ;  /* 0x00011200ff087b82 */ /* 0x000f220000000a00 */
[----:B------:R-:W-:-:S02]  /*df60*/  IMAD.MOV.U32 R3, RZ, RZ, 0x2 ;  /* 0x00000002ff037424 */ /* 0x000fc400078e00ff */
[----:B------:R-:W-:Y:S01]  /*df70*/  STL.64 [R1+0xa0], R20 ;  /* 0x0000a01401007387 */ /* 0x000fe20000100a00 */
[----:B------:R-:W-:Y:S02]  /*df80*/  IMAD.U32 R28, RZ, RZ, UR6 ;  /* 0x00000006ff1c7e24 */ /* 0x000fe4000f8e00ff */
[----:B------:R-:W-:Y:S01]  /*df90*/  IMAD.U32 R29, RZ, RZ, UR7 ;  /* 0x00000007ff1d7e24 */ /* 0x000fe2000f8e00ff */
[----:B-1----:R-:W-:Y:S01]  /*dfa0*/  STL.128 [R1+0xd0], R24 ;  /* 0x0000d01801007387 */ /* 0x002fe20000100c00 */
[----:B------:R-:W-:Y:S02]  /*dfb0*/  VIADD R34, R33, 0xffffff80 ;  /* 0xffffff8021227836 */ /* 0x000fe40000000000 */
[----:B------:R-:W-:Y:S01]  /*dfc0*/  IMAD.U32 R33, RZ, RZ, UR38 ;  /* 0x00000026ff217e24 */ /* 0x000fe2000f8e00ff */
[----:B------:R-:W-:Y:S01]  /*dfd0*/  STL.U8 [R1+0x118], RZ ;  /* 0x000118ff01007387 */ /* 0x000fe20000100000 */
[----:B------:R-:W-:Y:S02]  /*dfe0*/  IMAD.U32 R35, RZ, RZ, UR38 ;  /* 0x00000026ff237e24 */ /* 0x000fe4000f8e00ff */
[----:B0-----:R-:W-:Y:S01]  /*dff0*/  IMAD.WIDE.U32 R4, R0, R3, UR44 ;  /* 0x0000002c00047e25 */ /* 0x001fe2000f8e0003 */
[----:B------:R0:W-:Y:S01]  /*e000*/  STL.64 [R1+0xb8], R28 ;  /* 0x0000b81c01007387 */ /* 0x0001e20000100a00 */
[----:B------:R-:W-:-:S02]  /*e010*/  IADD3 R33, P1, R33, 0x118, RZ ;  /* 0x0000011821217810 */ /* 0x000fc40007f3e0ff */
[----:B------:R-:W-:Y:S01]  /*e020*/  IMAD.U32 R6, RZ, RZ, UR4 ;  /* 0x00000004ff067e24 */ /* 0x000fe2000f8e00ff */
[----:B------:R-:W-:Y:S01]  /*e030*/  IADD3 R14, P2, R4, 0x36400, RZ ;  /* 0x00036400040e7810 */ /* 0x000fe20007f5e0ff */
[----:B------:R-:W-:Y:S01]  /*e040*/  IMAD.U32 R7, RZ, RZ, UR5 ;  /* 0x00000005ff077e24 */ /* 0x000fe2000f8e00ff */
[----:B------:R-:W-:Y:S01]  /*e050*/  ULDC UR4, c[0x0][0x3f4] ;  /* 0x0000fd0000047ab9 */ /* 0x000fe20000000800 */
[----:B------:R-:W-:Y:S01]  /*e060*/  IMAD.MOV.U32 R4, RZ, RZ, RZ ;  /* 0x000000ffff047224 */ /* 0x000fe200078e00ff */
[----:B----4-:R-:W-:Y:S01]  /*e070*/  STL.64 [R1+0xf0], R8 ;  /* 0x0000f00801007387 */ /* 0x010fe20000100a00 */
[----:B------:R-:W-:Y:S01]  /*e080*/  IMAD.X R15, RZ, RZ, R5, P2 ;  /* 0x000000ffff0f7224 */ /* 0x000fe200010e0605 */
[----:B------:R-:W-:Y:S01]  /*e090*/  ISETP.LT.AND P0, PT, RZ, UR4, PT ;  /* 0x00000004ff007c0c */ /* 0x000fe2000bf01270 */
[----:B------:R-:W-:Y:S01]  /*e0a0*/  IMAD.MOV.U32 R5, RZ, RZ, R11 ;  /* 0x000000ffff057224 */ /* 0x000fe200078e000b */
[----:B------:R2:W-:Y:S01]  /*e0b0*/  STL.64 [R1+0x110], R6 ;  /* 0x0001100601007387 */ /* 0x0005e20000100a00 */
[----:B0-----:R-:W-:Y:S01]  /*e0c0*/  IMAD.U32 R29, RZ, RZ, UR38 ;  /* 0x00000026ff1d7e24 */ /* 0x001fe2000f8e00ff */
[----:B------:R-:W-:Y:S01]  /*e0d0*/  IADD3 R35, P5, R35, 0xb8, RZ ;  /* 0x000000b823237810 */ /* 0x000fe20007fbe0ff */
[----:B------:R-:W-:Y:S01]  /*e0e0*/  IMAD.U32 R28, RZ, RZ, UR38 ;  /* 0x00000026ff1c7e24 */ /* 0x000fe2000f8e00ff */
[----:B------:R-:W-:Y:S01]  /*e0f0*/  STL.64 [R1+0xa8], R14 ;  /* 0x0000a80e01007387 */ /* 0x000fe20000100a00 */
[----:B------:R-:W-:Y:S01]  /*e100*/  IMAD.X R48, RZ, RZ, UR37, P1 ;  /* 0x00000025ff307e24 */ /* 0x000fe200088e06ff */
[----:B------:R-:W-:Y:S01]  /*e110*/  IADD3 R29, P2, R29, 0xfc, RZ ;  /* 0x000000fc1d1d7810 */ /* 0x000fe20007f5e0ff */
[----:B------:R-:W-:Y:S01]  /*e120*/  IMAD.X R57, RZ, RZ, UR37, P5 ;  /* 0x00000025ff397e24 */ /* 0x000fe2000a8e06ff */
[----:B---3--:R0:W-:Y:S01]  /*e130*/  STL [R1+0xf8], R30 ;  /* 0x0000f81e01007387 */ /* 0x0081e20000100800 */
[----:B------:R-:W-:-:S02]  /*e140*/  IADD3 R28, P3, R28, 0xcc, RZ ;  /* 0x000000cc1c1c7810 */ /* 0x000fc40007f7e0ff */
[----:B------:R-:W-:Y:S01]  /*e150*/  IMAD.X R42, RZ, RZ, UR37, P2 ;  /* 0x00000025ff2a7e24 */ /* 0x000fe200090e06ff */
[----:B------:R-:W-:Y:S01]  /*e160*/  STL [R1+0x414], R34 ;  /* 0x0004142201007387 */ /* 0x000fe20000100800 */
[----:B--2---:R-:W-:Y:S02]  /*e170*/  IMAD.MOV.U32 R6, RZ, RZ, R12 ;  /* 0x000000ffff067224 */ /* 0x004fe400078e000c */
[----:B------:R-:W-:Y:S01]  /*e180*/  IMAD.MOV.U32 R7, RZ, RZ, R13 ;  /* 0x000000ffff077224 */ /* 0x000fe200078e000d */
[----:B------:R1:W-:Y:S01]  /*e190*/  STL [R1+0xcc], R34 ;  /* 0x0000cc2201007387 */ /* 0x0003e20000100800 */
[----:B------:R-:W-:Y:S02]  /*e1a0*/  IMAD.X R39, RZ, RZ, UR37, P3 ;  /* 0x00000025ff277e24 */ /* 0x000fe400098e06ff */
[----:B0-----:R-:W-:Y:S01]  /*e1b0*/  IMAD.U32 R30, RZ, RZ, UR38 ;  /* 0x00000026ff1e7e24 */ /* 0x001fe2000f8e00ff */
[----:B------:R0:W-:Y:S04]  /*e1c0*/  STL.128 [R1+0xe0], R4 ;  /* 0x0000e00401007387 */ /* 0x0001e80000100c00 */
[----:B------:R-:W-:Y:S01]  /*e1d0*/  IADD3 R30, P4, R30, 0xc8, RZ ;  /* 0x000000c81e1e7810 */ /* 0x000fe20007f9e0ff */
[----:B-1----:R-:W-:-:S04]  /*e1e0*/  IMAD.U32 R34, RZ, RZ, UR38 ;  /* 0x00000026ff227e24 */ /* 0x002fc8000f8e00ff */
[----:B------:R-:W-:Y:S01]  /*e1f0*/  IMAD.X R47, RZ, RZ, UR37, P4 ;  /* 0x00000025ff2f7e24 */ /* 0x000fe2000a0e06ff */
[----:B------:R-:W-:-:S05]  /*e200*/  IADD3 R34, P6, R34, 0x100, RZ ;  /* 0x0000010022227810 */ /* 0x000fca0007fde0ff */
[----:B------:R-:W-:Y:S01]  /*e210*/  IMAD.X R55, RZ, RZ, UR37, P6 ;  /* 0x00000025ff377e24 */ /* 0x000fe2000b0e06ff */
[----:B0-----:R-:W-:Y:S07]  /*e220*/  @P0 BRA `(.L_x_6758) ;  /* 0x0000000000400947 */ /* 0x001fee0003800000 */
        /* <DEDUP_REMOVED lines=10> */
.L_x_6761:
[----:B-1----:R1:W2:Y:S02]  /*e2d0*/  SYNCS.PHASECHK.TRANS64.TRYWAIT P0, [R2+URZ+0x38800], R3 ;  /* 0x03880003020075a7 */ /* 0x0022a4000800017f */
[----:B--2---:R-:W-:Y:S05]  /*e2e0*/  @!P0 NANOSLEEP.SYNCS 0x989680 ;  /* 0x009896800000895d */ /* 0x004fea0003900000 */
[----:B------:R-:W2:Y:S02]  /*e2f0*/  @!P0 SYNCS.PHASECHK.TRANS64 P0, [R2+URZ+0x38800], R3 ;  /* 0x03880003020085a7 */ /* 0x000ea4000800007f */
[----:B--2---:R-:W-:Y:S05]  /*e300*/  @!P0 BRA `(.L_x_6761) ;  /* 0xfffffffc00f08947 */ /* 0x004fea000383ffff */
.L_x_6760:
[----:B------:R-:W-:Y:S05]  /*e310*/  BSYNC B0 ;  /* 0x0000000000007941 */ /* 0x000fea0003800000 */
.L_x_6759:
[----:B------:R-:W-:Y:S05]  /*e320*/  BRA `(.L_x_6762) ;  /* 0x0000002c00187947 */ /* 0x000fea0003800000 */
.L_x_6758:
[----:B------:R-:W-:Y:S01]  /*e330*/  LOP3.LUT P0, RZ, R58, 0x3ff, RZ, 0xc0, !PT ;  /* 0x000003ff3aff7812 */ /* 0x000fe2000780c0ff */
[----:B------:R-:W-:Y:S01]  /*e340*/  ULDC.64 UR4, c[0x0][0x3f8] ;  /* 0x0000fe0000047ab9 */ /* 0x000fe20000000a00 */
[----:B------:R-:W-:Y:S01]  /*e350*/  SHF.R.S32.HI R0, RZ, 0x1f, R36 ;  /* 0x0000001fff007819 */ /* 0x000fe20000011424 */
[----:B------:R-:W-:Y:S01]  /*e360*/  ULDC.64 UR6, c[0x0][0x408] ;  /* 0x0001020000067ab9 */ /* 0x000fe20000000a00 */
[----:B------:R-:W-:Y:S01]  /*e370*/  IMAD.WIDE.U32 R26, R36, UR4, RZ ;  /* 0x00000004241a7c25 */ /* 0x000fe2000f8e00ff */
[----:B------:R-:W-:Y:S03]  /*e380*/  BSSY B6, `(.L_x_6763) ;  /* 0x0000019000067945 */ /* 0x000fe60003800000 */
        /* <DEDUP_REMOVED lines=24> */
.L_x_6764:
[----:B------:R-:W-:Y:S05]  /*e510*/  BSYNC B6 ;  /* 0x0000000000067941 */ /* 0x000fea0003800000 */
.L_x_6763:
[----:B------:R-:W2:Y:S01]  /*e520*/  LDL R0, [R1+0x50] ;  /* 0x0000500001007983 */ /* 0x000ea20000100800 */
[----:B------:R-:W-:Y:S01]  /*e530*/  ULDC.U8 UR4, c[0x0][0x410] ;  /* 0x0001040000047ab9 */ /* 0x000fe20000000000 */
[----:B------:R-:W-:Y:S01]  /*e540*/  BSSY B0, `(.L_x_6765) ;  /* 0x000029c000007945 */ /* 0x000fe20003800000 */
[----:B------:R-:W-:Y:S01]  /*e550*/  ISETP.NE.AND P0, PT, RZ, UR4, PT ;  /* 0x00000004ff007c0c */ /* 0x000fe2000bf05270 */
[----:B--2---:R-:W-:-:S12]  /*e560*/  IMAD R0, R0, 0x40, R155 ;  /* 0x0000004000007824 */ /* 0x004fd800078e029b */
[----:B------:R-:W-:Y:S05]  /*e570*/  @!P0 BRA `(.L_x_6766) ;  /* 0x0000001400708947 */ /* 0x000fea0003800000 */
[----:B------:R-:W2:Y:S01]  /*e580*/  LDL R20, [R1+0x418] ;  /* 0x0004180001147983 */ /* 0x000ea20000100800 */
[----:B------:R-:W0:Y:S01]  /*e590*/  LDC R71, c[0x0][0x448] ;  /* 0x00011200ff477b82 */ /* 0x000e220000000800 */
[----:B------:R-:W-:Y:S01]  /*e5a0*/  ULDC.64 UR4, c[0x0][0x3f8] ;  /* 0x0000fe0000047ab9 */ /* 0x000fe20000000a00 */
[----:B------:R-:W-:Y:S01]  /*e5b0*/  ULDC.64 UR6, c[0x0][0x408] ;  /* 0x0001020000067ab9 */ /* 0x000fe20000000a00 */
[----:B------:R-:W-:Y:S02]  /*e5c0*/  IMAD.MOV.U32 R27, RZ, RZ, R25 ;  /* 0x000000ffff1b7224 */ /* 0x000fe400078e0019 */
[----:B------:R-:W-:Y:S01]  /*e5d0*/  IMAD.MOV.U32 R59, RZ, RZ, R65 ;  /* 0x000000ffff3b7224 */ /* 0x000fe200078e0041 */
[----:B0-----:R-:W-:-:S13]  /*e5e0*/  ISETP.NE.AND P0, PT, R71, 0x1, PT ;  /* 0x000000014700780c */ /* 0x001fda0003f05270 */
[----:B------:R-:W0:Y:S08]  /*e5f0*/  @P0 LDC R4, c[0x0][0x44c] ;  /* 0x00011300ff040b82 */ /* 0x000e300000000800 */
[----:B------:R-:W1:Y:S01]  /*e600*/  @P0 LDC R5, c[0x0][0x450] ;  /* 0x00011400ff050b82 */ /* 0x000e620000000800 */
[----:B--2---:R-:W-:-:S04]  /*e610*/  IMAD R3, R20, 0x20, R0 ;  /* 0x0000002014037824 */ /* 0x004fc800078e0200 */
        /* <DEDUP_REMOVED lines=23> */
.L_x_7073:
        /* <DEDUP_REMOVED lines=8> */
[----:B------:R-:W3:Y:S01]  /*e810*/  LDL R11, [R1+0x424] ;  /* 0x00042400010b7983 */ /* 0x000ee20000100800 */
[----:B------:R-:W-:Y:S01]  /*e820*/  ULDC UR4, c[0x0][0x3f4] ;  /* 0x0000fd0000047ab9 */ /* 0x000fe20000000800 */
[----:B--2---:R-:W-:Y:S01]  /*e830*/  IMAD.MOV.U32 R4, RZ, RZ, R6 ;  /* 0x000000ffff047224 */ /* 0x004fe200078e0006 */
[----:B------:R-:W-:Y:S01]  /*e840*/  ISETP.GE.AND P2, PT, R152, UR4, PT ;  /* 0x0000000498007c0c */ /* 0x000fe2000bf46270 */
[----:B-1----:R-:W-:Y:S01]  /*e850*/  IMAD.MOV.U32 R5, RZ, RZ, R3 ;  /* 0x000000ffff057224 */ /* 0x002fe200078e0003 */
[----:B------:R-:W-:Y:S02]  /*e860*/  ISETP.GE.AND P3, PT, R160, UR4, PT ;  /* 0x00000004a0007c0c */ /* 0x000fe4000bf66270 */
[----:B------:R-:W-:-:S09]  /*e870*/  CS2R R58, SRZ ;  /* 0x00000000003a7805 */ /* 0x000fd2000001ff00 */
[----:B------:R-:W-:-:S04]  /*e880*/  @!P2 IMAD.WIDE R4, R152, 0x2, R4 ;  /* 0x000000029804a825 */ /* 0x000fc800078e0204 */
[----:B------:R-:W-:Y:S01]  /*e890*/  @!P3 IMAD.SHL.U32 R9, R160, 0x2, RZ ;  /* 0x00000002a009b824 */ /* 0x000fe200078e00ff */
[----:B------:R1:W5:Y:S01]  /*e8a0*/  @!P2 LD.E.64 R58, desc[UR46][R4.64] ;  /* 0x0000002e043aa980 */ /* 0x000362000c101b00 */
[----:B------:R-:W-:Y:S02]  /*e8b0*/  CS2R R64, SRZ ;  /* 0x0000000000407805 */ /* 0x000fe4000001ff00 */
[----:B------:R-:W-:Y:S02]  /*e8c0*/  CS2R R26, SRZ ;  /* 0x00000000001a7805 */ /* 0x000fe4000001ff00 */
[----:B------:R-:W-:Y:S02]  /*e8d0*/  CS2R R24, SRZ ;  /* 0x0000000000187805 */ /* 0x000fe4000001ff00 */
[-C--:B-1----:R-:W-:Y:S02]  /*e8e0*/  @!P3 IADD3 R4, P0, R6, R9.reuse, RZ ;  /* 0x000000090604b210 */ /* 0x082fe40007f1e0ff */
[----:B----4-:R-:W-:Y:S01]  /*e8f0*/  @!P3 IADD3 R6, P1, R8, R9, RZ ;  /* 0x000000090806b210 */ /* 0x010fe20007f3e0ff */
[----:B---3--:R-:W-:-:S02]  /*e900*/  IMAD.MOV.U32 R9, RZ, RZ, R7 ;  /* 0x000000ffff097224 */ /* 0x008fc400078e0007 */
[----:B------:R-:W-:-:S05]  /*e910*/  @!P2 IMAD.WIDE R8, R152, 0x2, R8 ;  /* 0x000000029808a825 */ /* 0x000fca00078e0208 */
[----:B------:R1:W5:Y:S01]  /*e920*/  @!P2 LD.E.64 R64, desc[UR46][R8.64] ;  /* 0x0000002e0840a980 */ /* 0x000362000c101b00 */
[----:B------:R-:W-:-:S05]  /*e930*/  @!P3 SHF.L.U64.HI R12, R160, 0x1, R11 ;  /* 0x00000001a00cb819 */ /* 0x000fca000001020b */
[--C-:B------:R-:W-:Y:S02]  /*e940*/  @!P3 IMAD.X R5, R3, 0x1, R12.reuse, P0 ;  /* 0x000000010305b824 */ /* 0x100fe400000e060c */
[----:B------:R-:W-:-:S03]  /*e950*/  @!P3 IMAD.X R7, R7, 0x1, R12, P1 ;  /* 0x000000010707b824 */ /* 0x000fc600008e060c */
[----:B------:R1:W5:Y:S04]  /*e960*/  @!P3 LD.E.64 R26, desc[UR46][R4.64] ;  /* 0x0000002e041ab980 */ /* 0x000368000c101b00 */
[----:B------:R1:W5:Y:S02]  /*e970*/  @!P3 LD.E.64 R24, desc[UR46][R6.64] ;  /* 0x0000002e0618b980 */ /* 0x000364000c101b00 */
.L_x_6769:
[----:B------:R-:W-:Y:S05]  /*e980*/  BSYNC B1 ;  /* 0x0000000000017941 */ /* 0x000fea0003800000 */
.L_x_6768:
[----:B-1---5:R-:W-:Y:S01]  /*e990*/  IMAD.MOV.U32 R3, RZ, RZ, R26 ;  /* 0x000000ffff037224 */ /* 0x022fe200078e001a */
[----:B------:R-:W-:Y:S01]  /*e9a0*/  UMOV UR4, 0xffffffff ;  /* 0xffffffff00047882 */ /* 0x000fe20000000000 */
[----:B------:R-:W-:Y:S01]  /*e9b0*/  IMAD.MOV.U32 R4, RZ, RZ, R27 ;  /* 0x000000ffff047224 */ /* 0x000fe200078e001b */
[----:B------:R-:W-:Y:S01]  /*e9c0*/  CS2R R20, SRZ ;  /* 0x0000000000147805 */ /* 0x000fe2000001ff00 */
[----:B------:R-:W-:Y:S01]  /*e9d0*/  IMAD.MOV.U32 R5, RZ, RZ, R58 ;  /* 0x000000ffff057224 */ /* 0x000fe200078e003a */
        /* <DEDUP_REMOVED lines=13> */
[----:B------:R-:W-:Y:S06]  /*eab0*/  BRA.DIV UR4, `(.L_x_6770) ;  /* 0x0000026a04507947 */ /* 0x000fec000b800000 */
[----:B------:R1:W2:Y:S04]  /*eac0*/  SHFL.IDX PT, R3, R36, 0x1, 0x1c1f ;  /* 0x003c1f0024037f89 */ /* 0x0002a800000e0000 */
[----:B------:R1:W0:Y:S04]  /*ead0*/  SHFL.IDX PT, R6, R10, 0x1, 0x1c1f ;  /* 0x003c1f000a067f89 */ /* 0x00022800000e0000 */
[----:B---3--:R1:W3:Y:S04]  /*eae0*/  SHFL.IDX PT, R7, R67, 0x1, 0x1c1f ;  /* 0x003c1f0043077f89 */ /* 0x0082e800000e0000 */
[----:B------:R1:W0:Y:S02]  /*eaf0*/  SHFL.IDX PT, R14, R66, 0x1, 0x1c1f ;  /* 0x003c1f00420e7f89 */ /* 0x00022400000e0000 */
.L_x_7079:
[----:B------:R-:W5:Y:S01]  /*eb00*/  LDL R5, [R1+0x1cc] ;  /* 0x0001cc0001057983 */ /* 0x000f620000100800 */
[----:B------:R-:W-:Y:S01]  /*eb10*/  VIADD R0, R0, 0x20 ;  /* 0x0000002000007836 */ /* 0x000fe20000000000 */
[----:B------:R-:W-:Y:S01]  /*eb20*/  BSSY B1, `(.L_x_6771) ;  /* 0x0000022000017945 */ /* 0x000fe20003800000 */
[----:B01----:R-:W-:Y:S02]  /*eb30*/  CS2R R10, SRZ ;  /* 0x00000000000a7805 */ /* 0x003fe4000001ff00 */
[----:B----4-:R-:W-:Y:S02]  /*eb40*/  CS2R R8, SRZ ;  /* 0x0000000000087805 */ /* 0x010fe4000001ff00 */
[----:B------:R-:W-:Y:S02]  /*eb50*/  CS2R R12, SRZ ;  /* 0x00000000000c7805 */ /* 0x000fe4000001ff00 */
[----:B------:R-:W-:Y:S02]  /*eb60*/  ISETP.GE.AND P0, PT, R0, R71, PT ;  /* 0x000000470000720c */ /* 0x000fe40003f06270 */
[----:B-----5:R-:W-:-:S04]  /*eb70*/  LEA.HI R4, R5, R5, RZ, 0x1 ;  /* 0x0000000505047211 */ /* 0x020fc800078f08ff */
[----:B------:R-:W-:-:S05]  /*eb80*/  LOP3.LUT R4, R4, 0xfffffffe, RZ, 0xc0, !PT ;  /* 0xfffffffe04047812 */ /* 0x000fca00078ec0ff */
[----:B------:R-:W-:-:S05]  /*eb90*/  IMAD.IADD R4, R5, 0x1, -R4 ;  /* 0x0000000105047824 */ /* 0x000fca00078e0a04 */
[----:B------:R-:W-:Y:S01]  /*eba0*/  SHF.L.U32 R67, R4, 0x1f, RZ ;  /* 0x0000001f04437819 */ /* 0x000fe200000006ff */
[----:B------:R-:W-:Y:S06]  /*ebb0*/  @P0 BRA `(.L_x_6772) ;  /* 0x0000000000600947 */ /* 0x000fec0003800000 */
[----:B------:R-:W4:Y:S01]  /*ebc0*/  LDL R15, [R1+0x424] ;  /* 0x00042400010f7983 */ /* 0x000f220000100800 */
[----:B------:R-:W-:Y:S01]  /*ebd0*/  ULDC UR4, c[0x0][0x3f4] ;  /* 0x0000fd0000047ab9 */ /* 0x000fe20000000800 */
[----:B------:R-:W-:Y:S01]  /*ebe0*/  IMAD.MOV.U32 R4, RZ, RZ, R6 ;  /* 0x000000ffff047224 */ /* 0x000fe200078e0006 */
[----:B------:R-:W-:Y:S01]  /*ebf0*/  ISETP.GE.AND P2, PT, R152, UR4, PT ;  /* 0x0000000498007c0c */ /* 0x000fe2000bf46270 */
[----:B--2---:R-:W-:Y:S01]  /*ec00*/  IMAD.MOV.U32 R5, RZ, RZ, R3 ;  /* 0x000000ffff057224 */ /* 0x004fe200078e0003 */
[----:B------:R-:W-:Y:S02]  /*ec10*/  ISETP.GE.AND P3, PT, R160, UR4, PT ;  /* 0x00000004a0007c0c */ /* 0x000fe4000bf66270 */
[----:B------:R-:W-:Y:S01]  /*ec20*/  CS2R R10, SRZ ;  /* 0x00000000000a7805 */ /* 0x000fe2000001ff00 */
[----:B------:R-:W-:-:S08]  /*ec30*/  IMAD.MOV.U32 R8, RZ, RZ, R14 ;  /* 0x000000ffff087224 */ /* 0x000fd000078e000e */
[----:B------:R-:W-:-:S04]  /*ec40*/  @!P2 IMAD.WIDE R4, R152, 0x2, R4 ;  /* 0x000000029804a825 */ /* 0x000fc800078e0204 */
[----:B------:R-:W-:Y:S01]  /*ec50*/  @!P3 IMAD.SHL.U32 R9, R160, 0x2, RZ ;  /* 0x00000002a009b824 */ /* 0x000fe200078e00ff */
[----:B------:R0:W5:Y:S01]  /*ec60*/  @!P2 LD.E.64 R10, desc[UR46][R4.64] ;  /* 0x0000002e040aa980 */ /* 0x000162000c101b00 */
[----:B------:R-:W-:Y:S02]  /*ec70*/  CS2R R12, SRZ ;  /* 0x00000000000c7805 */ /* 0x000fe4000001ff00 */
[----:B------:R-:W-:Y:S02]  /*ec80*/  CS2R R20, SRZ ;  /* 0x0000000000147805 */ /* 0x000fe4000001ff00 */
[-C--:B0-----:R-:W-:Y:S02]  /*ec90*/  @!P3 IADD3 R4, P0, R6, R9.reuse, RZ ;  /* 0x000000090604b210 */ /* 0x081fe40007f1e0ff */
[----:B------:R-:W-:Y:S01]  /*eca0*/  @!P3 IADD3 R6, P1, R14, R9, RZ ;  /* 0x000000090e06b210 */ /* 0x000fe20007f3e0ff */
[----:B---3--:R-:W-:Y:S01]  /*ecb0*/  IMAD.MOV.U32 R9, RZ, RZ, R7 ;  /* 0x000000ffff097224 */ /* 0x008fe200078e0007 */
[----:B----4-:R-:W-:Y:S01]  /*ecc0*/  @!P3 SHF.L.U64.HI R0, R160, 0x1, R15 ;  /* 0x00000001a000b819 */ /* 0x010fe2000001020f */
[----:B------:R-:W-:Y:S01]  /*ecd0*/  @!P2 IMAD.WIDE R14, R152, 0x2, R8 ;  /* 0x00000002980ea825 */ /* 0x000fe200078e0208 */
[----:B------:R-:W-:-:S03]  /*ece0*/  CS2R R8, SRZ ;  /* 0x0000000000087805 */ /* 0x000fc6000001ff00 */
[--C-:B------:R-:W-:Y:S01]  /*ecf0*/  @!P3 IMAD.X R5, R3, 0x1, R0.reuse, P0 ;  /* 0x000000010305b824 */ /* 0x100fe200000e0600 */
[----:B------:R0:W5:Y:S01]  /*ed00*/  @!P2 LD.E.64 R12, desc[UR46][R14.64] ;  /* 0x0000002e0e0ca980 */ /* 0x000162000c101b00 */
[----:B------:R-:W-:-:S03]  /*ed10*/  @!P3 IMAD.X R7, R7, 0x1, R0, P1 ;  /* 0x000000010707b824 */ /* 0x000fc600008e0600 */
[----:B------:R0:W5:Y:S04]  /*ed20*/  @!P3 LD.E.64 R20, desc[UR46][R4.64] ;  /* 0x0000002e0414b980 */ /* 0x000168000c101b00 */
[----:B------:R0:W5:Y:S02]  /*ed30*/  @!P3 LD.E.64 R8, desc[UR46][R6.64] ;  /* 0x0000002e0608b980 */ /* 0x000164000c101b00 */
.L_x_6772:
[----:B------:R-:W-:Y:S05]  /*ed40*/  BSYNC B1 ;  /* 0x0000000000017941 */ /* 0x000fea0003800000 */
.L_x_6771:
[----:B------:R-:W1:Y:S01]  /*ed50*/  SYNCS.PHASECHK.TRANS64.TRYWAIT P0, [R2+URZ+0x38800], R67 ;  /* 0x03880043020075a7 */ /* 0x000e62000800017f */
[----:B------:R-:W-:Y:S04]  /*ed60*/  BSSY B1, `(.L_x_6773) ;  /* 0x0000002000017945 */ /* 0x000fe80003800000 */
[----:B-1----:R-:W-:Y:S05]  /*ed70*/  @!P0 BRA `(.L_x_6774) ;  /* 0x0000026800108947 */ /* 0x002fea0003800000 */
.L_x_7080:
[----:B------:R-:W-:Y:S05]  /*ed80*/  BSYNC B1 ;  /* 0x0000000000017941 */ /* 0x000fea0003800000 */
.L_x_6773:
[----:B0-----:R-:W4:Y:S01]  /*ed90*/  LDL R5, [R1+0x50] ;  /* 0x0000500001057983 */ /* 0x001f220000100800 */
[C---:B------:R-:W-:Y:S01]  /*eda0*/  IMAD.SHL.U32 R0, R158.reuse, 0x40, RZ ;  /* 0x000000409e007824 */ /* 0x040fe200078e00ff */
[----:B------:R-:W-:Y:S01]  /*edb0*/  LOP3.LUT P1, RZ, R158, 0x4, RZ, 0xc0, !PT ;  /* 0x000000049eff7812 */ /* 0x000fe2000782c0ff */
[----:B-----5:R-:W-:Y:S01]  /*edc0*/  IMAD.MOV.U32 R4, RZ, RZ, R21 ;  /* 0x000000ffff047224 */ /* 0x020fe200078e0015 */
[----:B------:R-:W-:Y:S01]  /*edd0*/  BSSY B1, `(.L_x_6775) ;  /* 0x0000077000017945 */ /* 0x000fe20003800000 */
[----:B------:R-:W-:Y:S01]  /*ede0*/  IMAD.MOV.U32 R6, RZ, RZ, R8 ;  /* 0x000000ffff067224 */ /* 0x000fe200078e0008 */
[----:B--2---:R-:W-:-:S04]  /*edf0*/  LOP3.LUT R3, R0, 0x1c0, RZ, 0xc0, !PT ;  /* 0x000001c000037812 */ /* 0x004fc800078ec0ff */
[----:B------:R-:W-:Y:S02]  /*ee00*/  LOP3.LUT R0, R3, 0x18, R16, 0xf8, !PT ;  /* 0x0000001803007812 */ /* 0x000fe400078ef810 */
[----:B------:R-:W-:Y:S02]  /*ee10*/  SHF.R.U32.HI R3, RZ, 0x3, R3 ;  /* 0x00000003ff037819 */ /* 0x000fe40000011603 */
[----:B------:R-:W-:Y:S01]  /*ee20*/  PRMT R14, R6, 0x7610, R14 ;  /* 0x00007610060e7816 */ /* 0x000fe2000000000e */
[----:B------:R-:W-:Y:S01]  /*ee30*/  IMAD.MOV.U32 R6, RZ, RZ, R13 ;  /* 0x000000ffff067224 */ /* 0x000fe200078e000d */
[----:B------:R-:W-:-:S05]  /*ee40*/  LOP3.LUT R0, R0, R3, RZ, 0x3c, !PT ;  /* 0x0000000300007212 */ /* 0x000fca00078e3cff */
[----:B------:R-:W-:Y:S02]  /*ee50*/  IMAD R3, R223, 0x200, R0 ;  /* 0x00000200df037824 */ /* 0x000fe400078e0200 */
[----:B------:R-:W-:Y:S02]  /*ee60*/  IMAD.MOV.U32 R0, RZ, RZ, R20 ;  /* 0x000000ffff007224 */ /* 0x000fe400078e0014 */
[----:B-1----:R-:W-:Y:S02]  /*ee70*/  IMAD R2, R3, 0x2, R2 ;  /* 0x0000000203027824 */ /* 0x002fe400078e0202 */
[----:B------:R-:W-:Y:S01]  /*ee80*/  IMAD.MOV.U32 R3, RZ, RZ, R10 ;  /* 0x000000ffff037224 */ /* 0x000fe200078e000a */
[----:B------:R-:W-:Y:S01]  /*ee90*/  PRMT R0, R0, 0x5410, R4 ;  /* 0x0000541000007816 */ /* 0x000fe20000000004 */
[----:B------:R-:W-:Y:S02]  /*eea0*/  IMAD.MOV.U32 R4, RZ, RZ, R11 ;  /* 0x000000ffff047224 */ /* 0x000fe400078e000b */
[C---:B---3--:R-:W-:Y:S01]  /*eeb0*/  VIADD R7, R2.reuse, 0x20400 ;  /* 0x0002040002077836 */ /* 0x048fe20000000000 */
[----:B------:R-:W-:Y:S01]  /*eec0*/  PRMT R66, R3, 0x7610, R66 ;  /* 0x0000761003427816 */ /* 0x000fe20000000042 */
[----:B------:R-:W-:Y:S01]  /*eed0*/  VIADD R3, R2, 0x20440 ;  /* 0x0002044002037836 */ /* 0x000fe20000000000 */
[----:B------:R-:W-:Y:S01]  /*eee0*/  PRMT R15, R4, 0x7610, R15 ;  /* 0x00007610040f7816 */ /* 0x000fe2000000000f */
[----:B------:R-:W-:-:S02]  /*eef0*/  IMAD.MOV.U32 R4, RZ, RZ, R9 ;  /* 0x000000ffff047224 */ /* 0x000fc400078e0009 */
[----:B------:R-:W-:Y:S01]  /*ef00*/  @P1 VIADD R3, R7, 0xffffffc0 ;  /* 0xffffffc007031836 */ /* 0x000fe20000000000 */
[----:B------:R-:W-:Y:S02]  /*ef10*/  PRMT R15, R15, 0x5410, R6 ;  /* 0x000054100f0f7816 */ /* 0x000fe40000000006 */
[----:B------:R-:W-:Y:S01]  /*ef20*/  PRMT R14, R14, 0x5410, R4 ;  /* 0x000054100e0e7816 */ /* 0x000fe20000000004 */
[----:B----4-:R-:W-:-:S05]  /*ef30*/  IMAD R5, R5, -0x40, R71 ;  /* 0xffffffc005057824 */ /* 0x010fca00078e0247 */
[----:B------:R-:W-:Y:S01]  /*ef40*/  VIMNMX R36, R5, 0x40, PT ;  /* 0x0000004005247848 */ /* 0x000fe20003fe0100 */
[----:B------:R-:W-:-:S03]  /*ef50*/  IMAD.MOV.U32 R5, RZ, RZ, R12 ;  /* 0x000000ffff057224 */ /* 0x000fc600078e000c */
[----:B------:R-:W-:Y:S02]  /*ef60*/  ISETP.GE.AND P0, PT, R155, R36, PT ;  /* 0x000000249b00720c */ /* 0x000fe40003f06270 */
[----:B------:R-:W-:-:S11]  /*ef70*/  PRMT R80, R5, 0x7610, R80 ;  /* 0x0000761005507816 */ /* 0x000fd60000000050 */
[----:B------:R-:W-:Y:S05]  /*ef80*/  @P0 BRA `(.L_x_6776) ;  /* 0x00000004006c0947 */ /* 0x000fea0003800000 */
[----:B------:R-:W0:Y:S01]  /*ef90*/  LDC R5, c[0x0][0x3f4] ;  /* 0x0000fd00ff057b82 */ /* 0x000e220000000800 */
[----:B------:R-:W-:Y:S01]  /*efa0*/  BSSY B2, `(.L_x_6777) ;  /* 0x000002e000027945 */ /* 0x000fe20003800000 */
[-C--:B0-----:R-:W-:Y:S02]  /*efb0*/  ISETP.GE.AND P0, PT, R152, R5.reuse, PT ;  /* 0x000000059800720c */ /* 0x081fe40003f06270 */
[----:B------:R-:W-:-:S11]  /*efc0*/  ISETP.GE.AND P1, PT, R160, R5, PT ;  /* 0x00000005a000720c */ /* 0x000fd60003f26270 */
[----:B------:R-:W-:Y:S05]  /*efd0*/  @P0 BRA `(.L_x_6778) ;  /* 0x0000000000a80947 */ /* 0x000fea0003800000 */
        /* <DEDUP_REMOVED lines=9> */
[----:B0-----:R-:W-:-:S02]  /*f070*/  HADD2.F32 R64, -RZ, R7.H0_H0 ;  /* 0x20000007ff407230 */ /* 0x001fc40000004100 */
[----:B------:R-:W-:Y:S02]  /*f080*/  HADD2.F32 R65, -RZ, R7.H1_H1 ;  /* 0x30000007ff417230 */ /* 0x000fe40000004100 */
[--C-:B------:R-:W-:Y:S02]  /*f090*/  HADD2.F32 R7, -RZ, R4.reuse.H0_H0 ;  /* 0x20000004ff077230 */ /* 0x100fe40000004100 */
[----:B------:R-:W-:Y:S02]  /*f0a0*/  HADD2.F32 R4, -RZ, R4.H1_H1 ;  /* 0x30000004ff047230 */ /* 0x000fe40000004100 */
[C---:B------:R-:W-:Y:S01]  /*f0b0*/  FMUL.FTZ R73, R65.reuse, R72 ;  /* 0x0000004841497220 */ /* 0x040fe20000410000 */
[----:B------:R-:W-:Y:S01]  /*f0c0*/  FMUL.FTZ R65, R65, R70 ;  /* 0x0000004641417220 */ /* 0x000fe20000410000 */
[--C-:B------:R-:W-:Y:S02]  /*f0d0*/  HADD2.F32 R58, -RZ, R6.reuse.H0_H0 ;  /* 0x20000006ff3a7230 */ /* 0x100fe40000004100 */
[----:B------:R-:W-:Y:S01]  /*f0e0*/  FMUL.FTZ R74, R4, R71 ;  /* 0x00000047044a7220 */ /* 0x000fe20000410000 */
[----:B------:R-:W-:-:S02]  /*f0f0*/  HADD2.F32 R59, -RZ, R6.H1_H1 ;  /* 0x30000006ff3b7230 */ /* 0x000fc40000004100 */
[C---:B------:R-:W-:Y:S01]  /*f100*/  FFMA.FTZ R75, R64.reuse, R70, -R73 ;  /* 0x00000046404b7223 */ /* 0x040fe20000010849 */
[--C-:B------:R-:W-:Y:S02]  /*f110*/  HADD2.F32 R6, -RZ, R5.reuse.H0_H0 ;  /* 0x20000005ff067230 */ /* 0x100fe40000004100 */
[----:B------:R-:W-:Y:S01]  /*f120*/  FFMA.FTZ R76, R64, R72, R65 ;  /* 0x00000048404c7223 */ /* 0x000fe20000010041 */
[-C--:B------:R-:W-:Y:S01]  /*f130*/  FMUL.FTZ R70, R4, R67.reuse ;  /* 0x0000004304467220 */ /* 0x080fe20000410000 */
[C---:B------:R-:W-:Y:S01]  /*f140*/  FFMA.FTZ R74, R7.reuse, R67, -R74 ;  /* 0x00000043074a7223 */ /* 0x040fe2000001084a */
[----:B------:R-:W-:Y:S02]  /*f150*/  HADD2.F32 R5, -RZ, R5.H1_H1 ;  /* 0x30000005ff057230 */ /* 0x000fe40000004100 */
[--C-:B------:R-:W-:Y:S02]  /*f160*/  HADD2.F32 R67, -RZ, R79.reuse.H1_H1 ;  /* 0x3000004fff437230 */ /* 0x100fe40000004100 */
[----:B------:R-:W-:Y:S01]  /*f170*/  FFMA.FTZ R71, R7, R71, R70 ;  /* 0x0000004707477223 */ /* 0x000fe20000010046 */
[----:B------:R-:W-:-:S02]  /*f180*/  HADD2.F32 R64, -RZ, R79.H0_H0 ;  /* 0x2000004fff407230 */ /* 0x000fc40000004100 */
[----:B------:R-:W-:Y:S02]  /*f190*/  HADD2.F32 R65, -RZ, R77.H0_H0 ;  /* 0x2000004dff417230 */ /* 0x000fe40000004100 */
[C---:B------:R-:W-:Y:S01]  /*f1a0*/  FMUL.FTZ R73, R59.reuse, R67 ;  /* 0x000000433b497220 */ /* 0x040fe20000410000 */
[----:B------:R-:W-:Y:S02]  /*f1b0*/  HADD2.F32 R4, -RZ, R78.H0_H0 ;  /* 0x2000004eff047230 */ /* 0x000fe40000004100 */
[-C--:B------:R-:W-:Y:S01]  /*f1c0*/  FMUL.FTZ R72, R59, R64.reuse ;  /* 0x000000403b487220 */ /* 0x080fe20000410000 */
        /* <DEDUP_REMOVED lines=11> */
.L_x_6778:
[----:B------:R-:W-:Y:S05]  /*f280*/  BSYNC B2 ;  /* 0x0000000000027941 */ /* 0x000fea0003800000 */
.L_x_6777:
[----:B------:R-:W-:Y:S05]  /*f290*/  @P1 BRA `(.L_x_6776) ;  /* 0x0000000000a81947 */ /* 0x000fea0003800000 */
[----:B0-----:R-:W0:Y:S01]  /*f2a0*/  LDS.128 R4, [R3] ;  /* 0x0000000003047984 */ /* 0x001e220000000c00 */
[----:B------:R-:W-:Y:S01]  /*f2b0*/  SHF.R.U32.HI R64, RZ, 0x10, R25 ;  /* 0x00000010ff407819 */ /* 0x000fe20000011619 */
[--C-:B------:R-:W-:Y:S01]  /*f2c0*/  HADD2.F32 R58, -RZ, R69.reuse.H0_H0 ;  /* 0x20000045ff3a7230 */ /* 0x100fe20000004100 */
[--C-:B------:R-:W-:Y:S01]  /*f2d0*/  SHF.R.U32.HI R59, RZ, 0x10, R27.reuse ;  /* 0x00000010ff3b7819 */ /* 0x100fe2000001161b */
[----:B------:R-:W-:Y:S01]  /*f2e0*/  HADD2.F32 R69, -RZ, R69.H1_H1 ;  /* 0x30000045ff457230 */ /* 0x000fe20000004100 */
[----:B------:R-:W-:Y:S01]  /*f2f0*/  SHF.R.U64 R71, R26, 0x10, R27 ;  /* 0x000000101a477819 */ /* 0x000fe2000000121b */
[----:B------:R-:W-:Y:S01]  /*f300*/  HADD2.F32 R64, -RZ, R64.H0_H0 ;  /* 0x20000040ff407230 */ /* 0x000fe20000004100 */
[----:B------:R-:W-:Y:S01]  /*f310*/  SHF.R.U64 R67, R24, 0x10, R25 ;  /* 0x0000001018437819 */ /* 0x000fe20000001219 */
[----:B------:R-:W-:Y:S02]  /*f320*/  HADD2.F32 R59, -RZ, R59.H0_H0 ;  /* 0x2000003bff3b7230 */ /* 0x000fe40000004100 */
[----:B0-----:R-:W-:-:S02]  /*f330*/  HADD2.F32 R27, -RZ, R7.H1_H1 ;  /* 0x30000007ff1b7230 */ /* 0x001fc40000004100 */
[----:B------:R-:W-:Y:S02]  /*f340*/  HADD2.F32 R26, -RZ, R7.H0_H0 ;  /* 0x20000007ff1a7230 */ /* 0x000fe40000004100 */
[--C-:B------:R-:W-:Y:S02]  /*f350*/  HADD2.F32 R7, -RZ, R4.reuse.H0_H0 ;  /* 0x20000004ff077230 */ /* 0x100fe40000004100 */
[CC--:B------:R-:W-:Y:S01]  /*f360*/  FMUL.FTZ R65, R27.reuse, R64.reuse ;  /* 0x000000401b417220 */ /* 0x0c0fe20000410000 */
[----:B------:R-:W-:Y:S01]  /*f370*/  FMUL.FTZ R27, R27, R59 ;  /* 0x0000003b1b1b7220 */ /* 0x000fe20000410000 */
[----:B------:R-:W-:Y:S02]  /*f380*/  HADD2.F32 R4, -RZ, R4.H1_H1 ;  /* 0x30000004ff047230 */ /* 0x000fe40000004100 */
[--C-:B------:R-:W-:Y:S02]  /*f390*/  HADD2.F32 R24, -RZ, R6.reuse.H0_H0 ;  /* 0x20000006ff187230 */ /* 0x100fe40000004100 */
[----:B------:R-:W-:Y:S01]  /*f3a0*/  FFMA.FTZ R72, R26, R64, R27 ;  /* 0x000000401a487223 */ /* 0x000fe2000001001b */
[----:B------:R-:W-:-:S02]  /*f3b0*/  HADD2.F32 R25, -RZ, R6.H1_H1 ;  /* 0x30000006ff197230 */ /* 0x000fc40000004100 */
[----:B------:R-:W-:Y:S01]  /*f3c0*/  FMUL.FTZ R70, R4, R69 ;  /* 0x0000004504467220 */ /* 0x000fe20000410000 */
[--C-:B------:R-:W-:Y:S02]  /*f3d0*/  HADD2.F32 R27, -RZ, R68.reuse.H1_H1 ;  /* 0x30000044ff1b7230 */ /* 0x100fe40000004100 */
[----:B------:R-:W-:Y:S01]  /*f3e0*/  FFMA.FTZ R65, R26, R59, -R65 ;  /* 0x0000003b1a417223 */ /* 0x000fe20000010841 */
        /* <DEDUP_REMOVED lines=20> */
[----:B------:R1:W-:Y:S02]  /*f530*/  STS.128 [R3], R4 ;  /* 0x0000000403007388 */ /* 0x0003e40000000c00 */
.L_x_6776:
[----:B------:R-:W-:Y:S05]  /*f540*/  BSYNC B1 ;  /* 0x0000000000017941 */ /* 0x000fea0003800000 */
.L_x_6775:
[----:B01----:R-:W2:Y:S02]  /*f550*/  LDL R4, [R1+0x428] ;  /* 0x0004280001047983 */ /* 0x003ea40000100800 */
[----:B--2---:R-:W-:-:S13]  /*f560*/  ISETP.GE.AND P0, PT, R4, R36, PT ;  /* 0x000000240400720c */ /* 0x004fda0003f06270 */
        /* <DEDUP_REMOVED lines=25> */
[----:B------:R-:W-:Y:S02]  /*f700*/  HADD2.F32 R13, -RZ, R15.H1_H1 ;  /* 0x3000000fff0d7230 */ /* 0x000fe40000004100 */
[C---:B------:R-:W-:Y:S01]  /*f710*/  FMUL.FTZ R36, R4.reuse, R25 ;  /* 0x0000001904247220 */ /* 0x040fe20000410000 */
[----:B------:R-:W-:Y:S02]  /*f720*/  HADD2.F32 R6, -RZ, R5.H0_H0 ;  /* 0x20000005ff067230 */ /* 0x000fe40000004100 */
[-C--:B------:R-:W-:Y:S01]  /*f730*/  FMUL.FTZ R24, R4, R66.reuse ;  /* 0x0000004204187220 */ /* 0x080fe20000410000 */
[----:B------:R-:W-:Y:S02]  /*f740*/  HADD2.F32 R15, -RZ, R15.H0_H0 ;  /* 0x2000000fff0f7230 */ /* 0x000fe40000004100 */
[----:B------:R-:W-:Y:S01]  /*f750*/  FFMA.FTZ R36, R7, R66, -R36 ;  /* 0x0000004207247223 */ /* 0x000fe20000010824 */
[----:B------:R-:W-:-:S02]  /*f760*/  HADD2.F32 R5, -RZ, R5.H1_H1 ;  /* 0x30000005ff057230 */ /* 0x000fc40000004100 */
[----:B------:R-:W-:Y:S01]  /*f770*/  FFMA.FTZ R25, R7, R25, R24 ;  /* 0x0000001907197223 */ /* 0x000fe20000010018 */
        /* <DEDUP_REMOVED lines=11> */
[----:B------:R-:W-:-:S02]  /*f830*/  F2FP.F16.F32.PACK_AB R4, R25, R36 ;  /* 0x000000241904723e */ /* 0x000fc400000000ff */
[----:B------:R-:W-:Y:S02]  /*f840*/  F2FP.F16.F32.PACK_AB R6, R24, R27 ;  /* 0x0000001b1806723e */ /* 0x000fe400000000ff */
[----:B------:R-:W-:-:S05]  /*f850*/  F2FP.F16.F32.PACK_AB R5, R12, R5 ;  /* 0x000000050c05723e */ /* 0x000fca00000000ff */
[----:B------:R0:W-:Y:S02]  /*f860*/  STS.128 [R2+0x21400], R4 ;  /* 0x0214000402007388 */ /* 0x0001e40000000c00 */
.L_x_6781:
[----:B------:R-:W-:Y:S05]  /*f870*/  BSYNC B1 ;  /* 0x0000000000017941 */ /* 0x000fea0003800000 */
.L_x_6780:
[----:B------:R-:W-:Y:S05]  /*f880*/  @P1 BRA `(.L_x_6779) ;  /* 0x00000014009c1947 */ /* 0x000fea0003800000 */
[----:B0-----:R-:W0:Y:S01]  /*f890*/  LDS.128 R4, [R3+0x1000] ;  /* 0x0010000003047984 */ /* 0x001e220000000c00 */
        /* <DEDUP_REMOVED lines=21> */
[--C-:B------:R-:W-:Y:S02]  /*f9f0*/  HADD2.F32 R6, -RZ, R5.reuse.H0_H0 ;  /* 0x20000005ff067230 */ /* 0x100fe40000004100 */
[----:B------:R-:W-:Y:S01]  /*fa00*/  FMUL.FTZ R10, R8, R14 ;  /* 0x0000000e080a7220 */ /* 0x000fe20000410000 */
[----:B------:R-:W-:Y:S02]  /*fa10*/  HADD2.F32 R4, -RZ, R0.H1_H1 ;  /* 0x30000000ff047230 */ /* 0x000fe40000004100 */
[----:B------:R-:W-:Y:S01]  /*fa20*/  FFMA.FTZ R21, R2, R11, -R21 ;  /* 0x0000000b02157223 */ /* 0x000fe20000010815 */
[----:B------:R-:W-:-:S02]  /*fa30*/  HADD2.F32 R5, -RZ, R5.H1_H1 ;  /* 0x30000005ff057230 */ /* 0x000fc40000004100 */
[----:B------:R-:W-:Y:S01]  /*fa40*/  FFMA.FTZ R2, R2, R13, R15 ;  /* 0x0000000d02027223 */ /* 0x000fe2000001000f */
[----:B------:R-:W-:Y:S02]  /*fa50*/  HADD2.F32 R9, -RZ, R24.H0_H0 ;  /* 0x20000018ff097230 */ /* 0x000fe40000004100 */
[-C--:B------:R-:W-:Y:S01]  /*fa60*/  FMUL.FTZ R13, R8, R4.reuse ;  /* 0x00000004080d7220 */ /* 0x080fe20000410000 */
[----:B------:R-:W-:Y:S02]  /*fa70*/  HADD2.F32 R0, -RZ, R26.H0_H0 ;  /* 0x2000001aff007230 */ /* 0x000fe40000004100 */
[----:B------:R-:W-:Y:S01]  /*fa80*/  FFMA.FTZ R10, R7, R4, -R10 ;  /* 0x00000004070a7223 */ /* 0x000fe2000001080a */
[----:B------:R-:W-:Y:S01]  /*fa90*/  F2FP.F16.F32.PACK_AB R4, R2, R21 ;  /* 0x000000150204723e */ /* 0x000fe200000000ff */
[----:B------:R-:W-:Y:S01]  /*faa0*/  FMUL.FTZ R11, R5, R9 ;  /* 0x00000009050b7220 */ /* 0x000fe20000410000 */
[----:B------:R-:W-:Y:S01]  /*fab0*/  FFMA.FTZ R13, R7, R14, R13 ;  /* 0x0000000e070d7223 */ /* 0x000fe2000001000d */
[----:B------:R-:W-:Y:S01]  /*fac0*/  FMUL.FTZ R8, R5, R0 ;  /* 0x0000000005087220 */ /* 0x000fe20000410000 */
[----:B------:R-:W-:Y:S01]  /*fad0*/  F2FP.F16.F32.PACK_AB R7, R25, R20 ;  /* 0x000000141907723e */ /* 0x000fe200000000ff */
[----:B------:R-:W-:-:S02]  /*fae0*/  FFMA.FTZ R5, R6, R0, -R11 ;  /* 0x0000000006057223 */ /* 0x000fc4000001080b */
[----:B------:R-:W-:Y:S01]  /*faf0*/  FFMA.FTZ R8, R6, R9, R8 ;  /* 0x0000000906087223 */ /* 0x000fe20000010008 */
[----:B------:R-:W-:-:S04]  /*fb00*/  F2FP.F16.F32.PACK_AB R6, R13, R10 ;  /* 0x0000000a0d06723e */ /* 0x000fc800000000ff */
[----:B------:R-:W-:-:S05]  /*fb10*/  F2FP.F16.F32.PACK_AB R5, R8, R5 ;  /* 0x000000050805723e */ /* 0x000fca00000000ff */
[----:B------:R2:W-:Y:S01]  /*fb20*/  STS.128 [R3+0x1000], R4 ;  /* 0x0010000403007388 */ /* 0x0005e20000000c00 */
[----:B------:R-:W-:Y:S05]  /*fb30*/  BRA `(.L_x_6779) ;  /* 0x0000001000f07947 */ /* 0x000fea0003800000 */
.L_x_6766:
        /* <DEDUP_REMOVED lines=40> */
[----:B--2---:R-:W-:-:S06]  /*fdc0*/  @!P1 IMAD.X R9, R3, 0x1, R6, P2 ;  /* 0x0000000103099824 */ /* 0x004fcc00010e0606 */
[----:B------:R-:W2:Y:S01]  /*fdd0*/  @!P1 LD.E.128 R8, desc[UR46][R8.64] ;  /* 0x0000002e08089980 */ /* 0x000ea2000c101d00 */
[----:B---3--:R-:W-:-:S05]  /*fde0*/  @!P1 IADD3 R4, P2, R14, R7, RZ ;  /* 0x000000070e049210 */ /* 0x008fca0007f5e0ff */
[----:B----4-:R-:W-:-:S06]  /*fdf0*/  @!P1 IMAD.X R5, R5, 0x1, R6, P2 ;  /* 0x0000000105059824 */ /* 0x010fcc00010e0606 */
[----:B------:R-:W3:Y:S01]  /*fe00*/  @!P1 LD.E.128 R4, desc[UR46][R4.64] ;  /* 0x0000002e04049980 */ /* 0x000ee2000c101d00 */
[----:B------:R-:W-:Y:S02]  /*fe10*/  CS2R R20, SRZ ;  /* 0x0000000000147805 */ /* 0x000fe4000001ff00 */
[----:B------:R-:W-:Y:S02]  /*fe20*/  CS2R R66, SRZ ;  /* 0x0000000000427805 */ /* 0x000fe4000001ff00 */
[----:B------:R-:W-:Y:S01]  /*fe30*/  CS2R R58, SRZ ;  /* 0x00000000003a7805 */ /* 0x000fe2000001ff00 */
[----:B------:R-:W0:Y:S01]  /*fe40*/  SHFL.IDX PT, R14, R68, 0x1, 0x1c1f ;  /* 0x003c1f00440e7f89 */ /* 0x000e2200000e0000 */
[----:B------:R-:W-:-:S03]  /*fe50*/  CS2R R64, SRZ ;  /* 0x0000000000407805 */ /* 0x000fc6000001ff00 */
[----:B------:R-:W1:Y:S04]  /*fe60*/  SHFL.IDX PT, R25, R25, 0x1, 0x1c1f ;  /* 0x003c1f0019197f89 */ /* 0x000e6800000e0000 */
[----:B------:R4:W0:Y:S01]  /*fe70*/  SHFL.IDX PT, R24, R36, 0x1, 0x1c1f ;  /* 0x003c1f0024187f89 */ /* 0x00082200000e0000 */
[----:B--2---:R-:W-:Y:S02]  /*fe80*/  @!P1 IMAD.MOV.U32 R20, RZ, RZ, R10 ;  /* 0x000000ffff149224 */ /* 0x004fe400078e000a */
[----:B------:R-:W-:Y:S02]  /*fe90*/  @!P1 IMAD.MOV.U32 R21, RZ, RZ, R11 ;  /* 0x000000ffff159224 */ /* 0x000fe400078e000b */
[----:B------:R-:W-:Y:S02]  /*fea0*/  IMAD.MOV.U32 R3, RZ, RZ, R20 ;  /* 0x000000ffff037224 */ /* 0x000fe400078e0014 */
[----:B------:R-:W-:-:S02]  /*feb0*/  IMAD.MOV.U32 R10, RZ, RZ, R21 ;  /* 0x000000ffff0a7224 */ /* 0x000fc400078e0015 */
[----:B------:R-:W-:Y:S02]  /*fec0*/  @!P1 IMAD.MOV.U32 R58, RZ, RZ, R8 ;  /* 0x000000ffff3a9224 */ /* 0x000fe400078e0008 */
[----:B------:R-:W-:Y:S01]  /*fed0*/  @!P1 IMAD.MOV.U32 R59, RZ, RZ, R9 ;  /* 0x000000ffff3b9224 */ /* 0x000fe200078e0009 */
[----:B------:R-:W-:Y:S01]  /*fee0*/  PRMT R74, R3, 0x5410, R10 ;  /* 0x00005410034a7816 */ /* 0x000fe2000000000a */
[----:B---3--:R-:W-:Y:S01]  /*fef0*/  @!P1 IMAD.MOV.U32 R66, RZ, RZ, R4 ;  /* 0x000000ffff429224 */ /* 0x008fe200078e0004 */
[----:B------:R2:W3:Y:S01]  /*ff00*/  SHFL.IDX PT, R3, R26, 0x1, 0x1c1f ;  /* 0x003c1f001a037f89 */ /* 0x0004e200000e0000 */
[----:B------:R-:W-:Y:S02]  /*ff10*/  @!P1 IMAD.MOV.U32 R67, RZ, RZ, R5 ;  /* 0x000000ffff439224 */ /* 0x000fe400078e0005 */
[----:B------:R-:W-:Y:S02]  /*ff20*/  @!P1 IMAD.MOV.U32 R64, RZ, RZ, R6 ;  /* 0x000000ffff409224 */ /* 0x000fe400078e0006 */
[----:B------:R-:W-:-:S02]  /*ff30*/  @!P1 IMAD.MOV.U32 R65, RZ, RZ, R7 ;  /* 0x000000ffff419224 */ /* 0x000fc400078e0007 */
[----:B------:R-:W-:Y:S02]  /*ff40*/  IMAD.MOV.U32 R6, RZ, RZ, R66 ;  /* 0x000000ffff067224 */ /* 0x000fe400078e0042 */
[----:B------:R-:W-:Y:S02]  /*ff50*/  IMAD.MOV.U32 R7, RZ, RZ, R67 ;  /* 0x000000ffff077224 */ /* 0x000fe400078e0043 */
[----:B------:R-:W-:Y:S01]  /*ff60*/  IMAD.MOV.U32 R8, RZ, RZ, R58 ;  /* 0x000000ffff087224 */ /* 0x000fe200078e003a */
[----:B------:R-:W-:Y:S01]  /*ff70*/  PRMT R89, R6, 0x7610, R89 ;  /* 0x0000761006597816 */ /* 0x000fe20000000059 */
[----:B------:R-:W-:Y:S01]  /*ff80*/  IMAD.MOV.U32 R9, RZ, RZ, R59 ;  /* 0x000000ffff097224 */ /* 0x000fe200078e003b */
[----:B------:R-:W-:Y:S01]  /*ff90*/  PRMT R77, R7, 0x7610, R77 ;  /* 0x00007610074d7816 */ /* 0x000fe2000000004d */
[----:B------:R-:W-:Y:S01]  /*ffa0*/  IMAD.MOV.U32 R4, RZ, RZ, R64 ;  /* 0x000000ffff047224 */ /* 0x000fe200078e0040 */
[----:B------:R-:W-:Y:S01]  /*ffb0*/  PRMT R69, R8, 0x7610, R69 ;  /* 0x0000761008457816 */ /* 0x000fe20000000045 */
[----:B------:R-:W-:Y:S01]  /*ffc0*/  IMAD.MOV.U32 R5, RZ, RZ, R65 ;  /* 0x000000ffff057224 */ /* 0x000fe200078e0041 */
[----:B----4-:R-:W-:-:S02]  /*ffd0*/  PRMT R36, R9, 0x7610, R36 ;  /* 0x0000761009247816 */ /* 0x010fc40000000024 */
[----:B------:R-:W-:Y:S02]  /*ffe0*/  CS2R R6, SRZ ;  /* 0x0000000000067805 */ /* 0x000fe4000001ff00 */
[----:B012---:R-:W-:-:S07]  /*fff0*/  PRMT R88, R4, 0x5410, R5 ;  /* 0x0000541004587816 */ /* 0x007fce0000000005 */
.L_x_7090:
[----:B------:R-:W2:Y:S01]  /*10000*/  LDL R5, [R1+0x1cc] ;  /* 0x0001cc0001057983 */ /* 0x000ea20000100800 */
[----:B------:R-:W-:Y:S01]  /*10010*/  VIADD R0, R0, 0x20 ;  /* 0x0000002000007836 */ /* 0x000fe20000000000 */
[----:B------:R-:W-:Y:S01]  /*10020*/  BSSY B1, `(.L_x_6783) ;  /* 0x0000016000017945 */ /* 0x000fe20003800000 */
[----:B------:R-:W-:Y:S02]  /*10030*/  CS2R R10, SRZ ;  /* 0x00000000000a7805 */ /* 0x000fe4000001ff00 */
[----:B------:R-:W-:Y:S02]  /*10040*/  CS2R R8, SRZ ;  /* 0x0000000000087805 */ /* 0x000fe4000001ff00 */
[----:B------:R-:W-:Y:S02]  /*10050*/  ISETP.GE.AND P1, PT, R0, R27, PT ;  /* 0x0000001b0000720c */ /* 0x000fe40003f26270 */
[----:B--2---:R-:W-:-:S04]  /*10060*/  LEA.HI R4, R5, R5, RZ, 0x1 ;  /* 0x0000000505047211 */ /* 0x004fc800078f08ff */
        /* <DEDUP_REMOVED lines=11> */
[-C--:B------:R-:W-:Y:S02]  /*10120*/  IADD3 R4, P1, R24, R9.reuse, RZ ;  /* 0x0000000918047210 */ /* 0x080fe40007f3e0ff */
[----:B------:R-:W-:-:S03]  /*10130*/  IADD3 R8, P2, R14, R9, RZ ;  /* 0x000000090e087210 */ /* 0x000fc60007f5e0ff */
[--C-:B---3--:R-:W-:Y:S02]  /*10140*/  IMAD.X R5, R3, 0x1, R0.reuse, P1 ;  /* 0x0000000103057824 */ /* 0x108fe400008e0600 */
[----:B------:R-:W-:-:S04]  /*10150*/  IMAD.X R9, R25, 0x1, R0, P2 ;  /* 0x0000000119097824 */ /* 0x000fc800010e0600 */
[----:B------:R-:W5:Y:S04]  /*10160*/  LD.E.128 R4, desc[UR46][R4.64] ;  /* 0x0000002e04047980 */ /* 0x000f68000c101d00 */
[----:B------:R-:W5:Y:S02]  /*10170*/  LD.E.128 R8, desc[UR46][R8.64] ;  /* 0x0000002e08087980 */ /* 0x000f64000c101d00 */
.L_x_6784:
[----:B------:R-:W-:Y:S05]  /*10180*/  BSYNC B1 ;  /* 0x0000000000017941 */ /* 0x000fea0003800000 */
.L_x_6783:
[----:B------:R-:W0:Y:S01]  /*10190*/  SYNCS.PHASECHK.TRANS64.TRYWAIT P1, [R2+URZ+0x38800], R13 ;  /* 0x0388000d020075a7 */ /* 0x000e22000802017f */
[----:B------:R-:W-:Y:S04]  /*101a0*/  BSSY B1, `(.L_x_6785) ;  /* 0x0000002000017945 */ /* 0x000fe80003800000 */
[----:B0-----:R-:W-:Y:S05]  /*101b0*/  @!P1 BRA `(.L_x_6786) ;  /* 0x0000025800749947 */ /* 0x001fea0003800000 */
.L_x_7091:
[----:B------:R-:W-:Y:S05]  /*101c0*/  BSYNC B1 ;  /* 0x0000000000017941 */ /* 0x000fea0003800000 */
.L_x_6785:
[----:B------:R-:W2:Y:S04]  /*101d0*/  LDL R0, [R1+0x50] ;  /* 0x0000500001007983 */ /* 0x000ea80000100800 */
[----:B------:R-:W4:Y:S01]  /*101e0*/  LDL R14, [R1+0x428] ;  /* 0x00042800010e7983 */ /* 0x000f220000100800 */
[----:B---3-5:R-:W-:Y:S02]  /*101f0*/  IMAD.MOV.U32 R3, RZ, RZ, R6 ;  /* 0x000000ffff037224 */ /* 0x028fe400078e0006 */
[----:B------:R-:W-:Y:S02]  /*10200*/  IMAD.MOV.U32 R12, RZ, RZ, R7 ;  /* 0x000000ffff0c7224 */ /* 0x000fe400078e0007 */
[----:B0-----:R-:W-:-:S03]  /*10210*/  IMAD.MOV.U32 R13, RZ, RZ, R4 ;  /* 0x000000ffff0d7224 */ /* 0x001fc600078e0004 */
[----:B------:R-:W-:Y:S01]  /*10220*/  PRMT R3, R3, 0x5410, R12 ;  /* 0x0000541003037816 */ /* 0x000fe2000000000c */
[----:B------:R-:W-:Y:S01]  /*10230*/  IMAD.MOV.U32 R12, RZ, RZ, R5 ;  /* 0x000000ffff0c7224 */ /* 0x000fe200078e0005 */
[----:B------:R-:W-:Y:S01]  /*10240*/  PRMT R36, R36, 0x5410, R13 ;  /* 0x0000541024247816 */ /* 0x000fe2000000000d */
[----:B------:R-:W-:Y:S02]  /*10250*/  IMAD.MOV.U32 R13, RZ, RZ, R10 ;  /* 0x000000ffff0d7224 */ /* 0x000fe400078e000a */
[----:B------:R-:W-:Y:S01]  /*10260*/  IMAD.IADD R70, R16, 0x1, R71 ;  /* 0x0000000110467824 */ /* 0x000fe200078e0247 */
[----:B------:R-:W-:Y:S01]  /*10270*/  BSSY B1, `(.L_x_6787) ;  /* 0x000006a000017945 */ /* 0x000fe20003800000 */
[----:B------:R-:W-:Y:S01]  /*10280*/  IMAD.MOV.U32 R68, RZ, RZ, R9 ;  /* 0x000000ffff447224 */ /* 0x000fe200078e0009 */
[----:B------:R-:W-:Y:S02]  /*10290*/  PRMT R69, R69, 0x5410, R13 ;  /* 0x0000541045457816 */ /* 0x000fe4000000000d */
[----:B------:R-:W-:Y:S01]  /*102a0*/  LOP3.LUT R70, R70, 0x38, RZ, 0xc0, !PT ;  /* 0x0000003846467812 */ /* 0x000fe200078ec0ff */
[----:B--2---:R-:W-:-:S05]  /*102b0*/  IMAD R0, R0, -0x40, R27 ;  /* 0xffffffc000007824 */ /* 0x004fca00078e021b */
[----:B------:R-:W-:-:S04]  /*102c0*/  VIMNMX R0, R0, 0x40, PT ;  /* 0x0000004000007848 */ /* 0x000fc80003fe0100 */
[-C--:B------:R-:W-:Y:S02]  /*102d0*/  ISETP.GE.OR P1, PT, R155, R0.reuse, P0 ;  /* 0x000000009b00720c */ /* 0x080fe40000726670 */
[----:B----4-:R-:W-:Y:S01]  /*102e0*/  ISETP.GE.OR P0, PT, R14, R0, P0 ;  /* 0x000000000e00720c */ /* 0x010fe20000706670 */
[----:B------:R-:W-:-:S05]  /*102f0*/  IMAD.MOV.U32 R0, RZ, RZ, R11 ;  /* 0x000000ffff007224 */ /* 0x000fca00078e000b */
[----:B------:R-:W-:Y:S01]  /*10300*/  PRMT R73, R0, 0x5410, R12 ;  /* 0x0000541000497816 */ /* 0x000fe2000000000c */
[----:B------:R-:W-:-:S04]  /*10310*/  IMAD.MOV.U32 R0, RZ, RZ, R8 ;  /* 0x000000ffff007224 */ /* 0x000fc800078e0008 */
[----:B------:R-:W-:Y:S05]  /*10320*/  @P1 BRA `(.L_x_6788) ;  /* 0x0000000400781947 */ /* 0x000fea0003800000 */
[----:B------:R-:W-:Y:S01]  /*10330*/  IMAD.SHL.U32 R12, R158, 0x40, RZ ;  /* 0x000000409e0c7824 */ /* 0x000fe200078e00ff */
[----:B------:R-:W-:Y:S01]  /*10340*/  SHF.R.U64 R83, R64, 0x10, R65 ;  /* 0x0000001040537819 */ /* 0x000fe20000001241 */
[----:B------:R-:W-:Y:S01]  /*10350*/  IMAD.SHL.U32 R25, R223, 0x200, RZ ;  /* 0x00000200df197824 */ /* 0x000fe200078e00ff */
[----:B------:R-:W-:Y:S01]  /*10360*/  SHF.R.U32.HI R76, RZ, 0x10, R67 ;  /* 0x00000010ff4c7819 */ /* 0x000fe20000011643 */
[----:B------:R-:W-:Y:S01]  /*10370*/  HADD2.F32 R77, -RZ, R77.H0_H0 ;  /* 0x2000004dff4d7230 */ /* 0x000fe20000004100 */
[----:B------:R-:W-:Y:S01]  /*10380*/  LOP3.LUT R13, R12, 0x1c0, RZ, 0xc0, !PT ;  /* 0x000001c00c0d7812 */ /* 0x000fe200078ec0ff */
[----:B------:R-:W-:Y:S01]  /*10390*/  HADD2.F32 R75, -RZ, R36.H0_H0 ;  /* 0x20000024ff4b7230 */ /* 0x000fe20000004100 */
[----:B------:R-:W-:Y:S01]  /*103a0*/  SHF.R.U64 R86, R20, 0x10, R21 ;  /* 0x0000001014567819 */ /* 0x000fe20000001215 */
[----:B------:R-:W-:Y:S01]  /*103b0*/  HADD2.F32 R76, -RZ, R76.H0_H0 ;  /* 0x2000004cff4c7230 */ /* 0x000fe20000004100 */
[----:B------:R-:W-:Y:S02]  /*103c0*/  SHF.R.U32.HI R15, RZ, 0x3, R13 ;  /* 0x00000003ff0f7819 */ /* 0x000fe4000001160d */
[----:B------:R-:W-:-:S02]  /*103d0*/  LOP3.LUT R12, R13, 0x38, R16, 0xf8, !PT ;  /* 0x000000380d0c7812 */ /* 0x000fc400078ef810 */
[----:B------:R-:W-:Y:S02]  /*103e0*/  LOP3.LUT R24, R15, R70, R13, 0x1e, !PT ;  /* 0x000000460f187212 */ /* 0x000fe400078e1e0d */
[----:B------:R-:W-:Y:S02]  /*103f0*/  LOP3.LUT R71, R25, R12, R15, 0xf6, !PT ;  /* 0x0000000c19477212 */ /* 0x000fe400078ef60f */
[----:B------:R-:W-:Y:S02]  /*10400*/  LOP3.LUT R25, R24, R25, RZ, 0xfc, !PT ;  /* 0x0000001918197212 */ /* 0x000fe400078efcff */
[----:B------:R-:W-:Y:S01]  /*10410*/  SHF.R.U32.HI R78, RZ, 0x10, R59 ;  /* 0x00000010ff4e7819 */ /* 0x000fe2000001163b */
[--C-:B------:R-:W-:Y:S01]  /*10420*/  IMAD R71, R71, 0x2, R2.reuse ;  /* 0x0000000247477824 */ /* 0x100fe200078e0202 */
[----:B------:R-:W-:Y:S01]  /*10430*/  SHF.R.U32.HI R82, RZ, 0x10, R65 ;  /* 0x00000010ff527819 */ /* 0x000fe20000011641 */
[----:B------:R-:W-:Y:S01]  /*10440*/  IMAD R72, R25, 0x2, R2 ;  /* 0x0000000219487824 */ /* 0x000fe200078e0202 */
[----:B------:R-:W-:-:S02]  /*10450*/  SHF.R.U64 R85, R66, 0x10, R67 ;  /* 0x0000001042557819 */ /* 0x000fc40000001243 */
[----:B------:R-:W0:Y:S01]  /*10460*/  LDS.128 R12, [R71+0x20400] ;  /* 0x02040000470c7984 */ /* 0x000e220000000c00 */
[----:B------:R-:W-:Y:S02]  /*10470*/  SHF.R.U32.HI R84, RZ, 0x10, R21 ;  /* 0x00000010ff547819 */ /* 0x000fe40000011615 */
[----:B------:R-:W-:Y:S01]  /*10480*/  SHF.R.U64 R87, R58, 0x10, R59 ;  /* 0x000000103a577819 */ /* 0x000fe2000000123b */
        /* <DEDUP_REMOVED lines=30> */
[----:B------:R-:W-:-:S02]  /*10670*/  HADD2.F32 R20, -RZ, R69.H0_H0 ;  /* 0x20000045ff147230 */ /* 0x000fc40000004100 */
        /* <DEDUP_REMOVED lines=41> */
.L_x_6788:
[----:B------:R-:W-:Y:S05]  /*10910*/  BSYNC B1 ;  /* 0x0000000000017941 */ /* 0x000fea0003800000 */
.L_x_6787:
[----:B------:R-:W-:Y:S02]  /*10920*/  PRMT R36, R0, 0x7610, R36 ;  /* 0x0000761000247816 */ /* 0x000fe40000000024 */
[----:B------:R-:W-:Y:S01]  /*10930*/  PRMT R20, R68, 0x7610, R20 ;  /* 0x0000761044147816 */ /* 0x000fe20000000014 */
[----:B------:R-:W-:Y:S06]  /*10940*/  @P0 BRA `(.L_x_6779) ;  /* 0x00000004006c0947 */ /* 0x000fec0003800000 */
[----:B0-----:R-:W2:Y:S04]  /*10950*/  LDL R13, [R1+0x434] ;  /* 0x00043400010d7983 */ /* 0x001ea80000100800 */
[----:B------:R-:W2:Y:S04]  /*10960*/  LDL R12, [R1+0x440] ;  /* 0x00044000010c7983 */ /* 0x000ea80000100800 */
[----:B------:R-:W3:Y:S04]  /*10970*/  LDL R21, [R1+0x444] ;  /* 0x0004440001157983 */ /* 0x000ee80000100800 */
[----:B------:R-:W4:Y:S01]  /*10980*/  LDL R72, [R1+0x430] ;  /* 0x0004300001487983 */ /* 0x000f220000100800 */
[----:B------:R-:W-:Y:S01]  /*10990*/  SHF.R.U32.HI R68, RZ, 0x10, R7 ;  /* 0x00000010ff447819 */ /* 0x000fe20000011607 */
[----:B------:R-:W-:Y:S01]  /*109a0*/  HADD2.F32 R20, -RZ, R20.H0_H0 ;  /* 0x20000014ff147230 */ /* 0x000fe20000004100 */
[--C-:B------:R-:W-:Y:S01]  /*109b0*/  SHF.R.U64 R66, R10, 0x10, R11.reuse ;  /* 0x000000100a427819 */ /* 0x100fe2000000120b */
[----:B------:R-:W-:Y:S01]  /*109c0*/  HADD2.F32 R10, -RZ, R73.H1_H1 ;  /* 0x30000049ff0a7230 */ /* 0x000fe20000004100 */
[----:B------:R-:W-:Y:S01]  /*109d0*/  SHF.R.U32.HI R65, RZ, 0x10, R11 ;  /* 0x00000010ff417819 */ /* 0x000fe2000001160b */
[----:B------:R-:W-:Y:S01]  /*109e0*/  HADD2.F32 R69, -RZ, R69.H1_H1 ;  /* 0x30000045ff457230 */ /* 0x000fe20000004100 */
[----:B------:R-:W-:-:S02]  /*109f0*/  SHF.R.U32.HI R64, RZ, 0x10, R5 ;  /* 0x00000010ff407819 */ /* 0x000fc40000011605 */
[--C-:B------:R-:W-:Y:S02]  /*10a00*/  SHF.R.U32.HI R58, RZ, 0x10, R9.reuse ;  /* 0x00000010ff3a7819 */ /* 0x100fe40000011609 */
[----:B------:R-:W-:Y:S02]  /*10a10*/  SHF.R.U64 R67, R8, 0x10, R9 ;  /* 0x0000001008437819 */ /* 0x000fe40000001209 */
[----:B------:R-:W-:Y:S01]  /*10a20*/  SHF.R.U64 R71, R4, 0x10, R5 ;  /* 0x0000001004477819 */ /* 0x000fe20000001205 */
[----:B------:R-:W-:Y:S01]  /*10a30*/  HADD2.F32 R58, -RZ, R58.H0_H0 ;  /* 0x2000003aff3a7230 */ /* 0x000fe20000004100 */
[----:B--2---:R-:W-:-:S05]  /*10a40*/  LOP3.LUT R70, R12, R70, R13, 0x1e, !PT ;  /* 0x000000460c467212 */ /* 0x004fca00078e1e0d */
[----:B---3--:R-:W-:Y:S01]  /*10a50*/  IMAD.IADD R21, R21, 0x1, R70 ;  /* 0x0000000115157824 */ /* 0x008fe200078e0246 */
[----:B------:R-:W-:Y:S01]  /*10a60*/  SHF.R.U64 R70, R6, 0x10, R7 ;  /* 0x0000001006467819 */ /* 0x000fe20000001207 */
[----:B----4-:R-:W0:Y:S02]  /*10a70*/  LDS.128 R12, [R72+0x20400] ;  /* 0x02040000480c7984 */ /* 0x010e240000000c00 */
[----:B------:R-:W-:-:S05]  /*10a80*/  IMAD R21, R21, 0x2, R2 ;  /* 0x0000000215157824 */ /* 0x000fca00078e0202 */
[----:B------:R-:W1:Y:S01]  /*10a90*/  LDS.128 R24, [R21+0x20400] ;  /* 0x0204000015187984 */ /* 0x000e620000000c00 */
[--C-:B0-----:R-:W-:Y:S02]  /*10aa0*/  HADD2.F32 R2, -RZ, R13.reuse.H0_H0 ;  /* 0x2000000dff027230 */ /* 0x101fe40000004100 */
[----:B------:R-:W-:Y:S02]  /*10ab0*/  HADD2.F32 R13, -RZ, R13.H1_H1 ;  /* 0x3000000dff0d7230 */ /* 0x000fe40000004100 */
[----:B------:R-:W-:Y:S02]  /*10ac0*/  HADD2.F32 R0, -RZ, R12.H0_H0 ;  /* 0x2000000cff007230 */ /* 0x000fe40000004100 */
[--C-:B-1----:R-:W-:Y:S02]  /*10ad0*/  HADD2.F32 R7, -RZ, R25.reuse.H0_H0 ;  /* 0x20000019ff077230 */ /* 0x102fe40000004100 */
[----:B------:R-:W-:Y:S02]  /*10ae0*/  HADD2.F32 R25, -RZ, R25.H1_H1 ;  /* 0x30000019ff197230 */ /* 0x000fe40000004100 */
[----:B------:R-:W-:-:S02]  /*10af0*/  HADD2.F32 R6, -RZ, R24.H0_H0 ;  /* 0x20000018ff067230 */ /* 0x000fc40000004100 */
[C---:B------:R-:W-:Y:S01]  /*10b00*/  FMUL.FTZ R11, R7.reuse, R20 ;  /* 0x00000014070b7220 */ /* 0x040fe20000410000 */
[-C--:B------:R-:W-:Y:S01]  /*10b10*/  FMUL.FTZ R7, R7, R10.reuse ;  /* 0x0000000a07077220 */ /* 0x080fe20000410000 */
[----:B------:R-:W-:Y:S02]  /*10b20*/  HADD2.F32 R8, -RZ, R26.H0_H0 ;  /* 0x2000001aff087230 */ /* 0x000fe40000004100 */
[C---:B------:R-:W-:Y:S01]  /*10b30*/  FFMA.FTZ R59, R2.reuse, R10, -R11 ;  /* 0x0000000a023b7223 */ /* 0x040fe2000001080b */
[----:B------:R-:W-:Y:S02]  /*10b40*/  HADD2.F32 R10, -RZ, R64.H0_H0 ;  /* 0x20000040ff0a7230 */ /* 0x000fe40000004100 */
[----:B------:R-:W-:Y:S01]  /*10b50*/  FFMA.FTZ R20, R2, R20, R7 ;  /* 0x0000001402147223 */ /* 0x000fe20000010007 */
[--C-:B------:R-:W-:Y:S02]  /*10b60*/  HADD2.F32 R11, -RZ, R36.reuse.H0_H0 ;  /* 0x20000024ff0b7230 */ /* 0x100fe40000004100 */
[----:B------:R-:W-:Y:S01]  /*10b70*/  FMUL.FTZ R64, R25, R58 ;  /* 0x0000003a19407220 */ /* 0x000fe20000410000 */
[----:B------:R-:W-:-:S02]  /*10b80*/  HADD2.F32 R7, -RZ, R36.H1_H1 ;  /* 0x30000024ff077230 */ /* 0x000fc40000004100 */
[-C--:B------:R-:W-:Y:S01]  /*10b90*/  FMUL.FTZ R2, R25, R10.reuse ;  /* 0x0000000a19027220 */ /* 0x080fe20000410000 */
[----:B------:R-:W-:Y:S02]  /*10ba0*/  HADD2.F32 R9, -RZ, R27.H0_H0 ;  /* 0x2000001bff097230 */ /* 0x000fe40000004100 */
[C---:B------:R-:W-:Y:S01]  /*10bb0*/  FMUL.FTZ R25, R6.reuse, R11 ;  /* 0x0000000b06197220 */ /* 0x040fe20000410000 */
[----:B------:R-:W-:Y:S01]  /*10bc0*/  FFMA.FTZ R64, R13, R10, -R64 ;  /* 0x0000000a0d407223 */ /* 0x000fe20000010840 */
[-C--:B------:R-:W-:Y:S01]  /*10bd0*/  FMUL.FTZ R6, R6, R7.reuse ;  /* 0x0000000706067220 */ /* 0x080fe20000410000 */
[----:B------:R-:W-:Y:S02]  /*10be0*/  HADD2.F32 R4, -RZ, R14.H0_H0 ;  /* 0x2000000eff047230 */ /* 0x000fe40000004100 */
[C---:B------:R-:W-:Y:S01]  /*10bf0*/  FFMA.FTZ R25, R0.reuse, R7, -R25 ;  /* 0x0000000700197223 */ /* 0x040fe20000010819 */
[----:B------:R-:W-:Y:S02]  /*10c00*/  HADD2.F32 R7, -RZ, R3.H0_H0 ;  /* 0x20000003ff077230 */ /* 0x000fe40000004100 */
[----:B------:R-:W-:Y:S01]  /*10c10*/  FFMA.FTZ R10, R0, R11, R6 ;  /* 0x0000000b000a7223 */ /* 0x000fe20000010006 */
[----:B------:R-:W-:-:S02]  /*10c20*/  HADD2.F32 R6, -RZ, R73.H0_H0 ;  /* 0x20000049ff067230 */ /* 0x000fc40000004100 */
[----:B------:R-:W-:Y:S01]  /*10c30*/  FFMA.FTZ R13, R13, R58, R2 ;  /* 0x0000003a0d0d7223 */ /* 0x000fe20000010002 */
[----:B------:R-:W-:Y:S02]  /*10c40*/  HADD2.F32 R0, -RZ, R3.H1_H1 ;  /* 0x30000003ff007230 */ /* 0x000fe40000004100 */
[C---:B------:R-:W-:Y:S01]  /*10c50*/  FMUL.FTZ R11, R8.reuse, R69 ;  /* 0x00000045080b7220 */ /* 0x040fe20000410000 */
[----:B------:R-:W-:Y:S02]  /*10c60*/  HADD2.F32 R5, -RZ, R15.H0_H0 ;  /* 0x2000000fff057230 */ /* 0x000fe40000004100 */
[----:B------:R-:W-:Y:S01]  /*10c70*/  FMUL.FTZ R3, R8, R7 ;  /* 0x0000000708037220 */ /* 0x000fe20000410000 */
[C---:B------:R-:W-:Y:S01]  /*10c80*/  FMUL.FTZ R58, R9.reuse, R6 ;  /* 0x00000006093a7220 */ /* 0x040fe20000410000 */
[----:B------:R-:W-:Y:S02]  /*10c90*/  HADD2.F32 R27, -RZ, R27.H1_H1 ;  /* 0x3000001bff1b7230 */ /* 0x000fe40000004100 */
[----:B------:R-:W-:Y:S01]  /*10ca0*/  FMUL.FTZ R9, R9, R0 ;  /* 0x0000000009097220 */ /* 0x000fe20000410000 */
[----:B------:R-:W-:-:S02]  /*10cb0*/  HADD2.F32 R8, -RZ, R65.H0_H0 ;  /* 0x20000041ff087230 */ /* 0x000fc40000004100 */
[C---:B------:R-:W-:Y:S01]  /*10cc0*/  FFMA.FTZ R36, R4.reuse, R7, -R11 ;  /* 0x0000000704247223 */ /* 0x040fe2000001080b */
[----:B------:R-:W-:Y:S02]  /*10cd0*/  HADD2.F32 R2, -RZ, R68.H0_H0 ;  /* 0x20000044ff027230 */ /* 0x000fe40000004100 */
[----:B------:R-:W-:Y:S01]  /*10ce0*/  FFMA.FTZ R69, R4, R69, R3 ;  /* 0x0000004504457223 */ /* 0x000fe20000010003 */
[----:B------:R-:W-:Y:S02]  /*10cf0*/  HADD2.F32 R15, -RZ, R15.H1_H1 ;  /* 0x3000000fff0f7230 */ /* 0x000fe40000004100 */
[C---:B------:R-:W-:Y:S01]  /*10d00*/  FFMA.FTZ R58, R5.reuse, R0, -R58 ;  /* 0x00000000053a7223 */ /* 0x040fe2000001083a */
[----:B------:R-:W-:Y:S02]  /*10d10*/  HADD2.F32 R24, -RZ, R24.H1_H1 ;  /* 0x30000018ff187230 */ /* 0x000fe40000004100 */
[----:B------:R-:W-:Y:S01]  /*10d20*/  FFMA.FTZ R6, R5, R6, R9 ;  /* 0x0000000605067223 */ /* 0x000fe20000010009 */
[----:B------:R-:W-:-:S02]  /*10d30*/  HADD2.F32 R7, -RZ, R67.H0_H0 ;  /* 0x20000043ff077230 */ /* 0x000fc40000004100 */
[C---:B------:R-:W-:Y:S01]  /*10d40*/  FMUL.FTZ R4, R27.reuse, R8 ;  /* 0x000000081b047220 */ /* 0x040fe20000410000 */
[----:B------:R-:W-:Y:S02]  /*10d50*/  HADD2.F32 R26, -RZ, R26.H1_H1 ;  /* 0x3000001aff1a7230 */ /* 0x000fe40000004100 */
[-C--:B------:R-:W-:Y:S01]  /*10d60*/  FMUL.FTZ R0, R27, R2.reuse ;  /* 0x000000021b007220 */ /* 0x080fe20000410000 */
[----:B------:R-:W-:Y:S02]  /*10d70*/  HADD2.F32 R3, -RZ, R71.H0_H0 ;  /* 0x20000047ff037230 */ /* 0x000fe40000004100 */
[C---:B------:R-:W-:Y:S01]  /*10d80*/  FFMA.FTZ R27, R15.reuse, R2, -R4 ;  /* 0x000000020f1b7223 */ /* 0x040fe20000010804 */
[----:B------:R-:W-:Y:S02]  /*10d90*/  HADD2.F32 R9, -RZ, R66.H0_H0 ;  /* 0x20000042ff097230 */ /* 0x000fe40000004100 */
[----:B------:R-:W-:Y:S01]  /*10da0*/  FFMA.FTZ R65, R15, R8, R0 ;  /* 0x000000080f417223 */ /* 0x000fe20000010000 */
[----:B------:R-:W-:-:S02]  /*10db0*/  HADD2.F32 R5, -RZ, R70.H0_H0 ;  /* 0x20000046ff057230 */ /* 0x000fc40000004100 */
[C---:B------:R-:W-:Y:S01]  /*10dc0*/  FMUL.FTZ R11, R24.reuse, R7 ;  /* 0x00000007180b7220 */ /* 0x040fe20000410000 */
[----:B------:R-:W-:Y:S02]  /*10dd0*/  HADD2.F32 R12, -RZ, R12.H1_H1 ;  /* 0x3000000cff0c7230 */ /* 0x000fe40000004100 */
[----:B------:R-:W-:Y:S01]  /*10de0*/  FMUL.FTZ R24, R24, R3 ;  /* 0x0000000318187220 */ /* 0x000fe20000410000 */
[----:B------:R-:W-:Y:S02]  /*10df0*/  HADD2.F32 R14, -RZ, R14.H1_H1 ;  /* 0x3000000eff0e7230 */ /* 0x000fe40000004100 */
        /* <DEDUP_REMOVED lines=16> */
.L_x_6779:
[----:B------:R-:W-:Y:S05]  /*10f00*/  BSYNC B0 ;  /* 0x0000000000007941 */ /* 0x000fea0003800000 */
.L_x_6765:
[----:B------:R-:W-:Y:S01]  /*10f10*/  @!PT LDS RZ, [RZ] ;  /* 0x00000000fffff984 */ /* 0x000fe20000000800 */
[----:B------:R-:W-:Y:S01]  /*10f20*/  @!PT LDS RZ, [RZ] ;  /* 0x00000000fffff984 */ /* 0x000fe20000000800 */
[----:B------:R-:W-:Y:S01]  /*10f30*/  @!PT LDS RZ, [RZ] ;  /* 0x00000000fffff984 */ /* 0x000fe20000000800 */
[----:B------:R-:W-:Y:S01]  /*10f40*/  @!PT LDS RZ, [RZ] ;  /* 0x00000000fffff984 */ /* 0x000fe20000000800 */
[----:B------:R3:W-:Y:S06]  /*10f50*/  MEMBAR.ALL.CTA ;  /* 0x0000000000007992 */ /* 0x0007ec0000008000 */
[----:B---3--:R-:W3:Y:S01]  /*10f60*/  FENCE.VIEW.ASYNC.S ;  /* 0x00000000000073c6 */ /* 0x008ee20000000000 */
[----:B------:R-:W-:Y:S05]  /*10f70*/  WARPSYNC.ALL ;  /* 0x0000000000007948 */ /* 0x000fea0003800000 */
[----:B---3--:R-:W-:Y:S06]  /*10f80*/  BAR.SYNC.DEFER_BLOCKING 0xd, 0x80 ;  /* 0x0342000000007b1d */ /* 0x008fec0000010000 */
.L_x_6762:
[----:B012---:R-:W-:Y:S01]  /*10f90*/  IMAD.MOV.U32 R4, RZ, RZ, R32 ;  /* 0x000000ffff047224 */ /* 0x007fe200078e0020 */
[----:B------:R-:W-:Y:S01]  /*10fa0*/  UIADD3 UR4, UP0, UR38, 0x1d0, URZ ;  /* 0x000001d026047890 */ /* 0x000fe2000ff1e03f */
[----:B------:R-:W-:Y:S01]  /*10fb0*/  IMAD.MOV.U32 R5, RZ, RZ, R31 ;  /* 0x000000ffff057224 */ /* 0x000fe200078e001f */
[----:B------:R-:W-:Y:S01]  /*10fc0*/  MOV R197, 0x11380 ;  /* 0x0001138000c57802 */ /* 0x000fe20000000f00 */
[----:B------:R-:W-:Y:S01]  /*10fd0*/  IMAD.MOV.U32 R6, RZ, RZ, R54 ;  /* 0x000000ffff067224 */ /* 0x000fe200078e0036 */
[----:B------:R-:W-:Y:S01]  /*10fe0*/  UIADD3.X UR5, URZ, UR37, URZ, UP0, !UPT ;  /* 0x000000253f057290 */ /* 0x000fe200087fe43f */
[----:B------:R-:W-:Y:S02]  /*10ff0*/  IMAD.MOV.U32 R7, RZ, RZ, R53 ;  /* 0x000000ffff077224 */ /* 0x000fe400078e0035 */
[----:B------:R-:W-:Y:S02]  /*11000*/  IMAD.U32 R0, RZ, RZ, UR36 ;  /* 0x00000024ff007e24 */ /* 0x000fe4000f8e00ff */
[----:B------:R-:W-:Y:S01]  /*11010*/  IMAD.U32 R3, RZ, RZ, UR40 ;  /* 0x00000028ff037e24 */ /* 0x000fe2000f8e00ff */
[----:B------:R0:W-:Y:S01]  /*11020*/  STL.128 [R1+0x160], R4 ;  /* 0x0001600401007387 */ /* 0x0001e20000100c00 */
[----:B------:R-:W-:-:S02]  /*11030*/  IMAD.MOV.U32 R8, RZ, RZ, R63 ;  /* 0x000000ffff087224 */ /* 0x000fc400078e003f */
[----:B------:R-:W-:Y:S02]  /*11040*/  IMAD.MOV.U32 R9, RZ, RZ, R62 ;  /* 0x000000ffff097224 */ /* 0x000fe400078e003e */
[----:B------:R-:W-:Y:S02]  /*11050*/  IMAD.MOV.U32 R10, RZ, RZ, R61 ;  /* 0x000000ffff0a7224 */ /* 0x000fe400078e003d */
[----:B------:R-:W-:Y:S02]  /*11060*/  IMAD.MOV.U32 R11, RZ, RZ, R60 ;  /* 0x000000ffff0b7224 */ /* 0x000fe400078e003c */
[----:B------:R-:W-:Y:S02]  /*11070*/  IMAD.U32 R2, RZ, RZ, UR4 ;  /* 0x00000004ff027e24 */ /* 0x000fe4000f8e00ff */
[----:B------:R-:W-:Y:S01]  /*11080*/  VIADD R12, R22, 0xffffffff ;  /* 0xffffffff160c7836 */ /* 0x000fe20000000000 */
[----:B------:R1:W-:Y:S01]  /*11090*/  STL.128 [R1+0x140], R8 ;  /* 0x0001400801007387 */ /* 0x0003e20000100c00 */
[----:B0-----:R-:W-:-:S02]  /*110a0*/  IMAD.MOV.U32 R4, RZ, RZ, R41 ;  /* 0x000000ffff047224 */ /* 0x001fc400078e0029 */
[----:B------:R-:W-:Y:S02]  /*110b0*/  IMAD.MOV.U32 R5, RZ, RZ, R40 ;  /* 0x000000ffff057224 */ /* 0x000fe400078e0028 */
[----:B------:R-:W-:Y:S02]  /*110c0*/  IMAD.MOV.U32 R6, RZ, RZ, R35 ;  /* 0x000000ffff067224 */ /* 0x000fe400078e0023 */
[----:B------:R-:W-:-:S05]  /*110d0*/  IMAD.MOV.U32 R7, RZ, RZ, R57 ;  /* 0x000000ffff077224 */ /* 0x000fca00078e0039 */
[----:B------:R0:W-:Y:S01]  /*110e0*/  STL.128 [R1+0x190], R4 ;  /* 0x0001900401007387 */ /* 0x0001e20000100c00 */
[----:B-1----:R-:W-:Y:S02]  /*110f0*/  IMAD.MOV.U32 R8, RZ, RZ, R52 ;  /* 0x000000ffff087224 */ /* 0x002fe400078e0034 */
[----:B------:R-:W-:Y:S02]  /*11100*/  IMAD.MOV.U32 R9, RZ, RZ, R51 ;  /* 0x000000ffff097224 */ /* 0x000fe400078e0033 */
[----:B------:R-:W-:Y:S02]  /*11110*/  IMAD.MOV.U32 R10, RZ, RZ, R50 ;  /* 0x000000ffff0a7224 */ /* 0x000fe400078e0032 */
[----:B------:R-:W-:-:S05]  /*11120*/  IMAD.MOV.U32 R11, RZ, RZ, R49 ;  /* 0x000000ffff0b7224 */ /* 0x000fca00078e0031 */
[----:B------:R1:W-:Y:S01]  /*11130*/  STL.128 [R1+0x170], R8 ;  /* 0x0001700801007387 */ /* 0x0003e20000100c00 */
[----:B0-----:R-:W-:Y:S02]  /*11140*/  IMAD.MOV.U32 R4, RZ, RZ, R34 ;  /* 0x000000ffff047224 */ /* 0x001fe400078e0022 */
[----:B------:R-:W-:Y:S02]  /*11150*/  IMAD.MOV.U32 R5, RZ, RZ, R55 ;  /* 0x000000ffff057224 */ /* 0x000fe400078e0037 */
[----:B------:R-:W-:Y:S02]  /*11160*/  IMAD.MOV.U32 R6, RZ, RZ, R38 ;  /* 0x000000ffff067224 */ /* 0x000fe400078e0026 */
[----:B------:R-:W-:-:S05]  /*11170*/  IMAD.MOV.U32 R7, RZ, RZ, R37 ;  /* 0x000000ffff077224 */ /* 0x000fca00078e0025 */
[----:B------:R0:W-:Y:S01]  /*11180*/  STL.128 [R1+0x1a0], R4 ;  /* 0x0001a00401007387 */ /* 0x0001e20000100c00 */
[----:B-1----:R-:W-:Y:S02]  /*11190*/  IMAD.U32 R10, RZ, RZ, UR39 ;  /* 0x00000027ff0a7e24 */ /* 0x002fe4000f8e00ff */
[----:B------:R-:W-:Y:S02]  /*111a0*/  IMAD.U32 R11, RZ, RZ, UR43 ;  /* 0x0000002bff0b7e24 */ /* 0x000fe4000f8e00ff */
[----:B------:R-:W-:Y:S02]  /*111b0*/  IMAD.U32 R8, RZ, RZ, UR44 ;  /* 0x0000002cff087e24 */ /* 0x000fe4000f8e00ff */
[----:B------:R-:W-:-:S05]  /*111c0*/  IMAD.U32 R9, RZ, RZ, UR45 ;  /* 0x0000002dff097e24 */ /* 0x000fca000f8e00ff */
        /* <DEDUP_REMOVED lines=9> */
[----:B------:R-:W-:Y:S02]  /*11260*/  IMAD.MOV.U32 R5, RZ, RZ, R3 ;  /* 0x000000ffff057224 */ /* 0x000fe400078e0003 */
[----:B------:R-:W-:-:S02]  /*11270*/  IMAD.U32 R0, RZ, RZ, UR38 ;  /* 0x00000026ff007e24 */ /* 0x000fc4000f8e00ff */
[----:B------:R-:W-:Y:S01]  /*11280*/  IMAD.U32 R3, RZ, RZ, UR37 ;  /* 0x00000025ff037e24 */ /* 0x000fe2000f8e00ff */
[----:B------:R0:W-:Y:S02]  /*11290*/  STL.128 [R1+0x120], R4 ;  /* 0x0001200401007387 */ /* 0x0001e40000100c00 */
[----:B0-----:R-:W-:Y:S02]  /*112a0*/  IMAD.MOV.U32 R4, RZ, RZ, R30 ;  /* 0x000000ffff047224 */ /* 0x001fe400078e001e */
[----:B------:R-:W-:Y:S02]  /*112b0*/  IMAD.MOV.U32 R5, RZ, RZ, R47 ;  /* 0x000000ffff057224 */ /* 0x000fe400078e002f */
[----:B------:R-:W-:Y:S02]  /*112c0*/  IMAD.MOV.U32 R6, RZ, RZ, R0 ;  /* 0x000000ffff067224 */ /* 0x000fe400078e0000 */
[----:B------:R-:W-:Y:S02]  /*112d0*/  IMAD.MOV.U32 R7, RZ, RZ, R3 ;  /* 0x000000ffff077224 */ /* 0x000fe400078e0003 */
[----:B------:R-:W-:-:S02]  /*112e0*/  IMAD.U32 R3, RZ, RZ, UR5 ;  /* 0x00000005ff037e24 */ /* 0x000fc4000f8e00ff */
[----:B------:R-:W-:Y:S01]  /*112f0*/  IMAD.U32 R0, RZ, RZ, UR38 ;  /* 0x00000026ff007e24 */ /* 0x000fe2000f8e00ff */
[----:B------:R0:W-:Y:S03]  /*11300*/  STL.128 [R1+0x130], R4 ;  /* 0x0001300401007387 */ /* 0x0001e60000100c00 */
[----:B------:R-:W-:Y:S02]  /*11310*/  VIADD R0, R0, 0x120 ;  /* 0x0000012000007836 */ /* 0x000fe40000000000 */
[----:B0-----:R-:W-:Y:S02]  /*11320*/  IMAD.MOV.U32 R6, RZ, RZ, R29 ;  /* 0x000000ffff067224 */ /* 0x001fe400078e001d */
[----:B------:R-:W-:Y:S02]  /*11330*/  IMAD.MOV.U32 R7, RZ, RZ, R42 ;  /* 0x000000ffff077224 */ /* 0x000fe400078e002a */
[----:B------:R-:W-:-:S02]  /*11340*/  IMAD.MOV.U32 R4, RZ, RZ, R2 ;  /* 0x000000ffff047224 */ /* 0x000fc400078e0002 */
[----:B------:R-:W-:-:S05]  /*11350*/  IMAD.MOV.U32 R5, RZ, RZ, R3 ;  /* 0x000000ffff057224 */ /* 0x000fca00078e0003 */
[----:B------:R0:W-:Y:S02]  /*11360*/  STL.128 [R1+0x180], R4 ;  /* 0x0001800401007387 */ /* 0x0001e40000100c00 */
[----:B0-----:R-:W-:Y:S05]  /*11370*/  CALL.REL.NOINC `($_ZN7cutlass13device_kernelIN5flash11enable_sm90INS1_16FlashAttnFwdSm90INS1_25CollectiveMainloopFwdSm90ILi2EN4cute5tupleIJNS5_1CILi1EEES8_S8_EEENS6_IJNS7_ILi64EEESA_SA_EEELi512ENS_6half_tEfNS_4arch4Sm90ELb0ELb1ELb0ELb1ELb1ELb1ELb1ELb0ELb0ELb1ELb0ELb0EEENS1_21CollectiveEpilogueFwdINS6_IJSA_NS7_ILi512EEESA_EEES9_SC_SE_Li256ELb1ELb1ELb0ELb0EEENS1_36VarlenDynamicPersistentTileSchedulerILi64ELi64ELi256ELi128ELb0ELb1ELb1ELb1ELb0ELb1EEEEEEEEEvNT_6ParamsE$_ZZN5flash25CollectiveMainloopFwdSm90ILi2EN4cute5tupleIJNS1_1CILi1EEES4_S4_EEENS2_IJNS3_ILi64EEES6_S6_EEELi512EN7cutlass6half_tEfNS8_4arch4Sm90ELb0ELb1ELb0ELb1ELb1ELb1ELb1ELb0ELb0ELb1ELb0ELb0EE3mmaINS_16FlashAttnFwdSm90ISC_NS_21CollectiveEpilogueFwdINS2_IJS6_NS3_ILi512EEES6_EEES5_S9_SB_Li256ELb1ELb1ELb0ELb0EEENS_36VarlenDynamicPersistentTileSchedulerILi64ELi64ELi256ELi128ELb0ELb1ELb1ELb1ELb0ELb1EEEE13SharedStorageENS1_6TensorINS1_11ArrayEngineIfLm128EEENS1_6LayoutINS2_IJNS2_IJNS3_ILi2EEESR_NS3_ILi32EEEEEES4_S4_EEENS2_IJNS2_IJS4_SR_NS3_ILi4EEEEEENS3_ILi0EEESX_EEEEEEENS_7SoftmaxILi2ELi0EEEEEbRKNSC_6ParamsENS8_13PipelineAsyncILi2EEES17_RNS8_13PipelineStateILj2EEERT0_RT1_iRiRKNS_16SeqlenInfoQKNewKILb1ELb1EEENS2_IJiiiiEEERT_ENKUliT_T0_T1_E_clIZSD_ISM_S10_S12_EbS15_S17_S17_S1A_S1C_S1E_iS1F_S1J_S1K_S1M_EUlRS1N_iE0_NS3_ILb1EEES1U_EEDaiS1N_S1O_S1P_) ;  /* 0x00000284003c7944 */ /* 0x001fea0003c00000 */
[----:B------:R-:W2:Y:S01]  /*11380*/  LDL R2, [R1+0x50] ;  /* 0x0000500001027983 */ /* 0x000ea20000100800 */
[----:B------:R-:W0:Y:S08]  /*11390*/  LDC R0, c[0x0][0x448] ;  /* 0x00011200ff007b82 */ /* 0x000e300000000800 */
[----:B------:R-:W1:Y:S01]  /*113a0*/  LDC.64 R6, c[0x0][0xad8] ;  /* 0x0002b600ff067b82 */ /* 0x000e620000000a00 */
[----:B0-----:R-:W-:-:S13]  /*113b0*/  ISETP.NE.AND P0, PT, R0, 0x1, PT ;  /* 0x000000010000780c */ /* 0x001fda0003f05270 */
[----:B------:R-:W0:Y:S08]  /*113c0*/  @P0 LDC R3, c[0x0][0x44c] ;  /* 0x00011300ff030b82 */ /* 0x000e300000000800 */
[----:B------:R-:W3:Y:S01]  /*113d0*/  @P0 LDC R4, c[0x0][0x450] ;  /* 0x00011400ff040b82 */ /* 0x000ee20000000800 */
[----:B--2---:R-:W-:-:S04]  /*113e0*/  IMAD.SHL.U32 R2, R2, 0x40, RZ ;  /* 0x0000004002027824 */ /* 0x004fc800078e00ff */
[----:B0-----:R-:W-:-:S04]  /*113f0*/  @P0 IMAD.HI.U32 R3, R2, R3, RZ ;  /* 0x0000000302030227 */ /* 0x001fc800078e00ff */
[----:B------:R-:W-:Y:S01]  /*11400*/  IMAD.MOV.U32 R0, RZ, RZ, R2 ;  /* 0x000000ffff007224 */ /* 0x000fe200078e0002 */
[----:B---3--:R-:W-:Y:S02]  /*11410*/  @P0 SHF.R.U32.HI R0, RZ, R4, R3 ;  /* 0x00000004ff000219 */ /* 0x008fe40000011603 */
[----:B-1----:R-:W-:-:S03]  /*11420*/  ISETP.GE.AND P0, PT, R7, 0x1, PT ;  /* 0x000000010700780c */ /* 0x002fc60003f06270 */
[----:B------:R-:W-:Y:S02]  /*11430*/  IMAD.IADD R191, R191, 0x1, R0 ;  /* 0x00000001bfbf7824 */ /* 0x000fe400078e0200 */
[----:B------:R-:W-:Y:S02]  /*11440*/  VIADD R0, R22, 0xfffffffe ;  /* 0xfffffffe16007836 */ /* 0x000fe40000000000 */
[----:B------:R-:W-:-:S06]  /*11450*/  IMAD.IADD R6, R191, 0x1, R6 ;  /* 0x00000001bf067824 */ /* 0x000fcc00078e0206 */
        /* <DEDUP_REMOVED lines=12> */
.L_x_6791:
[----:B------:R-:W-:-:S13]  /*11520*/  ISETP.NE.AND P0, PT, R7, 0x1, PT ;  /* 0x000000010700780c */ /* 0x000fda0003f05270 */
[----:B------:R-:W0:Y:S02]  /*11530*/  @P0 LDC.64 R4, c[0x0][0xae0] ;  /* 0x0002b800ff040b82 */ /* 0x000e240000000a00 */
[----:B0-----:R-:W-:-:S05]  /*11540*/  @P0 IMAD.HI.U32 R4, R3, R4, RZ ;  /* 0x0000000403040227 */ /* 0x001fca00078e00ff */
[----:B------:R-:W-:-:S07]  /*11550*/  @P0 SHF.R.U32.HI R3, RZ, R5, R4 ;  /* 0x00000005ff030219 */ /* 0x000fce0000011604 */
.L_x_6792:
[----:B------:R-:W-:Y:S05]  /*11560*/  BSYNC B0 ;  /* 0x0000000000007941 */ /* 0x000fea0003800000 */
.L_x_6790:
[----:B------:R-:W-:-:S05]  /*11570*/  IMAD R3, R3, R7, R7 ;  /* 0x0000000703037224 */ /* 0x000fca00078e0207 */
[----:B------:R-:W-:-:S07]  /*11580*/  VIMNMX R6, R6, R3, PT ;  /* 0x0000000306067248 */ /* 0x000fce0003fe0100 */
.L_x_6789:
[----:B------:R-:W-:-:S04]  /*11590*/  SHF.R.S32.HI R3, RZ, 0x1f, R6 ;  /* 0x0000001fff037819 */ /* 0x000fc80000011406 */
[----:B------:R-:W-:-:S04]  /*115a0*/  LEA.HI R3, R3, R6, RZ, 0x6 ;  /* 0x0000000603037211 */ /* 0x000fc800078f30ff */
[----:B------:R-:W-:-:S04]  /*115b0*/  SHF.R.S32.HI R3, RZ, 0x6, R3 ;  /* 0x00000006ff037819 */ /* 0x000fc80000011403 */
[----:B------:R-:W-:-:S04]  /*115c0*/  VIMNMX R9, R194, R3, !PT ;  /* 0x00000003c2097248 */ /* 0x000fc80007fe0100 */
[----:B------:R-:W-:-:S13]  /*115d0*/  ISETP.GE.AND P0, PT, R0, R9, PT ;  /* 0x000000090000720c */ /* 0x000fda0003f06270 */
[----:B------:R-:W-:Y:S05]  /*115e0*/  @!P0 BRA `(.L_x_6793) ;  /* 0x0000007800e48947 */ /* 0x000fea0003800000 */
.L_x_6826:
[----:B------:R-:W2:Y:S04]  /*115f0*/  LDL R22, [R1+0x1c0] ;  /* 0x0001c00001167983 */ /* 0x000ea80000100800 */
[----:B0-----:R-:W3:Y:S04]  /*11600*/  LDL R2, [R1+0x1c8] ;  /* 0x0001c80001027983 */ /* 0x001ee80000100800 */
[----:B------:R-:W4:Y:S01]  /*11610*/  LDL R3, [R1] ;  /* 0x0000000001037983 */ /* 0x000f220000100800 */
        /* <DEDUP_REMOVED lines=17> */
.L_x_6795:
[----:B------:R-:W-:Y:S05]  /*11730*/  BSYNC B0 ;  /* 0x0000000000007941 */ /* 0x000fea0003800000 */
.L_x_6794:
[----:B0-----:R-:W2:Y:S01]  /*11740*/  LDL.64 R2, [R1+0x18] ;  /* 0x0000180001027983 */ /* 0x001ea20000100a00 */
[----:B-----5:R-:W-:Y:S02]  /*11750*/  SHF.L.U32 R5, R6, 0x1f, RZ ;  /* 0x0000001f06057819 */ /* 0x020fe400000006ff */
[----:B--2---:R-:W-:-:S05]  /*11760*/  MOV R3, R2 ;  /* 0x0000000200037202 */ /* 0x004fca0000000f00 */
[----:B------:R-:W-:-:S04]  /*11770*/  IMAD R4, R4, 0x8, R3 ;  /* 0x0000000804047824 */ /* 0x000fc800078e0203 */
[----:B------:R0:W1:Y:S01]  /*11780*/  SYNCS.PHASECHK.TRANS64.TRYWAIT P0, [R4+URZ], R5 ;  /* 0x00000005040075a7 */ /* 0x000062000800017f */
[----:B------:R0:W5:Y:S01]  /*11790*/  LDL.64 R6, [R1+0x1c0] ;  /* 0x0001c00001067983 */ /* 0x0001620000100a00 */
[----:B------:R-:W-:Y:S04]  /*117a0*/  BSSY B0, `(.L_x_6796) ;  /* 0x0000003000007945 */ /* 0x000fe80003800000 */
[----:B------:R-:W-:Y:S05]  /*117b0*/  @!P1 BRA `(.L_x_6797) ;  /* 0x0000000000049947 */ /* 0x000fea0003800000 */
[----:B------:R-:W-:Y:S01]  /*117c0*/  BPT.TRAP 0x1 ;  /* 0x000000040000795c */ /* 0x000fe20000300000 */
.L_x_6797:
[----:B------:R-:W-:Y:S05]  /*117d0*/  BSYNC B0 ;  /* 0x0000000000007941 */ /* 0x000fea0003800000 */
.L_x_6796:
[----:B------:R-:W-:Y:S04]  /*117e0*/  BSSY B0, `(.L_x_6798) ;  /* 0x0000006000007945 */ /* 0x000fe80003800000 */
[----:B-1----:R-:W-:Y:S05]  /*117f0*/  @P0 BRA `(.L_x_6799) ;  /* 0x0000000000100947 */ /* 0x002fea0003800000 */
[----:B-----5:R-:W-:Y:S01]  /*11800*/  IMAD R6, R6, 0x8, R3 ;  /* 0x0000000806067824 */ /* 0x020fe200078e0203 */
[----:B------:R-:W-:-:S04]  /*11810*/  SHF.L.U32 R7, R7, 0x1f, RZ ;  /* 0x0000001f07077819 */ /* 0x000fc800000006ff */
[----:B------:R-:W1:Y:S02]  /*11820*/  SYNCS.PHASECHK.TRANS64.TRYWAIT P0, [R6+URZ], R7 ;  /* 0x00000007060075a7 */ /* 0x000e64000800017f */
[----:B-1----:R-:W-:Y:S05]  /*11830*/  @!P0 BRA `(.L_x_6800) ;  /* 0x0000024000e88947 */ /* 0x002fea0003800000 */
.L_x_6799:
[----:B------:R-:W-:Y:S05]  /*11840*/  BSYNC B0 ;  /* 0x0000000000007941 */ /* 0x000fea0003800000 */
.L_x_6798:
[----:B------:R-:W2:Y:S04]  /*11850*/  LDL R3, [R1+0x1c0] ;  /* 0x0001c00001037983 */ /* 0x000ea80000100800 */
[----:B0-----:R-:W2:Y:S01]  /*11860*/  LDL.64 R4, [R1+0x80] ;  /* 0x0000800001047983 */ /* 0x001ea20000100a00 */
[----:B------:R-:W-:Y:S05]  /*11870*/  WARPSYNC.ALL ;  /* 0x0000000000007948 */ /* 0x000fea0003800000 */
[----:B------:R-:W3:Y:S04]  /*11880*/  LDL.64 R10, [R1+0x78] ;  /* 0x00007800010a7983 */ /* 0x000ee80000100a00 */
[----:B-1---5:R-:W4:Y:S04]  /*11890*/  LDL.64 R6, [R1+0x78] ;  /* 0x0000780001067983 */ /* 0x022f280000100a00 */
        /* <DEDUP_REMOVED lines=52> */
.L_x_6802:
[----:B------:R-:W-:Y:S05]  /*11be0*/  BSYNC B0 ;  /* 0x0000000000007941 */ /* 0x000fea0003800000 */
.L_x_6801:
        /* <DEDUP_REMOVED lines=8> */
.L_x_6804:
[----:B------:R-:W-:Y:S05]  /*11c70*/  BSYNC B0 ;  /* 0x0000000000007941 */ /* 0x000fea0003800000 */
.L_x_6803:
[----:B------:R-:W-:Y:S04]  /*11c80*/  BSSY B0, `(.L_x_6805) ;  /* 0x0000004000007945 */ /* 0x000fe80003800000 */
[----:B-1----:R-:W-:Y:S05]  /*11c90*/  @P0 BRA `(.L_x_6806) ;  /* 0x0000000000080947 */ /* 0x002fea0003800000 */
[----:B------:R-:W1:Y:S02]  /*11ca0*/  SYNCS.PHASECHK.TRANS64.TRYWAIT P0, [R2+URZ], R3 ;  /* 0x00000003020075a7 */ /* 0x000e64000800017f */
[----:B-1----:R-:W-:Y:S05]  /*11cb0*/  @!P0 BRA `(.L_x_6807) ;  /* 0x0000023c00dc8947 */ /* 0x002fea0003800000 */
.L_x_6806:
[----:B------:R-:W-:Y:S05]  /*11cc0*/  BSYNC B0 ;  /* 0x0000000000007941 */ /* 0x000fea0003800000 */
.L_x_6805:
        /* <DEDUP_REMOVED lines=9> */
[----:B------:R-:W4:Y:S05]  /*11d60*/  LDL.64 R6, [R1+0x90] ;  /* 0x0000900001067983 */ /* 0x000f2a0000100a00 */
[----:B------:R-:W0:Y:S01]  /*11d70*/  S2R R23, SR_TID.X ;  /* 0x0000000000177919 */ /* 0x000e220000002100 */
[----:B------:R-:W4:Y:S04]  /*11d80*/  LDL.64 R56, [R1+0x90] ;  /* 0x0000900001387983 */ /* 0x000f280000100a00 */
[----:B------:R-:W4:Y:S04]  /*11d90*/  LDL.64 R58, [R1+0x90] ;  /* 0x00009000013a7983 */ /* 0x000f280000100a00 */
[----:B------:R-:W4:Y:S01]  /*11da0*/  LDL.64 R60, [R1+0x90] ;  /* 0x00009000013c7983 */ /* 0x000f220000100a00 */
[----:B--2---:R-:W-:Y:S01]  /*11db0*/  ISETP.NE.U32.AND P0, PT, R4, RZ, PT ;  /* 0x000000ff0400720c */ /* 0x004fe20003f05070 */
[----:B---3--:R-:W-:Y:S01]  /*11dc0*/  IMAD R2, R5, 0x1000, R2 ;  /* 0x0000100005027824 */ /* 0x008fe200078e0202 */
[----:B------:R-:W-:Y:S01]  /*11dd0*/  R2UR UR7, R3 ;  /* 0x00000000030772ca */ /* 0x000fe200000e0000 */
[----:B------:R-:W2:Y:S01]  /*11de0*/  LDL.64 R4, [R1+0x90] ;  /* 0x0000900001047983 */ /* 0x000ea20000100a00 */
[----:B----4-:R-:W-:-:S02]  /*11df0*/  R2UR UR4, R12 ;  /* 0x000000000c0472ca */ /* 0x010fc400000e0000 */
        /* <DEDUP_REMOVED lines=174> */
[----:B------:R-:W-:Y:S01]  /*128e0*/  IADD3 R12, R12, 0x800, R23 ;  /* 0x000008000c0c7810 */ /* 0x000fe20007ffe017 */
        /* <DEDUP_REMOVED lines=10> */
[----:B--2---:R-:W-:Y:S01]  /*12990*/  R2UR UR5, R15 ;  /* 0x000000000f0572ca */ /* 0x004fe200000e0000 */
[----:B------:R-:W2:Y:S06]  /*129a0*/  LDL R20, [R1] ;  /* 0x0000000001147983 */ /* 0x000eac0000100800 */
        /* <DEDUP_REMOVED lines=13> */
[----:B---3--:R-:W-:Y:S01]  /*12a80*/  IADD3 R10, R15, 0x800, R10 ;  /* 0x000008000f0a7810 */ /* 0x008fe20007ffe00a */
[----:B------:R-:W-:Y:S01]  /*12a90*/  IMAD.IADD R12, R4, 0x1, R15 ;  /* 0x00000001040c7824 */ /* 0x000fe200078e020f */
[----:B------:R-:W-:Y:S01]  /*12aa0*/  R2UR UR7, R13 ;  /* 0x000000000d0772ca */ /* 0x000fe200000e0000 */
[----:B------:R-:W3:Y:S01]  /*12ab0*/  LDL.64 R4, [R1+0x90] ;  /* 0x0000900001047983 */ /* 0x000ee20000100a00 */
[----:B------:R-:W-:Y:S02]  /*12ac0*/  R2UR UR4, R10 ;  /* 0x000000000a0472ca */ /* 0x000fe400000e0000 */
[----:B------:R-:W-:Y:S02]  /*12ad0*/  R2UR UR6, R12 ;  /* 0x000000000c0672ca */ /* 0x000fe400000e0000 */
[----:B------:R-:W-:Y:S01]  /*12ae0*/  R2UR UR5, R11 ;  /* 0x000000000b0572ca */ /* 0x000fe200000e0000 */
[----:B------:R-:W-:Y:S02]  /*12af0*/  IMAD.MOV.U32 R10, RZ, RZ, 0x28 ;  /* 0x00000028ff0a7424 */ /* 0x000fe400078e00ff */
        /* <DEDUP_REMOVED lines=8> */
[----:B----4-:R-:W-:Y:S02]  /*12b80*/  IMAD.IADD R6, R11, 0x1, R6 ;  /* 0x000000010b067824 */ /* 0x010fe400078e0206 */
        /* <DEDUP_REMOVED lines=11> */
[----:B------:R-:W4:Y:S06]  /*12c40*/  LDL.64 R6, [R1+0x90] ;  /* 0x0000900001067983 */ /* 0x000f2c0000100a00 */
[----:B------:R-:W-:Y:S01]  /*12c50*/  HGMMA.64x64x16.F32 R24, gdesc[UR4], R24, gsb0 ;  /* 0x00e00000041879f0 */ /* 0x000fe20008000818 */
[----:B------:R-:W-:Y:S01]  /*12c60*/  IMAD.IADD R10, R23, 0x1, R12 ;  /* 0x00000001170a7824 */ /* 0x000fe200078e020c */
[----:B------:R-:W-:-:S02]  /*12c70*/  R2UR UR7, R11 ;  /* 0x000000000b0772ca */ /* 0x000fc400000e0000 */
[----:B------:R-:W-:Y:S02]  /*12c80*/  R2UR UR4, R56 ;  /* 0x00000000380472ca */ /* 0x000fe400000e0000 */
[----:B------:R-:W-:Y:S02]  /*12c90*/  R2UR UR6, R10 ;  /* 0x000000000a0672ca */ /* 0x000fe400000e0000 */
[----:B------:R-:W-:Y:S01]  /*12ca0*/  R2UR UR5, R57 ;  /* 0x00000000390572ca */ /* 0x000fe200000e0000 */
[----:B------:R-:W-:Y:S02]  /*12cb0*/  WARPGROUP.DEPBAR.LE gsb0, 0x0 ;  /* 0x00008000000079c5 */ /* 0x000fe40000010000 */
[----:B------:R-:W-:Y:S01]  /*12cc0*/  WARPGROUP.ARRIVE ;  /* 0x00000000000079c5 */ /* 0x000fe20000000000 */
[C---:B------:R-:W-:Y:S01]  /*12cd0*/  IMAD.IADD R56, R21.reuse, 0x1, R12 ;  /* 0x0000000115387824 */ /* 0x040fe200078e020c */
[----:B------:R-:W-:Y:S01]  /*12ce0*/  IADD3 R58, R21, 0xa00, R58 ;  /* 0x00000a00153a7810 */ /* 0x000fe20007ffe03a */
[----:B------:R-:W2:Y:S07]  /*12cf0*/  LDL.64 R10, [R1+0x90] ;  /* 0x00009000010a7983 */ /* 0x000eae0000100a00 */
[----:B------:R-:W-:Y:S01]  /*12d00*/  HGMMA.64x64x16.F32 R24, gdesc[UR4], R24, gsb0 ;  /* 0x00e00000041879f0 */ /* 0x000fe20008000818 */
[----:B------:R-:W-:Y:S01]  /*12d10*/  IMAD.MOV.U32 R57, RZ, RZ, R3 ;  /* 0x000000ffff397224 */ /* 0x000fe200078e0003 */
[----:B------:R-:W-:-:S02]  /*12d20*/  R2UR UR6, R56 ;  /* 0x00000000380672ca */ /* 0x000fc400000e0000 */
        /* <DEDUP_REMOVED lines=10> */
[----:B------:R-:W-:Y:S01]  /*12dd0*/  R2UR UR6, R56 ;  /* 0x00000000380672ca */ /* 0x000fe200000e0000 */
[----:B------:R-:W3:Y:S01]  /*12de0*/  LDL.64 R58, [R1+0x90] ;  /* 0x00009000013a7983 */ /* 0x000ee20000100a00 */
[----:B------:R-:W-:-:S02]  /*12df0*/  R2UR UR7, R57 ;  /* 0x00000000390772ca */ /* 0x000fc400000e0000 */
        /* <DEDUP_REMOVED lines=13> */
[----:B------:R-:W-:Y:S01]  /*12ed0*/  IMAD.MOV.U32 R5, RZ, RZ, R3 ;  /* 0x000000ffff057224 */ /* 0x000fe200078e0003 */
[----:B------:R-:W-:Y:S02]  /*12ee0*/  R2UR UR4, R60 ;  /* 0x000000003c0472ca */ /* 0x000fe400000e0000 */
[----:B------:R-:W-:Y:S02]  /*12ef0*/  R2UR UR6, R4 ;  /* 0x00000000040672ca */ /* 0x000fe400000e0000 */
[----:B------:R-:W-:Y:S02]  /*12f00*/  R2UR UR7, R5 ;  /* 0x00000000050772ca */ /* 0x000fe400000e0000 */
[----:B------:R-:W-:Y:S01]  /*12f10*/  R2UR UR5, R61 ;  /* 0x000000003d0572ca */ /* 0x000fe200000e0000 */
[----:B------:R-:W-:Y:S01]  /*12f20*/  VIADD R14, R2, 0xc00 ;  /* 0x00000c00020e7836 */ /* 0x000fe20000000000 */
[----:B------:R-:W3:Y:S01]  /*12f30*/  LDL.64 R4, [R1+0x90] ;  /* 0x0000900001047983 */ /* 0x000ee20000100a00 */
[----:B------:R-:W-:-:S02]  /*12f40*/  WARPGROUP.DEPBAR.LE gsb0, 0x0 ;  /* 0x00008000000079c5 */ /* 0x000fc40000010000 */
[----:B------:R-:W-:-:S08]  /*12f50*/  WARPGROUP.ARRIVE ;  /* 0x00000000000079c5 */ /* 0x000fd00000000000 */
        /* <DEDUP_REMOVED lines=8> */
[----:B------:R-:W-:-:S02]  /*12fe0*/  WARPGROUP.DEPBAR.LE gsb0, 0x0 ;  /* 0x00008000000079c5 */ /* 0x000fc40000010000 */
[----:B------:R-:W-:Y:S01]  /*12ff0*/  WARPGROUP.ARRIVE ;  /* 0x00000000000079c5 */ /* 0x000fe20000000000 */
[C---:B------:R-:W-:Y:S01]  /*13000*/  IMAD.IADD R56, R21.reuse, 0x1, R14 ;  /* 0x0000000115387824 */ /* 0x040fe200078e020e */
[----:B--2---:R-:W-:Y:S01]  /*13010*/  IADD3 R10, R21, 0xc00, R10 ;  /* 0x00000c00150a7810 */ /* 0x004fe20007ffe00a */
[----:B------:R-:W-:Y:S01]  /*13020*/  IMAD.MOV.U32 R57, RZ, RZ, R3 ;  /* 0x000000ffff397224 */ /* 0x000fe200078e0003 */
[----:B------:R-:W2:Y:S06]  /*13030*/  LDL.64 R6, [R1+0x90] ;  /* 0x0000900001067983 */ /* 0x000eac0000100a00 */
        /* <DEDUP_REMOVED lines=13> */
[----:B------:R0:W5:Y:S01]  /*13110*/  LDL R14, [R1+0x1c0] ;  /* 0x0001c000010e7983 */ /* 0x0001620000100800 */
        /* <DEDUP_REMOVED lines=25> */
[C---:B------:R-:W-:Y:S01]  /*132b0*/  IADD3 R4, R23.reuse, 0xe00, R4 ;  /* 0x00000e0017047810 */ /* 0x040fe20007ffe004 */
[----:B------:R-:W-:Y:S02]  /*132c0*/  IMAD.MOV.U32 R57, RZ, RZ, R3 ;  /* 0x000000ffff397224 */ /* 0x000fe400078e0003 */
[----:B------:R-:W-:Y:S01]  /*132d0*/  IMAD.IADD R56, R23, 0x1, R12 ;  /* 0x0000000117387824 */ /* 0x000fe200078e020c */
[----:B------:R-:W-:Y:S01]  /*132e0*/  R2UR UR4, R4 ;  /* 0x00000000040472ca */ /* 0x000fe200000e0000 */
[----:B------:R0:W5:Y:S01]  /*132f0*/  LDL R23, [R1+0xc] ;  /* 0x00000c0001177983 */ /* 0x0001620000100800 */
[----:B------:R-:W-:Y:S02]  /*13300*/  R2UR UR7, R57 ;  /* 0x00000000390772ca */ /* 0x000fe400000e0000 */
[----:B------:R-:W-:-:S02]  /*13310*/  R2UR UR6, R56 ;  /* 0x00000000380672ca */ /* 0x000fc400000e0000 */
[----:B------:R-:W-:Y:S01]  /*13320*/  R2UR UR5, R5 ;  /* 0x00000000050572ca */ /* 0x000fe200000e0000 */
[----:B------:R-:W-:Y:S02]  /*13330*/  WARPGROUP.DEPBAR.LE gsb0, 0x0 ;  /* 0x00008000000079c5 */ /* 0x000fe40000010000 */
[----:B------:R-:W-:-:S10]  /*13340*/  WARPGROUP.ARRIVE ;  /* 0x00000000000079c5 */ /* 0x000fd40000000000 */
[----:B------:R-:W-:Y:S01]  /*13350*/  HGMMA.64x64x16.F32 R24, gdesc[UR4], R24, gsb0 ;  /* 0x00e00000041879f0 */ /* 0x000fe20008000818 */
[C---:B------:R-:W-:Y:S01]  /*13360*/  IMAD.IADD R4, R21.reuse, 0x1, R12 ;  /* 0x0000000115047824 */ /* 0x040fe200078e020c */
[----:B--2---:R-:W-:Y:S01]  /*13370*/  IADD3 R6, R21, 0xe00, R6 ;  /* 0x00000e0015067810 */ /* 0x004fe20007ffe006 */
        /* <DEDUP_REMOVED lines=25> */
[----:B----4-:R-:W-:Y:S01]  /*13510*/  IMAD.IADD R58, R5, 0x1, R58 ;  /* 0x00000001053a7824 */ /* 0x010fe200078e023a */
[----:B------:R-:W-:Y:S02]  /*13520*/  R2UR UR7, R3 ;  /* 0x00000000030772ca */ /* 0x000fe400000e0000 */
[----:B------:R-:W-:Y:S02]  /*13530*/  R2UR UR6, R2 ;  /* 0x00000000020672ca */ /* 0x000fe400000e0000 */
        /* <DEDUP_REMOVED lines=34> */
[----:B------:R-:W-:-:S03]  /*13760*/  LOP3.LUT R2, R20, 0x1, RZ, 0xfc, !PT ;  /* 0x0000000114027812 */ /* 0x000fc600078efcff */
        /* <DEDUP_REMOVED lines=8> */
.L_x_6809:
[----:B------:R-:W-:Y:S05]  /*137f0*/  BSYNC B0 ;  /* 0x0000000000007941 */ /* 0x000fea0003800000 */
.L_x_6808:
[----:B------:R-:W2:Y:S02]  /*13800*/  LDL.64 R2, [R1+0x20] ;  /* 0x0000200001027983 */ /* 0x000ea40000100a00 */
[----:B--2---:R-:W-:-:S05]  /*13810*/  MOV R3, R2 ;  /* 0x0000000200037202 */ /* 0x004fca0000000f00 */
[----:B-----5:R-:W-:-:S05]  /*13820*/  IMAD R14, R14, 0x8, R3 ;  /* 0x000000080e0e7824 */ /* 0x020fca00078e0203 */
[----:B------:R-:W-:-:S04]  /*13830*/  PRMT R14, R23, 0x654, R14 ;  /* 0x00000654170e7816 */ /* 0x000fc8000000000e */
[----:B------:R0:W-:Y:S01]  /*13840*/  SYNCS.ARRIVE.TRANS64.RED.A1T0 RZ, [R14+URZ], RZ ;  /* 0x000000ff0eff79a7 */ /* 0x0001e2000810043f */
[----:B------:R-:W2:Y:S04]  /*13850*/  LDL R8, [R1+0xcc] ;  /* 0x0000cc0001087983 */ /* 0x000ea80000100800 */
[----:B------:R-:W3:Y:S04]  /*13860*/  LDL.64 R2, [R1+0xf0] ;  /* 0x0000f00001027983 */ /* 0x000ee80000100a00 */
[----:B------:R-:W4:Y:S04]  /*13870*/  LDL R23, [R1+0x50] ;  /* 0x0000500001177983 */ /* 0x000f280000100800 */
[----:B------:R-:W4:Y:S04]  /*13880*/  LDL R58, [R1+0xf8] ;  /* 0x0000f800013a7983 */ /* 0x000f280000100800 */
[----:B0-----:R-:W4:Y:S04]  /*13890*/  LDL.128 R12, [R1+0xe0] ;  /* 0x0000e000010c7983 */ /* 0x001f280000100c00 */
[----:B------:R-:W4:Y:S01]  /*138a0*/  LDL.128 R4, [R1+0xd0] ;  /* 0x0000d00001047983 */ /* 0x000f220000100c00 */
[----:B------:R-:W-:Y:S01]  /*138b0*/  BSSY B0, `(.L_x_6810) ;  /* 0x000003b000007945 */ /* 0x000fe20003800000 */
[----:B--2---:R-:W-:-:S04]  /*138c0*/  SHF.R.S32.HI R11, RZ, 0x1f, R8 ;  /* 0x0000001fff0b7819 */ /* 0x004fc80000011408 */
        /* <DEDUP_REMOVED lines=15> */
[----:B---3--:R-:W-:Y:S01]  /*139c0*/  ISETP.NE.AND P0, PT, R2, 0x1, PT ;  /* 0x000000010200780c */ /* 0x008fe20003f05270 */
[----:B------:R-:W-:Y:S01]  /*139d0*/  IMAD.IADD R56, R11, 0x1, -R56 ;  /* 0x000000010b387824 */ /* 0x000fe200078e0a38 */
[----:B------:R-:W-:Y:S01]  /*139e0*/  LOP3.LUT R8, R8, 0x1ffffffe, RZ, 0xc0, !PT ;  /* 0x1ffffffe08087812 */ /* 0x000fe200078ec0ff */
[----:B----4-:R-:W-:-:S04]  /*139f0*/  IMAD R11, R23, 0x4, R10 ;  /* 0x00000004170b7824 */ /* 0x010fc800078e020a */
        /* <DEDUP_REMOVED lines=30> */
.L_x_6813:
[----:B------:R-:W-:-:S13]  /*13be0*/  ISETP.NE.AND P0, PT, R13, 0x1, PT ;  /* 0x000000010d00780c */ /* 0x000fda0003f05270 */
[----:B------:R-:W-:-:S05]  /*13bf0*/  @P0 IMAD.HI.U32 R10, R6, R14, RZ ;  /* 0x0000000e060a0227 */ /* 0x000fca00078e00ff */
[----:B------:R-:W-:-:S07]  /*13c00*/  @P0 SHF.R.U32.HI R6, RZ, R15, R10 ;  /* 0x0000000fff060219 */ /* 0x000fce000001160a */
.L_x_6814:
[----:B------:R-:W-:Y:S05]  /*13c10*/  BSYNC B1 ;  /* 0x0000000000017941 */ /* 0x000fea0003800000 */
.L_x_6812:
[----:B------:R-:W-:-:S04]  /*13c20*/  IMAD R7, R6, R13, -R11 ;  /* 0x0000000d06077224 */ /* 0x000fc800078e0a0b */
[----:B------:R-:W-:-:S05]  /*13c30*/  IMAD R6, R20, -0x2, R7 ;  /* 0xfffffffe14067824 */ /* 0x000fca00078e0207 */
[----:B------:R-:W-:Y:S02]  /*13c40*/  VIMNMX R3, R3, R6, !PT ;  /* 0x0000000603037248 */ /* 0x000fe40007fe0100 */
[----:B------:R-:W-:-:S07]  /*13c50*/  VIADDMNMX R2, R6, R13, R2, PT ;  /* 0x0000000d06027246 */ /* 0x000fce0003800102 */
.L_x_6811:
[----:B------:R-:W-:Y:S05]  /*13c60*/  BSYNC B0 ;  /* 0x0000000000007941 */ /* 0x000fea0003800000 */
.L_x_6810:
        /* <DEDUP_REMOVED lines=90> */
.L_x_6818:
[----:B------:R-:W-:-:S13]  /*14210*/  ISETP.NE.AND P6, PT, R13, 0x1, PT ;  /* 0x000000010d00780c */ /* 0x000fda0003fc5270 */
[----:B------:R-:W-:-:S05]  /*14220*/  @P6 IMAD.HI.U32 R14, R4, R14, RZ ;  /* 0x0000000e040e6227 */ /* 0x000fca00078e00ff */
[----:B------:R-:W-:-:S07]  /*14230*/  @P6 SHF.R.U32.HI R4, RZ, R15, R14 ;  /* 0x0000000fff046219 */ /* 0x000fce000001160e */
.L_x_6819:
[----:B------:R-:W-:Y:S05]  /*14240*/  BSYNC B1 ;  /* 0x0000000000017941 */ /* 0x000fea0003800000 */
.L_x_6817:
[----:B------:R-:W-:-:S04]  /*14250*/  IMAD R3, R4, R13, -R11 ;  /* 0x0000000d04037224 */ /* 0x000fc800078e0a0b */
[----:B------:R-:W-:-:S05]  /*14260*/  IMAD R20, R20, -0x2, R3 ;  /* 0xfffffffe14147824 */ /* 0x000fca00078e0203 */
[----:B------:R-:W-:Y:S02]  /*14270*/  VIADDMNMX R6, R20, R13, R6, PT ;  /* 0x0000000d14067246 */ /* 0x000fe40003800106 */
[----:B------:R-:W-:-:S07]  /*14280*/  VIMNMX R7, R7, R20, !PT ;  /* 0x0000001407077248 */ /* 0x000fce0007fe0100 */
.L_x_6816:
[----:B------:R-:W-:Y:S05]  /*14290*/  BSYNC B0 ;  /* 0x0000000000007941 */ /* 0x000fea0003800000 */
.L_x_6815:
[----:B------:R-:W2:Y:S01]  /*142a0*/  LDL.64 R14, [R1+0x1e0] ;  /* 0x0001e000010e7983 */ /* 0x000ea20000100a00 */
        /* <DEDUP_REMOVED lines=35> */
[----:B------:R-:W-:Y:S01]  /*144e0*/  FSEL R42, R42, -INF , !P0 ;  /* 0xff8000002a2a7808 */ /* 0x000fe20004000000 */
[----:B------:R-:W3:Y:S01]  /*144f0*/  LDL R12, [R1+0x200] ;  /* 0x00020000010c7983 */ /* 0x000ee20000100800 */
[----:B------:R-:W-:-:S04]  /*14500*/  ISETP.NE.AND P0, PT, R10, RZ, PT ;  /* 0x000000ff0a00720c */ /* 0x000fc80003f05270 */
[----:B------:R-:W-:-:S04]  /*14510*/  ISETP.GT.AND P0, PT, R7, RZ, !P0 ;  /* 0x000000ff0700720c */ /* 0x000fc80004704270 */
[----:B------:R-:W-:-:S04]  /*14520*/  ISETP.LT.OR P0, PT, R6, 0x1, P0 ;  /* 0x000000010600780c */ /* 0x000fc80000701670 */
[----:B------:R-:W-:Y:S02]  /*14530*/  FSEL R30, R26, -INF , !P0 ;  /* 0xff8000001a1e7808 */ /* 0x000fe40004000000 */
[----:B------:R-:W-:-:S04]  /*14540*/  ISETP.NE.AND P0, PT, R40, RZ, PT ;  /* 0x000000ff2800720c */ /* 0x000fc80003f05270 */
[----:B------:R-:W-:-:S04]  /*14550*/  ISETP.GT.AND P0, PT, R7, 0x21, !P0 ;  /* 0x000000210700780c */ /* 0x000fc80004704270 */
[C---:B------:R-:W-:Y:S02]  /*14560*/  ISETP.LT.OR P0, PT, R6.reuse, 0x22, P0 ;  /* 0x000000220600780c */ /* 0x040fe40000701670 */
[C---:B------:R-:W-:Y:S02]  /*14570*/  ISETP.LT.OR P1, PT, R6.reuse, 0x29, P1 ;  /* 0x000000290600780c */ /* 0x040fe40000f21670 */
[----:B------:R-:W-:Y:S02]  /*14580*/  FSEL R43, R43, -INF , !P0 ;  /* 0xff8000002b2b7808 */ /* 0x000fe40004000000 */
[----:B------:R-:W-:Y:S02]  /*14590*/  ISETP.LT.OR P2, PT, R6, 0x2a, P2 ;  /* 0x0000002a0600780c */ /* 0x000fe40001741670 */
[----:B------:R-:W-:Y:S02]  /*145a0*/  FSEL R46, R46, -INF , !P1 ;  /* 0xff8000002e2e7808 */ /* 0x000fe40004800000 */
[----:B------:R-:W-:-:S02]  /*145b0*/  ISETP.LT.OR P3, PT, R6, 0x31, P3 ;  /* 0x000000310600780c */ /* 0x000fc40001f61670 */
[----:B------:R-:W-:Y:S02]  /*145c0*/  FSEL R47, R47, -INF , !P2 ;  /* 0xff8000002f2f7808 */ /* 0x000fe40005000000 */
[C---:B------:R-:W-:Y:S02]  /*145d0*/  ISETP.GT.AND P5, PT, R7.reuse, 0x38, !P5 ;  /* 0x000000380700780c */ /* 0x040fe40006fa4270 */
[----:B------:R-:W-:Y:S02]  /*145e0*/  ISETP.LT.OR P4, PT, R6, 0x32, P4 ;  /* 0x000000320600780c */ /* 0x000fe40002781670 */
[----:B------:R-:W-:Y:S02]  /*145f0*/  FSEL R50, R50, -INF , !P3 ;  /* 0xff80000032327808 */ /* 0x000fe40005800000 */
[----:B------:R-:W-:Y:S02]  /*14600*/  ISETP.GT.AND P6, PT, R7, 0x39, !P6 ;  /* 0x000000390700780c */ /* 0x000fe400077c4270 */
[----:B------:R-:W-:-:S02]  /*14610*/  ISETP.LT.OR P5, PT, R6, 0x39, P5 ;  /* 0x000000390600780c */ /* 0x000fc40002fa1670 */
[----:B------:R-:W-:Y:S02]  /*14620*/  FSEL R51, R51, -INF , !P4 ;  /* 0xff80000033337808 */ /* 0x000fe40006000000 */
[----:B------:R-:W-:Y:S02]  /*14630*/  ISETP.LT.OR P6, PT, R6, 0x3a, P6 ;  /* 0x0000003a0600780c */ /* 0x000fe400037c1670 */
        /* <DEDUP_REMOVED lines=32> */
[----:B------:R-:W-:Y:S01]  /*14840*/  FMNMX.FTZ R2, R54, R3, !PT ;  /* 0x0000000336027209 */ /* 0x000fe20007810000 */
[----:B------:R-:W2:Y:S03]  /*14850*/  LDL.64 R4, [R1+0x1f0] ;  /* 0x0001f00001047983 */ /* 0x000ea60000100a00 */
[----:B------:R-:W-:Y:S01]  /*14860*/  FMNMX.FTZ R7, R55, R2, !PT ;  /* 0x0000000237077209 */ /* 0x000fe20007810000 */
[----:B------:R-:W0:Y:S04]  /*14870*/  SHFL.BFLY PT, R3, R6, 0x2, 0x1f ;  /* 0x0c401f0006037f89 */ /* 0x000e2800000e0000 */
[----:B------:R-:W-:Y:S04]  /*14880*/  STL.64 [R1+0x1e0], R6 ;  /* 0x0001e00601007387 */ /* 0x000fe80000100a00 */
[----:B------:R-:W4:Y:S01]  /*14890*/  LDL R20, [R1+0x1e4] ;  /* 0x0001e40001147983 */ /* 0x000f220000100800 */
[----:B0-----:R-:W-:-:S05]  /*148a0*/  FMNMX.FTZ R8, R6, R3, !PT ;  /* 0x0000000306087209 */ /* 0x001fca0007810000 */
[----:B------:R-:W0:Y:S02]  /*148b0*/  SHFL.BFLY PT, R3, R8, 0x1, 0x1f ;  /* 0x0c201f0008037f89 */ /* 0x000e2400000e0000 */
[----:B0-----:R-:W-:Y:S02]  /*148c0*/  FMNMX.FTZ R10, R8, R3, !PT ;  /* 0x00000003080a7209 */ /* 0x001fe40007810000 */
[----:B------:R-:W5:Y:S04]  /*148d0*/  LDL.64 R2, [R1+0xb8] ;  /* 0x0000b80001027983 */ /* 0x000f680000100a00 */
[----:B------:R-:W-:Y:S04]  /*148e0*/  STL [R1+0x1e0], R10 ;  /* 0x0001e00a01007387 */ /* 0x000fe80000100800 */
[----:B------:R-:W3:Y:S04]  /*148f0*/  LDL R13, [R1+0x1e0] ;  /* 0x0001e000010d7983 */ /* 0x000ee80000100800 */
[----:B----4-:R-:W0:Y:S02]  /*14900*/  SHFL.BFLY PT, R11, R20, 0x2, 0x1f ;  /* 0x0c401f00140b7f89 */ /* 0x010e2400000e0000 */
[----:B0-----:R-:W-:-:S05]  /*14910*/  FMNMX.FTZ R11, R11, R20, !PT ;  /* 0x000000140b0b7209 */ /* 0x001fca0007810000 */
[----:B------:R-:W0:Y:S02]  /*14920*/  SHFL.BFLY PT, R6, R11, 0x1, 0x1f ;  /* 0x0c201f000b067f89 */ /* 0x000e2400000e0000 */
[----:B0-----:R-:W-:Y:S02]  /*14930*/  FMNMX.FTZ R6, R11, R6, !PT ;  /* 0x000000060b067209 */ /* 0x001fe40007810000 */
[----:B---3--:R-:W-:-:S04]  /*14940*/  FSETP.NEU.FTZ.AND P0, PT, R13, -INF , PT ;  /* 0xff8000000d00780b */ /* 0x008fc80003f1d000 */
[----:B------:R-:W-:Y:S02]  /*14950*/  FSEL R7, R13, RZ, P0 ;  /* 0x000000ff0d077208 */ /* 0x000fe40000000000 */
[----:B------:R-:W-:-:S04]  /*14960*/  FSETP.NEU.FTZ.AND P0, PT, R6, -INF , PT ;  /* 0xff8000000600780b */ /* 0x000fc80003f1d000 */
[----:B------:R-:W-:Y:S01]  /*14970*/  FSEL R8, R6, RZ, P0 ;  /* 0x000000ff06087208 */ /* 0x000fe20000000000 */
[----:B------:R-:W-:-:S04]  /*14980*/  FADD.FTZ R7, R14, -R7 ;  /* 0x800000070e077221 */ /* 0x000fc80000010000 */
[----:B------:R-:W-:Y:S01]  /*14990*/  FADD.FTZ R15, R15, -R8 ;  /* 0x800000080f0f7221 */ /* 0x000fe20000010000 */
[----:B------:R-:W-:-:S03]  /*149a0*/  FMUL.FTZ R7, R7, R12 ;  /* 0x0000000c07077220 */ /* 0x000fc60000410000 */
[----:B------:R-:W-:Y:S01]  /*149b0*/  FMUL.FTZ R15, R12, R15 ;  /* 0x0000000f0c0f7220 */ /* 0x000fe20000410000 */
[----:B------:R-:W2:Y:S08]  /*149c0*/  MUFU.EX2 R129, R7 ;  /* 0x0000000700817308 */ /* 0x000eb00000000800 */
[----:B------:R-:W0:Y:S01]  /*149d0*/  MUFU.EX2 R128, R15 ;  /* 0x0000000f00807308 */ /* 0x000e220000000800 */
[----:B------:R1:W-:Y:S01]  /*149e0*/  STL [R1+0x1e4], R6 ;  /* 0x0001e40601007387 */ /* 0x0003e20000100800 */
[----:B--2---:R-:W-:Y:S01]  /*149f0*/  FMUL.FTZ R4, R129, R4 ;  /* 0x0000000481047220 */ /* 0x004fe20000410000 */
[----:B0-----:R-:W-:-:S05]  /*14a00*/  FMUL.FTZ R5, R5, R128 ;  /* 0x0000008005057220 */ /* 0x001fca0000410000 */
[----:B------:R1:W-:Y:S04]  /*14a10*/  STL.64 [R1+0x1f0], R4 ;  /* 0x0001f00401007387 */ /* 0x0003e80000100a00 */
[----:B-----5:R-:W2:Y:S01]  /*14a20*/  LD.E R8, desc[UR46][R2.64+0x4] ;  /* 0x0000042e02087980 */ /* 0x020ea2000c101900 */
        /* <DEDUP_REMOVED lines=12> */
.L_x_6821:
[----:B------:R-:W-:Y:S05]  /*14af0*/  BSYNC B0 ;  /* 0x0000000000007941 */ /* 0x000fea0003800000 */
.L_x_6820:
        /* <DEDUP_REMOVED lines=9> */
.L_x_6823:
[----:B------:R-:W-:Y:S05]  /*14b90*/  BSYNC B0 ;  /* 0x0000000000007941 */ /* 0x000fea0003800000 */
.L_x_6822:
[----:B------:R-:W0:Y:S04]  /*14ba0*/  LDL R32, [R1+0x200] ;  /* 0x0002000001207983 */ /* 0x000e280000100800 */
[----:B------:R-:W0:Y:S04]  /*14bb0*/  LDL.64 R28, [R1+0x1e0] ;  /* 0x0001e000011c7983 */ /* 0x000e280000100a00 */
[----:B------:R-:W2:Y:S04]  /*14bc0*/  LDL.64 R6, [R1+0x1f0] ;  /* 0x0001f00001067983 */ /* 0x000ea80000100a00 */
[----:B------:R-:W3:Y:S04]  /*14bd0*/  LDL.64 R26, [R1+0x400] ;  /* 0x00040000011a7983 */ /* 0x000ee80000100a00 */
[----:B------:R-:W4:Y:S04]  /*14be0*/  LDL.64 R24, [R1+0x408] ;  /* 0x0004080001187983 */ /* 0x000f280000100a00 */
        /* <DEDUP_REMOVED lines=22> */
[----:B------:R-:W2:Y:S01]  /*14d50*/  LDL R142, [R1+0x1c0] ;  /* 0x0001c000018e7983 */ /* 0x000ea20000100800 */
[C---:B0-----:R-:W-:Y:S01]  /*14d60*/  FMUL.FTZ R4, R28.reuse, R32 ;  /* 0x000000201c047220 */ /* 0x041fe20000410000 */
[----:B------:R-:W-:-:S04]  /*14d70*/  FSETP.NEU.FTZ.AND P0, PT, R28, -INF , PT ;  /* 0xff8000001c00780b */ /* 0x000fc80003f1d000 */
[----:B------:R-:W-:Y:S02]  /*14d80*/  FSEL R8, R4, RZ, P0 ;  /* 0x000000ff04087208 */ /* 0x000fe40000000000 */
[----:B------:R-:W2:Y:S01]  /*14d90*/  LDL.64 R4, [R1+0x238] ;  /* 0x0002380001047983 */ /* 0x000ea20000100a00 */
[CC--:B------:R-:W-:Y:S01]  /*14da0*/  FMUL.FTZ R28, R29.reuse, R32.reuse ;  /* 0x000000201d1c7220 */ /* 0x0c0fe20000410000 */
[----:B------:R-:W-:Y:S01]  /*14db0*/  FSETP.NEU.FTZ.AND P0, PT, R29, -INF , PT ;  /* 0xff8000001d00780b */ /* 0x000fe20003f1d000 */
[----:B------:R-:W-:-:S03]  /*14dc0*/  FFMA.FTZ R174, R33, R32, -R8 ;  /* 0x0000002021ae7223 */ /* 0x000fc60000010808 */
[----:B------:R-:W-:Y:S01]  /*14dd0*/  FSEL R33, R28, RZ, P0 ;  /* 0x000000ff1c217208 */ /* 0x000fe20000000000 */
        /* <DEDUP_REMOVED lines=23> */
[-C--:B------:R-:W-:Y:S01]  /*14f50*/  FFMA.FTZ R191, R53, R32.reuse, -R8 ;  /* 0x0000002035bf7223 */ /* 0x080fe20000010808 */
        /* <DEDUP_REMOVED lines=8> */
[----:B------:R-:W-:Y:S01]  /*14fe0*/  FFMA.FTZ R175, R54, R32, -R33 ;  /* 0x0000002036af7223 */ /* 0x000fe20000010821 */
[C---:B---3--:R-:W-:Y:S01]  /*14ff0*/  FMUL.FTZ R27, R129.reuse, R27 ;  /* 0x0000001b811b7220 */ /* 0x048fe20000410000 */
[C---:B------:R-:W-:Y:S01]  /*15000*/  FMUL.FTZ R26, R129.reuse, R26 ;  /* 0x0000001a811a7220 */ /* 0x040fe20000410000 */
[C---:B----4-:R-:W-:Y:S01]  /*15010*/  FMUL.FTZ R25, R128.reuse, R25 ;  /* 0x0000001980197220 */ /* 0x050fe20000410000 */
[----:B------:R-:W-:Y:S01]  /*15020*/  FMUL.FTZ R24, R128, R24 ;  /* 0x0000001880187220 */ /* 0x000fe20000410000 */
[C---:B--2---:R-:W-:Y:S01]  /*15030*/  FMUL.FTZ R23, R129.reuse, R23 ;  /* 0x0000001781177220 */ /* 0x044fe20000410000 */
[----:B------:R-:W2:Y:S01]  /*15040*/  MUFU.EX2 R167, R167 ;  /* 0x000000a700a77308 */ /* 0x000ea20000000800 */
[C---:B------:R-:W-:Y:S01]  /*15050*/  FMUL.FTZ R22, R129.reuse, R22 ;  /* 0x0000001681167220 */ /* 0x040fe20000410000 */
[C---:B------:R-:W-:Y:S01]  /*15060*/  FMUL.FTZ R13, R129.reuse, R13 ;  /* 0x0000000d810d7220 */ /* 0x040fe20000410000 */
[C---:B------:R-:W-:Y:S01]  /*15070*/  FMUL.FTZ R12, R129.reuse, R12 ;  /* 0x0000000c810c7220 */ /* 0x040fe20000410000 */
[C---:B------:R-:W-:Y:S01]  /*15080*/  FMUL.FTZ R21, R129.reuse, R21 ;  /* 0x0000001581157220 */ /* 0x040fe20000410000 */
[C---:B------:R-:W-:Y:S01]  /*15090*/  FMUL.FTZ R20, R129.reuse, R20 ;  /* 0x0000001481147220 */ /* 0x040fe20000410000 */
[C---:B------:R-:W-:Y:S01]  /*150a0*/  FMUL.FTZ R15, R129.reuse, R15 ;  /* 0x0000000f810f7220 */ /* 0x040fe20000410000 */
[----:B------:R-:W-:Y:S01]  /*150b0*/  FMUL.FTZ R14, R129, R14 ;  /* 0x0000000e810e7220 */ /* 0x000fe20000410000 */
[----:B------:R-:W3:Y:S01]  /*150c0*/  MUFU.EX2 R118, R118 ;  /* 0x0000007600767308 */ /* 0x000ee20000000800 */
[----:B0-----:R-:W-:Y:S01]  /*150d0*/  FADD.FTZ R8, R127, R7 ;  /* 0x000000077f087221 */ /* 0x001fe20000010000 */
[----:B------:R-:W-:Y:S01]  /*150e0*/  FADD.FTZ R6, R164, R6 ;  /* 0x00000006a4067221 */ /* 0x000fe20000010000 */
[C---:B------:R-:W-:Y:S01]  /*150f0*/  FMUL.FTZ R11, R129.reuse, R11 ;  /* 0x0000000b810b7220 */ /* 0x040fe20000410000 */
[C---:B------:R-:W-:Y:S01]  /*15100*/  FMUL.FTZ R10, R129.reuse, R10 ;  /* 0x0000000a810a7220 */ /* 0x040fe20000410000 */
[C---:B------:R-:W-:Y:S01]  /*15110*/  FMUL.FTZ R93, R129.reuse, R93 ;  /* 0x0000005d815d7220 */ /* 0x040fe20000410000 */
[C---:B------:R-:W-:Y:S01]  /*15120*/  FMUL.FTZ R92, R129.reuse, R92 ;  /* 0x0000005c815c7220 */ /* 0x040fe20000410000 */
[C---:B------:R-:W-:Y:S01]  /*15130*/  FMUL.FTZ R95, R129.reuse, R95 ;  /* 0x0000005f815f7220 */ /* 0x040fe20000410000 */
[----:B------:R-:W0:Y:S01]  /*15140*/  MUFU.EX2 R126, R126 ;  /* 0x0000007e007e7308 */ /* 0x000e220000000800 */
[C---:B------:R-:W-:Y:S01]  /*15150*/  FMUL.FTZ R94, R129.reuse, R94 ;  /* 0x0000005e815e7220 */ /* 0x040fe20000410000 */
[C---:B------:R-:W-:Y:S01]  /*15160*/  FMUL.FTZ R97, R129.reuse, R97 ;  /* 0x0000006181617220 */ /* 0x040fe20000410000 */
[C---:B------:R-:W-:Y:S01]  /*15170*/  FMUL.FTZ R96, R129.reuse, R96 ;  /* 0x0000006081607220 */ /* 0x040fe20000410000 */
[C---:B------:R-:W-:Y:S01]  /*15180*/  FMUL.FTZ R105, R129.reuse, R105 ;  /* 0x0000006981697220 */ /* 0x040fe20000410000 */
[----:B------:R-:W-:Y:S01]  /*15190*/  FMUL.FTZ R104, R129, R104 ;  /* 0x0000006881687220 */ /* 0x000fe20000410000 */
[C---:B------:R-:W-:Y:S01]  /*151a0*/  FMUL.FTZ R103, R128.reuse, R103 ;  /* 0x0000006780677220 */ /* 0x040fe20000410000 */
[C---:B------:R-:W-:Y:S01]  /*151b0*/  FMUL.FTZ R102, R128.reuse, R102 ;  /* 0x0000006680667220 */ /* 0x040fe20000410000 */
[----:B------:R-:W4:Y:S01]  /*151c0*/  MUFU.EX2 R166, R166 ;  /* 0x000000a600a67308 */ /* 0x000f220000000800 */
[----:B-1----:R-:W-:Y:S01]  /*151d0*/  FADD.FTZ R8, R165, R8 ;  /* 0x00000008a5087221 */ /* 0x002fe20000010000 */
[----:B------:R-:W-:Y:S01]  /*151e0*/  FADD.FTZ R7, R119, R6 ;  /* 0x0000000677077221 */ /* 0x000fe20000010000 */
[C---:B------:R-:W-:Y:S01]  /*151f0*/  FMUL.FTZ R107, R128.reuse, R101 ;  /* 0x00000065806b7220 */ /* 0x040fe20000410000 */
[----:B------:R-:W-:Y:S01]  /*15200*/  FMUL.FTZ R106, R128, R100 ;  /* 0x00000064806a7220 */ /* 0x000fe20000410000 */
[----:B------:R-:W4:Y:S03]  /*15210*/  LDL.64 R76, [R1+0x2d0] ;  /* 0x0002d000014c7983 */ /* 0x000f260000100a00 */
[----:B------:R-:W1:Y:S01]  /*15220*/  MUFU.EX2 R169, R169 ;  /* 0x000000a900a97308 */ /* 0x000e620000000800 */
[----:B------:R-:W4:Y:S04]  /*15230*/  LDL.64 R78, [R1+0x2e0] ;  /* 0x0002e000014e7983 */ /* 0x000f280000100a00 */
[----:B------:R-:W4:Y:S03]  /*15240*/  LDL.64 R66, [R1+0x340] ;  /* 0x0003400001427983 */ /* 0x000f260000100a00 */
[----:B------:R-:W1:Y:S01]  /*15250*/  MUFU.EX2 R115, R115 ;  /* 0x0000007300737308 */ /* 0x000e620000000800 */
[----:B--2---:R-:W-:Y:S01]  /*15260*/  FADD.FTZ R29, R167, R8 ;  /* 0x00000008a71d7221 */ /* 0x004fe20000010000 */
[----:B---3--:R-:W-:Y:S01]  /*15270*/  FADD.FTZ R7, R118, R7 ;  /* 0x0000000776077221 */ /* 0x008fe20000010000 */
[----:B------:R-:W2:Y:S04]  /*15280*/  LDL.64 R74, [R1+0x350] ;  /* 0x00035000014a7983 */ /* 0x000ea80000100a00 */
[----:B------:R-:W3:Y:S01]  /*15290*/  LDL.64 R72, [R1+0x360] ;  /* 0x0003600001487983 */ /* 0x000ee20000100a00 */
[----:B------:R-:W1:Y:S03]  /*152a0*/  MUFU.EX2 R125, R125 ;  /* 0x0000007d007d7308 */ /* 0x000e660000000800 */
[----:B------:R-:W3:Y:S04]  /*152b0*/  LDL.64 R70, [R1+0x370] ;  /* 0x0003700001467983 */ /* 0x000ee80000100a00 */
[----:B------:R-:W3:Y:S01]  /*152c0*/  LDL.64 R68, [R1+0x380] ;  /* 0x0003800001447983 */ /* 0x000ee20000100a00 */
[----:B------:R-:W1:Y:S01]  /*152d0*/  MUFU.EX2 R168, R168 ;  /* 0x000000a800a87308 */ /* 0x000e620000000800 */
[----:B0-----:R-:W-:Y:S01]  /*152e0*/  FADD.FTZ R8, R126, R29 ;  /* 0x0000001d7e087221 */ /* 0x001fe20000010000 */
[----:B----4-:R-:W-:Y:S01]  /*152f0*/  FADD.FTZ R6, R166, R7 ;  /* 0x00000007a6067221 */ /* 0x010fe20000010000 */
[----:B------:R-:W4:Y:S04]  /*15300*/  LDL.64 R56, [R1+0x390] ;  /* 0x0003900001387983 */ /* 0x000f280000100a00 */
[----:B------:R-:W4:Y:S01]  /*15310*/  LDL.64 R64, [R1+0x3a0] ;  /* 0x0003a00001407983 */ /* 0x000f220000100a00 */
[----:B------:R-:W0:Y:S03]  /*15320*/  MUFU.EX2 R171, R171 ;  /* 0x000000ab00ab7308 */ /* 0x000e260000000800 */
[----:B------:R-:W4:Y:S04]  /*15330*/  LDL.64 R62, [R1+0x3b0] ;  /* 0x0003b000013e7983 */ /* 0x000f280000100a00 */
[----:B------:R-:W4:Y:S01]  /*15340*/  LDL.64 R60, [R1+0x3c0] ;  /* 0x0003c000013c7983 */ /* 0x000f220000100a00 */
[----:B------:R-:W0:Y:S01]  /*15350*/  MUFU.EX2 R114, R114 ;  /* 0x0000007200727308 */ /* 0x000e220000000800 */
[----:B-1----:R-:W-:Y:S01]  /*15360*/  FADD.FTZ R8, R169, R8 ;  /* 0x00000008a9087221 */ /* 0x002fe20000010000 */
[----:B------:R-:W-:Y:S01]  /*15370*/  FADD.FTZ R7, R115, R6 ;  /* 0x0000000673077221 */ /* 0x000fe20000010000 */
[----:B------:R-:W4:Y:S04]  /*15380*/  LDL.64 R58, [R1+0x3d0] ;  /* 0x0003d000013a7983 */ /* 0x000f280000100a00 */
[----:B------:R-:W4:Y:S01]  /*15390*/  LDL.64 R52, [R1+0x248] ;  /* 0x0002480001347983 */ /* 0x000f220000100a00 */
[----:B------:R-:W1:Y:S03]  /*153a0*/  MUFU.EX2 R124, R124 ;  /* 0x0000007c007c7308 */ /* 0x000e660000000800 */
[----:B------:R-:W4:Y:S04]  /*153b0*/  LDL.64 R34, [R1+0x2d8] ;  /* 0x0002d80001227983 */ /* 0x000f280000100a00 */
[----:B------:R-:W4:Y:S01]  /*153c0*/  LDL.64 R48, [R1+0x268] ;  /* 0x0002680001307983 */ /* 0x000f220000100a00 */
[----:B------:R-:W1:Y:S01]  /*153d0*/  MUFU.EX2 R170, R170 ;  /* 0x000000aa00aa7308 */ /* 0x000e620000000800 */
[----:B------:R-:W-:Y:S01]  /*153e0*/  FADD.FTZ R6, R125, R8 ;  /* 0x000000087d067221 */ /* 0x000fe20000010000 */
[----:B------:R-:W-:Y:S01]  /*153f0*/  FADD.FTZ R7, R168, R7 ;  /* 0x00000007a8077221 */ /* 0x000fe20000010000 */
[----:B------:R-:W4:Y:S04]  /*15400*/  LDL.64 R46, [R1+0x3e0] ;  /* 0x0003e000012e7983 */ /* 0x000f280000100a00 */
[----:B------:R-:W4:Y:S01]  /*15410*/  LDL.64 R36, [R1+0x278] ;  /* 0x0002780001247983 */ /* 0x000f220000100a00 */
[----:B------:R-:W1:Y:S08]  /*15420*/  MUFU.EX2 R177, R177 ;  /* 0x000000b100b17308 */ /* 0x000e700000000800 */
[----:B------:R-:W1:Y:S01]  /*15430*/  MUFU.EX2 R123, R123 ;  /* 0x0000007b007b7308 */ /* 0x000e620000000800 */
[----:B0-----:R-:W-:Y:S01]  /*15440*/  FADD.FTZ R29, R171, R6 ;  /* 0x00000006ab1d7221 */ /* 0x001fe20000010000 */
[----:B------:R-:W-:Y:S01]  /*15450*/  FADD.FTZ R7, R114, R7 ;  /* 0x0000000772077221 */ /* 0x000fe20000010000 */
[----:B------:R-:W4:Y:S04]  /*15460*/  LDL.64 R44, [R1+0x288] ;  /* 0x00028800012c7983 */ /* 0x000f280000100a00 */
[----:B------:R-:W4:Y:S01]  /*15470*/  LDL.64 R42, [R1+0x298] ;  /* 0x00029800012a7983 */ /* 0x000f220000100a00 */
[----:B------:R-:W0:Y:S08]  /*15480*/  MUFU.EX2 R122, R122 ;  /* 0x0000007a007a7308 */ /* 0x000e300000000800 */
[----:B------:R-:W0:Y:S01]  /*15490*/  MUFU.EX2 R176, R176 ;  /* 0x000000b000b07308 */ /* 0x000e220000000800 */
[----:B-1----:R-:W-:Y:S01]  /*154a0*/  FADD.FTZ R28, R124, R29 ;  /* 0x0000001d7c1c7221 */ /* 0x002fe20000010000 */
[----:B------:R-:W-:Y:S01]  /*154b0*/  FADD.FTZ R6, R170, R7 ;  /* 0x00000007aa067221 */ /* 0x000fe20000010000 */
[----:B------:R-:W4:Y:S04]  /*154c0*/  LDL.64 R40, [R1+0x2a8] ;  /* 0x0002a80001287983 */ /* 0x000f280000100a00 */
[----:B------:R-:W4:Y:S01]  /*154d0*/  LDL.64 R38, [R1+0x2b8] ;  /* 0x0002b80001267983 */ /* 0x000f220000100a00 */
[----:B------:R-:W1:Y:S01]  /*154e0*/  MUFU.EX2 R120, R120 ;  /* 0x0000007800787308 */ /* 0x000e620000000800 */
[----:B------:R-:W-:-:S07]  /*154f0*/  FFMA.FTZ R8, R51, R32, -R33 ;  /* 0x0000002033087223 */ /* 0x000fce0000010821 */
[----:B------:R-:W1:Y:S01]  /*15500*/  MUFU.EX2 R121, R121 ;  /* 0x0000007900797308 */ /* 0x000e620000000800 */
[----:B------:R-:W-:Y:S01]  /*15510*/  FADD.FTZ R29, R177, R28 ;  /* 0x0000001cb11d7221 */ /* 0x000fe20000010000 */
[----:B------:R-:W-:Y:S01]  /*15520*/  FADD.FTZ R7, R123, R6 ;  /* 0x000000067b077221 */ /* 0x000fe20000010000 */
[----:B------:R-:W4:Y:S05]  /*15530*/  LDL.64 R50, [R1+0x258] ;  /* 0x0002580001327983 */ /* 0x000f2a0000100a00 */
[----:B------:R-:W-:Y:S08]  /*15540*/  MUFU.EX2 R178, R178 ;  /* 0x000000b200b27308 */ /* 0x000ff00000000800 */
[----:B------:R-:W1:Y:S01]  /*15550*/  MUFU.EX2 R179, R179 ;  /* 0x000000b300b37308 */ /* 0x000e620000000800 */
[----:B0-----:R-:W-:Y:S01]  /*15560*/  FADD.FTZ R29, R122, R29 ;  /* 0x0000001d7a1d7221 */ /* 0x001fe20000010000 */
[----:B------:R-:W-:-:S06]  /*15570*/  FADD.FTZ R6, R176, R7 ;  /* 0x00000007b0067221 */ /* 0x000fcc0000010000 */
[----:B------:R-:W-:Y:S01]  /*15580*/  MUFU.EX2 R197, R197 ;  /* 0x000000c500c57308 */ /* 0x000fe20000000800 */
[----:B------:R-:W-:-:S07]  /*15590*/  FFMA.FTZ R7, R55, R32, -R33 ;  /* 0x0000002037077223 */ /* 0x000fce0000010821 */
[----:B------:R-:W0:Y:S01]  /*155a0*/  MUFU.EX2 R173, R173 ;  /* 0x000000ad00ad7308 */ /* 0x000e220000000800 */
[----:B-1----:R-:W-:Y:S01]  /*155b0*/  FADD.FTZ R28, R120, R29 ;  /* 0x0000001d781c7221 */ /* 0x002fe20000010000 */
[----:B------:R-:W-:Y:S01]  /*155c0*/  FADD.FTZ R29, R121, R6 ;  /* 0x00000006791d7221 */ /* 0x000fe20000010000 */
[----:B------:R-:W4:Y:S04]  /*155d0*/  LDL.64 R54, [R1+0x3f0] ;  /* 0x0003f00001367983 */ /* 0x000f280000100a00 */
[----:B------:R-:W4:Y:S01]  /*155e0*/  LDL.64 R100, [R1+0x3b8] ;  /* 0x0003b80001647983 */ /* 0x000f220000100a00 */
[----:B------:R-:W-:Y:S08]  /*155f0*/  MUFU.EX2 R172, R172 ;  /* 0x000000ac00ac7308 */ /* 0x000ff00000000800 */
        /* <DEDUP_REMOVED lines=8> */
[----:B------:R-:W0:Y:S08]  /*15680*/  MUFU.EX2 R191, R191 ;  /* 0x000000bf00bf7308 */ /* 0x000e300000000800 */
[----:B------:R-:W0:Y:S01]  /*15690*/  MUFU.EX2 R7, R7 ;  /* 0x0000000700077308 */ /* 0x000e220000000800 */
[----:B-1----:R-:W-:Y:S01]  /*156a0*/  FADD.FTZ R6, R8, R31 ;  /* 0x0000001f08067221 */ /* 0x002fe20000010000 */
[----:B------:R-:W-:Y:S01]  /*156b0*/  FADD.FTZ R29, R172, R29 ;  /* 0x0000001dac1d7221 */ /* 0x000fe20000010000 */
[----:B------:R-:W4:Y:S02]  /*156c0*/  LDL.64 R30, [R1+0x2f8] ;  /* 0x0002f800011e7983 */ /* 0x000f240000100a00 */
[----:B------:R-:W-:Y:S01]  /*156d0*/  FADD.FTZ R6, R175, R6 ;  /* 0x00000006af067221 */ /* 0x000fe20000010000 */
[----:B------:R-:W-:-:S04]  /*156e0*/  FADD.FTZ R28, R174, R29 ;  /* 0x0000001dae1c7221 */ /* 0x000fc80000010000 */
[----:B0-----:R-:W-:Y:S01]  /*156f0*/  FADD.FTZ R28, R191, R28 ;  /* 0x0000001cbf1c7221 */ /* 0x001fe20000010000 */
[----:B------:R-:W-:-:S05]  /*15700*/  FADD.FTZ R29, R7, R6 ;  /* 0x00000006071d7221 */ /* 0x000fca0000010000 */
[----:B------:R0:W-:Y:S01]  /*15710*/  STL.64 [R1+0x1f0], R28 ;  /* 0x0001f01c01007387 */ /* 0x0001e20000100a00 */
[----:B------:R-:W-:Y:S06]  /*15720*/  BAR.SYNC.DEFER_BLOCKING 0xf, 0x100 ;  /* 0x03c4000000007b1d */ /* 0x000fec0000010000 */
[----:B0-----:R-:W4:Y:S01]  /*15730*/  LDL.64 R28, [R1+0x308] ;  /* 0x00030800011c7983 */ /* 0x001f220000100a00 */
[C---:B------:R-:W-:Y:S01]  /*15740*/  FMUL.FTZ R5, R128.reuse, R5 ;  /* 0x0000000580057220 */ /* 0x040fe20000410000 */
[C---:B------:R-:W-:Y:S02]  /*15750*/  FMUL.FTZ R4, R128.reuse, R4 ;  /* 0x0000000480047220 */ /* 0x040fe40000410000 */
[----:B------:R-:W4:Y:S04]  /*15760*/  LD.E.64 R90, desc[UR46][R2.64+0x8] ;  /* 0x0000082e025a7980 */ /* 0x000f28000c101b00 */
[----:B------:R-:W4:Y:S04]  /*15770*/  LD.E.64 R2, desc[UR46][R2.64] ;  /* 0x0000002e02027980 */ /* 0x000f28000c101b00 */
[----:B------:R0:W-:Y:S04]  /*15780*/  STL.64 [R1+0x400], R26 ;  /* 0x0004001a01007387 */ /* 0x0001e80000100a00 */
        /* <DEDUP_REMOVED lines=9> */
[----:B------:R-:W-:Y:S04]  /*15820*/  STL.64 [R1+0x290], R104 ;  /* 0x0002906801007387 */ /* 0x000fe80000100a00 */
[----:B------:R2:W-:Y:S04]  /*15830*/  STL.64 [R1+0x218], R102 ;  /* 0x0002186601007387 */ /* 0x0005e80000100a00 */
[----:B------:R2:W-:Y:S04]  /*15840*/  STL.64 [R1+0x228], R106 ;  /* 0x0002286a01007387 */ /* 0x0005e80000100a00 */
[----:B0-----:R-:W4:Y:S04]  /*15850*/  LDL.64 R26, [R1+0x2c8] ;  /* 0x0002c800011a7983 */ /* 0x001f280000100a00 */
[----:B-1----:R-:W4:Y:S04]  /*15860*/  LDL.64 R12, [R1+0x318] ;  /* 0x00031800010c7983 */ /* 0x002f280000100a00 */
[----:B------:R-:W4:Y:S04]  /*15870*/  LDL.64 R24, [R1+0x328] ;  /* 0x0003280001187983 */ /* 0x000f280000100a00 */
[----:B------:R-:W4:Y:S04]  /*15880*/  LDL.64 R22, [R1+0x338] ;  /* 0x0003380001167983 */ /* 0x000f280000100a00 */
[----:B------:R-:W4:Y:S04]  /*15890*/  LDL.64 R20, [R1+0x348] ;  /* 0x0003480001147983 */ /* 0x000f280000100a00 */
[----:B------:R-:W4:Y:S04]  /*158a0*/  LDL.64 R14, [R1+0x358] ;  /* 0x00035800010e7983 */ /* 0x000f280000100a00 */
[----:B------:R-:W4:Y:S04]  /*158b0*/  LDL.64 R10, [R1+0x368] ;  /* 0x00036800010a7983 */ /* 0x000f280000100a00 */
[----:B------:R-:W4:Y:S04]  /*158c0*/  LDL.64 R92, [R1+0x378] ;  /* 0x00037800015c7983 */ /* 0x000f280000100a00 */
[----:B--2---:R-:W2:Y:S04]  /*158d0*/  LDL.64 R94, [R1+0x388] ;  /* 0x00038800015e7983 */ /* 0x004ea80000100a00 */
[----:B------:R-:W2:Y:S04]  /*158e0*/  LDL.64 R96, [R1+0x3a8] ;  /* 0x0003a80001607983 */ /* 0x000ea80000100a00 */
[----:B------:R-:W2:Y:S04]  /*158f0*/  LDL.64 R102, [R1+0x3c8] ;  /* 0x0003c80001667983 */ /* 0x000ea80000100a00 */
[----:B------:R-:W2:Y:S04]  /*15900*/  LDL.64 R106, [R1+0x3d8] ;  /* 0x0003d800016a7983 */ /* 0x000ea80000100a00 */
[----:B------:R-:W2:Y:S04]  /*15910*/  LDL.64 R104, [R1+0x3e8] ;  /* 0x0003e80001687983 */ /* 0x000ea80000100a00 */
[----:B------:R0:W-:Y:S04]  /*15920*/  STL.64 [R1+0x238], R4 ;  /* 0x0002380401007387 */ /* 0x0001e80000100a00 */
        /* <DEDUP_REMOVED lines=36> */
[C---:B---3--:R-:W-:Y:S01]  /*15b70*/  FMUL.FTZ R73, R129.reuse, R73 ;  /* 0x0000004981497220 */ /* 0x048fe20000410000 */
[C---:B------:R-:W-:Y:S01]  /*15b80*/  FMUL.FTZ R72, R129.reuse, R72 ;  /* 0x0000004881487220 */ /* 0x040fe20000410000 */
[C---:B------:R-:W-:Y:S01]  /*15b90*/  FMUL.FTZ R71, R129.reuse, R71 ;  /* 0x0000004781477220 */ /* 0x040fe20000410000 */
[C---:B------:R-:W-:Y:S01]  /*15ba0*/  FMUL.FTZ R70, R129.reuse, R70 ;  /* 0x0000004681467220 */ /* 0x040fe20000410000 */
[C---:B------:R-:W-:Y:S01]  /*15bb0*/  FMUL.FTZ R69, R129.reuse, R69 ;  /* 0x0000004581457220 */ /* 0x040fe20000410000 */
        /* <DEDUP_REMOVED lines=41> */
[----:B------:R-:W-:Y:S04]  /*15e50*/  STL.64 [R1+0x2a0], R116 ;  /* 0x0002a07401007387 */ /* 0x000fe80000100a00 */
[----:B------:R-:W-:Y:S04]  /*15e60*/  STL.64 [R1+0x2b0], R112 ;  /* 0x0002b07001007387 */ /* 0x000fe80000100a00 */
[----:B------:R-:W-:Y:S01]  /*15e70*/  STL.64 [R1+0x2c0], R108 ;  /* 0x0002c06c01007387 */ /* 0x000fe20000100a00 */
[C---:B------:R-:W-:Y:S01]  /*15e80*/  FMUL.FTZ R31, R128.reuse, R31 ;  /* 0x0000001f801f7220 */ /* 0x040fe20000410000 */
[----:B------:R-:W-:-:S02]  /*15e90*/  FMUL.FTZ R30, R128, R30 ;  /* 0x0000001e801e7220 */ /* 0x000fc40000410000 */
[----:B------:R-:W-:Y:S04]  /*15ea0*/  STL.64 [R1+0x2d0], R76 ;  /* 0x0002d04c01007387 */ /* 0x000fe80000100a00 */
[----:B------:R-:W-:Y:S04]  /*15eb0*/  STL.64 [R1+0x2e0], R78 ;  /* 0x0002e04e01007387 */ /* 0x000fe80000100a00 */
[----:B------:R-:W-:Y:S04]  /*15ec0*/  STL.64 [R1+0x2f0], R80 ;  /* 0x0002f05001007387 */ /* 0x000fe80000100a00 */
[----:B------:R-:W-:Y:S04]  /*15ed0*/  STL.64 [R1+0x300], R82 ;  /* 0x0003005201007387 */ /* 0x000fe80000100a00 */
        /* <DEDUP_REMOVED lines=8> */
[----:B------:R-:W-:Y:S01]  /*15f60*/  STL.64 [R1+0x370], R70 ;  /* 0x0003704601007387 */ /* 0x000fe20000100a00 */
[----:B------:R-:W-:-:S03]  /*15f70*/  MOV R6, R90 ;  /* 0x0000005a00067202 */ /* 0x000fc60000000f00 */
        /* <DEDUP_REMOVED lines=55> */
[----:B------:R-:W-:Y:S04]  /*162f0*/  STL.64 [R1+0x398], R98 ;  /* 0x0003986201007387 */ /* 0x000fe80000100a00 */
[----:B------:R4:W-:Y:S04]  /*16300*/  STL.64 [R1+0x3a8], R96 ;  /* 0x0003a86001007387 */ /* 0x0009e80000100a00 */
[----:B------:R4:W-:Y:S04]  /*16310*/  STL.64 [R1+0x3b8], R100 ;  /* 0x0003b86401007387 */ /* 0x0009e80000100a00 */
[----:B------:R4:W-:Y:S04]  /*16320*/  STL.64 [R1+0x3c8], R102 ;  /* 0x0003c86601007387 */ /* 0x0009e80000100a00 */
[----:B------:R-:W-:Y:S04]  /*16330*/  STL.64 [R1+0x3d8], R106 ;  /* 0x0003d86a01007387 */ /* 0x000fe80000100a00 */
[----:B------:R4:W-:Y:S04]  /*16340*/  STL.64 [R1+0x3e8], R104 ;  /* 0x0003e86801007387 */ /* 0x0009e80000100a00 */
[----:B------:R4:W-:Y:S04]  /*16350*/  STL.64 [R1+0x3f8], R110 ;  /* 0x0003f86e01007387 */ /* 0x0009e80000100a00 */
        /* <DEDUP_REMOVED lines=12> */
[----:B0-----:R-:W4:Y:S04]  /*16420*/  LDL.64 R4, [R1+0x88] ;  /* 0x0000880001047983 */ /* 0x001f280000100a00 */
[----:B-1----:R-:W4:Y:S04]  /*16430*/  LDL R10, [R1+0x240] ;  /* 0x00024000010a7983 */ /* 0x002f280000100800 */
        /* <DEDUP_REMOVED lines=115> */
[----:B------:R-:W-:Y:S01]  /*16b70*/  IMAD R4, R142, 0x1000, R4 ;  /* 0x000010008e047824 */ /* 0x000fe200078e0204 */
[----:B------:R-:W-:-:S02]  /*16b80*/  F2FP.F16.F32.PACK_AB R164, R119, R164 ;  /* 0x000000a477a4723e */ /* 0x000fc400000000ff */
[----:B------:R-:W-:Y:S01]  /*16b90*/  STL [R1+0x240], R10 ;  /* 0x0002400a01007387 */ /* 0x000fe20000100800 */
[----:B------:R-:W-:Y:S02]  /*16ba0*/  F2FP.F16.F32.PACK_AB R165, R165, R127 ;  /* 0x0000007fa5a5723e */ /* 0x000fe400000000ff */
[----:B------:R-:W-:Y:S01]  /*16bb0*/  F2FP.F16.F32.PACK_AB R166, R166, R118 ;  /* 0x00000076a6a6723e */ /* 0x000fe200000000ff */
[----:B------:R-:W-:Y:S01]  /*16bc0*/  STL [R1+0x244], R11 ;  /* 0x0002440b01007387 */ /* 0x000fe20000100800 */
[----:B------:R-:W-:Y:S02]  /*16bd0*/  F2FP.F16.F32.PACK_AB R167, R126, R167 ;  /* 0x000000a77ea7723e */ /* 0x000fe400000000ff */
[----:B------:R-:W-:Y:S01]  /*16be0*/  F2FP.F16.F32.PACK_AB R168, R168, R115 ;  /* 0x00000073a8a8723e */ /* 0x000fe200000000ff */
[----:B------:R-:W-:Y:S01]  /*16bf0*/  STL [R1+0x248], R12 ;  /* 0x0002480c01007387 */ /* 0x000fe20000100800 */
[----:B------:R-:W-:Y:S02]  /*16c00*/  F2FP.F16.F32.PACK_AB R169, R125, R169 ;  /* 0x000000a97da9723e */ /* 0x000fe400000000ff */
[----:B------:R-:W-:Y:S01]  /*16c10*/  F2FP.F16.F32.PACK_AB R170, R170, R114 ;  /* 0x00000072aaaa723e */ /* 0x000fe200000000ff */
[----:B------:R-:W-:Y:S01]  /*16c20*/  STL [R1+0x24c], R13 ;  /* 0x00024c0d01007387 */ /* 0x000fe20000100800 */
[----:B------:R-:W-:-:S02]  /*16c30*/  F2FP.F16.F32.PACK_AB R171, R124, R171 ;  /* 0x000000ab7cab723e */ /* 0x000fc400000000ff */
[----:B------:R-:W-:Y:S01]  /*16c40*/  F2FP.F16.F32.PACK_AB R176, R176, R123 ;  /* 0x0000007bb0b0723e */ /* 0x000fe200000000ff */
[----:B------:R-:W-:Y:S01]  /*16c50*/  STL [R1+0x250], R14 ;  /* 0x0002500e01007387 */ /* 0x000fe20000100800 */
[----:B------:R-:W-:Y:S02]  /*16c60*/  F2FP.F16.F32.PACK_AB R177, R122, R177 ;  /* 0x000000b17ab1723e */ /* 0x000fe400000000ff */
[----:B------:R-:W-:Y:S01]  /*16c70*/  F2FP.F16.F32.PACK_AB R178, R178, R121 ;  /* 0x00000079b2b2723e */ /* 0x000fe200000000ff */
[----:B------:R-:W-:Y:S01]  /*16c80*/  STL [R1+0x254], R15 ;  /* 0x0002540f01007387 */ /* 0x000fe20000100800 */
[----:B------:R-:W-:-:S03]  /*16c90*/  F2FP.F16.F32.PACK_AB R179, R179, R120 ;  /* 0x00000078b3b3723e */ /* 0x000fc600000000ff */
        /* <DEDUP_REMOVED lines=72> */
[----:B--2---:R-:W-:Y:S04]  /*17120*/  STL [R1+0x378], R92 ;  /* 0x0003785c01007387 */ /* 0x004fe80000100800 */
[----:B------:R-:W-:Y:S04]  /*17130*/  STL [R1+0x37c], R93 ;  /* 0x00037c5d01007387 */ /* 0x000fe80000100800 */
[----:B---3--:R-:W-:Y:S04]  /*17140*/  STL [R1+0x380], R94 ;  /* 0x0003805e01007387 */ /* 0x008fe80000100800 */
[----:B------:R2:W-:Y:S04]  /*17150*/  STL [R1+0x384], R95 ;  /* 0x0003845f01007387 */ /* 0x0005e80000100800 */
[----:B----4-:R-:W-:Y:S04]  /*17160*/  STL [R1+0x388], R96 ;  /* 0x0003886001007387 */ /* 0x010fe80000100800 */
        /* <DEDUP_REMOVED lines=33> */
[----:B0-----:R-:W4:Y:S04]  /*17380*/  LDL.128 R24, [R1+0x210] ;  /* 0x0002100001187983 */ /* 0x001f280000100c00 */
[----:B-1----:R-:W4:Y:S04]  /*17390*/  LDL.128 R28, [R1+0x220] ;  /* 0x00022000011c7983 */ /* 0x002f280000100c00 */
        /* <DEDUP_REMOVED lines=30> */
[----:B------:R-:W-:Y:S01]  /*17580*/  IMAD R3, R3, 0x2, R6 ;  /* 0x0000000203037824 */ /* 0x000fe200078e0206 */
[----:B------:R-:W-:-:S02]  /*17590*/  R2UR UR6, R4 ;  /* 0x00000000040672ca */ /* 0x000fc400000e0000 */
[----:B------:R0:W-:Y:S01]  /*175a0*/  STSM.16.M88.4 [R6], R164 ;  /* 0x000000a406007844 */ /* 0x0001e20000000200 */
[----:B------:R-:W-:Y:S02]  /*175b0*/  R2UR UR7, R5 ;  /* 0x00000000050772ca */ /* 0x000fe400000e0000 */
[----:B------:R-:W-:Y:S02]  /*175c0*/  F2FP.F16.F32.PACK_AB R172, R172, R197 ;  /* 0x000000c5acac723e */ /* 0x000fe400000000ff */
[----:B------:R-:W-:Y:S02]  /*175d0*/  F2FP.F16.F32.PACK_AB R173, R8, R173 ;  /* 0x000000ad08ad723e */ /* 0x000fe400000000ff */
[----:B------:R-:W-:Y:S02]  /*175e0*/  F2FP.F16.F32.PACK_AB R174, R191, R174 ;  /* 0x000000aebfae723e */ /* 0x000fe400000000ff */
[----:B------:R-:W-:Y:S01]  /*175f0*/  F2FP.F16.F32.PACK_AB R175, R7, R175 ;  /* 0x000000af07af723e */ /* 0x000fe200000000ff */
[----:B0-----:R-:W-:-:S02]  /*17600*/  IMAD R6, R2, 0x2, R6 ;  /* 0x0000000202067824 */ /* 0x001fc400078e0206 */
[----:B------:R-:W-:-:S03]  /*17610*/  IMAD R2, R2, 0x2, R3 ;  /* 0x0000000202027824 */ /* 0x000fc600078e0203 */
[----:B------:R-:W-:Y:S04]  /*17620*/  STSM.16.M88.4 [R6], R168 ;  /* 0x000000a806007844 */ /* 0x000fe80000000200 */
[----:B------:R0:W-:Y:S04]  /*17630*/  STSM.16.M88.4 [R3], R176 ;  /* 0x000000b003007844 */ /* 0x0001e80000000200 */
[----:B------:R1:W-:Y:S01]  /*17640*/  STSM.16.M88.4 [R2], R172 ;  /* 0x000000ac02007844 */ /* 0x0003e20000000200 */
[----:B0-----:R-:W-:Y:S02]  /*17650*/  IMAD.MOV.U32 R3, RZ, RZ, R5 ;  /* 0x000000ffff037224 */ /* 0x001fe400078e0005 */
[----:B-1----:R-:W-:Y:S01]  /*17660*/  VIADD R2, R4, 0x80 ;  /* 0x0000008004027836 */ /* 0x002fe20000000000 */
        /* <DEDUP_REMOVED lines=421> */
.L_x_6825:
[----:B------:R-:W-:Y:S05]  /*190c0*/  BSYNC B0 ;  /* 0x0000000000007941 */ /* 0x000fea0003800000 */
.L_x_6824:
        /* <DEDUP_REMOVED lines=9> */
[----:B0-----:R-:W2:Y:S02]  /*19160*/  LDL R2, [R1+0x50] ;  /* 0x0000500001027983 */ /* 0x001ea40000100800 */
[----:B--2---:R-:W-:-:S07]  /*19170*/  IMAD.SHL.U32 R2, R2, 0x40, RZ ;  /* 0x0000004002027824 */ /* 0x004fce00078e00ff */
.L_x_6793:
[----:B------:R-:W0:Y:S01]  /*19180*/  LDC R3, c[0x0][0x448] ;  /* 0x00011200ff037b82 */ /* 0x000e220000000800 */
[----:B------:R-:W-:Y:S01]  /*19190*/  VIADD R2, R2, 0x3f ;  /* 0x0000003f02027836 */ /* 0x000fe20000000000 */
[----:B------:R-:W-:-:S06]  /*191a0*/  ULDC UR4, c[0x0][0xad4] ;  /* 0x0002b50000047ab9 */ /* 0x000fcc0000000800 */
[----:B------:R-:W1:Y:S01]  /*191b0*/  LDC R7, c[0x0][0xadc] ;  /* 0x0002b700ff077b82 */ /* 0x000e620000000800 */
[----:B0-----:R-:W-:-:S13]  /*191c0*/  ISETP.NE.AND P0, PT, R3, 0x1, PT ;  /* 0x000000010300780c */ /* 0x001fda0003f05270 */
[----:B------:R-:W0:Y:S08]  /*191d0*/  @P0 LDC R3, c[0x0][0x44c] ;  /* 0x00011300ff030b82 */ /* 0x000e300000000800 */
[----:B------:R-:W2:Y:S01]  /*191e0*/  @P0 LDC R4, c[0x0][0x450] ;  /* 0x00011400ff040b82 */ /* 0x000ea20000000800 */
[----:B0-----:R-:W-:-:S05]  /*191f0*/  @P0 IMAD.HI.U32 R3, R2, R3, RZ ;  /* 0x0000000302030227 */ /* 0x001fca00078e00ff */
[----:B--2---:R-:W-:Y:S02]  /*19200*/  @P0 SHF.R.U32.HI R2, RZ, R4, R3 ;  /* 0x00000004ff020219 */ /* 0x004fe40000011603 */
[----:B-1----:R-:W-:-:S03]  /*19210*/  ISETP.GE.AND P0, PT, R7, 0x1, PT ;  /* 0x000000010700780c */ /* 0x002fc60003f06270 */
[----:B------:R-:W-:-:S04]  /*19220*/  IMAD.IADD R2, R211, 0x1, R2 ;  /* 0x00000001d3027824 */ /* 0x000fc800078e0202 */
[----:B------:R-:W-:-:S06]  /*19230*/  VIADD R3, R2, -UR4 ;  /* 0x8000000402037c36 */ /* 0x000fcc0008000000 */
[----:B------:R-:W-:Y:S05]  /*19240*/  @!P0 BRA `(.L_x_6827) ;  /* 0x0000000000448947 */ /* 0x000fea0003800000 */
        /* <DEDUP_REMOVED lines=10> */
.L_x_6829:
[----:B------:R-:W-:-:S13]  /*192f0*/  ISETP.NE.AND P0, PT, R7, 0x1, PT ;  /* 0x000000010700780c */ /* 0x000fda0003f05270 */
[----:B------:R-:W0:Y:S02]  /*19300*/  @P0 LDC.64 R4, c[0x0][0xae0] ;  /* 0x0002b800ff040b82 */ /* 0x000e240000000a00 */
[----:B0-----:R-:W-:-:S05]  /*19310*/  @P0 IMAD.HI.U32 R4, R2, R4, RZ ;  /* 0x0000000402040227 */ /* 0x001fca00078e00ff */
[----:B------:R-:W-:-:S07]  /*19320*/  @P0 SHF.R.U32.HI R2, RZ, R5, R4 ;  /* 0x00000005ff020219 */ /* 0x000fce0000011604 */
.L_x_6830:
[----:B------:R-:W-:Y:S05]  /*19330*/  BSYNC B0 ;  /* 0x0000000000007941 */ /* 0x000fea0003800000 */
.L_x_6828:
[----:B------:R-:W-:-:S05]  /*19340*/  IMAD R2, R2, R7, RZ ;  /* 0x0000000702027224 */ /* 0x000fca00078e02ff */
[----:B------:R-:W-:-:S07]  /*19350*/  VIMNMX R3, R3, R2, !PT ;  /* 0x0000000203037248 */ /* 0x000fce0007fe0100 */
.L_x_6827:
[----:B------:R-:W-:-:S05]  /*19360*/  VIADD R3, R3, 0x3f ;  /* 0x0000003f03037836 */ /* 0x000fca0000000000 */
[----:B------:R-:W-:-:S04]  /*19370*/  SHF.R.S32.HI R2, RZ, 0x1f, R3 ;  /* 0x0000001fff027819 */ /* 0x000fc80000011403 */
[----:B------:R-:W-:-:S04]  /*19380*/  LEA.HI R2, R2, R3, RZ, 0x6 ;  /* 0x0000000302027211 */ /* 0x000fc800078f30ff */
[----:B------:R-:W-:-:S04]  /*19390*/  SHF.R.S32.HI R3, RZ, 0x6, R2 ;  /* 0x00000006ff037819 */ /* 0x000fc80000011402 */
[----:B------:R-:W-:-:S04]  /*193a0*/  VIMNMX R20, R194, R3, !PT ;  /* 0x00000003c2147248 */ /* 0x000fc80007fe0100 */
[----:B------:R-:W-:-:S13]  /*193b0*/  ISETP.GE.AND P0, PT, R0, R20, PT ;  /* 0x000000140000720c */ /* 0x000fda0003f06270 */
[----:B------:R-:W-:Y:S05]  /*193c0*/  @!P0 BRA `(.L_x_6831) ;  /* 0x0000006c003c8947 */ /* 0x000fea0003800000 */
.L_x_6854:
        /* <DEDUP_REMOVED lines=20> */
.L_x_6833:
[----:B------:R-:W-:Y:S05]  /*19510*/  BSYNC B0 ;  /* 0x0000000000007941 */ /* 0x000fea0003800000 */
.L_x_6832:
        /* <DEDUP_REMOVED lines=9> */
.L_x_6835:
[----:B------:R-:W-:Y:S05]  /*195b0*/  BSYNC B0 ;  /* 0x0000000000007941 */ /* 0x000fea0003800000 */
.L_x_6834:
[----:B------:R-:W-:Y:S04]  /*195c0*/  BSSY B0, `(.L_x_6836) ;  /* 0x0000006000007945 */ /* 0x000fe80003800000 */
[----:B-1----:R-:W-:Y:S05]  /*195d0*/  @P0 BRA `(.L_x_6837) ;  /* 0x0000000000100947 */ /* 0x002fea0003800000 */
[----:B-----5:R-:W-:Y:S01]  /*195e0*/  IMAD R6, R6, 0x8, R3 ;  /* 0x0000000806067824 */ /* 0x020fe200078e0203 */
[----:B------:R-:W-:-:S04]  /*195f0*/  SHF.L.U32 R7, R7, 0x1f, RZ ;  /* 0x0000001f07077819 */ /* 0x000fc800000006ff */
[----:B------:R-:W1:Y:S02]  /*19600*/  SYNCS.PHASECHK.TRANS64.TRYWAIT P0, [R6+URZ], R7 ;  /* 0x00000007060075a7 */ /* 0x000e64000800017f */
[----:B-1----:R-:W-:Y:S05]  /*19610*/  @!P0 BRA `(.L_x_6838) ;  /* 0x000001c400988947 */ /* 0x002fea0003800000 */
.L_x_6837:
[----:B------:R-:W-:Y:S05]  /*19620*/  BSYNC B0 ;  /* 0x0000000000007941 */ /* 0x000fea0003800000 */
.L_x_6836:
[----:B-1---5:R-:W2:Y:S04]  /*19630*/  LDL R7, [R1+0x1c0] ;  /* 0x0001c00001077983 */ /* 0x022ea80000100800 */
[----:B------:R-:W2:Y:S01]  /*19640*/  LDL.64 R2, [R1+0x80] ;  /* 0x0000800001027983 */ /* 0x000ea20000100a00 */
[----:B------:R-:W-:Y:S05]  /*19650*/  WARPSYNC.ALL ;  /* 0x0000000000007948 */ /* 0x000fea0003800000 */
[----:B------:R-:W3:Y:S04]  /*19660*/  LDL.64 R12, [R1+0x78] ;  /* 0x00007800010c7983 */ /* 0x000ee80000100a00 */
[----:B0-----:R-:W4:Y:S04]  /*19670*/  LDL.64 R4, [R1+0x78] ;  /* 0x0000780001047983 */ /* 0x001f280000100a00 */
[----:B------:R-:W4:Y:S04]  /*19680*/  LDL.64 R8, [R1+0x78] ;  /* 0x0000780001087983 */ /* 0x000f280000100a00 */
[----:B------:R-:W4:Y:S01]  /*19690*/  LDL.64 R10, [R1+0x78] ;  /* 0x00007800010a7983 */ /* 0x000f220000100a00 */
[----:B--2---:R-:W-:Y:S01]  /*196a0*/  IMAD R2, R7, 0x200, R2 ;  /* 0x0000020007027824 */ /* 0x004fe200078e0202 */
[----:B------:R-:W-:-:S02]  /*196b0*/  R2UR UR7, R3 ;  /* 0x00000000030772ca */ /* 0x000fc400000e0000 */
[----:B------:R-:W2:Y:S02]  /*196c0*/  LDL R15, [R1+0x28] ;  /* 0x00002800010f7983 */ /* 0x000ea40000100800 */
[C---:B------:R-:W-:Y:S01]  /*196d0*/  R2UR UR6, R2.reuse ;  /* 0x00000000020672ca */ /* 0x040fe200000e0000 */
[----:B------:R-:W-:Y:S01]  /*196e0*/  WARPGROUP.ARRIVE ;  /* 0x00000000000079c5 */ /* 0x000fe20000000000 */
[----:B------:R-:W-:Y:S02]  /*196f0*/  VIADD R6, R2, 0x2 ;  /* 0x0000000202067836 */ /* 0x000fe40000000000 */
[----:B------:R-:W-:Y:S01]  /*19700*/  IMAD.MOV.U32 R7, RZ, RZ, R3 ;  /* 0x000000ffff077224 */ /* 0x000fe200078e0003 */
[----:B---3--:R-:W-:Y:S02]  /*19710*/  R2UR UR4, R12 ;  /* 0x000000000c0472ca */ /* 0x008fe400000e0000 */
[----:B------:R-:W-:Y:S02]  /*19720*/  R2UR UR5, R13 ;  /* 0x000000000d0572ca */ /* 0x000fe400000e0000 */
[----:B------:R0:W5:Y:S11]  /*19730*/  LDL.64 R12, [R1+0x1c0] ;  /* 0x0001c000010c7983 */ /* 0x0001760000100a00 */
[----:B------:R-:W-:Y:S01]  /*19740*/  HGMMA.64x64x16.F32 R24, gdesc[UR4], RZ, !UPT, gsb0 ;  /* 0x00e00000041879f0 */ /* 0x000fe2000c0008ff */
[----:B----4-:R-:W-:Y:S01]  /*19750*/  VIADD R4, R4, 0x2 ;  /* 0x0000000204047836 */ /* 0x010fe20000000000 */
[----:B------:R-:W-:-:S02]  /*19760*/  R2UR UR6, R6 ;  /* 0x00000000060672ca */ /* 0x000fc400000e0000 */
[----:B------:R-:W-:Y:S02]  /*19770*/  R2UR UR7, R7 ;  /* 0x00000000070772ca */ /* 0x000fe400000e0000 */
[----:B------:R-:W-:Y:S02]  /*19780*/  R2UR UR4, R4 ;  /* 0x00000000040472ca */ /* 0x000fe400000e0000 */
        /* <DEDUP_REMOVED lines=35> */
.L_x_6840:
[----:B------:R-:W-:Y:S05]  /*199c0*/  BSYNC B0 ;  /* 0x0000000000007941 */ /* 0x000fea0003800000 */
.L_x_6839:
        /* <DEDUP_REMOVED lines=8> */
.L_x_6842:
[----:B------:R-:W-:Y:S05]  /*19a50*/  BSYNC B0 ;  /* 0x0000000000007941 */ /* 0x000fea0003800000 */
.L_x_6841:
[----:B------:R-:W-:Y:S04]  /*19a60*/  BSSY B0, `(.L_x_6843) ;  /* 0x0000004000007945 */ /* 0x000fe80003800000 */
[----:B-1----:R-:W-:Y:S05]  /*19a70*/  @P0 BRA `(.L_x_6844) ;  /* 0x0000000000080947 */ /* 0x002fea0003800000 */
[----:B------:R-:W1:Y:S02]  /*19a80*/  SYNCS.PHASECHK.TRANS64.TRYWAIT P0, [R12+URZ], R13 ;  /* 0x0000000d0c0075a7 */ /* 0x000e64000800017f */
[----:B-1----:R-:W-:Y:S05]  /*19a90*/  @!P0 BRA `(.L_x_6845) ;  /* 0x000001c0008c8947 */ /* 0x002fea0003800000 */
.L_x_6844:
[----:B------:R-:W-:Y:S05]  /*19aa0*/  BSYNC B0 ;  /* 0x0000000000007941 */ /* 0x000fea0003800000 */
.L_x_6843:
        /* <DEDUP_REMOVED lines=9> */
[----:B------:R-:W4:Y:S05]  /*19b40*/  LDL.64 R6, [R1+0x90] ;  /* 0x0000900001067983 */ /* 0x000f2a0000100a00 */
[----:B------:R-:W0:Y:S01]  /*19b50*/  S2R R15, SR_TID.X ;  /* 0x00000000000f7919 */ /* 0x000e220000002100 */
[----:B------:R-:W4:Y:S01]  /*19b60*/  LDL.64 R58, [R1+0x90] ;  /* 0x00009000013a7983 */ /* 0x000f220000100a00 */
[----:B------:R-:W-:-:S03]  /*19b70*/  IMAD.MOV.U32 R57, RZ, RZ, 0x4 ;  /* 0x00000004ff397424 */ /* 0x000fc600078e00ff */
[----:B------:R-:W4:Y:S01]  /*19b80*/  LDL.64 R60, [R1+0x90] ;  /* 0x00009000013c7983 */ /* 0x000f220000100a00 */
[----:B--2---:R-:W-:Y:S01]  /*19b90*/  ISETP.NE.U32.AND P0, PT, R4, RZ, PT ;  /* 0x000000ff0400720c */ /* 0x004fe20003f05070 */
[----:B---3--:R-:W-:Y:S01]  /*19ba0*/  IMAD R2, R5, 0x1000, R2 ;  /* 0x0000100005027824 */ /* 0x008fe200078e0202 */
[----:B------:R-:W-:Y:S01]  /*19bb0*/  R2UR UR7, R3 ;  /* 0x00000000030772ca */ /* 0x000fe200000e0000 */
[----:B------:R-:W2:Y:S01]  /*19bc0*/  LDL.64 R4, [R1+0x90] ;  /* 0x0000900001047983 */ /* 0x000ea20000100a00 */
        /* <DEDUP_REMOVED lines=184> */
[----:B------:R-:W-:-:S09]  /*1a750*/  WARPGROUP.ARRIVE ;  /* 0x00000000000079c5 */ /* 0x000fd20000000000 */
[----:B------:R-:W-:Y:S01]  /*1a760*/  HGMMA.64x64x16.F32 R24, gdesc[UR8], R24, UP0, gsb0 ;  /* 0x00e00000081879f0 */ /* 0x000fe2000b800818 */
[----:B------:R-:W-:Y:S01]  /*1a770*/  SEL R23, R57, 0x2, P0 ;  /* 0x0000000239177807 */ /* 0x000fe20000000000 */
[----:B------:R-:W-:-:S03]  /*1a780*/  IMAD.MOV.U32 R9, RZ, RZ, R3 ;  /* 0x000000ffff097224 */ /* 0x000fc600078e0003 */
[----:B--2---:R-:W-:Y:S01]  /*1a790*/  IADD3 R10, R23, 0x800, R10 ;  /* 0x00000800170a7810 */ /* 0x004fe20007ffe00a */
        /* <DEDUP_REMOVED lines=13> */
[----:B------:R-:W2:Y:S01]  /*1a870*/  LDL.64 R4, [R1+0x90] ;  /* 0x0000900001047983 */ /* 0x000ea20000100a00 */
[----:B------:R-:W-:Y:S02]  /*1a880*/  R2UR UR4, R12 ;  /* 0x000000000c0472ca */ /* 0x000fe400000e0000 */
[----:B------:R-:W-:Y:S02]  /*1a890*/  R2UR UR6, R8 ;  /* 0x00000000080672ca */ /* 0x000fe400000e0000 */
[----:B------:R-:W-:Y:S01]  /*1a8a0*/  R2UR UR5, R13 ;  /* 0x000000000d0572ca */ /* 0x000fe200000e0000 */
[----:B------:R-:W-:Y:S01]  /*1a8b0*/  IMAD.MOV.U32 R8, RZ, RZ, 0x28 ;  /* 0x00000028ff087424 */ /* 0x000fe200078e00ff */
[----:B------:R-:W3:Y:S01]  /*1a8c0*/  LDL.64 R12, [R1+0x90] ;  /* 0x00009000010c7983 */ /* 0x000ee20000100a00 */
        /* <DEDUP_REMOVED lines=41> */
[----:B--2---:R-:W-:Y:S01]  /*1ab60*/  IADD3 R4, R57, 0xa00, R4 ;  /* 0x00000a0039047810 */ /* 0x004fe20007ffe004 */
[----:B------:R-:W-:Y:S01]  /*1ab70*/  IMAD.MOV.U32 R59, RZ, RZ, R3 ;  /* 0x000000ffff3b7224 */ /* 0x000fe200078e0003 */
[----:B------:R-:W2:Y:S06]  /*1ab80*/  LDL.64 R10, [R1+0x90] ;  /* 0x00009000010a7983 */ /* 0x000eac0000100a00 */
[----:B------:R-:W-:Y:S01]  /*1ab90*/  HGMMA.64x64x16.F32 R24, gdesc[UR4], R24, gsb0 ;  /* 0x00e00000041879f0 */ /* 0x000fe20008000818 */
[----:B------:R-:W-:Y:S01]  /*1aba0*/  R2UR UR6, R58 ;  /* 0x000000003a0672ca */ /* 0x000fe200000e0000 */
[----:B------:R-:W2:Y:S01]  /*1abb0*/  LDL.64 R60, [R1+0x90] ;  /* 0x00009000013c7983 */ /* 0x000ea20000100a00 */
        /* <DEDUP_REMOVED lines=24> */
[----:B------:R-:W3:Y:S06]  /*1ad40*/  LDL.64 R4, [R1+0x90] ;  /* 0x0000900001047983 */ /* 0x000eec0000100a00 */
        /* <DEDUP_REMOVED lines=10> */
[----:B------:R-:W-:Y:S01]  /*1adf0*/  IMAD.MOV.U32 R59, RZ, RZ, R3 ;  /* 0x000000ffff3b7224 */ /* 0x000fe200078e0003 */
[----:B------:R-:W4:Y:S06]  /*1ae00*/  LDL.64 R6, [R1+0x90] ;  /* 0x0000900001067983 */ /* 0x000f2c0000100a00 */
[----:B------:R-:W-:Y:S01]  /*1ae10*/  HGMMA.64x64x16.F32 R24, gdesc[UR4], R24, gsb0 ;  /* 0x00e00000041879f0 */ /* 0x000fe20008000818 */
[----:B------:R-:W-:-:S02]  /*1ae20*/  R2UR UR6, R58 ;  /* 0x000000003a0672ca */ /* 0x000fc400000e0000 */
[----:B------:R-:W-:Y:S02]  /*1ae30*/  R2UR UR7, R59 ;  /* 0x000000003b0772ca */ /* 0x000fe400000e0000 */
[----:B------:R-:W-:Y:S01]  /*1ae40*/  R2UR UR4, R8 ;  /* 0x00000000080472ca */ /* 0x000fe200000e0000 */
[----:B------:R-:W-:Y:S01]  /*1ae50*/  IMAD.IADD R12, R57, 0x1, R12 ;  /* 0x00000001390c7824 */ /* 0x000fe200078e020c */
[----:B------:R-:W-:Y:S01]  /*1ae60*/  R2UR UR5, R9 ;  /* 0x00000000090572ca */ /* 0x000fe200000e0000 */
[----:B------:R-:W-:Y:S01]  /*1ae70*/  IMAD.MOV.U32 R13, RZ, RZ, R3 ;  /* 0x000000ffff0d7224 */ /* 0x000fe200078e0003 */
[----:B------:R-:W4:Y:S04]  /*1ae80*/  LDL.64 R8, [R1+0x90] ;  /* 0x0000900001087983 */ /* 0x000f280000100a00 */
[----:B------:R-:W4:Y:S01]  /*1ae90*/  LDL.64 R58, [R1+0x90] ;  /* 0x00009000013a7983 */ /* 0x000f220000100a00 */
[----:B------:R-:W-:-:S02]  /*1aea0*/  WARPGROUP.DEPBAR.LE gsb0, 0x0 ;  /* 0x00008000000079c5 */ /* 0x000fc40000010000 */
[----:B------:R-:W-:-:S06]  /*1aeb0*/  WARPGROUP.ARRIVE ;  /* 0x00000000000079c5 */ /* 0x000fcc0000000000 */
[----:B------:R-:W-:Y:S01]  /*1aec0*/  HGMMA.64x64x16.F32 R24, gdesc[UR4], R24, gsb0 ;  /* 0x00e00000041879f0 */ /* 0x000fe20008000818 */
[----:B--2---:R-:W-:Y:S02]  /*1aed0*/  IADD3 R10, R57, 0xc00, R10 ;  /* 0x00000c00390a7810 */ /* 0x004fe40007ffe00a */
        /* <DEDUP_REMOVED lines=23> */
[----:B------:R-:W-:Y:S01]  /*1b050*/  VIADD R10, R2, 0xe00 ;  /* 0x00000e00020a7836 */ /* 0x000fe20000000000 */
[C---:B---3--:R-:W-:Y:S01]  /*1b060*/  IADD3 R4, R15.reuse, 0xe00, R4 ;  /* 0x00000e000f047810 */ /* 0x048fe20007ffe004 */
[----:B------:R-:W-:Y:S02]  /*1b070*/  IMAD.MOV.U32 R13, RZ, RZ, R3 ;  /* 0x000000ffff0d7224 */ /* 0x000fe400078e0003 */
[----:B------:R-:W-:Y:S01]  /*1b080*/  IMAD.IADD R12, R15, 0x1, R10 ;  /* 0x000000010f0c7824 */ /* 0x000fe200078e020a */
[----:B------:R-:W-:Y:S01]  /*1b090*/  R2UR UR4, R4 ;  /* 0x00000000040472ca */ /* 0x000fe200000e0000 */
[----:B------:R-:W2:Y:S01]  /*1b0a0*/  LDL R15, [R1] ;  /* 0x00000000010f7983 */ /* 0x000ea20000100800 */
[----:B------:R-:W-:Y:S02]  /*1b0b0*/  R2UR UR7, R13 ;  /* 0x000000000d0772ca */ /* 0x000fe400000e0000 */
[----:B------:R-:W-:Y:S01]  /*1b0c0*/  R2UR UR6, R12 ;  /* 0x000000000c0672ca */ /* 0x000fe200000e0000 */
[----:B------:R0:W5:Y:S01]  /*1b0d0*/  LDL R13, [R1+0xc] ;  /* 0x00000c00010d7983 */ /* 0x0001620000100800 */
[----:B------:R-:W-:-:S03]  /*1b0e0*/  R2UR UR5, R5 ;  /* 0x00000000050572ca */ /* 0x000fc600000e0000 */
[----:B------:R0:W5:Y:S01]  /*1b0f0*/  LDL R12, [R1+0x1c0] ;  /* 0x0001c000010c7983 */ /* 0x0001620000100800 */
[----:B------:R-:W-:Y:S02]  /*1b100*/  WARPGROUP.DEPBAR.LE gsb0, 0x0 ;  /* 0x00008000000079c5 */ /* 0x000fe40000010000 */
[----:B------:R-:W-:-:S07]  /*1b110*/  WARPGROUP.ARRIVE ;  /* 0x00000000000079c5 */ /* 0x000fce0000000000 */
        /* <DEDUP_REMOVED lines=12> */
[----:B------:R-:W-:Y:S01]  /*1b1e0*/  IADD3 R8, R57, 0xe00, R8 ;  /* 0x00000e0039087810 */ /* 0x000fe20007ffe008 */
        /* <DEDUP_REMOVED lines=15> */
[----:B------:R-:W-:Y:S01]  /*1b2e0*/  IMAD.IADD R58, R5, 0x1, R58 ;  /* 0x00000001053a7824 */ /* 0x000fe200078e023a */
        /* <DEDUP_REMOVED lines=45> */
.L_x_6847:
[----:B------:R-:W-:Y:S05]  /*1b5c0*/  BSYNC B0 ;  /* 0x0000000000007941 */ /* 0x000fea0003800000 */
.L_x_6846:
[----:B------:R-:W2:Y:S02]  /*1b5d0*/  LDL.64 R2, [R1+0x20] ;  /* 0x0000200001027983 */ /* 0x000ea40000100a00 */
[----:B--2---:R-:W-:-:S05]  /*1b5e0*/  MOV R3, R2 ;  /* 0x0000000200037202 */ /* 0x004fca0000000f00 */
[----:B-----5:R-:W-:-:S05]  /*1b5f0*/  IMAD R12, R12, 0x8, R3 ;  /* 0x000000080c0c7824 */ /* 0x020fca00078e0203 */
[----:B------:R-:W-:-:S04]  /*1b600*/  PRMT R12, R13, 0x654, R12 ;  /* 0x000006540d0c7816 */ /* 0x000fc8000000000c */
[----:B------:R0:W-:Y:S01]  /*1b610*/  SYNCS.ARRIVE.TRANS64.RED.A1T0 RZ, [R12+URZ], RZ ;  /* 0x000000ff0cff79a7 */ /* 0x0001e2000810043f */
[----:B------:R-:W2:Y:S04]  /*1b620*/  LDL.64 R2, [R1+0x1e0] ;  /* 0x0001e00001027983 */ /* 0x000ea80000100a00 */
[----:B------:R-:W3:Y:S04]  /*1b630*/  LDL R9, [R1+0x200] ;  /* 0x0002000001097983 */ /* 0x000ee80000100800 */
[----:B0-----:R-:W4:Y:S01]  /*1b640*/  LDL.64 R12, [R1+0x1f0] ;  /* 0x0001f000010c7983 */ /* 0x001f220000100a00 */
[----:B--2---:R-:W-:-:S02]  /*1b650*/  FMNMX.FTZ R4, R24, R2, !PT ;  /* 0x0000000218047209 */ /* 0x004fc40007810000 */
        /* <DEDUP_REMOVED lines=36> */
[----:B0-----:R-:W-:Y:S02]  /*1b8a0*/  FMNMX.FTZ R10, R8, R5, !PT ;  /* 0x00000005080a7209 */ /* 0x001fe40007810000 */
[----:B------:R-:W4:Y:S04]  /*1b8b0*/  LDL.64 R4, [R1+0xb8] ;  /* 0x0000b80001047983 */ /* 0x000f280000100a00 */
        /* <DEDUP_REMOVED lines=29> */
.L_x_6849:
[----:B------:R-:W-:Y:S05]  /*1ba90*/  BSYNC B0 ;  /* 0x0000000000007941 */ /* 0x000fea0003800000 */
.L_x_6848:
        /* <DEDUP_REMOVED lines=9> */
.L_x_6851:
[----:B------:R-:W-:Y:S05]  /*1bb30*/  BSYNC B0 ;  /* 0x0000000000007941 */ /* 0x000fea0003800000 */
.L_x_6850:
        /* <DEDUP_REMOVED lines=14> */
[----:B0-----:R-:W4:Y:S04]  /*1bc20*/  LDL.64 R2, [R1+0x110] ;  /* 0x0001100001027983 */ /* 0x001f280000100a00 */
        /* <DEDUP_REMOVED lines=19> */
[----:B------:R-:W4:Y:S01]  /*1bd60*/  LDL R143, [R1+0x1c0] ;  /* 0x0001c000018f7983 */ /* 0x000f220000100800 */
[----:B--2---:R-:W-:-:S04]  /*1bd70*/  FMUL.FTZ R62, R62, R65 ;  /* 0x000000413e3e7220 */ /* 0x004fc80000410000 */
[-CC-:B------:R-:W-:Y:S01]  /*1bd80*/  FFMA.FTZ R164, R24, R65.reuse, -R62.reuse ;  /* 0x0000004118a47223 */ /* 0x180fe2000001083e */
[-CC-:B------:R-:W-:Y:S02]  /*1bd90*/  FFMA.FTZ R106, R25, R65.reuse, -R62.reuse ;  /* 0x00000041196a7223 */ /* 0x180fe4000001083e */
[----:B------:R-:W2:Y:S01]  /*1bda0*/  LDL.64 R24, [R1+0x228] ;  /* 0x0002280001187983 */ /* 0x000ea20000100a00 */
[-C--:B------:R-:W-:Y:S01]  /*1bdb0*/  FFMA.FTZ R170, R36, R65.reuse, -R62 ;  /* 0x0000004124aa7223 */ /* 0x080fe2000001083e */
[----:B------:R-:W-:-:S04]  /*1bdc0*/  FMUL.FTZ R36, R63, R65 ;  /* 0x000000413f247220 */ /* 0x000fc80000410000 */
[-CC-:B------:R-:W-:Y:S01]  /*1bdd0*/  FFMA.FTZ R165, R26, R65.reuse, -R36.reuse ;  /* 0x000000411aa57223 */ /* 0x180fe20000010824 */
[-CC-:B------:R-:W-:Y:S01]  /*1bde0*/  FFMA.FTZ R127, R27, R65.reuse, -R36.reuse ;  /* 0x000000411b7f7223 */ /* 0x180fe20000010824 */
[----:B------:R-:W-:Y:S01]  /*1bdf0*/  MUFU.EX2 R164, R164 ;  /* 0x000000a400a47308 */ /* 0x000fe20000000800 */
[-C--:B------:R-:W-:Y:S01]  /*1be00*/  FFMA.FTZ R167, R30, R65.reuse, -R36 ;  /* 0x000000411ea77223 */ /* 0x080fe20000010824 */
[----:B------:R-:W-:-:S06]  /*1be10*/  FFMA.FTZ R166, R28, R65, -R62 ;  /* 0x000000411ca67223 */ /* 0x000fcc000001083e */
[----:B------:R-:W3:Y:S01]  /*1be20*/  MUFU.EX2 R165, R165 ;  /* 0x000000a500a57308 */ /* 0x000ee20000000800 */
[-C--:B------:R-:W-:Y:S01]  /*1be30*/  FFMA.FTZ R128, R31, R65.reuse, -R36 ;  /* 0x000000411f807223 */ /* 0x080fe20000010824 */
[----:B------:R-:W-:-:S06]  /*1be40*/  FFMA.FTZ R108, R29, R65, -R62 ;  /* 0x000000411d6c7223 */ /* 0x000fcc000001083e */
[----:B------:R-:W0:Y:S01]  /*1be50*/  MUFU.EX2 R127, R127 ;  /* 0x0000007f007f7308 */ /* 0x000e220000000800 */
[-C--:B------:R-:W-:Y:S01]  /*1be60*/  FFMA.FTZ R169, R34, R65.reuse, -R36 ;  /* 0x0000004122a97223 */ /* 0x080fe20000010824 */
[----:B------:R-:W-:-:S06]  /*1be70*/  FFMA.FTZ R168, R32, R65, -R62 ;  /* 0x0000004120a87223 */ /* 0x000fcc000001083e */
        /* <DEDUP_REMOVED lines=8> */
[----:B------:R-:W-:-:S07]  /*1bf00*/  FADD.FTZ R7, R164, R6 ;  /* 0x00000006a4077221 */ /* 0x000fce0000010000 */
[----:B------:R-:W3:Y:S01]  /*1bf10*/  MUFU.EX2 R108, R108 ;  /* 0x0000006c006c7308 */ /* 0x000ee20000000800 */
[----:B0-----:R-:W-:Y:S01]  /*1bf20*/  FADD.FTZ R26, R127, R26 ;  /* 0x0000001a7f1a7221 */ /* 0x001fe20000010000 */
[----:B------:R-:W-:-:S06]  /*1bf30*/  FFMA.FTZ R130, R39, R65, -R36 ;  /* 0x0000004127827223 */ /* 0x000fcc0000010824 */
[----:B------:R-:W0:Y:S01]  /*1bf40*/  MUFU.EX2 R169, R169 ;  /* 0x000000a900a97308 */ /* 0x000e220000000800 */
[----:B-1----:R-:W-:Y:S01]  /*1bf50*/  FADD.FTZ R7, R106, R7 ;  /* 0x000000076a077221 */ /* 0x002fe20000010000 */
[----:B------:R-:W-:-:S06]  /*1bf60*/  FFMA.FTZ R107, R37, R65, -R62 ;  /* 0x00000041256b7223 */ /* 0x000fcc000001083e */
[----:B------:R-:W1:Y:S01]  /*1bf70*/  MUFU.EX2 R168, R168 ;  /* 0x000000a800a87308 */ /* 0x000e620000000800 */
[----:B------:R-:W-:Y:S01]  /*1bf80*/  FADD.FTZ R27, R167, R26 ;  /* 0x0000001aa71b7221 */ /* 0x000fe20000010000 */
[----:B------:R-:W-:-:S06]  /*1bf90*/  FFMA.FTZ R177, R42, R65, -R36 ;  /* 0x000000412ab17223 */ /* 0x000fcc0000010824 */
[----:B------:R-:W4:Y:S01]  /*1bfa0*/  MUFU.EX2 R129, R129 ;  /* 0x0000008100817308 */ /* 0x000f220000000800 */
[----:B------:R-:W-:Y:S01]  /*1bfb0*/  FADD.FTZ R7, R166, R7 ;  /* 0x00000007a6077221 */ /* 0x000fe20000010000 */
[----:B------:R-:W-:-:S06]  /*1bfc0*/  FFMA.FTZ R176, R40, R65, -R62 ;  /* 0x0000004128b07223 */ /* 0x000fcc000001083e */
[----:B------:R-:W4:Y:S01]  /*1bfd0*/  MUFU.EX2 R109, R109 ;  /* 0x0000006d006d7308 */ /* 0x000f220000000800 */
[----:B---3--:R-:W-:Y:S01]  /*1bfe0*/  FADD.FTZ R6, R128, R27 ;  /* 0x0000001b80067221 */ /* 0x008fe20000010000 */
[----:B------:R-:W-:-:S06]  /*1bff0*/  FFMA.FTZ R131, R43, R65, -R36 ;  /* 0x000000412b837223 */ /* 0x000fcc0000010824 */
[----:B------:R-:W3:Y:S01]  /*1c000*/  MUFU.EX2 R171, R171 ;  /* 0x000000ab00ab7308 */ /* 0x000ee20000000800 */
[----:B------:R-:W-:Y:S01]  /*1c010*/  FADD.FTZ R7, R108, R7 ;  /* 0x000000076c077221 */ /* 0x000fe20000010000 */
[----:B------:R-:W-:-:S06]  /*1c020*/  FFMA.FTZ R125, R41, R65, -R62 ;  /* 0x00000041297d7223 */ /* 0x000fcc000001083e */
[----:B------:R-:W3:Y:S01]  /*1c030*/  MUFU.EX2 R170, R170 ;  /* 0x000000aa00aa7308 */ /* 0x000ee20000000800 */
[----:B0-----:R-:W-:Y:S01]  /*1c040*/  FADD.FTZ R28, R169, R6 ;  /* 0x00000006a91c7221 */ /* 0x001fe20000010000 */
[-C--:B------:R-:W-:Y:S01]  /*1c050*/  FFMA.FTZ R126, R46, R65.reuse, -R36 ;  /* 0x000000412e7e7223 */ /* 0x080fe20000010824 */
[-C--:B------:R-:W-:Y:S01]  /*1c060*/  FFMA.FTZ R178, R44, R65.reuse, -R62 ;  /* 0x000000412cb27223 */ /* 0x080fe2000001083e */
[-C--:B------:R-:W-:Y:S01]  /*1c070*/  FFMA.FTZ R179, R47, R65.reuse, -R36 ;  /* 0x000000412fb37223 */ /* 0x080fe20000010824 */
[-C--:B------:R-:W-:Y:S01]  /*1c080*/  FFMA.FTZ R124, R45, R65.reuse, -R62 ;  /* 0x000000412d7c7223 */ /* 0x080fe2000001083e */
[-C--:B------:R-:W-:Y:S01]  /*1c090*/  FFMA.FTZ R173, R50, R65.reuse, -R36 ;  /* 0x0000004132ad7223 */ /* 0x080fe20000010824 */
[-CC-:B------:R-:W-:Y:S01]  /*1c0a0*/  FFMA.FTZ R172, R48, R65.reuse, -R62.reuse ;  /* 0x0000004130ac7223 */ /* 0x180fe2000001083e */
[----:B------:R-:W0:Y:S01]  /*1c0b0*/  MUFU.EX2 R130, R130 ;  /* 0x0000008200827308 */ /* 0x000e220000000800 */
[----:B-1----:R-:W-:Y:S01]  /*1c0c0*/  FADD.FTZ R6, R168, R7 ;  /* 0x00000007a8067221 */ /* 0x002fe20000010000 */
[-CC-:B------:R-:W-:Y:S01]  /*1c0d0*/  FFMA.FTZ R191, R49, R65.reuse, -R62.reuse ;  /* 0x0000004131bf7223 */ /* 0x180fe2000001083e */
[-C--:B------:R-:W-:Y:S01]  /*1c0e0*/  FFMA.FTZ R174, R52, R65.reuse, -R62 ;  /* 0x0000004134ae7223 */ /* 0x080fe2000001083e */
[-C--:B------:R-:W-:Y:S01]  /*1c0f0*/  FFMA.FTZ R175, R54, R65.reuse, -R36 ;  /* 0x0000004136af7223 */ /* 0x080fe20000010824 */
[----:B------:R-:W-:Y:S01]  /*1c100*/  FFMA.FTZ R21, R53, R65, -R62 ;  /* 0x0000004135157223 */ /* 0x000fe2000001083e */
[C---:B----4-:R-:W-:Y:S01]  /*1c110*/  FMUL.FTZ R5, R110.reuse, R5 ;  /* 0x000000056e057220 */ /* 0x050fe20000410000 */
[C---:B------:R-:W-:Y:S01]  /*1c120*/  FMUL.FTZ R4, R110.reuse, R4 ;  /* 0x000000046e047220 */ /* 0x040fe20000410000 */
[----:B------:R-:W1:Y:S01]  /*1c130*/  MUFU.EX2 R107, R107 ;  /* 0x0000006b006b7308 */ /* 0x000e620000000800 */
[----:B------:R-:W-:Y:S01]  /*1c140*/  FADD.FTZ R28, R129, R28 ;  /* 0x0000001c811c7221 */ /* 0x000fe20000010000 */
[----:B------:R-:W-:Y:S01]  /*1c150*/  FADD.FTZ R7, R109, R6 ;  /* 0x000000066d077221 */ /* 0x000fe20000010000 */
[C---:B------:R-:W-:Y:S01]  /*1c160*/  FMUL.FTZ R93, R111.reuse, R87 ;  /* 0x000000576f5d7220 */ /* 0x040fe20000410000 */
[C---:B------:R-:W-:Y:S01]  /*1c170*/  FMUL.FTZ R92, R111.reuse, R86 ;  /* 0x000000566f5c7220 */ /* 0x040fe20000410000 */
[C---:B------:R-:W-:Y:S01]  /*1c180*/  FMUL.FTZ R101, R110.reuse, R101 ;  /* 0x000000656e657220 */ /* 0x040fe20000410000 */
[----:B------:R-:W-:Y:S01]  /*1c190*/  FMUL.FTZ R100, R110, R100 ;  /* 0x000000646e647220 */ /* 0x000fe20000410000 */
[C---:B------:R-:W-:Y:S01]  /*1c1a0*/  FMUL.FTZ R103, R111.reuse, R103 ;  /* 0x000000676f677220 */ /* 0x040fe20000410000 */
[----:B------:R-:W4:Y:S01]  /*1c1b0*/  MUFU.EX2 R177, R177 ;  /* 0x000000b100b17308 */ /* 0x000f220000000800 */
[C---:B------:R-:W-:Y:S01]  /*1c1c0*/  FMUL.FTZ R102, R111.reuse, R102 ;  /* 0x000000666f667220 */ /* 0x040fe20000410000 */
[C---:B------:R-:W-:Y:S01]  /*1c1d0*/  FMUL.FTZ R105, R111.reuse, R99 ;  /* 0x000000636f697220 */ /* 0x040fe20000410000 */
[C---:B------:R-:W-:Y:S01]  /*1c1e0*/  FMUL.FTZ R104, R111.reuse, R98 ;  /* 0x000000626f687220 */ /* 0x040fe20000410000 */
[C---:B------:R-:W-:Y:S01]  /*1c1f0*/  FMUL.FTZ R61, R111.reuse, R61 ;  /* 0x0000003d6f3d7220 */ /* 0x040fe20000410000 */
[C---:B------:R-:W-:Y:S01]  /*1c200*/  FMUL.FTZ R60, R111.reuse, R60 ;  /* 0x0000003c6f3c7220 */ /* 0x040fe20000410000 */
[C---:B------:R-:W-:Y:S01]  /*1c210*/  FMUL.FTZ R57, R111.reuse, R57 ;  /* 0x000000396f397220 */ /* 0x040fe20000410000 */
[----:B------:R-:W-:Y:S01]  /*1c220*/  FMUL.FTZ R56, R111, R56 ;  /* 0x000000386f387220 */ /* 0x000fe20000410000 */
[----:B------:R-:W4:Y:S01]  /*1c230*/  MUFU.EX2 R176, R176 ;  /* 0x000000b000b07308 */ /* 0x000f220000000800 */
[----:B---3--:R-:W-:Y:S01]  /*1c240*/  FADD.FTZ R31, R171, R28 ;  /* 0x0000001cab1f7221 */ /* 0x008fe20000010000 */
[----:B------:R-:W-:Y:S01]  /*1c250*/  FADD.FTZ R30, R170, R7 ;  /* 0x00000007aa1e7221 */ /* 0x000fe20000010000 */
[C---:B------:R-:W-:Y:S01]  /*1c260*/  FMUL.FTZ R59, R111.reuse, R59 ;  /* 0x0000003b6f3b7220 */ /* 0x040fe20000410000 */
[C---:B------:R-:W-:Y:S01]  /*1c270*/  FMUL.FTZ R58, R111.reuse, R58 ;  /* 0x0000003a6f3a7220 */ /* 0x040fe20000410000 */
[C---:B------:R-:W-:Y:S01]  /*1c280*/  FMUL.FTZ R13, R111.reuse, R13 ;  /* 0x0000000d6f0d7220 */ /* 0x040fe20000410000 */
[C---:B------:R-:W-:Y:S01]  /*1c290*/  FMUL.FTZ R12, R111.reuse, R12 ;  /* 0x0000000c6f0c7220 */ /* 0x040fe20000410000 */
[C---:B------:R-:W-:Y:S01]  /*1c2a0*/  FMUL.FTZ R15, R111.reuse, R15 ;  /* 0x0000000f6f0f7220 */ /* 0x040fe20000410000 */
[----:B------:R-:W3:Y:S01]  /*1c2b0*/  MUFU.EX2 R131, R131 ;  /* 0x0000008300837308 */ /* 0x000ee20000000800 */
[C---:B------:R-:W-:Y:S01]  /*1c2c0*/  FMUL.FTZ R14, R111.reuse, R14 ;  /* 0x0000000e6f0e7220 */ /* 0x040fe20000410000 */
[C---:B------:R-:W-:Y:S01]  /*1c2d0*/  FMUL.FTZ R115, R111.reuse, R11 ;  /* 0x0000000b6f737220 */ /* 0x040fe20000410000 */
[C---:B------:R-:W-:Y:S01]  /*1c2e0*/  FMUL.FTZ R114, R111.reuse, R10 ;  /* 0x0000000a6f727220 */ /* 0x040fe20000410000 */
[C---:B------:R-:W-:Y:S01]  /*1c2f0*/  FMUL.FTZ R9, R111.reuse, R9 ;  /* 0x000000096f097220 */ /* 0x040fe20000410000 */
[----:B------:R-:W-:Y:S01]  /*1c300*/  FMUL.FTZ R8, R111, R8 ;  /* 0x000000086f087220 */ /* 0x000fe20000410000 */
[----:B------:R-:W2:Y:S02]  /*1c310*/  LDL.64 R26, [R1+0x2b0] ;  /* 0x0002b000011a7983 */ /* 0x000ea40000100a00 */
[----:B------:R-:W3:Y:S01]  /*1c320*/  MUFU.EX2 R125, R125 ;  /* 0x0000007d007d7308 */ /* 0x000ee20000000800 */
[----:B0-----:R-:W-:Y:S01]  /*1c330*/  FADD.FTZ R32, R130, R31 ;  /* 0x0000001f82207221 */ /* 0x001fe20000010000 */
[----:B-1----:R-:W-:Y:S01]  /*1c340*/  FADD.FTZ R7, R107, R30 ;  /* 0x0000001e6b077221 */ /* 0x002fe20000010000 */
[----:B------:R-:W2:Y:S04]  /*1c350*/  LDL.64 R38, [R1+0x370] ;  /* 0x0003700001267983 */ /* 0x000ea80000100a00 */
[----:B------:R-:W2:Y:S01]  /*1c360*/  LDL.64 R40, [R1+0x380] ;  /* 0x0003800001287983 */ /* 0x000ea20000100a00 */
[----:B------:R-:W0:Y:S01]  /*1c370*/  MUFU.EX2 R126, R126 ;  /* 0x0000007e007e7308 */ /* 0x000e220000000800 */
[----:B------:R-:W-:-:S02]  /*1c380*/  FFMA.FTZ R6, R51, R65, -R36 ;  /* 0x0000004133067223 */ /* 0x000fc40000010824 */
[----:B------:R-:W2:Y:S04]  /*1c390*/  LDL.64 R42, [R1+0x390] ;  /* 0x00039000012a7983 */ /* 0x000ea80000100a00 */
[----:B------:R-:W2:Y:S01]  /*1c3a0*/  LDL.64 R46, [R1+0x3b0] ;  /* 0x0003b000012e7983 */ /* 0x000ea20000100a00 */
[----:B------:R-:W1:Y:S01]  /*1c3b0*/  MUFU.EX2 R178, R178 ;  /* 0x000000b200b27308 */ /* 0x000e620000000800 */
[----:B----4-:R-:W-:Y:S01]  /*1c3c0*/  FADD.FTZ R34, R177, R32 ;  /* 0x00000020b1227221 */ /* 0x010fe20000010000 */
[----:B------:R-:W-:Y:S01]  /*1c3d0*/  FADD.FTZ R32, R176, R7 ;  /* 0x00000007b0207221 */ /* 0x000fe20000010000 */
[----:B------:R-:W4:Y:S05]  /*1c3e0*/  LDL.64 R44, [R1+0x3a0] ;  /* 0x0003a000012c7983 */ /* 0x000f2a0000100a00 */
[----:B------:R-:W1:Y:S08]  /*1c3f0*/  MUFU.EX2 R179, R179 ;  /* 0x000000b300b37308 */ /* 0x000e700000000800 */
[----:B------:R-:W1:Y:S01]  /*1c400*/  MUFU.EX2 R124, R124 ;  /* 0x0000007c007c7308 */ /* 0x000e620000000800 */
[----:B---3--:R-:W-:Y:S01]  /*1c410*/  FADD.FTZ R35, R131, R34 ;  /* 0x0000002283237221 */ /* 0x008fe20000010000 */
[----:B------:R-:W-:-:S06]  /*1c420*/  FADD.FTZ R33, R125, R32 ;  /* 0x000000207d217221 */ /* 0x000fcc0000010000 */
[----:B------:R-:W3:Y:S01]  /*1c430*/  MUFU.EX2 R173, R173 ;  /* 0x000000ad00ad7308 */ /* 0x000ee20000000800 */
[----:B------:R-:W-:-:S07]  /*1c440*/  FFMA.FTZ R7, R55, R65, -R36 ;  /* 0x0000004137077223 */ /* 0x000fce0000010824 */
[----:B------:R-:W3:Y:S01]  /*1c450*/  MUFU.EX2 R172, R172 ;  /* 0x000000ac00ac7308 */ /* 0x000ee20000000800 */
[----:B0-----:R-:W-:Y:S01]  /*1c460*/  FADD.FTZ R32, R126, R35 ;  /* 0x000000237e207221 */ /* 0x001fe20000010000 */
[----:B-1----:R-:W-:Y:S01]  /*1c470*/  FADD.FTZ R33, R178, R33 ;  /* 0x00000021b2217221 */ /* 0x002fe20000010000 */
[----:B------:R-:W4:Y:S04]  /*1c480*/  LDL.64 R28, [R1+0x2c0] ;  /* 0x0002c000011c7983 */ /* 0x000f280000100a00 */
[----:B------:R-:W4:Y:S01]  /*1c490*/  LDL.64 R30, [R1+0x2d0] ;  /* 0x0002d000011e7983 */ /* 0x000f220000100a00 */
[----:B------:R-:W-:Y:S03]  /*1c4a0*/  MUFU.EX2 R191, R191 ;  /* 0x000000bf00bf7308 */ /* 0x000fe60000000800 */
[----:B------:R-:W4:Y:S04]  /*1c4b0*/  LDL.64 R48, [R1+0x3c0] ;  /* 0x0003c00001307983 */ /* 0x000f280000100a00 */
[----:B------:R-:W4:Y:S01]  /*1c4c0*/  LDL.64 R50, [R1+0x3d0] ;  /* 0x0003d00001327983 */ /* 0x000f220000100a00 */
[----:B------:R-:W0:Y:S01]  /*1c4d0*/  MUFU.EX2 R6, R6 ;  /* 0x0000000600067308 */ /* 0x000e220000000800 */
[----:B------:R-:W-:Y:S01]  /*1c4e0*/  FADD.FTZ R32, R179, R32 ;  /* 0x00000020b3207221 */ /* 0x000fe20000010000 */
[----:B------:R-:W-:Y:S01]  /*1c4f0*/  FADD.FTZ R33, R124, R33 ;  /* 0x000000217c217221 */ /* 0x000fe20000010000 */
[----:B------:R-:W4:Y:S04]  /*1c500*/  LDL.64 R36, [R1+0x360] ;  /* 0x0003600001247983 */ /* 0x000f280000100a00 */
[----:B------:R-:W4:Y:S01]  /*1c510*/  LDL.64 R52, [R1+0x3e0] ;  /* 0x0003e00001347983 */ /* 0x000f220000100a00 */
[----:B------:R-:W-:Y:S08]  /*1c520*/  MUFU.EX2 R174, R174 ;  /* 0x000000ae00ae7308 */ /* 0x000ff00000000800 */
[----:B------:R-:W1:Y:S01]  /*1c530*/  MUFU.EX2 R175, R175 ;  /* 0x000000af00af7308 */ /* 0x000e620000000800 */
[----:B---3--:R-:W-:Y:S01]  /*1c540*/  FADD.FTZ R35, R173, R32 ;  /* 0x00000020ad237221 */ /* 0x008fe20000010000 */
[----:B------:R-:W-:Y:S01]  /*1c550*/  FADD.FTZ R32, R172, R33 ;  /* 0x00000021ac207221 */ /* 0x000fe20000010000 */
[----:B------:R-:W3:Y:S04]  /*1c560*/  LDL.64 R54, [R1+0x3f0] ;  /* 0x0003f00001367983 */ /* 0x000ee80000100a00 */
[----:B------:R-:W3:Y:S01]  /*1c570*/  LDL.64 R62, [R1+0x248] ;  /* 0x00024800013e7983 */ /* 0x000ee20000100a00 */
[----:B------:R-:W1:Y:S03]  /*1c580*/  MUFU.EX2 R21, R21 ;  /* 0x0000001500157308 */ /* 0x000e660000000800 */
[----:B------:R-:W3:Y:S04]  /*1c590*/  LDL.64 R64, [R1+0x258] ;  /* 0x0002580001407983 */ /* 0x000ee80000100a00 */
[----:B------:R-:W3:Y:S01]  /*1c5a0*/  LDL.64 R86, [R1+0x2b8] ;  /* 0x0002b80001567983 */ /* 0x000ee20000100a00 */
[----:B------:R-:W1:Y:S01]  /*1c5b0*/  MUFU.EX2 R7, R7 ;  /* 0x0000000700077308 */ /* 0x000e620000000800 */
[----:B0-----:R-:W-:Y:S01]  /*1c5c0*/  FADD.FTZ R34, R6, R35 ;  /* 0x0000002306227221 */ /* 0x001fe20000010000 */
[----:B------:R-:W-:Y:S01]  /*1c5d0*/  FADD.FTZ R33, R191, R32 ;  /* 0x00000020bf217221 */ /* 0x000fe20000010000 */
[----:B------:R-:W3:Y:S02]  /*1c5e0*/  LDL.64 R98, [R1+0x2f8] ;  /* 0x0002f80001627983 */ /* 0x000ee40000100a00 */
[----:B-1----:R-:W-:Y:S01]  /*1c5f0*/  FADD.FTZ R34, R175, R34 ;  /* 0x00000022af227221 */ /* 0x002fe20000010000 */
[----:B------:R-:W-:Y:S01]  /*1c600*/  FADD.FTZ R32, R174, R33 ;  /* 0x00000021ae207221 */ /* 0x000fe20000010000 */
[----:B------:R-:W3:Y:S03]  /*1c610*/  LDL.64 R10, [R1+0x378] ;  /* 0x00037800010a7983 */ /* 0x000ee60000100a00 */
[----:B------:R-:W-:Y:S01]  /*1c620*/  FADD.FTZ R32, R21, R32 ;  /* 0x0000002015207221 */ /* 0x000fe20000010000 */
[----:B------:R-:W-:-:S02]  /*1c630*/  FADD.FTZ R33, R7, R34 ;  /* 0x0000002207217221 */ /* 0x000fc40000010000 */
[----:B------:R-:W3:Y:S04]  /*1c640*/  LDL.64 R34, [R1+0x350] ;  /* 0x0003500001227983 */ /* 0x000ee80000100a00 */
[----:B------:R0:W-:Y:S01]  /*1c650*/  STL.64 [R1+0x1f0], R32 ;  /* 0x0001f02001007387 */ /* 0x0001e20000100a00 */
[----:B------:R-:W-:Y:S06]  /*1c660*/  BAR.SYNC.DEFER_BLOCKING 0xf, 0x100 ;  /* 0x03c4000000007b1d */ /* 0x000fec0000010000 */
[----:B0-----:R-:W3:Y:S01]  /*1c670*/  LDL.64 R32, [R1+0x340] ;  /* 0x0003400001207983 */ /* 0x001ee20000100a00 */
[C---:B--2---:R-:W-:Y:S01]  /*1c680*/  FMUL.FTZ R119, R110.reuse, R25 ;  /* 0x000000196e777220 */ /* 0x044fe20000410000 */
[----:B------:R-:W-:-:S02]  /*1c690*/  FMUL.FTZ R118, R110, R24 ;  /* 0x000000186e767220 */ /* 0x000fc40000410000 */
[----:B------:R-:W2:Y:S04]  /*1c6a0*/  LDL.64 R24, [R1+0x3b8] ;  /* 0x0003b80001187983 */ /* 0x000ea80000100a00 */
[----:B------:R-:W2:Y:S04]  /*1c6b0*/  LD.E.64 R90, desc[UR46][R2.64+0x8] ;  /* 0x0000082e025a7980 */ /* 0x000ea8000c101b00 */
[----:B------:R-:W2:Y:S04]  /*1c6c0*/  LD.E.64 R2, desc[UR46][R2.64] ;  /* 0x0000002e02027980 */ /* 0x000ea8000c101b00 */
[----:B------:R0:W-:Y:S04]  /*1c6d0*/  STL.64 [R1+0x218], R4 ;  /* 0x0002180401007387 */ /* 0x0001e80000100a00 */
[----:B------:R1:W-:Y:S04]  /*1c6e0*/  STL.64 [R1+0x400], R92 ;  /* 0x0004005c01007387 */ /* 0x0003e80000100a00 */
[----:B------:R1:W-:Y:S04]  /*1c6f0*/  STL.64 [R1+0x408], R100 ;  /* 0x0004086401007387 */ /* 0x0003e80000100a00 */
[----:B------:R1:W-:Y:S01]  /*1c700*/  STL.64 [R1+0x210], R102 ;  /* 0x0002106601007387 */ /* 0x0003e20000100a00 */
[C---:B0-----:R-:W-:Y:S01]  /*1c710*/  FMUL.FTZ R5, R110.reuse, R23 ;  /* 0x000000176e057220 */ /* 0x041fe20000410000 */
[----:B------:R-:W-:-:S02]  /*1c720*/  FMUL.FTZ R4, R110, R22 ;  /* 0x000000166e047220 */ /* 0x000fc40000410000 */
[----:B------:R0:W-:Y:S04]  /*1c730*/  STL.64 [R1+0x220], R104 ;  /* 0x0002206801007387 */ /* 0x0001e80000100a00 */
[----:B------:R0:W-:Y:S04]  /*1c740*/  STL.64 [R1+0x230], R60 ;  /* 0x0002303c01007387 */ /* 0x0001e80000100a00 */
[----:B------:R-:W-:Y:S04]  /*1c750*/  STL.64 [R1+0x240], R56 ;  /* 0x0002403801007387 */ /* 0x000fe80000100a00 */
[----:B------:R0:W-:Y:S04]  /*1c760*/  STL.64 [R1+0x250], R58 ;  /* 0x0002503a01007387 */ /* 0x0001e80000100a00 */
[----:B------:R0:W-:Y:S04]  /*1c770*/  STL.64 [R1+0x260], R12 ;  /* 0x0002600c01007387 */ /* 0x0001e80000100a00 */
[----:B------:R0:W-:Y:S04]  /*1c780*/  STL.64 [R1+0x270], R14 ;  /* 0x0002700e01007387 */ /* 0x0001e80000100a00 */
[----:B------:R0:W-:Y:S04]  /*1c790*/  STL.64 [R1+0x280], R114 ;  /* 0x0002807201007387 */ /* 0x0001e80000100a00 */
[----:B------:R0:W-:Y:S04]  /*1c7a0*/  STL.64 [R1+0x228], R118 ;  /* 0x0002287601007387 */ /* 0x0001e80000100a00 */
[----:B-1----:R-:W2:Y:S04]  /*1c7b0*/  LDL.64 R92, [R1+0x2c8] ;  /* 0x0002c800015c7983 */ /* 0x002ea80000100a00 */
[----:B------:R-:W2:Y:S04]  /*1c7c0*/  LDL.64 R100, [R1+0x308] ;  /* 0x0003080001647983 */ /* 0x000ea80000100a00 */
[----:B------:R-:W2:Y:S04]  /*1c7d0*/  LDL.64 R102, [R1+0x318] ;  /* 0x0003180001667983 */ /* 0x000ea80000100a00 */
[----:B0-----:R-:W2:Y:S04]  /*1c7e0*/  LDL.64 R104, [R1+0x328] ;  /* 0x0003280001687983 */ /* 0x001ea80000100a00 */
        /* <DEDUP_REMOVED lines=8> */
[----:B------:R0:W-:Y:S04]  /*1c870*/  STL.64 [R1+0x290], R8 ;  /* 0x0002900801007387 */ /* 0x0001e80000100a00 */
[----:B------:R1:W-:Y:S04]  /*1c880*/  STL.64 [R1+0x238], R4 ;  /* 0x0002380401007387 */ /* 0x0003e80000100a00 */
[----:B------:R-:W2:Y:S04]  /*1c890*/  LDL R132, [R1+0x214] ;  /* 0x0002140001847983 */ /* 0x000ea80000100800 */
[----:B0-----:R-:W2:Y:S04]  /*1c8a0*/  LDL R9, [R1+0x210] ;  /* 0x0002100001097983 */ /* 0x001ea80000100800 */
        /* <DEDUP_REMOVED lines=69> */
[----:B------:R-:W-:Y:S01]  /*1cd00*/  STL.64 [R1+0x2b0], R26 ;  /* 0x0002b01a01007387 */ /* 0x000fe20000100a00 */
[C---:B---3--:R-:W-:Y:S01]  /*1cd10*/  FMUL.FTZ R55, R111.reuse, R55 ;  /* 0x000000376f377220 */ /* 0x048fe20000410000 */
        /* <DEDUP_REMOVED lines=12> */
[----:B------:R-:W-:Y:S01]  /*1cde0*/  STL.64 [R1+0x2d0], R30 ;  /* 0x0002d01e01007387 */ /* 0x000fe20000100a00 */
[C---:B------:R-:W-:Y:S01]  /*1cdf0*/  FMUL.FTZ R35, R111.reuse, R35 ;  /* 0x000000236f237220 */ /* 0x040fe20000410000 */
[----:B------:R-:W-:-:S02]  /*1ce00*/  FMUL.FTZ R34, R111, R34 ;  /* 0x000000226f227220 */ /* 0x000fc40000410000 */
[----:B------:R-:W-:Y:S04]  /*1ce10*/  STL.64 [R1+0x2e0], R78 ;  /* 0x0002e04e01007387 */ /* 0x000fe80000100a00 */
[----:B------:R-:W-:Y:S04]  /*1ce20*/  STL.64 [R1+0x2f0], R80 ;  /* 0x0002f05001007387 */ /* 0x000fe80000100a00 */
[----:B------:R-:W-:Y:S01]  /*1ce30*/  STL.64 [R1+0x300], R76 ;  /* 0x0003004c01007387 */ /* 0x000fe20000100a00 */
[C---:B------:R-:W-:Y:S01]  /*1ce40*/  FMUL.FTZ R33, R111.reuse, R33 ;  /* 0x000000216f217220 */ /* 0x040fe20000410000 */
[----:B------:R-:W-:-:S02]  /*1ce50*/  FMUL.FTZ R32, R111, R32 ;  /* 0x000000206f207220 */ /* 0x000fc40000410000 */
[----:B------:R-:W-:Y:S04]  /*1ce60*/  STL.64 [R1+0x310], R74 ;  /* 0x0003104a01007387 */ /* 0x000fe80000100a00 */
[----:B------:R-:W-:Y:S01]  /*1ce70*/  STL.64 [R1+0x320], R82 ;  /* 0x0003205201007387 */ /* 0x000fe20000100a00 */
[C---:B--2---:R-:W-:Y:S01]  /*1ce80*/  FMUL.FTZ R25, R110.reuse, R25 ;  /* 0x000000196e197220 */ /* 0x044fe20000410000 */
[----:B------:R-:W-:Y:S02]  /*1ce90*/  FMUL.FTZ R24, R110, R24 ;  /* 0x000000186e187220 */ /* 0x000fe40000410000 */
        /* <DEDUP_REMOVED lines=78> */
[----:B-1----:R-:W4:Y:S04]  /*1d380*/  LDL.64 R4, [R1+0x88] ;  /* 0x0000880001047983 */ /* 0x002f280000100a00 */
        /* <DEDUP_REMOVED lines=106> */
[----:B---3--:R-:W3:Y:S04]  /*1da30*/  LDL R133, [R1+0x3e8] ;  /* 0x0003e80001857983 */ /* 0x008ee80000100800 */
        /* <DEDUP_REMOVED lines=128> */
[----:B---3--:R-:W-:Y:S04]  /*1e240*/  STL [R1+0x3e8], R133 ;  /* 0x0003e88501007387 */ /* 0x008fe80000100800 */
[----:B----4-:R-:W-:Y:S04]  /*1e250*/  STL [R1+0x3ec], R134 ;  /* 0x0003ec8601007387 */ /* 0x010fe80000100800 */
[----:B------:R2:W-:Y:S04]  /*1e260*/  STL [R1+0x3f0], R135 ;  /* 0x0003f08701007387 */ /* 0x0005e80000100800 */
[----:B------:R-:W-:Y:S04]  /*1e270*/  STL [R1+0x3f4], R136 ;  /* 0x0003f48801007387 */ /* 0x000fe80000100800 */
[----:B------:R-:W-:Y:S04]  /*1e280*/  STL [R1+0x3f8], R137 ;  /* 0x0003f88901007387 */ /* 0x000fe80000100800 */
[----:B------:R-:W-:Y:S04]  /*1e290*/  STL [R1+0x3fc], R138 ;  /* 0x0003fc8a01007387 */ /* 0x000fe80000100800 */
[----:B------:R3:W-:Y:S04]  /*1e2a0*/  STL [R1+0x400], R139 ;  /* 0x0004008b01007387 */ /* 0x0007e80000100800 */
[----:B------:R-:W-:Y:S04]  /*1e2b0*/  STL [R1+0x404], R140 ;  /* 0x0004048c01007387 */ /* 0x000fe80000100800 */
        /* <DEDUP_REMOVED lines=470> */
.L_x_6853:
[----:B------:R-:W-:Y:S05]  /*20020*/  BSYNC B0 ;  /* 0x0000000000007941 */ /* 0x000fea0003800000 */
.L_x_6852:
        /* <DEDUP_REMOVED lines=9> */
.L_x_6831:
[----:B------:R-:W-:-:S13]  /*200c0*/  ISETP.GE.AND P0, PT, R0, R194, PT ;  /* 0x000000c20000720c */ /* 0x000fda0003f06270 */
[----:B------:R-:W-:Y:S05]  /*200d0*/  @!P0 BRA `(.L_x_6855) ;  /* 0x0000007800d88947 */ /* 0x000fea0003800000 */
.L_x_6888:
[----:B------:R-:W2:Y:S04]  /*200e0*/  LDL R20, [R1+0x1c0] ;  /* 0x0001c00001147983 */ /* 0x000ea80000100800 */
[----:B01----:R-:W3:Y:S04]  /*200f0*/  LDL R2, [R1+0x1c8] ;  /* 0x0001c80001027983 */ /* 0x003ee80000100800 */
        /* <DEDUP_REMOVED lines=18> */
.L_x_6857:
[----:B------:R-:W-:Y:S05]  /*20220*/  BSYNC B0 ;  /* 0x0000000000007941 */ /* 0x000fea0003800000 */
.L_x_6856:
        /* <DEDUP_REMOVED lines=9> */
.L_x_6859:
[----:B------:R-:W-:Y:S05]  /*202c0*/  BSYNC B0 ;  /* 0x0000000000007941 */ /* 0x000fea0003800000 */
.L_x_6858:
[----:B------:R-:W-:Y:S04]  /*202d0*/  BSSY B0, `(.L_x_6860) ;  /* 0x0000006000007945 */ /* 0x000fe80003800000 */
[----:B-1----:R-:W-:Y:S05]  /*202e0*/  @P0 BRA `(.L_x_6861) ;  /* 0x0000000000100947 */ /* 0x002fea0003800000 */
[----:B-----5:R-:W-:Y:S01]  /*202f0*/  IMAD R6, R6, 0x8, R3 ;  /* 0x0000000806067824 */ /* 0x020fe200078e0203 */
[----:B------:R-:W-:-:S04]  /*20300*/  SHF.L.U32 R7, R7, 0x1f, RZ ;  /* 0x0000001f07077819 */ /* 0x000fc800000006ff */
[----:B------:R-:W1:Y:S02]  /*20310*/  SYNCS.PHASECHK.TRANS64.TRYWAIT P0, [R6+URZ], R7 ;  /* 0x00000007060075a7 */ /* 0x000e64000800017f */
[----:B-1----:R-:W-:Y:S05]  /*20320*/  @!P0 BRA `(.L_x_6862) ;  /* 0x00000158007c8947 */ /* 0x002fea0003800000 */
.L_x_6861:
[----:B------:R-:W-:Y:S05]  /*20330*/  BSYNC B0 ;  /* 0x0000000000007941 */ /* 0x000fea0003800000 */
.L_x_6860:
        /* <DEDUP_REMOVED lines=57> */
.L_x_6864:
[----:B------:R-:W-:Y:S05]  /*206d0*/  BSYNC B0 ;  /* 0x0000000000007941 */ /* 0x000fea0003800000 */
.L_x_6863:
        /* <DEDUP_REMOVED lines=8> */
.L_x_6866:
[----:B------:R-:W-:Y:S05]  /*20760*/  BSYNC B0 ;  /* 0x0000000000007941 */ /* 0x000fea0003800000 */
.L_x_6865:
[----:B------:R-:W-:Y:S04]  /*20770*/  BSSY B0, `(.L_x_6867) ;  /* 0x0000004000007945 */ /* 0x000fe80003800000 */
[----:B-1----:R-:W-:Y:S05]  /*20780*/  @P0 BRA `(.L_x_6868) ;  /* 0x0000000000080947 */ /* 0x002fea0003800000 */
[----:B------:R-:W1:Y:S02]  /*20790*/  SYNCS.PHASECHK.TRANS64.TRYWAIT P0, [R12+URZ], R13 ;  /* 0x0000000d0c0075a7 */ /* 0x000e64000800017f */
[----:B-1----:R-:W-:Y:S05]  /*207a0*/  @!P0 BRA `(.L_x_6869) ;  /* 0x0000015400708947 */ /* 0x002fea0003800000 */
.L_x_6868:
[----:B------:R-:W-:Y:S05]  /*207b0*/  BSYNC B0 ;  /* 0x0000000000007941 */ /* 0x000fea0003800000 */
.L_x_6867:
[----:B------:R-:W2:Y:S04]  /*207c0*/  LDL R4, [R1+0x68] ;  /* 0x0000680001047983 */ /* 0x000ea80000100800 */
[----:B------:R-:W3:Y:S04]  /*207d0*/  LDL R5, [R1+0x1c0] ;  /* 0x0001c00001057983 */ /* 0x000ee80000100800 */
[----:B------:R-:W3:Y:S04]  /*207e0*/  LDL.64 R2, [R1+0x98] ;  /* 0x0000980001027983 */ /* 0x000ee80000100a00 */
[----:B------:R-:W4:Y:S04]  /*207f0*/  LDL.64 R8, [R1+0x90] ;  /* 0x0000900001087983 */ /* 0x000f280000100a00 */
[----:B------:R-:W4:Y:S04]  /*20800*/  LDL.64 R10, [R1+0x90] ;  /* 0x00009000010a7983 */ /* 0x000f280000100a00 */
[----:B01----:R-:W4:Y:S04]  /*20810*/  LDL.64 R12, [R1+0x90] ;  /* 0x00009000010c7983 */ /* 0x003f280000100a00 */
        /* <DEDUP_REMOVED lines=198> */
[----:B------:R-:W-:-:S05]  /*21480*/  IMAD.MOV.U32 R23, RZ, RZ, 0x4 ;  /* 0x00000004ff177424 */ /* 0x000fca00078e00ff */
        /* <DEDUP_REMOVED lines=48> */
[C---:B------:R-:W-:Y:S01]  /*21790*/  IMAD.IADD R12, R21.reuse, 0x1, R10 ;  /* 0x00000001150c7824 */ /* 0x040fe200078e020a */
[----:B------:R-:W-:Y:S01]  /*217a0*/  IADD3 R58, R21, 0xa00, R58 ;  /* 0x00000a00153a7810 */ /* 0x000fe20007ffe03a */
[----:B------:R-:W-:Y:S01]  /*217b0*/  IMAD.MOV.U32 R13, RZ, RZ, R3 ;  /* 0x000000ffff0d7224 */ /* 0x000fe200078e0003 */
[----:B------:R-:W4:Y:S01]  /*217c0*/  LDL.64 R8, [R1+0x90] ;  /* 0x0000900001087983 */ /* 0x000f220000100a00 */
[----:B------:R-:W-:Y:S02]  /*217d0*/  WARPGROUP.DEPBAR.LE gsb0, 0x0 ;  /* 0x00008000000079c5 */ /* 0x000fe40000010000 */
[----:B------:R-:W-:-:S06]  /*217e0*/  WARPGROUP.ARRIVE ;  /* 0x00000000000079c5 */ /* 0x000fcc0000000000 */
[----:B------:R-:W-:Y:S01]  /*217f0*/  HGMMA.64x64x16.F32 R24, gdesc[UR4], R24, gsb0 ;  /* 0x00e00000041879f0 */ /* 0x000fe20008000818 */
[----:B------:R-:W-:Y:S02]  /*21800*/  R2UR UR6, R12 ;  /* 0x000000000c0672ca */ /* 0x000fe400000e0000 */
        /* <DEDUP_REMOVED lines=32> */
[----:B------:R-:W2:Y:S01]  /*21a10*/  LDL.64 R4, [R1+0x90] ;  /* 0x0000900001047983 */ /* 0x000ea20000100a00 */
[----:B------:R-:W-:-:S02]  /*21a20*/  WARPGROUP.DEPBAR.LE gsb0, 0x0 ;  /* 0x00008000000079c5 */ /* 0x000fc40000010000 */
[----:B------:R-:W-:-:S08]  /*21a30*/  WARPGROUP.ARRIVE ;  /* 0x00000000000079c5 */ /* 0x000fd00000000000 */
        /* <DEDUP_REMOVED lines=11> */
[----:B----4-:R-:W-:Y:S01]  /*21af0*/  IADD3 R8, R21, 0xc00, R8 ;  /* 0x00000c0015087810 */ /* 0x010fe20007ffe008 */
[----:B------:R-:W-:Y:S01]  /*21b00*/  IMAD.MOV.U32 R57, RZ, RZ, R3 ;  /* 0x000000ffff397224 */ /* 0x000fe200078e0003 */
[----:B------:R-:W3:Y:S06]  /*21b10*/  LDL.64 R6, [R1+0x90] ;  /* 0x0000900001067983 */ /* 0x000eec0000100a00 */
        /* <DEDUP_REMOVED lines=123> */
.L_x_6871:
[----:B------:R-:W-:Y:S05]  /*222d0*/  BSYNC B0 ;  /* 0x0000000000007941 */ /* 0x000fea0003800000 */
.L_x_6870:
        /* <DEDUP_REMOVED lines=62> */
.L_x_6875:
[----:B------:R-:W-:-:S13]  /*226c0*/  ISETP.NE.AND P0, PT, R9, 0x1, PT ;  /* 0x000000010900780c */ /* 0x000fda0003f05270 */
[----:B------:R-:W-:-:S05]  /*226d0*/  @P0 IMAD.HI.U32 R8, R7, R10, RZ ;  /* 0x0000000a07080227 */ /* 0x000fca00078e00ff */
[----:B------:R-:W-:-:S07]  /*226e0*/  @P0 SHF.R.U32.HI R7, RZ, R11, R8 ;  /* 0x0000000bff070219 */ /* 0x000fce0000011608 */
.L_x_6876:
[----:B------:R-:W-:Y:S05]  /*226f0*/  BSYNC B1 ;  /* 0x0000000000017941 */ /* 0x000fea0003800000 */
.L_x_6874:
[----:B------:R-:W-:-:S04]  /*22700*/  IMAD R7, R7, R9, -R22 ;  /* 0x0000000907077224 */ /* 0x000fc800078e0a16 */
[----:B------:R-:W-:-:S05]  /*22710*/  IMAD R8, R2, -0x2, R7 ;  /* 0xfffffffe02087824 */ /* 0x000fca00078e0207 */
[----:B------:R-:W-:Y:S02]  /*22720*/  VIMNMX R3, R3, R8, !PT ;  /* 0x0000000803037248 */ /* 0x000fe40007fe0100 */
[----:B------:R-:W-:-:S07]  /*22730*/  VIADDMNMX R6, R8, R9, R6, PT ;  /* 0x0000000908067246 */ /* 0x000fce0003800106 */
.L_x_6873:
[----:B------:R-:W-:Y:S05]  /*22740*/  BSYNC B0 ;  /* 0x0000000000007941 */ /* 0x000fea0003800000 */
.L_x_6872:
        /* <DEDUP_REMOVED lines=90> */
.L_x_6880:
[----:B------:R-:W-:-:S13]  /*22cf0*/  ISETP.NE.AND P6, PT, R9, 0x1, PT ;  /* 0x000000010900780c */ /* 0x000fda0003fc5270 */
[----:B------:R-:W-:-:S05]  /*22d00*/  @P6 IMAD.HI.U32 R10, R4, R10, RZ ;  /* 0x0000000a040a6227 */ /* 0x000fca00078e00ff */
[----:B------:R-:W-:-:S07]  /*22d10*/  @P6 SHF.R.U32.HI R4, RZ, R11, R10 ;  /* 0x0000000bff046219 */ /* 0x000fce000001160a */
.L_x_6881:
[----:B------:R-:W-:Y:S05]  /*22d20*/  BSYNC B1 ;  /* 0x0000000000017941 */ /* 0x000fea0003800000 */
.L_x_6879:
[----:B------:R-:W-:-:S04]  /*22d30*/  IMAD R3, R4, R9, -R22 ;  /* 0x0000000904037224 */ /* 0x000fc800078e0a16 */
[----:B------:R-:W-:-:S05]  /*22d40*/  IMAD R2, R2, -0x2, R3 ;  /* 0xfffffffe02027824 */ /* 0x000fca00078e0203 */
[----:B------:R-:W-:Y:S02]  /*22d50*/  VIADDMNMX R6, R2, R9, R6, PT ;  /* 0x0000000902067246 */ /* 0x000fe40003800106 */
[----:B------:R-:W-:-:S07]  /*22d60*/  VIMNMX R7, R7, R2, !PT ;  /* 0x0000000207077248 */ /* 0x000fce0007fe0100 */
.L_x_6878:
[----:B------:R-:W-:Y:S05]  /*22d70*/  BSYNC B0 ;  /* 0x0000000000007941 */ /* 0x000fea0003800000 */
.L_x_6877:
[C---:B------:R-:W-:Y:S01]  /*22d80*/  ISETP.GT.AND P0, PT, R7.reuse, 0x1, !P0 ;  /* 0x000000010700780c */ /* 0x040fe20004704270 */
[----:B------:R-:W2:Y:S01]  /*22d90*/  LDL R12, [R1+0x200] ;  /* 0x00020000010c7983 */ /* 0x000ea20000100800 */
        /* <DEDUP_REMOVED lines=25> */
[----:B------:R-:W3:Y:S01]  /*22f30*/  LDL.64 R14, [R1+0x1e0] ;  /* 0x0001e000010e7983 */ /* 0x000ee20000100a00 */
        /* <DEDUP_REMOVED lines=32> */
[----:B---3--:R-:W-:-:S04]  /*23140*/  FMNMX.FTZ R2, R75, R14, !PT ;  /* 0x0000000e4b027209 */ /* 0x008fc80007810000 */
        /* <DEDUP_REMOVED lines=30> */
[----:B------:R-:W3:Y:S03]  /*23330*/  LDL.64 R4, [R1+0x1f0] ;  /* 0x0001f00001047983 */ /* 0x000ee60000100a00 */
        /* <DEDUP_REMOVED lines=9> */
[----:B------:R-:W2:Y:S04]  /*233d0*/  LDL R11, [R1+0x1e0] ;  /* 0x0001e000010b7983 */ /* 0x000ea80000100800 */
[----:B----4-:R-:W0:Y:S02]  /*233e0*/  SHFL.BFLY PT, R9, R22, 0x2, 0x1f ;  /* 0x0c401f0016097f89 */ /* 0x010e2400000e0000 */
[----:B0-----:R-:W-:-:S05]  /*233f0*/  FMNMX.FTZ R9, R9, R22, !PT ;  /* 0x0000001609097209 */ /* 0x001fca0007810000 */
[----:B------:R-:W0:Y:S02]  /*23400*/  SHFL.BFLY PT, R6, R9, 0x1, 0x1f ;  /* 0x0c201f0009067f89 */ /* 0x000e2400000e0000 */
[----:B0-----:R-:W-:Y:S02]  /*23410*/  FMNMX.FTZ R6, R9, R6, !PT ;  /* 0x0000000609067209 */ /* 0x001fe40007810000 */
[----:B--2---:R-:W-:-:S04]  /*23420*/  FSETP.NEU.FTZ.AND P0, PT, R11, -INF , PT ;  /* 0xff8000000b00780b */ /* 0x004fc80003f1d000 */
[----:B------:R-:W-:Y:S02]  /*23430*/  FSEL R7, R11, RZ, P0 ;  /* 0x000000ff0b077208 */ /* 0x000fe40000000000 */
[----:B------:R-:W-:-:S04]  /*23440*/  FSETP.NEU.FTZ.AND P0, PT, R6, -INF , PT ;  /* 0xff8000000600780b */ /* 0x000fc80003f1d000 */
[----:B------:R-:W-:Y:S01]  /*23450*/  FSEL R8, R6, RZ, P0 ;  /* 0x000000ff06087208 */ /* 0x000fe20000000000 */
[----:B------:R-:W-:-:S04]  /*23460*/  FADD.FTZ R7, R14, -R7 ;  /* 0x800000070e077221 */ /* 0x000fc80000010000 */
[----:B------:R-:W-:Y:S01]  /*23470*/  FADD.FTZ R15, R15, -R8 ;  /* 0x800000080f0f7221 */ /* 0x000fe20000010000 */
[----:B------:R-:W-:-:S03]  /*23480*/  FMUL.FTZ R7, R7, R12 ;  /* 0x0000000c07077220 */ /* 0x000fc60000410000 */
[----:B------:R-:W-:Y:S01]  /*23490*/  FMUL.FTZ R15, R12, R15 ;  /* 0x0000000f0c0f7220 */ /* 0x000fe20000410000 */
[----:B------:R-:W3:Y:S08]  /*234a0*/  MUFU.EX2 R129, R7 ;  /* 0x0000000700817308 */ /* 0x000ef00000000800 */
[----:B------:R-:W0:Y:S01]  /*234b0*/  MUFU.EX2 R128, R15 ;  /* 0x0000000f00807308 */ /* 0x000e220000000800 */
[----:B------:R1:W-:Y:S01]  /*234c0*/  STL [R1+0x1e4], R6 ;  /* 0x0001e40601007387 */ /* 0x0003e20000100800 */
[----:B---3--:R-:W-:Y:S01]  /*234d0*/  FMUL.FTZ R4, R129, R4 ;  /* 0x0000000481047220 */ /* 0x008fe20000410000 */
        /* <DEDUP_REMOVED lines=15> */
.L_x_6883:
[----:B------:R-:W-:Y:S05]  /*235d0*/  BSYNC B0 ;  /* 0x0000000000007941 */ /* 0x000fea0003800000 */
.L_x_6882:
        /* <DEDUP_REMOVED lines=9> */
.L_x_6885:
[----:B------:R-:W-:Y:S05]  /*23670*/  BSYNC B0 ;  /* 0x0000000000007941 */ /* 0x000fea0003800000 */
.L_x_6884:
        /* <DEDUP_REMOVED lines=34> */
[----:B------:R-:W-:Y:S02]  /*238a0*/  FSETP.NEU.FTZ.AND P0, PT, R9, -INF , PT ;  /* 0xff8000000900780b */ /* 0x000fe40003f1d000 */
[-CC-:B------:R-:W-:Y:S01]  /*238b0*/  FFMA.FTZ R174, R29, R30.reuse, -R8.reuse ;  /* 0x0000001e1dae7223 */ /* 0x180fe20000010808 */
[-C--:B------:R-:W-:Y:S01]  /*238c0*/  FMUL.FTZ R29, R9, R30.reuse ;  /* 0x0000001e091d7220 */ /* 0x080fe20000410000 */
[----:B------:R-:W-:-:S04]  /*238d0*/  FFMA.FTZ R191, R33, R30, -R8 ;  /* 0x0000001e21bf7223 */ /* 0x000fc80000010808 */
        /* <DEDUP_REMOVED lines=22> */
[-C--:B------:R-:W-:Y:S01]  /*23a40*/  FFMA.FTZ R9, R53, R30.reuse, -R8 ;  /* 0x0000001e35097223 */ /* 0x080fe20000010808 */
        /* <DEDUP_REMOVED lines=9> */
[----:B------:R-:W-:Y:S01]  /*23ae0*/  FFMA.FTZ R175, R54, R30, -R33 ;  /* 0x0000001e36af7223 */ /* 0x000fe20000010821 */
[C---:B---3--:R-:W-:Y:S01]  /*23af0*/  FMUL.FTZ R27, R129.reuse, R27 ;  /* 0x0000001b811b7220 */ /* 0x048fe20000410000 */
[C---:B------:R-:W-:Y:S01]  /*23b00*/  FMUL.FTZ R26, R129.reuse, R26 ;  /* 0x0000001a811a7220 */ /* 0x040fe20000410000 */
[C---:B----4-:R-:W-:Y:S01]  /*23b10*/  FMUL.FTZ R25, R128.reuse, R25 ;  /* 0x0000001980197220 */ /* 0x050fe20000410000 */
[----:B------:R-:W-:Y:S01]  /*23b20*/  FMUL.FTZ R24, R128, R24 ;  /* 0x0000001880187220 */ /* 0x000fe20000410000 */
[C---:B--2---:R-:W-:Y:S01]  /*23b30*/  FMUL.FTZ R23, R129.reuse, R23 ;  /* 0x0000001781177220 */ /* 0x044fe20000410000 */
[C---:B------:R-:W-:Y:S01]  /*23b40*/  FMUL.FTZ R22, R129.reuse, R22 ;  /* 0x0000001681167220 */ /* 0x040fe20000410000 */
        /* <DEDUP_REMOVED lines=20> */
[----:B------:R-:W-:Y:S01]  /*23c90*/  FMUL.FTZ R104, R129, R104 ;  /* 0x0000006881687220 */ /* 0x000fe20000410000 */
[C---:B------:R-:W-:Y:S01]  /*23ca0*/  FMUL.FTZ R103, R128.reuse, R103 ;  /* 0x0000006780677220 */ /* 0x040fe20000410000 */
[C---:B------:R-:W-:Y:S01]  /*23cb0*/  FMUL.FTZ R102, R128.reuse, R102 ;  /* 0x0000006680667220 */ /* 0x040fe20000410000 */
[C---:B------:R-:W-:Y:S01]  /*23cc0*/  FMUL.FTZ R107, R128.reuse, R101 ;  /* 0x00000065806b7220 */ /* 0x040fe20000410000 */
[----:B------:R-:W4:Y:S01]  /*23cd0*/  MUFU.EX2 R166, R166 ;  /* 0x000000a600a67308 */ /* 0x000f220000000800 */
[----:B-1----:R-:W-:Y:S01]  /*23ce0*/  FADD.FTZ R8, R165, R8 ;  /* 0x00000008a5087221 */ /* 0x002fe20000010000 */
[----:B------:R-:W-:Y:S01]  /*23cf0*/  FADD.FTZ R7, R119, R6 ;  /* 0x0000000677077221 */ /* 0x000fe20000010000 */
[----:B------:R-:W-:Y:S01]  /*23d00*/  FMUL.FTZ R106, R128, R100 ;  /* 0x00000064806a7220 */ /* 0x000fe20000410000 */
[----:B------:R-:W4:Y:S04]  /*23d10*/  LDL.64 R66, [R1+0x340] ;  /* 0x0003400001427983 */ /* 0x000f280000100a00 */
        /* <DEDUP_REMOVED lines=24> */
[----:B------:R-:W1:Y:S08]  /*23ea0*/  MUFU.EX2 R124, R124 ;  /* 0x0000007c007c7308 */ /* 0x000e700000000800 */
        /* <DEDUP_REMOVED lines=11> */
[----:B------:R-:W0:Y:S03]  /*23f60*/  MUFU.EX2 R122, R122 ;  /* 0x0000007a007a7308 */ /* 0x000e260000000800 */
[----:B------:R-:W4:Y:S04]  /*23f70*/  LDL.64 R40, [R1+0x2a8] ;  /* 0x0002a80001287983 */ /* 0x000f280000100a00 */
[----:B------:R-:W4:Y:S01]  /*23f80*/  LDL.64 R38, [R1+0x2b8] ;  /* 0x0002b80001267983 */ /* 0x000f220000100a00 */
[----:B------:R-:W0:Y:S01]  /*23f90*/  MUFU.EX2 R176, R176 ;  /* 0x000000b000b07308 */ /* 0x000e220000000800 */
[----:B-1----:R-:W-:Y:S01]  /*23fa0*/  FADD.FTZ R28, R124, R29 ;  /* 0x0000001d7c1c7221 */ /* 0x002fe20000010000 */
[----:B------:R-:W-:-:S06]  /*23fb0*/  FADD.FTZ R6, R170, R7 ;  /* 0x00000007aa067221 */ /* 0x000fcc0000010000 */
        /* <DEDUP_REMOVED lines=958> */
.L_x_6887:
[----:B------:R-:W-:Y:S05]  /*27ba0*/  BSYNC B0 ;  /* 0x0000000000007941 */ /* 0x000fea0003800000 */
.L_x_6886:
        /* <DEDUP_REMOVED lines=9> */
.L_x_6855:
[----:B------:R-:W2:Y:S01]  /*27c40*/  LDL R5, [R1+0x1f0] ;  /* 0x0001f00001057983 */ /* 0x000ea20000100800 */
[----:B------:R-:W-:Y:S05]  /*27c50*/  WARPSYNC.ALL ;  /* 0x0000000000007948 */ /* 0x000fea0003800000 */
[----:B------:R-:W3:Y:S04]  /*27c60*/  LDL R6, [R1+0x1f4] ;  /* 0x0001f40001067983 */ /* 0x000ee80000100800 */
[----:B------:R-:W4:Y:S01]  /*27c70*/  LDL.64 R14, [R1+0xb8] ;  /* 0x0000b800010e7983 */ /* 0x000f220000100a00 */
[----:B------:R-:W-:Y:S01]  /*27c80*/  IMAD.MOV.U32 R8, RZ, RZ, -0x800000 ;  /* 0xff800000ff087424 */ /* 0x000fe200078e00ff */
[----:B------:R-:W-:Y:S08]  /*27c90*/  BAR.ARV 0x8, 0x100 ;  /* 0x0204000000007b1d */ /* 0x000ff00000002000 */
[----:B------:R-:W-:Y:S06]  /*27ca0*/  BAR.SYNC.DEFER_BLOCKING 0xf, 0x100 ;  /* 0x03c4000000007b1d */ /* 0x000fec0000010000 */
[----:B--2---:R-:W2:Y:S02]  /*27cb0*/  SHFL.BFLY PT, R0, R5, 0x2, 0x1f ;  /* 0x0c401f0005007f89 */ /* 0x004ea400000e0000 */
[----:B--2---:R-:W-:-:S05]  /*27cc0*/  FADD.FTZ R0, R5, R0 ;  /* 0x0000000005007221 */ /* 0x004fca0000010000 */
[----:B------:R-:W0:Y:S02]  /*27cd0*/  SHFL.BFLY PT, R3, R0, 0x1, 0x1f ;  /* 0x0c201f0000037f89 */ /* 0x000e2400000e0000 */
[----:B01----:R-:W-:-:S05]  /*27ce0*/  FADD.FTZ R2, R0, R3 ;  /* 0x0000000300027221 */ /* 0x003fca0000010000 */
        /* <DEDUP_REMOVED lines=15> */
[----:B0-----:R-:W-:Y:S01]  /*27de0*/  @P2 FMUL.FTZ R12, R9, 0.69314718246459960938 ;  /* 0x3f317218090c2820 */ /* 0x001fe20000410000 */
[----:B-1----:R-:W-:Y:S01]  /*27df0*/  @P1 FMUL.FTZ R6, R6, 0.69314718246459960938 ;  /* 0x3f31721806061820 */ /* 0x002fe20000410000 */
[----:B------:R-:W-:Y:S01]  /*27e00*/  STL [R1+0x1f4], R4 ;  /* 0x0001f40401007387 */ /* 0x000fe20000100800 */
[----:B---3--:R-:W-:-:S04]  /*27e10*/  @P2 FMUL.FTZ R7, R7, 0.69314718246459960938 ;  /* 0x3f31721807072820 */ /* 0x008fc80000410000 */
[----:B-----5:R-:W-:-:S05]  /*27e20*/  @P2 FFMA.FTZ R8, R7, R10, R12 ;  /* 0x0000000a07082223 */ /* 0x020fca000001000c */
[----:B------:R0:W-:Y:S01]  /*27e30*/  STL [R1+0x1f4], R8 ;  /* 0x0001f40801007387 */ /* 0x0001e20000100800 */
[----:B--2---:R-:W-:-:S04]  /*27e40*/  @P1 FMUL.FTZ R5, R5, 0.69314718246459960938 ;  /* 0x3f31721805051820 */ /* 0x004fc80000410000 */
[----:B----4-:R-:W-:-:S05]  /*27e50*/  @P1 FFMA.FTZ R0, R5, R2, R6 ;  /* 0x0000000205001223 */ /* 0x010fca0000010006 */
[----:B------:R1:W-:Y:S04]  /*27e60*/  STL [R1+0x1f0], R0 ;  /* 0x0001f00001007387 */ /* 0x0003e80000100800 */
[----:B------:R-:W2:Y:S02]  /*27e70*/  LD.E R2, desc[UR46][R14.64+0x4] ;  /* 0x0000042e0e027980 */ /* 0x000ea4000c101900 */
[----:B--2---:R-:W-:Y:S02]  /*27e80*/  ISETP.NE.AND P0, PT, R2, RZ, PT ;  /* 0x000000ff0200720c */ /* 0x004fe40003f05270 */
[----:B------:R-:W2:Y:S11]  /*27e90*/  LDL R2, [R1+0x1c0] ;  /* 0x0001c00001027983 */ /* 0x000eb60000100800 */
[----:B------:R-:W3:Y:S04]  /*27ea0*/  @!P0 LDL.64 R6, [R1+0xc0] ;  /* 0x0000c00001068983 */ /* 0x000ee80000100a00 */
[----:B------:R-:W2:Y:S01]  /*27eb0*/  @!P0 LD.E R3, desc[UR46][R14.64] ;  /* 0x0000002e0e038980 */ /* 0x000ea2000c101900 */
[----:B------:R-:W-:-:S06]  /*27ec0*/  IMAD.MOV.U32 R138, RZ, RZ, RZ ;  /* 0x000000ffff8a7224 */ /* 0x000fcc00078e00ff */
[----:B------:R-:W4:Y:S01]  /*27ed0*/  @P1 MUFU.RCP R138, R13 ;  /* 0x0000000d008a1308 */ /* 0x000f220000001000 */
[----:B---3--:R-:W0:Y:S01]  /*27ee0*/  @!P0 LD.E.64 R6, desc[UR46][R6.64] ;  /* 0x0000002e06068980 */ /* 0x008e22000c101b00 */
[----:B--2---:R-:W-:-:S04]  /*27ef0*/  @!P0 IMAD R3, R2, 0x40, R3 ;  /* 0x0000004002038824 */ /* 0x004fc800078e0203 */
[----:B0-----:R-:W-:-:S05]  /*27f00*/  @!P0 IMAD.WIDE R8, R3, 0x4, R6 ;  /* 0x0000000403088825 */ /* 0x001fca00078e0206 */
[----:B----4-:R0:W-:Y:S04]  /*27f10*/  @!P0 ST.E desc[UR46][R8.64], R138 ;  /* 0x0000008a08008985 */ /* 0x0101e8000c10192e */
[----:B------:R-:W1:Y:S04]  /*27f20*/  @!P0 LDL.64 R14, [R1+0xb8] ;  /* 0x0000b800010e8983 */ /* 0x000e680000100a00 */
[----:B-1----:R-:W2:Y:S02]  /*27f30*/  @!P0 LD.E R0, desc[UR46][R14.64+0x4] ;  /* 0x0000042e0e008980 */ /* 0x002ea4000c101900 */
[----:B--2---:R-:W-:-:S13]  /*27f40*/  @!P0 ISETP.NE.AND P0, PT, R0, RZ, PT ;  /* 0x000000ff0000820c */ /* 0x004fda0003f05270 */
[----:B------:R-:W2:Y:S04]  /*27f50*/  @!P0 LDL.64 R10, [R1+0xc0] ;  /* 0x0000c000010a8983 */ /* 0x000ea80000100a00 */
[----:B------:R-:W3:Y:S01]  /*27f60*/  @!P0 LD.E R3, desc[UR46][R14.64] ;  /* 0x0000002e0e038980 */ /* 0x000ee2000c101900 */
[----:B------:R-:W-:-:S06]  /*27f70*/  IMAD.MOV.U32 R0, RZ, RZ, RZ ;  /* 0x000000ffff007224 */ /* 0x000fcc00078e00ff */
[----:B------:R-:W1:Y:S01]  /*27f80*/  @P2 MUFU.RCP R0, R4 ;  /* 0x0000000400002308 */ /* 0x000e620000001000 */
[----:B--2---:R-:W2:Y:S01]  /*27f90*/  @!P0 LD.E.64 R10, desc[UR46][R10.64] ;  /* 0x0000002e0a0a8980 */ /* 0x004ea2000c101b00 */
[----:B---3--:R-:W-:-:S04]  /*27fa0*/  @!P0 IMAD R3, R2, 0x40, R3 ;  /* 0x0000004002038824 */ /* 0x008fc800078e0203 */
[----:B------:R-:W-:-:S04]  /*27fb0*/  @!P0 VIADD R3, R3, 0x8 ;  /* 0x0000000803038836 */ /* 0x000fc80000000000 */
[----:B--2---:R-:W-:-:S05]  /*27fc0*/  @!P0 IMAD.WIDE R2, R3, 0x4, R10 ;  /* 0x0000000403028825 */ /* 0x004fca00078e020a */
[----:B-1----:R1:W-:Y:S04]  /*27fd0*/  @!P0 ST.E desc[UR46][R2.64], R0 ;  /* 0x0000000002008985 */ /* 0x0023e8000c10192e */
        /* <DEDUP_REMOVED lines=29> */
[----:B------:R-:W5:Y:S04]  /*281b0*/  LDL.64 R4, [R1+0x3c8] ;  /* 0x0003c80001047983 */ /* 0x000f680000100a00 */
[----:B------:R-:W5:Y:S04]  /*281c0*/  LDL.64 R10, [R1+0x3d8] ;  /* 0x0003d800010a7983 */ /* 0x000f680000100a00 */
[----:B-1----:R-:W5:Y:S04]  /*281d0*/  LDL.64 R2, [R1+0x3e8] ;  /* 0x0003e80001027983 */ /* 0x002f680000100a00 */
        /* <DEDUP_REMOVED lines=35> */
[----:B--2---:R-:W-:-:S05]  /*28410*/  VIADD R136, R136, 0x1 ;  /* 0x0000000188887836 */ /* 0x004fca0000000000 */
[----:B------:R-:W-:-:S13]  /*28420*/  ISETP.NE.AND P0, PT, R136, 0x2, PT ;  /* 0x000000028800780c */ /* 0x000fda0003f05270 */
[----:B------:R-:W2:Y:S01]  /*28430*/  @!P0 LDL R135, [R1+0x1c4] ;  /* 0x0001c40001878983 */ /* 0x000ea20000100800 */
[-C--:B---3--:R-:W-:Y:S01]  /*28440*/  FMUL.FTZ R13, R13, R0.reuse ;  /* 0x000000000d0d7220 */ /* 0x088fe20000410000 */
[-C--:B------:R-:W-:Y:S01]  /*28450*/  FMUL.FTZ R12, R12, R0.reuse ;  /* 0x000000000c0c7220 */ /* 0x080fe20000410000 */
        /* <DEDUP_REMOVED lines=129> */
[----:B------:R-:W-:Y:S04]  /*28c70*/  STL [R1+0x1c0], R136 ;  /* 0x0001c08801007387 */ /* 0x000fe80000100800 */
        /* <DEDUP_REMOVED lines=12> */
[----:B--2---:R-:W-:-:S03]  /*28d40*/  @!P0 LOP3.LUT R12, R135, 0x1, RZ, 0x3c, !PT ;  /* 0x00000001870c8812 */ /* 0x004fc600078e3cff */
        /* <DEDUP_REMOVED lines=50> */
[----:B------:R-:W-:Y:S04]  /*29070*/  STL [R1+0x1c8], R0 ;  /* 0x0001c80001007387 */ /* 0x000fe80000100800 */
[----:B------:R-:W-:Y:S04]  /*29080*/  @!P0 STL [R1+0x1c4], R12 ;  /* 0x0001c40c01008387 */ /* 0x000fe80000100800 */
[----:B------:R-:W-:Y:S04]  /*29090*/  STL [R1+0x1cc], R134 ;  /* 0x0001cc8601007387 */ /* 0x000fe80000100800 */
[----:B------:R-:W-:Y:S04]  /*290a0*/  @!P0 STL [R1+0x1c0], RZ ;  /* 0x0001c0ff01008387 */ /* 0x000fe80000100800 */
[----:B------:R0:W-:Y:S02]  /*290b0*/  STL.64 [R1+0x3e8], R2 ;  /* 0x0003e80201007387 */ /* 0x0001e40000100a00 */
[----:B0-----:R-:W-:Y:S01]  /*290c0*/  IMAD.MOV.U32 R3, RZ, RZ, 0x1 ;  /* 0x00000001ff037424 */ /* 0x001fe200078e00ff */
[----:B------:R-:W-:Y:S06]  /*290d0*/  BAR.ARV 0xe, 0x100 ;  /* 0x0384000000007b1d */ /* 0x000fec0000002000 */
.L_x_6741:
[----:B------:R-:W-:Y:S05]  /*290e0*/  BSYNC B7 ;  /* 0x0000000000077941 */ /* 0x000fea0003800000 */
.L_x_6731:
[----:B------:R-:W3:Y:S08]  /*290f0*/  S2UR UR4, SR_CgaCtaId ;  /* 0x00000000000479c3 */ /* 0x000ef00000008800 */
[----:B------:R-:W-:Y:S01]  /*29100*/  BAR.SYNC.DEFER_BLOCKING 0x5, 0x180 ;  /* 0x0146000000007b1d */ /* 0x000fe20000010000 */
[----:B-1----:R-:W-:Y:S02]  /*29110*/  PRMT R0, R3, 0x9910, RZ ;  /* 0x0000991003007816 */ /* 0x002fe400000000ff */
[----:B------:R-:W-:-:S02]  /*29120*/  MOV R2, 0x400 ;  /* 0x0000040000027802 */ /* 0x000fc40000000f00 */
[----:B------:R-:W-:Y:S01]  /*29130*/  ISETP.NE.AND P0, PT, R0, RZ, PT ;  /* 0x000000ff0000720c */ /* 0x000fe20003f05270 */
[----:B------:R-:W-:Y:S01]  /*29140*/  BSSY B0, `(.L_x_6889) ;  /* 0x0000301000007945 */ /* 0x000fe20003800000 */
[----:B---3--:R-:W-:-:S05]  /*29150*/  IMAD.U32 R23, RZ, RZ, UR4 ;  /* 0x00000004ff177e24 */ /* 0x008fca000f8e00ff */
[----:B------:R-:W-:-:S05]  /*29160*/  LEA R2, R23, R2, 0x18 ;  /* 0x0000000217027211 */ /* 0x000fca00078ec0ff */
[----:B------:R1:W3:Y:S01]  /*29170*/  LDS.128 R112, [R2+0x388d0] ;  /* 0x0388d00002707984 */ /* 0x0002e20000000c00 */
[----:B------:R-:W-:Y:S06]  /*29180*/  BAR.ARV 0x4, 0x180 ;  /* 0x0106000000007b1d */ /* 0x000fec0000002000 */
[----:B------:R-:W-:Y:S05]  /*29190*/  @!P0 BRA `(.L_x_6890) ;  /* 0x0000002000888947 */ /* 0x000fea0003800000 */
[----:B------:R-:W3:Y:S04]  /*291a0*/  LDL.128 R4, [R1+0x210] ;  /* 0x0002100001047983 */ /* 0x000ee80000100c00 */
[----:B------:R-:W3:Y:S01]  /*291b0*/  LDL.128 R8, [R1+0x220] ;  /* 0x0002200001087983 */ /* 0x000ee20000100c00 */
[C---:B------:R-:W-:Y:S01]  /*291c0*/  IADD3 R13, P1, R156.reuse, 0x20, RZ ;  /* 0x000000209c0d7810 */ /* 0x040fe20007f3e0ff */
[----:B------:R-:W-:Y:S01]  /*291d0*/  ULDC.64 UR4, c[0x0][0xd00] ;  /* 0x0003400000047ab9 */ /* 0x000fe20000000a00 */
[----:B----4-:R-:W-:Y:S01]  /*291e0*/  LOP3.LUT R15, R156, 0x380, RZ, 0xc0, !PT ;  /* 0x000003809c0f7812 */ /* 0x010fe200078ec0ff */
[----:B------:R-:W4:Y:S01]  /*291f0*/  LDL.128 R132, [R1+0x230] ;  /* 0x0002300001847983 */ /* 0x000f220000100c00 */
[----:B------:R-:W-:Y:S02]  /*29200*/  LOP3.LUT R12, R13, 0x380, RZ, 0xc0, !PT ;  /* 0x000003800d0c7812 */ /* 0x000fe400078ec0ff */
[----:B------:R-:W-:Y:S01]  /*29210*/  SHF.R.U64 R15, R15, 0x3, RZ ;  /* 0x000000030f0f7819 */ /* 0x000fe200000012ff */
[----:B------:R-:W4:Y:S01]  /*29220*/  LDL.128 R120, [R1+0x250] ;  /* 0x0002500001787983 */ /* 0x000f220000100c00 */
[----:B------:R-:W-:-:S02]  /*29230*/  SHF.R.U64 R12, R12, 0x3, RZ ;  /* 0x000000030c0c7819 */ /* 0x000fc400000012ff */
[C---:B------:R-:W-:Y:S01]  /*29240*/  IADD3 R21, P0, R156.reuse, 0x40, RZ ;  /* 0x000000409c157810 */ /* 0x040fe20007f1e0ff */
[----:B------:R-:W4:Y:S01]  /*29250*/  LDL.128 R124, [R1+0x240] ;  /* 0x00024000017c7983 */ /* 0x000f220000100c00 */
[----:B------:R-:W-:Y:S02]  /*29260*/  LOP3.LUT R14, R15, R156, RZ, 0x3c, !PT ;  /* 0x0000009c0f0e7212 */ /* 0x000fe400078e3cff */
[----:B------:R-:W-:Y:S01]  /*29270*/  IADD3 R151, P6, R156, 0x2020, RZ ;  /* 0x000020209c977810 */ /* 0x000fe20007fde0ff */
[----:B------:R-:W4:Y:S01]  /*29280*/  LDL.128 R128, [R1+0x270] ;  /* 0x0002700001807983 */ /* 0x000f220000100c00 */
[--C-:B------:R-:W-:Y:S01]  /*29290*/  IMAD.MOV.U32 R15, RZ, RZ, R157.reuse ;  /* 0x000000ffff0f7224 */ /* 0x100fe200078e009d */
[----:B------:R-:W-:Y:S01]  /*292a0*/  LOP3.LUT R12, R12, R13, RZ, 0x3c, !PT ;  /* 0x0000000d0c0c7212 */ /* 0x000fe200078e3cff */
[----:B------:R-:W-:Y:S01]  /*292b0*/  IMAD.X R13, RZ, RZ, R157, P1 ;  /* 0x000000ffff0d7224 */ /* 0x000fe200008e069d */
[----:B------:R-:W4:Y:S01]  /*292c0*/  LDL.128 R116, [R1+0x260] ;  /* 0x0002600001747983 */ /* 0x000f220000100c00 */
[----:B------:R-:W-:-:S02]  /*292d0*/  LOP3.LUT R20, R21, 0x380, RZ, 0xc0, !PT ;  /* 0x0000038015147812 */ /* 0x000fc400078ec0ff */
[C---:B------:R-:W-:Y:S01]  /*292e0*/  IADD3 R164, P4, R156.reuse, 0x60, RZ ;  /* 0x000000609ca47810 */ /* 0x040fe20007f9e0ff */
[----:B------:R-:W4:Y:S01]  /*292f0*/  LDL.128 R104, [R1+0x290] ;  /* 0x0002900001687983 */ /* 0x000f220000100c00 */
[C---:B------:R-:W-:Y:S02]  /*29300*/  IADD3 R166, P3, R156.reuse, 0x2000, RZ ;  /* 0x000020009ca67810 */ /* 0x040fe40007f7e0ff */
[C---:B------:R-:W-:Y:S01]  /*29310*/  IADD3 R149, P5, R156.reuse, 0x2040, RZ ;  /* 0x000020409c957810 */ /* 0x040fe20007fbe0ff */
[----:B------:R-:W4:Y:S01]  /*29320*/  LDL.128 R108, [R1+0x280] ;  /* 0x00028000016c7983 */ /* 0x000f220000100c00 */
[----:B------:R-:W-:-:S03]  /*29330*/  IADD3 R147, P2, R156, 0x2060, RZ ;  /* 0x000020609c937810 */ /* 0x000fc60007f5e0ff */
[----:B------:R-:W4:Y:S04]  /*29340*/  LDL.128 R96, [R1+0x2b0] ;  /* 0x0002b00001607983 */ /* 0x000f280000100c00 */
[----:B------:R-:W4:Y:S04]  /*29350*/  LDL.128 R100, [R1+0x2a0] ;  /* 0x0002a00001647983 */ /* 0x000f280000100c00 */
[----:B------:R-:W4:Y:S04]  /*29360*/  LDL.128 R88, [R1+0x2d0] ;  /* 0x0002d00001587983 */ /* 0x000f280000100c00 */
[----:B------:R-:W4:Y:S04]  /*29370*/  LDL.128 R92, [R1+0x2c0] ;  /* 0x0002c000015c7983 */ /* 0x000f280000100c00 */
[----:B------:R-:W4:Y:S01]  /*29380*/  LDL.128 R80, [R1+0x2f0] ;  /* 0x0002f00001507983 */ /* 0x000f220000100c00 */
[----:B------:R-:W-:-:S03]  /*29390*/  MOV R3, R14 ;  /* 0x0000000e00037202 */ /* 0x000fc60000000f00 */
[----:B------:R-:W4:Y:S04]  /*293a0*/  LDL.128 R84, [R1+0x2e0] ;  /* 0x0002e00001547983 */ /* 0x000f280000100c00 */
[----:B------:R-:W4:Y:S04]  /*293b0*/  LDL.128 R72, [R1+0x310] ;  /* 0x0003100001487983 */ /* 0x000f280000100c00 */
[----:B------:R-:W4:Y:S04]  /*293c0*/  LDL.128 R76, [R1+0x300] ;  /* 0x00030000014c7983 */ /* 0x000f280000100c00 */
[----:B--2---:R-:W2:Y:S04]  /*293d0*/  LDL.128 R64, [R1+0x330] ;  /* 0x0003300001407983 */ /* 0x004ea80000100c00 */
[----:B------:R-:W2:Y:S04]  /*293e0*/  LDL.128 R68, [R1+0x320] ;  /* 0x0003200001447983 */ /* 0x000ea80000100c00 */
[----:B------:R-:W2:Y:S04]  /*293f0*/  LDL.128 R56, [R1+0x350] ;  /* 0x0003500001387983 */ /* 0x000ea80000100c00 */
[----:B0-----:R-:W2:Y:S04]  /*29400*/  LDL.128 R60, [R1+0x340] ;  /* 0x00034000013c7983 */ /* 0x001ea80000100c00 */
[----:B------:R-:W2:Y:S01]  /*29410*/  LDL.128 R48, [R1+0x370] ;  /* 0x0003700001307983 */ /* 0x000ea20000100c00 */
[----:B------:R-:W-:-:S02]  /*29420*/  MOV R0, R12 ;  /* 0x0000000c00007202 */ /* 0x000fc40000000f00 */
[----:B------:R-:W-:Y:S01]  /*29430*/  SHF.R.U64 R20, R20, 0x3, RZ ;  /* 0x0000000314147819 */ /* 0x000fe200000012ff */
[----:B------:R-:W2:Y:S01]  /*29440*/  LDL.128 R52, [R1+0x360] ;  /* 0x0003600001347983 */ /* 0x000ea20000100c00 */
[----:B------:R-:W-:Y:S02]  /*29450*/  LOP3.LUT R150, R151, 0x380, RZ, 0xc0, !PT ;  /* 0x0000038097967812 */ /* 0x000fe400078ec0ff */
[----:B------:R-:W-:Y:S01]  /*29460*/  LOP3.LUT R20, R20, R21, RZ, 0x3c, !PT ;  /* 0x0000001514147212 */ /* 0x000fe200078e3cff */
[----:B------:R-:W2:Y:S01]  /*29470*/  LDL.128 R40, [R1+0x390] ;  /* 0x0003900001287983 */ /* 0x000ea20000100c00 */
[----:B------:R-:W-:Y:S01]  /*29480*/  IMAD.X R21, RZ, RZ, R157, P0 ;  /* 0x000000ffff157224 */ /* 0x000fe200000e069d */
[----:B------:R-:W-:Y:S02]  /*29490*/  IADD3 R137, P0, R156, 0x4020, RZ ;  /* 0x000040209c897810 */ /* 0x000fe40007f1e0ff */
[----:B------:R-:W2:Y:S01]  /*294a0*/  LDL.128 R44, [R1+0x380] ;  /* 0x00038000012c7983 */ /* 0x000ea20000100c00 */
[----:B------:R-:W-:-:S02]  /*294b0*/  SHF.R.U64 R150, R150, 0x3, RZ ;  /* 0x0000000396967819 */ /* 0x000fc400000012ff */
[----:B------:R-:W-:Y:S01]  /*294c0*/  LOP3.LUT R165, R164, 0x380, RZ, 0xc0, !PT ;  /* 0x00000380a4a57812 */ /* 0x000fe200078ec0ff */
[----:B------:R-:W2:Y:S01]  /*294d0*/  LDL.128 R32, [R1+0x3b0] ;  /* 0x0003b00001207983 */ /* 0x000ea20000100c00 */
[----:B------:R-:W-:Y:S02]  /*294e0*/  LOP3.LUT R167, R166, 0x380, RZ, 0xc0, !PT ;  /* 0x00000380a6a77812 */ /* 0x000fe400078ec0ff */
[----:B------:R-:W-:Y:S01]  /*294f0*/  IADD3 R145, P1, R156, 0x4000, RZ ;  /* 0x000040009c917810 */ /* 0x000fe20007f3e0ff */
[----:B-----5:R-:W2:Y:S01]  /*29500*/  LDL.128 R36, [R1+0x3a0] ;  /* 0x0003a00001247983 */ /* 0x020ea20000100c00 */
[----:B------:R-:W-:-:S03]  /*29510*/  LOP3.LUT R148, R149, 0x380, RZ, 0xc0, !PT ;  /* 0x0000038095947812 */ /* 0x000fc600078ec0ff */
[----:B------:R-:W2:Y:S04]  /*29520*/  LDL.128 R24, [R1+0x3d0] ;  /* 0x0003d00001187983 */ /* 0x000ea80000100c00 */
[----:B------:R-:W2:Y:S04]  /*29530*/  LDL.128 R28, [R1+0x3c0] ;  /* 0x0003c000011c7983 */ /* 0x000ea80000100c00 */
[----:B------:R-:W2:Y:S01]  /*29540*/  LDL.128 R12, [R1+0x3e0] ;  /* 0x0003e000010c7983 */ /* 0x000ea20000100c00 */
[----:B---3--:R-:W-:Y:S02]  /*29550*/  F2FP.F16.F32.PACK_AB R4, R5, R4 ;  /* 0x000000040504723e */ /* 0x008fe400000000ff */
[----:B------:R-:W-:-:S02]  /*29560*/  F2FP.F16.F32.PACK_AB R5, R7, R6 ;  /* 0x000000060705723e */ /* 0x000fc400000000ff */
[----:B------:R-:W-:Y:S02]  /*29570*/  F2FP.F16.F32.PACK_AB R6, R9, R8 ;  /* 0x000000080906723e */ /* 0x000fe400000000ff */
[----:B------:R-:W-:Y:S01]  /*29580*/  F2FP.F16.F32.PACK_AB R7, R11, R10 ;  /* 0x0000000a0b07723e */ /* 0x000fe200000000ff */
[----:B------:R-:W-:Y:S01]  /*29590*/  BAR.SYNC.DEFER_BLOCKING 0x1, 0x100 ;  /* 0x0044000000007b1d */ /* 0x000fe20000010000 */
[----:B------:R-:W-:Y:S02]  /*295a0*/  LOP3.LUT R136, R137, 0x380, RZ, 0xc0, !PT ;  /* 0x0000038089887812 */ /* 0x000fe400078ec0ff */
[----:B------:R-:W-:Y:S02]  /*295b0*/  LOP3.LUT R150, R150, R151, RZ, 0x3c, !PT ;  /* 0x0000009796967212 */ /* 0x000fe400078e3cff */
[----:B------:R-:W-:Y:S02]  /*295c0*/  SHF.R.U64 R165, R165, 0x3, RZ ;  /* 0x00000003a5a57819 */ /* 0x000fe400000012ff */
[----:B------:R-:W-:Y:S01]  /*295d0*/  LOP3.LUT R146, R147, 0x380, RZ, 0xc0, !PT ;  /* 0x0000038093927812 */ /* 0x000fe200078ec0ff */
[----:B------:R-:W3:Y:S01]  /*295e0*/  LDL.128 R8, [R1+0x3f0] ;  /* 0x0003f00001087983 */ /* 0x000ee20000100c00 */
[----:B------:R-:W-:-:S02]  /*295f0*/  SHF.R.U64 R167, R167, 0x3, RZ ;  /* 0x00000003a7a77819 */ /* 0x000fc400000012ff */
[----:B------:R-:W-:Y:S02]  /*29600*/  LOP3.LUT R144, R145, 0x380, RZ, 0xc0, !PT ;  /* 0x0000038091907812 */ /* 0x000fe400078ec0ff */
[----:B------:R-:W-:Y:S01]  /*29610*/  SHF.R.U64 R148, R148, 0x3, RZ ;  /* 0x0000000394947819 */ /* 0x000fe200000012ff */
[----:B------:R0:W-:Y:S01]  /*29620*/  STSM.16.M88.4 [R3], R4 ;  /* 0x0000000403007844 */ /* 0x0001e20000000200 */
[--C-:B------:R-:W-:Y:S01]  /*29630*/  IMAD.X R151, RZ, RZ, R157.reuse, P6 ;  /* 0x000000ffff977224 */ /* 0x100fe200030e069d */
[----:B------:R-:W-:Y:S02]  /*29640*/  SHF.R.U64 R136, R136, 0x3, RZ ;  /* 0x0000000388887819 */ /* 0x000fe400000012ff */
[----:B------:R-:W-:Y:S01]  /*29650*/  LOP3.LUT R164, R165, R164, RZ, 0x3c, !PT ;  /* 0x000000a4a5a47212 */ /* 0x000fe200078e3cff */
[----:B------:R-:W-:Y:S01]  /*29660*/  IMAD.X R165, RZ, RZ, R157, P4 ;  /* 0x000000ffffa57224 */ /* 0x000fe200020e069d */
[----:B------:R-:W-:Y:S02]  /*29670*/  SHF.R.U64 R146, R146, 0x3, RZ ;  /* 0x0000000392927819 */ /* 0x000fe400000012ff */
[----:B------:R-:W-:-:S02]  /*29680*/  LOP3.LUT R166, R167, R166, RZ, 0x3c, !PT ;  /* 0x000000a6a7a67212 */ /* 0x000fc400078e3cff */
[----:B------:R-:W-:Y:S02]  /*29690*/  SHF.R.U64 R144, R144, 0x3, RZ ;  /* 0x0000000390907819 */ /* 0x000fe400000012ff */
[----:B------:R-:W-:Y:S01]  /*296a0*/  LOP3.LUT R148, R148, R149, RZ, 0x3c, !PT ;  /* 0x0000009594947212 */ /* 0x000fe200078e3cff */
[----:B0-----:R-:W3:Y:S01]  /*296b0*/  LDL.128 R4, [R1+0x400] ;  /* 0x0004000001047983 */ /* 0x001ee20000100c00 */
[----:B------:R-:W-:Y:S02]  /*296c0*/  IADD3 R139, P6, R156, 0x6000, RZ ;  /* 0x000060009c8b7810 */ /* 0x000fe40007fde0ff */
[----:B------:R-:W-:Y:S02]  /*296d0*/  LOP3.LUT R136, R136, R137, RZ, 0x3c, !PT ;  /* 0x0000008988887212 */ /* 0x000fe400078e3cff */
[----:B------:R-:W-:Y:S01]  /*296e0*/  LOP3.LUT R138, R139, 0x380, RZ, 0xc0, !PT ;  /* 0x000003808b8a7812 */ /* 0x000fe200078ec0ff */
[--C-:B------:R-:W-:Y:S01]  /*296f0*/  IMAD.X R137, RZ, RZ, R157.reuse, P0 ;  /* 0x000000ffff897224 */ /* 0x100fe200000e069d */
[C---:B------:R-:W-:Y:S01]  /*29700*/  IADD3 R143, P4, R156.reuse, 0x4040, RZ ;  /* 0x000040409c8f7810 */ /* 0x040fe20007f9e0ff */
[--C-:B------:R-:W-:Y:S01]  /*29710*/  IMAD.X R167, RZ, RZ, R157.reuse, P3 ;  /* 0x000000ffffa77224 */ /* 0x100fe200018e069d */
[----:B------:R-:W-:Y:S01]  /*29720*/  ISETP.NE.U32.AND P0, PT, RZ, UR4, PT ;  /* 0x00000004ff007c0c */ /* 0x000fe2000bf05070 */
[----:B------:R-:W-:Y:S01]  /*29730*/  IMAD.X R149, RZ, RZ, R157, P5 ;  /* 0x000000ffff957224 */ /* 0x000fe200028e069d */
[----:B------:R-:W-:-:S02]  /*29740*/  IADD3 R141, P3, R156, 0x4060, RZ ;  /* 0x000040609c8d7810 */ /* 0x000fc40007f7e0ff */
[----:B------:R-:W-:Y:S02]  /*29750*/  SHF.R.U64 R138, R138, 0x3, RZ ;  /* 0x000000038a8a7819 */ /* 0x000fe400000012ff */
[----:B------:R-:W-:Y:S01]  /*29760*/  LOP3.LUT R146, R146, R147, RZ, 0x3c, !PT ;  /* 0x0000009392927212 */ /* 0x000fe200078e3cff */
[--C-:B------:R-:W-:Y:S01]  /*29770*/  IMAD.X R147, RZ, RZ, R157.reuse, P2 ;  /* 0x000000ffff937224 */ /* 0x100fe200010e069d */
[----:B------:R-:W-:Y:S01]  /*29780*/  LOP3.LUT R144, R144, R145, RZ, 0x3c, !PT ;  /* 0x0000009190907212 */ /* 0x000fe200078e3cff */
[----:B------:R-:W-:Y:S01]  /*29790*/  IMAD.X R145, RZ, RZ, R157, P1 ;  /* 0x000000ffff917224 */ /* 0x000fe200008e069d */
[C---:B------:R-:W-:Y:S02]  /*297a0*/  IADD3 R173, P5, R156.reuse, 0x6020, RZ ;  /* 0x000060209cad7810 */ /* 0x040fe40007fbe0ff */
[----:B------:R-:W-:Y:S02]  /*297b0*/  LOP3.LUT R142, R143, 0x380, RZ, 0xc0, !PT ;  /* 0x000003808f8e7812 */ /* 0x000fe400078ec0ff */
[----:B------:R-:W-:-:S02]  /*297c0*/  IADD3 R169, P2, R156, 0x6040, RZ ;  /* 0x000060409ca97810 */ /* 0x000fc40007f5e0ff */
[----:B------:R-:W-:Y:S01]  /*297d0*/  ISETP.NE.AND.EX P0, PT, RZ, UR5, PT, P0 ;  /* 0x00000005ff007c0c */ /* 0x000fe2000bf05300 */
[----:B------:R-:W-:Y:S01]  /*297e0*/  ULDC.64 UR4, c[0x0][0xd08] ;  /* 0x0003420000047ab9 */ /* 0x000fe20000000a00 */
[----:B------:R-:W-:Y:S02]  /*297f0*/  LOP3.LUT R140, R141, 0x380, RZ, 0xc0, !PT ;  /* 0x000003808d8c7812 */ /* 0x000fe400078ec0ff */
[----:B------:R-:W-:Y:S01]  /*29800*/  LOP3.LUT R138, R138, R139, RZ, 0x3c, !PT ;  /* 0x0000008b8a8a7212 */ /* 0x000fe200078e3cff */
[----:B------:R-:W-:Y:S01]  /*29810*/  IMAD.X R139, RZ, RZ, R157, P6 ;  /* 0x000000ffff8b7224 */ /* 0x000fe200030e069d */
[----:B------:R-:W-:Y:S02]  /*29820*/  IADD3 R171, P1, R156, 0x6060, RZ ;  /* 0x000060609cab7810 */ /* 0x000fe40007f3e0ff */
[----:B------:R-:W-:Y:S02]  /*29830*/  LOP3.LUT R172, R173, 0x380, RZ, 0xc0, !PT ;  /* 0x00000380adac7812 */ /* 0x000fe400078ec0ff */
[----:B----4-:R-:W-:-:S02]  /*29840*/  F2FP.F16.F32.PACK_AB R132, R133, R132 ;  /* 0x000000848584723e */ /* 0x010fc400000000ff */
[----:B------:R-:W-:Y:S02]  /*29850*/  ISETP.NE.U32.AND P6, PT, RZ, UR4, PT ;  /* 0x00000004ff007c0c */ /* 0x000fe4000bfc5070 */
[----:B------:R-:W-:Y:S02]  /*29860*/  SHF.R.U64 R142, R142, 0x3, RZ ;  /* 0x000000038e8e7819 */ /* 0x000fe400000012ff */
[----:B------:R-:W-:Y:S02]  /*29870*/  LOP3.LUT R168, R169, 0x380, RZ, 0xc0, !PT ;  /* 0x00000380a9a87812 */ /* 0x000fe400078ec0ff */
[----:B------:R-:W-:Y:S02]  /*29880*/  F2FP.F16.F32.PACK_AB R133, R135, R134 ;  /* 0x000000868785723e */ /* 0x000fe400000000ff */
[----:B------:R-:W-:Y:S02]  /*29890*/  F2FP.F16.F32.PACK_AB R120, R121, R120 ;  /* 0x000000787978723e */ /* 0x000fe400000000ff */
[----:B------:R-:W-:-:S02]  /*298a0*/  SHF.R.U64 R140, R140, 0x3, RZ ;  /* 0x000000038c8c7819 */ /* 0x000fc400000012ff */
[----:B------:R-:W-:Y:S02]  /*298b0*/  LOP3.LUT R170, R171, 0x380, RZ, 0xc0, !PT ;  /* 0x00000380abaa7812 */ /* 0x000fe400078ec0ff */
[----:B------:R-:W-:Y:S02]  /*298c0*/  F2FP.F16.F32.PACK_AB R134, R125, R124 ;  /* 0x0000007c7d86723e */ /* 0x000fe400000000ff */
[----:B------:R-:W-:Y:S02]  /*298d0*/  F2FP.F16.F32.PACK_AB R135, R127, R126 ;  /* 0x0000007e7f87723e */ /* 0x000fe400000000ff */
[----:B------:R-:W-:Y:S02]  /*298e0*/  F2FP.F16.F32.PACK_AB R121, R123, R122 ;  /* 0x0000007a7b79723e */ /* 0x000fe400000000ff */
[----:B------:R-:W-:Y:S02]  /*298f0*/  F2FP.F16.F32.PACK_AB R128, R129, R128 ;  /* 0x000000808180723e */ /* 0x000fe400000000ff */
[----:B------:R-:W-:-:S02]  /*29900*/  MOV R20, R20 ;  /* 0x0000001400147202 */ /* 0x000fc40000000f00 */
[----:B------:R-:W-:Y:S02]  /*29910*/  F2FP.F16.F32.PACK_AB R122, R117, R116 ;  /* 0x00000074757a723e */ /* 0x000fe400000000ff */
[----:B------:R-:W-:Y:S02]  /*29920*/  F2FP.F16.F32.PACK_AB R123, R119, R118 ;  /* 0x00000076777b723e */ /* 0x000fe400000000ff */
[----:B------:R-:W-:Y:S02]  /*29930*/  F2FP.F16.F32.PACK_AB R129, R131, R130 ;  /* 0x000000828381723e */ /* 0x000fe400000000ff */
[----:B------:R-:W-:Y:S02]  /*29940*/  F2FP.F16.F32.PACK_AB R104, R105, R104 ;  /* 0x000000686968723e */ /* 0x000fe400000000ff */
[----:B------:R-:W-:Y:S02]  /*29950*/  SHF.R.U64 R172, R172, 0x3, RZ ;  /* 0x00000003acac7819 */ /* 0x000fe400000012ff */
[----:B------:R-:W-:-:S02]  /*29960*/  MOV R164, R164 ;  /* 0x000000a400a47202 */ /* 0x000fc40000000f00 */
[----:B------:R-:W-:Y:S02]  /*29970*/  F2FP.F16.F32.PACK_AB R130, R109, R108 ;  /* 0x0000006c6d82723e */ /* 0x000fe400000000ff */
[----:B------:R-:W-:Y:S02]  /*29980*/  F2FP.F16.F32.PACK_AB R131, R111, R110 ;  /* 0x0000006e6f83723e */ /* 0x000fe400000000ff */
[----:B------:R-:W-:Y:S02]  /*29990*/  F2FP.F16.F32.PACK_AB R105, R107, R106 ;  /* 0x0000006a6b69723e */ /* 0x000fe400000000ff */
[----:B------:R-:W-:Y:S02]  /*299a0*/  F2FP.F16.F32.PACK_AB R96, R97, R96 ;  /* 0x000000606160723e */ /* 0x000fe400000000ff */
[----:B------:R-:W-:Y:S02]  /*299b0*/  ISETP.NE.AND.EX P6, PT, RZ, UR5, PT, P6 ;  /* 0x00000005ff007c0c */ /* 0x000fe4000bfc5360 */
[----:B------:R-:W-:Y:S01]  /*299c0*/  LOP3.LUT R142, R142, R143, RZ, 0x3c, !PT ;  /* 0x0000008f8e8e7212 */ /* 0x000fe200078e3cff */
[----:B------:R-:W-:Y:S01]  /*299d0*/  IMAD.X R143, RZ, RZ, R157, P4 ;  /* 0x000000ffff8f7224 */ /* 0x000fe200020e069d */
[----:B------:R-:W-:-:S02]  /*299e0*/  SHF.R.U64 R168, R168, 0x3, RZ ;  /* 0x00000003a8a87819 */ /* 0x000fc400000012ff */
[----:B------:R-:W-:Y:S02]  /*299f0*/  MOV R166, R166 ;  /* 0x000000a600a67202 */ /* 0x000fe40000000f00 */
[----:B------:R-:W-:Y:S02]  /*29a00*/  F2FP.F16.F32.PACK_AB R106, R101, R100 ;  /* 0x00000064656a723e */ /* 0x000fe400000000ff */
[----:B------:R-:W-:Y:S02]  /*29a10*/  F2FP.F16.F32.PACK_AB R107, R103, R102 ;  /* 0x00000066676b723e */ /* 0x000fe400000000ff */
[----:B------:R-:W-:Y:S02]  /*29a20*/  F2FP.F16.F32.PACK_AB R97, R99, R98 ;  /* 0x000000626361723e */ /* 0x000fe400000000ff */
[----:B------:R-:W-:Y:S01]  /*29a30*/  F2FP.F16.F32.PACK_AB R88, R89, R88 ;  /* 0x000000585958723e */ /* 0x000fe200000000ff */
[----:B------:R-:W-:Y:S01]  /*29a40*/  STSM.16.M88.4 [R0], R132 ;  /* 0x0000008400007844 */ /* 0x000fe20000000200 */
        /* <DEDUP_REMOVED lines=16> */
[----:B------:R-:W-:Y:S01]  /*29b50*/  IMAD.X R173, RZ, RZ, R157, P5 ;  /* 0x000000ffffad7224 */ /* 0x000fe200028e069d */
[----:B------:R-:W-:-:S02]  /*29b60*/  MOV R146, R146 ;  /* 0x0000009200927202 */ /* 0x000fc40000000f00 */
[----:B------:R-:W-:Y:S01]  /*29b70*/  F2FP.F16.F32.PACK_AB R82, R77, R76 ;  /* 0x0000004c4d52723e */ /* 0x000fe200000000ff */
[----:B0-----:R-:W0:Y:S01]  /*29b80*/  LDC.64 R20, c[0x0][0xd00] ;  /* 0x00034000ff147b82 */ /* 0x001e220000000a00 */
[----:B------:R-:W-:Y:S02]  /*29b90*/  F2FP.F16.F32.PACK_AB R83, R79, R78 ;  /* 0x0000004e4f53723e */ /* 0x000fe400000000ff */
[----:B------:R-:W-:Y:S02]  /*29ba0*/  F2FP.F16.F32.PACK_AB R73, R75, R74 ;  /* 0x0000004a4b49723e */ /* 0x000fe400000000ff */
[----:B--2---:R-:W-:Y:S01]  /*29bb0*/  F2FP.F16.F32.PACK_AB R64, R65, R64 ;  /* 0x000000404140723e */ /* 0x004fe200000000ff */
[----:B------:R-:W-:Y:S01]  /*29bc0*/  STSM.16.M88.4 [R166], R104 ;  /* 0x00000068a6007844 */ /* 0x000fe20000000200 */
[----:B------:R-:W-:Y:S01]  /*29bd0*/  LOP3.LUT R168, R168, R169, RZ, 0x3c, !PT ;  /* 0x000000a9a8a87212 */ /* 0x000fe200078e3cff */
[----:B------:R-:W-:Y:S01]  /*29be0*/  IMAD.X R169, RZ, RZ, R157, P2 ;  /* 0x000000ffffa97224 */ /* 0x000fe200010e069d */
        /* <DEDUP_REMOVED lines=14> */
[----:B------:R-:W-:Y:S02]  /*29cd0*/  MOV R142, R142 ;  /* 0x0000008e008e7202 */ /* 0x000fe40000000f00 */
[----:B------:R-:W-:-:S02]  /*29ce0*/  F2FP.F16.F32.PACK_AB R58, R53, R52 ;  /* 0x00000034353a723e */ /* 0x000fc400000000ff */
[----:B------:R-:W-:Y:S02]  /*29cf0*/  F2FP.F16.F32.PACK_AB R59, R55, R54 ;  /* 0x00000036373b723e */ /* 0x000fe400000000ff */
[----:B------:R-:W-:Y:S02]  /*29d00*/  F2FP.F16.F32.PACK_AB R49, R51, R50 ;  /* 0x000000323331723e */ /* 0x000fe400000000ff */
[----:B------:R-:W-:Y:S01]  /*29d10*/  F2FP.F16.F32.PACK_AB R40, R41, R40 ;  /* 0x000000282928723e */ /* 0x000fe200000000ff */
[----:B------:R-:W-:Y:S01]  /*29d20*/  STSM.16.M88.4 [R146], R80 ;  /* 0x0000005092007844 */ /* 0x000fe20000000200 */
[----:B------:R-:W-:Y:S02]  /*29d30*/  MOV R140, R140 ;  /* 0x0000008c008c7202 */ /* 0x000fe40000000f00 */
        /* <DEDUP_REMOVED lines=15> */
[----:B------:R-:W-:Y:S01]  /*29e30*/  STSM.16.M88.4 [R142], R56 ;  /* 0x000000388e007844 */ /* 0x000fe20000000200 */
[----:B------:R-:W-:-:S02]  /*29e40*/  MOV R168, R168 ;  /* 0x000000a800a87202 */ /* 0x000fc40000000f00 */
[----:B------:R-:W-:Y:S02]  /*29e50*/  F2FP.F16.F32.PACK_AB R26, R13, R12 ;  /* 0x0000000c0d1a723e */ /* 0x000fe400000000ff */
[----:B------:R-:W-:Y:S01]  /*29e60*/  F2FP.F16.F32.PACK_AB R27, R15, R14 ;  /* 0x0000000e0f1b723e */ /* 0x000fe200000000ff */
[----:B------:R-:W-:Y:S01]  /*29e70*/  STSM.16.M88.4 [R140], R48 ;  /* 0x000000308c007844 */ /* 0x000fe20000000200 */
[----:B------:R-:W-:-:S03]  /*29e80*/  MOV R170, R170 ;  /* 0x000000aa00aa7202 */ /* 0x000fc60000000f00 */
[----:B------:R-:W-:Y:S04]  /*29e90*/  STSM.16.M88.4 [R138], R40 ;  /* 0x000000288a007844 */ /* 0x000fe80000000200 */
[----:B------:R-:W-:Y:S04]  /*29ea0*/  STSM.16.M88.4 [R172], R32 ;  /* 0x00000020ac007844 */ /* 0x000fe80000000200 */
[----:B------:R2:W-:Y:S01]  /*29eb0*/  STSM.16.M88.4 [R168], R24 ;  /* 0x00000018a8007844 */ /* 0x0005e20000000200 */
[----:B------:R-:W-:Y:S01]  /*29ec0*/  ULDC UR4, c[0x0][0xb88] ;  /* 0x0002e20000047ab9 */ /* 0x000fe20000000800 */
[----:B------:R-:W-:-:S02]  /*29ed0*/  IMAD.MOV.U32 R76, RZ, RZ, RZ ;  /* 0x000000ffff4c7224 */ /* 0x000fc400078e00ff */
[----:B------:R-:W-:Y:S01]  /*29ee0*/  IMAD.U32 R22, RZ, RZ, UR4 ;  /* 0x00000004ff167e24 */ /* 0x000fe2000f8e00ff */
[----:B---3--:R-:W-:Y:S02]  /*29ef0*/  F2FP.F16.F32.PACK_AB R8, R9, R8 ;  /* 0x000000080908723e */ /* 0x008fe400000000ff */
[----:B------:R-:W-:Y:S02]  /*29f00*/  F2FP.F16.F32.PACK_AB R9, R11, R10 ;  /* 0x0000000a0b09723e */ /* 0x000fe400000000ff */
[----:B------:R-:W-:Y:S02]  /*29f10*/  F2FP.F16.F32.PACK_AB R10, R5, R4 ;  /* 0x00000004050a723e */ /* 0x000fe400000000ff */
[----:B------:R-:W-:Y:S02]  /*29f20*/  F2FP.F16.F32.PACK_AB R11, R7, R6 ;  /* 0x00000006070b723e */ /* 0x000fe400000000ff */
[----:B------:R-:W3:Y:S03]  /*29f30*/  @P6 LDC.64 R6, c[0x0][0xd08] ;  /* 0x00034200ff066b82 */ /* 0x000ee60000000a00 */
[----:B------:R4:W-:Y:S01]  /*29f40*/  STSM.16.M88.4 [R170], R8 ;  /* 0x00000008aa007844 */ /* 0x0009e20000000200 */
[----:B0-----:R-:W-:-:S04]  /*29f50*/  IMAD.WIDE R4, R221, 0x4, R20 ;  /* 0x00000004dd047825 */ /* 0x001fc800078e0214 */
[----:B------:R-:W-:Y:S01]  /*29f60*/  BAR.SYNC.DEFER_BLOCKING 0x1, 0x100 ;  /* 0x0044000000007b1d */ /* 0x000fe20000010000 */
[----:B---3--:R-:W-:-:S05]  /*29f70*/  @P6 IMAD.WIDE R6, R221, 0x4, R6 ;  /* 0x00000004dd066825 */ /* 0x008fca00078e0206 */
[----:B------:R0:W5:Y:S04]  /*29f80*/  @P0 LDG.E R76, desc[UR46][R4.64] ;  /* 0x0000002e044c0981 */ /* 0x000168000c1e1900 */
[----:B------:R0:W5:Y:S01]  /*29f90*/  @P6 LDG.E R22, desc[UR46][R6.64] ;  /* 0x0000002e06166981 */ /* 0x000162000c1e1900 */
[----:B------:R-:W-:Y:S02]  /*29fa0*/  IMAD R20, R222, 0x40, R217 ;  /* 0x00000040de147824 */ /* 0x000fe400078e02d9 */
[----:B------:R-:W-:-:S04]  /*29fb0*/  IMAD.MOV.U32 R21, RZ, RZ, 0x2 ;  /* 0x00000002ff157424 */ /* 0x000fc800078e00ff */
[----:B------:R-:W-:-:S03]  /*29fc0*/  IMAD.WIDE R20, R20, R21, UR44 ;  /* 0x0000002c14147e25 */ /* 0x000fc6000f8e0215 */
[C---:B------:R-:W-:Y:S02]  /*29fd0*/  IADD3 R3, P1, R20.reuse, 0x1000, RZ ;  /* 0x0000100014037810 */ /* 0x040fe40007f3e0ff */
[C---:B------:R-:W-:Y:S02]  /*29fe0*/  IADD3 R13, P2, R20.reuse, 0x2000, RZ ;  /* 0x00002000140d7810 */ /* 0x040fe40007f5e0ff */
[C---:B--2---:R-:W-:Y:S02]  /*29ff0*/  IADD3 R25, P3, R20.reuse, 0x3000, RZ ;  /* 0x0000300014197810 */ /* 0x044fe40007f7e0ff */
        /* <DEDUP_REMOVED lines=9> */
[----:B------:R-:W-:Y:S01]  /*2a090*/  IADD3 R33, P5, R20, 0x5000, RZ ;  /* 0x0000500014217810 */ /* 0x000fe20007fbe0ff */
[--C-:B----4-:R-:W-:Y:S01]  /*2a0a0*/  IMAD.X R11, RZ, RZ, R21.reuse, P1 ;  /* 0x000000ffff0b7224 */ /* 0x110fe200008e0615 */
[----:B------:R-:W-:Y:S02]  /*2a0b0*/  LOP3.LUT R10, R0, R3, RZ, 0x3c, !PT ;  /* 0x00000003000a7212 */ /* 0x000fe400078e3cff */
        /* <DEDUP_REMOVED lines=35> */
.L_x_6891:
[----:B------:R-:W2:Y:S01]  /*2a2f0*/  LDL R3, [R1+0x41c] ;  /* 0x00041c0001037983 */ /* 0x000ea20000100800 */
[--C-:B------:R-:W-:Y:S01]  /*2a300*/  IMAD.X R37, RZ, RZ, R21.reuse, P1 ;  /* 0x000000ffff257224 */ /* 0x100fe200008e0615 */
[----:B------:R-:W-:Y:S01]  /*2a310*/  IADD3 R61, P1, R20, 0xc000, RZ ;  /* 0x0000c000143d7810 */ /* 0x000fe20007f3e0ff */
[--C-:B------:R-:W-:Y:S01]  /*2a320*/  IMAD.X R41, RZ, RZ, R21.reuse, P2 ;  /* 0x000000ffff297224 */ /* 0x100fe200010e0615 */
[----:B------:R-:W-:Y:S01]  /*2a330*/  ISETP.NE.AND P6, PT, R0, RZ, PT ;  /* 0x000000ff0000720c */ /* 0x000fe20003fc5270 */
[--C-:B------:R-:W-:Y:S01]  /*2a340*/  IMAD.X R45, RZ, RZ, R21.reuse, P3 ;  /* 0x000000ffff2d7224 */ /* 0x100fe200018e0615 */
[----:B------:R-:W-:Y:S01]  /*2a350*/  LOP3.LUT R60, R61, 0x380, RZ, 0xc0, !PT ;  /* 0x000003803d3c7812 */ /* 0x000fe200078ec0ff */
[--C-:B------:R-:W-:Y:S01]  /*2a360*/  IMAD.X R49, RZ, RZ, R21.reuse, P4 ;  /* 0x000000ffff317224 */ /* 0x100fe200020e0615 */
[----:B------:R-:W-:Y:S01]  /*2a370*/  IADD3 R65, P2, R20, 0xd000, RZ ;  /* 0x0000d00014417810 */ /* 0x000fe20007f5e0ff */
[--C-:B------:R-:W-:Y:S01]  /*2a380*/  IMAD.X R33, RZ, RZ, R21.reuse, P6 ;  /* 0x000000ffff217224 */ /* 0x100fe200030e0615 */
[----:B------:R-:W-:Y:S01]  /*2a390*/  SHF.R.U64 R60, R60, 0x3, RZ ;  /* 0x000000033c3c7819 */ /* 0x000fe200000012ff */
[----:B------:R-:W-:Y:S01]  /*2a3a0*/  IMAD.X R53, RZ, RZ, R21, P5 ;  /* 0x000000ffff357224 */ /* 0x000fe200028e0615 */
[----:B------:R-:W-:-:S02]  /*2a3b0*/  IADD3 R57, P6, R20, 0xb000, RZ ;  /* 0x0000b00014397810 */ /* 0x000fc40007fde0ff */
[----:B------:R-:W-:Y:S01]  /*2a3c0*/  LOP3.LUT R60, R60, R61, RZ, 0x3c, !PT ;  /* 0x0000003d3c3c7212 */ /* 0x000fe200078e3cff */
[----:B------:R-:W-:Y:S01]  /*2a3d0*/  IMAD.X R61, RZ, RZ, R21, P1 ;  /* 0x000000ffff3d7224 */ /* 0x000fe200008e0615 */
[C---:B------:R-:W-:Y:S02]  /*2a3e0*/  IADD3 R69, P3, R20.reuse, 0xe000, RZ ;  /* 0x0000e00014457810 */ /* 0x040fe40007f7e0ff */
        /* <DEDUP_REMOVED lines=8> */
[----:B------:R-:W-:Y:S02]  /*2a470*/  SHF.R.S32.HI R78, RZ, 0x1f, R221 ;  /* 0x0000001fff4e7819 */ /* 0x000fe400000114dd */
[----:B------:R-:W-:Y:S01]  /*2a480*/  LOP3.LUT R56, R56, R57, RZ, 0x3c, !PT ;  /* 0x0000003938387212 */ /* 0x000fe200078e3cff */
[--C-:B------:R-:W-:Y:S01]  /*2a490*/  IMAD.X R57, RZ, RZ, R21.reuse, P6 ;  /* 0x000000ffff397224 */ /* 0x100fe200030e0615 */
[----:B------:R-:W-:Y:S01]  /*2a4a0*/  LOP3.LUT R64, R64, R65, RZ, 0x3c, !PT ;  /* 0x0000004140407212 */ /* 0x000fe200078e3cff */
[--C-:B------:R-:W-:Y:S01]  /*2a4b0*/  IMAD.X R65, RZ, RZ, R21.reuse, P2 ;  /* 0x000000ffff417224 */ /* 0x100fe200010e0615 */
[----:B------:R-:W-:Y:S01]  /*2a4c0*/  LOP3.LUT R68, R68, R69, RZ, 0x3c, !PT ;  /* 0x0000004544447212 */ /* 0x000fe200078e3cff */
[----:B------:R-:W-:Y:S01]  /*2a4d0*/  IMAD.X R69, RZ, RZ, R21, P3 ;  /* 0x000000ffff457224 */ /* 0x000fe200018e0615 */
[----:B------:R-:W-:-:S02]  /*2a4e0*/  SHF.R.S32.HI R79, RZ, 0x1f, R218 ;  /* 0x0000001fff4f7819 */ /* 0x000fc400000114da */
[----:B------:R-:W-:Y:S02]  /*2a4f0*/  SEL R77, R221, RZ, !P0 ;  /* 0x000000ffdd4d7207 */ /* 0x000fe40004000000 */
[----:B------:R-:W-:Y:S02]  /*2a500*/  SEL R78, R78, RZ, !P0 ;  /* 0x000000ff4e4e7207 */ /* 0x000fe40004000000 */
[----:B-----5:R-:W-:Y:S01]  /*2a510*/  SHF.R.S32.HI R81, RZ, 0x1f, R76 ;  /* 0x0000001fff517819 */ /* 0x020fe2000001144c */
[----:B--2---:R0:W2:Y:S02]  /*2a520*/  SHFL.IDX PT, R4, R3, RZ, 0x1f ;  /* 0x00001fff03047589 */ /* 0x0040a400000e0000 */
[----:B0-----:R-:W-:Y:S02]  /*2a530*/  IADD3 R3, P4, R20, 0xf000, RZ ;  /* 0x0000f00014037810 */ /* 0x001fe40007f9e0ff */
[----:B------:R-:W-:Y:S02]  /*2a540*/  LOP3.LUT R20, R5, R20, RZ, 0x3c, !PT ;  /* 0x0000001405147212 */ /* 0x000fe400078e3cff */
[----:B------:R-:W-:Y:S01]  /*2a550*/  LOP3.LUT R0, R3, 0x380, RZ, 0xc0, !PT ;  /* 0x0000038003007812 */ /* 0x000fe200078ec0ff */
[----:B------:R-:W-:-:S03]  /*2a560*/  IMAD.X R73, RZ, RZ, R21, P4 ;  /* 0x000000ffff497224 */ /* 0x000fc600020e0615 */
[----:B------:R-:W-:-:S04]  /*2a570*/  SHF.R.U64 R0, R0, 0x3, RZ ;  /* 0x0000000300007819 */ /* 0x000fc800000012ff */
[----:B------:R-:W-:Y:S02]  /*2a580*/  LOP3.LUT R72, R0, R3, RZ, 0x3c, !PT ;  /* 0x0000000300487212 */ /* 0x000fe400078e3cff */
[----:B--2---:R-:W-:-:S13]  /*2a590*/  ISETP.NE.AND P1, PT, R4, RZ, PT ;  /* 0x000000ff0400720c */ /* 0x004fda0003f25270 */
[----:B------:R-:W-:Y:S05]  /*2a5a0*/  @P1 BRA `(.L_x_6892) ;  /* 0x0000000000cc1947 */ /* 0x000fea0003800000 */
[----:B------:R-:W2:Y:S01]  /*2a5b0*/  LDL R9, [R1+0x438] ;  /* 0x0004380001097983 */ /* 0x000ea20000100800 */
[----:B------:R-:W0:Y:S03]  /*2a5c0*/  LDC R6, c[0x0][0xce8] ;  /* 0x00033a00ff067b82 */ /* 0x000e260000000800 */
[----:B------:R-:W3:Y:S04]  /*2a5d0*/  LDL R7, [R1+0x448] ;  /* 0x0004480001077983 */ /* 0x000ee80000100800 */
[----:B------:R-:W4:Y:S01]  /*2a5e0*/  LDL R8, [R1+0x450] ;  /* 0x0004500001087983 */ /* 0x000f220000100800 */
[----:B------:R-:W-:Y:S01]  /*2a5f0*/  IMAD.IADD R14, R192, 0x1, R195 ;  /* 0x00000001c00e7824 */ /* 0x000fe200078e02c3 */
[----:B------:R-:W-:Y:S01]  /*2a600*/  ULDC.64 UR4, c[0x0][0xc90] ;  /* 0x0003240000047ab9 */ /* 0x000fe20000000a00 */
[----:B0-----:R-:W-:Y:S01]  /*2a610*/  IMAD R31, R22, R6, RZ ;  /* 0x00000006161f7224 */ /* 0x001fe200078e02ff */
[----:B------:R-:W-:Y:S01]  /*2a620*/  ISETP.NE.AND P2, PT, R6, 0x1, PT ;  /* 0x000000010600780c */ /* 0x000fe20003f45270 */
[----:B------:R-:W-:-:S02]  /*2a630*/  IMAD R3, R79, UR4, RZ ;  /* 0x000000044f037c24 */ /* 0x000fc4000f8e02ff */
[----:B------:R-:W-:Y:S02]  /*2a640*/  IMAD.MOV.U32 R4, RZ, RZ, R76 ;  /* 0x000000ffff047224 */ /* 0x000fe400078e004c */
[----:B------:R-:W-:Y:S02]  /*2a650*/  IMAD.MOV.U32 R5, RZ, RZ, R81 ;  /* 0x000000ffff057224 */ /* 0x000fe400078e0051 */
[C---:B------:R-:W-:Y:S02]  /*2a660*/  IMAD R3, R218.reuse, UR5, R3 ;  /* 0x00000005da037c24 */ /* 0x040fe4000f8e0203 */
[----:B------:R-:W-:Y:S01]  /*2a670*/  IMAD.WIDE.U32 R4, R218, UR4, R4 ;  /* 0x00000004da047c25 */ /* 0x000fe2000f8e0004 */
[----:B------:R-:W-:-:S03]  /*2a680*/  ULDC.64 UR4, c[0x0][0xc98] ;  /* 0x0003260000047ab9 */ /* 0x000fc60000000a00 */
[----:B--2---:R-:W-:-:S05]  /*2a690*/  IMAD.MOV R0, RZ, RZ, -R9 ;  /* 0x000000ffff007224 */ /* 0x004fca00078e0a09 */
[----:B---3--:R-:W-:Y:S02]  /*2a6a0*/  ISETP.NE.AND P0, PT, R7, R0, PT ;  /* 0x000000000700720c */ /* 0x008fe40003f05270 */
[----:B------:R-:W0:Y:S02]  /*2a6b0*/  @P2 LDC R0, c[0x0][0xcec] ;  /* 0x00033b00ff002b82 */ /* 0x000e240000000800 */
[----:B------:R-:W-:-:S06]  /*2a6c0*/  ISETP.GE.OR P1, PT, R14, R31, P0 ;  /* 0x0000001f0e00720c */ /* 0x000fcc0000726670 */
[----:B------:R-:W2:Y:S07]  /*2a6d0*/  @P2 LDC R7, c[0x0][0xcf0] ;  /* 0x00033c00ff072b82 */ /* 0x000eae0000000800 */
[----:B------:R-:W3:Y:S01]  /*2a6e0*/  @!P1 LDL R27, [R1+0x1f0] ;  /* 0x0001f000011b9983 */ /* 0x000ee20000100800 */
[----:B----4-:R-:W-:Y:S02]  /*2a6f0*/  IMAD.IADD R9, R8, 0x1, R195 ;  /* 0x0000000108097824 */ /* 0x010fe400078e02c3 */
[----:B------:R-:W-:-:S02]  /*2a700*/  IMAD.IADD R5, R5, 0x1, R3 ;  /* 0x0000000105057824 */ /* 0x000fc400078e0203 */
[----:B------:R-:W-:Y:S02]  /*2a710*/  IMAD.MOV.U32 R15, RZ, RZ, R9 ;  /* 0x000000ffff0f7224 */ /* 0x000fe400078e0009 */
[----:B------:R-:W-:-:S04]  /*2a720*/  IMAD.WIDE.U32 R4, R77, UR4, R4 ;  /* 0x000000044d047c25 */ /* 0x000fc8000f8e0004 */
[----:B0-----:R-:W-:-:S05]  /*2a730*/  @P2 IMAD.HI.U32 R0, R9, R0, RZ ;  /* 0x0000000009002227 */ /* 0x001fca00078e00ff */
[----:B--2---:R-:W-:Y:S01]  /*2a740*/  @P2 SHF.R.U32.HI R15, RZ, R7, R0 ;  /* 0x00000007ff0f2219 */ /* 0x004fe20000011600 */
[----:B------:R-:W-:-:S03]  /*2a750*/  IMAD R0, R78, UR4, RZ ;  /* 0x000000044e007c24 */ /* 0x000fc6000f8e02ff */
[--C-:B------:R-:W-:Y:S01]  /*2a760*/  SHF.R.S32.HI R7, RZ, 0x1f, R15.reuse ;  /* 0x0000001fff077819 */ /* 0x100fe2000001140f */
[----:B------:R-:W-:Y:S01]  /*2a770*/  IMAD.MOV R3, RZ, RZ, -R15 ;  /* 0x000000ffff037224 */ /* 0x000fe200078e0a0f */
[----:B------:R-:W-:-:S03]  /*2a780*/  IADD3 R4, P2, R15, R4, RZ ;  /* 0x000000040f047210 */ /* 0x000fc60007f5e0ff */
[----:B------:R-:W-:Y:S02]  /*2a790*/  IMAD R3, R6, R3, R9 ;  /* 0x0000000306037224 */ /* 0x000fe400078e0209 */
[----:B------:R-:W-:Y:S01]  /*2a7a0*/  IMAD R6, R77, UR5, R0 ;  /* 0x000000054d067c24 */ /* 0x000fe2000f8e0200 */
[----:B------:R-:W-:Y:S02]  /*2a7b0*/  ULDC.64 UR4, c[0x0][0xc88] ;  /* 0x0003220000047ab9 */ /* 0x000fe40000000a00 */
[----:B------:R-:W-:Y:S02]  /*2a7c0*/  SHF.R.S32.HI R0, RZ, 0x1f, R3 ;  /* 0x0000001fff007819 */ /* 0x000fe40000011403 */
[----:B------:R-:W-:-:S03]  /*2a7d0*/  IADD3.X R5, R7, R5, R6, P2, !PT ;  /* 0x0000000507057210 */ /* 0x000fc600017fe406 */
[----:B------:R-:W-:Y:S02]  /*2a7e0*/  IMAD R0, R0, UR4, RZ ;  /* 0x0000000400007c24 */ /* 0x000fe4000f8e02ff */
        /* <DEDUP_REMOVED lines=9> */
[----:B------:R-:W3:Y:S04]  /*2a880*/  SHFL.IDX PT, R7, R9, RZ, 0x1c1f ;  /* 0x001c1fff09077589 */ /* 0x000ee800000e0000 */
[----:B---3--:R-:W-:Y:S04]  /*2a890*/  @!P1 ST.E desc[UR46][R6.64], R27 ;  /* 0x0000001b06009985 */ /* 0x008fe8000c10192e */
[----:B------:R-:W2:Y:S04]  /*2a8a0*/  @!P0 LDL R3, [R1+0x1f4] ;  /* 0x0001f40001038983 */ /* 0x000ea80000100800 */
[----:B------:R-:W-:Y:S04]  /*2a8b0*/  SHFL.IDX PT, R4, R8, 0x1, 0x1c1f ;  /* 0x003c1f0008047f89 */ /* 0x000fe800000e0000 */
[----:B------:R-:W2:Y:S04]  /*2a8c0*/  SHFL.IDX PT, R5, R9, 0x1, 0x1c1f ;  /* 0x003c1f0009057f89 */ /* 0x000ea800000e0000 */
[----:B--2---:R0:W-:Y:S02]  /*2a8d0*/  @!P0 ST.E desc[UR46][R4.64], R3 ;  /* 0x0000000304008985 */ /* 0x0041e4000c10192e */
.L_x_6892:
[----:B------:R-:W2:Y:S01]  /*2a8e0*/  LDL R80, [R1+0x42c] ;  /* 0x00042c0001507983 */ /* 0x000ea20000100800 */
[----:B------:R-:W3:Y:S01]  /*2a8f0*/  LDC R83, c[0x0][0xce8] ;  /* 0x00033a00ff537b82 */ /* 0x000ee20000000800 */
[----:B------:R-:W-:Y:S02]  /*2a900*/  ULDC.64 UR4, c[0x0][0xba0] ;  /* 0x0002e80000047ab9 */ /* 0x000fe40000000a00 */
[----:B------:R-:W5:Y:S01]  /*2a910*/  LDL R87, [R1+0x410] ;  /* 0x0004100001577983 */ /* 0x000f620000100800 */
[----:B0-----:R-:W-:-:S03]  /*2a920*/  IMAD R3, R81, UR4, RZ ;  /* 0x0000000451037c24 */ /* 0x001fc6000f8e02ff */
[----:B------:R0:W5:Y:S01]  /*2a930*/  LD.E.128 R4, desc[UR46][R20.64] ;  /* 0x0000002e14047980 */ /* 0x000162000c101d00 */
[----:B------:R-:W4:Y:S03]  /*2a940*/  LDC R0, c[0x0][0xbc8] ;  /* 0x0002f200ff007b82 */ /* 0x000f260000000800 */
[----:B------:R-:W5:Y:S04]  /*2a950*/  LD.E.128 R8, desc[UR46][R10.64] ;  /* 0x0000002e0a087980 */ /* 0x000f68000c101d00 */
[----:B------:R-:W5:Y:S04]  /*2a960*/  LD.E.128 R12, desc[UR46][R12.64] ;  /* 0x0000002e0c0c7980 */ /* 0x000f68000c101d00 */
[----:B------:R-:W5:Y:S04]  /*2a970*/  LD.E.128 R24, desc[UR46][R24.64] ;  /* 0x0000002e18187980 */ /* 0x000f68000c101d00 */
[----:B------:R-:W5:Y:S01]  /*2a980*/  LD.E.128 R28, desc[UR46][R28.64] ;  /* 0x0000002e1c1c7980 */ /* 0x000f62000c101d00 */
[----:B---3--:R-:W-:Y:S01]  /*2a990*/  ISETP.NE.AND P1, PT, R83, 0x1, PT ;  /* 0x000000015300780c */ /* 0x008fe20003f25270 */
[----:B------:R-:W-:-:S02]  /*2a9a0*/  IMAD R3, R76, UR5, R3 ;  /* 0x000000054c037c24 */ /* 0x000fc4000f8e0203 */
[----:B0-----:R-:W-:Y:S01]  /*2a9b0*/  IMAD.WIDE.U32 R20, R76, UR4, RZ ;  /* 0x000000044c147c25 */ /* 0x001fe2000f8e00ff */
[----:B------:R-:W-:Y:S01]  /*2a9c0*/  ULDC.64 UR4, c[0x0][0xbe8] ;  /* 0x0002fa0000047ab9 */ /* 0x000fe20000000a00 */
[----:B------:R-:W5:Y:S04]  /*2a9d0*/  LD.E.128 R32, desc[UR46][R32.64] ;  /* 0x0000002e20207980 */ /* 0x000f68000c101d00 */
[----:B------:R-:W5:Y:S04]  /*2a9e0*/  LD.E.128 R36, desc[UR46][R36.64] ;  /* 0x0000002e24247980 */ /* 0x000f68000c101d00 */
[----:B------:R-:W0:Y:S01]  /*2a9f0*/  @P1 LDC R81, c[0x0][0xcec] ;  /* 0x00033b00ff511b82 */ /* 0x000e220000000800 */
[----:B------:R-:W-:Y:S01]  /*2aa00*/  IMAD.IADD R21, R21, 0x1, R3 ;  /* 0x0000000115157824 */ /* 0x000fe200078e0203 */
[----:B------:R-:W5:Y:S04]  /*2aa10*/  LD.E.128 R40, desc[UR46][R40.64] ;  /* 0x0000002e28287980 */ /* 0x000f68000c101d00 */
[----:B------:R-:W5:Y:S02]  /*2aa20*/  LD.E.128 R44, desc[UR46][R44.64] ;  /* 0x0000002e2c2c7980 */ /* 0x000f64000c101d00 */
[----:B------:R-:W3:Y:S01]  /*2aa30*/  @P1 LDC R85, c[0x0][0xcf0] ;  /* 0x00033c00ff551b82 */ /* 0x000ee20000000800 */
[----:B------:R-:W-:Y:S01]  /*2aa40*/  IMAD R79, R79, UR4, RZ ;  /* 0x000000044f4f7c24 */ /* 0x000fe2000f8e02ff */
[----:B------:R-:W5:Y:S01]  /*2aa50*/  LD.E.128 R48, desc[UR46][R48.64] ;  /* 0x0000002e30307980 */ /* 0x000f62000c101d00 */
[----:B------:R-:W-:-:S03]  /*2aa60*/  IMAD.WIDE.U32 R20, R218, UR4, R20 ;  /* 0x00000004da147c25 */ /* 0x000fc6000f8e0014 */
[----:B------:R-:W5:Y:S01]  /*2aa70*/  LD.E.128 R52, desc[UR46][R52.64] ;  /* 0x0000002e34347980 */ /* 0x000f62000c101d00 */
[----:B------:R-:W-:Y:S01]  /*2aa80*/  IMAD R79, R218, UR5, R79 ;  /* 0x00000005da4f7c24 */ /* 0x000fe2000f8e024f */
[----:B------:R-:W-:Y:S02]  /*2aa90*/  ULDC.64 UR4, c[0x0][0xbf0] ;  /* 0x0002fc0000047ab9 */ /* 0x000fe40000000a00 */
[----:B------:R-:W-:Y:S01]  /*2aaa0*/  IMAD R78, R78, UR4, RZ ;  /* 0x000000044e4e7c24 */ /* 0x000fe2000f8e02ff */
[----:B------:R-:W5:Y:S01]  /*2aab0*/  LD.E.128 R56, desc[UR46][R56.64] ;  /* 0x0000002e38387980 */ /* 0x000f62000c101d00 */
[----:B------:R-:W-:Y:S01]  /*2aac0*/  IMAD.IADD R21, R21, 0x1, R79 ;  /* 0x0000000115157824 */ /* 0x000fe200078e024f */
[-C--:B----4-:R-:W-:Y:S01]  /*2aad0*/  ISETP.GE.AND P0, PT, R216, R0.reuse, PT ;  /* 0x00000000d800720c */ /* 0x090fe20003f06270 */
[C---:B------:R-:W-:Y:S01]  /*2aae0*/  IMAD R3, R77.reuse, UR5, R78 ;  /* 0x000000054d037c24 */ /* 0x040fe2000f8e024e */
[----:B------:R-:W5:Y:S01]  /*2aaf0*/  LD.E.128 R60, desc[UR46][R60.64] ;  /* 0x0000002e3c3c7980 */ /* 0x000f62000c101d00 */
[----:B------:R-:W-:Y:S01]  /*2ab00*/  IMAD.WIDE.U32 R20, R77, UR4, R20 ;  /* 0x000000044d147c25 */ /* 0x000fe2000f8e0014 */
[----:B------:R-:W-:Y:S01]  /*2ab10*/  SEL R77, RZ, 0xffffffff, P0 ;  /* 0xffffffffff4d7807 */ /* 0x000fe20000000000 */
[----:B------:R-:W-:Y:S01]  /*2ab20*/  ULDC.64 UR4, c[0x0][0xbe0] ;  /* 0x0002f80000047ab9 */ /* 0x000fe20000000a00 */
[----:B------:R-:W5:Y:S01]  /*2ab30*/  LD.E.128 R64, desc[UR46][R64.64] ;  /* 0x0000002e40407980 */ /* 0x000f62000c101d00 */
[----:B------:R-:W-:Y:S01]  /*2ab40*/  IMAD.IADD R21, R21, 0x1, R3 ;  /* 0x0000000115157824 */ /* 0x000fe200078e0203 */
[----:B------:R-:W-:-:S02]  /*2ab50*/  ISETP.GE.AND P0, PT, R215, R0, PT ;  /* 0x00000000d700720c */ /* 0x000fc40003f06270 */
[----:B------:R-:W5:Y:S02]  /*2ab60*/  LD.E.128 R68, desc[UR46][R68.64] ;  /* 0x0000002e44447980 */ /* 0x000f64000c101d00 */
[----:B------:R-:W-:Y:S02]  /*2ab70*/  SEL R78, RZ, 0xffffffff, P0 ;  /* 0xffffffffff4e7807 */ /* 0x000fe40000000000 */
[----:B------:R-:W-:Y:S01]  /*2ab80*/  ISETP.GE.AND P0, PT, R214, R0, PT ;  /* 0x00000000d600720c */ /* 0x000fe20003f06270 */
[----:B------:R-:W5:Y:S01]  /*2ab90*/  LD.E.128 R72, desc[UR46][R72.64] ;  /* 0x0000002e48487980 */ /* 0x000f62000c101d00 */
[----:B------:R-:W-:Y:S01]  /*2aba0*/  @!PT LDS RZ, [RZ] ;  /* 0x00000000fffff984 */ /* 0x000fe20000000800 */
[----:B------:R-:W-:Y:S01]  /*2abb0*/  @!PT LDS RZ, [RZ] ;  /* 0x00000000fffff984 */ /* 0x000fe20000000800 */
[----:B------:R-:W-:Y:S01]  /*2abc0*/  @!PT LDS RZ, [RZ] ;  /* 0x00000000fffff984 */ /* 0x000fe20000000800 */
[----:B------:R-:W-:Y:S01]  /*2abd0*/  @!PT LDS RZ, [RZ] ;  /* 0x00000000fffff984 */ /* 0x000fe20000000800 */
[----:B------:R4:W-:Y:S06]  /*2abe0*/  MEMBAR.ALL.CTA ;  /* 0x0000000000007992 */ /* 0x0009ec0000008000 */
[----:B----4-:R-:W4:Y:S01]  /*2abf0*/  FENCE.VIEW.ASYNC.S ;  /* 0x00000000000073c6 */ /* 0x010f220000000000 */
[----:B------:R-:W-:Y:S01]  /*2ac00*/  IMAD R86, R22, R83, RZ ;  /* 0x0000005316567224 */ /* 0x000fe200078e02ff */
[----:B------:R-:W-:Y:S01]  /*2ac10*/  BSSY B1, `(.L_x_6893) ;  /* 0x0000054000017945 */ /* 0x000fe20003800000 */
[----:B--2---:R-:W-:-:S04]  /*2ac20*/  IMAD R76, R80, 0x20, R222 ;  /* 0x00000020504c7824 */ /* 0x004fc800078e02de */
[----:B------:R-:W-:-:S04]  /*2ac30*/  IMAD.IADD R80, R195, 0x1, R76 ;  /* 0x00000001c3507824 */ /* 0x000fc800078e024c */
[----:B0-----:R-:W-:-:S04]  /*2ac40*/  @P1 IMAD.HI.U32 R76, R80, R81, RZ ;  /* 0x00000051504c1227 */ /* 0x001fc800078e00ff */
[----:B------:R-:W-:Y:S01]  /*2ac50*/  IMAD.MOV.U32 R3, RZ, RZ, R80 ;  /* 0x000000ffff037224 */ /* 0x000fe200078e0050 */
[----:B---3--:R-:W-:Y:S02]  /*2ac60*/  @P1 SHF.R.U32.HI R3, RZ, R85, R76 ;  /* 0x00000055ff031219 */ /* 0x008fe4000001164c */
[----:B------:R-:W-:Y:S01]  /*2ac70*/  ISETP.GE.AND P1, PT, R217, R0, PT ;  /* 0x00000000d900720c */ /* 0x000fe20003f26270 */
[----:B------:R-:W-:-:S03]  /*2ac80*/  IMAD.SHL.U32 R81, R77, 0x2, RZ ;  /* 0x000000024d517824 */ /* 0x000fc600078e00ff */
[----:B------:R-:W-:Y:S01]  /*2ac90*/  SEL R76, RZ, 0x1, P1 ;  /* 0x00000001ff4c7807 */ /* 0x000fe20000800000 */
[----:B------:R-:W-:-:S03]  /*2aca0*/  IMAD.MOV R79, RZ, RZ, -R3 ;  /* 0x000000ffff4f7224 */ /* 0x000fc600078e0a03 */
[----:B------:R-:W-:Y:S01]  /*2acb0*/  LOP3.LUT R76, R81, 0x2, R76, 0xe2, !PT ;  /* 0x00000002514c7812 */ /* 0x000fe200078ee24c */
[----:B------:R-:W-:Y:S01]  /*2acc0*/  IMAD.SHL.U32 R81, R78, 0x4, RZ ;  /* 0x000000044e517824 */ /* 0x000fe200078e00ff */
[----:B------:R-:W-:Y:S01]  /*2acd0*/  SEL R78, RZ, 0xffffffff, P0 ;  /* 0xffffffffff4e7807 */ /* 0x000fe20000000000 */
[----:B------:R-:W-:Y:S01]  /*2ace0*/  IMAD R77, R83, R79, R80 ;  /* 0x0000004f534d7224 */ /* 0x000fe200078e0250 */
[----:B------:R-:W-:Y:S02]  /*2acf0*/  SHF.R.S32.HI R79, RZ, 0x1f, R3 ;  /* 0x0000001fff4f7819 */ /* 0x000fe40000011403 */
[-C--:B------:R-:W-:Y:S02]  /*2ad00*/  ISETP.GE.AND P0, PT, R213, R0.reuse, PT ;  /* 0x00000000d500720c */ /* 0x080fe40003f06270 */
[----:B------:R-:W-:Y:S01]  /*2ad10*/  LOP3.LUT R76, R81, 0x4, R76, 0xe2, !PT ;  /* 0x00000004514c7812 */ /* 0x000fe200078ee24c */
[----:B------:R-:W-:Y:S01]  /*2ad20*/  IMAD.SHL.U32 R81, R78, 0x8, RZ ;  /* 0x000000084e517824 */ /* 0x000fe200078e00ff */
[----:B------:R-:W-:Y:S01]  /*2ad30*/  SEL R78, RZ, 0xffffffff, P0 ;  /* 0xffffffffff4e7807 */ /* 0x000fe20000000000 */
[----:B------:R-:W-:Y:S01]  /*2ad40*/  IMAD R80, R79, UR4, RZ ;  /* 0x000000044f507c24 */ /* 0x000fe2000f8e02ff */
[----:B------:R-:W-:Y:S01]  /*2ad50*/  ISETP.GE.AND P0, PT, R212, R0, PT ;  /* 0x00000000d400720c */ /* 0x000fe20003f06270 */
[----:B------:R-:W-:Y:S01]  /*2ad60*/  IMAD.WIDE.U32 R20, R3, UR4, R20 ;  /* 0x0000000403147c25 */ /* 0x000fe2000f8e0014 */
[----:B------:R-:W-:-:S03]  /*2ad70*/  LOP3.LUT R76, R81, 0x8, R76, 0xe2, !PT ;  /* 0x00000008514c7812 */ /* 0x000fc600078ee24c */
[----:B------:R-:W-:Y:S01]  /*2ad80*/  IMAD R79, R3, UR5, R80 ;  /* 0x00000005034f7c24 */ /* 0x000fe2000f8e0250 */
[----:B------:R-:W-:Y:S01]  /*2ad90*/  SEL R3, RZ, 0xffffffff, P0 ;  /* 0xffffffffff037807 */ /* 0x000fe20000000000 */
[----:B------:R-:W-:Y:S01]  /*2ada0*/  IMAD.SHL.U32 R81, R78, 0x10, RZ ;  /* 0x000000104e517824 */ /* 0x000fe200078e00ff */
[----:B------:R-:W-:Y:S01]  /*2adb0*/  SHF.R.S32.HI R78, RZ, 0x1f, R77 ;  /* 0x0000001fff4e7819 */ /* 0x000fe2000001144d */
[----:B------:R-:W-:Y:S02]  /*2adc0*/  ULDC.64 UR4, c[0x0][0xbd8] ;  /* 0x0002f60000047ab9 */ /* 0x000fe40000000a00 */
[----:B------:R-:W-:Y:S01]  /*2add0*/  IMAD.SHL.U32 R3, R3, 0x20, RZ ;  /* 0x0000002003037824 */ /* 0x000fe200078e00ff */
[----:B------:R-:W-:Y:S02]  /*2ade0*/  LOP3.LUT R76, R81, 0x10, R76, 0xe2, !PT ;  /* 0x00000010514c7812 */ /* 0x000fe400078ee24c */
[----:B------:R-:W-:Y:S01]  /*2adf0*/  ISETP.GE.AND P0, PT, R220, R0, PT ;  /* 0x00000000dc00720c */ /* 0x000fe20003f06270 */
[----:B------:R-:W-:Y:S01]  /*2ae00*/  IMAD.IADD R21, R21, 0x1, R79 ;  /* 0x0000000115157824 */ /* 0x000fe200078e024f */
[----:B------:R-:W-:Y:S01]  /*2ae10*/  LOP3.LUT R76, R3, 0x20, R76, 0xe2, !PT ;  /* 0x00000020034c7812 */ /* 0x000fe200078ee24c */
[----:B------:R-:W-:Y:S01]  /*2ae20*/  IMAD R78, R78, UR4, RZ ;  /* 0x000000044e4e7c24 */ /* 0x000fe2000f8e02ff */
[----:B------:R-:W-:Y:S01]  /*2ae30*/  SEL R3, RZ, 0x40, P0 ;  /* 0x00000040ff037807 */ /* 0x000fe20000000000 */
[----:B------:R-:W-:-:S02]  /*2ae40*/  IMAD.IADD R195, R222, 0x1, R195 ;  /* 0x00000001dec37824 */ /* 0x000fc400078e02c3 */
[C---:B------:R-:W-:Y:S02]  /*2ae50*/  IMAD R79, R77.reuse, UR5, R78 ;  /* 0x000000054d4f7c24 */ /* 0x040fe4000f8e024e */
[----:B------:R-:W-:Y:S01]  /*2ae60*/  IMAD.WIDE.U32 R20, R77, UR4, R20 ;  /* 0x000000044d147c25 */ /* 0x000fe2000f8e0014 */
[----:B------:R-:W-:Y:S01]  /*2ae70*/  LOP3.LUT R22, R76, R3, RZ, 0xfc, !PT ;  /* 0x000000034c167212 */ /* 0x000fe200078efcff */
[----:B------:R-:W-:Y:S01]  /*2ae80*/  ULDC.64 UR4, c[0x0][0xb80] ;  /* 0x0002e00000047ab9 */ /* 0x000fe20000000a00 */
[----:B------:R-:W-:Y:S01]  /*2ae90*/  ISETP.GE.AND P1, PT, R195, R86, PT ;  /* 0x00000056c300720c */ /* 0x000fe20003f26270 */
[----:B------:R-:W-:Y:S01]  /*2aea0*/  VIADD R3, R2, 0x38820 ;  /* 0x0003882002037836 */ /* 0x000fe20000000000 */
[----:B------:R-:W-:Y:S01]  /*2aeb0*/  ISETP.GE.AND P0, PT, R219, R0, PT ;  /* 0x00000000db00720c */ /* 0x000fe20003f06270 */
[----:B------:R-:W-:Y:S01]  /*2aec0*/  IMAD.IADD R77, R21, 0x1, R79 ;  /* 0x00000001154d7824 */ /* 0x000fe200078e024f */
[----:B------:R-:W-:Y:S02]  /*2aed0*/  LEA R84, P2, R20, UR4, 0x1 ;  /* 0x0000000414547c11 */ /* 0x000fe4000f8408ff */
[----:B------:R-:W-:-:S02]  /*2aee0*/  PRMT R3, RZ, 0x654, R3 ;  /* 0x00000654ff037816 */ /* 0x000fc40000000003 */
[----:B------:R-:W-:Y:S02]  /*2aef0*/  SEL R21, RZ, 0x80, P0 ;  /* 0x00000080ff157807 */ /* 0x000fe40000000000 */
[----:B------:R-:W-:Y:S01]  /*2af00*/  LEA.HI.X R85, R20, UR5, R77, 0x1, P2 ;  /* 0x0000000514557c11 */ /* 0x000fe200090f0c4d */
[----:B----4-:R0:W-:Y:S01]  /*2af10*/  SYNCS.ARRIVE.TRANS64.RED.A1T0 RZ, [R3+URZ], RZ ;  /* 0x000000ff03ff79a7 */ /* 0x0101e2000810043f */
[----:B------:R2:W3:Y:S01]  /*2af20*/  SHFL.IDX PT, R20, R84, RZ, 0x181f ;  /* 0x00181fff54147589 */ /* 0x0004e200000e0000 */
[----:B0-----:R-:W-:-:S03]  /*2af30*/  LOP3.LUT R3, R22, R21, RZ, 0xfc, !PT ;  /* 0x0000001516037212 */ /* 0x001fc600078efcff */
[----:B------:R2:W0:Y:S01]  /*2af40*/  SHFL.IDX PT, R21, R85, RZ, 0x181f ;  /* 0x00181fff55157589 */ /* 0x00042200000e0000 */
[----:B------:R-:W-:Y:S05]  /*2af50*/  @P1 BRA `(.L_x_6894) ;  /* 0x00000000007c1947 */ /* 0x000fea0003800000 */
[-C--:B------:R-:W-:Y:S02]  /*2af60*/  ISETP.GE.AND P1, PT, R216, R0.reuse, PT ;  /* 0x00000000d800720c */ /* 0x080fe40003f26270 */
[-C--:B------:R-:W-:Y:S02]  /*2af70*/  ISETP.GE.AND P0, PT, R217, R0.reuse, PT ;  /* 0x00000000d900720c */ /* 0x080fe40003f06270 */
[-C--:B------:R-:W-:Y:S02]  /*2af80*/  ISETP.GE.AND P5, PT, R215, R0.reuse, PT ;  /* 0x00000000d700720c */ /* 0x080fe40003fa6270 */
[----:B------:R-:W-:-:S07]  /*2af90*/  ISETP.GE.AND P3, PT, R214, R0, PT ;  /* 0x00000000d600720c */ /* 0x000fce0003f66270 */
[C---:B---3--:R-:W-:Y:S02]  /*2afa0*/  @!P1 LEA R76, P2, R216.reuse, R20, 0x1 ;  /* 0x00000014d84c9211 */ /* 0x048fe400078408ff */
[----:B0-----:R-:W-:Y:S02]  /*2afb0*/  @!P0 IMAD.WIDE R78, R217, 0x2, R20 ;  /* 0x00000002d94e8825 */ /* 0x001fe400078e0214 */
[----:B-----5:R-:W-:Y:S02]  /*2afc0*/  @!P1 LEA.HI.X R77, R216, R21, R87, 0x1, P2 ;  /* 0x00000015d84d9211 */ /* 0x020fe400010f0c57 */
[----:B------:R-:W-:Y:S01]  /*2afd0*/  ISETP.GE.AND P2, PT, R213, R0, PT ;  /* 0x00000000d500720c */ /* 0x000fe20003f46270 */
[----:B------:R0:W-:Y:S01]  /*2afe0*/  @!P0 ST.E.128 desc[UR46][R78.64], R4 ;  /* 0x000000044e008985 */ /* 0x0001e2000c101d2e */
        /* <DEDUP_REMOVED lines=12> */
[-C--:B---3--:R-:W-:Y:S02]  /*2b0b0*/  @P0 LEA R12, P3, R220, R20.reuse, 0x1 ;  /* 0x00000014dc0c0211 */ /* 0x088fe400078608ff */
        /* <DEDUP_REMOVED lines=9> */
.L_x_6894:
[----:B------:R-:W-:Y:S05]  /*2b150*/  BSYNC B1 ;  /* 0x0000000000017941 */ /* 0x000fea0003800000 */
.L_x_6893:
[----:B----45:R-:W-:Y:S01]  /*2b160*/  VIADD R4, R195, 0x20 ;  /* 0x00000020c3047836 */ /* 0x030fe20000000000 */
[----:B------:R4:W0:Y:S04]  /*2b170*/  SHFL.IDX PT, R7, R85, 0x1, 0x181f ;  /* 0x00381f0055077f89 */ /* 0x00082800000e0000 */
[----:B------:R-:W-:Y:S01]  /*2b180*/  ISETP.GE.AND P0, PT, R4, R86, PT ;  /* 0x000000560400720c */ /* 0x000fe20003f06270 */
[----:B------:R4:W0:-:S12]  /*2b190*/  SHFL.IDX PT, R6, R84, 0x1, 0x181f ;  /* 0x00381f0054067f89 */ /* 0x00081800000e0000 */
[----:B----4-:R-:W-:Y:S05]  /*2b1a0*/  @P0 BRA `(.L_x_6895) ;  /* 0x0000000c00e80947 */ /* 0x010fea0003800000 */
[-C--:B------:R-:W-:Y:S02]  /*2b1b0*/  ISETP.GE.AND P5, PT, R216, R0.reuse, PT ;  /* 0x00000000d800720c */ /* 0x080fe40003fa6270 */
[-C--:B------:R-:W-:Y:S02]  /*2b1c0*/  ISETP.GE.AND P6, PT, R217, R0.reuse, PT ;  /* 0x00000000d900720c */ /* 0x080fe40003fc6270 */
[-C--:B------:R-:W-:Y:S02]  /*2b1d0*/  ISETP.GE.AND P3, PT, R215, R0.reuse, PT ;  /* 0x00000000d700720c */ /* 0x080fe40003f66270 */
[-C--:B------:R-:W-:Y:S02]  /*2b1e0*/  ISETP.GE.AND P2, PT, R214, R0.reuse, PT ;  /* 0x00000000d600720c */ /* 0x080fe40003f46270 */
[-C--:B------:R-:W-:Y:S02]  /*2b1f0*/  ISETP.GE.AND P1, PT, R213, R0.reuse, PT ;  /* 0x00000000d500720c */ /* 0x080fe40003f26270 */
[----:B------:R-:W-:-:S03]  /*2b200*/  ISETP.GE.AND P0, PT, R212, R0, PT ;  /* 0x00000000d400720c */ /* 0x000fc60003f06270 */
[CC--:B0-----:R-:W-:Y:S02]  /*2b210*/  @!P5 LEA R12, P4, R216.reuse, R6.reuse, 0x1 ;  /* 0x00000006d80cd211 */ /* 0x0c1fe400078808ff */
[----:B------:R-:W-:Y:S02]  /*2b220*/  @!P6 IMAD.WIDE R4, R217, 0x2, R6 ;  /* 0x00000002d904e825 */ /* 0x000fe400078e0206 */
[----:B------:R-:W-:Y:S02]  /*2b230*/  @!P5 LEA.HI.X R13, R216, R7, R87, 0x1, P4 ;  /* 0x00000007d80dd211 */ /* 0x000fe400020f0c57 */
[----:B------:R-:W-:Y:S01]  /*2b240*/  LOP3.LUT P4, RZ, R22, 0x40, RZ, 0xc0, !PT ;  /* 0x0000004016ff7812 */ /* 0x000fe2000788c0ff */
[----:B------:R0:W-:Y:S01]  /*2b250*/  @!P6 ST.E.128 desc[UR46][R4.64], R8 ;  /* 0x000000080400e985 */ /* 0x0001e2000c101d2e */
[----:B------:R-:W-:-:S03]  /*2b260*/  @!P3 LEA R14, P6, R215, R6, 0x1 ;  /* 0x00000006d70eb211 */ /* 0x000fc600078c08ff */
[----:B------:R4:W-:Y:S01]  /*2b270*/  @!P5 ST.E.128 desc[UR46][R12.64], R24 ;  /* 0x000000180c00d985 */ /* 0x0009e2000c101d2e */
[-C--:B------:R-:W-:Y:S02]  /*2b280*/  @!P3 LEA.HI.X R15, R215, R7.reuse, R229, 0x1, P6 ;  /* 0x00000007d70fb211 */ /* 0x080fe400030f0ce5 */
[-C--:B---3--:R-:W-:Y:S02]  /*2b290*/  @!P2 LEA R20, P5, R214, R6.reuse, 0x1 ;  /* 0x00000006d614a211 */ /* 0x088fe400078a08ff */
[CC--:B------:R-:W-:Y:S01]  /*2b2a0*/  @!P1 LEA R28, P6, R213.reuse, R6.reuse, 0x1 ;  /* 0x00000006d51c9211 */ /* 0x0c0fe200078c08ff */
[----:B------:R4:W-:Y:S01]  /*2b2b0*/  @!P3 ST.E.128 desc[UR46][R14.64], R32 ;  /* 0x000000200e00b985 */ /* 0x0009e2000c101d2e */
[----:B------:R-:W-:Y:S02]  /*2b2c0*/  @!P0 LEA R30, P3, R212, R6, 0x1 ;  /* 0x00000006d41e8211 */ /* 0x000fe400078608ff */
[-C--:B------:R-:W-:Y:S02]  /*2b2d0*/  @!P2 LEA.HI.X R21, R214, R7.reuse, R228, 0x1, P5 ;  /* 0x00000007d615a211 */ /* 0x080fe400028f0ce4 */
        /* <DEDUP_REMOVED lines=14> */
.L_x_6890:
[----:B------:R-:W-:Y:S01]  /*2b3c0*/  ULDC.64 UR4, c[0x0][0xd00] ;  /* 0x0003400000047ab9 */ /* 0x000fe20000000a00 */
[----:B------:R-:W0:Y:S01]  /*2b3d0*/  LDC.64 R4, c[0x0][0xd00] ;  /* 0x00034000ff047b82 */ /* 0x000e220000000a00 */
[----:B------:R-:W-:Y:S01]  /*2b3e0*/  ISETP.NE.U32.AND P0, PT, RZ, UR4, PT ;  /* 0x00000004ff007c0c */ /* 0x000fe2000bf05070 */
[----:B------:R-:W2:Y:S01]  /*2b3f0*/  LDL R8, [R1+0x414] ;  /* 0x0004140001087983 */ /* 0x000ea20000100800 */
[----:B------:R-:W-:Y:S02]  /*2b400*/  IMAD.MOV.U32 R3, RZ, RZ, RZ ;  /* 0x000000ffff037224 */ /* 0x000fe400078e00ff */
[----:B------:R-:W-:Y:S01]  /*2b410*/  ISETP.NE.AND.EX P0, PT, RZ, UR5, PT, P0 ;  /* 0x00000005ff007c0c */ /* 0x000fe2000bf05300 */
[----:B------:R-:W-:Y:S02]  /*2b420*/  ULDC.64 UR4, c[0x0][0xd08] ;  /* 0x0003420000047ab9 */ /* 0x000fe40000000a00 */
[----:B------:R-:W-:Y:S01]  /*2b430*/  ISETP.NE.U32.AND P1, PT, RZ, UR4, PT ;  /* 0x00000004ff007c0c */ /* 0x000fe2000bf25070 */
[----:B------:R-:W1:Y:S03]  /*2b440*/  LDC R25, c[0x0][0xce8] ;  /* 0x00033a00ff197b82 */ /* 0x000e660000000800 */
[----:B------:R-:W-:Y:S01]  /*2b450*/  ISETP.NE.AND.EX P1, PT, RZ, UR5, PT, P1 ;  /* 0x00000005ff007c0c */ /* 0x000fe2000bf25310 */
[----:B0-----:R-:W-:-:S12]  /*2b460*/  IMAD.WIDE R4, R221, 0x4, R4 ;  /* 0x00000004dd047825 */ /* 0x001fd800078e0204 */
[----:B------:R-:W0:Y:S01]  /*2b470*/  @P1 LDC.64 R6, c[0x0][0xd08] ;  /* 0x00034200ff061b82 */ /* 0x000e220000000a00 */
[----:B------:R-:W-:Y:S02]  /*2b480*/  ULDC UR4, c[0x0][0xb88] ;  /* 0x0002e20000047ab9 */ /* 0x000fe40000000800 */
[----:B------:R-:W-:Y:S01]  /*2b490*/  IMAD.U32 R0, RZ, RZ, UR4 ;  /* 0x00000004ff007e24 */ /* 0x000fe2000f8e00ff */
[----:B------:R0:W5:Y:S02]  /*2b4a0*/  @P0 LDG.E R3, desc[UR46][R4.64] ;  /* 0x0000002e04030981 */ /* 0x000164000c1e1900 */
[----:B0-----:R-:W-:-:S05]  /*2b4b0*/  @P1 IMAD.WIDE R6, R221, 0x4, R6 ;  /* 0x00000004dd061825 */ /* 0x001fca00078e0206 */
[----:B------:R0:W5:Y:S01]  /*2b4c0*/  @P1 LDG.E R0, desc[UR46][R6.64] ;  /* 0x0000002e06001981 */ /* 0x000162000c1e1900 */
[----:B--2---:R-:W-:Y:S02]  /*2b4d0*/  ISETP.GE.AND P2, PT, R8, 0x40, PT ;  /* 0x000000400800780c */ /* 0x004fe40003f46270 */
[----:B------:R-:W-:Y:S01]  /*2b4e0*/  SHF.R.S32.HI R8, RZ, 0x1f, R221 ;  /* 0x0000001fff087819 */ /* 0x000fe200000114dd */
[----:B01----:R-:W-:Y:S10]  /*2b4f0*/  @P1 BRA `(.L_x_6896) ;  /* 0x0000000000101947 */ /* 0x003ff40003800000 */
[----:B------:R-:W-:Y:S05]  /*2b500*/  @!P0 BRA `(.L_x_6896) ;  /* 0x00000000000c8947 */ /* 0x000fea0003800000 */
[----:B------:R-:W2:Y:S04]  /*2b510*/  LDG.E R7, desc[UR46][R4.64] ;  /* 0x0000002e04077981 */ /* 0x000ea8000c1e1900 */
[----:B-----5:R-:W2:Y:S02]  /*2b520*/  LDG.E R0, desc[UR46][R4.64+0x4] ;  /* 0x0000042e04007981 */ /* 0x020ea4000c1e1900 */
[----:B--2---:R-:W-:-:S07]  /*2b530*/  IMAD.IADD R0, R0, 0x1, -R7 ;  /* 0x0000000100007824 */ /* 0x004fce00078e0a07 */
.L_x_6896:
[----:B------:R-:W-:Y:S01]  /*2b540*/  BSSY B1, `(.L_x_6897) ;  /* 0x000002d000017945 */ /* 0x000fe20003800000 */
[----:B------:R-:W-:Y:S02]  /*2b550*/  SHF.R.S32.HI R12, RZ, 0x1f, R218 ;  /* 0x0000001fff0c7819 */ /* 0x000fe400000114da */
[----:B------:R-:W-:Y:S02]  /*2b560*/  SEL R13, R221, RZ, !P0 ;  /* 0x000000ffdd0d7207 */ /* 0x000fe40004000000 */
[----:B------:R-:W-:Y:S02]  /*2b570*/  SEL R14, R8, RZ, !P0 ;  /* 0x000000ff080e7207 */ /* 0x000fe40004000000 */
[----:B-----5:R-:W-:Y:S01]  /*2b580*/  SHF.R.S32.HI R10, RZ, 0x1f, R3 ;  /* 0x0000001fff0a7819 */ /* 0x020fe20000011403 */
[----:B------:R-:W-:Y:S06]  /*2b590*/  @P2 BRA `(.L_x_6898) ;  /* 0x00000000009c2947 */ /* 0x000fec0003800000 */
[----:B------:R-:W0:Y:S01]  /*2b5a0*/  S2R R5, SR_TID.X ;  /* 0x0000000000057919 */ /* 0x000e220000002100 */
[----:B------:R-:W1:Y:S02]  /*2b5b0*/  LDC R11, c[0x0][0xce8] ;  /* 0x00033a00ff0b7b82 */ /* 0x000e640000000800 */
[----:B-1----:R-:W-:Y:S01]  /*2b5c0*/  IMAD R4, R0, R11, RZ ;  /* 0x0000000b00047224 */ /* 0x002fe200078e02ff */
        /* <DEDUP_REMOVED lines=10> */
[----:B----4-:R-:W0:Y:S01]  /*2b670*/  @P0 LDC R15, c[0x0][0xcec] ;  /* 0x00033b00ff0f0b82 */ /* 0x010e220000000800 */
        /* <DEDUP_REMOVED lines=25> */
.L_x_6898:
[----:B------:R-:W-:Y:S05]  /*2b810*/  BSYNC B1 ;  /* 0x0000000000017941 */ /* 0x000fea0003800000 */
.L_x_6897:
[----:B------:R-:W2:Y:S04]  /*2b820*/  LDL R11, [R1+0x42c] ;  /* 0x00042c00010b7983 */ /* 0x000ea80000100800 */
[----:B------:R-:W5:Y:S01]  /*2b830*/  LDL R8, [R1+0x410] ;  /* 0x0004100001087983 */ /* 0x000f620000100800 */
[----:B------:R-:W-:Y:S01]  /*2b840*/  ISETP.NE.AND P0, PT, R25, 0x1, PT ;  /* 0x000000011900780c */ /* 0x000fe20003f05270 */
[----:B------:R-:W1:Y:S01]  /*2b850*/  LDC R21, c[0x0][0xbc8] ;  /* 0x0002f200ff157b82 */ /* 0x000e620000000800 */
[----:B------:R-:W-:Y:S01]  /*2b860*/  ULDC.64 UR4, c[0x0][0xba0] ;  /* 0x0002e80000047ab9 */ /* 0x000fe20000000a00 */
[----:B------:R-:W-:Y:S01]  /*2b870*/  IMAD R27, R0, R25, RZ ;  /* 0x00000019001b7224 */ /* 0x000fe200078e02ff */
[----:B------:R-:W-:Y:S01]  /*2b880*/  BSSY B1, `(.L_x_6899) ;  /* 0x0000068000017945 */ /* 0x000fe20003800000 */
[----:B0-----:R-:W-:-:S02]  /*2b890*/  IMAD R6, R10, UR4, RZ ;  /* 0x000000040a067c24 */ /* 0x001fc4000f8e02ff */
[----:B------:R-:W-:-:S04]  /*2b8a0*/  IMAD.WIDE.U32 R4, R3, UR4, RZ ;  /* 0x0000000403047c25 */ /* 0x000fc8000f8e00ff */
[----:B------:R-:W-:Y:S01]  /*2b8b0*/  IMAD R3, R3, UR5, R6 ;  /* 0x0000000503037c24 */ /* 0x000fe2000f8e0206 */
[----:B------:R-:W-:Y:S01]  /*2b8c0*/  ULDC.64 UR4, c[0x0][0xbe8] ;  /* 0x0002fa0000047ab9 */ /* 0x000fe20000000a00 */
[----:B------:R-:W0:Y:S02]  /*2b8d0*/  @P0 LDC R7, c[0x0][0xcec] ;  /* 0x00033b00ff070b82 */ /* 0x000e240000000800 */
[----:B------:R-:W-:Y:S02]  /*2b8e0*/  IMAD.IADD R5, R5, 0x1, R3 ;  /* 0x0000000105057824 */ /* 0x000fe400078e0203 */
[----:B------:R-:W-:Y:S02]  /*2b8f0*/  IMAD R3, R12, UR4, RZ ;  /* 0x000000040c037c24 */ /* 0x000fe4000f8e02ff */
[C---:B------:R-:W-:Y:S02]  /*2b900*/  IMAD.WIDE.U32 R4, R218.reuse, UR4, R4 ;  /* 0x00000004da047c25 */ /* 0x040fe4000f8e0004 */
[----:B------:R-:W3:Y:S02]  /*2b910*/  @P0 LDC R9, c[0x0][0xcf0] ;  /* 0x00033c00ff090b82 */ /* 0x000ee40000000800 */
[----:B------:R-:W-:Y:S01]  /*2b920*/  IMAD R3, R218, UR5, R3 ;  /* 0x00000005da037c24 */ /* 0x000fe2000f8e0203 */
[----:B------:R-:W-:Y:S01]  /*2b930*/  ULDC.64 UR4, c[0x0][0xbf0] ;  /* 0x0002fc0000047ab9 */ /* 0x000fe20000000a00 */
[----:B-1----:R-:W-:-:S02]  /*2b940*/  ISETP.GE.AND P1, PT, R216, R21, PT ;  /* 0x00000015d800720c */ /* 0x002fc40003f26270 */
[----:B------:R-:W-:Y:S01]  /*2b950*/  IMAD.IADD R5, R5, 0x1, R3 ;  /* 0x0000000105057824 */ /* 0x000fe200078e0203 */
[-C--:B------:R-:W-:Y:S01]  /*2b960*/  ISETP.GE.AND P2, PT, R217, R21.reuse, PT ;  /* 0x00000015d900720c */ /* 0x080fe20003f46270 */
[----:B------:R-:W-:Y:S01]  /*2b970*/  IMAD R3, R14, UR4, RZ ;  /* 0x000000040e037c24 */ /* 0x000fe2000f8e02ff */
[----:B------:R-:W-:Y:S01]  /*2b980*/  SEL R10, RZ, 0xffffffff, P1 ;  /* 0xffffffffff0a7807 */ /* 0x000fe20000800000 */
[----:B------:R-:W-:Y:S01]  /*2b990*/  IMAD.WIDE.U32 R4, R13, UR4, R4 ;  /* 0x000000040d047c25 */ /* 0x000fe2000f8e0004 */
[----:B------:R-:W-:-:S03]  /*2b9a0*/  ISETP.GE.AND P1, PT, R214, R21, PT ;  /* 0x00000015d600720c */ /* 0x000fc60003f26270 */
[----:B------:R-:W-:Y:S01]  /*2b9b0*/  IMAD R3, R13, UR5, R3 ;  /* 0x000000050d037c24 */ /* 0x000fe2000f8e0203 */
[----:B------:R-:W-:Y:S01]  /*2b9c0*/  ULDC.64 UR4, c[0x0][0xbe0] ;  /* 0x0002f80000047ab9 */ /* 0x000fe20000000a00 */
[----:B------:R-:W-:Y:S02]  /*2b9d0*/  IMAD.SHL.U32 R10, R10, 0x2, RZ ;  /* 0x000000020a0a7824 */ /* 0x000fe400078e00ff */
[----:B------:R-:W-:Y:S02]  /*2b9e0*/  IMAD.IADD R5, R5, 0x1, R3 ;  /* 0x0000000105057824 */ /* 0x000fe400078e0203 */
[----:B--2---:R-:W-:Y:S01]  /*2b9f0*/  IMAD R6, R11, 0x20, R222 ;  /* 0x000000200b067824 */ /* 0x004fe200078e02de */
[----:B------:R-:W-:Y:S01]  /*2ba00*/  SEL R11, RZ, 0xffffffff, P1 ;  /* 0xffffffffff0b7807 */ /* 0x000fe20000800000 */
[----:B-----5:R-:W-:Y:S02]  /*2ba10*/  IMAD.MOV.U32 R26, RZ, RZ, R8 ;  /* 0x000000ffff1a7224 */ /* 0x020fe400078e0008 */
[----:B------:R-:W-:-:S02]  /*2ba20*/  IMAD.IADD R8, R195, 0x1, R6 ;  /* 0x00000001c3087824 */ /* 0x000fc400078e0206 */
[----:B------:R-:W-:Y:S02]  /*2ba30*/  IMAD.SHL.U32 R11, R11, 0x8, RZ ;  /* 0x000000080b0b7824 */ /* 0x000fe400078e00ff */
[----:B0-----:R-:W-:Y:S01]  /*2ba40*/  @P0 IMAD.HI.U32 R6, R8, R7, RZ ;  /* 0x0000000708060227 */ /* 0x001fe200078e00ff */
[----:B------:R-:W-:Y:S02]  /*2ba50*/  SEL R7, RZ, 0x1, P2 ;  /* 0x00000001ff077807 */ /* 0x000fe40001000000 */
[----:B------:R-:W-:Y:S01]  /*2ba60*/  ISETP.GE.AND P2, PT, R215, R21, PT ;  /* 0x00000015d700720c */ /* 0x000fe20003f46270 */
[----:B------:R-:W-:Y:S01]  /*2ba70*/  IMAD.MOV.U32 R3, RZ, RZ, R8 ;  /* 0x000000ffff037224 */ /* 0x000fe200078e0008 */
[----:B---3--:R-:W-:Y:S02]  /*2ba80*/  @P0 SHF.R.U32.HI R3, RZ, R9, R6 ;  /* 0x00000009ff030219 */ /* 0x008fe40000011606 */
[----:B------:R-:W-:Y:S02]  /*2ba90*/  LOP3.LUT R9, R10, 0x2, R7, 0xe2, !PT ;  /* 0x000000020a097812 */ /* 0x000fe400078ee207 */
[----:B------:R-:W-:Y:S01]  /*2baa0*/  SEL R10, RZ, 0xffffffff, P2 ;  /* 0xffffffffff0a7807 */ /* 0x000fe20001000000 */
[--C-:B------:R-:W-:Y:S01]  /*2bab0*/  IMAD.MOV R7, RZ, RZ, -R3.reuse ;  /* 0x000000ffff077224 */ /* 0x100fe200078e0a03 */
[----:B------:R-:W-:Y:S01]  /*2bac0*/  SHF.R.S32.HI R6, RZ, 0x1f, R3 ;  /* 0x0000001fff067819 */ /* 0x000fe20000011403 */
[----:B------:R-:W-:Y:S01]  /*2bad0*/  IMAD.WIDE.U32 R4, R3, UR4, R4 ;  /* 0x0000000403047c25 */ /* 0x000fe2000f8e0004 */
[----:B------:R-:W-:-:S02]  /*2bae0*/  ISETP.GE.AND P0, PT, R213, R21, PT ;  /* 0x00000015d500720c */ /* 0x000fc40003f06270 */
[----:B------:R-:W-:Y:S01]  /*2baf0*/  ISETP.GE.AND P2, PT, R219, R21, PT ;  /* 0x00000015db00720c */ /* 0x000fe20003f46270 */
[----:B------:R-:W-:Y:S02]  /*2bb00*/  IMAD.SHL.U32 R10, R10, 0x4, RZ ;  /* 0x000000040a0a7824 */ /* 0x000fe400078e00ff */
[----:B------:R-:W-:Y:S02]  /*2bb10*/  IMAD R6, R6, UR4, RZ ;  /* 0x0000000406067c24 */ /* 0x000fe4000f8e02ff */
[----:B------:R-:W-:Y:S01]  /*2bb20*/  IMAD R7, R25, R7, R8 ;  /* 0x0000000719077224 */ /* 0x000fe200078e0208 */
[----:B------:R-:W-:Y:S01]  /*2bb30*/  LOP3.LUT R0, R10, 0x4, R9, 0xe2, !PT ;  /* 0x000000040a007812 */ /* 0x000fe200078ee209 */
[----:B------:R-:W-:Y:S01]  /*2bb40*/  IMAD R9, R3, UR5, R6 ;  /* 0x0000000503097c24 */ /* 0x000fe2000f8e0206 */
[----:B------:R-:W-:Y:S01]  /*2bb50*/  SEL R6, RZ, 0xffffffff, P0 ;  /* 0xffffffffff067807 */ /* 0x000fe20000000000 */
[----:B------:R-:W-:Y:S01]  /*2bb60*/  ULDC.64 UR4, c[0x0][0xbd8] ;  /* 0x0002f60000047ab9 */ /* 0x000fe20000000a00 */
[----:B------:R-:W-:Y:S01]  /*2bb70*/  LOP3.LUT R3, R11, 0x8, R0, 0xe2, !PT ;  /* 0x000000080b037812 */ /* 0x000fe200078ee200 */
[----:B------:R-:W-:Y:S01]  /*2bb80*/  IMAD.IADD R5, R5, 0x1, R9 ;  /* 0x0000000105057824 */ /* 0x000fe200078e0209 */
[----:B------:R-:W-:Y:S01]  /*2bb90*/  SHF.R.S32.HI R0, RZ, 0x1f, R7 ;  /* 0x0000001fff007819 */ /* 0x000fe20000011407 */
[----:B------:R-:W-:Y:S01]  /*2bba0*/  IMAD.SHL.U32 R6, R6, 0x10, RZ ;  /* 0x0000001006067824 */ /* 0x000fe200078e00ff */
[----:B------:R-:W-:Y:S01]  /*2bbb0*/  ISETP.GE.AND P0, PT, R212, R21, PT ;  /* 0x00000015d400720c */ /* 0x000fe20003f06270 */
[----:B------:R-:W-:-:S03]  /*2bbc0*/  IMAD.WIDE.U32 R4, R7, UR4, R4 ;  /* 0x0000000407047c25 */ /* 0x000fc6000f8e0004 */
[----:B------:R-:W-:Y:S01]  /*2bbd0*/  LOP3.LUT R6, R6, 0x10, R3, 0xe2, !PT ;  /* 0x0000001006067812 */ /* 0x000fe200078ee203 */
[----:B------:R-:W-:Y:S01]  /*2bbe0*/  IMAD R0, R0, UR4, RZ ;  /* 0x0000000400007c24 */ /* 0x000fe2000f8e02ff */
[----:B------:R-:W-:Y:S02]  /*2bbf0*/  SEL R8, RZ, 0xffffffff, P0 ;  /* 0xffffffffff087807 */ /* 0x000fe40000000000 */
[----:B------:R-:W-:Y:S01]  /*2bc00*/  ISETP.GE.AND P0, PT, R220, R21, PT ;  /* 0x00000015dc00720c */ /* 0x000fe20003f06270 */
[----:B------:R-:W-:Y:S01]  /*2bc10*/  IMAD R3, R7, UR5, R0 ;  /* 0x0000000507037c24 */ /* 0x000fe2000f8e0200 */
[----:B------:R-:W-:Y:S01]  /*2bc20*/  ULDC.64 UR4, c[0x0][0xb80] ;  /* 0x0002e00000047ab9 */ /* 0x000fe20000000a00 */
[----:B------:R-:W-:Y:S01]  /*2bc30*/  IMAD.IADD R0, R222, 0x1, R195 ;  /* 0x00000001de007824 */ /* 0x000fe200078e02c3 */
[----:B------:R-:W-:Y:S01]  /*2bc40*/  SEL R7, RZ, 0x40, P0 ;  /* 0x00000040ff077807 */ /* 0x000fe20000000000 */
[----:B------:R-:W-:Y:S01]  /*2bc50*/  IMAD.SHL.U32 R9, R8, 0x20, RZ ;  /* 0x0000002008097824 */ /* 0x000fe200078e00ff */
[----:B------:R-:W-:Y:S01]  /*2bc60*/  LEA R20, P1, R4, UR4, 0x1 ;  /* 0x0000000404147c11 */ /* 0x000fe2000f8208ff */
[----:B------:R-:W-:Y:S01]  /*2bc70*/  IMAD.IADD R3, R5, 0x1, R3 ;  /* 0x0000000105037824 */ /* 0x000fe200078e0203 */
[----:B------:R-:W-:-:S02]  /*2bc80*/  ISETP.GE.AND P0, PT, R0, R27, PT ;  /* 0x0000001b0000720c */ /* 0x000fc40003f06270 */
[----:B------:R-:W-:Y:S02]  /*2bc90*/  LOP3.LUT R6, R9, 0x20, R6, 0xe2, !PT ;  /* 0x0000002009067812 */ /* 0x000fe400078ee206 */
[----:B------:R-:W-:Y:S02]  /*2bca0*/  LEA.HI.X R3, R4, UR5, R3, 0x1, P1 ;  /* 0x0000000504037c11 */ /* 0x000fe400088f0c03 */
[----:B------:R-:W-:Y:S02]  /*2bcb0*/  LOP3.LUT R22, R6, R7, RZ, 0xfc, !PT ;  /* 0x0000000706167212 */ /* 0x000fe400078efcff */
[----:B------:R-:W-:Y:S01]  /*2bcc0*/  SEL R5, RZ, 0x80, P2 ;  /* 0x00000080ff057807 */ /* 0x000fe20001000000 */
[----:B------:R0:W1:Y:S03]  /*2bcd0*/  SHFL.IDX PT, R6, R20, RZ, 0x181f ;  /* 0x00181fff14067589 */ /* 0x00006600000e0000 */
[----:B------:R-:W-:Y:S01]  /*2bce0*/  LOP3.LUT R24, R22, R5, RZ, 0xfc, !PT ;  /* 0x0000000516187212 */ /* 0x000fe200078efcff */
[----:B------:R0:W2:Y:S01]  /*2bcf0*/  SHFL.IDX PT, R7, R3, RZ, 0x181f ;  /* 0x00181fff03077589 */ /* 0x0000a200000e0000 */
[----:B------:R-:W-:Y:S05]  /*2bd00*/  @P0 BRA `(.L_x_6900) ;  /* 0x00000000007c0947 */ /* 0x000fea0003800000 */
[-C--:B------:R-:W-:Y:S02]  /*2bd10*/  ISETP.GE.AND P2, PT, R216, R21.reuse, PT ;  /* 0x00000015d800720c */ /* 0x080fe40003f46270 */
[-C--:B------:R-:W-:Y:S02]  /*2bd20*/  ISETP.GE.AND P1, PT, R217, R21.reuse, PT ;  /* 0x00000015d900720c */ /* 0x080fe40003f26270 */
[-C--:B------:R-:W-:Y:S02]  /*2bd30*/  ISETP.GE.AND P5, PT, R215, R21.reuse, PT ;  /* 0x00000015d700720c */ /* 0x080fe40003fa6270 */
[----:B------:R-:W-:-:S07]  /*2bd40*/  ISETP.GE.AND P3, PT, R214, R21, PT ;  /* 0x00000015d600720c */ /* 0x000fce0003f66270 */
[CC--:B-1----:R-:W-:Y:S02]  /*2bd50*/  @!P2 LEA R8, P0, R216.reuse, R6.reuse, 0x1 ;  /* 0x00000006d808a211 */ /* 0x0c2fe400078008ff */
[----:B--2---:R-:W-:Y:S02]  /*2bd60*/  @!P1 IMAD.WIDE R4, R217, 0x2, R6 ;  /* 0x00000002d9049825 */ /* 0x004fe400078e0206 */
        /* <DEDUP_REMOVED lines=12> */
[----:B-1----:R-:W-:-:S02]  /*2be30*/  @!P1 LEA R8, P6, R212, R6, 0x1 ;  /* 0x00000006d4089211 */ /* 0x002fc400078c08ff */
[CC--:B------:R-:W-:Y:S01]  /*2be40*/  @!P2 LEA R4, P5, R213.reuse, R6.reuse, 0x1 ;  /* 0x00000006d504a211 */ /* 0x0c0fe200078a08ff */
[----:B------:R3:W-:Y:S01]  /*2be50*/  @!P3 ST.E.128 desc[UR46][R12.64], RZ ;  /* 0x000000ff0c00b985 */ /* 0x0007e2000c101d2e */
[-C--:B------:R-:W-:Y:S02]  /*2be60*/  @P0 LEA R14, P3, R220, R6.reuse, 0x1 ;  /* 0x00000006dc0e0211 */ /* 0x080fe400078608ff */
[-C--:B------:R-:W-:Y:S02]  /*2be70*/  @!P2 LEA.HI.X R5, R213, R7.reuse, R227, 0x1, P5 ;  /* 0x00000007d505a211 */ /* 0x080fe400028f0ce3 */
[----:B------:R-:W-:Y:S02]  /*2be80*/  @P4 LEA R6, P5, R219, R6, 0x1 ;  /* 0x00000006db064211 */ /* 0x000fe400078a08ff */
[-C--:B------:R-:W-:Y:S01]  /*2be90*/  @!P1 LEA.HI.X R9, R212, R7.reuse, R226, 0x1, P6 ;  /* 0x00000007d4099211 */ /* 0x080fe200030f0ce2 */
[----:B------:R3:W-:Y:S01]  /*2bea0*/  @!P2 ST.E.128 desc[UR46][R4.64], RZ ;  /* 0x000000ff0400a985 */ /* 0x0007e2000c101d2e */
[----:B----4-:R-:W-:-:S02]  /*2beb0*/  @P0 LEA.HI.X R15, R220, R7, R225, 0x1, P3 ;  /* 0x00000007dc0f0211 */ /* 0x010fc400018f0ce1 */
[----:B------:R-:W-:Y:S01]  /*2bec0*/  @P4 LEA.HI.X R7, R219, R7, R224, 0x1, P5 ;  /* 0x00000007db074211 */ /* 0x000fe200028f0ce0 */
[----:B------:R3:W-:Y:S04]  /*2bed0*/  @!P1 ST.E.128 desc[UR46][R8.64], RZ ;  /* 0x000000ff08009985 */ /* 0x0007e8000c101d2e */
[----:B------:R3:W-:Y:S04]  /*2bee0*/  @P0 ST.E.128 desc[UR46][R14.64], RZ ;  /* 0x000000ff0e000985 */ /* 0x0007e8000c101d2e */
[----:B------:R3:W-:Y:S02]  /*2bef0*/  @P4 ST.E.128 desc[UR46][R6.64], RZ ;  /* 0x000000ff06004985 */ /* 0x0007e4000c101d2e */
.L_x_6900:
[----:B------:R-:W-:Y:S05]  /*2bf00*/  BSYNC B1 ;  /* 0x0000000000017941 */ /* 0x000fea0003800000 */
.L_x_6899:
[----:B------:R-:W-:Y:S01]  /*2bf10*/  VIADD R0, R0, 0x20 ;  /* 0x0000002000007836 */ /* 0x000fe20000000000 */
[----:B--23--:R2:W3:Y:S04]  /*2bf20*/  SHFL.IDX PT, R7, R3, 0x1, 0x181f ;  /* 0x00381f0003077f89 */ /* 0x00c4e800000e0000 */
[----:B------:R-:W-:Y:S01]  /*2bf30*/  ISETP.GE.AND P0, PT, R0, R27, PT ;  /* 0x0000001b0000720c */ /* 0x000fe20003f06270 */
[----:B-1----:R2:W1:-:S12]  /*2bf40*/  SHFL.IDX PT, R6, R20, 0x1, 0x181f ;  /* 0x00381f0014067f89 */ /* 0x00245800000e0000 */
[----:B--2---:R-:W-:Y:S05]  /*2bf50*/  @P0 BRA `(.L_x_6895) ;  /* 0x00000000007c0947 */ /* 0x004fea0003800000 */
        /* <DEDUP_REMOVED lines=9> */
[CC--:B------:R-:W-:Y:S02]  /*2bff0*/  @!P4 LEA R10, P6, R215.reuse, R6.reuse, 0x1 ;  /* 0x00000006d70ac211 */ /* 0x0c0fe400078c08ff */
        /* <DEDUP_REMOVED lines=9> */
[-C--:B-1----:R-:W-:Y:S02]  /*2c090*/  @!P1 LEA R4, P5, R212, R6.reuse, 0x1 ;  /* 0x00000006d4049211 */ /* 0x082fe400078a08ff */
[-C--:B----4-:R-:W-:Y:S01]  /*2c0a0*/  @!P2 LEA.HI.X R15, R213, R7.reuse, R227, 0x1, P4 ;  /* 0x00000007d50fa211 */ /* 0x090fe200020f0ce3 */
[----:B------:R2:W-:Y:S01]  /*2c0b0*/  @!P3 ST.E.128 desc[UR46][R12.64], RZ ;  /* 0x000000ff0c00b985 */ /* 0x0005e2000c101d2e */
[-C--:B0-----:R-:W-:Y:S02]  /*2c0c0*/  @P0 LEA R20, P3, R220, R6.reuse, 0x1 ;  /* 0x00000006dc140211 */ /* 0x081fe400078608ff */
        /* <DEDUP_REMOVED lines=8> */
.L_x_6895:
[----:B------:R-:W-:Y:S05]  /*2c150*/  BSYNC B0 ;  /* 0x0000000000007941 */ /* 0x000fea0003800000 */
.L_x_6889:
[----:B------:R-:W-:Y:S02]  /*2c160*/  ULDC UR4, c[0x0][0xd3c] ;  /* 0x00034f0000047ab9 */ /* 0x000fe40000000800 */
[----:B------:R-:W-:-:S13]  /*2c170*/  ISETP.GE.AND P0, PT, R115, UR4, PT ;  /* 0x0000000473007c0c */ /* 0x000fda000bf06270 */
[----:B------:R-:W-:Y:S05]  /*2c180*/  @!P0 BRA `(.L_x_6901) ;  /* 0xfffffd5000e48947 */ /* 0x000fea000383ffff */
[----:B------:R-:W-:Y:S05]  /*2c190*/  BRA `(.L_x_6680) ;  /* 0x0000008800f47947 */ /* 0x000fea0003800000 */
.L_x_6678:
        /* <DEDUP_REMOVED lines=16> */
.L_x_6902:
        /* <DEDUP_REMOVED lines=37> */
[----:B------:R-:W0:Y:S01]  /*2c4f0*/  LDC R10, c[0x0][0xd3c] ;  /* 0x00034f00ff0a7b82 */ /* 0x000e220000000800 */
[----:B------:R-:W-:Y:S01]  /*2c500*/  IMAD.MOV.U32 R4, RZ, RZ, R3 ;  /* 0x000000ffff047224 */ /* 0x000fe200078e0003 */
[----:B------:R-:W-:Y:S01]  /*2c510*/  UMOV UR4, URZ ;  /* 0x0000003f00047c82 */ /* 0x000fe20008000000 */
[----:B------:R-:W-:Y:S01]  /*2c520*/  ULDC UR7, c[0x0][0xd3c] ;  /* 0x00034f0000077ab9 */ /* 0x000fe20000000800 */
[----:B------:R-:W-:-:S05]  /*2c530*/  ULDC UR5, c[0x0][0xd38] ;  /* 0x00034e0000057ab9 */ /* 0x000fca0000000800 */
.L_x_6908:
        /* <DEDUP_REMOVED lines=12> */
.L_x_6907:
[----:B------:R-:W-:Y:S05]  /*2c600*/  BSYNC B0 ;  /* 0x0000000000007941 */ /* 0x000fea0003800000 */
.L_x_6906:
        /* <DEDUP_REMOVED lines=20> */
.L_x_6904:
        /* <DEDUP_REMOVED lines=20> */
.L_x_6909:
        /* <DEDUP_REMOVED lines=59> */
.L_x_6905:
[----:B------:R-:W-:Y:S02]  /*2cc40*/  IMAD.MOV.U32 R17, RZ, RZ, RZ ;  /* 0x000000ffff117224 */ /* 0x000fe400078e00ff */
[----:B------:R-:W-:Y:S02]  /*2cc50*/  IMAD.U32 R16, RZ, RZ, UR6 ;  /* 0x00000006ff107e24 */ /* 0x000fe4000f8e00ff */
[----:B------:R-:W-:-:S07]  /*2cc60*/  IMAD.MOV.U32 R18, RZ, RZ, RZ ;  /* 0x000000ffff127224 */ /* 0x000fce00078e00ff */
.L_x_6910:
[----:B------:R-:W-:-:S13]  /*2cc70*/  ISETP.NE.AND P0, PT, R5, RZ, PT ;  /* 0x000000ff0500720c */ /* 0x000fda0003f05270 */
[----:B------:R-:W0:Y:S01]  /*2cc80*/  @!P0 S2R R3, SR_CgaCtaId ;  /* 0x0000000000038919 */ /* 0x000e220000008800 */
[----:B------:R-:W-:-:S04]  /*2cc90*/  @!P0 MOV R0, 0x400 ;  /* 0x0000040000008802 */ /* 0x000fc80000000f00 */
[----:B0-----:R-:W-:-:S05]  /*2cca0*/  @!P0 LEA R0, R3, R0, 0x18 ;  /* 0x0000000003008211 */ /* 0x001fca00078ec0ff */
[----:B------:R0:W-:Y:S01]  /*2ccb0*/  @!P0 STS.128 [R0+0x388d0], R16 ;  /* 0x0388d01000008388 */ /* 0x0001e20000000c00 */
[----:B------:R-:W-:Y:S06]  /*2ccc0*/  BAR.ARV 0x5, 0x180 ;  /* 0x0146000000007b1d */ /* 0x000fec0000002000 */
.L_x_6903:
[----:B------:R2:W-:Y:S01]  /*2ccd0*/  STL [R1+0x438], RZ ;  /* 0x000438ff01007387 */ /* 0x0005e20000100800 */
[----:B------:R-:W-:Y:S01]  /*2cce0*/  ULDC UR4, c[0x0][0xd3c] ;  /* 0x00034f0000047ab9 */ /* 0x000fe20000000800 */
[----:B------:R-:W-:Y:S01]  /*2ccf0*/  UISETP.NE.AND UP0, UPT, UR41, URZ, UPT ;  /* 0x0000003f2900728c */ /* 0x000fe2000bf05270 */
[----:B-1----:R-:W-:Y:S01]  /*2cd00*/  ISETP.GE.AND P0, PT, R19, UR4, PT ;  /* 0x0000000413007c0c */ /* 0x002fe2000bf06270 */
[----:B------:R-:W-:Y:S01]  /*2cd10*/  UMOV UR36, 0x1 ;  /* 0x0000000100247882 */ /* 0x000fe20000000000 */
[----:B------:R-:W-:Y:S01]  /*2cd20*/  IMAD.MOV.U32 R28, RZ, RZ, 0x1 ;  /* 0x00000001ff1c7424 */ /* 0x000fe200078e00ff */
[----:B------:R-:W-:Y:S01]  /*2cd30*/  USEL UR36, UR36, 0x2, !UP0 ;  /* 0x0000000224247887 */ /* 0x000fe2000c000000 */
[----:B------:R-:W-:-:S09]  /*2cd40*/  IMAD.MOV.U32 R25, RZ, RZ, RZ ;  /* 0x000000ffff197224 */ /* 0x000fd200078e00ff */
[----:B--2---:R-:W-:Y:S05]  /*2cd50*/  @P0 BRA `(.L_x_6911) ;  /* 0x0000007c00280947 */ /* 0x004fea0003800000 */
[----:B------:R-:W1:Y:S01]  /*2cd60*/  S2R R4, SR_TID.X ;  /* 0x0000000000047919 */ /* 0x000e620000002100 */
[----:B------:R-:W2:Y:S01]  /*2cd70*/  S2UR UR5, SR_CgaCtaId ;  /* 0x00000000000579c3 */ /* 0x000ea20000008800 */
[----:B------:R-:W-:Y:S01]  /*2cd80*/  UMOV UR4, 0x400 ;  /* 0x0000040000047882 */ /* 0x000fe20000000000 */
[----:B------:R-:W-:Y:S01]  /*2cd90*/  BSSY B8, `(.L_x_6911) ;  /* 0x00007c6000087945 */ /* 0x000fe20003800000 */
[----:B------:R3:W-:Y:S01]  /*2cda0*/  STL [R1+0x438], RZ ;  /* 0x000438ff01007387 */ /* 0x0007e20000100800 */
[----:B------:R-:W-:Y:S01]  /*2cdb0*/  IMAD.MOV.U32 R29, RZ, RZ, 0x1 ;  /* 0x00000001ff1d7424 */ /* 0x000fe200078e00ff */
[----:B------:R-:W-:Y:S01]  /*2cdc0*/  CS2R R24, SRZ ;  /* 0x0000000000187805 */ /* 0x000fe2000001ff00 */
[----:B------:R-:W-:Y:S01]  /*2cdd0*/  IMAD.MOV.U32 R28, RZ, RZ, 0x1 ;  /* 0x00000001ff1c7424 */ /* 0x000fe200078e00ff */
[----:B------:R-:W-:Y:S01]  /*2cde0*/  ULDC.64 UR44, c[0x0][0x198] ;  /* 0x00006600002c7ab9 */ /* 0x000fe20000000a00 */
[----:B------:R-:W-:Y:S01]  /*2cdf0*/  ULOP3.LUT UR40, UR36, 0x2, URZ, 0xfc, !UPT ;  /* 0x0000000224287892 */ /* 0x000fe2000f8efc3f */
[----:B------:R-:W-:Y:S01]  /*2ce00*/  ULDC UR39, c[0x0][0xc] ;  /* 0x0000030000277ab9 */ /* 0x000fe20000000800 */
[----:B--2---:R-:W-:-:S06]  /*2ce10*/  ULEA UR4, UR5, UR4, 0x18 ;  /* 0x0000000405047291 */ /* 0x004fcc000f8ec03f */
[----:B------:R-:W-:Y:S01]  /*2ce20*/  IMAD.U32 R23, RZ, RZ, UR4 ;  /* 0x00000004ff177e24 */ /* 0x000fe2000f8e00ff */
[C---:B-1----:R-:W-:Y:S01]  /*2ce30*/  LOP3.LUT R3, R4.reuse, 0x7f, RZ, 0xc0, !PT ;  /* 0x0000007f04037812 */ /* 0x042fe200078ec0ff */
[----:B0-----:R-:W-:-:S04]  /*2ce40*/  IMAD.SHL.U32 R0, R4, 0x8, RZ ;  /* 0x0000000804007824 */ /* 0x001fc800078e00ff */
[----:B------:R-:W-:Y:S01]  /*2ce50*/  IMAD.SHL.U32 R37, R3, 0x8, RZ ;  /* 0x0000000803257824 */ /* 0x000fe200078e00ff */
[----:B------:R-:W-:Y:S02]  /*2ce60*/  LOP3.LUT R2, R0, 0x1f8, RZ, 0xc0, !PT ;  /* 0x000001f800027812 */ /* 0x000fe400078ec0ff */
[----:B------:R-:W-:Y:S02]  /*2ce70*/  SHF.R.U32.HI R3, RZ, 0x3, R3 ;  /* 0x00000003ff037819 */ /* 0x000fe40000011603 */
[----:B------:R-:W-:Y:S02]  /*2ce80*/  LOP3.LUT R2, R2, 0x38, R4, 0x78, !PT ;  /* 0x0000003802027812 */ /* 0x000fe400078e7804 */
[----:B------:R-:W-:Y:S02]  /*2ce90*/  LOP3.LUT R0, R0, 0x38, RZ, 0xc0, !PT ;  /* 0x0000003800007812 */ /* 0x000fe400078ec0ff */
[----:B------:R-:W-:Y:S01]  /*2cea0*/  LOP3.LUT R37, R2, 0x200, R37, 0xf8, !PT ;  /* 0x0000020002257812 */ /* 0x000fe200078ef825 */
[----:B------:R-:W-:Y:S01]  /*2ceb0*/  IMAD.SHL.U32 R2, R4, 0x10, RZ ;  /* 0x0000001004027824 */ /* 0x000fe200078e00ff */
[----:B------:R-:W-:-:S03]  /*2cec0*/  LOP3.LUT R4, R0, 0x80, RZ, 0xfc, !PT ;  /* 0x0000008000047812 */ /* 0x000fc600078efcff */
[----:B------:R-:W-:Y:S01]  /*2ced0*/  IMAD R26, R37, 0x2, R23 ;  /* 0x00000002251a7824 */ /* 0x000fe200078e0217 */
[----:B------:R-:W-:Y:S02]  /*2cee0*/  LOP3.LUT R3, R3, 0x70, R2, 0xf8, !PT ;  /* 0x0000007003037812 */ /* 0x000fe400078ef802 */
[C---:B------:R-:W-:Y:S02]  /*2cef0*/  LOP3.LUT R2, R0.reuse, 0x40, RZ, 0xfc, !PT ;  /* 0x0000004000027812 */ /* 0x040fe400078efcff */
[C---:B------:R-:W-:Y:S02]  /*2cf00*/  LOP3.LUT R3, R0.reuse, 0xc0, RZ, 0xfc, !PT ;  /* 0x000000c000037812 */ /* 0x040fe400078efcff */
[C---:B------:R-:W-:Y:S02]  /*2cf10*/  LOP3.LUT R2, R0.reuse, 0x100, RZ, 0xfc, !PT ;  /* 0x0000010000027812 */ /* 0x040fe400078efcff */
[C---:B------:R-:W-:Y:S02]  /*2cf20*/  LOP3.LUT R3, R0.reuse, 0x140, RZ, 0xfc, !PT ;  /* 0x0000014000037812 */ /* 0x040fe400078efcff */
[----:B------:R-:W-:-:S02]  /*2cf30*/  LOP3.LUT R2, R0, 0x180, RZ, 0xfc, !PT ;  /* 0x0000018000027812 */ /* 0x000fc400078efcff */
[----:B---3--:R-:W-:-:S07]  /*2cf40*/  LOP3.LUT R0, R0, 0x1c0, RZ, 0xfc, !PT ;  /* 0x000001c000007812 */ /* 0x008fce00078efcff */
.L_x_7040:
[----:B------:R-:W-:Y:S05]  /*2cf50*/  YIELD ;  /* 0x0000000000007946 */ /* 0x000fea0003800000 */
[----:B------:R-:W-:Y:S01]  /*2cf60*/  ULDC.64 UR4, c[0x0][0xb20] ;  /* 0x0002c80000047ab9 */ /* 0x000fe20000000a00 */
[----:B------:R-:W-:Y:S01]  /*2cf70*/  IMAD.MOV.U32 R34, RZ, RZ, RZ ;  /* 0x000000ffff227224 */ /* 0x000fe200078e00ff */
[----:B------:R-:W-:Y:S01]  /*2cf80*/  ISETP.NE.U32.AND P0, PT, RZ, UR4, PT ;  /* 0x00000004ff007c0c */ /* 0x000fe2000bf05070 */
[----:B------:R-:W0:Y:S01]  /*2cf90*/  LDC.64 R4, c[0x0][0xaf8] ;  /* 0x0002be00ff047b82 */ /* 0x000e220000000a00 */
[----:B------:R-:W-:Y:S01]  /*2cfa0*/  IMAD.MOV.U32 R8, RZ, RZ, RZ ;  /* 0x000000ffff087224 */ /* 0x000fe200078e00ff */
[----:B------:R-:W-:Y:S01]  /*2cfb0*/  ULDC.64 UR6, c[0x0][0xb08] ;  /* 0x0002c20000067ab9 */ /* 0x000fe20000000a00 */
[----:B------:R-:W-:Y:S01]  /*2cfc0*/  ISETP.NE.AND.EX P0, PT, RZ, UR5, PT, P0 ;  /* 0x00000005ff007c0c */ /* 0x000fe2000bf05300 */
[----:B------:R-:W-:-:S12]  /*2cfd0*/  ULDC.64 UR4, c[0x0][0xb10] ;  /* 0x0002c40000047ab9 */ /* 0x000fd80000000a00 */
[----:B-1----:R-:W1:Y:S02]  /*2cfe0*/  @P0 LDC.64 R2, c[0x0][0xb20] ;  /* 0x0002c800ff020b82 */ /* 0x002e640000000a00 */
[----:B-1----:R-:W-:-:S05]  /*2cff0*/  @P0 IMAD.WIDE R2, R19, 0x4, R2 ;  /* 0x0000000413020825 */ /* 0x002fca00078e0202 */
[----:B------:R1:W5:Y:S01]  /*2d000*/  @P0 LDG.E R34, desc[UR46][R2.64] ;  /* 0x0000002e02220981 */ /* 0x000362000c1e1900 */
[----:B------:R-:W-:Y:S01]  /*2d010*/  ISETP.NE.U32.AND P0, PT, RZ, UR4, PT ;  /* 0x00000004ff007c0c */ /* 0x000fe2000bf05070 */
[----:B0-----:R-:W-:Y:S01]  /*2d020*/  IMAD.WIDE R4, R19, 0x4, R4 ;  /* 0x0000000413047825 */ /* 0x001fe200078e0204 */
[----:B------:R-:W-:Y:S02]  /*2d030*/  ISETP.NE.U32.AND P1, PT, RZ, UR6, PT ;  /* 0x00000006ff007c0c */ /* 0x000fe4000bf25070 */
[----:B------:R-:W-:Y:S01]  /*2d040*/  ISETP.NE.AND.EX P2, PT, RZ, UR5, PT, P0 ;  /* 0x00000005ff007c0c */ /* 0x000fe2000bf45300 */
[----:B------:R-:W-:Y:S01]  /*2d050*/  ULDC.64 UR4, c[0x0][0xaf8] ;  /* 0x0002be0000047ab9 */ /* 0x000fe20000000a00 */
[----:B------:R-:W-:Y:S01]  /*2d060*/  ISETP.NE.AND.EX P1, PT, RZ, UR7, PT, P1 ;  /* 0x00000007ff007c0c */ /* 0x000fe2000bf25310 */
[----:B------:R-:W-:Y:S01]  /*2d070*/  IMAD.MOV.U32 R0, RZ, RZ, RZ ;  /* 0x000000ffff007224 */ /* 0x000fe200078e00ff */
[----:B------:R-:W-:Y:S01]  /*2d080*/  ISETP.NE.U32.AND P0, PT, RZ, UR4, PT ;  /* 0x00000004ff007c0c */ /* 0x000fe2000bf05070 */
[----:B-1----:R-:W0:Y:S03]  /*2d090*/  LDC.64 R2, c[0x0][0xb08] ;  /* 0x0002c200ff027b82 */ /* 0x002e260000000a00 */
[----:B------:R-:W-:-:S05]  /*2d0a0*/  ISETP.NE.AND.EX P0, PT, RZ, UR5, PT, P0 ;  /* 0x00000005ff007c0c */ /* 0x000fca000bf05300 */
[----:B--23--:R-:W1:Y:S08]  /*2d0b0*/  @P2 LDC.64 R6, c[0x0][0xb10] ;  /* 0x0002c400ff062b82 */ /* 0x00ce700000000a00 */
[----:B------:R-:W2:Y:S01]  /*2d0c0*/  @P0 LDG.E R8, desc[UR46][R4.64] ;  /* 0x0000002e04080981 */ /* 0x000ea2000c1e1900 */
[----:B------:R-:W-:Y:S01]  /*2d0d0*/  ULDC UR4, c[0x0][0x288] ;  /* 0x0000a20000047ab9 */ /* 0x000fe20000000800 */
[----:B0-----:R-:W-:-:S05]  /*2d0e0*/  IMAD.WIDE R2, R19, 0x4, R2 ;  /* 0x0000000413027825 */ /* 0x001fca00078e0202 */
[----:B------:R-:W5:Y:S01]  /*2d0f0*/  @P1 LDG.E R0, desc[UR46][R2.64] ;  /* 0x0000002e02001981 */ /* 0x000f62000c1e1900 */
[----:B-1----:R-:W-:-:S03]  /*2d100*/  @P2 IMAD.WIDE R6, R19, 0x4, R6 ;  /* 0x0000000413062825 */ /* 0x002fc600078e0206 */
[----:B--2---:R0:W-:Y:S02]  /*2d110*/  STL [R1+0x418], R8 ;  /* 0x0004180801007387 */ /* 0x0041e40000100800 */
[----:B0-----:R-:W-:Y:S01]  /*2d120*/  IMAD.U32 R8, RZ, RZ, UR4 ;  /* 0x00000004ff087e24 */ /* 0x001fe2000f8e00ff */
[----:B------:R-:W-:-:S05]  /*2d130*/  ULDC.64 UR4, c[0x0][0x418] ;  /* 0x0001060000047ab9 */ /* 0x000fca0000000a00 */
        /* <DEDUP_REMOVED lines=18> */
.L_x_6912:
        /* <DEDUP_REMOVED lines=8> */
.L_x_6913:
        /* <DEDUP_REMOVED lines=9> */
.L_x_6914:
[----:B--2---:R-:W2:Y:S01]  /*2d370*/  @P1 LDG.E R4, desc[UR46][R2.64] ;  /* 0x0000002e02041981 */ /* 0x004ea2000c1e1900 */
[----:B------:R-:W3:Y:S03]  /*2d380*/  LDC R5, c[0x0][0x448] ;  /* 0x00011200ff057b82 */ /* 0x000ee60000000800 */
[----:B------:R-:W2:Y:S01]  /*2d390*/  @P1 LDG.E R9, desc[UR46][R2.64+0x4] ;  /* 0x0000042e02091981 */ /* 0x000ea2000c1e1900 */
[----:B-----5:R-:W-:Y:S02]  /*2d3a0*/  IMAD.IADD R10, R10, 0x1, -R34 ;  /* 0x000000010a0a7824 */ /* 0x020fe400078e0a22 */
        /* <DEDUP_REMOVED lines=30> */
.L_x_6917:
[----:B------:R-:W-:-:S13]  /*2d590*/  ISETP.NE.AND P0, PT, R3, 0x1, PT ;  /* 0x000000010300780c */ /* 0x000fda0003f05270 */
[----:B------:R-:W0:Y:S02]  /*2d5a0*/  @P0 LDC.64 R4, c[0x0][0xae0] ;  /* 0x0002b800ff040b82 */ /* 0x000e240000000a00 */
[----:B0-----:R-:W-:-:S05]  /*2d5b0*/  @P0 IMAD.HI.U32 R4, R11, R4, RZ ;  /* 0x000000040b040227 */ /* 0x001fca00078e00ff */
[----:B------:R-:W-:-:S07]  /*2d5c0*/  @P0 SHF.R.U32.HI R11, RZ, R5, R4 ;  /* 0x00000005ff0b0219 */ /* 0x000fce0000011604 */
.L_x_6918:
[----:B------:R-:W-:Y:S05]  /*2d5d0*/  BSYNC B0 ;  /* 0x0000000000007941 */ /* 0x000fea0003800000 */
.L_x_6916:
[----:B------:R-:W-:-:S05]  /*2d5e0*/  IMAD R11, R11, R3, R3 ;  /* 0x000000030b0b7224 */ /* 0x000fca00078e0203 */
[----:B------:R-:W-:-:S07]  /*2d5f0*/  VIMNMX R2, R2, R11, PT ;  /* 0x0000000b02027248 */ /* 0x000fce0003fe0100 */
.L_x_6915:
        /* <DEDUP_REMOVED lines=20> */
.L_x_6921:
[----:B------:R-:W-:-:S13]  /*2d740*/  ISETP.NE.AND P0, PT, R3, 0x1, PT ;  /* 0x000000010300780c */ /* 0x000fda0003f05270 */
[----:B------:R-:W0:Y:S02]  /*2d750*/  @P0 LDC.64 R4, c[0x0][0xae0] ;  /* 0x0002b800ff040b82 */ /* 0x000e240000000a00 */
[----:B0-----:R-:W-:-:S05]  /*2d760*/  @P0 IMAD.HI.U32 R4, R12, R4, RZ ;  /* 0x000000040c040227 */ /* 0x001fca00078e00ff */
[----:B------:R-:W-:-:S07]  /*2d770*/  @P0 SHF.R.U32.HI R12, RZ, R5, R4 ;  /* 0x00000005ff0c0219 */ /* 0x000fce0000011604 */
.L_x_6922:
[----:B------:R-:W-:Y:S05]  /*2d780*/  BSYNC B0 ;  /* 0x0000000000007941 */ /* 0x000fea0003800000 */
.L_x_6920:
[----:B------:R-:W-:-:S05]  /*2d790*/  IMAD R3, R12, R3, RZ ;  /* 0x000000030c037224 */ /* 0x000fca00078e02ff */
[----:B------:R-:W-:-:S07]  /*2d7a0*/  VIMNMX R11, R11, R3, !PT ;  /* 0x000000030b0b7248 */ /* 0x000fce0007fe0100 */
.L_x_6919:
        /* <DEDUP_REMOVED lines=31> */
.L_x_7094:
[----:B-1----:R-:W-:Y:S02]  /*2d9a0*/  ISETP.NE.AND P0, PT, R14, RZ, PT ;  /* 0x000000ff0e00720c */ /* 0x002fe40003f05270 */
[----:B------:R-:W-:-:S11]  /*2d9b0*/  PLOP3.LUT P6, PT, PT, PT, PT, 0x8, 0x0 ;  /* 0x000000000000781c */ /* 0x000fd60003fce170 */
[----:B------:R-:W-:Y:S05]  /*2d9c0*/  @P0 BRA `(.L_x_6926) ;  /* 0x00000000000c0947 */ /* 0x000fea0003800000 */
[----:B------:R-:W-:-:S03]  /*2d9d0*/  UMOV UR4, 0xffffffff ;  /* 0xffffffff00047882 */ /* 0x000fc60000000000 */
[----:B------:R-:W-:Y:S05]  /*2d9e0*/  BRA.DIV UR4, `(.L_x_6927) ;  /* 0x0000008604287947 */ /* 0x000fea000b800000 */
[----:B------:R-:W-:-:S13]  /*2d9f0*/  ELECT P6, URZ, PT ;  /* 0x00000000003f782f */ /* 0x000fda00038c0000 */
.L_x_6926:
        /* <DEDUP_REMOVED lines=9> */
.L_x_7097:
[----:B------:R-:W-:Y:S05]  /*2da90*/  BSYNC B1 ;  /* 0x0000000000017941 */ /* 0x000fea0003800000 */
.L_x_6928:
[----:B------:R-:W-:Y:S04]  /*2daa0*/  BSSY B1, `(.L_x_6930) ;  /* 0x00000b7000017945 */ /* 0x000fe80003800000 */
[----:B------:R-:W-:Y:S05]  /*2dab0*/  @!P6 BRA `(.L_x_6931) ;  /* 0x0000000800d4e947 */ /* 0x000fea0003800000 */
[----:B------:R-:W1:Y:S01]  /*2dac0*/  S2R R7, SR_TID.X ;  /* 0x0000000000077919 */ /* 0x000e620000002100 */
[----:B0-----:R-:W-:Y:S01]  /*2dad0*/  IMAD R3, R24, 0x8, R23 ;  /* 0x0000000818037824 */ /* 0x001fe200078e0217 */
[----:B------:R-:W-:Y:S01]  /*2dae0*/  BSSY B2, `(.L_x_6932) ;  /* 0x0000006000027945 */ /* 0x000fe20003800000 */
[----:B-1----:R-:W-:Y:S02]  /*2daf0*/  LOP3.LUT R10, R7, 0x7f, RZ, 0xc0, !PT ;  /* 0x0000007f070a7812 */ /* 0x002fe400078ec0ff */
[----:B------:R-:W-:Y:S02]  /*2db00*/  SHF.L.U32 R7, R29, 0x1f, RZ ;  /* 0x0000001f1d077819 */ /* 0x000fe400000006ff */
[----:B------:R-:W-:Y:S02]  /*2db10*/  ISETP.NE.AND P1, PT, R10, RZ, PT ;  /* 0x000000ff0a00720c */ /* 0x000fe40003f25270 */
[----:B------:R-:W0:Y:S02]  /*2db20*/  SYNCS.PHASECHK.TRANS64.TRYWAIT P0, [R3+URZ+0x388a0], R7 ;  /* 0x0388a007030075a7 */ /* 0x000e24000800017f */
[----:B0-----:R-:W-:Y:S09]  /*2db30*/  @!P0 BRA `(.L_x_6933) ;  /* 0x0000008400088947 */ /* 0x001ff20003800000 */
.L_x_7098:
[----:B------:R-:W-:Y:S05]  /*2db40*/  BSYNC B2 ;  /* 0x0000000000027941 */ /* 0x000fea0003800000 */
.L_x_6932:
[----:B------:R-:W-:Y:S04]  /*2db50*/  BSSY B2, `(.L_x_6934) ;  /* 0x0000009000027945 */ /* 0x000fe80003800000 */
[----:B------:R-:W-:Y:S05]  /*2db60*/  @P1 BRA `(.L_x_6935) ;  /* 0x00000000001c1947 */ /* 0x000fea0003800000 */
[----:B------:R-:W1:Y:S02]  /*2db70*/  S2R R10, SR_TID.X ;  /* 0x00000000000a7919 */ /* 0x000e640000002100 */
[----:B-1----:R-:W-:Y:S01]  /*2db80*/  LOP3.LUT R11, R10, 0x1f, RZ, 0xc0, !PT ;  /* 0x0000001f0a0b7812 */ /* 0x002fe200078ec0ff */
[----:B------:R-:W-:-:S03]  /*2db90*/  IMAD.MOV.U32 R10, RZ, RZ, 0x2000 ;  /* 0x00002000ff0a7424 */ /* 0x000fc600078e00ff */
[----:B------:R-:W-:Y:S01]  /*2dba0*/  ISETP.NE.AND P0, PT, R11, RZ, PT ;  /* 0x000000ff0b00720c */ /* 0x000fe20003f05270 */
[----:B------:R1:W-:-:S12]  /*2dbb0*/  SYNCS.ARRIVE.TRANS64 RZ, [R3+URZ+0x38890], R10 ;  /* 0x0388900a03ff79a7 */ /* 0x0003d8000800003f */
[----:B-1----:R-:W-:Y:S05]  /*2dbc0*/  @!P0 BRA `(.L_x_6935) ;  /* 0x0000000000048947 */ /* 0x002fea0003800000 */
[----:B------:R-:W-:Y:S01]  /*2dbd0*/  BPT.TRAP 0x1 ;  /* 0x000000040000795c */ /* 0x000fe20000300000 */
.L_x_6935:
[----:B------:R-:W-:Y:S05]  /*2dbe0*/  BSYNC B2 ;  /* 0x0000000000027941 */ /* 0x000fea0003800000 */
.L_x_6934:
        /* <DEDUP_REMOVED lines=12> */
.L_x_6936:
        /* <DEDUP_REMOVED lines=13> */
.L_x_7099:
[----:B------:R-:W-:Y:S05]  /*2dd80*/  BSYNC B2 ;  /* 0x0000000000027941 */ /* 0x000fea0003800000 */
.L_x_6937:
        /* <DEDUP_REMOVED lines=11> */
.L_x_6940:
[----:B------:R-:W-:Y:S05]  /*2de40*/  BSYNC B2 ;  /* 0x0000000000027941 */ /* 0x000fea0003800000 */
.L_x_6939:
        /* <DEDUP_REMOVED lines=9> */
.L_x_6941:
        /* <DEDUP_REMOVED lines=15> */
.L_x_6942:
        /* <DEDUP_REMOVED lines=15> */
.L_x_6943:
        /* <DEDUP_REMOVED lines=15> */
.L_x_6944:
        /* <DEDUP_REMOVED lines=15> */
.L_x_6945:
        /* <DEDUP_REMOVED lines=15> */
.L_x_6946:
        /* <DEDUP_REMOVED lines=15> */
.L_x_6947:
        /* <DEDUP_REMOVED lines=15> */
.L_x_6948:
        /* <DEDUP_REMOVED lines=10> */
.L_x_6931:
[----:B------:R-:W-:Y:S05]  /*2e610*/  BSYNC B1 ;  /* 0x0000000000017941 */ /* 0x000fea0003800000 */
.L_x_6930:
        /* <DEDUP_REMOVED lines=9> */
.L_x_6968:
[----:B------:R-:W-:Y:S05]  /*2e6b0*/  YIELD ;  /* 0x0000000000007946 */ /* 0x000fea0003800000 */
[----:B------:R-:W-:Y:S04]  /*2e6c0*/  BSSY B1, `(.L_x_6949) ;  /* 0x00000b6000017945 */ /* 0x000fe80003800000 */
[----:B------:R-:W-:Y:S05]  /*2e6d0*/  @!P6 BRA `(.L_x_6950) ;  /* 0x0000000800d0e947 */ /* 0x000fea0003800000 */
[----:B------:R-:W0:Y:S01]  /*2e6e0*/  S2R R2, SR_TID.X ;  /* 0x0000000000027919 */ /* 0x000e220000002100 */
[----:B------:R-:W-:Y:S01]  /*2e6f0*/  IMAD R10, R24, 0x8, R23 ;  /* 0x00000008180a7824 */ /* 0x000fe200078e0217 */
[----:B------:R-:W-:Y:S01]  /*2e700*/  BSSY B2, `(.L_x_6951) ;  /* 0x0000006000027945 */ /* 0x000fe20003800000 */
[----:B0-----:R-:W-:Y:S02]  /*2e710*/  LOP3.LUT R3, R2, 0x7f, RZ, 0xc0, !PT ;  /* 0x0000007f02037812 */ /* 0x001fe400078ec0ff */
[----:B------:R-:W-:Y:S02]  /*2e720*/  SHF.L.U32 R2, R29, 0x1f, RZ ;  /* 0x0000001f1d027819 */ /* 0x000fe400000006ff */
[----:B------:R-:W-:Y:S02]  /*2e730*/  ISETP.NE.AND P2, PT, R3, RZ, PT ;  /* 0x000000ff0300720c */ /* 0x000fe40003f45270 */
[----:B------:R-:W0:Y:S02]  /*2e740*/  SYNCS.PHASECHK.TRANS64.TRYWAIT P1, [R10+URZ+0x388a0], R2 ;  /* 0x0388a0020a0075a7 */ /* 0x000e24000802017f */
[----:B0-----:R-:W-:Y:S09]  /*2e750*/  @!P1 BRA `(.L_x_6952) ;  /* 0x0000007800289947 */ /* 0x001ff20003800000 */
.L_x_7100:
[----:B------:R-:W-:Y:S05]  /*2e760*/  BSYNC B2 ;  /* 0x0000000000027941 */ /* 0x000fea0003800000 */
.L_x_6951:
        /* <DEDUP_REMOVED lines=9> */
.L_x_6954:
[----:B------:R-:W-:Y:S05]  /*2e800*/  BSYNC B2 ;  /* 0x0000000000027941 */ /* 0x000fea0003800000 */
.L_x_6953:
        /* <DEDUP_REMOVED lines=10> */
[----:B------:R-:W-:-:S10]  /*2e8b0*/  UMOV UR7, 0x12f00000 ;  /* 0x12f0000000077882 */ /* 0x000fd40000000000 */
.L_x_6955:
        /* <DEDUP_REMOVED lines=13> */
.L_x_7101:
[----:B------:R-:W-:Y:S05]  /*2e990*/  BSYNC B2 ;  /* 0x0000000000027941 */ /* 0x000fea0003800000 */
.L_x_6956:
[----:B------:R-:W-:Y:S01]  /*2e9a0*/  BSSY B2, `(.L_x_6958) ;  /* 0x000000b000027945 */ /* 0x000fe20003800000 */
[----:B01----:R-:W-:Y:S02]  /*2e9b0*/  IMAD.MOV.U32 R2, RZ, RZ, 0x0 ;  /* 0x00000000ff027424 */ /* 0x003fe400078e00ff */
[----:B------:R-:W-:Y:S01]  /*2e9c0*/  IMAD.MOV.U32 R3, RZ, RZ, 0x12f00000 ;  /* 0x12f00000ff037424 */ /* 0x000fe200078e00ff */
[----:B------:R-:W-:Y:S06]  /*2e9d0*/  @P2 BRA `(.L_x_6959) ;  /* 0x00000000001c2947 */ /* 0x000fec0003800000 */
[----:B------:R-:W0:Y:S02]  /*2e9e0*/  S2R R13, SR_TID.X ;  /* 0x00000000000d7919 */ /* 0x000e240000002100 */
[----:B0-----:R-:W-:Y:S01]  /*2e9f0*/  LOP3.LUT R14, R13, 0x1f, RZ, 0xc0, !PT ;  /* 0x0000001f0d0e7812 */ /* 0x001fe200078ec0ff */
[----:B------:R-:W-:-:S03]  /*2ea00*/  IMAD.MOV.U32 R13, RZ, RZ, 0x10000 ;  /* 0x00010000ff0d7424 */ /* 0x000fc600078e00ff */
[----:B------:R-:W-:Y:S01]  /*2ea10*/  ISETP.NE.AND P1, PT, R14, RZ, PT ;  /* 0x000000ff0e00720c */ /* 0x000fe20003f25270 */
[----:B------:R0:W-:-:S12]  /*2ea20*/  SYNCS.ARRIVE.TRANS64 RZ, [R10+URZ+0x388b0], R13 ;  /* 0x0388b00d0aff79a7 */ /* 0x0001d8000800003f */
[----:B0-----:R-:W-:Y:S05]  /*2ea30*/  @!P1 BRA `(.L_x_6959) ;  /* 0x0000000000049947 */ /* 0x001fea0003800000 */
[----:B------:R-:W-:Y:S01]  /*2ea40*/  BPT.TRAP 0x1 ;  /* 0x000000040000795c */ /* 0x000fe20000300000 */
.L_x_6959:
[----:B------:R-:W-:Y:S05]  /*2ea50*/  BSYNC B2 ;  /* 0x0000000000027941 */ /* 0x000fea0003800000 */
.L_x_6958:
        /* <DEDUP_REMOVED lines=9> */
.L_x_6960:
        /* <DEDUP_REMOVED lines=15> */
.L_x_6961:
        /* <DEDUP_REMOVED lines=15> */
.L_x_6962:
        /* <DEDUP_REMOVED lines=15> */
.L_x_6963:
        /* <DEDUP_REMOVED lines=15> */
.L_x_6964:
        /* <DEDUP_REMOVED lines=15> */
.L_x_6965:
        /* <DEDUP_REMOVED lines=15> */
.L_x_6966:
        /* <DEDUP_REMOVED lines=15> */
.L_x_6967:
        /* <DEDUP_REMOVED lines=10> */
.L_x_6950:
[----:B------:R-:W-:Y:S05]  /*2f220*/  BSYNC B1 ;  /* 0x0000000000017941 */ /* 0x000fea0003800000 */
.L_x_6949:
        /* <DEDUP_REMOVED lines=8> */
.L_x_6924:
[----:B------:R-:W-:Y:S05]  /*2f2b0*/  BSYNC B0 ;  /* 0x0000000000007941 */ /* 0x000fea0003800000 */
.L_x_6923:
[----:B------:R-:W1:Y:S01]  /*2f2c0*/  LDC R0, c[0x0][0x448] ;  /* 0x00011200ff007b82 */ /* 0x000e620000000800 */
[----:B0-----:R-:W-:Y:S01]  /*2f2d0*/  VIADD R3, R33, 0x3f ;  /* 0x0000003f21037836 */ /* 0x001fe20000000000 */
[----:B------:R-:W-:Y:S06]  /*2f2e0*/  @!P0 WARPSYNC.ALL ;  /* 0x0000000000008948 */ /* 0x000fec0003800000 */
[----:B------:R-:W-:Y:S01]  /*2f2f0*/  @!P0 BAR.SYNC.DEFER_BLOCKING 0xc, 0x180 ;  /* 0x0306000000008b1d */ /* 0x000fe20000010000 */
[----:B-1----:R-:W-:-:S13]  /*2f300*/  ISETP.NE.AND P1, PT, R0, 0x1, PT ;  /* 0x000000010000780c */ /* 0x002fda0003f25270 */
        /* <DEDUP_REMOVED lines=20> */
.L_x_6971:
[----:B------:R-:W-:-:S13]  /*2f450*/  ISETP.NE.AND P0, PT, R3, 0x1, PT ;  /* 0x000000010300780c */ /* 0x000fda0003f05270 */
[----:B------:R-:W0:Y:S02]  /*2f460*/  @P0 LDC.64 R4, c[0x0][0xae0] ;  /* 0x0002b800ff040b82 */ /* 0x000e240000000a00 */
[----:B0-----:R-:W-:-:S05]  /*2f470*/  @P0 IMAD.HI.U32 R4, R0, R4, RZ ;  /* 0x0000000400040227 */ /* 0x001fca00078e00ff */
[----:B------:R-:W-:-:S07]  /*2f480*/  @P0 SHF.R.U32.HI R0, RZ, R5, R4 ;  /* 0x00000005ff000219 */ /* 0x000fce0000011604 */
.L_x_6972:
[----:B------:R-:W-:Y:S05]  /*2f490*/  BSYNC B0 ;  /* 0x0000000000007941 */ /* 0x000fea0003800000 */
.L_x_6970:
[----:B------:R-:W-:-:S05]  /*2f4a0*/  IMAD R5, R0, R3, R3 ;  /* 0x0000000300057224 */ /* 0x000fca00078e0203 */
[----:B------:R-:W-:-:S07]  /*2f4b0*/  VIMNMX R2, R2, R5, PT ;  /* 0x0000000502027248 */ /* 0x000fce0003fe0100 */
.L_x_6969:
[----:B------:R-:W-:Y:S01]  /*2f4c0*/  VIADD R2, R2, 0x3f ;  /* 0x0000003f02027836 */ /* 0x000fe20000000000 */
[----:B------:R-:W0:Y:S01]  /*2f4d0*/  @P1 LDC R7, c[0x0][0x450] ;  /* 0x00011400ff071b82 */ /* 0x000e220000000800 */
[----:B------:R-:W-:-:S03]  /*2f4e0*/  ULDC UR4, c[0x0][0xad4] ;  /* 0x0002b50000047ab9 */ /* 0x000fc60000000800 */
[----:B------:R-:W-:-:S04]  /*2f4f0*/  SHF.R.S32.HI R5, RZ, 0x1f, R2 ;  /* 0x0000001fff057819 */ /* 0x000fc80000011402 */
[----:B------:R-:W-:-:S04]  /*2f500*/  LEA.HI R5, R5, R2, RZ, 0x6 ;  /* 0x0000000205057211 */ /* 0x000fc800078f30ff */
[----:B------:R-:W-:Y:S01]  /*2f510*/  SHF.R.S32.HI R0, RZ, 0x6, R5 ;  /* 0x00000006ff007819 */ /* 0x000fe20000011405 */
[----:B------:R-:W-:-:S03]  /*2f520*/  IMAD.MOV.U32 R5, RZ, RZ, R33 ;  /* 0x000000ffff057224 */ /* 0x000fc600078e0021 */
[----:B------:R-:W-:Y:S02]  /*2f530*/  VIMNMX R30, R9, R0, PT ;  /* 0x00000000091e7248 */ /* 0x000fe40003fe0100 */
[----:B------:R-:W1:Y:S03]  /*2f540*/  @P1 LDC R0, c[0x0][0x44c] ;  /* 0x00011300ff001b82 */ /* 0x000e660000000800 */
[----:B------:R2:W-:Y:S01]  /*2f550*/  STL [R1+0x444], R30 ;  /* 0x0004441e01007387 */ /* 0x0005e20000100800 */
[----:B-1----:R-:W-:-:S05]  /*2f560*/  @P1 IMAD.HI.U32 R0, R33, R0, RZ ;  /* 0x0000000021001227 */ /* 0x002fca00078e00ff */
        /* <DEDUP_REMOVED lines=14> */
.L_x_6975:
[----:B------:R-:W-:-:S13]  /*2f650*/  ISETP.NE.AND P0, PT, R3, 0x1, PT ;  /* 0x000000010300780c */ /* 0x000fda0003f05270 */
[----:B------:R-:W0:Y:S02]  /*2f660*/  @P0 LDC.64 R4, c[0x0][0xae0] ;  /* 0x0002b800ff040b82 */ /* 0x000e240000000a00 */
[----:B0-----:R-:W-:-:S05]  /*2f670*/  @P0 IMAD.HI.U32 R4, R2, R4, RZ ;  /* 0x0000000402040227 */ /* 0x001fca00078e00ff */
[----:B------:R-:W-:-:S07]  /*2f680*/  @P0 SHF.R.U32.HI R2, RZ, R5, R4 ;  /* 0x00000005ff020219 */ /* 0x000fce0000011604 */
.L_x_6976:
[----:B------:R-:W-:Y:S05]  /*2f690*/  BSYNC B0 ;  /* 0x0000000000007941 */ /* 0x000fea0003800000 */
.L_x_6974:
[----:B------:R-:W-:-:S05]  /*2f6a0*/  IMAD R3, R2, R3, RZ ;  /* 0x0000000302037224 */ /* 0x000fca00078e02ff */
[----:B------:R-:W-:-:S07]  /*2f6b0*/  VIMNMX R0, R0, R3, !PT ;  /* 0x0000000300007248 */ /* 0x000fce0007fe0100 */
.L_x_6973:
        /* <DEDUP_REMOVED lines=24> */
.L_x_6978:
        /* <DEDUP_REMOVED lines=20> */
.L_x_6981:
[----:B------:R-:W-:Y:S05]  /*2f980*/  BSYNC B6 ;  /* 0x0000000000067941 */ /* 0x000fea0003800000 */
.L_x_6980:
        /* <DEDUP_REMOVED lines=20> */
.L_x_6984:
        /* <DEDUP_REMOVED lines=15> */
.L_x_6983:
[----:B------:R-:W-:Y:S05]  /*2fbc0*/  BSYNC B6 ;  /* 0x0000000000067941 */ /* 0x000fea0003800000 */
.L_x_6982:
[----:B------:R-:W-:Y:S01]  /*2fbd0*/  ULDC.64 UR4, c[0x0][0xaf0] ;  /* 0x0002bc0000047ab9 */ /* 0x000fe20000000a00 */
[----:B------:R-:W-:Y:S01]  /*2fbe0*/  IMAD.MOV.U32 R31, RZ, RZ, R19 ;  /* 0x000000ffff1f7224 */ /* 0x000fe200078e0013 */
[----:B------:R-:W-:Y:S01]  /*2fbf0*/  ISETP.NE.U32.AND P0, PT, RZ, UR4, PT ;  /* 0x00000004ff007c0c */ /* 0x000fe2000bf05070 */
[----:B------:R-:W0:Y:S01]  /*2fc00*/  S2R R17, SR_TID.X ;  /* 0x0000000000117919 */ /* 0x000e220000002100 */
[----:B------:R-:W1:Y:S01]  /*2fc10*/  LDC R11, c[0x0][0x430] ;  /* 0x00010c00ff0b7b82 */ /* 0x000e620000000800 */
[----:B------:R-:W2:Y:S01]  /*2fc20*/  S2R R20, SR_TID.X ;  /* 0x0000000000147919 */ /* 0x000ea20000002100 */
[----:B------:R-:W-:Y:S01]  /*2fc30*/  ISETP.NE.AND.EX P0, PT, RZ, UR5, PT, P0 ;  /* 0x00000005ff007c0c */ /* 0x000fe2000bf05300 */
[----:B------:R-:W-:-:S12]  /*2fc40*/  ULDC UR4, c[0x0][0x320] ;  /* 0x0000c80000047ab9 */ /* 0x000fd80000000800 */
[----:B------:R-:W3:Y:S01]  /*2fc50*/  @P0 LDC.64 R2, c[0x0][0xaf0] ;  /* 0x0002bc00ff020b82 */ /* 0x000ee20000000a00 */
[----:B0-----:R-:W-:Y:S01]  /*2fc60*/  LOP3.LUT R17, R17, 0x7f, RZ, 0xc0, !PT ;  /* 0x0000007f11117812 */ /* 0x001fe200078ec0ff */
[----:B---3--:R-:W-:-:S05]  /*2fc70*/  @P0 IMAD.WIDE R2, R19, 0x4, R2 ;  /* 0x0000000413020825 */ /* 0x008fca00078e0202 */
[----:B------:R0:W3:Y:S01]  /*2fc80*/  @P0 LDG.E R31, desc[UR46][R2.64] ;  /* 0x0000002e021f0981 */ /* 0x0000e2000c1e1900 */
[----:B------:R-:W-:Y:S01]  /*2fc90*/  SHF.R.U32.HI R21, RZ, 0x3, R17 ;  /* 0x00000003ff157819 */ /* 0x000fe20000011611 */
[----:B--2---:R-:W-:Y:S01]  /*2fca0*/  IMAD.SHL.U32 R17, R20, 0x10, RZ ;  /* 0x0000001014117824 */ /* 0x004fe200078e00ff */
[----:B-1----:R-:W-:Y:S02]  /*2fcb0*/  ISETP.NE.AND P1, PT, R11, 0x1, PT ;  /* 0x000000010b00780c */ /* 0x002fe40003f25270 */
[----:B------:R-:W-:Y:S02]  /*2fcc0*/  LEA R0, R30, 0xffffffc0, 0x6 ;  /* 0xffffffc01e007811 */ /* 0x000fe400078e30ff */
[----:B------:R-:W-:Y:S02]  /*2fcd0*/  LOP3.LUT R17, R21, 0x70, R17, 0xf8, !PT ;  /* 0x0000007015117812 */ /* 0x000fe400078ef811 */
[----:B------:R-:W1:Y:S01]  /*2fce0*/  S2R R21, SR_TID.X ;  /* 0x0000000000157919 */ /* 0x000e620000002100 */
[----:B------:R-:W-:-:S02]  /*2fcf0*/  LOP3.LUT R22, R22, 0xffffffbf, RZ, 0xc0, !PT ;  /* 0xffffffbf16167812 */ /* 0x000fc400078ec0ff */
[----:B------:R-:W-:-:S04]  /*2fd00*/  IMAD.IADD R4, R17, 0x1, R0 ;  /* 0x0000000111047824 */ /* 0x000fc800078e0200 */
[----:B0-----:R-:W0:Y:S01]  /*2fd10*/  @P1 LDC R3, c[0x0][0x434] ;  /* 0x00010d00ff031b82 */ /* 0x001e220000000800 */
[C---:B------:R-:W-:Y:S01]  /*2fd20*/  ISETP.GE.AND P0, PT, R4.reuse, R27, PT ;  /* 0x0000001b0400720c */ /* 0x040fe20003f06270 */
[----:B------:R-:W-:-:S03]  /*2fd30*/  IMAD.IADD R9, R4, 0x1, R34 ;  /* 0x0000000104097824 */ /* 0x000fc600078e0222 */
[----:B------:R-:W-:Y:S01]  /*2fd40*/  ISETP.GT.U32.OR P0, PT, R17, 0x3f, P0 ;  /* 0x0000003f1100780c */ /* 0x000fe20000704470 */
[----:B------:R-:W-:Y:S02]  /*2fd50*/  IMAD.MOV.U32 R8, RZ, RZ, R9 ;  /* 0x000000ffff087224 */ /* 0x000fe400078e0009 */
[----:B------:R-:W2:Y:S01]  /*2fd60*/  @P1 LDC R2, c[0x0][0x438] ;  /* 0x00010e00ff021b82 */ /* 0x000ea20000000800 */
[----:B0-----:R-:W-:-:S04]  /*2fd70*/  @P1 IMAD.HI.U32 R3, R9, R3, RZ ;  /* 0x0000000309031227 */ /* 0x001fc800078e00ff */
[----:B-1----:R-:W-:Y:S01]  /*2fd80*/  IMAD.SHL.U32 R21, R21, 0x8, RZ ;  /* 0x0000000815157824 */ /* 0x002fe200078e00ff */
[----:B--2---:R-:W-:-:S04]  /*2fd90*/  @P1 SHF.R.U32.HI R8, RZ, R2, R3 ;  /* 0x00000002ff081219 */ /* 0x004fc80000011603 */
[----:B------:R-:W-:Y:S01]  /*2fda0*/  LOP3.LUT R21, R21, 0x38, RZ, 0xc0, !PT ;  /* 0x0000003815157812 */ /* 0x000fe200078ec0ff */
[----:B------:R-:W0:Y:S03]  /*2fdb0*/  @!P0 LDC.64 R2, c[0x0][0x428] ;  /* 0x00010a00ff028b82 */ /* 0x000e260000000a00 */
[----:B------:R-:W-:Y:S02]  /*2fdc0*/  LOP3.LUT R30, R21, 0x40, RZ, 0xfc, !PT ;  /* 0x00000040151e7812 */ /* 0x000fe400078efcff */
[----:B------:R-:W1:Y:S02]  /*2fdd0*/  S2R R21, SR_TID.X ;  /* 0x0000000000157919 */ /* 0x000e640000002100 */
[----:B------:R-:W-:Y:S02]  /*2fde0*/  ISETP.GE.AND P2, PT, R30, UR4, PT ;  /* 0x000000041e007c0c */ /* 0x000fe4000bf46270 */
[----:B------:R-:W2:Y:S02]  /*2fdf0*/  S2R R30, SR_TID.X ;  /* 0x00000000001e7919 */ /* 0x000ea40000002100 */
[----:B------:R-:W-:-:S05]  /*2fe00*/  SEL R10, RZ, 0xffffffff, P2 ;  /* 0xffffffffff0a7807 */ /* 0x000fca0001000000 */
[----:B------:R-:W-:-:S04]  /*2fe10*/  IMAD.SHL.U32 R10, R10, 0x2, RZ ;  /* 0x000000020a0a7824 */ /* 0x000fc800078e00ff */
[----:B------:R-:W-:-:S04]  /*2fe20*/  @P2 LOP3.LUT R22, R22, 0x40, RZ, 0xfc, !PT ;  /* 0x0000004016162812 */ /* 0x000fc800078efcff */
[----:B------:R-:W-:Y:S01]  /*2fe30*/  LOP3.LUT R22, R22, 0xffffff7f, RZ, 0xc0, !PT ;  /* 0xffffff7f16167812 */ /* 0x000fe200078ec0ff */
[----:B-1----:R-:W-:Y:S02]  /*2fe40*/  IMAD.SHL.U32 R12, R21, 0x8, RZ ;  /* 0x00000008150c7824 */ /* 0x002fe400078e00ff */
[----:B--2---:R-:W-:-:S03]  /*2fe50*/  IMAD.SHL.U32 R30, R30, 0x8, RZ ;  /* 0x000000081e1e7824 */ /* 0x004fc600078e00ff */
[----:B------:R-:W-:-:S04]  /*2fe60*/  LOP3.LUT R12, R12, 0x38, RZ, 0xc0, !PT ;  /* 0x000000380c0c7812 */ /* 0x000fc800078ec0ff */
[----:B------:R-:W-:Y:S02]  /*2fe70*/  ISETP.GE.AND P1, PT, R12, UR4, PT ;  /* 0x000000040c007c0c */ /* 0x000fe4000bf26270 */
[----:B------:R-:W-:Y:S02]  /*2fe80*/  LOP3.LUT R30, R30, 0x38, RZ, 0xc0, !PT ;  /* 0x000000381e1e7812 */ /* 0x000fe400078ec0ff */
[----:B------:R-:W-:Y:S02]  /*2fe90*/  SEL R4, RZ, 0x1, P1 ;  /* 0x00000001ff047807 */ /* 0x000fe40000800000 */
[C---:B------:R-:W-:Y:S02]  /*2fea0*/  LOP3.LUT R32, R30.reuse, 0x80, RZ, 0xfc, !PT ;  /* 0x000000801e207812 */ /* 0x040fe400078efcff */
[----:B------:R-:W-:Y:S02]  /*2feb0*/  LOP3.LUT R30, R30, 0xc0, RZ, 0xfc, !PT ;  /* 0x000000c01e1e7812 */ /* 0x000fe400078efcff */
[----:B------:R-:W-:-:S02]  /*2fec0*/  LOP3.LUT R10, R10, 0x2, R4, 0xe2, !PT ;  /* 0x000000020a0a7812 */ /* 0x000fc400078ee204 */
[----:B------:R-:W-:Y:S01]  /*2fed0*/  ISETP.GE.AND P2, PT, R32, UR4, PT ;  /* 0x0000000420007c0c */ /* 0x000fe2000bf46270 */
[----:B------:R-:W1:Y:S01]  /*2fee0*/  @!P0 LDC.64 R4, c[0x0][0x418] ;  /* 0x00010600ff048b82 */ /* 0x000e620000000a00 */
[----:B------:R-:W-:Y:S02]  /*2fef0*/  @P1 LOP3.LUT R22, R22, 0x80, RZ, 0xfc, !PT ;  /* 0x0000008016161812 */ /* 0x000fe400078efcff */
[----:B------:R-:W-:Y:S01]  /*2ff00*/  ISETP.GE.AND P1, PT, R30, UR4, PT ;  /* 0x000000041e007c0c */ /* 0x000fe2000bf26270 */
[C---:B------:R-:W-:Y:S01]  /*2ff10*/  IMAD.SHL.U32 R30, R21.reuse, 0x8, RZ ;  /* 0x00000008151e7824 */ /* 0x040fe200078e00ff */
[----:B------:R-:W-:Y:S01]  /*2ff20*/  SEL R6, RZ, 0x4, P2 ;  /* 0x00000004ff067807 */ /* 0x000fe20001000000 */
[----:B------:R-:W-:Y:S01]  /*2ff30*/  IMAD.SHL.U32 R21, R21, 0x8, RZ ;  /* 0x0000000815157824 */ /* 0x000fe200078e00ff */
[----:B------:R-:W-:Y:S02]  /*2ff40*/  SEL R7, RZ, 0x8, P1 ;  /* 0x00000008ff077807 */ /* 0x000fe40000800000 */
[----:B------:R-:W-:-:S02]  /*2ff50*/  LOP3.LUT R22, R22, 0xffffffdf, RZ, 0xc0, !PT ;  /* 0xffffffdf16167812 */ /* 0x000fc400078ec0ff */
[----:B------:R-:W-:Y:S01]  /*2ff60*/  LOP3.LUT R10, R7, R10, R6, 0xfe, !PT ;  /* 0x0000000a070a7212 */ /* 0x000fe200078efe06 */
[--C-:B------:R-:W-:Y:S01]  /*2ff70*/  @!P0 IMAD.MOV.U32 R6, RZ, RZ, R8.reuse ;  /* 0x000000ffff068224 */ /* 0x100fe200078e0008 */
[----:B------:R-:W-:Y:S02]  /*2ff80*/  @!P0 SHF.R.S32.HI R7, RZ, 0x1f, R8 ;  /* 0x0000001fff078819 */ /* 0x000fe40000011408 */
[----:B------:R-:W-:Y:S02]  /*2ff90*/  @P2 LOP3.LUT R22, R22, 0x20, RZ, 0xfc, !PT ;  /* 0x0000002016162812 */ /* 0x000fe400078efcff */
[----:B------:R-:W-:Y:S02]  /*2ffa0*/  LOP3.LUT R30, R30, 0x38, RZ, 0xc0, !PT ;  /* 0x000000381e1e7812 */ /* 0x000fe400078ec0ff */
[----:B------:R-:W-:Y:S02]  /*2ffb0*/  LOP3.LUT R22, R22, 0xffffffef, RZ, 0xc0, !PT ;  /* 0xffffffef16167812 */ /* 0x000fe400078ec0ff */
[----:B------:R-:W-:-:S02]  /*2ffc0*/  LOP3.LUT R13, R30, 0x180, RZ, 0xfc, !PT ;  /* 0x000001801e0d7812 */ /* 0x000fc400078efcff */
[----:B------:R-:W-:Y:S02]  /*2ffd0*/  @P1 LOP3.LUT R22, R22, 0x10, RZ, 0xfc, !PT ;  /* 0x0000001016161812 */ /* 0x000fe400078efcff */
[----:B------:R-:W-:Y:S02]  /*2ffe0*/  LOP3.LUT R21, R21, 0x38, RZ, 0xc0, !PT ;  /* 0x0000003815157812 */ /* 0x000fe400078ec0ff */
[----:B---3--:R-:W-:Y:S01]  /*2fff0*/  SHF.R.S32.HI R36, RZ, 0x1f, R31 ;  /* 0x0000001fff247819 */ /* 0x008fe2000001141f */
[----:B0-----:R-:W-:-:S04]  /*30000*/  @!P0 IMAD.WIDE.U32 R6, R31, R2, R6 ;  /* 0x000000021f068225 */ /* 0x001fc800078e0006 */
[----:B------:R-:W-:Y:S01]  /*30010*/  @!P0 IMAD R2, R36, R2, RZ ;  /* 0x0000000224028224 */ /* 0x000fe200078e02ff */
[----:B-1----:R-:W-:-:S03]  /*30020*/  @!P0 LEA R4, P1, R6, R4, 0x2 ;  /* 0x0000000406048211 */ /* 0x002fc600078210ff */
[----:B------:R-:W-:Y:S02]  /*30030*/  @!P0 IMAD R3, R31, R3, R2 ;  /* 0x000000031f038224 */ /* 0x000fe400078e0202 */
[----:B------:R-:W-:Y:S02]  /*30040*/  IMAD.MOV.U32 R2, RZ, RZ, RZ ;  /* 0x000000ffff027224 */ /* 0x000fe400078e00ff */
[----:B------:R-:W-:-:S05]  /*30050*/  @!P0 IMAD.IADD R3, R7, 0x1, R3 ;  /* 0x0000000107038824 */ /* 0x000fca00078e0203 */
[----:B------:R-:W-:-:S05]  /*30060*/  @!P0 LEA.HI.X R5, R6, R5, R3, 0x2, P1 ;  /* 0x0000000506058211 */ /* 0x000fca00008f1403 */
[----:B------:R0:W2:Y:S01]  /*30070*/  @!P0 LDG.E R2, desc[UR46][R4.64] ;  /* 0x0000002e04028981 */ /* 0x0000a2000c1e1900 */
[----:B------:R-:W-:Y:S01]  /*30080*/  ISETP.GE.AND P0, PT, R13, UR4, PT ;  /* 0x000000040d007c0c */ /* 0x000fe2000bf06270 */
[----:B------:R-:W-:Y:S01]  /*30090*/  UMOV UR5, 0xffffffff ;  /* 0xffffffff00057882 */ /* 0x000fe20000000000 */
[C---:B------:R-:W-:Y:S02]  /*300a0*/  LOP3.LUT R14, R21.reuse, 0x100, RZ, 0xfc, !PT ;  /* 0x00000100150e7812 */ /* 0x040fe400078efcff */
[----:B------:R-:W-:Y:S02]  /*300b0*/  LOP3.LUT R13, R21, 0x140, RZ, 0xfc, !PT ;  /* 0x00000140150d7812 */ /* 0x000fe400078efcff */
[----:B------:R-:W-:Y:S02]  /*300c0*/  ISETP.GE.AND P3, PT, R14, UR4, PT ;  /* 0x000000040e007c0c */ /* 0x000fe4000bf66270 */
[----:B------:R-:W-:Y:S02]  /*300d0*/  ISETP.GE.AND P2, PT, R13, UR4, PT ;  /* 0x000000040d007c0c */ /* 0x000fe4000bf46270 */
[----:B------:R-:W-:-:S02]  /*300e0*/  SEL R3, RZ, 0x10, P3 ;  /* 0x00000010ff037807 */ /* 0x000fc40001800000 */
[----:B0-----:R-:W-:Y:S02]  /*300f0*/  SEL R4, RZ, 0x20, P2 ;  /* 0x00000020ff047807 */ /* 0x001fe40001000000 */
[----:B------:R-:W-:Y:S02]  /*30100*/  LOP3.LUT R15, R21, 0x1c0, RZ, 0xfc, !PT ;  /* 0x000001c0150f7812 */ /* 0x000fe400078efcff */
[----:B------:R-:W-:Y:S02]  /*30110*/  LOP3.LUT R3, R4, R10, R3, 0xfe, !PT ;  /* 0x0000000a04037212 */ /* 0x000fe400078efe03 */
[----:B------:R-:W-:-:S04]  /*30120*/  LOP3.LUT R22, R22, 0xfffffff7, RZ, 0xc0, !PT ;  /* 0xfffffff716167812 */ /* 0x000fc800078ec0ff */
[----:B------:R-:W-:-:S04]  /*30130*/  @P3 LOP3.LUT R22, R22, 0x8, RZ, 0xfc, !PT ;  /* 0x0000000816163812 */ /* 0x000fc800078efcff */
[----:B------:R-:W-:-:S04]  /*30140*/  LOP3.LUT R22, R22, 0xfffffffb, RZ, 0xc0, !PT ;  /* 0xfffffffb16167812 */ /* 0x000fc800078ec0ff */
[----:B------:R-:W-:-:S04]  /*30150*/  @P2 LOP3.LUT R22, R22, 0x4, RZ, 0xfc, !PT ;  /* 0x0000000416162812 */ /* 0x000fc800078efcff */
[----:B------:R-:W-:Y:S01]  /*30160*/  LOP3.LUT R22, R22, 0xfffffffd, RZ, 0xc0, !PT ;  /* 0xfffffffd16167812 */ /* 0x000fe200078ec0ff */
[----:B--2---:R0:W-:Y:S02]  /*30170*/  STL [R1+0x41c], R2 ;  /* 0x00041c0201007387 */ /* 0x0041e40000100800 */
[----:B0-----:R-:W-:Y:S02]  /*30180*/  SEL R2, RZ, 0x40, P0 ;  /* 0x00000040ff027807 */ /* 0x001fe40000000000 */
[----:B------:R-:W-:Y:S01]  /*30190*/  ISETP.GE.AND P0, PT, R15, UR4, PT ;  /* 0x000000040f007c0c */ /* 0x000fe2000bf06270 */
[----:B------:R-:W-:Y:S01]  /*301a0*/  ULDC UR4, c[0x0][0x2f4] ;  /* 0x0000bd0000047ab9 */ /* 0x000fe20000000800 */
[----:B------:R-:W-:Y:S01]  /*301b0*/  LOP3.LUT R5, R3, R2, RZ, 0xfc, !PT ;  /* 0x0000000203057212 */ /* 0x000fe200078efcff */
[----:B------:R-:W-:Y:S01]  /*301c0*/  IMAD.MOV R2, RZ, RZ, -R8 ;  /* 0x000000ffff027224 */ /* 0x000fe200078e0a08 */
[----:B------:R-:W-:Y:S02]  /*301d0*/  SEL R32, RZ, 0x80, P0 ;  /* 0x00000080ff207807 */ /* 0x000fe40000000000 */
[----:B------:R-:W-:Y:S01]  /*301e0*/  ISETP.GE.AND P0, PT, R12, UR4, PT ;  /* 0x000000040c007c0c */ /* 0x000fe2000bf06270 */
[----:B------:R-:W-:Y:S01]  /*301f0*/  IMAD R2, R11, R2, R9 ;  /* 0x000000020b027224 */ /* 0x000fe200078e0209 */
[----:B------:R0:W-:Y:S04]  /*30200*/  STL [R1+0x454], R5 ;  /* 0x0004540501007387 */ /* 0x0001e80000100800 */
[----:B------:R0:W-:Y:S07]  /*30210*/  STL [R1+0x420], R2 ;  /* 0x0004200201007387 */ /* 0x0001ee0000100800 */
[----:B------:R-:W-:Y:S01]  /*30220*/  @P0 LOP3.LUT R22, R22, 0x2, RZ, 0xfc, !PT ;  /* 0x0000000216160812 */ /* 0x000fe200078efcff */
[----:B------:R-:W-:Y:S06]  /*30230*/  BRA.DIV UR5, `(.L_x_6985) ;  /* 0x0000005e05987947 */ /* 0x000fec000b800000 */
.L_x_7104:
[----:B0-----:R-:W-:Y:S01]  /*30240*/  IMAD.U32 R2, RZ, RZ, UR40 ;  /* 0x00000028ff027e24 */ /* 0x001fe2000f8e00ff */
[----:B------:R-:W-:Y:S02]  /*30250*/  ISETP.GT.U32.AND P1, PT, R17, 0x3f, PT ;  /* 0x0000003f1100780c */ /* 0x000fe40003f24070 */
[----:B------:R-:W-:Y:S02]  /*30260*/  LOP3.LUT R22, R22, 0xffff7fff, RZ, 0xc0, !PT ;  /* 0xffff7fff16167812 */ /* 0x000fe400078ec0ff */
[----:B------:R-:W-:Y:S02]  /*30270*/  ISETP.NE.AND P0, PT, R2, 0x3, PT ;  /* 0x000000030200780c */ /* 0x000fe40003f05270 */
[----:B------:R-:W-:Y:S02]  /*30280*/  LOP3.LUT R32, R5, R32, RZ, 0xfc, !PT ;  /* 0x0000002005207212 */ /* 0x000fe400078efcff */
[----:B------:R-:W-:-:S09]  /*30290*/  SHF.R.S32.HI R30, RZ, 0x1f, R18 ;  /* 0x0000001fff1e7819 */ /* 0x000fd20000011412 */
[----:B------:R-:W-:-:S04]  /*302a0*/  @P0 LOP3.LUT R22, R22, 0x8000, RZ, 0xfc, !PT ;  /* 0x0000800016160812 */ /* 0x000fc800078efcff */
[----:B------:R-:W-:-:S04]  /*302b0*/  LOP3.LUT R22, R22, 0xfffffffe, RZ, 0xc0, !PT ;  /* 0xfffffffe16167812 */ /* 0x000fc800078ec0ff */
[----:B------:R-:W-:Y:S01]  /*302c0*/  @P1 LOP3.LUT R22, R22, 0x1, RZ, 0xfc, !PT ;  /* 0x0000000116161812 */ /* 0x000fe200078efcff */
[----:B------:R-:W-:Y:S06]  /*302d0*/  @!P0 BRA `(.L_x_6986) ;  /* 0x0000000000048947 */ /* 0x000fec0003800000 */
[----:B------:R-:W-:Y:S01]  /*302e0*/  BPT.TRAP 0x1 ;  /* 0x000000040000795c */ /* 0x000fe20000300000 */
.L_x_6986:
        /* <DEDUP_REMOVED lines=9> */
.L_x_7105:
[----:B------:R-:W-:Y:S05]  /*30380*/  BSYNC B0 ;  /* 0x0000000000007941 */ /* 0x000fea0003800000 */
.L_x_6987:
[----:B------:R-:W0:Y:S01]  /*30390*/  LDL R2, [R1+0x420] ;  /* 0x0004200001027983 */ /* 0x000e220000100800 */
[----:B------:R-:W-:-:S03]  /*303a0*/  ULDC.64 UR4, c[0x0][0x300] ;  /* 0x0000c00000047ab9 */ /* 0x000fc60000000a00 */
[----:B------:R-:W2:Y:S01]  /*303b0*/  LDL R4, [R1+0x41c] ;  /* 0x00041c0001047983 */ /* 0x000ea20000100800 */
        /* <DEDUP_REMOVED lines=17> */
[----:B-1----:R-:W-:Y:S02]  /*304d0*/  IMAD R5, R25, 0x1000, R37 ;  /* 0x0000100019057824 */ /* 0x002fe400078e0225 */
        /* <DEDUP_REMOVED lines=43> */
.L_x_7115:
        /* <DEDUP_REMOVED lines=10> */
.L_x_6990:
        /* <DEDUP_REMOVED lines=11> */
.L_x_6991:
[----:B0-----:R0:W5:Y:S01]  /*308e0*/  LDL R2, [R1+0x418] ;  /* 0x0004180001027983 */ /* 0x0011620000100800 */
[----:B------:R0:W-:Y:S02]  /*308f0*/  SYNCS.ARRIVE.TRANS64.A1T0 RZ, [R17+URZ+0x38830], RZ ;  /* 0x038830ff11ff79a7 */ /* 0x0001e4000810003f */
[----:B------:R-:W-:Y:S05]  /*30900*/  WARPSYNC.ALL ;  /* 0x0000000000007948 */ /* 0x000fea0003800000 */
[----:B------:R-:W-:Y:S01]  /*30910*/  ULDC.64 UR4, c[0x0][0xaf8] ;  /* 0x0002be0000047ab9 */ /* 0x000fe20000000a00 */
[----:B------:R-:W-:Y:S01]  /*30920*/  VIADD R0, R23, 0x20400 ;  /* 0x0002040017007836 */ /* 0x000fe20000000000 */
[----:B------:R-:W-:Y:S01]  /*30930*/  BAR.SYNC.DEFER_BLOCKING 0x8, 0x100 ;  /* 0x0204000000007b1d */ /* 0x000fe20000010000 */
[----:B------:R-:W-:-:S03]  /*30940*/  ISETP.NE.U32.AND P0, PT, RZ, UR4, PT ;  /* 0x00000004ff007c0c */ /* 0x000fc6000bf05070 */
[----:B------:R-:W-:Y:S02]  /*30950*/  LOP3.LUT P1, RZ, R0, 0x3ff, RZ, 0xc0, !PT ;  /* 0x000003ff00ff7812 */ /* 0x000fe4000782c0ff */
[----:B------:R-:W-:Y:S01]  /*30960*/  ISETP.NE.AND.EX P0, PT, RZ, UR5, PT, P0 ;  /* 0x00000005ff007c0c */ /* 0x000fe2000bf05300 */
[----:B------:R-:W-:Y:S01]  /*30970*/  BSSY B6, `(.L_x_6992) ;  /* 0x0000019000067945 */ /* 0x000fe20003800000 */
[----:B------:R-:W-:Y:S02]  /*30980*/  SHF.R.S32.HI R0, RZ, 0x1f, R19 ;  /* 0x0000001fff007819 */ /* 0x000fe40000011413 */
[----:B------:R-:W-:Y:S02]  /*30990*/  SEL R3, R19, RZ, !P0 ;  /* 0x000000ff13037207 */ /* 0x000fe40004000000 */
[----:B------:R-:W-:-:S03]  /*309a0*/  SEL R0, R0, RZ, !P0 ;  /* 0x000000ff00007207 */ /* 0x000fc60004000000 */
[----:B------:R-:W-:Y:S04]  /*309b0*/  STL [R1+0x424], R3 ;  /* 0x0004240301007387 */ /* 0x000fe80000100800 */
[----:B------:R1:W-:Y:S02]  /*309c0*/  STL [R1+0x43c], R0 ;  /* 0x00043c0001007387 */ /* 0x0003e40000100800 */
[----:B-1---5:R-:W-:-:S05]  /*309d0*/  SHF.R.S32.HI R0, RZ, 0x1f, R2 ;  /* 0x0000001fff007819 */ /* 0x022fca0000011402 */
[----:B------:R1:W-:Y:S01]  /*309e0*/  STL [R1+0x434], R0 ;  /* 0x0004340001007387 */ /* 0x0003e20000100800 */
[----:B------:R-:W-:Y:S05]  /*309f0*/  @!P1 BRA `(.L_x_6993) ;  /* 0x0000000000409947 */ /* 0x000fea0003800000 */
[----:B------:R-:W-:Y:S01]  /*30a00*/  MOV R2, 0x0 ;  /* 0x0000000000027802 */ /* 0x000fe20000000f00 */
[----:B------:R-:W-:Y:S01]  /*30a10*/  ULDC.64 UR4, c[0x4][0xf0] ;  /* 0x01003c0000047ab9 */ /* 0x000fe20000000a00 */
[----:B------:R-:W-:Y:S01]  /*30a20*/  ULDC.64 UR6, c[0x4][0xf8] ;  /* 0x01003e0000067ab9 */ /* 0x000fe20000000a00 */
[----:B------:R-:W-:Y:S01]  /*30a30*/  ULDC.64 UR8, c[0x4][0x58] ;  /* 0x0100160000087ab9 */ /* 0x000fe20000000a00 */
[----:B------:R-:W-:Y:S02]  /*30a40*/  IMAD.U32 R4, RZ, RZ, UR4 ;  /* 0x00000004ff047e24 */ /* 0x000fe4000f8e00ff */
[----:B------:R-:W2:Y:S01]  /*30a50*/  LDC.64 R2, c[0x4][R2] ;  /* 0x0100000002027b82 */ /* 0x000ea20000000a00 */
        /* <DEDUP_REMOVED lines=10> */
.L_x_6993:
[----:B------:R-:W-:Y:S05]  /*30b00*/  BSYNC B6 ;  /* 0x0000000000067941 */ /* 0x000fea0003800000 */
.L_x_6992:
[----:B------:R-:W2:Y:S01]  /*30b10*/  LDL R21, [R1+0x434] ;  /* 0x0004340001157983 */ /* 0x000ea20000100800 */
[----:B------:R-:W3:Y:S01]  /*30b20*/  LDC R6, c[0x0][0x448] ;  /* 0x00011200ff067b82 */ /* 0x000ee20000000800 */
[----:B------:R-:W-:Y:S02]  /*30b30*/  ULDC.64 UR4, c[0x0][0x298] ;  /* 0x0000a60000047ab9 */ /* 0x000fe40000000a00 */
[----:B------:R-:W4:Y:S04]  /*30b40*/  LDL R20, [R1+0x43c] ;  /* 0x00043c0001147983 */ /* 0x000f280000100800 */
[----:B------:R-:W4:Y:S04]  /*30b50*/  LDL R7, [R1+0x418] ;  /* 0x0004180001077983 */ /* 0x000f280000100800 */
[----:B------:R0:W5:Y:S01]  /*30b60*/  LDL R9, [R1+0x414] ;  /* 0x0004140001097983 */ /* 0x0001620000100800 */
[----:B------:R-:W0:Y:S01]  /*30b70*/  S2R R2, SR_TID.X ;  /* 0x0000000000027919 */ /* 0x000e220000002100 */
[----:B-1----:R-:W1:Y:S01]  /*30b80*/  S2R R0, SR_TID.X ;  /* 0x0000000000007919 */ /* 0x002e620000002100 */
[----:B---3--:R-:W-:-:S13]  /*30b90*/  ISETP.NE.AND P0, PT, R6, 0x1, PT ;  /* 0x000000010600780c */ /* 0x008fda0003f05270 */
[----:B------:R-:W3:Y:S01]  /*30ba0*/  @P0 LDC R3, c[0x0][0x450] ;  /* 0x00011400ff030b82 */ /* 0x000ee20000000800 */
[----:B0-----:R-:W-:-:S04]  /*30bb0*/  LOP3.LUT R2, R2, 0x7f, RZ, 0xc0, !PT ;  /* 0x0000007f02027812 */ /* 0x001fc800078ec0ff */
[----:B------:R-:W-:Y:S01]  /*30bc0*/  SHF.R.U32.HI R2, RZ, 0x3, R2 ;  /* 0x00000003ff027819 */ /* 0x000fe20000011602 */
[----:B--2---:R-:W-:Y:S02]  /*30bd0*/  IMAD.MOV.U32 R4, RZ, RZ, R21 ;  /* 0x000000ffff047224 */ /* 0x004fe400078e0015 */
[----:B----4-:R-:W-:Y:S02]  /*30be0*/  IMAD.MOV.U32 R21, RZ, RZ, R20 ;  /* 0x000000ffff157224 */ /* 0x010fe400078e0014 */
[----:B------:R-:W2:Y:S01]  /*30bf0*/  LDL R20, [R1+0x424] ;  /* 0x0004240001147983 */ /* 0x000ea20000100800 */
[----:B-1----:R-:W-:-:S05]  /*30c00*/  IMAD.SHL.U32 R0, R0, 0x10, RZ ;  /* 0x0000001000007824 */ /* 0x002fca00078e00ff */
[----:B------:R-:W-:Y:S02]  /*30c10*/  LOP3.LUT R0, R2, 0x70, R0, 0xf8, !PT ;  /* 0x0000007002007812 */ /* 0x000fe400078ef800 */
[----:B------:R-:W0:Y:S03]  /*30c20*/  @P0 LDC R2, c[0x0][0x44c] ;  /* 0x00011300ff020b82 */ /* 0x000e260000000800 */
[----:B------:R-:W-:Y:S02]  /*30c30*/  IMAD.IADD R5, R0, 0x1, R33 ;  /* 0x0000000100057824 */ /* 0x000fe400078e0221 */
[----:B------:R-:W-:Y:S02]  /*30c40*/  IMAD R4, R4, UR4, RZ ;  /* 0x0000000404047c24 */ /* 0x000fe4000f8e02ff */
[----:B------:R-:W-:Y:S02]  /*30c50*/  IMAD.MOV.U32 R0, RZ, RZ, R5 ;  /* 0x000000ffff007224 */ /* 0x000fe400078e0005 */
[----:B------:R-:W-:-:S02]  /*30c60*/  IMAD R4, R7, UR5, R4 ;  /* 0x0000000507047c24 */ /* 0x000fc4000f8e0204 */
        /* <DEDUP_REMOVED lines=11> */
[----:B------:R0:W-:Y:S03]  /*30d20*/  STL [R1+0x410], R5 ;  /* 0x0004100501007387 */ /* 0x0001e60000100800 */
[C---:B--2---:R-:W-:Y:S02]  /*30d30*/  IMAD R4, R20.reuse, UR5, R4 ;  /* 0x0000000514047c24 */ /* 0x044fe4000f8e0204 */
[----:B------:R-:W-:Y:S01]  /*30d40*/  IMAD.WIDE.U32 R2, R20, UR4, R2 ;  /* 0x0000000414027c25 */ /* 0x000fe2000f8e0002 */
        /* <DEDUP_REMOVED lines=9> */
[----:B0-----:R-:W0:Y:S01]  /*30de0*/  S2R R5, SR_TID.X ;  /* 0x0000000000057919 */ /* 0x001e220000002100 */
[----:B------:R-:W-:Y:S02]  /*30df0*/  IMAD.IADD R3, R3, 0x1, R4 ;  /* 0x0000000103037824 */ /* 0x000fe400078e0204 */
[----:B------:R-:W-:-:S05]  /*30e00*/  SHF.R.S32.HI R4, RZ, 0x1f, R0 ;  /* 0x0000001fff047819 */ /* 0x000fca0000011400 */
        /* <DEDUP_REMOVED lines=9> */
[C---:B0-----:R-:W-:Y:S01]  /*30ea0*/  IMAD.SHL.U32 R7, R5.reuse, 0x8, RZ ;  /* 0x0000000805077824 */ /* 0x041fe200078e00ff */
[----:B------:R-:W-:-:S04]  /*30eb0*/  LOP3.LUT R20, R5, 0x7f, RZ, 0xc0, !PT ;  /* 0x0000007f05147812 */ /* 0x000fc800078ec0ff */
[----:B------:R-:W-:-:S04]  /*30ec0*/  LOP3.LUT R7, R7, 0x38, RZ, 0xc0, !PT ;  /* 0x0000003807077812 */ /* 0x000fc800078ec0ff */
[----:B------:R-:W-:Y:S02]  /*30ed0*/  ISETP.GE.AND P1, PT, R7, UR4, PT ;  /* 0x0000000407007c0c */ /* 0x000fe4000bf26270 */
[----:B------:R-:W-:Y:S01]  /*30ee0*/  SHF.R.U32.HI R8, RZ, 0x3, R20 ;  /* 0x00000003ff087819 */ /* 0x000fe20000011614 */
[----:B------:R-:W-:Y:S10]  /*30ef0*/  BRA.DIV UR5, `(.L_x_6994) ;  /* 0x0000005605fc7947 */ /* 0x000ff4000b800000 */
[----:B------:R-:W0:Y:S01]  /*30f00*/  SHFL.IDX PT, R4, R0, RZ, 0x181f ;  /* 0x00181fff00047589 */ /* 0x000e2200000e0000 */
[----:B-----5:R-:W-:Y:S02]  /*30f10*/  IMAD R2, R9, R6, RZ ;  /* 0x0000000609027224 */ /* 0x020fe400078e02ff */
[----:B------:R-:W-:Y:S01]  /*30f20*/  IMAD.IADD R33, R8, 0x1, R33 ;  /* 0x0000000108217824 */ /* 0x000fe200078e0221 */
        /* <DEDUP_REMOVED lines=30> */
.L_x_7124:
[----:B0-2---:R-:W-:-:S05]  /*31110*/  VIADD R4, R33, 0x30 ;  /* 0x0000003021047836 */ /* 0x005fca0000000000 */
        /* <DEDUP_REMOVED lines=10> */
.L_x_6995:
        /* <DEDUP_REMOVED lines=28> */
.L_x_6997:
[----:B------:R-:W-:Y:S05]  /*31380*/  BSYNC B6 ;  /* 0x0000000000067941 */ /* 0x000fea0003800000 */
.L_x_6996:
[----:B------:R-:W2:Y:S01]  /*31390*/  LDL.LU R0, [R1+0x434] ;  /* 0x0004340001007983 */ /* 0x000ea20000300800 */
[----:B------:R-:W1:Y:S01]  /*313a0*/  LDC R6, c[0x0][0x448] ;  /* 0x00011200ff067b82 */ /* 0x000e620000000800 */
[----:B------:R-:W-:Y:S02]  /*313b0*/  ULDC.64 UR4, c[0x0][0x398] ;  /* 0x0000e60000047ab9 */ /* 0x000fe40000000a00 */
[----:B0-----:R-:W3:Y:S04]  /*313c0*/  LDL.LU R2, [R1+0x418] ;  /* 0x0004180001027983 */ /* 0x001ee80000300800 */
[----:B------:R-:W4:Y:S04]  /*313d0*/  LDL.LU R4, [R1+0x43c] ;  /* 0x00043c0001047983 */ /* 0x000f280000300800 */
[----:B------:R-:W5:Y:S04]  /*313e0*/  LDL.LU R21, [R1+0x424] ;  /* 0x0004240001157983 */ /* 0x000f680000300800 */
[----:B------:R-:W5:Y:S01]  /*313f0*/  LDL.LU R20, [R1+0x410] ;  /* 0x0004100001147983 */ /* 0x000f620000300800 */
[----:B------:R-:W-:Y:S01]  /*31400*/  LOP3.LUT R22, R22, 0xfffffbff, RZ, 0xc0, !PT ;  /* 0xfffffbff16167812 */ /* 0x000fe200078ec0ff */
[----:B------:R-:W0:Y:S01]  /*31410*/  S2R R9, SR_TID.X ;  /* 0x0000000000097919 */ /* 0x000e220000002100 */
[----:B------:R-:W0:Y:S01]  /*31420*/  S2R R7, SR_TID.X ;  /* 0x0000000000077919 */ /* 0x000e220000002100 */
[----:B-1----:R-:W-:Y:S01]  /*31430*/  ISETP.NE.AND P0, PT, R6, 0x1, PT ;  /* 0x000000010600780c */ /* 0x002fe20003f05270 */
[----:B------:R-:W1:-:S12]  /*31440*/  S2R R8, SR_TID.X ;  /* 0x0000000000087919 */ /* 0x000e580000002100 */
[----:B------:R-:W1:Y:S01]  /*31450*/  @P0 LDC R5, c[0x0][0x450] ;  /* 0x00011400ff050b82 */ /* 0x000e620000000800 */
        /* <DEDUP_REMOVED lines=11> */
[----:B-----5:R-:W-:-:S04]  /*31510*/  IMAD.WIDE.U32 R2, R21, UR4, R2 ;  /* 0x0000000415027c25 */ /* 0x020fc8000f8e0002 */
[----:B------:R-:W-:Y:S01]  /*31520*/  IMAD R0, R21, UR5, R0 ;  /* 0x0000000515007c24 */ /* 0x000fe2000f8e0200 */
[----:B------:R-:W-:Y:S01]  /*31530*/  ULDC.64 UR4, c[0x0][0x3d0] ;  /* 0x0000f40000047ab9 */ /* 0x000fe20000000a00 */
[----:B------:R-:W-:Y:S02]  /*31540*/  IMAD.MOV.U32 R4, RZ, RZ, R20 ;  /* 0x000000ffff047224 */ /* 0x000fe400078e0014 */
[----:B------:R-:W-:Y:S02]  /*31550*/  IMAD.IADD R3, R3, 0x1, R0 ;  /* 0x0000000103037824 */ /* 0x000fe400078e0200 */
[----:B------:R-:W2:Y:S01]  /*31560*/  @P0 LDC R0, c[0x0][0x44c] ;  /* 0x00011300ff000b82 */ /* 0x000ea20000000800 */
[----:B0-----:R-:W-:-:S05]  /*31570*/  IMAD.SHL.U32 R21, R7, 0x8, RZ ;  /* 0x0000000807157824 */ /* 0x001fca00078e00ff */
[----:B------:R-:W-:-:S04]  /*31580*/  LOP3.LUT R21, R21, 0x38, RZ, 0xc0, !PT ;  /* 0x0000003815157812 */ /* 0x000fc800078ec0ff */
[----:B------:R-:W-:Y:S01]  /*31590*/  LOP3.LUT R7, R21, 0x80, RZ, 0xfc, !PT ;  /* 0x0000008015077812 */ /* 0x000fe200078efcff */
[----:B-1----:R-:W-:-:S05]  /*315a0*/  IMAD.SHL.U32 R21, R8, 0x8, RZ ;  /* 0x0000000808157824 */ /* 0x002fca00078e00ff */
[----:B------:R-:W-:-:S04]  /*315b0*/  LOP3.LUT R21, R21, 0x38, RZ, 0xc0, !PT ;  /* 0x0000003815157812 */ /* 0x000fc800078ec0ff */
[----:B------:R-:W-:Y:S01]  /*315c0*/  LOP3.LUT R8, R21, 0x40, RZ, 0xfc, !PT ;  /* 0x0000004015087812 */ /* 0x000fe200078efcff */
[----:B--2---:R-:W-:-:S05]  /*315d0*/  @P0 IMAD.HI.U32 R0, R20, R0, RZ ;  /* 0x0000000014000227 */ /* 0x004fca00078e00ff */
[----:B------:R-:W-:-:S04]  /*315e0*/  @P0 SHF.R.U32.HI R4, RZ, R5, R0 ;  /* 0x00000005ff040219 */ /* 0x000fc80000011600 */
[--C-:B------:R-:W-:Y:S01]  /*315f0*/  SHF.R.S32.HI R5, RZ, 0x1f, R4.reuse ;  /* 0x0000001fff057819 */ /* 0x100fe20000011404 */
[----:B------:R-:W-:Y:S02]  /*31600*/  IMAD.MOV R0, RZ, RZ, -R4 ;  /* 0x000000ffff007224 */ /* 0x000fe400078e0a04 */
[----:B------:R-:W-:-:S04]  /*31610*/  IMAD.WIDE.U32 R2, R4, UR4, R2 ;  /* 0x0000000404027c25 */ /* 0x000fc8000f8e0002 */
[----:B------:R-:W-:Y:S02]  /*31620*/  IMAD R0, R6, R0, R20 ;  /* 0x0000000006007224 */ /* 0x000fe400078e0214 */
[----:B------:R-:W-:Y:S02]  /*31630*/  IMAD R5, R5, UR4, RZ ;  /* 0x0000000405057c24 */ /* 0x000fe4000f8e02ff */
[----:B------:R-:W-:Y:S02]  /*31640*/  IMAD.SHL.U32 R20, R9, 0x8, RZ ;  /* 0x0000000809147824 */ /* 0x000fe400078e00ff */
[----:B------:R-:W-:Y:S01]  /*31650*/  IMAD R5, R4, UR5, R5 ;  /* 0x0000000504057c24 */ /* 0x000fe2000f8e0205 */
[----:B------:R-:W-:Y:S01]  /*31660*/  SHF.R.S32.HI R4, RZ, 0x1f, R0 ;  /* 0x0000001fff047819 */ /* 0x000fe20000011400 */
[----:B------:R-:W-:Y:S01]  /*31670*/  ULDC.64 UR4, c[0x0][0x3c8] ;  /* 0x0000f20000047ab9 */ /* 0x000fe20000000a00 */
[----:B------:R-:W-:Y:S01]  /*31680*/  LOP3.LUT R20, R20, 0x38, RZ, 0xc0, !PT ;  /* 0x0000003814147812 */ /* 0x000fe200078ec0ff */
[----:B------:R-:W-:-:S02]  /*31690*/  IMAD.IADD R3, R3, 0x1, R5 ;  /* 0x0000000103037824 */ /* 0x000fc400078e0205 */
[----:B------:R-:W-:Y:S02]  /*316a0*/  IMAD R4, R4, UR4, RZ ;  /* 0x0000000404047c24 */ /* 0x000fe4000f8e02ff */
[----:B------:R-:W-:-:S04]  /*316b0*/  IMAD.WIDE.U32 R2, R0, UR4, R2 ;  /* 0x0000000400027c25 */ /* 0x000fc8000f8e0002 */
[----:B------:R-:W-:Y:S01]  /*316c0*/  IMAD R4, R0, UR5, R4 ;  /* 0x0000000500047c24 */ /* 0x000fe2000f8e0204 */
[----:B------:R-:W-:Y:S02]  /*316d0*/  ULDC.64 UR4, c[0x0][0x390] ;  /* 0x0000e40000047ab9 */ /* 0x000fe40000000a00 */
[----:B------:R-:W-:Y:S01]  /*316e0*/  LEA R5, P0, R2, UR4, 0x1 ;  /* 0x0000000402057c11 */ /* 0x000fe2000f8008ff */
[----:B------:R-:W-:Y:S01]  /*316f0*/  ULDC UR4, c[0x0][0x3b8] ;  /* 0x0000ee0000047ab9 */ /* 0x000fe20000000800 */
[----:B------:R-:W-:Y:S01]  /*31700*/  IMAD.IADD R4, R3, 0x1, R4 ;  /* 0x0000000103047824 */ /* 0x000fe200078e0204 */
[----:B------:R-:W-:-:S04]  /*31710*/  ISETP.GE.AND P1, PT, R20, UR4, PT ;  /* 0x0000000414007c0c */ /* 0x000fc8000bf26270 */
[----:B------:R-:W-:Y:S02]  /*31720*/  LEA.HI.X R4, R2, UR5, R4, 0x1, P0 ;  /* 0x0000000502047c11 */ /* 0x000fe400080f0c04 */
[----:B------:R-:W-:Y:S02]  /*31730*/  ISETP.GE.AND P0, PT, R7, UR4, PT ;  /* 0x0000000407007c0c */ /* 0x000fe4000bf06270 */
[----:B------:R-:W0:Y:S01]  /*31740*/  S2R R7, SR_TID.X ;  /* 0x0000000000077919 */ /* 0x000e220000002100 */
[----:B------:R-:W-:Y:S02]  /*31750*/  SEL R0, RZ, 0x1, P1 ;  /* 0x00000001ff007807 */ /* 0x000fe40000800000 */
[----:B------:R-:W-:Y:S02]  /*31760*/  SEL R2, RZ, 0x4, P0 ;  /* 0x00000004ff027807 */ /* 0x000fe40000000000 */
[----:B------:R-:W-:-:S04]  /*31770*/  @P1 LOP3.LUT R22, R22, 0x400, RZ, 0xfc, !PT ;  /* 0x0000040016161812 */ /* 0x000fc800078efcff */
[----:B------:R-:W-:-:S04]  /*31780*/  LOP3.LUT R22, R22, 0xfffffeff, RZ, 0xc0, !PT ;  /* 0xfffffeff16167812 */ /* 0x000fc800078ec0ff */
[----:B------:R-:W-:Y:S02]  /*31790*/  @P0 LOP3.LUT R22, R22, 0x100, RZ, 0xfc, !PT ;  /* 0x0000010016160812 */ /* 0x000fe400078efcff */
[----:B------:R-:W-:Y:S02]  /*317a0*/  ISETP.GE.AND P0, PT, R8, UR4, PT ;  /* 0x0000000408007c0c */ /* 0x000fe4000bf06270 */
[----:B------:R-:W1:Y:S01]  /*317b0*/  S2R R8, SR_TID.X ;  /* 0x0000000000087919 */ /* 0x000e620000002100 */
[----:B------:R-:W-:Y:S02]  /*317c0*/  LOP3.LUT R22, R22, 0xfffffdff, RZ, 0xc0, !PT ;  /* 0xfffffdff16167812 */ /* 0x000fe400078ec0ff */
[----:B------:R-:W-:-:S04]  /*317d0*/  SEL R3, RZ, 0x2, P0 ;  /* 0x00000002ff037807 */ /* 0x000fc80000000000 */
[----:B------:R-:W-:-:S04]  /*317e0*/  IADD3 R0, R2, R3, R0 ;  /* 0x0000000302007210 */ /* 0x000fc80007ffe000 */
[----:B------:R-:W-:Y:S01]  /*317f0*/  @P0 LOP3.LUT R22, R22, 0x200, RZ, 0xfc, !PT ;  /* 0x0000020016160812 */ /* 0x000fe200078efcff */
[----:B0-----:R-:W-:-:S05]  /*31800*/  IMAD.SHL.U32 R21, R7, 0x8, RZ ;  /* 0x0000000807157824 */ /* 0x001fca00078e00ff */
[----:B------:R-:W-:-:S04]  /*31810*/  LOP3.LUT R21, R21, 0x38, RZ, 0xc0, !PT ;  /* 0x0000003815157812 */ /* 0x000fc800078ec0ff */
[----:B------:R-:W-:-:S04]  /*31820*/  LOP3.LUT R7, R21, 0x100, RZ, 0xfc, !PT ;  /* 0x0000010015077812 */ /* 0x000fc800078efcff */
[----:B------:R-:W-:Y:S01]  /*31830*/  ISETP.GE.AND P4, PT, R7, UR4, PT ;  /* 0x0000000407007c0c */ /* 0x000fe2000bf86270 */
[----:B------:R-:W-:Y:S02]  /*31840*/  IMAD.SHL.U32 R7, R9, 0x8, RZ ;  /* 0x0000000809077824 */ /* 0x000fe400078e00ff */
[----:B-1----:R-:W-:Y:S01]  /*31850*/  IMAD.SHL.U32 R21, R8, 0x8, RZ ;  /* 0x0000000808157824 */ /* 0x002fe200078e00ff */
[----:B------:R-:W-:Y:S02]  /*31860*/  SEL R2, RZ, 0x10, P4 ;  /* 0x00000010ff027807 */ /* 0x000fe40002000000 */
[----:B------:R-:W-:Y:S02]  /*31870*/  LOP3.LUT R7, R7, 0x38, RZ, 0xc0, !PT ;  /* 0x0000003807077812 */ /* 0x000fe400078ec0ff */
[----:B------:R-:W-:Y:S02]  /*31880*/  LOP3.LUT R21, R21, 0x38, RZ, 0xc0, !PT ;  /* 0x0000003815157812 */ /* 0x000fe400078ec0ff */
[----:B------:R-:W-:-:S02]  /*31890*/  LOP3.LUT R7, R7, 0x180, RZ, 0xfc, !PT ;  /* 0x0000018007077812 */ /* 0x000fc400078efcff */
[----:B------:R-:W-:Y:S01]  /*318a0*/  LOP3.LUT R8, R21, 0xc0, RZ, 0xfc, !PT ;  /* 0x000000c015087812 */ /* 0x000fe200078efcff */
[----:B------:R-:W-:Y:S01]  /*318b0*/  IMAD.SHL.U32 R21, R9, 0x8, RZ ;  /* 0x0000000809157824 */ /* 0x000fe200078e00ff */
[----:B------:R-:W-:Y:S02]  /*318c0*/  ISETP.GE.AND P0, PT, R7, UR4, PT ;  /* 0x0000000407007c0c */ /* 0x000fe4000bf06270 */
[----:B------:R-:W-:Y:S02]  /*318d0*/  ISETP.GE.AND P5, PT, R8, UR4, PT ;  /* 0x0000000408007c0c */ /* 0x000fe4000bfa6270 */
[----:B------:R-:W-:Y:S02]  /*318e0*/  LOP3.LUT R21, R21, 0x38, RZ, 0xc0, !PT ;  /* 0x0000003815157812 */ /* 0x000fe400078ec0ff */
[----:B------:R-:W-:Y:S02]  /*318f0*/  SEL R3, RZ, 0x8, P5 ;  /* 0x00000008ff037807 */ /* 0x000fe40002800000 */
[----:B------:R-:W-:-:S02]  /*31900*/  LOP3.LUT R8, R21, 0x140, RZ, 0xfc, !PT ;  /* 0x0000014015087812 */ /* 0x000fc400078efcff */
[----:B------:R-:W-:Y:S02]  /*31910*/  LOP3.LUT R7, R21, 0x1c0, RZ, 0xfc, !PT ;  /* 0x000001c015077812 */ /* 0x000fe400078efcff */
        /* <DEDUP_REMOVED lines=103> */
.L_x_7134:
        /* <DEDUP_REMOVED lines=26> */
.L_x_7000:
[----:B------:R-:W-:Y:S05]  /*32130*/  BSYNC B0 ;  /* 0x0000000000007941 */ /* 0x000fea0003800000 */
.L_x_6999:
[----:B------:R-:W-:Y:S01]  /*32140*/  NOP ;  /* 0x0000000000007918 */ /* 0x000fe20000000000 */
[----:B------:R-:W-:-:S13]  /*32150*/  PLOP3.LUT P0, PT, PT, PT, PT, 0x80, 0x0 ;  /* 0x000000000000781c */ /* 0x000fda0003f0f070 */
.L_x_7001:
        /* <DEDUP_REMOVED lines=18> */
.L_x_7135:
[----:B------:R-:W-:Y:S05]  /*32280*/  BSYNC B0 ;  /* 0x0000000000007941 */ /* 0x000fea0003800000 */
.L_x_7002:
[----:B------:R-:W-:-:S05]  /*32290*/  IMAD.U32 R2, RZ, RZ, UR40 ;  /* 0x00000028ff027e24 */ /* 0x000fca000f8e00ff */
[----:B------:R-:W-:-:S13]  /*322a0*/  ISETP.NE.AND P0, PT, R2, 0x3, PT ;  /* 0x000000030200780c */ /* 0x000fda0003f05270 */
[----:B------:R-:W-:Y:S05]  /*322b0*/  @!P0 BRA `(.L_x_7004) ;  /* 0x0000000000048947 */ /* 0x000fea0003800000 */
[----:B------:R-:W-:Y:S01]  /*322c0*/  BPT.TRAP 0x1 ;  /* 0x000000040000795c */ /* 0x000fe20000300000 */
.L_x_7004:
[----:B-1----:R-:W-:Y:S01]  /*322d0*/  SHF.L.U32 R0, R28, 0x1f, RZ ;  /* 0x0000001f1c007819 */ /* 0x002fe200000006ff */
[----:B------:R-:W-:Y:S03]  /*322e0*/  BSSY B0, `(.L_x_7005) ;  /* 0x0000003000007945 */ /* 0x000fe60003800000 */
[----:B------:R-:W1:Y:S02]  /*322f0*/  SYNCS.PHASECHK.TRANS64.TRYWAIT P0, [R17+URZ+0x38860], R0 ;  /* 0x03886000110075a7 */ /* 0x000e64000800017f */
[----:B-1----:R-:W-:Y:S05]  /*32300*/  @!P0 BRA `(.L_x_7006) ;  /* 0x00000054000c8947 */ /* 0x002fea0003800000 */
.L_x_7136:
[----:B------:R-:W-:Y:S05]  /*32310*/  BSYNC B0 ;  /* 0x0000000000007941 */ /* 0x000fea0003800000 */
.L_x_7005:
        /* <DEDUP_REMOVED lines=61> */
[----:B------:R-:W-:-:S13]  /*326f0*/  ISETP.GT.AND P6, PT, R6, -0x1, PT ;  /* 0xffffffff0600780c */ /* 0x000fda0003fc4270 */
[----:B------:R-:W-:Y:S02]  /*32700*/  @P6 LOP3.LUT R22, R22, 0x200, RZ, 0xfc, !PT ;  /* 0x0000020016166812 */ /* 0x000fe400078efcff */
[----:B------:R-:W-:-:S13]  /*32710*/  ISETP.LT.OR P6, PT, R27, 0x1, P6 ;  /* 0x000000011b00780c */ /* 0x000fda00037c1670 */
[----:B------:R0:W-:Y:S04]  /*32720*/  LDGSTS.E.BYPASS.LTC128B.128 [R4+0xe400], desc[UR46][R2.64+0x380], !P6 ;  /* 0x0e40038002047fae */ /* 0x0001e8000f101d6e */
[----:B0-----:R-:W0:Y:S04]  /*32730*/  SHFL.IDX PT, R2, R5, 0x1, 0x181f ;  /* 0x00381f0005027f89 */ /* 0x001e2800000e0000 */
[----:B------:R-:W1:Y:S01]  /*32740*/  SHFL.IDX PT, R3, R8, 0x1, 0x181f ;  /* 0x00381f0008037f89 */ /* 0x000e6200000e0000 */
[----:B0-----:R-:W-:-:S03]  /*32750*/  IADD3 R6, P6, R2, R0, RZ ;  /* 0x0000000002067210 */ /* 0x001fc60007fde0ff */
[----:B------:R-:W0:Y:S02]  /*32760*/  SHFL.IDX PT, R2, R5, 0x2, 0x181f ;  /* 0x00581f0005027f89 */ /* 0x000e2400000e0000 */
[----:B-1----:R-:W-:Y:S01]  /*32770*/  IMAD.X R7, RZ, RZ, R3, P6 ;  /* 0x000000ffff077224 */ /* 0x002fe200030e0603 */
[----:B------:R-:W-:Y:S01]  /*32780*/  LOP3.LUT P6, RZ, R22, 0x100, RZ, 0xc0, !PT ;  /* 0x0000010016ff7812 */ /* 0x000fe200078cc0ff */
[----:B------:R-:W1:Y:S03]  /*32790*/  SHFL.IDX PT, R3, R8, 0x2, 0x181f ;  /* 0x00581f0008037f89 */ /* 0x000e6600000e0000 */
[----:B------:R-:W-:Y:S01]  /*327a0*/  ISETP.LT.OR P6, PT, R27, 0x11, P6 ;  /* 0x000000111b00780c */ /* 0x000fe200037c1670 */
[----:B------:R-:W2:-:S12]  /*327b0*/  SHFL.IDX PT, R8, R8, 0x3, 0x181f ;  /* 0x00781f0008087f89 */ /* 0x000e9800000e0000 */
        /* <DEDUP_REMOVED lines=15> */
[----:B------:R-:W-:Y:S01]  /*328b0*/  LDGSTS.E.BYPASS.LTC128B.128 [R4+0xec00], desc[UR46][R6.64+0x380], !P6 ;  /* 0x0ec0038006047fae */ /* 0x000fe2000f101d6e */
        /* <DEDUP_REMOVED lines=20> */
[----:B0-2---:R0:W1:Y:S02]  /*32a00*/  SHFL.IDX PT, R2, R5, 0x3, 0x181f ;  /* 0x00781f0005027f89 */ /* 0x00506400000e0000 */
.L_x_7146:
        /* <DEDUP_REMOVED lines=34> */
.L_x_7008:
        /* <DEDUP_REMOVED lines=11> */
.L_x_7009:
        /* <DEDUP_REMOVED lines=11> */
.L_x_7024:
        /* <DEDUP_REMOVED lines=14> */
[----:B------:R-:W-:-:S04]  /*32e70*/  IMAD.IADD R4, R8, 0x1, R4 ;  /* 0x0000000108047824 */ /* 0x000fc800078e0204 */
[----:B------:R-:W-:-:S05]  /*32e80*/  IMAD.MOV.U32 R2, RZ, RZ, R4 ;  /* 0x000000ffff027224 */ /* 0x000fca00078e0004 */
        /* <DEDUP_REMOVED lines=26> */
.L_x_7012:
[----:B------:R-:W-:Y:S01]  /*33030*/  IMAD R6, R25, 0x8, R23 ;  /* 0x0000000819067824 */ /* 0x000fe200078e0217 */
[----:B------:R-:W-:Y:S01]  /*33040*/  SHF.L.U32 R21, R28, 0x1f, RZ ;  /* 0x0000001f1c157819 */ /* 0x000fe200000006ff */
[----:B------:R-:W-:Y:S01]  /*33050*/  BSSY B1, `(.L_x_7013) ;  /* 0x0000004000017945 */ /* 0x000fe20003800000 */
[----:B------:R-:W-:Y:S02]  /*33060*/  SHF.R.S32.HI R9, RZ, 0x1f, R5 ;  /* 0x0000001fff097819 */ /* 0x000fe40000011405 */
[----:B------:R-:W0:Y:S02]  /*33070*/  SYNCS.PHASECHK.TRANS64.TRYWAIT P0, [R6+URZ+0x38840], R21 ;  /* 0x03884015060075a7 */ /* 0x000e24000800017f */
[----:B0-----:R-:W-:Y:S05]  /*33080*/  @!P0 BRA `(.L_x_7014) ;  /* 0x0000004c00e88947 */ /* 0x001fea0003800000 */
.L_x_7147:
[----:B------:R-:W-:Y:S05]  /*33090*/  BSYNC B1 ;  /* 0x0000000000017941 */ /* 0x000fea0003800000 */
.L_x_7013:
        /* <DEDUP_REMOVED lines=42> */
.L_x_7157:
        /* <DEDUP_REMOVED lines=8> */
.L_x_7016:
        /* <DEDUP_REMOVED lines=11> */
.L_x_7017:
[----:B------:R2:W-:Y:S01]  /*33470*/  SYNCS.ARRIVE.TRANS64.A1T0 RZ, [R6+URZ+0x38830], RZ ;  /* 0x038830ff06ff79a7 */ /* 0x0005e2000810003f */
[----:B------:R-:W-:Y:S05]  /*33480*/  @!P2 BRA `(.L_x_7018) ;  /* 0x000000000004a947 */ /* 0x000fea0003800000 */
[----:B------:R-:W-:Y:S01]  /*33490*/  BPT.TRAP 0x1 ;  /* 0x000000040000795c */ /* 0x000fe20000300000 */
.L_x_7018:
[----:B------:R-:W3:Y:S01]  /*334a0*/  SYNCS.PHASECHK.TRANS64.TRYWAIT P0, [R6+URZ+0x38860], R21 ;  /* 0x03886015060075a7 */ /* 0x000ee2000800017f */
[----:B------:R-:W-:Y:S04]  /*334b0*/  BSSY B1, `(.L_x_7019) ;  /* 0x0000002000017945 */ /* 0x000fe80003800000 */
[----:B---3--:R-:W-:Y:S05]  /*334c0*/  @!P0 BRA `(.L_x_7020) ;  /* 0x0000005000088947 */ /* 0x008fea0003800000 */
.L_x_7158:
[----:B------:R-:W-:Y:S05]  /*334d0*/  BSYNC B1 ;  /* 0x0000000000017941 */ /* 0x000fea0003800000 */
.L_x_7019:
        /* <DEDUP_REMOVED lines=81> */
.L_x_7168:
[----:B------:R-:W-:Y:S02]  /*339f0*/  LOP3.LUT R22, R22, 0xffefffff, RZ, 0xc0, !PT ;  /* 0xffefffff16167812 */ /* 0x000fe400078ec0ff */
[----:B-1----:R-:W-:Y:S02]  /*33a00*/  IADD3 R2, P2, R14, R0, RZ ;  /* 0x000000000e027210 */ /* 0x002fe40007f5e0ff */
        /* <DEDUP_REMOVED lines=23> */
.L_x_7022:
        /* <DEDUP_REMOVED lines=11> */
.L_x_7023:
[----:B------:R1:W-:Y:S01]  /*33c30*/  SYNCS.ARRIVE.TRANS64.A1T0 RZ, [R6+URZ+0x38850], RZ ;  /* 0x038850ff06ff79a7 */ /* 0x0003e2000810003f */
[----:B------:R-:W-:Y:S05]  /*33c40*/  @P3 BRA `(.L_x_7024) ;  /* 0xfffffff000503947 */ /* 0x000fea000383ffff */
.L_x_7011:
[----:B------:R-:W-:Y:S05]  /*33c50*/  BSYNC B0 ;  /* 0x0000000000007941 */ /* 0x000fea0003800000 */
.L_x_7010:
        /* <DEDUP_REMOVED lines=21> */
.L_x_7026:
[----:B------:R-:W-:Y:S05]  /*33db0*/  BSYNC B0 ;  /* 0x0000000000007941 */ /* 0x000fea0003800000 */
.L_x_7025:
[----:B------:R-:W-:-:S07]  /*33dc0*/  SEL R25, R25, RZ, P0 ;  /* 0x000000ff19197207 */ /* 0x000fce0000000000 */
.L_x_6979:
[----:B------:R-:W-:Y:S05]  /*33dd0*/  BSYNC B7 ;  /* 0x0000000000077941 */ /* 0x000fea0003800000 */
.L_x_6977:
        /* <DEDUP_REMOVED lines=11> */
.L_x_7027:
        /* <DEDUP_REMOVED lines=24> */
[----:B-123--:R-:W-:Y:S02]  /*34010*/  IMAD.IADD R6, R4, 0x1, R5 ;  /* 0x0000000104067824 */ /* 0x00efe400078e0205 */
        /* <DEDUP_REMOVED lines=11> */
.L_x_7178:
[----:B------:R-:W-:Y:S02]  /*340d0*/  ULDC UR4, c[0x0][0xd38] ;  /* 0x00034e0000047ab9 */ /* 0x000fe40000000800 */
[----:B------:R-:W-:-:S04]  /*340e0*/  IMAD.U32 R4, RZ, RZ, UR4 ;  /* 0x00000004ff047e24 */ /* 0x000fc8000f8e00ff */
[----:B-1----:R-:W-:-:S04]  /*340f0*/  IMAD R14, R14, R4, RZ ;  /* 0x000000040e0e7224 */ /* 0x002fc800078e02ff */
[----:B------:R-:W-:-:S05]  /*34100*/  IMAD.IADD R5, R5, 0x1, R14 ;  /* 0x0000000105057824 */ /* 0x000fca00078e020e */
[----:B------:R-:W-:-:S13]  /*34110*/  ISETP.GT.AND P6, PT, R5, R0, PT ;  /* 0x000000000500720c */ /* 0x000fda0003fc4270 */
[----:B------:R-:W-:Y:S05]  /*34120*/  @P6 BRA `(.L_x_7030) ;  /* 0x00000000009c6947 */ /* 0x000fea0003800000 */
.L_x_7035:
[----:B------:R-:W1:Y:S01]  /*34130*/  LDC R2, c[0x0][0xd3c] ;  /* 0x00034f00ff027b82 */ /* 0x000e620000000800 */
[----:B------:R-:W-:-:S05]  /*34140*/  VIADD R19, R19, 0x1f ;  /* 0x0000001f13137836 */ /* 0x000fca0000000000 */
[----:B-1----:R-:W-:-:S13]  /*34150*/  ISETP.GE.AND P6, PT, R19, R2, PT ;  /* 0x000000021300720c */ /* 0x002fda0003fc6270 */
        /* <DEDUP_REMOVED lines=11> */
.L_x_7033:
[----:B------:R-:W-:Y:S05]  /*34210*/  BSYNC B0 ;  /* 0x0000000000007941 */ /* 0x000fea0003800000 */
.L_x_7032:
[----:B------:R-:W-:-:S03]  /*34220*/  UMOV UR4, 0xffffffff ;  /* 0xffffffff00047882 */ /* 0x000fc60000000000 */
[----:B------:R-:W-:Y:S05]  /*34230*/  BRA.DIV UR4, `(.L_x_7034) ;  /* 0x0000004e04c07947 */ /* 0x000fea000b800000 */
[----:B-----5:R-:W1:Y:S02]  /*34240*/  SHFL.UP PT, R14, R17, 0x1, RZ ;  /* 0x04200000110e7989 */ /* 0x020e6400000e00ff */
[----:B-1----:R-:W-:-:S05]  /*34250*/  SEL R14, R14, RZ, P1 ;  /* 0x000000ff0e0e7207 */ /* 0x002fca0000800000 */
        /* <DEDUP_REMOVED lines=14> */
.L_x_7186:
[----:B------:R-:W-:Y:S02]  /*34340*/  ULDC UR4, c[0x0][0xd38] ;  /* 0x00034e0000047ab9 */ /* 0x000fe40000000800 */
[----:B------:R-:W-:-:S04]  /*34350*/  IMAD.U32 R4, RZ, RZ, UR4 ;  /* 0x00000004ff047e24 */ /* 0x000fc8000f8e00ff */
[----:B-1----:R-:W-:-:S04]  /*34360*/  IMAD R14, R14, R4, RZ ;  /* 0x000000040e0e7224 */ /* 0x002fc800078e02ff */
[----:B------:R-:W-:-:S05]  /*34370*/  IMAD.IADD R5, R14, 0x1, R5 ;  /* 0x000000010e057824 */ /* 0x000fca00078e0205 */
[----:B------:R-:W-:-:S13]  /*34380*/  ISETP.GT.AND P6, PT, R5, R0, PT ;  /* 0x000000000500720c */ /* 0x000fda0003fc4270 */
[----:B------:R-:W-:Y:S05]  /*34390*/  @!P6 BRA `(.L_x_7035) ;  /* 0xfffffffc0064e947 */ /* 0x000fea000383ffff */
.L_x_7030:
        /* <DEDUP_REMOVED lines=8> */
.L_x_7190:
[----:B------:R-:W-:Y:S01]  /*34420*/  ISETP.NE.AND P0, PT, R2, RZ, PT ;  /* 0x000000ff0200720c */ /* 0x000fe20003f05270 */
[----:B------:R-:W-:-:S12]  /*34430*/  IMAD.MOV.U32 R14, RZ, RZ, RZ ;  /* 0x000000ffff0e7224 */ /* 0x000fd800078e00ff */
[----:B------:R-:W-:Y:S05]  /*34440*/  @!P0 BRA `(.L_x_7037) ;  /* 0x0000000000108947 */ /* 0x000fea0003800000 */
[----:B------:R-:W-:Y:S01]  /*34450*/  UMOV UR4, 0xffffffff ;  /* 0xffffffff00047882 */ /* 0x000fe20000000000 */
[----:B------:R-:W-:Y:S02]  /*34460*/  VIADD R12, R6, 0xffffffff ;  /* 0xffffffff060c7836 */ /* 0x000fe40000000000 */
[----:B------:R-:W-:Y:S05]  /*34470*/  BRA.DIV UR4, `(.L_x_7038) ;  /* 0x0000005204347947 */ /* 0x000fea000b800000 */
[----:B------:R3:W4:Y:S02]  /*34480*/  SHFL.IDX PT, R14, R3, R12, 0x1f ;  /* 0x00001f0c030e7589 */ /* 0x00072400000e0000 */
.L_x_7037:
[----:B0--3--:R-:W0:Y:S01]  /*34490*/  LDC.64 R2, c[0x0][0xd90] ;  /* 0x00036400ff027b82 */ /* 0x009e220000000a00 */
[----:B------:R-:W-:-:S04]  /*344a0*/  IMAD.IADD R19, R6, 0x1, R19 ;  /* 0x0000000106137824 */ /* 0x000fc800078e0213 */
[----:B0-----:R-:W-:-:S05]  /*344b0*/  IMAD.WIDE R2, R19, 0x4, R2 ;  /* 0x0000000413027825 */ /* 0x001fca00078e0202 */
[----:B-1----:R0:W2:Y:S01]  /*344c0*/  LDG.E R6, desc[UR46][R2.64] ;  /* 0x0000002e02067981 */ /* 0x0020a2000c1e1900 */
[----:B----4-:R-:W-:-:S04]  /*344d0*/  IMAD R16, R14, R4, R16 ;  /* 0x000000040e107224 */ /* 0x010fc800078e0210 */
[----:B------:R-:W-:Y:S02]  /*344e0*/  IMAD.IADD R0, R0, 0x1, -R16 ;  /* 0x0000000100007824 */ /* 0x000fe400078e0a10 */
[----:B0-----:R-:W-:Y:S02]  /*344f0*/  IMAD.MOV.U32 R2, RZ, RZ, RZ ;  /* 0x000000ffff027224 */ /* 0x001fe400078e00ff */
[----:B--2---:R-:W-:-:S05]  /*34500*/  IMAD R5, R17, R6, RZ ;  /* 0x0000000611057224 */ /* 0x004fca00078e02ff */
        /* <DEDUP_REMOVED lines=33> */
[----:B------:R0:W1:Y:S02]  /*34720*/  F2I.FTZ.U32.TRUNC.NTZ R3, R2 ;  /* 0x0000000200037305 */ /* 0x000064000021f000 */
[----:B0-----:R-:W-:Y:S02]  /*34730*/  IMAD.MOV.U32 R2, RZ, RZ, RZ ;  /* 0x000000ffff027224 */ /* 0x001fe400078e00ff */
[----:B-1----:R-:W-:-:S04]  /*34740*/  IMAD.MOV R5, RZ, RZ, -R3 ;  /* 0x000000ffff057224 */ /* 0x002fc800078e0a03 */
        /* <DEDUP_REMOVED lines=22> */
.L_x_7031:
[----:B------:R-:W-:Y:S01]  /*348b0*/  UMOV UR4, URZ ;  /* 0x0000003f00047c82 */ /* 0x000fe20008000000 */
[----:B------:R-:W-:Y:S01]  /*348c0*/  UMOV UR5, URZ ;  /* 0x0000003f00057c82 */ /* 0x000fe20008000000 */
[----:B------:R-:W-:Y:S01]  /*348d0*/  ULDC UR6, c[0x0][0xd3c] ;  /* 0x00034f0000067ab9 */ /* 0x000fe20000000800 */
[----:B------:R-:W-:Y:S02]  /*348e0*/  IMAD.MOV.U32 R16, RZ, RZ, R0 ;  /* 0x000000ffff107224 */ /* 0x000fe400078e0000 */
[----:B------:R-:W-:Y:S02]  /*348f0*/  IMAD.U32 R17, RZ, RZ, UR4 ;  /* 0x00000004ff117e24 */ /* 0x000fe4000f8e00ff */
[----:B------:R-:W-:Y:S02]  /*34900*/  IMAD.U32 R18, RZ, RZ, UR5 ;  /* 0x00000005ff127e24 */ /* 0x000fe4000f8e00ff */
[----:B------:R-:W-:-:S07]  /*34910*/  IMAD.U32 R19, RZ, RZ, UR6 ;  /* 0x00000006ff137e24 */ /* 0x000fce000f8e00ff */
.L_x_7039:
        /* <DEDUP_REMOVED lines=10> */
.L_x_7028:
[----:B------:R-:W-:Y:S02]  /*349c0*/  ULDC UR4, c[0x0][0xd3c] ;  /* 0x00034f0000047ab9 */ /* 0x000fe40000000800 */
[----:B0-----:R-:W-:-:S13]  /*349d0*/  ISETP.GE.AND P0, PT, R19, UR4, PT ;  /* 0x0000000413007c0c */ /* 0x001fda000bf06270 */
[----:B------:R-:W-:Y:S05]  /*349e0*/  @!P0 BRA `(.L_x_7040) ;  /* 0xffffff8400588947 */ /* 0x000fea000383ffff */
[----:B------:R-:W-:Y:S05]  /*349f0*/  BSYNC B8 ;  /* 0x0000000000087941 */ /* 0x000fea0003800000 */
.L_x_6911:
[----:B0-----:R-:W5:Y:S01]  /*34a00*/  LDL.LU R0, [R1+0x438] ;  /* 0x0004380001007983 */ /* 0x001f620000300800 */
        /* <DEDUP_REMOVED lines=11> */
.L_x_7193:
[----:B------:R-:W-:Y:S05]  /*34ac0*/  BSYNC B0 ;  /* 0x0000000000007941 */ /* 0x000fea0003800000 */
.L_x_7041:
[----:B------:R-:W-:-:S03]  /*34ad0*/  UMOV UR4, 0xffffffff ;  /* 0xffffffff00047882 */ /* 0x000fc60000000000 */
[----:B------:R-:W-:Y:S05]  /*34ae0*/  BRA.DIV UR4, `(.L_x_7043) ;  /* 0x0000004a04d07947 */ /* 0x000fea000b800000 */
[----:B------:R-:W0:Y:S02]  /*34af0*/  S2R R0, SR_TID.X ;  /* 0x0000000000007919 */ /* 0x000e240000002100 */
[----:B0-----:R-:W-:-:S04]  /*34b00*/  SHF.R.U32.HI R0, RZ, 0x5, R0 ;  /* 0x00000005ff007819 */ /* 0x001fc80000011600 */
[----:B------:R-:W-:-:S05]  /*34b10*/  LOP3.LUT R0, R0, 0x3, RZ, 0xc0, !PT ;  /* 0x0000000300007812 */ /* 0x000fca00078ec0ff */
[----:B------:R0:W0:Y:S02]  /*34b20*/  SHFL.IDX PT, R14, R0, RZ, 0x1f ;  /* 0x00001fff000e7589 */ /* 0x00002400000e0000 */
.L_x_7196:
[----:B0-----:R-:W-:-:S13]  /*34b30*/  ISETP.NE.AND P0, PT, R14, RZ, PT ;  /* 0x000000ff0e00720c */ /* 0x001fda0003f05270 */
[----:B------:R-:W-:Y:S05]  /*34b40*/  @P0 BRA `(.L_x_6680) ;  /* 0x0000000000880947 */ /* 0x000fea0003800000 */
[----:B------:R-:W-:-:S03]  /*34b50*/  UMOV UR4, 0xffffffff ;  /* 0xffffffff00047882 */ /* 0x000fc60000000000 */
[----:B------:R-:W-:Y:S05]  /*34b60*/  BRA.DIV UR4, `(.L_x_7044) ;  /* 0x0000004a04e47947 */ /* 0x000fea000b800000 */
[----:B------:R-:W-:-:S13]  /*34b70*/  ELECT P6, URZ, PT ;  /* 0x00000000003f782f */ /* 0x000fda00038c0000 */
.L_x_7199:
[----:B------:R-:W-:Y:S05]  /*34b80*/  @!P6 BRA `(.L_x_6680) ;  /* 0x000000000078e947 */ /* 0x000fea0003800000 */
[----:B------:R-:W-:-:S06]  /*34b90*/  ULOP3.LUT UR4, UR36, 0x2, URZ, 0xfc, !UPT ;  /* 0x0000000224047892 */ /* 0x000fcc000f8efc3f */
[----:B------:R-:W-:-:S05]  /*34ba0*/  IMAD.U32 R0, RZ, RZ, UR4 ;  /* 0x00000004ff007e24 */ /* 0x000fca000f8e00ff */
[----:B------:R-:W-:-:S13]  /*34bb0*/  ISETP.NE.AND P0, PT, R0, 0x3, PT ;  /* 0x000000030000780c */ /* 0x000fda0003f05270 */
[----:B------:R-:W-:Y:S05]  /*34bc0*/  @!P0 BRA `(.L_x_7045) ;  /* 0x0000000000048947 */ /* 0x000fea0003800000 */
[----:B------:R-:W-:Y:S01]  /*34bd0*/  BPT.TRAP 0x1 ;  /* 0x000000040000795c */ /* 0x000fe20000300000 */
.L_x_7045:
[C---:B------:R-:W-:Y:S01]  /*34be0*/  IMAD R5, R25.reuse, 0x8, R4 ;  /* 0x0000000819057824 */ /* 0x040fe200078e0204 */
[----:B------:R-:W-:Y:S01]  /*34bf0*/  SHF.L.U32 R0, R28, 0x1f, RZ ;  /* 0x0000001f1c007819 */ /* 0x000fe200000006ff */
[----:B------:R-:W-:-:S03]  /*34c00*/  VIADD R25, R25, 0x1 ;  /* 0x0000000119197836 */ /* 0x000fc60000000000 */
[----:B------:R-:W0:Y:S02]  /*34c10*/  SYNCS.PHASECHK.TRANS64.TRYWAIT P1, [R5+URZ+0x38840], R0 ;  /* 0x03884000050075a7 */ /* 0x000e24000802017f */
[----:B------:R-:W-:-:S04]  /*34c20*/  ISETP.NE.AND P2, PT, R25, 0x2, PT ;  /* 0x000000021900780c */ /* 0x000fc80003f45270 */
[----:B------:R-:W-:Y:S01]  /*34c30*/  SEL R3, RZ, 0x1, P2 ;  /* 0x00000001ff037807 */ /* 0x000fe20001000000 */
[----:B0-----:R-:W-:Y:S08]  /*34c40*/  @!P1 BRA `(.L_x_7046) ;  /* 0x0000004800cc9947 */ /* 0x001ff00003800000 */
.L_x_7200:
[----:B------:R-:W-:Y:S02]  /*34c50*/  SEL R25, R25, RZ, P2 ;  /* 0x000000ff19197207 */ /* 0x000fe40001000000 */
[----:B------:R-:W-:Y:S01]  /*34c60*/  LOP3.LUT R2, R28, R3, RZ, 0x3c, !PT ;  /* 0x000000031c027212 */ /* 0x000fe200078e3cff */
[----:B------:R-:W-:Y:S06]  /*34c70*/  @!P0 BRA `(.L_x_7047) ;  /* 0x0000000000048947 */ /* 0x000fec0003800000 */
[----:B------:R-:W-:Y:S01]  /*34c80*/  BPT.TRAP 0x1 ;  /* 0x000000040000795c */ /* 0x000fe20000300000 */
.L_x_7047:
[----:B------:R-:W-:Y:S01]  /*34c90*/  IMAD R25, R25, 0x8, R4 ;  /* 0x0000000819197824 */ /* 0x000fe200078e0204 */
[----:B------:R-:W-:-:S04]  /*34ca0*/  SHF.L.U32 R2, R2, 0x1f, RZ ;  /* 0x0000001f02027819 */ /* 0x000fc800000006ff */
[----:B------:R-:W0:Y:S02]  /*34cb0*/  SYNCS.PHASECHK.TRANS64.TRYWAIT P1, [R25+URZ+0x38840], R2 ;  /* 0x03884002190075a7 */ /* 0x000e24000802017f */
[----:B0-----:R-:W-:Y:S05]  /*34cc0*/  @!P1 BRA `(.L_x_7048) ;  /* 0x0000004800c09947 */ /* 0x001fea0003800000 */
.L_x_7201:
[----:B------:R-:W-:Y:S05]  /*34cd0*/  @!P0 BRA `(.L_x_7049) ;  /* 0x0000000000048947 */ /* 0x000fea0003800000 */
[----:B------:R-:W-:Y:S01]  /*34ce0*/  BPT.TRAP 0x1 ;  /* 0x000000040000795c */ /* 0x000fe20000300000 */
.L_x_7049:
[----:B------:R-:W0:Y:S02]  /*34cf0*/  SYNCS.PHASECHK.TRANS64.TRYWAIT P1, [R5+URZ+0x38860], R0 ;  /* 0x03886000050075a7 */ /* 0x000e24000802017f */
[----:B0-----:R-:W-:Y:S05]  /*34d00*/  @!P1 BRA `(.L_x_7050) ;  /* 0x0000004800c49947 */ /* 0x001fea0003800000 */
.L_x_7202:
[----:B------:R-:W-:Y:S05]  /*34d10*/  @!P0 BRA `(.L_x_7051) ;  /* 0x0000000000048947 */ /* 0x000fea0003800000 */
[----:B------:R-:W-:Y:S01]  /*34d20*/  BPT.TRAP 0x1 ;  /* 0x000000040000795c */ /* 0x000fe20000300000 */
.L_x_7051:
[----:B------:R0:W0:Y:S02]  /*34d30*/  SYNCS.PHASECHK.TRANS64.TRYWAIT P0, [R25+URZ+0x38860], R2 ;  /* 0x03886002190075a7 */ /* 0x000024000800017f */
[----:B0-----:R-:W-:Y:S05]  /*34d40*/  @!P0 NANOSLEEP.SYNCS 0x989680 ;  /* 0x009896800000895d */ /* 0x001fea0003900000 */
[----:B------:R-:W0:Y:S02]  /*34d50*/  @!P0 SYNCS.PHASECHK.TRANS64 P0, [R25+URZ+0x38860], R2 ;  /* 0x03886002190085a7 */ /* 0x000e24000800007f */
[----:B0-----:R-:W-:Y:S05]  /*34d60*/  @!P0 BRA `(.L_x_7051) ;  /* 0xfffffffc00f08947 */ /* 0x001fea000383ffff */
.L_x_6680:
[----:B------:R-:W-:Y:S05]  /*34d70*/  BSYNC B9 ;  /* 0x0000000000097941 */ /* 0x000fea0003800000 */
.L_x_6677:
[----:B------:R-:W-:Y:S05]  /*34d80*/  EXIT ;  /* 0x000000000000794d */ /* 0x000fea0003800000 */
.L_x_6704:
[----:B0-----:R0:W1:Y:S02]  /*34d90*/  SYNCS.PHASECHK.TRANS64.TRYWAIT P5, [R61+URZ+0x38890], R70 ;  /* 0x038890463d0075a7 */ /* 0x00106400080a017f */
[----:B-1----:R-:W-:Y:S05]  /*34da0*/  @!P5 NANOSLEEP.SYNCS 0x989680 ;  /* 0x009896800000d95d */ /* 0x002fea0003900000 */
[----:B------:R-:W1:Y:S02]  /*34db0*/  @!P5 SYNCS.PHASECHK.TRANS64 P5, [R61+URZ+0x38890], R70 ;  /* 0x038890463d00d5a7 */ /* 0x000e6400080a007f */
[----:B-1----:R-:W-:Y:S05]  /*34dc0*/  @!P5 BRA `(.L_x_6704) ;  /* 0xfffffffc00f0d947 */ /* 0x002fea000383ffff */
[----:B------:R-:W-:Y:S05]  /*34dd0*/  BRA `(.L_x_7052) ;  /* 0xfffffcdc00d47947 */ /* 0x000fea000383ffff */
.L_x_6705:
        /* <DEDUP_REMOVED lines=8> */
.L_x_7054:
[----:B------:R-:W-:Y:S05]  /*34e60*/  BSYNC B1 ;  /* 0x0000000000017941 */ /* 0x000fea0003800000 */
.L_x_7053:
        /* <DEDUP_REMOVED lines=8> */
.L_x_7055:
[----:B------:R-:W-:Y:S05]  /*34ef0*/  BRA `(.L_x_7056) ;  /* 0xfffffcdc00a07947 */ /* 0x000fea000383ffff */
.L_x_6715:
[----:B0-----:R0:W1:Y:S02]  /*34f00*/  SYNCS.PHASECHK.TRANS64.TRYWAIT P6, [R61+URZ+0x38890], R70 ;  /* 0x038890463d0075a7 */ /* 0x00106400080c017f */
[----:B-1----:R-:W-:Y:S05]  /*34f10*/  @!P6 NANOSLEEP.SYNCS 0x989680 ;  /* 0x009896800000e95d */ /* 0x002fea0003900000 */
[----:B------:R-:W1:Y:S02]  /*34f20*/  @!P6 SYNCS.PHASECHK.TRANS64 P6, [R61+URZ+0x38890], R70 ;  /* 0x038890463d00e5a7 */ /* 0x000e6400080c007f */
[----:B-1----:R-:W-:Y:S05]  /*34f30*/  @!P6 BRA `(.L_x_6715) ;  /* 0xfffffffc00f0e947 */ /* 0x002fea000383ffff */
[----:B------:R-:W-:Y:S05]  /*34f40*/  BRA `(.L_x_7057) ;  /* 0xfffffce800047947 */ /* 0x000fea000383ffff */
.L_x_6716:
        /* <DEDUP_REMOVED lines=8> */
.L_x_7059:
[----:B------:R-:W-:Y:S05]  /*34fd0*/  BSYNC B1 ;  /* 0x0000000000017941 */ /* 0x000fea0003800000 */
.L_x_7058:
        /* <DEDUP_REMOVED lines=8> */
.L_x_7060:
[----:B------:R-:W-:Y:S01]  /*35060*/  IMAD.MOV.U32 R67, RZ, RZ, R14 ;  /* 0x000000ffff437224 */ /* 0x000fe200078e000e */
[----:B------:R-:W-:Y:S06]  /*35070*/  BRA `(.L_x_7061) ;  /* 0xfffffce400cc7947 */ /* 0x000fec000383ffff */
.L_x_6721:
[----:B0-----:R0:W1:Y:S02]  /*35080*/  SYNCS.PHASECHK.TRANS64.TRYWAIT P0, [R61+URZ+0x38890], R70 ;  /* 0x038890463d0075a7 */ /* 0x001064000800017f */
[----:B-1----:R-:W-:Y:S05]  /*35090*/  @!P0 NANOSLEEP.SYNCS 0x989680 ;  /* 0x009896800000895d */ /* 0x002fea0003900000 */
[----:B------:R-:W1:Y:S02]  /*350a0*/  @!P0 SYNCS.PHASECHK.TRANS64 P0, [R61+URZ+0x38890], R70 ;  /* 0x038890463d0085a7 */ /* 0x000e64000800007f */
[----:B-1----:R-:W-:Y:S05]  /*350b0*/  @!P0 BRA `(.L_x_6721) ;  /* 0xfffffffc00f08947 */ /* 0x002fea000383ffff */
[----:B------:R-:W-:Y:S05]  /*350c0*/  BRA `(.L_x_7062) ;  /* 0xfffffcec00ac7947 */ /* 0x000fea000383ffff */
.L_x_6722:
[----:B------:R-:W-:Y:S01]  /*350d0*/  BSSY B1, `(.L_x_7063) ;  /* 0x0000007000017945 */ /* 0x000fe20003800000 */
[----:B------:R-:W-:Y:S02]  /*350e0*/  IMAD.MOV.U32 R12, RZ, RZ, RZ ;  /* 0x000000ffff0c7224 */ /* 0x000fe400078e00ff */
[----:B------:R-:W-:Y:S02]  /*350f0*/  IMAD.MOV.U32 R11, RZ, RZ, 0x1c1f ;  /* 0x00001c1fff0b7424 */ /* 0x000fe400078e00ff */
[----:B------:R-:W-:-:S07]  /*35100*/  IMAD.MOV.U32 R15, RZ, RZ, -0x1 ;  /* 0xffffffffff0f7424 */ /* 0x000fce00078e00ff */
[----:B0-----:R-:W-:Y:S05]  /*35110*/  WARPSYNC.COLLECTIVE R15, `(.L_x_7064) ;  /* 0x000000000f087348 */ /* 0x001fea0003c00000 */
[----:B------:R1:W2:Y:S02]  /*35120*/  SHFL.IDX P6, R14, R13, R12, R11 ;  /* 0x0000000c0d0e7389 */ /* 0x0002a400000c000b */
[----:B012---:R-:W-:Y:S01]  /*35130*/  ENDCOLLECTIVE ;  /* 0x000000000000791b */ /* 0x007fe20003800000 */
.L_x_7064:
[----:B------:R-:W-:Y:S05]  /*35140*/  BSYNC B1 ;  /* 0x0000000000017941 */ /* 0x000fea0003800000 */
.L_x_7063:
        /* <DEDUP_REMOVED lines=8> */
.L_x_7065:
[----:B------:R-:W-:Y:S05]  /*351d0*/  BRA `(.L_x_7066) ;  /* 0xfffffcec00d47947 */ /* 0x000fea000383ffff */
.L_x_6725:
[----:B-1----:R1:W4:Y:S02]  /*351e0*/  SYNCS.PHASECHK.TRANS64.TRYWAIT P5, [R61+URZ+0x388b0], R70 ;  /* 0x0388b0463d0075a7 */ /* 0x00232400080a017f */
[----:B----4-:R-:W-:Y:S05]  /*351f0*/  @!P5 NANOSLEEP.SYNCS 0x989680 ;  /* 0x009896800000d95d */ /* 0x010fea0003900000 */
[----:B------:R-:W4:Y:S02]  /*35200*/  @!P5 SYNCS.PHASECHK.TRANS64 P5, [R61+URZ+0x388b0], R70 ;  /* 0x0388b0463d00d5a7 */ /* 0x000f2400080a007f */
[----:B----4-:R-:W-:Y:S05]  /*35210*/  @!P5 BRA `(.L_x_6725) ;  /* 0xfffffffc00f0d947 */ /* 0x010fea000383ffff */
[----:B------:R-:W-:Y:S05]  /*35220*/  BRA `(.L_x_7067) ;  /* 0xfffffcf0005c7947 */ /* 0x000fea000383ffff */
.L_x_6767:
        /* <DEDUP_REMOVED lines=8> */
.L_x_7069:
[----:B------:R-:W-:Y:S05]  /*352b0*/  BSYNC B1 ;  /* 0x0000000000017941 */ /* 0x000fea0003800000 */
.L_x_7068:
        /* <DEDUP_REMOVED lines=8> */
.L_x_7070:
[----:B------:R-:W-:Y:S02]  /*35340*/  IMAD.MOV.U32 R13, RZ, RZ, R67 ;  /* 0x000000ffff0d7224 */ /* 0x000fe400078e0043 */
[----:B------:R-:W-:-:S07]  /*35350*/  IMAD.MOV.U32 R6, RZ, RZ, R14 ;  /* 0x000000ffff067224 */ /* 0x000fce00078e000e */
[----:B------:R-:W-:Y:S05]  /*35360*/  WARPSYNC.COLLECTIVE R15, `(.L_x_7071) ;  /* 0x000000000f087348 */ /* 0x000fea0003c00000 */
[----:B------:R0:W1:Y:S02]  /*35370*/  SHFL.IDX P6, R14, R13, R12, R11 ;  /* 0x0000000c0d0e7389 */ /* 0x00006400000c000b */
[----:B01----:R-:W-:Y:S01]  /*35380*/  ENDCOLLECTIVE ;  /* 0x000000000000791b */ /* 0x003fe20003800000 */
.L_x_7071:
[----:B------:R-:W-:Y:S02]  /*35390*/  IMAD.MOV.U32 R13, RZ, RZ, R66 ;  /* 0x000000ffff0d7224 */ /* 0x000fe400078e0042 */
[----:B------:R-:W-:-:S07]  /*353a0*/  IMAD.MOV.U32 R7, RZ, RZ, R14 ;  /* 0x000000ffff077224 */ /* 0x000fce00078e000e */
[----:B------:R-:W-:Y:S05]  /*353b0*/  WARPSYNC.COLLECTIVE R15, `(.L_x_7072) ;  /* 0x000000000f087348 */ /* 0x000fea0003c00000 */
[----:B------:R0:W1:Y:S02]  /*353c0*/  SHFL.IDX P6, R14, R13, R12, R11 ;  /* 0x0000000c0d0e7389 */ /* 0x00006400000c000b */
[----:B01----:R-:W-:Y:S01]  /*353d0*/  ENDCOLLECTIVE ;  /* 0x000000000000791b */ /* 0x003fe20003800000 */
.L_x_7072:
[----:B------:R-:W-:Y:S01]  /*353e0*/  IMAD.MOV.U32 R8, RZ, RZ, R14 ;  /* 0x000000ffff087224 */ /* 0x000fe200078e000e */
[----:B------:R-:W-:Y:S06]  /*353f0*/  BRA `(.L_x_7073) ;  /* 0xfffffd9000e47947 */ /* 0x000fec000383ffff */
.L_x_6770:
[----:B------:R-:W-:Y:S01]  /*35400*/  BSSY B1, `(.L_x_7074) ;  /* 0x0000008000017945 */ /* 0x000fe20003800000 */
[----:B------:R-:W-:Y:S02]  /*35410*/  IMAD.MOV.U32 R13, RZ, RZ, R36 ;  /* 0x000000ffff0d7224 */ /* 0x000fe400078e0024 */
[----:B------:R-:W-:Y:S02]  /*35420*/  IMAD.MOV.U32 R12, RZ, RZ, 0x1 ;  /* 0x00000001ff0c7424 */ /* 0x000fe400078e00ff */
[----:B------:R-:W-:Y:S02]  /*35430*/  IMAD.MOV.U32 R11, RZ, RZ, 0x1c1f ;  /* 0x00001c1fff0b7424 */ /* 0x000fe400078e00ff */
[----:B------:R-:W-:-:S07]  /*35440*/  IMAD.MOV.U32 R15, RZ, RZ, -0x1 ;  /* 0xffffffffff0f7424 */ /* 0x000fce00078e00ff */
[----:B0--34-:R-:W-:Y:S05]  /*35450*/  WARPSYNC.COLLECTIVE R15, `(.L_x_7075) ;  /* 0x000000000f087348 */ /* 0x019fea0003c00000 */
[----:B------:R1:W2:Y:S02]  /*35460*/  SHFL.IDX P6, R14, R13, R12, R11 ;  /* 0x0000000c0d0e7389 */ /* 0x0002a400000c000b */
[----:B01234-:R-:W-:Y:S01]  /*35470*/  ENDCOLLECTIVE ;  /* 0x000000000000791b */ /* 0x01ffe20003800000 */
.L_x_7075:
[----:B------:R-:W-:Y:S05]  /*35480*/  BSYNC B1 ;  /* 0x0000000000017941 */ /* 0x000fea0003800000 */
.L_x_7074:
[----:B------:R-:W-:Y:S02]  /*35490*/  IMAD.MOV.U32 R13, RZ, RZ, R10 ;  /* 0x000000ffff0d7224 */ /* 0x000fe400078e000a */
[----:B------:R-:W-:Y:S02]  /*354a0*/  IMAD.MOV.U32 R12, RZ, RZ, 0x1 ;  /* 0x00000001ff0c7424 */ /* 0x000fe400078e00ff */
[----:B------:R-:W-:Y:S02]  /*354b0*/  IMAD.MOV.U32 R11, RZ, RZ, 0x1c1f ;  /* 0x00001c1fff0b7424 */ /* 0x000fe400078e00ff */
[----:B------:R-:W-:Y:S02]  /*354c0*/  IMAD.MOV.U32 R15, RZ, RZ, -0x1 ;  /* 0xffffffffff0f7424 */ /* 0x000fe400078e00ff */
[----:B------:R-:W-:-:S07]  /*354d0*/  IMAD.MOV.U32 R3, RZ, RZ, R14 ;  /* 0x000000ffff037224 */ /* 0x000fce00078e000e */
[----:B------:R-:W-:Y:S05]  /*354e0*/  WARPSYNC.COLLECTIVE R15, `(.L_x_7076) ;  /* 0x000000000f087348 */ /* 0x000fea0003c00000 */
[----:B------:R0:W1:Y:S02]  /*354f0*/  SHFL.IDX P6, R14, R13, R12, R11 ;  /* 0x0000000c0d0e7389 */ /* 0x00006400000c000b */
[----:B01----:R-:W-:Y:S01]  /*35500*/  ENDCOLLECTIVE ;  /* 0x000000000000791b */ /* 0x003fe20003800000 */
.L_x_7076:
[----:B------:R-:W-:Y:S02]  /*35510*/  IMAD.MOV.U32 R13, RZ, RZ, R67 ;  /* 0x000000ffff0d7224 */ /* 0x000fe400078e0043 */
[----:B------:R-:W-:-:S07]  /*35520*/  IMAD.MOV.U32 R6, RZ, RZ, R14 ;  /* 0x000000ffff067224 */ /* 0x000fce00078e000e */
[----:B------:R-:W-:Y:S05]  /*35530*/  WARPSYNC.COLLECTIVE R15, `(.L_x_7077) ;  /* 0x000000000f087348 */ /* 0x000fea0003c00000 */
[----:B------:R0:W1:Y:S02]  /*35540*/  SHFL.IDX P6, R14, R13, R12, R11 ;  /* 0x0000000c0d0e7389 */ /* 0x00006400000c000b */
[----:B01----:R-:W-:Y:S01]  /*35550*/  ENDCOLLECTIVE ;  /* 0x000000000000791b */ /* 0x003fe20003800000 */
.L_x_7077:
[----:B------:R-:W-:Y:S02]  /*35560*/  IMAD.MOV.U32 R13, RZ, RZ, R66 ;  /* 0x000000ffff0d7224 */ /* 0x000fe400078e0042 */
[----:B------:R-:W-:-:S07]  /*35570*/  IMAD.MOV.U32 R7, RZ, RZ, R14 ;  /* 0x000000ffff077224 */ /* 0x000fce00078e000e */
[----:B------:R-:W-:Y:S05]  /*35580*/  WARPSYNC.COLLECTIVE R15, `(.L_x_7078) ;  /* 0x000000000f087348 */ /* 0x000fea0003c00000 */
[----:B------:R0:W1:Y:S02]  /*35590*/  SHFL.IDX P6, R14, R13, R12, R11 ;  /* 0x0000000c0d0e7389 */ /* 0x00006400000c000b */
[----:B01----:R-:W-:Y:S01]  /*355a0*/  ENDCOLLECTIVE ;  /* 0x000000000000791b */ /* 0x003fe20003800000 */
.L_x_7078:
[----:B------:R-:W-:Y:S05]  /*355b0*/  BRA `(.L_x_7079) ;  /* 0xfffffd9400507947 */ /* 0x000fea000383ffff */
.L_x_6774:
[----:B-1----:R1:W4:Y:S02]  /*355c0*/  SYNCS.PHASECHK.TRANS64.TRYWAIT P0, [R2+URZ+0x38800], R67 ;  /* 0x03880043020075a7 */ /* 0x002324000800017f */
[----:B----4-:R-:W-:Y:S05]  /*355d0*/  @!P0 NANOSLEEP.SYNCS 0x989680 ;  /* 0x009896800000895d */ /* 0x010fea0003900000 */
[----:B------:R-:W4:Y:S02]  /*355e0*/  @!P0 SYNCS.PHASECHK.TRANS64 P0, [R2+URZ+0x38800], R67 ;  /* 0x03880043020085a7 */ /* 0x000f24000800007f */
[----:B----4-:R-:W-:Y:S05]  /*355f0*/  @!P0 BRA `(.L_x_6774) ;  /* 0xfffffffc00f08947 */ /* 0x010fea000383ffff */
[----:B------:R-:W-:Y:S05]  /*35600*/  BRA `(.L_x_7080) ;  /* 0xfffffd9400dc7947 */ /* 0x000fea000383ffff */
.L_x_6782:
        /* <DEDUP_REMOVED lines=9> */
.L_x_7082:
[----:B------:R-:W-:Y:S05]  /*356a0*/  BSYNC B1 ;  /* 0x0000000000017941 */ /* 0x000fea0003800000 */
.L_x_7081:
        /* <DEDUP_REMOVED lines=10> */
.L_x_7083:
[----:B------:R-:W-:Y:S01]  /*35750*/  ISETP.GE.OR P1, PT, R0, R27, P0 ;  /* 0x0000001b0000720c */ /* 0x000fe20000726670 */
[----:B------:R-:W-:-:S12]  /*35760*/  IMAD.MOV.U32 R13, RZ, RZ, R25 ;  /* 0x000000ffff0d7224 */ /* 0x000fd800078e0019 */
[C---:B------:R-:W-:Y:S01]  /*35770*/  @!P1 IMAD.SHL.U32 R7, R16.reuse, 0x2, RZ ;  /* 0x0000000210079824 */ /* 0x040fe200078e00ff */
[----:B------:R-:W-:Y:S01]  /*35780*/  @!P1 SHF.L.U64.HI R6, R16, 0x1, R17 ;  /* 0x0000000110069819 */ /* 0x000fe20000010211 */
[----:B------:R-:W-:-:S07]  /*35790*/  IMAD.MOV.U32 R4, RZ, RZ, R14 ;  /* 0x000000ffff047224 */ /* 0x000fce00078e000e */
[----:B------:R-:W-:Y:S05]  /*357a0*/  WARPSYNC.COLLECTIVE R15, `(.L_x_7084) ;  /* 0x000000000f087348 */ /* 0x000fea0003c00000 */
[----:B------:R0:W1:Y:S02]  /*357b0*/  SHFL.IDX P6, R14, R13, R12, R11 ;  /* 0x0000000c0d0e7389 */ /* 0x00006400000c000b */
[----:B01----:R-:W-:Y:S01]  /*357c0*/  ENDCOLLECTIVE ;  /* 0x000000000000791b */ /* 0x003fe20003800000 */
.L_x_7084:
[----:B------:R-:W-:-:S05]  /*357d0*/  @!P1 IADD3 R8, P2, R4, R7, RZ ;  /* 0x0000000704089210 */ /* 0x000fca0007f5e0ff */
[----:B------:R-:W-:Y:S02]  /*357e0*/  @!P1 IMAD.X R9, R3, 0x1, R6, P2 ;  /* 0x0000000103099824 */ /* 0x000fe400010e0606 */
[----:B------:R-:W-:Y:S02]  /*357f0*/  IMAD.MOV.U32 R13, RZ, RZ, R68 ;  /* 0x000000ffff0d7224 */ /* 0x000fe400078e0044 */
[----:B------:R-:W-:-:S07]  /*35800*/  IMAD.MOV.U32 R5, RZ, RZ, R14 ;  /* 0x000000ffff057224 */ /* 0x000fce00078e000e */
[----:B------:R-:W-:Y:S05]  /*35810*/  WARPSYNC.COLLECTIVE R15, `(.L_x_7085) ;  /* 0x000000000f087348 */ /* 0x000fea0003c00000 */
[----:B------:R0:W1:Y:S02]  /*35820*/  SHFL.IDX P6, R14, R13, R12, R11 ;  /* 0x0000000c0d0e7389 */ /* 0x00006400000c000b */
[----:B01----:R-:W-:Y:S01]  /*35830*/  ENDCOLLECTIVE ;  /* 0x000000000000791b */ /* 0x003fe20003800000 */
.L_x_7085:
[----:B------:R-:W2:Y:S01]  /*35840*/  @!P1 LD.E.128 R8, desc[UR46][R8.64] ;  /* 0x0000002e08089980 */ /* 0x000ea2000c101d00 */
[----:B------:R-:W-:-:S05]  /*35850*/  @!P1 IADD3 R4, P2, R14, R7, RZ ;  /* 0x000000070e049210 */ /* 0x000fca0007f5e0ff */
[----:B------:R-:W-:-:S06]  /*35860*/  @!P1 IMAD.X R5, R5, 0x1, R6, P2 ;  /* 0x0000000105059824 */ /* 0x000fcc00010e0606 */
[----:B------:R-:W5:Y:S01]  /*35870*/  @!P1 LD.E.128 R4, desc[UR46][R4.64] ;  /* 0x0000002e04049980 */ /* 0x000f62000c101d00 */
[----:B------:R-:W-:Y:S01]  /*35880*/  CS2R R20, SRZ ;  /* 0x0000000000147805 */ /* 0x000fe2000001ff00 */
[----:B------:R-:W-:Y:S01]  /*35890*/  IMAD.MOV.U32 R13, RZ, RZ, R26 ;  /* 0x000000ffff0d7224 */ /* 0x000fe200078e001a */
[----:B------:R-:W-:Y:S01]  /*358a0*/  CS2R R66, SRZ ;  /* 0x0000000000427805 */ /* 0x000fe2000001ff00 */
[----:B------:R-:W-:Y:S01]  /*358b0*/  IMAD.MOV.U32 R12, RZ, RZ, 0x1 ;  /* 0x00000001ff0c7424 */ /* 0x000fe200078e00ff */
[----:B------:R-:W-:Y:S02]  /*358c0*/  CS2R R58, SRZ ;  /* 0x00000000003a7805 */ /* 0x000fe4000001ff00 */
[----:B------:R-:W-:Y:S01]  /*358d0*/  CS2R R64, SRZ ;  /* 0x0000000000407805 */ /* 0x000fe2000001ff00 */
[----:B--2---:R-:W-:Y:S02]  /*358e0*/  @!P1 IMAD.MOV.U32 R21, RZ, RZ, R11 ;  /* 0x000000ffff159224 */ /* 0x004fe400078e000b */
[----:B------:R-:W-:-:S02]  /*358f0*/  IMAD.MOV.U32 R11, RZ, RZ, 0x1c1f ;  /* 0x00001c1fff0b7424 */ /* 0x000fc400078e00ff */
[----:B------:R-:W-:Y:S02]  /*35900*/  @!P1 IMAD.MOV.U32 R20, RZ, RZ, R10 ;  /* 0x000000ffff149224 */ /* 0x000fe400078e000a */
[----:B------:R-:W-:-:S07]  /*35910*/  IMAD.MOV.U32 R10, RZ, RZ, R21 ;  /* 0x000000ffff0a7224 */ /* 0x000fce00078e0015 */
[----:B-----5:R-:W-:Y:S05]  /*35920*/  WARPSYNC.COLLECTIVE R15, `(.L_x_7086) ;  /* 0x000000000f087348 */ /* 0x020fea0003c00000 */
[----:B------:R0:W1:Y:S02]  /*35930*/  SHFL.IDX P6, R14, R13, R12, R11 ;  /* 0x0000000c0d0e7389 */ /* 0x00006400000c000b */
[----:B01---5:R-:W-:Y:S01]  /*35940*/  ENDCOLLECTIVE ;  /* 0x000000000000791b */ /* 0x023fe20003800000 */
.L_x_7086:
[----:B------:R-:W-:Y:S02]  /*35950*/  IMAD.MOV.U32 R3, RZ, RZ, R20 ;  /* 0x000000ffff037224 */ /* 0x000fe400078e0014 */
[----:B------:R-:W-:Y:S02]  /*35960*/  @!P1 IMAD.MOV.U32 R58, RZ, RZ, R8 ;  /* 0x000000ffff3a9224 */ /* 0x000fe400078e0008 */
[----:B------:R-:W-:Y:S01]  /*35970*/  @!P1 IMAD.MOV.U32 R59, RZ, RZ, R9 ;  /* 0x000000ffff3b9224 */ /* 0x000fe200078e0009 */
[----:B------:R-:W-:Y:S01]  /*35980*/  PRMT R74, R3, 0x5410, R10 ;  /* 0x00005410034a7816 */ /* 0x000fe2000000000a */
[----:B------:R-:W-:Y:S02]  /*35990*/  IMAD.MOV.U32 R8, RZ, RZ, R58 ;  /* 0x000000ffff087224 */ /* 0x000fe400078e003a */
[----:B------:R-:W-:-:S03]  /*359a0*/  IMAD.MOV.U32 R9, RZ, RZ, R59 ;  /* 0x000000ffff097224 */ /* 0x000fc600078e003b */
[----:B------:R-:W-:Y:S01]  /*359b0*/  PRMT R69, R8, 0x7610, R69 ;  /* 0x0000761008457816 */ /* 0x000fe20000000045 */
[--C-:B------:R-:W-:Y:S01]  /*359c0*/  IMAD.MOV.U32 R13, RZ, RZ, R36.reuse ;  /* 0x000000ffff0d7224 */ /* 0x100fe200078e0024 */
[----:B------:R-:W-:Y:S01]  /*359d0*/  PRMT R36, R9, 0x7610, R36 ;  /* 0x0000761009247816 */ /* 0x000fe20000000024 */
[----:B------:R-:W-:Y:S02]  /*359e0*/  @!P1 IMAD.MOV.U32 R66, RZ, RZ, R4 ;  /* 0x000000ffff429224 */ /* 0x000fe400078e0004 */
[----:B------:R-:W-:Y:S02]  /*359f0*/  @!P1 IMAD.MOV.U32 R67, RZ, RZ, R5 ;  /* 0x000000ffff439224 */ /* 0x000fe400078e0005 */
[----:B------:R-:W-:Y:S02]  /*35a00*/  @!P1 IMAD.MOV.U32 R64, RZ, RZ, R6 ;  /* 0x000000ffff409224 */ /* 0x000fe400078e0006 */
[----:B------:R-:W-:Y:S02]  /*35a10*/  @!P1 IMAD.MOV.U32 R65, RZ, RZ, R7 ;  /* 0x000000ffff419224 */ /* 0x000fe400078e0007 */
[----:B------:R-:W-:-:S07]  /*35a20*/  IMAD.MOV.U32 R3, RZ, RZ, R14 ;  /* 0x000000ffff037224 */ /* 0x000fce00078e000e */
[----:B------:R-:W-:Y:S05]  /*35a30*/  WARPSYNC.COLLECTIVE R15, `(.L_x_7087) ;  /* 0x000000000f087348 */ /* 0x000fea0003c00000 */
[----:B------:R0:W1:Y:S02]  /*35a40*/  SHFL.IDX P6, R14, R13, R12, R11 ;  /* 0x0000000c0d0e7389 */ /* 0x00006400000c000b */
[----:B01----:R-:W-:Y:S01]  /*35a50*/  ENDCOLLECTIVE ;  /* 0x000000000000791b */ /* 0x003fe20003800000 */
.L_x_7087:
[----:B------:R-:W-:Y:S02]  /*35a60*/  IMAD.MOV.U32 R6, RZ, RZ, R66 ;  /* 0x000000ffff067224 */ /* 0x000fe400078e0042 */
[----:B------:R-:W-:Y:S02]  /*35a70*/  IMAD.MOV.U32 R7, RZ, RZ, R67 ;  /* 0x000000ffff077224 */ /* 0x000fe400078e0043 */
[----:B------:R-:W-:Y:S01]  /*35a80*/  IMAD.MOV.U32 R4, RZ, RZ, R64 ;  /* 0x000000ffff047224 */ /* 0x000fe200078e0040 */
[----:B------:R-:W-:Y:S01]  /*35a90*/  PRMT R89, R6, 0x7610, R89 ;  /* 0x0000761006597816 */ /* 0x000fe20000000059 */
[----:B------:R-:W-:Y:S01]  /*35aa0*/  IMAD.MOV.U32 R5, RZ, RZ, R65 ;  /* 0x000000ffff057224 */ /* 0x000fe200078e0041 */
[----:B------:R-:W-:Y:S02]  /*35ab0*/  PRMT R77, R7, 0x7610, R77 ;  /* 0x00007610074d7816 */ /* 0x000fe4000000004d */
[----:B------:R-:W-:Y:S02]  /*35ac0*/  CS2R R6, SRZ ;  /* 0x0000000000067805 */ /* 0x000fe4000001ff00 */
[----:B------:R-:W-:Y:S01]  /*35ad0*/  PRMT R88, R4, 0x5410, R5 ;  /* 0x0000541004587816 */ /* 0x000fe20000000005 */
[----:B------:R-:W-:-:S02]  /*35ae0*/  IMAD.MOV.U32 R13, RZ, RZ, R25 ;  /* 0x000000ffff0d7224 */ /* 0x000fc400078e0019 */
[----:B------:R-:W-:-:S07]  /*35af0*/  IMAD.MOV.U32 R24, RZ, RZ, R14 ;  /* 0x000000ffff187224 */ /* 0x000fce00078e000e */
[----:B------:R-:W-:Y:S05]  /*35b00*/  WARPSYNC.COLLECTIVE R15, `(.L_x_7088) ;  /* 0x000000000f087348 */ /* 0x000fea0003c00000 */
[----:B------:R0:W1:Y:S02]  /*35b10*/  SHFL.IDX P6, R14, R13, R12, R11 ;  /* 0x0000000c0d0e7389 */ /* 0x00006400000c000b */
[----:B01----:R-:W-:Y:S01]  /*35b20*/  ENDCOLLECTIVE ;  /* 0x000000000000791b */ /* 0x003fe20003800000 */
.L_x_7088:
[----:B------:R-:W-:Y:S02]  /*35b30*/  IMAD.MOV.U32 R13, RZ, RZ, R68 ;  /* 0x000000ffff0d7224 */ /* 0x000fe400078e0044 */
[----:B------:R-:W-:-:S07]  /*35b40*/  IMAD.MOV.U32 R25, RZ, RZ, R14 ;  /* 0x000000ffff197224 */ /* 0x000fce00078e000e */
[----:B------:R-:W-:Y:S05]  /*35b50*/  WARPSYNC.COLLECTIVE R15, `(.L_x_7089) ;  /* 0x000000000f087348 */ /* 0x000fea0003c00000 */
[----:B------:R0:W1:Y:S02]  /*35b60*/  SHFL.IDX P6, R14, R13, R12, R11 ;  /* 0x0000000c0d0e7389 */ /* 0x00006400000c000b */
[----:B01----:R-:W-:Y:S01]  /*35b70*/  ENDCOLLECTIVE ;  /* 0x000000000000791b */ /* 0x003fe20003800000 */
.L_x_7089:
[----:B------:R-:W-:Y:S05]  /*35b80*/  BRA `(.L_x_7090) ;  /* 0xfffffda4001c7947 */ /* 0x000fea000383ffff */
.L_x_6786:
[----:B0-----:R0:W1:Y:S02]  /*35b90*/  SYNCS.PHASECHK.TRANS64.TRYWAIT P1, [R2+URZ+0x38800], R13 ;  /* 0x0388000d020075a7 */ /* 0x001064000802017f */
[----:B-1----:R-:W-:Y:S05]  /*35ba0*/  @!P1 NANOSLEEP.SYNCS 0x989680 ;  /* 0x009896800000995d */ /* 0x002fea0003900000 */
[----:B------:R-:W1:Y:S02]  /*35bb0*/  @!P1 SYNCS.PHASECHK.TRANS64 P1, [R2+URZ+0x38800], R13 ;  /* 0x0388000d020095a7 */ /* 0x000e64000802007f */
[----:B-1----:R-:W-:Y:S05]  /*35bc0*/  @!P1 BRA `(.L_x_6786) ;  /* 0xfffffffc00f09947 */ /* 0x002fea000383ffff */
[----:B------:R-:W-:Y:S05]  /*35bd0*/  BRA `(.L_x_7091) ;  /* 0xfffffda400787947 */ /* 0x000fea000383ffff */
.L_x_6800:
[----:B-1----:R1:W2:Y:S02]  /*35be0*/  SYNCS.PHASECHK.TRANS64.TRYWAIT P0, [R6+URZ], R7 ;  /* 0x00000007060075a7 */ /* 0x0022a4000800017f */
[----:B--2---:R-:W-:Y:S05]  /*35bf0*/  @!P0 NANOSLEEP.SYNCS 0x989680 ;  /* 0x009896800000895d */ /* 0x004fea0003900000 */
[----:B------:R-:W2:Y:S02]  /*35c00*/  @!P0 SYNCS.PHASECHK.TRANS64 P0, [R6+URZ], R7 ;  /* 0x00000007060085a7 */ /* 0x000ea4000800007f */
[----:B--2---:R-:W-:Y:S05]  /*35c10*/  @!P0 BRA `(.L_x_6800) ;  /* 0xfffffffc00f08947 */ /* 0x004fea000383ffff */
[----:B------:R-:W-:Y:S05]  /*35c20*/  BRA `(.L_x_6799) ;  /* 0xfffffdbc00047947 */ /* 0x000fea000383ffff */
.L_x_6807:
[----:B-1----:R1:W2:Y:S02]  /*35c30*/  SYNCS.PHASECHK.TRANS64.TRYWAIT P0, [R2+URZ], R3 ;  /* 0x00000003020075a7 */ /* 0x0022a4000800017f */
[----:B--2---:R-:W-:Y:S05]  /*35c40*/  @!P0 NANOSLEEP.SYNCS 0x989680 ;  /* 0x009896800000895d */ /* 0x004fea0003900000 */
[----:B------:R-:W2:Y:S02]  /*35c50*/  @!P0 SYNCS.PHASECHK.TRANS64 P0, [R2+URZ], R3 ;  /* 0x00000003020085a7 */ /* 0x000ea4000800007f */
[----:B--2---:R-:W-:Y:S05]  /*35c60*/  @!P0 BRA `(.L_x_6807) ;  /* 0xfffffffc00f08947 */ /* 0x004fea000383ffff */
[----:B------:R-:W-:Y:S05]  /*35c70*/  BRA `(.L_x_6806) ;  /* 0xfffffdc000107947 */ /* 0x000fea000383ffff */
.L_x_6838:
[----:B-1----:R1:W2:Y:S02]  /*35c80*/  SYNCS.PHASECHK.TRANS64.TRYWAIT P0, [R6+URZ], R7 ;  /* 0x00000007060075a7 */ /* 0x0022a4000800017f */
[----:B--2---:R-:W-:Y:S05]  /*35c90*/  @!P0 NANOSLEEP.SYNCS 0x989680 ;  /* 0x009896800000895d */ /* 0x004fea0003900000 */
[----:B------:R-:W2:Y:S02]  /*35ca0*/  @!P0 SYNCS.PHASECHK.TRANS64 P0, [R6+URZ], R7 ;  /* 0x00000007060085a7 */ /* 0x000ea4000800007f */
[----:B--2---:R-:W-:Y:S05]  /*35cb0*/  @!P0 BRA `(.L_x_6838) ;  /* 0xfffffffc00f08947 */ /* 0x004fea000383ffff */
[----:B------:R-:W-:Y:S05]  /*35cc0*/  BRA `(.L_x_6837) ;  /* 0xfffffe3800547947 */ /* 0x000fea000383ffff */
.L_x_6845:
[----:B-1----:R1:W2:Y:S02]  /*35cd0*/  SYNCS.PHASECHK.TRANS64.TRYWAIT P0, [R12+URZ], R13 ;  /* 0x0000000d0c0075a7 */ /* 0x0022a4000800017f */
[----:B--2---:R-:W-:Y:S05]  /*35ce0*/  @!P0 NANOSLEEP.SYNCS 0x989680 ;  /* 0x009896800000895d */ /* 0x004fea0003900000 */
[----:B------:R-:W2:Y:S02]  /*35cf0*/  @!P0 SYNCS.PHASECHK.TRANS64 P0, [R12+URZ], R13 ;  /* 0x0000000d0c0085a7 */ /* 0x000ea4000800007f */
[----:B--2---:R-:W-:Y:S05]  /*35d00*/  @!P0 BRA `(.L_x_6845) ;  /* 0xfffffffc00f08947 */ /* 0x004fea000383ffff */
[----:B------:R-:W-:Y:S05]  /*35d10*/  BRA `(.L_x_6844) ;  /* 0xfffffe3c00607947 */ /* 0x000fea000383ffff */
.L_x_6862:
[----:B-1----:R1:W2:Y:S02]  /*35d20*/  SYNCS.PHASECHK.TRANS64.TRYWAIT P0, [R6+URZ], R7 ;  /* 0x00000007060075a7 */ /* 0x0022a4000800017f */
[----:B--2---:R-:W-:Y:S05]  /*35d30*/  @!P0 NANOSLEEP.SYNCS 0x989680 ;  /* 0x009896800000895d */ /* 0x004fea0003900000 */
[----:B------:R-:W2:Y:S02]  /*35d40*/  @!P0 SYNCS.PHASECHK.TRANS64 P0, [R6+URZ], R7 ;  /* 0x00000007060085a7 */ /* 0x000ea4000800007f */
[----:B--2---:R-:W-:Y:S05]  /*35d50*/  @!P0 BRA `(.L_x_6862) ;  /* 0xfffffffc00f08947 */ /* 0x004fea000383ffff */
[----:B------:R-:W-:Y:S05]  /*35d60*/  BRA `(.L_x_6861) ;  /* 0xfffffea400707947 */ /* 0x000fea000383ffff */
.L_x_6869:
[----:B-1----:R1:W2:Y:S02]  /*35d70*/  SYNCS.PHASECHK.TRANS64.TRYWAIT P0, [R12+URZ], R13 ;  /* 0x0000000d0c0075a7 */ /* 0x0022a4000800017f */
[----:B--2---:R-:W-:Y:S05]  /*35d80*/  @!P0 NANOSLEEP.SYNCS 0x989680 ;  /* 0x009896800000895d */ /* 0x004fea0003900000 */
[----:B------:R-:W2:Y:S02]  /*35d90*/  @!P0 SYNCS.PHASECHK.TRANS64 P0, [R12+URZ], R13 ;  /* 0x0000000d0c0085a7 */ /* 0x000ea4000800007f */
[----:B--2---:R-:W-:Y:S05]  /*35da0*/  @!P0 BRA `(.L_x_6869) ;  /* 0xfffffffc00f08947 */ /* 0x004fea000383ffff */
[----:B------:R-:W-:Y:S05]  /*35db0*/  BRA `(.L_x_6868) ;  /* 0xfffffea8007c7947 */ /* 0x000fea000383ffff */
.L_x_6925:
        /* <DEDUP_REMOVED lines=11> */
.L_x_7093:
[----:B------:R-:W-:Y:S05]  /*35e70*/  BSYNC B1 ;  /* 0x0000000000017941 */ /* 0x000fea0003800000 */
.L_x_7092:
[----:B------:R-:W-:Y:S05]  /*35e80*/  BRA `(.L_x_7094) ;  /* 0xffffff7800c47947 */ /* 0x000fea000383ffff */
.L_x_6927:
[----:B------:R-:W-:Y:S01]  /*35e90*/  BSSY B1, `(.L_x_7095) ;  /* 0x0000006000017945 */ /* 0x000fe20003800000 */
[----:B------:R-:W-:-:S07]  /*35ea0*/  IMAD.MOV.U32 R15, RZ, RZ, -0x1 ;  /* 0xffffffffff0f7424 */ /* 0x000fce00078e00ff */
[----:B0-----:R-:W-:Y:S05]  /*35eb0*/  WARPSYNC.COLLECTIVE R15, `(.L_x_7096) ;  /* 0x000000000f0c7348 */ /* 0x001fea0003c00000 */
[----:B------:R-:W-:Y:S02]  /*35ec0*/  ELECT P6, UR62, PT ;  /* 0x00000000003e782f */ /* 0x000fe400038c0000 */
[----:B------:R-:W-:Y:S01]  /*35ed0*/  MOV R14, UR62 ;  /* 0x0000003e000e7c02 */ /* 0x000fe20008000f00 */
[----:B0-----:R-:W-:Y:S10]  /*35ee0*/  ENDCOLLECTIVE ;  /* 0x000000000000791b */ /* 0x001ff40003800000 */
.L_x_7096:
[----:B------:R-:W-:Y:S05]  /*35ef0*/  BSYNC B1 ;  /* 0x0000000000017941 */ /* 0x000fea0003800000 */
.L_x_7095:
[----:B------:R-:W-:Y:S05]  /*35f00*/  BRA `(.L_x_6926) ;  /* 0xffffff7800bc7947 */ /* 0x000fea000383ffff */
.L_x_6929:
[----:B0-----:R0:W1:Y:S02]  /*35f10*/  SYNCS.PHASECHK.TRANS64.TRYWAIT P0, [R23+URZ+0x38820], R3 ;  /* 0x03882003170075a7 */ /* 0x001064000800017f */
[----:B-1----:R-:W-:Y:S05]  /*35f20*/  @!P0 NANOSLEEP.SYNCS 0x989680 ;  /* 0x009896800000895d */ /* 0x002fea0003900000 */
[----:B------:R-:W1:Y:S02]  /*35f30*/  @!P0 SYNCS.PHASECHK.TRANS64 P0, [R23+URZ+0x38820], R3 ;  /* 0x03882003170085a7 */ /* 0x000e64000800007f */
[----:B-1----:R-:W-:Y:S05]  /*35f40*/  @!P0 BRA `(.L_x_6929) ;  /* 0xfffffffc00f08947 */ /* 0x002fea000383ffff */
[----:B------:R-:W-:Y:S05]  /*35f50*/  BRA `(.L_x_7097) ;  /* 0xffffff7800cc7947 */ /* 0x000fea000383ffff */
.L_x_6933:
[----:B0-----:R0:W1:Y:S02]  /*35f60*/  SYNCS.PHASECHK.TRANS64.TRYWAIT P0, [R3+URZ+0x388a0], R7 ;  /* 0x0388a007030075a7 */ /* 0x001064000800017f */
[----:B-1----:R-:W-:Y:S05]  /*35f70*/  @!P0 NANOSLEEP.SYNCS 0x989680 ;  /* 0x009896800000895d */ /* 0x002fea0003900000 */
[----:B------:R-:W1:Y:S02]  /*35f80*/  @!P0 SYNCS.PHASECHK.TRANS64 P0, [R3+URZ+0x388a0], R7 ;  /* 0x0388a007030085a7 */ /* 0x000e64000800007f */
[----:B-1----:R-:W-:Y:S05]  /*35f90*/  @!P0 BRA `(.L_x_6933) ;  /* 0xfffffffc00f08947 */ /* 0x002fea000383ffff */
[----:B------:R-:W-:Y:S05]  /*35fa0*/  BRA `(.L_x_7098) ;  /* 0xffffff7800e47947 */ /* 0x000fea000383ffff */
.L_x_6938:
[----:B-1----:R1:W2:Y:S02]  /*35fb0*/  SYNCS.PHASECHK.TRANS64.TRYWAIT P0, [R3+URZ+0x388c0], R7 ;  /* 0x0388c007030075a7 */ /* 0x0022a4000800017f */
[----:B--2---:R-:W-:Y:S05]  /*35fc0*/  @!P0 NANOSLEEP.SYNCS 0x989680 ;  /* 0x009896800000895d */ /* 0x004fea0003900000 */
[----:B------:R-:W2:Y:S02]  /*35fd0*/  @!P0 SYNCS.PHASECHK.TRANS64 P0, [R3+URZ+0x388c0], R7 ;  /* 0x0388c007030085a7 */ /* 0x000ea4000800007f */
[----:B--2---:R-:W-:Y:S05]  /*35fe0*/  @!P0 BRA `(.L_x_6938) ;  /* 0xfffffffc00f08947 */ /* 0x004fea000383ffff */
[----:B------:R-:W-:Y:S05]  /*35ff0*/  BRA `(.L_x_7099) ;  /* 0xffffff7c00607947 */ /* 0x000fea000383ffff */
.L_x_6952:
[----:B0-----:R0:W1:Y:S02]  /*36000*/  SYNCS.PHASECHK.TRANS64.TRYWAIT P1, [R10+URZ+0x388a0], R2 ;  /* 0x0388a0020a0075a7 */ /* 0x001064000802017f */
[----:B-1----:R-:W-:Y:S05]  /*36010*/  @!P1 NANOSLEEP.SYNCS 0x989680 ;  /* 0x009896800000995d */ /* 0x002fea0003900000 */
[----:B------:R-:W1:Y:S02]  /*36020*/  @!P1 SYNCS.PHASECHK.TRANS64 P1, [R10+URZ+0x388a0], R2 ;  /* 0x0388a0020a0095a7 */ /* 0x000e64000802007f */
[----:B-1----:R-:W-:Y:S05]  /*36030*/  @!P1 BRA `(.L_x_6952) ;  /* 0xfffffffc00f09947 */ /* 0x002fea000383ffff */
[----:B------:R-:W-:Y:S05]  /*36040*/  BRA `(.L_x_7100) ;  /* 0xffffff8400c47947 */ /* 0x000fea000383ffff */
.L_x_6957:
[----:B-1----:R1:W2:Y:S02]  /*36050*/  SYNCS.PHASECHK.TRANS64.TRYWAIT P1, [R10+URZ+0x388c0], R2 ;  /* 0x0388c0020a0075a7 */ /* 0x0022a4000802017f */
[----:B--2---:R-:W-:Y:S05]  /*36060*/  @!P1 NANOSLEEP.SYNCS 0x989680 ;  /* 0x009896800000995d */ /* 0x004fea0003900000 */
[----:B------:R-:W2:Y:S02]  /*36070*/  @!P1 SYNCS.PHASECHK.TRANS64 P1, [R10+URZ+0x388c0], R2 ;  /* 0x0388c0020a0095a7 */ /* 0x000ea4000802007f */
[----:B--2---:R-:W-:Y:S05]  /*36080*/  @!P1 BRA `(.L_x_6957) ;  /* 0xfffffffc00f09947 */ /* 0x004fea000383ffff */
[----:B------:R-:W-:Y:S05]  /*36090*/  BRA `(.L_x_7101) ;  /* 0xffffff88003c7947 */ /* 0x000fea000383ffff */
.L_x_6985:
[----:B------:R-:W-:Y:S01]  /*360a0*/  SHF.R.U32.HI R12, RZ, 0x5, R20 ;  /* 0x00000005ff0c7819 */ /* 0x000fe20000011614 */
[----:B------:R-:W-:Y:S01]  /*360b0*/  BSSY B0, `(.L_x_7102) ;  /* 0x0000009000007945 */ /* 0x000fe20003800000 */
[----:B------:R-:W-:Y:S02]  /*360c0*/  IMAD.MOV.U32 R11, RZ, RZ, 0x1f ;  /* 0x0000001fff0b7424 */ /* 0x000fe400078e00ff */
[----:B------:R-:W-:Y:S01]  /*360d0*/  LOP3.LUT R12, R12, 0x3, RZ, 0xc0, !PT ;  /* 0x000000030c0c7812 */ /* 0x000fe200078ec0ff */
[----:B------:R-:W-:-:S04]  /*360e0*/  IMAD.MOV.U32 R15, RZ, RZ, -0x1 ;  /* 0xffffffffff0f7424 */ /* 0x000fc800078e00ff */
[----:B------:R-:W-:Y:S02]  /*360f0*/  IMAD.MOV.U32 R13, RZ, RZ, R12 ;  /* 0x000000ffff0d7224 */ /* 0x000fe400078e000c */
[----:B------:R-:W-:-:S07]  /*36100*/  IMAD.MOV.U32 R12, RZ, RZ, RZ ;  /* 0x000000ffff0c7224 */ /* 0x000fce00078e00ff */
[----:B0-----:R-:W-:Y:S05]  /*36110*/  WARPSYNC.COLLECTIVE R15, `(.L_x_7103) ;  /* 0x000000000f087348 */ /* 0x001fea0003c00000 */
[----:B------:R1:W2:Y:S02]  /*36120*/  SHFL.IDX P6, R14, R13, R12, R11 ;  /* 0x0000000c0d0e7389 */ /* 0x0002a400000c000b */
[----:B012---:R-:W-:Y:S01]  /*36130*/  ENDCOLLECTIVE ;  /* 0x000000000000791b */ /* 0x007fe20003800000 */
.L_x_7103:
[----:B------:R-:W-:Y:S05]  /*36140*/  BSYNC B0 ;  /* 0x0000000000007941 */ /* 0x000fea0003800000 */
.L_x_7102:
[----:B------:R-:W-:Y:S05]  /*36150*/  BRA `(.L_x_7104) ;  /* 0xffffffa000387947 */ /* 0x000fea000383ffff */
.L_x_6988:
[----:B0-----:R0:W1:Y:S02]  /*36160*/  SYNCS.PHASECHK.TRANS64.TRYWAIT P0, [R17+URZ+0x38840], R0 ;  /* 0x03884000110075a7 */ /* 0x001064000800017f */
[----:B-1----:R-:W-:Y:S05]  /*36170*/  @!P0 NANOSLEEP.SYNCS 0x989680 ;  /* 0x009896800000895d */ /* 0x002fea0003900000 */
[----:B------:R-:W1:Y:S02]  /*36180*/  @!P0 SYNCS.PHASECHK.TRANS64 P0, [R17+URZ+0x38840], R0 ;  /* 0x03884000110085a7 */ /* 0x000e64000800007f */
[----:B-1----:R-:W-:Y:S05]  /*36190*/  @!P0 BRA `(.L_x_6988) ;  /* 0xfffffffc00f08947 */ /* 0x002fea000383ffff */
[----:B------:R-:W-:Y:S05]  /*361a0*/  BRA `(.L_x_7105) ;  /* 0xffffffa000747947 */ /* 0x000fea000383ffff */
.L_x_6989:
        /* <DEDUP_REMOVED lines=8> */
.L_x_7107:
[----:B------:R-:W-:Y:S05]  /*36230*/  BSYNC B0 ;  /* 0x0000000000007941 */ /* 0x000fea0003800000 */
.L_x_7106:
        /* <DEDUP_REMOVED lines=9> */
.L_x_7108:
[----:B------:R-:W-:Y:S02]  /*362d0*/  IMAD.MOV.U32 R13, RZ, RZ, R4 ;  /* 0x000000ffff0d7224 */ /* 0x000fe400078e0004 */
[----:B------:R-:W-:Y:S02]  /*362e0*/  IMAD.MOV.U32 R12, RZ, RZ, 0x1 ;  /* 0x00000001ff0c7424 */ /* 0x000fe400078e00ff */
[----:B------:R-:W-:-:S07]  /*362f0*/  IMAD.MOV.U32 R3, RZ, RZ, R14 ;  /* 0x000000ffff037224 */ /* 0x000fce00078e000e */
[----:B------:R-:W-:Y:S05]  /*36300*/  WARPSYNC.COLLECTIVE R15, `(.L_x_7109) ;  /* 0x000000000f087348 */ /* 0x000fea0003c00000 */
[----:B------:R0:W1:Y:S02]  /*36310*/  SHFL.IDX P6, R14, R13, R12, R11 ;  /* 0x0000000c0d0e7389 */ /* 0x00006400000c000b */
[----:B01----:R-:W-:Y:S01]  /*36320*/  ENDCOLLECTIVE ;  /* 0x000000000000791b */ /* 0x003fe20003800000 */
.L_x_7109:
        /* <DEDUP_REMOVED lines=15> */
.L_x_7110:
[----:B------:R-:W-:Y:S02]  /*36420*/  @P0 IMAD R6, R5, 0x2, R23 ;  /* 0x0000000205060824 */ /* 0x000fe400078e0217 */
[----:B------:R-:W-:Y:S02]  /*36430*/  IMAD.MOV.U32 R13, RZ, RZ, R4 ;  /* 0x000000ffff0d7224 */ /* 0x000fe400078e0004 */
[----:B------:R-:W-:Y:S02]  /*36440*/  IMAD.MOV.U32 R12, RZ, RZ, 0x2 ;  /* 0x00000002ff0c7424 */ /* 0x000fe400078e00ff */
[----:B------:R-:W-:-:S07]  /*36450*/  IMAD.MOV.U32 R3, RZ, RZ, R14 ;  /* 0x000000ffff037224 */ /* 0x000fce00078e000e */
[----:B------:R-:W-:Y:S05]  /*36460*/  WARPSYNC.COLLECTIVE R15, `(.L_x_7111) ;  /* 0x000000000f087348 */ /* 0x000fea0003c00000 */
[----:B------:R0:W1:Y:S02]  /*36470*/  SHFL.IDX P6, R14, R13, R12, R11 ;  /* 0x0000000c0d0e7389 */ /* 0x00006400000c000b */
[----:B01----:R-:W-:Y:S01]  /*36480*/  ENDCOLLECTIVE ;  /* 0x000000000000791b */ /* 0x003fe20003800000 */
.L_x_7111:
        /* <DEDUP_REMOVED lines=15> */
.L_x_7112:
[----:B------:R-:W-:Y:S02]  /*36580*/  @P0 IMAD R6, R5, 0x2, R23 ;  /* 0x0000000205060824 */ /* 0x000fe400078e0217 */
[----:B------:R-:W-:Y:S02]  /*36590*/  IMAD.MOV.U32 R13, RZ, RZ, R4 ;  /* 0x000000ffff0d7224 */ /* 0x000fe400078e0004 */
[----:B------:R-:W-:Y:S02]  /*365a0*/  IMAD.MOV.U32 R12, RZ, RZ, 0x3 ;  /* 0x00000003ff0c7424 */ /* 0x000fe400078e00ff */
[----:B------:R-:W-:-:S07]  /*365b0*/  IMAD.MOV.U32 R3, RZ, RZ, R14 ;  /* 0x000000ffff037224 */ /* 0x000fce00078e000e */
[----:B------:R-:W-:Y:S05]  /*365c0*/  WARPSYNC.COLLECTIVE R15, `(.L_x_7113) ;  /* 0x000000000f087348 */ /* 0x000fea0003c00000 */
[----:B------:R0:W1:Y:S02]  /*365d0*/  SHFL.IDX P6, R14, R13, R12, R11 ;  /* 0x0000000c0d0e7389 */ /* 0x00006400000c000b */
[----:B01----:R-:W-:Y:S01]  /*365e0*/  ENDCOLLECTIVE ;  /* 0x000000000000791b */ /* 0x003fe20003800000 */
.L_x_7113:
        /* <DEDUP_REMOVED lines=10> */
.L_x_7114:
[----:B------:R-:W-:Y:S01]  /*36690*/  @!PT LDS RZ, [RZ] ;  /* 0x00000000fffff984 */ /* 0x000fe20000000800 */
[----:B------:R-:W-:Y:S01]  /*366a0*/  @!PT LDS RZ, [RZ] ;  /* 0x00000000fffff984 */ /* 0x000fe20000000800 */
[----:B------:R-:W-:Y:S01]  /*366b0*/  @!PT LDS RZ, [RZ] ;  /* 0x00000000fffff984 */ /* 0x000fe20000000800 */
[----:B------:R0:W-:Y:S01]  /*366c0*/  @P0 LDGSTS.E.BYPASS.LTC128B.128 [R6+0x23400], desc[UR46][R2.64], !P2 ;  /* 0x2340000002060fae */ /* 0x0001e2000d101d6e */
[----:B------:R-:W-:Y:S01]  /*366d0*/  IMAD.MOV.U32 R0, RZ, RZ, R14 ;  /* 0x000000ffff007224 */ /* 0x000fe200078e000e */
[----:B------:R-:W-:Y:S06]  /*366e0*/  BRA `(.L_x_7115) ;  /* 0xffffffa000287947 */ /* 0x000fec000383ffff */
.L_x_6994:
[----:B------:R-:W-:Y:S02]  /*366f0*/  IMAD.MOV.U32 R13, RZ, RZ, R3 ;  /* 0x000000ffff0d7224 */ /* 0x000fe400078e0003 */
        /* <DEDUP_REMOVED lines=8> */
.L_x_7116:
        /* <DEDUP_REMOVED lines=10> */
.L_x_7117:
[----:B------:R-:W-:Y:S02]  /*36820*/  IMAD.MOV.U32 R13, RZ, RZ, R3 ;  /* 0x000000ffff0d7224 */ /* 0x000fe400078e0003 */
[----:B------:R-:W-:Y:S02]  /*36830*/  IMAD.MOV.U32 R12, RZ, RZ, 0x1 ;  /* 0x00000001ff0c7424 */ /* 0x000fe400078e00ff */
[----:B------:R-:W-:-:S07]  /*36840*/  IMAD.MOV.U32 R4, RZ, RZ, R14 ;  /* 0x000000ffff047224 */ /* 0x000fce00078e000e */
[----:B------:R-:W-:Y:S05]  /*36850*/  WARPSYNC.COLLECTIVE R15, `(.L_x_7118) ;  /* 0x000000000f087348 */ /* 0x000fea0003c00000 */
[----:B------:R0:W1:Y:S02]  /*36860*/  SHFL.IDX P6, R14, R13, R12, R11 ;  /* 0x0000000c0d0e7389 */ /* 0x00006400000c000b */
[----:B01----:R-:W-:Y:S01]  /*36870*/  ENDCOLLECTIVE ;  /* 0x000000000000791b */ /* 0x003fe20003800000 */
.L_x_7118:
        /* <DEDUP_REMOVED lines=12> */
.L_x_7119:
[----:B------:R-:W-:Y:S02]  /*36940*/  IMAD.MOV.U32 R13, RZ, RZ, R3 ;  /* 0x000000ffff0d7224 */ /* 0x000fe400078e0003 */
[----:B------:R-:W-:Y:S02]  /*36950*/  IMAD.MOV.U32 R12, RZ, RZ, 0x2 ;  /* 0x00000002ff0c7424 */ /* 0x000fe400078e00ff */
[----:B------:R-:W-:-:S07]  /*36960*/  IMAD.MOV.U32 R5, RZ, RZ, R14 ;  /* 0x000000ffff057224 */ /* 0x000fce00078e000e */
[----:B------:R-:W-:Y:S05]  /*36970*/  WARPSYNC.COLLECTIVE R15, `(.L_x_7120) ;  /* 0x000000000f087348 */ /* 0x000fea0003c00000 */
[----:B------:R0:W1:Y:S02]  /*36980*/  SHFL.IDX P6, R14, R13, R12, R11 ;  /* 0x0000000c0d0e7389 */ /* 0x00006400000c000b */
[----:B01----:R-:W-:Y:S01]  /*36990*/  ENDCOLLECTIVE ;  /* 0x000000000000791b */ /* 0x003fe20003800000 */
.L_x_7120:
        /* <DEDUP_REMOVED lines=10> */
.L_x_7121:
        /* <DEDUP_REMOVED lines=11> */
.L_x_7122:
        /* <DEDUP_REMOVED lines=10> */
.L_x_7123:
[----:B------:R-:W-:Y:S01]  /*36b90*/  @!PT LDS RZ, [RZ] ;  /* 0x00000000fffff984 */ /* 0x000fe20000000800 */
[----:B------:R-:W-:Y:S01]  /*36ba0*/  @!PT LDS RZ, [RZ] ;  /* 0x00000000fffff984 */ /* 0x000fe20000000800 */
[----:B------:R-:W-:Y:S01]  /*36bb0*/  @!PT LDS RZ, [RZ] ;  /* 0x00000000fffff984 */ /* 0x000fe20000000800 */
[----:B------:R0:W-:Y:S01]  /*36bc0*/  @!P0 LDGSTS.E.BYPASS.LTC128B.128 [R26+0x21400], desc[UR46][R4.64], !P1 ;  /* 0x21400000041a8fae */ /* 0x0001e2000c901d6e */
[----:B------:R-:W-:Y:S01]  /*36bd0*/  IMAD.MOV.U32 R0, RZ, RZ, R14 ;  /* 0x000000ffff007224 */ /* 0x000fe200078e000e */
[----:B------:R-:W-:Y:S06]  /*36be0*/  BRA `(.L_x_7124) ;  /* 0xffffffa400487947 */ /* 0x000fec000383ffff */
.L_x_6998:
        /* <DEDUP_REMOVED lines=45> */
.L_x_7126:
[----:B------:R-:W-:Y:S05]  /*36ec0*/  BSYNC B0 ;  /* 0x0000000000007941 */ /* 0x000fea0003800000 */
.L_x_7125:
        /* <DEDUP_REMOVED lines=11> */
.L_x_7127:
        /* <DEDUP_REMOVED lines=39> */
.L_x_7128:
        /* <DEDUP_REMOVED lines=8> */
.L_x_7129:
        /* <DEDUP_REMOVED lines=33> */
.L_x_7130:
[----:B------:R-:W-:Y:S02]  /*37480*/  IMAD.MOV.U32 R13, RZ, RZ, R5 ;  /* 0x000000ffff0d7224 */ /* 0x000fe400078e0005 */
[----:B------:R-:W-:-:S07]  /*37490*/  IMAD.MOV.U32 R8, RZ, RZ, R14 ;  /* 0x000000ffff087224 */ /* 0x000fce00078e000e */
[----:B------:R-:W-:Y:S05]  /*374a0*/  WARPSYNC.COLLECTIVE R15, `(.L_x_7131) ;  /* 0x000000000f087348 */ /* 0x000fea0003c00000 */
[----:B------:R0:W1:Y:S02]  /*374b0*/  SHFL.IDX P6, R14, R13, R12, R11 ;  /* 0x0000000c0d0e7389 */ /* 0x00006400000c000b */
[----:B01----:R-:W-:Y:S01]  /*374c0*/  ENDCOLLECTIVE ;  /* 0x000000000000791b */ /* 0x003fe20003800000 */
.L_x_7131:
[----:B------:R-:W-:Y:S02]  /*374d0*/  IMAD.MOV.U32 R13, RZ, RZ, R4 ;  /* 0x000000ffff0d7224 */ /* 0x000fe400078e0004 */
[----:B------:R-:W-:Y:S01]  /*374e0*/  IMAD.MOV.U32 R12, RZ, RZ, 0x3 ;  /* 0x00000003ff0c7424 */ /* 0x000fe200078e00ff */
[----:B------:R-:W-:Y:S02]  /*374f0*/  @!P0 LEA R9, P1, R20, R14, 0x1 ;  /* 0x0000000e14098211 */ /* 0x000fe400078208ff */
[----:B------:R-:W-:-:S03]  /*37500*/  LOP3.LUT P6, RZ, R22, 0x20000, RZ, 0xc0, !PT ;  /* 0x0002000016ff7812 */ /* 0x000fc600078cc0ff */
[----:B------:R-:W-:Y:S01]  /*37510*/  @!P0 IMAD.X R10, RZ, RZ, R8, P1 ;  /* 0x000000ffff0a8224 */ /* 0x000fe200008e0608 */
[----:B------:R-:W-:Y:S01]  /*37520*/  LOP3.LUT P1, RZ, R22, 0x100, RZ, 0xc0, !PT ;  /* 0x0000010016ff7812 */ /* 0x000fe2000782c0ff */
[----:B------:R-:W-:Y:S02]  /*37530*/  @!P0 IMAD.MOV.U32 R2, RZ, RZ, R9 ;  /* 0x000000ffff028224 */ /* 0x000fe400078e0009 */
        /* <DEDUP_REMOVED lines=16> */
.L_x_7132:
        /* <DEDUP_REMOVED lines=9> */
.L_x_7133:
[----:B------:R-:W-:Y:S01]  /*376d0*/  IMAD.MOV.U32 R2, RZ, RZ, R14 ;  /* 0x000000ffff027224 */ /* 0x000fe200078e000e */
[----:B------:R-:W-:Y:S06]  /*376e0*/  BRA `(.L_x_7134) ;  /* 0xffffffa800287947 */ /* 0x000fec000383ffff */
.L_x_7003:
[----:B-1----:R1:W2:Y:S02]  /*376f0*/  SYNCS.PHASECHK.TRANS64.TRYWAIT P0, [R23+URZ+0x38820], R0 ;  /* 0x03882000170075a7 */ /* 0x0022a4000800017f */
[----:B--2---:R-:W-:Y:S05]  /*37700*/  @!P0 NANOSLEEP.SYNCS 0x989680 ;  /* 0x009896800000895d */ /* 0x004fea0003900000 */
[----:B------:R-:W2:Y:S02]  /*37710*/  @!P0 SYNCS.PHASECHK.TRANS64 P0, [R23+URZ+0x38820], R0 ;  /* 0x03882000170085a7 */ /* 0x000ea4000800007f */
[----:B--2---:R-:W-:Y:S05]  /*37720*/  @!P0 BRA `(.L_x_7003) ;  /* 0xfffffffc00f08947 */ /* 0x004fea000383ffff */
[----:B------:R-:W-:Y:S05]  /*37730*/  BRA `(.L_x_7135) ;  /* 0xffffffa800d07947 */ /* 0x000fea000383ffff */
.L_x_7006:
[----:B-1----:R1:W2:Y:S02]  /*37740*/  SYNCS.PHASECHK.TRANS64.TRYWAIT P0, [R17+URZ+0x38860], R0 ;  /* 0x03886000110075a7 */ /* 0x0022a4000800017f */
[----:B--2---:R-:W-:Y:S05]  /*37750*/  @!P0 NANOSLEEP.SYNCS 0x989680 ;  /* 0x009896800000895d */ /* 0x004fea0003900000 */
[----:B------:R-:W2:Y:S02]  /*37760*/  @!P0 SYNCS.PHASECHK.TRANS64 P0, [R17+URZ+0x38860], R0 ;  /* 0x03886000110085a7 */ /* 0x000ea4000800007f */
[----:B--2---:R-:W-:Y:S05]  /*37770*/  @!P0 BRA `(.L_x_7006) ;  /* 0xfffffffc00f08947 */ /* 0x004fea000383ffff */
[----:B------:R-:W-:Y:S05]  /*37780*/  BRA `(.L_x_7136) ;  /* 0xffffffa800e07947 */ /* 0x000fea000383ffff */
.L_x_7007:
        /* <DEDUP_REMOVED lines=8> */
.L_x_7138:
[----:B------:R-:W-:Y:S05]  /*37810*/  BSYNC B0 ;  /* 0x0000000000007941 */ /* 0x000fea0003800000 */
.L_x_7137:
        /* <DEDUP_REMOVED lines=15> */
.L_x_7139:
        /* <DEDUP_REMOVED lines=39> */
.L_x_7140:
[----:B------:R-:W-:Y:S02]  /*37b80*/  IMAD.MOV.U32 R13, RZ, RZ, R5 ;  /* 0x000000ffff0d7224 */ /* 0x000fe400078e0005 */
[----:B------:R-:W-:-:S07]  /*37b90*/  IMAD.MOV.U32 R3, RZ, RZ, R14 ;  /* 0x000000ffff037224 */ /* 0x000fce00078e000e */
[----:B------:R-:W-:Y:S05]  /*37ba0*/  WARPSYNC.COLLECTIVE R15, `(.L_x_7141) ;  /* 0x000000000f087348 */ /* 0x000fea0003c00000 */
[----:B------:R0:W1:Y:S02]  /*37bb0*/  SHFL.IDX P6, R14, R13, R12, R11 ;  /* 0x0000000c0d0e7389 */ /* 0x00006400000c000b */
[----:B01----:R-:W-:Y:S01]  /*37bc0*/  ENDCOLLECTIVE ;  /* 0x000000000000791b */ /* 0x003fe20003800000 */
.L_x_7141:
        /* <DEDUP_REMOVED lines=29> */
.L_x_7142:
[----:B------:R-:W-:Y:S02]  /*37da0*/  IMAD.MOV.U32 R13, RZ, RZ, R5 ;  /* 0x000000ffff0d7224 */ /* 0x000fe400078e0005 */
[----:B------:R-:W-:-:S07]  /*37db0*/  IMAD.MOV.U32 R3, RZ, RZ, R14 ;  /* 0x000000ffff037224 */ /* 0x000fce00078e000e */
[----:B------:R-:W-:Y:S05]  /*37dc0*/  WARPSYNC.COLLECTIVE R15, `(.L_x_7143) ;  /* 0x000000000f087348 */ /* 0x000fea0003c00000 */
[----:B------:R0:W1:Y:S02]  /*37dd0*/  SHFL.IDX P6, R14, R13, R12, R11 ;  /* 0x0000000c0d0e7389 */ /* 0x00006400000c000b */
[----:B01----:R-:W-:Y:S01]  /*37de0*/  ENDCOLLECTIVE ;  /* 0x000000000000791b */ /* 0x003fe20003800000 */
.L_x_7143:
        /* <DEDUP_REMOVED lines=29> */
.L_x_7144:
[----:B------:R-:W-:Y:S02]  /*37fc0*/  IMAD.MOV.U32 R13, RZ, RZ, R5 ;  /* 0x000000ffff0d7224 */ /* 0x000fe400078e0005 */
[----:B------:R-:W-:-:S07]  /*37fd0*/  IMAD.MOV.U32 R8, RZ, RZ, R14 ;  /* 0x000000ffff087224 */ /* 0x000fce00078e000e */
[----:B------:R-:W-:Y:S05]  /*37fe0*/  WARPSYNC.COLLECTIVE R15, `(.L_x_7145) ;  /* 0x000000000f087348 */ /* 0x000fea0003c00000 */
[----:B------:R0:W1:Y:S02]  /*37ff0*/  SHFL.IDX P6, R14, R13, R12, R11 ;  /* 0x0000000c0d0e7389 */ /* 0x00006400000c000b */
[----:B01----:R-:W-:Y:S01]  /*38000*/  ENDCOLLECTIVE ;  /* 0x000000000000791b */ /* 0x003fe20003800000 */
.L_x_7145:
[----:B------:R-:W-:Y:S01]  /*38010*/  IMAD.MOV.U32 R2, RZ, RZ, R14 ;  /* 0x000000ffff027224 */ /* 0x000fe200078e000e */
[----:B------:R-:W-:Y:S06]  /*38020*/  BRA `(.L_x_7146) ;  /* 0xffffffa800787947 */ /* 0x000fec000383ffff */
.L_x_7014:
[----:B0-----:R0:W1:Y:S02]  /*38030*/  SYNCS.PHASECHK.TRANS64.TRYWAIT P0, [R6+URZ+0x38840], R21 ;  /* 0x03884015060075a7 */ /* 0x001064000800017f */
[----:B-1----:R-:W-:Y:S05]  /*38040*/  @!P0 NANOSLEEP.SYNCS 0x989680 ;  /* 0x009896800000895d */ /* 0x002fea0003900000 */
[----:B------:R-:W1:Y:S02]  /*38050*/  @!P0 SYNCS.PHASECHK.TRANS64 P0, [R6+URZ+0x38840], R21 ;  /* 0x03884015060085a7 */ /* 0x000e64000800007f */
[----:B-1----:R-:W-:Y:S05]  /*38060*/  @!P0 BRA `(.L_x_7014) ;  /* 0xfffffffc00f08947 */ /* 0x002fea000383ffff */
[----:B------:R-:W-:Y:S05]  /*38070*/  BRA `(.L_x_7147) ;  /* 0xffffffb000047947 */ /* 0x000fea000383ffff */
.L_x_7015:
        /* <DEDUP_REMOVED lines=8> */
.L_x_7149:
[----:B------:R-:W-:Y:S05]  /*38100*/  BSYNC B1 ;  /* 0x0000000000017941 */ /* 0x000fea0003800000 */
.L_x_7148:
        /* <DEDUP_REMOVED lines=9> */
.L_x_7150:
[----:B------:R-:W-:Y:S02]  /*381a0*/  IMAD.MOV.U32 R13, RZ, RZ, R27 ;  /* 0x000000ffff0d7224 */ /* 0x000fe400078e001b */
[----:B------:R-:W-:Y:S02]  /*381b0*/  IMAD.MOV.U32 R12, RZ, RZ, 0x1 ;  /* 0x00000001ff0c7424 */ /* 0x000fe400078e00ff */
[----:B------:R-:W-:-:S07]  /*381c0*/  IMAD.MOV.U32 R2, RZ, RZ, R14 ;  /* 0x000000ffff027224 */ /* 0x000fce00078e000e */
[----:B------:R-:W-:Y:S05]  /*381d0*/  WARPSYNC.COLLECTIVE R15, `(.L_x_7151) ;  /* 0x000000000f087348 */ /* 0x000fea0003c00000 */
[----:B------:R0:W1:Y:S02]  /*381e0*/  SHFL.IDX P6, R14, R13, R12, R11 ;  /* 0x0000000c0d0e7389 */ /* 0x00006400000c000b */
[----:B01----:R-:W-:Y:S01]  /*381f0*/  ENDCOLLECTIVE ;  /* 0x000000000000791b */ /* 0x003fe20003800000 */
.L_x_7151:
        /* <DEDUP_REMOVED lines=11> */
.L_x_7152:
[----:B------:R-:W-:Y:S02]  /*382b0*/  IMAD.MOV.U32 R13, RZ, RZ, R27 ;  /* 0x000000ffff0d7224 */ /* 0x000fe400078e001b */
[----:B------:R-:W-:Y:S02]  /*382c0*/  IMAD.MOV.U32 R12, RZ, RZ, 0x2 ;  /* 0x00000002ff0c7424 */ /* 0x000fe400078e00ff */
[----:B------:R-:W-:-:S07]  /*382d0*/  IMAD.MOV.U32 R2, RZ, RZ, R14 ;  /* 0x000000ffff027224 */ /* 0x000fce00078e000e */
[----:B------:R-:W-:Y:S05]  /*382e0*/  WARPSYNC.COLLECTIVE R15, `(.L_x_7153) ;  /* 0x000000000f087348 */ /* 0x000fea0003c00000 */
[----:B------:R0:W1:Y:S02]  /*382f0*/  SHFL.IDX P6, R14, R13, R12, R11 ;  /* 0x0000000c0d0e7389 */ /* 0x00006400000c000b */
[----:B01----:R-:W-:Y:S01]  /*38300*/  ENDCOLLECTIVE ;  /* 0x000000000000791b */ /* 0x003fe20003800000 */
.L_x_7153:
        /* <DEDUP_REMOVED lines=11> */
.L_x_7154:
[----:B------:R-:W-:Y:S02]  /*383c0*/  IMAD.MOV.U32 R13, RZ, RZ, R27 ;  /* 0x000000ffff0d7224 */ /* 0x000fe400078e001b */
[----:B------:R-:W-:Y:S02]  /*383d0*/  IMAD.MOV.U32 R12, RZ, RZ, 0x3 ;  /* 0x00000003ff0c7424 */ /* 0x000fe400078e00ff */
[----:B------:R-:W-:-:S07]  /*383e0*/  IMAD.MOV.U32 R2, RZ, RZ, R14 ;  /* 0x000000ffff027224 */ /* 0x000fce00078e000e */
[----:B------:R-:W-:Y:S05]  /*383f0*/  WARPSYNC.COLLECTIVE R15, `(.L_x_7155) ;  /* 0x000000000f087348 */ /* 0x000fea0003c00000 */
[----:B------:R0:W1:Y:S02]  /*38400*/  SHFL.IDX P6, R14, R13, R12, R11 ;  /* 0x0000000c0d0e7389 */ /* 0x00006400000c000b */
[----:B01----:R-:W-:Y:S01]  /*38410*/  ENDCOLLECTIVE ;  /* 0x000000000000791b */ /* 0x003fe20003800000 */
.L_x_7155:
        /* <DEDUP_REMOVED lines=11> */
.L_x_7156:
[----:B------:R-:W-:Y:S01]  /*384d0*/  IMAD.MOV.U32 R2, RZ, RZ, R14 ;  /* 0x000000ffff027224 */ /* 0x000fe200078e000e */
[----:B------:R-:W-:Y:S06]  /*384e0*/  BRA `(.L_x_7157) ;  /* 0xffffffac00947947 */ /* 0x000fec000383ffff */
.L_x_7020:
[----:B---3--:R3:W4:Y:S02]  /*384f0*/  SYNCS.PHASECHK.TRANS64.TRYWAIT P0, [R6+URZ+0x38860], R21 ;  /* 0x03886015060075a7 */ /* 0x008724000800017f */
[----:B----4-:R-:W-:Y:S05]  /*38500*/  @!P0 NANOSLEEP.SYNCS 0x989680 ;  /* 0x009896800000895d */ /* 0x010fea0003900000 */
[----:B------:R-:W4:Y:S02]  /*38510*/  @!P0 SYNCS.PHASECHK.TRANS64 P0, [R6+URZ+0x38860], R21 ;  /* 0x03886015060085a7 */ /* 0x000f24000800007f */
[----:B----4-:R-:W-:Y:S05]  /*38520*/  @!P0 BRA `(.L_x_7020) ;  /* 0xfffffffc00f08947 */ /* 0x010fea000383ffff */
[----:B------:R-:W-:Y:S05]  /*38530*/  BRA `(.L_x_7158) ;  /* 0xffffffac00e47947 */ /* 0x000fea000383ffff */
.L_x_7021:
        /* <DEDUP_REMOVED lines=8> */
.L_x_7160:
[----:B------:R-:W-:Y:S05]  /*385c0*/  BSYNC B1 ;  /* 0x0000000000017941 */ /* 0x000fea0003800000 */
.L_x_7159:
        /* <DEDUP_REMOVED lines=13> */
.L_x_7161:
        /* <DEDUP_REMOVED lines=17> */
.L_x_7162:
        /* <DEDUP_REMOVED lines=16> */
.L_x_7163:
        /* <DEDUP_REMOVED lines=19> */
.L_x_7164:
        /* <DEDUP_REMOVED lines=14> */
.L_x_7165:
        /* <DEDUP_REMOVED lines=16> */
.L_x_7166:
        /* <DEDUP_REMOVED lines=14> */
.L_x_7167:
[----:B------:R-:W-:Y:S05]  /*38ca0*/  BRA `(.L_x_7168) ;  /* 0xffffffac00507947 */ /* 0x000fea000383ffff */
.L_x_7029:
        /* <DEDUP_REMOVED lines=8> */
.L_x_7170:
[----:B------:R-:W-:Y:S05]  /*38d30*/  BSYNC B0 ;  /* 0x0000000000007941 */ /* 0x000fea0003800000 */
.L_x_7169:
        /* <DEDUP_REMOVED lines=9> */
.L_x_7171:
        /* <DEDUP_REMOVED lines=18> */
.L_x_7172:
[----:B------:R-:W-:Y:S01]  /*38ef0*/  IMAD.MOV.U32 R12, RZ, RZ, 0x2 ;  /* 0x00000002ff0c7424 */ /* 0x000fe200078e00ff */
[----:B------:R-:W-:-:S05]  /*38f00*/  SEL R4, R14, RZ, P1 ;  /* 0x000000ff0e047207 */ /* 0x000fca0000800000 */
[----:B------:R-:W-:-:S04]  /*38f10*/  IMAD.IADD R4, R17, 0x1, R4 ;  /* 0x0000000111047824 */ /* 0x000fc800078e0204 */
[----:B------:R-:W-:-:S07]  /*38f20*/  IMAD.MOV.U32 R13, RZ, RZ, R4 ;  /* 0x000000ffff0d7224 */ /* 0x000fce00078e0004 */
[----:B------:R-:W-:Y:S05]  /*38f30*/  WARPSYNC.COLLECTIVE R15, `(.L_x_7173) ;  /* 0x000000000f087348 */ /* 0x000fea0003c00000 */
[----:B------:R0:W1:Y:S02]  /*38f40*/  SHFL.UP P6, R14, R13, R12, R11 ;  /* 0x0400000c0d0e7389 */ /* 0x00006400000c000b */
[----:B01----:R-:W-:Y:S01]  /*38f50*/  ENDCOLLECTIVE ;  /* 0x000000000000791b */ /* 0x003fe20003800000 */
.L_x_7173:
[----:B------:R-:W-:Y:S01]  /*38f60*/  IMAD.MOV.U32 R12, RZ, RZ, 0x4 ;  /* 0x00000004ff0c7424 */ /* 0x000fe200078e00ff */
[----:B------:R-:W-:-:S05]  /*38f70*/  SEL R3, R14, RZ, P2 ;  /* 0x000000ff0e037207 */ /* 0x000fca0001000000 */
[----:B------:R-:W-:-:S04]  /*38f80*/  IMAD.IADD R6, R4, 0x1, R3 ;  /* 0x0000000104067824 */ /* 0x000fc800078e0203 */
[----:B------:R-:W-:-:S07]  /*38f90*/  IMAD.MOV.U32 R13, RZ, RZ, R6 ;  /* 0x000000ffff0d7224 */ /* 0x000fce00078e0006 */
[----:B------:R-:W-:Y:S05]  /*38fa0*/  WARPSYNC.COLLECTIVE R15, `(.L_x_7174) ;  /* 0x000000000f087348 */ /* 0x000fea0003c00000 */
[----:B------:R0:W1:Y:S02]  /*38fb0*/  SHFL.UP P6, R14, R13, R12, R11 ;  /* 0x0400000c0d0e7389 */ /* 0x00006400000c000b */
[----:B01----:R-:W-:Y:S01]  /*38fc0*/  ENDCOLLECTIVE ;  /* 0x000000000000791b */ /* 0x003fe20003800000 */
.L_x_7174:
[----:B------:R-:W-:Y:S01]  /*38fd0*/  IMAD.MOV.U32 R12, RZ, RZ, 0x8 ;  /* 0x00000008ff0c7424 */ /* 0x000fe200078e00ff */
[----:B------:R-:W-:-:S05]  /*38fe0*/  SEL R3, R14, RZ, P3 ;  /* 0x000000ff0e037207 */ /* 0x000fca0001800000 */
[----:B------:R-:W-:-:S04]  /*38ff0*/  IMAD.IADD R2, R6, 0x1, R3 ;  /* 0x0000000106027824 */ /* 0x000fc800078e0203 */
[----:B------:R-:W-:-:S07]  /*39000*/  IMAD.MOV.U32 R13, RZ, RZ, R2 ;  /* 0x000000ffff0d7224 */ /* 0x000fce00078e0002 */
[----:B------:R-:W-:Y:S05]  /*39010*/  WARPSYNC.COLLECTIVE R15, `(.L_x_7175) ;  /* 0x000000000f087348 */ /* 0x000fea0003c00000 */
[----:B------:R0:W1:Y:S02]  /*39020*/  SHFL.UP P6, R14, R13, R12, R11 ;  /* 0x0400000c0d0e7389 */ /* 0x00006400000c000b */
[----:B01----:R-:W-:Y:S01]  /*39030*/  ENDCOLLECTIVE ;  /* 0x000000000000791b */ /* 0x003fe20003800000 */
.L_x_7175:
[----:B------:R-:W-:Y:S01]  /*39040*/  IMAD.MOV.U32 R12, RZ, RZ, 0x10 ;  /* 0x00000010ff0c7424 */ /* 0x000fe200078e00ff */
[----:B------:R-:W-:-:S05]  /*39050*/  SEL R3, R14, RZ, P4 ;  /* 0x000000ff0e037207 */ /* 0x000fca0002000000 */
[----:B------:R-:W-:-:S04]  /*39060*/  IMAD.IADD R3, R2, 0x1, R3 ;  /* 0x0000000102037824 */ /* 0x000fc800078e0203 */
[----:B------:R-:W-:-:S07]  /*39070*/  IMAD.MOV.U32 R13, RZ, RZ, R3 ;  /* 0x000000ffff0d7224 */ /* 0x000fce00078e0003 */
[----:B------:R-:W-:Y:S05]  /*39080*/  WARPSYNC.COLLECTIVE R15, `(.L_x_7176) ;  /* 0x000000000f087348 */ /* 0x000fea0003c00000 */
[----:B------:R0:W1:Y:S02]  /*39090*/  SHFL.UP P6, R14, R13, R12, R11 ;  /* 0x0400000c0d0e7389 */ /* 0x00006400000c000b */
[----:B01----:R-:W-:Y:S01]  /*390a0*/  ENDCOLLECTIVE ;  /* 0x000000000000791b */ /* 0x003fe20003800000 */
.L_x_7176:
        /* <DEDUP_REMOVED lines=8> */
.L_x_7177:
[----:B------:R-:W-:Y:S05]  /*39130*/  BRA `(.L_x_7178) ;  /* 0xffffffac00e47947 */ /* 0x000fea000383ffff */
.L_x_7034:
[----:B------:R-:W-:Y:S01]  /*39140*/  BSSY B0, `(.L_x_7179) ;  /* 0x0000008000007945 */ /* 0x000fe20003800000 */
[----:B-----5:R-:W-:Y:S02]  /*39150*/  IMAD.MOV.U32 R13, RZ, RZ, R17 ;  /* 0x000000ffff0d7224 */ /* 0x020fe400078e0011 */
[----:B------:R-:W-:Y:S02]  /*39160*/  IMAD.MOV.U32 R12, RZ, RZ, 0x1 ;  /* 0x00000001ff0c7424 */ /* 0x000fe400078e00ff */
[----:B------:R-:W-:Y:S02]  /*39170*/  IMAD.MOV.U32 R11, RZ, RZ, RZ ;  /* 0x000000ffff0b7224 */ /* 0x000fe400078e00ff */
[----:B------:R-:W-:-:S07]  /*39180*/  IMAD.MOV.U32 R15, RZ, RZ, -0x1 ;  /* 0xffffffffff0f7424 */ /* 0x000fce00078e00ff */
[----:B0-----:R-:W-:Y:S05]  /*39190*/  WARPSYNC.COLLECTIVE R15, `(.L_x_7180) ;  /* 0x000000000f087348 */ /* 0x001fea0003c00000 */
[----:B------:R1:W2:Y:S02]  /*391a0*/  SHFL.UP P6, R14, R13, R12, R11 ;  /* 0x0400000c0d0e7389 */ /* 0x0002a400000c000b */
[----:B012---:R-:W-:Y:S01]  /*391b0*/  ENDCOLLECTIVE ;  /* 0x000000000000791b */ /* 0x007fe20003800000 */
.L_x_7180:
[----:B------:R-:W-:Y:S05]  /*391c0*/  BSYNC B0 ;  /* 0x0000000000007941 */ /* 0x000fea0003800000 */
.L_x_7179:
        /* <DEDUP_REMOVED lines=8> */
.L_x_7181:
[----:B------:R-:W-:Y:S01]  /*39250*/  IMAD.MOV.U32 R12, RZ, RZ, 0x4 ;  /* 0x00000004ff0c7424 */ /* 0x000fe200078e00ff */
[----:B------:R-:W-:-:S05]  /*39260*/  SEL R2, R14, RZ, P2 ;  /* 0x000000ff0e027207 */ /* 0x000fca0001000000 */
[----:B------:R-:W-:-:S04]  /*39270*/  IMAD.IADD R2, R13, 0x1, R2 ;  /* 0x000000010d027824 */ /* 0x000fc800078e0202 */
[----:B------:R-:W-:-:S07]  /*39280*/  IMAD.MOV.U32 R13, RZ, RZ, R2 ;  /* 0x000000ffff0d7224 */ /* 0x000fce00078e0002 */
[----:B------:R-:W-:Y:S05]  /*39290*/  WARPSYNC.COLLECTIVE R15, `(.L_x_7182) ;  /* 0x000000000f087348 */ /* 0x000fea0003c00000 */
[----:B------:R0:W1:Y:S02]  /*392a0*/  SHFL.UP P6, R14, R13, R12, R11 ;  /* 0x0400000c0d0e7389 */ /* 0x00006400000c000b */
[----:B01----:R-:W-:Y:S01]  /*392b0*/  ENDCOLLECTIVE ;  /* 0x000000000000791b */ /* 0x003fe20003800000 */
.L_x_7182:
[----:B------:R-:W-:Y:S01]  /*392c0*/  IMAD.MOV.U32 R12, RZ, RZ, 0x8 ;  /* 0x00000008ff0c7424 */ /* 0x000fe200078e00ff */
[----:B------:R-:W-:-:S05]  /*392d0*/  SEL R3, R14, RZ, P3 ;  /* 0x000000ff0e037207 */ /* 0x000fca0001800000 */
[----:B------:R-:W-:-:S04]  /*392e0*/  IMAD.IADD R3, R2, 0x1, R3 ;  /* 0x0000000102037824 */ /* 0x000fc800078e0203 */
[----:B------:R-:W-:-:S07]  /*392f0*/  IMAD.MOV.U32 R13, RZ, RZ, R3 ;  /* 0x000000ffff0d7224 */ /* 0x000fce00078e0003 */
[----:B------:R-:W-:Y:S05]  /*39300*/  WARPSYNC.COLLECTIVE R15, `(.L_x_7183) ;  /* 0x000000000f087348 */ /* 0x000fea0003c00000 */
[----:B------:R0:W1:Y:S02]  /*39310*/  SHFL.UP P6, R14, R13, R12, R11 ;  /* 0x0400000c0d0e7389 */ /* 0x00006400000c000b */
[----:B01----:R-:W-:Y:S01]  /*39320*/  ENDCOLLECTIVE ;  /* 0x000000000000791b */ /* 0x003fe20003800000 */
.L_x_7183:
[----:B------:R-:W-:Y:S01]  /*39330*/  IMAD.MOV.U32 R12, RZ, RZ, 0x10 ;  /* 0x00000010ff0c7424 */ /* 0x000fe200078e00ff */
[----:B------:R-:W-:-:S05]  /*39340*/  SEL R4, R14, RZ, P4 ;  /* 0x000000ff0e047207 */ /* 0x000fca0002000000 */
[----:B------:R-:W-:-:S04]  /*39350*/  IMAD.IADD R4, R3, 0x1, R4 ;  /* 0x0000000103047824 */ /* 0x000fc800078e0204 */
[----:B------:R-:W-:-:S07]  /*39360*/  IMAD.MOV.U32 R13, RZ, RZ, R4 ;  /* 0x000000ffff0d7224 */ /* 0x000fce00078e0004 */
[----:B------:R-:W-:Y:S05]  /*39370*/  WARPSYNC.COLLECTIVE R15, `(.L_x_7184) ;  /* 0x000000000f087348 */ /* 0x000fea0003c00000 */
[----:B------:R0:W1:Y:S02]  /*39380*/  SHFL.UP P6, R14, R13, R12, R11 ;  /* 0x0400000c0d0e7389 */ /* 0x00006400000c000b */
[----:B01----:R-:W-:Y:S01]  /*39390*/  ENDCOLLECTIVE ;  /* 0x000000000000791b */ /* 0x003fe20003800000 */
.L_x_7184:
        /* <DEDUP_REMOVED lines=8> */
.L_x_7185:
[----:B------:R-:W-:Y:S05]  /*39420*/  BRA `(.L_x_7186) ;  /* 0xffffffac00c47947 */ /* 0x000fea000383ffff */
.L_x_7036:
[----:B------:R-:W-:Y:S01]  /*39430*/  BSSY B0, `(.L_x_7187) ;  /* 0x0000006000007945 */ /* 0x000fe20003800000 */
[----:B------:R-:W-:Y:S01]  /*39440*/  PLOP3.LUT P6, PT, P6, PT, PT, 0x8, 0x0 ;  /* 0x000000000000781c */ /* 0x000fe200037ce170 */
[----:B------:R-:W-:-:S12]  /*39450*/  IMAD.MOV.U32 R15, RZ, RZ, -0x1 ;  /* 0xffffffffff0f7424 */ /* 0x000fd800078e00ff */
[----:B0-----:R-:W-:Y:S05]  /*39460*/  WARPSYNC.COLLECTIVE R15, `(.L_x_7188) ;  /* 0x000000000f087348 */ /* 0x001fea0003c00000 */
[----:B------:R-:W-:Y:S01]  /*39470*/  VOTE.ANY R14, PT, P6 ;  /* 0x00000000000e7806 */ /* 0x000fe200030e0100 */
[----:B0-----:R-:W-:Y:S06]  /*39480*/  ENDCOLLECTIVE ;  /* 0x000000000000791b */ /* 0x001fec0003800000 */
.L_x_7188:
[----:B------:R-:W-:Y:S05]  /*39490*/  BSYNC B0 ;  /* 0x0000000000007941 */ /* 0x000fea0003800000 */
.L_x_7187:
        /* <DEDUP_REMOVED lines=9> */
.L_x_7189:
[----:B------:R-:W-:Y:S01]  /*39530*/  IMAD.MOV.U32 R17, RZ, RZ, R14 ;  /* 0x000000ffff117224 */ /* 0x000fe200078e000e */
[----:B------:R-:W-:Y:S06]  /*39540*/  BRA `(.L_x_7190) ;  /* 0xffffffac00b47947 */ /* 0x000fec000383ffff */
.L_x_7038:
[----:B------:R-:W-:Y:S01]  /*39550*/  BSSY B0, `(.L_x_7191) ;  /* 0x0000007000007945 */ /* 0x000fe20003800000 */
[----:B------:R-:W-:Y:S02]  /*39560*/  IMAD.MOV.U32 R13, RZ, RZ, R3 ;  /* 0x000000ffff0d7224 */ /* 0x000fe400078e0003 */
[----:B------:R-:W-:Y:S02]  /*39570*/  IMAD.MOV.U32 R11, RZ, RZ, 0x1f ;  /* 0x0000001fff0b7424 */ /* 0x000fe400078e00ff */
[----:B------:R-:W-:-:S07]  /*39580*/  IMAD.MOV.U32 R15, RZ, RZ, -0x1 ;  /* 0xffffffffff0f7424 */ /* 0x000fce00078e00ff */
[----:B012---:R-:W-:Y:S05]  /*39590*/  WARPSYNC.COLLECTIVE R15, `(.L_x_7192) ;  /* 0x000000000f087348 */ /* 0x007fea0003c00000 */
[----:B------:R3:W4:Y:S02]  /*395a0*/  SHFL.IDX P6, R14, R13, R12, R11 ;  /* 0x0000000c0d0e7389 */ /* 0x00072400000c000b */
[----:B01234-:R-:W-:Y:S01]  /*395b0*/  ENDCOLLECTIVE ;  /* 0x000000000000791b */ /* 0x01ffe20003800000 */
.L_x_7192:
[----:B------:R-:W-:Y:S05]  /*395c0*/  BSYNC B0 ;  /* 0x0000000000007941 */ /* 0x000fea0003800000 */
.L_x_7191:
[----:B------:R-:W-:Y:S05]  /*395d0*/  BRA `(.L_x_7037) ;  /* 0xffffffac00ac7947 */ /* 0x000fea000383ffff */
.L_x_7042:
[----:B------:R0:W0:Y:S02]  /*395e0*/  SYNCS.PHASECHK.TRANS64.TRYWAIT P0, [R4+URZ+0x38820], R0 ;  /* 0x03882000040075a7 */ /* 0x000024000800017f */
[----:B0-----:R-:W-:Y:S05]  /*395f0*/  @!P0 NANOSLEEP.SYNCS 0x989680 ;  /* 0x009896800000895d */ /* 0x001fea0003900000 */
[----:B------:R-:W0:Y:S02]  /*39600*/  @!P0 SYNCS.PHASECHK.TRANS64 P0, [R4+URZ+0x38820], R0 ;  /* 0x03882000040085a7 */ /* 0x000e24000800007f */
[----:B0-----:R-:W-:Y:S05]  /*39610*/  @!P0 BRA `(.L_x_7042) ;  /* 0xfffffffc00f08947 */ /* 0x001fea000383ffff */
[----:B------:R-:W-:Y:S05]  /*39620*/  BRA `(.L_x_7193) ;  /* 0xffffffb400247947 */ /* 0x000fea000383ffff */
.L_x_7043:
        /* <DEDUP_REMOVED lines=8> */
[----:B-1234-:R-:W-:Y:S05]  /*396b0*/  WARPSYNC.COLLECTIVE R15, `(.L_x_7195) ;  /* 0x000000000f087348 */ /* 0x01efea0003c00000 */
[----:B------:R0:W0:Y:S02]  /*396c0*/  SHFL.IDX P6, R14, R13, R12, R11 ;  /* 0x0000000c0d0e7389 */ /* 0x00002400000c000b */
[----:B01234-:R-:W-:Y:S01]  /*396d0*/  ENDCOLLECTIVE ;  /* 0x000000000000791b */ /* 0x01ffe20003800000 */
.L_x_7195:
[----:B------:R-:W-:Y:S05]  /*396e0*/  BSYNC B0 ;  /* 0x0000000000007941 */ /* 0x000fea0003800000 */
.L_x_7194:
[----:B------:R-:W-:Y:S05]  /*396f0*/  BRA `(.L_x_7196) ;  /* 0xffffffb4000c7947 */ /* 0x000fea000383ffff */
.L_x_7044:
[----:B------:R-:W-:Y:S01]  /*39700*/  BSSY B0, `(.L_x_7197) ;  /* 0x0000006000007945 */ /* 0x000fe20003800000 */
[----:B------:R-:W-:-:S07]  /*39710*/  IMAD.MOV.U32 R15, RZ, RZ, -0x1 ;  /* 0xffffffffff0f7424 */ /* 0x000fce00078e00ff */
[----:B-1234-:R-:W-:Y:S05]  /*39720*/  WARPSYNC.COLLECTIVE R15, `(.L_x_7198) ;  /* 0x000000000f0c7348 */ /* 0x01efea0003c00000 */
[----:B------:R-:W-:Y:S02]  /*39730*/  ELECT P6, UR62, PT ;  /* 0x00000000003e782f */ /* 0x000fe400038c0000 */
[----:B------:R-:W-:Y:S01]  /*39740*/  MOV R14, UR62 ;  /* 0x0000003e000e7c02 */ /* 0x000fe20008000f00 */
[----:B-1234-:R-:W-:Y:S10]  /*39750*/  ENDCOLLECTIVE ;  /* 0x000000000000791b */ /* 0x01eff40003800000 */
.L_x_7198:
[----:B------:R-:W-:Y:S05]  /*39760*/  BSYNC B0 ;  /* 0x0000000000007941 */ /* 0x000fea0003800000 */
.L_x_7197:
[----:B------:R-:W-:Y:S05]  /*39770*/  BRA `(.L_x_7199) ;  /* 0xffffffb400007947 */ /* 0x000fea000383ffff */
.L_x_7046:
[----:B------:R0:W0:Y:S02]  /*39780*/  SYNCS.PHASECHK.TRANS64.TRYWAIT P1, [R5+URZ+0x38840], R0 ;  /* 0x03884000050075a7 */ /* 0x000024000802017f */
[----:B0-----:R-:W-:Y:S05]  /*39790*/  @!P1 NANOSLEEP.SYNCS 0x989680 ;  /* 0x009896800000995d */ /* 0x001fea0003900000 */
[----:B------:R-:W0:Y:S02]  /*397a0*/  @!P1 SYNCS.PHASECHK.TRANS64 P1, [R5+URZ+0x38840], R0 ;  /* 0x03884000050095a7 */ /* 0x000e24000802007f */
[----:B0-----:R-:W-:Y:S05]  /*397b0*/  @!P1 BRA `(.L_x_7046) ;  /* 0xfffffffc00f09947 */ /* 0x001fea000383ffff */
[----:B------:R-:W-:Y:S05]  /*397c0*/  BRA `(.L_x_7200) ;  /* 0xffffffb400207947 */ /* 0x000fea000383ffff */
.L_x_7048:
[----:B------:R0:W0:Y:S02]  /*397d0*/  SYNCS.PHASECHK.TRANS64.TRYWAIT P1, [R25+URZ+0x38840], R2 ;  /* 0x03884002190075a7 */ /* 0x000024000802017f */
[----:B0-----:R-:W-:Y:S05]  /*397e0*/  @!P1 NANOSLEEP.SYNCS 0x989680 ;  /* 0x009896800000995d */ /* 0x001fea0003900000 */
[----:B------:R-:W0:Y:S02]  /*397f0*/  @!P1 SYNCS.PHASECHK.TRANS64 P1, [R25+URZ+0x38840], R2 ;  /* 0x03884002190095a7 */ /* 0x000e24000802007f */
[----:B0-----:R-:W-:Y:S05]  /*39800*/  @!P1 BRA `(.L_x_7048) ;  /* 0xfffffffc00f09947 */ /* 0x001fea000383ffff */
[----:B------:R-:W-:Y:S05]  /*39810*/  BRA `(.L_x_7201) ;  /* 0xffffffb4002c7947 */ /* 0x000fea000383ffff */
.L_x_7050:
[----:B------:R0:W0:Y:S02]  /*39820*/  SYNCS.PHASECHK.TRANS64.TRYWAIT P1, [R5+URZ+0x38860], R0 ;  /* 0x03886000050075a7 */ /* 0x000024000802017f */
[----:B0-----:R-:W-:Y:S05]  /*39830*/  @!P1 NANOSLEEP.SYNCS 0x989680 ;  /* 0x009896800000995d */ /* 0x001fea0003900000 */
[----:B------:R-:W0:Y:S02]  /*39840*/  @!P1 SYNCS.PHASECHK.TRANS64 P1, [R5+URZ+0x38860], R0 ;  /* 0x03886000050095a7 */ /* 0x000e24000802007f */
[----:B0-----:R-:W-:Y:S05]  /*39850*/  @!P1 BRA `(.L_x_7050) ;  /* 0xfffffffc00f09947 */ /* 0x001fea000383ffff */
[----:B------:R-:W-:Y:S05]  /*39860*/  BRA `(.L_x_7202) ;  /* 0xffffffb400287947 */ /* 0x000fea000383ffff */
        .type           $_ZN7cutlass13device_kernelIN5flash11enable_sm90INS1_16FlashAttnFwdSm90INS1_25CollectiveMainloopFwdSm90ILi2EN4cute5tupleIJNS5_1CILi1EEES8_S8_EEENS6_IJNS7_ILi64EEESA_SA_EEELi512ENS_6half_tEfNS_4arch4Sm90ELb0ELb1ELb0ELb1ELb1ELb1ELb1ELb0ELb0ELb1ELb0ELb0EEENS1_21CollectiveEpilogueFwdINS6_IJSA_NS7_ILi512EEESA_EEES9_SC_SE_Li256ELb1ELb1ELb0ELb0EEENS1_36VarlenDynamicPersistentTileSchedulerILi64ELi64ELi256ELi128ELb0ELb1ELb1ELb1ELb0ELb1EEEEEEEEEvNT_6ParamsE$_ZZN5flash25CollectiveMainloopFwdSm90ILi2EN4cute5tupleIJNS1_1CILi1EEES4_S4_EEENS2_IJNS3_ILi64EEES6_S6_EEELi512EN7cutlass6half_tEfNS8_4arch4Sm90ELb0ELb1ELb0ELb1ELb1ELb1ELb1ELb0ELb0ELb1ELb0ELb0EE3mmaINS_16FlashAttnFwdSm90ISC_NS_21CollectiveEpilogueFwdINS2_IJS6_NS3_ILi512EEES6_EEES5_S9_SB_Li256ELb1ELb1ELb0ELb0EEENS_36VarlenDynamicPersistentTileSchedulerILi64ELi64ELi256ELi128ELb0ELb1ELb1ELb1ELb0ELb1EEEE13SharedStorageENS1_6TensorINS1_11ArrayEngineIfLm128EEENS1_6LayoutINS2_IJNS2_IJNS3_ILi2EEESR_NS3_ILi32EEEEEES4_S4_EEENS2_IJNS2_IJS4_SR_NS3_ILi4EEEEEENS3_ILi0EEESX_EEEEEEENS_7SoftmaxILi2ELi0EEEEEbRKNSC_6ParamsENS8_13PipelineAsyncILi2EEES17_RNS8_13PipelineStateILj2EEERT0_RT1_iRiRKNS_16SeqlenInfoQKNewKILb1ELb1EEENS2_IJiiiiEEERT_ENKUliT_T0_T1_E_clIZSD_ISM_S10_S12_EbS15_S17_S17_S1A_S1C_S1E_iS1F_S1J_S1K_S1M_EUlRS1N_iE0_NS3_ILb1EEES1U_EEDaiS1N_S1O_S1P_,@function
        .size           $_ZN7cutlass13device_kernelIN5flash11enable_sm90INS1_16FlashAttnFwdSm90INS1_25CollectiveMainloopFwdSm90ILi2EN4cute5tupleIJNS5_1CILi1EEES8_S8_EEENS6_IJNS7_ILi64EEESA_SA_EEELi512ENS_6half_tEfNS_4arch4Sm90ELb0ELb1ELb0ELb1ELb1ELb1ELb1ELb0ELb0ELb1ELb0ELb0EEENS1_21CollectiveEpilogueFwdINS6_IJSA_NS7_ILi512EEESA_EEES9_SC_SE_Li256ELb1ELb1ELb0ELb0EEENS1_36VarlenDynamicPersistentTileSchedulerILi64ELi64ELi256ELi128ELb0ELb1ELb1ELb1ELb0ELb1EEEEEEEEEvNT_6ParamsE$_ZZN5flash25CollectiveMainloopFwdSm90ILi2EN4cute5tupleIJNS1_1CILi1EEES4_S4_EEENS2_IJNS3_ILi64EEES6_S6_EEELi512EN7cutlass6half_tEfNS8_4arch4Sm90ELb0ELb1ELb0ELb1ELb1ELb1ELb1ELb0ELb0ELb1ELb0ELb0EE3mmaINS_16FlashAttnFwdSm90ISC_NS_21CollectiveEpilogueFwdINS2_IJS6_NS3_ILi512EEES6_EEES5_S9_SB_Li256ELb1ELb1ELb0ELb0EEENS_36VarlenDynamicPersistentTileSchedulerILi64ELi64ELi256ELi128ELb0ELb1ELb1ELb1ELb0ELb1EEEE13SharedStorageENS1_6TensorINS1_11ArrayEngineIfLm128EEENS1_6LayoutINS2_IJNS2_IJNS3_ILi2EEESR_NS3_ILi32EEEEEES4_S4_EEENS2_IJNS2_IJS4_SR_NS3_ILi4EEEEEENS3_ILi0EEESX_EEEEEEENS_7SoftmaxILi2ELi0EEEEEbRKNSC_6ParamsENS8_13PipelineAsyncILi2EEES17_RNS8_13PipelineStateILj2EEERT0_RT1_iRiRKNS_16SeqlenInfoQKNewKILb1ELb1EEENS2_IJiiiiEEERT_ENKUliT_T0_T1_E_clIZSD_ISM_S10_S12_EbS15_S17_S17_S1A_S1C_S1E_iS1F_S1J_S1K_S1M_EUlRS1N_iE0_NS3_ILb1EEES1U_EEDaiS1N_S1O_S1P_,(.L_x_15543 - $_ZN7cutlass13device_kernelIN5flash11enable_sm90INS1_16FlashAttnFwdSm90INS1_25CollectiveMainloopFwdSm90ILi2EN4cute5tupleIJNS5_1CILi1EEES8_S8_EEENS6_IJNS7_ILi64EEESA_SA_EEELi512ENS_6half_tEfNS_4arch4Sm90ELb0ELb1ELb0ELb1ELb1ELb1ELb1ELb0ELb0ELb1ELb0ELb0EEENS1_21CollectiveEpilogueFwdINS6_IJSA_NS7_ILi512EEESA_EEES9_SC_SE_Li256ELb1ELb1ELb0ELb0EEENS1_36VarlenDynamicPersistentTileSchedulerILi64ELi64ELi256ELi128ELb0ELb1ELb1ELb1ELb0ELb1EEEEEEEEEvNT_6ParamsE$_ZZN5flash25CollectiveMainloopFwdSm90ILi2EN4cute5tupleIJNS1_1CILi1EEES4_S4_EEENS2_IJNS3_ILi64EEES6_S6_EEELi512EN7cutlass6half_tEfNS8_4arch4Sm90ELb0ELb1ELb0ELb1ELb1ELb1ELb1ELb0ELb0ELb1ELb0ELb0EE3mmaINS_16FlashAttnFwdSm90ISC_NS_21CollectiveEpilogueFwdINS2_IJS6_NS3_ILi512EEES6_EEES5_S9_SB_Li256ELb1ELb1ELb0ELb0EEENS_36VarlenDynamicPersistentTileSchedulerILi64ELi64ELi256ELi128ELb0ELb1ELb1ELb1ELb0ELb1EEEE13SharedStorageENS1_6TensorINS1_11ArrayEngineIfLm128EEENS1_6LayoutINS2_IJNS2_IJNS3_ILi2EEESR_NS3_ILi32EEEEEES4_S4_EEENS2_IJNS2_IJS4_SR_NS3_ILi4EEEEEENS3_ILi0EEESX_EEEEEEENS_7SoftmaxILi2ELi0EEEEEbRKNSC_6ParamsENS8_13PipelineAsyncILi2EEES17_RNS8_13PipelineStateILj2EEERT0_RT1_iRiRKNS_16SeqlenInfoQKNewKILb1ELb1EEENS2_IJiiiiEEERT_ENKUliT_T0_T1_E_clIZSD_ISM_S10_S12_EbS15_S17_S17_S1A_S1C_S1E_iS1F_S1J_S1K_S1M_EUlRS1N_iE0_NS3_ILb1EEES1U_EEDaiS1N_S1O_S1P_)
$_ZN7cutlass13device_kernelIN5flash11enable_sm90INS1_16FlashAttnFwdSm90INS1_25CollectiveMainloopFwdSm90ILi2EN4cute5tupleIJNS5_1CILi1EEES8_S8_EEENS6_IJNS7_ILi64EEESA_SA_EEELi512ENS_6half_tEfNS_4arch4Sm90ELb0ELb1ELb0ELb1ELb1ELb1ELb1ELb0ELb0ELb1ELb0ELb0EEENS1_21CollectiveEpilogueFwdINS6_IJSA_NS7_ILi512EEESA_EEES9_SC_SE_Li256ELb1ELb1ELb0ELb0EEENS1_36VarlenDynamicPersistentTileSchedulerILi64ELi64ELi256ELi128ELb0ELb1ELb1ELb1ELb0ELb1EEEEEEEEEvNT_6ParamsE$_ZZN5flash25CollectiveMainloopFwdSm90ILi2EN4cute5tupleIJNS1_1CILi1EEES4_S4_EEENS2_IJNS3_ILi64EEES6_S6_EEELi512EN7cutlass6half_tEfNS8_4arch4Sm90ELb0ELb1ELb0ELb1ELb1ELb1ELb1ELb0ELb0ELb1ELb0ELb0EE3mmaINS_16FlashAttnFwdSm90ISC_NS_21CollectiveEpilogueFwdINS2_IJS6_NS3_ILi512EEES6_EEES5_S9_SB_Li256ELb1ELb1ELb0ELb0EEENS_36VarlenDynamicPersistentTileSchedulerILi64ELi64ELi256ELi128ELb0ELb1ELb1ELb1ELb0ELb1EEEE13SharedStorageENS1_6TensorINS1_11ArrayEngineIfLm128EEENS1_6LayoutINS2_IJNS2_IJNS3_ILi2EEESR_NS3_ILi32EEEEEES4_S4_EEENS2_IJNS2_IJS4_SR_NS3_ILi4EEEEEENS3_ILi0EEESX_EEEEEEENS_7SoftmaxILi2ELi0EEEEEbRKNSC_6ParamsENS8_13PipelineAsyncILi2EEES17_RNS8_13PipelineStateILj2EEERT0_RT1_iRiRKNS_16SeqlenInfoQKNewKILb1ELb1EEENS2_IJiiiiEEERT_ENKUliT_T0_T1_E_clIZSD_ISM_S10_S12_EbS15_S17_S17_S1A_S1C_S1E_iS1F_S1J_S1K_S1M_EUlRS1N_iE0_NS3_ILb1EEES1U_EEDaiS1N_S1O_S1P_:
[----:B------:R-:W-:Y:S05]  /*39870*/  YIELD ;  /* 0x0000000000007946 */ /* 0x000fea0003800000 */
[----:B------:R-:W-:Y:S02]  /*39880*/  ULDC UR4, c[0x0][0x20] ;  /* 0x0000080000047ab9 */ /* 0x000fe40000000800 */
[----:B------:R-:W-:-:S05]  /*39890*/  VIADD R0, R0, -UR4 ;  /* 0x8000000400007c36 */ /* 0x000fca0008000000 */
[----:B------:R-:W2:Y:S01]  /*398a0*/  LDL.64 R8, [R0+0x18] ;  /* 0x0000180000087983 */ /* 0x000ea20000100a00 */
[----:B------:R-:W0:Y:S03]  /*398b0*/  LDC.64 R2, c[0x0][0x208] ;  /* 0x00008200ff027b82 */ /* 0x000e260000000a00 */
[----:B------:R-:W3:Y:S01]  /*398c0*/  LDL.64 R6, [R0] ;  /* 0x0000000000067983 */ /* 0x000ee20000100a00 */
[----:B0-----:R-:W-:Y:S02]  /*398d0*/  R2UR UR4, R2 ;  /* 0x00000000020472ca */ /* 0x001fe400000e0000 */
[----:B------:R-:W-:-:S13]  /*398e0*/  R2UR UR5, R3 ;  /* 0x00000000030572ca */ /* 0x000fda00000e0000 */
[----:B--2---:R-:W2:Y:S01]  /*398f0*/  LD.E R4, desc[UR4][R8.64] ;  /* 0x0000000408047980 */ /* 0x004ea2000c101900 */
[C---:B------:R-:W-:Y:S02]  /*39900*/  R2UR UR4, R2.reuse ;  /* 0x00000000020472ca */ /* 0x040fe400000e0000 */
[C---:B------:R-:W-:Y:S02]  /*39910*/  R2UR UR5, R3.reuse ;  /* 0x00000000030572ca */ /* 0x040fe400000e0000 */
[----:B------:R-:W-:Y:S02]  /*39920*/  R2UR UR6, R2 ;  /* 0x00000000020672ca */ /* 0x000fe400000e0000 */
[----:B------:R-:W-:Y:S01]  /*39930*/  R2UR UR7, R3 ;  /* 0x00000000030772ca */ /* 0x000fe200000e0000 */
[----:B------:R-:W-:Y:S01]  /*39940*/  BSSY B0, `(.L_x_7203) ;  /* 0x0000009000007945 */ /* 0x000fe20003800000 */
[----:B------:R-:W-:-:S07]  /*39950*/  IMAD.MOV.U32 R5, RZ, RZ, R39 ;  /* 0x000000ffff057224 */ /* 0x000fce00078e0027 */
[----:B---3--:R0:W5:Y:S04]  /*39960*/  LD.E R13, desc[UR4][R6.64] ;  /* 0x00000004060d7980 */ /* 0x008168000c101900 */
[----:B------:R0:W5:Y:S01]  /*39970*/  LD.E R14, desc[UR6][R6.64+0x4] ;  /* 0x00000406060e7980 */ /* 0x000162000c101900 */
[----:B--2---:R-:W-:-:S04]  /*39980*/  LOP3.LUT R4, R4, 0x1, RZ, 0xfc, !PT ;  /* 0x0000000104047812 */ /* 0x004fc800078efcff */
[----:B------:R-:W-:Y:S01]  /*39990*/  ISETP.NE.AND P0, PT, R4, 0x3, PT ;  /* 0x000000030400780c */ /* 0x000fe20003f05270 */
[----:B------:R-:W-:-:S12]  /*399a0*/  IMAD.MOV.U32 R4, RZ, RZ, R28 ;  /* 0x000000ffff047224 */ /* 0x000fd800078e001c */
[----:B0-----:R-:W-:Y:S05]  /*399b0*/  @!P0 BRA `(.L_x_7204) ;  /* 0x0000000000048947 */ /* 0x001fea0003800000 */
[----:B------:R-:W-:Y:S01]  /*399c0*/  BPT.TRAP 0x1 ;  /* 0x000000040000795c */ /* 0x000fe20000300000 */
.L_x_7204:
[----:B------:R-:W-:Y:S05]  /*399d0*/  BSYNC B0 ;  /* 0x0000000000007941 */ /* 0x000fea0003800000 */
.L_x_7203:
        /* <DEDUP_REMOVED lines=17> */
.L_x_7206:
[----:B------:R-:W-:Y:S05]  /*39af0*/  BSYNC B0 ;  /* 0x0000000000007941 */ /* 0x000fea0003800000 */
.L_x_7205:
        /* <DEDUP_REMOVED lines=10> */
.L_x_7208:
[----:B------:R-:W-:Y:S05]  /*39ba0*/  BSYNC B0 ;  /* 0x0000000000007941 */ /* 0x000fea0003800000 */
.L_x_7207:
[----:B------:R-:W2:Y:S04]  /*39bb0*/  LDL.64 R14, [R0] ;  /* 0x00000000000e7983 */ /* 0x000ea80000100a00 */
[----:B------:R-:W3:Y:S01]  /*39bc0*/  LDL.64 R8, [R0+0x28] ;  /* 0x0000280000087983 */ /* 0x000ee20000100a00 */
[C---:B------:R-:W-:Y:S02]  /*39bd0*/  R2UR UR6, R2.reuse ;  /* 0x00000000020672ca */ /* 0x040fe400000e0000 */
[C---:B------:R-:W-:Y:S01]  /*39be0*/  R2UR UR7, R3.reuse ;  /* 0x00000000030772ca */ /* 0x040fe200000e0000 */
[----:B0----5:R-:W4:Y:S01]  /*39bf0*/  LDL.64 R10, [R0+0x20] ;  /* 0x00002000000a7983 */ /* 0x021f220000100a00 */
        /* <DEDUP_REMOVED lines=65> */
[----:B------:R-:W-:Y:S01]  /*3a010*/  R2UR UR9, R3 ;  /* 0x00000000030972ca */ /* 0x000fe200000e0000 */
[----:B--2---:R-:W-:Y:S02]  /*3a020*/  VIADD R8, R10, 0x6 ;  /* 0x000000060a087836 */ /* 0x004fe40000000000 */
[----:B------:R-:W-:-:S03]  /*3a030*/  IMAD.MOV.U32 R9, RZ, RZ, R11 ;  /* 0x000000ffff097224 */ /* 0x000fc600078e000b */
        /* <DEDUP_REMOVED lines=8> */
[----:B------:R-:W3:-:S12]  /*3a0c0*/  LDL.64 R10, [R0+0x30] ;  /* 0x00003000000a7983 */ /* 0x000ed80000100a00 */
[----:B--2---:R-:W2:Y:S01]  /*3a0d0*/  LD.E R8, desc[UR4][R8.64] ;  /* 0x0000000408087980 */ /* 0x004ea2000c101900 */
[----:B---3--:R-:W-:Y:S01]  /*3a0e0*/  MOV R10, R10 ;  /* 0x0000000a000a7202 */ /* 0x008fe20000000f00 */
[----:B------:R-:W-:Y:S01]  /*3a0f0*/  BSSY B0, `(.L_x_7210) ;  /* 0x0000007000007945 */ /* 0x000fe20003800000 */
[----:B--2---:R-:W-:-:S04]  /*3a100*/  LEA.HI R14, R8, R8, RZ, 0x1 ;  /* 0x00000008080e7211 */ /* 0x004fc800078f08ff */
[----:B------:R-:W-:-:S05]  /*3a110*/  LOP3.LUT R15, R14, 0xfffffffe, RZ, 0xc0, !PT ;  /* 0xfffffffe0e0f7812 */ /* 0x000fca00078ec0ff */
[----:B------:R-:W-:-:S05]  /*3a120*/  IMAD.IADD R15, R8, 0x1, -R15 ;  /* 0x00000001080f7824 */ /* 0x000fca00078e0a0f */
[----:B------:R-:W-:-:S04]  /*3a130*/  SHF.L.U32 R15, R15, 0x1f, RZ ;  /* 0x0000001f0f0f7819 */ /* 0x000fc800000006ff */
[----:B------:R-:W1:Y:S02]  /*3a140*/  SYNCS.PHASECHK.TRANS64.TRYWAIT P0, [R10+URZ+0x38810], R15 ;  /* 0x0388100f0a0075a7 */ /* 0x000e64000800017f */
[----:B01----:R-:W-:Y:S05]  /*3a150*/  @!P0 BRA `(.L_x_7211) ;  /* 0x000000e800888947 */ /* 0x003fea0003800000 */
.L_x_7237:
[----:B------:R-:W-:Y:S05]  /*3a160*/  BSYNC B0 ;  /* 0x0000000000007941 */ /* 0x000fea0003800000 */
.L_x_7210:
[----:B------:R-:W0:Y:S01]  /*3a170*/  LDL.64 R6, [R0+0x40] ;  /* 0x0000400000067983 */ /* 0x000e220000100a00 */
[----:B------:R-:W-:Y:S02]  /*3a180*/  R2UR UR4, R2 ;  /* 0x00000000020472ca */ /* 0x000fe400000e0000 */
[----:B------:R-:W-:Y:S01]  /*3a190*/  R2UR UR5, R3 ;  /* 0x00000000030572ca */ /* 0x000fe200000e0000 */
[----:B------:R-:W2:-:S12]  /*3a1a0*/  LDL.64 R8, [R0] ;  /* 0x0000000000087983 */ /* 0x000e980000100a00 */
[----:B0-----:R-:W3:Y:S01]  /*3a1b0*/  LD.E R10, desc[UR4][R6.64] ;  /* 0x00000004060a7980 */ /* 0x001ee2000c101900 */
[----:B------:R-:W-:Y:S02]  /*3a1c0*/  R2UR UR6, R2 ;  /* 0x00000000020672ca */ /* 0x000fe400000e0000 */
[----:B------:R-:W-:Y:S01]  /*3a1d0*/  R2UR UR7, R3 ;  /* 0x00000000030772ca */ /* 0x000fe200000e0000 */
[----:B--2---:R0:W5:Y:S01]  /*3a1e0*/  LD.E R14, desc[UR4][R8.64] ;  /* 0x00000004080e7980 */ /* 0x004162000c101900 */
[----:B------:R-:W-:Y:S11]  /*3a1f0*/  BSSY B0, `(.L_x_7212) ;  /* 0x0000006000007945 */ /* 0x000ff60003800000 */
[----:B------:R0:W5:Y:S01]  /*3a200*/  LD.E R15, desc[UR6][R8.64+0x4] ;  /* 0x00000406080f7980 */ /* 0x000162000c101900 */
[----:B---3--:R-:W-:-:S04]  /*3a210*/  LOP3.LUT R10, R10, 0x1, RZ, 0xfc, !PT ;  /* 0x000000010a0a7812 */ /* 0x008fc800078efcff */
[----:B------:R-:W-:-:S13]  /*3a220*/  ISETP.NE.AND P0, PT, R10, 0x3, PT ;  /* 0x000000030a00780c */ /* 0x000fda0003f05270 */
[----:B0-----:R-:W-:Y:S05]  /*3a230*/  @!P0 BRA `(.L_x_7213) ;  /* 0x0000000000048947 */ /* 0x001fea0003800000 */
[----:B------:R-:W-:Y:S01]  /*3a240*/  BPT.TRAP 0x1 ;  /* 0x000000040000795c */ /* 0x000fe20000300000 */
.L_x_7213:
[----:B------:R-:W-:Y:S05]  /*3a250*/  BSYNC B0 ;  /* 0x0000000000007941 */ /* 0x000fea0003800000 */
.L_x_7212:
        /* <DEDUP_REMOVED lines=17> */
.L_x_7215:
[----:B------:R-:W-:Y:S05]  /*3a370*/  BSYNC B0 ;  /* 0x0000000000007941 */ /* 0x000fea0003800000 */
.L_x_7214:
        /* <DEDUP_REMOVED lines=10> */
.L_x_7217:
[----:B------:R-:W-:Y:S05]  /*3a420*/  BSYNC B0 ;  /* 0x0000000000007941 */ /* 0x000fea0003800000 */
.L_x_7216:
        /* <DEDUP_REMOVED lines=338> */
[C---:B------:R-:W-:Y:S02]  /*3b950*/  R2UR UR9, R3.reuse ;  /* 0x00000000030972ca */ /* 0x040fe400000e0000 */
[----:B------:R-:W-:Y:S01]  /*3b960*/  R2UR UR10, R2 ;  /* 0x00000000020a72ca */ /* 0x000fe200000e0000 */
[----:B------:R-:W-:Y:S01]  /*3b970*/  IMAD.IADD R20, R20, 0x1, R21 ;  /* 0x0000000114147824 */ /* 0x000fe200078e0215 */
[----:B------:R-:W-:-:S04]  /*3b980*/  R2UR UR11, R3 ;  /* 0x00000000030b72ca */ /* 0x000fc800000e0000 */
[----:B------:R-:W-:-:S05]  /*3b990*/  LOP3.LUT R21, R20, 0xa06, RZ, 0xc0, !PT ;  /* 0x00000a0614157812 */ /* 0x000fca00078ec0ff */
[----:B------:R-:W-:-:S05]  /*3b9a0*/  IMAD.IADD R20, R10, 0x1, R21 ;  /* 0x000000010a147824 */ /* 0x000fca00078e0215 */
[----:B------:R-:W-:Y:S01]  /*3b9b0*/  R2UR UR6, R20 ;  /* 0x00000000140672ca */ /* 0x000fe200000e0000 */
[----:B--2---:R-:W-:Y:S01]  /*3b9c0*/  IMAD.IADD R14, R21, 0x1, R14 ;  /* 0x00000001150e7824 */ /* 0x004fe200078e020e */
[----:B------:R-:W-:Y:S01]  /*3b9d0*/  R2UR UR5, R15 ;  /* 0x000000000f0572ca */ /* 0x000fe200000e0000 */
        /* <DEDUP_REMOVED lines=199> */
[----:B------:R-:W-:Y:S01]  /*3c650*/  R2UR UR7, R11 ;  /* 0x000000000b0772ca */ /* 0x000fe200000e0000 */
[----:B------:R-:W-:Y:S01]  /*3c660*/  IMAD.MOV.U32 R15, RZ, RZ, 0x1000 ;  /* 0x00001000ff0f7424 */ /* 0x000fe200078e00ff */
[----:B------:R-:W-:Y:S01]  /*3c670*/  WARPGROUP.ARRIVE ;  /* 0x00000000000079c5 */ /* 0x000fe20000000000 */
        /* <DEDUP_REMOVED lines=8> */
[----:B--2---:R-:W-:Y:S01]  /*3c700*/  IMAD.IADD R8, R15, 0x1, R8 ;  /* 0x000000010f087824 */ /* 0x004fe200078e0208 */
        /* <DEDUP_REMOVED lines=18> */
.L_x_7220:
[----:B------:R-:W-:Y:S05]  /*3c830*/  BSYNC B0 ;  /* 0x0000000000007941 */ /* 0x000fea0003800000 */
.L_x_7219:
        /* <DEDUP_REMOVED lines=11> */
[----:B------:R-:W3:Y:S01]  /*3c8f0*/  LD.E R6, desc[UR4][R4.64] ;  /* 0x0000000404067980 */ /* 0x000ee2000c101900 */
[----:B------:R-:W-:Y:S02]  /*3c900*/  IMAD.MOV.U32 R57, RZ, RZ, R56 ;  /* 0x000000ffff397224 */ /* 0x000fe400078e0038 */
[----:B------:R-:W-:-:S05]  /*3c910*/  IMAD.MOV.U32 R56, RZ, RZ, R23 ;  /* 0x000000ffff387224 */ /* 0x000fca00078e0017 */
[----:B------:R-:W4:Y:S01]  /*3c920*/  LD.E R57, desc[UR4][R56.64] ;  /* 0x0000000438397980 */ /* 0x000f22000c101900 */
[C---:B------:R-:W-:Y:S02]  /*3c930*/  R2UR UR12, R2.reuse ;  /* 0x00000000020c72ca */ /* 0x040fe400000e0000 */
[C---:B------:R-:W-:Y:S02]  /*3c940*/  R2UR UR13, R3.reuse ;  /* 0x00000000030d72ca */ /* 0x040fe400000e0000 */
[C---:B------:R-:W-:Y:S02]  /*3c950*/  R2UR UR8, R2.reuse ;  /* 0x00000000020872ca */ /* 0x040fe400000e0000 */
[C---:B------:R-:W-:Y:S02]  /*3c960*/  R2UR UR9, R3.reuse ;  /* 0x00000000030972ca */ /* 0x040fe400000e0000 */
[----:B------:R-:W-:Y:S02]  /*3c970*/  R2UR UR10, R2 ;  /* 0x00000000020a72ca */ /* 0x000fe400000e0000 */
[----:B------:R-:W-:-:S05]  /*3c980*/  R2UR UR11, R3 ;  /* 0x00000000030b72ca */ /* 0x000fca00000e0000 */
[----:B------:R-:W4:Y:S04]  /*3c990*/  LD.E R59, desc[UR12][R4.64+0x18] ;  /* 0x0000180c043b7980 */ /* 0x000f28000c101900 */
[----:B------:R-:W4:Y:S04]  /*3c9a0*/  LD.E R56, desc[UR8][R4.64+0xc] ;  /* 0x00000c0804387980 */ /* 0x000f28000c101900 */
[----:B------:R-:W4:Y:S01]  /*3c9b0*/  LD.E R58, desc[UR10][R4.64+0x14] ;  /* 0x0000140a043a7980 */ /* 0x000f22000c101900 */
[----:B--2---:R-:W-:-:S13]  /*3c9c0*/  ISETP.NE.AND P0, PT, R7, 0x1, PT ;  /* 0x000000010700780c */ /* 0x004fda0003f05270 */
[C---:B------:R-:W-:Y:S02]  /*3c9d0*/  @P0 R2UR UR4, R2.reuse ;  /* 0x00000000020402ca */ /* 0x040fe400000e0000 */
[C---:B------:R-:W-:Y:S02]  /*3c9e0*/  @P0 R2UR UR5, R3.reuse ;  /* 0x00000000030502ca */ /* 0x040fe400000e0000 */
[----:B------:R-:W-:Y:S02]  /*3c9f0*/  @P0 R2UR UR6, R2 ;  /* 0x00000000020602ca */ /* 0x000fe400000e0000 */
[----:B------:R-:W-:-:S09]  /*3ca00*/  @P0 R2UR UR7, R3 ;  /* 0x00000000030702ca */ /* 0x000fd200000e0000 */
[----:B------:R-:W2:Y:S01]  /*3ca10*/  @P0 LD.E R14, desc[UR4][R4.64+0x28] ;  /* 0x00002804040e0980 */ /* 0x000ea2000c101900 */
[C---:B------:R-:W-:Y:S02]  /*3ca20*/  R2UR UR4, R2.reuse ;  /* 0x00000000020472ca */ /* 0x040fe400000e0000 */
[C---:B------:R-:W-:Y:S01]  /*3ca30*/  R2UR UR5, R3.reuse ;  /* 0x00000000030572ca */ /* 0x040fe200000e0000 */
[----:B------:R-:W2:Y:S01]  /*3ca40*/  @P0 LD.E R21, desc[UR6][R4.64+0x2c] ;  /* 0x00002c0604150980 */ /* 0x000ea2000c101900 */
[----:B------:R-:W-:Y:S02]  /*3ca50*/  R2UR UR6, R2 ;  /* 0x00000000020672ca */ /* 0x000fe400000e0000 */
[----:B------:R-:W-:-:S09]  /*3ca60*/  R2UR UR7, R3 ;  /* 0x00000000030772ca */ /* 0x000fd200000e0000 */
[----:B------:R-:W2:Y:S04]  /*3ca70*/  LD.E R13, desc[UR4][R4.64+0x8] ;  /* 0x00000804040d7980 */ /* 0x000ea8000c101900 */
[----:B------:R-:W2:Y:S04]  /*3ca80*/  LD.E R20, desc[UR6][R4.64+0x4] ;  /* 0x0000040604147980 */ /* 0x000ea8000c101900 */
[----:B------:R-:W2:Y:S01]  /*3ca90*/  LD.E R23, desc[UR4][R4.64+0x10] ;  /* 0x0000100404177980 */ /* 0x000ea2000c101900 */
[----:B---3--:R-:W-:-:S04]  /*3caa0*/  SHF.R.S32.HI R7, RZ, 0x1f, R6 ;  /* 0x0000001fff077819 */ /* 0x008fc80000011406 */
[----:B0-----:R-:W-:-:S04]  /*3cab0*/  LEA.HI R8, R7, R6, RZ, 0x7 ;  /* 0x0000000607087211 */ /* 0x001fc800078f38ff */
        /* <DEDUP_REMOVED lines=14> */
[----:B----4-:R-:W-:Y:S01]  /*3cba0*/  IMAD R8, R57, 0x4, R8 ;  /* 0x0000000439087824 */ /* 0x010fe200078e0208 */
[----:B------:R-:W-:-:S03]  /*3cbb0*/  LOP3.LUT R6, R6, 0x1ffffffe, RZ, 0xc0, !PT ;  /* 0x1ffffffe06067812 */ /* 0x000fc600078ec0ff */
[----:B------:R-:W-:Y:S02]  /*3cbc0*/  IMAD.IADD R11, R10, 0x1, -R11 ;  /* 0x000000010a0b7824 */ /* 0x000fe400078e0a0b */
[----:B------:R-:W-:Y:S02]  /*3cbd0*/  IMAD.IADD R6, R15, 0x1, -R6 ;  /* 0x000000010f067824 */ /* 0x000fe400078e0a06 */
[----:B------:R-:W-:-:S04]  /*3cbe0*/  IMAD.U32 R11, R8, 0x10, R11 ;  /* 0x00000010080b7824 */ /* 0x000fc800078e000b */
[----:B------:R-:W-:Y:S01]  /*3cbf0*/  IMAD R11, R6, 0x8, R11 ;  /* 0x00000008060b7824 */ /* 0x000fe200078e020b */
[----:B------:R-:W-:Y:S02]  /*3cc00*/  LOP3.LUT R6, R7, 0x7ffffffc, RZ, 0xc0, !PT ;  /* 0x7ffffffc07067812 */ /* 0x000fe400078ec0ff */
[----:B------:R-:W-:-:S03]  /*3cc10*/  ISETP.GE.AND P1, PT, R59, 0x1, PT ;  /* 0x000000013b00780c */ /* 0x000fc60003f26270 */
[----:B------:R-:W-:Y:S01]  /*3cc20*/  IMAD.IADD R6, R9, 0x1, -R6 ;  /* 0x0000000109067824 */ /* 0x000fe200078e0a06 */
[----:B------:R-:W-:Y:S01]  /*3cc30*/  LOP3.LUT R9, RZ, R56, RZ, 0x33, !PT ;  /* 0x00000038ff097212 */ /* 0x000fe200078e33ff */
[----:B------:R-:W-:Y:S01]  /*3cc40*/  BSSY B0, `(.L_x_7221) ;  /* 0x0000032000007945 */ /* 0x000fe20003800000 */
[----:B--2---:R-:W-:-:S05]  /*3cc50*/  @P0 IMAD.HI.U32 R14, R11, R14, RZ ;  /* 0x0000000e0b0e0227 */ /* 0x004fca00078e00ff */
[----:B------:R-:W-:Y:S01]  /*3cc60*/  @P0 SHF.R.U32.HI R11, RZ, R21, R14 ;  /* 0x00000015ff0b0219 */ /* 0x000fe2000001160e */
[----:B------:R-:W-:-:S04]  /*3cc70*/  IMAD.SHL.U32 R14, R12, 0x40, RZ ;  /* 0x000000400c0e7824 */ /* 0x000fc800078e00ff */
[----:B------:R-:W0:Y:S01]  /*3cc80*/  SHFL.IDX PT, R10, R11, RZ, 0x1c1f ;  /* 0x001c1fff0b0a7589 */ /* 0x000e2200000e0000 */
[----:B------:R-:W-:-:S05]  /*3cc90*/  IADD3 R7, R13, 0x1, -R14 ;  /* 0x000000010d077810 */ /* 0x000fca0007ffe80e */
[----:B------:R-:W-:Y:S02]  /*3cca0*/  IMAD R8, R6, -0x2, R7 ;  /* 0xfffffffe06087824 */ /* 0x000fe400078e0207 */
[----:B------:R-:W-:Y:S02]  /*3ccb0*/  IMAD.IADD R7, R13, 0x1, -R14 ;  /* 0x000000010d077824 */ /* 0x000fe400078e0a0e */
[----:B------:R-:W-:Y:S02]  /*3ccc0*/  IMAD.IADD R8, R8, 0x1, -R20 ;  /* 0x0000000108087824 */ /* 0x000fe400078e0a14 */
[----:B------:R-:W-:Y:S02]  /*3ccd0*/  IMAD R15, R6, -0x2, R7 ;  /* 0xfffffffe060f7824 */ /* 0x000fe400078e0207 */
[C---:B------:R-:W-:Y:S02]  /*3cce0*/  IMAD.IADD R56, R8.reuse, 0x1, R23 ;  /* 0x0000000108387824 */ /* 0x040fe400078e0217 */
[----:B------:R-:W-:-:S02]  /*3ccf0*/  IMAD.IADD R21, R8, 0x1, R9 ;  /* 0x0000000108157824 */ /* 0x000fc400078e0209 */
[----:B------:R-:W-:Y:S01]  /*3cd00*/  IMAD.IADD R58, R58, 0x1, -R14 ;  /* 0x000000013a3a7824 */ /* 0x000fe200078e0a0e */
[----:B0-----:R-:W-:Y:S01]  /*3cd10*/  VIADDMNMX R8, R10, R56, R15, PT ;  /* 0x000000380a087246 */ /* 0x001fe2000380010f */
        /* <DEDUP_REMOVED lines=18> */
.L_x_7226:
[----:B------:R-:W-:Y:S05]  /*3ce40*/  BSYNC B2 ;  /* 0x0000000000027941 */ /* 0x000fea0003800000 */
.L_x_7225:
[----:B------:R-:W-:Y:S01]  /*3ce50*/  LOP3.LUT R10, RZ, R10, RZ, 0x33, !PT ;  /* 0x0000000aff0a7212 */ /* 0x000fe200078e33ff */
[----:B------:R-:W-:Y:S06]  /*3ce60*/  BRA `(.L_x_7227) ;  /* 0x0000000000287947 */ /* 0x000fec0003800000 */
.L_x_7224:
        /* <DEDUP_REMOVED lines=10> */
.L_x_7227:
[----:B------:R-:W-:Y:S05]  /*3cf10*/  BSYNC B1 ;  /* 0x0000000000017941 */ /* 0x000fea0003800000 */
.L_x_7223:
[----:B------:R-:W-:-:S04]  /*3cf20*/  IMAD R9, R59, R10, -R14 ;  /* 0x0000000a3b097224 */ /* 0x000fc800078e0a0e */
[----:B------:R-:W-:-:S05]  /*3cf30*/  IMAD R10, R6, -0x2, R9 ;  /* 0xfffffffe060a7824 */ /* 0x000fca00078e0209 */
[----:B------:R-:W-:Y:S02]  /*3cf40*/  VIMNMX R7, R7, R10, !PT ;  /* 0x0000000a07077248 */ /* 0x000fe40007fe0100 */
[----:B------:R-:W-:-:S07]  /*3cf50*/  VIADDMNMX R8, R10, R59, R8, PT ;  /* 0x0000003b0a087246 */ /* 0x000fce0003800108 */
.L_x_7222:
[----:B------:R-:W-:Y:S05]  /*3cf60*/  BSYNC B0 ;  /* 0x0000000000007941 */ /* 0x000fea0003800000 */
.L_x_7221:
        /* <DEDUP_REMOVED lines=96> */
.L_x_7233:
[----:B------:R-:W-:Y:S05]  /*3d570*/  BSYNC B2 ;  /* 0x0000000000027941 */ /* 0x000fea0003800000 */
.L_x_7232:
[----:B------:R-:W-:Y:S01]  /*3d580*/  LOP3.LUT R20, RZ, R20, RZ, 0x33, !PT ;  /* 0x00000014ff147212 */ /* 0x000fe200078e33ff */
[----:B------:R-:W-:Y:S06]  /*3d590*/  BRA `(.L_x_7234) ;  /* 0x0000000000287947 */ /* 0x000fec0003800000 */
.L_x_7231:
        /* <DEDUP_REMOVED lines=10> */
.L_x_7234:
[----:B------:R-:W-:Y:S05]  /*3d640*/  BSYNC B1 ;  /* 0x0000000000017941 */ /* 0x000fea0003800000 */
.L_x_7230:
[----:B------:R-:W-:-:S04]  /*3d650*/  IMAD R5, R59, R20, -R14 ;  /* 0x000000143b057224 */ /* 0x000fc800078e0a0e */
[----:B------:R-:W-:-:S05]  /*3d660*/  IMAD R6, R6, -0x2, R5 ;  /* 0xfffffffe06067824 */ /* 0x000fca00078e0205 */
[----:B------:R-:W-:Y:S02]  /*3d670*/  VIADDMNMX R8, R6, R59, R8, PT ;  /* 0x0000003b06087246 */ /* 0x000fe40003800108 */
[----:B------:R-:W-:-:S07]  /*3d680*/  VIMNMX R7, R7, R6, !PT ;  /* 0x0000000607077248 */ /* 0x000fce0007fe0100 */
.L_x_7229:
[----:B------:R-:W-:Y:S05]  /*3d690*/  BSYNC B0 ;  /* 0x0000000000007941 */ /* 0x000fea0003800000 */
.L_x_7228:
[----:B------:R-:W2:Y:S01]  /*3d6a0*/  LDL.64 R4, [R0+0x70] ;  /* 0x0000700000047983 */ /* 0x000ea20000100a00 */
[----:B------:R-:W-:Y:S02]  /*3d6b0*/  ISETP.GT.AND P0, PT, R7, 0x1, !P0 ;  /* 0x000000010700780c */ /* 0x000fe40004704270 */
[----:B------:R-:W-:Y:S02]  /*3d6c0*/  ISETP.NE.AND P6, PT, R63, RZ, PT ;  /* 0x000000ff3f00720c */ /* 0x000fe40003fc5270 */
[----:B------:R-:W-:Y:S02]  /*3d6d0*/  ISETP.LT.OR P0, PT, R8, 0x2, P0 ;  /* 0x000000020800780c */ /* 0x000fe40000701670 */
[----:B------:R-:W-:Y:S02]  /*3d6e0*/  ISETP.GT.AND P1, PT, R7, 0x8, !P1 ;  /* 0x000000080700780c */ /* 0x000fe40004f24270 */
        /* <DEDUP_REMOVED lines=31> */
[C---:B------:R-:W-:Y:S02]  /*3d8e0*/  ISETP.GT.AND P0, PT, R7.reuse, RZ, !P0 ;  /* 0x000000ff0700720c */ /* 0x040fe40004704270 */
[----:B------:R-:W-:Y:S02]  /*3d8f0*/  ISETP.GT.AND P4, PT, R7, 0x31, !P4 ;  /* 0x000000310700780c */ /* 0x000fe40006784270 */
[----:B------:R-:W-:Y:S02]  /*3d900*/  ISETP.LT.OR P0, PT, R8, 0x1, P0 ;  /* 0x000000010800780c */ /* 0x000fe40000701670 */
[----:B------:R-:W-:-:S02]  /*3d910*/  ISETP.NE.AND P6, PT, R58, RZ, PT ;  /* 0x000000ff3a00720c */ /* 0x000fc40003fc5270 */
[----:B------:R-:W-:Y:S02]  /*3d920*/  FSEL R26, R26, -INF , !P0 ;  /* 0xff8000001a1a7808 */ /* 0x000fe40004000000 */
[----:B------:R-:W-:Y:S02]  /*3d930*/  ISETP.NE.AND P0, PT, R64, RZ, PT ;  /* 0x000000ff4000720c */ /* 0x000fe40003f05270 */
[----:B------:R-:W-:-:S04]  /*3d940*/  FMNMX.FTZ R9, R26, R27, !PT ;  /* 0x0000001b1a097209 */ /* 0x000fc80007810000 */
[----:B------:R-:W-:-:S04]  /*3d950*/  FMNMX.FTZ R6, R30, R9, !PT ;  /* 0x000000091e067209 */ /* 0x000fc80007810000 */
[----:B------:R-:W-:-:S04]  /*3d960*/  FMNMX.FTZ R9, R31, R6, !PT ;  /* 0x000000061f097209 */ /* 0x000fc80007810000 */
[----:B------:R-:W-:-:S04]  /*3d970*/  FMNMX.FTZ R6, R34, R9, !PT ;  /* 0x0000000922067209 */ /* 0x000fc80007810000 */
[----:B------:R-:W-:Y:S02]  /*3d980*/  FMNMX.FTZ R9, R35, R6, !PT ;  /* 0x0000000623097209 */ /* 0x000fe40007810000 */
[----:B------:R-:W-:Y:S02]  /*3d990*/  ISETP.GT.AND P0, PT, R7, 0x21, !P0 ;  /* 0x000000210700780c */ /* 0x000fe40004704270 */
[----:B------:R-:W-:Y:S02]  /*3d9a0*/  FMNMX.FTZ R6, R38, R9, !PT ;  /* 0x0000000926067209 */ /* 0x000fe40007810000 */
[C---:B------:R-:W-:Y:S02]  /*3d9b0*/  ISETP.LT.OR P0, PT, R8.reuse, 0x22, P0 ;  /* 0x000000220800780c */ /* 0x040fe40000701670 */
[----:B------:R-:W-:Y:S02]  /*3d9c0*/  FMNMX.FTZ R9, R39, R6, !PT ;  /* 0x0000000627097209 */ /* 0x000fe40007810000 */
[----:B------:R-:W-:-:S02]  /*3d9d0*/  ISETP.LT.OR P1, PT, R8, 0x29, P1 ;  /* 0x000000290800780c */ /* 0x000fc40000f21670 */
[----:B------:R-:W-:Y:S02]  /*3d9e0*/  FSEL R43, R43, -INF , !P0 ;  /* 0xff8000002b2b7808 */ /* 0x000fe40004000000 */
[----:B------:R-:W-:Y:S02]  /*3d9f0*/  FMNMX.FTZ R6, R42, R9, !PT ;  /* 0x000000092a067209 */ /* 0x000fe40007810000 */
[----:B------:R-:W-:Y:S02]  /*3da00*/  ISETP.LT.OR P2, PT, R8, 0x2a, P2 ;  /* 0x0000002a0800780c */ /* 0x000fe40001741670 */
[----:B------:R-:W-:Y:S02]  /*3da10*/  FSEL R46, R46, -INF , !P1 ;  /* 0xff8000002e2e7808 */ /* 0x000fe40004800000 */
[----:B------:R-:W-:Y:S02]  /*3da20*/  FMNMX.FTZ R9, R43, R6, !PT ;  /* 0x000000062b097209 */ /* 0x000fe40007810000 */
[----:B------:R-:W-:-:S02]  /*3da30*/  ISETP.LT.OR P3, PT, R8, 0x31, P3 ;  /* 0x000000310800780c */ /* 0x000fc40001f61670 */
[----:B------:R-:W-:Y:S02]  /*3da40*/  FSEL R47, R47, -INF , !P2 ;  /* 0xff8000002f2f7808 */ /* 0x000fe40005000000 */
[----:B------:R-:W-:Y:S02]  /*3da50*/  FMNMX.FTZ R6, R46, R9, !PT ;  /* 0x000000092e067209 */ /* 0x000fe40007810000 */
[----:B------:R-:W-:Y:S02]  /*3da60*/  ISETP.GT.AND P5, PT, R7, 0x38, !P5 ;  /* 0x000000380700780c */ /* 0x000fe40006fa4270 */
[----:B------:R-:W-:Y:S02]  /*3da70*/  ISETP.LT.OR P4, PT, R8, 0x32, P4 ;  /* 0x000000320800780c */ /* 0x000fe40002781670 */
[----:B------:R-:W-:Y:S02]  /*3da80*/  FSEL R50, R50, -INF , !P3 ;  /* 0xff80000032327808 */ /* 0x000fe40005800000 */
[----:B------:R-:W-:-:S02]  /*3da90*/  FMNMX.FTZ R9, R47, R6, !PT ;  /* 0x000000062f097209 */ /* 0x000fc40007810000 */
[----:B------:R-:W-:Y:S02]  /*3daa0*/  ISETP.GT.AND P0, PT, R7, 0x39, !P6 ;  /* 0x000000390700780c */ /* 0x000fe40007704270 */
[----:B------:R-:W-:Y:S02]  /*3dab0*/  ISETP.LT.OR P5, PT, R8, 0x39, P5 ;  /* 0x000000390800780c */ /* 0x000fe40002fa1670 */
[----:B------:R-:W-:Y:S02]  /*3dac0*/  FSEL R51, R51, -INF , !P4 ;  /* 0xff80000033337808 */ /* 0x000fe40006000000 */
[----:B------:R-:W-:Y:S02]  /*3dad0*/  FMNMX.FTZ R6, R50, R9, !PT ;  /* 0x0000000932067209 */ /* 0x000fe40007810000 */
[----:B------:R-:W-:Y:S02]  /*3dae0*/  ISETP.LT.OR P0, PT, R8, 0x3a, P0 ;  /* 0x0000003a0800780c */ /* 0x000fe40000701670 */
[----:B------:R-:W-:-:S02]  /*3daf0*/  R2UR UR4, R2 ;  /* 0x00000000020472ca */ /* 0x000fc400000e0000 */
[----:B------:R-:W-:Y:S02]  /*3db00*/  R2UR UR5, R3 ;  /* 0x00000000030572ca */ /* 0x000fe400000e0000 */
[----:B------:R-:W-:Y:S02]  /*3db10*/  FSEL R54, R54, -INF , !P5 ;  /* 0xff80000036367808 */ /* 0x000fe40006800000 */
[----:B------:R-:W-:Y:S02]  /*3db20*/  FMNMX.FTZ R7, R51, R6, !PT ;  /* 0x0000000633077209 */ /* 0x000fe40007810000 */
[----:B------:R-:W-:Y:S02]  /*3db30*/  R2UR UR6, R2 ;  /* 0x00000000020672ca */ /* 0x000fe400000e0000 */
[----:B------:R-:W-:Y:S02]  /*3db40*/  R2UR UR7, R3 ;  /* 0x00000000030772ca */ /* 0x000fe400000e0000 */
[----:B------:R-:W-:-:S02]  /*3db50*/  FSEL R55, R55, -INF , !P0 ;  /* 0xff80000037377808 */ /* 0x000fc40004000000 */
[----:B------:R-:W-:-:S04]  /*3db60*/  FMNMX.FTZ R6, R54, R7, !PT ;  /* 0x0000000736067209 */ /* 0x000fc80007810000 */
[----:B------:R-:W-:-:S05]  /*3db70*/  FMNMX.FTZ R9, R55, R6, !PT ;  /* 0x0000000637097209 */ /* 0x000fca0007810000 */
[----:B--2---:R0:W-:Y:S04]  /*3db80*/  ST.E desc[UR4][R4.64+0x4], R9 ;  /* 0x0000040904007985 */ /* 0x0041e8000c101904 */
[----:B------:R-:W2:Y:S01]  /*3db90*/  LD.E R10, desc[UR6][R4.64+0x4] ;  /* 0x00000406040a7980 */ /* 0x000ea2000c101900 */
        /* <DEDUP_REMOVED lines=14> */
[----:B0-----:R-:W-:-:S05]  /*3dc80*/  FMNMX.FTZ R9, R53, R6, !PT ;  /* 0x0000000635097209 */ /* 0x001fca0007810000 */
[----:B------:R-:W0:Y:S01]  /*3dc90*/  SHFL.BFLY PT, R6, R9, 0x2, 0x1f ;  /* 0x0c401f0009067f89 */ /* 0x000e2200000e0000 */
[----:B------:R-:W-:Y:S02]  /*3dca0*/  R2UR UR8, R2 ;  /* 0x00000000020872ca */ /* 0x000fe400000e0000 */
[----:B------:R-:W-:Y:S02]  /*3dcb0*/  R2UR UR9, R3 ;  /* 0x00000000030972ca */ /* 0x000fe400000e0000 */
[----:B0-----:R-:W-:Y:S01]  /*3dcc0*/  FMNMX.FTZ R8, R9, R6, !PT ;  /* 0x0000000609087209 */ /* 0x001fe20007810000 */
[----:B------:R-:W-:Y:S04]  /*3dcd0*/  ST.E desc[UR4][R4.64], R9 ;  /* 0x0000000904007985 */ /* 0x000fe8000c101904 */
[----:B--2---:R-:W0:Y:S02]  /*3dce0*/  SHFL.BFLY PT, R7, R10, 0x2, 0x1f ;  /* 0x0c401f000a077f89 */ /* 0x004e2400000e0000 */
[----:B0-----:R-:W-:-:S02]  /*3dcf0*/  FMNMX.FTZ R12, R10, R7, !PT ;  /* 0x000000070a0c7209 */ /* 0x001fc40007810000 */
[----:B------:R-:W0:Y:S04]  /*3dd00*/  SHFL.BFLY PT, R7, R8, 0x1, 0x1f ;  /* 0x0c201f0008077f89 */ /* 0x000e2800000e0000 */
[----:B------:R-:W1:Y:S01]  /*3dd10*/  SHFL.BFLY PT, R13, R12, 0x1, 0x1f ;  /* 0x0c201f000c0d7f89 */ /* 0x000e6200000e0000 */
[----:B0-----:R-:W-:Y:S02]  /*3dd20*/  FMNMX.FTZ R11, R8, R7, !PT ;  /* 0x00000007080b7209 */ /* 0x001fe40007810000 */
[----:B-1----:R-:W-:-:S03]  /*3dd30*/  FMNMX.FTZ R13, R12, R13, !PT ;  /* 0x0000000d0c0d7209 */ /* 0x002fc60007810000 */
[----:B------:R-:W-:Y:S04]  /*3dd40*/  ST.E desc[UR6][R4.64], R11 ;  /* 0x0000000b04007985 */ /* 0x000fe8000c101906 */
[----:B------:R0:W-:Y:S04]  /*3dd50*/  ST.E desc[UR8][R4.64+0x4], R13 ;  /* 0x0000040d04007985 */ /* 0x0001e8000c101908 */
[----:B------:R-:W2:Y:S04]  /*3dd60*/  LDL.64 R6, [R0+0x70] ;  /* 0x0000700000067983 */ /* 0x000ea80000100a00 */
[----:B--2---:R-:W2:Y:S04]  /*3dd70*/  LD.E R10, desc[UR6][R6.64+0x20] ;  /* 0x00002006060a7980 */ /* 0x004ea8000c101900 */
[----:B------:R-:W2:Y:S04]  /*3dd80*/  LD.E R8, desc[UR4][R6.64] ;  /* 0x0000000406087980 */ /* 0x000ea8000c101900 */
[----:B------:R-:W0:Y:S01]  /*3dd90*/  LD.E R21, desc[UR4][R6.64+0x4] ;  /* 0x0000040406157980 */ /* 0x000e22000c101900 */
[C---:B--2---:R-:W-:Y:S01]  /*3dda0*/  FMUL.FTZ R12, R8.reuse, R10 ;  /* 0x0000000a080c7220 */ /* 0x044fe20000410000 */
[----:B------:R-:W-:Y:S01]  /*3ddb0*/  FSETP.NEU.FTZ.AND P0, PT, R8, -INF , PT ;  /* 0xff8000000800780b */ /* 0x000fe20003f1d000 */
[----:B0-----:R-:W-:-:S03]  /*3ddc0*/  FMUL.FTZ R4, R10, R21 ;  /* 0x000000150a047220 */ /* 0x001fc60000410000 */
[----:B------:R-:W-:Y:S02]  /*3ddd0*/  FSEL R9, R12, RZ, P0 ;  /* 0x000000ff0c097208 */ /* 0x000fe40000000000 */
[----:B------:R-:W-:-:S04]  /*3dde0*/  FSETP.NEU.FTZ.AND P0, PT, R21, -INF , PT ;  /* 0xff8000001500780b */ /* 0x000fc80003f1d000 */
[----:B------:R-:W-:Y:S01]  /*3ddf0*/  FSEL R5, R4, RZ, P0 ;  /* 0x000000ff04057208 */ /* 0x000fe20000000000 */
[-CC-:B------:R-:W-:Y:S01]  /*3de00*/  FFMA.FTZ R164, R24, R10.reuse, -R9.reuse ;  /* 0x0000000a18a47223 */ /* 0x180fe20000010809 */
[----:B------:R-:W-:-:S03]  /*3de10*/  FFMA.FTZ R15, R25, R10, -R9 ;  /* 0x0000000a190f7223 */ /* 0x000fc60000010809 */
[-CC-:B------:R-:W-:Y:S01]  /*3de20*/  FFMA.FTZ R26, R26, R10.reuse, -R5.reuse ;  /* 0x0000000a1a1a7223 */ /* 0x180fe20000010805 */
[-C--:B------:R-:W-:Y:S01]  /*3de30*/  FFMA.FTZ R27, R27, R10.reuse, -R5 ;  /* 0x0000000a1b1b7223 */ /* 0x080fe20000010805 */
[-C--:B------:R-:W-:Y:S01]  /*3de40*/  FFMA.FTZ R166, R28, R10.reuse, -R9 ;  /* 0x0000000a1ca67223 */ /* 0x080fe20000010809 */
[-C--:B------:R-:W-:Y:S01]  /*3de50*/  FFMA.FTZ R30, R30, R10.reuse, -R5 ;  /* 0x0000000a1e1e7223 */ /* 0x080fe20000010805 */
[----:B------:R-:W-:Y:S01]  /*3de60*/  MUFU.EX2 R164, R164 ;  /* 0x000000a400a47308 */ /* 0x000fe20000000800 */
[-C--:B------:R-:W-:Y:S01]  /*3de70*/  FFMA.FTZ R29, R29, R10.reuse, -R9 ;  /* 0x0000000a1d1d7223 */ /* 0x080fe20000010809 */
[----:B------:R-:W-:-:S06]  /*3de80*/  FFMA.FTZ R31, R31, R10, -R5 ;  /* 0x0000000a1f1f7223 */ /* 0x000fcc0000010805 */
[----:B------:R-:W-:Y:S01]  /*3de90*/  MUFU.EX2 R15, R15 ;  /* 0x0000000f000f7308 */ /* 0x000fe20000000800 */
[-C--:B------:R-:W-:Y:S01]  /*3dea0*/  FFMA.FTZ R32, R32, R10.reuse, -R9 ;  /* 0x0000000a20207223 */ /* 0x080fe20000010809 */
[----:B------:R-:W-:-:S06]  /*3deb0*/  FFMA.FTZ R34, R34, R10, -R5 ;  /* 0x0000000a22227223 */ /* 0x000fcc0000010805 */
[----:B------:R-:W-:Y:S08]  /*3dec0*/  MUFU.EX2 R26, R26 ;  /* 0x0000001a001a7308 */ /* 0x000ff00000000800 */
[----:B------:R-:W0:Y:S01]  /*3ded0*/  MUFU.EX2 R27, R27 ;  /* 0x0000001b001b7308 */ /* 0x000e220000000800 */
[-C--:B------:R-:W-:Y:S01]  /*3dee0*/  FFMA.FTZ R33, R33, R10.reuse, -R9 ;  /* 0x0000000a21217223 */ /* 0x080fe20000010809 */
[----:B------:R-:W-:-:S06]  /*3def0*/  FFMA.FTZ R35, R35, R10, -R5 ;  /* 0x0000000a23237223 */ /* 0x000fcc0000010805 */
[----:B------:R-:W-:Y:S01]  /*3df00*/  MUFU.EX2 R166, R166 ;  /* 0x000000a600a67308 */ /* 0x000fe20000000800 */
[----:B------:R-:W-:-:S07]  /*3df10*/  FFMA.FTZ R36, R36, R10, -R9 ;  /* 0x0000000a24247223 */ /* 0x000fce0000010809 */
[----:B------:R-:W1:Y:S01]  /*3df20*/  MUFU.EX2 R30, R30 ;  /* 0x0000001e001e7308 */ /* 0x000e620000000800 */
[-CC-:B------:R-:W-:Y:S01]  /*3df30*/  FFMA.FTZ R37, R37, R10.reuse, -R9.reuse ;  /* 0x0000000a25257223 */ /* 0x180fe20000010809 */
[-CC-:B------:R-:W-:Y:S01]  /*3df40*/  FFMA.FTZ R40, R40, R10.reuse, -R9.reuse ;  /* 0x0000000a28287223 */ /* 0x180fe20000010809 */
[-CC-:B------:R-:W-:Y:S01]  /*3df50*/  FFMA.FTZ R41, R41, R10.reuse, -R9.reuse ;  /* 0x0000000a29297223 */ /* 0x180fe20000010809 */
[-CC-:B------:R-:W-:Y:S01]  /*3df60*/  FFMA.FTZ R44, R44, R10.reuse, -R9.reuse ;  /* 0x0000000a2c2c7223 */ /* 0x180fe20000010809 */
[----:B------:R-:W-:-:S03]  /*3df70*/  FFMA.FTZ R45, R45, R10, -R9 ;  /* 0x0000000a2d2d7223 */ /* 0x000fc60000010809 */
[----:B------:R-:W2:Y:S01]  /*3df80*/  MUFU.EX2 R29, R29 ;  /* 0x0000001d001d7308 */ /* 0x000ea20000000800 */
[-CC-:B------:R-:W-:Y:S01]  /*3df90*/  FFMA.FTZ R48, R48, R10.reuse, -R9.reuse ;  /* 0x0000000a30307223 */ /* 0x180fe20000010809 */
[-CC-:B------:R-:W-:Y:S01]  /*3dfa0*/  FFMA.FTZ R49, R49, R10.reuse, -R9.reuse ;  /* 0x0000000a31317223 */ /* 0x180fe20000010809 */
[-CC-:B------:R-:W-:Y:S01]  /*3dfb0*/  FFMA.FTZ R52, R52, R10.reuse, -R9.reuse ;  /* 0x0000000a34347223 */ /* 0x180fe20000010809 */
[----:B------:R-:W-:-:S04]  /*3dfc0*/  FFMA.FTZ R9, R53, R10, -R9 ;  /* 0x0000000a35097223 */ /* 0x000fc80000010809 */
[----:B------:R-:W3:Y:S01]  /*3dfd0*/  MUFU.EX2 R31, R31 ;  /* 0x0000001f001f7308 */ /* 0x000ee20000000800 */
[----:B------:R-:W-:Y:S01]  /*3dfe0*/  FFMA.FTZ R38, R38, R10, -R5 ;  /* 0x0000000a26267223 */ /* 0x000fe20000010805 */
[----:B0-----:R-:W-:-:S06]  /*3dff0*/  FADD.FTZ R11, R26, R27 ;  /* 0x0000001b1a0b7221 */ /* 0x001fcc0000010000 */
[----:B------:R-:W0:Y:S01]  /*3e000*/  MUFU.EX2 R32, R32 ;  /* 0x0000002000207308 */ /* 0x000e220000000800 */
[----:B------:R-:W-:-:S07]  /*3e010*/  FFMA.FTZ R39, R39, R10, -R5 ;  /* 0x0000000a27277223 */ /* 0x000fce0000010805 */
[----:B------:R-:W4:Y:S01]  /*3e020*/  MUFU.EX2 R34, R34 ;  /* 0x0000002200227308 */ /* 0x000f220000000800 */
[----:B-1----:R-:W-:Y:S01]  /*3e030*/  FADD.FTZ R8, R30, R11 ;  /* 0x0000000b1e087221 */ /* 0x002fe20000010000 */
[----:B------:R-:W-:-:S06]  /*3e040*/  FFMA.FTZ R42, R42, R10, -R5 ;  /* 0x0000000a2a2a7223 */ /* 0x000fcc0000010805 */
[----:B------:R-:W1:Y:S08]  /*3e050*/  MUFU.EX2 R33, R33 ;  /* 0x0000002100217308 */ /* 0x000e700000000800 */
[----:B------:R2:W-:Y:S08]  /*3e060*/  MUFU.EX2 R21, R9 ;  /* 0x0000000900157308 */ /* 0x0005f00000000800 */
[----:B------:R-:W1:Y:S01]  /*3e070*/  MUFU.EX2 R35, R35 ;  /* 0x0000002300237308 */ /* 0x000e620000000800 */
[----:B--2---:R-:W-:-:S04]  /*3e080*/  FADD.FTZ R9, R164, R15 ;  /* 0x0000000fa4097221 */ /* 0x004fc80000010000 */
[----:B------:R-:W-:-:S03]  /*3e090*/  FADD.FTZ R4, R166, R9 ;  /* 0x00000009a6047221 */ /* 0x000fc60000010000 */
[----:B------:R-:W2:Y:S01]  /*3e0a0*/  MUFU.EX2 R36, R36 ;  /* 0x0000002400247308 */ /* 0x000ea20000000800 */
[----:B------:R-:W-:Y:S01]  /*3e0b0*/  FADD.FTZ R9, R29, R4 ;  /* 0x000000041d097221 */ /* 0x000fe20000010000 */
[----:B---3--:R-:W-:-:S06]  /*3e0c0*/  FADD.FTZ R11, R31, R8 ;  /* 0x000000081f0b7221 */ /* 0x008fcc0000010000 */
[----:B------:R-:W3:Y:S01]  /*3e0d0*/  MUFU.EX2 R38, R38 ;  /* 0x0000002600267308 */ /* 0x000ee20000000800 */
[----:B------:R-:W-:Y:S01]  /*3e0e0*/  FFMA.FTZ R43, R43, R10, -R5 ;  /* 0x0000000a2b2b7223 */ /* 0x000fe20000010805 */
[----:B0-----:R-:W-:Y:S01]  /*3e0f0*/  FADD.FTZ R4, R32, R9 ;  /* 0x0000000920047221 */ /* 0x001fe20000010000 */
[----:B----4-:R-:W-:-:S05]  /*3e100*/  FADD.FTZ R8, R34, R11 ;  /* 0x0000000b22087221 */ /* 0x010fca0000010000 */
[----:B------:R-:W0:Y:S01]  /*3e110*/  MUFU.EX2 R37, R37 ;  /* 0x0000002500257308 */ /* 0x000e220000000800 */
[----:B------:R-:W-:-:S07]  /*3e120*/  FFMA.FTZ R46, R46, R10, -R5 ;  /* 0x0000000a2e2e7223 */ /* 0x000fce0000010805 */
[----:B------:R-:W4:Y:S01]  /*3e130*/  MUFU.EX2 R39, R39 ;  /* 0x0000002700277308 */ /* 0x000f220000000800 */
[----:B-1----:R-:W-:Y:S01]  /*3e140*/  FADD.FTZ R9, R33, R4 ;  /* 0x0000000421097221 */ /* 0x002fe20000010000 */
[----:B------:R-:W-:-:S06]  /*3e150*/  FADD.FTZ R11, R35, R8 ;  /* 0x00000008230b7221 */ /* 0x000fcc0000010000 */
[----:B------:R-:W1:Y:S01]  /*3e160*/  MUFU.EX2 R40, R40 ;  /* 0x0000002800287308 */ /* 0x000e620000000800 */
[----:B------:R-:W-:-:S07]  /*3e170*/  FFMA.FTZ R47, R47, R10, -R5 ;  /* 0x0000000a2f2f7223 */ /* 0x000fce0000010805 */
[----:B------:R-:W1:Y:S01]  /*3e180*/  MUFU.EX2 R42, R42 ;  /* 0x0000002a002a7308 */ /* 0x000e620000000800 */
[----:B--2---:R-:W-:Y:S01]  /*3e190*/  FADD.FTZ R4, R36, R9 ;  /* 0x0000000924047221 */ /* 0x004fe20000010000 */
[----:B---3--:R-:W-:-:S06]  /*3e1a0*/  FADD.FTZ R8, R38, R11 ;  /* 0x0000000b26087221 */ /* 0x008fcc0000010000 */
[----:B------:R-:W2:Y:S01]  /*3e1b0*/  MUFU.EX2 R41, R41 ;  /* 0x0000002900297308 */ /* 0x000ea20000000800 */
[----:B------:R-:W-:-:S07]  /*3e1c0*/  FFMA.FTZ R50, R50, R10, -R5 ;  /* 0x0000000a32327223 */ /* 0x000fce0000010805 */
[----:B------:R-:W3:Y:S01]  /*3e1d0*/  MUFU.EX2 R43, R43 ;  /* 0x0000002b002b7308 */ /* 0x000ee20000000800 */
[----:B0-----:R-:W-:Y:S01]  /*3e1e0*/  FADD.FTZ R9, R37, R4 ;  /* 0x0000000425097221 */ /* 0x001fe20000010000 */
[----:B----4-:R-:W-:-:S06]  /*3e1f0*/  FADD.FTZ R11, R39, R8 ;  /* 0x00000008270b7221 */ /* 0x010fcc0000010000 */
        /* <DEDUP_REMOVED lines=10> */
[----:B------:R-:W2:Y:S08]  /*3e2a0*/  MUFU.EX2 R48, R48 ;  /* 0x0000003000307308 */ /* 0x000eb00000000800 */
[----:B------:R-:W3:Y:S01]  /*3e2b0*/  MUFU.EX2 R50, R50 ;  /* 0x0000003200327308 */ /* 0x000ee20000000800 */
[----:B------:R-:W-:Y:S01]  /*3e2c0*/  FFMA.FTZ R5, R55, R10, -R5 ;  /* 0x0000000a37057223 */ /* 0x000fe20000010805 */
[----:B0-----:R-:W-:Y:S01]  /*3e2d0*/  FADD.FTZ R4, R44, R9 ;  /* 0x000000092c047221 */ /* 0x001fe20000010000 */
[----:B----4-:R-:W-:-:S05]  /*3e2e0*/  FADD.FTZ R8, R46, R11 ;  /* 0x0000000b2e087221 */ /* 0x010fca0000010000 */
[----:B------:R-:W0:Y:S08]  /*3e2f0*/  MUFU.EX2 R49, R49 ;  /* 0x0000003100317308 */ /* 0x000e300000000800 */
[----:B------:R-:W4:Y:S01]  /*3e300*/  MUFU.EX2 R51, R51 ;  /* 0x0000003300337308 */ /* 0x000f220000000800 */
[----:B-1----:R-:W-:Y:S01]  /*3e310*/  FADD.FTZ R9, R45, R4 ;  /* 0x000000042d097221 */ /* 0x002fe20000010000 */
[----:B------:R-:W-:-:S06]  /*3e320*/  FADD.FTZ R11, R47, R8 ;  /* 0x000000082f0b7221 */ /* 0x000fcc0000010000 */
[----:B------:R-:W1:Y:S08]  /*3e330*/  MUFU.EX2 R52, R52 ;  /* 0x0000003400347308 */ /* 0x000e700000000800 */
[----:B------:R-:W1:Y:S01]  /*3e340*/  MUFU.EX2 R54, R54 ;  /* 0x0000003600367308 */ /* 0x000e620000000800 */
[----:B--2---:R-:W-:Y:S01]  /*3e350*/  FADD.FTZ R4, R48, R9 ;  /* 0x0000000930047221 */ /* 0x004fe20000010000 */
[----:B---3--:R-:W-:-:S06]  /*3e360*/  FADD.FTZ R8, R50, R11 ;  /* 0x0000000b32087221 */ /* 0x008fcc0000010000 */
[----:B------:R-:W2:Y:S01]  /*3e370*/  MUFU.EX2 R179, R5 ;  /* 0x0000000500b37308 */ /* 0x000ea20000000800 */
[----:B0-----:R-:W-:Y:S01]  /*3e380*/  FADD.FTZ R9, R49, R4 ;  /* 0x0000000431097221 */ /* 0x001fe20000010000 */
[----:B----4-:R-:W-:-:S03]  /*3e390*/  FADD.FTZ R11, R51, R8 ;  /* 0x00000008330b7221 */ /* 0x010fc60000010000 */
[----:B-1----:R-:W-:Y:S01]  /*3e3a0*/  FADD.FTZ R4, R52, R9 ;  /* 0x0000000934047221 */ /* 0x002fe20000010000 */
[----:B------:R-:W-:-:S03]  /*3e3b0*/  FADD.FTZ R8, R54, R11 ;  /* 0x0000000b36087221 */ /* 0x000fc60000010000 */
[----:B------:R-:W-:Y:S01]  /*3e3c0*/  FADD.FTZ R23, R21, R4 ;  /* 0x0000000415177221 */ /* 0x000fe20000010000 */
[----:B--2---:R-:W-:-:S04]  /*3e3d0*/  FADD.FTZ R25, R179, R8 ;  /* 0x00000008b3197221 */ /* 0x004fc80000010000 */
[----:B------:R-:W-:Y:S04]  /*3e3e0*/  ST.E desc[UR4][R6.64+0x10], R23 ;  /* 0x0000101706007985 */ /* 0x000fe8000c101904 */
[----:B------:R0:W-:Y:S04]  /*3e3f0*/  ST.E desc[UR6][R6.64+0x14], R25 ;  /* 0x0000141906007985 */ /* 0x0001e8000c101906 */
[----:B------:R-:W2:Y:S01]  /*3e400*/  LDL.64 R12, [R0+0x80] ;  /* 0x00008000000c7983 */ /* 0x000ea20000100a00 */
[----:B------:R-:W-:Y:S06]  /*3e410*/  BAR.SYNC.DEFER_BLOCKING 0xf, 0x100 ;  /* 0x03c4000000007b1d */ /* 0x000fec0000010000 */
[----:B------:R-:W3:Y:S01]  /*3e420*/  LDL.64 R4, [R0+0x88] ;  /* 0x0000880000047983 */ /* 0x000ee20000100a00 */
[----:B------:R-:W-:-:S02]  /*3e430*/  R2UR UR10, R2 ;  /* 0x00000000020a72ca */ /* 0x000fc400000e0000 */
[----:B------:R-:W-:Y:S01]  /*3e440*/  R2UR UR11, R3 ;  /* 0x00000000030b72ca */ /* 0x000fe200000e0000 */
[----:B0-----:R-:W4:Y:S04]  /*3e450*/  LDL.64 R6, [R0+0x90] ;  /* 0x0000900000067983 */ /* 0x001f280000100a00 */
[----:B--2---:R-:W2:Y:S04]  /*3e460*/  LD.E.64 R12, desc[UR4][R12.64+0x10] ;  /* 0x000010040c0c7980 */ /* 0x004ea8000c101b00 */
[----:B--2---:R-:W2:Y:S04]  /*3e470*/  LD.E.64 R8, desc[UR6][R12.64+0x8] ;  /* 0x000008060c087980 */ /* 0x004ea8000c101b00 */
[----:B------:R-:W3:Y:S01]  /*3e480*/  LD.E.64 R10, desc[UR4][R12.64] ;  /* 0x000000040c0a7980 */ /* 0x000ee2000c101b00 */
[----:B------:R-:W-:-:S02]  /*3e490*/  R2UR UR12, R2 ;  /* 0x00000000020c72ca */ /* 0x000fc400000e0000 */
[----:B------:R-:W-:Y:S02]  /*3e4a0*/  R2UR UR13, R3 ;  /* 0x00000000030d72ca */ /* 0x000fe400000e0000 */
        /* <DEDUP_REMOVED lines=16> */
[----:B--2---:R-:W-:-:S02]  /*3e5b0*/  MOV R14, R8 ;  /* 0x00000008000e7202 */ /* 0x004fc40000000f00 */
[----:B------:R-:W2:Y:S03]  /*3e5c0*/  LDL.64 R8, [R0] ;  /* 0x0000000000087983 */ /* 0x000ea60000100a00 */
[--C-:B---3--:R-:W-:Y:S02]  /*3e5d0*/  IMAD R23, R11, 0x2, R14.reuse ;  /* 0x000000020b177824 */ /* 0x108fe400078e020e */
[C---:B------:R-:W-:Y:S02]  /*3e5e0*/  IMAD R11, R10.reuse, 0x2, R14 ;  /* 0x000000020a0b7824 */ /* 0x040fe400078e020e */
[----:B------:R-:W-:Y:S01]  /*3e5f0*/  IMAD R10, R10, 0x2, R23 ;  /* 0x000000020a0a7824 */ /* 0x000fe200078e0217 */
[----:B------:R-:W-:Y:S04]  /*3e600*/  STSM.16.M88.4 [R14], R164 ;  /* 0x000000a40e007844 */ /* 0x000fe80000000200 */
[----:B------:R-:W-:Y:S04]  /*3e610*/  STSM.16.M88.4 [R11], R168 ;  /* 0x000000a80b007844 */ /* 0x000fe80000000200 */
[----:B------:R0:W-:Y:S04]  /*3e620*/  STSM.16.M88.4 [R23], R172 ;  /* 0x000000ac17007844 */ /* 0x0001e80000000200 */
[----:B------:R1:W-:Y:S04]  /*3e630*/  STSM.16.M88.4 [R10], R176 ;  /* 0x000000b00a007844 */ /* 0x0003e80000000200 */
[----:B------:R-:W3:Y:S04]  /*3e640*/  LD.E R13, desc[UR4][R4.64] ;  /* 0x00000004040d7980 */ /* 0x000ee8000c101900 */
[----:B------:R-:W3:Y:S04]  /*3e650*/  LD.E R15, desc[UR6][R4.64+0x4] ;  /* 0x00000406040f7980 */ /* 0x000ee8000c101900 */
[----:B------:R-:W3:Y:S04]  /*3e660*/  LD.E R21, desc[UR8][R4.64+0x8] ;  /* 0x0000080804157980 */ /* 0x000ee8000c101900 */
[----:B------:R-:W3:Y:S04]  /*3e670*/  LD.E R25, desc[UR10][R4.64+0xc] ;  /* 0x00000c0a04197980 */ /* 0x000ee8000c101900 */
[----:B------:R-:W3:Y:S04]  /*3e680*/  LD.E R27, desc[UR12][R4.64+0x10] ;  /* 0x0000100c041b7980 */ /* 0x000ee8000c101900 */
[----:B------:R-:W3:Y:S01]  /*3e690*/  LD.E R31, desc[UR4][R4.64+0x14] ;  /* 0x00001404041f7980 */ /* 0x000ee2000c101900 */
[----:B------:R-:W-:-:S02]  /*3e6a0*/  R2UR UR14, R2 ;  /* 0x00000000020e72ca */ /* 0x000fc400000e0000 */
[C---:B------:R-:W-:Y:S01]  /*3e6b0*/  R2UR UR15, R3.reuse ;  /* 0x00000000030f72ca */ /* 0x040fe200000e0000 */
[----:B----4-:R-:W4:Y:S01]  /*3e6c0*/  LD.E.64 R6, desc[UR4][R6.64] ;  /* 0x0000000406067980 */ /* 0x010f22000c101b00 */
[C---:B------:R-:W-:Y:S02]  /*3e6d0*/  R2UR UR16, R2.reuse ;  /* 0x00000000021072ca */ /* 0x040fe400000e0000 */
[C---:B------:R-:W-:Y:S01]  /*3e6e0*/  R2UR UR17, R3.reuse ;  /* 0x00000000031172ca */ /* 0x040fe200000e0000 */
[----:B------:R-:W4:Y:S01]  /*3e6f0*/  LD.E R20, desc[UR8][R4.64+0x38] ;  /* 0x0000380804147980 */ /* 0x000f22000c101900 */
[C---:B------:R-:W-:Y:S02]  /*3e700*/  R2UR UR18, R2.reuse ;  /* 0x00000000021272ca */ /* 0x040fe400000e0000 */
[----:B------:R-:W-:Y:S01]  /*3e710*/  R2UR UR19, R3 ;  /* 0x00000000031372ca */ /* 0x000fe200000e0000 */
[----:B0-----:R-:W4:Y:S01]  /*3e720*/  LD.E R23, desc[UR12][R4.64+0x40] ;  /* 0x0000400c04177980 */ /* 0x001f22000c101900 */
[----:B------:R-:W-:-:S02]  /*3e730*/  R2UR UR20, R2 ;  /* 0x00000000021472ca */ /* 0x000fc400000e0000 */
[C---:B------:R-:W-:Y:S01]  /*3e740*/  R2UR UR21, R3.reuse ;  /* 0x00000000031572ca */ /* 0x040fe200000e0000 */
[----:B------:R-:W4:Y:S01]  /*3e750*/  LD.E R24, desc[UR14][R4.64+0x44] ;  /* 0x0000440e04187980 */ /* 0x000f22000c101900 */
[C---:B------:R-:W-:Y:S02]  /*3e760*/  R2UR UR22, R2.reuse ;  /* 0x00000000021672ca */ /* 0x040fe400000e0000 */
[C---:B------:R-:W-:Y:S01]  /*3e770*/  R2UR UR23, R3.reuse ;  /* 0x00000000031772ca */ /* 0x040fe200000e0000 */
[----:B------:R-:W4:Y:S01]  /*3e780*/  LD.E R32, desc[UR4][R4.64+0x64] ;  /* 0x0000640404207980 */ /* 0x000f22000c101900 */
[C---:B------:R-:W-:Y:S02]  /*3e790*/  R2UR UR24, R2.reuse ;  /* 0x00000000021872ca */ /* 0x040fe400000e0000 */
[----:B------:R-:W-:Y:S01]  /*3e7a0*/  R2UR UR25, R3 ;  /* 0x00000000031972ca */ /* 0x000fe200000e0000 */
[----:B------:R-:W4:Y:S01]  /*3e7b0*/  LD.E R26, desc[UR18][R4.64+0x4c] ;  /* 0x00004c12041a7980 */ /* 0x000f22000c101900 */
[----:B------:R-:W-:-:S02]  /*3e7c0*/  R2UR UR26, R2 ;  /* 0x00000000021a72ca */ /* 0x000fc400000e0000 */
[C---:B------:R-:W-:Y:S01]  /*3e7d0*/  R2UR UR27, R3.reuse ;  /* 0x00000000031b72ca */ /* 0x040fe200000e0000 */
[----:B-1----:R-:W4:Y:S01]  /*3e7e0*/  LD.E R10, desc[UR20][R4.64+0x20] ;  /* 0x00002014040a7980 */ /* 0x002f22000c101900 */
[----:B------:R-:W-:Y:S02]  /*3e7f0*/  R2UR UR28, R2 ;  /* 0x00000000021c72ca */ /* 0x000fe400000e0000 */
        /* <DEDUP_REMOVED lines=57> */
[----:B--2---:R-:W2:Y:S04]  /*3eb90*/  LD.E R135, desc[UR4][R8.64] ;  /* 0x0000000408877980 */ /* 0x004ea8000c101900 */
[----:B------:R-:W2:Y:S04]  /*3eba0*/  LD.E R83, desc[UR28][R4.64+0x130] ;  /* 0x0001301c04537980 */ /* 0x000ea8000c101900 */
[----:B------:R-:W2:Y:S04]  /*3ebb0*/  LD.E R84, desc[UR4][R4.64+0x134] ;  /* 0x0001340404547980 */ /* 0x000ea8000c101900 */
[----:B------:R-:W2:Y:S04]  /*3ebc0*/  LD.E R8, desc[UR16][R4.64+0x18] ;  /* 0x0000181004087980 */ /* 0x000ea8000c101900 */
[----:B------:R-:W2:Y:S04]  /*3ebd0*/  LD.E R9, desc[UR18][R4.64+0x1c] ;  /* 0x00001c1204097980 */ /* 0x000ea8000c101900 */
[----:B------:R-:W2:Y:S04]  /*3ebe0*/  LD.E R85, desc[UR6][R4.64+0x138] ;  /* 0x0001380604557980 */ /* 0x000ea8000c101900 */
[----:B---3--:R0:W-:Y:S04]  /*3ebf0*/  ST.E desc[UR6][R4.64], R13 ;  /* 0x0000000d04007985 */ /* 0x0081e8000c101906 */
[----:B------:R1:W-:Y:S04]  /*3ec00*/  ST.E desc[UR8][R4.64+0x4], R15 ;  /* 0x0000040f04007985 */ /* 0x0003e8000c101908 */
[----:B------:R3:W-:Y:S04]  /*3ec10*/  ST.E desc[UR10][R4.64+0x8], R21 ;  /* 0x0000081504007985 */ /* 0x0007e8000c10190a */
[----:B------:R3:W-:Y:S04]  /*3ec20*/  ST.E desc[UR12][R4.64+0xc], R25 ;  /* 0x00000c1904007985 */ /* 0x0007e8000c10190c */
[----:B------:R3:W-:Y:S04]  /*3ec30*/  ST.E desc[UR14][R4.64+0x10], R27 ;  /* 0x0000101b04007985 */ /* 0x0007e8000c10190e */
[----:B------:R3:W-:Y:S04]  /*3ec40*/  ST.E desc[UR4][R4.64+0x14], R31 ;  /* 0x0000141f04007985 */ /* 0x0007e8000c101904 */
[----:B0-----:R-:W2:Y:S04]  /*3ec50*/  LD.E R13, desc[UR26][R4.64+0x2c] ;  /* 0x00002c1a040d7980 */ /* 0x001ea8000c101900 */
[----:B-1----:R-:W2:Y:S04]  /*3ec60*/  LD.E R15, desc[UR6][R4.64+0x34] ;  /* 0x00003406040f7980 */ /* 0x002ea8000c101900 */
[----:B---3--:R-:W3:Y:S04]  /*3ec70*/  LD.E R21, desc[UR10][R4.64+0x3c] ;  /* 0x00003c0a04157980 */ /* 0x008ee8000c101900 */
[----:B------:R-:W3:Y:S04]  /*3ec80*/  LD.E R25, desc[UR16][R4.64+0x48] ;  /* 0x0000481004197980 */ /* 0x000ee8000c101900 */
        /* <DEDUP_REMOVED lines=51> */
[----:B----4-:R-:W-:Y:S04]  /*3efc0*/  ST.E desc[UR8][R4.64+0x20], R10 ;  /* 0x0000200a04007985 */ /* 0x010fe8000c101908 */
        /* <DEDUP_REMOVED lines=10> */
[----:B--2---:R-:W-:Y:S04]  /*3f070*/  ST.E desc[UR4][R4.64+0x18], R8 ;  /* 0x0000180804007985 */ /* 0x004fe8000c101904 */
        /* <DEDUP_REMOVED lines=9> */
[----:B---3--:R-:W-:Y:S04]  /*3f110*/  ST.E desc[UR8][R4.64+0x3c], R21 ;  /* 0x00003c1504007985 */ /* 0x008fe8000c101908 */
        /* <DEDUP_REMOVED lines=84> */
[----:B------:R-:W-:Y:S01]  /*3f660*/  ST.E desc[UR22][R4.64+0x1c0], R119 ;  /* 0x0001c07704007985 */ /* 0x000fe2000c101916 */
[----:B------:R-:W-:-:S03]  /*3f670*/  IMAD R6, R135, 0x1000, R6 ;  /* 0x0000100087067824 */ /* 0x000fc600078e0206 */
        /* <DEDUP_REMOVED lines=18> */
[----:B------:R-:W-:Y:S01]  /*3f7a0*/  HGMMA.64x256x16.F32 R24, R164, gdesc[UR4].tnspB, RZ, !UPT, gsb0 ;  /* 0x43e00004a4187df0 */ /* 0x000fe2000c0008ff */
        /* <DEDUP_REMOVED lines=1197> */
[C---:B------:R-:W-:Y:S01]  /*44280*/  R2UR UR29, R3.reuse ;  /* 0x00000000031d72ca */ /* 0x040fe200000e0000 */
[----:B------:R-:W-:Y:S02]  /*44290*/  WARPGROUP.DEPBAR.LE gsb0, 0x0 ;  /* 0x00008000000079c5 */ /* 0x000fe40000010000 */
[----:B------:R-:W-:Y:S01]  /*442a0*/  ST.E desc[UR4][R4.64], R24 ;  /* 0x0000001804007985 */ /* 0x000fe2000c101904 */
[C---:B------:R-:W-:Y:S02]  /*442b0*/  R2UR UR4, R2.reuse ;  /* 0x00000000020472ca */ /* 0x040fe400000e0000 */
[----:B------:R-:W-:Y:S01]  /*442c0*/  R2UR UR5, R3 ;  /* 0x00000000030572ca */ /* 0x000fe200000e0000 */
[----:B------:R0:W-:Y:S01]  /*442d0*/  ST.E desc[UR6][R4.64+0x4], R25 ;  /* 0x0000041904007985 */ /* 0x0001e2000c101906 */
[----:B------:R-:W-:-:S02]  /*442e0*/  R2UR UR6, R2 ;  /* 0x00000000020672ca */ /* 0x000fc400000e0000 */
[C---:B------:R-:W-:Y:S01]  /*442f0*/  R2UR UR7, R3.reuse ;  /* 0x00000000030772ca */ /* 0x040fe200000e0000 */
[----:B------:R-:W-:Y:S01]  /*44300*/  ST.E desc[UR8][R4.64+0x8], R26 ;  /* 0x0000081a04007985 */ /* 0x000fe2000c101908 */
[C---:B------:R-:W-:Y:S02]  /*44310*/  R2UR UR8, R2.reuse ;  /* 0x00000000020872ca */ /* 0x040fe400000e0000 */
[C---:B------:R-:W-:Y:S01]  /*44320*/  R2UR UR9, R3.reuse ;  /* 0x00000000030972ca */ /* 0x040fe200000e0000 */
[----:B------:R1:W-:Y:S01]  /*44330*/  ST.E desc[UR10][R4.64+0xc], R27 ;  /* 0x00000c1b04007985 */ /* 0x0003e2000c10190a */
[C---:B------:R-:W-:Y:S02]  /*44340*/  R2UR UR10, R2.reuse ;  /* 0x00000000020a72ca */ /* 0x040fe400000e0000 */
[----:B------:R-:W-:Y:S01]  /*44350*/  R2UR UR11, R3 ;  /* 0x00000000030b72ca */ /* 0x000fe200000e0000 */
[----:B------:R-:W-:Y:S01]  /*44360*/  ST.E desc[UR12][R4.64+0x10], R28 ;  /* 0x0000101c04007985 */ /* 0x000fe2000c10190c */
[----:B------:R-:W-:-:S02]  /*44370*/  R2UR UR12, R2 ;  /* 0x00000000020c72ca */ /* 0x000fc400000e0000 */
[C---:B------:R-:W-:Y:S01]  /*44380*/  R2UR UR13, R3.reuse ;  /* 0x00000000030d72ca */ /* 0x040fe200000e0000 */
[----:B------:R2:W-:Y:S01]  /*44390*/  ST.E desc[UR14][R4.64+0x14], R29 ;  /* 0x0000141d04007985 */ /* 0x0005e2000c10190e */
[C---:B------:R-:W-:Y:S02]  /*443a0*/  R2UR UR14, R2.reuse ;  /* 0x00000000020e72ca */ /* 0x040fe400000e0000 */
[C---:B------:R-:W-:Y:S01]  /*443b0*/  R2UR UR15, R3.reuse ;  /* 0x00000000030f72ca */ /* 0x040fe200000e0000 */
        /* <DEDUP_REMOVED lines=359> */
[----:B------:R-:W-:Y:S01]  /*45a30*/  R2UR UR29, R3 ;  /* 0x00000000031d72ca */ /* 0x000fe200000e0000 */
[----:B------:R-:W-:Y:S01]  /*45a40*/  ST.E desc[UR4][R4.64+0x1f8], R150 ;  /* 0x0001f89604007985 */ /* 0x000fe2000c101904 */
[----:B------:R-:W-:-:S03]  /*45a50*/  R2UR UR4, R2 ;  /* 0x00000000020472ca */ /* 0x000fc600000e0000 */
[----:B------:R4:W-:Y:S01]  /*45a60*/  ST.E desc[UR6][R4.64+0x1fc], R151 ;  /* 0x0001fc9704007985 */ /* 0x0009e2000c101906 */
[----:B------:R-:W-:-:S03]  /*45a70*/  R2UR UR5, R3 ;  /* 0x00000000030572ca */ /* 0x000fc600000e0000 */
[----:B------:R-:W4:Y:S01]  /*45a80*/  LD.E R7, desc[UR8][R4.64] ;  /* 0x0000000804077980 */ /* 0x000f22000c101900 */
[C---:B------:R-:W-:Y:S02]  /*45a90*/  R2UR UR6, R2.reuse ;  /* 0x00000000020672ca */ /* 0x040fe400000e0000 */
        /* <DEDUP_REMOVED lines=19> */
[----:B0-----:R-:W4:Y:S01]  /*45bd0*/  LD.E R25, desc[UR22][R4.64+0x1c] ;  /* 0x00001c1604197980 */ /* 0x001f22000c101900 */
[C---:B------:R-:W-:Y:S02]  /*45be0*/  R2UR UR20, R2.reuse ;  /* 0x00000000021472ca */ /* 0x040fe400000e0000 */
[C---:B------:R-:W-:Y:S01]  /*45bf0*/  R2UR UR21, R3.reuse ;  /* 0x00000000031572ca */ /* 0x040fe200000e0000 */
[----:B-1----:R-:W4:Y:S01]  /*45c00*/  LD.E R27, desc[UR24][R4.64+0x20] ;  /* 0x00002018041b7980 */ /* 0x002f22000c101900 */
[C---:B------:R-:W-:Y:S02]  /*45c10*/  R2UR UR22, R2.reuse ;  /* 0x00000000021672ca */ /* 0x040fe400000e0000 */
[----:B------:R-:W-:Y:S01]  /*45c20*/  R2UR UR23, R3 ;  /* 0x00000000031772ca */ /* 0x000fe200000e0000 */
[----:B--2---:R-:W2:Y:S01]  /*45c30*/  LD.E R29, desc[UR26][R4.64+0x24] ;  /* 0x0000241a041d7980 */ /* 0x004ea2000c101900 */
[----:B------:R-:W-:-:S02]  /*45c40*/  R2UR UR24, R2 ;  /* 0x00000000021872ca */ /* 0x000fc400000e0000 */
[C---:B------:R-:W-:Y:S01]  /*45c50*/  R2UR UR25, R3.reuse ;  /* 0x00000000031972ca */ /* 0x040fe200000e0000 */
[----:B---3--:R-:W3:Y:S01]  /*45c60*/  LD.E R31, desc[UR28][R4.64+0x28] ;  /* 0x0000281c041f7980 */ /* 0x008ee2000c101900 */
[C---:B------:R-:W-:Y:S02]  /*45c70*/  R2UR UR26, R2.reuse ;  /* 0x00000000021a72ca */ /* 0x040fe400000e0000 */
[C---:B------:R-:W-:Y:S01]  /*45c80*/  R2UR UR27, R3.reuse ;  /* 0x00000000031b72ca */ /* 0x040fe200000e0000 */
[----:B----4-:R-:W4:Y:S01]  /*45c90*/  LD.E R33, desc[UR4][R4.64+0x2c] ;  /* 0x00002c0404217980 */ /* 0x010f22000c101900 */
        /* <DEDUP_REMOVED lines=375> */
[----:B--2---:R-:W-:Y:S01]  /*47410*/  ST.E desc[UR22][R4.64+0x24], R29 ;  /* 0x0000241d04007985 */ /* 0x004fe2000c101916 */
[C---:B------:R-:W-:Y:S02]  /*47420*/  R2UR UR22, R2.reuse ;  /* 0x00000000021672ca */ /* 0x040fe400000e0000 */
[----:B------:R-:W-:Y:S01]  /*47430*/  R2UR UR23, R3 ;  /* 0x00000000031772ca */ /* 0x000fe200000e0000 */
[----:B---3--:R-:W-:Y:S01]  /*47440*/  ST.E desc[UR24][R4.64+0x28], R31 ;  /* 0x0000281f04007985 */ /* 0x008fe2000c101918 */
[----:B------:R-:W-:-:S02]  /*47450*/  R2UR UR24, R2 ;  /* 0x00000000021872ca */ /* 0x000fc400000e0000 */
[C---:B------:R-:W-:Y:S02]  /*47460*/  R2UR UR25, R3.reuse ;  /* 0x00000000031972ca */ /* 0x040fe400000e0000 */
[C---:B------:R-:W-:Y:S02]  /*47470*/  R2UR UR26, R2.reuse ;  /* 0x00000000021a72ca */ /* 0x040fe400000e0000 */
[C---:B------:R-:W-:Y:S01]  /*47480*/  R2UR UR27, R3.reuse ;  /* 0x00000000031b72ca */ /* 0x040fe200000e0000 */
[----:B----4-:R-:W-:Y:S01]  /*47490*/  ST.E desc[UR4][R4.64+0x2c], R33 ;  /* 0x00002c2104007985 */ /* 0x010fe2000c101904 */
        /* <DEDUP_REMOVED lines=209> */
[----:B------:R1:W-:Y:S01]  /*481b0*/  ST.E desc[UR14][R4.64+0x144], R10 ;  /* 0x0001440a04007985 */ /* 0x0003e2000c10190e */
[----:B------:R-:W-:-:S02]  /*481c0*/  R2UR UR12, R2 ;  /* 0x00000000020c72ca */ /* 0x000fc400000e0000 */
[C---:B------:R-:W-:Y:S01]  /*481d0*/  R2UR UR13, R3.reuse ;  /* 0x00000000030d72ca */ /* 0x040fe200000e0000 */
[----:B------:R2:W-:Y:S01]  /*481e0*/  ST.E desc[UR16][R4.64+0x148], R12 ;  /* 0x0001480c04007985 */ /* 0x0005e2000c101910 */
        /* <DEDUP_REMOVED lines=99> */
[----:B------:R-:W-:Y:S02]  /*48820*/  R2UR UR28, R2 ;  /* 0x00000000021c72ca */ /* 0x000fe400000e0000 */
[----:B------:R-:W-:Y:S01]  /*48830*/  R2UR UR29, R3 ;  /* 0x00000000031d72ca */ /* 0x000fe200000e0000 */
[----:B------:R2:W-:Y:S04]  /*48840*/  ST.E desc[UR6][R4.64+0x1d0], R86 ;  /* 0x0001d05604007985 */ /* 0x0005e8000c101906 */
        /* <DEDUP_REMOVED lines=10> */
[----:B------:R2:W-:Y:S01]  /*488f0*/  ST.E desc[UR28][R4.64+0x1fc], R108 ;  /* 0x0001fc6c04007985 */ /* 0x0005e2000c10191c */
[----:B------:R-:W-:Y:S01]  /*48900*/  @!PT LDS RZ, [RZ] ;  /* 0x00000000fffff984 */ /* 0x000fe20000000800 */
[----:B------:R-:W-:Y:S01]  /*48910*/  @!PT LDS RZ, [RZ] ;  /* 0x00000000fffff984 */ /* 0x000fe20000000800 */
[----:B------:R-:W-:Y:S01]  /*48920*/  @!PT LDS RZ, [RZ] ;  /* 0x00000000fffff984 */ /* 0x000fe20000000800 */
[----:B------:R-:W-:Y:S01]  /*48930*/  @!PT LDS RZ, [RZ] ;  /* 0x00000000fffff984 */ /* 0x000fe20000000800 */
[----:B------:R3:W-:Y:S06]  /*48940*/  MEMBAR.ALL.CTA ;  /* 0x0000000000007992 */ /* 0x0007ec0000008000 */
[----:B---3--:R-:W3:Y:S02]  /*48950*/  FENCE.VIEW.ASYNC.S ;  /* 0x00000000000073c6 */ /* 0x008ee40000000000 */
[----:B---3--:R-:W-:-:S02]  /*48960*/  NOP ;  /* 0x0000000000007918 */ /* 0x008fc40000000000 */
[----:B0-----:R-:W1:Y:S01]  /*48970*/  LDL.64 R8, [R0+0x40] ;  /* 0x0000400000087983 */ /* 0x001e620000100a00 */
[C---:B------:R-:W-:Y:S02]  /*48980*/  R2UR UR4, R2.reuse ;  /* 0x00000000020472ca */ /* 0x040fe400000e0000 */
[----:B------:R-:W-:Y:S01]  /*48990*/  R2UR UR5, R3 ;  /* 0x00000000030572ca */ /* 0x000fe200000e0000 */
[----:B------:R-:W3:Y:S01]  /*489a0*/  LDL.64 R6, [R0] ;  /* 0x0000000000067983 */ /* 0x000ee20000100a00 */
[----:B------:R-:W-:Y:S11]  /*489b0*/  BAR.ARV 0xe, 0x100 ;  /* 0x0384000000007b1d */ /* 0x000ff60000002000 */
[----:B-1----:R-:W4:Y:S01]  /*489c0*/  LD.E R10, desc[UR4][R8.64] ;  /* 0x00000004080a7980 */ /* 0x002f22000c101900 */
[----:B------:R-:W-:-:S02]  /*489d0*/  R2UR UR4, R2 ;  /* 0x00000000020472ca */ /* 0x000fc400000e0000 */
[----:B------:R-:W-:Y:S01]  /*489e0*/  R2UR UR5, R3 ;  /* 0x00000000030572ca */ /* 0x000fe200000e0000 */
[----:B------:R-:W-:-:S12]  /*489f0*/  BSSY B0, `(.L_x_7235) ;  /* 0x0000006000007945 */ /* 0x000fd80003800000 */
[----:B---3--:R2:W5:Y:S01]  /*48a00*/  LD.E R6, desc[UR4][R6.64] ;  /* 0x0000000406067980 */ /* 0x008562000c101900 */
[----:B----4-:R-:W-:-:S04]  /*48a10*/  LOP3.LUT R10, R10, 0x1, RZ, 0xfc, !PT ;  /* 0x000000010a0a7812 */ /* 0x010fc800078efcff */
[----:B------:R-:W-:-:S13]  /*48a20*/  ISETP.NE.AND P0, PT, R10, 0x3, PT ;  /* 0x000000030a00780c */ /* 0x000fda0003f05270 */
[----:B--2---:R-:W-:Y:S05]  /*48a30*/  @!P0 BRA `(.L_x_7236) ;  /* 0x0000000000048947 */ /* 0x004fea0003800000 */
[----:B------:R-:W-:Y:S01]  /*48a40*/  BPT.TRAP 0x1 ;  /* 0x000000040000795c */ /* 0x000fe20000300000 */
.L_x_7236:
[----:B------:R-:W-:Y:S05]  /*48a50*/  BSYNC B0 ;  /* 0x0000000000007941 */ /* 0x000fea0003800000 */
.L_x_7235:
        /* <DEDUP_REMOVED lines=9> */
[----:B---3--:R-:W-:Y:S01]  /*48af0*/  PRMT R0, R0, 0x654, R3 ;  /* 0x0000065400007816 */ /* 0x008fe20000000003 */
[----:B------:R-:W-:-:S03]  /*48b00*/  IMAD.MOV.U32 R3, RZ, RZ, 0x0 ;  /* 0x00000000ff037424 */ /* 0x000fc600078e00ff */
[----:B------:R0:W-:Y:S02]  /*48b10*/  SYNCS.ARRIVE.TRANS64.RED.A1T0 RZ, [R0+URZ], RZ ;  /* 0x000000ff00ff79a7 */ /* 0x0001e4000810043f */
[----:B0-----:R-:W-:Y:S05]  /*48b20*/  RET.REL.NODEC R2 `(_ZN7cutlass13device_kernelIN5flash11enable_sm90INS1_16FlashAttnFwdSm90INS1_25CollectiveMainloopFwdSm90ILi2EN4cute5tupleIJNS5_1CILi1EEES8_S8_EEENS6_IJNS7_ILi64EEESA_SA_EEELi512ENS_6half_tEfNS_4arch4Sm90ELb0ELb1ELb0ELb1ELb1ELb1ELb1ELb0ELb0ELb1ELb0ELb0EEENS1_21CollectiveEpilogueFwdINS6_IJSA_NS7_ILi512EEESA_EEES9_SC_SE_Li256ELb1ELb1ELb0ELb0EEENS1_36VarlenDynamicPersistentTileSchedulerILi64ELi64ELi256ELi128ELb0ELb1ELb1ELb1ELb0ELb1EEEEEEEEEvNT_6ParamsE) ;  /* 0xfffffb7402347950 */ /* 0x001fea0003c3ffff */
.L_x_7209:
[----:B0-----:R0:W1:Y:S02]  /*48b30*/  SYNCS.PHASECHK.TRANS64.TRYWAIT P0, [R10+URZ], R11 ;  /* 0x0000000b0a0075a7 */ /* 0x001064000800017f */
[----:B-1----:R-:W-:Y:S05]  /*48b40*/  @!P0 NANOSLEEP.SYNCS 0x989680 ;  /* 0x009896800000895d */ /* 0x002fea0003900000 */
[----:B------:R-:W1:Y:S02]  /*48b50*/  @!P0 SYNCS.PHASECHK.TRANS64 P0, [R10+URZ], R11 ;  /* 0x0000000b0a0085a7 */ /* 0x000e64000800007f */
[----:B-1----:R-:W-:Y:S05]  /*48b60*/  @!P0 BRA `(.L_x_7209) ;  /* 0xfffffffc00f08947 */ /* 0x002fea000383ffff */
[----:B------:R-:W-:Y:S05]  /*48b70*/  BRA `(.L_x_7208) ;  /* 0xffffff1000087947 */ /* 0x000fea000383ffff */
.L_x_7211:
[----:B0-----:R0:W1:Y:S02]  /*48b80*/  SYNCS.PHASECHK.TRANS64.TRYWAIT P0, [R10+URZ+0x38810], R15 ;  /* 0x0388100f0a0075a7 */ /* 0x001064000800017f */
[----:B-1----:R-:W-:Y:S05]  /*48b90*/  @!P0 NANOSLEEP.SYNCS 0x989680 ;  /* 0x009896800000895d */ /* 0x002fea0003900000 */
[----:B------:R-:W1:Y:S02]  /*48ba0*/  @!P0 SYNCS.PHASECHK.TRANS64 P0, [R10+URZ+0x38810], R15 ;  /* 0x0388100f0a0085a7 */ /* 0x000e64000800007f */
[----:B-1----:R-:W-:Y:S05]  /*48bb0*/  @!P0 BRA `(.L_x_7211) ;  /* 0xfffffffc00f08947 */ /* 0x002fea000383ffff */
[----:B------:R-:W-:Y:S05]  /*48bc0*/  BRA `(.L_x_7237) ;  /* 0xffffff1400647947 */ /* 0x000fea000383ffff */
.L_x_7218:
[----:B0-----:R0:W1:Y:S02]  /*48bd0*/  SYNCS.PHASECHK.TRANS64.TRYWAIT P0, [R10+URZ], R11 ;  /* 0x0000000b0a0075a7 */ /* 0x001064000800017f */
[----:B-1----:R-:W-:Y:S05]  /*48be0*/  @!P0 NANOSLEEP.SYNCS 0x989680 ;  /* 0x009896800000895d */ /* 0x002fea0003900000 */
[----:B------:R-:W1:Y:S02]  /*48bf0*/  @!P0 SYNCS.PHASECHK.TRANS64 P0, [R10+URZ], R11 ;  /* 0x0000000b0a0085a7 */ /* 0x000e64000800007f */
[----:B-1----:R-:W-:Y:S05]  /*48c00*/  @!P0 BRA `(.L_x_7218) ;  /* 0xfffffffc00f08947 */ /* 0x002fea000383ffff */
[----:B------:R-:W-:Y:S05]  /*48c10*/  BRA `(.L_x_7217) ;  /* 0xffffff1800007947 */ /* 0x000fea000383ffff */
.L_x_7238:
        /* <DEDUP_REMOVED lines=14> */
.L_x_15543:


//--------------------- .text._ZN7cutlass13device_kernelIN5flash11enable_sm90INS1_16FlashAttnFwdSm90INS1_25CollectiveMainloopFwdSm90ILi2EN4cute5tupleIJNS5_1CILi1EEES8_S8_EEENS6_IJNS7_ILi64EEESA_SA_EEELi512ENS_6half_tEfNS_4arch4Sm90ELb1ELb0ELb0ELb0ELb1ELb0ELb0ELb0ELb0ELb1ELb0ELb0EEENS1_21CollectiveEpilogueFwdINS6_IJSA_NS7_ILi512EEESA_EEES9_SC_SE_Li256ELb0ELb1ELb0ELb0EEENS1_30DynamicPersistentTileSchedulerILi256ELi128ELb0ELb1ELb1EEEEEEEEEvNT_6ParamsE --------------------------
	.section	.text._ZN7cutlass13device_kernelIN5flash11enable_sm90INS1_16FlashAttnFwdSm90INS1_25CollectiveMainloopFwdSm90ILi2EN4cute5tupleIJNS5_1CILi1EEES8_S8_EEENS6_IJNS7_ILi64EEESA_SA_EEELi512ENS_6half_tEfNS_4arch4Sm90ELb1ELb0ELb0ELb0ELb1ELb0ELb0ELb0ELb0ELb1ELb0ELb0EEENS1_21CollectiveEpilogueFwdINS6_IJSA_NS7_ILi512EEESA_EEES9_SC_SE_Li256ELb0ELb1ELb0ELb0EEENS1_30DynamicPersistentTileSchedulerILi256ELi128ELb0ELb1ELb1EEEEEEEEEvNT_6ParamsE,"ax",@progbits
	.align	128
.text._ZN7cutlass13device_kernelIN5flash11enable_sm90INS1_16FlashAttnFwdSm90INS1_25CollectiveMainloopFwdSm90ILi2EN4cute5tupleIJNS5_1CILi1EEES8_S8_EEENS6_IJNS7_ILi64EEESA_SA_EEELi512ENS_6half_tEfNS_4arch4Sm90ELb1ELb0ELb0ELb0ELb1ELb0ELb0ELb0ELb0ELb1ELb0ELb0EEENS1_21CollectiveEpilogueFwdINS6_IJSA_NS7_ILi512EEESA_EEES9_SC_SE_Li256ELb0ELb1ELb0ELb0EEENS1_30DynamicPersistentTileSchedulerILi256ELi128ELb0ELb1ELb1EEEEEEEEEvNT_6ParamsE:
        .type           _ZN7cutlass13device_kernelIN5flash11enable_sm90INS1_16FlashAttnFwdSm90INS1_25CollectiveMainloopFwdSm90ILi2EN4cute5tupleIJNS5_1CILi1EEES8_S8_EEENS6_IJNS7_ILi64EEESA_SA_EEELi512ENS_6half_tEfNS_4arch4Sm90ELb1ELb0ELb0ELb0ELb1ELb0ELb0ELb0ELb0ELb1ELb0ELb0EEENS1_21CollectiveEpilogueFwdINS6_IJSA_NS7_ILi512EEESA_EEES9_SC_SE_Li256ELb0ELb1ELb0ELb0EEENS1_30DynamicPersistentTileSchedulerILi256ELi128ELb0ELb1ELb1EEEEEEEEEvNT_6ParamsE,@function
        .size           _ZN7cutlass13device_kernelIN5flash11enable_sm90INS1_16FlashAttnFwdSm90INS1_25CollectiveMainloopFwdSm90ILi2EN4cute5tupleIJNS5_1CILi1EEES8_S8_EEENS6_IJNS7_ILi64EEESA_SA_EEELi512ENS_6half_tEfNS_4arch4Sm90ELb1ELb0ELb0ELb0ELb1ELb0ELb0ELb0ELb0ELb1ELb0ELb0EEENS1_21CollectiveEpilogueFwdINS6_IJSA_NS7_ILi512EEESA_EEES9_SC_SE_Li256ELb0ELb1ELb0ELb0EEENS1_30DynamicPersistentTileSchedulerILi256ELi128ELb0ELb1ELb1EEEEEEEEEvNT_6ParamsE,(.L_x_15545 - _ZN7cutlass13device_kernelIN5flash11enable_sm90INS1_16FlashAttnFwdSm90INS1_25CollectiveMainloopFwdSm90ILi2EN4cute5tupleIJNS5_1CILi1EEES8_S8_EEENS6_IJNS7_ILi64EEESA_SA_EEELi512ENS_6half_tEfNS_4arch4Sm90ELb1ELb0ELb0ELb0ELb1ELb0ELb0ELb0ELb0ELb1ELb0ELb0EEENS1_21CollectiveEpilogueFwdINS6_IJSA_NS7_ILi512EEESA_EEES9_SC_SE_Li256ELb0ELb1ELb0ELb0EEENS1_30DynamicPersistentTileSchedulerILi256ELi128ELb0ELb1ELb1EEEEEEEEEvNT_6ParamsE)
        .other          _ZN7cutlass13device_kernelIN5flash11enable_sm90INS1_16FlashAttnFwdSm90INS1_25CollectiveMainloopFwdSm90ILi2EN4cute5tupleIJNS5_1CILi1EEES8_S8_EEENS6_IJNS7_ILi64EEESA_SA_EEELi512ENS_6half_tEfNS_4arch4Sm90ELb1ELb0ELb0ELb0ELb1ELb0ELb0ELb0ELb0ELb1ELb0ELb0EEENS1_21CollectiveEpilogueFwdINS6_IJSA_NS7_ILi512EEESA_EEES9_SC_SE_Li256ELb0ELb1ELb0ELb0EEENS1_30DynamicPersistentTileSchedulerILi256ELi128ELb0ELb1ELb1EEEEEEEEEvNT_6ParamsE,@"STO_CUDA_ENTRY STV_DEFAULT"
_ZN7cutlass13device_kernelIN5flash11enable_sm90INS1_16FlashAttnFwdSm90INS1_25CollectiveMainloopFwdSm90ILi2EN4cute5tupleIJNS5_1CILi1EEES8_S8_EEENS6_IJNS7_ILi64EEESA_SA_EEELi512ENS_6half_tEfNS_4arch4Sm90ELb1ELb0ELb0ELb0ELb1ELb0ELb0ELb0ELb0ELb1ELb0ELb0EEENS1_21CollectiveEpilogueFwdINS6_IJSA_NS7_ILi512EEESA_EEES9_SC_SE_Li256ELb0ELb1ELb0ELb0EEENS1_30DynamicPersistentTileSchedulerILi256ELi128ELb0ELb1ELb1EEEEEEEEEvNT_6ParamsE:
        /* <DEDUP_REMOVED lines=41> */
.L_x_7239:
        /* <DEDUP_REMOVED lines=22> */
.L_x_7240:
        /* <DEDUP_REMOVED lines=18> */
.L_x_7241:
        /* <DEDUP_REMOVED lines=22> */
.L_x_7242:
        /* <DEDUP_REMOVED lines=23> */
.L_x_7243:
        /* <DEDUP_REMOVED lines=8> */
.L_x_7245:
        /* <DEDUP_REMOVED lines=25> */
[----:B------:R-:W-:Y:S02]  /*09f0*/  SHF.R.S32.HI R5, RZ, 0x4, R2 ;  /* 0x00000004ff057819 */ /* 0x000fe40000011402 */
[----:B------:R-:W-:Y:S02]  /*0a00*/  SHF.R.S32.HI R11, RZ, 0x5, R6 ;  /* 0x00000005ff0b7819 */ /* 0x000fe40000011406 */
[C---:B------:R-:W-:Y:S02]  /*0a10*/  LEA.HI R0, R2.reuse, R5, RZ, 0x1 ;  /* 0x0000000502007211 */ /* 0x040fe400078f08ff */
[----:B------:R-:W-:Y:S02]  /*0a20*/  LOP3.LUT R7, R2, 0xfffffff0, RZ, 0xc0, !PT ;  /* 0xfffffff002077812 */ /* 0x000fe400078ec0ff */
[----:B------:R-:W-:Y:S02]  /*0a30*/  LOP3.LUT R4, R0, 0x1ffffffe, RZ, 0xc0, !PT ;  /* 0x1ffffffe00047812 */ /* 0x000fe400078ec0ff */
[----:B------:R-:W-:-:S02]  /*0a40*/  LEA.HI R0, R3, R216, RZ, 0x7 ;  /* 0x000000d803007211 */ /* 0x000fc400078f38ff */
[----:B------:R-:W-:Y:S01]  /*0a50*/  SHF.R.S32.HI R6, RZ, 0x1f, R6 ;  /* 0x0000001fff067819 */ /* 0x000fe20000011406 */
[----:B------:R-:W-:Y:S01]  /*0a60*/  IMAD.IADD R8, R5, 0x1, -R4 ;  /* 0x0000000105087824 */ /* 0x000fe200078e0a04 */
[----:B------:R-:W-:Y:S01]  /*0a70*/  LEA.HI R4, R3, R216, RZ, 0x2 ;  /* 0x000000d803047211 */ /* 0x000fe200078f10ff */
[----:B0-----:R-:W-:Y:S01]  /*0a80*/  ULEA UR42, UR40, UR42, 0x18 ;  /* 0x0000002a282a7291 */ /* 0x001fe2000f8ec03f */
[----:B------:R-:W-:Y:S02]  /*0a90*/  LOP3.LUT R5, R0, 0xffffff80, RZ, 0xc0, !PT ;  /* 0xffffff8000057812 */ /* 0x000fe400078ec0ff */
[----:B------:R-:W-:Y:S02]  /*0aa0*/  LOP3.LUT R9, R4, 0xfffffffc, RZ, 0xc0, !PT ;  /* 0xfffffffc04097812 */ /* 0x000fe400078ec0ff */
[----:B------:R-:W-:Y:S01]  /*0ab0*/  LEA.HI R2, R6, R11, RZ, 0x2 ;  /* 0x0000000b06027211 */ /* 0x000fe200078f10ff */
[C---:B------:R-:W-:Y:S01]  /*0ac0*/  IMAD.IADD R6, R216.reuse, 0x1, -R7 ;  /* 0x00000001d8067824 */ /* 0x040fe200078e0a07 */
[----:B------:R-:W-:Y:S01]  /*0ad0*/  SHF.R.S32.HI R211, RZ, 0x7, R0 ;  /* 0x00000007ffd37819 */ /* 0x000fe20000011400 */
[----:B------:R-:W-:Y:S01]  /*0ae0*/  IMAD.IADD R5, R216, 0x1, -R5 ;  /* 0x00000001d8057824 */ /* 0x000fe200078e0a05 */
[----:B------:R-:W-:Y:S01]  /*0af0*/  LOP3.LUT R4, R2, 0x3ffffc, RZ, 0xc0, !PT ;  /* 0x003ffffc02047812 */ /* 0x000fe200078ec0ff */
[----:B------:R-:W-:Y:S01]  /*0b00*/  IMAD.IADD R12, R216, 0x1, -R9 ;  /* 0x00000001d80c7824 */ /* 0x000fe200078e0a09 */
[--C-:B------:R-:W-:Y:S01]  /*0b10*/  SHF.R.S32.HI R7, RZ, 0x1f, R6.reuse ;  /* 0x0000001fff077819 */ /* 0x100fe20000011406 */
[----:B------:R-:W-:Y:S01]  /*0b20*/  IMAD R15, R211, 0x100, R6 ;  /* 0x00000100d30f7824 */ /* 0x000fe200078e0206 */
[----:B------:R-:W-:-:S02]  /*0b30*/  SHF.R.S32.HI R2, RZ, 0x1f, R5 ;  /* 0x0000001fff027819 */ /* 0x000fc40000011405 */
[----:B------:R-:W-:Y:S02]  /*0b40*/  LEA.HI R9, R12, R12, RZ, 0x1 ;  /* 0x0000000c0c097211 */ /* 0x000fe400078f08ff */
[----:B------:R-:W-:Y:S02]  /*0b50*/  LEA.HI R7, R7, R6, RZ, 0x3 ;  /* 0x0000000607077211 */ /* 0x000fe400078f18ff */
[----:B------:R-:W-:Y:S02]  /*0b60*/  IADD3 R10, R11, -R4, RZ ;  /* 0x800000040b0a7210 */ /* 0x000fe40007ffe0ff */
[----:B------:R-:W-:Y:S02]  /*0b70*/  LEA.HI R4, R2, R5, RZ, 0x2 ;  /* 0x0000000502047211 */ /* 0x000fe400078f10ff */
[----:B------:R-:W-:Y:S01]  /*0b80*/  LOP3.LUT R13, R9, 0x1ffffffe, RZ, 0xc0, !PT ;  /* 0x1ffffffe090d7812 */ /* 0x000fe200078ec0ff */
[----:B------:R-:W-:Y:S01]  /*0b90*/  IMAD R14, R10, 0x10, R15 ;  /* 0x000000100a0e7824 */ /* 0x000fe200078e020f */
        /* <DEDUP_REMOVED lines=11> */
[----:B------:R-:W-:Y:S01]  /*0c50*/  LOP3.LUT R209, R3, 0xfffffff8, RZ, 0xc0, !PT ;  /* 0xfffffff803d17812 */ /* 0x000fe200078ec0ff */
[----:B------:R-:W-:Y:S01]  /*0c60*/  IMAD.SHL.U32 R7, R8, 0x8, RZ ;  /* 0x0000000808077824 */ /* 0x000fe200078e00ff */
[----:B------:R-:W-:-:S02]  /*0c70*/  LOP3.LUT R10, R10, 0x7ffffe00, RZ, 0xc0, !PT ;  /* 0x7ffffe000a0a7812 */ /* 0x000fc400078ec0ff */
[----:B------:R-:W-:Y:S01]  /*0c80*/  LOP3.LUT R4, R4, 0x1c0, RZ, 0xc0, !PT ;  /* 0x000001c004047812 */ /* 0x000fe200078ec0ff */
[----:B------:R-:W-:Y:S01]  /*0c90*/  IMAD.IADD R209, R216, 0x1, -R209 ;  /* 0x00000001d8d17824 */ /* 0x000fe200078e0ad1 */
[----:B------:R-:W-:Y:S01]  /*0ca0*/  LEA R215, R14, R7, 0x6 ;  /* 0x000000070ed77211 */ /* 0x000fe200078e30ff */
[----:B------:R-:W-:Y:S01]  /*0cb0*/  IMAD R10, R11, 0x400, R10 ;  /* 0x000004000b0a7824 */ /* 0x000fe200078e020a */
[----:B------:R-:W-:Y:S01]  /*0cc0*/  LOP3.LUT R7, R4, 0x8, R7, 0xf8, !PT ;  /* 0x0000000804077812 */ /* 0x000fe200078ef807 */
[----:B------:R-:W-:Y:S01]  /*0cd0*/  IMAD.SHL.U32 R17, R209, 0x8, RZ ;  /* 0x00000008d1117824 */ /* 0x000fe200078e00ff */
[----:B------:R-:W-:Y:S02]  /*0ce0*/  SHF.R.U32.HI R4, RZ, 0x3, R4 ;  /* 0x00000003ff047819 */ /* 0x000fe40000011604 */
[----:B------:R-:W-:Y:S01]  /*0cf0*/  LEA.HI R5, R5, R2, RZ, 0x3 ;  /* 0x0000000205057211 */ /* 0x000fe200078f18ff */
[----:B------:R-:W-:Y:S01]  /*0d00*/  VIADD R190, R17, 0x40 ;  /* 0x0000004011be7836 */ /* 0x000fe20000000000 */
[----:B------:R-:W-:Y:S01]  /*0d10*/  LOP3.LUT R7, R7, R4, RZ, 0x3c, !PT ;  /* 0x0000000407077212 */ /* 0x000fe200078e3cff */
[----:B------:R-:W-:Y:S01]  /*0d20*/  VIADD R189, R17, 0x80 ;  /* 0x0000008011bd7836 */ /* 0x000fe20000000000 */
[----:B------:R-:W-:Y:S01]  /*0d30*/  R2P PR, R9, 0x6 ;  /* 0x0000000609007804 */ /* 0x000fe20000000000 */
[----:B------:R-:W-:Y:S01]  /*0d40*/  VIADD R188, R17, 0xc0 ;  /* 0x000000c011bc7836 */ /* 0x000fe20000000000 */
[----:B------:R-:W-:Y:S01]  /*0d50*/  LOP3.LUT R5, R5, 0xfffffff8, RZ, 0xc0, !PT ;  /* 0xfffffff805057812 */ /* 0x000fe200078ec0ff */
[----:B------:R-:W-:Y:S01]  /*0d60*/  IMAD.IADD R7, R10, 0x1, R7 ;  /* 0x000000010a077824 */ /* 0x000fe200078e0207 */
[----:B------:R-:W-:Y:S01]  /*0d70*/  LEA.HI R0, R0, R211, RZ, 0x1 ;  /* 0x000000d300007211 */ /* 0x000fe200078f08ff */
[----:B------:R-:W-:Y:S01]  /*0d80*/  VIADD R187, R17, 0x100 ;  /* 0x0000010011bb7836 */ /* 0x000fe20000000000 */
[----:B------:R-:W-:Y:S01]  /*0d90*/  SHF.R.S32.HI R6, RZ, 0x5, R6 ;  /* 0x00000005ff067819 */ /* 0x000fe20000011406 */
[----:B------:R-:W-:Y:S01]  /*0da0*/  IMAD.IADD R5, R2, 0x1, -R5 ;  /* 0x0000000102057824 */ /* 0x000fe200078e0a05 */
[----:B------:R-:W-:Y:S01]  /*0db0*/  LEA R19, R7, UR42, 0x1 ;  /* 0x0000002a07137c11 */ /* 0x000fe2000f8e08ff */
[C---:B------:R-:W-:Y:S01]  /*0dc0*/  VIADD R186, R17.reuse, 0x140 ;  /* 0x0000014011ba7836 */ /* 0x040fe20000000000 */
[----:B------:R-:W-:Y:S01]  /*0dd0*/  LOP3.LUT R0, R0, 0xfffffe, RZ, 0xc0, !PT ;  /* 0x00fffffe00007812 */ /* 0x000fe200078ec0ff */
[----:B------:R-:W-:Y:S01]  /*0de0*/  VIADD R214, R17, 0x180 ;  /* 0x0000018011d67836 */ /* 0x000fe20000000000 */
[----:B------:R-:W-:Y:S01]  /*0df0*/  SEL R23, R23, 0xffffffe0, !P1 ;  /* 0xffffffe017177807 */ /* 0x000fe20004800000 */
[----:B------:R-:W-:Y:S01]  /*0e00*/  VIADD R184, R19, 0x26800 ;  /* 0x0002680013b87836 */ /* 0x000fe20000000000 */
[----:B------:R-:W-:Y:S01]  /*0e10*/  IADD3 R0, R211, -R0, RZ ;  /* 0x80000000d3007210 */ /* 0x000fe20007ffe0ff */
[----:B------:R-:W-:Y:S01]  /*0e20*/  VIADD R212, R17, 0x1c0 ;  /* 0x000001c011d47836 */ /* 0x000fe20000000000 */
[----:B------:R-:W-:Y:S01]  /*0e30*/  SHF.R.S32.HI R210, RZ, 0x3, R3 ;  /* 0x00000003ffd27819 */ /* 0x000fe20000011403 */
[----:B------:R-:W-:Y:S01]  /*0e40*/  VIADD R22, R19, 0x26840 ;  /* 0x0002684013167836 */ /* 0x000fe20000000000 */
[----:B------:R-:W-:Y:S01]  /*0e50*/  SHF.L.U32 R18, R0, 0x8, RZ ;  /* 0x0000000800127819 */ /* 0x000fe200000006ff */
[----:B------:R-:W-:Y:S01]  /*0e60*/  IMAD R16, R6, 0x10, R5 ;  /* 0x0000001006107824 */ /* 0x000fe200078e0205 */
        /* <DEDUP_REMOVED lines=12> */
.L_x_7306:
        /* <DEDUP_REMOVED lines=21> */
.L_x_7246:
[----:B------:R-:W-:Y:S01]  /*1080*/  ULDC UR7, c[0x0][0xc54] ;  /* 0x0003150000077ab9 */ /* 0x000fe20000000800 */
[----:B------:R-:W-:Y:S01]  /*1090*/  UMOV UR6, UR9 ;  /* 0x0000000900067c82 */ /* 0x000fe20008000000 */
[----:B------:R-:W-:-:S11]  /*10a0*/  UISETP.NE.AND UP0, UPT, UR7, 0x1, UPT ;  /* 0x000000010700788c */ /* 0x000fd6000bf05270 */
[----:B------:R-:W-:Y:S02]  /*10b0*/  @UP0 ULDC.64 UR10, c[0x0][0xc58] ;  /* 0x00031600000a0ab9 */ /* 0x000fe40000000a00 */
[----:B------:R-:W-:-:S04]  /*10c0*/  UIMAD.WIDE.U32 UR4, UR9, UR10, URZ ;  /* 0x0000000a090472a5 */ /* 0x000fc8000f8e003f */
[----:B------:R-:W-:-:S04]  /*10d0*/  @UP0 USHF.R.U32.HI UR6, URZ, UR11, UR5 ;  /* 0x0000000b3f060299 */ /* 0x000fc80008011605 */
[----:B------:R-:W-:-:S12]  /*10e0*/  UIMAD UR4, UR6, UR7, URZ ;  /* 0x00000007060472a4 */ /* 0x000fd8000f8e023f */
.L_x_7247:
[----:B------:R-:W-:Y:S01]  /*10f0*/  ULDC UR45, c[0x0][0xc48] ;  /* 0x00031200002d7ab9 */ /* 0x000fe20000000800 */
[----:B------:R-:W-:Y:S01]  /*1100*/  ULDC.64 UR10, c[0x0][0x418] ;  /* 0x00010600000a7ab9 */ /* 0x000fe20000000a00 */
[----:B------:R-:W-:Y:S02]  /*1110*/  UISETP.NE.AND UP1, UPT, UR45, 0x1, UPT ;  /* 0x000000012d00788c */ /* 0x000fe4000bf25270 */
[----:B------:R-:W-:Y:S02]  /*1120*/  UISETP.NE.U32.AND UP0, UPT, UR10, URZ, UPT ;  /* 0x0000003f0a00728c */ /* 0x000fe4000bf05070 */
[----:B------:R-:W-:Y:S02]  /*1130*/  UIADD3 UR4, UR9, -UR4, URZ ;  /* 0x8000000409047290 */ /* 0x000fe4000fffe03f */
[----:B------:R-:W-:Y:S02]  /*1140*/  ULOP3.LUT UR6, URZ, UR6, URZ, 0x33, !UPT ;  /* 0x000000063f067292 */ /* 0x000fe4000f8e333f */
[----:B------:R-:W-:Y:S01]  /*1150*/  UISETP.NE.AND.EX UP0, UPT, UR11, URZ, UPT, UP0 ;  /* 0x0000003f0b00728c */ /* 0x000fe2000bf05300 */
[----:B------:R-:W-:Y:S01]  /*1160*/  ULDC UR5, c[0x0][0xc3c] ;  /* 0x00030f0000057ab9 */ /* 0x000fe20000000800 */
[----:B------:R-:W-:Y:S01]  /*1170*/  ULDC UR9, c[0x0][0xc54] ;  /* 0x0003150000097ab9 */ /* 0x000fe20000000800 */
[----:B------:R-:W-:Y:S01]  /*1180*/  ULDC UR48, c[0x0][0x424] ;  /* 0x0001090000307ab9 */ /* 0x000fe20000000800 */
[----:B------:R-:W-:-:S02]  /*1190*/  UISETP.NE.AND UP2, UPT, UR46, 0x1, UPT ;  /* 0x000000012e00788c */ /* 0x000fc4000bf45270 */
[----:B------:R-:W-:Y:S02]  /*11a0*/  UIADD3 UR6, UR6, UR5, URZ ;  /* 0x0000000506067290 */ /* 0x000fe4000fffe03f */
[----:B------:R-:W-:Y:S02]  /*11b0*/  UIMAD UR8, UR8, UR9, UR4 ;  /* 0x00000009080872a4 */ /* 0x000fe4000f8e0204 */
[----:B------:R-:W-:Y:S01]  /*11c0*/  USEL UR48, UR48, 0x1, UP0 ;  /* 0x0000000130307887 */ /* 0x000fe20008000000 */
[----:B------:R-:W-:Y:S01]  /*11d0*/  PLOP3.LUT P0, PT, PT, PT, UP2, 0x80, 0x0 ;  /* 0x000000000000781c */ /* 0x000fe20003f0f028 */
[----:B------:R-:W-:Y:S01]  /*11e0*/  ULDC UR7, c[0x0][0x2f0] ;  /* 0x0000bc0000077ab9 */ /* 0x000fe20000000800 */
[----:B------:R-:W-:Y:S01]  /*11f0*/  @UP1 ULDC UR4, c[0x0][0xc4c] ;  /* 0x0003130000041ab9 */ /* 0x000fe20000000800 */
[----:B------:R-:W-:Y:S02]  /*1200*/  USHF.L.U32 UR44, UR6, 0x6, URZ ;  /* 0x00000006062c7899 */ /* 0x000fe4000800063f */
        /* <DEDUP_REMOVED lines=8> */
[----:B------:R-:W-:-:S02]  /*1290*/  UIMAD UR45, UR45, UR5, UR8 ;  /* 0x000000052d2d72a4 */ /* 0x000fc4000f8e0208 */
[----:B------:R-:W-:Y:S01]  /*12a0*/  USHF.R.S32.HI UR52, URZ, 0x6, UR4 ;  /* 0x000000063f347899 */ /* 0x000fe20008011404 */
[----:B------:R-:W-:Y:S11]  /*12b0*/  @!P0 BRA `(.L_x_7248) ;  /* 0x0000001c00708947 */ /* 0x000ff60003800000 */
[----:B------:R-:W0:Y:S01]  /*12c0*/  LDC R0, c[0x0][0x448] ;  /* 0x00011200ff007b82 */ /* 0x000e220000000800 */
[----:B------:R-:W-:Y:S01]  /*12d0*/  UIADD3 UR5, UR44, 0x3f, URZ ;  /* 0x0000003f2c057890 */ /* 0x000fe2000fffe03f */
[----:B------:R-:W-:Y:S01]  /*12e0*/  CS2R R150, SRZ ;  /* 0x0000000000967805 */ /* 0x000fe2000001ff00 */
[----:B------:R-:W-:Y:S01]  /*12f0*/  ULDC UR4, c[0x0][0x288] ;  /* 0x0000a20000047ab9 */ /* 0x000fe20000000800 */
[----:B------:R-:W-:Y:S01]  /*1300*/  CS2R R148, SRZ ;  /* 0x0000000000947805 */ /* 0x000fe2000001ff00 */
[----:B------:R-:W-:Y:S01]  /*1310*/  UIADD3 UR4, -UR4, 0x40, URZ ;  /* 0x0000004004047890 */ /* 0x000fe2000fffe13f */
[----:B------:R-:W-:Y:S02]  /*1320*/  CS2R R146, SRZ ;  /* 0x0000000000927805 */ /* 0x000fe4000001ff00 */
[----:B------:R-:W-:Y:S02]  /*1330*/  CS2R R144, SRZ ;  /* 0x0000000000907805 */ /* 0x000fe4000001ff00 */
[----:B------:R-:W-:Y:S01]  /*1340*/  CS2R R142, SRZ ;  /* 0x00000000008e7805 */ /* 0x000fe2000001ff00 */
[----:B------:R-:W-:Y:S01]  /*1350*/  UIMAD UR4, UR48, UR7, UR4 ;  /* 0x00000007300472a4 */ /* 0x000fe2000f8e0204 */
        /* <DEDUP_REMOVED lines=14> */
[----:B0-----:R-:W-:Y:S02]  /*1440*/  ISETP.NE.AND P0, PT, R0, 0x1, PT ;  /* 0x000000010000780c */ /* 0x001fe40003f05270 */
[----:B------:R-:W-:Y:S02]  /*1450*/  CS2R R116, SRZ ;  /* 0x0000000000747805 */ /* 0x000fe4000001ff00 */
[----:B------:R-:W-:Y:S02]  /*1460*/  MOV R0, UR5 ;  /* 0x0000000500007c02 */ /* 0x000fe40008000f00 */
        /* <DEDUP_REMOVED lines=10> */
[----:B------:R-:W0:Y:S01]  /*1510*/  @P0 LDC R3, c[0x0][0x44c] ;  /* 0x00011300ff030b82 */ /* 0x000e220000000800 */
[----:B------:R-:W-:Y:S02]  /*1520*/  CS2R R170, SRZ ;  /* 0x0000000000aa7805 */ /* 0x000fe4000001ff00 */
[----:B------:R-:W-:Y:S02]  /*1530*/  CS2R R90, SRZ ;  /* 0x00000000005a7805 */ /* 0x000fe4000001ff00 */
[----:B------:R-:W-:Y:S02]  /*1540*/  CS2R R172, SRZ ;  /* 0x0000000000ac7805 */ /* 0x000fe4000001ff00 */
[----:B------:R-:W-:-:S02]  /*1550*/  CS2R R86, SRZ ;  /* 0x0000000000567805 */ /* 0x000fc4000001ff00 */
[----:B------:R-:W-:Y:S02]  /*1560*/  CS2R R174, SRZ ;  /* 0x0000000000ae7805 */ /* 0x000fe4000001ff00 */
        /* <DEDUP_REMOVED lines=17> */
[----:B------:R-:W-:Y:S01]  /*1680*/  CS2R R198, SRZ ;  /* 0x0000000000c67805 */ /* 0x000fe2000001ff00 */
[----:B0-----:R-:W-:Y:S01]  /*1690*/  @P0 IMAD.HI.U32 R3, R3, UR5, RZ ;  /* 0x0000000503030c27 */ /* 0x001fe2000f8e00ff */
[----:B------:R-:W-:-:S02]  /*16a0*/  CS2R R50, SRZ ;  /* 0x0000000000327805 */ /* 0x000fc4000001ff00 */
[----:B------:R-:W-:Y:S02]  /*16b0*/  CS2R R200, SRZ ;  /* 0x0000000000c87805 */ /* 0x000fe4000001ff00 */
[----:B------:R-:W-:Y:S02]  /*16c0*/  CS2R R46, SRZ ;  /* 0x00000000002e7805 */ /* 0x000fe4000001ff00 */
[----:B------:R-:W-:Y:S02]  /*16d0*/  CS2R R202, SRZ ;  /* 0x0000000000ca7805 */ /* 0x000fe4000001ff00 */
[----:B------:R-:W-:Y:S02]  /*16e0*/  CS2R R42, SRZ ;  /* 0x00000000002a7805 */ /* 0x000fe4000001ff00 */
[----:B------:R-:W-:Y:S02]  /*16f0*/  CS2R R204, SRZ ;  /* 0x0000000000cc7805 */ /* 0x000fe4000001ff00 */
[----:B------:R-:W-:-:S02]  /*1700*/  CS2R R38, SRZ ;  /* 0x0000000000267805 */ /* 0x000fc4000001ff00 */
[----:B-1----:R-:W-:Y:S02]  /*1710*/  @P0 SHF.R.U32.HI R0, RZ, R4, R3 ;  /* 0x00000004ff000219 */ /* 0x002fe40000011603 */
[----:B------:R-:W-:Y:S02]  /*1720*/  CS2R R206, SRZ ;  /* 0x0000000000ce7805 */ /* 0x000fe4000001ff00 */
[----:B------:R-:W-:Y:S02]  /*1730*/  PLOP3.LUT P0, PT, PT, PT, PT, 0x80, 0x0 ;  /* 0x000000000000781c */ /* 0x000fe40003f0f070 */
[----:B------:R-:W-:Y:S01]  /*1740*/  CS2R R34, SRZ ;  /* 0x0000000000227805 */ /* 0x000fe2000001ff00 */
[----:B------:R-:W-:Y:S01]  /*1750*/  IMAD.MOV.U32 R208, RZ, RZ, RZ ;  /* 0x000000ffffd07224 */ /* 0x000fe200078e00ff */
[----:B------:R-:W-:Y:S01]  /*1760*/  CS2R R30, SRZ ;  /* 0x00000000001e7805 */ /* 0x000fe2000001ff00 */
[----:B------:R-:W-:Y:S01]  /*1770*/  VIADD R3, R0, UR4 ;  /* 0x0000000400037c36 */ /* 0x000fe20008000000 */
[----:B------:R-:W-:Y:S01]  /*1780*/  CS2R R26, SRZ ;  /* 0x00000000001a7805 */ /* 0x000fe2000001ff00 */
[----:B------:R-:W-:-:S02]  /*1790*/  IMAD.MOV.U32 R0, RZ, RZ, RZ ;  /* 0x000000ffff007224 */ /* 0x000fc400078e00ff */
[----:B------:R-:W-:Y:S01]  /*17a0*/  IMAD.MOV.U32 R7, RZ, RZ, RZ ;  /* 0x000000ffff077224 */ /* 0x000fe200078e00ff */
[----:B------:R-:W-:Y:S01]  /*17b0*/  SHF.R.S32.HI R4, RZ, 0x1f, R3 ;  /* 0x0000001fff047819 */ /* 0x000fe20000011403 */
[----:B------:R-:W-:-:S03]  /*17c0*/  IMAD.MOV.U32 R21, RZ, RZ, RZ ;  /* 0x000000ffff157224 */ /* 0x000fc600078e00ff */
[----:B------:R-:W-:Y:S01]  /*17d0*/  LEA.HI R4, R4, R3, RZ, 0x6 ;  /* 0x0000000304047211 */ /* 0x000fe200078f30ff */
[----:B------:R-:W-:-:S03]  /*17e0*/  IMAD.MOV.U32 R3, RZ, RZ, RZ ;  /* 0x000000ffff037224 */ /* 0x000fc600078e00ff */
[----:B------:R-:W-:-:S04]  /*17f0*/  SHF.R.S32.HI R4, RZ, 0x6, R4 ;  /* 0x00000006ff047819 */ /* 0x000fc80000011404 */
[----:B------:R-:W-:-:S04]  /*1800*/  VIMNMX R4, R4, UR52, PT ;  /* 0x0000003404047c48 */ /* 0x000fc8000bfe0100 */
[----:B------:R-:W-:-:S13]  /*1810*/  ISETP.GE.AND P1, PT, R4, 0x1, PT ;  /* 0x000000010400780c */ /* 0x000fda0003f26270 */
        /* <DEDUP_REMOVED lines=15> */
.L_x_7250:
[----:B------:R-:W-:Y:S01]  /*1910*/  ULEA UR21, UR38, UR42, 0x3 ;  /* 0x0000002a26157291 */ /* 0x000fe2000f8e183f */
[----:B------:R-:W-:-:S04]  /*1920*/  MOV R0, UR37 ;  /* 0x0000002500007c02 */ /* 0x000fc80008000f00 */
[----:B------:R-:W-:-:S04]  /*1930*/  SHF.L.U32 R0, R0, 0x1f, RZ ;  /* 0x0000001f00007819 */ /* 0x000fc800000006ff */
[----:B------:R-:W0:Y:S02]  /*1940*/  SYNCS.PHASECHK.TRANS64.TRYWAIT P1, [UR21+0x28c50], R0 ;  /* 0x028c5000ff0075a7 */ /* 0x000e240008020155 */
[----:B0-----:R-:W-:Y:S05]  /*1950*/  @!P1 BRA `(.L_x_7251) ;  /* 0x000000e000a89947 */ /* 0x001fea0003800000 */
.L_x_7370:
        /* <DEDUP_REMOVED lines=38> */
.L_x_7252:
[----:B------:R-:W-:Y:S01]  /*1bc0*/  UIADD3 UR6, UR21, 0x28c60, URZ ;  /* 0x00028c6015067890 */ /* 0x000fe2000fffe03f */
[----:B------:R-:W-:-:S03]  /*1bd0*/  ISETP.GE.AND P1, PT, R4, 0x2, PT ;  /* 0x000000020400780c */ /* 0x000fc60003f26270 */
[----:B------:R-:W-:-:S09]  /*1be0*/  UPRMT UR6, UR40, 0x654, UR6 ;  /* 0x0000065428067896 */ /* 0x000fd20008000006 */
[----:B------:R-:W-:Y:S01]  /*1bf0*/  SYNCS.ARRIVE.TRANS64.RED.A1T0 RZ, [UR6], RZ ;  /* 0x000000ffffff79a7 */ /* 0x000fe20008100406 */
[----:B------:R-:W-:Y:S05]  /*1c00*/  @!P1 BRA `(.L_x_7253) ;  /* 0x0000000800dc9947 */ /* 0x000fea0003800000 */
[----:B------:R-:W-:-:S07]  /*1c10*/  VIADD R4, R4, 0xfffffffe ;  /* 0xfffffffe04047836 */ /* 0x000fce0000000000 */
.L_x_7259:
[----:B------:R-:W-:Y:S01]  /*1c20*/  BAR.SYNC.DEFER_BLOCKING 0xe, 0x100 ;  /* 0x0384000000007b1d */ /* 0x000fe20000010000 */
[----:B01----:R-:W-:Y:S01]  /*1c30*/  IMAD.U32 R3, RZ, RZ, UR38 ;  /* 0x00000026ff037e24 */ /* 0x003fe2000f8e00ff */
[----:B------:R-:W-:Y:S01]  /*1c40*/  UIADD3 UR38, UR38, 0x1, URZ ;  /* 0x0000000126267890 */ /* 0x000fe2000fffe03f */
[C---:B------:R-:W-:Y:S01]  /*1c50*/  ISETP.GT.AND P2, PT, R4.reuse, RZ, PT ;  /* 0x000000ff0400720c */ /* 0x040fe20003f44270 */
        /* <DEDUP_REMOVED lines=139> */
.L_x_7254:
[----:B------:R-:W-:Y:S01]  /*2510*/  ULEA UR21, UR38, UR42, 0x3 ;  /* 0x0000002a26157291 */ /* 0x000fe2000f8e183f */
[----:B------:R-:W-:-:S05]  /*2520*/  IMAD.U32 R0, RZ, RZ, UR37 ;  /* 0x00000025ff007e24 */ /* 0x000fca000f8e00ff */
[----:B------:R-:W-:-:S04]  /*2530*/  SHF.L.U32 R0, R0, 0x1f, RZ ;  /* 0x0000001f00007819 */ /* 0x000fc800000006ff */
[----:B------:R0:W1:Y:S01]  /*2540*/  SYNCS.PHASECHK.TRANS64.TRYWAIT P1, [UR21+0x28c50], R0 ;  /* 0x028c5000ff0075a7 */ /* 0x0000620008020155 */
[----:B------:R-:W-:Y:S05]  /*2550*/  @!P0 BRA `(.L_x_7255) ;  /* 0x0000000000048947 */ /* 0x000fea0003800000 */
[----:B------:R-:W-:Y:S01]  /*2560*/  BPT.TRAP 0x1 ;  /* 0x000000040000795c */ /* 0x000fe20000300000 */
.L_x_7255:
[----:B-1----:R-:W-:Y:S05]  /*2570*/  @P1 BRA `(.L_x_7256) ;  /* 0x0000000000081947 */ /* 0x002fea0003800000 */
[----:B------:R-:W1:Y:S02]  /*2580*/  SYNCS.PHASECHK.TRANS64.TRYWAIT P1, [UR21+0x28c50], R0 ;  /* 0x028c5000ff0075a7 */ /* 0x000e640008020155 */
[----:B-1----:R-:W-:Y:S05]  /*2590*/  @!P1 BRA `(.L_x_7257) ;  /* 0x000000d400b09947 */ /* 0x002fea0003800000 */
.L_x_7256:
        /* <DEDUP_REMOVED lines=26> */
.L_x_7258:
[----:B------:R-:W-:-:S04]  /*2740*/  UIADD3 UR6, UR21, 0x28c60, URZ ;  /* 0x00028c6015067890 */ /* 0x000fc8000fffe03f */
[----:B------:R-:W-:-:S09]  /*2750*/  UPRMT UR6, UR40, 0x654, UR6 ;  /* 0x0000065428067896 */ /* 0x000fd20008000006 */
[----:B------:R-:W-:Y:S01]  /*2760*/  SYNCS.ARRIVE.TRANS64.RED.A1T0 RZ, [UR6], RZ ;  /* 0x000000ffffff79a7 */ /* 0x000fe20008100406 */
[----:B------:R-:W-:Y:S05]  /*2770*/  @P2 BRA `(.L_x_7259) ;  /* 0xfffffff400282947 */ /* 0x000fea000383ffff */
.L_x_7253:
        /* <DEDUP_REMOVED lines=140> */
[----:B------:R-:W-:Y:S01]  /*3040*/  MOV R0, RZ ;  /* 0x000000ff00007202 */ /* 0x000fe20000000f00 */
[----:B------:R-:W-:Y:S01]  /*3050*/  IMAD.MOV.U32 R3, RZ, RZ, RZ ;  /* 0x000000ffff037224 */ /* 0x000fe200078e00ff */
[----:B------:R-:W-:Y:S06]  /*3060*/  BAR.ARV 0xf, 0x100 ;  /* 0x03c4000000007b1d */ /* 0x000fec0000002000 */
[----:B------:R-:W-:Y:S05]  /*3070*/  BRA `(.L_x_7249) ;  /* 0x00000060003c7947 */ /* 0x000fea0003800000 */
.L_x_7248:
[----:B------:R-:W-:Y:S01]  /*3080*/  ULDC UR4, c[0x0][0x448] ;  /* 0x0001120000047ab9 */ /* 0x000fe20000000800 */
[----:B------:R-:W-:Y:S01]  /*3090*/  UIADD3 UR6, UR44, 0x3f, URZ ;  /* 0x0000003f2c067890 */ /* 0x000fe2000fffe03f */
[----:B------:R-:W-:Y:S01]  /*30a0*/  PLOP3.LUT P0, PT, PT, PT, PT, 0x80, 0x0 ;  /* 0x000000000000781c */ /* 0x000fe20003f0f070 */
[----:B------:R-:W-:Y:S01]  /*30b0*/  UISETP.NE.AND UP0, UPT, UR4, 0x1, UPT ;  /* 0x000000010400788c */ /* 0x000fe2000bf05270 */
[----:B------:R-:W-:Y:S01]  /*30c0*/  IMAD.MOV.U32 R0, RZ, RZ, RZ ;  /* 0x000000ffff007224 */ /* 0x000fe200078e00ff */
[----:B------:R-:W-:Y:S01]  /*30d0*/  ULDC UR8, c[0x0][0x288] ;  /* 0x0000a20000087ab9 */ /* 0x000fe20000000800 */
[----:B------:R-:W-:Y:S01]  /*30e0*/  IMAD.MOV.U32 R3, RZ, RZ, RZ ;  /* 0x000000ffff037224 */ /* 0x000fe200078e00ff */
[----:B------:R-:W-:Y:S01]  /*30f0*/  UIADD3 UR8, -UR8, 0x40, URZ ;  /* 0x0000004008087890 */ /* 0x000fe2000fffe13f */
[----:B------:R-:W-:Y:S01]  /*3100*/  CS2R R150, SRZ ;  /* 0x0000000000967805 */ /* 0x000fe2000001ff00 */
[----:B------:R-:W-:Y:S01]  /*3110*/  UP2UR UR49, UPR, URZ, 0x1 ;  /* 0x000000013f317883 */ /* 0x000fe20008000000 */
[----:B------:R-:W-:Y:S01]  /*3120*/  CS2R R148, SRZ ;  /* 0x0000000000947805 */ /* 0x000fe2000001ff00 */
[----:B------:R-:W-:Y:S01]  /*3130*/  UIMAD UR8, UR48, UR7, UR8 ;  /* 0x00000007300872a4 */ /* 0x000fe2000f8e0208 */
[----:B------:R-:W-:-:S02]  /*3140*/  CS2R R146, SRZ ;  /* 0x0000000000927805 */ /* 0x000fc4000001ff00 */
[----:B------:R-:W-:Y:S01]  /*3150*/  CS2R R144, SRZ ;  /* 0x0000000000907805 */ /* 0x000fe2000001ff00 */
[----:B------:R-:W-:Y:S01]  /*3160*/  @UP0 ULDC UR4, c[0x0][0x44c] ;  /* 0x0001130000040ab9 */ /* 0x000fe20000000800 */
[----:B------:R-:W-:Y:S01]  /*3170*/  @UP0 ULDC UR9, c[0x0][0x450] ;  /* 0x0001140000090ab9 */ /* 0x000fe20000000800 */
[----:B------:R-:W-:Y:S01]  /*3180*/  UIMAD.WIDE.U32 UR4, UR6, UR4, URZ ;  /* 0x00000004060472a5 */ /* 0x000fe2000f8e003f */
[----:B------:R-:W-:Y:S02]  /*3190*/  CS2R R142, SRZ ;  /* 0x00000000008e7805 */ /* 0x000fe4000001ff00 */
[----:B------:R-:W-:Y:S02]  /*31a0*/  CS2R R140, SRZ ;  /* 0x00000000008c7805 */ /* 0x000fe4000001ff00 */
[----:B------:R-:W-:Y:S01]  /*31b0*/  CS2R R138, SRZ ;  /* 0x00000000008a7805 */ /* 0x000fe2000001ff00 */
[----:B------:R-:W-:Y:S01]  /*31c0*/  @UP0 USHF.R.U32.HI UR6, URZ, UR9, UR5 ;  /* 0x000000093f060299 */ /* 0x000fe20008011605 */
[----:B------:R-:W-:-:S02]  /*31d0*/  CS2R R136, SRZ ;  /* 0x0000000000887805 */ /* 0x000fc4000001ff00 */
[----:B------:R-:W-:Y:S02]  /*31e0*/  CS2R R134, SRZ ;  /* 0x0000000000867805 */ /* 0x000fe4000001ff00 */
[----:B------:R-:W-:Y:S01]  /*31f0*/  CS2R R132, SRZ ;  /* 0x0000000000847805 */ /* 0x000fe2000001ff00 */
[----:B------:R-:W-:Y:S01]  /*3200*/  UIADD3 UR6, UR8, UR6, URZ ;  /* 0x0000000608067290 */ /* 0x000fe2000fffe03f */
[----:B------:R-:W-:Y:S02]  /*3210*/  CS2R R160, SRZ ;  /* 0x0000000000a07805 */ /* 0x000fe4000001ff00 */
[----:B------:R-:W-:Y:S02]  /*3220*/  CS2R R128, SRZ ;  /* 0x0000000000807805 */ /* 0x000fe4000001ff00 */
[----:B------:R-:W-:Y:S01]  /*3230*/  CS2R R158, SRZ ;  /* 0x00000000009e7805 */ /* 0x000fe2000001ff00 */
[----:B------:R-:W-:Y:S01]  /*3240*/  USHF.R.S32.HI UR4, URZ, 0x1f, UR6 ;  /* 0x0000001f3f047899 */ /* 0x000fe20008011406 */
[----:B------:R-:W-:-:S02]  /*3250*/  CS2R R156, SRZ ;  /* 0x00000000009c7805 */ /* 0x000fc4000001ff00 */
[----:B------:R-:W-:Y:S02]  /*3260*/  CS2R R124, SRZ ;  /* 0x00000000007c7805 */ /* 0x000fe4000001ff00 */
        /* <DEDUP_REMOVED lines=9> */
[----:B------:R-:W-:Y:S01]  /*3300*/  UISETP.LT.AND UP0, UPT, UR52, UR4, UPT ;  /* 0x000000043400728c */ /* 0x000fe2000bf01270 */
[----:B------:R-:W-:Y:S02]  /*3310*/  CS2R R162, SRZ ;  /* 0x0000000000a27805 */ /* 0x000fe4000001ff00 */
[----:B------:R-:W-:Y:S02]  /*3320*/  CS2R R106, SRZ ;  /* 0x00000000006a7805 */ /* 0x000fe4000001ff00 */
[----:B------:R-:W-:Y:S01]  /*3330*/  CS2R R164, SRZ ;  /* 0x0000000000a47805 */ /* 0x000fe2000001ff00 */
[----:B------:R-:W-:Y:S01]  /*3340*/  USEL UR52, UR52, UR4, UP0 ;  /* 0x0000000434347287 */ /* 0x000fe20008000000 */
[----:B------:R-:W-:-:S02]  /*3350*/  CS2R R102, SRZ ;  /* 0x0000000000667805 */ /* 0x000fc4000001ff00 */
[----:B------:R-:W-:Y:S02]  /*3360*/  CS2R R166, SRZ ;  /* 0x0000000000a67805 */ /* 0x000fe4000001ff00 */
[----:B------:R-:W-:Y:S01]  /*3370*/  CS2R R98, SRZ ;  /* 0x0000000000627805 */ /* 0x000fe2000001ff00 */
[----:B------:R-:W-:Y:S01]  /*3380*/  UISETP.GE.AND UP0, UPT, UR52, 0x1, UPT ;  /* 0x000000013400788c */ /* 0x000fe2000bf06270 */
[----:B------:R-:W-:Y:S02]  /*3390*/  CS2R R168, SRZ ;  /* 0x0000000000a87805 */ /* 0x000fe4000001ff00 */
[----:B------:R-:W-:Y:S02]  /*33a0*/  CS2R R94, SRZ ;  /* 0x00000000005e7805 */ /* 0x000fe4000001ff00 */
[----:B------:R-:W-:Y:S02]  /*33b0*/  CS2R R170, SRZ ;  /* 0x0000000000aa7805 */ /* 0x000fe4000001ff00 */
[----:B------:R-:W-:-:S02]  /*33c0*/  CS2R R90, SRZ ;  /* 0x00000000005a7805 */ /* 0x000fc4000001ff00 */
[----:B------:R-:W-:Y:S02]  /*33d0*/  CS2R R172, SRZ ;  /* 0x0000000000ac7805 */ /* 0x000fe4000001ff00 */
[----:B------:R-:W-:Y:S02]  /*33e0*/  PLOP3.LUT P1, PT, PT, PT, UP0, 0x80, 0x0 ;  /* 0x000000000000781c */ /* 0x000fe40003f2f008 */
        /* <DEDUP_REMOVED lines=64> */
.L_x_7260:
        /* <DEDUP_REMOVED lines=9> */
.L_x_7371:
[----:B------:R-:W-:Y:S05]  /*3880*/  @!P0 BRA `(.L_x_7262) ;  /* 0x0000000000048947 */ /* 0x000fea0003800000 */
[----:B------:R-:W-:Y:S01]  /*3890*/  BPT.TRAP 0x1 ;  /* 0x000000040000795c */ /* 0x000fe20000300000 */
.L_x_7262:
[----:B------:R-:W-:Y:S02]  /*38a0*/  IMAD.U32 R7, RZ, RZ, UR38 ;  /* 0x00000026ff077e24 */ /* 0x000fe4000f8e00ff */
[----:B------:R-:W-:-:S03]  /*38b0*/  IMAD.U32 R8, RZ, RZ, UR37 ;  /* 0x00000025ff087e24 */ /* 0x000fc6000f8e00ff */
[----:B------:R-:W-:Y:S02]  /*38c0*/  LEA R7, R7, UR42, 0x3 ;  /* 0x0000002a07077c11 */ /* 0x000fe4000f8e18ff */
[----:B------:R-:W-:-:S04]  /*38d0*/  SHF.L.U32 R8, R8, 0x1f, RZ ;  /* 0x0000001f08087819 */ /* 0x000fc800000006ff */
[----:B------:R1:W2:Y:S01]  /*38e0*/  SYNCS.PHASECHK.TRANS64.TRYWAIT P1, [R7+URZ+0x28c30], R8 ;  /* 0x028c3008070075a7 */ /* 0x0002a2000802017f */
[----:B------:R-:W-:Y:S05]  /*38f0*/  @!P0 BRA `(.L_x_7263) ;  /* 0x0000000000048947 */ /* 0x000fea0003800000 */
[----:B------:R-:W-:Y:S01]  /*3900*/  BPT.TRAP 0x1 ;  /* 0x000000040000795c */ /* 0x000fe20000300000 */
.L_x_7263:
[----:B--2---:R-:W-:Y:S05]  /*3910*/  @P1 BRA `(.L_x_7264) ;  /* 0x0000000000081947 */ /* 0x004fea0003800000 */
[----:B------:R-:W2:Y:S02]  /*3920*/  SYNCS.PHASECHK.TRANS64.TRYWAIT P1, [R7+URZ+0x28c30], R8 ;  /* 0x028c3008070075a7 */ /* 0x000ea4000802017f */
[----:B--2---:R-:W-:Y:S05]  /*3930*/  @!P1 BRA `(.L_x_7265) ;  /* 0x000000c000f89947 */ /* 0x004fea0003800000 */
.L_x_7264:
        /* <DEDUP_REMOVED lines=40> */
.L_x_7266:
[----:B------:R-:W-:Y:S01]  /*3bc0*/  UISETP.NE.AND UP0, UPT, UR49, URZ, UPT ;  /* 0x0000003f3100728c */ /* 0x000fe2000bf05270 */
[----:B------:R-:W-:Y:S01]  /*3bd0*/  VIADD R3, R185, UR44 ;  /* 0x0000002cb9037c36 */ /* 0x000fe20008000000 */
[----:B------:R-:W-:Y:S01]  /*3be0*/  ULDC UR14, c[0x0][0x2f0] ;  /* 0x0000bc00000e7ab9 */ /* 0x000fe20000000800 */
[----:B------:R-:W-:Y:S01]  /*3bf0*/  ULDC UR15, c[0x0][0x288] ;  /* 0x0000a200000f7ab9 */ /* 0x000fe20000000800 */
[----:B------:R-:W-:Y:S02]  /*3c00*/  ULDC UR10, c[0x0][0x988] ;  /* 0x00026200000a7ab9 */ /* 0x000fe40000000800 */
[----:B------:R-:W-:Y:S02]  /*3c10*/  PLOP3.LUT P1, PT, PT, PT, UP0, 0x80, 0x0 ;  /* 0x000000000000781c */ /* 0x000fe40003f2f008 */
[----:B------:R-:W-:-:S03]  /*3c20*/  PLOP3.LUT P2, PT, PT, PT, UP0, 0x80, 0x0 ;  /* 0x000000000000781c */ /* 0x000fc60003f4f008 */
[----:B------:R-:W-:-:S08]  /*3c30*/  @UP0 ULDC UR6, c[0x0][0x44c] ;  /* 0x0001130000060ab9 */ /* 0x000fd00000000800 */
[----:B------:R-:W-:Y:S01]  /*3c40*/  @P1 IMAD.HI.U32 R4, R3, UR6, RZ ;  /* 0x0000000603041c27 */ /* 0x000fe2000f8e00ff */
[----:B------:R-:W-:-:S04]  /*3c50*/  @UP0 ULDC UR6, c[0x0][0x450] ;  /* 0x0001140000060ab9 */ /* 0x000fc80000000800 */
[----:B------:R-:W-:Y:S01]  /*3c60*/  @P2 SHF.R.U32.HI R3, RZ, UR6, R4 ;  /* 0x00000006ff032c19 */ /* 0x000fe20008011604 */
[----:B------:R-:W-:Y:S02]  /*3c70*/  UMOV UR6, 0xffffffc0 ;  /* 0xffffffc000067882 */ /* 0x000fe40000000000 */
[----:B------:R-:W-:Y:S02]  /*3c80*/  UIMAD UR7, UR52, UR6, 0x41 ;  /* 0x00000041340774a4 */ /* 0x000fe4000f8e0206 */
[----:B------:R-:W0:Y:S01]  /*3c90*/  SHFL.IDX PT, R6, R3, 0x1, 0x1c1f ;  /* 0x003c1f0003067f89 */ /* 0x000e2200000e0000 */
[----:B------:R-:W-:Y:S02]  /*3ca0*/  UIMAD UR6, UR52, UR6, 0x40 ;  /* 0x00000040340674a4 */ /* 0x000fe4000f8e0206 */
[----:B------:R-:W-:Y:S01]  /*3cb0*/  UIMAD UR7, UR48, UR14, UR7 ;  /* 0x0000000e300772a4 */ /* 0x000fe2000f8e0207 */
[----:B------:R-:W3:Y:S01]  /*3cc0*/  SHFL.IDX PT, R3, R3, RZ, 0x1c1f ;  /* 0x001c1fff03037589 */ /* 0x000ee200000e0000 */
[----:B------:R-:W-:-:S04]  /*3cd0*/  UIMAD UR6, UR48, UR14, UR6 ;  /* 0x0000000e300672a4 */ /* 0x000fc8000f8e0206 */
[----:B------:R-:W-:Y:S02]  /*3ce0*/  IMAD.U32 R5, RZ, RZ, UR7 ;  /* 0x00000007ff057e24 */ /* 0x000fe4000f8e00ff */
[----:B------:R-:W-:Y:S02]  /*3cf0*/  IADD3 R4, -R2, UR6, RZ ;  /* 0x0000000602047c10 */ /* 0x000fe4000fffe1ff */
[----:B------:R-:W-:Y:S02]  /*3d00*/  R2UR UR6, R7 ;  /* 0x00000000070672ca */ /* 0x000fe400000e0000 */
[----:B------:R-:W-:-:S04]  /*3d10*/  IADD3 R5, R5, -UR15, -R2 ;  /* 0x8000000f05057c10 */ /* 0x000fc8000fffe802 */
[----:B0-----:R-:W-:-:S07]  /*3d20*/  VIADDMNMX R6, R6, R5, R4, PT ;  /* 0x0000000506067246 */ /* 0x001fce0003800104 */
[----:B------:R-:W-:Y:S01]  /*3d30*/  UIADD3 UR6, UR6, 0x28c40, URZ ;  /* 0x00028c4006067890 */ /* 0x000fe2000fffe03f */
[C---:B------:R-:W-:Y:S02]  /*3d40*/  ISETP.GT.AND P1, PT, R6.reuse, RZ, PT ;  /* 0x000000ff0600720c */ /* 0x040fe40003f24270 */
[C---:B------:R-:W-:Y:S01]  /*3d50*/  ISETP.GT.AND P2, PT, R6.reuse, 0x1, PT ;  /* 0x000000010600780c */ /* 0x040fe20003f44270 */
[----:B------:R-:W-:Y:S01]  /*3d60*/  UPRMT UR6, UR40, 0x654, UR6 ;  /* 0x0000065428067896 */ /* 0x000fe20008000006 */
[----:B------:R-:W-:Y:S02]  /*3d70*/  ISETP.GT.AND P3, PT, R6, 0x8, PT ;  /* 0x000000080600780c */ /* 0x000fe40003f64270 */
[----:B------:R-:W-:Y:S02]  /*3d80*/  FSEL R26, R26, -INF , P1 ;  /* 0xff8000001a1a7808 */ /* 0x000fe40000800000 */
[----:B------:R-:W-:Y:S02]  /*3d90*/  FSEL R27, R27, -INF , P2 ;  /* 0xff8000001b1b7808 */ /* 0x000fe40001000000 */
[----:B------:R-:W-:-:S02]  /*3da0*/  ISETP.GT.AND P1, PT, R6, 0x9, PT ;  /* 0x000000090600780c */ /* 0x000fc40003f24270 */
[----:B------:R-:W-:Y:S01]  /*3db0*/  FSEL R30, R30, -INF , P3 ;  /* 0xff8000001e1e7808 */ /* 0x000fe20001800000 */
[----:B------:R-:W-:Y:S01]  /*3dc0*/  SYNCS.ARRIVE.TRANS64.RED.A1T0 RZ, [UR6], RZ ;  /* 0x000000ffffff79a7 */ /* 0x000fe20008100406 */
[----:B------:R-:W-:Y:S01]  /*3dd0*/  FMNMX.FTZ R9, R26, R27, !PT ;  /* 0x0000001b1a097209 */ /* 0x000fe20007810000 */
[----:B------:R-:W-:Y:S01]  /*3de0*/  BAR.SYNC.DEFER_BLOCKING 0xf, 0x100 ;  /* 0x03c4000000007b1d */ /* 0x000fe20000010000 */
        /* <DEDUP_REMOVED lines=38> */
[----:B---3--:R-:W-:Y:S02]  /*4050*/  VIADDMNMX R4, R3, R5, R4, PT ;  /* 0x0000000503047246 */ /* 0x008fe40003800104 */
        /* <DEDUP_REMOVED lines=12> */
[----:B------:R-:W-:Y:S02]  /*4120*/  ISETP.GT.AND P1, PT, R4, 0x11, PT ;  /* 0x000000110400780c */ /* 0x000fe40003f24270 */
[----:B------:R-:W-:-:S02]  /*4130*/  FSEL R32, R32, -INF , P2 ;  /* 0xff80000020207808 */ /* 0x000fc40001000000 */
[----:B------:R-:W-:Y:S02]  /*4140*/  ISETP.GT.AND P2, PT, R4, 0x18, PT ;  /* 0x000000180400780c */ /* 0x000fe40003f44270 */
[----:B------:R-:W-:Y:S02]  /*4150*/  FSEL R33, R33, -INF , P1 ;  /* 0xff80000021217808 */ /* 0x000fe40000800000 */
[----:B0-----:R-:W-:Y:S02]  /*4160*/  FMNMX.FTZ R9, R6, R9, !PT ;  /* 0x0000000906097209 */ /* 0x001fe40007810000 */
[----:B------:R-:W-:Y:S02]  /*4170*/  FMNMX.FTZ R6, R28, R3, !PT ;  /* 0x000000031c067209 */ /* 0x000fe40007810000 */
[----:B------:R-:W-:Y:S01]  /*4180*/  ISETP.GT.AND P1, PT, R4, 0x19, PT ;  /* 0x000000190400780c */ /* 0x000fe20003f24270 */
[----:B------:R-:W0:Y:S01]  /*4190*/  SHFL.BFLY PT, R10, R9, 0x1, 0x1f ;  /* 0x0c201f00090a7f89 */ /* 0x000e2200000e0000 */
[----:B------:R-:W-:-:S02]  /*41a0*/  FMNMX.FTZ R3, R29, R6, !PT ;  /* 0x000000061d037209 */ /* 0x000fc40007810000 */
[----:B------:R-:W-:Y:S02]  /*41b0*/  FSEL R36, R36, -INF , P2 ;  /* 0xff80000024247808 */ /* 0x000fe40001000000 */
[----:B------:R-:W-:Y:S02]  /*41c0*/  FMNMX.FTZ R6, R32, R3, !PT ;  /* 0x0000000320067209 */ /* 0x000fe40007810000 */
[----:B------:R-:W-:Y:S02]  /*41d0*/  ISETP.GT.AND P2, PT, R4, 0x20, PT ;  /* 0x000000200400780c */ /* 0x000fe40003f44270 */
[----:B------:R-:W-:Y:S02]  /*41e0*/  FMNMX.FTZ R3, R33, R6, !PT ;  /* 0x0000000621037209 */ /* 0x000fe40007810000 */
        /* <DEDUP_REMOVED lines=24> */
[----:B------:R-:W-:Y:S02]  /*4370*/  FMNMX.FTZ R4, R52, R3, !PT ;  /* 0x0000000334047209 */ /* 0x000fe40007810000 */
[----:B0-----:R-:W-:-:S02]  /*4380*/  FMNMX.FTZ R5, R9, R10, !PT ;  /* 0x0000000a09057209 */ /* 0x001fc40007810000 */
[----:B------:R-:W-:Y:S02]  /*4390*/  FMNMX.FTZ R4, R53, R4, !PT ;  /* 0x0000000435047209 */ /* 0x000fe40007810000 */
[C---:B------:R-:W-:Y:S01]  /*43a0*/  FSETP.NEU.FTZ.AND P4, PT, R5.reuse, -INF , PT ;  /* 0xff8000000500780b */ /* 0x040fe20003f9d000 */
[----:B------:R-:W-:Y:S02]  /*43b0*/  FMUL.FTZ R9, R5, UR10 ;  /* 0x0000000a05097c20 */ /* 0x000fe40008410000 */
[----:B------:R-:W0:Y:S03]  /*43c0*/  SHFL.BFLY PT, R3, R4, 0x2, 0x1f ;  /* 0x0c401f0004037f89 */ /* 0x000e2600000e0000 */
        /* <DEDUP_REMOVED lines=17> */
[----:B0-----:R-:W-:Y:S01]  /*44e0*/  FMNMX.FTZ R3, R4, R3, !PT ;  /* 0x0000000304037209 */ /* 0x001fe20007810000 */
[--C-:B------:R-:W-:Y:S01]  /*44f0*/  FFMA.FTZ R54, R54, UR10, -R9.reuse ;  /* 0x0000000a36367c23 */ /* 0x100fe20008010809 */
[----:B------:R-:W-:-:S03]  /*4500*/  FFMA.FTZ R9, R55, UR10, -R9 ;  /* 0x0000000a37097c23 */ /* 0x000fc60008010809 */
[----:B------:R-:W0:Y:S01]  /*4510*/  SHFL.BFLY PT, R6, R3, 0x1, 0x1f ;  /* 0x0c201f0003067f89 */ /* 0x000e2200000e0000 */
[----:B------:R-:W4:Y:S08]  /*4520*/  MUFU.EX2 R30, R30 ;  /* 0x0000001e001e7308 */ /* 0x000f300000000800 */
[----:B------:R-:W5:Y:S01]  /*4530*/  MUFU.EX2 R31, R31 ;  /* 0x0000001f001f7308 */ /* 0x000f620000000800 */
[----:B---3--:R-:W-:Y:S01]  /*4540*/  FADD.FTZ R11, R26, R27 ;  /* 0x0000001b1a0b7221 */ /* 0x008fe20000010000 */
[----:B------:R-:W-:-:S06]  /*4550*/  F2FP.F16.F32.PACK_AB R153, R27, R26 ;  /* 0x0000001a1b99723e */ /* 0x000fcc00000000ff */
[----:B------:R-:W3:Y:S01]  /*4560*/  MUFU.EX2 R34, R34 ;  /* 0x0000002200227308 */ /* 0x000ee20000000800 */
[----:B----4-:R-:W-:Y:S01]  /*4570*/  FADD.FTZ R4, R30, R11 ;  /* 0x0000000b1e047221 */ /* 0x010fe20000010000 */
[----:B0-----:R-:W-:-:S06]  /*4580*/  FMNMX.FTZ R6, R3, R6, !PT ;  /* 0x0000000603067209 */ /* 0x001fcc0007810000 */
[----:B------:R-:W0:Y:S01]  /*4590*/  MUFU.EX2 R35, R35 ;  /* 0x0000002300237308 */ /* 0x000e220000000800 */
[C---:B-----5:R-:W-:Y:S01]  /*45a0*/  FADD.FTZ R13, R31.reuse, R4 ;  /* 0x000000041f0d7221 */ /* 0x060fe20000010000 */
[----:B------:R-:W-:Y:S01]  /*45b0*/  F2FP.F16.F32.PACK_AB R155, R31, R30 ;  /* 0x0000001e1f9b723e */ /* 0x000fe200000000ff */
[C---:B------:R-:W-:Y:S01]  /*45c0*/  FMUL.FTZ R3, R6.reuse, UR10 ;  /* 0x0000000a06037c20 */ /* 0x040fe20008410000 */
[----:B------:R-:W-:-:S04]  /*45d0*/  FSETP.NEU.FTZ.AND P1, PT, R6, -INF , PT ;  /* 0xff8000000600780b */ /* 0x000fc80003f3d000 */
[----:B------:R-:W4:Y:S01]  /*45e0*/  MUFU.EX2 R38, R38 ;  /* 0x0000002600267308 */ /* 0x000f220000000800 */
[----:B------:R-:W-:Y:S01]  /*45f0*/  FSEL R3, R3, RZ, P1 ;  /* 0x000000ff03037208 */ /* 0x000fe20000800000 */
[----:B---3--:R-:W-:-:S04]  /*4600*/  FADD.FTZ R10, R34, R13 ;  /* 0x0000000d220a7221 */ /* 0x008fc80000010000 */
        /* <DEDUP_REMOVED lines=13> */
[----:B0-----:R-:W-:Y:S01]  /*46e0*/  FADD.FTZ R13, R35, R10 ;  /* 0x0000000a230d7221 */ /* 0x001fe20000010000 */
[----:B------:R-:W0:Y:S01]  /*46f0*/  MUFU.EX2 R25, R25 ;  /* 0x0000001900197308 */ /* 0x000e220000000800 */
[--C-:B------:R-:W-:Y:S01]  /*4700*/  FFMA.FTZ R48, R48, UR10, -R3.reuse ;  /* 0x0000000a30307c23 */ /* 0x100fe20008010803 */
[----:B------:R-:W-:Y:S01]  /*4710*/  FFMA.FTZ R49, R49, UR10, -R3 ;  /* 0x0000000a31317c23 */ /* 0x000fe20008010803 */
[----:B----4-:R-:W-:Y:S01]  /*4720*/  FADD.FTZ R10, R38, R13 ;  /* 0x0000000d260a7221 */ /* 0x010fe20000010000 */
[--C-:B------:R-:W-:Y:S01]  /*4730*/  FFMA.FTZ R52, R52, UR10, -R3.reuse ;  /* 0x0000000a34347c23 */ /* 0x100fe20008010803 */
[----:B------:R-:W-:Y:S01]  /*4740*/  FFMA.FTZ R3, R53, UR10, -R3 ;  /* 0x0000000a35037c23 */ /* 0x000fe20008010803 */
[----:B------:R-:W-:-:S02]  /*4750*/  F2FP.F16.F32.PACK_AB R157, R35, R34 ;  /* 0x00000022239d723e */ /* 0x000fc400000000ff */
        /* <DEDUP_REMOVED lines=11> */
[----:B0-----:R-:W-:-:S07]  /*4810*/  FADD.FTZ R4, R32, R11 ;  /* 0x0000000b20047221 */ /* 0x001fce0000010000 */
[----:B------:R-:W0:Y:S01]  /*4820*/  MUFU.EX2 R39, R39 ;  /* 0x0000002700277308 */ /* 0x000e220000000800 */
[C---:B---3--:R-:W-:Y:S01]  /*4830*/  FADD.FTZ R11, R33.reuse, R4 ;  /* 0x00000004210b7221 */ /* 0x048fe20000010000 */
[----:B------:R-:W-:-:S06]  /*4840*/  F2FP.F16.F32.PACK_AB R156, R33, R32 ;  /* 0x00000020219c723e */ /* 0x000fcc00000000ff */
[----:B------:R-:W3:Y:S01]  /*4850*/  MUFU.EX2 R37, R37 ;  /* 0x0000002500257308 */ /* 0x000ee20000000800 */
[----:B-----5:R-:W-:-:S07]  /*4860*/  FADD.FTZ R4, R36, R11 ;  /* 0x0000000b24047221 */ /* 0x020fce0000010000 */
[----:B------:R-:W5:Y:S01]  /*4870*/  MUFU.EX2 R42, R42 ;  /* 0x0000002a002a7308 */ /* 0x000f620000000800 */
[C---:B0-----:R-:W-:Y:S01]  /*4880*/  FADD.FTZ R13, R39.reuse, R10 ;  /* 0x0000000a270d7221 */ /* 0x041fe20000010000 */
[----:B------:R-:W-:-:S06]  /*4890*/  F2FP.F16.F32.PACK_AB R159, R39, R38 ;  /* 0x00000026279f723e */ /* 0x000fcc00000000ff */
[----:B------:R-:W0:Y:S01]  /*48a0*/  MUFU.EX2 R40, R40 ;  /* 0x0000002800287308 */ /* 0x000e220000000800 */
[C---:B---3--:R-:W-:Y:S01]  /*48b0*/  FADD.FTZ R11, R37.reuse, R4 ;  /* 0x00000004250b7221 */ /* 0x048fe20000010000 */
[----:B------:R-:W-:-:S05]  /*48c0*/  F2FP.F16.F32.PACK_AB R158, R37, R36 ;  /* 0x00000024259e723e */ /* 0x000fca00000000ff */
[----:B------:R4:W-:Y:S01]  /*48d0*/  STSM.16.M88.4 [R184], R156 ;  /* 0x0000009cb8007844 */ /* 0x0009e20000000200 */
[----:B------:R-:W3:Y:S01]  /*48e0*/  MUFU.EX2 R43, R43 ;  /* 0x0000002b002b7308 */ /* 0x000ee20000000800 */
[----:B-----5:R-:W-:-:S07]  /*48f0*/  FADD.FTZ R10, R42, R13 ;  /* 0x0000000d2a0a7221 */ /* 0x020fce0000010000 */
[----:B------:R-:W5:Y:S01]  /*4900*/  MUFU.EX2 R41, R41 ;  /* 0x0000002900297308 */ /* 0x000f620000000800 */
[----:B0-----:R-:W-:-:S07]  /*4910*/  FADD.FTZ R4, R40, R11 ;  /* 0x0000000b28047221 */ /* 0x001fce0000010000 */
[----:B------:R-:W0:Y:S01]  /*4920*/  MUFU.EX2 R46, R46 ;  /* 0x0000002e002e7308 */ /* 0x000e220000000800 */
[C---:B---3--:R-:W-:Y:S01]  /*4930*/  FADD.FTZ R13, R43.reuse, R10 ;  /* 0x0000000a2b0d7221 */ /* 0x048fe20000010000 */
[----:B------:R-:W-:-:S06]  /*4940*/  F2FP.F16.F32.PACK_AB R161, R43, R42 ;  /* 0x0000002a2ba1723e */ /* 0x000fcc00000000ff */
[----:B------:R-:W3:Y:S01]  /*4950*/  MUFU.EX2 R44, R44 ;  /* 0x0000002c002c7308 */ /* 0x000ee20000000800 */
[C---:B-----5:R-:W-:Y:S01]  /*4960*/  FADD.FTZ R11, R41.reuse, R4 ;  /* 0x00000004290b7221 */ /* 0x060fe20000010000 */
[----:B------:R-:W-:-:S06]  /*4970*/  F2FP.F16.F32.PACK_AB R160, R41, R40 ;  /* 0x0000002829a0723e */ /* 0x000fcc00000000ff */
[----:B------:R-:W5:Y:S01]  /*4980*/  MUFU.EX2 R47, R47 ;  /* 0x0000002f002f7308 */ /* 0x000f620000000800 */
[----:B0-----:R-:W-:-:S07]  /*4990*/  FADD.FTZ R10, R46, R13 ;  /* 0x0000000d2e0a7221 */ /* 0x001fce0000010000 */
[----:B------:R-:W0:Y:S01]  /*49a0*/  MUFU.EX2 R45, R45 ;  /* 0x0000002d002d7308 */ /* 0x000e220000000800 */
[----:B---3--:R-:W-:-:S07]  /*49b0*/  FADD.FTZ R4, R44, R11 ;  /* 0x0000000b2c047221 */ /* 0x008fce0000010000 */
[----:B------:R-:W-:Y:S01]  /*49c0*/  MUFU.EX2 R50, R50 ;  /* 0x0000003200327308 */ /* 0x000fe20000000800 */
[C---:B-----5:R-:W-:Y:S01]  /*49d0*/  F2FP.F16.F32.PACK_AB R163, R47.reuse, R46 ;  /* 0x0000002e2fa3723e */ /* 0x060fe200000000ff */
[----:B------:R-:W-:-:S06]  /*49e0*/  FADD.FTZ R47, R47, R10 ;  /* 0x0000000a2f2f7221 */ /* 0x000fcc0000010000 */
[----:B------:R-:W3:Y:S01]  /*49f0*/  MUFU.EX2 R51, R51 ;  /* 0x0000003300337308 */ /* 0x000ee20000000800 */
[C---:B0-----:R-:W-:Y:S01]  /*4a00*/  F2FP.F16.F32.PACK_AB R162, R45.reuse, R44 ;  /* 0x0000002c2da2723e */ /* 0x041fe200000000ff */
[----:B------:R-:W-:-:S04]  /*4a10*/  FADD.FTZ R45, R45, R4 ;  /* 0x000000042d2d7221 */ /* 0x000fc80000010000 */
[----:B------:R4:W-:Y:S02]  /*4a20*/  STSM.16.M88.4 [R22], R160 ;  /* 0x000000a016007844 */ /* 0x0009e40000000200 */
[----:B------:R-:W-:Y:S08]  /*4a30*/  MUFU.EX2 R48, R48 ;  /* 0x0000003000307308 */ /* 0x000ff00000000800 */
[----:B------:R-:W0:Y:S01]  /*4a40*/  MUFU.EX2 R49, R49 ;  /* 0x0000003100317308 */ /* 0x000e220000000800 */
[----:B---3--:R-:W-:Y:S01]  /*4a50*/  F2FP.F16.F32.PACK_AB R165, R51, R50 ;  /* 0x0000003233a5723e */ /* 0x008fe200000000ff */
[----:B------:R-:W-:-:S04]  /*4a60*/  FADD.FTZ R50, R50, R47 ;  /* 0x0000002f32327221 */ /* 0x000fc80000010000 */
[----:B------:R-:W-:Y:S02]  /*4a70*/  FADD.FTZ R51, R51, R50 ;  /* 0x0000003233337221 */ /* 0x000fe40000010000 */
[----:B------:R-:W3:Y:S08]  /*4a80*/  MUFU.EX2 R54, R54 ;  /* 0x0000003600367308 */ /* 0x000ef00000000800 */
[----:B------:R-:W5:Y:S01]  /*4a90*/  MUFU.EX2 R9, R9 ;  /* 0x0000000900097308 */ /* 0x000f620000000800 */
[----:B0-----:R-:W-:Y:S01]  /*4aa0*/  F2FP.F16.F32.PACK_AB R164, R49, R48 ;  /* 0x0000003031a4723e */ /* 0x001fe200000000ff */
[----:B------:R-:W-:-:S04]  /*4ab0*/  FADD.FTZ R48, R48, R45 ;  /* 0x0000002d30307221 */ /* 0x000fc80000010000 */
[----:B------:R-:W-:Y:S02]  /*4ac0*/  FADD.FTZ R49, R49, R48 ;  /* 0x0000003031317221 */ /* 0x000fe40000010000 */
[----:B------:R-:W-:Y:S01]  /*4ad0*/  MUFU.EX2 R52, R52 ;  /* 0x0000003400347308 */ /* 0x000fe20000000800 */
[----:B---3--:R-:W-:-:S07]  /*4ae0*/  FADD.FTZ R4, R54, R51 ;  /* 0x0000003336047221 */ /* 0x008fce0000010000 */
[----:B------:R-:W0:Y:S01]  /*4af0*/  MUFU.EX2 R3, R3 ;  /* 0x0000000300037308 */ /* 0x000e220000000800 */
[C---:B-----5:R-:W-:Y:S01]  /*4b00*/  F2FP.F16.F32.PACK_AB R167, R9.reuse, R54 ;  /* 0x0000003609a7723e */ /* 0x060fe200000000ff */
[----:B------:R-:W-:Y:S01]  /*4b10*/  FADD.FTZ R4, R9, R4 ;  /* 0x0000000409047221 */ /* 0x000fe20000010000 */
[----:B0-----:R-:W-:Y:S01]  /*4b20*/  F2FP.F16.F32.PACK_AB R166, R3, R52 ;  /* 0x0000003403a6723e */ /* 0x001fe200000000ff */
[----:B------:R-:W-:-:S04]  /*4b30*/  FADD.FTZ R52, R52, R49 ;  /* 0x0000003134347221 */ /* 0x000fc80000010000 */
[----:B------:R4:W-:Y:S01]  /*4b40*/  STSM.16.M88.4 [R23], R164 ;  /* 0x000000a417007844 */ /* 0x0009e20000000200 */
[----:B------:R-:W-:Y:S01]  /*4b50*/  FADD.FTZ R3, R3, R52 ;  /* 0x0000003403037221 */ /* 0x000fe20000010000 */
[----:B------:R-:W-:Y:S06]  /*4b60*/  @!P0 BRA `(.L_x_7267) ;  /* 0x0000000000048947 */ /* 0x000fec0003800000 */
[----:B------:R-:W-:Y:S01]  /*4b70*/  BPT.TRAP 0x1 ;  /* 0x000000040000795c */ /* 0x000fe20000300000 */
.L_x_7267:
[----:B------:R0:W3:Y:S01]  /*4b80*/  SYNCS.PHASECHK.TRANS64.TRYWAIT P1, [R7+URZ+0x28c50], R8 ;  /* 0x028c5008070075a7 */ /* 0x0000e2000802017f */
[----:B------:R-:W-:Y:S05]  /*4b90*/  @!P0 BRA `(.L_x_7268) ;  /* 0x0000000000048947 */ /* 0x000fea0003800000 */
[----:B------:R-:W-:Y:S01]  /*4ba0*/  BPT.TRAP 0x1 ;  /* 0x000000040000795c */ /* 0x000fe20000300000 */
.L_x_7268:
[----:B---3--:R-:W-:Y:S05]  /*4bb0*/  @P1 BRA `(.L_x_7269) ;  /* 0x0000000000081947 */ /* 0x008fea0003800000 */
[----:B------:R-:W3:Y:S02]  /*4bc0*/  SYNCS.PHASECHK.TRANS64.TRYWAIT P1, [R7+URZ+0x28c50], R8 ;  /* 0x028c5008070075a7 */ /* 0x000ee4000802017f */
[----:B---3--:R-:W-:Y:S05]  /*4bd0*/  @!P1 BRA `(.L_x_7270) ;  /* 0x000000b000649947 */ /* 0x008fea0003800000 */
.L_x_7269:
        /* <DEDUP_REMOVED lines=34> */
.L_x_7271:
[----:B------:R-:W-:Y:S01]  /*4e00*/  UISETP.NE.AND UP0, UPT, UR49, URZ, UPT ;  /* 0x0000003f3100728c */ /* 0x000fe2000bf05270 */
[----:B------:R-:W-:Y:S01]  /*4e10*/  R2UR UR18, R7 ;  /* 0x00000000071272ca */ /* 0x000fe200000e0000 */
[----:B------:R-:W-:Y:S01]  /*4e20*/  UMOV UR11, UR44 ;  /* 0x0000002c000b7c82 */ /* 0x000fe20008000000 */
[----:B------:R-:W-:Y:S02]  /*4e30*/  UIMAD UR14, UR48, UR14, -UR15 ;  /* 0x0000000e300e72a4 */ /* 0x000fe4000f8e0a0f */
[----:B------:R-:W-:-:S06]  /*4e40*/  UIADD3 UR21, UR52, -0x2, URZ ;  /* 0xfffffffe34157890 */ /* 0x000fcc000fffe03f */
[----:B------:R-:W-:Y:S01]  /*4e50*/  @UP0 ULDC UR6, c[0x0][0x44c] ;  /* 0x0001130000060ab9 */ /* 0x000fe20000000800 */
[----:B------:R-:W-:Y:S01]  /*4e60*/  @UP0 ULDC UR19, c[0x0][0x450] ;  /* 0x0001140000130ab9 */ /* 0x000fe20000000800 */
[----:B------:R-:W-:Y:S02]  /*4e70*/  UIMAD.WIDE.U32 UR6, UR44, UR6, URZ ;  /* 0x000000062c0672a5 */ /* 0x000fe4000f8e003f */
[----:B------:R-:W-:Y:S02]  /*4e80*/  UIADD3 UR6, UR18, 0x28c60, URZ ;  /* 0x00028c6012067890 */ /* 0x000fe4000fffe03f */
[----:B------:R-:W-:Y:S02]  /*4e90*/  @UP0 USHF.R.U32.HI UR11, URZ, UR19, UR7 ;  /* 0x000000133f0b0299 */ /* 0x000fe40008011607 */
[----:B------:R-:W-:Y:S02]  /*4ea0*/  UPRMT UR6, UR40, 0x654, UR6 ;  /* 0x0000065428067896 */ /* 0x000fe40008000006 */
[----:B------:R-:W-:-:S04]  /*4eb0*/  UIADD3 UR14, UR14, UR11, URZ ;  /* 0x0000000b0e0e7290 */ /* 0x000fc8000fffe03f */
[----:B------:R-:W-:-:S03]  /*4ec0*/  USHF.R.S32.HI UR7, URZ, 0x1f, UR14 ;  /* 0x0000001f3f077899 */ /* 0x000fc6000801140e */
[----:B------:R-:W-:Y:S01]  /*4ed0*/  SYNCS.ARRIVE.TRANS64.RED.A1T0 RZ, [UR6], RZ ;  /* 0x000000ffffff79a7 */ /* 0x000fe20008100406 */
[----:B------:R-:W-:-:S04]  /*4ee0*/  ULEA.HI UR7, UR7, UR14, URZ, 0x6 ;  /* 0x0000000e07077291 */ /* 0x000fc8000f8f303f */
[----:B------:R-:W-:-:S04]  /*4ef0*/  USHF.R.S32.HI UR7, URZ, 0x6, UR7 ;  /* 0x000000063f077899 */ /* 0x000fc80008011407 */
[----:B------:R-:W-:-:S04]  /*4f00*/  UISETP.LT.AND UP0, UPT, URZ, UR7, UPT ;  /* 0x000000073f00728c */ /* 0x000fc8000bf01270 */
[----:B------:R-:W-:-:S04]  /*4f10*/  USEL UR20, URZ, UR7, !UP0 ;  /* 0x000000073f147287 */ /* 0x000fc8000c000000 */
[----:B------:R-:W-:-:S06]  /*4f20*/  UISETP.GE.AND UP0, UPT, UR21, UR20, UPT ;  /* 0x000000141500728c */ /* 0x000fcc000bf06270 */
[----:B------:R-:W-:-:S13]  /*4f30*/  PLOP3.LUT P1, PT, PT, PT, UP0, 0x80, 0x0 ;  /* 0x000000000000781c */ /* 0x000fda0003f2f008 */
[----:B------:R-:W-:Y:S05]  /*4f40*/  @!P1 BRA `(.L_x_7272) ;  /* 0x0000001c009c9947 */ /* 0x000fea0003800000 */
[----:B0123--:R-:W-:Y:S01]  /*4f50*/  MOV R8, R5 ;  /* 0x0000000500087202 */ /* 0x00ffe20000000f00 */
[----:B------:R-:W-:Y:S01]  /*4f60*/  IMAD.MOV.U32 R9, RZ, RZ, R6 ;  /* 0x000000ffff097224 */ /* 0x000fe200078e0006 */
[----:B------:R-:W-:Y:S01]  /*4f70*/  UMOV UR24, UR38 ;  /* 0x0000002600187c82 */ /* 0x000fe20008000000 */
[----:B------:R-:W-:Y:S01]  /*4f80*/  ULDC UR25, c[0x0][0x288] ;  /* 0x0000a20000197ab9 */ /* 0x000fe20000000800 */
[----:B------:R-:W-:-:S05]  /*4f90*/  ULDC UR22, c[0x0][0x988] ;  /* 0x0002620000167ab9 */ /* 0x000fca0000000800 */
.L_x_7283:
[----:B------:R-:W-:-:S04]  /*4fa0*/  UIADD3 UR38, UR24, 0x1, URZ ;  /* 0x0000000118267890 */ /* 0x000fc8000fffe03f */
[----:B------:R-:W-:-:S04]  /*4fb0*/  UISETP.NE.AND UP0, UPT, UR38, 0x2, UPT ;  /* 0x000000022600788c */ /* 0x000fc8000bf05270 */
[----:B------:R-:W-:Y:S02]  /*4fc0*/  USEL UR6, URZ, 0x1, UP0 ;  /* 0x000000013f067887 */ /* 0x000fe40008000000 */
[----:B------:R-:W-:Y:S02]  /*4fd0*/  USEL UR38, UR38, URZ, UP0 ;  /* 0x0000003f26267287 */ /* 0x000fe40008000000 */
[----:B------:R-:W-:Y:S01]  /*4fe0*/  ULOP3.LUT UR37, UR37, UR6, URZ, 0x3c, !UPT ;  /* 0x0000000625257292 */ /* 0x000fe2000f8e3c3f */
[----:B0-----:R-:W-:Y:S11]  /*4ff0*/  @!P0 BRA `(.L_x_7273) ;  /* 0x0000000000048947 */ /* 0x001ff60003800000 */
[----:B------:R-:W-:Y:S01]  /*5000*/  BPT.TRAP 0x1 ;  /* 0x000000040000795c */ /* 0x000fe20000300000 */
.L_x_7273:
[----:B------:R-:W-:Y:S01]  /*5010*/  ULEA UR23, UR38, UR42, 0x3 ;  /* 0x0000002a26177291 */ /* 0x000fe2000f8e183f */
[----:B------:R-:W-:-:S05]  /*5020*/  IMAD.U32 R7, RZ, RZ, UR37 ;  /* 0x00000025ff077e24 */ /* 0x000fca000f8e00ff */
[----:B------:R-:W-:-:S04]  /*5030*/  SHF.L.U32 R7, R7, 0x1f, RZ ;  /* 0x0000001f07077819 */ /* 0x000fc800000006ff */
[----:B------:R0:W1:Y:S01]  /*5040*/  SYNCS.PHASECHK.TRANS64.TRYWAIT P1, [UR23+0x28c30], R7 ;  /* 0x028c3007ff0075a7 */ /* 0x0000620008020157 */
[----:B------:R-:W-:Y:S05]  /*5050*/  @!P0 BRA `(.L_x_7274) ;  /* 0x0000000000048947 */ /* 0x000fea0003800000 */
[----:B------:R-:W-:Y:S01]  /*5060*/  BPT.TRAP 0x1 ;  /* 0x000000040000795c */ /* 0x000fe20000300000 */
.L_x_7274:
[----:B-1----:R-:W-:Y:S05]  /*5070*/  @P1 BRA `(.L_x_7275) ;  /* 0x0000000000081947 */ /* 0x002fea0003800000 */
[----:B------:R-:W1:Y:S02]  /*5080*/  SYNCS.PHASECHK.TRANS64.TRYWAIT P1, [UR23+0x28c30], R7 ;  /* 0x028c3007ff0075a7 */ /* 0x000e640008020157 */
[----:B-1----:R-:W-:Y:S05]  /*5090*/  @!P1 BRA `(.L_x_7276) ;  /* 0x000000ac00489947 */ /* 0x002fea0003800000 */
.L_x_7275:
        /* <DEDUP_REMOVED lines=23> */
.L_x_7277:
[----:B------:R-:W-:Y:S01]  /*5210*/  UISETP.NE.AND UP0, UPT, UR49, URZ, UPT ;  /* 0x0000003f3100728c */ /* 0x000fe2000bf05270 */
[----:B-1----:R-:W-:Y:S01]  /*5220*/  VIADD R6, R185, UR44 ;  /* 0x0000002cb9067c36 */ /* 0x002fe20008000000 */
[----:B------:R-:W1:Y:S01]  /*5230*/  LDC R12, c[0x0][0x2f0] ;  /* 0x0000bc00ff0c7b82 */ /* 0x000e620000000800 */
[----:B------:R-:W-:-:S03]  /*5240*/  UMOV UR10, UR22 ;  /* 0x00000016000a7c82 */ /* 0x000fc60008000000 */
        /* <DEDUP_REMOVED lines=8> */
[----:B------:R-:W2:Y:S04]  /*52d0*/  SHFL.IDX PT, R10, R6, 0x1, 0x1c1f ;  /* 0x003c1f00060a7f89 */ /* 0x000ea800000e0000 */
[----:B------:R-:W-:Y:S01]  /*52e0*/  IADD3 R5, -R2, UR6, RZ ;  /* 0x0000000602057c10 */ /* 0x000fe2000fffe1ff */
[----:B------:R-:W3:Y:S01]  /*52f0*/  SHFL.IDX PT, R6, R6, RZ, 0x1c1f ;  /* 0x001c1fff06067589 */ /* 0x000ee200000e0000 */
[----:B------:R-:W-:-:S03]  /*5300*/  UIADD3 UR6, UR23, 0x28c40, URZ ;  /* 0x00028c4017067890 */ /* 0x000fc6000fffe03f */
[----:B-1----:R-:W-:Y:S01]  /*5310*/  IMAD R5, R12, UR48, R5 ;  /* 0x000000300c057c24 */ /* 0x002fe2000f8e0205 */
[----:B------:R-:W-:-:S09]  /*5320*/  UPRMT UR6, UR40, 0x654, UR6 ;  /* 0x0000065428067896 */ /* 0x000fd20008000006 */
[----:B------:R-:W-:Y:S01]  /*5330*/  SYNCS.ARRIVE.TRANS64.RED.A1T0 RZ, [UR6], RZ ;  /* 0x000000ffffff79a7 */ /* 0x000fe20008100406 */
[----:B--2---:R-:W-:-:S04]  /*5340*/  IADD3 R10, R10, -UR25, R5 ;  /* 0x800000190a0a7c10 */ /* 0x004fc8000fffe005 */
        /* <DEDUP_REMOVED lines=47> */
[----:B---3--:R-:W-:-:S02]  /*5640*/  IADD3 R14, R6, -UR25, R5 ;  /* 0x80000019060e7c10 */ /* 0x008fc4000fffe005 */
[----:B------:R-:W-:Y:S02]  /*5650*/  FMNMX.FTZ R10, R183, R10, !PT ;  /* 0x0000000ab70a7209 */ /* 0x000fe40007810000 */
[C---:B------:R-:W-:Y:S02]  /*5660*/  ISETP.GT.AND P1, PT, R14.reuse, RZ, PT ;  /* 0x000000ff0e00720c */ /* 0x040fe40003f24270 */
[----:B------:R-:W-:Y:S01]  /*5670*/  ISETP.GT.AND P2, PT, R14, 0x1, PT ;  /* 0x000000010e00780c */ /* 0x000fe20003f44270 */
[----:B------:R-:W1:Y:S01]  /*5680*/  SHFL.BFLY PT, R13, R10, 0x2, 0x1f ;  /* 0x0c401f000a0d7f89 */ /* 0x000e6200000e0000 */
[----:B------:R-:W-:Y:S02]  /*5690*/  FSEL R152, R152, -INF , P1 ;  /* 0xff80000098987808 */ /* 0x000fe40000800000 */
[----:B------:R-:W-:Y:S02]  /*56a0*/  ISETP.GT.AND P1, PT, R14, 0x8, PT ;  /* 0x000000080e00780c */ /* 0x000fe40003f24270 */
[----:B------:R-:W-:-:S02]  /*56b0*/  FSEL R153, R153, -INF , P2 ;  /* 0xff80000099997808 */ /* 0x000fc40001000000 */
[----:B------:R-:W-:Y:S02]  /*56c0*/  FMNMX.FTZ R6, R152, R9, !PT ;  /* 0x0000000998067209 */ /* 0x000fe40007810000 */
[----:B------:R-:W-:Y:S02]  /*56d0*/  ISETP.GT.AND P2, PT, R14, 0x9, PT ;  /* 0x000000090e00780c */ /* 0x000fe40003f44270 */
[----:B------:R-:W-:Y:S02]  /*56e0*/  FSEL R156, R156, -INF , P1 ;  /* 0xff8000009c9c7808 */ /* 0x000fe40000800000 */
[----:B------:R-:W-:Y:S02]  /*56f0*/  FMNMX.FTZ R5, R153, R6, !PT ;  /* 0x0000000699057209 */ /* 0x000fe40007810000 */
[----:B------:R-:W-:Y:S02]  /*5700*/  ISETP.GT.AND P1, PT, R14, 0x10, PT ;  /* 0x000000100e00780c */ /* 0x000fe40003f24270 */
[----:B------:R-:W-:-:S02]  /*5710*/  FMNMX.FTZ R5, R156, R5, !PT ;  /* 0x000000059c057209 */ /* 0x000fc40007810000 */
[----:B------:R-:W-:Y:S02]  /*5720*/  FSEL R160, R160, -INF , P1 ;  /* 0xff800000a0a07808 */ /* 0x000fe40000800000 */
[C---:B------:R-:W-:Y:S02]  /*5730*/  ISETP.GT.AND P1, PT, R14.reuse, 0x18, PT ;  /* 0x000000180e00780c */ /* 0x040fe40003f24270 */
[----:B------:R-:W-:Y:S02]  /*5740*/  ISETP.GT.AND P3, PT, R14, 0x38, PT ;  /* 0x000000380e00780c */ /* 0x000fe40003f64270 */
[----:B-1----:R-:W-:Y:S02]  /*5750*/  FMNMX.FTZ R15, R10, R13, !PT ;  /* 0x0000000d0a0f7209 */ /* 0x002fe40007810000 */
[----:B------:R-:W-:Y:S02]  /*5760*/  FSEL R10, R157, -INF , P2 ;  /* 0xff8000009d0a7808 */ /* 0x000fe40001000000 */
[----:B------:R-:W-:Y:S01]  /*5770*/  ISETP.GT.AND P2, PT, R14, 0x11, PT ;  /* 0x000000110e00780c */ /* 0x000fe20003f44270 */
[----:B------:R-:W1:Y:S01]  /*5780*/  SHFL.BFLY PT, R20, R15, 0x1, 0x1f ;  /* 0x0c201f000f147f89 */ /* 0x000e6200000e0000 */
[----:B------:R-:W-:-:S02]  /*5790*/  FMNMX.FTZ R5, R10, R5, !PT ;  /* 0x000000050a057209 */ /* 0x000fc40007810000 */
        /* <DEDUP_REMOVED lines=14> */
[----:B-1----:R-:W-:Y:S02]  /*5880*/  FMNMX.FTZ R5, R15, R20, !PT ;  /* 0x000000140f057209 */ /* 0x002fe40007810000 */
[----:B------:R-:W-:Y:S02]  /*5890*/  ISETP.GT.AND P2, PT, R14, 0x29, PT ;  /* 0x000000290e00780c */ /* 0x000fe40003f44270 */
[----:B------:R-:W-:Y:S01]  /*58a0*/  FSEL R172, R172, -INF , P1 ;  /* 0xff800000acac7808 */ /* 0x000fe20000800000 */
[----:B------:R-:W-:Y:S01]  /*58b0*/  FMUL.FTZ R20, R5, UR10 ;  /* 0x0000000a05147c20 */ /* 0x000fe20008410000 */
[----:B------:R-:W-:-:S02]  /*58c0*/  FMNMX.FTZ R15, R169, R6, !PT ;  /* 0x00000006a90f7209 */ /* 0x000fc40007810000 */
[----:B------:R-:W-:Y:S02]  /*58d0*/  ISETP.GT.AND P1, PT, R14, 0x30, PT ;  /* 0x000000300e00780c */ /* 0x000fe40003f24270 */
[----:B------:R-:W-:Y:S02]  /*58e0*/  FSEL R173, R173, -INF , P2 ;  /* 0xff800000adad7808 */ /* 0x000fe40001000000 */
[----:B------:R-:W-:Y:S02]  /*58f0*/  FMNMX.FTZ R6, R172, R15, !PT ;  /* 0x0000000fac067209 */ /* 0x000fe40007810000 */
[----:B------:R-:W-:Y:S02]  /*5900*/  ISETP.GT.AND P2, PT, R14, 0x31, PT ;  /* 0x000000310e00780c */ /* 0x000fe40003f44270 */
[----:B------:R-:W-:Y:S02]  /*5910*/  FSEL R176, R176, -INF , P1 ;  /* 0xff800000b0b07808 */ /* 0x000fe40000800000 */
[----:B------:R-:W-:-:S02]  /*5920*/  FMNMX.FTZ R15, R173, R6, !PT ;  /* 0x00000006ad0f7209 */ /* 0x000fc40007810000 */
[----:B------:R-:W-:Y:S02]  /*5930*/  FSEL R177, R177, -INF , P2 ;  /* 0xff800000b1b17808 */ /* 0x000fe40001000000 */
[----:B------:R-:W-:Y:S02]  /*5940*/  FMNMX.FTZ R6, R176, R15, !PT ;  /* 0x0000000fb0067209 */ /* 0x000fe40007810000 */
[----:B------:R-:W-:Y:S02]  /*5950*/  ISETP.GT.AND P1, PT, R14, 0x39, PT ;  /* 0x000000390e00780c */ /* 0x000fe40003f24270 */
[----:B------:R-:W-:Y:S02]  /*5960*/  FSEL R180, R180, -INF , P3 ;  /* 0xff800000b4b47808 */ /* 0x000fe40001800000 */
[----:B------:R-:W-:Y:S02]  /*5970*/  FMNMX.FTZ R15, R177, R6, !PT ;  /* 0x00000006b10f7209 */ /* 0x000fe40007810000 */
[----:B------:R-:W-:-:S02]  /*5980*/  FSEL R181, R181, -INF , P1 ;  /* 0xff800000b5b57808 */ /* 0x000fc40000800000 */
[----:B------:R-:W-:Y:S02]  /*5990*/  FMNMX.FTZ R6, R180, R15, !PT ;  /* 0x0000000fb4067209 */ /* 0x000fe40007810000 */
[----:B------:R-:W-:Y:S02]  /*59a0*/  FSETP.NEU.FTZ.AND P4, PT, R5, -INF , PT ;  /* 0xff8000000500780b */ /* 0x000fe40003f9d000 */
[----:B------:R-:W-:Y:S02]  /*59b0*/  FMNMX.FTZ R6, R181, R6, !PT ;  /* 0x00000006b5067209 */ /* 0x000fe40007810000 */
[----:B------:R-:W-:-:S03]  /*59c0*/  FSEL R14, R20, RZ, P4 ;  /* 0x000000ff140e7208 */ /* 0x000fc60002000000 */
[----:B------:R-:W1:Y:S02]  /*59d0*/  SHFL.BFLY PT, R15, R6, 0x2, 0x1f ;  /* 0x0c401f00060f7f89 */ /* 0x000e6400000e0000 */
        /* <DEDUP_REMOVED lines=17> */
[----:B------:R-:W-:Y:S01]  /*5af0*/  FFMA.FTZ R183, R183, UR10, -R14 ;  /* 0x0000000ab7b77c23 */ /* 0x000fe2000801080e */
[----:B------:R-:W-:Y:S01]  /*5b00*/  IMAD.MOV R179, RZ, RZ, -R18 ;  /* 0x000000ffffb37224 */ /* 0x000fe200078e0a12 */
[----:B-1----:R-:W-:-:S03]  /*5b10*/  FMNMX.FTZ R15, R6, R15, !PT ;  /* 0x0000000f060f7209 */ /* 0x002fc60007810000 */
[----:B------:R-:W-:Y:S02]  /*5b20*/  MUFU.EX2 R155, R155 ;  /* 0x0000009b009b7308 */ /* 0x000fe40000000800 */
[----:B------:R-:W1:Y:S06]  /*5b30*/  SHFL.BFLY PT, R6, R15, 0x1, 0x1f ;  /* 0x0c201f000f067f89 */ /* 0x000e6c00000e0000 */
[----:B------:R-:W-:Y:S08]  /*5b40*/  MUFU.EX2 R20, R20 ;  /* 0x0000001400147308 */ /* 0x000ff00000000800 */
[----:B------:R-:W-:Y:S08]  /*5b50*/  MUFU.EX2 R157, R157 ;  /* 0x0000009d009d7308 */ /* 0x000ff00000000800 */
[----:B------:R-:W-:Y:S01]  /*5b60*/  MUFU.EX2 R158, R158 ;  /* 0x0000009e009e7308 */ /* 0x000fe20000000800 */
[----:B-1----:R-:W-:-:S04]  /*5b70*/  FMNMX.FTZ R6, R15, R6, !PT ;  /* 0x000000060f067209 */ /* 0x002fc80007810000 */
[C---:B------:R-:W-:Y:S01]  /*5b80*/  FSETP.NEU.FTZ.AND P1, PT, R6.reuse, -INF , PT ;  /* 0xff8000000600780b */ /* 0x040fe20003f3d000 */
[----:B------:R-:W-:Y:S02]  /*5b90*/  FMUL.FTZ R15, R6, UR10 ;  /* 0x0000000a060f7c20 */ /* 0x000fe40008410000 */
[----:B------:R-:W-:Y:S03]  /*5ba0*/  MUFU.EX2 R159, R159 ;  /* 0x0000009f009f7308 */ /* 0x000fe60000000800 */
[----:B------:R-:W-:-:S05]  /*5bb0*/  FSEL R15, R15, RZ, P1 ;  /* 0x000000ff0f0f7208 */ /* 0x000fca0000800000 */
[----:B------:R-:W-:Y:S01]  /*5bc0*/  MUFU.EX2 R162, R162 ;  /* 0x000000a200a27308 */ /* 0x000fe20000000800 */
[--C-:B------:R-:W-:Y:S01]  /*5bd0*/  FFMA.FTZ R21, R153, UR10, -R15.reuse ;  /* 0x0000000a99157c23 */ /* 0x100fe2000801080f */
[----:B------:R-:W-:Y:S01]  /*5be0*/  FSEL R153, R5, RZ, P4 ;  /* 0x000000ff05997208 */ /* 0x000fe20002000000 */
[--C-:B------:R-:W-:Y:S01]  /*5bf0*/  FFMA.FTZ R152, R152, UR10, -R15.reuse ;  /* 0x0000000a98987c23 */ /* 0x100fe2000801080f */
[--C-:B------:R-:W-:Y:S01]  /*5c00*/  FFMA.FTZ R156, R156, UR10, -R15.reuse ;  /* 0x0000000a9c9c7c23 */ /* 0x100fe2000801080f */
[--C-:B------:R-:W-:Y:S01]  /*5c10*/  FFMA.FTZ R171, R10, UR10, -R15.reuse ;  /* 0x0000000a0aab7c23 */ /* 0x100fe2000801080f */
[--C-:B------:R-:W-:Y:S01]  /*5c20*/  FFMA.FTZ R10, R160, UR10, -R15.reuse ;  /* 0x0000000aa00a7c23 */ /* 0x100fe2000801080f */
[----:B------:R-:W-:Y:S01]  /*5c30*/  FADD.FTZ R153, -R153, R8 ;  /* 0x0000000899997221 */ /* 0x000fe20000010100 */
[----:B------:R-:W-:Y:S01]  /*5c40*/  FSEL R8, R6, RZ, P1 ;  /* 0x000000ff06087208 */ /* 0x000fe20000800000 */
[----:B------:R-:W-:Y:S01]  /*5c50*/  MUFU.EX2 R152, R152 ;  /* 0x0000009800987308 */ /* 0x000fe20000000800 */
[--C-:B------:R-:W-:Y:S01]  /*5c60*/  FFMA.FTZ R175, R12, UR10, -R15.reuse ;  /* 0x0000000a0caf7c23 */ /* 0x100fe2000801080f */
[----:B------:R-:W-:Y:S01]  /*5c70*/  FMUL.FTZ R153, R153, UR10 ;  /* 0x0000000a99997c20 */ /* 0x000fe20008410000 */
[----:B------:R-:W-:Y:S01]  /*5c80*/  FFMA.FTZ R12, R164, UR10, -R15 ;  /* 0x0000000aa40c7c23 */ /* 0x000fe2000801080f */
[----:B------:R-:W-:Y:S01]  /*5c90*/  FADD.FTZ R9, -R8, R9 ;  /* 0x0000000908097221 */ /* 0x000fe20000010100 */
[--C-:B------:R-:W-:Y:S01]  /*5ca0*/  FFMA.FTZ R172, R172, UR10, -R15.reuse ;  /* 0x0000000aacac7c23 */ /* 0x100fe2000801080f */
[--C-:B------:R-:W-:Y:S01]  /*5cb0*/  FFMA.FTZ R13, R13, UR10, -R15.reuse ;  /* 0x0000000a0d0d7c23 */ /* 0x100fe2000801080f */
[--C-:B------:R-:W-:Y:S01]  /*5cc0*/  FFMA.FTZ R160, R168, UR10, -R15.reuse ;  /* 0x0000000aa8a07c23 */ /* 0x100fe2000801080f */
[----:B------:R-:W-:Y:S01]  /*5cd0*/  FMUL.FTZ R9, R9, UR10 ;  /* 0x0000000a09097c20 */ /* 0x000fe20008410000 */
[----:B------:R-:W-:Y:S01]  /*5ce0*/  MUFU.EX2 R21, R21 ;  /* 0x0000001500157308 */ /* 0x000fe20000000800 */
[----:B------:R-:W-:Y:S01]  /*5cf0*/  FFMA.FTZ R169, R169, UR10, -R15 ;  /* 0x0000000aa9a97c23 */ /* 0x000fe2000801080f */
[----:B------:R-:W-:Y:S01]  /*5d00*/  ISETP.NE.AND P1, PT, R2, R179, PT ;  /* 0x000000b30200720c */ /* 0x000fe20003f25270 */
[----:B------:R-:W-:-:S02]  /*5d10*/  IMAD.U32 R179, RZ, RZ, UR24 ;  /* 0x00000018ffb37e24 */ /* 0x000fc4000f8e00ff */
[--C-:B------:R-:W-:Y:S01]  /*5d20*/  FFMA.FTZ R180, R180, UR10, -R15.reuse ;  /* 0x0000000ab4b47c23 */ /* 0x100fe2000801080f */
[--C-:B------:R-:W-:Y:S01]  /*5d30*/  FFMA.FTZ R181, R181, UR10, -R15.reuse ;  /* 0x0000000ab5b57c23 */ /* 0x100fe2000801080f */
[--C-:B------:R-:W-:Y:S01]  /*5d40*/  FFMA.FTZ R177, R177, UR10, -R15.reuse ;  /* 0x0000000ab1b17c23 */ /* 0x100fe2000801080f */
[----:B------:R-:W1:Y:S08]  /*5d50*/  MUFU.EX2 R9, R9 ;  /* 0x0000000900097308 */ /* 0x000e700000000800 */
[----:B------:R-:W2:Y:S08]  /*5d60*/  MUFU.EX2 R8, R153 ;  /* 0x0000009900087308 */ /* 0x000eb00000000800 */
[----:B------:R-:W-:Y:S01]  /*5d70*/  MUFU.EX2 R156, R156 ;  /* 0x0000009c009c7308 */ /* 0x000fe20000000800 */
[----:B-1----:R-:W-:Y:S01]  /*5d80*/  FFMA.FTZ R164, R9, R3, R152 ;  /* 0x0000000309a47223 */ /* 0x002fe20000010098 */
[--C-:B------:R-:W-:Y:S01]  /*5d90*/  FFMA.FTZ R3, R173, UR10, -R15.reuse ;  /* 0x0000000aad037c23 */ /* 0x100fe2000801080f */
[C---:B------:R-:W-:Y:S01]  /*5da0*/  F2FP.F16.F32.PACK_AB R152, R21.reuse, R152 ;  /* 0x000000981598723e */ /* 0x040fe200000000ff */
[-C--:B------:R-:W-:Y:S01]  /*5db0*/  FMUL.FTZ R24, R24, R9.reuse ;  /* 0x0000000918187220 */ /* 0x080fe20000410000 */
[----:B------:R-:W-:Y:S01]  /*5dc0*/  FADD.FTZ R173, R21, R164 ;  /* 0x000000a415ad7221 */ /* 0x000fe20000010000 */
[----:B------:R-:W-:Y:S01]  /*5dd0*/  FFMA.FTZ R164, R176, UR10, -R15 ;  /* 0x0000000ab0a47c23 */ /* 0x000fe2000801080f */
[----:B------:R-:W-:Y:S01]  /*5de0*/  FMUL.FTZ R25, R25, R9 ;  /* 0x0000000919197220 */ /* 0x000fe20000410000 */
[----:B------:R-:W1:Y:S01]  /*5df0*/  MUFU.EX2 R171, R171 ;  /* 0x000000ab00ab7308 */ /* 0x000e620000000800 */
[----:B--2---:R-:W-:Y:S01]  /*5e00*/  FFMA.FTZ R153, R8, R4, R11 ;  /* 0x0000000408997223 */ /* 0x004fe2000001000b */
[----:B------:R-:W-:-:S02]  /*5e10*/  @!P1 IMAD R4, R179, 0x40, R16 ;  /* 0x00000040b3049824 */ /* 0x000fc400078e0210 */
[-C--:B------:R-:W-:Y:S01]  /*5e20*/  FMUL.FTZ R28, R28, R9.reuse ;  /* 0x000000091c1c7220 */ /* 0x080fe20000410000 */
[-C--:B------:R-:W-:Y:S01]  /*5e30*/  FMUL.FTZ R29, R29, R9.reuse ;  /* 0x000000091d1d7220 */ /* 0x080fe20000410000 */
[----:B------:R-:W-:Y:S01]  /*5e40*/  FADD.FTZ R168, R154, R153 ;  /* 0x000000999aa87221 */ /* 0x000fe20000010000 */
[----:B------:R-:W-:Y:S01]  /*5e50*/  FMUL.FTZ R32, R32, R9 ;  /* 0x0000000920207220 */ /* 0x000fe20000410000 */
[----:B------:R-:W-:Y:S01]  /*5e60*/  @!P1 LEA R4, R4, UR42, 0x2 ;  /* 0x0000002a04049c11 */ /* 0x000fe2000f8e10ff */
[----:B------:R-:W-:Y:S01]  /*5e70*/  MUFU.EX2 R10, R10 ;  /* 0x0000000a000a7308 */ /* 0x000fe20000000800 */
[----:B------:R-:W-:Y:S01]  /*5e80*/  FADD.FTZ R153, R155, R168 ;  /* 0x000000a89b997221 */ /* 0x000fe20000010000 */
[C---:B------:R-:W-:Y:S01]  /*5e90*/  F2FP.F16.F32.PACK_AB R155, R20.reuse, R155 ;  /* 0x0000009b149b723e */ /* 0x040fe200000000ff */
[-C--:B------:R-:W-:Y:S01]  /*5ea0*/  FMUL.FTZ R33, R33, R9.reuse ;  /* 0x0000000921217220 */ /* 0x080fe20000410000 */
[----:B------:R-:W-:Y:S01]  /*5eb0*/  @!P1 STS [R4+0x28800], R9 ;  /* 0x0288000904009388 */ /* 0x000fe20000000800 */
[----:B------:R-:W-:Y:S01]  /*5ec0*/  FADD.FTZ R168, R20, R153 ;  /* 0x0000009914a87221 */ /* 0x000fe20000010000 */
[-C--:B------:R-:W-:Y:S01]  /*5ed0*/  FMUL.FTZ R36, R36, R9.reuse ;  /* 0x0000000924247220 */ /* 0x080fe20000410000 */
[----:B------:R-:W-:Y:S01]  /*5ee0*/  FMUL.FTZ R37, R37, R9 ;  /* 0x0000000925257220 */ /* 0x000fe20000410000 */
[----:B------:R-:W2:Y:S01]  /*5ef0*/  MUFU.EX2 R175, R175 ;  /* 0x000000af00af7308 */ /* 0x000ea20000000800 */
[----:B------:R-:W-:Y:S01]  /*5f00*/  FADD.FTZ R153, R157, R168 ;  /* 0x000000a89d997221 */ /* 0x000fe20000010000 */
[----:B------:R3:W-:Y:S01]  /*5f10*/  @!P1 STS [R4+0x28820], R8 ;  /* 0x0288200804009388 */ /* 0x0007e20000000800 */
[----:B------:R-:W-:Y:S01]  /*5f20*/  F2FP.F16.F32.PACK_AB R157, R158, R157 ;  /* 0x0000009d9e9d723e */ /* 0x000fe200000000ff */
[----:B------:R-:W-:Y:S01]  /*5f30*/  FMUL.FTZ R40, R40, R9 ;  /* 0x0000000928287220 */ /* 0x000fe20000410000 */
[----:B------:R-:W-:Y:S01]  /*5f40*/  FADD.FTZ R168, R158, R153 ;  /* 0x000000999ea87221 */ /* 0x000fe20000010000 */
[----:B------:R-:W-:Y:S01]  /*5f50*/  F2FP.F16.F32.PACK_AB R153, R154, R11 ;  /* 0x0000000b9a99723e */ /* 0x000fe200000000ff */
[-C--:B------:R-:W-:Y:S01]  /*5f60*/  FMUL.FTZ R41, R41, R9.reuse ;  /* 0x0000000929297220 */ /* 0x080fe20000410000 */
[----:B------:R-:W4:Y:S01]  /*5f70*/  MUFU.EX2 R12, R12 ;  /* 0x0000000c000c7308 */ /* 0x000f220000000800 */
[----:B-1----:R-:W-:Y:S01]  /*5f80*/  F2FP.F16.F32.PACK_AB R154, R171, R156 ;  /* 0x0000009cab9a723e */ /* 0x002fe200000000ff */
[----:B------:R-:W-:Y:S01]  /*5f90*/  BAR.SYNC.DEFER_BLOCKING 0xf, 0x100 ;  /* 0x03c4000000007b1d */ /* 0x000fe20000010000 */
        /* <DEDUP_REMOVED lines=14> */
[----:B-1----:R-:W-:Y:S01]  /*6080*/  FADD.FTZ R172, R156, R173 ;  /* 0x000000ad9cac7221 */ /* 0x002fe20000010000 */
[----:B--2---:R-:W-:Y:S01]  /*6090*/  F2FP.F16.F32.PACK_AB R156, R175, R10 ;  /* 0x0000000aaf9c723e */ /* 0x004fe200000000ff */
[-C--:B------:R-:W-:Y:S01]  /*60a0*/  FMUL.FTZ R68, R68, R9.reuse ;  /* 0x0000000944447220 */ /* 0x080fe20000410000 */
[-C--:B------:R-:W-:Y:S01]  /*60b0*/  FMUL.FTZ R69, R69, R9.reuse ;  /* 0x0000000945457220 */ /* 0x080fe20000410000 */
[----:B------:R-:W-:Y:S01]  /*60c0*/  FADD.FTZ R173, R171, R172 ;  /* 0x000000acabad7221 */ /* 0x000fe20000010000 */
[-C--:B------:R-:W-:Y:S01]  /*60d0*/  FMUL.FTZ R72, R72, R9.reuse ;  /* 0x0000000948487220 */ /* 0x080fe20000410000 */
[-C--:B------:R-:W-:Y:S01]  /*60e0*/  FMUL.FTZ R73, R73, R9.reuse ;  /* 0x0000000949497220 */ /* 0x080fe20000410000 */
[----:B------:R-:W1:Y:S01]  /*60f0*/  MUFU.EX2 R160, R160 ;  /* 0x000000a000a07308 */ /* 0x000e620000000800 */
[----:B------:R-:W-:Y:S01]  /*6100*/  FADD.FTZ R172, R10, R173 ;  /* 0x000000ad0aac7221 */ /* 0x000fe20000010000 */
[----:B------:R2:W-:Y:S01]  /*6110*/  STSM.16.M88.4 [R19+0x26800], R152 ;  /* 0x0268009813007844 */ /* 0x0005e20000000200 */
[-C--:B------:R-:W-:Y:S01]  /*6120*/  FMUL.FTZ R76, R76, R9.reuse ;  /* 0x000000094c4c7220 */ /* 0x080fe20000410000 */
[-C--:B------:R-:W-:Y:S01]  /*6130*/  FMUL.FTZ R77, R77, R9.reuse ;  /* 0x000000094d4d7220 */ /* 0x080fe20000410000 */
[----:B------:R-:W-:Y:S01]  /*6140*/  FADD.FTZ R173, R175, R172 ;  /* 0x000000acafad7221 */ /* 0x000fe20000010000 */
[-C--:B------:R-:W-:Y:S01]  /*6150*/  FMUL.FTZ R80, R80, R9.reuse ;  /* 0x0000000950507220 */ /* 0x080fe20000410000 */
[-C--:B------:R-:W-:Y:S01]  /*6160*/  FMUL.FTZ R81, R81, R9.reuse ;  /* 0x0000000951517220 */ /* 0x080fe20000410000 */
[----:B------:R-:W0:Y:S01]  /*6170*/  MUFU.EX2 R169, R169 ;  /* 0x000000a900a97308 */ /* 0x000e220000000800 */
[----:B----4-:R-:W-:Y:S01]  /*6180*/  FADD.FTZ R172, R12, R173 ;  /* 0x000000ad0cac7221 */ /* 0x010fe20000010000 */
[----:B------:R-:W-:Y:S01]  /*6190*/  FADD.FTZ R173, R159, R168 ;  /* 0x000000a89fad7221 */ /* 0x000fe20000010000 */
[C---:B-----5:R-:W-:Y:S01]  /*61a0*/  F2FP.F16.F32.PACK_AB R158, R13.reuse, R12 ;  /* 0x0000000c0d9e723e */ /* 0x060fe200000000ff */
[----:B------:R-:W-:Y:S01]  /*61b0*/  FMUL.FTZ R84, R84, R9 ;  /* 0x0000000954547220 */ /* 0x000fe20000410000 */
[----:B------:R-:W-:Y:S01]  /*61c0*/  FADD.FTZ R11, R13, R172 ;  /* 0x000000ac0d0b7221 */ /* 0x000fe20000010000 */
[C---:B------:R-:W-:Y:S01]  /*61d0*/  FADD.FTZ R168, R162.reuse, R173 ;  /* 0x000000ada2a87221 */ /* 0x040fe20000010000 */
[----:B------:R-:W-:Y:S01]  /*61e0*/  F2FP.F16.F32.PACK_AB R159, R162, R159 ;  /* 0x0000009fa29f723e */ /* 0x000fe200000000ff */
[----:B------:R-:W4:Y:S01]  /*61f0*/  MUFU.EX2 R161, R161 ;  /* 0x000000a100a17308 */ /* 0x000f220000000800 */
[----:B-1----:R-:W-:Y:S01]  /*6200*/  FADD.FTZ R172, R160, R11 ;  /* 0x0000000ba0ac7221 */ /* 0x002fe20000010000 */
[-C--:B------:R-:W-:Y:S01]  /*6210*/  FMUL.FTZ R85, R85, R9.reuse ;  /* 0x0000000955557220 */ /* 0x080fe20000410000 */
[-C--:B------:R-:W-:Y:S01]  /*6220*/  FMUL.FTZ R88, R88, R9.reuse ;  /* 0x0000000958587220 */ /* 0x080fe20000410000 */
[----:B------:R2:W-:Y:S01]  /*6230*/  STSM.16.M88.4 [R184], R156 ;  /* 0x0000009cb8007844 */ /* 0x0005e20000000200 */
[-C--:B------:R-:W-:Y:S01]  /*6240*/  FMUL.FTZ R89, R89, R9.reuse ;  /* 0x0000000959597220 */ /* 0x080fe20000410000 */
[-C--:B------:R-:W-:Y:S01]  /*6250*/  FMUL.FTZ R92, R92, R9.reuse ;  /* 0x000000095c5c7220 */ /* 0x080fe20000410000 */
[-C--:B------:R-:W-:Y:S01]  /*6260*/  FMUL.FTZ R93, R93, R9.reuse ;  /* 0x000000095d5d7220 */ /* 0x080fe20000410000 */
[----:B------:R-:W3:Y:S01]  /*6270*/  MUFU.EX2 R166, R166 ;  /* 0x000000a600a67308 */ /* 0x000ee20000000800 */
[C---:B0-----:R-:W-:Y:S01]  /*6280*/  FADD.FTZ R21, R169.reuse, R172 ;  /* 0x000000aca9157221 */ /* 0x041fe20000010000 */
[----:B------:R-:W-:Y:S01]  /*6290*/  F2FP.F16.F32.PACK_AB R160, R169, R160 ;  /* 0x000000a0a9a0723e */ /* 0x000fe200000000ff */
[-C--:B------:R-:W-:Y:S01]  /*62a0*/  FMUL.FTZ R96, R96, R9.reuse ;  /* 0x0000000960607220 */ /* 0x080fe20000410000 */
[-C--:B------:R-:W-:Y:S01]  /*62b0*/  FMUL.FTZ R97, R97, R9.reuse ;  /* 0x0000000961617220 */ /* 0x080fe20000410000 */
[----:B------:R-:W-:Y:S01]  /*62c0*/  FADD.FTZ R10, R14, R21 ;  /* 0x000000150e0a7221 */ /* 0x000fe20000010000 */
        /* <DEDUP_REMOVED lines=9> */
[----:B------:R-:W-:Y:S01]  /*6360*/  FMUL.FTZ R113, R113, R9 ;  /* 0x0000000971717220 */ /* 0x000fe20000410000 */
[----:B------:R-:W1:Y:S01]  /*6370*/  MUFU.EX2 R163, R163 ;  /* 0x000000a300a37308 */ /* 0x000e620000000800 */
        /* <DEDUP_REMOVED lines=16> */
[----:B-1----:R-:W-:Y:S01]  /*6480*/  FADD.FTZ R11, R163, R4 ;  /* 0x00000004a30b7221 */ /* 0x002fe20000010000 */
        /* <DEDUP_REMOVED lines=10> */
[----:B------:R-:W-:Y:S01]  /*6530*/  FMUL.FTZ R149, R149, R9 ;  /* 0x0000000995957220 */ /* 0x000fe20000410000 */
[-C--:B------:R-:W-:Y:S01]  /*6540*/  FMUL.FTZ R26, R26, R8.reuse ;  /* 0x000000081a1a7220 */ /* 0x080fe20000410000 */
[-C--:B------:R-:W-:Y:S01]  /*6550*/  FMUL.FTZ R27, R27, R8.reuse ;  /* 0x000000081b1b7220 */ /* 0x080fe20000410000 */
[----:B------:R2:W-:Y:S01]  /*6560*/  STSM.16.M88.4 [R22], R160 ;  /* 0x000000a016007844 */ /* 0x0005e20000000200 */
[----:B------:R-:W3:Y:S01]  /*6570*/  MUFU.EX2 R164, R164 ;  /* 0x000000a400a47308 */ /* 0x000ee20000000800 */
        /* <DEDUP_REMOVED lines=47> */
[----:B------:R-:W-:Y:S01]  /*6870*/  FMUL.FTZ R98, R98, R8 ;  /* 0x0000000862627220 */ /* 0x000fe20000410000 */
[C---:B0-----:R-:W-:Y:S01]  /*6880*/  F2FP.F16.F32.PACK_AB R166, R181.reuse, R180 ;  /* 0x000000b4b5a6723e */ /* 0x041fe200000000ff */
[----:B------:R-:W-:Y:S01]  /*6890*/  FADD.FTZ R3, R181, R12 ;  /* 0x0000000cb5037221 */ /* 0x000fe20000010000 */
[-C--:B------:R-:W-:Y:S01]  /*68a0*/  FMUL.FTZ R99, R99, R8.reuse ;  /* 0x0000000863637220 */ /* 0x080fe20000410000 */
[-C--:B------:R-:W-:Y:S01]  /*68b0*/  FMUL.FTZ R102, R102, R8.reuse ;  /* 0x0000000866667220 */ /* 0x080fe20000410000 */
[-C--:B------:R-:W-:Y:S01]  /*68c0*/  FMUL.FTZ R103, R103, R8.reuse ;  /* 0x0000000867677220 */ /* 0x080fe20000410000 */
[-C--:B------:R-:W-:Y:S01]  /*68d0*/  FMUL.FTZ R106, R106, R8.reuse ;  /* 0x000000086a6a7220 */ /* 0x080fe20000410000 */
[-C--:B------:R-:W-:Y:S01]  /*68e0*/  FMUL.FTZ R107, R107, R8.reuse ;  /* 0x000000086b6b7220 */ /* 0x080fe20000410000 */
[-C--:B------:R-:W-:Y:S01]  /*68f0*/  FMUL.FTZ R110, R110, R8.reuse ;  /* 0x000000086e6e7220 */ /* 0x080fe20000410000 */
[C---:B-1----:R-:W-:Y:S01]  /*6900*/  F2FP.F16.F32.PACK_AB R167, R10.reuse, R167 ;  /* 0x000000a70aa7723e */ /* 0x042fe200000000ff */
        /* <DEDUP_REMOVED lines=23> */
[----:B--2---:R-:W-:Y:S06]  /*6a80*/  @!P0 BRA `(.L_x_7278) ;  /* 0x0000000000048947 */ /* 0x004fec0003800000 */
[----:B------:R-:W-:Y:S01]  /*6a90*/  BPT.TRAP 0x1 ;  /* 0x000000040000795c */ /* 0x000fe20000300000 */
.L_x_7278:
[----:B------:R0:W1:Y:S01]  /*6aa0*/  SYNCS.PHASECHK.TRANS64.TRYWAIT P1, [UR23+0x28c50], R7 ;  /* 0x028c5007ff0075a7 */ /* 0x0000620008020157 */
[----:B------:R-:W-:Y:S05]  /*6ab0*/  @!P0 BRA `(.L_x_7279) ;  /* 0x0000000000048947 */ /* 0x000fea0003800000 */
[----:B------:R-:W-:Y:S01]  /*6ac0*/  BPT.TRAP 0x1 ;  /* 0x000000040000795c */ /* 0x000fe20000300000 */
.L_x_7279:
[----:B-1----:R-:W-:Y:S05]  /*6ad0*/  @P1 BRA `(.L_x_7280) ;  /* 0x0000000000081947 */ /* 0x002fea0003800000 */
[----:B------:R-:W1:Y:S02]  /*6ae0*/  SYNCS.PHASECHK.TRANS64.TRYWAIT P1, [UR23+0x28c50], R7 ;  /* 0x028c5007ff0075a7 */ /* 0x000e640008020157 */
[----:B-1----:R-:W-:Y:S05]  /*6af0*/  @!P1 BRA `(.L_x_7281) ;  /* 0x0000009000c89947 */ /* 0x002fea0003800000 */
.L_x_7280:
        /* <DEDUP_REMOVED lines=34> */
.L_x_7282:
[----:B------:R-:W-:Y:S01]  /*6d20*/  UISETP.GT.AND UP0, UPT, UR21, UR20, UPT ;  /* 0x000000141500728c */ /* 0x000fe2000bf04270 */
[----:B-1----:R-:W-:Y:S01]  /*6d30*/  IMAD.MOV.U32 R8, RZ, RZ, R5 ;  /* 0x000000ffff087224 */ /* 0x002fe200078e0005 */
[----:B------:R-:W-:Y:S01]  /*6d40*/  UIADD3 UR23, UR23, 0x28c60, URZ ;  /* 0x00028c6017177890 */ /* 0x000fe2000fffe03f */
[----:B------:R-:W-:Y:S01]  /*6d50*/  MOV R9, R6 ;  /* 0x0000000600097202 */ /* 0x000fe20000000f00 */
[----:B------:R-:W-:Y:S02]  /*6d60*/  UIADD3 UR21, UR21, -0x1, URZ ;  /* 0xffffffff15157890 */ /* 0x000fe4000fffe03f */
[----:B------:R-:W-:Y:S01]  /*6d70*/  PLOP3.LUT P1, PT, PT, PT, UP0, 0x80, 0x0 ;  /* 0x000000000000781c */ /* 0x000fe20003f2f008 */
[----:B------:R-:W-:Y:S01]  /*6d80*/  UPRMT UR23, UR40, 0x654, UR23 ;  /* 0x0000065428177896 */ /* 0x000fe20008000017 */
[----:B------:R-:W-:-:S08]  /*6d90*/  UMOV UR24, UR38 ;  /* 0x0000002600187c82 */ /* 0x000fd00008000000 */
[----:B------:R-:W-:Y:S03]  /*6da0*/  SYNCS.ARRIVE.TRANS64.RED.A1T0 RZ, [UR23], RZ ;  /* 0x000000ffffff79a7 */ /* 0x000fe60008100417 */
[----:B------:R-:W-:Y:S05]  /*6db0*/  @P1 BRA `(.L_x_7283) ;  /* 0xffffffe000781947 */ /* 0x000fea000383ffff */
.L_x_7272:
[----:B------:R-:W-:-:S13]  /*6dc0*/  ISETP.LE.AND P1, PT, RZ, UR21, PT ;  /* 0x00000015ff007c0c */ /* 0x000fda000bf23270 */
[----:B------:R-:W-:Y:S05]  /*6dd0*/  @!P1 BRA `(.L_x_7284) ;  /* 0x0000001800389947 */ /* 0x000fea0003800000 */
[----:B------:R-:W-:Y:S01]  /*6de0*/  IMAD.MOV.U32 R9, RZ, RZ, R5 ;  /* 0x000000ffff097224 */ /* 0x000fe200078e0005 */
[----:B------:R-:W-:Y:S01]  /*6df0*/  UMOV UR23, UR38 ;  /* 0x0000002600177c82 */ /* 0x000fe20008000000 */
[----:B------:R-:W-:Y:S01]  /*6e00*/  IMAD.MOV.U32 R11, RZ, RZ, R6 ;  /* 0x000000ffff0b7224 */ /* 0x000fe200078e0006 */
[----:B------:R-:W-:-:S06]  /*6e10*/  ULDC UR20, c[0x0][0x988] ;  /* 0x0002620000147ab9 */ /* 0x000fcc0000000800 */
.L_x_7295:
[----:B------:R-:W-:-:S04]  /*6e20*/  UIADD3 UR38, UR23, 0x1, URZ ;  /* 0x0000000117267890 */ /* 0x000fc8000fffe03f */
[----:B------:R-:W-:-:S04]  /*6e30*/  UISETP.NE.AND UP0, UPT, UR38, 0x2, UPT ;  /* 0x000000022600788c */ /* 0x000fc8000bf05270 */
[----:B------:R-:W-:Y:S02]  /*6e40*/  USEL UR6, URZ, 0x1, UP0 ;  /* 0x000000013f067887 */ /* 0x000fe40008000000 */
[----:B------:R-:W-:Y:S02]  /*6e50*/  USEL UR38, UR38, URZ, UP0 ;  /* 0x0000003f26267287 */ /* 0x000fe40008000000 */
[----:B------:R-:W-:Y:S01]  /*6e60*/  ULOP3.LUT UR37, UR37, UR6, URZ, 0x3c, !UPT ;  /* 0x0000000625257292 */ /* 0x000fe2000f8e3c3f */
[----:B-1----:R-:W-:Y:S11]  /*6e70*/  @!P0 BRA `(.L_x_7285) ;  /* 0x0000000000048947 */ /* 0x002ff60003800000 */
[----:B------:R-:W-:Y:S01]  /*6e80*/  BPT.TRAP 0x1 ;  /* 0x000000040000795c */ /* 0x000fe20000300000 */
.L_x_7285:
[----:B------:R-:W-:Y:S01]  /*6e90*/  ULEA UR22, UR38, UR42, 0x3 ;  /* 0x0000002a26167291 */ /* 0x000fe2000f8e183f */
[----:B0123--:R-:W-:-:S05]  /*6ea0*/  IMAD.U32 R7, RZ, RZ, UR37 ;  /* 0x00000025ff077e24 */ /* 0x00ffca000f8e00ff */
[----:B------:R-:W-:-:S04]  /*6eb0*/  SHF.L.U32 R7, R7, 0x1f, RZ ;  /* 0x0000001f07077819 */ /* 0x000fc800000006ff */
[----:B------:R0:W1:Y:S01]  /*6ec0*/  SYNCS.PHASECHK.TRANS64.TRYWAIT P1, [UR22+0x28c30], R7 ;  /* 0x028c3007ff0075a7 */ /* 0x0000620008020156 */
[----:B------:R-:W-:Y:S05]  /*6ed0*/  @!P0 BRA `(.L_x_7286) ;  /* 0x0000000000048947 */ /* 0x000fea0003800000 */
[----:B------:R-:W-:Y:S01]  /*6ee0*/  BPT.TRAP 0x1 ;  /* 0x000000040000795c */ /* 0x000fe20000300000 */
.L_x_7286:
[----:B-1----:R-:W-:Y:S05]  /*6ef0*/  @P1 BRA `(.L_x_7287) ;  /* 0x0000000000081947 */ /* 0x002fea0003800000 */
[----:B------:R-:W1:Y:S02]  /*6f00*/  SYNCS.PHASECHK.TRANS64.TRYWAIT P1, [UR22+0x28c30], R7 ;  /* 0x028c3007ff0075a7 */ /* 0x000e640008020156 */
[----:B-1----:R-:W-:Y:S05]  /*6f10*/  @!P1 BRA `(.L_x_7288) ;  /* 0x0000008c00d89947 */ /* 0x002fea0003800000 */
.L_x_7287:
        /* <DEDUP_REMOVED lines=23> */
.L_x_7289:
        /* <DEDUP_REMOVED lines=27> */
[----:B------:R-:W-:-:S04]  /*7240*/  FMNMX.FTZ R8, R162, R5, !PT ;  /* 0x00000005a2087209 */ /* 0x000fc80007810000 */
[----:B------:R-:W-:-:S04]  /*7250*/  FMNMX.FTZ R5, R163, R8, !PT ;  /* 0x00000008a3057209 */ /* 0x000fc80007810000 */
[----:B------:R-:W-:-:S04]  /*7260*/  FMNMX.FTZ R8, R166, R5, !PT ;  /* 0x00000005a6087209 */ /* 0x000fc80007810000 */
[----:B------:R-:W-:Y:S02]  /*7270*/  FMNMX.FTZ R5, R167, R8, !PT ;  /* 0x00000008a7057209 */ /* 0x000fe40007810000 */
[----:B-1----:R-:W-:Y:S02]  /*7280*/  FMNMX.FTZ R6, R12, R13, !PT ;  /* 0x0000000d0c067209 */ /* 0x002fe40007810000 */
[----:B------:R-:W-:-:S03]  /*7290*/  FMNMX.FTZ R10, R170, R5, !PT ;  /* 0x00000005aa0a7209 */ /* 0x000fc60007810000 */
[C---:B------:R-:W-:Y:S01]  /*72a0*/  FADD.FTZ R11, -R6.reuse, R11 ;  /* 0x0000000b060b7221 */ /* 0x040fe20000010100 */
[----:B------:R-:W-:Y:S01]  /*72b0*/  FMNMX.FTZ R5, R171, R10, !PT ;  /* 0x0000000aab057209 */ /* 0x000fe20007810000 */
[----:B------:R-:W-:Y:S02]  /*72c0*/  FMUL.FTZ R191, R6, UR10 ;  /* 0x0000000a06bf7c20 */ /* 0x000fe40008410000 */
[----:B------:R-:W-:Y:S01]  /*72d0*/  FMUL.FTZ R12, R11, UR10 ;  /* 0x0000000a0b0c7c20 */ /* 0x000fe20008410000 */
[----:B------:R-:W-:Y:S01]  /*72e0*/  FMNMX.FTZ R10, R174, R5, !PT ;  /* 0x00000005ae0a7209 */ /* 0x000fe20007810000 */
[--C-:B------:R-:W-:Y:S01]  /*72f0*/  FFMA.FTZ R13, R156, UR10, -R191.reuse ;  /* 0x0000000a9c0d7c23 */ /* 0x100fe200080108bf */
[--C-:B------:R-:W-:Y:S01]  /*7300*/  FFMA.FTZ R11, R152, UR10, -R191.reuse ;  /* 0x0000000a980b7c23 */ /* 0x100fe200080108bf */
[----:B------:R1:W2:Y:S01]  /*7310*/  MUFU.EX2 R8, R12 ;  /* 0x0000000c00087308 */ /* 0x0002a20000000800 */
[----:B------:R-:W-:Y:S01]  /*7320*/  FMNMX.FTZ R5, R175, R10, !PT ;  /* 0x0000000aaf057209 */ /* 0x000fe20007810000 */
[--C-:B------:R-:W-:Y:S01]  /*7330*/  FFMA.FTZ R152, R153, UR10, -R191.reuse ;  /* 0x0000000a99987c23 */ /* 0x100fe200080108bf */
[--C-:B------:R-:W-:Y:S01]  /*7340*/  FFMA.FTZ R21, R157, UR10, -R191.reuse ;  /* 0x0000000a9d157c23 */ /* 0x100fe200080108bf */
[--C-:B------:R-:W-:Y:S01]  /*7350*/  FFMA.FTZ R156, R160, UR10, -R191.reuse ;  /* 0x0000000aa09c7c23 */ /* 0x100fe200080108bf */
[----:B------:R-:W-:Y:S01]  /*7360*/  FMNMX.FTZ R10, R178, R5, !PT ;  /* 0x00000005b20a7209 */ /* 0x000fe20007810000 */
[--C-:B------:R-:W-:Y:S01]  /*7370*/  FFMA.FTZ R160, R168, UR10, -R191.reuse ;  /* 0x0000000aa8a07c23 */ /* 0x100fe200080108bf */
[--C-:B------:R-:W-:Y:S01]  /*7380*/  FFMA.FTZ R15, R161, UR10, -R191.reuse ;  /* 0x0000000aa10f7c23 */ /* 0x100fe200080108bf */
[----:B------:R-:W3:Y:S01]  /*7390*/  MUFU.EX2 R11, R11 ;  /* 0x0000000b000b7308 */ /* 0x000ee20000000800 */
[----:B------:R-:W-:Y:S01]  /*73a0*/  FMNMX.FTZ R5, R179, R10, !PT ;  /* 0x0000000ab3057209 */ /* 0x000fe20007810000 */
[--C-:B------:R-:W-:Y:S01]  /*73b0*/  FFMA.FTZ R161, R169, UR10, -R191.reuse ;  /* 0x0000000aa9a17c23 */ /* 0x100fe200080108bf */
[--C-:B------:R-:W-:Y:S01]  /*73c0*/  FFMA.FTZ R169, R177, UR10, -R191.reuse ;  /* 0x0000000ab1a97c23 */ /* 0x100fe200080108bf */
[--C-:B------:R-:W-:Y:S01]  /*73d0*/  FFMA.FTZ R180, R180, UR10, -R191.reuse ;  /* 0x0000000ab4b47c23 */ /* 0x100fe200080108bf */
[----:B-1----:R-:W-:Y:S01]  /*73e0*/  FMNMX.FTZ R12, R182, R5, !PT ;  /* 0x00000005b60c7209 */ /* 0x002fe20007810000 */
[----:B------:R-:W-:-:S02]  /*73f0*/  FFMA.FTZ R181, R181, UR10, -R191 ;  /* 0x0000000ab5b57c23 */ /* 0x000fc400080108bf */
[----:B------:R1:W-:Y:S01]  /*7400*/  MUFU.EX2 R10, R13 ;  /* 0x0000000d000a7308 */ /* 0x0003e20000000800 */
[----:B------:R-:W-:Y:S01]  /*7410*/  FMNMX.FTZ R5, R183, R12, !PT ;  /* 0x0000000cb7057209 */ /* 0x000fe20007810000 */
[--C-:B------:R-:W-:Y:S01]  /*7420*/  FFMA.FTZ R12, R164, UR10, -R191.reuse ;  /* 0x0000000aa40c7c23 */ /* 0x100fe200080108bf */
[--C-:B------:R-:W-:Y:S01]  /*7430*/  FFMA.FTZ R164, R176, UR10, -R191.reuse ;  /* 0x0000000ab0a47c23 */ /* 0x100fe200080108bf */
[-C--:B--2---:R-:W-:Y:S01]  /*7440*/  FMUL.FTZ R24, R24, R8.reuse ;  /* 0x0000000818187220 */ /* 0x084fe20000410000 */
[-C--:B------:R-:W-:Y:S01]  /*7450*/  FMUL.FTZ R25, R25, R8.reuse ;  /* 0x0000000819197220 */ /* 0x080fe20000410000 */
[----:B------:R-:W2:Y:S01]  /*7460*/  SHFL.BFLY PT, R14, R5, 0x2, 0x1f ;  /* 0x0c401f00050e7f89 */ /* 0x000ea200000e0000 */
[-C--:B------:R-:W-:Y:S01]  /*7470*/  FMUL.FTZ R28, R28, R8.reuse ;  /* 0x000000081c1c7220 */ /* 0x080fe20000410000 */
[----:B------:R-:W4:Y:S01]  /*7480*/  MUFU.EX2 R152, R152 ;  /* 0x0000009800987308 */ /* 0x000f220000000800 */
[--C-:B-1----:R-:W-:Y:S01]  /*7490*/  FFMA.FTZ R13, R165, UR10, -R191.reuse ;  /* 0x0000000aa50d7c23 */ /* 0x102fe200080108bf */
        /* <DEDUP_REMOVED lines=20> */
[----:B--2---:R-:W-:Y:S01]  /*75e0*/  FMNMX.FTZ R20, R5, R14, !PT ;  /* 0x0000000e05147209 */ /* 0x004fe20007810000 */
[----:B------:R-:W-:Y:S01]  /*75f0*/  FFMA.FTZ R14, R172, UR10, -R191 ;  /* 0x0000000aac0e7c23 */ /* 0x000fe200080108bf */
[----:B------:R-:W-:Y:S01]  /*7600*/  MUFU.EX2 R15, R15 ;  /* 0x0000000f000f7308 */ /* 0x000fe20000000800 */
[-C--:B------:R-:W-:Y:S01]  /*7610*/  FMUL.FTZ R64, R64, R8.reuse ;  /* 0x0000000840407220 */ /* 0x080fe20000410000 */
[-C--:B------:R-:W-:Y:S01]  /*7620*/  FMUL.FTZ R65, R65, R8.reuse ;  /* 0x0000000841417220 */ /* 0x080fe20000410000 */
[----:B------:R-:W1:Y:S01]  /*7630*/  SHFL.BFLY PT, R5, R20, 0x1, 0x1f ;  /* 0x0c201f0014057f89 */ /* 0x000e6200000e0000 */
        /* <DEDUP_REMOVED lines=23> */
[----:B-1----:R-:W-:Y:S01]  /*77b0*/  FMNMX.FTZ R5, R20, R5, !PT ;  /* 0x0000000514057209 */ /* 0x002fe20007810000 */
        /* <DEDUP_REMOVED lines=10> */
[--C-:B------:R-:W-:Y:S01]  /*7860*/  FFMA.FTZ R168, R154, UR10, -R157.reuse ;  /* 0x0000000a9aa87c23 */ /* 0x100fe2000801089d */
[--C-:B------:R-:W-:Y:S01]  /*7870*/  FFMA.FTZ R155, R158, UR10, -R157.reuse ;  /* 0x0000000a9e9b7c23 */ /* 0x100fe2000801089d */
[--C-:B------:R-:W-:Y:S01]  /*7880*/  FFMA.FTZ R158, R162, UR10, -R157.reuse ;  /* 0x0000000aa29e7c23 */ /* 0x100fe2000801089d */
[--C-:B------:R-:W-:Y:S01]  /*7890*/  FFMA.FTZ R162, R167, UR10, -R157.reuse ;  /* 0x0000000aa7a27c23 */ /* 0x100fe2000801089d */
[----:B------:R-:W-:Y:S01]  /*78a0*/  IMAD.MOV R167, RZ, RZ, -R18 ;  /* 0x000000ffffa77224 */ /* 0x000fe200078e0a12 */
[----:B------:R-:W-:Y:S01]  /*78b0*/  MUFU.EX2 R173, R173 ;  /* 0x000000ad00ad7308 */ /* 0x000fe20000000800 */
[--C-:B------:R-:W-:Y:S01]  /*78c0*/  FFMA.FTZ R172, R159, UR10, -R157.reuse ;  /* 0x0000000a9fac7c23 */ /* 0x100fe2000801089d */
[--C-:B------:R-:W-:Y:S01]  /*78d0*/  FFMA.FTZ R163, R163, UR10, -R157.reuse ;  /* 0x0000000aa3a37c23 */ /* 0x100fe2000801089d */
[--C-:B------:R-:W-:Y:S01]  /*78e0*/  FFMA.FTZ R159, R166, UR10, -R157.reuse ;  /* 0x0000000aa69f7c23 */ /* 0x100fe2000801089d */
[----:B------:R-:W-:Y:S01]  /*78f0*/  ISETP.NE.AND P1, PT, R2, R167, PT ;  /* 0x000000a70200720c */ /* 0x000fe20003f25270 */
[----:B------:R-:W-:Y:S01]  /*7900*/  FFMA.FTZ R167, R171, UR10, -R157 ;  /* 0x0000000aaba77c23 */ /* 0x000fe2000801089d */
[----:B------:R-:W-:-:S02]  /*7910*/  IMAD.U32 R171, RZ, RZ, UR23 ;  /* 0x00000017ffab7e24 */ /* 0x000fc4000f8e00ff */
[--C-:B------:R-:W-:Y:S01]  /*7920*/  FFMA.FTZ R166, R170, UR10, -R157.reuse ;  /* 0x0000000aaaa67c23 */ /* 0x100fe2000801089d */
[----:B------:R-:W1:Y:S01]  /*7930*/  MUFU.EX2 R168, R168 ;  /* 0x000000a800a87308 */ /* 0x000e620000000800 */
[--C-:B------:R-:W-:Y:S01]  /*7940*/  FFMA.FTZ R179, R179, UR10, -R157.reuse ;  /* 0x0000000ab3b37c23 */ /* 0x100fe2000801089d */
[--C-:B------:R-:W-:Y:S01]  /*7950*/  FFMA.FTZ R182, R182, UR10, -R157.reuse ;  /* 0x0000000ab6b67c23 */ /* 0x100fe2000801089d */
[----:B------:R-:W-:Y:S01]  /*7960*/  FFMA.FTZ R183, R183, UR10, -R157 ;  /* 0x0000000ab7b77c23 */ /* 0x000fe2000801089d */
[-C--:B------:R-:W-:Y:S01]  /*7970*/  FMUL.FTZ R117, R117, R8.reuse ;  /* 0x0000000875757220 */ /* 0x080fe20000410000 */
[-C--:B------:R-:W-:Y:S01]  /*7980*/  FMUL.FTZ R120, R120, R8.reuse ;  /* 0x0000000878787220 */ /* 0x080fe20000410000 */
[-C--:B------:R-:W-:Y:S01]  /*7990*/  FMUL.FTZ R121, R121, R8.reuse ;  /* 0x0000000879797220 */ /* 0x080fe20000410000 */
[----:B------:R-:W-:Y:S01]  /*79a0*/  FMUL.FTZ R124, R124, R8 ;  /* 0x000000087c7c7220 */ /* 0x000fe20000410000 */
[----:B------:R-:W2:Y:S01]  /*79b0*/  MUFU.EX2 R153, R153 ;  /* 0x0000009900997308 */ /* 0x000ea20000000800 */
[----:B------:R-:W-:-:S02]  /*79c0*/  @!P1 IMAD R154, R171, 0x40, R16 ;  /* 0x00000040ab9a9824 */ /* 0x000fc400078e0210 */
[----:B---3--:R-:W-:Y:S01]  /*79d0*/  FFMA.FTZ R171, R8, R3, R11 ;  /* 0x0000000308ab7223 */ /* 0x008fe2000001000b */
[----:B------:R-:W-:Y:S01]  /*79e0*/  FFMA.FTZ R3, R174, UR10, -R157 ;  /* 0x0000000aae037c23 */ /* 0x000fe2000801089d */
[-C--:B------:R-:W-:Y:S01]  /*79f0*/  FMUL.FTZ R125, R125, R8.reuse ;  /* 0x000000087d7d7220 */ /* 0x080fe20000410000 */
[----:B------:R-:W-:Y:S01]  /*7a00*/  FMUL.FTZ R128, R128, R8 ;  /* 0x0000000880807220 */ /* 0x000fe20000410000 */
[C---:B----4-:R-:W-:Y:S01]  /*7a10*/  FADD.FTZ R171, R152.reuse, R171 ;  /* 0x000000ab98ab7221 */ /* 0x050fe20000010000 */
[----:B------:R-:W-:Y:S01]  /*7a20*/  F2FP.F16.F32.PACK_AB R152, R152, R11 ;  /* 0x0000000b9898723e */ /* 0x000fe200000000ff */
[----:B------:R-:W3:Y:S01]  /*7a30*/  MUFU.EX2 R155, R155 ;  /* 0x0000009b009b7308 */ /* 0x000ee20000000800 */
[----:B-1----:R-:W-:Y:S01]  /*7a40*/  FFMA.FTZ R170, R173, R4, R168 ;  /* 0x00000004adaa7223 */ /* 0x002fe200000100a8 */
[----:B------:R-:W-:Y:S01]  /*7a50*/  FADD.FTZ R176, R10, R171 ;  /* 0x000000ab0ab07221 */ /* 0x000fe20000010000 */
[--C-:B------:R-:W-:Y:S01]  /*7a60*/  FFMA.FTZ R4, R175, UR10, -R157.reuse ;  /* 0x0000000aaf047c23 */ /* 0x100fe2000801089d */
[-C--:B------:R-:W-:Y:S01]  /*7a70*/  FMUL.FTZ R129, R129, R8.reuse ;  /* 0x0000000881817220 */ /* 0x080fe20000410000 */
[-C--:B------:R-:W-:Y:S01]  /*7a80*/  FMUL.FTZ R132, R132, R8.reuse ;  /* 0x0000000884847220 */ /* 0x080fe20000410000 */
[----:B------:R-:W-:Y:S01]  /*7a90*/  FADD.FTZ R175, R21, R176 ;  /* 0x000000b015af7221 */ /* 0x000fe20000010000 */
[-C--:B------:R-:W-:Y:S01]  /*7aa0*/  FMUL.FTZ R133, R133, R8.reuse ;  /* 0x0000000885857220 */ /* 0x080fe20000410000 */
[----:B------:R-:W1:Y:S01]  /*7ab0*/  MUFU.EX2 R172, R172 ;  /* 0x000000ac00ac7308 */ /* 0x000e620000000800 */
[C---:B--2---:R-:W-:Y:S01]  /*7ac0*/  FADD.FTZ R174, R153.reuse, R170 ;  /* 0x000000aa99ae7221 */ /* 0x044fe20000010000 */
[----:B------:R-:W-:Y:S01]  /*7ad0*/  FFMA.FTZ R170, R178, UR10, -R157 ;  /* 0x0000000ab2aa7c23 */ /* 0x000fe2000801089d */
[----:B------:R-:W-:Y:S01]  /*7ae0*/  @!P1 LEA R157, R154, UR42, 0x2 ;  /* 0x0000002a9a9d9c11 */ /* 0x000fe2000f8e10ff */
[----:B------:R-:W-:Y:S01]  /*7af0*/  FMUL.FTZ R136, R136, R8 ;  /* 0x0000000888887220 */ /* 0x000fe20000410000 */
[----:B------:R-:W-:Y:S01]  /*7b00*/  F2FP.F16.F32.PACK_AB R153, R153, R168 ;  /* 0x000000a89999723e */ /* 0x000fe200000000ff */
[-C--:B------:R-:W-:Y:S01]  /*7b10*/  FMUL.FTZ R137, R137, R8.reuse ;  /* 0x0000000889897220 */ /* 0x080fe20000410000 */
[----:B------:R-:W-:Y:S01]  /*7b20*/  FMUL.FTZ R140, R140, R8 ;  /* 0x000000088c8c7220 */ /* 0x000fe20000410000 */
[----:B------:R-:W2:Y:S01]  /*7b30*/  MUFU.EX2 R158, R158 ;  /* 0x0000009e009e7308 */ /* 0x000ea20000000800 */
[----:B---3--:R-:W-:Y:S01]  /*7b40*/  FADD.FTZ R171, R155, R174 ;  /* 0x000000ae9bab7221 */ /* 0x008fe20000010000 */
[----:B------:R-:W-:Y:S01]  /*7b50*/  FADD.FTZ R174, R156, R175 ;  /* 0x000000af9cae7221 */ /* 0x000fe20000010000 */
[----:B------:R-:W-:Y:S01]  /*7b60*/  @!P1 STS [R157+0x28800], R8 ;  /* 0x028800089d009388 */ /* 0x000fe20000000800 */
[----:B------:R-:W-:Y:S01]  /*7b70*/  F2FP.F16.F32.PACK_AB R156, R15, R156 ;  /* 0x0000009c0f9c723e */ /* 0x000fe200000000ff */
[-C--:B------:R-:W-:Y:S01]  /*7b80*/  FMUL.FTZ R141, R141, R8.reuse ;  /* 0x000000088d8d7220 */ /* 0x080fe20000410000 */
[-C--:B------:R-:W-:Y:S01]  /*7b90*/  FMUL.FTZ R144, R144, R8.reuse ;  /* 0x0000000890907220 */ /* 0x080fe20000410000 */
[----:B------:R3:W-:Y:S01]  /*7ba0*/  @!P1 STS [R157+0x28820], R173 ;  /* 0x028820ad9d009388 */ /* 0x0007e20000000800 */
[----:B------:R-:W4:Y:S01]  /*7bb0*/  MUFU.EX2 R163, R163 ;  /* 0x000000a300a37308 */ /* 0x000f220000000800 */
[C---:B-1----:R-:W-:Y:S01]  /*7bc0*/  FADD.FTZ R171, R172.reuse, R171 ;  /* 0x000000abacab7221 */ /* 0x042fe20000010000 */
[----:B------:R-:W-:Y:S01]  /*7bd0*/  F2FP.F16.F32.PACK_AB R155, R172, R155 ;  /* 0x0000009bac9b723e */ /* 0x000fe200000000ff */
[-C--:B------:R-:W-:Y:S01]  /*7be0*/  FMUL.FTZ R145, R145, R8.reuse ;  /* 0x0000000891917220 */ /* 0x080fe20000410000 */
[-C--:B------:R-:W-:Y:S01]  /*7bf0*/  FMUL.FTZ R148, R148, R8.reuse ;  /* 0x0000000894947220 */ /* 0x080fe20000410000 */
[----:B------:R-:W-:Y:S01]  /*7c00*/  FMUL.FTZ R149, R149, R8 ;  /* 0x0000000895957220 */ /* 0x000fe20000410000 */
[-C--:B------:R-:W-:Y:S01]  /*7c10*/  FMUL.FTZ R26, R26, R173.reuse ;  /* 0x000000ad1a1a7220 */ /* 0x080fe20000410000 */
[-C--:B------:R-:W-:Y:S01]  /*7c20*/  FMUL.FTZ R27, R27, R173.reuse ;  /* 0x000000ad1b1b7220 */ /* 0x080fe20000410000 */
[----:B------:R-:W1:Y:S01]  /*7c30*/  MUFU.EX2 R159, R159 ;  /* 0x0000009f009f7308 */ /* 0x000e620000000800 */
        /* <DEDUP_REMOVED lines=10> */
[----:B---3--:R-:W-:Y:S01]  /*7ce0*/  F2FP.F16.F32.PACK_AB R157, R163, R158 ;  /* 0x0000009ea39d723e */ /* 0x008fe200000000ff */
[-C--:B------:R-:W-:Y:S01]  /*7cf0*/  FMUL.FTZ R38, R38, R173.reuse ;  /* 0x000000ad26267220 */ /* 0x080fe20000410000 */
[----:B------:R-:W-:Y:S01]  /*7d00*/  F2FP.F16.F32.PACK_AB R158, R13, R12 ;  /* 0x0000000c0d9e723e */ /* 0x000fe200000000ff */
[-C--:B------:R-:W-:Y:S01]  /*7d10*/  FMUL.FTZ R39, R39, R173.reuse ;  /* 0x000000ad27277220 */ /* 0x080fe20000410000 */
[-C--:B------:R-:W-:Y:S01]  /*7d20*/  FMUL.FTZ R42, R42, R173.reuse ;  /* 0x000000ad2a2a7220 */ /* 0x080fe20000410000 */
[----:B------:R-:W3:Y:S01]  /*7d30*/  MUFU.EX2 R166, R166 ;  /* 0x000000a600a67308 */ /* 0x000ee20000000800 */
[----:B-1----:R-:W-:Y:S01]  /*7d40*/  FADD.FTZ R171, R159, R154 ;  /* 0x0000009a9fab7221 */ /* 0x002fe20000010000 */
[----:B------:R-:W-:Y:S01]  /*7d50*/  F2FP.F16.F32.PACK_AB R154, R21, R10 ;  /* 0x0000000a159a723e */ /* 0x000fe200000000ff */
[----:B------:R-:W-:Y:S01]  /*7d60*/  BAR.SYNC.DEFER_BLOCKING 0xf, 0x100 ;  /* 0x03c4000000007b1d */ /* 0x000fe20000010000 */
[----:B------:R-:W-:Y:S01]  /*7d70*/  FADD.FTZ R10, R160, R11 ;  /* 0x0000000ba00a7221 */ /* 0x000fe20000010000 */
[----:B------:R-:W-:Y:S01]  /*7d80*/  F2FP.F16.F32.PACK_AB R160, R161, R160 ;  /* 0x000000a0a1a0723e */ /* 0x000fe200000000ff */
[-C--:B------:R-:W-:Y:S01]  /*7d90*/  FMUL.FTZ R43, R43, R173.reuse ;  /* 0x000000ad2b2b7220 */ /* 0x080fe20000410000 */
[----:B------:R-:W-:Y:S01]  /*7da0*/  FMUL.FTZ R46, R46, R173 ;  /* 0x000000ad2e2e7220 */ /* 0x000fe20000410000 */
[----:B------:R-:W-:Y:S01]  /*7db0*/  FADD.FTZ R11, R161, R10 ;  /* 0x0000000aa10b7221 */ /* 0x000fe20000010000 */
        /* <DEDUP_REMOVED lines=17> */
[C---:B-1----:R-:W-:Y:S01]  /*7ed0*/  FADD.FTZ R168, R167.reuse, R168 ;  /* 0x000000a8a7a87221 */ /* 0x042fe20000010000 */
        /* <DEDUP_REMOVED lines=37> */
[----:B------:R1:W-:Y:S01]  /*8130*/  STSM.16.M88.4 [R22], R160 ;  /* 0x000000a016007844 */ /* 0x0003e20000000200 */
        /* <DEDUP_REMOVED lines=26> */
[----:B------:R-:W-:-:S06]  /*82e0*/  FMUL.FTZ R151, R151, R173 ;  /* 0x000000ad97977220 */ /* 0x000fcc0000410000 */
[----:B------:R-:W3:Y:S01]  /*82f0*/  MUFU.EX2 R182, R182 ;  /* 0x000000b600b67308 */ /* 0x000ee20000000800 */
[C---:B----4-:R-:W-:Y:S01]  /*8300*/  F2FP.F16.F32.PACK_AB R166, R9.reuse, R20 ;  /* 0x0000001409a6723e */ /* 0x050fe200000000ff */
[----:B------:R-:W-:-:S06]  /*8310*/  FADD.FTZ R3, R9, R4 ;  /* 0x0000000409037221 */ /* 0x000fcc0000010000 */
[----:B------:R-:W4:Y:S01]  /*8320*/  MUFU.EX2 R183, R183 ;  /* 0x000000b700b77308 */ /* 0x000f220000000800 */
[C---:B--2---:R-:W-:Y:S01]  /*8330*/  FADD.FTZ R13, R179.reuse, R12 ;  /* 0x0000000cb30d7221 */ /* 0x044fe20000010000 */
[----:B------:R-:W-:-:S03]  /*8340*/  F2FP.F16.F32.PACK_AB R165, R179, R170 ;  /* 0x000000aab3a5723e */ /* 0x000fc600000000ff */
[----:B---3--:R-:W-:Y:S01]  /*8350*/  FADD.FTZ R10, R182, R13 ;  /* 0x0000000db60a7221 */ /* 0x008fe20000010000 */
[----:B----4-:R-:W-:-:S03]  /*8360*/  F2FP.F16.F32.PACK_AB R167, R183, R182 ;  /* 0x000000b6b7a7723e */ /* 0x010fc600000000ff */
[----:B------:R-:W-:Y:S02]  /*8370*/  FADD.FTZ R4, R183, R10 ;  /* 0x0000000ab7047221 */ /* 0x000fe40000010000 */
[----:B------:R1:W-:Y:S01]  /*8380*/  STSM.16.M88.4 [R23], R164 ;  /* 0x000000a417007844 */ /* 0x0003e20000000200 */
[----:B------:R-:W-:Y:S05]  /*8390*/  @!P0 BRA `(.L_x_7290) ;  /* 0x0000000000048947 */ /* 0x000fea0003800000 */
[----:B------:R-:W-:Y:S01]  /*83a0*/  BPT.TRAP 0x1 ;  /* 0x000000040000795c */ /* 0x000fe20000300000 */
.L_x_7290:
[----:B------:R2:W3:Y:S01]  /*83b0*/  SYNCS.PHASECHK.TRANS64.TRYWAIT P1, [UR22+0x28c50], R7 ;  /* 0x028c5007ff0075a7 */ /* 0x0004e20008020156 */
[----:B------:R-:W-:Y:S05]  /*83c0*/  @!P0 BRA `(.L_x_7291) ;  /* 0x0000000000048947 */ /* 0x000fea0003800000 */
[----:B------:R-:W-:Y:S01]  /*83d0*/  BPT.TRAP 0x1 ;  /* 0x000000040000795c */ /* 0x000fe20000300000 */
.L_x_7291:
[----:B---3--:R-:W-:Y:S05]  /*83e0*/  @P1 BRA `(.L_x_7292) ;  /* 0x0000000000081947 */ /* 0x008fea0003800000 */
[----:B------:R-:W3:Y:S02]  /*83f0*/  SYNCS.PHASECHK.TRANS64.TRYWAIT P1, [UR22+0x28c50], R7 ;  /* 0x028c5007ff0075a7 */ /* 0x000ee40008020156 */
[----:B---3--:R-:W-:Y:S05]  /*8400*/  @!P1 BRA `(.L_x_7293) ;  /* 0x0000007800b49947 */ /* 0x008fea0003800000 */
.L_x_7292:
        /* <DEDUP_REMOVED lines=34> */
.L_x_7294:
[----:B------:R-:W-:Y:S01]  /*8630*/  UIADD3 UR22, UR22, 0x28c60, URZ ;  /* 0x00028c6016167890 */ /* 0x000fe2000fffe03f */
[----:B------:R-:W-:Y:S01]  /*8640*/  ISETP.LT.AND P1, PT, RZ, UR21, PT ;  /* 0x00000015ff007c0c */ /* 0x000fe2000bf21270 */
[----:B------:R-:W-:Y:S01]  /*8650*/  UIADD3 UR21, UR21, -0x1, URZ ;  /* 0xffffffff15157890 */ /* 0x000fe2000fffe03f */
[----:B------:R-:W-:Y:S01]  /*8660*/  IMAD.MOV.U32 R9, RZ, RZ, R5 ;  /* 0x000000ffff097224 */ /* 0x000fe200078e0005 */
[----:B------:R-:W-:Y:S01]  /*8670*/  UPRMT UR22, UR40, 0x654, UR22 ;  /* 0x0000065428167896 */ /* 0x000fe20008000016 */
[----:B------:R-:W-:Y:S01]  /*8680*/  MOV R11, R6 ;  /* 0x00000006000b7202 */ /* 0x000fe20000000f00 */
[----:B------:R-:W-:-:S07]  /*8690*/  UMOV UR23, UR38 ;  /* 0x0000002600177c82 */ /* 0x000fce0008000000 */
[----:B------:R-:W-:Y:S01]  /*86a0*/  SYNCS.ARRIVE.TRANS64.RED.A1T0 RZ, [UR22], RZ ;  /* 0x000000ffffff79a7 */ /* 0x000fe20008100416 */
[----:B------:R-:W-:Y:S05]  /*86b0*/  @P1 BRA `(.L_x_7295) ;  /* 0xffffffe400d81947 */ /* 0x000fea000383ffff */
.L_x_7284:
[----:B------:R-:W0:Y:S01]  /*86c0*/  SHFL.BFLY PT, R0, R3, 0x2, 0x1f ;  /* 0x0c401f0003007f89 */ /* 0x000e2200000e0000 */
[----:B------:R-:W-:Y:S01]  /*86d0*/  IMAD.MOV R13, RZ, RZ, -R18 ;  /* 0x000000ffff0d7224 */ /* 0x000fe200078e0a12 */
[----:B------:R-:W-:Y:S01]  /*86e0*/  UIADD3 UR36, UR36, 0x1, URZ ;  /* 0x0000000124247890 */ /* 0x000fe2000fffe03f */
[----:B------:R-:W-:Y:S01]  /*86f0*/  IMAD.U32 R10, RZ, RZ, UR10 ;  /* 0x0000000aff0a7e24 */ /* 0x000fe2000f8e00ff */
[----:B------:R-:W5:Y:S01]  /*8700*/  SHFL.BFLY PT, R9, R4, 0x2, 0x1f ;  /* 0x0c401f0004097f89 */ /* 0x000f6200000e0000 */
[----:B------:R-:W-:Y:S08]  /*8710*/  BAR.ARV 0x8, 0x100 ;  /* 0x0204000000007b1d */ /* 0x000ff00000002000 */
[----:B------:R-:W-:Y:S01]  /*8720*/  BAR.SYNC.DEFER_BLOCKING 0xf, 0x100 ;  /* 0x03c4000000007b1d */ /* 0x000fe20000010000 */
[----:B------:R-:W-:-:S02]  /*8730*/  ISETP.NE.AND P0, PT, R2, R13, PT ;  /* 0x0000000d0200720c */ /* 0x000fc40003f05270 */
[----:B------:R-:W-:Y:S01]  /*8740*/  MOV R13, UR10 ;  /* 0x0000000a000d7c02 */ /* 0x000fe20008000f00 */
[----:B0123--:R-:W-:Y:S01]  /*8750*/  FADD.FTZ R7, R0, R3 ;  /* 0x0000000300077221 */ /* 0x00ffe20000010000 */
[----:B------:R-:W-:Y:S01]  /*8760*/  IMAD.U32 R3, RZ, RZ, UR38 ;  /* 0x00000026ff037e24 */ /* 0x000fe2000f8e00ff */
[----:B------:R-:W-:Y:S01]  /*8770*/  UIADD3 UR38, UR38, 0x1, URZ ;  /* 0x0000000126267890 */ /* 0x000fe2000fffe03f */
[----:B-----5:R-:W-:Y:S02]  /*8780*/  FADD.FTZ R9, R9, R4 ;  /* 0x0000000409097221 */ /* 0x020fe40000010000 */
[----:B------:R-:W0:Y:S01]  /*8790*/  SHFL.BFLY PT, R0, R7, 0x1, 0x1f ;  /* 0x0c201f0007007f89 */ /* 0x000e2200000e0000 */
[----:B------:R-:W-:Y:S01]  /*87a0*/  IMAD.MOV.U32 R4, RZ, RZ, RZ ;  /* 0x000000ffff047224 */ /* 0x000fe200078e00ff */
[----:B------:R-:W-:-:S03]  /*87b0*/  UISETP.NE.AND UP0, UPT, UR38, 0x2, UPT ;  /* 0x000000022600788c */ /* 0x000fc6000bf05270 */
        /* <DEDUP_REMOVED lines=12> */
[----:B------:R-:W0:Y:S08]  /*8880*/  @P1 MUFU.RCP R0, R11 ;  /* 0x0000000b00001308 */ /* 0x000e300000001000 */
        /* <DEDUP_REMOVED lines=9> */
[----:B------:R2:W0:Y:S01]  /*8920*/  @P2 MUFU.LG2 R12, R8 ;  /* 0x00000008000c2308 */ /* 0x0004220000000c00 */
        /* <DEDUP_REMOVED lines=11> */
[----:B------:R-:W-:Y:S01]  /*89e0*/  @P2 FMUL.FTZ R10, R13, 0.69314718246459960938 ;  /* 0x3f3172180d0a2820 */ /* 0x000fe20000410000 */
        /* <DEDUP_REMOVED lines=120> */
.L_x_7249:
        /* <DEDUP_REMOVED lines=10> */
[----:B------:R-:W1:Y:S01]  /*9210*/  SHFL.IDX PT, R6, R211, RZ, 0x1f ;  /* 0x00001fffd3067589 */ /* 0x000e6200000e0000 */
[----:B------:R-:W-:Y:S01]  /*9220*/  IMAD R9, R210, 0x40, R17 ;  /* 0x00000040d2097824 */ /* 0x000fe200078e0211 */
[----:B------:R-:W-:Y:S01]  /*9230*/  F2FP.F16.F32.PACK_AB R120, R121, R120 ;  /* 0x000000787978723e */ /* 0x000fe200000000ff */
[----:B------:R-:W-:-:S04]  /*9240*/  USHF.R.S32.HI UR12, URZ, 0x1f, UR45 ;  /* 0x0000001f3f0c7899 */ /* 0x000fc8000801142d */
[----:B------:R-:W-:Y:S01]  /*9250*/  BAR.SYNC.DEFER_BLOCKING 0x1, 0x100 ;  /* 0x0044000000007b1d */ /* 0x000fe20000010000 */
[----:B------:R-:W-:Y:S01]  /*9260*/  F2FP.F16.F32.PACK_AB R121, R156, R154 ;  /* 0x0000009a9c79723e */ /* 0x000fe200000000ff */
[----:B------:R-:W-:Y:S01]  /*9270*/  USHF.R.S32.HI UR13, URZ, 0x1f, UR43 ;  /* 0x0000001f3f0d7899 */ /* 0x000fe2000801142b */
        /* <DEDUP_REMOVED lines=10> */
[----:B-1----:R-:W-:Y:S01]  /*9320*/  ISETP.NE.AND P0, PT, R6, RZ, PT ;  /* 0x000000ff0600720c */ /* 0x002fe20003f05270 */
[----:B------:R-:W-:Y:S01]  /*9330*/  IMAD.U32 R96, RZ, RZ, UR6 ;  /* 0x00000006ff607e24 */ /* 0x000fe2000f8e00ff */
[----:B------:R-:W-:Y:S01]  /*9340*/  F2FP.F16.F32.PACK_AB R146, R149, R148 ;  /* 0x000000949592723e */ /* 0x000fe200000000ff */
[----:B------:R-:W-:Y:S01]  /*9350*/  IMAD.U32 R97, RZ, RZ, UR7 ;  /* 0x00000007ff617e24 */ /* 0x000fe2000f8e00ff */
[----:B------:R-:W-:Y:S01]  /*9360*/  F2FP.F16.F32.PACK_AB R147, R151, R150 ;  /* 0x000000969793723e */ /* 0x000fe200000000ff */
[----:B------:R-:W-:-:S04]  /*9370*/  IMAD.WIDE R4, R215, 0x2, R96 ;  /* 0x00000002d7047825 */ /* 0x000fc800078e0260 */
[----:B------:R-:W-:Y:S01]  /*9380*/  IMAD.WIDE R96, R9, 0x2, R96 ;  /* 0x0000000209607825 */ /* 0x000fe200078e0260 */
[C---:B------:R-:W-:Y:S02]  /*9390*/  IADD3 R45, P2, R4.reuse, 0x20, RZ ;  /* 0x00000020042d7810 */ /* 0x040fe40007f5e0ff */
[C---:B------:R-:W-:Y:S02]  /*93a0*/  IADD3 R49, P3, R4.reuse, 0x40, RZ ;  /* 0x0000004004317810 */ /* 0x040fe40007f7e0ff */
[----:B------:R-:W-:Y:S01]  /*93b0*/  LOP3.LUT R12, R45, 0x380, RZ, 0xc0, !PT ;  /* 0x000003802d0c7812 */ /* 0x000fe200078ec0ff */
[--C-:B------:R-:W-:Y:S01]  /*93c0*/  IMAD.X R131, RZ, RZ, R5.reuse, P2 ;  /* 0x000000ffff837224 */ /* 0x100fe200010e0605 */
[C---:B------:R-:W-:Y:S01]  /*93d0*/  IADD3 R61, P5, R4.reuse, 0x2000, RZ ;  /* 0x00002000043d7810 */ /* 0x040fe20007fbe0ff */
[----:B------:R-:W-:Y:S01]  /*93e0*/  IMAD.X R13, RZ, RZ, R5, P3 ;  /* 0x000000ffff0d7224 */ /* 0x000fe200018e0605 */
[----:B------:R-:W-:Y:S02]  /*93f0*/  LOP3.LUT R14, R49, 0x380, RZ, 0xc0, !PT ;  /* 0x00000380310e7812 */ /* 0x000fe400078ec0ff */
[----:B------:R-:W-:-:S02]  /*9400*/  IADD3 R53, P4, R4, 0x60, RZ ;  /* 0x0000006004357810 */ /* 0x000fc40007f9e0ff */
[----:B------:R-:W-:Y:S02]  /*9410*/  SHF.R.U64 R12, R12, 0x3, RZ ;  /* 0x000000030c0c7819 */ /* 0x000fe400000012ff */
[----:B------:R-:W-:Y:S01]  /*9420*/  IADD3.X R25, RZ, R5, RZ, P5, !PT ;  /* 0x00000005ff197210 */ /* 0x000fe20002ffe4ff */
[--C-:B------:R-:W-:Y:S01]  /*9430*/  IMAD.X R15, RZ, RZ, R5.reuse, P4 ;  /* 0x000000ffff0f7224 */ /* 0x100fe200020e0605 */
[----:B------:R-:W-:Y:S02]  /*9440*/  SHF.R.U64 R14, R14, 0x3, RZ ;  /* 0x000000030e0e7819 */ /* 0x000fe400000012ff */
[----:B------:R-:W-:Y:S02]  /*9450*/  IADD3 R36, P5, R4, 0x4040, RZ ;  /* 0x0000404004247810 */ /* 0x000fe40007fbe0ff */
[----:B------:R-:W-:Y:S02]  /*9460*/  LOP3.LUT R130, R12, R45, RZ, 0x3c, !PT ;  /* 0x0000002d0c827212 */ /* 0x000fe400078e3cff */
[----:B------:R-:W-:Y:S01]  /*9470*/  IADD3 R37, P4, R4, 0x4020, RZ ;  /* 0x0000402004257810 */ /* 0x000fe20007f9e0ff */
[----:B------:R-:W-:Y:S01]  /*9480*/  IMAD.X R109, RZ, RZ, R5, P5 ;  /* 0x000000ffff6d7224 */ /* 0x000fe200028e0605 */
[----:B------:R-:W-:-:S02]  /*9490*/  LOP3.LUT R12, R14, R49, RZ, 0x3c, !PT ;  /* 0x000000310e0c7212 */ /* 0x000fc400078e3cff */
[----:B------:R-:W-:Y:S01]  /*94a0*/  LOP3.LUT R49, R36, 0x380, RZ, 0xc0, !PT ;  /* 0x0000038024317812 */ /* 0x000fe200078ec0ff */
[--C-:B------:R-:W-:Y:S01]  /*94b0*/  IMAD.X R105, RZ, RZ, R5.reuse, P4 ;  /* 0x000000ffff697224 */ /* 0x100fe200020e0605 */
[C---:B------:R-:W-:Y:S02]  /*94c0*/  IADD3 R65, P6, R4.reuse, 0x2020, RZ ;  /* 0x0000202004417810 */ /* 0x040fe40007fde0ff */
[----:B------:R-:W-:Y:S02]  /*94d0*/  SHF.R.U64 R49, R49, 0x3, RZ ;  /* 0x0000000331317819 */ /* 0x000fe400000012ff */
[C---:B------:R-:W-:Y:S01]  /*94e0*/  IADD3 R10, P4, R4.reuse, 0x6060, RZ ;  /* 0x00006060040a7810 */ /* 0x040fe20007f9e0ff */
[----:B------:R-:W-:Y:S01]  /*94f0*/  IMAD.X R29, RZ, RZ, R5, P6 ;  /* 0x000000ffff1d7224 */ /* 0x000fe200030e0605 */
[----:B------:R-:W-:Y:S02]  /*9500*/  IADD3 R69, P1, R4, 0x2040, RZ ;  /* 0x0000204004457810 */ /* 0x000fe40007f3e0ff */
[----:B------:R-:W-:-:S02]  /*9510*/  LOP3.LUT R108, R49, R36, RZ, 0x3c, !PT ;  /* 0x00000024316c7212 */ /* 0x000fc400078e3cff */
[----:B------:R-:W-:Y:S01]  /*9520*/  IADD3 R33, P6, R4, 0x4060, RZ ;  /* 0x0000406004217810 */ /* 0x000fe20007fde0ff */
[--C-:B------:R-:W-:Y:S01]  /*9530*/  IMAD.X R41, RZ, RZ, R5.reuse, P1 ;  /* 0x000000ffff297224 */ /* 0x100fe200008e0605 */
[----:B------:R-:W-:Y:S02]  /*9540*/  LOP3.LUT R49, R10, 0x380, RZ, 0xc0, !PT ;  /* 0x000003800a317812 */ /* 0x000fe400078ec0ff */
[C---:B------:R-:W-:Y:S01]  /*9550*/  IADD3 R73, P2, R4.reuse, 0x2060, RZ ;  /* 0x0000206004497810 */ /* 0x040fe20007f5e0ff */
[--C-:B------:R-:W-:Y:S01]  /*9560*/  IMAD.X R119, RZ, RZ, R5.reuse, P6 ;  /* 0x000000ffff777224 */ /* 0x100fe200030e0605 */
[----:B------:R-:W-:Y:S02]  /*9570*/  IADD3 R6, P1, R4, 0x6000, RZ ;  /* 0x0000600004067810 */ /* 0x000fe40007f3e0ff */
[----:B------:R-:W-:Y:S01]  /*9580*/  LOP3.LUT R24, R53, 0x380, RZ, 0xc0, !PT ;  /* 0x0000038035187812 */ /* 0x000fe200078ec0ff */
[----:B------:R-:W-:Y:S01]  /*9590*/  IMAD.X R57, RZ, RZ, R5, P2 ;  /* 0x000000ffff397224 */ /* 0x000fe200010e0605 */
[----:B------:R-:W-:-:S02]  /*95a0*/  LOP3.LUT R48, R33, 0x380, RZ, 0xc0, !PT ;  /* 0x0000038021307812 */ /* 0x000fc400078ec0ff */
[----:B------:R-:W-:Y:S02]  /*95b0*/  SHF.R.U64 R49, R49, 0x3, RZ ;  /* 0x0000000331317819 */ /* 0x000fe400000012ff */
[----:B------:R-:W-:Y:S02]  /*95c0*/  IADD3.X R123, RZ, R5, RZ, P1, !PT ;  /* 0x00000005ff7b7210 */ /* 0x000fe40000ffe4ff */
[----:B------:R-:W-:Y:S02]  /*95d0*/  SHF.R.U64 R24, R24, 0x3, RZ ;  /* 0x0000000318187819 */ /* 0x000fe400000012ff */
[----:B------:R-:W-:Y:S02]  /*95e0*/  LOP3.LUT R44, R73, 0x380, RZ, 0xc0, !PT ;  /* 0x00000380492c7812 */ /* 0x000fe400078ec0ff */
[----:B------:R-:W-:Y:S02]  /*95f0*/  SHF.R.U64 R48, R48, 0x3, RZ ;  /* 0x0000000330307819 */ /* 0x000fe400000012ff */
[----:B------:R-:W-:-:S02]  /*9600*/  LOP3.LUT R10, R49, R10, RZ, 0x3c, !PT ;  /* 0x0000000a310a7212 */ /* 0x000fc400078e3cff */
[----:B------:R-:W-:Y:S02]  /*9610*/  IADD3 R49, P1, R96, 0x4000, RZ ;  /* 0x0000400060317810 */ /* 0x000fe40007f3e0ff */
[C---:B------:R-:W-:Y:S02]  /*9620*/  IADD3 R32, P3, R4.reuse, 0x4000, RZ ;  /* 0x0000400004207810 */ /* 0x040fe40007f7e0ff */
[----:B------:R-:W-:Y:S02]  /*9630*/  LOP3.LUT R11, R4, 0x380, RZ, 0xc0, !PT ;  /* 0x00000380040b7812 */ /* 0x000fe400078ec0ff */
[----:B------:R-:W-:Y:S01]  /*9640*/  LOP3.LUT R14, R24, R53, RZ, 0x3c, !PT ;  /* 0x00000035180e7212 */ /* 0x000fe200078e3cff */
[----:B------:R-:W-:Y:S01]  /*9650*/  IMAD.X R101, RZ, RZ, R5, P3 ;  /* 0x000000ffff657224 */ /* 0x000fe200018e0605 */
[----:B------:R-:W-:Y:S02]  /*9660*/  SHF.R.U64 R44, R44, 0x3, RZ ;  /* 0x000000032c2c7819 */ /* 0x000fe400000012ff */
[----:B------:R-:W-:-:S02]  /*9670*/  LOP3.LUT R118, R48, R33, RZ, 0x3c, !PT ;  /* 0x0000002130767212 */ /* 0x000fc400078e3cff */
[----:B------:R-:W-:Y:S02]  /*9680*/  LOP3.LUT R24, R61, 0x380, RZ, 0xc0, !PT ;  /* 0x000003803d187812 */ /* 0x000fe400078ec0ff */
[----:B------:R-:W-:Y:S02]  /*9690*/  LOP3.LUT R28, R65, 0x380, RZ, 0xc0, !PT ;  /* 0x00000380411c7812 */ /* 0x000fe400078ec0ff */
[----:B------:R-:W-:Y:S02]  /*96a0*/  LOP3.LUT R48, R49, 0x380, RZ, 0xc0, !PT ;  /* 0x0000038031307812 */ /* 0x000fe400078ec0ff */
[C---:B------:R-:W-:Y:S02]  /*96b0*/  IADD3 R8, P2, R4.reuse, 0x6020, RZ ;  /* 0x0000602004087810 */ /* 0x040fe40007f5e0ff */
[----:B------:R-:W-:Y:S02]  /*96c0*/  IADD3 R20, P3, R4, 0x6040, RZ ;  /* 0x0000604004147810 */ /* 0x000fe40007f7e0ff */
[----:B------:R-:W-:Y:S01]  /*96d0*/  SHF.R.U64 R11, R11, 0x3, RZ ;  /* 0x000000030b0b7819 */ /* 0x000fe200000012ff */
[--C-:B------:R-:W-:Y:S01]  /*96e0*/  IMAD.X R127, RZ, RZ, R5.reuse, P2 ;  /* 0x000000ffff7f7224 */ /* 0x100fe200010e0605 */
[----:B------:R-:W-:Y:S01]  /*96f0*/  LOP3.LUT R56, R44, R73, RZ, 0x3c, !PT ;  /* 0x000000492c387212 */ /* 0x000fe200078e3cff */
[----:B------:R-:W-:Y:S01]  /*9700*/  IMAD.X R9, RZ, RZ, R5, P3 ;  /* 0x000000ffff097224 */ /* 0x000fe200018e0605 */
[----:B------:R-:W-:-:S02]  /*9710*/  SHF.R.U64 R24, R24, 0x3, RZ ;  /* 0x0000000318187819 */ /* 0x000fc400000012ff */
[----:B------:R-:W-:Y:S02]  /*9720*/  SHF.R.U64 R28, R28, 0x3, RZ ;  /* 0x000000031c1c7819 */ /* 0x000fe400000012ff */
[----:B------:R-:W-:Y:S02]  /*9730*/  LOP3.LUT R44, R37, 0x380, RZ, 0xc0, !PT ;  /* 0x00000380252c7812 */ /* 0x000fe400078ec0ff */
[----:B------:R-:W-:Y:S02]  /*9740*/  SHF.R.U64 R48, R48, 0x3, RZ ;  /* 0x0000000330307819 */ /* 0x000fe400000012ff */
[----:B------:R-:W-:Y:S02]  /*9750*/  LOP3.LUT R45, R32, 0x380, RZ, 0xc0, !PT ;  /* 0x00000380202d7812 */ /* 0x000fe400078ec0ff */
[----:B------:R-:W-:Y:S01]  /*9760*/  LOP3.LUT R4, R11, R4, RZ, 0x3c, !PT ;  /* 0x000000040b047212 */ /* 0x000fe200078e3cff */
[----:B------:R-:W-:Y:S01]  /*9770*/  IMAD.X R11, RZ, RZ, R5, P4 ;  /* 0x000000ffff0b7224 */ /* 0x000fe200020e0605 */
[----:B------:R-:W-:-:S02]  /*9780*/  LOP3.LUT R24, R24, R61, RZ, 0x3c, !PT ;  /* 0x0000003d18187212 */ /* 0x000fc400078e3cff */
[----:B------:R-:W-:Y:S02]  /*9790*/  LOP3.LUT R28, R28, R65, RZ, 0x3c, !PT ;  /* 0x000000411c1c7212 */ /* 0x000fe400078e3cff */
[----:B------:R-:W-:Y:S02]  /*97a0*/  SHF.R.U64 R44, R44, 0x3, RZ ;  /* 0x000000032c2c7819 */ /* 0x000fe400000012ff */
[----:B------:R-:W-:Y:S02]  /*97b0*/  LOP3.LUT R48, R48, R49, RZ, 0x3c, !PT ;  /* 0x0000003130307212 */ /* 0x000fe400078e3cff */
[----:B------:R-:W-:Y:S02]  /*97c0*/  SHF.R.U64 R45, R45, 0x3, RZ ;  /* 0x000000032d2d7819 */ /* 0x000fe400000012ff */
[C---:B------:R-:W-:Y:S02]  /*97d0*/  IADD3 R65, P4, R96.reuse, 0x1000, RZ ;  /* 0x0000100060417810 */ /* 0x040fe40007f9e0ff */
[----:B------:R-:W-:-:S02]  /*97e0*/  IADD3 R61, P3, R96, 0x2000, RZ ;  /* 0x00002000603d7810 */ /* 0x000fc40007f7e0ff */
[C---:B------:R-:W-:Y:S02]  /*97f0*/  IADD3 R53, P2, R96.reuse, 0x3000, RZ ;  /* 0x0000300060357810 */ /* 0x040fe40007f5e0ff */
[----:B------:R-:W-:Y:S02]  /*9800*/  IADD3 R49, P6, R96, 0x5000, RZ ;  /* 0x0000500060317810 */ /* 0x000fe40007fde0ff */
[----:B------:R-:W-:Y:S02]  /*9810*/  LOP3.LUT R104, R44, R37, RZ, 0x3c, !PT ;  /* 0x000000252c687212 */ /* 0x000fe400078e3cff */
[----:B------:R-:W-:Y:S02]  /*9820*/  LOP3.LUT R100, R45, R32, RZ, 0x3c, !PT ;  /* 0x000000202d647212 */ /* 0x000fe400078e3cff */
[----:B------:R-:W-:Y:S02]  /*9830*/  LOP3.LUT R37, R8, 0x380, RZ, 0xc0, !PT ;  /* 0x0000038008257812 */ /* 0x000fe400078ec0ff */
[----:B------:R-:W-:-:S02]  /*9840*/  LOP3.LUT R64, R65, 0x380, RZ, 0xc0, !PT ;  /* 0x0000038041407812 */ /* 0x000fc400078ec0ff */
        /* <DEDUP_REMOVED lines=20> */
[----:B------:R-:W-:Y:S01]  /*9990*/  IMAD.X R53, RZ, RZ, R97, P2 ;  /* 0x000000ffff357224 */ /* 0x000fe200010e0661 */
[----:B------:R-:W-:-:S02]  /*99a0*/  LOP3.LUT R44, R44, R49, RZ, 0x3c, !PT ;  /* 0x000000312c2c7212 */ /* 0x000fc400078e3cff */
[----:B------:R-:W-:Y:S02]  /*99b0*/  MOV R73, R4 ;  /* 0x0000000400497202 */ /* 0x000fe40000000f00 */
[----:B------:R-:W-:Y:S02]  /*99c0*/  LOP3.LUT R40, R40, R69, RZ, 0x3c, !PT ;  /* 0x0000004528287212 */ /* 0x000fe400078e3cff */
[----:B------:R-:W-:Y:S02]  /*99d0*/  LOP3.LUT R122, R33, R6, RZ, 0x3c, !PT ;  /* 0x00000006217a7212 */ /* 0x000fe400078e3cff */
[----:B------:R-:W-:Y:S02]  /*99e0*/  LOP3.LUT R8, R45, R20, RZ, 0x3c, !PT ;  /* 0x000000142d087212 */ /* 0x000fe400078e3cff */
[----:B------:R-:W-:Y:S02]  /*99f0*/  F2FP.F16.F32.PACK_AB R4, R21, R195 ;  /* 0x000000c31504723e */ /* 0x000fe400000000ff */
[----:B------:R-:W-:-:S02]  /*9a00*/  IADD3.X R49, RZ, R97, RZ, P1, !PT ;  /* 0x00000061ff317210 */ /* 0x000fc40000ffe4ff */
[C---:B------:R-:W-:Y:S02]  /*9a10*/  IADD3 R45, P5, R96.reuse, 0x6000, RZ ;  /* 0x00006000602d7810 */ /* 0x040fe40007fbe0ff */
[C---:B------:R-:W-:Y:S02]  /*9a20*/  IADD3 R37, P4, R96.reuse, 0x7000, RZ ;  /* 0x0000700060257810 */ /* 0x040fe40007f9e0ff */
[C---:B------:R-:W-:Y:S02]  /*9a30*/  IADD3 R33, P3, R96.reuse, 0x8000, RZ ;  /* 0x0000800060217810 */ /* 0x040fe40007f7e0ff */
[C---:B------:R-:W-:Y:S02]  /*9a40*/  IADD3 R69, P2, R96.reuse, 0x9000, RZ ;  /* 0x0000900060457810 */ /* 0x040fe40007f5e0ff */
[----:B------:R-:W-:Y:S02]  /*9a50*/  IADD3 R21, P1, R96, 0xa000, RZ ;  /* 0x0000a00060157810 */ /* 0x000fe40007f3e0ff */
[----:B------:R-:W-:-:S02]  /*9a60*/  F2FP.F16.F32.PACK_AB R6, R7, R192 ;  /* 0x000000c00706723e */ /* 0x000fc400000000ff */
[----:B------:R-:W-:Y:S02]  /*9a70*/  F2FP.F16.F32.PACK_AB R5, R27, R26 ;  /* 0x0000001a1b05723e */ /* 0x000fe400000000ff */
[----:B------:R-:W-:Y:S02]  /*9a80*/  F2FP.F16.F32.PACK_AB R7, R31, R30 ;  /* 0x0000001e1f07723e */ /* 0x000fe400000000ff */
[----:B------:R-:W-:Y:S02]  /*9a90*/  LOP3.LUT R36, R45, 0x380, RZ, 0xc0, !PT ;  /* 0x000003802d247812 */ /* 0x000fe400078ec0ff */
[----:B------:R-:W-:Y:S01]  /*9aa0*/  LOP3.LUT R32, R37, 0x380, RZ, 0xc0, !PT ;  /* 0x0000038025207812 */ /* 0x000fe200078ec0ff */
[----:B------:R0:W-:Y:S01]  /*9ab0*/  STSM.16.M88.4 [R73], R4 ;  /* 0x0000000449007844 */ /* 0x0001e20000000200 */
[----:B------:R-:W-:Y:S02]  /*9ac0*/  LOP3.LUT R20, R33, 0x380, RZ, 0xc0, !PT ;  /* 0x0000038021147812 */ /* 0x000fe400078ec0ff */
[----:B------:R-:W-:-:S02]  /*9ad0*/  LOP3.LUT R68, R69, 0x380, RZ, 0xc0, !PT ;  /* 0x0000038045447812 */ /* 0x000fc400078ec0ff */
[----:B------:R-:W-:Y:S02]  /*9ae0*/  LOP3.LUT R72, R21, 0x380, RZ, 0xc0, !PT ;  /* 0x0000038015487812 */ /* 0x000fe400078ec0ff */
[----:B------:R-:W-:Y:S02]  /*9af0*/  SHF.R.U64 R36, R36, 0x3, RZ ;  /* 0x0000000324247819 */ /* 0x000fe400000012ff */
[----:B------:R-:W-:Y:S02]  /*9b00*/  SHF.R.U64 R32, R32, 0x3, RZ ;  /* 0x0000000320207819 */ /* 0x000fe400000012ff */
[----:B------:R-:W-:Y:S02]  /*9b10*/  SHF.R.U64 R20, R20, 0x3, RZ ;  /* 0x0000000314147819 */ /* 0x000fe400000012ff */
[----:B------:R-:W-:Y:S02]  /*9b20*/  SHF.R.U64 R68, R68, 0x3, RZ ;  /* 0x0000000344447819 */ /* 0x000fe400000012ff */
[----:B------:R-:W-:Y:S01]  /*9b30*/  SHF.R.U64 R72, R72, 0x3, RZ ;  /* 0x0000000348487819 */ /* 0x000fe200000012ff */
[----:B0-----:R-:W-:Y:S01]  /*9b40*/  IMAD.X R73, RZ, RZ, R97, P1 ;  /* 0x000000ffff497224 */ /* 0x001fe200008e0661 */
[----:B------:R-:W-:-:S02]  /*9b50*/  LOP3.LUT R5, R96, 0x380, RZ, 0xc0, !PT ;  /* 0x0000038060057812 */ /* 0x000fc400078ec0ff */
[----:B------:R-:W-:Y:S01]  /*9b60*/  LOP3.LUT R36, R36, R45, RZ, 0x3c, !PT ;  /* 0x0000002d24247212 */ /* 0x000fe200078e3cff */
[--C-:B------:R-:W-:Y:S01]  /*9b70*/  IMAD.X R45, RZ, RZ, R97.reuse, P6 ;  /* 0x000000ffff2d7224 */ /* 0x100fe200030e0661 */
        /* <DEDUP_REMOVED lines=14> */
[----:B------:R-:W-:Y:S02]  /*9c60*/  LOP3.LUT R96, R5, R96, RZ, 0x3c, !PT ;  /* 0x0000006005607212 */ /* 0x000fe400078e3cff */
[----:B------:R-:W-:-:S02]  /*9c70*/  MOV R26, R130 ;  /* 0x00000082001a7202 */ /* 0x000fc40000000f00 */
[----:B------:R-:W-:Y:S02]  /*9c80*/  F2FP.F16.F32.PACK_AB R4, R206, R208 ;  /* 0x000000d0ce04723e */ /* 0x000fe400000000ff */
[----:B------:R-:W-:Y:S02]  /*9c90*/  F2FP.F16.F32.PACK_AB R5, R35, R34 ;  /* 0x000000222305723e */ /* 0x000fe400000000ff */
[----:B------:R-:W-:Y:S02]  /*9ca0*/  F2FP.F16.F32.PACK_AB R6, R204, R207 ;  /* 0x000000cfcc06723e */ /* 0x000fe400000000ff */
[----:B------:R-:W-:Y:S02]  /*9cb0*/  F2FP.F16.F32.PACK_AB R7, R39, R38 ;  /* 0x000000262707723e */ /* 0x000fe400000000ff */
[----:B------:R-:W-:Y:S02]  /*9cc0*/  MOV R34, R8 ;  /* 0x0000000800227202 */ /* 0x000fe40000000f00 */
        /* <DEDUP_REMOVED lines=13> */
[----:B------:R-:W-:Y:S02]  /*9da0*/  MOV R195, R24 ;  /* 0x0000001800c37202 */ /* 0x000fe40000000f00 */
[----:B0-----:R-:W-:Y:S01]  /*9db0*/  F2FP.F16.F32.PACK_AB R4, R193, R197 ;  /* 0x000000c5c104723e */ /* 0x001fe200000000ff */
[----:B------:R-:W-:Y:S01]  /*9dc0*/  STSM.16.M88.4 [R192], R12 ;  /* 0x0000000cc0007844 */ /* 0x000fe20000000200 */
[----:B------:R-:W-:-:S02]  /*9dd0*/  F2FP.F16.F32.PACK_AB R5, R59, R58 ;  /* 0x0000003a3b05723e */ /* 0x000fc400000000ff */
[----:B------:R-:W-:Y:S02]  /*9de0*/  F2FP.F16.F32.PACK_AB R6, R183, R194 ;  /* 0x000000c2b706723e */ /* 0x000fe400000000ff */
[----:B------:R-:W-:Y:S02]  /*9df0*/  F2FP.F16.F32.PACK_AB R7, R63, R62 ;  /* 0x0000003e3f07723e */ /* 0x000fe400000000ff */
[----:B------:R-:W-:Y:S02]  /*9e00*/  MOV R213, R28 ;  /* 0x0000001c00d57202 */ /* 0x000fe40000000f00 */
[----:B------:R-:W-:Y:S01]  /*9e10*/  F2FP.F16.F32.PACK_AB R24, R181, R191 ;  /* 0x000000bfb518723e */ /* 0x000fe200000000ff */
[----:B------:R-:W-:Y:S01]  /*9e20*/  STSM.16.M88.4 [R195], R4 ;  /* 0x00000004c3007844 */ /* 0x000fe20000000200 */
[----:B------:R-:W-:Y:S02]  /*9e30*/  F2FP.F16.F32.PACK_AB R25, R67, R66 ;  /* 0x000000424319723e */ /* 0x000fe400000000ff */
[----:B------:R-:W-:-:S02]  /*9e40*/  F2FP.F16.F32.PACK_AB R26, R179, R182 ;  /* 0x000000b6b31a723e */ /* 0x000fc400000000ff */
[----:B------:R-:W-:Y:S02]  /*9e50*/  F2FP.F16.F32.PACK_AB R27, R71, R70 ;  /* 0x00000046471b723e */ /* 0x000fe400000000ff */
[----:B------:R-:W-:Y:S02]  /*9e60*/  MOV R40, R40 ;  /* 0x0000002800287202 */ /* 0x000fe40000000f00 */
[----:B------:R-:W-:Y:S01]  /*9e70*/  F2FP.F16.F32.PACK_AB R28, R177, R180 ;  /* 0x000000b4b11c723e */ /* 0x000fe200000000ff */
[----:B------:R-:W-:Y:S01]  /*9e80*/  STSM.16.M88.4 [R213], R24 ;  /* 0x00000018d5007844 */ /* 0x000fe20000000200 */
[----:B------:R-:W-:Y:S02]  /*9e90*/  F2FP.F16.F32.PACK_AB R29, R75, R74 ;  /* 0x0000004a4b1d723e */ /* 0x000fe400000000ff */
[----:B------:R-:W-:Y:S02]  /*9ea0*/  F2FP.F16.F32.PACK_AB R30, R175, R178 ;  /* 0x000000b2af1e723e */ /* 0x000fe400000000ff */
[----:B------:R-:W-:-:S02]  /*9eb0*/  F2FP.F16.F32.PACK_AB R31, R79, R78 ;  /* 0x0000004e4f1f723e */ /* 0x000fc400000000ff */
[----:B------:R-:W-:Y:S02]  /*9ec0*/  MOV R130, R56 ;  /* 0x0000003800827202 */ /* 0x000fe40000000f00 */
[----:B------:R-:W-:Y:S01]  /*9ed0*/  F2FP.F16.F32.PACK_AB R41, R83, R82 ;  /* 0x000000525329723e */ /* 0x000fe200000000ff */
[----:B------:R0:W-:Y:S01]  /*9ee0*/  STSM.16.M88.4 [R40], R28 ;  /* 0x0000001c28007844 */ /* 0x0001e20000000200 */
[----:B------:R-:W-:Y:S02]  /*9ef0*/  F2FP.F16.F32.PACK_AB R42, R171, R174 ;  /* 0x000000aeab2a723e */ /* 0x000fe400000000ff */
[----:B------:R-:W-:Y:S02]  /*9f00*/  F2FP.F16.F32.PACK_AB R43, R87, R86 ;  /* 0x00000056572b723e */ /* 0x000fe400000000ff */
[----:B------:R-:W-:Y:S02]  /*9f10*/  MOV R100, R100 ;  /* 0x0000006400647202 */ /* 0x000fe40000000f00 */
[----:B------:R-:W-:-:S02]  /*9f20*/  F2FP.F16.F32.PACK_AB R56, R169, R172 ;  /* 0x000000aca938723e */ /* 0x000fc400000000ff */
[----:B------:R-:W-:Y:S02]  /*9f30*/  F2FP.F16.F32.PACK_AB R57, R91, R90 ;  /* 0x0000005a5b39723e */ /* 0x000fe400000000ff */
[----:B------:R-:W-:Y:S02]  /*9f40*/  F2FP.F16.F32.PACK_AB R58, R167, R170 ;  /* 0x000000aaa73a723e */ /* 0x000fe400000000ff */
[----:B------:R-:W-:Y:S02]  /*9f50*/  F2FP.F16.F32.PACK_AB R59, R95, R94 ;  /* 0x0000005e5f3b723e */ /* 0x000fe400000000ff */
[----:B------:R-:W-:Y:S02]  /*9f60*/  MOV R104, R104 ;  /* 0x0000006800687202 */ /* 0x000fe40000000f00 */
[----:B0-----:R-:W-:Y:S02]  /*9f70*/  F2FP.F16.F32.PACK_AB R40, R173, R176 ;  /* 0x000000b0ad28723e */ /* 0x001fe400000000ff */
[----:B------:R-:W-:-:S02]  /*9f80*/  F2FP.F16.F32.PACK_AB R4, R165, R168 ;  /* 0x000000a8a504723e */ /* 0x000fc400000000ff */
[----:B------:R-:W-:Y:S01]  /*9f90*/  F2FP.F16.F32.PACK_AB R5, R99, R98 ;  /* 0x000000626305723e */ /* 0x000fe200000000ff */
        /* <DEDUP_REMOVED lines=16> */
[----:B------:R-:W-:Y:S02]  /*a0a0*/  F2FP.F16.F32.PACK_AB R15, R153, R112 ;  /* 0x00000070990f723e */ /* 0x000fe400000000ff */
[----:B------:R-:W-:Y:S02]  /*a0b0*/  F2FP.F16.F32.PACK_AB R122, R125, R124 ;  /* 0x0000007c7d7a723e */ /* 0x000fe400000000ff */
[----:B------:R-:W-:Y:S01]  /*a0c0*/  F2FP.F16.F32.PACK_AB R123, R158, R157 ;  /* 0x0000009d9e7b723e */ /* 0x000fe200000000ff */
[----:B------:R1:W-:Y:S01]  /*a0d0*/  STSM.16.M88.4 [R118], R12 ;  /* 0x0000000c76007844 */ /* 0x0003e20000000200 */
[----:B------:R-:W-:Y:S02]  /*a0e0*/  MOV R126, R126 ;  /* 0x0000007e007e7202 */ /* 0x000fe40000000f00 */
[----:B0-----:R-:W-:Y:S01]  /*a0f0*/  F2FP.F16.F32.PACK_AB R130, R133, R132 ;  /* 0x000000848582723e */ /* 0x001fe200000000ff */
[----:B------:R1:W-:Y:S01]  /*a100*/  STSM.16.M88.4 [R101], R120 ;  /* 0x0000007865007844 */ /* 0x0003e20000000200 */
[----:B------:R-:W-:-:S02]  /*a110*/  F2FP.F16.F32.PACK_AB R131, R135, R134 ;  /* 0x000000868783723e */ /* 0x000fc400000000ff */
[----:B------:R-:W-:Y:S02]  /*a120*/  LOP3.LUT R76, R77, 0x380, RZ, 0xc0, !PT ;  /* 0x000003804d4c7812 */ /* 0x000fe400078ec0ff */
[----:B------:R-:W-:Y:S01]  /*a130*/  LOP3.LUT R80, R81, 0x380, RZ, 0xc0, !PT ;  /* 0x0000038051507812 */ /* 0x000fe200078ec0ff */
[----:B------:R1:W-:Y:S01]  /*a140*/  STSM.16.M88.4 [R126], R128 ;  /* 0x000000807e007844 */ /* 0x0003e20000000200 */
[----:B------:R-:W-:Y:S02]  /*a150*/  LOP3.LUT R84, R85, 0x380, RZ, 0xc0, !PT ;  /* 0x0000038055547812 */ /* 0x000fe400078ec0ff */
[----:B------:R-:W-:Y:S01]  /*a160*/  LOP3.LUT R88, R89, 0x380, RZ, 0xc0, !PT ;  /* 0x0000038059587812 */ /* 0x000fe200078ec0ff */
[----:B------:R1:W-:Y:S01]  /*a170*/  STSM.16.M88.4 [R34], R136 ;  /* 0x0000008822007844 */ /* 0x0003e20000000200 */
[----:B------:R-:W-:Y:S02]  /*a180*/  LOP3.LUT R92, R93, 0x380, RZ, 0xc0, !PT ;  /* 0x000003805d5c7812 */ /* 0x000fe400078ec0ff */
[----:B------:R-:W-:Y:S01]  /*a190*/  SHF.R.U64 R76, R76, 0x3, RZ ;  /* 0x000000034c4c7819 */ /* 0x000fe200000012ff */
[----:B------:R1:W-:Y:S01]  /*a1a0*/  STSM.16.M88.4 [R35], R144 ;  /* 0x0000009023007844 */ /* 0x0003e20000000200 */
        /* <DEDUP_REMOVED lines=36> */
[C---:B------:R-:W-:Y:S02]  /*a3f0*/  IADD3 R7, -R4.reuse, RZ, RZ ;  /* 0x000000ff04077210 */ /* 0x040fe40007ffe1ff */
[----:B------:R-:W-:Y:S02]  /*a400*/  SHF.R.S32.HI R5, RZ, 0x1f, R4 ;  /* 0x0000001fff057819 */ /* 0x000fe40000011404 */
[----:B------:R-:W-:Y:S01]  /*a410*/  IADD3 R4, P0, R4, UR6, RZ ;  /* 0x0000000604047c10 */ /* 0x000fe2000ff1e0ff */
[C---:B------:R-:W-:Y:S02]  /*a420*/  IMAD R7, R8.reuse, R7, R10 ;  /* 0x0000000708077224 */ /* 0x040fe400078e020a */
[----:B------:R-:W-:Y:S02]  /*a430*/  IMAD.U32 R10, RZ, RZ, UR8 ;  /* 0x00000008ff0a7e24 */ /* 0x000fe4000f8e00ff */
[----:B------:R-:W-:Y:S01]  /*a440*/  IMAD R8, R8, UR5, RZ ;  /* 0x0000000508087c24 */ /* 0x000fe2000f8e02ff */
[----:B------:R-:W-:-:S02]  /*a450*/  SHF.R.S32.HI R6, RZ, 0x1f, R7 ;  /* 0x0000001fff067819 */ /* 0x000fc40000011407 */
        /* <DEDUP_REMOVED lines=19> */
.L_x_7298:
        /* <DEDUP_REMOVED lines=20> */
[----:B------:R-:W0:Y:S01]  /*a6d0*/  @P2 LDC R9, c[0x0][0xbec] ;  /* 0x0002fb00ff092b82 */ /* 0x000e220000000800 */
[----:B------:R-:W-:Y:S01]  /*a6e0*/  SHF.L.U32 R3, R3, 0x2, RZ ;  /* 0x0000000203037819 */ /* 0x000fe200000006ff */
[----:B------:R1:W5:Y:S01]  /*a6f0*/  LD.E.128 R4, desc[UR50][R20.64] ;  /* 0x0000003214047980 */ /* 0x000362000c101d00 */
[----:B------:R-:W-:-:S03]  /*a700*/  ISETP.GE.AND P0, PT, R188, UR10, PT ;  /* 0x0000000abc007c0c */ /* 0x000fc6000bf06270 */
[----:B------:R-:W5:Y:S02]  /*a710*/  LD.E.128 R68, desc[UR50][R68.64] ;  /* 0x0000003244447980 */ /* 0x000f64000c101d00 */
        /* <DEDUP_REMOVED lines=10> */
[----:B------:R-:W-:Y:S01]  /*a7c0*/  UIMAD.WIDE.U32 UR6, UR45, UR8, URZ ;  /* 0x000000082d0672a5 */ /* 0x000fe2000f8e003f */
[----:B------:R-:W-:Y:S01]  /*a7d0*/  IMAD.SHL.U32 R8, R8, 0x8, RZ ;  /* 0x0000000808087824 */ /* 0x000fe200078e00ff */
[----:B------:R-:W-:Y:S01]  /*a7e0*/  UIMAD UR5, UR45, UR9, UR5 ;  /* 0x000000092d0572a4 */ /* 0x000fe2000f8e0205 */
[----:B------:R-:W5:Y:S01]  /*a7f0*/  LD.E.128 R80, desc[UR50][R80.64] ;  /* 0x0000003250507980 */ /* 0x000f62000c101d00 */
[----:B------:R-:W-:Y:S01]  /*a800*/  IMAD.SHL.U32 R13, R0, 0x10, RZ ;  /* 0x00000010000d7824 */ /* 0x000fe200078e00ff */
[----:B------:R-:W-:Y:S01]  /*a810*/  ULDC.64 UR8, c[0x0][0xaf0] ;  /* 0x0002bc0000087ab9 */ /* 0x000fe20000000a00 */
[----:B0-----:R-:W-:Y:S01]  /*a820*/  @P2 IMAD.HI.U32 R0, R14, R9, RZ ;  /* 0x000000090e002227 */ /* 0x001fe200078e00ff */
        /* <DEDUP_REMOVED lines=14> */
[----:B------:R-:W-:Y:S01]  /*a910*/  MOV R9, UR7 ;  /* 0x0000000700097c02 */ /* 0x000fe20008000f00 */
[----:B------:R-:W-:Y:S01]  /*a920*/  IMAD.MOV R13, RZ, RZ, -R3 ;  /* 0x000000ffff0d7224 */ /* 0x000fe200078e0a03 */
[----:B------:R-:W-:Y:S01]  /*a930*/  ULDC.64 UR6, c[0x0][0xae0] ;  /* 0x0002b80000067ab9 */ /* 0x000fe20000000a00 */
        /* <DEDUP_REMOVED lines=12> */
[----:B-1----:R-:W-:Y:S01]  /*aa00*/  IMAD.SHL.U32 R21, R0, 0x20, RZ ;  /* 0x0000002000157824 */ /* 0x002fe200078e00ff */
        /* <DEDUP_REMOVED lines=23> */
[----:B0-----:R-:W-:Y:S01]  /*ab80*/  SYNCS.ARRIVE.TRANS64.RED.A1T0 RZ, [UR5], RZ ;  /* 0x000000ffffff79a7 */ /* 0x001fe20008100405 */
        /* <DEDUP_REMOVED lines=36> */
.L_x_7300:
[----:B------:R-:W-:Y:S05]  /*add0*/  BSYNC B1 ;  /* 0x0000000000017941 */ /* 0x000fea0003800000 */
.L_x_7299:
[----:B---3-5:R-:W-:Y:S01]  /*ade0*/  IADD3 R4, R28, 0x20, RZ ;  /* 0x000000201c047810 */ /* 0x028fe20007ffe0ff */
[----:B------:R4:W3:Y:S03]  /*adf0*/  SHFL.IDX PT, R7, R27, 0x1, 0x181f ;  /* 0x00381f001b077f89 */ /* 0x0008e600000e0000 */
        /* <DEDUP_REMOVED lines=19> */
[-C--:B------:R-:W-:Y:S02]  /*af30*/  @!P2 LEA.HI.X R13, R188, R7.reuse, R221, 0x1, P5 ;  /* 0x00000007bc0da211 */ /* 0x080fe400028f0cdd */
[-C--:B------:R-:W-:Y:S02]  /*af40*/  @!P0 LEA R14, P3, R186, R6.reuse, 0x1 ;  /* 0x00000006ba0e8211 */ /* 0x080fe400078608ff */
[CC--:B0-----:R-:W-:Y:S01]  /*af50*/  @!P1 LEA R4, P6, R187.reuse, R6.reuse, 0x1 ;  /* 0x00000006bb049211 */ /* 0x0c1fe200078c08ff */
[----:B------:R4:W-:Y:S01]  /*af60*/  @!P2 ST.E.128 desc[UR50][R12.64], R32 ;  /* 0x000000200c00a985 */ /* 0x0009e2000c101d32 */
[----:B------:R-:W-:Y:S02]  /*af70*/  @P4 LEA R20, P5, R214, R6, 0x1 ;  /* 0x00000006d6144211 */ /* 0x000fe400078a08ff */
[-C--:B------:R-:W-:Y:S02]  /*af80*/  @!P1 LEA.HI.X R5, R187, R7.reuse, R220, 0x1, P6 ;  /* 0x00000007bb059211 */ /* 0x080fe400030f0cdc */
[----:B------:R-:W-:-:S02]  /*af90*/  @!P0 LEA.HI.X R15, R186, R7, R219, 0x1, P3 ;  /* 0x00000007ba0f8211 */ /* 0x000fc400018f0cdb */
        /* <DEDUP_REMOVED lines=10> */
.L_x_7297:
[----:B------:R-:W0:Y:S01]  /*b040*/  LDC R10, c[0x0][0xbe8] ;  /* 0x0002fa00ff0a7b82 */ /* 0x000e220000000800 */
[----:B------:R-:W-:Y:S01]  /*b050*/  ISETP.GE.AND P2, PT, R216, 0x40, PT ;  /* 0x00000040d800780c */ /* 0x000fe20003f46270 */
[----:B------:R-:W-:Y:S01]  /*b060*/  ULDC UR12, c[0x0][0xac8] ;  /* 0x0002b200000c7ab9 */ /* 0x000fe20000000800 */
[----:B------:R-:W-:Y:S01]  /*b070*/  IMAD R0, R209, 0x20, R210 ;  /* 0x00000020d1007824 */ /* 0x000fe200078e02d2 */
[----:B------:R-:W-:Y:S01]  /*b080*/  ISETP.GE.AND P4, PT, R17, UR12, PT ;  /* 0x0000000c11007c0c */ /* 0x000fe2000bf86270 */
[----:B------:R-:W-:Y:S01]  /*b090*/  USHF.R.S32.HI UR8, URZ, 0x1f, UR45 ;  /* 0x0000001f3f087899 */ /* 0x000fe2000801142d */
[----:B------:R-:W-:Y:S01]  /*b0a0*/  ISETP.GE.AND P3, PT, R190, UR12, PT ;  /* 0x0000000cbe007c0c */ /* 0x000fe2000bf66270 */
[----:B------:R-:W-:Y:S01]  /*b0b0*/  USHF.R.S32.HI UR9, URZ, 0x1f, UR43 ;  /* 0x0000001f3f097899 */ /* 0x000fe2000801142b */
[----:B------:R-:W-:Y:S01]  /*b0c0*/  BSSY B1, `(.L_x_7302) ;  /* 0x0000031000017945 */ /* 0x000fe20003800000 */
[----:B------:R-:W-:Y:S01]  /*b0d0*/  ISETP.GE.AND P1, PT, R189, UR12, PT ;  /* 0x0000000cbd007c0c */ /* 0x000fe2000bf26270 */
[----:B------:R-:W-:Y:S01]  /*b0e0*/  VIADD R8, R0, UR44 ;  /* 0x0000002c00087c36 */ /* 0x000fe20008000000 */
        /* <DEDUP_REMOVED lines=11> */
[----:B--2---:R-:W-:-:S04]  /*b1a0*/  IADD3 R6, R7, -0x80, R6 ;  /* 0xffffff8007067810 */ /* 0x004fc80007ffe006 */
        /* <DEDUP_REMOVED lines=29> */
[----:B------:R-:W-:-:S04]  /*b380*/  LEA R6, P2, R4, UR6, 0x2 ;  /* 0x0000000604067c11 */ /* 0x000fc8000f8410ff */
[----:B------:R-:W-:-:S04]  /*b390*/  IADD3 R3, R5, R7, RZ ;  /* 0x0000000705037210 */ /* 0x000fc80007ffe0ff */
[----:B------:R-:W-:Y:S01]  /*b3a0*/  LEA.HI.X R7, R4, UR7, R3, 0x2, P2 ;  /* 0x0000000704077c11 */ /* 0x000fe200090f1403 */
[----:B------:R-:W-:-:S05]  /*b3b0*/  IMAD.MOV.U32 R3, RZ, RZ, -0x800000 ;  /* 0xff800000ff037424 */ /* 0x000fca00078e00ff */
[----:B------:R2:W-:Y:S02]  /*b3c0*/  STG.E desc[UR50][R6.64], R3 ;  /* 0x0000000306007986 */ /* 0x0005e4000c101932 */
.L_x_7303:
[----:B------:R-:W-:Y:S05]  /*b3d0*/  BSYNC B1 ;  /* 0x0000000000017941 */ /* 0x000fea0003800000 */
.L_x_7302:
        /* <DEDUP_REMOVED lines=28> */
[----:B------:R-:W-:Y:S01]  /*b5a0*/  MOV R4, UR6 ;  /* 0x0000000600047c02 */ /* 0x000fe20008000f00 */
[----:B------:R-:W-:Y:S01]  /*b5b0*/  ULDC.64 UR6, c[0x0][0xae0] ;  /* 0x0002b80000067ab9 */ /* 0x000fe20000000a00 */
[----:B------:R-:W-:Y:S01]  /*b5c0*/  SEL R6, RZ, 0xffffffff, P1 ;  /* 0xffffffffff067807 */ /* 0x000fe20000800000 */
        /* <DEDUP_REMOVED lines=17> */
[----:B------:R-:W-:Y:S02]  /*b6e0*/  VIADD R26, R210, UR44 ;  /* 0x0000002cd21a7c36 */ /* 0x000fe40008000000 */
[----:B------:R-:W-:Y:S02]  /*b6f0*/  IMAD R25, R10, UR5, RZ ;  /* 0x000000050a197c24 */ /* 0x000fe4000f8e02ff */
[C---:B------:R-:W-:Y:S01]  /*b700*/  IMAD R3, R7.reuse, UR7, R0 ;  /* 0x0000000707037c24 */ /* 0x040fe2000f8e0200 */
[----:B------:R-:W-:Y:S01]  /*b710*/  SEL R0, RZ, 0x80, P2 ;  /* 0x00000080ff007807 */ /* 0x000fe20001000000 */
[----:B------:R-:W-:Y:S01]  /*b720*/  IMAD.WIDE.U32 R4, R7, UR6, R4 ;  /* 0x0000000607047c25 */ /* 0x000fe2000f8e0004 */
[----:B------:R-:W-:Y:S01]  /*b730*/  SEL R7, RZ, 0x40, P0 ;  /* 0x00000040ff077807 */ /* 0x000fe20000000000 */
[----:B------:R-:W-:Y:S01]  /*b740*/  ULDC.64 UR6, c[0x0][0xa80] ;  /* 0x0002a00000067ab9 */ /* 0x000fe20000000a00 */
[----:B------:R-:W-:-:S02]  /*b750*/  ISETP.GE.AND P0, PT, R26, R25, PT ;  /* 0x000000191a00720c */ /* 0x000fc40003f06270 */
[----:B------:R-:W-:Y:S02]  /*b760*/  IADD3 R3, R5, R3, RZ ;  /* 0x0000000305037210 */ /* 0x000fe40007ffe0ff */
[----:B------:R-:W-:Y:S02]  /*b770*/  LEA R20, P1, R4, UR6, 0x1 ;  /* 0x0000000604147c11 */ /* 0x000fe4000f8208ff */
[----:B------:R-:W-:Y:S02]  /*b780*/  LOP3.LUT R21, R12, R7, RZ, 0xfc, !PT ;  /* 0x000000070c157212 */ /* 0x000fe400078efcff */
[----:B------:R-:W-:Y:S01]  /*b790*/  LEA.HI.X R3, R4, UR7, R3, 0x1, P1 ;  /* 0x0000000704037c11 */ /* 0x000fe200088f0c03 */
[----:B------:R0:W1:Y:S01]  /*b7a0*/  SHFL.IDX PT, R6, R20, RZ, 0x181f ;  /* 0x00181fff14067589 */ /* 0x00006200000e0000 */
[----:B------:R-:W-:-:S03]  /*b7b0*/  LOP3.LUT R24, R21, R0, RZ, 0xfc, !PT ;  /* 0x0000000015187212 */ /* 0x000fc600078efcff */
        /* <DEDUP_REMOVED lines=33> */
.L_x_7305:
[----:B------:R-:W-:Y:S05]  /*b9d0*/  BSYNC B1 ;  /* 0x0000000000017941 */ /* 0x000fea0003800000 */
.L_x_7304:
        /* <DEDUP_REMOVED lines=36> */
.L_x_7301:
[----:B------:R-:W-:Y:S05]  /*bc20*/  BSYNC B0 ;  /* 0x0000000000007941 */ /* 0x000fea0003800000 */
.L_x_7296:
[----:B------:R-:W-:Y:S02]  /*bc30*/  ULDC UR5, c[0x0][0xc38] ;  /* 0x00030e0000057ab9 */ /* 0x000fe40000000800 */
[----:B------:R-:W-:-:S06]  /*bc40*/  UISETP.GE.AND UP0, UPT, UR4, UR5, UPT ;  /* 0x000000050400728c */ /* 0x000fcc000bf06270 */
[----:B------:R-:W-:-:S13]  /*bc50*/  PLOP3.LUT P0, PT, PT, PT, UP0, 0x80, 0x0 ;  /* 0x000000000000781c */ /* 0x000fda0003f0f008 */
[----:B------:R-:W-:Y:S05]  /*bc60*/  @!P0 BRA `(.L_x_7306) ;  /* 0xffffff5000b08947 */ /* 0x000fea000383ffff */
[----:B------:R-:W-:Y:S05]  /*bc70*/  EXIT ;  /* 0x000000000000794d */ /* 0x000fea0003800000 */
.L_x_7244:
        /* <DEDUP_REMOVED lines=30> */
[----:B------:R-:W-:Y:S01]  /*be60*/  IMAD.MOV.U32 R22, RZ, RZ, 0x1 ;  /* 0x00000001ff167424 */ /* 0x000fe200078e00ff */
[C---:B------:R-:W-:Y:S01]  /*be70*/  LOP3.LUT R3, R8.reuse, 0x80, RZ, 0xfc, !PT ;  /* 0x0000008008037812 */ /* 0x040fe200078efcff */
[----:B------:R-:W-:Y:S01]  /*be80*/  IMAD.MOV.U32 R18, RZ, RZ, RZ ;  /* 0x000000ffff127224 */ /* 0x000fe200078e00ff */
[----:B------:R-:W-:Y:S01]  /*be90*/  LOP3.LUT R4, R8, 0xc0, RZ, 0xfc, !PT ;  /* 0x000000c008047812 */ /* 0x000fe200078efcff */
[----:B------:R-:W-:Y:S01]  /*bea0*/  UIMAD UR37, UR37, UR38, URZ ;  /* 0x00000026252572a4 */ /* 0x000fe2000f8e023f */
[----:B------:R-:W-:Y:S01]  /*beb0*/  ISETP.GE.AND P3, PT, R3, UR4, PT ;  /* 0x0000000403007c0c */ /* 0x000fe2000bf66270 */
[----:B------:R-:W-:Y:S01]  /*bec0*/  ULDC UR45, c[0x0][0xc] ;  /* 0x00000300002d7ab9 */ /* 0x000fe20000000800 */
[----:B------:R-:W-:Y:S01]  /*bed0*/  ISETP.GE.AND P2, PT, R4, UR4, PT ;  /* 0x0000000404007c0c */ /* 0x000fe2000bf46270 */
[----:B------:R-:W-:Y:S01]  /*bee0*/  ULOP3.LUT UR46, UR39, 0x2, URZ, 0xfc, !UPT ;  /* 0x00000002272e7892 */ /* 0x000fe2000f8efc3f */
[----:B------:R-:W-:-:S02]  /*bef0*/  SEL R3, RZ, 0xffffffff, P1 ;  /* 0xffffffffff037807 */ /* 0x000fc40000800000 */
[----:B------:R-:W-:Y:S02]  /*bf00*/  LOP3.LUT R5, R8, 0x180, RZ, 0xfc, !PT ;  /* 0x0000018008057812 */ /* 0x000fe400078efcff */
[----:B------:R-:W-:Y:S01]  /*bf10*/  @P1 LOP3.LUT R16, R16, 0x40, RZ, 0xfc, !PT ;  /* 0x0000004010101812 */ /* 0x000fe200078efcff */
[----:B------:R-:W-:Y:S01]  /*bf20*/  IMAD.SHL.U32 R3, R3, 0x2, RZ ;  /* 0x0000000203037824 */ /* 0x000fe200078e00ff */
[----:B------:R-:W-:Y:S02]  /*bf30*/  LOP3.LUT R6, R8, 0x1c0, RZ, 0xfc, !PT ;  /* 0x000001c008067812 */ /* 0x000fe400078efcff */
[----:B------:R-:W-:Y:S02]  /*bf40*/  LOP3.LUT R16, R16, 0xffffff7f, RZ, 0xc0, !PT ;  /* 0xffffff7f10107812 */ /* 0x000fe400078ec0ff */
[----:B------:R-:W-:Y:S02]  /*bf50*/  SEL R2, RZ, 0x1, P0 ;  /* 0x00000001ff027807 */ /* 0x000fe40000000000 */
[----:B------:R-:W-:-:S02]  /*bf60*/  @P0 LOP3.LUT R16, R16, 0x80, RZ, 0xfc, !PT ;  /* 0x0000008010100812 */ /* 0x000fc400078efcff */
[----:B------:R-:W-:Y:S02]  /*bf70*/  ISETP.GE.AND P1, PT, R5, UR4, PT ;  /* 0x0000000405007c0c */ /* 0x000fe4000bf26270 */
[----:B------:R-:W-:Y:S02]  /*bf80*/  LOP3.LUT R16, R16, 0xffffffdf, RZ, 0xc0, !PT ;  /* 0xffffffdf10107812 */ /* 0x000fe400078ec0ff */
[----:B------:R-:W-:Y:S02]  /*bf90*/  ISETP.GE.AND P0, PT, R6, UR4, PT ;  /* 0x0000000406007c0c */ /* 0x000fe4000bf06270 */
[----:B------:R-:W-:Y:S02]  /*bfa0*/  @P3 LOP3.LUT R16, R16, 0x20, RZ, 0xfc, !PT ;  /* 0x0000002010103812 */ /* 0x000fe400078efcff */
[----:B------:R-:W-:Y:S02]  /*bfb0*/  LOP3.LUT R5, R8, 0x100, RZ, 0xfc, !PT ;  /* 0x0000010008057812 */ /* 0x000fe400078efcff */
[----:B------:R-:W-:-:S02]  /*bfc0*/  LOP3.LUT R16, R16, 0xffffffef, RZ, 0xc0, !PT ;  /* 0xffffffef10107812 */ /* 0x000fc400078ec0ff */
[----:B------:R-:W-:Y:S02]  /*bfd0*/  LOP3.LUT R6, R8, 0x140, RZ, 0xfc, !PT ;  /* 0x0000014008067812 */ /* 0x000fe400078efcff */
[----:B------:R-:W-:Y:S02]  /*bfe0*/  LOP3.LUT R2, R3, 0x2, R2, 0xe2, !PT ;  /* 0x0000000203027812 */ /* 0x000fe400078ee202 */
[----:B------:R-:W-:Y:S02]  /*bff0*/  @P2 LOP3.LUT R16, R16, 0x10, RZ, 0xfc, !PT ;  /* 0x0000001010102812 */ /* 0x000fe400078efcff */
[----:B------:R-:W-:Y:S02]  /*c000*/  SEL R3, RZ, 0x4, P3 ;  /* 0x00000004ff037807 */ /* 0x000fe40001800000 */
[----:B------:R-:W-:Y:S02]  /*c010*/  SEL R4, RZ, 0x8, P2 ;  /* 0x00000008ff047807 */ /* 0x000fe40001000000 */
[----:B------:R-:W-:-:S02]  /*c020*/  ISETP.GE.AND P3, PT, R5, UR4, PT ;  /* 0x0000000405007c0c */ /* 0x000fc4000bf66270 */
[----:B------:R-:W-:Y:S01]  /*c030*/  ISETP.GE.AND P2, PT, R6, UR4, PT ;  /* 0x0000000406007c0c */ /* 0x000fe2000bf46270 */
[----:B------:R-:W-:Y:S01]  /*c040*/  ULDC.64 UR4, c[0x0][0x418] ;  /* 0x0001060000047ab9 */ /* 0x000fe20000000a00 */
[----:B------:R-:W-:Y:S01]  /*c050*/  LOP3.LUT R4, R4, R2, R3, 0xfe, !PT ;  /* 0x0000000204047212 */ /* 0x000fe200078efe03 */
[----:B------:R-:W-:Y:S01]  /*c060*/  UISETP.NE.U32.AND UP0, UPT, UR4, URZ, UPT ;  /* 0x0000003f0400728c */ /* 0x000fe2000bf05070 */
[----:B------:R-:W-:Y:S02]  /*c070*/  LOP3.LUT R3, R31, 0x1f8, RZ, 0xc0, !PT ;  /* 0x000001f81f037812 */ /* 0x000fe400078ec0ff */
        /* <DEDUP_REMOVED lines=24> */
[----:B------:R-:W-:-:S02]  /*c200*/  LOP3.LUT R4, R6, R4, R5, 0xfe, !PT ;  /* 0x0000000406047212 */ /* 0x000fc400078efe05 */
[----:B------:R-:W-:Y:S01]  /*c210*/  SEL R9, RZ, 0x80, P0 ;  /* 0x00000080ff097807 */ /* 0x000fe20000000000 */
[----:B------:R-:W-:Y:S01]  /*c220*/  ULEA.HI UR5, UR5, UR4, URZ, 0x6 ;  /* 0x0000000405057291 */ /* 0x000fe2000f8f303f */
[----:B------:R-:W-:Y:S02]  /*c230*/  ISETP.GE.AND P0, PT, R8, UR9, PT ;  /* 0x0000000908007c0c */ /* 0x000fe4000bf06270 */
[----:B------:R-:W-:Y:S01]  /*c240*/  LOP3.LUT R4, R4, R7, RZ, 0xfc, !PT ;  /* 0x0000000704047212 */ /* 0x000fe200078efcff */
[----:B------:R-:W-:Y:S01]  /*c250*/  USHF.R.S32.HI UR40, URZ, 0x6, UR5 ;  /* 0x000000063f287899 */ /* 0x000fe20008011405 */
[----:B------:R-:W-:Y:S02]  /*c260*/  LOP3.LUT R16, R16, 0xfffffffd, RZ, 0xc0, !PT ;  /* 0xfffffffd10107812 */ /* 0x000fe400078ec0ff */
[----:B------:R-:W-:Y:S02]  /*c270*/  LOP3.LUT R32, R4, R9, RZ, 0xfc, !PT ;  /* 0x0000000904207212 */ /* 0x000fe400078efcff */
[----:B------:R-:W-:-:S02]  /*c280*/  @P1 LOP3.LUT R16, R16, 0x2, RZ, 0xfc, !PT ;  /* 0x0000000210101812 */ /* 0x000fc400078efcff */
[----:B------:R-:W-:Y:S02]  /*c290*/  LOP3.LUT R28, R4, 0x40, RZ, 0xc0, !PT ;  /* 0x00000040041c7812 */ /* 0x000fe400078ec0ff */
[----:B------:R-:W-:Y:S02]  /*c2a0*/  LOP3.LUT R26, R32, 0x80, RZ, 0xc0, !PT ;  /* 0x00000080201a7812 */ /* 0x000fe400078ec0ff */
[----:B------:R-:W-:Y:S02]  /*c2b0*/  LOP3.LUT R16, R16, 0xffffefff, RZ, 0xc0, !PT ;  /* 0xffffefff10107812 */ /* 0x000fe400078ec0ff */
[----:B------:R-:W-:Y:S02]  /*c2c0*/  MOV R33, UR10 ;  /* 0x0000000a00217c02 */ /* 0x000fe40008000f00 */
[----:B------:R-:W-:Y:S02]  /*c2d0*/  SHF.R.U32.HI R28, RZ, 0x2, R28 ;  /* 0x00000002ff1c7819 */ /* 0x000fe4000001161c */
[----:B------:R-:W-:-:S02]  /*c2e0*/  SHF.R.U32.HI R26, RZ, 0x3, R26 ;  /* 0x00000003ff1a7819 */ /* 0x000fc4000001161a */
[----:B-1----:R-:W-:-:S07]  /*c2f0*/  @P0 LOP3.LUT R16, R16, 0x1000, RZ, 0xfc, !PT ;  /* 0x0000100010100812 */ /* 0x002fce00078efcff */
.L_x_7356:
        /* <DEDUP_REMOVED lines=22> */
.L_x_7308:
[----:B------:R-:W-:Y:S01]  /*c460*/  ULDC UR8, c[0x0][0xc54] ;  /* 0x0003150000087ab9 */ /* 0x000fe20000000800 */
[----:B------:R-:W-:Y:S01]  /*c470*/  UMOV UR6, UR7 ;  /* 0x0000000700067c82 */ /* 0x000fe20008000000 */
[----:B------:R-:W-:-:S11]  /*c480*/  UISETP.NE.AND UP0, UPT, UR8, 0x1, UPT ;  /* 0x000000010800788c */ /* 0x000fd6000bf05270 */
[----:B------:R-:W-:Y:S02]  /*c490*/  @UP0 ULDC.64 UR10, c[0x0][0xc58] ;  /* 0x00031600000a0ab9 */ /* 0x000fe40000000a00 */
[----:B------:R-:W-:-:S04]  /*c4a0*/  UIMAD.WIDE.U32 UR4, UR7, UR10, URZ ;  /* 0x0000000a070472a5 */ /* 0x000fc8000f8e003f */
[----:B------:R-:W-:-:S04]  /*c4b0*/  @UP0 USHF.R.U32.HI UR6, URZ, UR11, UR5 ;  /* 0x0000000b3f060299 */ /* 0x000fc80008011605 */
[----:B------:R-:W-:-:S12]  /*c4c0*/  UIMAD UR4, UR6, UR8, URZ ;  /* 0x00000008060472a4 */ /* 0x000fd8000f8e023f */
.L_x_7309:
        /* <DEDUP_REMOVED lines=34> */
[----:B------:R-:W-:-:S04]  /*c6f0*/  USHF.R.S32.HI UR4, URZ, 0x1f, UR6 ;  /* 0x0000001f3f047899 */ /* 0x000fc80008011406 */
[----:B------:R-:W-:-:S04]  /*c700*/  ULEA.HI UR4, UR4, UR6, URZ, 0x6 ;  /* 0x0000000604047291 */ /* 0x000fc8000f8f303f */
[----:B------:R-:W-:-:S04]  /*c710*/  USHF.R.S32.HI UR4, URZ, 0x6, UR4 ;  /* 0x000000063f047899 */ /* 0x000fc80008011404 */
        /* <DEDUP_REMOVED lines=21> */
.L_x_7311:
        /* <DEDUP_REMOVED lines=19> */
[----:B0----5:R-:W-:Y:S05]  /*c9a0*/  CALL.ABS.NOINC R2 ;  /* 0x0000000002007343 */ /* 0x021fea0003c00000 */
.L_x_7314:
[----:B------:R-:W-:Y:S05]  /*c9b0*/  BSYNC B6 ;  /* 0x0000000000067941 */ /* 0x000fea0003800000 */
.L_x_7313:
        /* <DEDUP_REMOVED lines=20> */
.L_x_7317:
[----:B------:R0:W1:Y:S01]  /*cb00*/  LDC.64 R2, c[0x4][R19] ;  /* 0x0100000013027b82 */ /* 0x0000620000000a00 */
[----:B------:R-:W-:Y:S01]  /*cb10*/  ULDC.64 UR6, c[0x4][0xf0] ;  /* 0x01003c0000067ab9 */ /* 0x000fe20000000a00 */
[----:B------:R-:W-:Y:S01]  /*cb20*/  ULDC.64 UR8, c[0x4][0xf8] ;  /* 0x01003e0000087ab9 */ /* 0x000fe20000000a00 */
[----:B------:R-:W-:Y:S01]  /*cb30*/  ULDC.64 UR4, c[0x4][0x50] ;  /* 0x0100140000047ab9 */ /* 0x000fe20000000a00 */
[----:B------:R-:W-:Y:S01]  /*cb40*/  MOV R4, UR6 ;  /* 0x0000000600047c02 */ /* 0x000fe20008000f00 */
[----:B------:R-:W-:Y:S01]  /*cb50*/  IMAD.U32 R5, RZ, RZ, UR7 ;  /* 0x00000007ff057e24 */ /* 0x000fe2000f8e00ff */
[----:B------:R-:W-:Y:S01]  /*cb60*/  MOV R12, 0x1 ;  /* 0x00000001000c7802 */ /* 0x000fe20000000f00 */
[----:B------:R-:W-:Y:S02]  /*cb70*/  IMAD.U32 R6, RZ, RZ, UR8 ;  /* 0x00000008ff067e24 */ /* 0x000fe4000f8e00ff */
[----:B------:R-:W-:Y:S02]  /*cb80*/  IMAD.U32 R7, RZ, RZ, UR9 ;  /* 0x00000009ff077e24 */ /* 0x000fe4000f8e00ff */
[----:B------:R-:W-:-:S02]  /*cb90*/  IMAD.U32 R10, RZ, RZ, UR4 ;  /* 0x00000004ff0a7e24 */ /* 0x000fc4000f8e00ff */
[----:B------:R-:W-:Y:S02]  /*cba0*/  IMAD.U32 R11, RZ, RZ, UR5 ;  /* 0x00000005ff0b7e24 */ /* 0x000fe4000f8e00ff */
[----:B------:R-:W-:Y:S02]  /*cbb0*/  IMAD.MOV.U32 R8, RZ, RZ, 0x70 ;  /* 0x00000070ff087424 */ /* 0x000fe400078e00ff */
[----:B0-----:R-:W-:-:S07]  /*cbc0*/  IMAD.MOV.U32 R13, RZ, RZ, RZ ;  /* 0x000000ffff0d7224 */ /* 0x001fce00078e00ff */
[----:B------:R-:W-:-:S07]  /*cbd0*/  LEPC R20, `(.L_x_7316) ;  /* 0x000000001014794e */ /* 0x000fce0000000000 */
[----:B-1----:R-:W-:Y:S05]  /*cbe0*/  CALL.ABS.NOINC R2 ;  /* 0x0000000002007343 */ /* 0x002fea0003c00000 */
.L_x_7316:
[----:B------:R-:W-:Y:S05]  /*cbf0*/  BSYNC B6 ;  /* 0x0000000000067941 */ /* 0x000fea0003800000 */
.L_x_7315:
        /* <DEDUP_REMOVED lines=12> */
[----:B------:R-:W-:Y:S01]  /*ccc0*/  IMAD.U32 R27, RZ, RZ, UR44 ;  /* 0x0000002cff1b7e24 */ /* 0x000fe2000f8e00ff */
[----:B------:R-:W-:Y:S01]  /*ccd0*/  UMOV UR5, 0xffffffff ;  /* 0xffffffff00057882 */ /* 0x000fe20000000000 */
[----:B------:R-:W-:-:S03]  /*cce0*/  IMAD.U32 R19, RZ, RZ, UR4 ;  /* 0x00000004ff137e24 */ /* 0x000fc6000f8e00ff */
[----:B------:R-:W-:Y:S01]  /*ccf0*/  LEA R27, R27, 0xffffffc0, 0x6 ;  /* 0xffffffc01b1b7811 */ /* 0x000fe200078e30ff */
[----:B------:R-:W-:Y:S06]  /*cd00*/  BRA.DIV UR5, `(.L_x_7318) ;  /* 0x00000032058c7947 */ /* 0x000fec000b800000 */
.L_x_7373:
        /* <DEDUP_REMOVED lines=8> */
[----:B--2---:R-:W-:-:S04]  /*cd90*/  SHF.L.U32 R8, R8, 0x4, RZ ;  /* 0x0000000408087819 */ /* 0x004fc800000006ff */
        /* <DEDUP_REMOVED lines=18> */
[----:B------:R-:W-:Y:S01]  /*cec0*/  IMAD.U32 R2, RZ, RZ, UR46 ;  /* 0x0000002eff027e24 */ /* 0x000fe2000f8e00ff */
[----:B------:R-:W-:-:S03]  /*ced0*/  IADD3 R0, -R9, RZ, RZ ;  /* 0x000000ff09007210 */ /* 0x000fc60007ffe1ff */
        /* <DEDUP_REMOVED lines=13> */
.L_x_7319:
[----:B------:R-:W-:Y:S01]  /*cfb0*/  IMAD R25, R18, 0x8, R17 ;  /* 0x0000000812197824 */ /* 0x000fe200078e0211 */
[----:B------:R-:W-:Y:S01]  /*cfc0*/  SHF.L.U32 R0, R22, 0x1f, RZ ;  /* 0x0000001f16007819 */ /* 0x000fe200000006ff */
[----:B------:R-:W-:Y:S03]  /*cfd0*/  BSSY B0, `(.L_x_7320) ;  /* 0x0000003000007945 */ /* 0x000fe60003800000 */
[----:B------:R-:W0:Y:S02]  /*cfe0*/  SYNCS.PHASECHK.TRANS64.TRYWAIT P0, [R25+URZ+0x28c40], R0 ;  /* 0x028c4000190075a7 */ /* 0x000e24000800017f */
[----:B0-----:R-:W-:Y:S05]  /*cff0*/  @!P0 BRA `(.L_x_7321) ;  /* 0x0000002c00fc8947 */ /* 0x001fea0003800000 */
.L_x_7374:
[----:B------:R-:W-:Y:S05]  /*d000*/  BSYNC B0 ;  /* 0x0000000000007941 */ /* 0x000fea0003800000 */
.L_x_7320:
        /* <DEDUP_REMOVED lines=12> */
[----:B------:R-:W-:Y:S01]  /*d0d0*/  IMAD R5, R4, UR4, RZ ;  /* 0x0000000404057c24 */ /* 0x000fe2000f8e02ff */
[----:B0-----:R-:W-:Y:S01]  /*d0e0*/  LEA R4, R18, R31, 0xc ;  /* 0x0000001f12047211 */ /* 0x001fe200078e60ff */
        /* <DEDUP_REMOVED lines=11> */
[----:B-1----:R-:W-:Y:S02]  /*d1a0*/  IMAD.SHL.U32 R6, R6, 0x8, RZ ;  /* 0x0000000806067824 */ /* 0x002fe400078e00ff */
[----:B------:R-:W-:Y:S02]  /*d1b0*/  LEA.HI.X R5, R2, UR5, R5, 0x1, P0 ;  /* 0x0000000502057c11 */ /* 0x000fe400080f0c05 */
[----:B------:R-:W-:Y:S02]  /*d1c0*/  ISETP.GE.AND P0, PT, R27, 0x1, PT ;  /* 0x000000011b00780c */ /* 0x000fe40003f06270 */
[----:B------:R-:W-:Y:S01]  /*d1d0*/  LOP3.LUT R6, R6, 0x38, RZ, 0xc0, !PT ;  /* 0x0000003806067812 */ /* 0x000fe200078ec0ff */
[----:B------:R-:W-:Y:S10]  /*d1e0*/  BRA.DIV UR4, `(.L_x_7322) ;  /* 0x0000002e04947947 */ /* 0x000ff4000b800000 */
        /* <DEDUP_REMOVED lines=12> */
[----:B-1----:R-:W-:Y:S01]  /*d2b0*/  @P0 IMAD.X R3, RZ, RZ, R2, P1 ;  /* 0x000000ffff030224 */ /* 0x002fe200008e0602 */
[----:B------:R-:W-:Y:S02]  /*d2c0*/  @P0 MOV R2, R14 ;  /* 0x0000000e00020202 */ /* 0x000fe40000000f00 */
        /* <DEDUP_REMOVED lines=11> */
.L_x_7384:
        /* <DEDUP_REMOVED lines=10> */
.L_x_7323:
        /* <DEDUP_REMOVED lines=11> */
.L_x_7324:
[----:B------:R-:W-:Y:S01]  /*d4d0*/  IADD3 R0, R17, 0x20400, RZ ;  /* 0x0002040011007810 */ /* 0x000fe20007ffe0ff */
        /* <DEDUP_REMOVED lines=22> */
.L_x_7326:
[----:B------:R-:W-:Y:S05]  /*d640*/  BSYNC B6 ;  /* 0x0000000000067941 */ /* 0x000fea0003800000 */
.L_x_7325:
[----:B------:R2:W5:Y:S01]  /*d650*/  LDL R8, [R1+0x8] ;  /* 0x0000080001087983 */ /* 0x0005620000100800 */
[----:B------:R-:W-:Y:S01]  /*d660*/  UISETP.NE.AND UP0, UPT, UR47, URZ, UPT ;  /* 0x0000003f2f00728c */ /* 0x000fe2000bf05270 */
[----:B------:R-:W-:Y:S01]  /*d670*/  IMAD.U32 R0, RZ, RZ, UR43 ;  /* 0x0000002bff007e24 */ /* 0x000fe2000f8e00ff */
[----:B------:R-:W-:Y:S01]  /*d680*/  LOP3.LUT P5, RZ, R16, 0x1000, RZ, 0xc0, !PT ;  /* 0x0000100010ff7812 */ /* 0x000fe200078ac0ff */
[----:B0-----:R-:W0:Y:S01]  /*d690*/  S2R R2, SR_TID.X ;  /* 0x0000000000027919 */ /* 0x001e220000002100 */
[----:B------:R-:W-:Y:S01]  /*d6a0*/  R2UR UR6, R23 ;  /* 0x00000000170672ca */ /* 0x000fe200000e0000 */
[----:B------:R-:W-:Y:S01]  /*d6b0*/  ULDC.64 UR8, c[0x0][0x2d8] ;  /* 0x0000b60000087ab9 */ /* 0x000fe20000000a00 */
[----:B------:R-:W-:-:S05]  /*d6c0*/  PLOP3.LUT P0, PT, PT, PT, UP0, 0x80, 0x0 ;  /* 0x000000000000781c */ /* 0x000fca0003f0f008 */
[----:B------:R-:W-:Y:S01]  /*d6d0*/  @UP0 ULDC UR4, c[0x0][0x44c] ;  /* 0x0001130000040ab9 */ /* 0x000fe20000000800 */
[----:B0-----:R-:W-:-:S05]  /*d6e0*/  IMAD.SHL.U32 R2, R2, 0x10, RZ ;  /* 0x0000001002027824 */ /* 0x001fca00078e00ff */
[----:B------:R-:W-:-:S05]  /*d6f0*/  LOP3.LUT R2, R36, 0x70, R2, 0xf8, !PT ;  /* 0x0000007024027812 */ /* 0x000fca00078ef802 */
[----:B------:R-:W-:-:S04]  /*d700*/  IMAD R0, R0, 0x40, R2 ;  /* 0x0000004000007824 */ /* 0x000fc800078e0202 */
        /* <DEDUP_REMOVED lines=8> */
[----:B------:R-:W-:Y:S01]  /*d790*/  UIMAD UR7, UR7, UR9, UR6 ;  /* 0x00000009070772a4 */ /* 0x000fe2000f8e0206 */
[----:B------:R-:W0:Y:S01]  /*d7a0*/  S2R R10, SR_TID.X ;  /* 0x00000000000a7919 */ /* 0x000e220000002100 */
[----:B------:R-:W-:Y:S01]  /*d7b0*/  USHF.R.S32.HI UR6, URZ, 0x1f, UR42 ;  /* 0x0000001f3f067899 */ /* 0x000fe2000801142a */
[----:B------:R-:W-:-:S09]  /*d7c0*/  IADD3 R5, -R2, RZ, RZ ;  /* 0x000000ff02057210 */ /* 0x000fd20007ffe1ff */
        /* <DEDUP_REMOVED lines=25> */
[----:B0-----:R-:W-:-:S03]  /*d960*/  IMAD.SHL.U32 R10, R10, 0x8, RZ ;  /* 0x000000080a0a7824 */ /* 0x001fc600078e00ff */
[----:B------:R-:W-:Y:S02]  /*d970*/  LEA.HI.X R5, R2, UR5, R5, 0x1, P0 ;  /* 0x0000000502057c11 */ /* 0x000fe400080f0c05 */
[----:B------:R-:W-:Y:S01]  /*d980*/  LOP3.LUT R10, R10, 0x38, RZ, 0xc0, !PT ;  /* 0x000000380a0a7812 */ /* 0x000fe200078ec0ff */
[----:B--2---:R-:W-:Y:S06]  /*d990*/  BRA.DIV UR4, `(.L_x_7327) ;  /* 0x0000002a04d07947 */ /* 0x004fec000b800000 */
[----:B------:R-:W0:Y:S01]  /*d9a0*/  SHFL.IDX PT, R14, R0, RZ, 0x181f ;  /* 0x00181fff000e7589 */ /* 0x000e2200000e0000 */
[----:B------:R-:W-:-:S03]  /*d9b0*/  IMAD.U32 R3, RZ, RZ, UR43 ;  /* 0x0000002bff037e24 */ /* 0x000fc6000f8e00ff */
[----:B------:R-:W2:Y:S01]  /*d9c0*/  SHFL.IDX PT, R2, R5, RZ, 0x181f ;  /* 0x00181fff05027589 */ /* 0x000ea200000e0000 */
[----:B------:R-:W-:-:S04]  /*d9d0*/  IMAD R4, R3, 0x40, R36 ;  /* 0x0000004003047824 */ /* 0x000fc800078e0224 */
[C---:B------:R-:W-:Y:S01]  /*d9e0*/  VIADD R6, R4.reuse, 0x10 ;  /* 0x0000001004067836 */ /* 0x040fe20000000000 */
[----:B------:R-:W-:-:S13]  /*d9f0*/  ISETP.GE.AND P0, PT, R4, UR37, PT ;  /* 0x0000002504007c0c */ /* 0x000fda000bf06270 */
[----:B0-----:R-:W-:-:S04]  /*da00*/  @!P0 LEA R14, P1, R10, R14, 0x1 ;  /* 0x0000000e0a0e8211 */ /* 0x001fc800078208ff */
[----:B--2---:R-:W-:Y:S01]  /*da10*/  @!P0 IADD3.X R3, RZ, R2, RZ, P1, !PT ;  /* 0x00000002ff038210 */ /* 0x004fe20000ffe4ff */
[----:B------:R-:W-:Y:S02]  /*da20*/  @!P0 IMAD.MOV.U32 R2, RZ, RZ, R14 ;  /* 0x000000ffff028224 */ /* 0x000fe400078e000e */
[----:B------:R-:W0:Y:S04]  /*da30*/  SHFL.IDX PT, R14, R0, 0x1, 0x181f ;  /* 0x00381f00000e7f89 */ /* 0x000e2800000e0000 */
[----:B-----5:R2:W-:Y:S01]  /*da40*/  @!P0 LDGSTS.E.BYPASS.LTC128B.128 [R8+0x20400], desc[UR50][R2.64], !P5 ;  /* 0x2040000002088fae */ /* 0x0205e2000e901d72 */
[----:B------:R-:W-:Y:S01]  /*da50*/  ISETP.GE.AND P0, PT, R6, UR37, PT ;  /* 0x0000002506007c0c */ /* 0x000fe2000bf06270 */
[----:B------:R-:W-:Y:S02]  /*da60*/  VIADD R6, R4, 0x20 ;  /* 0x0000002004067836 */ /* 0x000fe40000000000 */
        /* <DEDUP_REMOVED lines=10> */
[----:B--2---:R-:W-:Y:S01]  /*db10*/  @!P0 IMAD.X R3, RZ, RZ, R2, P1 ;  /* 0x000000ffff038224 */ /* 0x004fe200008e0602 */
[----:B------:R-:W-:Y:S02]  /*db20*/  @!P0 MOV R2, R14 ;  /* 0x0000000e00028202 */ /* 0x000fe40000000f00 */
[----:B------:R0:W2:Y:S04]  /*db30*/  SHFL.IDX PT, R14, R0, 0x3, 0x181f ;  /* 0x00781f00000e7f89 */ /* 0x0000a800000e0000 */
[----:B---3--:R0:W-:Y:S02]  /*db40*/  @!P0 LDGSTS.E.BYPASS.LTC128B.128 [R8+0x21400], desc[UR50][R2.64], !P5 ;  /* 0x2140000002088fae */ /* 0x0081e4000e901d72 */
.L_x_7393:
        /* <DEDUP_REMOVED lines=10> */
.L_x_7328:
        /* <DEDUP_REMOVED lines=18> */
.L_x_7394:
[----:B------:R-:W-:Y:S05]  /*dd10*/  BSYNC B0 ;  /* 0x0000000000007941 */ /* 0x000fea0003800000 */
.L_x_7329:
[----:B------:R-:W-:-:S05]  /*dd20*/  IMAD.U32 R2, RZ, RZ, UR46 ;  /* 0x0000002eff027e24 */ /* 0x000fca000f8e00ff */
[----:B------:R-:W-:-:S13]  /*dd30*/  ISETP.NE.AND P0, PT, R2, 0x3, PT ;  /* 0x000000030200780c */ /* 0x000fda0003f05270 */
[----:B------:R-:W-:Y:S05]  /*dd40*/  @!P0 BRA `(.L_x_7331) ;  /* 0x0000000000048947 */ /* 0x000fea0003800000 */
[----:B------:R-:W-:Y:S01]  /*dd50*/  BPT.TRAP 0x1 ;  /* 0x000000040000795c */ /* 0x000fe20000300000 */
.L_x_7331:
[----:B0-----:R-:W-:Y:S01]  /*dd60*/  SHF.L.U32 R0, R22, 0x1f, RZ ;  /* 0x0000001f16007819 */ /* 0x001fe200000006ff */
[----:B------:R-:W-:Y:S03]  /*dd70*/  BSSY B0, `(.L_x_7332) ;  /* 0x0000003000007945 */ /* 0x000fe60003800000 */
[----:B------:R-:W0:Y:S02]  /*dd80*/  SYNCS.PHASECHK.TRANS64.TRYWAIT P0, [R25+URZ+0x28c60], R0 ;  /* 0x028c6000190075a7 */ /* 0x000e24000800017f */
[----:B0-----:R-:W-:Y:S05]  /*dd90*/  @!P0 BRA `(.L_x_7333) ;  /* 0x0000002c00008947 */ /* 0x001fea0003800000 */
.L_x_7395:
[----:B------:R-:W-:Y:S05]  /*dda0*/  BSYNC B0 ;  /* 0x0000000000007941 */ /* 0x000fea0003800000 */
.L_x_7332:
        /* <DEDUP_REMOVED lines=67> */
[----:B--2---:R-:W-:Y:S02]  /*e1e0*/  IADD3.X R3, RZ, R3, RZ, P6, !PT ;  /* 0x00000003ff037210 */ /* 0x004fe400037fe4ff */
        /* <DEDUP_REMOVED lines=39> */
.L_x_7405:
        /* <DEDUP_REMOVED lines=25> */
.L_x_7335:
        /* <DEDUP_REMOVED lines=11> */
.L_x_7336:
[----:B------:R-:W-:Y:S01]  /*e6a0*/  UISETP.GE.AND UP0, UPT, UR44, 0x2, UPT ;  /* 0x000000022c00788c */ /* 0x000fe2000bf06270 */
[----:B------:R0:W-:Y:S05]  /*e6b0*/  SYNCS.ARRIVE.TRANS64.A1T0 RZ, [R25+URZ+0x28c50], RZ ;  /* 0x028c50ff19ff79a7 */ /* 0x0001ea000810003f */
[----:B------:R-:W-:-:S13]  /*e6c0*/  PLOP3.LUT P0, PT, PT, PT, UP0, 0x40, 0x0 ;  /* 0x000000000000781c */ /* 0x000fda0003f0e808 */
[----:B0-----:R-:W-:Y:S05]  /*e6d0*/  @P0 BRA `(.L_x_7337) ;  /* 0x0000000c009c0947 */ /* 0x001fea0003800000 */
[----:B------:R-:W-:Y:S01]  /*e6e0*/  UIADD3 UR4, UR44, -0x2, URZ ;  /* 0xfffffffe2c047890 */ /* 0x000fe2000fffe03f */
[----:B------:R-:W-:Y:S05]  /*e6f0*/  BSSY B0, `(.L_x_7337) ;  /* 0x00000e5000007945 */ /* 0x000fea0003800000 */
[----:B------:R-:W-:-:S07]  /*e700*/  IMAD.U32 R9, RZ, RZ, UR4 ;  /* 0x00000004ff097e24 */ /* 0x000fce000f8e00ff */
.L_x_7350:
        /* <DEDUP_REMOVED lines=8> */
[C---:B------:R-:W-:Y:S02]  /*e790*/  ISETP.GT.U32.AND P1, PT, R2.reuse, 0x3f, PT ;  /* 0x0000003f0200780c */ /* 0x040fe40003f24070 */
[----:B------:R-:W-:-:S05]  /*e7a0*/  IADD3 R8, R2, R8, RZ ;  /* 0x0000000802087210 */ /* 0x000fca0007ffe0ff */
        /* <DEDUP_REMOVED lines=8> */
[----:B------:R-:W-:Y:S02]  /*e830*/  @!P1 IMAD R5, R24, R5, R2 ;  /* 0x0000000518059224 */ /* 0x000fe400078e0202 */
[----:B------:R-:W-:-:S04]  /*e840*/  @!P1 IMAD.MOV.U32 R2, RZ, RZ, R10 ;  /* 0x000000ffff029224 */ /* 0x000fc800078e000a */
[----:B------:R-:W-:-:S04]  /*e850*/  @!P1 IMAD.WIDE.U32 R2, R24, R4, R2 ;  /* 0x0000000418029225 */ /* 0x000fc800078e0002 */
[----:B------:R-:W-:Y:S02]  /*e860*/  @!P1 IMAD.IADD R3, R5, 0x1, R3 ;  /* 0x0000000105039824 */ /* 0x000fe400078e0203 */
[----:B------:R-:W-:Y:S01]  /*e870*/  IMAD.MOV.U32 R4, RZ, RZ, RZ ;  /* 0x000000ffff047224 */ /* 0x000fe200078e00ff */
[C---:B0-----:R-:W-:Y:S02]  /*e880*/  @!P1 LEA R6, P0, R2.reuse, R6, 0x2 ;  /* 0x0000000602069211 */ /* 0x041fe400078010ff */
[----:B------:R-:W-:Y:S02]  /*e890*/  MOV R11, UR46 ;  /* 0x0000002e000b7c02 */ /* 0x000fe40008000f00 */
        /* <DEDUP_REMOVED lines=13> */
[----:B------:R-:W-:Y:S01]  /*e970*/  ISETP.GT.AND P3, PT, R2, RZ, PT ;  /* 0x000000ff0200720c */ /* 0x000fe20003f64270 */
[----:B0-----:R-:W-:-:S12]  /*e980*/  @!P1 BRA `(.L_x_7338) ;  /* 0x0000000000049947 */ /* 0x001fd80003800000 */
[----:B------:R-:W-:Y:S01]  /*e990*/  BPT.TRAP 0x1 ;  /* 0x000000040000795c */ /* 0x000fe20000300000 */
.L_x_7338:
[----:B------:R-:W-:Y:S01]  /*e9a0*/  IMAD R8, R18, 0x8, R17 ;  /* 0x0000000812087824 */ /* 0x000fe200078e0211 */
[----:B------:R-:W-:Y:S01]  /*e9b0*/  SHF.L.U32 R20, R22, 0x1f, RZ ;  /* 0x0000001f16147819 */ /* 0x000fe200000006ff */
[----:B------:R-:W-:Y:S01]  /*e9c0*/  BSSY B1, `(.L_x_7339) ;  /* 0x0000004000017945 */ /* 0x000fe20003800000 */
[----:B------:R-:W-:Y:S02]  /*e9d0*/  SHF.R.S32.HI R7, RZ, 0x1f, R5 ;  /* 0x0000001fff077819 */ /* 0x000fe40000011405 */
[----:B------:R-:W0:Y:S02]  /*e9e0*/  SYNCS.PHASECHK.TRANS64.TRYWAIT P0, [R8+URZ+0x28c40], R20 ;  /* 0x028c4014080075a7 */ /* 0x000e24000800017f */
[----:B0-----:R-:W-:Y:S05]  /*e9f0*/  @!P0 BRA `(.L_x_7340) ;  /* 0x0000002800048947 */ /* 0x001fea0003800000 */
.L_x_7406:
[----:B------:R-:W-:Y:S05]  /*ea00*/  BSYNC B1 ;  /* 0x0000000000017941 */ /* 0x000fea0003800000 */
.L_x_7339:
        /* <DEDUP_REMOVED lines=14> */
[C---:B------:R-:W-:Y:S01]  /*eaf0*/  IMAD R27, R19.reuse, UR5, R6 ;  /* 0x00000005131b7c24 */ /* 0x040fe2000f8e0206 */
[----:B------:R-:W-:Y:S01]  /*eb00*/  LEA R6, R18, R31, 0xc ;  /* 0x0000001f12067211 */ /* 0x000fe200078e60ff */
[----:B------:R-:W-:Y:S01]  /*eb10*/  IMAD.WIDE.U32 R2, R19, UR4, R2 ;  /* 0x0000000413027c25 */ /* 0x000fe2000f8e0002 */
[----:B------:R-:W-:-:S03]  /*eb20*/  ULDC.64 UR4, c[0x0][0x2e8] ;  /* 0x0000ba0000047ab9 */ /* 0x000fc60000000a00 */
[----:B------:R-:W-:Y:S01]  /*eb30*/  IMAD.IADD R27, R27, 0x1, R3 ;  /* 0x000000011b1b7824 */ /* 0x000fe200078e0203 */
[----:B------:R-:W-:Y:S01]  /*eb40*/  LEA R21, P0, R2, UR4, 0x1 ;  /* 0x0000000402157c11 */ /* 0x000fe2000f8008ff */
[----:B------:R-:W-:-:S03]  /*eb50*/  UMOV UR4, 0xffffffff ;  /* 0xffffffff00047882 */ /* 0x000fc60000000000 */
        /* <DEDUP_REMOVED lines=11> */
[----:B------:R-:W2:Y:S02]  /*ec10*/  SHFL.IDX PT, R14, R21, 0x2, 0x181f ;  /* 0x00581f00150e7f89 */ /* 0x000ea400000e0000 */
[----:B-1----:R-:W-:-:S05]  /*ec20*/  IMAD.X R3, RZ, RZ, R3, P0 ;  /* 0x000000ffff037224 */ /* 0x002fca00000e0603 */
[----:B------:R1:W-:Y:S04]  /*ec30*/  LDGSTS.E.BYPASS.LTC128B.128 [R25+0x22c00], desc[UR50][R2.64], !P1 ;  /* 0x22c0000002197fae */ /* 0x0003e8000c901d72 */
[----:B-1----:R-:W1:Y:S01]  /*ec40*/  SHFL.IDX PT, R3, R27, 0x2, 0x181f ;  /* 0x00581f001b037f89 */ /* 0x002e6200000e0000 */
[----:B--2---:R-:W-:-:S03]  /*ec50*/  IADD3 R2, P0, R14, R0, RZ ;  /* 0x000000000e027210 */ /* 0x004fc60007f1e0ff */
[----:B------:R2:W3:Y:S04]  /*ec60*/  SHFL.IDX PT, R14, R21, 0x3, 0x181f ;  /* 0x00781f00150e7f89 */ /* 0x0004e800000e0000 */
[----:B------:R-:W4:Y:S01]  /*ec70*/  SHFL.IDX PT, R27, R27, 0x3, 0x181f ;  /* 0x00781f001b1b7f89 */ /* 0x000f2200000e0000 */
[----:B-1----:R-:W-:-:S05]  /*ec80*/  IMAD.X R3, RZ, RZ, R3, P0 ;  /* 0x000000ffff037224 */ /* 0x002fca00000e0603 */
[----:B---3--:R2:W-:Y:S02]  /*ec90*/  LDGSTS.E.BYPASS.LTC128B.128 [R25+0x23400], desc[UR50][R2.64], !P1 ;  /* 0x2340000002197fae */ /* 0x0085e4000c901d72 */
.L_x_7416:
        /* <DEDUP_REMOVED lines=8> */
.L_x_7342:
        /* <DEDUP_REMOVED lines=11> */
.L_x_7343:
[----:B------:R1:W-:Y:S01]  /*edd0*/  SYNCS.ARRIVE.TRANS64.A1T0 RZ, [R8+URZ+0x28c30], RZ ;  /* 0x028c30ff08ff79a7 */ /* 0x0003e2000810003f */
[----:B------:R-:W-:Y:S05]  /*ede0*/  @!P2 BRA `(.L_x_7344) ;  /* 0x000000000004a947 */ /* 0x000fea0003800000 */
[----:B------:R-:W-:Y:S01]  /*edf0*/  BPT.TRAP 0x1 ;  /* 0x000000040000795c */ /* 0x000fe20000300000 */
.L_x_7344:
[----:B------:R-:W2:Y:S01]  /*ee00*/  SYNCS.PHASECHK.TRANS64.TRYWAIT P0, [R8+URZ+0x28c60], R20 ;  /* 0x028c6014080075a7 */ /* 0x000ea2000800017f */
[----:B------:R-:W-:Y:S04]  /*ee10*/  BSSY B1, `(.L_x_7345) ;  /* 0x0000002000017945 */ /* 0x000fe80003800000 */
[----:B--2---:R-:W-:Y:S05]  /*ee20*/  @!P0 BRA `(.L_x_7346) ;  /* 0x0000002800188947 */ /* 0x004fea0003800000 */
.L_x_7417:
[----:B------:R-:W-:Y:S05]  /*ee30*/  BSYNC B1 ;  /* 0x0000000000017941 */ /* 0x000fea0003800000 */
.L_x_7345:
        /* <DEDUP_REMOVED lines=21> */
[----:B0-2---:R-:W-:Y:S01]  /*ef90*/  LEA.HI.X R20, R2, UR5, R3, 0x1, P0 ;  /* 0x0000000502147c11 */ /* 0x005fe200080f0c03 */
[----:B------:R-:W-:Y:S06]  /*efa0*/  BRA.DIV UR4, `(.L_x_7347) ;  /* 0x0000002604cc7947 */ /* 0x000fec000b800000 */
        /* <DEDUP_REMOVED lines=53> */
.L_x_7427:
[----:B--2---:R-:W-:Y:S02]  /*f300*/  P2R R4, PR, RZ, 0x2 ;  /* 0x00000002ff047803 */ /* 0x004fe40000000000 */
[----:B------:R-:W-:Y:S02]  /*f310*/  LOP3.LUT P1, RZ, R16, 0x80, RZ, 0xc0, !PT ;  /* 0x0000008010ff7812 */ /* 0x000fe4000782c0ff */
[----:B------:R-:W-:Y:S02]  /*f320*/  IADD3 R2, P2, R14, R0, RZ ;  /* 0x000000000e027210 */ /* 0x000fe40007f5e0ff */
[----:B------:R-:W-:Y:S02]  /*f330*/  P2R R5, PR, RZ, 0x8 ;  /* 0x00000008ff057803 */ /* 0x000fe40000000000 */
[----:B------:R-:W-:Y:S02]  /*f340*/  LOP3.LUT P3, RZ, R16, 0x40, RZ, 0xc0, !PT ;  /* 0x0000004010ff7812 */ /* 0x000fe4000786c0ff */
[----:B------:R-:W-:-:S02]  /*f350*/  IADD3.X R3, RZ, R20, RZ, P2, !PT ;  /* 0x00000014ff037210 */ /* 0x000fc400017fe4ff */
[C---:B------:R-:W-:Y:S02]  /*f360*/  LOP3.LUT P2, RZ, R16.reuse, 0x20, RZ, 0xc0, !PT ;  /* 0x0000002010ff7812 */ /* 0x040fe4000784c0ff */
[----:B------:R-:W-:Y:S01]  /*f370*/  LOP3.LUT P6, RZ, R16, 0x10, RZ, 0xc0, !PT ;  /* 0x0000001010ff7812 */ /* 0x000fe200078cc0ff */
        /* <DEDUP_REMOVED lines=15> */
.L_x_7348:
        /* <DEDUP_REMOVED lines=11> */
.L_x_7349:
[----:B------:R0:W-:Y:S01]  /*f520*/  SYNCS.ARRIVE.TRANS64.A1T0 RZ, [R8+URZ+0x28c50], RZ ;  /* 0x028c50ff08ff79a7 */ /* 0x0001e2000810003f */
[----:B------:R-:W-:Y:S05]  /*f530*/  @P3 BRA `(.L_x_7350) ;  /* 0xfffffff000743947 */ /* 0x000fea000383ffff */
[----:B------:R-:W-:Y:S05]  /*f540*/  BSYNC B0 ;  /* 0x0000000000007941 */ /* 0x000fea0003800000 */
.L_x_7337:
        /* <DEDUP_REMOVED lines=21> */
.L_x_7352:
[----:B------:R-:W-:Y:S05]  /*f6a0*/  BSYNC B0 ;  /* 0x0000000000007941 */ /* 0x000fea0003800000 */
.L_x_7351:
[----:B------:R-:W-:-:S07]  /*f6b0*/  LOP3.LUT R22, R22, R5, RZ, 0x3c, !PT ;  /* 0x0000000516167212 */ /* 0x000fce00078e3cff */
.L_x_7312:
[----:B------:R-:W-:Y:S05]  /*f6c0*/  BSYNC B7 ;  /* 0x0000000000077941 */ /* 0x000fea0003800000 */
.L_x_7310:
        /* <DEDUP_REMOVED lines=11> */
.L_x_7353:
[----:B------:R-:W-:-:S03]  /*f780*/  UMOV UR4, 0xffffffff ;  /* 0xffffffff00047882 */ /* 0x000fc60000000000 */
[----:B------:R-:W-:Y:S05]  /*f790*/  BRA.DIV UR4, `(.L_x_7355) ;  /* 0x0000002604a07947 */ /* 0x000fea000b800000 */
[----:B------:R2:W3:Y:S02]  /*f7a0*/  SHFL.IDX PT, R14, R33, RZ, 0x1f ;  /* 0x00001fff210e7589 */ /* 0x0004e400000e0000 */
.L_x_7430:
[----:B------:R-:W4:Y:S01]  /*f7b0*/  @!P1 S2R R3, SR_CgaCtaId ;  /* 0x0000000000039919 */ /* 0x000f220000008800 */
[----:B------:R-:W-:Y:S05]  /*f7c0*/  WARPSYNC.ALL ;  /* 0x0000000000007948 */ /* 0x000fea0003800000 */
[----:B------:R-:W-:Y:S01]  /*f7d0*/  BAR.SYNC.DEFER_BLOCKING 0x4, 0x180 ;  /* 0x0106000000007b1d */ /* 0x000fe20000010000 */
[----:B------:R-:W-:-:S04]  /*f7e0*/  @!P1 MOV R0, 0x400 ;  /* 0x0000040000009802 */ /* 0x000fc80000000f00 */
[----:B----4-:R-:W-:-:S05]  /*f7f0*/  @!P1 LEA R17, R3, R0, 0x18 ;  /* 0x0000000003119211 */ /* 0x010fca00078ec0ff */
[----:B------:R2:W-:Y:S02]  /*f800*/  @!P1 STS [R17+0x28cd0], R33 ;  /* 0x028cd02111009388 */ /* 0x0005e40000000800 */
[----:B--23--:R-:W-:Y:S01]  /*f810*/  IMAD.MOV.U32 R33, RZ, RZ, R14 ;  /* 0x000000ffff217224 */ /* 0x00cfe200078e000e */
[----:B------:R-:W-:Y:S06]  /*f820*/  BAR.ARV 0x5, 0x180 ;  /* 0x0146000000007b1d */ /* 0x000fec0000002000 */
.L_x_7354:
[----:B------:R-:W-:Y:S02]  /*f830*/  ULDC UR4, c[0x0][0xc38] ;  /* 0x00030e0000047ab9 */ /* 0x000fe40000000800 */
[----:B---3--:R-:W-:-:S13]  /*f840*/  ISETP.GE.AND P0, PT, R33, UR4, PT ;  /* 0x0000000421007c0c */ /* 0x008fda000bf06270 */
[----:B------:R-:W-:Y:S05]  /*f850*/  @!P0 BRA `(.L_x_7356) ;  /* 0xffffffc800a88947 */ /* 0x000fea000383ffff */
.L_x_7307:
        /* <DEDUP_REMOVED lines=12> */
.L_x_7431:
[----:B------:R-:W-:Y:S05]  /*f920*/  BSYNC B0 ;  /* 0x0000000000007941 */ /* 0x000fea0003800000 */
.L_x_7357:
[----:B------:R-:W-:-:S03]  /*f930*/  UMOV UR4, 0xffffffff ;  /* 0xffffffff00047882 */ /* 0x000fc60000000000 */
[----:B------:R-:W-:Y:S05]  /*f940*/  BRA.DIV UR4, `(.L_x_7359) ;  /* 0x0000002604707947 */ /* 0x000fea000b800000 */
[----:B---3--:R-:W3:Y:S02]  /*f950*/  S2R R0, SR_TID.X ;  /* 0x0000000000007919 */ /* 0x008ee40000002100 */
[----:B---3--:R-:W-:-:S04]  /*f960*/  SHF.R.U32.HI R0, RZ, 0x5, R0 ;  /* 0x00000005ff007819 */ /* 0x008fc80000011600 */
[----:B------:R-:W-:-:S05]  /*f970*/  LOP3.LUT R0, R0, 0x3, RZ, 0xc0, !PT ;  /* 0x0000000300007812 */ /* 0x000fca00078ec0ff */
[----:B------:R3:W4:Y:S02]  /*f980*/  SHFL.IDX PT, R14, R0, RZ, 0x1f ;  /* 0x00001fff000e7589 */ /* 0x00072400000e0000 */
.L_x_7434:
[----:B----4-:R-:W-:Y:S01]  /*f990*/  ISETP.NE.AND P0, PT, R14, RZ, PT ;  /* 0x000000ff0e00720c */ /* 0x010fe20003f05270 */
[----:B------:R-:W-:-:S12]  /*f9a0*/  BSSY B0, `(.L_x_7360) ;  /* 0x0000024000007945 */ /* 0x000fd80003800000 */
[----:B------:R-:W-:Y:S05]  /*f9b0*/  @P0 BRA `(.L_x_7361) ;  /* 0x0000000000880947 */ /* 0x000fea0003800000 */
[----:B------:R-:W-:-:S03]  /*f9c0*/  UMOV UR4, 0xffffffff ;  /* 0xffffffff00047882 */ /* 0x000fc60000000000 */
[----:B------:R-:W-:Y:S05]  /*f9d0*/  BRA.DIV UR4, `(.L_x_7362) ;  /* 0x0000002604807947 */ /* 0x000fea000b800000 */
[----:B------:R-:W-:-:S13]  /*f9e0*/  ELECT P6, URZ, PT ;  /* 0x00000000003f782f */ /* 0x000fda00038c0000 */
.L_x_7437:
[----:B------:R-:W-:Y:S05]  /*f9f0*/  @!P6 BRA `(.L_x_7361) ;  /* 0x000000000078e947 */ /* 0x000fea0003800000 */
[----:B------:R-:W-:-:S06]  /*fa00*/  ULOP3.LUT UR4, UR39, 0x2, URZ, 0xfc, !UPT ;  /* 0x0000000227047892 */ /* 0x000fcc000f8efc3f */
[----:B---3--:R-:W-:-:S04]  /*fa10*/  MOV R0, UR4 ;  /* 0x0000000400007c02 */ /* 0x008fc80008000f00 */
[----:B------:R-:W-:-:S13]  /*fa20*/  ISETP.NE.AND P0, PT, R0, 0x3, PT ;  /* 0x000000030000780c */ /* 0x000fda0003f05270 */
[----:B------:R-:W-:Y:S05]  /*fa30*/  @!P0 BRA `(.L_x_7363) ;  /* 0x0000000000048947 */ /* 0x000fea0003800000 */
[----:B------:R-:W-:Y:S01]  /*fa40*/  BPT.TRAP 0x1 ;  /* 0x000000040000795c */ /* 0x000fe20000300000 */
.L_x_7363:
[----:B------:R-:W-:Y:S01]  /*fa50*/  IMAD R5, R18, 0x8, R7 ;  /* 0x0000000812057824 */ /* 0x000fe200078e0207 */
[----:B------:R-:W-:Y:S01]  /*fa60*/  SHF.L.U32 R0, R22, 0x1f, RZ ;  /* 0x0000001f16007819 */ /* 0x000fe200000006ff */
[----:B------:R-:W-:-:S03]  /*fa70*/  VIADD R18, R18, 0x1 ;  /* 0x0000000112127836 */ /* 0x000fc60000000000 */
[----:B------:R-:W3:Y:S02]  /*fa80*/  SYNCS.PHASECHK.TRANS64.TRYWAIT P1, [R5+URZ+0x28c40], R0 ;  /* 0x028c4000050075a7 */ /* 0x000ee4000802017f */
[----:B------:R-:W-:-:S04]  /*fa90*/  ISETP.NE.AND P2, PT, R18, 0x2, PT ;  /* 0x000000021200780c */ /* 0x000fc80003f45270 */
[----:B------:R-:W-:Y:S01]  /*faa0*/  SEL R3, RZ, 0x1, P2 ;  /* 0x00000001ff037807 */ /* 0x000fe20001000000 */
[----:B---3--:R-:W-:Y:S08]  /*fab0*/  @!P1 BRA `(.L_x_7364) ;  /* 0x0000002400689947 */ /* 0x008ff00003800000 */
.L_x_7438:
[----:B------:R-:W-:Y:S02]  /*fac0*/  SEL R18, R18, RZ, P2 ;  /* 0x000000ff12127207 */ /* 0x000fe40001000000 */
[----:B------:R-:W-:Y:S01]  /*fad0*/  LOP3.LUT R2, R22, R3, RZ, 0x3c, !PT ;  /* 0x0000000316027212 */ /* 0x000fe200078e3cff */
[----:B------:R-:W-:Y:S06]  /*fae0*/  @!P0 BRA `(.L_x_7365) ;  /* 0x0000000000048947 */ /* 0x000fec0003800000 */
[----:B------:R-:W-:Y:S01]  /*faf0*/  BPT.TRAP 0x1 ;  /* 0x000000040000795c */ /* 0x000fe20000300000 */
.L_x_7365:
[----:B------:R-:W-:Y:S01]  /*fb00*/  IMAD R3, R18, 0x8, R7 ;  /* 0x0000000812037824 */ /* 0x000fe200078e0207 */
[----:B------:R-:W-:-:S04]  /*fb10*/  SHF.L.U32 R2, R2, 0x1f, RZ ;  /* 0x0000001f02027819 */ /* 0x000fc800000006ff */
[----:B------:R-:W4:Y:S02]  /*fb20*/  SYNCS.PHASECHK.TRANS64.TRYWAIT P1, [R3+URZ+0x28c40], R2 ;  /* 0x028c4002030075a7 */ /* 0x000f24000802017f */
[----:B----4-:R-:W-:Y:S05]  /*fb30*/  @!P1 BRA `(.L_x_7366) ;  /* 0x00000024005c9947 */ /* 0x010fea0003800000 */
.L_x_7439:
[----:B------:R-:W-:Y:S05]  /*fb40*/  @!P0 BRA `(.L_x_7367) ;  /* 0x0000000000048947 */ /* 0x000fea0003800000 */
[----:B------:R-:W-:Y:S01]  /*fb50*/  BPT.TRAP 0x1 ;  /* 0x000000040000795c */ /* 0x000fe20000300000 */
.L_x_7367:
[----:B------:R-:W0:Y:S02]  /*fb60*/  SYNCS.PHASECHK.TRANS64.TRYWAIT P1, [R5+URZ+0x28c60], R0 ;  /* 0x028c6000050075a7 */ /* 0x000e24000802017f */
[----:B0-----:R-:W-:Y:S05]  /*fb70*/  @!P1 BRA `(.L_x_7368) ;  /* 0x0000002400609947 */ /* 0x001fea0003800000 */
.L_x_7440:
[----:B------:R-:W-:Y:S05]  /*fb80*/  @!P0 BRA `(.L_x_7369) ;  /* 0x0000000000048947 */ /* 0x000fea0003800000 */
[----:B------:R-:W-:Y:S01]  /*fb90*/  BPT.TRAP 0x1 ;  /* 0x000000040000795c */ /* 0x000fe20000300000 */
.L_x_7369:
[----:B------:R0:W0:Y:S02]  /*fba0*/  SYNCS.PHASECHK.TRANS64.TRYWAIT P0, [R3+URZ+0x28c60], R2 ;  /* 0x028c6002030075a7 */ /* 0x000024000800017f */
[----:B0-----:R-:W-:Y:S05]  /*fbb0*/  @!P0 NANOSLEEP.SYNCS 0x989680 ;  /* 0x009896800000895d */ /* 0x001fea0003900000 */
[----:B------:R-:W0:Y:S02]  /*fbc0*/  @!P0 SYNCS.PHASECHK.TRANS64 P0, [R3+URZ+0x28c60], R2 ;  /* 0x028c6002030085a7 */ /* 0x000e24000800007f */
[----:B0-----:R-:W-:Y:S05]  /*fbd0*/  @!P0 BRA `(.L_x_7369) ;  /* 0xfffffffc00f08947 */ /* 0x001fea000383ffff */
.L_x_7361:
[----:B------:R-:W-:Y:S05]  /*fbe0*/  BSYNC B0 ;  /* 0x0000000000007941 */ /* 0x000fea0003800000 */
.L_x_7360:
[----:B------:R-:W-:Y:S05]  /*fbf0*/  EXIT ;  /* 0x000000000000794d */ /* 0x000fea0003800000 */
.L_x_7251:
[----:B0-----:R-:W-:-:S04]  /*fc00*/  IMAD.U32 R3, RZ, RZ, UR21 ;  /* 0x00000015ff037e24 */ /* 0x001fc8000f8e00ff */
[----:B------:R0:W1:Y:S03]  /*fc10*/  SYNCS.PHASECHK.TRANS64.TRYWAIT P1, [R3+URZ+0x28c50], R0 ;  /* 0x028c5000030075a7 */ /* 0x000066000802017f */
[----:B-1----:R-:W-:Y:S05]  /*fc20*/  @!P1 NANOSLEEP.SYNCS 0x989680 ;  /* 0x009896800000995d */ /* 0x002fea0003900000 */
[----:B------:R-:W1:Y:S02]  /*fc30*/  @!P1 SYNCS.PHASECHK.TRANS64 P1, [R3+URZ+0x28c50], R0 ;  /* 0x028c5000030095a7 */ /* 0x000e64000802007f */
[----:B-1----:R-:W-:Y:S05]  /*fc40*/  @!P1 BRA `(.L_x_7251) ;  /* 0xfffffffc00ec9947 */ /* 0x002fea000383ffff */
[----:B------:R-:W-:Y:S05]  /*fc50*/  BRA `(.L_x_7370) ;  /* 0xffffff1c00407947 */ /* 0x000fea000383ffff */
.L_x_7257:
[----:B-1----:R-:W-:-:S04]  /*fc60*/  IMAD.U32 R3, RZ, RZ, UR21 ;  /* 0x00000015ff037e24 */ /* 0x002fc8000f8e00ff */
[----:B------:R1:W2:Y:S03]  /*fc70*/  SYNCS.PHASECHK.TRANS64.TRYWAIT P1, [R3+URZ+0x28c50], R0 ;  /* 0x028c5000030075a7 */ /* 0x0002a6000802017f */
[----:B--2---:R-:W-:Y:S05]  /*fc80*/  @!P1 NANOSLEEP.SYNCS 0x989680 ;  /* 0x009896800000995d */ /* 0x004fea0003900000 */
[----:B------:R-:W2:Y:S02]  /*fc90*/  @!P1 SYNCS.PHASECHK.TRANS64 P1, [R3+URZ+0x28c50], R0 ;  /* 0x028c5000030095a7 */ /* 0x000ea4000802007f */
[----:B--2---:R-:W-:Y:S05]  /*fca0*/  @!P1 BRA `(.L_x_7257) ;  /* 0xfffffffc00ec9947 */ /* 0x004fea000383ffff */
[----:B------:R-:W-:Y:S05]  /*fcb0*/  BRA `(.L_x_7256) ;  /* 0xffffff2800387947 */ /* 0x000fea000383ffff */
.L_x_7261:
[----:B0-----:R-:W-:-:S04]  /*fcc0*/  IMAD.U32 R3, RZ, RZ, UR42 ;  /* 0x0000002aff037e24 */ /* 0x001fc8000f8e00ff */
[----:B------:R0:W1:Y:S03]  /*fcd0*/  SYNCS.PHASECHK.TRANS64.TRYWAIT P1, [R3+URZ+0x28c00], R0 ;  /* 0x028c0000030075a7 */ /* 0x000066000802017f */
[----:B-1----:R-:W-:Y:S05]  /*fce0*/  @!P1 NANOSLEEP.SYNCS 0x989680 ;  /* 0x009896800000995d */ /* 0x002fea0003900000 */
[----:B------:R-:W1:Y:S02]  /*fcf0*/  @!P1 SYNCS.PHASECHK.TRANS64 P1, [R3+URZ+0x28c00], R0 ;  /* 0x028c0000030095a7 */ /* 0x000e64000802007f */
[----:B-1----:R-:W-:Y:S05]  /*fd00*/  @!P1 BRA `(.L_x_7261) ;  /* 0xfffffffc00ec9947 */ /* 0x002fea000383ffff */
[----:B------:R-:W-:Y:S05]  /*fd10*/  BRA `(.L_x_7371) ;  /* 0xffffff3800d87947 */ /* 0x000fea000383ffff */
.L_x_7265:
[----:B--2---:R2:W3:Y:S02]  /*fd20*/  SYNCS.PHASECHK.TRANS64.TRYWAIT P1, [R7+URZ+0x28c30], R8 ;  /* 0x028c3008070075a7 */ /* 0x0044e4000802017f */
[----:B---3--:R-:W-:Y:S05]  /*fd30*/  @!P1 NANOSLEEP.SYNCS 0x989680 ;  /* 0x009896800000995d */ /* 0x008fea0003900000 */
[----:B------:R-:W3:Y:S02]  /*fd40*/  @!P1 SYNCS.PHASECHK.TRANS64 P1, [R7+URZ+0x28c30], R8 ;  /* 0x028c3008070095a7 */ /* 0x000ee4000802007f */
[----:B---3--:R-:W-:Y:S05]  /*fd50*/  @!P1 BRA `(.L_x_7265) ;  /* 0xfffffffc00f09947 */ /* 0x008fea000383ffff */
[----:B------:R-:W-:Y:S05]  /*fd60*/  BRA `(.L_x_7264) ;  /* 0xffffff3800f47947 */ /* 0x000fea000383ffff */
.L_x_7270:
[----:B---3--:R3:W0:Y:S02]  /*fd70*/  SYNCS.PHASECHK.TRANS64.TRYWAIT P1, [R7+URZ+0x28c50], R8 ;  /* 0x028c5008070075a7 */ /* 0x008624000802017f */
[----:B0-----:R-:W-:Y:S05]  /*fd80*/  @!P1 NANOSLEEP.SYNCS 0x989680 ;  /* 0x009896800000995d */ /* 0x001fea0003900000 */
[----:B------:R-:W0:Y:S02]  /*fd90*/  @!P1 SYNCS.PHASECHK.TRANS64 P1, [R7+URZ+0x28c50], R8 ;  /* 0x028c5008070095a7 */ /* 0x000e24000802007f */
[----:B0-----:R-:W-:Y:S05]  /*fda0*/  @!P1 BRA `(.L_x_7270) ;  /* 0xfffffffc00f09947 */ /* 0x001fea000383ffff */
[----:B------:R-:W-:Y:S05]  /*fdb0*/  BRA `(.L_x_7269) ;  /* 0xffffff4c00887947 */ /* 0x000fea000383ffff */
.L_x_7276:
[----:B-1----:R-:W-:-:S04]  /*fdc0*/  MOV R6, UR23 ;  /* 0x0000001700067c02 */ /* 0x002fc80008000f00 */
[----:B------:R1:W2:Y:S03]  /*fdd0*/  SYNCS.PHASECHK.TRANS64.TRYWAIT P1, [R6+URZ+0x28c30], R7 ;  /* 0x028c3007060075a7 */ /* 0x0002a6000802017f */
[----:B--2---:R-:W-:Y:S05]  /*fde0*/  @!P1 NANOSLEEP.SYNCS 0x989680 ;  /* 0x009896800000995d */ /* 0x004fea0003900000 */
[----:B------:R-:W2:Y:S02]  /*fdf0*/  @!P1 SYNCS.PHASECHK.TRANS64 P1, [R6+URZ+0x28c30], R7 ;  /* 0x028c3007060095a7 */ /* 0x000ea4000802007f */
[----:B--2---:R-:W-:Y:S05]  /*fe00*/  @!P1 BRA `(.L_x_7276) ;  /* 0xfffffffc00ec9947 */ /* 0x004fea000383ffff */
[----:B------:R-:W-:Y:S05]  /*fe10*/  BRA `(.L_x_7275) ;  /* 0xffffff5000a07947 */ /* 0x000fea000383ffff */
.L_x_7281:
[----:B-1----:R-:W-:-:S04]  /*fe20*/  IMAD.U32 R8, RZ, RZ, UR23 ;  /* 0x00000017ff087e24 */ /* 0x002fc8000f8e00ff */
[----:B------:R1:W2:Y:S03]  /*fe30*/  SYNCS.PHASECHK.TRANS64.TRYWAIT P1, [R8+URZ+0x28c50], R7 ;  /* 0x028c5007080075a7 */ /* 0x0002a6000802017f */
[----:B--2---:R-:W-:Y:S05]  /*fe40*/  @!P1 NANOSLEEP.SYNCS 0x989680 ;  /* 0x009896800000995d */ /* 0x004fea0003900000 */
[----:B------:R-:W2:Y:S02]  /*fe50*/  @!P1 SYNCS.PHASECHK.TRANS64 P1, [R8+URZ+0x28c50], R7 ;  /* 0x028c5007080095a7 */ /* 0x000ea4000802007f */
[----:B--2---:R-:W-:Y:S05]  /*fe60*/  @!P1 BRA `(.L_x_7281) ;  /* 0xfffffffc00ec9947 */ /* 0x004fea000383ffff */
[----:B------:R-:W-:Y:S05]  /*fe70*/  BRA `(.L_x_7280) ;  /* 0xffffff6c00207947 */ /* 0x000fea000383ffff */
.L_x_7288:
[----:B-1----:R-:W-:-:S04]  /*fe80*/  IMAD.U32 R6, RZ, RZ, UR22 ;  /* 0x00000016ff067e24 */ /* 0x002fc8000f8e00ff */
[----:B------:R1:W2:Y:S03]  /*fe90*/  SYNCS.PHASECHK.TRANS64.TRYWAIT P1, [R6+URZ+0x28c30], R7 ;  /* 0x028c3007060075a7 */ /* 0x0002a6000802017f */
[----:B--2---:R-:W-:Y:S05]  /*fea0*/  @!P1 NANOSLEEP.SYNCS 0x989680 ;  /* 0x009896800000995d */ /* 0x004fea0003900000 */
[----:B------:R-:W2:Y:S02]  /*feb0*/  @!P1 SYNCS.PHASECHK.TRANS64 P1, [R6+URZ+0x28c30], R7 ;  /* 0x028c3007060095a7 */ /* 0x000ea4000802007f */
[----:B--2---:R-:W-:Y:S05]  /*fec0*/  @!P1 BRA `(.L_x_7288) ;  /* 0xfffffffc00ec9947 */ /* 0x004fea000383ffff */
[----:B------:R-:W-:Y:S05]  /*fed0*/  BRA `(.L_x_7287) ;  /* 0xffffff7000107947 */ /* 0x000fea000383ffff */
.L_x_7293:
[----:B---3--:R-:W-:-:S04]  /*fee0*/  IMAD.U32 R8, RZ, RZ, UR22 ;  /* 0x00000016ff087e24 */ /* 0x008fc8000f8e00ff */
[----:B------:R3:W4:Y:S03]  /*fef0*/  SYNCS.PHASECHK.TRANS64.TRYWAIT P1, [R8+URZ+0x28c50], R7 ;  /* 0x028c5007080075a7 */ /* 0x000726000802017f */
[----:B----4-:R-:W-:Y:S05]  /*ff00*/  @!P1 NANOSLEEP.SYNCS 0x989680 ;  /* 0x009896800000995d */ /* 0x010fea0003900000 */
[----:B------:R-:W4:Y:S02]  /*ff10*/  @!P1 SYNCS.PHASECHK.TRANS64 P1, [R8+URZ+0x28c50], R7 ;  /* 0x028c5007080095a7 */ /* 0x000f24000802007f */
[----:B----4-:R-:W-:Y:S05]  /*ff20*/  @!P1 BRA `(.L_x_7293) ;  /* 0xfffffffc00ec9947 */ /* 0x010fea000383ffff */
[----:B------:R-:W-:Y:S05]  /*ff30*/  BRA `(.L_x_7292) ;  /* 0xffffff8400347947 */ /* 0x000fea000383ffff */
.L_x_7318:
        /* <DEDUP_REMOVED lines=10> */
.L_x_7372:
[----:B------:R-:W-:Y:S05]  /*ffe0*/  BRA `(.L_x_7373) ;  /* 0xffffffcc00487947 */ /* 0x000fea000383ffff */
.L_x_7321:
[----:B0-----:R0:W1:Y:S02]  /*fff0*/  SYNCS.PHASECHK.TRANS64.TRYWAIT P0, [R25+URZ+0x28c40], R0 ;  /* 0x028c4000190075a7 */ /* 0x001064000800017f */
[----:B-1----:R-:W-:Y:S05]  /*10000*/  @!P0 NANOSLEEP.SYNCS 0x989680 ;  /* 0x009896800000895d */ /* 0x002fea0003900000 */
[----:B------:R-:W1:Y:S02]  /*10010*/  @!P0 SYNCS.PHASECHK.TRANS64 P0, [R25+URZ+0x28c40], R0 ;  /* 0x028c4000190085a7 */ /* 0x000e64000800007f */
[----:B-1----:R-:W-:Y:S05]  /*10020*/  @!P0 BRA `(.L_x_7321) ;  /* 0xfffffffc00f08947 */ /* 0x002fea000383ffff */
[----:B------:R-:W-:Y:S05]  /*10030*/  BRA `(.L_x_7374) ;  /* 0xffffffcc00f07947 */ /* 0x000fea000383ffff */
.L_x_7322:
        /* <DEDUP_REMOVED lines=8> */
.L_x_7376:
[----:B------:R-:W-:Y:S05]  /*100c0*/  BSYNC B0 ;  /* 0x0000000000007941 */ /* 0x000fea0003800000 */
.L_x_7375:
        /* <DEDUP_REMOVED lines=9> */
.L_x_7377:
[----:B------:R-:W-:Y:S01]  /*10160*/  IMAD.MOV.U32 R13, RZ, RZ, R5 ;  /* 0x000000ffff0d7224 */ /* 0x000fe200078e0005 */
[----:B------:R-:W-:Y:S02]  /*10170*/  MOV R12, 0x1 ;  /* 0x00000001000c7802 */ /* 0x000fe40000000f00 */
[----:B------:R-:W-:-:S05]  /*10180*/  @P0 LEA R14, P1, R6, R14, 0x1 ;  /* 0x0000000e060e0211 */ /* 0x000fca00078208ff */
[----:B------:R-:W-:Y:S02]  /*10190*/  @P0 IMAD.X R3, RZ, RZ, R2, P1 ;  /* 0x000000ffff030224 */ /* 0x000fe400008e0602 */
[----:B------:R-:W-:-:S07]  /*101a0*/  @P0 IMAD.MOV.U32 R2, RZ, RZ, R14 ;  /* 0x000000ffff020224 */ /* 0x000fce00078e000e */
[----:B------:R-:W-:Y:S05]  /*101b0*/  WARPSYNC.COLLECTIVE R15, `(.L_x_7378) ;  /* 0x000000000f087348 */ /* 0x000fea0003c00000 */
[----:B------:R0:W1:Y:S02]  /*101c0*/  SHFL.IDX P6, R14, R13, R12, R11 ;  /* 0x0000000c0d0e7389 */ /* 0x00006400000c000b */
[----:B01----:R-:W-:Y:S01]  /*101d0*/  ENDCOLLECTIVE ;  /* 0x000000000000791b */ /* 0x003fe20003800000 */
.L_x_7378:
        /* <DEDUP_REMOVED lines=11> */
.L_x_7379:
        /* <DEDUP_REMOVED lines=8> */
.L_x_7380:
        /* <DEDUP_REMOVED lines=11> */
.L_x_7381:
        /* <DEDUP_REMOVED lines=8> */
.L_x_7382:
        /* <DEDUP_REMOVED lines=9> */
.L_x_7383:
[----:B------:R-:W-:Y:S05]  /*104d0*/  BRA `(.L_x_7384) ;  /* 0xffffffcc00a87947 */ /* 0x000fea000383ffff */
.L_x_7327:
[----:B------:R-:W-:Y:S02]  /*104e0*/  IMAD.MOV.U32 R13, RZ, RZ, R5 ;  /* 0x000000ffff0d7224 */ /* 0x000fe400078e0005 */
[----:B------:R-:W-:Y:S02]  /*104f0*/  IMAD.MOV.U32 R12, RZ, RZ, RZ ;  /* 0x000000ffff0c7224 */ /* 0x000fe400078e00ff */
[----:B------:R-:W-:Y:S02]  /*10500*/  IMAD.MOV.U32 R11, RZ, RZ, 0x181f ;  /* 0x0000181fff0b7424 */ /* 0x000fe400078e00ff */
[----:B------:R-:W-:Y:S02]  /*10510*/  IMAD.MOV.U32 R15, RZ, RZ, -0x1 ;  /* 0xffffffffff0f7424 */ /* 0x000fe400078e00ff */
[----:B------:R-:W-:-:S07]  /*10520*/  IMAD.U32 R3, RZ, RZ, UR43 ;  /* 0x0000002bff037e24 */ /* 0x000fce000f8e00ff */
[----:B-1---5:R-:W-:Y:S05]  /*10530*/  WARPSYNC.COLLECTIVE R15, `(.L_x_7385) ;  /* 0x000000000f087348 */ /* 0x022fea0003c00000 */
[----:B------:R0:W2:Y:S02]  /*10540*/  SHFL.IDX P6, R14, R13, R12, R11 ;  /* 0x0000000c0d0e7389 */ /* 0x0000a400000c000b */
[----:B012--5:R-:W-:Y:S01]  /*10550*/  ENDCOLLECTIVE ;  /* 0x000000000000791b */ /* 0x027fe20003800000 */
.L_x_7385:
[----:B------:R-:W-:-:S04]  /*10560*/  IMAD R4, R3, 0x40, R36 ;  /* 0x0000004003047824 */ /* 0x000fc800078e0224 */
[C---:B------:R-:W-:Y:S01]  /*10570*/  VIADD R6, R4.reuse, 0x10 ;  /* 0x0000001004067836 */ /* 0x040fe20000000000 */
[----:B------:R-:W-:Y:S01]  /*10580*/  ISETP.GE.AND P0, PT, R4, UR37, PT ;  /* 0x0000002504007c0c */ /* 0x000fe2000bf06270 */
[----:B------:R-:W-:Y:S01]  /*10590*/  IMAD.MOV.U32 R13, RZ, RZ, R0 ;  /* 0x000000ffff0d7224 */ /* 0x000fe200078e0000 */
[----:B------:R-:W-:-:S11]  /*105a0*/  MOV R2, R14 ;  /* 0x0000000e00027202 */ /* 0x000fd60000000f00 */
[----:B------:R-:W-:Y:S05]  /*105b0*/  WARPSYNC.COLLECTIVE R15, `(.L_x_7386) ;  /* 0x000000000f087348 */ /* 0x000fea0003c00000 */
[----:B------:R0:W1:Y:S02]  /*105c0*/  SHFL.IDX P6, R14, R13, R12, R11 ;  /* 0x0000000c0d0e7389 */ /* 0x00006400000c000b */
[----:B01----:R-:W-:Y:S01]  /*105d0*/  ENDCOLLECTIVE ;  /* 0x000000000000791b */ /* 0x003fe20003800000 */
.L_x_7386:
        /* <DEDUP_REMOVED lines=8> */
.L_x_7387:
        /* <DEDUP_REMOVED lines=11> */
.L_x_7388:
        /* <DEDUP_REMOVED lines=8> */
.L_x_7389:
        /* <DEDUP_REMOVED lines=10> */
.L_x_7390:
        /* <DEDUP_REMOVED lines=8> */
.L_x_7391:
        /* <DEDUP_REMOVED lines=9> */
.L_x_7392:
[----:B------:R-:W-:Y:S05]  /*10940*/  BRA `(.L_x_7393) ;  /* 0xffffffd000807947 */ /* 0x000fea000383ffff */
.L_x_7330:
[----:B0-----:R0:W2:Y:S02]  /*10950*/  SYNCS.PHASECHK.TRANS64.TRYWAIT P0, [R17+URZ+0x28c20], R0 ;  /* 0x028c2000110075a7 */ /* 0x0010a4000800017f */
[----:B--2---:R-:W-:Y:S05]  /*10960*/  @!P0 NANOSLEEP.SYNCS 0x989680 ;  /* 0x009896800000895d */ /* 0x004fea0003900000 */
[----:B------:R-:W2:Y:S02]  /*10970*/  @!P0 SYNCS.PHASECHK.TRANS64 P0, [R17+URZ+0x28c20], R0 ;  /* 0x028c2000110085a7 */ /* 0x000ea4000800007f */
[----:B--2---:R-:W-:Y:S05]  /*10980*/  @!P0 BRA `(.L_x_7330) ;  /* 0xfffffffc00f08947 */ /* 0x004fea000383ffff */
[----:B------:R-:W-:Y:S05]  /*10990*/  BRA `(.L_x_7394) ;  /* 0xffffffd000dc7947 */ /* 0x000fea000383ffff */
.L_x_7333:
[----:B0-----:R0:W2:Y:S02]  /*109a0*/  SYNCS.PHASECHK.TRANS64.TRYWAIT P0, [R25+URZ+0x28c60], R0 ;  /* 0x028c6000190075a7 */ /* 0x0010a4000800017f */
[----:B--2---:R-:W-:Y:S05]  /*109b0*/  @!P0 NANOSLEEP.SYNCS 0x989680 ;  /* 0x009896800000895d */ /* 0x004fea0003900000 */
[----:B------:R-:W2:Y:S02]  /*109c0*/  @!P0 SYNCS.PHASECHK.TRANS64 P0, [R25+URZ+0x28c60], R0 ;  /* 0x028c6000190085a7 */ /* 0x000ea4000800007f */
[----:B--2---:R-:W-:Y:S05]  /*109d0*/  @!P0 BRA `(.L_x_7333) ;  /* 0xfffffffc00f08947 */ /* 0x004fea000383ffff */
[----:B------:R-:W-:Y:S05]  /*109e0*/  BRA `(.L_x_7395) ;  /* 0xffffffd000ec7947 */ /* 0x000fea000383ffff */
.L_x_7334:
        /* <DEDUP_REMOVED lines=8> */
.L_x_7397:
[----:B------:R-:W-:Y:S05]  /*10a70*/  BSYNC B0 ;  /* 0x0000000000007941 */ /* 0x000fea0003800000 */
.L_x_7396:
[----:B------:R-:W0:Y:S01]  /*10a80*/  S2R R8, SR_TID.X ;  /* 0x0000000000087919 */ /* 0x000e220000002100 */
[----:B------:R-:W-:Y:S01]  /*10a90*/  IMAD.MOV.U32 R13, RZ, RZ, R6 ;  /* 0x000000ffff0d7224 */ /* 0x000fe200078e0006 */
[----:B------:R-:W-:Y:S01]  /*10aa0*/  MOV R3, R14 ;  /* 0x0000000e00037202 */ /* 0x000fe20000000f00 */
[----:B------:R-:W-:Y:S01]  /*10ab0*/  IMAD.MOV.U32 R12, RZ, RZ, RZ ;  /* 0x000000ffff0c7224 */ /* 0x000fe200078e00ff */
[C---:B------:R-:W-:Y:S01]  /*10ac0*/  LOP3.LUT P1, RZ, R32.reuse, 0x1, RZ, 0xc0, !PT ;  /* 0x0000000120ff7812 */ /* 0x040fe2000782c0ff */
[----:B------:R-:W-:Y:S01]  /*10ad0*/  IMAD.MOV.U32 R11, RZ, RZ, 0x181f ;  /* 0x0000181fff0b7424 */ /* 0x000fe200078e00ff */
[C---:B------:R-:W-:Y:S01]  /*10ae0*/  LOP3.LUT P5, RZ, R32.reuse, 0x2, RZ, 0xc0, !PT ;  /* 0x0000000220ff7812 */ /* 0x040fe200078ac0ff */
[----:B------:R-:W-:Y:S01]  /*10af0*/  IMAD.MOV.U32 R15, RZ, RZ, -0x1 ;  /* 0xffffffffff0f7424 */ /* 0x000fe200078e00ff */
[C---:B------:R-:W-:Y:S01]  /*10b00*/  LOP3.LUT P4, RZ, R32.reuse, 0x4, RZ, 0xc0, !PT ;  /* 0x0000000420ff7812 */ /* 0x040fe2000788c0ff */
[----:B------:R-:W-:Y:S01]  /*10b10*/  IMAD R5, R5, 0x2, R17 ;  /* 0x0000000205057824 */ /* 0x000fe200078e0211 */
[----:B------:R-:W-:-:S13]  /*10b20*/  LOP3.LUT P3, RZ, R32, 0x8, RZ, 0xc0, !PT ;  /* 0x0000000820ff7812 */ /* 0x000fda000786c0ff */
[----:B0-----:R-:W-:Y:S05]  /*10b30*/  WARPSYNC.COLLECTIVE R15, `(.L_x_7398) ;  /* 0x000000000f087348 */ /* 0x001fea0003c00000 */
[----:B------:R1:W2:Y:S02]  /*10b40*/  SHFL.IDX P6, R14, R13, R12, R11 ;  /* 0x0000000c0d0e7389 */ /* 0x0002a400000c000b */
[----:B012---:R-:W-:Y:S01]  /*10b50*/  ENDCOLLECTIVE ;  /* 0x000000000000791b */ /* 0x007fe20003800000 */
.L_x_7398:
[----:B------:R-:W-:Y:S02]  /*10b60*/  LOP3.LUT P2, RZ, R32, 0x10, RZ, 0xc0, !PT ;  /* 0x0000001020ff7812 */ /* 0x000fe4000784c0ff */
[----:B------:R-:W-:-:S04]  /*10b70*/  LOP3.LUT R16, R16, 0xfffffdff, RZ, 0xc0, !PT ;  /* 0xfffffdff10107812 */ /* 0x000fc800078ec0ff */
[----:B------:R-:W-:Y:S01]  /*10b80*/  @P1 LOP3.LUT R16, R16, 0x200, RZ, 0xfc, !PT ;  /* 0x0000020010101812 */ /* 0x000fe200078efcff */
[----:B------:R-:W-:Y:S02]  /*10b90*/  IMAD.MOV.U32 R13, RZ, RZ, R7 ;  /* 0x000000ffff0d7224 */ /* 0x000fe400078e0007 */
[----:B------:R-:W-:Y:S02]  /*10ba0*/  IMAD.MOV.U32 R12, RZ, RZ, 0x1 ;  /* 0x00000001ff0c7424 */ /* 0x000fe400078e00ff */
[----:B------:R-:W-:-:S05]  /*10bb0*/  IMAD.SHL.U32 R8, R8, 0x8, RZ ;  /* 0x0000000808087824 */ /* 0x000fca00078e00ff */
[----:B------:R-:W-:-:S05]  /*10bc0*/  LOP3.LUT R8, R8, 0x38, RZ, 0xc0, !PT ;  /* 0x0000003808087812 */ /* 0x000fca00078ec0ff */
[----:B------:R-:W-:-:S05]  /*10bd0*/  IMAD.SHL.U32 R0, R8, 0x2, RZ ;  /* 0x0000000208007824 */ /* 0x000fca00078e00ff */
[----:B------:R-:W-:-:S04]  /*10be0*/  IADD3 R2, P0, R14, R0, RZ ;  /* 0x000000000e027210 */ /* 0x000fc80007f1e0ff */
[----:B------:R-:W-:Y:S02]  /*10bf0*/  IADD3.X R3, RZ, R3, RZ, P0, !PT ;  /* 0x00000003ff037210 */ /* 0x000fe400007fe4ff */
        /* <DEDUP_REMOVED lines=25> */
.L_x_7399:
[----:B------:R-:W-:Y:S02]  /*10d90*/  IMAD.MOV.U32 R13, RZ, RZ, R6 ;  /* 0x000000ffff0d7224 */ /* 0x000fe400078e0006 */
[----:B------:R-:W-:-:S07]  /*10da0*/  IMAD.MOV.U32 R3, RZ, RZ, R14 ;  /* 0x000000ffff037224 */ /* 0x000fce00078e000e */
[----:B------:R-:W-:Y:S05]  /*10db0*/  WARPSYNC.COLLECTIVE R15, `(.L_x_7400) ;  /* 0x000000000f087348 */ /* 0x000fea0003c00000 */
[----:B------:R0:W1:Y:S02]  /*10dc0*/  SHFL.IDX P6, R14, R13, R12, R11 ;  /* 0x0000000c0d0e7389 */ /* 0x00006400000c000b */
[----:B01----:R-:W-:Y:S01]  /*10dd0*/  ENDCOLLECTIVE ;  /* 0x000000000000791b */ /* 0x003fe20003800000 */
.L_x_7400:
[----:B------:R-:W-:Y:S01]  /*10de0*/  MOV R13, R7 ;  /* 0x00000007000d7202 */ /* 0x000fe20000000f00 */
        /* <DEDUP_REMOVED lines=27> */
.L_x_7401:
[----:B------:R-:W-:Y:S02]  /*10fa0*/  IMAD.MOV.U32 R13, RZ, RZ, R6 ;  /* 0x000000ffff0d7224 */ /* 0x000fe400078e0006 */
[----:B------:R-:W-:-:S07]  /*10fb0*/  IMAD.MOV.U32 R8, RZ, RZ, R14 ;  /* 0x000000ffff087224 */ /* 0x000fce00078e000e */
[----:B------:R-:W-:Y:S05]  /*10fc0*/  WARPSYNC.COLLECTIVE R15, `(.L_x_7402) ;  /* 0x000000000f087348 */ /* 0x000fea0003c00000 */
[----:B------:R0:W1:Y:S02]  /*10fd0*/  SHFL.IDX P6, R14, R13, R12, R11 ;  /* 0x0000000c0d0e7389 */ /* 0x00006400000c000b */
[----:B01----:R-:W-:Y:S01]  /*10fe0*/  ENDCOLLECTIVE ;  /* 0x000000000000791b */ /* 0x003fe20003800000 */
.L_x_7402:
        /* <DEDUP_REMOVED lines=28> */
.L_x_7403:
[----:B------:R-:W-:Y:S01]  /*111b0*/  IMAD.MOV.U32 R13, RZ, RZ, R6 ;  /* 0x000000ffff0d7224 */ /* 0x000fe200078e0006 */
[----:B------:R-:W-:-:S07]  /*111c0*/  MOV R7, R14 ;  /* 0x0000000e00077202 */ /* 0x000fce0000000f00 */
[----:B------:R-:W-:Y:S05]  /*111d0*/  WARPSYNC.COLLECTIVE R15, `(.L_x_7404) ;  /* 0x000000000f087348 */ /* 0x000fea0003c00000 */
[----:B------:R0:W1:Y:S02]  /*111e0*/  SHFL.IDX P6, R14, R13, R12, R11 ;  /* 0x0000000c0d0e7389 */ /* 0x00006400000c000b */
[----:B01----:R-:W-:Y:S01]  /*111f0*/  ENDCOLLECTIVE ;  /* 0x000000000000791b */ /* 0x003fe20003800000 */
.L_x_7404:
[----:B------:R-:W-:Y:S05]  /*11200*/  BRA `(.L_x_7405) ;  /* 0xffffffd000947947 */ /* 0x000fea000383ffff */
.L_x_7340:
[----:B0-----:R0:W2:Y:S02]  /*11210*/  SYNCS.PHASECHK.TRANS64.TRYWAIT P0, [R8+URZ+0x28c40], R20 ;  /* 0x028c4014080075a7 */ /* 0x0010a4000800017f */
[----:B--2---:R-:W-:Y:S05]  /*11220*/  @!P0 NANOSLEEP.SYNCS 0x989680 ;  /* 0x009896800000895d */ /* 0x004fea0003900000 */
[----:B------:R-:W2:Y:S02]  /*11230*/  @!P0 SYNCS.PHASECHK.TRANS64 P0, [R8+URZ+0x28c40], R20 ;  /* 0x028c4014080085a7 */ /* 0x000ea4000800007f */
[----:B--2---:R-:W-:Y:S05]  /*11240*/  @!P0 BRA `(.L_x_7340) ;  /* 0xfffffffc00f08947 */ /* 0x004fea000383ffff */
[----:B------:R-:W-:Y:S05]  /*11250*/  BRA `(.L_x_7406) ;  /* 0xffffffd400e87947 */ /* 0x000fea000383ffff */
.L_x_7341:
        /* <DEDUP_REMOVED lines=8> */
.L_x_7408:
[----:B------:R-:W-:Y:S05]  /*112e0*/  BSYNC B1 ;  /* 0x0000000000017941 */ /* 0x000fea0003800000 */
.L_x_7407:
[----:B------:R-:W-:Y:S01]  /*112f0*/  MOV R13, R21 ;  /* 0x00000015000d7202 */ /* 0x000fe20000000f00 */
        /* <DEDUP_REMOVED lines=8> */
.L_x_7409:
[----:B------:R-:W-:Y:S01]  /*11380*/  IMAD.MOV.U32 R13, RZ, RZ, R27 ;  /* 0x000000ffff0d7224 */ /* 0x000fe200078e001b */
[----:B------:R-:W-:Y:S02]  /*11390*/  MOV R12, 0x1 ;  /* 0x00000001000c7802 */ /* 0x000fe40000000f00 */
[----:B------:R-:W-:-:S13]  /*113a0*/  IADD3 R2, P0, R14, R0, RZ ;  /* 0x000000000e027210 */ /* 0x000fda0007f1e0ff */
[----:B------:R-:W-:Y:S05]  /*113b0*/  WARPSYNC.COLLECTIVE R15, `(.L_x_7410) ;  /* 0x000000000f087348 */ /* 0x000fea0003c00000 */
[----:B------:R0:W1:Y:S02]  /*113c0*/  SHFL.IDX P6, R14, R13, R12, R11 ;  /* 0x0000000c0d0e7389 */ /* 0x00006400000c000b */
[----:B01----:R-:W-:Y:S01]  /*113d0*/  ENDCOLLECTIVE ;  /* 0x000000000000791b */ /* 0x003fe20003800000 */
.L_x_7410:
        /* <DEDUP_REMOVED lines=10> */
.L_x_7411:
[----:B------:R-:W-:Y:S02]  /*11480*/  IMAD.MOV.U32 R13, RZ, RZ, R27 ;  /* 0x000000ffff0d7224 */ /* 0x000fe400078e001b */
[----:B------:R-:W-:Y:S01]  /*11490*/  IMAD.MOV.U32 R12, RZ, RZ, 0x2 ;  /* 0x00000002ff0c7424 */ /* 0x000fe200078e00ff */
[----:B------:R-:W-:-:S13]  /*114a0*/  IADD3 R2, P0, R14, R0, RZ ;  /* 0x000000000e027210 */ /* 0x000fda0007f1e0ff */
[----:B------:R-:W-:Y:S05]  /*114b0*/  WARPSYNC.COLLECTIVE R15, `(.L_x_7412) ;  /* 0x000000000f087348 */ /* 0x000fea0003c00000 */
[----:B------:R0:W1:Y:S02]  /*114c0*/  SHFL.IDX P6, R14, R13, R12, R11 ;  /* 0x0000000c0d0e7389 */ /* 0x00006400000c000b */
[----:B01----:R-:W-:Y:S01]  /*114d0*/  ENDCOLLECTIVE ;  /* 0x000000000000791b */ /* 0x003fe20003800000 */
.L_x_7412:
        /* <DEDUP_REMOVED lines=10> */
.L_x_7413:
[----:B------:R-:W-:Y:S02]  /*11580*/  IMAD.MOV.U32 R13, RZ, RZ, R27 ;  /* 0x000000ffff0d7224 */ /* 0x000fe400078e001b */
[----:B------:R-:W-:Y:S01]  /*11590*/  IMAD.MOV.U32 R12, RZ, RZ, 0x3 ;  /* 0x00000003ff0c7424 */ /* 0x000fe200078e00ff */
[----:B------:R-:W-:-:S13]  /*115a0*/  IADD3 R2, P0, R14, R0, RZ ;  /* 0x000000000e027210 */ /* 0x000fda0007f1e0ff */
[----:B------:R-:W-:Y:S05]  /*115b0*/  WARPSYNC.COLLECTIVE R15, `(.L_x_7414) ;  /* 0x000000000f087348 */ /* 0x000fea0003c00000 */
[----:B------:R0:W1:Y:S02]  /*115c0*/  SHFL.IDX P6, R14, R13, R12, R11 ;  /* 0x0000000c0d0e7389 */ /* 0x00006400000c000b */
[----:B01----:R-:W-:Y:S01]  /*115d0*/  ENDCOLLECTIVE ;  /* 0x000000000000791b */ /* 0x003fe20003800000 */
.L_x_7414:
        /* <DEDUP_REMOVED lines=10> */
.L_x_7415:
[----:B------:R-:W-:Y:S05]  /*11680*/  BRA `(.L_x_7416) ;  /* 0xffffffd400847947 */ /* 0x000fea000383ffff */
.L_x_7346:
[----:B--2---:R2:W3:Y:S02]  /*11690*/  SYNCS.PHASECHK.TRANS64.TRYWAIT P0, [R8+URZ+0x28c60], R20 ;  /* 0x028c6014080075a7 */ /* 0x0044e4000800017f */
[----:B---3--:R-:W-:Y:S05]  /*116a0*/  @!P0 NANOSLEEP.SYNCS 0x989680 ;  /* 0x009896800000895d */ /* 0x008fea0003900000 */
[----:B------:R-:W3:Y:S02]  /*116b0*/  @!P0 SYNCS.PHASECHK.TRANS64 P0, [R8+URZ+0x28c60], R20 ;  /* 0x028c6014080085a7 */ /* 0x000ee4000800007f */
[----:B---3--:R-:W-:Y:S05]  /*116c0*/  @!P0 BRA `(.L_x_7346) ;  /* 0xfffffffc00f08947 */ /* 0x008fea000383ffff */
[----:B------:R-:W-:Y:S05]  /*116d0*/  BRA `(.L_x_7417) ;  /* 0xffffffd400d47947 */ /* 0x000fea000383ffff */
.L_x_7347:
[----:B------:R-:W-:Y:S01]  /*116e0*/  BSSY B1, `(.L_x_7418) ;  /* 0x0000008000017945 */ /* 0x000fe20003800000 */
[----:B------:R-:W-:Y:S01]  /*116f0*/  IMAD.MOV.U32 R13, RZ, RZ, R20 ;  /* 0x000000ffff0d7224 */ /* 0x000fe200078e0014 */
[----:B------:R-:W-:Y:S01]  /*11700*/  MOV R12, RZ ;  /* 0x000000ff000c7202 */ /* 0x000fe20000000f00 */
[----:B------:R-:W-:Y:S02]  /*11710*/  IMAD.MOV.U32 R11, RZ, RZ, 0x181f ;  /* 0x0000181fff0b7424 */ /* 0x000fe400078e00ff */
[----:B------:R-:W-:-:S07]  /*11720*/  IMAD.MOV.U32 R15, RZ, RZ, -0x1 ;  /* 0xffffffffff0f7424 */ /* 0x000fce00078e00ff */
[----:B-1----:R-:W-:Y:S05]  /*11730*/  WARPSYNC.COLLECTIVE R15, `(.L_x_7419) ;  /* 0x000000000f087348 */ /* 0x002fea0003c00000 */
[----:B------:R0:W2:Y:S02]  /*11740*/  SHFL.IDX P6, R14, R13, R12, R11 ;  /* 0x0000000c0d0e7389 */ /* 0x0000a400000c000b */
[----:B012---:R-:W-:Y:S01]  /*11750*/  ENDCOLLECTIVE ;  /* 0x000000000000791b */ /* 0x007fe20003800000 */
.L_x_7419:
[----:B------:R-:W-:Y:S05]  /*11760*/  BSYNC B1 ;  /* 0x0000000000017941 */ /* 0x000fea0003800000 */
.L_x_7418:
[----:B------:R-:W-:Y:S01]  /*11770*/  IMAD.MOV.U32 R13, RZ, RZ, R10 ;  /* 0x000000ffff0d7224 */ /* 0x000fe200078e000a */
[----:B------:R-:W-:Y:S01]  /*11780*/  MOV R15, 0xffffffff ;  /* 0xffffffff000f7802 */ /* 0x000fe20000000f00 */
[----:B------:R-:W-:Y:S01]  /*11790*/  IMAD.MOV.U32 R12, RZ, RZ, RZ ;  /* 0x000000ffff0c7224 */ /* 0x000fe200078e00ff */
[C---:B------:R-:W-:Y:S01]  /*117a0*/  LOP3.LUT P2, RZ, R16.reuse, 0x40, RZ, 0xc0, !PT ;  /* 0x0000004010ff7812 */ /* 0x040fe2000784c0ff */
[----:B------:R-:W-:Y:S01]  /*117b0*/  IMAD.MOV.U32 R11, RZ, RZ, 0x181f ;  /* 0x0000181fff0b7424 */ /* 0x000fe200078e00ff */
[----:B------:R-:W-:Y:S01]  /*117c0*/  LOP3.LUT P1, RZ, R16, 0x20, RZ, 0xc0, !PT ;  /* 0x0000002010ff7812 */ /* 0x000fe2000782c0ff */
[----:B------:R-:W-:Y:S01]  /*117d0*/  IMAD.MOV.U32 R3, RZ, RZ, R14 ;  /* 0x000000ffff037224 */ /* 0x000fe200078e000e */
[----:B------:R-:W-:Y:S01]  /*117e0*/  P2R R4, PR, RZ, 0x8 ;  /* 0x00000008ff047803 */ /* 0x000fe20000000000 */
[----:B------:R-:W-:-:S10]  /*117f0*/  IMAD R21, R21, 0x2, R17 ;  /* 0x0000000215157824 */ /* 0x000fd400078e0211 */
[----:B------:R-:W-:Y:S05]  /*11800*/  WARPSYNC.COLLECTIVE R15, `(.L_x_7420) ;  /* 0x000000000f087348 */ /* 0x000fea0003c00000 */
[----:B------:R0:W1:Y:S02]  /*11810*/  SHFL.IDX P6, R14, R13, R12, R11 ;  /* 0x0000000c0d0e7389 */ /* 0x00006400000c000b */
[----:B01----:R-:W-:Y:S01]  /*11820*/  ENDCOLLECTIVE ;  /* 0x000000000000791b */ /* 0x003fe20003800000 */
.L_x_7420:
        /* <DEDUP_REMOVED lines=15> */
.L_x_7421:
        /* <DEDUP_REMOVED lines=17> */
.L_x_7422:
[----:B------:R-:W-:Y:S02]  /*11a30*/  IMAD.MOV.U32 R13, RZ, RZ, R20 ;  /* 0x000000ffff0d7224 */ /* 0x000fe400078e0014 */
[----:B------:R-:W-:Y:S01]  /*11a40*/  IMAD.MOV.U32 R12, RZ, RZ, 0x2 ;  /* 0x00000002ff0c7424 */ /* 0x000fe200078e00ff */
[----:B------:R-:W-:Y:S02]  /*11a50*/  IADD3 R2, P2, R14, R0, RZ ;  /* 0x000000000e027210 */ /* 0x000fe40007f5e0ff */
[C---:B------:R-:W-:Y:S02]  /*11a60*/  LOP3.LUT P6, RZ, R16.reuse, 0x20, RZ, 0xc0, !PT ;  /* 0x0000002010ff7812 */ /* 0x040fe400078cc0ff */
[----:B------:R-:W-:Y:S02]  /*11a70*/  IADD3.X R3, RZ, R3, RZ, P2, !PT ;  /* 0x00000003ff037210 */ /* 0x000fe400017fe4ff */
[----:B------:R-:W-:-:S03]  /*11a80*/  LOP3.LUT P2, RZ, R16, 0x40, RZ, 0xc0, !PT ;  /* 0x0000004010ff7812 */ /* 0x000fc6000784c0ff */
[----:B------:R-:W-:Y:S01]  /*11a90*/  @!PT LDS RZ, [RZ] ;  /* 0x00000000fffff984 */ /* 0x000fe20000000800 */
[----:B------:R-:W-:Y:S01]  /*11aa0*/  @!PT LDS RZ, [RZ] ;  /* 0x00000000fffff984 */ /* 0x000fe20000000800 */
[----:B------:R-:W-:Y:S01]  /*11ab0*/  @!PT LDS RZ, [RZ] ;  /* 0x00000000fffff984 */ /* 0x000fe20000000800 */
[----:B------:R0:W-:Y:S01]  /*11ac0*/  LDGSTS.E.BYPASS.LTC128B.128 [R21+0xc00], desc[UR50][R2.64], !P3 ;  /* 0x00c0000002157fae */ /* 0x0001e2000d901d72 */
[----:B------:R-:W-:-:S04]  /*11ad0*/  ISETP.NE.AND P3, PT, R5, RZ, PT ;  /* 0x000000ff0500720c */ /* 0x000fc80003f65270 */
[----:B------:R-:W-:-:S05]  /*11ae0*/  P2R R5, PR, RZ, 0x8 ;  /* 0x00000008ff057803 */ /* 0x000fca0000000000 */
[----:B------:R0:W-:Y:S04]  /*11af0*/  LDGSTS.E.BYPASS.LTC128B.128 [R21+0x2c00], desc[UR50][R2.64+0x80], !P2 ;  /* 0x02c0008002157fae */ /* 0x0001e8000d101d72 */
[----:B------:R0:W-:Y:S02]  /*11b00*/  LDGSTS.E.BYPASS.LTC128B.128 [R21+0x4c00], desc[UR50][R2.64+0x100], !P6 ;  /* 0x04c0010002157fae */ /* 0x0001e4000f101d72 */
[----:B0-----:R-:W-:Y:S05]  /*11b10*/  WARPSYNC.COLLECTIVE R15, `(.L_x_7423) ;  /* 0x000000000f087348 */ /* 0x001fea0003c00000 */
[----:B------:R1:W2:Y:S02]  /*11b20*/  SHFL.IDX P6, R14, R13, R12, R11 ;  /* 0x0000000c0d0e7389 */ /* 0x0002a400000c000b */
[----:B012---:R-:W-:Y:S01]  /*11b30*/  ENDCOLLECTIVE ;  /* 0x000000000000791b */ /* 0x007fe20003800000 */
.L_x_7423:
        /* <DEDUP_REMOVED lines=14> */
.L_x_7424:
[----:B------:R-:W-:Y:S01]  /*11c20*/  MOV R13, R20 ;  /* 0x00000014000d7202 */ /* 0x000fe20000000f00 */
        /* <DEDUP_REMOVED lines=16> */
.L_x_7425:
        /* <DEDUP_REMOVED lines=14> */
.L_x_7426:
[----:B------:R-:W-:Y:S05]  /*11e10*/  BRA `(.L_x_7427) ;  /* 0xffffffd400387947 */ /* 0x000fea000383ffff */
.L_x_7355:
[----:B------:R-:W-:Y:S01]  /*11e20*/  BSSY B0, `(.L_x_7428) ;  /* 0x0000008000007945 */ /* 0x000fe20003800000 */
[----:B------:R-:W-:Y:S01]  /*11e30*/  IMAD.MOV.U32 R13, RZ, RZ, R33 ;  /* 0x000000ffff0d7224 */ /* 0x000fe200078e0021 */
[----:B------:R-:W-:Y:S01]  /*11e40*/  MOV R15, 0xffffffff ;  /* 0xffffffff000f7802 */ /* 0x000fe20000000f00 */
[----:B------:R-:W-:Y:S02]  /*11e50*/  IMAD.MOV.U32 R12, RZ, RZ, RZ ;  /* 0x000000ffff0c7224 */ /* 0x000fe400078e00ff */
[----:B------:R-:W-:-:S07]  /*11e60*/  IMAD.MOV.U32 R11, RZ, RZ, 0x1f ;  /* 0x0000001fff0b7424 */ /* 0x000fce00078e00ff */
[----:B01---5:R-:W-:Y:S05]  /*11e70*/  WARPSYNC.COLLECTIVE R15, `(.L_x_7429) ;  /* 0x000000000f087348 */ /* 0x023fea0003c00000 */
[----:B------:R2:W3:Y:S02]  /*11e80*/  SHFL.IDX P6, R14, R13, R12, R11 ;  /* 0x0000000c0d0e7389 */ /* 0x0004e400000c000b */
[----:B0123-5:R-:W-:Y:S01]  /*11e90*/  ENDCOLLECTIVE ;  /* 0x000000000000791b */ /* 0x02ffe20003800000 */
.L_x_7429:
[----:B------:R-:W-:Y:S05]  /*11ea0*/  BSYNC B0 ;  /* 0x0000000000007941 */ /* 0x000fea0003800000 */
.L_x_7428:
[----:B------:R-:W-:Y:S05]  /*11eb0*/  BRA `(.L_x_7430) ;  /* 0xffffffd8003c7947 */ /* 0x000fea000383ffff */
.L_x_7358:
[----:B---3--:R3:W4:Y:S02]  /*11ec0*/  SYNCS.PHASECHK.TRANS64.TRYWAIT P0, [R7+URZ+0x28c20], R0 ;  /* 0x028c2000070075a7 */ /* 0x008724000800017f */
[----:B----4-:R-:W-:Y:S05]  /*11ed0*/  @!P0 NANOSLEEP.SYNCS 0x989680 ;  /* 0x009896800000895d */ /* 0x010fea0003900000 */
[----:B------:R-:W4:Y:S02]  /*11ee0*/  @!P0 SYNCS.PHASECHK.TRANS64 P0, [R7+URZ+0x28c20], R0 ;  /* 0x028c2000070085a7 */ /* 0x000f24000800007f */
[----:B----4-:R-:W-:Y:S05]  /*11ef0*/  @!P0 BRA `(.L_x_7358) ;  /* 0xfffffffc00f08947 */ /* 0x010fea000383ffff */
[----:B------:R-:W-:Y:S05]  /*11f00*/  BRA `(.L_x_7431) ;  /* 0xffffffd800847947 */ /* 0x000fea000383ffff */
.L_x_7359:
        /* <DEDUP_REMOVED lines=11> */
.L_x_7433:
[----:B------:R-:W-:Y:S05]  /*11fc0*/  BSYNC B0 ;  /* 0x0000000000007941 */ /* 0x000fea0003800000 */
.L_x_7432:
[----:B------:R-:W-:Y:S05]  /*11fd0*/  BRA `(.L_x_7434) ;  /* 0xffffffd8006c7947 */ /* 0x000fea000383ffff */
.L_x_7362:
[----:B------:R-:W-:Y:S01]  /*11fe0*/  BSSY B1, `(.L_x_7435) ;  /* 0x0000006000017945 */ /* 0x000fe20003800000 */
[----:B------:R-:W-:-:S07]  /*11ff0*/  IMAD.MOV.U32 R15, RZ, RZ, -0x1 ;  /* 0xffffffffff0f7424 */ /* 0x000fce00078e00ff */
[----:B0123-5:R-:W-:Y:S05]  /*12000*/  WARPSYNC.COLLECTIVE R15, `(.L_x_7436) ;  /* 0x000000000f0c7348 */ /* 0x02ffea0003c00000 */
[----:B------:R-:W-:Y:S02]  /*12010*/  ELECT P6, UR62, PT ;  /* 0x00000000003e782f */ /* 0x000fe400038c0000 */
[----:B------:R-:W-:Y:S01]  /*12020*/  MOV R14, UR62 ;  /* 0x0000003e000e7c02 */ /* 0x000fe20008000f00 */
[----:B0123-5:R-:W-:Y:S10]  /*12030*/  ENDCOLLECTIVE ;  /* 0x000000000000791b */ /* 0x02fff40003800000 */
.L_x_7436:
[----:B------:R-:W-:Y:S05]  /*12040*/  BSYNC B1 ;  /* 0x0000000000017941 */ /* 0x000fea0003800000 */
.L_x_7435:
[----:B------:R-:W-:Y:S05]  /*12050*/  BRA `(.L_x_7437) ;  /* 0xffffffd800647947 */ /* 0x000fea000383ffff */
.L_x_7364:
[----:B---3--:R3:W4:Y:S02]  /*12060*/  SYNCS.PHASECHK.TRANS64.TRYWAIT P1, [R5+URZ+0x28c40], R0 ;  /* 0x028c4000050075a7 */ /* 0x008724000802017f */
[----:B----4-:R-:W-:Y:S05]  /*12070*/  @!P1 NANOSLEEP.SYNCS 0x989680 ;  /* 0x009896800000995d */ /* 0x010fea0003900000 */
[----:B------:R-:W4:Y:S02]  /*12080*/  @!P1 SYNCS.PHASECHK.TRANS64 P1, [R5+URZ+0x28c40], R0 ;  /* 0x028c4000050095a7 */ /* 0x000f24000802007f */
[----:B----4-:R-:W-:Y:S05]  /*12090*/  @!P1 BRA `(.L_x_7364) ;  /* 0xfffffffc00f09947 */ /* 0x010fea000383ffff */
[----:B------:R-:W-:Y:S05]  /*120a0*/  BRA `(.L_x_7438) ;  /* 0xffffffd800847947 */ /* 0x000fea000383ffff */
.L_x_7366:
[----:B----4-:R4:W0:Y:S02]  /*120b0*/  SYNCS.PHASECHK.TRANS64.TRYWAIT P1, [R3+URZ+0x28c40], R2 ;  /* 0x028c4002030075a7 */ /* 0x010824000802017f */
[----:B0-----:R-:W-:Y:S05]  /*120c0*/  @!P1 NANOSLEEP.SYNCS 0x989680 ;  /* 0x009896800000995d */ /* 0x001fea0003900000 */
[----:B------:R-:W0:Y:S02]  /*120d0*/  @!P1 SYNCS.PHASECHK.TRANS64 P1, [R3+URZ+0x28c40], R2 ;  /* 0x028c4002030095a7 */ /* 0x000e24000802007f */
[----:B0-----:R-:W-:Y:S05]  /*120e0*/  @!P1 BRA `(.L_x_7366) ;  /* 0xfffffffc00f09947 */ /* 0x001fea000383ffff */
[----:B------:R-:W-:Y:S05]  /*120f0*/  BRA `(.L_x_7439) ;  /* 0xffffffd800907947 */ /* 0x000fea000383ffff */
.L_x_7368:
[----:B------:R0:W0:Y:S02]  /*12100*/  SYNCS.PHASECHK.TRANS64.TRYWAIT P1, [R5+URZ+0x28c60], R0 ;  /* 0x028c6000050075a7 */ /* 0x000024000802017f */
[----:B0-----:R-:W-:Y:S05]  /*12110*/  @!P1 NANOSLEEP.SYNCS 0x989680 ;  /* 0x009896800000995d */ /* 0x001fea0003900000 */
[----:B------:R-:W0:Y:S02]  /*12120*/  @!P1 SYNCS.PHASECHK.TRANS64 P1, [R5+URZ+0x28c60], R0 ;  /* 0x028c6000050095a7 */ /* 0x000e24000802007f */
[----:B0-----:R-:W-:Y:S05]  /*12130*/  @!P1 BRA `(.L_x_7368) ;  /* 0xfffffffc00f09947 */ /* 0x001fea000383ffff */
[----:B------:R-:W-:Y:S05]  /*12140*/  BRA `(.L_x_7440) ;  /* 0xffffffd8008c7947 */ /* 0x000fea000383ffff */
.L_x_7441:
        /* <DEDUP_REMOVED lines=11> */
.L_x_15545:


//--------------------- .text._ZN7cutlass13device_kernelIN5flash11enable_sm90INS1_16FlashAttnFwdSm90INS1_25CollectiveMainloopFwdSm90ILi2EN4cute5tupleIJNS5_1CILi1EEES8_S8_EEENS6_IJNS7_ILi64EEESA_SA_EEELi512ENS_6half_tEfNS_4arch4Sm90ELb1ELb0ELb0ELb0ELb1ELb0ELb1ELb0ELb0ELb1ELb0ELb0EEENS1_21CollectiveEpilogueFwdINS6_IJSA_NS7_ILi512EEESA_EEES9_SC_SE_Li256ELb0ELb1ELb0ELb0EEENS1_30DynamicPersistentTileSchedulerILi256ELi128ELb0ELb1ELb1EEEEEEEEEvNT_6ParamsE --------------------------
	.section	.text._ZN7cutlass13device_kernelIN5flash11enable_sm90INS1_16FlashAttnFwdSm90INS1_25CollectiveMainloopFwdSm90ILi2EN4cute5tupleIJNS5_1CILi1EEES8_S8_EEENS6_IJNS7_ILi64EEESA_SA_EEELi512ENS_6half_tEfNS_4arch4Sm90ELb1ELb0ELb0ELb0ELb1ELb0ELb1ELb0ELb0ELb1ELb0ELb0EEENS1_21CollectiveEpilogueFwdINS6_IJSA_NS7_ILi512EEESA_EEES9_SC_SE_Li256ELb0ELb1ELb0ELb0EEENS1_30DynamicPersistentTileSchedulerILi256ELi128ELb0ELb1ELb1EEEEEEEEEvNT_6ParamsE,"ax",@progbits
	.align	128
.text._ZN7cutlass13device_kernelIN5flash11enable_sm90INS1_16FlashAttnFwdSm90INS1_25CollectiveMainloopFwdSm90ILi2EN4cute5tupleIJNS5_1CILi1EEES8_S8_EEENS6_IJNS7_ILi64EEESA_SA_EEELi512ENS_6half_tEfNS_4arch4Sm90ELb1ELb0ELb0ELb0ELb1ELb0ELb1ELb0ELb0ELb1ELb0ELb0EEENS1_21CollectiveEpilogueFwdINS6_IJSA_NS7_ILi512EEESA_EEES9_SC_SE_Li256ELb0ELb1ELb0ELb0EEENS1_30DynamicPersistentTileSchedulerILi256ELi128ELb0ELb1ELb1EEEEEEEEEvNT_6ParamsE:
        .type           _ZN7cutlass13device_kernelIN5flash11enable_sm90INS1_16FlashAttnFwdSm90INS1_25CollectiveMainloopFwdSm90ILi2EN4cute5tupleIJNS5_1CILi1EEES8_S8_EEENS6_IJNS7_ILi64EEESA_SA_EEELi512ENS_6half_tEfNS_4arch4Sm90ELb1ELb0ELb0ELb0ELb1ELb0ELb1ELb0ELb0ELb1ELb0ELb0EEENS1_21CollectiveEpilogueFwdINS6_IJSA_NS7_ILi512EEESA_EEES9_SC_SE_Li256ELb0ELb1ELb0ELb0EEENS1_30DynamicPersistentTileSchedulerILi256ELi128ELb0ELb1ELb1EEEEEEEEEvNT_6ParamsE,@function
        .size           _ZN7cutlass13device_kernelIN5flash11enable_sm90INS1_16FlashAttnFwdSm90INS1_25CollectiveMainloopFwdSm90ILi2EN4cute5tupleIJNS5_1CILi1EEES8_S8_EEENS6_IJNS7_ILi64EEESA_SA_EEELi512ENS_6half_tEfNS_4arch4Sm90ELb1ELb0ELb0ELb0ELb1ELb0ELb1ELb0ELb0ELb1ELb0ELb0EEENS1_21CollectiveEpilogueFwdINS6_IJSA_NS7_ILi512EEESA_EEES9_SC_SE_Li256ELb0ELb1ELb0ELb0EEENS1_30DynamicPersistentTileSchedulerILi256ELi128ELb0ELb1ELb1EEEEEEEEEvNT_6ParamsE,(.L_x_15546 - _ZN7cutlass13device_kernelIN5flash11enable_sm90INS1_16FlashAttnFwdSm90INS1_25CollectiveMainloopFwdSm90ILi2EN4cute5tupleIJNS5_1CILi1EEES8_S8_EEENS6_IJNS7_ILi64EEESA_SA_EEELi512ENS_6half_tEfNS_4arch4Sm90ELb1ELb0ELb0ELb0ELb1ELb0ELb1ELb0ELb0ELb1ELb0ELb0EEENS1_21CollectiveEpilogueFwdINS6_IJSA_NS7_ILi512EEESA_EEES9_SC_SE_Li256ELb0ELb1ELb0ELb0EEENS1_30DynamicPersistentTileSchedulerILi256ELi128ELb0ELb1ELb1EEEEEEEEEvNT_6ParamsE)
        .other          _ZN7cutlass13device_kernelIN5flash11enable_sm90INS1_16FlashAttnFwdSm90INS1_25CollectiveMainloopFwdSm90ILi2EN4cute5tupleIJNS5_1CILi1EEES8_S8_EEENS6_IJNS7_ILi64EEESA_SA_EEELi512ENS_6half_tEfNS_4arch4Sm90ELb1ELb0ELb0ELb0ELb1ELb0ELb1ELb0ELb0ELb1ELb0ELb0EEENS1_21CollectiveEpilogueFwdINS6_IJSA_NS7_ILi512EEESA_EEES9_SC_SE_Li256ELb0ELb1ELb0ELb0EEENS1_30DynamicPersistentTileSchedulerILi256ELi128ELb0ELb1ELb1EEEEEEEEEvNT_6ParamsE,@"STO_CUDA_ENTRY STV_DEFAULT"
_ZN7cutlass13device_kernelIN5flash11enable_sm90INS1_16FlashAttnFwdSm90INS1_25CollectiveMainloopFwdSm90ILi2EN4cute5tupleIJNS5_1CILi1EEES8_S8_EEENS6_IJNS7_ILi64EEESA_SA_EEELi512ENS_6half_tEfNS_4arch4Sm90ELb1ELb0ELb0ELb0ELb1ELb0ELb1ELb0ELb0ELb1ELb0ELb0EEENS1_21CollectiveEpilogueFwdINS6_IJSA_NS7_ILi512EEESA_EEES9_SC_SE_Li256ELb0ELb1ELb0ELb0EEENS1_30DynamicPersistentTileSchedulerILi256ELi128ELb0ELb1ELb1EEEEEEEEEvNT_6ParamsE:
        /* <DEDUP_REMOVED lines=43> */
.L_x_7442:
        /* <DEDUP_REMOVED lines=22> */
.L_x_7443:
        /* <DEDUP_REMOVED lines=18> */
.L_x_7444:
        /* <DEDUP_REMOVED lines=22> */
.L_x_7445:
        /* <DEDUP_REMOVED lines=23> */
.L_x_7446:
        /* <DEDUP_REMOVED lines=8> */
.L_x_7448:
[----:B------:R-:W-:-:S08]  /*0880*/  NOP ;  /* 0x0000000000007918 */ /* 0x000fd00000000000 */
[----:B------:R-:W0:Y:S02]  /*0890*/  USETMAXREG.TRY_ALLOC.CTAPOOL UP0, 0xe8 ;  /* 0x000000e8000079c8 */ /* 0x000e240008000600 */
[----:B0-----:R-:W-:-:S13]  /*08a0*/  PLOP3.LUT P0, PT, PT, PT, UP0, 0x80, 0x0 ;  /* 0x000000000000781c */ /* 0x001fda0003f0f008 */
[----:B------:R-:W-:Y:S05]  /*08b0*/  @!P0 BRA `(.L_x_7448) ;  /* 0xfffffffc00f08947 */ /* 0x000fea000383ffff */
[----:B------:R-:W0:Y:S01]  /*08c0*/  S2R R2, SR_TID.X ;  /* 0x0000000000027919 */ /* 0x000e220000002100 */
[----:B------:R-:W1:Y:S08]  /*08d0*/  S2UR UR4, SR_CTAID.X ;  /* 0x00000000000479c3 */ /* 0x000e700000002500 */
[----:B------:R-:W-:Y:S06]  /*08e0*/  BAR.ARV 0x4, 0x180 ;  /* 0x0106000000007b1d */ /* 0x000fec0000002000 */
[----:B0-----:R-:W-:-:S04]  /*08f0*/  LOP3.LUT R0, R2, 0xffffff80, RZ, 0xc0, !PT ;  /* 0xffffff8002007812 */ /* 0x001fc800078ec0ff */
[----:B------:R-:W-:Y:S02]  /*0900*/  ISETP.NE.AND P0, PT, R0, 0x80, PT ;  /* 0x000000800000780c */ /* 0x000fe40003f05270 */
[----:B------:R-:W1:Y:S11]  /*0910*/  LDC R0, c[0x0][0xd38] ;  /* 0x00034e00ff007b82 */ /* 0x000e760000000800 */
[----:B------:R-:W-:Y:S06]  /*0920*/  @!P0 BAR.ARV 0x8, 0x100 ;  /* 0x0204000000008b1d */ /* 0x000fec0000002000 */
[----:B------:R-:W-:-:S13]  /*0930*/  ISETP.GE.U32.AND P0, PT, R2, 0x100, PT ;  /* 0x000001000200780c */ /* 0x000fda0003f06070 */
[----:B------:R-:W-:Y:S06]  /*0940*/  @P0 BAR.ARV 0xf, 0x100 ;  /* 0x03c4000000000b1d */ /* 0x000fec0000002000 */
[----:B-1----:R-:W-:-:S13]  /*0950*/  ISETP.LE.AND P0, PT, R0, UR4, PT ;  /* 0x0000000400007c0c */ /* 0x002fda000bf03270 */
[----:B------:R-:W-:Y:S05]  /*0960*/  @P0 EXIT ;  /* 0x000000000000094d */ /* 0x000fea0003800000 */
[----:B------:R-:W-:Y:S01]  /*0970*/  VIADD R222, R2, 0xffffff80 ;  /* 0xffffff8002de7836 */ /* 0x000fe20000000000 */
[----:B------:R-:W0:Y:S01]  /*0980*/  S2R R219, SR_CgaCtaId ;  /* 0x0000000000db7919 */ /* 0x000e220000008800 */
[----:B------:R-:W-:Y:S01]  /*0990*/  IMAD.MOV.U32 R188, RZ, RZ, 0x20 ;  /* 0x00000020ffbc7424 */ /* 0x000fe200078e00ff */
[----:B------:R-:W-:Y:S01]  /*09a0*/  ULOP3.LUT UR40, UR41, 0x1, URZ, 0xfc, !UPT ;  /* 0x0000000129287892 */ /* 0x000fe2000f8efc3f */
[----:B------:R-:W-:Y:S01]  /*09b0*/  IMAD.MOV.U32 R16, RZ, RZ, RZ ;  /* 0x000000ffff107224 */ /* 0x000fe200078e00ff */
[----:B------:R-:W-:Y:S01]  /*09c0*/  SHF.R.S32.HI R3, RZ, 0x1f, R222 ;  /* 0x0000001fff037819 */ /* 0x000fe200000114de */
[----:B------:R-:W-:-:S03]  /*09d0*/  UMOV UR36, URZ ;  /* 0x0000003f00247c82 */ /* 0x000fc60008000000 */
[CC--:B------:R-:W-:Y:S02]  /*09e0*/  LEA.HI R0, R3.reuse, R222.reuse, RZ, 0x4 ;  /* 0x000000de03007211 */ /* 0x0c0fe400078f20ff */
[CC--:B------:R-:W-:Y:S02]  /*09f0*/  LEA.HI R4, R3.reuse, R222.reuse, RZ, 0x5 ;  /* 0x000000de03047211 */ /* 0x0c0fe400078f28ff */
[----:B------:R-:W-:Y:S02]  /*0a00*/  SHF.R.S32.HI R7, RZ, 0x4, R0 ;  /* 0x00000004ff077819 */ /* 0x000fe40000011400 */
[----:B------:R-:W-:Y:S02]  /*0a10*/  LEA.HI R5, R3, R222, RZ, 0x7 ;  /* 0x000000de03057211 */ /* 0x000fe400078f38ff */
[C---:B------:R-:W-:Y:S02]  /*0a20*/  LEA.HI R2, R0.reuse, R7, RZ, 0x1 ;  /* 0x0000000700027211 */ /* 0x040fe400078f08ff */
[----:B------:R-:W-:-:S02]  /*0a30*/  LOP3.LUT R9, R0, 0xfffffff0, RZ, 0xc0, !PT ;  /* 0xfffffff000097812 */ /* 0x000fc400078ec0ff */
[----:B------:R-:W-:Y:S02]  /*0a40*/  LOP3.LUT R2, R2, 0x1ffffffe, RZ, 0xc0, !PT ;  /* 0x1ffffffe02027812 */ /* 0x000fe400078ec0ff */
[--C-:B------:R-:W-:Y:S01]  /*0a50*/  SHF.R.S32.HI R13, RZ, 0x5, R4.reuse ;  /* 0x00000005ff0d7819 */ /* 0x100fe20000011404 */
[----:B------:R-:W-:Y:S01]  /*0a60*/  IMAD.IADD R9, R222, 0x1, -R9 ;  /* 0x00000001de097824 */ /* 0x000fe200078e0a09 */
[----:B------:R-:W-:Y:S01]  /*0a70*/  SHF.R.S32.HI R4, RZ, 0x1f, R4 ;  /* 0x0000001fff047819 */ /* 0x000fe20000011404 */
[----:B------:R-:W-:Y:S01]  /*0a80*/  IMAD.IADD R8, R7, 0x1, -R2 ;  /* 0x0000000107087824 */ /* 0x000fe200078e0a02 */
[----:B------:R-:W-:Y:S02]  /*0a90*/  LOP3.LUT R7, R5, 0xffffff80, RZ, 0xc0, !PT ;  /* 0xffffff8005077812 */ /* 0x000fe400078ec0ff */
[----:B------:R-:W-:Y:S02]  /*0aa0*/  LEA.HI R2, R3, R222, RZ, 0x2 ;  /* 0x000000de03027211 */ /* 0x000fe400078f10ff */
[----:B------:R-:W-:Y:S01]  /*0ab0*/  LEA.HI R4, R4, R13, RZ, 0x2 ;  /* 0x0000000d04047211 */ /* 0x000fe200078f10ff */
[----:B------:R-:W-:Y:S01]  /*0ac0*/  IMAD.IADD R7, R222, 0x1, -R7 ;  /* 0x00000001de077824 */ /* 0x000fe200078e0a07 */
[----:B------:R-:W-:-:S02]  /*0ad0*/  LOP3.LUT R11, R2, 0xfffffffc, RZ, 0xc0, !PT ;  /* 0xfffffffc020b7812 */ /* 0x000fc400078ec0ff */
[----:B------:R-:W-:Y:S02]  /*0ae0*/  SHF.R.S32.HI R216, RZ, 0x7, R5 ;  /* 0x00000007ffd87819 */ /* 0x000fe40000011405 */
[----:B------:R-:W-:Y:S01]  /*0af0*/  LOP3.LUT R4, R4, 0x3ffffc, RZ, 0xc0, !PT ;  /* 0x003ffffc04047812 */ /* 0x000fe200078ec0ff */
[----:B------:R-:W-:Y:S01]  /*0b00*/  IMAD.IADD R11, R222, 0x1, -R11 ;  /* 0x00000001de0b7824 */ /* 0x000fe200078e0a0b */
[--C-:B------:R-:W-:Y:S01]  /*0b10*/  SHF.R.S32.HI R2, RZ, 0x1f, R9.reuse ;  /* 0x0000001fff027819 */ /* 0x100fe20000011409 */
[----:B------:R-:W-:Y:S01]  /*0b20*/  IMAD R15, R216, 0x100, R9 ;  /* 0x00000100d80f7824 */ /* 0x000fe200078e0209 */
[----:B------:R-:W-:Y:S01]  /*0b30*/  SHF.R.S32.HI R0, RZ, 0x1f, R7 ;  /* 0x0000001fff007819 */ /* 0x000fe20000011407 */
[----:B------:R-:W-:Y:S01]  /*0b40*/  IMAD.IADD R10, R13, 0x1, -R4 ;  /* 0x000000010d0a7824 */ /* 0x000fe200078e0a04 */
[----:B------:R-:W-:Y:S02]  /*0b50*/  LEA.HI R6, R2, R9, RZ, 0x3 ;  /* 0x0000000902067211 */ /* 0x000fe400078f18ff */
[----:B------:R-:W-:Y:S01]  /*0b60*/  LEA.HI R2, R0, R7, RZ, 0x2 ;  /* 0x0000000700027211 */ /* 0x000fe200078f10ff */
[----:B------:R-:W-:Y:S01]  /*0b70*/  IMAD R14, R10, 0x10, R15 ;  /* 0x000000100a0e7824 */ /* 0x000fe200078e020f */
[C---:B------:R-:W-:Y:S01]  /*0b80*/  LOP3.LUT R4, R6.reuse, 0xfffffff8, RZ, 0xc0, !PT ;  /* 0xfffffff806047812 */ /* 0x040fe200078ec0ff */
[----:B------:R-:W-:Y:S01]  /*0b90*/  IMAD.SHL.U32 R6, R6, 0x40, RZ ;  /* 0x0000004006067824 */ /* 0x000fe200078e00ff */
[----:B------:R-:W-:-:S02]  /*0ba0*/  LOP3.LUT R10, R2, 0x7ffffffc, RZ, 0xc0, !PT ;  /* 0x7ffffffc020a7812 */ /* 0x000fc400078ec0ff */
[----:B------:R-:W-:Y:S01]  /*0bb0*/  LEA.HI R12, R11, R11, RZ, 0x1 ;  /* 0x0000000b0b0c7211 */ /* 0x000fe200078f08ff */
[----:B------:R-:W-:Y:S01]  /*0bc0*/  IMAD.IADD R9, R9, 0x1, -R4 ;  /* 0x0000000109097824 */ /* 0x000fe200078e0a04 */
[----:B------:R-:W-:Y:S01]  /*0bd0*/  LEA.HI R4, R0, R7, RZ, 0x5 ;  /* 0x0000000700047211 */ /* 0x000fe200078f28ff */
[----:B------:R-:W-:Y:S01]  /*0be0*/  IMAD.IADD R10, R7, 0x1, -R10 ;  /* 0x00000001070a7824 */ /* 0x000fe200078e0a0a */
[----:B------:R-:W-:Y:S02]  /*0bf0*/  LOP3.LUT R12, R12, 0x1ffffffe, RZ, 0xc0, !PT ;  /* 0x1ffffffe0c0c7812 */ /* 0x000fe400078ec0ff */
[--C-:B------:R-:W-:Y:S01]  /*0c00*/  SHF.R.S32.HI R0, RZ, 0x2, R2.reuse ;  /* 0x00000002ff007819 */ /* 0x100fe20000011402 */
[----:B------:R-:W-:Y:S01]  /*0c10*/  IMAD.SHL.U32 R18, R10, 0x2, RZ ;  /* 0x000000020a127824 */ /* 0x000fe200078e00ff */
[----:B------:R-:W-:Y:S01]  /*0c20*/  SHF.R.S32.HI R7, RZ, 0x1f, R2 ;  /* 0x0000001fff077819 */ /* 0x000fe20000011402 */
[----:B------:R-:W-:Y:S01]  /*0c30*/  IMAD.SHL.U32 R2, R9, 0x40, RZ ;  /* 0x0000004009027824 */ /* 0x000fe200078e00ff */
[----:B------:R-:W-:Y:S01]  /*0c40*/  LOP3.LUT R6, R6, 0x7ffffe00, RZ, 0xc0, !PT ;  /* 0x7ffffe0006067812 */ /* 0x000fe200078ec0ff */
[----:B------:R-:W-:Y:S01]  /*0c50*/  IMAD.IADD R15, R11, 0x1, -R12 ;  /* 0x000000010b0f7824 */ /* 0x000fe200078e0a0c */
[----:B------:R-:W-:Y:S01]  /*0c60*/  LEA.HI R7, R7, R0, RZ, 0x3 ;  /* 0x0000000007077211 */ /* 0x000fe200078f18ff */
[----:B------:R-:W-:Y:S01]  /*0c70*/  IMAD.SHL.U32 R11, R8, 0x8, RZ ;  /* 0x00000008080b7824 */ /* 0x000fe200078e00ff */
[----:B------:R-:W-:Y:S01]  /*0c80*/  LOP3.LUT R2, R2, 0x1c0, RZ, 0xc0, !PT ;  /* 0x000001c002027812 */ /* 0x000fe200078ec0ff */
[----:B------:R-:W-:Y:S01]  /*0c90*/  IMAD R6, R13, 0x400, R6 ;  /* 0x000004000d067824 */ /* 0x000fe200078e0206 */
[----:B------:R-:W-:Y:S01]  /*0ca0*/  LOP3.LUT R7, R7, 0xfffffff8, RZ, 0xc0, !PT ;  /* 0xfffffff807077812 */ /* 0x000fe200078ec0ff */
[--C-:B------:R-:W-:Y:S01]  /*0cb0*/  IMAD.U32 R221, R14, 0x40, R11.reuse ;  /* 0x000000400edd7824 */ /* 0x100fe200078e000b */
[----:B------:R-:W-:-:S02]  /*0cc0*/  LOP3.LUT R11, R2, 0x8, R11, 0xf8, !PT ;  /* 0x00000008020b7812 */ /* 0x000fc400078ef80b */
[----:B------:R-:W-:Y:S01]  /*0cd0*/  SHF.R.U32.HI R2, RZ, 0x3, R2 ;  /* 0x00000003ff027819 */ /* 0x000fe20000011602 */
[----:B------:R-:W-:Y:S01]  /*0ce0*/  IMAD.IADD R7, R0, 0x1, -R7 ;  /* 0x0000000100077824 */ /* 0x000fe200078e0a07 */
[----:B------:R-:W-:Y:S02]  /*0cf0*/  SHF.R.S32.HI R4, RZ, 0x5, R4 ;  /* 0x00000005ff047819 */ /* 0x000fe40000011404 */
[----:B------:R-:W-:Y:S02]  /*0d00*/  LEA.HI R3, R3, R222, RZ, 0x3 ;  /* 0x000000de03037211 */ /* 0x000fe400078f18ff */
[----:B------:R-:W-:Y:S01]  /*0d10*/  LOP3.LUT R11, R11, R2, RZ, 0x3c, !PT ;  /* 0x000000020b0b7212 */ /* 0x000fe200078e3cff */
[----:B------:R-:W-:Y:S01]  /*0d20*/  IMAD R22, R4, 0x10, R7 ;  /* 0x0000001004167824 */ /* 0x000fe200078e0207 */
[----:B------:R-:W-:Y:S01]  /*0d30*/  MOV R0, 0x400 ;  /* 0x0000040000007802 */ /* 0x000fe20000000f00 */
[----:B------:R-:W-:Y:S01]  /*0d40*/  IMAD.MOV.U32 R2, RZ, RZ, RZ ;  /* 0x000000ffff027224 */ /* 0x000fe200078e00ff */
[----:B------:R-:W-:Y:S01]  /*0d50*/  LOP3.LUT R7, R3, 0xfffffff8, RZ, 0xc0, !PT ;  /* 0xfffffff803077812 */ /* 0x000fe200078ec0ff */
[----:B------:R-:W-:Y:S01]  /*0d60*/  IMAD.IADD R6, R6, 0x1, R11 ;  /* 0x0000000106067824 */ /* 0x000fe200078e020b */
[----:B------:R-:W-:Y:S01]  /*0d70*/  R2P PR, R9, 0x6 ;  /* 0x0000000609007804 */ /* 0x000fe20000000000 */
[----:B------:R-:W-:Y:S01]  /*0d80*/  IMAD R190, R15, 0x8, R22 ;  /* 0x000000080fbe7824 */ /* 0x000fe200078e0216 */
[----:B0-----:R-:W-:Y:S01]  /*0d90*/  LEA R17, R219, R0, 0x18 ;  /* 0x00000000db117211 */ /* 0x001fe200078ec0ff */
[----:B------:R-:W-:Y:S01]  /*0da0*/  IMAD.IADD R214, R222, 0x1, -R7 ;  /* 0x00000001ded67824 */ /* 0x000fe200078e0a07 */
[----:B------:R-:W-:-:S02]  /*0db0*/  LEA.HI R5, R5, R216, RZ, 0x1 ;  /* 0x000000d805057211 */ /* 0x000fc400078f08ff */
[----:B------:R-:W-:Y:S01]  /*0dc0*/  SEL R188, R188, 0xffffffe0, !P1 ;  /* 0xffffffe0bcbc7807 */ /* 0x000fe20004800000 */
[----:B------:R-:W-:Y:S01]  /*0dd0*/  IMAD R185, R6, 0x2, R17 ;  /* 0x0000000206b97824 */ /* 0x000fe200078e0211 */
[----:B------:R-:W-:Y:S01]  /*0de0*/  LOP3.LUT R5, R5, 0xfffffe, RZ, 0xc0, !PT ;  /* 0x00fffffe05057812 */ /* 0x000fe200078ec0ff */
[----:B------:R-:W-:Y:S01]  /*0df0*/  IMAD.SHL.U32 R23, R214, 0x8, RZ ;  /* 0x00000008d6177824 */ /* 0x000fe200078e00ff */
[----:B------:R-:W-:Y:S01]  /*0e00*/  SHF.R.S32.HI R215, RZ, 0x3, R3 ;  /* 0x00000003ffd77819 */ /* 0x000fe20000011403 */
        /* <DEDUP_REMOVED lines=15> */
[----:B------:R-:W-:Y:S01]  /*0f00*/  IMAD.IADD R5, R216, 0x1, -R5 ;  /* 0x00000001d8057824 */ /* 0x000fe200078e0a05 */
[----:B------:R-:W-:Y:S01]  /*0f10*/  SHF.R.S32.HI R223, RZ, 0x1f, R217 ;  /* 0x0000001fffdf7819 */ /* 0x000fe200000114d9 */
[----:B------:R-:W-:-:S02]  /*0f20*/  @P2 VIADD R187, R189, 0xffffffc0 ;  /* 0xffffffc0bdbb2836 */ /* 0x000fc40000000000 */
[----:B------:R-:W-:Y:S02]  /*0f30*/  IMAD.IADD R189, R189, 0x1, R188 ;  /* 0x00000001bdbd7824 */ /* 0x000fe400078e02bc */
[----:B------:R-:W-:Y:S02]  /*0f40*/  IMAD.SHL.U32 R184, R5, 0x100, RZ ;  /* 0x0000010005b87824 */ /* 0x000fe400078e00ff */
[----:B------:R-:W-:-:S07]  /*0f50*/  IMAD.IADD R188, R188, 0x1, R187 ;  /* 0x00000001bcbc7824 */ /* 0x000fce00078e02bb */
.L_x_7504:
        /* <DEDUP_REMOVED lines=21> */
.L_x_7449:
[----:B------:R-:W-:Y:S01]  /*10b0*/  ULDC UR7, c[0x0][0xd54] ;  /* 0x0003550000077ab9 */ /* 0x000fe20000000800 */
[----:B------:R-:W-:Y:S01]  /*10c0*/  UMOV UR6, UR9 ;  /* 0x0000000900067c82 */ /* 0x000fe20008000000 */
[----:B------:R-:W-:-:S11]  /*10d0*/  UISETP.NE.AND UP0, UPT, UR7, 0x1, UPT ;  /* 0x000000010700788c */ /* 0x000fd6000bf05270 */
[----:B------:R-:W-:Y:S02]  /*10e0*/  @UP0 ULDC.64 UR10, c[0x0][0xd58] ;  /* 0x00035600000a0ab9 */ /* 0x000fe40000000a00 */
[----:B------:R-:W-:-:S04]  /*10f0*/  UIMAD.WIDE.U32 UR4, UR9, UR10, URZ ;  /* 0x0000000a090472a5 */ /* 0x000fc8000f8e003f */
[----:B------:R-:W-:-:S04]  /*1100*/  @UP0 USHF.R.U32.HI UR6, URZ, UR11, UR5 ;  /* 0x0000000b3f060299 */ /* 0x000fc80008011605 */
[----:B------:R-:W-:-:S12]  /*1110*/  UIMAD UR4, UR6, UR7, URZ ;  /* 0x00000007060472a4 */ /* 0x000fd8000f8e023f */
.L_x_7450:
[----:B------:R-:W0:Y:S01]  /*1120*/  LDC.64 R4, c[0x0][0x418] ;  /* 0x00010600ff047b82 */ /* 0x000e220000000a00 */
[----:B------:R-:W-:Y:S01]  /*1130*/  ULDC UR37, c[0x0][0xd48] ;  /* 0x0003520000257ab9 */ /* 0x000fe20000000800 */
[----:B------:R-:W-:Y:S02]  /*1140*/  UIADD3 UR4, UR9, -UR4, URZ ;  /* 0x8000000409047290 */ /* 0x000fe4000fffe03f */
[----:B------:R-:W-:Y:S01]  /*1150*/  UISETP.NE.AND UP0, UPT, UR37, 0x1, UPT ;  /* 0x000000012500788c */ /* 0x000fe2000bf05270 */
[----:B------:R-:W-:Y:S01]  /*1160*/  ULDC UR5, c[0x0][0xd54] ;  /* 0x0003550000057ab9 */ /* 0x000fe20000000800 */
[----:B------:R-:W-:Y:S02]  /*1170*/  UISETP.NE.AND UP1, UPT, UR42, 0x1, UPT ;  /* 0x000000012a00788c */ /* 0x000fe4000bf25270 */
[----:B------:R-:W1:Y:S01]  /*1180*/  LDC R186, c[0x0][0x424] ;  /* 0x00010900ffba7b82 */ /* 0x000e620000000800 */
[----:B------:R-:W-:Y:S02]  /*1190*/  UIMAD UR8, UR8, UR5, UR4 ;  /* 0x00000005080872a4 */ /* 0x000fe4000f8e0204 */
[----:B------:R-:W-:Y:S01]  /*11a0*/  ULOP3.LUT UR6, URZ, UR6, URZ, 0x33, !UPT ;  /* 0x000000063f067292 */ /* 0x000fe2000f8e333f */
[----:B------:R-:W-:-:S03]  /*11b0*/  ULDC UR7, c[0x0][0xd3c] ;  /* 0x00034f0000077ab9 */ /* 0x000fc60000000800 */
[----:B------:R-:W-:Y:S01]  /*11c0*/  @UP0 ULDC UR4, c[0x0][0xd4c] ;  /* 0x0003530000040ab9 */ /* 0x000fe20000000800 */
[----:B------:R-:W2:Y:S01]  /*11d0*/  LDC R7, c[0x0][0x2f0] ;  /* 0x0000bc00ff077b82 */ /* 0x000ea20000000800 */
[----:B------:R-:W-:Y:S01]  /*11e0*/  UIMAD.WIDE.U32 UR4, UR8, UR4, URZ ;  /* 0x00000004080472a5 */ /* 0x000fe2000f8e003f */
[----:B------:R-:W-:Y:S01]  /*11f0*/  @UP0 ULDC UR9, c[0x0][0xd50] ;  /* 0x0003540000090ab9 */ /* 0x000fe20000000800 */
[----:B------:R-:W-:Y:S02]  /*1200*/  UMOV UR39, UR8 ;  /* 0x0000000800277c82 */ /* 0x000fe40008000000 */
[----:B------:R-:W-:Y:S02]  /*1210*/  @UP0 USHF.R.U32.HI UR39, URZ, UR9, UR5 ;  /* 0x000000093f270299 */ /* 0x000fe40008011605 */
[----:B------:R-:W-:Y:S01]  /*1220*/  UIADD3 UR6, UR6, UR7, URZ ;  /* 0x0000000706067290 */ /* 0x000fe2000fffe03f */
[----:B0-----:R-:W-:Y:S01]  /*1230*/  ISETP.NE.U32.AND P0, PT, R4, RZ, PT ;  /* 0x000000ff0400720c */ /* 0x001fe20003f05070 */
[----:B------:R-:W-:-:S02]  /*1240*/  UIADD3 UR4, -UR39, URZ, URZ ;  /* 0x0000003f27047290 */ /* 0x000fc4000fffe13f */
[----:B------:R-:W-:Y:S01]  /*1250*/  USHF.L.U32 UR38, UR6, 0x6, URZ ;  /* 0x0000000606267899 */ /* 0x000fe2000800063f */
[----:B------:R-:W-:Y:S01]  /*1260*/  ISETP.NE.AND.EX P0, PT, R5, RZ, PT, P0 ;  /* 0x000000ff0500720c */ /* 0x000fe20003f05300 */
[----:B------:R-:W-:-:S03]  /*1270*/  UIMAD UR37, UR37, UR4, UR8 ;  /* 0x00000004252572a4 */ /* 0x000fc6000f8e0208 */
[----:B-1----:R-:W-:Y:S02]  /*1280*/  SEL R186, R186, 0x1, P0 ;  /* 0x00000001baba7807 */ /* 0x002fe40000000000 */
[----:B------:R-:W-:-:S03]  /*1290*/  PLOP3.LUT P0, PT, PT, PT, UP1, 0x80, 0x0 ;  /* 0x000000000000781c */ /* 0x000fc60003f0f018 */
[----:B--2---:R-:W-:-:S05]  /*12a0*/  IMAD R0, R186, R7, 0x3f ;  /* 0x0000003fba007424 */ /* 0x004fca00078e0207 */
[----:B------:R-:W-:-:S04]  /*12b0*/  SHF.R.S32.HI R3, RZ, 0x1f, R0 ;  /* 0x0000001fff037819 */ /* 0x000fc80000011400 */
[----:B------:R-:W-:-:S04]  /*12c0*/  LEA.HI R3, R3, R0, RZ, 0x6 ;  /* 0x0000000003037211 */ /* 0x000fc800078f30ff */
[----:B------:R-:W-:Y:S01]  /*12d0*/  SHF.R.S32.HI R3, RZ, 0x6, R3 ;  /* 0x00000006ff037819 */ /* 0x000fe20000011403 */
[----:B------:R-:W-:Y:S06]  /*12e0*/  @!P0 BRA `(.L_x_7451) ;  /* 0x0000001c00548947 */ /* 0x000fec0003800000 */
[----:B------:R-:W0:Y:S01]  /*12f0*/  LDC R0, c[0x0][0x448] ;  /* 0x00011200ff007b82 */ /* 0x000e220000000800 */
[----:B------:R-:W-:Y:S01]  /*1300*/  UIADD3 UR4, UR38, 0x3f, URZ ;  /* 0x0000003f26047890 */ /* 0x000fe2000fffe03f */
[----:B------:R-:W-:Y:S02]  /*1310*/  CS2R R150, SRZ ;  /* 0x0000000000967805 */ /* 0x000fe4000001ff00 */
[----:B------:R-:W-:Y:S02]  /*1320*/  CS2R R148, SRZ ;  /* 0x0000000000947805 */ /* 0x000fe4000001ff00 */
[----:B------:R-:W-:Y:S02]  /*1330*/  CS2R R146, SRZ ;  /* 0x0000000000927805 */ /* 0x000fe4000001ff00 */
[----:B------:R-:W-:Y:S02]  /*1340*/  CS2R R144, SRZ ;  /* 0x0000000000907805 */ /* 0x000fe4000001ff00 */
[----:B------:R-:W-:-:S02]  /*1350*/  CS2R R142, SRZ ;  /* 0x00000000008e7805 */ /* 0x000fc4000001ff00 */
[----:B------:R-:W-:Y:S01]  /*1360*/  CS2R R140, SRZ ;  /* 0x00000000008c7805 */ /* 0x000fe2000001ff00 */
[----:B------:R-:W1:Y:S01]  /*1370*/  LDC R5, c[0x0][0x288] ;  /* 0x0000a200ff057b82 */ /* 0x000e620000000800 */
        /* <DEDUP_REMOVED lines=15> */
[----:B0-----:R-:W-:Y:S01]  /*1470*/  ISETP.NE.AND P0, PT, R0, 0x1, PT ;  /* 0x000000010000780c */ /* 0x001fe20003f05270 */
[----:B------:R-:W-:Y:S01]  /*1480*/  IMAD.U32 R0, RZ, RZ, UR4 ;  /* 0x00000004ff007e24 */ /* 0x000fe2000f8e00ff */
[----:B------:R-:W-:Y:S02]  /*1490*/  CS2R R110, SRZ ;  /* 0x00000000006e7805 */ /* 0x000fe4000001ff00 */
[----:B------:R-:W-:-:S02]  /*14a0*/  CS2R R160, SRZ ;  /* 0x0000000000a07805 */ /* 0x000fc4000001ff00 */
[----:B------:R-:W-:Y:S02]  /*14b0*/  CS2R R106, SRZ ;  /* 0x00000000006a7805 */ /* 0x000fe4000001ff00 */
[----:B------:R-:W-:Y:S02]  /*14c0*/  CS2R R162, SRZ ;  /* 0x0000000000a27805 */ /* 0x000fe4000001ff00 */
[----:B------:R-:W-:Y:S02]  /*14d0*/  CS2R R102, SRZ ;  /* 0x0000000000667805 */ /* 0x000fe4000001ff00 */
[----:B------:R-:W-:Y:S02]  /*14e0*/  CS2R R164, SRZ ;  /* 0x0000000000a47805 */ /* 0x000fe4000001ff00 */
[----:B-1----:R-:W-:Y:S02]  /*14f0*/  IADD3 R5, -R5, 0x40, RZ ;  /* 0x0000004005057810 */ /* 0x002fe40007ffe1ff */
[----:B------:R-:W-:-:S02]  /*1500*/  CS2R R98, SRZ ;  /* 0x0000000000627805 */ /* 0x000fc4000001ff00 */
[----:B------:R-:W-:Y:S02]  /*1510*/  CS2R R166, SRZ ;  /* 0x0000000000a67805 */ /* 0x000fe4000001ff00 */
[----:B------:R-:W-:Y:S02]  /*1520*/  CS2R R94, SRZ ;  /* 0x00000000005e7805 */ /* 0x000fe4000001ff00 */
[----:B------:R-:W-:Y:S01]  /*1530*/  CS2R R170, SRZ ;  /* 0x0000000000aa7805 */ /* 0x000fe2000001ff00 */
[----:B------:R-:W0:Y:S01]  /*1540*/  @P0 LDC R4, c[0x0][0x44c] ;  /* 0x00011300ff040b82 */ /* 0x000e220000000800 */
[----:B------:R-:W-:Y:S01]  /*1550*/  IMAD R5, R186, R7, R5 ;  /* 0x00000007ba057224 */ /* 0x000fe200078e0205 */
[----:B------:R-:W-:Y:S01]  /*1560*/  CS2R R90, SRZ ;  /* 0x00000000005a7805 */ /* 0x000fe2000001ff00 */
[----:B------:R-:W-:Y:S01]  /*1570*/  IMAD.MOV.U32 R169, RZ, RZ, RZ ;  /* 0x000000ffffa97224 */ /* 0x000fe200078e00ff */
[----:B------:R-:W-:Y:S02]  /*1580*/  CS2R R172, SRZ ;  /* 0x0000000000ac7805 */ /* 0x000fe4000001ff00 */
[----:B------:R-:W-:-:S02]  /*1590*/  CS2R R86, SRZ ;  /* 0x0000000000567805 */ /* 0x000fc4000001ff00 */
[----:B------:R-:W-:Y:S02]  /*15a0*/  CS2R R174, SRZ ;  /* 0x0000000000ae7805 */ /* 0x000fe4000001ff00 */
[----:B------:R-:W-:Y:S01]  /*15b0*/  CS2R R82, SRZ ;  /* 0x0000000000527805 */ /* 0x000fe2000001ff00 */
[----:B------:R-:W1:Y:S01]  /*15c0*/  @P0 LDC R9, c[0x0][0x450] ;  /* 0x00011400ff090b82 */ /* 0x000e620000000800 */
        /* <DEDUP_REMOVED lines=26> */
[----:B------:R-:W-:Y:S02]  /*1770*/  CS2R R212, SRZ ;  /* 0x0000000000d47805 */ /* 0x000fe4000001ff00 */
[----:B------:R-:W-:Y:S01]  /*1780*/  CS2R R34, SRZ ;  /* 0x0000000000227805 */ /* 0x000fe2000001ff00 */
[----:B------:R-:W-:Y:S01]  /*1790*/  IMAD.IADD R0, R5, 0x1, R0 ;  /* 0x0000000105007824 */ /* 0x000fe200078e0200 */
[----:B------:R-:W-:Y:S01]  /*17a0*/  CS2R R30, SRZ ;  /* 0x00000000001e7805 */ /* 0x000fe2000001ff00 */
[----:B------:R-:W-:Y:S01]  /*17b0*/  IMAD.MOV.U32 R6, RZ, RZ, RZ ;  /* 0x000000ffff067224 */ /* 0x000fe200078e00ff */
[----:B------:R-:W-:Y:S01]  /*17c0*/  CS2R R26, SRZ ;  /* 0x00000000001a7805 */ /* 0x000fe2000001ff00 */
[----:B------:R-:W-:Y:S01]  /*17d0*/  IMAD.MOV.U32 R21, RZ, RZ, RZ ;  /* 0x000000ffff157224 */ /* 0x000fe200078e00ff */
[----:B------:R-:W-:-:S04]  /*17e0*/  SHF.R.S32.HI R5, RZ, 0x1f, R0 ;  /* 0x0000001fff057819 */ /* 0x000fc80000011400 */
[----:B------:R-:W-:Y:S01]  /*17f0*/  LEA.HI R5, R5, R0, RZ, 0x6 ;  /* 0x0000000005057211 */ /* 0x000fe200078f30ff */
[----:B------:R-:W-:-:S03]  /*1800*/  IMAD.MOV.U32 R0, RZ, RZ, RZ ;  /* 0x000000ffff007224 */ /* 0x000fc600078e00ff */
[----:B------:R-:W-:-:S04]  /*1810*/  SHF.R.S32.HI R4, RZ, 0x6, R5 ;  /* 0x00000006ff047819 */ /* 0x000fc80000011405 */
[----:B------:R-:W-:Y:S01]  /*1820*/  VIMNMX R4, R3, R4, PT ;  /* 0x0000000403047248 */ /* 0x000fe20003fe0100 */
[----:B------:R-:W-:-:S03]  /*1830*/  IMAD.MOV.U32 R3, RZ, RZ, RZ ;  /* 0x000000ffff037224 */ /* 0x000fc600078e00ff */
[----:B------:R-:W-:-:S13]  /*1840*/  ISETP.GE.AND P1, PT, R4, 0x1, PT ;  /* 0x000000010400780c */ /* 0x000fda0003f26270 */
[----:B------:R-:W-:Y:S05]  /*1850*/  @!P1 BRA `(.L_x_7452) ;  /* 0x000000b400849947 */ /* 0x000fea0003800000 */
[----:B------:R-:W0:Y:S01]  /*1860*/  SHFL.IDX PT, R0, R216, RZ, 0x1f ;  /* 0x00001fffd8007589 */ /* 0x000e2200000e0000 */
        /* <DEDUP_REMOVED lines=9> */
[----:B------:R-:W-:Y:S01]  /*1900*/  UMOV UR7, 0x40000040 ;  /* 0x4000004000077882 */ /* 0x000fe20000000000 */
[----:B------:R-:W-:Y:S02]  /*1910*/  PLOP3.LUT P2, PT, PT, PT, UP0, 0x80, 0x0 ;  /* 0x000000000000781c */ /* 0x000fe40003f4f008 */
[----:B0-----:R-:W-:-:S04]  /*1920*/  LEA.HI R3, R0, R0, RZ, 0x1 ;  /* 0x0000000000037211 */ /* 0x001fc800078f08ff */
[----:B------:R-:W-:Y:S01]  /*1930*/  LOP3.LUT R3, R3, 0x1fffe, RZ, 0xc0, !PT ;  /* 0x0001fffe03037812 */ /* 0x000fe200078ec0ff */
[----:B------:R-:W-:-:S04]  /*1940*/  WARPGROUP.ARRIVE ;  /* 0x00000000000079c5 */ /* 0x000fc80000000000 */
        /* <DEDUP_REMOVED lines=9> */
[C---:B------:R-:W-:Y:S01]  /*19e0*/  R2UR UR8, R3.reuse ;  /* 0x00000000030872ca */ /* 0x040fe200000e0000 */
[----:B------:R-:W-:Y:S01]  /*19f0*/  VIADD R6, R3, 0x2 ;  /* 0x0000000203067836 */ /* 0x000fe20000000000 */
[----:B------:R-:W-:-:S04]  /*1a00*/  LOP3.LUT R7, R0, 0x2000000, RZ, 0xfc, !PT ;  /* 0x0200000000077812 */ /* 0x000fc800078efcff */
[----:B------:R-:W-:Y:S01]  /*1a10*/  R2UR UR12, R6 ;  /* 0x00000000060c72ca */ /* 0x000fe200000e0000 */
[----:B------:R-:W-:Y:S02]  /*1a20*/  IMAD R0, R2, 0x1000, R7 ;  /* 0x0000100002007824 */ /* 0x000fe400078e0207 */
[C---:B------:R-:W-:Y:S02]  /*1a30*/  VIADD R6, R3.reuse, 0x4 ;  /* 0x0000000403067836 */ /* 0x040fe40000000000 */
[C---:B------:R-:W-:Y:S01]  /*1a40*/  VIADD R5, R0.reuse, 0x80 ;  /* 0x0000008000057836 */ /* 0x040fe20000000000 */
[----:B------:R-:W-:Y:S01]  /*1a50*/  R2UR UR10, R0 ;  /* 0x00000000000a72ca */ /* 0x000fe200000e0000 */
[----:B------:R-:W-:Y:S01]  /*1a60*/  VIADD R3, R3, 0x6 ;  /* 0x0000000603037836 */ /* 0x000fe20000000000 */
[----:B------:R-:W-:Y:S02]  /*1a70*/  R2UR UR16, R6 ;  /* 0x00000000061072ca */ /* 0x000fe400000e0000 */
[----:B------:R-:W-:Y:S01]  /*1a80*/  R2UR UR14, R5 ;  /* 0x00000000050e72ca */ /* 0x000fe200000e0000 */
[C---:B------:R-:W-:Y:S01]  /*1a90*/  VIADD R5, R0.reuse, 0x100 ;  /* 0x0000010000057836 */ /* 0x040fe20000000000 */
[----:B------:R-:W-:Y:S01]  /*1aa0*/  R2UR UR4, R3 ;  /* 0x00000000030472ca */ /* 0x000fe200000e0000 */
[----:B------:R-:W-:-:S03]  /*1ab0*/  VIADD R0, R0, 0x180 ;  /* 0x0000018000007836 */ /* 0x000fc60000000000 */
[----:B------:R-:W-:Y:S02]  /*1ac0*/  R2UR UR18, R5 ;  /* 0x00000000051272ca */ /* 0x000fe400000e0000 */
[----:B------:R-:W-:Y:S01]  /*1ad0*/  R2UR UR6, R0 ;  /* 0x00000000000672ca */ /* 0x000fe200000e0000 */
[----:B------:R-:W-:Y:S03]  /*1ae0*/  HGMMA.64x256x16.F32 R24, gdesc[UR8].tnspB, RZ, !UPT, gsb0 ;  /* 0x43e00000081879f0 */ /* 0x000fe6000c0008ff */
        /* <DEDUP_REMOVED lines=16> */
.L_x_7453:
[----:B------:R-:W-:Y:S01]  /*1bf0*/  IMAD R0, R2, 0x8, R17 ;  /* 0x0000000802007824 */ /* 0x000fe200078e0211 */
[----:B------:R-:W-:-:S03]  /*1c00*/  ISETP.GE.AND P0, PT, R4, 0x2, PT ;  /* 0x000000020400780c */ /* 0x000fc60003f06270 */
[----:B------:R-:W-:-:S05]  /*1c10*/  VIADD R0, R0, 0x38860 ;  /* 0x0003886000007836 */ /* 0x000fca0000000000 */
[----:B------:R-:W-:-:S04]  /*1c20*/  PRMT R0, R219, 0x654, R0 ;  /* 0x00000654db007816 */ /* 0x000fc80000000000 */
[----:B------:R0:W-:Y:S01]  /*1c30*/  SYNCS.ARRIVE.TRANS64.RED.A1T0 RZ, [R0+URZ], RZ ;  /* 0x000000ff00ff79a7 */ /* 0x0001e2000810043f */
[----:B------:R-:W-:Y:S05]  /*1c40*/  @!P0 BRA `(.L_x_7454) ;  /* 0x0000000800c08947 */ /* 0x000fea0003800000 */
[----:B------:R-:W-:-:S07]  /*1c50*/  VIADD R4, R4, 0xfffffffe ;  /* 0xfffffffe04047836 */ /* 0x000fce0000000000 */
.L_x_7456:
[----:B------:R-:W-:Y:S01]  /*1c60*/  BAR.SYNC.DEFER_BLOCKING 0xe, 0x100 ;  /* 0x0384000000007b1d */ /* 0x000fe20000010000 */
[----:B01----:R-:W-:Y:S01]  /*1c70*/  IMAD R0, R2, 0x40, R22 ;  /* 0x0000004002007824 */ /* 0x003fe200078e0216 */
[----:B------:R-:W-:Y:S01]  /*1c80*/  ISETP.GT.AND P1, PT, R4, RZ, PT ;  /* 0x000000ff0400720c */ /* 0x000fe20003f24270 */
[----:B------:R-:W-:Y:S02]  /*1c90*/  VIADD R2, R2, 0x1 ;  /* 0x0000000102027836 */ /* 0x000fe40000000000 */
[----:B------:R-:W-:Y:S01]  /*1ca0*/  IMAD R0, R0, 0x4, R17 ;  /* 0x0000000400007824 */ /* 0x000fe200078e0211 */
[----:B------:R-:W-:Y:S01]  /*1cb0*/  UMOV UR11, 0x40000040 ;  /* 0x40000040000b7882 */ /* 0x000fe20000000000 */
[----:B------:R-:W-:Y:S01]  /*1cc0*/  UMOV UR15, 0x40000040 ;  /* 0x40000040000f7882 */ /* 0x000fe20000000000 */
[----:B------:R-:W-:Y:S01]  /*1cd0*/  ISETP.NE.AND P0, PT, R2, 0x2, PT ;  /* 0x000000020200780c */ /* 0x000fe20003f05270 */
[----:B------:R-:W-:Y:S01]  /*1ce0*/  UMOV UR19, 0x40000040 ;  /* 0x4000004000137882 */ /* 0x000fe20000000000 */
[----:B------:R-:W-:Y:S01]  /*1cf0*/  UMOV UR7, 0x40000040 ;  /* 0x4000004000077882 */ /* 0x000fe20000000000 */
[----:B------:R-:W-:Y:S01]  /*1d00*/  VIADD R4, R4, 0xffffffff ;  /* 0xffffffff04047836 */ /* 0x000fe20000000000 */
[----:B------:R-:W-:Y:S01]  /*1d10*/  SEL R2, R2, RZ, P0 ;  /* 0x000000ff02027207 */ /* 0x000fe20000000000 */
[----:B------:R-:W0:Y:S04]  /*1d20*/  LDS R3, [R0+0x38400] ;  /* 0x0384000000037984 */ /* 0x000e280000000800 */
[----:B------:R1:W2:Y:S02]  /*1d30*/  LDS R5, [R0+0x38420] ;  /* 0x0384200000057984 */ /* 0x0002a40000000800 */
[----:B-1----:R-:W-:-:S05]  /*1d40*/  IMAD R0, R2, 0x1000, R7 ;  /* 0x0000100002007824 */ /* 0x002fca00078e0207 */
[----:B------:R-:W-:Y:S01]  /*1d50*/  R2UR UR10, R0 ;  /* 0x00000000000a72ca */ /* 0x000fe200000e0000 */
        /* <DEDUP_REMOVED lines=128> */
[----:B------:R-:W-:-:S05]  /*2560*/  VIADD R3, R0, 0x80 ;  /* 0x0000008000037836 */ /* 0x000fca0000000000 */
[----:B------:R-:W-:Y:S01]  /*2570*/  WARPGROUP.ARRIVE ;  /* 0x00000000000079c5 */ /* 0x000fe20000000000 */
[----:B------:R-:W-:Y:S01]  /*2580*/  R2UR UR14, R3 ;  /* 0x00000000030e72ca */ /* 0x000fe200000e0000 */
[C---:B------:R-:W-:Y:S02]  /*2590*/  VIADD R3, R0.reuse, 0x100 ;  /* 0x0000010000037836 */ /* 0x040fe40000000000 */
[----:B------:R-:W-:Y:S02]  /*25a0*/  VIADD R0, R0, 0x180 ;  /* 0x0000018000007836 */ /* 0x000fe40000000000 */
[----:B------:R-:W-:Y:S01]  /*25b0*/  HGMMA.64x256x16.F32 R24, gdesc[UR8].tnspB, R24, gsb0 ;  /* 0x43e00000081879f0 */ /* 0x000fe20008000818 */
[----:B------:R-:W-:Y:S02]  /*25c0*/  R2UR UR18, R3 ;  /* 0x00000000031272ca */ /* 0x000fe400000e0000 */
[----:B------:R-:W-:Y:S02]  /*25d0*/  R2UR UR6, R0 ;  /* 0x00000000000672ca */ /* 0x000fe400000e0000 */
[----:B------:R-:W-:-:S04]  /*25e0*/  SEL R3, RZ, 0x1, P0 ;  /* 0x00000001ff037807 */ /* 0x000fc80000000000 */
[----:B------:R-:W-:Y:S01]  /*25f0*/  LOP3.LUT R16, R16, R3, RZ, 0x3c, !PT ;  /* 0x0000000310107212 */ /* 0x000fe200078e3cff */
        /* <DEDUP_REMOVED lines=16> */
.L_x_7455:
[----:B------:R-:W-:-:S04]  /*2700*/  IMAD R0, R2, 0x8, R17 ;  /* 0x0000000802007824 */ /* 0x000fc800078e0211 */
[----:B------:R-:W-:-:S05]  /*2710*/  VIADD R0, R0, 0x38860 ;  /* 0x0003886000007836 */ /* 0x000fca0000000000 */
[----:B------:R-:W-:-:S04]  /*2720*/  PRMT R0, R219, 0x654, R0 ;  /* 0x00000654db007816 */ /* 0x000fc80000000000 */
[----:B------:R1:W-:Y:S01]  /*2730*/  SYNCS.ARRIVE.TRANS64.RED.A1T0 RZ, [R0+URZ], RZ ;  /* 0x000000ff00ff79a7 */ /* 0x0003e2000810043f */
[----:B------:R-:W-:Y:S05]  /*2740*/  @P1 BRA `(.L_x_7456) ;  /* 0xfffffff400441947 */ /* 0x000fea000383ffff */
.L_x_7454:
[----:B------:R-:W-:Y:S01]  /*2750*/  BAR.SYNC.DEFER_BLOCKING 0xe, 0x100 ;  /* 0x0384000000007b1d */ /* 0x000fe20000010000 */
[C---:B01----:R-:W-:Y:S01]  /*2760*/  IMAD R0, R2.reuse, 0x40, R22 ;  /* 0x0000004002007824 */ /* 0x043fe200078e0216 */
[----:B------:R-:W-:Y:S01]  /*2770*/  PLOP3.LUT P0, PT, PT, PT, PT, 0x8, 0x0 ;  /* 0x000000000000781c */ /* 0x000fe20003f0e170 */
[----:B------:R-:W-:Y:S02]  /*2780*/  VIADD R2, R2, 0x1 ;  /* 0x0000000102027836 */ /* 0x000fe40000000000 */
[----:B------:R-:W-:-:S03]  /*2790*/  IMAD R17, R0, 0x4, R17 ;  /* 0x0000000400117824 */ /* 0x000fc600078e0211 */
[----:B------:R-:W-:-:S04]  /*27a0*/  ISETP.NE.AND P1, PT, R2, 0x2, PT ;  /* 0x000000020200780c */ /* 0x000fc80003f25270 */
[----:B------:R-:W-:Y:S02]  /*27b0*/  SEL R5, RZ, 0x1, P1 ;  /* 0x00000001ff057807 */ /* 0x000fe40000800000 */
[----:B------:R-:W-:Y:S02]  /*27c0*/  SEL R2, R2, RZ, P1 ;  /* 0x000000ff02027207 */ /* 0x000fe40000800000 */
[----:B------:R-:W-:Y:S01]  /*27d0*/  LOP3.LUT R16, R16, R5, RZ, 0x3c, !PT ;  /* 0x0000000510107212 */ /* 0x000fe200078e3cff */
        /* <DEDUP_REMOVED lines=134> */
.L_x_7451:
        /* <DEDUP_REMOVED lines=24> */
[----:B0-----:R-:W-:Y:S02]  /*31c0*/  ISETP.NE.AND P0, PT, R220, 0x1, PT ;  /* 0x00000001dc00780c */ /* 0x001fe40003f05270 */
[----:B------:R-:W-:Y:S02]  /*31d0*/  CS2R R110, SRZ ;  /* 0x00000000006e7805 */ /* 0x000fe4000001ff00 */
[----:B------:R-:W-:-:S02]  /*31e0*/  CS2R R160, SRZ ;  /* 0x0000000000a07805 */ /* 0x000fc4000001ff00 */
[----:B------:R-:W-:Y:S02]  /*31f0*/  CS2R R106, SRZ ;  /* 0x00000000006a7805 */ /* 0x000fe4000001ff00 */
[----:B------:R-:W-:Y:S02]  /*3200*/  CS2R R162, SRZ ;  /* 0x0000000000a27805 */ /* 0x000fe4000001ff00 */
[----:B------:R-:W-:Y:S02]  /*3210*/  CS2R R102, SRZ ;  /* 0x0000000000667805 */ /* 0x000fe4000001ff00 */
[----:B------:R-:W-:Y:S02]  /*3220*/  CS2R R164, SRZ ;  /* 0x0000000000a47805 */ /* 0x000fe4000001ff00 */
[----:B------:R-:W-:Y:S02]  /*3230*/  CS2R R98, SRZ ;  /* 0x0000000000627805 */ /* 0x000fe4000001ff00 */
[----:B-1----:R-:W-:-:S02]  /*3240*/  IADD3 R6, -R4, 0x40, RZ ;  /* 0x0000004004067810 */ /* 0x002fc40007ffe1ff */
[----:B------:R-:W-:Y:S02]  /*3250*/  CS2R R166, SRZ ;  /* 0x0000000000a67805 */ /* 0x000fe4000001ff00 */
[----:B------:R-:W-:Y:S02]  /*3260*/  CS2R R94, SRZ ;  /* 0x00000000005e7805 */ /* 0x000fe4000001ff00 */
[----:B------:R-:W-:Y:S02]  /*3270*/  CS2R R170, SRZ ;  /* 0x0000000000aa7805 */ /* 0x000fe4000001ff00 */
[----:B------:R-:W-:Y:S01]  /*3280*/  CS2R R90, SRZ ;  /* 0x00000000005a7805 */ /* 0x000fe2000001ff00 */
[----:B------:R-:W0:Y:S01]  /*3290*/  @P0 LDC R0, c[0x0][0x44c] ;  /* 0x00011300ff000b82 */ /* 0x000e220000000800 */
[----:B------:R-:W-:Y:S01]  /*32a0*/  IMAD R7, R186, R7, R6 ;  /* 0x00000007ba077224 */ /* 0x000fe200078e0206 */
[----:B------:R-:W-:Y:S01]  /*32b0*/  CS2R R172, SRZ ;  /* 0x0000000000ac7805 */ /* 0x000fe2000001ff00 */
[----:B------:R-:W-:Y:S01]  /*32c0*/  IMAD.MOV.U32 R169, RZ, RZ, RZ ;  /* 0x000000ffffa97224 */ /* 0x000fe200078e00ff */
        /* <DEDUP_REMOVED lines=23> */
[----:B------:R-:W-:Y:S01]  /*3440*/  CS2R R46, SRZ ;  /* 0x00000000002e7805 */ /* 0x000fe2000001ff00 */
[----:B------:R-:W-:Y:S01]  /*3450*/  IMAD.U32 R0, RZ, RZ, UR4 ;  /* 0x00000004ff007e24 */ /* 0x000fe2000f8e00ff */
[----:B------:R-:W-:Y:S02]  /*3460*/  CS2R R208, SRZ ;  /* 0x0000000000d07805 */ /* 0x000fe4000001ff00 */
[----:B------:R-:W-:Y:S02]  /*3470*/  CS2R R42, SRZ ;  /* 0x00000000002a7805 */ /* 0x000fe4000001ff00 */
[----:B------:R-:W-:Y:S02]  /*3480*/  CS2R R210, SRZ ;  /* 0x0000000000d27805 */ /* 0x000fe4000001ff00 */
[----:B-1----:R-:W-:-:S02]  /*3490*/  @P0 SHF.R.U32.HI R0, RZ, R5, R4 ;  /* 0x00000005ff000219 */ /* 0x002fc40000011604 */
        /* <DEDUP_REMOVED lines=45> */
.L_x_7457:
[----:B------:R-:W-:Y:S01]  /*3770*/  ULEA.HI UR4, UR36, UR36, URZ, 0x1 ;  /* 0x0000002424047291 */ /* 0x000fe2000f8f083f */
[----:B------:R-:W-:-:S03]  /*3780*/  IMAD.U32 R0, RZ, RZ, UR40 ;  /* 0x00000028ff007e24 */ /* 0x000fc6000f8e00ff */
[----:B------:R-:W-:Y:S02]  /*3790*/  ULOP3.LUT UR4, UR4, 0xfffffffe, URZ, 0xc0, !UPT ;  /* 0xfffffffe04047892 */ /* 0x000fe4000f8ec03f */
[----:B------:R-:W-:Y:S02]  /*37a0*/  ISETP.NE.AND P0, PT, R0, 0x3, PT ;  /* 0x000000030000780c */ /* 0x000fe40003f05270 */
[----:B------:R-:W-:-:S06]  /*37b0*/  UIADD3 UR4, UR36, -UR4, URZ ;  /* 0x8000000424047290 */ /* 0x000fcc000fffe03f */
[----:B------:R-:W-:-:S05]  /*37c0*/  IMAD.U32 R4, RZ, RZ, UR4 ;  /* 0x00000004ff047e24 */ /* 0x000fca000f8e00ff */
[----:B------:R-:W-:-:S04]  /*37d0*/  SHF.L.U32 R4, R4, 0x1f, RZ ;  /* 0x0000001f04047819 */ /* 0x000fc800000006ff */
[----:B------:R-:W0:Y:S02]  /*37e0*/  SYNCS.PHASECHK.TRANS64.TRYWAIT P1, [R17+URZ+0x38800], R4 ;  /* 0x03880004110075a7 */ /* 0x000e24000802017f */
[----:B0-----:R-:W-:Y:S05]  /*37f0*/  @!P1 BRA `(.L_x_7458) ;  /* 0x0000010c00c89947 */ /* 0x001fea0003800000 */
.L_x_7572:
[----:B------:R-:W-:Y:S05]  /*3800*/  @!P0 BRA `(.L_x_7459) ;  /* 0x0000000000048947 */ /* 0x000fea0003800000 */
[----:B------:R-:W-:Y:S01]  /*3810*/  BPT.TRAP 0x1 ;  /* 0x000000040000795c */ /* 0x000fe20000300000 */
.L_x_7459:
[----:B------:R-:W-:Y:S01]  /*3820*/  IMAD R9, R2, 0x8, R17 ;  /* 0x0000000802097824 */ /* 0x000fe200078e0211 */
[----:B------:R-:W-:-:S04]  /*3830*/  SHF.L.U32 R6, R16, 0x1f, RZ ;  /* 0x0000001f10067819 */ /* 0x000fc800000006ff */
[----:B------:R1:W2:Y:S01]  /*3840*/  SYNCS.PHASECHK.TRANS64.TRYWAIT P1, [R9+URZ+0x38830], R6 ;  /* 0x03883006090075a7 */ /* 0x0002a2000802017f */
[----:B------:R-:W-:Y:S05]  /*3850*/  @!P0 BRA `(.L_x_7460) ;  /* 0x0000000000048947 */ /* 0x000fea0003800000 */
[----:B------:R-:W-:Y:S01]  /*3860*/  BPT.TRAP 0x1 ;  /* 0x000000040000795c */ /* 0x000fe20000300000 */
.L_x_7460:
[----:B------:R-:W-:-:S05]  /*3870*/  VIADD R0, R17, 0x22400 ;  /* 0x0002240011007836 */ /* 0x000fca0000000000 */
[----:B------:R-:W-:-:S04]  /*3880*/  SHF.R.U32.HI R0, RZ, 0x4, R0 ;  /* 0x00000004ff007819 */ /* 0x000fc80000011600 */
[----:B------:R-:W-:Y:S01]  /*3890*/  LOP3.LUT R0, R0, 0x3fff, RZ, 0xc0, !PT ;  /* 0x00003fff00007812 */ /* 0x000fe200078ec0ff */
[----:B--2---:R-:W-:Y:S06]  /*38a0*/  @P1 BRA `(.L_x_7461) ;  /* 0x0000000000081947 */ /* 0x004fec0003800000 */
[----:B------:R-:W2:Y:S02]  /*38b0*/  SYNCS.PHASECHK.TRANS64.TRYWAIT P1, [R9+URZ+0x38830], R6 ;  /* 0x03883006090075a7 */ /* 0x000ea4000802017f */
[----:B--2---:R-:W-:Y:S05]  /*38c0*/  @!P1 BRA `(.L_x_7462) ;  /* 0x0000010c00a89947 */ /* 0x004fea0003800000 */
.L_x_7461:
[----:B------:R-:W-:Y:S05]  /*38d0*/  WARPSYNC.ALL ;  /* 0x0000000000007948 */ /* 0x000fea0003800000 */
[----:B------:R-:W-:Y:S01]  /*38e0*/  LOP3.LUT R0, R0, 0x10000, RZ, 0xfc, !PT ;  /* 0x0001000000007812 */ /* 0x000fe200078efcff */
[----:B------:R-:W-:Y:S01]  /*38f0*/  VIADD R3, R17, 0x20400 ;  /* 0x0002040011037836 */ /* 0x000fe20000000000 */
[----:B------:R-:W-:-:S03]  /*3900*/  WARPGROUP.ARRIVE ;  /* 0x00000000000079c5 */ /* 0x000fc60000000000 */
[----:B------:R-:W-:Y:S01]  /*3910*/  IMAD R5, R2, 0x200, R0 ;  /* 0x0000020002057824 */ /* 0x000fe200078e0200 */
[----:B------:R-:W-:Y:S01]  /*3920*/  UMOV UR11, 0x40000040 ;  /* 0x40000040000b7882 */ /* 0x000fe20000000000 */
[----:B------:R-:W-:Y:S01]  /*3930*/  UMOV UR9, 0x40000040 ;  /* 0x4000004000097882 */ /* 0x000fe20000000000 */
[----:B------:R-:W-:Y:S01]  /*3940*/  SHF.R.U32.HI R3, RZ, 0x4, R3 ;  /* 0x00000004ff037819 */ /* 0x000fe20000011603 */
[----:B------:R-:W-:Y:S01]  /*3950*/  UMOV UR15, 0x40000040 ;  /* 0x40000040000f7882 */ /* 0x000fe20000000000 */
[----:B------:R-:W-:Y:S01]  /*3960*/  R2UR UR10, R5 ;  /* 0x00000000050a72ca */ /* 0x000fe200000e0000 */
[----:B------:R-:W-:Y:S01]  /*3970*/  UMOV UR13, 0x40000040 ;  /* 0x40000040000d7882 */ /* 0x000fe20000000000 */
[----:B------:R-:W-:Y:S01]  /*3980*/  LOP3.LUT R3, R3, 0x3fff, RZ, 0xc0, !PT ;  /* 0x00003fff03037812 */ /* 0x000fe200078ec0ff */
[----:B------:R-:W-:Y:S01]  /*3990*/  UMOV UR19, 0x40000040 ;  /* 0x4000004000137882 */ /* 0x000fe20000000000 */
[----:B------:R-:W-:Y:S01]  /*39a0*/  UMOV UR17, 0x40000040 ;  /* 0x4000004000117882 */ /* 0x000fe20000000000 */
[----:B------:R-:W-:Y:S01]  /*39b0*/  UMOV UR23, 0x40000040 ;  /* 0x4000004000177882 */ /* 0x000fe20000000000 */
[----:B------:R-:W-:Y:S01]  /*39c0*/  LOP3.LUT R3, R3, 0x10000, RZ, 0xfc, !PT ;  /* 0x0001000003037812 */ /* 0x000fe200078efcff */
[----:B------:R-:W-:-:S03]  /*39d0*/  UMOV UR21, 0x40000040 ;  /* 0x4000004000157882 */ /* 0x000fc60000000000 */
[C---:B------:R-:W-:Y:S01]  /*39e0*/  R2UR UR8, R3.reuse ;  /* 0x00000000030872ca */ /* 0x040fe200000e0000 */
[----:B------:R-:W-:Y:S02]  /*39f0*/  VIADD R5, R3, 0x2 ;  /* 0x0000000203057836 */ /* 0x000fe40000000000 */
[----:B------:R-:W-:Y:S02]  /*3a00*/  UIADD3 UR14, UR10, 0x2, URZ ;  /* 0x000000020a0e7890 */ /* 0x000fe4000fffe03f */
[----:B------:R-:W-:Y:S01]  /*3a10*/  UIADD3 UR18, UR10, 0x4, URZ ;  /* 0x000000040a127890 */ /* 0x000fe2000fffe03f */
[----:B------:R-:W-:Y:S01]  /*3a20*/  R2UR UR12, R5 ;  /* 0x00000000050c72ca */ /* 0x000fe200000e0000 */
[C---:B------:R-:W-:Y:S01]  /*3a30*/  VIADD R5, R3.reuse, 0x4 ;  /* 0x0000000403057836 */ /* 0x040fe20000000000 */
[----:B------:R-:W-:Y:S01]  /*3a40*/  UIADD3 UR22, UR10, 0x6, URZ ;  /* 0x000000060a167890 */ /* 0x000fe2000fffe03f */
[----:B------:R-:W-:-:S03]  /*3a50*/  VIADD R3, R3, 0x6 ;  /* 0x0000000603037836 */ /* 0x000fc60000000000 */
[----:B------:R-:W-:Y:S01]  /*3a60*/  R2UR UR16, R5 ;  /* 0x00000000051072ca */ /* 0x000fe200000e0000 */
[----:B------:R-:W-:Y:S01]  /*3a70*/  HGMMA.64x64x16.F32 R24, gdesc[UR8], RZ, !UPT, gsb0 ;  /* 0x00e00000081879f0 */ /* 0x000fe2000c0008ff */
[----:B------:R-:W-:Y:S02]  /*3a80*/  R2UR UR20, R3 ;  /* 0x00000000031472ca */ /* 0x000fe400000e0000 */
        /* <DEDUP_REMOVED lines=10> */
[----:B------:R-:W3:Y:S02]  /*3b30*/  SYNCS.PHASECHK.TRANS64.TRYWAIT P1, [R17+URZ+0x38810], R4 ;  /* 0x03881004110075a7 */ /* 0x000ee4000802017f */
[----:B---3--:R-:W-:Y:S05]  /*3b40*/  @!P1 BRA `(.L_x_7463) ;  /* 0x0000010c001c9947 */ /* 0x008fea0003800000 */
.L_x_7573:
[----:B------:R-:W-:Y:S05]  /*3b50*/  @!P0 BRA `(.L_x_7464) ;  /* 0x0000000000048947 */ /* 0x000fea0003800000 */
[----:B------:R-:W-:Y:S01]  /*3b60*/  BPT.TRAP 0x1 ;  /* 0x000000040000795c */ /* 0x000fe20000300000 */
.L_x_7464:
[----:B------:R4:W0:Y:S01]  /*3b70*/  SYNCS.PHASECHK.TRANS64.TRYWAIT P1, [R9+URZ+0x38850], R6 ;  /* 0x03885006090075a7 */ /* 0x000822000802017f */
[----:B------:R-:W-:Y:S05]  /*3b80*/  @!P0 BRA `(.L_x_7465) ;  /* 0x0000000000048947 */ /* 0x000fea0003800000 */
[----:B------:R-:W-:Y:S01]  /*3b90*/  BPT.TRAP 0x1 ;  /* 0x000000040000795c */ /* 0x000fe20000300000 */
.L_x_7465:
[C---:B------:R-:W-:Y:S02]  /*3ba0*/  VIADD R3, R17.reuse, 0x400 ;  /* 0x0000040011037836 */ /* 0x040fe40000000000 */
[----:B0--3--:R-:W-:-:S03]  /*3bb0*/  VIADD R4, R17, 0x26400 ;  /* 0x0002640011047836 */ /* 0x009fc60000000000 */
[----:B------:R-:W-:Y:S02]  /*3bc0*/  SHF.R.U32.HI R3, RZ, 0x4, R3 ;  /* 0x00000004ff037819 */ /* 0x000fe40000011603 */
[----:B------:R-:W-:Y:S02]  /*3bd0*/  SHF.R.U32.HI R4, RZ, 0x4, R4 ;  /* 0x00000004ff047819 */ /* 0x000fe40000011604 */
[----:B------:R-:W-:Y:S02]  /*3be0*/  LOP3.LUT R3, R3, 0x3fff, RZ, 0xc0, !PT ;  /* 0x00003fff03037812 */ /* 0x000fe400078ec0ff */
[----:B------:R-:W-:Y:S02]  /*3bf0*/  LOP3.LUT R5, R4, 0x3fff, RZ, 0xc0, !PT ;  /* 0x00003fff04057812 */ /* 0x000fe400078ec0ff */
[----:B------:R-:W-:Y:S02]  /*3c00*/  LOP3.LUT R4, R3, 0x10000, RZ, 0xfc, !PT ;  /* 0x0001000003047812 */ /* 0x000fe400078efcff */
[----:B------:R-:W-:-:S03]  /*3c10*/  LOP3.LUT R3, R5, 0x10000, RZ, 0xfc, !PT ;  /* 0x0001000005037812 */ /* 0x000fc600078efcff */
[----:B------:R-:W-:Y:S01]  /*3c20*/  IMAD R5, R2, 0x1000, R4 ;  /* 0x0000100002057824 */ /* 0x000fe200078e0204 */
[----:B------:R-:W-:Y:S06]  /*3c30*/  @P1 BRA `(.L_x_7466) ;  /* 0x0000000000081947 */ /* 0x000fec0003800000 */
[----:B------:R-:W0:Y:S02]  /*3c40*/  SYNCS.PHASECHK.TRANS64.TRYWAIT P1, [R9+URZ+0x38850], R6 ;  /* 0x03885006090075a7 */ /* 0x000e24000802017f */
[----:B0-----:R-:W-:Y:S05]  /*3c50*/  @!P1 BRA `(.L_x_7467) ;  /* 0x0000010800ec9947 */ /* 0x001fea0003800000 */
.L_x_7466:
[----:B------:R-:W-:Y:S01]  /*3c60*/  R2UR UR24, R3 ;  /* 0x00000000031872ca */ /* 0x000fe200000e0000 */
[----:B------:R-:W-:Y:S01]  /*3c70*/  WARPGROUP.ARRIVE ;  /* 0x00000000000079c5 */ /* 0x000fe20000000000 */
[----:B------:R-:W-:Y:S01]  /*3c80*/  R2UR UR26, R5 ;  /* 0x00000000051a72ca */ /* 0x000fe200000e0000 */
[----:B------:R-:W-:Y:S01]  /*3c90*/  UMOV UR25, 0x40000040 ;  /* 0x4000004000197882 */ /* 0x000fe20000000000 */
[----:B------:R-:W-:Y:S01]  /*3ca0*/  UMOV UR27, 0x40000040 ;  /* 0x40000040001b7882 */ /* 0x000fe20000000000 */
[----:B------:R-:W-:Y:S01]  /*3cb0*/  VIADD R7, R3, 0x2 ;  /* 0x0000000203077836 */ /* 0x000fe20000000000 */
[----:B------:R-:W-:Y:S01]  /*3cc0*/  UMOV UR5, 0x40000040 ;  /* 0x4000004000057882 */ /* 0x000fe20000000000 */
[----:B012-4-:R-:W-:Y:S01]  /*3cd0*/  VIADD R6, R5, 0x2 ;  /* 0x0000000205067836 */ /* 0x017fe20000000000 */
[----:B------:R-:W-:Y:S01]  /*3ce0*/  UMOV UR7, 0x40000040 ;  /* 0x4000004000077882 */ /* 0x000fe20000000000 */
[----:B------:R-:W0:Y:S01]  /*3cf0*/  S2R R8, SR_TID.X ;  /* 0x0000000000087919 */ /* 0x000e220000002100 */
[----:B------:R-:W-:Y:S01]  /*3d00*/  R2UR UR4, R7 ;  /* 0x00000000070472ca */ /* 0x000fe200000e0000 */
[----:B------:R-:W-:Y:S01]  /*3d10*/  VIADD R7, R3, 0x4 ;  /* 0x0000000403077836 */ /* 0x000fe20000000000 */
[----:B------:R-:W-:Y:S01]  /*3d20*/  R2UR UR6, R6 ;  /* 0x00000000060672ca */ /* 0x000fe200000e0000 */
[----:B------:R-:W-:-:S02]  /*3d30*/  VIADD R6, R5, 0x4 ;  /* 0x0000000405067836 */ /* 0x000fc40000000000 */
[----:B------:R-:W-:Y:S01]  /*3d40*/  HGMMA.64x64x16.F32 R24, gdesc[UR24], R24, gsb0 ;  /* 0x00e00000181879f0 */ /* 0x000fe20008000818 */
[----:B------:R-:W-:Y:S02]  /*3d50*/  VIADD R11, R5, 0x800 ;  /* 0x00000800050b7836 */ /* 0x000fe40000000000 */
[----:B------:R-:W-:Y:S01]  /*3d60*/  IMAD.MOV.U32 R15, RZ, RZ, 0x40 ;  /* 0x00000040ff0f7424 */ /* 0x000fe200078e00ff */
[----:B0-----:R-:W-:Y:S01]  /*3d70*/  SHF.R.U32.HI R8, RZ, 0x7, R8 ;  /* 0x00000007ff087819 */ /* 0x001fe20000011608 */
[----:B------:R-:W-:Y:S02]  /*3d80*/  WARPGROUP.DEPBAR.LE gsb0, 0x0 ;  /* 0x00008000000079c5 */ /* 0x000fe40000010000 */
[----:B------:R-:W-:-:S06]  /*3d90*/  WARPGROUP.ARRIVE ;  /* 0x00000000000079c5 */ /* 0x000fcc0000000000 */
[----:B------:R-:W-:Y:S01]  /*3da0*/  HGMMA.64x64x16.F32 R24, gdesc[UR4], R24, gsb0 ;  /* 0x00e00000041879f0 */ /* 0x000fe20008000818 */
[----:B------:R-:W-:Y:S01]  /*3db0*/  R2UR UR4, R7 ;  /* 0x00000000070472ca */ /* 0x000fe200000e0000 */
[----:B------:R-:W-:Y:S01]  /*3dc0*/  UMOV UR5, 0x40000040 ;  /* 0x4000004000057882 */ /* 0x000fe20000000000 */
[----:B------:R-:W-:Y:S01]  /*3dd0*/  R2UR UR6, R6 ;  /* 0x00000000060672ca */ /* 0x000fe200000e0000 */
[----:B------:R-:W-:Y:S01]  /*3de0*/  UMOV UR7, 0x40000040 ;  /* 0x4000004000077882 */ /* 0x000fe20000000000 */
[----:B------:R-:W-:Y:S02]  /*3df0*/  VIADD R7, R3, 0x6 ;  /* 0x0000000603077836 */ /* 0x000fe40000000000 */
[----:B------:R-:W-:Y:S01]  /*3e00*/  VIADD R6, R5, 0x6 ;  /* 0x0000000605067836 */ /* 0x000fe20000000000 */
        /* <DEDUP_REMOVED lines=115> */
[----:B------:R-:W0:Y:S01]  /*4540*/  SHFL.IDX PT, R6, R8, RZ, 0x1f ;  /* 0x00001fff08067589 */ /* 0x000e2200000e0000 */
[----:B------:R-:W-:Y:S01]  /*4550*/  VIADD R7, R3, 0x800 ;  /* 0x0000080003077836 */ /* 0x000fe20000000000 */
[----:B0-----:R-:W-:-:S04]  /*4560*/  ISETP.GT.AND P1, PT, R6, 0x7f, PT ;  /* 0x0000007f0600780c */ /* 0x001fc80003f24270 */
[----:B------:R-:W-:-:S05]  /*4570*/  SEL R6, RZ, 0x2, !P1 ;  /* 0x00000002ff067807 */ /* 0x000fca0004800000 */
[C---:B------:R-:W-:Y:S02]  /*4580*/  IMAD.IADD R8, R6.reuse, 0x1, R7 ;  /* 0x0000000106087824 */ /* 0x040fe400078e0207 */
[----:B------:R-:W-:Y:S01]  /*4590*/  IMAD.IADD R10, R6, 0x1, R11 ;  /* 0x00000001060a7824 */ /* 0x000fe200078e020b */
[----:B------:R-:W-:Y:S02]  /*45a0*/  WARPGROUP.DEPBAR.LE gsb0, 0x0 ;  /* 0x00008000000079c5 */ /* 0x000fe40000010000 */
[----:B------:R-:W-:-:S06]  /*45b0*/  WARPGROUP.ARRIVE ;  /* 0x00000000000079c5 */ /* 0x000fcc0000000000 */
[----:B------:R-:W-:Y:S01]  /*45c0*/  HGMMA.64x64x16.F32 R24, gdesc[UR4], R24, gsb0 ;  /* 0x00e00000041879f0 */ /* 0x000fe20008000818 */
[----:B------:R-:W-:Y:S01]  /*45d0*/  R2UR UR4, R8 ;  /* 0x00000000080472ca */ /* 0x000fe200000e0000 */
[----:B------:R-:W-:Y:S01]  /*45e0*/  UMOV UR5, 0x40000040 ;  /* 0x4000004000057882 */ /* 0x000fe20000000000 */
[----:B------:R-:W-:Y:S01]  /*45f0*/  R2UR UR6, R10 ;  /* 0x000000000a0672ca */ /* 0x000fe200000e0000 */
[----:B------:R-:W-:Y:S01]  /*4600*/  UMOV UR7, 0x40000040 ;  /* 0x4000004000077882 */ /* 0x000fe20000000000 */
[----:B------:R-:W-:-:S05]  /*4610*/  IMAD.MOV.U32 R10, RZ, RZ, 0x4 ;  /* 0x00000004ff0a7424 */ /* 0x000fca00078e00ff */
[C---:B------:R-:W-:Y:S02]  /*4620*/  SEL R8, R10.reuse, 0x2, P1 ;  /* 0x000000020a087807 */ /* 0x040fe40000800000 */
[----:B------:R-:W-:-:S03]  /*4630*/  SEL R10, R10, 0x6, !P1 ;  /* 0x000000060a0a7807 */ /* 0x000fc60004800000 */
[--C-:B------:R-:W-:Y:S02]  /*4640*/  IMAD.IADD R12, R7, 0x1, R8.reuse ;  /* 0x00000001070c7824 */ /* 0x100fe400078e0208 */
[----:B------:R-:W-:Y:S02]  /*4650*/  IMAD.IADD R13, R11, 0x1, R8 ;  /* 0x000000010b0d7824 */ /* 0x000fe400078e0208 */
[--C-:B------:R-:W-:Y:S02]  /*4660*/  IMAD.IADD R7, R7, 0x1, R10.reuse ;  /* 0x0000000107077824 */ /* 0x100fe400078e020a */
        /* <DEDUP_REMOVED lines=8> */
[----:B------:R-:W-:Y:S02]  /*46f0*/  WARPGROUP.DEPBAR.LE gsb0, 0x0 ;  /* 0x00008000000079c5 */ /* 0x000fe40000010000 */
[----:B------:R-:W-:-:S09]  /*4700*/  WARPGROUP.ARRIVE ;  /* 0x00000000000079c5 */ /* 0x000fd20000000000 */
[----:B------:R-:W-:Y:S01]  /*4710*/  HGMMA.64x64x16.F32 R24, gdesc[UR4], R24, gsb0 ;  /* 0x00e00000041879f0 */ /* 0x000fe20008000818 */
[----:B------:R-:W-:Y:S01]  /*4720*/  R2UR UR4, R7 ;  /* 0x00000000070472ca */ /* 0x000fe200000e0000 */
[----:B------:R-:W-:Y:S01]  /*4730*/  UMOV UR5, 0x40000040 ;  /* 0x4000004000057882 */ /* 0x000fe20000000000 */
[----:B------:R-:W-:Y:S01]  /*4740*/  R2UR UR6, R11 ;  /* 0x000000000b0672ca */ /* 0x000fe200000e0000 */
[----:B------:R-:W-:Y:S01]  /*4750*/  UMOV UR7, 0x40000040 ;  /* 0x4000004000077882 */ /* 0x000fe20000000000 */
[----:B------:R-:W-:Y:S02]  /*4760*/  IMAD.MOV.U32 R7, RZ, RZ, 0x28 ;  /* 0x00000028ff077424 */ /* 0x000fe400078e00ff */
[----:B------:R-:W-:-:S03]  /*4770*/  IMAD.MOV.U32 R11, RZ, RZ, 0xa00 ;  /* 0x00000a00ff0b7424 */ /* 0x000fc600078e00ff */
[----:B------:R-:W-:Y:S02]  /*4780*/  SEL R7, R7, 0x26, P1 ;  /* 0x0000002607077807 */ /* 0x000fe40000800000 */
[----:B------:R-:W-:Y:S02]  /*4790*/  SEL R11, R11, 0x980, P1 ;  /* 0x000009800b0b7807 */ /* 0x000fe40000800000 */
[----:B------:R-:W-:Y:S02]  /*47a0*/  LOP3.LUT R12, R7, 0x6, RZ, 0xc0, !PT ;  /* 0x00000006070c7812 */ /* 0x000fe400078ec0ff */
[----:B------:R-:W-:-:S04]  /*47b0*/  LOP3.LUT R11, R11, 0xa00, RZ, 0xc0, !PT ;  /* 0x00000a000b0b7812 */ /* 0x000fc800078ec0ff */
[CC--:B------:R-:W-:Y:S02]  /*47c0*/  IADD3 R7, R12.reuse, R11.reuse, R3 ;  /* 0x0000000b0c077210 */ /* 0x0c0fe40007ffe003 */
[----:B------:R-:W-:Y:S01]  /*47d0*/  IADD3 R11, R12, R11, R5 ;  /* 0x0000000b0c0b7210 */ /* 0x000fe20007ffe005 */
        /* <DEDUP_REMOVED lines=8> */
[----:B------:R-:W-:Y:S02]  /*4860*/  VIADD R11, R5, 0xa00 ;  /* 0x00000a00050b7836 */ /* 0x000fe40000000000 */
[C---:B------:R-:W-:Y:S02]  /*4870*/  IMAD.IADD R12, R6.reuse, 0x1, R7 ;  /* 0x00000001060c7824 */ /* 0x040fe400078e0207 */
[----:B------:R-:W-:Y:S01]  /*4880*/  IMAD.IADD R13, R6, 0x1, R11 ;  /* 0x00000001060d7824 */ /* 0x000fe200078e020b */
[----:B------:R-:W-:-:S02]  /*4890*/  WARPGROUP.DEPBAR.LE gsb0, 0x0 ;  /* 0x00008000000079c5 */ /* 0x000fc40000010000 */
[----:B------:R-:W-:-:S06]  /*48a0*/  WARPGROUP.ARRIVE ;  /* 0x00000000000079c5 */ /* 0x000fcc0000000000 */
[----:B------:R-:W-:Y:S01]  /*48b0*/  HGMMA.64x64x16.F32 R24, gdesc[UR4], R24, gsb0 ;  /* 0x00e00000041879f0 */ /* 0x000fe20008000818 */
[----:B------:R-:W-:Y:S01]  /*48c0*/  R2UR UR4, R12 ;  /* 0x000000000c0472ca */ /* 0x000fe200000e0000 */
[----:B------:R-:W-:Y:S01]  /*48d0*/  UMOV UR5, 0x40000040 ;  /* 0x4000004000057882 */ /* 0x000fe20000000000 */
[----:B------:R-:W-:Y:S01]  /*48e0*/  R2UR UR6, R13 ;  /* 0x000000000d0672ca */ /* 0x000fe200000e0000 */
[----:B------:R-:W-:Y:S01]  /*48f0*/  UMOV UR7, 0x40000040 ;  /* 0x4000004000077882 */ /* 0x000fe20000000000 */
[C---:B------:R-:W-:Y:S02]  /*4900*/  IMAD.IADD R12, R8.reuse, 0x1, R7 ;  /* 0x00000001080c7824 */ /* 0x040fe400078e0207 */
[----:B------:R-:W-:Y:S02]  /*4910*/  IMAD.IADD R13, R8, 0x1, R11 ;  /* 0x00000001080d7824 */ /* 0x000fe400078e020b */
        /* <DEDUP_REMOVED lines=97> */
[----:B------:R-:W-:-:S04]  /*4f30*/  SEL R6, R15, 0x3e, P1 ;  /* 0x0000003e0f067807 */ /* 0x000fc80000800000 */
[----:B------:R-:W-:Y:S01]  /*4f40*/  LOP3.LUT R6, R6, 0x6, RZ, 0xc0, !PT ;  /* 0x0000000606067812 */ /* 0x000fe200078ec0ff */
        /* <DEDUP_REMOVED lines=8> */
[----:B------:R-:W-:-:S04]  /*4fd0*/  SEL R7, R7, 0xf80, P1 ;  /* 0x00000f8007077807 */ /* 0x000fc80000800000 */
        /* <DEDUP_REMOVED lines=12> */
[----:B------:R-:W-:Y:S03]  /*50a0*/  HGMMA.64x64x16.F32 R24, gdesc[UR4], R24, gsb0 ;  /* 0x00e00000041879f0 */ /* 0x000fe60008000818 */
[----:B------:R-:W-:Y:S02]  /*50b0*/  WARPGROUP.DEPBAR.LE gsb0, 0x0 ;  /* 0x00008000000079c5 */ /* 0x000fe40000010000 */
[----:B------:R-:W-:Y:S05]  /*50c0*/  @!P0 BRA `(.L_x_7468) ;  /* 0x0000000000048947 */ /* 0x000fea0003800000 */
[----:B------:R-:W-:Y:S01]  /*50d0*/  BPT.TRAP 0x1 ;  /* 0x000000040000795c */ /* 0x000fe20000300000 */
.L_x_7468:
[----:B------:R-:W-:Y:S01]  /*50e0*/  ISETP.NE.AND P5, PT, R220, 0x1, PT ;  /* 0x00000001dc00780c */ /* 0x000fe20003fa5270 */
[----:B------:R-:W-:Y:S01]  /*50f0*/  VIADD R6, R190, UR38 ;  /* 0x00000026be067c36 */ /* 0x000fe20008000000 */
[----:B------:R-:W0:Y:S01]  /*5100*/  LDC R11, c[0x0][0x2f0] ;  /* 0x0000bc00ff0b7b82 */ /* 0x000e220000000800 */
[----:B------:R-:W-:Y:S01]  /*5110*/  IMAD.MOV.U32 R7, RZ, RZ, -0x40 ;  /* 0xffffffc0ff077424 */ /* 0x000fe200078e00ff */
[----:B------:R-:W-:Y:S01]  /*5120*/  ULDC UR4, c[0x0][0xa80] ;  /* 0x0002a00000047ab9 */ /* 0x000fe20000000800 */
[----:B------:R-:W-:Y:S01]  /*5130*/  IMAD R202, R2, 0x1000, R19 ;  /* 0x0000100002ca7824 */ /* 0x000fe200078e0213 */
[----:B------:R-:W-:Y:S01]  /*5140*/  UMOV UR7, 0x40000040 ;  /* 0x4000004000077882 */ /* 0x000fe20000000000 */
[----:B------:R-:W-:Y:S02]  /*5150*/  IMAD R7, R168, R7, 0x41 ;  /* 0x00000041a8077424 */ /* 0x000fe400078e0207 */
[C---:B------:R-:W-:Y:S01]  /*5160*/  VIADD R206, R202.reuse, 0x80 ;  /* 0x00000080cace7836 */ /* 0x040fe20000000000 */
[----:B------:R-:W1:Y:S01]  /*5170*/  LDC R13, c[0x0][0x288] ;  /* 0x0000a200ff0d7b82 */ /* 0x000e620000000800 */
[----:B------:R-:W-:-:S07]  /*5180*/  R2UR UR6, R202 ;  /* 0x00000000ca0672ca */ /* 0x000fce00000e0000 */
[----:B------:R-:W2:Y:S08]  /*5190*/  @P5 LDC R5, c[0x0][0x44c] ;  /* 0x00011300ff055b82 */ /* 0x000eb00000000800 */
[----:B------:R-:W3:Y:S01]  /*51a0*/  @P5 LDC R8, c[0x0][0x450] ;  /* 0x00011400ff085b82 */ /* 0x000ee20000000800 */
[----:B0-----:R-:W-:Y:S02]  /*51b0*/  IMAD R7, R186, R11, R7 ;  /* 0x0000000bba077224 */ /* 0x001fe400078e0207 */
[----:B--2---:R-:W-:-:S05]  /*51c0*/  @P5 IMAD.HI.U32 R5, R6, R5, RZ ;  /* 0x0000000506055227 */ /* 0x004fca00078e00ff */
[----:B---3--:R-:W-:Y:S01]  /*51d0*/  @P5 SHF.R.U32.HI R6, RZ, R8, R5 ;  /* 0x00000008ff065219 */ /* 0x008fe20000011605 */
[----:B------:R-:W-:Y:S01]  /*51e0*/  IMAD R5, R168, -0x40, R15 ;  /* 0xffffffc0a8057824 */ /* 0x000fe200078e020f */
[----:B-1----:R-:W-:-:S03]  /*51f0*/  IADD3 R8, R7, -R13, -R18 ;  /* 0x8000000d07087210 */ /* 0x002fc60007ffe812 */
[----:B------:R-:W0:Y:S01]  /*5200*/  SHFL.IDX PT, R10, R6, RZ, 0x1c1f ;  /* 0x001c1fff060a7589 */ /* 0x000e2200000e0000 */
[----:B------:R-:W-:-:S03]  /*5210*/  IMAD R5, R186, R11, R5 ;  /* 0x0000000bba057224 */ /* 0x000fc600078e0205 */
[----:B------:R-:W1:Y:S01]  /*5220*/  SHFL.IDX PT, R6, R6, 0x1, 0x1c1f ;  /* 0x003c1f0006067f89 */ /* 0x000e6200000e0000 */
[----:B------:R-:W-:-:S05]  /*5230*/  IMAD.IADD R5, R5, 0x1, -R18 ;  /* 0x0000000105057824 */ /* 0x000fca00078e0a12 */
        /* <DEDUP_REMOVED lines=47> */
[----:B-1----:R-:W-:Y:S02]  /*5530*/  VIADDMNMX R8, R6, R8, R5, PT ;  /* 0x0000000806087246 */ /* 0x002fe40003800105 */
        /* <DEDUP_REMOVED lines=19> */
[----:B0-----:R-:W-:-:S02]  /*5670*/  FMNMX.FTZ R7, R10, R7, !PT ;  /* 0x000000070a077209 */ /* 0x001fc40007810000 */
[----:B------:R-:W-:Y:S02]  /*5680*/  ISETP.GT.AND P1, PT, R8, 0x19, PT ;  /* 0x000000190800780c */ /* 0x000fe40003f24270 */
[----:B------:R-:W-:Y:S01]  /*5690*/  FSEL R38, R38, -INF , P2 ;  /* 0xff80000026267808 */ /* 0x000fe20001000000 */
[----:B------:R-:W0:Y:S01]  /*56a0*/  SHFL.BFLY PT, R12, R7, 0x1, 0x1f ;  /* 0x0c201f00070c7f89 */ /* 0x000e2200000e0000 */
        /* <DEDUP_REMOVED lines=22> */
[----:B0-----:R-:W-:Y:S02]  /*5810*/  FMNMX.FTZ R7, R7, R12, !PT ;  /* 0x0000000c07077209 */ /* 0x001fe40007810000 */
[----:B------:R-:W-:Y:S02]  /*5820*/  ISETP.GT.AND P2, PT, R8, 0x39, PT ;  /* 0x000000390800780c */ /* 0x000fe40003f44270 */
[----:B------:R-:W-:Y:S01]  /*5830*/  FSEL R54, R54, -INF , P1 ;  /* 0xff80000036367808 */ /* 0x000fe20000800000 */
[----:B------:R-:W-:Y:S01]  /*5840*/  FMUL.FTZ R10, R7, UR4 ;  /* 0x00000004070a7c20 */ /* 0x000fe20008410000 */
[----:B------:R-:W-:Y:S02]  /*5850*/  FMNMX.FTZ R15, R51, R6, !PT ;  /* 0x00000006330f7209 */ /* 0x000fe40007810000 */
[----:B------:R-:W-:Y:S02]  /*5860*/  FSETP.NEU.FTZ.AND P4, PT, R7, -INF , PT ;  /* 0xff8000000700780b */ /* 0x000fe40003f9d000 */
[----:B------:R-:W-:-:S02]  /*5870*/  FSEL R55, R55, -INF , P2 ;  /* 0xff80000037377808 */ /* 0x000fc40001000000 */
[----:B------:R-:W-:Y:S02]  /*5880*/  FMNMX.FTZ R8, R54, R15, !PT ;  /* 0x0000000f36087209 */ /* 0x000fe40007810000 */
[----:B------:R-:W-:Y:S02]  /*5890*/  FSEL R56, R10, RZ, P4 ;  /* 0x000000ff0a387208 */ /* 0x000fe40002000000 */
[----:B------:R-:W-:-:S03]  /*58a0*/  FMNMX.FTZ R8, R55, R8, !PT ;  /* 0x0000000837087209 */ /* 0x000fc60007810000 */
[--C-:B------:R-:W-:Y:S01]  /*58b0*/  FFMA.FTZ R14, R25, UR4, -R56.reuse ;  /* 0x00000004190e7c23 */ /* 0x100fe20008010838 */
[--C-:B------:R-:W-:Y:S01]  /*58c0*/  FFMA.FTZ R5, R24, UR4, -R56.reuse ;  /* 0x0000000418057c23 */ /* 0x100fe20008010838 */
[----:B------:R-:W0:Y:S01]  /*58d0*/  SHFL.BFLY PT, R25, R8, 0x2, 0x1f ;  /* 0x0c401f0008197f89 */ /* 0x000e2200000e0000 */
[--C-:B------:R-:W-:Y:S01]  /*58e0*/  FFMA.FTZ R10, R28, UR4, -R56.reuse ;  /* 0x000000041c0a7c23 */ /* 0x100fe20008010838 */
        /* <DEDUP_REMOVED lines=9> */
[--C-:B-1----:R-:W-:Y:S01]  /*5980*/  FFMA.FTZ R14, R36, UR4, -R56.reuse ;  /* 0x00000004240e7c23 */ /* 0x102fe20008010838 */
[--C-:B------:R-:W-:Y:S01]  /*5990*/  FFMA.FTZ R172, R48, UR4, -R56.reuse ;  /* 0x0000000430ac7c23 */ /* 0x100fe20008010838 */
[--C-:B------:R-:W-:Y:S01]  /*59a0*/  FFMA.FTZ R175, R49, UR4, -R56.reuse ;  /* 0x0000000431af7c23 */ /* 0x100fe20008010838 */
[--C-:B------:R-:W-:Y:S01]  /*59b0*/  FFMA.FTZ R174, R52, UR4, -R56.reuse ;  /* 0x0000000434ae7c23 */ /* 0x100fe20008010838 */
[----:B------:R-:W-:Y:S01]  /*59c0*/  FFMA.FTZ R177, R53, UR4, -R56 ;  /* 0x0000000435b17c23 */ /* 0x000fe20008010838 */
[----:B------:R-:W1:Y:S01]  /*59d0*/  MUFU.EX2 R5, R5 ;  /* 0x0000000500057308 */ /* 0x000e620000000800 */
[----:B0-----:R-:W-:-:S07]  /*59e0*/  FMNMX.FTZ R25, R8, R25, !PT ;  /* 0x0000001908197209 */ /* 0x001fce0007810000 */
[----:B------:R-:W-:Y:S01]  /*59f0*/  MUFU.EX2 R10, R10 ;  /* 0x0000000a000a7308 */ /* 0x000fe20000000800 */
[----:B------:R-:W0:Y:S07]  /*5a00*/  SHFL.BFLY PT, R8, R25, 0x1, 0x1f ;  /* 0x0c201f0019087f89 */ /* 0x000e2e00000e0000 */
[----:B------:R-:W2:Y:S01]  /*5a10*/  MUFU.EX2 R15, R15 ;  /* 0x0000000f000f7308 */ /* 0x000ea20000000800 */
[----:B-1----:R-:W-:Y:S01]  /*5a20*/  F2FP.F16.F32.PACK_AB R152, R6, R5 ;  /* 0x000000050698723e */ /* 0x002fe200000000ff */
[----:B------:R-:W-:-:S06]  /*5a30*/  FADD.FTZ R5, R5, R6 ;  /* 0x0000000605057221 */ /* 0x000fcc0000010000 */
[----:B------:R-:W-:Y:S08]  /*5a40*/  MUFU.EX2 R12, R12 ;  /* 0x0000000c000c7308 */ /* 0x000ff00000000800 */
[----:B------:R-:W1:Y:S01]  /*5a50*/  MUFU.EX2 R21, R21 ;  /* 0x0000001500157308 */ /* 0x000e620000000800 */
[----:B--2---:R-:W-:Y:S01]  /*5a60*/  F2FP.F16.F32.PACK_AB R154, R15, R10 ;  /* 0x0000000a0f9a723e */ /* 0x004fe200000000ff */
[----:B------:R-:W-:Y:S01]  /*5a70*/  FADD.FTZ R10, R10, R5 ;  /* 0x000000050a0a7221 */ /* 0x000fe20000010000 */
[----:B0-----:R-:W-:-:S03]  /*5a80*/  FMNMX.FTZ R8, R25, R8, !PT ;  /* 0x0000000819087209 */ /* 0x001fc60007810000 */
[----:B------:R-:W-:Y:S01]  /*5a90*/  FADD.FTZ R15, R15, R10 ;  /* 0x0000000a0f0f7221 */ /* 0x000fe20000010000 */
[C---:B------:R-:W-:Y:S01]  /*5aa0*/  FSETP.NEU.FTZ.AND P1, PT, R8.reuse, -INF , PT ;  /* 0xff8000000800780b */ /* 0x040fe20003f3d000 */
[----:B------:R-:W-:Y:S01]  /*5ab0*/  FMUL.FTZ R24, R8, UR4 ;  /* 0x0000000408187c20 */ /* 0x000fe20008410000 */
[----:B------:R-:W-:Y:S04]  /*5ac0*/  MUFU.EX2 R14, R14 ;  /* 0x0000000e000e7308 */ /* 0x000fe80000000800 */
[----:B------:R-:W-:Y:S01]  /*5ad0*/  FSEL R25, R24, RZ, P1 ;  /* 0x000000ff18197208 */ /* 0x000fe20000800000 */
[----:B------:R-:W-:Y:S01]  /*5ae0*/  VIADD R24, R9, 0x38840 ;  /* 0x0003884009187836 */ /* 0x000fe20000000000 */
[----:B-1----:R-:W-:Y:S02]  /*5af0*/  F2FP.F16.F32.PACK_AB R156, R21, R12 ;  /* 0x0000000c159c723e */ /* 0x002fe400000000ff */
[----:B------:R-:W0:Y:S01]  /*5b00*/  MUFU.EX2 R169, R169 ;  /* 0x000000a900a97308 */ /* 0x000e220000000800 */
[--C-:B------:R-:W-:Y:S01]  /*5b10*/  FFMA.FTZ R176, R26, UR4, -R25.reuse ;  /* 0x000000041ab07c23 */ /* 0x100fe20008010819 */
[----:B------:R-:W-:Y:S01]  /*5b20*/  PRMT R24, R219, 0x654, R24 ;  /* 0x00000654db187816 */ /* 0x000fe20000000018 */
        /* <DEDUP_REMOVED lines=15> */
[----:B------:R1:W-:Y:S01]  /*5c20*/  SYNCS.ARRIVE.TRANS64.RED.A1T0 RZ, [R24+URZ], RZ ;  /* 0x000000ff18ff79a7 */ /* 0x0003e2000810043f */
[----:B------:R-:W-:Y:S01]  /*5c30*/  MUFU.EX2 R176, R176 ;  /* 0x000000b000b07308 */ /* 0x000fe20000000800 */
[----:B0-----:R-:W-:Y:S01]  /*5c40*/  F2FP.F16.F32.PACK_AB R158, R169, R14 ;  /* 0x0000000ea99e723e */ /* 0x001fe200000000ff */
[----:B------:R-:W-:-:S04]  /*5c50*/  FADD.FTZ R12, R12, R15 ;  /* 0x0000000f0c0c7221 */ /* 0x000fc80000010000 */
[----:B------:R-:W-:Y:S02]  /*5c60*/  FADD.FTZ R21, R21, R12 ;  /* 0x0000000c15157221 */ /* 0x000fe40000010000 */
[----:B------:R-:W0:Y:S02]  /*5c70*/  MUFU.EX2 R179, R179 ;  /* 0x000000b300b37308 */ /* 0x000e240000000800 */
[----:B------:R-:W-:-:S04]  /*5c80*/  FADD.FTZ R14, R14, R21 ;  /* 0x000000150e0e7221 */ /* 0x000fc80000010000 */
[----:B------:R-:W-:Y:S02]  /*5c90*/  FADD.FTZ R169, R169, R14 ;  /* 0x0000000ea9a97221 */ /* 0x000fe40000010000 */
[----:B------:R-:W-:Y:S08]  /*5ca0*/  MUFU.EX2 R178, R178 ;  /* 0x000000b200b27308 */ /* 0x000ff00000000800 */
[----:B------:R-:W2:Y:S01]  /*5cb0*/  MUFU.EX2 R181, R181 ;  /* 0x000000b500b57308 */ /* 0x000ea20000000800 */
[----:B0-----:R-:W-:Y:S01]  /*5cc0*/  F2FP.F16.F32.PACK_AB R153, R179, R176 ;  /* 0x000000b0b399723e */ /* 0x001fe200000000ff */
[----:B------:R-:W-:-:S06]  /*5cd0*/  FADD.FTZ R179, R176, R179 ;  /* 0x000000b3b0b37221 */ /* 0x000fcc0000010000 */
[----:B------:R-:W-:Y:S08]  /*5ce0*/  MUFU.EX2 R180, R180 ;  /* 0x000000b400b47308 */ /* 0x000ff00000000800 */
[----:B------:R-:W0:Y:S01]  /*5cf0*/  MUFU.EX2 R183, R183 ;  /* 0x000000b700b77308 */ /* 0x000e220000000800 */
[----:B--2---:R-:W-:Y:S01]  /*5d00*/  F2FP.F16.F32.PACK_AB R155, R181, R178 ;  /* 0x000000b2b59b723e */ /* 0x004fe200000000ff */
[----:B------:R-:W-:Y:S01]  /*5d10*/  BAR.SYNC.DEFER_BLOCKING 0xf, 0x100 ;  /* 0x03c4000000007b1d */ /* 0x000fe20000010000 */
[----:B------:R-:W-:-:S04]  /*5d20*/  FADD.FTZ R178, R178, R179 ;  /* 0x000000b3b2b27221 */ /* 0x000fc80000010000 */
[----:B------:R-:W-:Y:S01]  /*5d30*/  FADD.FTZ R181, R181, R178 ;  /* 0x000000b2b5b57221 */ /* 0x000fe20000010000 */
[----:B------:R-:W-:Y:S08]  /*5d40*/  MUFU.EX2 R182, R182 ;  /* 0x000000b600b67308 */ /* 0x000ff00000000800 */
[----:B------:R-:W2:Y:S01]  /*5d50*/  MUFU.EX2 R197, R197 ;  /* 0x000000c500c57308 */ /* 0x000ea20000000800 */
[----:B0-----:R-:W-:Y:S01]  /*5d60*/  F2FP.F16.F32.PACK_AB R157, R183, R180 ;  /* 0x000000b4b79d723e */ /* 0x001fe200000000ff */
[----:B------:R-:W-:-:S04]  /*5d70*/  FADD.FTZ R180, R180, R181 ;  /* 0x000000b5b4b47221 */ /* 0x000fc80000010000 */
[----:B------:R-:W-:Y:S02]  /*5d80*/  FADD.FTZ R183, R183, R180 ;  /* 0x000000b4b7b77221 */ /* 0x000fe40000010000 */
[----:B------:R-:W-:Y:S01]  /*5d90*/  MUFU.EX2 R20, R20 ;  /* 0x0000001400147308 */ /* 0x000fe20000000800 */
[----:B------:R0:W-:Y:S07]  /*5da0*/  STSM.16.M88.4 [R185+0x36400], R152 ;  /* 0x03640098b9007844 */ /* 0x0001ee0000000200 */
[----:B------:R-:W3:Y:S01]  /*5db0*/  MUFU.EX2 R171, R171 ;  /* 0x000000ab00ab7308 */ /* 0x000ee20000000800 */
[----:B--2---:R-:W-:Y:S01]  /*5dc0*/  F2FP.F16.F32.PACK_AB R159, R197, R182 ;  /* 0x000000b6c59f723e */ /* 0x004fe200000000ff */
[----:B------:R-:W-:-:S04]  /*5dd0*/  FADD.FTZ R182, R182, R183 ;  /* 0x000000b7b6b67221 */ /* 0x000fc80000010000 */
[----:B------:R0:W-:Y:S01]  /*5de0*/  STSM.16.M88.4 [R189], R156 ;  /* 0x0000009cbd007844 */ /* 0x0001e20000000200 */
[----:B------:R-:W-:Y:S01]  /*5df0*/  FADD.FTZ R197, R197, R182 ;  /* 0x000000b6c5c57221 */ /* 0x000fe20000010000 */
[----:B------:R-:W-:Y:S08]  /*5e00*/  MUFU.EX2 R170, R170 ;  /* 0x000000aa00aa7308 */ /* 0x000ff00000000800 */
[----:B------:R-:W2:Y:S01]  /*5e10*/  MUFU.EX2 R173, R173 ;  /* 0x000000ad00ad7308 */ /* 0x000ea20000000800 */
[----:B---3--:R-:W-:Y:S01]  /*5e20*/  F2FP.F16.F32.PACK_AB R160, R171, R20 ;  /* 0x00000014aba0723e */ /* 0x008fe200000000ff */
[----:B------:R-:W-:-:S04]  /*5e30*/  FADD.FTZ R20, R20, R169 ;  /* 0x000000a914147221 */ /* 0x000fc80000010000 */
[----:B------:R-:W-:Y:S02]  /*5e40*/  FADD.FTZ R171, R171, R20 ;  /* 0x00000014abab7221 */ /* 0x000fe40000010000 */
[----:B------:R-:W-:Y:S08]  /*5e50*/  MUFU.EX2 R196, R196 ;  /* 0x000000c400c47308 */ /* 0x000ff00000000800 */
[----:B------:R-:W3:Y:S01]  /*5e60*/  MUFU.EX2 R199, R199 ;  /* 0x000000c700c77308 */ /* 0x000ee20000000800 */
[----:B--2---:R-:W-:Y:S01]  /*5e70*/  F2FP.F16.F32.PACK_AB R162, R173, R170 ;  /* 0x000000aaada2723e */ /* 0x004fe200000000ff */
[----:B------:R-:W-:-:S04]  /*5e80*/  FADD.FTZ R170, R170, R171 ;  /* 0x000000abaaaa7221 */ /* 0x000fc80000010000 */
[----:B------:R-:W-:Y:S02]  /*5e90*/  FADD.FTZ R173, R173, R170 ;  /* 0x000000aaadad7221 */ /* 0x000fe40000010000 */
        /* <DEDUP_REMOVED lines=21> */
[----:B------:R-:W2:Y:S08]  /*5ff0*/  MUFU.EX2 R204, R204 ;  /* 0x000000cc00cc7308 */ /* 0x000eb00000000800 */
[----:B------:R-:W4:Y:S01]  /*6000*/  MUFU.EX2 R205, R205 ;  /* 0x000000cd00cd7308 */ /* 0x000f220000000800 */
[----:B---3--:R-:W-:Y:S01]  /*6010*/  F2FP.F16.F32.PACK_AB R165, R203, R200 ;  /* 0x000000c8cba5723e */ /* 0x008fe200000000ff */
[----:B------:R-:W-:-:S04]  /*6020*/  FADD.FTZ R200, R200, R201 ;  /* 0x000000c9c8c87221 */ /* 0x000fc80000010000 */
[----:B------:R-:W-:-:S04]  /*6030*/  FADD.FTZ R203, R203, R200 ;  /* 0x000000c8cbcb7221 */ /* 0x000fc80000010000 */
[----:B--2---:R-:W-:Y:S01]  /*6040*/  FADD.FTZ R6, R204, R203 ;  /* 0x000000cbcc067221 */ /* 0x004fe20000010000 */
[----:B----4-:R-:W-:-:S03]  /*6050*/  F2FP.F16.F32.PACK_AB R167, R205, R204 ;  /* 0x000000cccda7723e */ /* 0x010fc600000000ff */
[----:B------:R-:W-:Y:S02]  /*6060*/  FADD.FTZ R6, R205, R6 ;  /* 0x00000006cd067221 */ /* 0x000fe40000010000 */
[----:B------:R0:W-:Y:S01]  /*6070*/  STSM.16.M88.4 [R188], R164 ;  /* 0x000000a4bc007844 */ /* 0x0001e20000000200 */
[----:B-1----:R-:W-:-:S06]  /*6080*/  WARPGROUP.ARRIVE ;  /* 0x00000000000079c5 */ /* 0x002fcc0000000000 */
[----:B------:R-:W-:Y:S01]  /*6090*/  HGMMA.64x256x16.F32 R24, R152, gdesc[UR4].tnspB, RZ, !UPT, gsb0 ;  /* 0x43e0000498187df0 */ /* 0x000fe2000c0008ff */
[----:B------:R-:W-:Y:S01]  /*60a0*/  R2UR UR6, R206 ;  /* 0x00000000ce0672ca */ /* 0x000fe200000e0000 */
[----:B------:R-:W-:Y:S01]  /*60b0*/  UMOV UR7, 0x40000040 ;  /* 0x4000004000077882 */ /* 0x000fe20000000000 */
[C---:B------:R-:W-:Y:S02]  /*60c0*/  VIADD R206, R202.reuse, 0x100 ;  /* 0x00000100cace7836 */ /* 0x040fe40000000000 */
[----:B------:R-:W-:Y:S01]  /*60d0*/  VIADD R202, R202, 0x180 ;  /* 0x00000180caca7836 */ /* 0x000fe20000000000 */
[----:B------:R-:W-:Y:S02]  /*60e0*/  WARPGROUP.DEPBAR.LE gsb0, 0x0 ;  /* 0x00008000000079c5 */ /* 0x000fe40000010000 */
[----:B------:R-:W-:-:S15]  /*60f0*/  WARPGROUP.ARRIVE ;  /* 0x00000000000079c5 */ /* 0x000fde0000000000 */
[----:B------:R-:W-:-:S05]  /*6100*/  NOP ;  /* 0x0000000000007918 */ /* 0x000fca0000000000 */
[----:B------:R-:W-:Y:S01]  /*6110*/  HGMMA.64x256x16.F32 R24, R156, gdesc[UR4].tnspB, R24, gsb0 ;  /* 0x43e000049c187df0 */ /* 0x000fe20008000818 */
[----:B------:R-:W-:Y:S01]  /*6120*/  R2UR UR6, R206 ;  /* 0x00000000ce0672ca */ /* 0x000fe200000e0000 */
[----:B------:R-:W-:Y:S01]  /*6130*/  UMOV UR7, 0x40000040 ;  /* 0x4000004000077882 */ /* 0x000fe20000000000 */
[----:B------:R-:W-:Y:S02]  /*6140*/  WARPGROUP.DEPBAR.LE gsb0, 0x0 ;  /* 0x00008000000079c5 */ /* 0x000fe40000010000 */
[----:B------:R-:W-:-:S15]  /*6150*/  WARPGROUP.ARRIVE ;  /* 0x00000000000079c5 */ /* 0x000fde0000000000 */
[----:B------:R-:W-:-:S08]  /*6160*/  NOP ;  /* 0x0000000000007918 */ /* 0x000fd00000000000 */
[----:B------:R-:W-:Y:S01]  /*6170*/  HGMMA.64x256x16.F32 R24, R160, gdesc[UR4].tnspB, R24, gsb0 ;  /* 0x43e00004a0187df0 */ /* 0x000fe20008000818 */
[----:B------:R-:W-:Y:S01]  /*6180*/  R2UR UR6, R202 ;  /* 0x00000000ca0672ca */ /* 0x000fe200000e0000 */
        /* <DEDUP_REMOVED lines=11> */
[----:B-1----:R-:W1:Y:S02]  /*6240*/  FENCE.VIEW.ASYNC.S ;  /* 0x00000000000073c6 */ /* 0x002e640000000000 */
[----:B-1----:R-:W-:Y:S01]  /*6250*/  NOP ;  /* 0x0000000000007918 */ /* 0x002fe20000000000 */
[----:B------:R-:W-:Y:S06]  /*6260*/  BAR.ARV 0xe, 0x100 ;  /* 0x0384000000007b1d */ /* 0x000fec0000002000 */
[----:B0-----:R-:W-:Y:S05]  /*6270*/  @!P0 BRA `(.L_x_7469) ;  /* 0x0000000000048947 */ /* 0x001fea0003800000 */
[----:B------:R-:W-:Y:S01]  /*6280*/  BPT.TRAP 0x1 ;  /* 0x000000040000795c */ /* 0x000fe20000300000 */
.L_x_7469:
[----:B------:R-:W0:Y:S01]  /*6290*/  @P5 LDC R12, c[0x0][0x44c] ;  /* 0x00011300ff0c5b82 */ /* 0x000e220000000800 */
[----:B------:R-:W-:Y:S02]  /*62a0*/  IMAD.U32 R10, RZ, RZ, UR38 ;  /* 0x00000026ff0a7e24 */ /* 0x000fe4000f8e00ff */
[----:B------:R-:W-:Y:S02]  /*62b0*/  IMAD R11, R186, R11, -R13 ;  /* 0x0000000bba0b7224 */ /* 0x000fe400078e0a0d */
[----:B------:R-:W-:-:S03]  /*62c0*/  VIADD R168, R168, 0xfffffffe ;  /* 0xfffffffea8a87836 */ /* 0x000fc60000000000 */
[----:B------:R-:W1:Y:S02]  /*62d0*/  @P5 LDC R15, c[0x0][0x450] ;  /* 0x00011400ff0f5b82 */ /* 0x000e640000000800 */
[----:B------:R-:W-:Y:S01]  /*62e0*/  R2UR UR32, R168 ;  /* 0x00000000a82072ca */ /* 0x000fe200000e0000 */
[----:B0-----:R-:W-:-:S05]  /*62f0*/  @P5 IMAD.HI.U32 R12, R12, UR38, RZ ;  /* 0x000000260c0c5c27 */ /* 0x001fca000f8e00ff */
[----:B-1----:R-:W-:-:S05]  /*6300*/  @P5 SHF.R.U32.HI R10, RZ, R15, R12 ;  /* 0x0000000fff0a5219 */ /* 0x002fca000001160c */
[----:B------:R-:W-:-:S05]  /*6310*/  IMAD.IADD R10, R11, 0x1, R10 ;  /* 0x000000010b0a7824 */ /* 0x000fca00078e020a */
[----:B------:R-:W-:-:S04]  /*6320*/  SHF.R.S32.HI R11, RZ, 0x1f, R10 ;  /* 0x0000001fff0b7819 */ /* 0x000fc8000001140a */
[----:B------:R-:W-:Y:S01]  /*6330*/  LEA.HI R11, R11, R10, RZ, 0x6 ;  /* 0x0000000a0b0b7211 */ /* 0x000fe200078f30ff */
[----:B------:R-:W-:-:S03]  /*6340*/  VIADD R10, R9, 0x38860 ;  /* 0x00038860090a7836 */ /* 0x000fc60000000000 */
[----:B------:R-:W-:Y:S02]  /*6350*/  SHF.R.S32.HI R11, RZ, 0x6, R11 ;  /* 0x00000006ff0b7819 */ /* 0x000fe4000001140b */
[----:B------:R-:W-:Y:S02]  /*6360*/  PRMT R10, R219, 0x654, R10 ;  /* 0x00000654db0a7816 */ /* 0x000fe4000000000a */
[----:B------:R-:W-:Y:S02]  /*6370*/  R2UR UR7, R11 ;  /* 0x000000000b0772ca */ /* 0x000fe400000e0000 */
[----:B------:R0:W-:Y:S11]  /*6380*/  SYNCS.ARRIVE.TRANS64.RED.A1T0 RZ, [R10+URZ], RZ ;  /* 0x000000ff0aff79a7 */ /* 0x0001f6000810043f */
[----:B------:R-:W-:-:S04]  /*6390*/  UISETP.LT.AND UP0, UPT, URZ, UR7, UPT ;  /* 0x000000073f00728c */ /* 0x000fc8000bf01270 */
[----:B------:R-:W-:-:S04]  /*63a0*/  USEL UR7, URZ, UR7, !UP0 ;  /* 0x000000073f077287 */ /* 0x000fc8000c000000 */
[----:B------:R-:W-:-:S06]  /*63b0*/  UISETP.GE.AND UP0, UPT, UR32, UR7, UPT ;  /* 0x000000072000728c */ /* 0x000fcc000bf06270 */
[----:B------:R-:W-:-:S13]  /*63c0*/  PLOP3.LUT P1, PT, PT, PT, UP0, 0x80, 0x0 ;  /* 0x000000000000781c */ /* 0x000fda0003f2f008 */
[----:B0-----:R-:W-:Y:S05]  /*63d0*/  @!P1 BRA `(.L_x_7470) ;  /* 0x0000003000a49947 */ /* 0x001fea0003800000 */
[----:B------:R-:W-:Y:S01]  /*63e0*/  IMAD.MOV.U32 R11, RZ, RZ, R8 ;  /* 0x000000ffff0b7224 */ /* 0x000fe200078e0008 */
[----:B------:R-:W-:Y:S01]  /*63f0*/  ULDC UR5, c[0x0][0x288] ;  /* 0x0000a20000057ab9 */ /* 0x000fe20000000800 */
[----:B------:R-:W-:Y:S01]  /*6400*/  IMAD.MOV.U32 R10, RZ, RZ, R7 ;  /* 0x000000ffff0a7224 */ /* 0x000fe200078e0007 */
[----:B------:R-:W-:Y:S01]  /*6410*/  ULDC UR6, c[0x0][0x2f0] ;  /* 0x0000bc0000067ab9 */ /* 0x000fe20000000800 */
[----:B------:R-:W-:Y:S01]  /*6420*/  IMAD.MOV.U32 R13, RZ, RZ, R2 ;  /* 0x000000ffff0d7224 */ /* 0x000fe200078e0002 */
[----:B------:R-:W-:-:S06]  /*6430*/  ULDC UR4, c[0x0][0xa80] ;  /* 0x0002a00000047ab9 */ /* 0x000fcc0000000800 */
.L_x_7481:
[----:B------:R-:W-:-:S05]  /*6440*/  VIADD R2, R13, 0x1 ;  /* 0x000000010d027836 */ /* 0x000fca0000000000 */
[----:B------:R-:W-:-:S04]  /*6450*/  ISETP.NE.AND P1, PT, R2, 0x2, PT ;  /* 0x000000020200780c */ /* 0x000fc80003f25270 */
[----:B------:R-:W-:Y:S02]  /*6460*/  SEL R7, RZ, 0x1, P1 ;  /* 0x00000001ff077807 */ /* 0x000fe40000800000 */
[----:B------:R-:W-:Y:S02]  /*6470*/  SEL R2, R2, RZ, P1 ;  /* 0x000000ff02027207 */ /* 0x000fe40000800000 */
[----:B------:R-:W-:Y:S01]  /*6480*/  LOP3.LUT R16, R16, R7, RZ, 0x3c, !PT ;  /* 0x0000000710107212 */ /* 0x000fe200078e3cff */
[----:B------:R-:W-:Y:S06]  /*6490*/  @!P0 BRA `(.L_x_7471) ;  /* 0x0000000000048947 */ /* 0x000fec0003800000 */
[----:B------:R-:W-:Y:S01]  /*64a0*/  BPT.TRAP 0x1 ;  /* 0x000000040000795c */ /* 0x000fe20000300000 */
.L_x_7471:
[----:B------:R-:W-:Y:S01]  /*64b0*/  IMAD R9, R2, 0x8, R17 ;  /* 0x0000000802097824 */ /* 0x000fe200078e0211 */
[----:B------:R-:W-:-:S04]  /*64c0*/  SHF.L.U32 R8, R16, 0x1f, RZ ;  /* 0x0000001f10087819 */ /* 0x000fc800000006ff */
[----:B------:R0:W1:Y:S01]  /*64d0*/  SYNCS.PHASECHK.TRANS64.TRYWAIT P1, [R9+URZ+0x38830], R8 ;  /* 0x03883008090075a7 */ /* 0x000062000802017f */
[----:B------:R-:W-:Y:S05]  /*64e0*/  @!P0 BRA `(.L_x_7472) ;  /* 0x0000000000048947 */ /* 0x000fea0003800000 */
[----:B------:R-:W-:Y:S01]  /*64f0*/  BPT.TRAP 0x1 ;  /* 0x000000040000795c */ /* 0x000fe20000300000 */
.L_x_7472:
[----:B------:R-:W-:Y:S01]  /*6500*/  IMAD R7, R2, 0x200, R0 ;  /* 0x0000020002077824 */ /* 0x000fe200078e0200 */
[----:B-1----:R-:W-:Y:S06]  /*6510*/  @P1 BRA `(.L_x_7473) ;  /* 0x0000000000081947 */ /* 0x002fec0003800000 */
[----:B------:R-:W1:Y:S02]  /*6520*/  SYNCS.PHASECHK.TRANS64.TRYWAIT P1, [R9+URZ+0x38830], R8 ;  /* 0x03883008090075a7 */ /* 0x000e64000802017f */
[----:B-1----:R-:W-:Y:S05]  /*6530*/  @!P1 BRA `(.L_x_7474) ;  /* 0x000000e000c89947 */ /* 0x002fea0003800000 */
.L_x_7473:
[----:B------:R-:W-:Y:S01]  /*6540*/  R2UR UR10, R7 ;  /* 0x00000000070a72ca */ /* 0x000fe200000e0000 */
[----:B------:R-:W-:Y:S01]  /*6550*/  WARPGROUP.ARRIVE ;  /* 0x00000000000079c5 */ /* 0x000fe20000000000 */
[----:B------:R-:W-:Y:S01]  /*6560*/  UMOV UR11, 0x40000040 ;  /* 0x40000040000b7882 */ /* 0x000fe20000000000 */
[----:B------:R-:W-:Y:S01]  /*6570*/  UMOV UR15, 0x40000040 ;  /* 0x40000040000f7882 */ /* 0x000fe20000000000 */
[----:B------:R-:W-:Y:S01]  /*6580*/  UMOV UR19, 0x40000040 ;  /* 0x4000004000137882 */ /* 0x000fe20000000000 */
[----:B------:R-:W-:-:S08]  /*6590*/  UMOV UR23, 0x40000040 ;  /* 0x4000004000177882 */ /* 0x000fd00000000000 */
[----:B------:R-:W-:Y:S01]  /*65a0*/  HGMMA.64x64x16.F32 R152, gdesc[UR8], RZ, !UPT, gsb0 ;  /* 0x00e00000089879f0 */ /* 0x000fe2000c0008ff */
[----:B------:R-:W-:Y:S02]  /*65b0*/  UIADD3 UR14, UR10, 0x2, URZ ;  /* 0x000000020a0e7890 */ /* 0x000fe4000fffe03f */
[----:B------:R-:W-:Y:S02]  /*65c0*/  UIADD3 UR18, UR10, 0x4, URZ ;  /* 0x000000040a127890 */ /* 0x000fe4000fffe03f */
        /* <DEDUP_REMOVED lines=13> */
.L_x_7475:
[----:B------:R2:W3:Y:S01]  /*66a0*/  SYNCS.PHASECHK.TRANS64.TRYWAIT P1, [R9+URZ+0x38850], R8 ;  /* 0x03885008090075a7 */ /* 0x0004e2000802017f */
[----:B------:R-:W-:Y:S05]  /*66b0*/  @!P0 BRA `(.L_x_7476) ;  /* 0x0000000000048947 */ /* 0x000fea0003800000 */
[----:B------:R-:W-:Y:S01]  /*66c0*/  BPT.TRAP 0x1 ;  /* 0x000000040000795c */ /* 0x000fe20000300000 */
.L_x_7476:
[----:B------:R-:W-:Y:S01]  /*66d0*/  IMAD R7, R2, 0x1000, R4 ;  /* 0x0000100002077824 */ /* 0x000fe200078e0204 */
[----:B---3--:R-:W-:Y:S06]  /*66e0*/  @P1 BRA `(.L_x_7477) ;  /* 0x0000000000081947 */ /* 0x008fec0003800000 */
[----:B------:R-:W3:Y:S02]  /*66f0*/  SYNCS.PHASECHK.TRANS64.TRYWAIT P1, [R9+URZ+0x38850], R8 ;  /* 0x03885008090075a7 */ /* 0x000ee4000802017f */
[----:B---3--:R-:W-:Y:S05]  /*6700*/  @!P1 BRA `(.L_x_7478) ;  /* 0x000000e000689947 */ /* 0x008fea0003800000 */
.L_x_7477:
[----:B------:R-:W-:Y:S01]  /*6710*/  R2UR UR26, R7 ;  /* 0x00000000071a72ca */ /* 0x000fe200000e0000 */
[----:B------:R-:W-:Y:S01]  /*6720*/  WARPGROUP.ARRIVE ;  /* 0x00000000000079c5 */ /* 0x000fe20000000000 */
[----:B------:R-:W-:Y:S01]  /*6730*/  UMOV UR27, 0x40000040 ;  /* 0x40000040001b7882 */ /* 0x000fe20000000000 */
[----:B------:R-:W-:Y:S01]  /*6740*/  VIADD R12, R3, 0x2 ;  /* 0x00000002030c7836 */ /* 0x000fe20000000000 */
[----:B------:R-:W-:Y:S01]  /*6750*/  UMOV UR29, 0x40000040 ;  /* 0x40000040001d7882 */ /* 0x000fe20000000000 */
[----:B0123--:R-:W-:Y:S01]  /*6760*/  VIADD R8, R7, 0x2 ;  /* 0x0000000207087836 */ /* 0x00ffe20000000000 */
        /* <DEDUP_REMOVED lines=8> */
[----:B------:R-:W-:Y:S01]  /*67f0*/  VIADD R15, R7, 0x800 ;  /* 0x00000800070f7836 */ /* 0x000fe20000000000 */
        /* <DEDUP_REMOVED lines=125> */
[----:B------:R-:W0:Y:S02]  /*6fd0*/  SHFL.IDX PT, R8, R14, RZ, 0x1f ;  /* 0x00001fff0e087589 */ /* 0x000e2400000e0000 */
[----:B0-----:R-:W-:-:S04]  /*6fe0*/  ISETP.GT.AND P1, PT, R8, 0x7f, PT ;  /* 0x0000007f0800780c */ /* 0x001fc80003f24270 */
[----:B------:R-:W-:-:S05]  /*6ff0*/  SEL R8, RZ, 0x2, !P1 ;  /* 0x00000002ff087807 */ /* 0x000fca0004800000 */
[----:B------:R-:W-:Y:S02]  /*7000*/  IMAD.IADD R12, R21, 0x1, R8 ;  /* 0x00000001150c7824 */ /* 0x000fe400078e0208 */
        /* <DEDUP_REMOVED lines=11> */
[----:B------:R-:W-:Y:S01]  /*70c0*/  IMAD.IADD R20, R21, 0x1, R12 ;  /* 0x0000000115147824 */ /* 0x000fe200078e020c */
[----:B------:R-:W-:Y:S02]  /*70d0*/  WARPGROUP.DEPBAR.LE gsb0, 0x0 ;  /* 0x00008000000079c5 */ /* 0x000fe40000010000 */
[----:B------:R-:W-:-:S06]  /*70e0*/  WARPGROUP.ARRIVE ;  /* 0x00000000000079c5 */ /* 0x000fcc0000000000 */
[----:B------:R-:W-:Y:S01]  /*70f0*/  HGMMA.64x64x16.F32 R152, gdesc[UR28], R152, gsb0 ;  /* 0x00e000001c9879f0 */ /* 0x000fe20008000898 */
[----:B------:R-:W-:Y:S01]  /*7100*/  R2UR UR28, R20 ;  /* 0x00000000141c72ca */ /* 0x000fe200000e0000 */
[C---:B------:R-:W-:Y:S01]  /*7110*/  IMAD.IADD R20, R15.reuse, 0x1, R12 ;  /* 0x000000010f147824 */ /* 0x040fe200078e020c */
[----:B------:R-:W-:Y:S01]  /*7120*/  UMOV UR29, 0x40000040 ;  /* 0x40000040001d7882 */ /* 0x000fe20000000000 */
[----:B------:R-:W-:Y:S01]  /*7130*/  UMOV UR31, 0x40000040 ;  /* 0x40000040001f7882 */ /* 0x000fe20000000000 */
[--C-:B------:R-:W-:Y:S02]  /*7140*/  IMAD.IADD R15, R15, 0x1, R14.reuse ;  /* 0x000000010f0f7824 */ /* 0x100fe400078e020e */
[----:B------:R-:W-:Y:S01]  /*7150*/  R2UR UR30, R20 ;  /* 0x00000000141e72ca */ /* 0x000fe200000e0000 */
[----:B------:R-:W-:Y:S02]  /*7160*/  IMAD.IADD R20, R21, 0x1, R14 ;  /* 0x0000000115147824 */ /* 0x000fe400078e020e */
[----:B------:R-:W-:-:S05]  /*7170*/  IMAD.MOV.U32 R21, RZ, RZ, 0xa00 ;  /* 0x00000a00ff157424 */ /* 0x000fca00078e00ff */
        /* <DEDUP_REMOVED lines=22> */
[----:B------:R-:W-:Y:S02]  /*72e0*/  IMAD.IADD R20, R21, 0x1, R8 ;  /* 0x0000000115147824 */ /* 0x000fe400078e0208 */
[----:B------:R-:W-:Y:S01]  /*72f0*/  VIADD R15, R7, 0xa00 ;  /* 0x00000a00070f7836 */ /* 0x000fe20000000000 */
[----:B------:R-:W-:Y:S02]  /*7300*/  WARPGROUP.DEPBAR.LE gsb0, 0x0 ;  /* 0x00008000000079c5 */ /* 0x000fe40000010000 */
[----:B------:R-:W-:-:S06]  /*7310*/  WARPGROUP.ARRIVE ;  /* 0x00000000000079c5 */ /* 0x000fcc0000000000 */
[----:B------:R-:W-:Y:S01]  /*7320*/  HGMMA.64x64x16.F32 R152, gdesc[UR28], R152, gsb0 ;  /* 0x00e000001c9879f0 */ /* 0x000fe20008000898 */
[----:B------:R-:W-:Y:S01]  /*7330*/  R2UR UR28, R20 ;  /* 0x00000000141c72ca */ /* 0x000fe200000e0000 */
[----:B------:R-:W-:Y:S01]  /*7340*/  IMAD.IADD R20, R8, 0x1, R15 ;  /* 0x0000000108147824 */ /* 0x000fe200078e020f */
[----:B------:R-:W-:Y:S01]  /*7350*/  UMOV UR29, 0x40000040 ;  /* 0x40000040001d7882 */ /* 0x000fe20000000000 */
[----:B------:R-:W-:-:S03]  /*7360*/  UMOV UR31, 0x40000040 ;  /* 0x40000040001f7882 */ /* 0x000fc60000000000 */
[----:B------:R-:W-:Y:S01]  /*7370*/  R2UR UR30, R20 ;  /* 0x00000000141e72ca */ /* 0x000fe200000e0000 */
[----:B------:R-:W-:Y:S01]  /*7380*/  IMAD.IADD R20, R21, 0x1, R12 ;  /* 0x0000000115147824 */ /* 0x000fe200078e020c */
[----:B------:R-:W-:Y:S02]  /*7390*/  WARPGROUP.DEPBAR.LE gsb0, 0x0 ;  /* 0x00008000000079c5 */ /* 0x000fe40000010000 */
[----:B------:R-:W-:-:S09]  /*73a0*/  WARPGROUP.ARRIVE ;  /* 0x00000000000079c5 */ /* 0x000fd20000000000 */
[----:B------:R-:W-:Y:S01]  /*73b0*/  HGMMA.64x64x16.F32 R152, gdesc[UR28], R152, gsb0 ;  /* 0x00e000001c9879f0 */ /* 0x000fe20008000898 */
[----:B------:R-:W-:Y:S01]  /*73c0*/  R2UR UR28, R20 ;  /* 0x00000000141c72ca */ /* 0x000fe200000e0000 */
[--C-:B------:R-:W-:Y:S01]  /*73d0*/  IMAD.IADD R20, R12, 0x1, R15.reuse ;  /* 0x000000010c147824 */ /* 0x100fe200078e020f */
[----:B------:R-:W-:Y:S01]  /*73e0*/  UMOV UR29, 0x40000040 ;  /* 0x40000040001d7882 */ /* 0x000fe20000000000 */
[----:B------:R-:W-:Y:S01]  /*73f0*/  UMOV UR31, 0x40000040 ;  /* 0x40000040001f7882 */ /* 0x000fe20000000000 */
[----:B------:R-:W-:Y:S02]  /*7400*/  IMAD.IADD R15, R14, 0x1, R15 ;  /* 0x000000010e0f7824 */ /* 0x000fe400078e020f */
        /* <DEDUP_REMOVED lines=70> */
[----:B------:R-:W-:Y:S02]  /*7870*/  IMAD.IADD R20, R21, 0x1, R8 ;  /* 0x0000000115147824 */ /* 0x000fe400078e0208 */
        /* <DEDUP_REMOVED lines=47> */
.L_x_7479:
[----:B------:R-:W-:Y:S01]  /*7b70*/  ISETP.NE.AND P1, PT, R220, 0x1, PT ;  /* 0x00000001dc00780c */ /* 0x000fe20003f25270 */
[----:B------:R-:W-:Y:S01]  /*7b80*/  VIADD R7, R190, UR38 ;  /* 0x00000026be077c36 */ /* 0x000fe20008000000 */
[----:B------:R-:W-:Y:S01]  /*7b90*/  UMOV UR10, 0xffffffc0 ;  /* 0xffffffc0000a7882 */ /* 0x000fe20000000000 */
[----:B------:R-:W-:Y:S01]  /*7ba0*/  UMOV UR11, 0x40000040 ;  /* 0x40000040000b7882 */ /* 0x000fe20000000000 */
[----:B------:R-:W-:-:S09]  /*7bb0*/  UIMAD UR10, UR32, UR10, 0x1 ;  /* 0x00000001200a74a4 */ /* 0x000fd2000f8e020a */
[----:B------:R-:W0:Y:S08]  /*7bc0*/  @P1 LDC R8, c[0x0][0x44c] ;  /* 0x00011300ff081b82 */ /* 0x000e300000000800 */
[----:B------:R-:W1:Y:S01]  /*7bd0*/  @P1 LDC R15, c[0x0][0x450] ;  /* 0x00011400ff0f1b82 */ /* 0x000e620000000800 */
[----:B0-----:R-:W-:-:S05]  /*7be0*/  @P1 IMAD.HI.U32 R8, R7, R8, RZ ;  /* 0x0000000807081227 */ /* 0x001fca00078e00ff */
[----:B-1----:R-:W-:Y:S02]  /*7bf0*/  @P1 SHF.R.U32.HI R7, RZ, R15, R8 ;  /* 0x0000000fff071219 */ /* 0x002fe40000011608 */
[----:B------:R-:W-:-:S03]  /*7c00*/  IADD3 R15, -R18, UR10, RZ ;  /* 0x0000000a120f7c10 */ /* 0x000fc6000fffe1ff */
[----:B------:R-:W0:Y:S02]  /*7c10*/  SHFL.IDX PT, R21, R7, 0x1, 0x1c1f ;  /* 0x003c1f0007157f89 */ /* 0x000e2400000e0000 */
[----:B------:R-:W-:Y:S02]  /*7c20*/  IMAD R8, R186, UR6, R15 ;  /* 0x00000006ba087c24 */ /* 0x000fe4000f8e020f */
[----:B------:R-:W1:Y:S03]  /*7c30*/  SHFL.IDX PT, R7, R7, RZ, 0x1c1f ;  /* 0x001c1fff07077589 */ /* 0x000e6600000e0000 */
[----:B0-----:R-:W-:-:S04]  /*7c40*/  IADD3 R12, R21, -UR5, R8 ;  /* 0x80000005150c7c10 */ /* 0x001fc8000fffe008 */
        /* <DEDUP_REMOVED lines=46> */
[----:B------:R-:W-:-:S04]  /*7f30*/  FMNMX.FTZ R12, R182, R15, !PT ;  /* 0x0000000fb60c7209 */ /* 0x000fc80007810000 */
[----:B------:R-:W-:Y:S02]  /*7f40*/  FMNMX.FTZ R14, R183, R12, !PT ;  /* 0x0000000cb70e7209 */ /* 0x000fe40007810000 */
[----:B-1----:R-:W-:-:S03]  /*7f50*/  IADD3 R12, R7, -UR5, R8 ;  /* 0x80000005070c7c10 */ /* 0x002fc6000fffe008 */
[----:B------:R-:W0:Y:S01]  /*7f60*/  SHFL.BFLY PT, R15, R14, 0x2, 0x1f ;  /* 0x0c401f000e0f7f89 */ /* 0x000e2200000e0000 */
        /* <DEDUP_REMOVED lines=15> */
[----:B------:R-:W0:Y:S01]  /*8060*/  SHFL.BFLY PT, R20, R15, 0x1, 0x1f ;  /* 0x0c201f000f147f89 */ /* 0x000e2200000e0000 */
[----:B------:R-:W-:Y:S02]  /*8070*/  FMNMX.FTZ R7, R157, R8, !PT ;  /* 0x000000089d077209 */ /* 0x000fe40007810000 */
[----:B------:R-:W-:Y:S02]  /*8080*/  ISETP.GT.AND P1, PT, R12, 0x18, PT ;  /* 0x000000180c00780c */ /* 0x000fe40003f24270 */
[----:B------:R-:W-:-:S02]  /*8090*/  FSEL R161, R161, -INF , P2 ;  /* 0xff800000a1a17808 */ /* 0x000fc40001000000 */
[----:B------:R-:W-:Y:S02]  /*80a0*/  FMNMX.FTZ R8, R160, R7, !PT ;  /* 0x00000007a0087209 */ /* 0x000fe40007810000 */
[----:B------:R-:W-:Y:S02]  /*80b0*/  ISETP.GT.AND P2, PT, R12, 0x19, PT ;  /* 0x000000190c00780c */ /* 0x000fe40003f44270 */
[----:B------:R-:W-:Y:S02]  /*80c0*/  FSEL R164, R164, -INF , P1 ;  /* 0xff800000a4a47808 */ /* 0x000fe40000800000 */
[----:B------:R-:W-:Y:S02]  /*80d0*/  FMNMX.FTZ R7, R161, R8, !PT ;  /* 0x00000008a1077209 */ /* 0x000fe40007810000 */
[----:B------:R-:W-:Y:S02]  /*80e0*/  ISETP.GT.AND P1, PT, R12, 0x20, PT ;  /* 0x000000200c00780c */ /* 0x000fe40003f24270 */
[----:B------:R-:W-:-:S02]  /*80f0*/  FSEL R165, R165, -INF , P2 ;  /* 0xff800000a5a57808 */ /* 0x000fc40001000000 */
[----:B------:R-:W-:Y:S02]  /*8100*/  FMNMX.FTZ R14, R164, R7, !PT ;  /* 0x00000007a40e7209 */ /* 0x000fe40007810000 */
[----:B------:R-:W-:Y:S02]  /*8110*/  ISETP.GT.AND P2, PT, R12, 0x21, PT ;  /* 0x000000210c00780c */ /* 0x000fe40003f44270 */
[----:B------:R-:W-:Y:S02]  /*8120*/  FSEL R152, R168, -INF , P1 ;  /* 0xff800000a8987808 */ /* 0x000fe40000800000 */
[----:B------:R-:W-:Y:S02]  /*8130*/  FMNMX.FTZ R7, R165, R14, !PT ;  /* 0x0000000ea5077209 */ /* 0x000fe40007810000 */
[----:B0-----:R-:W-:Y:S02]  /*8140*/  FMNMX.FTZ R8, R15, R20, !PT ;  /* 0x000000140f087209 */ /* 0x001fe40007810000 */
[----:B------:R-:W-:-:S02]  /*8150*/  ISETP.GT.AND P3, PT, R12, 0x28, PT ;  /* 0x000000280c00780c */ /* 0x000fc40003f64270 */
[----:B------:R-:W-:Y:S01]  /*8160*/  FSEL R196, R169, -INF , P2 ;  /* 0xff800000a9c47808 */ /* 0x000fe20001000000 */
[----:B------:R-:W-:Y:S01]  /*8170*/  FMUL.FTZ R198, R8, UR4 ;  /* 0x0000000408c67c20 */ /* 0x000fe20008410000 */
[----:B------:R-:W-:Y:S02]  /*8180*/  FMNMX.FTZ R7, R152, R7, !PT ;  /* 0x0000000798077209 */ /* 0x000fe40007810000 */
[----:B------:R-:W-:Y:S02]  /*8190*/  ISETP.GT.AND P4, PT, R12, 0x29, PT ;  /* 0x000000290c00780c */ /* 0x000fe40003f84270 */
[----:B------:R-:W-:Y:S02]  /*81a0*/  FSEL R172, R172, -INF , P3 ;  /* 0xff800000acac7808 */ /* 0x000fe40001800000 */
[----:B------:R-:W-:Y:S02]  /*81b0*/  FMNMX.FTZ R7, R196, R7, !PT ;  /* 0x00000007c4077209 */ /* 0x000fe40007810000 */
[----:B------:R-:W-:-:S02]  /*81c0*/  FSETP.NEU.FTZ.AND P1, PT, R8, -INF , PT ;  /* 0xff8000000800780b */ /* 0x000fc40003f3d000 */
[----:B------:R-:W-:Y:S02]  /*81d0*/  ISETP.GT.AND P2, PT, R12, 0x30, PT ;  /* 0x000000300c00780c */ /* 0x000fe40003f44270 */
[----:B------:R-:W-:Y:S02]  /*81e0*/  FSEL R197, R173, -INF , P4 ;  /* 0xff800000adc57808 */ /* 0x000fe40002000000 */
[----:B------:R-:W-:Y:S02]  /*81f0*/  FMNMX.FTZ R14, R172, R7, !PT ;  /* 0x00000007ac0e7209 */ /* 0x000fe40007810000 */
[----:B------:R-:W-:Y:S02]  /*8200*/  FSEL R198, R198, RZ, P1 ;  /* 0x000000ffc6c67208 */ /* 0x000fe40000800000 */
[----:B------:R-:W-:Y:S02]  /*8210*/  ISETP.GT.AND P3, PT, R12, 0x31, PT ;  /* 0x000000310c00780c */ /* 0x000fe40003f64270 */
[----:B------:R-:W-:Y:S01]  /*8220*/  FSEL R176, R176, -INF , P2 ;  /* 0xff800000b0b07808 */ /* 0x000fe20001000000 */
[--C-:B------:R-:W-:Y:S01]  /*8230*/  FFMA.FTZ R15, R154, UR4, -R198.reuse ;  /* 0x000000049a0f7c23 */ /* 0x100fe200080108c6 */
[----:B------:R-:W-:Y:S01]  /*8240*/  FMNMX.FTZ R7, R197, R14, !PT ;  /* 0x0000000ec5077209 */ /* 0x000fe20007810000 */
[----:B------:R-:W-:Y:S01]  /*8250*/  FFMA.FTZ R169, R159, UR4, -R198 ;  /* 0x000000049fa97c23 */ /* 0x000fe200080108c6 */
[----:B------:R-:W-:Y:S01]  /*8260*/  ISETP.GT.AND P2, PT, R12, 0x38, PT ;  /* 0x000000380c00780c */ /* 0x000fe20003f44270 */
[----:B------:R-:W-:Y:S01]  /*8270*/  IMAD.MOV R159, RZ, RZ, -R184 ;  /* 0x000000ffff9f7224 */ /* 0x000fe200078e0ab8 */
[----:B------:R-:W-:Y:S01]  /*8280*/  FSEL R154, R177, -INF , P3 ;  /* 0xff800000b19a7808 */ /* 0x000fe20001800000 */
[--C-:B------:R-:W-:Y:S01]  /*8290*/  FFMA.FTZ R177, R158, UR4, -R198.reuse ;  /* 0x000000049eb17c23 */ /* 0x100fe200080108c6 */
[----:B------:R-:W-:Y:S01]  /*82a0*/  FMNMX.FTZ R7, R176, R7, !PT ;  /* 0x00000007b0077209 */ /* 0x000fe20007810000 */
[--C-:B------:R-:W-:Y:S01]  /*82b0*/  FFMA.FTZ R20, R162, UR4, -R198.reuse ;  /* 0x00000004a2147c23 */ /* 0x100fe200080108c6 */
[----:B------:R-:W-:Y:S01]  /*82c0*/  ISETP.GT.AND P3, PT, R12, 0x39, PT ;  /* 0x000000390c00780c */ /* 0x000fe20003f64270 */
[--C-:B------:R-:W-:Y:S01]  /*82d0*/  FFMA.FTZ R12, R155, UR4, -R198.reuse ;  /* 0x000000049b0c7c23 */ /* 0x100fe200080108c6 */
[----:B------:R-:W-:Y:S01]  /*82e0*/  FSEL R199, R180, -INF , P2 ;  /* 0xff800000b4c77808 */ /* 0x000fe20001000000 */
[--C-:B------:R-:W-:Y:S01]  /*82f0*/  FFMA.FTZ R180, R182, UR4, -R198.reuse ;  /* 0x00000004b6b47c23 */ /* 0x100fe200080108c6 */
[----:B------:R-:W-:Y:S01]  /*8300*/  FMNMX.FTZ R14, R154, R7, !PT ;  /* 0x000000079a0e7209 */ /* 0x000fe20007810000 */
[--C-:B------:R-:W-:Y:S01]  /*8310*/  FFMA.FTZ R173, R163, UR4, -R198.reuse ;  /* 0x00000004a3ad7c23 */ /* 0x100fe200080108c6 */
[----:B------:R-:W-:Y:S01]  /*8320*/  FSEL R155, R181, -INF , P3 ;  /* 0xff800000b59b7808 */ /* 0x000fe20001800000 */
        /* <DEDUP_REMOVED lines=11> */
[----:B------:R-:W-:Y:S01]  /*83e0*/  FFMA.FTZ R179, R179, UR4, -R198 ;  /* 0x00000004b3b37c23 */ /* 0x000fe200080108c6 */
[----:B------:R-:W-:Y:S08]  /*83f0*/  MUFU.EX2 R15, R15 ;  /* 0x0000000f000f7308 */ /* 0x000ff00000000800 */
[----:B------:R-:W-:Y:S08]  /*8400*/  MUFU.EX2 R12, R12 ;  /* 0x0000000c000c7308 */ /* 0x000ff00000000800 */
[----:B------:R-:W-:Y:S01]  /*8410*/  MUFU.EX2 R14, R177 ;  /* 0x000000b1000e7308 */ /* 0x000fe20000000800 */
[----:B0-----:R-:W-:-:S07]  /*8420*/  FMNMX.FTZ R158, R7, R158, !PT ;  /* 0x0000009e079e7209 */ /* 0x001fce0007810000 */
[----:B------:R-:W0:Y:S01]  /*8430*/  MUFU.EX2 R169, R169 ;  /* 0x000000a900a97308 */ /* 0x000e220000000800 */
[----:B------:R-:W1:Y:S07]  /*8440*/  SHFL.BFLY PT, R7, R158, 0x1, 0x1f ;  /* 0x0c201f009e077f89 */ /* 0x000e6e00000e0000 */
        /* <DEDUP_REMOVED lines=10> */
[--C-:B------:R-:W-:Y:S01]  /*84f0*/  FFMA.FTZ R21, R153, UR4, -R158.reuse ;  /* 0x0000000499157c23 */ /* 0x100fe2000801089e */
[--C-:B------:R-:W-:Y:S01]  /*8500*/  FFMA.FTZ R204, R152, UR4, -R158.reuse ;  /* 0x0000000498cc7c23 */ /* 0x100fe2000801089e */
[----:B------:R-:W-:Y:S01]  /*8510*/  FSEL R152, R8, RZ, P1 ;  /* 0x000000ff08987208 */ /* 0x000fe20000800000 */
[--C-:B------:R-:W-:Y:S01]  /*8520*/  FFMA.FTZ R183, R156, UR4, -R158.reuse ;  /* 0x000000049cb77c23 */ /* 0x100fe2000801089e */
[----:B------:R-:W-:Y:S01]  /*8530*/  FSEL R153, R7, RZ, P2 ;  /* 0x000000ff07997208 */ /* 0x000fe20001000000 */
[--C-:B------:R-:W-:Y:S01]  /*8540*/  FFMA.FTZ R205, R196, UR4, -R158.reuse ;  /* 0x00000004c4cd7c23 */ /* 0x100fe2000801089e */
[----:B------:R-:W-:Y:S01]  /*8550*/  ISETP.NE.AND P1, PT, R18, R159, PT ;  /* 0x0000009f1200720c */ /* 0x000fe20003f25270 */
[----:B------:R-:W-:Y:S01]  /*8560*/  FADD.FTZ R152, -R152, R11 ;  /* 0x0000000b98987221 */ /* 0x000fe20000010100 */
[----:B------:R-:W-:Y:S01]  /*8570*/  FFMA.FTZ R196, R154, UR4, -R158 ;  /* 0x000000049ac47c23 */ /* 0x000fe2000801089e */
[----:B------:R-:W-:Y:S01]  /*8580*/  FADD.FTZ R153, -R153, R10 ;  /* 0x0000000a99997221 */ /* 0x000fe20000010100 */
[----:B------:R-:W-:Y:S01]  /*8590*/  FFMA.FTZ R198, R157, UR4, -R158 ;  /* 0x000000049dc67c23 */ /* 0x000fe2000801089e */
[----:B------:R-:W-:Y:S01]  /*85a0*/  FMUL.FTZ R156, R152, UR4 ;  /* 0x00000004989c7c20 */ /* 0x000fe20008410000 */
[----:B------:R-:W-:-:S02]  /*85b0*/  VIADD R152, R9, 0x38840 ;  /* 0x0003884009987836 */ /* 0x000fc40000000000 */
[----:B------:R-:W-:Y:S01]  /*85c0*/  FMUL.FTZ R153, R153, UR4 ;  /* 0x0000000499997c20 */ /* 0x000fe20008410000 */
[--C-:B------:R-:W-:Y:S01]  /*85d0*/  FFMA.FTZ R200, R160, UR4, -R158.reuse ;  /* 0x00000004a0c87c23 */ /* 0x100fe2000801089e */
[----:B------:R1:W2:Y:S01]  /*85e0*/  MUFU.EX2 R10, R156 ;  /* 0x0000009c000a7308 */ /* 0x0002a20000000800 */
[----:B------:R-:W-:Y:S01]  /*85f0*/  FFMA.FTZ R201, R161, UR4, -R158 ;  /* 0x00000004a1c97c23 */ /* 0x000fe2000801089e */
[----:B------:R-:W-:Y:S01]  /*8600*/  PRMT R152, R219, 0x654, R152 ;  /* 0x00000654db987816 */ /* 0x000fe20000000098 */
[----:B------:R-:W-:Y:S01]  /*8610*/  FFMA.FTZ R202, R164, UR4, -R158 ;  /* 0x00000004a4ca7c23 */ /* 0x000fe2000801089e */
[----:B------:R-:W-:Y:S02]  /*8620*/  @!P1 IMAD R154, R13, 0x40, R22 ;  /* 0x000000400d9a9824 */ /* 0x000fe400078e0216 */
[--C-:B------:R-:W-:Y:S01]  /*8630*/  FFMA.FTZ R203, R165, UR4, -R158.reuse ;  /* 0x00000004a5cb7c23 */ /* 0x100fe2000801089e */
[--C-:B------:R-:W-:Y:S01]  /*8640*/  FFMA.FTZ R172, R172, UR4, -R158.reuse ;  /* 0x00000004acac7c23 */ /* 0x100fe2000801089e */
[--C-:B------:R-:W-:Y:S01]  /*8650*/  FFMA.FTZ R197, R197, UR4, -R158.reuse ;  /* 0x00000004c5c57c23 */ /* 0x100fe2000801089e */
[----:B------:R3:W4:Y:S01]  /*8660*/  MUFU.EX2 R207, R153 ;  /* 0x0000009900cf7308 */ /* 0x0007220000000800 */
[----:B-1----:R-:W-:Y:S01]  /*8670*/  @!P1 IMAD R156, R154, 0x4, R17 ;  /* 0x000000049a9c9824 */ /* 0x002fe200078e0211 */
[----:B------:R1:W-:Y:S01]  /*8680*/  SYNCS.ARRIVE.TRANS64.RED.A1T0 RZ, [R152+URZ], RZ ;  /* 0x000000ff98ff79a7 */ /* 0x0003e2000810043f */
[--C-:B------:R-:W-:Y:S01]  /*8690*/  FFMA.FTZ R13, R199, UR4, -R158.reuse ;  /* 0x00000004c70d7c23 */ /* 0x100fe2000801089e */
[--C-:B------:R-:W-:Y:S01]  /*86a0*/  FFMA.FTZ R206, R155, UR4, -R158.reuse ;  /* 0x000000049bce7c23 */ /* 0x100fe2000801089e */
[----:B------:R-:W-:Y:S01]  /*86b0*/  FFMA.FTZ R157, R176, UR4, -R158 ;  /* 0x00000004b09d7c23 */ /* 0x000fe2000801089e */
[----:B------:R-:W-:Y:S01]  /*86c0*/  IMAD R176, R2, 0x1000, R19 ;  /* 0x0000100002b07824 */ /* 0x000fe200078e0213 */
[----:B0-----:R-:W-:Y:S01]  /*86d0*/  F2FP.F16.F32.PACK_AB R155, R169, R14 ;  /* 0x0000000ea99b723e */ /* 0x001fe200000000ff */
[----:B------:R-:W-:Y:S01]  /*86e0*/  MUFU.EX2 R182, R182 ;  /* 0x000000b600b67308 */ /* 0x000fe20000000800 */
[----:B--2---:R-:W-:Y:S01]  /*86f0*/  @!P1 STS [R156+0x38420], R10 ;  /* 0x0384200a9c009388 */ /* 0x004fe20000000800 */
[----:B---3--:R-:W-:Y:S01]  /*8700*/  F2FP.F16.F32.PACK_AB R153, R12, R15 ;  /* 0x0000000f0c99723e */ /* 0x008fe200000000ff */
[----:B------:R-:W-:Y:S01]  /*8710*/  FMUL.FTZ R26, R26, R10 ;  /* 0x0000000a1a1a7220 */ /* 0x000fe20000410000 */
[----:B------:R-:W-:Y:S01]  /*8720*/  F2FP.F16.F32.PACK_AB R159, R177, R168 ;  /* 0x000000a8b19f723e */ /* 0x000fe200000000ff */
[-C--:B------:R-:W-:Y:S01]  /*8730*/  FMUL.FTZ R27, R27, R10.reuse ;  /* 0x0000000a1b1b7220 */ /* 0x080fe20000410000 */
[----:B------:R-:W-:Y:S01]  /*8740*/  R2UR UR10, R176 ;  /* 0x00000000b00a72ca */ /* 0x000fe200000e0000 */
[-C--:B------:R-:W-:Y:S01]  /*8750*/  FMUL.FTZ R30, R30, R10.reuse ;  /* 0x0000000a1e1e7220 */ /* 0x080fe20000410000 */
[----:B------:R-:W1:Y:S01]  /*8760*/  MUFU.EX2 R21, R21 ;  /* 0x0000001500157308 */ /* 0x000e620000000800 */
[----:B----4-:R0:W-:Y:S01]  /*8770*/  @!P1 STS [R156+0x38400], R207 ;  /* 0x038400cf9c009388 */ /* 0x0101e20000000800 */
        /* <DEDUP_REMOVED lines=14> */
[----:B------:R-:W2:Y:S01]  /*8860*/  MUFU.EX2 R198, R198 ;  /* 0x000000c600c67308 */ /* 0x000ea20000000800 */
        /* <DEDUP_REMOVED lines=15> */
[----:B------:R-:W0:Y:S01]  /*8960*/  MUFU.EX2 R201, R201 ;  /* 0x000000c900c97308 */ /* 0x000e220000000800 */
[----:B--2---:R-:W-:Y:S01]  /*8970*/  F2FP.F16.F32.PACK_AB R154, R198, R183 ;  /* 0x000000b7c69a723e */ /* 0x004fe200000000ff */
        /* <DEDUP_REMOVED lines=27> */
[----:B------:R-:W-:Y:S01]  /*8b30*/  FMUL.FTZ R75, R75, R10 ;  /* 0x0000000a4b4b7220 */ /* 0x000fe20000410000 */
        /* <DEDUP_REMOVED lines=9> */
[----:B------:R-:W-:Y:S01]  /*8bd0*/  FMUL.FTZ R83, R83, R10 ;  /* 0x0000000a53537220 */ /* 0x000fe20000410000 */
        /* <DEDUP_REMOVED lines=77> */
[----:B------:R-:W-:Y:S01]  /*90b0*/  FMUL.FTZ R147, R147, R10 ;  /* 0x0000000a93937220 */ /* 0x000fe20000410000 */
[-C--:B------:R-:W-:Y:S01]  /*90c0*/  FMUL.FTZ R148, R148, R207.reuse ;  /* 0x000000cf94947220 */ /* 0x080fe20000410000 */
[----:B------:R-:W-:Y:S01]  /*90d0*/  FMUL.FTZ R149, R149, R207 ;  /* 0x000000cf95957220 */ /* 0x000fe20000410000 */
[----:B------:R-:W3:Y:S01]  /*90e0*/  MUFU.EX2 R196, R196 ;  /* 0x000000c400c47308 */ /* 0x000ee20000000800 */
[----:B--2---:R-:W-:Y:S01]  /*90f0*/  F2FP.F16.F32.PACK_AB R157, R173, R20 ;  /* 0x00000014ad9d723e */ /* 0x004fe200000000ff */
[-C--:B------:R-:W-:Y:S01]  /*9100*/  FMUL.FTZ R150, R150, R10.reuse ;  /* 0x0000000a96967220 */ /* 0x080fe20000410000 */
[----:B------:R-:W-:Y:S01]  /*9110*/  FMUL.FTZ R151, R151, R10 ;  /* 0x0000000a97977220 */ /* 0x000fe20000410000 */
[----:B0-----:R-:W-:Y:S01]  /*9120*/  F2FP.F16.F32.PACK_AB R165, R179, R178 ;  /* 0x000000b2b3a5723e */ /* 0x001fe200000000ff */
[----:B------:R0:W-:Y:S01]  /*9130*/  STSM.16.M88.4 [R185+0x36400], R152 ;  /* 0x03640098b9007844 */ /* 0x0001e20000000200 */
[----:B-1----:R-:W-:Y:S01]  /*9140*/  F2FP.F16.F32.PACK_AB R167, R181, R180 ;  /* 0x000000b4b5a7723e */ /* 0x002fe200000000ff */
[----:B------:R-:W-:Y:S01]  /*9150*/  VIADD R199, R176, 0x80 ;  /* 0x00000080b0c77836 */ /* 0x000fe20000000000 */
[----:B------:R-:W-:Y:S01]  /*9160*/  MUFU.EX2 R13, R13 ;  /* 0x0000000d000d7308 */ /* 0x000fe20000000800 */
[----:B------:R0:W-:Y:S01]  /*9170*/  STSM.16.M88.4 [R189], R156 ;  /* 0x0000009cbd007844 */ /* 0x0001e20000000200 */
[----:B------:R-:W-:Y:S01]  /*9180*/  FFMA.FTZ R15, R10, R6, R15 ;  /* 0x000000060a0f7223 */ /* 0x000fe2000001000f */
[----:B------:R-:W-:-:S02]  /*9190*/  FFMA.FTZ R182, R207, R5, R182 ;  /* 0x00000005cfb67223 */ /* 0x000fc400000100b6 */
[----:B------:R0:W-:Y:S01]  /*91a0*/  STSM.16.M88.4 [R187], R160 ;  /* 0x000000a0bb007844 */ /* 0x0001e20000000200 */
[----:B------:R-:W-:Y:S01]  /*91b0*/  FADD.FTZ R15, R12, R15 ;  /* 0x0000000f0c0f7221 */ /* 0x000fe20000010000 */
[----:B------:R-:W-:Y:S01]  /*91c0*/  FADD.FTZ R182, R21, R182 ;  /* 0x000000b615b67221 */ /* 0x000fe20000010000 */
[----:B------:R-:W1:Y:S01]  /*91d0*/  MUFU.EX2 R206, R206 ;  /* 0x000000ce00ce7308 */ /* 0x000e620000000800 */
[----:B---3--:R-:W-:Y:S01]  /*91e0*/  F2FP.F16.F32.PACK_AB R164, R196, R11 ;  /* 0x0000000bc4a4723e */ /* 0x008fe200000000ff */
[----:B------:R-:W-:Y:S01]  /*91f0*/  FADD.FTZ R14, R14, R15 ;  /* 0x0000000f0e0e7221 */ /* 0x000fe20000010000 */
[----:B------:R-:W-:-:S03]  /*9200*/  FADD.FTZ R183, R183, R182 ;  /* 0x000000b6b7b77221 */ /* 0x000fc60000010000 */
[----:B------:R-:W-:Y:S01]  /*9210*/  FADD.FTZ R169, R169, R14 ;  /* 0x0000000ea9a97221 */ /* 0x000fe20000010000 */
[----:B------:R-:W-:-:S03]  /*9220*/  FADD.FTZ R183, R198, R183 ;  /* 0x000000b7c6b77221 */ /* 0x000fc60000010000 */
[----:B------:R-:W-:Y:S01]  /*9230*/  FADD.FTZ R20, R20, R169 ;  /* 0x000000a914147221 */ /* 0x000fe20000010000 */
[----:B------:R-:W-:-:S03]  /*9240*/  FADD.FTZ R200, R200, R183 ;  /* 0x000000b7c8c87221 */ /* 0x000fc60000010000 */
[----:B------:R-:W-:Y:S01]  /*9250*/  FADD.FTZ R173, R173, R20 ;  /* 0x00000014adad7221 */ /* 0x000fe20000010000 */
[----:B------:R-:W-:Y:S01]  /*9260*/  FADD.FTZ R201, R201, R200 ;  /* 0x000000c8c9c97221 */ /* 0x000fe20000010000 */
[----:B-1----:R-:W-:Y:S02]  /*9270*/  F2FP.F16.F32.PACK_AB R166, R206, R13 ;  /* 0x0000000dcea6723e */ /* 0x002fe400000000ff */
[----:B------:R-:W-:Y:S01]  /*9280*/  FADD.FTZ R168, R168, R173 ;  /* 0x000000ada8a87221 */ /* 0x000fe20000010000 */
[----:B------:R-:W-:Y:S02]  /*9290*/  FADD.FTZ R202, R202, R201 ;  /* 0x000000c9caca7221 */ /* 0x000fe40000010000 */
[----:B------:R0:W-:Y:S01]  /*92a0*/  STSM.16.M88.4 [R188], R164 ;  /* 0x000000a4bc007844 */ /* 0x0001e20000000200 */
[----:B------:R-:W-:Y:S01]  /*92b0*/  WARPGROUP.ARRIVE ;  /* 0x00000000000079c5 */ /* 0x000fe20000000000 */
[----:B------:R-:W-:Y:S01]  /*92c0*/  FADD.FTZ R177, R177, R168 ;  /* 0x000000a8b1b17221 */ /* 0x000fe20000010000 */
[----:B------:R-:W-:-:S03]  /*92d0*/  FADD.FTZ R203, R203, R202 ;  /* 0x000000cacbcb7221 */ /* 0x000fc60000010000 */
[----:B------:R-:W-:Y:S01]  /*92e0*/  FADD.FTZ R170, R170, R177 ;  /* 0x000000b1aaaa7221 */ /* 0x000fe20000010000 */
[----:B------:R-:W-:Y:S01]  /*92f0*/  HGMMA.64x256x16.F32 R24, R152, gdesc[UR8].tnspB, R24, gsb0 ;  /* 0x43e0000898187df0 */ /* 0x000fe20008000818 */
[----:B------:R-:W-:Y:S01]  /*9300*/  R2UR UR10, R199 ;  /* 0x00000000c70a72ca */ /* 0x000fe200000e0000 */
[----:B------:R-:W-:Y:S01]  /*9310*/  UMOV UR11, 0x40000040 ;  /* 0x40000040000b7882 */ /* 0x000fe20000000000 */
[----:B------:R-:W-:Y:S02]  /*9320*/  VIADD R199, R176, 0x100 ;  /* 0x00000100b0c77836 */ /* 0x000fe40000000000 */
[----:B------:R-:W-:Y:S01]  /*9330*/  FADD.FTZ R204, R204, R203 ;  /* 0x000000cbcccc7221 */ /* 0x000fe20000010000 */
[----:B------:R-:W-:Y:S02]  /*9340*/  VIADD R176, R176, 0x180 ;  /* 0x00000180b0b07836 */ /* 0x000fe40000000000 */
[----:B------:R-:W-:Y:S01]  /*9350*/  FADD.FTZ R171, R171, R170 ;  /* 0x000000aaabab7221 */ /* 0x000fe20000010000 */
[----:B------:R-:W-:-:S03]  /*9360*/  FADD.FTZ R205, R205, R204 ;  /* 0x000000cccdcd7221 */ /* 0x000fc60000010000 */
        /* <DEDUP_REMOVED lines=12> */
[----:B------:R-:W-:Y:S02]  /*9430*/  WARPGROUP.DEPBAR.LE gsb0, 0x0 ;  /* 0x00008000000079c5 */ /* 0x000fe40000010000 */
[----:B------:R-:W-:-:S06]  /*9440*/  WARPGROUP.ARRIVE ;  /* 0x00000000000079c5 */ /* 0x000fcc0000000000 */
        /* <DEDUP_REMOVED lines=24> */
.L_x_7480:
[----:B------:R-:W-:Y:S01]  /*95d0*/  UISETP.GT.AND UP0, UPT, UR32, UR7, UPT ;  /* 0x000000072000728c */ /* 0x000fe2000bf04270 */
[----:B------:R-:W-:Y:S01]  /*95e0*/  VIADD R10, R9, 0x38860 ;  /* 0x00038860090a7836 */ /* 0x000fe20000000000 */
[----:B------:R-:W-:Y:S01]  /*95f0*/  UIADD3 UR32, UR32, -0x1, URZ ;  /* 0xffffffff20207890 */ /* 0x000fe2000fffe03f */
[----:B------:R-:W-:Y:S02]  /*9600*/  IMAD.MOV.U32 R11, RZ, RZ, R8 ;  /* 0x000000ffff0b7224 */ /* 0x000fe400078e0008 */
[----:B------:R-:W-:Y:S01]  /*9610*/  IMAD.MOV.U32 R13, RZ, RZ, R2 ;  /* 0x000000ffff0d7224 */ /* 0x000fe200078e0002 */
[----:B------:R-:W-:Y:S02]  /*9620*/  PLOP3.LUT P1, PT, PT, PT, UP0, 0x80, 0x0 ;  /* 0x000000000000781c */ /* 0x000fe40003f2f008 */
[----:B------:R-:W-:-:S04]  /*9630*/  PRMT R10, R219, 0x654, R10 ;  /* 0x00000654db0a7816 */ /* 0x000fc8000000000a */
[----:B------:R0:W-:Y:S02]  /*9640*/  SYNCS.ARRIVE.TRANS64.RED.A1T0 RZ, [R10+URZ], RZ ;  /* 0x000000ff0aff79a7 */ /* 0x0001e4000810043f */
[----:B0-----:R-:W-:-:S05]  /*9650*/  IMAD.MOV.U32 R10, RZ, RZ, R7 ;  /* 0x000000ffff0a7224 */ /* 0x001fca00078e0007 */
[----:B------:R-:W-:Y:S05]  /*9660*/  @P1 BRA `(.L_x_7481) ;  /* 0xffffffcc00741947 */ /* 0x000fea000383ffff */
.L_x_7470:
[----:B------:R-:W-:-:S13]  /*9670*/  ISETP.LE.AND P1, PT, RZ, UR32, PT ;  /* 0x00000020ff007c0c */ /* 0x000fda000bf23270 */
[----:B------:R-:W-:Y:S05]  /*9680*/  @!P1 BRA `(.L_x_7482) ;  /* 0x0000002c00509947 */ /* 0x000fea0003800000 */
[----:B------:R-:W-:Y:S01]  /*9690*/  IMAD.MOV.U32 R197, RZ, RZ, R8 ;  /* 0x000000ffffc57224 */ /* 0x000fe200078e0008 */
[----:B------:R-:W-:Y:S01]  /*96a0*/  ULDC UR28, c[0x0][0xa80] ;  /* 0x0002a000001c7ab9 */ /* 0x000fe20000000800 */
[----:B------:R-:W-:Y:S02]  /*96b0*/  IMAD.MOV.U32 R10, RZ, RZ, R7 ;  /* 0x000000ffff0a7224 */ /* 0x000fe400078e0007 */
[----:B------:R-:W-:-:S07]  /*96c0*/  IMAD.MOV.U32 R199, RZ, RZ, R2 ;  /* 0x000000ffffc77224 */ /* 0x000fce00078e0002 */
.L_x_7493:
[----:B------:R-:W-:-:S05]  /*96d0*/  VIADD R2, R199, 0x1 ;  /* 0x00000001c7027836 */ /* 0x000fca0000000000 */
[----:B------:R-:W-:-:S04]  /*96e0*/  ISETP.NE.AND P1, PT, R2, 0x2, PT ;  /* 0x000000020200780c */ /* 0x000fc80003f25270 */
[----:B------:R-:W-:Y:S02]  /*96f0*/  SEL R7, RZ, 0x1, P1 ;  /* 0x00000001ff077807 */ /* 0x000fe40000800000 */
[----:B------:R-:W-:Y:S02]  /*9700*/  SEL R2, R2, RZ, P1 ;  /* 0x000000ff02027207 */ /* 0x000fe40000800000 */
[----:B------:R-:W-:Y:S01]  /*9710*/  LOP3.LUT R16, R16, R7, RZ, 0x3c, !PT ;  /* 0x0000000710107212 */ /* 0x000fe200078e3cff */
[----:B------:R-:W-:Y:S06]  /*9720*/  @!P0 BRA `(.L_x_7483) ;  /* 0x0000000000048947 */ /* 0x000fec0003800000 */
[----:B------:R-:W-:Y:S01]  /*9730*/  BPT.TRAP 0x1 ;  /* 0x000000040000795c */ /* 0x000fe20000300000 */
.L_x_7483:
[----:B------:R-:W-:Y:S01]  /*9740*/  IMAD R9, R2, 0x8, R17 ;  /* 0x0000000802097824 */ /* 0x000fe200078e0211 */
[----:B------:R-:W-:-:S04]  /*9750*/  SHF.L.U32 R8, R16, 0x1f, RZ ;  /* 0x0000001f10087819 */ /* 0x000fc800000006ff */
[----:B------:R0:W1:Y:S01]  /*9760*/  SYNCS.PHASECHK.TRANS64.TRYWAIT P1, [R9+URZ+0x38830], R8 ;  /* 0x03883008090075a7 */ /* 0x000062000802017f */
[----:B------:R-:W-:Y:S05]  /*9770*/  @!P0 BRA `(.L_x_7484) ;  /* 0x0000000000048947 */ /* 0x000fea0003800000 */
[----:B------:R-:W-:Y:S01]  /*9780*/  BPT.TRAP 0x1 ;  /* 0x000000040000795c */ /* 0x000fe20000300000 */
.L_x_7484:
[----:B------:R-:W-:Y:S01]  /*9790*/  IMAD R7, R2, 0x200, R0 ;  /* 0x0000020002077824 */ /* 0x000fe200078e0200 */
[----:B-1----:R-:W-:Y:S06]  /*97a0*/  @P1 BRA `(.L_x_7485) ;  /* 0x0000000000081947 */ /* 0x002fec0003800000 */
[----:B------:R-:W1:Y:S02]  /*97b0*/  SYNCS.PHASECHK.TRANS64.TRYWAIT P1, [R9+URZ+0x38830], R8 ;  /* 0x03883008090075a7 */ /* 0x000e64000802017f */
[----:B-1----:R-:W-:Y:S05]  /*97c0*/  @!P1 BRA `(.L_x_7486) ;  /* 0x000000b0004c9947 */ /* 0x002fea0003800000 */
.L_x_7485:
        /* <DEDUP_REMOVED lines=22> */
.L_x_7487:
[----:B------:R2:W3:Y:S01]  /*9930*/  SYNCS.PHASECHK.TRANS64.TRYWAIT P1, [R9+URZ+0x38850], R8 ;  /* 0x03885008090075a7 */ /* 0x0004e2000802017f */
[----:B------:R-:W-:Y:S05]  /*9940*/  @!P0 BRA `(.L_x_7488) ;  /* 0x0000000000048947 */ /* 0x000fea0003800000 */
[----:B------:R-:W-:Y:S01]  /*9950*/  BPT.TRAP 0x1 ;  /* 0x000000040000795c */ /* 0x000fe20000300000 */
.L_x_7488:
[----:B------:R-:W-:Y:S01]  /*9960*/  IMAD R7, R2, 0x1000, R4 ;  /* 0x0000100002077824 */ /* 0x000fe200078e0204 */
[----:B---3--:R-:W-:Y:S06]  /*9970*/  @P1 BRA `(.L_x_7489) ;  /* 0x0000000000081947 */ /* 0x008fec0003800000 */
[----:B------:R-:W3:Y:S02]  /*9980*/  SYNCS.PHASECHK.TRANS64.TRYWAIT P1, [R9+URZ+0x38850], R8 ;  /* 0x03885008090075a7 */ /* 0x000ee4000802017f */
[----:B---3--:R-:W-:Y:S05]  /*9990*/  @!P1 BRA `(.L_x_7490) ;  /* 0x000000ac00ec9947 */ /* 0x008fea0003800000 */
.L_x_7489:
        /* <DEDUP_REMOVED lines=200> */
[--C-:B------:R-:W-:Y:S02]  /*a620*/  IMAD.IADD R20, R11, 0x1, R13.reuse ;  /* 0x000000010b147824 */ /* 0x100fe400078e020d */
        /* <DEDUP_REMOVED lines=125> */
.L_x_7491:
[----:B------:R-:W-:Y:S01]  /*ae00*/  FMNMX.FTZ R8, R152, R10, !PT ;  /* 0x0000000a98087209 */ /* 0x000fe20007810000 */
[----:B------:R-:W-:Y:S01]  /*ae10*/  UMOV UR4, UR28 ;  /* 0x0000001c00047c82 */ /* 0x000fe20008000000 */
[----:B------:R-:W-:Y:S01]  /*ae20*/  IMAD R204, R2, 0x1000, R19 ;  /* 0x0000100002cc7824 */ /* 0x000fe200078e0213 */
[----:B------:R-:W-:Y:S01]  /*ae30*/  UMOV UR7, 0x40000040 ;  /* 0x4000004000077882 */ /* 0x000fe20000000000 */
[----:B------:R-:W-:-:S03]  /*ae40*/  FMNMX.FTZ R7, R153, R8, !PT ;  /* 0x0000000899077209 */ /* 0x000fc60007810000 */
[----:B------:R-:W-:Y:S02]  /*ae50*/  R2UR UR6, R204 ;  /* 0x00000000cc0672ca */ /* 0x000fe400000e0000 */
        /* <DEDUP_REMOVED lines=53> */
[----:B------:R-:W-:Y:S03]  /*b1b0*/  MUFU.EX2 R11, R11 ;  /* 0x0000000b000b7308 */ /* 0x000fe60000000800 */
[----:B------:R-:W1:Y:S01]  /*b1c0*/  SHFL.BFLY PT, R153, R8, 0x2, 0x1f ;  /* 0x0c401f0008997f89 */ /* 0x000e6200000e0000 */
[-C--:B0-----:R-:W-:Y:S01]  /*b1d0*/  FMUL.FTZ R24, R24, R10.reuse ;  /* 0x0000000a18187220 */ /* 0x081fe20000410000 */
        /* <DEDUP_REMOVED lines=52> */
[----:B------:R-:W-:Y:S01]  /*b520*/  FFMA.FTZ R153, R181, UR4, -R196 ;  /* 0x00000004b5997c23 */ /* 0x000fe200080108c4 */
[----:B------:R-:W-:Y:S01]  /*b530*/  MUFU.EX2 R186, R186 ;  /* 0x000000ba00ba7308 */ /* 0x000fe20000000800 */
[-C--:B------:R-:W-:Y:S01]  /*b540*/  FMUL.FTZ R112, R112, R10.reuse ;  /* 0x0000000a70707220 */ /* 0x080fe20000410000 */
[-C--:B------:R-:W-:Y:S01]  /*b550*/  FMUL.FTZ R113, R113, R10.reuse ;  /* 0x0000000a71717220 */ /* 0x080fe20000410000 */
[----:B------:R-:W-:Y:S01]  /*b560*/  FADD.FTZ R152, -R8, R197 ;  /* 0x000000c508987221 */ /* 0x000fe20000010100 */
[-C--:B------:R-:W-:Y:S01]  /*b570*/  FMUL.FTZ R116, R116, R10.reuse ;  /* 0x0000000a74747220 */ /* 0x080fe20000410000 */
[-C--:B------:R-:W-:Y:S01]  /*b580*/  FMUL.FTZ R117, R117, R10.reuse ;  /* 0x0000000a75757220 */ /* 0x080fe20000410000 */
[-C--:B------:R-:W-:Y:S01]  /*b590*/  FMUL.FTZ R120, R120, R10.reuse ;  /* 0x0000000a78787220 */ /* 0x080fe20000410000 */
[----:B------:R-:W-:Y:S01]  /*b5a0*/  FMUL.FTZ R181, R152, UR4 ;  /* 0x0000000498b57c20 */ /* 0x000fe20008410000 */
[----:B------:R1:W-:Y:S01]  /*b5b0*/  MUFU.EX2 R197, R153 ;  /* 0x0000009900c57308 */ /* 0x0003e20000000800 */
[----:B------:R-:W-:Y:S01]  /*b5c0*/  FMUL.FTZ R152, R8, UR4 ;  /* 0x0000000408987c20 */ /* 0x000fe20008410000 */
[-C--:B------:R-:W-:Y:S01]  /*b5d0*/  FMUL.FTZ R121, R121, R10.reuse ;  /* 0x0000000a79797220 */ /* 0x080fe20000410000 */
[-C--:B------:R-:W-:Y:S01]  /*b5e0*/  FMUL.FTZ R124, R124, R10.reuse ;  /* 0x0000000a7c7c7220 */ /* 0x080fe20000410000 */
[----:B------:R-:W-:Y:S01]  /*b5f0*/  FMUL.FTZ R125, R125, R10 ;  /* 0x0000000a7d7d7220 */ /* 0x000fe20000410000 */
[----:B------:R-:W-:Y:S01]  /*b600*/  FFMA.FTZ R196, R154, UR4, -R152 ;  /* 0x000000049ac47c23 */ /* 0x000fe20008010898 */
[----:B------:R-:W-:-:S02]  /*b610*/  VIADD R154, R9, 0x38840 ;  /* 0x00038840099a7836 */ /* 0x000fc40000000000 */
[----:B------:R-:W-:Y:S01]  /*b620*/  FFMA.FTZ R201, R155, UR4, -R152 ;  /* 0x000000049bc97c23 */ /* 0x000fe20008010898 */
[----:B------:R-:W2:Y:S01]  /*b630*/  MUFU.EX2 R181, R181 ;  /* 0x000000b500b57308 */ /* 0x000ea20000000800 */
[----:B-1----:R-:W-:Y:S02]  /*b640*/  IMAD.MOV R153, RZ, RZ, -R184 ;  /* 0x000000ffff997224 */ /* 0x002fe400078e0ab8 */
[----:B------:R-:W-:Y:S01]  /*b650*/  FFMA.FTZ R198, R158, UR4, -R152 ;  /* 0x000000049ec67c23 */ /* 0x000fe20008010898 */
[----:B------:R-:W-:Y:S01]  /*b660*/  PRMT R154, R219, 0x654, R154 ;  /* 0x00000654db9a7816 */ /* 0x000fe2000000009a */
[--C-:B------:R-:W-:Y:S01]  /*b670*/  FFMA.FTZ R203, R159, UR4, -R152.reuse ;  /* 0x000000049fcb7c23 */ /* 0x100fe20008010898 */
[--C-:B------:R-:W-:Y:S01]  /*b680*/  FFMA.FTZ R200, R162, UR4, -R152.reuse ;  /* 0x00000004a2c87c23 */ /* 0x100fe20008010898 */
[----:B------:R-:W-:Y:S01]  /*b690*/  ISETP.NE.AND P1, PT, R18, R153, PT ;  /* 0x000000991200720c */ /* 0x000fe20003f25270 */
[--C-:B------:R-:W-:Y:S01]  /*b6a0*/  FFMA.FTZ R205, R163, UR4, -R152.reuse ;  /* 0x00000004a3cd7c23 */ /* 0x100fe20008010898 */
[--C-:B------:R-:W-:Y:S01]  /*b6b0*/  FFMA.FTZ R202, R166, UR4, -R152.reuse ;  /* 0x00000004a6ca7c23 */ /* 0x100fe20008010898 */
[--C-:B------:R-:W-:Y:S01]  /*b6c0*/  FFMA.FTZ R207, R167, UR4, -R152.reuse ;  /* 0x00000004a7cf7c23 */ /* 0x100fe20008010898 */
[--C-:B------:R-:W-:Y:S01]  /*b6d0*/  FFMA.FTZ R170, R170, UR4, -R152.reuse ;  /* 0x00000004aaaa7c23 */ /* 0x100fe20008010898 */
[--C-:B------:R-:W-:Y:S01]  /*b6e0*/  FFMA.FTZ R171, R171, UR4, -R152.reuse ;  /* 0x00000004abab7c23 */ /* 0x100fe20008010898 */
[--C-:B------:R-:W-:Y:S01]  /*b6f0*/  FFMA.FTZ R174, R174, UR4, -R152.reuse ;  /* 0x00000004aeae7c23 */ /* 0x100fe20008010898 */
[--C-:B------:R-:W-:Y:S01]  /*b700*/  FFMA.FTZ R175, R175, UR4, -R152.reuse ;  /* 0x00000004afaf7c23 */ /* 0x100fe20008010898 */
[----:B------:R1:W-:Y:S01]  /*b710*/  SYNCS.ARRIVE.TRANS64.RED.A1T0 RZ, [R154+URZ], RZ ;  /* 0x000000ff9aff79a7 */ /* 0x0003e2000810043f */
[--C-:B------:R-:W-:Y:S01]  /*b720*/  FFMA.FTZ R178, R178, UR4, -R152.reuse ;  /* 0x00000004b2b27c23 */ /* 0x100fe20008010898 */
[--C-:B------:R-:W-:Y:S01]  /*b730*/  FFMA.FTZ R179, R179, UR4, -R152.reuse ;  /* 0x00000004b3b37c23 */ /* 0x100fe20008010898 */
[--C-:B------:R-:W-:Y:S01]  /*b740*/  FFMA.FTZ R182, R182, UR4, -R152.reuse ;  /* 0x00000004b6b67c23 */ /* 0x100fe20008010898 */
[----:B------:R-:W-:Y:S01]  /*b750*/  FFMA.FTZ R183, R183, UR4, -R152 ;  /* 0x00000004b7b77c23 */ /* 0x000fe20008010898 */
[----:B------:R-:W-:Y:S01]  /*b760*/  @!P1 IMAD R156, R199, 0x40, R22 ;  /* 0x00000040c79c9824 */ /* 0x000fe200078e0216 */
[----:B------:R-:W-:Y:S01]  /*b770*/  MUFU.EX2 R196, R196 ;  /* 0x000000c400c47308 */ /* 0x000fe20000000800 */
[----:B0-----:R-:W-:Y:S01]  /*b780*/  F2FP.F16.F32.PACK_AB R152, R12, R11 ;  /* 0x0000000b0c98723e */ /* 0x001fe200000000ff */
[----:B--2---:R-:W-:Y:S01]  /*b790*/  FMUL.FTZ R26, R26, R181 ;  /* 0x000000b51a1a7220 */ /* 0x004fe20000410000 */
[----:B------:R-:W-:Y:S01]  /*b7a0*/  @!P1 IMAD R156, R156, 0x4, R17 ;  /* 0x000000049c9c9824 */ /* 0x000fe200078e0211 */
[----:B-1----:R-:W-:Y:S01]  /*b7b0*/  F2FP.F16.F32.PACK_AB R154, R14, R13 ;  /* 0x0000000d0e9a723e */ /* 0x002fe200000000ff */
[----:B------:R-:W-:Y:S01]  /*b7c0*/  FMUL.FTZ R27, R27, R181 ;  /* 0x000000b51b1b7220 */ /* 0x000fe20000410000 */
[----:B------:R-:W-:Y:S01]  /*b7d0*/  F2FP.F16.F32.PACK_AB R158, R186, R21 ;  /* 0x00000015ba9e723e */ /* 0x000fe200000000ff */
[-C--:B------:R-:W-:Y:S01]  /*b7e0*/  FMUL.FTZ R30, R30, R181.reuse ;  /* 0x000000b51e1e7220 */ /* 0x080fe20000410000 */
[----:B------:R-:W-:Y:S01]  /*b7f0*/  @!P1 STS [R156+0x38400], R10 ;  /* 0x0384000a9c009388 */ /* 0x000fe20000000800 */
[----:B------:R-:W0:Y:S01]  /*b800*/  MUFU.EX2 R201, R201 ;  /* 0x000000c900c97308 */ /* 0x000e220000000800 */
[-C--:B------:R-:W-:Y:S01]  /*b810*/  FMUL.FTZ R31, R31, R181.reuse ;  /* 0x000000b51f1f7220 */ /* 0x080fe20000410000 */
[-C--:B------:R-:W-:Y:S01]  /*b820*/  FMUL.FTZ R34, R34, R181.reuse ;  /* 0x000000b522227220 */ /* 0x080fe20000410000 */
[----:B------:R1:W-:Y:S01]  /*b830*/  @!P1 STS [R156+0x38420], R181 ;  /* 0x038420b59c009388 */ /* 0x0003e20000000800 */
        /* <DEDUP_REMOVED lines=9> */
[----:B-1----:R-:W-:Y:S01]  /*b8d0*/  F2FP.F16.F32.PACK_AB R156, R20, R15 ;  /* 0x0000000f149c723e */ /* 0x002fe200000000ff */
        /* <DEDUP_REMOVED lines=77> */
[-C--:B------:R-:W-:Y:S01]  /*bdb0*/  FMUL.FTZ R150, R150, R181.reuse ;  /* 0x000000b596967220 */ /* 0x080fe20000410000 */
[----:B------:R-:W-:Y:S01]  /*bdc0*/  FMUL.FTZ R151, R151, R181 ;  /* 0x000000b597977220 */ /* 0x000fe20000410000 */
[----:B------:R0:W-:Y:S01]  /*bdd0*/  STSM.16.M88.4 [R185+0x36400], R152 ;  /* 0x03640098b9007844 */ /* 0x0001e20000000200 */
[----:B------:R-:W-:-:S02]  /*bde0*/  VIADD R199, R204, 0x80 ;  /* 0x00000080ccc77836 */ /* 0x000fc40000000000 */
[----:B------:R-:W-:Y:S01]  /*bdf0*/  FFMA.FTZ R5, R10, R5, R11 ;  /* 0x000000050a057223 */ /* 0x000fe2000001000b */
[----:B------:R-:W2:Y:S01]  /*be00*/  MUFU.EX2 R171, R171 ;  /* 0x000000ab00ab7308 */ /* 0x000ea20000000800 */
[----:B-1----:R-:W-:Y:S01]  /*be10*/  F2FP.F16.F32.PACK_AB R162, R173, R172 ;  /* 0x000000acada2723e */ /* 0x002fe200000000ff */
[----:B------:R0:W-:Y:S01]  /*be20*/  STSM.16.M88.4 [R189], R156 ;  /* 0x0000009cbd007844 */ /* 0x0001e20000000200 */
[----:B------:R-:W-:Y:S01]  /*be30*/  FFMA.FTZ R6, R181, R6, R196 ;  /* 0x00000006b5067223 */ /* 0x000fe200000100c4 */
[----:B------:R-:W-:-:S03]  /*be40*/  FADD.FTZ R12, R12, R5 ;  /* 0x000000050c0c7221 */ /* 0x000fc60000010000 */
[----:B------:R-:W-:Y:S01]  /*be50*/  FADD.FTZ R201, R201, R6 ;  /* 0x00000006c9c97221 */ /* 0x000fe20000010000 */
[----:B------:R-:W-:Y:S01]  /*be60*/  MUFU.EX2 R174, R174 ;  /* 0x000000ae00ae7308 */ /* 0x000fe20000000800 */
[----:B------:R-:W-:Y:S02]  /*be70*/  FADD.FTZ R13, R13, R12 ;  /* 0x0000000c0d0d7221 */ /* 0x000fe40000010000 */
[----:B------:R-:W-:Y:S02]  /*be80*/  FADD.FTZ R198, R198, R201 ;  /* 0x000000c9c6c67221 */ /* 0x000fe40000010000 */
[----:B------:R-:W-:Y:S02]  /*be90*/  FADD.FTZ R14, R14, R13 ;  /* 0x0000000d0e0e7221 */ /* 0x000fe40000010000 */
[----:B------:R-:W-:Y:S01]  /*bea0*/  FADD.FTZ R203, R203, R198 ;  /* 0x000000c6cbcb7221 */ /* 0x000fe20000010000 */
[----:B------:R-:W1:Y:S01]  /*beb0*/  MUFU.EX2 R175, R175 ;  /* 0x000000af00af7308 */ /* 0x000e620000000800 */
[----:B--2---:R-:W-:Y:S01]  /*bec0*/  F2FP.F16.F32.PACK_AB R161, R171, R170 ;  /* 0x000000aaaba1723e */ /* 0x004fe200000000ff */
        /* <DEDUP_REMOVED lines=9> */
[----:B------:R-:W2:Y:S01]  /*bf60*/  MUFU.EX2 R177, R177 ;  /* 0x000000b100b17308 */ /* 0x000ea20000000800 */
[----:B-1----:R-:W-:Y:S01]  /*bf70*/  F2FP.F16.F32.PACK_AB R163, R175, R174 ;  /* 0x000000aeafa3723e */ /* 0x002fe200000000ff */
[----:B------:R-:W-:Y:S01]  /*bf80*/  FADD.FTZ R168, R168, R21 ;  /* 0x00000015a8a87221 */ /* 0x000fe20000010000 */
[----:B------:R-:W-:-:S03]  /*bf90*/  FADD.FTZ R170, R170, R207 ;  /* 0x000000cfaaaa7221 */ /* 0x000fc60000010000 */
[----:B------:R0:W-:Y:S01]  /*bfa0*/  STSM.16.M88.4 [R187], R160 ;  /* 0x000000a0bb007844 */ /* 0x0001e20000000200 */
[----:B------:R-:W-:Y:S01]  /*bfb0*/  FADD.FTZ R169, R169, R168 ;  /* 0x000000a8a9a97221 */ /* 0x000fe20000010000 */
[----:B------:R-:W1:Y:S01]  /*bfc0*/  MUFU.EX2 R180, R180 ;  /* 0x000000b400b47308 */ /* 0x000e620000000800 */
[----:B------:R-:W-:Y:S02]  /*bfd0*/  FADD.FTZ R171, R171, R170 ;  /* 0x000000aaabab7221 */ /* 0x000fe40000010000 */
[----:B------:R-:W-:Y:S02]  /*bfe0*/  FADD.FTZ R172, R172, R169 ;  /* 0x000000a9acac7221 */ /* 0x000fe40000010000 */
[----:B------:R-:W-:Y:S02]  /*bff0*/  FADD.FTZ R174, R174, R171 ;  /* 0x000000abaeae7221 */ /* 0x000fe40000010000 */
[----:B------:R-:W-:Y:S01]  /*c000*/  FADD.FTZ R173, R173, R172 ;  /* 0x000000acadad7221 */ /* 0x000fe20000010000 */
[----:B------:R-:W-:Y:S01]  /*c010*/  MUFU.EX2 R178, R178 ;  /* 0x000000b200b27308 */ /* 0x000fe20000000800 */
[----:B--2---:R-:W-:Y:S01]  /*c020*/  F2FP.F16.F32.PACK_AB R164, R177, R176 ;  /* 0x000000b0b1a4723e */ /* 0x004fe200000000ff */
[----:B------:R-:W-:Y:S01]  /*c030*/  FADD.FTZ R175, R175, R174 ;  /* 0x000000aeafaf7221 */ /* 0x000fe20000010000 */
[----:B------:R-:W-:-:S04]  /*c040*/  FADD.FTZ R176, R176, R173 ;  /* 0x000000adb0b07221 */ /* 0x000fc80000010000 */
[----:B------:R-:W-:Y:S01]  /*c050*/  FADD.FTZ R177, R177, R176 ;  /* 0x000000b0b1b17221 */ /* 0x000fe20000010000 */
[----:B------:R-:W2:Y:S01]  /*c060*/  MUFU.EX2 R179, R179 ;  /* 0x000000b300b37308 */ /* 0x000ea20000000800 */
[----:B-1----:R-:W-:Y:S02]  /*c070*/  F2FP.F16.F32.PACK_AB R166, R197, R180 ;  /* 0x000000b4c5a6723e */ /* 0x002fe400000000ff */
[----:B------:R-:W-:-:S04]  /*c080*/  FADD.FTZ R180, R180, R177 ;  /* 0x000000b1b4b47221 */ /* 0x000fc80000010000 */
[----:B------:R-:W-:Y:S01]  /*c090*/  FADD.FTZ R5, R197, R180 ;  /* 0x000000b4c5057221 */ /* 0x000fe20000010000 */
[----:B------:R-:W1:Y:S08]  /*c0a0*/  MUFU.EX2 R182, R182 ;  /* 0x000000b600b67308 */ /* 0x000e700000000800 */
[----:B------:R-:W3:Y:S01]  /*c0b0*/  MUFU.EX2 R183, R183 ;  /* 0x000000b700b77308 */ /* 0x000ee20000000800 */
[----:B--2---:R-:W-:Y:S01]  /*c0c0*/  F2FP.F16.F32.PACK_AB R165, R179, R178 ;  /* 0x000000b2b3a5723e */ /* 0x004fe200000000ff */
[----:B------:R-:W-:-:S04]  /*c0d0*/  FADD.FTZ R178, R178, R175 ;  /* 0x000000afb2b27221 */ /* 0x000fc80000010000 */
[----:B------:R-:W-:-:S04]  /*c0e0*/  FADD.FTZ R179, R179, R178 ;  /* 0x000000b2b3b37221 */ /* 0x000fc80000010000 */
[----:B-1----:R-:W-:Y:S01]  /*c0f0*/  FADD.FTZ R6, R182, R179 ;  /* 0x000000b3b6067221 */ /* 0x002fe20000010000 */
[----:B---3--:R-:W-:-:S03]  /*c100*/  F2FP.F16.F32.PACK_AB R167, R183, R182 ;  /* 0x000000b6b7a7723e */ /* 0x008fc600000000ff */
[----:B------:R-:W-:Y:S02]  /*c110*/  FADD.FTZ R6, R183, R6 ;  /* 0x00000006b7067221 */ /* 0x000fe40000010000 */
[----:B------:R0:W-:Y:S01]  /*c120*/  STSM.16.M88.4 [R188], R164 ;  /* 0x000000a4bc007844 */ /* 0x0001e20000000200 */
[----:B------:R-:W-:-:S06]  /*c130*/  WARPGROUP.ARRIVE ;  /* 0x00000000000079c5 */ /* 0x000fcc0000000000 */
[----:B------:R-:W-:Y:S01]  /*c140*/  HGMMA.64x256x16.F32 R24, R152, gdesc[UR4].tnspB, R24, gsb0 ;  /* 0x43e0000498187df0 */ /* 0x000fe20008000818 */
        /* <DEDUP_REMOVED lines=31> */
.L_x_7492:
[----:B------:R-:W-:Y:S01]  /*c340*/  ISETP.LT.AND P1, PT, RZ, UR32, PT ;  /* 0x00000020ff007c0c */ /* 0x000fe2000bf21270 */
[----:B------:R-:W-:Y:S01]  /*c350*/  VIADD R10, R9, 0x38860 ;  /* 0x00038860090a7836 */ /* 0x000fe20000000000 */
[----:B------:R-:W-:Y:S01]  /*c360*/  UIADD3 UR32, UR32, -0x1, URZ ;  /* 0xffffffff20207890 */ /* 0x000fe2000fffe03f */
[----:B------:R-:W-:Y:S02]  /*c370*/  IMAD.MOV.U32 R197, RZ, RZ, R8 ;  /* 0x000000ffffc57224 */ /* 0x000fe400078e0008 */
[----:B------:R-:W-:Y:S01]  /*c380*/  IMAD.MOV.U32 R199, RZ, RZ, R2 ;  /* 0x000000ffffc77224 */ /* 0x000fe200078e0002 */
[----:B------:R-:W-:-:S04]  /*c390*/  PRMT R10, R219, 0x654, R10 ;  /* 0x00000654db0a7816 */ /* 0x000fc8000000000a */
[----:B------:R0:W-:Y:S02]  /*c3a0*/  SYNCS.ARRIVE.TRANS64.RED.A1T0 RZ, [R10+URZ], RZ ;  /* 0x000000ff0aff79a7 */ /* 0x0001e4000810043f */
[----:B0-----:R-:W-:Y:S01]  /*c3b0*/  IMAD.MOV.U32 R10, RZ, RZ, R7 ;  /* 0x000000ffff0a7224 */ /* 0x001fe200078e0007 */
[----:B------:R-:W-:Y:S06]  /*c3c0*/  @P1 BRA `(.L_x_7493) ;  /* 0xffffffd000c01947 */ /* 0x000fec000383ffff */
.L_x_7482:
[----:B------:R-:W0:Y:S01]  /*c3d0*/  SHFL.BFLY PT, R0, R5, 0x2, 0x1f ;  /* 0x0c401f0005007f89 */ /* 0x000e2200000e0000 */
[----:B------:R-:W-:Y:S01]  /*c3e0*/  IMAD.U32 R12, RZ, RZ, UR4 ;  /* 0x00000004ff0c7e24 */ /* 0x000fe2000f8e00ff */
[----:B------:R-:W-:Y:S02]  /*c3f0*/  UIADD3 UR36, UR36, 0x1, URZ ;  /* 0x0000000124247890 */ /* 0x000fe4000fffe03f */
[----:B------:R-:W1:Y:S01]  /*c400*/  SHFL.BFLY PT, R9, R6, 0x2, 0x1f ;  /* 0x0c401f0006097f89 */ /* 0x000e6200000e0000 */
[----:B------:R-:W-:Y:S08]  /*c410*/  BAR.ARV 0x8, 0x100 ;  /* 0x0204000000007b1d */ /* 0x000ff00000002000 */
[----:B------:R-:W-:Y:S01]  /*c420*/  BAR.SYNC.DEFER_BLOCKING 0xf, 0x100 ;  /* 0x03c4000000007b1d */ /* 0x000fe20000010000 */
[----:B0-----:R-:W-:Y:S01]  /*c430*/  FADD.FTZ R4, R0, R5 ;  /* 0x0000000500047221 */ /* 0x001fe20000010000 */
[----:B------:R-:W-:-:S02]  /*c440*/  VIADD R5, R2, 0x1 ;  /* 0x0000000102057836 */ /* 0x000fc40000000000 */
[----:B-1----:R-:W-:Y:S02]  /*c450*/  FADD.FTZ R10, R9, R6 ;  /* 0x00000006090a7221 */ /* 0x002fe40000010000 */
[----:B------:R-:W0:Y:S01]  /*c460*/  SHFL.BFLY PT, R3, R4, 0x1, 0x1f ;  /* 0x0c201f0004037f89 */ /* 0x000e2200000e0000 */
[----:B------:R-:W-:-:S03]  /*c470*/  ISETP.NE.AND P1, PT, R5, 0x2, PT ;  /* 0x000000020500780c */ /* 0x000fc60003f25270 */
[----:B------:R-:W1:Y:S01]  /*c480*/  SHFL.BFLY PT, R9, R10, 0x1, 0x1f ;  /* 0x0c201f000a097f89 */ /* 0x000e6200000e0000 */
[----:B------:R-:W-:-:S04]  /*c490*/  SEL R11, RZ, 0x1, P1 ;  /* 0x00000001ff0b7807 */ /* 0x000fc80000800000 */
[----:B------:R-:W-:Y:S01]  /*c4a0*/  LOP3.LUT R16, R16, R11, RZ, 0x3c, !PT ;  /* 0x0000000b10107212 */ /* 0x000fe200078e3cff */
[----:B0-----:R-:W-:Y:S01]  /*c4b0*/  FADD.FTZ R0, R4, R3 ;  /* 0x0000000304007221 */ /* 0x001fe20000010000 */
[----:B------:R-:W-:Y:S02]  /*c4c0*/  IMAD.MOV R3, RZ, RZ, -R184 ;  /* 0x000000ffff037224 */ /* 0x000fe400078e0ab8 */
[----:B------:R-:W-:Y:S02]  /*c4d0*/  IMAD.MOV.U32 R4, RZ, RZ, RZ ;  /* 0x000000ffff047224 */ /* 0x000fe400078e00ff */
[----:B-1----:R-:W-:Y:S01]  /*c4e0*/  FADD.FTZ R9, R10, R9 ;  /* 0x000000090a097221 */ /* 0x002fe20000010000 */
[----:B------:R-:W-:Y:S02]  /*c4f0*/  FSETP.NE.FTZ.AND P2, PT, R0, RZ, PT ;  /* 0x000000ff0000720b */ /* 0x000fe40003f55000 */
[----:B------:R-:W-:Y:S01]  /*c500*/  ISETP.NE.AND P0, PT, R18, R3, PT ;  /* 0x000000031200720c */ /* 0x000fe20003f05270 */
[----:B------:R-:W-:Y:S01]  /*c510*/  IMAD.MOV.U32 R3, RZ, RZ, RZ ;  /* 0x000000ffff037224 */ /* 0x000fe200078e00ff */
[----:B------:R-:W-:-:S09]  /*c520*/  FSETP.NE.FTZ.AND P3, PT, R9, RZ, PT ;  /* 0x000000ff0900720b */ /* 0x000fd20003f75000 */
[----:B------:R-:W0:Y:S02]  /*c530*/  @P2 MUFU.RCP R3, R0 ;  /* 0x0000000000032308 */ /* 0x000e240000001000 */
[----:B------:R-:W-:-:S04]  /*c540*/  @!P0 IMAD R2, R2, 0x40, R22 ;  /* 0x0000004002028824 */ /* 0x000fc800078e0216 */
[----:B------:R-:W-:Y:S02]  /*c550*/  @!P0 IMAD R2, R2, 0x4, R17 ;  /* 0x0000000402028824 */ /* 0x000fe400078e0211 */
        /* <DEDUP_REMOVED lines=17> */
[----:B------:R-:W-:Y:S01]  /*c670*/  FMUL.FTZ R206, R48, R3 ;  /* 0x0000000330ce7220 */ /* 0x000fe20000410000 */
[----:B--2---:R-:W-:Y:S01]  /*c680*/  @P2 FMUL.FTZ R13, R10, 0.69314718246459960938 ;  /* 0x3f3172180a0d2820 */ /* 0x004fe20000410000 */
[----:B0-----:R-:W-:Y:S01]  /*c690*/  @P3 FMUL.FTZ R9, R12, 0.69314718246459960938 ;  /* 0x3f3172180c093820 */ /* 0x001fe20000410000 */
[----:B-1----:R-:W-:-:S02]  /*c6a0*/  IMAD.U32 R2, RZ, RZ, UR4 ;  /* 0x00000004ff027e24 */ /* 0x002fc4000f8e00ff */
[-C--:B------:R-:W-:Y:S01]  /*c6b0*/  FMUL.FTZ R203, R49, R3.reuse ;  /* 0x0000000331cb7220 */ /* 0x080fe20000410000 */
[-C--:B------:R-:W-:Y:S01]  /*c6c0*/  FMUL.FTZ R204, R52, R3.reuse ;  /* 0x0000000334cc7220 */ /* 0x080fe20000410000 */
[-C--:B------:R-:W-:Y:S01]  /*c6d0*/  FMUL.FTZ R201, R53, R3.reuse ;  /* 0x0000000335c97220 */ /* 0x080fe20000410000 */
[----:B------:R-:W-:Y:S01]  /*c6e0*/  @P2 FMUL.FTZ R2, R2, 0.69314718246459960938 ;  /* 0x3f31721802022820 */ /* 0x000fe20000410000 */
        /* <DEDUP_REMOVED lines=50> */
[----:B------:R-:W-:Y:S01]  /*ca10*/  @P2 FFMA.FTZ R3, R2, R7, R13 ;  /* 0x0000000702032223 */ /* 0x000fe2000001000d */
        /* <DEDUP_REMOVED lines=67> */
[----:B------:R-:W-:Y:S01]  /*ce50*/  SEL R2, R5, RZ, P1 ;  /* 0x000000ff05027207 */ /* 0x000fe20000800000 */
[----:B------:R-:W-:Y:S06]  /*ce60*/  BAR.ARV 0xe, 0x100 ;  /* 0x0384000000007b1d */ /* 0x000fec0000002000 */
.L_x_7452:
[----:B------:R-:W0:Y:S01]  /*ce70*/  S2R R219, SR_CgaCtaId ;  /* 0x0000000000db7919 */ /* 0x000e220000008800 */
[----:B------:R-:W-:Y:S01]  /*ce80*/  MOV R4, 0x400 ;  /* 0x0000040000047802 */ /* 0x000fe20000000f00 */
[----:B------:R-:W-:Y:S01]  /*ce90*/  BSSY B0, `(.L_x_7494) ;  /* 0x00002a7000007945 */ /* 0x000fe20003800000 */
[----:B------:R-:W-:Y:S02]  /*cea0*/  BAR.SYNC.DEFER_BLOCKING 0x5, 0x180 ;  /* 0x0146000000007b1d */ /* 0x000fe40000010000 */
[----:B0-----:R-:W-:-:S05]  /*ceb0*/  LEA R17, R219, R4, 0x18 ;  /* 0x00000004db117211 */ /* 0x001fca00078ec0ff */
[----:B------:R-:W0:Y:S02]  /*cec0*/  LDS R4, [R17+0x388d0] ;  /* 0x0388d00011047984 */ /* 0x000e240000000800 */
[----:B0-----:R-:W-:Y:S01]  /*ced0*/  R2UR UR4, R4 ;  /* 0x00000000040472ca */ /* 0x001fe200000e0000 */
[----:B------:R-:W-:Y:S06]  /*cee0*/  BAR.ARV 0x4, 0x180 ;  /* 0x0106000000007b1d */ /* 0x000fec0000002000 */
[----:B------:R-:W-:Y:S08]  /*cef0*/  @P0 BRA `(.L_x_7495) ;  /* 0x0000001c00880947 */ /* 0x000ff00003800000 */
[----:B------:R-:W0:Y:S01]  /*cf00*/  S2R R4, SR_SWINHI ;  /* 0x0000000000047919 */ /* 0x000e220000002f00 */
[----:B------:R-:W-:Y:S01]  /*cf10*/  IMAD R7, R215, 0x40, R23 ;  /* 0x00000040d7077824 */ /* 0x000fe200078e0217 */
[----:B------:R-:W-:Y:S01]  /*cf20*/  F2FP.F16.F32.PACK_AB R6, R6, R197 ;  /* 0x000000c50606723e */ /* 0x000fe200000000ff */
[----:B------:R-:W-:Y:S01]  /*cf30*/  USHF.R.S32.HI UR12, URZ, 0x1f, UR37 ;  /* 0x0000001f3f0c7899 */ /* 0x000fe20008011425 */
[----:B------:R-:W-:Y:S01]  /*cf40*/  BAR.SYNC.DEFER_BLOCKING 0x1, 0x100 ;  /* 0x0044000000007b1d */ /* 0x000fe20000010000 */
[----:B------:R-:W-:Y:S01]  /*cf50*/  F2FP.F16.F32.PACK_AB R128, R129, R128 ;  /* 0x000000808180723e */ /* 0x000fe200000000ff */
[----:B------:R-:W-:Y:S01]  /*cf60*/  USHF.R.S32.HI UR13, URZ, 0x1f, UR39 ;  /* 0x0000001f3f0d7899 */ /* 0x000fe20008011427 */
        /* <DEDUP_REMOVED lines=12> */
[----:B0-----:R-:W-:-:S03]  /*d030*/  MOV R97, R4 ;  /* 0x0000000400617202 */ /* 0x001fc60000000f00 */
        /* <DEDUP_REMOVED lines=8> */
[----:B------:R-:W-:Y:S02]  /*d0c0*/  LOP3.LUT R44, R49, 0x380, RZ, 0xc0, !PT ;  /* 0x00000380312c7812 */ /* 0x000fe400078ec0ff */
[----:B------:R-:W-:Y:S01]  /*d0d0*/  SHF.R.U64 R40, R40, 0x3, RZ ;  /* 0x0000000328287819 */ /* 0x000fe200000012ff */
[----:B------:R-:W-:Y:S01]  /*d0e0*/  IMAD.X R109, RZ, RZ, R5, P4 ;  /* 0x000000ffff6d7224 */ /* 0x000fe200020e0605 */
[----:B------:R-:W-:-:S02]  /*d0f0*/  LOP3.LUT R48, R53, 0x380, RZ, 0xc0, !PT ;  /* 0x0000038035307812 */ /* 0x000fc400078ec0ff */
[----:B------:R-:W-:Y:S02]  /*d100*/  SHF.R.U64 R44, R44, 0x3, RZ ;  /* 0x000000032c2c7819 */ /* 0x000fe400000012ff */
[C---:B------:R-:W-:Y:S02]  /*d110*/  IADD3 R37, P6, R4.reuse, 0x2020, RZ ;  /* 0x0000202004257810 */ /* 0x040fe40007fde0ff */
[C---:B------:R-:W-:Y:S02]  /*d120*/  IADD3 R36, P3, R4.reuse, 0x2000, RZ ;  /* 0x0000200004247810 */ /* 0x040fe40007f7e0ff */
[----:B------:R-:W-:Y:S01]  /*d130*/  IADD3 R33, P5, R4, 0x2040, RZ ;  /* 0x0000204004217810 */ /* 0x000fe20007fbe0ff */
[--C-:B------:R-:W-:Y:S01]  /*d140*/  IMAD.X R117, RZ, RZ, R5.reuse, P6 ;  /* 0x000000ffff757224 */ /* 0x100fe200030e0605 */
[----:B------:R-:W-:Y:S01]  /*d150*/  LOP3.LUT R100, R40, R45, RZ, 0x3c, !PT ;  /* 0x0000002d28647212 */ /* 0x000fe200078e3cff */
[--C-:B------:R-:W-:Y:S01]  /*d160*/  IMAD.X R113, RZ, RZ, R5.reuse, P3 ;  /* 0x000000ffff717224 */ /* 0x100fe200018e0605 */
[----:B------:R-:W-:Y:S01]  /*d170*/  SHF.R.U64 R40, R48, 0x3, RZ ;  /* 0x0000000330287819 */ /* 0x000fe200000012ff */
[----:B------:R-:W-:Y:S01]  /*d180*/  IMAD.X R123, RZ, RZ, R5, P5 ;  /* 0x000000ffff7b7224 */ /* 0x000fe200028e0605 */
[----:B------:R-:W-:-:S02]  /*d190*/  LOP3.LUT R104, R44, R49, RZ, 0x3c, !PT ;  /* 0x000000312c687212 */ /* 0x000fc400078e3cff */
[----:B------:R-:W-:Y:S02]  /*d1a0*/  LOP3.LUT R44, R37, 0x380, RZ, 0xc0, !PT ;  /* 0x00000380252c7812 */ /* 0x000fe400078ec0ff */
[----:B------:R-:W-:Y:S02]  /*d1b0*/  IADD3 R14, P2, R4, 0x2060, RZ ;  /* 0x00002060040e7810 */ /* 0x000fe40007f5e0ff */
[----:B------:R-:W-:Y:S02]  /*d1c0*/  LOP3.LUT R45, R36, 0x380, RZ, 0xc0, !PT ;  /* 0x00000380242d7812 */ /* 0x000fe400078ec0ff */
[----:B------:R-:W-:Y:S01]  /*d1d0*/  LOP3.LUT R48, R33, 0x380, RZ, 0xc0, !PT ;  /* 0x0000038021307812 */ /* 0x000fe200078ec0ff */
[----:B------:R-:W-:Y:S01]  /*d1e0*/  IMAD.X R127, RZ, RZ, R5, P2 ;  /* 0x000000ffff7f7224 */ /* 0x000fe200010e0605 */
[----:B------:R-:W-:Y:S02]  /*d1f0*/  LOP3.LUT R108, R40, R53, RZ, 0x3c, !PT ;  /* 0x00000035286c7212 */ /* 0x000fe400078e3cff */
[----:B------:R-:W-:-:S02]  /*d200*/  SHF.R.U64 R40, R44, 0x3, RZ ;  /* 0x000000032c287819 */ /* 0x000fc400000012ff */
[----:B------:R-:W-:Y:S02]  /*d210*/  SHF.R.U64 R45, R45, 0x3, RZ ;  /* 0x000000032d2d7819 */ /* 0x000fe400000012ff */
[----:B------:R-:W-:Y:S02]  /*d220*/  LOP3.LUT R49, R14, 0x380, RZ, 0xc0, !PT ;  /* 0x000003800e317812 */ /* 0x000fe400078ec0ff */
[----:B------:R-:W-:Y:S02]  /*d230*/  SHF.R.U64 R44, R48, 0x3, RZ ;  /* 0x00000003302c7819 */ /* 0x000fe400000012ff */
        /* <DEDUP_REMOVED lines=8> */
[----:B------:R-:W-:-:S02]  /*d2c0*/  SHF.R.U64 R37, R49, 0x3, RZ ;  /* 0x0000000331257819 */ /* 0x000fc400000012ff */
[----:B------:R-:W-:Y:S02]  /*d2d0*/  LOP3.LUT R122, R44, R33, RZ, 0x3c, !PT ;  /* 0x000000212c7a7212 */ /* 0x000fe400078e3cff */
[----:B------:R-:W-:Y:S02]  /*d2e0*/  LOP3.LUT R9, R4, 0x380, RZ, 0xc0, !PT ;  /* 0x0000038004097812 */ /* 0x000fe400078ec0ff */
[----:B------:R-:W-:Y:S02]  /*d2f0*/  LOP3.LUT R33, R12, 0x380, RZ, 0xc0, !PT ;  /* 0x000003800c217812 */ /* 0x000fe400078ec0ff */
[----:B------:R-:W-:Y:S02]  /*d300*/  LOP3.LUT R36, R24, 0x380, RZ, 0xc0, !PT ;  /* 0x0000038018247812 */ /* 0x000fe400078ec0ff */
[----:B------:R-:W-:Y:S02]  /*d310*/  IADD3 R28, P3, R4, 0x4060, RZ ;  /* 0x00004060041c7810 */ /* 0x000fe40007f7e0ff */
[----:B------:R-:W-:-:S02]  /*d320*/  LOP3.LUT R45, R20, 0x380, RZ, 0xc0, !PT ;  /* 0x00000380142d7812 */ /* 0x000fc400078ec0ff */
[----:B------:R-:W-:Y:S01]  /*d330*/  LOP3.LUT R126, R37, R14, RZ, 0x3c, !PT ;  /* 0x0000000e257e7212 */ /* 0x000fe200078e3cff */
[----:B------:R-:W-:Y:S01]  /*d340*/  IMAD.X R29, RZ, RZ, R5, P3 ;  /* 0x000000ffff1d7224 */ /* 0x000fe200018e0605 */
[----:B------:R-:W-:Y:S02]  /*d350*/  IADD3 R8, P2, R4, 0x6040, RZ ;  /* 0x0000604004087810 */ /* 0x000fe40007f5e0ff */
[----:B------:R-:W-:Y:S02]  /*d360*/  SHF.R.U64 R9, R9, 0x3, RZ ;  /* 0x0000000309097819 */ /* 0x000fe400000012ff */
[----:B------:R-:W-:Y:S02]  /*d370*/  SHF.R.U64 R33, R33, 0x3, RZ ;  /* 0x0000000321217819 */ /* 0x000fe400000012ff */
[----:B------:R-:W-:Y:S02]  /*d380*/  SHF.R.U64 R37, R36, 0x3, RZ ;  /* 0x0000000324257819 */ /* 0x000fe400000012ff */
        /* <DEDUP_REMOVED lines=15> */
[----:B------:R-:W-:Y:S02]  /*d480*/  IADD3 R65, P2, R96, 0x1000, RZ ;  /* 0x0000100060417810 */ /* 0x000fe40007f5e0ff */
[----:B------:R-:W-:Y:S02]  /*d490*/  LOP3.LUT R28, R33, R28, RZ, 0x3c, !PT ;  /* 0x0000001c211c7212 */ /* 0x000fe400078e3cff */
[----:B------:R-:W-:Y:S02]  /*d4a0*/  SHF.R.U64 R33, R20, 0x3, RZ ;  /* 0x0000000314217819 */ /* 0x000fe400000012ff */
[----:B------:R-:W-:-:S02]  /*d4b0*/  LOP3.LUT R64, R65, 0x380, RZ, 0xc0, !PT ;  /* 0x0000038041407812 */ /* 0x000fc400078ec0ff */
[----:B------:R-:W-:Y:S02]  /*d4c0*/  LOP3.LUT R20, R7, 0x380, RZ, 0xc0, !PT ;  /* 0x0000038007147812 */ /* 0x000fe400078ec0ff */
[----:B------:R-:W-:Y:S02]  /*d4d0*/  LOP3.LUT R37, R32, 0x380, RZ, 0xc0, !PT ;  /* 0x0000038020257812 */ /* 0x000fe400078ec0ff */
[----:B------:R-:W-:Y:S02]  /*d4e0*/  LOP3.LUT R40, R33, R10, RZ, 0x3c, !PT ;  /* 0x0000000a21287212 */ /* 0x000fe400078e3cff */
[----:B------:R-:W-:Y:S02]  /*d4f0*/  SHF.R.U64 R64, R64, 0x3, RZ ;  /* 0x0000000340407819 */ /* 0x000fe400000012ff */
[----:B------:R-:W-:Y:S02]  /*d500*/  SHF.R.U64 R10, R20, 0x3, RZ ;  /* 0x00000003140a7819 */ /* 0x000fe400000012ff */
[----:B------:R-:W-:-:S02]  /*d510*/  SHF.R.U64 R37, R37, 0x3, RZ ;  /* 0x0000000325257819 */ /* 0x000fc400000012ff */
[----:B------:R-:W-:Y:S01]  /*d520*/  LOP3.LUT R64, R64, R65, RZ, 0x3c, !PT ;  /* 0x0000004140407212 */ /* 0x000fe200078e3cff */
[----:B------:R-:W-:Y:S01]  /*d530*/  IMAD.X R65, RZ, RZ, R97, P2 ;  /* 0x000000ffff417224 */ /* 0x000fe200010e0661 */
[----:B------:R-:W-:Y:S02]  /*d540*/  LOP3.LUT R10, R10, R7, RZ, 0x3c, !PT ;  /* 0x000000070a0a7212 */ /* 0x000fe400078e3cff */
[C---:B------:R-:W-:Y:S02]  /*d550*/  IADD3 R33, P1, R96.reuse, 0x7000, RZ ;  /* 0x0000700060217810 */ /* 0x040fe40007f3e0ff */
[----:B------:R-:W-:Y:S02]  /*d560*/  IADD3 R7, P2, R96, 0x8000, RZ ;  /* 0x0000800060077810 */ /* 0x000fe40007f5e0ff */
[----:B------:R-:W-:Y:S02]  /*d570*/  LOP3.LUT R56, R37, R32, RZ, 0x3c, !PT ;  /* 0x0000002025387212 */ /* 0x000fe400078e3cff */
[----:B------:R-:W-:-:S02]  /*d580*/  LOP3.LUT R32, R33, 0x380, RZ, 0xc0, !PT ;  /* 0x0000038021207812 */ /* 0x000fc400078ec0ff */
[----:B------:R-:W-:Y:S02]  /*d590*/  LOP3.LUT R20, R7, 0x380, RZ, 0xc0, !PT ;  /* 0x0000038007147812 */ /* 0x000fe400078ec0ff */
[----:B------:R-:W-:Y:S02]  /*d5a0*/  SHF.R.U64 R32, R32, 0x3, RZ ;  /* 0x0000000320207819 */ /* 0x000fe400000012ff */
[----:B------:R-:W-:Y:S02]  /*d5b0*/  SHF.R.U64 R20, R20, 0x3, RZ ;  /* 0x0000000314147819 */ /* 0x000fe400000012ff */
[----:B------:R-:W-:Y:S02]  /*d5c0*/  LOP3.LUT R32, R32, R33, RZ, 0x3c, !PT ;  /* 0x0000002120207212 */ /* 0x000fe400078e3cff */
[----:B------:R-:W-:Y:S02]  /*d5d0*/  LOP3.LUT R20, R20, R7, RZ, 0x3c, !PT ;  /* 0x0000000714147212 */ /* 0x000fe400078e3cff */
[----:B------:R-:W-:-:S02]  /*d5e0*/  MOV R33, R4 ;  /* 0x0000000400217202 */ /* 0x000fc40000000f00 */
[----:B------:R-:W-:Y:S01]  /*d5f0*/  F2FP.F16.F32.PACK_AB R4, R21, R200 ;  /* 0x000000c81504723e */ /* 0x000fe200000000ff */
[----:B------:R-:W-:Y:S01]  /*d600*/  IMAD.X R21, RZ, RZ, R97, P2 ;  /* 0x000000ffff157224 */ /* 0x000fe200010e0661 */
[----:B------:R-:W-:Y:S02]  /*d610*/  F2FP.F16.F32.PACK_AB R5, R27, R26 ;  /* 0x0000001a1b05723e */ /* 0x000fe400000000ff */
[----:B------:R-:W-:Y:S02]  /*d620*/  F2FP.F16.F32.PACK_AB R7, R31, R30 ;  /* 0x0000001e1f07723e */ /* 0x000fe400000000ff */
[----:B------:R-:W-:Y:S02]  /*d630*/  IADD3 R61, P3, R96, 0x2000, RZ ;  /* 0x00002000603d7810 */ /* 0x000fe40007f7e0ff */
[----:B------:R-:W-:Y:S01]  /*d640*/  LOP3.LUT R45, R8, 0x380, RZ, 0xc0, !PT ;  /* 0x00000380082d7812 */ /* 0x000fe200078ec0ff */
[----:B------:R0:W-:Y:S01]  /*d650*/  STSM.16.M88.4 [R33], R4 ;  /* 0x0000000421007844 */ /* 0x0001e20000000200 */
[----:B------:R-:W-:-:S02]  /*d660*/  LOP3.LUT R60, R61, 0x380, RZ, 0xc0, !PT ;  /* 0x000003803d3c7812 */ /* 0x000fc400078ec0ff */
[----:B------:R-:W-:Y:S01]  /*d670*/  SHF.R.U64 R45, R45, 0x3, RZ ;  /* 0x000000032d2d7819 */ /* 0x000fe200000012ff */
[----:B------:R-:W1:Y:S01]  /*d680*/  SHFL.IDX PT, R4, R216, RZ, 0x1f ;  /* 0x00001fffd8047589 */ /* 0x000e6200000e0000 */
[----:B------:R-:W-:Y:S02]  /*d690*/  SHF.R.U64 R60, R60, 0x3, RZ ;  /* 0x000000033c3c7819 */ /* 0x000fe400000012ff */
[----:B------:R-:W-:Y:S02]  /*d6a0*/  LOP3.LUT R8, R45, R8, RZ, 0x3c, !PT ;  /* 0x000000082d087212 */ /* 0x000fe400078e3cff */
[----:B------:R-:W-:Y:S01]  /*d6b0*/  LOP3.LUT R60, R60, R61, RZ, 0x3c, !PT ;  /* 0x0000003d3c3c7212 */ /* 0x000fe200078e3cff */
[----:B------:R-:W-:Y:S01]  /*d6c0*/  IMAD.X R61, RZ, RZ, R97, P3 ;  /* 0x000000ffff3d7224 */ /* 0x000fe200018e0661 */
[C---:B------:R-:W-:Y:S02]  /*d6d0*/  IADD3 R53, P4, R96.reuse, 0x3000, RZ ;  /* 0x0000300060357810 */ /* 0x040fe40007f9e0ff */
[----:B------:R-:W-:-:S02]  /*d6e0*/  IADD3 R49, P5, R96, 0x4000, RZ ;  /* 0x0000400060317810 */ /* 0x000fc40007fbe0ff */
[C---:B------:R-:W-:Y:S01]  /*d6f0*/  IADD3 R45, P6, R96.reuse, 0x5000, RZ ;  /* 0x00005000602d7810 */ /* 0x040fe20007fde0ff */
[----:B0-----:R-:W-:Y:S01]  /*d700*/  IMAD.X R33, RZ, RZ, R97, P1 ;  /* 0x000000ffff217224 */ /* 0x001fe200008e0661 */
        /* <DEDUP_REMOVED lines=30> */
[----:B-1----:R-:W-:-:S02]  /*d8f0*/  ISETP.NE.AND P3, PT, R4, RZ, PT ;  /* 0x000000ff0400720c */ /* 0x002fc40003f65270 */
[----:B------:R-:W-:Y:S02]  /*d900*/  LOP3.LUT R96, R5, R96, RZ, 0x3c, !PT ;  /* 0x0000006005607212 */ /* 0x000fe400078e3cff */
[----:B------:R-:W-:Y:S02]  /*d910*/  MOV R26, R100 ;  /* 0x00000064001a7202 */ /* 0x000fe40000000f00 */
[----:B------:R-:W-:Y:S02]  /*d920*/  F2FP.F16.F32.PACK_AB R4, R211, R213 ;  /* 0x000000d5d304723e */ /* 0x000fe400000000ff */
[----:B------:R-:W-:Y:S02]  /*d930*/  F2FP.F16.F32.PACK_AB R5, R35, R34 ;  /* 0x000000222305723e */ /* 0x000fe400000000ff */
[----:B------:R-:W-:Y:S02]  /*d940*/  F2FP.F16.F32.PACK_AB R6, R209, R212 ;  /* 0x000000d4d106723e */ /* 0x000fe400000000ff */
[----:B------:R-:W-:-:S02]  /*d950*/  F2FP.F16.F32.PACK_AB R7, R39, R38 ;  /* 0x000000262707723e */ /* 0x000fc400000000ff */
[----:B------:R-:W-:Y:S02]  /*d960*/  MOV R168, R108 ;  /* 0x0000006c00a87202 */ /* 0x000fe40000000f00 */
[----:B------:R-:W-:Y:S01]  /*d970*/  MOV R34, R8 ;  /* 0x0000000800227202 */ /* 0x000fe20000000f00 */
[----:B------:R0:W-:Y:S01]  /*d980*/  STSM.16.M88.4 [R26], R4 ;  /* 0x000000041a007844 */ /* 0x0001e20000000200 */
[----:B------:R-:W-:Y:S02]  /*d990*/  MOV R35, R10 ;  /* 0x0000000a00237202 */ /* 0x000fe40000000f00 */
[----:B------:R-:W-:Y:S02]  /*d9a0*/  MOV R105, R104 ;  /* 0x0000006800697202 */ /* 0x000fe40000000f00 */
[----:B------:R-:W-:Y:S02]  /*d9b0*/  MOV R109, R12 ;  /* 0x0000000c006d7202 */ /* 0x000fe40000000f00 */
[----:B------:R-:W-:-:S02]  /*d9c0*/  MOV R100, R14 ;  /* 0x0000000e00647202 */ /* 0x000fc40000000f00 */
[----:B------:R-:W-:Y:S02]  /*d9d0*/  F2FP.F16.F32.PACK_AB R8, R207, R210 ;  /* 0x000000d2cf08723e */ /* 0x000fe400000000ff */
        /* <DEDUP_REMOVED lines=8> */
[----:B------:R-:W-:Y:S02]  /*da60*/  MOV R112, R112 ;  /* 0x0000007000707202 */ /* 0x000fe40000000f00 */
[----:B0-----:R-:W-:Y:S01]  /*da70*/  F2FP.F16.F32.PACK_AB R4, R198, R202 ;  /* 0x000000cac604723e */ /* 0x001fe200000000ff */
[----:B------:R-:W-:Y:S01]  /*da80*/  STSM.16.M88.4 [R168], R12 ;  /* 0x0000000ca8007844 */ /* 0x000fe20000000200 */
[----:B------:R-:W-:Y:S02]  /*da90*/  F2FP.F16.F32.PACK_AB R5, R59, R58 ;  /* 0x0000003a3b05723e */ /* 0x000fe400000000ff */
        /* <DEDUP_REMOVED lines=8> */
[----:B------:R-:W-:-:S02]  /*db20*/  F2FP.F16.F32.PACK_AB R26, R179, R182 ;  /* 0x000000b6b31a723e */ /* 0x000fc400000000ff */
[----:B------:R-:W-:Y:S02]  /*db30*/  F2FP.F16.F32.PACK_AB R27, R71, R70 ;  /* 0x00000046471b723e */ /* 0x000fe400000000ff */
[----:B------:R-:W-:Y:S02]  /*db40*/  MOV R122, R122 ;  /* 0x0000007a007a7202 */ /* 0x000fe40000000f00 */
[----:B------:R-:W-:Y:S01]  /*db50*/  MOV R113, R40 ;  /* 0x0000002800717202 */ /* 0x000fe20000000f00 */
[----:B------:R1:W-:Y:S01]  /*db60*/  STSM.16.M88.4 [R116], R24 ;  /* 0x0000001874007844 */ /* 0x0003e20000000200 */
        /* <DEDUP_REMOVED lines=16> */
[----:B0-----:R-:W-:-:S02]  /*dc70*/  F2FP.F16.F32.PACK_AB R4, R164, R167 ;  /* 0x000000a7a404723e */ /* 0x001fc400000000ff */
[----:B------:R-:W-:Y:S01]  /*dc80*/  F2FP.F16.F32.PACK_AB R5, R99, R98 ;  /* 0x000000626305723e */ /* 0x000fe200000000ff */
[----:B------:R2:W-:Y:S01]  /*dc90*/  STSM.16.M88.4 [R109], R56 ;  /* 0x000000386d007844 */ /* 0x0005e20000000200 */
[----:B------:R-:W-:Y:S02]  /*dca0*/  F2FP.F16.F32.PACK_AB R6, R162, R165 ;  /* 0x000000a5a206723e */ /* 0x000fe400000000ff */
[----:B------:R-:W-:Y:S02]  /*dcb0*/  F2FP.F16.F32.PACK_AB R7, R103, R102 ;  /* 0x000000666707723e */ /* 0x000fe400000000ff */
[----:B------:R-:W-:Y:S02]  /*dcc0*/  F2FP.F16.F32.PACK_AB R8, R160, R163 ;  /* 0x000000a3a008723e */ /* 0x000fe400000000ff */
[----:B------:R-:W-:Y:S01]  /*dcd0*/  F2FP.F16.F32.PACK_AB R9, R107, R106 ;  /* 0x0000006a6b09723e */ /* 0x000fe200000000ff */
[----:B------:R2:W-:Y:S01]  /*dce0*/  STSM.16.M88.4 [R100], R4 ;  /* 0x0000000464007844 */ /* 0x0005e20000000200 */
[----:B------:R-:W-:-:S02]  /*dcf0*/  F2FP.F16.F32.PACK_AB R10, R158, R161 ;  /* 0x000000a19e0a723e */ /* 0x000fc400000000ff */
[----:B------:R-:W-:Y:S02]  /*dd00*/  F2FP.F16.F32.PACK_AB R11, R111, R110 ;  /* 0x0000006e6f0b723e */ /* 0x000fe400000000ff */
[----:B------:R-:W-:Y:S02]  /*dd10*/  F2FP.F16.F32.PACK_AB R12, R156, R159 ;  /* 0x0000009f9c0c723e */ /* 0x000fe400000000ff */
[----:B------:R-:W-:Y:S01]  /*dd20*/  F2FP.F16.F32.PACK_AB R13, R115, R114 ;  /* 0x00000072730d723e */ /* 0x000fe200000000ff */
[----:B------:R2:W-:Y:S01]  /*dd30*/  STSM.16.M88.4 [R104], R8 ;  /* 0x0000000868007844 */ /* 0x0005e20000000200 */
[----:B------:R-:W-:Y:S02]  /*dd40*/  F2FP.F16.F32.PACK_AB R14, R154, R157 ;  /* 0x0000009d9a0e723e */ /* 0x000fe400000000ff */
[----:B------:R-:W-:Y:S02]  /*dd50*/  F2FP.F16.F32.PACK_AB R15, R119, R118 ;  /* 0x00000076770f723e */ /* 0x000fe400000000ff */
[----:B-1----:R-:W-:-:S02]  /*dd60*/  F2FP.F16.F32.PACK_AB R24, R121, R155 ;  /* 0x0000009b7918723e */ /* 0x002fc400000000ff */
[----:B------:R-:W-:Y:S01]  /*dd70*/  F2FP.F16.F32.PACK_AB R25, R120, R19 ;  /* 0x000000137819723e */ /* 0x000fe200000000ff */
[----:B------:R2:W-:Y:S01]  /*dd80*/  STSM.16.M88.4 [R108], R12 ;  /* 0x0000000c6c007844 */ /* 0x0005e20000000200 */
[----:B------:R-:W-:Y:S02]  /*dd90*/  F2FP.F16.F32.PACK_AB R26, R125, R124 ;  /* 0x0000007c7d1a723e */ /* 0x000fe400000000ff */
[----:B------:R-:W-:Y:S02]  /*dda0*/  F2FP.F16.F32.PACK_AB R27, R153, R152 ;  /* 0x00000098991b723e */ /* 0x000fe400000000ff */
[----:B------:R-:W-:Y:S02]  /*ddb0*/  LOP3.LUT R72, R73, 0x380, RZ, 0xc0, !PT ;  /* 0x0000038049487812 */ /* 0x000fe400078ec0ff */
[----:B------:R-:W-:Y:S01]  /*ddc0*/  LOP3.LUT R76, R77, 0x380, RZ, 0xc0, !PT ;  /* 0x000003804d4c7812 */ /* 0x000fe200078ec0ff */
[----:B------:R2:W-:Y:S01]  /*ddd0*/  STSM.16.M88.4 [R113], R24 ;  /* 0x0000001871007844 */ /* 0x0005e20000000200 */
[----:B------:R-:W-:-:S02]  /*dde0*/  LOP3.LUT R80, R81, 0x380, RZ, 0xc0, !PT ;  /* 0x0000038051507812 */ /* 0x000fc400078ec0ff */
[----:B------:R-:W-:Y:S01]  /*ddf0*/  LOP3.LUT R84, R85, 0x380, RZ, 0xc0, !PT ;  /* 0x0000038055547812 */ /* 0x000fe200078ec0ff */
[----:B------:R2:W-:Y:S01]  /*de00*/  STSM.16.M88.4 [R101], R128 ;  /* 0x0000008065007844 */ /* 0x0005e20000000200 */
[----:B------:R-:W-:Y:S02]  /*de10*/  LOP3.LUT R88, R89, 0x380, RZ, 0xc0, !PT ;  /* 0x0000038059587812 */ /* 0x000fe400078ec0ff */
[----:B------:R-:W-:Y:S01]  /*de20*/  LOP3.LUT R92, R93, 0x380, RZ, 0xc0, !PT ;  /* 0x000003805d5c7812 */ /* 0x000fe200078ec0ff */
[----:B------:R2:W-:Y:S01]  /*de30*/  STSM.16.M88.4 [R34], R136 ;  /* 0x0000008822007844 */ /* 0x0005e20000000200 */
        /* <DEDUP_REMOVED lines=19> */
[----:B------:R-:W-:Y:S06]  /*df70*/  BAR.SYNC.DEFER_BLOCKING 0x1, 0x100 ;  /* 0x0044000000007b1d */ /* 0x000fec0000010000 */
[----:B--2---:R-:W-:Y:S05]  /*df80*/  @P3 BRA `(.L_x_7496) ;  /* 0x0000000000b83947 */ /* 0x004fea0003800000 */
        /* <DEDUP_REMOVED lines=46> */
.L_x_7496:
        /* <DEDUP_REMOVED lines=21> */
[----:B------:R-:W-:Y:S01]  /*e3c0*/  IMAD.SHL.U32 R3, R3, 0x4, RZ ;  /* 0x0000000403037824 */ /* 0x000fe200078e00ff */
[----:B------:R-:W-:Y:S01]  /*e3d0*/  ISETP.GE.AND P0, PT, R193, UR10, PT ;  /* 0x0000000ac1007c0c */ /* 0x000fe2000bf06270 */
[----:B------:R1:W5:Y:S04]  /*e3e0*/  LD.E.128 R4, desc[UR44][R20.64] ;  /* 0x0000002c14047980 */ /* 0x000368000c101d00 */
        /* <DEDUP_REMOVED lines=38> */
[----:B------:R-:W-:Y:S01]  /*e650*/  @!PT LDS RZ, [RZ] ;  /* 0x00000000fffff984 */ /* 0x000fe20000000800 */
[----:B------:R-:W-:Y:S01]  /*e660*/  @!PT LDS RZ, [RZ] ;  /* 0x00000000fffff984 */ /* 0x000fe20000000800 */
[----:B------:R-:W-:Y:S01]  /*e670*/  @!PT LDS RZ, [RZ] ;  /* 0x00000000fffff984 */ /* 0x000fe20000000800 */
[----:B------:R-:W-:Y:S01]  /*e680*/  @!PT LDS RZ, [RZ] ;  /* 0x00000000fffff984 */ /* 0x000fe20000000800 */
[----:B------:R0:W-:Y:S06]  /*e690*/  MEMBAR.ALL.CTA ;  /* 0x0000000000007992 */ /* 0x0001ec0000008000 */
[----:B0-----:R-:W0:Y:S01]  /*e6a0*/  FENCE.VIEW.ASYNC.S ;  /* 0x00000000000073c6 */ /* 0x001e220000000000 */
[----:B------:R-:W-:Y:S01]  /*e6b0*/  IMAD R11, R15, R13, R14 ;  /* 0x0000000d0f0b7224 */ /* 0x000fe200078e020e */
[----:B------:R-:W-:Y:S01]  /*e6c0*/  ISETP.GE.AND P0, PT, R218, UR10, PT ;  /* 0x0000000ada007c0c */ /* 0x000fe2000bf06270 */
[----:B------:R-:W-:Y:S01]  /*e6d0*/  IMAD.U32 R9, RZ, RZ, UR5 ;  /* 0x00000005ff097e24 */ /* 0x000fe2000f8e00ff */
[----:B------:R-:W-:Y:S01]  /*e6e0*/  ULDC UR5, c[0x0][0xb88] ;  /* 0x0002e20000057ab9 */ /* 0x000fe20000000800 */
[----:B------:R-:W-:Y:S01]  /*e6f0*/  IMAD.SHL.U32 R19, R0, 0x20, RZ ;  /* 0x0000002000137824 */ /* 0x000fe200078e00ff */
[----:B------:R-:W-:Y:S01]  /*e700*/  SHF.R.S32.HI R0, RZ, 0x1f, R11 ;  /* 0x0000001fff007819 */ /* 0x000fe2000001140b */
[C---:B------:R-:W-:Y:S01]  /*e710*/  IMAD R13, R3.reuse, UR7, R12 ;  /* 0x00000007030d7c24 */ /* 0x040fe2000f8e020c */
[----:B------:R-:W-:Y:S01]  /*e720*/  BSSY B1, `(.L_x_7497) ;  /* 0x0000039000017945 */ /* 0x000fe20003800000 */
[----:B------:R-:W-:Y:S01]  /*e730*/  IMAD.WIDE.U32 R8, R3, UR6, R8 ;  /* 0x0000000603087c25 */ /* 0x000fe2000f8e0008 */
[----:B------:R-:W-:Y:S01]  /*e740*/  ULDC.64 UR6, c[0x0][0xbd8] ;  /* 0x0002f60000067ab9 */ /* 0x000fe20000000a00 */
[----:B------:R-:W-:-:S02]  /*e750*/  LOP3.LUT R10, R19, 0x20, R10, 0xe2, !PT ;  /* 0x00000020130a7812 */ /* 0x000fc400078ee20a */
[----:B------:R-:W-:Y:S01]  /*e760*/  IMAD.IADD R9, R9, 0x1, R13 ;  /* 0x0000000109097824 */ /* 0x000fe200078e020d */
[----:B------:R-:W-:Y:S01]  /*e770*/  SEL R3, RZ, 0x40, P0 ;  /* 0x00000040ff037807 */ /* 0x000fe20000000000 */
[----:B------:R-:W-:Y:S01]  /*e780*/  IMAD R0, R0, UR6, RZ ;  /* 0x0000000600007c24 */ /* 0x000fe2000f8e02ff */
[----:B------:R-:W-:Y:S01]  /*e790*/  ISETP.GE.AND P0, PT, R217, UR10, PT ;  /* 0x0000000ad9007c0c */ /* 0x000fe2000bf06270 */
[----:B------:R-:W-:Y:S01]  /*e7a0*/  VIADD R27, R215, UR38 ;  /* 0x00000026d71b7c36 */ /* 0x000fe20008000000 */
[----:B------:R-:W-:Y:S01]  /*e7b0*/  LOP3.LUT R3, R10, R3, RZ, 0xfc, !PT ;  /* 0x000000030a037212 */ /* 0x000fe200078efcff */
[----:B------:R-:W-:Y:S01]  /*e7c0*/  IMAD R28, R15, UR5, RZ ;  /* 0x000000050f1c7c24 */ /* 0x000fe2000f8e02ff */
[----:B------:R-:W-:Y:S01]  /*e7d0*/  SEL R10, RZ, 0x80, P0 ;  /* 0x00000080ff0a7807 */ /* 0x000fe20000000000 */
[C---:B------:R-:W-:Y:S02]  /*e7e0*/  IMAD R13, R11.reuse, UR7, R0 ;  /* 0x000000070b0d7c24 */ /* 0x040fe4000f8e0200 */
[----:B------:R-:W-:Y:S01]  /*e7f0*/  IMAD.WIDE.U32 R8, R11, UR6, R8 ;  /* 0x000000060b087c25 */ /* 0x000fe2000f8e0008 */
[----:B------:R-:W-:Y:S01]  /*e800*/  ISETP.GE.AND P1, PT, R27, R28, PT ;  /* 0x0000001c1b00720c */ /* 0x000fe20003f26270 */
[----:B------:R-:W-:-:S02]  /*e810*/  ULDC.64 UR6, c[0x0][0xb80] ;  /* 0x0002e00000067ab9 */ /* 0x000fc40000000a00 */
[----:B------:R-:W-:Y:S01]  /*e820*/  VIADD R0, R17, 0x38820 ;  /* 0x0003882011007836 */ /* 0x000fe20000000000 */
[----:B------:R-:W-:Y:S01]  /*e830*/  LEA R19, P2, R8, UR6, 0x1 ;  /* 0x0000000608137c11 */ /* 0x000fe2000f8408ff */
[----:B------:R-:W-:-:S03]  /*e840*/  IMAD.IADD R9, R9, 0x1, R13 ;  /* 0x0000000109097824 */ /* 0x000fc600078e020d */
[----:B------:R-:W-:Y:S02]  /*e850*/  PRMT R0, RZ, 0x654, R0 ;  /* 0x00000654ff007816 */ /* 0x000fe40000000000 */
[----:B------:R-:W-:Y:S02]  /*e860*/  LEA.HI.X R26, R8, UR7, R9, 0x1, P2 ;  /* 0x00000007081a7c11 */ /* 0x000fe400090f0c09 */
[----:B0-----:R0:W-:Y:S03]  /*e870*/  SYNCS.ARRIVE.TRANS64.RED.A1T0 RZ, [R0+URZ], RZ ;  /* 0x000000ff00ff79a7 */ /* 0x0011e6000810043f */
[----:B------:R1:W2:Y:S01]  /*e880*/  SHFL.IDX PT, R11, R26, RZ, 0x181f ;  /* 0x00181fff1a0b7589 */ /* 0x0002a200000e0000 */
[----:B0-----:R-:W-:-:S03]  /*e890*/  LOP3.LUT R0, R3, R10, RZ, 0xfc, !PT ;  /* 0x0000000a03007212 */ /* 0x001fc600078efcff */
[----:B------:R1:W0:Y:S01]  /*e8a0*/  SHFL.IDX PT, R10, R19, RZ, 0x181f ;  /* 0x00181fff130a7589 */ /* 0x00022200000e0000 */
[----:B------:R-:W-:Y:S05]  /*e8b0*/  @P1 BRA `(.L_x_7498) ;  /* 0x00000000007c1947 */ /* 0x000fea0003800000 */
[----:B------:R-:W-:Y:S02]  /*e8c0*/  ISETP.GE.AND P1, PT, R195, UR10, PT ;  /* 0x0000000ac3007c0c */ /* 0x000fe4000bf26270 */
[----:B------:R-:W-:Y:S02]  /*e8d0*/  ISETP.GE.AND P0, PT, R23, UR10, PT ;  /* 0x0000000a17007c0c */ /* 0x000fe4000bf06270 */
[----:B------:R-:W-:Y:S02]  /*e8e0*/  ISETP.GE.AND P5, PT, R194, UR10, PT ;  /* 0x0000000ac2007c0c */ /* 0x000fe4000bfa6270 */
[----:B------:R-:W-:-:S07]  /*e8f0*/  ISETP.GE.AND P3, PT, R193, UR10, PT ;  /* 0x0000000ac1007c0c */ /* 0x000fce000bf66270 */
[-C--:B0-----:R-:W-:Y:S02]  /*e900*/  @!P1 LEA R12, P2, R195, R10.reuse, 0x1 ;  /* 0x0000000ac30c9211 */ /* 0x081fe400078408ff */
        /* <DEDUP_REMOVED lines=10> */
[CC--:B-1----:R-:W-:Y:S01]  /*e9b0*/  @!P3 LEA R20, P6, R193.reuse, R10.reuse, 0x1 ;  /* 0x0000000ac114b211 */ /* 0x0c2fe200078c08ff */
[----:B------:R3:W-:Y:S03]  /*e9c0*/  @!P5 ST.E.128 desc[UR44][R14.64], R48 ;  /* 0x000000300e00d985 */ /* 0x0007e6000c101d2c */
[----:B------:R-:W-:Y:S02]  /*e9d0*/  @!P3 LEA.HI.X R21, R193, R11, R227, 0x1, P6 ;  /* 0x0000000bc115b211 */ /* 0x000fe400030f0ce3 */
[----:B0-----:R-:W-:-:S03]  /*e9e0*/  @!P2 LEA R8, P5, R192, R10, 0x1 ;  /* 0x0000000ac008a211 */ /* 0x001fc600078a08ff */
        /* <DEDUP_REMOVED lines=12> */
.L_x_7498:
[----:B------:R-:W-:Y:S05]  /*eab0*/  BSYNC B1 ;  /* 0x0000000000017941 */ /* 0x000fea0003800000 */
.L_x_7497:
[----:B---3-5:R-:W-:Y:S01]  /*eac0*/  VIADD R4, R27, 0x20 ;  /* 0x000000201b047836 */ /* 0x028fe20000000000 */
        /* <DEDUP_REMOVED lines=21> */
[CC--:B------:R-:W-:Y:S02]  /*ec20*/  @!P0 LEA R14, P3, R191.reuse, R6.reuse, 0x1 ;  /* 0x00000006bf0e8211 */ /* 0x0c0fe400078608ff */
[-C--:B0-----:R-:W-:Y:S01]  /*ec30*/  @!P1 LEA R4, P6, R192, R6.reuse, 0x1 ;  /* 0x00000006c0049211 */ /* 0x081fe200078c08ff */
[----:B------:R4:W-:Y:S01]  /*ec40*/  @!P2 ST.E.128 desc[UR44][R12.64], R32 ;  /* 0x000000200c00a985 */ /* 0x0009e2000c101d2c */
[----:B-1----:R-:W-:Y:S02]  /*ec50*/  @P4 LEA R20, P5, R218, R6, 0x1 ;  /* 0x00000006da144211 */ /* 0x002fe400078a08ff */
        /* <DEDUP_REMOVED lines=12> */
.L_x_7495:
        /* <DEDUP_REMOVED lines=57> */
.L_x_7501:
[----:B------:R-:W-:Y:S05]  /*f0b0*/  BSYNC B1 ;  /* 0x0000000000017941 */ /* 0x000fea0003800000 */
.L_x_7500:
        /* <DEDUP_REMOVED lines=49> */
[----:B------:R-:W-:Y:S02]  /*f3d0*/  VIADD R0, R215, UR38 ;  /* 0x00000026d7007c36 */ /* 0x000fe40008000000 */
[----:B------:R-:W-:-:S02]  /*f3e0*/  IMAD R25, R10, UR5, RZ ;  /* 0x000000050a197c24 */ /* 0x000fc4000f8e02ff */
        /* <DEDUP_REMOVED lines=44> */
.L_x_7503:
[----:B------:R-:W-:Y:S05]  /*f6b0*/  BSYNC B1 ;  /* 0x0000000000017941 */ /* 0x000fea0003800000 */
.L_x_7502:
        /* <DEDUP_REMOVED lines=36> */
.L_x_7499:
[----:B------:R-:W-:Y:S05]  /*f900*/  BSYNC B0 ;  /* 0x0000000000007941 */ /* 0x000fea0003800000 */
.L_x_7494:
[----:B------:R-:W-:Y:S02]  /*f910*/  ULDC UR5, c[0x0][0xd38] ;  /* 0x00034e0000057ab9 */ /* 0x000fe40000000800 */
[----:B------:R-:W-:-:S06]  /*f920*/  UISETP.GE.AND UP0, UPT, UR4, UR5, UPT ;  /* 0x000000050400728c */ /* 0x000fcc000bf06270 */
[----:B------:R-:W-:-:S13]  /*f930*/  PLOP3.LUT P0, PT, PT, PT, UP0, 0x80, 0x0 ;  /* 0x000000000000781c */ /* 0x000fda0003f0f008 */
[----:B------:R-:W-:Y:S05]  /*f940*/  @!P0 BRA `(.L_x_7504) ;  /* 0xffffff1400848947 */ /* 0x000fea000383ffff */
[----:B------:R-:W-:Y:S05]  /*f950*/  EXIT ;  /* 0x000000000000794d */ /* 0x000fea0003800000 */
.L_x_7447:
        /* <DEDUP_REMOVED lines=24> */
[----:B------:R-:W-:Y:S01]  /*fae0*/  ULDC UR9, c[0x0][0x2b8] ;  /* 0x0000ae0000097ab9 */ /* 0x000fe20000000800 */
[----:B------:R-:W-:Y:S01]  /*faf0*/  ULDC UR38, c[0x0][0x288] ;  /* 0x0000a20000267ab9 */ /* 0x000fe20000000800 */
[----:B------:R-:W-:Y:S01]  /*fb00*/  UISETP.NE.AND.EX UP0, UPT, UR7, URZ, UPT, UP0 ;  /* 0x0000003f0700728c */ /* 0x000fe2000bf05300 */
[----:B------:R-:W-:Y:S01]  /*fb10*/  IMAD.MOV.U32 R23, RZ, RZ, 0x1 ;  /* 0x00000001ff177424 */ /* 0x000fe200078e00ff */
[----:B------:R-:W-:Y:S01]  /*fb20*/  ULDC UR39, c[0x0][0x448] ;  /* 0x0001120000277ab9 */ /* 0x000fe20000000800 */
[----:B------:R-:W-:Y:S01]  /*fb30*/  ULDC.64 UR6, c[0x0][0x2f0] ;  /* 0x0000bc0000067ab9 */ /* 0x000fe20000000a00 */
        /* <DEDUP_REMOVED lines=77> */
[----:B------:R-:W-:Y:S02]  /*10010*/  @P0 LOP3.LUT R16, R16, 0x4, RZ, 0xfc, !PT ;  /* 0x0000000410100812 */ /* 0x000fe400078efcff */
        /* <DEDUP_REMOVED lines=32> */
[----:B------:R2:W-:Y:S01]  /*10220*/  STL [R1], R0 ;  /* 0x0000000001007387 */ /* 0x0005e20000100800 */
[----:B------:R-:W-:Y:S02]  /*10230*/  @P1 LOP3.LUT R16, R16, 0x2, RZ, 0xfc, !PT ;  /* 0x0000000210101812 */ /* 0x000fe400078efcff */
[----:B------:R-:W-:-:S02]  /*10240*/  SHF.R.U32.HI R29, RZ, 0x2, R29 ;  /* 0x00000002ff1d7819 */ /* 0x000fc4000001161d */
[----:B------:R-:W-:Y:S02]  /*10250*/  LOP3.LUT R16, R16, 0xffefffff, RZ, 0xc0, !PT ;  /* 0xffefffff10107812 */ /* 0x000fe400078ec0ff */
[----:B------:R-:W-:Y:S02]  /*10260*/  SHF.R.U32.HI R28, RZ, 0x3, R28 ;  /* 0x00000003ff1c7819 */ /* 0x000fe4000001161c */
[----:B------:R-:W-:-:S07]  /*10270*/  @P0 LOP3.LUT R16, R16, 0x100000, RZ, 0xfc, !PT ;  /* 0x0010000010100812 */ /* 0x000fce00078efcff */
.L_x_7558:
        /* <DEDUP_REMOVED lines=13> */
[----:B0123-5:R-:W-:Y:S05]  /*10350*/  @P0 BRA `(.L_x_7506) ;  /* 0x0000000000200947 */ /* 0x02ffea0003800000 */
        /* <DEDUP_REMOVED lines=8> */
.L_x_7506:
[----:B------:R-:W-:Y:S01]  /*103e0*/  ULDC UR8, c[0x0][0xd54] ;  /* 0x0003550000087ab9 */ /* 0x000fe20000000800 */
[----:B------:R-:W-:Y:S01]  /*103f0*/  UMOV UR6, UR7 ;  /* 0x0000000700067c82 */ /* 0x000fe20008000000 */
[----:B------:R-:W-:-:S11]  /*10400*/  UISETP.NE.AND UP0, UPT, UR8, 0x1, UPT ;  /* 0x000000010800788c */ /* 0x000fd6000bf05270 */
[----:B------:R-:W-:Y:S02]  /*10410*/  @UP0 ULDC.64 UR10, c[0x0][0xd58] ;  /* 0x00035600000a0ab9 */ /* 0x000fe40000000a00 */
[----:B------:R-:W-:-:S04]  /*10420*/  UIMAD.WIDE.U32 UR4, UR7, UR10, URZ ;  /* 0x0000000a070472a5 */ /* 0x000fc8000f8e003f */
[----:B------:R-:W-:-:S04]  /*10430*/  @UP0 USHF.R.U32.HI UR6, URZ, UR11, UR5 ;  /* 0x0000000b3f060299 */ /* 0x000fc80008011605 */
[----:B------:R-:W-:-:S12]  /*10440*/  UIMAD UR4, UR6, UR8, URZ ;  /* 0x00000008060472a4 */ /* 0x000fd8000f8e023f */
.L_x_7507:
        /* <DEDUP_REMOVED lines=58> */
.L_x_7509:
        /* <DEDUP_REMOVED lines=20> */
.L_x_7512:
[----:B------:R-:W-:Y:S05]  /*10930*/  BSYNC B6 ;  /* 0x0000000000067941 */ /* 0x000fea0003800000 */
.L_x_7511:
        /* <DEDUP_REMOVED lines=20> */
.L_x_7515:
        /* <DEDUP_REMOVED lines=15> */
.L_x_7514:
[----:B------:R-:W-:Y:S05]  /*10b70*/  BSYNC B6 ;  /* 0x0000000000067941 */ /* 0x000fea0003800000 */
.L_x_7513:
        /* <DEDUP_REMOVED lines=17> */
.L_x_7575:
[----:B------:R-:W2:Y:S01]  /*10c90*/  S2R R0, SR_TID.X ;  /* 0x0000000000007919 */ /* 0x000ea20000002100 */
[----:B0-----:R-:W-:Y:S01]  /*10ca0*/  ISETP.NE.AND P1, PT, R10, 0x1, PT ;  /* 0x000000010a00780c */ /* 0x001fe20003f25270 */
[----:B------:R-:W-:Y:S01]  /*10cb0*/  IMAD.MOV.U32 R35, RZ, RZ, RZ ;  /* 0x000000ffff237224 */ /* 0x000fe200078e00ff */
[----:B-----5:R-:W-:Y:S01]  /*10cc0*/  SHF.R.S32.HI R30, RZ, 0x1f, R26 ;  /* 0x0000001fff1e7819 */ /* 0x020fe2000001141a */
[----:B-1----:R-:W0:Y:S01]  /*10cd0*/  S2R R2, SR_TID.X ;  /* 0x0000000000027919 */ /* 0x002e220000002100 */
[----:B------:R-:W-:-:S09]  /*10ce0*/  LOP3.LUT R16, R16, 0xffffdfff, RZ, 0xc0, !PT ;  /* 0xffffdfff10107812 */ /* 0x000fd200078ec0ff */
[----:B------:R-:W1:Y:S01]  /*10cf0*/  @P1 LDC R5, c[0x0][0x438] ;  /* 0x00010e00ff051b82 */ /* 0x000e620000000800 */
[----:B------:R-:W-:Y:S02]  /*10d00*/  @P1 LOP3.LUT R16, R16, 0x2000, RZ, 0xfc, !PT ;  /* 0x0000200010101812 */ /* 0x000fe400078efcff */
[----:B--2---:R-:W-:Y:S01]  /*10d10*/  LOP3.LUT R0, R0, 0x7f, RZ, 0xc0, !PT ;  /* 0x0000007f00007812 */ /* 0x004fe200078ec0ff */
[----:B0-----:R-:W-:-:S03]  /*10d20*/  IMAD.SHL.U32 R8, R2, 0x10, RZ ;  /* 0x0000001002087824 */ /* 0x001fc600078e00ff */
[----:B------:R-:W-:-:S04]  /*10d30*/  SHF.R.U32.HI R0, RZ, 0x3, R0 ;  /* 0x00000003ff007819 */ /* 0x000fc80000011600 */
[----:B------:R-:W-:Y:S02]  /*10d40*/  LOP3.LUT R8, R0, 0x70, R8, 0xf8, !PT ;  /* 0x0000007000087812 */ /* 0x000fe400078ef808 */
[----:B------:R-:W0:Y:S03]  /*10d50*/  @P1 LDC R0, c[0x0][0x434] ;  /* 0x00010d00ff001b82 */ /* 0x000e260000000800 */
[----:B------:R-:W-:-:S04]  /*10d60*/  IMAD.IADD R2, R8, 0x1, R25 ;  /* 0x0000000108027824 */ /* 0x000fc800078e0219 */
[C---:B------:R-:W-:Y:S01]  /*10d70*/  IMAD.IADD R37, R2.reuse, 0x1, R31 ;  /* 0x0000000102257824 */ /* 0x040fe200078e021f */
[----:B------:R-:W-:-:S03]  /*10d80*/  ISETP.GE.AND P0, PT, R2, UR40, PT ;  /* 0x0000002802007c0c */ /* 0x000fc6000bf06270 */
[----:B------:R-:W-:Y:S01]  /*10d90*/  IMAD.MOV.U32 R6, RZ, RZ, R37 ;  /* 0x000000ffff067224 */ /* 0x000fe200078e0025 */
[----:B------:R-:W-:Y:S01]  /*10da0*/  ISETP.GT.U32.OR P0, PT, R8, 0x3f, P0 ;  /* 0x0000003f0800780c */ /* 0x000fe20000704470 */
[----:B0-----:R-:W-:-:S12]  /*10db0*/  @P1 IMAD.HI.U32 R0, R37, R0, RZ ;  /* 0x0000000025001227 */ /* 0x001fd800078e00ff */
[----:B------:R-:W0:Y:S01]  /*10dc0*/  @!P0 LDC.64 R2, c[0x0][0x428] ;  /* 0x00010a00ff028b82 */ /* 0x000e220000000a00 */
[----:B-1----:R-:W-:-:S07]  /*10dd0*/  @P1 SHF.R.U32.HI R6, RZ, R5, R0 ;  /* 0x00000005ff061219 */ /* 0x002fce0000011600 */
[----:B------:R-:W1:Y:S01]  /*10de0*/  @!P0 LDC.64 R4, c[0x0][0x418] ;  /* 0x00010600ff048b82 */ /* 0x000e620000000a00 */
[----:B------:R-:W-:Y:S01]  /*10df0*/  @!P0 SHF.R.S32.HI R7, RZ, 0x1f, R6 ;  /* 0x0000001fff078819 */ /* 0x000fe20000011406 */
[----:B0-----:R-:W-:-:S04]  /*10e00*/  @!P0 IMAD R0, R30, R2, RZ ;  /* 0x000000021e008224 */ /* 0x001fc800078e02ff */
[C---:B------:R-:W-:Y:S02]  /*10e10*/  @!P0 IMAD R9, R26.reuse, R3, R0 ;  /* 0x000000031a098224 */ /* 0x040fe400078e0200 */
[----:B------:R-:W-:-:S04]  /*10e20*/  @!P0 IMAD.WIDE.U32 R2, R26, R2, R6 ;  /* 0x000000021a028225 */ /* 0x000fc800078e0006 */
[----:B------:R-:W-:Y:S01]  /*10e30*/  @!P0 IMAD.IADD R0, R3, 0x1, R9 ;  /* 0x0000000103008824 */ /* 0x000fe200078e0209 */
[----:B-1----:R-:W-:-:S04]  /*10e40*/  @!P0 LEA R4, P1, R2, R4, 0x2 ;  /* 0x0000000402048211 */ /* 0x002fc800078210ff */
        /* <DEDUP_REMOVED lines=16> */
.L_x_7517:
[----:B------:R-:W-:Y:S01]  /*10f50*/  IMAD R27, R18, 0x8, R17 ;  /* 0x00000008121b7824 */ /* 0x000fe200078e0211 */
[----:B------:R-:W-:Y:S01]  /*10f60*/  SHF.L.U32 R0, R23, 0x1f, RZ ;  /* 0x0000001f17007819 */ /* 0x000fe200000006ff */
[----:B------:R-:W-:Y:S03]  /*10f70*/  BSSY B0, `(.L_x_7518) ;  /* 0x0000003000007945 */ /* 0x000fe60003800000 */
[----:B------:R-:W0:Y:S02]  /*10f80*/  SYNCS.PHASECHK.TRANS64.TRYWAIT P0, [R27+URZ+0x38840], R0 ;  /* 0x038840001b0075a7 */ /* 0x000e24000800017f */
[----:B0-----:R-:W-:Y:S05]  /*10f90*/  @!P0 BRA `(.L_x_7519) ;  /* 0x0000003800ac8947 */ /* 0x001fea0003800000 */
.L_x_7576:
[----:B------:R-:W-:Y:S05]  /*10fa0*/  BSYNC B0 ;  /* 0x0000000000007941 */ /* 0x000fea0003800000 */
.L_x_7518:
        /* <DEDUP_REMOVED lines=59> */
.L_x_7586:
        /* <DEDUP_REMOVED lines=10> */
.L_x_7521:
        /* <DEDUP_REMOVED lines=11> */
.L_x_7522:
        /* <DEDUP_REMOVED lines=24> */
.L_x_7524:
[----:B------:R-:W-:Y:S05]  /*11630*/  BSYNC B6 ;  /* 0x0000000000067941 */ /* 0x000fea0003800000 */
.L_x_7523:
[----:B------:R-:W2:Y:S01]  /*11640*/  S2R R20, SR_TID.X ;  /* 0x0000000000147919 */ /* 0x000ea20000002100 */
[----:B------:R-:W-:Y:S01]  /*11650*/  UISETP.NE.AND UP0, UPT, UR50, URZ, UPT ;  /* 0x0000003f3200728c */ /* 0x000fe2000bf05270 */
[----:B------:R-:W-:Y:S01]  /*11660*/  IMAD.U32 R34, RZ, RZ, UR42 ;  /* 0x0000002aff227e24 */ /* 0x000fe2000f8e00ff */
[----:B------:R-:W-:Y:S01]  /*11670*/  R2UR UR6, R24 ;  /* 0x00000000180672ca */ /* 0x000fe200000e0000 */
[----:B------:R-:W-:Y:S01]  /*11680*/  ULDC.64 UR8, c[0x0][0x2d8] ;  /* 0x0000b60000087ab9 */ /* 0x000fe20000000a00 */
[----:B------:R-:W-:Y:S02]  /*11690*/  R2UR UR7, R19 ;  /* 0x00000000130772ca */ /* 0x000fe400000e0000 */
[----:B------:R-:W-:Y:S02]  /*116a0*/  PLOP3.LUT P0, PT, PT, PT, UP0, 0x80, 0x0 ;  /* 0x000000000000781c */ /* 0x000fe40003f0f008 */
[----:B------:R-:W-:-:S03]  /*116b0*/  LOP3.LUT P5, RZ, R16, 0x100000, RZ, 0xc0, !PT ;  /* 0x0010000010ff7812 */ /* 0x000fc600078ac0ff */
[----:B------:R-:W-:-:S04]  /*116c0*/  @UP0 ULDC UR4, c[0x0][0x44c] ;  /* 0x0001130000040ab9 */ /* 0x000fc80000000800 */
[----:B------:R-:W-:-:S04]  /*116d0*/  UIMAD UR6, UR6, UR8, URZ ;  /* 0x00000008060672a4 */ /* 0x000fc8000f8e023f */
[----:B------:R-:W-:Y:S01]  /*116e0*/  UIMAD UR6, UR7, UR9, UR6 ;  /* 0x00000009070672a4 */ /* 0x000fe2000f8e0206 */
[C---:B--2---:R-:W-:Y:S01]  /*116f0*/  LOP3.LUT R21, R20.reuse, 0x7f, RZ, 0xc0, !PT ;  /* 0x0000007f14157812 */ /* 0x044fe200078ec0ff */
[----:B------:R-:W-:-:S03]  /*11700*/  IMAD.SHL.U32 R20, R20, 0x10, RZ ;  /* 0x0000001014147824 */ /* 0x000fc600078e00ff */
[----:B------:R-:W-:-:S04]  /*11710*/  SHF.R.U32.HI R21, RZ, 0x3, R21 ;  /* 0x00000003ff157819 */ /* 0x000fc80000011615 */
[----:B------:R-:W-:Y:S02]  /*11720*/  LOP3.LUT R20, R21, 0x70, R20, 0xf8, !PT ;  /* 0x0000007015147812 */ /* 0x000fe400078ef814 */
[----:B------:R-:W2:Y:S03]  /*11730*/  S2R R21, SR_TID.X ;  /* 0x0000000000157919 */ /* 0x000ea60000002100 */
[----:B------:R-:W-:-:S04]  /*11740*/  IMAD R34, R34, 0x40, R20 ;  /* 0x0000004022227824 */ /* 0x000fc800078e0214 */
[----:B------:R-:W-:Y:S01]  /*11750*/  @P0 IMAD.HI.U32 R0, R34, UR4, RZ ;  /* 0x0000000422000c27 */ /* 0x000fe2000f8e00ff */
[----:B------:R-:W-:Y:S01]  /*11760*/  PLOP3.LUT P0, PT, PT, PT, UP0, 0x80, 0x0 ;  /* 0x000000000000781c */ /* 0x000fe20003f0f008 */
[----:B------:R-:W-:Y:S02]  /*11770*/  @UP0 ULDC UR4, c[0x0][0x450] ;  /* 0x0001140000040ab9 */ /* 0x000fe40000000800 */
[----:B------:R-:W-:-:S10]  /*11780*/  IMAD.MOV.U32 R6, RZ, RZ, R34 ;  /* 0x000000ffff067224 */ /* 0x000fd400078e0022 */
[----:B------:R-:W-:Y:S02]  /*11790*/  @P0 SHF.R.U32.HI R6, RZ, UR4, R0 ;  /* 0x00000004ff060c19 */ /* 0x000fe40008011600 */
[----:B------:R-:W-:-:S03]  /*117a0*/  R2UR UR4, R19 ;  /* 0x00000000130472ca */ /* 0x000fc600000e0000 */
[----:B------:R-:W-:Y:S02]  /*117b0*/  IMAD.MOV R7, RZ, RZ, -R6 ;  /* 0x000000ffff077224 */ /* 0x000fe400078e0a06 */
[C---:B--2---:R-:W-:Y:S01]  /*117c0*/  IMAD.SHL.U32 R8, R21.reuse, 0x8, RZ ;  /* 0x0000000815087824 */ /* 0x044fe200078e00ff */
[----:B------:R-:W-:-:S07]  /*117d0*/  LOP3.LUT R20, R21, 0x7f, RZ, 0xc0, !PT ;  /* 0x0000007f15147812 */ /* 0x000fce00078ec0ff */
[----:B------:R-:W-:Y:S01]  /*117e0*/  UIMAD.WIDE.U32 UR4, UR4, UR8, URZ ;  /* 0x00000008040472a5 */ /* 0x000fe2000f8e003f */
[----:B------:R-:W-:Y:S02]  /*117f0*/  LOP3.LUT R8, R8, 0x38, RZ, 0xc0, !PT ;  /* 0x0000003808087812 */ /* 0x000fe400078ec0ff */
[----:B------:R-:W-:Y:S01]  /*11800*/  ULDC.64 UR8, c[0x0][0x2e0] ;  /* 0x0000b80000087ab9 */ /* 0x000fe20000000a00 */
[----:B------:R-:W-:Y:S01]  /*11810*/  UIADD3 UR5, UR5, UR6, URZ ;  /* 0x0000000605057290 */ /* 0x000fe2000fffe03f */
[----:B------:R-:W-:Y:S01]  /*11820*/  SHF.R.U32.HI R9, RZ, 0x3, R20 ;  /* 0x00000003ff097819 */ /* 0x000fe20000011614 */
[----:B------:R-:W-:Y:S02]  /*11830*/  UIMAD UR6, UR49, UR8, URZ ;  /* 0x00000008310672a4 */ /* 0x000fe4000f8e023f */
[----:B------:R-:W-:Y:S02]  /*11840*/  UIMAD.WIDE.U32 UR4, UR36, UR8, UR4 ;  /* 0x00000008240472a5 */ /* 0x000fe4000f8e0004 */
[----:B------:R-:W-:-:S04]  /*11850*/  UIMAD UR6, UR36, UR9, UR6 ;  /* 0x00000009240672a4 */ /* 0x000fc8000f8e0206 */
[----:B------:R-:W-:Y:S02]  /*11860*/  UIADD3 UR6, UR5, UR6, URZ ;  /* 0x0000000605067290 */ /* 0x000fe4000fffe03f */
[----:B0-----:R-:W-:Y:S01]  /*11870*/  IMAD.U32 R5, RZ, RZ, UR5 ;  /* 0x00000005ff057e24 */ /* 0x001fe2000f8e00ff */
[----:B------:R-:W-:Y:S01]  /*11880*/  SHF.R.S32.HI R5, RZ, 0x1f, R6 ;  /* 0x0000001fff057819 */ /* 0x000fe20000011406 */
[----:B------:R-:W-:Y:S01]  /*11890*/  IMAD.U32 R4, RZ, RZ, UR4 ;  /* 0x00000004ff047e24 */ /* 0x000fe2000f8e00ff */
[----:B------:R-:W-:Y:S01]  /*118a0*/  ULDC.64 UR4, c[0x0][0x2d0] ;  /* 0x0000b40000047ab9 */ /* 0x000fe20000000a00 */
[----:B------:R-:W-:Y:S01]  /*118b0*/  IMAD.U32 R3, RZ, RZ, UR6 ;  /* 0x00000006ff037e24 */ /* 0x000fe2000f8e00ff */
[----:B------:R-:W-:Y:S01]  /*118c0*/  ULDC UR6, c[0x0][0x448] ;  /* 0x0001120000067ab9 */ /* 0x000fe20000000800 */
[----:B------:R-:W-:Y:S02]  /*118d0*/  IMAD R5, R5, UR4, RZ ;  /* 0x0000000405057c24 */ /* 0x000fe4000f8e02ff */
[----:B------:R-:W-:-:S02]  /*118e0*/  IMAD R0, R7, UR6, R34 ;  /* 0x0000000607007c24 */ /* 0x000fc4000f8e0222 */
[----:B------:R-:W-:Y:S02]  /*118f0*/  IMAD.MOV.U32 R2, RZ, RZ, R4 ;  /* 0x000000ffff027224 */ /* 0x000fe400078e0004 */
[C---:B------:R-:W-:Y:S01]  /*11900*/  IMAD R4, R6.reuse, UR5, R5 ;  /* 0x0000000506047c24 */ /* 0x040fe2000f8e0205 */
[----:B------:R-:W-:Y:S01]  /*11910*/  SHF.R.S32.HI R5, RZ, 0x1f, R0 ;  /* 0x0000001fff057819 */ /* 0x000fe20000011400 */
        /* <DEDUP_REMOVED lines=13> */
[----:B------:R-:W-:Y:S01]  /*119f0*/  IMAD.U32 R4, RZ, RZ, UR42 ;  /* 0x0000002aff047e24 */ /* 0x000fe2000f8e00ff */
[----:B------:R-:W-:Y:S02]  /*11a00*/  LOP3.LUT R16, R16, 0xfffffeff, RZ, 0xc0, !PT ;  /* 0xfffffeff10107812 */ /* 0x000fe400078ec0ff */
[----:B------:R-:W2:Y:S01]  /*11a10*/  SHFL.IDX PT, R2, R5, RZ, 0x181f ;  /* 0x00181fff05027589 */ /* 0x000ea200000e0000 */
[----:B------:R-:W-:-:S05]  /*11a20*/  IMAD R4, R4, 0x40, R9 ;  /* 0x0000004004047824 */ /* 0x000fca00078e0209 */
[----:B------:R-:W-:-:S13]  /*11a30*/  ISETP.GE.AND P1, PT, R4, UR39, PT ;  /* 0x0000002704007c0c */ /* 0x000fda000bf26270 */
[----:B------:R-:W-:Y:S02]  /*11a40*/  @P1 LOP3.LUT R16, R16, 0x100, RZ, 0xfc, !PT ;  /* 0x0000010010101812 */ /* 0x000fe400078efcff */
[----:B0-----:R-:W-:Y:S02]  /*11a50*/  @!P1 LEA R6, P0, R8, R14, 0x1 ;  /* 0x0000000e08069211 */ /* 0x001fe400078008ff */
[----:B------:R-:W0:Y:S01]  /*11a60*/  SHFL.IDX PT, R14, R0, 0x1, 0x181f ;  /* 0x00381f00000e7f89 */ /* 0x000e2200000e0000 */
[----:B------:R-:W-:Y:S02]  /*11a70*/  LOP3.LUT R16, R16, 0xffffff7f, RZ, 0xc0, !PT ;  /* 0xffffff7f10107812 */ /* 0x000fe400078ec0ff */
        /* <DEDUP_REMOVED lines=23> */
.L_x_7595:
        /* <DEDUP_REMOVED lines=12> */
.L_x_7526:
        /* <DEDUP_REMOVED lines=28> */
.L_x_7528:
[----:B------:R-:W-:Y:S05]  /*11e70*/  BSYNC B6 ;  /* 0x0000000000067941 */ /* 0x000fea0003800000 */
.L_x_7527:
[----:B------:R2:W5:Y:S04]  /*11e80*/  LDL R21, [R1+0x4] ;  /* 0x0000040001157983 */ /* 0x0005680000100800 */
[----:B------:R2:W5:Y:S01]  /*11e90*/  LDL R20, [R1] ;  /* 0x0000000001147983 */ /* 0x0005620000100800 */
[----:B------:R-:W-:Y:S01]  /*11ea0*/  UISETP.NE.AND UP0, UPT, UR50, URZ, UPT ;  /* 0x0000003f3200728c */ /* 0x000fe2000bf05270 */
[----:B------:R-:W-:Y:S01]  /*11eb0*/  R2UR UR6, R24 ;  /* 0x00000000180672ca */ /* 0x000fe200000e0000 */
[----:B0-----:R-:W-:Y:S01]  /*11ec0*/  IMAD.MOV.U32 R2, RZ, RZ, R34 ;  /* 0x000000ffff027224 */ /* 0x001fe200078e0022 */
[----:B------:R-:W-:Y:S01]  /*11ed0*/  R2UR UR7, R19 ;  /* 0x00000000130772ca */ /* 0x000fe200000e0000 */
[----:B------:R-:W-:Y:S01]  /*11ee0*/  ULDC.64 UR8, c[0x0][0x3d8] ;  /* 0x0000f60000087ab9 */ /* 0x000fe20000000a00 */
[----:B------:R-:W0:Y:S01]  /*11ef0*/  S2R R6, SR_TID.X ;  /* 0x0000000000067919 */ /* 0x000e220000002100 */
[----:B------:R-:W-:-:S02]  /*11f00*/  PLOP3.LUT P0, PT, PT, PT, UP0, 0x80, 0x0 ;  /* 0x000000000000781c */ /* 0x000fc40003f0f008 */
[C---:B------:R-:W-:Y:S02]  /*11f10*/  LOP3.LUT P2, RZ, R16.reuse, 0x20000, RZ, 0xc0, !PT ;  /* 0x0002000010ff7812 */ /* 0x040fe4000784c0ff */
[C---:B------:R-:W-:Y:S01]  /*11f20*/  LOP3.LUT P3, RZ, R16.reuse, 0x10000, RZ, 0xc0, !PT ;  /* 0x0001000010ff7812 */ /* 0x040fe2000786c0ff */
[----:B------:R-:W-:Y:S01]  /*11f30*/  @UP0 ULDC UR4, c[0x0][0x44c] ;  /* 0x0001130000040ab9 */ /* 0x000fe20000000800 */
[C---:B------:R-:W-:Y:S02]  /*11f40*/  LOP3.LUT P4, RZ, R16.reuse, 0x8000, RZ, 0xc0, !PT ;  /* 0x0000800010ff7812 */ /* 0x040fe4000788c0ff */
[----:B------:R-:W-:Y:S01]  /*11f50*/  UIMAD UR6, UR6, UR8, URZ ;  /* 0x00000008060672a4 */ /* 0x000fe2000f8e023f */
[----:B------:R-:W-:-:S03]  /*11f60*/  LOP3.LUT P5, RZ, R16, 0x4000, RZ, 0xc0, !PT ;  /* 0x0000400010ff7812 */ /* 0x000fc600078ac0ff */
[----:B------:R-:W-:Y:S01]  /*11f70*/  UIMAD UR6, UR7, UR9, UR6 ;  /* 0x00000009070672a4 */ /* 0x000fe2000f8e0206 */
[----:B------:R-:W-:Y:S01]  /*11f80*/  @P0 IMAD.HI.U32 R0, R34, UR4, RZ ;  /* 0x0000000422000c27 */ /* 0x000fe2000f8e00ff */
[----:B------:R-:W-:Y:S01]  /*11f90*/  PLOP3.LUT P0, PT, PT, PT, UP0, 0x80, 0x0 ;  /* 0x000000000000781c */ /* 0x000fe20003f0f008 */
[----:B------:R-:W-:Y:S01]  /*11fa0*/  @UP0 ULDC UR4, c[0x0][0x450] ;  /* 0x0001140000040ab9 */ /* 0x000fe20000000800 */
[----:B------:R-:W-:-:S11]  /*11fb0*/  ULDC UR7, c[0x0][0x448] ;  /* 0x0001120000077ab9 */ /* 0x000fd60000000800 */
[----:B------:R-:W-:Y:S02]  /*11fc0*/  @P0 SHF.R.U32.HI R2, RZ, UR4, R0 ;  /* 0x00000004ff020c19 */ /* 0x000fe40008011600 */
[----:B------:R-:W-:Y:S02]  /*11fd0*/  R2UR UR4, R19 ;  /* 0x00000000130472ca */ /* 0x000fe400000e0000 */
[--C-:B------:R-:W-:Y:S01]  /*11fe0*/  SHF.R.S32.HI R0, RZ, 0x1f, R2.reuse ;  /* 0x0000001fff007819 */ /* 0x100fe20000011402 */
[----:B------:R-:W-:Y:S02]  /*11ff0*/  IMAD.MOV R5, RZ, RZ, -R2 ;  /* 0x000000ffff057224 */ /* 0x000fe400078e0a02 */
[----:B0-----:R-:W-:Y:S02]  /*12000*/  IMAD.SHL.U32 R8, R6, 0x8, RZ ;  /* 0x0000000806087824 */ /* 0x001fe400078e00ff */
[----:B------:R-:W-:-:S03]  /*12010*/  IMAD R5, R5, UR7, R34 ;  /* 0x0000000705057c24 */ /* 0x000fc6000f8e0222 */
[----:B------:R-:W-:-:S03]  /*12020*/  LOP3.LUT R8, R8, 0x38, RZ, 0xc0, !PT ;  /* 0x0000003808087812 */ /* 0x000fc600078ec0ff */
[----:B------:R-:W-:-:S03]  /*12030*/  UIMAD.WIDE.U32 UR4, UR4, UR8, URZ ;  /* 0x00000008040472a5 */ /* 0x000fc6000f8e003f */
[----:B------:R-:W-:Y:S01]  /*12040*/  ULDC.64 UR8, c[0x0][0x3e0] ;  /* 0x0000f80000087ab9 */ /* 0x000fe20000000a00 */
[----:B------:R-:W-:Y:S02]  /*12050*/  UIADD3 UR5, UR5, UR6, URZ ;  /* 0x0000000605057290 */ /* 0x000fe4000fffe03f */
[----:B------:R-:W-:Y:S02]  /*12060*/  UIMAD UR6, UR49, UR8, URZ ;  /* 0x00000008310672a4 */ /* 0x000fe4000f8e023f */
[----:B------:R-:W-:Y:S02]  /*12070*/  UIMAD.WIDE.U32 UR4, UR36, UR8, UR4 ;  /* 0x00000008240472a5 */ /* 0x000fe4000f8e0004 */
[----:B------:R-:W-:-:S03]  /*12080*/  UIMAD UR6, UR36, UR9, UR6 ;  /* 0x00000009240672a4 */ /* 0x000fc6000f8e0206 */
[----:B------:R-:W-:Y:S01]  /*12090*/  ULDC.64 UR8, c[0x0][0x3d0] ;  /* 0x0000f40000087ab9 */ /* 0x000fe20000000a00 */
[----:B------:R-:W-:Y:S01]  /*120a0*/  UIADD3 UR5, UR5, UR6, URZ ;  /* 0x0000000605057290 */ /* 0x000fe2000fffe03f */
[----:B------:R-:W-:Y:S01]  /*120b0*/  IMAD R7, R0, UR8, RZ ;  /* 0x0000000800077c24 */ /* 0x000fe2000f8e02ff */
[----:B------:R-:W-:Y:S01]  /*120c0*/  SHF.R.S32.HI R0, RZ, 0x1f, R5 ;  /* 0x0000001fff007819 */ /* 0x000fe20000011405 */
[----:B------:R-:W-:Y:S02]  /*120d0*/  IMAD.U32 R3, RZ, RZ, UR8 ;  /* 0x00000008ff037e24 */ /* 0x000fe4000f8e00ff */
        /* <DEDUP_REMOVED lines=12> */
[----:B--2---:R-:W-:Y:S06]  /*121a0*/  BRA.DIV UR4, `(.L_x_7529) ;  /* 0x0000003204987947 */ /* 0x004fec000b800000 */
[----:B------:R-:W0:Y:S01]  /*121b0*/  SHFL.IDX PT, R14, R0, RZ, 0x181f ;  /* 0x00181fff000e7589 */ /* 0x000e2200000e0000 */
[C---:B------:R-:W-:Y:S02]  /*121c0*/  LOP3.LUT P1, RZ, R16.reuse, 0x40, RZ, 0xc0, !PT ;  /* 0x0000004010ff7812 */ /* 0x040fe4000782c0ff */
[C---:B------:R-:W-:Y:S01]  /*121d0*/  LOP3.LUT P6, RZ, R16.reuse, 0x40000, RZ, 0xc0, !PT ;  /* 0x0004000010ff7812 */ /* 0x040fe200078cc0ff */
[----:B------:R-:W2:Y:S01]  /*121e0*/  SHFL.IDX PT, R2, R4, RZ, 0x181f ;  /* 0x00181fff04027589 */ /* 0x000ea200000e0000 */
[----:B------:R-:W-:Y:S02]  /*121f0*/  P2R R5, PR, RZ, 0x2 ;  /* 0x00000002ff057803 */ /* 0x000fe40000000000 */
[----:B------:R-:W-:-:S04]  /*12200*/  LOP3.LUT P1, RZ, R16, 0x80, RZ, 0xc0, !PT ;  /* 0x0000008010ff7812 */ /* 0x000fc8000782c0ff */
[----:B------:R-:W-:Y:S02]  /*12210*/  P2R R6, PR, RZ, 0x2 ;  /* 0x00000002ff067803 */ /* 0x000fe40000000000 */
[----:B------:R-:W-:-:S13]  /*12220*/  LOP3.LUT P1, RZ, R16, 0x100, RZ, 0xc0, !PT ;  /* 0x0000010010ff7812 */ /* 0x000fda000782c0ff */
[----:B0-----:R-:W-:Y:S02]  /*12230*/  @!P1 LEA R7, P0, R8, R14, 0x1 ;  /* 0x0000000e08079211 */ /* 0x001fe400078008ff */
[----:B------:R-:W0:Y:S03]  /*12240*/  SHFL.IDX PT, R14, R0, 0x1, 0x181f ;  /* 0x00381f00000e7f89 */ /* 0x000e2600000e0000 */
[----:B--2---:R-:W-:Y:S01]  /*12250*/  @!P1 IMAD.X R3, RZ, RZ, R2, P0 ;  /* 0x000000ffff039224 */ /* 0x004fe200000e0602 */
[----:B------:R-:W-:Y:S01]  /*12260*/  LOP3.LUT P0, RZ, R16, 0x80000, RZ, 0xc0, !PT ;  /* 0x0008000010ff7812 */ /* 0x000fe2000780c0ff */
[----:B------:R-:W-:-:S12]  /*12270*/  @!P1 IMAD.MOV.U32 R2, RZ, RZ, R7 ;  /* 0x000000ffff029224 */ /* 0x000fd800078e0007 */
        /* <DEDUP_REMOVED lines=10> */
[----:B------:R-:W-:-:S03]  /*12320*/  ISETP.NE.AND P1, PT, R6, RZ, PT ;  /* 0x000000ff0600720c */ /* 0x000fc60003f25270 */
[----:B------:R-:W3:Y:S10]  /*12330*/  SHFL.IDX PT, R6, R4, 0x1, 0x181f ;  /* 0x00381f0004067f89 */ /* 0x000ef400000e0000 */
[----:B0-----:R-:W-:-:S02]  /*12340*/  @!P1 LEA R7, P0, R8, R14, 0x1 ;  /* 0x0000000e08079211 */ /* 0x001fc400078008ff */
[----:B------:R-:W0:Y:S03]  /*12350*/  SHFL.IDX PT, R14, R0, 0x2, 0x181f ;  /* 0x00581f00000e7f89 */ /* 0x000e2600000e0000 */
[----:B--2---:R-:W-:Y:S02]  /*12360*/  @!P1 IMAD.MOV.U32 R2, RZ, RZ, R7 ;  /* 0x000000ffff029224 */ /* 0x004fe400078e0007 */
[----:B---3--:R-:W-:Y:S01]  /*12370*/  @!P1 IMAD.X R6, RZ, RZ, R6, P0 ;  /* 0x000000ffff069224 */ /* 0x008fe200000e0606 */
[----:B------:R-:W-:-:S03]  /*12380*/  LOP3.LUT P0, RZ, R16, 0x80000, RZ, 0xc0, !PT ;  /* 0x0008000010ff7812 */ /* 0x000fc6000780c0ff */
[----:B------:R-:W-:-:S10]  /*12390*/  @!P1 IMAD.MOV.U32 R3, RZ, RZ, R6 ;  /* 0x000000ffff039224 */ /* 0x000fd400078e0006 */
        /* <DEDUP_REMOVED lines=11> */
[----:B------:R-:W3:Y:S04]  /*12450*/  SHFL.IDX PT, R5, R4, 0x2, 0x181f ;  /* 0x00581f0004057f89 */ /* 0x000ee800000e0000 */
[----:B------:R-:W4:Y:S06]  /*12460*/  SHFL.IDX PT, R4, R4, 0x3, 0x181f ;  /* 0x00781f0004047f89 */ /* 0x000f2c00000e0000 */
[----:B0-----:R-:W-:-:S05]  /*12470*/  @!P1 LEA R14, P0, R8, R14, 0x1 ;  /* 0x0000000e080e9211 */ /* 0x001fca00078008ff */
[----:B--2---:R-:W-:Y:S02]  /*12480*/  @!P1 IMAD.MOV.U32 R2, RZ, RZ, R14 ;  /* 0x000000ffff029224 */ /* 0x004fe400078e000e */
[----:B------:R0:W2:Y:S01]  /*12490*/  SHFL.IDX PT, R14, R0, 0x3, 0x181f ;  /* 0x00781f00000e7f89 */ /* 0x0000a200000e0000 */
[----:B---3--:R-:W-:Y:S01]  /*124a0*/  @!P1 IMAD.X R5, RZ, RZ, R5, P0 ;  /* 0x000000ffff059224 */ /* 0x008fe200000e0605 */
[----:B------:R-:W-:-:S03]  /*124b0*/  LOP3.LUT P0, RZ, R16, 0x80000, RZ, 0xc0, !PT ;  /* 0x0008000010ff7812 */ /* 0x000fc6000780c0ff */
        /* <DEDUP_REMOVED lines=10> */
[----:B--2-4-:R0:W-:Y:S02]  /*12560*/  @!P1 LDGSTS.E.BYPASS.LTC128B.128 [R22+0x35400], desc[UR44][R2.64+0x380], P0 ;  /* 0x3540038002169fae */ /* 0x0141e40008101d6c */
.L_x_7605:
        /* <DEDUP_REMOVED lines=20> */
.L_x_7530:
        /* <DEDUP_REMOVED lines=18> */
.L_x_7606:
[----:B------:R-:W-:Y:S05]  /*127d0*/  BSYNC B0 ;  /* 0x0000000000007941 */ /* 0x000fea0003800000 */
.L_x_7531:
[----:B------:R-:W-:-:S05]  /*127e0*/  IMAD.U32 R2, RZ, RZ, UR47 ;  /* 0x0000002fff027e24 */ /* 0x000fca000f8e00ff */
[----:B------:R-:W-:-:S13]  /*127f0*/  ISETP.NE.AND P0, PT, R2, 0x3, PT ;  /* 0x000000030200780c */ /* 0x000fda0003f05270 */
[----:B------:R-:W-:Y:S05]  /*12800*/  @!P0 BRA `(.L_x_7533) ;  /* 0x0000000000048947 */ /* 0x000fea0003800000 */
[----:B------:R-:W-:Y:S01]  /*12810*/  BPT.TRAP 0x1 ;  /* 0x000000040000795c */ /* 0x000fe20000300000 */
.L_x_7533:
[----:B0-----:R-:W-:Y:S01]  /*12820*/  SHF.L.U32 R0, R23, 0x1f, RZ ;  /* 0x0000001f17007819 */ /* 0x001fe200000006ff */
[----:B------:R-:W-:Y:S03]  /*12830*/  BSSY B0, `(.L_x_7534) ;  /* 0x0000003000007945 */ /* 0x000fe60003800000 */
[----:B------:R-:W0:Y:S02]  /*12840*/  SYNCS.PHASECHK.TRANS64.TRYWAIT P0, [R27+URZ+0x38860], R0 ;  /* 0x038860001b0075a7 */ /* 0x000e24000800017f */
[----:B0-----:R-:W-:Y:S05]  /*12850*/  @!P0 BRA `(.L_x_7535) ;  /* 0x0000003000d88947 */ /* 0x001fea0003800000 */
.L_x_7607:
[----:B------:R-:W-:Y:S05]  /*12860*/  BSYNC B0 ;  /* 0x0000000000007941 */ /* 0x000fea0003800000 */
.L_x_7534:
        /* <DEDUP_REMOVED lines=108> */
.L_x_7617:
        /* <DEDUP_REMOVED lines=25> */
.L_x_7537:
        /* <DEDUP_REMOVED lines=11> */
.L_x_7538:
[----:B------:R-:W-:Y:S01]  /*13170*/  UISETP.GE.AND UP0, UPT, UR43, 0x2, UPT ;  /* 0x000000022b00788c */ /* 0x000fe2000bf06270 */
[----:B------:R0:W-:Y:S05]  /*13180*/  SYNCS.ARRIVE.TRANS64.A1T0 RZ, [R27+URZ+0x38850], RZ ;  /* 0x038850ff1bff79a7 */ /* 0x0001ea000810003f */
[----:B------:R-:W-:-:S13]  /*13190*/  PLOP3.LUT P0, PT, PT, PT, UP0, 0x40, 0x0 ;  /* 0x000000000000781c */ /* 0x000fda0003f0e808 */
[----:B0-----:R-:W-:Y:S05]  /*131a0*/  @P0 BRA `(.L_x_7539) ;  /* 0x0000000c00b00947 */ /* 0x001fea0003800000 */
[----:B------:R-:W-:Y:S01]  /*131b0*/  UIADD3 UR4, UR43, -0x2, URZ ;  /* 0xfffffffe2b047890 */ /* 0x000fe2000fffe03f */
[----:B------:R-:W-:Y:S05]  /*131c0*/  BSSY B0, `(.L_x_7539) ;  /* 0x00000ea000007945 */ /* 0x000fea0003800000 */
[----:B------:R-:W-:-:S07]  /*131d0*/  IMAD.U32 R9, RZ, RZ, UR4 ;  /* 0x00000004ff097e24 */ /* 0x000fce000f8e00ff */
.L_x_7552:
[----:B0-----:R-:W0:Y:S01]  /*131e0*/  S2R R2, SR_TID.X ;  /* 0x0000000000027919 */ /* 0x001e220000002100 */
[----:B--2---:R-:W-:Y:S02]  /*131f0*/  IMAD R8, R9, 0x40, R31 ;  /* 0x0000004009087824 */ /* 0x004fe400078e021f */
        /* <DEDUP_REMOVED lines=22> */
[----:B------:R-:W-:Y:S02]  /*13360*/  IMAD.MOV.U32 R4, RZ, RZ, RZ ;  /* 0x000000ffff047224 */ /* 0x000fe400078e00ff */
[----:B------:R-:W-:Y:S01]  /*13370*/  IMAD.U32 R11, RZ, RZ, UR47 ;  /* 0x0000002fff0b7e24 */ /* 0x000fe2000f8e00ff */
[----:B0-----:R-:W-:-:S04]  /*13380*/  @!P1 LEA R6, P0, R2, R6, 0x2 ;  /* 0x0000000602069211 */ /* 0x001fc800078010ff */
[----:B------:R-:W-:Y:S02]  /*13390*/  @!P1 LEA.HI.X R7, R2, R7, R3, 0x2, P0 ;  /* 0x0000000702079211 */ /* 0x000fe400000f1403 */
[----:B------:R-:W-:-:S03]  /*133a0*/  ISETP.NE.AND P0, PT, R18, 0x2, PT ;  /* 0x000000021200780c */ /* 0x000fc60003f05270 */
[----:B------:R0:W5:Y:S01]  /*133b0*/  @!P1 LDG.E R4, desc[UR44][R6.64] ;  /* 0x0000002c06049981 */ /* 0x000162000c1e1900 */
[----:B------:R-:W-:Y:S02]  /*133c0*/  ISETP.NE.AND P1, PT, R11, 0x3, PT ;  /* 0x000000030b00780c */ /* 0x000fe40003f25270 */
        /* <DEDUP_REMOVED lines=9> */
[----:B------:R-:W-:Y:S01]  /*13460*/  ISETP.GT.AND P3, PT, R2, RZ, PT ;  /* 0x000000ff0200720c */ /* 0x000fe20003f64270 */
[----:B0-----:R-:W-:-:S12]  /*13470*/  @!P1 BRA `(.L_x_7540) ;  /* 0x0000000000049947 */ /* 0x001fd80003800000 */
[----:B------:R-:W-:Y:S01]  /*13480*/  BPT.TRAP 0x1 ;  /* 0x000000040000795c */ /* 0x000fe20000300000 */
.L_x_7540:
[----:B------:R-:W-:Y:S01]  /*13490*/  IMAD R8, R18, 0x8, R17 ;  /* 0x0000000812087824 */ /* 0x000fe200078e0211 */
[----:B------:R-:W-:Y:S01]  /*134a0*/  SHF.L.U32 R20, R23, 0x1f, RZ ;  /* 0x0000001f17147819 */ /* 0x000fe200000006ff */
[----:B------:R-:W-:Y:S01]  /*134b0*/  BSSY B1, `(.L_x_7541) ;  /* 0x0000004000017945 */ /* 0x000fe20003800000 */
[----:B------:R-:W-:Y:S02]  /*134c0*/  SHF.R.S32.HI R7, RZ, 0x1f, R5 ;  /* 0x0000001fff077819 */ /* 0x000fe40000011405 */
[----:B------:R-:W0:Y:S02]  /*134d0*/  SYNCS.PHASECHK.TRANS64.TRYWAIT P0, [R8+URZ+0x38840], R20 ;  /* 0x03884014080075a7 */ /* 0x000e24000800017f */
[----:B0-----:R-:W-:Y:S05]  /*134e0*/  @!P0 BRA `(.L_x_7542) ;  /* 0x0000002c00d08947 */ /* 0x001fea0003800000 */
.L_x_7618:
[----:B------:R-:W-:Y:S05]  /*134f0*/  BSYNC B1 ;  /* 0x0000000000017941 */ /* 0x000fea0003800000 */
.L_x_7541:
        /* <DEDUP_REMOVED lines=18> */
[----:B-1----:R-:W-:Y:S01]  /*13620*/  IMAD.IADD R27, R6, 0x1, R3 ;  /* 0x00000001061b7824 */ /* 0x002fe200078e0203 */
[----:B------:R-:W-:Y:S01]  /*13630*/  UMOV UR4, 0xffffffff ;  /* 0xffffffff00047882 */ /* 0x000fe20000000000 */
[----:B------:R-:W-:-:S03]  /*13640*/  IMAD R6, R18, 0x1000, R32 ;  /* 0x0000100012067824 */ /* 0x000fc600078e0220 */
[----:B------:R-:W-:Y:S01]  /*13650*/  LEA.HI.X R27, R2, UR5, R27, 0x1, P0 ;  /* 0x00000005021b7c11 */ /* 0x000fe200080f0c1b */
        /* <DEDUP_REMOVED lines=20> */
.L_x_7628:
        /* <DEDUP_REMOVED lines=8> */
.L_x_7544:
        /* <DEDUP_REMOVED lines=11> */
.L_x_7545:
[----:B------:R2:W-:Y:S01]  /*138d0*/  SYNCS.ARRIVE.TRANS64.A1T0 RZ, [R8+URZ+0x38830], RZ ;  /* 0x038830ff08ff79a7 */ /* 0x0005e2000810003f */
[----:B------:R-:W-:Y:S05]  /*138e0*/  @!P2 BRA `(.L_x_7546) ;  /* 0x000000000004a947 */ /* 0x000fea0003800000 */
[----:B------:R-:W-:Y:S01]  /*138f0*/  BPT.TRAP 0x1 ;  /* 0x000000040000795c */ /* 0x000fe20000300000 */
.L_x_7546:
[----:B------:R-:W3:Y:S01]  /*13900*/  SYNCS.PHASECHK.TRANS64.TRYWAIT P0, [R8+URZ+0x38860], R20 ;  /* 0x03886014080075a7 */ /* 0x000ee2000800017f */
[----:B------:R-:W-:Y:S04]  /*13910*/  BSSY B1, `(.L_x_7547) ;  /* 0x0000002000017945 */ /* 0x000fe80003800000 */
[----:B---3--:R-:W-:Y:S05]  /*13920*/  @!P0 BRA `(.L_x_7548) ;  /* 0x0000002c00f08947 */ /* 0x008fea0003800000 */
.L_x_7629:
[----:B------:R-:W-:Y:S05]  /*13930*/  BSYNC B1 ;  /* 0x0000000000017941 */ /* 0x000fea0003800000 */
.L_x_7547:
[----:B------:R-:W-:Y:S01]  /*13940*/  ULDC.64 UR4, c[0x0][0x328] ;  /* 0x0000ca0000047ab9 */ /* 0x000fe20000000a00 */
[C---:B------:R-:W-:Y:S01]  /*13950*/  LOP3.LUT P5, RZ, R16.reuse, 0x8, RZ, 0xc0, !PT ;  /* 0x0000000810ff7812 */ /* 0x040fe200078ac0ff */
[----:B------:R-:W-:Y:S01]  /*13960*/  IMAD R2, R7, UR4, RZ ;  /* 0x0000000407027c24 */ /* 0x000fe2000f8e02ff */
[----:B------:R-:W-:Y:S01]  /*13970*/  LOP3.LUT P4, RZ, R16, 0x4, RZ, 0xc0, !PT ;  /* 0x0000000410ff7812 */ /* 0x000fe2000788c0ff */
[----:B-1----:R-:W-:Y:S02]  /*13980*/  IMAD R21, R18, 0x7000, R6 ;  /* 0x0000700012157824 */ /* 0x002fe400078e0206 */
        /* <DEDUP_REMOVED lines=24> */
[----:B------:R-:W3:Y:S03]  /*13b10*/  SHFL.IDX PT, R2, R10, 0x1, 0x181f ;  /* 0x00381f000a027f89 */ /* 0x000ee600000e0000 */
[----:B------:R-:W-:-:S02]  /*13b20*/  LOP3.LUT P3, RZ, R16, 0x200, RZ, 0xc0, !PT ;  /* 0x0000020010ff7812 */ /* 0x000fc4000786c0ff */
[C---:B------:R-:W-:Y:S02]  /*13b30*/  LOP3.LUT P6, RZ, R16.reuse, 0x20, RZ, 0xc0, !PT ;  /* 0x0000002010ff7812 */ /* 0x040fe400078cc0ff */
[C---:B------:R-:W-:Y:S02]  /*13b40*/  LOP3.LUT P2, RZ, R16.reuse, 0x10, RZ, 0xc0, !PT ;  /* 0x0000001010ff7812 */ /* 0x040fe4000784c0ff */
[----:B------:R-:W-:Y:S02]  /*13b50*/  LOP3.LUT R16, R16, 0xff7fffff, RZ, 0xc0, !PT ;  /* 0xff7fffff10107812 */ /* 0x000fe400078ec0ff */
[----:B0-----:R-:W-:-:S05]  /*13b60*/  IADD3 R6, P0, R14, R0, RZ ;  /* 0x000000000e067210 */ /* 0x001fca0007f1e0ff */
[----:B------:R-:W-:Y:S01]  /*13b70*/  @P3 LOP3.LUT R16, R16, 0x800000, RZ, 0xfc, !PT ;  /* 0x0080000010103812 */ /* 0x000fe200078efcff */
[----:B------:R-:W-:Y:S01]  /*13b80*/  SHFL.IDX PT, R14, R10, 0x3, 0x181f ;  /* 0x00781f000a0e7f89 */ /* 0x000fe200000e0000 */
[----:B-1----:R-:W-:-:S03]  /*13b90*/  IMAD.X R7, RZ, RZ, R3, P0 ;  /* 0x000000ffff077224 */ /* 0x002fc600000e0603 */
[----:B------:R-:W0:Y:S01]  /*13ba0*/  SHFL.IDX PT, R3, R20, 0x1, 0x181f ;  /* 0x00381f0014037f89 */ /* 0x000e2200000e0000 */
[----:B---3--:R-:W-:-:S03]  /*13bb0*/  IADD3 R4, P0, R2, R0, RZ ;  /* 0x0000000002047210 */ /* 0x008fc60007f1e0ff */
[----:B------:R-:W1:Y:S04]  /*13bc0*/  SHFL.IDX PT, R2, R10, 0x2, 0x181f ;  /* 0x00581f000a027f89 */ /* 0x000e6800000e0000 */
[----:B------:R-:W-:Y:S01]  /*13bd0*/  LDGSTS.E.BYPASS.LTC128B.128 [R21+0x400], desc[UR44][R6.64], !P1 ;  /* 0x0040000006157fae */ /* 0x000fe2000c901d6c */
[----:B------:R-:W-:-:S03]  /*13be0*/  ISETP.NE.U32.AND P1, PT, R28, RZ, PT ;  /* 0x000000ff1c00720c */ /* 0x000fc60003f25070 */
[----:B------:R-:W-:Y:S01]  /*13bf0*/  LDGSTS.E.BYPASS.LTC128B.128 [R21+0x2400], desc[UR44][R6.64+0x80], !P3 ;  /* 0x0240008006157fae */ /* 0x000fe2000d901d6c */
[----:B------:R-:W-:-:S03]  /*13c00*/  LOP3.LUT P3, RZ, R16, 0x400, RZ, 0xc0, !PT ;  /* 0x0000040010ff7812 */ /* 0x000fc6000786c0ff */
[----:B------:R-:W-:Y:S04]  /*13c10*/  LDGSTS.E.BYPASS.LTC128B.128 [R21+0x4400], desc[UR44][R6.64+0x100], !P6 ;  /* 0x0440010006157fae */ /* 0x000fe8000f101d6c */
[----:B------:R-:W-:Y:S01]  /*13c20*/  LDGSTS.E.BYPASS.LTC128B.128 [R21+0x6400], desc[UR44][R6.64+0x180], !P2 ;  /* 0x0640018006157fae */ /* 0x000fe2000d101d6c */
[----:B0-----:R-:W-:-:S03]  /*13c30*/  IMAD.X R5, RZ, RZ, R3, P0 ;  /* 0x000000ffff057224 */ /* 0x001fc600000e0603 */
[----:B------:R-:W-:Y:S01]  /*13c40*/  LDGSTS.E.BYPASS.LTC128B.128 [R21+0x8400], desc[UR44][R6.64+0x200], !P5 ;  /* 0x0840020006157fae */ /* 0x000fe2000e901d6c */
[----:B-1----:R-:W-:-:S03]  /*13c50*/  IADD3 R2, P0, R2, R0, RZ ;  /* 0x0000000002027210 */ /* 0x002fc60007f1e0ff */
[----:B------:R-:W0:Y:S04]  /*13c60*/  SHFL.IDX PT, R3, R20, 0x2, 0x181f ;  /* 0x00581f0014037f89 */ /* 0x000e2800000e0000 */
[----:B------:R-:W-:Y:S04]  /*13c70*/  LDGSTS.E.BYPASS.LTC128B.128 [R21+0xa400], desc[UR44][R6.64+0x280], !P4 ;  /* 0x0a40028006157fae */ /* 0x000fe8000e101d6c */
[----:B------:R-:W1:Y:S01]  /*13c80*/  SHFL.IDX PT, R20, R20, 0x3, 0x181f ;  /* 0x00781f0014147f89 */ /* 0x000e6200000e0000 */
        /* <DEDUP_REMOVED lines=24> */
[----:B-1----:R3:W-:Y:S02]  /*13e10*/  LDGSTS.E.BYPASS.LTC128B.128 [R21+0xf400], desc[UR44][R2.64+0x380], P1 ;  /* 0x0f40038002157fae */ /* 0x0027e40008901d6c */
.L_x_7639:
[----:B---3--:R-:W-:Y:S02]  /*13e20*/  P2R R4, PR, RZ, 0x2 ;  /* 0x00000002ff047803 */ /* 0x008fe40000000000 */
        /* <DEDUP_REMOVED lines=22> */
.L_x_7550:
        /* <DEDUP_REMOVED lines=11> */
.L_x_7551:
[----:B------:R0:W-:Y:S01]  /*14040*/  SYNCS.ARRIVE.TRANS64.A1T0 RZ, [R8+URZ+0x38850], RZ ;  /* 0x038850ff08ff79a7 */ /* 0x0001e2000810003f */
[----:B------:R-:W-:Y:S05]  /*14050*/  @P3 BRA `(.L_x_7552) ;  /* 0xfffffff000603947 */ /* 0x000fea000383ffff */
[----:B------:R-:W-:Y:S05]  /*14060*/  BSYNC B0 ;  /* 0x0000000000007941 */ /* 0x000fea0003800000 */
.L_x_7539:
[----:B------:R-:W3:Y:S01]  /*14070*/  S2R R0, SR_TID.X ;  /* 0x0000000000007919 */ /* 0x000ee20000002100 */
[----:B------:R-:W-:Y:S01]  /*14080*/  VIADD R18, R18, 0x1 ;  /* 0x0000000112127836 */ /* 0x000fe20000000000 */
[----:B------:R-:W-:Y:S04]  /*14090*/  BSSY B0, `(.L_x_7553) ;  /* 0x0000013000007945 */ /* 0x000fe80003800000 */
[----:B------:R-:W-:-:S04]  /*140a0*/  ISETP.NE.AND P0, PT, R18, 0x2, PT ;  /* 0x000000021200780c */ /* 0x000fc80003f05270 */
[----:B------:R-:W-:Y:S02]  /*140b0*/  SEL R18, R18, RZ, P0 ;  /* 0x000000ff12127207 */ /* 0x000fe40000000000 */
[----:B---3--:R-:W-:Y:S02]  /*140c0*/  LOP3.LUT R2, R0, 0x7f, RZ, 0xc0, !PT ;  /* 0x0000007f00027812 */ /* 0x008fe400078ec0ff */
[----:B------:R-:W-:Y:S02]  /*140d0*/  SEL R0, RZ, 0x1, P0 ;  /* 0x00000001ff007807 */ /* 0x000fe40000000000 */
[----:B------:R-:W-:-:S13]  /*140e0*/  ISETP.NE.AND P1, PT, R2, RZ, PT ;  /* 0x000000ff0200720c */ /* 0x000fda0003f25270 */
[----:B------:R-:W-:Y:S05]  /*140f0*/  @P1 BRA `(.L_x_7554) ;  /* 0x0000000000301947 */ /* 0x000fea0003800000 */
[----:B------:R-:W3:Y:S01]  /*14100*/  S2R R7, SR_LANEID ;  /* 0x0000000000077919 */ /* 0x000ee20000000000 */
[----:B------:R-:W-:Y:S01]  /*14110*/  VOTEU.ANY UR4, UPT, PT ;  /* 0x0000000000047886 */ /* 0x000fe200038e0100 */
[----:B------:R-:W4:Y:S01]  /*14120*/  LDC.64 R2, c[0x0][0xd80] ;  /* 0x00036000ff027b82 */ /* 0x000f220000000a00 */
[----:B------:R-:W3:Y:S08]  /*14130*/  FLO.U32 R4, UR4 ;  /* 0x0000000400047d00 */ /* 0x000ef000080e0000 */
[----:B------:R-:W4:Y:S01]  /*14140*/  POPC R5, UR4 ;  /* 0x0000000400057d09 */ /* 0x000f220008000000 */
[----:B---3--:R-:W-:-:S13]  /*14150*/  ISETP.EQ.U32.AND P0, PT, R4, R7, PT ;  /* 0x000000070400720c */ /* 0x008fda0003f02070 */
[----:B----4-:R-:W3:Y:S01]  /*14160*/  @P0 ATOMG.E.ADD.STRONG.GPU PT, R3, desc[UR44][R2.64], R5 ;  /* 0x00000005020309a8 */ /* 0x010ee200081ee1ec */
[----:B------:R-:W4:Y:S02]  /*14170*/  S2R R6, SR_LTMASK ;  /* 0x0000000000067919 */ /* 0x000f240000003900 */
[----:B----4-:R-:W-:-:S04]  /*14180*/  LOP3.LUT R6, R6, UR4, RZ, 0xc0, !PT ;  /* 0x0000000406067c12 */ /* 0x010fc8000f8ec0ff */
[----:B------:R-:W4:Y:S01]  /*14190*/  POPC R7, R6 ;  /* 0x0000000600077309 */ /* 0x000f220000000000 */
[----:B---3--:R-:W4:Y:S02]  /*141a0*/  SHFL.IDX PT, R4, R3, R4, 0x1f ;  /* 0x00001f0403047589 */ /* 0x008f2400000e0000 */
[----:B----4-:R-:W-:-:S07]  /*141b0*/  IADD3 R36, R4, UR48, R7 ;  /* 0x0000003004247c10 */ /* 0x010fce000fffe007 */
.L_x_7554:
[----:B------:R-:W-:Y:S05]  /*141c0*/  BSYNC B0 ;  /* 0x0000000000007941 */ /* 0x000fea0003800000 */
.L_x_7553:
[----:B------:R-:W-:-:S07]  /*141d0*/  LOP3.LUT R23, R23, R0, RZ, 0x3c, !PT ;  /* 0x0000000017177212 */ /* 0x000fce00078e3cff */
.L_x_7510:
[----:B------:R-:W-:Y:S05]  /*141e0*/  BSYNC B7 ;  /* 0x0000000000077941 */ /* 0x000fea0003800000 */
.L_x_7508:
[----:B------:R-:W-:-:S13]  /*141f0*/  LOP3.LUT P0, RZ, R16, 0x200000, RZ, 0xc0, !PT ;  /* 0x0020000010ff7812 */ /* 0x000fda000780c0ff */
[----:B------:R-:W-:Y:S05]  /*14200*/  @!P0 BRA `(.L_x_7555) ;  /* 0x0000000000248947 */ /* 0x000fea0003800000 */
[----:B------:R-:W-:Y:S05]  /*14210*/  WARPSYNC.ALL ;  /* 0x0000000000007948 */ /* 0x000fea0003800000 */
[----:B------:R-:W3:Y:S08]  /*14220*/  S2UR UR5, SR_CgaCtaId ;  /* 0x00000000000579c3 */ /* 0x000ef00000008800 */
[----:B------:R-:W-:Y:S06]  /*14230*/  BAR.SYNC.DEFER_BLOCKING 0x5, 0x180 ;  /* 0x0146000000007b1d */ /* 0x000fec0000010000 */
[----:B------:R-:W-:-:S02]  /*14240*/  UMOV UR4, 0x400 ;  /* 0x0000040000047882 */ /* 0x000fc40000000000 */
[----:B---3--:R-:W-:-:S06]  /*14250*/  ULEA UR4, UR5, UR4, 0x18 ;  /* 0x0000000405047291 */ /* 0x008fcc000f8ec03f */
[----:B------:R-:W-:-:S05]  /*14260*/  IMAD.U32 R17, RZ, RZ, UR4 ;  /* 0x00000004ff117e24 */ /* 0x000fca000f8e00ff */
[----:B------:R3:W4:Y:S01]  /*14270*/  LDS R36, [R17+0x388d0] ;  /* 0x0388d00011247984 */ /* 0x0007220000000800 */
[----:B------:R-:W-:Y:S06]  /*14280*/  BAR.ARV 0x4, 0x180 ;  /* 0x0106000000007b1d */ /* 0x000fec0000002000 */
[----:B------:R-:W-:Y:S05]  /*14290*/  BRA `(.L_x_7556) ;  /* 0x00000000002c7947 */ /* 0x000fea0003800000 */
.L_x_7555:
[----:B------:R-:W-:-:S03]  /*142a0*/  UMOV UR4, 0xffffffff ;  /* 0xffffffff00047882 */ /* 0x000fc60000000000 */
[----:B------:R-:W-:Y:S05]  /*142b0*/  BRA.DIV UR4, `(.L_x_7557) ;  /* 0x0000002e04747947 */ /* 0x000fea000b800000 */
[----:B------:R3:W4:Y:S02]  /*142c0*/  SHFL.IDX PT, R14, R36, RZ, 0x1f ;  /* 0x00001fff240e7589 */ /* 0x00072400000e0000 */
.L_x_7642:
[----:B------:R-:W0:Y:S01]  /*142d0*/  @!P1 S2R R3, SR_CgaCtaId ;  /* 0x0000000000039919 */ /* 0x000e220000008800 */
[----:B------:R-:W-:Y:S05]  /*142e0*/  WARPSYNC.ALL ;  /* 0x0000000000007948 */ /* 0x000fea0003800000 */
[----:B------:R-:W-:Y:S01]  /*142f0*/  BAR.SYNC.DEFER_BLOCKING 0x4, 0x180 ;  /* 0x0106000000007b1d */ /* 0x000fe20000010000 */
[----:B------:R-:W-:-:S04]  /*14300*/  @!P1 MOV R0, 0x400 ;  /* 0x0000040000009802 */ /* 0x000fc80000000f00 */
[----:B0-----:R-:W-:-:S05]  /*14310*/  @!P1 LEA R17, R3, R0, 0x18 ;  /* 0x0000000003119211 */ /* 0x001fca00078ec0ff */
[----:B------:R3:W-:Y:S02]  /*14320*/  @!P1 STS [R17+0x388d0], R36 ;  /* 0x0388d02411009388 */ /* 0x0007e40000000800 */
[----:B---34-:R-:W-:Y:S01]  /*14330*/  IMAD.MOV.U32 R36, RZ, RZ, R14 ;  /* 0x000000ffff247224 */ /* 0x018fe200078e000e */
[----:B------:R-:W-:Y:S06]  /*14340*/  BAR.ARV 0x5, 0x180 ;  /* 0x0146000000007b1d */ /* 0x000fec0000002000 */
.L_x_7556:
[----:B------:R-:W-:Y:S02]  /*14350*/  ULDC UR4, c[0x0][0xd38] ;  /* 0x00034e0000047ab9 */ /* 0x000fe40000000800 */
[----:B----4-:R-:W-:-:S13]  /*14360*/  ISETP.GE.AND P0, PT, R36, UR4, PT ;  /* 0x0000000424007c0c */ /* 0x010fda000bf06270 */
[----:B------:R-:W-:Y:S05]  /*14370*/  @!P0 BRA `(.L_x_7558) ;  /* 0xffffffbc00c08947 */ /* 0x000fea000383ffff */
.L_x_7505:
[----:B------:R-:W4:Y:S01]  /*14380*/  LDL.LU R0, [R1+0x10] ;  /* 0x0000100001007983 */ /* 0x000f220000300800 */
[----:B------:R-:W-:Y:S01]  /*14390*/  BSSY B0, `(.L_x_7559) ;  /* 0x000000b000007945 */ /* 0x000fe20003800000 */
[----:B------:R-:W0:Y:S01]  /*143a0*/  S2R R5, SR_CgaCtaId ;  /* 0x0000000000057919 */ /* 0x000e220000008800 */
[----:B----4-:R-:W-:-:S05]  /*143b0*/  VIADD R0, R0, 0x1 ;  /* 0x0000000100007836 */ /* 0x010fca0000000000 */
        /* <DEDUP_REMOVED lines=8> */
.L_x_7643:
[----:B------:R-:W-:Y:S05]  /*14440*/  BSYNC B0 ;  /* 0x0000000000007941 */ /* 0x000fea0003800000 */
.L_x_7559:
[----:B------:R-:W-:-:S03]  /*14450*/  UMOV UR4, 0xffffffff ;  /* 0xffffffff00047882 */ /* 0x000fc60000000000 */
[----:B------:R-:W-:Y:S05]  /*14460*/  BRA.DIV UR4, `(.L_x_7561) ;  /* 0x0000002e04447947 */ /* 0x000fea000b800000 */
[----:B0-----:R-:W0:Y:S02]  /*14470*/  S2R R0, SR_TID.X ;  /* 0x0000000000007919 */ /* 0x001e240000002100 */
[----:B0-----:R-:W-:-:S04]  /*14480*/  SHF.R.U32.HI R0, RZ, 0x5, R0 ;  /* 0x00000005ff007819 */ /* 0x001fc80000011600 */
[----:B------:R-:W-:-:S05]  /*14490*/  LOP3.LUT R0, R0, 0x3, RZ, 0xc0, !PT ;  /* 0x0000000300007812 */ /* 0x000fca00078ec0ff */
[----:B------:R0:W4:Y:S02]  /*144a0*/  SHFL.IDX PT, R14, R0, RZ, 0x1f ;  /* 0x00001fff000e7589 */ /* 0x00012400000e0000 */
.L_x_7646:
[----:B----4-:R-:W-:Y:S01]  /*144b0*/  ISETP.NE.AND P0, PT, R14, RZ, PT ;  /* 0x000000ff0e00720c */ /* 0x010fe20003f05270 */
[----:B------:R-:W-:-:S12]  /*144c0*/  BSSY B0, `(.L_x_7562) ;  /* 0x0000024000007945 */ /* 0x000fd80003800000 */
[----:B------:R-:W-:Y:S05]  /*144d0*/  @P0 BRA `(.L_x_7563) ;  /* 0x0000000000880947 */ /* 0x000fea0003800000 */
[----:B------:R-:W-:-:S03]  /*144e0*/  UMOV UR4, 0xffffffff ;  /* 0xffffffff00047882 */ /* 0x000fc60000000000 */
[----:B------:R-:W-:Y:S05]  /*144f0*/  BRA.DIV UR4, `(.L_x_7564) ;  /* 0x0000002e04547947 */ /* 0x000fea000b800000 */
[----:B------:R-:W-:-:S13]  /*14500*/  ELECT P6, URZ, PT ;  /* 0x00000000003f782f */ /* 0x000fda00038c0000 */
.L_x_7649:
[----:B------:R-:W-:Y:S05]  /*14510*/  @!P6 BRA `(.L_x_7563) ;  /* 0x000000000078e947 */ /* 0x000fea0003800000 */
[----:B------:R-:W-:-:S06]  /*14520*/  ULOP3.LUT UR4, UR41, 0x2, URZ, 0xfc, !UPT ;  /* 0x0000000229047892 */ /* 0x000fcc000f8efc3f */
[----:B0-----:R-:W-:-:S05]  /*14530*/  IMAD.U32 R0, RZ, RZ, UR4 ;  /* 0x00000004ff007e24 */ /* 0x001fca000f8e00ff */
[----:B------:R-:W-:-:S13]  /*14540*/  ISETP.NE.AND P0, PT, R0, 0x3, PT ;  /* 0x000000030000780c */ /* 0x000fda0003f05270 */
[----:B------:R-:W-:Y:S05]  /*14550*/  @!P0 BRA `(.L_x_7565) ;  /* 0x0000000000048947 */ /* 0x000fea0003800000 */
[----:B------:R-:W-:Y:S01]  /*14560*/  BPT.TRAP 0x1 ;  /* 0x000000040000795c */ /* 0x000fe20000300000 */
.L_x_7565:
[C---:B------:R-:W-:Y:S01]  /*14570*/  IMAD R3, R18.reuse, 0x8, R5 ;  /* 0x0000000812037824 */ /* 0x040fe200078e0205 */
[----:B------:R-:W-:Y:S01]  /*14580*/  SHF.L.U32 R2, R23, 0x1f, RZ ;  /* 0x0000001f17027819 */ /* 0x000fe200000006ff */
[----:B------:R-:W-:-:S03]  /*14590*/  VIADD R18, R18, 0x1 ;  /* 0x0000000112127836 */ /* 0x000fc60000000000 */
[----:B------:R-:W0:Y:S02]  /*145a0*/  SYNCS.PHASECHK.TRANS64.TRYWAIT P1, [R3+URZ+0x38840], R2 ;  /* 0x03884002030075a7 */ /* 0x000e24000802017f */
[----:B------:R-:W-:-:S04]  /*145b0*/  ISETP.NE.AND P2, PT, R18, 0x2, PT ;  /* 0x000000021200780c */ /* 0x000fc80003f45270 */
[----:B------:R-:W-:Y:S01]  /*145c0*/  SEL R0, RZ, 0x1, P2 ;  /* 0x00000001ff007807 */ /* 0x000fe20001000000 */
[----:B0-----:R-:W-:Y:S08]  /*145d0*/  @!P1 BRA `(.L_x_7566) ;  /* 0x0000002c003c9947 */ /* 0x001ff00003800000 */
.L_x_7650:
[----:B------:R-:W-:Y:S02]  /*145e0*/  SEL R18, R18, RZ, P2 ;  /* 0x000000ff12127207 */ /* 0x000fe40001000000 */
[----:B------:R-:W-:Y:S01]  /*145f0*/  LOP3.LUT R0, R23, R0, RZ, 0x3c, !PT ;  /* 0x0000000017007212 */ /* 0x000fe200078e3cff */
[----:B------:R-:W-:Y:S06]  /*14600*/  @!P0 BRA `(.L_x_7567) ;  /* 0x0000000000048947 */ /* 0x000fec0003800000 */
[----:B------:R-:W-:Y:S01]  /*14610*/  BPT.TRAP 0x1 ;  /* 0x000000040000795c */ /* 0x000fe20000300000 */
.L_x_7567:
[----:B------:R-:W-:Y:S01]  /*14620*/  IMAD R5, R18, 0x8, R5 ;  /* 0x0000000812057824 */ /* 0x000fe200078e0205 */
[----:B------:R-:W-:-:S04]  /*14630*/  SHF.L.U32 R0, R0, 0x1f, RZ ;  /* 0x0000001f00007819 */ /* 0x000fc800000006ff */
[----:B------:R-:W4:Y:S02]  /*14640*/  SYNCS.PHASECHK.TRANS64.TRYWAIT P1, [R5+URZ+0x38840], R0 ;  /* 0x03884000050075a7 */ /* 0x000f24000802017f */
[----:B----4-:R-:W-:Y:S05]  /*14650*/  @!P1 BRA `(.L_x_7568) ;  /* 0x0000002c00309947 */ /* 0x010fea0003800000 */
.L_x_7651:
[----:B------:R-:W-:Y:S05]  /*14660*/  @!P0 BRA `(.L_x_7569) ;  /* 0x0000000000048947 */ /* 0x000fea0003800000 */
[----:B------:R-:W-:Y:S01]  /*14670*/  BPT.TRAP 0x1 ;  /* 0x000000040000795c */ /* 0x000fe20000300000 */
.L_x_7569:
[----:B------:R-:W0:Y:S02]  /*14680*/  SYNCS.PHASECHK.TRANS64.TRYWAIT P1, [R3+URZ+0x38860], R2 ;  /* 0x03886002030075a7 */ /* 0x000e24000802017f */
[----:B0-----:R-:W-:Y:S05]  /*14690*/  @!P1 BRA `(.L_x_7570) ;  /* 0x0000002c00349947 */ /* 0x001fea0003800000 */
.L_x_7652:
[----:B------:R-:W-:Y:S05]  /*146a0*/  @!P0 BRA `(.L_x_7571) ;  /* 0x0000000000048947 */ /* 0x000fea0003800000 */
[----:B------:R-:W-:Y:S01]  /*146b0*/  BPT.TRAP 0x1 ;  /* 0x000000040000795c */ /* 0x000fe20000300000 */
.L_x_7571:
[----:B------:R0:W0:Y:S02]  /*146c0*/  SYNCS.PHASECHK.TRANS64.TRYWAIT P0, [R5+URZ+0x38860], R0 ;  /* 0x03886000050075a7 */ /* 0x000024000800017f */
[----:B0-----:R-:W-:Y:S05]  /*146d0*/  @!P0 NANOSLEEP.SYNCS 0x989680 ;  /* 0x009896800000895d */ /* 0x001fea0003900000 */
[----:B------:R-:W0:Y:S02]  /*146e0*/  @!P0 SYNCS.PHASECHK.TRANS64 P0, [R5+URZ+0x38860], R0 ;  /* 0x03886000050085a7 */ /* 0x000e24000800007f */
[----:B0-----:R-:W-:Y:S05]  /*146f0*/  @!P0 BRA `(.L_x_7571) ;  /* 0xfffffffc00f08947 */ /* 0x001fea000383ffff */
.L_x_7563:
[----:B------:R-:W-:Y:S05]  /*14700*/  BSYNC B0 ;  /* 0x0000000000007941 */ /* 0x000fea0003800000 */
.L_x_7562:
[----:B------:R-:W-:Y:S05]  /*14710*/  EXIT ;  /* 0x000000000000794d */ /* 0x000fea0003800000 */
.L_x_7458:
[----:B0-----:R0:W1:Y:S02]  /*14720*/  SYNCS.PHASECHK.TRANS64.TRYWAIT P1, [R17+URZ+0x38800], R4 ;  /* 0x03880004110075a7 */ /* 0x001064000802017f */
[----:B-1----:R-:W-:Y:S05]  /*14730*/  @!P1 NANOSLEEP.SYNCS 0x989680 ;  /* 0x009896800000995d */ /* 0x002fea0003900000 */
[----:B------:R-:W1:Y:S02]  /*14740*/  @!P1 SYNCS.PHASECHK.TRANS64 P1, [R17+URZ+0x38800], R4 ;  /* 0x03880004110095a7 */ /* 0x000e64000802007f */
[----:B-1----:R-:W-:Y:S05]  /*14750*/  @!P1 BRA `(.L_x_7458) ;  /* 0xfffffffc00f09947 */ /* 0x002fea000383ffff */
[----:B------:R-:W-:Y:S05]  /*14760*/  BRA `(.L_x_7572) ;  /* 0xfffffef000247947 */ /* 0x000fea000383ffff */
.L_x_7462:
[----:B--2---:R2:W3:Y:S02]  /*14770*/  SYNCS.PHASECHK.TRANS64.TRYWAIT P1, [R9+URZ+0x38830], R6 ;  /* 0x03883006090075a7 */ /* 0x0044e4000802017f */
[----:B---3--:R-:W-:Y:S05]  /*14780*/  @!P1 NANOSLEEP.SYNCS 0x989680 ;  /* 0x009896800000995d */ /* 0x008fea0003900000 */
[----:B------:R-:W3:Y:S02]  /*14790*/  @!P1 SYNCS.PHASECHK.TRANS64 P1, [R9+URZ+0x38830], R6 ;  /* 0x03883006090095a7 */ /* 0x000ee4000802007f */
[----:B---3--:R-:W-:Y:S05]  /*147a0*/  @!P1 BRA `(.L_x_7462) ;  /* 0xfffffffc00f09947 */ /* 0x008fea000383ffff */
[----:B------:R-:W-:Y:S05]  /*147b0*/  BRA `(.L_x_7461) ;  /* 0xfffffef000447947 */ /* 0x000fea000383ffff */
.L_x_7463:
[----:B---3--:R3:W4:Y:S02]  /*147c0*/  SYNCS.PHASECHK.TRANS64.TRYWAIT P1, [R17+URZ+0x38810], R4 ;  /* 0x03881004110075a7 */ /* 0x008724000802017f */
[----:B----4-:R-:W-:Y:S05]  /*147d0*/  @!P1 NANOSLEEP.SYNCS 0x989680 ;  /* 0x009896800000995d */ /* 0x010fea0003900000 */
[----:B------:R-:W4:Y:S02]  /*147e0*/  @!P1 SYNCS.PHASECHK.TRANS64 P1, [R17+URZ+0x38810], R4 ;  /* 0x03881004110095a7 */ /* 0x000f24000802007f */
[----:B----4-:R-:W-:Y:S05]  /*147f0*/  @!P1 BRA `(.L_x_7463) ;  /* 0xfffffffc00f09947 */ /* 0x010fea000383ffff */
[----:B------:R-:W-:Y:S05]  /*14800*/  BRA `(.L_x_7573) ;  /* 0xfffffef000d07947 */ /* 0x000fea000383ffff */
.L_x_7467:
[----:B0-----:R0:W3:Y:S02]  /*14810*/  SYNCS.PHASECHK.TRANS64.TRYWAIT P1, [R9+URZ+0x38850], R6 ;  /* 0x03885006090075a7 */ /* 0x0010e4000802017f */
[----:B---3--:R-:W-:Y:S05]  /*14820*/  @!P1 NANOSLEEP.SYNCS 0x989680 ;  /* 0x009896800000995d */ /* 0x008fea0003900000 */
[----:B------:R-:W3:Y:S02]  /*14830*/  @!P1 SYNCS.PHASECHK.TRANS64 P1, [R9+URZ+0x38850], R6 ;  /* 0x03885006090095a7 */ /* 0x000ee4000802007f */
[----:B---3--:R-:W-:Y:S05]  /*14840*/  @!P1 BRA `(.L_x_7467) ;  /* 0xfffffffc00f09947 */ /* 0x008fea000383ffff */
[----:B------:R-:W-:Y:S05]  /*14850*/  BRA `(.L_x_7466) ;  /* 0xfffffef400007947 */ /* 0x000fea000383ffff */
.L_x_7474:
[----:B-1----:R1:W2:Y:S02]  /*14860*/  SYNCS.PHASECHK.TRANS64.TRYWAIT P1, [R9+URZ+0x38830], R8 ;  /* 0x03883008090075a7 */ /* 0x0022a4000802017f */
[----:B--2---:R-:W-:Y:S05]  /*14870*/  @!P1 NANOSLEEP.SYNCS 0x989680 ;  /* 0x009896800000995d */ /* 0x004fea0003900000 */
[----:B------:R-:W2:Y:S02]  /*14880*/  @!P1 SYNCS.PHASECHK.TRANS64 P1, [R9+URZ+0x38830], R8 ;  /* 0x03883008090095a7 */ /* 0x000ea4000802007f */
[----:B--2---:R-:W-:Y:S05]  /*14890*/  @!P1 BRA `(.L_x_7474) ;  /* 0xfffffffc00f09947 */ /* 0x004fea000383ffff */
[----:B------:R-:W-:Y:S05]  /*148a0*/  BRA `(.L_x_7473) ;  /* 0xffffff1c00247947 */ /* 0x000fea000383ffff */
.L_x_7478:
[----:B---3--:R3:W4:Y:S02]  /*148b0*/  SYNCS.PHASECHK.TRANS64.TRYWAIT P1, [R9+URZ+0x38850], R8 ;  /* 0x03885008090075a7 */ /* 0x008724000802017f */
[----:B----4-:R-:W-:Y:S05]  /*148c0*/  @!P1 NANOSLEEP.SYNCS 0x989680 ;  /* 0x009896800000995d */ /* 0x010fea0003900000 */
[----:B------:R-:W4:Y:S02]  /*148d0*/  @!P1 SYNCS.PHASECHK.TRANS64 P1, [R9+URZ+0x38850], R8 ;  /* 0x03885008090095a7 */ /* 0x000f24000802007f */
[----:B----4-:R-:W-:Y:S05]  /*148e0*/  @!P1 BRA `(.L_x_7478) ;  /* 0xfffffffc00f09947 */ /* 0x010fea000383ffff */
[----:B------:R-:W-:Y:S05]  /*148f0*/  BRA `(.L_x_7477) ;  /* 0xffffff1c00847947 */ /* 0x000fea000383ffff */
.L_x_7486:
[----:B-1----:R1:W2:Y:S02]  /*14900*/  SYNCS.PHASECHK.TRANS64.TRYWAIT P1, [R9+URZ+0x38830], R8 ;  /* 0x03883008090075a7 */ /* 0x0022a4000802017f */
[----:B--2---:R-:W-:Y:S05]  /*14910*/  @!P1 NANOSLEEP.SYNCS 0x989680 ;  /* 0x009896800000995d */ /* 0x004fea0003900000 */
[----:B------:R-:W2:Y:S02]  /*14920*/  @!P1 SYNCS.PHASECHK.TRANS64 P1, [R9+URZ+0x38830], R8 ;  /* 0x03883008090095a7 */ /* 0x000ea4000802007f */
[----:B--2---:R-:W-:Y:S05]  /*14930*/  @!P1 BRA `(.L_x_7486) ;  /* 0xfffffffc00f09947 */ /* 0x004fea000383ffff */
[----:B------:R-:W-:Y:S05]  /*14940*/  BRA `(.L_x_7485) ;  /* 0xffffff4c00a07947 */ /* 0x000fea000383ffff */
.L_x_7490:
[----:B---3--:R3:W4:Y:S02]  /*14950*/  SYNCS.PHASECHK.TRANS64.TRYWAIT P1, [R9+URZ+0x38850], R8 ;  /* 0x03885008090075a7 */ /* 0x008724000802017f */
[----:B----4-:R-:W-:Y:S05]  /*14960*/  @!P1 NANOSLEEP.SYNCS 0x989680 ;  /* 0x009896800000995d */ /* 0x010fea0003900000 */
[----:B------:R-:W4:Y:S02]  /*14970*/  @!P1 SYNCS.PHASECHK.TRANS64 P1, [R9+URZ+0x38850], R8 ;  /* 0x03885008090095a7 */ /* 0x000f24000802007f */
[----:B----4-:R-:W-:Y:S05]  /*14980*/  @!P1 BRA `(.L_x_7490) ;  /* 0xfffffffc00f09947 */ /* 0x010fea000383ffff */
[----:B------:R-:W-:Y:S05]  /*14990*/  BRA `(.L_x_7489) ;  /* 0xffffff5000007947 */ /* 0x000fea000383ffff */
.L_x_7516:
        /* <DEDUP_REMOVED lines=10> */
.L_x_7574:
[----:B------:R-:W-:Y:S05]  /*14a40*/  BRA `(.L_x_7575) ;  /* 0xffffffc000907947 */ /* 0x000fea000383ffff */
.L_x_7519:
[----:B0-----:R0:W1:Y:S02]  /*14a50*/  SYNCS.PHASECHK.TRANS64.TRYWAIT P0, [R27+URZ+0x38840], R0 ;  /* 0x038840001b0075a7 */ /* 0x001064000800017f */
[----:B-1----:R-:W-:Y:S05]  /*14a60*/  @!P0 NANOSLEEP.SYNCS 0x989680 ;  /* 0x009896800000895d */ /* 0x002fea0003900000 */
[----:B------:R-:W1:Y:S02]  /*14a70*/  @!P0 SYNCS.PHASECHK.TRANS64 P0, [R27+URZ+0x38840], R0 ;  /* 0x038840001b0085a7 */ /* 0x000e64000800007f */
[----:B-1----:R-:W-:Y:S05]  /*14a80*/  @!P0 BRA `(.L_x_7519) ;  /* 0xfffffffc00f08947 */ /* 0x002fea000383ffff */
[----:B------:R-:W-:Y:S05]  /*14a90*/  BRA `(.L_x_7576) ;  /* 0xffffffc400407947 */ /* 0x000fea000383ffff */
.L_x_7520:
        /* <DEDUP_REMOVED lines=8> */
.L_x_7578:
[----:B------:R-:W-:Y:S05]  /*14b20*/  BSYNC B0 ;  /* 0x0000000000007941 */ /* 0x000fea0003800000 */
.L_x_7577:
        /* <DEDUP_REMOVED lines=9> */
.L_x_7579:
[----:B------:R-:W-:Y:S02]  /*14bc0*/  IMAD.MOV.U32 R13, RZ, RZ, R5 ;  /* 0x000000ffff0d7224 */ /* 0x000fe400078e0005 */
[----:B------:R-:W-:Y:S01]  /*14bd0*/  IMAD.MOV.U32 R12, RZ, RZ, 0x1 ;  /* 0x00000001ff0c7424 */ /* 0x000fe200078e00ff */
[----:B------:R-:W-:-:S13]  /*14be0*/  @P0 LEA R6, P1, R8, R14, 0x1 ;  /* 0x0000000e08060211 */ /* 0x000fda00078208ff */
[----:B------:R-:W-:Y:S05]  /*14bf0*/  WARPSYNC.COLLECTIVE R15, `(.L_x_7580) ;  /* 0x000000000f087348 */ /* 0x000fea0003c00000 */
[----:B------:R0:W1:Y:S02]  /*14c00*/  SHFL.IDX P6, R14, R13, R12, R11 ;  /* 0x0000000c0d0e7389 */ /* 0x00006400000c000b */
[----:B01----:R-:W-:Y:S01]  /*14c10*/  ENDCOLLECTIVE ;  /* 0x000000000000791b */ /* 0x003fe20003800000 */
.L_x_7580:
        /* <DEDUP_REMOVED lines=12> */
.L_x_7581:
[----:B------:R-:W-:Y:S02]  /*14ce0*/  @P0 IMAD R9, R4, 0x2, R17 ;  /* 0x0000000204090824 */ /* 0x000fe400078e0211 */
[----:B------:R-:W-:Y:S02]  /*14cf0*/  IMAD.MOV.U32 R13, RZ, RZ, R5 ;  /* 0x000000ffff0d7224 */ /* 0x000fe400078e0005 */
[----:B------:R-:W-:Y:S01]  /*14d00*/  IMAD.MOV.U32 R12, RZ, RZ, 0x2 ;  /* 0x00000002ff0c7424 */ /* 0x000fe200078e00ff */
[----:B------:R-:W-:-:S13]  /*14d10*/  @P0 LEA R6, P1, R8, R14, 0x1 ;  /* 0x0000000e08060211 */ /* 0x000fda00078208ff */
[----:B------:R-:W-:Y:S05]  /*14d20*/  WARPSYNC.COLLECTIVE R15, `(.L_x_7582) ;  /* 0x000000000f087348 */ /* 0x000fea0003c00000 */
[----:B------:R0:W1:Y:S02]  /*14d30*/  SHFL.IDX P6, R14, R13, R12, R11 ;  /* 0x0000000c0d0e7389 */ /* 0x00006400000c000b */
[----:B01----:R-:W-:Y:S01]  /*14d40*/  ENDCOLLECTIVE ;  /* 0x000000000000791b */ /* 0x003fe20003800000 */
.L_x_7582:
        /* <DEDUP_REMOVED lines=12> */
.L_x_7583:
[----:B------:R-:W-:Y:S02]  /*14e10*/  @P0 IMAD R7, R4, 0x2, R17 ;  /* 0x0000000204070824 */ /* 0x000fe400078e0211 */
[----:B------:R-:W-:Y:S02]  /*14e20*/  IMAD.MOV.U32 R13, RZ, RZ, R5 ;  /* 0x000000ffff0d7224 */ /* 0x000fe400078e0005 */
[----:B------:R-:W-:Y:S01]  /*14e30*/  IMAD.MOV.U32 R12, RZ, RZ, 0x3 ;  /* 0x00000003ff0c7424 */ /* 0x000fe200078e00ff */
[----:B------:R-:W-:-:S13]  /*14e40*/  @P0 LEA R6, P1, R8, R14, 0x1 ;  /* 0x0000000e08060211 */ /* 0x000fda00078208ff */
[----:B------:R-:W-:Y:S05]  /*14e50*/  WARPSYNC.COLLECTIVE R15, `(.L_x_7584) ;  /* 0x000000000f087348 */ /* 0x000fea0003c00000 */
[----:B------:R0:W1:Y:S02]  /*14e60*/  SHFL.IDX P6, R14, R13, R12, R11 ;  /* 0x0000000c0d0e7389 */ /* 0x00006400000c000b */
[----:B01----:R-:W-:Y:S01]  /*14e70*/  ENDCOLLECTIVE ;  /* 0x000000000000791b */ /* 0x003fe20003800000 */
.L_x_7584:
        /* <DEDUP_REMOVED lines=11> */
.L_x_7585:
[----:B------:R-:W-:Y:S05]  /*14f30*/  BRA `(.L_x_7586) ;  /* 0xffffffc400087947 */ /* 0x000fea000383ffff */
.L_x_7525:
[----:B------:R-:W-:Y:S01]  /*14f40*/  IMAD.MOV.U32 R13, RZ, RZ, R5 ;  /* 0x000000ffff0d7224 */ /* 0x000fe200078e0005 */
[----:B------:R-:W-:Y:S01]  /*14f50*/  LOP3.LUT R16, R16, 0xfffffeff, RZ, 0xc0, !PT ;  /* 0xfffffeff10107812 */ /* 0x000fe200078ec0ff */
[----:B------:R-:W-:Y:S02]  /*14f60*/  IMAD.MOV.U32 R12, RZ, RZ, RZ ;  /* 0x000000ffff0c7224 */ /* 0x000fe400078e00ff */
[----:B------:R-:W-:Y:S02]  /*14f70*/  IMAD.MOV.U32 R11, RZ, RZ, 0x181f ;  /* 0x0000181fff0b7424 */ /* 0x000fe400078e00ff */
[----:B------:R-:W-:Y:S02]  /*14f80*/  IMAD.MOV.U32 R15, RZ, RZ, -0x1 ;  /* 0xffffffffff0f7424 */ /* 0x000fe400078e00ff */
[----:B------:R-:W-:-:S07]  /*14f90*/  IMAD.U32 R4, RZ, RZ, UR42 ;  /* 0x0000002aff047e24 */ /* 0x000fce000f8e00ff */
[----:B-1----:R-:W-:Y:S05]  /*14fa0*/  WARPSYNC.COLLECTIVE R15, `(.L_x_7587) ;  /* 0x000000000f087348 */ /* 0x002fea0003c00000 */
[----:B------:R0:W2:Y:S02]  /*14fb0*/  SHFL.IDX P6, R14, R13, R12, R11 ;  /* 0x0000000c0d0e7389 */ /* 0x0000a400000c000b */
[----:B012---:R-:W-:Y:S01]  /*14fc0*/  ENDCOLLECTIVE ;  /* 0x000000000000791b */ /* 0x007fe20003800000 */
.L_x_7587:
[----:B------:R-:W-:-:S05]  /*14fd0*/  IMAD R4, R4, 0x40, R9 ;  /* 0x0000004004047824 */ /* 0x000fca00078e0209 */
        /* <DEDUP_REMOVED lines=8> */
.L_x_7588:
[----:B------:R-:W-:Y:S02]  /*15060*/  IMAD.MOV.U32 R13, RZ, RZ, R5 ;  /* 0x000000ffff0d7224 */ /* 0x000fe400078e0005 */
[----:B------:R-:W-:Y:S01]  /*15070*/  IMAD.MOV.U32 R12, RZ, RZ, 0x1 ;  /* 0x00000001ff0c7424 */ /* 0x000fe200078e00ff */
[----:B------:R-:W-:-:S13]  /*15080*/  @!P1 LEA R6, P0, R8, R14, 0x1 ;  /* 0x0000000e08069211 */ /* 0x000fda00078008ff */
[----:B------:R-:W-:Y:S05]  /*15090*/  WARPSYNC.COLLECTIVE R15, `(.L_x_7589) ;  /* 0x000000000f087348 */ /* 0x000fea0003c00000 */
[----:B------:R0:W1:Y:S02]  /*150a0*/  SHFL.IDX P6, R14, R13, R12, R11 ;  /* 0x0000000c0d0e7389 */ /* 0x00006400000c000b */
[----:B01----:R-:W-:Y:S01]  /*150b0*/  ENDCOLLECTIVE ;  /* 0x000000000000791b */ /* 0x003fe20003800000 */
.L_x_7589:
        /* <DEDUP_REMOVED lines=14> */
.L_x_7590:
[----:B------:R-:W-:Y:S01]  /*151a0*/  LOP3.LUT R16, R16, 0xffffffbf, RZ, 0xc0, !PT ;  /* 0xffffffbf10107812 */ /* 0x000fe200078ec0ff */
[----:B------:R-:W-:Y:S02]  /*151b0*/  IMAD.MOV.U32 R13, RZ, RZ, R5 ;  /* 0x000000ffff0d7224 */ /* 0x000fe400078e0005 */
[----:B------:R-:W-:Y:S01]  /*151c0*/  IMAD.MOV.U32 R12, RZ, RZ, 0x2 ;  /* 0x00000002ff0c7424 */ /* 0x000fe200078e00ff */
[----:B------:R-:W-:-:S13]  /*151d0*/  @!P1 LEA R6, P0, R8, R14, 0x1 ;  /* 0x0000000e08069211 */ /* 0x000fda00078008ff */
[----:B------:R-:W-:Y:S05]  /*151e0*/  WARPSYNC.COLLECTIVE R15, `(.L_x_7591) ;  /* 0x000000000f087348 */ /* 0x000fea0003c00000 */
[----:B------:R0:W1:Y:S02]  /*151f0*/  SHFL.IDX P6, R14, R13, R12, R11 ;  /* 0x0000000c0d0e7389 */ /* 0x00006400000c000b */
[----:B01----:R-:W-:Y:S01]  /*15200*/  ENDCOLLECTIVE ;  /* 0x000000000000791b */ /* 0x003fe20003800000 */
.L_x_7591:
        /* <DEDUP_REMOVED lines=14> */
.L_x_7592:
[----:B------:R-:W-:Y:S02]  /*152f0*/  IMAD.MOV.U32 R13, RZ, RZ, R5 ;  /* 0x000000ffff0d7224 */ /* 0x000fe400078e0005 */
[----:B------:R-:W-:Y:S01]  /*15300*/  IMAD.MOV.U32 R12, RZ, RZ, 0x3 ;  /* 0x00000003ff0c7424 */ /* 0x000fe200078e00ff */
[----:B------:R-:W-:-:S13]  /*15310*/  @!P1 LEA R6, P0, R8, R14, 0x1 ;  /* 0x0000000e08069211 */ /* 0x000fda00078008ff */
[----:B------:R-:W-:Y:S05]  /*15320*/  WARPSYNC.COLLECTIVE R15, `(.L_x_7593) ;  /* 0x000000000f087348 */ /* 0x000fea0003c00000 */
[----:B------:R0:W1:Y:S02]  /*15330*/  SHFL.IDX P6, R14, R13, R12, R11 ;  /* 0x0000000c0d0e7389 */ /* 0x00006400000c000b */
[----:B01----:R-:W-:Y:S01]  /*15340*/  ENDCOLLECTIVE ;  /* 0x000000000000791b */ /* 0x003fe20003800000 */
.L_x_7593:
        /* <DEDUP_REMOVED lines=11> */
.L_x_7594:
[----:B------:R-:W-:Y:S05]  /*15400*/  BRA `(.L_x_7595) ;  /* 0xffffffc400f87947 */ /* 0x000fea000383ffff */
.L_x_7529:
        /* <DEDUP_REMOVED lines=8> */
.L_x_7597:
[----:B------:R-:W-:Y:S05]  /*15490*/  BSYNC B0 ;  /* 0x0000000000007941 */ /* 0x000fea0003800000 */
.L_x_7596:
[----:B------:R-:W-:Y:S01]  /*154a0*/  IMAD.MOV.U32 R13, RZ, RZ, R0 ;  /* 0x000000ffff0d7224 */ /* 0x000fe200078e0000 */
[----:B------:R-:W-:Y:S01]  /*154b0*/  LOP3.LUT P1, RZ, R16, 0x100, RZ, 0xc0, !PT ;  /* 0x0000010010ff7812 */ /* 0x000fe2000782c0ff */
[----:B------:R-:W-:Y:S01]  /*154c0*/  IMAD.MOV.U32 R12, RZ, RZ, RZ ;  /* 0x000000ffff0c7224 */ /* 0x000fe200078e00ff */
[----:B------:R-:W-:Y:S01]  /*154d0*/  P2R R5, PR, RZ, 0x4 ;  /* 0x00000004ff057803 */ /* 0x000fe20000000000 */
[----:B------:R-:W-:Y:S02]  /*154e0*/  IMAD.MOV.U32 R11, RZ, RZ, 0x181f ;  /* 0x0000181fff0b7424 */ /* 0x000fe400078e00ff */
[----:B------:R-:W-:Y:S02]  /*154f0*/  IMAD.MOV.U32 R15, RZ, RZ, -0x1 ;  /* 0xffffffffff0f7424 */ /* 0x000fe400078e00ff */
[----:B------:R-:W-:-:S07]  /*15500*/  IMAD.MOV.U32 R2, RZ, RZ, R14 ;  /* 0x000000ffff027224 */ /* 0x000fce00078e000e */
[----:B------:R-:W-:Y:S05]  /*15510*/  WARPSYNC.COLLECTIVE R15, `(.L_x_7598) ;  /* 0x000000000f087348 */ /* 0x000fea0003c00000 */
[----:B------:R0:W1:Y:S02]  /*15520*/  SHFL.IDX P6, R14, R13, R12, R11 ;  /* 0x0000000c0d0e7389 */ /* 0x00006400000c000b */
[----:B01----:R-:W-:Y:S01]  /*15530*/  ENDCOLLECTIVE ;  /* 0x000000000000791b */ /* 0x003fe20003800000 */
.L_x_7598:
[----:B------:R-:W-:Y:S02]  /*15540*/  IMAD.MOV.U32 R13, RZ, RZ, R4 ;  /* 0x000000ffff0d7224 */ /* 0x000fe400078e0004 */
[----:B------:R-:W-:Y:S01]  /*15550*/  IMAD.MOV.U32 R12, RZ, RZ, 0x1 ;  /* 0x00000001ff0c7424 */ /* 0x000fe200078e00ff */
[----:B------:R-:W-:Y:S02]  /*15560*/  @!P1 LEA R7, P0, R8, R14, 0x1 ;  /* 0x0000000e08079211 */ /* 0x000fe400078008ff */
[----:B------:R-:W-:-:S03]  /*15570*/  LOP3.LUT P6, RZ, R16, 0x40000, RZ, 0xc0, !PT ;  /* 0x0004000010ff7812 */ /* 0x000fc600078cc0ff */
[----:B------:R-:W-:Y:S01]  /*15580*/  @!P1 IMAD.X R3, RZ, RZ, R2, P0 ;  /* 0x000000ffff039224 */ /* 0x000fe200000e0602 */
[----:B------:R-:W-:Y:S01]  /*15590*/  LOP3.LUT P0, RZ, R16, 0x80000, RZ, 0xc0, !PT ;  /* 0x0008000010ff7812 */ /* 0x000fe2000780c0ff */
[----:B------:R-:W-:-:S12]  /*155a0*/  @!P1 IMAD.MOV.U32 R2, RZ, RZ, R7 ;  /* 0x000000ffff029224 */ /* 0x000fd800078e0007 */
        /* <DEDUP_REMOVED lines=9> */
.L_x_7599:
        /* <DEDUP_REMOVED lines=15> */
.L_x_7600:
        /* <DEDUP_REMOVED lines=14> */
[----:B------:R-:W-:-:S04]  /*15810*/  ISETP.NE.AND P2, PT, R5, RZ, PT ;  /* 0x000000ff0500720c */ /* 0x000fc80003f45270 */
        /* <DEDUP_REMOVED lines=12> */
.L_x_7601:
[----:B------:R-:W-:Y:S02]  /*158e0*/  IMAD.MOV.U32 R13, RZ, RZ, R0 ;  /* 0x000000ffff0d7224 */ /* 0x000fe400078e0000 */
[----:B------:R-:W-:-:S07]  /*158f0*/  IMAD.MOV.U32 R5, RZ, RZ, R14 ;  /* 0x000000ffff057224 */ /* 0x000fce00078e000e */
[----:B------:R-:W-:Y:S05]  /*15900*/  WARPSYNC.COLLECTIVE R15, `(.L_x_7602) ;  /* 0x000000000f087348 */ /* 0x000fea0003c00000 */
[----:B------:R0:W1:Y:S02]  /*15910*/  SHFL.IDX P6, R14, R13, R12, R11 ;  /* 0x0000000c0d0e7389 */ /* 0x00006400000c000b */
[----:B01----:R-:W-:Y:S01]  /*15920*/  ENDCOLLECTIVE ;  /* 0x000000000000791b */ /* 0x003fe20003800000 */
.L_x_7602:
        /* <DEDUP_REMOVED lines=17> */
.L_x_7603:
        /* <DEDUP_REMOVED lines=14> */
.L_x_7604:
[----:B------:R-:W-:Y:S01]  /*15b20*/  @!PT LDS RZ, [RZ] ;  /* 0x00000000fffff984 */ /* 0x000fe20000000800 */
[----:B------:R-:W-:Y:S01]  /*15b30*/  @!PT LDS RZ, [RZ] ;  /* 0x00000000fffff984 */ /* 0x000fe20000000800 */
[----:B------:R-:W-:Y:S01]  /*15b40*/  @!PT LDS RZ, [RZ] ;  /* 0x00000000fffff984 */ /* 0x000fe20000000800 */
[----:B------:R2:W-:Y:S01]  /*15b50*/  @!P1 LDGSTS.E.BYPASS.LTC128B.128 [R22+0x35400], desc[UR44][R2.64+0x380], P0 ;  /* 0x3540038002169fae */ /* 0x0005e20008101d6c */
[----:B------:R-:W-:Y:S05]  /*15b60*/  BRA `(.L_x_7605) ;  /* 0xffffffc800807947 */ /* 0x000fea000383ffff */
.L_x_7532:
[----:B0-----:R0:W2:Y:S02]  /*15b70*/  SYNCS.PHASECHK.TRANS64.TRYWAIT P0, [R17+URZ+0x38820], R0 ;  /* 0x03882000110075a7 */ /* 0x0010a4000800017f */
[----:B--2---:R-:W-:Y:S05]  /*15b80*/  @!P0 NANOSLEEP.SYNCS 0x989680 ;  /* 0x009896800000895d */ /* 0x004fea0003900000 */
[----:B------:R-:W2:Y:S02]  /*15b90*/  @!P0 SYNCS.PHASECHK.TRANS64 P0, [R17+URZ+0x38820], R0 ;  /* 0x03882000110085a7 */ /* 0x000ea4000800007f */
[----:B--2---:R-:W-:Y:S05]  /*15ba0*/  @!P0 BRA `(.L_x_7532) ;  /* 0xfffffffc00f08947 */ /* 0x004fea000383ffff */
[----:B------:R-:W-:Y:S05]  /*15bb0*/  BRA `(.L_x_7606) ;  /* 0xffffffcc00047947 */ /* 0x000fea000383ffff */
.L_x_7535:
[----:B0-----:R0:W2:Y:S02]  /*15bc0*/  SYNCS.PHASECHK.TRANS64.TRYWAIT P0, [R27+URZ+0x38860], R0 ;  /* 0x038860001b0075a7 */ /* 0x0010a4000800017f */
[----:B--2---:R-:W-:Y:S05]  /*15bd0*/  @!P0 NANOSLEEP.SYNCS 0x989680 ;  /* 0x009896800000895d */ /* 0x004fea0003900000 */
[----:B------:R-:W2:Y:S02]  /*15be0*/  @!P0 SYNCS.PHASECHK.TRANS64 P0, [R27+URZ+0x38860], R0 ;  /* 0x038860001b0085a7 */ /* 0x000ea4000800007f */
[----:B--2---:R-:W-:Y:S05]  /*15bf0*/  @!P0 BRA `(.L_x_7535) ;  /* 0xfffffffc00f08947 */ /* 0x004fea000383ffff */
[----:B------:R-:W-:Y:S05]  /*15c00*/  BRA `(.L_x_7607) ;  /* 0xffffffcc00147947 */ /* 0x000fea000383ffff */
.L_x_7536:
        /* <DEDUP_REMOVED lines=8> */
.L_x_7609:
[----:B------:R-:W-:Y:S05]  /*15c90*/  BSYNC B0 ;  /* 0x0000000000007941 */ /* 0x000fea0003800000 */
.L_x_7608:
        /* <DEDUP_REMOVED lines=15> */
.L_x_7610:
        /* <DEDUP_REMOVED lines=34> */
.L_x_7611:
[----:B------:R-:W-:Y:S02]  /*15fb0*/  IMAD.MOV.U32 R13, RZ, RZ, R6 ;  /* 0x000000ffff0d7224 */ /* 0x000fe400078e0006 */
[----:B------:R-:W-:-:S07]  /*15fc0*/  IMAD.MOV.U32 R3, RZ, RZ, R14 ;  /* 0x000000ffff037224 */ /* 0x000fce00078e000e */
[----:B------:R-:W-:Y:S05]  /*15fd0*/  WARPSYNC.COLLECTIVE R15, `(.L_x_7612) ;  /* 0x000000000f087348 */ /* 0x000fea0003c00000 */
[----:B------:R0:W1:Y:S02]  /*15fe0*/  SHFL.IDX P6, R14, R13, R12, R11 ;  /* 0x0000000c0d0e7389 */ /* 0x00006400000c000b */
[----:B01----:R-:W-:Y:S01]  /*15ff0*/  ENDCOLLECTIVE ;  /* 0x000000000000791b */ /* 0x003fe20003800000 */
.L_x_7612:
        /* <DEDUP_REMOVED lines=28> */
.L_x_7613:
[----:B------:R-:W-:Y:S02]  /*161c0*/  IMAD.MOV.U32 R13, RZ, RZ, R6 ;  /* 0x000000ffff0d7224 */ /* 0x000fe400078e0006 */
[----:B------:R-:W-:-:S07]  /*161d0*/  IMAD.MOV.U32 R8, RZ, RZ, R14 ;  /* 0x000000ffff087224 */ /* 0x000fce00078e000e */
[----:B------:R-:W-:Y:S05]  /*161e0*/  WARPSYNC.COLLECTIVE R15, `(.L_x_7614) ;  /* 0x000000000f087348 */ /* 0x000fea0003c00000 */
[----:B------:R0:W1:Y:S02]  /*161f0*/  SHFL.IDX P6, R14, R13, R12, R11 ;  /* 0x0000000c0d0e7389 */ /* 0x00006400000c000b */
[----:B01----:R-:W-:Y:S01]  /*16200*/  ENDCOLLECTIVE ;  /* 0x000000000000791b */ /* 0x003fe20003800000 */
.L_x_7614:
        /* <DEDUP_REMOVED lines=28> */
.L_x_7615:
[----:B------:R-:W-:Y:S02]  /*163d0*/  IMAD.MOV.U32 R13, RZ, RZ, R6 ;  /* 0x000000ffff0d7224 */ /* 0x000fe400078e0006 */
[----:B------:R-:W-:-:S07]  /*163e0*/  IMAD.MOV.U32 R7, RZ, RZ, R14 ;  /* 0x000000ffff077224 */ /* 0x000fce00078e000e */
[----:B------:R-:W-:Y:S05]  /*163f0*/  WARPSYNC.COLLECTIVE R15, `(.L_x_7616) ;  /* 0x000000000f087348 */ /* 0x000fea0003c00000 */
[----:B------:R0:W1:Y:S02]  /*16400*/  SHFL.IDX P6, R14, R13, R12, R11 ;  /* 0x0000000c0d0e7389 */ /* 0x00006400000c000b */
[----:B01----:R-:W-:Y:S01]  /*16410*/  ENDCOLLECTIVE ;  /* 0x000000000000791b */ /* 0x003fe20003800000 */
.L_x_7616:
[----:B------:R-:W-:Y:S05]  /*16420*/  BRA `(.L_x_7617) ;  /* 0xffffffc800c07947 */ /* 0x000fea000383ffff */
.L_x_7542:
[----:B0-----:R0:W2:Y:S02]  /*16430*/  SYNCS.PHASECHK.TRANS64.TRYWAIT P0, [R8+URZ+0x38840], R20 ;  /* 0x03884014080075a7 */ /* 0x0010a4000800017f */
[----:B--2---:R-:W-:Y:S05]  /*16440*/  @!P0 NANOSLEEP.SYNCS 0x989680 ;  /* 0x009896800000895d */ /* 0x004fea0003900000 */
[----:B------:R-:W2:Y:S02]  /*16450*/  @!P0 SYNCS.PHASECHK.TRANS64 P0, [R8+URZ+0x38840], R20 ;  /* 0x03884014080085a7 */ /* 0x000ea4000800007f */
[----:B--2---:R-:W-:Y:S05]  /*16460*/  @!P0 BRA `(.L_x_7542) ;  /* 0xfffffffc00f08947 */ /* 0x004fea000383ffff */
[----:B------:R-:W-:Y:S05]  /*16470*/  BRA `(.L_x_7618) ;  /* 0xffffffd0001c7947 */ /* 0x000fea000383ffff */
.L_x_7543:
        /* <DEDUP_REMOVED lines=8> */
.L_x_7620:
[----:B------:R-:W-:Y:S05]  /*16500*/  BSYNC B1 ;  /* 0x0000000000017941 */ /* 0x000fea0003800000 */
.L_x_7619:
        /* <DEDUP_REMOVED lines=9> */
.L_x_7621:
[----:B------:R-:W-:Y:S02]  /*165a0*/  IMAD.MOV.U32 R13, RZ, RZ, R27 ;  /* 0x000000ffff0d7224 */ /* 0x000fe400078e001b */
[----:B------:R-:W-:Y:S02]  /*165b0*/  IMAD.MOV.U32 R12, RZ, RZ, 0x1 ;  /* 0x00000001ff0c7424 */ /* 0x000fe400078e00ff */
[----:B------:R-:W-:-:S07]  /*165c0*/  IMAD.MOV.U32 R2, RZ, RZ, R14 ;  /* 0x000000ffff027224 */ /* 0x000fce00078e000e */
[----:B------:R-:W-:Y:S05]  /*165d0*/  WARPSYNC.COLLECTIVE R15, `(.L_x_7622) ;  /* 0x000000000f087348 */ /* 0x000fea0003c00000 */
[----:B------:R0:W1:Y:S02]  /*165e0*/  SHFL.IDX P6, R14, R13, R12, R11 ;  /* 0x0000000c0d0e7389 */ /* 0x00006400000c000b */
[----:B01----:R-:W-:Y:S01]  /*165f0*/  ENDCOLLECTIVE ;  /* 0x000000000000791b */ /* 0x003fe20003800000 */
.L_x_7622:
        /* <DEDUP_REMOVED lines=11> */
.L_x_7623:
[----:B------:R-:W-:Y:S02]  /*166b0*/  IMAD.MOV.U32 R13, RZ, RZ, R27 ;  /* 0x000000ffff0d7224 */ /* 0x000fe400078e001b */
[----:B------:R-:W-:Y:S02]  /*166c0*/  IMAD.MOV.U32 R12, RZ, RZ, 0x2 ;  /* 0x00000002ff0c7424 */ /* 0x000fe400078e00ff */
[----:B------:R-:W-:-:S07]  /*166d0*/  IMAD.MOV.U32 R2, RZ, RZ, R14 ;  /* 0x000000ffff027224 */ /* 0x000fce00078e000e */
[----:B------:R-:W-:Y:S05]  /*166e0*/  WARPSYNC.COLLECTIVE R15, `(.L_x_7624) ;  /* 0x000000000f087348 */ /* 0x000fea0003c00000 */
[----:B------:R0:W1:Y:S02]  /*166f0*/  SHFL.IDX P6, R14, R13, R12, R11 ;  /* 0x0000000c0d0e7389 */ /* 0x00006400000c000b */
[----:B01----:R-:W-:Y:S01]  /*16700*/  ENDCOLLECTIVE ;  /* 0x000000000000791b */ /* 0x003fe20003800000 */
.L_x_7624:
        /* <DEDUP_REMOVED lines=11> */
.L_x_7625:
[----:B------:R-:W-:Y:S02]  /*167c0*/  IMAD.MOV.U32 R13, RZ, RZ, R27 ;  /* 0x000000ffff0d7224 */ /* 0x000fe400078e001b */
[----:B------:R-:W-:Y:S02]  /*167d0*/  IMAD.MOV.U32 R12, RZ, RZ, 0x3 ;  /* 0x00000003ff0c7424 */ /* 0x000fe400078e00ff */
[----:B------:R-:W-:-:S07]  /*167e0*/  IMAD.MOV.U32 R2, RZ, RZ, R14 ;  /* 0x000000ffff027224 */ /* 0x000fce00078e000e */
[----:B------:R-:W-:Y:S05]  /*167f0*/  WARPSYNC.COLLECTIVE R15, `(.L_x_7626) ;  /* 0x000000000f087348 */ /* 0x000fea0003c00000 */
[----:B------:R0:W1:Y:S02]  /*16800*/  SHFL.IDX P6, R14, R13, R12, R11 ;  /* 0x0000000c0d0e7389 */ /* 0x00006400000c000b */
[----:B01----:R-:W-:Y:S01]  /*16810*/  ENDCOLLECTIVE ;  /* 0x000000000000791b */ /* 0x003fe20003800000 */
.L_x_7626:
        /* <DEDUP_REMOVED lines=11> */
.L_x_7627:
[----:B------:R-:W-:Y:S01]  /*168d0*/  IMAD.MOV.U32 R2, RZ, RZ, R14 ;  /* 0x000000ffff027224 */ /* 0x000fe200078e000e */
[----:B------:R-:W-:Y:S06]  /*168e0*/  BRA `(.L_x_7628) ;  /* 0xffffffcc00ac7947 */ /* 0x000fec000383ffff */
.L_x_7548:
[----:B---3--:R3:W4:Y:S02]  /*168f0*/  SYNCS.PHASECHK.TRANS64.TRYWAIT P0, [R8+URZ+0x38860], R20 ;  /* 0x03886014080075a7 */ /* 0x008724000800017f */
[----:B----4-:R-:W-:Y:S05]  /*16900*/  @!P0 NANOSLEEP.SYNCS 0x989680 ;  /* 0x009896800000895d */ /* 0x010fea0003900000 */
[----:B------:R-:W4:Y:S02]  /*16910*/  @!P0 SYNCS.PHASECHK.TRANS64 P0, [R8+URZ+0x38860], R20 ;  /* 0x03886014080085a7 */ /* 0x000f24000800007f */
[----:B----4-:R-:W-:Y:S05]  /*16920*/  @!P0 BRA `(.L_x_7548) ;  /* 0xfffffffc00f08947 */ /* 0x010fea000383ffff */
[----:B------:R-:W-:Y:S05]  /*16930*/  BRA `(.L_x_7629) ;  /* 0xffffffcc00fc7947 */ /* 0x000fea000383ffff */
.L_x_7549:
        /* <DEDUP_REMOVED lines=8> */
.L_x_7631:
[----:B------:R-:W-:Y:S05]  /*169c0*/  BSYNC B1 ;  /* 0x0000000000017941 */ /* 0x000fea0003800000 */
.L_x_7630:
        /* <DEDUP_REMOVED lines=13> */
.L_x_7632:
        /* <DEDUP_REMOVED lines=14> */
.L_x_7633:
        /* <DEDUP_REMOVED lines=17> */
.L_x_7634:
        /* <DEDUP_REMOVED lines=18> */
.L_x_7635:
        /* <DEDUP_REMOVED lines=14> */
.L_x_7636:
        /* <DEDUP_REMOVED lines=17> */
.L_x_7637:
        /* <DEDUP_REMOVED lines=14> */
.L_x_7638:
[----:B------:R-:W-:Y:S05]  /*17080*/  BRA `(.L_x_7639) ;  /* 0xffffffcc00647947 */ /* 0x000fea000383ffff */
.L_x_7557:
[----:B------:R-:W-:Y:S01]  /*17090*/  BSSY B0, `(.L_x_7640) ;  /* 0x0000008000007945 */ /* 0x000fe20003800000 */
[----:B------:R-:W-:Y:S02]  /*170a0*/  IMAD.MOV.U32 R13, RZ, RZ, R36 ;  /* 0x000000ffff0d7224 */ /* 0x000fe400078e0024 */
[----:B------:R-:W-:Y:S02]  /*170b0*/  IMAD.MOV.U32 R12, RZ, RZ, RZ ;  /* 0x000000ffff0c7224 */ /* 0x000fe400078e00ff */
[----:B------:R-:W-:Y:S02]  /*170c0*/  IMAD.MOV.U32 R11, RZ, RZ, 0x1f ;  /* 0x0000001fff0b7424 */ /* 0x000fe400078e00ff */
[----:B------:R-:W-:-:S07]  /*170d0*/  IMAD.MOV.U32 R15, RZ, RZ, -0x1 ;  /* 0xffffffffff0f7424 */ /* 0x000fce00078e00ff */
[----:B012--5:R-:W-:Y:S05]  /*170e0*/  WARPSYNC.COLLECTIVE R15, `(.L_x_7641) ;  /* 0x000000000f087348 */ /* 0x027fea0003c00000 */
[----:B------:R3:W4:Y:S02]  /*170f0*/  SHFL.IDX P6, R14, R13, R12, R11 ;  /* 0x0000000c0d0e7389 */ /* 0x00072400000c000b */
[----:B012345:R-:W-:Y:S01]  /*17100*/  ENDCOLLECTIVE ;  /* 0x000000000000791b */ /* 0x03ffe20003800000 */
.L_x_7641:
[----:B------:R-:W-:Y:S05]  /*17110*/  BSYNC B0 ;  /* 0x0000000000007941 */ /* 0x000fea0003800000 */
.L_x_7640:
[----:B------:R-:W-:Y:S05]  /*17120*/  BRA `(.L_x_7642) ;  /* 0xffffffd000687947 */ /* 0x000fea000383ffff */
.L_x_7560:
[----:B0-----:R0:W4:Y:S02]  /*17130*/  SYNCS.PHASECHK.TRANS64.TRYWAIT P0, [R5+URZ+0x38820], R0 ;  /* 0x03882000050075a7 */ /* 0x001124000800017f */
[----:B----4-:R-:W-:Y:S05]  /*17140*/  @!P0 NANOSLEEP.SYNCS 0x989680 ;  /* 0x009896800000895d */ /* 0x010fea0003900000 */
[----:B------:R-:W4:Y:S02]  /*17150*/  @!P0 SYNCS.PHASECHK.TRANS64 P0, [R5+URZ+0x38820], R0 ;  /* 0x03882000050085a7 */ /* 0x000f24000800007f */
[----:B----4-:R-:W-:Y:S05]  /*17160*/  @!P0 BRA `(.L_x_7560) ;  /* 0xfffffffc00f08947 */ /* 0x010fea000383ffff */
[----:B------:R-:W-:Y:S05]  /*17170*/  BRA `(.L_x_7643) ;  /* 0xffffffd000b07947 */ /* 0x000fea000383ffff */
.L_x_7561:
        /* <DEDUP_REMOVED lines=11> */
.L_x_7645:
[----:B------:R-:W-:Y:S05]  /*17230*/  BSYNC B0 ;  /* 0x0000000000007941 */ /* 0x000fea0003800000 */
.L_x_7644:
[----:B------:R-:W-:Y:S05]  /*17240*/  BRA `(.L_x_7646) ;  /* 0xffffffd000987947 */ /* 0x000fea000383ffff */
.L_x_7564:
[----:B------:R-:W-:Y:S01]  /*17250*/  BSSY B1, `(.L_x_7647) ;  /* 0x0000006000017945 */ /* 0x000fe20003800000 */
[----:B------:R-:W-:-:S07]  /*17260*/  IMAD.MOV.U32 R15, RZ, RZ, -0x1 ;  /* 0xffffffffff0f7424 */ /* 0x000fce00078e00ff */
[----:B0123-5:R-:W-:Y:S05]  /*17270*/  WARPSYNC.COLLECTIVE R15, `(.L_x_7648) ;  /* 0x000000000f0c7348 */ /* 0x02ffea0003c00000 */
[----:B------:R-:W-:Y:S02]  /*17280*/  ELECT P6, UR62, PT ;  /* 0x00000000003e782f */ /* 0x000fe400038c0000 */
[----:B------:R-:W-:Y:S01]  /*17290*/  MOV R14, UR62 ;  /* 0x0000003e000e7c02 */ /* 0x000fe20008000f00 */
[----:B0123-5:R-:W-:Y:S10]  /*172a0*/  ENDCOLLECTIVE ;  /* 0x000000000000791b */ /* 0x02fff40003800000 */
.L_x_7648:
[----:B------:R-:W-:Y:S05]  /*172b0*/  BSYNC B1 ;  /* 0x0000000000017941 */ /* 0x000fea0003800000 */
.L_x_7647:
[----:B------:R-:W-:Y:S05]  /*172c0*/  BRA `(.L_x_7649) ;  /* 0xffffffd000907947 */ /* 0x000fea000383ffff */
.L_x_7566:
[----:B0-----:R0:W4:Y:S02]  /*172d0*/  SYNCS.PHASECHK.TRANS64.TRYWAIT P1, [R3+URZ+0x38840], R2 ;  /* 0x03884002030075a7 */ /* 0x001124000802017f */
[----:B----4-:R-:W-:Y:S05]  /*172e0*/  @!P1 NANOSLEEP.SYNCS 0x989680 ;  /* 0x009896800000995d */ /* 0x010fea0003900000 */
[----:B------:R-:W4:Y:S02]  /*172f0*/  @!P1 SYNCS.PHASECHK.TRANS64 P1, [R3+URZ+0x38840], R2 ;  /* 0x03884002030095a7 */ /* 0x000f24000802007f */
[----:B----4-:R-:W-:Y:S05]  /*17300*/  @!P1 BRA `(.L_x_7566) ;  /* 0xfffffffc00f09947 */ /* 0x010fea000383ffff */
[----:B------:R-:W-:Y:S05]  /*17310*/  BRA `(.L_x_7650) ;  /* 0xffffffd000b07947 */ /* 0x000fea000383ffff */
.L_x_7568:
[----:B----4-:R4:W0:Y:S02]  /*17320*/  SYNCS.PHASECHK.TRANS64.TRYWAIT P1, [R5+URZ+0x38840], R0 ;  /* 0x03884000050075a7 */ /* 0x010824000802017f */
[----:B0-----:R-:W-:Y:S05]  /*17330*/  @!P1 NANOSLEEP.SYNCS 0x989680 ;  /* 0x009896800000995d */ /* 0x001fea0003900000 */
[----:B------:R-:W0:Y:S02]  /*17340*/  @!P1 SYNCS.PHASECHK.TRANS64 P1, [R5+URZ+0x38840], R0 ;  /* 0x03884000050095a7 */ /* 0x000e24000802007f */
[----:B0-----:R-:W-:Y:S05]  /*17350*/  @!P1 BRA `(.L_x_7568) ;  /* 0xfffffffc00f09947 */ /* 0x001fea000383ffff */
[----:B------:R-:W-:Y:S05]  /*17360*/  BRA `(.L_x_7651) ;  /* 0xffffffd000bc7947 */ /* 0x000fea000383ffff */
.L_x_7570:
[----:B------:R0:W0:Y:S02]  /*17370*/  SYNCS.PHASECHK.TRANS64.TRYWAIT P1, [R3+URZ+0x38860], R2 ;  /* 0x03886002030075a7 */ /* 0x000024000802017f */
[----:B0-----:R-:W-:Y:S05]  /*17380*/  @!P1 NANOSLEEP.SYNCS 0x989680 ;  /* 0x009896800000995d */ /* 0x001fea0003900000 */
[----:B------:R-:W0:Y:S02]  /*17390*/  @!P1 SYNCS.PHASECHK.TRANS64 P1, [R3+URZ+0x38860], R2 ;  /* 0x03886002030095a7 */ /* 0x000e24000802007f */
[----:B0-----:R-:W-:Y:S05]  /*173a0*/  @!P1 BRA `(.L_x_7570) ;  /* 0xfffffffc00f09947 */ /* 0x001fea000383ffff */
[----:B------:R-:W-:Y:S05]  /*173b0*/  BRA `(.L_x_7652) ;  /* 0xffffffd000b87947 */ /* 0x000fea000383ffff */
.L_x_7653:
        /* <DEDUP_REMOVED lines=12> */
.L_x_15546:


//--------------------- .text._ZN7cutlass13device_kernelIN5flash11enable_sm90INS1_16FlashAttnFwdSm90INS1_25CollectiveMainloopFwdSm90ILi2EN4cute5tupleIJNS5_1CILi1EEES8_S8_EEENS6_IJNS7_ILi64EEESA_SA_EEELi512ENS_6half_tEfNS_4arch4Sm90ELb1ELb0ELb0ELb1ELb1ELb0ELb0ELb0ELb0ELb1ELb0ELb0EEENS1_21CollectiveEpilogueFwdINS6_IJSA_NS7_ILi512EEESA_EEES9_SC_SE_Li256ELb1ELb1ELb0ELb0EEENS1_36VarlenDynamicPersistentTileSchedulerILi64ELi64ELi256ELi128ELb0ELb1ELb1ELb1ELb1ELb1EEEEEEEEEvNT_6ParamsE --------------------------
	.section	.text._ZN7cutlass13device_kernelIN5flash11enable_sm90INS1_16FlashAttnFwdSm90INS1_25CollectiveMainloopFwdSm90ILi2EN4cute5tupleIJNS5_1CILi1EEES8_S8_EEENS6_IJNS7_ILi64EEESA_SA_EEELi512ENS_6half_tEfNS_4arch4Sm90ELb1ELb0ELb0ELb1ELb1ELb0ELb0ELb0ELb0ELb1ELb0ELb0EEENS1_21CollectiveEpilogueFwdINS6_IJSA_NS7_ILi512EEESA_EEES9_SC_SE_Li256ELb1ELb1ELb0ELb0EEENS1_36VarlenDynamicPersistentTileSchedulerILi64ELi64ELi256ELi128ELb0ELb1ELb1ELb1ELb1ELb1EEEEEEEEEvNT_6ParamsE,"ax",@progbits
	.align	128
.text._ZN7cutlass13device_kernelIN5flash11enable_sm90INS1_16FlashAttnFwdSm90INS1_25CollectiveMainloopFwdSm90ILi2EN4cute5tupleIJNS5_1CILi1EEES8_S8_EEENS6_IJNS7_ILi64EEESA_SA_EEELi512ENS_6half_tEfNS_4arch4Sm90ELb1ELb0ELb0ELb1ELb1ELb0ELb0ELb0ELb0ELb1ELb0ELb0EEENS1_21CollectiveEpilogueFwdINS6_IJSA_NS7_ILi512EEESA_EEES9_SC_SE_Li256ELb1ELb1ELb0ELb0EEENS1_36VarlenDynamicPersistentTileSchedulerILi64ELi64ELi256ELi128ELb0ELb1ELb1ELb1ELb1ELb1EEEEEEEEEvNT_6ParamsE:
        .type           _ZN7cutlass13device_kernelIN5flash11enable_sm90INS1_16FlashAttnFwdSm90INS1_25CollectiveMainloopFwdSm90ILi2EN4cute5tupleIJNS5_1CILi1EEES8_S8_EEENS6_IJNS7_ILi64EEESA_SA_EEELi512ENS_6half_tEfNS_4arch4Sm90ELb1ELb0ELb0ELb1ELb1ELb0ELb0ELb0ELb0ELb1ELb0ELb0EEENS1_21CollectiveEpilogueFwdINS6_IJSA_NS7_ILi512EEESA_EEES9_SC_SE_Li256ELb1ELb1ELb0ELb0EEENS1_36VarlenDynamicPersistentTileSchedulerILi64ELi64ELi256ELi128ELb0ELb1ELb1ELb1ELb1ELb1EEEEEEEEEvNT_6ParamsE,@function
        .size           _ZN7cutlass13device_kernelIN5flash11enable_sm90INS1_16FlashAttnFwdSm90INS1_25CollectiveMainloopFwdSm90ILi2EN4cute5tupleIJNS5_1CILi1EEES8_S8_EEENS6_IJNS7_ILi64EEESA_SA_EEELi512ENS_6half_tEfNS_4arch4Sm90ELb1ELb0ELb0ELb1ELb1ELb0ELb0ELb0ELb0ELb1ELb0ELb0EEENS1_21CollectiveEpilogueFwdINS6_IJSA_NS7_ILi512EEESA_EEES9_SC_SE_Li256ELb1ELb1ELb0ELb0EEENS1_36VarlenDynamicPersistentTileSchedulerILi64ELi64ELi256ELi128ELb0ELb1ELb1ELb1ELb1ELb1EEEEEEEEEvNT_6ParamsE,(.L_x_15547 - _ZN7cutlass13device_kernelIN5flash11enable_sm90INS1_16FlashAttnFwdSm90INS1_25CollectiveMainloopFwdSm90ILi2EN4cute5tupleIJNS5_1CILi1EEES8_S8_EEENS6_IJNS7_ILi64EEESA_SA_EEELi512ENS_6half_tEfNS_4arch4Sm90ELb1ELb0ELb0ELb1ELb1ELb0ELb0ELb0ELb0ELb1ELb0ELb0EEENS1_21CollectiveEpilogueFwdINS6_IJSA_NS7_ILi512EEESA_EEES9_SC_SE_Li256ELb1ELb1ELb0ELb0EEENS1_36VarlenDynamicPersistentTileSchedulerILi64ELi64ELi256ELi128ELb0ELb1ELb1ELb1ELb1ELb1EEEEEEEEEvNT_6ParamsE)
        .other          _ZN7cutlass13device_kernelIN5flash11enable_sm90INS1_16FlashAttnFwdSm90INS1_25CollectiveMainloopFwdSm90ILi2EN4cute5tupleIJNS5_1CILi1EEES8_S8_EEENS6_IJNS7_ILi64EEESA_SA_EEELi512ENS_6half_tEfNS_4arch4Sm90ELb1ELb0ELb0ELb1ELb1ELb0ELb0ELb0ELb0ELb1ELb0ELb0EEENS1_21CollectiveEpilogueFwdINS6_IJSA_NS7_ILi512EEESA_EEES9_SC_SE_Li256ELb1ELb1ELb0ELb0EEENS1_36VarlenDynamicPersistentTileSchedulerILi64ELi64ELi256ELi128ELb0ELb1ELb1ELb1ELb1ELb1EEEEEEEEEvNT_6ParamsE,@"STO_CUDA_ENTRY STV_DEFAULT"
_ZN7cutlass13device_kernelIN5flash11enable_sm90INS1_16FlashAttnFwdSm90INS1_25CollectiveMainloopFwdSm90ILi2EN4cute5tupleIJNS5_1CILi1EEES8_S8_EEENS6_IJNS7_ILi64EEESA_SA_EEELi512ENS_6half_tEfNS_4arch4Sm90ELb1ELb0ELb0ELb1ELb1ELb0ELb0ELb0ELb0ELb1ELb0ELb0EEENS1_21CollectiveEpilogueFwdINS6_IJSA_NS7_ILi512EEESA_EEES9_SC_SE_Li256ELb1ELb1ELb0ELb0EEENS1_36VarlenDynamicPersistentTileSchedulerILi64ELi64ELi256ELi128ELb0ELb1ELb1ELb1ELb1ELb1EEEEEEEEEvNT_6ParamsE:
        /* <DEDUP_REMOVED lines=41> */
.L_x_7654:
        /* <DEDUP_REMOVED lines=22> */
.L_x_7655:
        /* <DEDUP_REMOVED lines=18> */
.L_x_7656:
        /* <DEDUP_REMOVED lines=22> */
.L_x_7657:
        /* <DEDUP_REMOVED lines=23> */
.L_x_7658:
        /* <DEDUP_REMOVED lines=8> */
.L_x_7660:
        /* <DEDUP_REMOVED lines=27> */
[----:B------:R-:W-:Y:S01]  /*0a10*/  LEA.HI R3, R0, R197, RZ, 0x4 ;  /* 0x000000c500037211 */ /* 0x000fe200078f20ff */
[----:B------:R-:W-:-:S03]  /*0a20*/  UMOV UR38, URZ ;  /* 0x0000003f00267c82 */ /* 0x000fc60008000000 */
[----:B------:R-:W-:Y:S02]  /*0a30*/  SHF.R.S32.HI R2, RZ, 0x4, R3 ;  /* 0x00000004ff027819 */ /* 0x000fe40000011403 */
[C---:B------:R-:W-:Y:S02]  /*0a40*/  LOP3.LUT R6, R3.reuse, 0xfffffff0, RZ, 0xc0, !PT ;  /* 0xfffffff003067812 */ /* 0x040fe400078ec0ff */
[----:B------:R-:W-:-:S03]  /*0a50*/  LEA.HI R4, R3, R2, RZ, 0x1 ;  /* 0x0000000203047211 */ /* 0x000fc600078f08ff */
[----:B------:R-:W-:Y:S01]  /*0a60*/  IMAD.IADD R6, R197, 0x1, -R6 ;  /* 0x00000001c5067824 */ /* 0x000fe200078e0a06 */
[----:B------:R-:W-:Y:S02]  /*0a70*/  LOP3.LUT R5, R4, 0x1ffffffe, RZ, 0xc0, !PT ;  /* 0x1ffffffe04057812 */ /* 0x000fe400078ec0ff */
[----:B------:R-:W-:-:S03]  /*0a80*/  LEA.HI R4, R0, R197, RZ, 0x5 ;  /* 0x000000c500047211 */ /* 0x000fc600078f28ff */
[----:B------:R-:W-:Y:S01]  /*0a90*/  IMAD.IADD R10, R2, 0x1, -R5 ;  /* 0x00000001020a7824 */ /* 0x000fe200078e0a05 */
[CC--:B------:R-:W-:Y:S02]  /*0aa0*/  LEA.HI R5, R0.reuse, R197.reuse, RZ, 0x2 ;  /* 0x000000c500057211 */ /* 0x0c0fe400078f10ff */
[----:B------:R-:W-:Y:S02]  /*0ab0*/  LEA.HI R2, R0, R197, RZ, 0x7 ;  /* 0x000000c500027211 */ /* 0x000fe400078f38ff */
[--C-:B------:R-:W-:Y:S02]  /*0ac0*/  SHF.R.S32.HI R12, RZ, 0x5, R4.reuse ;  /* 0x00000005ff0c7819 */ /* 0x100fe40000011404 */
[----:B------:R-:W-:Y:S02]  /*0ad0*/  SHF.R.S32.HI R3, RZ, 0x1f, R4 ;  /* 0x0000001fff037819 */ /* 0x000fe40000011404 */
[----:B------:R-:W-:Y:S02]  /*0ae0*/  LOP3.LUT R8, R5, 0xfffffffc, RZ, 0xc0, !PT ;  /* 0xfffffffc05087812 */ /* 0x000fe400078ec0ff */
[----:B------:R-:W-:-:S02]  /*0af0*/  LOP3.LUT R4, R2, 0xffffff80, RZ, 0xc0, !PT ;  /* 0xffffff8002047812 */ /* 0x000fc400078ec0ff */
[----:B------:R-:W-:Y:S01]  /*0b00*/  LEA.HI R5, R3, R12, RZ, 0x2 ;  /* 0x0000000c03057211 */ /* 0x000fe200078f10ff */
[C---:B------:R-:W-:Y:S01]  /*0b10*/  IMAD.IADD R8, R197.reuse, 0x1, -R8 ;  /* 0x00000001c5087824 */ /* 0x040fe200078e0a08 */
        /* <DEDUP_REMOVED lines=11> */
[----:B------:R-:W-:Y:S02]  /*0bd0*/  LEA.HI R5, R3, R4, RZ, 0x2 ;  /* 0x0000000403057211 */ /* 0x000fe400078f10ff */
[----:B------:R-:W-:Y:S01]  /*0be0*/  LOP3.LUT R9, R7, 0xfffffff8, RZ, 0xc0, !PT ;  /* 0xfffffff807097812 */ /* 0x000fe200078ec0ff */
[----:B------:R-:W-:Y:S01]  /*0bf0*/  IMAD.IADD R185, R8, 0x1, -R11 ;  /* 0x0000000108b97824 */ /* 0x000fe200078e0a0b */
[----:B------:R-:W-:Y:S01]  /*0c00*/  LOP3.LUT R11, R5, 0x7ffffffc, RZ, 0xc0, !PT ;  /* 0x7ffffffc050b7812 */ /* 0x000fe200078ec0ff */
[----:B------:R-:W-:Y:S01]  /*0c10*/  IMAD.SHL.U32 R7, R7, 0x40, RZ ;  /* 0x0000004007077824 */ /* 0x000fe200078e00ff */
[----:B------:R-:W-:-:S02]  /*0c20*/  IADD3 R9, R6, -R9, RZ ;  /* 0x8000000906097210 */ /* 0x000fc40007ffe0ff */
[----:B------:R-:W-:Y:S01]  /*0c30*/  LEA.HI R6, R3, R4, RZ, 0x5 ;  /* 0x0000000403067211 */ /* 0x000fe200078f28ff */
[----:B------:R-:W-:Y:S01]  /*0c40*/  IMAD.IADD R11, R4, 0x1, -R11 ;  /* 0x00000001040b7824 */ /* 0x000fe200078e0a0b */
[--C-:B------:R-:W-:Y:S01]  /*0c50*/  SHF.R.S32.HI R3, RZ, 0x2, R5.reuse ;  /* 0x00000002ff037819 */ /* 0x100fe20000011405 */
[----:B------:R-:W-:Y:S01]  /*0c60*/  IMAD.SHL.U32 R4, R9, 0x40, RZ ;  /* 0x0000004009047824 */ /* 0x000fe200078e00ff */
[----:B------:R-:W-:Y:S01]  /*0c70*/  SHF.R.S32.HI R8, RZ, 0x1f, R5 ;  /* 0x0000001fff087819 */ /* 0x000fe20000011405 */
[----:B------:R-:W-:Y:S01]  /*0c80*/  IMAD.SHL.U32 R5, R10, 0x8, RZ ;  /* 0x000000080a057824 */ /* 0x000fe200078e00ff */
[----:B------:R-:W-:Y:S02]  /*0c90*/  LOP3.LUT R7, R7, 0x7ffffe00, RZ, 0xc0, !PT ;  /* 0x7ffffe0007077812 */ /* 0x000fe400078ec0ff */
[----:B------:R-:W-:Y:S01]  /*0ca0*/  LOP3.LUT R4, R4, 0x1c0, RZ, 0xc0, !PT ;  /* 0x000001c004047812 */ /* 0x000fe200078ec0ff */
[----:B------:R-:W-:Y:S01]  /*0cb0*/  IMAD.U32 R196, R14, 0x40, R5 ;  /* 0x000000400ec47824 */ /* 0x000fe200078e0005 */
[----:B------:R-:W-:Y:S01]  /*0cc0*/  LEA.HI R8, R8, R3, RZ, 0x3 ;  /* 0x0000000308087211 */ /* 0x000fe200078f18ff */
[----:B------:R-:W-:Y:S01]  /*0cd0*/  IMAD R7, R12, 0x400, R7 ;  /* 0x000004000c077824 */ /* 0x000fe200078e0207 */
[----:B------:R-:W-:-:S02]  /*0ce0*/  LOP3.LUT R5, R4, 0x8, R5, 0xf8, !PT ;  /* 0x0000000804057812 */ /* 0x000fc400078ef805 */
[----:B------:R-:W-:Y:S02]  /*0cf0*/  SHF.R.U32.HI R4, RZ, 0x3, R4 ;  /* 0x00000003ff047819 */ /* 0x000fe40000011604 */
[----:B------:R-:W-:Y:S02]  /*0d00*/  LOP3.LUT R8, R8, 0xfffffff8, RZ, 0xc0, !PT ;  /* 0xfffffff808087812 */ /* 0x000fe400078ec0ff */
[----:B------:R-:W-:Y:S02]  /*0d10*/  LEA.HI R0, R0, R197, RZ, 0x3 ;  /* 0x000000c500007211 */ /* 0x000fe400078f18ff */
[----:B------:R-:W-:Y:S01]  /*0d20*/  LOP3.LUT R4, R5, R4, RZ, 0x3c, !PT ;  /* 0x0000000405047212 */ /* 0x000fe200078e3cff */
[----:B------:R-:W-:Y:S01]  /*0d30*/  IMAD.IADD R3, R3, 0x1, -R8 ;  /* 0x0000000103037824 */ /* 0x000fe200078e0a08 */
[----:B------:R-:W-:Y:S02]  /*0d40*/  LOP3.LUT R8, R0, 0xfffffff8, RZ, 0xc0, !PT ;  /* 0xfffffff800087812 */ /* 0x000fe400078ec0ff */
[----:B------:R-:W-:Y:S01]  /*0d50*/  R2P PR, R9, 0x6 ;  /* 0x0000000609007804 */ /* 0x000fe20000000000 */
[----:B------:R-:W-:Y:S01]  /*0d60*/  IMAD.IADD R4, R7, 0x1, R4 ;  /* 0x0000000107047824 */ /* 0x000fe200078e0204 */
[----:B------:R-:W-:Y:S01]  /*0d70*/  LEA.HI R2, R2, R193, RZ, 0x1 ;  /* 0x000000c102027211 */ /* 0x000fe200078f08ff */
[----:B------:R-:W-:Y:S01]  /*0d80*/  IMAD.IADD R191, R197, 0x1, -R8 ;  /* 0x00000001c5bf7824 */ /* 0x000fe200078e0a08 */
[----:B------:R-:W-:-:S02]  /*0d90*/  SHF.R.S32.HI R6, RZ, 0x5, R6 ;  /* 0x00000005ff067819 */ /* 0x000fc40000011406 */
[----:B------:R-:W-:Y:S02]  /*0da0*/  LEA R19, R4, UR41, 0x1 ;  /* 0x0000002904137c11 */ /* 0x000fe4000f8e08ff */
[----:B------:R-:W-:Y:S01]  /*0db0*/  LOP3.LUT R2, R2, 0xfffffe, RZ, 0xc0, !PT ;  /* 0x00fffffe02027812 */ /* 0x000fe200078ec0ff */
[----:B------:R-:W-:Y:S01]  /*0dc0*/  IMAD R16, R6, 0x10, R3 ;  /* 0x0000001006107824 */ /* 0x000fe200078e0203 */
[----:B------:R-:W-:Y:S01]  /*0dd0*/  SHF.L.U32 R17, R191, 0x3, RZ ;  /* 0x00000003bf117819 */ /* 0x000fe200000006ff */
[C---:B------:R-:W-:Y:S01]  /*0de0*/  VIADD R22, R19.reuse, 0x26840 ;  /* 0x0002684013167836 */ /* 0x040fe20000000000 */
[----:B------:R-:W-:Y:S01]  /*0df0*/  IADD3 R184, R19, 0x26800, RZ ;  /* 0x0002680013b87810 */ /* 0x000fe20007ffe0ff */
[----:B------:R-:W-:Y:S01]  /*0e00*/  IMAD.IADD R2, R193, 0x1, -R2 ;  /* 0x00000001c1027824 */ /* 0x000fe200078e0a02 */
[----:B------:R-:W-:Y:S01]  /*0e10*/  SEL R23, R23, 0xffffffe0, !P1 ;  /* 0xffffffe017177807 */ /* 0x000fe20004800000 */
        /* <DEDUP_REMOVED lines=13> */
[----:B------:R-:W-:Y:S01]  /*0ef0*/  @P2 VIADD R22, R184, 0xffffffc0 ;  /* 0xffffffc0b8162836 */ /* 0x000fe20000000000 */
[----:B------:R-:W-:Y:S01]  /*0f00*/  SHF.R.S32.HI R199, RZ, 0x1f, R195 ;  /* 0x0000001fffc77819 */ /* 0x000fe200000114c3 */
[----:B------:R-:W-:Y:S01]  /*0f10*/  IMAD.SHL.U32 R18, R2, 0x100, RZ ;  /* 0x0000010002127824 */ /* 0x000fe200078e00ff */
[----:B------:R-:W-:Y:S01]  /*0f20*/  SHF.R.S32.HI R198, RZ, 0x1f, R194 ;  /* 0x0000001fffc67819 */ /* 0x000fe200000114c2 */
[----:B------:R-:W-:-:S02]  /*0f30*/  IMAD.IADD R184, R184, 0x1, R23 ;  /* 0x00000001b8b87824 */ /* 0x000fc400078e0217 */
[----:B------:R-:W-:Y:S02]  /*0f40*/  IMAD.SHL.U32 R2, R11, 0x2, RZ ;  /* 0x000000020b027824 */ /* 0x000fe400078e00ff */
[----:B------:R-:W-:Y:S02]  /*0f50*/  IMAD R185, R185, 0x8, R16 ;  /* 0x00000008b9b97824 */ /* 0x000fe400078e0210 */
[----:B------:R-:W-:-:S07]  /*0f60*/  IMAD.IADD R23, R23, 0x1, R22 ;  /* 0x0000000117177824 */ /* 0x000fce00078e0216 */
.L_x_7724:
[----:B------:R-:W-:Y:S01]  /*0f70*/  ULDC.64 UR8, c[0x0][0xc88] ;  /* 0x0003220000087ab9 */ /* 0x000fe20000000a00 */
[----:B------:R-:W-:Y:S01]  /*0f80*/  ULDC.64 UR10, c[0x0][0xa18] ;  /* 0x00028600000a7ab9 */ /* 0x000fe20000000a00 */
[----:B------:R-:W-:Y:S02]  /*0f90*/  UIMAD.WIDE UR8, UR7, 0x4, UR8 ;  /* 0x00000004070878a5 */ /* 0x000fe4000f8e0208 */
[----:B------:R-:W-:Y:S01]  /*0fa0*/  UISETP.NE.U32.AND UP1, UPT, UR10, URZ, UPT ;  /* 0x0000003f0a00728c */ /* 0x000fe2000bf25070 */
[----:B------:R-:W-:Y:S01]  /*0fb0*/  ULDC UR4, c[0x0][0x424] ;  /* 0x0001090000047ab9 */ /* 0x000fe20000000800 */
[----:B------:R-:W-:Y:S02]  /*0fc0*/  ULDC UR7, c[0x0][0x2f0] ;  /* 0x0000bc0000077ab9 */ /* 0x000fe40000000800 */
[----:B0-2-4-:R-:W-:Y:S02]  /*0fd0*/  IMAD.U32 R4, RZ, RZ, UR8 ;  /* 0x00000008ff047e24 */ /* 0x015fe4000f8e00ff */
[----:B------:R-:W-:Y:S01]  /*0fe0*/  IMAD.U32 R5, RZ, RZ, UR9 ;  /* 0x00000009ff057e24 */ /* 0x000fe2000f8e00ff */
[----:B------:R-:W-:-:S04]  /*0ff0*/  ULDC.64 UR8, c[0x0][0xa28] ;  /* 0x00028a0000087ab9 */ /* 0x000fc80000000a00 */
[----:B------:R-:W2:Y:S01]  /*1000*/  LDG.E R4, desc[UR50][R4.64] ;  /* 0x0000003204047981 */ /* 0x000ea2000c1e1900 */
[----:B------:R-:W-:Y:S02]  /*1010*/  UISETP.NE.U32.AND UP0, UPT, UR8, URZ, UPT ;  /* 0x0000003f0800728c */ /* 0x000fe4000bf05070 */
[----:B------:R-:W-:Y:S02]  /*1020*/  UISETP.NE.AND.EX UP1, UPT, UR11, URZ, UPT, UP1 ;  /* 0x0000003f0b00728c */ /* 0x000fe4000bf25310 */
[----:B------:R-:W-:-:S04]  /*1030*/  UISETP.NE.AND.EX UP0, UPT, UR9, URZ, UPT, UP0 ;  /* 0x0000003f0900728c */ /* 0x000fc8000bf05300 */
[----:B------:R-:W-:Y:S02]  /*1040*/  PLOP3.LUT P2, PT, PT, PT, UP1, 0x80, 0x0 ;  /* 0x000000000000781c */ /* 0x000fe40003f4f018 */
[----:B------:R-:W-:Y:S02]  /*1050*/  PLOP3.LUT P0, PT, PT, PT, UP0, 0x80, 0x0 ;  /* 0x000000000000781c */ /* 0x000fe40003f0f008 */
[----:B--2---:R-:W-:-:S13]  /*1060*/  R2UR UR42, R4 ;  /* 0x00000000042a72ca */ /* 0x004fda00000e0000 */
[----:B------:R-:W-:Y:S02]  /*1070*/  USHF.R.S32.HI UR43, URZ, 0x1f, UR42 ;  /* 0x0000001f3f2b7899 */ /* 0x000fe4000801142a */
[----:B------:R-:W-:-:S04]  /*1080*/  @UP0 ULEA UR8, UP2, UR42, UR8, 0x2 ;  /* 0x000000082a080291 */ /* 0x000fc8000f84103f */
[----:B------:R-:W-:Y:S02]  /*1090*/  @UP0 ULEA.HI.X UR9, UR42, UR9, UR43, 0x2, UP2 ;  /* 0x000000092a090291 */ /* 0x000fe400090f142b */
[----:B------:R-:W-:Y:S01]  /*10a0*/  @UP1 ULEA UR10, UP0, UR42, UR10, 0x2 ;  /* 0x0000000a2a0a1291 */ /* 0x000fe2000f80103f */
[----:B------:R-:W-:-:S03]  /*10b0*/  IMAD.U32 R4, RZ, RZ, UR8 ;  /* 0x00000008ff047e24 */ /* 0x000fc6000f8e00ff */
[----:B------:R-:W-:Y:S01]  /*10c0*/  @UP1 ULEA.HI.X UR11, UR42, UR11, UR43, 0x2, UP0 ;  /* 0x0000000b2a0b1291 */ /* 0x000fe200080f142b */
[----:B------:R-:W-:Y:S01]  /*10d0*/  IMAD.U32 R5, RZ, RZ, UR9 ;  /* 0x00000009ff057e24 */ /* 0x000fe2000f8e00ff */
[----:B-1----:R-:W-:Y:S01]  /*10e0*/  MOV R6, UR10 ;  /* 0x0000000a00067c02 */ /* 0x002fe20008000f00 */
[----:B------:R-:W-:-:S03]  /*10f0*/  ULDC.64 UR8, c[0x0][0x418] ;  /* 0x0001060000087ab9 */ /* 0x000fc60000000a00 */
[----:B---3--:R-:W-:Y:S01]  /*1100*/  IMAD.U32 R7, RZ, RZ, UR11 ;  /* 0x0000000bff077e24 */ /* 0x008fe2000f8e00ff */
[----:B------:R-:W2:Y:S04]  /*1110*/  @P0 LDG.E R4, desc[UR50][R4.64] ;  /* 0x0000003204040981 */ /* 0x000ea8000c1e1900 */
[----:B------:R-:W3:Y:S01]  /*1120*/  @P2 LDG.E R6, desc[UR50][R6.64] ;  /* 0x0000003206062981 */ /* 0x000ee2000c1e1900 */
[----:B------:R-:W-:Y:S01]  /*1130*/  UISETP.NE.U32.AND UP0, UPT, UR8, URZ, UPT ;  /* 0x0000003f0800728c */ /* 0x000fe2000bf05070 */
[----:B------:R-:W-:Y:S01]  /*1140*/  UMOV UR49, URZ ;  /* 0x0000003f00317c82 */ /* 0x000fe20008000000 */
[----:B------:R-:W-:Y:S02]  /*1150*/  UMOV UR44, UR6 ;  /* 0x00000006002c7c82 */ /* 0x000fe40008000000 */
[----:B------:R-:W-:-:S03]  /*1160*/  UISETP.NE.AND.EX UP0, UPT, UR9, URZ, UPT, UP0 ;  /* 0x0000003f0900728c */ /* 0x000fc6000bf05300 */
[----:B------:R-:W-:Y:S01]  /*1170*/  ULDC.64 UR8, c[0x0][0xa20] ;  /* 0x0002880000087ab9 */ /* 0x000fe20000000a00 */
[----:B------:R-:W-:Y:S01]  /*1180*/  USEL UR4, UR4, 0x1, UP0 ;  /* 0x0000000104047887 */ /* 0x000fe20008000000 */
[----:B------:R-:W-:-:S03]  /*1190*/  ISETP.NE.U32.AND P1, PT, RZ, UR8, PT ;  /* 0x00000008ff007c0c */ /* 0x000fc6000bf25070 */
        /* <DEDUP_REMOVED lines=19> */
.L_x_7661:
[----:B------:R-:W-:Y:S05]  /*12d0*/  @!P1 BRA `(.L_x_7662) ;  /* 0x00000000001c9947 */ /* 0x000fea0003800000 */
[----:B------:R-:W-:-:S04]  /*12e0*/  ULEA UR4, UP0, UR42, UR8, 0x2 ;  /* 0x000000082a047291 */ /* 0x000fc8000f80103f */
[----:B------:R-:W-:Y:S02]  /*12f0*/  ULEA.HI.X UR6, UR42, UR9, UR43, 0x2, UP0 ;  /* 0x000000092a067291 */ /* 0x000fe400080f142b */
[----:B------:R-:W-:-:S04]  /*1300*/  IMAD.U32 R4, RZ, RZ, UR4 ;  /* 0x00000004ff047e24 */ /* 0x000fc8000f8e00ff */
[----:B------:R-:W-:-:S05]  /*1310*/  IMAD.U32 R5, RZ, RZ, UR6 ;  /* 0x00000006ff057e24 */ /* 0x000fca000f8e00ff */
[----:B------:R-:W2:Y:S02]  /*1320*/  LDG.E R4, desc[UR50][R4.64] ;  /* 0x0000003204047981 */ /* 0x000ea4000c1e1900 */
[----:B--2---:R-:W-:Y:S01]  /*1330*/  R2UR UR4, R4 ;  /* 0x00000000040472ca */ /* 0x004fe200000e0000 */
[----:B------:R-:W-:-:S14]  /*1340*/  BRA `(.L_x_7663) ;  /* 0x0000000000347947 */ /* 0x000fdc0003800000 */
.L_x_7662:
        /* <DEDUP_REMOVED lines=13> */
.L_x_7663:
        /* <DEDUP_REMOVED lines=9> */
[----:B------:R-:W0:Y:S01]  /*14b0*/  LDC R0, c[0x0][0x448] ;  /* 0x00011200ff007b82 */ /* 0x000e220000000800 */
[----:B------:R-:W-:Y:S01]  /*14c0*/  UIADD3 UR4, UR45, 0x3f, URZ ;  /* 0x0000003f2d047890 */ /* 0x000fe2000fffe03f */
[----:B------:R-:W-:Y:S01]  /*14d0*/  CS2R R20, SRZ ;  /* 0x0000000000147805 */ /* 0x000fe2000001ff00 */
[----:B------:R-:W-:Y:S01]  /*14e0*/  UIADD3 UR49, UR49, 0x40, -UR52 ;  /* 0x0000004031317890 */ /* 0x000fe2000fffe834 */
        /* <DEDUP_REMOVED lines=20> */
[----:B0-----:R-:W-:Y:S01]  /*1630*/  ISETP.NE.AND P0, PT, R0, 0x1, PT ;  /* 0x000000010000780c */ /* 0x001fe20003f05270 */
[----:B------:R-:W-:Y:S01]  /*1640*/  IMAD.U32 R0, RZ, RZ, UR4 ;  /* 0x00000004ff007e24 */ /* 0x000fe2000f8e00ff */
        /* <DEDUP_REMOVED lines=11> */
[----:B------:R-:W0:Y:S01]  /*1700*/  @P0 LDC R3, c[0x0][0x44c] ;  /* 0x00011300ff030b82 */ /* 0x000e220000000800 */
[----:B------:R-:W-:Y:S02]  /*1710*/  CS2R R42, SRZ ;  /* 0x00000000002a7805 */ /* 0x000fe4000001ff00 */
[----:B------:R-:W-:-:S02]  /*1720*/  CS2R R92, SRZ ;  /* 0x00000000005c7805 */ /* 0x000fc4000001ff00 */
[----:B------:R-:W-:Y:S02]  /*1730*/  CS2R R90, SRZ ;  /* 0x00000000005a7805 */ /* 0x000fe4000001ff00 */
[----:B------:R-:W-:Y:S02]  /*1740*/  CS2R R88, SRZ ;  /* 0x0000000000587805 */ /* 0x000fe4000001ff00 */
[----:B------:R-:W-:Y:S02]  /*1750*/  CS2R R86, SRZ ;  /* 0x0000000000567805 */ /* 0x000fe4000001ff00 */
[----:B------:R-:W-:Y:S02]  /*1760*/  CS2R R84, SRZ ;  /* 0x0000000000547805 */ /* 0x000fe4000001ff00 */
[----:B------:R-:W-:Y:S01]  /*1770*/  CS2R R82, SRZ ;  /* 0x0000000000527805 */ /* 0x000fe2000001ff00 */
[----:B------:R-:W1:Y:S01]  /*1780*/  @P0 LDC R4, c[0x0][0x450] ;  /* 0x00011400ff040b82 */ /* 0x000e620000000800 */
        /* <DEDUP_REMOVED lines=15> */
[----:B0-----:R-:W-:Y:S01]  /*1880*/  @P0 IMAD.HI.U32 R3, R3, UR4, RZ ;  /* 0x0000000403030c27 */ /* 0x001fe2000f8e00ff */
[----:B------:R-:W-:Y:S02]  /*1890*/  CS2R R10, SRZ ;  /* 0x00000000000a7805 */ /* 0x000fe4000001ff00 */
[----:B------:R-:W-:Y:S02]  /*18a0*/  CS2R R8, SRZ ;  /* 0x0000000000087805 */ /* 0x000fe4000001ff00 */
[----:B------:R-:W-:Y:S02]  /*18b0*/  CS2R R164, SRZ ;  /* 0x0000000000a47805 */ /* 0x000fe4000001ff00 */
[----:B------:R-:W-:-:S02]  /*18c0*/  CS2R R38, SRZ ;  /* 0x0000000000267805 */ /* 0x000fc4000001ff00 */
[----:B------:R-:W-:Y:S02]  /*18d0*/  CS2R R166, SRZ ;  /* 0x0000000000a67805 */ /* 0x000fe4000001ff00 */
[----:B------:R-:W-:Y:S02]  /*18e0*/  CS2R R34, SRZ ;  /* 0x0000000000227805 */ /* 0x000fe4000001ff00 */
[----:B------:R-:W-:Y:S02]  /*18f0*/  CS2R R168, SRZ ;  /* 0x0000000000a87805 */ /* 0x000fe4000001ff00 */
[----:B-1----:R-:W-:Y:S01]  /*1900*/  @P0 SHF.R.U32.HI R0, RZ, R4, R3 ;  /* 0x00000004ff000219 */ /* 0x002fe20000011603 */
[----:B------:R-:W-:Y:S01]  /*1910*/  IMAD.MOV.U32 R3, RZ, RZ, RZ ;  /* 0x000000ffff037224 */ /* 0x000fe200078e00ff */
[----:B------:R-:W-:Y:S02]  /*1920*/  PLOP3.LUT P0, PT, PT, PT, PT, 0x80, 0x0 ;  /* 0x000000000000781c */ /* 0x000fe40003f0f070 */
[----:B------:R-:W-:-:S02]  /*1930*/  CS2R R30, SRZ ;  /* 0x00000000001e7805 */ /* 0x000fc4000001ff00 */
[----:B------:R-:W-:Y:S01]  /*1940*/  MOV R28, RZ ;  /* 0x000000ff001c7202 */ /* 0x000fe20000000f00 */
[----:B------:R-:W-:Y:S01]  /*1950*/  VIADD R0, R0, UR49 ;  /* 0x0000003100007c36 */ /* 0x000fe20008000000 */
[----:B------:R-:W-:Y:S02]  /*1960*/  CS2R R170, SRZ ;  /* 0x0000000000aa7805 */ /* 0x000fe4000001ff00 */
[----:B------:R-:W-:Y:S02]  /*1970*/  CS2R R26, SRZ ;  /* 0x00000000001a7805 */ /* 0x000fe4000001ff00 */
[----:B------:R-:W-:-:S04]  /*1980*/  SHF.R.S32.HI R5, RZ, 0x1f, R0 ;  /* 0x0000001fff057819 */ /* 0x000fc80000011400 */
[----:B------:R-:W-:-:S04]  /*1990*/  LEA.HI R5, R5, R0, RZ, 0x6 ;  /* 0x0000000005057211 */ /* 0x000fc800078f30ff */
        /* <DEDUP_REMOVED lines=18> */
.L_x_7666:
[----:B------:R-:W-:Y:S01]  /*1ac0*/  ULEA UR21, UR38, UR41, 0x3 ;  /* 0x0000002926157291 */ /* 0x000fe2000f8e183f */
[----:B------:R-:W-:-:S05]  /*1ad0*/  IMAD.U32 R3, RZ, RZ, UR37 ;  /* 0x00000025ff037e24 */ /* 0x000fca000f8e00ff */
[----:B------:R-:W-:-:S04]  /*1ae0*/  SHF.L.U32 R3, R3, 0x1f, RZ ;  /* 0x0000001f03037819 */ /* 0x000fc800000006ff */
[----:B------:R-:W0:Y:S02]  /*1af0*/  SYNCS.PHASECHK.TRANS64.TRYWAIT P1, [UR21+0x28c50], R3 ;  /* 0x028c5003ff0075a7 */ /* 0x000e240008020155 */
[----:B0-----:R-:W-:Y:S05]  /*1b00*/  @!P1 BRA `(.L_x_7667) ;  /* 0x0000010000089947 */ /* 0x001fea0003800000 */
.L_x_7809:
        /* <DEDUP_REMOVED lines=38> */
.L_x_7668:
[----:B------:R-:W-:Y:S01]  /*1d70*/  UIADD3 UR6, UR21, 0x28c60, URZ ;  /* 0x00028c6015067890 */ /* 0x000fe2000fffe03f */
[----:B------:R-:W-:-:S03]  /*1d80*/  ISETP.GE.AND P1, PT, R0, 0x2, PT ;  /* 0x000000020000780c */ /* 0x000fc60003f26270 */
[----:B------:R-:W-:-:S09]  /*1d90*/  UPRMT UR6, UR40, 0x654, UR6 ;  /* 0x0000065428067896 */ /* 0x000fd20008000006 */
[----:B------:R-:W-:Y:S01]  /*1da0*/  SYNCS.ARRIVE.TRANS64.RED.A1T0 RZ, [UR6], RZ ;  /* 0x000000ffffff79a7 */ /* 0x000fe20008100406 */
[----:B------:R-:W-:Y:S05]  /*1db0*/  @!P1 BRA `(.L_x_7669) ;  /* 0x0000000800dc9947 */ /* 0x000fea0003800000 */
[----:B------:R-:W-:-:S07]  /*1dc0*/  VIADD R0, R0, 0xfffffffe ;  /* 0xfffffffe00007836 */ /* 0x000fce0000000000 */
.L_x_7675:
        /* <DEDUP_REMOVED lines=143> */
.L_x_7670:
[----:B------:R-:W-:Y:S01]  /*26c0*/  ULEA UR21, UR38, UR41, 0x3 ;  /* 0x0000002926157291 */ /* 0x000fe2000f8e183f */
[----:B------:R-:W-:-:S05]  /*26d0*/  IMAD.U32 R3, RZ, RZ, UR37 ;  /* 0x00000025ff037e24 */ /* 0x000fca000f8e00ff */
[----:B------:R-:W-:-:S04]  /*26e0*/  SHF.L.U32 R3, R3, 0x1f, RZ ;  /* 0x0000001f03037819 */ /* 0x000fc800000006ff */
[----:B------:R0:W1:Y:S01]  /*26f0*/  SYNCS.PHASECHK.TRANS64.TRYWAIT P1, [UR21+0x28c50], R3 ;  /* 0x028c5003ff0075a7 */ /* 0x0000620008020155 */
[----:B------:R-:W-:Y:S05]  /*2700*/  @!P0 BRA `(.L_x_7671) ;  /* 0x0000000000048947 */ /* 0x000fea0003800000 */
[----:B------:R-:W-:Y:S01]  /*2710*/  BPT.TRAP 0x1 ;  /* 0x000000040000795c */ /* 0x000fe20000300000 */
.L_x_7671:
[----:B-1----:R-:W-:Y:S05]  /*2720*/  @P1 BRA `(.L_x_7672) ;  /* 0x0000000000081947 */ /* 0x002fea0003800000 */
[----:B------:R-:W1:Y:S02]  /*2730*/  SYNCS.PHASECHK.TRANS64.TRYWAIT P1, [UR21+0x28c50], R3 ;  /* 0x028c5003ff0075a7 */ /* 0x000e640008020155 */
[----:B-1----:R-:W-:Y:S05]  /*2740*/  @!P1 BRA `(.L_x_7673) ;  /* 0x000000f400109947 */ /* 0x002fea0003800000 */
.L_x_7672:
        /* <DEDUP_REMOVED lines=26> */
.L_x_7674:
[----:B------:R-:W-:-:S04]  /*28f0*/  UIADD3 UR6, UR21, 0x28c60, URZ ;  /* 0x00028c6015067890 */ /* 0x000fc8000fffe03f */
[----:B------:R-:W-:-:S09]  /*2900*/  UPRMT UR6, UR40, 0x654, UR6 ;  /* 0x0000065428067896 */ /* 0x000fd20008000006 */
[----:B------:R-:W-:Y:S01]  /*2910*/  SYNCS.ARRIVE.TRANS64.RED.A1T0 RZ, [UR6], RZ ;  /* 0x000000ffffff79a7 */ /* 0x000fe20008100406 */
[----:B------:R-:W-:Y:S05]  /*2920*/  @P2 BRA `(.L_x_7675) ;  /* 0xfffffff400282947 */ /* 0x000fea000383ffff */
.L_x_7669:
[----:B------:R-:W-:Y:S01]  /*2930*/  BAR.SYNC.DEFER_BLOCKING 0xe, 0x100 ;  /* 0x0384000000007b1d */ /* 0x000fe20000010000 */
[----:B01----:R-:W-:Y:S01]  /*2940*/  IMAD.U32 R3, RZ, RZ, UR38 ;  /* 0x00000026ff037e24 */ /* 0x003fe2000f8e00ff */
[----:B------:R-:W-:Y:S01]  /*2950*/  UIADD3 UR38, UR38, 0x1, URZ ;  /* 0x0000000126267890 */ /* 0x000fe2000fffe03f */
[----:B------:R-:W-:Y:S01]  /*2960*/  PLOP3.LUT P0, PT, PT, PT, PT, 0x8, 0x0 ;  /* 0x000000000000781c */ /* 0x000fe20003f0e170 */
[----:B------:R-:W-:Y:S02]  /*2970*/  IMAD.MOV.U32 R20, RZ, RZ, RZ ;  /* 0x000000ffff147224 */ /* 0x000fe400078e00ff */
        /* <DEDUP_REMOVED lines=139> */
.L_x_7664:
[----:B------:R-:W-:Y:S01]  /*3230*/  ULDC UR4, c[0x0][0x448] ;  /* 0x0001120000047ab9 */ /* 0x000fe20000000800 */
[----:B------:R-:W-:Y:S01]  /*3240*/  UIADD3 UR6, UR45, 0x3f, URZ ;  /* 0x0000003f2d067890 */ /* 0x000fe2000fffe03f */
[----:B------:R-:W-:Y:S01]  /*3250*/  PLOP3.LUT P0, PT, PT, PT, PT, 0x80, 0x0 ;  /* 0x000000000000781c */ /* 0x000fe20003f0f070 */
[----:B------:R-:W-:Y:S01]  /*3260*/  UISETP.NE.AND UP0, UPT, UR4, 0x1, UPT ;  /* 0x000000010400788c */ /* 0x000fe2000bf05270 */
[----:B------:R-:W-:Y:S01]  /*3270*/  MOV R3, RZ ;  /* 0x000000ff00037202 */ /* 0x000fe20000000f00 */
[----:B------:R-:W-:Y:S01]  /*3280*/  UIADD3 UR7, UR49, 0x40, -UR52 ;  /* 0x0000004031077890 */ /* 0x000fe2000fffe834 */
[----:B------:R-:W-:Y:S01]  /*3290*/  CS2R R20, SRZ ;  /* 0x0000000000147805 */ /* 0x000fe2000001ff00 */
[----:B------:R-:W-:Y:S01]  /*32a0*/  UP2UR UR53, UPR, URZ, 0x1 ;  /* 0x000000013f357883 */ /* 0x000fe20008000000 */
[----:B------:R-:W-:Y:S02]  /*32b0*/  CS2R R150, SRZ ;  /* 0x0000000000967805 */ /* 0x000fe4000001ff00 */
[----:B------:R-:W-:-:S02]  /*32c0*/  CS2R R148, SRZ ;  /* 0x0000000000947805 */ /* 0x000fc4000001ff00 */
[----:B------:R-:W-:Y:S02]  /*32d0*/  CS2R R146, SRZ ;  /* 0x0000000000927805 */ /* 0x000fe4000001ff00 */
[----:B------:R-:W-:Y:S02]  /*32e0*/  CS2R R144, SRZ ;  /* 0x0000000000907805 */ /* 0x000fe4000001ff00 */
[----:B------:R-:W-:Y:S02]  /*32f0*/  CS2R R142, SRZ ;  /* 0x00000000008e7805 */ /* 0x000fe4000001ff00 */
[----:B------:R-:W-:Y:S01]  /*3300*/  CS2R R140, SRZ ;  /* 0x00000000008c7805 */ /* 0x000fe2000001ff00 */
[----:B------:R-:W-:Y:S01]  /*3310*/  @UP0 ULDC UR4, c[0x0][0x44c] ;  /* 0x0001130000040ab9 */ /* 0x000fe20000000800 */
[----:B------:R-:W-:Y:S01]  /*3320*/  @UP0 ULDC UR8, c[0x0][0x450] ;  /* 0x0001140000080ab9 */ /* 0x000fe20000000800 */
[----:B------:R-:W-:Y:S01]  /*3330*/  UIMAD.WIDE.U32 UR4, UR6, UR4, URZ ;  /* 0x00000004060472a5 */ /* 0x000fe2000f8e003f */
[----:B------:R-:W-:-:S02]  /*3340*/  CS2R R138, SRZ ;  /* 0x00000000008a7805 */ /* 0x000fc4000001ff00 */
[----:B------:R-:W-:Y:S02]  /*3350*/  CS2R R136, SRZ ;  /* 0x0000000000887805 */ /* 0x000fe4000001ff00 */
[----:B------:R-:W-:Y:S01]  /*3360*/  CS2R R134, SRZ ;  /* 0x0000000000867805 */ /* 0x000fe2000001ff00 */
[----:B------:R-:W-:Y:S01]  /*3370*/  @UP0 USHF.R.U32.HI UR6, URZ, UR8, UR5 ;  /* 0x000000083f060299 */ /* 0x000fe20008011605 */
[----:B------:R-:W-:Y:S02]  /*3380*/  CS2R R132, SRZ ;  /* 0x0000000000847805 */ /* 0x000fe4000001ff00 */
[----:B------:R-:W-:Y:S02]  /*3390*/  CS2R R130, SRZ ;  /* 0x0000000000827805 */ /* 0x000fe4000001ff00 */
[----:B------:R-:W-:Y:S01]  /*33a0*/  CS2R R128, SRZ ;  /* 0x0000000000807805 */ /* 0x000fe2000001ff00 */
[----:B------:R-:W-:Y:S01]  /*33b0*/  UIADD3 UR6, UR7, UR6, URZ ;  /* 0x0000000607067290 */ /* 0x000fe2000fffe03f */
[----:B------:R-:W-:-:S02]  /*33c0*/  CS2R R126, SRZ ;  /* 0x00000000007e7805 */ /* 0x000fc4000001ff00 */
[----:B------:R-:W-:Y:S02]  /*33d0*/  CS2R R124, SRZ ;  /* 0x00000000007c7805 */ /* 0x000fe4000001ff00 */
[----:B------:R-:W-:Y:S01]  /*33e0*/  CS2R R160, SRZ ;  /* 0x0000000000a07805 */ /* 0x000fe2000001ff00 */
[----:B------:R-:W-:Y:S01]  /*33f0*/  USHF.R.S32.HI UR4, URZ, 0x1f, UR6 ;  /* 0x0000001f3f047899 */ /* 0x000fe20008011406 */
[----:B------:R-:W-:Y:S02]  /*3400*/  CS2R R120, SRZ ;  /* 0x0000000000787805 */ /* 0x000fe4000001ff00 */
[----:B------:R-:W-:Y:S02]  /*3410*/  CS2R R158, SRZ ;  /* 0x00000000009e7805 */ /* 0x000fe4000001ff00 */
[----:B------:R-:W-:Y:S01]  /*3420*/  CS2R R116, SRZ ;  /* 0x0000000000747805 */ /* 0x000fe2000001ff00 */
[----:B------:R-:W-:Y:S01]  /*3430*/  ULEA.HI UR4, UR4, UR6, URZ, 0x6 ;  /* 0x0000000604047291 */ /* 0x000fe2000f8f303f */
[----:B------:R-:W-:-:S02]  /*3440*/  CS2R R156, SRZ ;  /* 0x00000000009c7805 */ /* 0x000fc4000001ff00 */
[----:B------:R-:W-:Y:S02]  /*3450*/  CS2R R112, SRZ ;  /* 0x0000000000707805 */ /* 0x000fe4000001ff00 */
[----:B------:R-:W-:Y:S01]  /*3460*/  CS2R R154, SRZ ;  /* 0x00000000009a7805 */ /* 0x000fe2000001ff00 */
[----:B------:R-:W-:Y:S01]  /*3470*/  USHF.R.S32.HI UR4, URZ, 0x6, UR4 ;  /* 0x000000063f047899 */ /* 0x000fe20008011404 */
[----:B------:R-:W-:Y:S02]  /*3480*/  CS2R R152, SRZ ;  /* 0x0000000000987805 */ /* 0x000fe4000001ff00 */
[----:B------:R-:W-:Y:S02]  /*3490*/  CS2R R108, SRZ ;  /* 0x00000000006c7805 */ /* 0x000fe4000001ff00 */
[----:B------:R-:W-:Y:S01]  /*34a0*/  CS2R R58, SRZ ;  /* 0x00000000003a7805 */ /* 0x000fe2000001ff00 */
[----:B------:R-:W-:Y:S01]  /*34b0*/  UISETP.LT.AND UP0, UPT, UR54, UR4, UPT ;  /* 0x000000043600728c */ /* 0x000fe2000bf01270 */
[----:B------:R-:W-:-:S02]  /*34c0*/  CS2R R104, SRZ ;  /* 0x0000000000687805 */ /* 0x000fc4000001ff00 */
[----:B------:R-:W-:Y:S02]  /*34d0*/  CS2R R56, SRZ ;  /* 0x0000000000387805 */ /* 0x000fe4000001ff00 */
[----:B------:R-:W-:Y:S01]  /*34e0*/  CS2R R54, SRZ ;  /* 0x0000000000367805 */ /* 0x000fe2000001ff00 */
[----:B------:R-:W-:Y:S01]  /*34f0*/  USEL UR54, UR54, UR4, UP0 ;  /* 0x0000000436367287 */ /* 0x000fe20008000000 */
[----:B------:R-:W-:Y:S02]  /*3500*/  CS2R R100, SRZ ;  /* 0x0000000000647805 */ /* 0x000fe4000001ff00 */
[----:B------:R-:W-:Y:S02]  /*3510*/  CS2R R50, SRZ ;  /* 0x0000000000327805 */ /* 0x000fe4000001ff00 */
[----:B------:R-:W-:Y:S01]  /*3520*/  CS2R R46, SRZ ;  /* 0x00000000002e7805 */ /* 0x000fe2000001ff00 */
[----:B------:R-:W-:Y:S01]  /*3530*/  UISETP.GE.AND UP0, UPT, UR54, 0x1, UPT ;  /* 0x000000013600788c */ /* 0x000fe2000bf06270 */
[----:B------:R-:W-:-:S02]  /*3540*/  CS2R R96, SRZ ;  /* 0x0000000000607805 */ /* 0x000fc4000001ff00 */
[----:B------:R-:W-:Y:S02]  /*3550*/  CS2R R42, SRZ ;  /* 0x00000000002a7805 */ /* 0x000fe4000001ff00 */
[----:B------:R-:W-:Y:S02]  /*3560*/  CS2R R92, SRZ ;  /* 0x00000000005c7805 */ /* 0x000fe4000001ff00 */
[----:B------:R-:W-:Y:S02]  /*3570*/  CS2R R90, SRZ ;  /* 0x00000000005a7805 */ /* 0x000fe4000001ff00 */
[----:B------:R-:W-:Y:S02]  /*3580*/  CS2R R88, SRZ ;  /* 0x0000000000587805 */ /* 0x000fe4000001ff00 */
[----:B------:R-:W-:Y:S02]  /*3590*/  PLOP3.LUT P1, PT, PT, PT, UP0, 0x80, 0x0 ;  /* 0x000000000000781c */ /* 0x000fe40003f2f008 */
        /* <DEDUP_REMOVED lines=60> */
.L_x_7676:
[----:B------:R-:W-:Y:S01]  /*3960*/  ULEA.HI UR4, UR36, UR36, URZ, 0x1 ;  /* 0x0000002424047291 */ /* 0x000fe2000f8f083f */
[----:B------:R-:W-:-:S03]  /*3970*/  IMAD.U32 R3, RZ, RZ, UR46 ;  /* 0x0000002eff037e24 */ /* 0x000fc6000f8e00ff */
[----:B------:R-:W-:Y:S02]  /*3980*/  ULOP3.LUT UR4, UR4, 0xfffffffe, URZ, 0xc0, !UPT ;  /* 0xfffffffe04047892 */ /* 0x000fe4000f8ec03f */
[----:B------:R-:W-:Y:S02]  /*3990*/  ISETP.NE.AND P0, PT, R3, 0x3, PT ;  /* 0x000000030300780c */ /* 0x000fe40003f05270 */
[----:B------:R-:W-:-:S06]  /*39a0*/  UIADD3 UR4, UR36, -UR4, URZ ;  /* 0x8000000424047290 */ /* 0x000fcc000fffe03f */
[----:B------:R-:W-:-:S04]  /*39b0*/  MOV R0, UR4 ;  /* 0x0000000400007c02 */ /* 0x000fc80008000f00 */
[----:B------:R-:W-:-:S04]  /*39c0*/  SHF.L.U32 R0, R0, 0x1f, RZ ;  /* 0x0000001f00007819 */ /* 0x000fc800000006ff */
[----:B------:R-:W0:Y:S02]  /*39d0*/  SYNCS.PHASECHK.TRANS64.TRYWAIT P1, [UR41+0x28c00], R0 ;  /* 0x028c0000ff0075a7 */ /* 0x000e240008020169 */
[----:B0-----:R-:W-:Y:S05]  /*39e0*/  @!P1 BRA `(.L_x_7677) ;  /* 0x000000e000809947 */ /* 0x001fea0003800000 */
.L_x_7810:
[----:B------:R-:W-:Y:S05]  /*39f0*/  @!P0 BRA `(.L_x_7678) ;  /* 0x0000000000048947 */ /* 0x000fea0003800000 */
[----:B------:R-:W-:Y:S01]  /*3a00*/  BPT.TRAP 0x1 ;  /* 0x000000040000795c */ /* 0x000fe20000300000 */
.L_x_7678:
[----:B------:R-:W-:Y:S02]  /*3a10*/  IMAD.U32 R7, RZ, RZ, UR38 ;  /* 0x00000026ff077e24 */ /* 0x000fe4000f8e00ff */
[----:B------:R-:W-:-:S03]  /*3a20*/  IMAD.U32 R8, RZ, RZ, UR37 ;  /* 0x00000025ff087e24 */ /* 0x000fc6000f8e00ff */
[----:B------:R-:W-:Y:S02]  /*3a30*/  LEA R7, R7, UR41, 0x3 ;  /* 0x0000002907077c11 */ /* 0x000fe4000f8e18ff */
[----:B------:R-:W-:-:S04]  /*3a40*/  SHF.L.U32 R8, R8, 0x1f, RZ ;  /* 0x0000001f08087819 */ /* 0x000fc800000006ff */
[----:B------:R1:W2:Y:S01]  /*3a50*/  SYNCS.PHASECHK.TRANS64.TRYWAIT P1, [R7+URZ+0x28c30], R8 ;  /* 0x028c3008070075a7 */ /* 0x0002a2000802017f */
[----:B------:R-:W-:Y:S05]  /*3a60*/  @!P0 BRA `(.L_x_7679) ;  /* 0x0000000000048947 */ /* 0x000fea0003800000 */
[----:B------:R-:W-:Y:S01]  /*3a70*/  BPT.TRAP 0x1 ;  /* 0x000000040000795c */ /* 0x000fe20000300000 */
.L_x_7679:
[----:B--2---:R-:W-:Y:S05]  /*3a80*/  @P1 BRA `(.L_x_7680) ;  /* 0x0000000000081947 */ /* 0x004fea0003800000 */
[----:B------:R-:W2:Y:S02]  /*3a90*/  SYNCS.PHASECHK.TRANS64.TRYWAIT P1, [R7+URZ+0x28c30], R8 ;  /* 0x028c3008070075a7 */ /* 0x000ea4000802017f */
[----:B--2---:R-:W-:Y:S05]  /*3aa0*/  @!P1 BRA `(.L_x_7681) ;  /* 0x000000e000689947 */ /* 0x004fea0003800000 */
.L_x_7680:
        /* <DEDUP_REMOVED lines=40> */
.L_x_7682:
[----:B------:R-:W-:Y:S01]  /*3d30*/  UISETP.NE.AND UP0, UPT, UR53, URZ, UPT ;  /* 0x0000003f3500728c */ /* 0x000fe2000bf05270 */
[----:B------:R-:W-:Y:S01]  /*3d40*/  VIADD R3, R185, UR45 ;  /* 0x0000002db9037c36 */ /* 0x000fe20008000000 */
[----:B------:R-:W-:-:S04]  /*3d50*/  ULDC UR10, c[0x0][0x988] ;  /* 0x00026200000a7ab9 */ /* 0x000fc80000000800 */
        /* <DEDUP_REMOVED lines=8> */
[----:B------:R-:W0:Y:S02]  /*3de0*/  SHFL.IDX PT, R6, R3, 0x1, 0x1c1f ;  /* 0x003c1f0003067f89 */ /* 0x000e2400000e0000 */
[----:B------:R-:W-:Y:S02]  /*3df0*/  UIADD3 UR7, UR49, 0x1, UR6 ;  /* 0x0000000131077890 */ /* 0x000fe4000fffe006 */
[----:B------:R-:W-:Y:S01]  /*3e00*/  IMAD.U32 R5, RZ, RZ, UR6 ;  /* 0x00000006ff057e24 */ /* 0x000fe2000f8e00ff */
[----:B------:R-:W3:Y:S01]  /*3e10*/  SHFL.IDX PT, R3, R3, RZ, 0x1c1f ;  /* 0x001c1fff03037589 */ /* 0x000ee200000e0000 */
[----:B------:R-:W-:-:S02]  /*3e20*/  R2UR UR6, R7 ;  /* 0x00000000070672ca */ /* 0x000fc400000e0000 */
[----:B------:R-:W-:Y:S01]  /*3e30*/  IMAD.U32 R9, RZ, RZ, UR7 ;  /* 0x00000007ff097e24 */ /* 0x000fe2000f8e00ff */
[----:B------:R-:W-:-:S04]  /*3e40*/  IADD3 R4, -R2, UR49, R5 ;  /* 0x0000003102047c10 */ /* 0x000fc8000fffe105 */
[----:B------:R-:W-:-:S06]  /*3e50*/  IADD3 R5, R9, -UR52, -R2 ;  /* 0x8000003409057c10 */ /* 0x000fcc000fffe802 */
[----:B------:R-:W-:-:S04]  /*3e60*/  UIADD3 UR6, UR6, 0x28c40, URZ ;  /* 0x00028c4006067890 */ /* 0x000fc8000fffe03f */
[----:B------:R-:W-:Y:S01]  /*3e70*/  UPRMT UR6, UR40, 0x654, UR6 ;  /* 0x0000065428067896 */ /* 0x000fe20008000006 */
[----:B0-----:R-:W-:-:S04]  /*3e80*/  VIADDMNMX R6, R6, R5, R4, PT ;  /* 0x0000000506067246 */ /* 0x001fc80003800104 */
[C---:B------:R-:W-:Y:S02]  /*3e90*/  ISETP.GT.AND P1, PT, R6.reuse, RZ, PT ;  /* 0x000000ff0600720c */ /* 0x040fe40003f24270 */
[C---:B------:R-:W-:Y:S02]  /*3ea0*/  ISETP.GT.AND P2, PT, R6.reuse, 0x1, PT ;  /* 0x000000010600780c */ /* 0x040fe40003f44270 */
[----:B------:R-:W-:Y:S01]  /*3eb0*/  ISETP.GT.AND P3, PT, R6, 0x8, PT ;  /* 0x000000080600780c */ /* 0x000fe20003f64270 */
[----:B------:R-:W-:Y:S01]  /*3ec0*/  SYNCS.ARRIVE.TRANS64.RED.A1T0 RZ, [UR6], RZ ;  /* 0x000000ffffff79a7 */ /* 0x000fe20008100406 */
[----:B------:R-:W-:Y:S02]  /*3ed0*/  FSEL R26, R26, -INF , P1 ;  /* 0xff8000001a1a7808 */ /* 0x000fe40000800000 */
[----:B------:R-:W-:Y:S01]  /*3ee0*/  FSEL R27, R27, -INF , P2 ;  /* 0xff8000001b1b7808 */ /* 0x000fe20001000000 */
[----:B------:R-:W-:Y:S01]  /*3ef0*/  BAR.SYNC.DEFER_BLOCKING 0xf, 0x100 ;  /* 0x03c4000000007b1d */ /* 0x000fe20000010000 */
        /* <DEDUP_REMOVED lines=220> */
.L_x_7683:
[----:B------:R0:W3:Y:S01]  /*4cc0*/  SYNCS.PHASECHK.TRANS64.TRYWAIT P1, [R7+URZ+0x28c50], R8 ;  /* 0x028c5008070075a7 */ /* 0x0000e2000802017f */
[----:B------:R-:W-:Y:S05]  /*4cd0*/  @!P0 BRA `(.L_x_7684) ;  /* 0x0000000000048947 */ /* 0x000fea0003800000 */
[----:B------:R-:W-:Y:S01]  /*4ce0*/  BPT.TRAP 0x1 ;  /* 0x000000040000795c */ /* 0x000fe20000300000 */
.L_x_7684:
[----:B---3--:R-:W-:Y:S05]  /*4cf0*/  @P1 BRA `(.L_x_7685) ;  /* 0x0000000000081947 */ /* 0x008fea0003800000 */
[----:B------:R-:W3:Y:S02]  /*4d00*/  SYNCS.PHASECHK.TRANS64.TRYWAIT P1, [R7+URZ+0x28c50], R8 ;  /* 0x028c5008070075a7 */ /* 0x000ee4000802017f */
[----:B---3--:R-:W-:Y:S05]  /*4d10*/  @!P1 BRA `(.L_x_7686) ;  /* 0x000000cc00e09947 */ /* 0x008fea0003800000 */
.L_x_7685:
        /* <DEDUP_REMOVED lines=34> */
.L_x_7687:
[----:B------:R-:W-:Y:S01]  /*4f40*/  UISETP.NE.AND UP0, UPT, UR53, URZ, UPT ;  /* 0x0000003f3500728c */ /* 0x000fe2000bf05270 */
[----:B------:R-:W-:Y:S01]  /*4f50*/  R2UR UR14, R7 ;  /* 0x00000000070e72ca */ /* 0x000fe200000e0000 */
[----:B------:R-:W-:Y:S01]  /*4f60*/  UMOV UR11, UR45 ;  /* 0x0000002d000b7c82 */ /* 0x000fe20008000000 */
[----:B------:R-:W-:-:S08]  /*4f70*/  UIADD3 UR21, UR54, -0x2, URZ ;  /* 0xfffffffe36157890 */ /* 0x000fd0000fffe03f */
[----:B------:R-:W-:Y:S01]  /*4f80*/  @UP0 ULDC UR6, c[0x0][0x44c] ;  /* 0x0001130000060ab9 */ /* 0x000fe20000000800 */
[----:B------:R-:W-:Y:S01]  /*4f90*/  @UP0 ULDC UR15, c[0x0][0x450] ;  /* 0x00011400000f0ab9 */ /* 0x000fe20000000800 */
[----:B------:R-:W-:Y:S02]  /*4fa0*/  UIMAD.WIDE.U32 UR6, UR45, UR6, URZ ;  /* 0x000000062d0672a5 */ /* 0x000fe4000f8e003f */
[----:B------:R-:W-:Y:S02]  /*4fb0*/  UIADD3 UR6, UR14, 0x28c60, URZ ;  /* 0x00028c600e067890 */ /* 0x000fe4000fffe03f */
[----:B------:R-:W-:Y:S02]  /*4fc0*/  @UP0 USHF.R.U32.HI UR11, URZ, UR15, UR7 ;  /* 0x0000000f3f0b0299 */ /* 0x000fe40008011607 */
[----:B------:R-:W-:Y:S02]  /*4fd0*/  UPRMT UR6, UR40, 0x654, UR6 ;  /* 0x0000065428067896 */ /* 0x000fe40008000006 */
[----:B------:R-:W-:-:S04]  /*4fe0*/  UIADD3 UR7, UR11, UR49, -UR52 ;  /* 0x000000310b077290 */ /* 0x000fc8000fffe834 */
        /* <DEDUP_REMOVED lines=9> */
[----:B0123--:R-:W-:Y:S01]  /*5080*/  IMAD.MOV.U32 R8, RZ, RZ, R5 ;  /* 0x000000ffff087224 */ /* 0x00ffe200078e0005 */
[----:B------:R-:W-:Y:S01]  /*5090*/  UMOV UR24, UR38 ;  /* 0x0000002600187c82 */ /* 0x000fe20008000000 */
[----:B------:R-:W-:Y:S01]  /*50a0*/  IMAD.MOV.U32 R9, RZ, RZ, R6 ;  /* 0x000000ffff097224 */ /* 0x000fe200078e0006 */
[----:B------:R-:W-:-:S06]  /*50b0*/  ULDC UR22, c[0x0][0x988] ;  /* 0x0002620000167ab9 */ /* 0x000fcc0000000800 */
.L_x_7699:
[----:B------:R-:W-:-:S04]  /*50c0*/  UIADD3 UR38, UR24, 0x1, URZ ;  /* 0x0000000118267890 */ /* 0x000fc8000fffe03f */
[----:B------:R-:W-:-:S04]  /*50d0*/  UISETP.NE.AND UP0, UPT, UR38, 0x2, UPT ;  /* 0x000000022600788c */ /* 0x000fc8000bf05270 */
[----:B------:R-:W-:Y:S02]  /*50e0*/  USEL UR6, URZ, 0x1, UP0 ;  /* 0x000000013f067887 */ /* 0x000fe40008000000 */
[----:B------:R-:W-:Y:S02]  /*50f0*/  USEL UR38, UR38, URZ, UP0 ;  /* 0x0000003f26267287 */ /* 0x000fe40008000000 */
[----:B------:R-:W-:Y:S01]  /*5100*/  ULOP3.LUT UR37, UR37, UR6, URZ, 0x3c, !UPT ;  /* 0x0000000625257292 */ /* 0x000fe2000f8e3c3f */
[----:B0-----:R-:W-:Y:S11]  /*5110*/  @!P0 BRA `(.L_x_7689) ;  /* 0x0000000000048947 */ /* 0x001ff60003800000 */
[----:B------:R-:W-:Y:S01]  /*5120*/  BPT.TRAP 0x1 ;  /* 0x000000040000795c */ /* 0x000fe20000300000 */
.L_x_7689:
[----:B------:R-:W-:Y:S01]  /*5130*/  ULEA UR23, UR38, UR41, 0x3 ;  /* 0x0000002926177291 */ /* 0x000fe2000f8e183f */
[----:B------:R-:W-:-:S05]  /*5140*/  IMAD.U32 R7, RZ, RZ, UR37 ;  /* 0x00000025ff077e24 */ /* 0x000fca000f8e00ff */
[----:B------:R-:W-:-:S04]  /*5150*/  SHF.L.U32 R7, R7, 0x1f, RZ ;  /* 0x0000001f07077819 */ /* 0x000fc800000006ff */
[----:B------:R0:W1:Y:S01]  /*5160*/  SYNCS.PHASECHK.TRANS64.TRYWAIT P1, [UR23+0x28c30], R7 ;  /* 0x028c3007ff0075a7 */ /* 0x0000620008020157 */
[----:B------:R-:W-:Y:S05]  /*5170*/  @!P0 BRA `(.L_x_7690) ;  /* 0x0000000000048947 */ /* 0x000fea0003800000 */
[----:B------:R-:W-:Y:S01]  /*5180*/  BPT.TRAP 0x1 ;  /* 0x000000040000795c */ /* 0x000fe20000300000 */
.L_x_7690:
[----:B-1----:R-:W-:Y:S05]  /*5190*/  @P1 BRA `(.L_x_7691) ;  /* 0x0000000000081947 */ /* 0x002fea0003800000 */
[----:B------:R-:W1:Y:S02]  /*51a0*/  SYNCS.PHASECHK.TRANS64.TRYWAIT P1, [UR23+0x28c30], R7 ;  /* 0x028c3007ff0075a7 */ /* 0x000e640008020157 */
[----:B-1----:R-:W-:Y:S05]  /*51b0*/  @!P1 BRA `(.L_x_7692) ;  /* 0x000000c800cc9947 */ /* 0x002fea0003800000 */
.L_x_7691:
        /* <DEDUP_REMOVED lines=23> */
.L_x_7693:
[----:B------:R-:W-:Y:S01]  /*5330*/  UISETP.NE.AND UP0, UPT, UR53, URZ, UPT ;  /* 0x0000003f3500728c */ /* 0x000fe2000bf05270 */
[----:B-1----:R-:W-:Y:S01]  /*5340*/  IADD3 R6, R185, UR45, RZ ;  /* 0x0000002db9067c10 */ /* 0x002fe2000fffe0ff */
[----:B------:R-:W-:-:S04]  /*5350*/  UMOV UR10, UR22 ;  /* 0x00000016000a7c82 */ /* 0x000fc80008000000 */
[----:B------:R-:W-:Y:S02]  /*5360*/  PLOP3.LUT P1, PT, PT, PT, UP0, 0x80, 0x0 ;  /* 0x000000000000781c */ /* 0x000fe40003f2f008 */
[----:B------:R-:W-:-:S03]  /*5370*/  PLOP3.LUT P2, PT, PT, PT, UP0, 0x80, 0x0 ;  /* 0x000000000000781c */ /* 0x000fc60003f4f008 */
[----:B------:R-:W-:-:S08]  /*5380*/  @UP0 ULDC UR6, c[0x0][0x44c] ;  /* 0x0001130000060ab9 */ /* 0x000fd00000000800 */
[----:B------:R-:W-:Y:S01]  /*5390*/  @P1 IMAD.HI.U32 R5, R6, UR6, RZ ;  /* 0x0000000606051c27 */ /* 0x000fe2000f8e00ff */
[----:B------:R-:W-:-:S04]  /*53a0*/  @UP0 ULDC UR6, c[0x0][0x450] ;  /* 0x0001140000060ab9 */ /* 0x000fc80000000800 */
[----:B------:R-:W-:Y:S01]  /*53b0*/  @P2 SHF.R.U32.HI R6, RZ, UR6, R5 ;  /* 0x00000006ff062c19 */ /* 0x000fe20008011605 */
[----:B------:R-:W-:Y:S01]  /*53c0*/  UMOV UR6, 0xffffffc0 ;  /* 0xffffffc000067882 */ /* 0x000fe20000000000 */
[----:B------:R-:W-:Y:S01]  /*53d0*/  IMAD.U32 R5, RZ, RZ, UR49 ;  /* 0x00000031ff057e24 */ /* 0x000fe2000f8e00ff */
[----:B------:R-:W-:Y:S02]  /*53e0*/  UIMAD UR6, UR21, UR6, 0x1 ;  /* 0x00000001150674a4 */ /* 0x000fe4000f8e0206 */
[----:B------:R-:W1:Y:S04]  /*53f0*/  SHFL.IDX PT, R10, R6, 0x1, 0x1c1f ;  /* 0x003c1f00060a7f89 */ /* 0x000e6800000e0000 */
[----:B------:R-:W-:Y:S01]  /*5400*/  IADD3 R5, R5, UR6, -R2 ;  /* 0x0000000605057c10 */ /* 0x000fe2000fffe802 */
[----:B------:R-:W2:Y:S01]  /*5410*/  SHFL.IDX PT, R6, R6, RZ, 0x1c1f ;  /* 0x001c1fff06067589 */ /* 0x000ea200000e0000 */
[----:B------:R-:W-:-:S03]  /*5420*/  UIADD3 UR6, UR23, 0x28c40, URZ ;  /* 0x00028c4017067890 */ /* 0x000fc6000fffe03f */
[----:B------:R-:W-:Y:S01]  /*5430*/  VIADD R5, R5, -UR52 ;  /* 0x8000003405057c36 */ /* 0x000fe20008000000 */
[----:B------:R-:W-:-:S09]  /*5440*/  UPRMT UR6, UR40, 0x654, UR6 ;  /* 0x0000065428067896 */ /* 0x000fd20008000006 */
[----:B------:R-:W-:Y:S01]  /*5450*/  SYNCS.ARRIVE.TRANS64.RED.A1T0 RZ, [UR6], RZ ;  /* 0x000000ffffff79a7 */ /* 0x000fe20008100406 */
[----:B-1----:R-:W-:-:S05]  /*5460*/  IMAD.IADD R10, R5, 0x1, R10 ;  /* 0x00000001050a7824 */ /* 0x002fca00078e020a */
[C---:B------:R-:W-:Y:S01]  /*5470*/  ISETP.GT.AND P1, PT, R10.reuse, RZ, PT ;  /* 0x000000ff0a00720c */ /* 0x040fe20003f24270 */
        /* <DEDUP_REMOVED lines=51> */
[----:B------:R-:W1:Y:S01]  /*57b0*/  SHFL.BFLY PT, R13, R10, 0x2, 0x1f ;  /* 0x0c401f000a0d7f89 */ /* 0x000e6200000e0000 */
[----:B------:R-:W-:Y:S02]  /*57c0*/  ISETP.GT.AND P1, PT, R14, 0x8, PT ;  /* 0x000000080e00780c */ /* 0x000fe40003f24270 */
[----:B------:R-:W-:Y:S02]  /*57d0*/  FSEL R153, R153, -INF , P2 ;  /* 0xff80000099997808 */ /* 0x000fe40001000000 */
[----:B------:R-:W-:-:S02]  /*57e0*/  FMNMX.FTZ R6, R152, R9, !PT ;  /* 0x0000000998067209 */ /* 0x000fc40007810000 */
[----:B------:R-:W-:Y:S02]  /*57f0*/  ISETP.GT.AND P2, PT, R14, 0x9, PT ;  /* 0x000000090e00780c */ /* 0x000fe40003f44270 */
[----:B------:R-:W-:Y:S02]  /*5800*/  FSEL R156, R156, -INF , P1 ;  /* 0xff8000009c9c7808 */ /* 0x000fe40000800000 */
[----:B------:R-:W-:Y:S02]  /*5810*/  FMNMX.FTZ R5, R153, R6, !PT ;  /* 0x0000000699057209 */ /* 0x000fe40007810000 */
[----:B------:R-:W-:Y:S02]  /*5820*/  ISETP.GT.AND P1, PT, R14, 0x10, PT ;  /* 0x000000100e00780c */ /* 0x000fe40003f24270 */
[----:B------:R-:W-:Y:S02]  /*5830*/  FMNMX.FTZ R5, R156, R5, !PT ;  /* 0x000000059c057209 */ /* 0x000fe40007810000 */
[----:B------:R-:W-:-:S02]  /*5840*/  FSEL R160, R160, -INF , P1 ;  /* 0xff800000a0a07808 */ /* 0x000fc40000800000 */
[C---:B------:R-:W-:Y:S02]  /*5850*/  ISETP.GT.AND P1, PT, R14.reuse, 0x18, PT ;  /* 0x000000180e00780c */ /* 0x040fe40003f24270 */
[----:B------:R-:W-:Y:S02]  /*5860*/  ISETP.GT.AND P3, PT, R14, 0x38, PT ;  /* 0x000000380e00780c */ /* 0x000fe40003f64270 */
[----:B------:R-:W-:Y:S02]  /*5870*/  FSEL R164, R164, -INF , P1 ;  /* 0xff800000a4a47808 */ /* 0x000fe40000800000 */
        /* <DEDUP_REMOVED lines=18> */
[----:B-1----:R-:W-:Y:S02]  /*59a0*/  FMNMX.FTZ R5, R15, R20, !PT ;  /* 0x000000140f057209 */ /* 0x002fe40007810000 */
[----:B------:R-:W-:Y:S02]  /*59b0*/  ISETP.GT.AND P2, PT, R14, 0x29, PT ;  /* 0x000000290e00780c */ /* 0x000fe40003f44270 */
[----:B------:R-:W-:Y:S01]  /*59c0*/  FSEL R172, R172, -INF , P1 ;  /* 0xff800000acac7808 */ /* 0x000fe20000800000 */
[----:B------:R-:W-:Y:S01]  /*59d0*/  FMUL.FTZ R20, R5, UR10 ;  /* 0x0000000a05147c20 */ /* 0x000fe20008410000 */
[----:B------:R-:W-:Y:S02]  /*59e0*/  FMNMX.FTZ R15, R169, R6, !PT ;  /* 0x00000006a90f7209 */ /* 0x000fe40007810000 */
[----:B------:R-:W-:-:S02]  /*59f0*/  ISETP.GT.AND P1, PT, R14, 0x30, PT ;  /* 0x000000300e00780c */ /* 0x000fc40003f24270 */
[----:B------:R-:W-:Y:S02]  /*5a00*/  FSEL R173, R173, -INF , P2 ;  /* 0xff800000adad7808 */ /* 0x000fe40001000000 */
[----:B------:R-:W-:Y:S02]  /*5a10*/  FMNMX.FTZ R6, R172, R15, !PT ;  /* 0x0000000fac067209 */ /* 0x000fe40007810000 */
[----:B------:R-:W-:Y:S02]  /*5a20*/  ISETP.GT.AND P2, PT, R14, 0x31, PT ;  /* 0x000000310e00780c */ /* 0x000fe40003f44270 */
[----:B------:R-:W-:Y:S02]  /*5a30*/  FSEL R176, R176, -INF , P1 ;  /* 0xff800000b0b07808 */ /* 0x000fe40000800000 */
[----:B------:R-:W-:Y:S02]  /*5a40*/  FMNMX.FTZ R15, R173, R6, !PT ;  /* 0x00000006ad0f7209 */ /* 0x000fe40007810000 */
[----:B------:R-:W-:-:S02]  /*5a50*/  FSEL R177, R177, -INF , P2 ;  /* 0xff800000b1b17808 */ /* 0x000fc40001000000 */
[----:B------:R-:W-:Y:S02]  /*5a60*/  FMNMX.FTZ R6, R176, R15, !PT ;  /* 0x0000000fb0067209 */ /* 0x000fe40007810000 */
[----:B------:R-:W-:Y:S02]  /*5a70*/  ISETP.GT.AND P1, PT, R14, 0x39, PT ;  /* 0x000000390e00780c */ /* 0x000fe40003f24270 */
[----:B------:R-:W-:Y:S02]  /*5a80*/  FSEL R180, R180, -INF , P3 ;  /* 0xff800000b4b47808 */ /* 0x000fe40001800000 */
[----:B------:R-:W-:Y:S02]  /*5a90*/  FMNMX.FTZ R15, R177, R6, !PT ;  /* 0x00000006b10f7209 */ /* 0x000fe40007810000 */
[----:B------:R-:W-:Y:S02]  /*5aa0*/  FSEL R181, R181, -INF , P1 ;  /* 0xff800000b5b57808 */ /* 0x000fe40000800000 */
[----:B------:R-:W-:-:S02]  /*5ab0*/  FMNMX.FTZ R6, R180, R15, !PT ;  /* 0x0000000fb4067209 */ /* 0x000fc40007810000 */
        /* <DEDUP_REMOVED lines=272> */
.L_x_7694:
[----:B------:R0:W1:Y:S01]  /*6bc0*/  SYNCS.PHASECHK.TRANS64.TRYWAIT P1, [UR23+0x28c50], R7 ;  /* 0x028c5007ff0075a7 */ /* 0x0000620008020157 */
[----:B------:R-:W-:Y:S05]  /*6bd0*/  @!P0 BRA `(.L_x_7695) ;  /* 0x0000000000048947 */ /* 0x000fea0003800000 */
[----:B------:R-:W-:Y:S01]  /*6be0*/  BPT.TRAP 0x1 ;  /* 0x000000040000795c */ /* 0x000fe20000300000 */
.L_x_7695:
[----:B-1----:R-:W-:Y:S05]  /*6bf0*/  @P1 BRA `(.L_x_7696) ;  /* 0x0000000000081947 */ /* 0x002fea0003800000 */
[----:B------:R-:W1:Y:S02]  /*6c00*/  SYNCS.PHASECHK.TRANS64.TRYWAIT P1, [UR23+0x28c50], R7 ;  /* 0x028c5007ff0075a7 */ /* 0x000e640008020157 */
[----:B-1----:R-:W-:Y:S05]  /*6c10*/  @!P1 BRA `(.L_x_7697) ;  /* 0x000000b0004c9947 */ /* 0x002fea0003800000 */
.L_x_7696:
        /* <DEDUP_REMOVED lines=34> */
.L_x_7698:
[----:B------:R-:W-:Y:S01]  /*6e40*/  UISETP.GT.AND UP0, UPT, UR21, UR20, UPT ;  /* 0x000000141500728c */ /* 0x000fe2000bf04270 */
[----:B-1----:R-:W-:Y:S01]  /*6e50*/  IMAD.MOV.U32 R8, RZ, RZ, R5 ;  /* 0x000000ffff087224 */ /* 0x002fe200078e0005 */
[----:B------:R-:W-:Y:S01]  /*6e60*/  UIADD3 UR23, UR23, 0x28c60, URZ ;  /* 0x00028c6017177890 */ /* 0x000fe2000fffe03f */
[----:B------:R-:W-:Y:S01]  /*6e70*/  IMAD.MOV.U32 R9, RZ, RZ, R6 ;  /* 0x000000ffff097224 */ /* 0x000fe200078e0006 */
[----:B------:R-:W-:Y:S02]  /*6e80*/  UIADD3 UR21, UR21, -0x1, URZ ;  /* 0xffffffff15157890 */ /* 0x000fe4000fffe03f */
[----:B------:R-:W-:Y:S01]  /*6e90*/  PLOP3.LUT P1, PT, PT, PT, UP0, 0x80, 0x0 ;  /* 0x000000000000781c */ /* 0x000fe20003f2f008 */
[----:B------:R-:W-:Y:S01]  /*6ea0*/  UPRMT UR23, UR40, 0x654, UR23 ;  /* 0x0000065428177896 */ /* 0x000fe20008000017 */
[----:B------:R-:W-:-:S08]  /*6eb0*/  UMOV UR24, UR38 ;  /* 0x0000002600187c82 */ /* 0x000fd00008000000 */
[----:B------:R-:W-:Y:S03]  /*6ec0*/  SYNCS.ARRIVE.TRANS64.RED.A1T0 RZ, [UR23], RZ ;  /* 0x000000ffffff79a7 */ /* 0x000fe60008100417 */
[----:B------:R-:W-:Y:S05]  /*6ed0*/  @P1 BRA `(.L_x_7699) ;  /* 0xffffffe000781947 */ /* 0x000fea000383ffff */
.L_x_7688:
[----:B------:R-:W-:-:S13]  /*6ee0*/  ISETP.LE.AND P1, PT, RZ, UR21, PT ;  /* 0x00000015ff007c0c */ /* 0x000fda000bf23270 */
[----:B------:R-:W-:Y:S05]  /*6ef0*/  @!P1 BRA `(.L_x_7700) ;  /* 0x0000001800389947 */ /* 0x000fea0003800000 */
[----:B------:R-:W-:Y:S01]  /*6f00*/  IMAD.MOV.U32 R9, RZ, RZ, R5 ;  /* 0x000000ffff097224 */ /* 0x000fe200078e0005 */
[----:B------:R-:W-:Y:S01]  /*6f10*/  MOV R11, R6 ;  /* 0x00000006000b7202 */ /* 0x000fe20000000f00 */
[----:B------:R-:W-:Y:S01]  /*6f20*/  UMOV UR23, UR38 ;  /* 0x0000002600177c82 */ /* 0x000fe20008000000 */
[----:B------:R-:W-:-:S05]  /*6f30*/  ULDC UR20, c[0x0][0x988] ;  /* 0x0002620000147ab9 */ /* 0x000fca0000000800 */
.L_x_7711:
[----:B------:R-:W-:-:S04]  /*6f40*/  UIADD3 UR38, UR23, 0x1, URZ ;  /* 0x0000000117267890 */ /* 0x000fc8000fffe03f */
[----:B------:R-:W-:-:S04]  /*6f50*/  UISETP.NE.AND UP0, UPT, UR38, 0x2, UPT ;  /* 0x000000022600788c */ /* 0x000fc8000bf05270 */
[----:B------:R-:W-:Y:S02]  /*6f60*/  USEL UR6, URZ, 0x1, UP0 ;  /* 0x000000013f067887 */ /* 0x000fe40008000000 */
[----:B------:R-:W-:Y:S02]  /*6f70*/  USEL UR38, UR38, URZ, UP0 ;  /* 0x0000003f26267287 */ /* 0x000fe40008000000 */
[----:B------:R-:W-:Y:S01]  /*6f80*/  ULOP3.LUT UR37, UR37, UR6, URZ, 0x3c, !UPT ;  /* 0x0000000625257292 */ /* 0x000fe2000f8e3c3f */
[----:B-1----:R-:W-:Y:S11]  /*6f90*/  @!P0 BRA `(.L_x_7701) ;  /* 0x0000000000048947 */ /* 0x002ff60003800000 */
[----:B------:R-:W-:Y:S01]  /*6fa0*/  BPT.TRAP 0x1 ;  /* 0x000000040000795c */ /* 0x000fe20000300000 */
.L_x_7701:
[----:B------:R-:W-:Y:S01]  /*6fb0*/  ULEA UR22, UR38, UR41, 0x3 ;  /* 0x0000002926167291 */ /* 0x000fe2000f8e183f */
[----:B0123--:R-:W-:-:S05]  /*6fc0*/  IMAD.U32 R7, RZ, RZ, UR37 ;  /* 0x00000025ff077e24 */ /* 0x00ffca000f8e00ff */
[----:B------:R-:W-:-:S04]  /*6fd0*/  SHF.L.U32 R7, R7, 0x1f, RZ ;  /* 0x0000001f07077819 */ /* 0x000fc800000006ff */
[----:B------:R0:W1:Y:S01]  /*6fe0*/  SYNCS.PHASECHK.TRANS64.TRYWAIT P1, [UR22+0x28c30], R7 ;  /* 0x028c3007ff0075a7 */ /* 0x0000620008020156 */
[----:B------:R-:W-:Y:S05]  /*6ff0*/  @!P0 BRA `(.L_x_7702) ;  /* 0x0000000000048947 */ /* 0x000fea0003800000 */
[----:B------:R-:W-:Y:S01]  /*7000*/  BPT.TRAP 0x1 ;  /* 0x000000040000795c */ /* 0x000fe20000300000 */
.L_x_7702:
[----:B-1----:R-:W-:Y:S05]  /*7010*/  @P1 BRA `(.L_x_7703) ;  /* 0x0000000000081947 */ /* 0x002fea0003800000 */
[----:B------:R-:W1:Y:S02]  /*7020*/  SYNCS.PHASECHK.TRANS64.TRYWAIT P1, [UR22+0x28c30], R7 ;  /* 0x028c3007ff0075a7 */ /* 0x000e640008020156 */
[----:B-1----:R-:W-:Y:S05]  /*7030*/  @!P1 BRA `(.L_x_7704) ;  /* 0x000000ac005c9947 */ /* 0x002fea0003800000 */
.L_x_7703:
        /* <DEDUP_REMOVED lines=23> */
.L_x_7705:
        /* <DEDUP_REMOVED lines=306> */
.L_x_7706:
[----:B------:R2:W3:Y:S01]  /*84d0*/  SYNCS.PHASECHK.TRANS64.TRYWAIT P1, [UR22+0x28c50], R7 ;  /* 0x028c5007ff0075a7 */ /* 0x0004e20008020156 */
[----:B------:R-:W-:Y:S05]  /*84e0*/  @!P0 BRA `(.L_x_7707) ;  /* 0x0000000000048947 */ /* 0x000fea0003800000 */
[----:B------:R-:W-:Y:S01]  /*84f0*/  BPT.TRAP 0x1 ;  /* 0x000000040000795c */ /* 0x000fe20000300000 */
.L_x_7707:
[----:B---3--:R-:W-:Y:S05]  /*8500*/  @P1 BRA `(.L_x_7708) ;  /* 0x0000000000081947 */ /* 0x008fea0003800000 */
[----:B------:R-:W3:Y:S02]  /*8510*/  SYNCS.PHASECHK.TRANS64.TRYWAIT P1, [UR22+0x28c50], R7 ;  /* 0x028c5007ff0075a7 */ /* 0x000ee40008020156 */
[----:B---3--:R-:W-:Y:S05]  /*8520*/  @!P1 BRA `(.L_x_7709) ;  /* 0x0000009800389947 */ /* 0x008fea0003800000 */
.L_x_7708:
        /* <DEDUP_REMOVED lines=34> */
.L_x_7710:
[----:B------:R-:W-:Y:S01]  /*8750*/  UIADD3 UR22, UR22, 0x28c60, URZ ;  /* 0x00028c6016167890 */ /* 0x000fe2000fffe03f */
[----:B------:R-:W-:Y:S01]  /*8760*/  ISETP.LT.AND P1, PT, RZ, UR21, PT ;  /* 0x00000015ff007c0c */ /* 0x000fe2000bf21270 */
[----:B------:R-:W-:Y:S01]  /*8770*/  UIADD3 UR21, UR21, -0x1, URZ ;  /* 0xffffffff15157890 */ /* 0x000fe2000fffe03f */
[----:B------:R-:W-:Y:S01]  /*8780*/  IMAD.MOV.U32 R9, RZ, RZ, R5 ;  /* 0x000000ffff097224 */ /* 0x000fe200078e0005 */
[----:B------:R-:W-:Y:S01]  /*8790*/  UPRMT UR22, UR40, 0x654, UR22 ;  /* 0x0000065428167896 */ /* 0x000fe20008000016 */
[----:B------:R-:W-:Y:S01]  /*87a0*/  IMAD.MOV.U32 R11, RZ, RZ, R6 ;  /* 0x000000ffff0b7224 */ /* 0x000fe200078e0006 */
[----:B------:R-:W-:-:S07]  /*87b0*/  UMOV UR23, UR38 ;  /* 0x0000002600177c82 */ /* 0x000fce0008000000 */
[----:B------:R-:W-:Y:S01]  /*87c0*/  SYNCS.ARRIVE.TRANS64.RED.A1T0 RZ, [UR22], RZ ;  /* 0x000000ffffff79a7 */ /* 0x000fe20008100416 */
[----:B------:R-:W-:Y:S05]  /*87d0*/  @P1 BRA `(.L_x_7711) ;  /* 0xffffffe400d81947 */ /* 0x000fea000383ffff */
.L_x_7700:
[----:B------:R-:W5:Y:S01]  /*87e0*/  SHFL.BFLY PT, R0, R3, 0x2, 0x1f ;  /* 0x0c401f0003007f89 */ /* 0x000f6200000e0000 */
[----:B------:R-:W-:Y:S01]  /*87f0*/  IMAD.MOV R11, RZ, RZ, -R18 ;  /* 0x000000ffff0b7224 */ /* 0x000fe200078e0a12 */
[----:B------:R-:W-:Y:S01]  /*8800*/  UIADD3 UR36, UR36, 0x1, URZ ;  /* 0x0000000124247890 */ /* 0x000fe2000fffe03f */
[----:B------:R-:W-:Y:S01]  /*8810*/  IMAD.U32 R13, RZ, RZ, UR10 ;  /* 0x0000000aff0d7e24 */ /* 0x000fe2000f8e00ff */
[----:B0123--:R-:W0:Y:S01]  /*8820*/  SHFL.BFLY PT, R7, R4, 0x2, 0x1f ;  /* 0x0c401f0004077f89 */ /* 0x00fe2200000e0000 */
        /* <DEDUP_REMOVED lines=10> */
[----:B------:R-:W-:Y:S01]  /*88d0*/  @!P0 LEA R3, R3, R16, 0x6 ;  /* 0x0000001003038211 */ /* 0x000fe200078e30ff */
[----:B------:R-:W-:Y:S01]  /*88e0*/  UISETP.NE.AND UP0, UPT, UR38, 0x2, UPT ;  /* 0x000000022600788c */ /* 0x000fe2000bf05270 */
[----:B------:R-:W1:Y:S02]  /*88f0*/  SHFL.BFLY PT, R7, R8, 0x1, 0x1f ;  /* 0x0c201f0008077f89 */ /* 0x000e6400000e0000 */
        /* <DEDUP_REMOVED lines=11> */
[----:B------:R-:W1:Y:S08]  /*89b0*/  @P2 MUFU.RCP R0, R7 ;  /* 0x0000000700002308 */ /* 0x000e700000001000 */
[----:B------:R-:W2:Y:S01]  /*89c0*/  @P2 MUFU.LG2 R7, R7 ;  /* 0x0000000700072308 */ /* 0x000ea20000000c00 */
[-C--:B0-----:R-:W-:Y:S01]  /*89d0*/  FMUL.FTZ R168, R32, R11.reuse ;  /* 0x0000000b20a87220 */ /* 0x081fe20000410000 */
[----:B------:R-:W-:Y:S01]  /*89e0*/  @!P0 STS [R4+0x28800], R11 ;  /* 0x0288000b04008388 */ /* 0x000fe20000000800 */
[-C--:B------:R-:W-:Y:S01]  /*89f0*/  FMUL.FTZ R170, R28, R11.reuse ;  /* 0x0000000b1caa7220 */ /* 0x080fe20000410000 */
[----:B------:R-:W-:Y:S01]  /*8a00*/  FMUL.FTZ R28, R29, R11 ;  /* 0x0000000b1d1c7220 */ /* 0x000fe20000410000 */
[----:B------:R-:W-:-:S02]  /*8a10*/  IMAD.U32 R29, RZ, RZ, UR10 ;  /* 0x0000000aff1d7e24 */ /* 0x000fc4000f8e00ff */
[-C--:B------:R-:W-:Y:S01]  /*8a20*/  FMUL.FTZ R171, R24, R11.reuse ;  /* 0x0000000b18ab7220 */ /* 0x080fe20000410000 */
[-C--:B------:R-:W-:Y:S01]  /*8a30*/  FMUL.FTZ R169, R25, R11.reuse ;  /* 0x0000000b19a97220 */ /* 0x080fe20000410000 */
[----:B------:R-:W0:Y:S01]  /*8a40*/  @P1 MUFU.LG2 R32, R9 ;  /* 0x0000000900201308 */ /* 0x000e220000000c00 */
[----:B-1----:R1:W-:Y:S01]  /*8a50*/  @!P0 STS [R4+0x28820], R0 ;  /* 0x0288200004008388 */ /* 0x0023e20000000800 */
[----:B------:R-:W-:Y:S01]  /*8a60*/  @P1 FMUL.FTZ R29, R29, 0.69314718246459960938 ;  /* 0x3f3172181d1d1820 */ /* 0x000fe20000410000 */
[-C--:B----4-:R-:W-:Y:S01]  /*8a70*/  FMUL.FTZ R166, R33, R11.reuse ;  /* 0x0000000b21a67220 */ /* 0x090fe20000410000 */
        /* <DEDUP_REMOVED lines=129> */
.L_x_7665:
        /* <DEDUP_REMOVED lines=41> */
[--C-:B------:R-:W-:Y:S01]  /*9520*/  IMAD.X R37, RZ, RZ, R5.reuse, P1 ;  /* 0x000000ffff257224 */ /* 0x100fe200008e0605 */
[----:B------:R-:W-:Y:S01]  /*9530*/  IADD3 R183, P6, R4, 0x2020, RZ ;  /* 0x0000202004b77810 */ /* 0x000fe20007fde0ff */
[----:B------:R-:W-:Y:S01]  /*9540*/  IMAD.X R41, RZ, RZ, R5, P0 ;  /* 0x000000ffff297224 */ /* 0x000fe200000e0605 */
[----:B------:R-:W-:Y:S01]  /*9550*/  SHF.R.U64 R36, R36, 0x3, RZ ;  /* 0x0000000324247819 */ /* 0x000fe200000012ff */
[----:B------:R-:W-:Y:S01]  /*9560*/  UIMAD.WIDE UR8, UR42, 0x4, UR8 ;  /* 0x000000042a0878a5 */ /* 0x000fe2000f8e0208 */
[----:B------:R-:W-:-:S02]  /*9570*/  IADD3 R6, P0, R4, 0x4020, RZ ;  /* 0x0000402004067810 */ /* 0x000fc40007f1e0ff */
[C---:B------:R-:W-:Y:S02]  /*9580*/  LOP3.LUT R29, R4.reuse, 0x380, RZ, 0xc0, !PT ;  /* 0x00000380041d7812 */ /* 0x040fe400078ec0ff */
[----:B------:R-:W-:Y:S01]  /*9590*/  IADD3.X R53, RZ, R5, RZ, P6, !PT ;  /* 0x00000005ff357210 */ /* 0x000fe200037fe4ff */
[--C-:B------:R-:W-:Y:S01]  /*95a0*/  IMAD.X R107, RZ, RZ, R5.reuse, P0 ;  /* 0x000000ffff6b7224 */ /* 0x100fe200000e0605 */
[C---:B------:R-:W-:Y:S02]  /*95b0*/  IADD3 R179, P4, R4.reuse, 0x60, RZ ;  /* 0x0000006004b37810 */ /* 0x040fe40007f9e0ff */
        /* <DEDUP_REMOVED lines=32> */
[----:B------:R-:W-:Y:S02]  /*97c0*/  SHF.R.U64 R40, R40, 0x3, RZ ;  /* 0x0000000328287819 */ /* 0x000fe400000012ff */
[----:B------:R-:W-:Y:S02]  /*97d0*/  SHF.R.U64 R44, R44, 0x3, RZ ;  /* 0x000000032c2c7819 */ /* 0x000fe400000012ff */
[----:B------:R-:W-:Y:S02]  /*97e0*/  LOP3.LUT R52, R183, 0x380, RZ, 0xc0, !PT ;  /* 0x00000380b7347812 */ /* 0x000fe400078ec0ff */
[----:B------:R-:W-:Y:S02]  /*97f0*/  MOV R175, R4 ;  /* 0x0000000400af7202 */ /* 0x000fe40000000f00 */
[----:B------:R-:W-:Y:S02]  /*9800*/  LOP3.LUT R94, R205, 0x380, RZ, 0xc0, !PT ;  /* 0x00000380cd5e7812 */ /* 0x000fe400078ec0ff */
[----:B------:R-:W-:-:S02]  /*9810*/  LOP3.LUT R118, R118, R7, RZ, 0x3c, !PT ;  /* 0x0000000776767212 */ /* 0x000fc400078e3cff */
[----:B------:R-:W-:Y:S02]  /*9820*/  F2FP.F16.F32.PACK_AB R5, R27, R26 ;  /* 0x0000001a1b05723e */ /* 0x000fe400000000ff */
[----:B------:R-:W-:Y:S02]  /*9830*/  LOP3.LUT R98, R207, 0x380, RZ, 0xc0, !PT ;  /* 0x00000380cf627812 */ /* 0x000fe400078ec0ff */
[----:B------:R-:W-:Y:S02]  /*9840*/  F2FP.F16.F32.PACK_AB R4, R169, R171 ;  /* 0x000000aba904723e */ /* 0x000fe400000000ff */
[----:B------:R-:W-:Y:S02]  /*9850*/  LOP3.LUT R27, R0, 0x380, RZ, 0xc0, !PT ;  /* 0x00000380001b7812 */ /* 0x000fe400078ec0ff */
[----:B------:R-:W-:Y:S02]  /*9860*/  F2FP.F16.F32.PACK_AB R6, R28, R170 ;  /* 0x000000aa1c06723e */ /* 0x000fe400000000ff */
[----:B------:R-:W-:-:S02]  /*9870*/  F2FP.F16.F32.PACK_AB R7, R31, R30 ;  /* 0x0000001e1f07723e */ /* 0x000fc400000000ff */
[----:B------:R-:W-:Y:S02]  /*9880*/  SHF.R.U64 R48, R48, 0x3, RZ ;  /* 0x0000000330307819 */ /* 0x000fe400000012ff */
[----:B------:R-:W-:Y:S01]  /*9890*/  LOP3.LUT R102, R209, 0x380, RZ, 0xc0, !PT ;  /* 0x00000380d1667812 */ /* 0x000fe200078ec0ff */
[----:B------:R0:W-:Y:S01]  /*98a0*/  STSM.16.M88.4 [R175], R4 ;  /* 0x00000004af007844 */ /* 0x0001e20000000200 */
[----:B------:R-:W-:Y:S02]  /*98b0*/  LOP3.LUT R40, R40, R177, RZ, 0x3c, !PT ;  /* 0x000000b128287212 */ /* 0x000fe400078e3cff */
[----:B------:R-:W-:Y:S02]  /*98c0*/  LOP3.LUT R44, R44, R179, RZ, 0x3c, !PT ;  /* 0x000000b32c2c7212 */ /* 0x000fe400078e3cff */
[----:B------:R-:W-:Y:S02]  /*98d0*/  SHF.R.U64 R52, R52, 0x3, RZ ;  /* 0x0000000334347819 */ /* 0x000fe400000012ff */
[----:B------:R-:W-:-:S02]  /*98e0*/  SHF.R.U64 R94, R94, 0x3, RZ ;  /* 0x000000035e5e7819 */ /* 0x000fc400000012ff */
[----:B------:R-:W-:Y:S02]  /*98f0*/  LOP3.LUT R177, R110, 0x380, RZ, 0xc0, !PT ;  /* 0x000003806eb17812 */ /* 0x000fe400078ec0ff */
[----:B------:R-:W-:Y:S02]  /*9900*/  LOP3.LUT R179, R114, 0x380, RZ, 0xc0, !PT ;  /* 0x0000038072b37812 */ /* 0x000fe400078ec0ff */
[----:B------:R-:W-:Y:S02]  /*9910*/  SHF.R.U64 R98, R98, 0x3, RZ ;  /* 0x0000000362627819 */ /* 0x000fe400000012ff */
[----:B------:R-:W-:Y:S02]  /*9920*/  SHF.R.U64 R27, R27, 0x3, RZ ;  /* 0x000000031b1b7819 */ /* 0x000fe400000012ff */
[----:B------:R-:W-:Y:S02]  /*9930*/  LOP3.LUT R48, R48, R181, RZ, 0x3c, !PT ;  /* 0x000000b530307212 */ /* 0x000fe400078e3cff */
[----:B------:R-:W-:-:S02]  /*9940*/  SHF.R.U64 R102, R102, 0x3, RZ ;  /* 0x0000000366667819 */ /* 0x000fc400000012ff */
[----:B------:R-:W-:Y:S02]  /*9950*/  LOP3.LUT R52, R52, R183, RZ, 0x3c, !PT ;  /* 0x000000b734347212 */ /* 0x000fe400078e3cff */
[----:B------:R-:W-:Y:S02]  /*9960*/  MOV R37, R36 ;  /* 0x0000002400257202 */ /* 0x000fe40000000f00 */
[----:B0-----:R-:W-:Y:S02]  /*9970*/  F2FP.F16.F32.PACK_AB R4, R166, R168 ;  /* 0x000000a8a604723e */ /* 0x001fe400000000ff */
[----:B------:R-:W-:Y:S02]  /*9980*/  F2FP.F16.F32.PACK_AB R5, R35, R34 ;  /* 0x000000222305723e */ /* 0x000fe400000000ff */
[----:B------:R-:W-:Y:S02]  /*9990*/  F2FP.F16.F32.PACK_AB R6, R164, R167 ;  /* 0x000000a7a406723e */ /* 0x000fe400000000ff */
[----:B------:R-:W-:-:S02]  /*99a0*/  F2FP.F16.F32.PACK_AB R7, R39, R38 ;  /* 0x000000262707723e */ /* 0x000fc400000000ff */
[----:B------:R-:W-:Y:S02]  /*99b0*/  LOP3.LUT R94, R94, R205, RZ, 0x3c, !PT ;  /* 0x000000cd5e5e7212 */ /* 0x000fe400078e3cff */
[----:B------:R-:W-:Y:S01]  /*99c0*/  SHF.R.U64 R177, R177, 0x3, RZ ;  /* 0x00000003b1b17819 */ /* 0x000fe200000012ff */
[----:B------:R0:W-:Y:S01]  /*99d0*/  STSM.16.M88.4 [R37], R4 ;  /* 0x0000000425007844 */ /* 0x0001e20000000200 */
[----:B------:R-:W-:Y:S02]  /*99e0*/  SHF.R.U64 R179, R179, 0x3, RZ ;  /* 0x00000003b3b37819 */ /* 0x000fe400000012ff */
[----:B------:R-:W-:Y:S02]  /*99f0*/  LOP3.LUT R169, R174, 0x380, RZ, 0xc0, !PT ;  /* 0x00000380aea97812 */ /* 0x000fe400078ec0ff */
[----:B------:R-:W-:Y:S02]  /*9a00*/  MOV R40, R40 ;  /* 0x0000002800287202 */ /* 0x000fe40000000f00 */
[----:B------:R-:W-:-:S02]  /*9a10*/  LOP3.LUT R98, R98, R207, RZ, 0x3c, !PT ;  /* 0x000000cf62627212 */ /* 0x000fc400078e3cff */
[----:B------:R-:W-:Y:S01]  /*9a20*/  LOP3.LUT R171, R32, 0x380, RZ, 0xc0, !PT ;  /* 0x0000038020ab7812 */ /* 0x000fe200078ec0ff */
[----:B------:R-:W-:Y:S01]  /*9a30*/  STSM.16.M88.4 [R40], R8 ;  /* 0x0000000828007844 */ /* 0x000fe20000000200 */
[----:B------:R-:W-:Y:S02]  /*9a40*/  LOP3.LUT R122, R27, R0, RZ, 0x3c, !PT ;  /* 0x000000001b7a7212 */ /* 0x000fe400078e3cff */
[----:B------:R-:W-:Y:S02]  /*9a50*/  MOV R44, R44 ;  /* 0x0000002c002c7202 */ /* 0x000fe40000000f00 */
[----:B------:R-:W-:Y:S01]  /*9a60*/  LOP3.LUT R102, R102, R209, RZ, 0x3c, !PT ;  /* 0x000000d166667212 */ /* 0x000fe200078e3cff */
[----:B0-----:R-:W-:Y:S01]  /*9a70*/  IMAD.U32 R5, RZ, RZ, UR9 ;  /* 0x00000009ff057e24 */ /* 0x001fe2000f8e00ff */
[----:B------:R-:W-:Y:S01]  /*9a80*/  MOV R48, R48 ;  /* 0x0000003000307202 */ /* 0x000fe20000000f00 */
[----:B------:R0:W-:Y:S01]  /*9a90*/  STSM.16.M88.4 [R44], R12 ;  /* 0x0000000c2c007844 */ /* 0x0001e20000000200 */
[----:B------:R-:W-:-:S02]  /*9aa0*/  F2FP.F16.F32.PACK_AB R26, R61, R60 ;  /* 0x0000003c3d1a723e */ /* 0x000fc400000000ff */
[----:B------:R-:W-:Y:S02]  /*9ab0*/  F2FP.F16.F32.PACK_AB R27, R63, R62 ;  /* 0x0000003e3f1b723e */ /* 0x000fe400000000ff */
[----:B------:R-:W-:Y:S02]  /*9ac0*/  MOV R52, R52 ;  /* 0x0000003400347202 */ /* 0x000fe40000000f00 */
[----:B------:R-:W-:Y:S01]  /*9ad0*/  F2FP.F16.F32.PACK_AB R80, R81, R80 ;  /* 0x000000505150723e */ /* 0x000fe200000000ff */
[----:B------:R-:W-:Y:S01]  /*9ae0*/  STSM.16.M88.4 [R48], R24 ;  /* 0x0000001830007844 */ /* 0x000fe20000000200 */
[----:B------:R-:W-:Y:S02]  /*9af0*/  LOP3.LUT R110, R177, R110, RZ, 0x3c, !PT ;  /* 0x0000006eb16e7212 */ /* 0x000fe400078e3cff */
[----:B------:R-:W-:Y:S01]  /*9b00*/  LOP3.LUT R114, R179, R114, RZ, 0x3c, !PT ;  /* 0x00000072b3727212 */ /* 0x000fe200078e3cff */
[----:B------:R-:W-:Y:S01]  /*9b10*/  STSM.16.M88.4 [R52], R64 ;  /* 0x0000004034007844 */ /* 0x000fe20000000200 */
[----:B------:R-:W-:-:S02]  /*9b20*/  SHF.R.U64 R169, R169, 0x3, RZ ;  /* 0x00000003a9a97819 */ /* 0x000fc400000012ff */
[----:B------:R-:W-:Y:S02]  /*9b30*/  MOV R94, R94 ;  /* 0x0000005e005e7202 */ /* 0x000fe40000000f00 */
[----:B------:R-:W-:Y:S02]  /*9b40*/  F2FP.F16.F32.PACK_AB R74, R77, R76 ;  /* 0x0000004c4d4a723e */ /* 0x000fe400000000ff */
[----:B------:R-:W-:Y:S02]  /*9b50*/  F2FP.F16.F32.PACK_AB R75, R79, R78 ;  /* 0x0000004e4f4b723e */ /* 0x000fe400000000ff */
[----:B------:R-:W-:Y:S02]  /*9b60*/  F2FP.F16.F32.PACK_AB R81, R83, R82 ;  /* 0x000000525351723e */ /* 0x000fe400000000ff */
[----:B------:R-:W-:Y:S01]  /*9b70*/  F2FP.F16.F32.PACK_AB R88, R89, R88 ;  /* 0x000000585958723e */ /* 0x000fe200000000ff */
[----:B------:R-:W-:Y:S01]  /*9b80*/  STSM.16.M88.4 [R94], R72 ;  /* 0x000000485e007844 */ /* 0x000fe20000000200 */
[----:B------:R-:W-:-:S02]  /*9b90*/  SHF.R.U64 R171, R171, 0x3, RZ ;  /* 0x00000003abab7819 */ /* 0x000fc400000012ff */
        /* <DEDUP_REMOVED lines=15> */
[----:B------:R-:W-:Y:S01]  /*9c90*/  LOP3.LUT R28, R169, R174, RZ, 0x3c, !PT ;  /* 0x000000aea91c7212 */ /* 0x000fe200078e3cff */
[----:B------:R-:W-:Y:S01]  /*9ca0*/  STSM.16.M88.4 [R31], R96 ;  /* 0x000000601f007844 */ /* 0x000fe20000000200 */
[----:B------:R-:W-:Y:S02]  /*9cb0*/  MOV R110, R110 ;  /* 0x0000006e006e7202 */ /* 0x000fe40000000f00 */
[----:B------:R-:W-:Y:S02]  /*9cc0*/  MOV R30, R114 ;  /* 0x00000072001e7202 */ /* 0x000fe40000000f00 */
[----:B------:R-:W-:Y:S02]  /*9cd0*/  F2FP.F16.F32.PACK_AB R105, R152, R58 ;  /* 0x0000003a9869723e */ /* 0x000fe400000000ff */
[----:B------:R-:W-:-:S02]  /*9ce0*/  F2FP.F16.F32.PACK_AB R106, R109, R108 ;  /* 0x0000006c6d6a723e */ /* 0x000fc400000000ff */
[----:B------:R-:W-:Y:S02]  /*9cf0*/  F2FP.F16.F32.PACK_AB R107, R154, R153 ;  /* 0x000000999a6b723e */ /* 0x000fe400000000ff */
[----:B------:R-:W-:Y:S02]  /*9d00*/  F2FP.F16.F32.PACK_AB R112, R113, R112 ;  /* 0x000000707170723e */ /* 0x000fe400000000ff */
[----:B------:R-:W-:Y:S01]  /*9d10*/  LOP3.LUT R32, R171, R32, RZ, 0x3c, !PT ;  /* 0x00000020ab207212 */ /* 0x000fe200078e3cff */
        /* <DEDUP_REMOVED lines=19> */
[----:B------:R1:W-:Y:S01]  /*9e50*/  STSM.16.M88.4 [R0], R128 ;  /* 0x0000008000007844 */ /* 0x0003e20000000200 */
[----:B------:R-:W-:Y:S02]  /*9e60*/  MOV R28, R28 ;  /* 0x0000001c001c7202 */ /* 0x000fe40000000f00 */
[----:B------:R-:W-:Y:S02]  /*9e70*/  F2FP.F16.F32.PACK_AB R138, R141, R140 ;  /* 0x0000008c8d8a723e */ /* 0x000fe400000000ff */
[----:B------:R-:W-:Y:S02]  /*9e80*/  F2FP.F16.F32.PACK_AB R139, R143, R142 ;  /* 0x0000008e8f8b723e */ /* 0x000fe400000000ff */
[----:B------:R-:W-:Y:S02]  /*9e90*/  F2FP.F16.F32.PACK_AB R145, R147, R146 ;  /* 0x000000929391723e */ /* 0x000fe400000000ff */
[----:B------:R-:W-:Y:S01]  /*9ea0*/  MOV R32, R32 ;  /* 0x0000002000207202 */ /* 0x000fe20000000f00 */
[----:B------:R2:W-:Y:S01]  /*9eb0*/  STSM.16.M88.4 [R28], R136 ;  /* 0x000000881c007844 */ /* 0x0005e20000000200 */
[----:B------:R-:W-:-:S02]  /*9ec0*/  F2FP.F16.F32.PACK_AB R146, R149, R148 ;  /* 0x000000949592723e */ /* 0x000fc400000000ff */
[----:B------:R-:W-:Y:S02]  /*9ed0*/  F2FP.F16.F32.PACK_AB R147, R151, R150 ;  /* 0x000000969793723e */ /* 0x000fe400000000ff */
        /* <DEDUP_REMOVED lines=8> */
[----:B------:R-:W-:-:S04]  /*9f60*/  @UP1 ULEA UR8, UP2, UR42, UR8, 0x2 ;  /* 0x000000082a081291 */ /* 0x000fc8000f84103f */
[----:B------:R-:W-:Y:S01]  /*9f70*/  @UP1 ULEA.HI.X UR9, UR42, UR9, UR43, 0x2, UP2 ;  /* 0x000000092a091291 */ /* 0x000fe200090f142b */
[----:B------:R-:W-:Y:S01]  /*9f80*/  ULDC UR4, c[0x0][0xa88] ;  /* 0x0002a20000047ab9 */ /* 0x000fe20000000800 */
[----:B0-----:R-:W-:Y:S02]  /*9f90*/  IMAD.U32 R14, RZ, RZ, UR8 ;  /* 0x00000008ff0e7e24 */ /* 0x001fe4000f8e00ff */
[----:B-1----:R-:W-:Y:S01]  /*9fa0*/  IMAD.U32 R0, RZ, RZ, UR4 ;  /* 0x00000004ff007e24 */ /* 0x002fe2000f8e00ff */
[----:B------:R-:W4:Y:S01]  /*9fb0*/  @P0 LDG.E R6, desc[UR50][R4.64] ;  /* 0x0000003204060981 */ /* 0x000f22000c1e1900 */
[----:B------:R-:W-:Y:S02]  /*9fc0*/  IMAD.U32 R15, RZ, RZ, UR9 ;  /* 0x00000009ff0f7e24 */ /* 0x000fe4000f8e00ff */
        /* <DEDUP_REMOVED lines=13> */
[----:B--2---:R-:W-:Y:S02]  /*a0a0*/  LOP3.LUT R28, R29, 0x380, RZ, 0xc0, !PT ;  /* 0x000003801d1c7812 */ /* 0x004fe400078ec0ff */
[----:B---3--:R-:W-:-:S02]  /*a0b0*/  LOP3.LUT R32, R33, 0x380, RZ, 0xc0, !PT ;  /* 0x0000038021207812 */ /* 0x008fc400078ec0ff */
        /* <DEDUP_REMOVED lines=14> */
[----:B----4-:R-:W-:Y:S01]  /*a1a0*/  @P0 R2UR UR4, R6 ;  /* 0x00000000060402ca */ /* 0x010fe200000e0000 */
[----:B0-----:R-:W-:-:S14]  /*a1b0*/  @P6 BRA `(.L_x_7714) ;  /* 0x0000000000106947 */ /* 0x001fdc0003800000 */
[----:B------:R-:W-:Y:S05]  /*a1c0*/  @!P0 BRA `(.L_x_7714) ;  /* 0x00000000000c8947 */ /* 0x000fea0003800000 */
[----:B------:R-:W2:Y:S04]  /*a1d0*/  LDG.E R7, desc[UR50][R4.64] ;  /* 0x0000003204077981 */ /* 0x000ea8000c1e1900 */
[----:B-----5:R-:W2:Y:S02]  /*a1e0*/  LDG.E R0, desc[UR50][R4.64+0x4] ;  /* 0x0000043204007981 */ /* 0x020ea4000c1e1900 */
[----:B--2---:R-:W-:-:S07]  /*a1f0*/  IMAD.IADD R0, R0, 0x1, -R7 ;  /* 0x0000000100007824 */ /* 0x004fce00078e0a07 */
.L_x_7714:
        /* <DEDUP_REMOVED lines=10> */
[----:B------:R-:W-:Y:S01]  /*a2a0*/  IMAD.X R37, RZ, RZ, R173, P5 ;  /* 0x000000ffff257224 */ /* 0x000fe200028e06ad */
        /* <DEDUP_REMOVED lines=8> */
[----:B------:R-:W-:-:S02]  /*a330*/  SHF.R.U64 R48, R48, 0x3, RZ ;  /* 0x0000000330307819 */ /* 0x000fc400000012ff */
[----:B------:R-:W-:Y:S01]  /*a340*/  LOP3.LUT R44, R44, R45, RZ, 0x3c, !PT ;  /* 0x0000002d2c2c7212 */ /* 0x000fe200078e3cff */
[--C-:B------:R-:W-:Y:S01]  /*a350*/  IMAD.X R45, RZ, RZ, R173.reuse, P6 ;  /* 0x000000ffff2d7224 */ /* 0x100fe200030e06ad */
[----:B------:R-:W-:Y:S01]  /*a360*/  LOP3.LUT R40, R40, R41, RZ, 0x3c, !PT ;  /* 0x0000002928287212 */ /* 0x000fe200078e3cff */
[--C-:B------:R-:W-:Y:S01]  /*a370*/  IMAD.X R41, RZ, RZ, R173.reuse, P0 ;  /* 0x000000ffff297224 */ /* 0x100fe200000e06ad */
[----:B0-----:R-:W-:Y:S02]  /*a380*/  ISETP.NE.AND P6, PT, R4, RZ, PT ;  /* 0x000000ff0400720c */ /* 0x001fe40003fc5270 */
[----:B------:R-:W-:Y:S01]  /*a390*/  LOP3.LUT R48, R48, R49, RZ, 0x3c, !PT ;  /* 0x0000003130307212 */ /* 0x000fe200078e3cff */
[----:B------:R-:W-:Y:S01]  /*a3a0*/  IMAD.X R49, RZ, RZ, R173, P1 ;  /* 0x000000ffff317224 */ /* 0x000fe200008e06ad */
[----:B------:R-:W-:Y:S02]  /*a3b0*/  IADD3.X R33, RZ, R173, RZ, P4, !PT ;  /* 0x000000adff217210 */ /* 0x000fe400027fe4ff */
        /* <DEDUP_REMOVED lines=35> */
[----:B------:R-:W-:Y:S01]  /*a5f0*/  IADD3 R10, R185, UR45, RZ ;  /* 0x0000002db90a7c10 */ /* 0x000fe2000fffe0ff */
[----:B------:R-:W-:Y:S01]  /*a600*/  ULDC.64 UR12, c[0x0][0xb90] ;  /* 0x0002e400000c7ab9 */ /* 0x000fe20000000a00 */
[----:B------:R-:W-:Y:S01]  /*a610*/  UMOV UR8, UR4 ;  /* 0x0000000400087c82 */ /* 0x000fe20008000000 */
[----:B------:R-:W-:Y:S01]  /*a620*/  UIMAD UR10, UR15, UR12, URZ ;  /* 0x0000000c0f0a72a4 */ /* 0x000fe2000f8e023f */
[----:B------:R-:W-:Y:S01]  /*a630*/  IMAD.MOV R21, RZ, RZ, -R18 ;  /* 0x000000ffff157224 */ /* 0x000fe200078e0a12 */
[----:B------:R-:W-:Y:S01]  /*a640*/  UMOV UR9, UR14 ;  /* 0x0000000e00097c82 */ /* 0x000fe20008000000 */
[----:B------:R-:W-:Y:S01]  /*a650*/  IMAD.MOV.U32 R4, RZ, RZ, R10 ;  /* 0x000000ffff047224 */ /* 0x000fe200078e000a */
        /* <DEDUP_REMOVED lines=39> */
.L_x_7715:
        /* <DEDUP_REMOVED lines=21> */
[----:B------:R-:W-:Y:S01]  /*aa20*/  IMAD.SHL.U32 R20, R20, 0x4, RZ ;  /* 0x0000000414147824 */ /* 0x000fe200078e00ff */
[----:B------:R-:W-:Y:S01]  /*aa30*/  UIMAD UR10, UR14, UR12, URZ ;  /* 0x0000000c0e0a72a4 */ /* 0x000fe2000f8e023f */
[----:B------:R-:W5:Y:S04]  /*aa40*/  LD.E.128 R44, desc[UR50][R44.64] ;  /* 0x000000322c2c7980 */ /* 0x000f68000c101d00 */
[----:B------:R-:W5:Y:S01]  /*aa50*/  LD.E.128 R48, desc[UR50][R48.64] ;  /* 0x0000003230307980 */ /* 0x000f62000c101d00 */
[----:B------:R-:W2:Y:S01]  /*aa60*/  @P2 LDC R79, c[0x0][0xbf0] ;  /* 0x0002fc00ff4f2b82 */ /* 0x000ea20000000800 */
[----:B------:R-:W-:Y:S01]  /*aa70*/  ISETP.GE.AND P0, PT, R188, UR16, PT ;  /* 0x00000010bc007c0c */ /* 0x000fe2000bf06270 */
[----:B------:R-:W-:Y:S01]  /*aa80*/  UIMAD.WIDE.U32 UR8, UR4, UR12, URZ ;  /* 0x0000000c040872a5 */ /* 0x000fe2000f8e003f */
[----:B------:R-:W-:Y:S01]  /*aa90*/  LOP3.LUT R20, R20, 0x4, R3, 0xe2, !PT ;  /* 0x0000000414147812 */ /* 0x000fe200078ee203 */
[----:B------:R-:W-:Y:S01]  /*aaa0*/  UIMAD UR10, UR4, UR13, UR10 ;  /* 0x0000000d040a72a4 */ /* 0x000fe2000f8e020a */
[----:B------:R-:W-:Y:S01]  /*aab0*/  SEL R21, RZ, 0xffffffff, P0 ;  /* 0xffffffffff157807 */ /* 0x000fe20000000000 */
[----:B------:R-:W-:Y:S01]  /*aac0*/  IMAD R3, R191, 0x20, R192 ;  /* 0x00000020bf037824 */ /* 0x000fe200078e02c0 */
[----:B------:R-:W-:Y:S01]  /*aad0*/  ULDC.64 UR12, c[0x0][0xae8] ;  /* 0x0002ba00000c7ab9 */ /* 0x000fe20000000a00 */
[----:B------:R-:W-:Y:S01]  /*aae0*/  ISETP.GE.AND P0, PT, R187, UR16, PT ;  /* 0x00000010bb007c0c */ /* 0x000fe2000bf06270 */
[----:B------:R-:W-:Y:S01]  /*aaf0*/  UIADD3 UR9, UR9, UR10, URZ ;  /* 0x0000000a09097290 */ /* 0x000fe2000fffe03f */
[----:B------:R-:W-:Y:S01]  /*ab00*/  SHF.L.U32 R21, R21, 0x3, RZ ;  /* 0x0000000315157819 */ /* 0x000fe200000006ff */
[----:B------:R-:W-:Y:S01]  /*ab10*/  UIMAD UR4, UR15, UR12, URZ ;  /* 0x0000000c0f0472a4 */ /* 0x000fe2000f8e023f */
[----:B------:R-:W-:Y:S01]  /*ab20*/  VIADD R82, R3, UR45 ;  /* 0x0000002d03527c36 */ /* 0x000fe20008000000 */
        /* <DEDUP_REMOVED lines=33> */
[----:B------:R-:W-:Y:S01]  /*ad40*/  IMAD R79, R3, UR9, R80 ;  /* 0x00000009034f7c24 */ /* 0x000fe2000f8e0250 */
        /* <DEDUP_REMOVED lines=24> */
[----:B------:R-:W-:-:S02]  /*aed0*/  LOP3.LUT R3, R76, R3, RZ, 0xfc, !PT ;  /* 0x000000034c037212 */ /* 0x000fc400078efcff */
[----:B------:R-:W-:Y:S02]  /*aee0*/  IADD3 R21, R21, R79, RZ ;  /* 0x0000004f15157210 */ /* 0x000fe40007ffe0ff */
[C---:B------:R-:W-:Y:S01]  /*aef0*/  LEA R84, P1, R20.reuse, UR8, 0x1 ;  /* 0x0000000814547c11 */ /* 0x040fe2000f8208ff */
[----:B-1----:R-:W-:Y:S01]  /*af00*/  SYNCS.ARRIVE.TRANS64.RED.A1T0 RZ, [UR4], RZ ;  /* 0x000000ffffff79a7 */ /* 0x002fe20008100404 */
        /* <DEDUP_REMOVED lines=36> */
.L_x_7717:
[----:B------:R-:W-:Y:S05]  /*b150*/  BSYNC B1 ;  /* 0x0000000000017941 */ /* 0x000fea0003800000 */
.L_x_7716:
        /* <DEDUP_REMOVED lines=38> */
.L_x_7713:
        /* <DEDUP_REMOVED lines=33> */
.L_x_7719:
[----:B------:R-:W-:Y:S01]  /*b5d0*/  USEL UR42, UR42, URZ, !UP0 ;  /* 0x0000003f2a2a7287 */ /* 0x000fe2000c000000 */
[----:B------:R-:W-:Y:S01]  /*b5e0*/  BSSY B1, `(.L_x_7720) ;  /* 0x000002c000017945 */ /* 0x000fe20003800000 */
[----:B------:R-:W-:-:S03]  /*b5f0*/  USEL UR43, UR43, URZ, !UP0 ;  /* 0x0000003f2b2b7287 */ /* 0x000fc6000c000000 */
[----:B------:R-:W-:Y:S09]  /*b600*/  @P0 BRA `(.L_x_7721) ;  /* 0x0000000000a40947 */ /* 0x000ff20003800000 */
        /* <DEDUP_REMOVED lines=24> */
[----:B-1----:R-:W-:Y:S02]  /*b790*/  @P0 SHF.R.U32.HI R4, RZ, R8, R3 ;  /* 0x00000008ff040219 */ /* 0x002fe40000011603 */
[----:B------:R-:W-:-:S03]  /*b7a0*/  MOV R8, UR10 ;  /* 0x0000000a00087c02 */ /* 0x000fc60008000f00 */
        /* <DEDUP_REMOVED lines=15> */
.L_x_7721:
[----:B------:R-:W-:Y:S05]  /*b8a0*/  BSYNC B1 ;  /* 0x0000000000017941 */ /* 0x000fea0003800000 */
.L_x_7720:
        /* <DEDUP_REMOVED lines=40> */
[----:B------:R-:W-:Y:S01]  /*bb30*/  ULDC.64 UR8, c[0x0][0xae0] ;  /* 0x0002b80000087ab9 */ /* 0x000fe20000000a00 */
[----:B------:R-:W-:Y:S01]  /*bb40*/  IMAD.U32 R5, RZ, RZ, UR43 ;  /* 0x0000002bff057e24 */ /* 0x000fe2000f8e00ff */
[----:B------:R-:W-:Y:S01]  /*bb50*/  SEL R0, RZ, 0x80, P2 ;  /* 0x00000080ff007807 */ /* 0x000fe20001000000 */
[----:B------:R-:W-:Y:S01]  /*bb60*/  IMAD.U32 R4, RZ, RZ, UR42 ;  /* 0x0000002aff047e24 */ /* 0x000fe2000f8e00ff */
[----:B------:R-:W-:Y:S01]  /*bb70*/  MOV R5, UR4 ;  /* 0x0000000400057c02 */ /* 0x000fe20008000f00 */
[----:B------:R-:W-:Y:S01]  /*bb80*/  BSSY B1, `(.L_x_7722) ;  /* 0x0000041000017945 */ /* 0x000fe20003800000 */
[----:B-1----:R-:W-:-:S02]  /*bb90*/  @P0 SHF.R.U32.HI R3, RZ, R7, R6 ;  /* 0x00000007ff030219 */ /* 0x002fc40000011606 */
[----:B------:R-:W-:Y:S02]  /*bba0*/  ISETP.GE.AND P0, PT, R187, UR13, PT ;  /* 0x0000000dbb007c0c */ /* 0x000fe4000bf06270 */
        /* <DEDUP_REMOVED lines=62> */
.L_x_7723:
[----:B------:R-:W-:Y:S05]  /*bf90*/  BSYNC B1 ;  /* 0x0000000000017941 */ /* 0x000fea0003800000 */
.L_x_7722:
        /* <DEDUP_REMOVED lines=36> */
.L_x_7718:
[----:B------:R-:W-:Y:S05]  /*c1e0*/  BSYNC B0 ;  /* 0x0000000000007941 */ /* 0x000fea0003800000 */
.L_x_7712:
[----:B------:R-:W-:Y:S02]  /*c1f0*/  ULDC UR4, c[0x0][0xc3c] ;  /* 0x00030f0000047ab9 */ /* 0x000fe40000000800 */
[----:B------:R-:W-:-:S06]  /*c200*/  UISETP.GE.AND UP0, UPT, UR7, UR4, UPT ;  /* 0x000000040700728c */ /* 0x000fcc000bf06270 */
[----:B------:R-:W-:-:S13]  /*c210*/  PLOP3.LUT P0, PT, PT, PT, UP0, 0x80, 0x0 ;  /* 0x000000000000781c */ /* 0x000fda0003f0f008 */
[----:B------:R-:W-:Y:S05]  /*c220*/  @!P0 BRA `(.L_x_7724) ;  /* 0xffffff4c00508947 */ /* 0x000fea000383ffff */
[----:B------:R-:W-:Y:S05]  /*c230*/  EXIT ;  /* 0x000000000000794d */ /* 0x000fea0003800000 */
.L_x_7659:
        /* <DEDUP_REMOVED lines=16> */
.L_x_7725:
        /* <DEDUP_REMOVED lines=39> */
.L_x_7731:
        /* <DEDUP_REMOVED lines=12> */
.L_x_7730:
[----:B------:R-:W-:Y:S05]  /*c670*/  BSYNC B0 ;  /* 0x0000000000007941 */ /* 0x000fea0003800000 */
.L_x_7729:
        /* <DEDUP_REMOVED lines=20> */
.L_x_7727:
        /* <DEDUP_REMOVED lines=20> */
.L_x_7732:
[----:B---3--:R-:W-:Y:S01]  /*c900*/  IMAD R16, R16, UR5, R13 ;  /* 0x0000000510107c24 */ /* 0x008fe2000f8e020d */
[----:B------:R-:W-:Y:S01]  /*c910*/  IABS R2, R6 ;  /* 0x0000000600027213 */ /* 0x000fe20000000000 */
[----:B-12---:R-:W-:-:S03]  /*c920*/  IMAD.MOV R9, RZ, RZ, -R3 ;  /* 0x000000ffff097224 */ /* 0x006fc600078e0a03 */
[----:B0-----:R-:W-:Y:S01]  /*c930*/  IADD3 R11, -R16, UR6, RZ ;  /* 0x00000006100b7c10 */ /* 0x001fe2000fffe1ff */
[----:B------:R-:W-:Y:S02]  /*c940*/  IMAD.MOV R10, RZ, RZ, -R2 ;  /* 0x000000ffff0a7224 */ /* 0x000fe400078e0a02 */
[----:B------:R-:W-:Y:S01]  /*c950*/  IMAD R9, R9, R12, RZ ;  /* 0x0000000c09097224 */ /* 0x000fe200078e02ff */
[----:B------:R-:W-:Y:S01]  /*c960*/  IABS R8, R11 ;  /* 0x0000000b00087213 */ /* 0x000fe20000000000 */
[----:B------:R-:W-:-:S04]  /*c970*/  IMAD.MOV.U32 R2, RZ, RZ, RZ ;  /* 0x000000ffff027224 */ /* 0x000fc800078e00ff */
        /* <DEDUP_REMOVED lines=32> */
[----:B------:R-:W-:Y:S01]  /*cb80*/  IMAD.HI.U32 R2, R3, R9, R2 ;  /* 0x0000000903027227 */ /* 0x000fe200078e0002 */
[----:B------:R-:W-:-:S05]  /*cb90*/  IADD3 R3, RZ, -R10, RZ ;  /* 0x8000000aff037210 */ /* 0x000fca0007ffe0ff */
        /* <DEDUP_REMOVED lines=17> */
.L_x_7728:
[----:B------:R-:W-:Y:S01]  /*ccb0*/  ULDC UR4, c[0x0][0xc3c] ;  /* 0x00030f0000047ab9 */ /* 0x000fe20000000800 */
[----:B------:R-:W-:Y:S01]  /*ccc0*/  IMAD.MOV.U32 R17, RZ, RZ, RZ ;  /* 0x000000ffff117224 */ /* 0x000fe200078e00ff */
[----:B------:R-:W-:Y:S01]  /*ccd0*/  MOV R19, UR4 ;  /* 0x0000000400137c02 */ /* 0x000fe20008000f00 */
[----:B------:R-:W-:Y:S02]  /*cce0*/  IMAD.U32 R16, RZ, RZ, UR6 ;  /* 0x00000006ff107e24 */ /* 0x000fe4000f8e00ff */
[----:B------:R-:W-:-:S07]  /*ccf0*/  IMAD.MOV.U32 R18, RZ, RZ, RZ ;  /* 0x000000ffff127224 */ /* 0x000fce00078e00ff */
.L_x_7733:
[----:B------:R-:W-:-:S13]  /*cd00*/  ISETP.NE.AND P0, PT, R5, RZ, PT ;  /* 0x000000ff0500720c */ /* 0x000fda0003f05270 */
[----:B------:R-:W0:Y:S01]  /*cd10*/  @!P0 S2R R3, SR_CgaCtaId ;  /* 0x0000000000038919 */ /* 0x000e220000008800 */
[----:B------:R-:W-:-:S04]  /*cd20*/  @!P0 MOV R2, 0x400 ;  /* 0x0000040000028802 */ /* 0x000fc80000000f00 */
[----:B0-----:R-:W-:-:S05]  /*cd30*/  @!P0 LEA R2, R3, R2, 0x18 ;  /* 0x0000000203028211 */ /* 0x001fca00078ec0ff */
[----:B------:R0:W-:Y:S01]  /*cd40*/  @!P0 STS.128 [R2+0x28cd0], R16 ;  /* 0x028cd01002008388 */ /* 0x0001e20000000c00 */
[----:B------:R-:W-:Y:S06]  /*cd50*/  BAR.ARV 0x5, 0x180 ;  /* 0x0146000000007b1d */ /* 0x000fec0000002000 */
.L_x_7726:
        /* <DEDUP_REMOVED lines=9> */
[C---:B------:R-:W-:Y:S01]  /*cdf0*/  LOP3.LUT R4, R0.reuse, 0x7f, RZ, 0xc0, !PT ;  /* 0x0000007f00047812 */ /* 0x040fe200078ec0ff */
[----:B------:R-:W-:Y:S01]  /*ce00*/  IMAD.SHL.U32 R5, R0, 0x10, RZ ;  /* 0x0000001000057824 */ /* 0x000fe200078e00ff */
[----:B------:R0:W-:Y:S01]  /*ce10*/  STL [R1+0x24], RZ ;  /* 0x000024ff01007387 */ /* 0x0001e20000100800 */
[C---:B------:R-:W-:Y:S01]  /*ce20*/  LOP3.LUT R3, R2.reuse, 0x1f8, RZ, 0xc0, !PT ;  /* 0x000001f802037812 */ /* 0x040fe200078ec0ff */
[----:B------:R-:W-:Y:S01]  /*ce30*/  BSSY B8, `(.L_x_7734) ;  /* 0x0000495000087945 */ /* 0x000fe20003800000 */
[----:B------:R-:W-:Y:S01]  /*ce40*/  SHF.R.U32.HI R36, RZ, 0x3, R4 ;  /* 0x00000003ff247819 */ /* 0x000fe20000011604 */
[----:B------:R-:W-:Y:S01]  /*ce50*/  IMAD.MOV.U32 R25, RZ, RZ, 0x1 ;  /* 0x00000001ff197424 */ /* 0x000fe200078e00ff */
[----:B------:R-:W-:Y:S01]  /*ce60*/  LOP3.LUT R3, R3, 0x38, R0, 0x78, !PT ;  /* 0x0000003803037812 */ /* 0x000fe200078e7800 */
[----:B------:R-:W-:Y:S01]  /*ce70*/  IMAD.MOV.U32 R24, RZ, RZ, RZ ;  /* 0x000000ffff187224 */ /* 0x000fe200078e00ff */
        /* <DEDUP_REMOVED lines=11> */
[C---:B------:R-:W-:Y:S01]  /*cf30*/  LOP3.LUT R3, R0.reuse, 0x180, RZ, 0xfc, !PT ;  /* 0x0000018000037812 */ /* 0x040fe200078efcff */
[----:B------:R-:W-:Y:S01]  /*cf40*/  IMAD.U32 R23, RZ, RZ, UR4 ;  /* 0x00000004ff177e24 */ /* 0x000fe2000f8e00ff */
[----:B------:R-:W-:-:S03]  /*cf50*/  LOP3.LUT R2, R0, 0x1c0, RZ, 0xfc, !PT ;  /* 0x000001c000027812 */ /* 0x000fc600078efcff */
[----:B------:R-:W-:-:S05]  /*cf60*/  IMAD R0, R33, 0x2, R23 ;  /* 0x0000000221007824 */ /* 0x000fca00078e0217 */
[----:B------:R0:W-:Y:S02]  /*cf70*/  STL [R1+0x2c], R0 ;  /* 0x00002c0001007387 */ /* 0x0001e40000100800 */
.L_x_7795:
[----:B-1----:R-:W1:Y:S02]  /*cf80*/  LDC.64 R30, c[0x0][0xc88] ;  /* 0x00032200ff1e7b82 */ /* 0x002e640000000a00 */
[----:B-1----:R-:W-:-:S06]  /*cf90*/  IMAD.WIDE R30, R19, 0x4, R30 ;  /* 0x00000004131e7825 */ /* 0x002fcc00078e021e */
[----:B------:R1:W0:Y:S01]  /*cfa0*/  LDG.E R30, desc[UR50][R30.64] ;  /* 0x000000321e1e7981 */ /* 0x000222000c1e1900 */
[----:B------:R-:W-:Y:S05]  /*cfb0*/  YIELD ;  /* 0x0000000000007946 */ /* 0x000fea0003800000 */
[----:B------:R-:W-:Y:S01]  /*cfc0*/  ULDC.64 UR4, c[0x0][0xa28] ;  /* 0x00028a0000047ab9 */ /* 0x000fe20000000a00 */
[----:B------:R-:W-:Y:S01]  /*cfd0*/  ULDC.64 UR6, c[0x0][0xa18] ;  /* 0x0002860000067ab9 */ /* 0x000fe20000000a00 */
[----:B------:R-:W-:Y:S01]  /*cfe0*/  ISETP.NE.U32.AND P0, PT, RZ, UR4, PT ;  /* 0x00000004ff007c0c */ /* 0x000fe2000bf05070 */
[----:B-1----:R-:W-:-:S03]  /*cff0*/  IMAD.MOV.U32 R31, RZ, RZ, RZ ;  /* 0x000000ffff1f7224 */ /* 0x002fc600078e00ff */
[----:B------:R-:W-:Y:S02]  /*d000*/  ISETP.NE.AND.EX P0, PT, RZ, UR5, PT, P0 ;  /* 0x00000005ff007c0c */ /* 0x000fe4000bf05300 */
[----:B------:R-:W-:Y:S02]  /*d010*/  MOV R37, RZ ;  /* 0x000000ff00257202 */ /* 0x000fe40000000f00 */
[----:B0-----:R-:W-:-:S09]  /*d020*/  SHF.R.S32.HI R0, RZ, 0x1f, R30 ;  /* 0x0000001fff007819 */ /* 0x001fd2000001141e */
        /* <DEDUP_REMOVED lines=19> */
[----:B--2---:R-:W2:Y:S01]  /*d160*/  @P0 LDG.E R4, desc[UR50][R4.64] ;  /* 0x0000003204040981 */ /* 0x004ea2000c1e1900 */
[----:B------:R-:W-:-:S03]  /*d170*/  UISETP.NE.U32.AND UP0, UPT, UR4, URZ, UPT ;  /* 0x0000003f0400728c */ /* 0x000fc6000bf05070 */
[----:B------:R-:W-:Y:S01]  /*d180*/  ULDC UR4, c[0x0][0x424] ;  /* 0x0001090000047ab9 */ /* 0x000fe20000000800 */
[----:B------:R-:W-:-:S03]  /*d190*/  UISETP.NE.AND.EX UP0, UPT, UR5, URZ, UPT, UP0 ;  /* 0x0000003f0500728c */ /* 0x000fc6000bf05300 */
[----:B------:R-:W-:Y:S01]  /*d1a0*/  ULDC UR5, c[0x0][0x2f0] ;  /* 0x0000bc0000057ab9 */ /* 0x000fe20000000800 */
[----:B------:R-:W-:-:S04]  /*d1b0*/  USEL UR4, UR4, 0x1, UP0 ;  /* 0x0000000104047887 */ /* 0x000fc80008000000 */
[----:B------:R-:W-:-:S06]  /*d1c0*/  UIMAD UR4, UR4, UR5, URZ ;  /* 0x00000005040472a4 */ /* 0x000fcc000f8e023f */
[----:B0-----:R-:W-:Y:S01]  /*d1d0*/  IMAD.U32 R0, RZ, RZ, UR4 ;  /* 0x00000004ff007e24 */ /* 0x001fe2000f8e00ff */
[----:B--2---:R1:W-:Y:S01]  /*d1e0*/  @P0 STL [R1], R4 ;  /* 0x0000000401000387 */ /* 0x0043e20000100800 */
[----:B---34-:R-:W-:Y:S05]  /*d1f0*/  @P0 BRA `(.L_x_7735) ;  /* 0x0000000000200947 */ /* 0x018fea0003800000 */
[----:B------:R-:W-:Y:S02]  /*d200*/  ULDC UR4, c[0x0][0x288] ;  /* 0x0000a20000047ab9 */ /* 0x000fe40000000800 */
[----:B-1----:R-:W-:-:S05]  /*d210*/  IMAD.U32 R4, RZ, RZ, UR4 ;  /* 0x00000004ff047e24 */ /* 0x002fca000f8e00ff */
[----:B------:R0:W-:Y:S01]  /*d220*/  STL [R1], R4 ;  /* 0x0000000401007387 */ /* 0x0001e20000100800 */
[----:B------:R-:W-:Y:S05]  /*d230*/  @!P2 BRA `(.L_x_7735) ;  /* 0x000000000010a947 */ /* 0x000fea0003800000 */
[----:B------:R-:W2:Y:S04]  /*d240*/  LDG.E R5, desc[UR50][R2.64] ;  /* 0x0000003202057981 */ /* 0x000ea8000c1e1900 */
[----:B0-----:R-:W2:Y:S02]  /*d250*/  LDG.E R4, desc[UR50][R2.64+0x4] ;  /* 0x0000043202047981 */ /* 0x001ea4000c1e1900 */
[----:B--2---:R-:W-:-:S05]  /*d260*/  IMAD.IADD R2, R4, 0x1, -R5 ;  /* 0x0000000104027824 */ /* 0x004fca00078e0a05 */
[----:B------:R2:W-:Y:S02]  /*d270*/  STL [R1], R2 ;  /* 0x0000000201007387 */ /* 0x0005e40000100800 */
.L_x_7735:
[----:B------:R-:W-:Y:S01]  /*d280*/  ULDC.64 UR4, c[0x0][0xa20] ;  /* 0x0002880000047ab9 */ /* 0x000fe20000000a00 */
[----:B------:R-:W-:Y:S01]  /*d290*/  IMAD.MOV.U32 R28, RZ, RZ, R30 ;  /* 0x000000ffff1c7224 */ /* 0x000fe200078e001e */
[----:B------:R-:W-:-:S04]  /*d2a0*/  ISETP.NE.U32.AND P0, PT, RZ, UR4, PT ;  /* 0x00000004ff007c0c */ /* 0x000fc8000bf05070 */
[----:B------:R-:W-:-:S13]  /*d2b0*/  ISETP.NE.AND.EX P0, PT, RZ, UR5, PT, P0 ;  /* 0x00000005ff007c0c */ /* 0x000fda000bf05300 */
[----:B------:R-:W-:Y:S05]  /*d2c0*/  @!P0 BRA `(.L_x_7736) ;  /* 0x0000000000108947 */ /* 0x000fea0003800000 */
[----:B-12---:R-:W-:-:S04]  /*d2d0*/  IADD3 R2, P0, R26, UR4, RZ ;  /* 0x000000041a027c10 */ /* 0x006fc8000ff1e0ff */
[----:B------:R-:W-:-:S05]  /*d2e0*/  IADD3.X R3, R27, UR5, RZ, P0, !PT ;  /* 0x000000051b037c10 */ /* 0x000fca00087fe4ff */
[----:B------:R1:W5:Y:S01]  /*d2f0*/  LDG.E R0, desc[UR50][R2.64] ;  /* 0x0000003202007981 */ /* 0x000362000c1e1900 */
[----:B------:R-:W-:Y:S05]  /*d300*/  BRA `(.L_x_7737) ;  /* 0x0000000000247947 */ /* 0x000fea0003800000 */
.L_x_7736:
[----:B------:R-:W-:Y:S02]  /*d310*/  ULDC.64 UR4, c[0x0][0xa08] ;  /* 0x0002820000047ab9 */ /* 0x000fe40000000a00 */
[----:B------:R-:W-:-:S04]  /*d320*/  ISETP.NE.U32.AND P0, PT, RZ, UR4, PT ;  /* 0x00000004ff007c0c */ /* 0x000fc8000bf05070 */
[----:B------:R-:W-:-:S13]  /*d330*/  ISETP.NE.AND.EX P0, PT, RZ, UR5, PT, P0 ;  /* 0x00000005ff007c0c */ /* 0x000fda000bf05300 */
[----:B------:R-:W-:Y:S05]  /*d340*/  @!P0 BRA `(.L_x_7737) ;  /* 0x0000000000148947 */ /* 0x000fea0003800000 */
[----:B-12---:R-:W1:Y:S02]  /*d350*/  LDC.64 R2, c[0x0][0xa08] ;  /* 0x00028200ff027b82 */ /* 0x006e640000000a00 */
[----:B-1----:R-:W-:-:S05]  /*d360*/  IMAD.WIDE R2, R28, 0x4, R2 ;  /* 0x000000041c027825 */ /* 0x002fca00078e0202 */
[----:B------:R-:W2:Y:S04]  /*d370*/  LDG.E R0, desc[UR50][R2.64] ;  /* 0x0000003202007981 */ /* 0x000ea8000c1e1900 */
[----:B------:R-:W2:Y:S02]  /*d380*/  LDG.E R5, desc[UR50][R2.64+0x4] ;  /* 0x0000043202057981 */ /* 0x000ea4000c1e1900 */
[----:B--2---:R-:W-:-:S07]  /*d390*/  IMAD.IADD R0, R5, 0x1, -R0 ;  /* 0x0000000105007824 */ /* 0x004fce00078e0a00 */
.L_x_7737:
[----:B------:R-:W3:Y:S01]  /*d3a0*/  LDL R6, [R1] ;  /* 0x0000000001067983 */ /* 0x000ee20000100800 */
[----:B-12---:R-:W1:Y:S01]  /*d3b0*/  LDC R2, c[0x0][0x448] ;  /* 0x00011200ff027b82 */ /* 0x006e620000000800 */
[----:B-----5:R-:W-:Y:S01]  /*d3c0*/  IMAD.IADD R29, R0, 0x1, -R31 ;  /* 0x00000001001d7824 */ /* 0x020fe200078e0a1f */
[----:B------:R-:W-:Y:S01]  /*d3d0*/  LOP3.LUT R22, R22, 0xfffffdff, RZ, 0xc0, !PT ;  /* 0xfffffdff16167812 */ /* 0x000fe200078ec0ff */
[----:B------:R-:W-:Y:S01]  /*d3e0*/  BSSY B7, `(.L_x_7738) ;  /* 0x0000378000077945 */ /* 0x000fe20003800000 */
[----:B-1----:R-:W-:Y:S01]  /*d3f0*/  ISETP.NE.AND P0, PT, R2, 0x1, PT ;  /* 0x000000010200780c */ /* 0x002fe20003f05270 */
[----:B------:R-:W-:-:S04]  /*d400*/  IMAD.SHL.U32 R2, R17, 0x40, RZ ;  /* 0x0000004011027824 */ /* 0x000fc800078e00ff */
[----:B------:R-:W-:-:S08]  /*d410*/  VIADD R2, R2, 0x3f ;  /* 0x0000003f02027836 */ /* 0x000fd00000000000 */
[----:B------:R-:W0:Y:S01]  /*d420*/  @P0 LDC R5, c[0x0][0x44c] ;  /* 0x00011300ff050b82 */ /* 0x000e220000000800 */
[----:B------:R-:W-:-:S07]  /*d430*/  @P0 LOP3.LUT R22, R22, 0x200, RZ, 0xfc, !PT ;  /* 0x0000020016160812 */ /* 0x000fce00078efcff */
[----:B------:R-:W1:Y:S01]  /*d440*/  @P0 LDC R3, c[0x0][0x450] ;  /* 0x00011400ff030b82 */ /* 0x000e620000000800 */
[----:B0-----:R-:W-:-:S05]  /*d450*/  @P0 IMAD.HI.U32 R4, R2, R5, RZ ;  /* 0x0000000502040227 */ /* 0x001fca00078e00ff */
[----:B-1----:R-:W-:Y:S02]  /*d460*/  @P0 SHF.R.U32.HI R2, RZ, R3, R4 ;  /* 0x00000003ff020219 */ /* 0x002fe40000011604 */
[----:B---3--:R-:W-:-:S05]  /*d470*/  IADD3 R3, R29, 0x40, -R6 ;  /* 0x000000401d037810 */ /* 0x008fca0007ffe806 */
[----:B------:R-:W-:-:S05]  /*d480*/  IMAD.IADD R2, R3, 0x1, R2 ;  /* 0x0000000103027824 */ /* 0x000fca00078e0202 */
[----:B------:R-:W-:-:S04]  /*d490*/  SHF.R.S32.HI R3, RZ, 0x1f, R2 ;  /* 0x0000001fff037819 */ /* 0x000fc80000011402 */
[----:B------:R-:W-:Y:S01]  /*d4a0*/  LEA.HI R0, R3, R2, RZ, 0x6 ;  /* 0x0000000203007211 */ /* 0x000fe200078f30ff */
[----:B------:R-:W-:-:S03]  /*d4b0*/  VIADD R2, R29, 0x3f ;  /* 0x0000003f1d027836 */ /* 0x000fc60000000000 */
[----:B------:R-:W-:Y:S02]  /*d4c0*/  SHF.R.S32.HI R0, RZ, 0x6, R0 ;  /* 0x00000006ff007819 */ /* 0x000fe40000011400 */
[----:B------:R-:W-:-:S04]  /*d4d0*/  SHF.R.S32.HI R3, RZ, 0x1f, R2 ;  /* 0x0000001fff037819 */ /* 0x000fc80000011402 */
[----:B------:R-:W-:-:S04]  /*d4e0*/  LEA.HI R3, R3, R2, RZ, 0x6 ;  /* 0x0000000203037211 */ /* 0x000fc800078f30ff */
[----:B------:R-:W-:-:S04]  /*d4f0*/  SHF.R.S32.HI R3, RZ, 0x6, R3 ;  /* 0x00000006ff037819 */ /* 0x000fc80000011403 */
        /* <DEDUP_REMOVED lines=21> */
.L_x_7739:
        /* <DEDUP_REMOVED lines=20> */
.L_x_7742:
[----:B------:R-:W-:Y:S05]  /*d790*/  BSYNC B6 ;  /* 0x0000000000067941 */ /* 0x000fea0003800000 */
.L_x_7741:
        /* <DEDUP_REMOVED lines=20> */
.L_x_7745:
        /* <DEDUP_REMOVED lines=15> */
.L_x_7744:
[----:B------:R-:W-:Y:S05]  /*d9d0*/  BSYNC B6 ;  /* 0x0000000000067941 */ /* 0x000fea0003800000 */
.L_x_7743:
[----:B------:R-:W0:Y:S01]  /*d9e0*/  S2R R20, SR_TID.X ;  /* 0x0000000000147919 */ /* 0x000e220000002100 */
[----:B------:R-:W-:Y:S01]  /*d9f0*/  ULDC.64 UR4, c[0x0][0x9f8] ;  /* 0x00027e0000047ab9 */ /* 0x000fe20000000a00 */
[----:B------:R-:W1:Y:S01]  /*da00*/  LDC R10, c[0x0][0x430] ;  /* 0x00010c00ff0a7b82 */ /* 0x000e620000000800 */
[----:B------:R-:W-:-:S04]  /*da10*/  ISETP.NE.U32.AND P0, PT, RZ, UR4, PT ;  /* 0x00000004ff007c0c */ /* 0x000fc8000bf05070 */
[----:B------:R-:W-:-:S13]  /*da20*/  ISETP.NE.AND.EX P0, PT, RZ, UR5, PT, P0 ;  /* 0x00000005ff007c0c */ /* 0x000fda000bf05300 */
[----:B------:R-:W-:Y:S01]  /*da30*/  @P0 IADD3 R26, P1, R26, UR4, RZ ;  /* 0x000000041a1a0c10 */ /* 0x000fe2000ff3e0ff */
[----:B------:R-:W-:-:S03]  /*da40*/  ULDC UR4, c[0x0][0x320] ;  /* 0x0000c80000047ab9 */ /* 0x000fc60000000800 */
[----:B------:R-:W-:-:S05]  /*da50*/  @P0 IADD3.X R27, R27, UR5, RZ, P1, !PT ;  /* 0x000000051b1b0c10 */ /* 0x000fca0008ffe4ff */
[----:B------:R2:W5:Y:S01]  /*da60*/  @P0 LDG.E R28, desc[UR50][R26.64] ;  /* 0x000000321a1c0981 */ /* 0x000562000c1e1900 */
[----:B------:R-:W-:Y:S01]  /*da70*/  LOP3.LUT R22, R22, 0xffffffbf, RZ, 0xc0, !PT ;  /* 0xffffffbf16167812 */ /* 0x000fe200078ec0ff */
[----:B------:R-:W-:Y:S01]  /*da80*/  UMOV UR5, 0xffffffff ;  /* 0xffffffff00057882 */ /* 0x000fe20000000000 */
[----:B0-----:R-:W-:Y:S01]  /*da90*/  IMAD.SHL.U32 R20, R20, 0x8, RZ ;  /* 0x0000000814147824 */ /* 0x001fe200078e00ff */
[----:B------:R-:W0:Y:S01]  /*daa0*/  S2R R2, SR_TID.X ;  /* 0x0000000000027919 */ /* 0x000e220000002100 */
[----:B------:R-:W-:-:S03]  /*dab0*/  LEA R0, R34, 0xffffffc0, 0x6 ;  /* 0xffffffc022007811 */ /* 0x000fc600078e30ff */
[----:B------:R-:W-:-:S04]  /*dac0*/  LOP3.LUT R20, R20, 0x38, RZ, 0xc0, !PT ;  /* 0x0000003814147812 */ /* 0x000fc800078ec0ff */
[C---:B------:R-:W-:Y:S02]  /*dad0*/  LOP3.LUT R32, R20.reuse, 0x180, RZ, 0xfc, !PT ;  /* 0x0000018014207812 */ /* 0x040fe400078efcff */
[C---:B------:R-:W-:Y:S02]  /*dae0*/  LOP3.LUT R21, R20.reuse, 0x40, RZ, 0xfc, !PT ;  /* 0x0000004014157812 */ /* 0x040fe400078efcff */
[----:B------:R-:W-:Y:S02]  /*daf0*/  LOP3.LUT R20, R20, 0x1c0, RZ, 0xfc, !PT ;  /* 0x000001c014147812 */ /* 0x000fe400078efcff */
[----:B------:R-:W-:Y:S02]  /*db00*/  ISETP.GE.AND P3, PT, R21, UR4, PT ;  /* 0x0000000415007c0c */ /* 0x000fe4000bf66270 */
[----:B------:R-:W-:Y:S02]  /*db10*/  ISETP.GE.AND P0, PT, R20, UR4, PT ;  /* 0x0000000414007c0c */ /* 0x000fe4000bf06270 */
[----:B------:R-:W3:Y:S01]  /*db20*/  S2R R20, SR_TID.X ;  /* 0x0000000000147919 */ /* 0x000ee20000002100 */
[----:B------:R-:W-:-:S02]  /*db30*/  ISETP.GE.AND P1, PT, R32, UR4, PT ;  /* 0x0000000420007c0c */ /* 0x000fc4000bf26270 */
[----:B------:R-:W-:Y:S02]  /*db40*/  SEL R8, RZ, 0x80, P0 ;  /* 0x00000080ff087807 */ /* 0x000fe40000000000 */
[----:B------:R-:W-:-:S04]  /*db50*/  SEL R6, RZ, 0x40, P1 ;  /* 0x00000040ff067807 */ /* 0x000fc80000800000 */
[----:B------:R-:W-:-:S04]  /*db60*/  @P3 LOP3.LUT R22, R22, 0x40, RZ, 0xfc, !PT ;  /* 0x0000004016163812 */ /* 0x000fc800078efcff */
[----:B------:R-:W-:Y:S01]  /*db70*/  LOP3.LUT R22, R22, 0xffffff7f, RZ, 0xc0, !PT ;  /* 0xffffff7f16167812 */ /* 0x000fe200078ec0ff */
[----:B0-----:R-:W-:-:S05]  /*db80*/  IMAD.SHL.U32 R2, R2, 0x8, RZ ;  /* 0x0000000802027824 */ /* 0x001fca00078e00ff */
[----:B------:R-:W-:-:S04]  /*db90*/  LOP3.LUT R2, R2, 0x38, RZ, 0xc0, !PT ;  /* 0x0000003802027812 */ /* 0x000fc800078ec0ff */
[----:B------:R-:W-:Y:S01]  /*dba0*/  ISETP.GE.AND P2, PT, R2, UR4, PT ;  /* 0x0000000402007c0c */ /* 0x000fe2000bf46270 */
[----:B---3--:R-:W-:-:S12]  /*dbb0*/  IMAD.SHL.U32 R20, R20, 0x8, RZ ;  /* 0x0000000814147824 */ /* 0x008fd800078e00ff */
[----:B------:R-:W-:Y:S02]  /*dbc0*/  @P2 LOP3.LUT R22, R22, 0x80, RZ, 0xfc, !PT ;  /* 0x0000008016162812 */ /* 0x000fe400078efcff */
[----:B------:R-:W-:Y:S02]  /*dbd0*/  LOP3.LUT R20, R20, 0x38, RZ, 0xc0, !PT ;  /* 0x0000003814147812 */ /* 0x000fe400078ec0ff */
[----:B------:R-:W-:Y:S02]  /*dbe0*/  LOP3.LUT R22, R22, 0xffffffdf, RZ, 0xc0, !PT ;  /* 0xffffffdf16167812 */ /* 0x000fe400078ec0ff */
[----:B------:R-:W-:Y:S02]  /*dbf0*/  LOP3.LUT R21, R20, 0x80, RZ, 0xfc, !PT ;  /* 0x0000008014157812 */ /* 0x000fe400078efcff */
[----:B------:R-:W0:Y:S02]  /*dc00*/  S2R R20, SR_TID.X ;  /* 0x0000000000147919 */ /* 0x000e240000002100 */
[----:B------:R-:W-:-:S13]  /*dc10*/  ISETP.GE.AND P5, PT, R21, UR4, PT ;  /* 0x0000000415007c0c */ /* 0x000fda000bfa6270 */
[----:B------:R-:W-:-:S04]  /*dc20*/  @P5 LOP3.LUT R22, R22, 0x20, RZ, 0xfc, !PT ;  /* 0x0000002016165812 */ /* 0x000fc800078efcff */
[----:B------:R-:W-:Y:S01]  /*dc30*/  LOP3.LUT R22, R22, 0xffffffef, RZ, 0xc0, !PT ;  /* 0xffffffef16167812 */ /* 0x000fe200078ec0ff */
[----:B0-----:R-:W-:-:S05]  /*dc40*/  IMAD.SHL.U32 R20, R20, 0x8, RZ ;  /* 0x0000000814147824 */ /* 0x001fca00078e00ff */
[----:B------:R-:W-:-:S04]  /*dc50*/  LOP3.LUT R20, R20, 0x38, RZ, 0xc0, !PT ;  /* 0x0000003814147812 */ /* 0x000fc800078ec0ff */
[----:B------:R-:W-:Y:S02]  /*dc60*/  LOP3.LUT R21, R20, 0xc0, RZ, 0xfc, !PT ;  /* 0x000000c014157812 */ /* 0x000fe400078efcff */
[----:B------:R-:W0:Y:S02]  /*dc70*/  S2R R20, SR_TID.X ;  /* 0x0000000000147919 */ /* 0x000e240000002100 */
[----:B------:R-:W-:Y:S02]  /*dc80*/  ISETP.GE.AND P4, PT, R21, UR4, PT ;  /* 0x0000000415007c0c */ /* 0x000fe4000bf86270 */
[C---:B------:R-:W-:Y:S02]  /*dc90*/  LOP3.LUT R21, R2.reuse, 0x100, RZ, 0xfc, !PT ;  /* 0x0000010002157812 */ /* 0x040fe400078efcff */
[----:B------:R-:W-:Y:S02]  /*dca0*/  LOP3.LUT R2, R2, 0x140, RZ, 0xfc, !PT ;  /* 0x0000014002027812 */ /* 0x000fe400078efcff */
[----:B------:R-:W-:-:S02]  /*dcb0*/  ISETP.GE.AND P3, PT, R21, UR4, PT ;  /* 0x0000000415007c0c */ /* 0x000fc4000bf66270 */
[----:B------:R-:W-:-:S05]  /*dcc0*/  ISETP.GE.AND P2, PT, R2, UR4, PT ;  /* 0x0000000402007c0c */ /* 0x000fca000bf46270 */
[----:B------:R-:W-:-:S04]  /*dcd0*/  @P4 LOP3.LUT R22, R22, 0x10, RZ, 0xfc, !PT ;  /* 0x0000001016164812 */ /* 0x000fc800078efcff */
[----:B------:R-:W-:-:S04]  /*dce0*/  LOP3.LUT R22, R22, 0xfffffffb, RZ, 0xc0, !PT ;  /* 0xfffffffb16167812 */ /* 0x000fc800078ec0ff */
[----:B------:R-:W-:-:S04]  /*dcf0*/  @P2 LOP3.LUT R22, R22, 0x4, RZ, 0xfc, !PT ;  /* 0x0000000416162812 */ /* 0x000fc800078efcff */
[----:B------:R-:W-:-:S04]  /*dd00*/  LOP3.LUT R22, R22, 0xfffffff7, RZ, 0xc0, !PT ;  /* 0xfffffff716167812 */ /* 0x000fc800078ec0ff */
[----:B------:R-:W-:Y:S02]  /*dd10*/  @P3 LOP3.LUT R22, R22, 0x8, RZ, 0xfc, !PT ;  /* 0x0000000816163812 */ /* 0x000fe400078efcff */
[----:B0-----:R-:W-:-:S04]  /*dd20*/  SHF.L.U32 R20, R20, 0x4, RZ ;  /* 0x0000000414147819 */ /* 0x001fc800000006ff */
[----:B------:R-:W-:-:S05]  /*dd30*/  LOP3.LUT R20, R36, 0x70, R20, 0xf8, !PT ;  /* 0x0000007024147812 */ /* 0x000fca00078ef814 */
[----:B------:R-:W-:Y:S01]  /*dd40*/  IMAD.IADD R35, R20, 0x1, R0 ;  /* 0x0000000114237824 */ /* 0x000fe200078e0200 */
[----:B-12---:R-:W-:Y:S06]  /*dd50*/  BRA.DIV UR5, `(.L_x_7746) ;  /* 0x0000004205447947 */ /* 0x006fec000b800000 */
.L_x_7813:
        /* <DEDUP_REMOVED lines=42> */
[----:B------:R-:W-:-:S03]  /*e000*/  ISETP.NE.AND P0, PT, R3, 0x3, PT ;  /* 0x000000030300780c */ /* 0x000fc60003f05270 */
[----:B------:R-:W-:Y:S01]  /*e010*/  IMAD R35, R10, R2, R35 ;  /* 0x000000020a237224 */ /* 0x000fe200078e0223 */
[----:B------:R-:W-:Y:S01]  /*e020*/  LOP3.LUT R2, R6, R8, RZ, 0xfc, !PT ;  /* 0x0000000806027212 */ /* 0x000fe200078efcff */
[----:B------:R0:W-:Y:S04]  /*e030*/  STL [R1+0x28], R6 ;  /* 0x0000280601007387 */ /* 0x0001e80000100800 */
[----:B------:R0:W-:Y:S04]  /*e040*/  STL [R1+0x4], R2 ;  /* 0x0000040201007387 */ /* 0x0001e80000100800 */
[----:B------:R-:W-:-:S04]  /*e050*/  @P0 LOP3.LUT R22, R22, 0x400, RZ, 0xfc, !PT ;  /* 0x0000040016160812 */ /* 0x000fc800078efcff */
[----:B------:R-:W-:-:S04]  /*e060*/  LOP3.LUT R22, R22, 0xfffffffe, RZ, 0xc0, !PT ;  /* 0xfffffffe16167812 */ /* 0x000fc800078ec0ff */
[----:B------:R-:W-:Y:S01]  /*e070*/  @P1 LOP3.LUT R22, R22, 0x1, RZ, 0xfc, !PT ;  /* 0x0000000116161812 */ /* 0x000fe200078efcff */
[----:B0-----:R-:W-:Y:S06]  /*e080*/  @!P0 BRA `(.L_x_7747) ;  /* 0x0000000000048947 */ /* 0x001fec0003800000 */
[----:B------:R-:W-:Y:S01]  /*e090*/  BPT.TRAP 0x1 ;  /* 0x000000040000795c */ /* 0x000fe20000300000 */
.L_x_7747:
[----:B------:R-:W-:Y:S01]  /*e0a0*/  IADD3 R29, -R36, R29, -R0 ;  /* 0x0000001d241d7210 */ /* 0x000fe20007ffe900 */
[----:B------:R-:W-:Y:S01]  /*e0b0*/  IMAD R27, R24, 0x8, R23 ;  /* 0x00000008181b7824 */ /* 0x000fe200078e0217 */
[----:B------:R-:W-:Y:S01]  /*e0c0*/  SHF.L.U32 R0, R25, 0x1f, RZ ;  /* 0x0000001f19007819 */ /* 0x000fe200000006ff */
[----:B------:R-:W-:Y:S03]  /*e0d0*/  BSSY B0, `(.L_x_7748) ;  /* 0x0000003000007945 */ /* 0x000fe60003800000 */
[----:B------:R-:W0:Y:S02]  /*e0e0*/  SYNCS.PHASECHK.TRANS64.TRYWAIT P0, [R27+URZ+0x28c40], R0 ;  /* 0x028c40001b0075a7 */ /* 0x000e24000800017f */
[----:B0-----:R-:W-:Y:S05]  /*e0f0*/  @!P0 BRA `(.L_x_7749) ;  /* 0x0000003c00908947 */ /* 0x001fea0003800000 */
.L_x_7814:
[----:B------:R-:W-:Y:S05]  /*e100*/  BSYNC B0 ;  /* 0x0000000000007941 */ /* 0x000fea0003800000 */
.L_x_7748:
[----:B------:R-:W1:Y:S01]  /*e110*/  S2R R7, SR_TID.X ;  /* 0x0000000000077919 */ /* 0x000e620000002100 */
[----:B0-----:R-:W-:Y:S01]  /*e120*/  SHF.R.S32.HI R0, RZ, 0x1f, R35 ;  /* 0x0000001fff007819 */ /* 0x001fe20000011423 */
[----:B------:R-:W-:Y:S01]  /*e130*/  ULDC.64 UR4, c[0x0][0x300] ;  /* 0x0000c00000047ab9 */ /* 0x000fe20000000a00 */
[----:B-----5:R-:W-:Y:S01]  /*e140*/  SHF.R.S32.HI R4, RZ, 0x1f, R34 ;  /* 0x0000001fff047819 */ /* 0x020fe20000011422 */
[----:B------:R-:W-:Y:S01]  /*e150*/  IMAD.WIDE.U32 R2, R35, UR4, RZ ;  /* 0x0000000423027c25 */ /* 0x000fe2000f8e00ff */
[----:B------:R-:W-:Y:S01]  /*e160*/  LOP3.LUT R22, R22, 0xfffffffd, RZ, 0xc0, !PT ;  /* 0xfffffffd16167812 */ /* 0x000fe200078ec0ff */
[----:B------:R0:W-:Y:S02]  /*e170*/  STL [R1+0x1c], R0 ;  /* 0x00001c0001007387 */ /* 0x0001e40000100800 */
[----:B------:R-:W-:Y:S02]  /*e180*/  IMAD R5, R24, 0x1000, R33 ;  /* 0x0000100018057824 */ /* 0x000fe400078e0221 */
[----:B------:R2:W-:Y:S01]  /*e190*/  STL [R1+0x20], R4 ;  /* 0x0000200401007387 */ /* 0x0005e20000100800 */
[----:B0-----:R-:W-:-:S04]  /*e1a0*/  IMAD R0, R0, UR4, RZ ;  /* 0x0000000400007c24 */ /* 0x001fc8000f8e02ff */
        /* <DEDUP_REMOVED lines=9> */
[----:B-1----:R-:W-:Y:S02]  /*e240*/  IMAD.SHL.U32 R7, R7, 0x8, RZ ;  /* 0x0000000807077824 */ /* 0x002fe400078e00ff */
[C---:B------:R-:W-:Y:S02]  /*e250*/  IMAD R0, R18.reuse, UR5, R0 ;  /* 0x0000000512007c24 */ /* 0x040fe4000f8e0200 */
[----:B------:R-:W-:Y:S01]  /*e260*/  IMAD.WIDE.U32 R2, R18, UR4, R2 ;  /* 0x0000000412027c25 */ /* 0x000fe2000f8e0002 */
[----:B------:R-:W-:Y:S01]  /*e270*/  ULDC.64 UR4, c[0x0][0x2e8] ;  /* 0x0000ba0000047ab9 */ /* 0x000fe20000000a00 */
[----:B------:R-:W-:-:S02]  /*e280*/  LOP3.LUT R7, R7, 0x38, RZ, 0xc0, !PT ;  /* 0x0000003807077812 */ /* 0x000fc400078ec0ff */
[----:B--2---:R-:W-:Y:S01]  /*e290*/  IMAD.IADD R4, R3, 0x1, R0 ;  /* 0x0000000103047824 */ /* 0x004fe200078e0200 */
        /* <DEDUP_REMOVED lines=40> */
.L_x_7824:
[----:B------:R-:W-:-:S13]  /*e520*/  ISETP.GE.AND P0, PT, R29, 0x31, PT ;  /* 0x000000311d00780c */ /* 0x000fda0003f06270 */
[----:B0-----:R-:W-:Y:S01]  /*e530*/  @P0 LEA R2, P1, R7, R0, 0x1 ;  /* 0x0000000007020211 */ /* 0x001fe200078208ff */
[----:B------:R-:W-:-:S03]  /*e540*/  @P0 IMAD R5, R5, 0x2, R23 ;  /* 0x0000000205050824 */ /* 0x000fc600078e0217 */
[----:B------:R-:W-:-:S05]  /*e550*/  @P0 IADD3.X R3, RZ, R4, RZ, P1, !PT ;  /* 0x00000004ff030210 */ /* 0x000fca0000ffe4ff */
[----:B------:R-:W-:Y:S01]  /*e560*/  @!PT LDS RZ, [RZ] ;  /* 0x00000000fffff984 */ /* 0x000fe20000000800 */
[----:B------:R-:W-:Y:S01]  /*e570*/  @!PT LDS RZ, [RZ] ;  /* 0x00000000fffff984 */ /* 0x000fe20000000800 */
[----:B------:R-:W-:Y:S01]  /*e580*/  @!PT LDS RZ, [RZ] ;  /* 0x00000000fffff984 */ /* 0x000fe20000000800 */
[----:B------:R0:W-:Y:S01]  /*e590*/  @P0 LDGSTS.E.BYPASS.LTC128B.128 [R5+0x23c00], desc[UR50][R2.64], !P2 ;  /* 0x23c0000002050fae */ /* 0x0001e2000d101d72 */
[----:B------:R-:W-:Y:S01]  /*e5a0*/  PLOP3.LUT P0, PT, PT, PT, PT, 0x80, 0x0 ;  /* 0x000000000000781c */ /* 0x000fe20003f0f070 */
[----:B------:R-:W-:-:S12]  /*e5b0*/  NOP ;  /* 0x0000000000007918 */ /* 0x000fd80000000000 */
.L_x_7751:
        /* <DEDUP_REMOVED lines=11> */
.L_x_7752:
[----:B------:R1:W5:Y:S01]  /*e670*/  LDL.LU R0, [R1+0xc] ;  /* 0x00000c0001007983 */ /* 0x0003620000300800 */
[----:B------:R-:W-:Y:S01]  /*e680*/  LOP3.LUT P0, RZ, R22, 0x100, RZ, 0xc0, !PT ;  /* 0x0000010016ff7812 */ /* 0x000fe2000780c0ff */
[----:B------:R1:W-:Y:S02]  /*e690*/  SYNCS.ARRIVE.TRANS64.A1T0 RZ, [R27+URZ+0x28c30], RZ ;  /* 0x028c30ff1bff79a7 */ /* 0x0003e4000810003f */
[----:B0-----:R1:W5:Y:S10]  /*e6a0*/  LDL R3, [R1+0x4] ;  /* 0x0000040001037983 */ /* 0x0013740000100800 */
[----:B------:R-:W-:Y:S05]  /*e6b0*/  WARPSYNC.ALL ;  /* 0x0000000000007948 */ /* 0x000fea0003800000 */
[----:B------:R-:W-:Y:S01]  /*e6c0*/  SEL R2, R30, RZ, !P0 ;  /* 0x000000ff1e027207 */ /* 0x000fe20004000000 */
[----:B------:R-:W-:Y:S01]  /*e6d0*/  ULDC.64 UR4, c[0x0][0x298] ;  /* 0x0000a60000047ab9 */ /* 0x000fe20000000a00 */
[----:B------:R-:W-:Y:S01]  /*e6e0*/  BSSY B6, `(.L_x_7753) ;  /* 0x0000020000067945 */ /* 0x000fe20003800000 */
[----:B------:R-:W-:Y:S02]  /*e6f0*/  IMAD.WIDE.U32 R4, R37, UR4, RZ ;  /* 0x0000000425047c25 */ /* 0x000fe4000f8e00ff */
[----:B------:R0:W-:Y:S02]  /*e700*/  STL [R1+0x18], R2 ;  /* 0x0000180201007387 */ /* 0x0001e40000100800 */
[----:B0-----:R-:W-:Y:S01]  /*e710*/  VIADD R2, R23, 0x20400 ;  /* 0x0002040017027836 */ /* 0x001fe20000000000 */
[----:B------:R-:W-:Y:S01]  /*e720*/  BAR.SYNC.DEFER_BLOCKING 0x8, 0x100 ;  /* 0x0204000000007b1d */ /* 0x000fe20000010000 */
[----:B-----5:R-:W-:-:S03]  /*e730*/  SEL R0, R0, RZ, !P0 ;  /* 0x000000ff00007207 */ /* 0x020fc60004000000 */
[----:B------:R-:W-:Y:S02]  /*e740*/  LOP3.LUT P0, RZ, R2, 0x3ff, RZ, 0xc0, !PT ;  /* 0x000003ff02ff7812 */ /* 0x000fe4000780c0ff */
[----:B------:R-:W-:Y:S01]  /*e750*/  PRMT R30, R3, 0x8880, RZ ;  /* 0x00008880031e7816 */ /* 0x000fe200000000ff */
[----:B------:R0:W-:Y:S03]  /*e760*/  STL [R1+0xc], R0 ;  /* 0x00000c0001007387 */ /* 0x0001e60000100800 */
[----:B------:R-:W-:Y:S01]  /*e770*/  PRMT R30, R30, 0x7710, RZ ;  /* 0x000077101e1e7816 */ /* 0x000fe200000000ff */
[----:B------:R2:W-:Y:S01]  /*e780*/  STL.64 [R1+0x10], R4 ;  /* 0x0000100401007387 */ /* 0x0005e20000100a00 */
[----:B0-----:R-:W-:-:S05]  /*e790*/  SHF.R.S32.HI R0, RZ, 0x1f, R37 ;  /* 0x0000001fff007819 */ /* 0x001fca0000011425 */
[----:B------:R-:W-:-:S04]  /*e7a0*/  IMAD R0, R0, UR4, RZ ;  /* 0x0000000400007c24 */ /* 0x000fc8000f8e02ff */
[----:B------:R-:W-:-:S04]  /*e7b0*/  IMAD R0, R37, UR5, R0 ;  /* 0x0000000525007c24 */ /* 0x000fc8000f8e0200 */
[----:B------:R-:W-:Y:S01]  /*e7c0*/  IMAD.IADD R37, R5, 0x1, R0 ;  /* 0x0000000105257824 */ /* 0x000fe200078e0200 */
[----:B--2---:R-:W-:Y:S06]  /*e7d0*/  @!P0 BRA `(.L_x_7754) ;  /* 0x0000000000408947 */ /* 0x004fec0003800000 */
        /* <DEDUP_REMOVED lines=16> */
.L_x_7754:
[----:B------:R-:W-:Y:S05]  /*e8e0*/  BSYNC B6 ;  /* 0x0000000000067941 */ /* 0x000fea0003800000 */
.L_x_7753:
[----:B------:R-:W2:Y:S01]  /*e8f0*/  LDL.LU.64 R2, [R1+0x10] ;  /* 0x0000100001027983 */ /* 0x000ea20000300a00 */
[----:B------:R-:W-:Y:S01]  /*e900*/  ULDC.64 UR4, c[0x0][0x2d8] ;  /* 0x0000b60000047ab9 */ /* 0x000fe20000000a00 */
[----:B------:R-:W0:Y:S02]  /*e910*/  LDC R21, c[0x0][0x448] ;  /* 0x00011200ff157b82 */ /* 0x000e240000000800 */
[----:B------:R-:W3:Y:S04]  /*e920*/  LDL.LU R4, [R1+0xc] ;  /* 0x00000c0001047983 */ /* 0x000ee80000300800 */
[----:B------:R-:W4:Y:S01]  /*e930*/  LDL.LU R20, [R1+0x18] ;  /* 0x0000180001147983 */ /* 0x000f220000300800 */
[----:B------:R-:W-:-:S03]  /*e940*/  IMAD R0, R26, UR4, RZ ;  /* 0x000000041a007c24 */ /* 0x000fc6000f8e02ff */
[----:B------:R0:W5:Y:S01]  /*e950*/  LDL R9, [R1] ;  /* 0x0000000001097983 */ /* 0x0001620000100800 */
[----:B------:R-:W-:-:S03]  /*e960*/  IMAD R0, R18, UR5, R0 ;  /* 0x0000000512007c24 */ /* 0x000fc6000f8e0200 */
[----:B------:R0:W5:Y:S02]  /*e970*/  LDL R7, [R1+0x2c] ;  /* 0x00002c0001077983 */ /* 0x0001640000100800 */
[----:B0-----:R-:W-:-:S13]  /*e980*/  ISETP.NE.AND P6, PT, R21, 0x1, PT ;  /* 0x000000011500780c */ /* 0x001fda0003fc5270 */
[----:B------:R-:W0:Y:S01]  /*e990*/  @P6 LDC R6, c[0x0][0x44c] ;  /* 0x00011300ff066b82 */ /* 0x000e220000000800 */
[----:B------:R-:W1:Y:S02]  /*e9a0*/  S2R R8, SR_TID.X ;  /* 0x0000000000087919 */ /* 0x000e640000002100 */
[----:B-1----:R-:W-:-:S05]  /*e9b0*/  IMAD.SHL.U32 R8, R8, 0x8, RZ ;  /* 0x0000000808087824 */ /* 0x002fca00078e00ff */
[----:B------:R-:W-:Y:S01]  /*e9c0*/  LOP3.LUT R8, R8, 0x38, RZ, 0xc0, !PT ;  /* 0x0000003808087812 */ /* 0x000fe200078ec0ff */
[----:B--2---:R-:W-:Y:S02]  /*e9d0*/  IMAD.MOV.U32 R3, RZ, RZ, R37 ;  /* 0x000000ffff037224 */ /* 0x004fe400078e0025 */
[----:B------:R-:W-:Y:S01]  /*e9e0*/  IMAD.WIDE.U32 R2, R18, UR4, R2 ;  /* 0x0000000412027c25 */ /* 0x000fe2000f8e0002 */
        /* <DEDUP_REMOVED lines=9> */
[----:B-1----:R-:W-:-:S05]  /*ea80*/  IMAD.SHL.U32 R20, R20, 0x10, RZ ;  /* 0x0000001014147824 */ /* 0x002fca00078e00ff */
[----:B------:R-:W-:-:S05]  /*ea90*/  LOP3.LUT R20, R36, 0x70, R20, 0xf8, !PT ;  /* 0x0000007024147812 */ /* 0x000fca00078ef814 */
[----:B------:R-:W-:-:S04]  /*eaa0*/  IMAD R5, R17, 0x40, R20 ;  /* 0x0000004011057824 */ /* 0x000fc800078e0214 */
[----:B0-----:R-:W-:-:S04]  /*eab0*/  @P6 IMAD.HI.U32 R6, R5, R6, RZ ;  /* 0x0000000605066227 */ /* 0x001fc800078e00ff */
[----:B------:R-:W-:Y:S01]  /*eac0*/  IMAD.MOV.U32 R4, RZ, RZ, R5 ;  /* 0x000000ffff047224 */ /* 0x000fe200078e0005 */
[----:B--2---:R-:W-:Y:S02]  /*ead0*/  @P6 SHF.R.U32.HI R4, RZ, R0, R6 ;  /* 0x00000000ff046219 */ /* 0x004fe40000011606 */
[----:B------:R-:W0:Y:S03]  /*eae0*/  LDC R6, c[0x0][0x448] ;  /* 0x00011200ff067b82 */ /* 0x000e260000000800 */
[----:B------:R-:W-:Y:S02]  /*eaf0*/  IMAD.MOV R0, RZ, RZ, -R4 ;  /* 0x000000ffff007224 */ /* 0x000fe400078e0a04 */
        /* <DEDUP_REMOVED lines=14> */
[----:B------:R-:W-:-:S04]  /*ebe0*/  IADD3 R4, R3, R4, RZ ;  /* 0x0000000403047210 */ /* 0x000fc80007ffe0ff */
        /* <DEDUP_REMOVED lines=38> */
.L_x_7833:
[----:B------:R-:W-:-:S05]  /*ee50*/  VIADD R17, R17, 0x30 ;  /* 0x0000003011117836 */ /* 0x000fca0000000000 */
[----:B------:R-:W-:-:S13]  /*ee60*/  ISETP.GE.AND P0, PT, R17, R5, PT ;  /* 0x000000051100720c */ /* 0x000fda0003f06270 */
[----:B0-----:R-:W-:-:S05]  /*ee70*/  @!P0 LEA R2, P2, R8, R0, 0x1 ;  /* 0x0000000008028211 */ /* 0x001fca00078408ff */
[----:B------:R-:W-:-:S05]  /*ee80*/  @!P0 IMAD.X R3, RZ, RZ, R4, P2 ;  /* 0x000000ffff038224 */ /* 0x000fca00010e0604 */
[----:B------:R-:W-:Y:S01]  /*ee90*/  @!PT LDS RZ, [RZ] ;  /* 0x00000000fffff984 */ /* 0x000fe20000000800 */
[----:B------:R-:W-:Y:S01]  /*eea0*/  @!PT LDS RZ, [RZ] ;  /* 0x00000000fffff984 */ /* 0x000fe20000000800 */
[----:B------:R-:W-:Y:S01]  /*eeb0*/  @!PT LDS RZ, [RZ] ;  /* 0x00000000fffff984 */ /* 0x000fe20000000800 */
[----:B------:R0:W-:Y:S01]  /*eec0*/  @!P0 LDGSTS.E.BYPASS.LTC128B.128 [R7+0x21c00], desc[UR50][R2.64], !P1 ;  /* 0x21c0000002078fae */ /* 0x0001e2000c901d72 */
[----:B------:R-:W-:Y:S01]  /*eed0*/  PLOP3.LUT P0, PT, PT, PT, PT, 0x80, 0x0 ;  /* 0x000000000000781c */ /* 0x000fe20003f0f070 */
[----:B------:R-:W-:-:S12]  /*eee0*/  NOP ;  /* 0x0000000000007918 */ /* 0x000fd80000000000 */
.L_x_7756:
        /* <DEDUP_REMOVED lines=10> */
[----:B------:R-:W-:-:S04]  /*ef90*/  LOP3.LUT R0, R0, 0xfffffffe, RZ, 0xc0, !PT ;  /* 0xfffffffe00007812 */ /* 0x000fc800078ec0ff */
[----:B------:R-:W-:-:S04]  /*efa0*/  IADD3 R0, R2, -R0, RZ ;  /* 0x8000000002007210 */ /* 0x000fc80007ffe0ff */
[----:B------:R-:W-:Y:S01]  /*efb0*/  SHF.L.U32 R0, R0, 0x1f, RZ ;  /* 0x0000001f00007819 */ /* 0x000fe200000006ff */
[----:B------:R-:W-:Y:S01]  /*efc0*/  NOP ;  /* 0x0000000000007918 */ /* 0x000fe20000000000 */
[----:B------:R0:W-:Y:S01]  /*efd0*/  SYNCS.ARRIVE.TRANS64.A1T0 RZ, [R23+URZ+0x28c00], RZ ;  /* 0x028c00ff17ff79a7 */ /* 0x0001e2000810003f */
[----:B------:R-:W-:Y:S01]  /*efe0*/  BSSY B0, `(.L_x_7757) ;  /* 0x0000003000007945 */ /* 0x000fe20003800000 */
[----:B------:R-:W1:Y:S03]  /*eff0*/  SYNCS.PHASECHK.TRANS64.TRYWAIT P0, [R23+URZ+0x28c20], R0 ;  /* 0x028c2000170075a7 */ /* 0x000e66000800017f */
[----:B01----:R-:W-:Y:S05]  /*f000*/  @!P0 BRA `(.L_x_7758) ;  /* 0x0000003800748947 */ /* 0x003fea0003800000 */
.L_x_7834:
[----:B------:R-:W-:Y:S05]  /*f010*/  BSYNC B0 ;  /* 0x0000000000007941 */ /* 0x000fea0003800000 */
.L_x_7757:
[----:B------:R-:W-:-:S05]  /*f020*/  IMAD.U32 R2, RZ, RZ, UR36 ;  /* 0x00000024ff027e24 */ /* 0x000fca000f8e00ff */
[----:B------:R-:W-:-:S13]  /*f030*/  ISETP.NE.AND P0, PT, R2, 0x3, PT ;  /* 0x000000030200780c */ /* 0x000fda0003f05270 */
[----:B------:R-:W-:Y:S05]  /*f040*/  @!P0 BRA `(.L_x_7759) ;  /* 0x0000000000048947 */ /* 0x000fea0003800000 */
[----:B------:R-:W-:Y:S01]  /*f050*/  BPT.TRAP 0x1 ;  /* 0x000000040000795c */ /* 0x000fe20000300000 */
.L_x_7759:
[----:B0-----:R-:W-:Y:S01]  /*f060*/  SHF.L.U32 R0, R25, 0x1f, RZ ;  /* 0x0000001f19007819 */ /* 0x001fe200000006ff */
[----:B------:R-:W-:Y:S03]  /*f070*/  BSSY B0, `(.L_x_7760) ;  /* 0x0000003000007945 */ /* 0x000fe60003800000 */
[----:B------:R-:W0:Y:S02]  /*f080*/  SYNCS.PHASECHK.TRANS64.TRYWAIT P0, [R27+URZ+0x28c60], R0 ;  /* 0x028c60001b0075a7 */ /* 0x000e24000800017f */
[----:B0-----:R-:W-:Y:S05]  /*f090*/  @!P0 BRA `(.L_x_7761) ;  /* 0x0000003800648947 */ /* 0x001fea0003800000 */
.L_x_7835:
[----:B------:R-:W-:Y:S05]  /*f0a0*/  BSYNC B0 ;  /* 0x0000000000007941 */ /* 0x000fea0003800000 */
.L_x_7760:
        /* <DEDUP_REMOVED lines=111> */
.L_x_7845:
        /* <DEDUP_REMOVED lines=34> */
.L_x_7763:
        /* <DEDUP_REMOVED lines=11> */
.L_x_7764:
[----:B------:R-:W2:Y:S01]  /*fa70*/  LDL R2, [R1+0x8] ;  /* 0x0000080001027983 */ /* 0x000ea20000100800 */
[----:B------:R1:W-:Y:S01]  /*fa80*/  SYNCS.ARRIVE.TRANS64.A1T0 RZ, [R27+URZ+0x28c50], RZ ;  /* 0x028c50ff1bff79a7 */ /* 0x0003e2000810003f */
[----:B------:R-:W-:Y:S01]  /*fa90*/  BSSY B0, `(.L_x_7765) ;  /* 0x00000f5000007945 */ /* 0x000fe20003800000 */
[----:B--2---:R-:W-:-:S13]  /*faa0*/  ISETP.GE.AND P0, PT, R2, 0x2, PT ;  /* 0x000000020200780c */ /* 0x004fda0003f06270 */
[----:B-1----:R-:W-:Y:S05]  /*fab0*/  @!P0 BRA `(.L_x_7766) ;  /* 0x0000000c00c88947 */ /* 0x002fea0003800000 */
[----:B0-----:R-:W2:Y:S04]  /*fac0*/  LDL.LU R4, [R1+0x28] ;  /* 0x0000280001047983 */ /* 0x001ea80000300800 */
[----:B------:R-:W3:Y:S01]  /*fad0*/  LDL.LU R3, [R1+0x4] ;  /* 0x0000040001037983 */ /* 0x000ee20000300800 */
[----:B------:R-:W-:Y:S01]  /*fae0*/  VIADD R7, R2, 0xfffffffe ;  /* 0xfffffffe02077836 */ /* 0x000fe20000000000 */
[----:B--2---:R-:W-:Y:S02]  /*faf0*/  LOP3.LUT R30, R4, 0x40, RZ, 0xc0, !PT ;  /* 0x00000040041e7812 */ /* 0x004fe400078ec0ff */
[----:B---3--:R-:W-:Y:S02]  /*fb00*/  LOP3.LUT R29, R3, 0x80, RZ, 0xc0, !PT ;  /* 0x00000080031d7812 */ /* 0x008fe400078ec0ff */
[----:B------:R-:W-:-:S02]  /*fb10*/  SHF.R.U32.HI R30, RZ, 0x2, R30 ;  /* 0x00000002ff1e7819 */ /* 0x000fc4000001161e */
[----:B------:R-:W-:-:S07]  /*fb20*/  SHF.R.U32.HI R29, RZ, 0x3, R29 ;  /* 0x00000003ff1d7819 */ /* 0x000fce000001161d */
.L_x_7779:
        /* <DEDUP_REMOVED lines=26> */
[----:B------:R-:W-:Y:S01]  /*fcd0*/  @!P1 IMAD.IADD R3, R5, 0x1, R3 ;  /* 0x0000000105039824 */ /* 0x000fe200078e0203 */
[----:B------:R-:W-:-:S04]  /*fce0*/  IADD3 R5, -R10, RZ, RZ ;  /* 0x000000ff0a057210 */ /* 0x000fc80007ffe1ff */
        /* <DEDUP_REMOVED lines=13> */
.L_x_7767:
[----:B------:R-:W-:Y:S01]  /*fdc0*/  IMAD R6, R24, 0x8, R23 ;  /* 0x0000000818067824 */ /* 0x000fe200078e0217 */
[----:B------:R-:W-:Y:S01]  /*fdd0*/  SHF.L.U32 R17, R25, 0x1f, RZ ;  /* 0x0000001f19117819 */ /* 0x000fe200000006ff */
[----:B------:R-:W-:Y:S01]  /*fde0*/  BSSY B1, `(.L_x_7768) ;  /* 0x0000004000017945 */ /* 0x000fe20003800000 */
[----:B------:R-:W-:Y:S02]  /*fdf0*/  SHF.R.S32.HI R9, RZ, 0x1f, R5 ;  /* 0x0000001fff097819 */ /* 0x000fe40000011405 */
[----:B------:R-:W0:Y:S02]  /*fe00*/  SYNCS.PHASECHK.TRANS64.TRYWAIT P0, [R6+URZ+0x28c40], R17 ;  /* 0x028c4011060075a7 */ /* 0x000e24000800017f */
[----:B0-----:R-:W-:Y:S05]  /*fe10*/  @!P0 BRA `(.L_x_7769) ;  /* 0x0000003400448947 */ /* 0x001fea0003800000 */
.L_x_7846:
[----:B------:R-:W-:Y:S05]  /*fe20*/  BSYNC B1 ;  /* 0x0000000000017941 */ /* 0x000fea0003800000 */
.L_x_7768:
        /* <DEDUP_REMOVED lines=26> */
[----:B-1----:R-:W-:-:S04]  /*ffd0*/  IADD3 R2, P0, R2, R0, RZ ;  /* 0x0000000002027210 */ /* 0x002fc80007f1e0ff */
[----:B--2---:R-:W-:-:S05]  /*ffe0*/  IADD3.X R3, RZ, R3, RZ, P0, !PT ;  /* 0x00000003ff037210 */ /* 0x004fca00007fe4ff */
        /* <DEDUP_REMOVED lines=14> */
.L_x_7856:
        /* <DEDUP_REMOVED lines=8> */
.L_x_7771:
        /* <DEDUP_REMOVED lines=11> */
.L_x_7772:
[----:B------:R2:W-:Y:S01]  /*10200*/  SYNCS.ARRIVE.TRANS64.A1T0 RZ, [R6+URZ+0x28c30], RZ ;  /* 0x028c30ff06ff79a7 */ /* 0x0005e2000810003f */
[----:B------:R-:W-:Y:S05]  /*10210*/  @!P2 BRA `(.L_x_7773) ;  /* 0x000000000004a947 */ /* 0x000fea0003800000 */
[----:B------:R-:W-:Y:S01]  /*10220*/  BPT.TRAP 0x1 ;  /* 0x000000040000795c */ /* 0x000fe20000300000 */
.L_x_7773:
[----:B------:R-:W3:Y:S01]  /*10230*/  SYNCS.PHASECHK.TRANS64.TRYWAIT P0, [R6+URZ+0x28c60], R17 ;  /* 0x028c6011060075a7 */ /* 0x000ee2000800017f */
[----:B------:R-:W-:Y:S04]  /*10240*/  BSSY B1, `(.L_x_7774) ;  /* 0x0000002000017945 */ /* 0x000fe80003800000 */
[----:B---3--:R-:W-:Y:S05]  /*10250*/  @!P0 BRA `(.L_x_7775) ;  /* 0x0000003400648947 */ /* 0x008fea0003800000 */
.L_x_7857:
[----:B------:R-:W-:Y:S05]  /*10260*/  BSYNC B1 ;  /* 0x0000000000017941 */ /* 0x000fea0003800000 */
.L_x_7774:
        /* <DEDUP_REMOVED lines=46> */
[C---:B------:R-:W-:Y:S02]  /*10550*/  LOP3.LUT P3, RZ, R22.reuse, 0x80, RZ, 0xc0, !PT ;  /* 0x0000008016ff7812 */ /* 0x040fe4000786c0ff */
[----:B-----5:R-:W-:Y:S01]  /*10560*/  IADD3.X R5, RZ, R5, RZ, P2, !PT ;  /* 0x00000005ff057210 */ /* 0x020fe200017fe4ff */
[----:B------:R-:W-:Y:S01]  /*10570*/  LDGSTS.E.BYPASS.LTC128B.128 [R17+0x6400], desc[UR50][R2.64+0x180], !P6 ;  /* 0x0640018002117fae */ /* 0x000fe2000f101d72 */
[----:B------:R-:W-:-:S03]  /*10580*/  LOP3.LUT P2, RZ, R22, 0x40, RZ, 0xc0, !PT ;  /* 0x0000004016ff7812 */ /* 0x000fc6000784c0ff */
        /* <DEDUP_REMOVED lines=31> */
.L_x_7867:
        /* <DEDUP_REMOVED lines=25> */
.L_x_7777:
        /* <DEDUP_REMOVED lines=11> */
.L_x_7778:
[----:B------:R3:W-:Y:S01]  /*109c0*/  SYNCS.ARRIVE.TRANS64.A1T0 RZ, [R6+URZ+0x28c50], RZ ;  /* 0x028c50ff06ff79a7 */ /* 0x0007e2000810003f */
[----:B------:R-:W-:Y:S05]  /*109d0*/  @P3 BRA `(.L_x_7779) ;  /* 0xfffffff000543947 */ /* 0x000fea000383ffff */
.L_x_7766:
[----:B------:R-:W-:Y:S05]  /*109e0*/  BSYNC B0 ;  /* 0x0000000000007941 */ /* 0x000fea0003800000 */
.L_x_7765:
        /* <DEDUP_REMOVED lines=21> */
.L_x_7781:
[----:B------:R-:W-:Y:S05]  /*10b40*/  BSYNC B0 ;  /* 0x0000000000007941 */ /* 0x000fea0003800000 */
.L_x_7780:
[----:B------:R-:W-:-:S07]  /*10b50*/  SEL R24, R24, RZ, P0 ;  /* 0x000000ff18187207 */ /* 0x000fce0000000000 */
.L_x_7740:
[----:B------:R-:W-:Y:S05]  /*10b60*/  BSYNC B7 ;  /* 0x0000000000077941 */ /* 0x000fea0003800000 */
.L_x_7738:
        /* <DEDUP_REMOVED lines=11> */
.L_x_7782:
        /* <DEDUP_REMOVED lines=36> */
.L_x_7877:
[----:B------:R-:W-:Y:S02]  /*10e60*/  ULDC UR4, c[0x0][0xc38] ;  /* 0x00030e0000047ab9 */ /* 0x000fe40000000800 */
[----:B------:R-:W-:-:S04]  /*10e70*/  IMAD.U32 R4, RZ, RZ, UR4 ;  /* 0x00000004ff047e24 */ /* 0x000fc8000f8e00ff */
[----:B--2---:R-:W-:-:S04]  /*10e80*/  IMAD R14, R14, R4, RZ ;  /* 0x000000040e0e7224 */ /* 0x004fc800078e02ff */
[----:B------:R-:W-:-:S05]  /*10e90*/  IMAD.IADD R5, R5, 0x1, R14 ;  /* 0x0000000105057824 */ /* 0x000fca00078e020e */
[----:B------:R-:W-:-:S13]  /*10ea0*/  ISETP.GT.AND P6, PT, R5, R0, PT ;  /* 0x000000000500720c */ /* 0x000fda0003fc4270 */
[----:B------:R-:W-:Y:S05]  /*10eb0*/  @P6 BRA `(.L_x_7785) ;  /* 0x00000000009c6947 */ /* 0x000fea0003800000 */
.L_x_7790:
        /* <DEDUP_REMOVED lines=14> */
.L_x_7788:
[----:B------:R-:W-:Y:S05]  /*10fa0*/  BSYNC B0 ;  /* 0x0000000000007941 */ /* 0x000fea0003800000 */
.L_x_7787:
        /* <DEDUP_REMOVED lines=18> */
.L_x_7885:
[----:B------:R-:W-:Y:S02]  /*110d0*/  ULDC UR4, c[0x0][0xc38] ;  /* 0x00030e0000047ab9 */ /* 0x000fe40000000800 */
[----:B------:R-:W-:-:S04]  /*110e0*/  IMAD.U32 R4, RZ, RZ, UR4 ;  /* 0x00000004ff047e24 */ /* 0x000fc8000f8e00ff */
[----:B--2---:R-:W-:-:S04]  /*110f0*/  IMAD R14, R14, R4, RZ ;  /* 0x000000040e0e7224 */ /* 0x004fc800078e02ff */
[----:B------:R-:W-:-:S05]  /*11100*/  IMAD.IADD R5, R14, 0x1, R5 ;  /* 0x000000010e057824 */ /* 0x000fca00078e0205 */
[----:B------:R-:W-:-:S13]  /*11110*/  ISETP.GT.AND P6, PT, R5, R0, PT ;  /* 0x000000000500720c */ /* 0x000fda0003fc4270 */
[----:B------:R-:W-:Y:S05]  /*11120*/  @!P6 BRA `(.L_x_7790) ;  /* 0xfffffffc0064e947 */ /* 0x000fea000383ffff */
.L_x_7785:
        /* <DEDUP_REMOVED lines=8> */
.L_x_7889:
[----:B------:R-:W-:Y:S01]  /*111b0*/  ISETP.NE.AND P0, PT, R3, RZ, PT ;  /* 0x000000ff0300720c */ /* 0x000fe20003f05270 */
[----:B------:R-:W-:-:S12]  /*111c0*/  IMAD.MOV.U32 R14, RZ, RZ, RZ ;  /* 0x000000ffff0e7224 */ /* 0x000fd800078e00ff */
[----:B------:R-:W-:Y:S05]  /*111d0*/  @!P0 BRA `(.L_x_7792) ;  /* 0x0000000000108947 */ /* 0x000fea0003800000 */
[----:B------:R-:W-:Y:S01]  /*111e0*/  UMOV UR4, 0xffffffff ;  /* 0xffffffff00047882 */ /* 0x000fe20000000000 */
[----:B------:R-:W-:Y:S02]  /*111f0*/  VIADD R12, R6, 0xffffffff ;  /* 0xffffffff060c7836 */ /* 0x000fe40000000000 */
[----:B------:R-:W-:Y:S05]  /*11200*/  BRA.DIV UR4, `(.L_x_7793) ;  /* 0x0000003604907947 */ /* 0x000fea000b800000 */
[----:B------:R4:W0:Y:S02]  /*11210*/  SHFL.IDX PT, R14, R2, R12, 0x1f ;  /* 0x00001f0c020e7589 */ /* 0x00082400000e0000 */
.L_x_7792:
        /* <DEDUP_REMOVED lines=38> */
[----:B------:R-:W0:Y:S02]  /*11480*/  I2F.RP R8, R7 ;  /* 0x0000000700087306 */ /* 0x000e240000209400 */
[----:B------:R-:W-:-:S06]  /*11490*/  IADD3 R6, RZ, -R6, RZ ;  /* 0x80000006ff067210 */ /* 0x000fcc0007ffe0ff */
        /* <DEDUP_REMOVED lines=26> */
.L_x_7786:
[----:B------:R-:W-:Y:S01]  /*11640*/  UMOV UR4, URZ ;  /* 0x0000003f00047c82 */ /* 0x000fe20008000000 */
[----:B------:R-:W-:Y:S01]  /*11650*/  UMOV UR5, URZ ;  /* 0x0000003f00057c82 */ /* 0x000fe20008000000 */
[----:B------:R-:W-:Y:S01]  /*11660*/  ULDC UR6, c[0x0][0xc3c] ;  /* 0x00030f0000067ab9 */ /* 0x000fe20000000800 */
[----:B------:R-:W-:Y:S01]  /*11670*/  IMAD.MOV.U32 R16, RZ, RZ, R0 ;  /* 0x000000ffff107224 */ /* 0x000fe200078e0000 */
[----:B------:R-:W-:Y:S01]  /*11680*/  MOV R19, UR6 ;  /* 0x0000000600137c02 */ /* 0x000fe20008000f00 */
[----:B------:R-:W-:Y:S02]  /*11690*/  IMAD.U32 R17, RZ, RZ, UR4 ;  /* 0x00000004ff117e24 */ /* 0x000fe4000f8e00ff */
[----:B------:R-:W-:-:S07]  /*116a0*/  IMAD.U32 R18, RZ, RZ, UR5 ;  /* 0x00000005ff127e24 */ /* 0x000fce000f8e00ff */
.L_x_7794:
        /* <DEDUP_REMOVED lines=10> */
.L_x_7783:
[----:B------:R-:W-:Y:S02]  /*11750*/  ULDC UR4, c[0x0][0xc3c] ;  /* 0x00030f0000047ab9 */ /* 0x000fe40000000800 */
[----:B0-----:R-:W-:-:S13]  /*11760*/  ISETP.GE.AND P0, PT, R19, UR4, PT ;  /* 0x0000000413007c0c */ /* 0x001fda000bf06270 */
[----:B------:R-:W-:Y:S05]  /*11770*/  @!P0 BRA `(.L_x_7795) ;  /* 0xffffffb800008947 */ /* 0x000fea000383ffff */
[----:B------:R-:W-:Y:S05]  /*11780*/  BSYNC B8 ;  /* 0x0000000000087941 */ /* 0x000fea0003800000 */
.L_x_7734:
        /* <DEDUP_REMOVED lines=12> */
.L_x_7892:
[----:B------:R-:W-:Y:S05]  /*11850*/  BSYNC B0 ;  /* 0x0000000000007941 */ /* 0x000fea0003800000 */
.L_x_7796:
[----:B------:R-:W-:-:S03]  /*11860*/  UMOV UR4, 0xffffffff ;  /* 0xffffffff00047882 */ /* 0x000fc60000000000 */
[----:B------:R-:W-:Y:S05]  /*11870*/  BRA.DIV UR4, `(.L_x_7798) ;  /* 0x00000032042c7947 */ /* 0x000fea000b800000 */
[----:B0-----:R-:W0:Y:S02]  /*11880*/  S2R R0, SR_TID.X ;  /* 0x0000000000007919 */ /* 0x001e240000002100 */
[----:B0-----:R-:W-:-:S04]  /*11890*/  SHF.R.U32.HI R0, RZ, 0x5, R0 ;  /* 0x00000005ff007819 */ /* 0x001fc80000011600 */
[----:B------:R-:W-:-:S05]  /*118a0*/  LOP3.LUT R0, R0, 0x3, RZ, 0xc0, !PT ;  /* 0x0000000300007812 */ /* 0x000fca00078ec0ff */
[----:B------:R0:W1:Y:S02]  /*118b0*/  SHFL.IDX PT, R14, R0, RZ, 0x1f ;  /* 0x00001fff000e7589 */ /* 0x00006400000e0000 */
.L_x_7895:
[----:B-1----:R-:W-:Y:S01]  /*118c0*/  ISETP.NE.AND P0, PT, R14, RZ, PT ;  /* 0x000000ff0e00720c */ /* 0x002fe20003f05270 */
[----:B------:R-:W-:-:S12]  /*118d0*/  BSSY B0, `(.L_x_7799) ;  /* 0x0000024000007945 */ /* 0x000fd80003800000 */
[----:B------:R-:W-:Y:S05]  /*118e0*/  @P0 BRA `(.L_x_7800) ;  /* 0x0000000000880947 */ /* 0x000fea0003800000 */
[----:B------:R-:W-:-:S03]  /*118f0*/  UMOV UR4, 0xffffffff ;  /* 0xffffffff00047882 */ /* 0x000fc60000000000 */
[----:B------:R-:W-:Y:S05]  /*11900*/  BRA.DIV UR4, `(.L_x_7801) ;  /* 0x00000032043c7947 */ /* 0x000fea000b800000 */
[----:B------:R-:W-:-:S13]  /*11910*/  ELECT P6, URZ, PT ;  /* 0x00000000003f782f */ /* 0x000fda00038c0000 */
.L_x_7898:
[----:B------:R-:W-:Y:S05]  /*11920*/  @!P6 BRA `(.L_x_7800) ;  /* 0x000000000078e947 */ /* 0x000fea0003800000 */
[----:B------:R-:W-:-:S06]  /*11930*/  ULOP3.LUT UR4, UR39, 0x2, URZ, 0xfc, !UPT ;  /* 0x0000000227047892 */ /* 0x000fcc000f8efc3f */
[----:B0-----:R-:W-:-:S05]  /*11940*/  IMAD.U32 R0, RZ, RZ, UR4 ;  /* 0x00000004ff007e24 */ /* 0x001fca000f8e00ff */
[----:B------:R-:W-:-:S13]  /*11950*/  ISETP.NE.AND P0, PT, R0, 0x3, PT ;  /* 0x000000030000780c */ /* 0x000fda0003f05270 */
[----:B------:R-:W-:Y:S05]  /*11960*/  @!P0 BRA `(.L_x_7802) ;  /* 0x0000000000048947 */ /* 0x000fea0003800000 */
[----:B------:R-:W-:Y:S01]  /*11970*/  BPT.TRAP 0x1 ;  /* 0x000000040000795c */ /* 0x000fe20000300000 */
.L_x_7802:
[C---:B------:R-:W-:Y:S01]  /*11980*/  IMAD R3, R24.reuse, 0x8, R5 ;  /* 0x0000000818037824 */ /* 0x040fe200078e0205 */
[----:B------:R-:W-:Y:S01]  /*11990*/  SHF.L.U32 R2, R25, 0x1f, RZ ;  /* 0x0000001f19027819 */ /* 0x000fe200000006ff */
[----:B------:R-:W-:-:S03]  /*119a0*/  VIADD R24, R24, 0x1 ;  /* 0x0000000118187836 */ /* 0x000fc60000000000 */
[----:B------:R-:W0:Y:S02]  /*119b0*/  SYNCS.PHASECHK.TRANS64.TRYWAIT P1, [R3+URZ+0x28c40], R2 ;  /* 0x028c4002030075a7 */ /* 0x000e24000802017f */
[----:B------:R-:W-:-:S04]  /*119c0*/  ISETP.NE.AND P2, PT, R24, 0x2, PT ;  /* 0x000000021800780c */ /* 0x000fc80003f45270 */
[----:B------:R-:W-:Y:S01]  /*119d0*/  SEL R0, RZ, 0x1, P2 ;  /* 0x00000001ff007807 */ /* 0x000fe20001000000 */
[----:B0-----:R-:W-:Y:S08]  /*119e0*/  @!P1 BRA `(.L_x_7803) ;  /* 0x0000003000249947 */ /* 0x001ff00003800000 */
.L_x_7899:
[----:B------:R-:W-:Y:S02]  /*119f0*/  SEL R24, R24, RZ, P2 ;  /* 0x000000ff18187207 */ /* 0x000fe40001000000 */
[----:B------:R-:W-:Y:S01]  /*11a00*/  LOP3.LUT R0, R25, R0, RZ, 0x3c, !PT ;  /* 0x0000000019007212 */ /* 0x000fe200078e3cff */
[----:B------:R-:W-:Y:S06]  /*11a10*/  @!P0 BRA `(.L_x_7804) ;  /* 0x0000000000048947 */ /* 0x000fec0003800000 */
[----:B------:R-:W-:Y:S01]  /*11a20*/  BPT.TRAP 0x1 ;  /* 0x000000040000795c */ /* 0x000fe20000300000 */
.L_x_7804:
[----:B------:R-:W-:Y:S01]  /*11a30*/  IMAD R5, R24, 0x8, R5 ;  /* 0x0000000818057824 */ /* 0x000fe200078e0205 */
[----:B------:R-:W-:-:S04]  /*11a40*/  SHF.L.U32 R0, R0, 0x1f, RZ ;  /* 0x0000001f00007819 */ /* 0x000fc800000006ff */
[----:B------:R-:W1:Y:S02]  /*11a50*/  SYNCS.PHASECHK.TRANS64.TRYWAIT P1, [R5+URZ+0x28c40], R0 ;  /* 0x028c4000050075a7 */ /* 0x000e64000802017f */
[----:B-1----:R-:W-:Y:S05]  /*11a60*/  @!P1 BRA `(.L_x_7805) ;  /* 0x0000003000189947 */ /* 0x002fea0003800000 */
.L_x_7900:
[----:B------:R-:W-:Y:S05]  /*11a70*/  @!P0 BRA `(.L_x_7806) ;  /* 0x0000000000048947 */ /* 0x000fea0003800000 */
[----:B------:R-:W-:Y:S01]  /*11a80*/  BPT.TRAP 0x1 ;  /* 0x000000040000795c */ /* 0x000fe20000300000 */
.L_x_7806:
[----:B------:R-:W5:Y:S02]  /*11a90*/  SYNCS.PHASECHK.TRANS64.TRYWAIT P1, [R3+URZ+0x28c60], R2 ;  /* 0x028c6002030075a7 */ /* 0x000f64000802017f */
[----:B-----5:R-:W-:Y:S05]  /*11aa0*/  @!P1 BRA `(.L_x_7807) ;  /* 0x00000030001c9947 */ /* 0x020fea0003800000 */
.L_x_7901:
[----:B------:R-:W-:Y:S05]  /*11ab0*/  @!P0 BRA `(.L_x_7808) ;  /* 0x0000000000048947 */ /* 0x000fea0003800000 */
[----:B------:R-:W-:Y:S01]  /*11ac0*/  BPT.TRAP 0x1 ;  /* 0x000000040000795c */ /* 0x000fe20000300000 */
.L_x_7808:
[----:B------:R0:W0:Y:S02]  /*11ad0*/  SYNCS.PHASECHK.TRANS64.TRYWAIT P0, [R5+URZ+0x28c60], R0 ;  /* 0x028c6000050075a7 */ /* 0x000024000800017f */
[----:B0-----:R-:W-:Y:S05]  /*11ae0*/  @!P0 NANOSLEEP.SYNCS 0x989680 ;  /* 0x009896800000895d */ /* 0x001fea0003900000 */
[----:B------:R-:W0:Y:S02]  /*11af0*/  @!P0 SYNCS.PHASECHK.TRANS64 P0, [R5+URZ+0x28c60], R0 ;  /* 0x028c6000050085a7 */ /* 0x000e24000800007f */
[----:B0-----:R-:W-:Y:S05]  /*11b00*/  @!P0 BRA `(.L_x_7808) ;  /* 0xfffffffc00f08947 */ /* 0x001fea000383ffff */
.L_x_7800:
[----:B------:R-:W-:Y:S05]  /*11b10*/  BSYNC B0 ;  /* 0x0000000000007941 */ /* 0x000fea0003800000 */
.L_x_7799:
[----:B------:R-:W-:Y:S05]  /*11b20*/  EXIT ;  /* 0x000000000000794d */ /* 0x000fea0003800000 */
.L_x_7667:
[----:B0-----:R-:W-:-:S04]  /*11b30*/  IMAD.U32 R4, RZ, RZ, UR21 ;  /* 0x00000015ff047e24 */ /* 0x001fc8000f8e00ff */
[----:B------:R0:W1:Y:S03]  /*11b40*/  SYNCS.PHASECHK.TRANS64.TRYWAIT P1, [R4+URZ+0x28c50], R3 ;  /* 0x028c5003040075a7 */ /* 0x000066000802017f */
[----:B-1----:R-:W-:Y:S05]  /*11b50*/  @!P1 NANOSLEEP.SYNCS 0x989680 ;  /* 0x009896800000995d */ /* 0x002fea0003900000 */
[----:B------:R-:W1:Y:S02]  /*11b60*/  @!P1 SYNCS.PHASECHK.TRANS64 P1, [R4+URZ+0x28c50], R3 ;  /* 0x028c5003040095a7 */ /* 0x000e64000802007f */
[----:B-1----:R-:W-:Y:S05]  /*11b70*/  @!P1 BRA `(.L_x_7667) ;  /* 0xfffffffc00ec9947 */ /* 0x002fea000383ffff */
[----:B------:R-:W-:Y:S05]  /*11b80*/  BRA `(.L_x_7809) ;  /* 0xfffffefc00e07947 */ /* 0x000fea000383ffff */
.L_x_7673:
[----:B-1----:R-:W-:-:S04]  /*11b90*/  IMAD.U32 R4, RZ, RZ, UR21 ;  /* 0x00000015ff047e24 */ /* 0x002fc8000f8e00ff */
[----:B------:R1:W2:Y:S03]  /*11ba0*/  SYNCS.PHASECHK.TRANS64.TRYWAIT P1, [R4+URZ+0x28c50], R3 ;  /* 0x028c5003040075a7 */ /* 0x0002a6000802017f */
[----:B--2---:R-:W-:Y:S05]  /*11bb0*/  @!P1 NANOSLEEP.SYNCS 0x989680 ;  /* 0x009896800000995d */ /* 0x004fea0003900000 */
[----:B------:R-:W2:Y:S02]  /*11bc0*/  @!P1 SYNCS.PHASECHK.TRANS64 P1, [R4+URZ+0x28c50], R3 ;  /* 0x028c5003040095a7 */ /* 0x000ea4000802007f */
[----:B--2---:R-:W-:Y:S05]  /*11bd0*/  @!P1 BRA `(.L_x_7673) ;  /* 0xfffffffc00ec9947 */ /* 0x004fea000383ffff */
[----:B------:R-:W-:Y:S05]  /*11be0*/  BRA `(.L_x_7672) ;  /* 0xffffff0800d87947 */ /* 0x000fea000383ffff */
.L_x_7677:
[----:B0-----:R-:W-:-:S04]  /*11bf0*/  IMAD.U32 R3, RZ, RZ, UR41 ;  /* 0x00000029ff037e24 */ /* 0x001fc8000f8e00ff */
[----:B------:R0:W1:Y:S03]  /*11c00*/  SYNCS.PHASECHK.TRANS64.TRYWAIT P1, [R3+URZ+0x28c00], R0 ;  /* 0x028c0000030075a7 */ /* 0x000066000802017f */
[----:B-1----:R-:W-:Y:S05]  /*11c10*/  @!P1 NANOSLEEP.SYNCS 0x989680 ;  /* 0x009896800000995d */ /* 0x002fea0003900000 */
[----:B------:R-:W1:Y:S02]  /*11c20*/  @!P1 SYNCS.PHASECHK.TRANS64 P1, [R3+URZ+0x28c00], R0 ;  /* 0x028c0000030095a7 */ /* 0x000e64000802007f */
[----:B-1----:R-:W-:Y:S05]  /*11c30*/  @!P1 BRA `(.L_x_7677) ;  /* 0xfffffffc00ec9947 */ /* 0x002fea000383ffff */
[----:B------:R-:W-:Y:S05]  /*11c40*/  BRA `(.L_x_7810) ;  /* 0xffffff1c00687947 */ /* 0x000fea000383ffff */
.L_x_7681:
[----:B--2---:R2:W3:Y:S02]  /*11c50*/  SYNCS.PHASECHK.TRANS64.TRYWAIT P1, [R7+URZ+0x28c30], R8 ;  /* 0x028c3008070075a7 */ /* 0x0044e4000802017f */
[----:B---3--:R-:W-:Y:S05]  /*11c60*/  @!P1 NANOSLEEP.SYNCS 0x989680 ;  /* 0x009896800000995d */ /* 0x008fea0003900000 */
[----:B------:R-:W3:Y:S02]  /*11c70*/  @!P1 SYNCS.PHASECHK.TRANS64 P1, [R7+URZ+0x28c30], R8 ;  /* 0x028c3008070095a7 */ /* 0x000ee4000802007f */
[----:B---3--:R-:W-:Y:S05]  /*11c80*/  @!P1 BRA `(.L_x_7681) ;  /* 0xfffffffc00f09947 */ /* 0x008fea000383ffff */
[----:B------:R-:W-:Y:S05]  /*11c90*/  BRA `(.L_x_7680) ;  /* 0xffffff1c00847947 */ /* 0x000fea000383ffff */
.L_x_7686:
[----:B---3--:R3:W0:Y:S02]  /*11ca0*/  SYNCS.PHASECHK.TRANS64.TRYWAIT P1, [R7+URZ+0x28c50], R8 ;  /* 0x028c5008070075a7 */ /* 0x008624000802017f */
[----:B0-----:R-:W-:Y:S05]  /*11cb0*/  @!P1 NANOSLEEP.SYNCS 0x989680 ;  /* 0x009896800000995d */ /* 0x001fea0003900000 */
[----:B------:R-:W0:Y:S02]  /*11cc0*/  @!P1 SYNCS.PHASECHK.TRANS64 P1, [R7+URZ+0x28c50], R8 ;  /* 0x028c5008070095a7 */ /* 0x000e24000802007f */
[----:B0-----:R-:W-:Y:S05]  /*11cd0*/  @!P1 BRA `(.L_x_7686) ;  /* 0xfffffffc00f09947 */ /* 0x001fea000383ffff */
[----:B------:R-:W-:Y:S05]  /*11ce0*/  BRA `(.L_x_7685) ;  /* 0xffffff30000c7947 */ /* 0x000fea000383ffff */
.L_x_7692:
[----:B-1----:R-:W-:-:S04]  /*11cf0*/  IMAD.U32 R6, RZ, RZ, UR23 ;  /* 0x00000017ff067e24 */ /* 0x002fc8000f8e00ff */
[----:B------:R1:W2:Y:S03]  /*11d00*/  SYNCS.PHASECHK.TRANS64.TRYWAIT P1, [R6+URZ+0x28c30], R7 ;  /* 0x028c3007060075a7 */ /* 0x0002a6000802017f */
[----:B--2---:R-:W-:Y:S05]  /*11d10*/  @!P1 NANOSLEEP.SYNCS 0x989680 ;  /* 0x009896800000995d */ /* 0x004fea0003900000 */
[----:B------:R-:W2:Y:S02]  /*11d20*/  @!P1 SYNCS.PHASECHK.TRANS64 P1, [R6+URZ+0x28c30], R7 ;  /* 0x028c3007060095a7 */ /* 0x000ea4000802007f */
[----:B--2---:R-:W-:Y:S05]  /*11d30*/  @!P1 BRA `(.L_x_7692) ;  /* 0xfffffffc00ec9947 */ /* 0x004fea000383ffff */
[----:B------:R-:W-:Y:S05]  /*11d40*/  BRA `(.L_x_7691) ;  /* 0xffffff34001c7947 */ /* 0x000fea000383ffff */
.L_x_7697:
[----:B-1----:R-:W-:-:S04]  /*11d50*/  MOV R8, UR23 ;  /* 0x0000001700087c02 */ /* 0x002fc80008000f00 */
[----:B------:R1:W2:Y:S03]  /*11d60*/  SYNCS.PHASECHK.TRANS64.TRYWAIT P1, [R8+URZ+0x28c50], R7 ;  /* 0x028c5007080075a7 */ /* 0x0002a6000802017f */
[----:B--2---:R-:W-:Y:S05]  /*11d70*/  @!P1 NANOSLEEP.SYNCS 0x989680 ;  /* 0x009896800000995d */ /* 0x004fea0003900000 */
[----:B------:R-:W2:Y:S02]  /*11d80*/  @!P1 SYNCS.PHASECHK.TRANS64 P1, [R8+URZ+0x28c50], R7 ;  /* 0x028c5007080095a7 */ /* 0x000ea4000802007f */
[----:B--2---:R-:W-:Y:S05]  /*11d90*/  @!P1 BRA `(.L_x_7697) ;  /* 0xfffffffc00ec9947 */ /* 0x004fea000383ffff */
[----:B------:R-:W-:Y:S05]  /*11da0*/  BRA `(.L_x_7696) ;  /* 0xffffff4c009c7947 */ /* 0x000fea000383ffff */
.L_x_7704:
[----:B-1----:R-:W-:-:S04]  /*11db0*/  IMAD.U32 R6, RZ, RZ, UR22 ;  /* 0x00000016ff067e24 */ /* 0x002fc8000f8e00ff */
[----:B------:R1:W2:Y:S03]  /*11dc0*/  SYNCS.PHASECHK.TRANS64.TRYWAIT P1, [R6+URZ+0x28c30], R7 ;  /* 0x028c3007060075a7 */ /* 0x0002a6000802017f */
[----:B--2---:R-:W-:Y:S05]  /*11dd0*/  @!P1 NANOSLEEP.SYNCS 0x989680 ;  /* 0x009896800000995d */ /* 0x004fea0003900000 */
[----:B------:R-:W2:Y:S02]  /*11de0*/  @!P1 SYNCS.PHASECHK.TRANS64 P1, [R6+URZ+0x28c30], R7 ;  /* 0x028c3007060095a7 */ /* 0x000ea4000802007f */
[----:B--2---:R-:W-:Y:S05]  /*11df0*/  @!P1 BRA `(.L_x_7704) ;  /* 0xfffffffc00ec9947 */ /* 0x004fea000383ffff */
[----:B------:R-:W-:Y:S05]  /*11e00*/  BRA `(.L_x_7703) ;  /* 0xffffff50008c7947 */ /* 0x000fea000383ffff */
.L_x_7709:
[----:B---3--:R-:W-:-:S04]  /*11e10*/  IMAD.U32 R8, RZ, RZ, UR22 ;  /* 0x00000016ff087e24 */ /* 0x008fc8000f8e00ff */
[----:B------:R3:W4:Y:S03]  /*11e20*/  SYNCS.PHASECHK.TRANS64.TRYWAIT P1, [R8+URZ+0x28c50], R7 ;  /* 0x028c5007080075a7 */ /* 0x000726000802017f */
[----:B----4-:R-:W-:Y:S05]  /*11e30*/  @!P1 NANOSLEEP.SYNCS 0x989680 ;  /* 0x009896800000995d */ /* 0x010fea0003900000 */
[----:B------:R-:W4:Y:S02]  /*11e40*/  @!P1 SYNCS.PHASECHK.TRANS64 P1, [R8+URZ+0x28c50], R7 ;  /* 0x028c5007080095a7 */ /* 0x000f24000802007f */
[----:B----4-:R-:W-:Y:S05]  /*11e50*/  @!P1 BRA `(.L_x_7709) ;  /* 0xfffffffc00ec9947 */ /* 0x010fea000383ffff */
[----:B------:R-:W-:Y:S05]  /*11e60*/  BRA `(.L_x_7708) ;  /* 0xffffff6400b07947 */ /* 0x000fea000383ffff */
.L_x_7746:
        /* <DEDUP_REMOVED lines=11> */
.L_x_7812:
[----:B------:R-:W-:Y:S05]  /*11f20*/  BSYNC B0 ;  /* 0x0000000000007941 */ /* 0x000fea0003800000 */
.L_x_7811:
[----:B------:R-:W-:Y:S05]  /*11f30*/  BRA `(.L_x_7813) ;  /* 0xffffffbc00887947 */ /* 0x000fea000383ffff */
.L_x_7749:
[----:B0-----:R0:W1:Y:S02]  /*11f40*/  SYNCS.PHASECHK.TRANS64.TRYWAIT P0, [R27+URZ+0x28c40], R0 ;  /* 0x028c40001b0075a7 */ /* 0x001064000800017f */
[----:B-1----:R-:W-:Y:S05]  /*11f50*/  @!P0 NANOSLEEP.SYNCS 0x989680 ;  /* 0x009896800000895d */ /* 0x002fea0003900000 */
[----:B------:R-:W1:Y:S02]  /*11f60*/  @!P0 SYNCS.PHASECHK.TRANS64 P0, [R27+URZ+0x28c40], R0 ;  /* 0x028c40001b0085a7 */ /* 0x000e64000800007f */
[----:B-1----:R-:W-:Y:S05]  /*11f70*/  @!P0 BRA `(.L_x_7749) ;  /* 0xfffffffc00f08947 */ /* 0x002fea000383ffff */
[----:B------:R-:W-:Y:S05]  /*11f80*/  BRA `(.L_x_7814) ;  /* 0xffffffc0005c7947 */ /* 0x000fea000383ffff */
.L_x_7750:
        /* <DEDUP_REMOVED lines=8> */
.L_x_7816:
[----:B------:R-:W-:Y:S05]  /*12010*/  BSYNC B0 ;  /* 0x0000000000007941 */ /* 0x000fea0003800000 */
.L_x_7815:
        /* <DEDUP_REMOVED lines=9> */
.L_x_7817:
[----:B------:R-:W-:Y:S01]  /*120b0*/  IMAD.MOV.U32 R13, RZ, RZ, R4 ;  /* 0x000000ffff0d7224 */ /* 0x000fe200078e0004 */
[----:B------:R-:W-:Y:S01]  /*120c0*/  MOV R12, 0x1 ;  /* 0x00000001000c7802 */ /* 0x000fe20000000f00 */
[----:B------:R-:W-:-:S07]  /*120d0*/  IMAD.MOV.U32 R3, RZ, RZ, R14 ;  /* 0x000000ffff037224 */ /* 0x000fce00078e000e */
[----:B------:R-:W-:Y:S05]  /*120e0*/  WARPSYNC.COLLECTIVE R15, `(.L_x_7818) ;  /* 0x000000000f087348 */ /* 0x000fea0003c00000 */
[----:B------:R0:W1:Y:S02]  /*120f0*/  SHFL.IDX P6, R14, R13, R12, R11 ;  /* 0x0000000c0d0e7389 */ /* 0x00006400000c000b */
[----:B01----:R-:W-:Y:S01]  /*12100*/  ENDCOLLECTIVE ;  /* 0x000000000000791b */ /* 0x003fe20003800000 */
.L_x_7818:
        /* <DEDUP_REMOVED lines=15> */
.L_x_7819:
[----:B------:R-:W-:Y:S02]  /*12200*/  @P0 IMAD R6, R5, 0x2, R23 ;  /* 0x0000000205060824 */ /* 0x000fe400078e0217 */
[----:B------:R-:W-:Y:S02]  /*12210*/  IMAD.MOV.U32 R13, RZ, RZ, R4 ;  /* 0x000000ffff0d7224 */ /* 0x000fe400078e0004 */
[----:B------:R-:W-:Y:S02]  /*12220*/  IMAD.MOV.U32 R12, RZ, RZ, 0x2 ;  /* 0x00000002ff0c7424 */ /* 0x000fe400078e00ff */
[----:B------:R-:W-:-:S07]  /*12230*/  IMAD.MOV.U32 R3, RZ, RZ, R14 ;  /* 0x000000ffff037224 */ /* 0x000fce00078e000e */
[----:B------:R-:W-:Y:S05]  /*12240*/  WARPSYNC.COLLECTIVE R15, `(.L_x_7820) ;  /* 0x000000000f087348 */ /* 0x000fea0003c00000 */
[----:B------:R0:W1:Y:S02]  /*12250*/  SHFL.IDX P6, R14, R13, R12, R11 ;  /* 0x0000000c0d0e7389 */ /* 0x00006400000c000b */
[----:B01----:R-:W-:Y:S01]  /*12260*/  ENDCOLLECTIVE ;  /* 0x000000000000791b */ /* 0x003fe20003800000 */
.L_x_7820:
        /* <DEDUP_REMOVED lines=15> */
.L_x_7821:
[----:B------:R-:W-:Y:S02]  /*12360*/  @P0 IMAD R6, R5, 0x2, R23 ;  /* 0x0000000205060824 */ /* 0x000fe400078e0217 */
[----:B------:R-:W-:Y:S02]  /*12370*/  IMAD.MOV.U32 R13, RZ, RZ, R4 ;  /* 0x000000ffff0d7224 */ /* 0x000fe400078e0004 */
[----:B------:R-:W-:Y:S01]  /*12380*/  IMAD.MOV.U32 R12, RZ, RZ, 0x3 ;  /* 0x00000003ff0c7424 */ /* 0x000fe200078e00ff */
[----:B------:R-:W-:-:S07]  /*12390*/  MOV R3, R14 ;  /* 0x0000000e00037202 */ /* 0x000fce0000000f00 */
[----:B------:R-:W-:Y:S05]  /*123a0*/  WARPSYNC.COLLECTIVE R15, `(.L_x_7822) ;  /* 0x000000000f087348 */ /* 0x000fea0003c00000 */
[----:B------:R0:W1:Y:S02]  /*123b0*/  SHFL.IDX P6, R14, R13, R12, R11 ;  /* 0x0000000c0d0e7389 */ /* 0x00006400000c000b */
[----:B01----:R-:W-:Y:S01]  /*123c0*/  ENDCOLLECTIVE ;  /* 0x000000000000791b */ /* 0x003fe20003800000 */
.L_x_7822:
[----:B------:R-:W-:-:S05]  /*123d0*/  @P0 LEA R3, P1, R7, R3, 0x1 ;  /* 0x0000000307030211 */ /* 0x000fca00078208ff */
[----:B------:R-:W-:-:S05]  /*123e0*/  @P0 IMAD.X R2, RZ, RZ, R2, P1 ;  /* 0x000000ffff020224 */ /* 0x000fca00008e0602 */
        /* <DEDUP_REMOVED lines=12> */
.L_x_7823:
[----:B------:R-:W-:Y:S01]  /*124b0*/  IMAD.MOV.U32 R0, RZ, RZ, R14 ;  /* 0x000000ffff007224 */ /* 0x000fe200078e000e */
[----:B------:R-:W-:Y:S06]  /*124c0*/  BRA `(.L_x_7824) ;  /* 0xffffffc000147947 */ /* 0x000fec000383ffff */
.L_x_7755:
        /* <DEDUP_REMOVED lines=9> */
.L_x_7825:
[C---:B------:R-:W-:Y:S01]  /*12560*/  VIADD R6, R17.reuse, 0x10 ;  /* 0x0000001011067836 */ /* 0x040fe20000000000 */
[----:B------:R-:W-:Y:S01]  /*12570*/  ISETP.GE.AND P0, PT, R17, R5, PT ;  /* 0x000000051100720c */ /* 0x000fe20003f06270 */
[----:B------:R-:W-:Y:S02]  /*12580*/  IMAD.MOV.U32 R13, RZ, RZ, R0 ;  /* 0x000000ffff0d7224 */ /* 0x000fe400078e0000 */
[----:B------:R-:W-:-:S10]  /*12590*/  IMAD.MOV.U32 R2, RZ, RZ, R14 ;  /* 0x000000ffff027224 */ /* 0x000fd400078e000e */
[----:B------:R-:W-:Y:S05]  /*125a0*/  WARPSYNC.COLLECTIVE R15, `(.L_x_7826) ;  /* 0x000000000f087348 */ /* 0x000fea0003c00000 */
[----:B------:R0:W1:Y:S02]  /*125b0*/  SHFL.IDX P6, R14, R13, R12, R11 ;  /* 0x0000000c0d0e7389 */ /* 0x00006400000c000b */
[----:B01----:R-:W-:Y:S01]  /*125c0*/  ENDCOLLECTIVE ;  /* 0x000000000000791b */ /* 0x003fe20003800000 */
.L_x_7826:
[----:B------:R-:W-:Y:S02]  /*125d0*/  IMAD.MOV.U32 R13, RZ, RZ, R4 ;  /* 0x000000ffff0d7224 */ /* 0x000fe400078e0004 */
[----:B------:R-:W-:Y:S02]  /*125e0*/  IMAD.MOV.U32 R12, RZ, RZ, 0x1 ;  /* 0x00000001ff0c7424 */ /* 0x000fe400078e00ff */
[----:B------:R-:W-:-:S07]  /*125f0*/  IMAD.MOV.U32 R3, RZ, RZ, R14 ;  /* 0x000000ffff037224 */ /* 0x000fce00078e000e */
[----:B------:R-:W-:Y:S05]  /*12600*/  WARPSYNC.COLLECTIVE R15, `(.L_x_7827) ;  /* 0x000000000f087348 */ /* 0x000fea0003c00000 */
[----:B------:R0:W1:Y:S02]  /*12610*/  SHFL.IDX P6, R14, R13, R12, R11 ;  /* 0x0000000c0d0e7389 */ /* 0x00006400000c000b */
[----:B01----:R-:W-:Y:S01]  /*12620*/  ENDCOLLECTIVE ;  /* 0x000000000000791b */ /* 0x003fe20003800000 */
.L_x_7827:
        /* <DEDUP_REMOVED lines=10> */
[----:B------:R-:W-:Y:S02]  /*126d0*/  ISETP.GE.AND P0, PT, R6, R5, PT ;  /* 0x000000050600720c */ /* 0x000fe40003f06270 */
[----:B0-----:R-:W-:-:S11]  /*126e0*/  MOV R2, R14 ;  /* 0x0000000e00027202 */ /* 0x001fd60000000f00 */
[----:B------:R-:W-:Y:S05]  /*126f0*/  WARPSYNC.COLLECTIVE R15, `(.L_x_7828) ;  /* 0x000000000f087348 */ /* 0x000fea0003c00000 */
[----:B------:R0:W1:Y:S02]  /*12700*/  SHFL.IDX P6, R14, R13, R12, R11 ;  /* 0x0000000c0d0e7389 */ /* 0x00006400000c000b */
[----:B01----:R-:W-:Y:S01]  /*12710*/  ENDCOLLECTIVE ;  /* 0x000000000000791b */ /* 0x003fe20003800000 */
.L_x_7828:
[----:B------:R-:W-:Y:S02]  /*12720*/  IMAD.MOV.U32 R13, RZ, RZ, R4 ;  /* 0x000000ffff0d7224 */ /* 0x000fe400078e0004 */
[----:B------:R-:W-:Y:S02]  /*12730*/  IMAD.MOV.U32 R12, RZ, RZ, 0x2 ;  /* 0x00000002ff0c7424 */ /* 0x000fe400078e00ff */
[----:B------:R-:W-:-:S07]  /*12740*/  IMAD.MOV.U32 R3, RZ, RZ, R14 ;  /* 0x000000ffff037224 */ /* 0x000fce00078e000e */
[----:B------:R-:W-:Y:S05]  /*12750*/  WARPSYNC.COLLECTIVE R15, `(.L_x_7829) ;  /* 0x000000000f087348 */ /* 0x000fea0003c00000 */
[----:B------:R0:W1:Y:S02]  /*12760*/  SHFL.IDX P6, R14, R13, R12, R11 ;  /* 0x0000000c0d0e7389 */ /* 0x00006400000c000b */
[----:B01----:R-:W-:Y:S01]  /*12770*/  ENDCOLLECTIVE ;  /* 0x000000000000791b */ /* 0x003fe20003800000 */
.L_x_7829:
        /* <DEDUP_REMOVED lines=16> */
.L_x_7830:
[----:B------:R-:W-:Y:S02]  /*12880*/  IMAD.MOV.U32 R13, RZ, RZ, R4 ;  /* 0x000000ffff0d7224 */ /* 0x000fe400078e0004 */
[----:B------:R-:W-:Y:S02]  /*12890*/  IMAD.MOV.U32 R12, RZ, RZ, 0x3 ;  /* 0x00000003ff0c7424 */ /* 0x000fe400078e00ff */
[----:B------:R-:W-:-:S07]  /*128a0*/  IMAD.MOV.U32 R3, RZ, RZ, R14 ;  /* 0x000000ffff037224 */ /* 0x000fce00078e000e */
[----:B------:R-:W-:Y:S05]  /*128b0*/  WARPSYNC.COLLECTIVE R15, `(.L_x_7831) ;  /* 0x000000000f087348 */ /* 0x000fea0003c00000 */
[----:B------:R0:W1:Y:S02]  /*128c0*/  SHFL.IDX P6, R14, R13, R12, R11 ;  /* 0x0000000c0d0e7389 */ /* 0x00006400000c000b */
[----:B01----:R-:W-:Y:S01]  /*128d0*/  ENDCOLLECTIVE ;  /* 0x000000000000791b */ /* 0x003fe20003800000 */
.L_x_7831:
        /* <DEDUP_REMOVED lines=14> */
.L_x_7832:
[----:B------:R-:W-:Y:S01]  /*129c0*/  IMAD.MOV.U32 R0, RZ, RZ, R14 ;  /* 0x000000ffff007224 */ /* 0x000fe200078e000e */
[----:B------:R-:W-:Y:S06]  /*129d0*/  BRA `(.L_x_7833) ;  /* 0xffffffc4001c7947 */ /* 0x000fec000383ffff */
.L_x_7758:
[----:B0-----:R0:W1:Y:S02]  /*129e0*/  SYNCS.PHASECHK.TRANS64.TRYWAIT P0, [R23+URZ+0x28c20], R0 ;  /* 0x028c2000170075a7 */ /* 0x001064000800017f */
[----:B-1----:R-:W-:Y:S05]  /*129f0*/  @!P0 NANOSLEEP.SYNCS 0x989680 ;  /* 0x009896800000895d */ /* 0x002fea0003900000 */
[----:B------:R-:W1:Y:S02]  /*12a00*/  @!P0 SYNCS.PHASECHK.TRANS64 P0, [R23+URZ+0x28c20], R0 ;  /* 0x028c2000170085a7 */ /* 0x000e64000800007f */
[----:B-1----:R-:W-:Y:S05]  /*12a10*/  @!P0 BRA `(.L_x_7758) ;  /* 0xfffffffc00f08947 */ /* 0x002fea000383ffff */
[----:B------:R-:W-:Y:S05]  /*12a20*/  BRA `(.L_x_7834) ;  /* 0xffffffc400787947 */ /* 0x000fea000383ffff */
.L_x_7761:
[----:B0-----:R0:W1:Y:S02]  /*12a30*/  SYNCS.PHASECHK.TRANS64.TRYWAIT P0, [R27+URZ+0x28c60], R0 ;  /* 0x028c60001b0075a7 */ /* 0x001064000800017f */
[----:B-1----:R-:W-:Y:S05]  /*12a40*/  @!P0 NANOSLEEP.SYNCS 0x989680 ;  /* 0x009896800000895d */ /* 0x002fea0003900000 */
[----:B------:R-:W1:Y:S02]  /*12a50*/  @!P0 SYNCS.PHASECHK.TRANS64 P0, [R27+URZ+0x28c60], R0 ;  /* 0x028c60001b0085a7 */ /* 0x000e64000800007f */
[----:B-1----:R-:W-:Y:S05]  /*12a60*/  @!P0 BRA `(.L_x_7761) ;  /* 0xfffffffc00f08947 */ /* 0x002fea000383ffff */
[----:B------:R-:W-:Y:S05]  /*12a70*/  BRA `(.L_x_7835) ;  /* 0xffffffc400887947 */ /* 0x000fea000383ffff */
.L_x_7762:
        /* <DEDUP_REMOVED lines=8> */
.L_x_7837:
[----:B------:R-:W-:Y:S05]  /*12b00*/  BSYNC B0 ;  /* 0x0000000000007941 */ /* 0x000fea0003800000 */
.L_x_7836:
        /* <DEDUP_REMOVED lines=14> */
.L_x_7838:
[----:B------:R-:W-:Y:S02]  /*12bf0*/  LOP3.LUT R22, R22, 0xfffffeff, RZ, 0xc0, !PT ;  /* 0xfffffeff16167812 */ /* 0x000fe400078ec0ff */
[----:B------:R-:W-:Y:S02]  /*12c00*/  LOP3.LUT P2, RZ, R30, 0x10, RZ, 0xc0, !PT ;  /* 0x000000101eff7812 */ /* 0x000fe4000784c0ff */
[----:B------:R-:W-:Y:S01]  /*12c10*/  MOV R13, R6 ;  /* 0x00000006000d7202 */ /* 0x000fe20000000f00 */
        /* <DEDUP_REMOVED lines=38> */
.L_x_7839:
[----:B------:R-:W-:Y:S02]  /*12e80*/  IMAD.MOV.U32 R13, RZ, RZ, R4 ;  /* 0x000000ffff0d7224 */ /* 0x000fe400078e0004 */
[----:B------:R-:W-:-:S07]  /*12e90*/  IMAD.MOV.U32 R3, RZ, RZ, R14 ;  /* 0x000000ffff037224 */ /* 0x000fce00078e000e */
[----:B------:R-:W-:Y:S05]  /*12ea0*/  WARPSYNC.COLLECTIVE R15, `(.L_x_7840) ;  /* 0x000000000f087348 */ /* 0x000fea0003c00000 */
[----:B------:R0:W1:Y:S02]  /*12eb0*/  SHFL.IDX P6, R14, R13, R12, R11 ;  /* 0x0000000c0d0e7389 */ /* 0x00006400000c000b */
[----:B01----:R-:W-:Y:S01]  /*12ec0*/  ENDCOLLECTIVE ;  /* 0x000000000000791b */ /* 0x003fe20003800000 */
.L_x_7840:
        /* <DEDUP_REMOVED lines=29> */
.L_x_7841:
[----:B------:R-:W-:Y:S02]  /*130a0*/  IMAD.MOV.U32 R13, RZ, RZ, R4 ;  /* 0x000000ffff0d7224 */ /* 0x000fe400078e0004 */
[----:B------:R-:W-:-:S07]  /*130b0*/  IMAD.MOV.U32 R7, RZ, RZ, R14 ;  /* 0x000000ffff077224 */ /* 0x000fce00078e000e */
[----:B------:R-:W-:Y:S05]  /*130c0*/  WARPSYNC.COLLECTIVE R15, `(.L_x_7842) ;  /* 0x000000000f087348 */ /* 0x000fea0003c00000 */
[----:B------:R0:W1:Y:S02]  /*130d0*/  SHFL.IDX P6, R14, R13, R12, R11 ;  /* 0x0000000c0d0e7389 */ /* 0x00006400000c000b */
[----:B01----:R-:W-:Y:S01]  /*130e0*/  ENDCOLLECTIVE ;  /* 0x000000000000791b */ /* 0x003fe20003800000 */
.L_x_7842:
        /* <DEDUP_REMOVED lines=29> */
.L_x_7843:
[----:B------:R-:W-:Y:S02]  /*132c0*/  IMAD.MOV.U32 R13, RZ, RZ, R4 ;  /* 0x000000ffff0d7224 */ /* 0x000fe400078e0004 */
[----:B------:R-:W-:-:S07]  /*132d0*/  IMAD.MOV.U32 R6, RZ, RZ, R14 ;  /* 0x000000ffff067224 */ /* 0x000fce00078e000e */
[----:B------:R-:W-:Y:S05]  /*132e0*/  WARPSYNC.COLLECTIVE R15, `(.L_x_7844) ;  /* 0x000000000f087348 */ /* 0x000fea0003c00000 */
[----:B------:R0:W1:Y:S02]  /*132f0*/  SHFL.IDX P6, R14, R13, R12, R11 ;  /* 0x0000000c0d0e7389 */ /* 0x00006400000c000b */
[----:B01----:R-:W-:Y:S01]  /*13300*/  ENDCOLLECTIVE ;  /* 0x000000000000791b */ /* 0x003fe20003800000 */
.L_x_7844:
[----:B------:R-:W-:Y:S01]  /*13310*/  IMAD.MOV.U32 R2, RZ, RZ, R14 ;  /* 0x000000ffff027224 */ /* 0x000fe200078e000e */
[----:B------:R-:W-:Y:S06]  /*13320*/  BRA `(.L_x_7845) ;  /* 0xffffffc4001c7947 */ /* 0x000fec000383ffff */
.L_x_7769:
[----:B0-----:R0:W1:Y:S02]  /*13330*/  SYNCS.PHASECHK.TRANS64.TRYWAIT P0, [R6+URZ+0x28c40], R17 ;  /* 0x028c4011060075a7 */ /* 0x001064000800017f */
[----:B-1----:R-:W-:Y:S05]  /*13340*/  @!P0 NANOSLEEP.SYNCS 0x989680 ;  /* 0x009896800000895d */ /* 0x002fea0003900000 */
[----:B------:R-:W1:Y:S02]  /*13350*/  @!P0 SYNCS.PHASECHK.TRANS64 P0, [R6+URZ+0x28c40], R17 ;  /* 0x028c4011060085a7 */ /* 0x000e64000800007f */
[----:B-1----:R-:W-:Y:S05]  /*13360*/  @!P0 BRA `(.L_x_7769) ;  /* 0xfffffffc00f08947 */ /* 0x002fea000383ffff */
[----:B------:R-:W-:Y:S05]  /*13370*/  BRA `(.L_x_7846) ;  /* 0xffffffc800a87947 */ /* 0x000fea000383ffff */
.L_x_7770:
        /* <DEDUP_REMOVED lines=8> */
.L_x_7848:
[----:B------:R-:W-:Y:S05]  /*13400*/  BSYNC B1 ;  /* 0x0000000000017941 */ /* 0x000fea0003800000 */
.L_x_7847:
        /* <DEDUP_REMOVED lines=9> */
.L_x_7849:
[----:B------:R-:W-:Y:S01]  /*134a0*/  IMAD.MOV.U32 R13, RZ, RZ, R27 ;  /* 0x000000ffff0d7224 */ /* 0x000fe200078e001b */
[----:B------:R-:W-:Y:S01]  /*134b0*/  MOV R12, 0x1 ;  /* 0x00000001000c7802 */ /* 0x000fe20000000f00 */
[----:B------:R-:W-:-:S07]  /*134c0*/  IMAD.MOV.U32 R2, RZ, RZ, R14 ;  /* 0x000000ffff027224 */ /* 0x000fce00078e000e */
[----:B------:R-:W-:Y:S05]  /*134d0*/  WARPSYNC.COLLECTIVE R15, `(.L_x_7850) ;  /* 0x000000000f087348 */ /* 0x000fea0003c00000 */
[----:B------:R0:W1:Y:S02]  /*134e0*/  SHFL.IDX P6, R14, R13, R12, R11 ;  /* 0x0000000c0d0e7389 */ /* 0x00006400000c000b */
[----:B01----:R-:W-:Y:S01]  /*134f0*/  ENDCOLLECTIVE ;  /* 0x000000000000791b */ /* 0x003fe20003800000 */
.L_x_7850:
        /* <DEDUP_REMOVED lines=11> */
.L_x_7851:
[----:B------:R-:W-:Y:S02]  /*135b0*/  IMAD.MOV.U32 R13, RZ, RZ, R27 ;  /* 0x000000ffff0d7224 */ /* 0x000fe400078e001b */
[----:B------:R-:W-:Y:S02]  /*135c0*/  IMAD.MOV.U32 R12, RZ, RZ, 0x2 ;  /* 0x00000002ff0c7424 */ /* 0x000fe400078e00ff */
[----:B------:R-:W-:-:S07]  /*135d0*/  IMAD.MOV.U32 R2, RZ, RZ, R14 ;  /* 0x000000ffff027224 */ /* 0x000fce00078e000e */
[----:B------:R-:W-:Y:S05]  /*135e0*/  WARPSYNC.COLLECTIVE R15, `(.L_x_7852) ;  /* 0x000000000f087348 */ /* 0x000fea0003c00000 */
[----:B------:R0:W1:Y:S02]  /*135f0*/  SHFL.IDX P6, R14, R13, R12, R11 ;  /* 0x0000000c0d0e7389 */ /* 0x00006400000c000b */
[----:B01----:R-:W-:Y:S01]  /*13600*/  ENDCOLLECTIVE ;  /* 0x000000000000791b */ /* 0x003fe20003800000 */
.L_x_7852:
        /* <DEDUP_REMOVED lines=11> */
.L_x_7853:
[----:B------:R-:W-:Y:S02]  /*136c0*/  IMAD.MOV.U32 R13, RZ, RZ, R27 ;  /* 0x000000ffff0d7224 */ /* 0x000fe400078e001b */
[----:B------:R-:W-:Y:S02]  /*136d0*/  IMAD.MOV.U32 R12, RZ, RZ, 0x3 ;  /* 0x00000003ff0c7424 */ /* 0x000fe400078e00ff */
[----:B------:R-:W-:-:S07]  /*136e0*/  IMAD.MOV.U32 R2, RZ, RZ, R14 ;  /* 0x000000ffff027224 */ /* 0x000fce00078e000e */
[----:B------:R-:W-:Y:S05]  /*136f0*/  WARPSYNC.COLLECTIVE R15, `(.L_x_7854) ;  /* 0x000000000f087348 */ /* 0x000fea0003c00000 */
[----:B------:R0:W1:Y:S02]  /*13700*/  SHFL.IDX P6, R14, R13, R12, R11 ;  /* 0x0000000c0d0e7389 */ /* 0x00006400000c000b */
[----:B01----:R-:W-:Y:S01]  /*13710*/  ENDCOLLECTIVE ;  /* 0x000000000000791b */ /* 0x003fe20003800000 */
.L_x_7854:
        /* <DEDUP_REMOVED lines=11> */
.L_x_7855:
[----:B------:R-:W-:Y:S01]  /*137d0*/  IMAD.MOV.U32 R2, RZ, RZ, R14 ;  /* 0x000000ffff027224 */ /* 0x000fe200078e000e */
[----:B------:R-:W-:Y:S06]  /*137e0*/  BRA `(.L_x_7856) ;  /* 0xffffffc800387947 */ /* 0x000fec000383ffff */
.L_x_7775:
[----:B---3--:R3:W4:Y:S02]  /*137f0*/  SYNCS.PHASECHK.TRANS64.TRYWAIT P0, [R6+URZ+0x28c60], R17 ;  /* 0x028c6011060075a7 */ /* 0x008724000800017f */
[----:B----4-:R-:W-:Y:S05]  /*13800*/  @!P0 NANOSLEEP.SYNCS 0x989680 ;  /* 0x009896800000895d */ /* 0x010fea0003900000 */
[----:B------:R-:W4:Y:S02]  /*13810*/  @!P0 SYNCS.PHASECHK.TRANS64 P0, [R6+URZ+0x28c60], R17 ;  /* 0x028c6011060085a7 */ /* 0x000f24000800007f */
[----:B----4-:R-:W-:Y:S05]  /*13820*/  @!P0 BRA `(.L_x_7775) ;  /* 0xfffffffc00f08947 */ /* 0x010fea000383ffff */
[----:B------:R-:W-:Y:S05]  /*13830*/  BRA `(.L_x_7857) ;  /* 0xffffffc800887947 */ /* 0x000fea000383ffff */
.L_x_7776:
        /* <DEDUP_REMOVED lines=8> */
.L_x_7859:
[----:B------:R-:W-:Y:S05]  /*138c0*/  BSYNC B1 ;  /* 0x0000000000017941 */ /* 0x000fea0003800000 */
.L_x_7858:
        /* <DEDUP_REMOVED lines=12> */
.L_x_7860:
        /* <DEDUP_REMOVED lines=18> */
.L_x_7861:
        /* <DEDUP_REMOVED lines=16> */
.L_x_7862:
        /* <DEDUP_REMOVED lines=19> */
.L_x_7863:
        /* <DEDUP_REMOVED lines=14> */
.L_x_7864:
        /* <DEDUP_REMOVED lines=16> */
.L_x_7865:
        /* <DEDUP_REMOVED lines=14> */
.L_x_7866:
[----:B------:R-:W-:Y:S05]  /*13fa0*/  BRA `(.L_x_7867) ;  /* 0xffffffc400f47947 */ /* 0x000fea000383ffff */
.L_x_7784:
        /* <DEDUP_REMOVED lines=8> */
.L_x_7869:
[----:B------:R-:W-:Y:S05]  /*14030*/  BSYNC B0 ;  /* 0x0000000000007941 */ /* 0x000fea0003800000 */
.L_x_7868:
        /* <DEDUP_REMOVED lines=9> */
.L_x_7870:
        /* <DEDUP_REMOVED lines=18> */
.L_x_7871:
[----:B------:R-:W-:Y:S01]  /*141f0*/  IMAD.MOV.U32 R12, RZ, RZ, 0x2 ;  /* 0x00000002ff0c7424 */ /* 0x000fe200078e00ff */
[----:B------:R-:W-:-:S05]  /*14200*/  SEL R4, R14, RZ, P1 ;  /* 0x000000ff0e047207 */ /* 0x000fca0000800000 */
[----:B------:R-:W-:-:S04]  /*14210*/  IMAD.IADD R4, R17, 0x1, R4 ;  /* 0x0000000111047824 */ /* 0x000fc800078e0204 */
[----:B------:R-:W-:-:S07]  /*14220*/  IMAD.MOV.U32 R13, RZ, RZ, R4 ;  /* 0x000000ffff0d7224 */ /* 0x000fce00078e0004 */
[----:B------:R-:W-:Y:S05]  /*14230*/  WARPSYNC.COLLECTIVE R15, `(.L_x_7872) ;  /* 0x000000000f087348 */ /* 0x000fea0003c00000 */
[----:B------:R0:W1:Y:S02]  /*14240*/  SHFL.UP P6, R14, R13, R12, R11 ;  /* 0x0400000c0d0e7389 */ /* 0x00006400000c000b */
[----:B01----:R-:W-:Y:S01]  /*14250*/  ENDCOLLECTIVE ;  /* 0x000000000000791b */ /* 0x003fe20003800000 */
.L_x_7872:
[----:B------:R-:W-:Y:S01]  /*14260*/  IMAD.MOV.U32 R12, RZ, RZ, 0x4 ;  /* 0x00000004ff0c7424 */ /* 0x000fe200078e00ff */
[----:B------:R-:W-:-:S04]  /*14270*/  SEL R3, R14, RZ, P2 ;  /* 0x000000ff0e037207 */ /* 0x000fc80001000000 */
[----:B------:R-:W-:-:S05]  /*14280*/  IADD3 R6, R4, R3, RZ ;  /* 0x0000000304067210 */ /* 0x000fca0007ffe0ff */
[----:B------:R-:W-:-:S07]  /*14290*/  IMAD.MOV.U32 R13, RZ, RZ, R6 ;  /* 0x000000ffff0d7224 */ /* 0x000fce00078e0006 */
[----:B------:R-:W-:Y:S05]  /*142a0*/  WARPSYNC.COLLECTIVE R15, `(.L_x_7873) ;  /* 0x000000000f087348 */ /* 0x000fea0003c00000 */
[----:B------:R0:W1:Y:S02]  /*142b0*/  SHFL.UP P6, R14, R13, R12, R11 ;  /* 0x0400000c0d0e7389 */ /* 0x00006400000c000b */
[----:B01----:R-:W-:Y:S01]  /*142c0*/  ENDCOLLECTIVE ;  /* 0x000000000000791b */ /* 0x003fe20003800000 */
.L_x_7873:
[----:B------:R-:W-:Y:S01]  /*142d0*/  IMAD.MOV.U32 R12, RZ, RZ, 0x8 ;  /* 0x00000008ff0c7424 */ /* 0x000fe200078e00ff */
[----:B------:R-:W-:-:S05]  /*142e0*/  SEL R3, R14, RZ, P3 ;  /* 0x000000ff0e037207 */ /* 0x000fca0001800000 */
[----:B------:R-:W-:-:S04]  /*142f0*/  IMAD.IADD R2, R6, 0x1, R3 ;  /* 0x0000000106027824 */ /* 0x000fc800078e0203 */
[----:B------:R-:W-:-:S07]  /*14300*/  IMAD.MOV.U32 R13, RZ, RZ, R2 ;  /* 0x000000ffff0d7224 */ /* 0x000fce00078e0002 */
[----:B------:R-:W-:Y:S05]  /*14310*/  WARPSYNC.COLLECTIVE R15, `(.L_x_7874) ;  /* 0x000000000f087348 */ /* 0x000fea0003c00000 */
[----:B------:R0:W1:Y:S02]  /*14320*/  SHFL.UP P6, R14, R13, R12, R11 ;  /* 0x0400000c0d0e7389 */ /* 0x00006400000c000b */
[----:B01----:R-:W-:Y:S01]  /*14330*/  ENDCOLLECTIVE ;  /* 0x000000000000791b */ /* 0x003fe20003800000 */
.L_x_7874:
[----:B------:R-:W-:Y:S01]  /*14340*/  IMAD.MOV.U32 R12, RZ, RZ, 0x10 ;  /* 0x00000010ff0c7424 */ /* 0x000fe200078e00ff */
[----:B------:R-:W-:-:S05]  /*14350*/  SEL R3, R14, RZ, P4 ;  /* 0x000000ff0e037207 */ /* 0x000fca0002000000 */
[----:B------:R-:W-:-:S04]  /*14360*/  IMAD.IADD R3, R2, 0x1, R3 ;  /* 0x0000000102037824 */ /* 0x000fc800078e0203 */
[----:B------:R-:W-:-:S07]  /*14370*/  IMAD.MOV.U32 R13, RZ, RZ, R3 ;  /* 0x000000ffff0d7224 */ /* 0x000fce00078e0003 */
[----:B------:R-:W-:Y:S05]  /*14380*/  WARPSYNC.COLLECTIVE R15, `(.L_x_7875) ;  /* 0x000000000f087348 */ /* 0x000fea0003c00000 */
[----:B------:R0:W1:Y:S02]  /*14390*/  SHFL.UP P6, R14, R13, R12, R11 ;  /* 0x0400000c0d0e7389 */ /* 0x00006400000c000b */
[----:B01----:R-:W-:Y:S01]  /*143a0*/  ENDCOLLECTIVE ;  /* 0x000000000000791b */ /* 0x003fe20003800000 */
.L_x_7875:
        /* <DEDUP_REMOVED lines=8> */
.L_x_7876:
[----:B------:R-:W-:Y:S05]  /*14430*/  BRA `(.L_x_7877) ;  /* 0xffffffc800887947 */ /* 0x000fea000383ffff */
.L_x_7789:
        /* <DEDUP_REMOVED lines=8> */
.L_x_7879:
[----:B------:R-:W-:Y:S05]  /*144c0*/  BSYNC B0 ;  /* 0x0000000000007941 */ /* 0x000fea0003800000 */
.L_x_7878:
        /* <DEDUP_REMOVED lines=8> */
.L_x_7880:
[----:B------:R-:W-:Y:S01]  /*14550*/  IMAD.MOV.U32 R12, RZ, RZ, 0x4 ;  /* 0x00000004ff0c7424 */ /* 0x000fe200078e00ff */
[----:B------:R-:W-:-:S05]  /*14560*/  SEL R2, R14, RZ, P2 ;  /* 0x000000ff0e027207 */ /* 0x000fca0001000000 */
[----:B------:R-:W-:-:S04]  /*14570*/  IMAD.IADD R2, R13, 0x1, R2 ;  /* 0x000000010d027824 */ /* 0x000fc800078e0202 */
[----:B------:R-:W-:-:S07]  /*14580*/  IMAD.MOV.U32 R13, RZ, RZ, R2 ;  /* 0x000000ffff0d7224 */ /* 0x000fce00078e0002 */
[----:B------:R-:W-:Y:S05]  /*14590*/  WARPSYNC.COLLECTIVE R15, `(.L_x_7881) ;  /* 0x000000000f087348 */ /* 0x000fea0003c00000 */
[----:B------:R0:W1:Y:S02]  /*145a0*/  SHFL.UP P6, R14, R13, R12, R11 ;  /* 0x0400000c0d0e7389 */ /* 0x00006400000c000b */
[----:B01----:R-:W-:Y:S01]  /*145b0*/  ENDCOLLECTIVE ;  /* 0x000000000000791b */ /* 0x003fe20003800000 */
.L_x_7881:
[----:B------:R-:W-:Y:S01]  /*145c0*/  IMAD.MOV.U32 R12, RZ, RZ, 0x8 ;  /* 0x00000008ff0c7424 */ /* 0x000fe200078e00ff */
[----:B------:R-:W-:-:S05]  /*145d0*/  SEL R3, R14, RZ, P3 ;  /* 0x000000ff0e037207 */ /* 0x000fca0001800000 */
[----:B------:R-:W-:-:S04]  /*145e0*/  IMAD.IADD R3, R2, 0x1, R3 ;  /* 0x0000000102037824 */ /* 0x000fc800078e0203 */
[----:B------:R-:W-:-:S07]  /*145f0*/  IMAD.MOV.U32 R13, RZ, RZ, R3 ;  /* 0x000000ffff0d7224 */ /* 0x000fce00078e0003 */
[----:B------:R-:W-:Y:S05]  /*14600*/  WARPSYNC.COLLECTIVE R15, `(.L_x_7882) ;  /* 0x000000000f087348 */ /* 0x000fea0003c00000 */
[----:B------:R0:W1:Y:S02]  /*14610*/  SHFL.UP P6, R14, R13, R12, R11 ;  /* 0x0400000c0d0e7389 */ /* 0x00006400000c000b */
[----:B01----:R-:W-:Y:S01]  /*14620*/  ENDCOLLECTIVE ;  /* 0x000000000000791b */ /* 0x003fe20003800000 */
.L_x_7882:
[----:B------:R-:W-:Y:S01]  /*14630*/  IMAD.MOV.U32 R12, RZ, RZ, 0x10 ;  /* 0x00000010ff0c7424 */ /* 0x000fe200078e00ff */
[----:B------:R-:W-:-:S05]  /*14640*/  SEL R4, R14, RZ, P4 ;  /* 0x000000ff0e047207 */ /* 0x000fca0002000000 */
[----:B------:R-:W-:-:S04]  /*14650*/  IMAD.IADD R4, R3, 0x1, R4 ;  /* 0x0000000103047824 */ /* 0x000fc800078e0204 */
[----:B------:R-:W-:-:S07]  /*14660*/  IMAD.MOV.U32 R13, RZ, RZ, R4 ;  /* 0x000000ffff0d7224 */ /* 0x000fce00078e0004 */
[----:B------:R-:W-:Y:S05]  /*14670*/  WARPSYNC.COLLECTIVE R15, `(.L_x_7883) ;  /* 0x000000000f087348 */ /* 0x000fea0003c00000 */
[----:B------:R0:W1:Y:S02]  /*14680*/  SHFL.UP P6, R14, R13, R12, R11 ;  /* 0x0400000c0d0e7389 */ /* 0x00006400000c000b */
[----:B01----:R-:W-:Y:S01]  /*14690*/  ENDCOLLECTIVE ;  /* 0x000000000000791b */ /* 0x003fe20003800000 */
.L_x_7883:
        /* <DEDUP_REMOVED lines=8> */
.L_x_7884:
[----:B------:R-:W-:Y:S05]  /*14720*/  BRA `(.L_x_7885) ;  /* 0xffffffc800687947 */ /* 0x000fea000383ffff */
.L_x_7791:
[----:B------:R-:W-:Y:S01]  /*14730*/  BSSY B0, `(.L_x_7886) ;  /* 0x0000006000007945 */ /* 0x000fe20003800000 */
[----:B------:R-:W-:Y:S01]  /*14740*/  PLOP3.LUT P6, PT, P6, PT, PT, 0x8, 0x0 ;  /* 0x000000000000781c */ /* 0x000fe200037ce170 */
[----:B------:R-:W-:-:S12]  /*14750*/  IMAD.MOV.U32 R15, RZ, RZ, -0x1 ;  /* 0xffffffffff0f7424 */ /* 0x000fd800078e00ff */
[----:B01----:R-:W-:Y:S05]  /*14760*/  WARPSYNC.COLLECTIVE R15, `(.L_x_7887) ;  /* 0x000000000f087348 */ /* 0x003fea0003c00000 */
[----:B------:R-:W-:Y:S01]  /*14770*/  VOTE.ANY R14, PT, P6 ;  /* 0x00000000000e7806 */ /* 0x000fe200030e0100 */
[----:B01----:R-:W-:Y:S06]  /*14780*/  ENDCOLLECTIVE ;  /* 0x000000000000791b */ /* 0x003fec0003800000 */
.L_x_7887:
[----:B------:R-:W-:Y:S05]  /*14790*/  BSYNC B0 ;  /* 0x0000000000007941 */ /* 0x000fea0003800000 */
.L_x_7886:
        /* <DEDUP_REMOVED lines=9> */
.L_x_7888:
[----:B------:R-:W-:Y:S01]  /*14830*/  MOV R17, R14 ;  /* 0x0000000e00117202 */ /* 0x000fe20000000f00 */
[----:B------:R-:W-:Y:S06]  /*14840*/  BRA `(.L_x_7889) ;  /* 0xffffffc800587947 */ /* 0x000fec000383ffff */
.L_x_7793:
[----:B------:R-:W-:Y:S01]  /*14850*/  BSSY B0, `(.L_x_7890) ;  /* 0x0000007000007945 */ /* 0x000fe20003800000 */
[----:B------:R-:W-:Y:S02]  /*14860*/  IMAD.MOV.U32 R13, RZ, RZ, R2 ;  /* 0x000000ffff0d7224 */ /* 0x000fe400078e0002 */
[----:B------:R-:W-:Y:S02]  /*14870*/  IMAD.MOV.U32 R11, RZ, RZ, 0x1f ;  /* 0x0000001fff0b7424 */ /* 0x000fe400078e00ff */
[----:B------:R-:W-:-:S07]  /*14880*/  IMAD.MOV.U32 R15, RZ, RZ, -0x1 ;  /* 0xffffffffff0f7424 */ /* 0x000fce00078e00ff */
[----:B0123--:R-:W-:Y:S05]  /*14890*/  WARPSYNC.COLLECTIVE R15, `(.L_x_7891) ;  /* 0x000000000f087348 */ /* 0x00ffea0003c00000 */
[----:B------:R4:W0:Y:S02]  /*148a0*/  SHFL.IDX P6, R14, R13, R12, R11 ;  /* 0x0000000c0d0e7389 */ /* 0x00082400000c000b */
[----:B01234-:R-:W-:Y:S01]  /*148b0*/  ENDCOLLECTIVE ;  /* 0x000000000000791b */ /* 0x01ffe20003800000 */
.L_x_7891:
[----:B------:R-:W-:Y:S05]  /*148c0*/  BSYNC B0 ;  /* 0x0000000000007941 */ /* 0x000fea0003800000 */
.L_x_7890:
[----:B------:R-:W-:Y:S05]  /*148d0*/  BRA `(.L_x_7792) ;  /* 0xffffffc800507947 */ /* 0x000fea000383ffff */
.L_x_7797:
[----:B0-----:R0:W1:Y:S02]  /*148e0*/  SYNCS.PHASECHK.TRANS64.TRYWAIT P0, [R5+URZ+0x28c20], R0 ;  /* 0x028c2000050075a7 */ /* 0x001064000800017f */
[----:B-1----:R-:W-:Y:S05]  /*148f0*/  @!P0 NANOSLEEP.SYNCS 0x989680 ;  /* 0x009896800000895d */ /* 0x002fea0003900000 */
[----:B------:R-:W1:Y:S02]  /*14900*/  @!P0 SYNCS.PHASECHK.TRANS64 P0, [R5+URZ+0x28c20], R0 ;  /* 0x028c2000050085a7 */ /* 0x000e64000800007f */
[----:B-1----:R-:W-:Y:S05]  /*14910*/  @!P0 BRA `(.L_x_7797) ;  /* 0xfffffffc00f08947 */ /* 0x002fea000383ffff */
[----:B------:R-:W-:Y:S05]  /*14920*/  BRA `(.L_x_7892) ;  /* 0xffffffcc00c87947 */ /* 0x000fea000383ffff */
.L_x_7798:
        /* <DEDUP_REMOVED lines=11> */
.L_x_7894:
[----:B------:R-:W-:Y:S05]  /*149e0*/  BSYNC B0 ;  /* 0x0000000000007941 */ /* 0x000fea0003800000 */
.L_x_7893:
[----:B------:R-:W-:Y:S05]  /*149f0*/  BRA `(.L_x_7895) ;  /* 0xffffffcc00b07947 */ /* 0x000fea000383ffff */
.L_x_7801:
[----:B------:R-:W-:Y:S01]  /*14a00*/  BSSY B1, `(.L_x_7896) ;  /* 0x0000006000017945 */ /* 0x000fe20003800000 */
[----:B------:R-:W-:-:S07]  /*14a10*/  IMAD.MOV.U32 R15, RZ, RZ, -0x1 ;  /* 0xffffffffff0f7424 */ /* 0x000fce00078e00ff */
[----:B0-234-:R-:W-:Y:S05]  /*14a20*/  WARPSYNC.COLLECTIVE R15, `(.L_x_7897) ;  /* 0x000000000f0c7348 */ /* 0x01dfea0003c00000 */
[----:B------:R-:W-:Y:S02]  /*14a30*/  ELECT P6, UR62, PT ;  /* 0x00000000003e782f */ /* 0x000fe400038c0000 */
[----:B------:R-:W-:Y:S01]  /*14a40*/  MOV R14, UR62 ;  /* 0x0000003e000e7c02 */ /* 0x000fe20008000f00 */
[----:B0-234-:R-:W-:Y:S10]  /*14a50*/  ENDCOLLECTIVE ;  /* 0x000000000000791b */ /* 0x01dff40003800000 */
.L_x_7897:
[----:B------:R-:W-:Y:S05]  /*14a60*/  BSYNC B1 ;  /* 0x0000000000017941 */ /* 0x000fea0003800000 */
.L_x_7896:
[----:B------:R-:W-:Y:S05]  /*14a70*/  BRA `(.L_x_7898) ;  /* 0xffffffcc00a87947 */ /* 0x000fea000383ffff */
.L_x_7803:
[----:B0-----:R0:W1:Y:S02]  /*14a80*/  SYNCS.PHASECHK.TRANS64.TRYWAIT P1, [R3+URZ+0x28c40], R2 ;  /* 0x028c4002030075a7 */ /* 0x001064000802017f */
[----:B-1----:R-:W-:Y:S05]  /*14a90*/  @!P1 NANOSLEEP.SYNCS 0x989680 ;  /* 0x009896800000995d */ /* 0x002fea0003900000 */
[----:B------:R-:W1:Y:S02]  /*14aa0*/  @!P1 SYNCS.PHASECHK.TRANS64 P1, [R3+URZ+0x28c40], R2 ;  /* 0x028c4002030095a7 */ /* 0x000e64000802007f */
[----:B-1----:R-:W-:Y:S05]  /*14ab0*/  @!P1 BRA `(.L_x_7803) ;  /* 0xfffffffc00f09947 */ /* 0x002fea000383ffff */
[----:B------:R-:W-:Y:S05]  /*14ac0*/  BRA `(.L_x_7899) ;  /* 0xffffffcc00c87947 */ /* 0x000fea000383ffff */
.L_x_7805:
[----:B-1----:R1:W0:Y:S02]  /*14ad0*/  SYNCS.PHASECHK.TRANS64.TRYWAIT P1, [R5+URZ+0x28c40], R0 ;  /* 0x028c4000050075a7 */ /* 0x002224000802017f */
[----:B0-----:R-:W-:Y:S05]  /*14ae0*/  @!P1 NANOSLEEP.SYNCS 0x989680 ;  /* 0x009896800000995d */ /* 0x001fea0003900000 */
[----:B------:R-:W0:Y:S02]  /*14af0*/  @!P1 SYNCS.PHASECHK.TRANS64 P1, [R5+URZ+0x28c40], R0 ;  /* 0x028c4000050095a7 */ /* 0x000e24000802007f */
[----:B0-----:R-:W-:Y:S05]  /*14b00*/  @!P1 BRA `(.L_x_7805) ;  /* 0xfffffffc00f09947 */ /* 0x001fea000383ffff */
[----:B------:R-:W-:Y:S05]  /*14b10*/  BRA `(.L_x_7900) ;  /* 0xffffffcc00d47947 */ /* 0x000fea000383ffff */
.L_x_7807:
[----:B------:R0:W0:Y:S02]  /*14b20*/  SYNCS.PHASECHK.TRANS64.TRYWAIT P1, [R3+URZ+0x28c60], R2 ;  /* 0x028c6002030075a7 */ /* 0x000024000802017f */
[----:B0-----:R-:W-:Y:S05]  /*14b30*/  @!P1 NANOSLEEP.SYNCS 0x989680 ;  /* 0x009896800000995d */ /* 0x001fea0003900000 */
[----:B------:R-:W0:Y:S02]  /*14b40*/  @!P1 SYNCS.PHASECHK.TRANS64 P1, [R3+URZ+0x28c60], R2 ;  /* 0x028c6002030095a7 */ /* 0x000e24000802007f */
[----:B0-----:R-:W-:Y:S05]  /*14b50*/  @!P1 BRA `(.L_x_7807) ;  /* 0xfffffffc00f09947 */ /* 0x001fea000383ffff */
[----:B------:R-:W-:Y:S05]  /*14b60*/  BRA `(.L_x_7901) ;  /* 0xffffffcc00d07947 */ /* 0x000fea000383ffff */
.L_x_7902:
        /* <DEDUP_REMOVED lines=9> */
.L_x_15547:


//--------------------- .text._ZN7cutlass13device_kernelIN5flash11enable_sm90INS1_16FlashAttnFwdSm90INS1_25CollectiveMainloopFwdSm90ILi2EN4cute5tupleIJNS5_1CILi1EEES8_S8_EEENS6_IJNS7_ILi64EEESA_SA_EEELi512ENS_6half_tEfNS_4arch4Sm90ELb1ELb0ELb0ELb1ELb1ELb1ELb0ELb0ELb0ELb1ELb0ELb0EEENS1_21CollectiveEpilogueFwdINS6_IJSA_NS7_ILi512EEESA_EEES9_SC_SE_Li256ELb1ELb1ELb0ELb0EEENS1_36VarlenDynamicPersistentTileSchedulerILi64ELi64ELi256ELi128ELb0ELb1ELb1ELb1ELb1ELb1EEEEEEEEEvNT_6ParamsE --------------------------
	.section	.text._ZN7cutlass13device_kernelIN5flash11enable_sm90INS1_16FlashAttnFwdSm90INS1_25CollectiveMainloopFwdSm90ILi2EN4cute5tupleIJNS5_1CILi1EEES8_S8_EEENS6_IJNS7_ILi64EEESA_SA_EEELi512ENS_6half_tEfNS_4arch4Sm90ELb1ELb0ELb0ELb1ELb1ELb1ELb0ELb0ELb0ELb1ELb0ELb0EEENS1_21CollectiveEpilogueFwdINS6_IJSA_NS7_ILi512EEESA_EEES9_SC_SE_Li256ELb1ELb1ELb0ELb0EEENS1_36VarlenDynamicPersistentTileSchedulerILi64ELi64ELi256ELi128ELb0ELb1ELb1ELb1ELb1ELb1EEEEEEEEEvNT_6ParamsE,"ax",@progbits
	.align	128
.text._ZN7cutlass13device_kernelIN5flash11enable_sm90INS1_16FlashAttnFwdSm90INS1_25CollectiveMainloopFwdSm90ILi2EN4cute5tupleIJNS5_1CILi1EEES8_S8_EEENS6_IJNS7_ILi64EEESA_SA_EEELi512ENS_6half_tEfNS_4arch4Sm90ELb1ELb0ELb0ELb1ELb1ELb1ELb0ELb0ELb0ELb1ELb0ELb0EEENS1_21CollectiveEpilogueFwdINS6_IJSA_NS7_ILi512EEESA_EEES9_SC_SE_Li256ELb1ELb1ELb0ELb0EEENS1_36VarlenDynamicPersistentTileSchedulerILi64ELi64ELi256ELi128ELb0ELb1ELb1ELb1ELb1ELb1EEEEEEEEEvNT_6ParamsE:
        .type           _ZN7cutlass13device_kernelIN5flash11enable_sm90INS1_16FlashAttnFwdSm90INS1_25CollectiveMainloopFwdSm90ILi2EN4cute5tupleIJNS5_1CILi1EEES8_S8_EEENS6_IJNS7_ILi64EEESA_SA_EEELi512ENS_6half_tEfNS_4arch4Sm90ELb1ELb0ELb0ELb1ELb1ELb1ELb0ELb0ELb0ELb1ELb0ELb0EEENS1_21CollectiveEpilogueFwdINS6_IJSA_NS7_ILi512EEESA_EEES9_SC_SE_Li256ELb1ELb1ELb0ELb0EEENS1_36VarlenDynamicPersistentTileSchedulerILi64ELi64ELi256ELi128ELb0ELb1ELb1ELb1ELb1ELb1EEEEEEEEEvNT_6ParamsE,@function
        .size           _ZN7cutlass13device_kernelIN5flash11enable_sm90INS1_16FlashAttnFwdSm90INS1_25CollectiveMainloopFwdSm90ILi2EN4cute5tupleIJNS5_1CILi1EEES8_S8_EEENS6_IJNS7_ILi64EEESA_SA_EEELi512ENS_6half_tEfNS_4arch4Sm90ELb1ELb0ELb0ELb1ELb1ELb1ELb0ELb0ELb0ELb1ELb0ELb0EEENS1_21CollectiveEpilogueFwdINS6_IJSA_NS7_ILi512EEESA_EEES9_SC_SE_Li256ELb1ELb1ELb0ELb0EEENS1_36VarlenDynamicPersistentTileSchedulerILi64ELi64ELi256ELi128ELb0ELb1ELb1ELb1ELb1ELb1EEEEEEEEEvNT_6ParamsE,(.L_x_15548 - _ZN7cutlass13device_kernelIN5flash11enable_sm90INS1_16FlashAttnFwdSm90INS1_25CollectiveMainloopFwdSm90ILi2EN4cute5tupleIJNS5_1CILi1EEES8_S8_EEENS6_IJNS7_ILi64EEESA_SA_EEELi512ENS_6half_tEfNS_4arch4Sm90ELb1ELb0ELb0ELb1ELb1ELb1ELb0ELb0ELb0ELb1ELb0ELb0EEENS1_21CollectiveEpilogueFwdINS6_IJSA_NS7_ILi512EEESA_EEES9_SC_SE_Li256ELb1ELb1ELb0ELb0EEENS1_36VarlenDynamicPersistentTileSchedulerILi64ELi64ELi256ELi128ELb0ELb1ELb1ELb1ELb1ELb1EEEEEEEEEvNT_6ParamsE)
        .other          _ZN7cutlass13device_kernelIN5flash11enable_sm90INS1_16FlashAttnFwdSm90INS1_25CollectiveMainloopFwdSm90ILi2EN4cute5tupleIJNS5_1CILi1EEES8_S8_EEENS6_IJNS7_ILi64EEESA_SA_EEELi512ENS_6half_tEfNS_4arch4Sm90ELb1ELb0ELb0ELb1ELb1ELb1ELb0ELb0ELb0ELb1ELb0ELb0EEENS1_21CollectiveEpilogueFwdINS6_IJSA_NS7_ILi512EEESA_EEES9_SC_SE_Li256ELb1ELb1ELb0ELb0EEENS1_36VarlenDynamicPersistentTileSchedulerILi64ELi64ELi256ELi128ELb0ELb1ELb1ELb1ELb1ELb1EEEEEEEEEvNT_6ParamsE,@"STO_CUDA_ENTRY STV_DEFAULT"
_ZN7cutlass13device_kernelIN5flash11enable_sm90INS1_16FlashAttnFwdSm90INS1_25CollectiveMainloopFwdSm90ILi2EN4cute5tupleIJNS5_1CILi1EEES8_S8_EEENS6_IJNS7_ILi64EEESA_SA_EEELi512ENS_6half_tEfNS_4arch4Sm90ELb1ELb0ELb0ELb1ELb1ELb1ELb0ELb0ELb0ELb1ELb0ELb0EEENS1_21CollectiveEpilogueFwdINS6_IJSA_NS7_ILi512EEESA_EEES9_SC_SE_Li256ELb1ELb1ELb0ELb0EEENS1_36VarlenDynamicPersistentTileSchedulerILi64ELi64ELi256ELi128ELb0ELb1ELb1ELb1ELb1ELb1EEEEEEEEEvNT_6ParamsE:
        /* <DEDUP_REMOVED lines=17> */
.L_x_7904:
[----:B------:R-:W-:Y:S05]  /*0110*/  BSYNC B0 ;  /* 0x0000000000007941 */ /* 0x000fea0003800000 */
.L_x_7903:
[----:B------:R-:W0:Y:S01]  /*0120*/  SHFL.IDX PT, R3, R2, RZ, 0x1f ;  /* 0x00001fff02037589 */ /* 0x000e2200000e0000 */
[----:B------:R-:W-:Y:S01]  /*0130*/  VOTEU.ANY UP0, P0 ;  /* 0x00000000003f7886 */ /* 0x000fe20000000100 */
[----:B------:R-:W-:Y:S01]  /*0140*/  UMOV UR4, 0x80 ;  /* 0x0000008000047882 */ /* 0x000fe20000000000 */
[----:B------:R-:W-:Y:S01]  /*0150*/  UMOV UR7, 0x100 ;  /* 0x0000010000077882 */ /* 0x000fe20000000000 */
[----:B------:R-:W-:Y:S02]  /*0160*/  VOTEU.ANY UP1, P0 ;  /* 0x00000000003f7886 */ /* 0x000fe40000020100 */
[----:B------:R-:W1:Y:S01]  /*0170*/  @UP0 S2UR UR8, SR_CgaCtaId ;  /* 0x00000000000809c3 */ /* 0x000e620000008800 */
[----:B------:R-:W-:Y:S01]  /*0180*/  @UP0 UMOV UR6, 0x400 ;  /* 0x0000040000060882 */ /* 0x000fe20000000000 */
[----:B------:R-:W-:-:S04]  /*0190*/  @UP0 UIADD3 UR4, -UR4, 0x100000, URZ ;  /* 0x0010000004040890 */ /* 0x000fc8000fffe13f */
[----:B------:R-:W-:Y:S02]  /*01a0*/  @UP0 USHF.L.U32 UR5, UR4, 0xb, URZ ;  /* 0x0000000b04050899 */ /* 0x000fe4000800063f */
[----:B------:R-:W-:Y:S01]  /*01b0*/  @UP0 USHF.L.U32 UR4, UR4, 0x1, URZ ;  /* 0x0000000104040899 */ /* 0x000fe2000800063f */
[----:B0-----:R-:W-:Y:S02]  /*01c0*/  ISETP.NE.AND P1, PT, R3, RZ, PT ;  /* 0x000000ff0300720c */ /* 0x001fe40003f25270 */
[----:B------:R-:W-:Y:S01]  /*01d0*/  SHF.R.U32.HI R3, RZ, 0x7, R0 ;  /* 0x00000007ff037819 */ /* 0x000fe20000011600 */
[----:B-1----:R-:W-:-:S04]  /*01e0*/  @UP0 ULEA UR8, UR8, UR6, 0x18 ;  /* 0x0000000608080291 */ /* 0x002fc8000f8ec03f */
[----:B------:R-:W0:Y:S01]  /*01f0*/  SHFL.IDX PT, R5, R3, RZ, 0x1f ;  /* 0x00001fff03057589 */ /* 0x000e2200000e0000 */
[----:B------:R-:W-:-:S04]  /*0200*/  @UP0 UIADD3 UR6, -UR7, 0x100000, URZ ;  /* 0x0010000007060890 */ /* 0x000fc8000fffe13f */
[----:B------:R-:W-:Y:S02]  /*0210*/  @UP0 USHF.L.U32 UR7, UR6, 0xb, URZ ;  /* 0x0000000b06070899 */ /* 0x000fe4000800063f */
[----:B------:R-:W-:Y:S01]  /*0220*/  @UP0 USHF.L.U32 UR6, UR6, 0x1, URZ ;  /* 0x0000000106060899 */ /* 0x000fe2000800063f */
[----:B------:R-:W-:Y:S01]  /*0230*/  VOTEU.ANY UP0, P0 ;  /* 0x00000000003f7886 */ /* 0x000fe20000000100 */
[----:B------:R-:W1:Y:S04]  /*0240*/  FENCE.VIEW.ASYNC.S ;  /* 0x00000000000073c6 */ /* 0x000e680000000000 */
[----:B-1----:R1:W2:Y:S01]  /*0250*/  @UP0 SYNCS.EXCH.64 URZ, [UR8+0x28c00], UR4 ;  /* 0x028c0004083f05b2 */ /* 0x0022a20008000100 */
[----:B0-----:R1:W-:Y:S05]  /*0260*/  STL [R1+0x54], R5 ;  /* 0x0000540501007387 */ /* 0x0013ea0000100800 */
[----:B------:R1:W0:Y:S01]  /*0270*/  @UP1 SYNCS.EXCH.64 URZ, [UR8+0x28c20], UR6 ;  /* 0x028c2006083f15b2 */ /* 0x0002220008000100 */
[----:B------:R-:W-:Y:S05]  /*0280*/  @P1 BRA `(.L_x_7905) ;  /* 0x0000000000381947 */ /* 0x000fea0003800000 */
[----:B-1----:R-:W1:Y:S01]  /*0290*/  S2UR UR5, SR_CgaCtaId ;  /* 0x00000000000579c3 */ /* 0x002e620000008800 */
[----:B------:R-:W-:Y:S01]  /*02a0*/  UMOV UR4, 0x400 ;  /* 0x0000040000047882 */ /* 0x000fe20000000000 */
[----:B------:R-:W-:Y:S01]  /*02b0*/  UMOV UR7, 0x80 ;  /* 0x0000008000077882 */ /* 0x000fe20000000000 */
[----:B------:R-:W-:Y:S01]  /*02c0*/  ELECT P0, URZ, PT ;  /* 0x00000000003f782f */ /* 0x000fe20003800000 */
[----:B-1----:R-:W-:Y:S02]  /*02d0*/  ULEA UR6, UR5, UR4, 0x18 ;  /* 0x0000000405067291 */ /* 0x002fe4000f8ec03f */
[----:B------:R-:W-:-:S04]  /*02e0*/  UIADD3 UR4, -UR7, 0x100000, URZ ;  /* 0x0010000007047890 */ /* 0x000fc8000fffe13f */
[----:B------:R-:W-:Y:S02]  /*02f0*/  USHF.L.U32 UR5, UR4, 0xb, URZ ;  /* 0x0000000b04057899 */ /* 0x000fe4000800063f */
[----:B------:R-:W-:Y:S01]  /*0300*/  USHF.L.U32 UR4, UR4, 0x1, URZ ;  /* 0x0000000104047899 */ /* 0x000fe2000800063f */
[----:B------:R-:W1:Y:S11]  /*0310*/  FENCE.VIEW.ASYNC.S ;  /* 0x00000000000073c6 */ /* 0x000e760000000000 */
[----:B-1----:R3:W4:Y:S01]  /*0320*/  SYNCS.EXCH.64 URZ, [UR6+0x28c30], UR4 ;  /* 0x028c3004063f75b2 */ /* 0x0027220008000100 */
[----:B------:R3:W1:Y:S01]  /*0330*/  SYNCS.EXCH.64 URZ, [UR6+0x28c40], UR4 ;  /* 0x028c4004063f75b2 */ /* 0x0006620008000100 */
[----:B------:R3:W0:Y:S01]  /*0340*/  SYNCS.EXCH.64 URZ, [UR6+0x28c38], UR4 ;  /* 0x028c3804063f75b2 */ /* 0x0006220008000100 */
[----:B------:R3:W0:Y:S02]  /*0350*/  SYNCS.EXCH.64 URZ, [UR6+0x28c48], UR4 ;  /* 0x028c4804063f75b2 */ /* 0x0006240008000100 */
[----:B---3--:R-:W-:Y:S01]  /*0360*/  NOP ;  /* 0x0000000000007918 */ /* 0x008fe20000000000 */
.L_x_7905:
[----:B------:R-:W3:Y:S01]  /*0370*/  SHFL.IDX PT, R4, R2, RZ, 0x1f ;  /* 0x00001fff02047589 */ /* 0x000ee200000e0000 */
[----:B------:R-:W-:Y:S01]  /*0380*/  NOP ;  /* 0x0000000000007918 */ /* 0x000fe20000000000 */
[----:B---3--:R-:W-:-:S13]  /*0390*/  ISETP.NE.AND P0, PT, R4, RZ, PT ;  /* 0x000000ff0400720c */ /* 0x008fda0003f05270 */
[----:B------:R-:W-:Y:S05]  /*03a0*/  @P0 BRA `(.L_x_7906) ;  /* 0x0000000000480947 */ /* 0x000fea0003800000 */
[----:B-1----:R-:W1:Y:S01]  /*03b0*/  S2UR UR5, SR_CgaCtaId ;  /* 0x00000000000579c3 */ /* 0x002e620000008800 */
[----:B------:R-:W-:Y:S01]  /*03c0*/  UMOV UR4, 0x400 ;  /* 0x0000040000047882 */ /* 0x000fe20000000000 */
[----:B------:R-:W-:Y:S01]  /*03d0*/  UMOV UR6, 0x80 ;  /* 0x0000008000067882 */ /* 0x000fe20000000000 */
[----:B------:R-:W-:Y:S01]  /*03e0*/  UMOV UR7, 0x100 ;  /* 0x0000010000077882 */ /* 0x000fe20000000000 */
[----:B------:R-:W-:Y:S01]  /*03f0*/  ELECT P0, URZ, PT ;  /* 0x00000000003f782f */ /* 0x000fe20003800000 */
[----:B-1----:R-:W-:Y:S02]  /*0400*/  ULEA UR8, UR5, UR4, 0x18 ;  /* 0x0000000405087291 */ /* 0x002fe4000f8ec03f */
[----:B------:R-:W-:-:S04]  /*0410*/  UIADD3 UR4, -UR6, 0x100000, URZ ;  /* 0x0010000006047890 */ /* 0x000fc8000fffe13f */
[----:B------:R-:W-:Y:S02]  /*0420*/  USHF.L.U32 UR5, UR4, 0xb, URZ ;  /* 0x0000000b04057899 */ /* 0x000fe4000800063f */
[----:B------:R-:W-:Y:S02]  /*0430*/  USHF.L.U32 UR4, UR4, 0x1, URZ ;  /* 0x0000000104047899 */ /* 0x000fe4000800063f */
[----:B------:R-:W-:-:S04]  /*0440*/  UIADD3 UR6, -UR7, 0x100000, URZ ;  /* 0x0010000007067890 */ /* 0x000fc8000fffe13f */
[----:B------:R-:W-:Y:S02]  /*0450*/  USHF.L.U32 UR7, UR6, 0xb, URZ ;  /* 0x0000000b06077899 */ /* 0x000fe4000800063f */
[----:B------:R-:W-:Y:S01]  /*0460*/  USHF.L.U32 UR6, UR6, 0x1, URZ ;  /* 0x0000000106067899 */ /* 0x000fe2000800063f */
[----:B------:R-:W1:Y:S03]  /*0470*/  FENCE.VIEW.ASYNC.S ;  /* 0x00000000000073c6 */ /* 0x000e660000000000 */
[----:B-1----:R3:W1:Y:S08]  /*0480*/  SYNCS.EXCH.64 URZ, [UR8+0x28c50], UR4 ;  /* 0x028c5004083f75b2 */ /* 0x0026700008000100 */
[----:B------:R3:W0:Y:S01]  /*0490*/  SYNCS.EXCH.64 URZ, [UR8+0x28c60], UR6 ;  /* 0x028c6006083f75b2 */ /* 0x0006220008000100 */
[----:B------:R3:W0:Y:S01]  /*04a0*/  SYNCS.EXCH.64 URZ, [UR8+0x28c58], UR4 ;  /* 0x028c5804083f75b2 */ /* 0x0006220008000100 */
[----:B------:R3:W0:Y:S02]  /*04b0*/  SYNCS.EXCH.64 URZ, [UR8+0x28c68], UR6 ;  /* 0x028c6806083f75b2 */ /* 0x0006240008000100 */
[----:B---3--:R-:W-:Y:S01]  /*04c0*/  NOP ;  /* 0x0000000000007918 */ /* 0x008fe20000000000 */
.L_x_7906:
[----:B------:R-:W3:Y:S01]  /*04d0*/  SHFL.IDX PT, R4, R2, RZ, 0x1f ;  /* 0x00001fff02047589 */ /* 0x000ee200000e0000 */
[----:B------:R-:W-:Y:S01]  /*04e0*/  NOP ;  /* 0x0000000000007918 */ /* 0x000fe20000000000 */
[----:B---3--:R-:W-:-:S13]  /*04f0*/  ISETP.NE.AND P0, PT, R4, RZ, PT ;  /* 0x000000ff0400720c */ /* 0x008fda0003f05270 */
        /* <DEDUP_REMOVED lines=10> */
[----:B-1----:R3:W1:Y:S01]  /*05a0*/  SYNCS.EXCH.64 URZ, [UR6+0x28c70], UR4 ;  /* 0x028c7004063f75b2 */ /* 0x0026620008000100 */
[----:B------:R3:W0:Y:S01]  /*05b0*/  SYNCS.EXCH.64 URZ, [UR6+0x28c80], UR4 ;  /* 0x028c8004063f75b2 */ /* 0x0006220008000100 */
[----:B------:R3:W0:Y:S01]  /*05c0*/  SYNCS.EXCH.64 URZ, [UR6+0x28c78], UR4 ;  /* 0x028c7804063f75b2 */ /* 0x0006220008000100 */
[----:B------:R3:W0:Y:S02]  /*05d0*/  SYNCS.EXCH.64 URZ, [UR6+0x28c88], UR4 ;  /* 0x028c8804063f75b2 */ /* 0x0006240008000100 */
[----:B---3--:R-:W-:Y:S01]  /*05e0*/  NOP ;  /* 0x0000000000007918 */ /* 0x008fe20000000000 */
.L_x_7907:
        /* <DEDUP_REMOVED lines=22> */
.L_x_7908:
        /* <DEDUP_REMOVED lines=22> */
.L_x_7909:
[----:B------:R-:W-:Y:S01]  /*08b0*/  ISETP.NE.AND P0, PT, R5, RZ, PT ;  /* 0x000000ff0500720c */ /* 0x000fe20003f05270 */
[----:B------:R-:W-:Y:S01]  /*08c0*/  IMAD.MOV.U32 R37, RZ, RZ, 0x1 ;  /* 0x00000001ff257424 */ /* 0x000fe200078e00ff */
[----:B------:R-:W-:Y:S01]  /*08d0*/  NOP ;  /* 0x0000000000007918 */ /* 0x000fe20000000000 */
[----:B------:R-:W-:Y:S01]  /*08e0*/  ULDC.64 UR40, c[0x0][0x208] ;  /* 0x0000820000287ab9 */ /* 0x000fe20000000a00 */
[----:B------:R-:W-:Y:S02]  /*08f0*/  BSSY B9, `(.L_x_7910) ;  /* 0x00019df000097945 */ /* 0x000fe40003800000 */
[----:B------:R-:W-:Y:S01]  /*0900*/  SEL R37, R37, 0x2, !P0 ;  /* 0x0000000225257807 */ /* 0x000fe20004000000 */
[----:B012-4-:R-:W-:Y:S06]  /*0910*/  BAR.SYNC.DEFER_BLOCKING 0x0 ;  /* 0x0000000000007b1d */ /* 0x017fec0000010000 */
[----:B------:R-:W-:Y:S05]  /*0920*/  @!P0 BRA `(.L_x_7911) ;  /* 0x0000012400e48947 */ /* 0x000fea0003800000 */
.L_x_7912:
        /* <DEDUP_REMOVED lines=43> */
[----:B------:R-:W-:Y:S02]  /*0be0*/  SHF.R.S32.HI R8, RZ, 0x1f, R6 ;  /* 0x0000001fff087819 */ /* 0x000fe40000011406 */
[----:B------:R-:W-:Y:S02]  /*0bf0*/  SHF.R.S32.HI R15, RZ, 0x7, R3 ;  /* 0x00000007ff0f7819 */ /* 0x000fe40000011403 */
[----:B------:R-:W-:-:S02]  /*0c00*/  LOP3.LUT R16, R13, 0x3ffffc, RZ, 0xc0, !PT ;  /* 0x003ffffc0d107812 */ /* 0x000fc400078ec0ff */
[----:B------:R-:W-:Y:S01]  /*0c10*/  LEA.HI R8, R8, R7, RZ, 0x3 ;  /* 0x0000000708087211 */ /* 0x000fe200078f18ff */
[----:B------:R-:W-:Y:S01]  /*0c20*/  IMAD R13, R15, 0x100, R9 ;  /* 0x000001000f0d7824 */ /* 0x000fe200078e0209 */
[----:B------:R-:W-:Y:S01]  /*0c30*/  IADD3 R14, R11, -R14, RZ ;  /* 0x8000000e0b0e7210 */ /* 0x000fe20007ffe0ff */
[----:B------:R-:W-:Y:S01]  /*0c40*/  IMAD.IADD R16, R227, 0x1, -R16 ;  /* 0x00000001e3107824 */ /* 0x000fe200078e0a10 */
[C---:B------:R-:W-:Y:S01]  /*0c50*/  LOP3.LUT R12, R10.reuse, 0xfffffff8, RZ, 0xc0, !PT ;  /* 0xfffffff80a0c7812 */ /* 0x040fe200078ec0ff */
[----:B------:R-:W-:Y:S01]  /*0c60*/  IMAD.SHL.U32 R10, R10, 0x40, RZ ;  /* 0x000000400a0a7824 */ /* 0x000fe200078e00ff */
[----:B------:R-:W-:Y:S01]  /*0c70*/  LOP3.LUT R8, R8, 0xfffffff8, RZ, 0xc0, !PT ;  /* 0xfffffff808087812 */ /* 0x000fe200078ec0ff */
[----:B------:R-:W-:Y:S01]  /*0c80*/  IMAD R13, R16, 0x10, R13 ;  /* 0x00000010100d7824 */ /* 0x000fe200078e020d */
[----:B------:R-:W-:Y:S01]  /*0c90*/  LEA.HI R5, R5, R4, RZ, 0x5 ;  /* 0x0000000405057211 */ /* 0x000fe200078f28ff */
[----:B------:R-:W-:Y:S01]  /*0ca0*/  IMAD.SHL.U32 R14, R14, 0x8, RZ ;  /* 0x000000080e0e7824 */ /* 0x000fe200078e00ff */
[----:B------:R-:W-:Y:S01]  /*0cb0*/  LOP3.LUT R10, R10, 0x7ffffe00, RZ, 0xc0, !PT ;  /* 0x7ffffe000a0a7812 */ /* 0x000fe200078ec0ff */
[----:B------:R-:W-:Y:S01]  /*0cc0*/  IMAD.IADD R12, R9, 0x1, -R12 ;  /* 0x00000001090c7824 */ /* 0x000fe200078e0a0c */
[----:B------:R-:W-:Y:S01]  /*0cd0*/  SHF.R.S32.HI R5, RZ, 0x5, R5 ;  /* 0x00000005ff057819 */ /* 0x000fe20000011405 */
[----:B------:R-:W-:Y:S01]  /*0ce0*/  IMAD.IADD R8, R7, 0x1, -R8 ;  /* 0x0000000107087824 */ /* 0x000fe200078e0a08 */
[----:B------:R-:W-:Y:S01]  /*0cf0*/  LEA.HI R3, R3, R15, RZ, 0x1 ;  /* 0x0000000f03037211 */ /* 0x000fe200078f08ff */
[----:B------:R-:W-:Y:S01]  /*0d00*/  IMAD.U32 R7, R13, 0x40, R14 ;  /* 0x000000400d077824 */ /* 0x000fe200078e000e */
[C---:B------:R-:W-:Y:S01]  /*0d10*/  R2P PR, R12.reuse, 0x6 ;  /* 0x000000060c007804 */ /* 0x040fe20000000000 */
[----:B------:R-:W-:Y:S01]  /*0d20*/  IMAD.SHL.U32 R9, R12, 0x40, RZ ;  /* 0x000000400c097824 */ /* 0x000fe200078e00ff */
[----:B------:R-:W-:Y:S01]  /*0d30*/  LOP3.LUT R3, R3, 0xfffffe, RZ, 0xc0, !PT ;  /* 0x00fffffe03037812 */ /* 0x000fe200078ec0ff */
[----:B------:R-:W-:Y:S01]  /*0d40*/  IMAD R10, R227, 0x400, R10 ;  /* 0x00000400e30a7824 */ /* 0x000fe200078e020a */
[----:B------:R0:W-:Y:S01]  /*0d50*/  STL [R1+0x5c], R7 ;  /* 0x00005c0701007387 */ /* 0x0001e20000100800 */
[----:B------:R-:W-:Y:S01]  /*0d60*/  IMAD R197, R5, 0x10, R8 ;  /* 0x0000001005c57824 */ /* 0x000fe200078e0208 */
[----:B------:R-:W-:Y:S01]  /*0d70*/  LOP3.LUT R9, R9, 0x1c0, RZ, 0xc0, !PT ;  /* 0x000001c009097812 */ /* 0x000fe200078ec0ff */
[----:B------:R-:W-:Y:S01]  /*0d80*/  IMAD.IADD R3, R15, 0x1, -R3 ;  /* 0x000000010f037824 */ /* 0x000fe200078e0a03 */
[----:B------:R-:W-:Y:S01]  /*0d90*/  STL [R1+0x44], RZ ;  /* 0x000044ff01007387 */ /* 0x000fe20000100800 */
[----:B------:R-:W-:-:S02]  /*0da0*/  SEL R221, R221, 0xffffffe0, !P1 ;  /* 0xffffffe0dddd7807 */ /* 0x000fc40004800000 */
[----:B------:R-:W-:Y:S01]  /*0db0*/  LOP3.LUT R14, R9, 0x8, R14, 0xf8, !PT ;  /* 0x00000008090e7812 */ /* 0x000fe200078ef80e */
[----:B------:R-:W-:Y:S01]  /*0dc0*/  IMAD.SHL.U32 R215, R3, 0x100, RZ ;  /* 0x0000010003d77824 */ /* 0x000fe200078e00ff */
[----:B------:R-:W-:Y:S02]  /*0dd0*/  SHF.R.U32.HI R9, RZ, 0x3, R9 ;  /* 0x00000003ff097819 */ /* 0x000fe40000011609 */
[----:B0-----:R-:W-:Y:S02]  /*0de0*/  LOP3.LUT R7, R6, 0x7ffffffc, RZ, 0xc0, !PT ;  /* 0x7ffffffc06077812 */ /* 0x001fe400078ec0ff */
[----:B------:R-:W-:-:S03]  /*0df0*/  LOP3.LUT R9, R14, R9, RZ, 0x3c, !PT ;  /* 0x000000090e097212 */ /* 0x000fc600078e3cff */
[----:B------:R-:W-:Y:S01]  /*0e00*/  IMAD.IADD R7, R4, 0x1, -R7 ;  /* 0x0000000104077824 */ /* 0x000fe200078e0a07 */
[CC--:B------:R-:W-:Y:S02]  /*0e10*/  LEA.HI R4, R0.reuse, R20.reuse, RZ, 0x3 ;  /* 0x0000001400047211 */ /* 0x0c0fe400078f18ff */
[----:B------:R-:W-:Y:S01]  /*0e20*/  LEA.HI R0, R0, R20, RZ, 0x2 ;  /* 0x0000001400007211 */ /* 0x000fe200078f10ff */
[----:B------:R-:W-:Y:S01]  /*0e30*/  IMAD.SHL.U32 R196, R7, 0x2, RZ ;  /* 0x0000000207c47824 */ /* 0x000fe200078e00ff */
[----:B------:R-:W-:Y:S02]  /*0e40*/  SHF.R.S32.HI R5, RZ, 0x3, R4 ;  /* 0x00000003ff057819 */ /* 0x000fe40000011404 */
[--C-:B------:R-:W-:Y:S02]  /*0e50*/  SHF.R.S32.HI R194, RZ, 0x2, R0.reuse ;  /* 0x00000002ffc27819 */ /* 0x100fe40000011400 */
[----:B------:R-:W-:Y:S02]  /*0e60*/  SHF.R.S32.HI R5, RZ, 0x1f, R0 ;  /* 0x0000001fff057819 */ /* 0x000fe40000011400 */
[----:B------:R-:W-:-:S02]  /*0e70*/  LOP3.LUT R4, R4, 0xfffffff8, RZ, 0xc0, !PT ;  /* 0xfffffff804047812 */ /* 0x000fc400078ec0ff */
[----:B------:R-:W-:Y:S02]  /*0e80*/  LOP3.LUT R0, R0, 0xfffffffc, RZ, 0xc0, !PT ;  /* 0xfffffffc00007812 */ /* 0x000fe400078ec0ff */
[----:B------:R-:W-:Y:S01]  /*0e90*/  IADD3 R9, R10, R9, RZ ;  /* 0x000000090a097210 */ /* 0x000fe20007ffe0ff */
[----:B------:R-:W-:Y:S01]  /*0ea0*/  VIADD R10, R194, 0x20 ;  /* 0x00000020c20a7836 */ /* 0x000fe20000000000 */
[----:B------:R-:W-:Y:S01]  /*0eb0*/  LEA.HI R5, R5, R194, RZ, 0x3 ;  /* 0x000000c205057211 */ /* 0x000fe200078f18ff */
[C---:B------:R-:W-:Y:S02]  /*0ec0*/  IMAD.IADD R11, R20.reuse, 0x1, -R4 ;  /* 0x00000001140b7824 */ /* 0x040fe400078e0a04 */
[----:B------:R-:W-:Y:S01]  /*0ed0*/  IMAD.IADD R8, R20, 0x1, -R0 ;  /* 0x0000000114087824 */ /* 0x000fe200078e0a00 */
[----:B------:R-:W-:Y:S01]  /*0ee0*/  SHF.R.S32.HI R6, RZ, 0x1f, R10 ;  /* 0x0000001fff067819 */ /* 0x000fe2000001140a */
[----:B------:R-:W-:Y:S01]  /*0ef0*/  IMAD.SHL.U32 R4, R10, 0x40, RZ ;  /* 0x000000400a047824 */ /* 0x000fe200078e00ff */
[----:B------:R-:W-:Y:S01]  /*0f00*/  LOP3.LUT R5, R5, 0xfffffff8, RZ, 0xc0, !PT ;  /* 0xfffffff805057812 */ /* 0x000fe200078ec0ff */
[----:B------:R-:W-:Y:S01]  /*0f10*/  IMAD.SHL.U32 R16, R8, 0x8, RZ ;  /* 0x0000000808107824 */ /* 0x000fe200078e00ff */
[----:B------:R-:W-:Y:S01]  /*0f20*/  LEA.HI R6, R6, R10, RZ, 0x3 ;  /* 0x0000000a06067211 */ /* 0x000fe200078f18ff */
[----:B------:R-:W-:Y:S01]  /*0f30*/  IMAD.SHL.U32 R200, R11, 0x8, RZ ;  /* 0x000000080bc87824 */ /* 0x000fe200078e00ff */
[----:B------:R-:W-:Y:S01]  /*0f40*/  SHF.L.U32 R190, R8, 0x2, RZ ;  /* 0x0000000208be7819 */ /* 0x000fe200000006ff */
[----:B------:R-:W-:Y:S01]  /*0f50*/  VIADD R212, R16, 0x60 ;  /* 0x0000006010d47836 */ /* 0x000fe20000000000 */
[----:B------:R-:W-:Y:S01]  /*0f60*/  LOP3.LUT R4, R4, 0x1c0, RZ, 0xc0, !PT ;  /* 0x000001c004047812 */ /* 0x000fe200078ec0ff */
[----:B------:R-:W-:Y:S01]  /*0f70*/  VIADD R35, R200, 0x40 ;  /* 0x00000040c8237836 */ /* 0x000fe20000000000 */
[----:B------:R-:W-:Y:S01]  /*0f80*/  LEA.HI R0, R8, R8, RZ, 0x1 ;  /* 0x0000000808007211 */ /* 0x000fe200078f08ff */
[----:B------:R-:W-:Y:S01]  /*0f90*/  VIADD R211, R16, 0x80 ;  /* 0x0000008010d37836 */ /* 0x000fe20000000000 */
[----:B------:R-:W-:Y:S01]  /*0fa0*/  IADD3 R199, R190, 0x10, RZ ;  /* 0x00000010bec77810 */ /* 0x000fe20007ffe0ff */
[----:B------:R-:W-:Y:S01]  /*0fb0*/  VIADD R34, R200, 0x80 ;  /* 0x00000080c8227836 */ /* 0x000fe20000000000 */
[----:B------:R-:W-:Y:S01]  /*0fc0*/  LOP3.LUT R3, R4, 0x38, R16, 0xf8, !PT ;  /* 0x0000003804037812 */ /* 0x000fe200078ef810 */
[----:B------:R-:W-:Y:S01]  /*0fd0*/  IMAD.SHL.U32 R6, R6, 0x40, RZ ;  /* 0x0000004006067824 */ /* 0x000fe200078e00ff */
[----:B------:R-:W-:Y:S01]  /*0fe0*/  SHF.R.U32.HI R22, RZ, 0x3, R4 ;  /* 0x00000003ff167819 */ /* 0x000fe20000011604 */
[----:B------:R-:W-:Y:S01]  /*0ff0*/  IMAD.IADD R195, R194, 0x1, -R5 ;  /* 0x00000001c2c37824 */ /* 0x000fe200078e0a05 */
[----:B------:R-:W-:Y:S01]  /*1000*/  SHF.R.S32.HI R5, RZ, 0x1f, R212 ;  /* 0x0000001fff057819 */ /* 0x000fe200000114d4 */
[C---:B------:R-:W-:Y:S01]  /*1010*/  VIADD R210, R16.reuse, 0xa0 ;  /* 0x000000a010d27836 */ /* 0x040fe20000000000 */
[----:B------:R-:W-:Y:S01]  /*1020*/  SHF.R.S32.HI R36, RZ, 0x1f, R35 ;  /* 0x0000001fff247819 */ /* 0x000fe20000011423 */
[----:B------:R-:W-:Y:S01]  /*1030*/  VIADD R209, R16, 0xc0 ;  /* 0x000000c010d17836 */ /* 0x000fe20000000000 */
[----:B------:R-:W-:Y:S01]  /*1040*/  LOP3.LUT R0, R0, 0x1ffffffe, RZ, 0xc0, !PT ;  /* 0x1ffffffe00007812 */ /* 0x000fe200078ec0ff */
[C---:B------:R-:W-:Y:S01]  /*1050*/  VIADD R208, R16.reuse, 0xe0 ;  /* 0x000000e010d07836 */ /* 0x040fe20000000000 */
[----:B------:R-:W-:Y:S01]  /*1060*/  SHF.R.S32.HI R4, RZ, 0x1f, R211 ;  /* 0x0000001fff047819 */ /* 0x000fe200000114d3 */
[----:B------:R-:W-:Y:S01]  /*1070*/  VIADD R207, R16, 0x100 ;  /* 0x0000010010cf7836 */ /* 0x000fe20000000000 */
[----:B------:R-:W-:Y:S01]  /*1080*/  SHF.R.S32.HI R35, RZ, 0x1f, R34 ;  /* 0x0000001fff237819 */ /* 0x000fe20000011422 */
[----:B------:R-:W-:Y:S01]  /*1090*/  IMAD.IADD R0, R8, 0x1, -R0 ;  /* 0x0000000108007824 */ /* 0x000fe200078e0a00 */
[----:B------:R-:W-:Y:S01]  /*10a0*/  SHF.R.S32.HI R34, RZ, 0x1f, R199 ;  /* 0x0000001fff227819 */ /* 0x000fe200000114c7 */
[----:B------:R-:W-:Y:S01]  /*10b0*/  VIADD R205, R16, 0x140 ;  /* 0x0000014010cd7836 */ /* 0x000fe20000000000 */
[----:B------:R-:W-:Y:S01]  /*10c0*/  LOP3.LUT R6, R6, 0xfffffe00, RZ, 0xc0, !PT ;  /* 0xfffffe0006067812 */ /* 0x000fe200078ec0ff */
[----:B------:R-:W-:Y:S01]  /*10d0*/  VIADD R204, R16, 0x160 ;  /* 0x0000016010cc7836 */ /* 0x000fe20000000000 */
[----:B------:R-:W-:Y:S01]  /*10e0*/  SHF.L.U64.HI R5, R212, 0x1, R5 ;  /* 0x00000001d4057819 */ /* 0x000fe20000010205 */
[----:B------:R-:W-:Y:S01]  /*10f0*/  STL [R1+0x4c], R34 ;  /* 0x00004c2201007387 */ /* 0x000fe20000100800 */
[----:B------:R-:W-:Y:S01]  /*1100*/  SHF.L.U64.HI R4, R211, 0x1, R4 ;  /* 0x00000001d3047819 */ /* 0x000fe20000010204 */
[C---:B------:R-:W-:Y:S01]  /*1110*/  VIADD R203, R16.reuse, 0x180 ;  /* 0x0000018010cb7836 */ /* 0x040fe20000000000 */
[----:B------:R-:W-:Y:S01]  /*1120*/  SHF.R.S32.HI R11, RZ, 0x1f, R210 ;  /* 0x0000001fff0b7819 */ /* 0x000fe200000114d2 */
[----:B------:R-:W-:Y:S01]  /*1130*/  STL [R1+0x58], R6 ;  /* 0x0000580601007387 */ /* 0x000fe20000100800 */
[----:B------:R-:W-:Y:S01]  /*1140*/  SHF.R.S32.HI R8, RZ, 0x1f, R209 ;  /* 0x0000001fff087819 */ /* 0x000fe200000114d1 */
[C---:B------:R-:W-:Y:S01]  /*1150*/  VIADD R202, R16.reuse, 0x1a0 ;  /* 0x000001a010ca7836 */ /* 0x040fe20000000000 */
[C---:B------:R-:W-:Y:S01]  /*1160*/  IADD3 R206, R16.reuse, 0x120, RZ ;  /* 0x0000012010ce7810 */ /* 0x040fe20007ffe0ff */
[----:B------:R0:W-:Y:S01]  /*1170*/  STL [R1], R5 ;  /* 0x0000000501007387 */ /* 0x0001e20000100800 */
[----:B------:R-:W-:Y:S01]  /*1180*/  SHF.R.S32.HI R13, RZ, 0x1f, R208 ;  /* 0x0000001fff0d7819 */ /* 0x000fe200000114d0 */
[C---:B------:R-:W-:Y:S01]  /*1190*/  VIADD R226, R16.reuse, 0x1c0 ;  /* 0x000001c010e27836 */ /* 0x040fe20000000000 */
[----:B------:R-:W-:Y:S01]  /*11a0*/  SHF.R.S32.HI R10, RZ, 0x1f, R207 ;  /* 0x0000001fff0a7819 */ /* 0x000fe200000114cf */
[----:B------:R1:W-:Y:S01]  /*11b0*/  STL [R1+0x4], R4 ;  /* 0x0000040401007387 */ /* 0x0003e20000100800 */
[----:B------:R-:W-:Y:S01]  /*11c0*/  SHF.R.S32.HI R15, RZ, 0x1f, R206 ;  /* 0x0000001fff0f7819 */ /* 0x000fe200000114ce */
[C---:B------:R-:W-:Y:S01]  /*11d0*/  VIADD R223, R16.reuse, 0x1e0 ;  /* 0x000001e010df7836 */ /* 0x040fe20000000000 */
[----:B------:R-:W-:Y:S01]  /*11e0*/  SHF.R.S32.HI R12, RZ, 0x1f, R205 ;  /* 0x0000001fff0c7819 */ /* 0x000fe200000114cd */
[----:B------:R-:W-:Y:S01]  /*11f0*/  IMAD R216, R9, 0x2, R2 ;  /* 0x0000000209d87824 */ /* 0x000fe200078e0202 */
[----:B------:R-:W-:Y:S01]  /*1200*/  SHF.R.S32.HI R21, RZ, 0x1f, R204 ;  /* 0x0000001fff157819 */ /* 0x000fe200000114cc */
[----:B------:R-:W-:Y:S01]  /*1210*/  VIADD R214, R16, 0x40 ;  /* 0x0000004010d67836 */ /* 0x000fe20000000000 */
[----:B0-----:R-:W-:Y:S01]  /*1220*/  SHF.L.U64.HI R5, R210, 0x1, R11 ;  /* 0x00000001d2057819 */ /* 0x001fe2000001020b */
[----:B------:R-:W-:Y:S01]  /*1230*/  VIADD R23, R16, 0x20 ;  /* 0x0000002010177836 */ /* 0x000fe20000000000 */
[----:B------:R-:W-:Y:S01]  /*1240*/  SHF.R.S32.HI R14, RZ, 0x1f, R203 ;  /* 0x0000001fff0e7819 */ /* 0x000fe200000114cb */
[----:B------:R-:W-:Y:S01]  /*1250*/  VIADD R33, R200, 0xc0 ;  /* 0x000000c0c8217836 */ /* 0x000fe20000000000 */
[----:B-1----:R-:W-:Y:S01]  /*1260*/  SHF.L.U64.HI R4, R209, 0x1, R8 ;  /* 0x00000001d1047819 */ /* 0x002fe20000010208 */
[----:B------:R0:W-:Y:S01]  /*1270*/  STL [R1+0x8], R5 ;  /* 0x0000080501007387 */ /* 0x0001e20000100800 */
[----:B------:R-:W-:Y:S01]  /*1280*/  SHF.L.U64.HI R8, R208, 0x1, R13 ;  /* 0x00000001d0087819 */ /* 0x000fe2000001020d */
[C---:B------:R-:W-:Y:S01]  /*1290*/  VIADD R32, R200.reuse, 0x100 ;  /* 0x00000100c8207836 */ /* 0x040fe20000000000 */
[----:B------:R-:W-:Y:S01]  /*12a0*/  SHF.R.S32.HI R29, RZ, 0x1f, R202 ;  /* 0x0000001fff1d7819 */ /* 0x000fe200000114ca */
[----:B------:R1:W-:Y:S01]  /*12b0*/  STL [R1+0xc], R4 ;  /* 0x00000c0401007387 */ /* 0x0003e20000100800 */
[----:B------:R-:W-:Y:S01]  /*12c0*/  SHF.R.S32.HI R31, RZ, 0x1f, R226 ;  /* 0x0000001fff1f7819 */ /* 0x000fe200000114e2 */
[----:B------:R-:W-:Y:S01]  /*12d0*/  VIADD R30, R200, 0x140 ;  /* 0x00000140c81e7836 */ /* 0x000fe20000000000 */
[----:B------:R-:W-:Y:S01]  /*12e0*/  SHF.R.S32.HI R20, RZ, 0x1f, R223 ;  /* 0x0000001fff147819 */ /* 0x000fe200000114df */
[----:B------:R2:W-:Y:S01]  /*12f0*/  STL [R1+0x10], R8 ;  /* 0x0000100801007387 */ /* 0x0005e20000100800 */
[----:B------:R-:W-:Y:S01]  /*1300*/  LOP3.LUT R3, R6, R3, R22, 0xf6, !PT ;  /* 0x0000000306037212 */ /* 0x000fe200078ef616 */
[C---:B------:R-:W-:Y:S01]  /*1310*/  VIADD R28, R200.reuse, 0x180 ;  /* 0x00000180c81c7836 */ /* 0x040fe20000000000 */
[----:B0-----:R-:W-:Y:S01]  /*1320*/  SHF.L.U64.HI R5, R207, 0x1, R10 ;  /* 0x00000001cf057819 */ /* 0x001fe2000001020a */
[----:B------:R-:W-:Y:S01]  /*1330*/  VIADD R24, R200, 0x1c0 ;  /* 0x000001c0c8187836 */ /* 0x000fe20000000000 */
[----:B------:R-:W-:Y:S01]  /*1340*/  IADD3 R222, R216, 0x26800, RZ ;  /* 0x00026800d8de7810 */ /* 0x000fe20007ffe0ff */
[----:B------:R-:W-:Y:S01]  /*1350*/  IMAD R3, R3, 0x2, R2 ;  /* 0x0000000203037824 */ /* 0x000fe200078e0202 */
[----:B-1----:R-:W-:Y:S01]  /*1360*/  SHF.L.U64.HI R4, R206, 0x1, R15 ;  /* 0x00000001ce047819 */ /* 0x002fe2000001020f */
[----:B------:R0:W-:Y:S01]  /*1370*/  STL [R1+0x14], R5 ;  /* 0x0000140501007387 */ /* 0x0001e20000100800 */
[----:B------:R-:W-:Y:S01]  /*1380*/  VIADD R218, R216, 0x26840 ;  /* 0x00026840d8da7836 */ /* 0x000fe20000000000 */
[----:B--2---:R-:W-:Y:S01]  /*1390*/  SHF.L.U64.HI R8, R205, 0x1, R12 ;  /* 0x00000001cd087819 */ /* 0x004fe2000001020c */
[C---:B------:R-:W-:Y:S01]  /*13a0*/  @P2 VIADD R218, R222.reuse, 0xffffffc0 ;  /* 0xffffffc0deda2836 */ /* 0x040fe20000000000 */
[----:B------:R1:W-:Y:S01]  /*13b0*/  STL [R1+0x18], R4 ;  /* 0x0000180401007387 */ /* 0x0003e20000100800 */
[----:B------:R-:W-:Y:S01]  /*13c0*/  SHF.R.S32.HI R229, RZ, 0x1f, R214 ;  /* 0x0000001fffe57819 */ /* 0x000fe200000114d6 */
[----:B------:R-:W-:Y:S01]  /*13d0*/  IMAD.IADD R222, R222, 0x1, R221 ;  /* 0x00000001dede7824 */ /* 0x000fe200078e02dd */
[----:B------:R-:W-:Y:S01]  /*13e0*/  SHF.R.S32.HI R17, RZ, 0x1f, R16 ;  /* 0x0000001fff117819 */ /* 0x000fe20000011410 */
[----:B------:R2:W-:Y:S01]  /*13f0*/  STL [R1+0x1c], R8 ;  /* 0x00001c0801007387 */ /* 0x0005e20000100800 */
[----:B------:R-:W-:Y:S01]  /*1400*/  SHF.R.S32.HI R198, RZ, 0x1f, R23 ;  /* 0x0000001fffc67819 */ /* 0x000fe20000011417 */
[----:B------:R-:W-:Y:S01]  /*1410*/  IMAD R228, R0, 0x8, R197 ;  /* 0x0000000800e47824 */ /* 0x000fe200078e02c5 */
[----:B0-----:R-:W-:Y:S01]  /*1420*/  SHF.L.U64.HI R5, R204, 0x1, R21 ;  /* 0x00000001cc057819 */ /* 0x001fe20000010215 */
[----:B------:R-:W-:Y:S01]  /*1430*/  IMAD.IADD R221, R221, 0x1, R218 ;  /* 0x00000001dddd7824 */ /* 0x000fe200078e02da */
[----:B------:R-:W-:-:S02]  /*1440*/  SHF.R.S32.HI R33, RZ, 0x1f, R33 ;  /* 0x0000001fff217819 */ /* 0x000fc40000011421 */
[----:B-1----:R-:W-:Y:S01]  /*1450*/  SHF.L.U64.HI R4, R203, 0x1, R14 ;  /* 0x00000001cb047819 */ /* 0x002fe2000001020e */
[----:B------:R0:W-:Y:S01]  /*1460*/  STL [R1+0x20], R5 ;  /* 0x0000200501007387 */ /* 0x0001e20000100800 */
[----:B------:R-:W-:Y:S02]  /*1470*/  SHF.R.S32.HI R32, RZ, 0x1f, R32 ;  /* 0x0000001fff207819 */ /* 0x000fe40000011420 */
[----:B--2---:R-:W-:Y:S01]  /*1480*/  SHF.L.U64.HI R8, R202, 0x1, R29 ;  /* 0x00000001ca087819 */ /* 0x004fe2000001021d */
[----:B------:R1:W-:Y:S01]  /*1490*/  STL [R1+0x24], R4 ;  /* 0x0000240401007387 */ /* 0x0003e20000100800 */
[----:B------:R-:W-:Y:S02]  /*14a0*/  SHF.R.S32.HI R30, RZ, 0x1f, R30 ;  /* 0x0000001fff1e7819 */ /* 0x000fe4000001141e */
[----:B------:R-:W-:Y:S01]  /*14b0*/  SHF.R.S32.HI R28, RZ, 0x1f, R28 ;  /* 0x0000001fff1c7819 */ /* 0x000fe2000001141c */
[----:B------:R2:W-:Y:S01]  /*14c0*/  STL [R1+0x28], R8 ;  /* 0x0000280801007387 */ /* 0x0005e20000100800 */
[----:B------:R-:W-:-:S02]  /*14d0*/  SHF.R.S32.HI R24, RZ, 0x1f, R24 ;  /* 0x0000001fff187819 */ /* 0x000fc40000011418 */
[----:B0-----:R-:W-:Y:S02]  /*14e0*/  SHF.L.U64.HI R5, R226, 0x1, R31 ;  /* 0x00000001e2057819 */ /* 0x001fe4000001021f */
[----:B------:R-:W-:Y:S02]  /*14f0*/  SHF.L.U64.HI R229, R214, 0x1, R229 ;  /* 0x00000001d6e57819 */ /* 0x000fe400000102e5 */
[----:B-1----:R-:W-:Y:S01]  /*1500*/  SHF.L.U64.HI R4, R223, 0x1, R20 ;  /* 0x00000001df047819 */ /* 0x002fe20000010214 */
[----:B------:R2:W-:Y:S04]  /*1510*/  STL [R1+0x2c], R5 ;  /* 0x00002c0501007387 */ /* 0x0005e80000100800 */
[----:B------:R2:W-:Y:S04]  /*1520*/  STL [R1+0x30], R4 ;  /* 0x0000300401007387 */ /* 0x0005e80000100800 */
[----:B------:R2:W-:Y:S02]  /*1530*/  STL [R1+0x50], R3 ;  /* 0x0000500301007387 */ /* 0x0005e40000100800 */
.L_x_8060:
[----:B0-23--:R-:W0:Y:S01]  /*1540*/  LDC.64 R4, c[0x0][0xc88] ;  /* 0x00032200ff047b82 */ /* 0x00de220000000a00 */
[----:B------:R-:W-:Y:S01]  /*1550*/  ULDC.64 UR4, c[0x0][0xa28] ;  /* 0x00028a0000047ab9 */ /* 0x000fe20000000a00 */
[----:B------:R-:W-:Y:S01]  /*1560*/  ULDC.64 UR8, c[0x0][0xa18] ;  /* 0x0002860000087ab9 */ /* 0x000fe20000000a00 */
[----:B------:R-:W-:Y:S01]  /*1570*/  ULDC.64 UR6, c[0x0][0xa08] ;  /* 0x0002820000067ab9 */ /* 0x000fe20000000a00 */
[----:B0-----:R-:W-:-:S05]  /*1580*/  IMAD.WIDE R4, R27, 0x4, R4 ;  /* 0x000000041b047825 */ /* 0x001fca00078e0204 */
[----:B------:R-:W2:Y:S01]  /*1590*/  LDG.E R0, desc[UR40][R4.64] ;  /* 0x0000002804007981 */ /* 0x000ea2000c1e1900 */
[----:B------:R-:W-:Y:S02]  /*15a0*/  ISETP.NE.U32.AND P2, PT, RZ, UR4, PT ;  /* 0x00000004ff007c0c */ /* 0x000fe4000bf45070 */
[----:B------:R-:W-:Y:S02]  /*15b0*/  ISETP.NE.U32.AND P1, PT, RZ, UR8, PT ;  /* 0x00000008ff007c0c */ /* 0x000fe4000bf25070 */
[----:B------:R-:W-:Y:S02]  /*15c0*/  ISETP.NE.AND.EX P2, PT, RZ, UR5, PT, P2 ;  /* 0x00000005ff007c0c */ /* 0x000fe4000bf45320 */
[----:B------:R-:W-:Y:S02]  /*15d0*/  ISETP.NE.AND.EX P1, PT, RZ, UR9, PT, P1 ;  /* 0x00000009ff007c0c */ /* 0x000fe4000bf25310 */
[----:B------:R-:W-:Y:S02]  /*15e0*/  ISETP.NE.U32.AND P0, PT, RZ, UR6, PT ;  /* 0x00000006ff007c0c */ /* 0x000fe4000bf05070 */
[----:B------:R-:W-:-:S02]  /*15f0*/  MOV R29, RZ ;  /* 0x000000ff001d7202 */ /* 0x000fc40000000f00 */
        /* <DEDUP_REMOVED lines=17> */
[----:B----4-:R-:W-:-:S03]  /*1710*/  @P1 IADD3 R6, P2, R31, UR8, RZ ;  /* 0x000000081f061c10 */ /* 0x010fc6000ff5e0ff */
[----:B------:R1:W5:Y:S01]  /*1720*/  @P0 LDG.E R29, desc[UR40][R8.64] ;  /* 0x00000028081d0981 */ /* 0x000362000c1e1900 */
[----:B------:R-:W-:-:S03]  /*1730*/  @P1 IADD3.X R7, R30, UR9, RZ, P2, !PT ;  /* 0x000000091e071c10 */ /* 0x000fc600097fe4ff */
[----:B------:R1:W-:Y:S01]  /*1740*/  STL [R1+0x34], R26 ;  /* 0x0000341a01007387 */ /* 0x0003e20000100800 */
[----:B------:R-:W-:Y:S01]  /*1750*/  UISETP.NE.U32.AND UP0, UPT, UR4, URZ, UPT ;  /* 0x0000003f0400728c */ /* 0x000fe2000bf05070 */
[----:B------:R-:W-:Y:S02]  /*1760*/  ULDC.64 UR8, c[0x0][0xa20] ;  /* 0x0002880000087ab9 */ /* 0x000fe40000000a00 */
[----:B------:R1:W5:Y:S01]  /*1770*/  @P1 LDG.E R184, desc[UR40][R6.64] ;  /* 0x0000002806b81981 */ /* 0x000362000c1e1900 */
[----:B------:R-:W-:Y:S01]  /*1780*/  UISETP.NE.AND.EX UP0, UPT, UR5, URZ, UPT, UP0 ;  /* 0x0000003f0500728c */ /* 0x000fe2000bf05300 */
[----:B------:R-:W-:Y:S01]  /*1790*/  ISETP.NE.U32.AND P2, PT, RZ, UR8, PT ;  /* 0x00000008ff007c0c */ /* 0x000fe2000bf45070 */
[----:B------:R-:W-:Y:S01]  /*17a0*/  ULDC UR4, c[0x0][0x424] ;  /* 0x0001090000047ab9 */ /* 0x000fe20000000800 */
[----:B------:R-:W-:Y:S01]  /*17b0*/  ULDC UR5, c[0x0][0x2f0] ;  /* 0x0000bc0000057ab9 */ /* 0x000fe20000000800 */
[----:B------:R-:W-:Y:S01]  /*17c0*/  USEL UR4, UR4, 0x1, UP0 ;  /* 0x0000000104047887 */ /* 0x000fe20008000000 */
[----:B------:R-:W-:Y:S01]  /*17d0*/  ISETP.NE.AND.EX P2, PT, RZ, UR9, PT, P2 ;  /* 0x00000009ff007c0c */ /* 0x000fe2000bf45320 */
[----:B------:R-:W-:-:S02]  /*17e0*/  IMAD.MOV.U32 R38, RZ, RZ, R0 ;  /* 0x000000ffff267224 */ /* 0x000fc400078e0000 */
[----:B------:R-:W-:-:S03]  /*17f0*/  UIMAD UR4, UR4, UR5, URZ ;  /* 0x00000005040472a4 */ /* 0x000fc6000f8e023f */
[----:B------:R-:W-:Y:S01]  /*1800*/  ULDC UR5, c[0x0][0x348] ;  /* 0x0000d20000057ab9 */ /* 0x000fe20000000800 */
[----:B-1----:R-:W-:Y:S08]  /*1810*/  @P1 BRA `(.L_x_7914) ;  /* 0x0000000000241947 */ /* 0x002ff00003800000 */
        /* <DEDUP_REMOVED lines=9> */
.L_x_7914:
[----:B------:R-:W-:Y:S02]  /*18b0*/  IMAD.U32 R27, RZ, RZ, UR5 ;  /* 0x00000005ff1b7e24 */ /* 0x000fe4000f8e00ff */
[----:B------:R-:W-:Y:S01]  /*18c0*/  IMAD.U32 R28, RZ, RZ, UR4 ;  /* 0x00000004ff1c7e24 */ /* 0x000fe2000f8e00ff */
[----:B------:R-:W-:Y:S06]  /*18d0*/  @!P2 BRA `(.L_x_7915) ;  /* 0x000000000010a947 */ /* 0x000fec0003800000 */
[----:B------:R-:W-:-:S04]  /*18e0*/  IADD3 R4, P0, R31, UR8, RZ ;  /* 0x000000081f047c10 */ /* 0x000fc8000ff1e0ff */
[----:B------:R-:W-:-:S05]  /*18f0*/  IADD3.X R5, R30, UR9, RZ, P0, !PT ;  /* 0x000000091e057c10 */ /* 0x000fca00087fe4ff */
[----:B------:R0:W5:Y:S01]  /*1900*/  LDG.E R28, desc[UR40][R4.64] ;  /* 0x00000028041c7981 */ /* 0x000162000c1e1900 */
[----:B------:R-:W-:Y:S05]  /*1910*/  BRA `(.L_x_7916) ;  /* 0x0000000000107947 */ /* 0x000fea0003800000 */
.L_x_7915:
[----:B------:R-:W-:Y:S05]  /*1920*/  @!P0 BRA `(.L_x_7916) ;  /* 0x00000000000c8947 */ /* 0x000fea0003800000 */
[----:B------:R-:W2:Y:S04]  /*1930*/  LDG.E R5, desc[UR40][R8.64] ;  /* 0x0000002808057981 */ /* 0x000ea8000c1e1900 */
[----:B------:R-:W2:Y:S02]  /*1940*/  LDG.E R28, desc[UR40][R8.64+0x4] ;  /* 0x00000428081c7981 */ /* 0x000ea4000c1e1900 */
[----:B--2---:R-:W-:-:S07]  /*1950*/  IMAD.IADD R28, R28, 0x1, -R5 ;  /* 0x000000011c1c7824 */ /* 0x004fce00078e0a05 */
.L_x_7916:
        /* <DEDUP_REMOVED lines=15> */
[----:B-1----:R-:W-:Y:S01]  /*1a50*/  ISETP.NE.AND P1, PT, R8, 0x1, PT ;  /* 0x000000010800780c */ /* 0x002fe20003f25270 */
[----:B------:R-:W-:Y:S01]  /*1a60*/  IMAD.SHL.U32 R201, R25, 0x40, RZ ;  /* 0x0000004019c97824 */ /* 0x000fe200078e00ff */
[----:B------:R-:W-:Y:S01]  /*1a70*/  PLOP3.LUT P3, PT, PT, PT, PT, 0x80, 0x0 ;  /* 0x000000000000781c */ /* 0x000fe20003f6f070 */
[----:B------:R-:W-:Y:S02]  /*1a80*/  IMAD.IADD R8, R28, 0x1, -R3 ;  /* 0x000000011c087824 */ /* 0x000fe400078e0a03 */
[----:B0-----:R-:W-:Y:S02]  /*1a90*/  VIADD R4, R201, 0x3f ;  /* 0x0000003fc9047836 */ /* 0x001fe40000000000 */
[----:B------:R-:W-:-:S05]  /*1aa0*/  IMAD.MOV R39, RZ, RZ, -R8 ;  /* 0x000000ffff277224 */ /* 0x000fca00078e0a08 */
[----:B------:R-:W-:Y:S01]  /*1ab0*/  VIMNMX R39, RZ, R39, !PT ;  /* 0x00000027ff277248 */ /* 0x000fe20007fe0100 */
[----:B------:R-:W0:Y:S08]  /*1ac0*/  @P1 LDC R11, c[0x0][0x44c] ;  /* 0x00011300ff0b1b82 */ /* 0x000e300000000800 */
[----:B------:R-:W1:Y:S01]  /*1ad0*/  @P1 LDC R5, c[0x0][0x450] ;  /* 0x00011400ff051b82 */ /* 0x000e620000000800 */
[----:B--2---:R-:W-:Y:S01]  /*1ae0*/  @P0 IADD3 R27, -R0, R9, RZ ;  /* 0x00000009001b0210 */ /* 0x004fe20007ffe1ff */
[----:B0-----:R-:W-:-:S04]  /*1af0*/  @P1 IMAD.HI.U32 R0, R4, R11, RZ ;  /* 0x0000000b04001227 */ /* 0x001fc800078e00ff */
[----:B------:R-:W-:Y:S01]  /*1b00*/  IMAD.IADD R185, R8, 0x1, R27 ;  /* 0x0000000108b97824 */ /* 0x000fe200078e021b */
[----:B-1----:R-:W-:-:S03]  /*1b10*/  @P1 SHF.R.U32.HI R4, RZ, R5, R0 ;  /* 0x00000005ff041219 */ /* 0x002fc60000011600 */
[C---:B------:R-:W-:Y:S01]  /*1b20*/  VIADD R0, R185.reuse, 0x3f ;  /* 0x0000003fb9007836 */ /* 0x040fe20000000000 */
[----:B------:R-:W-:-:S04]  /*1b30*/  IADD3 R40, R185, 0x40, -R184 ;  /* 0x00000040b9287810 */ /* 0x000fc80007ffe8b8 */
[----:B------:R-:W-:Y:S01]  /*1b40*/  SHF.R.S32.HI R3, RZ, 0x1f, R0 ;  /* 0x0000001fff037819 */ /* 0x000fe20000011400 */
[----:B------:R-:W-:-:S03]  /*1b50*/  IMAD.IADD R4, R40, 0x1, R4 ;  /* 0x0000000128047824 */ /* 0x000fc600078e0204 */
[----:B------:R-:W-:Y:S02]  /*1b60*/  LEA.HI R3, R3, R0, RZ, 0x6 ;  /* 0x0000000003037211 */ /* 0x000fe400078f30ff */
[----:B------:R-:W-:Y:S02]  /*1b70*/  SHF.R.S32.HI R5, RZ, 0x1f, R4 ;  /* 0x0000001fff057819 */ /* 0x000fe40000011404 */
[----:B------:R-:W-:Y:S02]  /*1b80*/  SHF.R.S32.HI R213, RZ, 0x6, R3 ;  /* 0x00000006ffd57819 */ /* 0x000fe40000011403 */
[----:B------:R-:W-:-:S04]  /*1b90*/  LEA.HI R5, R5, R4, RZ, 0x6 ;  /* 0x0000000405057211 */ /* 0x000fc800078f30ff */
[----:B------:R-:W-:-:S04]  /*1ba0*/  SHF.R.S32.HI R0, RZ, 0x6, R5 ;  /* 0x00000006ff007819 */ /* 0x000fc80000011405 */
[----:B------:R-:W-:-:S05]  /*1bb0*/  VIMNMX R0, R213, R0, PT ;  /* 0x00000000d5007248 */ /* 0x000fca0003fe0100 */
[----:B------:R-:W-:-:S05]  /*1bc0*/  IMAD R0, R0, 0x40, -R8 ;  /* 0x0000004000007824 */ /* 0x000fca00078e0a08 */
[----:B------:R-:W-:-:S04]  /*1bd0*/  VIMNMX R0, R0, R27, PT ;  /* 0x0000001b00007248 */ /* 0x000fc80003fe0100 */
        /* <DEDUP_REMOVED lines=29> */
.L_x_7919:
[----:B------:R-:W-:Y:S05]  /*1db0*/  BSYNC B6 ;  /* 0x0000000000067941 */ /* 0x000fea0003800000 */
.L_x_7918:
        /* <DEDUP_REMOVED lines=20> */
.L_x_7921:
[----:B------:R-:W-:Y:S05]  /*1f00*/  BSYNC B6 ;  /* 0x0000000000067941 */ /* 0x000fea0003800000 */
.L_x_7920:
        /* <DEDUP_REMOVED lines=9> */
[----:B------:R-:W-:Y:S01]  /*1fa0*/  @P0 IADD3.X R7, R30, UR5, RZ, P1, !PT ;  /* 0x000000051e070c10 */ /* 0x000fe20008ffe4ff */
[----:B------:R-:W-:-:S04]  /*1fb0*/  ULDC UR4, c[0x0][0x2f4] ;  /* 0x0000bd0000047ab9 */ /* 0x000fc80000000800 */
[----:B------:R4:W3:Y:S01]  /*1fc0*/  @P0 LDG.E R38, desc[UR40][R6.64] ;  /* 0x0000002806260981 */ /* 0x0008e2000c1e1900 */
[CC--:B0-----:R-:W-:Y:S01]  /*1fd0*/  IMAD R0, R3.reuse, R42.reuse, RZ ;  /* 0x0000002a03007224 */ /* 0x0c1fe200078e02ff */
[----:B------:R-:W-:Y:S01]  /*1fe0*/  SHF.R.S32.HI R191, RZ, 0x1f, R190 ;  /* 0x0000001fffbf7819 */ /* 0x000fe200000114be */
[----:B------:R-:W-:Y:S01]  /*1ff0*/  IMAD.WIDE.U32 R32, R194, R42, R16 ;  /* 0x0000002ac2207225 */ /* 0x000fe200078e0010 */
[----:B------:R-:W0:Y:S01]  /*2000*/  S2R R30, SR_TID.X ;  /* 0x00000000001e7919 */ /* 0x000e220000002100 */
[----:B------:R-:W-:Y:S02]  /*2010*/  SHF.L.U64.HI R41, R42, 0x6, R43 ;  /* 0x000000062a297819 */ /* 0x000fe4000001022b */
[-C--:B-1----:R-:W-:Y:S01]  /*2020*/  IMAD R3, R3, R4.reuse, RZ ;  /* 0x0000000403037224 */ /* 0x082fe200078e02ff */
[----:B------:R-:W-:Y:S01]  /*2030*/  SHF.L.U64.HI R44, R4, 0x6, R5 ;  /* 0x00000006042c7819 */ /* 0x000fe20000010205 */
[C---:B------:R-:W-:Y:S01]  /*2040*/  IMAD R9, R194.reuse, R43, R0 ;  /* 0x0000002bc2097224 */ /* 0x040fe200078e0200 */
[----:B----45:R-:W-:Y:S01]  /*2050*/  SHF.R.S32.HI R7, RZ, 0x1f, R24 ;  /* 0x0000001fff077819 */ /* 0x030fe20000011418 */
[----:B------:R-:W-:Y:S01]  /*2060*/  IMAD R11, R194, R5, R3 ;  /* 0x00000005c20b7224 */ /* 0x000fe200078e0203 */
[----:B------:R-:W-:Y:S01]  /*2070*/  ISETP.GE.AND P2, PT, R16, UR4, PT ;  /* 0x0000000410007c0c */ /* 0x000fe2000bf46270 */
[----:B------:R-:W-:Y:S01]  /*2080*/  IMAD.WIDE.U32 R34, R194, R4, R190 ;  /* 0x00000004c2227225 */ /* 0x000fe200078e00be */
[----:B--2---:R-:W-:-:S02]  /*2090*/  ISETP.GE.AND P0, PT, R16, R13, PT ;  /* 0x0000000d1000720c */ /* 0x004fc40003f06270 */
[----:B------:R-:W-:Y:S01]  /*20a0*/  IADD3 R0, R29, R28, RZ ;  /* 0x0000001c1d007210 */ /* 0x000fe20007ffe0ff */
[----:B------:R-:W-:Y:S01]  /*20b0*/  IMAD R8, R7, R42, RZ ;  /* 0x0000002a07087224 */ /* 0x000fe200078e02ff */
[----:B------:R-:W-:Y:S01]  /*20c0*/  SEL R3, R13, RZ, P0 ;  /* 0x000000ff0d037207 */ /* 0x000fe20000000000 */
[-C--:B------:R-:W-:Y:S01]  /*20d0*/  IMAD.WIDE.U32 R36, R194, R4.reuse, R16 ;  /* 0x00000004c2247225 */ /* 0x080fe200078e0010 */
[----:B------:R-:W-:Y:S02]  /*20e0*/  SHF.R.S32.HI R47, RZ, 0x1f, R26 ;  /* 0x0000001fff2f7819 */ /* 0x000fe4000001141a */
[----:B------:R-:W-:Y:S01]  /*20f0*/  ISETP.GE.AND P1, PT, R23, UR4, PT ;  /* 0x0000000417007c0c */ /* 0x000fe2000bf26270 */
[----:B------:R-:W-:Y:S01]  /*2100*/  IMAD.IADD R3, R16, 0x1, R3 ;  /* 0x0000000110037824 */ /* 0x000fe200078e0203 */
[----:B------:R-:W-:Y:S01]  /*2110*/  P2R R62, PR, RZ, 0x4 ;  /* 0x00000004ff3e7803 */ /* 0x000fe20000000000 */
[----:B------:R-:W-:Y:S01]  /*2120*/  IMAD R53, R24, R43, R8 ;  /* 0x0000002b18357224 */ /* 0x000fe200078e0208 */
[----:B---3--:R-:W-:Y:S01]  /*2130*/  LEA.HI R49, R49, 0x8, RZ, 0x19 ;  /* 0x0000000831317811 */ /* 0x008fe200078fc8ff */
[----:B------:R-:W-:Y:S01]  /*2140*/  IMAD R7, R7, R4, RZ ;  /* 0x0000000407077224 */ /* 0x000fe200078e02ff */
[----:B------:R-:W-:Y:S01]  /*2150*/  SHF.R.S32.HI R6, RZ, 0x1f, R3 ;  /* 0x0000001fff067819 */ /* 0x000fe20000011403 */
[----:B------:R-:W-:-:S02]  /*2160*/  IMAD.IADD R35, R35, 0x1, R11 ;  /* 0x0000000123237824 */ /* 0x000fc400078e020b */
[----:B------:R-:W-:Y:S01]  /*2170*/  IMAD.IADD R37, R11, 0x1, R37 ;  /* 0x000000010b257824 */ /* 0x000fe200078e0225 */
[----:B------:R-:W-:Y:S01]  /*2180*/  LEA.HI R3, R6, R3, RZ, 0x3 ;  /* 0x0000000306037211 */ /* 0x000fe200078f18ff */
[----:B------:R-:W-:Y:S02]  /*2190*/  IMAD.SHL.U32 R6, R195, 0x40, RZ ;  /* 0x00000040c3067824 */ /* 0x000fe400078e00ff */
[----:B------:R-:W-:Y:S01]  /*21a0*/  IMAD R7, R24, R5, R7 ;  /* 0x0000000518077224 */ /* 0x000fe200078e0207 */
[----:B------:R-:W-:Y:S01]  /*21b0*/  LOP3.LUT R55, R3, 0xfffffff8, RZ, 0xc0, !PT ;  /* 0xfffffff803377812 */ /* 0x000fe200078ec0ff */
[----:B0-----:R-:W-:Y:S01]  /*21c0*/  VIADD R30, R30, 0xffffff80 ;  /* 0xffffff801e1e7836 */ /* 0x001fe20000000000 */
[----:B------:R-:W-:Y:S01]  /*21d0*/  LOP3.LUT R43, R6, 0x1c0, RZ, 0xc0, !PT ;  /* 0x000001c0062b7812 */ /* 0x000fe200078ec0ff */
[----:B------:R-:W-:Y:S01]  /*21e0*/  IMAD.WIDE.U32 R20, R194, R42, R190 ;  /* 0x0000002ac2147225 */ /* 0x000fe200078e00be */
[----:B------:R-:W-:Y:S02]  /*21f0*/  SHF.R.S32.HI R60, RZ, 0x1f, R55 ;  /* 0x0000001fff3c7819 */ /* 0x000fe40000011437 */
[----:B------:R-:W-:Y:S01]  /*2200*/  SHF.R.S32.HI R10, RZ, 0x1f, R30 ;  /* 0x0000001fff0a7819 */ /* 0x000fe2000001141e */
[----:B------:R-:W-:Y:S01]  /*2210*/  IMAD.WIDE.U32 R34, R24, R4, R34 ;  /* 0x0000000418227225 */ /* 0x000fe200078e0022 */
[----:B------:R-:W-:-:S02]  /*2220*/  SHF.R.U32.HI R46, RZ, 0x3, R43 ;  /* 0x00000003ff2e7819 */ /* 0x000fc4000001162b */
[----:B------:R-:W-:Y:S01]  /*2230*/  LOP3.LUT R5, R43, 0x18, R16, 0xf8, !PT ;  /* 0x000000182b057812 */ /* 0x000fe200078ef810 */
[----:B------:R-:W-:Y:S01]  /*2240*/  IMAD.WIDE.U32 R36, R24, R4, R36 ;  /* 0x0000000418247225 */ /* 0x000fe200078e0024 */
[----:B------:R-:W-:-:S03]  /*2250*/  LEA.HI R10, R10, R30, RZ, 0x2 ;  /* 0x0000001e0a0a7211 */ /* 0x000fc600078f10ff */
[----:B------:R-:W-:Y:S01]  /*2260*/  IMAD.SHL.U32 R45, R4, 0x40, RZ ;  /* 0x00000040042d7824 */ /* 0x000fe200078e00ff */
[----:B------:R-:W-:Y:S01]  /*2270*/  LOP3.LUT R4, R5, R46, RZ, 0x3c, !PT ;  /* 0x0000002e05047212 */ /* 0x000fe200078e3cff */
[----:B------:R-:W-:Y:S01]  /*2280*/  IMAD.IADD R21, R21, 0x1, R9 ;  /* 0x0000000115157824 */ /* 0x000fe200078e0209 */
[----:B------:R-:W-:Y:S01]  /*2290*/  LOP3.LUT R10, R10, 0xfffffffc, RZ, 0xc0, !PT ;  /* 0xfffffffc0a0a7812 */ /* 0x000fe200078ec0ff */
[----:B------:R-:W-:Y:S01]  /*22a0*/  IMAD.IADD R33, R9, 0x1, R33 ;  /* 0x0000000109217824 */ /* 0x000fe200078e0221 */
[----:B------:R-:W-:Y:S01]  /*22b0*/  LOP3.LUT R5, R43, 0x38, R3, 0xf8, !PT ;  /* 0x000000382b057812 */ /* 0x000fe200078ef803 */
[----:B------:R-:W-:Y:S02]  /*22c0*/  IMAD R51, R227, 0x200, R4 ;  /* 0x00000200e3337824 */ /* 0x000fe400078e0204 */
[----:B------:R-:W-:Y:S01]  /*22d0*/  IMAD.WIDE.U32 R20, R24, R42, R20 ;  /* 0x0000002a18147225 */ /* 0x000fe200078e0014 */
[----:B------:R-:W-:-:S03]  /*22e0*/  LOP3.LUT R4, R5, R46, RZ, 0x3c, !PT ;  /* 0x0000002e05047212 */ /* 0x000fc600078e3cff */
[----:B------:R-:W-:Y:S02]  /*22f0*/  IMAD.IADD R10, R30, 0x1, -R10 ;  /* 0x000000011e0a7824 */ /* 0x000fe400078e0a0a */
[----:B------:R-:W-:-:S03]  /*2300*/  IMAD.WIDE.U32 R32, R24, R42, R32 ;  /* 0x0000002a18207225 */ /* 0x000fc600078e0020 */
[----:B------:R-:W-:Y:S01]  /*2310*/  LEA R48, R10, R194, 0x6 ;  /* 0x000000c20a307211 */ /* 0x000fe200078e30ff */
[----:B------:R-:W-:Y:S02]  /*2320*/  IMAD.IADD R52, R21, 0x1, R53 ;  /* 0x0000000115347824 */ /* 0x000fe400078e0235 */
[----:B------:R-:W-:Y:S02]  /*2330*/  IMAD.SHL.U32 R42, R42, 0x40, RZ ;  /* 0x000000402a2a7824 */ /* 0x000fe400078e00ff */
[----:B------:R-:W-:Y:S02]  /*2340*/  IMAD.SHL.U32 R50, R13, 0x2, RZ ;  /* 0x000000020d327824 */ /* 0x000fe400078e00ff */
[----:B------:R-:W-:Y:S02]  /*2350*/  IMAD.IADD R53, R53, 0x1, R33 ;  /* 0x0000000135357824 */ /* 0x000fe400078e0221 */
[----:B------:R-:W-:Y:S02]  /*2360*/  IMAD.IADD R54, R35, 0x1, R7 ;  /* 0x0000000123367824 */ /* 0x000fe400078e0207 */
[----:B------:R-:W-:-:S02]  /*2370*/  IMAD.IADD R58, R7, 0x1, R37 ;  /* 0x00000001073a7824 */ /* 0x000fc400078e0225 */
[----:B------:R-:W-:Y:S01]  /*2380*/  IMAD R61, R227, 0x200, R4 ;  /* 0x00000200e33d7824 */ /* 0x000fe200078e0204 */
[----:B------:R-:W-:-:S07]  /*2390*/  SHF.R.S32.HI R59, RZ, 0x1f, R38 ;  /* 0x0000001fff3b7819 */ /* 0x000fce0000011426 */
.L_x_7954:
[----:B0-----:R-:W0:Y:S01]  /*23a0*/  LDC R65, c[0x0][0x430] ;  /* 0x00010c00ff417b82 */ /* 0x001e220000000800 */
[----:B------:R-:W-:Y:S02]  /*23b0*/  VIADD R25, R25, 0xffffffff ;  /* 0xffffffff19197836 */ /* 0x000fe40000000000 */
[----:B------:R-:W-:Y:S02]  /*23c0*/  IMAD.MOV.U32 R64, RZ, RZ, RZ ;  /* 0x000000ffff407224 */ /* 0x000fe400078e00ff */
[----:B------:R-:W-:-:S03]  /*23d0*/  IMAD R4, R25, 0x40, R48 ;  /* 0x0000004019047824 */ /* 0x000fc600078e0230 */
[----:B------:R-:W1:Y:S02]  /*23e0*/  LDC R71, c[0x0][0x3f4] ;  /* 0x0000fd00ff477b82 */ /* 0x000e640000000800 */
[----:B------:R-:W-:Y:S02]  /*23f0*/  ISETP.GE.AND P2, PT, R4, R27, PT ;  /* 0x0000001b0400720c */ /* 0x000fe40003f46270 */
[----:B------:R-:W-:Y:S02]  /*2400*/  IADD3 R12, R0, R4, RZ ;  /* 0x00000004000c7210 */ /* 0x000fe40007ffe0ff */
[----:B------:R-:W-:-:S03]  /*2410*/  ISETP.GT.OR P2, PT, R48, 0x3f, P2 ;  /* 0x0000003f3000780c */ /* 0x000fc60001744670 */
[----:B------:R-:W-:Y:S01]  /*2420*/  IMAD.MOV.U32 R8, RZ, RZ, R12 ;  /* 0x000000ffff087224 */ /* 0x000fe200078e000c */
[----:B0-----:R-:W-:-:S09]  /*2430*/  ISETP.NE.AND P3, PT, R65, 0x1, PT ;  /* 0x000000014100780c */ /* 0x001fd20003f65270 */
[----:B------:R-:W0:Y:S08]  /*2440*/  @!P2 LDC.64 R6, c[0x0][0x428] ;  /* 0x00010a00ff06ab82 */ /* 0x000e300000000a00 */
[----:B--2---:R-:W2:Y:S08]  /*2450*/  @!P2 LDC.64 R4, c[0x0][0x418] ;  /* 0x00010600ff04ab82 */ /* 0x004eb00000000a00 */
[----:B---3--:R-:W3:Y:S08]  /*2460*/  @P3 LDC R9, c[0x0][0x434] ;  /* 0x00010d00ff093b82 */ /* 0x008ef00000000800 */
        /* <DEDUP_REMOVED lines=28> */
[----:B------:R-:W-:-:S03]  /*2630*/  ISETP.NE.AND P3, PT, RZ, UR6, PT ;  /* 0x00000006ff007c0c */ /* 0x000fc6000bf65270 */
        /* <DEDUP_REMOVED lines=12> */
[-C--:B------:R-:W-:Y:S01]  /*2700*/  IMAD R9, R41, R25.reuse, RZ ;  /* 0x0000001929097224 */ /* 0x080fe200078e02ff */
[----:B------:R-:W-:Y:S01]  /*2710*/  LEA R70, P4, R6, UR4, 0x1 ;  /* 0x0000000406467c11 */ /* 0x000fe2000f8808ff */
[----:B------:R-:W-:Y:S01]  /*2720*/  IMAD.WIDE.U32 R4, R42, R25, RZ ;  /* 0x000000192a047225 */ /* 0x000fe200078e00ff */
[----:B------:R-:W-:-:S03]  /*2730*/  IADD3 R69, R7, R69, RZ ;  /* 0x0000004507457210 */ /* 0x000fc60007ffe0ff */
[----:B------:R-:W-:Y:S01]  /*2740*/  IMAD R9, R10, R42, R9 ;  /* 0x0000002a0a097224 */ /* 0x000fe200078e0209 */
[----:B------:R-:W-:-:S03]  /*2750*/  LEA.HI.X R69, R6, UR5, R69, 0x1, P4 ;  /* 0x0000000506457c11 */ /* 0x000fc6000a0f0c45 */
[----:B------:R-:W-:Y:S01]  /*2760*/  IMAD.IADD R11, R5, 0x1, R9 ;  /* 0x00000001050b7824 */ /* 0x000fe200078e0209 */
        /* <DEDUP_REMOVED lines=32> */
.L_x_7926:
[----:B------:R-:W-:Y:S05]  /*2970*/  BSYNC B1 ;  /* 0x0000000000017941 */ /* 0x000fea0003800000 */
.L_x_7925:
[----:B------:R-:W-:Y:S01]  /*2980*/  ISETP.NE.AND P3, PT, R189, 0x3, PT ;  /* 0x00000003bd00780c */ /* 0x000fe20003f65270 */
[----:B0----5:R-:W-:Y:S02]  /*2990*/  IMAD.MOV.U32 R4, RZ, RZ, R8 ;  /* 0x000000ffff047224 */ /* 0x021fe400078e0008 */
[----:B------:R-:W-:Y:S02]  /*29a0*/  IMAD.MOV.U32 R5, RZ, RZ, R9 ;  /* 0x000000ffff057224 */ /* 0x000fe400078e0009 */
[----:B------:R-:W-:Y:S02]  /*29b0*/  IMAD.MOV.U32 R6, RZ, RZ, R30 ;  /* 0x000000ffff067224 */ /* 0x000fe400078e001e */
[----:B------:R-:W-:Y:S01]  /*29c0*/  IMAD.MOV.U32 R7, RZ, RZ, R31 ;  /* 0x000000ffff077224 */ /* 0x000fe200078e001f */
[----:B------:R-:W-:Y:S01]  /*29d0*/  PRMT R77, R4, 0x5410, R5 ;  /* 0x00005410044d7816 */ /* 0x000fe20000000005 */
[----:B------:R-:W-:Y:S01]  /*29e0*/  IMAD.MOV.U32 R5, RZ, RZ, R29 ;  /* 0x000000ffff057224 */ /* 0x000fe200078e001d */
[----:B------:R-:W-:-:S02]  /*29f0*/  MOV R4, R28 ;  /* 0x0000001c00047202 */ /* 0x000fc40000000f00 */
[----:B------:R-:W-:Y:S01]  /*2a00*/  PRMT R78, R6, 0x5410, R7 ;  /* 0x00005410064e7816 */ /* 0x000fe20000000007 */
[----:B------:R-:W-:Y:S01]  /*2a10*/  IMAD.MOV.U32 R6, RZ, RZ, R56 ;  /* 0x000000ffff067224 */ /* 0x000fe200078e0038 */
[----:B------:R-:W-:Y:S01]  /*2a20*/  PRMT R79, R4, 0x5410, R5 ;  /* 0x00005410044f7816 */ /* 0x000fe20000000005 */
[----:B------:R-:W-:-:S05]  /*2a30*/  IMAD.MOV.U32 R7, RZ, RZ, R57 ;  /* 0x000000ffff077224 */ /* 0x000fca00078e0039 */
[----:B------:R-:W-:Y:S01]  /*2a40*/  PRMT R80, R6, 0x5410, R7 ;  /* 0x0000541006507816 */ /* 0x000fe20000000007 */
[----:B------:R-:W-:Y:S06]  /*2a50*/  @!P3 BRA `(.L_x_7927) ;  /* 0x000000000004b947 */ /* 0x000fec0003800000 */
[----:B------:R-:W-:Y:S01]  /*2a60*/  BPT.TRAP 0x1 ;  /* 0x000000040000795c */ /* 0x000fe20000300000 */
.L_x_7927:
[----:B------:R-:W-:Y:S01]  /*2a70*/  IMAD R63, R188, 0x8, R2 ;  /* 0x00000008bc3f7824 */ /* 0x000fe200078e0202 */
[----:B------:R-:W-:Y:S01]  /*2a80*/  SHF.L.U32 R74, R193, 0x1f, RZ ;  /* 0x0000001fc14a7819 */ /* 0x000fe200000006ff */
[----:B------:R-:W-:Y:S03]  /*2a90*/  BSSY B1, `(.L_x_7928) ;  /* 0x0000003000017945 */ /* 0x000fe60003800000 */
[----:B------:R-:W0:Y:S02]  /*2aa0*/  SYNCS.PHASECHK.TRANS64.TRYWAIT P5, [R63+URZ+0x28c90], R74 ;  /* 0x028c904a3f0075a7 */ /* 0x000e2400080a017f */
[----:B0-----:R-:W-:Y:S05]  /*2ab0*/  @!P5 BRA `(.L_x_7929) ;  /* 0x0000017c0010d947 */ /* 0x001fea0003800000 */
.L_x_8189:
[----:B------:R-:W-:Y:S05]  /*2ac0*/  BSYNC B1 ;  /* 0x0000000000017941 */ /* 0x000fea0003800000 */
.L_x_7928:
[----:B------:R-:W-:-:S03]  /*2ad0*/  UMOV UR4, 0xffffffff ;  /* 0xffffffff00047882 */ /* 0x000fc60000000000 */
[----:B------:R-:W-:Y:S05]  /*2ae0*/  BRA.DIV UR4, `(.L_x_7930) ;  /* 0x0000017e04187947 */ /* 0x000fea000b800000 */
[----:B------:R-:W1:Y:S04]  /*2af0*/  SHFL.IDX PT, R69, R69, RZ, 0x1c1f ;  /* 0x001c1fff45457589 */ /* 0x000e6800000e0000 */
[----:B------:R2:W3:Y:S02]  /*2b00*/  SHFL.IDX PT, R14, R70, RZ, 0x1c1f ;  /* 0x001c1fff460e7589 */ /* 0x0004e400000e0000 */
.L_x_8193:
        /* <DEDUP_REMOVED lines=21> */
[CC--:B--2---:R-:W-:Y:S01]  /*2c60*/  FMUL.FTZ R70, R6.reuse, R31.reuse ;  /* 0x0000001f06467220 */ /* 0x0c4fe20000410000 */
        /* <DEDUP_REMOVED lines=29> */
.L_x_7935:
[----:B------:R-:W-:Y:S05]  /*2e40*/  BSYNC B2 ;  /* 0x0000000000027941 */ /* 0x000fea0003800000 */
.L_x_7934:
[----:B0-----:R4:W-:Y:S02]  /*2e50*/  ST.E.128 desc[UR40][R10.64], R4 ;  /* 0x000000040a007985 */ /* 0x0019e4000c101d28 */
.L_x_7933:
[----:B------:R-:W-:Y:S05]  /*2e60*/  BSYNC B1 ;  /* 0x0000000000017941 */ /* 0x000fea0003800000 */
.L_x_7932:
        /* <DEDUP_REMOVED lines=53> */
.L_x_7937:
[----:B------:R-:W-:Y:S05]  /*31c0*/  BSYNC B1 ;  /* 0x0000000000017941 */ /* 0x000fea0003800000 */
.L_x_7936:
[----:B-1----:R1:W-:Y:S01]  /*31d0*/  ST.E.128 desc[UR40][R10.64], R4 ;  /* 0x000000040a007985 */ /* 0x0023e2000c101d28 */
[----:B------:R-:W-:Y:S05]  /*31e0*/  BRA `(.L_x_7931) ;  /* 0x0000000c00787947 */ /* 0x000fea0003800000 */
.L_x_7924:
        /* <DEDUP_REMOVED lines=8> */
[----:B------:R-:W-:Y:S01]  /*3270*/  @!P3 IMAD R15, R10, R45, R4 ;  /* 0x0000002d0a0fb224 */ /* 0x000fe200078e0204 */
[----:B------:R-:W-:Y:S01]  /*3280*/  @!P3 MOV R4, R36 ;  /* 0x000000240004b202 */ /* 0x000fe20000000f00 */
[----:B------:R-:W1:Y:S01]  /*3290*/  @!P3 LDC.64 R8, c[0x0][0x400] ;  /* 0x00010000ff08bb82 */ /* 0x000e620000000a00 */
[----:B------:R-:W-:-:S03]  /*32a0*/  @!P3 IMAD.X R7, R11, 0x1, R53, P5 ;  /* 0x000000010b07b824 */ /* 0x000fc600028e0635 */
        /* <DEDUP_REMOVED lines=32> */
.L_x_7938:
[----:B------:R-:W-:Y:S01]  /*34b0*/  IMAD R63, R188, 0x8, R2 ;  /* 0x00000008bc3f7824 */ /* 0x000fe200078e0202 */
[----:B------:R-:W-:Y:S01]  /*34c0*/  SHF.L.U32 R74, R193, 0x1f, RZ ;  /* 0x0000001fc14a7819 */ /* 0x000fe200000006ff */
[----:B------:R-:W-:Y:S03]  /*34d0*/  BSSY B1, `(.L_x_7939) ;  /* 0x0000003000017945 */ /* 0x000fe60003800000 */
[----:B------:R-:W0:Y:S02]  /*34e0*/  SYNCS.PHASECHK.TRANS64.TRYWAIT P6, [R63+URZ+0x28c90], R74 ;  /* 0x028c904a3f0075a7 */ /* 0x000e2400080c017f */
[----:B0-----:R-:W-:Y:S05]  /*34f0*/  @!P6 BRA `(.L_x_7940) ;  /* 0x0000017000dce947 */ /* 0x001fea0003800000 */
.L_x_8194:
[----:B------:R-:W-:Y:S05]  /*3500*/  BSYNC B1 ;  /* 0x0000000000017941 */ /* 0x000fea0003800000 */
.L_x_7939:
[----:B------:R-:W-:-:S03]  /*3510*/  UMOV UR4, 0xffffffff ;  /* 0xffffffff00047882 */ /* 0x000fc60000000000 */
[----:B------:R-:W-:Y:S05]  /*3520*/  BRA.DIV UR4, `(.L_x_7941) ;  /* 0x0000017204e47947 */ /* 0x000fea000b800000 */
[----:B------:R-:W1:Y:S04]  /*3530*/  SHFL.IDX PT, R69, R69, RZ, 0x1c1f ;  /* 0x001c1fff45457589 */ /* 0x000e6800000e0000 */
[----:B------:R-:W2:Y:S02]  /*3540*/  SHFL.IDX PT, R70, R70, RZ, 0x1c1f ;  /* 0x001c1fff46467589 */ /* 0x000ea400000e0000 */
.L_x_8198:
        /* <DEDUP_REMOVED lines=14> */
[----:B------:R-:W-:Y:S01]  /*3630*/  LOP3.LUT R8, R9, R46, RZ, 0x3c, !PT ;  /* 0x0000002e09087212 */ /* 0x000fe200078e3cff */
[----:B------:R-:W-:-:S04]  /*3640*/  IMAD.IADD R9, R61, 0x1, R72 ;  /* 0x000000013d097824 */ /* 0x000fc800078e0248 */
[----:B------:R-:W-:Y:S02]  /*3650*/  IMAD R11, R227, 0x200, R8 ;  /* 0x00000200e30b7824 */ /* 0x000fe400078e0208 */
[----:B------:R-:W-:Y:S02]  /*3660*/  IMAD R9, R9, 0x2, R2 ;  /* 0x0000000209097824 */ /* 0x000fe400078e0202 */
[----:B------:R-:W-:-:S04]  /*3670*/  IMAD.IADD R11, R72, 0x1, R11 ;  /* 0x00000001480b7824 */ /* 0x000fc800078e020b */
[----:B------:R-:W-:Y:S02]  /*3680*/  IMAD R12, R11, 0x2, R2 ;  /* 0x000000020b0c7824 */ /* 0x000fe400078e0202 */
[----:B------:R-:W1:Y:S04]  /*3690*/  LDS.128 R8, [R9+0x22400] ;  /* 0x0224000009087984 */ /* 0x000e680000000c00 */
[----:B------:R-:W2:Y:S01]  /*36a0*/  LDS.128 R12, [R12+0x22400] ;  /* 0x022400000c0c7984 */ /* 0x000ea20000000c00 */
[----:B------:R-:W-:Y:S05]  /*36b0*/  @P5 BRA `(.L_x_7943) ;  /* 0x0000000400485947 */ /* 0x000fea0003800000 */
[--C-:B------:R-:W-:Y:S02]  /*36c0*/  SHF.R.U64 R83, R28, 0x10, R29.reuse ;  /* 0x000000101c537819 */ /* 0x100fe4000000121d */
[----:B------:R-:W-:Y:S01]  /*36d0*/  SHF.R.U32.HI R28, RZ, 0x10, R29 ;  /* 0x00000010ff1c7819 */ /* 0x000fe2000001161d */
[----:B------:R-:W-:Y:S01]  /*36e0*/  HADD2.F32 R29, -RZ, R73.H1_H1 ;  /* 0x30000049ff1d7230 */ /* 0x000fe20000004100 */
[--C-:B------:R-:W-:Y:S02]  /*36f0*/  SHF.R.U64 R85, R4, 0x10, R5.reuse ;  /* 0x0000001004557819 */ /* 0x100fe40000001205 */
[----:B------:R-:W-:Y:S01]  /*3700*/  SHF.R.U32.HI R72, RZ, 0x10, R5 ;  /* 0x00000010ff487819 */ /* 0x000fe20000011605 */
[----:B-1----:R-:W-:Y:S01]  /*3710*/  HADD2.F32 R5, -RZ, R9.H0_H0 ;  /* 0x20000009ff057230 */ /* 0x002fe20000004100 */
[----:B------:R-:W-:Y:S01]  /*3720*/  SHF.R.U64 R4, R6, 0x10, R7 ;  /* 0x0000001006047819 */ /* 0x000fe20000001207 */
[--C-:B--2---:R-:W-:Y:S01]  /*3730*/  HADD2.F32 R6, -RZ, R13.reuse.H0_H0 ;  /* 0x2000000dff067230 */ /* 0x104fe20000004100 */
[----:B------:R-:W-:Y:S01]  /*3740*/  SHF.R.U64 R81, R30, 0x10, R31 ;  /* 0x000000101e517819 */ /* 0x000fe2000000121f */
[----:B------:R-:W-:Y:S01]  /*3750*/  HADD2.F32 R13, -RZ, R13.H1_H1 ;  /* 0x3000000dff0d7230 */ /* 0x000fe20000004100 */
        /* <DEDUP_REMOVED lines=9> */
[C---:B------:R-:W-:Y:S02]  /*37f0*/  FMUL.FTZ R30, R9.reuse, R30 ;  /* 0x0000001e091e7220 */ /* 0x040fe40000410000 */
[-C--:B------:R-:W-:Y:S01]  /*3800*/  FFMA.FTZ R31, R6, R7.reuse, R29 ;  /* 0x00000007061f7223 */ /* 0x080fe2000001001d */
[-C--:B------:R-:W-:Y:S01]  /*3810*/  FFMA.FTZ R73, R9, R28.reuse, -R78 ;  /* 0x0000001c09497223 */ /* 0x080fe2000001084e */
[----:B------:R-:W-:Y:S01]  /*3820*/  FFMA.FTZ R72, R5, R7, -R72 ;  /* 0x0000000705487223 */ /* 0x000fe20000010848 */
[----:B------:R-:W-:Y:S01]  /*3830*/  FFMA.FTZ R78, R13, R28, R30 ;  /* 0x0000001c0d4e7223 */ /* 0x000fe2000001001e */
[----:B------:R-:W-:-:S02]  /*3840*/  HADD2.F32 R9, -RZ, R79.H0_H0 ;  /* 0x2000004fff097230 */ /* 0x000fc40000004100 */
[--C-:B------:R-:W-:Y:S02]  /*3850*/  HADD2.F32 R6, -RZ, R15.reuse.H0_H0 ;  /* 0x2000000fff067230 */ /* 0x100fe40000004100 */
[----:B------:R-:W-:Y:S01]  /*3860*/  HADD2.F32 R15, -RZ, R15.H1_H1 ;  /* 0x3000000fff0f7230 */ /* 0x000fe20000004100 */
[----:B------:R-:W-:Y:S01]  /*3870*/  F2FP.F16.F32.PACK_AB R31, R78, R31 ;  /* 0x0000001f4e1f723e */ /* 0x000fe200000000ff */
[----:B------:R-:W-:Y:S02]  /*3880*/  HADD2.F32 R5, -RZ, R11.H0_H0 ;  /* 0x2000000bff057230 */ /* 0x000fe40000004100 */
[-C--:B------:R-:W-:Y:S01]  /*3890*/  FMUL.FTZ R80, R6, R9.reuse ;  /* 0x0000000906507220 */ /* 0x080fe20000410000 */
[----:B------:R-:W-:Y:S02]  /*38a0*/  HADD2.F32 R30, -RZ, R75.H0_H0 ;  /* 0x2000004bff1e7230 */ /* 0x000fe40000004100 */
[----:B------:R-:W-:Y:S02]  /*38b0*/  HADD2.F32 R11, -RZ, R11.H1_H1 ;  /* 0x3000000bff0b7230 */ /* 0x000fe40000004100 */
[----:B------:R-:W-:Y:S01]  /*38c0*/  FMUL.FTZ R9, R5, R9 ;  /* 0x0000000905097220 */ /* 0x000fe20000410000 */
[----:B------:R-:W-:-:S02]  /*38d0*/  HADD2.F32 R7, -RZ, R79.H1_H1 ;  /* 0x3000004fff077230 */ /* 0x000fc40000004100 */
[-C--:B------:R-:W-:Y:S01]  /*38e0*/  FMUL.FTZ R82, R15, R30.reuse ;  /* 0x0000001e0f527220 */ /* 0x080fe20000410000 */
[----:B------:R-:W-:Y:S02]  /*38f0*/  HADD2.F32 R28, -RZ, R77.H0_H0 ;  /* 0x2000004dff1c7230 */ /* 0x000fe40000004100 */
[----:B------:R-:W-:Y:S01]  /*3900*/  FMUL.FTZ R84, R11, R30 ;  /* 0x0000001e0b547220 */ /* 0x000fe20000410000 */
[----:B------:R-:W-:Y:S02]  /*3910*/  HADD2.F32 R13, -RZ, R83.H0_H0 ;  /* 0x20000053ff0d7230 */ /* 0x000fe40000004100 */
[-C--:B------:R-:W-:Y:S01]  /*3920*/  FFMA.FTZ R30, R6, R7.reuse, R9 ;  /* 0x00000007061e7223 */ /* 0x080fe20000010009 */
[----:B------:R-:W-:Y:S01]  /*3930*/  FFMA.FTZ R80, R5, R7, -R80 ;  /* 0x0000000705507223 */ /* 0x000fe20000010850 */
[-C--:B------:R-:W-:Y:S01]  /*3940*/  FFMA.FTZ R77, R11, R28.reuse, -R82 ;  /* 0x0000001c0b4d7223 */ /* 0x080fe20000010852 */
[----:B------:R-:W-:Y:S02]  /*3950*/  HADD2.F32 R11, -RZ, R87.H0_H0 ;  /* 0x20000057ff0b7230 */ /* 0x000fe40000004100 */
[----:B------:R-:W-:Y:S01]  /*3960*/  FFMA.FTZ R79, R15, R28, R84 ;  /* 0x0000001c0f4f7223 */ /* 0x000fe20000010054 */
[----:B------:R-:W-:-:S02]  /*3970*/  HADD2.F32 R6, -RZ, R12.H0_H0 ;  /* 0x2000000cff067230 */ /* 0x000fc40000004100 */
[----:B------:R-:W-:Y:S02]  /*3980*/  HADD2.F32 R5, -RZ, R8.H0_H0 ;  /* 0x20000008ff057230 */ /* 0x000fe40000004100 */
        /* <DEDUP_REMOVED lines=33> */
[----:B------:R-:W-:Y:S02]  /*3ba0*/  F2FP.F16.F32.PACK_AB R11, R77, R80 ;  /* 0x000000504d0b723e */ /* 0x000fe400000000ff */
[----:B------:R-:W-:-:S02]  /*3bb0*/  F2FP.F16.F32.PACK_AB R10, R75, R4 ;  /* 0x000000044b0a723e */ /* 0x000fc400000000ff */
[----:B------:R-:W-:Y:S02]  /*3bc0*/  F2FP.F16.F32.PACK_AB R14, R14, R29 ;  /* 0x0000001d0e0e723e */ /* 0x000fe400000000ff */
[----:B------:R-:W-:-:S07]  /*3bd0*/  MOV R15, R30 ;  /* 0x0000001e000f7202 */ /* 0x000fce0000000f00 */
.L_x_7943:
[----:B------:R-:W-:Y:S05]  /*3be0*/  BSYNC B1 ;  /* 0x0000000000017941 */ /* 0x000fea0003800000 */
.L_x_7942:
[----:B-1----:R1:W-:Y:S01]  /*3bf0*/  ST.E.128 desc[UR40][R56.64], R8 ;  /* 0x0000000838007985 */ /* 0x0023e2000c101d28 */
[----:B------:R-:W-:Y:S01]  /*3c00*/  ISETP.GE.AND P4, PT, R76, R71, PT ;  /* 0x000000474c00720c */ /* 0x000fe20003f86270 */
[----:B------:R-:W-:Y:S02]  /*3c10*/  IMAD.MOV.U32 R4, RZ, RZ, R70 ;  /* 0x000000ffff047224 */ /* 0x000fe400078e0046 */
[----:B------:R-:W-:-:S10]  /*3c20*/  IMAD.MOV.U32 R5, RZ, RZ, R69 ;  /* 0x000000ffff057224 */ /* 0x000fd400078e0045 */
[----:B------:R-:W-:Y:S05]  /*3c30*/  @P4 BRA `(.L_x_7931) ;  /* 0x0000000000e44947 */ /* 0x000fea0003800000 */
[----:B------:R-:W-:-:S05]  /*3c40*/  IMAD.WIDE R4, R76, 0x2, R4 ;  /* 0x000000024c047825 */ /* 0x000fca00078e0204 */
[----:B--2---:R2:W-:Y:S01]  /*3c50*/  ST.E.128 desc[UR40][R4.64], R12 ;  /* 0x0000000c04007985 */ /* 0x0045e2000c101d28 */
[----:B------:R-:W-:Y:S05]  /*3c60*/  BRA `(.L_x_7931) ;  /* 0x0000000000d87947 */ /* 0x000fea0003800000 */
.L_x_7923:
[----:B------:R-:W-:-:S13]  /*3c70*/  ISETP.NE.AND P3, PT, R189, 0x3, PT ;  /* 0x00000003bd00780c */ /* 0x000fda0003f65270 */
[----:B------:R-:W-:Y:S05]  /*3c80*/  @!P3 BRA `(.L_x_7944) ;  /* 0x000000000004b947 */ /* 0x000fea0003800000 */
[----:B------:R-:W-:Y:S01]  /*3c90*/  BPT.TRAP 0x1 ;  /* 0x000000040000795c */ /* 0x000fe20000300000 */
.L_x_7944:
[----:B------:R-:W-:Y:S01]  /*3ca0*/  IMAD R63, R188, 0x8, R2 ;  /* 0x00000008bc3f7824 */ /* 0x000fe200078e0202 */
[----:B------:R-:W-:Y:S01]  /*3cb0*/  SHF.L.U32 R74, R193, 0x1f, RZ ;  /* 0x0000001fc14a7819 */ /* 0x000fe200000006ff */
[----:B------:R-:W-:Y:S01]  /*3cc0*/  BSSY B1, `(.L_x_7945) ;  /* 0x0000004000017945 */ /* 0x000fe20003800000 */
[----:B------:R-:W-:Y:S02]  /*3cd0*/  SHF.R.S32.HI R67, RZ, 0x1f, R65 ;  /* 0x0000001fff437819 */ /* 0x000fe40000011441 */
[----:B------:R-:W1:Y:S02]  /*3ce0*/  SYNCS.PHASECHK.TRANS64.TRYWAIT P4, [R63+URZ+0x28c90], R74 ;  /* 0x028c904a3f0075a7 */ /* 0x000e64000808017f */
[----:B-1----:R-:W-:Y:S05]  /*3cf0*/  @!P4 BRA `(.L_x_7946) ;  /* 0x0000016c003cc947 */ /* 0x002fea0003800000 */
.L_x_8199:
[----:B------:R-:W-:Y:S05]  /*3d00*/  BSYNC B1 ;  /* 0x0000000000017941 */ /* 0x000fea0003800000 */
.L_x_7945:
        /* <DEDUP_REMOVED lines=26> */
.L_x_8203:
        /* <DEDUP_REMOVED lines=14> */
[----:B------:R-:W-:-:S04]  /*3f90*/  LEA.HI.X R9, R23, R29, R198, 0x1, P4 ;  /* 0x0000001d17097211 */ /* 0x000fc800020f0cc6 */
[----:B------:R-:W-:-:S06]  /*3fa0*/  LEA R5, R5, R2, 0x1 ;  /* 0x0000000205057211 */ /* 0x000fcc00078e08ff */
[----:B------:R-:W0:Y:S04]  /*3fb0*/  LDS.128 R4, [R5+0x22400] ;  /* 0x0224000005047984 */ /* 0x000e280000000c00 */
[----:B0-----:R0:W-:Y:S02]  /*3fc0*/  ST.E.128 desc[UR40][R8.64], R4 ;  /* 0x0000000408007985 */ /* 0x0011e4000c101d28 */
.L_x_7931:
[----:B------:R-:W-:Y:S05]  /*3fd0*/  BSYNC B0 ;  /* 0x0000000000007941 */ /* 0x000fea0003800000 */
.L_x_7922:
        /* <DEDUP_REMOVED lines=17> */
.L_x_7949:
[----:B------:R-:W-:Y:S05]  /*40f0*/  BSYNC B0 ;  /* 0x0000000000007941 */ /* 0x000fea0003800000 */
.L_x_7948:
[----:B------:R-:W1:Y:S01]  /*4100*/  SYNCS.PHASECHK.TRANS64.TRYWAIT P3, [R63+URZ+0x28cb0], R74 ;  /* 0x028cb04a3f0075a7 */ /* 0x000e62000806017f */
[----:B------:R-:W-:Y:S04]  /*4110*/  BSSY B0, `(.L_x_7950) ;  /* 0x0000002000007945 */ /* 0x000fe80003800000 */
[----:B-1----:R-:W-:Y:S05]  /*4120*/  @!P3 BRA `(.L_x_7951) ;  /* 0x000001680088b947 */ /* 0x002fea0003800000 */
.L_x_8204:
[----:B------:R-:W-:Y:S05]  /*4130*/  BSYNC B0 ;  /* 0x0000000000007941 */ /* 0x000fea0003800000 */
.L_x_7950:
        /* <DEDUP_REMOVED lines=18> */
[----:B------:R-:W-:Y:S02]  /*4260*/  LEA.HI.X R10, R4, UR5, R5, 0x1, P3 ;  /* 0x00000005040a7c11 */ /* 0x000fe400098f0c05 */
[----:B------:R-:W-:Y:S01]  /*4270*/  ISETP.GT.AND P3, PT, R68, R194, PT ;  /* 0x000000c24400720c */ /* 0x000fe20003f64270 */
[----:B------:R-:W0:Y:S04]  /*4280*/  SHFL.IDX PT, R11, R11, RZ, 0x1c1f ;  /* 0x001c1fff0b0b7589 */ /* 0x000e2800000e0000 */
[----:B------:R-:W2:Y:S08]  /*4290*/  SHFL.IDX PT, R10, R10, RZ, 0x1c1f ;  /* 0x001c1fff0a0a7589 */ /* 0x000eb000000e0000 */
[----:B------:R-:W-:Y:S05]  /*42a0*/  @!P3 BRA `(.L_x_7953) ;  /* 0x000000040090b947 */ /* 0x000fea0003800000 */
[----:B------:R-:W4:Y:S01]  /*42b0*/  LDL R31, [R1] ;  /* 0x00000000011f7983 */ /* 0x000f220000100800 */
[----:B------:R-:W-:-:S03]  /*42c0*/  ULDC UR4, c[0x0][0x320] ;  /* 0x0000c80000047ab9 */ /* 0x000fc60000000800 */
[----:B------:R-:W5:Y:S04]  /*42d0*/  LDL R30, [R1+0x4] ;  /* 0x00000400011e7983 */ /* 0x000f680000100800 */
[----:B------:R-:W5:Y:S04]  /*42e0*/  LDL R29, [R1+0x8] ;  /* 0x00000800011d7983 */ /* 0x000f680000100800 */
[----:B------:R-:W5:Y:S01]  /*42f0*/  LDL R28, [R1+0xc] ;  /* 0x00000c00011c7983 */ /* 0x000f620000100800 */
[----:B------:R-:W-:Y:S01]  /*4300*/  ISETP.GE.AND P5, PT, R16, UR4, PT ;  /* 0x0000000410007c0c */ /* 0x000fe2000bfa6270 */
[----:B------:R-:W-:-:S02]  /*4310*/  IMAD R9, R188, 0x8000, R51 ;  /* 0x00008000bc097824 */ /* 0x000fc400078e0233 */
[----:B------:R-:W5:Y:S02]  /*4320*/  LDL R15, [R1+0x10] ;  /* 0x00001000010f7983 */ /* 0x000f640000100800 */
[----:B------:R-:W-:Y:S01]  /*4330*/  IMAD R12, R9, 0x2, R2 ;  /* 0x00000002090c7824 */ /* 0x000fe200078e0202 */
[----:B------:R-:W-:Y:S01]  /*4340*/  LOP3.LUT P3, RZ, R195, 0x4, RZ, 0xc0, !PT ;  /* 0x00000004c3ff7812 */ /* 0x000fe2000786c0ff */
[----:B---3--:R-:W3:Y:S01]  /*4350*/  LDL R14, [R1+0x14] ;  /* 0x00001400010e7983 */ /* 0x008ee20000100800 */
[----:B------:R-:W-:-:S03]  /*4360*/  VIADD R13, R9, 0x20 ;  /* 0x00000020090d7836 */ /* 0x000fc60000000000 */
[----:B------:R-:W3:Y:S04]  /*4370*/  LDL R56, [R1+0x18] ;  /* 0x0000180001387983 */ /* 0x000ee80000100800 */
[----:B------:R-:W1:Y:S04]  /*4380*/  @!P5 LDS.128 R4, [R12+0x400] ;  /* 0x000400000c04d984 */ /* 0x000e680000000c00 */
        /* <DEDUP_REMOVED lines=18> */
[----:B----4-:R-:W-:Y:S01]  /*44b0*/  @!P3 IMAD.X R9, R10, 0x1, R31, P5 ;  /* 0x000000010a09b824 */ /* 0x010fe200028e061f */
[C---:B------:R-:W-:Y:S01]  /*44c0*/  ISETP.GE.AND P5, PT, R211.reuse, UR4, PT ;  /* 0x00000004d3007c0c */ /* 0x040fe2000bfa6270 */
[----:B------:R-:W2:Y:S04]  /*44d0*/  LDL R31, [R1+0x1c] ;  /* 0x00001c00011f7983 */ /* 0x000ea80000100800 */
[----:B-1----:R0:W-:Y:S08]  /*44e0*/  @!P3 ST.E.128 desc[UR40][R8.64], R4 ;  /* 0x000000040800b985 */ /* 0x0021f0000c101d28 */
        /* <DEDUP_REMOVED lines=46> */
[----:B0-----:R-:W-:-:S04]  /*47d0*/  @!P5 LEA R8, P3, R203, R11, 0x1 ;  /* 0x0000000bcb08d211 */ /* 0x001fc800078608ff */
[----:B-----5:R-:W-:Y:S02]  /*47e0*/  @!P5 IADD3.X R9, R10, R29, RZ, P3, !PT ;  /* 0x0000001d0a09d210 */ /* 0x020fe40001ffe4ff */
        /* <DEDUP_REMOVED lines=14> */
[----:B---3--:R-:W-:-:S05]  /*48d0*/  @!P3 IMAD.X R9, R10, 0x1, R14, P5 ;  /* 0x000000010a09b824 */ /* 0x008fca00028e060e */
[----:B-1----:R4:W-:Y:S03]  /*48e0*/  @!P3 ST.E.128 desc[UR40][R8.64], R4 ;  /* 0x000000040800b985 */ /* 0x0029e6000c101d28 */
.L_x_7953:
[----:B------:R-:W-:Y:S05]  /*48f0*/  BSYNC B0 ;  /* 0x0000000000007941 */ /* 0x000fea0003800000 */
.L_x_7952:
[----:B------:R-:W-:Y:S01]  /*4900*/  @!PT LDS RZ, [RZ] ;  /* 0x00000000fffff984 */ /* 0x000fe20000000800 */
[----:B------:R-:W-:Y:S01]  /*4910*/  @!PT LDS RZ, [RZ] ;  /* 0x00000000fffff984 */ /* 0x000fe20000000800 */
[----:B------:R-:W-:Y:S01]  /*4920*/  @!PT LDS RZ, [RZ] ;  /* 0x00000000fffff984 */ /* 0x000fe20000000800 */
[----:B------:R-:W-:Y:S01]  /*4930*/  @!PT LDS RZ, [RZ] ;  /* 0x00000000fffff984 */ /* 0x000fe20000000800 */
[----:B------:R5:W-:Y:S06]  /*4940*/  MEMBAR.ALL.CTA ;  /* 0x0000000000007992 */ /* 0x000bec0000008000 */
[----:B-----5:R-:W5:Y:S01]  /*4950*/  FENCE.VIEW.ASYNC.S ;  /* 0x00000000000073c6 */ /* 0x020f620000000000 */
[----:B-1----:R-:W-:Y:S01]  /*4960*/  @!P4 VIADD R63, R63, 0x28cc0 ;  /* 0x00028cc03f3fc836 */ /* 0x002fe20000000000 */
[----:B-----5:R1:W-:Y:S04]  /*4970*/  BAR.SYNC.DEFER_BLOCKING R49, 0x80 ;  /* 0x000200310000751d */ /* 0x0203e80000010000 */
[----:B------:R-:W-:Y:S01]  /*4980*/  @!P4 PRMT R63, RZ, 0x654, R63 ;  /* 0x00000654ff3fc816 */ /* 0x000fe2000000003f */
[----:B------:R-:W-:Y:S01]  /*4990*/  VIADD R188, R188, 0x1 ;  /* 0x00000001bcbc7836 */ /* 0x000fe20000000000 */
[----:B------:R-:W-:-:S02]  /*49a0*/  PLOP3.LUT P3, PT, PT, PT, PT, 0x8, 0x0 ;  /* 0x000000000000781c */ /* 0x000fc40003f6e170 */
[----:B------:R1:W-:Y:S02]  /*49b0*/  @!P4 SYNCS.ARRIVE.TRANS64.RED.A1T0 RZ, [R63+URZ], RZ ;  /* 0x000000ff3fffc9a7 */ /* 0x0003e4000810043f */
[----:B------:R-:W-:-:S04]  /*49c0*/  ISETP.NE.AND P4, PT, R188, 0x2, PT ;  /* 0x00000002bc00780c */ /* 0x000fc80003f85270 */
[----:B----4-:R-:W-:Y:S02]  /*49d0*/  SEL R4, RZ, 0x1, P4 ;  /* 0x00000001ff047807 */ /* 0x010fe40002000000 */
[----:B------:R-:W-:Y:S02]  /*49e0*/  SEL R188, R188, RZ, P4 ;  /* 0x000000ffbcbc7207 */ /* 0x000fe40002000000 */
[----:B------:R-:W-:Y:S01]  /*49f0*/  LOP3.LUT R193, R193, R4, RZ, 0x3c, !PT ;  /* 0x00000004c1c17212 */ /* 0x000fe200078e3cff */
[----:B-1----:R-:W-:Y:S06]  /*4a00*/  @P2 BRA `(.L_x_7954) ;  /* 0xffffffd800642947 */ /* 0x002fec000383ffff */
.L_x_7917:
[----:B------:R-:W4:Y:S01]  /*4a10*/  LDL R4, [R1+0x54] ;  /* 0x0000540001047983 */ /* 0x000f220000100800 */
[----:B------:R-:W-:Y:S01]  /*4a20*/  BSSY B0, `(.L_x_7955) ;  /* 0x0000005000007945 */ /* 0x000fe20003800000 */
[----:B----4-:R-:W-:-:S03]  /*4a30*/  ISETP.NE.AND P0, PT, R4, 0x1, PT ;  /* 0x000000010400780c */ /* 0x010fc60003f05270 */
[----:B------:R-:W-:Y:S10]  /*4a40*/  @P3 BRA `(.L_x_7956) ;  /* 0x0000000000083947 */ /* 0x000ff40003800000 */
[----:B------:R-:W1:Y:S02]  /*4a50*/  FENCE.VIEW.ASYNC.G ;  /* 0x00000000000073c6 */ /* 0x000e640000000100 */
[----:B-1----:R-:W-:Y:S06]  /*4a60*/  BAR.ARV 0xc, 0x180 ;  /* 0x0306000000007b1d */ /* 0x002fec0000002000 */
.L_x_7956:
[----:B------:R-:W-:Y:S05]  /*4a70*/  BSYNC B0 ;  /* 0x0000000000007941 */ /* 0x000fea0003800000 */
.L_x_7955:
[----:B------:R-:W-:Y:S04]  /*4a80*/  BSSY B7, `(.L_x_7957) ;  /* 0x0000b38000077945 */ /* 0x000fe80003800000 */
[----:B------:R-:W-:Y:S05]  /*4a90*/  @!P0 BRA `(.L_x_7958) ;  /* 0x0000002000008947 */ /* 0x000fea0003800000 */
[----:B------:R-:W1:Y:S01]  /*4aa0*/  LDC R0, c[0x0][0x448] ;  /* 0x00011200ff007b82 */ /* 0x000e620000000800 */
[----:B------:R-:W-:Y:S01]  /*4ab0*/  VIADD R3, R201, 0x3f ;  /* 0x0000003fc9037836 */ /* 0x000fe20000000000 */
        /* <DEDUP_REMOVED lines=22> */
[----:B-1----:R-:W-:-:S02]  /*4c20*/  ISETP.NE.AND P0, PT, R0, 0x1, PT ;  /* 0x000000010000780c */ /* 0x002fc40003f05270 */
[----:B------:R-:W-:Y:S02]  /*4c30*/  CS2R R106, SRZ ;  /* 0x00000000006a7805 */ /* 0x000fe4000001ff00 */
[----:B------:R-:W-:Y:S02]  /*4c40*/  CS2R R104, SRZ ;  /* 0x0000000000687805 */ /* 0x000fe4000001ff00 */
[----:B------:R-:W-:Y:S02]  /*4c50*/  CS2R R102, SRZ ;  /* 0x0000000000667805 */ /* 0x000fe4000001ff00 */
[----:B------:R-:W-:Y:S02]  /*4c60*/  CS2R R100, SRZ ;  /* 0x0000000000647805 */ /* 0x000fe4000001ff00 */
[----:B------:R-:W-:Y:S01]  /*4c70*/  MOV R99, RZ ;  /* 0x000000ff00637202 */ /* 0x000fe20000000f00 */
[----:B------:R-:W-:Y:S01]  /*4c80*/  IMAD.MOV.U32 R96, RZ, RZ, RZ ;  /* 0x000000ffff607224 */ /* 0x000fe200078e00ff */
[----:B------:R-:W-:-:S02]  /*4c90*/  CS2R R94, SRZ ;  /* 0x00000000005e7805 */ /* 0x000fc4000001ff00 */
[----:B------:R-:W-:Y:S01]  /*4ca0*/  CS2R R92, SRZ ;  /* 0x00000000005c7805 */ /* 0x000fe2000001ff00 */
[----:B------:R-:W-:Y:S01]  /*4cb0*/  IMAD.MOV.U32 R91, RZ, RZ, RZ ;  /* 0x000000ffff5b7224 */ /* 0x000fe200078e00ff */
[----:B------:R-:W-:Y:S02]  /*4cc0*/  CS2R R36, SRZ ;  /* 0x0000000000247805 */ /* 0x000fe4000001ff00 */
[----:B------:R-:W-:Y:S02]  /*4cd0*/  CS2R R88, SRZ ;  /* 0x0000000000587805 */ /* 0x000fe4000001ff00 */
[----:B------:R-:W-:Y:S01]  /*4ce0*/  CS2R R86, SRZ ;  /* 0x0000000000567805 */ /* 0x000fe2000001ff00 */
[----:B------:R-:W1:Y:S01]  /*4cf0*/  @P0 LDC R0, c[0x0][0x44c] ;  /* 0x00011300ff000b82 */ /* 0x000e620000000800 */
[----:B------:R-:W-:Y:S01]  /*4d00*/  CS2R R84, SRZ ;  /* 0x0000000000547805 */ /* 0x000fe2000001ff00 */
[----:B------:R-:W-:Y:S01]  /*4d10*/  IMAD.MOV.U32 R83, RZ, RZ, RZ ;  /* 0x000000ffff537224 */ /* 0x000fe200078e00ff */
[----:B------:R-:W-:-:S02]  /*4d20*/  CS2R R32, SRZ ;  /* 0x0000000000207805 */ /* 0x000fc4000001ff00 */
[----:B------:R-:W-:Y:S02]  /*4d30*/  CS2R R80, SRZ ;  /* 0x0000000000507805 */ /* 0x000fe4000001ff00 */
[----:B------:R-:W-:Y:S02]  /*4d40*/  CS2R R78, SRZ ;  /* 0x00000000004e7805 */ /* 0x000fe4000001ff00 */
[----:B------:R-:W-:Y:S01]  /*4d50*/  CS2R R76, SRZ ;  /* 0x00000000004c7805 */ /* 0x000fe2000001ff00 */
[----:B------:R-:W-:Y:S01]  /*4d60*/  IMAD.MOV.U32 R75, RZ, RZ, RZ ;  /* 0x000000ffff4b7224 */ /* 0x000fe200078e00ff */
[----:B------:R-:W4:Y:S01]  /*4d70*/  @P0 LDC R5, c[0x0][0x450] ;  /* 0x00011400ff050b82 */ /* 0x000f220000000800 */
[----:B------:R-:W-:Y:S02]  /*4d80*/  CS2R R28, SRZ ;  /* 0x00000000001c7805 */ /* 0x000fe4000001ff00 */
[----:B------:R-:W-:Y:S01]  /*4d90*/  CS2R R72, SRZ ;  /* 0x0000000000487805 */ /* 0x000fe2000001ff00 */
[----:B------:R-:W-:Y:S01]  /*4da0*/  IMAD.MOV.U32 R71, RZ, RZ, RZ ;  /* 0x000000ffff477224 */ /* 0x000fe200078e00ff */
[----:B---3--:R-:W-:-:S02]  /*4db0*/  CS2R R14, SRZ ;  /* 0x00000000000e7805 */ /* 0x008fc4000001ff00 */
        /* <DEDUP_REMOVED lines=10> */
[----:B------:R-:W-:Y:S01]  /*4e60*/  CS2R R162, SRZ ;  /* 0x0000000000a27805 */ /* 0x000fe2000001ff00 */
[----:B-1----:R-:W-:Y:S01]  /*4e70*/  @P0 IMAD.HI.U32 R0, R3, R0, RZ ;  /* 0x0000000003000227 */ /* 0x002fe200078e00ff */
[----:B------:R-:W-:Y:S02]  /*4e80*/  CS2R R50, SRZ ;  /* 0x0000000000327805 */ /* 0x000fe4000001ff00 */
[----:B------:R-:W-:Y:S02]  /*4e90*/  CS2R R46, SRZ ;  /* 0x00000000002e7805 */ /* 0x000fe4000001ff00 */
[----:B------:R-:W-:-:S02]  /*4ea0*/  CS2R R152, SRZ ;  /* 0x0000000000987805 */ /* 0x000fc4000001ff00 */
[----:B------:R-:W-:Y:S02]  /*4eb0*/  CS2R R156, SRZ ;  /* 0x00000000009c7805 */ /* 0x000fe4000001ff00 */
[----:B------:R-:W-:Y:S02]  /*4ec0*/  CS2R R42, SRZ ;  /* 0x00000000002a7805 */ /* 0x000fe4000001ff00 */
[----:B------:R-:W-:Y:S01]  /*4ed0*/  CS2R R154, SRZ ;  /* 0x00000000009a7805 */ /* 0x000fe2000001ff00 */
[----:B------:R-:W-:Y:S01]  /*4ee0*/  IMAD.MOV.U32 R39, RZ, RZ, RZ ;  /* 0x000000ffff277224 */ /* 0x000fe200078e00ff */
[----:B----4-:R-:W-:Y:S02]  /*4ef0*/  @P0 SHF.R.U32.HI R3, RZ, R5, R0 ;  /* 0x00000005ff030219 */ /* 0x010fe40000011600 */
[----:B0-2---:R-:W-:Y:S02]  /*4f00*/  CS2R R10, SRZ ;  /* 0x00000000000a7805 */ /* 0x005fe4000001ff00 */
[----:B------:R-:W-:Y:S01]  /*4f10*/  PLOP3.LUT P0, PT, PT, PT, PT, 0x80, 0x0 ;  /* 0x000000000000781c */ /* 0x000fe20003f0f070 */
[----:B------:R-:W-:Y:S01]  /*4f20*/  IMAD.MOV.U32 R35, RZ, RZ, RZ ;  /* 0x000000ffff237224 */ /* 0x000fe200078e00ff */
[----:B------:R-:W-:Y:S01]  /*4f30*/  CS2R R8, SRZ ;  /* 0x0000000000087805 */ /* 0x000fe2000001ff00 */
[----:B------:R-:W-:Y:S01]  /*4f40*/  IMAD.IADD R3, R40, 0x1, R3 ;  /* 0x0000000128037824 */ /* 0x000fe200078e0203 */
[----:B------:R-:W-:-:S02]  /*4f50*/  CS2R R40, SRZ ;  /* 0x0000000000287805 */ /* 0x000fc4000001ff00 */
[----:B------:R-:W-:Y:S02]  /*4f60*/  MOV R31, RZ ;  /* 0x000000ff001f7202 */ /* 0x000fe40000000f00 */
        /* <DEDUP_REMOVED lines=20> */
[----:B------:R-:W-:-:S04]  /*50b0*/  IMAD R3, R3, 0x8000, R2 ;  /* 0x0000800003037824 */ /* 0x000fc800078e0202 */
[----:B------:R-:W-:-:S05]  /*50c0*/  VIADD R3, R3, 0x400 ;  /* 0x0000040003037836 */ /* 0x000fca0000000000 */
[----:B------:R-:W-:-:S04]  /*50d0*/  SHF.R.U32.HI R3, RZ, 0x4, R3 ;  /* 0x00000004ff037819 */ /* 0x000fc80000011603 */
[----:B------:R-:W-:-:S04]  /*50e0*/  LOP3.LUT R0, R3, 0x3fff, RZ, 0xc0, !PT ;  /* 0x00003fff03007812 */ /* 0x000fc800078ec0ff */
[----:B------:R-:W-:Y:S01]  /*50f0*/  LOP3.LUT R0, R0, 0x2000000, RZ, 0xfc, !PT ;  /* 0x0200000000007812 */ /* 0x000fe200078efcff */
[----:B------:R-:W-:Y:S06]  /*5100*/  @!P0 BRA `(.L_x_7960) ;  /* 0x0000000000048947 */ /* 0x000fec0003800000 */
[----:B------:R-:W-:Y:S01]  /*5110*/  BPT.TRAP 0x1 ;  /* 0x000000040000795c */ /* 0x000fe20000300000 */
.L_x_7960:
[----:B------:R-:W-:Y:S01]  /*5120*/  IMAD R3, R18, 0x8, R2 ;  /* 0x0000000812037824 */ /* 0x000fe200078e0202 */
[----:B------:R-:W-:Y:S01]  /*5130*/  SHF.L.U32 R8, R19, 0x1f, RZ ;  /* 0x0000001f13087819 */ /* 0x000fe200000006ff */
[----:B------:R-:W-:Y:S01]  /*5140*/  VIADD R4, R2, 0x26800 ;  /* 0x0002680002047836 */ /* 0x000fe20000000000 */
[----:B------:R-:W-:Y:S01]  /*5150*/  BSSY B0, `(.L_x_7961) ;  /* 0x0000008000007945 */ /* 0x000fe20003800000 */
[----:B------:R-:W-:Y:S01]  /*5160*/  IMAD R6, R18, 0x1000, R0 ;  /* 0x0000100012067824 */ /* 0x000fe200078e0200 */
[----:B------:R-:W0:Y:S01]  /*5170*/  SYNCS.PHASECHK.TRANS64.TRYWAIT P1, [R3+URZ+0x28c50], R8 ;  /* 0x028c5008030075a7 */ /* 0x000e22000802017f */
[----:B------:R-:W-:Y:S01]  /*5180*/  IMAD.MOV.U32 R7, RZ, RZ, 0x40000040 ;  /* 0x40000040ff077424 */ /* 0x000fe200078e00ff */
[----:B------:R-:W-:-:S04]  /*5190*/  SHF.R.U32.HI R4, RZ, 0x4, R4 ;  /* 0x00000004ff047819 */ /* 0x000fc80000011604 */
[----:B------:R-:W-:-:S04]  /*51a0*/  LOP3.LUT R4, R4, 0x3fff, RZ, 0xc0, !PT ;  /* 0x00003fff04047812 */ /* 0x000fc800078ec0ff */
[----:B------:R-:W-:Y:S01]  /*51b0*/  LOP3.LUT R4, R4, 0x10000, RZ, 0xfc, !PT ;  /* 0x0001000004047812 */ /* 0x000fe200078efcff */
[----:B0-----:R-:W-:Y:S06]  /*51c0*/  @!P1 BRA `(.L_x_7962) ;  /* 0x0000015800749947 */ /* 0x001fec0003800000 */
.L_x_8205:
[----:B------:R-:W-:Y:S05]  /*51d0*/  BSYNC B0 ;  /* 0x0000000000007941 */ /* 0x000fea0003800000 */
.L_x_7961:
[----:B------:R-:W-:Y:S01]  /*51e0*/  BAR.SYNC.DEFER_BLOCKING 0xe, 0x100 ;  /* 0x0384000000007b1d */ /* 0x000fe20000010000 */
[----:B------:R-:W-:Y:S01]  /*51f0*/  MOV R5, 0x40000040 ;  /* 0x4000004000057802 */ /* 0x000fe20000000f00 */
[C---:B0-----:R-:W-:Y:S01]  /*5200*/  VIADD R8, R6.reuse, 0x80 ;  /* 0x0000008006087836 */ /* 0x041fe20000000000 */
[----:B------:R-:W-:Y:S01]  /*5210*/  R2UR UR6, R6 ;  /* 0x00000000060672ca */ /* 0x000fe200000e0000 */
[----:B------:R-:W-:Y:S01]  /*5220*/  IMAD.MOV.U32 R9, RZ, RZ, 0x40000040 ;  /* 0x40000040ff097424 */ /* 0x000fe200078e00ff */
[----:B------:R-:W-:Y:S01]  /*5230*/  R2UR UR7, R7 ;  /* 0x00000000070772ca */ /* 0x000fe200000e0000 */
[C---:B------:R-:W-:Y:S01]  /*5240*/  VIADD R10, R4.reuse, 0x2 ;  /* 0x00000002040a7836 */ /* 0x040fe20000000000 */
[----:B------:R-:W-:Y:S01]  /*5250*/  R2UR UR4, R4 ;  /* 0x00000000040472ca */ /* 0x000fe200000e0000 */
[----:B------:R-:W-:Y:S01]  /*5260*/  IMAD.MOV.U32 R11, RZ, RZ, 0x40000040 ;  /* 0x40000040ff0b7424 */ /* 0x000fe200078e00ff */
[----:B------:R-:W-:Y:S01]  /*5270*/  R2UR UR5, R5 ;  /* 0x00000000050572ca */ /* 0x000fe200000e0000 */
[----:B------:R-:W-:Y:S01]  /*5280*/  IMAD.MOV.U32 R7, RZ, RZ, 0x40000040 ;  /* 0x40000040ff077424 */ /* 0x000fe200078e00ff */
[----:B-----5:R-:W-:-:S11]  /*5290*/  WARPGROUP.ARRIVE ;  /* 0x00000000000079c5 */ /* 0x020fd60000000000 */
[----:B------:R-:W-:Y:S01]  /*52a0*/  HGMMA.64x256x16.F32 R24, gdesc[UR4].tnspB, RZ, !UPT, gsb0 ;  /* 0x43e00000041879f0 */ /* 0x000fe2000c0008ff */
[----:B------:R-:W-:Y:S01]  /*52b0*/  R2UR UR6, R8 ;  /* 0x00000000080672ca */ /* 0x000fe200000e0000 */
[----:B------:R-:W-:Y:S01]  /*52c0*/  VIADD R8, R6, 0x100 ;  /* 0x0000010006087836 */ /* 0x000fe20000000000 */
[----:B------:R-:W-:Y:S01]  /*52d0*/  R2UR UR7, R9 ;  /* 0x00000000090772ca */ /* 0x000fe200000e0000 */
[----:B------:R-:W-:Y:S01]  /*52e0*/  IMAD.MOV.U32 R9, RZ, RZ, 0x40000040 ;  /* 0x40000040ff097424 */ /* 0x000fe200078e00ff */
[----:B------:R-:W-:Y:S01]  /*52f0*/  R2UR UR4, R10 ;  /* 0x000000000a0472ca */ /* 0x000fe200000e0000 */
[----:B------:R-:W-:Y:S01]  /*5300*/  VIADD R6, R6, 0x180 ;  /* 0x0000018006067836 */ /* 0x000fe20000000000 */
[----:B------:R-:W-:Y:S02]  /*5310*/  R2UR UR5, R11 ;  /* 0x000000000b0572ca */ /* 0x000fe400000e0000 */
[----:B------:R-:W-:Y:S01]  /*5320*/  R2UR UR10, R8 ;  /* 0x00000000080a72ca */ /* 0x000fe200000e0000 */
[----:B------:R-:W-:Y:S01]  /*5330*/  VIADD R8, R4, 0x4 ;  /* 0x0000000404087836 */ /* 0x000fe20000000000 */
[----:B------:R-:W-:-:S02]  /*5340*/  R2UR UR11, R9 ;  /* 0x00000000090b72ca */ /* 0x000fc400000e0000 */
[----:B------:R-:W-:Y:S02]  /*5350*/  MOV R9, 0x40000040 ;  /* 0x4000004000097802 */ /* 0x000fe40000000f00 */
[----:B------:R-:W-:Y:S02]  /*5360*/  R2UR UR8, R8 ;  /* 0x00000000080872ca */ /* 0x000fe400000e0000 */
[----:B------:R-:W-:Y:S01]  /*5370*/  R2UR UR9, R9 ;  /* 0x00000000090972ca */ /* 0x000fe200000e0000 */
[----:B------:R-:W-:Y:S02]  /*5380*/  WARPGROUP.DEPBAR.LE gsb0, 0x0 ;  /* 0x00008000000079c5 */ /* 0x000fe40000010000 */
[----:B------:R-:W-:-:S08]  /*5390*/  WARPGROUP.ARRIVE ;  /* 0x00000000000079c5 */ /* 0x000fd00000000000 */
        /* <DEDUP_REMOVED lines=19> */
.L_x_7963:
[----:B------:R-:W-:Y:S01]  /*54d0*/  ISETP.GE.AND P1, PT, R12, 0x2, PT ;  /* 0x000000020c00780c */ /* 0x000fe20003f26270 */
[----:B------:R-:W-:Y:S01]  /*54e0*/  VIADD R3, R3, 0x28c60 ;  /* 0x00028c6003037836 */ /* 0x000fe20000000000 */
[----:B------:R-:W-:Y:S04]  /*54f0*/  BSSY B0, `(.L_x_7964) ;  /* 0x00000cb000007945 */ /* 0x000fe80003800000 */
[----:B------:R-:W-:-:S04]  /*5500*/  PRMT R3, R192, 0x654, R3 ;  /* 0x00000654c0037816 */ /* 0x000fc80000000003 */
[----:B------:R0:W-:Y:S03]  /*5510*/  SYNCS.ARRIVE.TRANS64.RED.A1T0 RZ, [R3+URZ], RZ ;  /* 0x000000ff03ff79a7 */ /* 0x0001e6000810043f */
[----:B------:R-:W-:Y:S05]  /*5520*/  @!P1 BRA `(.L_x_7965) ;  /* 0x0000000c001c9947 */ /* 0x000fea0003800000 */
[----:B0-----:R-:W-:-:S07]  /*5530*/  VIADD R3, R12, 0xfffffffe ;  /* 0xfffffffe0c037836 */ /* 0x001fce0000000000 */
.L_x_7972:
[----:B------:R-:W-:Y:S01]  /*5540*/  BAR.SYNC.DEFER_BLOCKING 0xe, 0x100 ;  /* 0x0384000000007b1d */ /* 0x000fe20000010000 */
[C---:B-1----:R-:W-:Y:S01]  /*5550*/  IMAD R13, R18.reuse, 0x40, R197 ;  /* 0x00000040120d7824 */ /* 0x042fe200078e02c5 */
[----:B------:R-:W-:Y:S01]  /*5560*/  ISETP.GT.AND P2, PT, R3, RZ, PT ;  /* 0x000000ff0300720c */ /* 0x000fe20003f44270 */
[----:B------:R-:W-:Y:S02]  /*5570*/  VIADD R18, R18, 0x1 ;  /* 0x0000000112127836 */ /* 0x000fe40000000000 */
[----:B------:R-:W-:Y:S02]  /*5580*/  IMAD R12, R13, 0x4, R2 ;  /* 0x000000040d0c7824 */ /* 0x000fe400078e0202 */
[----:B------:R-:W-:Y:S01]  /*5590*/  VIADD R3, R3, 0xffffffff ;  /* 0xffffffff03037836 */ /* 0x000fe20000000000 */
        /* <DEDUP_REMOVED lines=136> */
.L_x_7966:
[----:B------:R-:W-:Y:S01]  /*5e20*/  IMAD R20, R18, 0x8, R2 ;  /* 0x0000000812147824 */ /* 0x000fe200078e0202 */
[----:B------:R-:W-:-:S04]  /*5e30*/  SHF.L.U32 R12, R19, 0x1f, RZ ;  /* 0x0000001f130c7819 */ /* 0x000fc800000006ff */
[----:B------:R0:W1:Y:S01]  /*5e40*/  SYNCS.PHASECHK.TRANS64.TRYWAIT P1, [R20+URZ+0x28c50], R12 ;  /* 0x028c500c140075a7 */ /* 0x000062000802017f */
[----:B------:R-:W-:Y:S05]  /*5e50*/  @!P0 BRA `(.L_x_7967) ;  /* 0x0000000000048947 */ /* 0x000fea0003800000 */
[----:B------:R-:W-:Y:S01]  /*5e60*/  BPT.TRAP 0x1 ;  /* 0x000000040000795c */ /* 0x000fe20000300000 */
.L_x_7967:
[----:B------:R-:W-:Y:S04]  /*5e70*/  BSSY B1, `(.L_x_7968) ;  /* 0x0000004000017945 */ /* 0x000fe80003800000 */
[----:B-1----:R-:W-:Y:S05]  /*5e80*/  @P1 BRA `(.L_x_7969) ;  /* 0x0000000000081947 */ /* 0x002fea0003800000 */
[----:B------:R-:W1:Y:S02]  /*5e90*/  SYNCS.PHASECHK.TRANS64.TRYWAIT P1, [R20+URZ+0x28c50], R12 ;  /* 0x028c500c140075a7 */ /* 0x000e64000802017f */
[----:B-1----:R-:W-:Y:S05]  /*5ea0*/  @!P1 BRA `(.L_x_7970) ;  /* 0x0000014c00509947 */ /* 0x002fea0003800000 */
.L_x_7969:
[----:B------:R-:W-:Y:S05]  /*5eb0*/  BSYNC B1 ;  /* 0x0000000000017941 */ /* 0x000fea0003800000 */
.L_x_7968:
[----:B------:R-:W-:Y:S01]  /*5ec0*/  IMAD.MOV.U32 R13, RZ, RZ, 0x40000040 ;  /* 0x40000040ff0d7424 */ /* 0x000fe200078e00ff */
[----:B01----:R-:W-:Y:S01]  /*5ed0*/  LEA R12, R18, R0, 0xc ;  /* 0x00000000120c7211 */ /* 0x003fe200078e60ff */
[----:B------:R-:W-:Y:S01]  /*5ee0*/  WARPGROUP.ARRIVE ;  /* 0x00000000000079c5 */ /* 0x000fe20000000000 */
[----:B------:R-:W-:Y:S01]  /*5ef0*/  R2UR UR4, R4 ;  /* 0x00000000040472ca */ /* 0x000fe200000e0000 */
[----:B------:R-:W-:Y:S01]  /*5f00*/  IMAD.MOV.U32 R15, RZ, RZ, 0x40000040 ;  /* 0x40000040ff0f7424 */ /* 0x000fe200078e00ff */
[C---:B------:R-:W-:Y:S01]  /*5f10*/  R2UR UR6, R12.reuse ;  /* 0x000000000c0672ca */ /* 0x040fe200000e0000 */
[----:B------:R-:W-:Y:S01]  /*5f20*/  VIADD R14, R12, 0x80 ;  /* 0x000000800c0e7836 */ /* 0x000fe20000000000 */
[----:B------:R-:W-:Y:S01]  /*5f30*/  R2UR UR7, R13 ;  /* 0x000000000d0772ca */ /* 0x000fe200000e0000 */
[----:B------:R-:W-:Y:S01]  /*5f40*/  IMAD.MOV.U32 R13, RZ, RZ, 0x40000040 ;  /* 0x40000040ff0d7424 */ /* 0x000fe200078e00ff */
[----:B------:R-:W-:-:S13]  /*5f50*/  R2UR UR5, R5 ;  /* 0x00000000050572ca */ /* 0x000fda00000e0000 */
        /* <DEDUP_REMOVED lines=32> */
.L_x_7971:
[----:B------:R-:W-:-:S05]  /*6160*/  VIADD R13, R20, 0x28c60 ;  /* 0x00028c60140d7836 */ /* 0x000fca0000000000 */
[----:B------:R-:W-:-:S04]  /*6170*/  PRMT R13, R192, 0x654, R13 ;  /* 0x00000654c00d7816 */ /* 0x000fc8000000000d */
[----:B------:R1:W-:Y:S01]  /*6180*/  SYNCS.ARRIVE.TRANS64.RED.A1T0 RZ, [R13+URZ], RZ ;  /* 0x000000ff0dff79a7 */ /* 0x0003e2000810043f */
[----:B------:R-:W-:Y:S05]  /*6190*/  @P2 BRA `(.L_x_7972) ;  /* 0xfffffff000e82947 */ /* 0x000fea000383ffff */
.L_x_7965:
[----:B------:R-:W-:Y:S05]  /*61a0*/  BSYNC B0 ;  /* 0x0000000000007941 */ /* 0x000fea0003800000 */
.L_x_7964:
[----:B------:R-:W-:Y:S01]  /*61b0*/  BAR.SYNC.DEFER_BLOCKING 0xe, 0x100 ;  /* 0x0384000000007b1d */ /* 0x000fe20000010000 */
[C---:B0-----:R-:W-:Y:S01]  /*61c0*/  IMAD R3, R18.reuse, 0x40, R197 ;  /* 0x0000004012037824 */ /* 0x041fe200078e02c5 */
[----:B------:R-:W-:Y:S01]  /*61d0*/  PLOP3.LUT P0, PT, PT, PT, PT, 0x8, 0x0 ;  /* 0x000000000000781c */ /* 0x000fe20003f0e170 */
[----:B------:R-:W-:-:S03]  /*61e0*/  VIADD R18, R18, 0x1 ;  /* 0x0000000112127836 */ /* 0x000fc60000000000 */
[----:B------:R-:W-:Y:S02]  /*61f0*/  LEA R3, R3, R2, 0x2 ;  /* 0x0000000203037211 */ /* 0x000fe400078e10ff */
[----:B------:R-:W-:-:S04]  /*6200*/  ISETP.NE.AND P1, PT, R18, 0x2, PT ;  /* 0x000000021200780c */ /* 0x000fc80003f25270 */
[----:B------:R-:W-:Y:S01]  /*6210*/  SEL R18, R18, RZ, P1 ;  /* 0x000000ff12127207 */ /* 0x000fe20000800000 */
[----:B------:R-:W0:Y:S04]  /*6220*/  LDS R2, [R3+0x28800] ;  /* 0x0288000003027984 */ /* 0x000e280000000800 */
[----:B------:R2:W3:Y:S02]  /*6230*/  LDS R0, [R3+0x28820] ;  /* 0x0288200003007984 */ /* 0x0004e40000000800 */
[----:B--2---:R-:W-:Y:S02]  /*6240*/  IMAD.MOV.U32 R3, RZ, RZ, RZ ;  /* 0x000000ffff037224 */ /* 0x004fe400078e00ff */
[-C--:B0-----:R-:W-:Y:S01]  /*6250*/  FMUL.FTZ R154, R28, R2.reuse ;  /* 0x000000021c9a7220 */ /* 0x081fe20000410000 */
        /* <DEDUP_REMOVED lines=132> */
.L_x_7958:
        /* <DEDUP_REMOVED lines=33> */
[----:B------:R-:W-:Y:S02]  /*6cb0*/  MOV R91, RZ ;  /* 0x000000ff005b7202 */ /* 0x000fe40000000f00 */
        /* <DEDUP_REMOVED lines=54> */
[----:B------:R-:W-:Y:S01]  /*7020*/  BSSY B6, `(.L_x_7973) ;  /* 0x0000020000067945 */ /* 0x000fe20003800000 */
[----:B0-----:R-:W-:-:S04]  /*7030*/  IADD3 R12, R12, -0x80, RZ ;  /* 0xffffff800c0c7810 */ /* 0x001fc80007ffe0ff */
        /* <DEDUP_REMOVED lines=30> */
.L_x_7974:
[----:B------:R-:W-:Y:S05]  /*7220*/  BSYNC B6 ;  /* 0x0000000000067941 */ /* 0x000fea0003800000 */
.L_x_7973:
        /* <DEDUP_REMOVED lines=13> */
.L_x_7978:
[----:B-1----:R1:W2:Y:S02]  /*7300*/  SYNCS.PHASECHK.TRANS64.TRYWAIT P0, [R2+URZ+0x28c00], R3 ;  /* 0x028c0003020075a7 */ /* 0x0022a4000800017f */
[----:B--2---:R-:W-:Y:S05]  /*7310*/  @!P0 NANOSLEEP.SYNCS 0x989680 ;  /* 0x009896800000895d */ /* 0x004fea0003900000 */
[----:B------:R-:W2:Y:S02]  /*7320*/  @!P0 SYNCS.PHASECHK.TRANS64 P0, [R2+URZ+0x28c00], R3 ;  /* 0x028c0003020085a7 */ /* 0x000ea4000800007f */
[----:B--2---:R-:W-:Y:S05]  /*7330*/  @!P0 BRA `(.L_x_7978) ;  /* 0xfffffffc00f08947 */ /* 0x004fea000383ffff */
.L_x_7977:
[----:B------:R-:W-:Y:S05]  /*7340*/  BSYNC B0 ;  /* 0x0000000000007941 */ /* 0x000fea0003800000 */
.L_x_7976:
[----:B------:R-:W-:Y:S05]  /*7350*/  BRA `(.L_x_7979) ;  /* 0x0000002c00447947 */ /* 0x000fea0003800000 */
.L_x_7975:
        /* <DEDUP_REMOVED lines=31> */
.L_x_7981:
[----:B------:R-:W-:Y:S05]  /*7550*/  BSYNC B6 ;  /* 0x0000000000067941 */ /* 0x000fea0003800000 */
.L_x_7980:
[----:B------:R-:W-:Y:S01]  /*7560*/  ULDC.U8 UR4, c[0x0][0x410] ;  /* 0x0001040000047ab9 */ /* 0x000fe20000000000 */
[----:B------:R-:W-:Y:S01]  /*7570*/  BSSY B0, `(.L_x_7982) ;  /* 0x00002a7000007945 */ /* 0x000fe20003800000 */
[----:B------:R-:W-:Y:S01]  /*7580*/  ISETP.NE.AND P0, PT, RZ, UR4, PT ;  /* 0x00000004ff007c0c */ /* 0x000fe2000bf05270 */
[----:B------:R-:W-:-:S12]  /*7590*/  IMAD.IADD R37, R194, 0x1, R201 ;  /* 0x00000001c2257824 */ /* 0x000fd800078e02c9 */
        /* <DEDUP_REMOVED lines=16> */
[----:B------:R-:W-:-:S05]  /*76a0*/  IMAD.IADD R20, R28, 0x1, -R20 ;  /* 0x000000011c147824 */ /* 0x000fca00078e0a14 */
[----:B------:R-:W-:-:S05]  /*76b0*/  LEA R3, R20, R37, 0x5 ;  /* 0x0000002514037211 */ /* 0x000fca00078e28ff */
        /* <DEDUP_REMOVED lines=23> */
.L_x_8211:
        /* <DEDUP_REMOVED lines=13> */
[----:B------:R-:W-:Y:S02]  /*7900*/  ISETP.GE.AND P2, PT, R190, UR4, PT ;  /* 0x00000004be007c0c */ /* 0x000fe4000bf46270 */
[----:B------:R-:W-:Y:S02]  /*7910*/  CS2R R26, SRZ ;  /* 0x00000000001a7805 */ /* 0x000fe4000001ff00 */
[----:B---3--:R-:W-:-:S07]  /*7920*/  MOV R15, R5 ;  /* 0x00000005000f7202 */ /* 0x008fce0000000f00 */
        /* <DEDUP_REMOVED lines=9> */
[----:B------:R-:W-:-:S05]  /*79c0*/  @!P3 SHF.L.U64.HI R24, R199, 0x1, R11 ;  /* 0x00000001c718b819 */ /* 0x000fca000001020b */
[--C-:B------:R-:W-:Y:S02]  /*79d0*/  @!P3 IMAD.X R31, R3, 0x1, R24.reuse, P0 ;  /* 0x00000001031fb824 */ /* 0x100fe400000e0618 */
[----:B------:R-:W-:Y:S01]  /*79e0*/  @!P3 IMAD.X R33, R5, 0x1, R24, P1 ;  /* 0x000000010521b824 */ /* 0x000fe200008e0618 */
[----:B------:R-:W-:Y:S02]  /*79f0*/  CS2R R24, SRZ ;  /* 0x0000000000187805 */ /* 0x000fe4000001ff00 */
[----:B------:R1:W5:Y:S04]  /*7a00*/  @!P3 LD.E.64 R20, desc[UR40][R30.64] ;  /* 0x000000281e14b980 */ /* 0x000368000c101b00 */
[----:B------:R1:W5:Y:S02]  /*7a10*/  @!P3 LD.E.64 R24, desc[UR40][R32.64] ;  /* 0x000000282018b980 */ /* 0x000364000c101b00 */
.L_x_7986:
[----:B------:R-:W-:Y:S05]  /*7a20*/  BSYNC B1 ;  /* 0x0000000000017941 */ /* 0x000fea0003800000 */
.L_x_7985:
[----:B--2--5:R-:W-:Y:S01]  /*7a30*/  IMAD.MOV.U32 R0, RZ, RZ, R20 ;  /* 0x000000ffff007224 */ /* 0x024fe200078e0014 */
[----:B------:R-:W-:Y:S01]  /*7a40*/  UMOV UR4, 0xffffffff ;  /* 0xffffffff00047882 */ /* 0x000fe20000000000 */
[----:B-1----:R-:W-:Y:S02]  /*7a50*/  IMAD.MOV.U32 R3, RZ, RZ, R21 ;  /* 0x000000ffff037224 */ /* 0x002fe400078e0015 */
[----:B---3--:R-:W-:Y:S02]  /*7a60*/  IMAD.MOV.U32 R5, RZ, RZ, R26 ;  /* 0x000000ffff057224 */ /* 0x008fe400078e001a */
        /* <DEDUP_REMOVED lines=8> */
[----:B------:R-:W-:Y:S02]  /*7af0*/  PRMT R44, R44, 0x5410, R0 ;  /* 0x000054102c2c7816 */ /* 0x000fe40000000000 */
        /* <DEDUP_REMOVED lines=8> */
.L_x_8217:
        /* <DEDUP_REMOVED lines=27> */
[----:B------:R-:W-:Y:S01]  /*7d30*/  @!P3 SHF.L.U64.HI R10, R199, 0x1, R15 ;  /* 0x00000001c70ab819 */ /* 0x000fe2000001020f */
[----:B------:R-:W-:-:S04]  /*7d40*/  IMAD.MOV.U32 R15, RZ, RZ, R5 ;  /* 0x000000ffff0f7224 */ /* 0x000fc800078e0005 */
[--C-:B------:R-:W-:Y:S02]  /*7d50*/  @!P3 IMAD.X R7, R3, 0x1, R10.reuse, P0 ;  /* 0x000000010307b824 */ /* 0x100fe400000e060a */
[----:B------:R-:W-:Y:S01]  /*7d60*/  @!P3 IMAD.X R5, R5, 0x1, R10, P1 ;  /* 0x000000010505b824 */ /* 0x000fe200008e060a */
[----:B------:R-:W-:Y:S01]  /*7d70*/  CS2R R10, SRZ ;  /* 0x00000000000a7805 */ /* 0x000fe2000001ff00 */
[----:B------:R-:W-:Y:S01]  /*7d80*/  @!P2 IMAD.WIDE R14, R190, 0x2, R14 ;  /* 0x00000002be0ea825 */ /* 0x000fe200078e020e */
[----:B------:R0:W5:Y:S04]  /*7d90*/  @!P3 LD.E.64 R8, desc[UR40][R6.64] ;  /* 0x000000280608b980 */ /* 0x000168000c101b00 */
[----:B------:R0:W5:Y:S04]  /*7da0*/  @!P2 LD.E.64 R12, desc[UR40][R14.64] ;  /* 0x000000280e0ca980 */ /* 0x000168000c101b00 */
[----:B------:R0:W5:Y:S02]  /*7db0*/  @!P3 LD.E.64 R10, desc[UR40][R4.64] ;  /* 0x00000028040ab980 */ /* 0x000164000c101b00 */
.L_x_7989:
[----:B------:R-:W-:Y:S05]  /*7dc0*/  BSYNC B1 ;  /* 0x0000000000017941 */ /* 0x000fea0003800000 */
.L_x_7988:
[----:B------:R-:W1:Y:S01]  /*7dd0*/  SYNCS.PHASECHK.TRANS64.TRYWAIT P0, [R2+URZ+0x28c00], R35 ;  /* 0x028c0023020075a7 */ /* 0x000e62000800017f */
[----:B--2---:R-:W-:Y:S01]  /*7de0*/  LOP3.LUT R3, R36, 0x1c0, RZ, 0xc0, !PT ;  /* 0x000001c024037812 */ /* 0x004fe200078ec0ff */
[----:B0----5:R-:W-:Y:S01]  /*7df0*/  IMAD.MOV.U32 R5, RZ, RZ, R31 ;  /* 0x000000ffff057224 */ /* 0x021fe200078e001f */
[----:B------:R-:W-:Y:S01]  /*7e00*/  MOV R4, R8 ;  /* 0x0000000800047202 */ /* 0x000fe20000000f00 */
[----:B------:R-:W-:Y:S01]  /*7e10*/  IMAD.MOV.U32 R6, RZ, RZ, R10 ;  /* 0x000000ffff067224 */ /* 0x000fe200078e000a */
[----:B---3--:R-:W-:Y:S01]  /*7e20*/  LOP3.LUT R0, R3, 0x18, R16, 0xf8, !PT ;  /* 0x0000001803007812 */ /* 0x008fe200078ef810 */
[----:B------:R-:W-:Y:S01]  /*7e30*/  BSSY B1, `(.L_x_7990) ;  /* 0x0000016000017945 */ /* 0x000fe20003800000 */
[----:B------:R-:W-:Y:S02]  /*7e40*/  SHF.R.U32.HI R3, RZ, 0x3, R3 ;  /* 0x00000003ff037819 */ /* 0x000fe40000011603 */
[----:B------:R-:W-:Y:S01]  /*7e50*/  PRMT R15, R4, 0x7610, R15 ;  /* 0x00007610040f7816 */ /* 0x000fe2000000000f */
[----:B------:R-:W-:Y:S01]  /*7e60*/  IMAD.MOV.U32 R4, RZ, RZ, R30 ;  /* 0x000000ffff047224 */ /* 0x000fe200078e001e */
[----:B------:R-:W-:Y:S01]  /*7e70*/  LOP3.LUT R0, R0, R3, RZ, 0x3c, !PT ;  /* 0x0000000300007212 */ /* 0x000fe200078e3cff */
[----:B------:R-:W-:Y:S01]  /*7e80*/  IMAD.MOV.U32 R3, RZ, RZ, R9 ;  /* 0x000000ffff037224 */ /* 0x000fe200078e0009 */
[----:B------:R-:W-:-:S02]  /*7e90*/  VIADDMNMX R43, R34, -R201, 0x40, PT ;  /* 0x00000040222b7446 */ /* 0x000fc400038009c9 */
[----:B------:R-:W-:Y:S01]  /*7ea0*/  PRMT R46, R4, 0x5410, R5 ;  /* 0x00005410042e7816 */ /* 0x000fe20000000005 */
[----:B------:R-:W-:Y:S01]  /*7eb0*/  IMAD.MOV.U32 R4, RZ, RZ, R12 ;  /* 0x000000ffff047224 */ /* 0x000fe200078e000c */
[----:B----4-:R-:W-:Y:S01]  /*7ec0*/  PRMT R14, R3, 0x7610, R14 ;  /* 0x00007610030e7816 */ /* 0x010fe2000000000e */
[----:B------:R-:W-:Y:S01]  /*7ed0*/  IMAD R3, R227, 0x200, R0 ;  /* 0x00000200e3037824 */ /* 0x000fe200078e0200 */
[----:B------:R-:W-:Y:S01]  /*7ee0*/  PRMT R15, R15, 0x5410, R6 ;  /* 0x000054100f0f7816 */ /* 0x000fe20000000006 */
[----:B------:R-:W-:Y:S01]  /*7ef0*/  IMAD.MOV.U32 R0, RZ, RZ, R11 ;  /* 0x000000ffff007224 */ /* 0x000fe200078e000b */
[----:B------:R-:W-:Y:S01]  /*7f00*/  PRMT R47, R4, 0x7610, R47 ;  /* 0x00007610042f7816 */ /* 0x000fe2000000002f */
[----:B------:R-:W-:Y:S01]  /*7f10*/  IMAD R3, R3, 0x2, R2 ;  /* 0x0000000203037824 */ /* 0x000fe200078e0202 */
[----:B------:R-:W-:Y:S01]  /*7f20*/  LOP3.LUT P2, RZ, R195, 0x4, RZ, 0xc0, !PT ;  /* 0x00000004c3ff7812 */ /* 0x000fe2000784c0ff */
[----:B------:R-:W-:Y:S01]  /*7f30*/  IMAD.MOV.U32 R5, RZ, RZ, R13 ;  /* 0x000000ffff057224 */ /* 0x000fe200078e000d */
[----:B------:R-:W-:Y:S01]  /*7f40*/  PRMT R14, R14, 0x5410, R0 ;  /* 0x000054100e0e7816 */ /* 0x000fe20000000000 */
[----:B------:R-:W-:Y:S01]  /*7f50*/  VIADD R0, R3, 0x20440 ;  /* 0x0002044003007836 */ /* 0x000fe20000000000 */
[----:B------:R-:W-:-:S02]  /*7f60*/  ISETP.GE.AND P1, PT, R194, R43, PT ;  /* 0x0000002bc200720c */ /* 0x000fc40003f26270 */
[----:B------:R-:W-:Y:S01]  /*7f70*/  IADD3 R4, R3, 0x20400, RZ ;  /* 0x0002040003047810 */ /* 0x000fe20007ffe0ff */
[----:B-1----:R-:W-:Y:S10]  /*7f80*/  @!P0 BRA `(.L_x_7991) ;  /* 0x00000130000c8947 */ /* 0x002ff40003800000 */
.L_x_8218:
[----:B------:R-:W-:Y:S05]  /*7f90*/  BSYNC B1 ;  /* 0x0000000000017941 */ /* 0x000fea0003800000 */
.L_x_7990:
        /* <DEDUP_REMOVED lines=11> */
[--C-:B------:R-:W-:Y:S01]  /*8050*/  HADD2.F32 R34, -RZ, R38.reuse.H1_H1 ;  /* 0x30000026ff227230 */ /* 0x100fe20000004100 */
[--C-:B0-----:R-:W-:Y:S01]  /*8060*/  SHF.R.U32.HI R35, RZ, 0x10, R29.reuse ;  /* 0x00000010ff237819 */ /* 0x101fe2000001161d */
[----:B------:R-:W-:Y:S01]  /*8070*/  HADD2.F32 R32, -RZ, R38.H0_H0 ;  /* 0x20000026ff207230 */ /* 0x000fe20000004100 */
        /* <DEDUP_REMOVED lines=12> */
[----:B------:R-:W-:Y:S01]  /*8140*/  FFMA.FTZ R40, R28, R35, R38 ;  /* 0x000000231c287223 */ /* 0x000fe20000010026 */
[----:B------:R-:W-:-:S02]  /*8150*/  HADD2.F32 R27, -RZ, R6.H1_H1 ;  /* 0x30000006ff1b7230 */ /* 0x000fc40000004100 */
[-C--:B------:R-:W-:Y:S01]  /*8160*/  FMUL.FTZ R38, R4, R32.reuse ;  /* 0x0000002004267220 */ /* 0x080fe20000410000 */
[C---:B------:R-:W-:Y:S01]  /*8170*/  FFMA.FTZ R36, R7.reuse, R32, -R36 ;  /* 0x0000002007247223 */ /* 0x040fe20000010824 */
[----:B------:R-:W-:Y:S02]  /*8180*/  HADD2.F32 R6, -RZ, R5.H0_H0 ;  /* 0x20000005ff067230 */ /* 0x000fe40000004100 */
[----:B------:R-:W-:Y:S01]  /*8190*/  FFMA.FTZ R37, R28, R33, -R37 ;  /* 0x000000211c257223 */ /* 0x000fe20000010825 */
[----:B------:R-:W-:Y:S02]  /*81a0*/  HADD2.F32 R32, -RZ, R45.H1_H1 ;  /* 0x3000002dff207230 */ /* 0x000fe40000004100 */
[----:B------:R-:W-:Y:S01]  /*81b0*/  FFMA.FTZ R33, R7, R34, R38 ;  /* 0x0000002207217223 */ /* 0x000fe20000010026 */
[----:B------:R-:W-:Y:S02]  /*81c0*/  HADD2.F32 R5, -RZ, R5.H1_H1 ;  /* 0x30000005ff057230 */ /* 0x000fe40000004100 */
[----:B------:R-:W-:-:S02]  /*81d0*/  HADD2.F32 R28, -RZ, R44.H0_H0 ;  /* 0x2000002cff1c7230 */ /* 0x000fc40000004100 */
[C---:B------:R-:W-:Y:S01]  /*81e0*/  FMUL.FTZ R35, R27.reuse, R32 ;  /* 0x000000201b237220 */ /* 0x040fe20000410000 */
[----:B------:R-:W-:Y:S02]  /*81f0*/  HADD2.F32 R29, -RZ, R39.H0_H0 ;  /* 0x20000027ff1d7230 */ /* 0x000fe40000004100 */
[----:B------:R-:W-:Y:S02]  /*8200*/  HADD2.F32 R4, -RZ, R41.H0_H0 ;  /* 0x20000029ff047230 */ /* 0x000fe40000004100 */
[-C--:B------:R-:W-:Y:S01]  /*8210*/  FMUL.FTZ R27, R27, R28.reuse ;  /* 0x0000001c1b1b7220 */ /* 0x080fe20000410000 */
[C---:B------:R-:W-:Y:S01]  /*8220*/  FFMA.FTZ R35, R26.reuse, R28, -R35 ;  /* 0x0000001c1a237223 */ /* 0x040fe20000010823 */
[C---:B------:R-:W-:Y:S01]  /*8230*/  FMUL.FTZ R7, R5.reuse, R29 ;  /* 0x0000001d05077220 */ /* 0x040fe20000410000 */
[----:B------:R-:W-:Y:S01]  /*8240*/  FMUL.FTZ R34, R5, R4 ;  /* 0x0000000405227220 */ /* 0x000fe20000410000 */
[----:B------:R-:W-:Y:S02]  /*8250*/  FFMA.FTZ R26, R26, R32, R27 ;  /* 0x000000201a1a7223 */ /* 0x000fe4000001001b */
[----:B------:R-:W-:Y:S01]  /*8260*/  FFMA.FTZ R5, R6, R4, -R7 ;  /* 0x0000000406057223 */ /* 0x000fe20000010807 */
[----:B------:R-:W-:Y:S01]  /*8270*/  F2FP.F16.F32.PACK_AB R7, R40, R37 ;  /* 0x000000252807723e */ /* 0x000fe200000000ff */
[----:B------:R-:W-:Y:S01]  /*8280*/  FFMA.FTZ R34, R6, R29, R34 ;  /* 0x0000001d06227223 */ /* 0x000fe20000010022 */
[----:B------:R-:W-:-:S02]  /*8290*/  F2FP.F16.F32.PACK_AB R4, R33, R36 ;  /* 0x000000242104723e */ /* 0x000fc400000000ff */
[----:B------:R-:W-:Y:S02]  /*82a0*/  F2FP.F16.F32.PACK_AB R6, R26, R35 ;  /* 0x000000231a06723e */ /* 0x000fe400000000ff */
[----:B------:R-:W-:-:S05]  /*82b0*/  F2FP.F16.F32.PACK_AB R5, R34, R5 ;  /* 0x000000052205723e */ /* 0x000fca00000000ff */
[----:B------:R1:W-:Y:S02]  /*82c0*/  STS.128 [R3+0x20400], R4 ;  /* 0x0204000403007388 */ /* 0x0003e40000000c00 */
.L_x_7995:
[----:B------:R-:W-:Y:S05]  /*82d0*/  BSYNC B2 ;  /* 0x0000000000027941 */ /* 0x000fea0003800000 */
.L_x_7994:
[----:B------:R-:W-:Y:S05]  /*82e0*/  @P1 BRA `(.L_x_7993) ;  /* 0x0000000000a81947 */ /* 0x000fea0003800000 */
[----:B-1----:R-:W1:Y:S01]  /*82f0*/  LDS.128 R4, [R0] ;  /* 0x0000000000047984 */ /* 0x002e620000000c00 */
[----:B------:R-:W-:Y:S01]  /*8300*/  SHF.R.U32.HI R27, RZ, 0x10, R21 ;  /* 0x00000010ff1b7819 */ /* 0x000fe20000011615 */
[----:B------:R-:W-:Y:S01]  /*8310*/  HADD2.F32 R28, -RZ, R44.H1_H1 ;  /* 0x3000002cff1c7230 */ /* 0x000fe20000004100 */
[--C-:B------:R-:W-:Y:S01]  /*8320*/  SHF.R.U32.HI R29, RZ, 0x10, R25.reuse ;  /* 0x00000010ff1d7819 */ /* 0x100fe20000011619 */
[----:B------:R-:W-:Y:S01]  /*8330*/  HADD2.F32 R26, -RZ, R42.H0_H0 ;  /* 0x2000002aff1a7230 */ /* 0x000fe20000004100 */
[----:B0-----:R-:W-:Y:S01]  /*8340*/  SHF.R.U64 R35, R24, 0x10, R25 ;  /* 0x0000001018237819 */ /* 0x001fe20000001219 */
        /* <DEDUP_REMOVED lines=17> */
[----:B------:R-:W-:Y:S02]  /*8460*/  HADD2.F32 R26, -RZ, R45.H0_H0 ;  /* 0x2000002dff1a7230 */ /* 0x000fe40000004100 */
[----:B------:R-:W-:Y:S01]  /*8470*/  FFMA.FTZ R27, R7, R28, R34 ;  /* 0x0000001c071b7223 */ /* 0x000fe20000010022 */
[----:B------:R-:W-:Y:S02]  /*8480*/  HADD2.F32 R5, -RZ, R5.H1_H1 ;  /* 0x30000005ff057230 */ /* 0x000fe40000004100 */
[----:B------:R-:W-:-:S02]  /*8490*/  HADD2.F32 R24, -RZ, R42.H1_H1 ;  /* 0x3000002aff187230 */ /* 0x000fc40000004100 */
        /* <DEDUP_REMOVED lines=14> */
[----:B------:R2:W-:Y:S02]  /*8580*/  STS.128 [R0], R4 ;  /* 0x0000000400007388 */ /* 0x0005e40000000c00 */
.L_x_7993:
[----:B------:R-:W-:Y:S05]  /*8590*/  BSYNC B1 ;  /* 0x0000000000017941 */ /* 0x000fea0003800000 */
.L_x_7992:
        /* <DEDUP_REMOVED lines=50> */
.L_x_7998:
[----:B------:R-:W-:Y:S05]  /*88c0*/  BSYNC B1 ;  /* 0x0000000000017941 */ /* 0x000fea0003800000 */
.L_x_7997:
[----:B------:R-:W-:Y:S05]  /*88d0*/  @P1 BRA `(.L_x_7996) ;  /* 0x0000001400c01947 */ /* 0x000fea0003800000 */
[----:B-1----:R-:W1:Y:S01]  /*88e0*/  LDS.128 R4, [R0+0x1000] ;  /* 0x0010000000047984 */ /* 0x002e620000000c00 */
[----:B------:R-:W-:Y:S02]  /*88f0*/  SHF.R.U32.HI R13, RZ, 0x10, R11 ;  /* 0x00000010ff0d7819 */ /* 0x000fe4000001160b */
[----:B------:R-:W-:Y:S02]  /*8900*/  SHF.R.U32.HI R12, RZ, 0x10, R9 ;  /* 0x00000010ff0c7819 */ /* 0x000fe40000011609 */
[----:B------:R-:W-:Y:S01]  /*8910*/  SHF.R.U64 R25, R10, 0x10, R11 ;  /* 0x000000100a197819 */ /* 0x000fe2000000120b */
[----:B------:R-:W-:Y:S01]  /*8920*/  HADD2.F32 R13, -RZ, R13.H0_H0 ;  /* 0x2000000dff0d7230 */ /* 0x000fe20000004100 */
[----:B------:R-:W-:Y:S01]  /*8930*/  SHF.R.U64 R26, R8, 0x10, R9 ;  /* 0x00000010081a7819 */ /* 0x000fe20000001209 */
[----:B------:R-:W-:Y:S02]  /*8940*/  HADD2.F32 R11, -RZ, R15.H0_H0 ;  /* 0x2000000fff0b7230 */ /* 0x000fe40000004100 */
[----:B------:R-:W-:-:S02]  /*8950*/  HADD2.F32 R12, -RZ, R12.H0_H0 ;  /* 0x2000000cff0c7230 */ /* 0x000fc40000004100 */
[----:B------:R-:W-:Y:S02]  /*8960*/  HADD2.F32 R15, -RZ, R15.H1_H1 ;  /* 0x3000000fff0f7230 */ /* 0x000fe40000004100 */
        /* <DEDUP_REMOVED lines=34> */
.L_x_7983:
[----:B------:R-:W0:Y:S01]  /*8b90*/  S2R R0, SR_TID.X ;  /* 0x0000000000007919 */ /* 0x000e220000002100 */
[----:B------:R-:W1:Y:S01]  /*8ba0*/  LDC R21, c[0x0][0x448] ;  /* 0x00011200ff157b82 */ /* 0x000e620000000800 */
[----:B------:R-:W-:Y:S01]  /*8bb0*/  ULDC.64 UR4, c[0x0][0x3f8] ;  /* 0x0000fe0000047ab9 */ /* 0x000fe20000000a00 */
[----:B------:R-:W-:Y:S01]  /*8bc0*/  ULDC.64 UR6, c[0x0][0x408] ;  /* 0x0001020000067ab9 */ /* 0x000fe20000000a00 */
[----:B------:R-:W-:Y:S01]  /*8bd0*/  MOV R7, R31 ;  /* 0x0000001f00077202 */ /* 0x000fe20000000f00 */
        /* <DEDUP_REMOVED lines=54> */
[----:B--2---:R-:W-:Y:S02]  /*8f40*/  @!P1 IMAD.MOV.U32 R31, RZ, RZ, R9 ;  /* 0x000000ffff1f9224 */ /* 0x004fe400078e0009 */
[----:B------:R-:W-:Y:S02]  /*8f50*/  @!P1 IMAD.MOV.U32 R30, RZ, RZ, R8 ;  /* 0x000000ffff1e9224 */ /* 0x000fe400078e0008 */
[----:B------:R-:W-:Y:S01]  /*8f60*/  @!P1 IMAD.MOV.U32 R32, RZ, RZ, R10 ;  /* 0x000000ffff209224 */ /* 0x000fe200078e000a */
[----:B------:R-:W-:Y:S01]  /*8f70*/  MOV R3, R31 ;  /* 0x0000001f00037202 */ /* 0x000fe20000000f00 */
        /* <DEDUP_REMOVED lines=12> */
[----:B------:R-:W-:Y:S01]  /*9040*/  @!P1 IMAD.MOV.U32 R28, RZ, RZ, R6 ;  /* 0x000000ffff1c9224 */ /* 0x000fe200078e0006 */
[----:B------:R-:W-:Y:S01]  /*9050*/  MOV R5, R21 ;  /* 0x0000001500057202 */ /* 0x000fe20000000f00 */
[----:B------:R-:W-:Y:S02]  /*9060*/  IMAD.MOV.U32 R4, RZ, RZ, R20 ;  /* 0x000000ffff047224 */ /* 0x000fe400078e0014 */
[----:B------:R-:W-:Y:S01]  /*9070*/  IMAD.MOV.U32 R7, RZ, RZ, R29 ;  /* 0x000000ffff077224 */ /* 0x000fe200078e001d */
[----:B------:R-:W-:Y:S01]  /*9080*/  PRMT R38, R5, 0x7610, R38 ;  /* 0x0000761005267816 */ /* 0x000fe20000000026 */
[----:B------:R-:W-:-:S03]  /*9090*/  IMAD.MOV.U32 R6, RZ, RZ, R28 ;  /* 0x000000ffff067224 */ /* 0x000fc600078e001c */
[----:B------:R-:W-:Y:S02]  /*90a0*/  PRMT R44, R4, 0x5410, R7 ;  /* 0x00005410042c7816 */ /* 0x000fe40000000007 */
[----:B------:R-:W-:Y:S02]  /*90b0*/  CS2R R4, SRZ ;  /* 0x0000000000047805 */ /* 0x000fe4000001ff00 */
[----:B01--4-:R-:W-:-:S07]  /*90c0*/  PRMT R51, R6, 0x7610, R51 ;  /* 0x0000761006337816 */ /* 0x013fce0000000033 */
.L_x_8228:
        /* <DEDUP_REMOVED lines=18> */
[-C--:B--2---:R-:W-:Y:S02]  /*91f0*/  IADD3 R8, P1, R3, R4.reuse, RZ ;  /* 0x0000000403087210 */ /* 0x084fe40007f3e0ff */
[----:B------:R-:W-:-:S03]  /*9200*/  IADD3 R4, P2, R14, R4, RZ ;  /* 0x000000040e047210 */ /* 0x000fc60007f5e0ff */
[--C-:B---3--:R-:W-:Y:S02]  /*9210*/  IMAD.X R9, R0, 0x1, R5.reuse, P1 ;  /* 0x0000000100097824 */ /* 0x108fe400008e0605 */
[----:B------:R-:W-:-:S04]  /*9220*/  IMAD.X R5, R24, 0x1, R5, P2 ;  /* 0x0000000118057824 */ /* 0x000fc800010e0605 */
[----:B------:R-:W5:Y:S04]  /*9230*/  LD.E.128 R8, desc[UR40][R8.64] ;  /* 0x0000002808087980 */ /* 0x000f68000c101d00 */
[----:B------:R-:W5:Y:S02]  /*9240*/  LD.E.128 R4, desc[UR40][R4.64] ;  /* 0x0000002804047980 */ /* 0x000f64000c101d00 */
.L_x_8001:
[----:B------:R-:W-:Y:S05]  /*9250*/  BSYNC B1 ;  /* 0x0000000000017941 */ /* 0x000fea0003800000 */
.L_x_8000:
[----:B------:R-:W0:Y:S01]  /*9260*/  SYNCS.PHASECHK.TRANS64.TRYWAIT P1, [R2+URZ+0x28c00], R13 ;  /* 0x028c000d020075a7 */ /* 0x000e22000802017f */
[----:B--2---:R-:W-:Y:S01]  /*9270*/  VIADDMNMX R3, R34, -R201, 0x40, PT ;  /* 0x0000004022037446 */ /* 0x004fe200038009c9 */
[C---:B------:R-:W-:Y:S01]  /*9280*/  VIADD R14, R194.reuse, 0x20 ;  /* 0x00000020c20e7836 */ /* 0x040fe20000000000 */
[----:B-----5:R-:W-:Y:S01]  /*9290*/  MOV R12, R5 ;  /* 0x00000005000c7202 */ /* 0x020fe20000000f00 */
[----:B---3--:R-:W-:Y:S01]  /*92a0*/  IMAD.MOV.U32 R0, RZ, RZ, R4 ;  /* 0x000000ffff007224 */ /* 0x008fe200078e0004 */
[-C--:B------:R-:W-:Y:S01]  /*92b0*/  ISETP.GE.OR P2, PT, R194, R3.reuse, P0 ;  /* 0x00000003c200720c */ /* 0x080fe20000746670 */
[----:B------:R-:W-:Y:S01]  /*92c0*/  BSSY B1, `(.L_x_8002) ;  /* 0x000000b000017945 */ /* 0x000fe20003800000 */
[----:B------:R-:W-:Y:S01]  /*92d0*/  ISETP.GE.OR P0, PT, R14, R3, P0 ;  /* 0x000000030e00720c */ /* 0x000fe20000706670 */
[----:B------:R-:W-:Y:S01]  /*92e0*/  IMAD.MOV.U32 R3, RZ, RZ, R7 ;  /* 0x000000ffff037224 */ /* 0x000fe200078e0007 */
[----:B------:R-:W-:Y:S01]  /*92f0*/  PRMT R52, R0, 0x5410, R12 ;  /* 0x0000541000347816 */ /* 0x000fe2000000000c */
[----:B------:R-:W-:-:S02]  /*9300*/  IMAD.MOV.U32 R0, RZ, RZ, R6 ;  /* 0x000000ffff007224 */ /* 0x000fc400078e0006 */
[----:B------:R-:W-:Y:S02]  /*9310*/  IMAD.MOV.U32 R12, RZ, RZ, R8 ;  /* 0x000000ffff0c7224 */ /* 0x000fe400078e0008 */
[----:B------:R-:W-:Y:S01]  /*9320*/  IMAD.MOV.U32 R14, RZ, RZ, R9 ;  /* 0x000000ffff0e7224 */ /* 0x000fe200078e0009 */
[----:B------:R-:W-:Y:S01]  /*9330*/  PRMT R0, R3, 0x5410, R0 ;  /* 0x0000541003007816 */ /* 0x000fe20000000000 */
[----:B------:R-:W-:-:S03]  /*9340*/  IMAD.IADD R3, R16, 0x1, R39 ;  /* 0x0000000110037824 */ /* 0x000fc600078e0227 */
[----:B------:R-:W-:Y:S01]  /*9350*/  PRMT R53, R12, 0x5410, R14 ;  /* 0x000054100c357816 */ /* 0x000fe2000000000e */
[----:B0-----:R-:W-:Y:S06]  /*9360*/  @!P1 BRA `(.L_x_8003) ;  /* 0x0000012000909947 */ /* 0x001fec0003800000 */
.L_x_8229:
[----:B------:R-:W-:Y:S05]  /*9370*/  BSYNC B1 ;  /* 0x0000000000017941 */ /* 0x000fea0003800000 */
.L_x_8002:
[----:B------:R-:W-:Y:S01]  /*9380*/  BSSY B1, `(.L_x_8004) ;  /* 0x0000063000017945 */ /* 0x000fe20003800000 */
[----:B------:R-:W-:Y:S01]  /*9390*/  IMAD.MOV.U32 R54, RZ, RZ, R10 ;  /* 0x000000ffff367224 */ /* 0x000fe200078e000a */
[----:B------:R-:W-:Y:S01]  /*93a0*/  LOP3.LUT R3, R3, 0x38, RZ, 0xc0, !PT ;  /* 0x0000003803037812 */ /* 0x000fe200078ec0ff */
[----:B------:R-:W-:Y:S01]  /*93b0*/  IMAD.MOV.U32 R55, RZ, RZ, R11 ;  /* 0x000000ffff377224 */ /* 0x000fe200078e000b */
[----:B------:R-:W-:Y:S06]  /*93c0*/  @P2 BRA `(.L_x_8005) ;  /* 0x0000000400782947 */ /* 0x000fec0003800000 */
        /* <DEDUP_REMOVED lines=8> */
[----:B------:R-:W-:Y:S02]  /*9450*/  SHF.R.U32.HI R15, RZ, 0x3, R24 ;  /* 0x00000003ff0f7819 */ /* 0x000fe40000011618 */
[----:B------:R-:W-:-:S02]  /*9460*/  LOP3.LUT R12, R24, 0x38, R16, 0xf8, !PT ;  /* 0x00000038180c7812 */ /* 0x000fc400078ef810 */
[----:B------:R-:W-:Y:S02]  /*9470*/  LOP3.LUT R24, R15, R3, R24, 0x1e, !PT ;  /* 0x000000030f187212 */ /* 0x000fe400078e1e18 */
[----:B------:R-:W-:Y:S02]  /*9480*/  LOP3.LUT R12, R12, R15, RZ, 0x3c, !PT ;  /* 0x0000000f0c0c7212 */ /* 0x000fe400078e3cff */
[----:B------:R-:W-:Y:S01]  /*9490*/  SHF.R.U32.HI R36, RZ, 0x10, R31 ;  /* 0x00000010ff247819 */ /* 0x000fe2000001161f */
[C---:B------:R-:W-:Y:S01]  /*94a0*/  IMAD R25, R227.reuse, 0x200, R24 ;  /* 0x00000200e3197824 */ /* 0x040fe200078e0218 */
[----:B------:R-:W-:Y:S01]  /*94b0*/  SHF.R.U64 R49, R32, 0x10, R33 ;  /* 0x0000001020317819 */ /* 0x000fe20000001221 */
[----:B0-----:R-:W-:Y:S01]  /*94c0*/  IMAD R13, R227, 0x200, R12 ;  /* 0x00000200e30d7824 */ /* 0x001fe200078e020c */
[--C-:B------:R-:W-:Y:S01]  /*94d0*/  SHF.R.U32.HI R40, RZ, 0x10, R29.reuse ;  /* 0x00000010ff287819 */ /* 0x100fe2000001161d */
[----:B------:R-:W-:Y:S01]  /*94e0*/  IMAD R46, R25, 0x2, R2 ;  /* 0x00000002192e7824 */ /* 0x000fe200078e0202 */
[----:B------:R-:W-:-:S02]  /*94f0*/  SHF.R.U64 R47, R28, 0x10, R29 ;  /* 0x000000101c2f7819 */ /* 0x000fc4000000121d */
[----:B------:R-:W-:Y:S02]  /*9500*/  LEA R45, R13, R2, 0x1 ;  /* 0x000000020d2d7211 */ /* 0x000fe400078e08ff */
[----:B------:R-:W0:Y:S01]  /*9510*/  LDS.128 R24, [R46+0x20400] ;  /* 0x020400002e187984 */ /* 0x000e220000000c00 */
[----:B------:R-:W-:-:S03]  /*9520*/  SHF.R.U32.HI R42, RZ, 0x10, R33 ;  /* 0x00000010ff2a7819 */ /* 0x000fc60000011621 */
[----:B------:R-:W1:Y:S01]  /*9530*/  LDS.128 R12, [R45+0x20400] ;  /* 0x020400002d0c7984 */ /* 0x000e620000000c00 */
[--C-:B0-----:R-:W-:Y:S02]  /*9540*/  HADD2.F32 R30, -RZ, R25.reuse.H0_H0 ;  /* 0x20000019ff1e7230 */ /* 0x101fe40000004100 */
[----:B------:R-:W-:Y:S02]  /*9550*/  HADD2.F32 R31, -RZ, R25.H1_H1 ;  /* 0x30000019ff1f7230 */ /* 0x000fe40000004100 */
[--C-:B-1----:R-:W-:Y:S02]  /*9560*/  HADD2.F32 R20, -RZ, R13.reuse.H0_H0 ;  /* 0x2000000dff147230 */ /* 0x102fe40000004100 */
[C---:B------:R-:W-:Y:S01]  /*9570*/  FMUL.FTZ R41, R30.reuse, R39 ;  /* 0x000000271e297220 */ /* 0x040fe20000410000 */
[-C--:B------:R-:W-:Y:S01]  /*9580*/  FMUL.FTZ R43, R30, R37.reuse ;  /* 0x000000251e2b7220 */ /* 0x080fe20000410000 */
[----:B------:R-:W-:Y:S02]  /*9590*/  HADD2.F32 R30, -RZ, R36.H0_H0 ;  /* 0x20000024ff1e7230 */ /* 0x000fe40000004100 */
[----:B------:R-:W-:Y:S01]  /*95a0*/  FMUL.FTZ R36, R31, R34 ;  /* 0x000000221f247220 */ /* 0x000fe20000410000 */
[----:B------:R-:W-:Y:S01]  /*95b0*/  FFMA.FTZ R38, R20, R37, -R41 ;  /* 0x0000002514267223 */ /* 0x000fe20000010829 */
[----:B------:R-:W-:-:S02]  /*95c0*/  HADD2.F32 R21, -RZ, R13.H1_H1 ;  /* 0x3000000dff157230 */ /* 0x000fc40000004100 */
[----:B------:R-:W-:Y:S01]  /*95d0*/  FFMA.FTZ R43, R20, R39, R43 ;  /* 0x00000027142b7223 */ /* 0x000fe2000001002b */
[----:B------:R-:W-:Y:S02]  /*95e0*/  HADD2.F32 R32, -RZ, R27.H0_H0 ;  /* 0x2000001bff207230 */ /* 0x000fe40000004100 */
[-C--:B------:R-:W-:Y:S01]  /*95f0*/  FMUL.FTZ R20, R31, R30.reuse ;  /* 0x0000001e1f147220 */ /* 0x080fe20000410000 */
[----:B------:R-:W-:Y:S02]  /*9600*/  HADD2.F32 R41, -RZ, R44.H1_H1 ;  /* 0x3000002cff297230 */ /* 0x000fe40000004100 */
[----:B------:R-:W-:Y:S01]  /*9610*/  FFMA.FTZ R39, R21, R30, -R36 ;  /* 0x0000001e15277223 */ /* 0x000fe20000010824 */
[----:B------:R-:W-:Y:S02]  /*9620*/  HADD2.F32 R37, -RZ, R35.H1_H1 ;  /* 0x30000023ff257230 */ /* 0x000fe40000004100 */
[----:B------:R-:W-:Y:S02]  /*9630*/  HADD2.F32 R28, -RZ, R15.H0_H0 ;  /* 0x2000000fff1c7230 */ /* 0x000fe40000004100 */
[----:B------:R-:W-:Y:S01]  /*9640*/  FMUL.FTZ R31, R32, R41 ;  /* 0x00000029201f7220 */ /* 0x000fe20000410000 */
[----:B------:R-:W-:-:S02]  /*9650*/  HADD2.F32 R33, -RZ, R27.H1_H1 ;  /* 0x3000001bff217230 */ /* 0x000fc40000004100 */
[-C--:B------:R-:W-:Y:S01]  /*9660*/  FMUL.FTZ R32, R32, R37.reuse ;  /* 0x0000002520207220 */ /* 0x080fe20000410000 */
[----:B------:R-:W-:Y:S02]  /*9670*/  HADD2.F32 R36, -RZ, R40.H0_H0 ;  /* 0x20000028ff247230 */ /* 0x000fe40000004100 */
[C---:B------:R-:W-:Y:S01]  /*9680*/  FFMA.FTZ R37, R28.reuse, R37, -R31 ;  /* 0x000000251c257223 */ /* 0x040fe2000001081f */
[----:B------:R-:W-:Y:S02]  /*9690*/  HADD2.F32 R29, -RZ, R15.H1_H1 ;  /* 0x3000000fff1d7230 */ /* 0x000fe40000004100 */
[----:B------:R-:W-:Y:S01]  /*96a0*/  FFMA.FTZ R41, R28, R41, R32 ;  /* 0x000000291c297223 */ /* 0x000fe20000010020 */
[----:B------:R-:W-:Y:S02]  /*96b0*/  HADD2.F32 R30, -RZ, R42.H0_H0 ;  /* 0x2000002aff1e7230 */ /* 0x000fe40000004100 */
[----:B------:R-:W-:Y:S01]  /*96c0*/  FFMA.FTZ R40, R21, R34, R20 ;  /* 0x0000002215287223 */ /* 0x000fe20000010014 */
[----:B------:R-:W-:-:S02]  /*96d0*/  HADD2.F32 R25, -RZ, R24.H0_H0 ;  /* 0x20000018ff197230 */ /* 0x000fc40000004100 */
[C---:B------:R-:W-:Y:S01]  /*96e0*/  FMUL.FTZ R28, R33.reuse, R36 ;  /* 0x00000024211c7220 */ /* 0x040fe20000410000 */
[----:B------:R-:W-:Y:S02]  /*96f0*/  HADD2.F32 R32, -RZ, R44.H0_H0 ;  /* 0x2000002cff207230 */ /* 0x000fe40000004100 */
[-C--:B------:R-:W-:Y:S01]  /*9700*/  FMUL.FTZ R44, R33, R30.reuse ;  /* 0x0000001e212c7220 */ /* 0x080fe20000410000 */
[----:B------:R-:W-:Y:S02]  /*9710*/  HADD2.F32 R20, -RZ, R51.H1_H1 ;  /* 0x30000033ff147230 */ /* 0x000fe40000004100 */
[----:B------:R-:W-:Y:S01]  /*9720*/  FFMA.FTZ R42, R29, R30, -R28 ;  /* 0x0000001e1d2a7223 */ /* 0x000fe2000001081c */
[----:B------:R-:W-:Y:S02]  /*9730*/  HADD2.F32 R13, -RZ, R12.H0_H0 ;  /* 0x2000000cff0d7230 */ /* 0x000fe40000004100 */
[----:B------:R-:W-:Y:S01]  /*9740*/  FMUL.FTZ R34, R25, R32 ;  /* 0x0000002019227220 */ /* 0x000fe20000410000 */
[----:B------:R-:W-:-:S02]  /*9750*/  HADD2.F32 R27, -RZ, R26.H0_H0 ;  /* 0x2000001aff1b7230 */ /* 0x000fc40000004100 */
[----:B------:R-:W-:Y:S01]  /*9760*/  FMUL.FTZ R25, R25, R20 ;  /* 0x0000001419197220 */ /* 0x000fe20000410000 */
[----:B------:R-:W-:Y:S02]  /*9770*/  HADD2.F32 R30, -RZ, R51.H0_H0 ;  /* 0x20000033ff1e7230 */ /* 0x000fe40000004100 */
[----:B------:R-:W-:Y:S01]  /*9780*/  FFMA.FTZ R44, R29, R36, R44 ;  /* 0x000000241d2c7223 */ /* 0x000fe2000001002c */
[----:B------:R-:W-:Y:S02]  /*9790*/  HADD2.F32 R28, -RZ, R35.H0_H0 ;  /* 0x20000023ff1c7230 */ /* 0x000fe40000004100 */
[----:B------:R-:W-:Y:S01]  /*97a0*/  FFMA.FTZ R34, R13, R20, -R34 ;  /* 0x000000140d227223 */ /* 0x000fe20000010822 */
[----:B------:R-:W-:Y:S02]  /*97b0*/  HADD2.F32 R15, -RZ, R14.H0_H0 ;  /* 0x2000000eff0f7230 */ /* 0x000fe40000004100 */
[----:B------:R-:W-:Y:S01]  /*97c0*/  FMUL.FTZ R36, R27, R30 ;  /* 0x0000001e1b247220 */ /* 0x000fe20000410000 */
[----:B------:R-:W-:Y:S01]  /*97d0*/  FFMA.FTZ R32, R13, R32, R25 ;  /* 0x000000200d207223 */ /* 0x000fe20000010019 */
[----:B------:R-:W-:Y:S01]  /*97e0*/  FMUL.FTZ R20, R27, R28 ;  /* 0x0000001c1b147220 */ /* 0x000fe20000410000 */
[----:B------:R-:W-:-:S02]  /*97f0*/  HADD2.F32 R24, -RZ, R24.H1_H1 ;  /* 0x30000018ff187230 */ /* 0x000fc40000004100 */
[C---:B------:R-:W-:Y:S01]  /*9800*/  FFMA.FTZ R36, R15.reuse, R28, -R36 ;  /* 0x0000001c0f247223 */ /* 0x040fe20000010824 */
[----:B------:R-:W-:Y:S02]  /*9810*/  HADD2.F32 R26, -RZ, R26.H1_H1 ;  /* 0x3000001aff1a7230 */ /* 0x000fe40000004100 */
[----:B------:R-:W-:Y:S01]  /*9820*/  FFMA.FTZ R20, R15, R30, R20 ;  /* 0x0000001e0f147223 */ /* 0x000fe20000010014 */
[----:B------:R-:W-:Y:S02]  /*9830*/  HADD2.F32 R25, -RZ, R48.H0_H0 ;  /* 0x20000030ff197230 */ /* 0x000fe40000004100 */
[----:B------:R-:W-:Y:S02]  /*9840*/  HADD2.F32 R27, -RZ, R47.H0_H0 ;  /* 0x2000002fff1b7230 */ /* 0x000fe40000004100 */
[----:B------:R-:W-:Y:S02]  /*9850*/  HADD2.F32 R13, -RZ, R50.H0_H0 ;  /* 0x20000032ff0d7230 */ /* 0x000fe40000004100 */
[----:B------:R-:W-:Y:S01]  /*9860*/  FMUL.FTZ R15, R24, R25 ;  /* 0x00000019180f7220 */ /* 0x000fe20000410000 */
[----:B------:R-:W-:-:S02]  /*9870*/  HADD2.F32 R21, -RZ, R49.H0_H0 ;  /* 0x20000031ff157230 */ /* 0x000fc40000004100 */
[----:B------:R-:W-:Y:S01]  /*9880*/  FMUL.FTZ R33, R26, R27 ;  /* 0x0000001b1a217220 */ /* 0x000fe20000410000 */
[----:B------:R-:W-:Y:S02]  /*9890*/  HADD2.F32 R12, -RZ, R12.H1_H1 ;  /* 0x3000000cff0c7230 */ /* 0x000fe40000004100 */
[----:B------:R-:W-:Y:S01]  /*98a0*/  FMUL.FTZ R24, R24, R13 ;  /* 0x0000000d18187220 */ /* 0x000fe20000410000 */
[----:B------:R-:W-:Y:S02]  /*98b0*/  HADD2.F32 R14, -RZ, R14.H1_H1 ;  /* 0x3000000eff0e7230 */ /* 0x000fe40000004100 */
        /* <DEDUP_REMOVED lines=15> */
.L_x_8005:
[----:B------:R-:W-:Y:S05]  /*99b0*/  BSYNC B1 ;  /* 0x0000000000017941 */ /* 0x000fea0003800000 */
.L_x_8004:
        /* <DEDUP_REMOVED lines=12> */
[----:B------:R-:W-:Y:S01]  /*9a80*/  HADD2.F32 R28, -RZ, R52.H1_H1 ;  /* 0x30000034ff1c7230 */ /* 0x000fe20000004100 */
        /* <DEDUP_REMOVED lines=23> */
[----:B------:R-:W-:-:S02]  /*9c00*/  HADD2.F32 R9, -RZ, R52.H0_H0 ;  /* 0x20000034ff097230 */ /* 0x000fc40000004100 */
        /* <DEDUP_REMOVED lines=13> */
[--C-:B------:R-:W-:Y:S02]  /*9ce0*/  HADD2.F32 R21, -RZ, R0.reuse.H1_H1 ;  /* 0x30000000ff157230 */ /* 0x100fe40000004100 */
        /* <DEDUP_REMOVED lines=47> */
.L_x_7996:
[----:B------:R-:W-:Y:S05]  /*9fe0*/  BSYNC B0 ;  /* 0x0000000000007941 */ /* 0x000fea0003800000 */
.L_x_7982:
        /* <DEDUP_REMOVED lines=8> */
.L_x_7979:
[----:B------:R-:W-:-:S13]  /*a070*/  ISETP.NE.AND P0, PT, R189, 0x3, PT ;  /* 0x00000003bd00780c */ /* 0x000fda0003f05270 */
[----:B------:R-:W-:Y:S05]  /*a080*/  @!P0 BRA `(.L_x_8006) ;  /* 0x0000000000048947 */ /* 0x000fea0003800000 */
[----:B------:R-:W-:Y:S01]  /*a090*/  BPT.TRAP 0x1 ;  /* 0x000000040000795c */ /* 0x000fe20000300000 */
.L_x_8006:
[----:B------:R-:W-:Y:S01]  /*a0a0*/  IMAD R21, R18, 0x8, R2 ;  /* 0x0000000812157824 */ /* 0x000fe200078e0202 */
[----:B------:R-:W-:-:S04]  /*a0b0*/  SHF.L.U32 R58, R19, 0x1f, RZ ;  /* 0x0000001f133a7819 */ /* 0x000fc800000006ff */
[----:B------:R4:W0:Y:S01]  /*a0c0*/  SYNCS.PHASECHK.TRANS64.TRYWAIT P1, [R21+URZ+0x28c30], R58 ;  /* 0x028c303a150075a7 */ /* 0x000822000802017f */
[----:B------:R-:W-:Y:S05]  /*a0d0*/  @!P0 BRA `(.L_x_8007) ;  /* 0x0000000000048947 */ /* 0x000fea0003800000 */
[----:B------:R-:W-:Y:S01]  /*a0e0*/  BPT.TRAP 0x1 ;  /* 0x000000040000795c */ /* 0x000fe20000300000 */
.L_x_8007:
[C---:B--2---:R-:W-:Y:S01]  /*a0f0*/  IADD3 R0, R2.reuse, 0x22400, RZ ;  /* 0x0002240002007810 */ /* 0x044fe20007ffe0ff */
        /* <DEDUP_REMOVED lines=9> */
.L_x_8008:
        /* <DEDUP_REMOVED lines=20> */
[----:B------:R-:W-:Y:S02]  /*a2d0*/  R2UR UR6, R6 ;  /* 0x00000000060672ca */ /* 0x000fe400000e0000 */
[----:B------:R-:W-:Y:S01]  /*a2e0*/  R2UR UR7, R7 ;  /* 0x00000000070772ca */ /* 0x000fe200000e0000 */
[----:B------:R-:W-:Y:S01]  /*a2f0*/  IMAD.MOV.U32 R7, RZ, RZ, 0x40000040 ;  /* 0x40000040ff077424 */ /* 0x000fe200078e00ff */
[C---:B------:R-:W-:Y:S01]  /*a300*/  IADD3 R6, R12.reuse, 0x4, RZ ;  /* 0x000000040c067810 */ /* 0x040fe20007ffe0ff */
        /* <DEDUP_REMOVED lines=23> */
.L_x_8010:
[----:B------:R-:W1:Y:S01]  /*a480*/  LDC R0, c[0x0][0x448] ;  /* 0x00011200ff007b82 */ /* 0x000e620000000800 */
[----:B------:R-:W-:Y:S01]  /*a490*/  LOP3.LUT R22, R22, 0xffffffef, RZ, 0xc0, !PT ;  /* 0xffffffef16167812 */ /* 0x000fe200078ec0ff */
[----:B------:R-:W-:Y:S01]  /*a4a0*/  ULDC UR4, c[0x0][0x988] ;  /* 0x0002620000047ab9 */ /* 0x000fe20000000800 */
[----:B-1----:R-:W-:Y:S01]  /*a4b0*/  ISETP.NE.AND P1, PT, R0, 0x1, PT ;  /* 0x000000010000780c */ /* 0x002fe20003f25270 */
[----:B------:R-:W-:-:S12]  /*a4c0*/  IMAD.IADD R0, R228, 0x1, R201 ;  /* 0x00000001e4007824 */ /* 0x000fd800078e02c9 */
[----:B------:R-:W1:Y:S01]  /*a4d0*/  @P1 LDC R3, c[0x0][0x44c] ;  /* 0x00011300ff031b82 */ /* 0x000e620000000800 */
[----:B------:R-:W-:-:S07]  /*a4e0*/  @P1 LOP3.LUT R22, R22, 0x10, RZ, 0xfc, !PT ;  /* 0x0000001016161812 */ /* 0x000fce00078efcff */
[----:B------:R-:W2:Y:S01]  /*a4f0*/  @P1 LDC R12, c[0x0][0x450] ;  /* 0x00011400ff0c1b82 */ /* 0x000ea20000000800 */
[----:B-1----:R-:W-:-:S05]  /*a500*/  @P1 IMAD.HI.U32 R3, R0, R3, RZ ;  /* 0x0000000300031227 */ /* 0x002fca00078e00ff */
[----:B--2---:R-:W-:Y:S01]  /*a510*/  @P1 SHF.R.U32.HI R0, RZ, R12, R3 ;  /* 0x0000000cff001219 */ /* 0x004fe20000011603 */
[----:B------:R-:W-:-:S04]  /*a520*/  IMAD.MOV.U32 R12, RZ, RZ, -0x40 ;  /* 0xffffffc0ff0c7424 */ /* 0x000fc800078e00ff */
[----:B------:R-:W1:Y:S01]  /*a530*/  SHFL.IDX PT, R13, R0, 0x1, 0x1c1f ;  /* 0x003c1f00000d7f89 */ /* 0x000e6200000e0000 */
[----:B------:R-:W-:-:S03]  /*a540*/  IMAD R12, R213, R12, 0x40 ;  /* 0x00000040d50c7424 */ /* 0x000fc600078e020c */
[----:B------:R-:W2:Y:S02]  /*a550*/  SHFL.IDX PT, R0, R0, RZ, 0x1c1f ;  /* 0x001c1fff00007589 */ /* 0x000ea400000e0000 */
[----:B------:R-:W-:Y:S02]  /*a560*/  IADD3 R3, R185, 0x1, R12 ;  /* 0x00000001b9037810 */ /* 0x000fe40007ffe00c */
[----:B------:R-:W-:Y:S02]  /*a570*/  IADD3 R12, -R196, R12, R185 ;  /* 0x0000000cc40c7210 */ /* 0x000fe40007ffe1b9 */
[----:B------:R-:W-:-:S04]  /*a580*/  IADD3 R3, -R184, R3, -R196 ;  /* 0x00000003b8037210 */ /* 0x000fc80007ffe9c4 */
[----:B-1----:R-:W-:-:S04]  /*a590*/  VIADDMNMX R13, R13, R3, R12, PT ;  /* 0x000000030d0d7246 */ /* 0x002fc8000380010c */
[C---:B------:R-:W-:Y:S02]  /*a5a0*/  ISETP.GT.AND P1, PT, R13.reuse, RZ, PT ;  /* 0x000000ff0d00720c */ /* 0x040fe40003f24270 */
[C---:B------:R-:W-:Y:S02]  /*a5b0*/  ISETP.GT.AND P2, PT, R13.reuse, 0x1, PT ;  /* 0x000000010d00780c */ /* 0x040fe40003f44270 */
[----:B------:R-:W-:Y:S02]  /*a5c0*/  FSEL R15, R26, -INF , P1 ;  /* 0xff8000001a0f7808 */ /* 0x000fe40000800000 */
[----:B------:R-:W-:Y:S02]  /*a5d0*/  ISETP.GT.AND P1, PT, R13, 0x9, PT ;  /* 0x000000090d00780c */ /* 0x000fe40003f24270 */
[----:B------:R-:W-:Y:S02]  /*a5e0*/  FSEL R14, R27, -INF , P2 ;  /* 0xff8000001b0e7808 */ /* 0x000fe40001000000 */
[----:B------:R-:W-:-:S02]  /*a5f0*/  FSEL R59, R31, -INF , P1 ;  /* 0xff8000001f3b7808 */ /* 0x000fc40000800000 */
[C---:B------:R-:W-:Y:S02]  /*a600*/  ISETP.GT.AND P2, PT, R13.reuse, 0x10, PT ;  /* 0x000000100d00780c */ /* 0x040fe40003f44270 */
[----:B------:R-:W-:Y:S02]  /*a610*/  ISETP.GT.AND P1, PT, R13, 0x11, PT ;  /* 0x000000110d00780c */ /* 0x000fe40003f24270 */
[----:B------:R-:W-:Y:S02]  /*a620*/  FSEL R61, R34, -INF , P2 ;  /* 0xff800000223d7808 */ /* 0x000fe40001000000 */
[----:B------:R-:W-:Y:S02]  /*a630*/  FSEL R63, R35, -INF , P1 ;  /* 0xff800000233f7808 */ /* 0x000fe40000800000 */
[C---:B------:R-:W-:Y:S02]  /*a640*/  ISETP.GT.AND P2, PT, R13.reuse, 0x18, PT ;  /* 0x000000180d00780c */ /* 0x040fe40003f44270 */
[----:B------:R-:W-:-:S02]  /*a650*/  ISETP.GT.AND P1, PT, R13, 0x19, PT ;  /* 0x000000190d00780c */ /* 0x000fc40003f24270 */
[----:B------:R-:W-:Y:S02]  /*a660*/  FSEL R65, R38, -INF , P2 ;  /* 0xff80000026417808 */ /* 0x000fe40001000000 */
[----:B------:R-:W-:Y:S02]  /*a670*/  FSEL R67, R39, -INF , P1 ;  /* 0xff80000027437808 */ /* 0x000fe40000800000 */
[C---:B------:R-:W-:Y:S02]  /*a680*/  ISETP.GT.AND P2, PT, R13.reuse, 0x20, PT ;  /* 0x000000200d00780c */ /* 0x040fe40003f44270 */
[C---:B------:R-:W-:Y:S02]  /*a690*/  ISETP.GT.AND P1, PT, R13.reuse, 0x21, PT ;  /* 0x000000210d00780c */ /* 0x040fe40003f24270 */
[----:B------:R-:W-:Y:S02]  /*a6a0*/  ISETP.GT.AND P3, PT, R13, 0x8, PT ;  /* 0x000000080d00780c */ /* 0x000fe40003f64270 */
[----:B------:R-:W-:-:S02]  /*a6b0*/  FSEL R69, R42, -INF , P2 ;  /* 0xff8000002a457808 */ /* 0x000fc40001000000 */
[----:B------:R-:W-:Y:S02]  /*a6c0*/  FSEL R71, R43, -INF , P1 ;  /* 0xff8000002b477808 */ /* 0x000fe40000800000 */
[C---:B------:R-:W-:Y:S02]  /*a6d0*/  ISETP.GT.AND P2, PT, R13.reuse, 0x28, PT ;  /* 0x000000280d00780c */ /* 0x040fe40003f44270 */
[----:B------:R-:W-:Y:S02]  /*a6e0*/  ISETP.GT.AND P1, PT, R13, 0x29, PT ;  /* 0x000000290d00780c */ /* 0x000fe40003f24270 */
[----:B------:R-:W-:Y:S02]  /*a6f0*/  FSEL R57, R30, -INF , P3 ;  /* 0xff8000001e397808 */ /* 0x000fe40001800000 */
[----:B------:R-:W-:Y:S02]  /*a700*/  FMNMX.FTZ R26, R15, R14, !PT ;  /* 0x0000000e0f1a7209 */ /* 0x000fe40007810000 */
[----:B------:R-:W-:-:S02]  /*a710*/  FSEL R73, R46, -INF , P2 ;  /* 0xff8000002e497808 */ /* 0x000fc40001000000 */
[----:B------:R-:W-:Y:S02]  /*a720*/  FSEL R75, R47, -INF , P1 ;  /* 0xff8000002f4b7808 */ /* 0x000fe40000800000 */
[C---:B------:R-:W-:Y:S02]  /*a730*/  ISETP.GT.AND P2, PT, R13.reuse, 0x30, PT ;  /* 0x000000300d00780c */ /* 0x040fe40003f44270 */
[----:B------:R-:W-:Y:S02]  /*a740*/  ISETP.GT.AND P1, PT, R13, 0x31, PT ;  /* 0x000000310d00780c */ /* 0x000fe40003f24270 */
[----:B------:R-:W-:Y:S02]  /*a750*/  FMNMX.FTZ R26, R57, R26, !PT ;  /* 0x0000001a391a7209 */ /* 0x000fe40007810000 */
[----:B------:R-:W-:Y:S02]  /*a760*/  FSEL R77, R50, -INF , P2 ;  /* 0xff800000324d7808 */ /* 0x000fe40001000000 */
[----:B------:R-:W-:-:S02]  /*a770*/  FSEL R79, R51, -INF , P1 ;  /* 0xff800000334f7808 */ /* 0x000fc40000800000 */
[C---:B------:R-:W-:Y:S02]  /*a780*/  ISETP.GT.AND P2, PT, R13.reuse, 0x38, PT ;  /* 0x000000380d00780c */ /* 0x040fe40003f44270 */
[----:B------:R-:W-:Y:S02]  /*a790*/  ISETP.GT.AND P1, PT, R13, 0x39, PT ;  /* 0x000000390d00780c */ /* 0x000fe40003f24270 */
[----:B------:R-:W-:Y:S02]  /*a7a0*/  FMNMX.FTZ R26, R59, R26, !PT ;  /* 0x0000001a3b1a7209 */ /* 0x000fe40007810000 */
[----:B--2---:R-:W-:Y:S02]  /*a7b0*/  VIADDMNMX R3, R0, R3, R12, PT ;  /* 0x0000000300037246 */ /* 0x004fe4000380010c */
[----:B------:R-:W-:Y:S02]  /*a7c0*/  FSEL R81, R54, -INF , P2 ;  /* 0xff80000036517808 */ /* 0x000fe40001000000 */
[----:B------:R-:W-:-:S02]  /*a7d0*/  FSEL R83, R55, -INF , P1 ;  /* 0xff80000037537808 */ /* 0x000fc40000800000 */
[----:B------:R-:W-:Y:S02]  /*a7e0*/  FMNMX.FTZ R26, R61, R26, !PT ;  /* 0x0000001a3d1a7209 */ /* 0x000fe40007810000 */
[C---:B------:R-:W-:Y:S02]  /*a7f0*/  ISETP.GT.AND P1, PT, R3.reuse, RZ, PT ;  /* 0x000000ff0300720c */ /* 0x040fe40003f24270 */
[----:B------:R-:W-:Y:S02]  /*a800*/  ISETP.GT.AND P2, PT, R3, 0x1, PT ;  /* 0x000000010300780c */ /* 0x000fe40003f44270 */
[----:B------:R-:W-:Y:S02]  /*a810*/  FMNMX.FTZ R26, R63, R26, !PT ;  /* 0x0000001a3f1a7209 */ /* 0x000fe40007810000 */
[----:B------:R-:W-:Y:S02]  /*a820*/  ISETP.GT.AND P3, PT, R3, 0x8, PT ;  /* 0x000000080300780c */ /* 0x000fe40003f64270 */
[----:B------:R-:W-:-:S02]  /*a830*/  FSEL R27, R24, -INF , P1 ;  /* 0xff800000181b7808 */ /* 0x000fc40000800000 */
[----:B------:R-:W-:Y:S02]  /*a840*/  FSEL R25, R25, -INF , P2 ;  /* 0xff80000019197808 */ /* 0x000fe40001000000 */
[----:B------:R-:W-:Y:S02]  /*a850*/  FMNMX.FTZ R26, R65, R26, !PT ;  /* 0x0000001a411a7209 */ /* 0x000fe40007810000 */
[----:B------:R-:W-:Y:S02]  /*a860*/  ISETP.GT.AND P1, PT, R3, 0x9, PT ;  /* 0x000000090300780c */ /* 0x000fe40003f24270 */
[----:B------:R-:W-:Y:S02]  /*a870*/  FSEL R31, R28, -INF , P3 ;  /* 0xff8000001c1f7808 */ /* 0x000fe40001800000 */
[----:B------:R-:W-:Y:S02]  /*a880*/  FMNMX.FTZ R0, R27, R25, !PT ;  /* 0x000000191b007209 */ /* 0x000fe40007810000 */
[----:B------:R-:W-:-:S02]  /*a890*/  FMNMX.FTZ R26, R67, R26, !PT ;  /* 0x0000001a431a7209 */ /* 0x000fc40007810000 */
[----:B------:R-:W-:Y:S02]  /*a8a0*/  ISETP.GT.AND P2, PT, R3, 0x10, PT ;  /* 0x000000100300780c */ /* 0x000fe40003f44270 */
[----:B------:R-:W-:Y:S02]  /*a8b0*/  FSEL R29, R29, -INF , P1 ;  /* 0xff8000001d1d7808 */ /* 0x000fe40000800000 */
[----:B------:R-:W-:Y:S02]  /*a8c0*/  FMNMX.FTZ R0, R31, R0, !PT ;  /* 0x000000001f007209 */ /* 0x000fe40007810000 */
[----:B------:R-:W-:Y:S02]  /*a8d0*/  FMNMX.FTZ R26, R69, R26, !PT ;  /* 0x0000001a451a7209 */ /* 0x000fe40007810000 */
[----:B------:R-:W-:Y:S02]  /*a8e0*/  ISETP.GT.AND P1, PT, R3, 0x11, PT ;  /* 0x000000110300780c */ /* 0x000fe40003f24270 */
[----:B------:R-:W-:-:S02]  /*a8f0*/  FSEL R35, R32, -INF , P2 ;  /* 0xff80000020237808 */ /* 0x000fc40001000000 */
[----:B------:R-:W-:Y:S02]  /*a900*/  FMNMX.FTZ R0, R29, R0, !PT ;  /* 0x000000001d007209 */ /* 0x000fe40007810000 */
        /* <DEDUP_REMOVED lines=26> */
[----:B------:R-:W-:Y:S01]  /*aab0*/  FSEL R45, R45, -INF , P3 ;  /* 0xff8000002d2d7808 */ /* 0x000fe20001800000 */
[----:B------:R-:W1:Y:S01]  /*aac0*/  SHFL.BFLY PT, R13, R26, 0x2, 0x1f ;  /* 0x0c401f001a0d7f89 */ /* 0x000e6200000e0000 */
        /* <DEDUP_REMOVED lines=12> */
[----:B-1----:R-:W-:Y:S02]  /*ab90*/  FMNMX.FTZ R13, R26, R13, !PT ;  /* 0x0000000d1a0d7209 */ /* 0x002fe40007810000 */
[----:B------:R-:W-:-:S03]  /*aba0*/  FMNMX.FTZ R0, R53, R0, !PT ;  /* 0x0000000035007209 */ /* 0x000fc60007810000 */
[----:B------:R-:W1:Y:S04]  /*abb0*/  SHFL.BFLY PT, R12, R13, 0x1, 0x1f ;  /* 0x0c201f000d0c7f89 */ /* 0x000e6800000e0000 */
[----:B------:R-:W2:Y:S01]  /*abc0*/  SHFL.BFLY PT, R3, R0, 0x2, 0x1f ;  /* 0x0c401f0000037f89 */ /* 0x000ea200000e0000 */
[----:B-1----:R-:W-:Y:S01]  /*abd0*/  FMNMX.FTZ R13, R13, R12, !PT ;  /* 0x0000000c0d0d7209 */ /* 0x002fe20007810000 */
[----:B------:R-:W-:Y:S01]  /*abe0*/  IMAD.U32 R12, RZ, RZ, UR4 ;  /* 0x00000004ff0c7e24 */ /* 0x000fe2000f8e00ff */
[----:B--2---:R-:W-:-:S03]  /*abf0*/  FMNMX.FTZ R3, R0, R3, !PT ;  /* 0x0000000300037209 */ /* 0x004fc60007810000 */
[C---:B------:R-:W-:Y:S01]  /*ac00*/  FMUL.FTZ R24, R13.reuse, R12 ;  /* 0x0000000c0d187220 */ /* 0x040fe20000410000 */
[----:B------:R-:W-:Y:S01]  /*ac10*/  FSETP.NEU.FTZ.AND P4, PT, R13, -INF , PT ;  /* 0xff8000000d00780b */ /* 0x000fe20003f9d000 */
[----:B------:R-:W1:Y:S03]  /*ac20*/  SHFL.BFLY PT, R0, R3, 0x1, 0x1f ;  /* 0x0c201f0003007f89 */ /* 0x000e6600000e0000 */
[----:B------:R-:W-:-:S05]  /*ac30*/  FSEL R24, R24, RZ, P4 ;  /* 0x000000ff18187208 */ /* 0x000fca0002000000 */
        /* <DEDUP_REMOVED lines=17> */
[----:B------:R-:W-:Y:S01]  /*ad50*/  FFMA.FTZ R24, R83, R12, -R24 ;  /* 0x0000000c53187223 */ /* 0x000fe20000010818 */
[----:B-1----:R-:W-:-:S02]  /*ad60*/  FMNMX.FTZ R15, R3, R0, !PT ;  /* 0x00000000030f7209 */ /* 0x002fc40007810000 */
[----:B------:R-:W-:Y:S01]  /*ad70*/  MUFU.EX2 R57, R57 ;  /* 0x0000003900397308 */ /* 0x000fe20000000800 */
[----:B------:R-:W-:Y:S02]  /*ad80*/  IADD3 R3, R21, 0x28c40, RZ ;  /* 0x00028c4015037810 */ /* 0x000fe40007ffe0ff */
[CC--:B------:R-:W-:Y:S01]  /*ad90*/  FMUL.FTZ R0, R15.reuse, R12.reuse ;  /* 0x0000000c0f007220 */ /* 0x0c0fe20000410000 */
[----:B------:R-:W-:Y:S02]  /*ada0*/  FSETP.NEU.FTZ.AND P1, PT, R15, -INF , PT ;  /* 0xff8000000f00780b */ /* 0x000fe40003f3d000 */
[----:B------:R-:W-:Y:S02]  /*adb0*/  PRMT R3, R192, 0x654, R3 ;  /* 0x00000654c0037816 */ /* 0x000fe40000000003 */
[----:B------:R-:W-:Y:S01]  /*adc0*/  FSEL R0, R0, RZ, P1 ;  /* 0x000000ff00007208 */ /* 0x000fe20000800000 */
[----:B------:R-:W1:Y:S01]  /*add0*/  MUFU.EX2 R28, R59 ;  /* 0x0000003b001c7308 */ /* 0x000e620000000800 */
[----:B------:R2:W-:Y:S03]  /*ade0*/  SYNCS.ARRIVE.TRANS64.RED.A1T0 RZ, [R3+URZ], RZ ;  /* 0x000000ff03ff79a7 */ /* 0x0005e6000810043f */
        /* <DEDUP_REMOVED lines=17> */
[----:B------:R-:W-:Y:S01]  /*af00*/  FFMA.FTZ R0, R53, R12, -R0 ;  /* 0x0000000c35007223 */ /* 0x000fe20000010800 */
[----:B-1----:R-:W-:-:S03]  /*af10*/  F2FP.F16.F32.PACK_AB R167, R28, R57 ;  /* 0x000000391ca7723e */ /* 0x002fc600000000ff */
[----:B------:R-:W1:Y:S08]  /*af20*/  MUFU.EX2 R31, R31 ;  /* 0x0000001f001f7308 */ /* 0x000e700000000800 */
[----:B------:R-:W5:Y:S08]  /*af30*/  MUFU.EX2 R61, R61 ;  /* 0x0000003d003d7308 */ /* 0x000f700000000800 */
[----:B------:R-:W0:Y:S08]  /*af40*/  MUFU.EX2 R166, R29 ;  /* 0x0000001d00a67308 */ /* 0x000e300000000800 */
[----:B------:R4:W-:Y:S08]  /*af50*/  MUFU.EX2 R40, R24 ;  /* 0x0000001800287308 */ /* 0x0009f00000000800 */
[----:B------:R-:W2:Y:S01]  /*af60*/  MUFU.EX2 R35, R35 ;  /* 0x0000002300237308 */ /* 0x000ea20000000800 */
[----:B----4-:R-:W-:Y:S01]  /*af70*/  FADD.FTZ R24, R165, R26 ;  /* 0x0000001aa5187221 */ /* 0x010fe20000010000 */
[----:B------:R-:W-:-:S03]  /*af80*/  F2FP.F16.F32.PACK_AB R165, R26, R165 ;  /* 0x000000a51aa5723e */ /* 0x000fc600000000ff */
[----:B------:R-:W-:Y:S01]  /*af90*/  FADD.FTZ R25, R57, R24 ;  /* 0x0000001839197221 */ /* 0x000fe20000010000 */
[----:B---3--:R-:W-:Y:S01]  /*afa0*/  FADD.FTZ R24, R27, R164 ;  /* 0x000000a41b187221 */ /* 0x008fe20000010000 */
[----:B------:R-:W-:Y:S01]  /*afb0*/  F2FP.F16.F32.PACK_AB R164, R164, R27 ;  /* 0x0000001ba4a4723e */ /* 0x000fe200000000ff */
[----:B------:R-:W3:Y:S01]  /*afc0*/  MUFU.EX2 R30, R63 ;  /* 0x0000003f001e7308 */ /* 0x000ee20000000800 */
[----:B------:R-:W-:Y:S01]  /*afd0*/  FADD.FTZ R42, R28, R25 ;  /* 0x000000191c2a7221 */ /* 0x000fe20000010000 */
[----:B-1----:R-:W-:-:S03]  /*afe0*/  FADD.FTZ R25, R31, R24 ;  /* 0x000000181f197221 */ /* 0x002fc60000010000 */
[----:B-----5:R-:W-:Y:S01]  /*aff0*/  FADD.FTZ R29, R61, R42 ;  /* 0x0000002a3d1d7221 */ /* 0x020fe20000010000 */
[C---:B0-----:R-:W-:Y:S01]  /*b000*/  FADD.FTZ R42, R166.reuse, R25 ;  /* 0x00000019a62a7221 */ /* 0x041fe20000010000 */
[----:B------:R-:W-:Y:S01]  /*b010*/  F2FP.F16.F32.PACK_AB R166, R166, R31 ;  /* 0x0000001fa6a6723e */ /* 0x000fe200000000ff */
[----:B------:R-:W0:Y:S01]  /*b020*/  MUFU.EX2 R160, R33 ;  /* 0x0000002100a07308 */ /* 0x000e220000000800 */
[----:B------:R-:W-:Y:S01]  /*b030*/  BAR.SYNC.DEFER_BLOCKING 0xf, 0x100 ;  /* 0x03c4000000007b1d */ /* 0x000fe20000010000 */
[----:B--2---:R-:W-:-:S06]  /*b040*/  FADD.FTZ R3, R35, R42 ;  /* 0x0000002a23037221 */ /* 0x004fcc0000010000 */
[----:B------:R-:W1:Y:S01]  /*b050*/  MUFU.EX2 R65, R65 ;  /* 0x0000004100417308 */ /* 0x000e620000000800 */
[C---:B---3--:R-:W-:Y:S01]  /*b060*/  FADD.FTZ R44, R30.reuse, R29 ;  /* 0x0000001d1e2c7221 */ /* 0x048fe20000010000 */
[----:B------:R-:W-:-:S06]  /*b070*/  F2FP.F16.F32.PACK_AB R161, R30, R61 ;  /* 0x0000003d1ea1723e */ /* 0x000fcc00000000ff */
[----:B------:R-:W2:Y:S01]  /*b080*/  MUFU.EX2 R39, R39 ;  /* 0x0000002700277308 */ /* 0x000ea20000000800 */
[C---:B0-----:R-:W-:Y:S01]  /*b090*/  FADD.FTZ R26, R160.reuse, R3 ;  /* 0x00000003a01a7221 */ /* 0x041fe20000010000 */
[----:B------:R-:W-:-:S06]  /*b0a0*/  F2FP.F16.F32.PACK_AB R160, R160, R35 ;  /* 0x00000023a0a0723e */ /* 0x000fcc00000000ff */
[----:B------:R-:W0:Y:S01]  /*b0b0*/  MUFU.EX2 R32, R67 ;  /* 0x0000004300207308 */ /* 0x000e220000000800 */
[----:B-1----:R-:W-:Y:S01]  /*b0c0*/  FADD.FTZ R25, R65, R44 ;  /* 0x0000002c41197221 */ /* 0x002fe20000010000 */
[----:B------:R1:W-:Y:S06]  /*b0d0*/  STSM.16.M88.4 [R216+0x26800], R164 ;  /* 0x026800a4d8007844 */ /* 0x0003ec0000000200 */
[----:B------:R-:W3:Y:S01]  /*b0e0*/  MUFU.EX2 R162, R37 ;  /* 0x0000002500a27308 */ /* 0x000ee20000000800 */
[----:B--2---:R-:W-:-:S07]  /*b0f0*/  FADD.FTZ R3, R39, R26 ;  /* 0x0000001a27037221 */ /* 0x004fce0000010000 */
[----:B------:R-:W2:Y:S01]  /*b100*/  MUFU.EX2 R69, R69 ;  /* 0x0000004500457308 */ /* 0x000ea20000000800 */
[C---:B0-----:R-:W-:Y:S01]  /*b110*/  FADD.FTZ R42, R32.reuse, R25 ;  /* 0x00000019202a7221 */ /* 0x041fe20000010000 */
[----:B------:R-:W-:-:S06]  /*b120*/  F2FP.F16.F32.PACK_AB R163, R32, R65 ;  /* 0x0000004120a3723e */ /* 0x000fcc00000000ff */
[----:B------:R-:W0:Y:S01]  /*b130*/  MUFU.EX2 R43, R43 ;  /* 0x0000002b002b7308 */ /* 0x000e220000000800 */
[C---:B---3--:R-:W-:Y:S01]  /*b140*/  FADD.FTZ R26, R162.reuse, R3 ;  /* 0x00000003a21a7221 */ /* 0x048fe20000010000 */
[----:B------:R-:W-:-:S05]  /*b150*/  F2FP.F16.F32.PACK_AB R162, R162, R39 ;  /* 0x00000027a2a2723e */ /* 0x000fca00000000ff */
[----:B------:R1:W-:Y:S01]  /*b160*/  STSM.16.M88.4 [R222], R160 ;  /* 0x000000a0de007844 */ /* 0x0003e20000000200 */
[----:B------:R-:W3:Y:S01]  /*b170*/  MUFU.EX2 R34, R71 ;  /* 0x0000004700227308 */ /* 0x000ee20000000800 */
[----:B--2---:R-:W-:-:S07]  /*b180*/  FADD.FTZ R25, R69, R42 ;  /* 0x0000002a45197221 */ /* 0x004fce0000010000 */
[----:B------:R-:W2:Y:S01]  /*b190*/  MUFU.EX2 R156, R41 ;  /* 0x00000029009c7308 */ /* 0x000ea20000000800 */
[----:B0-----:R-:W-:-:S07]  /*b1a0*/  FADD.FTZ R3, R43, R26 ;  /* 0x0000001a2b037221 */ /* 0x001fce0000010000 */
[----:B------:R-:W0:Y:S01]  /*b1b0*/  MUFU.EX2 R73, R73 ;  /* 0x0000004900497308 */ /* 0x000e220000000800 */
[C---:B---3--:R-:W-:Y:S01]  /*b1c0*/  FADD.FTZ R28, R34.reuse, R25 ;  /* 0x00000019221c7221 */ /* 0x048fe20000010000 */
[----:B------:R-:W-:-:S06]  /*b1d0*/  F2FP.F16.F32.PACK_AB R157, R34, R69 ;  /* 0x00000045229d723e */ /* 0x000fcc00000000ff */
[----:B------:R-:W3:Y:S01]  /*b1e0*/  MUFU.EX2 R47, R47 ;  /* 0x0000002f002f7308 */ /* 0x000ee20000000800 */
[C---:B--2---:R-:W-:Y:S01]  /*b1f0*/  FADD.FTZ R26, R156.reuse, R3 ;  /* 0x000000039c1a7221 */ /* 0x044fe20000010000 */
[----:B------:R-:W-:-:S06]  /*b200*/  F2FP.F16.F32.PACK_AB R156, R156, R43 ;  /* 0x0000002b9c9c723e */ /* 0x000fcc00000000ff */
[----:B------:R-:W2:Y:S01]  /*b210*/  MUFU.EX2 R36, R75 ;  /* 0x0000004b00247308 */ /* 0x000ea20000000800 */
[----:B0-----:R-:W-:-:S07]  /*b220*/  FADD.FTZ R25, R73, R28 ;  /* 0x0000001c49197221 */ /* 0x001fce0000010000 */
[----:B------:R-:W0:Y:S01]  /*b230*/  MUFU.EX2 R14, R45 ;  /* 0x0000002d000e7308 */ /* 0x000e220000000800 */
[----:B---3--:R-:W-:-:S07]  /*b240*/  FADD.FTZ R3, R47, R26 ;  /* 0x0000001a2f037221 */ /* 0x008fce0000010000 */
        /* <DEDUP_REMOVED lines=12> */
[----:B------:R-:W2:Y:S08]  /*b310*/  MUFU.EX2 R81, R81 ;  /* 0x0000005100517308 */ /* 0x000eb00000000800 */
[----:B------:R-:W-:Y:S01]  /*b320*/  MUFU.EX2 R55, R55 ;  /* 0x0000003700377308 */ /* 0x000fe20000000800 */
[----:B0-----:R-:W-:Y:S01]  /*b330*/  F2FP.F16.F32.PACK_AB R152, R24, R51 ;  /* 0x000000331898723e */ /* 0x001fe200000000ff */
[----:B------:R-:W-:-:S04]  /*b340*/  FADD.FTZ R51, R51, R14 ;  /* 0x0000000e33337221 */ /* 0x000fc80000010000 */
[----:B------:R-:W-:Y:S02]  /*b350*/  FADD.FTZ R24, R24, R51 ;  /* 0x0000003318187221 */ /* 0x000fe40000010000 */
[----:B------:R-:W0:Y:S01]  /*b360*/  MUFU.EX2 R0, R0 ;  /* 0x0000000000007308 */ /* 0x000e220000000800 */
[----:B--2---:R-:W-:Y:S01]  /*b370*/  F2FP.F16.F32.PACK_AB R155, R40, R81 ;  /* 0x00000051289b723e */ /* 0x004fe200000000ff */
[----:B------:R-:W-:-:S04]  /*b380*/  FADD.FTZ R3, R81, R38 ;  /* 0x0000002651037221 */ /* 0x000fc80000010000 */
[----:B------:R-:W-:Y:S01]  /*b390*/  FADD.FTZ R3, R40, R3 ;  /* 0x0000000328037221 */ /* 0x000fe20000010000 */
[----:B0-----:R-:W-:Y:S01]  /*b3a0*/  F2FP.F16.F32.PACK_AB R154, R0, R55 ;  /* 0x00000037009a723e */ /* 0x001fe200000000ff */
[----:B------:R-:W-:-:S04]  /*b3b0*/  FADD.FTZ R55, R55, R24 ;  /* 0x0000001837377221 */ /* 0x000fc80000010000 */
[----:B------:R1:W-:Y:S01]  /*b3c0*/  STSM.16.M88.4 [R221], R152 ;  /* 0x00000098dd007844 */ /* 0x0003e20000000200 */
[----:B------:R-:W-:Y:S01]  /*b3d0*/  FADD.FTZ R0, R0, R55 ;  /* 0x0000003700007221 */ /* 0x000fe20000010000 */
[----:B------:R-:W-:Y:S06]  /*b3e0*/  @!P0 BRA `(.L_x_8011) ;  /* 0x0000000000048947 */ /* 0x000fec0003800000 */
[----:B------:R-:W-:Y:S01]  /*b3f0*/  BPT.TRAP 0x1 ;  /* 0x000000040000795c */ /* 0x000fe20000300000 */
.L_x_8011:
[----:B------:R0:W2:Y:S01]  /*b400*/  SYNCS.PHASECHK.TRANS64.TRYWAIT P1, [R21+URZ+0x28c50], R58 ;  /* 0x028c503a150075a7 */ /* 0x0000a2000802017f */
[----:B------:R-:W-:Y:S05]  /*b410*/  @!P0 BRA `(.L_x_8012) ;  /* 0x0000000000048947 */ /* 0x000fea0003800000 */
[----:B------:R-:W-:Y:S01]  /*b420*/  BPT.TRAP 0x1 ;  /* 0x000000040000795c */ /* 0x000fe20000300000 */
.L_x_8012:
[----:B------:R-:W-:Y:S01]  /*b430*/  LOP3.LUT R14, R56, 0x2000000, RZ, 0xfc, !PT ;  /* 0x02000000380e7812 */ /* 0x000fe200078efcff */
[----:B------:R-:W-:Y:S01]  /*b440*/  ULDC UR36, c[0x0][0x988] ;  /* 0x0002620000247ab9 */ /* 0x000fe20000000800 */
[----:B------:R-:W-:Y:S01]  /*b450*/  ULDC UR37, c[0x0][0x988] ;  /* 0x0002620000257ab9 */ /* 0x000fe20000000800 */
[----:B------:R-:W-:Y:S01]  /*b460*/  BSSY B0, `(.L_x_8013) ;  /* 0x0000006000007945 */ /* 0x000fe20003800000 */
[----:B------:R-:W-:Y:S02]  /*b470*/  IMAD.MOV.U32 R29, RZ, RZ, 0x40000040 ;  /* 0x40000040ff1d7424 */ /* 0x000fe400078e00ff */
[----:B------:R-:W-:Y:S01]  /*b480*/  IMAD R28, R18, 0x1000, R14 ;  /* 0x00001000121c7824 */ /* 0x000fe200078e020e */
[----:B--2---:R-:W-:Y:S06]  /*b490*/  @P1 BRA `(.L_x_8014) ;  /* 0x0000000000081947 */ /* 0x004fec0003800000 */
[----:B------:R-:W2:Y:S02]  /*b4a0*/  SYNCS.PHASECHK.TRANS64.TRYWAIT P1, [R21+URZ+0x28c50], R58 ;  /* 0x028c503a150075a7 */ /* 0x000ea4000802017f */
[----:B--2---:R-:W-:Y:S05]  /*b4b0*/  @!P1 BRA `(.L_x_8015) ;  /* 0x0000010000649947 */ /* 0x004fea0003800000 */
.L_x_8014:
[----:B------:R-:W-:Y:S05]  /*b4c0*/  BSYNC B0 ;  /* 0x0000000000007941 */ /* 0x000fea0003800000 */
.L_x_8013:
        /* <DEDUP_REMOVED lines=39> */
.L_x_8016:
[----:B-1----:R-:W0:Y:S01]  /*b740*/  LDC R152, c[0x0][0x448] ;  /* 0x00011200ff987b82 */ /* 0x002e220000000800 */
[----:B------:R-:W-:Y:S01]  /*b750*/  VIADD R21, R21, 0x28c60 ;  /* 0x00028c6015157836 */ /* 0x000fe20000000000 */
[----:B------:R-:W-:Y:S01]  /*b760*/  MOV R153, R201 ;  /* 0x000000c900997202 */ /* 0x000fe20000000f00 */
[----:B------:R-:W-:Y:S01]  /*b770*/  VIADD R213, R213, 0xfffffffe ;  /* 0xfffffffed5d57836 */ /* 0x000fe20000000000 */
[----:B------:R-:W-:Y:S02]  /*b780*/  BSSY B1, `(.L_x_8017) ;  /* 0x0000215000017945 */ /* 0x000fe40003800000 */
[----:B------:R-:W-:-:S04]  /*b790*/  PRMT R21, R192, 0x654, R21 ;  /* 0x00000654c0157816 */ /* 0x000fc80000000015 */
[----:B------:R1:W-:Y:S01]  /*b7a0*/  SYNCS.ARRIVE.TRANS64.RED.A1T0 RZ, [R21+URZ], RZ ;  /* 0x000000ff15ff79a7 */ /* 0x0003e2000810043f */
[----:B0-----:R-:W-:-:S13]  /*b7b0*/  ISETP.NE.AND P1, PT, R152, 0x1, PT ;  /* 0x000000019800780c */ /* 0x001fda0003f25270 */
[----:B------:R-:W0:Y:S08]  /*b7c0*/  @P1 LDC R152, c[0x0][0x44c] ;  /* 0x00011300ff981b82 */ /* 0x000e300000000800 */
[----:B-1----:R-:W1:Y:S01]  /*b7d0*/  @P1 LDC R21, c[0x0][0x450] ;  /* 0x00011400ff151b82 */ /* 0x002e620000000800 */
[----:B0-----:R-:W-:-:S05]  /*b7e0*/  @P1 IMAD.HI.U32 R152, R201, R152, RZ ;  /* 0x00000098c9981227 */ /* 0x001fca00078e00ff */
[----:B-1----:R-:W-:-:S04]  /*b7f0*/  @P1 SHF.R.U32.HI R153, RZ, R21, R152 ;  /* 0x00000015ff991219 */ /* 0x002fc80000011698 */
[----:B------:R-:W-:-:S04]  /*b800*/  IADD3 R21, R153, R185, -R184 ;  /* 0x000000b999157210 */ /* 0x000fc80007ffe8b8 */
[----:B------:R-:W-:-:S04]  /*b810*/  SHF.R.S32.HI R152, RZ, 0x1f, R21 ;  /* 0x0000001fff987819 */ /* 0x000fc80000011415 */
[----:B------:R-:W-:-:S04]  /*b820*/  LEA.HI R21, R152, R21, RZ, 0x6 ;  /* 0x0000001598157211 */ /* 0x000fc800078f30ff */
[----:B------:R-:W-:-:S04]  /*b830*/  SHF.R.S32.HI R21, RZ, 0x6, R21 ;  /* 0x00000006ff157819 */ /* 0x000fc80000011415 */
[----:B------:R-:W-:-:S04]  /*b840*/  VIMNMX R21, RZ, R21, !PT ;  /* 0x00000015ff157248 */ /* 0x000fc80007fe0100 */
[----:B------:R-:W-:-:S13]  /*b850*/  ISETP.GE.AND P1, PT, R213, R21, PT ;  /* 0x00000015d500720c */ /* 0x000fda0003f26270 */
[----:B------:R-:W-:Y:S05]  /*b860*/  @!P1 BRA `(.L_x_8018) ;  /* 0x0000002000189947 */ /* 0x000fea0003800000 */
[----:B------:R-:W-:Y:S01]  /*b870*/  BSSY B0, `(.L_x_8019) ;  /* 0x0000204000007945 */ /* 0x000fe20003800000 */
[----:B------:R-:W-:Y:S02]  /*b880*/  IMAD.MOV.U32 R220, RZ, RZ, R13 ;  /* 0x000000ffffdc7224 */ /* 0x000fe400078e000d */
[----:B------:R-:W-:Y:S02]  /*b890*/  IMAD.MOV.U32 R217, RZ, RZ, R15 ;  /* 0x000000ffffd97224 */ /* 0x000fe400078e000f */
[----:B------:R-:W-:Y:S02]  /*b8a0*/  IMAD.MOV.U32 R186, RZ, RZ, R213 ;  /* 0x000000ffffba7224 */ /* 0x000fe400078e00d5 */
[----:B------:R-:W-:-:S07]  /*b8b0*/  IMAD.MOV.U32 R219, RZ, RZ, R18 ;  /* 0x000000ffffdb7224 */ /* 0x000fce00078e0012 */
.L_x_8032:
[----:B------:R-:W-:-:S05]  /*b8c0*/  VIADD R18, R219, 0x1 ;  /* 0x00000001db127836 */ /* 0x000fca0000000000 */
[----:B------:R-:W-:-:S04]  /*b8d0*/  ISETP.NE.AND P1, PT, R18, 0x2, PT ;  /* 0x000000021200780c */ /* 0x000fc80003f25270 */
[----:B------:R-:W-:Y:S02]  /*b8e0*/  SEL R12, RZ, 0x1, P1 ;  /* 0x00000001ff0c7807 */ /* 0x000fe40000800000 */
[----:B------:R-:W-:Y:S02]  /*b8f0*/  SEL R18, R18, RZ, P1 ;  /* 0x000000ff12127207 */ /* 0x000fe40000800000 */
[----:B------:R-:W-:Y:S01]  /*b900*/  LOP3.LUT R19, R19, R12, RZ, 0x3c, !PT ;  /* 0x0000000c13137212 */ /* 0x000fe200078e3cff */
[----:B0-----:R-:W-:Y:S06]  /*b910*/  @!P0 BRA `(.L_x_8020) ;  /* 0x0000000000048947 */ /* 0x001fec0003800000 */
[----:B------:R-:W-:Y:S01]  /*b920*/  BPT.TRAP 0x1 ;  /* 0x000000040000795c */ /* 0x000fe20000300000 */
.L_x_8020:
[----:B------:R-:W-:Y:S01]  /*b930*/  IMAD R187, R18, 0x8, R2 ;  /* 0x0000000812bb7824 */ /* 0x000fe200078e0202 */
[----:B------:R-:W-:-:S04]  /*b940*/  SHF.L.U32 R213, R19, 0x1f, RZ ;  /* 0x0000001f13d57819 */ /* 0x000fc800000006ff */
[----:B------:R0:W1:Y:S01]  /*b950*/  SYNCS.PHASECHK.TRANS64.TRYWAIT P1, [R187+URZ+0x28c30], R213 ;  /* 0x028c30d5bb0075a7 */ /* 0x000062000802017f */
[----:B------:R-:W-:Y:S05]  /*b960*/  @!P0 BRA `(.L_x_8021) ;  /* 0x0000000000048947 */ /* 0x000fea0003800000 */
[----:B------:R-:W-:Y:S01]  /*b970*/  BPT.TRAP 0x1 ;  /* 0x000000040000795c */ /* 0x000fe20000300000 */
.L_x_8021:
[----:B------:R-:W-:Y:S01]  /*b980*/  BSSY B2, `(.L_x_8022) ;  /* 0x0000006000027945 */ /* 0x000fe20003800000 */
[----:B------:R-:W-:Y:S02]  /*b990*/  IMAD R154, R18, 0x200, R20 ;  /* 0x00000200129a7824 */ /* 0x000fe400078e0214 */
[----:B------:R-:W-:Y:S01]  /*b9a0*/  IMAD.MOV.U32 R155, RZ, RZ, 0x40000040 ;  /* 0x40000040ff9b7424 */ /* 0x000fe200078e00ff */
[----:B-1----:R-:W-:Y:S06]  /*b9b0*/  @P1 BRA `(.L_x_8023) ;  /* 0x0000000000081947 */ /* 0x002fec0003800000 */
[----:B------:R-:W1:Y:S02]  /*b9c0*/  SYNCS.PHASECHK.TRANS64.TRYWAIT P1, [R187+URZ+0x28c30], R213 ;  /* 0x028c30d5bb0075a7 */ /* 0x000e64000802017f */
[----:B-1----:R-:W-:Y:S05]  /*b9d0*/  @!P1 BRA `(.L_x_8024) ;  /* 0x000000fc00309947 */ /* 0x002fea0003800000 */
.L_x_8023:
[----:B------:R-:W-:Y:S05]  /*b9e0*/  BSYNC B2 ;  /* 0x0000000000027941 */ /* 0x000fea0003800000 */
.L_x_8022:
[C---:B------:R-:W-:Y:S01]  /*b9f0*/  R2UR UR6, R154.reuse ;  /* 0x000000009a0672ca */ /* 0x040fe200000e0000 */
[----:B------:R-:W-:Y:S01]  /*ba00*/  VIADD R12, R154, 0x4 ;  /* 0x000000049a0c7836 */ /* 0x000fe20000000000 */
[----:B------:R-:W-:Y:S01]  /*ba10*/  R2UR UR7, R155 ;  /* 0x000000009b0772ca */ /* 0x000fe200000e0000 */
[----:B------:R-:W-:Y:S01]  /*ba20*/  IMAD.MOV.U32 R153, RZ, RZ, 0x40000040 ;  /* 0x40000040ff997424 */ /* 0x000fe200078e00ff */
[----:B------:R-:W-:Y:S01]  /*ba30*/  R2UR UR4, R4 ;  /* 0x00000000040472ca */ /* 0x000fe200000e0000 */
[----:B------:R-:W-:Y:S01]  /*ba40*/  IMAD.MOV.U32 R155, RZ, RZ, 0x40000040 ;  /* 0x40000040ff9b7424 */ /* 0x000fe200078e00ff */
[----:B------:R-:W-:Y:S01]  /*ba50*/  R2UR UR5, R5 ;  /* 0x00000000050572ca */ /* 0x000fe200000e0000 */
[----:B------:R-:W-:Y:S01]  /*ba60*/  IMAD.MOV.U32 R13, RZ, RZ, 0x40000040 ;  /* 0x40000040ff0d7424 */ /* 0x000fe200078e00ff */
[C---:B------:R-:W-:Y:S01]  /*ba70*/  IADD3 R152, R154.reuse, 0x2, RZ ;  /* 0x000000029a987810 */ /* 0x040fe20007ffe0ff */
[----:B------:R-:W-:Y:S01]  /*ba80*/  VIADD R154, R154, 0x6 ;  /* 0x000000069a9a7836 */ /* 0x000fe20000000000 */
        /* <DEDUP_REMOVED lines=26> */
.L_x_8025:
[----:B------:R-:W2:Y:S01]  /*bc30*/  LDC R12, c[0x0][0x448] ;  /* 0x00011200ff0c7b82 */ /* 0x000ea20000000800 */
[----:B------:R-:W-:-:S04]  /*bc40*/  LOP3.LUT R22, R22, 0xffffdfff, RZ, 0xc0, !PT ;  /* 0xffffdfff16167812 */ /* 0x000fc800078ec0ff */
[----:B------:R-:W-:-:S04]  /*bc50*/  @P0 LOP3.LUT R22, R22, 0x2000, RZ, 0xfc, !PT ;  /* 0x0000200016160812 */ /* 0x000fc800078efcff */
[----:B------:R-:W-:Y:S02]  /*bc60*/  LOP3.LUT R22, R22, 0xffffbfff, RZ, 0xc0, !PT ;  /* 0xffffbfff16167812 */ /* 0x000fe400078ec0ff */
[----:B--2---:R-:W-:Y:S01]  /*bc70*/  ISETP.NE.AND P1, PT, R12, 0x1, PT ;  /* 0x000000010c00780c */ /* 0x004fe20003f25270 */
[----:B------:R-:W-:-:S12]  /*bc80*/  IMAD.IADD R12, R228, 0x1, R201 ;  /* 0x00000001e40c7824 */ /* 0x000fd800078e02c9 */
[----:B------:R-:W2:Y:S08]  /*bc90*/  @P1 LDC R15, c[0x0][0x44c] ;  /* 0x00011300ff0f1b82 */ /* 0x000eb00000000800 */
[----:B------:R-:W3:Y:S01]  /*bca0*/  @P1 LDC R13, c[0x0][0x450] ;  /* 0x00011400ff0d1b82 */ /* 0x000ee20000000800 */
[----:B--2---:R-:W-:-:S05]  /*bcb0*/  @P1 IMAD.HI.U32 R15, R12, R15, RZ ;  /* 0x0000000f0c0f1227 */ /* 0x004fca00078e00ff */
[----:B---3--:R-:W-:Y:S01]  /*bcc0*/  @P1 SHF.R.U32.HI R12, RZ, R13, R15 ;  /* 0x0000000dff0c1219 */ /* 0x008fe2000001160f */
[----:B------:R-:W-:-:S04]  /*bcd0*/  IMAD.MOV.U32 R13, RZ, RZ, -0x40 ;  /* 0xffffffc0ff0d7424 */ /* 0x000fc800078e00ff */
[----:B------:R-:W2:Y:S01]  /*bce0*/  SHFL.IDX PT, R15, R12, RZ, 0x1c1f ;  /* 0x001c1fff0c0f7589 */ /* 0x000ea200000e0000 */
[----:B------:R-:W-:-:S03]  /*bcf0*/  IMAD R13, R186, R13, 0x1 ;  /* 0x00000001ba0d7424 */ /* 0x000fc600078e020d */
[----:B------:R-:W3:Y:S02]  /*bd00*/  SHFL.IDX PT, R12, R12, 0x1, 0x1c1f ;  /* 0x003c1f000c0c7f89 */ /* 0x000ee400000e0000 */
[----:B------:R-:W-:-:S05]  /*bd10*/  IADD3 R13, R185, R13, -R196 ;  /* 0x0000000db90d7210 */ /* 0x000fca0007ffe8c4 */
[----:B------:R-:W-:-:S04]  /*bd20*/  IMAD.IADD R13, R13, 0x1, -R184 ;  /* 0x000000010d0d7824 */ /* 0x000fc800078e0ab8 */
[C---:B--2---:R-:W-:Y:S01]  /*bd30*/  IMAD.IADD R15, R13.reuse, 0x1, R15 ;  /* 0x000000010d0f7824 */ /* 0x044fe200078e020f */
[----:B---3--:R-:W-:-:S04]  /*bd40*/  IADD3 R12, R13, R12, RZ ;  /* 0x0000000c0d0c7210 */ /* 0x008fc80007ffe0ff */
[C---:B------:R-:W-:Y:S02]  /*bd50*/  ISETP.GT.AND P0, PT, R15.reuse, 0x21, PT ;  /* 0x000000210f00780c */ /* 0x040fe40003f04270 */
[----:B------:R-:W-:Y:S02]  /*bd60*/  ISETP.GT.AND P6, PT, R12, RZ, PT ;  /* 0x000000ff0c00720c */ /* 0x000fe40003fc4270 */
[----:B------:R-:W-:Y:S02]  /*bd70*/  ISETP.GT.AND P5, PT, R15, 0x8, PT ;  /* 0x000000080f00780c */ /* 0x000fe40003fa4270 */
[----:B------:R-:W-:Y:S02]  /*bd80*/  FSEL R154, R154, -INF , P6 ;  /* 0xff8000009a9a7808 */ /* 0x000fe40003000000 */
[----:B------:R-:W-:Y:S02]  /*bd90*/  ISETP.GT.AND P6, PT, R12, 0x1, PT ;  /* 0x000000010c00780c */ /* 0x000fe40003fc4270 */
[----:B------:R-:W-:-:S02]  /*bda0*/  FSEL R156, R156, -INF , P5 ;  /* 0xff8000009c9c7808 */ /* 0x000fc40002800000 */
[----:B------:R-:W-:Y:S02]  /*bdb0*/  FSEL R155, R155, -INF , P6 ;  /* 0xff8000009b9b7808 */ /* 0x000fe40003000000 */
[----:B------:R-:W-:Y:S02]  /*bdc0*/  ISETP.GT.AND P6, PT, R12, 0x8, PT ;  /* 0x000000080c00780c */ /* 0x000fe40003fc4270 */
[C---:B------:R-:W-:Y:S02]  /*bdd0*/  ISETP.GT.AND P5, PT, R15.reuse, 0x29, PT ;  /* 0x000000290f00780c */ /* 0x040fe40003fa4270 */
[----:B------:R-:W-:Y:S02]  /*bde0*/  FSEL R158, R158, -INF , P6 ;  /* 0xff8000009e9e7808 */ /* 0x000fe40003000000 */
[----:B------:R-:W-:Y:S02]  /*bdf0*/  ISETP.GT.AND P6, PT, R12, 0x9, PT ;  /* 0x000000090c00780c */ /* 0x000fe40003fc4270 */
[----:B------:R-:W-:-:S02]  /*be00*/  ISETP.GT.AND P1, PT, R15, 0x1, PT ;  /* 0x000000010f00780c */ /* 0x000fc40003f24270 */
[----:B------:R-:W-:Y:S02]  /*be10*/  FSEL R159, R159, -INF , P6 ;  /* 0xff8000009f9f7808 */ /* 0x000fe40003000000 */
[----:B------:R-:W-:Y:S02]  /*be20*/  ISETP.GT.AND P6, PT, R12, 0x10, PT ;  /* 0x000000100c00780c */ /* 0x000fe40003fc4270 */
[----:B------:R-:W-:Y:S02]  /*be30*/  ISETP.GT.AND P2, PT, R15, RZ, PT ;  /* 0x000000ff0f00720c */ /* 0x000fe40003f44270 */
[----:B------:R-:W-:Y:S02]  /*be40*/  FSEL R162, R162, -INF , P6 ;  /* 0xff800000a2a27808 */ /* 0x000fe40003000000 */
[----:B------:R-:W-:Y:S02]  /*be50*/  ISETP.GT.AND P6, PT, R12, 0x11, PT ;  /* 0x000000110c00780c */ /* 0x000fe40003fc4270 */
[----:B------:R-:W-:-:S02]  /*be60*/  @P0 LOP3.LUT R22, R22, 0x4000, RZ, 0xfc, !PT ;  /* 0x0000400016160812 */ /* 0x000fc400078efcff */
[----:B------:R-:W-:Y:S02]  /*be70*/  FSEL R163, R163, -INF , P6 ;  /* 0xff800000a3a37808 */ /* 0x000fe40003000000 */
[----:B------:R-:W-:Y:S02]  /*be80*/  ISETP.GT.AND P6, PT, R12, 0x18, PT ;  /* 0x000000180c00780c */ /* 0x000fe40003fc4270 */
[----:B------:R-:W-:Y:S02]  /*be90*/  FSEL R224, R153, -INF , P1 ;  /* 0xff80000099e07808 */ /* 0x000fe40000800000 */
        /* <DEDUP_REMOVED lines=17> */
[----:B------:R-:W-:Y:S02]  /*bfb0*/  LOP3.LUT R22, R22, 0xffff7fff, RZ, 0xc0, !PT ;  /* 0xffff7fff16167812 */ /* 0x000fe400078ec0ff */
[----:B------:R-:W-:Y:S02]  /*bfc0*/  FSEL R178, R178, -INF , P6 ;  /* 0xff800000b2b27808 */ /* 0x000fe40003000000 */
[----:B------:R-:W-:Y:S02]  /*bfd0*/  ISETP.GT.AND P6, PT, R12, 0x31, PT ;  /* 0x000000310c00780c */ /* 0x000fe40003fc4270 */
[----:B------:R-:W-:-:S02]  /*bfe0*/  FSEL R157, R157, -INF , P4 ;  /* 0xff8000009d9d7808 */ /* 0x000fc40002000000 */
[----:B------:R-:W-:Y:S02]  /*bff0*/  FSEL R179, R179, -INF , P6 ;  /* 0xff800000b3b37808 */ /* 0x000fe40003000000 */
[----:B------:R-:W-:Y:S02]  /*c000*/  ISETP.GT.AND P6, PT, R12, 0x38, PT ;  /* 0x000000380c00780c */ /* 0x000fe40003fc4270 */
[----:B------:R-:W-:Y:S02]  /*c010*/  FSEL R160, R160, -INF , P3 ;  /* 0xff800000a0a07808 */ /* 0x000fe40001800000 */
[----:B------:R-:W-:Y:S02]  /*c020*/  FSEL R182, R182, -INF , P6 ;  /* 0xff800000b6b67808 */ /* 0x000fe40003000000 */
[----:B------:R-:W-:Y:S02]  /*c030*/  ISETP.GT.AND P6, PT, R12, 0x39, PT ;  /* 0x000000390c00780c */ /* 0x000fe40003fc4270 */
[----:B------:R-:W-:-:S02]  /*c040*/  FMNMX.FTZ R12, R154, R220, !PT ;  /* 0x000000dc9a0c7209 */ /* 0x000fc40007810000 */
[----:B------:R-:W-:Y:S02]  /*c050*/  FSEL R183, R183, -INF , P6 ;  /* 0xff800000b7b77808 */ /* 0x000fe40003000000 */
[----:B------:R-:W-:Y:S02]  /*c060*/  FMNMX.FTZ R12, R155, R12, !PT ;  /* 0x0000000c9b0c7209 */ /* 0x000fe40007810000 */
[----:B------:R-:W-:Y:S02]  /*c070*/  FSEL R161, R161, -INF , P2 ;  /* 0xff800000a1a17808 */ /* 0x000fe40001000000 */
[----:B------:R-:W-:Y:S02]  /*c080*/  FMNMX.FTZ R12, R158, R12, !PT ;  /* 0x0000000c9e0c7209 */ /* 0x000fe40007810000 */
[----:B------:R-:W-:Y:S02]  /*c090*/  FSEL R164, R164, -INF , P1 ;  /* 0xff800000a4a47808 */ /* 0x000fe40000800000 */
[----:B------:R-:W-:-:S02]  /*c0a0*/  FMNMX.FTZ R12, R159, R12, !PT ;  /* 0x0000000c9f0c7209 */ /* 0x000fc40007810000 */
[----:B------:R-:W-:Y:S02]  /*c0b0*/  @P5 LOP3.LUT R22, R22, 0x8000, RZ, 0xfc, !PT ;  /* 0x0000800016165812 */ /* 0x000fe400078efcff */
[----:B------:R-:W-:Y:S02]  /*c0c0*/  FMNMX.FTZ R12, R162, R12, !PT ;  /* 0x0000000ca20c7209 */ /* 0x000fe40007810000 */
[----:B------:R-:W-:Y:S02]  /*c0d0*/  ISETP.GT.AND P4, PT, R15, 0x30, PT ;  /* 0x000000300f00780c */ /* 0x000fe40003f84270 */
[----:B------:R-:W-:Y:S02]  /*c0e0*/  FMNMX.FTZ R12, R163, R12, !PT ;  /* 0x0000000ca30c7209 */ /* 0x000fe40007810000 */
[----:B------:R-:W-:Y:S02]  /*c0f0*/  ISETP.GT.AND P3, PT, R15, 0x31, PT ;  /* 0x000000310f00780c */ /* 0x000fe40003f64270 */
[----:B------:R-:W-:-:S02]  /*c100*/  FMNMX.FTZ R12, R166, R12, !PT ;  /* 0x0000000ca60c7209 */ /* 0x000fc40007810000 */
[----:B------:R-:W-:Y:S02]  /*c110*/  ISETP.GT.AND P2, PT, R15, 0x38, PT ;  /* 0x000000380f00780c */ /* 0x000fe40003f44270 */
[----:B------:R-:W-:Y:S02]  /*c120*/  FMNMX.FTZ R12, R167, R12, !PT ;  /* 0x0000000ca70c7209 */ /* 0x000fe40007810000 */
[C---:B------:R-:W-:Y:S02]  /*c130*/  ISETP.GT.AND P1, PT, R15.reuse, 0x39, PT ;  /* 0x000000390f00780c */ /* 0x040fe40003f24270 */
[----:B------:R-:W-:Y:S02]  /*c140*/  FMNMX.FTZ R12, R170, R12, !PT ;  /* 0x0000000caa0c7209 */ /* 0x000fe40007810000 */
[----:B------:R-:W-:Y:S02]  /*c150*/  ISETP.GT.AND P5, PT, R15, 0x19, PT ;  /* 0x000000190f00780c */ /* 0x000fe40003fa4270 */
[----:B------:R-:W-:-:S02]  /*c160*/  FMNMX.FTZ R12, R171, R12, !PT ;  /* 0x0000000cab0c7209 */ /* 0x000fc40007810000 */
[----:B------:R-:W-:Y:S02]  /*c170*/  ISETP.GT.AND P0, PT, R15, 0x20, PT ;  /* 0x000000200f00780c */ /* 0x000fe40003f04270 */
[----:B------:R-:W-:Y:S02]  /*c180*/  FMNMX.FTZ R12, R174, R12, !PT ;  /* 0x0000000cae0c7209 */ /* 0x000fe40007810000 */
[----:B------:R-:W-:Y:S02]  /*c190*/  FSEL R165, R165, -INF , P5 ;  /* 0xff800000a5a57808 */ /* 0x000fe40002800000 */
[----:B------:R-:W-:Y:S02]  /*c1a0*/  FMNMX.FTZ R12, R175, R12, !PT ;  /* 0x0000000caf0c7209 */ /* 0x000fe40007810000 */
[----:B------:R-:W-:Y:S02]  /*c1b0*/  FSEL R168, R168, -INF , P0 ;  /* 0xff800000a8a87808 */ /* 0x000fe40000000000 */
[----:B------:R-:W-:-:S02]  /*c1c0*/  FMNMX.FTZ R12, R178, R12, !PT ;  /* 0x0000000cb20c7209 */ /* 0x000fc40007810000 */
[----:B------:R-:W-:Y:S02]  /*c1d0*/  LOP3.LUT P0, RZ, R22, 0x4000, RZ, 0xc0, !PT ;  /* 0x0000400016ff7812 */ /* 0x000fe4000780c0ff */
[----:B------:R-:W-:Y:S02]  /*c1e0*/  FMNMX.FTZ R12, R179, R12, !PT ;  /* 0x0000000cb30c7209 */ /* 0x000fe40007810000 */
[----:B------:R-:W-:Y:S02]  /*c1f0*/  FSEL R169, R169, -INF , P0 ;  /* 0xff800000a9a97808 */ /* 0x000fe40000000000 */
[----:B------:R-:W-:Y:S02]  /*c200*/  FMNMX.FTZ R12, R182, R12, !PT ;  /* 0x0000000cb60c7209 */ /* 0x000fe40007810000 */
[----:B------:R-:W-:Y:S02]  /*c210*/  LOP3.LUT P5, RZ, R22, 0x8000, RZ, 0xc0, !PT ;  /* 0x0000800016ff7812 */ /* 0x000fe400078ac0ff */
[----:B------:R-:W-:-:S02]  /*c220*/  FMNMX.FTZ R12, R183, R12, !PT ;  /* 0x0000000cb70c7209 */ /* 0x000fc40007810000 */
[----:B------:R-:W-:Y:S02]  /*c230*/  FSEL R176, R176, -INF , P4 ;  /* 0xff800000b0b07808 */ /* 0x000fe40002000000 */
[----:B------:R-:W-:Y:S01]  /*c240*/  FSEL R177, R177, -INF , P3 ;  /* 0xff800000b1b17808 */ /* 0x000fe20001800000 */
[----:B------:R-:W2:Y:S01]  /*c250*/  SHFL.BFLY PT, R13, R12, 0x2, 0x1f ;  /* 0x0c401f000c0d7f89 */ /* 0x000ea200000e0000 */
[----:B------:R-:W-:Y:S02]  /*c260*/  FSEL R180, R180, -INF , P2 ;  /* 0xff800000b4b47808 */ /* 0x000fe40001000000 */
[----:B------:R-:W-:Y:S02]  /*c270*/  FSEL R181, R181, -INF , P1 ;  /* 0xff800000b5b57808 */ /* 0x000fe40000800000 */
[----:B------:R-:W-:Y:S02]  /*c280*/  LOP3.LUT P0, RZ, R22, 0x2000, RZ, 0xc0, !PT ;  /* 0x0000200016ff7812 */ /* 0x000fe4000780c0ff */
[----:B--2---:R-:W-:-:S05]  /*c290*/  FMNMX.FTZ R13, R12, R13, !PT ;  /* 0x0000000d0c0d7209 */ /* 0x004fca0007810000 */
[----:B------:R-:W2:Y:S02]  /*c2a0*/  SHFL.BFLY PT, R12, R13, 0x1, 0x1f ;  /* 0x0c201f000d0c7f89 */ /* 0x000ea400000e0000 */
[----:B--2---:R-:W-:-:S04]  /*c2b0*/  FMNMX.FTZ R13, R13, R12, !PT ;  /* 0x0000000c0d0d7209 */ /* 0x004fc80007810000 */
[----:B------:R-:W-:-:S04]  /*c2c0*/  FSETP.NEU.FTZ.AND P6, PT, R13, -INF , PT ;  /* 0xff8000000d00780b */ /* 0x000fc80003fdd000 */
[----:B------:R-:W-:-:S05]  /*c2d0*/  FSEL R12, R13, RZ, P6 ;  /* 0x000000ff0d0c7208 */ /* 0x000fca0003000000 */
[----:B------:R-:W-:Y:S01]  /*c2e0*/  FADD.FTZ R220, -R12, R220 ;  /* 0x000000dc0cdc7221 */ /* 0x000fe20000010100 */
[----:B------:R-:W-:-:S04]  /*c2f0*/  IMAD.U32 R12, RZ, RZ, UR37 ;  /* 0x00000025ff0c7e24 */ /* 0x000fc8000f8e00ff */
[----:B------:R-:W-:-:S05]  /*c300*/  FMUL.FTZ R153, R13, R12 ;  /* 0x0000000c0d997220 */ /* 0x000fca0000410000 */
[----:B------:R-:W-:Y:S02]  /*c310*/  FSEL R153, R153, RZ, P6 ;  /* 0x000000ff99997208 */ /* 0x000fe40003000000 */
[----:B------:R-:W-:Y:S01]  /*c320*/  ISETP.GT.AND P6, PT, R15, 0x28, PT ;  /* 0x000000280f00780c */ /* 0x000fe20003fc4270 */
[----:B------:R-:W-:Y:S02]  /*c330*/  VIADD R15, R187, 0x28c40 ;  /* 0x00028c40bb0f7836 */ /* 0x000fe40000000000 */
[-CC-:B------:R-:W-:Y:S01]  /*c340*/  FFMA.FTZ R154, R154, R12.reuse, -R153.reuse ;  /* 0x0000000c9a9a7223 */ /* 0x180fe20000010899 */
[-C--:B------:R-:W-:Y:S01]  /*c350*/  FFMA.FTZ R225, R170, R12.reuse, -R153 ;  /* 0x0000000caae17223 */ /* 0x080fe20000010899 */
[----:B------:R-:W-:Y:S01]  /*c360*/  FSEL R172, R172, -INF , P6 ;  /* 0xff800000acac7808 */ /* 0x000fe20003000000 */
[-C--:B------:R-:W-:Y:S01]  /*c370*/  FMUL.FTZ R170, R220, R12.reuse ;  /* 0x0000000cdcaa7220 */ /* 0x080fe20000410000 */
[----:B------:R-:W-:Y:S01]  /*c380*/  PRMT R15, R192, 0x654, R15 ;  /* 0x00000654c00f7816 */ /* 0x000fe2000000000f */
[-CC-:B------:R-:W-:Y:S01]  /*c390*/  FFMA.FTZ R155, R155, R12.reuse, -R153.reuse ;  /* 0x0000000c9b9b7223 */ /* 0x180fe20000010899 */
[-CC-:B------:R-:W-:Y:S01]  /*c3a0*/  FFMA.FTZ R158, R158, R12.reuse, -R153.reuse ;  /* 0x0000000c9e9e7223 */ /* 0x180fe20000010899 */
[-CC-:B------:R-:W-:Y:S01]  /*c3b0*/  FFMA.FTZ R159, R159, R12.reuse, -R153.reuse ;  /* 0x0000000c9f9f7223 */ /* 0x180fe20000010899 */
[----:B------:R2:W-:Y:S01]  /*c3c0*/  SYNCS.ARRIVE.TRANS64.RED.A1T0 RZ, [R15+URZ], RZ ;  /* 0x000000ff0fff79a7 */ /* 0x0005e2000810043f */
[-CC-:B------:R-:W-:Y:S01]  /*c3d0*/  FFMA.FTZ R162, R162, R12.reuse, -R153.reuse ;  /* 0x0000000ca2a27223 */ /* 0x180fe20000010899 */
[-CC-:B------:R-:W-:Y:S01]  /*c3e0*/  FFMA.FTZ R163, R163, R12.reuse, -R153.reuse ;  /* 0x0000000ca3a37223 */ /* 0x180fe20000010899 */
[-CC-:B------:R-:W-:Y:S01]  /*c3f0*/  FFMA.FTZ R166, R166, R12.reuse, -R153.reuse ;  /* 0x0000000ca6a67223 */ /* 0x180fe20000010899 */
[-CC-:B------:R-:W-:Y:S01]  /*c400*/  FFMA.FTZ R167, R167, R12.reuse, -R153.reuse ;  /* 0x0000000ca7a77223 */ /* 0x180fe20000010899 */
[-CC-:B------:R-:W-:Y:S01]  /*c410*/  FFMA.FTZ R171, R171, R12.reuse, -R153.reuse ;  /* 0x0000000cabab7223 */ /* 0x180fe20000010899 */
[-CC-:B------:R-:W-:Y:S01]  /*c420*/  FFMA.FTZ R174, R174, R12.reuse, -R153.reuse ;  /* 0x0000000caeae7223 */ /* 0x180fe20000010899 */
[-CC-:B------:R-:W-:Y:S01]  /*c430*/  FFMA.FTZ R175, R175, R12.reuse, -R153.reuse ;  /* 0x0000000cafaf7223 */ /* 0x180fe20000010899 */
[----:B--2---:R-:W-:Y:S01]  /*c440*/  FMNMX.FTZ R15, R152, R217, !PT ;  /* 0x000000d9980f7209 */ /* 0x004fe20007810000 */
[-CC-:B------:R-:W-:Y:S01]  /*c450*/  FFMA.FTZ R178, R178, R12.reuse, -R153.reuse ;  /* 0x0000000cb2b27223 */ /* 0x180fe20000010899 */
[-CC-:B------:R-:W-:Y:S01]  /*c460*/  FFMA.FTZ R179, R179, R12.reuse, -R153.reuse ;  /* 0x0000000cb3b37223 */ /* 0x180fe20000010899 */
[-CC-:B------:R-:W-:Y:S01]  /*c470*/  FFMA.FTZ R182, R182, R12.reuse, -R153.reuse ;  /* 0x0000000cb6b67223 */ /* 0x180fe20000010899 */
[----:B------:R-:W-:Y:S01]  /*c480*/  FMNMX.FTZ R15, R224, R15, !PT ;  /* 0x0000000fe00f7209 */ /* 0x000fe20007810000 */
[----:B------:R-:W-:Y:S01]  /*c490*/  FFMA.FTZ R183, R183, R12, -R153 ;  /* 0x0000000cb7b77223 */ /* 0x000fe20000010899 */
[----:B------:R-:W2:Y:S02]  /*c4a0*/  MUFU.EX2 R170, R170 ;  /* 0x000000aa00aa7308 */ /* 0x000ea40000000800 */
[----:B------:R-:W-:-:S04]  /*c4b0*/  FMNMX.FTZ R15, R156, R15, !PT ;  /* 0x0000000f9c0f7209 */ /* 0x000fc80007810000 */
[----:B------:R-:W-:Y:S02]  /*c4c0*/  FMNMX.FTZ R15, R157, R15, !PT ;  /* 0x0000000f9d0f7209 */ /* 0x000fe40007810000 */
[----:B------:R3:W4:Y:S02]  /*c4d0*/  MUFU.EX2 R153, R154 ;  /* 0x0000009a00997308 */ /* 0x0007240000000800 */
[----:B------:R-:W-:-:S04]  /*c4e0*/  FMNMX.FTZ R15, R160, R15, !PT ;  /* 0x0000000fa00f7209 */ /* 0x000fc80007810000 */
[----:B------:R-:W-:Y:S02]  /*c4f0*/  FMNMX.FTZ R15, R161, R15, !PT ;  /* 0x0000000fa10f7209 */ /* 0x000fe40007810000 */
[----:B------:R-:W5:Y:S01]  /*c500*/  MUFU.EX2 R155, R155 ;  /* 0x0000009b009b7308 */ /* 0x000f620000000800 */
[----:B---3--:R-:W-:Y:S01]  /*c510*/  FSEL R154, R173, -INF , P5 ;  /* 0xff800000ad9a7808 */ /* 0x008fe20002800000 */
[-C--:B--2---:R-:W-:Y:S01]  /*c520*/  FMUL.FTZ R26, R26, R170.reuse ;  /* 0x000000aa1a1a7220 */ /* 0x084fe20000410000 */
[----:B------:R-:W-:Y:S01]  /*c530*/  FMNMX.FTZ R15, R164, R15, !PT ;  /* 0x0000000fa40f7209 */ /* 0x000fe20007810000 */
[-C--:B------:R-:W-:Y:S01]  /*c540*/  FMUL.FTZ R27, R27, R170.reuse ;  /* 0x000000aa1b1b7220 */ /* 0x080fe20000410000 */
[-C--:B------:R-:W-:Y:S01]  /*c550*/  FMUL.FTZ R30, R30, R170.reuse ;  /* 0x000000aa1e1e7220 */ /* 0x080fe20000410000 */
[-C--:B------:R-:W-:Y:S01]  /*c560*/  FMUL.FTZ R31, R31, R170.reuse ;  /* 0x000000aa1f1f7220 */ /* 0x080fe20000410000 */
[----:B------:R-:W-:Y:S01]  /*c570*/  FMNMX.FTZ R15, R165, R15, !PT ;  /* 0x0000000fa50f7209 */ /* 0x000fe20007810000 */
[----:B------:R-:W-:Y:S01]  /*c580*/  MUFU.EX2 R159, R159 ;  /* 0x0000009f009f7308 */ /* 0x000fe20000000800 */
[----:B----4-:R-:W-:Y:S01]  /*c590*/  FFMA.FTZ R3, R170, R3, R153 ;  /* 0x00000003aa037223 */ /* 0x010fe20000010099 */
[-C--:B------:R-:W-:Y:S01]  /*c5a0*/  FMUL.FTZ R34, R34, R170.reuse ;  /* 0x000000aa22227220 */ /* 0x080fe20000410000 */
[----:B------:R-:W-:Y:S01]  /*c5b0*/  FMNMX.FTZ R15, R168, R15, !PT ;  /* 0x0000000fa80f7209 */ /* 0x000fe20007810000 */
[-C--:B------:R-:W-:Y:S01]  /*c5c0*/  FMUL.FTZ R35, R35, R170.reuse ;  /* 0x000000aa23237220 */ /* 0x080fe20000410000 */
[-C--:B------:R-:W-:Y:S01]  /*c5d0*/  FMUL.FTZ R38, R38, R170.reuse ;  /* 0x000000aa26267220 */ /* 0x080fe20000410000 */
[-C--:B------:R-:W-:Y:S01]  /*c5e0*/  FMUL.FTZ R39, R39, R170.reuse ;  /* 0x000000aa27277220 */ /* 0x080fe20000410000 */
[----:B------:R-:W-:Y:S01]  /*c5f0*/  FMNMX.FTZ R15, R169, R15, !PT ;  /* 0x0000000fa90f7209 */ /* 0x000fe20007810000 */
[----:B------:R-:W-:Y:S01]  /*c600*/  MUFU.EX2 R162, R162 ;  /* 0x000000a200a27308 */ /* 0x000fe20000000800 */
[C---:B-----5:R-:W-:Y:S01]  /*c610*/  FADD.FTZ R3, R155.reuse, R3 ;  /* 0x000000039b037221 */ /* 0x060fe20000010000 */
[----:B------:R-:W-:Y:S01]  /*c620*/  F2FP.F16.F32.PACK_AB R153, R155, R153 ;  /* 0x000000999b99723e */ /* 0x000fe200000000ff */
[-C--:B------:R-:W-:Y:S01]  /*c630*/  FMUL.FTZ R42, R42, R170.reuse ;  /* 0x000000aa2a2a7220 */ /* 0x080fe20000410000 */
[----:B------:R-:W-:Y:S01]  /*c640*/  FMNMX.FTZ R15, R172, R15, !PT ;  /* 0x0000000fac0f7209 */ /* 0x000fe20007810000 */
[-C--:B------:R-:W-:Y:S01]  /*c650*/  FMUL.FTZ R43, R43, R170.reuse ;  /* 0x000000aa2b2b7220 */ /* 0x080fe20000410000 */
[-C--:B------:R-:W-:Y:S01]  /*c660*/  FMUL.FTZ R46, R46, R170.reuse ;  /* 0x000000aa2e2e7220 */ /* 0x080fe20000410000 */
[-C--:B------:R-:W-:Y:S01]  /*c670*/  FMUL.FTZ R47, R47, R170.reuse ;  /* 0x000000aa2f2f7220 */ /* 0x080fe20000410000 */
[----:B------:R-:W-:Y:S01]  /*c680*/  FMNMX.FTZ R15, R154, R15, !PT ;  /* 0x0000000f9a0f7209 */ /* 0x000fe20007810000 */
[----:B------:R-:W2:Y:S01]  /*c690*/  MUFU.EX2 R155, R158 ;  /* 0x0000009e009b7308 */ /* 0x000ea20000000800 */
[-C--:B------:R-:W-:Y:S01]  /*c6a0*/  FMUL.FTZ R50, R50, R170.reuse ;  /* 0x000000aa32327220 */ /* 0x080fe20000410000 */
[-C--:B------:R-:W-:Y:S01]  /*c6b0*/  FMUL.FTZ R51, R51, R170.reuse ;  /* 0x000000aa33337220 */ /* 0x080fe20000410000 */
[----:B------:R-:W-:Y:S01]  /*c6c0*/  FMNMX.FTZ R15, R176, R15, !PT ;  /* 0x0000000fb00f7209 */ /* 0x000fe20007810000 */
[-C--:B------:R-:W-:Y:S01]  /*c6d0*/  FMUL.FTZ R54, R54, R170.reuse ;  /* 0x000000aa36367220 */ /* 0x080fe20000410000 */
[-C--:B------:R-:W-:Y:S01]  /*c6e0*/  FMUL.FTZ R55, R55, R170.reuse ;  /* 0x000000aa37377220 */ /* 0x080fe20000410000 */
[-C--:B------:R-:W-:Y:S01]  /*c6f0*/  FMUL.FTZ R58, R58, R170.reuse ;  /* 0x000000aa3a3a7220 */ /* 0x080fe20000410000 */
[----:B------:R-:W-:Y:S01]  /*c700*/  FMNMX.FTZ R15, R177, R15, !PT ;  /* 0x0000000fb10f7209 */ /* 0x000fe20007810000 */
[----:B------:R-:W-:Y:S01]  /*c710*/  MUFU.EX2 R167, R167 ;  /* 0x000000a700a77308 */ /* 0x000fe20000000800 */
        /* <DEDUP_REMOVED lines=8> */
[----:B--2---:R-:W-:Y:S01]  /*c7a0*/  FADD.FTZ R3, R155, R3 ;  /* 0x000000039b037221 */ /* 0x004fe20000010000 */
[C---:B------:R-:W-:Y:S01]  /*c7b0*/  F2FP.F16.F32.PACK_AB R155, R159.reuse, R155 ;  /* 0x0000009b9f9b723e */ /* 0x040fe200000000ff */
[-C--:B------:R-:W-:Y:S01]  /*c7c0*/  FMUL.FTZ R70, R70, R170.reuse ;  /* 0x000000aa46467220 */ /* 0x080fe20000410000 */
[----:B------:R-:W2:Y:S01]  /*c7d0*/  SHFL.BFLY PT, R158, R15, 0x2, 0x1f ;  /* 0x0c401f000f9e7f89 */ /* 0x000ea200000e0000 */
[----:B------:R-:W-:Y:S01]  /*c7e0*/  FADD.FTZ R3, R159, R3 ;  /* 0x000000039f037221 */ /* 0x000fe20000010000 */
[-C--:B------:R-:W-:Y:S01]  /*c7f0*/  FMUL.FTZ R71, R71, R170.reuse ;  /* 0x000000aa47477220 */ /* 0x080fe20000410000 */
[-C--:B------:R-:W-:Y:S01]  /*c800*/  FMUL.FTZ R74, R74, R170.reuse ;  /* 0x000000aa4a4a7220 */ /* 0x080fe20000410000 */
[----:B------:R-:W-:Y:S01]  /*c810*/  MUFU.EX2 R171, R171 ;  /* 0x000000ab00ab7308 */ /* 0x000fe20000000800 */
[----:B------:R-:W-:Y:S01]  /*c820*/  FADD.FTZ R3, R162, R3 ;  /* 0x00000003a2037221 */ /* 0x000fe20000010000 */
        /* <DEDUP_REMOVED lines=18> */
[----:B--2---:R-:W-:Y:S01]  /*c950*/  FMNMX.FTZ R15, R15, R158, !PT ;  /* 0x0000009e0f0f7209 */ /* 0x004fe20007810000 */
[-C--:B------:R-:W-:Y:S01]  /*c960*/  FMUL.FTZ R107, R107, R170.reuse ;  /* 0x000000aa6b6b7220 */ /* 0x080fe20000410000 */
[-C--:B------:R-:W-:Y:S01]  /*c970*/  FMUL.FTZ R110, R110, R170.reuse ;  /* 0x000000aa6e6e7220 */ /* 0x080fe20000410000 */
[-C--:B------:R-:W-:Y:S01]  /*c980*/  FMUL.FTZ R111, R111, R170.reuse ;  /* 0x000000aa6f6f7220 */ /* 0x080fe20000410000 */
[----:B------:R2:W3:Y:S01]  /*c990*/  MUFU.EX2 R158, R163 ;  /* 0x000000a3009e7308 */ /* 0x0004e20000000800 */
[----:B------:R-:W4:Y:S01]  /*c9a0*/  SHFL.BFLY PT, R159, R15, 0x1, 0x1f ;  /* 0x0c201f000f9f7f89 */ /* 0x000f2200000e0000 */
[-C--:B------:R-:W-:Y:S01]  /*c9b0*/  FMUL.FTZ R114, R114, R170.reuse ;  /* 0x000000aa72727220 */ /* 0x080fe20000410000 */
[-C--:B------:R-:W-:Y:S01]  /*c9c0*/  FMUL.FTZ R115, R115, R170.reuse ;  /* 0x000000aa73737220 */ /* 0x080fe20000410000 */
[-C--:B------:R-:W-:Y:S01]  /*c9d0*/  FMUL.FTZ R118, R118, R170.reuse ;  /* 0x000000aa76767220 */ /* 0x080fe20000410000 */
[-C--:B------:R-:W-:Y:S01]  /*c9e0*/  FMUL.FTZ R119, R119, R170.reuse ;  /* 0x000000aa77777220 */ /* 0x080fe20000410000 */
[-C--:B------:R-:W-:Y:S01]  /*c9f0*/  FMUL.FTZ R122, R122, R170.reuse ;  /* 0x000000aa7a7a7220 */ /* 0x080fe20000410000 */
[----:B------:R-:W-:Y:S01]  /*ca00*/  FMUL.FTZ R123, R123, R170 ;  /* 0x000000aa7b7b7220 */ /* 0x000fe20000410000 */
[----:B------:R-:W-:Y:S01]  /*ca10*/  MUFU.EX2 R179, R179 ;  /* 0x000000b300b37308 */ /* 0x000fe20000000800 */
[----:B--2---:R-:W-:-:S02]  /*ca20*/  IMAD.MOV R163, RZ, RZ, -R215 ;  /* 0x000000ffffa37224 */ /* 0x004fc400078e0ad7 */
[-C--:B------:R-:W-:Y:S01]  /*ca30*/  FMUL.FTZ R126, R126, R170.reuse ;  /* 0x000000aa7e7e7220 */ /* 0x080fe20000410000 */
[-C--:B------:R-:W-:Y:S01]  /*ca40*/  FMUL.FTZ R127, R127, R170.reuse ;  /* 0x000000aa7f7f7220 */ /* 0x080fe20000410000 */
[-C--:B------:R-:W-:Y:S01]  /*ca50*/  FMUL.FTZ R130, R130, R170.reuse ;  /* 0x000000aa82827220 */ /* 0x080fe20000410000 */
[-C--:B------:R-:W-:Y:S01]  /*ca60*/  FMUL.FTZ R131, R131, R170.reuse ;  /* 0x000000aa83837220 */ /* 0x080fe20000410000 */
[----:B------:R-:W-:Y:S01]  /*ca70*/  ISETP.NE.AND P1, PT, R196, R163, PT ;  /* 0x000000a3c400720c */ /* 0x000fe20003f25270 */
[-C--:B------:R-:W-:Y:S01]  /*ca80*/  FMUL.FTZ R134, R134, R170.reuse ;  /* 0x000000aa86867220 */ /* 0x080fe20000410000 */
[----:B------:R-:W-:Y:S01]  /*ca90*/  MUFU.EX2 R182, R182 ;  /* 0x000000b600b67308 */ /* 0x000fe20000000800 */
        /* <DEDUP_REMOVED lines=8> */
[----:B----4-:R-:W-:Y:S01]  /*cb20*/  FMNMX.FTZ R15, R15, R159, !PT ;  /* 0x0000009f0f0f7209 */ /* 0x010fe20007810000 */
[-C--:B------:R-:W-:Y:S01]  /*cb30*/  FMUL.FTZ R150, R150, R170.reuse ;  /* 0x000000aa96967220 */ /* 0x080fe20000410000 */
[----:B------:R2:W3:Y:S01]  /*cb40*/  MUFU.EX2 R159, R166 ;  /* 0x000000a6009f7308 */ /* 0x0004e20000000800 */
[----:B------:R-:W-:Y:S01]  /*cb50*/  FMUL.FTZ R151, R151, R170 ;  /* 0x000000aa97977220 */ /* 0x000fe20000410000 */
[----:B------:R-:W-:-:S04]  /*cb60*/  FSETP.NEU.FTZ.AND P2, PT, R15, -INF , PT ;  /* 0xff8000000f00780b */ /* 0x000fc80003f5d000 */
[----:B------:R-:W-:Y:S01]  /*cb70*/  FSEL R163, R15, RZ, P2 ;  /* 0x000000ff0fa37208 */ /* 0x000fe20001000000 */
[----:B--2---:R-:W-:-:S04]  /*cb80*/  @!P1 IMAD R166, R219, 0x40, R197 ;  /* 0x00000040dba69824 */ /* 0x004fc800078e02c5 */
[----:B------:R-:W-:Y:S01]  /*cb90*/  FADD.FTZ R163, -R163, R217 ;  /* 0x000000d9a3a37221 */ /* 0x000fe20000010100 */
[-C--:B------:R-:W-:Y:S01]  /*cba0*/  FMUL.FTZ R217, R15, R12.reuse ;  /* 0x0000000c0fd97220 */ /* 0x080fe20000410000 */
[----:B------:R-:W-:Y:S02]  /*cbb0*/  @!P1 IMAD R166, R166, 0x4, R2 ;  /* 0x00000004a6a69824 */ /* 0x000fe400078e0202 */
[-C--:B------:R-:W-:Y:S02]  /*cbc0*/  FMUL.FTZ R163, R163, R12.reuse ;  /* 0x0000000ca3a37220 */ /* 0x080fe40000410000 */
[----:B------:R-:W-:Y:S01]  /*cbd0*/  FSEL R217, R217, RZ, P2 ;  /* 0x000000ffd9d97208 */ /* 0x000fe20001000000 */
[----:B------:R-:W-:Y:S01]  /*cbe0*/  @!P1 STS [R166+0x28820], R170 ;  /* 0x028820aaa6009388 */ /* 0x000fe20000000800 */
[----:B------:R-:W2:Y:S01]  /*cbf0*/  MUFU.EX2 R173, R163 ;  /* 0x000000a300ad7308 */ /* 0x000ea20000000800 */
[----:B---3--:R-:W-:Y:S01]  /*cc00*/  FADD.FTZ R3, R159, R3 ;  /* 0x000000039f037221 */ /* 0x008fe20000010000 */
[----:B------:R-:W-:Y:S01]  /*cc10*/  F2FP.F16.F32.PACK_AB R159, R167, R159 ;  /* 0x0000009fa79f723e */ /* 0x000fe200000000ff */
        /* <DEDUP_REMOVED lines=13> */
[-CC-:B------:R-:W-:Y:S01]  /*ccf0*/  FFMA.FTZ R176, R176, R12.reuse, -R217.reuse ;  /* 0x0000000cb0b07223 */ /* 0x180fe200000108d9 */
[----:B------:R-:W4:Y:S01]  /*cd00*/  MUFU.EX2 R224, R224 ;  /* 0x000000e000e07308 */ /* 0x000f220000000800 */
[----:B--2---:R2:W-:Y:S01]  /*cd10*/  @!P1 STS [R166+0x28800], R173 ;  /* 0x028800ada6009388 */ /* 0x0045e20000000800 */
[-CC-:B------:R-:W-:Y:S01]  /*cd20*/  FFMA.FTZ R177, R177, R12.reuse, -R217.reuse ;  /* 0x0000000cb1b17223 */ /* 0x180fe200000108d9 */
[-CC-:B------:R-:W-:Y:S01]  /*cd30*/  FFMA.FTZ R181, R181, R12.reuse, -R217.reuse ;  /* 0x0000000cb5b57223 */ /* 0x180fe200000108d9 */
[----:B------:R-:W-:Y:S01]  /*cd40*/  FFMA.FTZ R180, R180, R12, -R217 ;  /* 0x0000000cb4b47223 */ /* 0x000fe200000108d9 */
[-C--:B------:R-:W-:Y:S01]  /*cd50*/  FMUL.FTZ R24, R24, R173.reuse ;  /* 0x000000ad18187220 */ /* 0x080fe20000410000 */
[-C--:B------:R-:W-:Y:S01]  /*cd60*/  FMUL.FTZ R25, R25, R173.reuse ;  /* 0x000000ad19197220 */ /* 0x080fe20000410000 */
[-C--:B------:R-:W-:Y:S01]  /*cd70*/  FMUL.FTZ R28, R28, R173.reuse ;  /* 0x000000ad1c1c7220 */ /* 0x080fe20000410000 */
[----:B------:R-:W5:Y:S01]  /*cd80*/  MUFU.EX2 R156, R156 ;  /* 0x0000009c009c7308 */ /* 0x000f620000000800 */
[-C--:B------:R-:W-:Y:S01]  /*cd90*/  FMUL.FTZ R29, R29, R173.reuse ;  /* 0x000000ad1d1d7220 */ /* 0x080fe20000410000 */
[-C--:B------:R-:W-:Y:S01]  /*cda0*/  FMUL.FTZ R32, R32, R173.reuse ;  /* 0x000000ad20207220 */ /* 0x080fe20000410000 */
[-C--:B------:R-:W-:Y:S01]  /*cdb0*/  FMUL.FTZ R33, R33, R173.reuse ;  /* 0x000000ad21217220 */ /* 0x080fe20000410000 */
[-C--:B------:R-:W-:Y:S01]  /*cdc0*/  FMUL.FTZ R36, R36, R173.reuse ;  /* 0x000000ad24247220 */ /* 0x080fe20000410000 */
[-C--:B------:R-:W-:Y:S01]  /*cdd0*/  FMUL.FTZ R37, R37, R173.reuse ;  /* 0x000000ad25257220 */ /* 0x080fe20000410000 */
[-C--:B------:R-:W-:Y:S01]  /*cde0*/  FMUL.FTZ R40, R40, R173.reuse ;  /* 0x000000ad28287220 */ /* 0x080fe20000410000 */
[-C--:B------:R-:W-:Y:S01]  /*cdf0*/  FMUL.FTZ R41, R41, R173.reuse ;  /* 0x000000ad29297220 */ /* 0x080fe20000410000 */
[----:B--2---:R2:W0:Y:S01]  /*ce00*/  MUFU.EX2 R166, R157 ;  /* 0x0000009d00a67308 */ /* 0x0044220000000800 */
        /* <DEDUP_REMOVED lines=8> */
[----:B--2---:R-:W-:Y:S01]  /*ce90*/  F2FP.F16.F32.PACK_AB R157, R158, R162 ;  /* 0x000000a29e9d723e */ /* 0x004fe200000000ff */
[----:B---3--:R-:W-:Y:S01]  /*cea0*/  FFMA.FTZ R158, R173, R0, R152 ;  /* 0x00000000ad9e7223 */ /* 0x008fe20000010098 */
[----:B------:R-:W-:Y:S01]  /*ceb0*/  FADD.FTZ R0, R167, R3 ;  /* 0x00000003a7007221 */ /* 0x000fe20000010000 */
[C---:B----4-:R-:W-:Y:S01]  /*cec0*/  F2FP.F16.F32.PACK_AB R152, R224.reuse, R152 ;  /* 0x00000098e098723e */ /* 0x050fe200000000ff */
[-C--:B------:R-:W-:Y:S01]  /*ced0*/  FMUL.FTZ R57, R57, R173.reuse ;  /* 0x000000ad39397220 */ /* 0x080fe20000410000 */
[----:B------:R-:W-:Y:S01]  /*cee0*/  FADD.FTZ R158, R224, R158 ;  /* 0x0000009ee09e7221 */ /* 0x000fe20000010000 */
[-C--:B------:R-:W-:Y:S01]  /*cef0*/  FMUL.FTZ R60, R60, R173.reuse ;  /* 0x000000ad3c3c7220 */ /* 0x080fe20000410000 */
[----:B------:R-:W2:Y:S01]  /*cf00*/  MUFU.EX2 R161, R161 ;  /* 0x000000a100a17308 */ /* 0x000ea20000000800 */
[-C--:B------:R-:W-:Y:S01]  /*cf10*/  FMUL.FTZ R61, R61, R173.reuse ;  /* 0x000000ad3d3d7220 */ /* 0x080fe20000410000 */
[----:B-----5:R-:W-:Y:S01]  /*cf20*/  FADD.FTZ R158, R156, R158 ;  /* 0x0000009e9c9e7221 */ /* 0x020fe20000010000 */
[-C--:B------:R-:W-:Y:S01]  /*cf30*/  FMUL.FTZ R64, R64, R173.reuse ;  /* 0x000000ad40407220 */ /* 0x080fe20000410000 */
[-C--:B------:R-:W-:Y:S01]  /*cf40*/  FMUL.FTZ R65, R65, R173.reuse ;  /* 0x000000ad41417220 */ /* 0x080fe20000410000 */
[-C--:B------:R-:W-:Y:S01]  /*cf50*/  FMUL.FTZ R68, R68, R173.reuse ;  /* 0x000000ad44447220 */ /* 0x080fe20000410000 */
[----:B0-----:R-:W-:Y:S01]  /*cf60*/  FADD.FTZ R158, R166, R158 ;  /* 0x0000009ea69e7221 */ /* 0x001fe20000010000 */
[-C--:B------:R-:W-:Y:S01]  /*cf70*/  FMUL.FTZ R69, R69, R173.reuse ;  /* 0x000000ad45457220 */ /* 0x080fe20000410000 */
[----:B------:R-:W0:Y:S01]  /*cf80*/  MUFU.EX2 R164, R164 ;  /* 0x000000a400a47308 */ /* 0x000e220000000800 */
[-C--:B------:R-:W-:Y:S01]  /*cf90*/  FMUL.FTZ R72, R72, R173.reuse ;  /* 0x000000ad48487220 */ /* 0x080fe20000410000 */
[----:B-1----:R-:W-:Y:S01]  /*cfa0*/  FADD.FTZ R158, R160, R158 ;  /* 0x0000009ea09e7221 */ /* 0x002fe20000010000 */
[-C--:B------:R-:W-:Y:S01]  /*cfb0*/  FMUL.FTZ R73, R73, R173.reuse ;  /* 0x000000ad49497220 */ /* 0x080fe20000410000 */
[-C--:B------:R-:W-:Y:S01]  /*cfc0*/  FMUL.FTZ R76, R76, R173.reuse ;  /* 0x000000ad4c4c7220 */ /* 0x080fe20000410000 */
[-C--:B------:R-:W-:Y:S01]  /*cfd0*/  FMUL.FTZ R77, R77, R173.reuse ;  /* 0x000000ad4d4d7220 */ /* 0x080fe20000410000 */
        /* <DEDUP_REMOVED lines=35> */
[-C--:B------:R-:W-:Y:S01]  /*d210*/  FMUL.FTZ R136, R136, R173.reuse ;  /* 0x000000ad88887220 */ /* 0x080fe20000410000 */
[-C--:B------:R-:W-:Y:S01]  /*d220*/  FMUL.FTZ R137, R137, R173.reuse ;  /* 0x000000ad89897220 */ /* 0x080fe20000410000 */
[-C--:B------:R-:W-:Y:S01]  /*d230*/  FMUL.FTZ R140, R140, R173.reuse ;  /* 0x000000ad8c8c7220 */ /* 0x080fe20000410000 */
[-C--:B------:R-:W-:Y:S01]  /*d240*/  FMUL.FTZ R141, R141, R173.reuse ;  /* 0x000000ad8d8d7220 */ /* 0x080fe20000410000 */
[-C--:B------:R-:W-:Y:S01]  /*d250*/  FMUL.FTZ R144, R144, R173.reuse ;  /* 0x000000ad90907220 */ /* 0x080fe20000410000 */
[-C--:B------:R-:W-:Y:S01]  /*d260*/  FMUL.FTZ R145, R145, R173.reuse ;  /* 0x000000ad91917220 */ /* 0x080fe20000410000 */
[-C--:B------:R-:W-:Y:S01]  /*d270*/  FMUL.FTZ R148, R148, R173.reuse ;  /* 0x000000ad94947220 */ /* 0x080fe20000410000 */
[----:B------:R5:W4:Y:S01]  /*d280*/  MUFU.EX2 R3, R154 ;  /* 0x0000009a00037308 */ /* 0x000b220000000800 */
[----:B------:R-:W-:-:S07]  /*d290*/  FMUL.FTZ R149, R149, R173 ;  /* 0x000000ad95957220 */ /* 0x000fce0000410000 */
[----:B------:R-:W4:Y:S01]  /*d2a0*/  MUFU.EX2 R176, R176 ;  /* 0x000000b000b07308 */ /* 0x000f220000000800 */
[----:B-----5:R-:W-:Y:S01]  /*d2b0*/  F2FP.F16.F32.PACK_AB R154, R166, R156 ;  /* 0x0000009ca69a723e */ /* 0x020fe200000000ff */
[----:B------:R-:W-:Y:S01]  /*d2c0*/  BAR.SYNC.DEFER_BLOCKING 0xf, 0x100 ;  /* 0x03c4000000007b1d */ /* 0x000fe20000010000 */
[----:B------:R-:W-:Y:S01]  /*d2d0*/  F2FP.F16.F32.PACK_AB R156, R161, R160 ;  /* 0x000000a0a19c723e */ /* 0x000fe200000000ff */
[----:B-1----:R-:W-:Y:S01]  /*d2e0*/  FADD.FTZ R160, R165, R158 ;  /* 0x0000009ea5a07221 */ /* 0x002fe20000010000 */
[----:B------:R-:W-:Y:S01]  /*d2f0*/  FADD.FTZ R161, R225, R0 ;  /* 0x00000000e1a17221 */ /* 0x000fe20000010000 */
[----:B------:R-:W-:Y:S02]  /*d300*/  F2FP.F16.F32.PACK_AB R158, R165, R164 ;  /* 0x000000a4a59e723e */ /* 0x000fe400000000ff */
[----:B--2---:R-:W-:Y:S01]  /*d310*/  FADD.FTZ R160, R168, R160 ;  /* 0x000000a0a8a07221 */ /* 0x004fe20000010000 */
[C---:B------:R-:W-:Y:S01]  /*d320*/  FADD.FTZ R164, R171.reuse, R161 ;  /* 0x000000a1aba47221 */ /* 0x040fe20000010000 */
[----:B------:R-:W1:Y:S01]  /*d330*/  MUFU.EX2 R177, R177 ;  /* 0x000000b100b17308 */ /* 0x000e620000000800 */
[----:B------:R-:W-:Y:S01]  /*d340*/  F2FP.F16.F32.PACK_AB R161, R171, R225 ;  /* 0x000000e1aba1723e */ /* 0x000fe200000000ff */
[----:B0-----:R-:W-:Y:S01]  /*d350*/  FADD.FTZ R0, R169, R160 ;  /* 0x000000a0a9007221 */ /* 0x001fe20000010000 */
[----:B---3--:R-:W-:Y:S01]  /*d360*/  FADD.FTZ R164, R163, R164 ;  /* 0x000000a4a3a47221 */ /* 0x008fe20000010000 */
[----:B------:R-:W-:-:S02]  /*d370*/  F2FP.F16.F32.PACK_AB R160, R169, R168 ;  /* 0x000000a8a9a0723e */ /* 0x000fc400000000ff */
[----:B----4-:R-:W-:Y:S01]  /*d380*/  FADD.FTZ R0, R162, R0 ;  /* 0x00000000a2007221 */ /* 0x010fe20000010000 */
[----:B------:R-:W-:Y:S01]  /*d390*/  FADD.FTZ R164, R175, R164 ;  /* 0x000000a4afa47221 */ /* 0x000fe20000010000 */
[----:B------:R-:W0:Y:S01]  /*d3a0*/  MUFU.EX2 R166, R180 ;  /* 0x000000b400a67308 */ /* 0x000e220000000800 */
[C---:B------:R-:W-:Y:S01]  /*d3b0*/  F2FP.F16.F32.PACK_AB R162, R3.reuse, R162 ;  /* 0x000000a203a2723e */ /* 0x040fe200000000ff */
[----:B------:R-:W-:Y:S01]  /*d3c0*/  FADD.FTZ R0, R3, R0 ;  /* 0x0000000003007221 */ /* 0x000fe20000010000 */
[----:B------:R-:W-:Y:S01]  /*d3d0*/  FADD.FTZ R3, R178, R164 ;  /* 0x000000a4b2037221 */ /* 0x000fe20000010000 */
[----:B------:R-:W-:Y:S02]  /*d3e0*/  F2FP.F16.F32.PACK_AB R163, R175, R163 ;  /* 0x000000a3afa3723e */ /* 0x000fe400000000ff */
[----:B------:R-:W-:Y:S01]  /*d3f0*/  FADD.FTZ R0, R176, R0 ;  /* 0x00000000b0007221 */ /* 0x000fe20000010000 */
[----:B------:R-:W-:Y:S01]  /*d400*/  FADD.FTZ R3, R179, R3 ;  /* 0x00000003b3037221 */ /* 0x000fe20000010000 */
[----:B------:R-:W2:Y:S01]  /*d410*/  MUFU.EX2 R167, R183 ;  /* 0x000000b700a77308 */ /* 0x000ea20000000800 */
[C---:B-1----:R-:W-:Y:S01]  /*d420*/  F2FP.F16.F32.PACK_AB R164, R177.reuse, R176 ;  /* 0x000000b0b1a4723e */ /* 0x042fe200000000ff */
[----:B------:R-:W-:Y:S01]  /*d430*/  FADD.FTZ R0, R177, R0 ;  /* 0x00000000b1007221 */ /* 0x000fe20000010000 */
[----:B------:R-:W-:Y:S01]  /*d440*/  FADD.FTZ R3, R182, R3 ;  /* 0x00000003b6037221 */ /* 0x000fe20000010000 */
[----:B------:R-:W-:Y:S01]  /*d450*/  F2FP.F16.F32.PACK_AB R165, R179, R178 ;  /* 0x000000b2b3a5723e */ /* 0x000fe200000000ff */
[----:B------:R1:W-:Y:S03]  /*d460*/  STSM.16.M88.4 [R216+0x26800], R152 ;  /* 0x02680098d8007844 */ /* 0x0003e60000000200 */
[----:B------:R-:W3:Y:S01]  /*d470*/  MUFU.EX2 R181, R181 ;  /* 0x000000b500b57308 */ /* 0x000ee20000000800 */
[----:B0-----:R-:W-:Y:S01]  /*d480*/  FADD.FTZ R0, R166, R0 ;  /* 0x00000000a6007221 */ /* 0x001fe20000010000 */
[----:B------:R1:W-:Y:S04]  /*d490*/  STSM.16.M88.4 [R222], R156 ;  /* 0x0000009cde007844 */ /* 0x0003e80000000200 */
[----:B------:R1:W-:Y:S01]  /*d4a0*/  STSM.16.M88.4 [R218], R160 ;  /* 0x000000a0da007844 */ /* 0x0003e20000000200 */
[C---:B--2---:R-:W-:Y:S01]  /*d4b0*/  FADD.FTZ R3, R167.reuse, R3 ;  /* 0x00000003a7037221 */ /* 0x044fe20000010000 */
[----:B------:R-:W-:-:S02]  /*d4c0*/  F2FP.F16.F32.PACK_AB R167, R167, R182 ;  /* 0x000000b6a7a7723e */ /* 0x000fc400000000ff */
[C---:B---3--:R-:W-:Y:S01]  /*d4d0*/  F2FP.F16.F32.PACK_AB R166, R181.reuse, R166 ;  /* 0x000000a6b5a6723e */ /* 0x048fe200000000ff */
[----:B------:R-:W-:-:S04]  /*d4e0*/  FADD.FTZ R0, R181, R0 ;  /* 0x00000000b5007221 */ /* 0x000fc80000010000 */
[----:B------:R1:W-:Y:S01]  /*d4f0*/  STSM.16.M88.4 [R221], R164 ;  /* 0x000000a4dd007844 */ /* 0x0003e20000000200 */
[----:B------:R-:W-:Y:S05]  /*d500*/  @!P0 BRA `(.L_x_8026) ;  /* 0x0000000000048947 */ /* 0x000fea0003800000 */
[----:B------:R-:W-:Y:S01]  /*d510*/  BPT.TRAP 0x1 ;  /* 0x000000040000795c */ /* 0x000fe20000300000 */
.L_x_8026:
[----:B------:R0:W2:Y:S01]  /*d520*/  SYNCS.PHASECHK.TRANS64.TRYWAIT P1, [R187+URZ+0x28c50], R213 ;  /* 0x028c50d5bb0075a7 */ /* 0x0000a2000802017f */
[----:B------:R-:W-:Y:S05]  /*d530*/  @!P0 BRA `(.L_x_8027) ;  /* 0x0000000000048947 */ /* 0x000fea0003800000 */
[----:B------:R-:W-:Y:S01]  /*d540*/  BPT.TRAP 0x1 ;  /* 0x000000040000795c */ /* 0x000fe20000300000 */
.L_x_8027:
[----:B------:R-:W-:Y:S04]  /*d550*/  BSSY B2, `(.L_x_8028) ;  /* 0x0000004000027945 */ /* 0x000fe80003800000 */
[----:B--2---:R-:W-:Y:S05]  /*d560*/  @P1 BRA `(.L_x_8029) ;  /* 0x0000000000081947 */ /* 0x004fea0003800000 */
[----:B------:R-:W2:Y:S02]  /*d570*/  SYNCS.PHASECHK.TRANS64.TRYWAIT P1, [R187+URZ+0x28c50], R213 ;  /* 0x028c50d5bb0075a7 */ /* 0x000ea4000802017f */
[----:B--2---:R-:W-:Y:S05]  /*d580*/  @!P1 BRA `(.L_x_8030) ;  /* 0x000000e000589947 */ /* 0x004fea0003800000 */
.L_x_8029:
[----:B------:R-:W-:Y:S05]  /*d590*/  BSYNC B2 ;  /* 0x0000000000027941 */ /* 0x000fea0003800000 */
.L_x_8028:
        /* <DEDUP_REMOVED lines=8> */
[----:B-1----:R-:W-:Y:S01]  /*d620*/  VIADD R152, R168, 0x80 ;  /* 0x00000080a8987836 */ /* 0x002fe20000000000 */
[----:B------:R-:W-:Y:S01]  /*d630*/  WARPGROUP.ARRIVE ;  /* 0x00000000000079c5 */ /* 0x000fe20000000000 */
[----:B------:R-:W-:-:S03]  /*d640*/  IMAD.MOV.U32 R153, RZ, RZ, 0x40000040 ;  /* 0x40000040ff997424 */ /* 0x000fc600078e00ff */
[----:B------:R-:W-:Y:S02]  /*d650*/  R2UR UR6, R152 ;  /* 0x00000000980672ca */ /* 0x000fe400000e0000 */
[----:B------:R-:W-:Y:S01]  /*d660*/  R2UR UR7, R153 ;  /* 0x00000000990772ca */ /* 0x000fe200000e0000 */
[----:B------:R-:W-:Y:S01]  /*d670*/  IMAD.MOV.U32 R153, RZ, RZ, 0x40000040 ;  /* 0x40000040ff997424 */ /* 0x000fe200078e00ff */
[C---:B------:R-:W-:Y:S01]  /*d680*/  IADD3 R152, R168.reuse, 0x100, RZ ;  /* 0x00000100a8987810 */ /* 0x040fe20007ffe0ff */
        /* <DEDUP_REMOVED lines=23> */
[----:B------:R-:W-:Y:S05]  /*d800*/  @!P0 BRA `(.L_x_8031) ;  /* 0x0000000000048947 */ /* 0x000fea0003800000 */
[----:B------:R-:W-:Y:S01]  /*d810*/  BPT.TRAP 0x1 ;  /* 0x000000040000795c */ /* 0x000fe20000300000 */
.L_x_8031:
[C---:B------:R-:W-:Y:S01]  /*d820*/  ISETP.GT.AND P1, PT, R186.reuse, R21, PT ;  /* 0x00000015ba00720c */ /* 0x040fe20003f24270 */
[----:B0-2---:R-:W-:Y:S02]  /*d830*/  VIADD R187, R187, 0x28c60 ;  /* 0x00028c60bbbb7836 */ /* 0x005fe40000000000 */
        /* <DEDUP_REMOVED lines=8> */
.L_x_8019:
[----:B------:R-:W-:-:S07]  /*d8c0*/  IMAD.MOV.U32 R213, RZ, RZ, R186 ;  /* 0x000000ffffd57224 */ /* 0x000fce00078e00ba */
.L_x_8018:
[----:B------:R-:W-:Y:S05]  /*d8d0*/  BSYNC B1 ;  /* 0x0000000000017941 */ /* 0x000fea0003800000 */
.L_x_8017:
[----:B------:R-:W-:Y:S01]  /*d8e0*/  ISETP.GE.AND P1, PT, R213, RZ, PT ;  /* 0x000000ffd500720c */ /* 0x000fe20003f26270 */
[----:B------:R-:W-:-:S12]  /*d8f0*/  BSSY B0, `(.L_x_8033) ;  /* 0x00001a7000007945 */ /* 0x000fd80003800000 */
[----:B------:R-:W-:Y:S05]  /*d900*/  @!P1 BRA `(.L_x_8034) ;  /* 0x0000001800949947 */ /* 0x000fea0003800000 */
[----:B------:R-:W-:Y:S01]  /*d910*/  MOV R185, R13 ;  /* 0x0000000d00b97202 */ /* 0x000fe20000000f00 */
[----:B------:R-:W-:Y:S02]  /*d920*/  IMAD.MOV.U32 R184, RZ, RZ, R15 ;  /* 0x000000ffffb87224 */ /* 0x000fe400078e000f */
[----:B0-----:R-:W-:-:S07]  /*d930*/  IMAD.MOV.U32 R187, RZ, RZ, R18 ;  /* 0x000000ffffbb7224 */ /* 0x001fce00078e0012 */
.L_x_8047:
[----:B------:R-:W-:-:S05]  /*d940*/  VIADD R18, R187, 0x1 ;  /* 0x00000001bb127836 */ /* 0x000fca0000000000 */
[----:B------:R-:W-:-:S04]  /*d950*/  ISETP.NE.AND P1, PT, R18, 0x2, PT ;  /* 0x000000021200780c */ /* 0x000fc80003f25270 */
[----:B------:R-:W-:Y:S02]  /*d960*/  SEL R12, RZ, 0x1, P1 ;  /* 0x00000001ff0c7807 */ /* 0x000fe40000800000 */
[----:B------:R-:W-:Y:S02]  /*d970*/  SEL R18, R18, RZ, P1 ;  /* 0x000000ff12127207 */ /* 0x000fe40000800000 */
[----:B------:R-:W-:Y:S01]  /*d980*/  LOP3.LUT R19, R19, R12, RZ, 0x3c, !PT ;  /* 0x0000000c13137212 */ /* 0x000fe200078e3cff */
[----:B-1----:R-:W-:Y:S06]  /*d990*/  @!P0 BRA `(.L_x_8035) ;  /* 0x0000000000048947 */ /* 0x002fec0003800000 */
[----:B------:R-:W-:Y:S01]  /*d9a0*/  BPT.TRAP 0x1 ;  /* 0x000000040000795c */ /* 0x000fe20000300000 */
.L_x_8035:
[----:B------:R-:W-:Y:S01]  /*d9b0*/  IMAD R21, R18, 0x8, R2 ;  /* 0x0000000812157824 */ /* 0x000fe200078e0202 */
[----:B------:R-:W-:-:S04]  /*d9c0*/  SHF.L.U32 R217, R19, 0x1f, RZ ;  /* 0x0000001f13d97819 */ /* 0x000fc800000006ff */
[----:B------:R0:W1:Y:S01]  /*d9d0*/  SYNCS.PHASECHK.TRANS64.TRYWAIT P1, [R21+URZ+0x28c30], R217 ;  /* 0x028c30d9150075a7 */ /* 0x000062000802017f */
[----:B------:R-:W-:Y:S05]  /*d9e0*/  @!P0 BRA `(.L_x_8036) ;  /* 0x0000000000048947 */ /* 0x000fea0003800000 */
[----:B------:R-:W-:Y:S01]  /*d9f0*/  BPT.TRAP 0x1 ;  /* 0x000000040000795c */ /* 0x000fe20000300000 */
.L_x_8036:
[----:B------:R-:W-:Y:S01]  /*da00*/  BSSY B1, `(.L_x_8037) ;  /* 0x0000006000017945 */ /* 0x000fe20003800000 */
[----:B------:R-:W-:Y:S02]  /*da10*/  IMAD R154, R18, 0x200, R20 ;  /* 0x00000200129a7824 */ /* 0x000fe400078e0214 */
[----:B------:R-:W-:Y:S01]  /*da20*/  IMAD.MOV.U32 R155, RZ, RZ, 0x40000040 ;  /* 0x40000040ff9b7424 */ /* 0x000fe200078e00ff */
[----:B-1----:R-:W-:Y:S06]  /*da30*/  @P1 BRA `(.L_x_8038) ;  /* 0x0000000000081947 */ /* 0x002fec0003800000 */
[----:B------:R-:W1:Y:S02]  /*da40*/  SYNCS.PHASECHK.TRANS64.TRYWAIT P1, [R21+URZ+0x28c30], R217 ;  /* 0x028c30d9150075a7 */ /* 0x000e64000802017f */
[----:B-1----:R-:W-:Y:S05]  /*da50*/  @!P1 BRA `(.L_x_8039) ;  /* 0x000000dc00389947 */ /* 0x002fea0003800000 */
.L_x_8038:
[----:B------:R-:W-:Y:S05]  /*da60*/  BSYNC B1 ;  /* 0x0000000000017941 */ /* 0x000fea0003800000 */
.L_x_8037:
        /* <DEDUP_REMOVED lines=8> */
[----:B------:R-:W-:Y:S01]  /*daf0*/  MOV R153, 0x40000040 ;  /* 0x4000004000997802 */ /* 0x000fe20000000f00 */
        /* <DEDUP_REMOVED lines=27> */
.L_x_8040:
        /* <DEDUP_REMOVED lines=17> */
[----:B--2---:R-:W-:Y:S01]  /*ddc0*/  FMNMX.FTZ R13, R12, R13, !PT ;  /* 0x0000000d0c0d7209 */ /* 0x004fe20007810000 */
[----:B------:R-:W-:-:S04]  /*ddd0*/  IMAD.U32 R12, RZ, RZ, UR36 ;  /* 0x00000024ff0c7e24 */ /* 0x000fc8000f8e00ff */
[----:B------:R-:W2:Y:S02]  /*dde0*/  SHFL.BFLY PT, R15, R13, 0x1, 0x1f ;  /* 0x0c201f000d0f7f89 */ /* 0x000ea400000e0000 */
[----:B--2---:R-:W-:-:S05]  /*ddf0*/  FMNMX.FTZ R15, R13, R15, !PT ;  /* 0x0000000f0d0f7209 */ /* 0x004fca0007810000 */
        /* <DEDUP_REMOVED lines=32> */
[-C--:B------:R-:W-:Y:S01]  /*e000*/  FMUL.FTZ R25, R25, R164.reuse ;  /* 0x000000a419197220 */ /* 0x080fe20000410000 */
[----:B------:R-:W-:Y:S01]  /*e010*/  FMNMX.FTZ R13, R158, R13, !PT ;  /* 0x0000000d9e0d7209 */ /* 0x000fe20007810000 */
[-C--:B------:R-:W-:Y:S01]  /*e020*/  FMUL.FTZ R28, R28, R164.reuse ;  /* 0x000000a41c1c7220 */ /* 0x080fe20000410000 */
[----:B------:R-:W-:Y:S01]  /*e030*/  FMUL.FTZ R29, R29, R164 ;  /* 0x000000a41d1d7220 */ /* 0x000fe20000410000 */
[----:B------:R-:W2:Y:S01]  /*e040*/  MUFU.EX2 R157, R157 ;  /* 0x0000009d009d7308 */ /* 0x000ea20000000800 */
[----:B------:R-:W-:Y:S01]  /*e050*/  FMNMX.FTZ R13, R159, R13, !PT ;  /* 0x0000000d9f0d7209 */ /* 0x000fe20007810000 */
[C---:B----4-:R-:W-:Y:S01]  /*e060*/  FADD.FTZ R0, R153.reuse, R0 ;  /* 0x0000000099007221 */ /* 0x050fe20000010000 */
[----:B------:R-:W-:Y:S01]  /*e070*/  F2FP.F16.F32.PACK_AB R184, R153, R152 ;  /* 0x0000009899b8723e */ /* 0x000fe200000000ff */
[-C--:B------:R-:W-:Y:S01]  /*e080*/  FMUL.FTZ R32, R32, R164.reuse ;  /* 0x000000a420207220 */ /* 0x080fe20000410000 */
[----:B------:R-:W-:Y:S01]  /*e090*/  FMNMX.FTZ R13, R162, R13, !PT ;  /* 0x0000000da20d7209 */ /* 0x000fe20007810000 */
[-C--:B------:R-:W-:Y:S01]  /*e0a0*/  FMUL.FTZ R33, R33, R164.reuse ;  /* 0x000000a421217220 */ /* 0x080fe20000410000 */
[-C--:B------:R-:W-:Y:S01]  /*e0b0*/  FMUL.FTZ R36, R36, R164.reuse ;  /* 0x000000a424247220 */ /* 0x080fe20000410000 */
[----:B------:R-:W4:Y:S01]  /*e0c0*/  MUFU.EX2 R152, R160 ;  /* 0x000000a000987308 */ /* 0x000f220000000800 */
[----:B------:R-:W-:Y:S01]  /*e0d0*/  FMNMX.FTZ R13, R163, R13, !PT ;  /* 0x0000000da30d7209 */ /* 0x000fe20007810000 */
[----:B---3--:R-:W-:Y:S01]  /*e0e0*/  FADD.FTZ R0, R156, R0 ;  /* 0x000000009c007221 */ /* 0x008fe20000010000 */
[-C--:B------:R-:W-:Y:S01]  /*e0f0*/  FMUL.FTZ R37, R37, R164.reuse ;  /* 0x000000a425257220 */ /* 0x080fe20000410000 */
[-C--:B------:R-:W-:Y:S01]  /*e100*/  FMUL.FTZ R40, R40, R164.reuse ;  /* 0x000000a428287220 */ /* 0x080fe20000410000 */
[----:B------:R-:W-:Y:S01]  /*e110*/  FMNMX.FTZ R13, R166, R13, !PT ;  /* 0x0000000da60d7209 */ /* 0x000fe20007810000 */
[-C--:B------:R-:W-:Y:S01]  /*e120*/  FMUL.FTZ R41, R41, R164.reuse ;  /* 0x000000a429297220 */ /* 0x080fe20000410000 */
[----:B------:R-:W-:Y:S01]  /*e130*/  FMUL.FTZ R44, R44, R164 ;  /* 0x000000a42c2c7220 */ /* 0x000fe20000410000 */
[----:B------:R-:W3:Y:S01]  /*e140*/  MUFU.EX2 R219, R219 ;  /* 0x000000db00db7308 */ /* 0x000ee20000000800 */
[----:B------:R-:W-:Y:S01]  /*e150*/  FMNMX.FTZ R13, R167, R13, !PT ;  /* 0x0000000da70d7209 */ /* 0x000fe20007810000 */
[C---:B--2---:R-:W-:Y:S01]  /*e160*/  FADD.FTZ R0, R157.reuse, R0 ;  /* 0x000000009d007221 */ /* 0x044fe20000010000 */
[----:B------:R-:W-:Y:S01]  /*e170*/  F2FP.F16.F32.PACK_AB R186, R157, R156 ;  /* 0x0000009c9dba723e */ /* 0x000fe200000000ff */
[-C--:B------:R-:W-:Y:S01]  /*e180*/  FMUL.FTZ R45, R45, R164.reuse ;  /* 0x000000a42d2d7220 */ /* 0x080fe20000410000 */
[----:B------:R-:W-:Y:S01]  /*e190*/  FMNMX.FTZ R13, R170, R13, !PT ;  /* 0x0000000daa0d7209 */ /* 0x000fe20007810000 */
[-C--:B------:R-:W-:Y:S01]  /*e1a0*/  FMUL.FTZ R48, R48, R164.reuse ;  /* 0x000000a430307220 */ /* 0x080fe20000410000 */
[-C--:B------:R-:W-:Y:S01]  /*e1b0*/  FMUL.FTZ R49, R49, R164.reuse ;  /* 0x000000a431317220 */ /* 0x080fe20000410000 */
[----:B------:R-:W-:Y:S01]  /*e1c0*/  MUFU.EX2 R157, R165 ;  /* 0x000000a5009d7308 */ /* 0x000fe20000000800 */
[----:B------:R-:W-:Y:S01]  /*e1d0*/  FMNMX.FTZ R13, R171, R13, !PT ;  /* 0x0000000dab0d7209 */ /* 0x000fe20007810000 */
[----:B----4-:R-:W-:Y:S01]  /*e1e0*/  FADD.FTZ R0, R152, R0 ;  /* 0x0000000098007221 */ /* 0x010fe20000010000 */
[-C--:B------:R-:W-:Y:S01]  /*e1f0*/  FMUL.FTZ R52, R52, R164.reuse ;  /* 0x000000a434347220 */ /* 0x080fe20000410000 */
[-C--:B------:R-:W-:Y:S01]  /*e200*/  FMUL.FTZ R53, R53, R164.reuse ;  /* 0x000000a435357220 */ /* 0x080fe20000410000 */
[----:B------:R-:W-:Y:S01]  /*e210*/  FMNMX.FTZ R13, R174, R13, !PT ;  /* 0x0000000dae0d7209 */ /* 0x000fe20007810000 */
[-C--:B------:R-:W-:Y:S01]  /*e220*/  FMUL.FTZ R56, R56, R164.reuse ;  /* 0x000000a438387220 */ /* 0x080fe20000410000 */
[----:B------:R-:W-:Y:S01]  /*e230*/  FMUL.FTZ R57, R57, R164 ;  /* 0x000000a439397220 */ /* 0x000fe20000410000 */
[----:B------:R-:W2:Y:S01]  /*e240*/  MUFU.EX2 R161, R161 ;  /* 0x000000a100a17308 */ /* 0x000ea20000000800 */
[----:B------:R-:W-:Y:S01]  /*e250*/  FMNMX.FTZ R13, R175, R13, !PT ;  /* 0x0000000daf0d7209 */ /* 0x000fe20007810000 */
[C---:B---3--:R-:W-:Y:S01]  /*e260*/  FADD.FTZ R0, R219.reuse, R0 ;  /* 0x00000000db007221 */ /* 0x048fe20000010000 */
[----:B------:R-:W-:Y:S01]  /*e270*/  F2FP.F16.F32.PACK_AB R152, R219, R152 ;  /* 0x00000098db98723e */ /* 0x000fe200000000ff */
[-C--:B------:R-:W-:Y:S01]  /*e280*/  FMUL.FTZ R60, R60, R164.reuse ;  /* 0x000000a43c3c7220 */ /* 0x080fe20000410000 */
[----:B------:R-:W-:Y:S01]  /*e290*/  FMNMX.FTZ R13, R178, R13, !PT ;  /* 0x0000000db20d7209 */ /* 0x000fe20007810000 */
[-C--:B------:R-:W-:Y:S01]  /*e2a0*/  FMUL.FTZ R61, R61, R164.reuse ;  /* 0x000000a43d3d7220 */ /* 0x080fe20000410000 */
[-C--:B------:R-:W-:Y:S01]  /*e2b0*/  FMUL.FTZ R64, R64, R164.reuse ;  /* 0x000000a440407220 */ /* 0x080fe20000410000 */
[----:B------:R-:W3:Y:S01]  /*e2c0*/  MUFU.EX2 R156, R168 ;  /* 0x000000a8009c7308 */ /* 0x000ee20000000800 */
[----:B------:R-:W-:Y:S01]  /*e2d0*/  FMNMX.FTZ R13, R179, R13, !PT ;  /* 0x0000000db30d7209 */ /* 0x000fe20007810000 */
[-C--:B------:R-:W-:Y:S01]  /*e2e0*/  FMUL.FTZ R65, R65, R164.reuse ;  /* 0x000000a441417220 */ /* 0x080fe20000410000 */
[-C--:B------:R-:W-:Y:S01]  /*e2f0*/  FMUL.FTZ R68, R68, R164.reuse ;  /* 0x000000a444447220 */ /* 0x080fe20000410000 */
[-C--:B------:R-:W-:Y:S01]  /*e300*/  FMUL.FTZ R69, R69, R164.reuse ;  /* 0x000000a445457220 */ /* 0x080fe20000410000 */
[----:B------:R-:W-:Y:S01]  /*e310*/  FMNMX.FTZ R13, R182, R13, !PT ;  /* 0x0000000db60d7209 */ /* 0x000fe20007810000 */
[-C--:B------:R-:W-:Y:S01]  /*e320*/  FMUL.FTZ R72, R72, R164.reuse ;  /* 0x000000a448487220 */ /* 0x080fe20000410000 */
[-C--:B------:R-:W-:Y:S01]  /*e330*/  FMUL.FTZ R73, R73, R164.reuse ;  /* 0x000000a449497220 */ /* 0x080fe20000410000 */
        /* <DEDUP_REMOVED lines=30> */
[----:B--2---:R-:W-:Y:S01]  /*e520*/  FMNMX.FTZ R13, R13, R153, !PT ;  /* 0x000000990d0d7209 */ /* 0x004fe20007810000 */
[-C--:B------:R-:W-:Y:S01]  /*e530*/  FMUL.FTZ R112, R112, R164.reuse ;  /* 0x000000a470707220 */ /* 0x080fe20000410000 */
[----:B------:R-:W2:Y:S01]  /*e540*/  MUFU.EX2 R177, R177 ;  /* 0x000000b100b17308 */ /* 0x000ea20000000800 */
        /* <DEDUP_REMOVED lines=25> */
[-C--:B------:R-:W-:Y:S01]  /*e6e0*/  FMUL.FTZ R148, R148, R164.reuse ;  /* 0x000000a494947220 */ /* 0x080fe20000410000 */
[----:B---3--:R-:W-:Y:S01]  /*e6f0*/  FMNMX.FTZ R13, R13, R153, !PT ;  /* 0x000000990d0d7209 */ /* 0x008fe20007810000 */
[----:B------:R-:W-:-:S04]  /*e700*/  FMUL.FTZ R149, R149, R164 ;  /* 0x000000a495957220 */ /* 0x000fc80000410000 */
[----:B------:R-:W-:Y:S01]  /*e710*/  FADD.FTZ R153, -R13, R185 ;  /* 0x000000b90d997221 */ /* 0x000fe20000010100 */
[----:B----4-:R-:W-:-:S03]  /*e720*/  FADD.FTZ R0, R181, R0 ;  /* 0x00000000b5007221 */ /* 0x010fc60000010000 */
        /* <DEDUP_REMOVED lines=137> */
.L_x_8041:
[----:B------:R3:W4:Y:S01]  /*efc0*/  SYNCS.PHASECHK.TRANS64.TRYWAIT P1, [R21+URZ+0x28c50], R217 ;  /* 0x028c50d9150075a7 */ /* 0x000722000802017f */
[----:B------:R-:W-:Y:S05]  /*efd0*/  @!P0 BRA `(.L_x_8042) ;  /* 0x0000000000048947 */ /* 0x000fea0003800000 */
[----:B------:R-:W-:Y:S01]  /*efe0*/  BPT.TRAP 0x1 ;  /* 0x000000040000795c */ /* 0x000fe20000300000 */
.L_x_8042:
[----:B------:R-:W-:Y:S04]  /*eff0*/  BSSY B1, `(.L_x_8043) ;  /* 0x0000004000017945 */ /* 0x000fe80003800000 */
[----:B----4-:R-:W-:Y:S05]  /*f000*/  @P1 BRA `(.L_x_8044) ;  /* 0x0000000000081947 */ /* 0x010fea0003800000 */
[----:B------:R-:W4:Y:S02]  /*f010*/  SYNCS.PHASECHK.TRANS64.TRYWAIT P1, [R21+URZ+0x28c50], R217 ;  /* 0x028c50d9150075a7 */ /* 0x000f24000802017f */
[----:B----4-:R-:W-:Y:S05]  /*f020*/  @!P1 BRA `(.L_x_8045) ;  /* 0x000000c400d89947 */ /* 0x010fea0003800000 */
.L_x_8044:
[----:B------:R-:W-:Y:S05]  /*f030*/  BSYNC B1 ;  /* 0x0000000000017941 */ /* 0x000fea0003800000 */
.L_x_8043:
        /* <DEDUP_REMOVED lines=41> */
.L_x_8046:
[----:B------:R-:W-:Y:S01]  /*f2d0*/  ISETP.GT.AND P1, PT, R213, RZ, PT ;  /* 0x000000ffd500720c */ /* 0x000fe20003f24270 */
[----:B01-34-:R-:W-:Y:S01]  /*f2e0*/  VIADD R21, R21, 0x28c60 ;  /* 0x00028c6015157836 */ /* 0x01bfe20000000000 */
[----:B------:R-:W-:Y:S01]  /*f2f0*/  MOV R187, R18 ;  /* 0x0000001200bb7202 */ /* 0x000fe20000000f00 */
[----:B------:R-:W-:Y:S02]  /*f300*/  VIADD R213, R213, 0xffffffff ;  /* 0xffffffffd5d57836 */ /* 0x000fe40000000000 */
[----:B------:R-:W-:Y:S01]  /*f310*/  IMAD.MOV.U32 R185, RZ, RZ, R13 ;  /* 0x000000ffffb97224 */ /* 0x000fe200078e000d */
[----:B------:R-:W-:Y:S01]  /*f320*/  PRMT R21, R192, 0x654, R21 ;  /* 0x00000654c0157816 */ /* 0x000fe20000000015 */
[----:B------:R-:W-:-:S03]  /*f330*/  IMAD.MOV.U32 R184, RZ, RZ, R15 ;  /* 0x000000ffffb87224 */ /* 0x000fc600078e000f */
[----:B------:R1:W-:Y:S03]  /*f340*/  SYNCS.ARRIVE.TRANS64.RED.A1T0 RZ, [R21+URZ], RZ ;  /* 0x000000ff15ff79a7 */ /* 0x0003e6000810043f */
[----:B------:R-:W-:Y:S05]  /*f350*/  @P1 BRA `(.L_x_8047) ;  /* 0xffffffe400781947 */ /* 0x000fea000383ffff */
.L_x_8034:
[----:B------:R-:W-:Y:S05]  /*f360*/  BSYNC B0 ;  /* 0x0000000000007941 */ /* 0x000fea0003800000 */
.L_x_8033:
[----:B-1----:R-:W2:Y:S04]  /*f370*/  LDL.LU R21, [R1+0x44] ;  /* 0x0000440001157983 */ /* 0x002ea80000300800 */
[----:B------:R-:W1:Y:S04]  /*f380*/  SHFL.BFLY PT, R5, R0, 0x2, 0x1f ;  /* 0x0c401f0000057f89 */ /* 0x000e6800000e0000 */
[----:B------:R-:W3:Y:S01]  /*f390*/  SHFL.BFLY PT, R4, R3, 0x2, 0x1f ;  /* 0x0c401f0003047f89 */ /* 0x000ee200000e0000 */
[----:B-1----:R-:W-:Y:S01]  /*f3a0*/  FADD.FTZ R5, R5, R0 ;  /* 0x0000000005057221 */ /* 0x002fe20000010000 */
[----:B------:R-:W-:-:S02]  /*f3b0*/  IMAD.MOV.U32 R0, RZ, RZ, -0x800000 ;  /* 0xff800000ff007424 */ /* 0x000fc400078e00ff */
[----:B---3--:R-:W-:Y:S02]  /*f3c0*/  FADD.FTZ R4, R4, R3 ;  /* 0x0000000304047221 */ /* 0x008fe40000010000 */
        /* <DEDUP_REMOVED lines=8> */
[----:B------:R-:W1:Y:S02]  /*f450*/  @P0 MUFU.LG2 R8, R6 ;  /* 0x0000000600080308 */ /* 0x000e640000000c00 */
[----:B------:R-:W-:-:S06]  /*f460*/  @P1 FMUL.FTZ R5, R12, 0.69314718246459960938 ;  /* 0x3f3172180c051820 */ /* 0x000fcc0000410000 */
[----:B------:R-:W3:Y:S01]  /*f470*/  @P1 MUFU.LG2 R9, R7 ;  /* 0x0000000700091308 */ /* 0x000ee20000000c00 */
[----:B-1----:R-:W-:Y:S01]  /*f480*/  @P0 FMUL.FTZ R3, R8, 0.69314718246459960938 ;  /* 0x3f31721808030820 */ /* 0x002fe20000410000 */
[----:B------:R-:W-:-:S04]  /*f490*/  @P0 FMUL.FTZ R8, R12, 0.69314718246459960938 ;  /* 0x3f3172180c080820 */ /* 0x000fc80000410000 */
[----:B------:R-:W-:Y:S01]  /*f4a0*/  @P0 FFMA.FTZ R0, R8, R15, R3 ;  /* 0x0000000f08000223 */ /* 0x000fe20000010003 */
[----:B------:R-:W-:Y:S02]  /*f4b0*/  IMAD.MOV.U32 R3, RZ, RZ, -0x800000 ;  /* 0xff800000ff037424 */ /* 0x000fe400078e00ff */
[----:B---3--:R-:W-:-:S04]  /*f4c0*/  @P1 FMUL.FTZ R4, R9, 0.69314718246459960938 ;  /* 0x3f31721809041820 */ /* 0x008fc80000410000 */
[----:B------:R-:W-:Y:S01]  /*f4d0*/  @P1 FFMA.FTZ R3, R5, R13, R4 ;  /* 0x0000000d05031223 */ /* 0x000fe20000010004 */
[----:B------:R-:W-:-:S05]  /*f4e0*/  IMAD.MOV R5, RZ, RZ, -R215 ;  /* 0x000000ffff057224 */ /* 0x000fca00078e0ad7 */
[----:B------:R-:W-:Y:S02]  /*f4f0*/  ISETP.NE.AND P2, PT, R196, R5, PT ;  /* 0x00000005c400720c */ /* 0x000fe40003f45270 */
[----:B------:R-:W-:-:S06]  /*f500*/  CS2R R4, SRZ ;  /* 0x0000000000047805 */ /* 0x000fcc000001ff00 */
[----:B------:R-:W1:Y:S01]  /*f510*/  @P0 MUFU.RCP R5, R6 ;  /* 0x0000000600050308 */ /* 0x000e620000001000 */
[----:B------:R-:W-:-:S04]  /*f520*/  PLOP3.LUT P0, PT, PT, PT, PT, 0x8, 0x0 ;  /* 0x000000000000781c */ /* 0x000fc80003f0e170 */
[----:B------:R-:W-:-:S03]  /*f530*/  @!P2 IMAD R9, R18, 0x40, R197 ;  /* 0x000000401209a824 */ /* 0x000fc600078e02c5 */
[----:B------:R-:W3:Y:S01]  /*f540*/  @P1 MUFU.RCP R4, R7 ;  /* 0x0000000700041308 */ /* 0x000ee20000001000 */
[----:B------:R-:W-:Y:S02]  /*f550*/  VIADD R18, R18, 0x1 ;  /* 0x0000000112127836 */ /* 0x000fe40000000000 */
[----:B------:R-:W-:-:S03]  /*f560*/  @!P2 IMAD R9, R9, 0x4, R2 ;  /* 0x000000040909a824 */ /* 0x000fc600078e0202 */
[----:B------:R-:W-:Y:S02]  /*f570*/  ISETP.NE.AND P1, PT, R18, 0x2, PT ;  /* 0x000000021200780c */ /* 0x000fe40003f25270 */
[----:B-1----:R1:W-:Y:S02]  /*f580*/  @!P2 STS [R9+0x28800], R5 ;  /* 0x028800050900a388 */ /* 0x0023e40000000800 */
[----:B------:R-:W-:Y:S01]  /*f590*/  SEL R2, RZ, 0x1, P1 ;  /* 0x00000001ff027807 */ /* 0x000fe20000800000 */
[-C--:B------:R-:W-:Y:S01]  /*f5a0*/  FMUL.FTZ R154, R28, R5.reuse ;  /* 0x000000051c9a7220 */ /* 0x080fe20000410000 */
[-C--:B------:R-:W-:Y:S01]  /*f5b0*/  FMUL.FTZ R157, R40, R5.reuse ;  /* 0x00000005289d7220 */ /* 0x080fe20000410000 */
[-C--:B------:R-:W-:Y:S01]  /*f5c0*/  FMUL.FTZ R10, R24, R5.reuse ;  /* 0x00000005180a7220 */ /* 0x080fe20000410000 */
[-C--:B------:R-:W-:Y:S01]  /*f5d0*/  FMUL.FTZ R8, R25, R5.reuse ;  /* 0x0000000519087220 */ /* 0x080fe20000410000 */
[-C--:B------:R-:W-:Y:S01]  /*f5e0*/  FMUL.FTZ R152, R29, R5.reuse ;  /* 0x000000051d987220 */ /* 0x080fe20000410000 */
[-C--:B------:R-:W-:Y:S01]  /*f5f0*/  FMUL.FTZ R32, R32, R5.reuse ;  /* 0x0000000520207220 */ /* 0x080fe20000410000 */
[----:B---3--:R3:W-:Y:S01]  /*f600*/  @!P2 STS [R9+0x28820], R4 ;  /* 0x028820040900a388 */ /* 0x0087e20000000800 */
        /* <DEDUP_REMOVED lines=127> */
.L_x_7959:
[----:B------:R-:W-:Y:S05]  /*fe00*/  BSYNC B7 ;  /* 0x0000000000077941 */ /* 0x000fea0003800000 */
.L_x_7957:
[----:B------:R-:W2:Y:S08]  /*fe10*/  S2UR UR4, SR_CgaCtaId ;  /* 0x00000000000479c3 */ /* 0x000eb00000008800 */
[----:B------:R-:W-:Y:S01]  /*fe20*/  BAR.SYNC.DEFER_BLOCKING 0x5, 0x180 ;  /* 0x0146000000007b1d */ /* 0x000fe20000010000 */
[----:B-1----:R-:W-:-:S05]  /*fe30*/  MOV R21, 0x400 ;  /* 0x0000040000157802 */ /* 0x002fca0000000f00 */
[----:B------:R-:W-:Y:S01]  /*fe40*/  BSSY B0, `(.L_x_8048) ;  /* 0x0000323000007945 */ /* 0x000fe20003800000 */
[----:B--2---:R-:W-:-:S05]  /*fe50*/  IMAD.U32 R192, RZ, RZ, UR4 ;  /* 0x00000004ffc07e24 */ /* 0x004fca000f8e00ff */
        /* <DEDUP_REMOVED lines=9> */
[----:B------:R-:W2:Y:S04]  /*fef0*/  LDL.LU R82, [R1+0x38] ;  /* 0x0000380001527983 */ /* 0x000ea80000300800 */
[----:B------:R-:W2:Y:S01]  /*ff00*/  LDL.LU R74, [R1+0x3c] ;  /* 0x00003c00014a7983 */ /* 0x000ea20000300800 */
[----:B------:R-:W-:-:S02]  /*ff10*/  MOV R20, R2 ;  /* 0x0000000200147202 */ /* 0x000fc40000000f00 */
[----:B----4-:R-:W-:Y:S02]  /*ff20*/  MOV R21, R45 ;  /* 0x0000002d00157202 */ /* 0x010fe40000000f00 */
        /* <DEDUP_REMOVED lines=13> */
[----:B------:R-:W-:Y:S01]  /*10000*/  IMAD.MOV.U32 R80, RZ, RZ, RZ ;  /* 0x000000ffff507224 */ /* 0x000fe200078e00ff */
[----:B------:R-:W-:Y:S01]  /*10010*/  BAR.SYNC.DEFER_BLOCKING 0x1, 0x100 ;  /* 0x0044000000007b1d */ /* 0x000fe20000010000 */
[----:B---3--:R-:W-:-:S03]  /*10020*/  IMAD.WIDE R44, R12, 0x2, R20 ;  /* 0x000000020c2c7825 */ /* 0x008fc600078e0214 */
[----:B------:R-:W-:Y:S01]  /*10030*/  LOP3.LUT R49, R44, 0x380, RZ, 0xc0, !PT ;  /* 0x000003802c317812 */ /* 0x000fe200078ec0ff */
[----:B------:R-:W-:-:S03]  /*10040*/  IMAD.MOV.U32 R31, RZ, RZ, R45 ;  /* 0x000000ffff1f7224 */ /* 0x000fc600078e002d */
[----:B------:R-:W-:-:S04]  /*10050*/  SHF.R.U64 R49, R49, 0x3, RZ ;  /* 0x0000000331317819 */ /* 0x000fc800000012ff */
[----:B------:R-:W-:-:S04]  /*10060*/  LOP3.LUT R30, R49, R44, RZ, 0x3c, !PT ;  /* 0x0000002c311e7212 */ /* 0x000fc800078e3cff */
[----:B------:R-:W-:Y:S02]  /*10070*/  MOV R30, R30 ;  /* 0x0000001e001e7202 */ /* 0x000fe40000000f00 */
[----:B------:R-:W-:-:S04]  /*10080*/  IADD3 R31, P0, R44, 0x20, RZ ;  /* 0x000000202c1f7810 */ /* 0x000fc80007f1e0ff */
[----:B------:R-:W-:Y:S01]  /*10090*/  LOP3.LUT R10, R31, 0x380, RZ, 0xc0, !PT ;  /* 0x000003801f0a7812 */ /* 0x000fe200078ec0ff */
[----:B------:R3:W-:Y:S03]  /*100a0*/  STSM.16.M88.4 [R30], R4 ;  /* 0x000000041e007844 */ /* 0x0007e60000000200 */
[----:B------:R-:W-:-:S04]  /*100b0*/  SHF.R.U64 R10, R10, 0x3, RZ ;  /* 0x000000030a0a7819 */ /* 0x000fc800000012ff */
[----:B---3--:R-:W-:Y:S02]  /*100c0*/  LOP3.LUT R4, R10, R31, RZ, 0x3c, !PT ;  /* 0x0000001f0a047212 */ /* 0x008fe400078e3cff */
[----:B------:R-:W-:-:S04]  /*100d0*/  IADD3.X R5, RZ, R45, RZ, P0, !PT ;  /* 0x0000002dff057210 */ /* 0x000fc800007fe4ff */
[----:B------:R-:W-:Y:S02]  /*100e0*/  MOV R12, R4 ;  /* 0x00000004000c7202 */ /* 0x000fe40000000f00 */
[----:B------:R-:W-:-:S04]  /*100f0*/  IADD3 R5, P0, R44, 0x40, RZ ;  /* 0x000000402c057810 */ /* 0x000fc80007f1e0ff */
[----:B------:R-:W-:Y:S02]  /*10100*/  LOP3.LUT R4, R5, 0x380, RZ, 0xc0, !PT ;  /* 0x0000038005047812 */ /* 0x000fe400078ec0ff */
[----:B------:R-:W-:Y:S02]  /*10110*/  IADD3 R6, P4, R44, 0x60, RZ ;  /* 0x000000602c067810 */ /* 0x000fe40007f9e0ff */
[----:B------:R-:W-:-:S04]  /*10120*/  SHF.R.U64 R4, R4, 0x3, RZ ;  /* 0x0000000304047819 */ /* 0x000fc800000012ff */
[----:B------:R-:W-:Y:S02]  /*10130*/  LOP3.LUT R4, R4, R5, RZ, 0x3c, !PT ;  /* 0x0000000504047212 */ /* 0x000fe400078e3cff */
[----:B------:R-:W-:Y:S02]  /*10140*/  LOP3.LUT R5, R6, 0x380, RZ, 0xc0, !PT ;  /* 0x0000038006057812 */ /* 0x000fe400078ec0ff */
[----:B------:R-:W-:Y:S02]  /*10150*/  F2FP.F16.F32.PACK_AB R10, R28, R36 ;  /* 0x000000241c0a723e */ /* 0x000fe400000000ff */
[----:B------:R-:W-:Y:S02]  /*10160*/  SHF.R.U64 R5, R5, 0x3, RZ ;  /* 0x0000000305057819 */ /* 0x000fe400000012ff */
[----:B------:R-:W-:Y:S01]  /*10170*/  IADD3 R14, P5, R44, 0x2000, RZ ;  /* 0x000020002c0e7810 */ /* 0x000fe20007fbe0ff */
[----:B------:R3:W-:Y:S03]  /*10180*/  STSM.16.M88.4 [R12], R8 ;  /* 0x000000080c007844 */ /* 0x0007e60000000200 */
[----:B------:R-:W-:-:S04]  /*10190*/  LOP3.LUT R7, R14, 0x380, RZ, 0xc0, !PT ;  /* 0x000003800e077812 */ /* 0x000fc800078ec0ff */
[----:B------:R-:W-:Y:S02]  /*101a0*/  SHF.R.U64 R7, R7, 0x3, RZ ;  /* 0x0000000307077819 */ /* 0x000fe400000012ff */
[----:B---3--:R-:W-:Y:S01]  /*101b0*/  LOP3.LUT R8, R5, R6, RZ, 0x3c, !PT ;  /* 0x0000000605087212 */ /* 0x008fe200078e3cff */
[----:B------:R-:W-:Y:S01]  /*101c0*/  IMAD.X R5, RZ, RZ, R45, P0 ;  /* 0x000000ffff057224 */ /* 0x000fe200000e062d */
[----:B------:R-:W-:-:S04]  /*101d0*/  IADD3 R57, P0, R44, 0x2040, RZ ;  /* 0x000020402c397810 */ /* 0x000fc80007f1e0ff */
[----:B------:R-:W-:Y:S02]  /*101e0*/  LOP3.LUT R56, R57, 0x380, RZ, 0xc0, !PT ;  /* 0x0000038039387812 */ /* 0x000fe400078ec0ff */
[----:B------:R-:W-:Y:S02]  /*101f0*/  LOP3.LUT R10, R7, R14, RZ, 0x3c, !PT ;  /* 0x0000000e070a7212 */ /* 0x000fe400078e3cff */
[----:B------:R-:W-:Y:S02]  /*10200*/  MOV R9, R4 ;  /* 0x0000000400097202 */ /* 0x000fe40000000f00 */
[----:B------:R-:W-:Y:S02]  /*10210*/  F2FP.F16.F32.PACK_AB R4, R155, R157 ;  /* 0x0000009d9b04723e */ /* 0x000fe400000000ff */
[----:B------:R-:W-:Y:S02]  /*10220*/  IADD3 R31, P6, R44, 0x2020, RZ ;  /* 0x000020202c1f7810 */ /* 0x000fe40007fde0ff */
[----:B------:R-:W-:-:S02]  /*10230*/  F2FP.F16.F32.PACK_AB R5, R43, R42 ;  /* 0x0000002a2b05723e */ /* 0x000fc400000000ff */
[----:B------:R-:W-:Y:S02]  /*10240*/  F2FP.F16.F32.PACK_AB R6, R153, R156 ;  /* 0x0000009c9906723e */ /* 0x000fe400000000ff */
[----:B------:R-:W-:Y:S02]  /*10250*/  F2FP.F16.F32.PACK_AB R7, R47, R46 ;  /* 0x0000002e2f07723e */ /* 0x000fe400000000ff */
[----:B------:R-:W-:Y:S02]  /*10260*/  SHF.R.U64 R56, R56, 0x3, RZ ;  /* 0x0000000338387819 */ /* 0x000fe400000012ff */
[C---:B------:R-:W-:Y:S02]  /*10270*/  IADD3 R53, P1, R44.reuse, 0x2060, RZ ;  /* 0x000020602c357810 */ /* 0x040fe40007f3e0ff */
[----:B------:R-:W-:Y:S01]  /*10280*/  IADD3 R49, P2, R44, 0x4000, RZ ;  /* 0x000040002c317810 */ /* 0x000fe20007f5e0ff */
[----:B------:R3:W-:Y:S01]  /*10290*/  STSM.16.M88.4 [R9], R4 ;  /* 0x0000000409007844 */ /* 0x0007e20000000200 */
        /* <DEDUP_REMOVED lines=8> */
[----:B---3--:R-:W-:Y:S01]  /*10320*/  IADD3 R7, P0, R44, 0x6020, RZ ;  /* 0x000060202c077810 */ /* 0x008fe20007f1e0ff */
[--C-:B------:R-:W-:Y:S01]  /*10330*/  IMAD.X R9, RZ, RZ, R45.reuse, P4 ;  /* 0x000000ffff097224 */ /* 0x100fe200020e062d */
[----:B------:R-:W-:Y:S02]  /*10340*/  LOP3.LUT R30, R30, R31, RZ, 0x3c, !PT ;  /* 0x0000001f1e1e7212 */ /* 0x000fe400078e3cff */
[----:B------:R-:W-:Y:S01]  /*10350*/  LOP3.LUT R6, R7, 0x380, RZ, 0xc0, !PT ;  /* 0x0000038007067812 */ /* 0x000fe200078ec0ff */
[--C-:B------:R-:W-:Y:S01]  /*10360*/  IMAD.X R11, RZ, RZ, R45.reuse, P5 ;  /* 0x000000ffff0b7224 */ /* 0x100fe200028e062d */
[----:B------:R-:W-:Y:S01]  /*10370*/  LOP3.LUT R52, R52, R53, RZ, 0x3c, !PT ;  /* 0x0000003534347212 */ /* 0x000fe200078e3cff */
[--C-:B------:R-:W-:Y:S01]  /*10380*/  IMAD.X R31, RZ, RZ, R45.reuse, P6 ;  /* 0x000000ffff1f7224 */ /* 0x100fe200030e062d */
[----:B------:R-:W-:Y:S01]  /*10390*/  LOP3.LUT R48, R48, R49, RZ, 0x3c, !PT ;  /* 0x0000003130307212 */ /* 0x000fe200078e3cff */
[--C-:B------:R-:W-:Y:S01]  /*103a0*/  IMAD.X R53, RZ, RZ, R45.reuse, P1 ;  /* 0x000000ffff357224 */ /* 0x100fe200008e062d */
[C---:B------:R-:W-:Y:S01]  /*103b0*/  IADD3 R35, P3, R44.reuse, 0x4020, RZ ;  /* 0x000040202c237810 */ /* 0x040fe20007f7e0ff */
[----:B------:R-:W-:Y:S01]  /*103c0*/  IMAD.X R49, RZ, RZ, R45, P2 ;  /* 0x000000ffff317224 */ /* 0x000fe200010e062d */
[----:B------:R-:W-:-:S02]  /*103d0*/  IADD3 R47, P4, R44, 0x4040, RZ ;  /* 0x000040402c2f7810 */ /* 0x000fc40007f9e0ff */
[C---:B------:R-:W-:Y:S02]  /*103e0*/  IADD3 R43, P5, R44.reuse, 0x4060, RZ ;  /* 0x000040602c2b7810 */ /* 0x040fe40007fbe0ff */
[----:B------:R-:W-:Y:S02]  /*103f0*/  IADD3 R39, P6, R44, 0x6000, RZ ;  /* 0x000060002c277810 */ /* 0x000fe40007fde0ff */
[----:B------:R-:W-:Y:S02]  /*10400*/  SHF.R.U64 R6, R6, 0x3, RZ ;  /* 0x0000000306067819 */ /* 0x000fe400000012ff */
[C---:B------:R-:W-:Y:S02]  /*10410*/  IADD3 R4, P1, R44.reuse, 0x6040, RZ ;  /* 0x000060402c047810 */ /* 0x040fe40007f3e0ff */
[----:B------:R-:W-:Y:S02]  /*10420*/  IADD3 R44, P2, R44, 0x6060, RZ ;  /* 0x000060602c2c7810 */ /* 0x000fe40007f5e0ff */
[----:B------:R-:W-:-:S02]  /*10430*/  LOP3.LUT R46, R47, 0x380, RZ, 0xc0, !PT ;  /* 0x000003802f2e7812 */ /* 0x000fc400078ec0ff */
[----:B------:R-:W-:Y:S02]  /*10440*/  LOP3.LUT R6, R6, R7, RZ, 0x3c, !PT ;  /* 0x0000000706067212 */ /* 0x000fe400078e3cff */
[----:B------:R-:W-:Y:S02]  /*10450*/  LOP3.LUT R7, R4, 0x380, RZ, 0xc0, !PT ;  /* 0x0000038004077812 */ /* 0x000fe400078ec0ff */
[----:B------:R-:W-:Y:S02]  /*10460*/  LOP3.LUT R5, R44, 0x380, RZ, 0xc0, !PT ;  /* 0x000003802c057812 */ /* 0x000fe400078ec0ff */
[----:B------:R-:W-:Y:S02]  /*10470*/  SHF.R.U64 R46, R46, 0x3, RZ ;  /* 0x000000032e2e7819 */ /* 0x000fe400000012ff */
[----:B------:R-:W-:Y:S02]  /*10480*/  SHF.R.U64 R7, R7, 0x3, RZ ;  /* 0x0000000307077819 */ /* 0x000fe400000012ff */
[----:B------:R-:W-:-:S02]  /*10490*/  SHF.R.U64 R5, R5, 0x3, RZ ;  /* 0x0000000305057819 */ /* 0x000fc400000012ff */
[----:B------:R-:W-:Y:S02]  /*104a0*/  LOP3.LUT R34, R35, 0x380, RZ, 0xc0, !PT ;  /* 0x0000038023227812 */ /* 0x000fe400078ec0ff */
[----:B------:R-:W-:Y:S02]  /*104b0*/  LOP3.LUT R38, R39, 0x380, RZ, 0xc0, !PT ;  /* 0x0000038027267812 */ /* 0x000fe400078ec0ff */
[----:B------:R-:W-:Y:S01]  /*104c0*/  LOP3.LUT R46, R46, R47, RZ, 0x3c, !PT ;  /* 0x0000002f2e2e7212 */ /* 0x000fe200078e3cff */
[--C-:B------:R-:W-:Y:S01]  /*104d0*/  IMAD.X R47, RZ, RZ, R45.reuse, P4 ;  /* 0x000000ffff2f7224 */ /* 0x100fe200020e062d */
[----:B------:R-:W-:Y:S02]  /*104e0*/  LOP3.LUT R42, R43, 0x380, RZ, 0xc0, !PT ;  /* 0x000003802b2a7812 */ /* 0x000fe400078ec0ff */
[----:B------:R-:W-:Y:S01]  /*104f0*/  LOP3.LUT R4, R7, R4, RZ, 0x3c, !PT ;  /* 0x0000000407047212 */ /* 0x000fe200078e3cff */
[--C-:B------:R-:W-:Y:S01]  /*10500*/  IMAD.X R7, RZ, RZ, R45.reuse, P0 ;  /* 0x000000ffff077224 */ /* 0x100fe200000e062d */
[----:B------:R-:W-:Y:S01]  /*10510*/  LOP3.LUT R44, R5, R44, RZ, 0x3c, !PT ;  /* 0x0000002c052c7212 */ /* 0x000fe200078e3cff */
[----:B------:R-:W-:Y:S01]  /*10520*/  IMAD.X R5, RZ, RZ, R45, P1 ;  /* 0x000000ffff057224 */ /* 0x000fe200008e062d */
[----:B------:R-:W-:-:S02]  /*10530*/  SHF.R.U64 R34, R34, 0x3, RZ ;  /* 0x0000000322227819 */ /* 0x000fc400000012ff */
[----:B------:R-:W-:Y:S02]  /*10540*/  SHF.R.U64 R38, R38, 0x3, RZ ;  /* 0x0000000326267819 */ /* 0x000fe400000012ff */
[----:B------:R-:W-:Y:S02]  /*10550*/  SHF.R.U64 R42, R42, 0x3, RZ ;  /* 0x000000032a2a7819 */ /* 0x000fe400000012ff */
[----:B------:R-:W-:Y:S01]  /*10560*/  LOP3.LUT R34, R34, R35, RZ, 0x3c, !PT ;  /* 0x0000002322227212 */ /* 0x000fe200078e3cff */
[--C-:B------:R-:W-:Y:S01]  /*10570*/  IMAD.X R35, RZ, RZ, R45.reuse, P3 ;  /* 0x000000ffff237224 */ /* 0x100fe200018e062d */
[----:B------:R-:W-:Y:S02]  /*10580*/  MOV R47, R46 ;  /* 0x0000002e002f7202 */ /* 0x000fe40000000f00 */
[----:B------:R-:W-:Y:S01]  /*10590*/  LOP3.LUT R38, R38, R39, RZ, 0x3c, !PT ;  /* 0x0000002726267212 */ /* 0x000fe200078e3cff */
[----:B------:R-:W-:Y:S01]  /*105a0*/  IMAD.X R39, RZ, RZ, R45, P6 ;  /* 0x000000ffff277224 */ /* 0x000fe200030e062d */
[----:B--2---:R-:W-:-:S02]  /*105b0*/  MOV R24, R6 ;  /* 0x0000000600187202 */ /* 0x004fc40000000f00 */
[----:B------:R-:W-:Y:S02]  /*105c0*/  MOV R46, R4 ;  /* 0x00000004002e7202 */ /* 0x000fe40000000f00 */
[----:B------:R-:W-:Y:S02]  /*105d0*/  MOV R36, R8 ;  /* 0x0000000800247202 */ /* 0x000fe40000000f00 */
[----:B------:R-:W-:Y:S02]  /*105e0*/  F2FP.F16.F32.PACK_AB R4, R161, R163 ;  /* 0x000000a3a104723e */ /* 0x000fe400000000ff */
[----:B------:R-:W-:Y:S02]  /*105f0*/  F2FP.F16.F32.PACK_AB R5, R51, R50 ;  /* 0x000000323305723e */ /* 0x000fe400000000ff */
[----:B------:R-:W-:Y:S02]  /*10600*/  F2FP.F16.F32.PACK_AB R6, R159, R162 ;  /* 0x000000a29f06723e */ /* 0x000fe400000000ff */
[----:B------:R-:W-:-:S02]  /*10610*/  F2FP.F16.F32.PACK_AB R7, R55, R54 ;  /* 0x000000363707723e */ /* 0x000fc400000000ff */
[----:B------:R-:W-:Y:S02]  /*10620*/  LOP3.LUT R42, R42, R43, RZ, 0x3c, !PT ;  /* 0x0000002b2a2a7212 */ /* 0x000fe400078e3cff */
[----:B------:R-:W-:Y:S02]  /*10630*/  MOV R66, R10 ;  /* 0x0000000a00427202 */ /* 0x000fe40000000f00 */
[----:B------:R-:W-:Y:S02]  /*10640*/  IADD3.X R43, RZ, R45, RZ, P5, !PT ;  /* 0x0000002dff2b7210 */ /* 0x000fe40002ffe4ff */
[----:B------:R-:W-:Y:S02]  /*10650*/  F2FP.F16.F32.PACK_AB R8, R158, R160 ;  /* 0x000000a09e08723e */ /* 0x000fe400000000ff */
[----:B------:R-:W-:Y:S02]  /*10660*/  F2FP.F16.F32.PACK_AB R9, R59, R58 ;  /* 0x0000003a3b09723e */ /* 0x000fe400000000ff */
[----:B------:R-:W-:-:S02]  /*10670*/  F2FP.F16.F32.PACK_AB R10, R61, R60 ;  /* 0x0000003c3d0a723e */ /* 0x000fc400000000ff */
[----:B------:R-:W-:Y:S02]  /*10680*/  F2FP.F16.F32.PACK_AB R11, R63, R62 ;  /* 0x0000003e3f0b723e */ /* 0x000fe400000000ff */
[----:B------:R-:W-:Y:S02]  /*10690*/  MOV R70, R30 ;  /* 0x0000001e00467202 */ /* 0x000fe40000000f00 */
[----:B------:R-:W-:Y:S02]  /*106a0*/  MOV R56, R56 ;  /* 0x0000003800387202 */ /* 0x000fe40000000f00 */
[----:B------:R-:W-:Y:S02]  /*106b0*/  MOV R48, R48 ;  /* 0x0000003000307202 */ /* 0x000fe40000000f00 */
[----:B------:R-:W-:Y:S02]  /*106c0*/  F2FP.F16.F32.PACK_AB R12, R65, R64 ;  /* 0x00000040410c723e */ /* 0x000fe400000000ff */
[----:B------:R-:W-:Y:S01]  /*106d0*/  F2FP.F16.F32.PACK_AB R14, R69, R68 ;  /* 0x00000044450e723e */ /* 0x000fe200000000ff */
[----:B------:R2:W-:Y:S01]  /*106e0*/  STSM.16.M88.4 [R36], R4 ;  /* 0x0000000424007844 */ /* 0x0005e20000000200 */
[----:B------:R-:W-:-:S02]  /*106f0*/  MOV R57, R52 ;  /* 0x0000003400397202 */ /* 0x000fc40000000f00 */
[----:B------:R-:W-:Y:S02]  /*10700*/  MOV R49, R34 ;  /* 0x0000002200317202 */ /* 0x000fe40000000f00 */
[----:B------:R-:W-:Y:S02]  /*10710*/  F2FP.F16.F32.PACK_AB R28, R73, R72 ;  /* 0x00000048491c723e */ /* 0x000fe400000000ff */
[----:B------:R-:W-:Y:S02]  /*10720*/  F2FP.F16.F32.PACK_AB R30, R77, R76 ;  /* 0x0000004c4d1e723e */ /* 0x000fe400000000ff */
[----:B------:R-:W-:Y:S02]  /*10730*/  F2FP.F16.F32.PACK_AB R31, R79, R78 ;  /* 0x0000004e4f1f723e */ /* 0x000fe400000000ff */
[----:B------:R-:W-:Y:S02]  /*10740*/  MOV R53, R38 ;  /* 0x0000002600357202 */ /* 0x000fe40000000f00 */
[----:B------:R-:W-:-:S02]  /*10750*/  F2FP.F16.F32.PACK_AB R34, R85, R84 ;  /* 0x000000545522723e */ /* 0x000fc400000000ff */
[----:B------:R-:W-:Y:S01]  /*10760*/  F2FP.F16.F32.PACK_AB R35, R87, R86 ;  /* 0x000000565723723e */ /* 0x000fe200000000ff */
[----:B------:R3:W-:Y:S01]  /*10770*/  STSM.16.M88.4 [R66], R8 ;  /* 0x0000000842007844 */ /* 0x0007e20000000200 */
[----:B------:R-:W-:Y:S02]  /*10780*/  MOV R52, R42 ;  /* 0x0000002a00347202 */ /* 0x000fe40000000f00 */
[----:B--2---:R-:W-:Y:S02]  /*10790*/  F2FP.F16.F32.PACK_AB R36, R89, R88 ;  /* 0x000000585924723e */ /* 0x004fe400000000ff */
[----:B------:R-:W-:Y:S02]  /*107a0*/  F2FP.F16.F32.PACK_AB R38, R93, R92 ;  /* 0x0000005c5d26723e */ /* 0x000fe400000000ff */
[----:B------:R-:W-:Y:S01]  /*107b0*/  F2FP.F16.F32.PACK_AB R39, R95, R94 ;  /* 0x0000005e5f27723e */ /* 0x000fe200000000ff */
[----:B------:R2:W-:Y:S01]  /*107c0*/  STSM.16.M88.4 [R70], R12 ;  /* 0x0000000c46007844 */ /* 0x0005e20000000200 */
        /* <DEDUP_REMOVED lines=8> */
[----:B---3--:R-:W-:-:S02]  /*10850*/  F2FP.F16.F32.PACK_AB R8, R113, R112 ;  /* 0x000000707108723e */ /* 0x008fc400000000ff */
[----:B------:R-:W-:Y:S02]  /*10860*/  F2FP.F16.F32.PACK_AB R9, R115, R114 ;  /* 0x000000727309723e */ /* 0x000fe400000000ff */
[----:B------:R-:W-:Y:S02]  /*10870*/  F2FP.F16.F32.PACK_AB R10, R117, R116 ;  /* 0x00000074750a723e */ /* 0x000fe400000000ff */
[----:B------:R-:W-:Y:S01]  /*10880*/  F2FP.F16.F32.PACK_AB R11, R119, R118 ;  /* 0x00000076770b723e */ /* 0x000fe200000000ff */
[----:B------:R-:W-:Y:S01]  /*10890*/  STSM.16.M88.4 [R48], R36 ;  /* 0x0000002430007844 */ /* 0x000fe20000000200 */
[----:B------:R-:W-:-:S03]  /*108a0*/  IMAD.X R45, RZ, RZ, R45, P2 ;  /* 0x000000ffff2d7224 */ /* 0x000fc600010e062d */
[----:B------:R-:W-:Y:S01]  /*108b0*/  STSM.16.M88.4 [R49], R40 ;  /* 0x0000002831007844 */ /* 0x000fe20000000200 */
[----:B--2---:R-:W-:-:S03]  /*108c0*/  F2FP.F16.F32.PACK_AB R12, R121, R120 ;  /* 0x00000078790c723e */ /* 0x004fc600000000ff */
[----:B------:R-:W-:Y:S01]  /*108d0*/  STSM.16.M88.4 [R47], R4 ;  /* 0x000000042f007844 */ /* 0x000fe20000000200 */
[----:B------:R-:W-:Y:S02]  /*108e0*/  F2FP.F16.F32.PACK_AB R13, R123, R122 ;  /* 0x0000007a7b0d723e */ /* 0x000fe400000000ff */
[----:B------:R-:W-:Y:S01]  /*108f0*/  F2FP.F16.F32.PACK_AB R14, R125, R124 ;  /* 0x0000007c7d0e723e */ /* 0x000fe200000000ff */
[----:B------:R2:W-:Y:S01]  /*10900*/  STSM.16.M88.4 [R52], R8 ;  /* 0x0000000834007844 */ /* 0x0005e20000000200 */
[----:B------:R-:W-:Y:S02]  /*10910*/  F2FP.F16.F32.PACK_AB R15, R127, R126 ;  /* 0x0000007e7f0f723e */ /* 0x000fe400000000ff */
[----:B------:R-:W-:Y:S02]  /*10920*/  ISETP.NE.U32.AND P0, PT, RZ, UR4, PT ;  /* 0x00000004ff007c0c */ /* 0x000fe4000bf05070 */
[----:B----4-:R-:W-:Y:S02]  /*10930*/  F2FP.F16.F32.PACK_AB R32, R129, R128 ;  /* 0x000000808120723e */ /* 0x010fe400000000ff */
        /* <DEDUP_REMOVED lines=22> */
[----:B------:R-:W-:Y:S09]  /*10aa0*/  BAR.SYNC.DEFER_BLOCKING 0x1, 0x100 ;  /* 0x0044000000007b1d */ /* 0x000ff20000010000 */
        /* <DEDUP_REMOVED lines=30> */
[----:B------:R-:W-:Y:S02]  /*10c90*/  LOP3.LUT R28, R28, R29, RZ, 0x3c, !PT ;  /* 0x0000001d1c1c7212 */ /* 0x000fe400078e3cff */
[----:B------:R-:W-:Y:S01]  /*10ca0*/  LOP3.LUT R32, R32, R33, RZ, 0x3c, !PT ;  /* 0x0000002120207212 */ /* 0x000fe200078e3cff */
[----:B------:R-:W-:Y:S01]  /*10cb0*/  IMAD.X R33, RZ, RZ, R21, P4 ;  /* 0x000000ffff217224 */ /* 0x000fe200020e0615 */
        /* <DEDUP_REMOVED lines=30> */
.L_x_8050:
[----:B------:R-:W2:Y:S01]  /*10ea0*/  LDL.LU R9, [R1+0x40] ;  /* 0x0000400001097983 */ /* 0x000ea20000300800 */
[----:B------:R-:W-:-:S03]  /*10eb0*/  ISETP.NE.AND P6, PT, R6, RZ, PT ;  /* 0x000000ff0600720c */ /* 0x000fc60003fc5270 */
[----:B------:R-:W3:Y:S01]  /*10ec0*/  LDL.LU R8, [R1+0x48] ;  /* 0x0000480001087983 */ /* 0x000ee20000300800 */
[----:B------:R-:W4:Y:S01]  /*10ed0*/  S2R R5, SR_TID.X ;  /* 0x0000000000057919 */ /* 0x000f220000002100 */
[----:B------:R-:W-:Y:S01]  /*10ee0*/  IADD3.X R57, RZ, R21, RZ, P5, !PT ;  /* 0x00000015ff397210 */ /* 0x000fe20002ffe4ff */
[----:B------:R-:W-:Y:S01]  /*10ef0*/  IMAD.X R37, RZ, RZ, R21, P6 ;  /* 0x000000ffff257224 */ /* 0x000fe200030e0615 */
[----:B------:R-:W3:Y:S01]  /*10f00*/  LDL R84, [R1+0x34] ;  /* 0x0000340001547983 */ /* 0x000ee20000100800 */
        /* <DEDUP_REMOVED lines=43> */
[----:B------:R-:W-:Y:S06]  /*111c0*/  @P5 BRA `(.L_x_8051) ;  /* 0x0000000000b85947 */ /* 0x000fec0003800000 */
[----:B------:R-:W2:Y:S01]  /*111d0*/  LDC R35, c[0x0][0xbe8] ;  /* 0x0002fa00ff237b82 */ /* 0x000ea20000000800 */
[----:B------:R-:W-:Y:S01]  /*111e0*/  ULDC.64 UR4, c[0x0][0xb90] ;  /* 0x0002e40000047ab9 */ /* 0x000fe20000000a00 */
[----:B------:R-:W-:Y:S02]  /*111f0*/  IMAD.IADD R20, R228, 0x1, R201 ;  /* 0x00000001e4147824 */ /* 0x000fe400078e02c9 */
[----:B------:R-:W-:Y:S02]  /*11200*/  IMAD R8, R83, UR4, RZ ;  /* 0x0000000453087c24 */ /* 0x000fe4000f8e02ff */
[----:B------:R-:W-:Y:S02]  /*11210*/  IMAD.MOV.U32 R6, RZ, RZ, R80 ;  /* 0x000000ffff067224 */ /* 0x000fe400078e0050 */
[----:B------:R-:W-:Y:S02]  /*11220*/  IMAD R15, R84, UR5, R8 ;  /* 0x00000005540f7c24 */ /* 0x000fe4000f8e0208 */
[----:B------:R-:W-:-:S02]  /*11230*/  IMAD.MOV.U32 R7, RZ, RZ, R21 ;  /* 0x000000ffff077224 */ /* 0x000fc400078e0015 */
[----:B------:R-:W-:Y:S02]  /*11240*/  IMAD.IADD R30, R197, 0x1, R201 ;  /* 0x00000001c51e7824 */ /* 0x000fe400078e02c9 */
[----:B------:R-:W-:Y:S01]  /*11250*/  IMAD.WIDE.U32 R6, R84, UR4, R6 ;  /* 0x0000000454067c25 */ /* 0x000fe2000f8e0006 */
[----:B------:R-:W-:-:S03]  /*11260*/  ULDC.64 UR4, c[0x0][0xb98] ;  /* 0x0002e60000047ab9 */ /* 0x000fc60000000a00 */
[----:B------:R-:W-:Y:S02]  /*11270*/  IMAD.IADD R7, R7, 0x1, R15 ;  /* 0x0000000107077824 */ /* 0x000fe400078e020f */
[----:B------:R-:W-:Y:S01]  /*11280*/  IMAD.WIDE.U32 R6, R81, UR4, R6 ;  /* 0x0000000451067c25 */ /* 0x000fe2000f8e0006 */
[----:B--2---:R-:W-:-:S13]  /*11290*/  ISETP.NE.AND P0, PT, R35, 0x1, PT ;  /* 0x000000012300780c */ /* 0x004fda0003f05270 */
[----:B------:R-:W2:Y:S08]  /*112a0*/  @P0 LDC R9, c[0x0][0xbec] ;  /* 0x0002fb00ff090b82 */ /* 0x000eb00000000800 */
[----:B------:R-:W3:Y:S01]  /*112b0*/  @P0 LDC R31, c[0x0][0xbf0] ;  /* 0x0002fc00ff1f0b82 */ /* 0x000ee20000000800 */
[----:B--2---:R-:W-:Y:S01]  /*112c0*/  @P0 IMAD.HI.U32 R8, R20, R9, RZ ;  /* 0x0000000914080227 */ /* 0x004fe200078e00ff */
[----:B------:R-:W-:-:S04]  /*112d0*/  MOV R9, R20 ;  /* 0x0000001400097202 */ /* 0x000fc80000000f00 */
[----:B---3--:R-:W-:Y:S01]  /*112e0*/  @P0 SHF.R.U32.HI R9, RZ, R31, R8 ;  /* 0x0000001fff090219 */ /* 0x008fe20000011608 */
[----:B------:R-:W-:-:S03]  /*112f0*/  IMAD R8, R82, UR4, RZ ;  /* 0x0000000452087c24 */ /* 0x000fc6000f8e02ff */
[--C-:B------:R-:W-:Y:S01]  /*11300*/  SHF.R.S32.HI R31, RZ, 0x1f, R9.reuse ;  /* 0x0000001fff1f7819 */ /* 0x100fe20000011409 */
[----:B------:R-:W-:Y:S01]  /*11310*/  IMAD.MOV R14, RZ, RZ, -R9 ;  /* 0x000000ffff0e7224 */ /* 0x000fe200078e0a09 */
[----:B------:R-:W-:-:S03]  /*11320*/  IADD3 R6, P0, R9, R6, RZ ;  /* 0x0000000609067210 */ /* 0x000fc60007f1e0ff */
[----:B------:R-:W-:Y:S02]  /*11330*/  IMAD R15, R35, R14, R20 ;  /* 0x0000000e230f7224 */ /* 0x000fe400078e0214 */
        /* <DEDUP_REMOVED lines=19> */
[----:B------:R-:W2:Y:S04]  /*11470*/  SHFL.IDX PT, R7, R20, RZ, 0x1c1f ;  /* 0x001c1fff14077589 */ /* 0x000ea800000e0000 */
[----:B------:R-:W3:Y:S06]  /*11480*/  SHFL.IDX PT, R9, R20, 0x1, 0x1c1f ;  /* 0x003c1f0014097f89 */ /* 0x000eec00000e0000 */
[----:B--2---:R2:W-:Y:S04]  /*11490*/  @!P1 ST.E desc[UR40][R6.64], R0 ;  /* 0x0000000006009985 */ /* 0x0045e8000c101928 */
[----:B---3--:R2:W-:Y:S02]  /*114a0*/  @!P0 ST.E desc[UR40][R8.64], R3 ;  /* 0x0000000308008985 */ /* 0x0085e4000c101928 */
.L_x_8051:
[----:B------:R-:W3:Y:S01]  /*114b0*/  LDC R87, c[0x0][0xbe8] ;  /* 0x0002fa00ff577b82 */ /* 0x000ee20000000800 */
[----:B------:R-:W-:Y:S01]  /*114c0*/  ULDC.64 UR4, c[0x0][0xaa0] ;  /* 0x0002a80000047ab9 */ /* 0x000fe20000000a00 */
[----:B--2---:R-:W5:Y:S01]  /*114d0*/  LD.E.128 R4, desc[UR40][R4.64] ;  /* 0x0000002804047980 */ /* 0x004f62000c101d00 */
[----:B------:R-:W-:Y:S01]  /*114e0*/  IMAD R21, R21, UR4, RZ ;  /* 0x0000000415157c24 */ /* 0x000fe2000f8e02ff */
[----:B------:R-:W-:Y:S02]  /*114f0*/  SHF.R.S32.HI R0, RZ, 0x1f, R90 ;  /* 0x0000001fff007819 */ /* 0x000fe4000001145a */
[----:B------:R-:W5:Y:S01]  /*11500*/  LD.E.128 R8, desc[UR40][R10.64] ;  /* 0x000000280a087980 */ /* 0x000f62000c101d00 */
[C---:B------:R-:W-:Y:S02]  /*11510*/  IMAD R3, R80.reuse, UR5, R21 ;  /* 0x0000000550037c24 */ /* 0x040fe4000f8e0215 */
[----:B------:R-:W-:Y:S01]  /*11520*/  IMAD.WIDE.U32 R20, R80, UR4, RZ ;  /* 0x0000000450147c25 */ /* 0x000fe2000f8e00ff */
[----:B------:R-:W-:Y:S01]  /*11530*/  LEA.HI R0, R0, R90, RZ, 0x3 ;  /* 0x0000005a00007211 */ /* 0x000fe200078f18ff */
[----:B------:R-:W-:Y:S01]  /*11540*/  ULDC.64 UR4, c[0x0][0xae8] ;  /* 0x0002ba0000047ab9 */ /* 0x000fe20000000a00 */
[----:B------:R-:W5:Y:S04]  /*11550*/  LD.E.128 R12, desc[UR40][R12.64] ;  /* 0x000000280c0c7980 */ /* 0x000f68000c101d00 */
[----:B------:R-:W5:Y:S04]  /*11560*/  LD.E.128 R28, desc[UR40][R28.64] ;  /* 0x000000281c1c7980 */ /* 0x000f68000c101d00 */
[----:B------:R-:W5:Y:S01]  /*11570*/  LD.E.128 R32, desc[UR40][R32.64] ;  /* 0x0000002820207980 */ /* 0x000f62000c101d00 */
[----:B---3--:R-:W-:Y:S01]  /*11580*/  ISETP.NE.AND P1, PT, R87, 0x1, PT ;  /* 0x000000015700780c */ /* 0x008fe20003f25270 */
[----:B------:R-:W-:-:S02]  /*11590*/  IMAD.IADD R21, R21, 0x1, R3 ;  /* 0x0000000115157824 */ /* 0x000fc400078e0203 */
[----:B------:R-:W5:Y:S01]  /*115a0*/  LD.E.128 R36, desc[UR40][R36.64] ;  /* 0x0000002824247980 */ /* 0x000f62000c101d00 */
[----:B------:R-:W2:Y:S01]  /*115b0*/  LDC R3, c[0x0][0xac8] ;  /* 0x0002b200ff037b82 */ /* 0x000ea20000000800 */
[----:B------:R-:W-:Y:S01]  /*115c0*/  LOP3.LUT R0, R0, 0xfffffff8, RZ, 0xc0, !PT ;  /* 0xfffffff800007812 */ /* 0x000fe200078ec0ff */
[----:B------:R-:W-:Y:S01]  /*115d0*/  IMAD R83, R83, UR4, RZ ;  /* 0x0000000453537c24 */ /* 0x000fe2000f8e02ff */
[----:B------:R-:W5:Y:S04]  /*115e0*/  LD.E.128 R40, desc[UR40][R40.64] ;  /* 0x0000002828287980 */ /* 0x000f68000c101d00 */
[----:B------:R-:W5:Y:S02]  /*115f0*/  LD.E.128 R44, desc[UR40][R44.64] ;  /* 0x000000282c2c7980 */ /* 0x000f64000c101d00 */
[----:B------:R-:W3:Y:S01]  /*11600*/  @P1 LDC R85, c[0x0][0xbec] ;  /* 0x0002fb00ff551b82 */ /* 0x000ee20000000800 */
[----:B------:R-:W-:Y:S01]  /*11610*/  IMAD.IADD R0, R90, 0x1, -R0 ;  /* 0x000000015a007824 */ /* 0x000fe200078e0a00 */
[----:B------:R-:W5:Y:S04]  /*11620*/  LD.E.128 R48, desc[UR40][R48.64] ;  /* 0x0000002830307980 */ /* 0x000f68000c101d00 */
[----:B------:R-:W5:Y:S02]  /*11630*/  LD.E.128 R52, desc[UR40][R52.64] ;  /* 0x0000002834347980 */ /* 0x000f64000c101d00 */
[----:B------:R-:W4:Y:S01]  /*11640*/  @P1 LDC R89, c[0x0][0xbf0] ;  /* 0x0002fc00ff591b82 */ /* 0x000f220000000800 */
[C---:B------:R-:W-:Y:S01]  /*11650*/  IMAD R83, R84.reuse, UR5, R83 ;  /* 0x0000000554537c24 */ /* 0x040fe2000f8e0253 */
[----:B------:R-:W5:Y:S01]  /*11660*/  LD.E.128 R56, desc[UR40][R56.64] ;  /* 0x0000002838387980 */ /* 0x000f62000c101d00 */
[----:B------:R-:W-:Y:S01]  /*11670*/  IMAD.WIDE.U32 R20, R84, UR4, R20 ;  /* 0x0000000454147c25 */ /* 0x000fe2000f8e0014 */
[----:B------:R-:W-:Y:S01]  /*11680*/  ULDC.64 UR4, c[0x0][0xaf0] ;  /* 0x0002bc0000047ab9 */ /* 0x000fe20000000a00 */
[----:B------:R-:W-:Y:S01]  /*11690*/  LEA R0, R0, R98, 0x5 ;  /* 0x0000006200007211 */ /* 0x000fe200078e28ff */
[----:B------:R-:W5:Y:S01]  /*116a0*/  LD.E.128 R60, desc[UR40][R60.64] ;  /* 0x000000283c3c7980 */ /* 0x000f62000c101d00 */
[----:B------:R-:W-:-:S02]  /*116b0*/  IMAD R82, R82, UR4, RZ ;  /* 0x0000000452527c24 */ /* 0x000fc4000f8e02ff */
[----:B------:R-:W-:Y:S01]  /*116c0*/  IMAD.IADD R21, R21, 0x1, R83 ;  /* 0x0000000115157824 */ /* 0x000fe200078e0253 */
[----:B------:R-:W5:Y:S01]  /*116d0*/  LD.E.128 R64, desc[UR40][R64.64] ;  /* 0x0000002840407980 */ /* 0x000f62000c101d00 */
[----:B------:R-:W-:Y:S02]  /*116e0*/  IMAD R83, R81, UR5, R82 ;  /* 0x0000000551537c24 */ /* 0x000fe4000f8e0252 */
[----:B------:R-:W-:Y:S01]  /*116f0*/  VIADD R99, R200, 0x40 ;  /* 0x00000040c8637836 */ /* 0x000fe20000000000 */
[----:B------:R-:W5:Y:S01]  /*11700*/  LD.E.128 R68, desc[UR40][R68.64] ;  /* 0x0000002844447980 */ /* 0x000f62000c101d00 */
[----:B------:R-:W-:-:S03]  /*11710*/  IMAD.IADD R82, R201, 0x1, R0 ;  /* 0x00000001c9527824 */ /* 0x000fc600078e0200 */
[----:B--2---:R-:W-:Y:S01]  /*11720*/  ISETP.GE.AND P0, PT, R99, R3, PT ;  /* 0x000000036300720c */ /* 0x004fe20003f06270 */
[----:B---3--:R-:W-:Y:S01]  /*11730*/  @P1 IMAD.HI.U32 R0, R82, R85, RZ ;  /* 0x0000005552001227 */ /* 0x008fe200078e00ff */
[----:B------:R-:W5:Y:S03]  /*11740*/  LD.E.128 R72, desc[UR40][R72.64] ;  /* 0x0000002848487980 */ /* 0x000f66000c101d00 */
[C---:B------:R-:W-:Y:S01]  /*11750*/  VIADD R97, R200.reuse, 0x80 ;  /* 0x00000080c8617836 */ /* 0x040fe20000000000 */
[----:B------:R-:W-:Y:S01]  /*11760*/  SEL R80, RZ, 0xffffffff, P0 ;  /* 0xffffffffff507807 */ /* 0x000fe20000000000 */
[----:B------:R-:W-:Y:S01]  /*11770*/  IMAD.WIDE.U32 R20, R81, UR4, R20 ;  /* 0x0000000451147c25 */ /* 0x000fe2000f8e0014 */
[----:B------:R-:W-:Y:S01]  /*11780*/  ULDC.64 UR4, c[0x0][0xae0] ;  /* 0x0002b80000047ab9 */ /* 0x000fe20000000a00 */
[----:B------:R-:W5:Y:S01]  /*11790*/  LD.E.128 R76, desc[UR40][R76.64] ;  /* 0x000000284c4c7980 */ /* 0x000f62000c101d00 */
[----:B------:R-:W-:Y:S01]  /*117a0*/  ISETP.GE.AND P0, PT, R97, R3, PT ;  /* 0x000000036100720c */ /* 0x000fe20003f06270 */
[----:B------:R-:W-:Y:S01]  /*117b0*/  IMAD.MOV.U32 R81, RZ, RZ, R82 ;  /* 0x000000ffff517224 */ /* 0x000fe200078e0052 */
[----:B----4-:R-:W-:Y:S01]  /*117c0*/  @P1 SHF.R.U32.HI R81, RZ, R89, R0 ;  /* 0x00000059ff511219 */ /* 0x010fe20000011600 */
[C---:B------:R-:W-:Y:S01]  /*117d0*/  VIADD R95, R200.reuse, 0xc0 ;  /* 0x000000c0c85f7836 */ /* 0x040fe20000000000 */
[-C--:B------:R-:W-:Y:S01]  /*117e0*/  ISETP.GE.AND P1, PT, R200, R3.reuse, PT ;  /* 0x00000003c800720c */ /* 0x080fe20003f26270 */
[----:B------:R-:W-:Y:S01]  /*117f0*/  IMAD.SHL.U32 R85, R80, 0x2, RZ ;  /* 0x0000000250557824 */ /* 0x000fe200078e00ff */
[----:B------:R-:W-:Y:S01]  /*11800*/  SEL R80, RZ, 0xffffffff, P0 ;  /* 0xffffffffff507807 */ /* 0x000fe20000000000 */
[C---:B------:R-:W-:Y:S01]  /*11810*/  VIADD R93, R200.reuse, 0x100 ;  /* 0x00000100c85d7836 */ /* 0x040fe20000000000 */
[----:B------:R-:W-:Y:S01]  /*11820*/  SEL R0, RZ, 0x1, P1 ;  /* 0x00000001ff007807 */ /* 0x000fe20000800000 */
[----:B------:R-:W-:Y:S01]  /*11830*/  IMAD.IADD R21, R21, 0x1, R83 ;  /* 0x0000000115157824 */ /* 0x000fe200078e0253 */
[----:B------:R-:W-:Y:S01]  /*11840*/  ISETP.GE.AND P0, PT, R95, R3, PT ;  /* 0x000000035f00720c */ /* 0x000fe20003f06270 */
[--C-:B------:R-:W-:Y:S01]  /*11850*/  IMAD.MOV R83, RZ, RZ, -R81.reuse ;  /* 0x000000ffff537224 */ /* 0x100fe200078e0a51 */
[----:B------:R-:W-:Y:S01]  /*11860*/  LOP3.LUT R0, R85, 0x2, R0, 0xe2, !PT ;  /* 0x0000000255007812 */ /* 0x000fe200078ee200 */
[----:B------:R-:W-:Y:S01]  /*11870*/  VIADD R91, R200, 0x140 ;  /* 0x00000140c85b7836 */ /* 0x000fe20000000000 */
[----:B------:R-:W-:Y:S01]  /*11880*/  SHF.L.U32 R85, R80, 0x2, RZ ;  /* 0x0000000250557819 */ /* 0x000fe200000006ff */
[----:B------:R-:W-:Y:S01]  /*11890*/  IMAD R83, R87, R83, R82 ;  /* 0x0000005357537224 */ /* 0x000fe200078e0252 */
[----:B------:R-:W-:Y:S01]  /*118a0*/  SEL R80, RZ, 0xffffffff, P0 ;  /* 0xffffffffff507807 */ /* 0x000fe20000000000 */
[----:B------:R-:W-:Y:S01]  /*118b0*/  @!PT LDS RZ, [RZ] ;  /* 0x00000000fffff984 */ /* 0x000fe20000000800 */
[----:B------:R-:W-:Y:S01]  /*118c0*/  @!PT LDS RZ, [RZ] ;  /* 0x00000000fffff984 */ /* 0x000fe20000000800 */
[----:B------:R-:W-:Y:S01]  /*118d0*/  @!PT LDS RZ, [RZ] ;  /* 0x00000000fffff984 */ /* 0x000fe20000000800 */
[----:B------:R-:W-:Y:S01]  /*118e0*/  @!PT LDS RZ, [RZ] ;  /* 0x00000000fffff984 */ /* 0x000fe20000000800 */
[----:B------:R2:W-:Y:S06]  /*118f0*/  MEMBAR.ALL.CTA ;  /* 0x0000000000007992 */ /* 0x0005ec0000008000 */
[----:B--2---:R-:W2:Y:S01]  /*11900*/  FENCE.VIEW.ASYNC.S ;  /* 0x00000000000073c6 */ /* 0x004ea20000000000 */
[-C--:B------:R-:W-:Y:S01]  /*11910*/  ISETP.GE.AND P0, PT, R93, R3.reuse, PT ;  /* 0x000000035d00720c */ /* 0x080fe20003f06270 */
[----:B------:R-:W-:Y:S01]  /*11920*/  VIADD R90, R200, 0x180 ;  /* 0x00000180c85a7836 */ /* 0x000fe20000000000 */
[----:B------:R-:W-:Y:S01]  /*11930*/  LOP3.LUT R0, R85, 0x4, R0, 0xe2, !PT ;  /* 0x0000000455007812 */ /* 0x000fe200078ee200 */
[----:B------:R-:W-:Y:S01]  /*11940*/  IMAD.SHL.U32 R85, R80, 0x8, RZ ;  /* 0x0000000850557824 */ /* 0x000fe200078e00ff */
[----:B------:R-:W-:Y:S01]  /*11950*/  SHF.R.S32.HI R82, RZ, 0x1f, R81 ;  /* 0x0000001fff527819 */ /* 0x000fe20000011451 */
[----:B------:R-:W-:Y:S01]  /*11960*/  IMAD.WIDE.U32 R20, R81, UR4, R20 ;  /* 0x0000000451147c25 */ /* 0x000fe2000f8e0014 */
[----:B------:R-:W-:Y:S01]  /*11970*/  SEL R80, RZ, 0xffffffff, P0 ;  /* 0xffffffffff507807 */ /* 0x000fe20000000000 */
[----:B------:R-:W-:Y:S01]  /*11980*/  BSSY B1, `(.L_x_8052) ;  /* 0x0000051000017945 */ /* 0x000fe20003800000 */
[-C--:B------:R-:W-:Y:S01]  /*11990*/  ISETP.GE.AND P0, PT, R91, R3.reuse, PT ;  /* 0x000000035b00720c */ /* 0x080fe20003f06270 */
[----:B------:R-:W-:Y:S01]  /*119a0*/  IMAD R82, R82, UR4, RZ ;  /* 0x0000000452527c24 */ /* 0x000fe2000f8e02ff */
        /* <DEDUP_REMOVED lines=9> */
[----:B------:R-:W-:-:S02]  /*11a40*/  IMAD R87, R24, R87, RZ ;  /* 0x0000005718577224 */ /* 0x000fc400078e02ff */
[----:B------:R-:W-:Y:S01]  /*11a50*/  IMAD.IADD R21, R21, 0x1, R85 ;  /* 0x0000000115157824 */ /* 0x000fe200078e0255 */
[----:B------:R-:W-:Y:S01]  /*11a60*/  LOP3.LUT R0, R89, 0x20, R0, 0xe2, !PT ;  /* 0x0000002059007812 */ /* 0x000fe200078ee200 */
[----:B------:R-:W-:Y:S01]  /*11a70*/  IMAD R24, R81, UR4, RZ ;  /* 0x0000000451187c24 */ /* 0x000fe2000f8e02ff */
[----:B------:R-:W-:Y:S01]  /*11a80*/  SEL R81, RZ, 0x40, P0 ;  /* 0x00000040ff517807 */ /* 0x000fe20000000000 */
[----:B------:R-:W-:Y:S02]  /*11a90*/  IMAD.IADD R201, R98, 0x1, R201 ;  /* 0x0000000162c97824 */ /* 0x000fe400078e02c9 */
[----:B------:R-:W-:Y:S02]  /*11aa0*/  VIADD R86, R200, 0x1c0 ;  /* 0x000001c0c8567836 */ /* 0x000fe40000000000 */
[C---:B------:R-:W-:Y:S01]  /*11ab0*/  IMAD R85, R83.reuse, UR5, R24 ;  /* 0x0000000553557c24 */ /* 0x040fe2000f8e0218 */
[----:B------:R-:W-:Y:S01]  /*11ac0*/  LOP3.LUT R24, R0, R81, RZ, 0xfc, !PT ;  /* 0x0000005100187212 */ /* 0x000fe200078efcff */
[----:B------:R-:W-:Y:S01]  /*11ad0*/  IMAD.WIDE.U32 R20, R83, UR4, R20 ;  /* 0x0000000453147c25 */ /* 0x000fe2000f8e0014 */
[----:B------:R-:W-:Y:S01]  /*11ae0*/  ISETP.GE.AND P1, PT, R201, R87, PT ;  /* 0x00000057c900720c */ /* 0x000fe20003f26270 */
[----:B------:R-:W-:Y:S01]  /*11af0*/  ULDC.64 UR4, c[0x0][0xa80] ;  /* 0x0002a00000047ab9 */ /* 0x000fe20000000a00 */
[----:B------:R-:W-:Y:S01]  /*11b00*/  ISETP.GE.AND P0, PT, R86, R3, PT ;  /* 0x000000035600720c */ /* 0x000fe20003f06270 */
[----:B------:R-:W-:Y:S01]  /*11b10*/  VIADD R0, R2, 0x28c20 ;  /* 0x00028c2002007836 */ /* 0x000fe20000000000 */
[----:B------:R-:W-:Y:S01]  /*11b20*/  IADD3 R81, R21, R85, RZ ;  /* 0x0000005515517210 */ /* 0x000fe20007ffe0ff */
[----:B------:R-:W-:Y:S01]  /*11b30*/  VIADD R88, R200, 0x1c0 ;  /* 0x000001c0c8587836 */ /* 0x000fe20000000000 */
[----:B------:R-:W-:Y:S01]  /*11b40*/  LEA R84, P2, R20, UR4, 0x1 ;  /* 0x0000000414547c11 */ /* 0x000fe2000f8408ff */
[C---:B------:R-:W-:Y:S01]  /*11b50*/  VIADD R89, R200.reuse, 0x180 ;  /* 0x00000180c8597836 */ /* 0x040fe20000000000 */
[----:B------:R-:W-:Y:S01]  /*11b60*/  PRMT R0, RZ, 0x654, R0 ;  /* 0x00000654ff007816 */ /* 0x000fe20000000000 */
[C---:B------:R-:W-:Y:S01]  /*11b70*/  VIADD R92, R200.reuse, 0x140 ;  /* 0x00000140c85c7836 */ /* 0x040fe20000000000 */
[----:B------:R-:W-:Y:S01]  /*11b80*/  SEL R21, RZ, 0x80, P0 ;  /* 0x00000080ff157807 */ /* 0x000fe20000000000 */
[----:B------:R-:W-:Y:S01]  /*11b90*/  VIADD R94, R200, 0x100 ;  /* 0x00000100c85e7836 */ /* 0x000fe20000000000 */
[----:B------:R-:W-:Y:S01]  /*11ba0*/  LEA.HI.X R85, R20, UR5, R81, 0x1, P2 ;  /* 0x0000000514557c11 */ /* 0x000fe200090f0c51 */
[----:B--2---:R2:W-:Y:S01]  /*11bb0*/  SYNCS.ARRIVE.TRANS64.RED.A1T0 RZ, [R0+URZ], RZ ;  /* 0x000000ff00ff79a7 */ /* 0x0045e2000810043f */
[C---:B------:R-:W-:Y:S01]  /*11bc0*/  VIADD R96, R200.reuse, 0xc0 ;  /* 0x000000c0c8607836 */ /* 0x040fe20000000000 */
[----:B------:R3:W4:Y:S01]  /*11bd0*/  SHFL.IDX PT, R20, R84, RZ, 0x181f ;  /* 0x00181fff54147589 */ /* 0x00072200000e0000 */
[C---:B------:R-:W-:Y:S01]  /*11be0*/  VIADD R98, R200.reuse, 0x80 ;  /* 0x00000080c8627836 */ /* 0x040fe20000000000 */
[----:B------:R-:W-:Y:S01]  /*11bf0*/  SHF.R.S32.HI R88, RZ, 0x1f, R88 ;  /* 0x0000001fff587819 */ /* 0x000fe20000011458 */
[----:B------:R-:W-:Y:S01]  /*11c00*/  VIADD R100, R200, 0x40 ;  /* 0x00000040c8647836 */ /* 0x000fe20000000000 */
[----:B------:R-:W-:-:S02]  /*11c10*/  SHF.R.S32.HI R89, RZ, 0x1f, R89 ;  /* 0x0000001fff597819 */ /* 0x000fc40000011459 */
[----:B--2---:R-:W-:Y:S02]  /*11c20*/  LOP3.LUT R0, R24, R21, RZ, 0xfc, !PT ;  /* 0x0000001518007212 */ /* 0x004fe400078efcff */
[----:B------:R3:W2:Y:S01]  /*11c30*/  SHFL.IDX PT, R21, R85, RZ, 0x181f ;  /* 0x00181fff55157589 */ /* 0x0006a200000e0000 */
[----:B------:R-:W-:Y:S02]  /*11c40*/  SHF.R.S32.HI R92, RZ, 0x1f, R92 ;  /* 0x0000001fff5c7819 */ /* 0x000fe4000001145c */
[----:B------:R-:W-:Y:S02]  /*11c50*/  SHF.R.S32.HI R94, RZ, 0x1f, R94 ;  /* 0x0000001fff5e7819 */ /* 0x000fe4000001145e */
[----:B------:R-:W-:Y:S02]  /*11c60*/  SHF.R.S32.HI R96, RZ, 0x1f, R96 ;  /* 0x0000001fff607819 */ /* 0x000fe40000011460 */
[----:B------:R-:W-:Y:S02]  /*11c70*/  SHF.R.S32.HI R98, RZ, 0x1f, R98 ;  /* 0x0000001fff627819 */ /* 0x000fe40000011462 */
[----:B------:R-:W-:Y:S01]  /*11c80*/  SHF.R.S32.HI R100, RZ, 0x1f, R100 ;  /* 0x0000001fff647819 */ /* 0x000fe20000011464 */
[----:B---3--:R-:W-:Y:S06]  /*11c90*/  @P1 BRA `(.L_x_8053) ;  /* 0x00000000007c1947 */ /* 0x008fec0003800000 */
[-C--:B------:R-:W-:Y:S02]  /*11ca0*/  ISETP.GE.AND P1, PT, R99, R3.reuse, PT ;  /* 0x000000036300720c */ /* 0x080fe40003f26270 */
[-C--:B------:R-:W-:Y:S02]  /*11cb0*/  ISETP.GE.AND P0, PT, R200, R3.reuse, PT ;  /* 0x00000003c800720c */ /* 0x080fe40003f06270 */
[-C--:B------:R-:W-:Y:S02]  /*11cc0*/  ISETP.GE.AND P5, PT, R97, R3.reuse, PT ;  /* 0x000000036100720c */ /* 0x080fe40003fa6270 */
[----:B------:R-:W-:-:S07]  /*11cd0*/  ISETP.GE.AND P3, PT, R95, R3, PT ;  /* 0x000000035f00720c */ /* 0x000fce0003f66270 */
[C---:B----4-:R-:W-:Y:S02]  /*11ce0*/  @!P1 LEA R80, P2, R99.reuse, R20, 0x1 ;  /* 0x0000001463509211 */ /* 0x050fe400078408ff */
[----:B--2---:R-:W-:Y:S02]  /*11cf0*/  @!P0 IMAD.WIDE R82, R200, 0x2, R20 ;  /* 0x00000002c8528825 */ /* 0x004fe400078e0214 */
[----:B------:R-:W-:Y:S02]  /*11d00*/  @!P1 LEA.HI.X R81, R99, R21, R100, 0x1, P2 ;  /* 0x0000001563519211 */ /* 0x000fe400010f0c64 */
[----:B------:R-:W-:Y:S01]  /*11d10*/  ISETP.GE.AND P2, PT, R93, R3, PT ;  /* 0x000000035d00720c */ /* 0x000fe20003f46270 */
[----:B-----5:R2:W-:Y:S01]  /*11d20*/  @!P0 ST.E.128 desc[UR40][R82.64], R4 ;  /* 0x0000000452008985 */ /* 0x0205e2000c101d28 */
[----:B------:R-:W-:-:S03]  /*11d30*/  LOP3.LUT P0, RZ, R24, 0x40, RZ, 0xc0, !PT ;  /* 0x0000004018ff7812 */ /* 0x000fc6000780c0ff */
[----:B------:R3:W-:Y:S01]  /*11d40*/  @!P1 ST.E.128 desc[UR40][R80.64], R12 ;  /* 0x0000000c50009985 */ /* 0x0007e2000c101d28 */
[----:B------:R-:W-:Y:S02]  /*11d50*/  ISETP.GE.AND P1, PT, R91, R3, PT ;  /* 0x000000035b00720c */ /* 0x000fe40003f26270 */
[-C--:B--2---:R-:W-:Y:S02]  /*11d60*/  @!P5 LEA R4, P4, R97, R20.reuse, 0x1 ;  /* 0x000000146104d211 */ /* 0x084fe400078808ff */
[-C--:B------:R-:W-:Y:S02]  /*11d70*/  @!P3 LEA R6, P6, R95, R20.reuse, 0x1 ;  /* 0x000000145f06b211 */ /* 0x080fe400078c08ff */
[-C--:B------:R-:W-:Y:S02]  /*11d80*/  @!P5 LEA.HI.X R5, R97, R21.reuse, R98, 0x1, P4 ;  /* 0x000000156105d211 */ /* 0x080fe400020f0c62 */
[----:B------:R-:W-:Y:S02]  /*11d90*/  LOP3.LUT P4, RZ, R0, 0x80, RZ, 0xc0, !PT ;  /* 0x0000008000ff7812 */ /* 0x000fe4000788c0ff */
[----:B------:R-:W-:Y:S01]  /*11da0*/  @!P3 LEA.HI.X R7, R95, R21, R96, 0x1, P6 ;  /* 0x000000155f07b211 */ /* 0x000fe200030f0c60 */
[----:B------:R2:W-:Y:S01]  /*11db0*/  @!P5 ST.E.128 desc[UR40][R4.64], R32 ;  /* 0x000000200400d985 */ /* 0x0005e2000c101d28 */
[----:B------:R-:W-:-:S02]  /*11dc0*/  @!P2 LEA R82, P5, R93, R20, 0x1 ;  /* 0x000000145d52a211 */ /* 0x000fc400078a08ff */
[-C--:B---3--:R-:W-:Y:S01]  /*11dd0*/  @!P1 LEA R12, P6, R91, R20.reuse, 0x1 ;  /* 0x000000145b0c9211 */ /* 0x088fe200078c08ff */
        /* <DEDUP_REMOVED lines=11> */
.L_x_8053:
[----:B------:R-:W-:Y:S05]  /*11e90*/  BSYNC B1 ;  /* 0x0000000000017941 */ /* 0x000fea0003800000 */
.L_x_8052:
[----:B--2--5:R-:W-:Y:S01]  /*11ea0*/  VIADD R6, R201, 0x20 ;  /* 0x00000020c9067836 */ /* 0x024fe20000000000 */
[----:B------:R2:W3:Y:S04]  /*11eb0*/  SHFL.IDX PT, R5, R85, 0x1, 0x181f ;  /* 0x00381f0055057f89 */ /* 0x0004e800000e0000 */
[----:B------:R-:W-:Y:S01]  /*11ec0*/  ISETP.GE.AND P0, PT, R6, R87, PT ;  /* 0x000000570600720c */ /* 0x000fe20003f06270 */
[----:B------:R2:W0:-:S12]  /*11ed0*/  SHFL.IDX PT, R4, R84, 0x1, 0x181f ;  /* 0x00381f0054047f89 */ /* 0x00041800000e0000 */
[----:B--2---:R-:W-:Y:S05]  /*11ee0*/  @P0 BRA `(.L_x_8054) ;  /* 0x0000001000600947 */ /* 0x004fea0003800000 */
[-C--:B------:R-:W-:Y:S02]  /*11ef0*/  ISETP.GE.AND P5, PT, R99, R3.reuse, PT ;  /* 0x000000036300720c */ /* 0x080fe40003fa6270 */
[-C--:B------:R-:W-:Y:S02]  /*11f00*/  ISETP.GE.AND P6, PT, R200, R3.reuse, PT ;  /* 0x00000003c800720c */ /* 0x080fe40003fc6270 */
[-C--:B------:R-:W-:Y:S02]  /*11f10*/  ISETP.GE.AND P3, PT, R97, R3.reuse, PT ;  /* 0x000000036100720c */ /* 0x080fe40003f66270 */
[-C--:B------:R-:W-:Y:S02]  /*11f20*/  ISETP.GE.AND P2, PT, R95, R3.reuse, PT ;  /* 0x000000035f00720c */ /* 0x080fe40003f46270 */
[-C--:B------:R-:W-:Y:S02]  /*11f30*/  ISETP.GE.AND P1, PT, R93, R3.reuse, PT ;  /* 0x000000035d00720c */ /* 0x080fe40003f26270 */
[----:B------:R-:W-:-:S03]  /*11f40*/  ISETP.GE.AND P0, PT, R91, R3, PT ;  /* 0x000000035b00720c */ /* 0x000fc60003f06270 */
[CC--:B0-----:R-:W-:Y:S02]  /*11f50*/  @!P5 LEA R12, P4, R99.reuse, R4.reuse, 0x1 ;  /* 0x00000004630cd211 */ /* 0x0c1fe400078808ff */
[----:B---3--:R-:W-:Y:S02]  /*11f60*/  @!P6 IMAD.WIDE R6, R200, 0x2, R4 ;  /* 0x00000002c806e825 */ /* 0x008fe400078e0204 */
[----:B------:R-:W-:Y:S02]  /*11f70*/  @!P5 LEA.HI.X R13, R99, R5, R100, 0x1, P4 ;  /* 0x00000005630dd211 */ /* 0x000fe400020f0c64 */
[----:B------:R-:W-:Y:S01]  /*11f80*/  LOP3.LUT P4, RZ, R24, 0x40, RZ, 0xc0, !PT ;  /* 0x0000004018ff7812 */ /* 0x000fe2000788c0ff */
[----:B------:R0:W-:Y:S01]  /*11f90*/  @!P6 ST.E.128 desc[UR40][R6.64], R8 ;  /* 0x000000080600e985 */ /* 0x0001e2000c101d28 */
[----:B------:R-:W-:-:S03]  /*11fa0*/  @!P3 LEA R14, P6, R97, R4, 0x1 ;  /* 0x00000004610eb211 */ /* 0x000fc600078c08ff */
[----:B------:R2:W-:Y:S01]  /*11fb0*/  @!P5 ST.E.128 desc[UR40][R12.64], R28 ;  /* 0x0000001c0c00d985 */ /* 0x0005e2000c101d28 */
[-C--:B------:R-:W-:Y:S02]  /*11fc0*/  @!P3 LEA.HI.X R15, R97, R5.reuse, R98, 0x1, P6 ;  /* 0x00000005610fb211 */ /* 0x080fe400030f0c62 */
[-C--:B----4-:R-:W-:Y:S02]  /*11fd0*/  @!P2 LEA R20, P5, R95, R4.reuse, 0x1 ;  /* 0x000000045f14a211 */ /* 0x090fe400078a08ff */
[-C--:B------:R-:W-:Y:S01]  /*11fe0*/  @!P1 LEA R32, P6, R93, R4.reuse, 0x1 ;  /* 0x000000045d209211 */ /* 0x080fe200078c08ff */
        /* <DEDUP_REMOVED lines=17> */
.L_x_8049:
        /* <DEDUP_REMOVED lines=19> */
[----:B---3--:R-:W-:-:S04]  /*12230*/  IADD3 R24, R24, -0x80, RZ ;  /* 0xffffff8018187810 */ /* 0x008fc80007ffe0ff */
[----:B------:R-:W-:Y:S01]  /*12240*/  ISETP.GE.AND P2, PT, R24, 0x40, PT ;  /* 0x000000401800780c */ /* 0x000fe20003f46270 */
[----:B--2-4-:R-:W-:-:S12]  /*12250*/  @P1 BRA `(.L_x_8055) ;  /* 0x0000000000101947 */ /* 0x014fd80003800000 */
[----:B------:R-:W-:Y:S05]  /*12260*/  @!P0 BRA `(.L_x_8055) ;  /* 0x00000000000c8947 */ /* 0x000fea0003800000 */
[----:B------:R-:W2:Y:S04]  /*12270*/  LDG.E R7, desc[UR40][R4.64] ;  /* 0x0000002804077981 */ /* 0x000ea8000c1e1900 */
[----:B-----5:R-:W2:Y:S02]  /*12280*/  LDG.E R0, desc[UR40][R4.64+0x4] ;  /* 0x0000042804007981 */ /* 0x020ea4000c1e1900 */
[----:B--2---:R-:W-:-:S07]  /*12290*/  IMAD.IADD R0, R0, 0x1, -R7 ;  /* 0x0000000100007824 */ /* 0x004fce00078e0a07 */
.L_x_8055:
[----:B------:R-:W2:Y:S04]  /*122a0*/  LDL.LU R5, [R1+0x40] ;  /* 0x0000400001057983 */ /* 0x000ea80000300800 */
[----:B------:R-:W3:Y:S04]  /*122b0*/  LDL.LU R4, [R1+0x48] ;  /* 0x0000480001047983 */ /* 0x000ee80000300800 */
[----:B------:R-:W4:Y:S01]  /*122c0*/  LDL R28, [R1+0x34] ;  /* 0x00003400011c7983 */ /* 0x000f220000100800 */
[----:B------:R-:W-:Y:S01]  /*122d0*/  BSSY B1, `(.L_x_8056) ;  /* 0x000002d000017945 */ /* 0x000fe20003800000 */
[----:B-----5:R-:W-:-:S02]  /*122e0*/  SHF.R.S32.HI R10, RZ, 0x1f, R3 ;  /* 0x0000001fff0a7819 */ /* 0x020fc40000011403 */
[----:B--2---:R-:W-:Y:S02]  /*122f0*/  SEL R13, R5, RZ, !P0 ;  /* 0x000000ff050d7207 */ /* 0x004fe40004000000 */
[----:B---3--:R-:W-:Y:S02]  /*12300*/  SEL R14, R4, RZ, !P0 ;  /* 0x000000ff040e7207 */ /* 0x008fe40004000000 */
[----:B----4-:R-:W-:Y:S01]  /*12310*/  SHF.R.S32.HI R12, RZ, 0x1f, R28 ;  /* 0x0000001fff0c7819 */ /* 0x010fe2000001141c */
[----:B------:R-:W-:Y:S06]  /*12320*/  @P2 BRA `(.L_x_8057) ;  /* 0x00000000009c2947 */ /* 0x000fec0003800000 */
[----:B------:R-:W2:Y:S01]  /*12330*/  S2R R6, SR_TID.X ;  /* 0x0000000000067919 */ /* 0x000ea20000002100 */
[----:B------:R-:W3:Y:S02]  /*12340*/  LDC R20, c[0x0][0xbe8] ;  /* 0x0002fa00ff147b82 */ /* 0x000ee40000000800 */
[----:B---3--:R-:W-:Y:S01]  /*12350*/  IMAD R4, R0, R20, RZ ;  /* 0x0000001400047224 */ /* 0x008fe200078e02ff */
        /* <DEDUP_REMOVED lines=36> */
.L_x_8057:
[----:B------:R-:W-:Y:S05]  /*125a0*/  BSYNC B1 ;  /* 0x0000000000017941 */ /* 0x000fea0003800000 */
.L_x_8056:
[----:B------:R-:W-:Y:S01]  /*125b0*/  ISETP.NE.AND P0, PT, R21, 0x1, PT ;  /* 0x000000011500780c */ /* 0x000fe20003f05270 */
[----:B------:R-:W3:Y:S01]  /*125c0*/  LDC R29, c[0x0][0xac8] ;  /* 0x0002b200ff1d7b82 */ /* 0x000ee20000000800 */
[----:B------:R-:W-:Y:S01]  /*125d0*/  ULDC.64 UR4, c[0x0][0xaa0] ;  /* 0x0002a80000047ab9 */ /* 0x000fe20000000a00 */
[--C-:B------:R-:W-:Y:S01]  /*125e0*/  SHF.R.S32.HI R8, RZ, 0x1f, R24.reuse ;  /* 0x0000001fff087819 */ /* 0x100fe20000011418 */
[----:B--2---:R-:W-:Y:S01]  /*125f0*/  IMAD R6, R10, UR4, RZ ;  /* 0x000000040a067c24 */ /* 0x004fe2000f8e02ff */
        /* <DEDUP_REMOVED lines=8> */
[----:B------:R-:W2:Y:S01]  /*12680*/  @P0 LDC R7, c[0x0][0xbec] ;  /* 0x0002fb00ff070b82 */ /* 0x000ea20000000800 */
[----:B------:R-:W-:Y:S01]  /*12690*/  SHF.R.S32.HI R15, RZ, 0x3, R15 ;  /* 0x00000003ff0f7819 */ /* 0x000fe2000001140f */
[----:B------:R-:W-:Y:S01]  /*126a0*/  VIADD R43, R200, 0x40 ;  /* 0x00000040c82b7836 */ /* 0x000fe20000000000 */
[----:B------:R-:W-:Y:S01]  /*126b0*/  IADD3 R5, R5, R3, RZ ;  /* 0x0000000305057210 */ /* 0x000fe20007ffe0ff */
[----:B------:R-:W-:Y:S01]  /*126c0*/  IMAD R3, R12, UR4, RZ ;  /* 0x000000040c037c24 */ /* 0x000fe2000f8e02ff */
[----:B------:R-:W-:Y:S01]  /*126d0*/  IADD3 R30, R200, 0x1c0, RZ ;  /* 0x000001c0c81e7810 */ /* 0x000fe20007ffe0ff */
[----:B------:R-:W-:-:S02]  /*126e0*/  IMAD.IADD R8, R24, 0x1, -R8 ;  /* 0x0000000118087824 */ /* 0x000fc400078e0a08 */
[----:B------:R-:W4:Y:S01]  /*126f0*/  @P0 LDC R9, c[0x0][0xbf0] ;  /* 0x0002fc00ff090b82 */ /* 0x000f220000000800 */
[C---:B------:R-:W-:Y:S02]  /*12700*/  IMAD R3, R28.reuse, UR5, R3 ;  /* 0x000000051c037c24 */ /* 0x040fe4000f8e0203 */
        /* <DEDUP_REMOVED lines=14> */
[----:B--2---:R-:W-:Y:S01]  /*127f0*/  @P0 IMAD.HI.U32 R6, R8, R7, RZ ;  /* 0x0000000708060227 */ /* 0x004fe200078e00ff */
[----:B------:R-:W-:Y:S02]  /*12800*/  SEL R7, RZ, 0x1, P2 ;  /* 0x00000001ff077807 */ /* 0x000fe40001000000 */
[----:B------:R-:W-:Y:S01]  /*12810*/  ISETP.GE.AND P2, PT, R41, R29, PT ;  /* 0x0000001d2900720c */ /* 0x000fe20003f46270 */
[C---:B------:R-:W-:Y:S02]  /*12820*/  VIADD R39, R200.reuse, 0xc0 ;  /* 0x000000c0c8277836 */ /* 0x040fe40000000000 */
[----:B------:R-:W-:Y:S02]  /*12830*/  IMAD.IADD R5, R5, 0x1, R3 ;  /* 0x0000000105057824 */ /* 0x000fe400078e0203 */
[----:B------:R-:W-:Y:S01]  /*12840*/  IMAD.MOV.U32 R3, RZ, RZ, R8 ;  /* 0x000000ffff037224 */ /* 0x000fe200078e0008 */
[----:B----4-:R-:W-:Y:S01]  /*12850*/  @P0 SHF.R.U32.HI R3, RZ, R9, R6 ;  /* 0x00000009ff030219 */ /* 0x010fe20000011606 */
        /* <DEDUP_REMOVED lines=11> */
[-C--:B------:R-:W-:Y:S01]  /*12910*/  ISETP.GE.AND P0, PT, R37, R29.reuse, PT ;  /* 0x0000001d2500720c */ /* 0x080fe20003f06270 */
[----:B------:R-:W-:Y:S01]  /*12920*/  IMAD R6, R6, UR4, RZ ;  /* 0x0000000406067c24 */ /* 0x000fe2000f8e02ff */
[-C--:B------:R-:W-:Y:S01]  /*12930*/  ISETP.GE.AND P2, PT, R30, R29.reuse, PT ;  /* 0x0000001d1e00720c */ /* 0x080fe20003f46270 */
        /* <DEDUP_REMOVED lines=17> */
[C---:B------:R-:W-:Y:S01]  /*12a50*/  IMAD R3, R7.reuse, UR5, R0 ;  /* 0x0000000507037c24 */ /* 0x040fe2000f8e0200 */
[----:B------:R-:W-:Y:S01]  /*12a60*/  SEL R0, RZ, 0x80, P2 ;  /* 0x00000080ff007807 */ /* 0x000fe20001000000 */
[----:B------:R-:W-:Y:S01]  /*12a70*/  IMAD.WIDE.U32 R4, R7, UR4, R4 ;  /* 0x0000000407047c25 */ /* 0x000fe2000f8e0004 */
[----:B------:R-:W-:Y:S01]  /*12a80*/  SEL R7, RZ, 0x40, P0 ;  /* 0x00000040ff077807 */ /* 0x000fe20000000000 */
[----:B------:R-:W-:Y:S01]  /*12a90*/  ULDC.64 UR4, c[0x0][0xa80] ;  /* 0x0002a00000047ab9 */ /* 0x000fe20000000a00 */
[----:B------:R-:W-:Y:S01]  /*12aa0*/  ISETP.GE.AND P0, PT, R28, R31, PT ;  /* 0x0000001f1c00720c */ /* 0x000fe20003f06270 */
[----:B------:R-:W-:Y:S01]  /*12ab0*/  IMAD.SHL.U32 R9, R8, 0x20, RZ ;  /* 0x0000002008097824 */ /* 0x000fe200078e00ff */
[----:B------:R-:W-:Y:S01]  /*12ac0*/  LEA R20, P1, R4, UR4, 0x1 ;  /* 0x0000000404147c11 */ /* 0x000fe2000f8208ff */
[----:B------:R-:W-:-:S02]  /*12ad0*/  IMAD.IADD R3, R5, 0x1, R3 ;  /* 0x0000000105037824 */ /* 0x000fc400078e0203 */
[C---:B------:R-:W-:Y:S01]  /*12ae0*/  VIADD R32, R200.reuse, 0x1c0 ;  /* 0x000001c0c8207836 */ /* 0x040fe20000000000 */
[----:B------:R-:W-:Y:S01]  /*12af0*/  LOP3.LUT R6, R9, 0x20, R6, 0xe2, !PT ;  /* 0x0000002009067812 */ /* 0x000fe200078ee206 */
[----:B------:R-:W-:Y:S01]  /*12b00*/  VIADD R34, R200, 0x180 ;  /* 0x00000180c8227836 */ /* 0x000fe20000000000 */
[----:B------:R-:W-:Y:S01]  /*12b10*/  LEA.HI.X R3, R4, UR5, R3, 0x1, P1 ;  /* 0x0000000504037c11 */ /* 0x000fe200088f0c03 */
[----:B------:R-:W-:Y:S01]  /*12b20*/  VIADD R36, R200, 0x140 ;  /* 0x00000140c8247836 */ /* 0x000fe20000000000 */
[----:B------:R-:W-:Y:S01]  /*12b30*/  LOP3.LUT R21, R6, R7, RZ, 0xfc, !PT ;  /* 0x0000000706157212 */ /* 0x000fe200078efcff */
[C---:B------:R-:W-:Y:S01]  /*12b40*/  VIADD R38, R200.reuse, 0x100 ;  /* 0x00000100c8267836 */ /* 0x040fe20000000000 */
[----:B------:R2:W3:Y:S01]  /*12b50*/  SHFL.IDX PT, R6, R20, RZ, 0x181f ;  /* 0x00181fff14067589 */ /* 0x0004e200000e0000 */
[C---:B------:R-:W-:Y:S01]  /*12b60*/  VIADD R40, R200.reuse, 0xc0 ;  /* 0x000000c0c8287836 */ /* 0x040fe20000000000 */
[----:B------:R-:W-:Y:S01]  /*12b70*/  LOP3.LUT R24, R21, R0, RZ, 0xfc, !PT ;  /* 0x0000000015187212 */ /* 0x000fe200078efcff */
[C---:B------:R-:W-:Y:S01]  /*12b80*/  VIADD R42, R200.reuse, 0x80 ;  /* 0x00000080c82a7836 */ /* 0x040fe20000000000 */
[----:B------:R2:W4:Y:S01]  /*12b90*/  SHFL.IDX PT, R7, R3, RZ, 0x181f ;  /* 0x00181fff03077589 */ /* 0x00052200000e0000 */
        /* <DEDUP_REMOVED lines=8> */
[----:B--2---:R-:W-:Y:S06]  /*12c20*/  @P0 BRA `(.L_x_8059) ;  /* 0x00000000007c0947 */ /* 0x004fec0003800000 */
[-C--:B------:R-:W-:Y:S02]  /*12c30*/  ISETP.GE.AND P2, PT, R43, R29.reuse, PT ;  /* 0x0000001d2b00720c */ /* 0x080fe40003f46270 */
[-C--:B------:R-:W-:Y:S02]  /*12c40*/  ISETP.GE.AND P1, PT, R200, R29.reuse, PT ;  /* 0x0000001dc800720c */ /* 0x080fe40003f26270 */
[-C--:B------:R-:W-:Y:S02]  /*12c50*/  ISETP.GE.AND P5, PT, R41, R29.reuse, PT ;  /* 0x0000001d2900720c */ /* 0x080fe40003fa6270 */
[----:B------:R-:W-:-:S07]  /*12c60*/  ISETP.GE.AND P3, PT, R39, R29, PT ;  /* 0x0000001d2700720c */ /* 0x000fce0003f66270 */
[CC--:B---3--:R-:W-:Y:S02]  /*12c70*/  @!P2 LEA R8, P0, R43.reuse, R6.reuse, 0x1 ;  /* 0x000000062b08a211 */ /* 0x0c8fe400078008ff */
[----:B----4-:R-:W-:Y:S02]  /*12c80*/  @!P1 IMAD.WIDE R4, R200, 0x2, R6 ;  /* 0x00000002c8049825 */ /* 0x010fe400078e0206 */
        /* <DEDUP_REMOVED lines=12> */
[----:B--2---:R-:W-:-:S02]  /*12d50*/  @!P1 LEA R8, P6, R35, R6, 0x1 ;  /* 0x0000000623089211 */ /* 0x004fc400078c08ff */
        /* <DEDUP_REMOVED lines=12> */
.L_x_8059:
[----:B------:R-:W-:Y:S05]  /*12e20*/  BSYNC B1 ;  /* 0x0000000000017941 */ /* 0x000fea0003800000 */
.L_x_8058:
[----:B------:R-:W-:Y:S01]  /*12e30*/  IADD3 R0, R28, 0x20, RZ ;  /* 0x000000201c007810 */ /* 0x000fe20007ffe0ff */
[----:B---34-:R2:W3:Y:S03]  /*12e40*/  SHFL.IDX PT, R7, R3, 0x1, 0x181f ;  /* 0x00381f0003077f89 */ /* 0x0184e600000e0000 */
[----:B------:R-:W-:Y:S01]  /*12e50*/  ISETP.GE.AND P0, PT, R0, R31, PT ;  /* 0x0000001f0000720c */ /* 0x000fe20003f06270 */
[----:B------:R2:W4:-:S12]  /*12e60*/  SHFL.IDX PT, R6, R20, 0x1, 0x181f ;  /* 0x00381f0014067f89 */ /* 0x00051800000e0000 */
[----:B--2---:R-:W-:Y:S05]  /*12e70*/  @P0 BRA `(.L_x_8054) ;  /* 0x00000000007c0947 */ /* 0x004fea0003800000 */
[-C--:B------:R-:W-:Y:S02]  /*12e80*/  ISETP.GE.AND P6, PT, R200, R29.reuse, PT ;  /* 0x0000001dc800720c */ /* 0x080fe40003fc6270 */
[-C--:B------:R-:W-:Y:S02]  /*12e90*/  ISETP.GE.AND P5, PT, R43, R29.reuse, PT ;  /* 0x0000001d2b00720c */ /* 0x080fe40003fa6270 */
[-C--:B------:R-:W-:Y:S02]  /*12ea0*/  ISETP.GE.AND P4, PT, R41, R29.reuse, PT ;  /* 0x0000001d2900720c */ /* 0x080fe40003f86270 */
[-C--:B------:R-:W-:Y:S02]  /*12eb0*/  ISETP.GE.AND P3, PT, R39, R29.reuse, PT ;  /* 0x0000001d2700720c */ /* 0x080fe40003f66270 */
[-C--:B------:R-:W-:Y:S02]  /*12ec0*/  ISETP.GE.AND P2, PT, R37, R29.reuse, PT ;  /* 0x0000001d2500720c */ /* 0x080fe40003f46270 */
[----:B------:R-:W-:-:S03]  /*12ed0*/  ISETP.GE.AND P1, PT, R35, R29, PT ;  /* 0x0000001d2300720c */ /* 0x000fc60003f26270 */
[----:B---34-:R-:W-:Y:S02]  /*12ee0*/  @!P6 IMAD.WIDE R4, R200, 0x2, R6 ;  /* 0x00000002c804e825 */ /* 0x018fe400078e0206 */
        /* <DEDUP_REMOVED lines=12> */
[-C--:B--2---:R-:W-:Y:S02]  /*12fb0*/  @!P1 LEA R4, P5, R35, R6.reuse, 0x1 ;  /* 0x0000000623049211 */ /* 0x084fe400078a08ff */
        /* <DEDUP_REMOVED lines=11> */
.L_x_8054:
[----:B------:R-:W-:Y:S05]  /*13070*/  BSYNC B0 ;  /* 0x0000000000007941 */ /* 0x000fea0003800000 */
.L_x_8048:
[----:B------:R-:W-:Y:S02]  /*13080*/  ULDC UR4, c[0x0][0xc3c] ;  /* 0x00030f0000047ab9 */ /* 0x000fe40000000800 */
[----:B------:R-:W-:-:S13]  /*13090*/  ISETP.GE.AND P0, PT, R27, UR4, PT ;  /* 0x000000041b007c0c */ /* 0x000fda000bf06270 */
[----:B------:R-:W-:Y:S05]  /*130a0*/  @!P0 BRA `(.L_x_8060) ;  /* 0xfffffee400248947 */ /* 0x000fea000383ffff */
[----:B------:R-:W-:Y:S05]  /*130b0*/  BRA `(.L_x_7913) ;  /* 0x0000007400887947 */ /* 0x000fea0003800000 */
.L_x_7911:
        /* <DEDUP_REMOVED lines=16> */
.L_x_8061:
        /* <DEDUP_REMOVED lines=41> */
.L_x_8067:
        /* <DEDUP_REMOVED lines=12> */
.L_x_8066:
[----:B------:R-:W-:Y:S05]  /*13510*/  BSYNC B0 ;  /* 0x0000000000007941 */ /* 0x000fea0003800000 */
.L_x_8065:
        /* <DEDUP_REMOVED lines=20> */
.L_x_8063:
        /* <DEDUP_REMOVED lines=20> */
.L_x_8068:
[----:B---3--:R-:W-:Y:S01]  /*137a0*/  IMAD R16, R16, UR5, R13 ;  /* 0x0000000510107c24 */ /* 0x008fe2000f8e020d */
[----:B------:R-:W-:Y:S01]  /*137b0*/  IABS R2, R6 ;  /* 0x0000000600027213 */ /* 0x000fe20000000000 */
[----:B01----:R-:W-:-:S03]  /*137c0*/  IMAD.MOV R11, RZ, RZ, -R3 ;  /* 0x000000ffff0b7224 */ /* 0x003fc600078e0a03 */
[----:B--2---:R-:W-:Y:S01]  /*137d0*/  IADD3 R9, -R16, UR6, RZ ;  /* 0x0000000610097c10 */ /* 0x004fe2000fffe1ff */
        /* <DEDUP_REMOVED lines=52> */
[----:B------:R-:W-:-:S04]  /*13b20*/  IMAD R18, R2, R18, R3 ;  /* 0x0000001202127224 */ /* 0x000fc800078e0203 */
[----:B------:R-:W-:Y:S01]  /*13b30*/  IMAD.IADD R17, R4, 0x1, R17 ;  /* 0x0000000104117824 */ /* 0x000fe200078e0211 */
[----:B------:R-:W-:Y:S06]  /*13b40*/  BRA `(.L_x_8069) ;  /* 0x00000000000c7947 */ /* 0x000fec0003800000 */
.L_x_8064:
[----:B------:R-:W-:Y:S02]  /*13b50*/  IMAD.MOV.U32 R17, RZ, RZ, RZ ;  /* 0x000000ffff117224 */ /* 0x000fe400078e00ff */
[----:B------:R-:W-:Y:S02]  /*13b60*/  IMAD.U32 R16, RZ, RZ, UR6 ;  /* 0x00000006ff107e24 */ /* 0x000fe4000f8e00ff */
[----:B------:R-:W-:-:S07]  /*13b70*/  IMAD.MOV.U32 R18, RZ, RZ, RZ ;  /* 0x000000ffff127224 */ /* 0x000fce00078e00ff */
.L_x_8069:
[----:B------:R-:W-:-:S13]  /*13b80*/  ISETP.NE.AND P0, PT, R5, RZ, PT ;  /* 0x000000ff0500720c */ /* 0x000fda0003f05270 */
[----:B------:R-:W0:Y:S01]  /*13b90*/  @!P0 S2R R3, SR_CgaCtaId ;  /* 0x0000000000038919 */ /* 0x000e220000008800 */
[----:B------:R-:W-:-:S04]  /*13ba0*/  @!P0 MOV R2, 0x400 ;  /* 0x0000040000028802 */ /* 0x000fc80000000f00 */
[----:B0-----:R-:W-:-:S05]  /*13bb0*/  @!P0 LEA R2, R3, R2, 0x18 ;  /* 0x0000000203028211 */ /* 0x001fca00078ec0ff */
[----:B------:R0:W-:Y:S01]  /*13bc0*/  @!P0 STS.128 [R2+0x28cd0], R16 ;  /* 0x028cd01002008388 */ /* 0x0001e20000000c00 */
[----:B------:R-:W-:Y:S06]  /*13bd0*/  BAR.ARV 0x5, 0x180 ;  /* 0x0146000000007b1d */ /* 0x000fec0000002000 */
.L_x_8062:
[----:B------:R2:W-:Y:S01]  /*13be0*/  STL [R1+0x20], RZ ;  /* 0x000020ff01007387 */ /* 0x0005e20000100800 */
[----:B------:R-:W-:Y:S01]  /*13bf0*/  ULDC UR4, c[0x0][0xc3c] ;  /* 0x00030f0000047ab9 */ /* 0x000fe20000000800 */
[----:B------:R-:W-:Y:S01]  /*13c00*/  IMAD.MOV.U32 R26, RZ, RZ, 0x1 ;  /* 0x00000001ff1a7424 */ /* 0x000fe200078e00ff */
[----:B-1----:R-:W-:Y:S02]  /*13c10*/  ISETP.GE.AND P0, PT, R19, UR4, PT ;  /* 0x0000000413007c0c */ /* 0x002fe4000bf06270 */
[----:B------:R-:W-:-:S11]  /*13c20*/  MOV R25, RZ ;  /* 0x000000ff00197202 */ /* 0x000fd60000000f00 */
[----:B--2---:R-:W-:Y:S05]  /*13c30*/  @P0 BRA `(.L_x_8070) ;  /* 0x0000006400d00947 */ /* 0x004fea0003800000 */
[----:B------:R-:W1:Y:S01]  /*13c40*/  S2UR UR5, SR_CgaCtaId ;  /* 0x00000000000579c3 */ /* 0x000e620000008800 */
[C---:B0-----:R-:W-:Y:S01]  /*13c50*/  IMAD.SHL.U32 R2, R0.reuse, 0x8, RZ ;  /* 0x0000000800027824 */ /* 0x041fe200078e00ff */
[----:B------:R-:W-:Y:S01]  /*13c60*/  LOP3.LUT R5, R0, 0x7f, RZ, 0xc0, !PT ;  /* 0x0000007f00057812 */ /* 0x000fe200078ec0ff */
[----:B------:R-:W-:Y:S01]  /*13c70*/  UMOV UR4, 0x400 ;  /* 0x0000040000047882 */ /* 0x000fe20000000000 */
[----:B------:R0:W-:Y:S01]  /*13c80*/  STL [R1+0x20], RZ ;  /* 0x000020ff01007387 */ /* 0x0001e20000100800 */
[----:B------:R-:W-:Y:S01]  /*13c90*/  BSSY B8, `(.L_x_8070) ;  /* 0x000066e000087945 */ /* 0x000fe20003800000 */
[C---:B------:R-:W-:Y:S01]  /*13ca0*/  LOP3.LUT R3, R2.reuse, 0x1f8, RZ, 0xc0, !PT ;  /* 0x000001f802037812 */ /* 0x040fe200078ec0ff */
[----:B------:R-:W-:Y:S01]  /*13cb0*/  IMAD.SHL.U32 R35, R5, 0x8, RZ ;  /* 0x0000000805237824 */ /* 0x000fe200078e00ff */
[----:B------:R-:W-:Y:S01]  /*13cc0*/  LOP3.LUT R2, R2, 0x38, RZ, 0xc0, !PT ;  /* 0x0000003802027812 */ /* 0x000fe200078ec0ff */
[----:B------:R-:W-:Y:S01]  /*13cd0*/  IMAD.MOV.U32 R28, RZ, RZ, 0x1 ;  /* 0x00000001ff1c7424 */ /* 0x000fe200078e00ff */
[----:B------:R-:W-:Y:S01]  /*13ce0*/  LOP3.LUT R4, R3, 0x38, R0, 0x78, !PT ;  /* 0x0000003803047812 */ /* 0x000fe200078e7800 */
[----:B------:R-:W-:Y:S01]  /*13cf0*/  IMAD.SHL.U32 R0, R0, 0x10, RZ ;  /* 0x0000001000007824 */ /* 0x000fe200078e00ff */
[----:B------:R-:W-:-:S02]  /*13d00*/  SHF.R.U32.HI R3, RZ, 0x3, R5 ;  /* 0x00000003ff037819 */ /* 0x000fc40000011605 */
[----:B------:R-:W-:Y:S02]  /*13d10*/  CS2R R24, SRZ ;  /* 0x0000000000187805 */ /* 0x000fe4000001ff00 */
[----:B------:R-:W-:Y:S01]  /*13d20*/  LOP3.LUT R35, R4, 0x200, R35, 0xf8, !PT ;  /* 0x0000020004237812 */ /* 0x000fe200078ef823 */
[----:B------:R-:W-:Y:S01]  /*13d30*/  IMAD.MOV.U32 R26, RZ, RZ, 0x1 ;  /* 0x00000001ff1a7424 */ /* 0x000fe200078e00ff */
[----:B------:R-:W-:Y:S01]  /*13d40*/  LOP3.LUT R0, R3, 0x70, R0, 0xf8, !PT ;  /* 0x0000007003007812 */ /* 0x000fe200078ef800 */
[----:B------:R-:W-:Y:S01]  /*13d50*/  ULDC.64 UR38, c[0x0][0x198] ;  /* 0x0000660000267ab9 */ /* 0x000fe20000000a00 */
[C---:B------:R-:W-:Y:S01]  /*13d60*/  LOP3.LUT R0, R2.reuse, 0xc0, RZ, 0xfc, !PT ;  /* 0x000000c002007812 */ /* 0x040fe200078efcff */
[----:B------:R-:W-:Y:S01]  /*13d70*/  ULDC UR36, c[0x0][0xc] ;  /* 0x0000030000247ab9 */ /* 0x000fe20000000800 */
[C---:B------:R-:W-:Y:S02]  /*13d80*/  LOP3.LUT R0, R2.reuse, 0x140, RZ, 0xfc, !PT ;  /* 0x0000014002007812 */ /* 0x040fe400078efcff */
[----:B------:R-:W-:Y:S01]  /*13d90*/  LOP3.LUT R3, R2, 0x40, RZ, 0xfc, !PT ;  /* 0x0000004002037812 */ /* 0x000fe200078efcff */
        /* <DEDUP_REMOVED lines=9> */
.L_x_8177:
[----:B-1----:R-:W1:Y:S02]  /*13e30*/  LDC.64 R32, c[0x0][0xc88] ;  /* 0x00032200ff207b82 */ /* 0x002e640000000a00 */
[----:B-1----:R-:W-:-:S06]  /*13e40*/  IMAD.WIDE R32, R19, 0x4, R32 ;  /* 0x0000000413207825 */ /* 0x002fcc00078e0220 */
[----:B------:R1:W0:Y:S01]  /*13e50*/  LDG.E R32, desc[UR40][R32.64] ;  /* 0x0000002820207981 */ /* 0x000222000c1e1900 */
[----:B------:R-:W-:Y:S05]  /*13e60*/  YIELD ;  /* 0x0000000000007946 */ /* 0x000fea0003800000 */
[----:B------:R-:W-:Y:S01]  /*13e70*/  ULDC.64 UR4, c[0x0][0xa28] ;  /* 0x00028a0000047ab9 */ /* 0x000fe20000000a00 */
[----:B--23--:R-:W-:Y:S01]  /*13e80*/  MOV R6, RZ ;  /* 0x000000ff00067202 */ /* 0x00cfe20000000f00 */
[----:B------:R-:W-:Y:S01]  /*13e90*/  ULDC.64 UR8, c[0x0][0xa18] ;  /* 0x0002860000087ab9 */ /* 0x000fe20000000a00 */
[----:B------:R-:W-:Y:S01]  /*13ea0*/  ISETP.NE.U32.AND P0, PT, RZ, UR4, PT ;  /* 0x00000004ff007c0c */ /* 0x000fe2000bf05070 */
[----:B-1----:R-:W-:Y:S01]  /*13eb0*/  IMAD.MOV.U32 R33, RZ, RZ, RZ ;  /* 0x000000ffff217224 */ /* 0x002fe200078e00ff */
[----:B------:R-:W-:-:S02]  /*13ec0*/  ULDC.64 UR6, c[0x0][0xa10] ;  /* 0x0002840000067ab9 */ /* 0x000fc40000000a00 */
[----:B------:R-:W-:Y:S02]  /*13ed0*/  ISETP.NE.AND.EX P0, PT, RZ, UR5, PT, P0 ;  /* 0x00000005ff007c0c */ /* 0x000fe4000bf05300 */
[----:B0-----:R-:W-:-:S11]  /*13ee0*/  SHF.R.S32.HI R0, RZ, 0x1f, R32 ;  /* 0x0000001fff007819 */ /* 0x001fd60000011420 */
        /* <DEDUP_REMOVED lines=40> */
[----:B0-----:R-:W2:Y:S04]  /*14170*/  LDG.E R8, desc[UR40][R2.64] ;  /* 0x0000002802087981 */ /* 0x001ea8000c1e1900 */
[----:B------:R-:W2:Y:S02]  /*14180*/  LDG.E R2, desc[UR40][R2.64+0x4] ;  /* 0x0000042802027981 */ /* 0x000ea4000c1e1900 */
[----:B--2---:R-:W-:-:S05]  /*14190*/  IMAD.IADD R9, R2, 0x1, -R8 ;  /* 0x0000000102097824 */ /* 0x004fca00078e0a08 */
[----:B------:R1:W-:Y:S02]  /*141a0*/  STL [R1+0x10], R9 ;  /* 0x0000100901007387 */ /* 0x0003e40000100800 */
.L_x_8071:
        /* <DEDUP_REMOVED lines=9> */
.L_x_8072:
        /* <DEDUP_REMOVED lines=9> */
.L_x_8073:
[----:B--2---:R-:W2:Y:S01]  /*142d0*/  @P1 LDG.E R2, desc[UR40][R4.64] ;  /* 0x0000002804021981 */ /* 0x004ea2000c1e1900 */
[----:B------:R-:W3:Y:S03]  /*142e0*/  LDC R3, c[0x0][0x448] ;  /* 0x00011200ff037b82 */ /* 0x000ee60000000800 */
[----:B------:R4:W2:Y:S01]  /*142f0*/  @P1 LDG.E R5, desc[UR40][R4.64+0x4] ;  /* 0x0000042804051981 */ /* 0x0008a2000c1e1900 */
[----:B-----5:R-:W-:Y:S01]  /*14300*/  IMAD.IADD R7, R7, 0x1, -R33 ;  /* 0x0000000107077824 */ /* 0x020fe200078e0a21 */
[----:B------:R-:W-:Y:S01]  /*14310*/  BSSY B0, `(.L_x_8074) ;  /* 0x00001ba000007945 */ /* 0x000fe20003800000 */
[----:B---3--:R-:W-:-:S13]  /*14320*/  ISETP.NE.AND P0, PT, R3, 0x1, PT ;  /* 0x000000010300780c */ /* 0x008fda0003f05270 */
[----:B----4-:R-:W3:Y:S08]  /*14330*/  @P0 LDC R4, c[0x0][0x44c] ;  /* 0x00011300ff040b82 */ /* 0x010ef00000000800 */
[----:B------:R-:W4:Y:S01]  /*14340*/  @P0 LDC R3, c[0x0][0x450] ;  /* 0x00011400ff030b82 */ /* 0x000f220000000800 */
[----:B--2---:R-:W-:Y:S01]  /*14350*/  @P1 IMAD.IADD R6, R5, 0x1, -R2 ;  /* 0x0000000105061824 */ /* 0x004fe200078e0a02 */
[----:B------:R-:W-:-:S03]  /*14360*/  SHF.L.U32 R2, R17, 0x6, RZ ;  /* 0x0000000611027819 */ /* 0x000fc600000006ff */
[----:B------:R-:W-:Y:S02]  /*14370*/  IMAD.IADD R31, R7, 0x1, R6 ;  /* 0x00000001071f7824 */ /* 0x000fe400078e0206 */
[----:B------:R-:W-:Y:S02]  /*14380*/  VIADD R2, R2, 0x3f ;  /* 0x0000003f02027836 */ /* 0x000fe40000000000 */
[----:B------:R-:W-:Y:S02]  /*14390*/  VIADD R5, R31, 0x3f ;  /* 0x0000003f1f057836 */ /* 0x000fe40000000000 */
[----:B---3--:R-:W-:-:S05]  /*143a0*/  @P0 IMAD.HI.U32 R4, R2, R4, RZ ;  /* 0x0000000402040227 */ /* 0x008fca00078e00ff */
[----:B----4-:R-:W-:Y:S02]  /*143b0*/  @P0 SHF.R.U32.HI R2, RZ, R3, R4 ;  /* 0x00000003ff020219 */ /* 0x010fe40000011604 */
[----:B------:R-:W-:Y:S02]  /*143c0*/  IADD3 R4, R31, 0x40, -R9 ;  /* 0x000000401f047810 */ /* 0x000fe40007ffe809 */
[----:B------:R-:W-:-:S03]  /*143d0*/  SHF.R.S32.HI R3, RZ, 0x1f, R5 ;  /* 0x0000001fff037819 */ /* 0x000fc60000011405 */
[----:B------:R-:W-:Y:S01]  /*143e0*/  IMAD.IADD R2, R4, 0x1, R2 ;  /* 0x0000000104027824 */ /* 0x000fe200078e0202 */
[----:B------:R-:W-:-:S04]  /*143f0*/  LEA.HI R5, R3, R5, RZ, 0x6 ;  /* 0x0000000503057211 */ /* 0x000fc800078f30ff */
[----:B------:R-:W-:Y:S02]  /*14400*/  SHF.R.S32.HI R3, RZ, 0x1f, R2 ;  /* 0x0000001fff037819 */ /* 0x000fe40000011402 */
[----:B------:R-:W-:Y:S02]  /*14410*/  SHF.R.S32.HI R5, RZ, 0x6, R5 ;  /* 0x00000006ff057819 */ /* 0x000fe40000011405 */
[----:B------:R-:W-:-:S04]  /*14420*/  LEA.HI R3, R3, R2, RZ, 0x6 ;  /* 0x0000000203037211 */ /* 0x000fc800078f30ff */
[----:B------:R-:W-:-:S04]  /*14430*/  SHF.R.S32.HI R3, RZ, 0x6, R3 ;  /* 0x00000006ff037819 */ /* 0x000fc80000011403 */
[----:B------:R-:W-:-:S05]  /*14440*/  VIMNMX R2, R5, R3, PT ;  /* 0x0000000305027248 */ /* 0x000fca0003fe0100 */
[--C-:B------:R-:W-:Y:S02]  /*14450*/  IMAD R2, R2, 0x40, -R7.reuse ;  /* 0x0000004002027824 */ /* 0x100fe400078e0a07 */
[----:B------:R-:W-:-:S03]  /*14460*/  IMAD.MOV R7, RZ, RZ, -R7 ;  /* 0x000000ffff077224 */ /* 0x000fc600078e0a07 */
[----:B------:R-:W-:Y:S02]  /*14470*/  VIMNMX R2, R2, R6, PT ;  /* 0x0000000602027248 */ /* 0x000fe40003fe0100 */
[----:B------:R-:W-:-:S04]  /*14480*/  VIMNMX R7, RZ, R7, !PT ;  /* 0x00000007ff077248 */ /* 0x000fc80007fe0100 */
        /* <DEDUP_REMOVED lines=13> */
[----:B------:R-:W2:Y:S02]  /*14560*/  S2R R3, SR_TID.X ;  /* 0x0000000000037919 */ /* 0x000ea40000002100 */
[----:B--2---:R-:W-:-:S04]  /*14570*/  SHF.R.U32.HI R3, RZ, 0x5, R3 ;  /* 0x00000005ff037819 */ /* 0x004fc80000011603 */
[----:B------:R-:W-:-:S05]  /*14580*/  LOP3.LUT R3, R3, 0x3, RZ, 0xc0, !PT ;  /* 0x0000000303037812 */ /* 0x000fca00078ec0ff */
[----:B------:R2:W3:Y:S02]  /*14590*/  SHFL.IDX PT, R14, R3, RZ, 0x1f ;  /* 0x00001fff030e7589 */ /* 0x0004e400000e0000 */
.L_x_8232:
[----:B---3--:R-:W-:Y:S02]  /*145a0*/  ISETP.NE.AND P0, PT, R14, RZ, PT ;  /* 0x000000ff0e00720c */ /* 0x008fe40003f05270 */
[----:B------:R-:W-:-:S11]  /*145b0*/  PLOP3.LUT P6, PT, PT, PT, PT, 0x8, 0x0 ;  /* 0x000000000000781c */ /* 0x000fd60003fce170 */
[----:B------:R-:W-:Y:S05]  /*145c0*/  @P0 BRA `(.L_x_8077) ;  /* 0x00000000000c0947 */ /* 0x000fea0003800000 */
[----:B------:R-:W-:-:S03]  /*145d0*/  UMOV UR4, 0xffffffff ;  /* 0xffffffff00047882 */ /* 0x000fc60000000000 */
[----:B------:R-:W-:Y:S05]  /*145e0*/  BRA.DIV UR4, `(.L_x_8078) ;  /* 0x0000007204b07947 */ /* 0x000fea000b800000 */
[----:B------:R-:W-:-:S13]  /*145f0*/  ELECT P6, URZ, PT ;  /* 0x00000000003f782f */ /* 0x000fda00038c0000 */
.L_x_8077:
[----:B--2---:R-:W2:Y:S01]  /*14600*/  LDL R3, [R1+0x20] ;  /* 0x0000200001037983 */ /* 0x004ea20000100800 */
[----:B------:R-:W-:Y:S01]  /*14610*/  BSSY B1, `(.L_x_8079) ;  /* 0x0000008000017945 */ /* 0x000fe20003800000 */
[----:B--2---:R-:W-:-:S04]  /*14620*/  IADD3 R3, R3, 0x1, RZ ;  /* 0x0000000103037810 */ /* 0x004fc80007ffe0ff */
[----:B0-----:R-:W-:-:S04]  /*14630*/  LEA.HI R8, R3, R3, RZ, 0x1 ;  /* 0x0000000303087211 */ /* 0x001fc800078f08ff */
[----:B------:R-:W-:-:S05]  /*14640*/  LOP3.LUT R8, R8, 0xfffffffe, RZ, 0xc0, !PT ;  /* 0xfffffffe08087812 */ /* 0x000fca00078ec0ff */
[----:B------:R-:W-:-:S05]  /*14650*/  IMAD.IADD R3, R3, 0x1, -R8 ;  /* 0x0000000103037824 */ /* 0x000fca00078e0a08 */
[----:B------:R-:W-:-:S04]  /*14660*/  SHF.L.U32 R3, R3, 0x1f, RZ ;  /* 0x0000001f03037819 */ /* 0x000fc800000006ff */
[----:B------:R-:W0:Y:S02]  /*14670*/  SYNCS.PHASECHK.TRANS64.TRYWAIT P0, [R23+URZ+0x28c20], R3 ;  /* 0x028c2003170075a7 */ /* 0x000e24000800017f */
[----:B0-----:R-:W-:Y:S05]  /*14680*/  @!P0 BRA `(.L_x_8080) ;  /* 0x0000007000a88947 */ /* 0x001fea0003800000 */
.L_x_8235:
[----:B------:R-:W-:Y:S05]  /*14690*/  BSYNC B1 ;  /* 0x0000000000017941 */ /* 0x000fea0003800000 */
.L_x_8079:
[----:B------:R-:W-:Y:S04]  /*146a0*/  BSSY B1, `(.L_x_8081) ;  /* 0x00000b7000017945 */ /* 0x000fe80003800000 */
[----:B------:R-:W-:Y:S05]  /*146b0*/  @!P6 BRA `(.L_x_8082) ;  /* 0x0000000800d4e947 */ /* 0x000fea0003800000 */
[----:B0-----:R-:W-:Y:S01]  /*146c0*/  IMAD R3, R24, 0x8, R23 ;  /* 0x0000000818037824 */ /* 0x001fe200078e0217 */
[----:B------:R-:W-:Y:S01]  /*146d0*/  SHF.L.U32 R8, R28, 0x1f, RZ ;  /* 0x0000001f1c087819 */ /* 0x000fe200000006ff */
[----:B-1----:R-:W0:Y:S01]  /*146e0*/  S2R R9, SR_TID.X ;  /* 0x0000000000097919 */ /* 0x002e220000002100 */
[----:B------:R-:W-:Y:S02]  /*146f0*/  BSSY B2, `(.L_x_8083) ;  /* 0x0000005000027945 */ /* 0x000fe40003800000 */
[----:B------:R-:W1:Y:S01]  /*14700*/  SYNCS.PHASECHK.TRANS64.TRYWAIT P0, [R3+URZ+0x28ca0], R8 ;  /* 0x028ca008030075a7 */ /* 0x000e62000800017f */
[----:B0-----:R-:W-:-:S04]  /*14710*/  LOP3.LUT R9, R9, 0x7f, RZ, 0xc0, !PT ;  /* 0x0000007f09097812 */ /* 0x001fc800078ec0ff */
[----:B------:R-:W-:Y:S01]  /*14720*/  ISETP.NE.AND P1, PT, R9, RZ, PT ;  /* 0x000000ff0900720c */ /* 0x000fe20003f25270 */
[----:B-1----:R-:W-:-:S12]  /*14730*/  @!P0 BRA `(.L_x_8084) ;  /* 0x0000007000908947 */ /* 0x002fd80003800000 */
.L_x_8236:
[----:B------:R-:W-:Y:S05]  /*14740*/  BSYNC B2 ;  /* 0x0000000000027941 */ /* 0x000fea0003800000 */
.L_x_8083:
        /* <DEDUP_REMOVED lines=9> */
.L_x_8086:
[----:B------:R-:W-:Y:S05]  /*147e0*/  BSYNC B2 ;  /* 0x0000000000027941 */ /* 0x000fea0003800000 */
.L_x_8085:
        /* <DEDUP_REMOVED lines=12> */
.L_x_8087:
        /* <DEDUP_REMOVED lines=13> */
.L_x_8237:
[----:B------:R-:W-:Y:S05]  /*14980*/  BSYNC B2 ;  /* 0x0000000000027941 */ /* 0x000fea0003800000 */
.L_x_8088:
        /* <DEDUP_REMOVED lines=11> */
.L_x_8091:
[----:B------:R-:W-:Y:S05]  /*14a40*/  BSYNC B2 ;  /* 0x0000000000027941 */ /* 0x000fea0003800000 */
.L_x_8090:
        /* <DEDUP_REMOVED lines=9> */
.L_x_8092:
        /* <DEDUP_REMOVED lines=15> */
.L_x_8093:
        /* <DEDUP_REMOVED lines=15> */
.L_x_8094:
        /* <DEDUP_REMOVED lines=15> */
.L_x_8095:
        /* <DEDUP_REMOVED lines=15> */
.L_x_8096:
        /* <DEDUP_REMOVED lines=15> */
.L_x_8097:
        /* <DEDUP_REMOVED lines=15> */
.L_x_8098:
        /* <DEDUP_REMOVED lines=15> */
.L_x_8099:
        /* <DEDUP_REMOVED lines=10> */
.L_x_8082:
[----:B------:R-:W-:Y:S05]  /*15210*/  BSYNC B1 ;  /* 0x0000000000017941 */ /* 0x000fea0003800000 */
.L_x_8081:
        /* <DEDUP_REMOVED lines=9> */
.L_x_8119:
[----:B------:R-:W-:Y:S05]  /*152b0*/  YIELD ;  /* 0x0000000000007946 */ /* 0x000fea0003800000 */
[----:B------:R-:W-:Y:S04]  /*152c0*/  BSSY B1, `(.L_x_8100) ;  /* 0x00000b6000017945 */ /* 0x000fe80003800000 */
[----:B------:R-:W-:Y:S05]  /*152d0*/  @!P6 BRA `(.L_x_8101) ;  /* 0x0000000800d0e947 */ /* 0x000fea0003800000 */
[----:B------:R-:W-:Y:S01]  /*152e0*/  IMAD R8, R24, 0x8, R23 ;  /* 0x0000000818087824 */ /* 0x000fe200078e0217 */
[----:B------:R-:W-:Y:S01]  /*152f0*/  SHF.L.U32 R2, R28, 0x1f, RZ ;  /* 0x0000001f1c027819 */ /* 0x000fe200000006ff */
[----:B0-----:R-:W0:Y:S01]  /*15300*/  S2R R3, SR_TID.X ;  /* 0x0000000000037919 */ /* 0x001e220000002100 */
[----:B------:R-:W-:Y:S02]  /*15310*/  BSSY B2, `(.L_x_8102) ;  /* 0x0000005000027945 */ /* 0x000fe40003800000 */
[----:B------:R-:W2:Y:S01]  /*15320*/  SYNCS.PHASECHK.TRANS64.TRYWAIT P1, [R8+URZ+0x28ca0], R2 ;  /* 0x028ca002080075a7 */ /* 0x000ea2000802017f */
[----:B0-----:R-:W-:-:S04]  /*15330*/  LOP3.LUT R3, R3, 0x7f, RZ, 0xc0, !PT ;  /* 0x0000007f03037812 */ /* 0x001fc800078ec0ff */
[----:B------:R-:W-:Y:S01]  /*15340*/  ISETP.NE.AND P2, PT, R3, RZ, PT ;  /* 0x000000ff0300720c */ /* 0x000fe20003f45270 */
[----:B--2---:R-:W-:-:S12]  /*15350*/  @!P1 BRA `(.L_x_8103) ;  /* 0x0000006400b09947 */ /* 0x004fd80003800000 */
.L_x_8238:
[----:B------:R-:W-:Y:S05]  /*15360*/  BSYNC B2 ;  /* 0x0000000000027941 */ /* 0x000fea0003800000 */
.L_x_8102:
[----:B------:R-:W-:Y:S04]  /*15370*/  BSSY B2, `(.L_x_8104) ;  /* 0x0000009000027945 */ /* 0x000fe80003800000 */
[----:B------:R-:W-:Y:S05]  /*15380*/  @P2 BRA `(.L_x_8105) ;  /* 0x00000000001c2947 */ /* 0x000fea0003800000 */
[----:B-1----:R-:W1:Y:S01]  /*15390*/  S2R R9, SR_TID.X ;  /* 0x0000000000097919 */ /* 0x002e620000002100 */
[----:B------:R-:W-:-:S04]  /*153a0*/  IMAD.MOV.U32 R3, RZ, RZ, 0x2000 ;  /* 0x00002000ff037424 */ /* 0x000fc800078e00ff */
[----:B------:R2:W-:Y:S01]  /*153b0*/  SYNCS.ARRIVE.TRANS64 RZ, [R8+URZ+0x28c90], R3 ;  /* 0x028c900308ff79a7 */ /* 0x0005e2000800003f */
[----:B-1----:R-:W-:-:S04]  /*153c0*/  LOP3.LUT R9, R9, 0x1f, RZ, 0xc0, !PT ;  /* 0x0000001f09097812 */ /* 0x002fc800078ec0ff */
[----:B------:R-:W-:-:S13]  /*153d0*/  ISETP.NE.AND P1, PT, R9, RZ, PT ;  /* 0x000000ff0900720c */ /* 0x000fda0003f25270 */
[----:B--2---:R-:W-:Y:S05]  /*153e0*/  @!P1 BRA `(.L_x_8105) ;  /* 0x0000000000049947 */ /* 0x004fea0003800000 */
[----:B------:R-:W-:Y:S01]  /*153f0*/  BPT.TRAP 0x1 ;  /* 0x000000040000795c */ /* 0x000fe20000300000 */
.L_x_8105:
[----:B------:R-:W-:Y:S05]  /*15400*/  BSYNC B2 ;  /* 0x0000000000027941 */ /* 0x000fea0003800000 */
.L_x_8104:
[----:B------:R-:W-:Y:S01]  /*15410*/  IMAD.MOV.U32 R12, RZ, RZ, RZ ;  /* 0x000000ffff0c7224 */ /* 0x000fe200078e00ff */
[----:B------:R-:W-:Y:S01]  /*15420*/  UIADD3 UR4, UP0, UR38, 0x570, URZ ;  /* 0x0000057026047890 */ /* 0x000fe2000ff1e03f */
[----:B------:R-:W-:Y:S01]  /*15430*/  IMAD R3, R24, 0x2000, R23 ;  /* 0x0000200018037824 */ /* 0x000fe200078e0217 */
[----:B------:R-:W-:Y:S01]  /*15440*/  PLOP3.LUT P1, PT, PT, PT, PT, 0x80, 0x0 ;  /* 0x000000000000781c */ /* 0x000fe20003f2f070 */
[----:B-1----:R-:W-:Y:S01]  /*15450*/  VIADD R9, R8, 0x28c90 ;  /* 0x00028c9008097836 */ /* 0x002fe20000000000 */
[----:B------:R-:W-:Y:S01]  /*15460*/  R2UR UR10, R12 ;  /* 0x000000000c0a72ca */ /* 0x000fe200000e0000 */
[----:B------:R-:W-:Y:S01]  /*15470*/  VIADD R3, R3, 0x22400 ;  /* 0x0002240003037836 */ /* 0x000fe20000000000 */
[----:B------:R-:W-:Y:S01]  /*15480*/  LEA R10, R11, R0, 0x6 ;  /* 0x000000000b0a7211 */ /* 0x000fe200078e30ff */
[----:B------:R-:W-:Y:S01]  /*15490*/  UIADD3.X UR5, URZ, UR39, URZ, UP0, !UPT ;  /* 0x000000273f057290 */ /* 0x000fe200087fe43f */
[----:B------:R-:W-:Y:S01]  /*154a0*/  UMOV UR6, 0x0 ;  /* 0x0000000000067882 */ /* 0x000fe20000000000 */
[----:B------:R-:W-:-:S10]  /*154b0*/  UMOV UR7, 0x12f00000 ;  /* 0x12f0000000077882 */ /* 0x000fd40000000000 */
.L_x_8106:
        /* <DEDUP_REMOVED lines=13> */
.L_x_8239:
[----:B------:R-:W-:Y:S05]  /*15590*/  BSYNC B2 ;  /* 0x0000000000027941 */ /* 0x000fea0003800000 */
.L_x_8107:
        /* <DEDUP_REMOVED lines=11> */
.L_x_8110:
[----:B------:R-:W-:Y:S05]  /*15650*/  BSYNC B2 ;  /* 0x0000000000027941 */ /* 0x000fea0003800000 */
.L_x_8109:
        /* <DEDUP_REMOVED lines=9> */
.L_x_8111:
        /* <DEDUP_REMOVED lines=15> */
.L_x_8112:
        /* <DEDUP_REMOVED lines=15> */
.L_x_8113:
        /* <DEDUP_REMOVED lines=15> */
.L_x_8114:
        /* <DEDUP_REMOVED lines=15> */
.L_x_8115:
        /* <DEDUP_REMOVED lines=15> */
.L_x_8116:
        /* <DEDUP_REMOVED lines=15> */
.L_x_8117:
        /* <DEDUP_REMOVED lines=15> */
.L_x_8118:
        /* <DEDUP_REMOVED lines=10> */
.L_x_8101:
[----:B------:R-:W-:Y:S05]  /*15e20*/  BSYNC B1 ;  /* 0x0000000000017941 */ /* 0x000fea0003800000 */
.L_x_8100:
        /* <DEDUP_REMOVED lines=8> */
.L_x_8075:
[----:B------:R-:W-:Y:S05]  /*15eb0*/  BSYNC B0 ;  /* 0x0000000000007941 */ /* 0x000fea0003800000 */
.L_x_8074:
[----:B------:R-:W2:Y:S01]  /*15ec0*/  LDC R0, c[0x0][0x448] ;  /* 0x00011200ff007b82 */ /* 0x000ea20000000800 */
[----:B------:R-:W-:Y:S01]  /*15ed0*/  LEA R2, R17, 0x3f, 0x6 ;  /* 0x0000003f11027811 */ /* 0x000fe200078e30ff */
[----:B------:R-:W-:Y:S05]  /*15ee0*/  @!P0 WARPSYNC.ALL ;  /* 0x0000000000008948 */ /* 0x000fea0003800000 */
[----:B------:R-:W-:Y:S01]  /*15ef0*/  BSSY B7, `(.L_x_8120) ;  /* 0x0000386000077945 */ /* 0x000fe20003800000 */
[----:B------:R-:W-:Y:S01]  /*15f00*/  @!P0 BAR.SYNC.DEFER_BLOCKING 0xc, 0x180 ;  /* 0x0306000000008b1d */ /* 0x000fe20000010000 */
[----:B--2---:R-:W-:-:S13]  /*15f10*/  ISETP.NE.AND P1, PT, R0, 0x1, PT ;  /* 0x000000010000780c */ /* 0x004fda0003f25270 */
[----:B0-----:R-:W0:Y:S08]  /*15f20*/  @P1 LDC R3, c[0x0][0x44c] ;  /* 0x00011300ff031b82 */ /* 0x001e300000000800 */
[----:B------:R-:W2:Y:S01]  /*15f30*/  @P1 LDC R0, c[0x0][0x450] ;  /* 0x00011400ff001b82 */ /* 0x000ea20000000800 */
[----:B0-----:R-:W-:-:S05]  /*15f40*/  @P1 IMAD.HI.U32 R3, R2, R3, RZ ;  /* 0x0000000302031227 */ /* 0x001fca00078e00ff */
[----:B--2---:R-:W-:-:S05]  /*15f50*/  @P1 SHF.R.U32.HI R2, RZ, R0, R3 ;  /* 0x00000000ff021219 */ /* 0x004fca0000011603 */
[----:B------:R-:W-:-:S05]  /*15f60*/  IMAD.IADD R2, R4, 0x1, R2 ;  /* 0x0000000104027824 */ /* 0x000fca00078e0202 */
        /* <DEDUP_REMOVED lines=24> */
.L_x_8121:
        /* <DEDUP_REMOVED lines=20> */
.L_x_8124:
[----:B------:R-:W-:Y:S05]  /*16230*/  BSYNC B6 ;  /* 0x0000000000067941 */ /* 0x000fea0003800000 */
.L_x_8123:
        /* <DEDUP_REMOVED lines=19> */
[----:B-12---:R-:W-:Y:S05]  /*16370*/  CALL.ABS.NOINC R2 ;  /* 0x0000000002007343 */ /* 0x006fea0003c00000 */
.L_x_8127:
        /* <DEDUP_REMOVED lines=15> */
.L_x_8126:
[----:B------:R-:W-:Y:S05]  /*16470*/  BSYNC B6 ;  /* 0x0000000000067941 */ /* 0x000fea0003800000 */
.L_x_8125:
[----:B------:R-:W2:Y:S01]  /*16480*/  LDL R21, [R1+0x14] ;  /* 0x0000140001157983 */ /* 0x000ea20000100800 */
[----:B------:R-:W-:Y:S01]  /*16490*/  ULDC.64 UR4, c[0x0][0x9f8] ;  /* 0x00027e0000047ab9 */ /* 0x000fe20000000a00 */
[----:B------:R-:W0:Y:S01]  /*164a0*/  LDC R10, c[0x0][0x430] ;  /* 0x00010c00ff0a7b82 */ /* 0x000e220000000800 */
[----:B------:R-:W-:Y:S01]  /*164b0*/  ISETP.NE.U32.AND P0, PT, RZ, UR4, PT ;  /* 0x00000004ff007c0c */ /* 0x000fe2000bf05070 */
[----:B------:R-:W3:Y:S03]  /*164c0*/  S2R R20, SR_TID.X ;  /* 0x0000000000147919 */ /* 0x000ee60000002100 */
[----:B------:R-:W-:-:S13]  /*164d0*/  ISETP.NE.AND.EX P0, PT, RZ, UR5, PT, P0 ;  /* 0x00000005ff007c0c */ /* 0x000fda000bf05300 */
[----:B------:R-:W-:Y:S01]  /*164e0*/  @P0 IADD3 R2, P1, R27, UR4, RZ ;  /* 0x000000041b020c10 */ /* 0x000fe2000ff3e0ff */
[----:B------:R-:W4:Y:S01]  /*164f0*/  S2R R11, SR_TID.X ;  /* 0x00000000000b7919 */ /* 0x000f220000002100 */
[----:B------:R-:W-:Y:S02]  /*16500*/  ULDC UR4, c[0x0][0x320] ;  /* 0x0000c80000047ab9 */ /* 0x000fe40000000800 */
[----:B------:R-:W-:-:S05]  /*16510*/  @P0 IADD3.X R3, R29, UR5, RZ, P1, !PT ;  /* 0x000000051d030c10 */ /* 0x000fca0008ffe4ff */
[----:B------:R1:W2:Y:S01]  /*16520*/  @P0 LDG.E R30, desc[UR40][R2.64] ;  /* 0x00000028021e0981 */ /* 0x0002a2000c1e1900 */
[----:B---3--:R-:W-:-:S04]  /*16530*/  LOP3.LUT R20, R20, 0x7f, RZ, 0xc0, !PT ;  /* 0x0000007f14147812 */ /* 0x008fc800078ec0ff */
[----:B------:R-:W-:Y:S02]  /*16540*/  SHF.R.U32.HI R34, RZ, 0x3, R20 ;  /* 0x00000003ff227819 */ /* 0x000fe40000011614 */
[----:B------:R-:W3:Y:S01]  /*16550*/  S2R R20, SR_TID.X ;  /* 0x0000000000147919 */ /* 0x000ee20000002100 */
[----:B0-----:R-:W-:-:S13]  /*16560*/  ISETP.NE.AND P1, PT, R10, 0x1, PT ;  /* 0x000000010a00780c */ /* 0x001fda0003f25270 */
[----:B-1----:R-:W0:Y:S08]  /*16570*/  @P1 LDC R3, c[0x0][0x434] ;  /* 0x00010d00ff031b82 */ /* 0x002e300000000800 */
[----:B------:R-:W1:Y:S01]  /*16580*/  @P1 LDC R2, c[0x0][0x438] ;  /* 0x00010e00ff021b82 */ /* 0x000e620000000800 */
[----:B---3--:R-:W-:-:S05]  /*16590*/  IMAD.SHL.U32 R20, R20, 0x10, RZ ;  /* 0x0000001014147824 */ /* 0x008fca00078e00ff */
[----:B------:R-:W-:Y:S01]  /*165a0*/  LOP3.LUT R20, R34, 0x70, R20, 0xf8, !PT ;  /* 0x0000007022147812 */ /* 0x000fe200078ef814 */
[----:B----4-:R-:W-:-:S05]  /*165b0*/  IMAD.SHL.U32 R11, R11, 0x8, RZ ;  /* 0x000000080b0b7824 */ /* 0x010fca00078e00ff */
[----:B------:R-:W-:Y:S02]  /*165c0*/  LOP3.LUT R11, R11, 0x38, RZ, 0xc0, !PT ;  /* 0x000000380b0b7812 */ /* 0x000fe400078ec0ff */
[----:B------:R-:W-:Y:S01]  /*165d0*/  LOP3.LUT R22, R22, 0xffffffbf, RZ, 0xc0, !PT ;  /* 0xffffffbf16167812 */ /* 0x000fe200078ec0ff */
[----:B------:R-:W3:Y:S01]  /*165e0*/  S2R R12, SR_TID.X ;  /* 0x00000000000c7919 */ /* 0x000ee20000002100 */
[----:B------:R-:W-:Y:S02]  /*165f0*/  IMAD.MOV.U32 R36, RZ, RZ, RZ ;  /* 0x000000ffff247224 */ /* 0x000fe400078e00ff */
[----:B---3--:R-:W-:-:S05]  /*16600*/  IMAD.SHL.U32 R12, R12, 0x8, RZ ;  /* 0x000000080c0c7824 */ /* 0x008fca00078e00ff */
[----:B------:R-:W-:-:S04]  /*16610*/  LOP3.LUT R12, R12, 0x38, RZ, 0xc0, !PT ;  /* 0x000000380c0c7812 */ /* 0x000fc800078ec0ff */
[----:B------:R-:W-:Y:S02]  /*16620*/  LOP3.LUT R12, R12, 0x180, RZ, 0xfc, !PT ;  /* 0x000001800c0c7812 */ /* 0x000fe400078efcff */
[----:B--2---:R-:W-:Y:S02]  /*16630*/  LEA R27, R21, 0xffffffc0, 0x6 ;  /* 0xffffffc0151b7811 */ /* 0x004fe400078e30ff */
[----:B------:R-:W2:Y:S02]  /*16640*/  S2R R21, SR_TID.X ;  /* 0x0000000000157919 */ /* 0x000ea40000002100 */
[----:B--2---:R-:W-:-:S05]  /*16650*/  IMAD.SHL.U32 R21, R21, 0x8, RZ ;  /* 0x0000000815157824 */ /* 0x004fca00078e00ff */
[----:B------:R-:W-:-:S04]  /*16660*/  LOP3.LUT R21, R21, 0x38, RZ, 0xc0, !PT ;  /* 0x0000003815157812 */ /* 0x000fc800078ec0ff */
[----:B------:R-:W-:-:S04]  /*16670*/  LOP3.LUT R21, R21, 0x40, RZ, 0xfc, !PT ;  /* 0x0000004015157812 */ /* 0x000fc800078efcff */
[----:B------:R-:W-:Y:S02]  /*16680*/  ISETP.GE.AND P2, PT, R21, UR4, PT ;  /* 0x0000000415007c0c */ /* 0x000fe4000bf46270 */
[----:B------:R-:W2:Y:S01]  /*16690*/  S2R R21, SR_TID.X ;  /* 0x0000000000157919 */ /* 0x000ea20000002100 */
[----:B------:R-:W-:-:S04]  /*166a0*/  IMAD.IADD R4, R20, 0x1, R27 ;  /* 0x0000000114047824 */ /* 0x000fc800078e021b */
[C---:B------:R-:W-:Y:S01]  /*166b0*/  IMAD.IADD R0, R4.reuse, 0x1, R33 ;  /* 0x0000000104007824 */ /* 0x040fe200078e0221 */
[----:B------:R-:W-:-:S03]  /*166c0*/  ISETP.GE.AND P0, PT, R4, R31, PT ;  /* 0x0000001f0400720c */ /* 0x000fc60003f06270 */
[----:B0-----:R-:W-:Y:S01]  /*166d0*/  @P1 IMAD.HI.U32 R3, R0, R3, RZ ;  /* 0x0000000300031227 */ /* 0x001fe200078e00ff */
[----:B------:R-:W-:-:S03]  /*166e0*/  ISETP.GT.U32.OR P0, PT, R20, 0x3f, P0 ;  /* 0x0000003f1400780c */ /* 0x000fc60000704470 */
[----:B------:R-:W-:Y:S01]  /*166f0*/  IMAD.MOV.U32 R8, RZ, RZ, R0 ;  /* 0x000000ffff087224 */ /* 0x000fe200078e0000 */
[----:B-1----:R-:W-:Y:S02]  /*16700*/  @P1 SHF.R.U32.HI R8, RZ, R2, R3 ;  /* 0x00000002ff081219 */ /* 0x002fe40000011603 */
[----:B------:R-:W-:Y:S02]  /*16710*/  ISETP.GE.AND P1, PT, R11, UR4, PT ;  /* 0x000000040b007c0c */ /* 0x000fe4000bf26270 */
[----:B------:R-:W-:Y:S02]  /*16720*/  @P2 LOP3.LUT R22, R22, 0x40, RZ, 0xfc, !PT ;  /* 0x0000004016162812 */ /* 0x000fe400078efcff */
[----:B------:R-:W-:Y:S02]  /*16730*/  SEL R9, RZ, 0xffffffff, P2 ;  /* 0xffffffffff097807 */ /* 0x000fe40001000000 */
[----:B------:R-:W-:Y:S01]  /*16740*/  LOP3.LUT R22, R22, 0xffffff7f, RZ, 0xc0, !PT ;  /* 0xffffff7f16167812 */ /* 0x000fe200078ec0ff */
[----:B------:R-:W0:Y:S01]  /*16750*/  @!P0 LDC.64 R2, c[0x0][0x428] ;  /* 0x00010a00ff028b82 */ /* 0x000e220000000a00 */
[----:B--2---:R-:W-:-:S05]  /*16760*/  IMAD.SHL.U32 R21, R21, 0x8, RZ ;  /* 0x0000000815157824 */ /* 0x004fca00078e00ff */
[----:B------:R-:W-:-:S04]  /*16770*/  LOP3.LUT R21, R21, 0x38, RZ, 0xc0, !PT ;  /* 0x0000003815157812 */ /* 0x000fc800078ec0ff */
[C---:B------:R-:W-:Y:S02]  /*16780*/  LOP3.LUT R34, R21.reuse, 0x80, RZ, 0xfc, !PT ;  /* 0x0000008015227812 */ /* 0x040fe400078efcff */
[----:B------:R-:W-:Y:S02]  /*16790*/  LOP3.LUT R21, R21, 0xc0, RZ, 0xfc, !PT ;  /* 0x000000c015157812 */ /* 0x000fe400078efcff */
[----:B------:R-:W-:Y:S02]  /*167a0*/  @P1 LOP3.LUT R22, R22, 0x80, RZ, 0xfc, !PT ;  /* 0x0000008016161812 */ /* 0x000fe400078efcff */
[----:B------:R-:W-:Y:S01]  /*167b0*/  SEL R4, RZ, 0x1, P1 ;  /* 0x00000001ff047807 */ /* 0x000fe20000800000 */
[----:B------:R-:W-:Y:S01]  /*167c0*/  IMAD.SHL.U32 R9, R9, 0x2, RZ ;  /* 0x0000000209097824 */ /* 0x000fe200078e00ff */
[----:B------:R-:W-:Y:S02]  /*167d0*/  ISETP.GE.AND P1, PT, R21, UR4, PT ;  /* 0x0000000415007c0c */ /* 0x000fe4000bf26270 */
[----:B------:R-:W1:Y:S01]  /*167e0*/  S2R R21, SR_TID.X ;  /* 0x0000000000157919 */ /* 0x000e620000002100 */
[----:B------:R-:W-:-:S02]  /*167f0*/  ISETP.GE.AND P2, PT, R34, UR4, PT ;  /* 0x0000000422007c0c */ /* 0x000fc4000bf46270 */
[----:B------:R-:W-:Y:S02]  /*16800*/  LOP3.LUT R9, R9, 0x2, R4, 0xe2, !PT ;  /* 0x0000000209097812 */ /* 0x000fe400078ee204 */
[----:B------:R-:W2:Y:S01]  /*16810*/  @!P0 LDC.64 R4, c[0x0][0x418] ;  /* 0x00010600ff048b82 */ /* 0x000ea20000000a00 */
[----:B------:R-:W-:Y:S02]  /*16820*/  SEL R6, RZ, 0x4, P2 ;  /* 0x00000004ff067807 */ /* 0x000fe40001000000 */
[----:B------:R-:W-:Y:S02]  /*16830*/  SEL R7, RZ, 0x8, P1 ;  /* 0x00000008ff077807 */ /* 0x000fe40000800000 */
[----:B------:R-:W-:Y:S02]  /*16840*/  SHF.R.S32.HI R34, RZ, 0x1f, R30 ;  /* 0x0000001fff227819 */ /* 0x000fe4000001141e */
[----:B------:R-:W-:Y:S02]  /*16850*/  LOP3.LUT R9, R7, R9, R6, 0xfe, !PT ;  /* 0x0000000907097212 */ /* 0x000fe400078efe06 */
[----:B------:R-:W-:-:S02]  /*16860*/  @!P0 SHF.R.S32.HI R7, RZ, 0x1f, R8 ;  /* 0x0000001fff078819 */ /* 0x000fc40000011408 */
[----:B------:R-:W-:Y:S02]  /*16870*/  @!P0 MOV R6, R8 ;  /* 0x0000000800068202 */ /* 0x000fe40000000f00 */
[----:B------:R-:W-:-:S03]  /*16880*/  LOP3.LUT R22, R22, 0xffffffdf, RZ, 0xc0, !PT ;  /* 0xffffffdf16167812 */ /* 0x000fc600078ec0ff */
[----:B0-----:R-:W-:Y:S01]  /*16890*/  @!P0 IMAD.WIDE.U32 R6, R30, R2, R6 ;  /* 0x000000021e068225 */ /* 0x001fe200078e0006 */
[----:B------:R-:W-:-:S03]  /*168a0*/  @P2 LOP3.LUT R22, R22, 0x20, RZ, 0xfc, !PT ;  /* 0x0000002016162812 */ /* 0x000fc600078efcff */
[----:B------:R-:W-:Y:S01]  /*168b0*/  @!P0 IMAD R2, R34, R2, RZ ;  /* 0x0000000222028224 */ /* 0x000fe200078e02ff */
[----:B------:R-:W-:-:S03]  /*168c0*/  LOP3.LUT R22, R22, 0xffffffef, RZ, 0xc0, !PT ;  /* 0xffffffef16167812 */ /* 0x000fc600078ec0ff */
[----:B------:R-:W-:Y:S01]  /*168d0*/  @!P0 IMAD R3, R30, R3, R2 ;  /* 0x000000031e038224 */ /* 0x000fe200078e0202 */
        /* <DEDUP_REMOVED lines=13> */
[----:B------:R-:W-:Y:S02]  /*169b0*/  SEL R5, RZ, 0x20, P2 ;  /* 0x00000020ff057807 */ /* 0x000fe40001000000 */
[----:B------:R-:W-:Y:S02]  /*169c0*/  SEL R3, RZ, 0x40, P0 ;  /* 0x00000040ff037807 */ /* 0x000fe40000000000 */
[----:B------:R-:W-:-:S04]  /*169d0*/  LOP3.LUT R4, R5, R9, R4, 0xfe, !PT ;  /* 0x0000000905047212 */ /* 0x000fc800078efe04 */
[----:B------:R-:W-:Y:S01]  /*169e0*/  LOP3.LUT R6, R4, R3, RZ, 0xfc, !PT ;  /* 0x0000000304067212 */ /* 0x000fe200078efcff */
[----:B------:R-:W-:Y:S01]  /*169f0*/  IMAD.MOV R3, RZ, RZ, -R8 ;  /* 0x000000ffff037224 */ /* 0x000fe200078e0a08 */
[----:B------:R-:W-:-:S03]  /*16a00*/  LOP3.LUT R14, R21, 0x1c0, RZ, 0xfc, !PT ;  /* 0x000001c0150e7812 */ /* 0x000fc600078efcff */
[----:B------:R-:W-:Y:S01]  /*16a10*/  IMAD R0, R10, R3, R0 ;  /* 0x000000030a007224 */ /* 0x000fe200078e0200 */
[----:B------:R0:W-:Y:S01]  /*16a20*/  STL [R1+0x34], R6 ;  /* 0x0000340601007387 */ /* 0x0001e20000100800 */
[----:B------:R-:W-:-:S03]  /*16a30*/  LOP3.LUT R22, R22, 0xfffffff7, RZ, 0xc0, !PT ;  /* 0xfffffff716167812 */ /* 0x000fc600078ec0ff */
[----:B------:R0:W-:Y:S01]  /*16a40*/  STL [R1], R0 ;  /* 0x0000000001007387 */ /* 0x0001e20000100800 */
[----:B------:R-:W-:Y:S01]  /*16a50*/  ISETP.GE.AND P0, PT, R14, UR4, PT ;  /* 0x000000040e007c0c */ /* 0x000fe2000bf06270 */
[----:B------:R-:W-:Y:S01]  /*16a60*/  ULDC UR4, c[0x0][0x2f4] ;  /* 0x0000bd0000047ab9 */ /* 0x000fe20000000800 */
[----:B------:R-:W-:Y:S02]  /*16a70*/  @P3 LOP3.LUT R22, R22, 0x8, RZ, 0xfc, !PT ;  /* 0x0000000816163812 */ /* 0x000fe400078efcff */
[----:B------:R-:W-:Y:S02]  /*16a80*/  SEL R2, RZ, 0x80, P0 ;  /* 0x00000080ff027807 */ /* 0x000fe40000000000 */
[----:B------:R-:W-:Y:S02]  /*16a90*/  ISETP.GE.AND P0, PT, R11, UR4, PT ;  /* 0x000000040b007c0c */ /* 0x000fe4000bf06270 */
[----:B------:R-:W-:Y:S01]  /*16aa0*/  LOP3.LUT R22, R22, 0xfffffffb, RZ, 0xc0, !PT ;  /* 0xfffffffb16167812 */ /* 0x000fe200078ec0ff */
[----:B------:R-:W-:-:S03]  /*16ab0*/  UMOV UR5, 0xffffffff ;  /* 0xffffffff00057882 */ /* 0x000fc60000000000 */
[----:B------:R-:W-:-:S04]  /*16ac0*/  @P2 LOP3.LUT R22, R22, 0x4, RZ, 0xfc, !PT ;  /* 0x0000000416162812 */ /* 0x000fc800078efcff */
[----:B------:R-:W-:-:S04]  /*16ad0*/  LOP3.LUT R22, R22, 0xfffffffd, RZ, 0xc0, !PT ;  /* 0xfffffffd16167812 */ /* 0x000fc800078ec0ff */
[----:B------:R-:W-:Y:S01]  /*16ae0*/  @P0 LOP3.LUT R22, R22, 0x2, RZ, 0xfc, !PT ;  /* 0x0000000216160812 */ /* 0x000fe200078efcff */
[----:B0-----:R-:W-:Y:S06]  /*16af0*/  BRA.DIV UR5, `(.L_x_8128) ;  /* 0x0000004e05f07947 */ /* 0x001fec000b800000 */
.L_x_8242:
        /* <DEDUP_REMOVED lines=12> */
.L_x_8129:
[----:B------:R-:W0:Y:S01]  /*16bc0*/  S2R R0, SR_TID.X ;  /* 0x0000000000007919 */ /* 0x000e220000002100 */
[----:B------:R-:W-:Y:S01]  /*16bd0*/  BSSY B0, `(.L_x_8130) ;  /* 0x0000008000007945 */ /* 0x000fe20003800000 */
[----:B0-----:R-:W-:-:S04]  /*16be0*/  LOP3.LUT R0, R0, 0x7f, RZ, 0xc0, !PT ;  /* 0x0000007f00007812 */ /* 0x001fc800078ec0ff */
[----:B------:R-:W-:-:S04]  /*16bf0*/  SHF.R.U32.HI R0, RZ, 0x3, R0 ;  /* 0x00000003ff007819 */ /* 0x000fc80000011600 */
[----:B------:R-:W-:Y:S01]  /*16c00*/  IADD3 R27, -R0, R31, -R27 ;  /* 0x0000001f001b7210 */ /* 0x000fe20007ffe91b */
[----:B------:R-:W-:Y:S01]  /*16c10*/  IMAD R31, R25, 0x8, R23 ;  /* 0x00000008191f7824 */ /* 0x000fe200078e0217 */
[----:B------:R-:W-:-:S04]  /*16c20*/  SHF.L.U32 R0, R26, 0x1f, RZ ;  /* 0x0000001f1a007819 */ /* 0x000fc800000006ff */
[----:B------:R-:W0:Y:S02]  /*16c30*/  SYNCS.PHASECHK.TRANS64.TRYWAIT P0, [R31+URZ+0x28c40], R0 ;  /* 0x028c40001f0075a7 */ /* 0x000e24000800017f */
[----:B0-----:R-:W-:Y:S05]  /*16c40*/  @!P0 BRA `(.L_x_8131) ;  /* 0x0000004c00d08947 */ /* 0x001fea0003800000 */
.L_x_8243:
[----:B------:R-:W-:Y:S05]  /*16c50*/  BSYNC B0 ;  /* 0x0000000000007941 */ /* 0x000fea0003800000 */
.L_x_8130:
        /* <DEDUP_REMOVED lines=63> */
.L_x_8253:
[----:B------:R-:W-:-:S13]  /*17050*/  ISETP.GE.AND P0, PT, R27, 0x31, PT ;  /* 0x000000311b00780c */ /* 0x000fda0003f06270 */
[----:B01----:R-:W-:Y:S01]  /*17060*/  @P0 LEA R2, P1, R7, R0, 0x1 ;  /* 0x0000000007020211 */ /* 0x003fe200078208ff */
        /* <DEDUP_REMOVED lines=8> */
.L_x_8133:
        /* <DEDUP_REMOVED lines=11> */
.L_x_8134:
        /* <DEDUP_REMOVED lines=20> */
[----:B0-----:R-:W-:-:S04]  /*172e0*/  IMAD.WIDE.U32 R4, R4, UR4, RZ ;  /* 0x0000000404047c25 */ /* 0x001fc8000f8e00ff */
[----:B------:R-:W-:Y:S01]  /*172f0*/  IMAD.IADD R0, R5, 0x1, R0 ;  /* 0x0000000105007824 */ /* 0x000fe200078e0200 */
[----:B------:R0:W-:Y:S01]  /*17300*/  STL.64 [R1+0x18], R4 ;  /* 0x0000180401007387 */ /* 0x0001e20000100a00 */
[----:B--2---:R-:W-:-:S03]  /*17310*/  VIADD R2, R23, 0x20400 ;  /* 0x0002040017027836 */ /* 0x004fc60000000000 */
[----:B------:R0:W-:Y:S02]  /*17320*/  STL [R1+0x8], R0 ;  /* 0x0000080001007387 */ /* 0x0001e40000100800 */
[----:B------:R-:W-:-:S13]  /*17330*/  LOP3.LUT P0, RZ, R2, 0x3ff, RZ, 0xc0, !PT ;  /* 0x000003ff02ff7812 */ /* 0x000fda000780c0ff */
[----:B0-----:R-:W-:Y:S05]  /*17340*/  @!P0 BRA `(.L_x_8136) ;  /* 0x0000000000408947 */ /* 0x001fea0003800000 */
        /* <DEDUP_REMOVED lines=16> */
.L_x_8136:
[----:B------:R-:W-:Y:S05]  /*17450*/  BSYNC B6 ;  /* 0x0000000000067941 */ /* 0x000fea0003800000 */
.L_x_8135:
        /* <DEDUP_REMOVED lines=30> */
[----:B0-----:R-:W-:Y:S01]  /*17640*/  @P0 IMAD.HI.U32 R5, R0, R5, RZ ;  /* 0x0000000500050227 */ /* 0x001fe200078e00ff */
[----:B------:R-:W-:-:S04]  /*17650*/  MOV R4, R0 ;  /* 0x0000000000047202 */ /* 0x000fc80000000f00 */
        /* <DEDUP_REMOVED lines=48> */
[----:B0-----:R-:W-:Y:S02]  /*17960*/  IADD3 R4, R17, 0x20, RZ ;  /* 0x0000002011047810 */ /* 0x001fe40007ffe0ff */
[----:B------:R-:W0:Y:S02]  /*17970*/  SHFL.IDX PT, R5, R0, 0x2, 0x181f ;  /* 0x00581f0000057f89 */ /* 0x000e2400000e0000 */
[----:B------:R-:W-:Y:S02]  /*17980*/  ISETP.GE.AND P0, PT, R4, R3, PT ;  /* 0x000000030400720c */ /* 0x000fe40003f06270 */
[----:B------:R-:W-:Y:S04]  /*17990*/  SHFL.IDX PT, R0, R0, 0x3, 0x181f ;  /* 0x00781f0000007f89 */ /* 0x000fe800000e0000 */
[----:B------:R-:W1:Y:S07]  /*179a0*/  SHFL.IDX PT, R4, R2, 0x2, 0x181f ;  /* 0x00581f0002047f89 */ /* 0x000e6e00000e0000 */
[----:B0-----:R-:W-:-:S05]  /*179b0*/  @!P0 LEA R5, P2, R9, R5, 0x1 ;  /* 0x0000000509058211 */ /* 0x001fca00078408ff */
[----:B-1----:R-:W-:-:S05]  /*179c0*/  @!P0 IMAD.X R4, RZ, RZ, R4, P2 ;  /* 0x000000ffff048224 */ /* 0x002fca00010e0604 */
[----:B------:R-:W-:-:S04]  /*179d0*/  @!P0 LOP3.LUT R5, R5, R4, RZ, 0x3c, !PT ;  /* 0x0000000405058212 */ /* 0x000fc800078e3cff */
[----:B------:R-:W-:-:S04]  /*179e0*/  @!P0 LOP3.LUT R4, R5, R4, RZ, 0x3c, !PT ;  /* 0x0000000405048212 */ /* 0x000fc800078e3cff */
[----:B------:R-:W-:-:S05]  /*179f0*/  @!P0 LOP3.LUT R5, R5, R4, RZ, 0x3c, !PT ;  /* 0x0000000405058212 */ /* 0x000fca00078e3cff */
[----:B------:R0:W-:Y:S04]  /*17a00*/  @!P0 LDGSTS.E.BYPASS.LTC128B.128 [R8+0x21400], desc[UR40][R4.64], !P1 ;  /* 0x2140000004088fae */ /* 0x0001e8000c901d68 */
[----:B0-----:R0:W1:Y:S02]  /*17a10*/  SHFL.IDX PT, R4, R2, 0x3, 0x181f ;  /* 0x00781f0002047f89 */ /* 0x00106400000e0000 */
.L_x_8262:
        /* <DEDUP_REMOVED lines=10> */
.L_x_8138:
        /* <DEDUP_REMOVED lines=18> */
.L_x_8263:
[----:B------:R-:W-:Y:S05]  /*17be0*/  BSYNC B0 ;  /* 0x0000000000007941 */ /* 0x000fea0003800000 */
.L_x_8139:
[----:B------:R-:W-:-:S04]  /*17bf0*/  LOP3.LUT R2, R37, 0x2, RZ, 0xfc, !PT ;  /* 0x0000000225027812 */ /* 0x000fc800078efcff */
[----:B------:R-:W-:-:S13]  /*17c00*/  ISETP.NE.AND P0, PT, R2, 0x3, PT ;  /* 0x000000030200780c */ /* 0x000fda0003f05270 */
[----:B------:R-:W-:Y:S05]  /*17c10*/  @!P0 BRA `(.L_x_8141) ;  /* 0x0000000000048947 */ /* 0x000fea0003800000 */
[----:B------:R-:W-:Y:S01]  /*17c20*/  BPT.TRAP 0x1 ;  /* 0x000000040000795c */ /* 0x000fe20000300000 */
.L_x_8141:
[----:B0-----:R-:W-:Y:S01]  /*17c30*/  SHF.L.U32 R0, R26, 0x1f, RZ ;  /* 0x0000001f1a007819 */ /* 0x001fe200000006ff */
[----:B------:R-:W-:Y:S03]  /*17c40*/  BSSY B0, `(.L_x_8142) ;  /* 0x0000003000007945 */ /* 0x000fe60003800000 */
[----:B------:R-:W0:Y:S02]  /*17c50*/  SYNCS.PHASECHK.TRANS64.TRYWAIT P0, [R31+URZ+0x28c60], R0 ;  /* 0x028c60001f0075a7 */ /* 0x000e24000800017f */
[----:B0-----:R-:W-:Y:S05]  /*17c60*/  @!P0 BRA `(.L_x_8143) ;  /* 0x0000004800848947 */ /* 0x001fea0003800000 */
.L_x_8264:
[----:B------:R-:W-:Y:S05]  /*17c70*/  BSYNC B0 ;  /* 0x0000000000007941 */ /* 0x000fea0003800000 */
.L_x_8142:
        /* <DEDUP_REMOVED lines=9> */
[----:B---3--:R-:W-:Y:S01]  /*17d10*/  IMAD R0, R4, UR4, RZ ;  /* 0x0000000404007c24 */ /* 0x008fe2000f8e02ff */
[----:B------:R-:W-:Y:S01]  /*17d20*/  LEA R4, R25, R35, 0xf ;  /* 0x0000002319047211 */ /* 0x000fe200078e78ff */
        /* <DEDUP_REMOVED lines=101> */
.L_x_8274:
        /* <DEDUP_REMOVED lines=34> */
.L_x_8145:
        /* <DEDUP_REMOVED lines=11> */
.L_x_8146:
[----:B------:R-:W2:Y:S01]  /*18650*/  LDL R2, [R1+0x14] ;  /* 0x0000140001027983 */ /* 0x000ea20000100800 */
[----:B------:R1:W-:Y:S01]  /*18660*/  SYNCS.ARRIVE.TRANS64.A1T0 RZ, [R31+URZ+0x28c50], RZ ;  /* 0x028c50ff1fff79a7 */ /* 0x0003e2000810003f */
[----:B------:R-:W-:Y:S01]  /*18670*/  BSSY B0, `(.L_x_8147) ;  /* 0x00000f6000007945 */ /* 0x000fe20003800000 */
[----:B--2---:R-:W-:-:S13]  /*18680*/  ISETP.GE.AND P0, PT, R2, 0x2, PT ;  /* 0x000000020200780c */ /* 0x004fda0003f06270 */
[----:B-1----:R-:W-:Y:S05]  /*18690*/  @!P0 BRA `(.L_x_8148) ;  /* 0x0000000c00cc8947 */ /* 0x002fea0003800000 */
[----:B------:R-:W2:Y:S04]  /*186a0*/  LDL.LU R4, [R1+0x34] ;  /* 0x0000340001047983 */ /* 0x000ea80000300800 */
[----:B------:R-:W3:Y:S01]  /*186b0*/  LDL.LU R3, [R1+0xc] ;  /* 0x00000c0001037983 */ /* 0x000ee20000300800 */
[----:B------:R-:W-:Y:S02]  /*186c0*/  IADD3 R7, R2, -0x2, RZ ;  /* 0xfffffffe02077810 */ /* 0x000fe40007ffe0ff */
[----:B--2---:R-:W-:Y:S02]  /*186d0*/  LOP3.LUT R32, R4, 0x40, RZ, 0xc0, !PT ;  /* 0x0000004004207812 */ /* 0x004fe400078ec0ff */
[----:B---3--:R-:W-:Y:S02]  /*186e0*/  LOP3.LUT R31, R3, 0x80, RZ, 0xc0, !PT ;  /* 0x00000080031f7812 */ /* 0x008fe400078ec0ff */
[----:B------:R-:W-:-:S02]  /*186f0*/  SHF.R.U32.HI R32, RZ, 0x2, R32 ;  /* 0x00000002ff207819 */ /* 0x000fc40000011620 */
[----:B------:R-:W-:-:S07]  /*18700*/  SHF.R.U32.HI R31, RZ, 0x3, R31 ;  /* 0x00000003ff1f7819 */ /* 0x000fce000001161f */
.L_x_8161:
        /* <DEDUP_REMOVED lines=35> */
[----:B------:R-:W-:Y:S02]  /*18940*/  LOP3.LUT R26, R26, R2, RZ, 0x3c, !PT ;  /* 0x000000021a1a7212 */ /* 0x000fe400078e3cff */
[----:B------:R-:W-:Y:S01]  /*18950*/  MOV R2, R7 ;  /* 0x0000000700027202 */ /* 0x000fe20000000f00 */
[----:B------:R-:W-:Y:S01]  /*18960*/  VIADD R7, R7, 0xffffffff ;  /* 0xffffffff07077836 */ /* 0x000fe20000000000 */
[----:B------:R-:W-:-:S02]  /*18970*/  SEL R25, R25, RZ, P0 ;  /* 0x000000ff19197207 */ /* 0x000fc40000000000 */
[----:B------:R-:W-:Y:S01]  /*18980*/  ISETP.GT.AND P3, PT, R2, RZ, PT ;  /* 0x000000ff0200720c */ /* 0x000fe20003f64270 */
[----:B0-----:R-:W-:-:S12]  /*18990*/  @!P1 BRA `(.L_x_8149) ;  /* 0x0000000000049947 */ /* 0x001fd80003800000 */
[----:B------:R-:W-:Y:S01]  /*189a0*/  BPT.TRAP 0x1 ;  /* 0x000000040000795c */ /* 0x000fe20000300000 */
.L_x_8149:
[----:B------:R-:W-:Y:S01]  /*189b0*/  IMAD R6, R25, 0x8, R23 ;  /* 0x0000000819067824 */ /* 0x000fe200078e0217 */
[----:B------:R-:W-:Y:S01]  /*189c0*/  SHF.L.U32 R17, R26, 0x1f, RZ ;  /* 0x0000001f1a117819 */ /* 0x000fe200000006ff */
[----:B------:R-:W-:Y:S01]  /*189d0*/  BSSY B1, `(.L_x_8150) ;  /* 0x0000004000017945 */ /* 0x000fe20003800000 */
[----:B------:R-:W-:Y:S02]  /*189e0*/  SHF.R.S32.HI R9, RZ, 0x1f, R5 ;  /* 0x0000001fff097819 */ /* 0x000fe40000011405 */
[----:B------:R-:W0:Y:S02]  /*189f0*/  SYNCS.PHASECHK.TRANS64.TRYWAIT P0, [R6+URZ+0x28c40], R17 ;  /* 0x028c4011060075a7 */ /* 0x000e24000800017f */
[----:B0-----:R-:W-:Y:S05]  /*18a00*/  @!P0 BRA `(.L_x_8151) ;  /* 0x00000044005c8947 */ /* 0x001fea0003800000 */
.L_x_8275:
[----:B------:R-:W-:Y:S05]  /*18a10*/  BSYNC B1 ;  /* 0x0000000000017941 */ /* 0x000fea0003800000 */
.L_x_8150:
        /* <DEDUP_REMOVED lines=32> */
[----:B-1----:R-:W-:-:S04]  /*18c20*/  IADD3 R2, P0, R2, R0, RZ ;  /* 0x0000000002027210 */ /* 0x002fc80007f1e0ff */
[----:B--2---:R-:W-:-:S05]  /*18c30*/  IADD3.X R3, RZ, R3, RZ, P0, !PT ;  /* 0x00000003ff037210 */ /* 0x004fca00007fe4ff */
        /* <DEDUP_REMOVED lines=8> */
.L_x_8285:
        /* <DEDUP_REMOVED lines=8> */
.L_x_8153:
        /* <DEDUP_REMOVED lines=11> */
.L_x_8154:
[----:B------:R2:W-:Y:S01]  /*18df0*/  SYNCS.ARRIVE.TRANS64.A1T0 RZ, [R6+URZ+0x28c30], RZ ;  /* 0x028c30ff06ff79a7 */ /* 0x0005e2000810003f */
[----:B------:R-:W-:Y:S05]  /*18e00*/  @!P2 BRA `(.L_x_8155) ;  /* 0x000000000004a947 */ /* 0x000fea0003800000 */
[----:B------:R-:W-:Y:S01]  /*18e10*/  BPT.TRAP 0x1 ;  /* 0x000000040000795c */ /* 0x000fe20000300000 */
.L_x_8155:
[----:B------:R-:W3:Y:S01]  /*18e20*/  SYNCS.PHASECHK.TRANS64.TRYWAIT P0, [R6+URZ+0x28c60], R17 ;  /* 0x028c6011060075a7 */ /* 0x000ee2000800017f */
[----:B------:R-:W-:Y:S04]  /*18e30*/  BSSY B1, `(.L_x_8156) ;  /* 0x0000002000017945 */ /* 0x000fe80003800000 */
[----:B---3--:R-:W-:Y:S05]  /*18e40*/  @!P0 BRA `(.L_x_8157) ;  /* 0x00000044007c8947 */ /* 0x008fea0003800000 */
.L_x_8286:
[----:B------:R-:W-:Y:S05]  /*18e50*/  BSYNC B1 ;  /* 0x0000000000017941 */ /* 0x000fea0003800000 */
.L_x_8156:
        /* <DEDUP_REMOVED lines=52> */
[----:B------:R-:W-:Y:S04]  /*191a0*/  LDGSTS.E.BYPASS.LTC128B.128 [R17+0xc400], desc[UR40][R2.64+0x300], P0 ;  /* 0x0c40030002117fae */ /* 0x000fe80008101d68 */
[----:B------:R-:W0:Y:S04]  /*191b0*/  SHFL.IDX PT, R14, R9, 0x2, 0x181f ;  /* 0x00581f00090e7f89 */ /* 0x000e2800000e0000 */
[----:B------:R0:W-:Y:S04]  /*191c0*/  LDGSTS.E.BYPASS.LTC128B.128 [R17+0xe400], desc[UR40][R2.64+0x380], P1 ;  /* 0x0e40038002117fae */ /* 0x0001e80008901d68 */
[----:B------:R3:W-:Y:S01]  /*191d0*/  LDGSTS.E.BYPASS.LTC128B.128 [R17+0xc00], desc[UR40][R4.64], !P3 ;  /* 0x00c0000004117fae */ /* 0x0007e2000d901d68 */
[----:B------:R-:W-:-:S02]  /*191e0*/  LOP3.LUT P3, RZ, R22, 0x8000, RZ, 0xc0, !PT ;  /* 0x0000800016ff7812 */ /* 0x000fc4000786c0ff */
[----:B------:R-:W-:Y:S01]  /*191f0*/  LOP3.LUT R22, R22, 0xffffbfff, RZ, 0xc0, !PT ;  /* 0xffffbfff16167812 */ /* 0x000fe200078ec0ff */
[----:B------:R3:W-:Y:S10]  /*19200*/  LDGSTS.E.BYPASS.LTC128B.128 [R17+0x2c00], desc[UR40][R4.64+0x80], !P2 ;  /* 0x02c0008004117fae */ /* 0x0007f4000d101d68 */
[----:B------:R-:W-:Y:S01]  /*19210*/  @P3 LOP3.LUT R22, R22, 0x4000, RZ, 0xfc, !PT ;  /* 0x0000400016163812 */ /* 0x000fe200078efcff */
[----:B------:R3:W-:Y:S01]  /*19220*/  LDGSTS.E.BYPASS.LTC128B.128 [R17+0x4c00], desc[UR40][R4.64+0x100], !P3 ;  /* 0x04c0010004117fae */ /* 0x0007e2000d901d68 */
[----:B0-----:R-:W-:-:S02]  /*19230*/  IADD3 R2, P2, R14, R0, RZ ;  /* 0x000000000e027210 */ /* 0x001fc40007f5e0ff */
[C---:B------:R-:W-:Y:S01]  /*19240*/  LOP3.LUT P3, RZ, R22.reuse, 0x80, RZ, 0xc0, !PT ;  /* 0x0000008016ff7812 */ /* 0x040fe2000786c0ff */
[----:B------:R3:W-:Y:S01]  /*19250*/  LDGSTS.E.BYPASS.LTC128B.128 [R17+0x6c00], desc[UR40][R4.64+0x180], !P6 ;  /* 0x06c0018004117fae */ /* 0x0007e2000f101d68 */
[----:B------:R-:W-:Y:S02]  /*19260*/  IADD3.X R3, RZ, R8, RZ, P2, !PT ;  /* 0x00000008ff037210 */ /* 0x000fe400017fe4ff */
[C---:B------:R-:W-:Y:S01]  /*19270*/  LOP3.LUT P2, RZ, R22.reuse, 0x40, RZ, 0xc0, !PT ;  /* 0x0000004016ff7812 */ /* 0x040fe2000784c0ff */
        /* <DEDUP_REMOVED lines=15> */
.L_x_8296:
        /* <DEDUP_REMOVED lines=25> */
.L_x_8159:
        /* <DEDUP_REMOVED lines=11> */
.L_x_8160:
[----:B------:R3:W-:Y:S01]  /*195b0*/  SYNCS.ARRIVE.TRANS64.A1T0 RZ, [R6+URZ+0x28c50], RZ ;  /* 0x028c50ff06ff79a7 */ /* 0x0007e2000810003f */
[----:B------:R-:W-:Y:S05]  /*195c0*/  @P3 BRA `(.L_x_8161) ;  /* 0xfffffff000503947 */ /* 0x000fea000383ffff */
.L_x_8148:
[----:B------:R-:W-:Y:S05]  /*195d0*/  BSYNC B0 ;  /* 0x0000000000007941 */ /* 0x000fea0003800000 */
.L_x_8147:
        /* <DEDUP_REMOVED lines=21> */
.L_x_8163:
[----:B------:R-:W-:Y:S05]  /*19730*/  BSYNC B0 ;  /* 0x0000000000007941 */ /* 0x000fea0003800000 */
.L_x_8162:
[----:B------:R-:W-:-:S07]  /*19740*/  SEL R25, R25, RZ, P0 ;  /* 0x000000ff19197207 */ /* 0x000fce0000000000 */
.L_x_8122:
[----:B------:R-:W-:Y:S05]  /*19750*/  BSYNC B7 ;  /* 0x0000000000077941 */ /* 0x000fea0003800000 */
.L_x_8120:
        /* <DEDUP_REMOVED lines=11> */
.L_x_8164:
        /* <DEDUP_REMOVED lines=23> */
[----:B------:R-:W0:Y:S02]  /*19980*/  SHFL.UP PT, R14, R4, 0x2, RZ ;  /* 0x04400000040e7989 */ /* 0x000e2400000e00ff */
[----:B0-----:R-:W-:-:S05]  /*19990*/  SEL R5, R14, RZ, P2 ;  /* 0x000000ff0e057207 */ /* 0x001fca0001000000 */
[----:B------:R-:W-:-:S05]  /*199a0*/  IMAD.IADD R5, R4, 0x1, R5 ;  /* 0x0000000104057824 */ /* 0x000fca00078e0205 */
[----:B------:R-:W2:Y:S02]  /*199b0*/  SHFL.UP PT, R14, R5, 0x4, RZ ;  /* 0x04800000050e7989 */ /* 0x000ea400000e00ff */
[----:B--23--:R-:W-:-:S04]  /*199c0*/  SEL R6, R14, RZ, P3 ;  /* 0x000000ff0e067207 */ /* 0x00cfc80001800000 */
        /* <DEDUP_REMOVED lines=8> */
.L_x_8306:
[----:B------:R-:W-:Y:S02]  /*19a50*/  ULDC UR4, c[0x0][0xc38] ;  /* 0x00030e0000047ab9 */ /* 0x000fe40000000800 */
[----:B------:R-:W-:-:S04]  /*19a60*/  IMAD.U32 R4, RZ, RZ, UR4 ;  /* 0x00000004ff047e24 */ /* 0x000fc8000f8e00ff */
[----:B--2---:R-:W-:-:S04]  /*19a70*/  IMAD R5, R14, R4, RZ ;  /* 0x000000040e057224 */ /* 0x004fc800078e02ff */
[----:B------:R-:W-:-:S05]  /*19a80*/  IMAD.IADD R16, R16, 0x1, R5 ;  /* 0x0000000110107824 */ /* 0x000fca00078e0205 */
[----:B------:R-:W-:-:S13]  /*19a90*/  ISETP.GT.AND P6, PT, R16, R0, PT ;  /* 0x000000001000720c */ /* 0x000fda0003fc4270 */
[----:B------:R-:W-:Y:S05]  /*19aa0*/  @P6 BRA `(.L_x_8167) ;  /* 0x00000000009c6947 */ /* 0x000fea0003800000 */
.L_x_8172:
[----:B------:R-:W2:Y:S01]  /*19ab0*/  LDC R4, c[0x0][0xc3c] ;  /* 0x00030f00ff047b82 */ /* 0x000ea20000000800 */
[----:B------:R-:W-:-:S05]  /*19ac0*/  VIADD R19, R19, 0x1f ;  /* 0x0000001f13137836 */ /* 0x000fca0000000000 */
[----:B--2---:R-:W-:-:S13]  /*19ad0*/  ISETP.GE.AND P6, PT, R19, R4, PT ;  /* 0x000000041300720c */ /* 0x004fda0003fc6270 */
[----:B------:R-:W-:Y:S05]  /*19ae0*/  @P6 BRA `(.L_x_8168) ;  /* 0x0000000400d06947 */ /* 0x000fea0003800000 */
[----:B------:R-:W2:Y:S01]  /*19af0*/  S2R R2, SR_TID.X ;  /* 0x0000000000027919 */ /* 0x000ea20000002100 */
[----:B------:R-:W-:Y:S01]  /*19b00*/  BSSY B0, `(.L_x_8169) ;  /* 0x0000009000007945 */ /* 0x000fe20003800000 */
[----:B--2---:R-:W-:-:S05]  /*19b10*/  LOP3.LUT R2, R2, 0x1f, RZ, 0xc0, !PT ;  /* 0x0000001f02027812 */ /* 0x004fca00078ec0ff */
[----:B------:R-:W-:Y:S02]  /*19b20*/  IMAD.IADD R5, R19, 0x1, R2 ;  /* 0x0000000113057824 */ /* 0x000fe400078e0202 */
[----:B------:R-:W-:-:S03]  /*19b30*/  IMAD.MOV.U32 R2, RZ, RZ, RZ ;  /* 0x000000ffff027224 */ /* 0x000fc600078e00ff */
[----:B------:R-:W-:-:S13]  /*19b40*/  ISETP.GE.OR P6, PT, R5, R4, !P0 ;  /* 0x000000040500720c */ /* 0x000fda00047c6670 */
[----:B------:R-:W-:Y:S05]  /*19b50*/  @P6 BRA `(.L_x_8170) ;  /* 0x00000000000c6947 */ /* 0x000fea0003800000 */
[----:B0-----:R-:W0:Y:S02]  /*19b60*/  LDC.64 R2, c[0x0][0xc80] ;  /* 0x00032000ff027b82 */ /* 0x001e240000000a00 */
[----:B0-----:R-:W-:-:S06]  /*19b70*/  IMAD.WIDE R2, R5, 0x4, R2 ;  /* 0x0000000405027825 */ /* 0x001fcc00078e0202 */
[----:B------:R2:W5:Y:S02]  /*19b80*/  LDG.E R2, desc[UR40][R2.64] ;  /* 0x0000002802027981 */ /* 0x000564000c1e1900 */
.L_x_8170:
[----:B------:R-:W-:Y:S05]  /*19b90*/  BSYNC B0 ;  /* 0x0000000000007941 */ /* 0x000fea0003800000 */
.L_x_8169:
[----:B------:R-:W-:-:S03]  /*19ba0*/  UMOV UR4, 0xffffffff ;  /* 0xffffffff00047882 */ /* 0x000fc60000000000 */
[----:B------:R-:W-:Y:S05]  /*19bb0*/  BRA.DIV UR4, `(.L_x_8171) ;  /* 0x0000004604347947 */ /* 0x000fea000b800000 */
[----:B-----5:R-:W3:Y:S02]  /*19bc0*/  SHFL.UP PT, R14, R2, 0x1, RZ ;  /* 0x04200000020e7989 */ /* 0x020ee400000e00ff */
[----:B---3--:R-:W-:-:S05]  /*19bd0*/  SEL R13, R14, RZ, P1 ;  /* 0x000000ff0e0d7207 */ /* 0x008fca0000800000 */
[----:B------:R-:W-:-:S05]  /*19be0*/  IMAD.IADD R13, R2, 0x1, R13 ;  /* 0x00000001020d7824 */ /* 0x000fca00078e020d */
[----:B------:R-:W3:Y:S02]  /*19bf0*/  SHFL.UP PT, R14, R13, 0x2, RZ ;  /* 0x044000000d0e7989 */ /* 0x000ee400000e00ff */
[----:B---3--:R-:W-:-:S04]  /*19c00*/  SEL R14, R14, RZ, P2 ;  /* 0x000000ff0e0e7207 */ /* 0x008fc80001000000 */
[----:B0-2---:R-:W-:-:S05]  /*19c10*/  IADD3 R3, R13, R14, RZ ;  /* 0x0000000e0d037210 */ /* 0x005fca0007ffe0ff */
        /* <DEDUP_REMOVED lines=10> */
.L_x_8314:
[----:B------:R-:W-:Y:S02]  /*19cc0*/  ULDC UR4, c[0x0][0xc38] ;  /* 0x00030e0000047ab9 */ /* 0x000fe40000000800 */
[----:B------:R-:W-:-:S04]  /*19cd0*/  IMAD.U32 R4, RZ, RZ, UR4 ;  /* 0x00000004ff047e24 */ /* 0x000fc8000f8e00ff */
[----:B--2---:R-:W-:-:S04]  /*19ce0*/  IMAD R5, R14, R4, RZ ;  /* 0x000000040e057224 */ /* 0x004fc800078e02ff */
[----:B------:R-:W-:-:S05]  /*19cf0*/  IMAD.IADD R16, R5, 0x1, R16 ;  /* 0x0000000105107824 */ /* 0x000fca00078e0210 */
[----:B------:R-:W-:-:S13]  /*19d00*/  ISETP.GT.AND P6, PT, R16, R0, PT ;  /* 0x000000001000720c */ /* 0x000fda0003fc4270 */
[----:B------:R-:W-:Y:S05]  /*19d10*/  @!P6 BRA `(.L_x_8172) ;  /* 0xfffffffc0064e947 */ /* 0x000fea000383ffff */
.L_x_8167:
        /* <DEDUP_REMOVED lines=8> */
.L_x_8318:
[----:B------:R-:W-:Y:S01]  /*19da0*/  ISETP.NE.AND P0, PT, R6, RZ, PT ;  /* 0x000000ff0600720c */ /* 0x000fe20003f05270 */
[----:B------:R-:W-:-:S12]  /*19db0*/  IMAD.MOV.U32 R6, RZ, RZ, RZ ;  /* 0x000000ffff067224 */ /* 0x000fd800078e00ff */
[----:B------:R-:W-:Y:S05]  /*19dc0*/  @!P0 BRA `(.L_x_8174) ;  /* 0x0000000000108947 */ /* 0x000fea0003800000 */
[----:B------:R-:W-:Y:S01]  /*19dd0*/  UMOV UR4, 0xffffffff ;  /* 0xffffffff00047882 */ /* 0x000fe20000000000 */
[----:B------:R-:W-:Y:S02]  /*19de0*/  VIADD R12, R5, 0xffffffff ;  /* 0xffffffff050c7836 */ /* 0x000fe40000000000 */
[----:B------:R-:W-:Y:S05]  /*19df0*/  BRA.DIV UR4, `(.L_x_8175) ;  /* 0x0000004604a87947 */ /* 0x000fea000b800000 */
[----:B------:R4:W0:Y:S02]  /*19e00*/  SHFL.IDX PT, R6, R3, R12, 0x1f ;  /* 0x00001f0c03067589 */ /* 0x00082400000e0000 */
.L_x_8174:
[----:B0-2-4-:R-:W0:Y:S01]  /*19e10*/  LDC.64 R2, c[0x0][0xc90] ;  /* 0x00032400ff027b82 */ /* 0x015e220000000a00 */
[----:B------:R-:W-:-:S05]  /*19e20*/  IADD3 R19, R5, R19, RZ ;  /* 0x0000001305137210 */ /* 0x000fca0007ffe0ff */
[----:B0-----:R-:W-:-:S05]  /*19e30*/  IMAD.WIDE R2, R19, 0x4, R2 ;  /* 0x0000000413027825 */ /* 0x001fca00078e0202 */
[----:B------:R0:W3:Y:S01]  /*19e40*/  LDG.E R7, desc[UR40][R2.64] ;  /* 0x0000002802077981 */ /* 0x0000e2000c1e1900 */
[----:B------:R-:W-:-:S04]  /*19e50*/  IMAD R16, R6, R4, R16 ;  /* 0x0000000406107224 */ /* 0x000fc800078e0210 */
[----:B------:R-:W-:Y:S02]  /*19e60*/  IMAD.IADD R0, R0, 0x1, -R16 ;  /* 0x0000000100007824 */ /* 0x000fe400078e0a10 */
[----:B0-----:R-:W-:Y:S02]  /*19e70*/  IMAD.MOV.U32 R2, RZ, RZ, RZ ;  /* 0x000000ffff027224 */ /* 0x001fe400078e00ff */
[----:B---3--:R-:W-:-:S05]  /*19e80*/  IMAD R5, R17, R7, RZ ;  /* 0x0000000711057224 */ /* 0x008fca00078e02ff */
[-C--:B------:R-:W-:Y:S02]  /*19e90*/  IABS R8, R5.reuse ;  /* 0x0000000500087213 */ /* 0x080fe40000000000 */
[----:B------:R-:W-:Y:S02]  /*19ea0*/  IABS R6, R5 ;  /* 0x0000000500067213 */ /* 0x000fe40000000000 */
[----:B-1----:R-:W0:Y:S03]  /*19eb0*/  I2F.RP R9, R8 ;  /* 0x0000000800097306 */ /* 0x002e260000209400 */
[----:B------:R-:W-:-:S05]  /*19ec0*/  IMAD.MOV R6, RZ, RZ, -R6 ;  /* 0x000000ffff067224 */ /* 0x000fca00078e0a06 */
[----:B0-----:R-:W0:Y:S02]  /*19ed0*/  MUFU.RCP R9, R9 ;  /* 0x0000000900097308 */ /* 0x001e240000001000 */
[----:B0-----:R-:W-:-:S06]  /*19ee0*/  VIADD R10, R9, 0xffffffe ;  /* 0x0ffffffe090a7836 */ /* 0x001fcc0000000000 */
[----:B------:R-:W0:Y:S02]  /*19ef0*/  F2I.FTZ.U32.TRUNC.NTZ R3, R10 ;  /* 0x0000000a00037305 */ /* 0x000e24000021f000 */
        /* <DEDUP_REMOVED lines=14> */
[----:B------:R-:W-:Y:S02]  /*19fe0*/  @!P2 IADD3 R2, -R2, RZ, RZ ;  /* 0x000000ff0202a210 */ /* 0x000fe40007ffe1ff */
[----:B------:R-:W-:-:S05]  /*19ff0*/  @!P1 LOP3.LUT R2, RZ, R5, RZ, 0x33, !PT ;  /* 0x00000005ff029212 */ /* 0x000fca00078e33ff */
[----:B------:R-:W-:Y:S02]  /*1a000*/  IMAD R6, R7, R2, RZ ;  /* 0x0000000207067224 */ /* 0x000fe400078e02ff */
[----:B------:R-:W-:Y:S02]  /*1a010*/  IMAD.MOV R2, RZ, RZ, -R2 ;  /* 0x000000ffff027224 */ /* 0x000fe400078e0a02 */
[----:B------:R-:W-:Y:S02]  /*1a020*/  IMAD.MOV R3, RZ, RZ, -R6 ;  /* 0x000000ffff037224 */ /* 0x000fe400078e0a06 */
[----:B------:R-:W-:Y:S02]  /*1a030*/  IMAD R5, R5, R2, R0 ;  /* 0x0000000205057224 */ /* 0x000fe400078e0200 */
[----:B------:R-:W-:Y:S01]  /*1a040*/  IMAD.MOV.U32 R2, RZ, RZ, RZ ;  /* 0x000000ffff027224 */ /* 0x000fe200078e00ff */
[----:B------:R-:W-:-:S04]  /*1a050*/  VIADDMNMX R4, R3, R4, R7, PT ;  /* 0x0000000403047246 */ /* 0x000fc80003800107 */
[----:B------:R-:W-:-:S04]  /*1a060*/  IABS R7, R4 ;  /* 0x0000000400077213 */ /* 0x000fc80000000000 */
[----:B------:R-:W0:Y:S08]  /*1a070*/  I2F.RP R8, R7 ;  /* 0x0000000700087306 */ /* 0x000e300000209400 */
[----:B0-----:R-:W0:Y:S02]  /*1a080*/  MUFU.RCP R8, R8 ;  /* 0x0000000800087308 */ /* 0x001e240000001000 */
[----:B0-----:R-:W-:-:S06]  /*1a090*/  VIADD R3, R8, 0xffffffe ;  /* 0x0ffffffe08037836 */ /* 0x001fcc0000000000 */
[----:B------:R-:W0:Y:S02]  /*1a0a0*/  F2I.FTZ.U32.TRUNC.NTZ R3, R3 ;  /* 0x0000000300037305 */ /* 0x000e24000021f000 */
[----:B0-----:R-:W-:-:S04]  /*1a0b0*/  IMAD.MOV R0, RZ, RZ, -R3 ;  /* 0x000000ffff007224 */ /* 0x001fc800078e0a03 */
[----:B------:R-:W-:Y:S01]  /*1a0c0*/  IMAD R9, R0, R7, RZ ;  /* 0x0000000700097224 */ /* 0x000fe200078e02ff */
[----:B------:R-:W-:-:S03]  /*1a0d0*/  IABS R0, R4 ;  /* 0x0000000400007213 */ /* 0x000fc60000000000 */
[----:B------:R-:W-:Y:S01]  /*1a0e0*/  IMAD.HI.U32 R2, R3, R9, R2 ;  /* 0x0000000903027227 */ /* 0x000fe200078e0002 */
[----:B------:R-:W-:-:S03]  /*1a0f0*/  IABS R9, R5 ;  /* 0x0000000500097213 */ /* 0x000fc60000000000 */
        /* <DEDUP_REMOVED lines=8> */
[C---:B------:R-:W-:Y:S01]  /*1a180*/  LOP3.LUT R0, R5.reuse, R4, RZ, 0x3c, !PT ;  /* 0x0000000405007212 */ /* 0x040fe200078e3cff */
[----:B------:R-:W-:-:S03]  /*1a190*/  IMAD.IADD R5, R5, 0x1, R6 ;  /* 0x0000000105057824 */ /* 0x000fc600078e0206 */
[----:B------:R-:W-:-:S07]  /*1a1a0*/  ISETP.GE.AND P2, PT, R0, RZ, PT ;  /* 0x000000ff0000720c */ /* 0x000fce0003f46270 */
[----:B------:R-:W-:-:S06]  /*1a1b0*/  @P0 IADD3 R2, R2, 0x1, RZ ;  /* 0x0000000102020810 */ /* 0x000fcc0007ffe0ff */
[----:B------:R-:W-:Y:S01]  /*1a1c0*/  @!P2 IMAD.MOV R2, RZ, RZ, -R2 ;  /* 0x000000ffff02a224 */ /* 0x000fe200078e0a02 */
[----:B------:R-:W-:Y:S01]  /*1a1d0*/  @!P1 LOP3.LUT R2, RZ, R4, RZ, 0x33, !PT ;  /* 0x00000004ff029212 */ /* 0x000fe200078e33ff */
[----:B------:R-:W-:-:S04]  /*1a1e0*/  IMAD.MOV R4, RZ, RZ, -R4 ;  /* 0x000000ffff047224 */ /* 0x000fc800078e0a04 */
[----:B------:R-:W-:Y:S01]  /*1a1f0*/  IMAD R18, R2, R4, R5 ;  /* 0x0000000402127224 */ /* 0x000fe200078e0205 */
[----:B------:R-:W-:-:S05]  /*1a200*/  LOP3.LUT R2, RZ, R2, RZ, 0x33, !PT ;  /* 0x00000002ff027212 */ /* 0x000fca00078e33ff */
[----:B------:R-:W-:Y:S01]  /*1a210*/  IMAD.IADD R17, R17, 0x1, R2 ;  /* 0x0000000111117824 */ /* 0x000fe200078e0202 */
[----:B------:R-:W-:Y:S06]  /*1a220*/  BRA `(.L_x_8176) ;  /* 0x00000000001c7947 */ /* 0x000fec0003800000 */
.L_x_8168:
[----:B------:R-:W-:Y:S01]  /*1a230*/  UMOV UR4, URZ ;  /* 0x0000003f00047c82 */ /* 0x000fe20008000000 */
[----:B------:R-:W-:Y:S01]  /*1a240*/  UMOV UR5, URZ ;  /* 0x0000003f00057c82 */ /* 0x000fe20008000000 */
[----:B------:R-:W-:Y:S01]  /*1a250*/  ULDC UR6, c[0x0][0xc3c] ;  /* 0x00030f0000067ab9 */ /* 0x000fe20000000800 */
[----:B------:R-:W-:Y:S02]  /*1a260*/  IMAD.MOV.U32 R16, RZ, RZ, R0 ;  /* 0x000000ffff107224 */ /* 0x000fe400078e0000 */
[----:B------:R-:W-:Y:S02]  /*1a270*/  IMAD.U32 R17, RZ, RZ, UR4 ;  /* 0x00000004ff117e24 */ /* 0x000fe4000f8e00ff */
[----:B------:R-:W-:Y:S02]  /*1a280*/  IMAD.U32 R18, RZ, RZ, UR5 ;  /* 0x00000005ff127e24 */ /* 0x000fe4000f8e00ff */
[----:B------:R-:W-:-:S07]  /*1a290*/  IMAD.U32 R19, RZ, RZ, UR6 ;  /* 0x00000006ff137e24 */ /* 0x000fce000f8e00ff */
.L_x_8176:
        /* <DEDUP_REMOVED lines=10> */
.L_x_8165:
[----:B------:R-:W-:Y:S02]  /*1a340*/  ULDC UR4, c[0x0][0xc3c] ;  /* 0x00030f0000047ab9 */ /* 0x000fe40000000800 */
[----:B0-----:R-:W-:-:S13]  /*1a350*/  ISETP.GE.AND P0, PT, R19, UR4, PT ;  /* 0x0000000413007c0c */ /* 0x001fda000bf06270 */
[----:B------:R-:W-:Y:S05]  /*1a360*/  @!P0 BRA `(.L_x_8177) ;  /* 0xffffff9800b08947 */ /* 0x000fea000383ffff */
[----:B------:R-:W-:Y:S05]  /*1a370*/  BSYNC B8 ;  /* 0x0000000000087941 */ /* 0x000fea0003800000 */
.L_x_8070:
[----:B------:R-:W5:Y:S01]  /*1a380*/  LDL.LU R0, [R1+0x20] ;  /* 0x0000200001007983 */ /* 0x000f620000300800 */
[----:B------:R-:W-:Y:S01]  /*1a390*/  BSSY B0, `(.L_x_8178) ;  /* 0x000000b000007945 */ /* 0x000fe20003800000 */
[----:B------:R-:W1:Y:S01]  /*1a3a0*/  S2R R5, SR_CgaCtaId ;  /* 0x0000000000057919 */ /* 0x000e620000008800 */
[----:B-----5:R-:W-:-:S04]  /*1a3b0*/  IADD3 R0, R0, 0x1, RZ ;  /* 0x0000000100007810 */ /* 0x020fc80007ffe0ff */
        /* <DEDUP_REMOVED lines=8> */
.L_x_8321:
[----:B------:R-:W-:Y:S05]  /*1a440*/  BSYNC B0 ;  /* 0x0000000000007941 */ /* 0x000fea0003800000 */
.L_x_8178:
[----:B------:R-:W-:-:S03]  /*1a450*/  UMOV UR4, 0xffffffff ;  /* 0xffffffff00047882 */ /* 0x000fc60000000000 */
[----:B------:R-:W-:Y:S05]  /*1a460*/  BRA.DIV UR4, `(.L_x_8180) ;  /* 0x0000004204487947 */ /* 0x000fea000b800000 */
[----:B0-----:R-:W0:Y:S02]  /*1a470*/  S2R R0, SR_TID.X ;  /* 0x0000000000007919 */ /* 0x001e240000002100 */
[----:B0-----:R-:W-:-:S04]  /*1a480*/  SHF.R.U32.HI R0, RZ, 0x5, R0 ;  /* 0x00000005ff007819 */ /* 0x001fc80000011600 */
[----:B------:R-:W-:-:S05]  /*1a490*/  LOP3.LUT R0, R0, 0x3, RZ, 0xc0, !PT ;  /* 0x0000000300007812 */ /* 0x000fca00078ec0ff */
[----:B------:R0:W1:Y:S02]  /*1a4a0*/  SHFL.IDX PT, R14, R0, RZ, 0x1f ;  /* 0x00001fff000e7589 */ /* 0x00006400000e0000 */
.L_x_8324:
[----:B-1----:R-:W-:-:S13]  /*1a4b0*/  ISETP.NE.AND P0, PT, R14, RZ, PT ;  /* 0x000000ff0e00720c */ /* 0x002fda0003f05270 */
[----:B------:R-:W-:Y:S05]  /*1a4c0*/  @P0 BRA `(.L_x_7913) ;  /* 0x0000000000840947 */ /* 0x000fea0003800000 */
[----:B------:R-:W-:-:S03]  /*1a4d0*/  UMOV UR4, 0xffffffff ;  /* 0xffffffff00047882 */ /* 0x000fc60000000000 */
[----:B------:R-:W-:Y:S05]  /*1a4e0*/  BRA.DIV UR4, `(.L_x_8181) ;  /* 0x00000042045c7947 */ /* 0x000fea000b800000 */
[----:B------:R-:W-:-:S13]  /*1a4f0*/  ELECT P6, URZ, PT ;  /* 0x00000000003f782f */ /* 0x000fda00038c0000 */
.L_x_8327:
[----:B------:R-:W-:Y:S05]  /*1a500*/  @!P6 BRA `(.L_x_7913) ;  /* 0x000000000074e947 */ /* 0x000fea0003800000 */
[----:B------:R-:W-:-:S04]  /*1a510*/  LOP3.LUT R37, R37, 0x2, RZ, 0xfc, !PT ;  /* 0x0000000225257812 */ /* 0x000fc800078efcff */
[----:B------:R-:W-:-:S13]  /*1a520*/  ISETP.NE.AND P0, PT, R37, 0x3, PT ;  /* 0x000000032500780c */ /* 0x000fda0003f05270 */
[----:B------:R-:W-:Y:S05]  /*1a530*/  @!P0 BRA `(.L_x_8182) ;  /* 0x0000000000048947 */ /* 0x000fea0003800000 */
[----:B------:R-:W-:Y:S01]  /*1a540*/  BPT.TRAP 0x1 ;  /* 0x000000040000795c */ /* 0x000fe20000300000 */
.L_x_8182:
[C---:B------:R-:W-:Y:S01]  /*1a550*/  IMAD R5, R25.reuse, 0x8, R4 ;  /* 0x0000000819057824 */ /* 0x040fe200078e0204 */
[----:B0-----:R-:W-:Y:S01]  /*1a560*/  SHF.L.U32 R0, R26, 0x1f, RZ ;  /* 0x0000001f1a007819 */ /* 0x001fe200000006ff */
[----:B------:R-:W-:-:S03]  /*1a570*/  VIADD R25, R25, 0x1 ;  /* 0x0000000119197836 */ /* 0x000fc60000000000 */
[----:B------:R-:W0:Y:S02]  /*1a580*/  SYNCS.PHASECHK.TRANS64.TRYWAIT P1, [R5+URZ+0x28c40], R0 ;  /* 0x028c4000050075a7 */ /* 0x000e24000802017f */
[----:B------:R-:W-:-:S04]  /*1a590*/  ISETP.NE.AND P2, PT, R25, 0x2, PT ;  /* 0x000000021900780c */ /* 0x000fc80003f45270 */
[----:B------:R-:W-:Y:S01]  /*1a5a0*/  SEL R3, RZ, 0x1, P2 ;  /* 0x00000001ff037807 */ /* 0x000fe20001000000 */
[----:B0-----:R-:W-:Y:S08]  /*1a5b0*/  @!P1 BRA `(.L_x_8183) ;  /* 0x0000004000489947 */ /* 0x001ff00003800000 */
.L_x_8328:
[----:B------:R-:W-:Y:S02]  /*1a5c0*/  SEL R25, R25, RZ, P2 ;  /* 0x000000ff19197207 */ /* 0x000fe40001000000 */
[----:B------:R-:W-:Y:S01]  /*1a5d0*/  LOP3.LUT R2, R26, R3, RZ, 0x3c, !PT ;  /* 0x000000031a027212 */ /* 0x000fe200078e3cff */
[----:B------:R-:W-:Y:S06]  /*1a5e0*/  @!P0 BRA `(.L_x_8184) ;  /* 0x0000000000048947 */ /* 0x000fec0003800000 */
[----:B------:R-:W-:Y:S01]  /*1a5f0*/  BPT.TRAP 0x1 ;  /* 0x000000040000795c */ /* 0x000fe20000300000 */
.L_x_8184:
[----:B------:R-:W-:Y:S01]  /*1a600*/  IMAD R25, R25, 0x8, R4 ;  /* 0x0000000819197824 */ /* 0x000fe200078e0204 */
[----:B------:R-:W-:-:S04]  /*1a610*/  SHF.L.U32 R2, R2, 0x1f, RZ ;  /* 0x0000001f02027819 */ /* 0x000fc800000006ff */
[----:B------:R-:W1:Y:S02]  /*1a620*/  SYNCS.PHASECHK.TRANS64.TRYWAIT P1, [R25+URZ+0x28c40], R2 ;  /* 0x028c4002190075a7 */ /* 0x000e64000802017f */
[----:B-1----:R-:W-:Y:S05]  /*1a630*/  @!P1 BRA `(.L_x_8185) ;  /* 0x00000040003c9947 */ /* 0x002fea0003800000 */
.L_x_8329:
[----:B------:R-:W-:Y:S05]  /*1a640*/  @!P0 BRA `(.L_x_8186) ;  /* 0x0000000000048947 */ /* 0x000fea0003800000 */
[----:B------:R-:W-:Y:S01]  /*1a650*/  BPT.TRAP 0x1 ;  /* 0x000000040000795c */ /* 0x000fe20000300000 */
.L_x_8186:
[----:B------:R-:W5:Y:S02]  /*1a660*/  SYNCS.PHASECHK.TRANS64.TRYWAIT P1, [R5+URZ+0x28c60], R0 ;  /* 0x028c6000050075a7 */ /* 0x000f64000802017f */
[----:B-----5:R-:W-:Y:S05]  /*1a670*/  @!P1 BRA `(.L_x_8187) ;  /* 0x0000004000409947 */ /* 0x020fea0003800000 */
.L_x_8330:
[----:B------:R-:W-:Y:S05]  /*1a680*/  @!P0 BRA `(.L_x_8188) ;  /* 0x0000000000048947 */ /* 0x000fea0003800000 */
[----:B------:R-:W-:Y:S01]  /*1a690*/  BPT.TRAP 0x1 ;  /* 0x000000040000795c */ /* 0x000fe20000300000 */
.L_x_8188:
[----:B------:R0:W0:Y:S02]  /*1a6a0*/  SYNCS.PHASECHK.TRANS64.TRYWAIT P0, [R25+URZ+0x28c60], R2 ;  /* 0x028c6002190075a7 */ /* 0x000024000800017f */
[----:B0-----:R-:W-:Y:S05]  /*1a6b0*/  @!P0 NANOSLEEP.SYNCS 0x989680 ;  /* 0x009896800000895d */ /* 0x001fea0003900000 */
[----:B------:R-:W0:Y:S02]  /*1a6c0*/  @!P0 SYNCS.PHASECHK.TRANS64 P0, [R25+URZ+0x28c60], R2 ;  /* 0x028c6002190085a7 */ /* 0x000e24000800007f */
[----:B0-----:R-:W-:Y:S05]  /*1a6d0*/  @!P0 BRA `(.L_x_8188) ;  /* 0xfffffffc00f08947 */ /* 0x001fea000383ffff */
.L_x_7913:
[----:B------:R-:W-:Y:S05]  /*1a6e0*/  BSYNC B9 ;  /* 0x0000000000097941 */ /* 0x000fea0003800000 */
.L_x_7910:
[----:B------:R-:W-:Y:S05]  /*1a6f0*/  EXIT ;  /* 0x000000000000794d */ /* 0x000fea0003800000 */
.L_x_7929:
[----:B0-----:R0:W1:Y:S02]  /*1a700*/  SYNCS.PHASECHK.TRANS64.TRYWAIT P5, [R63+URZ+0x28c90], R74 ;  /* 0x028c904a3f0075a7 */ /* 0x00106400080a017f */
[----:B-1----:R-:W-:Y:S05]  /*1a710*/  @!P5 NANOSLEEP.SYNCS 0x989680 ;  /* 0x009896800000d95d */ /* 0x002fea0003900000 */
[----:B------:R-:W1:Y:S02]  /*1a720*/  @!P5 SYNCS.PHASECHK.TRANS64 P5, [R63+URZ+0x28c90], R74 ;  /* 0x028c904a3f00d5a7 */ /* 0x000e6400080a007f */
[----:B-1----:R-:W-:Y:S05]  /*1a730*/  @!P5 BRA `(.L_x_7929) ;  /* 0xfffffffc00f0d947 */ /* 0x002fea000383ffff */
[----:B------:R-:W-:Y:S05]  /*1a740*/  BRA `(.L_x_8189) ;  /* 0xfffffe8000dc7947 */ /* 0x000fea000383ffff */
.L_x_7930:
        /* <DEDUP_REMOVED lines=8> */
.L_x_8191:
[----:B------:R-:W-:Y:S05]  /*1a7d0*/  BSYNC B1 ;  /* 0x0000000000017941 */ /* 0x000fea0003800000 */
.L_x_8190:
        /* <DEDUP_REMOVED lines=8> */
.L_x_8192:
[----:B------:R-:W-:Y:S05]  /*1a860*/  BRA `(.L_x_8193) ;  /* 0xfffffe8000a87947 */ /* 0x000fea000383ffff */
.L_x_7940:
[----:B0-----:R0:W1:Y:S02]  /*1a870*/  SYNCS.PHASECHK.TRANS64.TRYWAIT P6, [R63+URZ+0x28c90], R74 ;  /* 0x028c904a3f0075a7 */ /* 0x00106400080c017f */
[----:B-1----:R-:W-:Y:S05]  /*1a880*/  @!P6 NANOSLEEP.SYNCS 0x989680 ;  /* 0x009896800000e95d */ /* 0x002fea0003900000 */
[----:B------:R-:W1:Y:S02]  /*1a890*/  @!P6 SYNCS.PHASECHK.TRANS64 P6, [R63+URZ+0x28c90], R74 ;  /* 0x028c904a3f00e5a7 */ /* 0x000e6400080c007f */
[----:B-1----:R-:W-:Y:S05]  /*1a8a0*/  @!P6 BRA `(.L_x_7940) ;  /* 0xfffffffc00f0e947 */ /* 0x002fea000383ffff */
[----:B------:R-:W-:Y:S05]  /*1a8b0*/  BRA `(.L_x_8194) ;  /* 0xfffffe8c00107947 */ /* 0x000fea000383ffff */
.L_x_7941:
        /* <DEDUP_REMOVED lines=8> */
.L_x_8196:
[----:B------:R-:W-:Y:S05]  /*1a940*/  BSYNC B1 ;  /* 0x0000000000017941 */ /* 0x000fea0003800000 */
.L_x_8195:
        /* <DEDUP_REMOVED lines=8> */
.L_x_8197:
[----:B------:R-:W-:Y:S01]  /*1a9d0*/  IMAD.MOV.U32 R70, RZ, RZ, R14 ;  /* 0x000000ffff467224 */ /* 0x000fe200078e000e */
[----:B------:R-:W-:Y:S06]  /*1a9e0*/  BRA `(.L_x_8198) ;  /* 0xfffffe8800d87947 */ /* 0x000fec000383ffff */
.L_x_7946:
[----:B-1----:R1:W2:Y:S02]  /*1a9f0*/  SYNCS.PHASECHK.TRANS64.TRYWAIT P4, [R63+URZ+0x28c90], R74 ;  /* 0x028c904a3f0075a7 */ /* 0x0022a4000808017f */
[----:B--2---:R-:W-:Y:S05]  /*1aa00*/  @!P4 NANOSLEEP.SYNCS 0x989680 ;  /* 0x009896800000c95d */ /* 0x004fea0003900000 */
[----:B------:R-:W2:Y:S02]  /*1aa10*/  @!P4 SYNCS.PHASECHK.TRANS64 P4, [R63+URZ+0x28c90], R74 ;  /* 0x028c904a3f00c5a7 */ /* 0x000ea4000808007f */
[----:B--2---:R-:W-:Y:S05]  /*1aa20*/  @!P4 BRA `(.L_x_7946) ;  /* 0xfffffffc00f0c947 */ /* 0x004fea000383ffff */
[----:B------:R-:W-:Y:S05]  /*1aa30*/  BRA `(.L_x_8199) ;  /* 0xfffffe9000b07947 */ /* 0x000fea000383ffff */
.L_x_7947:
[----:B------:R-:W-:Y:S01]  /*1aa40*/  BSSY B1, `(.L_x_8200) ;  /* 0x0000007000017945 */ /* 0x000fe20003800000 */
[----:B------:R-:W-:Y:S02]  /*1aa50*/  IMAD.MOV.U32 R12, RZ, RZ, RZ ;  /* 0x000000ffff0c7224 */ /* 0x000fe400078e00ff */
[----:B------:R-:W-:Y:S02]  /*1aa60*/  IMAD.MOV.U32 R11, RZ, RZ, 0x1c1f ;  /* 0x00001c1fff0b7424 */ /* 0x000fe400078e00ff */
[----:B------:R-:W-:-:S07]  /*1aa70*/  IMAD.MOV.U32 R15, RZ, RZ, -0x1 ;  /* 0xffffffffff0f7424 */ /* 0x000fce00078e00ff */
[----:B-1----:R-:W-:Y:S05]  /*1aa80*/  WARPSYNC.COLLECTIVE R15, `(.L_x_8201) ;  /* 0x000000000f087348 */ /* 0x002fea0003c00000 */
[----:B------:R0:W2:Y:S02]  /*1aa90*/  SHFL.IDX P6, R14, R13, R12, R11 ;  /* 0x0000000c0d0e7389 */ /* 0x0000a400000c000b */
[----:B012---:R-:W-:Y:S01]  /*1aaa0*/  ENDCOLLECTIVE ;  /* 0x000000000000791b */ /* 0x007fe20003800000 */
.L_x_8201:
[----:B------:R-:W-:Y:S05]  /*1aab0*/  BSYNC B1 ;  /* 0x0000000000017941 */ /* 0x000fea0003800000 */
.L_x_8200:
        /* <DEDUP_REMOVED lines=8> */
.L_x_8202:
[----:B------:R-:W-:Y:S05]  /*1ab40*/  BRA `(.L_x_8203) ;  /* 0xfffffe9000d87947 */ /* 0x000fea000383ffff */
.L_x_7951:
[----:B-1----:R1:W2:Y:S02]  /*1ab50*/  SYNCS.PHASECHK.TRANS64.TRYWAIT P3, [R63+URZ+0x28cb0], R74 ;  /* 0x028cb04a3f0075a7 */ /* 0x0022a4000806017f */
[----:B--2---:R-:W-:Y:S05]  /*1ab60*/  @!P3 NANOSLEEP.SYNCS 0x989680 ;  /* 0x009896800000b95d */ /* 0x004fea0003900000 */
[----:B------:R-:W2:Y:S02]  /*1ab70*/  @!P3 SYNCS.PHASECHK.TRANS64 P3, [R63+URZ+0x28cb0], R74 ;  /* 0x028cb04a3f00b5a7 */ /* 0x000ea4000806007f */
[----:B--2---:R-:W-:Y:S05]  /*1ab80*/  @!P3 BRA `(.L_x_7951) ;  /* 0xfffffffc00f0b947 */ /* 0x004fea000383ffff */
[----:B------:R-:W-:Y:S05]  /*1ab90*/  BRA `(.L_x_8204) ;  /* 0xfffffe9400647947 */ /* 0x000fea000383ffff */
.L_x_7962:
[----:B0-----:R0:W1:Y:S02]  /*1aba0*/  SYNCS.PHASECHK.TRANS64.TRYWAIT P1, [R3+URZ+0x28c50], R8 ;  /* 0x028c5008030075a7 */ /* 0x001064000802017f */
[----:B-1----:R-:W-:Y:S05]  /*1abb0*/  @!P1 NANOSLEEP.SYNCS 0x989680 ;  /* 0x009896800000995d */ /* 0x002fea0003900000 */
[----:B------:R-:W1:Y:S02]  /*1abc0*/  @!P1 SYNCS.PHASECHK.TRANS64 P1, [R3+URZ+0x28c50], R8 ;  /* 0x028c5008030095a7 */ /* 0x000e64000802007f */
[----:B-1----:R-:W-:Y:S05]  /*1abd0*/  @!P1 BRA `(.L_x_7962) ;  /* 0xfffffffc00f09947 */ /* 0x002fea000383ffff */
[----:B------:R-:W-:Y:S05]  /*1abe0*/  BRA `(.L_x_8205) ;  /* 0xfffffea400787947 */ /* 0x000fea000383ffff */
.L_x_7970:
[----:B-1----:R1:W2:Y:S02]  /*1abf0*/  SYNCS.PHASECHK.TRANS64.TRYWAIT P1, [R20+URZ+0x28c50], R12 ;  /* 0x028c500c140075a7 */ /* 0x0022a4000802017f */
[----:B--2---:R-:W-:Y:S05]  /*1ac00*/  @!P1 NANOSLEEP.SYNCS 0x989680 ;  /* 0x009896800000995d */ /* 0x004fea0003900000 */
[----:B------:R-:W2:Y:S02]  /*1ac10*/  @!P1 SYNCS.PHASECHK.TRANS64 P1, [R20+URZ+0x28c50], R12 ;  /* 0x028c500c140095a7 */ /* 0x000ea4000802007f */
[----:B--2---:R-:W-:Y:S05]  /*1ac20*/  @!P1 BRA `(.L_x_7970) ;  /* 0xfffffffc00f09947 */ /* 0x004fea000383ffff */
[----:B------:R-:W-:Y:S05]  /*1ac30*/  BRA `(.L_x_7969) ;  /* 0xfffffeb0009c7947 */ /* 0x000fea000383ffff */
.L_x_7984:
        /* <DEDUP_REMOVED lines=8> */
.L_x_8207:
[----:B------:R-:W-:Y:S05]  /*1acc0*/  BSYNC B1 ;  /* 0x0000000000017941 */ /* 0x000fea0003800000 */
.L_x_8206:
        /* <DEDUP_REMOVED lines=8> */
.L_x_8208:
[----:B------:R-:W-:Y:S02]  /*1ad50*/  IMAD.MOV.U32 R13, RZ, RZ, R10 ;  /* 0x000000ffff0d7224 */ /* 0x000fe400078e000a */
[----:B------:R-:W-:-:S07]  /*1ad60*/  IMAD.MOV.U32 R0, RZ, RZ, R14 ;  /* 0x000000ffff007224 */ /* 0x000fce00078e000e */
[----:B------:R-:W-:Y:S05]  /*1ad70*/  WARPSYNC.COLLECTIVE R15, `(.L_x_8209) ;  /* 0x000000000f087348 */ /* 0x000fea0003c00000 */
[----:B------:R0:W1:Y:S02]  /*1ad80*/  SHFL.IDX P6, R14, R13, R12, R11 ;  /* 0x0000000c0d0e7389 */ /* 0x00006400000c000b */
[----:B01----:R-:W-:Y:S01]  /*1ad90*/  ENDCOLLECTIVE ;  /* 0x000000000000791b */ /* 0x003fe20003800000 */
.L_x_8209:
[----:B------:R-:W-:Y:S02]  /*1ada0*/  IMAD.MOV.U32 R13, RZ, RZ, R7 ;  /* 0x000000ffff0d7224 */ /* 0x000fe400078e0007 */
[----:B------:R-:W-:-:S07]  /*1adb0*/  IMAD.MOV.U32 R5, RZ, RZ, R14 ;  /* 0x000000ffff057224 */ /* 0x000fce00078e000e */
[----:B------:R-:W-:Y:S05]  /*1adc0*/  WARPSYNC.COLLECTIVE R15, `(.L_x_8210) ;  /* 0x000000000f087348 */ /* 0x000fea0003c00000 */
[----:B------:R0:W1:Y:S02]  /*1add0*/  SHFL.IDX P6, R14, R13, R12, R11 ;  /* 0x0000000c0d0e7389 */ /* 0x00006400000c000b */
[----:B01----:R-:W-:Y:S01]  /*1ade0*/  ENDCOLLECTIVE ;  /* 0x000000000000791b */ /* 0x003fe20003800000 */
.L_x_8210:
[----:B------:R-:W-:Y:S05]  /*1adf0*/  BRA `(.L_x_8211) ;  /* 0xfffffec8008c7947 */ /* 0x000fea000383ffff */
.L_x_7987:
[----:B------:R-:W-:Y:S01]  /*1ae00*/  BSSY B1, `(.L_x_8212) ;  /* 0x0000008000017945 */ /* 0x000fe20003800000 */
[----:B------:R-:W-:Y:S01]  /*1ae10*/  MOV R13, R6 ;  /* 0x00000006000d7202 */ /* 0x000fe20000000f00 */
[----:B------:R-:W-:Y:S02]  /*1ae20*/  IMAD.MOV.U32 R12, RZ, RZ, 0x1 ;  /* 0x00000001ff0c7424 */ /* 0x000fe400078e00ff */
[----:B------:R-:W-:Y:S02]  /*1ae30*/  IMAD.MOV.U32 R11, RZ, RZ, 0x1c1f ;  /* 0x00001c1fff0b7424 */ /* 0x000fe400078e00ff */
[----:B------:R-:W-:-:S07]  /*1ae40*/  IMAD.MOV.U32 R15, RZ, RZ, -0x1 ;  /* 0xffffffffff0f7424 */ /* 0x000fce00078e00ff */
[----:B0---4-:R-:W-:Y:S05]  /*1ae50*/  WARPSYNC.COLLECTIVE R15, `(.L_x_8213) ;  /* 0x000000000f087348 */ /* 0x011fea0003c00000 */
[----:B----4-:R1:W2:Y:S02]  /*1ae60*/  SHFL.IDX P6, R14, R13, R12, R11 ;  /* 0x0000000c0d0e7389 */ /* 0x0102a400000c000b */
[----:B012---:R-:W-:Y:S01]  /*1ae70*/  ENDCOLLECTIVE ;  /* 0x000000000000791b */ /* 0x007fe20003800000 */
.L_x_8213:
[----:B------:R-:W-:Y:S05]  /*1ae80*/  BSYNC B1 ;  /* 0x0000000000017941 */ /* 0x000fea0003800000 */
.L_x_8212:
        /* <DEDUP_REMOVED lines=8> */
.L_x_8214:
[----:B------:R-:W-:Y:S01]  /*1af10*/  IMAD.MOV.U32 R13, RZ, RZ, R10 ;  /* 0x000000ffff0d7224 */ /* 0x000fe200078e000a */
[----:B------:R-:W-:-:S07]  /*1af20*/  MOV R0, R14 ;  /* 0x0000000e00007202 */ /* 0x000fce0000000f00 */
[----:B------:R-:W-:Y:S05]  /*1af30*/  WARPSYNC.COLLECTIVE R15, `(.L_x_8215) ;  /* 0x000000000f087348 */ /* 0x000fea0003c00000 */
[----:B------:R0:W1:Y:S02]  /*1af40*/  SHFL.IDX P6, R14, R13, R12, R11 ;  /* 0x0000000c0d0e7389 */ /* 0x00006400000c000b */
[----:B01----:R-:W-:Y:S01]  /*1af50*/  ENDCOLLECTIVE ;  /* 0x000000000000791b */ /* 0x003fe20003800000 */
.L_x_8215:
[----:B------:R-:W-:Y:S02]  /*1af60*/  IMAD.MOV.U32 R13, RZ, RZ, R7 ;  /* 0x000000ffff0d7224 */ /* 0x000fe400078e0007 */
[----:B------:R-:W-:-:S07]  /*1af70*/  IMAD.MOV.U32 R5, RZ, RZ, R14 ;  /* 0x000000ffff057224 */ /* 0x000fce00078e000e */
[----:B------:R-:W-:Y:S05]  /*1af80*/  WARPSYNC.COLLECTIVE R15, `(.L_x_8216) ;  /* 0x000000000f087348 */ /* 0x000fea0003c00000 */
[----:B------:R0:W1:Y:S02]  /*1af90*/  SHFL.IDX P6, R14, R13, R12, R11 ;  /* 0x0000000c0d0e7389 */ /* 0x00006400000c000b */
[----:B01----:R-:W-:Y:S01]  /*1afa0*/  ENDCOLLECTIVE ;  /* 0x000000000000791b */ /* 0x003fe20003800000 */
.L_x_8216:
[----:B------:R-:W-:Y:S05]  /*1afb0*/  BRA `(.L_x_8217) ;  /* 0xfffffec800f07947 */ /* 0x000fea000383ffff */
.L_x_7991:
[----:B0-----:R0:W1:Y:S02]  /*1afc0*/  SYNCS.PHASECHK.TRANS64.TRYWAIT P0, [R2+URZ+0x28c00], R35 ;  /* 0x028c0023020075a7 */ /* 0x001064000800017f */
[----:B-1----:R-:W-:Y:S05]  /*1afd0*/  @!P0 NANOSLEEP.SYNCS 0x989680 ;  /* 0x009896800000895d */ /* 0x002fea0003900000 */
[----:B------:R-:W1:Y:S02]  /*1afe0*/  @!P0 SYNCS.PHASECHK.TRANS64 P0, [R2+URZ+0x28c00], R35 ;  /* 0x028c0023020085a7 */ /* 0x000e64000800007f */
[----:B-1----:R-:W-:Y:S05]  /*1aff0*/  @!P0 BRA `(.L_x_7991) ;  /* 0xfffffffc00f08947 */ /* 0x002fea000383ffff */
[----:B------:R-:W-:Y:S05]  /*1b000*/  BRA `(.L_x_8218) ;  /* 0xfffffecc00e07947 */ /* 0x000fea000383ffff */
.L_x_7999:
        /* <DEDUP_REMOVED lines=9> */
.L_x_8220:
[----:B------:R-:W-:Y:S05]  /*1b0a0*/  BSYNC B1 ;  /* 0x0000000000017941 */ /* 0x000fea0003800000 */
.L_x_8219:
[----:B------:R-:W-:Y:S01]  /*1b0b0*/  MOV R13, R25 ;  /* 0x00000019000d7202 */ /* 0x000fe20000000f00 */
[----:B------:R-:W-:Y:S01]  /*1b0c0*/  IMAD.MOV.U32 R12, RZ, RZ, RZ ;  /* 0x000000ffff0c7224 */ /* 0x000fe200078e00ff */
[----:B------:R-:W-:Y:S01]  /*1b0d0*/  ISETP.GE.AND P0, PT, R16, R39, PT ;  /* 0x000000271000720c */ /* 0x000fe20003f06270 */
[----:B------:R-:W-:Y:S02]  /*1b0e0*/  IMAD.MOV.U32 R11, RZ, RZ, 0x1c1f ;  /* 0x00001c1fff0b7424 */ /* 0x000fe400078e00ff */
[----:B------:R-:W-:Y:S02]  /*1b0f0*/  IMAD.MOV.U32 R15, RZ, RZ, -0x1 ;  /* 0xffffffffff0f7424 */ /* 0x000fe400078e00ff */
[----:B------:R-:W-:Y:S02]  /*1b100*/  IMAD.MOV.U32 R0, RZ, RZ, R14 ;  /* 0x000000ffff007224 */ /* 0x000fe400078e000e */
[----:B------:R-:W-:-:S07]  /*1b110*/  IMAD R34, R184, R21, RZ ;  /* 0x00000015b8227224 */ /* 0x000fce00078e02ff */
[----:B------:R-:W-:Y:S05]  /*1b120*/  WARPSYNC.COLLECTIVE R15, `(.L_x_8221) ;  /* 0x000000000f087348 */ /* 0x000fea0003c00000 */
[----:B------:R0:W1:Y:S02]  /*1b130*/  SHFL.IDX P6, R14, R13, R12, R11 ;  /* 0x0000000c0d0e7389 */ /* 0x00006400000c000b */
[----:B01----:R-:W-:Y:S01]  /*1b140*/  ENDCOLLECTIVE ;  /* 0x000000000000791b */ /* 0x003fe20003800000 */
.L_x_8221:
        /* <DEDUP_REMOVED lines=8> */
.L_x_8222:
[----:B------:R-:W-:-:S04]  /*1b1d0*/  @!P1 IADD3 R6, P2, R3, R5, RZ ;  /* 0x0000000503069210 */ /* 0x000fc80007f5e0ff */
[----:B------:R-:W-:Y:S01]  /*1b1e0*/  @!P1 IADD3.X R7, R0, R21, RZ, P2, !PT ;  /* 0x0000001500079210 */ /* 0x000fe200017fe4ff */
[----:B------:R-:W-:Y:S02]  /*1b1f0*/  IMAD.MOV.U32 R13, RZ, RZ, R27 ;  /* 0x000000ffff0d7224 */ /* 0x000fe400078e001b */
[----:B------:R-:W-:-:S07]  /*1b200*/  IMAD.MOV.U32 R4, RZ, RZ, R14 ;  /* 0x000000ffff047224 */ /* 0x000fce00078e000e */
[----:B------:R-:W-:Y:S05]  /*1b210*/  WARPSYNC.COLLECTIVE R15, `(.L_x_8223) ;  /* 0x000000000f087348 */ /* 0x000fea0003c00000 */
[----:B------:R0:W1:Y:S02]  /*1b220*/  SHFL.IDX P6, R14, R13, R12, R11 ;  /* 0x0000000c0d0e7389 */ /* 0x00006400000c000b */
[----:B01----:R-:W-:Y:S01]  /*1b230*/  ENDCOLLECTIVE ;  /* 0x000000000000791b */ /* 0x003fe20003800000 */
.L_x_8223:
[----:B------:R-:W2:Y:S01]  /*1b240*/  @!P1 LD.E.128 R8, desc[UR40][R6.64] ;  /* 0x0000002806089980 */ /* 0x000ea2000c101d00 */
[----:B------:R-:W-:-:S05]  /*1b250*/  @!P1 IADD3 R14, P2, R14, R5, RZ ;  /* 0x000000050e0e9210 */ /* 0x000fca0007f5e0ff */
[----:B------:R-:W-:-:S04]  /*1b260*/  @!P1 IMAD.X R3, R4, 0x1, R21, P2 ;  /* 0x0000000104039824 */ /* 0x000fc800010e0615 */
[----:B------:R-:W-:-:S05]  /*1b270*/  @!P1 IMAD.MOV.U32 R15, RZ, RZ, R3 ;  /* 0x000000ffff0f9224 */ /* 0x000fca00078e0003 */
[----:B------:R0:W5:Y:S01]  /*1b280*/  @!P1 LD.E.128 R4, desc[UR40][R14.64] ;  /* 0x000000280e049980 */ /* 0x000162000c101d00 */
[----:B------:R-:W-:Y:S02]  /*1b290*/  CS2R R32, SRZ ;  /* 0x0000000000207805 */ /* 0x000fe4000001ff00 */
[----:B------:R-:W-:Y:S01]  /*1b2a0*/  MOV R13, R26 ;  /* 0x0000001a000d7202 */ /* 0x000fe20000000f00 */
[----:B------:R-:W-:Y:S01]  /*1b2b0*/  IMAD.MOV.U32 R12, RZ, RZ, 0x1 ;  /* 0x00000001ff0c7424 */ /* 0x000fe200078e00ff */
[----:B------:R-:W-:Y:S02]  /*1b2c0*/  CS2R R30, SRZ ;  /* 0x00000000001e7805 */ /* 0x000fe4000001ff00 */
[----:B------:R-:W-:Y:S02]  /*1b2d0*/  CS2R R20, SRZ ;  /* 0x0000000000147805 */ /* 0x000fe4000001ff00 */
[----:B------:R-:W-:Y:S01]  /*1b2e0*/  CS2R R28, SRZ ;  /* 0x00000000001c7805 */ /* 0x000fe2000001ff00 */
[----:B0-----:R-:W-:-:S02]  /*1b2f0*/  IMAD.MOV.U32 R15, RZ, RZ, -0x1 ;  /* 0xffffffffff0f7424 */ /* 0x001fc400078e00ff */
[----:B--2---:R-:W-:Y:S02]  /*1b300*/  @!P1 IMAD.MOV.U32 R33, RZ, RZ, R11 ;  /* 0x000000ffff219224 */ /* 0x004fe400078e000b */
[----:B------:R-:W-:Y:S02]  /*1b310*/  IMAD.MOV.U32 R11, RZ, RZ, 0x1c1f ;  /* 0x00001c1fff0b7424 */ /* 0x000fe400078e00ff */
[----:B------:R-:W-:Y:S02]  /*1b320*/  @!P1 IMAD.MOV.U32 R30, RZ, RZ, R8 ;  /* 0x000000ffff1e9224 */ /* 0x000fe400078e0008 */
[----:B------:R-:W-:-:S07]  /*1b330*/  @!P1 IMAD.MOV.U32 R31, RZ, RZ, R9 ;  /* 0x000000ffff1f9224 */ /* 0x000fce00078e0009 */
[----:B-----5:R-:W-:Y:S05]  /*1b340*/  WARPSYNC.COLLECTIVE R15, `(.L_x_8224) ;  /* 0x000000000f087348 */ /* 0x020fea0003c00000 */
[----:B------:R0:W1:Y:S02]  /*1b350*/  SHFL.IDX P6, R14, R13, R12, R11 ;  /* 0x0000000c0d0e7389 */ /* 0x00006400000c000b */
[----:B01---5:R-:W-:Y:S01]  /*1b360*/  ENDCOLLECTIVE ;  /* 0x000000000000791b */ /* 0x023fe20003800000 */
.L_x_8224:
        /* <DEDUP_REMOVED lines=17> */
.L_x_8225:
[----:B------:R-:W-:Y:S01]  /*1b480*/  IMAD.MOV.U32 R4, RZ, RZ, R20 ;  /* 0x000000ffff047224 */ /* 0x000fe200078e0014 */
[----:B------:R-:W-:Y:S01]  /*1b490*/  MOV R6, R28 ;  /* 0x0000001c00067202 */ /* 0x000fe20000000f00 */
[----:B------:R-:W-:Y:S02]  /*1b4a0*/  IMAD.MOV.U32 R5, RZ, RZ, R21 ;  /* 0x000000ffff057224 */ /* 0x000fe400078e0015 */
[----:B------:R-:W-:Y:S01]  /*1b4b0*/  IMAD.MOV.U32 R7, RZ, RZ, R29 ;  /* 0x000000ffff077224 */ /* 0x000fe200078e001d */
[----:B------:R-:W-:Y:S02]  /*1b4c0*/  PRMT R51, R6, 0x7610, R51 ;  /* 0x0000761006337816 */ /* 0x000fe40000000033 */
[----:B------:R-:W-:Y:S02]  /*1b4d0*/  PRMT R38, R5, 0x7610, R38 ;  /* 0x0000761005267816 */ /* 0x000fe40000000026 */
[----:B------:R-:W-:Y:S02]  /*1b4e0*/  PRMT R44, R4, 0x5410, R7 ;  /* 0x00005410042c7816 */ /* 0x000fe40000000007 */
[----:B------:R-:W-:Y:S01]  /*1b4f0*/  CS2R R4, SRZ ;  /* 0x0000000000047805 */ /* 0x000fe2000001ff00 */
[----:B------:R-:W-:-:S02]  /*1b500*/  IMAD.MOV.U32 R13, RZ, RZ, R24 ;  /* 0x000000ffff0d7224 */ /* 0x000fc400078e0018 */
[----:B------:R-:W-:-:S07]  /*1b510*/  IMAD.MOV.U32 R3, RZ, RZ, R14 ;  /* 0x000000ffff037224 */ /* 0x000fce00078e000e */
[----:B------:R-:W-:Y:S05]  /*1b520*/  WARPSYNC.COLLECTIVE R15, `(.L_x_8226) ;  /* 0x000000000f087348 */ /* 0x000fea0003c00000 */
[----:B------:R0:W1:Y:S02]  /*1b530*/  SHFL.IDX P6, R14, R13, R12, R11 ;  /* 0x0000000c0d0e7389 */ /* 0x00006400000c000b */
[----:B01----:R-:W-:Y:S01]  /*1b540*/  ENDCOLLECTIVE ;  /* 0x000000000000791b */ /* 0x003fe20003800000 */
.L_x_8226:
[----:B------:R-:W-:Y:S01]  /*1b550*/  MOV R13, R27 ;  /* 0x0000001b000d7202 */ /* 0x000fe20000000f00 */
[----:B------:R-:W-:-:S07]  /*1b560*/  IMAD.MOV.U32 R24, RZ, RZ, R14 ;  /* 0x000000ffff187224 */ /* 0x000fce00078e000e */
[----:B------:R-:W-:Y:S05]  /*1b570*/  WARPSYNC.COLLECTIVE R15, `(.L_x_8227) ;  /* 0x000000000f087348 */ /* 0x000fea0003c00000 */
[----:B------:R0:W1:Y:S02]  /*1b580*/  SHFL.IDX P6, R14, R13, R12, R11 ;  /* 0x0000000c0d0e7389 */ /* 0x00006400000c000b */
[----:B01----:R-:W-:Y:S01]  /*1b590*/  ENDCOLLECTIVE ;  /* 0x000000000000791b */ /* 0x003fe20003800000 */
.L_x_8227:
[----:B------:R-:W-:Y:S05]  /*1b5a0*/  BRA `(.L_x_8228) ;  /* 0xfffffed800c87947 */ /* 0x000fea000383ffff */
.L_x_8003:
[----:B0-----:R0:W1:Y:S02]  /*1b5b0*/  SYNCS.PHASECHK.TRANS64.TRYWAIT P1, [R2+URZ+0x28c00], R13 ;  /* 0x028c000d020075a7 */ /* 0x001064000802017f */
[----:B-1----:R-:W-:Y:S05]  /*1b5c0*/  @!P1 NANOSLEEP.SYNCS 0x989680 ;  /* 0x009896800000995d */ /* 0x002fea0003900000 */
[----:B------:R-:W1:Y:S02]  /*1b5d0*/  @!P1 SYNCS.PHASECHK.TRANS64 P1, [R2+URZ+0x28c00], R13 ;  /* 0x028c000d020095a7 */ /* 0x000e64000802007f */
[----:B-1----:R-:W-:Y:S05]  /*1b5e0*/  @!P1 BRA `(.L_x_8003) ;  /* 0xfffffffc00f09947 */ /* 0x002fea000383ffff */
[----:B------:R-:W-:Y:S05]  /*1b5f0*/  BRA `(.L_x_8229) ;  /* 0xfffffedc005c7947 */ /* 0x000fea000383ffff */
.L_x_8009:
[----:B0-----:R0:W1:Y:S02]  /*1b600*/  SYNCS.PHASECHK.TRANS64.TRYWAIT P1, [R21+URZ+0x28c30], R58 ;  /* 0x028c303a150075a7 */ /* 0x001064000802017f */
[----:B-1----:R-:W-:Y:S05]  /*1b610*/  @!P1 NANOSLEEP.SYNCS 0x989680 ;  /* 0x009896800000995d */ /* 0x002fea0003900000 */
[----:B------:R-:W1:Y:S02]  /*1b620*/  @!P1 SYNCS.PHASECHK.TRANS64 P1, [R21+URZ+0x28c30], R58 ;  /* 0x028c303a150095a7 */ /* 0x000e64000802007f */
[----:B-1----:R-:W-:Y:S05]  /*1b630*/  @!P1 BRA `(.L_x_8009) ;  /* 0xfffffffc00f09947 */ /* 0x002fea000383ffff */
[----:B------:R-:W-:Y:S05]  /*1b640*/  BRA `(.L_x_8008) ;  /* 0xfffffee800d07947 */ /* 0x000fea000383ffff */
.L_x_8015:
[----:B--2---:R2:W3:Y:S02]  /*1b650*/  SYNCS.PHASECHK.TRANS64.TRYWAIT P1, [R21+URZ+0x28c50], R58 ;  /* 0x028c503a150075a7 */ /* 0x0044e4000802017f */
[----:B---3--:R-:W-:Y:S05]  /*1b660*/  @!P1 NANOSLEEP.SYNCS 0x989680 ;  /* 0x009896800000995d */ /* 0x008fea0003900000 */
[----:B------:R-:W3:Y:S02]  /*1b670*/  @!P1 SYNCS.PHASECHK.TRANS64 P1, [R21+URZ+0x28c50], R58 ;  /* 0x028c503a150095a7 */ /* 0x000ee4000802007f */
[----:B---3--:R-:W-:Y:S05]  /*1b680*/  @!P1 BRA `(.L_x_8015) ;  /* 0xfffffffc00f09947 */ /* 0x008fea000383ffff */
[----:B------:R-:W-:Y:S05]  /*1b690*/  BRA `(.L_x_8014) ;  /* 0xfffffefc00887947 */ /* 0x000fea000383ffff */
.L_x_8024:
[----:B-1----:R1:W2:Y:S02]  /*1b6a0*/  SYNCS.PHASECHK.TRANS64.TRYWAIT P1, [R187+URZ+0x28c30], R213 ;  /* 0x028c30d5bb0075a7 */ /* 0x0022a4000802017f */
[----:B--2---:R-:W-:Y:S05]  /*1b6b0*/  @!P1 NANOSLEEP.SYNCS 0x989680 ;  /* 0x009896800000995d */ /* 0x004fea0003900000 */
[----:B------:R-:W2:Y:S02]  /*1b6c0*/  @!P1 SYNCS.PHASECHK.TRANS64 P1, [R187+URZ+0x28c30], R213 ;  /* 0x028c30d5bb0095a7 */ /* 0x000ea4000802007f */
[----:B--2---:R-:W-:Y:S05]  /*1b6d0*/  @!P1 BRA `(.L_x_8024) ;  /* 0xfffffffc00f09947 */ /* 0x004fea000383ffff */
[----:B------:R-:W-:Y:S05]  /*1b6e0*/  BRA `(.L_x_8023) ;  /* 0xffffff0000bc7947 */ /* 0x000fea000383ffff */
.L_x_8030:
[----:B--2---:R2:W3:Y:S02]  /*1b6f0*/  SYNCS.PHASECHK.TRANS64.TRYWAIT P1, [R187+URZ+0x28c50], R213 ;  /* 0x028c50d5bb0075a7 */ /* 0x0044e4000802017f */
[----:B---3--:R-:W-:Y:S05]  /*1b700*/  @!P1 NANOSLEEP.SYNCS 0x989680 ;  /* 0x009896800000995d */ /* 0x008fea0003900000 */
[----:B------:R-:W3:Y:S02]  /*1b710*/  @!P1 SYNCS.PHASECHK.TRANS64 P1, [R187+URZ+0x28c50], R213 ;  /* 0x028c50d5bb0095a7 */ /* 0x000ee4000802007f */
[----:B---3--:R-:W-:Y:S05]  /*1b720*/  @!P1 BRA `(.L_x_8030) ;  /* 0xfffffffc00f09947 */ /* 0x008fea000383ffff */
[----:B------:R-:W-:Y:S05]  /*1b730*/  BRA `(.L_x_8029) ;  /* 0xffffff1c00947947 */ /* 0x000fea000383ffff */
.L_x_8039:
[----:B-1----:R1:W2:Y:S02]  /*1b740*/  SYNCS.PHASECHK.TRANS64.TRYWAIT P1, [R21+URZ+0x28c30], R217 ;  /* 0x028c30d9150075a7 */ /* 0x0022a4000802017f */
[----:B--2---:R-:W-:Y:S05]  /*1b750*/  @!P1 NANOSLEEP.SYNCS 0x989680 ;  /* 0x009896800000995d */ /* 0x004fea0003900000 */
[----:B------:R-:W2:Y:S02]  /*1b760*/  @!P1 SYNCS.PHASECHK.TRANS64 P1, [R21+URZ+0x28c30], R217 ;  /* 0x028c30d9150095a7 */ /* 0x000ea4000802007f */
[----:B--2---:R-:W-:Y:S05]  /*1b770*/  @!P1 BRA `(.L_x_8039) ;  /* 0xfffffffc00f09947 */ /* 0x004fea000383ffff */
[----:B------:R-:W-:Y:S05]  /*1b780*/  BRA `(.L_x_8038) ;  /* 0xffffff2000b47947 */ /* 0x000fea000383ffff */
.L_x_8045:
[----:B----4-:R4:W0:Y:S02]  /*1b790*/  SYNCS.PHASECHK.TRANS64.TRYWAIT P1, [R21+URZ+0x28c50], R217 ;  /* 0x028c50d9150075a7 */ /* 0x010824000802017f */
[----:B0-----:R-:W-:Y:S05]  /*1b7a0*/  @!P1 NANOSLEEP.SYNCS 0x989680 ;  /* 0x009896800000995d */ /* 0x001fea0003900000 */
[----:B------:R-:W0:Y:S02]  /*1b7b0*/  @!P1 SYNCS.PHASECHK.TRANS64 P1, [R21+URZ+0x28c50], R217 ;  /* 0x028c50d9150095a7 */ /* 0x000e24000802007f */
[----:B0-----:R-:W-:Y:S05]  /*1b7c0*/  @!P1 BRA `(.L_x_8045) ;  /* 0xfffffffc00f09947 */ /* 0x001fea000383ffff */
[----:B------:R-:W-:Y:S05]  /*1b7d0*/  BRA `(.L_x_8044) ;  /* 0xffffff3800147947 */ /* 0x000fea000383ffff */
.L_x_8076:
        /* <DEDUP_REMOVED lines=11> */
.L_x_8231:
[----:B------:R-:W-:Y:S05]  /*1b890*/  BSYNC B1 ;  /* 0x0000000000017941 */ /* 0x000fea0003800000 */
.L_x_8230:
[----:B------:R-:W-:Y:S05]  /*1b8a0*/  BRA `(.L_x_8232) ;  /* 0xffffff8c003c7947 */ /* 0x000fea000383ffff */
.L_x_8078:
[----:B------:R-:W-:Y:S01]  /*1b8b0*/  BSSY B1, `(.L_x_8233) ;  /* 0x0000006000017945 */ /* 0x000fe20003800000 */
[----:B------:R-:W-:-:S07]  /*1b8c0*/  IMAD.MOV.U32 R15, RZ, RZ, -0x1 ;  /* 0xffffffffff0f7424 */ /* 0x000fce00078e00ff */
[----:B012---:R-:W-:Y:S05]  /*1b8d0*/  WARPSYNC.COLLECTIVE R15, `(.L_x_8234) ;  /* 0x000000000f0c7348 */ /* 0x007fea0003c00000 */
[----:B------:R-:W-:Y:S02]  /*1b8e0*/  ELECT P6, UR62, PT ;  /* 0x00000000003e782f */ /* 0x000fe400038c0000 */
[----:B------:R-:W-:Y:S01]  /*1b8f0*/  MOV R14, UR62 ;  /* 0x0000003e000e7c02 */ /* 0x000fe20008000f00 */
[----:B012---:R-:W-:Y:S10]  /*1b900*/  ENDCOLLECTIVE ;  /* 0x000000000000791b */ /* 0x007ff40003800000 */
.L_x_8234:
[----:B------:R-:W-:Y:S05]  /*1b910*/  BSYNC B1 ;  /* 0x0000000000017941 */ /* 0x000fea0003800000 */
.L_x_8233:
[----:B------:R-:W-:Y:S05]  /*1b920*/  BRA `(.L_x_8077) ;  /* 0xffffff8c00347947 */ /* 0x000fea000383ffff */
.L_x_8080:
[----:B0-----:R0:W2:Y:S02]  /*1b930*/  SYNCS.PHASECHK.TRANS64.TRYWAIT P0, [R23+URZ+0x28c20], R3 ;  /* 0x028c2003170075a7 */ /* 0x0010a4000800017f */
[----:B--2---:R-:W-:Y:S05]  /*1b940*/  @!P0 NANOSLEEP.SYNCS 0x989680 ;  /* 0x009896800000895d */ /* 0x004fea0003900000 */
[----:B------:R-:W2:Y:S02]  /*1b950*/  @!P0 SYNCS.PHASECHK.TRANS64 P0, [R23+URZ+0x28c20], R3 ;  /* 0x028c2003170085a7 */ /* 0x000ea4000800007f */
[----:B--2---:R-:W-:Y:S05]  /*1b960*/  @!P0 BRA `(.L_x_8080) ;  /* 0xfffffffc00f08947 */ /* 0x004fea000383ffff */
[----:B------:R-:W-:Y:S05]  /*1b970*/  BRA `(.L_x_8235) ;  /* 0xffffff8c00447947 */ /* 0x000fea000383ffff */
.L_x_8084:
[----:B0-----:R0:W1:Y:S02]  /*1b980*/  SYNCS.PHASECHK.TRANS64.TRYWAIT P0, [R3+URZ+0x28ca0], R8 ;  /* 0x028ca008030075a7 */ /* 0x001064000800017f */
[----:B-1----:R-:W-:Y:S05]  /*1b990*/  @!P0 NANOSLEEP.SYNCS 0x989680 ;  /* 0x009896800000895d */ /* 0x002fea0003900000 */
[----:B------:R-:W1:Y:S02]  /*1b9a0*/  @!P0 SYNCS.PHASECHK.TRANS64 P0, [R3+URZ+0x28ca0], R8 ;  /* 0x028ca008030085a7 */ /* 0x000e64000800007f */
[----:B-1----:R-:W-:Y:S05]  /*1b9b0*/  @!P0 BRA `(.L_x_8084) ;  /* 0xfffffffc00f08947 */ /* 0x002fea000383ffff */
[----:B------:R-:W-:Y:S05]  /*1b9c0*/  BRA `(.L_x_8236) ;  /* 0xffffff8c005c7947 */ /* 0x000fea000383ffff */
.L_x_8089:
[----:B-1----:R1:W2:Y:S02]  /*1b9d0*/  SYNCS.PHASECHK.TRANS64.TRYWAIT P0, [R3+URZ+0x28cc0], R8 ;  /* 0x028cc008030075a7 */ /* 0x0022a4000800017f */
[----:B--2---:R-:W-:Y:S05]  /*1b9e0*/  @!P0 NANOSLEEP.SYNCS 0x989680 ;  /* 0x009896800000895d */ /* 0x004fea0003900000 */
[----:B------:R-:W2:Y:S02]  /*1b9f0*/  @!P0 SYNCS.PHASECHK.TRANS64 P0, [R3+URZ+0x28cc0], R8 ;  /* 0x028cc008030085a7 */ /* 0x000ea4000800007f */
[----:B--2---:R-:W-:Y:S05]  /*1ba00*/  @!P0 BRA `(.L_x_8089) ;  /* 0xfffffffc00f08947 */ /* 0x004fea000383ffff */
[----:B------:R-:W-:Y:S05]  /*1ba10*/  BRA `(.L_x_8237) ;  /* 0xffffff8c00d87947 */ /* 0x000fea000383ffff */
.L_x_8103:
[----:B0-----:R0:W2:Y:S02]  /*1ba20*/  SYNCS.PHASECHK.TRANS64.TRYWAIT P1, [R8+URZ+0x28ca0], R2 ;  /* 0x028ca002080075a7 */ /* 0x0010a4000802017f */
[----:B--2---:R-:W-:Y:S05]  /*1ba30*/  @!P1 NANOSLEEP.SYNCS 0x989680 ;  /* 0x009896800000995d */ /* 0x004fea0003900000 */
[----:B------:R-:W2:Y:S02]  /*1ba40*/  @!P1 SYNCS.PHASECHK.TRANS64 P1, [R8+URZ+0x28ca0], R2 ;  /* 0x028ca002080095a7 */ /* 0x000ea4000802007f */
[----:B--2---:R-:W-:Y:S05]  /*1ba50*/  @!P1 BRA `(.L_x_8103) ;  /* 0xfffffffc00f09947 */ /* 0x004fea000383ffff */
[----:B------:R-:W-:Y:S05]  /*1ba60*/  BRA `(.L_x_8238) ;  /* 0xffffff98003c7947 */ /* 0x000fea000383ffff */
.L_x_8108:
[----:B-1----:R1:W2:Y:S02]  /*1ba70*/  SYNCS.PHASECHK.TRANS64.TRYWAIT P1, [R8+URZ+0x28cc0], R2 ;  /* 0x028cc002080075a7 */ /* 0x0022a4000802017f */
[----:B--2---:R-:W-:Y:S05]  /*1ba80*/  @!P1 NANOSLEEP.SYNCS 0x989680 ;  /* 0x009896800000995d */ /* 0x004fea0003900000 */
[----:B------:R-:W2:Y:S02]  /*1ba90*/  @!P1 SYNCS.PHASECHK.TRANS64 P1, [R8+URZ+0x28cc0], R2 ;  /* 0x028cc002080095a7 */ /* 0x000ea4000802007f */
[----:B--2---:R-:W-:Y:S05]  /*1baa0*/  @!P1 BRA `(.L_x_8108) ;  /* 0xfffffffc00f09947 */ /* 0x004fea000383ffff */
[----:B------:R-:W-:Y:S05]  /*1bab0*/  BRA `(.L_x_8239) ;  /* 0xffffff9800b47947 */ /* 0x000fea000383ffff */
.L_x_8128:
[----:B------:R-:W0:Y:S01]  /*1bac0*/  S2R R11, SR_TID.X ;  /* 0x00000000000b7919 */ /* 0x000e220000002100 */
[----:B------:R-:W-:Y:S01]  /*1bad0*/  BSSY B0, `(.L_x_8240) ;  /* 0x000000a000007945 */ /* 0x000fe20003800000 */
[----:B------:R-:W-:Y:S02]  /*1bae0*/  IMAD.MOV.U32 R12, RZ, RZ, RZ ;  /* 0x000000ffff0c7224 */ /* 0x000fe400078e00ff */
[----:B------:R-:W-:Y:S01]  /*1baf0*/  IMAD.MOV.U32 R15, RZ, RZ, -0x1 ;  /* 0xffffffffff0f7424 */ /* 0x000fe200078e00ff */
[----:B0-----:R-:W-:-:S04]  /*1bb00*/  SHF.R.U32.HI R11, RZ, 0x5, R11 ;  /* 0x00000005ff0b7819 */ /* 0x001fc8000001160b */
[----:B------:R-:W-:-:S05]  /*1bb10*/  LOP3.LUT R11, R11, 0x3, RZ, 0xc0, !PT ;  /* 0x000000030b0b7812 */ /* 0x000fca00078ec0ff */
[----:B------:R-:W-:Y:S01]  /*1bb20*/  IMAD.MOV.U32 R13, RZ, RZ, R11 ;  /* 0x000000ffff0d7224 */ /* 0x000fe200078e000b */
[----:B------:R-:W-:-:S07]  /*1bb30*/  MOV R11, 0x1f ;  /* 0x0000001f000b7802 */ /* 0x000fce0000000f00 */
[----:B-----5:R-:W-:Y:S05]  /*1bb40*/  WARPSYNC.COLLECTIVE R15, `(.L_x_8241) ;  /* 0x000000000f087348 */ /* 0x020fea0003c00000 */
[----:B------:R0:W1:Y:S02]  /*1bb50*/  SHFL.IDX P6, R14, R13, R12, R11 ;  /* 0x0000000c0d0e7389 */ /* 0x00006400000c000b */
[----:B01---5:R-:W-:Y:S01]  /*1bb60*/  ENDCOLLECTIVE ;  /* 0x000000000000791b */ /* 0x023fe20003800000 */
.L_x_8241:
[----:B------:R-:W-:Y:S05]  /*1bb70*/  BSYNC B0 ;  /* 0x0000000000007941 */ /* 0x000fea0003800000 */
.L_x_8240:
[----:B------:R-:W-:Y:S05]  /*1bb80*/  BRA `(.L_x_8242) ;  /* 0xffffffac00dc7947 */ /* 0x000fea000383ffff */
.L_x_8131:
[----:B0-----:R0:W1:Y:S02]  /*1bb90*/  SYNCS.PHASECHK.TRANS64.TRYWAIT P0, [R31+URZ+0x28c40], R0 ;  /* 0x028c40001f0075a7 */ /* 0x001064000800017f */
[----:B-1----:R-:W-:Y:S05]  /*1bba0*/  @!P0 NANOSLEEP.SYNCS 0x989680 ;  /* 0x009896800000895d */ /* 0x002fea0003900000 */
[----:B------:R-:W1:Y:S02]  /*1bbb0*/  @!P0 SYNCS.PHASECHK.TRANS64 P0, [R31+URZ+0x28c40], R0 ;  /* 0x028c40001f0085a7 */ /* 0x000e64000800007f */
[----:B-1----:R-:W-:Y:S05]  /*1bbc0*/  @!P0 BRA `(.L_x_8131) ;  /* 0xfffffffc00f08947 */ /* 0x002fea000383ffff */
[----:B------:R-:W-:Y:S05]  /*1bbd0*/  BRA `(.L_x_8243) ;  /* 0xffffffb0001c7947 */ /* 0x000fea000383ffff */
.L_x_8132:
        /* <DEDUP_REMOVED lines=8> */
.L_x_8245:
[----:B------:R-:W-:Y:S05]  /*1bc60*/  BSYNC B0 ;  /* 0x0000000000007941 */ /* 0x000fea0003800000 */
.L_x_8244:
[----:B------:R-:W-:Y:S01]  /*1bc70*/  IMAD.MOV.U32 R13, RZ, RZ, R0 ;  /* 0x000000ffff0d7224 */ /* 0x000fe200078e0000 */
[----:B------:R-:W-:Y:S01]  /*1bc80*/  MOV R11, 0x181f ;  /* 0x0000181f000b7802 */ /* 0x000fe20000000f00 */
[----:B------:R-:W-:Y:S02]  /*1bc90*/  IMAD.MOV.U32 R12, RZ, RZ, RZ ;  /* 0x000000ffff0c7224 */ /* 0x000fe400078e00ff */
[----:B------:R-:W-:Y:S02]  /*1bca0*/  IMAD.MOV.U32 R15, RZ, RZ, -0x1 ;  /* 0xffffffffff0f7424 */ /* 0x000fe400078e00ff */
[----:B------:R-:W-:Y:S02]  /*1bcb0*/  IMAD.MOV.U32 R2, RZ, RZ, R14 ;  /* 0x000000ffff027224 */ /* 0x000fe400078e000e */
[----:B------:R-:W-:-:S07]  /*1bcc0*/  @P0 IMAD R6, R5, 0x2, R23 ;  /* 0x0000000205060824 */ /* 0x000fce00078e0217 */
[----:B------:R-:W-:Y:S05]  /*1bcd0*/  WARPSYNC.COLLECTIVE R15, `(.L_x_8246) ;  /* 0x000000000f087348 */ /* 0x000fea0003c00000 */
[----:B------:R0:W1:Y:S02]  /*1bce0*/  SHFL.IDX P6, R14, R13, R12, R11 ;  /* 0x0000000c0d0e7389 */ /* 0x00006400000c000b */
[----:B01----:R-:W-:Y:S01]  /*1bcf0*/  ENDCOLLECTIVE ;  /* 0x000000000000791b */ /* 0x003fe20003800000 */
.L_x_8246:
[----:B------:R-:W-:Y:S02]  /*1bd00*/  IMAD.MOV.U32 R13, RZ, RZ, R4 ;  /* 0x000000ffff0d7224 */ /* 0x000fe400078e0004 */
[----:B------:R-:W-:Y:S02]  /*1bd10*/  IMAD.MOV.U32 R12, RZ, RZ, 0x1 ;  /* 0x00000001ff0c7424 */ /* 0x000fe400078e00ff */
[----:B------:R-:W-:-:S07]  /*1bd20*/  IMAD.MOV.U32 R3, RZ, RZ, R14 ;  /* 0x000000ffff037224 */ /* 0x000fce00078e000e */
[----:B------:R-:W-:Y:S05]  /*1bd30*/  WARPSYNC.COLLECTIVE R15, `(.L_x_8247) ;  /* 0x000000000f087348 */ /* 0x000fea0003c00000 */
[----:B------:R0:W1:Y:S02]  /*1bd40*/  SHFL.IDX P6, R14, R13, R12, R11 ;  /* 0x0000000c0d0e7389 */ /* 0x00006400000c000b */
[----:B01----:R-:W-:Y:S01]  /*1bd50*/  ENDCOLLECTIVE ;  /* 0x000000000000791b */ /* 0x003fe20003800000 */
.L_x_8247:
        /* <DEDUP_REMOVED lines=15> */
.L_x_8248:
[----:B------:R-:W-:Y:S02]  /*1be50*/  @P0 IMAD R6, R5, 0x2, R23 ;  /* 0x0000000205060824 */ /* 0x000fe400078e0217 */
[----:B------:R-:W-:Y:S02]  /*1be60*/  IMAD.MOV.U32 R13, RZ, RZ, R4 ;  /* 0x000000ffff0d7224 */ /* 0x000fe400078e0004 */
[----:B------:R-:W-:Y:S01]  /*1be70*/  IMAD.MOV.U32 R12, RZ, RZ, 0x2 ;  /* 0x00000002ff0c7424 */ /* 0x000fe200078e00ff */
[----:B------:R-:W-:-:S07]  /*1be80*/  MOV R3, R14 ;  /* 0x0000000e00037202 */ /* 0x000fce0000000f00 */
[----:B------:R-:W-:Y:S05]  /*1be90*/  WARPSYNC.COLLECTIVE R15, `(.L_x_8249) ;  /* 0x000000000f087348 */ /* 0x000fea0003c00000 */
[----:B------:R0:W1:Y:S02]  /*1bea0*/  SHFL.IDX P6, R14, R13, R12, R11 ;  /* 0x0000000c0d0e7389 */ /* 0x00006400000c000b */
[----:B01----:R-:W-:Y:S01]  /*1beb0*/  ENDCOLLECTIVE ;  /* 0x000000000000791b */ /* 0x003fe20003800000 */
.L_x_8249:
        /* <DEDUP_REMOVED lines=15> */
.L_x_8250:
[----:B------:R-:W-:Y:S01]  /*1bfb0*/  @P0 LEA R6, R5, R23, 0x1 ;  /* 0x0000001705060211 */ /* 0x000fe200078e08ff */
[----:B------:R-:W-:Y:S02]  /*1bfc0*/  IMAD.MOV.U32 R13, RZ, RZ, R4 ;  /* 0x000000ffff0d7224 */ /* 0x000fe400078e0004 */
[----:B------:R-:W-:Y:S02]  /*1bfd0*/  IMAD.MOV.U32 R12, RZ, RZ, 0x3 ;  /* 0x00000003ff0c7424 */ /* 0x000fe400078e00ff */
[----:B------:R-:W-:-:S07]  /*1bfe0*/  IMAD.MOV.U32 R3, RZ, RZ, R14 ;  /* 0x000000ffff037224 */ /* 0x000fce00078e000e */
[----:B------:R-:W-:Y:S05]  /*1bff0*/  WARPSYNC.COLLECTIVE R15, `(.L_x_8251) ;  /* 0x000000000f087348 */ /* 0x000fea0003c00000 */
[----:B------:R0:W1:Y:S02]  /*1c000*/  SHFL.IDX P6, R14, R13, R12, R11 ;  /* 0x0000000c0d0e7389 */ /* 0x00006400000c000b */
[----:B01----:R-:W-:Y:S01]  /*1c010*/  ENDCOLLECTIVE ;  /* 0x000000000000791b */ /* 0x003fe20003800000 */
.L_x_8251:
        /* <DEDUP_REMOVED lines=10> */
.L_x_8252:
[----:B------:R-:W-:Y:S01]  /*1c0c0*/  @!PT LDS RZ, [RZ] ;  /* 0x00000000fffff984 */ /* 0x000fe20000000800 */
[----:B------:R-:W-:Y:S01]  /*1c0d0*/  @!PT LDS RZ, [RZ] ;  /* 0x00000000fffff984 */ /* 0x000fe20000000800 */
[----:B------:R-:W-:Y:S01]  /*1c0e0*/  @!PT LDS RZ, [RZ] ;  /* 0x00000000fffff984 */ /* 0x000fe20000000800 */
[----:B------:R0:W-:Y:S01]  /*1c0f0*/  @P0 LDGSTS.E.BYPASS.LTC128B.128 [R6+0x23400], desc[UR40][R2.64], !P2 ;  /* 0x2340000002060fae */ /* 0x0001e2000d101d68 */
[----:B------:R-:W-:Y:S01]  /*1c100*/  IMAD.MOV.U32 R0, RZ, RZ, R14 ;  /* 0x000000ffff007224 */ /* 0x000fe200078e000e */
[----:B------:R-:W-:Y:S06]  /*1c110*/  BRA `(.L_x_8253) ;  /* 0xffffffac00cc7947 */ /* 0x000fec000383ffff */
.L_x_8137:
        /* <DEDUP_REMOVED lines=9> */
.L_x_8254:
[C---:B------:R-:W-:Y:S01]  /*1c1b0*/  VIADD R6, R17.reuse, 0x10 ;  /* 0x0000001011067836 */ /* 0x040fe20000000000 */
[----:B------:R-:W-:Y:S01]  /*1c1c0*/  ISETP.GE.AND P0, PT, R17, R3, PT ;  /* 0x000000031100720c */ /* 0x000fe20003f06270 */
[----:B------:R-:W-:Y:S02]  /*1c1d0*/  IMAD.MOV.U32 R13, RZ, RZ, R0 ;  /* 0x000000ffff0d7224 */ /* 0x000fe400078e0000 */
[----:B------:R-:W-:-:S10]  /*1c1e0*/  IMAD.MOV.U32 R4, RZ, RZ, R14 ;  /* 0x000000ffff047224 */ /* 0x000fd400078e000e */
[----:B------:R-:W-:Y:S05]  /*1c1f0*/  WARPSYNC.COLLECTIVE R15, `(.L_x_8255) ;  /* 0x000000000f087348 */ /* 0x000fea0003c00000 */
[----:B------:R0:W1:Y:S02]  /*1c200*/  SHFL.IDX P6, R14, R13, R12, R11 ;  /* 0x0000000c0d0e7389 */ /* 0x00006400000c000b */
[----:B01----:R-:W-:Y:S01]  /*1c210*/  ENDCOLLECTIVE ;  /* 0x000000000000791b */ /* 0x003fe20003800000 */
.L_x_8255:
[----:B------:R-:W-:Y:S02]  /*1c220*/  IMAD.MOV.U32 R13, RZ, RZ, R2 ;  /* 0x000000ffff0d7224 */ /* 0x000fe400078e0002 */
[----:B------:R-:W-:Y:S02]  /*1c230*/  IMAD.MOV.U32 R12, RZ, RZ, 0x1 ;  /* 0x00000001ff0c7424 */ /* 0x000fe400078e00ff */
[----:B------:R-:W-:-:S07]  /*1c240*/  IMAD.MOV.U32 R5, RZ, RZ, R14 ;  /* 0x000000ffff057224 */ /* 0x000fce00078e000e */
[----:B------:R-:W-:Y:S05]  /*1c250*/  WARPSYNC.COLLECTIVE R15, `(.L_x_8256) ;  /* 0x000000000f087348 */ /* 0x000fea0003c00000 */
[----:B------:R0:W1:Y:S02]  /*1c260*/  SHFL.IDX P6, R14, R13, R12, R11 ;  /* 0x0000000c0d0e7389 */ /* 0x00006400000c000b */
[----:B01----:R-:W-:Y:S01]  /*1c270*/  ENDCOLLECTIVE ;  /* 0x000000000000791b */ /* 0x003fe20003800000 */
.L_x_8256:
        /* <DEDUP_REMOVED lines=15> */
.L_x_8257:
[----:B------:R-:W-:Y:S02]  /*1c370*/  IMAD.MOV.U32 R13, RZ, RZ, R2 ;  /* 0x000000ffff0d7224 */ /* 0x000fe400078e0002 */
[----:B------:R-:W-:Y:S02]  /*1c380*/  IMAD.MOV.U32 R12, RZ, RZ, 0x2 ;  /* 0x00000002ff0c7424 */ /* 0x000fe400078e00ff */
[----:B------:R-:W-:-:S07]  /*1c390*/  IMAD.MOV.U32 R5, RZ, RZ, R14 ;  /* 0x000000ffff057224 */ /* 0x000fce00078e000e */
[----:B------:R-:W-:Y:S05]  /*1c3a0*/  WARPSYNC.COLLECTIVE R15, `(.L_x_8258) ;  /* 0x000000000f087348 */ /* 0x000fea0003c00000 */
[----:B------:R0:W1:Y:S02]  /*1c3b0*/  SHFL.IDX P6, R14, R13, R12, R11 ;  /* 0x0000000c0d0e7389 */ /* 0x00006400000c000b */
[----:B01----:R-:W-:Y:S01]  /*1c3c0*/  ENDCOLLECTIVE ;  /* 0x000000000000791b */ /* 0x003fe20003800000 */
.L_x_8258:
        /* <DEDUP_REMOVED lines=16> */
.L_x_8259:
[----:B------:R-:W-:Y:S02]  /*1c4d0*/  IMAD.MOV.U32 R13, RZ, RZ, R2 ;  /* 0x000000ffff0d7224 */ /* 0x000fe400078e0002 */
[----:B------:R-:W-:Y:S01]  /*1c4e0*/  IMAD.MOV.U32 R12, RZ, RZ, 0x3 ;  /* 0x00000003ff0c7424 */ /* 0x000fe200078e00ff */
[----:B------:R-:W-:-:S07]  /*1c4f0*/  MOV R5, R14 ;  /* 0x0000000e00057202 */ /* 0x000fce0000000f00 */
[----:B------:R-:W-:Y:S05]  /*1c500*/  WARPSYNC.COLLECTIVE R15, `(.L_x_8260) ;  /* 0x000000000f087348 */ /* 0x000fea0003c00000 */
[----:B------:R0:W1:Y:S02]  /*1c510*/  SHFL.IDX P6, R14, R13, R12, R11 ;  /* 0x0000000c0d0e7389 */ /* 0x00006400000c000b */
[----:B01----:R-:W-:Y:S01]  /*1c520*/  ENDCOLLECTIVE ;  /* 0x000000000000791b */ /* 0x003fe20003800000 */
.L_x_8260:
        /* <DEDUP_REMOVED lines=14> */
.L_x_8261:
[----:B------:R-:W-:Y:S01]  /*1c610*/  IMAD.MOV.U32 R0, RZ, RZ, R14 ;  /* 0x000000ffff007224 */ /* 0x000fe200078e000e */
[----:B------:R-:W-:Y:S06]  /*1c620*/  BRA `(.L_x_8262) ;  /* 0xffffffb000fc7947 */ /* 0x000fec000383ffff */
.L_x_8140:
[----:B0-----:R0:W1:Y:S02]  /*1c630*/  SYNCS.PHASECHK.TRANS64.TRYWAIT P0, [R23+URZ+0x28c20], R0 ;  /* 0x028c2000170075a7 */ /* 0x001064000800017f */
[----:B-1----:R-:W-:Y:S05]  /*1c640*/  @!P0 NANOSLEEP.SYNCS 0x989680 ;  /* 0x009896800000895d */ /* 0x002fea0003900000 */
[----:B------:R-:W1:Y:S02]  /*1c650*/  @!P0 SYNCS.PHASECHK.TRANS64 P0, [R23+URZ+0x28c20], R0 ;  /* 0x028c2000170085a7 */ /* 0x000e64000800007f */
[----:B-1----:R-:W-:Y:S05]  /*1c660*/  @!P0 BRA `(.L_x_8140) ;  /* 0xfffffffc00f08947 */ /* 0x002fea000383ffff */
[----:B------:R-:W-:Y:S05]  /*1c670*/  BRA `(.L_x_8263) ;  /* 0xffffffb400587947 */ /* 0x000fea000383ffff */
.L_x_8143:
[----:B0-----:R0:W1:Y:S02]  /*1c680*/  SYNCS.PHASECHK.TRANS64.TRYWAIT P0, [R31+URZ+0x28c60], R0 ;  /* 0x028c60001f0075a7 */ /* 0x001064000800017f */
[----:B-1----:R-:W-:Y:S05]  /*1c690*/  @!P0 NANOSLEEP.SYNCS 0x989680 ;  /* 0x009896800000895d */ /* 0x002fea0003900000 */
[----:B------:R-:W1:Y:S02]  /*1c6a0*/  @!P0 SYNCS.PHASECHK.TRANS64 P0, [R31+URZ+0x28c60], R0 ;  /* 0x028c60001f0085a7 */ /* 0x000e64000800007f */
[----:B-1----:R-:W-:Y:S05]  /*1c6b0*/  @!P0 BRA `(.L_x_8143) ;  /* 0xfffffffc00f08947 */ /* 0x002fea000383ffff */
[----:B------:R-:W-:Y:S05]  /*1c6c0*/  BRA `(.L_x_8264) ;  /* 0xffffffb400687947 */ /* 0x000fea000383ffff */
.L_x_8144:
        /* <DEDUP_REMOVED lines=8> */
.L_x_8266:
[----:B------:R-:W-:Y:S05]  /*1c750*/  BSYNC B0 ;  /* 0x0000000000007941 */ /* 0x000fea0003800000 */
.L_x_8265:
        /* <DEDUP_REMOVED lines=15> */
.L_x_8267:
[----:B------:R-:W-:Y:S01]  /*1c850*/  LOP3.LUT P2, RZ, R32, 0x10, RZ, 0xc0, !PT ;  /* 0x0000001020ff7812 */ /* 0x000fe2000784c0ff */
[----:B------:R-:W-:Y:S02]  /*1c860*/  IMAD.MOV.U32 R13, RZ, RZ, R6 ;  /* 0x000000ffff0d7224 */ /* 0x000fe400078e0006 */
[----:B------:R-:W-:Y:S02]  /*1c870*/  IMAD.MOV.U32 R12, RZ, RZ, 0x1 ;  /* 0x00000001ff0c7424 */ /* 0x000fe400078e00ff */
[----:B------:R-:W-:Y:S02]  /*1c880*/  IMAD.SHL.U32 R7, R7, 0x8, RZ ;  /* 0x0000000807077824 */ /* 0x000fe400078e00ff */
[----:B------:R-:W-:-:S03]  /*1c890*/  IMAD.MOV.U32 R2, RZ, RZ, R14 ;  /* 0x000000ffff027224 */ /* 0x000fc600078e000e */
[----:B------:R-:W-:-:S04]  /*1c8a0*/  LOP3.LUT R7, R7, 0x38, RZ, 0xc0, !PT ;  /* 0x0000003807077812 */ /* 0x000fc800078ec0ff */
[----:B------:R-:W-:Y:S02]  /*1c8b0*/  SHF.L.U32 R0, R7, 0x1, RZ ;  /* 0x0000000107007819 */ /* 0x000fe400000006ff */
[----:B------:R-:W-:Y:S02]  /*1c8c0*/  LOP3.LUT R7, R32, 0x1, RZ, 0xc0, !PT ;  /* 0x0000000120077812 */ /* 0x000fe400078ec0ff */
        /* <DEDUP_REMOVED lines=32> */
.L_x_8268:
[----:B------:R-:W-:Y:S02]  /*1cad0*/  IMAD.MOV.U32 R13, RZ, RZ, R5 ;  /* 0x000000ffff0d7224 */ /* 0x000fe400078e0005 */
[----:B------:R-:W-:-:S07]  /*1cae0*/  IMAD.MOV.U32 R3, RZ, RZ, R14 ;  /* 0x000000ffff037224 */ /* 0x000fce00078e000e */
[----:B------:R-:W-:Y:S05]  /*1caf0*/  WARPSYNC.COLLECTIVE R15, `(.L_x_8269) ;  /* 0x000000000f087348 */ /* 0x000fea0003c00000 */
[----:B------:R0:W1:Y:S02]  /*1cb00*/  SHFL.IDX P6, R14, R13, R12, R11 ;  /* 0x0000000c0d0e7389 */ /* 0x00006400000c000b */
[----:B01----:R-:W-:Y:S01]  /*1cb10*/  ENDCOLLECTIVE ;  /* 0x000000000000791b */ /* 0x003fe20003800000 */
.L_x_8269:
        /* <DEDUP_REMOVED lines=29> */
.L_x_8270:
[----:B------:R-:W-:Y:S02]  /*1ccf0*/  IMAD.MOV.U32 R13, RZ, RZ, R5 ;  /* 0x000000ffff0d7224 */ /* 0x000fe400078e0005 */
[----:B------:R-:W-:-:S07]  /*1cd00*/  IMAD.MOV.U32 R7, RZ, RZ, R14 ;  /* 0x000000ffff077224 */ /* 0x000fce00078e000e */
[----:B------:R-:W-:Y:S05]  /*1cd10*/  WARPSYNC.COLLECTIVE R15, `(.L_x_8271) ;  /* 0x000000000f087348 */ /* 0x000fea0003c00000 */
[----:B------:R0:W1:Y:S02]  /*1cd20*/  SHFL.IDX P6, R14, R13, R12, R11 ;  /* 0x0000000c0d0e7389 */ /* 0x00006400000c000b */
[----:B01----:R-:W-:Y:S01]  /*1cd30*/  ENDCOLLECTIVE ;  /* 0x000000000000791b */ /* 0x003fe20003800000 */
.L_x_8271:
        /* <DEDUP_REMOVED lines=29> */
.L_x_8272:
[----:B------:R-:W-:Y:S01]  /*1cf10*/  MOV R13, R5 ;  /* 0x00000005000d7202 */ /* 0x000fe20000000f00 */
[----:B------:R-:W-:-:S07]  /*1cf20*/  IMAD.MOV.U32 R6, RZ, RZ, R14 ;  /* 0x000000ffff067224 */ /* 0x000fce00078e000e */
[----:B------:R-:W-:Y:S05]  /*1cf30*/  WARPSYNC.COLLECTIVE R15, `(.L_x_8273) ;  /* 0x000000000f087348 */ /* 0x000fea0003c00000 */
[----:B------:R0:W1:Y:S02]  /*1cf40*/  SHFL.IDX P6, R14, R13, R12, R11 ;  /* 0x0000000c0d0e7389 */ /* 0x00006400000c000b */
[----:B01----:R-:W-:Y:S01]  /*1cf50*/  ENDCOLLECTIVE ;  /* 0x000000000000791b */ /* 0x003fe20003800000 */
.L_x_8273:
[----:B------:R-:W-:Y:S01]  /*1cf60*/  IMAD.MOV.U32 R2, RZ, RZ, R14 ;  /* 0x000000ffff027224 */ /* 0x000fe200078e000e */
[----:B------:R-:W-:Y:S06]  /*1cf70*/  BRA `(.L_x_8274) ;  /* 0xffffffb400007947 */ /* 0x000fec000383ffff */
.L_x_8151:
[----:B0-----:R0:W1:Y:S02]  /*1cf80*/  SYNCS.PHASECHK.TRANS64.TRYWAIT P0, [R6+URZ+0x28c40], R17 ;  /* 0x028c4011060075a7 */ /* 0x001064000800017f */
[----:B-1----:R-:W-:Y:S05]  /*1cf90*/  @!P0 NANOSLEEP.SYNCS 0x989680 ;  /* 0x009896800000895d */ /* 0x002fea0003900000 */
[----:B------:R-:W1:Y:S02]  /*1cfa0*/  @!P0 SYNCS.PHASECHK.TRANS64 P0, [R6+URZ+0x28c40], R17 ;  /* 0x028c4011060085a7 */ /* 0x000e64000800007f */
[----:B-1----:R-:W-:Y:S05]  /*1cfb0*/  @!P0 BRA `(.L_x_8151) ;  /* 0xfffffffc00f08947 */ /* 0x002fea000383ffff */
[----:B------:R-:W-:Y:S05]  /*1cfc0*/  BRA `(.L_x_8275) ;  /* 0xffffffb800907947 */ /* 0x000fea000383ffff */
.L_x_8152:
        /* <DEDUP_REMOVED lines=8> */
.L_x_8277:
[----:B------:R-:W-:Y:S05]  /*1d050*/  BSYNC B1 ;  /* 0x0000000000017941 */ /* 0x000fea0003800000 */
.L_x_8276:
[----:B------:R-:W-:Y:S01]  /*1d060*/  IMAD.MOV.U32 R13, RZ, RZ, R20 ;  /* 0x000000ffff0d7224 */ /* 0x000fe200078e0014 */
[----:B------:R-:W-:Y:S01]  /*1d070*/  MOV R11, 0x181f ;  /* 0x0000181f000b7802 */ /* 0x000fe20000000f00 */
[----:B------:R-:W-:Y:S02]  /*1d080*/  IMAD.MOV.U32 R12, RZ, RZ, RZ ;  /* 0x000000ffff0c7224 */ /* 0x000fe400078e00ff */
[----:B------:R-:W-:Y:S02]  /*1d090*/  IMAD.MOV.U32 R15, RZ, RZ, -0x1 ;  /* 0xffffffffff0f7424 */ /* 0x000fe400078e00ff */
[----:B------:R-:W-:Y:S02]  /*1d0a0*/  IMAD.MOV.U32 R3, RZ, RZ, R14 ;  /* 0x000000ffff037224 */ /* 0x000fe400078e000e */
[----:B------:R-:W-:-:S07]  /*1d0b0*/  IMAD R21, R8, 0x2, R23 ;  /* 0x0000000208157824 */ /* 0x000fce00078e0217 */
[----:B------:R-:W-:Y:S05]  /*1d0c0*/  WARPSYNC.COLLECTIVE R15, `(.L_x_8278) ;  /* 0x000000000f087348 */ /* 0x000fea0003c00000 */
[----:B------:R0:W1:Y:S02]  /*1d0d0*/  SHFL.IDX P6, R14, R13, R12, R11 ;  /* 0x0000000c0d0e7389 */ /* 0x00006400000c000b */
[----:B01----:R-:W-:Y:S01]  /*1d0e0*/  ENDCOLLECTIVE ;  /* 0x000000000000791b */ /* 0x003fe20003800000 */
.L_x_8278:
[----:B------:R-:W-:Y:S02]  /*1d0f0*/  IMAD.MOV.U32 R13, RZ, RZ, R27 ;  /* 0x000000ffff0d7224 */ /* 0x000fe400078e001b */
[----:B------:R-:W-:Y:S02]  /*1d100*/  IMAD.MOV.U32 R12, RZ, RZ, 0x1 ;  /* 0x00000001ff0c7424 */ /* 0x000fe400078e00ff */
[----:B------:R-:W-:-:S07]  /*1d110*/  IMAD.MOV.U32 R2, RZ, RZ, R14 ;  /* 0x000000ffff027224 */ /* 0x000fce00078e000e */
[----:B------:R-:W-:Y:S05]  /*1d120*/  WARPSYNC.COLLECTIVE R15, `(.L_x_8279) ;  /* 0x000000000f087348 */ /* 0x000fea0003c00000 */
[----:B------:R0:W1:Y:S02]  /*1d130*/  SHFL.IDX P6, R14, R13, R12, R11 ;  /* 0x0000000c0d0e7389 */ /* 0x00006400000c000b */
[----:B01----:R-:W-:Y:S01]  /*1d140*/  ENDCOLLECTIVE ;  /* 0x000000000000791b */ /* 0x003fe20003800000 */
.L_x_8279:
        /* <DEDUP_REMOVED lines=11> */
.L_x_8280:
[----:B------:R-:W-:Y:S02]  /*1d200*/  IMAD.MOV.U32 R13, RZ, RZ, R27 ;  /* 0x000000ffff0d7224 */ /* 0x000fe400078e001b */
[----:B------:R-:W-:Y:S01]  /*1d210*/  IMAD.MOV.U32 R12, RZ, RZ, 0x2 ;  /* 0x00000002ff0c7424 */ /* 0x000fe200078e00ff */
[----:B------:R-:W-:-:S07]  /*1d220*/  MOV R2, R14 ;  /* 0x0000000e00027202 */ /* 0x000fce0000000f00 */
[----:B------:R-:W-:Y:S05]  /*1d230*/  WARPSYNC.COLLECTIVE R15, `(.L_x_8281) ;  /* 0x000000000f087348 */ /* 0x000fea0003c00000 */
[----:B------:R0:W1:Y:S02]  /*1d240*/  SHFL.IDX P6, R14, R13, R12, R11 ;  /* 0x0000000c0d0e7389 */ /* 0x00006400000c000b */
[----:B01----:R-:W-:Y:S01]  /*1d250*/  ENDCOLLECTIVE ;  /* 0x000000000000791b */ /* 0x003fe20003800000 */
.L_x_8281:
        /* <DEDUP_REMOVED lines=11> */
.L_x_8282:
[----:B------:R-:W-:Y:S01]  /*1d310*/  IMAD.MOV.U32 R13, RZ, RZ, R27 ;  /* 0x000000ffff0d7224 */ /* 0x000fe200078e001b */
[----:B------:R-:W-:Y:S01]  /*1d320*/  MOV R12, 0x3 ;  /* 0x00000003000c7802 */ /* 0x000fe20000000f00 */
[----:B------:R-:W-:-:S07]  /*1d330*/  IMAD.MOV.U32 R2, RZ, RZ, R14 ;  /* 0x000000ffff027224 */ /* 0x000fce00078e000e */
[----:B------:R-:W-:Y:S05]  /*1d340*/  WARPSYNC.COLLECTIVE R15, `(.L_x_8283) ;  /* 0x000000000f087348 */ /* 0x000fea0003c00000 */
[----:B------:R0:W1:Y:S02]  /*1d350*/  SHFL.IDX P6, R14, R13, R12, R11 ;  /* 0x0000000c0d0e7389 */ /* 0x00006400000c000b */
[----:B01----:R-:W-:Y:S01]  /*1d360*/  ENDCOLLECTIVE ;  /* 0x000000000000791b */ /* 0x003fe20003800000 */
.L_x_8283:
        /* <DEDUP_REMOVED lines=11> */
.L_x_8284:
[----:B------:R-:W-:Y:S01]  /*1d420*/  IMAD.MOV.U32 R2, RZ, RZ, R14 ;  /* 0x000000ffff027224 */ /* 0x000fe200078e000e */
[----:B------:R-:W-:Y:S06]  /*1d430*/  BRA `(.L_x_8285) ;  /* 0xffffffb800207947 */ /* 0x000fec000383ffff */
.L_x_8157:
[----:B---3--:R3:W4:Y:S02]  /*1d440*/  SYNCS.PHASECHK.TRANS64.TRYWAIT P0, [R6+URZ+0x28c60], R17 ;  /* 0x028c6011060075a7 */ /* 0x008724000800017f */
[----:B----4-:R-:W-:Y:S05]  /*1d450*/  @!P0 NANOSLEEP.SYNCS 0x989680 ;  /* 0x009896800000895d */ /* 0x010fea0003900000 */
[----:B------:R-:W4:Y:S02]  /*1d460*/  @!P0 SYNCS.PHASECHK.TRANS64 P0, [R6+URZ+0x28c60], R17 ;  /* 0x028c6011060085a7 */ /* 0x000f24000800007f */
[----:B----4-:R-:W-:Y:S05]  /*1d470*/  @!P0 BRA `(.L_x_8157) ;  /* 0xfffffffc00f08947 */ /* 0x010fea000383ffff */
[----:B------:R-:W-:Y:S05]  /*1d480*/  BRA `(.L_x_8286) ;  /* 0xffffffb800707947 */ /* 0x000fea000383ffff */
.L_x_8158:
        /* <DEDUP_REMOVED lines=8> */
.L_x_8288:
[----:B------:R-:W-:Y:S05]  /*1d510*/  BSYNC B1 ;  /* 0x0000000000017941 */ /* 0x000fea0003800000 */
.L_x_8287:
[----:B------:R-:W-:Y:S01]  /*1d520*/  MOV R13, R9 ;  /* 0x00000009000d7202 */ /* 0x000fe20000000f00 */
[----:B------:R-:W-:Y:S01]  /*1d530*/  IMAD.MOV.U32 R12, RZ, RZ, RZ ;  /* 0x000000ffff0c7224 */ /* 0x000fe200078e00ff */
[C---:B------:R-:W-:Y:S01]  /*1d540*/  LOP3.LUT P2, RZ, R22.reuse, 0x40, RZ, 0xc0, !PT ;  /* 0x0000004016ff7812 */ /* 0x040fe2000784c0ff */
[----:B------:R-:W-:Y:S01]  /*1d550*/  IMAD.MOV.U32 R11, RZ, RZ, 0x181f ;  /* 0x0000181fff0b7424 */ /* 0x000fe200078e00ff */
[C---:B------:R-:W-:Y:S01]  /*1d560*/  LOP3.LUT P1, RZ, R22.reuse, 0x20, RZ, 0xc0, !PT ;  /* 0x0000002016ff7812 */ /* 0x040fe2000782c0ff */
[----:B------:R-:W-:Y:S01]  /*1d570*/  IMAD.MOV.U32 R15, RZ, RZ, -0x1 ;  /* 0xffffffffff0f7424 */ /* 0x000fe200078e00ff */
[----:B------:R-:W-:Y:S01]  /*1d580*/  LOP3.LUT R22, R22, 0xffffdfff, RZ, 0xc0, !PT ;  /* 0xffffdfff16167812 */ /* 0x000fe200078ec0ff */
[----:B------:R-:W-:Y:S02]  /*1d590*/  IMAD.MOV.U32 R3, RZ, RZ, R14 ;  /* 0x000000ffff037224 */ /* 0x000fe400078e000e */
[----:B------:R-:W-:-:S08]  /*1d5a0*/  IMAD R17, R17, 0x2, R23 ;  /* 0x0000000211117824 */ /* 0x000fd000078e0217 */
[----:B------:R-:W-:Y:S05]  /*1d5b0*/  WARPSYNC.COLLECTIVE R15, `(.L_x_8289) ;  /* 0x000000000f087348 */ /* 0x000fea0003c00000 */
[----:B------:R0:W1:Y:S02]  /*1d5c0*/  SHFL.IDX P6, R14, R13, R12, R11 ;  /* 0x0000000c0d0e7389 */ /* 0x00006400000c000b */
[----:B01----:R-:W-:Y:S01]  /*1d5d0*/  ENDCOLLECTIVE ;  /* 0x000000000000791b */ /* 0x003fe20003800000 */
.L_x_8289:
        /* <DEDUP_REMOVED lines=18> */
.L_x_8290:
        /* <DEDUP_REMOVED lines=16> */
.L_x_8291:
        /* <DEDUP_REMOVED lines=19> */
.L_x_8292:
        /* <DEDUP_REMOVED lines=14> */
.L_x_8293:
        /* <DEDUP_REMOVED lines=16> */
.L_x_8294:
        /* <DEDUP_REMOVED lines=14> */
.L_x_8295:
[----:B------:R-:W-:Y:S05]  /*1dbf0*/  BRA `(.L_x_8296) ;  /* 0xffffffb400dc7947 */ /* 0x000fea000383ffff */
.L_x_8166:
        /* <DEDUP_REMOVED lines=8> */
.L_x_8298:
[----:B------:R-:W-:Y:S05]  /*1dc80*/  BSYNC B0 ;  /* 0x0000000000007941 */ /* 0x000fea0003800000 */
.L_x_8297:
        /* <DEDUP_REMOVED lines=9> */
.L_x_8299:
        /* <DEDUP_REMOVED lines=18> */
.L_x_8300:
[----:B------:R-:W-:Y:S01]  /*1de40*/  IMAD.MOV.U32 R12, RZ, RZ, 0x2 ;  /* 0x00000002ff0c7424 */ /* 0x000fe200078e00ff */
[----:B------:R-:W-:-:S04]  /*1de50*/  SEL R5, R14, RZ, P1 ;  /* 0x000000ff0e057207 */ /* 0x000fc80000800000 */
[----:B------:R-:W-:-:S05]  /*1de60*/  IADD3 R4, R2, R5, RZ ;  /* 0x0000000502047210 */ /* 0x000fca0007ffe0ff */
[----:B------:R-:W-:-:S07]  /*1de70*/  IMAD.MOV.U32 R13, RZ, RZ, R4 ;  /* 0x000000ffff0d7224 */ /* 0x000fce00078e0004 */
[----:B------:R-:W-:Y:S05]  /*1de80*/  WARPSYNC.COLLECTIVE R15, `(.L_x_8301) ;  /* 0x000000000f087348 */ /* 0x000fea0003c00000 */
[----:B------:R0:W1:Y:S02]  /*1de90*/  SHFL.UP P6, R14, R13, R12, R11 ;  /* 0x0400000c0d0e7389 */ /* 0x00006400000c000b */
[----:B01----:R-:W-:Y:S01]  /*1dea0*/  ENDCOLLECTIVE ;  /* 0x000000000000791b */ /* 0x003fe20003800000 */
.L_x_8301:
[----:B------:R-:W-:Y:S01]  /*1deb0*/  IMAD.MOV.U32 R12, RZ, RZ, 0x4 ;  /* 0x00000004ff0c7424 */ /* 0x000fe200078e00ff */
[----:B------:R-:W-:-:S05]  /*1dec0*/  SEL R5, R14, RZ, P2 ;  /* 0x000000ff0e057207 */ /* 0x000fca0001000000 */
[----:B------:R-:W-:-:S04]  /*1ded0*/  IMAD.IADD R5, R4, 0x1, R5 ;  /* 0x0000000104057824 */ /* 0x000fc800078e0205 */
[----:B------:R-:W-:-:S07]  /*1dee0*/  IMAD.MOV.U32 R13, RZ, RZ, R5 ;  /* 0x000000ffff0d7224 */ /* 0x000fce00078e0005 */
[----:B------:R-:W-:Y:S05]  /*1def0*/  WARPSYNC.COLLECTIVE R15, `(.L_x_8302) ;  /* 0x000000000f087348 */ /* 0x000fea0003c00000 */
[----:B------:R0:W1:Y:S02]  /*1df00*/  SHFL.UP P6, R14, R13, R12, R11 ;  /* 0x0400000c0d0e7389 */ /* 0x00006400000c000b */
[----:B01----:R-:W-:Y:S01]  /*1df10*/  ENDCOLLECTIVE ;  /* 0x000000000000791b */ /* 0x003fe20003800000 */
.L_x_8302:
[----:B------:R-:W-:Y:S01]  /*1df20*/  IMAD.MOV.U32 R12, RZ, RZ, 0x8 ;  /* 0x00000008ff0c7424 */ /* 0x000fe200078e00ff */
[----:B------:R-:W-:-:S05]  /*1df30*/  SEL R6, R14, RZ, P3 ;  /* 0x000000ff0e067207 */ /* 0x000fca0001800000 */
[----:B------:R-:W-:-:S04]  /*1df40*/  IMAD.IADD R6, R5, 0x1, R6 ;  /* 0x0000000105067824 */ /* 0x000fc800078e0206 */
[----:B------:R-:W-:-:S07]  /*1df50*/  IMAD.MOV.U32 R13, RZ, RZ, R6 ;  /* 0x000000ffff0d7224 */ /* 0x000fce00078e0006 */
[----:B------:R-:W-:Y:S05]  /*1df60*/  WARPSYNC.COLLECTIVE R15, `(.L_x_8303) ;  /* 0x000000000f087348 */ /* 0x000fea0003c00000 */
[----:B------:R0:W1:Y:S02]  /*1df70*/  SHFL.UP P6, R14, R13, R12, R11 ;  /* 0x0400000c0d0e7389 */ /* 0x00006400000c000b */
[----:B01----:R-:W-:Y:S01]  /*1df80*/  ENDCOLLECTIVE ;  /* 0x000000000000791b */ /* 0x003fe20003800000 */
.L_x_8303:
[----:B------:R-:W-:Y:S01]  /*1df90*/  IMAD.MOV.U32 R12, RZ, RZ, 0x10 ;  /* 0x00000010ff0c7424 */ /* 0x000fe200078e00ff */
[----:B------:R-:W-:-:S04]  /*1dfa0*/  SEL R3, R14, RZ, P4 ;  /* 0x000000ff0e037207 */ /* 0x000fc80002000000 */
[----:B------:R-:W-:-:S05]  /*1dfb0*/  IADD3 R4, R6, R3, RZ ;  /* 0x0000000306047210 */ /* 0x000fca0007ffe0ff */
[----:B------:R-:W-:-:S07]  /*1dfc0*/  IMAD.MOV.U32 R13, RZ, RZ, R4 ;  /* 0x000000ffff0d7224 */ /* 0x000fce00078e0004 */
[----:B------:R-:W-:Y:S05]  /*1dfd0*/  WARPSYNC.COLLECTIVE R15, `(.L_x_8304) ;  /* 0x000000000f087348 */ /* 0x000fea0003c00000 */
[----:B------:R0:W1:Y:S02]  /*1dfe0*/  SHFL.UP P6, R14, R13, R12, R11 ;  /* 0x0400000c0d0e7389 */ /* 0x00006400000c000b */
[----:B01----:R-:W-:Y:S01]  /*1dff0*/  ENDCOLLECTIVE ;  /* 0x000000000000791b */ /* 0x003fe20003800000 */
.L_x_8304:
        /* <DEDUP_REMOVED lines=8> */
.L_x_8305:
[----:B------:R-:W-:Y:S05]  /*1e080*/  BRA `(.L_x_8306) ;  /* 0xffffffb800707947 */ /* 0x000fea000383ffff */
.L_x_8171:
        /* <DEDUP_REMOVED lines=8> */
.L_x_8308:
[----:B------:R-:W-:Y:S05]  /*1e110*/  BSYNC B0 ;  /* 0x0000000000007941 */ /* 0x000fea0003800000 */
.L_x_8307:
        /* <DEDUP_REMOVED lines=8> */
.L_x_8309:
[----:B------:R-:W-:Y:S01]  /*1e1a0*/  IMAD.MOV.U32 R12, RZ, RZ, 0x4 ;  /* 0x00000004ff0c7424 */ /* 0x000fe200078e00ff */
[----:B------:R-:W-:-:S05]  /*1e1b0*/  SEL R14, R14, RZ, P2 ;  /* 0x000000ff0e0e7207 */ /* 0x000fca0001000000 */
[----:B------:R-:W-:-:S04]  /*1e1c0*/  IMAD.IADD R3, R13, 0x1, R14 ;  /* 0x000000010d037824 */ /* 0x000fc800078e020e */
[----:B------:R-:W-:-:S07]  /*1e1d0*/  IMAD.MOV.U32 R13, RZ, RZ, R3 ;  /* 0x000000ffff0d7224 */ /* 0x000fce00078e0003 */
[----:B------:R-:W-:Y:S05]  /*1e1e0*/  WARPSYNC.COLLECTIVE R15, `(.L_x_8310) ;  /* 0x000000000f087348 */ /* 0x000fea0003c00000 */
[----:B------:R0:W1:Y:S02]  /*1e1f0*/  SHFL.UP P6, R14, R13, R12, R11 ;  /* 0x0400000c0d0e7389 */ /* 0x00006400000c000b */
[----:B01----:R-:W-:Y:S01]  /*1e200*/  ENDCOLLECTIVE ;  /* 0x000000000000791b */ /* 0x003fe20003800000 */
.L_x_8310:
[----:B------:R-:W-:Y:S01]  /*1e210*/  IMAD.MOV.U32 R12, RZ, RZ, 0x8 ;  /* 0x00000008ff0c7424 */ /* 0x000fe200078e00ff */
[----:B------:R-:W-:-:S04]  /*1e220*/  SEL R4, R14, RZ, P3 ;  /* 0x000000ff0e047207 */ /* 0x000fc80001800000 */
[----:B------:R-:W-:-:S05]  /*1e230*/  IADD3 R4, R3, R4, RZ ;  /* 0x0000000403047210 */ /* 0x000fca0007ffe0ff */
[----:B------:R-:W-:-:S07]  /*1e240*/  IMAD.MOV.U32 R13, RZ, RZ, R4 ;  /* 0x000000ffff0d7224 */ /* 0x000fce00078e0004 */
[----:B------:R-:W-:Y:S05]  /*1e250*/  WARPSYNC.COLLECTIVE R15, `(.L_x_8311) ;  /* 0x000000000f087348 */ /* 0x000fea0003c00000 */
[----:B------:R0:W1:Y:S02]  /*1e260*/  SHFL.UP P6, R14, R13, R12, R11 ;  /* 0x0400000c0d0e7389 */ /* 0x00006400000c000b */
[----:B01----:R-:W-:Y:S01]  /*1e270*/  ENDCOLLECTIVE ;  /* 0x000000000000791b */ /* 0x003fe20003800000 */
.L_x_8311:
[----:B------:R-:W-:Y:S01]  /*1e280*/  IMAD.MOV.U32 R12, RZ, RZ, 0x10 ;  /* 0x00000010ff0c7424 */ /* 0x000fe200078e00ff */
[----:B------:R-:W-:-:S05]  /*1e290*/  SEL R5, R14, RZ, P4 ;  /* 0x000000ff0e057207 */ /* 0x000fca0002000000 */
[----:B------:R-:W-:-:S04]  /*1e2a0*/  IMAD.IADD R5, R4, 0x1, R5 ;  /* 0x0000000104057824 */ /* 0x000fc800078e0205 */
[----:B------:R-:W-:-:S07]  /*1e2b0*/  IMAD.MOV.U32 R13, RZ, RZ, R5 ;  /* 0x000000ffff0d7224 */ /* 0x000fce00078e0005 */
[----:B------:R-:W-:Y:S05]  /*1e2c0*/  WARPSYNC.COLLECTIVE R15, `(.L_x_8312) ;  /* 0x000000000f087348 */ /* 0x000fea0003c00000 */
[----:B------:R0:W1:Y:S02]  /*1e2d0*/  SHFL.UP P6, R14, R13, R12, R11 ;  /* 0x0400000c0d0e7389 */ /* 0x00006400000c000b */
[----:B01----:R-:W-:Y:S01]  /*1e2e0*/  ENDCOLLECTIVE ;  /* 0x000000000000791b */ /* 0x003fe20003800000 */
.L_x_8312:
[----:B------:R-:W-:Y:S01]  /*1e2f0*/  IMAD.MOV.U32 R12, RZ, RZ, 0x1f ;  /* 0x0000001fff0c7424 */ /* 0x000fe200078e00ff */
[----:B------:R-:W-:Y:S02]  /*1e300*/  MOV R11, 0x1f ;  /* 0x0000001f000b7802 */ /* 0x000fe40000000f00 */
[----:B------:R-:W-:-:S05]  /*1e310*/  SEL R14, R14, RZ, P5 ;  /* 0x000000ff0e0e7207 */ /* 0x000fca0002800000 */
[----:B------:R-:W-:-:S04]  /*1e320*/  IMAD.IADD R3, R5, 0x1, R14 ;  /* 0x0000000105037824 */ /* 0x000fc800078e020e */
[----:B------:R-:W-:-:S07]  /*1e330*/  IMAD.MOV.U32 R13, RZ, RZ, R3 ;  /* 0x000000ffff0d7224 */ /* 0x000fce00078e0003 */
[----:B------:R-:W-:Y:S05]  /*1e340*/  WARPSYNC.COLLECTIVE R15, `(.L_x_8313) ;  /* 0x000000000f087348 */ /* 0x000fea0003c00000 */
[----:B------:R0:W1:Y:S02]  /*1e350*/  SHFL.IDX P6, R14, R13, R12, R11 ;  /* 0x0000000c0d0e7389 */ /* 0x00006400000c000b */
[----:B01----:R-:W-:Y:S01]  /*1e360*/  ENDCOLLECTIVE ;  /* 0x000000000000791b */ /* 0x003fe20003800000 */
.L_x_8313:
[----:B------:R-:W-:Y:S05]  /*1e370*/  BRA `(.L_x_8314) ;  /* 0xffffffb800507947 */ /* 0x000fea000383ffff */
.L_x_8173:
[----:B------:R-:W-:Y:S01]  /*1e380*/  BSSY B0, `(.L_x_8315) ;  /* 0x0000006000007945 */ /* 0x000fe20003800000 */
[----:B------:R-:W-:Y:S01]  /*1e390*/  PLOP3.LUT P6, PT, P6, PT, PT, 0x8, 0x0 ;  /* 0x000000000000781c */ /* 0x000fe200037ce170 */
[----:B------:R-:W-:-:S12]  /*1e3a0*/  IMAD.MOV.U32 R15, RZ, RZ, -0x1 ;  /* 0xffffffffff0f7424 */ /* 0x000fd800078e00ff */
[----:B01----:R-:W-:Y:S05]  /*1e3b0*/  WARPSYNC.COLLECTIVE R15, `(.L_x_8316) ;  /* 0x000000000f087348 */ /* 0x003fea0003c00000 */
[----:B------:R-:W-:Y:S01]  /*1e3c0*/  VOTE.ANY R14, PT, P6 ;  /* 0x00000000000e7806 */ /* 0x000fe200030e0100 */
[----:B01----:R-:W-:Y:S06]  /*1e3d0*/  ENDCOLLECTIVE ;  /* 0x000000000000791b */ /* 0x003fec0003800000 */
.L_x_8316:
[----:B------:R-:W-:Y:S05]  /*1e3e0*/  BSYNC B0 ;  /* 0x0000000000007941 */ /* 0x000fea0003800000 */
.L_x_8315:
        /* <DEDUP_REMOVED lines=9> */
.L_x_8317:
[----:B------:R-:W-:Y:S01]  /*1e480*/  IMAD.MOV.U32 R17, RZ, RZ, R14 ;  /* 0x000000ffff117224 */ /* 0x000fe200078e000e */
[----:B------:R-:W-:Y:S06]  /*1e490*/  BRA `(.L_x_8318) ;  /* 0xffffffb800407947 */ /* 0x000fec000383ffff */
.L_x_8175:
[----:B------:R-:W-:Y:S01]  /*1e4a0*/  BSSY B0, `(.L_x_8319) ;  /* 0x0000007000007945 */ /* 0x000fe20003800000 */
[----:B------:R-:W-:Y:S01]  /*1e4b0*/  IMAD.MOV.U32 R13, RZ, RZ, R3 ;  /* 0x000000ffff0d7224 */ /* 0x000fe200078e0003 */
[----:B------:R-:W-:Y:S01]  /*1e4c0*/  MOV R11, 0x1f ;  /* 0x0000001f000b7802 */ /* 0x000fe20000000f00 */
[----:B------:R-:W-:-:S07]  /*1e4d0*/  IMAD.MOV.U32 R15, RZ, RZ, -0x1 ;  /* 0xffffffffff0f7424 */ /* 0x000fce00078e00ff */
[----:B0123--:R-:W-:Y:S05]  /*1e4e0*/  WARPSYNC.COLLECTIVE R15, `(.L_x_8320) ;  /* 0x000000000f087348 */ /* 0x00ffea0003c00000 */
[----:B------:R4:W0:Y:S02]  /*1e4f0*/  SHFL.IDX P6, R14, R13, R12, R11 ;  /* 0x0000000c0d0e7389 */ /* 0x00082400000c000b */
[----:B01234-:R-:W-:Y:S01]  /*1e500*/  ENDCOLLECTIVE ;  /* 0x000000000000791b */ /* 0x01ffe20003800000 */
.L_x_8320:
[----:B------:R-:W-:Y:S05]  /*1e510*/  BSYNC B0 ;  /* 0x0000000000007941 */ /* 0x000fea0003800000 */
.L_x_8319:
[----:B------:R-:W-:Y:S01]  /*1e520*/  IMAD.MOV.U32 R6, RZ, RZ, R14 ;  /* 0x000000ffff067224 */ /* 0x000fe200078e000e */
[----:B------:R-:W-:Y:S06]  /*1e530*/  BRA `(.L_x_8174) ;  /* 0xffffffb800347947 */ /* 0x000fec000383ffff */
.L_x_8179:
[----:B0-----:R0:W1:Y:S02]  /*1e540*/  SYNCS.PHASECHK.TRANS64.TRYWAIT P0, [R4+URZ+0x28c20], R0 ;  /* 0x028c2000040075a7 */ /* 0x001064000800017f */
[----:B-1----:R-:W-:Y:S05]  /*1e550*/  @!P0 NANOSLEEP.SYNCS 0x989680 ;  /* 0x009896800000895d */ /* 0x002fea0003900000 */
[----:B------:R-:W1:Y:S02]  /*1e560*/  @!P0 SYNCS.PHASECHK.TRANS64 P0, [R4+URZ+0x28c20], R0 ;  /* 0x028c2000040085a7 */ /* 0x000e64000800007f */
[----:B-1----:R-:W-:Y:S05]  /*1e570*/  @!P0 BRA `(.L_x_8179) ;  /* 0xfffffffc00f08947 */ /* 0x002fea000383ffff */
[----:B------:R-:W-:Y:S05]  /*1e580*/  BRA `(.L_x_8321) ;  /* 0xffffffbc00ac7947 */ /* 0x000fea000383ffff */
.L_x_8180:
        /* <DEDUP_REMOVED lines=11> */
.L_x_8323:
[----:B------:R-:W-:Y:S05]  /*1e640*/  BSYNC B0 ;  /* 0x0000000000007941 */ /* 0x000fea0003800000 */
.L_x_8322:
[----:B------:R-:W-:Y:S05]  /*1e650*/  BRA `(.L_x_8324) ;  /* 0xffffffbc00947947 */ /* 0x000fea000383ffff */
.L_x_8181:
[----:B------:R-:W-:Y:S01]  /*1e660*/  BSSY B0, `(.L_x_8325) ;  /* 0x0000006000007945 */ /* 0x000fe20003800000 */
[----:B------:R-:W-:-:S07]  /*1e670*/  IMAD.MOV.U32 R15, RZ, RZ, -0x1 ;  /* 0xffffffffff0f7424 */ /* 0x000fce00078e00ff */
[----:B0-234-:R-:W-:Y:S05]  /*1e680*/  WARPSYNC.COLLECTIVE R15, `(.L_x_8326) ;  /* 0x000000000f0c7348 */ /* 0x01dfea0003c00000 */
[----:B------:R-:W-:Y:S02]  /*1e690*/  ELECT P6, UR62, PT ;  /* 0x00000000003e782f */ /* 0x000fe400038c0000 */
[----:B------:R-:W-:Y:S01]  /*1e6a0*/  MOV R14, UR62 ;  /* 0x0000003e000e7c02 */ /* 0x000fe20008000f00 */
[----:B0-234-:R-:W-:Y:S10]  /*1e6b0*/  ENDCOLLECTIVE ;  /* 0x000000000000791b */ /* 0x01dff40003800000 */
.L_x_8326:
[----:B------:R-:W-:Y:S05]  /*1e6c0*/  BSYNC B0 ;  /* 0x0000000000007941 */ /* 0x000fea0003800000 */
.L_x_8325:
[----:B------:R-:W-:Y:S05]  /*1e6d0*/  BRA `(.L_x_8327) ;  /* 0xffffffbc00887947 */ /* 0x000fea000383ffff */
.L_x_8183:
[----:B0-----:R0:W1:Y:S02]  /*1e6e0*/  SYNCS.PHASECHK.TRANS64.TRYWAIT P1, [R5+URZ+0x28c40], R0 ;  /* 0x028c4000050075a7 */ /* 0x001064000802017f */
[----:B-1----:R-:W-:Y:S05]  /*1e6f0*/  @!P1 NANOSLEEP.SYNCS 0x989680 ;  /* 0x009896800000995d */ /* 0x002fea0003900000 */
[----:B------:R-:W1:Y:S02]  /*1e700*/  @!P1 SYNCS.PHASECHK.TRANS64 P1, [R5+URZ+0x28c40], R0 ;  /* 0x028c4000050095a7 */ /* 0x000e64000802007f */
[----:B-1----:R-:W-:Y:S05]  /*1e710*/  @!P1 BRA `(.L_x_8183) ;  /* 0xfffffffc00f09947 */ /* 0x002fea000383ffff */
[----:B------:R-:W-:Y:S05]  /*1e720*/  BRA `(.L_x_8328) ;  /* 0xffffffbc00a47947 */ /* 0x000fea000383ffff */
.L_x_8185:
[----:B-1----:R1:W0:Y:S02]  /*1e730*/  SYNCS.PHASECHK.TRANS64.TRYWAIT P1, [R25+URZ+0x28c40], R2 ;  /* 0x028c4002190075a7 */ /* 0x002224000802017f */
[----:B0-----:R-:W-:Y:S05]  /*1e740*/  @!P1 NANOSLEEP.SYNCS 0x989680 ;  /* 0x009896800000995d */ /* 0x001fea0003900000 */
[----:B------:R-:W0:Y:S02]  /*1e750*/  @!P1 SYNCS.PHASECHK.TRANS64 P1, [R25+URZ+0x28c40], R2 ;  /* 0x028c4002190095a7 */ /* 0x000e24000802007f */
[----:B0-----:R-:W-:Y:S05]  /*1e760*/  @!P1 BRA `(.L_x_8185) ;  /* 0xfffffffc00f09947 */ /* 0x001fea000383ffff */
[----:B------:R-:W-:Y:S05]  /*1e770*/  BRA `(.L_x_8329) ;  /* 0xffffffbc00b07947 */ /* 0x000fea000383ffff */
.L_x_8187:
[----:B------:R0:W0:Y:S02]  /*1e780*/  SYNCS.PHASECHK.TRANS64.TRYWAIT P1, [R5+URZ+0x28c60], R0 ;  /* 0x028c6000050075a7 */ /* 0x000024000802017f */
[----:B0-----:R-:W-:Y:S05]  /*1e790*/  @!P1 NANOSLEEP.SYNCS 0x989680 ;  /* 0x009896800000995d */ /* 0x001fea0003900000 */
[----:B------:R-:W0:Y:S02]  /*1e7a0*/  @!P1 SYNCS.PHASECHK.TRANS64 P1, [R5+URZ+0x28c60], R0 ;  /* 0x028c6000050095a7 */ /* 0x000e24000802007f */
[----:B0-----:R-:W-:Y:S05]  /*1e7b0*/  @!P1 BRA `(.L_x_8187) ;  /* 0xfffffffc00f09947 */ /* 0x001fea000383ffff */
[----:B------:R-:W-:Y:S05]  /*1e7c0*/  BRA `(.L_x_8330) ;  /* 0xffffffbc00ac7947 */ /* 0x000fea000383ffff */
.L_x_8331:
        /* <DEDUP_REMOVED lines=11> */
.L_x_15548:


//--------------------- .text._ZN7cutlass13device_kernelIN5flash11enable_sm90INS1_16FlashAttnFwdSm90INS1_25CollectiveMainloopFwdSm90ILi2EN4cute5tupleIJNS5_1CILi1EEES8_S8_EEENS6_IJNS7_ILi64EEESA_SA_EEELi512ENS_6half_tEfNS_4arch4Sm90ELb1ELb0ELb0ELb1ELb1ELb0ELb1ELb0ELb0ELb1ELb0ELb0EEENS1_21CollectiveEpilogueFwdINS6_IJSA_NS7_ILi512EEESA_EEES9_SC_SE_Li256ELb1ELb1ELb0ELb0EEENS1_36VarlenDynamicPersistentTileSchedulerILi64ELi64ELi256ELi128ELb0ELb1ELb1ELb1ELb1ELb1EEEEEEEEEvNT_6ParamsE --------------------------
	.section	.text._ZN7cutlass13device_kernelIN5flash11enable_sm90INS1_16FlashAttnFwdSm90INS1_25CollectiveMainloopFwdSm90ILi2EN4cute5tupleIJNS5_1CILi1EEES8_S8_EEENS6_IJNS7_ILi64EEESA_SA_EEELi512ENS_6half_tEfNS_4arch4Sm90ELb1ELb0ELb0ELb1ELb1ELb0ELb1ELb0ELb0ELb1ELb0ELb0EEENS1_21CollectiveEpilogueFwdINS6_IJSA_NS7_ILi512EEESA_EEES9_SC_SE_Li256ELb1ELb1ELb0ELb0EEENS1_36VarlenDynamicPersistentTileSchedulerILi64ELi64ELi256ELi128ELb0ELb1ELb1ELb1ELb1ELb1EEEEEEEEEvNT_6ParamsE,"ax",@progbits
	.align	128
.text._ZN7cutlass13device_kernelIN5flash11enable_sm90INS1_16FlashAttnFwdSm90INS1_25CollectiveMainloopFwdSm90ILi2EN4cute5tupleIJNS5_1CILi1EEES8_S8_EEENS6_IJNS7_ILi64EEESA_SA_EEELi512ENS_6half_tEfNS_4arch4Sm90ELb1ELb0ELb0ELb1ELb1ELb0ELb1ELb0ELb0ELb1ELb0ELb0EEENS1_21CollectiveEpilogueFwdINS6_IJSA_NS7_ILi512EEESA_EEES9_SC_SE_Li256ELb1ELb1ELb0ELb0EEENS1_36VarlenDynamicPersistentTileSchedulerILi64ELi64ELi256ELi128ELb0ELb1ELb1ELb1ELb1ELb1EEEEEEEEEvNT_6ParamsE:
        .type           _ZN7cutlass13device_kernelIN5flash11enable_sm90INS1_16FlashAttnFwdSm90INS1_25CollectiveMainloopFwdSm90ILi2EN4cute5tupleIJNS5_1CILi1EEES8_S8_EEENS6_IJNS7_ILi64EEESA_SA_EEELi512ENS_6half_tEfNS_4arch4Sm90ELb1ELb0ELb0ELb1ELb1ELb0ELb1ELb0ELb0ELb1ELb0ELb0EEENS1_21CollectiveEpilogueFwdINS6_IJSA_NS7_ILi512EEESA_EEES9_SC_SE_Li256ELb1ELb1ELb0ELb0EEENS1_36VarlenDynamicPersistentTileSchedulerILi64ELi64ELi256ELi128ELb0ELb1ELb1ELb1ELb1ELb1EEEEEEEEEvNT_6ParamsE,@function
        .size           _ZN7cutlass13device_kernelIN5flash11enable_sm90INS1_16FlashAttnFwdSm90INS1_25CollectiveMainloopFwdSm90ILi2EN4cute5tupleIJNS5_1CILi1EEES8_S8_EEENS6_IJNS7_ILi64EEESA_SA_EEELi512ENS_6half_tEfNS_4arch4Sm90ELb1ELb0ELb0ELb1ELb1ELb0ELb1ELb0ELb0ELb1ELb0ELb0EEENS1_21CollectiveEpilogueFwdINS6_IJSA_NS7_ILi512EEESA_EEES9_SC_SE_Li256ELb1ELb1ELb0ELb0EEENS1_36VarlenDynamicPersistentTileSchedulerILi64ELi64ELi256ELi128ELb0ELb1ELb1ELb1ELb1ELb1EEEEEEEEEvNT_6ParamsE,(.L_x_15549 - _ZN7cutlass13device_kernelIN5flash11enable_sm90INS1_16FlashAttnFwdSm90INS1_25CollectiveMainloopFwdSm90ILi2EN4cute5tupleIJNS5_1CILi1EEES8_S8_EEENS6_IJNS7_ILi64EEESA_SA_EEELi512ENS_6half_tEfNS_4arch4Sm90ELb1ELb0ELb0ELb1ELb1ELb0ELb1ELb0ELb0ELb1ELb0ELb0EEENS1_21CollectiveEpilogueFwdINS6_IJSA_NS7_ILi512EEESA_EEES9_SC_SE_Li256ELb1ELb1ELb0ELb0EEENS1_36VarlenDynamicPersistentTileSchedulerILi64ELi64ELi256ELi128ELb0ELb1ELb1ELb1ELb1ELb1EEEEEEEEEvNT_6ParamsE)
        .other          _ZN7cutlass13device_kernelIN5flash11enable_sm90INS1_16FlashAttnFwdSm90INS1_25CollectiveMainloopFwdSm90ILi2EN4cute5tupleIJNS5_1CILi1EEES8_S8_EEENS6_IJNS7_ILi64EEESA_SA_EEELi512ENS_6half_tEfNS_4arch4Sm90ELb1ELb0ELb0ELb1ELb1ELb0ELb1ELb0ELb0ELb1ELb0ELb0EEENS1_21CollectiveEpilogueFwdINS6_IJSA_NS7_ILi512EEESA_EEES9_SC_SE_Li256ELb1ELb1ELb0ELb0EEENS1_36VarlenDynamicPersistentTileSchedulerILi64ELi64ELi256ELi128ELb0ELb1ELb1ELb1ELb1ELb1EEEEEEEEEvNT_6ParamsE,@"STO_CUDA_ENTRY STV_DEFAULT"
_ZN7cutlass13device_kernelIN5flash11enable_sm90INS1_16FlashAttnFwdSm90INS1_25CollectiveMainloopFwdSm90ILi2EN4cute5tupleIJNS5_1CILi1EEES8_S8_EEENS6_IJNS7_ILi64EEESA_SA_EEELi512ENS_6half_tEfNS_4arch4Sm90ELb1ELb0ELb0ELb1ELb1ELb0ELb1ELb0ELb0ELb1ELb0ELb0EEENS1_21CollectiveEpilogueFwdINS6_IJSA_NS7_ILi512EEESA_EEES9_SC_SE_Li256ELb1ELb1ELb0ELb0EEENS1_36VarlenDynamicPersistentTileSchedulerILi64ELi64ELi256ELi128ELb0ELb1ELb1ELb1ELb1ELb1EEEEEEEEEvNT_6ParamsE:
        /* <DEDUP_REMOVED lines=43> */
.L_x_8332:
        /* <DEDUP_REMOVED lines=22> */
.L_x_8333:
        /* <DEDUP_REMOVED lines=18> */
.L_x_8334:
        /* <DEDUP_REMOVED lines=22> */
.L_x_8335:
        /* <DEDUP_REMOVED lines=23> */
.L_x_8336:
        /* <DEDUP_REMOVED lines=8> */
.L_x_8338:
[----:B------:R-:W-:-:S08]  /*0880*/  NOP ;  /* 0x0000000000007918 */ /* 0x000fd00000000000 */
[----:B------:R-:W0:Y:S02]  /*0890*/  USETMAXREG.TRY_ALLOC.CTAPOOL UP0, 0xe8 ;  /* 0x000000e8000079c8 */ /* 0x000e240008000600 */
[----:B0-----:R-:W-:-:S13]  /*08a0*/  PLOP3.LUT P0, PT, PT, PT, UP0, 0x80, 0x0 ;  /* 0x000000000000781c */ /* 0x001fda0003f0f008 */
[----:B------:R-:W-:Y:S05]  /*08b0*/  @!P0 BRA `(.L_x_8338) ;  /* 0xfffffffc00f08947 */ /* 0x000fea000383ffff */
[----:B------:R-:W0:Y:S01]  /*08c0*/  S2R R2, SR_TID.X ;  /* 0x0000000000027919 */ /* 0x000e220000002100 */
[----:B------:R-:W-:Y:S01]  /*08d0*/  MOV R17, 0x400 ;  /* 0x0000040000117802 */ /* 0x000fe20000000f00 */
[----:B------:R-:W-:Y:S01]  /*08e0*/  ULDC UR4, c[0x0][0xd3c] ;  /* 0x00034f0000047ab9 */ /* 0x000fe20000000800 */
[----:B------:R-:W1:Y:S01]  /*08f0*/  S2R R202, SR_CgaCtaId ;  /* 0x0000000000ca7919 */ /* 0x000e620000008800 */
[----:B0-----:R-:W-:-:S04]  /*0900*/  LOP3.LUT R0, R2, 0xffffff80, RZ, 0xc0, !PT ;  /* 0xffffff8002007812 */ /* 0x001fc800078ec0ff */
[----:B------:R-:W-:Y:S02]  /*0910*/  ISETP.NE.AND P0, PT, R0, 0x80, PT ;  /* 0x000000800000780c */ /* 0x000fe40003f05270 */
[----:B-1----:R-:W-:-:S11]  /*0920*/  LEA R17, R202, R17, 0x18 ;  /* 0x00000011ca117211 */ /* 0x002fd600078ec0ff */
[----:B------:R-:W-:Y:S06]  /*0930*/  @!P0 BAR.ARV 0x8, 0x100 ;  /* 0x0204000000008b1d */ /* 0x000fec0000002000 */
[----:B------:R-:W-:-:S13]  /*0940*/  ISETP.GE.U32.AND P0, PT, R2, 0x100, PT ;  /* 0x000001000200780c */ /* 0x000fda0003f06070 */
[----:B------:R-:W-:Y:S08]  /*0950*/  @P0 BAR.ARV 0xf, 0x100 ;  /* 0x03c4000000000b1d */ /* 0x000ff00000002000 */
[----:B------:R-:W-:Y:S06]  /*0960*/  BAR.SYNC.DEFER_BLOCKING 0x5, 0x180 ;  /* 0x0146000000007b1d */ /* 0x000fec0000010000 */
[----:B------:R-:W0:Y:S02]  /*0970*/  LDS.128 R12, [R17+0x388d0] ;  /* 0x0388d000110c7984 */ /* 0x000e240000000c00 */
        /* <DEDUP_REMOVED lines=15> */
[----:B------:R-:W-:-:S03]  /*0a70*/  LEA.HI R4, R3, R2, RZ, 0x1 ;  /* 0x0000000203047211 */ /* 0x000fc600078f08ff */
[----:B------:R-:W-:Y:S01]  /*0a80*/  IMAD.IADD R6, R205, 0x1, -R6 ;  /* 0x00000001cd067824 */ /* 0x000fe200078e0a06 */
[----:B------:R-:W-:Y:S02]  /*0a90*/  LOP3.LUT R5, R4, 0x1ffffffe, RZ, 0xc0, !PT ;  /* 0x1ffffffe04057812 */ /* 0x000fe400078ec0ff */
[----:B------:R-:W-:-:S03]  /*0aa0*/  LEA.HI R4, R0, R205, RZ, 0x5 ;  /* 0x000000cd00047211 */ /* 0x000fc600078f28ff */
[----:B------:R-:W-:Y:S01]  /*0ab0*/  IMAD.IADD R8, R2, 0x1, -R5 ;  /* 0x0000000102087824 */ /* 0x000fe200078e0a05 */
[-C--:B------:R-:W-:Y:S02]  /*0ac0*/  LEA.HI R2, R0, R205.reuse, RZ, 0x7 ;  /* 0x000000cd00027211 */ /* 0x080fe400078f38ff */
[--C-:B------:R-:W-:Y:S01]  /*0ad0*/  SHF.R.S32.HI R10, RZ, 0x5, R4.reuse ;  /* 0x00000005ff0a7819 */ /* 0x100fe20000011404 */
[----:B------:R-:W-:Y:S01]  /*0ae0*/  IMAD.SHL.U32 R8, R8, 0x8, RZ ;  /* 0x0000000808087824 */ /* 0x000fe200078e00ff */
[----:B------:R-:W-:Y:S02]  /*0af0*/  SHF.R.S32.HI R3, RZ, 0x1f, R4 ;  /* 0x0000001fff037819 */ /* 0x000fe40000011404 */
        /* <DEDUP_REMOVED lines=13> */
[-C--:B------:R-:W-:Y:S01]  /*0bd0*/  LEA.HI R5, R3, R4.reuse, RZ, 0x2 ;  /* 0x0000000403057211 */ /* 0x080fe200078f10ff */
[----:B------:R-:W-:Y:S01]  /*0be0*/  IMAD R203, R11, 0x10, R14 ;  /* 0x000000100bcb7824 */ /* 0x000fe200078e020e */
[C---:B------:R-:W-:Y:S01]  /*0bf0*/  LOP3.LUT R9, R7.reuse, 0xfffffff8, RZ, 0xc0, !PT ;  /* 0xfffffff807097812 */ /* 0x040fe200078ec0ff */
[----:B------:R-:W-:Y:S01]  /*0c00*/  IMAD.SHL.U32 R7, R7, 0x40, RZ ;  /* 0x0000004007077824 */ /* 0x000fe200078e00ff */
[----:B------:R-:W-:Y:S01]  /*0c10*/  LOP3.LUT R11, R5, 0x7ffffffc, RZ, 0xc0, !PT ;  /* 0x7ffffffc050b7812 */ /* 0x000fe200078ec0ff */
[----:B------:R-:W-:Y:S01]  /*0c20*/  IMAD.U32 R203, R203, 0x40, R8 ;  /* 0x00000040cbcb7824 */ /* 0x000fe200078e0008 */
[----:B------:R-:W-:Y:S01]  /*0c30*/  LOP3.LUT R0, R198, 0xfffffff8, RZ, 0xc0, !PT ;  /* 0xfffffff8c6007812 */ /* 0x000fe200078ec0ff */
[----:B------:R-:W-:Y:S01]  /*0c40*/  IMAD.IADD R9, R6, 0x1, -R9 ;  /* 0x0000000106097824 */ /* 0x000fe200078e0a09 */
[----:B------:R-:W-:Y:S01]  /*0c50*/  LEA.HI R6, R3, R4, RZ, 0x5 ;  /* 0x0000000403067211 */ /* 0x000fe200078f28ff */
[----:B------:R-:W-:Y:S01]  /*0c60*/  IMAD.IADD R11, R4, 0x1, -R11 ;  /* 0x00000001040b7824 */ /* 0x000fe200078e0a0b */
[--C-:B------:R-:W-:Y:S01]  /*0c70*/  SHF.R.S32.HI R3, RZ, 0x2, R5.reuse ;  /* 0x00000002ff037819 */ /* 0x100fe20000011405 */
[----:B------:R-:W-:Y:S01]  /*0c80*/  IMAD.IADD R197, R205, 0x1, -R0 ;  /* 0x00000001cdc57824 */ /* 0x000fe200078e0a00 */
[----:B------:R-:W-:Y:S01]  /*0c90*/  SHF.R.S32.HI R4, RZ, 0x1f, R5 ;  /* 0x0000001fff047819 */ /* 0x000fe20000011405 */
[----:B------:R-:W-:Y:S01]  /*0ca0*/  IMAD.SHL.U32 R5, R9, 0x40, RZ ;  /* 0x0000004009057824 */ /* 0x000fe200078e00ff */
[----:B------:R-:W-:Y:S01]  /*0cb0*/  LOP3.LUT R7, R7, 0x7ffffe00, RZ, 0xc0, !PT ;  /* 0x7ffffe0007077812 */ /* 0x000fe200078ec0ff */
[----:B------:R-:W-:Y:S01]  /*0cc0*/  IMAD.SHL.U32 R23, R197, 0x8, RZ ;  /* 0x00000008c5177824 */ /* 0x000fe200078e00ff */
[----:B------:R-:W-:Y:S01]  /*0cd0*/  LEA.HI R4, R4, R3, RZ, 0x3 ;  /* 0x0000000304047211 */ /* 0x000fe200078f18ff */
[----:B------:R-:W-:Y:S01]  /*0ce0*/  IMAD.SHL.U32 R18, R11, 0x2, RZ ;  /* 0x000000020b127824 */ /* 0x000fe200078e00ff */
[----:B------:R-:W-:Y:S01]  /*0cf0*/  LOP3.LUT R5, R5, 0x1c0, RZ, 0xc0, !PT ;  /* 0x000001c005057812 */ /* 0x000fe200078ec0ff */
[----:B------:R-:W-:Y:S01]  /*0d00*/  IMAD R7, R10, 0x400, R7 ;  /* 0x000004000a077824 */ /* 0x000fe200078e0207 */
[----:B------:R-:W-:Y:S01]  /*0d10*/  R2P PR, R9, 0x6 ;  /* 0x0000000609007804 */ /* 0x000fe20000000000 */
[----:B------:R-:W-:Y:S01]  /*0d20*/  VIADD R196, R23, 0x40 ;  /* 0x0000004017c47836 */ /* 0x000fe20000000000 */
[----:B------:R-:W-:Y:S01]  /*0d30*/  LOP3.LUT R8, R5, 0x8, R8, 0xf8, !PT ;  /* 0x0000000805087812 */ /* 0x000fe200078ef808 */
[C---:B------:R-:W-:Y:S01]  /*0d40*/  VIADD R195, R23.reuse, 0x80 ;  /* 0x0000008017c37836 */ /* 0x040fe20000000000 */
[----:B------:R-:W-:Y:S01]  /*0d50*/  SHF.R.U32.HI R5, RZ, 0x3, R5 ;  /* 0x00000003ff057819 */ /* 0x000fe20000011605 */
[C---:B------:R-:W-:Y:S01]  /*0d60*/  VIADD R194, R23.reuse, 0xc0 ;  /* 0x000000c017c27836 */ /* 0x040fe20000000000 */
        /* <DEDUP_REMOVED lines=8> */
[----:B------:R-:W-:Y:S01]  /*0df0*/  LOP3.LUT R13, R13, 0x1ffffffe, RZ, 0xc0, !PT ;  /* 0x1ffffffe0d0d7812 */ /* 0x000fe200078ec0ff */
[----:B------:R-:W-:Y:S01]  /*0e00*/  IMAD.IADD R3, R3, 0x1, -R4 ;  /* 0x0000000103037824 */ /* 0x000fe200078e0a04 */
[----:B------:R-:W-:Y:S01]  /*0e10*/  SHF.R.S32.HI R6, RZ, 0x5, R6 ;  /* 0x00000005ff067819 */ /* 0x000fe20000011406 */
[----:B------:R-:W-:Y:S01]  /*0e20*/  IMAD R187, R8, 0x2, R17 ;  /* 0x0000000208bb7824 */ /* 0x000fe200078e0211 */
[----:B------:R-:W-:Y:S01]  /*0e30*/  LOP3.LUT R0, R2, 0xfffffe, RZ, 0xc0, !PT ;  /* 0x00fffffe02007812 */ /* 0x000fe200078ec0ff */
[----:B------:R-:W-:Y:S01]  /*0e40*/  VIADD R200, R23, 0x1c0 ;  /* 0x000001c017c87836 */ /* 0x000fe20000000000 */
[----:B------:R-:W-:Y:S01]  /*0e50*/  SEL R189, R189, 0xffffffe0, !P1 ;  /* 0xffffffe0bdbd7807 */ /* 0x000fe20004800000 */
[C---:B------:R-:W-:Y:S01]  /*0e60*/  VIADD R190, R187.reuse, 0x36400 ;  /* 0x00036400bbbe7836 */ /* 0x040fe20000000000 */
[----:B------:R-:W-:Y:S01]  /*0e70*/  SHF.R.S32.HI R198, RZ, 0x3, R198 ;  /* 0x00000003ffc67819 */ /* 0x000fe200000114c6 */
[----:B------:R-:W-:Y:S01]  /*0e80*/  VIADD R188, R187, 0x36440 ;  /* 0x00036440bbbc7836 */ /* 0x000fe20000000000 */
[----:B------:R-:W-:Y:S01]  /*0e90*/  SHF.R.S32.HI R212, RZ, 0x1f, R196 ;  /* 0x0000001fffd47819 */ /* 0x000fe200000114c4 */
[----:B------:R-:W-:Y:S01]  /*0ea0*/  IMAD.IADD R13, R12, 0x1, -R13 ;  /* 0x000000010c0d7824 */ /* 0x000fe200078e0a0d */
        /* <DEDUP_REMOVED lines=9> */
[----:B------:R-:W-:Y:S01]  /*0f40*/  IMAD.MOV.U32 R7, RZ, RZ, R15 ;  /* 0x000000ffff077224 */ /* 0x000fe200078e000f */
[----:B------:R-:W-:Y:S01]  /*0f50*/  SHF.R.S32.HI R206, RZ, 0x1f, R200 ;  /* 0x0000001fffce7819 */ /* 0x000fe200000114c8 */
[----:B------:R-:W-:-:S02]  /*0f60*/  IMAD.MOV.U32 R2, RZ, RZ, RZ ;  /* 0x000000ffff027224 */ /* 0x000fc400078e00ff */
[----:B------:R-:W-:Y:S02]  /*0f70*/  IMAD.SHL.U32 R184, R0, 0x100, RZ ;  /* 0x0000010000b87824 */ /* 0x000fe400078e00ff */
[----:B------:R-:W-:Y:S02]  /*0f80*/  IMAD R191, R13, 0x8, R22 ;  /* 0x000000080dbf7824 */ /* 0x000fe400078e0216 */
[----:B------:R-:W-:-:S07]  /*0f90*/  IMAD.IADD R189, R189, 0x1, R188 ;  /* 0x00000001bdbd7824 */ /* 0x000fce00078e02bc */
.L_x_8397:
[----:B0-2-4-:R-:W0:Y:S01]  /*0fa0*/  LDC.64 R4, c[0x0][0xd88] ;  /* 0x00036200ff047b82 */ /* 0x015e220000000a00 */
[----:B------:R-:W-:Y:S01]  /*0fb0*/  ULDC.64 UR8, c[0x0][0xb20] ;  /* 0x0002c80000087ab9 */ /* 0x000fe20000000a00 */
[----:B------:R-:W-:-:S06]  /*0fc0*/  ULDC.64 UR10, c[0x0][0xb10] ;  /* 0x0002c400000a7ab9 */ /* 0x000fcc0000000a00 */
[----:B-1-3--:R-:W1:Y:S08]  /*0fd0*/  LDC.64 R8, c[0x0][0x418] ;  /* 0x00010600ff087b82 */ /* 0x00ae700000000a00 */
[----:B------:R-:W2:Y:S01]  /*0fe0*/  LDC R0, c[0x0][0x424] ;  /* 0x00010900ff007b82 */ /* 0x000ea20000000800 */
[----:B0-----:R-:W-:-:S07]  /*0ff0*/  IMAD.WIDE R4, R7, 0x4, R4 ;  /* 0x0000000407047825 */ /* 0x001fce00078e0204 */
[----:B------:R-:W0:Y:S01]  /*1000*/  LDC R11, c[0x0][0x2f0] ;  /* 0x0000bc00ff0b7b82 */ /* 0x000e220000000800 */
[----:B------:R-:W3:Y:S01]  /*1010*/  LDG.E R4, desc[UR44][R4.64] ;  /* 0x0000002c04047981 */ /* 0x000ee2000c1e1900 */
[----:B------:R-:W-:Y:S01]  /*1020*/  UISETP.NE.U32.AND UP0, UPT, UR8, URZ, UPT ;  /* 0x0000003f0800728c */ /* 0x000fe2000bf05070 */
[----:B------:R-:W-:Y:S01]  /*1030*/  IMAD.MOV.U32 R3, RZ, RZ, RZ ;  /* 0x000000ffff037224 */ /* 0x000fe200078e00ff */
[----:B------:R-:W-:Y:S02]  /*1040*/  UISETP.NE.U32.AND UP1, UPT, UR10, URZ, UPT ;  /* 0x0000003f0a00728c */ /* 0x000fe4000bf25070 */
[----:B------:R-:W-:Y:S02]  /*1050*/  UISETP.NE.AND.EX UP0, UPT, UR9, URZ, UPT, UP0 ;  /* 0x0000003f0900728c */ /* 0x000fe4000bf05300 */
[----:B------:R-:W-:-:S04]  /*1060*/  UISETP.NE.AND.EX UP1, UPT, UR11, URZ, UPT, UP1 ;  /* 0x0000003f0b00728c */ /* 0x000fc8000bf25310 */
[----:B------:R-:W-:Y:S02]  /*1070*/  PLOP3.LUT P0, PT, PT, PT, UP0, 0x80, 0x0 ;  /* 0x000000000000781c */ /* 0x000fe40003f0f008 */
[----:B------:R-:W-:Y:S02]  /*1080*/  PLOP3.LUT P2, PT, PT, PT, UP1, 0x80, 0x0 ;  /* 0x000000000000781c */ /* 0x000fe40003f4f018 */
[----:B---3--:R-:W-:-:S13]  /*1090*/  R2UR UR40, R4 ;  /* 0x00000000042872ca */ /* 0x008fda00000e0000 */
[----:B------:R-:W-:Y:S02]  /*10a0*/  USHF.R.S32.HI UR39, URZ, 0x1f, UR40 ;  /* 0x0000001f3f277899 */ /* 0x000fe40008011428 */
[----:B------:R-:W-:-:S04]  /*10b0*/  @UP0 ULEA UR8, UP2, UR40, UR8, 0x2 ;  /* 0x0000000828080291 */ /* 0x000fc8000f84103f */
[----:B------:R-:W-:Y:S02]  /*10c0*/  @UP0 ULEA.HI.X UR9, UR40, UR9, UR39, 0x2, UP2 ;  /* 0x0000000928090291 */ /* 0x000fe400090f1427 */
[----:B------:R-:W-:Y:S01]  /*10d0*/  @UP1 ULEA UR10, UP0, UR40, UR10, 0x2 ;  /* 0x0000000a280a1291 */ /* 0x000fe2000f80103f */
[----:B------:R-:W-:-:S03]  /*10e0*/  IMAD.U32 R4, RZ, RZ, UR8 ;  /* 0x00000008ff047e24 */ /* 0x000fc6000f8e00ff */
[----:B------:R-:W-:Y:S01]  /*10f0*/  @UP1 ULEA.HI.X UR11, UR40, UR11, UR39, 0x2, UP0 ;  /* 0x0000000b280b1291 */ /* 0x000fe200080f1427 */
[----:B------:R-:W-:Y:S01]  /*1100*/  IMAD.U32 R5, RZ, RZ, UR9 ;  /* 0x00000009ff057e24 */ /* 0x000fe2000f8e00ff */
[----:B------:R-:W-:Y:S01]  /*1110*/  ULDC.64 UR8, c[0x0][0xb18] ;  /* 0x0002c60000087ab9 */ /* 0x000fe20000000a00 */
[----:B------:R-:W-:-:S03]  /*1120*/  IMAD.U32 R6, RZ, RZ, UR10 ;  /* 0x0000000aff067e24 */ /* 0x000fc6000f8e00ff */
[----:B------:R-:W-:Y:S01]  /*1130*/  IMAD.U32 R7, RZ, RZ, UR11 ;  /* 0x0000000bff077e24 */ /* 0x000fe2000f8e00ff */
[----:B------:R3:W5:Y:S04]  /*1140*/  @P0 LDG.E R3, desc[UR44][R4.64] ;  /* 0x0000002c04030981 */ /* 0x000768000c1e1900 */
[----:B------:R3:W5:Y:S01]  /*1150*/  @P2 LDG.E R185, desc[UR44][R6.64] ;  /* 0x0000002c06b92981 */ /* 0x000762000c1e1900 */
[----:B-1----:R-:W-:Y:S01]  /*1160*/  ISETP.NE.U32.AND P0, PT, R8, RZ, PT ;  /* 0x000000ff0800720c */ /* 0x002fe20003f05070 */
[----:B------:R-:W-:Y:S01]  /*1170*/  UMOV UR38, UR6 ;  /* 0x0000000600267c82 */ /* 0x000fe20008000000 */
[----:B------:R-:W-:Y:S02]  /*1180*/  ISETP.NE.U32.AND P1, PT, RZ, UR8, PT ;  /* 0x00000008ff007c0c */ /* 0x000fe4000bf25070 */
[----:B------:R-:W-:-:S02]  /*1190*/  ISETP.NE.AND.EX P0, PT, R9, RZ, PT, P0 ;  /* 0x000000ff0900720c */ /* 0x000fc40003f05300 */
[----:B------:R-:W-:Y:S02]  /*11a0*/  ISETP.NE.AND.EX P1, PT, RZ, UR9, PT, P1 ;  /* 0x00000009ff007c0c */ /* 0x000fe4000bf25310 */
[----:B--2---:R-:W-:Y:S01]  /*11b0*/  SEL R0, R0, 0x1, P0 ;  /* 0x0000000100007807 */ /* 0x004fe20000000000 */
[----:B0--3--:R-:W-:Y:S10]  /*11c0*/  @P2 BRA `(.L_x_8339) ;  /* 0x0000000000302947 */ /* 0x009ff40003800000 */
[----:B------:R-:W-:Y:S01]  /*11d0*/  ULDC.64 UR6, c[0x0][0xaf8] ;  /* 0x0002be0000067ab9 */ /* 0x000fe20000000a00 */
[----:B-----5:R-:W0:Y:S01]  /*11e0*/  LDC R185, c[0x0][0x288] ;  /* 0x0000a200ffb97b82 */ /* 0x020e220000000800 */
[----:B------:R-:W-:-:S04]  /*11f0*/  ISETP.NE.U32.AND P0, PT, RZ, UR6, PT ;  /* 0x00000006ff007c0c */ /* 0x000fc8000bf05070 */
[----:B------:R-:W-:-:S13]  /*1200*/  ISETP.NE.AND.EX P0, PT, RZ, UR7, PT, P0 ;  /* 0x00000007ff007c0c */ /* 0x000fda000bf05300 */
[----:B------:R-:W-:Y:S05]  /*1210*/  @!P0 BRA `(.L_x_8339) ;  /* 0x00000000001c8947 */ /* 0x000fea0003800000 */
[----:B------:R-:W-:Y:S02]  /*1220*/  ULDC.64 UR6, c[0x0][0xaf8] ;  /* 0x0002be0000067ab9 */ /* 0x000fe40000000a00 */
[----:B------:R-:W-:-:S06]  /*1230*/  UIMAD.WIDE UR6, UR40, 0x4, UR6 ;  /* 0x00000004280678a5 */ /* 0x000fcc000f8e0206 */
[----:B------:R-:W-:Y:S02]  /*1240*/  IMAD.U32 R4, RZ, RZ, UR6 ;  /* 0x00000006ff047e24 */ /* 0x000fe4000f8e00ff */
[----:B------:R-:W-:-:S05]  /*1250*/  IMAD.U32 R5, RZ, RZ, UR7 ;  /* 0x00000007ff057e24 */ /* 0x000fca000f8e00ff */
[----:B0-----:R-:W2:Y:S04]  /*1260*/  LDG.E R185, desc[UR44][R4.64] ;  /* 0x0000002c04b97981 */ /* 0x001ea8000c1e1900 */
[----:B------:R-:W2:Y:S02]  /*1270*/  LDG.E R6, desc[UR44][R4.64+0x4] ;  /* 0x0000042c04067981 */ /* 0x000ea4000c1e1900 */
[----:B--2---:R-:W-:-:S07]  /*1280*/  IMAD.IADD R185, R6, 0x1, -R185 ;  /* 0x0000000106b97824 */ /* 0x004fce00078e0ab9 */
.L_x_8339:
[----:B------:R-:W-:Y:S01]  /*1290*/  IMAD R186, R0, R11, RZ ;  /* 0x0000000b00ba7224 */ /* 0x000fe200078e02ff */
[----:B------:R-:W-:Y:S06]  /*12a0*/  @!P1 BRA `(.L_x_8340) ;  /* 0x0000000000189947 */ /* 0x000fec0003800000 */
[----:B------:R-:W-:-:S04]  /*12b0*/  ULEA UR4, UP0, UR40, UR8, 0x2 ;  /* 0x0000000828047291 */ /* 0x000fc8000f80103f */
[----:B------:R-:W-:Y:S02]  /*12c0*/  ULEA.HI.X UR6, UR40, UR9, UR39, 0x2, UP0 ;  /* 0x0000000928067291 */ /* 0x000fe400080f1427 */
[----:B------:R-:W-:-:S04]  /*12d0*/  IMAD.U32 R4, RZ, RZ, UR4 ;  /* 0x00000004ff047e24 */ /* 0x000fc8000f8e00ff */
[----:B------:R-:W-:-:S05]  /*12e0*/  IMAD.U32 R5, RZ, RZ, UR6 ;  /* 0x00000006ff057e24 */ /* 0x000fca000f8e00ff */
[----:B------:R1:W5:Y:S01]  /*12f0*/  LDG.E R186, desc[UR44][R4.64] ;  /* 0x0000002c04ba7981 */ /* 0x000362000c1e1900 */
[----:B------:R-:W-:Y:S05]  /*1300*/  BRA `(.L_x_8341) ;  /* 0x00000000002c7947 */ /* 0x000fea0003800000 */
.L_x_8340:
        /* <DEDUP_REMOVED lines=9> */
[----:B------:R-:W2:Y:S02]  /*13a0*/  LDG.E R7, desc[UR44][R4.64+0x4] ;  /* 0x0000042c04077981 */ /* 0x000ea4000c1e1900 */
[----:B--2---:R-:W-:-:S07]  /*13b0*/  IMAD.IADD R186, R7, 0x1, -R186 ;  /* 0x0000000107ba7824 */ /* 0x004fce00078e0aba */
.L_x_8341:
[----:B------:R-:W-:Y:S01]  /*13c0*/  UISETP.NE.AND UP0, UPT, UR43, 0x1, UPT ;  /* 0x000000012b00788c */ /* 0x000fe2000bf05270 */
[----:B-----5:R-:W-:Y:S01]  /*13d0*/  IMAD.IADD R186, R186, 0x1, -R3 ;  /* 0x00000001baba7824 */ /* 0x020fe200078e0a03 */
[----:B------:R-:W-:-:S03]  /*13e0*/  USHF.L.U32 UR37, UR5, 0x6, URZ ;  /* 0x0000000605257899 */ /* 0x000fc6000800063f */
[----:B------:R-:W-:Y:S01]  /*13f0*/  VIADD R0, R186, 0x3f ;  /* 0x0000003fba007836 */ /* 0x000fe20000000000 */
[----:B------:R-:W-:-:S04]  /*1400*/  PLOP3.LUT P0, PT, PT, PT, UP0, 0x80, 0x0 ;  /* 0x000000000000781c */ /* 0x000fc80003f0f008 */
[----:B------:R-:W-:-:S04]  /*1410*/  SHF.R.S32.HI R3, RZ, 0x1f, R0 ;  /* 0x0000001fff037819 */ /* 0x000fc80000011400 */
[----:B------:R-:W-:-:S04]  /*1420*/  LEA.HI R3, R3, R0, RZ, 0x6 ;  /* 0x0000000003037211 */ /* 0x000fc800078f30ff */
[----:B------:R-:W-:Y:S01]  /*1430*/  SHF.R.S32.HI R168, RZ, 0x6, R3 ;  /* 0x00000006ffa87819 */ /* 0x000fe20000011403 */
[----:B------:R-:W-:Y:S06]  /*1440*/  @!P0 BRA `(.L_x_8342) ;  /* 0x0000001c00548947 */ /* 0x000fec0003800000 */
[----:B------:R-:W2:Y:S01]  /*1450*/  LDC R0, c[0x0][0x448] ;  /* 0x00011200ff007b82 */ /* 0x000ea20000000800 */
[----:B------:R-:W-:Y:S01]  /*1460*/  UIADD3 UR4, UR37, 0x3f, URZ ;  /* 0x0000003f25047890 */ /* 0x000fe2000fffe03f */
[----:B0-----:R-:W-:Y:S02]  /*1470*/  IADD3 R185, R186, 0x40, -R185 ;  /* 0x00000040bab97810 */ /* 0x001fe40007ffe8b9 */
        /* <DEDUP_REMOVED lines=21> */
[----:B--2---:R-:W-:Y:S01]  /*15d0*/  ISETP.NE.AND P0, PT, R0, 0x1, PT ;  /* 0x000000010000780c */ /* 0x004fe20003f05270 */
[----:B------:R-:W-:Y:S01]  /*15e0*/  IMAD.U32 R0, RZ, RZ, UR4 ;  /* 0x00000004ff007e24 */ /* 0x000fe2000f8e00ff */
        /* <DEDUP_REMOVED lines=19> */
[----:B-1----:R-:W1:Y:S01]  /*1720*/  @P0 LDC R4, c[0x0][0x450] ;  /* 0x00011400ff040b82 */ /* 0x002e620000000800 */
        /* <DEDUP_REMOVED lines=16> */
[----:B0-----:R-:W-:Y:S01]  /*1830*/  @P0 IMAD.HI.U32 R3, R3, UR4, RZ ;  /* 0x0000000403030c27 */ /* 0x001fe2000f8e00ff */
[----:B------:R-:W-:-:S02]  /*1840*/  CS2R R170, SRZ ;  /* 0x0000000000aa7805 */ /* 0x000fc4000001ff00 */
[----:B------:R-:W-:Y:S02]  /*1850*/  CS2R R32, SRZ ;  /* 0x0000000000207805 */ /* 0x000fe4000001ff00 */
[----:B------:R-:W-:Y:S02]  /*1860*/  CS2R R172, SRZ ;  /* 0x0000000000ac7805 */ /* 0x000fe4000001ff00 */
[----:B------:R-:W-:Y:S01]  /*1870*/  CS2R R38, SRZ ;  /* 0x0000000000267805 */ /* 0x000fe2000001ff00 */
[----:B------:R-:W-:Y:S01]  /*1880*/  IMAD.MOV.U32 R35, RZ, RZ, RZ ;  /* 0x000000ffff237224 */ /* 0x000fe200078e00ff */
[----:B------:R-:W-:Y:S02]  /*1890*/  CS2R R28, SRZ ;  /* 0x00000000001c7805 */ /* 0x000fe4000001ff00 */
[----:B-1----:R-:W-:Y:S02]  /*18a0*/  @P0 SHF.R.U32.HI R0, RZ, R4, R3 ;  /* 0x00000004ff000219 */ /* 0x002fe40000011603 */
[----:B------:R-:W-:-:S02]  /*18b0*/  CS2R R174, SRZ ;  /* 0x0000000000ae7805 */ /* 0x000fc4000001ff00 */
[----:B------:R-:W-:Y:S01]  /*18c0*/  PLOP3.LUT P0, PT, PT, PT, PT, 0x80, 0x0 ;  /* 0x000000000000781c */ /* 0x000fe20003f0f070 */
[----:B------:R-:W-:Y:S01]  /*18d0*/  IMAD.MOV.U32 R31, RZ, RZ, RZ ;  /* 0x000000ffff1f7224 */ /* 0x000fe200078e00ff */
[----:B------:R-:W-:Y:S01]  /*18e0*/  CS2R R10, SRZ ;  /* 0x00000000000a7805 */ /* 0x000fe2000001ff00 */
[----:B------:R-:W-:Y:S02]  /*18f0*/  IMAD.IADD R0, R185, 0x1, R0 ;  /* 0x00000001b9007824 */ /* 0x000fe400078e0200 */
[----:B------:R-:W-:Y:S02]  /*1900*/  IMAD.MOV.U32 R27, RZ, RZ, RZ ;  /* 0x000000ffff1b7224 */ /* 0x000fe400078e00ff */
[----:B------:R-:W-:Y:S01]  /*1910*/  IMAD.MOV.U32 R9, RZ, RZ, RZ ;  /* 0x000000ffff097224 */ /* 0x000fe200078e00ff */
[----:B------:R-:W-:Y:S01]  /*1920*/  SHF.R.S32.HI R3, RZ, 0x1f, R0 ;  /* 0x0000001fff037819 */ /* 0x000fe20000011400 */
[----:B------:R-:W-:Y:S02]  /*1930*/  IMAD.MOV.U32 R20, RZ, RZ, RZ ;  /* 0x000000ffff147224 */ /* 0x000fe400078e00ff */
[----:B------:R-:W-:Y:S01]  /*1940*/  IMAD.MOV.U32 R176, RZ, RZ, RZ ;  /* 0x000000ffffb07224 */ /* 0x000fe200078e00ff */
        /* <DEDUP_REMOVED lines=64> */
.L_x_8344:
[----:B------:R-:W-:Y:S01]  /*1d50*/  IMAD R0, R2, 0x8, R17 ;  /* 0x0000000802007824 */ /* 0x000fe200078e0211 */
[----:B------:R-:W-:-:S03]  /*1d60*/  ISETP.GE.AND P0, PT, R4, 0x2, PT ;  /* 0x000000020400780c */ /* 0x000fc60003f06270 */
[----:B------:R-:W-:-:S05]  /*1d70*/  VIADD R3, R0, 0x38860 ;  /* 0x0003886000037836 */ /* 0x000fca0000000000 */
[----:B------:R-:W-:-:S04]  /*1d80*/  PRMT R3, R202, 0x654, R3 ;  /* 0x00000654ca037816 */ /* 0x000fc80000000003 */
[----:B------:R0:W-:Y:S01]  /*1d90*/  SYNCS.ARRIVE.TRANS64.RED.A1T0 RZ, [R3+URZ], RZ ;  /* 0x000000ff03ff79a7 */ /* 0x0001e2000810043f */
[----:B------:R-:W-:Y:S05]  /*1da0*/  @!P0 BRA `(.L_x_8345) ;  /* 0x0000000800c08947 */ /* 0x000fea0003800000 */
[----:B------:R-:W-:-:S07]  /*1db0*/  VIADD R4, R4, 0xfffffffe ;  /* 0xfffffffe04047836 */ /* 0x000fce0000000000 */
.L_x_8347:
[----:B------:R-:W-:Y:S01]  /*1dc0*/  BAR.SYNC.DEFER_BLOCKING 0xe, 0x100 ;  /* 0x0384000000007b1d */ /* 0x000fe20000010000 */
[----:B------:R-:W-:Y:S01]  /*1dd0*/  IMAD R0, R2, 0x40, R22 ;  /* 0x0000004002007824 */ /* 0x000fe200078e0216 */
        /* <DEDUP_REMOVED lines=10> */
[----:B01----:R-:W0:Y:S04]  /*1e80*/  LDS R3, [R0+0x38400] ;  /* 0x0384000000037984 */ /* 0x003e280000000800 */
        /* <DEDUP_REMOVED lines=157> */
.L_x_8346:
[----:B------:R-:W-:-:S04]  /*2860*/  IMAD R0, R2, 0x8, R17 ;  /* 0x0000000802007824 */ /* 0x000fc800078e0211 */
[----:B------:R-:W-:-:S05]  /*2870*/  VIADD R3, R0, 0x38860 ;  /* 0x0003886000037836 */ /* 0x000fca0000000000 */
[----:B------:R-:W-:-:S04]  /*2880*/  PRMT R3, R202, 0x654, R3 ;  /* 0x00000654ca037816 */ /* 0x000fc80000000003 */
[----:B------:R1:W-:Y:S01]  /*2890*/  SYNCS.ARRIVE.TRANS64.RED.A1T0 RZ, [R3+URZ], RZ ;  /* 0x000000ff03ff79a7 */ /* 0x0003e2000810043f */
[----:B------:R-:W-:Y:S05]  /*28a0*/  @P1 BRA `(.L_x_8347) ;  /* 0xfffffff400441947 */ /* 0x000fea000383ffff */
.L_x_8345:
        /* <DEDUP_REMOVED lines=143> */
.L_x_8342:
[----:B------:R-:W2:Y:S01]  /*31a0*/  LDC R204, c[0x0][0x448] ;  /* 0x00011200ffcc7b82 */ /* 0x000ea20000000800 */
[----:B------:R-:W-:Y:S01]  /*31b0*/  UIADD3 UR4, UR37, 0x3f, URZ ;  /* 0x0000003f25047890 */ /* 0x000fe2000fffe03f */
[----:B01----:R-:W-:Y:S02]  /*31c0*/  IADD3 R5, R186, 0x40, -R185 ;  /* 0x00000040ba057810 */ /* 0x003fe40007ffe8b9 */
        /* <DEDUP_REMOVED lines=21> */
[----:B--2---:R-:W-:-:S02]  /*3320*/  ISETP.NE.AND P0, PT, R204, 0x1, PT ;  /* 0x00000001cc00780c */ /* 0x004fc40003f05270 */
        /* <DEDUP_REMOVED lines=11> */
[----:B------:R-:W-:Y:S01]  /*33e0*/  CS2R R94, SRZ ;  /* 0x00000000005e7805 */ /* 0x000fe2000001ff00 */
[----:B------:R-:W0:Y:S01]  /*33f0*/  @P0 LDC R0, c[0x0][0x44c] ;  /* 0x00011300ff000b82 */ /* 0x000e220000000800 */
[----:B------:R-:W-:-:S02]  /*3400*/  CS2R R92, SRZ ;  /* 0x00000000005c7805 */ /* 0x000fc4000001ff00 */
[----:B------:R-:W-:Y:S02]  /*3410*/  CS2R R90, SRZ ;  /* 0x00000000005a7805 */ /* 0x000fe4000001ff00 */
        /* <DEDUP_REMOVED lines=24> */
[----:B------:R-:W-:Y:S01]  /*35a0*/  CS2R R172, SRZ ;  /* 0x0000000000ac7805 */ /* 0x000fe2000001ff00 */
[----:B------:R-:W-:Y:S01]  /*35b0*/  IMAD.U32 R0, RZ, RZ, UR4 ;  /* 0x00000004ff007e24 */ /* 0x000fe2000f8e00ff */
        /* <DEDUP_REMOVED lines=49> */
.L_x_8348:
        /* <DEDUP_REMOVED lines=9> */
.L_x_8488:
[----:B------:R-:W-:Y:S05]  /*3960*/  @!P0 BRA `(.L_x_8350) ;  /* 0x0000000000048947 */ /* 0x000fea0003800000 */
[----:B------:R-:W-:Y:S01]  /*3970*/  BPT.TRAP 0x1 ;  /* 0x000000040000795c */ /* 0x000fe20000300000 */
.L_x_8350:
[----:B------:R-:W-:Y:S01]  /*3980*/  IMAD R9, R2, 0x8, R17 ;  /* 0x0000000802097824 */ /* 0x000fe200078e0211 */
[----:B------:R-:W-:-:S04]  /*3990*/  SHF.L.U32 R6, R16, 0x1f, RZ ;  /* 0x0000001f10067819 */ /* 0x000fc800000006ff */
[----:B------:R1:W2:Y:S01]  /*39a0*/  SYNCS.PHASECHK.TRANS64.TRYWAIT P1, [R9+URZ+0x38830], R6 ;  /* 0x03883006090075a7 */ /* 0x0002a2000802017f */
[----:B------:R-:W-:Y:S05]  /*39b0*/  @!P0 BRA `(.L_x_8351) ;  /* 0x0000000000048947 */ /* 0x000fea0003800000 */
[----:B------:R-:W-:Y:S01]  /*39c0*/  BPT.TRAP 0x1 ;  /* 0x000000040000795c */ /* 0x000fe20000300000 */
.L_x_8351:
[----:B------:R-:W-:-:S05]  /*39d0*/  VIADD R0, R17, 0x22400 ;  /* 0x0002240011007836 */ /* 0x000fca0000000000 */
[----:B------:R-:W-:-:S04]  /*39e0*/  SHF.R.U32.HI R0, RZ, 0x4, R0 ;  /* 0x00000004ff007819 */ /* 0x000fc80000011600 */
[----:B------:R-:W-:Y:S01]  /*39f0*/  LOP3.LUT R0, R0, 0x3fff, RZ, 0xc0, !PT ;  /* 0x00003fff00007812 */ /* 0x000fe200078ec0ff */
[----:B--2---:R-:W-:Y:S06]  /*3a00*/  @P1 BRA `(.L_x_8352) ;  /* 0x0000000000081947 */ /* 0x004fec0003800000 */
[----:B------:R-:W2:Y:S02]  /*3a10*/  SYNCS.PHASECHK.TRANS64.TRYWAIT P1, [R9+URZ+0x38830], R6 ;  /* 0x03883006090075a7 */ /* 0x000ea4000802017f */
[----:B--2---:R-:W-:Y:S05]  /*3a20*/  @!P1 BRA `(.L_x_8353) ;  /* 0x0000012c00209947 */ /* 0x004fea0003800000 */
.L_x_8352:
        /* <DEDUP_REMOVED lines=40> */
.L_x_8489:
[----:B------:R-:W-:Y:S05]  /*3cb0*/  @!P0 BRA `(.L_x_8355) ;  /* 0x0000000000048947 */ /* 0x000fea0003800000 */
[----:B------:R-:W-:Y:S01]  /*3cc0*/  BPT.TRAP 0x1 ;  /* 0x000000040000795c */ /* 0x000fe20000300000 */
.L_x_8355:
[----:B------:R4:W0:Y:S01]  /*3cd0*/  SYNCS.PHASECHK.TRANS64.TRYWAIT P1, [R9+URZ+0x38850], R6 ;  /* 0x03885006090075a7 */ /* 0x000822000802017f */
[----:B------:R-:W-:Y:S05]  /*3ce0*/  @!P0 BRA `(.L_x_8356) ;  /* 0x0000000000048947 */ /* 0x000fea0003800000 */
[----:B------:R-:W-:Y:S01]  /*3cf0*/  BPT.TRAP 0x1 ;  /* 0x000000040000795c */ /* 0x000fe20000300000 */
.L_x_8356:
        /* <DEDUP_REMOVED lines=12> */
.L_x_8357:
        /* <DEDUP_REMOVED lines=292> */
[----:B------:R-:W-:-:S02]  /*5000*/  IMAD.IADD R10, R10, 0x1, R11 ;  /* 0x000000010a0a7824 */ /* 0x000fc400078e020b */
[----:B------:R-:W-:Y:S01]  /*5010*/  IMAD.MOV.U32 R11, RZ, RZ, 0x40 ;  /* 0x00000040ff0b7424 */ /* 0x000fe200078e00ff */
[----:B------:R-:W-:Y:S02]  /*5020*/  WARPGROUP.DEPBAR.LE gsb0, 0x0 ;  /* 0x00008000000079c5 */ /* 0x000fe40000010000 */
        /* <DEDUP_REMOVED lines=33> */
.L_x_8359:
[----:B------:R-:W-:Y:S01]  /*5240*/  ISETP.NE.AND P5, PT, R204, 0x1, PT ;  /* 0x00000001cc00780c */ /* 0x000fe20003fa5270 */
[----:B------:R-:W-:Y:S01]  /*5250*/  VIADD R5, R191, UR37 ;  /* 0x00000025bf057c36 */ /* 0x000fe20008000000 */
[----:B------:R-:W-:Y:S01]  /*5260*/  ULDC UR28, c[0x0][0xa80] ;  /* 0x0002a000001c7ab9 */ /* 0x000fe20000000800 */
[----:B------:R-:W-:Y:S01]  /*5270*/  IMAD R217, R2, 0x1000, R19 ;  /* 0x0000100002d97824 */ /* 0x000fe200078e0213 */
[----:B------:R-:W-:-:S03]  /*5280*/  UMOV UR7, 0x40000040 ;  /* 0x4000004000077882 */ /* 0x000fc60000000000 */
[C---:B------:R-:W-:Y:S01]  /*5290*/  VIADD R221, R217.reuse, 0x80 ;  /* 0x00000080d9dd7836 */ /* 0x040fe20000000000 */
[----:B------:R-:W-:-:S05]  /*52a0*/  R2UR UR6, R217 ;  /* 0x00000000d90672ca */ /* 0x000fca00000e0000 */
[----:B------:R-:W0:Y:S08]  /*52b0*/  @P5 LDC R6, c[0x0][0x44c] ;  /* 0x00011300ff065b82 */ /* 0x000e300000000800 */
[----:B------:R-:W1:Y:S01]  /*52c0*/  @P5 LDC R7, c[0x0][0x450] ;  /* 0x00011400ff075b82 */ /* 0x000e620000000800 */
[----:B0-----:R-:W-:-:S05]  /*52d0*/  @P5 IMAD.HI.U32 R6, R5, R6, RZ ;  /* 0x0000000605065227 */ /* 0x001fca00078e00ff */
[----:B-1----:R-:W-:Y:S01]  /*52e0*/  @P5 SHF.R.U32.HI R5, RZ, R7, R6 ;  /* 0x00000007ff055219 */ /* 0x002fe20000011606 */
[----:B------:R-:W-:-:S04]  /*52f0*/  IMAD R7, R168, -0x40, R11 ;  /* 0xffffffc0a8077824 */ /* 0x000fc800078e020b */
[----:B------:R-:W0:Y:S01]  /*5300*/  SHFL.IDX PT, R8, R5, RZ, 0x1c1f ;  /* 0x001c1fff05087589 */ /* 0x000e2200000e0000 */
[----:B------:R-:W-:Y:S02]  /*5310*/  IADD3 R6, R186, 0x1, R7 ;  /* 0x00000001ba067810 */ /* 0x000fe40007ffe007 */
[----:B------:R-:W-:Y:S01]  /*5320*/  IADD3 R7, -R18, R7, R186 ;  /* 0x0000000712077210 */ /* 0x000fe20007ffe1ba */
[----:B------:R-:W1:Y:S01]  /*5330*/  SHFL.IDX PT, R5, R5, 0x1, 0x1c1f ;  /* 0x003c1f0005057f89 */ /* 0x000e6200000e0000 */
[----:B------:R-:W-:-:S04]  /*5340*/  IADD3 R6, -R185, R6, -R18 ;  /* 0x00000006b9067210 */ /* 0x000fc80007ffe912 */
        /* <DEDUP_REMOVED lines=92> */
[----:B------:R-:W-:Y:S02]  /*5910*/  ISETP.GT.AND P1, PT, R6, 0x38, PT ;  /* 0x000000380600780c */ /* 0x000fe40003f24270 */
        /* <DEDUP_REMOVED lines=10> */
[----:B------:R-:W0:Y:S02]  /*59c0*/  SHFL.BFLY PT, R21, R8, 0x2, 0x1f ;  /* 0x0c401f0008157f89 */ /* 0x000e2400000e0000 */
        /* <DEDUP_REMOVED lines=16> */
[----:B0-----:R-:W-:Y:S01]  /*5ad0*/  FMNMX.FTZ R24, R8, R21, !PT ;  /* 0x0000001508187209 */ /* 0x001fe20007810000 */
[----:B------:R-:W-:-:S06]  /*5ae0*/  FFMA.FTZ R21, R41, UR28, -R56 ;  /* 0x0000001c29157c23 */ /* 0x000fcc0008010838 */
[----:B------:R-:W0:Y:S01]  /*5af0*/  MUFU.EX2 R6, R6 ;  /* 0x0000000600067308 */ /* 0x000e220000000800 */
[----:B------:R-:W1:Y:S07]  /*5b00*/  SHFL.BFLY PT, R25, R24, 0x1, 0x1f ;  /* 0x0c201f0018197f89 */ /* 0x000e6e00000e0000 */
[----:B------:R-:W-:Y:S08]  /*5b10*/  MUFU.EX2 R10, R10 ;  /* 0x0000000a000a7308 */ /* 0x000ff00000000800 */
[----:B------:R-:W2:Y:S01]  /*5b20*/  MUFU.EX2 R11, R11 ;  /* 0x0000000b000b7308 */ /* 0x000ea20000000800 */
[----:B0-----:R-:W-:Y:S01]  /*5b30*/  F2FP.F16.F32.PACK_AB R152, R6, R5 ;  /* 0x000000050698723e */ /* 0x001fe200000000ff */
[----:B------:R-:W-:-:S06]  /*5b40*/  FADD.FTZ R5, R5, R6 ;  /* 0x0000000605057221 */ /* 0x000fcc0000010000 */
[----:B------:R-:W-:Y:S01]  /*5b50*/  MUFU.EX2 R12, R12 ;  /* 0x0000000c000c7308 */ /* 0x000fe20000000800 */
[----:B-1----:R-:W-:Y:S01]  /*5b60*/  FMNMX.FTZ R8, R24, R25, !PT ;  /* 0x0000001918087209 */ /* 0x002fe20007810000 */
[----:B------:R-:W-:-:S03]  /*5b70*/  VIADD R25, R9, 0x38840 ;  /* 0x0003884009197836 */ /* 0x000fc60000000000 */
[C---:B------:R-:W-:Y:S01]  /*5b80*/  FSETP.NEU.FTZ.AND P1, PT, R8.reuse, -INF , PT ;  /* 0xff8000000800780b */ /* 0x040fe20003f3d000 */
[----:B------:R-:W-:Y:S01]  /*5b90*/  FMUL.FTZ R24, R8, UR28 ;  /* 0x0000001c08187c20 */ /* 0x000fe20008410000 */
[----:B------:R-:W-:Y:S01]  /*5ba0*/  PRMT R25, R202, 0x654, R25 ;  /* 0x00000654ca197816 */ /* 0x000fe20000000019 */
[----:B------:R-:W0:Y:S01]  /*5bb0*/  MUFU.EX2 R13, R13 ;  /* 0x0000000d000d7308 */ /* 0x000e220000000800 */
[C---:B--2---:R-:W-:Y:S01]  /*5bc0*/  F2FP.F16.F32.PACK_AB R154, R11.reuse, R10 ;  /* 0x0000000a0b9a723e */ /* 0x044fe200000000ff */
[----:B------:R-:W-:Y:S01]  /*5bd0*/  FADD.FTZ R10, R10, R5 ;  /* 0x000000050a0a7221 */ /* 0x000fe20000010000 */
[----:B------:R-:W-:Y:S01]  /*5be0*/  FSEL R24, R24, RZ, P1 ;  /* 0x000000ff18187208 */ /* 0x000fe20000800000 */
[----:B------:R1:W-:Y:S02]  /*5bf0*/  SYNCS.ARRIVE.TRANS64.RED.A1T0 RZ, [R25+URZ], RZ ;  /* 0x000000ff19ff79a7 */ /* 0x0003e4000810043f */
[----:B------:R-:W-:Y:S02]  /*5c00*/  FADD.FTZ R11, R11, R10 ;  /* 0x0000000a0b0b7221 */ /* 0x000fe40000010000 */
        /* <DEDUP_REMOVED lines=46> */
[----:B------:R0:W-:Y:S01]  /*5ef0*/  STSM.16.M88.4 [R190], R156 ;  /* 0x0000009cbe007844 */ /* 0x0001e20000000200 */
[----:B------:R-:W-:Y:S01]  /*5f00*/  FADD.FTZ R182, R182, R181 ;  /* 0x000000b5b6b67221 */ /* 0x000fe20000010000 */
        /* <DEDUP_REMOVED lines=21> */
[----:B------:R-:W3:Y:S08]  /*6060*/  MUFU.EX2 R173, R173 ;  /* 0x000000ad00ad7308 */ /* 0x000ef00000000800 */
[----:B------:R-:W4:Y:S01]  /*6070*/  MUFU.EX2 R174, R174 ;  /* 0x000000ae00ae7308 */ /* 0x000f220000000800 */
[----:B--2---:R-:W-:Y:S01]  /*6080*/  F2FP.F16.F32.PACK_AB R164, R172, R171 ;  /* 0x000000abaca4723e */ /* 0x004fe200000000ff */
[----:B------:R-:W-:-:S04]  /*6090*/  FADD.FTZ R171, R171, R170 ;  /* 0x000000aaabab7221 */ /* 0x000fc80000010000 */
[----:B------:R-:W-:Y:S02]  /*60a0*/  FADD.FTZ R172, R172, R171 ;  /* 0x000000abacac7221 */ /* 0x000fe40000010000 */
[----:B------:R-:W-:Y:S02]  /*60b0*/  MUFU.EX2 R215, R215 ;  /* 0x000000d700d77308 */ /* 0x000fe40000000800 */
[----:B---3--:R-:W-:-:S06]  /*60c0*/  FADD.FTZ R5, R173, R172 ;  /* 0x000000acad057221 */ /* 0x008fcc0000010000 */
[----:B------:R-:W2:Y:S01]  /*60d0*/  MUFU.EX2 R218, R218 ;  /* 0x000000da00da7308 */ /* 0x000ea20000000800 */
[C---:B----4-:R-:W-:Y:S01]  /*60e0*/  F2FP.F16.F32.PACK_AB R166, R174.reuse, R173 ;  /* 0x000000adaea6723e */ /* 0x050fe200000000ff */
[----:B------:R-:W-:-:S06]  /*60f0*/  FADD.FTZ R5, R174, R5 ;  /* 0x00000005ae057221 */ /* 0x000fcc0000010000 */
[----:B------:R-:W-:Y:S08]  /*6100*/  MUFU.EX2 R219, R219 ;  /* 0x000000db00db7308 */ /* 0x000ff00000000800 */
[----:B------:R-:W3:Y:S01]  /*6110*/  MUFU.EX2 R220, R220 ;  /* 0x000000dc00dc7308 */ /* 0x000ee20000000800 */
[----:B--2---:R-:W-:Y:S01]  /*6120*/  F2FP.F16.F32.PACK_AB R165, R218, R215 ;  /* 0x000000d7daa5723e */ /* 0x004fe200000000ff */
[----:B------:R-:W-:-:S04]  /*6130*/  FADD.FTZ R215, R215, R216 ;  /* 0x000000d8d7d77221 */ /* 0x000fc80000010000 */
[----:B------:R-:W-:Y:S01]  /*6140*/  FADD.FTZ R218, R218, R215 ;  /* 0x000000d7dada7221 */ /* 0x000fe20000010000 */
[----:B---3--:R-:W-:-:S03]  /*6150*/  F2FP.F16.F32.PACK_AB R167, R220, R219 ;  /* 0x000000dbdca7723e */ /* 0x008fc600000000ff */
[----:B------:R-:W-:Y:S02]  /*6160*/  FADD.FTZ R219, R219, R218 ;  /* 0x000000dadbdb7221 */ /* 0x000fe40000010000 */
[----:B------:R0:W-:Y:S01]  /*6170*/  STSM.16.M88.4 [R189], R164 ;  /* 0x000000a4bd007844 */ /* 0x0001e20000000200 */
[----:B-1----:R-:W-:Y:S01]  /*6180*/  WARPGROUP.ARRIVE ;  /* 0x00000000000079c5 */ /* 0x002fe20000000000 */
[----:B------:R-:W-:-:S05]  /*6190*/  FADD.FTZ R6, R220, R219 ;  /* 0x000000dbdc067221 */ /* 0x000fca0000010000 */
        /* <DEDUP_REMOVED lines=32> */
.L_x_8360:
[----:B------:R-:W0:Y:S01]  /*63a0*/  @P5 LDC R11, c[0x0][0x44c] ;  /* 0x00011300ff0b5b82 */ /* 0x000e220000000800 */
[----:B------:R-:W-:Y:S02]  /*63b0*/  IMAD.U32 R10, RZ, RZ, UR37 ;  /* 0x00000025ff0a7e24 */ /* 0x000fe4000f8e00ff */
[----:B------:R-:W-:Y:S02]  /*63c0*/  VIADD R168, R168, 0xfffffffe ;  /* 0xfffffffea8a87836 */ /* 0x000fe40000000000 */
[----:B------:R-:W-:-:S03]  /*63d0*/  VIADD R9, R9, 0x38860 ;  /* 0x0003886009097836 */ /* 0x000fc60000000000 */
[----:B------:R-:W1:Y:S01]  /*63e0*/  @P5 LDC R12, c[0x0][0x450] ;  /* 0x00011400ff0c5b82 */ /* 0x000e620000000800 */
[----:B------:R-:W-:Y:S02]  /*63f0*/  R2UR UR30, R168 ;  /* 0x00000000a81e72ca */ /* 0x000fe400000e0000 */
[----:B------:R-:W-:-:S04]  /*6400*/  PRMT R9, R202, 0x654, R9 ;  /* 0x00000654ca097816 */ /* 0x000fc80000000009 */
[----:B------:R2:W-:Y:S01]  /*6410*/  SYNCS.ARRIVE.TRANS64.RED.A1T0 RZ, [R9+URZ], RZ ;  /* 0x000000ff09ff79a7 */ /* 0x0005e2000810043f */
[----:B0-----:R-:W-:-:S05]  /*6420*/  @P5 IMAD.HI.U32 R11, R11, UR37, RZ ;  /* 0x000000250b0b5c27 */ /* 0x001fca000f8e00ff */
[----:B-1----:R-:W-:-:S04]  /*6430*/  @P5 SHF.R.U32.HI R10, RZ, R12, R11 ;  /* 0x0000000cff0a5219 */ /* 0x002fc8000001160b */
[----:B------:R-:W-:-:S04]  /*6440*/  IADD3 R10, R10, R186, -R185 ;  /* 0x000000ba0a0a7210 */ /* 0x000fc80007ffe8b9 */
[----:B------:R-:W-:-:S04]  /*6450*/  SHF.R.S32.HI R11, RZ, 0x1f, R10 ;  /* 0x0000001fff0b7819 */ /* 0x000fc8000001140a */
[----:B------:R-:W-:-:S04]  /*6460*/  LEA.HI R11, R11, R10, RZ, 0x6 ;  /* 0x0000000a0b0b7211 */ /* 0x000fc800078f30ff */
[----:B------:R-:W-:-:S04]  /*6470*/  SHF.R.S32.HI R11, RZ, 0x6, R11 ;  /* 0x00000006ff0b7819 */ /* 0x000fc8000001140b */
[----:B------:R-:W-:-:S13]  /*6480*/  R2UR UR29, R11 ;  /* 0x000000000b1d72ca */ /* 0x000fda00000e0000 */
[----:B------:R-:W-:-:S04]  /*6490*/  UISETP.LT.AND UP0, UPT, URZ, UR29, UPT ;  /* 0x0000001d3f00728c */ /* 0x000fc8000bf01270 */
[----:B------:R-:W-:-:S04]  /*64a0*/  USEL UR29, URZ, UR29, !UP0 ;  /* 0x0000001d3f1d7287 */ /* 0x000fc8000c000000 */
[----:B------:R-:W-:-:S06]  /*64b0*/  UISETP.GE.AND UP0, UPT, UR30, UR29, UPT ;  /* 0x0000001d1e00728c */ /* 0x000fcc000bf06270 */
[----:B------:R-:W-:-:S13]  /*64c0*/  PLOP3.LUT P1, PT, PT, PT, UP0, 0x80, 0x0 ;  /* 0x000000000000781c */ /* 0x000fda0003f2f008 */
[----:B--2---:R-:W-:Y:S05]  /*64d0*/  @!P1 BRA `(.L_x_8361) ;  /* 0x00000030009c9947 */ /* 0x004fea0003800000 */
[----:B------:R-:W-:Y:S01]  /*64e0*/  IMAD.MOV.U32 R11, RZ, RZ, R8 ;  /* 0x000000ffff0b7224 */ /* 0x000fe200078e0008 */
[----:B------:R-:W-:Y:S01]  /*64f0*/  ULDC UR28, c[0x0][0xa80] ;  /* 0x0002a000001c7ab9 */ /* 0x000fe20000000800 */
[----:B------:R-:W-:Y:S02]  /*6500*/  IMAD.MOV.U32 R10, RZ, RZ, R7 ;  /* 0x000000ffff0a7224 */ /* 0x000fe400078e0007 */
[----:B------:R-:W-:-:S07]  /*6510*/  IMAD.MOV.U32 R13, RZ, RZ, R2 ;  /* 0x000000ffff0d7224 */ /* 0x000fce00078e0002 */
.L_x_8372:
[----:B------:R-:W-:-:S05]  /*6520*/  VIADD R2, R13, 0x1 ;  /* 0x000000010d027836 */ /* 0x000fca0000000000 */
[----:B------:R-:W-:-:S04]  /*6530*/  ISETP.NE.AND P1, PT, R2, 0x2, PT ;  /* 0x000000020200780c */ /* 0x000fc80003f25270 */
[----:B------:R-:W-:Y:S02]  /*6540*/  SEL R7, RZ, 0x1, P1 ;  /* 0x00000001ff077807 */ /* 0x000fe40000800000 */
[----:B------:R-:W-:Y:S02]  /*6550*/  SEL R2, R2, RZ, P1 ;  /* 0x000000ff02027207 */ /* 0x000fe40000800000 */
[----:B------:R-:W-:Y:S01]  /*6560*/  LOP3.LUT R16, R16, R7, RZ, 0x3c, !PT ;  /* 0x0000000710107212 */ /* 0x000fe200078e3cff */
[----:B0-----:R-:W-:Y:S06]  /*6570*/  @!P0 BRA `(.L_x_8362) ;  /* 0x0000000000048947 */ /* 0x001fec0003800000 */
[----:B------:R-:W-:Y:S01]  /*6580*/  BPT.TRAP 0x1 ;  /* 0x000000040000795c */ /* 0x000fe20000300000 */
.L_x_8362:
[----:B------:R-:W-:Y:S01]  /*6590*/  IMAD R9, R2, 0x8, R17 ;  /* 0x0000000802097824 */ /* 0x000fe200078e0211 */
[----:B------:R-:W-:-:S04]  /*65a0*/  SHF.L.U32 R8, R16, 0x1f, RZ ;  /* 0x0000001f10087819 */ /* 0x000fc800000006ff */
[----:B------:R0:W1:Y:S01]  /*65b0*/  SYNCS.PHASECHK.TRANS64.TRYWAIT P1, [R9+URZ+0x38830], R8 ;  /* 0x03883008090075a7 */ /* 0x000062000802017f */
[----:B------:R-:W-:Y:S05]  /*65c0*/  @!P0 BRA `(.L_x_8363) ;  /* 0x0000000000048947 */ /* 0x000fea0003800000 */
[----:B------:R-:W-:Y:S01]  /*65d0*/  BPT.TRAP 0x1 ;  /* 0x000000040000795c */ /* 0x000fe20000300000 */
.L_x_8363:
[----:B------:R-:W-:Y:S01]  /*65e0*/  IMAD R7, R2, 0x200, R0 ;  /* 0x0000020002077824 */ /* 0x000fe200078e0200 */
[----:B-1----:R-:W-:Y:S06]  /*65f0*/  @P1 BRA `(.L_x_8364) ;  /* 0x0000000000081947 */ /* 0x002fec0003800000 */
[----:B------:R-:W1:Y:S02]  /*6600*/  SYNCS.PHASECHK.TRANS64.TRYWAIT P1, [R9+URZ+0x38830], R8 ;  /* 0x03883008090075a7 */ /* 0x000e64000802017f */
[----:B-1----:R-:W-:Y:S05]  /*6610*/  @!P1 BRA `(.L_x_8365) ;  /* 0x0000010000609947 */ /* 0x002fea0003800000 */
.L_x_8364:
        /* <DEDUP_REMOVED lines=22> */
.L_x_8366:
[----:B------:R2:W3:Y:S01]  /*6780*/  SYNCS.PHASECHK.TRANS64.TRYWAIT P1, [R9+URZ+0x38850], R8 ;  /* 0x03885008090075a7 */ /* 0x0004e2000802017f */
[----:B------:R-:W-:Y:S05]  /*6790*/  @!P0 BRA `(.L_x_8367) ;  /* 0x0000000000048947 */ /* 0x000fea0003800000 */
[----:B------:R-:W-:Y:S01]  /*67a0*/  BPT.TRAP 0x1 ;  /* 0x000000040000795c */ /* 0x000fe20000300000 */
.L_x_8367:
[----:B------:R-:W-:Y:S01]  /*67b0*/  IMAD R7, R2, 0x1000, R4 ;  /* 0x0000100002077824 */ /* 0x000fe200078e0204 */
[----:B---3--:R-:W-:Y:S06]  /*67c0*/  @P1 BRA `(.L_x_8368) ;  /* 0x0000000000081947 */ /* 0x008fec0003800000 */
[----:B------:R-:W3:Y:S02]  /*67d0*/  SYNCS.PHASECHK.TRANS64.TRYWAIT P1, [R9+URZ+0x38850], R8 ;  /* 0x03885008090075a7 */ /* 0x000ee4000802017f */
[----:B---3--:R-:W-:Y:S05]  /*67e0*/  @!P1 BRA `(.L_x_8369) ;  /* 0x0000010000009947 */ /* 0x008fea0003800000 */
.L_x_8368:
        /* <DEDUP_REMOVED lines=189> */
[----:B------:R-:W-:Y:S01]  /*73c0*/  IMAD.IADD R15, R21, 0x1, R8 ;  /* 0x00000001150f7824 */ /* 0x000fe200078e0208 */
[----:B------:R-:W-:Y:S02]  /*73d0*/  WARPGROUP.DEPBAR.LE gsb0, 0x0 ;  /* 0x00008000000079c5 */ /* 0x000fe40000010000 */
[----:B------:R-:W-:-:S08]  /*73e0*/  WARPGROUP.ARRIVE ;  /* 0x00000000000079c5 */ /* 0x000fd00000000000 */
[----:B------:R-:W-:Y:S01]  /*73f0*/  HGMMA.64x64x16.F32 R152, gdesc[UR24], R152, gsb0 ;  /* 0x00e00000189879f0 */ /* 0x000fe20008000898 */
[----:B------:R-:W-:Y:S01]  /*7400*/  R2UR UR24, R15 ;  /* 0x000000000f1872ca */ /* 0x000fe200000e0000 */
[----:B------:R-:W-:Y:S01]  /*7410*/  VIADD R15, R7, 0xa00 ;  /* 0x00000a00070f7836 */ /* 0x000fe20000000000 */
[----:B------:R-:W-:Y:S01]  /*7420*/  UMOV UR25, 0x40000040 ;  /* 0x4000004000197882 */ /* 0x000fe20000000000 */
[----:B------:R-:W-:Y:S02]  /*7430*/  UMOV UR27, 0x40000040 ;  /* 0x40000040001b7882 */ /* 0x000fe40000000000 */
[----:B------:R-:W-:-:S05]  /*7440*/  IMAD.IADD R20, R8, 0x1, R15 ;  /* 0x0000000108147824 */ /* 0x000fca00078e020f */
        /* <DEDUP_REMOVED lines=128> */
.L_x_8370:
        /* <DEDUP_REMOVED lines=9> */
[----:B------:R-:W-:-:S03]  /*7ce0*/  IADD3 R8, R186, UR6, -R18 ;  /* 0x00000006ba087c10 */ /* 0x000fc6000fffe812 */
[----:B------:R-:W0:Y:S02]  /*7cf0*/  SHFL.IDX PT, R15, R7, 0x1, 0x1c1f ;  /* 0x003c1f00070f7f89 */ /* 0x000e2400000e0000 */
[----:B------:R-:W-:Y:S02]  /*7d00*/  IMAD.IADD R8, R8, 0x1, -R185 ;  /* 0x0000000108087824 */ /* 0x000fe400078e0ab9 */
[----:B------:R-:W1:Y:S02]  /*7d10*/  SHFL.IDX PT, R7, R7, RZ, 0x1c1f ;  /* 0x001c1fff07077589 */ /* 0x000e6400000e0000 */
        /* <DEDUP_REMOVED lines=48> */
[----:B------:R-:W-:Y:S01]  /*8020*/  FMNMX.FTZ R14, R183, R12, !PT ;  /* 0x0000000cb70e7209 */ /* 0x000fe20007810000 */
[----:B-1----:R-:W-:-:S04]  /*8030*/  IMAD.IADD R12, R8, 0x1, R7 ;  /* 0x00000001080c7824 */ /* 0x002fc800078e0207 */
        /* <DEDUP_REMOVED lines=70> */
[----:B------:R-:W-:Y:S01]  /*84a0*/  FFMA.FTZ R181, R183, UR28, -R214 ;  /* 0x0000001cb7b57c23 */ /* 0x000fe200080108d6 */
[----:B------:R-:W0:Y:S01]  /*84b0*/  SHFL.BFLY PT, R158, R7, 0x2, 0x1f ;  /* 0x0c401f00079e7f89 */ /* 0x000e2200000e0000 */
[----:B------:R-:W-:Y:S08]  /*84c0*/  MUFU.EX2 R15, R15 ;  /* 0x0000000f000f7308 */ /* 0x000ff00000000800 */
[----:B------:R-:W-:Y:S08]  /*84d0*/  MUFU.EX2 R12, R12 ;  /* 0x0000000c000c7308 */ /* 0x000ff00000000800 */
[----:B------:R-:W-:Y:S01]  /*84e0*/  MUFU.EX2 R14, R177 ;  /* 0x000000b1000e7308 */ /* 0x000fe20000000800 */
[----:B0-----:R-:W-:-:S07]  /*84f0*/  FMNMX.FTZ R158, R7, R158, !PT ;  /* 0x0000009e079e7209 */ /* 0x001fce0007810000 */
[----:B------:R-:W0:Y:S01]  /*8500*/  MUFU.EX2 R169, R169 ;  /* 0x000000a900a97308 */ /* 0x000e220000000800 */
[----:B------:R-:W1:Y:S07]  /*8510*/  SHFL.BFLY PT, R7, R158, 0x1, 0x1f ;  /* 0x0c201f009e077f89 */ /* 0x000e6e00000e0000 */
[----:B------:R-:W-:Y:S08]  /*8520*/  MUFU.EX2 R20, R20 ;  /* 0x0000001400147308 */ /* 0x000ff00000000800 */
[----:B------:R-:W2:Y:S08]  /*8530*/  MUFU.EX2 R173, R173 ;  /* 0x000000ad00ad7308 */ /* 0x000eb00000000800 */
        /* <DEDUP_REMOVED lines=9> */
[----:B------:R-:W-:Y:S01]  /*85d0*/  FSEL R153, R7, RZ, P2 ;  /* 0x000000ff07997208 */ /* 0x000fe20001000000 */
[--C-:B------:R-:W-:Y:S01]  /*85e0*/  FFMA.FTZ R221, R152, UR28, -R158.reuse ;  /* 0x0000001c98dd7c23 */ /* 0x100fe2000801089e */
[----:B------:R-:W-:Y:S01]  /*85f0*/  FSEL R152, R8, RZ, P1 ;  /* 0x000000ff08987208 */ /* 0x000fe20000800000 */
[----:B------:R-:W-:Y:S01]  /*8600*/  FFMA.FTZ R214, R157, UR28, -R158 ;  /* 0x0000001c9dd67c23 */ /* 0x000fe2000801089e */
[----:B------:R-:W-:Y:S02]  /*8610*/  IMAD.MOV R157, RZ, RZ, -R184 ;  /* 0x000000ffff9d7224 */ /* 0x000fe400078e0ab8 */
[----:B------:R-:W-:Y:S01]  /*8620*/  FADD.FTZ R153, -R153, R10 ;  /* 0x0000000a99997221 */ /* 0x000fe20000010100 */
[--C-:B------:R-:W-:Y:S01]  /*8630*/  FFMA.FTZ R222, R213, UR28, -R158.reuse ;  /* 0x0000001cd5de7c23 */ /* 0x100fe2000801089e */
[----:B------:R-:W-:Y:S01]  /*8640*/  FADD.FTZ R152, -R152, R11 ;  /* 0x0000000b98987221 */ /* 0x000fe20000010100 */
[--C-:B------:R-:W-:Y:S01]  /*8650*/  FFMA.FTZ R213, R215, UR28, -R158.reuse ;  /* 0x0000001cd7d57c23 */ /* 0x100fe2000801089e */
[----:B------:R-:W-:Y:S01]  /*8660*/  FMUL.FTZ R215, R153, UR28 ;  /* 0x0000001c99d77c20 */ /* 0x000fe20008410000 */
[----:B------:R-:W-:Y:S01]  /*8670*/  ISETP.NE.AND P1, PT, R18, R157, PT ;  /* 0x0000009d1200720c */ /* 0x000fe20003f25270 */
[----:B------:R-:W-:Y:S01]  /*8680*/  FMUL.FTZ R152, R152, UR28 ;  /* 0x0000001c98987c20 */ /* 0x000fe20008410000 */
[--C-:B------:R-:W-:Y:S01]  /*8690*/  FFMA.FTZ R183, R156, UR28, -R158.reuse ;  /* 0x0000001c9cb77c23 */ /* 0x100fe2000801089e */
[--C-:B------:R-:W-:Y:S01]  /*86a0*/  FFMA.FTZ R156, R176, UR28, -R158.reuse ;  /* 0x0000001cb09c7c23 */ /* 0x100fe2000801089e */
[----:B------:R-:W-:Y:S01]  /*86b0*/  FFMA.FTZ R224, R154, UR28, -R158 ;  /* 0x0000001c9ae07c23 */ /* 0x000fe2000801089e */
[----:B------:R-:W1:Y:S01]  /*86c0*/  MUFU.EX2 R10, R152 ;  /* 0x00000098000a7308 */ /* 0x000e620000000800 */
[----:B------:R-:W-:-:S02]  /*86d0*/  VIADD R153, R9, 0x38840 ;  /* 0x0003884009997836 */ /* 0x000fc40000000000 */
[--C-:B------:R-:W-:Y:S01]  /*86e0*/  FFMA.FTZ R217, R160, UR28, -R158.reuse ;  /* 0x0000001ca0d97c23 */ /* 0x100fe2000801089e */
[--C-:B------:R-:W-:Y:S01]  /*86f0*/  FFMA.FTZ R218, R161, UR28, -R158.reuse ;  /* 0x0000001ca1da7c23 */ /* 0x100fe2000801089e */
[--C-:B------:R-:W-:Y:S01]  /*8700*/  FFMA.FTZ R219, R164, UR28, -R158.reuse ;  /* 0x0000001ca4db7c23 */ /* 0x100fe2000801089e */
[--C-:B------:R-:W-:Y:S01]  /*8710*/  FFMA.FTZ R220, R165, UR28, -R158.reuse ;  /* 0x0000001ca5dc7c23 */ /* 0x100fe2000801089e */
[----:B------:R-:W-:Y:S01]  /*8720*/  PRMT R153, R202, 0x654, R153 ;  /* 0x00000654ca997816 */ /* 0x000fe20000000099 */
[----:B------:R-:W-:Y:S01]  /*8730*/  FFMA.FTZ R172, R172, UR28, -R158 ;  /* 0x0000001cacac7c23 */ /* 0x000fe2000801089e */
[----:B------:R-:W3:Y:S01]  /*8740*/  MUFU.EX2 R215, R215 ;  /* 0x000000d700d77308 */ /* 0x000ee20000000800 */
[----:B------:R-:W-:Y:S02]  /*8750*/  @!P1 IMAD R154, R13, 0x40, R22 ;  /* 0x000000400d9a9824 */ /* 0x000fe400078e0216 */
[--C-:B------:R-:W-:Y:S01]  /*8760*/  FFMA.FTZ R13, R216, UR28, -R158.reuse ;  /* 0x0000001cd80d7c23 */ /* 0x100fe2000801089e */
[----:B------:R4:W-:Y:S01]  /*8770*/  SYNCS.ARRIVE.TRANS64.RED.A1T0 RZ, [R153+URZ], RZ ;  /* 0x000000ff99ff79a7 */ /* 0x0009e2000810043f */
[----:B------:R-:W-:Y:S01]  /*8780*/  FFMA.FTZ R216, R155, UR28, -R158 ;  /* 0x0000001c9bd87c23 */ /* 0x000fe2000801089e */
[----:B------:R-:W-:Y:S01]  /*8790*/  IMAD R176, R2, 0x1000, R19 ;  /* 0x0000100002b07824 */ /* 0x000fe200078e0213 */
[----:B0-----:R-:W-:Y:S01]  /*87a0*/  F2FP.F16.F32.PACK_AB R155, R169, R14 ;  /* 0x0000000ea99b723e */ /* 0x001fe200000000ff */
[----:B------:R0:W-:Y:S01]  /*87b0*/  MUFU.EX2 R11, R156 ;  /* 0x0000009c000b7308 */ /* 0x0001e20000000800 */
[----:B--2---:R-:W-:Y:S01]  /*87c0*/  F2FP.F16.F32.PACK_AB R157, R173, R20 ;  /* 0x00000014ad9d723e */ /* 0x004fe200000000ff */
[-C--:B-1----:R-:W-:Y:S01]  /*87d0*/  FMUL.FTZ R26, R26, R10.reuse ;  /* 0x0000000a1a1a7220 */ /* 0x082fe20000410000 */
[----:B----4-:R-:W-:Y:S01]  /*87e0*/  F2FP.F16.F32.PACK_AB R153, R12, R15 ;  /* 0x0000000f0c99723e */ /* 0x010fe200000000ff */
[----:B------:R-:W-:Y:S01]  /*87f0*/  FMUL.FTZ R27, R27, R10 ;  /* 0x0000000a1b1b7220 */ /* 0x000fe20000410000 */
[----:B------:R-:W-:Y:S01]  /*8800*/  F2FP.F16.F32.PACK_AB R159, R177, R168 ;  /* 0x000000a8b19f723e */ /* 0x000fe200000000ff */
[----:B------:R-:W-:Y:S01]  /*8810*/  FMUL.FTZ R30, R30, R10 ;  /* 0x0000000a1e1e7220 */ /* 0x000fe20000410000 */
[----:B------:R-:W-:Y:S01]  /*8820*/  R2UR UR6, R176 ;  /* 0x00000000b00672ca */ /* 0x000fe200000e0000 */
[----:B------:R-:W-:Y:S01]  /*8830*/  MUFU.EX2 R182, R182 ;  /* 0x000000b600b67308 */ /* 0x000fe20000000800 */
[----:B0-----:R-:W-:-:S02]  /*8840*/  @!P1 IMAD R156, R154, 0x4, R17 ;  /* 0x000000049a9c9824 */ /* 0x001fc400078e0211 */
[-C--:B---3--:R-:W-:Y:S01]  /*8850*/  FMUL.FTZ R24, R24, R215.reuse ;  /* 0x000000d718187220 */ /* 0x088fe20000410000 */
[-C--:B------:R-:W-:Y:S01]  /*8860*/  FMUL.FTZ R25, R25, R215.reuse ;  /* 0x000000d719197220 */ /* 0x080fe20000410000 */
[-C--:B------:R-:W-:Y:S01]  /*8870*/  FMUL.FTZ R28, R28, R215.reuse ;  /* 0x000000d71c1c7220 */ /* 0x080fe20000410000 */
[-C--:B------:R-:W-:Y:S01]  /*8880*/  FMUL.FTZ R29, R29, R215.reuse ;  /* 0x000000d71d1d7220 */ /* 0x080fe20000410000 */
[----:B------:R-:W-:Y:S01]  /*8890*/  @!P1 STS [R156+0x38400], R215 ;  /* 0x038400d79c009388 */ /* 0x000fe20000000800 */
[-C--:B------:R-:W-:Y:S01]  /*88a0*/  FMUL.FTZ R31, R31, R10.reuse ;  /* 0x0000000a1f1f7220 */ /* 0x080fe20000410000 */
[----:B------:R-:W0:Y:S01]  /*88b0*/  MUFU.EX2 R21, R21 ;  /* 0x0000001500157308 */ /* 0x000e220000000800 */
[-C--:B------:R-:W-:Y:S01]  /*88c0*/  FMUL.FTZ R32, R32, R215.reuse ;  /* 0x000000d720207220 */ /* 0x080fe20000410000 */
[----:B------:R1:W-:Y:S01]  /*88d0*/  @!P1 STS [R156+0x38420], R10 ;  /* 0x0384200a9c009388 */ /* 0x0003e20000000800 */
        /* <DEDUP_REMOVED lines=59> */
[----:B------:R-:W-:Y:S01]  /*8c90*/  FMUL.FTZ R81, R81, R215 ;  /* 0x000000d751517220 */ /* 0x000fe20000410000 */
[-C--:B------:R-:W-:Y:S01]  /*8ca0*/  FMUL.FTZ R82, R82, R10.reuse ;  /* 0x0000000a52527220 */ /* 0x080fe20000410000 */
[----:B------:R-:W-:Y:S01]  /*8cb0*/  MUFU.EX2 R174, R174 ;  /* 0x000000ae00ae7308 */ /* 0x000fe20000000800 */
[----:B0-----:R-:W-:Y:S01]  /*8cc0*/  F2FP.F16.F32.PACK_AB R158, R220, R219 ;  /* 0x000000dbdc9e723e */ /* 0x001fe200000000ff */
        /* <DEDUP_REMOVED lines=80> */
[----:B------:R-:W-:Y:S01]  /*91d0*/  FMUL.FTZ R149, R149, R215 ;  /* 0x000000d795957220 */ /* 0x000fe20000410000 */
[-C--:B------:R-:W-:Y:S01]  /*91e0*/  FMUL.FTZ R150, R150, R10.reuse ;  /* 0x0000000a96967220 */ /* 0x080fe20000410000 */
[----:B------:R-:W-:Y:S01]  /*91f0*/  FMUL.FTZ R151, R151, R10 ;  /* 0x0000000a97977220 */ /* 0x000fe20000410000 */
[----:B-1----:R-:W-:Y:S01]  /*9200*/  F2FP.F16.F32.PACK_AB R165, R179, R178 ;  /* 0x000000b2b3a5723e */ /* 0x002fe200000000ff */
[----:B------:R1:W-:Y:S01]  /*9210*/  STSM.16.M88.4 [R187+0x36400], R152 ;  /* 0x03640098bb007844 */ /* 0x0003e20000000200 */
[----:B------:R-:W-:Y:S01]  /*9220*/  VIADD R223, R176, 0x80 ;  /* 0x00000080b0df7836 */ /* 0x000fe20000000000 */
[----:B------:R-:W-:Y:S01]  /*9230*/  MUFU.EX2 R13, R13 ;  /* 0x0000000d000d7308 */ /* 0x000fe20000000800 */
[----:B0-----:R-:W-:Y:S01]  /*9240*/  F2FP.F16.F32.PACK_AB R167, R181, R180 ;  /* 0x000000b4b5a7723e */ /* 0x001fe200000000ff */
[----:B------:R1:W-:Y:S01]  /*9250*/  STSM.16.M88.4 [R190], R156 ;  /* 0x0000009cbe007844 */ /* 0x0003e20000000200 */
[----:B------:R-:W-:Y:S01]  /*9260*/  FFMA.FTZ R15, R10, R6, R15 ;  /* 0x000000060a0f7223 */ /* 0x000fe2000001000f */
[----:B------:R-:W-:-:S02]  /*9270*/  FFMA.FTZ R182, R215, R5, R182 ;  /* 0x00000005d7b67223 */ /* 0x000fc400000100b6 */
[----:B------:R1:W-:Y:S01]  /*9280*/  STSM.16.M88.4 [R188], R160 ;  /* 0x000000a0bc007844 */ /* 0x0003e20000000200 */
[----:B------:R-:W-:Y:S01]  /*9290*/  FADD.FTZ R15, R12, R15 ;  /* 0x0000000f0c0f7221 */ /* 0x000fe20000010000 */
[----:B------:R-:W0:Y:S01]  /*92a0*/  MUFU.EX2 R216, R216 ;  /* 0x000000d800d87308 */ /* 0x000e220000000800 */
[----:B--2---:R-:W-:Y:S01]  /*92b0*/  F2FP.F16.F32.PACK_AB R164, R224, R11 ;  /* 0x0000000be0a4723e */ /* 0x004fe200000000ff */
        /* <DEDUP_REMOVED lines=8> */
[----:B0-----:R-:W-:Y:S02]  /*9340*/  F2FP.F16.F32.PACK_AB R166, R216, R13 ;  /* 0x0000000dd8a6723e */ /* 0x001fe400000000ff */
        /* <DEDUP_REMOVED lines=54> */
.L_x_8371:
[----:B------:R-:W-:Y:S01]  /*96b0*/  UISETP.GT.AND UP0, UPT, UR30, UR29, UPT ;  /* 0x0000001d1e00728c */ /* 0x000fe2000bf04270 */
[----:B------:R-:W-:Y:S01]  /*96c0*/  VIADD R9, R9, 0x38860 ;  /* 0x0003886009097836 */ /* 0x000fe20000000000 */
[----:B------:R-:W-:Y:S01]  /*96d0*/  UIADD3 UR30, UR30, -0x1, URZ ;  /* 0xffffffff1e1e7890 */ /* 0x000fe2000fffe03f */
[----:B------:R-:W-:Y:S02]  /*96e0*/  IMAD.MOV.U32 R11, RZ, RZ, R8 ;  /* 0x000000ffff0b7224 */ /* 0x000fe400078e0008 */
[----:B------:R-:W-:Y:S01]  /*96f0*/  IMAD.MOV.U32 R10, RZ, RZ, R7 ;  /* 0x000000ffff0a7224 */ /* 0x000fe200078e0007 */
[----:B------:R-:W-:Y:S01]  /*9700*/  PLOP3.LUT P1, PT, PT, PT, UP0, 0x80, 0x0 ;  /* 0x000000000000781c */ /* 0x000fe20003f2f008 */
[----:B------:R-:W-:Y:S01]  /*9710*/  IMAD.MOV.U32 R13, RZ, RZ, R2 ;  /* 0x000000ffff0d7224 */ /* 0x000fe200078e0002 */
[----:B------:R-:W-:-:S04]  /*9720*/  PRMT R9, R202, 0x654, R9 ;  /* 0x00000654ca097816 */ /* 0x000fc80000000009 */
[----:B------:R0:W-:Y:S07]  /*9730*/  SYNCS.ARRIVE.TRANS64.RED.A1T0 RZ, [R9+URZ], RZ ;  /* 0x000000ff09ff79a7 */ /* 0x0001ee000810043f */
[----:B------:R-:W-:Y:S05]  /*9740*/  @P1 BRA `(.L_x_8372) ;  /* 0xffffffcc00741947 */ /* 0x000fea000383ffff */
.L_x_8361:
[----:B------:R-:W-:-:S13]  /*9750*/  ISETP.LE.AND P1, PT, RZ, UR30, PT ;  /* 0x0000001eff007c0c */ /* 0x000fda000bf23270 */
[----:B------:R-:W-:Y:S05]  /*9760*/  @!P1 BRA `(.L_x_8373) ;  /* 0x0000002c004c9947 */ /* 0x000fea0003800000 */
[----:B------:R-:W-:Y:S01]  /*9770*/  IMAD.MOV.U32 R185, RZ, RZ, R8 ;  /* 0x000000ffffb97224 */ /* 0x000fe200078e0008 */
[----:B------:R-:W-:Y:S01]  /*9780*/  ULDC UR28, c[0x0][0xa80] ;  /* 0x0002a000001c7ab9 */ /* 0x000fe20000000800 */
[----:B------:R-:W-:Y:S02]  /*9790*/  IMAD.MOV.U32 R10, RZ, RZ, R7 ;  /* 0x000000ffff0a7224 */ /* 0x000fe400078e0007 */
[----:B------:R-:W-:-:S07]  /*97a0*/  IMAD.MOV.U32 R213, RZ, RZ, R2 ;  /* 0x000000ffffd57224 */ /* 0x000fce00078e0002 */
.L_x_8384:
[----:B------:R-:W-:-:S05]  /*97b0*/  VIADD R2, R213, 0x1 ;  /* 0x00000001d5027836 */ /* 0x000fca0000000000 */
[----:B------:R-:W-:-:S04]  /*97c0*/  ISETP.NE.AND P1, PT, R2, 0x2, PT ;  /* 0x000000020200780c */ /* 0x000fc80003f25270 */
[----:B------:R-:W-:Y:S02]  /*97d0*/  SEL R7, RZ, 0x1, P1 ;  /* 0x00000001ff077807 */ /* 0x000fe40000800000 */
[----:B------:R-:W-:Y:S02]  /*97e0*/  SEL R2, R2, RZ, P1 ;  /* 0x000000ff02027207 */ /* 0x000fe40000800000 */
[----:B------:R-:W-:Y:S01]  /*97f0*/  LOP3.LUT R16, R16, R7, RZ, 0x3c, !PT ;  /* 0x0000000710107212 */ /* 0x000fe200078e3cff */
[----:B-1----:R-:W-:Y:S06]  /*9800*/  @!P0 BRA `(.L_x_8374) ;  /* 0x0000000000048947 */ /* 0x002fec0003800000 */
[----:B------:R-:W-:Y:S01]  /*9810*/  BPT.TRAP 0x1 ;  /* 0x000000040000795c */ /* 0x000fe20000300000 */
.L_x_8374:
[----:B0-----:R-:W-:Y:S01]  /*9820*/  IMAD R9, R2, 0x8, R17 ;  /* 0x0000000802097824 */ /* 0x001fe200078e0211 */
[----:B------:R-:W-:-:S04]  /*9830*/  SHF.L.U32 R8, R16, 0x1f, RZ ;  /* 0x0000001f10087819 */ /* 0x000fc800000006ff */
[----:B------:R0:W1:Y:S01]  /*9840*/  SYNCS.PHASECHK.TRANS64.TRYWAIT P1, [R9+URZ+0x38830], R8 ;  /* 0x03883008090075a7 */ /* 0x000062000802017f */
[----:B------:R-:W-:Y:S05]  /*9850*/  @!P0 BRA `(.L_x_8375) ;  /* 0x0000000000048947 */ /* 0x000fea0003800000 */
[----:B------:R-:W-:Y:S01]  /*9860*/  BPT.TRAP 0x1 ;  /* 0x000000040000795c */ /* 0x000fe20000300000 */
.L_x_8375:
[----:B------:R-:W-:Y:S01]  /*9870*/  IMAD R7, R2, 0x200, R0 ;  /* 0x0000020002077824 */ /* 0x000fe200078e0200 */
[----:B-1----:R-:W-:Y:S06]  /*9880*/  @P1 BRA `(.L_x_8376) ;  /* 0x0000000000081947 */ /* 0x002fec0003800000 */
[----:B------:R-:W1:Y:S02]  /*9890*/  SYNCS.PHASECHK.TRANS64.TRYWAIT P1, [R9+URZ+0x38830], R8 ;  /* 0x03883008090075a7 */ /* 0x000e64000802017f */
[----:B-1----:R-:W-:Y:S05]  /*98a0*/  @!P1 BRA `(.L_x_8377) ;  /* 0x000000cc00e49947 */ /* 0x002fea0003800000 */
.L_x_8376:
        /* <DEDUP_REMOVED lines=22> */
.L_x_8378:
[----:B------:R2:W3:Y:S01]  /*9a10*/  SYNCS.PHASECHK.TRANS64.TRYWAIT P1, [R9+URZ+0x38850], R8 ;  /* 0x03885008090075a7 */ /* 0x0004e2000802017f */
[----:B------:R-:W-:Y:S05]  /*9a20*/  @!P0 BRA `(.L_x_8379) ;  /* 0x0000000000048947 */ /* 0x000fea0003800000 */
[----:B------:R-:W-:Y:S01]  /*9a30*/  BPT.TRAP 0x1 ;  /* 0x000000040000795c */ /* 0x000fe20000300000 */
.L_x_8379:
[----:B------:R-:W-:Y:S01]  /*9a40*/  IMAD R7, R2, 0x1000, R4 ;  /* 0x0000100002077824 */ /* 0x000fe200078e0204 */
[----:B---3--:R-:W-:Y:S06]  /*9a50*/  @P1 BRA `(.L_x_8380) ;  /* 0x0000000000081947 */ /* 0x008fec0003800000 */
[----:B------:R-:W3:Y:S02]  /*9a60*/  SYNCS.PHASECHK.TRANS64.TRYWAIT P1, [R9+URZ+0x38850], R8 ;  /* 0x03885008090075a7 */ /* 0x000ee4000802017f */
[----:B---3--:R-:W-:Y:S05]  /*9a70*/  @!P1 BRA `(.L_x_8381) ;  /* 0x000000cc00849947 */ /* 0x008fea0003800000 */
.L_x_8380:
        /* <DEDUP_REMOVED lines=326> */
.L_x_8382:
[----:B------:R-:W-:Y:S01]  /*aee0*/  FMNMX.FTZ R8, R152, R10, !PT ;  /* 0x0000000a98087209 */ /* 0x000fe20007810000 */
[----:B------:R-:W-:Y:S01]  /*aef0*/  IMAD R220, R2, 0x1000, R19 ;  /* 0x0000100002dc7824 */ /* 0x000fe200078e0213 */
[----:B------:R-:W-:Y:S02]  /*af00*/  UMOV UR7, 0x40000040 ;  /* 0x4000004000077882 */ /* 0x000fe40000000000 */
[----:B------:R-:W-:Y:S02]  /*af10*/  FMNMX.FTZ R7, R153, R8, !PT ;  /* 0x0000000899077209 */ /* 0x000fe40007810000 */
        /* <DEDUP_REMOVED lines=109> */
[----:B------:R-:W-:Y:S01]  /*b5f0*/  FFMA.FTZ R153, R181, UR28, -R204 ;  /* 0x0000001cb5997c23 */ /* 0x000fe200080108cc */
[----:B------:R-:W-:Y:S01]  /*b600*/  MUFU.EX2 R186, R186 ;  /* 0x000000ba00ba7308 */ /* 0x000fe20000000800 */
[----:B-1----:R-:W-:Y:S01]  /*b610*/  F2FP.F16.F32.PACK_AB R156, R20, R15 ;  /* 0x0000000f149c723e */ /* 0x002fe200000000ff */
        /* <DEDUP_REMOVED lines=11> */
[--C-:B------:R-:W-:Y:S01]  /*b6d0*/  FFMA.FTZ R204, R154, UR28, -R152.reuse ;  /* 0x0000001c9acc7c23 */ /* 0x100fe20008010898 */
[--C-:B------:R-:W-:Y:S01]  /*b6e0*/  FFMA.FTZ R215, R155, UR28, -R152.reuse ;  /* 0x0000001c9bd77c23 */ /* 0x100fe20008010898 */
[----:B------:R-:W-:Y:S01]  /*b6f0*/  FFMA.FTZ R214, R158, UR28, -R152 ;  /* 0x0000001c9ed67c23 */ /* 0x000fe20008010898 */
[----:B------:R-:W1:Y:S01]  /*b700*/  MUFU.EX2 R181, R181 ;  /* 0x000000b500b57308 */ /* 0x000e620000000800 */
[----:B0-----:R-:W-:-:S02]  /*b710*/  IMAD.MOV R153, RZ, RZ, -R184 ;  /* 0x000000ffff997224 */ /* 0x001fc400078e0ab8 */
[--C-:B------:R-:W-:Y:S01]  /*b720*/  FFMA.FTZ R217, R159, UR28, -R152.reuse ;  /* 0x0000001c9fd97c23 */ /* 0x100fe20008010898 */
[--C-:B------:R-:W-:Y:S01]  /*b730*/  FFMA.FTZ R216, R162, UR28, -R152.reuse ;  /* 0x0000001ca2d87c23 */ /* 0x100fe20008010898 */
[--C-:B------:R-:W-:Y:S01]  /*b740*/  FFMA.FTZ R219, R163, UR28, -R152.reuse ;  /* 0x0000001ca3db7c23 */ /* 0x100fe20008010898 */
[--C-:B------:R-:W-:Y:S01]  /*b750*/  FFMA.FTZ R218, R166, UR28, -R152.reuse ;  /* 0x0000001ca6da7c23 */ /* 0x100fe20008010898 */
[----:B------:R-:W-:Y:S01]  /*b760*/  ISETP.NE.AND P1, PT, R18, R153, PT ;  /* 0x000000991200720c */ /* 0x000fe20003f25270 */
[----:B------:R-:W-:Y:S02]  /*b770*/  VIADD R153, R9, 0x38840 ;  /* 0x0003884009997836 */ /* 0x000fe40000000000 */
[--C-:B------:R-:W-:Y:S01]  /*b780*/  FFMA.FTZ R221, R167, UR28, -R152.reuse ;  /* 0x0000001ca7dd7c23 */ /* 0x100fe20008010898 */
[--C-:B------:R-:W-:Y:S01]  /*b790*/  FFMA.FTZ R170, R170, UR28, -R152.reuse ;  /* 0x0000001caaaa7c23 */ /* 0x100fe20008010898 */
[--C-:B------:R-:W-:Y:S01]  /*b7a0*/  FFMA.FTZ R171, R171, UR28, -R152.reuse ;  /* 0x0000001cabab7c23 */ /* 0x100fe20008010898 */
[--C-:B------:R-:W-:Y:S01]  /*b7b0*/  FFMA.FTZ R174, R174, UR28, -R152.reuse ;  /* 0x0000001caeae7c23 */ /* 0x100fe20008010898 */
[----:B------:R-:W-:Y:S01]  /*b7c0*/  PRMT R153, R202, 0x654, R153 ;  /* 0x00000654ca997816 */ /* 0x000fe20000000099 */
[--C-:B------:R-:W-:Y:S01]  /*b7d0*/  FFMA.FTZ R175, R175, UR28, -R152.reuse ;  /* 0x0000001cafaf7c23 */ /* 0x100fe20008010898 */
[--C-:B------:R-:W-:Y:S01]  /*b7e0*/  FFMA.FTZ R178, R178, UR28, -R152.reuse ;  /* 0x0000001cb2b27c23 */ /* 0x100fe20008010898 */
[--C-:B------:R-:W-:Y:S01]  /*b7f0*/  FFMA.FTZ R179, R179, UR28, -R152.reuse ;  /* 0x0000001cb3b37c23 */ /* 0x100fe20008010898 */
[----:B------:R0:W-:Y:S01]  /*b800*/  SYNCS.ARRIVE.TRANS64.RED.A1T0 RZ, [R153+URZ], RZ ;  /* 0x000000ff99ff79a7 */ /* 0x0001e2000810043f */
[--C-:B------:R-:W-:Y:S01]  /*b810*/  FFMA.FTZ R182, R182, UR28, -R152.reuse ;  /* 0x0000001cb6b67c23 */ /* 0x100fe20008010898 */
[----:B------:R-:W-:Y:S01]  /*b820*/  FFMA.FTZ R183, R183, UR28, -R152 ;  /* 0x0000001cb7b77c23 */ /* 0x000fe20008010898 */
[----:B------:R-:W-:Y:S01]  /*b830*/  @!P1 IMAD R154, R213, 0x40, R22 ;  /* 0x00000040d59a9824 */ /* 0x000fe200078e0216 */
[----:B------:R-:W-:Y:S01]  /*b840*/  MUFU.EX2 R204, R204 ;  /* 0x000000cc00cc7308 */ /* 0x000fe20000000800 */
[----:B------:R-:W-:Y:S01]  /*b850*/  F2FP.F16.F32.PACK_AB R152, R12, R11 ;  /* 0x0000000b0c98723e */ /* 0x000fe200000000ff */
[----:B-1----:R-:W-:Y:S01]  /*b860*/  FMUL.FTZ R26, R26, R181 ;  /* 0x000000b51a1a7220 */ /* 0x002fe20000410000 */
[----:B------:R-:W-:Y:S01]  /*b870*/  @!P1 IMAD R154, R154, 0x4, R17 ;  /* 0x000000049a9a9824 */ /* 0x000fe200078e0211 */
[----:B------:R-:W-:Y:S01]  /*b880*/  F2FP.F16.F32.PACK_AB R158, R186, R21 ;  /* 0x00000015ba9e723e */ /* 0x000fe200000000ff */
[-C--:B------:R-:W-:Y:S01]  /*b890*/  FMUL.FTZ R27, R27, R181.reuse ;  /* 0x000000b51b1b7220 */ /* 0x080fe20000410000 */
[-C--:B------:R-:W-:Y:S01]  /*b8a0*/  FMUL.FTZ R30, R30, R181.reuse ;  /* 0x000000b51e1e7220 */ /* 0x080fe20000410000 */
        /* <DEDUP_REMOVED lines=182> */
.L_x_8383:
[----:B------:R-:W-:Y:S01]  /*c410*/  ISETP.LT.AND P1, PT, RZ, UR30, PT ;  /* 0x0000001eff007c0c */ /* 0x000fe2000bf21270 */
[----:B------:R-:W-:Y:S01]  /*c420*/  VIADD R9, R9, 0x38860 ;  /* 0x0003886009097836 */ /* 0x000fe20000000000 */
[----:B------:R-:W-:Y:S01]  /*c430*/  UIADD3 UR30, UR30, -0x1, URZ ;  /* 0xffffffff1e1e7890 */ /* 0x000fe2000fffe03f */
[----:B------:R-:W-:Y:S02]  /*c440*/  IMAD.MOV.U32 R185, RZ, RZ, R8 ;  /* 0x000000ffffb97224 */ /* 0x000fe400078e0008 */
[----:B------:R-:W-:Y:S01]  /*c450*/  IMAD.MOV.U32 R10, RZ, RZ, R7 ;  /* 0x000000ffff0a7224 */ /* 0x000fe200078e0007 */
[----:B------:R-:W-:Y:S01]  /*c460*/  PRMT R9, R202, 0x654, R9 ;  /* 0x00000654ca097816 */ /* 0x000fe20000000009 */
[----:B------:R-:W-:-:S03]  /*c470*/  IMAD.MOV.U32 R213, RZ, RZ, R2 ;  /* 0x000000ffffd57224 */ /* 0x000fc600078e0002 */
[----:B------:R1:W-:Y:S03]  /*c480*/  SYNCS.ARRIVE.TRANS64.RED.A1T0 RZ, [R9+URZ], RZ ;  /* 0x000000ff09ff79a7 */ /* 0x0003e6000810043f */
[----:B------:R-:W-:Y:S05]  /*c490*/  @P1 BRA `(.L_x_8384) ;  /* 0xffffffd000c41947 */ /* 0x000fea000383ffff */
.L_x_8373:
[----:B------:R-:W2:Y:S01]  /*c4a0*/  SHFL.BFLY PT, R0, R5, 0x2, 0x1f ;  /* 0x0c401f0005007f89 */ /* 0x000ea200000e0000 */
[----:B------:R-:W-:-:S03]  /*c4b0*/  UIADD3 UR36, UR36, 0x1, URZ ;  /* 0x0000000124247890 */ /* 0x000fc6000fffe03f */
[----:B01----:R-:W0:Y:S01]  /*c4c0*/  SHFL.BFLY PT, R9, R6, 0x2, 0x1f ;  /* 0x0c401f0006097f89 */ /* 0x003e2200000e0000 */
[----:B------:R-:W-:Y:S08]  /*c4d0*/  BAR.ARV 0x8, 0x100 ;  /* 0x0204000000007b1d */ /* 0x000ff00000002000 */
[----:B------:R-:W-:Y:S01]  /*c4e0*/  BAR.SYNC.DEFER_BLOCKING 0xf, 0x100 ;  /* 0x03c4000000007b1d */ /* 0x000fe20000010000 */
[----:B--2---:R-:W-:Y:S01]  /*c4f0*/  FADD.FTZ R4, R0, R5 ;  /* 0x0000000500047221 */ /* 0x004fe20000010000 */
[----:B------:R-:W-:-:S02]  /*c500*/  VIADD R5, R2, 0x1 ;  /* 0x0000000102057836 */ /* 0x000fc40000000000 */
[----:B0-----:R-:W-:Y:S02]  /*c510*/  FADD.FTZ R9, R9, R6 ;  /* 0x0000000609097221 */ /* 0x001fe40000010000 */
[----:B------:R-:W0:Y:S01]  /*c520*/  SHFL.BFLY PT, R3, R4, 0x1, 0x1f ;  /* 0x0c201f0004037f89 */ /* 0x000e2200000e0000 */
[----:B------:R-:W-:-:S03]  /*c530*/  ISETP.NE.AND P1, PT, R5, 0x2, PT ;  /* 0x000000020500780c */ /* 0x000fc60003f25270 */
[----:B------:R-:W1:Y:S01]  /*c540*/  SHFL.BFLY PT, R10, R9, 0x1, 0x1f ;  /* 0x0c201f00090a7f89 */ /* 0x000e6200000e0000 */
[----:B0-----:R-:W-:Y:S01]  /*c550*/  FADD.FTZ R0, R4, R3 ;  /* 0x0000000304007221 */ /* 0x001fe20000010000 */
[----:B------:R-:W-:Y:S02]  /*c560*/  IMAD.MOV R3, RZ, RZ, -R184 ;  /* 0x000000ffff037224 */ /* 0x000fe400078e0ab8 */
[----:B------:R-:W-:Y:S02]  /*c570*/  IMAD.MOV.U32 R4, RZ, RZ, RZ ;  /* 0x000000ffff047224 */ /* 0x000fe400078e00ff */
[----:B-1----:R-:W-:Y:S01]  /*c580*/  FADD.FTZ R6, R9, R10 ;  /* 0x0000000a09067221 */ /* 0x002fe20000010000 */
[----:B------:R-:W-:Y:S02]  /*c590*/  FSETP.NE.FTZ.AND P2, PT, R0, RZ, PT ;  /* 0x000000ff0000720b */ /* 0x000fe40003f55000 */
[----:B------:R-:W-:Y:S01]  /*c5a0*/  ISETP.NE.AND P0, PT, R18, R3, PT ;  /* 0x000000031200720c */ /* 0x000fe20003f05270 */
[----:B------:R-:W-:Y:S01]  /*c5b0*/  IMAD.MOV.U32 R3, RZ, RZ, RZ ;  /* 0x000000ffff037224 */ /* 0x000fe200078e00ff */
[----:B------:R-:W-:-:S02]  /*c5c0*/  FSETP.NE.FTZ.AND P3, PT, R6, RZ, PT ;  /* 0x000000ff0600720b */ /* 0x000fc40003f75000 */
[----:B------:R-:W-:-:S04]  /*c5d0*/  SEL R9, RZ, 0x1, P1 ;  /* 0x00000001ff097807 */ /* 0x000fc80000800000 */
[----:B------:R-:W-:Y:S01]  /*c5e0*/  LOP3.LUT R16, R16, R9, RZ, 0x3c, !PT ;  /* 0x0000000910107212 */ /* 0x000fe200078e3cff */
[----:B------:R-:W-:Y:S02]  /*c5f0*/  IMAD.U32 R9, RZ, RZ, UR28 ;  /* 0x0000001cff097e24 */ /* 0x000fe4000f8e00ff */
        /* <DEDUP_REMOVED lines=79> */
[----:B------:R-:W-:Y:S02]  /*caf0*/  IMAD.MOV.U32 R0, RZ, RZ, -0x800000 ;  /* 0xff800000ff007424 */ /* 0x000fe400078e00ff */
[-C--:B------:R-:W-:Y:S01]  /*cb00*/  FMUL.FTZ R25, R50, R4.reuse ;  /* 0x0000000432197220 */ /* 0x080fe20000410000 */
[-C--:B------:R-:W-:Y:S01]  /*cb10*/  FMUL.FTZ R13, R58, R4.reuse ;  /* 0x000000043a0d7220 */ /* 0x080fe20000410000 */
[-C--:B------:R-:W-:Y:S01]  /*cb20*/  FMUL.FTZ R15, R62, R4.reuse ;  /* 0x000000043e0f7220 */ /* 0x080fe20000410000 */
[----:B------:R-:W-:Y:S01]  /*cb30*/  @P2 FFMA.FTZ R3, R2, R7, R17 ;  /* 0x0000000702032223 */ /* 0x000fe20000010011 */
        /* <DEDUP_REMOVED lines=64> */
.L_x_8343:
[----:B------:R-:W0:Y:S01]  /*cf40*/  S2R R202, SR_CgaCtaId ;  /* 0x0000000000ca7919 */ /* 0x000e220000008800 */
[----:B------:R-:W-:Y:S01]  /*cf50*/  MOV R17, 0x400 ;  /* 0x0000040000117802 */ /* 0x000fe20000000f00 */
[----:B------:R-:W-:Y:S01]  /*cf60*/  BSSY B0, `(.L_x_8385) ;  /* 0x00002f1000007945 */ /* 0x000fe20003800000 */
[----:B------:R-:W-:Y:S02]  /*cf70*/  BAR.SYNC.DEFER_BLOCKING 0x5, 0x180 ;  /* 0x0146000000007b1d */ /* 0x000fe40000010000 */
[----:B0-----:R-:W-:-:S05]  /*cf80*/  LEA R17, R202, R17, 0x18 ;  /* 0x00000011ca117211 */ /* 0x001fca00078ec0ff */
[----:B------:R-:W0:Y:S02]  /*cf90*/  LDS.128 R4, [R17+0x388d0] ;  /* 0x0388d00011047984 */ /* 0x000e240000000c00 */
[----:B0-----:R-:W-:Y:S02]  /*cfa0*/  R2UR UR5, R5 ;  /* 0x00000000050572ca */ /* 0x001fe400000e0000 */
[----:B------:R-:W-:Y:S01]  /*cfb0*/  R2UR UR6, R6 ;  /* 0x00000000060672ca */ /* 0x000fe200000e0000 */
[----:B------:R-:W-:Y:S06]  /*cfc0*/  BAR.ARV 0x4, 0x180 ;  /* 0x0106000000007b1d */ /* 0x000fec0000002000 */
[----:B------:R-:W-:Y:S08]  /*cfd0*/  @P0 BRA `(.L_x_8386) ;  /* 0x00000020001c0947 */ /* 0x000ff00003800000 */
[----:B------:R-:W0:Y:S01]  /*cfe0*/  S2R R6, SR_SWINHI ;  /* 0x0000000000067919 */ /* 0x000e220000002f00 */
[----:B------:R-:W-:Y:S01]  /*cff0*/  F2FP.F16.F32.PACK_AB R9, R27, R9 ;  /* 0x000000091b09723e */ /* 0x000fe200000000ff */
[----:B------:R-:W-:Y:S01]  /*d000*/  ULDC.64 UR8, c[0x0][0xd00] ;  /* 0x0003400000087ab9 */ /* 0x000fe20000000a00 */
[----:B------:R-:W-:Y:S01]  /*d010*/  F2FP.F16.F32.PACK_AB R10, R10, R175 ;  /* 0x000000af0a0a723e */ /* 0x000fe200000000ff */
[----:B------:R-:W-:Y:S01]  /*d020*/  UISETP.NE.U32.AND UP0, UPT, UR8, URZ, UPT ;  /* 0x0000003f0800728c */ /* 0x000fe2000bf05070 */
[----:B------:R-:W-:Y:S02]  /*d030*/  F2FP.F16.F32.PACK_AB R11, R31, R11 ;  /* 0x0000000b1f0b723e */ /* 0x000fe400000000ff */
[----:B------:R-:W-:Y:S01]  /*d040*/  F2FP.F16.F32.PACK_AB R28, R28, R174 ;  /* 0x000000ae1c1c723e */ /* 0x000fe200000000ff */
[----:B------:R-:W-:Y:S01]  /*d050*/  UISETP.NE.AND.EX UP0, UPT, UR9, URZ, UPT, UP0 ;  /* 0x0000003f0900728c */ /* 0x000fe2000bf05300 */
[----:B------:R-:W-:Y:S02]  /*d060*/  F2FP.F16.F32.PACK_AB R29, R35, R29 ;  /* 0x0000001d231d723e */ /* 0x000fe400000000ff */
[----:B------:R-:W-:Y:S01]  /*d070*/  F2FP.F16.F32.PACK_AB R31, R39, R38 ;  /* 0x00000026271f723e */ /* 0x000fe200000000ff */
[----:B------:R-:W-:Y:S01]  /*d080*/  ULDC.64 UR8, c[0x0][0xd00] ;  /* 0x0003400000087ab9 */ /* 0x000fe20000000a00 */
[----:B------:R-:W-:Y:S01]  /*d090*/  F2FP.F16.F32.PACK_AB R32, R32, R172 ;  /* 0x000000ac2020723e */ /* 0x000fe200000000ff */
[----:B------:R-:W-:Y:S01]  /*d0a0*/  UIMAD.WIDE UR8, UR40, 0x4, UR8 ;  /* 0x00000004280878a5 */ /* 0x000fe2000f8e0208 */
        /* <DEDUP_REMOVED lines=10> */
[----:B0-----:R-:W-:Y:S02]  /*d150*/  MOV R5, R6 ;  /* 0x0000000600057202 */ /* 0x001fe40000000f00 */
[----:B------:R-:W-:Y:S02]  /*d160*/  F2FP.F16.F32.PACK_AB R81, R83, R82 ;  /* 0x000000525351723e */ /* 0x000fe400000000ff */
[----:B------:R-:W-:Y:S01]  /*d170*/  F2FP.F16.F32.PACK_AB R88, R89, R88 ;  /* 0x000000585958723e */ /* 0x000fe200000000ff */
[----:B------:R-:W-:Y:S01]  /*d180*/  IMAD.WIDE R122, R203, 0x2, R4 ;  /* 0x00000002cb7a7825 */ /* 0x000fe200078e0204 */
[----:B------:R-:W-:-:S02]  /*d190*/  F2FP.F16.F32.PACK_AB R82, R85, R84 ;  /* 0x000000545552723e */ /* 0x000fc400000000ff */
[----:B------:R-:W-:Y:S02]  /*d1a0*/  F2FP.F16.F32.PACK_AB R83, R87, R86 ;  /* 0x000000565753723e */ /* 0x000fe400000000ff */
[C---:B------:R-:W-:Y:S02]  /*d1b0*/  IADD3 R177, P1, R122.reuse, 0x20, RZ ;  /* 0x000000207ab17810 */ /* 0x040fe40007f3e0ff */
[C---:B------:R-:W-:Y:S02]  /*d1c0*/  IADD3 R179, P0, R122.reuse, 0x40, RZ ;  /* 0x000000407ab37810 */ /* 0x040fe40007f1e0ff */
[----:B------:R-:W-:Y:S01]  /*d1d0*/  LOP3.LUT R40, R177, 0x380, RZ, 0xc0, !PT ;  /* 0x00000380b1287812 */ /* 0x000fe200078ec0ff */
[--C-:B------:R-:W-:Y:S01]  /*d1e0*/  IMAD.X R41, RZ, RZ, R123.reuse, P1 ;  /* 0x000000ffff297224 */ /* 0x100fe200008e067b */
[----:B------:R-:W-:Y:S01]  /*d1f0*/  IADD3 R183, P3, R122, 0x2000, RZ ;  /* 0x000020007ab77810 */ /* 0x000fe20007f7e0ff */
[----:B------:R-:W-:Y:S01]  /*d200*/  IMAD.X R45, RZ, RZ, R123, P0 ;  /* 0x000000ffff2d7224 */ /* 0x000fe200000e067b */
[----:B------:R-:W-:-:S02]  /*d210*/  SHF.R.U64 R40, R40, 0x3, RZ ;  /* 0x0000000328287819 */ /* 0x000fc400000012ff */
[----:B------:R-:W-:Y:S01]  /*d220*/  IADD3 R56, P6, R122, 0x2020, RZ ;  /* 0x000020207a387810 */ /* 0x000fe20007fde0ff */
[--C-:B------:R-:W-:Y:S01]  /*d230*/  IMAD.X R53, RZ, RZ, R123.reuse, P3 ;  /* 0x000000ffff357224 */ /* 0x100fe200018e067b */
[----:B------:R-:W-:Y:S02]  /*d240*/  LOP3.LUT R40, R40, R177, RZ, 0x3c, !PT ;  /* 0x000000b128287212 */ /* 0x000fe400078e3cff */
[----:B------:R-:W-:Y:S01]  /*d250*/  LOP3.LUT R44, R179, 0x380, RZ, 0xc0, !PT ;  /* 0x00000380b32c7812 */ /* 0x000fe200078ec0ff */
[----:B------:R-:W-:Y:S01]  /*d260*/  IMAD.X R57, RZ, RZ, R123, P6 ;  /* 0x000000ffff397224 */ /* 0x000fe200030e067b */
[----:B------:R-:W-:Y:S02]  /*d270*/  LOP3.LUT R52, R183, 0x380, RZ, 0xc0, !PT ;  /* 0x00000380b7347812 */ /* 0x000fe400078ec0ff */
[----:B------:R-:W-:Y:S02]  /*d280*/  LOP3.LUT R177, R56, 0x380, RZ, 0xc0, !PT ;  /* 0x0000038038b17812 */ /* 0x000fe400078ec0ff */
[----:B------:R-:W-:-:S02]  /*d290*/  IADD3 R181, P4, R122, 0x60, RZ ;  /* 0x000000607ab57810 */ /* 0x000fc40007f9e0ff */
[C---:B------:R-:W-:Y:S02]  /*d2a0*/  LOP3.LUT R21, R122.reuse, 0x380, RZ, 0xc0, !PT ;  /* 0x000003807a157812 */ /* 0x040fe400078ec0ff */
[C---:B------:R-:W-:Y:S01]  /*d2b0*/  IADD3 R60, P5, R122.reuse, 0x2040, RZ ;  /* 0x000020407a3c7810 */ /* 0x040fe20007fbe0ff */
[--C-:B------:R-:W-:Y:S01]  /*d2c0*/  IMAD.X R49, RZ, RZ, R123.reuse, P4 ;  /* 0x000000ffff317224 */ /* 0x100fe200020e067b */
[C---:B------:R-:W-:Y:S02]  /*d2d0*/  IADD3 R64, P2, R122.reuse, 0x2060, RZ ;  /* 0x000020607a407810 */ /* 0x040fe40007f5e0ff */
[----:B------:R-:W-:Y:S01]  /*d2e0*/  IADD3 R68, P1, R122, 0x4000, RZ ;  /* 0x000040007a447810 */ /* 0x000fe20007f3e0ff */
[--C-:B------:R-:W-:Y:S01]  /*d2f0*/  IMAD.X R61, RZ, RZ, R123.reuse, P5 ;  /* 0x000000ffff3d7224 */ /* 0x100fe200028e067b */
[----:B------:R-:W-:Y:S01]  /*d300*/  SHF.R.U64 R44, R44, 0x3, RZ ;  /* 0x000000032c2c7819 */ /* 0x000fe200000012ff */
[--C-:B------:R-:W-:Y:S01]  /*d310*/  IMAD.X R65, RZ, RZ, R123.reuse, P2 ;  /* 0x000000ffff417224 */ /* 0x100fe200010e067b */
[----:B------:R-:W-:Y:S01]  /*d320*/  SHF.R.U64 R52, R52, 0x3, RZ ;  /* 0x0000000334347819 */ /* 0x000fe200000012ff */
[----:B------:R-:W-:Y:S01]  /*d330*/  IMAD.X R69, RZ, RZ, R123, P1 ;  /* 0x000000ffff457224 */ /* 0x000fe200008e067b */
[----:B------:R-:W-:-:S02]  /*d340*/  SHF.R.U64 R177, R177, 0x3, RZ ;  /* 0x00000003b1b17819 */ /* 0x000fc400000012ff */
[----:B------:R-:W-:Y:S02]  /*d350*/  IADD3 R8, P0, R122, 0x4020, RZ ;  /* 0x000040207a087810 */ /* 0x000fe40007f1e0ff */
[----:B------:R-:W-:Y:S02]  /*d360*/  LOP3.LUT R48, R181, 0x380, RZ, 0xc0, !PT ;  /* 0x00000380b5307812 */ /* 0x000fe400078ec0ff */
[----:B------:R-:W-:Y:S01]  /*d370*/  SHF.R.U64 R21, R21, 0x3, RZ ;  /* 0x0000000315157819 */ /* 0x000fe200000012ff */
[----:B------:R-:W-:Y:S01]  /*d380*/  IMAD.X R103, RZ, RZ, R123, P0 ;  /* 0x000000ffff677224 */ /* 0x000fe200000e067b */
[----:B------:R-:W-:Y:S02]  /*d390*/  LOP3.LUT R44, R44, R179, RZ, 0x3c, !PT ;  /* 0x000000b32c2c7212 */ /* 0x000fe400078e3cff */
[----:B------:R-:W-:Y:S02]  /*d3a0*/  LOP3.LUT R52, R52, R183, RZ, 0x3c, !PT ;  /* 0x000000b734347212 */ /* 0x000fe400078e3cff */
[----:B------:R-:W-:-:S02]  /*d3b0*/  LOP3.LUT R56, R177, R56, RZ, 0x3c, !PT ;  /* 0x00000038b1387212 */ /* 0x000fc400078e3cff */
[----:B------:R-:W-:Y:S02]  /*d3c0*/  LOP3.LUT R179, R60, 0x380, RZ, 0xc0, !PT ;  /* 0x000003803cb37812 */ /* 0x000fe400078ec0ff */
[----:B------:R-:W-:Y:S02]  /*d3d0*/  LOP3.LUT R183, R68, 0x380, RZ, 0xc0, !PT ;  /* 0x0000038044b77812 */ /* 0x000fe400078ec0ff */
[----:B------:R-:W-:Y:S02]  /*d3e0*/  LOP3.LUT R177, R8, 0x380, RZ, 0xc0, !PT ;  /* 0x0000038008b17812 */ /* 0x000fe400078ec0ff */
        /* <DEDUP_REMOVED lines=13> */
[----:B------:R-:W-:Y:S01]  /*d4c0*/  SHF.R.U64 R179, R179, 0x3, RZ ;  /* 0x00000003b3b37819 */ /* 0x000fe200000012ff */
[----:B------:R-:W-:Y:S01]  /*d4d0*/  IMAD.X R37, RZ, RZ, R123, P1 ;  /* 0x000000ffff257224 */ /* 0x000fe200008e067b */
[----:B------:R-:W-:Y:S02]  /*d4e0*/  SHF.R.U64 R183, R183, 0x3, RZ ;  /* 0x00000003b7b77819 */ /* 0x000fe400000012ff */
[----:B------:R-:W-:Y:S02]  /*d4f0*/  SHF.R.U64 R177, R177, 0x3, RZ ;  /* 0x00000003b1b17819 */ /* 0x000fe400000012ff */
[----:B------:R-:W-:Y:S02]  /*d500*/  LOP3.LUT R48, R48, R181, RZ, 0x3c, !PT ;  /* 0x000000b530307212 */ /* 0x000fe400078e3cff */
[----:B------:R-:W-:-:S02]  /*d510*/  LOP3.LUT R181, R64, 0x380, RZ, 0xc0, !PT ;  /* 0x0000038040b57812 */ /* 0x000fc400078ec0ff */
[----:B------:R-:W-:Y:S02]  /*d520*/  MOV R122, R122 ;  /* 0x0000007a007a7202 */ /* 0x000fe40000000f00 */
[----:B------:R-:W-:Y:S02]  /*d530*/  LOP3.LUT R123, R30, 0x380, RZ, 0xc0, !PT ;  /* 0x000003801e7b7812 */ /* 0x000fe400078ec0ff */
[----:B------:R-:W-:Y:S02]  /*d540*/  LOP3.LUT R60, R179, R60, RZ, 0x3c, !PT ;  /* 0x0000003cb33c7212 */ /* 0x000fe400078e3cff */
[----:B------:R-:W-:Y:S02]  /*d550*/  LOP3.LUT R68, R183, R68, RZ, 0x3c, !PT ;  /* 0x00000044b7447212 */ /* 0x000fe400078e3cff */
[----:B------:R-:W-:Y:S02]  /*d560*/  LOP3.LUT R102, R177, R8, RZ, 0x3c, !PT ;  /* 0x00000008b1667212 */ /* 0x000fe400078e3cff */
[----:B------:R-:W-:-:S02]  /*d570*/  LOP3.LUT R179, R36, 0x380, RZ, 0xc0, !PT ;  /* 0x0000038024b37812 */ /* 0x000fc400078ec0ff */
[----:B------:R-:W-:Y:S02]  /*d580*/  LOP3.LUT R183, R34, 0x380, RZ, 0xc0, !PT ;  /* 0x0000038022b77812 */ /* 0x000fe400078ec0ff */
[----:B------:R-:W-:Y:S01]  /*d590*/  F2FP.F16.F32.PACK_AB R8, R20, R176 ;  /* 0x000000b01408723e */ /* 0x000fe200000000ff */
[----:B------:R-:W-:Y:S01]  /*d5a0*/  BAR.SYNC.DEFER_BLOCKING 0x1, 0x100 ;  /* 0x0044000000007b1d */ /* 0x000fe20000010000 */
[----:B------:R-:W-:Y:S02]  /*d5b0*/  SHF.R.U64 R181, R181, 0x3, RZ ;  /* 0x00000003b5b57819 */ /* 0x000fe400000012ff */
[----:B------:R-:W-:Y:S02]  /*d5c0*/  LOP3.LUT R27, R6, 0x380, RZ, 0xc0, !PT ;  /* 0x00000380061b7812 */ /* 0x000fe400078ec0ff */
[----:B------:R-:W-:Y:S02]  /*d5d0*/  LOP3.LUT R20, R26, 0x380, RZ, 0xc0, !PT ;  /* 0x000003801a147812 */ /* 0x000fe400078ec0ff */
[----:B------:R-:W-:-:S02]  /*d5e0*/  SHF.R.U64 R123, R123, 0x3, RZ ;  /* 0x000000037b7b7819 */ /* 0x000fc400000012ff */
[----:B------:R-:W-:Y:S02]  /*d5f0*/  SHF.R.U64 R179, R179, 0x3, RZ ;  /* 0x00000003b3b37819 */ /* 0x000fe400000012ff */
[----:B------:R-:W-:Y:S02]  /*d600*/  SHF.R.U64 R183, R183, 0x3, RZ ;  /* 0x00000003b7b77819 */ /* 0x000fe400000012ff */
[----:B------:R-:W-:Y:S02]  /*d610*/  LOP3.LUT R64, R181, R64, RZ, 0x3c, !PT ;  /* 0x00000040b5407212 */ /* 0x000fe400078e3cff */
[----:B------:R-:W-:Y:S02]  /*d620*/  SHF.R.U64 R27, R27, 0x3, RZ ;  /* 0x000000031b1b7819 */ /* 0x000fe400000012ff */
[----:B------:R-:W-:Y:S02]  /*d630*/  SHF.R.U64 R175, R20, 0x3, RZ ;  /* 0x0000000314af7819 */ /* 0x000fe400000012ff */
[----:B------:R-:W-:-:S02]  /*d640*/  LOP3.LUT R181, R110, 0x380, RZ, 0xc0, !PT ;  /* 0x000003806eb57812 */ /* 0x000fc400078ec0ff */
[----:B------:R-:W-:Y:S02]  /*d650*/  LOP3.LUT R20, R123, R30, RZ, 0x3c, !PT ;  /* 0x0000001e7b147212 */ /* 0x000fe400078e3cff */
[----:B------:R-:W-:Y:S01]  /*d660*/  MOV R41, R40 ;  /* 0x0000002800297202 */ /* 0x000fe20000000f00 */
[----:B------:R0:W-:Y:S01]  /*d670*/  STSM.16.M88.4 [R122], R8 ;  /* 0x000000087a007844 */ /* 0x0001e20000000200 */
[----:B------:R-:W-:Y:S02]  /*d680*/  F2FP.F16.F32.PACK_AB R30, R171, R173 ;  /* 0x000000adab1e723e */ /* 0x000fe400000000ff */
[----:B------:R-:W-:Y:S02]  /*d690*/  LOP3.LUT R106, R179, R36, RZ, 0x3c, !PT ;  /* 0x00000024b36a7212 */ /* 0x000fe400078e3cff */
[----:B------:R-:W-:Y:S01]  /*d6a0*/  LOP3.LUT R114, R183, R34, RZ, 0x3c, !PT ;  /* 0x00000022b7727212 */ /* 0x000fe200078e3cff */
[----:B------:R1:W-:Y:S01]  /*d6b0*/  STSM.16.M88.4 [R41], R28 ;  /* 0x0000001c29007844 */ /* 0x0003e20000000200 */
[----:B------:R-:W-:-:S02]  /*d6c0*/  LOP3.LUT R118, R27, R6, RZ, 0x3c, !PT ;  /* 0x000000061b767212 */ /* 0x000fc400078e3cff */
[----:B------:R-:W-:Y:S02]  /*d6d0*/  LOP3.LUT R36, R175, R26, RZ, 0x3c, !PT ;  /* 0x0000001aaf247212 */ /* 0x000fe400078e3cff */
[----:B------:R-:W-:Y:S02]  /*d6e0*/  MOV R44, R44 ;  /* 0x0000002c002c7202 */ /* 0x000fe40000000f00 */
[----:B------:R-:W-:Y:S02]  /*d6f0*/  F2FP.F16.F32.PACK_AB R34, R167, R170 ;  /* 0x000000aaa722723e */ /* 0x000fe400000000ff */
[----:B------:R-:W-:Y:S02]  /*d700*/  SHF.R.U64 R181, R181, 0x3, RZ ;  /* 0x00000003b5b57819 */ /* 0x000fe400000012ff */
[----:B------:R-:W-:Y:S01]  /*d710*/  MOV R48, R48 ;  /* 0x0000003000307202 */ /* 0x000fe20000000f00 */
[----:B------:R-:W-:Y:S01]  /*d720*/  STSM.16.M88.4 [R44], R32 ;  /* 0x000000202c007844 */ /* 0x000fe20000000200 */
[----:B------:R-:W-:-:S02]  /*d730*/  F2FP.F16.F32.PACK_AB R26, R164, R166 ;  /* 0x000000a6a41a723e */ /* 0x000fc400000000ff */
[----:B------:R-:W-:Y:S02]  /*d740*/  F2FP.F16.F32.PACK_AB R27, R55, R54 ;  /* 0x00000036371b723e */ /* 0x000fe400000000ff */
[----:B------:R-:W-:Y:S02]  /*d750*/  MOV R52, R52 ;  /* 0x0000003400347202 */ /* 0x000fe40000000f00 */
[----:B------:R-:W-:Y:S01]  /*d760*/  MOV R56, R56 ;  /* 0x0000003800387202 */ /* 0x000fe20000000f00 */
[----:B------:R-:W-:Y:S01]  /*d770*/  STSM.16.M88.4 [R48], R24 ;  /* 0x0000001830007844 */ /* 0x000fe20000000200 */
[----:B0-----:R-:W-:Y:S02]  /*d780*/  F2FP.F16.F32.PACK_AB R8, R160, R162 ;  /* 0x000000a2a008723e */ /* 0x001fe400000000ff */
[----:B------:R-:W-:Y:S01]  /*d790*/  F2FP.F16.F32.PACK_AB R9, R67, R66 ;  /* 0x000000424309723e */ /* 0x000fe200000000ff */
[----:B------:R-:W-:Y:S01]  /*d7a0*/  STSM.16.M88.4 [R52], R12 ;  /* 0x0000000c34007844 */ /* 0x000fe20000000200 */
[----:B------:R-:W-:-:S02]  /*d7b0*/  F2FP.F16.F32.PACK_AB R10, R152, R161 ;  /* 0x000000a1980a723e */ /* 0x000fc400000000ff */
[----:B------:R-:W-:Y:S02]  /*d7c0*/  F2FP.F16.F32.PACK_AB R11, R71, R70 ;  /* 0x00000046470b723e */ /* 0x000fe400000000ff */
[----:B------:R-:W-:Y:S02]  /*d7d0*/  MOV R60, R60 ;  /* 0x0000003c003c7202 */ /* 0x000fe40000000f00 */
[----:B-1----:R-:W-:Y:S01]  /*d7e0*/  F2FP.F16.F32.PACK_AB R28, R73, R155 ;  /* 0x0000009b491c723e */ /* 0x002fe200000000ff */
[----:B------:R0:W-:Y:S01]  /*d7f0*/  STSM.16.M88.4 [R56], R8 ;  /* 0x0000000838007844 */ /* 0x0001e20000000200 */
[----:B------:R-:W-:Y:S02]  /*d800*/  F2FP.F16.F32.PACK_AB R29, R75, R74 ;  /* 0x0000004a4b1d723e */ /* 0x000fe400000000ff */
[----:B------:R-:W-:Y:S02]  /*d810*/  F2FP.F16.F32.PACK_AB R30, R77, R76 ;  /* 0x0000004c4d1e723e */ /* 0x000fe400000000ff */
[----:B------:R-:W-:-:S02]  /*d820*/  F2FP.F16.F32.PACK_AB R31, R79, R78 ;  /* 0x0000004e4f1f723e */ /* 0x000fc400000000ff */
[----:B------:R-:W-:Y:S02]  /*d830*/  LOP3.LUT R110, R181, R110, RZ, 0x3c, !PT ;  /* 0x0000006eb56e7212 */ /* 0x000fe400078e3cff */
[----:B------:R-:W-:Y:S01]  /*d840*/  MOV R64, R64 ;  /* 0x0000004000407202 */ /* 0x000fe20000000f00 */
[----:B------:R-:W-:Y:S01]  /*d850*/  STSM.16.M88.4 [R60], R28 ;  /* 0x0000001c3c007844 */ /* 0x000fe20000000200 */
[----:B------:R-:W-:Y:S02]  /*d860*/  F2FP.F16.F32.PACK_AB R89, R91, R90 ;  /* 0x0000005a5b59723e */ /* 0x000fe400000000ff */
[----:B------:R-:W-:Y:S01]  /*d870*/  F2FP.F16.F32.PACK_AB R96, R97, R96 ;  /* 0x000000606160723e */ /* 0x000fe200000000ff */
[----:B------:R-:W-:Y:S01]  /*d880*/  STSM.16.M88.4 [R64], R80 ;  /* 0x0000005040007844 */ /* 0x000fe20000000200 */
[----:B------:R-:W-:Y:S01]  /*d890*/  MOV R68, R68 ;  /* 0x0000004400447202 */ /* 0x000fe20000000f00 */
[----:B0-----:R-:W-:Y:S01]  /*d8a0*/  IMAD.U32 R10, RZ, RZ, UR8 ;  /* 0x00000008ff0a7e24 */ /* 0x001fe2000f8e00ff */
[----:B------:R-:W-:Y:S01]  /*d8b0*/  F2FP.F16.F32.PACK_AB R90, R93, R92 ;  /* 0x0000005c5d5a723e */ /* 0x000fe200000000ff */
[----:B------:R-:W-:Y:S01]  /*d8c0*/  IMAD.U32 R11, RZ, RZ, UR9 ;  /* 0x00000009ff0b7e24 */ /* 0x000fe2000f8e00ff */
[----:B------:R-:W-:Y:S01]  /*d8d0*/  F2FP.F16.F32.PACK_AB R91, R95, R94 ;  /* 0x0000005e5f5b723e */ /* 0x000fe200000000ff */
[----:B------:R-:W-:Y:S01]  /*d8e0*/  ULDC.64 UR8, c[0x0][0xd08] ;  /* 0x0003420000087ab9 */ /* 0x000fe20000000a00 */
[----:B------:R-:W-:-:S02]  /*d8f0*/  F2FP.F16.F32.PACK_AB R97, R99, R98 ;  /* 0x000000626361723e */ /* 0x000fc400000000ff */
[----:B------:R-:W-:Y:S01]  /*d900*/  MOV R102, R102 ;  /* 0x0000006600667202 */ /* 0x000fe20000000f00 */
[----:B------:R-:W-:Y:S01]  /*d910*/  STSM.16.M88.4 [R68], R88 ;  /* 0x0000005844007844 */ /* 0x000fe20000000200 */
        /* <DEDUP_REMOVED lines=37> */
[----:B------:R-:W-:Y:S01]  /*db70*/  F2FP.F16.F32.PACK_AB R147, R151, R150 ;  /* 0x000000969793723e */ /* 0x000fe200000000ff */
[----:B------:R-:W-:Y:S01]  /*db80*/  UISETP.NE.U32.AND UP1, UPT, UR8, URZ, UPT ;  /* 0x0000003f0800728c */ /* 0x000fe2000bf25070 */
[----:B------:R-:W-:-:S03]  /*db90*/  PLOP3.LUT P0, PT, PT, PT, UP0, 0x80, 0x0 ;  /* 0x000000000000781c */ /* 0x000fc60003f0f008 */
[----:B------:R1:W-:Y:S01]  /*dba0*/  STSM.16.M88.4 [R36], R144 ;  /* 0x0000009024007844 */ /* 0x0003e20000000200 */
[----:B------:R-:W-:Y:S01]  /*dbb0*/  BAR.SYNC.DEFER_BLOCKING 0x1, 0x100 ;  /* 0x0044000000007b1d */ /* 0x000fe20000010000 */
[----:B------:R-:W-:Y:S01]  /*dbc0*/  UISETP.NE.AND.EX UP1, UPT, UR9, URZ, UPT, UP1 ;  /* 0x0000003f0900728c */ /* 0x000fe2000bf25310 */
[----:B------:R-:W-:-:S05]  /*dbd0*/  IMAD R9, R198, 0x40, R23 ;  /* 0x00000040c6097824 */ /* 0x000fca00078e0217 */
[----:B------:R-:W-:-:S05]  /*dbe0*/  PLOP3.LUT P6, PT, PT, PT, UP1, 0x80, 0x0 ;  /* 0x000000000000781c */ /* 0x000fca0003fcf018 */
[----:B------:R-:W-:-:S04]  /*dbf0*/  @UP1 ULEA UR8, UP2, UR40, UR8, 0x2 ;  /* 0x0000000828081291 */ /* 0x000fc8000f84103f */
[----:B------:R-:W-:Y:S01]  /*dc00*/  @UP1 ULEA.HI.X UR9, UR40, UR9, UR39, 0x2, UP2 ;  /* 0x0000000928091291 */ /* 0x000fe200090f1427 */
[----:B------:R-:W-:Y:S01]  /*dc10*/  IMAD.WIDE R8, R9, 0x2, R4 ;  /* 0x0000000209087825 */ /* 0x000fe200078e0204 */
[----:B------:R-:W-:-:S03]  /*dc20*/  ULDC UR4, c[0x0][0xb88] ;  /* 0x0002e20000047ab9 */ /* 0x000fc60000000800 */
[----:B------:R-:W-:Y:S01]  /*dc30*/  IMAD.U32 R4, RZ, RZ, UR4 ;  /* 0x00000004ff047e24 */ /* 0x000fe2000f8e00ff */
[----:B------:R-:W2:Y:S01]  /*dc40*/  @P0 LDG.E R13, desc[UR44][R10.64] ;  /* 0x0000002c0a0d0981 */ /* 0x000ea2000c1e1900 */
[----:B------:R-:W-:Y:S01]  /*dc50*/  IMAD.U32 R14, RZ, RZ, UR8 ;  /* 0x00000008ff0e7e24 */ /* 0x000fe2000f8e00ff */
[C---:B------:R-:W-:Y:S01]  /*dc60*/  IADD3 R5, P2, R8.reuse, 0x1000, RZ ;  /* 0x0000100008057810 */ /* 0x040fe20007f5e0ff */
[----:B------:R-:W-:Y:S01]  /*dc70*/  IMAD.U32 R15, RZ, RZ, UR9 ;  /* 0x00000009ff0f7e24 */ /* 0x000fe2000f8e00ff */
[C---:B------:R-:W-:Y:S02]  /*dc80*/  IADD3 R25, P1, R8.reuse, 0x2000, RZ ;  /* 0x0000200008197810 */ /* 0x040fe40007f3e0ff */
[----:B0-----:R-:W-:Y:S02]  /*dc90*/  P2R R6, PR, RZ, 0x4 ;  /* 0x00000004ff067803 */ /* 0x001fe40000000000 */
[----:B------:R0:W5:Y:S01]  /*dca0*/  @P6 LDG.E R4, desc[UR44][R14.64] ;  /* 0x0000002c0e046981 */ /* 0x000162000c1e1900 */
[----:B------:R-:W-:-:S02]  /*dcb0*/  IADD3 R29, P2, R8, 0x3000, RZ ;  /* 0x00003000081d7810 */ /* 0x000fc40007f5e0ff */
[C---:B------:R-:W-:Y:S02]  /*dcc0*/  IADD3 R33, P3, R8.reuse, 0x4000, RZ ;  /* 0x0000400008217810 */ /* 0x040fe40007f7e0ff */
[C---:B------:R-:W-:Y:S02]  /*dcd0*/  IADD3 R37, P4, R8.reuse, 0x5000, RZ ;  /* 0x0000500008257810 */ /* 0x040fe40007f9e0ff */
[----:B------:R-:W-:Y:S02]  /*dce0*/  IADD3 R41, P5, R8, 0x6000, RZ ;  /* 0x0000600008297810 */ /* 0x000fe40007fbe0ff */
[----:B------:R-:W-:Y:S02]  /*dcf0*/  LOP3.LUT R12, R5, 0x380, RZ, 0xc0, !PT ;  /* 0x00000380050c7812 */ /* 0x000fe400078ec0ff */
[----:B------:R-:W-:Y:S02]  /*dd00*/  LOP3.LUT R24, R25, 0x380, RZ, 0xc0, !PT ;  /* 0x0000038019187812 */ /* 0x000fe400078ec0ff */
[----:B------:R-:W-:-:S02]  /*dd10*/  LOP3.LUT R28, R29, 0x380, RZ, 0xc0, !PT ;  /* 0x000003801d1c7812 */ /* 0x000fc400078ec0ff */
[----:B------:R-:W-:Y:S02]  /*dd20*/  LOP3.LUT R32, R33, 0x380, RZ, 0xc0, !PT ;  /* 0x0000038021207812 */ /* 0x000fe400078ec0ff */
[----:B-1----:R-:W-:Y:S02]  /*dd30*/  LOP3.LUT R36, R37, 0x380, RZ, 0xc0, !PT ;  /* 0x0000038025247812 */ /* 0x002fe400078ec0ff */
[----:B------:R-:W-:Y:S01]  /*dd40*/  LOP3.LUT R40, R41, 0x380, RZ, 0xc0, !PT ;  /* 0x0000038029287812 */ /* 0x000fe200078ec0ff */
[----:B------:R-:W-:Y:S01]  /*dd50*/  UMOV UR4, URZ ;  /* 0x0000003f00047c82 */ /* 0x000fe20008000000 */
[----:B------:R-:W-:Y:S02]  /*dd60*/  SHF.R.U64 R12, R12, 0x3, RZ ;  /* 0x000000030c0c7819 */ /* 0x000fe400000012ff */
[----:B------:R-:W-:Y:S02]  /*dd70*/  SHF.R.U64 R24, R24, 0x3, RZ ;  /* 0x0000000318187819 */ /* 0x000fe400000012ff */
[----:B------:R-:W-:-:S02]  /*dd80*/  SHF.R.U64 R28, R28, 0x3, RZ ;  /* 0x000000031c1c7819 */ /* 0x000fc400000012ff */
[----:B------:R-:W-:Y:S02]  /*dd90*/  SHF.R.U64 R32, R32, 0x3, RZ ;  /* 0x0000000320207819 */ /* 0x000fe400000012ff */
[----:B------:R-:W-:Y:S02]  /*dda0*/  SHF.R.U64 R36, R36, 0x3, RZ ;  /* 0x0000000324247819 */ /* 0x000fe400000012ff */
[----:B------:R-:W-:Y:S02]  /*ddb0*/  SHF.R.U64 R40, R40, 0x3, RZ ;  /* 0x0000000328287819 */ /* 0x000fe400000012ff */
[----:B------:R-:W-:Y:S02]  /*ddc0*/  LOP3.LUT R12, R12, R5, RZ, 0x3c, !PT ;  /* 0x000000050c0c7212 */ /* 0x000fe400078e3cff */
[----:B------:R-:W-:Y:S02]  /*ddd0*/  LOP3.LUT R24, R24, R25, RZ, 0x3c, !PT ;  /* 0x0000001918187212 */ /* 0x000fe400078e3cff */
[----:B------:R-:W-:-:S02]  /*dde0*/  LOP3.LUT R28, R28, R29, RZ, 0x3c, !PT ;  /* 0x0000001d1c1c7212 */ /* 0x000fc400078e3cff */
[----:B------:R-:W-:Y:S02]  /*ddf0*/  LOP3.LUT R32, R32, R33, RZ, 0x3c, !PT ;  /* 0x0000002120207212 */ /* 0x000fe400078e3cff */
[----:B------:R-:W-:Y:S02]  /*de00*/  LOP3.LUT R36, R36, R37, RZ, 0x3c, !PT ;  /* 0x0000002524247212 */ /* 0x000fe400078e3cff */
[----:B------:R-:W-:Y:S02]  /*de10*/  LOP3.LUT R40, R40, R41, RZ, 0x3c, !PT ;  /* 0x0000002928287212 */ /* 0x000fe400078e3cff */
[----:B--2---:R-:W-:Y:S01]  /*de20*/  @P0 R2UR UR4, R13 ;  /* 0x000000000d0402ca */ /* 0x004fe200000e0000 */
[----:B0-----:R-:W-:-:S14]  /*de30*/  @P6 BRA `(.L_x_8387) ;  /* 0x0000000000106947 */ /* 0x001fdc0003800000 */
[----:B------:R-:W-:Y:S05]  /*de40*/  @!P0 BRA `(.L_x_8387) ;  /* 0x00000000000c8947 */ /* 0x000fea0003800000 */
[----:B------:R-:W2:Y:S04]  /*de50*/  LDG.E R5, desc[UR44][R10.64] ;  /* 0x0000002c0a057981 */ /* 0x000ea8000c1e1900 */
[----:B-----5:R-:W2:Y:S02]  /*de60*/  LDG.E R4, desc[UR44][R10.64+0x4] ;  /* 0x0000042c0a047981 */ /* 0x020ea4000c1e1900 */
[----:B--2---:R-:W-:-:S07]  /*de70*/  IMAD.IADD R4, R4, 0x1, -R5 ;  /* 0x0000000104047824 */ /* 0x004fce00078e0a05 */
.L_x_8387:
        /* <DEDUP_REMOVED lines=70> */
[----:B------:R-:W-:Y:S01]  /*e2e0*/  ULDC.64 UR12, c[0x0][0xc98] ;  /* 0x00032600000c7ab9 */ /* 0x000fe20000000a00 */
[----:B------:R-:W-:Y:S01]  /*e2f0*/  UIMAD.WIDE.U32 UR8, UR38, UR10, UR8 ;  /* 0x0000000a260872a5 */ /* 0x000fe2000f8e0008 */
[----:B------:R-:W-:Y:S01]  /*e300*/  VIADD R21, R22, UR37 ;  /* 0x0000002516157c36 */ /* 0x000fe20008000000 */
[----:B------:R-:W-:-:S02]  /*e310*/  UIMAD UR7, UR38, UR11, UR7 ;  /* 0x0000000b260772a4 */ /* 0x000fc4000f8e0207 */
[----:B------:R-:W-:Y:S02]  /*e320*/  UIMAD UR10, UR39, UR12, URZ ;  /* 0x0000000c270a72a4 */ /* 0x000fe4000f8e023f */
[----:B------:R-:W-:Y:S02]  /*e330*/  UIADD3 UR9, UR9, UR7, URZ ;  /* 0x0000000709097290 */ /* 0x000fe4000fffe03f */
[----:B------:R-:W-:Y:S02]  /*e340*/  UIMAD UR10, UR40, UR13, UR10 ;  /* 0x0000000d280a72a4 */ /* 0x000fe4000f8e020a */
[----:B------:R-:W-:Y:S01]  /*e350*/  UIMAD.WIDE.U32 UR8, UR40, UR12, UR8 ;  /* 0x0000000c280872a5 */ /* 0x000fe2000f8e0008 */
        /* <DEDUP_REMOVED lines=10> */
[----:B------:R-:W-:-:S03]  /*e400*/  IMAD.U32 R14, RZ, RZ, UR10 ;  /* 0x0000000aff0e7e24 */ /* 0x000fc6000f8e00ff */
        /* <DEDUP_REMOVED lines=21> */
.L_x_8388:
[----:B------:R-:W1:Y:S01]  /*e560*/  LDC R81, c[0x0][0xce8] ;  /* 0x00033a00ff517b82 */ /* 0x000e620000000800 */
[----:B------:R-:W-:Y:S01]  /*e570*/  ULDC UR12, c[0x0][0xbc8] ;  /* 0x0002f200000c7ab9 */ /* 0x000fe20000000800 */
[----:B------:R-:W-:Y:S01]  /*e580*/  ULDC.64 UR10, c[0x0][0xba0] ;  /* 0x0002e800000a7ab9 */ /* 0x000fe20000000a00 */
[----:B------:R-:W-:Y:S01]  /*e590*/  ISETP.GE.AND P0, PT, R196, UR12, PT ;  /* 0x0000000cc4007c0c */ /* 0x000fe2000bf06270 */
[----:B0-----:R-:W5:Y:S01]  /*e5a0*/  LD.E.128 R8, desc[UR44][R10.64] ;  /* 0x0000002c0a087980 */ /* 0x001f62000c101d00 */
[----:B------:R-:W-:Y:S02]  /*e5b0*/  ISETP.GE.AND P1, PT, R23, UR12, PT ;  /* 0x0000000c17007c0c */ /* 0x000fe4000bf26270 */
[----:B------:R-:W-:Y:S01]  /*e5c0*/  SEL R3, RZ, 0xffffffff, P0 ;  /* 0xffffffffff037807 */ /* 0x000fe20000000000 */
        /* <DEDUP_REMOVED lines=10> */
[----:B------:R-:W-:-:S03]  /*e670*/  SEL R3, RZ, 0xffffffff, P0 ;  /* 0xffffffffff037807 */ /* 0x000fc60000000000 */
[----:B------:R-:W5:Y:S04]  /*e680*/  LD.E.128 R40, desc[UR44][R40.64] ;  /* 0x0000002c28287980 */ /* 0x000f68000c101d00 */
[----:B------:R-:W5:Y:S02]  /*e690*/  LD.E.128 R44, desc[UR44][R44.64] ;  /* 0x0000002c2c2c7980 */ /* 0x000f64000c101d00 */
[----:B------:R-:W0:Y:S01]  /*e6a0*/  @P2 LDC R19, c[0x0][0xcec] ;  /* 0x00033b00ff132b82 */ /* 0x000e220000000800 */
[----:B------:R-:W-:Y:S01]  /*e6b0*/  IMAD.SHL.U32 R3, R3, 0x4, RZ ;  /* 0x0000000403037824 */ /* 0x000fe200078e00ff */
[----:B------:R-:W-:Y:S01]  /*e6c0*/  ISETP.GE.AND P0, PT, R194, UR12, PT ;  /* 0x0000000cc2007c0c */ /* 0x000fe2000bf06270 */
[----:B------:R-:W-:Y:S01]  /*e6d0*/  UIMAD UR7, UR14, UR10, URZ ;  /* 0x0000000a0e0772a4 */ /* 0x000fe2000f8e023f */
[----:B------:R-:W5:Y:S04]  /*e6e0*/  LD.E.128 R48, desc[UR44][R48.64] ;  /* 0x0000002c30307980 */ /* 0x000f68000c101d00 */
[----:B------:R-:W1:Y:S01]  /*e6f0*/  @P2 LDC R21, c[0x0][0xcf0] ;  /* 0x00033c00ff152b82 */ /* 0x000e620000000800 */
[----:B------:R-:W-:Y:S01]  /*e700*/  LOP3.LUT R3, R3, 0x4, R0, 0xe2, !PT ;  /* 0x0000000403037812 */ /* 0x000fe200078ee200 */
[----:B------:R-:W-:Y:S01]  /*e710*/  UIMAD.WIDE.U32 UR8, UR4, UR10, URZ ;  /* 0x0000000a040872a5 */ /* 0x000fe2000f8e003f */
[----:B------:R-:W-:Y:S01]  /*e720*/  SEL R5, RZ, 0xffffffff, P0 ;  /* 0xffffffffff057807 */ /* 0x000fe20000000000 */
[----:B------:R-:W-:Y:S01]  /*e730*/  UIMAD UR7, UR4, UR11, UR7 ;  /* 0x0000000b040772a4 */ /* 0x000fe2000f8e0207 */
[----:B------:R-:W-:Y:S01]  /*e740*/  IMAD R0, R197, 0x20, R198 ;  /* 0x00000020c5007824 */ /* 0x000fe200078e02c6 */
[----:B------:R-:W-:Y:S01]  /*e750*/  ISETP.GE.AND P0, PT, R193, UR12, PT ;  /* 0x0000000cc1007c0c */ /* 0x000fe2000bf06270 */
[----:B------:R-:W-:Y:S01]  /*e760*/  ULDC.64 UR10, c[0x0][0xbe8] ;  /* 0x0002fa00000a7ab9 */ /* 0x000fe20000000a00 */
[----:B------:R-:W-:Y:S01]  /*e770*/  UIADD3 UR9, UR9, UR7, URZ ;  /* 0x0000000709097290 */ /* 0x000fe2000fffe03f */
[----:B------:R-:W-:Y:S01]  /*e780*/  IMAD.SHL.U32 R6, R5, 0x8, RZ ;  /* 0x0000000805067824 */ /* 0x000fe200078e00ff */
[----:B------:R-:W-:Y:S01]  /*e790*/  UIMAD UR4, UR15, UR10, URZ ;  /* 0x0000000a0f0472a4 */ /* 0x000fe2000f8e023f */
[----:B------:R-:W-:Y:S01]  /*e7a0*/  VIADD R82, R0, UR37 ;  /* 0x0000002500527c36 */ /* 0x000fe20008000000 */
[----:B------:R-:W-:Y:S01]  /*e7b0*/  SEL R0, RZ, 0xffffffff, P0 ;  /* 0xffffffffff007807 */ /* 0x000fe20000000000 */
[----:B------:R-:W-:Y:S01]  /*e7c0*/  UIMAD.WIDE.U32 UR8, UR38, UR10, UR8 ;  /* 0x0000000a260872a5 */ /* 0x000fe2000f8e0008 */
[----:B------:R-:W-:Y:S01]  /*e7d0*/  LOP3.LUT R5, R6, 0x8, R3, 0xe2, !PT ;  /* 0x0000000806057812 */ /* 0x000fe200078ee203 */
[----:B------:R-:W-:Y:S01]  /*e7e0*/  UIMAD UR4, UR38, UR11, UR4 ;  /* 0x0000000b260472a4 */ /* 0x000fe2000f8e0204 */
[----:B------:R-:W5:Y:S01]  /*e7f0*/  LD.E.128 R52, desc[UR44][R52.64] ;  /* 0x0000002c34347980 */ /* 0x000f62000c101d00 */
[----:B------:R-:W-:Y:S01]  /*e800*/  IMAD.SHL.U32 R6, R0, 0x10, RZ ;  /* 0x0000001000067824 */ /* 0x000fe200078e00ff */
[----:B------:R-:W-:Y:S01]  /*e810*/  ULDC.64 UR10, c[0x0][0xbf0] ;  /* 0x0002fc00000a7ab9 */ /* 0x000fe20000000a00 */
[----:B0-----:R-:W-:Y:S01]  /*e820*/  @P2 IMAD.HI.U32 R0, R82, R19, RZ ;  /* 0x0000001352002227 */ /* 0x001fe200078e00ff */
[----:B------:R-:W-:Y:S01]  /*e830*/  UIADD3 UR9, UR9, UR4, URZ ;  /* 0x0000000409097290 */ /* 0x000fe2000fffe03f */
[----:B------:R-:W5:Y:S01]  /*e840*/  LD.E.128 R56, desc[UR44][R56.64] ;  /* 0x0000002c38387980 */ /* 0x000f62000c101d00 */
[----:B------:R-:W-:Y:S01]  /*e850*/  UIMAD UR4, UR39, UR10, URZ ;  /* 0x0000000a270472a4 */ /* 0x000fe2000f8e023f */
[----:B------:R-:W-:Y:S01]  /*e860*/  IMAD.MOV.U32 R3, RZ, RZ, R82 ;  /* 0x000000ffff037224 */ /* 0x000fe200078e0052 */
[----:B------:R-:W-:Y:S01]  /*e870*/  UIMAD.WIDE.U32 UR8, UR40, UR10, UR8 ;  /* 0x0000000a280872a5 */ /* 0x000fe2000f8e0008 */
[----:B-1----:R-:W-:Y:S01]  /*e880*/  @P2 SHF.R.U32.HI R3, RZ, R21, R0 ;  /* 0x00000015ff032219 */ /* 0x002fe20000011600 */
        /* <DEDUP_REMOVED lines=18> */
[----:B------:R-:W-:Y:S02]  /*e9b0*/  SHF.R.S32.HI R0, RZ, 0x1f, R5 ;  /* 0x0000001fff007819 */ /* 0x000fe40000011405 */
[----:B------:R-:W5:Y:S01]  /*e9c0*/  LD.E.128 R76, desc[UR44][R76.64] ;  /* 0x0000002c4c4c7980 */ /* 0x000f62000c101d00 */
[----:B------:R-:W-:Y:S01]  /*e9d0*/  IMAD R19, R3, UR9, R80 ;  /* 0x0000000903137c24 */ /* 0x000fe2000f8e0250 */
[----:B------:R-:W-:Y:S01]  /*e9e0*/  ISETP.GE.AND P0, PT, R201, UR12, PT ;  /* 0x0000000cc9007c0c */ /* 0x000fe2000bf06270 */
[----:B------:R-:W-:Y:S01]  /*e9f0*/  IMAD.WIDE.U32 R20, R3, UR8, R20 ;  /* 0x0000000803147c25 */ /* 0x000fe2000f8e0014 */
[----:B------:R-:W-:Y:S01]  /*ea00*/  @!PT LDS RZ, [RZ] ;  /* 0x00000000fffff984 */ /* 0x000fe20000000800 */
[----:B------:R-:W-:Y:S01]  /*ea10*/  @!PT LDS RZ, [RZ] ;  /* 0x00000000fffff984 */ /* 0x000fe20000000800 */
[----:B------:R-:W-:Y:S01]  /*ea20*/  @!PT LDS RZ, [RZ] ;  /* 0x00000000fffff984 */ /* 0x000fe20000000800 */
[----:B------:R-:W-:Y:S01]  /*ea30*/  @!PT LDS RZ, [RZ] ;  /* 0x00000000fffff984 */ /* 0x000fe20000000800 */
[----:B------:R0:W-:Y:S06]  /*ea40*/  MEMBAR.ALL.CTA ;  /* 0x0000000000007992 */ /* 0x0001ec0000008000 */
[----:B0-----:R-:W0:Y:S01]  /*ea50*/  FENCE.VIEW.ASYNC.S ;  /* 0x00000000000073c6 */ /* 0x001e220000000000 */
[----:B------:R-:W-:Y:S01]  /*ea60*/  ULDC.64 UR8, c[0x0][0xbd8] ;  /* 0x0002f60000087ab9 */ /* 0x000fe20000000a00 */
[----:B------:R-:W-:Y:S01]  /*ea70*/  LOP3.LUT R6, R83, 0x20, R6, 0xe2, !PT ;  /* 0x0000002053067812 */ /* 0x000fe200078ee206 */
[----:B------:R-:W-:Y:S01]  /*ea80*/  IMAD R0, R0, UR8, RZ ;  /* 0x0000000800007c24 */ /* 0x000fe2000f8e02ff */
[----:B------:R-:W-:Y:S01]  /*ea90*/  SEL R3, RZ, 0x40, P0 ;  /* 0x00000040ff037807 */ /* 0x000fe20000000000 */
[----:B------:R-:W-:Y:S01]  /*eaa0*/  IMAD.IADD R21, R21, 0x1, R19 ;  /* 0x0000000115157824 */ /* 0x000fe200078e0213 */
[----:B------:R-:W-:Y:S01]  /*eab0*/  ISETP.GE.AND P0, PT, R200, UR12, PT ;  /* 0x0000000cc8007c0c */ /* 0x000fe2000bf06270 */
[----:B-----5:R-:W-:Y:S01]  /*eac0*/  IMAD R88, R4, R81, RZ ;  /* 0x0000005104587224 */ /* 0x020fe200078e02ff */
[----:B------:R-:W-:Y:S01]  /*ead0*/  LOP3.LUT R3, R6, R3, RZ, 0xfc, !PT ;  /* 0x0000000306037212 */ /* 0x000fe200078efcff */
[----:B------:R-:W-:Y:S01]  /*eae0*/  VIADD R87, R198, UR37 ;  /* 0x00000025c6577c36 */ /* 0x000fe20008000000 */
[----:B------:R-:W-:Y:S01]  /*eaf0*/  SEL R6, RZ, 0x80, P0 ;  /* 0x00000080ff067807 */ /* 0x000fe20000000000 */
[C---:B------:R-:W-:Y:S01]  /*eb00*/  IMAD R19, R5.reuse, UR9, R0 ;  /* 0x0000000905137c24 */ /* 0x040fe2000f8e0200 */
[----:B------:R-:W-:Y:S01]  /*eb10*/  BSSY B1, `(.L_x_8389) ;  /* 0x000002d000017945 */ /* 0x000fe20003800000 */
[----:B------:R-:W-:Y:S01]  /*eb20*/  IMAD.WIDE.U32 R4, R5, UR8, R20 ;  /* 0x0000000805047c25 */ /* 0x000fe2000f8e0014 */
[----:B------:R-:W-:Y:S01]  /*eb30*/  ISETP.GE.AND P1, PT, R87, R88, PT ;  /* 0x000000585700720c */ /* 0x000fe20003f26270 */
[----:B------:R-:W-:Y:S01]  /*eb40*/  ULDC.64 UR8, c[0x0][0xb80] ;  /* 0x0002e00000087ab9 */ /* 0x000fe20000000a00 */
[----:B------:R-:W-:Y:S01]  /*eb50*/  LOP3.LUT R6, R3, R6, RZ, 0xfc, !PT ;  /* 0x0000000603067212 */ /* 0x000fe200078efcff */
[----:B------:R-:W-:Y:S01]  /*eb60*/  IMAD.IADD R5, R5, 0x1, R19 ;  /* 0x0000000105057824 */ /* 0x000fe200078e0213 */
[----:B------:R-:W-:Y:S01]  /*eb70*/  LEA R19, P2, R4, UR8, 0x1 ;  /* 0x0000000804137c11 */ /* 0x000fe2000f8408ff */
[----:B------:R-:W-:-:S03]  /*eb80*/  VIADD R0, R17, 0x38820 ;  /* 0x0003882011007836 */ /* 0x000fc60000000000 */
[----:B------:R-:W-:Y:S01]  /*eb90*/  LEA.HI.X R86, R4, UR9, R5, 0x1, P2 ;  /* 0x0000000904567c11 */ /* 0x000fe200090f0c05 */
[----:B0-----:R0:W1:Y:S01]  /*eba0*/  SHFL.IDX PT, R20, R19, RZ, 0x181f ;  /* 0x00181fff13147589 */ /* 0x00106200000e0000 */
[----:B------:R-:W-:-:S03]  /*ebb0*/  PRMT R0, RZ, 0x654, R0 ;  /* 0x00000654ff007816 */ /* 0x000fc60000000000 */
[----:B------:R0:W2:Y:S01]  /*ebc0*/  SHFL.IDX PT, R21, R86, RZ, 0x181f ;  /* 0x00181fff56157589 */ /* 0x0000a200000e0000 */
[----:B------:R0:W-:Y:S01]  /*ebd0*/  SYNCS.ARRIVE.TRANS64.RED.A1T0 RZ, [R0+URZ], RZ ;  /* 0x000000ff00ff79a7 */ /* 0x0001e2000810043f */
        /* <DEDUP_REMOVED lines=32> */
.L_x_8390:
[----:B------:R-:W-:Y:S05]  /*ede0*/  BSYNC B1 ;  /* 0x0000000000017941 */ /* 0x000fea0003800000 */
.L_x_8389:
[----:B0-----:R-:W-:Y:S01]  /*edf0*/  VIADD R0, R87, 0x20 ;  /* 0x0000002057007836 */ /* 0x001fe20000000000 */
[----:B---3--:R4:W0:Y:S04]  /*ee00*/  SHFL.IDX PT, R9, R86, 0x1, 0x181f ;  /* 0x00381f0056097f89 */ /* 0x00882800000e0000 */
[----:B------:R-:W-:Y:S01]  /*ee10*/  ISETP.GE.AND P0, PT, R0, R88, PT ;  /* 0x000000580000720c */ /* 0x000fe20003f06270 */
[----:B------:R4:W3:-:S12]  /*ee20*/  SHFL.IDX PT, R8, R19, 0x1, 0x181f ;  /* 0x00381f0013087f89 */ /* 0x0008d800000e0000 */
        /* <DEDUP_REMOVED lines=34> */
.L_x_8386:
        /* <DEDUP_REMOVED lines=33> */
.L_x_8392:
        /* <DEDUP_REMOVED lines=45> */
.L_x_8394:
[----:B------:R-:W-:Y:S05]  /*f530*/  BSYNC B1 ;  /* 0x0000000000017941 */ /* 0x000fea0003800000 */
.L_x_8393:
        /* <DEDUP_REMOVED lines=28> */
[----:B------:R-:W-:Y:S01]  /*f700*/  UIADD3 UR9, UR9, UR4, URZ ;  /* 0x0000000409097290 */ /* 0x000fe2000fffe03f */
[----:B------:R-:W-:Y:S01]  /*f710*/  IMAD.MOV.U32 R3, RZ, RZ, R8 ;  /* 0x000000ffff037224 */ /* 0x000fe200078e0008 */
[----:B------:R-:W-:Y:S01]  /*f720*/  UIMAD UR4, UR39, UR10, URZ ;  /* 0x0000000a270472a4 */ /* 0x000fe2000f8e023f */
[----:B------:R-:W-:Y:S01]  /*f730*/  LOP3.LUT R10, R15, 0x4, R4, 0xe2, !PT ;  /* 0x000000040f0a7812 */ /* 0x000fe200078ee204 */
[----:B------:R-:W-:Y:S01]  /*f740*/  UIMAD.WIDE.U32 UR8, UR40, UR10, UR8 ;  /* 0x0000000a280872a5 */ /* 0x000fe2000f8e0008 */
[----:B------:R-:W-:Y:S01]  /*f750*/  IMAD.SHL.U32 R11, R11, 0x8, RZ ;  /* 0x000000080b0b7824 */ /* 0x000fe200078e00ff */
[----:B------:R-:W-:Y:S01]  /*f760*/  UIMAD UR4, UR40, UR11, UR4 ;  /* 0x0000000b280472a4 */ /* 0x000fe2000f8e0204 */
[----:B------:R-:W-:Y:S01]  /*f770*/  VIADD R26, R198, UR37 ;  /* 0x00000025c61a7c36 */ /* 0x000fe20008000000 */
[----:B------:R-:W-:Y:S01]  /*f780*/  ISETP.GE.AND P2, PT, R200, UR14, PT ;  /* 0x0000000ec8007c0c */ /* 0x000fe2000bf46270 */
[----:B0-----:R-:W-:Y:S01]  /*f790*/  @P0 IMAD.HI.U32 R6, R8, R5, RZ ;  /* 0x0000000508060227 */ /* 0x001fe200078e00ff */
[----:B------:R-:W-:Y:S01]  /*f7a0*/  UIADD3 UR4, UR9, UR4, URZ ;  /* 0x0000000409047290 */ /* 0x000fe2000fffe03f */
[----:B------:R-:W-:Y:S01]  /*f7b0*/  LOP3.LUT R10, R11, 0x8, R10, 0xe2, !PT ;  /* 0x000000080b0a7812 */ /* 0x000fe200078ee20a */
[----:B------:R-:W-:Y:S01]  /*f7c0*/  BSSY B1, `(.L_x_8395) ;  /* 0x0000046000017945 */ /* 0x000fe20003800000 */
[----:B------:R-:W-:Y:S01]  /*f7d0*/  IMAD.U32 R4, RZ, RZ, UR8 ;  /* 0x00000008ff047e24 */ /* 0x000fe2000f8e00ff */
[----:B------:R-:W-:Y:S01]  /*f7e0*/  SEL R0, RZ, 0x80, P2 ;  /* 0x00000080ff007807 */ /* 0x000fe20001000000 */
[----:B------:R-:W-:Y:S01]  /*f7f0*/  IMAD.U32 R5, RZ, RZ, UR9 ;  /* 0x00000009ff057e24 */ /* 0x000fe2000f8e00ff */
[----:B------:R-:W-:Y:S01]  /*f800*/  ULDC.64 UR8, c[0x0][0xbe0] ;  /* 0x0002f80000087ab9 */ /* 0x000fe20000000a00 */
[----:B-1----:R-:W-:Y:S01]  /*f810*/  @P0 SHF.R.U32.HI R3, RZ, R9, R6 ;  /* 0x00000009ff030219 */ /* 0x002fe20000011606 */
[----:B------:R-:W-:Y:S01]  /*f820*/  IMAD.U32 R5, RZ, RZ, UR4 ;  /* 0x00000004ff057e24 */ /* 0x000fe2000f8e00ff */
[----:B------:R-:W-:-:S02]  /*f830*/  ISETP.GE.AND P0, PT, R193, UR14, PT ;  /* 0x0000000ec1007c0c */ /* 0x000fc4000bf06270 */
        /* <DEDUP_REMOVED lines=62> */
.L_x_8396:
[----:B------:R-:W-:Y:S05]  /*fc20*/  BSYNC B1 ;  /* 0x0000000000017941 */ /* 0x000fea0003800000 */
.L_x_8395:
        /* <DEDUP_REMOVED lines=36> */
.L_x_8391:
[----:B------:R-:W-:Y:S05]  /*fe70*/  BSYNC B0 ;  /* 0x0000000000007941 */ /* 0x000fea0003800000 */
.L_x_8385:
[----:B------:R-:W-:Y:S02]  /*fe80*/  ULDC UR4, c[0x0][0xd3c] ;  /* 0x00034f0000047ab9 */ /* 0x000fe40000000800 */
[----:B------:R-:W-:-:S13]  /*fe90*/  ISETP.GE.AND P0, PT, R7, UR4, PT ;  /* 0x0000000407007c0c */ /* 0x000fda000bf06270 */
[----:B------:R-:W-:Y:S05]  /*fea0*/  @!P0 BRA `(.L_x_8397) ;  /* 0xffffff10003c8947 */ /* 0x000fea000383ffff */
[----:B------:R-:W-:Y:S05]  /*feb0*/  EXIT ;  /* 0x000000000000794d */ /* 0x000fea0003800000 */
.L_x_8337:
        /* <DEDUP_REMOVED lines=16> */
.L_x_8398:
        /* <DEDUP_REMOVED lines=40> */
.L_x_8404:
        /* <DEDUP_REMOVED lines=12> */
.L_x_8403:
[----:B------:R-:W-:Y:S05]  /*10300*/  BSYNC B0 ;  /* 0x0000000000007941 */ /* 0x000fea0003800000 */
.L_x_8402:
        /* <DEDUP_REMOVED lines=20> */
.L_x_8400:
        /* <DEDUP_REMOVED lines=20> */
.L_x_8405:
        /* <DEDUP_REMOVED lines=59> */
.L_x_8401:
[----:B------:R-:W-:Y:S01]  /*10940*/  ULDC UR4, c[0x0][0xd3c] ;  /* 0x00034f0000047ab9 */ /* 0x000fe20000000800 */
[----:B------:R-:W-:Y:S02]  /*10950*/  IMAD.MOV.U32 R17, RZ, RZ, RZ ;  /* 0x000000ffff117224 */ /* 0x000fe400078e00ff */
[----:B------:R-:W-:Y:S02]  /*10960*/  IMAD.U32 R16, RZ, RZ, UR6 ;  /* 0x00000006ff107e24 */ /* 0x000fe4000f8e00ff */
[----:B------:R-:W-:Y:S02]  /*10970*/  IMAD.MOV.U32 R18, RZ, RZ, RZ ;  /* 0x000000ffff127224 */ /* 0x000fe400078e00ff */
[----:B------:R-:W-:-:S07]  /*10980*/  IMAD.U32 R19, RZ, RZ, UR4 ;  /* 0x00000004ff137e24 */ /* 0x000fce000f8e00ff */
.L_x_8406:
[----:B------:R-:W-:-:S13]  /*10990*/  ISETP.NE.AND P0, PT, R5, RZ, PT ;  /* 0x000000ff0500720c */ /* 0x000fda0003f05270 */
[----:B------:R-:W0:Y:S01]  /*109a0*/  @!P0 S2R R3, SR_CgaCtaId ;  /* 0x0000000000038919 */ /* 0x000e220000008800 */
[----:B------:R-:W-:-:S04]  /*109b0*/  @!P0 MOV R0, 0x400 ;  /* 0x0000040000008802 */ /* 0x000fc80000000f00 */
[----:B0-----:R-:W-:-:S05]  /*109c0*/  @!P0 LEA R0, R3, R0, 0x18 ;  /* 0x0000000003008211 */ /* 0x001fca00078ec0ff */
[----:B------:R0:W-:Y:S01]  /*109d0*/  @!P0 STS.128 [R0+0x388d0], R16 ;  /* 0x0388d01000008388 */ /* 0x0001e20000000c00 */
[----:B------:R-:W-:Y:S06]  /*109e0*/  BAR.ARV 0x5, 0x180 ;  /* 0x0146000000007b1d */ /* 0x000fec0000002000 */
.L_x_8399:
[----:B------:R2:W-:Y:S01]  /*109f0*/  STL [R1+0x20], RZ ;  /* 0x000020ff01007387 */ /* 0x0005e20000100800 */
[----:B------:R-:W-:Y:S01]  /*10a00*/  ULDC UR4, c[0x0][0xd3c] ;  /* 0x00034f0000047ab9 */ /* 0x000fe20000000800 */
[----:B------:R-:W-:Y:S01]  /*10a10*/  IMAD.MOV.U32 R26, RZ, RZ, 0x1 ;  /* 0x00000001ff1a7424 */ /* 0x000fe200078e00ff */
[----:B-1----:R-:W-:Y:S01]  /*10a20*/  ISETP.GE.AND P0, PT, R19, UR4, PT ;  /* 0x0000000413007c0c */ /* 0x002fe2000bf06270 */
[----:B------:R-:W-:-:S12]  /*10a30*/  IMAD.MOV.U32 R24, RZ, RZ, RZ ;  /* 0x000000ffff187224 */ /* 0x000fd800078e00ff */
[----:B--2---:R-:W-:Y:S05]  /*10a40*/  @P0 BRA `(.L_x_8407) ;  /* 0x00000058001c0947 */ /* 0x004fea0003800000 */
[----:B------:R-:W1:Y:S01]  /*10a50*/  S2R R5, SR_TID.X ;  /* 0x0000000000057919 */ /* 0x000e620000002100 */
        /* <DEDUP_REMOVED lines=10> */
[C---:B-1----:R-:W-:Y:S01]  /*10b00*/  LOP3.LUT R4, R5.reuse, 0x7f, RZ, 0xc0, !PT ;  /* 0x0000007f05047812 */ /* 0x042fe200078ec0ff */
[----:B0-----:R-:W-:-:S05]  /*10b10*/  IMAD.SHL.U32 R0, R5, 0x8, RZ ;  /* 0x0000000805007824 */ /* 0x001fca00078e00ff */
        /* <DEDUP_REMOVED lines=15> */
.L_x_8474:
        /* <DEDUP_REMOVED lines=48> */
.L_x_8408:
        /* <DEDUP_REMOVED lines=9> */
.L_x_8409:
        /* <DEDUP_REMOVED lines=9> */
.L_x_8410:
[----:B------:R-:W3:Y:S01]  /*11030*/  LDL R4, [R1+0x8] ;  /* 0x0000080001047983 */ /* 0x000ee20000100800 */
[----:B012---:R-:W0:Y:S01]  /*11040*/  LDC R0, c[0x0][0x448] ;  /* 0x00011200ff007b82 */ /* 0x007e220000000800 */
[----:B-----5:R-:W-:Y:S01]  /*11050*/  IMAD.IADD R30, R7, 0x1, -R32 ;  /* 0x00000001071e7824 */ /* 0x020fe200078e0a20 */
[----:B------:R-:W-:Y:S01]  /*11060*/  LOP3.LUT R22, R22, 0xfffff7ff, RZ, 0xc0, !PT ;  /* 0xfffff7ff16167812 */ /* 0x000fe200078ec0ff */
[----:B------:R-:W-:Y:S01]  /*11070*/  BSSY B7, `(.L_x_8411) ;  /* 0x0000462000077945 */ /* 0x000fe20003800000 */
        /* <DEDUP_REMOVED lines=8> */
[C---:B------:R-:W-:Y:S01]  /*11100*/  VIADD R2, R30.reuse, 0x3f ;  /* 0x0000003f1e027836 */ /* 0x040fe20000000000 */
[----:B---3--:R-:W-:-:S05]  /*11110*/  IADD3 R3, R30, 0x40, -R4 ;  /* 0x000000401e037810 */ /* 0x008fca0007ffe804 */
[----:B------:R-:W-:-:S05]  /*11120*/  IMAD.IADD R0, R3, 0x1, R0 ;  /* 0x0000000103007824 */ /* 0x000fca00078e0200 */
[----:B------:R-:W-:-:S04]  /*11130*/  SHF.R.S32.HI R3, RZ, 0x1f, R0 ;  /* 0x0000001fff037819 */ /* 0x000fc80000011400 */
[----:B------:R-:W-:Y:S02]  /*11140*/  LEA.HI R0, R3, R0, RZ, 0x6 ;  /* 0x0000000003007211 */ /* 0x000fe400078f30ff */
[----:B------:R-:W-:Y:S02]  /*11150*/  SHF.R.S32.HI R3, RZ, 0x1f, R2 ;  /* 0x0000001fff037819 */ /* 0x000fe40000011402 */
[----:B------:R-:W-:Y:S02]  /*11160*/  SHF.R.S32.HI R0, RZ, 0x6, R0 ;  /* 0x00000006ff007819 */ /* 0x000fe40000011400 */
        /* <DEDUP_REMOVED lines=23> */
.L_x_8412:
        /* <DEDUP_REMOVED lines=20> */
.L_x_8415:
[----:B------:R-:W-:Y:S05]  /*11420*/  BSYNC B6 ;  /* 0x0000000000067941 */ /* 0x000fea0003800000 */
.L_x_8414:
        /* <DEDUP_REMOVED lines=20> */
.L_x_8418:
        /* <DEDUP_REMOVED lines=15> */
.L_x_8417:
[----:B------:R-:W-:Y:S05]  /*11660*/  BSYNC B6 ;  /* 0x0000000000067941 */ /* 0x000fea0003800000 */
.L_x_8416:
        /* <DEDUP_REMOVED lines=17> */
[C---:B------:R-:W-:Y:S02]  /*11780*/  LOP3.LUT R21, R20.reuse, 0x40, RZ, 0xfc, !PT ;  /* 0x0000004014157812 */ /* 0x040fe400078efcff */
[----:B------:R-:W-:Y:S02]  /*11790*/  LOP3.LUT R20, R20, 0x1c0, RZ, 0xfc, !PT ;  /* 0x000001c014147812 */ /* 0x000fe400078efcff */
[----:B------:R-:W-:Y:S02]  /*117a0*/  ISETP.GE.AND P3, PT, R21, UR4, PT ;  /* 0x0000000415007c0c */ /* 0x000fe4000bf66270 */
[----:B------:R-:W-:Y:S01]  /*117b0*/  ISETP.GE.AND P0, PT, R20, UR4, PT ;  /* 0x0000000414007c0c */ /* 0x000fe2000bf06270 */
[----:B------:R-:W1:Y:S01]  /*117c0*/  S2R R21, SR_TID.X ;  /* 0x0000000000157919 */ /* 0x000e620000002100 */
[----:B------:R-:W-:-:S02]  /*117d0*/  LOP3.LUT R33, R33, 0x38, RZ, 0xc0, !PT ;  /* 0x0000003821217812 */ /* 0x000fc400078ec0ff */
[----:B------:R-:W-:Y:S01]  /*117e0*/  ISETP.GE.AND P1, PT, R4, UR4, PT ;  /* 0x0000000404007c0c */ /* 0x000fe2000bf26270 */
[----:B------:R-:W3:Y:S01]  /*117f0*/  S2R R20, SR_TID.X ;  /* 0x0000000000147919 */ /* 0x000ee20000002100 */
[----:B------:R-:W-:Y:S02]  /*11800*/  ISETP.GE.AND P2, PT, R33, UR4, PT ;  /* 0x0000000421007c0c */ /* 0x000fe4000bf46270 */
[----:B------:R-:W-:-:S03]  /*11810*/  SEL R6, RZ, 0x40, P1 ;  /* 0x00000040ff067807 */ /* 0x000fc60000800000 */
[----:B------:R-:W-:-:S04]  /*11820*/  @P3 LOP3.LUT R22, R22, 0x200, RZ, 0xfc, !PT ;  /* 0x0000020016163812 */ /* 0x000fc800078efcff */
[----:B------:R-:W-:-:S04]  /*11830*/  LOP3.LUT R22, R22, 0xfffffbff, RZ, 0xc0, !PT ;  /* 0xfffffbff16167812 */ /* 0x000fc800078ec0ff */
[----:B------:R-:W-:-:S04]  /*11840*/  @P2 LOP3.LUT R22, R22, 0x400, RZ, 0xfc, !PT ;  /* 0x0000040016162812 */ /* 0x000fc800078efcff */
[----:B------:R-:W-:Y:S01]  /*11850*/  LOP3.LUT R22, R22, 0xffffffdf, RZ, 0xc0, !PT ;  /* 0xffffffdf16167812 */ /* 0x000fe200078ec0ff */
[----:B---3--:R-:W-:-:S05]  /*11860*/  IMAD.SHL.U32 R20, R20, 0x8, RZ ;  /* 0x0000000814147824 */ /* 0x008fca00078e00ff */
        /* <DEDUP_REMOVED lines=8> */
[----:B-1----:R-:W-:Y:S01]  /*118f0*/  IMAD.SHL.U32 R20, R21, 0x10, RZ ;  /* 0x0000001015147824 */ /* 0x002fe200078e00ff */
[----:B------:R-:W-:-:S02]  /*11900*/  SEL R31, RZ, 0x80, P0 ;  /* 0x00000080ff1f7807 */ /* 0x000fc40000000000 */
        /* <DEDUP_REMOVED lines=9> */
[----:B------:R-:W-:-:S04]  /*119a0*/  LOP3.LUT R22, R22, 0xfffffffb, RZ, 0xc0, !PT ;  /* 0xfffffffb16167812 */ /* 0x000fc800078ec0ff */
[----:B------:R-:W-:-:S04]  /*119b0*/  @P2 LOP3.LUT R22, R22, 0x4, RZ, 0xfc, !PT ;  /* 0x0000000416162812 */ /* 0x000fc800078efcff */
[----:B------:R-:W-:-:S04]  /*119c0*/  LOP3.LUT R22, R22, 0xfffffff7, RZ, 0xc0, !PT ;  /* 0xfffffff716167812 */ /* 0x000fc800078ec0ff */
[----:B------:R-:W-:Y:S02]  /*119d0*/  @P3 LOP3.LUT R22, R22, 0x8, RZ, 0xfc, !PT ;  /* 0x0000000816163812 */ /* 0x000fe400078efcff */
[----:B--2---:R-:W-:-:S05]  /*119e0*/  LEA R0, R0, 0xffffffc0, 0x6 ;  /* 0xffffffc000007811 */ /* 0x004fca00078e30ff */
[----:B------:R-:W-:Y:S01]  /*119f0*/  IMAD.IADD R7, R20, 0x1, R0 ;  /* 0x0000000114077824 */ /* 0x000fe200078e0200 */
[----:B0---4-:R-:W-:Y:S06]  /*11a00*/  BRA.DIV UR5, `(.L_x_8419) ;  /* 0x0000004e05b47947 */ /* 0x011fec000b800000 */
.L_x_8492:
        /* <DEDUP_REMOVED lines=46> */
[----:B------:R0:W-:Y:S05]  /*11cf0*/  STL [R1], R2 ;  /* 0x0000000201007387 */ /* 0x0001ea0000100800 */
[----:B------:R-:W-:-:S04]  /*11d00*/  @P0 LOP3.LUT R22, R22, 0x1000, RZ, 0xfc, !PT ;  /* 0x0000100016160812 */ /* 0x000fc800078efcff */
[----:B------:R-:W-:-:S04]  /*11d10*/  LOP3.LUT R22, R22, 0xfffffffe, RZ, 0xc0, !PT ;  /* 0xfffffffe16167812 */ /* 0x000fc800078ec0ff */
[----:B------:R-:W-:Y:S01]  /*11d20*/  @P1 LOP3.LUT R22, R22, 0x1, RZ, 0xfc, !PT ;  /* 0x0000000116161812 */ /* 0x000fe200078efcff */
[----:B0-----:R-:W-:Y:S06]  /*11d30*/  @!P0 BRA `(.L_x_8420) ;  /* 0x0000000000048947 */ /* 0x001fec0003800000 */
[----:B------:R-:W-:Y:S01]  /*11d40*/  BPT.TRAP 0x1 ;  /* 0x000000040000795c */ /* 0x000fe20000300000 */
.L_x_8420:
        /* <DEDUP_REMOVED lines=9> */
.L_x_8493:
[----:B------:R-:W-:Y:S05]  /*11de0*/  BSYNC B0 ;  /* 0x0000000000007941 */ /* 0x000fea0003800000 */
.L_x_8421:
[----:B------:R-:W0:Y:S01]  /*11df0*/  LDL R2, [R1] ;  /* 0x0000000001027983 */ /* 0x000e220000100800 */
[----:B------:R-:W-:Y:S01]  /*11e00*/  ULDC.64 UR4, c[0x0][0x300] ;  /* 0x0000c00000047ab9 */ /* 0x000fe20000000a00 */
[----:B-----5:R-:W-:Y:S01]  /*11e10*/  SHF.R.S32.HI R4, RZ, 0x1f, R37 ;  /* 0x0000001fff047819 */ /* 0x020fe20000011425 */
[----:B------:R-:W1:Y:S01]  /*11e20*/  S2R R5, SR_TID.X ;  /* 0x0000000000057919 */ /* 0x000e620000002100 */
[----:B------:R-:W-:Y:S01]  /*11e30*/  LOP3.LUT R22, R22, 0xfffffffd, RZ, 0xc0, !PT ;  /* 0xfffffffd16167812 */ /* 0x000fe200078ec0ff */
[----:B-1----:R-:W-:Y:S02]  /*11e40*/  IMAD.SHL.U32 R7, R5, 0x8, RZ ;  /* 0x0000000805077824 */ /* 0x002fe400078e00ff */
[----:B------:R-:W-:-:S03]  /*11e50*/  IMAD R5, R24, 0x1000, R34 ;  /* 0x0000100018057824 */ /* 0x000fc600078e0222 */
        /* <DEDUP_REMOVED lines=59> */
.L_x_8503:
        /* <DEDUP_REMOVED lines=10> */
.L_x_8424:
        /* <DEDUP_REMOVED lines=11> */
.L_x_8425:
        /* <DEDUP_REMOVED lines=31> */
.L_x_8427:
[----:B------:R-:W-:Y:S05]  /*12550*/  BSYNC B6 ;  /* 0x0000000000067941 */ /* 0x000fea0003800000 */
.L_x_8426:
[----:B------:R-:W2:Y:S01]  /*12560*/  LDL R4, [R1+0x10] ;  /* 0x0000100001047983 */ /* 0x000ea20000100800 */
[----:B0-----:R-:W0:Y:S01]  /*12570*/  S2R R2, SR_TID.X ;  /* 0x0000000000027919 */ /* 0x001e220000002100 */
[----:B------:R-:W-:Y:S01]  /*12580*/  IMAD.MOV.U32 R21, RZ, RZ, R35 ;  /* 0x000000ffff157224 */ /* 0x000fe200078e0023 */
[----:B------:R-:W-:Y:S01]  /*12590*/  ULDC.64 UR4, c[0x0][0x298] ;  /* 0x0000a60000047ab9 */ /* 0x000fe20000000a00 */
[----:B------:R-:W3:Y:S01]  /*125a0*/  LDC R5, c[0x0][0x448] ;  /* 0x00011200ff057b82 */ /* 0x000ee20000000800 */
[----:B------:R-:W4:Y:S04]  /*125b0*/  LDL R20, [R1+0x4] ;  /* 0x0000040001147983 */ /* 0x000f280000100800 */
[----:B------:R0:W5:Y:S02]  /*125c0*/  LDL R9, [R1+0x8] ;  /* 0x0000080001097983 */ /* 0x0001640000100800 */
[----:B0-----:R-:W-:-:S04]  /*125d0*/  LOP3.LUT R2, R2, 0x7f, RZ, 0xc0, !PT ;  /* 0x0000007f02027812 */ /* 0x001fc800078ec0ff */
[----:B------:R-:W-:Y:S02]  /*125e0*/  SHF.R.U32.HI R0, RZ, 0x3, R2 ;  /* 0x00000003ff007819 */ /* 0x000fe40000011602 */
[----:B------:R-:W0:Y:S01]  /*125f0*/  LDC R2, c[0x0][0x448] ;  /* 0x00011200ff027b82 */ /* 0x000e220000000800 */
[----:B------:R-:W1:Y:S01]  /*12600*/  S2R R35, SR_TID.X ;  /* 0x0000000000237919 */ /* 0x000e620000002100 */
[----:B0-----:R-:W-:-:S13]  /*12610*/  ISETP.NE.AND P6, PT, R2, 0x1, PT ;  /* 0x000000010200780c */ /* 0x001fda0003fc5270 */
[----:B------:R-:W0:Y:S01]  /*12620*/  @P6 LDC R3, c[0x0][0x44c] ;  /* 0x00011300ff036b82 */ /* 0x000e220000000800 */
[----:B-1----:R-:W-:-:S07]  /*12630*/  IMAD.SHL.U32 R35, R35, 0x10, RZ ;  /* 0x0000001023237824 */ /* 0x002fce00078e00ff */
[----:B------:R-:W1:Y:S01]  /*12640*/  @P6 LDC R2, c[0x0][0x450] ;  /* 0x00011400ff026b82 */ /* 0x000e620000000800 */
[----:B------:R-:W-:-:S05]  /*12650*/  LOP3.LUT R35, R0, 0x70, R35, 0xf8, !PT ;  /* 0x0000007000237812 */ /* 0x000fca00078ef823 */
[----:B------:R-:W-:-:S04]  /*12660*/  IMAD R35, R17, 0x40, R35 ;  /* 0x0000004011237824 */ /* 0x000fc800078e0223 */
[----:B------:R-:W-:Y:S02]  /*12670*/  IMAD.MOV.U32 R0, RZ, RZ, R35 ;  /* 0x000000ffff007224 */ /* 0x000fe400078e0023 */
[----:B0-----:R-:W-:-:S05]  /*12680*/  @P6 IMAD.HI.U32 R3, R35, R3, RZ ;  /* 0x0000000323036227 */ /* 0x001fca00078e00ff */
[----:B-1----:R-:W-:Y:S01]  /*12690*/  @P6 SHF.R.U32.HI R0, RZ, R2, R3 ;  /* 0x00000002ff006219 */ /* 0x002fe20000011603 */
[----:B------:R-:W-:Y:S01]  /*126a0*/  IMAD.WIDE.U32 R2, R36, UR4, RZ ;  /* 0x0000000424027c25 */ /* 0x000fe2000f8e00ff */
[----:B------:R-:W0:Y:S03]  /*126b0*/  S2R R6, SR_TID.X ;  /* 0x0000000000067919 */ /* 0x000e260000002100 */
        /* <DEDUP_REMOVED lines=22> */
[----:B---3--:R-:W-:Y:S02]  /*12820*/  IMAD R0, R5, R0, R35 ;  /* 0x0000000005007224 */ /* 0x008fe400078e0223 */
        /* <DEDUP_REMOVED lines=15> */
[----:B-----5:R-:W-:Y:S01]  /*12920*/  IMAD R3, R9, R5, RZ ;  /* 0x0000000509037224 */ /* 0x020fe200078e02ff */
[----:B------:R-:W-:Y:S01]  /*12930*/  SHFL.IDX PT, R4, R2, RZ, 0x181f ;  /* 0x00181fff02047589 */ /* 0x000fe200000e0000 */
[----:B------:R-:W-:Y:S01]  /*12940*/  IMAD R17, R17, 0x40, R8 ;  /* 0x0000004011117824 */ /* 0x000fe200078e0208 */
[----:B------:R-:W-:Y:S02]  /*12950*/  LOP3.LUT R22, R22, 0xfffffeff, RZ, 0xc0, !PT ;  /* 0xfffffeff16167812 */ /* 0x000fe400078ec0ff */
[----:B------:R-:W0:Y:S02]  /*12960*/  SHFL.IDX PT, R5, R0, RZ, 0x181f ;  /* 0x00181fff00057589 */ /* 0x000e2400000e0000 */
[----:B------:R-:W-:-:S13]  /*12970*/  ISETP.GE.AND P2, PT, R17, R3, PT ;  /* 0x000000031100720c */ /* 0x000fda0003f46270 */
[----:B------:R-:W-:-:S04]  /*12980*/  @P2 LOP3.LUT R22, R22, 0x100, RZ, 0xfc, !PT ;  /* 0x0000010016162812 */ /* 0x000fc800078efcff */
[----:B------:R-:W-:Y:S02]  /*12990*/  LOP3.LUT R22, R22, 0xffffff7f, RZ, 0xc0, !PT ;  /* 0xffffff7f16167812 */ /* 0x000fe400078ec0ff */
[----:B0-----:R-:W-:-:S05]  /*129a0*/  @!P2 LEA R5, P1, R7, R5, 0x1 ;  /* 0x000000050705a211 */ /* 0x001fca00078208ff */
[----:B------:R-:W-:-:S05]  /*129b0*/  @!P2 IMAD.X R4, RZ, RZ, R4, P1 ;  /* 0x000000ffff04a224 */ /* 0x000fca00008e0604 */
        /* <DEDUP_REMOVED lines=30> */
.L_x_8512:
        /* <DEDUP_REMOVED lines=12> */
.L_x_8429:
        /* <DEDUP_REMOVED lines=28> */
.L_x_8431:
[----:B------:R-:W-:Y:S05]  /*12e20*/  BSYNC B6 ;  /* 0x0000000000067941 */ /* 0x000fea0003800000 */
.L_x_8430:
        /* <DEDUP_REMOVED lines=164> */
.L_x_8522:
        /* <DEDUP_REMOVED lines=23> */
.L_x_8434:
[----:B------:R-:W-:Y:S05]  /*139e0*/  BSYNC B0 ;  /* 0x0000000000007941 */ /* 0x000fea0003800000 */
.L_x_8433:
[----:B------:R-:W-:Y:S01]  /*139f0*/  NOP ;  /* 0x0000000000007918 */ /* 0x000fe20000000000 */
[----:B------:R-:W-:-:S13]  /*13a00*/  PLOP3.LUT P0, PT, PT, PT, PT, 0x80, 0x0 ;  /* 0x000000000000781c */ /* 0x000fda0003f0f070 */
.L_x_8435:
        /* <DEDUP_REMOVED lines=18> */
.L_x_8523:
[----:B------:R-:W-:Y:S05]  /*13b30*/  BSYNC B0 ;  /* 0x0000000000007941 */ /* 0x000fea0003800000 */
.L_x_8436:
[----:B------:R-:W-:-:S05]  /*13b40*/  IMAD.U32 R2, RZ, RZ, UR36 ;  /* 0x00000024ff027e24 */ /* 0x000fca000f8e00ff */
[----:B------:R-:W-:-:S13]  /*13b50*/  ISETP.NE.AND P0, PT, R2, 0x3, PT ;  /* 0x000000030200780c */ /* 0x000fda0003f05270 */
[----:B------:R-:W-:Y:S05]  /*13b60*/  @!P0 BRA `(.L_x_8438) ;  /* 0x0000000000048947 */ /* 0x000fea0003800000 */
[----:B------:R-:W-:Y:S01]  /*13b70*/  BPT.TRAP 0x1 ;  /* 0x000000040000795c */ /* 0x000fe20000300000 */
.L_x_8438:
[----:B0-----:R-:W-:Y:S01]  /*13b80*/  SHF.L.U32 R0, R26, 0x1f, RZ ;  /* 0x0000001f1a007819 */ /* 0x001fe200000006ff */
[----:B------:R-:W-:Y:S03]  /*13b90*/  BSSY B0, `(.L_x_8439) ;  /* 0x0000003000007945 */ /* 0x000fe60003800000 */
[----:B------:R-:W0:Y:S02]  /*13ba0*/  SYNCS.PHASECHK.TRANS64.TRYWAIT P0, [R27+URZ+0x38860], R0 ;  /* 0x038860001b0075a7 */ /* 0x000e24000800017f */
[----:B0-----:R-:W-:Y:S05]  /*13bb0*/  @!P0 BRA `(.L_x_8440) ;  /* 0x0000004400088947 */ /* 0x001fea0003800000 */
.L_x_8524:
[----:B------:R-:W-:Y:S05]  /*13bc0*/  BSYNC B0 ;  /* 0x0000000000007941 */ /* 0x000fea0003800000 */
.L_x_8439:
        /* <DEDUP_REMOVED lines=110> */
.L_x_8534:
[C---:B------:R-:W-:Y:S02]  /*142b0*/  LOP3.LUT P6, RZ, R22.reuse, 0x40, RZ, 0xc0, !PT ;  /* 0x0000004016ff7812 */ /* 0x040fe400078cc0ff */
[----:B------:R-:W-:Y:S02]  /*142c0*/  LOP3.LUT R22, R22, 0xfffffeff, RZ, 0xc0, !PT ;  /* 0xfffffeff16167812 */ /* 0x000fe400078ec0ff */
[C---:B------:R-:W-:Y:S02]  /*142d0*/  ISETP.LT.OR P6, PT, R30.reuse, 0x31, P6 ;  /* 0x000000311e00780c */ /* 0x040fe400037c1670 */
[----:B------:R-:W-:-:S11]  /*142e0*/  ISETP.LT.OR P5, PT, R30, 0x31, !P5 ;  /* 0x000000311e00780c */ /* 0x000fd60006fa1670 */
[----:B------:R-:W-:Y:S02]  /*142f0*/  @P6 LOP3.LUT R22, R22, 0x100, RZ, 0xfc, !PT ;  /* 0x0000010016166812 */ /* 0x000fe400078efcff */
[----:B------:R-:W-:Y:S02]  /*14300*/  ISETP.LT.OR P6, PT, R30, 0x31, !P4 ;  /* 0x000000311e00780c */ /* 0x000fe400067c1670 */
[----:B------:R-:W-:Y:S02]  /*14310*/  LOP3.LUT R22, R22, 0xffbfffff, RZ, 0xc0, !PT ;  /* 0xffbfffff16167812 */ /* 0x000fe400078ec0ff */
[----:B------:R-:W-:Y:S02]  /*14320*/  ISETP.LT.OR P4, PT, R30, 0x31, !P2 ;  /* 0x000000311e00780c */ /* 0x000fe40005781670 */
        /* <DEDUP_REMOVED lines=26> */
.L_x_8442:
        /* <DEDUP_REMOVED lines=11> */
.L_x_8443:
[----:B------:R-:W2:Y:S01]  /*14580*/  LDL R3, [R1+0xc] ;  /* 0x00000c0001037983 */ /* 0x000ea20000100800 */
[----:B------:R1:W-:Y:S01]  /*14590*/  SYNCS.ARRIVE.TRANS64.A1T0 RZ, [R27+URZ+0x38850], RZ ;  /* 0x038850ff1bff79a7 */ /* 0x0003e2000810003f */
[----:B------:R-:W-:Y:S01]  /*145a0*/  BSSY B0, `(.L_x_8444) ;  /* 0x00000f7000007945 */ /* 0x000fe20003800000 */
[----:B--2---:R-:W-:-:S13]  /*145b0*/  ISETP.GE.AND P0, PT, R3, 0x2, PT ;  /* 0x000000020300780c */ /* 0x004fda0003f06270 */
[----:B-1----:R-:W-:Y:S05]  /*145c0*/  @!P0 BRA `(.L_x_8445) ;  /* 0x0000000c00d08947 */ /* 0x002fea0003800000 */
[----:B------:R-:W2:Y:S01]  /*145d0*/  LDL.LU R2, [R1+0x24] ;  /* 0x0000240001027983 */ /* 0x000ea20000300800 */
[----:B------:R-:W-:Y:S01]  /*145e0*/  LOP3.LUT R30, R31, 0x80, RZ, 0xc0, !PT ;  /* 0x000000801f1e7812 */ /* 0x000fe200078ec0ff */
[----:B------:R-:W-:-:S03]  /*145f0*/  VIADD R7, R3, 0xfffffffe ;  /* 0xfffffffe03077836 */ /* 0x000fc60000000000 */
[----:B------:R-:W-:Y:S02]  /*14600*/  SHF.R.U32.HI R30, RZ, 0x3, R30 ;  /* 0x00000003ff1e7819 */ /* 0x000fe4000001161e */
[----:B--2---:R-:W-:-:S04]  /*14610*/  LOP3.LUT R2, R2, 0x40, RZ, 0xc0, !PT ;  /* 0x0000004002027812 */ /* 0x004fc800078ec0ff */
[----:B------:R-:W-:-:S07]  /*14620*/  SHF.R.U32.HI R31, RZ, 0x2, R2 ;  /* 0x00000002ff1f7819 */ /* 0x000fce0000011602 */
.L_x_8458:
        /* <DEDUP_REMOVED lines=44> */
.L_x_8446:
[----:B------:R-:W-:Y:S01]  /*148f0*/  IMAD R6, R24, 0x8, R23 ;  /* 0x0000000818067824 */ /* 0x000fe200078e0217 */
[----:B------:R-:W-:Y:S01]  /*14900*/  SHF.L.U32 R17, R26, 0x1f, RZ ;  /* 0x0000001f1a117819 */ /* 0x000fe200000006ff */
[----:B------:R-:W-:Y:S01]  /*14910*/  BSSY B1, `(.L_x_8447) ;  /* 0x0000004000017945 */ /* 0x000fe20003800000 */
[----:B------:R-:W-:Y:S02]  /*14920*/  SHF.R.S32.HI R9, RZ, 0x1f, R5 ;  /* 0x0000001fff097819 */ /* 0x000fe40000011405 */
[----:B------:R-:W0:Y:S02]  /*14930*/  SYNCS.PHASECHK.TRANS64.TRYWAIT P0, [R6+URZ+0x38840], R17 ;  /* 0x03884011060075a7 */ /* 0x000e24000800017f */
[----:B0-----:R-:W-:Y:S05]  /*14940*/  @!P0 BRA `(.L_x_8448) ;  /* 0x0000003c00e08947 */ /* 0x001fea0003800000 */
.L_x_8535:
[----:B------:R-:W-:Y:S05]  /*14950*/  BSYNC B1 ;  /* 0x0000000000017941 */ /* 0x000fea0003800000 */
.L_x_8447:
        /* <DEDUP_REMOVED lines=42> */
.L_x_8545:
        /* <DEDUP_REMOVED lines=8> */
.L_x_8450:
        /* <DEDUP_REMOVED lines=11> */
.L_x_8451:
[----:B------:R2:W-:Y:S01]  /*14d30*/  SYNCS.ARRIVE.TRANS64.A1T0 RZ, [R6+URZ+0x38830], RZ ;  /* 0x038830ff06ff79a7 */ /* 0x0005e2000810003f */
[----:B------:R-:W-:Y:S05]  /*14d40*/  @!P2 BRA `(.L_x_8452) ;  /* 0x000000000004a947 */ /* 0x000fea0003800000 */
[----:B------:R-:W-:Y:S01]  /*14d50*/  BPT.TRAP 0x1 ;  /* 0x000000040000795c */ /* 0x000fe20000300000 */
.L_x_8452:
[----:B------:R-:W3:Y:S01]  /*14d60*/  SYNCS.PHASECHK.TRANS64.TRYWAIT P0, [R6+URZ+0x38860], R17 ;  /* 0x03886011060075a7 */ /* 0x000ee2000800017f */
[----:B------:R-:W-:Y:S04]  /*14d70*/  BSSY B1, `(.L_x_8453) ;  /* 0x0000002000017945 */ /* 0x000fe80003800000 */
[----:B---3--:R-:W-:Y:S05]  /*14d80*/  @!P0 BRA `(.L_x_8454) ;  /* 0x0000004000008947 */ /* 0x008fea0003800000 */
.L_x_8546:
[----:B------:R-:W-:Y:S05]  /*14d90*/  BSYNC B1 ;  /* 0x0000000000017941 */ /* 0x000fea0003800000 */
.L_x_8453:
        /* <DEDUP_REMOVED lines=81> */
.L_x_8556:
        /* <DEDUP_REMOVED lines=25> */
.L_x_8456:
        /* <DEDUP_REMOVED lines=11> */
.L_x_8457:
[----:B------:R3:W-:Y:S01]  /*154f0*/  SYNCS.ARRIVE.TRANS64.A1T0 RZ, [R6+URZ+0x38850], RZ ;  /* 0x038850ff06ff79a7 */ /* 0x0007e2000810003f */
[----:B------:R-:W-:Y:S05]  /*15500*/  @P3 BRA `(.L_x_8458) ;  /* 0xfffffff000483947 */ /* 0x000fea000383ffff */
.L_x_8445:
[----:B------:R-:W-:Y:S05]  /*15510*/  BSYNC B0 ;  /* 0x0000000000007941 */ /* 0x000fea0003800000 */
.L_x_8444:
        /* <DEDUP_REMOVED lines=21> */
.L_x_8460:
[----:B------:R-:W-:Y:S05]  /*15670*/  BSYNC B0 ;  /* 0x0000000000007941 */ /* 0x000fea0003800000 */
.L_x_8459:
[----:B------:R-:W-:-:S07]  /*15680*/  SEL R24, R24, RZ, P0 ;  /* 0x000000ff18187207 */ /* 0x000fce0000000000 */
.L_x_8413:
[----:B------:R-:W-:Y:S05]  /*15690*/  BSYNC B7 ;  /* 0x0000000000077941 */ /* 0x000fea0003800000 */
.L_x_8411:
        /* <DEDUP_REMOVED lines=11> */
.L_x_8461:
        /* <DEDUP_REMOVED lines=36> */
.L_x_8566:
[----:B------:R-:W-:Y:S02]  /*15990*/  ULDC UR4, c[0x0][0xd38] ;  /* 0x00034e0000047ab9 */ /* 0x000fe40000000800 */
[----:B------:R-:W-:-:S04]  /*159a0*/  IMAD.U32 R4, RZ, RZ, UR4 ;  /* 0x00000004ff047e24 */ /* 0x000fc8000f8e00ff */
[----:B--2---:R-:W-:-:S04]  /*159b0*/  IMAD R14, R14, R4, RZ ;  /* 0x000000040e0e7224 */ /* 0x004fc800078e02ff */
[----:B------:R-:W-:-:S05]  /*159c0*/  IMAD.IADD R5, R5, 0x1, R14 ;  /* 0x0000000105057824 */ /* 0x000fca00078e020e */
[----:B------:R-:W-:-:S13]  /*159d0*/  ISETP.GT.AND P6, PT, R5, R0, PT ;  /* 0x000000000500720c */ /* 0x000fda0003fc4270 */
[----:B------:R-:W-:Y:S05]  /*159e0*/  @P6 BRA `(.L_x_8464) ;  /* 0x00000000009c6947 */ /* 0x000fea0003800000 */
.L_x_8469:
        /* <DEDUP_REMOVED lines=14> */
.L_x_8467:
[----:B------:R-:W-:Y:S05]  /*15ad0*/  BSYNC B0 ;  /* 0x0000000000007941 */ /* 0x000fea0003800000 */
.L_x_8466:
        /* <DEDUP_REMOVED lines=18> */
.L_x_8574:
[----:B------:R-:W-:Y:S02]  /*15c00*/  ULDC UR4, c[0x0][0xd38] ;  /* 0x00034e0000047ab9 */ /* 0x000fe40000000800 */
[----:B------:R-:W-:-:S04]  /*15c10*/  IMAD.U32 R4, RZ, RZ, UR4 ;  /* 0x00000004ff047e24 */ /* 0x000fc8000f8e00ff */
[----:B--2---:R-:W-:-:S04]  /*15c20*/  IMAD R14, R14, R4, RZ ;  /* 0x000000040e0e7224 */ /* 0x004fc800078e02ff */
[----:B------:R-:W-:-:S05]  /*15c30*/  IMAD.IADD R5, R14, 0x1, R5 ;  /* 0x000000010e057824 */ /* 0x000fca00078e0205 */
[----:B------:R-:W-:-:S13]  /*15c40*/  ISETP.GT.AND P6, PT, R5, R0, PT ;  /* 0x000000000500720c */ /* 0x000fda0003fc4270 */
[----:B------:R-:W-:Y:S05]  /*15c50*/  @!P6 BRA `(.L_x_8469) ;  /* 0xfffffffc0064e947 */ /* 0x000fea000383ffff */
.L_x_8464:
        /* <DEDUP_REMOVED lines=8> */
.L_x_8578:
[----:B------:R-:W-:Y:S01]  /*15ce0*/  ISETP.NE.AND P0, PT, R3, RZ, PT ;  /* 0x000000ff0300720c */ /* 0x000fe20003f05270 */
[----:B------:R-:W-:-:S12]  /*15cf0*/  IMAD.MOV.U32 R14, RZ, RZ, RZ ;  /* 0x000000ffff0e7224 */ /* 0x000fd800078e00ff */
[----:B------:R-:W-:Y:S05]  /*15d00*/  @!P0 BRA `(.L_x_8471) ;  /* 0x0000000000108947 */ /* 0x000fea0003800000 */
[----:B------:R-:W-:Y:S01]  /*15d10*/  UMOV UR4, 0xffffffff ;  /* 0xffffffff00047882 */ /* 0x000fe20000000000 */
[----:B------:R-:W-:Y:S02]  /*15d20*/  VIADD R12, R6, 0xffffffff ;  /* 0xffffffff060c7836 */ /* 0x000fe40000000000 */
[----:B------:R-:W-:Y:S05]  /*15d30*/  BRA.DIV UR4, `(.L_x_8472) ;  /* 0x00000042042c7947 */ /* 0x000fea000b800000 */
[----:B------:R4:W0:Y:S02]  /*15d40*/  SHFL.IDX PT, R14, R2, R12, 0x1f ;  /* 0x00001f0c020e7589 */ /* 0x00082400000e0000 */
.L_x_8471:
        /* <DEDUP_REMOVED lines=66> */
.L_x_8465:
[----:B------:R-:W-:Y:S01]  /*16170*/  UMOV UR4, URZ ;  /* 0x0000003f00047c82 */ /* 0x000fe20008000000 */
[----:B------:R-:W-:Y:S01]  /*16180*/  UMOV UR5, URZ ;  /* 0x0000003f00057c82 */ /* 0x000fe20008000000 */
[----:B------:R-:W-:Y:S01]  /*16190*/  ULDC UR6, c[0x0][0xd3c] ;  /* 0x00034f0000067ab9 */ /* 0x000fe20000000800 */
[----:B------:R-:W-:Y:S02]  /*161a0*/  IMAD.MOV.U32 R16, RZ, RZ, R0 ;  /* 0x000000ffff107224 */ /* 0x000fe400078e0000 */
[----:B------:R-:W-:Y:S02]  /*161b0*/  IMAD.U32 R17, RZ, RZ, UR4 ;  /* 0x00000004ff117e24 */ /* 0x000fe4000f8e00ff */
[----:B------:R-:W-:Y:S02]  /*161c0*/  IMAD.U32 R18, RZ, RZ, UR5 ;  /* 0x00000005ff127e24 */ /* 0x000fe4000f8e00ff */
[----:B------:R-:W-:-:S07]  /*161d0*/  IMAD.U32 R19, RZ, RZ, UR6 ;  /* 0x00000006ff137e24 */ /* 0x000fce000f8e00ff */
.L_x_8473:
        /* <DEDUP_REMOVED lines=10> */
.L_x_8462:
[----:B------:R-:W-:Y:S02]  /*16280*/  ULDC UR4, c[0x0][0xd3c] ;  /* 0x00034f0000047ab9 */ /* 0x000fe40000000800 */
[----:B0-----:R-:W-:-:S13]  /*16290*/  ISETP.GE.AND P0, PT, R19, UR4, PT ;  /* 0x0000000413007c0c */ /* 0x001fda000bf06270 */
[----:B------:R-:W-:Y:S05]  /*162a0*/  @!P0 BRA `(.L_x_8474) ;  /* 0xffffffa800588947 */ /* 0x000fea000383ffff */
[----:B------:R-:W-:Y:S05]  /*162b0*/  BSYNC B8 ;  /* 0x0000000000087941 */ /* 0x000fea0003800000 */
.L_x_8407:
        /* <DEDUP_REMOVED lines=12> */
.L_x_8581:
[----:B------:R-:W-:Y:S05]  /*16380*/  BSYNC B0 ;  /* 0x0000000000007941 */ /* 0x000fea0003800000 */
.L_x_8475:
[----:B------:R-:W-:-:S03]  /*16390*/  UMOV UR4, 0xffffffff ;  /* 0xffffffff00047882 */ /* 0x000fc60000000000 */
[----:B------:R-:W-:Y:S05]  /*163a0*/  BRA.DIV UR4, `(.L_x_8477) ;  /* 0x0000003a04c87947 */ /* 0x000fea000b800000 */
[----:B------:R-:W0:Y:S02]  /*163b0*/  S2R R0, SR_TID.X ;  /* 0x0000000000007919 */ /* 0x000e240000002100 */
[----:B0-----:R-:W-:-:S04]  /*163c0*/  SHF.R.U32.HI R0, RZ, 0x5, R0 ;  /* 0x00000005ff007819 */ /* 0x001fc80000011600 */
[----:B------:R-:W-:-:S05]  /*163d0*/  LOP3.LUT R0, R0, 0x3, RZ, 0xc0, !PT ;  /* 0x0000000300007812 */ /* 0x000fca00078ec0ff */
[----:B------:R0:W0:Y:S02]  /*163e0*/  SHFL.IDX PT, R14, R0, RZ, 0x1f ;  /* 0x00001fff000e7589 */ /* 0x00002400000e0000 */
.L_x_8584:
[----:B0-----:R-:W-:Y:S01]  /*163f0*/  ISETP.NE.AND P0, PT, R14, RZ, PT ;  /* 0x000000ff0e00720c */ /* 0x001fe20003f05270 */
[----:B------:R-:W-:-:S12]  /*16400*/  BSSY B0, `(.L_x_8478) ;  /* 0x0000024000007945 */ /* 0x000fd80003800000 */
[----:B------:R-:W-:Y:S05]  /*16410*/  @P0 BRA `(.L_x_8479) ;  /* 0x0000000000880947 */ /* 0x000fea0003800000 */
[----:B------:R-:W-:-:S03]  /*16420*/  UMOV UR4, 0xffffffff ;  /* 0xffffffff00047882 */ /* 0x000fc60000000000 */
[----:B------:R-:W-:Y:S05]  /*16430*/  BRA.DIV UR4, `(.L_x_8480) ;  /* 0x0000003a04d87947 */ /* 0x000fea000b800000 */
[----:B------:R-:W-:-:S13]  /*16440*/  ELECT P6, URZ, PT ;  /* 0x00000000003f782f */ /* 0x000fda00038c0000 */
.L_x_8587:
[----:B------:R-:W-:Y:S05]  /*16450*/  @!P6 BRA `(.L_x_8479) ;  /* 0x000000000078e947 */ /* 0x000fea0003800000 */
[----:B------:R-:W-:-:S06]  /*16460*/  ULOP3.LUT UR4, UR42, 0x2, URZ, 0xfc, !UPT ;  /* 0x000000022a047892 */ /* 0x000fcc000f8efc3f */
[----:B------:R-:W-:-:S05]  /*16470*/  IMAD.U32 R0, RZ, RZ, UR4 ;  /* 0x00000004ff007e24 */ /* 0x000fca000f8e00ff */
[----:B------:R-:W-:-:S13]  /*16480*/  ISETP.NE.AND P0, PT, R0, 0x3, PT ;  /* 0x000000030000780c */ /* 0x000fda0003f05270 */
[----:B------:R-:W-:Y:S05]  /*16490*/  @!P0 BRA `(.L_x_8481) ;  /* 0x0000000000048947 */ /* 0x000fea0003800000 */
[----:B------:R-:W-:Y:S01]  /*164a0*/  BPT.TRAP 0x1 ;  /* 0x000000040000795c */ /* 0x000fe20000300000 */
.L_x_8481:
[----:B------:R-:W-:Y:S01]  /*164b0*/  IMAD R5, R24, 0x8, R7 ;  /* 0x0000000818057824 */ /* 0x000fe200078e0207 */
[----:B------:R-:W-:Y:S01]  /*164c0*/  SHF.L.U32 R0, R26, 0x1f, RZ ;  /* 0x0000001f1a007819 */ /* 0x000fe200000006ff */
[----:B------:R-:W-:-:S03]  /*164d0*/  VIADD R24, R24, 0x1 ;  /* 0x0000000118187836 */ /* 0x000fc60000000000 */
[----:B------:R-:W0:Y:S02]  /*164e0*/  SYNCS.PHASECHK.TRANS64.TRYWAIT P1, [R5+URZ+0x38840], R0 ;  /* 0x03884000050075a7 */ /* 0x000e24000802017f */
[----:B------:R-:W-:-:S04]  /*164f0*/  ISETP.NE.AND P2, PT, R24, 0x2, PT ;  /* 0x000000021800780c */ /* 0x000fc80003f45270 */
[----:B------:R-:W-:Y:S01]  /*16500*/  SEL R3, RZ, 0x1, P2 ;  /* 0x00000001ff037807 */ /* 0x000fe20001000000 */
[----:B0-----:R-:W-:Y:S08]  /*16510*/  @!P1 BRA `(.L_x_8482) ;  /* 0x0000003800c09947 */ /* 0x001ff00003800000 */
.L_x_8588:
[----:B------:R-:W-:Y:S02]  /*16520*/  SEL R24, R24, RZ, P2 ;  /* 0x000000ff18187207 */ /* 0x000fe40001000000 */
[----:B------:R-:W-:Y:S01]  /*16530*/  LOP3.LUT R2, R26, R3, RZ, 0x3c, !PT ;  /* 0x000000031a027212 */ /* 0x000fe200078e3cff */
[----:B------:R-:W-:Y:S06]  /*16540*/  @!P0 BRA `(.L_x_8483) ;  /* 0x0000000000048947 */ /* 0x000fec0003800000 */
[----:B------:R-:W-:Y:S01]  /*16550*/  BPT.TRAP 0x1 ;  /* 0x000000040000795c */ /* 0x000fe20000300000 */
.L_x_8483:
[----:B------:R-:W-:Y:S01]  /*16560*/  IMAD R3, R24, 0x8, R7 ;  /* 0x0000000818037824 */ /* 0x000fe200078e0207 */
[----:B------:R-:W-:-:S04]  /*16570*/  SHF.L.U32 R2, R2, 0x1f, RZ ;  /* 0x0000001f02027819 */ /* 0x000fc800000006ff */
[----:B------:R-:W0:Y:S02]  /*16580*/  SYNCS.PHASECHK.TRANS64.TRYWAIT P1, [R3+URZ+0x38840], R2 ;  /* 0x03884002030075a7 */ /* 0x000e24000802017f */
[----:B0-----:R-:W-:Y:S05]  /*16590*/  @!P1 BRA `(.L_x_8484) ;  /* 0x0000003800b49947 */ /* 0x001fea0003800000 */
.L_x_8589:
[----:B------:R-:W-:Y:S05]  /*165a0*/  @!P0 BRA `(.L_x_8485) ;  /* 0x0000000000048947 */ /* 0x000fea0003800000 */
[----:B------:R-:W-:Y:S01]  /*165b0*/  BPT.TRAP 0x1 ;  /* 0x000000040000795c */ /* 0x000fe20000300000 */
.L_x_8485:
[----:B------:R-:W0:Y:S02]  /*165c0*/  SYNCS.PHASECHK.TRANS64.TRYWAIT P1, [R5+URZ+0x38860], R0 ;  /* 0x03886000050075a7 */ /* 0x000e24000802017f */
[----:B0-----:R-:W-:Y:S05]  /*165d0*/  @!P1 BRA `(.L_x_8486) ;  /* 0x0000003800b89947 */ /* 0x001fea0003800000 */
.L_x_8590:
[----:B------:R-:W-:Y:S05]  /*165e0*/  @!P0 BRA `(.L_x_8487) ;  /* 0x0000000000048947 */ /* 0x000fea0003800000 */
[----:B------:R-:W-:Y:S01]  /*165f0*/  BPT.TRAP 0x1 ;  /* 0x000000040000795c */ /* 0x000fe20000300000 */
.L_x_8487:
[----:B------:R0:W0:Y:S02]  /*16600*/  SYNCS.PHASECHK.TRANS64.TRYWAIT P0, [R3+URZ+0x38860], R2 ;  /* 0x03886002030075a7 */ /* 0x000024000800017f */
[----:B0-----:R-:W-:Y:S05]  /*16610*/  @!P0 NANOSLEEP.SYNCS 0x989680 ;  /* 0x009896800000895d */ /* 0x001fea0003900000 */
[----:B------:R-:W0:Y:S02]  /*16620*/  @!P0 SYNCS.PHASECHK.TRANS64 P0, [R3+URZ+0x38860], R2 ;  /* 0x03886002030085a7 */ /* 0x000e24000800007f */
[----:B0-----:R-:W-:Y:S05]  /*16630*/  @!P0 BRA `(.L_x_8487) ;  /* 0xfffffffc00f08947 */ /* 0x001fea000383ffff */
.L_x_8479:
[----:B------:R-:W-:Y:S05]  /*16640*/  BSYNC B0 ;  /* 0x0000000000007941 */ /* 0x000fea0003800000 */
.L_x_8478:
[----:B------:R-:W-:Y:S05]  /*16650*/  EXIT ;  /* 0x000000000000794d */ /* 0x000fea0003800000 */
.L_x_8349:
[----:B0-----:R0:W1:Y:S02]  /*16660*/  SYNCS.PHASECHK.TRANS64.TRYWAIT P1, [R17+URZ+0x38800], R4 ;  /* 0x03880004110075a7 */ /* 0x001064000802017f */
[----:B-1----:R-:W-:Y:S05]  /*16670*/  @!P1 NANOSLEEP.SYNCS 0x989680 ;  /* 0x009896800000995d */ /* 0x002fea0003900000 */
[----:B------:R-:W1:Y:S02]  /*16680*/  @!P1 SYNCS.PHASECHK.TRANS64 P1, [R17+URZ+0x38800], R4 ;  /* 0x03880004110095a7 */ /* 0x000e64000802007f */
[----:B-1----:R-:W-:Y:S05]  /*16690*/  @!P1 BRA `(.L_x_8349) ;  /* 0xfffffffc00f09947 */ /* 0x002fea000383ffff */
[----:B------:R-:W-:Y:S05]  /*166a0*/  BRA `(.L_x_8488) ;  /* 0xfffffed000ac7947 */ /* 0x000fea000383ffff */
.L_x_8353:
[----:B--2---:R2:W3:Y:S02]  /*166b0*/  SYNCS.PHASECHK.TRANS64.TRYWAIT P1, [R9+URZ+0x38830], R6 ;  /* 0x03883006090075a7 */ /* 0x0044e4000802017f */
[----:B---3--:R-:W-:Y:S05]  /*166c0*/  @!P1 NANOSLEEP.SYNCS 0x989680 ;  /* 0x009896800000995d */ /* 0x008fea0003900000 */
[----:B------:R-:W3:Y:S02]  /*166d0*/  @!P1 SYNCS.PHASECHK.TRANS64 P1, [R9+URZ+0x38830], R6 ;  /* 0x03883006090095a7 */ /* 0x000ee4000802007f */
[----:B---3--:R-:W-:Y:S05]  /*166e0*/  @!P1 BRA `(.L_x_8353) ;  /* 0xfffffffc00f09947 */ /* 0x008fea000383ffff */
[----:B------:R-:W-:Y:S05]  /*166f0*/  BRA `(.L_x_8352) ;  /* 0xfffffed000cc7947 */ /* 0x000fea000383ffff */
.L_x_8354:
[----:B---3--:R3:W4:Y:S02]  /*16700*/  SYNCS.PHASECHK.TRANS64.TRYWAIT P1, [R17+URZ+0x38810], R4 ;  /* 0x03881004110075a7 */ /* 0x008724000802017f */
[----:B----4-:R-:W-:Y:S05]  /*16710*/  @!P1 NANOSLEEP.SYNCS 0x989680 ;  /* 0x009896800000995d */ /* 0x010fea0003900000 */
[----:B------:R-:W4:Y:S02]  /*16720*/  @!P1 SYNCS.PHASECHK.TRANS64 P1, [R17+URZ+0x38810], R4 ;  /* 0x03881004110095a7 */ /* 0x000f24000802007f */
[----:B----4-:R-:W-:Y:S05]  /*16730*/  @!P1 BRA `(.L_x_8354) ;  /* 0xfffffffc00f09947 */ /* 0x010fea000383ffff */
[----:B------:R-:W-:Y:S05]  /*16740*/  BRA `(.L_x_8489) ;  /* 0xfffffed400587947 */ /* 0x000fea000383ffff */
.L_x_8358:
[----:B0-----:R0:W3:Y:S02]  /*16750*/  SYNCS.PHASECHK.TRANS64.TRYWAIT P1, [R9+URZ+0x38850], R6 ;  /* 0x03885006090075a7 */ /* 0x0010e4000802017f */
[----:B---3--:R-:W-:Y:S05]  /*16760*/  @!P1 NANOSLEEP.SYNCS 0x989680 ;  /* 0x009896800000995d */ /* 0x008fea0003900000 */
[----:B------:R-:W3:Y:S02]  /*16770*/  @!P1 SYNCS.PHASECHK.TRANS64 P1, [R9+URZ+0x38850], R6 ;  /* 0x03885006090095a7 */ /* 0x000ee4000802007f */
[----:B---3--:R-:W-:Y:S05]  /*16780*/  @!P1 BRA `(.L_x_8358) ;  /* 0xfffffffc00f09947 */ /* 0x008fea000383ffff */
[----:B------:R-:W-:Y:S05]  /*16790*/  BRA `(.L_x_8357) ;  /* 0xfffffed400887947 */ /* 0x000fea000383ffff */
.L_x_8365:
[----:B-1----:R1:W2:Y:S02]  /*167a0*/  SYNCS.PHASECHK.TRANS64.TRYWAIT P1, [R9+URZ+0x38830], R8 ;  /* 0x03883008090075a7 */ /* 0x0022a4000802017f */
[----:B--2---:R-:W-:Y:S05]  /*167b0*/  @!P1 NANOSLEEP.SYNCS 0x989680 ;  /* 0x009896800000995d */ /* 0x004fea0003900000 */
[----:B------:R-:W2:Y:S02]  /*167c0*/  @!P1 SYNCS.PHASECHK.TRANS64 P1, [R9+URZ+0x38830], R8 ;  /* 0x03883008090095a7 */ /* 0x000ea4000802007f */
[----:B--2---:R-:W-:Y:S05]  /*167d0*/  @!P1 BRA `(.L_x_8365) ;  /* 0xfffffffc00f09947 */ /* 0x004fea000383ffff */
[----:B------:R-:W-:Y:S05]  /*167e0*/  BRA `(.L_x_8364) ;  /* 0xfffffefc008c7947 */ /* 0x000fea000383ffff */
.L_x_8369:
[----:B---3--:R3:W4:Y:S02]  /*167f0*/  SYNCS.PHASECHK.TRANS64.TRYWAIT P1, [R9+URZ+0x38850], R8 ;  /* 0x03885008090075a7 */ /* 0x008724000802017f */
[----:B----4-:R-:W-:Y:S05]  /*16800*/  @!P1 NANOSLEEP.SYNCS 0x989680 ;  /* 0x009896800000995d */ /* 0x010fea0003900000 */
[----:B------:R-:W4:Y:S02]  /*16810*/  @!P1 SYNCS.PHASECHK.TRANS64 P1, [R9+URZ+0x38850], R8 ;  /* 0x03885008090095a7 */ /* 0x000f24000802007f */
[----:B----4-:R-:W-:Y:S05]  /*16820*/  @!P1 BRA `(.L_x_8369) ;  /* 0xfffffffc00f09947 */ /* 0x010fea000383ffff */
[----:B------:R-:W-:Y:S05]  /*16830*/  BRA `(.L_x_8368) ;  /* 0xfffffefc00ec7947 */ /* 0x000fea000383ffff */
.L_x_8377:
[----:B-1----:R1:W2:Y:S02]  /*16840*/  SYNCS.PHASECHK.TRANS64.TRYWAIT P1, [R9+URZ+0x38830], R8 ;  /* 0x03883008090075a7 */ /* 0x0022a4000802017f */
[----:B--2---:R-:W-:Y:S05]  /*16850*/  @!P1 NANOSLEEP.SYNCS 0x989680 ;  /* 0x009896800000995d */ /* 0x004fea0003900000 */
[----:B------:R-:W2:Y:S02]  /*16860*/  @!P1 SYNCS.PHASECHK.TRANS64 P1, [R9+URZ+0x38830], R8 ;  /* 0x03883008090095a7 */ /* 0x000ea4000802007f */
[----:B--2---:R-:W-:Y:S05]  /*16870*/  @!P1 BRA `(.L_x_8377) ;  /* 0xfffffffc00f09947 */ /* 0x004fea000383ffff */
[----:B------:R-:W-:Y:S05]  /*16880*/  BRA `(.L_x_8376) ;  /* 0xffffff3000087947 */ /* 0x000fea000383ffff */
.L_x_8381:
[----:B---3--:R3:W4:Y:S02]  /*16890*/  SYNCS.PHASECHK.TRANS64.TRYWAIT P1, [R9+URZ+0x38850], R8 ;  /* 0x03885008090075a7 */ /* 0x008724000802017f */
[----:B----4-:R-:W-:Y:S05]  /*168a0*/  @!P1 NANOSLEEP.SYNCS 0x989680 ;  /* 0x009896800000995d */ /* 0x010fea0003900000 */
[----:B------:R-:W4:Y:S02]  /*168b0*/  @!P1 SYNCS.PHASECHK.TRANS64 P1, [R9+URZ+0x38850], R8 ;  /* 0x03885008090095a7 */ /* 0x000f24000802007f */
[----:B----4-:R-:W-:Y:S05]  /*168c0*/  @!P1 BRA `(.L_x_8381) ;  /* 0xfffffffc00f09947 */ /* 0x010fea000383ffff */
[----:B------:R-:W-:Y:S05]  /*168d0*/  BRA `(.L_x_8380) ;  /* 0xffffff3000687947 */ /* 0x000fea000383ffff */
.L_x_8419:
        /* <DEDUP_REMOVED lines=10> */
.L_x_8491:
[----:B------:R-:W-:Y:S05]  /*16980*/  BSYNC B0 ;  /* 0x0000000000007941 */ /* 0x000fea0003800000 */
.L_x_8490:
[----:B------:R-:W-:Y:S05]  /*16990*/  BRA `(.L_x_8492) ;  /* 0xffffffb0001c7947 */ /* 0x000fea000383ffff */
.L_x_8422:
[----:B0-----:R0:W1:Y:S02]  /*169a0*/  SYNCS.PHASECHK.TRANS64.TRYWAIT P0, [R27+URZ+0x38840], R0 ;  /* 0x038840001b0075a7 */ /* 0x001064000800017f */
[----:B-1----:R-:W-:Y:S05]  /*169b0*/  @!P0 NANOSLEEP.SYNCS 0x989680 ;  /* 0x009896800000895d */ /* 0x002fea0003900000 */
[----:B------:R-:W1:Y:S02]  /*169c0*/  @!P0 SYNCS.PHASECHK.TRANS64 P0, [R27+URZ+0x38840], R0 ;  /* 0x038840001b0085a7 */ /* 0x000e64000800007f */
[----:B-1----:R-:W-:Y:S05]  /*169d0*/  @!P0 BRA `(.L_x_8422) ;  /* 0xfffffffc00f08947 */ /* 0x002fea000383ffff */
[----:B------:R-:W-:Y:S05]  /*169e0*/  BRA `(.L_x_8493) ;  /* 0xffffffb000fc7947 */ /* 0x000fea000383ffff */
.L_x_8423:
        /* <DEDUP_REMOVED lines=8> */
.L_x_8495:
[----:B------:R-:W-:Y:S05]  /*16a70*/  BSYNC B0 ;  /* 0x0000000000007941 */ /* 0x000fea0003800000 */
.L_x_8494:
        /* <DEDUP_REMOVED lines=9> */
.L_x_8496:
[----:B------:R-:W-:Y:S02]  /*16b10*/  IMAD.MOV.U32 R13, RZ, RZ, R4 ;  /* 0x000000ffff0d7224 */ /* 0x000fe400078e0004 */
[----:B------:R-:W-:Y:S02]  /*16b20*/  IMAD.MOV.U32 R12, RZ, RZ, 0x1 ;  /* 0x00000001ff0c7424 */ /* 0x000fe400078e00ff */
[----:B------:R-:W-:-:S07]  /*16b30*/  IMAD.MOV.U32 R3, RZ, RZ, R14 ;  /* 0x000000ffff037224 */ /* 0x000fce00078e000e */
[----:B------:R-:W-:Y:S05]  /*16b40*/  WARPSYNC.COLLECTIVE R15, `(.L_x_8497) ;  /* 0x000000000f087348 */ /* 0x000fea0003c00000 */
[----:B------:R0:W1:Y:S02]  /*16b50*/  SHFL.IDX P6, R14, R13, R12, R11 ;  /* 0x0000000c0d0e7389 */ /* 0x00006400000c000b */
[----:B01----:R-:W-:Y:S01]  /*16b60*/  ENDCOLLECTIVE ;  /* 0x000000000000791b */ /* 0x003fe20003800000 */
.L_x_8497:
        /* <DEDUP_REMOVED lines=15> */
.L_x_8498:
[----:B------:R-:W-:Y:S02]  /*16c60*/  @P0 IMAD R6, R5, 0x2, R23 ;  /* 0x0000000205060824 */ /* 0x000fe400078e0217 */
[----:B------:R-:W-:Y:S02]  /*16c70*/  IMAD.MOV.U32 R13, RZ, RZ, R4 ;  /* 0x000000ffff0d7224 */ /* 0x000fe400078e0004 */
[----:B------:R-:W-:Y:S02]  /*16c80*/  IMAD.MOV.U32 R12, RZ, RZ, 0x2 ;  /* 0x00000002ff0c7424 */ /* 0x000fe400078e00ff */
[----:B------:R-:W-:-:S07]  /*16c90*/  IMAD.MOV.U32 R3, RZ, RZ, R14 ;  /* 0x000000ffff037224 */ /* 0x000fce00078e000e */
[----:B------:R-:W-:Y:S05]  /*16ca0*/  WARPSYNC.COLLECTIVE R15, `(.L_x_8499) ;  /* 0x000000000f087348 */ /* 0x000fea0003c00000 */
[----:B------:R0:W1:Y:S02]  /*16cb0*/  SHFL.IDX P6, R14, R13, R12, R11 ;  /* 0x0000000c0d0e7389 */ /* 0x00006400000c000b */
[----:B01----:R-:W-:Y:S01]  /*16cc0*/  ENDCOLLECTIVE ;  /* 0x000000000000791b */ /* 0x003fe20003800000 */
.L_x_8499:
        /* <DEDUP_REMOVED lines=15> */
.L_x_8500:
[----:B------:R-:W-:Y:S02]  /*16dc0*/  @P0 IMAD R6, R5, 0x2, R23 ;  /* 0x0000000205060824 */ /* 0x000fe400078e0217 */
[----:B------:R-:W-:Y:S02]  /*16dd0*/  IMAD.MOV.U32 R13, RZ, RZ, R4 ;  /* 0x000000ffff0d7224 */ /* 0x000fe400078e0004 */
[----:B------:R-:W-:Y:S02]  /*16de0*/  IMAD.MOV.U32 R12, RZ, RZ, 0x3 ;  /* 0x00000003ff0c7424 */ /* 0x000fe400078e00ff */
[----:B------:R-:W-:-:S07]  /*16df0*/  IMAD.MOV.U32 R3, RZ, RZ, R14 ;  /* 0x000000ffff037224 */ /* 0x000fce00078e000e */
[----:B------:R-:W-:Y:S05]  /*16e00*/  WARPSYNC.COLLECTIVE R15, `(.L_x_8501) ;  /* 0x000000000f087348 */ /* 0x000fea0003c00000 */
[----:B------:R0:W1:Y:S02]  /*16e10*/  SHFL.IDX P6, R14, R13, R12, R11 ;  /* 0x0000000c0d0e7389 */ /* 0x00006400000c000b */
[----:B01----:R-:W-:Y:S01]  /*16e20*/  ENDCOLLECTIVE ;  /* 0x000000000000791b */ /* 0x003fe20003800000 */
.L_x_8501:
        /* <DEDUP_REMOVED lines=10> */
.L_x_8502:
[----:B------:R-:W-:Y:S01]  /*16ed0*/  @!PT LDS RZ, [RZ] ;  /* 0x00000000fffff984 */ /* 0x000fe20000000800 */
[----:B------:R-:W-:Y:S01]  /*16ee0*/  @!PT LDS RZ, [RZ] ;  /* 0x00000000fffff984 */ /* 0x000fe20000000800 */
[----:B------:R-:W-:Y:S01]  /*16ef0*/  @!PT LDS RZ, [RZ] ;  /* 0x00000000fffff984 */ /* 0x000fe20000000800 */
[----:B------:R0:W-:Y:S01]  /*16f00*/  @P0 LDGSTS.E.BYPASS.LTC128B.128 [R6+0x23400], desc[UR44][R2.64], !P2 ;  /* 0x2340000002060fae */ /* 0x0001e2000d101d6c */
[----:B------:R-:W-:Y:S01]  /*16f10*/  IMAD.MOV.U32 R0, RZ, RZ, R14 ;  /* 0x000000ffff007224 */ /* 0x000fe200078e000e */
[----:B------:R-:W-:Y:S06]  /*16f20*/  BRA `(.L_x_8503) ;  /* 0xffffffb000b87947 */ /* 0x000fec000383ffff */
.L_x_8428:
        /* <DEDUP_REMOVED lines=10> */
.L_x_8504:
        /* <DEDUP_REMOVED lines=9> */
.L_x_8505:
[----:B------:R-:W-:Y:S02]  /*17060*/  IMAD.MOV.U32 R13, RZ, RZ, R2 ;  /* 0x000000ffff0d7224 */ /* 0x000fe400078e0002 */
[----:B------:R-:W-:Y:S02]  /*17070*/  IMAD.MOV.U32 R12, RZ, RZ, 0x1 ;  /* 0x00000001ff0c7424 */ /* 0x000fe400078e00ff */
[----:B------:R-:W-:-:S07]  /*17080*/  IMAD.MOV.U32 R5, RZ, RZ, R14 ;  /* 0x000000ffff057224 */ /* 0x000fce00078e000e */
[----:B------:R-:W-:Y:S05]  /*17090*/  WARPSYNC.COLLECTIVE R15, `(.L_x_8506) ;  /* 0x000000000f087348 */ /* 0x000fea0003c00000 */
[----:B------:R0:W1:Y:S02]  /*170a0*/  SHFL.IDX P6, R14, R13, R12, R11 ;  /* 0x0000000c0d0e7389 */ /* 0x00006400000c000b */
[----:B01----:R-:W-:Y:S01]  /*170b0*/  ENDCOLLECTIVE ;  /* 0x000000000000791b */ /* 0x003fe20003800000 */
.L_x_8506:
        /* <DEDUP_REMOVED lines=15> */
.L_x_8507:
        /* <DEDUP_REMOVED lines=8> */
.L_x_8508:
        /* <DEDUP_REMOVED lines=16> */
.L_x_8509:
[----:B------:R-:W-:Y:S01]  /*17330*/  @P2 LOP3.LUT R22, R22, 0x40, RZ, 0xfc, !PT ;  /* 0x0000004016162812 */ /* 0x000fe200078efcff */
[----:B------:R-:W-:Y:S02]  /*17340*/  IMAD.MOV.U32 R13, RZ, RZ, R2 ;  /* 0x000000ffff0d7224 */ /* 0x000fe400078e0002 */
[----:B------:R-:W-:Y:S02]  /*17350*/  IMAD.MOV.U32 R12, RZ, RZ, 0x3 ;  /* 0x00000003ff0c7424 */ /* 0x000fe400078e00ff */
[----:B------:R-:W-:-:S07]  /*17360*/  IMAD.MOV.U32 R5, RZ, RZ, R14 ;  /* 0x000000ffff057224 */ /* 0x000fce00078e000e */
[----:B------:R-:W-:Y:S05]  /*17370*/  WARPSYNC.COLLECTIVE R15, `(.L_x_8510) ;  /* 0x000000000f087348 */ /* 0x000fea0003c00000 */
[----:B------:R0:W1:Y:S02]  /*17380*/  SHFL.IDX P6, R14, R13, R12, R11 ;  /* 0x0000000c0d0e7389 */ /* 0x00006400000c000b */
[----:B01----:R-:W-:Y:S01]  /*17390*/  ENDCOLLECTIVE ;  /* 0x000000000000791b */ /* 0x003fe20003800000 */
.L_x_8510:
        /* <DEDUP_REMOVED lines=14> */
.L_x_8511:
[----:B------:R-:W-:Y:S01]  /*17480*/  IMAD.MOV.U32 R0, RZ, RZ, R14 ;  /* 0x000000ffff007224 */ /* 0x000fe200078e000e */
[----:B------:R-:W-:Y:S06]  /*17490*/  BRA `(.L_x_8512) ;  /* 0xffffffb400c07947 */ /* 0x000fec000383ffff */
.L_x_8432:
        /* <DEDUP_REMOVED lines=47> */
.L_x_8514:
[----:B------:R-:W-:Y:S05]  /*17790*/  BSYNC B0 ;  /* 0x0000000000007941 */ /* 0x000fea0003800000 */
.L_x_8513:
        /* <DEDUP_REMOVED lines=11> */
.L_x_8515:
        /* <DEDUP_REMOVED lines=39> */
.L_x_8516:
[----:B------:R-:W-:Y:S02]  /*17ac0*/  IMAD.MOV.U32 R13, RZ, RZ, R0 ;  /* 0x000000ffff0d7224 */ /* 0x000fe400078e0000 */
[----:B------:R-:W-:-:S07]  /*17ad0*/  IMAD.MOV.U32 R7, RZ, RZ, R14 ;  /* 0x000000ffff077224 */ /* 0x000fce00078e000e */
[----:B------:R-:W-:Y:S05]  /*17ae0*/  WARPSYNC.COLLECTIVE R15, `(.L_x_8517) ;  /* 0x000000000f087348 */ /* 0x000fea0003c00000 */
[----:B------:R0:W1:Y:S02]  /*17af0*/  SHFL.IDX P6, R14, R13, R12, R11 ;  /* 0x0000000c0d0e7389 */ /* 0x00006400000c000b */
[----:B01----:R-:W-:Y:S01]  /*17b00*/  ENDCOLLECTIVE ;  /* 0x000000000000791b */ /* 0x003fe20003800000 */
.L_x_8517:
        /* <DEDUP_REMOVED lines=33> */
.L_x_8518:
[----:B------:R-:W-:Y:S02]  /*17d20*/  IMAD.MOV.U32 R13, RZ, RZ, R0 ;  /* 0x000000ffff0d7224 */ /* 0x000fe400078e0000 */
[----:B------:R-:W-:-:S07]  /*17d30*/  IMAD.MOV.U32 R7, RZ, RZ, R14 ;  /* 0x000000ffff077224 */ /* 0x000fce00078e000e */
[----:B------:R-:W-:Y:S05]  /*17d40*/  WARPSYNC.COLLECTIVE R15, `(.L_x_8519) ;  /* 0x000000000f087348 */ /* 0x000fea0003c00000 */
[----:B------:R0:W1:Y:S02]  /*17d50*/  SHFL.IDX P6, R14, R13, R12, R11 ;  /* 0x0000000c0d0e7389 */ /* 0x00006400000c000b */
[----:B01----:R-:W-:Y:S01]  /*17d60*/  ENDCOLLECTIVE ;  /* 0x000000000000791b */ /* 0x003fe20003800000 */
.L_x_8519:
        /* <DEDUP_REMOVED lines=27> */
.L_x_8520:
[----:B------:R-:W-:Y:S02]  /*17f20*/  IMAD.MOV.U32 R13, RZ, RZ, R0 ;  /* 0x000000ffff0d7224 */ /* 0x000fe400078e0000 */
[----:B------:R-:W-:-:S07]  /*17f30*/  IMAD.MOV.U32 R6, RZ, RZ, R14 ;  /* 0x000000ffff067224 */ /* 0x000fce00078e000e */
[----:B------:R-:W-:Y:S05]  /*17f40*/  WARPSYNC.COLLECTIVE R15, `(.L_x_8521) ;  /* 0x000000000f087348 */ /* 0x000fea0003c00000 */
[----:B------:R0:W1:Y:S02]  /*17f50*/  SHFL.IDX P6, R14, R13, R12, R11 ;  /* 0x0000000c0d0e7389 */ /* 0x00006400000c000b */
[----:B01----:R-:W-:Y:S01]  /*17f60*/  ENDCOLLECTIVE ;  /* 0x000000000000791b */ /* 0x003fe20003800000 */
.L_x_8521:
[----:B------:R-:W-:Y:S01]  /*17f70*/  IMAD.MOV.U32 R0, RZ, RZ, R14 ;  /* 0x000000ffff007224 */ /* 0x000fe200078e000e */
[----:B------:R-:W-:Y:S06]  /*17f80*/  BRA `(.L_x_8522) ;  /* 0xffffffb800387947 */ /* 0x000fec000383ffff */
.L_x_8437:
[----:B0-----:R0:W1:Y:S02]  /*17f90*/  SYNCS.PHASECHK.TRANS64.TRYWAIT P0, [R23+URZ+0x38820], R0 ;  /* 0x03882000170075a7 */ /* 0x001064000800017f */
[----:B-1----:R-:W-:Y:S05]  /*17fa0*/  @!P0 NANOSLEEP.SYNCS 0x989680 ;  /* 0x009896800000895d */ /* 0x002fea0003900000 */
[----:B------:R-:W1:Y:S02]  /*17fb0*/  @!P0 SYNCS.PHASECHK.TRANS64 P0, [R23+URZ+0x38820], R0 ;  /* 0x03882000170085a7 */ /* 0x000e64000800007f */
[----:B-1----:R-:W-:Y:S05]  /*17fc0*/  @!P0 BRA `(.L_x_8437) ;  /* 0xfffffffc00f08947 */ /* 0x002fea000383ffff */
[----:B------:R-:W-:Y:S05]  /*17fd0*/  BRA `(.L_x_8523) ;  /* 0xffffffb800d47947 */ /* 0x000fea000383ffff */
.L_x_8440:
[----:B0-----:R0:W1:Y:S02]  /*17fe0*/  SYNCS.PHASECHK.TRANS64.TRYWAIT P0, [R27+URZ+0x38860], R0 ;  /* 0x038860001b0075a7 */ /* 0x001064000800017f */
[----:B-1----:R-:W-:Y:S05]  /*17ff0*/  @!P0 NANOSLEEP.SYNCS 0x989680 ;  /* 0x009896800000895d */ /* 0x002fea0003900000 */
[----:B------:R-:W1:Y:S02]  /*18000*/  @!P0 SYNCS.PHASECHK.TRANS64 P0, [R27+URZ+0x38860], R0 ;  /* 0x038860001b0085a7 */ /* 0x000e64000800007f */
[----:B-1----:R-:W-:Y:S05]  /*18010*/  @!P0 BRA `(.L_x_8440) ;  /* 0xfffffffc00f08947 */ /* 0x002fea000383ffff */
[----:B------:R-:W-:Y:S05]  /*18020*/  BRA `(.L_x_8524) ;  /* 0xffffffb800e47947 */ /* 0x000fea000383ffff */
.L_x_8441:
        /* <DEDUP_REMOVED lines=8> */
.L_x_8526:
[----:B------:R-:W-:Y:S05]  /*180b0*/  BSYNC B0 ;  /* 0x0000000000007941 */ /* 0x000fea0003800000 */
.L_x_8525:
        /* <DEDUP_REMOVED lines=15> */
.L_x_8527:
        /* <DEDUP_REMOVED lines=39> */
.L_x_8528:
[----:B------:R-:W-:Y:S02]  /*18420*/  IMAD.MOV.U32 R13, RZ, RZ, R4 ;  /* 0x000000ffff0d7224 */ /* 0x000fe400078e0004 */
[----:B------:R-:W-:-:S07]  /*18430*/  IMAD.MOV.U32 R3, RZ, RZ, R14 ;  /* 0x000000ffff037224 */ /* 0x000fce00078e000e */
[----:B------:R-:W-:Y:S05]  /*18440*/  WARPSYNC.COLLECTIVE R15, `(.L_x_8529) ;  /* 0x000000000f087348 */ /* 0x000fea0003c00000 */
[----:B------:R0:W1:Y:S02]  /*18450*/  SHFL.IDX P6, R14, R13, R12, R11 ;  /* 0x0000000c0d0e7389 */ /* 0x00006400000c000b */
[----:B01----:R-:W-:Y:S01]  /*18460*/  ENDCOLLECTIVE ;  /* 0x000000000000791b */ /* 0x003fe20003800000 */
.L_x_8529:
        /* <DEDUP_REMOVED lines=29> */
.L_x_8530:
[----:B------:R-:W-:Y:S02]  /*18640*/  IMAD.MOV.U32 R13, RZ, RZ, R4 ;  /* 0x000000ffff0d7224 */ /* 0x000fe400078e0004 */
[----:B------:R-:W-:-:S07]  /*18650*/  IMAD.MOV.U32 R7, RZ, RZ, R14 ;  /* 0x000000ffff077224 */ /* 0x000fce00078e000e */
[----:B------:R-:W-:Y:S05]  /*18660*/  WARPSYNC.COLLECTIVE R15, `(.L_x_8531) ;  /* 0x000000000f087348 */ /* 0x000fea0003c00000 */
[----:B------:R0:W1:Y:S02]  /*18670*/  SHFL.IDX P6, R14, R13, R12, R11 ;  /* 0x0000000c0d0e7389 */ /* 0x00006400000c000b */
[----:B01----:R-:W-:Y:S01]  /*18680*/  ENDCOLLECTIVE ;  /* 0x000000000000791b */ /* 0x003fe20003800000 */
.L_x_8531:
        /* <DEDUP_REMOVED lines=29> */
.L_x_8532:
[----:B------:R-:W-:Y:S02]  /*18860*/  IMAD.MOV.U32 R13, RZ, RZ, R4 ;  /* 0x000000ffff0d7224 */ /* 0x000fe400078e0004 */
[----:B------:R-:W-:-:S07]  /*18870*/  IMAD.MOV.U32 R6, RZ, RZ, R14 ;  /* 0x000000ffff067224 */ /* 0x000fce00078e000e */
[----:B------:R-:W-:Y:S05]  /*18880*/  WARPSYNC.COLLECTIVE R15, `(.L_x_8533) ;  /* 0x000000000f087348 */ /* 0x000fea0003c00000 */
[----:B------:R0:W1:Y:S02]  /*18890*/  SHFL.IDX P6, R14, R13, R12, R11 ;  /* 0x0000000c0d0e7389 */ /* 0x00006400000c000b */
[----:B01----:R-:W-:Y:S01]  /*188a0*/  ENDCOLLECTIVE ;  /* 0x000000000000791b */ /* 0x003fe20003800000 */
.L_x_8533:
[----:B------:R-:W-:Y:S01]  /*188b0*/  IMAD.MOV.U32 R2, RZ, RZ, R14 ;  /* 0x000000ffff027224 */ /* 0x000fe200078e000e */
[----:B------:R-:W-:Y:S06]  /*188c0*/  BRA `(.L_x_8534) ;  /* 0xffffffb800787947 */ /* 0x000fec000383ffff */
.L_x_8448:
[----:B0-----:R0:W1:Y:S02]  /*188d0*/  SYNCS.PHASECHK.TRANS64.TRYWAIT P0, [R6+URZ+0x38840], R17 ;  /* 0x03884011060075a7 */ /* 0x001064000800017f */
[----:B-1----:R-:W-:Y:S05]  /*188e0*/  @!P0 NANOSLEEP.SYNCS 0x989680 ;  /* 0x009896800000895d */ /* 0x002fea0003900000 */
[----:B------:R-:W1:Y:S02]  /*188f0*/  @!P0 SYNCS.PHASECHK.TRANS64 P0, [R6+URZ+0x38840], R17 ;  /* 0x03884011060085a7 */ /* 0x000e64000800007f */
[----:B-1----:R-:W-:Y:S05]  /*18900*/  @!P0 BRA `(.L_x_8448) ;  /* 0xfffffffc00f08947 */ /* 0x002fea000383ffff */
[----:B------:R-:W-:Y:S05]  /*18910*/  BRA `(.L_x_8535) ;  /* 0xffffffc0000c7947 */ /* 0x000fea000383ffff */
.L_x_8449:
        /* <DEDUP_REMOVED lines=8> */
.L_x_8537:
[----:B------:R-:W-:Y:S05]  /*189a0*/  BSYNC B1 ;  /* 0x0000000000017941 */ /* 0x000fea0003800000 */
.L_x_8536:
        /* <DEDUP_REMOVED lines=9> */
.L_x_8538:
[----:B------:R-:W-:Y:S02]  /*18a40*/  IMAD.MOV.U32 R13, RZ, RZ, R27 ;  /* 0x000000ffff0d7224 */ /* 0x000fe400078e001b */
[----:B------:R-:W-:Y:S02]  /*18a50*/  IMAD.MOV.U32 R12, RZ, RZ, 0x1 ;  /* 0x00000001ff0c7424 */ /* 0x000fe400078e00ff */
[----:B------:R-:W-:-:S07]  /*18a60*/  IMAD.MOV.U32 R2, RZ, RZ, R14 ;  /* 0x000000ffff027224 */ /* 0x000fce00078e000e */
[----:B------:R-:W-:Y:S05]  /*18a70*/  WARPSYNC.COLLECTIVE R15, `(.L_x_8539) ;  /* 0x000000000f087348 */ /* 0x000fea0003c00000 */
[----:B------:R0:W1:Y:S02]  /*18a80*/  SHFL.IDX P6, R14, R13, R12, R11 ;  /* 0x0000000c0d0e7389 */ /* 0x00006400000c000b */
[----:B01----:R-:W-:Y:S01]  /*18a90*/  ENDCOLLECTIVE ;  /* 0x000000000000791b */ /* 0x003fe20003800000 */
.L_x_8539:
        /* <DEDUP_REMOVED lines=11> */
.L_x_8540:
[----:B------:R-:W-:Y:S02]  /*18b50*/  IMAD.MOV.U32 R13, RZ, RZ, R27 ;  /* 0x000000ffff0d7224 */ /* 0x000fe400078e001b */
[----:B------:R-:W-:Y:S02]  /*18b60*/  IMAD.MOV.U32 R12, RZ, RZ, 0x2 ;  /* 0x00000002ff0c7424 */ /* 0x000fe400078e00ff */
[----:B------:R-:W-:-:S07]  /*18b70*/  IMAD.MOV.U32 R2, RZ, RZ, R14 ;  /* 0x000000ffff027224 */ /* 0x000fce00078e000e */
[----:B------:R-:W-:Y:S05]  /*18b80*/  WARPSYNC.COLLECTIVE R15, `(.L_x_8541) ;  /* 0x000000000f087348 */ /* 0x000fea0003c00000 */
[----:B------:R0:W1:Y:S02]  /*18b90*/  SHFL.IDX P6, R14, R13, R12, R11 ;  /* 0x0000000c0d0e7389 */ /* 0x00006400000c000b */
[----:B01----:R-:W-:Y:S01]  /*18ba0*/  ENDCOLLECTIVE ;  /* 0x000000000000791b */ /* 0x003fe20003800000 */
.L_x_8541:
        /* <DEDUP_REMOVED lines=11> */
.L_x_8542:
[----:B------:R-:W-:Y:S02]  /*18c60*/  IMAD.MOV.U32 R13, RZ, RZ, R27 ;  /* 0x000000ffff0d7224 */ /* 0x000fe400078e001b */
[----:B------:R-:W-:Y:S02]  /*18c70*/  IMAD.MOV.U32 R12, RZ, RZ, 0x3 ;  /* 0x00000003ff0c7424 */ /* 0x000fe400078e00ff */
[----:B------:R-:W-:-:S07]  /*18c80*/  IMAD.MOV.U32 R2, RZ, RZ, R14 ;  /* 0x000000ffff027224 */ /* 0x000fce00078e000e */
[----:B------:R-:W-:Y:S05]  /*18c90*/  WARPSYNC.COLLECTIVE R15, `(.L_x_8543) ;  /* 0x000000000f087348 */ /* 0x000fea0003c00000 */
[----:B------:R0:W1:Y:S02]  /*18ca0*/  SHFL.IDX P6, R14, R13, R12, R11 ;  /* 0x0000000c0d0e7389 */ /* 0x00006400000c000b */
[----:B01----:R-:W-:Y:S01]  /*18cb0*/  ENDCOLLECTIVE ;  /* 0x000000000000791b */ /* 0x003fe20003800000 */
.L_x_8543:
        /* <DEDUP_REMOVED lines=11> */
.L_x_8544:
[----:B------:R-:W-:Y:S01]  /*18d70*/  IMAD.MOV.U32 R2, RZ, RZ, R14 ;  /* 0x000000ffff027224 */ /* 0x000fe200078e000e */
[----:B------:R-:W-:Y:S06]  /*18d80*/  BRA `(.L_x_8545) ;  /* 0xffffffbc009c7947 */ /* 0x000fec000383ffff */
.L_x_8454:
[----:B---3--:R3:W4:Y:S02]  /*18d90*/  SYNCS.PHASECHK.TRANS64.TRYWAIT P0, [R6+URZ+0x38860], R17 ;  /* 0x03886011060075a7 */ /* 0x008724000800017f */
[----:B----4-:R-:W-:Y:S05]  /*18da0*/  @!P0 NANOSLEEP.SYNCS 0x989680 ;  /* 0x009896800000895d */ /* 0x010fea0003900000 */
[----:B------:R-:W4:Y:S02]  /*18db0*/  @!P0 SYNCS.PHASECHK.TRANS64 P0, [R6+URZ+0x38860], R17 ;  /* 0x03886011060085a7 */ /* 0x000f24000800007f */
[----:B----4-:R-:W-:Y:S05]  /*18dc0*/  @!P0 BRA `(.L_x_8454) ;  /* 0xfffffffc00f08947 */ /* 0x010fea000383ffff */
[----:B------:R-:W-:Y:S05]  /*18dd0*/  BRA `(.L_x_8546) ;  /* 0xffffffbc00ec7947 */ /* 0x000fea000383ffff */
.L_x_8455:
        /* <DEDUP_REMOVED lines=8> */
.L_x_8548:
[----:B------:R-:W-:Y:S05]  /*18e60*/  BSYNC B1 ;  /* 0x0000000000017941 */ /* 0x000fea0003800000 */
.L_x_8547:
        /* <DEDUP_REMOVED lines=13> */
.L_x_8549:
        /* <DEDUP_REMOVED lines=17> */
.L_x_8550:
        /* <DEDUP_REMOVED lines=16> */
.L_x_8551:
        /* <DEDUP_REMOVED lines=19> */
.L_x_8552:
        /* <DEDUP_REMOVED lines=14> */
.L_x_8553:
        /* <DEDUP_REMOVED lines=16> */
.L_x_8554:
        /* <DEDUP_REMOVED lines=14> */
.L_x_8555:
[----:B------:R-:W-:Y:S05]  /*19540*/  BRA `(.L_x_8556) ;  /* 0xffffffbc00587947 */ /* 0x000fea000383ffff */
.L_x_8463:
        /* <DEDUP_REMOVED lines=8> */
.L_x_8558:
[----:B------:R-:W-:Y:S05]  /*195d0*/  BSYNC B0 ;  /* 0x0000000000007941 */ /* 0x000fea0003800000 */
.L_x_8557:
        /* <DEDUP_REMOVED lines=9> */
.L_x_8559:
        /* <DEDUP_REMOVED lines=18> */
.L_x_8560:
[----:B------:R-:W-:Y:S01]  /*19790*/  IMAD.MOV.U32 R12, RZ, RZ, 0x2 ;  /* 0x00000002ff0c7424 */ /* 0x000fe200078e00ff */
[----:B------:R-:W-:-:S05]  /*197a0*/  SEL R4, R14, RZ, P1 ;  /* 0x000000ff0e047207 */ /* 0x000fca0000800000 */
[----:B------:R-:W-:-:S04]  /*197b0*/  IMAD.IADD R4, R17, 0x1, R4 ;  /* 0x0000000111047824 */ /* 0x000fc800078e0204 */
[----:B------:R-:W-:-:S07]  /*197c0*/  IMAD.MOV.U32 R13, RZ, RZ, R4 ;  /* 0x000000ffff0d7224 */ /* 0x000fce00078e0004 */
[----:B------:R-:W-:Y:S05]  /*197d0*/  WARPSYNC.COLLECTIVE R15, `(.L_x_8561) ;  /* 0x000000000f087348 */ /* 0x000fea0003c00000 */
[----:B------:R0:W1:Y:S02]  /*197e0*/  SHFL.UP P6, R14, R13, R12, R11 ;  /* 0x0400000c0d0e7389 */ /* 0x00006400000c000b */
[----:B01----:R-:W-:Y:S01]  /*197f0*/  ENDCOLLECTIVE ;  /* 0x000000000000791b */ /* 0x003fe20003800000 */
.L_x_8561:
[----:B------:R-:W-:Y:S01]  /*19800*/  IMAD.MOV.U32 R12, RZ, RZ, 0x4 ;  /* 0x00000004ff0c7424 */ /* 0x000fe200078e00ff */
[----:B------:R-:W-:-:S05]  /*19810*/  SEL R3, R14, RZ, P2 ;  /* 0x000000ff0e037207 */ /* 0x000fca0001000000 */
[----:B------:R-:W-:-:S04]  /*19820*/  IMAD.IADD R6, R4, 0x1, R3 ;  /* 0x0000000104067824 */ /* 0x000fc800078e0203 */
[----:B------:R-:W-:-:S07]  /*19830*/  IMAD.MOV.U32 R13, RZ, RZ, R6 ;  /* 0x000000ffff0d7224 */ /* 0x000fce00078e0006 */
[----:B------:R-:W-:Y:S05]  /*19840*/  WARPSYNC.COLLECTIVE R15, `(.L_x_8562) ;  /* 0x000000000f087348 */ /* 0x000fea0003c00000 */
[----:B------:R0:W1:Y:S02]  /*19850*/  SHFL.UP P6, R14, R13, R12, R11 ;  /* 0x0400000c0d0e7389 */ /* 0x00006400000c000b */
[----:B01----:R-:W-:Y:S01]  /*19860*/  ENDCOLLECTIVE ;  /* 0x000000000000791b */ /* 0x003fe20003800000 */
.L_x_8562:
[----:B------:R-:W-:Y:S01]  /*19870*/  IMAD.MOV.U32 R12, RZ, RZ, 0x8 ;  /* 0x00000008ff0c7424 */ /* 0x000fe200078e00ff */
[----:B------:R-:W-:-:S05]  /*19880*/  SEL R3, R14, RZ, P3 ;  /* 0x000000ff0e037207 */ /* 0x000fca0001800000 */
[----:B------:R-:W-:-:S04]  /*19890*/  IMAD.IADD R2, R6, 0x1, R3 ;  /* 0x0000000106027824 */ /* 0x000fc800078e0203 */
[----:B------:R-:W-:-:S07]  /*198a0*/  IMAD.MOV.U32 R13, RZ, RZ, R2 ;  /* 0x000000ffff0d7224 */ /* 0x000fce00078e0002 */
[----:B------:R-:W-:Y:S05]  /*198b0*/  WARPSYNC.COLLECTIVE R15, `(.L_x_8563) ;  /* 0x000000000f087348 */ /* 0x000fea0003c00000 */
[----:B------:R0:W1:Y:S02]  /*198c0*/  SHFL.UP P6, R14, R13, R12, R11 ;  /* 0x0400000c0d0e7389 */ /* 0x00006400000c000b */
[----:B01----:R-:W-:Y:S01]  /*198d0*/  ENDCOLLECTIVE ;  /* 0x000000000000791b */ /* 0x003fe20003800000 */
.L_x_8563:
[----:B------:R-:W-:Y:S01]  /*198e0*/  IMAD.MOV.U32 R12, RZ, RZ, 0x10 ;  /* 0x00000010ff0c7424 */ /* 0x000fe200078e00ff */
[----:B------:R-:W-:-:S05]  /*198f0*/  SEL R3, R14, RZ, P4 ;  /* 0x000000ff0e037207 */ /* 0x000fca0002000000 */
[----:B------:R-:W-:-:S04]  /*19900*/  IMAD.IADD R3, R2, 0x1, R3 ;  /* 0x0000000102037824 */ /* 0x000fc800078e0203 */
[----:B------:R-:W-:-:S07]  /*19910*/  IMAD.MOV.U32 R13, RZ, RZ, R3 ;  /* 0x000000ffff0d7224 */ /* 0x000fce00078e0003 */
[----:B------:R-:W-:Y:S05]  /*19920*/  WARPSYNC.COLLECTIVE R15, `(.L_x_8564) ;  /* 0x000000000f087348 */ /* 0x000fea0003c00000 */
[----:B------:R0:W1:Y:S02]  /*19930*/  SHFL.UP P6, R14, R13, R12, R11 ;  /* 0x0400000c0d0e7389 */ /* 0x00006400000c000b */
[----:B01----:R-:W-:Y:S01]  /*19940*/  ENDCOLLECTIVE ;  /* 0x000000000000791b */ /* 0x003fe20003800000 */
.L_x_8564:
        /* <DEDUP_REMOVED lines=8> */
.L_x_8565:
[----:B------:R-:W-:Y:S05]  /*199d0*/  BRA `(.L_x_8566) ;  /* 0xffffffbc00ec7947 */ /* 0x000fea000383ffff */
.L_x_8468:
        /* <DEDUP_REMOVED lines=8> */
.L_x_8568:
[----:B------:R-:W-:Y:S05]  /*19a60*/  BSYNC B0 ;  /* 0x0000000000007941 */ /* 0x000fea0003800000 */
.L_x_8567:
        /* <DEDUP_REMOVED lines=8> */
.L_x_8569:
[----:B------:R-:W-:Y:S01]  /*19af0*/  IMAD.MOV.U32 R12, RZ, RZ, 0x4 ;  /* 0x00000004ff0c7424 */ /* 0x000fe200078e00ff */
[----:B------:R-:W-:-:S05]  /*19b00*/  SEL R2, R14, RZ, P2 ;  /* 0x000000ff0e027207 */ /* 0x000fca0001000000 */
[----:B------:R-:W-:-:S04]  /*19b10*/  IMAD.IADD R2, R13, 0x1, R2 ;  /* 0x000000010d027824 */ /* 0x000fc800078e0202 */
[----:B------:R-:W-:-:S07]  /*19b20*/  IMAD.MOV.U32 R13, RZ, RZ, R2 ;  /* 0x000000ffff0d7224 */ /* 0x000fce00078e0002 */
[----:B------:R-:W-:Y:S05]  /*19b30*/  WARPSYNC.COLLECTIVE R15, `(.L_x_8570) ;  /* 0x000000000f087348 */ /* 0x000fea0003c00000 */
[----:B------:R0:W1:Y:S02]  /*19b40*/  SHFL.UP P6, R14, R13, R12, R11 ;  /* 0x0400000c0d0e7389 */ /* 0x00006400000c000b */
[----:B01----:R-:W-:Y:S01]  /*19b50*/  ENDCOLLECTIVE ;  /* 0x000000000000791b */ /* 0x003fe20003800000 */
.L_x_8570:
[----:B------:R-:W-:Y:S01]  /*19b60*/  IMAD.MOV.U32 R12, RZ, RZ, 0x8 ;  /* 0x00000008ff0c7424 */ /* 0x000fe200078e00ff */
[----:B------:R-:W-:-:S05]  /*19b70*/  SEL R3, R14, RZ, P3 ;  /* 0x000000ff0e037207 */ /* 0x000fca0001800000 */
[----:B------:R-:W-:-:S04]  /*19b80*/  IMAD.IADD R3, R2, 0x1, R3 ;  /* 0x0000000102037824 */ /* 0x000fc800078e0203 */
[----:B------:R-:W-:-:S07]  /*19b90*/  IMAD.MOV.U32 R13, RZ, RZ, R3 ;  /* 0x000000ffff0d7224 */ /* 0x000fce00078e0003 */
[----:B------:R-:W-:Y:S05]  /*19ba0*/  WARPSYNC.COLLECTIVE R15, `(.L_x_8571) ;  /* 0x000000000f087348 */ /* 0x000fea0003c00000 */
[----:B------:R0:W1:Y:S02]  /*19bb0*/  SHFL.UP P6, R14, R13, R12, R11 ;  /* 0x0400000c0d0e7389 */ /* 0x00006400000c000b */
[----:B01----:R-:W-:Y:S01]  /*19bc0*/  ENDCOLLECTIVE ;  /* 0x000000000000791b */ /* 0x003fe20003800000 */
.L_x_8571:
[----:B------:R-:W-:Y:S01]  /*19bd0*/  IMAD.MOV.U32 R12, RZ, RZ, 0x10 ;  /* 0x00000010ff0c7424 */ /* 0x000fe200078e00ff */
[----:B------:R-:W-:-:S05]  /*19be0*/  SEL R4, R14, RZ, P4 ;  /* 0x000000ff0e047207 */ /* 0x000fca0002000000 */
[----:B------:R-:W-:-:S04]  /*19bf0*/  IMAD.IADD R4, R3, 0x1, R4 ;  /* 0x0000000103047824 */ /* 0x000fc800078e0204 */
[----:B------:R-:W-:-:S07]  /*19c00*/  IMAD.MOV.U32 R13, RZ, RZ, R4 ;  /* 0x000000ffff0d7224 */ /* 0x000fce00078e0004 */
[----:B------:R-:W-:Y:S05]  /*19c10*/  WARPSYNC.COLLECTIVE R15, `(.L_x_8572) ;  /* 0x000000000f087348 */ /* 0x000fea0003c00000 */
[----:B------:R0:W1:Y:S02]  /*19c20*/  SHFL.UP P6, R14, R13, R12, R11 ;  /* 0x0400000c0d0e7389 */ /* 0x00006400000c000b */
[----:B01----:R-:W-:Y:S01]  /*19c30*/  ENDCOLLECTIVE ;  /* 0x000000000000791b */ /* 0x003fe20003800000 */
.L_x_8572:
        /* <DEDUP_REMOVED lines=8> */
.L_x_8573:
[----:B------:R-:W-:Y:S05]  /*19cc0*/  BRA `(.L_x_8574) ;  /* 0xffffffbc00cc7947 */ /* 0x000fea000383ffff */
.L_x_8470:
[----:B------:R-:W-:Y:S01]  /*19cd0*/  BSSY B0, `(.L_x_8575) ;  /* 0x0000006000007945 */ /* 0x000fe20003800000 */
[----:B------:R-:W-:Y:S01]  /*19ce0*/  PLOP3.LUT P6, PT, P6, PT, PT, 0x8, 0x0 ;  /* 0x000000000000781c */ /* 0x000fe200037ce170 */
[----:B------:R-:W-:-:S12]  /*19cf0*/  IMAD.MOV.U32 R15, RZ, RZ, -0x1 ;  /* 0xffffffffff0f7424 */ /* 0x000fd800078e00ff */
[----:B01----:R-:W-:Y:S05]  /*19d00*/  WARPSYNC.COLLECTIVE R15, `(.L_x_8576) ;  /* 0x000000000f087348 */ /* 0x003fea0003c00000 */
[----:B------:R-:W-:Y:S01]  /*19d10*/  VOTE.ANY R14, PT, P6 ;  /* 0x00000000000e7806 */ /* 0x000fe200030e0100 */
[----:B01----:R-:W-:Y:S06]  /*19d20*/  ENDCOLLECTIVE ;  /* 0x000000000000791b */ /* 0x003fec0003800000 */
.L_x_8576:
[----:B------:R-:W-:Y:S05]  /*19d30*/  BSYNC B0 ;  /* 0x0000000000007941 */ /* 0x000fea0003800000 */
.L_x_8575:
        /* <DEDUP_REMOVED lines=9> */
.L_x_8577:
[----:B------:R-:W-:Y:S01]  /*19dd0*/  IMAD.MOV.U32 R17, RZ, RZ, R14 ;  /* 0x000000ffff117224 */ /* 0x000fe200078e000e */
[----:B------:R-:W-:Y:S06]  /*19de0*/  BRA `(.L_x_8578) ;  /* 0xffffffbc00bc7947 */ /* 0x000fec000383ffff */
.L_x_8472:
[----:B------:R-:W-:Y:S01]  /*19df0*/  BSSY B0, `(.L_x_8579) ;  /* 0x0000007000007945 */ /* 0x000fe20003800000 */
[----:B------:R-:W-:Y:S02]  /*19e00*/  IMAD.MOV.U32 R13, RZ, RZ, R2 ;  /* 0x000000ffff0d7224 */ /* 0x000fe400078e0002 */
[----:B------:R-:W-:Y:S02]  /*19e10*/  IMAD.MOV.U32 R11, RZ, RZ, 0x1f ;  /* 0x0000001fff0b7424 */ /* 0x000fe400078e00ff */
[----:B------:R-:W-:-:S07]  /*19e20*/  IMAD.MOV.U32 R15, RZ, RZ, -0x1 ;  /* 0xffffffffff0f7424 */ /* 0x000fce00078e00ff */
[----:B0123--:R-:W-:Y:S05]  /*19e30*/  WARPSYNC.COLLECTIVE R15, `(.L_x_8580) ;  /* 0x000000000f087348 */ /* 0x00ffea0003c00000 */
[----:B------:R4:W0:Y:S02]  /*19e40*/  SHFL.IDX P6, R14, R13, R12, R11 ;  /* 0x0000000c0d0e7389 */ /* 0x00082400000c000b */
[----:B01234-:R-:W-:Y:S01]  /*19e50*/  ENDCOLLECTIVE ;  /* 0x000000000000791b */ /* 0x01ffe20003800000 */
.L_x_8580:
[----:B------:R-:W-:Y:S05]  /*19e60*/  BSYNC B0 ;  /* 0x0000000000007941 */ /* 0x000fea0003800000 */
.L_x_8579:
[----:B------:R-:W-:Y:S05]  /*19e70*/  BRA `(.L_x_8471) ;  /* 0xffffffbc00b47947 */ /* 0x000fea000383ffff */
.L_x_8476:
[----:B------:R0:W0:Y:S02]  /*19e80*/  SYNCS.PHASECHK.TRANS64.TRYWAIT P0, [R7+URZ+0x38820], R0 ;  /* 0x03882000070075a7 */ /* 0x000024000800017f */
[----:B0-----:R-:W-:Y:S05]  /*19e90*/  @!P0 NANOSLEEP.SYNCS 0x989680 ;  /* 0x009896800000895d */ /* 0x001fea0003900000 */
[----:B------:R-:W0:Y:S02]  /*19ea0*/  @!P0 SYNCS.PHASECHK.TRANS64 P0, [R7+URZ+0x38820], R0 ;  /* 0x03882000070085a7 */ /* 0x000e24000800007f */
[----:B0-----:R-:W-:Y:S05]  /*19eb0*/  @!P0 BRA `(.L_x_8476) ;  /* 0xfffffffc00f08947 */ /* 0x001fea000383ffff */
[----:B------:R-:W-:Y:S05]  /*19ec0*/  BRA `(.L_x_8581) ;  /* 0xffffffc4002c7947 */ /* 0x000fea000383ffff */
.L_x_8477:
        /* <DEDUP_REMOVED lines=11> */
.L_x_8583:
[----:B------:R-:W-:Y:S05]  /*19f80*/  BSYNC B0 ;  /* 0x0000000000007941 */ /* 0x000fea0003800000 */
.L_x_8582:
[----:B------:R-:W-:Y:S05]  /*19f90*/  BRA `(.L_x_8584) ;  /* 0xffffffc400147947 */ /* 0x000fea000383ffff */
.L_x_8480:
[----:B------:R-:W-:Y:S01]  /*19fa0*/  BSSY B1, `(.L_x_8585) ;  /* 0x0000006000017945 */ /* 0x000fe20003800000 */
[----:B------:R-:W-:-:S07]  /*19fb0*/  IMAD.MOV.U32 R15, RZ, RZ, -0x1 ;  /* 0xffffffffff0f7424 */ /* 0x000fce00078e00ff */
[----:B-1234-:R-:W-:Y:S05]  /*19fc0*/  WARPSYNC.COLLECTIVE R15, `(.L_x_8586) ;  /* 0x000000000f0c7348 */ /* 0x01efea0003c00000 */
[----:B------:R-:W-:Y:S02]  /*19fd0*/  ELECT P6, UR62, PT ;  /* 0x00000000003e782f */ /* 0x000fe400038c0000 */
[----:B------:R-:W-:Y:S01]  /*19fe0*/  MOV R14, UR62 ;  /* 0x0000003e000e7c02 */ /* 0x000fe20008000f00 */
[----:B-1234-:R-:W-:Y:S10]  /*19ff0*/  ENDCOLLECTIVE ;  /* 0x000000000000791b */ /* 0x01eff40003800000 */
.L_x_8586:
[----:B------:R-:W-:Y:S05]  /*1a000*/  BSYNC B1 ;  /* 0x0000000000017941 */ /* 0x000fea0003800000 */
.L_x_8585:
[----:B------:R-:W-:Y:S05]  /*1a010*/  BRA `(.L_x_8587) ;  /* 0xffffffc4000c7947 */ /* 0x000fea000383ffff */
.L_x_8482:
[----:B------:R0:W0:Y:S02]  /*1a020*/  SYNCS.PHASECHK.TRANS64.TRYWAIT P1, [R5+URZ+0x38840], R0 ;  /* 0x03884000050075a7 */ /* 0x000024000802017f */
[----:B0-----:R-:W-:Y:S05]  /*1a030*/  @!P1 NANOSLEEP.SYNCS 0x989680 ;  /* 0x009896800000995d */ /* 0x001fea0003900000 */
[----:B------:R-:W0:Y:S02]  /*1a040*/  @!P1 SYNCS.PHASECHK.TRANS64 P1, [R5+URZ+0x38840], R0 ;  /* 0x03884000050095a7 */ /* 0x000e24000802007f */
[----:B0-----:R-:W-:Y:S05]  /*1a050*/  @!P1 BRA `(.L_x_8482) ;  /* 0xfffffffc00f09947 */ /* 0x001fea000383ffff */
[----:B------:R-:W-:Y:S05]  /*1a060*/  BRA `(.L_x_8588) ;  /* 0xffffffc4002c7947 */ /* 0x000fea000383ffff */
.L_x_8484:
[----:B------:R0:W0:Y:S02]  /*1a070*/  SYNCS.PHASECHK.TRANS64.TRYWAIT P1, [R3+URZ+0x38840], R2 ;  /* 0x03884002030075a7 */ /* 0x000024000802017f */
[----:B0-----:R-:W-:Y:S05]  /*1a080*/  @!P1 NANOSLEEP.SYNCS 0x989680 ;  /* 0x009896800000995d */ /* 0x001fea0003900000 */
[----:B------:R-:W0:Y:S02]  /*1a090*/  @!P1 SYNCS.PHASECHK.TRANS64 P1, [R3+URZ+0x38840], R2 ;  /* 0x03884002030095a7 */ /* 0x000e24000802007f */
[----:B0-----:R-:W-:Y:S05]  /*1a0a0*/  @!P1 BRA `(.L_x_8484) ;  /* 0xfffffffc00f09947 */ /* 0x001fea000383ffff */
[----:B------:R-:W-:Y:S05]  /*1a0b0*/  BRA `(.L_x_8589) ;  /* 0xffffffc400387947 */ /* 0x000fea000383ffff */
.L_x_8486:
[----:B------:R0:W0:Y:S02]  /*1a0c0*/  SYNCS.PHASECHK.TRANS64.TRYWAIT P1, [R5+URZ+0x38860], R0 ;  /* 0x03886000050075a7 */ /* 0x000024000802017f */
[----:B0-----:R-:W-:Y:S05]  /*1a0d0*/  @!P1 NANOSLEEP.SYNCS 0x989680 ;  /* 0x009896800000995d */ /* 0x001fea0003900000 */
[----:B------:R-:W0:Y:S02]  /*1a0e0*/  @!P1 SYNCS.PHASECHK.TRANS64 P1, [R5+URZ+0x38860], R0 ;  /* 0x03886000050095a7 */ /* 0x000e24000802007f */
[----:B0-----:R-:W-:Y:S05]  /*1a0f0*/  @!P1 BRA `(.L_x_8486) ;  /* 0xfffffffc00f09947 */ /* 0x001fea000383ffff */
[----:B------:R-:W-:Y:S05]  /*1a100*/  BRA `(.L_x_8590) ;  /* 0xffffffc400347947 */ /* 0x000fea000383ffff */
.L_x_8591:
        /* <DEDUP_REMOVED lines=15> */
.L_x_15549:


//--------------------- .text._ZN7cutlass13device_kernelIN5flash11enable_sm90INS1_16FlashAttnFwdSm90INS1_25CollectiveMainloopFwdSm90ILi2EN4cute5tupleIJNS5_1CILi1EEES8_S8_EEENS6_IJNS7_ILi64EEESA_SA_EEELi512ENS_6half_tEfNS_4arch4Sm90ELb1ELb0ELb0ELb1ELb1ELb1ELb1ELb0ELb0ELb1ELb0ELb0EEENS1_21CollectiveEpilogueFwdINS6_IJSA_NS7_ILi512EEESA_EEES9_SC_SE_Li256ELb1ELb1ELb0ELb0EEENS1_36VarlenDynamicPersistentTileSchedulerILi64ELi64ELi256ELi128ELb0ELb1ELb1ELb1ELb1ELb1EEEEEEEEEvNT_6ParamsE --------------------------
	.section	.text._ZN7cutlass13device_kernelIN5flash11enable_sm90INS1_16FlashAttnFwdSm90INS1_25CollectiveMainloopFwdSm90ILi2EN4cute5tupleIJNS5_1CILi1EEES8_S8_EEENS6_IJNS7_ILi64EEESA_SA_EEELi512ENS_6half_tEfNS_4arch4Sm90ELb1ELb0ELb0ELb1ELb1ELb1ELb1ELb0ELb0ELb1ELb0ELb0EEENS1_21CollectiveEpilogueFwdINS6_IJSA_NS7_ILi512EEESA_EEES9_SC_SE_Li256ELb1ELb1ELb0ELb0EEENS1_36VarlenDynamicPersistentTileSchedulerILi64ELi64ELi256ELi128ELb0ELb1ELb1ELb1ELb1ELb1EEEEEEEEEvNT_6ParamsE,"ax",@progbits
	.align	128
.text._ZN7cutlass13device_kernelIN5flash11enable_sm90INS1_16FlashAttnFwdSm90INS1_25CollectiveMainloopFwdSm90ILi2EN4cute5tupleIJNS5_1CILi1EEES8_S8_EEENS6_IJNS7_ILi64EEESA_SA_EEELi512ENS_6half_tEfNS_4arch4Sm90ELb1ELb0ELb0ELb1ELb1ELb1ELb1ELb0ELb0ELb1ELb0ELb0EEENS1_21CollectiveEpilogueFwdINS6_IJSA_NS7_ILi512EEESA_EEES9_SC_SE_Li256ELb1ELb1ELb0ELb0EEENS1_36VarlenDynamicPersistentTileSchedulerILi64ELi64ELi256ELi128ELb0ELb1ELb1ELb1ELb1ELb1EEEEEEEEEvNT_6ParamsE:
        .type           _ZN7cutlass13device_kernelIN5flash11enable_sm90INS1_16FlashAttnFwdSm90INS1_25CollectiveMainloopFwdSm90ILi2EN4cute5tupleIJNS5_1CILi1EEES8_S8_EEENS6_IJNS7_ILi64EEESA_SA_EEELi512ENS_6half_tEfNS_4arch4Sm90ELb1ELb0ELb0ELb1ELb1ELb1ELb1ELb0ELb0ELb1ELb0ELb0EEENS1_21CollectiveEpilogueFwdINS6_IJSA_NS7_ILi512EEESA_EEES9_SC_SE_Li256ELb1ELb1ELb0ELb0EEENS1_36VarlenDynamicPersistentTileSchedulerILi64ELi64ELi256ELi128ELb0ELb1ELb1ELb1ELb1ELb1EEEEEEEEEvNT_6ParamsE,@function
        .size           _ZN7cutlass13device_kernelIN5flash11enable_sm90INS1_16FlashAttnFwdSm90INS1_25CollectiveMainloopFwdSm90ILi2EN4cute5tupleIJNS5_1CILi1EEES8_S8_EEENS6_IJNS7_ILi64EEESA_SA_EEELi512ENS_6half_tEfNS_4arch4Sm90ELb1ELb0ELb0ELb1ELb1ELb1ELb1ELb0ELb0ELb1ELb0ELb0EEENS1_21CollectiveEpilogueFwdINS6_IJSA_NS7_ILi512EEESA_EEES9_SC_SE_Li256ELb1ELb1ELb0ELb0EEENS1_36VarlenDynamicPersistentTileSchedulerILi64ELi64ELi256ELi128ELb0ELb1ELb1ELb1ELb1ELb1EEEEEEEEEvNT_6ParamsE,(.L_x_15550 - _ZN7cutlass13device_kernelIN5flash11enable_sm90INS1_16FlashAttnFwdSm90INS1_25CollectiveMainloopFwdSm90ILi2EN4cute5tupleIJNS5_1CILi1EEES8_S8_EEENS6_IJNS7_ILi64EEESA_SA_EEELi512ENS_6half_tEfNS_4arch4Sm90ELb1ELb0ELb0ELb1ELb1ELb1ELb1ELb0ELb0ELb1ELb0ELb0EEENS1_21CollectiveEpilogueFwdINS6_IJSA_NS7_ILi512EEESA_EEES9_SC_SE_Li256ELb1ELb1ELb0ELb0EEENS1_36VarlenDynamicPersistentTileSchedulerILi64ELi64ELi256ELi128ELb0ELb1ELb1ELb1ELb1ELb1EEEEEEEEEvNT_6ParamsE)
        .other          _ZN7cutlass13device_kernelIN5flash11enable_sm90INS1_16FlashAttnFwdSm90INS1_25CollectiveMainloopFwdSm90ILi2EN4cute5tupleIJNS5_1CILi1EEES8_S8_EEENS6_IJNS7_ILi64EEESA_SA_EEELi512ENS_6half_tEfNS_4arch4Sm90ELb1ELb0ELb0ELb1ELb1ELb1ELb1ELb0ELb0ELb1ELb0ELb0EEENS1_21CollectiveEpilogueFwdINS6_IJSA_NS7_ILi512EEESA_EEES9_SC_SE_Li256ELb1ELb1ELb0ELb0EEENS1_36VarlenDynamicPersistentTileSchedulerILi64ELi64ELi256ELi128ELb0ELb1ELb1ELb1ELb1ELb1EEEEEEEEEvNT_6ParamsE,@"STO_CUDA_ENTRY STV_DEFAULT"
_ZN7cutlass13device_kernelIN5flash11enable_sm90INS1_16FlashAttnFwdSm90INS1_25CollectiveMainloopFwdSm90ILi2EN4cute5tupleIJNS5_1CILi1EEES8_S8_EEENS6_IJNS7_ILi64EEESA_SA_EEELi512ENS_6half_tEfNS_4arch4Sm90ELb1ELb0ELb0ELb1ELb1ELb1ELb1ELb0ELb0ELb1ELb0ELb0EEENS1_21CollectiveEpilogueFwdINS6_IJSA_NS7_ILi512EEESA_EEES9_SC_SE_Li256ELb1ELb1ELb0ELb0EEENS1_36VarlenDynamicPersistentTileSchedulerILi64ELi64ELi256ELi128ELb0ELb1ELb1ELb1ELb1ELb1EEEEEEEEEvNT_6ParamsE:
        /* <DEDUP_REMOVED lines=17> */
.L_x_8593:
[----:B------:R-:W-:Y:S05]  /*0110*/  BSYNC B0 ;  /* 0x0000000000007941 */ /* 0x000fea0003800000 */
.L_x_8592:
        /* <DEDUP_REMOVED lines=39> */
.L_x_8594:
        /* <DEDUP_REMOVED lines=22> */
.L_x_8595:
        /* <DEDUP_REMOVED lines=18> */
.L_x_8596:
        /* <DEDUP_REMOVED lines=22> */
.L_x_8597:
        /* <DEDUP_REMOVED lines=22> */
.L_x_8598:
        /* <DEDUP_REMOVED lines=9> */
.L_x_8601:
[----:B------:R-:W-:-:S08]  /*0960*/  NOP ;  /* 0x0000000000007918 */ /* 0x000fd00000000000 */
[----:B------:R-:W0:Y:S02]  /*0970*/  USETMAXREG.TRY_ALLOC.CTAPOOL UP0, 0xe8 ;  /* 0x000000e8000079c8 */ /* 0x000e240008000600 */
[----:B0-----:R-:W-:-:S13]  /*0980*/  PLOP3.LUT P0, PT, PT, PT, UP0, 0x80, 0x0 ;  /* 0x000000000000781c */ /* 0x001fda0003f0f008 */
[----:B------:R-:W-:Y:S05]  /*0990*/  @!P0 BRA `(.L_x_8601) ;  /* 0xfffffffc00f08947 */ /* 0x000fea000383ffff */
[----:B------:R-:W-:Y:S01]  /*09a0*/  SHF.R.U32.HI R2, RZ, 0x7, R0 ;  /* 0x00000007ff027819 */ /* 0x000fe20000011600 */
[----:B------:R-:W0:Y:S01]  /*09b0*/  S2UR UR4, SR_CgaCtaId ;  /* 0x00000000000479c3 */ /* 0x000e220000008800 */
[----:B------:R-:W-:Y:S02]  /*09c0*/  MOV R18, 0x400 ;  /* 0x0000040000127802 */ /* 0x000fe40000000f00 */
[----:B------:R-:W-:-:S13]  /*09d0*/  ISETP.NE.AND P0, PT, R2, 0x1, PT ;  /* 0x000000010200780c */ /* 0x000fda0003f05270 */
        /* <DEDUP_REMOVED lines=12> */
[----:B------:R-:W-:Y:S02]  /*0aa0*/  VIADD R16, R0, 0xffffff80 ;  /* 0xffffff8000107836 */ /* 0x000fe40000000000 */
[----:B------:R-:W-:Y:S02]  /*0ab0*/  IMAD.MOV.U32 R229, RZ, RZ, 0x20 ;  /* 0x00000020ffe57424 */ /* 0x000fe400078e00ff */
[----:B------:R-:W-:Y:S01]  /*0ac0*/  IMAD.MOV.U32 R185, RZ, RZ, RZ ;  /* 0x000000ffffb97224 */ /* 0x000fe200078e00ff */
[----:B------:R-:W-:Y:S01]  /*0ad0*/  SHF.R.S32.HI R0, RZ, 0x1f, R16 ;  /* 0x0000001fff007819 */ /* 0x000fe20000011410 */
[----:B------:R-:W-:Y:S02]  /*0ae0*/  IMAD.MOV.U32 R190, RZ, RZ, RZ ;  /* 0x000000ffffbe7224 */ /* 0x000fe400078e00ff */
[----:B------:R-:W-:Y:S01]  /*0af0*/  IMAD.MOV.U32 R23, RZ, RZ, RZ ;  /* 0x000000ffff177224 */ /* 0x000fe200078e00ff */
[----:B------:R-:W-:-:S02]  /*0b00*/  LEA.HI R2, R0, R16, RZ, 0x7 ;  /* 0x0000001000027211 */ /* 0x000fc400078f38ff */
        /* <DEDUP_REMOVED lines=24> */
[----:B------:R-:W-:Y:S01]  /*0c90*/  LOP3.LUT R11, R9, 0xfffffff8, RZ, 0xc0, !PT ;  /* 0xfffffff8090b7812 */ /* 0x000fe200078ec0ff */
[----:B------:R-:W-:Y:S01]  /*0ca0*/  IMAD.IADD R12, R20, 0x1, -R12 ;  /* 0x00000001140c7824 */ /* 0x000fe200078e0a0c */
[----:B------:R-:W-:Y:S01]  /*0cb0*/  LOP3.LUT R7, R7, 0xfffffff8, RZ, 0xc0, !PT ;  /* 0xfffffff807077812 */ /* 0x000fe200078ec0ff */
[----:B------:R-:W-:Y:S01]  /*0cc0*/  IMAD.SHL.U32 R9, R9, 0x40, RZ ;  /* 0x0000004009097824 */ /* 0x000fe200078e00ff */
[----:B------:R-:W-:Y:S01]  /*0cd0*/  LEA.HI R4, R4, R3, RZ, 0x5 ;  /* 0x0000000304047211 */ /* 0x000fe200078f28ff */
[----:B------:R-:W-:Y:S01]  /*0ce0*/  IMAD R12, R12, 0x10, R15 ;  /* 0x000000100c0c7824 */ /* 0x000fe200078e020f */
[----:B------:R-:W-:Y:S01]  /*0cf0*/  LEA.HI R2, R2, R14, RZ, 0x1 ;  /* 0x0000000e02027211 */ /* 0x000fe200078f08ff */
[----:B------:R-:W-:Y:S01]  /*0d00*/  IMAD.IADD R7, R6, 0x1, -R7 ;  /* 0x0000000106077824 */ /* 0x000fe200078e0a07 */
[----:B------:R-:W-:Y:S01]  /*0d10*/  SHF.R.S32.HI R4, RZ, 0x5, R4 ;  /* 0x00000005ff047819 */ /* 0x000fe20000011404 */
[----:B------:R-:W-:Y:S01]  /*0d20*/  IMAD.IADD R11, R8, 0x1, -R11 ;  /* 0x00000001080b7824 */ /* 0x000fe200078e0a0b */
[----:B------:R-:W-:Y:S01]  /*0d30*/  LOP3.LUT R9, R9, 0x7ffffe00, RZ, 0xc0, !PT ;  /* 0x7ffffe0009097812 */ /* 0x000fe200078ec0ff */
[----:B------:R-:W-:Y:S01]  /*0d40*/  IMAD.U32 R6, R12, 0x40, R13 ;  /* 0x000000400c067824 */ /* 0x000fe200078e000d */
[----:B------:R-:W-:Y:S01]  /*0d50*/  LOP3.LUT R2, R2, 0xfffffe, RZ, 0xc0, !PT ;  /* 0x00fffffe02027812 */ /* 0x000fe200078ec0ff */
[C---:B------:R-:W-:Y:S01]  /*0d60*/  IMAD.SHL.U32 R8, R11.reuse, 0x40, RZ ;  /* 0x000000400b087824 */ /* 0x040fe200078e00ff */
[----:B------:R-:W-:Y:S01]  /*0d70*/  R2P PR, R11, 0x6 ;  /* 0x000000060b007804 */ /* 0x000fe20000000000 */
        /* <DEDUP_REMOVED lines=13> */
[CC--:B------:R-:W-:Y:S01]  /*0e50*/  LEA.HI R3, R0.reuse, R16.reuse, RZ, 0x3 ;  /* 0x0000001000037211 */ /* 0x0c0fe200078f18ff */
[----:B------:R-:W-:Y:S01]  /*0e60*/  IMAD.IADD R9, R9, 0x1, R8 ;  /* 0x0000000109097824 */ /* 0x000fe200078e0208 */
[----:B------:R-:W-:Y:S01]  /*0e70*/  LEA.HI R0, R0, R16, RZ, 0x2 ;  /* 0x0000001000007211 */ /* 0x000fe200078f10ff */
[----:B------:R-:W-:Y:S01]  /*0e80*/  IMAD.SHL.U32 R193, R6, 0x2, RZ ;  /* 0x0000000206c17824 */ /* 0x000fe200078e00ff */
[----:B------:R-:W-:Y:S01]  /*0e90*/  SHF.R.S32.HI R4, RZ, 0x3, R3 ;  /* 0x00000003ff047819 */ /* 0x000fe20000011403 */
[----:B------:R-:W-:Y:S01]  /*0ea0*/  IMAD R227, R9, 0x2, R18 ;  /* 0x0000000209e37824 */ /* 0x000fe200078e0212 */
[--C-:B------:R-:W-:Y:S02]  /*0eb0*/  SHF.R.S32.HI R191, RZ, 0x2, R0.reuse ;  /* 0x00000002ffbf7819 */ /* 0x100fe40000011400 */
[----:B------:R-:W-:Y:S01]  /*0ec0*/  SHF.R.S32.HI R4, RZ, 0x1f, R0 ;  /* 0x0000001fff047819 */ /* 0x000fe20000011400 */
[----:B------:R-:W-:Y:S01]  /*0ed0*/  VIADD R228, R227, 0x36440 ;  /* 0x00036440e3e47836 */ /* 0x000fe20000000000 */
[----:B------:R-:W-:Y:S01]  /*0ee0*/  LOP3.LUT R3, R3, 0xfffffff8, RZ, 0xc0, !PT ;  /* 0xfffffff803037812 */ /* 0x000fe200078ec0ff */
[----:B------:R-:W-:Y:S01]  /*0ef0*/  VIADD R8, R191, 0x20 ;  /* 0x00000020bf087836 */ /* 0x000fe20000000000 */
[----:B------:R-:W-:-:S02]  /*0f00*/  LOP3.LUT R0, R0, 0xfffffffc, RZ, 0xc0, !PT ;  /* 0xfffffffc00007812 */ /* 0x000fc400078ec0ff */
[----:B------:R-:W-:Y:S01]  /*0f10*/  LEA.HI R4, R4, R191, RZ, 0x3 ;  /* 0x000000bf04047211 */ /* 0x000fe200078f18ff */
[C---:B------:R-:W-:Y:S01]  /*0f20*/  IMAD.IADD R10, R16.reuse, 0x1, -R3 ;  /* 0x00000001100a7824 */ /* 0x040fe200078e0a03 */
[----:B------:R-:W-:Y:S01]  /*0f30*/  SHF.R.S32.HI R5, RZ, 0x1f, R8 ;  /* 0x0000001fff057819 */ /* 0x000fe20000011408 */
[----:B------:R-:W-:Y:S01]  /*0f40*/  IMAD.IADD R7, R16, 0x1, -R0 ;  /* 0x0000000110077824 */ /* 0x000fe200078e0a00 */
[----:B------:R-:W-:Y:S01]  /*0f50*/  LOP3.LUT R4, R4, 0xfffffff8, RZ, 0xc0, !PT ;  /* 0xfffffff804047812 */ /* 0x000fe200078ec0ff */
[----:B------:R-:W-:Y:S01]  /*0f60*/  IMAD.SHL.U32 R210, R10, 0x8, RZ ;  /* 0x000000080ad27824 */ /* 0x000fe200078e00ff */
[----:B------:R-:W-:Y:S01]  /*0f70*/  LEA.HI R5, R5, R8, RZ, 0x3 ;  /* 0x0000000805057211 */ /* 0x000fe200078f18ff */
[C---:B------:R-:W-:Y:S01]  /*0f80*/  IMAD.SHL.U32 R16, R7.reuse, 0x8, RZ ;  /* 0x0000000807107824 */ /* 0x040fe200078e00ff */
[C---:B------:R-:W-:Y:S01]  /*0f90*/  LEA.HI R0, R7.reuse, R7, RZ, 0x1 ;  /* 0x0000000707007211 */ /* 0x040fe200078f08ff */
[----:B------:R-:W-:Y:S02]  /*0fa0*/  IMAD.SHL.U32 R3, R8, 0x40, RZ ;  /* 0x0000004008037824 */ /* 0x000fe400078e00ff */
[----:B------:R-:W-:Y:S01]  /*0fb0*/  VIADD R36, R210, 0x80 ;  /* 0x00000080d2247836 */ /* 0x000fe20000000000 */
[----:B------:R-:W-:Y:S01]  /*0fc0*/  LOP3.LUT R0, R0, 0x1ffffffe, RZ, 0xc0, !PT ;  /* 0x1ffffffe00007812 */ /* 0x000fe200078ec0ff */
[----:B------:R-:W-:Y:S01]  /*0fd0*/  IMAD.SHL.U32 R188, R7, 0x4, RZ ;  /* 0x0000000407bc7824 */ /* 0x000fe200078e00ff */
[----:B------:R-:W-:Y:S01]  /*0fe0*/  IADD3 R220, R16, 0xe0, RZ ;  /* 0x000000e010dc7810 */ /* 0x000fe20007ffe0ff */
[----:B------:R-:W-:Y:S01]  /*0ff0*/  VIADD R35, R210, 0xc0 ;  /* 0x000000c0d2237836 */ /* 0x000fe20000000000 */
[----:B------:R-:W-:Y:S01]  /*1000*/  SHF.R.S32.HI R38, RZ, 0x1f, R36 ;  /* 0x0000001fff267819 */ /* 0x000fe20000011424 */
[----:B------:R-:W-:Y:S01]  /*1010*/  VIADD R225, R16, 0x40 ;  /* 0x0000004010e17836 */ /* 0x000fe20000000000 */
[----:B------:R-:W-:Y:S01]  /*1020*/  SHF.R.S32.HI R13, RZ, 0x1f, R220 ;  /* 0x0000001fff0d7819 */ /* 0x000fe200000114dc */
[C---:B------:R-:W-:Y:S01]  /*1030*/  VIADD R34, R210.reuse, 0x100 ;  /* 0x00000100d2227836 */ /* 0x040fe20000000000 */
[----:B------:R-:W-:Y:S01]  /*1040*/  SHF.R.S32.HI R36, RZ, 0x1f, R35 ;  /* 0x0000001fff247819 */ /* 0x000fe20000011423 */
[----:B------:R-:W-:Y:S01]  /*1050*/  VIADD R33, R210, 0x140 ;  /* 0x00000140d2217836 */ /* 0x000fe20000000000 */
[----:B------:R-:W-:Y:S01]  /*1060*/  SHF.R.S32.HI R17, RZ, 0x1f, R16 ;  /* 0x0000001fff117819 */ /* 0x000fe20000011410 */
[----:B------:R-:W-:Y:S01]  /*1070*/  IMAD.IADD R192, R191, 0x1, -R4 ;  /* 0x00000001bfc07824 */ /* 0x000fe200078e0a04 */
[----:B------:R-:W-:Y:S01]  /*1080*/  LOP3.LUT R4, R3, 0x1c0, RZ, 0xc0, !PT ;  /* 0x000001c003047812 */ /* 0x000fe200078ec0ff */
[----:B------:R-:W-:Y:S01]  /*1090*/  VIADD R224, R16, 0x60 ;  /* 0x0000006010e07836 */ /* 0x000fe20000000000 */
[----:B------:R-:W-:Y:S01]  /*10a0*/  SHF.R.S32.HI R35, RZ, 0x1f, R34 ;  /* 0x0000001fff237819 */ /* 0x000fe20000011422 */
[C---:B------:R-:W-:Y:S01]  /*10b0*/  VIADD R37, R210.reuse, 0x40 ;  /* 0x00000040d2257836 */ /* 0x040fe20000000000 */
[----:B------:R-:W-:Y:S01]  /*10c0*/  SHF.R.S32.HI R34, RZ, 0x1f, R33 ;  /* 0x0000001fff227819 */ /* 0x000fe20000011421 */
[----:B------:R-:W-:Y:S01]  /*10d0*/  VIADD R32, R210, 0x180 ;  /* 0x00000180d2207836 */ /* 0x000fe20000000000 */
[----:B------:R-:W-:Y:S01]  /*10e0*/  LOP3.LUT R2, R4, 0x38, R16, 0xf8, !PT ;  /* 0x0000003804027812 */ /* 0x000fe200078ef810 */
[----:B------:R-:W-:Y:S01]  /*10f0*/  VIADD R209, R188, 0x10 ;  /* 0x00000010bcd17836 */ /* 0x000fe20000000000 */
[----:B------:R-:W-:Y:S01]  /*1100*/  SHF.R.S32.HI R39, RZ, 0x1f, R37 ;  /* 0x0000001fff277819 */ /* 0x000fe20000011425 */
[----:B------:R-:W-:Y:S01]  /*1110*/  VIADD R31, R210, 0x1c0 ;  /* 0x000001c0d21f7836 */ /* 0x000fe20000000000 */
[----:B------:R-:W-:Y:S01]  /*1120*/  SHF.R.S32.HI R33, RZ, 0x1f, R32 ;  /* 0x0000001fff217819 */ /* 0x000fe20000011420 */
[----:B------:R-:W-:Y:S01]  /*1130*/  IMAD.IADD R3, R7, 0x1, -R0 ;  /* 0x0000000107037824 */ /* 0x000fe200078e0a00 */
[----:B------:R-:W-:Y:S01]  /*1140*/  SHF.R.S32.HI R0, RZ, 0x1f, R225 ;  /* 0x0000001fff007819 */ /* 0x000fe200000114e1 */
[C---:B------:R-:W-:Y:S01]  /*1150*/  VIADD R223, R16.reuse, 0x80 ;  /* 0x0000008010df7836 */ /* 0x040fe20000000000 */
[----:B------:R-:W-:Y:S01]  /*1160*/  SHF.R.S32.HI R7, RZ, 0x1f, R224 ;  /* 0x0000001fff077819 */ /* 0x000fe200000114e0 */
[----:B------:R-:W-:Y:S01]  /*1170*/  IMAD.SHL.U32 R5, R5, 0x40, RZ ;  /* 0x0000004005057824 */ /* 0x000fe200078e00ff */
[----:B------:R-:W-:Y:S01]  /*1180*/  SHF.R.S32.HI R37, RZ, 0x1f, R209 ;  /* 0x0000001fff257819 */ /* 0x000fe200000114d1 */
[C---:B------:R-:W-:Y:S01]  /*1190*/  VIADD R30, R16.reuse, 0x1c0 ;  /* 0x000001c0101e7836 */ /* 0x040fe20000000000 */
[----:B------:R-:W-:Y:S01]  /*11a0*/  SHF.R.S32.HI R32, RZ, 0x1f, R31 ;  /* 0x0000001fff207819 */ /* 0x000fe2000001141f */
[C---:B------:R-:W-:Y:S01]  /*11b0*/  VIADD R28, R16.reuse, 0x1e0 ;  /* 0x000001e0101c7836 */ /* 0x040fe20000000000 */
[----:B------:R-:W-:Y:S01]  /*11c0*/  SHF.R.U32.HI R24, RZ, 0x3, R4 ;  /* 0x00000003ff187819 */ /* 0x000fe20000011604 */
[C---:B------:R-:W-:Y:S01]  /*11d0*/  VIADD R222, R16.reuse, 0xa0 ;  /* 0x000000a010de7836 */ /* 0x040fe20000000000 */
[----:B------:R-:W-:Y:S01]  /*11e0*/  SHF.L.U64.HI R31, R225, 0x1, R0 ;  /* 0x00000001e11f7819 */ /* 0x000fe20000010200 */
[C---:B------:R-:W-:Y:S01]  /*11f0*/  VIADD R221, R16.reuse, 0xc0 ;  /* 0x000000c010dd7836 */ /* 0x040fe20000000000 */
[----:B------:R-:W-:Y:S01]  /*1200*/  SHF.R.S32.HI R4, RZ, 0x1f, R223 ;  /* 0x0000001fff047819 */ /* 0x000fe200000114df */
[----:B------:R-:W-:Y:S01]  /*1210*/  STL [R1+0x8], R30 ;  /* 0x0000081e01007387 */ /* 0x000fe20000100800 */
[----:B------:R-:W-:Y:S01]  /*1220*/  LOP3.LUT R5, R5, 0xfffffe00, RZ, 0xc0, !PT ;  /* 0xfffffe0005057812 */ /* 0x000fe200078ec0ff */
[----:B------:R-:W-:Y:S01]  /*1230*/  VIADD R219, R16, 0x100 ;  /* 0x0000010010db7836 */ /* 0x000fe20000000000 */
[----:B------:R-:W-:Y:S01]  /*1240*/  SHF.L.U64.HI R0, R224, 0x1, R7 ;  /* 0x00000001e0007819 */ /* 0x000fe20000010207 */
[----:B------:R-:W-:Y:S01]  /*1250*/  STL [R1+0x4], R28 ;  /* 0x0000041c01007387 */ /* 0x000fe20000100800 */
[----:B------:R-:W-:Y:S01]  /*1260*/  SHF.R.S32.HI R11, RZ, 0x1f, R222 ;  /* 0x0000001fff0b7819 */ /* 0x000fe200000114de */
[C---:B------:R-:W-:Y:S01]  /*1270*/  VIADD R218, R16.reuse, 0x120 ;  /* 0x0000012010da7836 */ /* 0x040fe20000000000 */
[----:B------:R-:W-:Y:S01]  /*1280*/  SHF.L.U64.HI R4, R223, 0x1, R4 ;  /* 0x00000001df047819 */ /* 0x000fe20000010204 */
[----:B------:R-:W-:Y:S01]  /*1290*/  STL [R1+0x64], R37 ;  /* 0x0000642501007387 */ /* 0x000fe20000100800 */
[----:B------:R-:W-:Y:S01]  /*12a0*/  SHF.R.S32.HI R8, RZ, 0x1f, R221 ;  /* 0x0000001fff087819 */ /* 0x000fe200000114dd */
[C---:B------:R-:W-:Y:S01]  /*12b0*/  VIADD R217, R16.reuse, 0x140 ;  /* 0x0000014010d97836 */ /* 0x040fe20000000000 */
[----:B------:R-:W-:Y:S01]  /*12c0*/  SHF.R.S32.HI R10, RZ, 0x1f, R219 ;  /* 0x0000001fff0a7819 */ /* 0x000fe200000114db */
[----:B------:R-:W-:Y:S01]  /*12d0*/  STL [R1+0x14], R31 ;  /* 0x0000141f01007387 */ /* 0x000fe20000100800 */
[C---:B------:R-:W-:Y:S01]  /*12e0*/  VIADD R216, R16.reuse, 0x160 ;  /* 0x0000016010d87836 */ /* 0x040fe20000000000 */
[----:B------:R-:W-:Y:S01]  /*12f0*/  SHF.R.S32.HI R15, RZ, 0x1f, R218 ;  /* 0x0000001fff0f7819 */ /* 0x000fe200000114da */
[----:B------:R-:W-:Y:S01]  /*1300*/  VIADD R215, R16, 0x180 ;  /* 0x0000018010d77836 */ /* 0x000fe20000000000 */
[----:B------:R-:W-:Y:S01]  /*1310*/  STL [R1+0x70], R5 ;  /* 0x0000700501007387 */ /* 0x000fe20000100800 */
        /* <DEDUP_REMOVED lines=8> */
[----:B------:R-:W-:-:S02]  /*13a0*/  SHF.R.S32.HI R29, RZ, 0x1f, R214 ;  /* 0x0000001fff1d7819 */ /* 0x000fc400000114d6 */
[----:B------:R-:W-:Y:S02]  /*13b0*/  SHF.R.S32.HI R20, RZ, 0x1f, R30 ;  /* 0x0000001fff147819 */ /* 0x000fe4000001141e */
[----:B------:R-:W-:Y:S02]  /*13c0*/  SHF.R.S32.HI R22, RZ, 0x1f, R28 ;  /* 0x0000001fff167819 */ /* 0x000fe4000001141c */
[----:B0-----:R-:W-:Y:S02]  /*13d0*/  SHF.L.U64.HI R0, R222, 0x1, R11 ;  /* 0x00000001de007819 */ /* 0x001fe4000001020b */
[----:B------:R-:W-:Y:S01]  /*13e0*/  LOP3.LUT R5, R5, R2, R24, 0xf6, !PT ;  /* 0x0000000205057212 */ /* 0x000fe200078ef618 */
[----:B------:R-:W-:Y:S01]  /*13f0*/  IMAD R2, R3, 0x8, R194 ;  /* 0x0000000803027824 */ /* 0x000fe200078e02c2 */
[----:B-1----:R-:W-:Y:S01]  /*1400*/  SHF.L.U64.HI R4, R221, 0x1, R8 ;  /* 0x00000001dd047819 */ /* 0x002fe20000010208 */
[----:B------:R0:W-:Y:S01]  /*1410*/  STL [R1+0x20], R0 ;  /* 0x0000200001007387 */ /* 0x0001e20000100800 */
[----:B------:R-:W-:-:S03]  /*1420*/  SHF.R.S32.HI R195, RZ, 0x1f, R184 ;  /* 0x0000001fffc37819 */ /* 0x000fc600000114b8 */
[----:B------:R1:W-:Y:S04]  /*1430*/  STL [R1+0x24], R4 ;  /* 0x0000240401007387 */ /* 0x0003e80000100800 */
[----:B------:R3:W-:Y:S01]  /*1440*/  STL [R1+0x28], R7 ;  /* 0x0000280701007387 */ /* 0x0007e20000100800 */
[----:B0-----:R-:W-:Y:S02]  /*1450*/  SHF.L.U64.HI R0, R219, 0x1, R10 ;  /* 0x00000001db007819 */ /* 0x001fe4000001020a */
[----:B-1----:R-:W-:-:S03]  /*1460*/  SHF.L.U64.HI R4, R218, 0x1, R15 ;  /* 0x00000001da047819 */ /* 0x002fc6000001020f */
[----:B------:R0:W-:Y:S01]  /*1470*/  STL [R1+0x2c], R0 ;  /* 0x00002c0001007387 */ /* 0x0001e20000100800 */
[----:B---3--:R-:W-:-:S03]  /*1480*/  SHF.L.U64.HI R7, R217, 0x1, R12 ;  /* 0x00000001d9077819 */ /* 0x008fc6000001020c */
[----:B------:R1:W-:Y:S04]  /*1490*/  STL [R1+0x30], R4 ;  /* 0x0000300401007387 */ /* 0x0003e80000100800 */
[----:B------:R3:W-:Y:S01]  /*14a0*/  STL [R1+0x34], R7 ;  /* 0x0000340701007387 */ /* 0x0007e20000100800 */
[----:B0-----:R-:W-:Y:S02]  /*14b0*/  SHF.L.U64.HI R0, R216, 0x1, R21 ;  /* 0x00000001d8007819 */ /* 0x001fe40000010215 */
[----:B-1----:R-:W-:-:S03]  /*14c0*/  SHF.L.U64.HI R4, R215, 0x1, R14 ;  /* 0x00000001d7047819 */ /* 0x002fc6000001020e */
[----:B------:R0:W-:Y:S01]  /*14d0*/  STL [R1+0x38], R0 ;  /* 0x0000380001007387 */ /* 0x0001e20000100800 */
[----:B---3--:R-:W-:-:S03]  /*14e0*/  SHF.L.U64.HI R7, R30, 0x1, R20 ;  /* 0x000000011e077819 */ /* 0x008fc60000010214 */
[----:B------:R1:W-:Y:S01]  /*14f0*/  STL [R1+0x3c], R4 ;  /* 0x00003c0401007387 */ /* 0x0003e20000100800 */
[----:B0-----:R-:W-:Y:S02]  /*1500*/  SHF.L.U64.HI R0, R214, 0x1, R29 ;  /* 0x00000001d6007819 */ /* 0x001fe4000001021d */
[----:B-1----:R-:W-:-:S03]  /*1510*/  SHF.L.U64.HI R4, R28, 0x1, R22 ;  /* 0x000000011c047819 */ /* 0x002fc60000010216 */
[----:B------:R0:W-:Y:S04]  /*1520*/  STL [R1+0x40], R0 ;  /* 0x0000400001007387 */ /* 0x0001e80000100800 */
[----:B------:R-:W-:Y:S04]  /*1530*/  STL [R1+0x44], R7 ;  /* 0x0000440701007387 */ /* 0x000fe80000100800 */
[----:B------:R1:W-:Y:S01]  /*1540*/  STL [R1+0x48], R4 ;  /* 0x0000480401007387 */ /* 0x0003e20000100800 */
[----:B0-----:R-:W-:-:S04]  /*1550*/  VIADD R0, R227, 0x36400 ;  /* 0x00036400e3007836 */ /* 0x001fc80000000000 */
[C---:B------:R-:W-:Y:S02]  /*1560*/  @P2 VIADD R228, R0.reuse, 0xffffffc0 ;  /* 0xffffffc000e42836 */ /* 0x040fe40000000000 */
[----:B------:R-:W-:Y:S02]  /*1570*/  IMAD.IADD R0, R0, 0x1, R229 ;  /* 0x0000000100007824 */ /* 0x000fe400078e02e5 */
[----:B-1----:R-:W-:Y:S02]  /*1580*/  IMAD R4, R5, 0x2, R18 ;  /* 0x0000000205047824 */ /* 0x002fe400078e0212 */
[----:B------:R-:W-:-:S03]  /*1590*/  IMAD.IADD R229, R229, 0x1, R228 ;  /* 0x00000001e5e57824 */ /* 0x000fc600078e02e4 */
[----:B------:R0:W-:Y:S04]  /*15a0*/  STL [R1+0x68], R4 ;  /* 0x0000680401007387 */ /* 0x0001e80000100800 */
[----:B------:R0:W-:Y:S04]  /*15b0*/  STL [R1+0x10], R2 ;  /* 0x0000100201007387 */ /* 0x0001e80000100800 */
[----:B------:R0:W-:Y:S01]  /*15c0*/  STL [R1], R0 ;  /* 0x0000000001007387 */ /* 0x0001e20000100800 */
[----:B--2---:R-:W-:Y:S01]  /*15d0*/  LOP3.LUT R186, R19, 0x1, RZ, 0xfc, !PT ;  /* 0x0000000113ba7812 */ /* 0x004fe200078efcff */
[----:B0-----:R-:W-:-:S07]  /*15e0*/  IMAD.MOV.U32 R19, RZ, RZ, RZ ;  /* 0x000000ffff137224 */ /* 0x001fce00078e00ff */
.L_x_8741:
        /* <DEDUP_REMOVED lines=8> */
[----:B------:R-:W-:Y:S01]  /*1670*/  ISETP.NE.U32.AND P1, PT, RZ, UR8, PT ;  /* 0x00000008ff007c0c */ /* 0x000fe2000bf25070 */
[----:B-1----:R-:W-:Y:S01]  /*1680*/  IMAD.MOV.U32 R29, RZ, RZ, RZ ;  /* 0x000000ffff1d7224 */ /* 0x002fe200078e00ff */
[----:B------:R-:W-:Y:S02]  /*1690*/  ISETP.NE.AND.EX P2, PT, RZ, UR5, PT, P2 ;  /* 0x00000005ff007c0c */ /* 0x000fe4000bf45320 */
[----:B------:R-:W-:Y:S02]  /*16a0*/  ISETP.NE.AND.EX P1, PT, RZ, UR9, PT, P1 ;  /* 0x00000009ff007c0c */ /* 0x000fe4000bf25310 */
[----:B------:R-:W-:-:S04]  /*16b0*/  ISETP.NE.U32.AND P0, PT, RZ, UR6, PT ;  /* 0x00000006ff007c0c */ /* 0x000fc8000bf05070 */
[----:B------:R-:W-:Y:S02]  /*16c0*/  ISETP.NE.AND.EX P0, PT, RZ, UR7, PT, P0 ;  /* 0x00000007ff007c0c */ /* 0x000fe4000bf05300 */
[----:B--2---:R-:W-:Y:S01]  /*16d0*/  SHF.R.S32.HI R4, RZ, 0x1f, R0 ;  /* 0x0000001fff047819 */ /* 0x004fe20000011400 */
[C---:B------:R-:W-:Y:S02]  /*16e0*/  IMAD.SHL.U32 R31, R0.reuse, 0x4, RZ ;  /* 0x00000004001f7824 */ /* 0x040fe400078e00ff */
[C---:B------:R-:W-:Y:S01]  /*16f0*/  @P2 LEA R2, P3, R0.reuse, UR4, 0x2 ;  /* 0x0000000400022c11 */ /* 0x040fe2000f8610ff */
[----:B------:R-:W-:Y:S01]  /*1700*/  STL [R1+0x58], R0 ;  /* 0x0000580001007387 */ /* 0x000fe20000100800 */
[C-C-:B------:R-:W-:Y:S02]  /*1710*/  SHF.L.U64.HI R30, R0.reuse, 0x2, R4.reuse ;  /* 0x00000002001e7819 */ /* 0x140fe40000010204 */
[----:B------:R-:W-:Y:S01]  /*1720*/  @P2 LEA.HI.X R3, R0, UR5, R4, 0x2, P3 ;  /* 0x0000000500032c11 */ /* 0x000fe200098f1404 */
[----:B------:R0:W-:Y:S01]  /*1730*/  STL [R1+0x60], R4 ;  /* 0x0000600401007387 */ /* 0x0001e20000100800 */
[----:B------:R-:W-:Y:S01]  /*1740*/  IADD3 R6, P4, R31, UR6, RZ ;  /* 0x000000061f067c10 */ /* 0x000fe2000ff9e0ff */
[----:B------:R-:W-:-:S02]  /*1750*/  ULDC UR4, c[0x0][0x288] ;  /* 0x0000a20000047ab9 */ /* 0x000fc40000000800 */
[----:B------:R1:W5:Y:S01]  /*1760*/  @P2 LDG.E R9, desc[UR40][R2.64] ;  /* 0x0000002802092981 */ /* 0x000362000c1e1900 */
[----:B------:R-:W-:Y:S01]  /*1770*/  IMAD.U32 R208, RZ, RZ, UR4 ;  /* 0x00000004ffd07e24 */ /* 0x000fe2000f8e00ff */
[----:B------:R-:W-:Y:S01]  /*1780*/  IADD3.X R7, R30, UR7, RZ, P4, !PT ;  /* 0x000000071e077c10 */ /* 0x000fe2000a7fe4ff */
[----:B------:R-:W-:Y:S01]  /*1790*/  ULDC.64 UR4, c[0x0][0x418] ;  /* 0x0001060000047ab9 */ /* 0x000fe20000000a00 */
[----:B------:R1:W-:Y:S01]  /*17a0*/  STL [R1+0x50], R31 ;  /* 0x0000501f01007387 */ /* 0x0003e20000100800 */
[----:B0-----:R-:W-:-:S03]  /*17b0*/  @P1 IADD3 R4, P2, R31, UR8, RZ ;  /* 0x000000081f041c10 */ /* 0x001fc6000ff5e0ff */
[----:B------:R1:W5:Y:S01]  /*17c0*/  @P0 LDG.E R29, desc[UR40][R6.64] ;  /* 0x00000028061d0981 */ /* 0x000362000c1e1900 */
[----:B---3--:R-:W-:Y:S01]  /*17d0*/  @P1 IADD3.X R5, R30, UR9, RZ, P2, !PT ;  /* 0x000000091e051c10 */ /* 0x008fe200097fe4ff */
[----:B------:R-:W-:Y:S02]  /*17e0*/  UISETP.NE.U32.AND UP0, UPT, UR4, URZ, UPT ;  /* 0x0000003f0400728c */ /* 0x000fe4000bf05070 */
[----:B------:R1:W-:Y:S01]  /*17f0*/  STL [R1+0x54], R30 ;  /* 0x0000541e01007387 */ /* 0x0003e20000100800 */
[----:B------:R-:W-:Y:S01]  /*1800*/  ULDC.64 UR8, c[0x0][0xb18] ;  /* 0x0002c60000087ab9 */ /* 0x000fe20000000a00 */
[----:B------:R-:W-:Y:S02]  /*1810*/  ULDC UR4, c[0x0][0x424] ;  /* 0x0001090000047ab9 */ /* 0x000fe40000000800 */
[----:B------:R1:W5:Y:S04]  /*1820*/  @P1 LDG.E R208, desc[UR40][R4.64] ;  /* 0x0000002804d01981 */ /* 0x000368000c1e1900 */
[----:B------:R1:W-:Y:S01]  /*1830*/  STL [R1+0x4c], R26 ;  /* 0x00004c1a01007387 */ /* 0x0003e20000100800 */
[----:B------:R-:W-:Y:S01]  /*1840*/  UISETP.NE.AND.EX UP0, UPT, UR5, URZ, UPT, UP0 ;  /* 0x0000003f0500728c */ /* 0x000fe2000bf05300 */
[----:B------:R-:W-:-:S02]  /*1850*/  ISETP.NE.U32.AND P2, PT, RZ, UR8, PT ;  /* 0x00000008ff007c0c */ /* 0x000fc4000bf45070 */
[----:B------:R-:W-:Y:S01]  /*1860*/  ULDC UR5, c[0x0][0x2f0] ;  /* 0x0000bc0000057ab9 */ /* 0x000fe20000000800 */
[----:B------:R-:W-:Y:S01]  /*1870*/  USEL UR4, UR4, 0x1, UP0 ;  /* 0x0000000104047887 */ /* 0x000fe20008000000 */
[----:B------:R-:W-:-:S03]  /*1880*/  ISETP.NE.AND.EX P2, PT, RZ, UR9, PT, P2 ;  /* 0x00000009ff007c0c */ /* 0x000fc6000bf45320 */
[----:B------:R-:W-:-:S03]  /*1890*/  UIMAD UR4, UR4, UR5, URZ ;  /* 0x00000005040472a4 */ /* 0x000fc6000f8e023f */
[----:B------:R-:W-:Y:S01]  /*18a0*/  ULDC UR5, c[0x0][0x348] ;  /* 0x0000d20000057ab9 */ /* 0x000fe20000000800 */
[----:B------:R-:W-:Y:S01]  /*18b0*/  IMAD.MOV.U32 R36, RZ, RZ, R0 ;  /* 0x000000ffff247224 */ /* 0x000fe200078e0000 */
[----:B-1----:R-:W-:Y:S07]  /*18c0*/  @P1 BRA `(.L_x_8603) ;  /* 0x0000000000241947 */ /* 0x002fee0003800000 */
        /* <DEDUP_REMOVED lines=9> */
.L_x_8603:
[----:B------:R-:W-:Y:S02]  /*1960*/  IMAD.U32 R27, RZ, RZ, UR5 ;  /* 0x00000005ff1b7e24 */ /* 0x000fe4000f8e00ff */
[----:B------:R-:W-:Y:S01]  /*1970*/  IMAD.U32 R28, RZ, RZ, UR4 ;  /* 0x00000004ff1c7e24 */ /* 0x000fe2000f8e00ff */
[----:B------:R-:W-:Y:S06]  /*1980*/  @!P2 BRA `(.L_x_8604) ;  /* 0x000000000010a947 */ /* 0x000fec0003800000 */
[----:B------:R-:W-:-:S04]  /*1990*/  IADD3 R2, P0, R31, UR8, RZ ;  /* 0x000000081f027c10 */ /* 0x000fc8000ff1e0ff */
[----:B------:R-:W-:-:S05]  /*19a0*/  IADD3.X R3, R30, UR9, RZ, P0, !PT ;  /* 0x000000091e037c10 */ /* 0x000fca00087fe4ff */
[----:B------:R0:W5:Y:S01]  /*19b0*/  LDG.E R28, desc[UR40][R2.64] ;  /* 0x00000028021c7981 */ /* 0x000162000c1e1900 */
[----:B------:R-:W-:Y:S05]  /*19c0*/  BRA `(.L_x_8605) ;  /* 0x0000000000107947 */ /* 0x000fea0003800000 */
.L_x_8604:
[----:B------:R-:W-:Y:S05]  /*19d0*/  @!P0 BRA `(.L_x_8605) ;  /* 0x00000000000c8947 */ /* 0x000fea0003800000 */
[----:B------:R-:W2:Y:S04]  /*19e0*/  LDG.E R3, desc[UR40][R6.64] ;  /* 0x0000002806037981 */ /* 0x000ea8000c1e1900 */
[----:B------:R-:W2:Y:S02]  /*19f0*/  LDG.E R28, desc[UR40][R6.64+0x4] ;  /* 0x00000428061c7981 */ /* 0x000ea4000c1e1900 */
[----:B--2---:R-:W-:-:S07]  /*1a00*/  IMAD.IADD R28, R28, 0x1, -R3 ;  /* 0x000000011c1c7824 */ /* 0x004fce00078e0a03 */
.L_x_8605:
        /* <DEDUP_REMOVED lines=9> */
[----:B------:R-:W-:Y:S02]  /*1aa0*/  ISETP.NE.U32.AND P1, PT, RZ, UR4, PT ;  /* 0x00000004ff007c0c */ /* 0x000fe4000bf25070 */
[----:B-----5:R-:W-:Y:S02]  /*1ab0*/  MOV R24, R28 ;  /* 0x0000001c00187202 */ /* 0x020fe40000000f00 */
        /* <DEDUP_REMOVED lines=13> */
[----:B--2---:R-:W-:-:S02]  /*1b90*/  @P0 IMAD.IADD R27, R7, 0x1, -R0 ;  /* 0x00000001071b0824 */ /* 0x004fc400078e0a00 */
        /* <DEDUP_REMOVED lines=8> */
[----:B---3--:R-:W-:Y:S02]  /*1c20*/  SHF.R.S32.HI R5, RZ, 0x1f, R2 ;  /* 0x0000001fff057819 */ /* 0x008fe40000011402 */
        /* <DEDUP_REMOVED lines=35> */
.L_x_8608:
[----:B------:R-:W-:Y:S05]  /*1e60*/  BSYNC B6 ;  /* 0x0000000000067941 */ /* 0x000fea0003800000 */
.L_x_8607:
        /* <DEDUP_REMOVED lines=20> */
.L_x_8610:
[----:B------:R-:W-:Y:S05]  /*1fb0*/  BSYNC B6 ;  /* 0x0000000000067941 */ /* 0x000fea0003800000 */
.L_x_8609:
        /* <DEDUP_REMOVED lines=12> */
[----:B------:R-:W-:Y:S01]  /*2080*/  SHF.R.S32.HI R189, RZ, 0x1f, R188 ;  /* 0x0000001fffbd7819 */ /* 0x000fe200000114bc */
[C---:B0-----:R-:W-:Y:S01]  /*2090*/  IMAD R0, R9.reuse, R4, RZ ;  /* 0x0000000409007224 */ /* 0x041fe200078e02ff */
[----:B------:R-:W-:Y:S01]  /*20a0*/  SHF.L.U32 R42, R192, 0x6, RZ ;  /* 0x00000006c02a7819 */ /* 0x000fe200000006ff */
[----:B------:R-:W0:Y:S01]  /*20b0*/  S2R R30, SR_TID.X ;  /* 0x00000000001e7919 */ /* 0x000e220000002100 */
[----:B-1----:R-:W-:Y:S01]  /*20c0*/  IMAD R8, R9, R44, RZ ;  /* 0x0000002c09087224 */ /* 0x002fe200078e02ff */
[----:B-----5:R-:W-:Y:S01]  /*20d0*/  SHF.R.S32.HI R9, RZ, 0x1f, R24 ;  /* 0x0000001fff097819 */ /* 0x020fe20000011418 */
[C---:B------:R-:W-:Y:S01]  /*20e0*/  IMAD R11, R191.reuse, R5, R0 ;  /* 0x00000005bf0b7224 */ /* 0x040fe200078e0200 */
[----:B------:R-:W-:Y:S01]  /*20f0*/  LOP3.LUT R42, R42, 0x1c0, RZ, 0xc0, !PT ;  /* 0x000001c02a2a7812 */ /* 0x000fe200078ec0ff */
[----:B------:R-:W-:Y:S01]  /*2100*/  IMAD.WIDE.U32 R6, R191, R4, R188 ;  /* 0x00000004bf067225 */ /* 0x000fe200078e00bc */
[----:B------:R-:W-:-:S02]  /*2110*/  SHF.L.U64.HI R40, R4, 0x6, R5 ;  /* 0x0000000604287819 */ /* 0x000fc40000010205 */
[----:B------:R-:W-:Y:S01]  /*2120*/  SHF.L.U64.HI R43, R44, 0x6, R45 ;  /* 0x000000062c2b7819 */ /* 0x000fe2000001022d */
[----:B----4-:R-:W-:Y:S01]  /*2130*/  IMAD.IADD R3, R7, 0x1, R11 ;  /* 0x0000000107037824 */ /* 0x010fe200078e020b */
[C---:B--2---:R-:W-:Y:S01]  /*2140*/  ISETP.GE.AND P0, PT, R16.reuse, R49, PT ;  /* 0x000000311000720c */ /* 0x044fe20003f06270 */
[-C--:B------:R-:W-:Y:S01]  /*2150*/  IMAD.WIDE.U32 R20, R191, R4.reuse, R16 ;  /* 0x00000004bf147225 */ /* 0x080fe200078e0010 */
[----:B------:R-:W-:Y:S02]  /*2160*/  ISETP.GE.AND P2, PT, R16, UR4, PT ;  /* 0x0000000410007c0c */ /* 0x000fe4000bf46270 */
[----:B------:R-:W-:Y:S01]  /*2170*/  SEL R7, R49, RZ, P0 ;  /* 0x000000ff31077207 */ /* 0x000fe20000000000 */
[----:B------:R-:W-:Y:S01]  /*2180*/  IMAD R13, R191, R45, R8 ;  /* 0x0000002dbf0d7224 */ /* 0x000fe200078e0208 */
[----:B------:R-:W-:Y:S01]  /*2190*/  SHF.R.S32.HI R46, RZ, 0x1f, R26 ;  /* 0x0000001fff2e7819 */ /* 0x000fe2000001141a */
[----:B------:R-:W-:Y:S01]  /*21a0*/  IMAD R8, R9, R4, RZ ;  /* 0x0000000409087224 */ /* 0x000fe200078e02ff */
[----:B------:R-:W-:Y:S01]  /*21b0*/  ISETP.GE.AND P1, PT, R184, UR4, PT ;  /* 0x00000004b8007c0c */ /* 0x000fe2000bf26270 */
[----:B------:R-:W-:Y:S01]  /*21c0*/  IMAD.MOV.U32 R2, RZ, RZ, R6 ;  /* 0x000000ffff027224 */ /* 0x000fe200078e0006 */
[----:B------:R-:W-:Y:S01]  /*21d0*/  P2R R61, PR, RZ, 0x4 ;  /* 0x00000004ff3d7803 */ /* 0x000fe20000000000 */
[----:B------:R-:W-:Y:S01]  /*21e0*/  IMAD.IADD R21, R11, 0x1, R21 ;  /* 0x000000010b157824 */ /* 0x000fe200078e0215 */
[----:B---3--:R-:W-:Y:S01]  /*21f0*/  SHF.R.U32.HI R12, RZ, 0x7, R12 ;  /* 0x00000007ff0c7819 */ /* 0x008fe2000001160c */
[----:B------:R-:W-:-:S02]  /*2200*/  IMAD R9, R9, R44, RZ ;  /* 0x0000002c09097224 */ /* 0x000fc400078e02ff */
[----:B------:R-:W-:Y:S02]  /*2210*/  IMAD.IADD R7, R16, 0x1, R7 ;  /* 0x0000000110077824 */ /* 0x000fe400078e0207 */
[----:B------:R-:W-:-:S03]  /*2220*/  IMAD.WIDE.U32 R2, R24, R4, R2 ;  /* 0x0000000418027225 */ /* 0x000fc600078e0002 */
[----:B------:R-:W-:Y:S01]  /*2230*/  SHF.R.S32.HI R6, RZ, 0x1f, R7 ;  /* 0x0000001fff067819 */ /* 0x000fe20000011407 */
[----:B------:R-:W-:-:S03]  /*2240*/  IMAD.WIDE.U32 R20, R24, R4, R20 ;  /* 0x0000000418147225 */ /* 0x000fc600078e0014 */
[----:B------:R-:W-:Y:S01]  /*2250*/  LEA.HI R39, R6, R7, RZ, 0x3 ;  /* 0x0000000706277211 */ /* 0x000fe200078f18ff */
[----:B0-----:R-:W-:Y:S02]  /*2260*/  VIADD R30, R30, 0xffffff80 ;  /* 0xffffff801e1e7836 */ /* 0x001fe40000000000 */
[----:B------:R-:W-:Y:S01]  /*2270*/  IMAD.SHL.U32 R41, R4, 0x40, RZ ;  /* 0x0000004004297824 */ /* 0x000fe200078e00ff */
[----:B------:R-:W-:Y:S01]  /*2280*/  LOP3.LUT R4, R42, 0x18, R16, 0xf8, !PT ;  /* 0x000000182a047812 */ /* 0x000fe200078ef810 */
[----:B------:R-:W-:Y:S01]  /*2290*/  IMAD R9, R24, R45, R9 ;  /* 0x0000002d18097224 */ /* 0x000fe200078e0209 */
[----:B------:R-:W-:Y:S01]  /*22a0*/  SHF.R.S32.HI R10, RZ, 0x1f, R30 ;  /* 0x0000001fff0a7819 */ /* 0x000fe2000001141e */
[C---:B------:R-:W-:Y:S01]  /*22b0*/  IMAD.WIDE.U32 R32, R191.reuse, R44, R188 ;  /* 0x0000002cbf207225 */ /* 0x040fe200078e00bc */
[----:B------:R-:W-:Y:S02]  /*22c0*/  SHF.R.U32.HI R45, RZ, 0x3, R42 ;  /* 0x00000003ff2d7819 */ /* 0x000fe4000001162a */
[----:B------:R-:W-:Y:S01]  /*22d0*/  LEA.HI R10, R10, R30, RZ, 0x2 ;  /* 0x0000001e0a0a7211 */ /* 0x000fe200078f10ff */
[----:B------:R-:W-:Y:S01]  /*22e0*/  IMAD.WIDE.U32 R34, R191, R44, R16 ;  /* 0x0000002cbf227225 */ /* 0x000fe200078e0010 */
[----:B------:R-:W-:-:S02]  /*22f0*/  LOP3.LUT R4, R4, R45, RZ, 0x3c, !PT ;  /* 0x0000002d04047212 */ /* 0x000fc400078e3cff */
[----:B------:R-:W-:Y:S01]  /*2300*/  LOP3.LUT R10, R10, 0xfffffffc, RZ, 0xc0, !PT ;  /* 0xfffffffc0a0a7812 */ /* 0x000fe200078ec0ff */
[----:B------:R-:W-:Y:S01]  /*2310*/  IMAD.IADD R33, R33, 0x1, R13 ;  /* 0x0000000121217824 */ /* 0x000fe200078e020d */
[----:B------:R-:W-:Y:S01]  /*2320*/  LOP3.LUT R54, R39, 0xfffffff8, RZ, 0xc0, !PT ;  /* 0xfffffff827367812 */ /* 0x000fe200078ec0ff */
[----:B------:R-:W-:Y:S02]  /*2330*/  IMAD.IADD R35, R13, 0x1, R35 ;  /* 0x000000010d237824 */ /* 0x000fe400078e0223 */
[----:B------:R-:W-:Y:S01]  /*2340*/  IMAD.IADD R10, R30, 0x1, -R10 ;  /* 0x000000011e0a7824 */ /* 0x000fe200078e0a0a */
[----:B------:R-:W-:Y:S01]  /*2350*/  SHF.R.S32.HI R59, RZ, 0x1f, R54 ;  /* 0x0000001fff3b7819 */ /* 0x000fe20000011436 */
[----:B------:R-:W0:Y:S01]  /*2360*/  S2R R30, SR_TID.X ;  /* 0x00000000001e7919 */ /* 0x000e220000002100 */
[----:B------:R-:W-:Y:S02]  /*2370*/  IMAD R7, R24, R5, R8 ;  /* 0x0000000518077224 */ /* 0x000fe400078e0208 */
[----:B------:R-:W-:-:S02]  /*2380*/  IMAD R48, R10, 0x40, R191 ;  /* 0x000000400a307824 */ /* 0x000fc400078e02bf */
[----:B------:R-:W-:-:S04]  /*2390*/  IMAD.WIDE.U32 R32, R24, R44, R32 ;  /* 0x0000002c18207225 */ /* 0x000fc800078e0020 */
[----:B------:R-:W-:-:S04]  /*23a0*/  IMAD.WIDE.U32 R34, R24, R44, R34 ;  /* 0x0000002c18227225 */ /* 0x000fc800078e0022 */
[----:B------:R-:W-:Y:S02]  /*23b0*/  IMAD.IADD R0, R29, 0x1, R28 ;  /* 0x000000011d007824 */ /* 0x000fe400078e021c */
[----:B------:R-:W-:Y:S02]  /*23c0*/  IMAD.SHL.U32 R44, R44, 0x40, RZ ;  /* 0x000000402c2c7824 */ /* 0x000fe400078e00ff */
[----:B------:R-:W-:Y:S02]  /*23d0*/  VIADD R47, R12, 0x8 ;  /* 0x000000080c2f7836 */ /* 0x000fe40000000000 */
[----:B------:R-:W-:Y:S02]  /*23e0*/  IMAD.SHL.U32 R49, R49, 0x2, RZ ;  /* 0x0000000231317824 */ /* 0x000fe400078e00ff */
[----:B------:R-:W-:Y:S02]  /*23f0*/  IMAD.IADD R51, R3, 0x1, R7 ;  /* 0x0000000103337824 */ /* 0x000fe400078e0207 */
[----:B------:R-:W-:-:S02]  /*2400*/  IMAD.IADD R52, R7, 0x1, R21 ;  /* 0x0000000107347824 */ /* 0x000fc400078e0215 */
[----:B------:R-:W-:Y:S02]  /*2410*/  IMAD.IADD R53, R33, 0x1, R9 ;  /* 0x0000000121357824 */ /* 0x000fe400078e0209 */
[----:B------:R-:W-:Y:S02]  /*2420*/  IMAD.IADD R55, R9, 0x1, R35 ;  /* 0x0000000109377824 */ /* 0x000fe400078e0223 */
[----:B0-----:R-:W-:-:S05]  /*2430*/  VIADD R30, R30, 0xffffff80 ;  /* 0xffffff801e1e7836 */ /* 0x001fca0000000000 */
[----:B------:R-:W-:-:S04]  /*2440*/  SHF.R.S32.HI R10, RZ, 0x1f, R30 ;  /* 0x0000001fff0a7819 */ /* 0x000fc8000001141e */
[----:B------:R-:W-:-:S04]  /*2450*/  LEA.HI R10, R10, R30, RZ, 0x5 ;  /* 0x0000001e0a0a7211 */ /* 0x000fc800078f28ff */
[----:B------:R-:W-:-:S05]  /*2460*/  SHF.R.S32.HI R10, RZ, 0x5, R10 ;  /* 0x00000005ff0a7819 */ /* 0x000fca000001140a */
[----:B------:R-:W-:Y:S01]  /*2470*/  IMAD R50, R10, 0x200, R4 ;  /* 0x000002000a327824 */ /* 0x000fe200078e0204 */
[----:B------:R-:W-:-:S04]  /*2480*/  LOP3.LUT R4, R42, 0x38, R39, 0xf8, !PT ;  /* 0x000000382a047812 */ /* 0x000fc800078ef827 */
[----:B------:R-:W-:-:S05]  /*2490*/  LOP3.LUT R4, R4, R45, RZ, 0x3c, !PT ;  /* 0x0000002d04047212 */ /* 0x000fca00078e3cff */
[----:B------:R-:W-:Y:S01]  /*24a0*/  IMAD R60, R10, 0x200, R4 ;  /* 0x000002000a3c7824 */ /* 0x000fe200078e0204 */
[----:B------:R-:W-:-:S07]  /*24b0*/  SHF.R.S32.HI R58, RZ, 0x1f, R36 ;  /* 0x0000001fff3a7819 */ /* 0x000fce0000011424 */
.L_x_8643:
[----:B0-----:R-:W0:Y:S01]  /*24c0*/  LDC R64, c[0x0][0x430] ;  /* 0x00010c00ff407b82 */ /* 0x001e220000000800 */
        /* <DEDUP_REMOVED lines=92> */
.L_x_8615:
[----:B------:R-:W-:Y:S05]  /*2a90*/  BSYNC B1 ;  /* 0x0000000000017941 */ /* 0x000fea0003800000 */
.L_x_8614:
        /* <DEDUP_REMOVED lines=9> */
[----:B------:R-:W-:Y:S01]  /*2b30*/  IMAD.MOV.U32 R7, RZ, RZ, R57 ;  /* 0x000000ffff077224 */ /* 0x000fe200078e0039 */
[----:B------:R-:W-:-:S02]  /*2b40*/  MOV R6, R56 ;  /* 0x0000003800067202 */ /* 0x000fc40000000f00 */
[----:B------:R-:W-:Y:S02]  /*2b50*/  PRMT R76, R4, 0x5410, R5 ;  /* 0x00005410044c7816 */ /* 0x000fe40000000005 */
[----:B------:R-:W-:Y:S01]  /*2b60*/  PRMT R78, R6, 0x5410, R7 ;  /* 0x00005410064e7816 */ /* 0x000fe20000000007 */
[----:B------:R-:W-:Y:S06]  /*2b70*/  @!P3 BRA `(.L_x_8616) ;  /* 0x000000000004b947 */ /* 0x000fec0003800000 */
[----:B------:R-:W-:Y:S01]  /*2b80*/  BPT.TRAP 0x1 ;  /* 0x000000040000795c */ /* 0x000fe20000300000 */
.L_x_8616:
[----:B------:R-:W-:Y:S01]  /*2b90*/  IMAD R62, R185, 0x8, R18 ;  /* 0x00000008b93e7824 */ /* 0x000fe200078e0212 */
[----:B------:R-:W-:Y:S01]  /*2ba0*/  SHF.L.U32 R75, R190, 0x1f, RZ ;  /* 0x0000001fbe4b7819 */ /* 0x000fe200000006ff */
[----:B------:R-:W-:Y:S03]  /*2bb0*/  BSSY B1, `(.L_x_8617) ;  /* 0x0000003000017945 */ /* 0x000fe60003800000 */
[----:B------:R-:W0:Y:S02]  /*2bc0*/  SYNCS.PHASECHK.TRANS64.TRYWAIT P5, [R62+URZ+0x38890], R75 ;  /* 0x0388904b3e0075a7 */ /* 0x000e2400080a017f */
[----:B0-----:R-:W-:Y:S05]  /*2bd0*/  @!P5 BRA `(.L_x_8618) ;  /* 0x000001d40050d947 */ /* 0x001fea0003800000 */
.L_x_8876:
[----:B------:R-:W-:Y:S05]  /*2be0*/  BSYNC B1 ;  /* 0x0000000000017941 */ /* 0x000fea0003800000 */
.L_x_8617:
[----:B------:R-:W-:-:S03]  /*2bf0*/  UMOV UR4, 0xffffffff ;  /* 0xffffffff00047882 */ /* 0x000fc60000000000 */
[----:B------:R-:W-:Y:S05]  /*2c00*/  BRA.DIV UR4, `(.L_x_8619) ;  /* 0x000001d604587947 */ /* 0x000fea000b800000 */
[----:B------:R1:W2:Y:S04]  /*2c10*/  SHFL.IDX PT, R71, R68, RZ, 0x1c1f ;  /* 0x001c1fff44477589 */ /* 0x0002a800000e0000 */
[----:B------:R1:W3:Y:S02]  /*2c20*/  SHFL.IDX PT, R14, R69, RZ, 0x1c1f ;  /* 0x001c1fff450e7589 */ /* 0x0002e400000e0000 */
.L_x_8880:
        /* <DEDUP_REMOVED lines=51> */
.L_x_8624:
[----:B------:R-:W-:Y:S05]  /*2f60*/  BSYNC B2 ;  /* 0x0000000000027941 */ /* 0x000fea0003800000 */
.L_x_8623:
[----:B0-----:R4:W-:Y:S02]  /*2f70*/  ST.E.128 desc[UR40][R10.64], R4 ;  /* 0x000000040a007985 */ /* 0x0019e4000c101d28 */
.L_x_8622:
[----:B------:R-:W-:Y:S05]  /*2f80*/  BSYNC B1 ;  /* 0x0000000000017941 */ /* 0x000fea0003800000 */
.L_x_8621:
        /* <DEDUP_REMOVED lines=53> */
.L_x_8626:
[----:B------:R-:W-:Y:S05]  /*32e0*/  BSYNC B1 ;  /* 0x0000000000017941 */ /* 0x000fea0003800000 */
.L_x_8625:
[----:B--2---:R2:W-:Y:S01]  /*32f0*/  ST.E.128 desc[UR40][R10.64], R4 ;  /* 0x000000040a007985 */ /* 0x0045e2000c101d28 */
[----:B------:R-:W-:Y:S05]  /*3300*/  BRA `(.L_x_8620) ;  /* 0x0000000c008c7947 */ /* 0x000fea0003800000 */
.L_x_8613:
        /* <DEDUP_REMOVED lines=44> */
.L_x_8627:
[----:B------:R-:W-:Y:S01]  /*35d0*/  IMAD R62, R185, 0x8, R18 ;  /* 0x00000008b93e7824 */ /* 0x000fe200078e0212 */
[----:B------:R-:W-:Y:S01]  /*35e0*/  SHF.L.U32 R75, R190, 0x1f, RZ ;  /* 0x0000001fbe4b7819 */ /* 0x000fe200000006ff */
[----:B------:R-:W-:Y:S03]  /*35f0*/  BSSY B1, `(.L_x_8628) ;  /* 0x0000003000017945 */ /* 0x000fe60003800000 */
[----:B------:R-:W0:Y:S02]  /*3600*/  SYNCS.PHASECHK.TRANS64.TRYWAIT P6, [R62+URZ+0x38890], R75 ;  /* 0x0388904b3e0075a7 */ /* 0x000e2400080c017f */
[----:B0-----:R-:W-:Y:S05]  /*3610*/  @!P6 BRA `(.L_x_8629) ;  /* 0x000001cc001ce947 */ /* 0x001fea0003800000 */
.L_x_8881:
[----:B------:R-:W-:Y:S05]  /*3620*/  BSYNC B1 ;  /* 0x0000000000017941 */ /* 0x000fea0003800000 */
.L_x_8628:
[----:B------:R-:W-:-:S03]  /*3630*/  UMOV UR4, 0xffffffff ;  /* 0xffffffff00047882 */ /* 0x000fc60000000000 */
[----:B------:R-:W-:Y:S05]  /*3640*/  BRA.DIV UR4, `(.L_x_8630) ;  /* 0x000001ce04247947 */ /* 0x000fea000b800000 */
[----:B------:R-:W1:Y:S04]  /*3650*/  SHFL.IDX PT, R68, R68, RZ, 0x1c1f ;  /* 0x001c1fff44447589 */ /* 0x000e6800000e0000 */
[----:B------:R-:W2:Y:S02]  /*3660*/  SHFL.IDX PT, R69, R69, RZ, 0x1c1f ;  /* 0x001c1fff45457589 */ /* 0x000ea400000e0000 */
.L_x_8885:
        /* <DEDUP_REMOVED lines=14> */
[----:B------:R-:W-:-:S04]  /*3750*/  IMAD R9, R9, 0x2, R18 ;  /* 0x0000000209097824 */ /* 0x000fc800078e0212 */
[----:B------:R-:W-:Y:S02]  /*3760*/  IMAD.SHL.U32 R71, R8, 0x8, RZ ;  /* 0x0000000808477824 */ /* 0x000fe400078e00ff */
[----:B---3--:R-:W-:-:S03]  /*3770*/  VIADD R11, R11, 0xffffff80 ;  /* 0xffffff800b0b7836 */ /* 0x008fc60000000000 */
[----:B------:R-:W-:Y:S02]  /*3780*/  LOP3.LUT R8, R42, 0x38, R71, 0xf8, !PT ;  /* 0x000000382a087812 */ /* 0x000fe400078ef847 */
[----:B------:R-:W-:Y:S02]  /*3790*/  SHF.R.S32.HI R10, RZ, 0x1f, R11 ;  /* 0x0000001fff0a7819 */ /* 0x000fe4000001140b */
[----:B------:R-:W-:Y:S02]  /*37a0*/  LOP3.LUT R8, R8, R45, RZ, 0x3c, !PT ;  /* 0x0000002d08087212 */ /* 0x000fe400078e3cff */
[----:B------:R-:W-:-:S04]  /*37b0*/  LEA.HI R10, R10, R11, RZ, 0x5 ;  /* 0x0000000b0a0a7211 */ /* 0x000fc800078f28ff */
[----:B------:R-:W-:-:S05]  /*37c0*/  SHF.R.S32.HI R10, RZ, 0x5, R10 ;  /* 0x00000005ff0a7819 */ /* 0x000fca000001140a */
        /* <DEDUP_REMOVED lines=13> */
[--C-:B---3--:R-:W-:Y:S01]  /*38a0*/  HADD2.F32 R6, -RZ, R13.reuse.H0_H0 ;  /* 0x2000000dff067230 */ /* 0x108fe20000004100 */
        /* <DEDUP_REMOVED lines=13> */
[-C--:B--2---:R-:W-:Y:S01]  /*3980*/  FFMA.FTZ R73, R9, R28.reuse, -R74 ;  /* 0x0000001c09497223 */ /* 0x084fe2000001084a */
[----:B------:R-:W-:Y:S01]  /*3990*/  FFMA.FTZ R72, R5, R7, -R72 ;  /* 0x0000000705487223 */ /* 0x000fe20000010848 */
        /* <DEDUP_REMOVED lines=59> */
.L_x_8632:
[----:B------:R-:W-:Y:S05]  /*3d50*/  BSYNC B1 ;  /* 0x0000000000017941 */ /* 0x000fea0003800000 */
.L_x_8631:
        /* <DEDUP_REMOVED lines=8> */
.L_x_8612:
[----:B------:R-:W-:-:S13]  /*3de0*/  ISETP.NE.AND P3, PT, R186, 0x3, PT ;  /* 0x00000003ba00780c */ /* 0x000fda0003f65270 */
[----:B------:R-:W-:Y:S05]  /*3df0*/  @!P3 BRA `(.L_x_8633) ;  /* 0x000000000004b947 */ /* 0x000fea0003800000 */
[----:B------:R-:W-:Y:S01]  /*3e00*/  BPT.TRAP 0x1 ;  /* 0x000000040000795c */ /* 0x000fe20000300000 */
.L_x_8633:
[----:B------:R-:W-:Y:S01]  /*3e10*/  IMAD R62, R185, 0x8, R18 ;  /* 0x00000008b93e7824 */ /* 0x000fe200078e0212 */
[----:B------:R-:W-:Y:S01]  /*3e20*/  SHF.L.U32 R75, R190, 0x1f, RZ ;  /* 0x0000001fbe4b7819 */ /* 0x000fe200000006ff */
[----:B------:R-:W-:Y:S01]  /*3e30*/  BSSY B1, `(.L_x_8634) ;  /* 0x0000004000017945 */ /* 0x000fe20003800000 */
[----:B------:R-:W-:Y:S02]  /*3e40*/  SHF.R.S32.HI R66, RZ, 0x1f, R64 ;  /* 0x0000001fff427819 */ /* 0x000fe40000011440 */
[----:B------:R-:W1:Y:S02]  /*3e50*/  SYNCS.PHASECHK.TRANS64.TRYWAIT P4, [R62+URZ+0x38890], R75 ;  /* 0x0388904b3e0075a7 */ /* 0x000e64000808017f */
[----:B-1----:R-:W-:Y:S05]  /*3e60*/  @!P4 BRA `(.L_x_8635) ;  /* 0x000001c40068c947 */ /* 0x002fea0003800000 */
.L_x_8886:
[----:B------:R-:W-:Y:S05]  /*3e70*/  BSYNC B1 ;  /* 0x0000000000017941 */ /* 0x000fea0003800000 */
.L_x_8634:
        /* <DEDUP_REMOVED lines=26> */
.L_x_8890:
        /* <DEDUP_REMOVED lines=18> */
.L_x_8620:
[----:B------:R-:W-:Y:S05]  /*4140*/  BSYNC B0 ;  /* 0x0000000000007941 */ /* 0x000fea0003800000 */
.L_x_8611:
[----:B0-234-:R-:W0:Y:S01]  /*4150*/  S2R R4, SR_TID.X ;  /* 0x0000000000047919 */ /* 0x01de220000002100 */
        /* <DEDUP_REMOVED lines=16> */
.L_x_8638:
[----:B------:R-:W-:Y:S05]  /*4260*/  BSYNC B0 ;  /* 0x0000000000007941 */ /* 0x000fea0003800000 */
.L_x_8637:
[----:B------:R-:W2:Y:S01]  /*4270*/  SYNCS.PHASECHK.TRANS64.TRYWAIT P3, [R62+URZ+0x388b0], R75 ;  /* 0x0388b04b3e0075a7 */ /* 0x000ea2000806017f */
[----:B------:R-:W-:Y:S04]  /*4280*/  BSSY B0, `(.L_x_8639) ;  /* 0x0000002000007945 */ /* 0x000fe80003800000 */
[----:B--2---:R-:W-:Y:S05]  /*4290*/  @!P3 BRA `(.L_x_8640) ;  /* 0x000001c000b4b947 */ /* 0x004fea0003800000 */
.L_x_8891:
[----:B------:R-:W-:Y:S05]  /*42a0*/  BSYNC B0 ;  /* 0x0000000000007941 */ /* 0x000fea0003800000 */
.L_x_8639:
        /* <DEDUP_REMOVED lines=21> */
[----:B------:R-:W1:Y:S08]  /*4400*/  SHFL.IDX PT, R10, R10, RZ, 0x1c1f ;  /* 0x001c1fff0a0a7589 */ /* 0x000e7000000e0000 */
[----:B------:R-:W-:Y:S05]  /*4410*/  @!P3 BRA `(.L_x_8642) ;  /* 0x00000004009cb947 */ /* 0x000fea0003800000 */
[----:B------:R-:W3:Y:S01]  /*4420*/  LDL R31, [R1+0x14] ;  /* 0x00001400011f7983 */ /* 0x000ee20000100800 */
[----:B------:R-:W-:-:S03]  /*4430*/  ULDC UR4, c[0x0][0x320] ;  /* 0x0000c80000047ab9 */ /* 0x000fc60000000800 */
[----:B------:R-:W4:Y:S04]  /*4440*/  LDL R14, [R1+0x18] ;  /* 0x00001800010e7983 */ /* 0x000f280000100800 */
[----:B------:R-:W5:Y:S01]  /*4450*/  LDL R30, [R1+0x1c] ;  /* 0x00001c00011e7983 */ /* 0x000f620000100800 */
[----:B------:R-:W-:Y:S01]  /*4460*/  ISETP.GE.AND P5, PT, R16, UR4, PT ;  /* 0x0000000410007c0c */ /* 0x000fe2000bfa6270 */
[----:B------:R-:W-:Y:S01]  /*4470*/  IMAD R9, R185, 0x8000, R50 ;  /* 0x00008000b9097824 */ /* 0x000fe200078e0232 */
[----:B------:R-:W-:Y:S01]  /*4480*/  LOP3.LUT P3, RZ, R192, 0x4, RZ, 0xc0, !PT ;  /* 0x00000004c0ff7812 */ /* 0x000fe2000786c0ff */
[----:B------:R-:W2:Y:S02]  /*4490*/  LDL R29, [R1+0x20] ;  /* 0x00002000011d7983 */ /* 0x000ea40000100800 */
[----:B------:R-:W-:-:S02]  /*44a0*/  IMAD R12, R9, 0x2, R18 ;  /* 0x00000002090c7824 */ /* 0x000fc400078e0212 */
[----:B------:R-:W2:Y:S04]  /*44b0*/  LDL R28, [R1+0x24] ;  /* 0x00002400011c7983 */ /* 0x000ea80000100800 */
[----:B------:R-:W2:Y:S01]  /*44c0*/  LDL R15, [R1+0x28] ;  /* 0x00002800010f7983 */ /* 0x000ea20000100800 */
[----:B------:R-:W-:-:S03]  /*44d0*/  VIADD R13, R9, 0x20 ;  /* 0x00000020090d7836 */ /* 0x000fc60000000000 */
[----:B------:R-:W1:Y:S01]  /*44e0*/  @!P5 LDS.128 R4, [R12+0x400] ;  /* 0x000400000c04d984 */ /* 0x000e620000000c00 */
[----:B------:R-:W-:Y:S01]  /*44f0*/  @P3 VIADD R13, R9, 0xffffffe0 ;  /* 0xffffffe0090d3836 */ /* 0x000fe20000000000 */
[CC--:B0-----:R-:W-:Y:S02]  /*4500*/  @!P5 LEA R8, P3, R16.reuse, R11.reuse, 0x1 ;  /* 0x0000000b1008d211 */ /* 0x0c1fe400078608ff */
[----:B------:R-:W2:Y:S01]  /*4510*/  LDL R63, [R1+0x30] ;  /* 0x00003000013f7983 */ /* 0x000ea20000100800 */
[----:B------:R-:W-:Y:S01]  /*4520*/  IMAD R13, R13, 0x2, R18 ;  /* 0x000000020d0d7824 */ /* 0x000fe200078e0212 */
[----:B-1----:R-:W-:Y:S02]  /*4530*/  @!P5 LEA.HI.X R9, R16, R10, R17, 0x1, P3 ;  /* 0x0000000a1009d211 */ /* 0x002fe400018f0c11 */
[C---:B------:R-:W-:Y:S01]  /*4540*/  ISETP.GE.AND P3, PT, R184.reuse, UR4, PT ;  /* 0x00000004b8007c0c */ /* 0x040fe2000bf66270 */
[----:B------:R-:W2:Y:S04]  /*4550*/  LDL R57, [R1+0x34] ;  /* 0x0000340001397983 */ /* 0x000ea80000100800 */
[----:B------:R-:W2:Y:S04]  /*4560*/  LDL R56, [R1+0x38] ;  /* 0x0000380001387983 */ /* 0x000ea80000100800 */
[----:B------:R0:W-:Y:S04]  /*4570*/  @!P5 ST.E.128 desc[UR40][R8.64], R4 ;  /* 0x000000040800d985 */ /* 0x0001e8000c101d28 */
[----:B------:R-:W1:Y:S01]  /*4580*/  @!P3 LDS.128 R4, [R13+0x400] ;  /* 0x000400000d04b984 */ /* 0x000e620000000c00 */
[----:B0-----:R-:W-:-:S04]  /*4590*/  @!P3 LEA R8, P5, R184, R11, 0x1 ;  /* 0x0000000bb808b211 */ /* 0x001fc800078a08ff */
[----:B------:R-:W-:Y:S02]  /*45a0*/  @!P3 LEA.HI.X R9, R184, R10, R195, 0x1, P5 ;  /* 0x0000000ab809b211 */ /* 0x000fe400028f0cc3 */
[----:B------:R-:W-:-:S03]  /*45b0*/  ISETP.GE.AND P5, PT, R225, UR4, PT ;  /* 0x00000004e1007c0c */ /* 0x000fc6000bfa6270 */
[----:B-1----:R0:W-:Y:S10]  /*45c0*/  @!P3 ST.E.128 desc[UR40][R8.64], R4 ;  /* 0x000000040800b985 */ /* 0x0021f4000c101d28 */
[----:B------:R-:W1:Y:S01]  /*45d0*/  @!P5 LDS.128 R4, [R12+0x2400] ;  /* 0x002400000c04d984 */ /* 0x000e620000000c00 */
[----:B0-----:R-:W-:-:S05]  /*45e0*/  @!P5 LEA R8, P3, R225, R11, 0x1 ;  /* 0x0000000be108d211 */ /* 0x001fca00078608ff */
[----:B---3--:R-:W-:Y:S01]  /*45f0*/  @!P5 IMAD.X R9, R10, 0x1, R31, P3 ;  /* 0x000000010a09d824 */ /* 0x008fe200018e061f */
[C---:B------:R-:W-:Y:S01]  /*4600*/  ISETP.GE.AND P3, PT, R224.reuse, UR4, PT ;  /* 0x00000004e0007c0c */ /* 0x040fe2000bf66270 */
[----:B------:R-:W3:Y:S04]  /*4610*/  LDL R31, [R1+0x3c] ;  /* 0x00003c00011f7983 */ /* 0x000ee80000100800 */
[----:B-1----:R0:W-:Y:S08]  /*4620*/  @!P5 ST.E.128 desc[UR40][R8.64], R4 ;  /* 0x000000040800d985 */ /* 0x0021f0000c101d28 */
[----:B------:R-:W1:Y:S01]  /*4630*/  @!P3 LDS.128 R4, [R13+0x2400] ;  /* 0x002400000d04b984 */ /* 0x000e620000000c00 */
[----:B0-----:R-:W-:-:S05]  /*4640*/  @!P3 LEA R8, P5, R224, R11, 0x1 ;  /* 0x0000000be008b211 */ /* 0x001fca00078a08ff */
[----:B----4-:R-:W-:Y:S02]  /*4650*/  @!P3 IMAD.X R9, R10, 0x1, R14, P5 ;  /* 0x000000010a09b824 */ /* 0x010fe400028e060e */
[----:B------:R-:W4:Y:S01]  /*4660*/  LDL R14, [R1+0x2c] ;  /* 0x00002c00010e7983 */ /* 0x000f220000100800 */
        /* <DEDUP_REMOVED lines=10> */
[----:B--2---:R-:W-:Y:S01]  /*4710*/  @!P3 IMAD.X R9, R10, 0x1, R29, P5 ;  /* 0x000000010a09b824 */ /* 0x004fe200028e061d */
[C---:B------:R-:W-:Y:S01]  /*4720*/  ISETP.GE.AND P5, PT, R221.reuse, UR4, PT ;  /* 0x00000004dd007c0c */ /* 0x040fe2000bfa6270 */
[----:B------:R-:W2:Y:S04]  /*4730*/  LDL R29, [R1+0x8] ;  /* 0x00000800011d7983 */ /* 0x000ea80000100800 */
[----:B-1----:R0:W-:Y:S08]  /*4740*/  @!P3 ST.E.128 desc[UR40][R8.64], R4 ;  /* 0x000000040800b985 */ /* 0x0021f0000c101d28 */
[----:B------:R-:W1:Y:S01]  /*4750*/  @!P5 LDS.128 R4, [R12+0x6400] ;  /* 0x006400000c04d984 */ /* 0x000e620000000c00 */
[----:B0-----:R-:W-:-:S05]  /*4760*/  @!P5 LEA R8, P3, R221, R11, 0x1 ;  /* 0x0000000bdd08d211 */ /* 0x001fca00078608ff */
[----:B------:R-:W-:Y:S01]  /*4770*/  @!P5 IMAD.X R9, R10, 0x1, R28, P3 ;  /* 0x000000010a09d824 */ /* 0x000fe200018e061c */
[C---:B------:R-:W-:Y:S01]  /*4780*/  ISETP.GE.AND P3, PT, R220.reuse, UR4, PT ;  /* 0x00000004dc007c0c */ /* 0x040fe2000bf66270 */
[----:B------:R-:W2:Y:S04]  /*4790*/  LDL R28, [R1+0x44] ;  /* 0x00004400011c7983 */ /* 0x000ea80000100800 */
[----:B-1----:R0:W-:Y:S08]  /*47a0*/  @!P5 ST.E.128 desc[UR40][R8.64], R4 ;  /* 0x000000040800d985 */ /* 0x0021f0000c101d28 */
[----:B------:R-:W1:Y:S01]  /*47b0*/  @!P3 LDS.128 R4, [R13+0x6400] ;  /* 0x006400000d04b984 */ /* 0x000e620000000c00 */
[----:B0-----:R-:W-:-:S05]  /*47c0*/  @!P3 LEA R8, P5, R220, R11, 0x1 ;  /* 0x0000000bdc08b211 */ /* 0x001fca00078a08ff */
[----:B------:R-:W-:Y:S02]  /*47d0*/  @!P3 IMAD.X R9, R10, 0x1, R15, P5 ;  /* 0x000000010a09b824 */ /* 0x000fe400028e060f */
[----:B------:R-:W2:Y:S01]  /*47e0*/  LDL R15, [R1+0x4] ;  /* 0x00000400010f7983 */ /* 0x000ea20000100800 */
[----:B------:R-:W-:-:S03]  /*47f0*/  ISETP.GE.AND P5, PT, R219, UR4, PT ;  /* 0x00000004db007c0c */ /* 0x000fc6000bfa6270 */
[----:B-1----:R0:W-:Y:S10]  /*4800*/  @!P3 ST.E.128 desc[UR40][R8.64], R4 ;  /* 0x000000040800b985 */ /* 0x0021f4000c101d28 */
        /* <DEDUP_REMOVED lines=28> */
[----:B-----5:R-:W-:Y:S01]  /*49d0*/  @!P3 IMAD.X R9, R10, 0x1, R30, P5 ;  /* 0x000000010a09b824 */ /* 0x020fe200028e061e */
[----:B--2---:R-:W-:-:S04]  /*49e0*/  ISETP.GE.AND P5, PT, R29, UR4, PT ;  /* 0x000000041d007c0c */ /* 0x004fc8000bfa6270 */
        /* <DEDUP_REMOVED lines=8> */
[----:B----4-:R-:W-:-:S05]  /*4a70*/  @!P3 IMAD.X R9, R10, 0x1, R14, P5 ;  /* 0x000000010a09b824 */ /* 0x010fca00028e060e */
[----:B-1----:R3:W-:Y:S03]  /*4a80*/  @!P3 ST.E.128 desc[UR40][R8.64], R4 ;  /* 0x000000040800b985 */ /* 0x0027e6000c101d28 */
.L_x_8642:
[----:B------:R-:W-:Y:S05]  /*4a90*/  BSYNC B0 ;  /* 0x0000000000007941 */ /* 0x000fea0003800000 */
.L_x_8641:
[----:B------:R-:W-:Y:S01]  /*4aa0*/  @!PT LDS RZ, [RZ] ;  /* 0x00000000fffff984 */ /* 0x000fe20000000800 */
[----:B------:R-:W-:Y:S01]  /*4ab0*/  @!PT LDS RZ, [RZ] ;  /* 0x00000000fffff984 */ /* 0x000fe20000000800 */
[----:B------:R-:W-:Y:S01]  /*4ac0*/  @!PT LDS RZ, [RZ] ;  /* 0x00000000fffff984 */ /* 0x000fe20000000800 */
[----:B------:R-:W-:Y:S01]  /*4ad0*/  @!PT LDS RZ, [RZ] ;  /* 0x00000000fffff984 */ /* 0x000fe20000000800 */
[----:B------:R4:W-:Y:S06]  /*4ae0*/  MEMBAR.ALL.CTA ;  /* 0x0000000000007992 */ /* 0x0009ec0000008000 */
[----:B----4-:R-:W4:Y:S01]  /*4af0*/  FENCE.VIEW.ASYNC.S ;  /* 0x00000000000073c6 */ /* 0x010f220000000000 */
[----:B--2---:R-:W-:Y:S01]  /*4b00*/  @!P4 VIADD R62, R62, 0x388c0 ;  /* 0x000388c03e3ec836 */ /* 0x004fe20000000000 */
        /* <DEDUP_REMOVED lines=9> */
[----:B--2---:R-:W-:Y:S06]  /*4ba0*/  @P2 BRA `(.L_x_8643) ;  /* 0xffffffd800442947 */ /* 0x004fec000383ffff */
.L_x_8606:
[----:B------:R-:W2:Y:S01]  /*4bb0*/  LDL R4, [R1+0x6c] ;  /* 0x00006c0001047983 */ /* 0x000ea20000100800 */
[----:B------:R-:W-:Y:S01]  /*4bc0*/  BSSY B0, `(.L_x_8644) ;  /* 0x0000005000007945 */ /* 0x000fe20003800000 */
[----:B--2---:R-:W-:-:S03]  /*4bd0*/  ISETP.NE.AND P0, PT, R4, 0x1, PT ;  /* 0x000000010400780c */ /* 0x004fc60003f05270 */
[----:B------:R-:W-:Y:S10]  /*4be0*/  @P3 BRA `(.L_x_8645) ;  /* 0x0000000000083947 */ /* 0x000ff40003800000 */
[----:B------:R-:W2:Y:S02]  /*4bf0*/  FENCE.VIEW.ASYNC.G ;  /* 0x00000000000073c6 */ /* 0x000ea40000000100 */
[----:B--2---:R-:W-:Y:S06]  /*4c00*/  BAR.ARV 0xc, 0x180 ;  /* 0x0306000000007b1d */ /* 0x004fec0000002000 */
.L_x_8645:
[----:B------:R-:W-:Y:S05]  /*4c10*/  BSYNC B0 ;  /* 0x0000000000007941 */ /* 0x000fea0003800000 */
.L_x_8644:
[----:B------:R-:W-:Y:S04]  /*4c20*/  BSSY B7, `(.L_x_8646) ;  /* 0x0000fc9000077945 */ /* 0x000fe80003800000 */
[----:B------:R-:W-:Y:S05]  /*4c30*/  @!P0 BRA `(.L_x_8647) ;  /* 0x0000001c00b08947 */ /* 0x000fea0003800000 */
[----:B------:R-:W2:Y:S01]  /*4c40*/  LDC R0, c[0x0][0x448] ;  /* 0x00011200ff007b82 */ /* 0x000ea20000000800 */
        /* <DEDUP_REMOVED lines=36> */
[----:B------:R-:W2:Y:S01]  /*4e90*/  @P0 LDC R0, c[0x0][0x44c] ;  /* 0x00011300ff000b82 */ /* 0x000ea20000000800 */
[----:B------:R-:W-:Y:S02]  /*4ea0*/  CS2R R86, SRZ ;  /* 0x0000000000567805 */ /* 0x000fe4000001ff00 */
[----:B------:R-:W-:Y:S01]  /*4eb0*/  CS2R R84, SRZ ;  /* 0x0000000000547805 */ /* 0x000fe2000001ff00 */
[----:B------:R-:W-:Y:S01]  /*4ec0*/  IMAD.MOV.U32 R83, RZ, RZ, RZ ;  /* 0x000000ffff537224 */ /* 0x000fe200078e00ff */
[----:B------:R-:W-:-:S02]  /*4ed0*/  CS2R R32, SRZ ;  /* 0x0000000000207805 */ /* 0x000fc4000001ff00 */
[----:B------:R-:W-:Y:S02]  /*4ee0*/  CS2R R80, SRZ ;  /* 0x0000000000507805 */ /* 0x000fe4000001ff00 */
[----:B------:R-:W-:Y:S02]  /*4ef0*/  CS2R R78, SRZ ;  /* 0x00000000004e7805 */ /* 0x000fe4000001ff00 */
[----:B------:R-:W-:Y:S01]  /*4f00*/  CS2R R76, SRZ ;  /* 0x00000000004c7805 */ /* 0x000fe2000001ff00 */
[----:B------:R-:W3:Y:S01]  /*4f10*/  @P0 LDC R5, c[0x0][0x450] ;  /* 0x00011400ff050b82 */ /* 0x000ee20000000800 */
[----:B------:R-:W-:Y:S01]  /*4f20*/  IMAD.MOV.U32 R75, RZ, RZ, RZ ;  /* 0x000000ffff4b7224 */ /* 0x000fe200078e00ff */
[----:B------:R-:W-:Y:S02]  /*4f30*/  CS2R R28, SRZ ;  /* 0x00000000001c7805 */ /* 0x000fe4000001ff00 */
[----:B------:R-:W-:Y:S01]  /*4f40*/  CS2R R72, SRZ ;  /* 0x0000000000487805 */ /* 0x000fe2000001ff00 */
[----:B------:R-:W-:Y:S01]  /*4f50*/  IMAD.MOV.U32 R71, RZ, RZ, RZ ;  /* 0x000000ffff477224 */ /* 0x000fe200078e00ff */
        /* <DEDUP_REMOVED lines=11> */
[----:B--2---:R-:W-:Y:S01]  /*5010*/  @P0 IMAD.HI.U32 R0, R3, R0, RZ ;  /* 0x0000000003000227 */ /* 0x004fe200078e00ff */
[----:B------:R-:W-:Y:S02]  /*5020*/  CS2R R160, SRZ ;  /* 0x0000000000a07805 */ /* 0x000fe4000001ff00 */
[----:B------:R-:W-:Y:S02]  /*5030*/  CS2R R50, SRZ ;  /* 0x0000000000327805 */ /* 0x000fe4000001ff00 */
[----:B------:R-:W-:-:S02]  /*5040*/  CS2R R46, SRZ ;  /* 0x00000000002e7805 */ /* 0x000fc4000001ff00 */
[----:B------:R-:W-:Y:S02]  /*5050*/  CS2R R42, SRZ ;  /* 0x00000000002a7805 */ /* 0x000fe4000001ff00 */
[----:B------:R-:W-:Y:S01]  /*5060*/  CS2R R154, SRZ ;  /* 0x00000000009a7805 */ /* 0x000fe2000001ff00 */
[----:B------:R-:W-:Y:S01]  /*5070*/  IMAD.MOV.U32 R39, RZ, RZ, RZ ;  /* 0x000000ffff277224 */ /* 0x000fe200078e00ff */
[----:B01----:R-:W-:Y:S02]  /*5080*/  CS2R R10, SRZ ;  /* 0x00000000000a7805 */ /* 0x003fe4000001ff00 */
[----:B---3--:R-:W-:Y:S01]  /*5090*/  @P0 SHF.R.U32.HI R3, RZ, R5, R0 ;  /* 0x00000005ff030219 */ /* 0x008fe20000011600 */
[----:B------:R-:W-:Y:S01]  /*50a0*/  IMAD.MOV.U32 R35, RZ, RZ, RZ ;  /* 0x000000ffff237224 */ /* 0x000fe200078e00ff */
[----:B------:R-:W-:Y:S02]  /*50b0*/  PLOP3.LUT P0, PT, PT, PT, PT, 0x80, 0x0 ;  /* 0x000000000000781c */ /* 0x000fe40003f0f070 */
[----:B------:R-:W-:-:S02]  /*50c0*/  CS2R R8, SRZ ;  /* 0x0000000000087805 */ /* 0x000fc4000001ff00 */
[----:B------:R-:W-:Y:S01]  /*50d0*/  CS2R R152, SRZ ;  /* 0x0000000000987805 */ /* 0x000fe2000001ff00 */
[----:B------:R-:W-:Y:S01]  /*50e0*/  IMAD.IADD R3, R38, 0x1, R3 ;  /* 0x0000000126037824 */ /* 0x000fe200078e0203 */
[----:B------:R-:W-:Y:S01]  /*50f0*/  CS2R R6, SRZ ;  /* 0x0000000000067805 */ /* 0x000fe2000001ff00 */
[----:B------:R-:W-:Y:S01]  /*5100*/  IMAD.MOV.U32 R31, RZ, RZ, RZ ;  /* 0x000000ffff1f7224 */ /* 0x000fe200078e00ff */
[----:B------:R-:W-:Y:S02]  /*5110*/  MOV R5, RZ ;  /* 0x000000ff00057202 */ /* 0x000fe40000000f00 */
[----:B------:R-:W-:-:S04]  /*5120*/  SHF.R.S32.HI R0, RZ, 0x1f, R3 ;  /* 0x0000001fff007819 */ /* 0x000fc80000011403 */
[----:B------:R-:W-:-:S04]  /*5130*/  LEA.HI R0, R0, R3, RZ, 0x6 ;  /* 0x0000000300007211 */ /* 0x000fc800078f30ff */
[----:B------:R-:W-:Y:S01]  /*5140*/  SHF.R.S32.HI R3, RZ, 0x6, R0 ;  /* 0x00000006ff037819 */ /* 0x000fe20000011400 */
[----:B------:R-:W-:-:S03]  /*5150*/  IMAD.MOV.U32 R0, RZ, RZ, RZ ;  /* 0x000000ffff007224 */ /* 0x000fc600078e00ff */
[----:B------:R-:W-:Y:S02]  /*5160*/  VIMNMX R4, R168, R3, PT ;  /* 0x00000003a8047248 */ /* 0x000fe40003fe0100 */
[----:B------:R-:W-:Y:S02]  /*5170*/  CS2R R2, SRZ ;  /* 0x0000000000027805 */ /* 0x000fe4000001ff00 */
[----:B------:R-:W-:-:S13]  /*5180*/  ISETP.GE.AND P1, PT, R4, 0x1, PT ;  /* 0x000000010400780c */ /* 0x000fda0003f26270 */
        /* <DEDUP_REMOVED lines=25> */
[----:B------:R-:W-:Y:S01]  /*5320*/  LOP3.LUT R0, R3, 0x3fff, RZ, 0xc0, !PT ;  /* 0x00003fff03007812 */ /* 0x000fe200078ec0ff */
[----:B------:R-:W-:Y:S01]  /*5330*/  IMAD.MOV.U32 R3, RZ, RZ, 0x40000040 ;  /* 0x40000040ff037424 */ /* 0x000fe200078e00ff */
[C---:B------:R-:W-:Y:S01]  /*5340*/  R2UR UR4, R2.reuse ;  /* 0x00000000020472ca */ /* 0x040fe200000e0000 */
[----:B------:R-:W-:Y:S01]  /*5350*/  VIADD R10, R2, 0x2 ;  /* 0x00000002020a7836 */ /* 0x000fe20000000000 */
[----:B------:R-:W-:-:S02]  /*5360*/  LOP3.LUT R0, R0, 0x2000000, RZ, 0xfc, !PT ;  /* 0x0200000000007812 */ /* 0x000fc400078efcff */
[----:B------:R-:W-:-:S03]  /*5370*/  R2UR UR5, R3 ;  /* 0x00000000030572ca */ /* 0x000fc600000e0000 */
[----:B------:R-:W-:-:S04]  /*5380*/  IMAD R6, R19, 0x1000, R0 ;  /* 0x0000100013067824 */ /* 0x000fc800078e0200 */
[C---:B------:R-:W-:Y:S01]  /*5390*/  VIADD R8, R6.reuse, 0x80 ;  /* 0x0000008006087836 */ /* 0x040fe20000000000 */
[----:B------:R-:W-:-:S13]  /*53a0*/  R2UR UR6, R6 ;  /* 0x00000000060672ca */ /* 0x000fda00000e0000 */
        /* <DEDUP_REMOVED lines=10> */
[----:B------:R-:W-:Y:S01]  /*5450*/  R2UR UR11, R9 ;  /* 0x00000000090b72ca */ /* 0x000fe200000e0000 */
[----:B------:R-:W-:-:S03]  /*5460*/  IMAD.MOV.U32 R9, RZ, RZ, 0x40000040 ;  /* 0x40000040ff097424 */ /* 0x000fc600078e00ff */
        /* <DEDUP_REMOVED lines=23> */
.L_x_8649:
        /* <DEDUP_REMOVED lines=8> */
.L_x_8653:
[----:B------:R-:W-:Y:S01]  /*5660*/  BAR.SYNC.DEFER_BLOCKING 0xe, 0x100 ;  /* 0x0384000000007b1d */ /* 0x000fe20000010000 */
[C---:B-1----:R-:W-:Y:S01]  /*5670*/  IMAD R4, R19.reuse, 0x40, R194 ;  /* 0x0000004013047824 */ /* 0x042fe200078e02c2 */
[----:B------:R-:W-:Y:S01]  /*5680*/  R2UR UR4, R2 ;  /* 0x00000000020472ca */ /* 0x000fe200000e0000 */
[----:B------:R-:W-:Y:S01]  /*5690*/  VIADD R19, R19, 0x1 ;  /* 0x0000000113137836 */ /* 0x000fe20000000000 */
[----:B------:R-:W-:Y:S01]  /*56a0*/  R2UR UR5, R3 ;  /* 0x00000000030572ca */ /* 0x000fe200000e0000 */
[----:B------:R-:W-:Y:S01]  /*56b0*/  IMAD R4, R4, 0x4, R18 ;  /* 0x0000000404047824 */ /* 0x000fe200078e0212 */
[C---:B------:R-:W-:Y:S01]  /*56c0*/  ISETP.GT.AND P1, PT, R14.reuse, RZ, PT ;  /* 0x000000ff0e00720c */ /* 0x040fe20003f24270 */
[----:B------:R-:W-:Y:S01]  /*56d0*/  IMAD.MOV.U32 R13, RZ, RZ, 0x40000040 ;  /* 0x40000040ff0d7424 */ /* 0x000fe200078e00ff */
[----:B------:R-:W-:Y:S01]  /*56e0*/  ISETP.NE.AND P0, PT, R19, 0x2, PT ;  /* 0x000000021300780c */ /* 0x000fe20003f05270 */
[----:B------:R-:W-:-:S03]  /*56f0*/  VIADD R14, R14, 0xffffffff ;  /* 0xffffffff0e0e7836 */ /* 0x000fc60000000000 */
        /* <DEDUP_REMOVED lines=132> */
[----:B------:R-:W-:Y:S02]  /*5f40*/  IMAD.MOV.U32 R5, RZ, RZ, 0x40000040 ;  /* 0x40000040ff057424 */ /* 0x000fe400078e00ff */
[C---:B------:R-:W-:Y:S01]  /*5f50*/  VIADD R12, R4.reuse, 0x80 ;  /* 0x00000080040c7836 */ /* 0x040fe20000000000 */
[----:B------:R-:W-:Y:S01]  /*5f60*/  R2UR UR6, R4 ;  /* 0x00000000040672ca */ /* 0x000fe200000e0000 */
[----:B------:R-:W-:Y:S01]  /*5f70*/  WARPGROUP.ARRIVE ;  /* 0x00000000000079c5 */ /* 0x000fe20000000000 */
[----:B------:R-:W-:Y:S01]  /*5f80*/  R2UR UR7, R5 ;  /* 0x00000000050772ca */ /* 0x000fe200000e0000 */
[----:B------:R-:W-:-:S12]  /*5f90*/  IMAD.MOV.U32 R5, RZ, RZ, 0x40000040 ;  /* 0x40000040ff057424 */ /* 0x000fd800078e00ff */
        /* <DEDUP_REMOVED lines=23> */
[----:B------:R-:W-:Y:S02]  /*6110*/  R2UR UR5, R7 ;  /* 0x00000000070572ca */ /* 0x000fe400000e0000 */
[----:B------:R-:W-:-:S04]  /*6120*/  SEL R4, RZ, 0x1, P0 ;  /* 0x00000001ff047807 */ /* 0x000fc80000000000 */
[----:B------:R-:W-:Y:S01]  /*6130*/  LOP3.LUT R23, R23, R4, RZ, 0x3c, !PT ;  /* 0x0000000417177212 */ /* 0x000fe200078e3cff */
[----:B------:R-:W-:Y:S02]  /*6140*/  WARPGROUP.DEPBAR.LE gsb0, 0x0 ;  /* 0x00008000000079c5 */ /* 0x000fe40000010000 */
[----:B------:R-:W-:-:S12]  /*6150*/  WARPGROUP.ARRIVE ;  /* 0x00000000000079c5 */ /* 0x000fd80000000000 */
[----:B------:R-:W-:Y:S03]  /*6160*/  HGMMA.64x256x16.F32 R24, gdesc[UR4].tnspB, R24, gsb0 ;  /* 0x43e00000041879f0 */ /* 0x000fe60008000818 */
[----:B------:R-:W-:Y:S02]  /*6170*/  WARPGROUP.DEPBAR.LE gsb0, 0x0 ;  /* 0x00008000000079c5 */ /* 0x000fe40000010000 */
[----:B------:R-:W-:Y:S06]  /*6180*/  BAR.ARV 0xf, 0x100 ;  /* 0x03c4000000007b1d */ /* 0x000fec0000002000 */
[----:B------:R-:W-:Y:S05]  /*6190*/  @!P2 BRA `(.L_x_8652) ;  /* 0x000000000004a947 */ /* 0x000fea0003800000 */
[----:B------:R-:W-:Y:S01]  /*61a0*/  BPT.TRAP 0x1 ;  /* 0x000000040000795c */ /* 0x000fe20000300000 */
.L_x_8652:
[----:B------:R-:W-:-:S04]  /*61b0*/  IMAD R4, R19, 0x8, R18 ;  /* 0x0000000813047824 */ /* 0x000fc800078e0212 */
[----:B------:R-:W-:-:S05]  /*61c0*/  VIADD R4, R4, 0x38860 ;  /* 0x0003886004047836 */ /* 0x000fca0000000000 */
[----:B------:R-:W-:-:S04]  /*61d0*/  PRMT R4, R187, 0x654, R4 ;  /* 0x00000654bb047816 */ /* 0x000fc80000000004 */
[----:B------:R1:W-:Y:S01]  /*61e0*/  SYNCS.ARRIVE.TRANS64.RED.A1T0 RZ, [R4+URZ], RZ ;  /* 0x000000ff04ff79a7 */ /* 0x0003e2000810043f */
[----:B------:R-:W-:Y:S05]  /*61f0*/  @P1 BRA `(.L_x_8653) ;  /* 0xfffffff400181947 */ /* 0x000fea000383ffff */
.L_x_8651:
[----:B------:R-:W-:Y:S05]  /*6200*/  BSYNC B0 ;  /* 0x0000000000007941 */ /* 0x000fea0003800000 */
.L_x_8650:
[----:B------:R-:W-:Y:S01]  /*6210*/  BAR.SYNC.DEFER_BLOCKING 0xe, 0x100 ;  /* 0x0384000000007b1d */ /* 0x000fe20000010000 */
[C---:B------:R-:W-:Y:S01]  /*6220*/  IMAD R3, R19.reuse, 0x40, R194 ;  /* 0x0000004013037824 */ /* 0x040fe200078e02c2 */
[----:B------:R-:W-:Y:S01]  /*6230*/  PLOP3.LUT P0, PT, PT, PT, PT, 0x8, 0x0 ;  /* 0x000000000000781c */ /* 0x000fe20003f0e170 */
[----:B------:R-:W-:-:S03]  /*6240*/  VIADD R19, R19, 0x1 ;  /* 0x0000000113137836 */ /* 0x000fc60000000000 */
[----:B------:R-:W-:Y:S02]  /*6250*/  LEA R3, R3, R18, 0x2 ;  /* 0x0000001203037211 */ /* 0x000fe400078e10ff */
[----:B------:R-:W-:-:S04]  /*6260*/  ISETP.NE.AND P1, PT, R19, 0x2, PT ;  /* 0x000000021300780c */ /* 0x000fc80003f25270 */
[----:B------:R-:W-:Y:S01]  /*6270*/  SEL R19, R19, RZ, P1 ;  /* 0x000000ff13137207 */ /* 0x000fe20000800000 */
[----:B------:R-:W2:Y:S04]  /*6280*/  LDS R2, [R3+0x38400] ;  /* 0x0384000003027984 */ /* 0x000ea80000000800 */
[----:B------:R-:W0:Y:S01]  /*6290*/  LDS R0, [R3+0x38420] ;  /* 0x0384200003007984 */ /* 0x000e220000000800 */
[-C--:B--2---:R-:W-:Y:S01]  /*62a0*/  FMUL.FTZ R155, R28, R2.reuse ;  /* 0x000000021c9b7220 */ /* 0x084fe20000410000 */
[-C--:B------:R-:W-:Y:S01]  /*62b0*/  FMUL.FTZ R152, R29, R2.reuse ;  /* 0x000000021d987220 */ /* 0x080fe20000410000 */
[-C--:B------:R-:W-:Y:S01]  /*62c0*/  FMUL.FTZ R10, R33, R2.reuse ;  /* 0x00000002210a7220 */ /* 0x080fe20000410000 */
[-C--:B------:R-:W-:Y:S01]  /*62d0*/  FMUL.FTZ R14, R37, R2.reuse ;  /* 0x00000002250e7220 */ /* 0x080fe20000410000 */
[----:B------:R-:W-:Y:S01]  /*62e0*/  FMUL.FTZ R28, R41, R2 ;  /* 0x00000002291c7220 */ /* 0x000fe20000410000 */
        /* <DEDUP_REMOVED lines=125> */
[----:B------:R-:W-:-:S02]  /*6ac0*/  IMAD.MOV.U32 R2, RZ, RZ, RZ ;  /* 0x000000ffff027224 */ /* 0x000fc400078e00ff */
[----:B------:R-:W-:Y:S01]  /*6ad0*/  IMAD.MOV.U32 R0, RZ, RZ, RZ ;  /* 0x000000ffff007224 */ /* 0x000fe200078e00ff */
[----:B------:R-:W-:Y:S06]  /*6ae0*/  BAR.ARV 0xf, 0x100 ;  /* 0x03c4000000007b1d */ /* 0x000fec0000002000 */
[----:B------:R-:W-:Y:S05]  /*6af0*/  BRA `(.L_x_8648) ;  /* 0x000000dc006c7947 */ /* 0x000fea0003800000 */
.L_x_8647:
        /* <DEDUP_REMOVED lines=76> */
[----:B------:R-:W-:Y:S02]  /*6fc0*/  IMAD.MOV.U32 R31, RZ, RZ, RZ ;  /* 0x000000ffff1f7224 */ /* 0x000fe400078e00ff */
[----:B------:R-:W-:Y:S01]  /*6fd0*/  IMAD.MOV.U32 R5, RZ, RZ, RZ ;  /* 0x000000ffff057224 */ /* 0x000fe200078e00ff */
        /* <DEDUP_REMOVED lines=41> */
.L_x_8655:
[----:B------:R-:W-:Y:S05]  /*7270*/  BSYNC B6 ;  /* 0x0000000000067941 */ /* 0x000fea0003800000 */
.L_x_8654:
        /* <DEDUP_REMOVED lines=13> */
.L_x_8659:
[----:B-1----:R1:W2:Y:S02]  /*7350*/  SYNCS.PHASECHK.TRANS64.TRYWAIT P0, [R18+URZ+0x38800], R3 ;  /* 0x03880003120075a7 */ /* 0x0022a4000800017f */
[----:B--2---:R-:W-:Y:S05]  /*7360*/  @!P0 NANOSLEEP.SYNCS 0x989680 ;  /* 0x009896800000895d */ /* 0x004fea0003900000 */
[----:B------:R-:W2:Y:S02]  /*7370*/  @!P0 SYNCS.PHASECHK.TRANS64 P0, [R18+URZ+0x38800], R3 ;  /* 0x03880003120085a7 */ /* 0x000ea4000800007f */
[----:B--2---:R-:W-:Y:S05]  /*7380*/  @!P0 BRA `(.L_x_8659) ;  /* 0xfffffffc00f08947 */ /* 0x004fea000383ffff */
.L_x_8658:
[----:B------:R-:W-:Y:S05]  /*7390*/  BSYNC B0 ;  /* 0x0000000000007941 */ /* 0x000fea0003800000 */
.L_x_8657:
[----:B------:R-:W-:Y:S05]  /*73a0*/  BRA `(.L_x_8660) ;  /* 0x0000002c00687947 */ /* 0x000fea0003800000 */
.L_x_8656:
        /* <DEDUP_REMOVED lines=31> */
.L_x_8662:
[----:B------:R-:W-:Y:S05]  /*75a0*/  BSYNC B6 ;  /* 0x0000000000067941 */ /* 0x000fea0003800000 */
.L_x_8661:
        /* <DEDUP_REMOVED lines=19> */
[----:B------:R-:W-:Y:S02]  /*76e0*/  IMAD R5, R2, 0x20, R35 ;  /* 0x0000002002057824 */ /* 0x000fe400078e0223 */
[----:B------:R-:W-:Y:S02]  /*76f0*/  IMAD.MOV.U32 R2, RZ, RZ, R24 ;  /* 0x000000ffff027224 */ /* 0x000fe400078e0018 */
        /* <DEDUP_REMOVED lines=9> */
[----:B------:R-:W-:-:S04]  /*7790*/  IMAD.WIDE.U32 R2, R5, UR6, R2 ;  /* 0x0000000605027c25 */ /* 0x000fc8000f8e0002 */
[----:B------:R-:W-:Y:S01]  /*77a0*/  IMAD R11, R5, UR7, R0 ;  /* 0x00000007050b7c24 */ /* 0x000fe2000f8e0200 */
[----:B------:R-:W-:Y:S01]  /*77b0*/  ULDC.64 UR6, c[0x0][0x400] ;  /* 0x0001000000067ab9 */ /* 0x000fe20000000a00 */
[----:B------:R-:W-:Y:S01]  /*77c0*/  IMAD.IADD R5, R7, 0x1, R9 ;  /* 0x0000000107057824 */ /* 0x000fe200078e0209 */
[----:B------:R-:W-:Y:S01]  /*77d0*/  LEA R0, P0, R6, UR4, 0x1 ;  /* 0x0000000406007c11 */ /* 0x000fe2000f8008ff */
[----:B------:R-:W-:Y:S01]  /*77e0*/  IMAD.IADD R7, R3, 0x1, R11 ;  /* 0x0000000103077824 */ /* 0x000fe200078e020b */
[----:B------:R-:W-:Y:S01]  /*77f0*/  LEA R4, P1, R2, UR6, 0x1 ;  /* 0x0000000602047c11 */ /* 0x000fe2000f8208ff */
[----:B------:R-:W-:Y:S01]  /*7800*/  UMOV UR4, 0xffffffff ;  /* 0xffffffff00047882 */ /* 0x000fe20000000000 */
[----:B------:R-:W-:Y:S02]  /*7810*/  LEA.HI.X R6, R6, UR5, R5, 0x1, P0 ;  /* 0x0000000506067c11 */ /* 0x000fe400080f0c05 */
[----:B------:R-:W-:Y:S01]  /*7820*/  LEA.HI.X R7, R2, UR7, R7, 0x1, P1 ;  /* 0x0000000702077c11 */ /* 0x000fe200088f0c07 */
[----:B------:R-:W-:Y:S08]  /*7830*/  BRA.DIV UR4, `(.L_x_8665) ;  /* 0x0000018e04607947 */ /* 0x000ff0000b800000 */
[----:B------:R0:W1:Y:S04]  /*7840*/  SHFL.IDX PT, R3, R6, RZ, 0x1c1f ;  /* 0x001c1fff06037589 */ /* 0x00006800000e0000 */
[----:B------:R0:W2:Y:S04]  /*7850*/  SHFL.IDX PT, R2, R0, RZ, 0x1c1f ;  /* 0x001c1fff00027589 */ /* 0x0000a800000e0000 */
[----:B------:R0:W3:Y:S04]  /*7860*/  SHFL.IDX PT, R5, R7, RZ, 0x1c1f ;  /* 0x001c1fff07057589 */ /* 0x0000e800000e0000 */
[----:B------:R0:W4:Y:S02]  /*7870*/  SHFL.IDX PT, R14, R4, RZ, 0x1c1f ;  /* 0x001c1fff040e7589 */ /* 0x00012400000e0000 */
.L_x_8897:
        /* <DEDUP_REMOVED lines=10> */
[----:B------:R-:W-:Y:S02]  /*7920*/  CS2R R28, SRZ ;  /* 0x00000000001c7805 */ /* 0x000fe4000001ff00 */
[----:B------:R-:W-:Y:S02]  /*7930*/  ISETP.GE.AND P3, PT, R209, UR4, PT ;  /* 0x00000004d1007c0c */ /* 0x000fe4000bf66270 */
[----:B------:R-:W-:Y:S01]  /*7940*/  ISETP.GE.AND P2, PT, R188, UR4, PT ;  /* 0x00000004bc007c0c */ /* 0x000fe2000bf46270 */
[----:B---3--:R-:W-:-:S10]  /*7950*/  IMAD.MOV.U32 R15, RZ, RZ, R5 ;  /* 0x000000ffff0f7224 */ /* 0x008fd400078e0005 */
[----:B------:R-:W-:Y:S02]  /*7960*/  @!P3 IMAD.SHL.U32 R13, R209, 0x2, RZ ;  /* 0x00000002d10db824 */ /* 0x000fe400078e00ff */
[----:B-12---:R-:W-:-:S03]  /*7970*/  @!P2 IMAD.WIDE R8, R188, 0x2, R2 ;  /* 0x00000002bc08a825 */ /* 0x006fc600078e0202 */
[-C--:B------:R-:W-:Y:S02]  /*7980*/  @!P3 IADD3 R2, P0, R2, R13.reuse, RZ ;  /* 0x0000000d0202b210 */ /* 0x080fe40007f1e0ff */
[----:B----4-:R-:W-:Y:S02]  /*7990*/  @!P3 IADD3 R12, P1, R14, R13, RZ ;  /* 0x0000000d0e0cb210 */ /* 0x010fe40007f3e0ff */
[----:B------:R-:W-:Y:S02]  /*79a0*/  CS2R R26, SRZ ;  /* 0x00000000001a7805 */ /* 0x000fe4000001ff00 */
[----:B------:R-:W-:Y:S01]  /*79b0*/  CS2R R24, SRZ ;  /* 0x0000000000187805 */ /* 0x000fe2000001ff00 */
[----:B------:R1:W5:Y:S01]  /*79c0*/  @!P2 LD.E.64 R28, desc[UR40][R8.64] ;  /* 0x00000028081ca980 */ /* 0x000362000c101b00 */
[----:B------:R-:W-:Y:S01]  /*79d0*/  @!P3 SHF.L.U64.HI R20, R209, 0x1, R10 ;  /* 0x00000001d114b819 */ /* 0x000fe2000001020a */
[----:B------:R-:W-:-:S04]  /*79e0*/  @!P2 IMAD.WIDE R10, R188, 0x2, R14 ;  /* 0x00000002bc0aa825 */ /* 0x000fc800078e020e */
[--C-:B------:R-:W-:Y:S01]  /*79f0*/  @!P3 IMAD.X R3, R3, 0x1, R20.reuse, P0 ;  /* 0x000000010303b824 */ /* 0x100fe200000e0614 */
[----:B------:R1:W5:Y:S01]  /*7a00*/  @!P2 LD.E.64 R26, desc[UR40][R10.64] ;  /* 0x000000280a1aa980 */ /* 0x000362000c101b00 */
[----:B------:R-:W-:Y:S01]  /*7a10*/  @!P3 IMAD.X R13, R5, 0x1, R20, P1 ;  /* 0x00000001050db824 */ /* 0x000fe200008e0614 */
[----:B------:R-:W-:Y:S02]  /*7a20*/  CS2R R20, SRZ ;  /* 0x0000000000147805 */ /* 0x000fe4000001ff00 */
[----:B------:R1:W5:Y:S04]  /*7a30*/  @!P3 LD.E.64 R24, desc[UR40][R2.64] ;  /* 0x000000280218b980 */ /* 0x000368000c101b00 */
[----:B------:R1:W5:Y:S02]  /*7a40*/  @!P3 LD.E.64 R20, desc[UR40][R12.64] ;  /* 0x000000280c14b980 */ /* 0x000364000c101b00 */
.L_x_8667:
[----:B------:R-:W-:Y:S05]  /*7a50*/  BSYNC B1 ;  /* 0x0000000000017941 */ /* 0x000fea0003800000 */
.L_x_8666:
[----:B-12--5:R-:W-:Y:S01]  /*7a60*/  IMAD.MOV.U32 R2, RZ, RZ, R24 ;  /* 0x000000ffff027224 */ /* 0x026fe200078e0018 */
[----:B------:R-:W-:Y:S01]  /*7a70*/  UMOV UR4, 0xffffffff ;  /* 0xffffffff00047882 */ /* 0x000fe20000000000 */
[----:B------:R-:W-:Y:S02]  /*7a80*/  IMAD.MOV.U32 R3, RZ, RZ, R25 ;  /* 0x000000ffff037224 */ /* 0x000fe400078e0019 */
[----:B------:R-:W-:Y:S02]  /*7a90*/  IMAD.MOV.U32 R8, RZ, RZ, R29 ;  /* 0x000000ffff087224 */ /* 0x000fe400078e001d */
[----:B---3--:R-:W-:Y:S01]  /*7aa0*/  IMAD.MOV.U32 R5, RZ, RZ, R28 ;  /* 0x000000ffff057224 */ /* 0x008fe200078e001c */
[----:B------:R-:W-:Y:S01]  /*7ab0*/  PRMT R41, R2, 0x5410, R3 ;  /* 0x0000541002297816 */ /* 0x000fe20000000003 */
[----:B------:R-:W-:Y:S01]  /*7ac0*/  IMAD.MOV.U32 R3, RZ, RZ, R21 ;  /* 0x000000ffff037224 */ /* 0x000fe200078e0015 */
[----:B------:R-:W-:Y:S01]  /*7ad0*/  PRMT R43, R8, 0x7610, R43 ;  /* 0x00007610082b7816 */ /* 0x000fe2000000002b */
[----:B------:R-:W-:Y:S01]  /*7ae0*/  IMAD.MOV.U32 R8, RZ, RZ, R27 ;  /* 0x000000ffff087224 */ /* 0x000fe200078e001b */
[----:B------:R-:W-:Y:S01]  /*7af0*/  PRMT R37, R5, 0x7610, R37 ;  /* 0x0000761005257816 */ /* 0x000fe20000000025 */
[----:B------:R-:W-:-:S02]  /*7b00*/  IMAD.MOV.U32 R2, RZ, RZ, R20 ;  /* 0x000000ffff027224 */ /* 0x000fc400078e0014 */
[----:B------:R-:W-:Y:S01]  /*7b10*/  IMAD.MOV.U32 R5, RZ, RZ, R26 ;  /* 0x000000ffff057224 */ /* 0x000fe200078e001a */
[----:B------:R-:W-:Y:S02]  /*7b20*/  PRMT R44, R3, 0x5410, R8 ;  /* 0x00005410032c7816 */ /* 0x000fe40000000008 */
[----:B------:R-:W-:Y:S02]  /*7b30*/  CS2R R8, SRZ ;  /* 0x0000000000087805 */ /* 0x000fe4000001ff00 */
[----:B------:R-:W-:Y:S02]  /*7b40*/  PRMT R43, R43, 0x5410, R2 ;  /* 0x000054102b2b7816 */ /* 0x000fe40000000002 */
[----:B------:R-:W-:Y:S01]  /*7b50*/  PRMT R37, R37, 0x5410, R5 ;  /* 0x0000541025257816 */ /* 0x000fe20000000005 */
[----:B------:R-:W-:Y:S06]  /*7b60*/  BRA.DIV UR4, `(.L_x_8668) ;  /* 0x0000018e04047947 */ /* 0x000fec000b800000 */
[----:B------:R1:W2:Y:S04]  /*7b70*/  SHFL.IDX PT, R3, R6, 0x1, 0x1c1f ;  /* 0x003c1f0006037f89 */ /* 0x0002a800000e0000 */
[----:B------:R1:W3:Y:S04]  /*7b80*/  SHFL.IDX PT, R2, R0, 0x1, 0x1c1f ;  /* 0x003c1f0000027f89 */ /* 0x0002e800000e0000 */
[----:B------:R1:W1:Y:S04]  /*7b90*/  SHFL.IDX PT, R5, R7, 0x1, 0x1c1f ;  /* 0x003c1f0007057f89 */ /* 0x00026800000e0000 */
[----:B0-----:R-:W0:Y:S02]  /*7ba0*/  SHFL.IDX PT, R4, R4, 0x1, 0x1c1f ;  /* 0x003c1f0004047f89 */ /* 0x001e2400000e0000 */
.L_x_8903:
[----:B-1----:R-:W5:Y:S01]  /*7bb0*/  LDL R6, [R1+0x5c] ;  /* 0x00005c0001067983 */ /* 0x002f620000100800 */
[----:B------:R-:W-:Y:S01]  /*7bc0*/  VIADD R35, R35, 0x20 ;  /* 0x0000002023237836 */ /* 0x000fe20000000000 */
[----:B------:R-:W-:Y:S01]  /*7bd0*/  BSSY B1, `(.L_x_8669) ;  /* 0x000001f000017945 */ /* 0x000fe20003800000 */
[----:B------:R-:W-:Y:S01]  /*7be0*/  IMAD.SHL.U32 R36, R192, 0x40, RZ ;  /* 0x00000040c0247824 */ /* 0x000fe200078e00ff */
[----:B------:R-:W-:Y:S02]  /*7bf0*/  CS2R R12, SRZ ;  /* 0x00000000000c7805 */ /* 0x000fe4000001ff00 */
[----:B------:R-:W-:Y:S02]  /*7c00*/  CS2R R10, SRZ ;  /* 0x00000000000a7805 */ /* 0x000fe4000001ff00 */
[----:B------:R-:W-:Y:S02]  /*7c10*/  ISETP.GE.AND P0, PT, R35, R34, PT ;  /* 0x000000222300720c */ /* 0x000fe40003f06270 */
[----:B----4-:R-:W-:-:S02]  /*7c20*/  CS2R R14, SRZ ;  /* 0x00000000000e7805 */ /* 0x010fc4000001ff00 */
[----:B-----5:R-:W-:-:S04]  /*7c30*/  LEA.HI R0, R6, R6, RZ, 0x1 ;  /* 0x0000000606007211 */ /* 0x020fc800078f08ff */
[----:B------:R-:W-:-:S05]  /*7c40*/  LOP3.LUT R0, R0, 0xfffffffe, RZ, 0xc0, !PT ;  /* 0xfffffffe00007812 */ /* 0x000fca00078ec0ff */
[----:B------:R-:W-:-:S05]  /*7c50*/  IMAD.IADD R0, R6, 0x1, -R0 ;  /* 0x0000000106007824 */ /* 0x000fca00078e0a00 */
[----:B------:R-:W-:Y:S01]  /*7c60*/  SHF.L.U32 R35, R0, 0x1f, RZ ;  /* 0x0000001f00237819 */ /* 0x000fe200000006ff */
[----:B------:R-:W-:Y:S06]  /*7c70*/  @P0 BRA `(.L_x_8670) ;  /* 0x0000000000500947 */ /* 0x000fec0003800000 */
[----:B------:R-:W4:Y:S01]  /*7c80*/  LDL R6, [R1+0x64] ;  /* 0x0000640001067983 */ /* 0x000f220000100800 */
[----:B------:R-:W-:Y:S01]  /*7c90*/  ULDC UR4, c[0x0][0x3f4] ;  /* 0x0000fd0000047ab9 */ /* 0x000fe20000000800 */
[----:B------:R-:W-:Y:S02]  /*7ca0*/  CS2R R12, SRZ ;  /* 0x00000000000c7805 */ /* 0x000fe4000001ff00 */
[----:B------:R-:W-:Y:S02]  /*7cb0*/  ISETP.GE.AND P3, PT, R209, UR4, PT ;  /* 0x00000004d1007c0c */ /* 0x000fe4000bf66270 */
[----:B------:R-:W-:-:S11]  /*7cc0*/  ISETP.GE.AND P2, PT, R188, UR4, PT ;  /* 0x00000004bc007c0c */ /* 0x000fd6000bf46270 */
[----:B------:R-:W-:Y:S02]  /*7cd0*/  @!P3 IMAD.SHL.U32 R7, R209, 0x2, RZ ;  /* 0x00000002d107b824 */ /* 0x000fe400078e00ff */
[----:B--23--:R-:W-:-:S03]  /*7ce0*/  @!P2 IMAD.WIDE R32, R188, 0x2, R2 ;  /* 0x00000002bc20a825 */ /* 0x00cfc600078e0202 */
[----:B------:R-:W-:Y:S02]  /*7cf0*/  @!P3 IADD3 R2, P0, R2, R7, RZ ;  /* 0x000000070202b210 */ /* 0x000fe40007f1e0ff */
[----:B------:R-:W-:Y:S02]  /*7d00*/  CS2R R14, SRZ ;  /* 0x00000000000e7805 */ /* 0x000fe4000001ff00 */
[----:B------:R-:W-:Y:S01]  /*7d10*/  CS2R R8, SRZ ;  /* 0x0000000000087805 */ /* 0x000fe2000001ff00 */
[----:B0-----:R-:W-:Y:S01]  /*7d20*/  @!P2 IMAD.WIDE R30, R188, 0x2, R4 ;  /* 0x00000002bc1ea825 */ /* 0x001fe200078e0204 */
[----:B------:R1:W5:Y:S04]  /*7d30*/  @!P2 LD.E.64 R12, desc[UR40][R32.64] ;  /* 0x00000028200ca980 */ /* 0x000368000c101b00 */
[----:B------:R1:W5:Y:S01]  /*7d40*/  @!P2 LD.E.64 R14, desc[UR40][R30.64] ;  /* 0x000000281e0ea980 */ /* 0x000362000c101b00 */
[----:B----4-:R-:W-:-:S02]  /*7d50*/  @!P3 SHF.L.U64.HI R10, R209, 0x1, R6 ;  /* 0x00000001d10ab819 */ /* 0x010fc40000010206 */
[----:B------:R-:W-:-:S03]  /*7d60*/  @!P3 IADD3 R6, P1, R4, R7, RZ ;  /* 0x000000070406b210 */ /* 0x000fc60007f3e0ff */
[--C-:B------:R-:W-:Y:S02]  /*7d70*/  @!P3 IMAD.X R3, R3, 0x1, R10.reuse, P0 ;  /* 0x000000010303b824 */ /* 0x100fe400000e060a */
[----:B------:R-:W-:Y:S01]  /*7d80*/  @!P3 IMAD.X R7, R5, 0x1, R10, P1 ;  /* 0x000000010507b824 */ /* 0x000fe200008e060a */
[----:B------:R-:W-:Y:S02]  /*7d90*/  CS2R R10, SRZ ;  /* 0x00000000000a7805 */ /* 0x000fe4000001ff00 */
[----:B------:R1:W5:Y:S04]  /*7da0*/  @!P3 LD.E.64 R8, desc[UR40][R2.64] ;  /* 0x000000280208b980 */ /* 0x000368000c101b00 */
[----:B------:R1:W5:Y:S02]  /*7db0*/  @!P3 LD.E.64 R10, desc[UR40][R6.64] ;  /* 0x00000028060ab980 */ /* 0x000364000c101b00 */
.L_x_8670:
[----:B------:R-:W-:Y:S05]  /*7dc0*/  BSYNC B1 ;  /* 0x0000000000017941 */ /* 0x000fea0003800000 */
.L_x_8669:
[----:B-1----:R-:W1:Y:S01]  /*7dd0*/  S2R R31, SR_TID.X ;  /* 0x00000000001f7919 */ /* 0x002e620000002100 */
[----:B------:R-:W4:Y:S01]  /*7de0*/  SYNCS.PHASECHK.TRANS64.TRYWAIT P0, [R18+URZ+0x38800], R35 ;  /* 0x03880023120075a7 */ /* 0x000f22000800017f */
[----:B--2---:R-:W-:Y:S01]  /*7df0*/  LOP3.LUT R3, R36, 0x1c0, RZ, 0xc0, !PT ;  /* 0x000001c024037812 */ /* 0x004fe200078ec0ff */
[----:B0----5:R-:W-:Y:S01]  /*7e00*/  IMAD.MOV.U32 R4, RZ, RZ, R8 ;  /* 0x000000ffff047224 */ /* 0x021fe200078e0008 */
        /* <DEDUP_REMOVED lines=14> */
[----:B------:R-:W-:-:S02]  /*7ef0*/  PRMT R30, R3, 0x7610, R30 ;  /* 0x00007610031e7816 */ /* 0x000fc4000000001e */
[----:B------:R-:W-:Y:S02]  /*7f00*/  LOP3.LUT P2, RZ, R192, 0x4, RZ, 0xc0, !PT ;  /* 0x00000004c0ff7812 */ /* 0x000fe4000784c0ff */
[----:B------:R-:W-:Y:S02]  /*7f10*/  PRMT R47, R4, 0x7610, R47 ;  /* 0x00007610042f7816 */ /* 0x000fe4000000002f */
[----:B------:R-:W-:Y:S02]  /*7f20*/  ISETP.GE.AND P1, PT, R191, R42, PT ;  /* 0x0000002abf00720c */ /* 0x000fe40003f26270 */
[----:B-1----:R-:W-:-:S04]  /*7f30*/  IADD3 R31, R31, -0x80, RZ ;  /* 0xffffff801f1f7810 */ /* 0x002fc80007ffe0ff */
[----:B------:R-:W-:-:S04]  /*7f40*/  SHF.R.S32.HI R7, RZ, 0x1f, R31 ;  /* 0x0000001fff077819 */ /* 0x000fc8000001141f */
[----:B------:R-:W-:-:S04]  /*7f50*/  LEA.HI R7, R7, R31, RZ, 0x5 ;  /* 0x0000001f07077211 */ /* 0x000fc800078f28ff */
[----:B------:R-:W-:-:S05]  /*7f60*/  SHF.R.S32.HI R7, RZ, 0x5, R7 ;  /* 0x00000005ff077819 */ /* 0x000fca0000011407 */
[----:B------:R-:W-:Y:S02]  /*7f70*/  IMAD R3, R7, 0x200, R2 ;  /* 0x0000020007037824 */ /* 0x000fe400078e0202 */
[----:B------:R-:W-:Y:S02]  /*7f80*/  IMAD.MOV.U32 R2, RZ, RZ, R11 ;  /* 0x000000ffff027224 */ /* 0x000fe400078e000b */
[----:B------:R-:W-:-:S03]  /*7f90*/  IMAD R3, R3, 0x2, R18 ;  /* 0x0000000203037824 */ /* 0x000fc600078e0212 */
[----:B------:R-:W-:Y:S01]  /*7fa0*/  PRMT R30, R30, 0x5410, R2 ;  /* 0x000054101e1e7816 */ /* 0x000fe20000000002 */
[C---:B------:R-:W-:Y:S02]  /*7fb0*/  VIADD R4, R3.reuse, 0x20400 ;  /* 0x0002040003047836 */ /* 0x040fe40000000000 */
[----:B------:R-:W-:Y:S01]  /*7fc0*/  VIADD R2, R3, 0x20440 ;  /* 0x0002044003027836 */ /* 0x000fe20000000000 */
[----:B----4-:R-:W-:Y:S06]  /*7fd0*/  @!P0 BRA `(.L_x_8672) ;  /* 0x00000188005c8947 */ /* 0x010fec0003800000 */
.L_x_8904:
[----:B------:R-:W-:Y:S05]  /*7fe0*/  BSYNC B1 ;  /* 0x0000000000017941 */ /* 0x000fea0003800000 */
.L_x_8671:
        /* <DEDUP_REMOVED lines=12> */
[--C-:B------:R-:W-:Y:S01]  /*80b0*/  SHF.R.U32.HI R32, RZ, 0x10, R29.reuse ;  /* 0x00000010ff207819 */ /* 0x100fe2000001161d */
        /* <DEDUP_REMOVED lines=9> */
[C---:B0-----:R-:W-:Y:S01]  /*8150*/  FMUL.FTZ R35, R29.reuse, R34 ;  /* 0x000000221d237220 */ /* 0x041fe20000410000 */
        /* <DEDUP_REMOVED lines=10> */
[----:B------:R-:W-:Y:S02]  /*8200*/  HADD2.F32 R31, -RZ, R44.H1_H1 ;  /* 0x3000002cff1f7230 */ /* 0x000fe40000004100 */
        /* <DEDUP_REMOVED lines=17> */
.L_x_8676:
[----:B------:R-:W-:Y:S05]  /*8320*/  BSYNC B2 ;  /* 0x0000000000027941 */ /* 0x000fea0003800000 */
.L_x_8675:
[----:B------:R-:W-:Y:S05]  /*8330*/  @P1 BRA `(.L_x_8674) ;  /* 0x0000000000a81947 */ /* 0x000fea0003800000 */
[----:B-1----:R-:W1:Y:S01]  /*8340*/  LDS.128 R4, [R2] ;  /* 0x0000000002047984 */ /* 0x002e620000000c00 */
[----:B------:R-:W-:Y:S01]  /*8350*/  SHF.R.U32.HI R27, RZ, 0x10, R25 ;  /* 0x00000010ff1b7819 */ /* 0x000fe20000011619 */
[----:B------:R-:W-:Y:S01]  /*8360*/  HADD2.F32 R28, -RZ, R43.H1_H1 ;  /* 0x3000002bff1c7230 */ /* 0x000fe20000004100 */
[----:B------:R-:W-:Y:S01]  /*8370*/  SHF.R.U32.HI R29, RZ, 0x10, R21 ;  /* 0x00000010ff1d7819 */ /* 0x000fe20000011615 */
        /* <DEDUP_REMOVED lines=17> */
[--C-:B------:R-:W-:Y:S02]  /*8490*/  HADD2.F32 R6, -RZ, R5.reuse.H0_H0 ;  /* 0x20000005ff067230 */ /* 0x100fe40000004100 */
        /* <DEDUP_REMOVED lines=20> */
.L_x_8674:
[----:B------:R-:W-:Y:S05]  /*85e0*/  BSYNC B1 ;  /* 0x0000000000017941 */ /* 0x000fea0003800000 */
.L_x_8673:
        /* <DEDUP_REMOVED lines=11> */
[--C-:B------:R-:W-:Y:S01]  /*86a0*/  SHF.R.U32.HI R25, RZ, 0x10, R15.reuse ;  /* 0x00000010ff197819 */ /* 0x100fe2000001160f */
        /* <DEDUP_REMOVED lines=38> */
.L_x_8679:
[----:B------:R-:W-:Y:S05]  /*8910*/  BSYNC B1 ;  /* 0x0000000000017941 */ /* 0x000fea0003800000 */
.L_x_8678:
        /* <DEDUP_REMOVED lines=35> */
[----:B------:R-:W-:Y:S01]  /*8b50*/  FMUL.FTZ R8, R5, R4 ;  /* 0x0000000405087220 */ /* 0x000fe20000410000 */
        /* <DEDUP_REMOVED lines=8> */
.L_x_8664:
        /* <DEDUP_REMOVED lines=47> */
[----:B--2---:R-:W-:Y:S02]  /*8ed0*/  @!P1 IMAD.X R5, R0, 0x1, R4, P2 ;  /* 0x0000000100059824 */ /* 0x004fe400010e0604 */
[----:B------:R-:W-:Y:S02]  /*8ee0*/  @!P1 IMAD.MOV.U32 R8, RZ, RZ, R2 ;  /* 0x000000ffff089224 */ /* 0x000fe400078e0002 */
[----:B------:R-:W-:Y:S01]  /*8ef0*/  @!P1 IMAD.MOV.U32 R9, RZ, RZ, R5 ;  /* 0x000000ffff099224 */ /* 0x000fe200078e0005 */
[----:B---3--:R-:W-:-:S05]  /*8f00*/  @!P1 IADD3 R14, P2, R14, R7, RZ ;  /* 0x000000070e0e9210 */ /* 0x008fca0007f5e0ff */
[----:B------:R-:W2:Y:S01]  /*8f10*/  @!P1 LD.E.128 R8, desc[UR40][R8.64] ;  /* 0x0000002808089980 */ /* 0x000ea2000c101d00 */
[----:B----4-:R-:W-:-:S04]  /*8f20*/  @!P1 IMAD.X R3, R3, 0x1, R4, P2 ;  /* 0x0000000103039824 */ /* 0x010fc800010e0604 */
[----:B------:R-:W-:-:S05]  /*8f30*/  @!P1 IMAD.MOV.U32 R15, RZ, RZ, R3 ;  /* 0x000000ffff0f9224 */ /* 0x000fca00078e0003 */
[----:B------:R0:W3:Y:S01]  /*8f40*/  @!P1 LD.E.128 R4, desc[UR40][R14.64] ;  /* 0x000000280e049980 */ /* 0x0000e2000c101d00 */
[----:B------:R-:W-:Y:S02]  /*8f50*/  CS2R R28, SRZ ;  /* 0x00000000001c7805 */ /* 0x000fe4000001ff00 */
[----:B------:R-:W-:Y:S02]  /*8f60*/  CS2R R30, SRZ ;  /* 0x00000000001e7805 */ /* 0x000fe4000001ff00 */
[----:B------:R-:W-:Y:S01]  /*8f70*/  CS2R R20, SRZ ;  /* 0x0000000000147805 */ /* 0x000fe2000001ff00 */
[----:B------:R-:W1:Y:S04]  /*8f80*/  SHFL.IDX PT, R25, R25, 0x1, 0x1c1f ;  /* 0x003c1f0019197f89 */ /* 0x000e6800000e0000 */
[----:B------:R-:W4:Y:S04]  /*8f90*/  SHFL.IDX PT, R24, R24, 0x1, 0x1c1f ;  /* 0x003c1f0018187f89 */ /* 0x000f2800000e0000 */
[----:B0-----:R0:W0:Y:S04]  /*8fa0*/  SHFL.IDX PT, R14, R27, 0x1, 0x1c1f ;  /* 0x003c1f001b0e7f89 */ /* 0x00102800000e0000 */
[----:B------:R-:W0:Y:S01]  /*8fb0*/  SHFL.IDX PT, R26, R26, 0x1, 0x1c1f ;  /* 0x003c1f001a1a7f89 */ /* 0x000e2200000e0000 */
[----:B--2---:R-:W-:-:S02]  /*8fc0*/  @!P1 IMAD.MOV.U32 R28, RZ, RZ, R8 ;  /* 0x000000ffff1c9224 */ /* 0x004fc400078e0008 */
[----:B------:R-:W-:Y:S02]  /*8fd0*/  @!P1 IMAD.MOV.U32 R29, RZ, RZ, R9 ;  /* 0x000000ffff1d9224 */ /* 0x000fe400078e0009 */
[----:B------:R-:W-:Y:S02]  /*8fe0*/  IMAD.MOV.U32 R0, RZ, RZ, R28 ;  /* 0x000000ffff007224 */ /* 0x000fe400078e001c */
[----:B------:R-:W-:Y:S02]  /*8ff0*/  IMAD.MOV.U32 R2, RZ, RZ, R29 ;  /* 0x000000ffff027224 */ /* 0x000fe400078e001d */
[----:B------:R-:W-:Y:S01]  /*9000*/  @!P1 IMAD.MOV.U32 R30, RZ, RZ, R10 ;  /* 0x000000ffff1e9224 */ /* 0x000fe200078e000a */
[----:B------:R-:W-:Y:S01]  /*9010*/  PRMT R52, R0, 0x7610, R52 ;  /* 0x0000761000347816 */ /* 0x000fe20000000034 */
[----:B------:R-:W-:Y:S01]  /*9020*/  @!P1 IMAD.MOV.U32 R31, RZ, RZ, R11 ;  /* 0x000000ffff1f9224 */ /* 0x000fe200078e000b */
[----:B------:R-:W-:Y:S01]  /*9030*/  PRMT R36, R36, 0x5410, R2 ;  /* 0x0000541024247816 */ /* 0x000fe20000000002 */
[----:B------:R-:W-:Y:S01]  /*9040*/  IMAD.MOV.U32 R0, RZ, RZ, R30 ;  /* 0x000000ffff007224 */ /* 0x000fe200078e001e */
[----:B------:R-:W-:Y:S01]  /*9050*/  CS2R R2, SRZ ;  /* 0x0000000000027805 */ /* 0x000fe2000001ff00 */
[----:B------:R-:W-:-:S02]  /*9060*/  IMAD.MOV.U32 R8, RZ, RZ, R31 ;  /* 0x000000ffff087224 */ /* 0x000fc400078e001f */
[----:B---3--:R-:W-:Y:S02]  /*9070*/  @!P1 IMAD.MOV.U32 R20, RZ, RZ, R4 ;  /* 0x000000ffff149224 */ /* 0x008fe400078e0004 */
        /* <DEDUP_REMOVED lines=12> */
.L_x_8914:
        /* <DEDUP_REMOVED lines=20> */
[--C-:B------:R-:W-:Y:S02]  /*9280*/  IMAD.X R9, R24, 0x1, R5.reuse, P1 ;  /* 0x0000000118097824 */ /* 0x100fe400008e0605 */
[----:B------:R-:W-:-:S04]  /*9290*/  IMAD.X R5, R26, 0x1, R5, P2 ;  /* 0x000000011a057824 */ /* 0x000fc800010e0605 */
[----:B------:R-:W5:Y:S04]  /*92a0*/  LD.E.128 R8, desc[UR40][R8.64] ;  /* 0x0000002808087980 */ /* 0x000f68000c101d00 */
[----:B------:R-:W5:Y:S02]  /*92b0*/  LD.E.128 R4, desc[UR40][R4.64] ;  /* 0x0000002804047980 */ /* 0x000f64000c101d00 */
.L_x_8682:
[----:B------:R-:W-:Y:S05]  /*92c0*/  BSYNC B1 ;  /* 0x0000000000017941 */ /* 0x000fea0003800000 */
.L_x_8681:
[----:B------:R-:W0:Y:S01]  /*92d0*/  SYNCS.PHASECHK.TRANS64.TRYWAIT P1, [R18+URZ+0x38800], R13 ;  /* 0x0388000d120075a7 */ /* 0x000e22000802017f */
[----:B------:R-:W-:Y:S01]  /*92e0*/  VIADDMNMX R32, R32, -R213, 0x40, PT ;  /* 0x0000004020207446 */ /* 0x000fe200038009d5 */
[C---:B------:R-:W-:Y:S01]  /*92f0*/  VIADD R15, R191.reuse, 0x20 ;  /* 0x00000020bf0f7836 */ /* 0x040fe20000000000 */
[----:B------:R-:W-:Y:S01]  /*9300*/  BSSY B1, `(.L_x_8683) ;  /* 0x0000010000017945 */ /* 0x000fe20003800000 */
[----:B-----5:R-:W-:Y:S01]  /*9310*/  IMAD.MOV.U32 R12, RZ, RZ, R4 ;  /* 0x000000ffff0c7224 */ /* 0x020fe200078e0004 */
[-C--:B------:R-:W-:Y:S01]  /*9320*/  ISETP.GE.OR P2, PT, R191, R32.reuse, P0 ;  /* 0x00000020bf00720c */ /* 0x080fe20000746670 */
[----:B------:R-:W-:Y:S01]  /*9330*/  IMAD.MOV.U32 R14, RZ, RZ, R5 ;  /* 0x000000ffff0e7224 */ /* 0x000fe200078e0005 */
[----:B------:R-:W-:Y:S01]  /*9340*/  ISETP.GE.OR P0, PT, R15, R32, P0 ;  /* 0x000000200f00720c */ /* 0x000fe20000706670 */
[----:B------:R-:W-:Y:S01]  /*9350*/  IMAD.MOV.U32 R15, RZ, RZ, R8 ;  /* 0x000000ffff0f7224 */ /* 0x000fe200078e0008 */
[----:B------:R-:W-:Y:S01]  /*9360*/  PRMT R32, R32, 0x5410, R12 ;  /* 0x0000541020207816 */ /* 0x000fe2000000000c */
[----:B------:R-:W-:Y:S01]  /*9370*/  IMAD.MOV.U32 R12, RZ, RZ, R6 ;  /* 0x000000ffff0c7224 */ /* 0x000fe200078e0006 */
[----:B------:R-:W-:Y:S01]  /*9380*/  PRMT R52, R52, 0x5410, R14 ;  /* 0x0000541034347816 */ /* 0x000fe2000000000e */
[----:B------:R-:W-:-:S02]  /*9390*/  IMAD.MOV.U32 R14, RZ, RZ, R7 ;  /* 0x000000ffff0e7224 */ /* 0x000fc400078e0007 */
[----:B------:R-:W-:Y:S01]  /*93a0*/  IMAD.MOV.U32 R24, RZ, RZ, R9 ;  /* 0x000000ffff187224 */ /* 0x000fe200078e0009 */
[----:B------:R-:W-:Y:S01]  /*93b0*/  PRMT R53, R12, 0x5410, R15 ;  /* 0x000054100c357816 */ /* 0x000fe2000000000f */
[----:B------:R-:W-:Y:S01]  /*93c0*/  IMAD.IADD R12, R16, 0x1, R37 ;  /* 0x00000001100c7824 */ /* 0x000fe200078e0225 */
[----:B------:R-:W-:Y:S02]  /*93d0*/  PRMT R32, R14, 0x7610, R32 ;  /* 0x000076100e207816 */ /* 0x000fe40000000020 */
[----:B------:R-:W-:Y:S01]  /*93e0*/  PRMT R54, R24, 0x7610, R54 ;  /* 0x0000761018367816 */ /* 0x000fe20000000036 */
[----:B0-----:R-:W-:Y:S06]  /*93f0*/  @!P1 BRA `(.L_x_8684) ;  /* 0x0000017800d89947 */ /* 0x001fec0003800000 */
.L_x_8915:
[----:B------:R-:W-:Y:S05]  /*9400*/  BSYNC B1 ;  /* 0x0000000000017941 */ /* 0x000fea0003800000 */
.L_x_8683:
[----:B------:R-:W-:Y:S01]  /*9410*/  BSSY B1, `(.L_x_8685) ;  /* 0x0000068000017945 */ /* 0x000fe20003800000 */
[----:B------:R-:W-:Y:S01]  /*9420*/  IMAD.MOV.U32 R55, RZ, RZ, R10 ;  /* 0x000000ffff377224 */ /* 0x000fe200078e000a */
[----:B------:R-:W-:Y:S01]  /*9430*/  LOP3.LUT R34, R12, 0x38, RZ, 0xc0, !PT ;  /* 0x000000380c227812 */ /* 0x000fe200078ec0ff */
[----:B------:R-:W-:Y:S01]  /*9440*/  IMAD.MOV.U32 R57, RZ, RZ, R11 ;  /* 0x000000ffff397224 */ /* 0x000fe200078e000b */
[----:B------:R-:W-:Y:S06]  /*9450*/  @P2 BRA `(.L_x_8686) ;  /* 0x00000004008c2947 */ /* 0x000fec0003800000 */
[----:B------:R-:W1:Y:S01]  /*9460*/  S2R R14, SR_TID.X ;  /* 0x00000000000e7919 */ /* 0x000e620000002100 */
[----:B------:R-:W-:Y:S01]  /*9470*/  IMAD.SHL.U32 R12, R192, 0x40, RZ ;  /* 0x00000040c00c7824 */ /* 0x000fe200078e00ff */
[----:B------:R-:W-:Y:S01]  /*9480*/  SHF.R.U64 R50, R28, 0x10, R29 ;  /* 0x000000101c327819 */ /* 0x000fe2000000121d */
[--C-:B------:R-:W-:Y:S01]  /*9490*/  HADD2.F32 R35, -RZ, R36.reuse.H1_H1 ;  /* 0x30000024ff237230 */ /* 0x100fe20000004100 */
[--C-:B------:R-:W-:Y:S01]  /*94a0*/  SHF.R.U64 R47, R2, 0x10, R3.reuse ;  /* 0x00000010022f7819 */ /* 0x100fe20000001203 */
[----:B------:R-:W-:Y:S01]  /*94b0*/  HADD2.F32 R36, -RZ, R36.H0_H0 ;  /* 0x20000024ff247230 */ /* 0x000fe20000004100 */
[----:B------:R-:W-:Y:S02]  /*94c0*/  LOP3.LUT R15, R12, 0x1c0, RZ, 0xc0, !PT ;  /* 0x000001c00c0f7812 */ /* 0x000fe400078ec0ff */
[----:B------:R-:W-:Y:S02]  /*94d0*/  SHF.R.U32.HI R39, RZ, 0x10, R3 ;  /* 0x00000010ff277819 */ /* 0x000fe40000011603 */
[----:B------:R-:W-:-:S02]  /*94e0*/  SHF.R.U32.HI R25, RZ, 0x3, R15 ;  /* 0x00000003ff197819 */ /* 0x000fc4000001160f */
[----:B------:R-:W-:Y:S02]  /*94f0*/  LOP3.LUT R12, R15, 0x38, R16, 0xf8, !PT ;  /* 0x000000380f0c7812 */ /* 0x000fe400078ef810 */
[----:B------:R-:W-:Y:S02]  /*9500*/  LOP3.LUT R24, R25, R34, R15, 0x1e, !PT ;  /* 0x0000002219187212 */ /* 0x000fe400078e1e0f */
[----:B------:R-:W-:Y:S02]  /*9510*/  LOP3.LUT R12, R12, R25, RZ, 0x3c, !PT ;  /* 0x000000190c0c7212 */ /* 0x000fe400078e3cff */
[----:B------:R-:W-:Y:S02]  /*9520*/  SHF.R.U32.HI R37, RZ, 0x10, R29 ;  /* 0x00000010ff257819 */ /* 0x000fe4000001161d */
[----:B------:R-:W-:Y:S02]  /*9530*/  SHF.R.U32.HI R38, RZ, 0x10, R21 ;  /* 0x00000010ff267819 */ /* 0x000fe40000011615 */
[----:B------:R-:W-:-:S02]  /*9540*/  SHF.R.U64 R49, R30, 0x10, R31 ;  /* 0x000000101e317819 */ /* 0x000fc4000000121f */
[----:B------:R-:W-:Y:S01]  /*9550*/  SHF.R.U64 R48, R20, 0x10, R21 ;  /* 0x0000001014307819 */ /* 0x000fe20000001215 */
[----:B------:R-:W-:Y:S01]  /*9560*/  HADD2.F32 R38, -RZ, R38.H0_H0 ;  /* 0x20000026ff267230 */ /* 0x000fe20000004100 */
[----:B------:R-:W-:Y:S01]  /*9570*/  SHF.R.U32.HI R41, RZ, 0x10, R31 ;  /* 0x00000010ff297819 */ /* 0x000fe2000001161f */
[----:B-1----:R-:W-:-:S05]  /*9580*/  VIADD R14, R14, 0xffffff80 ;  /* 0xffffff800e0e7836 */ /* 0x002fca0000000000 */
[----:B------:R-:W-:-:S04]  /*9590*/  SHF.R.S32.HI R26, RZ, 0x1f, R14 ;  /* 0x0000001fff1a7819 */ /* 0x000fc8000001140e */
[----:B------:R-:W-:-:S04]  /*95a0*/  LEA.HI R26, R26, R14, RZ, 0x5 ;  /* 0x0000000e1a1a7211 */ /* 0x000fc800078f28ff */
[----:B------:R-:W-:-:S05]  /*95b0*/  SHF.R.S32.HI R26, RZ, 0x5, R26 ;  /* 0x00000005ff1a7819 */ /* 0x000fca000001141a */
[C---:B------:R-:W-:Y:S02]  /*95c0*/  IMAD R25, R26.reuse, 0x200, R24 ;  /* 0x000002001a197824 */ /* 0x040fe400078e0218 */
[----:B0-----:R-:W-:Y:S02]  /*95d0*/  IMAD R13, R26, 0x200, R12 ;  /* 0x000002001a0d7824 */ /* 0x001fe400078e020c */
        /* <DEDUP_REMOVED lines=9> */
[----:B------:R-:W-:-:S02]  /*9670*/  HADD2.F32 R28, -RZ, R37.H0_H0 ;  /* 0x20000025ff1c7230 */ /* 0x000fc40000004100 */
[C---:B------:R-:W-:Y:S01]  /*9680*/  FFMA.FTZ R40, R3.reuse, R35, -R40 ;  /* 0x0000002303287223 */ /* 0x040fe20000010828 */
[----:B------:R-:W-:Y:S02]  /*9690*/  HADD2.F32 R30, -RZ, R27.H0_H0 ;  /* 0x2000001bff1e7230 */ /* 0x000fe40000004100 */
[----:B------:R-:W-:Y:S01]  /*96a0*/  FFMA.FTZ R42, R3, R36, R42 ;  /* 0x00000024032a7223 */ /* 0x000fe2000001002a */
[----:B------:R-:W-:Y:S02]  /*96b0*/  HADD2.F32 R35, -RZ, R44.H0_H0 ;  /* 0x2000002cff237230 */ /* 0x000fe40000004100 */
[C---:B------:R-:W-:Y:S01]  /*96c0*/  FMUL.FTZ R44, R29.reuse, R38 ;  /* 0x000000261d2c7220 */ /* 0x040fe20000410000 */
        /* <DEDUP_REMOVED lines=8> */
[----:B------:R-:W-:Y:S02]  /*9750*/  HADD2.F32 R36, -RZ, R39.H0_H0 ;  /* 0x20000027ff247230 */ /* 0x000fe40000004100 */
[----:B------:R-:W-:Y:S01]  /*9760*/  FFMA.FTZ R39, R13, R38, R46 ;  /* 0x000000260d277223 */ /* 0x000fe2000001002e */
[----:B------:R-:W-:-:S02]  /*9770*/  HADD2.F32 R21, -RZ, R15.H1_H1 ;  /* 0x3000000fff157230 */ /* 0x000fc40000004100 */
[C---:B------:R-:W-:Y:S01]  /*9780*/  FFMA.FTZ R38, R20.reuse, R3, -R29 ;  /* 0x0000000314267223 */ /* 0x040fe2000001081d */
        /* <DEDUP_REMOVED lines=12> */
[----:B------:R-:W-:Y:S02]  /*9850*/  HADD2.F32 R28, -RZ, R51.H1_H1 ;  /* 0x30000033ff1c7230 */ /* 0x000fe40000004100 */
[----:B------:R-:W-:Y:S01]  /*9860*/  FFMA.FTZ R44, R21, R36, R44 ;  /* 0x00000024152c7223 */ /* 0x000fe2000001002c */
[----:B------:R-:W-:-:S02]  /*9870*/  HADD2.F32 R20, -RZ, R33.H0_H0 ;  /* 0x20000021ff147230 */ /* 0x000fc40000004100 */
[C---:B------:R-:W-:Y:S01]  /*9880*/  FFMA.FTZ R29, R2.reuse, R3, -R29 ;  /* 0x00000003021d7223 */ /* 0x040fe2000001081d */
[----:B------:R-:W-:Y:S02]  /*9890*/  HADD2.F32 R15, -RZ, R14.H0_H0 ;  /* 0x2000000eff0f7230 */ /* 0x000fe40000004100 */
[----:B------:R-:W-:Y:S01]  /*98a0*/  FFMA.FTZ R30, R2, R13, R30 ;  /* 0x0000000d021e7223 */ /* 0x000fe2000001001e */
[----:B------:R-:W-:Y:S02]  /*98b0*/  HADD2.F32 R24, -RZ, R24.H1_H1 ;  /* 0x30000018ff187230 */ /* 0x000fe40000004100 */
[C---:B------:R-:W-:Y:S01]  /*98c0*/  FMUL.FTZ R36, R27.reuse, R28 ;  /* 0x0000001c1b247220 */ /* 0x040fe20000410000 */
[----:B------:R-:W-:Y:S01]  /*98d0*/  FMUL.FTZ R2, R27, R20 ;  /* 0x000000141b027220 */ /* 0x000fe20000410000 */
[----:B------:R-:W-:Y:S02]  /*98e0*/  HADD2.F32 R21, -RZ, R48.H0_H0 ;  /* 0x20000030ff157230 */ /* 0x000fe40000004100 */
[----:B------:R-:W-:-:S02]  /*98f0*/  HADD2.F32 R26, -RZ, R26.H1_H1 ;  /* 0x3000001aff1a7230 */ /* 0x000fc40000004100 */
[C---:B------:R-:W-:Y:S01]  /*9900*/  FFMA.FTZ R36, R15.reuse, R20, -R36 ;  /* 0x000000140f247223 */ /* 0x040fe20000010824 */
[----:B------:R-:W-:Y:S02]  /*9910*/  HADD2.F32 R25, -RZ, R47.H0_H0 ;  /* 0x2000002fff197230 */ /* 0x000fe40000004100 */
[----:B------:R-:W-:Y:S01]  /*9920*/  FFMA.FTZ R28, R15, R28, R2 ;  /* 0x0000001c0f1c7223 */ /* 0x000fe20000010002 */
[----:B------:R-:W-:Y:S02]  /*9930*/  HADD2.F32 R3, -RZ, R50.H0_H0 ;  /* 0x20000032ff037230 */ /* 0x000fe40000004100 */
[----:B------:R-:W-:Y:S01]  /*9940*/  FMUL.FTZ R15, R24, R21 ;  /* 0x00000015180f7220 */ /* 0x000fe20000410000 */
[----:B------:R-:W-:Y:S02]  /*9950*/  HADD2.F32 R13, -RZ, R49.H0_H0 ;  /* 0x20000031ff0d7230 */ /* 0x000fe40000004100 */
[----:B------:R-:W-:Y:S01]  /*9960*/  FMUL.FTZ R27, R26, R25 ;  /* 0x000000191a1b7220 */ /* 0x000fe20000410000 */
[----:B------:R-:W-:-:S02]  /*9970*/  HADD2.F32 R12, -RZ, R12.H1_H1 ;  /* 0x3000000cff0c7230 */ /* 0x000fc40000004100 */
[----:B------:R-:W-:Y:S01]  /*9980*/  FMUL.FTZ R24, R24, R3 ;  /* 0x0000000318187220 */ /* 0x000fe20000410000 */
[----:B------:R-:W-:Y:S02]  /*9990*/  HADD2.F32 R14, -RZ, R14.H1_H1 ;  /* 0x3000000eff0e7230 */ /* 0x000fe40000004100 */
[----:B------:R-:W-:Y:S01]  /*99a0*/  FMUL.FTZ R26, R26, R13 ;  /* 0x0000000d1a1a7220 */ /* 0x000fe20000410000 */
        /* <DEDUP_REMOVED lines=14> */
.L_x_8686:
[----:B------:R-:W-:Y:S05]  /*9a90*/  BSYNC B1 ;  /* 0x0000000000017941 */ /* 0x000fea0003800000 */
.L_x_8685:
[----:B------:R-:W-:Y:S01]  /*9aa0*/  PRMT R40, R55, 0x5410, R57 ;  /* 0x0000541037287816 */ /* 0x000fe20000000039 */
[----:B------:R-:W-:Y:S06]  /*9ab0*/  @P0 BRA `(.L_x_8677) ;  /* 0x0000000400800947 */ /* 0x000fec0003800000 */
[----:B------:R-:W2:Y:S01]  /*9ac0*/  LDL R2, [R1+0x70] ;  /* 0x0000700001027983 */ /* 0x000ea20000100800 */
[C---:B------:R-:W-:Y:S02]  /*9ad0*/  VIADD R3, R191.reuse, 0x20 ;  /* 0x00000020bf037836 */ /* 0x040fe40000000000 */
[----:B-1----:R-:W-:Y:S01]  /*9ae0*/  VIADD R12, R191, 0x20 ;  /* 0x00000020bf0c7836 */ /* 0x002fe20000000000 */
[----:B------:R-:W0:Y:S01]  /*9af0*/  LDL R41, [R1+0x68] ;  /* 0x0000680001297983 */ /* 0x000e220000100800 */
[----:B------:R-:W-:Y:S02]  /*9b00*/  IMAD.SHL.U32 R3, R3, 0x40, RZ ;  /* 0x0000004003037824 */ /* 0x000fe400078e00ff */
[----:B------:R-:W-:-:S03]  /*9b10*/  IMAD.SHL.U32 R12, R12, 0x40, RZ ;  /* 0x000000400c0c7824 */ /* 0x000fc600078e00ff */
[----:B------:R-:W-:Y:S02]  /*9b20*/  LOP3.LUT R3, R3, 0x1c0, RZ, 0xc0, !PT ;  /* 0x000001c003037812 */ /* 0x000fe400078ec0ff */
[----:B------:R-:W-:Y:S02]  /*9b30*/  LOP3.LUT R12, R12, 0x1c0, RZ, 0xc0, !PT ;  /* 0x000001c00c0c7812 */ /* 0x000fe400078ec0ff */
[----:B------:R-:W-:-:S04]  /*9b40*/  SHF.R.U32.HI R3, RZ, 0x3, R3 ;  /* 0x00000003ff037819 */ /* 0x000fc80000011603 */
[----:B------:R-:W-:Y:S01]  /*9b50*/  LOP3.LUT R34, R3, R34, R12, 0x1e, !PT ;  /* 0x0000002203227212 */ /* 0x000fe200078e1e0c */
[----:B------:R-:W-:Y:S01]  /*9b60*/  HADD2.F32 R21, -RZ, R52.H1_H1 ;  /* 0x30000034ff157230 */ /* 0x000fe20000004100 */
[----:B------:R-:W-:Y:S02]  /*9b70*/  SHF.R.U64 R39, R8, 0x10, R9 ;  /* 0x0000001008277819 */ /* 0x000fe40000001209 */
[--C-:B------:R-:W-:Y:S02]  /*9b80*/  SHF.R.U64 R38, R10, 0x10, R11.reuse ;  /* 0x000000100a267819 */ /* 0x100fe4000000120b */
[----:B------:R-:W-:Y:S01]  /*9b90*/  SHF.R.U32.HI R36, RZ, 0x10, R11 ;  /* 0x00000010ff247819 */ /* 0x000fe2000001160b */
[----:B------:R-:W-:Y:S01]  /*9ba0*/  HADD2.F32 R11, -RZ, R54.H0_H0 ;  /* 0x20000036ff0b7230 */ /* 0x000fe20000004100 */
[--C-:B------:R-:W-:Y:S02]  /*9bb0*/  SHF.R.U32.HI R20, RZ, 0x10, R5.reuse ;  /* 0x00000010ff147819 */ /* 0x100fe40000011605 */
[----:B------:R-:W-:-:S02]  /*9bc0*/  SHF.R.U64 R37, R4, 0x10, R5 ;  /* 0x0000001004257819 */ /* 0x000fc40000001205 */
[----:B------:R-:W-:Y:S01]  /*9bd0*/  SHF.R.U32.HI R28, RZ, 0x10, R9 ;  /* 0x00000010ff1c7819 */ /* 0x000fe20000011609 */
[----:B------:R-:W-:Y:S01]  /*9be0*/  HADD2.F32 R20, -RZ, R20.H0_H0 ;  /* 0x20000014ff147230 */ /* 0x000fe20000004100 */
[--C-:B------:R-:W-:Y:S02]  /*9bf0*/  SHF.R.U64 R35, R6, 0x10, R7.reuse ;  /* 0x0000001006237819 */ /* 0x100fe40000001207 */
[----:B------:R-:W-:Y:S01]  /*9c00*/  SHF.R.U32.HI R33, RZ, 0x10, R7 ;  /* 0x00000010ff217819 */ /* 0x000fe20000011607 */
[----:B--2---:R-:W-:-:S04]  /*9c10*/  IMAD.IADD R3, R2, 0x1, R34 ;  /* 0x0000000102037824 */ /* 0x004fc800078e0222 */
[----:B------:R-:W-:Y:S01]  /*9c20*/  IMAD R3, R3, 0x2, R18 ;  /* 0x0000000203037824 */ /* 0x000fe200078e0212 */
[----:B0-----:R-:W0:Y:S04]  /*9c30*/  LDS.128 R12, [R41+0x20400] ;  /* 0x02040000290c7984 */ /* 0x001e280000000c00 */
[----:B------:R-:W1:Y:S01]  /*9c40*/  LDS.128 R24, [R3+0x20400] ;  /* 0x0204000003187984 */ /* 0x000e620000000c00 */
[----:B0-----:R-:W-:Y:S02]  /*9c50*/  HADD2.F32 R4, -RZ, R13.H0_H0 ;  /* 0x2000000dff047230 */ /* 0x001fe40000004100 */
[--C-:B-1----:R-:W-:Y:S02]  /*9c60*/  HADD2.F32 R8, -RZ, R25.reuse.H0_H0 ;  /* 0x20000019ff087230 */ /* 0x102fe40000004100 */
[----:B------:R-:W-:-:S03]  /*9c70*/  HADD2.F32 R25, -RZ, R25.H1_H1 ;  /* 0x30000019ff197230 */ /* 0x000fc60000004100 */
[C---:B------:R-:W-:Y:S01]  /*9c80*/  FMUL.FTZ R29, R8.reuse, R21 ;  /* 0x00000015081d7220 */ /* 0x040fe20000410000 */
[-C--:B------:R-:W-:Y:S01]  /*9c90*/  FMUL.FTZ R31, R8, R11.reuse ;  /* 0x0000000b081f7220 */ /* 0x080fe20000410000 */
[----:B------:R-:W-:Y:S02]  /*9ca0*/  HADD2.F32 R13, -RZ, R13.H1_H1 ;  /* 0x3000000dff0d7230 */ /* 0x000fe40000004100 */
[C---:B------:R-:W-:Y:S01]  /*9cb0*/  FFMA.FTZ R29, R4.reuse, R11, -R29 ;  /* 0x0000000b041d7223 */ /* 0x040fe2000001081d */
[----:B------:R-:W-:Y:S02]  /*9cc0*/  HADD2.F32 R7, -RZ, R24.H0_H0 ;  /* 0x20000018ff077230 */ /* 0x000fe40000004100 */
[----:B------:R-:W-:Y:S01]  /*9cd0*/  FFMA.FTZ R31, R4, R21, R31 ;  /* 0x00000015041f7223 */ /* 0x000fe2000001001f */
[----:B------:R-:W-:Y:S02]  /*9ce0*/  HADD2.F32 R8, -RZ, R28.H0_H0 ;  /* 0x2000001cff087230 */ /* 0x000fe40000004100 */
[----:B------:R-:W-:Y:S01]  /*9cf0*/  FMUL.FTZ R28, R25, R20 ;  /* 0x00000014191c7220 */ /* 0x000fe20000410000 */
[----:B------:R-:W-:-:S02]  /*9d00*/  HADD2.F32 R11, -RZ, R32.H1_H1 ;  /* 0x30000020ff0b7230 */ /* 0x000fc40000004100 */
[--C-:B------:R-:W-:Y:S02]  /*9d10*/  HADD2.F32 R4, -RZ, R53.reuse.H1_H1 ;  /* 0x30000035ff047230 */ /* 0x100fe40000004100 */
[-C--:B------:R-:W-:Y:S01]  /*9d20*/  FMUL.FTZ R34, R25, R8.reuse ;  /* 0x0000000819227220 */ /* 0x080fe20000410000 */
[----:B------:R-:W-:Y:S02]  /*9d30*/  HADD2.F32 R2, -RZ, R12.H0_H0 ;  /* 0x2000000cff027230 */ /* 0x000fe40000004100 */
[----:B------:R-:W-:Y:S01]  /*9d40*/  FFMA.FTZ R30, R13, R8, -R28 ;  /* 0x000000080d1e7223 */ /* 0x000fe2000001081c */
[C---:B------:R-:W-:Y:S01]  /*9d50*/  FMUL.FTZ R21, R7.reuse, R11 ;  /* 0x0000000b07157220 */ /* 0x040fe20000410000 */
[----:B------:R-:W-:Y:S02]  /*9d60*/  HADD2.F32 R9, -RZ, R26.H0_H0 ;  /* 0x2000001aff097230 */ /* 0x000fe40000004100 */
[----:B------:R-:W-:Y:S01]  /*9d70*/  FMUL.FTZ R28, R7, R4 ;  /* 0x00000004071c7220 */ /* 0x000fe20000410000 */
[----:B------:R-:W-:-:S02]  /*9d80*/  HADD2.F32 R8, -RZ, R53.H0_H0 ;  /* 0x20000035ff087230 */ /* 0x000fc40000004100 */
[C---:B------:R-:W-:Y:S01]  /*9d90*/  FFMA.FTZ R21, R2.reuse, R4, -R21 ;  /* 0x0000000402157223 */ /* 0x040fe20000010815 */
[----:B------:R-:W-:Y:S02]  /*9da0*/  HADD2.F32 R5, -RZ, R14.H0_H0 ;  /* 0x2000000eff057230 */ /* 0x000fe40000004100 */
[----:B------:R-:W-:Y:S01]  /*9db0*/  FFMA.FTZ R28, R2, R11, R28 ;  /* 0x0000000b021c7223 */ /* 0x000fe2000001001c */
[--C-:B------:R-:W-:Y:S02]  /*9dc0*/  HADD2.F32 R4, -RZ, R40.reuse.H0_H0 ;  /* 0x20000028ff047230 */ /* 0x100fe40000004100 */
[----:B------:R-:W-:Y:S01]  /*9dd0*/  FMUL.FTZ R2, R9, R8 ;  /* 0x0000000809027220 */ /* 0x000fe20000410000 */
[----:B------:R-:W-:Y:S02]  /*9de0*/  HADD2.F32 R10, -RZ, R27.H0_H0 ;  /* 0x2000001bff0a7230 */ /* 0x000fe40000004100 */
[----:B------:R-:W-:Y:S02]  /*9df0*/  HADD2.F32 R7, -RZ, R40.H1_H1 ;  /* 0x30000028ff077230 */ /* 0x000fe40000004100 */
[----:B------:R-:W-:-:S02]  /*9e00*/  HADD2.F32 R11, -RZ, R32.H0_H0 ;  /* 0x20000020ff0b7230 */ /* 0x000fc40000004100 */
[----:B------:R-:W-:Y:S01]  /*9e10*/  FFMA.FTZ R34, R13, R20, R34 ;  /* 0x000000140d227223 */ /* 0x000fe20000010022 */
[-C--:B------:R-:W-:Y:S01]  /*9e20*/  FFMA.FTZ R20, R5, R4.reuse, -R2 ;  /* 0x0000000405147223 */ /* 0x080fe20000010802 */
[----:B------:R-:W-:Y:S02]  /*9e30*/  HADD2.F32 R6, -RZ, R15.H0_H0 ;  /* 0x2000000fff067230 */ /* 0x000fe40000004100 */
[----:B------:R-:W-:Y:S01]  /*9e40*/  FMUL.FTZ R32, R9, R4 ;  /* 0x0000000409207220 */ /* 0x000fe20000410000 */
[----:B------:R-:W-:Y:S02]  /*9e50*/  HADD2.F32 R2, -RZ, R36.H0_H0 ;  /* 0x20000024ff027230 */ /* 0x000fe40000004100 */
[C---:B------:R-:W-:Y:S01]  /*9e60*/  FMUL.FTZ R9, R10.reuse, R11 ;  /* 0x0000000b0a097220 */ /* 0x040fe20000410000 */
[----:B------:R-:W-:Y:S02]  /*9e70*/  HADD2.F32 R27, -RZ, R27.H1_H1 ;  /* 0x3000001bff1b7230 */ /* 0x000fe40000004100 */
[----:B------:R-:W-:Y:S01]  /*9e80*/  FMUL.FTZ R36, R10, R7 ;  /* 0x000000070a247220 */ /* 0x000fe20000410000 */
[----:B------:R-:W-:-:S02]  /*9e90*/  HADD2.F32 R4, -RZ, R33.H0_H0 ;  /* 0x20000021ff047230 */ /* 0x000fc40000004100 */
[----:B------:R-:W-:Y:S01]  /*9ea0*/  FFMA.FTZ R10, R5, R8, R32 ;  /* 0x00000008050a7223 */ /* 0x000fe20000010020 */
[----:B------:R-:W-:Y:S02]  /*9eb0*/  HADD2.F32 R15, -RZ, R15.H1_H1 ;  /* 0x3000000fff0f7230 */ /* 0x000fe40000004100 */
[C---:B------:R-:W-:Y:S01]  /*9ec0*/  FFMA.FTZ R8, R6.reuse, R7, -R9 ;  /* 0x0000000706087223 */ /* 0x040fe20000010809 */
[----:B------:R-:W-:Y:S01]  /*9ed0*/  FFMA.FTZ R36, R6, R11, R36 ;  /* 0x0000000b06247223 */ /* 0x000fe20000010024 */
[----:B------:R-:W-:Y:S02]  /*9ee0*/  HADD2.F32 R24, -RZ, R24.H1_H1 ;  /* 0x30000018ff187230 */ /* 0x000fe40000004100 */
[C---:B------:R-:W-:Y:S01]  /*9ef0*/  FMUL.FTZ R32, R27.reuse, R4 ;  /* 0x000000041b207220 */ /* 0x040fe20000410000 */
[----:B------:R-:W-:Y:S02]  /*9f00*/  HADD2.F32 R26, -RZ, R26.H1_H1 ;  /* 0x3000001aff1a7230 */ /* 0x000fe40000004100 */
[----:B------:R-:W-:Y:S01]  /*9f10*/  FMUL.FTZ R6, R27, R2 ;  /* 0x000000021b067220 */ /* 0x000fe20000410000 */
[----:B------:R-:W-:-:S02]  /*9f20*/  HADD2.F32 R9, -RZ, R37.H0_H0 ;  /* 0x20000025ff097230 */ /* 0x000fc40000004100 */
[----:B------:R-:W-:Y:S02]  /*9f30*/  HADD2.F32 R11, -RZ, R35.H0_H0 ;  /* 0x20000023ff0b7230 */ /* 0x000fe40000004100 */
[----:B------:R-:W-:Y:S02]  /*9f40*/  HADD2.F32 R5, -RZ, R39.H0_H0 ;  /* 0x20000027ff057230 */ /* 0x000fe40000004100 */
[----:B------:R-:W-:Y:S02]  /*9f50*/  HADD2.F32 R7, -RZ, R38.H0_H0 ;  /* 0x20000026ff077230 */ /* 0x000fe40000004100 */
[C---:B------:R-:W-:Y:S01]  /*9f60*/  FFMA.FTZ R27, R15.reuse, R2, -R32 ;  /* 0x000000020f1b7223 */ /* 0x040fe20000010820 */
[----:B------:R-:W-:Y:S02]  /*9f70*/  HADD2.F32 R12, -RZ, R12.H1_H1 ;  /* 0x3000000cff0c7230 */ /* 0x000fe40000004100 */
[----:B------:R-:W-:Y:S01]  /*9f80*/  FFMA.FTZ R33, R15, R4, R6 ;  /* 0x000000040f217223 */ /* 0x000fe20000010006 */
[----:B------:R-:W-:-:S02]  /*9f90*/  HADD2.F32 R14, -RZ, R14.H1_H1 ;  /* 0x3000000eff0e7230 */ /* 0x000fc40000004100 */
        /* <DEDUP_REMOVED lines=16> */
[----:B------:R3:W-:Y:S04]  /*a0a0*/  STS.128 [R41+0x20400], R4 ;  /* 0x0204000429007388 */ /* 0x0007e80000000c00 */
[----:B------:R3:W-:Y:S02]  /*a0b0*/  STS.128 [R3+0x20400], R8 ;  /* 0x0204000803007388 */ /* 0x0007e40000000c00 */
.L_x_8677:
[----:B------:R-:W-:Y:S05]  /*a0c0*/  BSYNC B0 ;  /* 0x0000000000007941 */ /* 0x000fea0003800000 */
.L_x_8663:
        /* <DEDUP_REMOVED lines=8> */
.L_x_8660:
[----:B------:R-:W-:-:S13]  /*a150*/  ISETP.NE.AND P0, PT, R186, 0x3, PT ;  /* 0x00000003ba00780c */ /* 0x000fda0003f05270 */
[----:B------:R-:W-:Y:S05]  /*a160*/  @!P0 BRA `(.L_x_8687) ;  /* 0x0000000000048947 */ /* 0x000fea0003800000 */
[----:B------:R-:W-:Y:S01]  /*a170*/  BPT.TRAP 0x1 ;  /* 0x000000040000795c */ /* 0x000fe20000300000 */
.L_x_8687:
[----:B------:R-:W-:Y:S01]  /*a180*/  IMAD R21, R19, 0x8, R18 ;  /* 0x0000000813157824 */ /* 0x000fe200078e0212 */
[----:B-1----:R-:W-:-:S04]  /*a190*/  SHF.L.U32 R12, R23, 0x1f, RZ ;  /* 0x0000001f170c7819 */ /* 0x002fc800000006ff */
[----:B------:R1:W4:Y:S01]  /*a1a0*/  SYNCS.PHASECHK.TRANS64.TRYWAIT P1, [R21+URZ+0x38830], R12 ;  /* 0x0388300c150075a7 */ /* 0x000322000802017f */
[----:B------:R-:W-:Y:S05]  /*a1b0*/  @!P0 BRA `(.L_x_8688) ;  /* 0x0000000000048947 */ /* 0x000fea0003800000 */
[----:B------:R-:W-:Y:S01]  /*a1c0*/  BPT.TRAP 0x1 ;  /* 0x000000040000795c */ /* 0x000fe20000300000 */
.L_x_8688:
[C---:B--2---:R-:W-:Y:S02]  /*a1d0*/  VIADD R2, R18.reuse, 0x22400 ;  /* 0x0002240012027836 */ /* 0x044fe40000000000 */
[----:B0--3--:R-:W-:-:S03]  /*a1e0*/  VIADD R3, R18, 0x20400 ;  /* 0x0002040012037836 */ /* 0x009fc60000000000 */
[----:B------:R-:W-:Y:S02]  /*a1f0*/  SHF.R.U32.HI R2, RZ, 0x4, R2 ;  /* 0x00000004ff027819 */ /* 0x000fe40000011602 */
[----:B------:R-:W-:Y:S02]  /*a200*/  SHF.R.U32.HI R3, RZ, 0x4, R3 ;  /* 0x00000004ff037819 */ /* 0x000fe40000011603 */
[----:B------:R-:W-:Y:S02]  /*a210*/  LOP3.LUT R2, R2, 0x3fff, RZ, 0xc0, !PT ;  /* 0x00003fff02027812 */ /* 0x000fe400078ec0ff */
[----:B------:R-:W-:Y:S02]  /*a220*/  LOP3.LUT R3, R3, 0x3fff, RZ, 0xc0, !PT ;  /* 0x00003fff03037812 */ /* 0x000fe400078ec0ff */
[----:B------:R-:W-:Y:S01]  /*a230*/  LOP3.LUT R206, R2, 0x10000, RZ, 0xfc, !PT ;  /* 0x0001000002ce7812 */ /* 0x000fe200078efcff */
[----:B----4-:R-:W-:Y:S06]  /*a240*/  @P1 BRA `(.L_x_8689) ;  /* 0x0000000000081947 */ /* 0x010fec0003800000 */
[----:B------:R-:W0:Y:S02]  /*a250*/  SYNCS.PHASECHK.TRANS64.TRYWAIT P1, [R21+URZ+0x38830], R12 ;  /* 0x0388300c150075a7 */ /* 0x000e24000802017f */
[----:B0-----:R-:W-:Y:S05]  /*a260*/  @!P1 BRA `(.L_x_8690) ;  /* 0x0000016c00509947 */ /* 0x001fea0003800000 */
.L_x_8689:
[----:B------:R-:W-:Y:S01]  /*a270*/  LOP3.LUT R4, R3, 0x10000, RZ, 0xfc, !PT ;  /* 0x0001000003047812 */ /* 0x000fe200078efcff */
[----:B------:R-:W-:Y:S01]  /*a280*/  IMAD R2, R19, 0x200, R206 ;  /* 0x0000020013027824 */ /* 0x000fe200078e02ce */
[----:B------:R-:W-:Y:S05]  /*a290*/  WARPSYNC.ALL ;  /* 0x0000000000007948 */ /* 0x000fea0003800000 */
[----:B------:R-:W-:Y:S01]  /*a2a0*/  IMAD.MOV.U32 R5, RZ, RZ, 0x40000040 ;  /* 0x40000040ff057424 */ /* 0x000fe200078e00ff */
[----:B------:R-:W-:Y:S01]  /*a2b0*/  R2UR UR4, R4 ;  /* 0x00000000040472ca */ /* 0x000fe200000e0000 */
[----:B------:R-:W-:Y:S01]  /*a2c0*/  IMAD.MOV.U32 R3, RZ, RZ, 0x40000040 ;  /* 0x40000040ff037424 */ /* 0x000fe200078e00ff */
[----:B------:R-:W-:Y:S01]  /*a2d0*/  R2UR UR6, R2 ;  /* 0x00000000020672ca */ /* 0x000fe200000e0000 */
[----:B-----5:R-:W-:Y:S01]  /*a2e0*/  WARPGROUP.ARRIVE ;  /* 0x00000000000079c5 */ /* 0x020fe20000000000 */
[----:B------:R-:W-:Y:S01]  /*a2f0*/  R2UR UR5, R5 ;  /* 0x00000000050572ca */ /* 0x000fe200000e0000 */
[----:B------:R-:W-:Y:S01]  /*a300*/  VIADD R10, R4, 0x2 ;  /* 0x00000002040a7836 */ /* 0x000fe20000000000 */
[----:B------:R-:W-:Y:S01]  /*a310*/  R2UR UR7, R3 ;  /* 0x00000000030772ca */ /* 0x000fe200000e0000 */
[----:B------:R-:W-:Y:S01]  /*a320*/  VIADD R6, R2, 0x2 ;  /* 0x0000000202067836 */ /* 0x000fe20000000000 */
[----:B------:R-:W-:Y:S01]  /*a330*/  IADD3 R8, R4, 0x4, RZ ;  /* 0x0000000404087810 */ /* 0x000fe20007ffe0ff */
[----:B------:R-:W-:Y:S01]  /*a340*/  IMAD.MOV.U32 R11, RZ, RZ, 0x40000040 ;  /* 0x40000040ff0b7424 */ /* 0x000fe200078e00ff */
[----:B------:R-:W-:Y:S01]  /*a350*/  BSSY B0, `(.L_x_8691) ;  /* 0x0000023000007945 */ /* 0x000fe20003800000 */
[----:B------:R-:W-:-:S02]  /*a360*/  IMAD.MOV.U32 R7, RZ, RZ, 0x40000040 ;  /* 0x40000040ff077424 */ /* 0x000fc400078e00ff */
        /* <DEDUP_REMOVED lines=25> */
[----:B------:R-:W-:Y:S02]  /*a500*/  R2UR UR7, R3 ;  /* 0x00000000030772ca */ /* 0x000fe400000e0000 */
[----:B------:R-:W-:Y:S01]  /*a510*/  SHF.L.U32 R3, R0, 0x1f, RZ ;  /* 0x0000001f00037819 */ /* 0x000fe200000006ff */
[----:B------:R-:W-:-:S02]  /*a520*/  WARPGROUP.DEPBAR.LE gsb0, 0x0 ;  /* 0x00008000000079c5 */ /* 0x000fc40000010000 */
[----:B------:R-:W-:-:S08]  /*a530*/  WARPGROUP.ARRIVE ;  /* 0x00000000000079c5 */ /* 0x000fd00000000000 */
[----:B------:R-:W-:Y:S03]  /*a540*/  HGMMA.64x64x16.F32 R24, gdesc[UR4], R24, gsb0 ;  /* 0x00e00000041879f0 */ /* 0x000fe60008000818 */
[----:B------:R-:W-:Y:S02]  /*a550*/  WARPGROUP.DEPBAR.LE gsb0, 0x0 ;  /* 0x00008000000079c5 */ /* 0x000fe40000010000 */
[----:B------:R-:W2:Y:S02]  /*a560*/  SYNCS.PHASECHK.TRANS64.TRYWAIT P1, [R18+URZ+0x38810], R3 ;  /* 0x03881003120075a7 */ /* 0x000ea4000802017f */
[----:B--2---:R-:W-:Y:S05]  /*a570*/  @!P1 BRA `(.L_x_8692) ;  /* 0x0000016800a09947 */ /* 0x004fea0003800000 */
.L_x_8916:
[----:B------:R-:W-:Y:S05]  /*a580*/  BSYNC B0 ;  /* 0x0000000000007941 */ /* 0x000fea0003800000 */
.L_x_8691:
[----:B------:R-:W-:Y:S05]  /*a590*/  @!P0 BRA `(.L_x_8693) ;  /* 0x0000000000048947 */ /* 0x000fea0003800000 */
[----:B------:R-:W-:Y:S01]  /*a5a0*/  BPT.TRAP 0x1 ;  /* 0x000000040000795c */ /* 0x000fe20000300000 */
.L_x_8693:
[----:B------:R3:W4:Y:S01]  /*a5b0*/  SYNCS.PHASECHK.TRANS64.TRYWAIT P1, [R21+URZ+0x38850], R12 ;  /* 0x0388500c150075a7 */ /* 0x000722000802017f */
[----:B------:R-:W-:Y:S05]  /*a5c0*/  @!P0 BRA `(.L_x_8694) ;  /* 0x0000000000048947 */ /* 0x000fea0003800000 */
[----:B------:R-:W-:Y:S01]  /*a5d0*/  BPT.TRAP 0x1 ;  /* 0x000000040000795c */ /* 0x000fe20000300000 */
.L_x_8694:
[----:B------:R-:W-:-:S05]  /*a5e0*/  VIADD R0, R18, 0x400 ;  /* 0x0000040012007836 */ /* 0x000fca0000000000 */
[----:B------:R-:W-:-:S04]  /*a5f0*/  SHF.R.U32.HI R0, RZ, 0x4, R0 ;  /* 0x00000004ff007819 */ /* 0x000fc80000011600 */
[----:B------:R-:W-:Y:S01]  /*a600*/  LOP3.LUT R0, R0, 0x3fff, RZ, 0xc0, !PT ;  /* 0x00003fff00007812 */ /* 0x000fe200078ec0ff */
[----:B----4-:R-:W-:Y:S06]  /*a610*/  @P1 BRA `(.L_x_8695) ;  /* 0x0000000000081947 */ /* 0x010fec0003800000 */
[----:B------:R-:W4:Y:S02]  /*a620*/  SYNCS.PHASECHK.TRANS64.TRYWAIT P1, [R21+URZ+0x38850], R12 ;  /* 0x0388500c150075a7 */ /* 0x000f24000802017f */
[----:B----4-:R-:W-:Y:S05]  /*a630*/  @!P1 BRA `(.L_x_8696) ;  /* 0x0000016800849947 */ /* 0x010fea0003800000 */
.L_x_8695:
[----:B------:R-:W-:Y:S05]  /*a640*/  WARPSYNC.ALL ;  /* 0x0000000000007948 */ /* 0x000fea0003800000 */
[----:B------:R-:W-:Y:S01]  /*a650*/  LOP3.LUT R207, R0, 0x10000, RZ, 0xfc, !PT ;  /* 0x0001000000cf7812 */ /* 0x000fe200078efcff */
[----:B------:R-:W-:Y:S01]  /*a660*/  VIADD R0, R18, 0x26400 ;  /* 0x0002640012007836 */ /* 0x000fe20000000000 */
[----:B------:R-:W-:-:S03]  /*a670*/  WARPGROUP.ARRIVE ;  /* 0x00000000000079c5 */ /* 0x000fc60000000000 */
[----:B01-34-:R-:W-:-:S03]  /*a680*/  IMAD R12, R19, 0x1000, R207 ;  /* 0x00001000130c7824 */ /* 0x01bfc600078e02cf */
[----:B------:R-:W0:Y:S01]  /*a690*/  S2R R20, SR_TID.X ;  /* 0x0000000000147919 */ /* 0x000e220000002100 */
[----:B------:R-:W-:Y:S01]  /*a6a0*/  IMAD.MOV.U32 R13, RZ, RZ, 0x40000040 ;  /* 0x40000040ff0d7424 */ /* 0x000fe200078e00ff */
[----:B------:R-:W-:Y:S01]  /*a6b0*/  SHF.R.U32.HI R0, RZ, 0x4, R0 ;  /* 0x00000004ff007819 */ /* 0x000fe20000011600 */
[----:B--2---:R-:W-:Y:S01]  /*a6c0*/  IMAD.MOV.U32 R3, RZ, RZ, 0x40000040 ;  /* 0x40000040ff037424 */ /* 0x004fe200078e00ff */
[C---:B------:R-:W-:Y:S01]  /*a6d0*/  R2UR UR6, R12.reuse ;  /* 0x000000000c0672ca */ /* 0x040fe200000e0000 */
[----:B------:R-:W-:Y:S01]  /*a6e0*/  VIADD R14, R12, 0x2 ;  /* 0x000000020c0e7836 */ /* 0x000fe20000000000 */
[----:B------:R-:W-:Y:S01]  /*a6f0*/  LOP3.LUT R0, R0, 0x3fff, RZ, 0xc0, !PT ;  /* 0x00003fff00007812 */ /* 0x000fe200078ec0ff */
[----:B------:R-:W-:Y:S01]  /*a700*/  IMAD.MOV.U32 R15, RZ, RZ, 0x40000040 ;  /* 0x40000040ff0f7424 */ /* 0x000fe200078e00ff */
[----:B------:R-:W-:Y:S01]  /*a710*/  R2UR UR7, R13 ;  /* 0x000000000d0772ca */ /* 0x000fe200000e0000 */
[----:B------:R-:W-:Y:S01]  /*a720*/  IMAD.MOV.U32 R59, RZ, RZ, 0x40000040 ;  /* 0x40000040ff3b7424 */ /* 0x000fe200078e00ff */
[----:B------:R-:W-:Y:S01]  /*a730*/  LOP3.LUT R2, R0, 0x10000, RZ, 0xfc, !PT ;  /* 0x0001000000027812 */ /* 0x000fe200078efcff */
[----:B------:R-:W-:Y:S01]  /*a740*/  VIADD R57, R12, 0x800 ;  /* 0x000008000c397836 */ /* 0x000fe20000000000 */
[----:B------:R-:W-:Y:S01]  /*a750*/  R2UR UR5, R3 ;  /* 0x00000000030572ca */ /* 0x000fe200000e0000 */
[----:B------:R-:W-:Y:S01]  /*a760*/  IMAD.MOV.U32 R60, RZ, RZ, 0x4 ;  /* 0x00000004ff3c7424 */ /* 0x000fe200078e00ff */
[C---:B------:R-:W-:Y:S01]  /*a770*/  R2UR UR4, R2.reuse ;  /* 0x00000000020472ca */ /* 0x040fe200000e0000 */
[----:B------:R-:W-:-:S02]  /*a780*/  VIADD R58, R2, 0x2 ;  /* 0x00000002023a7836 */ /* 0x000fc40000000000 */
[----:B------:R-:W-:-:S10]  /*a790*/  VIADD R13, R2, 0x800 ;  /* 0x00000800020d7836 */ /* 0x000fd40000000000 */
        /* <DEDUP_REMOVED lines=10> */
[----:B------:R-:W0:Y:S02]  /*a840*/  SHFL.IDX PT, R0, R20, RZ, 0x1f ;  /* 0x00001fff14007589 */ /* 0x000e2400000e0000 */
[----:B0-----:R-:W-:-:S04]  /*a850*/  ISETP.GT.AND P1, PT, R0, 0x7f, PT ;  /* 0x0000007f0000780c */ /* 0x001fc80003f24270 */
        /* <DEDUP_REMOVED lines=181> */
[----:B------:R-:W-:-:S04]  /*b3b0*/  SEL R13, R13, 0x26, P1 ;  /* 0x000000260d0d7807 */ /* 0x000fc80000800000 */
[----:B------:R-:W-:Y:S01]  /*b3c0*/  LOP3.LUT R13, R13, 0x6, RZ, 0xc0, !PT ;  /* 0x000000060d0d7812 */ /* 0x000fe200078ec0ff */
        /* <DEDUP_REMOVED lines=85> */
[----:B------:R-:W-:Y:S02]  /*b920*/  R2UR UR4, R58 ;  /* 0x000000003a0472ca */ /* 0x000fe400000e0000 */
[----:B------:R-:W-:Y:S01]  /*b930*/  R2UR UR5, R59 ;  /* 0x000000003b0572ca */ /* 0x000fe200000e0000 */
[----:B------:R-:W-:Y:S01]  /*b940*/  IMAD.MOV.U32 R59, RZ, RZ, 0x40000040 ;  /* 0x40000040ff3b7424 */ /* 0x000fe200078e00ff */
[----:B------:R-:W-:Y:S01]  /*b950*/  IADD3 R58, R20, R13, RZ ;  /* 0x0000000d143a7210 */ /* 0x000fe20007ffe0ff */
        /* <DEDUP_REMOVED lines=64> */
[----:B------:R-:W-:-:S03]  /*bd60*/  IMAD.MOV.U32 R57, RZ, RZ, 0x40 ;  /* 0x00000040ff397424 */ /* 0x000fc600078e00ff */
[----:B------:R-:W-:Y:S02]  /*bd70*/  SEL R13, R13, 0xf80, P1 ;  /* 0x00000f800d0d7807 */ /* 0x000fe40000800000 */
[----:B------:R-:W-:Y:S01]  /*bd80*/  SEL R0, R57, 0x3e, P1 ;  /* 0x0000003e39007807 */ /* 0x000fe20000800000 */
[----:B------:R-:W-:Y:S02]  /*bd90*/  WARPGROUP.DEPBAR.LE gsb0, 0x0 ;  /* 0x00008000000079c5 */ /* 0x000fe40000010000 */
[----:B------:R-:W-:-:S06]  /*bda0*/  WARPGROUP.ARRIVE ;  /* 0x00000000000079c5 */ /* 0x000fcc0000000000 */
[----:B------:R-:W-:Y:S01]  /*bdb0*/  HGMMA.64x64x16.F32 R24, gdesc[UR4], R24, gsb0 ;  /* 0x00e00000041879f0 */ /* 0x000fe20008000818 */
[----:B------:R-:W-:Y:S02]  /*bdc0*/  R2UR UR6, R14 ;  /* 0x000000000e0672ca */ /* 0x000fe400000e0000 */
[----:B------:R-:W-:Y:S02]  /*bdd0*/  R2UR UR7, R15 ;  /* 0x000000000f0772ca */ /* 0x000fe400000e0000 */
[----:B------:R-:W-:Y:S02]  /*bde0*/  R2UR UR4, R58 ;  /* 0x000000003a0472ca */ /* 0x000fe400000e0000 */
[----:B------:R-:W-:Y:S02]  /*bdf0*/  R2UR UR5, R59 ;  /* 0x000000003b0572ca */ /* 0x000fe400000e0000 */
[----:B------:R-:W-:Y:S02]  /*be00*/  LOP3.LUT R15, R13, 0x1e00, RZ, 0xc0, !PT ;  /* 0x00001e000d0f7812 */ /* 0x000fe400078ec0ff */
[----:B------:R-:W-:-:S04]  /*be10*/  LOP3.LUT R13, R0, 0x6, RZ, 0xc0, !PT ;  /* 0x00000006000d7812 */ /* 0x000fc800078ec0ff */
[CC--:B------:R-:W-:Y:S02]  /*be20*/  IADD3 R14, R13.reuse, R15.reuse, R2 ;  /* 0x0000000f0d0e7210 */ /* 0x0c0fe40007ffe002 */
[----:B------:R-:W-:Y:S01]  /*be30*/  IADD3 R12, R13, R15, R12 ;  /* 0x0000000f0d0c7210 */ /* 0x000fe20007ffe00c */
[----:B------:R-:W-:Y:S02]  /*be40*/  IMAD.MOV.U32 R15, RZ, RZ, 0x40000040 ;  /* 0x40000040ff0f7424 */ /* 0x000fe400078e00ff */
[----:B------:R-:W-:Y:S01]  /*be50*/  IMAD.MOV.U32 R13, RZ, RZ, 0x40000040 ;  /* 0x40000040ff0d7424 */ /* 0x000fe200078e00ff */
        /* <DEDUP_REMOVED lines=13> */
.L_x_8697:
[----:B------:R-:W2:Y:S01]  /*bf30*/  LDL R0, [R1+0x10] ;  /* 0x0000100001007983 */ /* 0x000ea20000100800 */
[----:B------:R-:W0:Y:S01]  /*bf40*/  LDC R12, c[0x0][0x448] ;  /* 0x00011200ff0c7b82 */ /* 0x000e220000000800 */
[----:B------:R-:W-:Y:S01]  /*bf50*/  ULDC UR4, c[0x0][0xa80] ;  /* 0x0002a00000047ab9 */ /* 0x000fe20000000800 */
[----:B------:R-:W-:Y:S01]  /*bf60*/  LOP3.LUT R22, R22, 0xffffffef, RZ, 0xc0, !PT ;  /* 0xffffffef16167812 */ /* 0x000fe200078ec0ff */
[----:B------:R-:W3:Y:S01]  /*bf70*/  LDL R58, [R1] ;  /* 0x00000000013a7983 */ /* 0x000ee20000100800 */
[----:B0-----:R-:W-:-:S13]  /*bf80*/  ISETP.NE.AND P5, PT, R12, 0x1, PT ;  /* 0x000000010c00780c */ /* 0x001fda0003fa5270 */
[----:B------:R-:W0:Y:S01]  /*bf90*/  @P5 LDC R13, c[0x0][0x44c] ;  /* 0x00011300ff0d5b82 */ /* 0x000e220000000800 */
[----:B------:R-:W-:-:S07]  /*bfa0*/  @P5 LOP3.LUT R22, R22, 0x10, RZ, 0xfc, !PT ;  /* 0x0000001016165812 */ /* 0x000fce00078efcff */
[----:B------:R-:W1:Y:S01]  /*bfb0*/  @P5 LDC R15, c[0x0][0x450] ;  /* 0x00011400ff0f5b82 */ /* 0x000e620000000800 */
[----:B--2---:R-:W-:-:S04]  /*bfc0*/  IMAD.IADD R0, R0, 0x1, R213 ;  /* 0x0000000100007824 */ /* 0x004fc800078e02d5 */
[----:B0-----:R-:W-:-:S05]  /*bfd0*/  @P5 IMAD.HI.U32 R12, R0, R13, RZ ;  /* 0x0000000d000c5227 */ /* 0x001fca00078e00ff */
[----:B-1----:R-:W-:-:S05]  /*bfe0*/  @P5 SHF.R.U32.HI R0, RZ, R15, R12 ;  /* 0x0000000fff005219 */ /* 0x002fca000001160c */
[----:B------:R-:W0:Y:S01]  /*bff0*/  SHFL.IDX PT, R14, R0, RZ, 0x1c1f ;  /* 0x001c1fff000e7589 */ /* 0x000e2200000e0000 */
[----:B------:R-:W-:-:S05]  /*c000*/  IMAD R12, R168, -0x40, R57 ;  /* 0xffffffc0a80c7824 */ /* 0x000fca00078e0239 */
[----:B------:R-:W-:Y:S02]  /*c010*/  IADD3 R13, R211, 0x1, R12 ;  /* 0x00000001d30d7810 */ /* 0x000fe40007ffe00c */
[----:B------:R-:W-:Y:S02]  /*c020*/  IADD3 R12, -R193, R12, R211 ;  /* 0x0000000cc10c7210 */ /* 0x000fe40007ffe1d3 */
        /* <DEDUP_REMOVED lines=47> */
[----:B------:R-:W-:Y:S01]  /*c320*/  FMNMX.FTZ R20, R69, R20, !PT ;  /* 0x0000001445147209 */ /* 0x000fe20007810000 */
[----:B------:R-:W0:Y:S03]  /*c330*/  SHFL.IDX PT, R0, R0, 0x1, 0x1c1f ;  /* 0x003c1f0000007f89 */ /* 0x000e2600000e0000 */
[----:B------:R-:W-:-:S05]  /*c340*/  FMNMX.FTZ R20, R53, R20, !PT ;  /* 0x0000001435147209 */ /* 0x000fca0007810000 */
[----:B------:R-:W1:Y:S01]  /*c350*/  SHFL.BFLY PT, R71, R20, 0x2, 0x1f ;  /* 0x0c401f0014477f89 */ /* 0x000e6200000e0000 */
[----:B0-----:R-:W-:-:S04]  /*c360*/  VIADDMNMX R14, R0, R13, R12, PT ;  /* 0x0000000d000e7246 */ /* 0x001fc8000380010c */
[C---:B------:R-:W-:Y:S02]  /*c370*/  ISETP.GT.AND P1, PT, R14.reuse, RZ, PT ;  /* 0x000000ff0e00720c */ /* 0x040fe40003f24270 */
[----:B------:R-:W-:Y:S02]  /*c380*/  ISETP.GT.AND P2, PT, R14, 0x1, PT ;  /* 0x000000010e00780c */ /* 0x000fe40003f44270 */
[----:B-1----:R-:W-:Y:S02]  /*c390*/  FMNMX.FTZ R24, R20, R71, !PT ;  /* 0x0000004714187209 */ /* 0x002fe40007810000 */
[----:B------:R-:W-:Y:S02]  /*c3a0*/  ISETP.GT.AND P3, PT, R14, 0x8, PT ;  /* 0x000000080e00780c */ /* 0x000fe40003f64270 */
[----:B------:R-:W-:Y:S02]  /*c3b0*/  FSEL R71, R26, -INF , P1 ;  /* 0xff8000001a477808 */ /* 0x000fe40000800000 */
        /* <DEDUP_REMOVED lines=15> */
[----:B------:R-:W-:Y:S01]  /*c4b0*/  FMNMX.FTZ R0, R79, R0, !PT ;  /* 0x000000004f007209 */ /* 0x000fe20007810000 */
[----:B------:R-:W0:Y:S01]  /*c4c0*/  SHFL.BFLY PT, R13, R24, 0x1, 0x1f ;  /* 0x0c201f00180d7f89 */ /* 0x000e2200000e0000 */
        /* <DEDUP_REMOVED lines=18> */
[----:B------:R-:W-:Y:S01]  /*c5f0*/  IMAD.U32 R12, RZ, RZ, UR4 ;  /* 0x00000004ff0c7e24 */ /* 0x000fe2000f8e00ff */
[----:B0-----:R-:W-:Y:S02]  /*c600*/  FMNMX.FTZ R13, R24, R13, !PT ;  /* 0x0000000d180d7209 */ /* 0x001fe40007810000 */
[----:B------:R-:W-:Y:S02]  /*c610*/  ISETP.GT.AND P1, PT, R14, 0x38, PT ;  /* 0x000000380e00780c */ /* 0x000fe40003f24270 */
[----:B------:R-:W-:-:S02]  /*c620*/  FSEL R51, R51, -INF , P2 ;  /* 0xff80000033337808 */ /* 0x000fc40001000000 */
[----:B------:R-:W-:Y:S01]  /*c630*/  FMNMX.FTZ R0, R89, R0, !PT ;  /* 0x0000000059007209 */ /* 0x000fe20007810000 */
[----:B------:R-:W-:Y:S01]  /*c640*/  FMUL.FTZ R20, R13, R12 ;  /* 0x0000000c0d147220 */ /* 0x000fe20000410000 */
[----:B------:R-:W-:Y:S02]  /*c650*/  ISETP.GT.AND P2, PT, R14, 0x39, PT ;  /* 0x000000390e00780c */ /* 0x000fe40003f44270 */
[----:B------:R-:W-:Y:S02]  /*c660*/  FSEL R91, R54, -INF , P1 ;  /* 0xff800000365b7808 */ /* 0x000fe40000800000 */
[----:B------:R-:W-:Y:S02]  /*c670*/  FMNMX.FTZ R0, R51, R0, !PT ;  /* 0x0000000033007209 */ /* 0x000fe40007810000 */
[----:B------:R-:W-:Y:S02]  /*c680*/  FSETP.NEU.FTZ.AND P4, PT, R13, -INF , PT ;  /* 0xff8000000d00780b */ /* 0x000fe40003f9d000 */
[----:B------:R-:W-:-:S02]  /*c690*/  FSEL R55, R55, -INF , P2 ;  /* 0xff80000037377808 */ /* 0x000fc40001000000 */
[----:B------:R-:W-:Y:S02]  /*c6a0*/  FMNMX.FTZ R0, R91, R0, !PT ;  /* 0x000000005b007209 */ /* 0x000fe40007810000 */
[----:B------:R-:W-:Y:S02]  /*c6b0*/  FSEL R24, R20, RZ, P4 ;  /* 0x000000ff14187208 */ /* 0x000fe40002000000 */
[----:B------:R-:W-:-:S03]  /*c6c0*/  FMNMX.FTZ R0, R55, R0, !PT ;  /* 0x0000000037007209 */ /* 0x000fc60007810000 */
[-CC-:B------:R-:W-:Y:S01]  /*c6d0*/  FFMA.FTZ R164, R15, R12.reuse, -R24.reuse ;  /* 0x0000000c0fa47223 */ /* 0x180fe20000010818 */
[----:B------:R-:W-:Y:S02]  /*c6e0*/  FFMA.FTZ R15, R25, R12, -R24 ;  /* 0x0000000c190f7223 */ /* 0x000fe40000010818 */
[----:B------:R-:W0:Y:S02]  /*c6f0*/  SHFL.BFLY PT, R25, R0, 0x2, 0x1f ;  /* 0x0c401f0000197f89 */ /* 0x000e2400000e0000 */
[----:B0-----:R-:W-:-:S05]  /*c700*/  FMNMX.FTZ R25, R0, R25, !PT ;  /* 0x0000001900197209 */ /* 0x001fca0007810000 */
[----:B------:R-:W0:Y:S01]  /*c710*/  SHFL.BFLY PT, R20, R25, 0x1, 0x1f ;  /* 0x0c201f0019147f89 */ /* 0x000e2200000e0000 */
[-CC-:B------:R-:W-:Y:S01]  /*c720*/  FFMA.FTZ R166, R57, R12.reuse, -R24.reuse ;  /* 0x0000000c39a67223 */ /* 0x180fe20000010818 */
[----:B------:R-:W-:Y:S01]  /*c730*/  MUFU.EX2 R164, R164 ;  /* 0x000000a400a47308 */ /* 0x000fe20000000800 */
[----:B------:R-:W-:Y:S01]  /*c740*/  FFMA.FTZ R29, R29, R12, -R24 ;  /* 0x0000000c1d1d7223 */ /* 0x000fe20000010818 */
[----:B0-----:R-:W-:-:S04]  /*c750*/  FMNMX.FTZ R20, R25, R20, !PT ;  /* 0x0000001419147209 */ /* 0x001fc80007810000 */
[C---:B------:R-:W-:Y:S01]  /*c760*/  FSETP.NEU.FTZ.AND P1, PT, R20.reuse, -INF , PT ;  /* 0xff8000001400780b */ /* 0x040fe20003f3d000 */
[----:B------:R-:W-:-:S05]  /*c770*/  FMUL.FTZ R0, R20, R12 ;  /* 0x0000000c14007220 */ /* 0x000fca0000410000 */
[----:B------:R-:W-:Y:S01]  /*c780*/  FSEL R26, R0, RZ, P1 ;  /* 0x000000ff001a7208 */ /* 0x000fe20000800000 */
[----:B------:R-:W0:Y:S04]  /*c790*/  MUFU.EX2 R15, R15 ;  /* 0x0000000f000f7308 */ /* 0x000e280000000800 */
[-CC-:B------:R-:W-:Y:S01]  /*c7a0*/  FFMA.FTZ R71, R71, R12.reuse, -R26.reuse ;  /* 0x0000000c47477223 */ /* 0x180fe2000001081a */
[-CC-:B------:R-:W-:Y:S01]  /*c7b0*/  FFMA.FTZ R27, R27, R12.reuse, -R26.reuse ;  /* 0x0000000c1b1b7223 */ /* 0x180fe2000001081a */
[----:B------:R-:W-:-:S03]  /*c7c0*/  FFMA.FTZ R73, R73, R12, -R26 ;  /* 0x0000000c49497223 */ /* 0x000fc6000001081a */
[----:B------:R-:W-:Y:S01]  /*c7d0*/  MUFU.EX2 R28, R27 ;  /* 0x0000001b001c7308 */ /* 0x000fe20000000800 */
[-C--:B------:R-:W-:Y:S01]  /*c7e0*/  FFMA.FTZ R160, R59, R12.reuse, -R24 ;  /* 0x0000000c3ba07223 */ /* 0x080fe20000010818 */
[----:B------:R-:W-:-:S06]  /*c7f0*/  FFMA.FTZ R75, R75, R12, -R26 ;  /* 0x0000000c4b4b7223 */ /* 0x000fcc000001081a */
[----:B------:R-:W1:Y:S01]  /*c800*/  MUFU.EX2 R71, R71 ;  /* 0x0000004700477308 */ /* 0x000e620000000800 */
[-C--:B------:R-:W-:Y:S01]  /*c810*/  FFMA.FTZ R77, R77, R12.reuse, -R26 ;  /* 0x0000000c4d4d7223 */ /* 0x080fe2000001081a */
[----:B------:R-:W-:-:S06]  /*c820*/  FFMA.FTZ R14, R33, R12, -R24 ;  /* 0x0000000c210e7223 */ /* 0x000fcc0000010818 */
[----:B------:R-:W2:Y:S01]  /*c830*/  MUFU.EX2 R166, R166 ;  /* 0x000000a600a67308 */ /* 0x000ea20000000800 */
[----:B------:R-:W-:-:S07]  /*c840*/  IMAD.MOV.U32 R25, RZ, RZ, 0x40000040 ;  /* 0x40000040ff197424 */ /* 0x000fce00078e00ff */
[----:B------:R-:W4:Y:S01]  /*c850*/  MUFU.EX2 R73, R73 ;  /* 0x0000004900497308 */ /* 0x000f220000000800 */
[----:B------:R-:W-:-:S07]  /*c860*/  FFMA.FTZ R79, R79, R12, -R26 ;  /* 0x0000000c4f4f7223 */ /* 0x000fce000001081a */
[----:B------:R-:W5:Y:S01]  /*c870*/  MUFU.EX2 R29, R29 ;  /* 0x0000001d001d7308 */ /* 0x000f620000000800 */
[----:B------:R-:W-:-:S07]  /*c880*/  R2UR UR7, R25 ;  /* 0x00000000190772ca */ /* 0x000fce00000e0000 */
[----:B------:R-:W3:Y:S01]  /*c890*/  MUFU.EX2 R30, R75 ;  /* 0x0000004b001e7308 */ /* 0x000ee20000000800 */
[-CC-:B------:R-:W-:Y:S01]  /*c8a0*/  FFMA.FTZ R162, R61, R12.reuse, -R24.reuse ;  /* 0x0000000c3da27223 */ /* 0x180fe20000010818 */
[----:B------:R-:W-:Y:S01]  /*c8b0*/  FFMA.FTZ R31, R37, R12, -R24 ;  /* 0x0000000c251f7223 */ /* 0x000fe20000010818 */
[----:B0-----:R-:W-:-:S05]  /*c8c0*/  FADD.FTZ R25, R164, R15 ;  /* 0x0000000fa4197221 */ /* 0x001fca0000010000 */
[----:B------:R-:W0:Y:S01]  /*c8d0*/  MUFU.EX2 R160, R160 ;  /* 0x000000a000a07308 */ /* 0x000e220000000800 */
[-CC-:B------:R-:W-:Y:S01]  /*c8e0*/  FFMA.FTZ R156, R63, R12.reuse, -R24.reuse ;  /* 0x0000000c3f9c7223 */ /* 0x180fe20000010818 */
[-CC-:B------:R-:W-:Y:S01]  /*c8f0*/  FFMA.FTZ R33, R41, R12.reuse, -R24.reuse ;  /* 0x0000000c29217223 */ /* 0x180fe20000010818 */
[----:B------:R-:W-:-:S05]  /*c900*/  FFMA.FTZ R158, R65, R12, -R24 ;  /* 0x0000000c419e7223 */ /* 0x000fca0000010818 */
[----:B------:R1:W-:Y:S01]  /*c910*/  MUFU.EX2 R57, R14 ;  /* 0x0000000e00397308 */ /* 0x0003e20000000800 */
[-CC-:B------:R-:W-:Y:S01]  /*c920*/  FFMA.FTZ R35, R45, R12.reuse, -R24.reuse ;  /* 0x0000000c2d237223 */ /* 0x180fe20000010818 */
[-CC-:B------:R-:W-:Y:S01]  /*c930*/  FFMA.FTZ R152, R67, R12.reuse, -R24.reuse ;  /* 0x0000000c43987223 */ /* 0x180fe20000010818 */
[-CC-:B------:R-:W-:Y:S01]  /*c940*/  FFMA.FTZ R37, R49, R12.reuse, -R24.reuse ;  /* 0x0000000c31257223 */ /* 0x180fe20000010818 */
[----:B------:R-:W-:-:S04]  /*c950*/  FFMA.FTZ R154, R69, R12, -R24 ;  /* 0x0000000c459a7223 */ /* 0x000fc80000010818 */
[----:B------:R-:W0:Y:S01]  /*c960*/  MUFU.EX2 R77, R77 ;  /* 0x0000004d004d7308 */ /* 0x000e220000000800 */
[----:B-1----:R-:W-:Y:S01]  /*c970*/  LOP3.LUT R14, R56, 0x2000000, RZ, 0xfc, !PT ;  /* 0x02000000380e7812 */ /* 0x002fe200078efcff */
[-C--:B------:R-:W-:Y:S01]  /*c980*/  FFMA.FTZ R39, R53, R12.reuse, -R24 ;  /* 0x0000000c35277223 */ /* 0x080fe20000010818 */
[-C--:B------:R-:W-:Y:S01]  /*c990*/  FFMA.FTZ R81, R81, R12.reuse, -R26 ;  /* 0x0000000c51517223 */ /* 0x080fe2000001081a */
[----:B------:R-:W-:Y:S01]  /*c9a0*/  FADD.FTZ R36, R71, R28 ;  /* 0x0000001c47247221 */ /* 0x000fe20000010000 */
[----:B------:R-:W-:Y:S02]  /*c9b0*/  IMAD.MOV.U32 R27, RZ, RZ, 0x40000040 ;  /* 0x40000040ff1b7424 */ /* 0x000fe400078e00ff */
[----:B------:R-:W-:Y:S01]  /*c9c0*/  IMAD R24, R19, 0x1000, R14 ;  /* 0x0000100013187824 */ /* 0x000fe200078e020e */
[----:B------:R-:W1:Y:S01]  /*c9d0*/  MUFU.EX2 R32, R79 ;  /* 0x0000004f00207308 */ /* 0x000e620000000800 */
[----:B--2---:R-:W-:Y:S01]  /*c9e0*/  FADD.FTZ R38, R166, R25 ;  /* 0x00000019a6267221 */ /* 0x004fe20000010000 */
        /* <DEDUP_REMOVED lines=10> */
[----:B------:R-:W-:-:S02]  /*ca90*/  VIADD R26, R24, 0x80 ;  /* 0x00000080181a7836 */ /* 0x000fc40000000000 */
[----:B----4-:R-:W-:Y:S01]  /*caa0*/  FADD.FTZ R25, R73, R36 ;  /* 0x0000002449197221 */ /* 0x010fe20000010000 */
[----:B------:R-:W-:Y:S01]  /*cab0*/  R2UR UR11, R27 ;  /* 0x000000001b0b72ca */ /* 0x000fe200000e0000 */
[----:B------:R-:W-:Y:S02]  /*cac0*/  VIADD R0, R21, 0x38840 ;  /* 0x0003884015007836 */ /* 0x000fe40000000000 */
[----:B-----5:R-:W-:Y:S01]  /*cad0*/  FADD.FTZ R27, R29, R38 ;  /* 0x000000261d1b7221 */ /* 0x020fe20000010000 */
[----:B------:R-:W4:Y:S01]  /*cae0*/  MUFU.EX2 R81, R81 ;  /* 0x0000005100517308 */ /* 0x000f220000000800 */
[----:B---3--:R-:W-:Y:S01]  /*caf0*/  FADD.FTZ R38, R30, R25 ;  /* 0x000000191e267221 */ /* 0x008fe20000010000 */
[----:B------:R-:W-:Y:S01]  /*cb00*/  R2UR UR10, R26 ;  /* 0x000000001a0a72ca */ /* 0x000fe200000e0000 */
[----:B------:R-:W-:Y:S02]  /*cb10*/  VIADD R26, R24, 0x100 ;  /* 0x00000100181a7836 */ /* 0x000fe40000000000 */
[----:B0-----:R-:W-:Y:S01]  /*cb20*/  FADD.FTZ R40, R160, R27 ;  /* 0x0000001ba0287221 */ /* 0x001fe20000010000 */
[----:B------:R-:W-:-:S02]  /*cb30*/  PRMT R0, R187, 0x654, R0 ;  /* 0x00000654bb007816 */ /* 0x000fc40000000000 */
[----:B------:R-:W0:Y:S01]  /*cb40*/  MUFU.EX2 R31, R31 ;  /* 0x0000001f001f7308 */ /* 0x000e220000000800 */
[----:B------:R-:W-:Y:S02]  /*cb50*/  IMAD.MOV.U32 R27, RZ, RZ, 0x40000040 ;  /* 0x40000040ff1b7424 */ /* 0x000fe400078e00ff */
[----:B------:R-:W-:-:S05]  /*cb60*/  FADD.FTZ R25, R77, R38 ;  /* 0x000000264d197221 */ /* 0x000fca0000010000 */
[----:B------:R-:W3:Y:S01]  /*cb70*/  MUFU.EX2 R34, R83 ;  /* 0x0000005300227308 */ /* 0x000ee20000000800 */
[----:B------:R-:W-:Y:S01]  /*cb80*/  R2UR UR14, R26 ;  /* 0x000000001a0e72ca */ /* 0x000fe200000e0000 */
[----:B------:R5:W-:Y:S01]  /*cb90*/  SYNCS.ARRIVE.TRANS64.RED.A1T0 RZ, [R0+URZ], RZ ;  /* 0x000000ff00ff79a7 */ /* 0x000be2000810043f */
[----:B------:R-:W-:Y:S01]  /*cba0*/  R2UR UR15, R27 ;  /* 0x000000001b0f72ca */ /* 0x000fe200000e0000 */
[----:B-1----:R-:W-:-:S04]  /*cbb0*/  FADD.FTZ R26, R32, R25 ;  /* 0x00000019201a7221 */ /* 0x002fc80000010000 */
[----:B------:R-:W1:Y:S01]  /*cbc0*/  MUFU.EX2 R156, R156 ;  /* 0x0000009c009c7308 */ /* 0x000e620000000800 */
[----:B------:R-:W-:Y:S01]  /*cbd0*/  FADD.FTZ R27, R57, R40 ;  /* 0x00000028391b7221 */ /* 0x000fe20000010000 */
[----:B------:R-:W-:-:S06]  /*cbe0*/  MOV R25, 0x40000040 ;  /* 0x4000004000197802 */ /* 0x000fcc0000000f00 */
[----:B------:R-:W1:Y:S01]  /*cbf0*/  MUFU.EX2 R85, R85 ;  /* 0x0000005500557308 */ /* 0x000e620000000800 */
[----:B--2---:R-:W-:Y:S01]  /*cc00*/  FADD.FTZ R38, R162, R27 ;  /* 0x0000001ba2267221 */ /* 0x004fe20000010000 */
[----:B------:R-:W-:Y:S01]  /*cc10*/  R2UR UR19, R25 ;  /* 0x00000000191372ca */ /* 0x000fe200000e0000 */
[----:B----4-:R-:W-:-:S05]  /*cc20*/  FADD.FTZ R25, R81, R26 ;  /* 0x0000001a51197221 */ /* 0x010fca0000010000 */
[----:B-----5:R-:W2:Y:S01]  /*cc30*/  MUFU.EX2 R0, R43 ;  /* 0x0000002b00007308 */ /* 0x020ea20000000800 */
[----:B------:R-:W-:Y:S01]  /*cc40*/  F2FP.F16.F32.PACK_AB R164, R15, R164 ;  /* 0x000000a40fa4723e */ /* 0x000fe200000000ff */
[----:B0-----:R-:W-:-:S06]  /*cc50*/  FADD.FTZ R15, R31, R38 ;  /* 0x000000261f0f7221 */ /* 0x001fcc0000010000 */
[----:B------:R-:W0:Y:S01]  /*cc60*/  MUFU.EX2 R33, R33 ;  /* 0x0000002100217308 */ /* 0x000e220000000800 */
[----:B---3--:R-:W-:-:S07]  /*cc70*/  FADD.FTZ R26, R34, R25 ;  /* 0x00000019221a7221 */ /* 0x008fce0000010000 */
[----:B------:R-:W3:Y:S01]  /*cc80*/  MUFU.EX2 R87, R87 ;  /* 0x0000005700577308 */ /* 0x000ee20000000800 */
[----:B-1----:R-:W-:-:S07]  /*cc90*/  FADD.FTZ R38, R156, R15 ;  /* 0x0000000f9c267221 */ /* 0x002fce0000010000 */
[----:B------:R-:W1:Y:S01]  /*cca0*/  MUFU.EX2 R158, R158 ;  /* 0x0000009e009e7308 */ /* 0x000e620000000800 */
[C---:B------:R-:W-:Y:S01]  /*ccb0*/  R2UR UR6, R24.reuse ;  /* 0x00000000180672ca */ /* 0x040fe200000e0000 */
[----:B------:R-:W-:Y:S01]  /*ccc0*/  FADD.FTZ R15, R85, R26 ;  /* 0x0000001a550f7221 */ /* 0x000fe20000010000 */
[----:B------:R-:W-:-:S05]  /*ccd0*/  VIADD R24, R24, 0x180 ;  /* 0x0000018018187836 */ /* 0x000fca0000000000 */
[----:B------:R-:W4:Y:S01]  /*cce0*/  MUFU.EX2 R35, R35 ;  /* 0x0000002300237308 */ /* 0x000f220000000800 */
[----:B--2---:R-:W-:-:S07]  /*ccf0*/  FADD.FTZ R26, R0, R15 ;  /* 0x0000000f001a7221 */ /* 0x004fce0000010000 */
[----:B------:R-:W2:Y:S01]  /*cd00*/  MUFU.EX2 R36, R47 ;  /* 0x0000002f00247308 */ /* 0x000ea20000000800 */
[----:B------:R-:W-:Y:S01]  /*cd10*/  R2UR UR18, R24 ;  /* 0x00000000181272ca */ /* 0x000fe200000e0000 */
[----:B0-----:R-:W-:-:S06]  /*cd20*/  FADD.FTZ R25, R33, R38 ;  /* 0x0000002621197221 */ /* 0x001fcc0000010000 */
[----:B------:R-:W0:Y:S01]  /*cd30*/  MUFU.EX2 R152, R152 ;  /* 0x0000009800987308 */ /* 0x000e220000000800 */
[----:B------:R-:W-:Y:S01]  /*cd40*/  F2FP.F16.F32.PACK_AB R165, R28, R71 ;  /* 0x000000471ca5723e */ /* 0x000fe200000000ff */
[----:B---3--:R-:W-:-:S06]  /*cd50*/  FADD.FTZ R15, R87, R26 ;  /* 0x0000001a570f7221 */ /* 0x008fcc0000010000 */
[----:B------:R-:W3:Y:S01]  /*cd60*/  MUFU.EX2 R89, R89 ;  /* 0x0000005900597308 */ /* 0x000ee20000000800 */
[----:B-1----:R-:W-:-:S07]  /*cd70*/  FADD.FTZ R28, R158, R25 ;  /* 0x000000199e1c7221 */ /* 0x002fce0000010000 */
[----:B------:R-:W1:Y:S01]  /*cd80*/  MUFU.EX2 R37, R37 ;  /* 0x0000002500257308 */ /* 0x000e620000000800 */
[----:B----4-:R-:W-:-:S07]  /*cd90*/  FADD.FTZ R25, R35, R28 ;  /* 0x0000001c23197221 */ /* 0x010fce0000010000 */
[----:B------:R-:W4:Y:S01]  /*cda0*/  MUFU.EX2 R24, R51 ;  /* 0x0000003300187308 */ /* 0x000f220000000800 */
[----:B--2---:R-:W-:-:S07]  /*cdb0*/  FADD.FTZ R28, R36, R15 ;  /* 0x0000000f241c7221 */ /* 0x004fce0000010000 */
[----:B------:R-:W2:Y:S01]  /*cdc0*/  MUFU.EX2 R154, R154 ;  /* 0x0000009a009a7308 */ /* 0x000ea20000000800 */
[----:B------:R-:W-:-:S07]  /*cdd0*/  F2FP.F16.F32.PACK_AB R167, R30, R73 ;  /* 0x000000491ea7723e */ /* 0x000fce00000000ff */
[----:B------:R-:W-:Y:S08]  /*cde0*/  MUFU.EX2 R39, R39 ;  /* 0x0000002700277308 */ /* 0x000ff00000000800 */
[----:B------:R-:W5:Y:S08]  /*cdf0*/  MUFU.EX2 R91, R91 ;  /* 0x0000005b005b7308 */ /* 0x000f700000000800 */
[----:B------:R-:W5:Y:S01]  /*ce00*/  MUFU.EX2 R26, R55 ;  /* 0x00000037001a7308 */ /* 0x000f620000000800 */
[----:B0-----:R-:W-:Y:S01]  /*ce10*/  FADD.FTZ R30, R152, R25 ;  /* 0x00000019981e7221 */ /* 0x001fe20000010000 */
[----:B---3--:R-:W-:Y:S01]  /*ce20*/  FADD.FTZ R15, R89, R28 ;  /* 0x0000001c590f7221 */ /* 0x008fe20000010000 */
[----:B------:R-:W-:-:S02]  /*ce30*/  F2FP.F16.F32.PACK_AB R157, R0, R85 ;  /* 0x00000055009d723e */ /* 0x000fc400000000ff */
[----:B-1----:R-:W-:Y:S01]  /*ce40*/  FADD.FTZ R25, R37, R30 ;  /* 0x0000001e25197221 */ /* 0x002fe20000010000 */
[----:B------:R-:W-:Y:S01]  /*ce50*/  F2FP.F16.F32.PACK_AB R166, R29, R166 ;  /* 0x000000a61da6723e */ /* 0x000fe200000000ff */
[----:B------:R-:W-:Y:S01]  /*ce60*/  BAR.SYNC.DEFER_BLOCKING 0xf, 0x100 ;  /* 0x03c4000000007b1d */ /* 0x000fe20000010000 */
[----:B----4-:R-:W-:Y:S01]  /*ce70*/  FADD.FTZ R0, R24, R15 ;  /* 0x0000000f18007221 */ /* 0x010fe20000010000 */
[----:B------:R-:W-:Y:S01]  /*ce80*/  F2FP.F16.F32.PACK_AB R160, R57, R160 ;  /* 0x000000a039a0723e */ /* 0x000fe200000000ff */
[----:B--2---:R-:W-:Y:S01]  /*ce90*/  FADD.FTZ R28, R154, R25 ;  /* 0x000000199a1c7221 */ /* 0x004fe20000010000 */
[----:B------:R-:W-:Y:S02]  /*cea0*/  F2FP.F16.F32.PACK_AB R161, R32, R77 ;  /* 0x0000004d20a1723e */ /* 0x000fe400000000ff */
[----:B------:R-:W-:Y:S02]  /*ceb0*/  F2FP.F16.F32.PACK_AB R162, R31, R162 ;  /* 0x000000a21fa2723e */ /* 0x000fe400000000ff */
[----:B------:R-:W-:-:S02]  /*cec0*/  F2FP.F16.F32.PACK_AB R163, R34, R81 ;  /* 0x0000005122a3723e */ /* 0x000fc400000000ff */
[----:B------:R-:W-:Y:S02]  /*ced0*/  F2FP.F16.F32.PACK_AB R156, R33, R156 ;  /* 0x0000009c219c723e */ /* 0x000fe400000000ff */
[----:B------:R-:W-:Y:S02]  /*cee0*/  F2FP.F16.F32.PACK_AB R158, R35, R158 ;  /* 0x0000009e239e723e */ /* 0x000fe400000000ff */
[----:B------:R-:W-:Y:S01]  /*cef0*/  F2FP.F16.F32.PACK_AB R159, R36, R87 ;  /* 0x00000057249f723e */ /* 0x000fe200000000ff */
[----:B-----5:R-:W-:Y:S01]  /*cf00*/  FADD.FTZ R15, R91, R0 ;  /* 0x000000005b0f7221 */ /* 0x020fe20000010000 */
[----:B------:R-:W-:Y:S02]  /*cf10*/  F2FP.F16.F32.PACK_AB R152, R37, R152 ;  /* 0x000000982598723e */ /* 0x000fe400000000ff */
[----:B------:R-:W-:Y:S02]  /*cf20*/  F2FP.F16.F32.PACK_AB R153, R24, R89 ;  /* 0x000000591899723e */ /* 0x000fe400000000ff */
[----:B------:R-:W-:-:S02]  /*cf30*/  F2FP.F16.F32.PACK_AB R154, R39, R154 ;  /* 0x0000009a279a723e */ /* 0x000fc400000000ff */
[C---:B------:R-:W-:Y:S01]  /*cf40*/  F2FP.F16.F32.PACK_AB R155, R26.reuse, R91 ;  /* 0x0000005b1a9b723e */ /* 0x040fe200000000ff */
[----:B------:R-:W-:Y:S01]  /*cf50*/  STSM.16.M88.4 [R227+0x36400], R164 ;  /* 0x036400a4e3007844 */ /* 0x000fe20000000200 */
[----:B------:R-:W-:Y:S01]  /*cf60*/  FADD.FTZ R0, R39, R28 ;  /* 0x0000001c27007221 */ /* 0x000fe20000010000 */
[----:B------:R-:W-:Y:S02]  /*cf70*/  FADD.FTZ R15, R26, R15 ;  /* 0x0000000f1a0f7221 */ /* 0x000fe40000010000 */
[----:B------:R0:W-:Y:S04]  /*cf80*/  STSM.16.M88.4 [R58], R160 ;  /* 0x000000a03a007844 */ /* 0x0001e80000000200 */
[----:B------:R1:W-:Y:S04]  /*cf90*/  STSM.16.M88.4 [R228], R156 ;  /* 0x0000009ce4007844 */ /* 0x0003e80000000200 */
[----:B------:R1:W-:Y:S01]  /*cfa0*/  STSM.16.M88.4 [R229], R152 ;  /* 0x00000098e5007844 */ /* 0x0003e20000000200 */
[----:B0-----:R-:W-:-:S06]  /*cfb0*/  WARPGROUP.ARRIVE ;  /* 0x00000000000079c5 */ /* 0x001fcc0000000000 */
        /* <DEDUP_REMOVED lines=24> */
.L_x_8698:
[----:B------:R-:W-:Y:S01]  /*d140*/  VIADD R21, R21, 0x38860 ;  /* 0x0003886015157836 */ /* 0x000fe20000000000 */
[----:B------:R-:W0:Y:S01]  /*d150*/  @P5 LDC R152, c[0x0][0x44c] ;  /* 0x00011300ff985b82 */ /* 0x000e220000000800 */
[----:B------:R-:W-:Y:S01]  /*d160*/  IMAD.MOV.U32 R153, RZ, RZ, R213 ;  /* 0x000000ffff997224 */ /* 0x000fe200078e00d5 */
[----:B------:R-:W-:Y:S01]  /*d170*/  ULDC UR36, c[0x0][0xa80] ;  /* 0x0002a00000247ab9 */ /* 0x000fe20000000800 */
[----:B------:R-:W-:Y:S01]  /*d180*/  ULDC UR37, c[0x0][0xa80] ;  /* 0x0002a00000257ab9 */ /* 0x000fe20000000800 */
[----:B------:R-:W-:Y:S01]  /*d190*/  PRMT R21, R187, 0x654, R21 ;  /* 0x00000654bb157816 */ /* 0x000fe20000000015 */
[----:B------:R-:W-:Y:S03]  /*d1a0*/  BSSY B1, `(.L_x_8699) ;  /* 0x0000397000017945 */ /* 0x000fe60003800000 */
[----:B------:R1:W-:Y:S02]  /*d1b0*/  SYNCS.ARRIVE.TRANS64.RED.A1T0 RZ, [R21+URZ], RZ ;  /* 0x000000ff15ff79a7 */ /* 0x0003e4000810043f */
[----:B-1----:R-:W1:Y:S01]  /*d1c0*/  @P5 LDC R21, c[0x0][0x450] ;  /* 0x00011400ff155b82 */ /* 0x002e620000000800 */
[----:B0-----:R-:W-:-:S05]  /*d1d0*/  @P5 IMAD.HI.U32 R152, R213, R152, RZ ;  /* 0x00000098d5985227 */ /* 0x001fca00078e00ff */
[----:B-1----:R-:W-:-:S04]  /*d1e0*/  @P5 SHF.R.U32.HI R153, RZ, R21, R152 ;  /* 0x00000015ff995219 */ /* 0x002fc80000011698 */
[----:B------:R-:W-:-:S04]  /*d1f0*/  IADD3 R21, R153, R211, -R208 ;  /* 0x000000d399157210 */ /* 0x000fc80007ffe8d0 */
[----:B------:R-:W-:-:S04]  /*d200*/  SHF.R.S32.HI R152, RZ, 0x1f, R21 ;  /* 0x0000001fff987819 */ /* 0x000fc80000011415 */
[----:B------:R-:W-:Y:S01]  /*d210*/  LEA.HI R152, R152, R21, RZ, 0x6 ;  /* 0x0000001598987211 */ /* 0x000fe200078f30ff */
[----:B------:R-:W-:-:S03]  /*d220*/  VIADD R21, R168, 0xfffffffe ;  /* 0xfffffffea8157836 */ /* 0x000fc60000000000 */
[----:B------:R-:W-:-:S04]  /*d230*/  SHF.R.S32.HI R212, RZ, 0x6, R152 ;  /* 0x00000006ffd47819 */ /* 0x000fc80000011498 */
[----:B------:R-:W-:-:S04]  /*d240*/  VIMNMX R212, RZ, R212, !PT ;  /* 0x000000d4ffd47248 */ /* 0x000fc80007fe0100 */
[----:B------:R-:W-:-:S13]  /*d250*/  ISETP.GE.AND P1, PT, R21, R212, PT ;  /* 0x000000d41500720c */ /* 0x000fda0003f26270 */
[----:B------:R-:W-:Y:S05]  /*d260*/  @!P1 BRA `(.L_x_8700) ;  /* 0x0000003800289947 */ /* 0x000fea0003800000 */
[----:B------:R-:W-:Y:S01]  /*d270*/  BSSY B0, `(.L_x_8700) ;  /* 0x0000389000007945 */ /* 0x000fe20003800000 */
[----:B------:R-:W-:Y:S02]  /*d280*/  IMAD.MOV.U32 R199, RZ, RZ, R20 ;  /* 0x000000ffffc77224 */ /* 0x000fe400078e0014 */
[----:B------:R-:W-:Y:S02]  /*d290*/  IMAD.MOV.U32 R197, RZ, RZ, R13 ;  /* 0x000000ffffc57224 */ /* 0x000fe400078e000d */
[----:B------:R-:W-:-:S07]  /*d2a0*/  IMAD.MOV.U32 R198, RZ, RZ, R19 ;  /* 0x000000ffffc67224 */ /* 0x000fce00078e0013 */
.L_x_8713:
[----:B------:R-:W-:-:S05]  /*d2b0*/  VIADD R19, R198, 0x1 ;  /* 0x00000001c6137836 */ /* 0x000fca0000000000 */
[----:B------:R-:W-:-:S04]  /*d2c0*/  ISETP.NE.AND P1, PT, R19, 0x2, PT ;  /* 0x000000021300780c */ /* 0x000fc80003f25270 */
[----:B------:R-:W-:Y:S02]  /*d2d0*/  SEL R12, RZ, 0x1, P1 ;  /* 0x00000001ff0c7807 */ /* 0x000fe40000800000 */
[----:B------:R-:W-:Y:S02]  /*d2e0*/  SEL R19, R19, RZ, P1 ;  /* 0x000000ff13137207 */ /* 0x000fe40000800000 */
[----:B------:R-:W-:Y:S01]  /*d2f0*/  LOP3.LUT R23, R23, R12, RZ, 0x3c, !PT ;  /* 0x0000000c17177212 */ /* 0x000fe200078e3cff */
[----:B0-----:R-:W-:Y:S06]  /*d300*/  @!P0 BRA `(.L_x_8701) ;  /* 0x0000000000048947 */ /* 0x001fec0003800000 */
[----:B------:R-:W-:Y:S01]  /*d310*/  BPT.TRAP 0x1 ;  /* 0x000000040000795c */ /* 0x000fe20000300000 */
.L_x_8701:
[----:B------:R-:W-:Y:S01]  /*d320*/  IMAD R196, R19, 0x8, R18 ;  /* 0x0000000813c47824 */ /* 0x000fe200078e0212 */
[----:B------:R-:W-:-:S04]  /*d330*/  SHF.L.U32 R20, R23, 0x1f, RZ ;  /* 0x0000001f17147819 */ /* 0x000fc800000006ff */
[----:B------:R0:W1:Y:S01]  /*d340*/  SYNCS.PHASECHK.TRANS64.TRYWAIT P1, [R196+URZ+0x38830], R20 ;  /* 0x03883014c40075a7 */ /* 0x000062000802017f */
[----:B------:R-:W-:Y:S05]  /*d350*/  @!P0 BRA `(.L_x_8702) ;  /* 0x0000000000048947 */ /* 0x000fea0003800000 */
[----:B------:R-:W-:Y:S01]  /*d360*/  BPT.TRAP 0x1 ;  /* 0x000000040000795c */ /* 0x000fe20000300000 */
.L_x_8702:
[----:B------:R-:W-:Y:S01]  /*d370*/  BSSY B2, `(.L_x_8703) ;  /* 0x0000006000027945 */ /* 0x000fe20003800000 */
[----:B------:R-:W-:Y:S02]  /*d380*/  IMAD R154, R19, 0x200, R206 ;  /* 0x00000200139a7824 */ /* 0x000fe400078e02ce */
[----:B------:R-:W-:Y:S01]  /*d390*/  IMAD.MOV.U32 R155, RZ, RZ, 0x40000040 ;  /* 0x40000040ff9b7424 */ /* 0x000fe200078e00ff */
[----:B-1----:R-:W-:Y:S06]  /*d3a0*/  @P1 BRA `(.L_x_8704) ;  /* 0x0000000000081947 */ /* 0x002fec0003800000 */
[----:B------:R-:W1:Y:S02]  /*d3b0*/  SYNCS.PHASECHK.TRANS64.TRYWAIT P1, [R196+URZ+0x38830], R20 ;  /* 0x03883014c40075a7 */ /* 0x000e64000802017f */
[----:B-1----:R-:W-:Y:S05]  /*d3c0*/  @!P1 BRA `(.L_x_8705) ;  /* 0x0000013c00349947 */ /* 0x002fea0003800000 */
.L_x_8704:
[----:B------:R-:W-:Y:S05]  /*d3d0*/  BSYNC B2 ;  /* 0x0000000000027941 */ /* 0x000fea0003800000 */
.L_x_8703:
        /* <DEDUP_REMOVED lines=36> */
.L_x_8706:
[----:B------:R2:W3:Y:S01]  /*d620*/  SYNCS.PHASECHK.TRANS64.TRYWAIT P1, [R196+URZ+0x38850], R20 ;  /* 0x03885014c40075a7 */ /* 0x0004e2000802017f */
[----:B------:R-:W-:Y:S05]  /*d630*/  @!P0 BRA `(.L_x_8707) ;  /* 0x0000000000048947 */ /* 0x000fea0003800000 */
[----:B------:R-:W-:Y:S01]  /*d640*/  BPT.TRAP 0x1 ;  /* 0x000000040000795c */ /* 0x000fe20000300000 */
.L_x_8707:
[----:B------:R-:W-:Y:S04]  /*d650*/  BSSY B2, `(.L_x_8708) ;  /* 0x0000004000027945 */ /* 0x000fe80003800000 */
[----:B---3--:R-:W-:Y:S05]  /*d660*/  @P1 BRA `(.L_x_8709) ;  /* 0x0000000000081947 */ /* 0x008fea0003800000 */
[----:B------:R-:W3:Y:S02]  /*d670*/  SYNCS.PHASECHK.TRANS64.TRYWAIT P1, [R196+URZ+0x38850], R20 ;  /* 0x03885014c40075a7 */ /* 0x000ee4000802017f */
[----:B---3--:R-:W-:Y:S05]  /*d680*/  @!P1 BRA `(.L_x_8710) ;  /* 0x0000013800989947 */ /* 0x008fea0003800000 */
.L_x_8709:
[----:B------:R-:W-:Y:S05]  /*d690*/  BSYNC B2 ;  /* 0x0000000000027941 */ /* 0x000fea0003800000 */
.L_x_8708:
[----:B------:R-:W-:Y:S01]  /*d6a0*/  IMAD R200, R19, 0x1000, R207 ;  /* 0x0000100013c87824 */ /* 0x000fe200078e02cf */
[----:B------:R-:W-:Y:S01]  /*d6b0*/  R2UR UR4, R2 ;  /* 0x00000000020472ca */ /* 0x000fe200000e0000 */
[----:B------:R-:W-:Y:S01]  /*d6c0*/  IMAD.MOV.U32 R201, RZ, RZ, 0x40000040 ;  /* 0x40000040ffc97424 */ /* 0x000fe200078e00ff */
[----:B------:R-:W-:Y:S01]  /*d6d0*/  R2UR UR5, R3 ;  /* 0x00000000030572ca */ /* 0x000fe200000e0000 */
[----:B------:R-:W-:Y:S01]  /*d6e0*/  WARPGROUP.ARRIVE ;  /* 0x00000000000079c5 */ /* 0x000fe20000000000 */
[----:B------:R-:W-:Y:S01]  /*d6f0*/  R2UR UR6, R200 ;  /* 0x00000000c80672ca */ /* 0x000fe200000e0000 */
[----:B------:R-:W-:Y:S01]  /*d700*/  VIADD R12, R2, 0x2 ;  /* 0x00000002020c7836 */ /* 0x000fe20000000000 */
[----:B------:R-:W-:Y:S01]  /*d710*/  R2UR UR7, R201 ;  /* 0x00000000c90772ca */ /* 0x000fe200000e0000 */
[----:B------:R-:W-:Y:S02]  /*d720*/  IMAD.MOV.U32 R13, RZ, RZ, 0x40000040 ;  /* 0x40000040ff0d7424 */ /* 0x000fe400078e00ff */
[----:B------:R-:W4:Y:S01]  /*d730*/  S2R R202, SR_TID.X ;  /* 0x0000000000ca7919 */ /* 0x000f220000002100 */
[----:B------:R-:W-:-:S02]  /*d740*/  VIADD R201, R200, 0x800 ;  /* 0x00000800c8c97836 */ /* 0x000fc40000000000 */
[----:B------:R-:W-:Y:S02]  /*d750*/  VIADD R204, R2, 0x800 ;  /* 0x0000080002cc7836 */ /* 0x000fe40000000000 */
[----:B------:R-:W-:Y:S02]  /*d760*/  IMAD.MOV.U32 R203, RZ, RZ, 0x40000040 ;  /* 0x40000040ffcb7424 */ /* 0x000fe400078e00ff */
[----:B------:R-:W-:-:S03]  /*d770*/  IMAD.MOV.U32 R205, RZ, RZ, 0xa00 ;  /* 0x00000a00ffcd7424 */ /* 0x000fc600078e00ff */
        /* <DEDUP_REMOVED lines=9> */
[----:B----4-:R-:W-:Y:S01]  /*d810*/  SHF.R.U32.HI R202, RZ, 0x7, R202 ;  /* 0x00000007ffca7819 */ /* 0x010fe200000116ca */
        /* <DEDUP_REMOVED lines=40> */
[----:B------:R-:W-:Y:S02]  /*daa0*/  R2UR UR6, R12 ;  /* 0x000000000c0672ca */ /* 0x000fe400000e0000 */
[----:B------:R-:W-:Y:S01]  /*dab0*/  R2UR UR7, R13 ;  /* 0x000000000d0772ca */ /* 0x000fe200000e0000 */
[----:B------:R-:W-:Y:S01]  /*dac0*/  IMAD.MOV.U32 R13, RZ, RZ, 0x40000040 ;  /* 0x40000040ff0d7424 */ /* 0x000fe200078e00ff */
[----:B------:R-:W-:Y:S01]  /*dad0*/  IADD3 R12, R2, 0x204, RZ ;  /* 0x00000204020c7810 */ /* 0x000fe20007ffe0ff */
        /* <DEDUP_REMOVED lines=105> */
[----:B------:R-:W-:Y:S02]  /*e170*/  MOV R13, 0x40000040 ;  /* 0x40000040000d7802 */ /* 0x000fe40000000f00 */
[----:B------:R-:W-:Y:S02]  /*e180*/  R2UR UR6, R12 ;  /* 0x000000000c0672ca */ /* 0x000fe400000e0000 */
[----:B------:R-:W-:Y:S01]  /*e190*/  R2UR UR7, R13 ;  /* 0x000000000d0772ca */ /* 0x000fe200000e0000 */
[----:B------:R-:W4:Y:S01]  /*e1a0*/  SHFL.IDX PT, R12, R202, RZ, 0x1f ;  /* 0x00001fffca0c7589 */ /* 0x000f2200000e0000 */
[----:B------:R-:W-:Y:S01]  /*e1b0*/  IMAD.MOV.U32 R13, RZ, RZ, 0x40000040 ;  /* 0x40000040ff0d7424 */ /* 0x000fe200078e00ff */
[----:B----4-:R-:W-:-:S04]  /*e1c0*/  ISETP.GT.AND P1, PT, R12, 0x7f, PT ;  /* 0x0000007f0c00780c */ /* 0x010fc80003f24270 */
[----:B0123--:R-:W-:Y:S02]  /*e1d0*/  SEL R20, RZ, 0x2, !P1 ;  /* 0x00000002ff147807 */ /* 0x00ffe40004800000 */
[----:B------:R-:W-:-:S03]  /*e1e0*/  SEL R205, R205, 0x980, P1 ;  /* 0x00000980cdcd7807 */ /* 0x000fc60000800000 */
[----:B------:R-:W-:Y:S01]  /*e1f0*/  IMAD.IADD R12, R20, 0x1, R201 ;  /* 0x00000001140c7824 */ /* 0x000fe200078e02c9 */
[----:B------:R-:W-:Y:S01]  /*e200*/  LOP3.LUT R205, R205, 0xa00, RZ, 0xc0, !PT ;  /* 0x00000a00cdcd7812 */ /* 0x000fe200078ec0ff */
[----:B------:R-:W-:Y:S02]  /*e210*/  WARPGROUP.DEPBAR.LE gsb0, 0x0 ;  /* 0x00008000000079c5 */ /* 0x000fe40000010000 */
[----:B------:R-:W-:-:S06]  /*e220*/  WARPGROUP.ARRIVE ;  /* 0x00000000000079c5 */ /* 0x000fcc0000000000 */
[----:B------:R-:W-:Y:S01]  /*e230*/  HGMMA.64x64x16.F32 R152, gdesc[UR4], R152, gsb0 ;  /* 0x00e00000049879f0 */ /* 0x000fe20008000898 */
[----:B------:R-:W-:Y:S01]  /*e240*/  R2UR UR6, R12 ;  /* 0x000000000c0672ca */ /* 0x000fe200000e0000 */
[----:B------:R-:W-:Y:S01]  /*e250*/  IMAD.IADD R12, R204, 0x1, R20 ;  /* 0x00000001cc0c7824 */ /* 0x000fe200078e0214 */
[----:B------:R-:W-:Y:S01]  /*e260*/  R2UR UR7, R13 ;  /* 0x000000000d0772ca */ /* 0x000fe200000e0000 */
[----:B------:R-:W-:-:S03]  /*e270*/  IMAD.MOV.U32 R13, RZ, RZ, 0x40000040 ;  /* 0x40000040ff0d7424 */ /* 0x000fc600078e00ff */
[----:B------:R-:W-:Y:S01]  /*e280*/  R2UR UR4, R12 ;  /* 0x000000000c0472ca */ /* 0x000fe200000e0000 */
[----:B------:R-:W-:Y:S01]  /*e290*/  IMAD.MOV.U32 R12, RZ, RZ, 0x4 ;  /* 0x00000004ff0c7424 */ /* 0x000fe200078e00ff */
[----:B------:R-:W-:-:S04]  /*e2a0*/  R2UR UR5, R13 ;  /* 0x000000000d0572ca */ /* 0x000fc800000e0000 */
[C---:B------:R-:W-:Y:S02]  /*e2b0*/  SEL R13, R12.reuse, 0x2, P1 ;  /* 0x000000020c0d7807 */ /* 0x040fe40000800000 */
[----:B------:R-:W-:-:S03]  /*e2c0*/  SEL R12, R12, 0x6, !P1 ;  /* 0x000000060c0c7807 */ /* 0x000fc60004800000 */
[----:B------:R-:W-:Y:S01]  /*e2d0*/  IMAD.IADD R202, R201, 0x1, R13 ;  /* 0x00000001c9ca7824 */ /* 0x000fe200078e020d */
        /* <DEDUP_REMOVED lines=21> */
[----:B------:R-:W-:Y:S01]  /*e430*/  VIADD R201, R2, 0xa00 ;  /* 0x00000a0002c97836 */ /* 0x000fe20000000000 */
[----:B------:R-:W-:Y:S02]  /*e440*/  R2UR UR6, R202 ;  /* 0x00000000ca0672ca */ /* 0x000fe400000e0000 */
[----:B------:R-:W-:Y:S01]  /*e450*/  R2UR UR7, R203 ;  /* 0x00000000cb0772ca */ /* 0x000fe200000e0000 */
[----:B------:R-:W-:Y:S01]  /*e460*/  IMAD.MOV.U32 R203, RZ, RZ, 0x40000040 ;  /* 0x40000040ffcb7424 */ /* 0x000fe200078e00ff */
[----:B------:R-:W-:-:S02]  /*e470*/  IADD3 R202, R204, R205, R2 ;  /* 0x000000cdccca7210 */ /* 0x000fc40007ffe002 */
        /* <DEDUP_REMOVED lines=10> */
[----:B------:R-:W-:Y:S01]  /*e520*/  VIADD R204, R200, 0xa00 ;  /* 0x00000a00c8cc7836 */ /* 0x000fe20000000000 */
[----:B------:R-:W-:Y:S01]  /*e530*/  R2UR UR7, R205 ;  /* 0x00000000cd0772ca */ /* 0x000fe200000e0000 */
        /* <DEDUP_REMOVED lines=25> */
[----:B------:R-:W-:Y:S01]  /*e6d0*/  VIADD R201, R2, 0xc00 ;  /* 0x00000c0002c97836 */ /* 0x000fe20000000000 */
[----:B------:R-:W-:Y:S02]  /*e6e0*/  WARPGROUP.DEPBAR.LE gsb0, 0x0 ;  /* 0x00008000000079c5 */ /* 0x000fe40000010000 */
[----:B------:R-:W-:-:S07]  /*e6f0*/  WARPGROUP.ARRIVE ;  /* 0x00000000000079c5 */ /* 0x000fce0000000000 */
        /* <DEDUP_REMOVED lines=23> */
[----:B------:R-:W-:Y:S01]  /*e870*/  IMAD.MOV.U32 R205, RZ, RZ, 0xe00 ;  /* 0x00000e00ffcd7424 */ /* 0x000fe200078e00ff */
[----:B------:R-:W-:-:S04]  /*e880*/  IADD3 R202, R201, R20, RZ ;  /* 0x00000014c9ca7210 */ /* 0x000fc80007ffe0ff */
        /* <DEDUP_REMOVED lines=51> */
[----:B------:R-:W-:Y:S02]  /*ebc0*/  WARPGROUP.DEPBAR.LE gsb0, 0x0 ;  /* 0x00008000000079c5 */ /* 0x000fe40000010000 */
[----:B------:R-:W-:-:S10]  /*ebd0*/  WARPGROUP.ARRIVE ;  /* 0x00000000000079c5 */ /* 0x000fd40000000000 */
        /* <DEDUP_REMOVED lines=15> */
[----:B------:R-:W-:Y:S02]  /*ecd0*/  IMAD.MOV.U32 R203, RZ, RZ, 0x40000040 ;  /* 0x40000040ffcb7424 */ /* 0x000fe400078e00ff */
[----:B------:R-:W-:Y:S01]  /*ece0*/  IMAD.MOV.U32 R13, RZ, RZ, 0x40000040 ;  /* 0x40000040ff0d7424 */ /* 0x000fe200078e00ff */
[----:B------:R-:W-:Y:S01]  /*ecf0*/  R2UR UR6, R202 ;  /* 0x00000000ca0672ca */ /* 0x000fe200000e0000 */
[----:B------:R-:W-:Y:S01]  /*ed00*/  IMAD.IADD R202, R204, 0x1, R12 ;  /* 0x00000001ccca7824 */ /* 0x000fe200078e020c */
[----:B------:R-:W-:Y:S01]  /*ed10*/  R2UR UR7, R203 ;  /* 0x00000000cb0772ca */ /* 0x000fe200000e0000 */
[----:B------:R-:W-:-:S02]  /*ed20*/  IMAD.IADD R12, R12, 0x1, R201 ;  /* 0x000000010c0c7824 */ /* 0x000fc400078e02c9 */
[----:B------:R-:W-:Y:S02]  /*ed30*/  IMAD.MOV.U32 R203, RZ, RZ, 0x40000040 ;  /* 0x40000040ffcb7424 */ /* 0x000fe400078e00ff */
[----:B------:R-:W-:-:S05]  /*ed40*/  IMAD.MOV.U32 R201, RZ, RZ, 0x40 ;  /* 0x00000040ffc97424 */ /* 0x000fca00078e00ff */
[----:B------:R-:W-:-:S04]  /*ed50*/  SEL R201, R201, 0x3e, P1 ;  /* 0x0000003ec9c97807 */ /* 0x000fc80000800000 */
[----:B------:R-:W-:Y:S01]  /*ed60*/  LOP3.LUT R201, R201, 0x6, RZ, 0xc0, !PT ;  /* 0x00000006c9c97812 */ /* 0x000fe200078ec0ff */
[----:B------:R-:W-:Y:S02]  /*ed70*/  WARPGROUP.DEPBAR.LE gsb0, 0x0 ;  /* 0x00008000000079c5 */ /* 0x000fe40000010000 */
[----:B------:R-:W-:-:S06]  /*ed80*/  WARPGROUP.ARRIVE ;  /* 0x00000000000079c5 */ /* 0x000fcc0000000000 */
[----:B------:R-:W-:Y:S01]  /*ed90*/  HGMMA.64x64x16.F32 R152, gdesc[UR4], R152, gsb0 ;  /* 0x00e00000049879f0 */ /* 0x000fe20008000898 */
[----:B------:R-:W-:Y:S02]  /*eda0*/  R2UR UR4, R202 ;  /* 0x00000000ca0472ca */ /* 0x000fe400000e0000 */
[----:B------:R-:W-:Y:S02]  /*edb0*/  R2UR UR5, R203 ;  /* 0x00000000cb0572ca */ /* 0x000fe400000e0000 */
[----:B------:R-:W-:Y:S02]  /*edc0*/  R2UR UR6, R12 ;  /* 0x000000000c0672ca */ /* 0x000fe400000e0000 */
[----:B------:R-:W-:Y:S01]  /*edd0*/  R2UR UR7, R13 ;  /* 0x000000000d0772ca */ /* 0x000fe200000e0000 */
[----:B------:R-:W-:-:S05]  /*ede0*/  IMAD.MOV.U32 R13, RZ, RZ, 0x1000 ;  /* 0x00001000ff0d7424 */ /* 0x000fca00078e00ff */
[----:B------:R-:W-:-:S04]  /*edf0*/  SEL R13, R13, 0xf80, P1 ;  /* 0x00000f800d0d7807 */ /* 0x000fc80000800000 */
        /* <DEDUP_REMOVED lines=18> */
.L_x_8711:
[----:B------:R-:W2:Y:S01]  /*ef20*/  LDL R12, [R1+0x10] ;  /* 0x00001000010c7983 */ /* 0x000ea20000100800 */
[----:B------:R-:W0:Y:S03]  /*ef30*/  LDC R13, c[0x0][0x448] ;  /* 0x00011200ff0d7b82 */ /* 0x000e260000000800 */
[----:B------:R-:W3:Y:S01]  /*ef40*/  LDL R202, [R1] ;  /* 0x0000000001ca7983 */ /* 0x000ee20000100800 */
[----:B0-----:R-:W-:-:S13]  /*ef50*/  ISETP.NE.AND P1, PT, R13, 0x1, PT ;  /* 0x000000010d00780c */ /* 0x001fda0003f25270 */
[----:B------:R-:W0:Y:S08]  /*ef60*/  @P1 LDC R20, c[0x0][0x44c] ;  /* 0x00011300ff141b82 */ /* 0x000e300000000800 */
[----:B------:R-:W1:Y:S01]  /*ef70*/  @P1 LDC R13, c[0x0][0x450] ;  /* 0x00011400ff0d1b82 */ /* 0x000e620000000800 */
[----:B--2---:R-:W-:-:S04]  /*ef80*/  IMAD.IADD R12, R12, 0x1, R213 ;  /* 0x000000010c0c7824 */ /* 0x004fc800078e02d5 */
[----:B0-----:R-:W-:-:S05]  /*ef90*/  @P1 IMAD.HI.U32 R20, R12, R20, RZ ;  /* 0x000000140c141227 */ /* 0x001fca00078e00ff */
[----:B-1----:R-:W-:-:S05]  /*efa0*/  @P1 SHF.R.U32.HI R12, RZ, R13, R20 ;  /* 0x0000000dff0c1219 */ /* 0x002fca0000011614 */
[----:B------:R-:W-:Y:S04]  /*efb0*/  SHFL.IDX PT, R13, R12, RZ, 0x1c1f ;  /* 0x001c1fff0c0d7589 */ /* 0x000fe800000e0000 */
[----:B------:R-:W0:Y:S01]  /*efc0*/  SHFL.IDX PT, R12, R12, 0x1, 0x1c1f ;  /* 0x003c1f000c0c7f89 */ /* 0x000e2200000e0000 */
[----:B------:R-:W-:-:S04]  /*efd0*/  IMAD.MOV.U32 R20, RZ, RZ, -0x40 ;  /* 0xffffffc0ff147424 */ /* 0x000fc800078e00ff */
[----:B------:R-:W-:-:S05]  /*efe0*/  IMAD R20, R21, R20, 0x1 ;  /* 0x0000000115147424 */ /* 0x000fca00078e0214 */
[----:B------:R-:W-:-:S05]  /*eff0*/  IADD3 R20, R211, R20, -R193 ;  /* 0x00000014d3147210 */ /* 0x000fca0007ffe8c1 */
[----:B------:R-:W-:-:S05]  /*f000*/  IMAD.IADD R20, R20, 0x1, -R208 ;  /* 0x0000000114147824 */ /* 0x000fca00078e0ad0 */
[----:B0-----:R-:W-:-:S04]  /*f010*/  IADD3 R12, R20, R12, RZ ;  /* 0x0000000c140c7210 */ /* 0x001fc80007ffe0ff */
[----:B------:R-:W-:-:S04]  /*f020*/  ISETP.GT.AND P6, PT, R12, RZ, PT ;  /* 0x000000ff0c00720c */ /* 0x000fc80003fc4270 */
[----:B------:R-:W-:Y:S02]  /*f030*/  FSEL R154, R154, -INF , P6 ;  /* 0xff8000009a9a7808 */ /* 0x000fe40003000000 */
[----:B------:R-:W-:-:S04]  /*f040*/  ISETP.GT.AND P6, PT, R12, 0x1, PT ;  /* 0x000000010c00780c */ /* 0x000fc80003fc4270 */
        /* <DEDUP_REMOVED lines=27> */
[----:B------:R-:W-:Y:S02]  /*f200*/  ISETP.GT.AND P6, PT, R12, 0x39, PT ;  /* 0x000000390c00780c */ /* 0x000fe40003fc4270 */
        /* <DEDUP_REMOVED lines=14> */
[----:B------:R-:W-:Y:S02]  /*f2f0*/  FSEL R183, R183, -INF , P6 ;  /* 0xff800000b7b77808 */ /* 0x000fe40003000000 */
[----:B------:R-:W-:-:S04]  /*f300*/  FMNMX.FTZ R12, R182, R12, !PT ;  /* 0x0000000cb60c7209 */ /* 0x000fc80007810000 */
[----:B------:R-:W-:Y:S01]  /*f310*/  FMNMX.FTZ R12, R183, R12, !PT ;  /* 0x0000000cb70c7209 */ /* 0x000fe20007810000 */
[----:B------:R-:W-:-:S04]  /*f320*/  IMAD.IADD R13, R20, 0x1, R13 ;  /* 0x00000001140d7824 */ /* 0x000fc800078e020d */
[----:B------:R-:W0:Y:S02]  /*f330*/  SHFL.BFLY PT, R20, R12, 0x2, 0x1f ;  /* 0x0c401f000c147f89 */ /* 0x000e2400000e0000 */
[----:B0-----:R-:W-:-:S05]  /*f340*/  FMNMX.FTZ R20, R12, R20, !PT ;  /* 0x000000140c147209 */ /* 0x001fca0007810000 */
[----:B------:R-:W0:Y:S01]  /*f350*/  SHFL.BFLY PT, R12, R20, 0x1, 0x1f ;  /* 0x0c201f00140c7f89 */ /* 0x000e2200000e0000 */
[----:B------:R-:W-:-:S04]  /*f360*/  ISETP.GT.AND P1, PT, R13, 0x1, PT ;  /* 0x000000010d00780c */ /* 0x000fc80003f24270 */
[----:B------:R-:W-:Y:S02]  /*f370*/  FSEL R200, R153, -INF , P1 ;  /* 0xff80000099c87808 */ /* 0x000fe40000800000 */
[----:B0-----:R-:W-:-:S04]  /*f380*/  FMNMX.FTZ R20, R20, R12, !PT ;  /* 0x0000000c14147209 */ /* 0x001fc80007810000 */
[----:B------:R-:W-:-:S04]  /*f390*/  FSETP.NEU.FTZ.AND P6, PT, R20, -INF , PT ;  /* 0xff8000001400780b */ /* 0x000fc80003fdd000 */
[----:B------:R-:W-:-:S05]  /*f3a0*/  FSEL R12, R20, RZ, P6 ;  /* 0x000000ff140c7208 */ /* 0x000fca0003000000 */
[----:B------:R-:W-:Y:S01]  /*f3b0*/  FADD.FTZ R199, -R12, R199 ;  /* 0x000000c70cc77221 */ /* 0x000fe20000010100 */
[----:B------:R-:W-:-:S04]  /*f3c0*/  IMAD.U32 R12, RZ, RZ, UR37 ;  /* 0x00000025ff0c7e24 */ /* 0x000fc8000f8e00ff */
[----:B------:R-:W-:Y:S01]  /*f3d0*/  FMUL.FTZ R153, R20, R12 ;  /* 0x0000000c14997220 */ /* 0x000fe20000410000 */
[----:B------:R-:W-:-:S04]  /*f3e0*/  LOP3.LUT R22, R22, 0xfff7ffff, RZ, 0xc0, !PT ;  /* 0xfff7ffff16167812 */ /* 0x000fc800078ec0ff */
[----:B------:R-:W-:Y:S02]  /*f3f0*/  FSEL R153, R153, RZ, P6 ;  /* 0x000000ff99997208 */ /* 0x000fe40003000000 */
[----:B------:R-:W-:Y:S02]  /*f400*/  @P0 LOP3.LUT R22, R22, 0x80000, RZ, 0xfc, !PT ;  /* 0x0008000016160812 */ /* 0x000fe400078efcff */
[----:B------:R-:W-:Y:S01]  /*f410*/  ISETP.GT.AND P0, PT, R13, 0x21, PT ;  /* 0x000000210d00780c */ /* 0x000fe20003f04270 */
[-CC-:B------:R-:W-:Y:S01]  /*f420*/  FFMA.FTZ R201, R174, R12.reuse, -R153.reuse ;  /* 0x0000000caec97223 */ /* 0x180fe20000010899 */
[-C--:B------:R-:W-:Y:S01]  /*f430*/  FMUL.FTZ R174, R199, R12.reuse ;  /* 0x0000000cc7ae7220 */ /* 0x080fe20000410000 */
[-CC-:B------:R-:W-:Y:S01]  /*f440*/  FFMA.FTZ R154, R154, R12.reuse, -R153.reuse ;  /* 0x0000000c9a9a7223 */ /* 0x180fe20000010899 */
[----:B------:R-:W-:Y:S01]  /*f450*/  ISETP.GT.AND P5, PT, R13, 0x8, PT ;  /* 0x000000080d00780c */ /* 0x000fe20003fa4270 */
        /* <DEDUP_REMOVED lines=15> */
[----:B------:R-:W-:-:S02]  /*f550*/  FSEL R156, R156, -INF , P5 ;  /* 0xff8000009c9c7808 */ /* 0x000fc40002800000 */
[----:B------:R-:W-:Y:S02]  /*f560*/  ISETP.GT.AND P5, PT, R13, 0x29, PT ;  /* 0x000000290d00780c */ /* 0x000fe40003fa4270 */
[----:B------:R-:W-:-:S03]  /*f570*/  LOP3.LUT R22, R22, 0xffefffff, RZ, 0xc0, !PT ;  /* 0xffefffff16167812 */ /* 0x000fc600078ec0ff */
[----:B------:R-:W0:Y:S01]  /*f580*/  MUFU.EX2 R153, R154 ;  /* 0x0000009a00997308 */ /* 0x000e220000000800 */
[----:B------:R-:W-:Y:S02]  /*f590*/  ISETP.GT.AND P2, PT, R13, RZ, PT ;  /* 0x000000ff0d00720c */ /* 0x000fe40003f44270 */
[----:B------:R-:W-:-:S05]  /*f5a0*/  @P0 LOP3.LUT R22, R22, 0x100000, RZ, 0xfc, !PT ;  /* 0x0010000016160812 */ /* 0x000fca00078efcff */
[----:B------:R-:W1:Y:S01]  /*f5b0*/  MUFU.EX2 R155, R155 ;  /* 0x0000009b009b7308 */ /* 0x000e620000000800 */
[----:B------:R-:W-:Y:S02]  /*f5c0*/  FSEL R152, R152, -INF , P2 ;  /* 0xff80000098987808 */ /* 0x000fe40001000000 */
[C---:B------:R-:W-:Y:S02]  /*f5d0*/  ISETP.GT.AND P4, PT, R13.reuse, 0x9, PT ;  /* 0x000000090d00780c */ /* 0x040fe40003f84270 */
[C---:B------:R-:W-:Y:S02]  /*f5e0*/  ISETP.GT.AND P3, PT, R13.reuse, 0x10, PT ;  /* 0x000000100d00780c */ /* 0x040fe40003f64270 */
[C---:B------:R-:W-:Y:S02]  /*f5f0*/  ISETP.GT.AND P2, PT, R13.reuse, 0x11, PT ;  /* 0x000000110d00780c */ /* 0x040fe40003f44270 */
[----:B------:R-:W-:Y:S02]  /*f600*/  ISETP.GT.AND P1, PT, R13, 0x18, PT ;  /* 0x000000180d00780c */ /* 0x000fe40003f24270 */
[----:B------:R-:W-:-:S02]  /*f610*/  LOP3.LUT R22, R22, 0xffdfffff, RZ, 0xc0, !PT ;  /* 0xffdfffff16167812 */ /* 0x000fc400078ec0ff */
[----:B------:R-:W-:Y:S02]  /*f620*/  FSEL R157, R157, -INF , P4 ;  /* 0xff8000009d9d7808 */ /* 0x000fe40002000000 */
[----:B------:R-:W-:Y:S02]  /*f630*/  FSEL R160, R160, -INF , P3 ;  /* 0xff800000a0a07808 */ /* 0x000fe40001800000 */
[----:B------:R-:W-:Y:S02]  /*f640*/  FSEL R161, R161, -INF , P2 ;  /* 0xff800000a1a17808 */ /* 0x000fe40001000000 */
[----:B------:R-:W-:Y:S02]  /*f650*/  FSEL R164, R164, -INF , P1 ;  /* 0xff800000a4a47808 */ /* 0x000fe40000800000 */
[----:B------:R-:W-:Y:S02]  /*f660*/  @P5 LOP3.LUT R22, R22, 0x200000, RZ, 0xfc, !PT ;  /* 0x0020000016165812 */ /* 0x000fe400078efcff */
[----:B------:R-:W-:-:S02]  /*f670*/  ISETP.GT.AND P4, PT, R13, 0x30, PT ;  /* 0x000000300d00780c */ /* 0x000fc40003f84270 */
[C---:B------:R-:W-:Y:S02]  /*f680*/  ISETP.GT.AND P3, PT, R13.reuse, 0x31, PT ;  /* 0x000000310d00780c */ /* 0x040fe40003f64270 */
[C---:B------:R-:W-:Y:S02]  /*f690*/  ISETP.GT.AND P2, PT, R13.reuse, 0x38, PT ;  /* 0x000000380d00780c */ /* 0x040fe40003f44270 */
[C---:B------:R-:W-:Y:S02]  /*f6a0*/  ISETP.GT.AND P1, PT, R13.reuse, 0x39, PT ;  /* 0x000000390d00780c */ /* 0x040fe40003f24270 */
[C---:B------:R-:W-:Y:S02]  /*f6b0*/  ISETP.GT.AND P5, PT, R13.reuse, 0x19, PT ;  /* 0x000000190d00780c */ /* 0x040fe40003fa4270 */
[C---:B------:R-:W-:Y:S02]  /*f6c0*/  ISETP.GT.AND P0, PT, R13.reuse, 0x20, PT ;  /* 0x000000200d00780c */ /* 0x040fe40003f04270 */
[----:B------:R-:W-:Y:S01]  /*f6d0*/  ISETP.GT.AND P6, PT, R13, 0x28, PT ;  /* 0x000000280d00780c */ /* 0x000fe20003fc4270 */
[----:B0-----:R-:W-:Y:S01]  /*f6e0*/  FFMA.FTZ R13, R174, R15, R153 ;  /* 0x0000000fae0d7223 */ /* 0x001fe20000010099 */
[----:B-1----:R-:W-:-:S03]  /*f6f0*/  F2FP.F16.F32.PACK_AB R153, R155, R153 ;  /* 0x000000999b99723e */ /* 0x002fc600000000ff */
[----:B------:R-:W-:Y:S02]  /*f700*/  FADD.FTZ R13, R155, R13 ;  /* 0x0000000d9b0d7221 */ /* 0x000fe40000010000 */
[----:B------:R-:W0:Y:S08]  /*f710*/  MUFU.EX2 R155, R158 ;  /* 0x0000009e009b7308 */ /* 0x000e300000000800 */
[----:B------:R-:W1:Y:S01]  /*f720*/  MUFU.EX2 R159, R159 ;  /* 0x0000009f009f7308 */ /* 0x000e620000000800 */
[----:B0-----:R-:W-:-:S04]  /*f730*/  FADD.FTZ R13, R155, R13 ;  /* 0x0000000d9b0d7221 */ /* 0x001fc80000010000 */
[----:B-1----:R-:W-:Y:S01]  /*f740*/  FADD.FTZ R15, R159, R13 ;  /* 0x0000000d9f0f7221 */ /* 0x002fe20000010000 */
[----:B------:R-:W-:-:S05]  /*f750*/  VIADD R13, R196, 0x38840 ;  /* 0x00038840c40d7836 */ /* 0x000fca0000000000 */
[----:B------:R-:W-:-:S04]  /*f760*/  PRMT R13, R187, 0x654, R13 ;  /* 0x00000654bb0d7816 */ /* 0x000fc8000000000d */
[----:B------:R0:W-:Y:S02]  /*f770*/  SYNCS.ARRIVE.TRANS64.RED.A1T0 RZ, [R13+URZ], RZ ;  /* 0x000000ff0dff79a7 */ /* 0x0001e4000810043f */
[----:B0-----:R-:W-:-:S04]  /*f780*/  FMNMX.FTZ R13, R152, R197, !PT ;  /* 0x000000c5980d7209 */ /* 0x001fc80007810000 */
[----:B------:R-:W-:-:S04]  /*f790*/  FMNMX.FTZ R13, R200, R13, !PT ;  /* 0x0000000dc80d7209 */ /* 0x000fc80007810000 */
[----:B------:R-:W-:-:S04]  /*f7a0*/  FMNMX.FTZ R13, R156, R13, !PT ;  /* 0x0000000d9c0d7209 */ /* 0x000fc80007810000 */
[----:B------:R-:W-:-:S04]  /*f7b0*/  FMNMX.FTZ R13, R157, R13, !PT ;  /* 0x0000000d9d0d7209 */ /* 0x000fc80007810000 */
[----:B------:R-:W-:-:S04]  /*f7c0*/  FMNMX.FTZ R13, R160, R13, !PT ;  /* 0x0000000da00d7209 */ /* 0x000fc80007810000 */
[----:B------:R-:W-:Y:S02]  /*f7d0*/  FMNMX.FTZ R13, R161, R13, !PT ;  /* 0x0000000da10d7209 */ /* 0x000fe40007810000 */
[----:B------:R-:W-:Y:S02]  /*f7e0*/  FSEL R165, R165, -INF , P5 ;  /* 0xff800000a5a57808 */ /* 0x000fe40002800000 */
[----:B------:R-:W-:Y:S02]  /*f7f0*/  FMNMX.FTZ R13, R164, R13, !PT ;  /* 0x0000000da40d7209 */ /* 0x000fe40007810000 */
[----:B------:R-:W-:Y:S02]  /*f800*/  FSEL R168, R168, -INF , P0 ;  /* 0xff800000a8a87808 */ /* 0x000fe40000000000 */
[----:B------:R-:W-:Y:S02]  /*f810*/  LOP3.LUT P0, RZ, R22, 0x100000, RZ, 0xc0, !PT ;  /* 0x0010000016ff7812 */ /* 0x000fe4000780c0ff */
[----:B------:R-:W-:-:S02]  /*f820*/  FMNMX.FTZ R13, R165, R13, !PT ;  /* 0x0000000da50d7209 */ /* 0x000fc40007810000 */
[----:B------:R-:W-:Y:S02]  /*f830*/  FSEL R169, R169, -INF , P0 ;  /* 0xff800000a9a97808 */ /* 0x000fe40000000000 */
[----:B------:R-:W-:Y:S02]  /*f840*/  FMNMX.FTZ R13, R168, R13, !PT ;  /* 0x0000000da80d7209 */ /* 0x000fe40007810000 */
[----:B------:R-:W-:Y:S02]  /*f850*/  LOP3.LUT P5, RZ, R22, 0x200000, RZ, 0xc0, !PT ;  /* 0x0020000016ff7812 */ /* 0x000fe400078ac0ff */
[----:B------:R-:W-:Y:S02]  /*f860*/  FSEL R172, R172, -INF , P6 ;  /* 0xff800000acac7808 */ /* 0x000fe40003000000 */
[----:B------:R-:W-:Y:S02]  /*f870*/  FMNMX.FTZ R13, R169, R13, !PT ;  /* 0x0000000da90d7209 */ /* 0x000fe40007810000 */
[----:B------:R-:W-:-:S02]  /*f880*/  FSEL R173, R173, -INF , P5 ;  /* 0xff800000adad7808 */ /* 0x000fc40002800000 */
[----:B------:R-:W-:Y:S02]  /*f890*/  FMNMX.FTZ R13, R172, R13, !PT ;  /* 0x0000000dac0d7209 */ /* 0x000fe40007810000 */
[----:B------:R-:W-:Y:S02]  /*f8a0*/  FSEL R176, R176, -INF , P4 ;  /* 0xff800000b0b07808 */ /* 0x000fe40002000000 */
[----:B------:R-:W-:Y:S02]  /*f8b0*/  FMNMX.FTZ R13, R173, R13, !PT ;  /* 0x0000000dad0d7209 */ /* 0x000fe40007810000 */
[----:B------:R-:W-:Y:S02]  /*f8c0*/  FSEL R177, R177, -INF , P3 ;  /* 0xff800000b1b17808 */ /* 0x000fe40001800000 */
[----:B------:R-:W-:Y:S02]  /*f8d0*/  FMNMX.FTZ R13, R176, R13, !PT ;  /* 0x0000000db00d7209 */ /* 0x000fe40007810000 */
[----:B------:R-:W-:-:S02]  /*f8e0*/  FSEL R180, R180, -INF , P2 ;  /* 0xff800000b4b47808 */ /* 0x000fc40001000000 */
[----:B------:R-:W-:Y:S02]  /*f8f0*/  FMNMX.FTZ R13, R177, R13, !PT ;  /* 0x0000000db10d7209 */ /* 0x000fe40007810000 */
[----:B------:R-:W-:Y:S02]  /*f900*/  FSEL R181, R181, -INF , P1 ;  /* 0xff800000b5b57808 */ /* 0x000fe40000800000 */
[----:B------:R-:W-:-:S04]  /*f910*/  FMNMX.FTZ R13, R180, R13, !PT ;  /* 0x0000000db40d7209 */ /* 0x000fc80007810000 */
[----:B------:R-:W-:-:S05]  /*f920*/  FMNMX.FTZ R13, R181, R13, !PT ;  /* 0x0000000db50d7209 */ /* 0x000fca0007810000 */
[----:B------:R-:W0:Y:S02]  /*f930*/  SHFL.BFLY PT, R154, R13, 0x2, 0x1f ;  /* 0x0c401f000d9a7f89 */ /* 0x000e2400000e0000 */
[----:B0-----:R-:W-:-:S05]  /*f940*/  FMNMX.FTZ R13, R13, R154, !PT ;  /* 0x0000009a0d0d7209 */ /* 0x001fca0007810000 */
[----:B------:R-:W0:Y:S01]  /*f950*/  SHFL.BFLY PT, R158, R13, 0x1, 0x1f ;  /* 0x0c201f000d9e7f89 */ /* 0x000e2200000e0000 */
[----:B------:R-:W-:Y:S01]  /*f960*/  MUFU.EX2 R154, R163 ;  /* 0x000000a3009a7308 */ /* 0x000fe20000000800 */
[----:B0-----:R-:W-:Y:S01]  /*f970*/  FMNMX.FTZ R13, R13, R158, !PT ;  /* 0x0000009e0d0d7209 */ /* 0x001fe20007810000 */
[----:B------:R-:W-:-:S03]  /*f980*/  IMAD.MOV R158, RZ, RZ, -R226 ;  /* 0x000000ffff9e7224 */ /* 0x000fc600078e0ae2 */
[----:B------:R-:W-:Y:S02]  /*f990*/  FSETP.NEU.FTZ.AND P2, PT, R13, -INF , PT ;  /* 0xff8000000d00780b */ /* 0x000fe40003f5d000 */
[----:B------:R-:W-:Y:S02]  /*f9a0*/  ISETP.NE.AND P1, PT, R193, R158, PT ;  /* 0x0000009ec100720c */ /* 0x000fe40003f25270 */
[----:B------:R-:W-:-:S05]  /*f9b0*/  FSEL R158, R13, RZ, P2 ;  /* 0x000000ff0d9e7208 */ /* 0x000fca0001000000 */
[----:B------:R-:W-:-:S04]  /*f9c0*/  FADD.FTZ R158, -R158, R197 ;  /* 0x000000c59e9e7221 */ /* 0x000fc80000010100 */
[----:B------:R-:W-:-:S04]  /*f9d0*/  FMUL.FTZ R158, R158, R12 ;  /* 0x0000000c9e9e7220 */ /* 0x000fc80000410000 */
[----:B------:R0:W1:Y:S02]  /*f9e0*/  MUFU.EX2 R163, R158 ;  /* 0x0000009e00a37308 */ /* 0x0000640000000800 */
[----:B0-----:R-:W-:-:S04]  /*f9f0*/  @!P1 IMAD R158, R198, 0x40, R194 ;  /* 0x00000040c69e9824 */ /* 0x001fc800078e02c2 */
[----:B------:R-:W-:-:S05]  /*fa00*/  @!P1 IMAD R158, R158, 0x4, R18 ;  /* 0x000000049e9e9824 */ /* 0x000fca00078e0212 */
[----:B-1----:R-:W-:Y:S04]  /*fa10*/  @!P1 STS [R158+0x38400], R163 ;  /* 0x038400a39e009388 */ /* 0x002fe80000000800 */
[----:B------:R0:W-:Y:S02]  /*fa20*/  @!P1 STS [R158+0x38420], R174 ;  /* 0x038420ae9e009388 */ /* 0x0001e40000000800 */
[----:B0-----:R-:W-:-:S05]  /*fa30*/  FMUL.FTZ R158, R13, R12 ;  /* 0x0000000c0d9e7220 */ /* 0x001fca0000410000 */
[----:B------:R-:W-:Y:S01]  /*fa40*/  FSEL R158, R158, RZ, P2 ;  /* 0x000000ff9e9e7208 */ /* 0x000fe20001000000 */
[----:B------:R-:W0:Y:S04]  /*fa50*/  MUFU.EX2 R162, R162 ;  /* 0x000000a200a27308 */ /* 0x000e280000000800 */
[-CC-:B------:R-:W-:Y:S01]  /*fa60*/  FFMA.FTZ R152, R152, R12.reuse, -R158.reuse ;  /* 0x0000000c98987223 */ /* 0x180fe2000001089e */
[-CC-:B------:R-:W-:Y:S01]  /*fa70*/  FFMA.FTZ R200, R200, R12.reuse, -R158.reuse ;  /* 0x0000000cc8c87223 */ /* 0x180fe2000001089e */
[----:B------:R-:W-:-:S04]  /*fa80*/  FFMA.FTZ R156, R156, R12, -R158 ;  /* 0x0000000c9c9c7223 */ /* 0x000fc8000001089e */
[----:B------:R-:W1:Y:S01]  /*fa90*/  MUFU.EX2 R152, R152 ;  /* 0x0000009800987308 */ /* 0x000e620000000800 */
[----:B------:R-:W-:Y:S01]  /*faa0*/  F2FP.F16.F32.PACK_AB R155, R159, R155 ;  /* 0x0000009b9f9b723e */ /* 0x000fe200000000ff */
[-CC-:B------:R-:W-:Y:S01]  /*fab0*/  FFMA.FTZ R157, R157, R12.reuse, -R158.reuse ;  /* 0x0000000c9d9d7223 */ /* 0x180fe2000001089e */
[----:B------:R-:W-:-:S05]  /*fac0*/  FFMA.FTZ R197, R169, R12, -R158 ;  /* 0x0000000ca9c57223 */ /* 0x000fca000001089e */
[----:B------:R-:W2:Y:S01]  /*fad0*/  MUFU.EX2 R200, R200 ;  /* 0x000000c800c87308 */ /* 0x000ea20000000800 */
[-CC-:B------:R-:W-:Y:S01]  /*fae0*/  FFMA.FTZ R160, R160, R12.reuse, -R158.reuse ;  /* 0x0000000ca0a07223 */ /* 0x180fe2000001089e */
[-CC-:B------:R-:W-:Y:S01]  /*faf0*/  FFMA.FTZ R161, R161, R12.reuse, -R158.reuse ;  /* 0x0000000ca1a17223 */ /* 0x180fe2000001089e */
[-CC-:B------:R-:W-:Y:S01]  /*fb00*/  FFMA.FTZ R165, R165, R12.reuse, -R158.reuse ;  /* 0x0000000ca5a57223 */ /* 0x180fe2000001089e */
[-CC-:B------:R-:W-:Y:S01]  /*fb10*/  FFMA.FTZ R172, R172, R12.reuse, -R158.reuse ;  /* 0x0000000cacac7223 */ /* 0x180fe2000001089e */
[-CC-:B------:R-:W-:Y:S01]  /*fb20*/  FFMA.FTZ R173, R173, R12.reuse, -R158.reuse ;  /* 0x0000000cadad7223 */ /* 0x180fe2000001089e */
[-CC-:B------:R-:W-:Y:S02]  /*fb30*/  FFMA.FTZ R176, R176, R12.reuse, -R158.reuse ;  /* 0x0000000cb0b07223 */ /* 0x180fe4000001089e */
[----:B------:R4:W-:Y:S01]  /*fb40*/  MUFU.EX2 R159, R166 ;  /* 0x000000a6009f7308 */ /* 0x0009e20000000800 */
[-CC-:B------:R-:W-:Y:S01]  /*fb50*/  FFMA.FTZ R177, R177, R12.reuse, -R158.reuse ;  /* 0x0000000cb1b17223 */ /* 0x180fe2000001089e */
[-CC-:B------:R-:W-:Y:S01]  /*fb60*/  FFMA.FTZ R180, R180, R12.reuse, -R158.reuse ;  /* 0x0000000cb4b47223 */ /* 0x180fe2000001089e */
[----:B------:R-:W-:Y:S01]  /*fb70*/  FFMA.FTZ R181, R181, R12, -R158 ;  /* 0x0000000cb5b57223 */ /* 0x000fe2000001089e */
[----:B------:R-:W-:-:S04]  /*fb80*/  IMAD.MOV.U32 R169, RZ, RZ, 0x40000040 ;  /* 0x40000040ffa97424 */ /* 0x000fc800078e00ff */
[----:B------:R-:W5:Y:S01]  /*fb90*/  MUFU.EX2 R156, R156 ;  /* 0x0000009c009c7308 */ /* 0x000f620000000800 */
[-CC-:B----4-:R-:W-:Y:S01]  /*fba0*/  FFMA.FTZ R166, R164, R12.reuse, -R158.reuse ;  /* 0x0000000ca4a67223 */ /* 0x190fe2000001089e */
[----:B------:R-:W-:Y:S01]  /*fbb0*/  FFMA.FTZ R164, R168, R12, -R158 ;  /* 0x0000000ca8a47223 */ /* 0x000fe2000001089e */
[----:B------:R-:W-:-:S05]  /*fbc0*/  R2UR UR7, R169 ;  /* 0x00000000a90772ca */ /* 0x000fca00000e0000 */
[----:B------:R0:W4:Y:S02]  /*fbd0*/  MUFU.EX2 R158, R157 ;  /* 0x0000009d009e7308 */ /* 0x0001240000000800 */
[----:B0-----:R-:W-:-:S06]  /*fbe0*/  FADD.FTZ R157, R162, R15 ;  /* 0x0000000fa29d7221 */ /* 0x001fcc0000010000 */
[----:B------:R-:W0:Y:S01]  /*fbf0*/  MUFU.EX2 R160, R160 ;  /* 0x000000a000a07308 */ /* 0x000e220000000800 */
[C---:B------:R-:W-:Y:S01]  /*fc00*/  FADD.FTZ R169, R154.reuse, R157 ;  /* 0x0000009d9aa97221 */ /* 0x040fe20000010000 */
[----:B------:R-:W-:Y:S01]  /*fc10*/  F2FP.F16.F32.PACK_AB R157, R154, R162 ;  /* 0x000000a29a9d723e */ /* 0x000fe200000000ff */
[----:B-1----:R-:W-:-:S05]  /*fc20*/  FFMA.FTZ R154, R163, R0, R152 ;  /* 0x00000000a39a7223 */ /* 0x002fca0000010098 */
[----:B------:R-:W1:Y:S01]  /*fc30*/  MUFU.EX2 R161, R161 ;  /* 0x000000a100a17308 */ /* 0x000e620000000800 */
[----:B--2---:R-:W-:-:S04]  /*fc40*/  FADD.FTZ R154, R200, R154 ;  /* 0x0000009ac89a7221 */ /* 0x004fc80000010000 */
[----:B-----5:R-:W-:-:S03]  /*fc50*/  FADD.FTZ R154, R156, R154 ;  /* 0x0000009a9c9a7221 */ /* 0x020fc60000010000 */
[----:B------:R-:W2:Y:S01]  /*fc60*/  MUFU.EX2 R166, R166 ;  /* 0x000000a600a67308 */ /* 0x000ea20000000800 */
[----:B----4-:R-:W-:-:S07]  /*fc70*/  FADD.FTZ R154, R158, R154 ;  /* 0x0000009a9e9a7221 */ /* 0x010fce0000010000 */
[----:B------:R-:W4:Y:S01]  /*fc80*/  MUFU.EX2 R165, R165 ;  /* 0x000000a500a57308 */ /* 0x000f220000000800 */
[----:B0-----:R-:W-:-:S07]  /*fc90*/  FADD.FTZ R162, R160, R154 ;  /* 0x0000009aa0a27221 */ /* 0x001fce0000010000 */
[----:B------:R-:W0:Y:S01]  /*fca0*/  MUFU.EX2 R167, R167 ;  /* 0x000000a700a77308 */ /* 0x000e220000000800 */
[----:B-1----:R-:W-:-:S07]  /*fcb0*/  FADD.FTZ R162, R161, R162 ;  /* 0x000000a2a1a27221 */ /* 0x002fce0000010000 */
[----:B------:R-:W1:Y:S08]  /*fcc0*/  MUFU.EX2 R164, R164 ;  /* 0x000000a400a47308 */ /* 0x000e700000000800 */
[----:B------:R-:W-:Y:S08]  /*fcd0*/  MUFU.EX2 R170, R170 ;  /* 0x000000aa00aa7308 */ /* 0x000ff00000000800 */
[----:B------:R-:W-:Y:S08]  /*fce0*/  MUFU.EX2 R171, R171 ;  /* 0x000000ab00ab7308 */ /* 0x000ff00000000800 */
[----:B------:R-:W-:Y:S08]  /*fcf0*/  MUFU.EX2 R201, R201 ;  /* 0x000000c900c97308 */ /* 0x000ff00000000800 */
[----:B------:R-:W-:Y:S08]  /*fd00*/  MUFU.EX2 R175, R175 ;  /* 0x000000af00af7308 */ /* 0x000ff00000000800 */
[----:B------:R-:W5:Y:S08]  /*fd10*/  MUFU.EX2 R15, R197 ;  /* 0x000000c5000f7308 */ /* 0x000f700000000800 */
[----:B------:R-:W-:Y:S08]  /*fd20*/  MUFU.EX2 R172, R172 ;  /* 0x000000ac00ac7308 */ /* 0x000ff00000000800 */
[----:B------:R-:W3:Y:S01]  /*fd30*/  MUFU.EX2 R173, R173 ;  /* 0x000000ad00ad7308 */ /* 0x000ee20000000800 */
[----:B--2---:R-:W-:-:S07]  /*fd40*/  FADD.FTZ R162, R166, R162 ;  /* 0x000000a2a6a27221 */ /* 0x004fce0000010000 */
[----:B------:R-:W-:Y:S08]  /*fd50*/  MUFU.EX2 R178, R178 ;  /* 0x000000b200b27308 */ /* 0x000ff00000000800 */
[----:B------:R-:W-:Y:S08]  /*fd60*/  MUFU.EX2 R179, R179 ;  /* 0x000000b300b37308 */ /* 0x000ff00000000800 */
[----:B------:R-:W-:Y:S08]  /*fd70*/  MUFU.EX2 R182, R182 ;  /* 0x000000b600b67308 */ /* 0x000ff00000000800 */
[----:B------:R-:W-:Y:S08]  /*fd80*/  MUFU.EX2 R183, R183 ;  /* 0x000000b700b77308 */ /* 0x000ff00000000800 */
[----:B------:R-:W-:Y:S08]  /*fd90*/  MUFU.EX2 R176, R176 ;  /* 0x000000b000b07308 */ /* 0x000ff00000000800 */
[----:B------:R-:W2:Y:S08]  /*fda0*/  MUFU.EX2 R177, R177 ;  /* 0x000000b100b17308 */ /* 0x000eb00000000800 */
[----:B------:R-:W-:Y:S08]  /*fdb0*/  MUFU.EX2 R180, R180 ;  /* 0x000000b400b47308 */ /* 0x000ff00000000800 */
[----:B------:R-:W2:Y:S01]  /*fdc0*/  MUFU.EX2 R181, R181 ;  /* 0x000000b500b57308 */ /* 0x000ea20000000800 */
[----:B------:R-:W-:Y:S01]  /*fdd0*/  F2FP.F16.F32.PACK_AB R154, R158, R156 ;  /* 0x0000009c9e9a723e */ /* 0x000fe200000000ff */
[----:B------:R-:W-:Y:S01]  /*fde0*/  IMAD R168, R19, 0x1000, R14 ;  /* 0x0000100013a87824 */ /* 0x000fe200078e020e */
[----:B------:R-:W-:Y:S01]  /*fdf0*/  F2FP.F16.F32.PACK_AB R156, R161, R160 ;  /* 0x000000a0a19c723e */ /* 0x000fe200000000ff */
[----:B----4-:R-:W-:Y:S01]  /*fe00*/  FADD.FTZ R160, R165, R162 ;  /* 0x000000a2a5a07221 */ /* 0x010fe20000010000 */
[----:B------:R-:W-:Y:S01]  /*fe10*/  FADD.FTZ R169, R159, R169 ;  /* 0x000000a99fa97221 */ /* 0x000fe20000010000 */
[----:B------:R-:W-:Y:S01]  /*fe20*/  F2FP.F16.F32.PACK_AB R152, R200, R152 ;  /* 0x00000098c898723e */ /* 0x000fe200000000ff */
[----:B------:R-:W-:Y:S01]  /*fe30*/  BAR.SYNC.DEFER_BLOCKING 0xf, 0x100 ;  /* 0x03c4000000007b1d */ /* 0x000fe20000010000 */
        /* <DEDUP_REMOVED lines=64> */
[----:B0-----:R-:W-:Y:S01]  /*10240*/  F2FP.F16.F32.PACK_AB R159, R167, R159 ;  /* 0x0000009fa79f723e */ /* 0x001fe200000000ff */
[-C--:B------:R-:W-:Y:S01]  /*10250*/  FMUL.FTZ R24, R24, R163.reuse ;  /* 0x000000a318187220 */ /* 0x080fe20000410000 */
[----:B------:R-:W-:Y:S01]  /*10260*/  F2FP.F16.F32.PACK_AB R158, R165, R166 ;  /* 0x000000a6a59e723e */ /* 0x000fe200000000ff */
        /* <DEDUP_REMOVED lines=63> */
[----:B-1----:R-:W-:Y:S01]  /*10660*/  FADD.FTZ R174, R164, R160 ;  /* 0x000000a0a4ae7221 */ /* 0x002fe20000010000 */
[----:B------:R-:W-:Y:S01]  /*10670*/  R2UR UR6, R168 ;  /* 0x00000000a80672ca */ /* 0x000fe200000e0000 */
[----:B------:R-:W-:Y:S01]  /*10680*/  FADD.FTZ R0, R167, R169 ;  /* 0x000000a9a7007221 */ /* 0x000fe20000010000 */
[----:B-----5:R-:W-:-:S02]  /*10690*/  F2FP.F16.F32.PACK_AB R160, R15, R164 ;  /* 0x000000a40fa0723e */ /* 0x020fc400000000ff */
[----:B------:R-:W-:Y:S02]  /*106a0*/  F2FP.F16.F32.PACK_AB R161, R171, R170 ;  /* 0x000000aaaba1723e */ /* 0x000fe400000000ff */
[----:B---3--:R-:W-:Y:S02]  /*106b0*/  F2FP.F16.F32.PACK_AB R162, R173, R172 ;  /* 0x000000acada2723e */ /* 0x008fe400000000ff */
[----:B------:R-:W-:Y:S02]  /*106c0*/  F2FP.F16.F32.PACK_AB R163, R175, R201 ;  /* 0x000000c9afa3723e */ /* 0x000fe400000000ff */
[----:B--2---:R-:W-:Y:S02]  /*106d0*/  F2FP.F16.F32.PACK_AB R164, R177, R176 ;  /* 0x000000b0b1a4723e */ /* 0x004fe400000000ff */
[----:B------:R-:W-:Y:S02]  /*106e0*/  F2FP.F16.F32.PACK_AB R165, R179, R178 ;  /* 0x000000b2b3a5723e */ /* 0x000fe400000000ff */
[----:B------:R-:W-:-:S02]  /*106f0*/  F2FP.F16.F32.PACK_AB R166, R181, R180 ;  /* 0x000000b4b5a6723e */ /* 0x000fc400000000ff */
[----:B------:R-:W-:Y:S01]  /*10700*/  F2FP.F16.F32.PACK_AB R167, R183, R182 ;  /* 0x000000b6b7a7723e */ /* 0x000fe200000000ff */
[----:B------:R0:W-:Y:S04]  /*10710*/  STSM.16.M88.4 [R227+0x36400], R152 ;  /* 0x03640098e3007844 */ /* 0x0001e80000000200 */
[----:B------:R1:W-:Y:S04]  /*10720*/  STSM.16.M88.4 [R202], R156 ;  /* 0x0000009cca007844 */ /* 0x0003e80000000200 */
[----:B------:R1:W-:Y:S04]  /*10730*/  STSM.16.M88.4 [R228], R160 ;  /* 0x000000a0e4007844 */ /* 0x0003e80000000200 */
[----:B------:R1:W-:Y:S01]  /*10740*/  STSM.16.M88.4 [R229], R164 ;  /* 0x000000a4e5007844 */ /* 0x0003e20000000200 */
[----:B------:R-:W-:-:S06]  /*10750*/  WARPGROUP.ARRIVE ;  /* 0x00000000000079c5 */ /* 0x000fcc0000000000 */
[----:B------:R-:W-:Y:S03]  /*10760*/  HGMMA.64x256x16.F32 R24, R152, gdesc[UR4].tnspB, R24, gsb0 ;  /* 0x43e0000498187df0 */ /* 0x000fe60008000818 */
[----:B------:R-:W-:Y:S02]  /*10770*/  WARPGROUP.DEPBAR.LE gsb0, 0x0 ;  /* 0x00008000000079c5 */ /* 0x000fe40000010000 */
[----:B0-----:R-:W-:Y:S02]  /*10780*/  VIADD R152, R168, 0x80 ;  /* 0x00000080a8987836 */ /* 0x001fe40000000000 */
[----:B------:R-:W-:-:S03]  /*10790*/  IMAD.MOV.U32 R153, RZ, RZ, 0x40000040 ;  /* 0x40000040ff997424 */ /* 0x000fc600078e00ff */
[----:B------:R-:W-:Y:S02]  /*107a0*/  R2UR UR6, R152 ;  /* 0x00000000980672ca */ /* 0x000fe400000e0000 */
[----:B------:R-:W-:Y:S01]  /*107b0*/  R2UR UR7, R153 ;  /* 0x00000000990772ca */ /* 0x000fe200000e0000 */
[----:B------:R-:W-:-:S15]  /*107c0*/  WARPGROUP.ARRIVE ;  /* 0x00000000000079c5 */ /* 0x000fde0000000000 */
[----:B------:R-:W-:Y:S01]  /*107d0*/  HGMMA.64x256x16.F32 R24, R156, gdesc[UR4].tnspB, R24, gsb0 ;  /* 0x43e000049c187df0 */ /* 0x000fe20008000818 */
[----:B------:R-:W-:Y:S02]  /*107e0*/  VIADD R152, R168, 0x100 ;  /* 0x00000100a8987836 */ /* 0x000fe40000000000 */
[----:B------:R-:W-:-:S03]  /*107f0*/  IMAD.MOV.U32 R153, RZ, RZ, 0x40000040 ;  /* 0x40000040ff997424 */ /* 0x000fc600078e00ff */
[----:B------:R-:W-:Y:S02]  /*10800*/  R2UR UR6, R152 ;  /* 0x00000000980672ca */ /* 0x000fe400000e0000 */
[----:B------:R-:W-:Y:S01]  /*10810*/  R2UR UR7, R153 ;  /* 0x00000000990772ca */ /* 0x000fe200000e0000 */
[----:B------:R-:W-:Y:S02]  /*10820*/  VIADD R168, R168, 0x180 ;  /* 0x00000180a8a87836 */ /* 0x000fe40000000000 */
[----:B------:R-:W-:Y:S01]  /*10830*/  IMAD.MOV.U32 R169, RZ, RZ, 0x40000040 ;  /* 0x40000040ffa97424 */ /* 0x000fe200078e00ff */
[----:B------:R-:W-:Y:S02]  /*10840*/  WARPGROUP.DEPBAR.LE gsb0, 0x0 ;  /* 0x00008000000079c5 */ /* 0x000fe40000010000 */
[----:B------:R-:W-:-:S14]  /*10850*/  WARPGROUP.ARRIVE ;  /* 0x00000000000079c5 */ /* 0x000fdc0000000000 */
[----:B------:R-:W-:Y:S01]  /*10860*/  HGMMA.64x256x16.F32 R24, R160, gdesc[UR4].tnspB, R24, gsb0 ;  /* 0x43e00004a0187df0 */ /* 0x000fe20008000818 */
[----:B------:R-:W-:Y:S02]  /*10870*/  R2UR UR6, R168 ;  /* 0x00000000a80672ca */ /* 0x000fe400000e0000 */
[----:B------:R-:W-:Y:S01]  /*10880*/  R2UR UR7, R169 ;  /* 0x00000000a90772ca */ /* 0x000fe200000e0000 */
[----:B------:R-:W-:Y:S01]  /*10890*/  FADD.FTZ R0, R170, R0 ;  /* 0x00000000aa007221 */ /* 0x000fe20000010000 */
[----:B------:R-:W-:-:S03]  /*108a0*/  FADD.FTZ R174, R15, R174 ;  /* 0x000000ae0fae7221 */ /* 0x000fc60000010000 */
[----:B------:R-:W-:Y:S01]  /*108b0*/  FADD.FTZ R0, R171, R0 ;  /* 0x00000000ab007221 */ /* 0x000fe20000010000 */
[----:B------:R-:W-:-:S03]  /*108c0*/  FADD.FTZ R174, R172, R174 ;  /* 0x000000aeacae7221 */ /* 0x000fc60000010000 */
[----:B------:R-:W-:Y:S01]  /*108d0*/  FADD.FTZ R0, R201, R0 ;  /* 0x00000000c9007221 */ /* 0x000fe20000010000 */
[----:B------:R-:W-:Y:S01]  /*108e0*/  FADD.FTZ R174, R173, R174 ;  /* 0x000000aeadae7221 */ /* 0x000fe20000010000 */
[----:B------:R-:W-:Y:S02]  /*108f0*/  LOP3.LUT P0, RZ, R22, 0x80000, RZ, 0xc0, !PT ;  /* 0x0008000016ff7812 */ /* 0x000fe4000780c0ff */
[----:B------:R-:W-:Y:S01]  /*10900*/  FADD.FTZ R0, R175, R0 ;  /* 0x00000000af007221 */ /* 0x000fe20000010000 */
[----:B------:R-:W-:-:S03]  /*10910*/  FADD.FTZ R174, R176, R174 ;  /* 0x000000aeb0ae7221 */ /* 0x000fc60000010000 */
[----:B------:R-:W-:Y:S01]  /*10920*/  FADD.FTZ R0, R178, R0 ;  /* 0x00000000b2007221 */ /* 0x000fe20000010000 */
[----:B------:R-:W-:-:S03]  /*10930*/  FADD.FTZ R174, R177, R174 ;  /* 0x000000aeb1ae7221 */ /* 0x000fc60000010000 */
[----:B------:R-:W-:Y:S01]  /*10940*/  FADD.FTZ R0, R179, R0 ;  /* 0x00000000b3007221 */ /* 0x000fe20000010000 */
[----:B------:R-:W-:-:S03]  /*10950*/  FADD.FTZ R174, R180, R174 ;  /* 0x000000aeb4ae7221 */ /* 0x000fc60000010000 */
[----:B------:R-:W-:-:S04]  /*10960*/  FADD.FTZ R0, R182, R0 ;  /* 0x00000000b6007221 */ /* 0x000fc80000010000 */
[----:B------:R-:W-:Y:S01]  /*10970*/  FADD.FTZ R15, R183, R0 ;  /* 0x00000000b70f7221 */ /* 0x000fe20000010000 */
[----:B------:R-:W-:Y:S01]  /*10980*/  FADD.FTZ R0, R181, R174 ;  /* 0x000000aeb5007221 */ /* 0x000fe20000010000 */
[----:B------:R-:W-:Y:S02]  /*10990*/  WARPGROUP.DEPBAR.LE gsb0, 0x0 ;  /* 0x00008000000079c5 */ /* 0x000fe40000010000 */
[----:B------:R-:W-:-:S06]  /*109a0*/  WARPGROUP.ARRIVE ;  /* 0x00000000000079c5 */ /* 0x000fcc0000000000 */
        /* <DEDUP_REMOVED lines=12> */
.L_x_8712:
[C---:B------:R-:W-:Y:S01]  /*10a70*/  ISETP.GT.AND P1, PT, R21.reuse, R212, PT ;  /* 0x000000d41500720c */ /* 0x040fe20003f24270 */
[----:B------:R-:W-:Y:S02]  /*10a80*/  VIADD R196, R196, 0x38860 ;  /* 0x00038860c4c47836 */ /* 0x000fe40000000000 */
        /* <DEDUP_REMOVED lines=8> */
.L_x_8700:
[----:B------:R-:W-:Y:S05]  /*10b10*/  BSYNC B1 ;  /* 0x0000000000017941 */ /* 0x000fea0003800000 */
.L_x_8699:
[----:B------:R-:W-:Y:S01]  /*10b20*/  ISETP.GE.AND P1, PT, R21, RZ, PT ;  /* 0x000000ff1500720c */ /* 0x000fe20003f26270 */
[----:B------:R-:W-:-:S12]  /*10b30*/  BSSY B0, `(.L_x_8714) ;  /* 0x000032d000007945 */ /* 0x000fd80003800000 */
[----:B------:R-:W-:Y:S05]  /*10b40*/  @!P1 BRA `(.L_x_8715) ;  /* 0x0000003000ac9947 */ /* 0x000fea0003800000 */
[----:B------:R-:W-:Y:S02]  /*10b50*/  IMAD.MOV.U32 R197, RZ, RZ, R20 ;  /* 0x000000ffffc57224 */ /* 0x000fe400078e0014 */
[----:B------:R-:W-:Y:S02]  /*10b60*/  IMAD.MOV.U32 R199, RZ, RZ, R13 ;  /* 0x000000ffffc77224 */ /* 0x000fe400078e000d */
[----:B------:R-:W-:-:S07]  /*10b70*/  IMAD.MOV.U32 R198, RZ, RZ, R19 ;  /* 0x000000ffffc67224 */ /* 0x000fce00078e0013 */
.L_x_8728:
[----:B------:R-:W-:-:S05]  /*10b80*/  VIADD R19, R198, 0x1 ;  /* 0x00000001c6137836 */ /* 0x000fca0000000000 */
[----:B------:R-:W-:-:S04]  /*10b90*/  ISETP.NE.AND P1, PT, R19, 0x2, PT ;  /* 0x000000021300780c */ /* 0x000fc80003f25270 */
[----:B------:R-:W-:Y:S02]  /*10ba0*/  SEL R12, RZ, 0x1, P1 ;  /* 0x00000001ff0c7807 */ /* 0x000fe40000800000 */
[----:B------:R-:W-:Y:S02]  /*10bb0*/  SEL R19, R19, RZ, P1 ;  /* 0x000000ff13137207 */ /* 0x000fe40000800000 */
[----:B------:R-:W-:Y:S01]  /*10bc0*/  LOP3.LUT R23, R23, R12, RZ, 0x3c, !PT ;  /* 0x0000000c17177212 */ /* 0x000fe200078e3cff */
[----:B-1----:R-:W-:Y:S06]  /*10bd0*/  @!P0 BRA `(.L_x_8716) ;  /* 0x0000000000048947 */ /* 0x002fec0003800000 */
[----:B------:R-:W-:Y:S01]  /*10be0*/  BPT.TRAP 0x1 ;  /* 0x000000040000795c */ /* 0x000fe20000300000 */
.L_x_8716:
[----:B0-----:R-:W-:Y:S01]  /*10bf0*/  IMAD R196, R19, 0x8, R18 ;  /* 0x0000000813c47824 */ /* 0x001fe200078e0212 */
[----:B------:R-:W-:-:S04]  /*10c00*/  SHF.L.U32 R20, R23, 0x1f, RZ ;  /* 0x0000001f17147819 */ /* 0x000fc800000006ff */
[----:B------:R0:W1:Y:S01]  /*10c10*/  SYNCS.PHASECHK.TRANS64.TRYWAIT P1, [R196+URZ+0x38830], R20 ;  /* 0x03883014c40075a7 */ /* 0x000062000802017f */
[----:B------:R-:W-:Y:S05]  /*10c20*/  @!P0 BRA `(.L_x_8717) ;  /* 0x0000000000048947 */ /* 0x000fea0003800000 */
[----:B------:R-:W-:Y:S01]  /*10c30*/  BPT.TRAP 0x1 ;  /* 0x000000040000795c */ /* 0x000fe20000300000 */
.L_x_8717:
[----:B------:R-:W-:Y:S01]  /*10c40*/  BSSY B1, `(.L_x_8718) ;  /* 0x0000006000017945 */ /* 0x000fe20003800000 */
[----:B------:R-:W-:Y:S02]  /*10c50*/  IMAD R154, R19, 0x200, R206 ;  /* 0x00000200139a7824 */ /* 0x000fe400078e02ce */
[----:B------:R-:W-:Y:S01]  /*10c60*/  IMAD.MOV.U32 R155, RZ, RZ, 0x40000040 ;  /* 0x40000040ff9b7424 */ /* 0x000fe200078e00ff */
[----:B-1----:R-:W-:Y:S06]  /*10c70*/  @P1 BRA `(.L_x_8719) ;  /* 0x0000000000081947 */ /* 0x002fec0003800000 */
[----:B------:R-:W1:Y:S02]  /*10c80*/  SYNCS.PHASECHK.TRANS64.TRYWAIT P1, [R196+URZ+0x38830], R20 ;  /* 0x03883014c40075a7 */ /* 0x000e64000802017f */
[----:B-1----:R-:W-:Y:S05]  /*10c90*/  @!P1 BRA `(.L_x_8720) ;  /* 0x0000010400289947 */ /* 0x002fea0003800000 */
.L_x_8719:
[----:B------:R-:W-:Y:S05]  /*10ca0*/  BSYNC B1 ;  /* 0x0000000000017941 */ /* 0x000fea0003800000 */
.L_x_8718:
        /* <DEDUP_REMOVED lines=36> */
.L_x_8721:
[----:B------:R2:W3:Y:S01]  /*10ef0*/  SYNCS.PHASECHK.TRANS64.TRYWAIT P1, [R196+URZ+0x38850], R20 ;  /* 0x03885014c40075a7 */ /* 0x0004e2000802017f */
[----:B------:R-:W-:Y:S05]  /*10f00*/  @!P0 BRA `(.L_x_8722) ;  /* 0x0000000000048947 */ /* 0x000fea0003800000 */
[----:B------:R-:W-:Y:S01]  /*10f10*/  BPT.TRAP 0x1 ;  /* 0x000000040000795c */ /* 0x000fe20000300000 */
.L_x_8722:
[----:B------:R-:W-:Y:S04]  /*10f20*/  BSSY B1, `(.L_x_8723) ;  /* 0x0000004000017945 */ /* 0x000fe80003800000 */
[----:B---3--:R-:W-:Y:S05]  /*10f30*/  @P1 BRA `(.L_x_8724) ;  /* 0x0000000000081947 */ /* 0x008fea0003800000 */
[----:B------:R-:W3:Y:S02]  /*10f40*/  SYNCS.PHASECHK.TRANS64.TRYWAIT P1, [R196+URZ+0x38850], R20 ;  /* 0x03885014c40075a7 */ /* 0x000ee4000802017f */
[----:B---3--:R-:W-:Y:S05]  /*10f50*/  @!P1 BRA `(.L_x_8725) ;  /* 0x00000100008c9947 */ /* 0x008fea0003800000 */
.L_x_8724:
[----:B------:R-:W-:Y:S05]  /*10f60*/  BSYNC B1 ;  /* 0x0000000000017941 */ /* 0x000fea0003800000 */
.L_x_8723:
        /* <DEDUP_REMOVED lines=22> */
[----:B------:R-:W-:Y:S02]  /*110d0*/  MOV R13, 0x40000040 ;  /* 0x40000040000d7802 */ /* 0x000fe40000000f00 */
[----:B----4-:R-:W-:Y:S01]  /*110e0*/  SHF.R.U32.HI R202, RZ, 0x7, R202 ;  /* 0x00000007ffca7819 */ /* 0x010fe200000116ca */
[----:B------:R-:W-:Y:S02]  /*110f0*/  WARPGROUP.DEPBAR.LE gsb0, 0x0 ;  /* 0x00008000000079c5 */ /* 0x000fe40000010000 */
[----:B------:R-:W-:-:S06]  /*11100*/  WARPGROUP.ARRIVE ;  /* 0x00000000000079c5 */ /* 0x000fcc0000000000 */
        /* <DEDUP_REMOVED lines=221> */
[----:B------:R-:W-:Y:S01]  /*11ee0*/  IMAD.IADD R202, R201, 0x1, R13 ;  /* 0x00000001c9ca7824 */ /* 0x000fe200078e020d */
[----:B------:R-:W-:-:S02]  /*11ef0*/  WARPGROUP.DEPBAR.LE gsb0, 0x0 ;  /* 0x00008000000079c5 */ /* 0x000fc40000010000 */
        /* <DEDUP_REMOVED lines=98> */
[----:B------:R-:W-:Y:S02]  /*12520*/  R2UR UR5, R203 ;  /* 0x00000000cb0572ca */ /* 0x000fe400000e0000 */
[----:B------:R-:W-:Y:S01]  /*12530*/  MOV R203, 0x40000040 ;  /* 0x4000004000cb7802 */ /* 0x000fe20000000f00 */
[----:B------:R-:W-:Y:S02]  /*12540*/  WARPGROUP.DEPBAR.LE gsb0, 0x0 ;  /* 0x00008000000079c5 */ /* 0x000fe40000010000 */
[----:B------:R-:W-:-:S08]  /*12550*/  WARPGROUP.ARRIVE ;  /* 0x00000000000079c5 */ /* 0x000fd00000000000 */
        /* <DEDUP_REMOVED lines=41> */
.L_x_8726:
[----:B------:R-:W-:Y:S01]  /*127f0*/  FMNMX.FTZ R12, R152, R199, !PT ;  /* 0x000000c7980c7209 */ /* 0x000fe20007810000 */
[----:B------:R-:W2:Y:S03]  /*12800*/  LDL R208, [R1] ;  /* 0x0000000001d07983 */ /* 0x000ea60000100800 */
        /* <DEDUP_REMOVED lines=18> */
[----:B0-----:R-:W-:Y:S01]  /*12930*/  FMNMX.FTZ R13, R13, R12, !PT ;  /* 0x0000000c0d0d7209 */ /* 0x001fe20007810000 */
        /* <DEDUP_REMOVED lines=24> */
[----:B------:R-:W0:Y:S01]  /*12ac0*/  MUFU.EX2 R157, R157 ;  /* 0x0000009d009d7308 */ /* 0x000e220000000800 */
[----:B------:R-:W-:-:S04]  /*12ad0*/  PRMT R20, R187, 0x654, R20 ;  /* 0x00000654bb147816 */ /* 0x000fc80000000014 */
[----:B------:R1:W-:Y:S03]  /*12ae0*/  SYNCS.ARRIVE.TRANS64.RED.A1T0 RZ, [R20+URZ], RZ ;  /* 0x000000ff14ff79a7 */ /* 0x0003e6000810043f */
[----:B------:R-:W3:Y:S01]  /*12af0*/  MUFU.EX2 R153, R153 ;  /* 0x0000009900997308 */ /* 0x000ee20000000800 */
[----:B-1----:R-:W-:-:S07]  /*12b00*/  FMNMX.FTZ R20, R154, R197, !PT ;  /* 0x000000c59a147209 */ /* 0x002fce0007810000 */
[----:B------:R-:W1:Y:S01]  /*12b10*/  MUFU.EX2 R156, R156 ;  /* 0x0000009c009c7308 */ /* 0x000e620000000800 */
[----:B------:R-:W-:Y:S01]  /*12b20*/  FMNMX.FTZ R20, R155, R20, !PT ;  /* 0x000000149b147209 */ /* 0x000fe20007810000 */
[----:B0-----:R-:W-:Y:S01]  /*12b30*/  FFMA.FTZ R0, R157, R0, R152 ;  /* 0x000000009d007223 */ /* 0x001fe20000010098 */
[-C--:B------:R-:W-:Y:S01]  /*12b40*/  FMUL.FTZ R24, R24, R157.reuse ;  /* 0x0000009d18187220 */ /* 0x080fe20000410000 */
[-C--:B------:R-:W-:Y:S01]  /*12b50*/  FMUL.FTZ R25, R25, R157.reuse ;  /* 0x0000009d19197220 */ /* 0x080fe20000410000 */
[----:B------:R-:W-:Y:S01]  /*12b60*/  FMNMX.FTZ R20, R158, R20, !PT ;  /* 0x000000149e147209 */ /* 0x000fe20007810000 */
[-C--:B------:R-:W-:Y:S01]  /*12b70*/  FMUL.FTZ R28, R28, R157.reuse ;  /* 0x0000009d1c1c7220 */ /* 0x080fe20000410000 */
[-C--:B------:R-:W-:Y:S01]  /*12b80*/  FMUL.FTZ R29, R29, R157.reuse ;  /* 0x0000009d1d1d7220 */ /* 0x080fe20000410000 */
[----:B------:R-:W0:Y:S01]  /*12b90*/  MUFU.EX2 R199, R199 ;  /* 0x000000c700c77308 */ /* 0x000e220000000800 */
        /* <DEDUP_REMOVED lines=9> */
[----:B-1----:R-:W-:Y:S01]  /*12c30*/  FADD.FTZ R0, R156, R0 ;  /* 0x000000009c007221 */ /* 0x002fe20000010000 */
[-C--:B------:R-:W-:Y:S01]  /*12c40*/  FMUL.FTZ R37, R37, R157.reuse ;  /* 0x0000009d25257220 */ /* 0x080fe20000410000 */
[-C--:B------:R-:W-:Y:S01]  /*12c50*/  FMUL.FTZ R40, R40, R157.reuse ;  /* 0x0000009d28287220 */ /* 0x080fe20000410000 */
[----:B------:R-:W-:Y:S01]  /*12c60*/  FMNMX.FTZ R20, R166, R20, !PT ;  /* 0x00000014a6147209 */ /* 0x000fe20007810000 */
[-C--:B------:R-:W-:Y:S01]  /*12c70*/  FMUL.FTZ R41, R41, R157.reuse ;  /* 0x0000009d29297220 */ /* 0x080fe20000410000 */
[-C--:B------:R-:W-:Y:S01]  /*12c80*/  FMUL.FTZ R44, R44, R157.reuse ;  /* 0x0000009d2c2c7220 */ /* 0x080fe20000410000 */
[----:B------:R-:W1:Y:S01]  /*12c90*/  MUFU.EX2 R200, R161 ;  /* 0x000000a100c87308 */ /* 0x000e620000000800 */
[----:B------:R-:W-:Y:S01]  /*12ca0*/  FMNMX.FTZ R20, R167, R20, !PT ;  /* 0x00000014a7147209 */ /* 0x000fe20007810000 */
[----:B0-----:R-:W-:Y:S01]  /*12cb0*/  FADD.FTZ R0, R199, R0 ;  /* 0x00000000c7007221 */ /* 0x001fe20000010000 */
[-C--:B------:R-:W-:Y:S01]  /*12cc0*/  FMUL.FTZ R45, R45, R157.reuse ;  /* 0x0000009d2d2d7220 */ /* 0x080fe20000410000 */
[-C--:B------:R-:W-:Y:S01]  /*12cd0*/  FMUL.FTZ R48, R48, R157.reuse ;  /* 0x0000009d30307220 */ /* 0x080fe20000410000 */
[----:B------:R-:W-:Y:S01]  /*12ce0*/  FMNMX.FTZ R20, R170, R20, !PT ;  /* 0x00000014aa147209 */ /* 0x000fe20007810000 */
[-C--:B------:R-:W-:Y:S01]  /*12cf0*/  FMUL.FTZ R49, R49, R157.reuse ;  /* 0x0000009d31317220 */ /* 0x080fe20000410000 */
[-C--:B------:R-:W-:Y:S01]  /*12d00*/  FMUL.FTZ R52, R52, R157.reuse ;  /* 0x0000009d34347220 */ /* 0x080fe20000410000 */
[----:B------:R-:W0:Y:S01]  /*12d10*/  MUFU.EX2 R164, R164 ;  /* 0x000000a400a47308 */ /* 0x000e220000000800 */
[----:B------:R-:W-:Y:S01]  /*12d20*/  FMNMX.FTZ R20, R171, R20, !PT ;  /* 0x00000014ab147209 */ /* 0x000fe20007810000 */
[----:B---3--:R-:W-:Y:S01]  /*12d30*/  FADD.FTZ R0, R160, R0 ;  /* 0x00000000a0007221 */ /* 0x008fe20000010000 */
[-C--:B------:R-:W-:Y:S01]  /*12d40*/  FMUL.FTZ R53, R53, R157.reuse ;  /* 0x0000009d35357220 */ /* 0x080fe20000410000 */
        /* <DEDUP_REMOVED lines=20> */
[----:B------:R-:W-:Y:S01]  /*12e90*/  MUFU.EX2 R172, R172 ;  /* 0x000000ac00ac7308 */ /* 0x000fe20000000800 */
[----:B------:R-:W-:Y:S01]  /*12ea0*/  FMNMX.FTZ R20, R183, R20, !PT ;  /* 0x00000014b7147209 */ /* 0x000fe20007810000 */
[----:B---3--:R-:W-:Y:S01]  /*12eb0*/  FADD.FTZ R0, R165, R0 ;  /* 0x00000000a5007221 */ /* 0x008fe20000010000 */
[-C--:B------:R-:W-:Y:S01]  /*12ec0*/  FMUL.FTZ R77, R77, R157.reuse ;  /* 0x0000009d4d4d7220 */ /* 0x080fe20000410000 */
[-C--:B------:R-:W-:Y:S01]  /*12ed0*/  FMUL.FTZ R80, R80, R157.reuse ;  /* 0x0000009d50507220 */ /* 0x080fe20000410000 */
[-C--:B------:R-:W-:Y:S01]  /*12ee0*/  FMUL.FTZ R81, R81, R157.reuse ;  /* 0x0000009d51517220 */ /* 0x080fe20000410000 */
[----:B------:R-:W0:Y:S01]  /*12ef0*/  SHFL.BFLY PT, R153, R20, 0x2, 0x1f ;  /* 0x0c401f0014997f89 */ /* 0x000e2200000e0000 */
[-C--:B------:R-:W-:Y:S01]  /*12f00*/  FMUL.FTZ R84, R84, R157.reuse ;  /* 0x0000009d54547220 */ /* 0x080fe20000410000 */
[----:B------:R-:W-:Y:S01]  /*12f10*/  MUFU.EX2 R173, R173 ;  /* 0x000000ad00ad7308 */ /* 0x000fe20000000800 */
[----:B-1----:R-:W-:Y:S01]  /*12f20*/  FADD.FTZ R0, R201, R0 ;  /* 0x00000000c9007221 */ /* 0x002fe20000010000 */
        /* <DEDUP_REMOVED lines=20> */
[----:B0-----:R-:W-:Y:S01]  /*13070*/  FMNMX.FTZ R20, R20, R153, !PT ;  /* 0x0000009914147209 */ /* 0x001fe20007810000 */
[-C--:B------:R-:W-:Y:S01]  /*13080*/  FMUL.FTZ R121, R121, R157.reuse ;  /* 0x0000009d79797220 */ /* 0x080fe20000410000 */
[-C--:B------:R-:W-:Y:S01]  /*13090*/  FMUL.FTZ R124, R124, R157.reuse ;  /* 0x0000009d7c7c7220 */ /* 0x080fe20000410000 */
[-C--:B------:R-:W-:Y:S01]  /*130a0*/  FMUL.FTZ R125, R125, R157.reuse ;  /* 0x0000009d7d7d7220 */ /* 0x080fe20000410000 */
[-C--:B------:R-:W-:Y:S01]  /*130b0*/  FMUL.FTZ R128, R128, R157.reuse ;  /* 0x0000009d80807220 */ /* 0x080fe20000410000 */
[----:B------:R-:W0:Y:S01]  /*130c0*/  SHFL.BFLY PT, R153, R20, 0x1, 0x1f ;  /* 0x0c201f0014997f89 */ /* 0x000e2200000e0000 */
        /* <DEDUP_REMOVED lines=11> */
[----:B0-----:R-:W-:-:S05]  /*13180*/  FMNMX.FTZ R20, R20, R153, !PT ;  /* 0x0000009914147209 */ /* 0x001fca0007810000 */
[----:B------:R-:W-:Y:S02]  /*13190*/  FADD.FTZ R153, -R20, R197 ;  /* 0x000000c514997221 */ /* 0x000fe40000010100 */
[----:B------:R-:W0:Y:S02]  /*131a0*/  MUFU.EX2 R197, R169 ;  /* 0x000000a900c57308 */ /* 0x000e240000000800 */
[----:B------:R-:W-:-:S06]  /*131b0*/  FMUL.FTZ R153, R153, R12 ;  /* 0x0000000c99997220 */ /* 0x000fcc0000410000 */
[----:B------:R1:W3:Y:S02]  /*131c0*/  MUFU.EX2 R161, R153 ;  /* 0x0000009900a17308 */ /* 0x0002e40000000800 */
[----:B-1----:R-:W-:Y:S02]  /*131d0*/  @!P1 IMAD R153, R198, 0x40, R194 ;  /* 0x00000040c6999824 */ /* 0x002fe400078e02c2 */
[----:B0-----:R-:W-:Y:S02]  /*131e0*/  FADD.FTZ R0, R197, R0 ;  /* 0x00000000c5007221 */ /* 0x001fe40000010000 */
[----:B------:R-:W-:Y:S02]  /*131f0*/  @!P1 IMAD R153, R153, 0x4, R18 ;  /* 0x0000000499999824 */ /* 0x000fe400078e0212 */
[----:B------:R-:W-:Y:S01]  /*13200*/  FADD.FTZ R0, R172, R0 ;  /* 0x00000000ac007221 */ /* 0x000fe20000010000 */
[-C--:B---3--:R-:W-:Y:S02]  /*13210*/  FMUL.FTZ R26, R26, R161.reuse ;  /* 0x000000a11a1a7220 */ /* 0x088fe40000410000 */
[----:B------:R-:W-:Y:S01]  /*13220*/  @!P1 STS [R153+0x38400], R157 ;  /* 0x0384009d99009388 */ /* 0x000fe20000000800 */
[----:B------:R-:W-:Y:S01]  /*13230*/  FADD.FTZ R0, R173, R0 ;  /* 0x00000000ad007221 */ /* 0x000fe20000010000 */
[-C--:B------:R-:W-:Y:S01]  /*13240*/  FMUL.FTZ R27, R27, R161.reuse ;  /* 0x000000a11b1b7220 */ /* 0x080fe20000410000 */
[-C--:B------:R-:W-:Y:S01]  /*13250*/  FMUL.FTZ R30, R30, R161.reuse ;  /* 0x000000a11e1e7220 */ /* 0x080fe20000410000 */
[----:B------:R0:W-:Y:S01]  /*13260*/  @!P1 STS [R153+0x38420], R161 ;  /* 0x038420a199009388 */ /* 0x0001e20000000800 */
[----:B------:R-:W-:Y:S01]  /*13270*/  FADD.FTZ R0, R176, R0 ;  /* 0x00000000b0007221 */ /* 0x000fe20000010000 */
[-C--:B------:R-:W-:Y:S01]  /*13280*/  FMUL.FTZ R31, R31, R161.reuse ;  /* 0x000000a11f1f7220 */ /* 0x080fe20000410000 */
[-C--:B------:R-:W-:Y:S01]  /*13290*/  FMUL.FTZ R34, R34, R161.reuse ;  /* 0x000000a122227220 */ /* 0x080fe20000410000 */
[-C--:B------:R-:W-:Y:S01]  /*132a0*/  FMUL.FTZ R35, R35, R161.reuse ;  /* 0x000000a123237220 */ /* 0x080fe20000410000 */
[----:B------:R-:W-:Y:S01]  /*132b0*/  FADD.FTZ R0, R177, R0 ;  /* 0x00000000b1007221 */ /* 0x000fe20000010000 */
        /* <DEDUP_REMOVED lines=47> */
[----:B------:R-:W-:Y:S01]  /*135b0*/  FMUL.FTZ R91, R91, R161 ;  /* 0x000000a15b5b7220 */ /* 0x000fe20000410000 */
[----:B------:R3:W-:Y:S01]  /*135c0*/  MUFU.EX2 R180, R154 ;  /* 0x0000009a00b47308 */ /* 0x0007e20000000800 */
[----:B0-----:R-:W-:Y:S01]  /*135d0*/  FFMA.FTZ R15, R161, R15, R153 ;  /* 0x0000000fa10f7223 */ /* 0x001fe20000010099 */
[-C--:B------:R-:W-:Y:S01]  /*135e0*/  FMUL.FTZ R94, R94, R161.reuse ;  /* 0x000000a15e5e7220 */ /* 0x080fe20000410000 */
[-C--:B------:R-:W-:Y:S01]  /*135f0*/  FMUL.FTZ R95, R95, R161.reuse ;  /* 0x000000a15f5f7220 */ /* 0x080fe20000410000 */
[-C--:B------:R-:W-:Y:S01]  /*13600*/  FMUL.FTZ R98, R98, R161.reuse ;  /* 0x000000a162627220 */ /* 0x080fe20000410000 */
[-C--:B------:R-:W-:Y:S01]  /*13610*/  FMUL.FTZ R99, R99, R161.reuse ;  /* 0x000000a163637220 */ /* 0x080fe20000410000 */
[-C--:B------:R-:W-:Y:S01]  /*13620*/  FMUL.FTZ R102, R102, R161.reuse ;  /* 0x000000a166667220 */ /* 0x080fe20000410000 */
[-C--:B------:R-:W-:Y:S01]  /*13630*/  FMUL.FTZ R103, R103, R161.reuse ;  /* 0x000000a167677220 */ /* 0x080fe20000410000 */
[----:B------:R-:W-:Y:S01]  /*13640*/  MUFU.EX2 R170, R202 ;  /* 0x000000ca00aa7308 */ /* 0x000fe20000000800 */
[----:B---3--:R-:W-:Y:S01]  /*13650*/  F2FP.F16.F32.PACK_AB R154, R199, R156 ;  /* 0x0000009cc79a723e */ /* 0x008fe200000000ff */
[----:B-1----:R-:W-:Y:S01]  /*13660*/  FADD.FTZ R15, R168, R15 ;  /* 0x0000000fa80f7221 */ /* 0x002fe20000010000 */
[----:B------:R-:W-:Y:S01]  /*13670*/  F2FP.F16.F32.PACK_AB R156, R200, R160 ;  /* 0x000000a0c89c723e */ /* 0x000fe200000000ff */
[----:B------:R-:W-:Y:S01]  /*13680*/  FMUL.FTZ R106, R106, R161 ;  /* 0x000000a16a6a7220 */ /* 0x000fe20000410000 */
[----:B------:R-:W-:Y:S01]  /*13690*/  F2FP.F16.F32.PACK_AB R160, R197, R201 ;  /* 0x000000c9c5a0723e */ /* 0x000fe200000000ff */
[----:B------:R-:W-:Y:S01]  /*136a0*/  FMUL.FTZ R107, R107, R161 ;  /* 0x000000a16b6b7220 */ /* 0x000fe20000410000 */
[----:B------:R-:W-:Y:S01]  /*136b0*/  F2FP.F16.F32.PACK_AB R153, R168, R153 ;  /* 0x00000099a899723e */ /* 0x000fe200000000ff */
[----:B------:R-:W-:Y:S01]  /*136c0*/  MUFU.EX2 R171, R203 ;  /* 0x000000cb00ab7308 */ /* 0x000fe20000000800 */
[----:B------:R-:W-:-:S02]  /*136d0*/  IMAD R168, R19, 0x1000, R14 ;  /* 0x0000100013a87824 */ /* 0x000fc400078e020e */
        /* <DEDUP_REMOVED lines=24> */
[----:B------:R-:W-:Y:S01]  /*13860*/  FMUL.FTZ R151, R151, R161 ;  /* 0x000000a197977220 */ /* 0x000fe20000410000 */
[----:B------:R-:W-:Y:S01]  /*13870*/  R2UR UR6, R168 ;  /* 0x00000000a80672ca */ /* 0x000fe200000e0000 */
[----:B------:R-:W-:Y:S01]  /*13880*/  FADD.FTZ R0, R166, R0 ;  /* 0x00000000a6007221 */ /* 0x000fe20000010000 */
[----:B0-----:R-:W-:Y:S01]  /*13890*/  F2FP.F16.F32.PACK_AB R166, R198, R166 ;  /* 0x000000a6c6a6723e */ /* 0x001fe200000000ff */
[----:B------:R-:W-:-:S02]  /*138a0*/  FADD.FTZ R15, R170, R15 ;  /* 0x0000000faa0f7221 */ /* 0x000fc40000010000 */
[----:B------:R0:W4:Y:S01]  /*138b0*/  MUFU.EX2 R178, R169 ;  /* 0x000000a900b27308 */ /* 0x0001220000000800 */
[----:B------:R-:W-:Y:S01]  /*138c0*/  FADD.FTZ R0, R198, R0 ;  /* 0x00000000c6007221 */ /* 0x000fe20000010000 */
[----:B------:R-:W-:-:S04]  /*138d0*/  FADD.FTZ R15, R171, R15 ;  /* 0x0000000fab0f7221 */ /* 0x000fc80000010000 */
[----:B-1----:R-:W-:Y:S02]  /*138e0*/  FADD.FTZ R15, R174, R15 ;  /* 0x0000000fae0f7221 */ /* 0x002fe40000010000 */
[----:B------:R-:W1:Y:S01]  /*138f0*/  MUFU.EX2 R179, R167 ;  /* 0x000000a700b37308 */ /* 0x000e620000000800 */
[----:B0-----:R-:W-:Y:S01]  /*13900*/  IMAD.MOV.U32 R169, RZ, RZ, 0x40000040 ;  /* 0x40000040ffa97424 */ /* 0x001fe200078e00ff */
[C---:B---3--:R-:W-:Y:S01]  /*13910*/  F2FP.F16.F32.PACK_AB R157, R175.reuse, R174 ;  /* 0x000000aeaf9d723e */ /* 0x048fe200000000ff */
[----:B------:R-:W-:-:S03]  /*13920*/  FADD.FTZ R15, R175, R15 ;  /* 0x0000000faf0f7221 */ /* 0x000fc60000010000 */
[----:B------:R-:W-:Y:S01]  /*13930*/  R2UR UR7, R169 ;  /* 0x00000000a90772ca */ /* 0x000fe200000e0000 */
[----:B------:R-:W-:Y:S01]  /*13940*/  IMAD.MOV.U32 R169, RZ, RZ, 0x40000040 ;  /* 0x40000040ffa97424 */ /* 0x000fe200078e00ff */
[----:B------:R0:W-:Y:S01]  /*13950*/  MUFU.EX2 R197, R162 ;  /* 0x000000a200c57308 */ /* 0x0001e20000000800 */
[----:B----4-:R-:W-:-:S07]  /*13960*/  FADD.FTZ R15, R178, R15 ;  /* 0x0000000fb20f7221 */ /* 0x010fce0000010000 */
[----:B------:R3:W4:Y:S01]  /*13970*/  MUFU.EX2 R181, R158 ;  /* 0x0000009e00b57308 */ /* 0x0007220000000800 */
[----:B0-----:R-:W-:Y:S01]  /*13980*/  F2FP.F16.F32.PACK_AB R162, R173, R172 ;  /* 0x000000acada2723e */ /* 0x001fe200000000ff */
[----:B-1----:R-:W-:-:S04]  /*13990*/  FADD.FTZ R15, R179, R15 ;  /* 0x0000000fb30f7221 */ /* 0x002fc80000010000 */
[----:B------:R-:W-:Y:S02]  /*139a0*/  FADD.FTZ R15, R180, R15 ;  /* 0x0000000fb40f7221 */ /* 0x000fe40000010000 */
[----:B------:R0:W1:Y:S01]  /*139b0*/  MUFU.EX2 R199, R155 ;  /* 0x0000009b00c77308 */ /* 0x0000620000000800 */
[----:B---3--:R-:W-:Y:S02]  /*139c0*/  F2FP.F16.F32.PACK_AB R158, R165, R164 ;  /* 0x000000a4a59e723e */ /* 0x008fe400000000ff */
[----:B------:R-:W-:-:S05]  /*139d0*/  F2FP.F16.F32.PACK_AB R164, R177, R176 ;  /* 0x000000b0b1a4723e */ /* 0x000fca00000000ff */
[----:B------:R3:W5:Y:S01]  /*139e0*/  MUFU.EX2 R200, R159 ;  /* 0x0000009f00c87308 */ /* 0x0007620000000800 */
[----:B0-----:R-:W-:Y:S01]  /*139f0*/  F2FP.F16.F32.PACK_AB R155, R171, R170 ;  /* 0x000000aaab9b723e */ /* 0x001fe200000000ff */
[----:B------:R-:W-:Y:S01]  /*13a00*/  BAR.SYNC.DEFER_BLOCKING 0xf, 0x100 ;  /* 0x03c4000000007b1d */ /* 0x000fe20000010000 */
[C---:B----4-:R-:W-:Y:S01]  /*13a10*/  F2FP.F16.F32.PACK_AB R161, R181.reuse, R180 ;  /* 0x000000b4b5a1723e */ /* 0x050fe200000000ff */
[----:B------:R-:W-:-:S04]  /*13a20*/  FADD.FTZ R15, R181, R15 ;  /* 0x0000000fb50f7221 */ /* 0x000fc80000010000 */
[----:B------:R5:W0:Y:S01]  /*13a30*/  MUFU.EX2 R172, R163 ;  /* 0x000000a300ac7308 */ /* 0x000a220000000800 */
[----:B---3--:R-:W-:Y:S01]  /*13a40*/  F2FP.F16.F32.PACK_AB R159, R179, R178 ;  /* 0x000000b2b39f723e */ /* 0x008fe200000000ff */
[----:B-1----:R-:W-:-:S06]  /*13a50*/  FADD.FTZ R15, R199, R15 ;  /* 0x0000000fc70f7221 */ /* 0x002fcc0000010000 */
[----:B------:R-:W1:Y:S01]  /*13a60*/  MUFU.EX2 R182, R182 ;  /* 0x000000b600b67308 */ /* 0x000e620000000800 */
[C---:B-----5:R-:W-:Y:S01]  /*13a70*/  F2FP.F16.F32.PACK_AB R163, R200.reuse, R199 ;  /* 0x000000c7c8a3723e */ /* 0x060fe200000000ff */
[----:B------:R-:W-:-:S04]  /*13a80*/  FADD.FTZ R15, R200, R15 ;  /* 0x0000000fc80f7221 */ /* 0x000fc80000010000 */
[----:B------:R-:W-:Y:S02]  /*13a90*/  FADD.FTZ R15, R197, R15 ;  /* 0x0000000fc50f7221 */ /* 0x000fe40000010000 */
[----:B------:R-:W3:Y:S01]  /*13aa0*/  MUFU.EX2 R183, R183 ;  /* 0x000000b700b77308 */ /* 0x000ee20000000800 */
[C---:B0-----:R-:W-:Y:S01]  /*13ab0*/  F2FP.F16.F32.PACK_AB R165, R172.reuse, R197 ;  /* 0x000000c5aca5723e */ /* 0x041fe200000000ff */
[----:B------:R0:W-:Y:S01]  /*13ac0*/  STSM.16.M88.4 [R227+0x36400], R152 ;  /* 0x03640098e3007844 */ /* 0x0001e20000000200 */
[----:B------:R-:W-:-:S03]  /*13ad0*/  FADD.FTZ R15, R172, R15 ;  /* 0x0000000fac0f7221 */ /* 0x000fc60000010000 */
[----:B--2---:R2:W-:Y:S01]  /*13ae0*/  STSM.16.M88.4 [R208], R156 ;  /* 0x0000009cd0007844 */ /* 0x0045e20000000200 */
[----:B-1----:R-:W-:-:S03]  /*13af0*/  FADD.FTZ R15, R182, R15 ;  /* 0x0000000fb60f7221 */ /* 0x002fc60000010000 */
[----:B------:R2:W-:Y:S01]  /*13b00*/  STSM.16.M88.4 [R228], R160 ;  /* 0x000000a0e4007844 */ /* 0x0005e20000000200 */
[C---:B---3--:R-:W-:Y:S01]  /*13b10*/  F2FP.F16.F32.PACK_AB R167, R183.reuse, R182 ;  /* 0x000000b6b7a7723e */ /* 0x048fe200000000ff */
[----:B------:R-:W-:-:S04]  /*13b20*/  FADD.FTZ R15, R183, R15 ;  /* 0x0000000fb70f7221 */ /* 0x000fc80000010000 */
[----:B------:R2:W-:Y:S01]  /*13b30*/  STSM.16.M88.4 [R229], R164 ;  /* 0x000000a4e5007844 */ /* 0x0005e20000000200 */
[----:B------:R-:W-:-:S06]  /*13b40*/  WARPGROUP.ARRIVE ;  /* 0x00000000000079c5 */ /* 0x000fcc0000000000 */
[----:B------:R-:W-:Y:S03]  /*13b50*/  HGMMA.64x256x16.F32 R24, R152, gdesc[UR4].tnspB, R24, gsb0 ;  /* 0x43e0000498187df0 */ /* 0x000fe60008000818 */
[----:B------:R-:W-:Y:S02]  /*13b60*/  WARPGROUP.DEPBAR.LE gsb0, 0x0 ;  /* 0x00008000000079c5 */ /* 0x000fe40000010000 */
[----:B0-----:R-:W-:Y:S01]  /*13b70*/  VIADD R152, R168, 0x80 ;  /* 0x00000080a8987836 */ /* 0x001fe20000000000 */
        /* <DEDUP_REMOVED lines=31> */
.L_x_8727:
[C---:B------:R-:W-:Y:S01]  /*13d70*/  ISETP.GT.AND P1, PT, R21.reuse, RZ, PT ;  /* 0x000000ff1500720c */ /* 0x040fe20003f24270 */
        /* <DEDUP_REMOVED lines=8> */
.L_x_8715:
[----:B------:R-:W-:Y:S05]  /*13e00*/  BSYNC B0 ;  /* 0x0000000000007941 */ /* 0x000fea0003800000 */
.L_x_8714:
[----:B------:R-:W2:Y:S04]  /*13e10*/  LDL.LU R162, [R1+0x5c] ;  /* 0x00005c0001a27983 */ /* 0x000ea80000300800 */
[----:B------:R-:W3:Y:S04]  /*13e20*/  SHFL.BFLY PT, R3, R0, 0x2, 0x1f ;  /* 0x0c401f0000037f89 */ /* 0x000ee800000e0000 */
[----:B------:R-:W4:Y:S01]  /*13e30*/  SHFL.BFLY PT, R2, R15, 0x2, 0x1f ;  /* 0x0c401f000f027f89 */ /* 0x000f2200000e0000 */
[----:B---3--:R-:W-:Y:S01]  /*13e40*/  FADD.FTZ R3, R3, R0 ;  /* 0x0000000003037221 */ /* 0x008fe20000010000 */
[----:B------:R-:W-:-:S02]  /*13e50*/  IMAD.MOV.U32 R0, RZ, RZ, -0x800000 ;  /* 0xff800000ff007424 */ /* 0x000fc400078e00ff */
[----:B----4-:R-:W-:Y:S02]  /*13e60*/  FADD.FTZ R4, R2, R15 ;  /* 0x0000000f02047221 */ /* 0x010fe40000010000 */
[----:B------:R-:W3:Y:S04]  /*13e70*/  SHFL.BFLY PT, R2, R3, 0x1, 0x1f ;  /* 0x0c201f0003027f89 */ /* 0x000ee800000e0000 */
[----:B------:R-:W4:Y:S01]  /*13e80*/  SHFL.BFLY PT, R7, R4, 0x1, 0x1f ;  /* 0x0c201f0004077f89 */ /* 0x000f2200000e0000 */
[----:B---3--:R-:W-:Y:S01]  /*13e90*/  FADD.FTZ R5, R3, R2 ;  /* 0x0000000203057221 */ /* 0x008fe20000010000 */
[----:B----4-:R-:W-:Y:S01]  /*13ea0*/  FADD.FTZ R7, R4, R7 ;  /* 0x0000000704077221 */ /* 0x010fe20000010000 */
[----:B------:R-:W-:Y:S08]  /*13eb0*/  BAR.ARV 0x8, 0x100 ;  /* 0x0204000000007b1d */ /* 0x000ff00000002000 */
[----:B------:R-:W-:Y:S01]  /*13ec0*/  BAR.SYNC.DEFER_BLOCKING 0xf, 0x100 ;  /* 0x03c4000000007b1d */ /* 0x000fe20000010000 */
[----:B------:R-:W-:Y:S01]  /*13ed0*/  FSETP.NE.FTZ.AND P0, PT, R5, RZ, PT ;  /* 0x000000ff0500720b */ /* 0x000fe20003f15000 */
[----:B------:R-:W-:Y:S01]  /*13ee0*/  IMAD.MOV R4, RZ, RZ, -R226 ;  /* 0x000000ffff047224 */ /* 0x000fe200078e0ae2 */
[----:B------:R-:W-:-:S04]  /*13ef0*/  FSETP.NE.FTZ.AND P1, PT, R7, RZ, PT ;  /* 0x000000ff0700720b */ /* 0x000fc80003f35000 */
[----:B------:R-:W-:Y:S01]  /*13f00*/  ISETP.NE.AND P2, PT, R193, R4, PT ;  /* 0x00000004c100720c */ /* 0x000fe20003f45270 */
[----:B------:R-:W-:-:S06]  /*13f10*/  IMAD.MOV.U32 R4, RZ, RZ, RZ ;  /* 0x000000ffff047224 */ /* 0x000fcc00078e00ff */
[----:B------:R-:W3:Y:S08]  /*13f20*/  @P0 MUFU.LG2 R2, R5 ;  /* 0x0000000500020308 */ /* 0x000ef00000000c00 */
[----:B------:R-:W4:Y:S08]  /*13f30*/  @P1 MUFU.LG2 R6, R7 ;  /* 0x0000000700061308 */ /* 0x000f300000000c00 */
[----:B------:R-:W5:Y:S01]  /*13f40*/  @P1 MUFU.RCP R4, R7 ;  /* 0x0000000700041308 */ /* 0x000f620000001000 */
[----:B---3--:R-:W-:Y:S01]  /*13f50*/  @P0 FMUL.FTZ R9, R2, 0.69314718246459960938 ;  /* 0x3f31721802090820 */ /* 0x008fe20000410000 */
[C---:B------:R-:W-:Y:S01]  /*13f60*/  @P0 FMUL.FTZ R2, R12.reuse, 0.69314718246459960938 ;  /* 0x3f3172180c020820 */ /* 0x040fe20000410000 */
[----:B------:R-:W-:-:S03]  /*13f70*/  @P1 FMUL.FTZ R12, R12, 0.69314718246459960938 ;  /* 0x3f3172180c0c1820 */ /* 0x000fc60000410000 */
[----:B------:R-:W-:Y:S01]  /*13f80*/  @P0 FFMA.FTZ R0, R2, R13, R9 ;  /* 0x0000000d02000223 */ /* 0x000fe20000010009 */
[----:B------:R-:W-:Y:S02]  /*13f90*/  IMAD.MOV.U32 R2, RZ, RZ, -0x800000 ;  /* 0xff800000ff027424 */ /* 0x000fe400078e00ff */
[----:B----4-:R-:W-:Y:S01]  /*13fa0*/  @P1 FMUL.FTZ R3, R6, 0.69314718246459960938 ;  /* 0x3f31721806031820 */ /* 0x010fe20000410000 */
[C---:B------:R-:W-:Y:S02]  /*13fb0*/  @!P2 IMAD R9, R19.reuse, 0x40, R194 ;  /* 0x000000401309a824 */ /* 0x040fe400078e02c2 */
[----:B------:R-:W-:Y:S02]  /*13fc0*/  VIADD R19, R19, 0x1 ;  /* 0x0000000113137836 */ /* 0x000fe40000000000 */
[----:B------:R-:W-:Y:S01]  /*13fd0*/  @P1 FFMA.FTZ R2, R12, R20, R3 ;  /* 0x000000140c021223 */ /* 0x000fe20000010003 */
[----:B------:R-:W-:Y:S02]  /*13fe0*/  IMAD.MOV.U32 R3, RZ, RZ, RZ ;  /* 0x000000ffff037224 */ /* 0x000fe400078e00ff */
[----:B------:R-:W-:Y:S01]  /*13ff0*/  @!P2 IMAD R9, R9, 0x4, R18 ;  /* 0x000000040909a824 */ /* 0x000fe200078e0212 */
[----:B------:R-:W-:Y:S01]  /*14000*/  ISETP.NE.AND P1, PT, R19, 0x2, PT ;  /* 0x000000021300780c */ /* 0x000fe20003f25270 */
[-C--:B-----5:R-:W-:Y:S01]  /*14010*/  FMUL.FTZ R7, R30, R4.reuse ;  /* 0x000000041e077220 */ /* 0x0a0fe20000410000 */
[-C--:B------:R-:W-:Y:S01]  /*14020*/  FMUL.FTZ R31, R31, R4.reuse ;  /* 0x000000041f1f7220 */ /* 0x080fe20000410000 */
[----:B------:R3:W4:Y:S01]  /*14030*/  @P0 MUFU.RCP R3, R5 ;  /* 0x0000000500030308 */ /* 0x0007220000001000 */
[----:B------:R-:W-:Y:S01]  /*14040*/  @!P2 STS [R9+0x38420], R4 ;  /* 0x038420040900a388 */ /* 0x000fe20000000800 */
[-C--:B------:R-:W-:Y:S01]  /*14050*/  FMUL.FTZ R35, R35, R4.reuse ;  /* 0x0000000423237220 */ /* 0x080fe20000410000 */
[-C--:B------:R-:W-:Y:S01]  /*14060*/  FMUL.FTZ R11, R38, R4.reuse ;  /* 0x00000004260b7220 */ /* 0x080fe20000410000 */
[-C--:B------:R-:W-:Y:S01]  /*14070*/  FMUL.FTZ R39, R39, R4.reuse ;  /* 0x0000000427277220 */ /* 0x080fe20000410000 */
[-C--:B------:R-:W-:Y:S01]  /*14080*/  FMUL.FTZ R42, R42, R4.reuse ;  /* 0x000000042a2a7220 */ /* 0x080fe20000410000 */
        /* <DEDUP_REMOVED lines=124> */
[----:B------:R-:W-:Y:S06]  /*14850*/  BAR.ARV 0xe, 0x100 ;  /* 0x0384000000007b1d */ /* 0x000fec0000002000 */
[----:B------:R-:W-:-:S02]  /*14860*/  PLOP3.LUT P0, PT, PT, PT, PT, 0x8, 0x0 ;  /* 0x000000000000781c */ /* 0x000fc40003f0e170 */
[----:B------:R-:W-:Y:S02]  /*14870*/  LOP3.LUT R23, R23, R4, RZ, 0x3c, !PT ;  /* 0x0000000417177212 */ /* 0x000fe400078e3cff */
[----:B------:R-:W-:Y:S01]  /*14880*/  SEL R19, R19, RZ, P1 ;  /* 0x000000ff13137207 */ /* 0x000fe20000800000 */
[----:B--2---:R-:W-:-:S05]  /*14890*/  VIADD R162, R162, 0x1 ;  /* 0x00000001a2a27836 */ /* 0x004fca0000000000 */
[----:B------:R2:W-:Y:S03]  /*148a0*/  STL [R1+0x5c], R162 ;  /* 0x00005ca201007387 */ /* 0x0005e60000100800 */
.L_x_8648:
[----:B------:R-:W-:Y:S05]  /*148b0*/  BSYNC B7 ;  /* 0x0000000000077941 */ /* 0x000fea0003800000 */
.L_x_8646:
[----:B------:R-:W3:Y:S08]  /*148c0*/  S2UR UR4, SR_CgaCtaId ;  /* 0x00000000000479c3 */ /* 0x000ef00000008800 */
[----:B------:R-:W-:Y:S01]  /*148d0*/  BAR.SYNC.DEFER_BLOCKING 0x5, 0x180 ;  /* 0x0146000000007b1d */ /* 0x000fe20000010000 */
[----:B------:R-:W-:-:S05]  /*148e0*/  MOV R18, 0x400 ;  /* 0x0000040000127802 */ /* 0x000fca0000000f00 */
[----:B------:R-:W-:Y:S01]  /*148f0*/  BSSY B0, `(.L_x_8729) ;  /* 0x0000324000007945 */ /* 0x000fe20003800000 */
[----:B---3--:R-:W-:-:S05]  /*14900*/  IMAD.U32 R187, RZ, RZ, UR4 ;  /* 0x00000004ffbb7e24 */ /* 0x008fca000f8e00ff */
[----:B------:R-:W-:-:S05]  /*14910*/  LEA R18, R187, R18, 0x18 ;  /* 0x00000012bb127211 */ /* 0x000fca00078ec0ff */
[----:B-----5:R3:W4:Y:S01]  /*14920*/  LDS.128 R24, [R18+0x388d0] ;  /* 0x0388d00012187984 */ /* 0x0207220000000c00 */
[----:B------:R-:W-:Y:S06]  /*14930*/  BAR.ARV 0x4, 0x180 ;  /* 0x0106000000007b1d */ /* 0x000fec0000002000 */
[----:B------:R-:W-:Y:S05]  /*14940*/  @P0 BRA `(.L_x_8730) ;  /* 0x00000020009c0947 */ /* 0x000fea0003800000 */
[----:B------:R-:W2:Y:S01]  /*14950*/  LDL R30, [R1+0x74] ;  /* 0x00007400011e7983 */ /* 0x000ea20000100800 */
[----:B------:R-:W0:Y:S01]  /*14960*/  S2R R45, SR_SWINHI ;  /* 0x00000000002d7919 */ /* 0x000e220000002f00 */
[----:B------:R-:W-:Y:S01]  /*14970*/  F2FP.F16.F32.PACK_AB R7, R31, R7 ;  /* 0x000000071f07723e */ /* 0x000fe200000000ff */
[----:B------:R-:W-:Y:S01]  /*14980*/  ULDC.64 UR4, c[0x0][0xd00] ;  /* 0x0003400000047ab9 */ /* 0x000fe20000000a00 */
[----:B-1----:R-:W-:Y:S01]  /*14990*/  F2FP.F16.F32.PACK_AB R4, R6, R8 ;  /* 0x000000080604723e */ /* 0x002fe200000000ff */
[----:B------:R-:W3:Y:S04]  /*149a0*/  LDL.LU R70, [R1+0x50] ;  /* 0x0000500001467983 */ /* 0x000ee80000300800 */
[----:B------:R-:W3:Y:S01]  /*149b0*/  LDL.LU R66, [R1+0x54] ;  /* 0x0000540001427983 */ /* 0x000ee20000300800 */
[----:B------:R-:W-:-:S02]  /*149c0*/  F2FP.F16.F32.PACK_AB R5, R3, R5 ;  /* 0x000000050305723e */ /* 0x000fc400000000ff */
[----:B------:R-:W-:Y:S02]  /*149d0*/  MOV R20, R18 ;  /* 0x0000001200147202 */ /* 0x000fe40000000f00 */
[----:B0-----:R-:W-:Y:S02]  /*149e0*/  MOV R21, R45 ;  /* 0x0000002d00157202 */ /* 0x001fe40000000f00 */
[----:B------:R-:W-:Y:S02]  /*149f0*/  F2FP.F16.F32.PACK_AB R6, R152, R155 ;  /* 0x0000009b9806723e */ /* 0x000fe400000000ff */
[----:B------:R-:W-:Y:S02]  /*14a00*/  F2FP.F16.F32.PACK_AB R11, R39, R11 ;  /* 0x0000000b270b723e */ /* 0x000fe400000000ff */
[----:B------:R-:W-:Y:S02]  /*14a10*/  F2FP.F16.F32.PACK_AB R8, R10, R153 ;  /* 0x000000990a08723e */ /* 0x000fe400000000ff */
[----:B------:R-:W-:-:S02]  /*14a20*/  F2FP.F16.F32.PACK_AB R9, R35, R9 ;  /* 0x000000092309723e */ /* 0x000fc400000000ff */
[----:B------:R-:W-:Y:S01]  /*14a30*/  F2FP.F16.F32.PACK_AB R10, R14, R36 ;  /* 0x000000240e0a723e */ /* 0x000fe200000000ff */
[----:B------:R-:W0:Y:S01]  /*14a40*/  S2R R90, SR_TID.X ;  /* 0x00000000005a7919 */ /* 0x000e220000002100 */
        /* <DEDUP_REMOVED lines=18> */
[----:B0-----:R-:W-:Y:S01]  /*14b70*/  VIADD R90, R90, 0xffffff80 ;  /* 0xffffff805a5a7836 */ /* 0x001fe20000000000 */
[----:B------:R-:W-:Y:S02]  /*14b80*/  F2FP.F16.F32.PACK_AB R146, R149, R148 ;  /* 0x000000949592723e */ /* 0x000fe400000000ff */
[----:B------:R-:W-:Y:S02]  /*14b90*/  F2FP.F16.F32.PACK_AB R147, R151, R150 ;  /* 0x000000969793723e */ /* 0x000fe400000000ff */
[----:B------:R-:W-:-:S04]  /*14ba0*/  SHF.R.S32.HI R82, RZ, 0x1f, R90 ;  /* 0x0000001fff527819 */ /* 0x000fc8000001145a */
[----:B------:R-:W-:-:S04]  /*14bb0*/  LEA.HI R82, R82, R90, RZ, 0x3 ;  /* 0x0000005a52527211 */ /* 0x000fc800078f18ff */
[----:B------:R-:W-:Y:S01]  /*14bc0*/  SHF.R.S32.HI R82, RZ, 0x3, R82 ;  /* 0x00000003ff527819 */ /* 0x000fe20000011452 */
[----:B------:R-:W-:Y:S01]  /*14bd0*/  BAR.SYNC.DEFER_BLOCKING 0x1, 0x100 ;  /* 0x0044000000007b1d */ /* 0x000fe20000010000 */
[----:B--2---:R-:W-:-:S03]  /*14be0*/  IMAD.WIDE R44, R30, 0x2, R20 ;  /* 0x000000021e2c7825 */ /* 0x004fc600078e0214 */
[----:B------:R-:W-:-:S04]  /*14bf0*/  LOP3.LUT R49, R44, 0x380, RZ, 0xc0, !PT ;  /* 0x000003802c317812 */ /* 0x000fc800078ec0ff */
[----:B------:R-:W-:Y:S02]  /*14c00*/  SHF.R.U64 R49, R49, 0x3, RZ ;  /* 0x0000000331317819 */ /* 0x000fe400000012ff */
[----:B------:R-:W-:Y:S02]  /*14c10*/  MOV R31, R45 ;  /* 0x0000002d001f7202 */ /* 0x000fe40000000f00 */
[----:B------:R-:W-:Y:S02]  /*14c20*/  LOP3.LUT R30, R49, R44, RZ, 0x3c, !PT ;  /* 0x0000002c311e7212 */ /* 0x000fe400078e3cff */
[----:B----4-:R-:W-:Y:S02]  /*14c30*/  IADD3 R24, P0, R44, 0x20, RZ ;  /* 0x000000202c187810 */ /* 0x010fe40007f1e0ff */
        /* <DEDUP_REMOVED lines=45> */
[C---:B0-----:R-:W-:Y:S02]  /*14f10*/  IADD3 R9, P0, R44.reuse, 0x4020, RZ ;  /* 0x000040202c097810 */ /* 0x041fe40007f1e0ff */
[C---:B------:R-:W-:Y:S02]  /*14f20*/  IADD3 R11, P2, R44.reuse, 0x6000, RZ ;  /* 0x000060002c0b7810 */ /* 0x040fe40007f5e0ff */
[C---:B-1----:R-:W-:Y:S02]  /*14f30*/  IADD3 R6, P6, R44.reuse, 0x6020, RZ ;  /* 0x000060202c067810 */ /* 0x042fe40007fde0ff */
        /* <DEDUP_REMOVED lines=38> */
[----:B------:R-:W-:Y:S02]  /*151a0*/  MOV R46, R8 ;  /* 0x00000008002e7202 */ /* 0x000fe40000000f00 */
[----:B------:R-:W-:Y:S02]  /*151b0*/  MOV R52, R10 ;  /* 0x0000000a00347202 */ /* 0x000fe40000000f00 */
[----:B------:R-:W-:Y:S02]  /*151c0*/  F2FP.F16.F32.PACK_AB R4, R159, R161 ;  /* 0x000000a19f04723e */ /* 0x000fe400000000ff */
[----:B------:R-:W-:Y:S02]  /*151d0*/  F2FP.F16.F32.PACK_AB R5, R51, R50 ;  /* 0x000000323305723e */ /* 0x000fe400000000ff */
[----:B------:R-:W-:Y:S02]  /*151e0*/  F2FP.F16.F32.PACK_AB R6, R157, R160 ;  /* 0x000000a09d06723e */ /* 0x000fe400000000ff */
[----:B------:R-:W-:-:S02]  /*151f0*/  F2FP.F16.F32.PACK_AB R7, R55, R54 ;  /* 0x000000363707723e */ /* 0x000fc400000000ff */
[----:B------:R-:W-:Y:S02]  /*15200*/  LOP3.LUT R3, R44, 0x380, RZ, 0xc0, !PT ;  /* 0x000003802c037812 */ /* 0x000fe400078ec0ff */
[----:B------:R-:W-:Y:S02]  /*15210*/  MOV R36, R48 ;  /* 0x0000003000247202 */ /* 0x000fe40000000f00 */
[----:B------:R-:W-:Y:S02]  /*15220*/  F2FP.F16.F32.PACK_AB R8, R156, R158 ;  /* 0x0000009e9c08723e */ /* 0x000fe400000000ff */
[----:B------:R-:W-:Y:S02]  /*15230*/  F2FP.F16.F32.PACK_AB R9, R59, R58 ;  /* 0x0000003a3b09723e */ /* 0x000fe400000000ff */
[----:B------:R-:W-:Y:S02]  /*15240*/  F2FP.F16.F32.PACK_AB R10, R61, R60 ;  /* 0x0000003c3d0a723e */ /* 0x000fe400000000ff */
[----:B------:R-:W-:-:S02]  /*15250*/  F2FP.F16.F32.PACK_AB R11, R63, R62 ;  /* 0x0000003e3f0b723e */ /* 0x000fc400000000ff */
[----:B------:R-:W-:Y:S02]  /*15260*/  MOV R49, R30 ;  /* 0x0000001e00317202 */ /* 0x000fe40000000f00 */
[----:B------:R-:W-:Y:S02]  /*15270*/  F2FP.F16.F32.PACK_AB R12, R65, R64 ;  /* 0x00000040410c723e */ /* 0x000fe400000000ff */
[----:B------:R-:W-:Y:S02]  /*15280*/  MOV R48, R34 ;  /* 0x0000002200307202 */ /* 0x000fe40000000f00 */
[----:B------:R-:W-:Y:S02]  /*15290*/  F2FP.F16.F32.PACK_AB R28, R73, R72 ;  /* 0x00000048491c723e */ /* 0x000fe400000000ff */
[----:B------:R-:W-:Y:S02]  /*152a0*/  F2FP.F16.F32.PACK_AB R30, R77, R76 ;  /* 0x0000004c4d1e723e */ /* 0x000fe400000000ff */
[----:B------:R-:W-:Y:S01]  /*152b0*/  F2FP.F16.F32.PACK_AB R31, R79, R78 ;  /* 0x0000004e4f1f723e */ /* 0x000fe200000000ff */
[----:B------:R-:W-:Y:S01]  /*152c0*/  STSM.16.M88.4 [R56], R4 ;  /* 0x0000000438007844 */ /* 0x000fe20000000200 */
[----:B------:R-:W-:-:S02]  /*152d0*/  F2FP.F16.F32.PACK_AB R32, R81, R80 ;  /* 0x000000505120723e */ /* 0x000fc400000000ff */
        /* <DEDUP_REMOVED lines=14> */
[----:B-1----:R-:W-:-:S02]  /*153c0*/  F2FP.F16.F32.PACK_AB R36, R89, R88 ;  /* 0x000000585924723e */ /* 0x002fc400000000ff */
[----:B------:R-:W-:Y:S02]  /*153d0*/  F2FP.F16.F32.PACK_AB R6, R109, R108 ;  /* 0x0000006c6d06723e */ /* 0x000fe400000000ff */
[----:B--2---:R-:W-:Y:S02]  /*153e0*/  F2FP.F16.F32.PACK_AB R39, R95, R94 ;  /* 0x0000005e5f27723e */ /* 0x004fe400000000ff */
[----:B------:R-:W-:Y:S01]  /*153f0*/  F2FP.F16.F32.PACK_AB R7, R111, R110 ;  /* 0x0000006e6f07723e */ /* 0x000fe200000000ff */
[----:B------:R-:W-:Y:S02]  /*15400*/  IMAD.X R45, RZ, RZ, R45, P1 ;  /* 0x000000ffff2d7224 */ /* 0x000fe400008e062d */
[----:B------:R-:W-:Y:S01]  /*15410*/  STSM.16.M88.4 [R3], R36 ;  /* 0x0000002403007844 */ /* 0x000fe20000000200 */
[----:B------:R-:W-:Y:S02]  /*15420*/  F2FP.F16.F32.PACK_AB R8, R113, R112 ;  /* 0x000000707108723e */ /* 0x000fe400000000ff */
[----:B------:R-:W-:Y:S01]  /*15430*/  F2FP.F16.F32.PACK_AB R9, R115, R114 ;  /* 0x000000727309723e */ /* 0x000fe200000000ff */
[----:B------:R-:W-:Y:S01]  /*15440*/  STSM.16.M88.4 [R46], R40 ;  /* 0x000000282e007844 */ /* 0x000fe20000000200 */
[----:B------:R-:W-:-:S02]  /*15450*/  F2FP.F16.F32.PACK_AB R10, R117, R116 ;  /* 0x00000074750a723e */ /* 0x000fc400000000ff */
[----:B------:R-:W-:Y:S01]  /*15460*/  F2FP.F16.F32.PACK_AB R11, R119, R118 ;  /* 0x00000076770b723e */ /* 0x000fe200000000ff */
[----:B------:R3:W-:Y:S01]  /*15470*/  STSM.16.M88.4 [R48], R4 ;  /* 0x0000000430007844 */ /* 0x0007e20000000200 */
[----:B------:R-:W-:Y:S02]  /*15480*/  F2FP.F16.F32.PACK_AB R12, R121, R120 ;  /* 0x00000078790c723e */ /* 0x000fe400000000ff */
[----:B------:R-:W-:Y:S02]  /*15490*/  F2FP.F16.F32.PACK_AB R13, R123, R122 ;  /* 0x0000007a7b0d723e */ /* 0x000fe400000000ff */
[----:B------:R-:W-:Y:S02]  /*154a0*/  F2FP.F16.F32.PACK_AB R14, R125, R124 ;  /* 0x0000007c7d0e723e */ /* 0x000fe400000000ff */
[----:B------:R-:W-:Y:S02]  /*154b0*/  F2FP.F16.F32.PACK_AB R15, R127, R126 ;  /* 0x0000007e7f0f723e */ /* 0x000fe400000000ff */
[----:B------:R-:W-:Y:S01]  /*154c0*/  ISETP.NE.U32.AND P0, PT, RZ, UR4, PT ;  /* 0x00000004ff007c0c */ /* 0x000fe2000bf05070 */
[----:B------:R0:W-:Y:S01]  /*154d0*/  STSM.16.M88.4 [R49], R8 ;  /* 0x0000000831007844 */ /* 0x0001e20000000200 */
[----:B------:R-:W-:-:S02]  /*154e0*/  MOV R44, R44 ;  /* 0x0000002c002c7202 */ /* 0x000fc40000000f00 */
[----:B---3--:R-:W-:Y:S01]  /*154f0*/  IADD3 R4, P1, R70, UR4, RZ ;  /* 0x0000000446047c10 */ /* 0x008fe2000ff3e0ff */
[----:B------:R1:W-:Y:S01]  /*15500*/  STSM.16.M88.4 [R52], R12 ;  /* 0x0000000c34007844 */ /* 0x0003e20000000200 */
[----:B------:R-:W-:Y:S02]  /*15510*/  ISETP.NE.AND.EX P0, PT, RZ, UR5, PT, P0 ;  /* 0x00000005ff007c0c */ /* 0x000fe4000bf05300 */
[----:B------:R-:W-:Y:S01]  /*15520*/  IADD3.X R5, R66, UR5, RZ, P1, !PT ;  /* 0x0000000542057c10 */ /* 0x000fe20008ffe4ff */
[----:B------:R-:W-:Y:S01]  /*15530*/  ULDC.64 UR4, c[0x0][0xd08] ;  /* 0x0003420000047ab9 */ /* 0x000fe20000000a00 */
[----:B------:R-:W-:Y:S01]  /*15540*/  STSM.16.M88.4 [R24], R128 ;  /* 0x0000008018007844 */ /* 0x000fe20000000200 */
[----:B------:R-:W-:-:S03]  /*15550*/  ISETP.NE.U32.AND P6, PT, RZ, UR4, PT ;  /* 0x00000004ff007c0c */ /* 0x000fc6000bfc5070 */
[----:B------:R-:W-:Y:S01]  /*15560*/  STSM.16.M88.4 [R47], R136 ;  /* 0x000000882f007844 */ /* 0x000fe20000000200 */
[----:B------:R-:W-:-:S03]  /*15570*/  ISETP.NE.AND.EX P6, PT, RZ, UR5, PT, P6 ;  /* 0x00000005ff007c0c */ /* 0x000fc6000bfc5360 */
[----:B------:R2:W-:Y:S01]  /*15580*/  STSM.16.M88.4 [R44], R144 ;  /* 0x000000902c007844 */ /* 0x0005e20000000200 */
[----:B------:R-:W-:Y:S02]  /*15590*/  IMAD R7, R82, 0x40, R210 ;  /* 0x0000004052077824 */ /* 0x000fe400078e02d2 */
[----:B------:R-:W-:Y:S01]  /*155a0*/  IMAD.MOV.U32 R80, RZ, RZ, RZ ;  /* 0x000000ffff507224 */ /* 0x000fe200078e00ff */
[----:B------:R-:W-:Y:S01]  /*155b0*/  BAR.SYNC.DEFER_BLOCKING 0x1, 0x100 ;  /* 0x0044000000007b1d */ /* 0x000fe20000010000 */
[----:B------:R-:W-:-:S05]  /*155c0*/  IMAD.WIDE R6, R7, 0x2, R20 ;  /* 0x0000000207067825 */ /* 0x000fca00078e0214 */
[----:B0-----:R-:W-:Y:S01]  /*155d0*/  @P6 IADD3 R10, P4, R70, UR4, RZ ;  /* 0x00000004460a6c10 */ /* 0x001fe2000ff9e0ff */
[----:B------:R-:W-:Y:S02]  /*155e0*/  ULDC UR4, c[0x0][0xb88] ;  /* 0x0002e20000047ab9 */ /* 0x000fe40000000800 */
[----:B------:R-:W-:Y:S01]  /*155f0*/  IMAD.U32 R20, RZ, RZ, UR4 ;  /* 0x00000004ff147e24 */ /* 0x000fe2000f8e00ff */
[----:B------:R-:W-:Y:S01]  /*15600*/  @P6 IADD3.X R11, R66, UR5, RZ, P4, !PT ;  /* 0x00000005420b6c10 */ /* 0x000fe2000a7fe4ff */
[----:B------:R0:W5:Y:S04]  /*15610*/  @P0 LDG.E R80, desc[UR40][R4.64] ;  /* 0x0000002804500981 */ /* 0x000168000c1e1900 */
[----:B------:R0:W5:Y:S01]  /*15620*/  @P6 LDG.E R20, desc[UR40][R10.64] ;  /* 0x000000280a146981 */ /* 0x000162000c1e1900 */
[----:B------:R-:W-:-:S02]  /*15630*/  IADD3 R9, P1, R6, 0x1000, RZ ;  /* 0x0000100006097810 */ /* 0x000fc40007f3e0ff */
[C---:B-1----:R-:W-:Y:S02]  /*15640*/  IADD3 R13, P2, R6.reuse, 0x2000, RZ ;  /* 0x00002000060d7810 */ /* 0x042fe40007f5e0ff */
[C---:B------:R-:W-:Y:S02]  /*15650*/  IADD3 R29, P3, R6.reuse, 0x3000, RZ ;  /* 0x00003000061d7810 */ /* 0x040fe40007f7e0ff */
[----:B------:R-:W-:Y:S02]  /*15660*/  IADD3 R33, P4, R6, 0x4000, RZ ;  /* 0x0000400006217810 */ /* 0x000fe40007f9e0ff */
        /* <DEDUP_REMOVED lines=8> */
[----:B------:R-:W-:-:S02]  /*156f0*/  IADD3 R37, P5, R6, 0x5000, RZ ;  /* 0x0000500006257810 */ /* 0x000fc40007fbe0ff */
        /* <DEDUP_REMOVED lines=8> */
[----:B------:R-:W-:Y:S02]  /*15780*/  P2R R14, PR, RZ, 0x20 ;  /* 0x00000020ff0e7803 */ /* 0x000fe40000000000 */
[----:B------:R-:W-:-:S02]  /*15790*/  IADD3 R41, P1, R6, 0x6000, RZ ;  /* 0x0000600006297810 */ /* 0x000fc40007f3e0ff */
[C---:B------:R-:W-:Y:S02]  /*157a0*/  IADD3 R45, P2, R6.reuse, 0x7000, RZ ;  /* 0x00007000062d7810 */ /* 0x040fe40007f5e0ff */
[C---:B------:R-:W-:Y:S02]  /*157b0*/  IADD3 R49, P3, R6.reuse, 0x8000, RZ ;  /* 0x0000800006317810 */ /* 0x040fe40007f7e0ff */
[C---:B------:R-:W-:Y:S02]  /*157c0*/  IADD3 R53, P4, R6.reuse, 0x9000, RZ ;  /* 0x0000900006357810 */ /* 0x040fe40007f9e0ff */
[----:B------:R-:W-:Y:S02]  /*157d0*/  IADD3 R57, P5, R6, 0xa000, RZ ;  /* 0x0000a00006397810 */ /* 0x000fe40007fbe0ff */
[----:B------:R-:W-:Y:S02]  /*157e0*/  LOP3.LUT R36, R37, 0x380, RZ, 0xc0, !PT ;  /* 0x0000038025247812 */ /* 0x000fe400078ec0ff */
[----:B------:R-:W-:-:S02]  /*157f0*/  LOP3.LUT R40, R41, 0x380, RZ, 0xc0, !PT ;  /* 0x0000038029287812 */ /* 0x000fc400078ec0ff */
[----:B--2---:R-:W-:Y:S02]  /*15800*/  LOP3.LUT R44, R45, 0x380, RZ, 0xc0, !PT ;  /* 0x000003802d2c7812 */ /* 0x004fe400078ec0ff */
        /* <DEDUP_REMOVED lines=9> */
[----:B------:R-:W-:Y:S02]  /*158a0*/  LOP3.LUT R36, R36, R37, RZ, 0x3c, !PT ;  /* 0x0000002524247212 */ /* 0x000fe400078e3cff */
[----:B------:R-:W-:-:S02]  /*158b0*/  LOP3.LUT R40, R40, R41, RZ, 0x3c, !PT ;  /* 0x0000002928287212 */ /* 0x000fc400078e3cff */
        /* <DEDUP_REMOVED lines=9> */
.L_x_8731:
[----:B------:R-:W-:Y:S01]  /*15950*/  ISETP.NE.AND P6, PT, R14, RZ, PT ;  /* 0x000000ff0e00720c */ /* 0x000fe20003fc5270 */
[----:B------:R-:W0:Y:S01]  /*15960*/  S2R R4, SR_TID.X ;  /* 0x0000000000047919 */ /* 0x000e220000002100 */
[----:B------:R-:W2:Y:S01]  /*15970*/  LDL.LU R14, [R1+0x58] ;  /* 0x00005800010e7983 */ /* 0x000ea20000300800 */
[--C-:B------:R-:W-:Y:S02]  /*15980*/  IMAD.X R57, RZ, RZ, R7.reuse, P5 ;  /* 0x000000ffff397224 */ /* 0x100fe400028e0607 */
[----:B------:R-:W-:Y:S01]  /*15990*/  IMAD.X R37, RZ, RZ, R7, P6 ;  /* 0x000000ffff257224 */ /* 0x000fe200030e0607 */
[----:B------:R-:W3:Y:S04]  /*159a0*/  LDL.LU R11, [R1+0x60] ;  /* 0x00006000010b7983 */ /* 0x000ee80000300800 */
[----:B------:R-:W4:Y:S01]  /*159b0*/  LDL R84, [R1+0x4c] ;  /* 0x00004c0001547983 */ /* 0x000f220000100800 */
        /* <DEDUP_REMOVED lines=48> */
[----:B------:R-:W-:Y:S02]  /*15cc0*/  IMAD R10, R81, UR4, RZ ;  /* 0x00000004510a7c24 */ /* 0x000fe4000f8e02ff */
[----:B------:R-:W-:Y:S02]  /*15cd0*/  IMAD.MOV.U32 R7, RZ, RZ, R3 ;  /* 0x000000ffff077224 */ /* 0x000fe400078e0003 */
[C---:B------:R-:W-:Y:S02]  /*15ce0*/  IMAD R15, R84.reuse, UR5, R10 ;  /* 0x00000005540f7c24 */ /* 0x040fe4000f8e020a */
[----:B------:R-:W-:Y:S01]  /*15cf0*/  IMAD.WIDE.U32 R6, R84, UR4, R6 ;  /* 0x0000000454067c25 */ /* 0x000fe2000f8e0006 */
[----:B------:R-:W-:-:S03]  /*15d00*/  ULDC.64 UR4, c[0x0][0xc98] ;  /* 0x0003260000047ab9 */ /* 0x000fc60000000a00 */
[----:B------:R-:W-:Y:S02]  /*15d10*/  IMAD.IADD R7, R7, 0x1, R15 ;  /* 0x0000000107077824 */ /* 0x000fe400078e020f */
[----:B------:R-:W-:Y:S02]  /*15d20*/  IMAD.IADD R34, R194, 0x1, R213 ;  /* 0x00000001c2227824 */ /* 0x000fe400078e02d5 */
[----:B------:R-:W-:Y:S01]  /*15d30*/  IMAD.WIDE.U32 R6, R21, UR4, R6 ;  /* 0x0000000415067c25 */ /* 0x000fe2000f8e0006 */
[----:B0-----:R-:W-:-:S13]  /*15d40*/  ISETP.NE.AND P0, PT, R35, 0x1, PT ;  /* 0x000000012300780c */ /* 0x001fda0003f05270 */
[----:B------:R-:W0:Y:S08]  /*15d50*/  @P0 LDC R11, c[0x0][0xcec] ;  /* 0x00033b00ff0b0b82 */ /* 0x000e300000000800 */
[----:B------:R-:W1:Y:S01]  /*15d60*/  @P0 LDC R31, c[0x0][0xcf0] ;  /* 0x00033c00ff1f0b82 */ /* 0x000e620000000800 */
[----:B--2---:R-:W-:-:S04]  /*15d70*/  IMAD.IADD R30, R14, 0x1, R213 ;  /* 0x000000010e1e7824 */ /* 0x004fc800078e02d5 */
[----:B0-----:R-:W-:-:S04]  /*15d80*/  @P0 IMAD.HI.U32 R10, R30, R11, RZ ;  /* 0x0000000b1e0a0227 */ /* 0x001fc800078e00ff */
[----:B------:R-:W-:Y:S01]  /*15d90*/  IMAD.MOV.U32 R11, RZ, RZ, R30 ;  /* 0x000000ffff0b7224 */ /* 0x000fe200078e001e */
[----:B-1----:R-:W-:Y:S01]  /*15da0*/  @P0 SHF.R.U32.HI R11, RZ, R31, R10 ;  /* 0x0000001fff0b0219 */ /* 0x002fe2000001160a */
        /* <DEDUP_REMOVED lines=25> */
[----:B------:R-:W1:Y:S06]  /*15f40*/  SHFL.IDX PT, R11, R30, 0x1, 0x1c1f ;  /* 0x003c1f001e0b7f89 */ /* 0x000e6c00000e0000 */
[----:B0-----:R0:W-:Y:S04]  /*15f50*/  @!P1 ST.E desc[UR40][R6.64], R0 ;  /* 0x0000000006009985 */ /* 0x0011e8000c101928 */
[----:B-1----:R0:W-:Y:S02]  /*15f60*/  @!P0 ST.E desc[UR40][R10.64], R2 ;  /* 0x000000020a008985 */ /* 0x0021e4000c101928 */
.L_x_8732:
        /* <DEDUP_REMOVED lines=40> */
[----:B-1----:R-:W-:-:S03]  /*161f0*/  @P1 IMAD.HI.U32 R0, R80, R85, RZ ;  /* 0x0000005550001227 */ /* 0x002fc600078e00ff */
[----:B------:R-:W5:Y:S01]  /*16200*/  LD.E.128 R76, desc[UR40][R76.64] ;  /* 0x000000284c4c7980 */ /* 0x000f62000c101d00 */
[C---:B------:R-:W-:Y:S01]  /*16210*/  VIADD R97, R210.reuse, 0x80 ;  /* 0x00000080d2617836 */ /* 0x040fe20000000000 */
[C---:B------:R-:W-:Y:S01]  /*16220*/  IADD3 R100, R210.reuse, 0x40, RZ ;  /* 0x00000040d2647810 */ /* 0x040fe20007ffe0ff */
        /* <DEDUP_REMOVED lines=17> */
[----:B------:R-:W-:Y:S01]  /*16340*/  IMAD.IADD R3, R3, 0x1, R81 ;  /* 0x0000000103037824 */ /* 0x000fe200078e0251 */
[----:B------:R-:W-:Y:S01]  /*16350*/  SEL R0, RZ, 0x1, P1 ;  /* 0x00000001ff007807 */ /* 0x000fe20000800000 */
[--C-:B------:R-:W-:Y:S01]  /*16360*/  IMAD.MOV R81, RZ, RZ, -R21.reuse ;  /* 0x000000ffff517224 */ /* 0x100fe200078e0a15 */
[----:B------:R-:W-:Y:S01]  /*16370*/  ISETP.GE.AND P0, PT, R95, R83, PT ;  /* 0x000000535f00720c */ /* 0x000fe20003f06270 */
[----:B------:R-:W-:Y:S01]  /*16380*/  VIADD R93, R210, 0x100 ;  /* 0x00000100d25d7836 */ /* 0x000fe20000000000 */
[----:B------:R-:W-:Y:S01]  /*16390*/  LOP3.LUT R0, R85, 0x2, R0, 0xe2, !PT ;  /* 0x0000000255007812 */ /* 0x000fe200078ee200 */
[----:B------:R-:W-:Y:S01]  /*163a0*/  IMAD.SHL.U32 R85, R24, 0x4, RZ ;  /* 0x0000000418557824 */ /* 0x000fe200078e00ff */
[----:B------:R-:W-:Y:S01]  /*163b0*/  SEL R24, RZ, 0xffffffff, P0 ;  /* 0xffffffffff187807 */ /* 0x000fe20000000000 */
[----:B------:R-:W-:Y:S01]  /*163c0*/  IMAD R81, R87, R81, R80 ;  /* 0x0000005157517224 */ /* 0x000fe200078e0250 */
[----:B------:R-:W-:Y:S01]  /*163d0*/  SHF.R.S32.HI R80, RZ, 0x1f, R21 ;  /* 0x0000001fff507819 */ /* 0x000fe20000011415 */
[----:B------:R-:W-:Y:S01]  /*163e0*/  VIADD R91, R210, 0x140 ;  /* 0x00000140d25b7836 */ /* 0x000fe20000000000 */
[-C--:B------:R-:W-:Y:S01]  /*163f0*/  ISETP.GE.AND P0, PT, R93, R83.reuse, PT ;  /* 0x000000535d00720c */ /* 0x080fe20003f06270 */
[----:B------:R-:W-:Y:S01]  /*16400*/  IMAD.WIDE.U32 R2, R21, UR4, R2 ;  /* 0x0000000415027c25 */ /* 0x000fe2000f8e0002 */
[----:B------:R-:W-:Y:S01]  /*16410*/  LOP3.LUT R0, R85, 0x4, R0, 0xe2, !PT ;  /* 0x0000000455007812 */ /* 0x000fe200078ee200 */
[----:B------:R-:W-:Y:S01]  /*16420*/  BSSY B1, `(.L_x_8733) ;  /* 0x0000053000017945 */ /* 0x000fe20003800000 */
[----:B------:R-:W-:Y:S01]  /*16430*/  SHF.R.S32.HI R100, RZ, 0x1f, R100 ;  /* 0x0000001fff647819 */ /* 0x000fe20000011464 */
[----:B------:R-:W-:Y:S01]  /*16440*/  IMAD.SHL.U32 R85, R24, 0x8, RZ ;  /* 0x0000000818557824 */ /* 0x000fe200078e00ff */
[----:B------:R-:W-:Y:S01]  /*16450*/  SEL R24, RZ, 0xffffffff, P0 ;  /* 0xffffffffff187807 */ /* 0x000fe20000000000 */
[----:B------:R-:W-:Y:S01]  /*16460*/  IMAD R80, R80, UR4, RZ ;  /* 0x0000000450507c24 */ /* 0x000fe2000f8e02ff */
[-C--:B------:R-:W-:Y:S01]  /*16470*/  ISETP.GE.AND P0, PT, R91, R83.reuse, PT ;  /* 0x000000535b00720c */ /* 0x080fe20003f06270 */
[----:B------:R-:W-:Y:S01]  /*16480*/  VIADD R90, R210, 0x180 ;  /* 0x00000180d25a7836 */ /* 0x000fe20000000000 */
[----:B------:R-:W-:Y:S01]  /*16490*/  LOP3.LUT R0, R85, 0x8, R0, 0xe2, !PT ;  /* 0x0000000855007812 */ /* 0x000fe200078ee200 */
[----:B------:R-:W-:Y:S01]  /*164a0*/  IMAD R85, R21, UR5, R80 ;  /* 0x0000000515557c24 */ /* 0x000fe2000f8e0250 */
[----:B------:R-:W-:Y:S01]  /*164b0*/  SEL R21, RZ, 0xffffffff, P0 ;  /* 0xffffffffff157807 */ /* 0x000fe20000000000 */
[----:B------:R-:W-:Y:S01]  /*164c0*/  IMAD.SHL.U32 R89, R24, 0x10, RZ ;  /* 0x0000001018597824 */ /* 0x000fe200078e00ff */
[----:B------:R-:W-:Y:S01]  /*164d0*/  SHF.R.S32.HI R24, RZ, 0x1f, R81 ;  /* 0x0000001fff187819 */ /* 0x000fe20000011451 */
[----:B------:R-:W-:Y:S01]  /*164e0*/  ULDC.64 UR4, c[0x0][0xbd8] ;  /* 0x0002f60000047ab9 */ /* 0x000fe20000000a00 */
[----:B------:R-:W-:Y:S01]  /*164f0*/  ISETP.GE.AND P0, PT, R90, R83, PT ;  /* 0x000000535a00720c */ /* 0x000fe20003f06270 */
[----:B------:R-:W-:Y:S01]  /*16500*/  IMAD.SHL.U32 R21, R21, 0x20, RZ ;  /* 0x0000002015157824 */ /* 0x000fe200078e00ff */
[----:B------:R-:W-:Y:S01]  /*16510*/  LOP3.LUT R0, R89, 0x10, R0, 0xe2, !PT ;  /* 0x0000001059007812 */ /* 0x000fe200078ee200 */
[----:B------:R-:W-:-:S02]  /*16520*/  IMAD.IADD R3, R3, 0x1, R85 ;  /* 0x0000000103037824 */ /* 0x000fc400078e0255 */
[----:B------:R-:W-:Y:S01]  /*16530*/  IMAD R24, R24, UR4, RZ ;  /* 0x0000000418187c24 */ /* 0x000fe2000f8e02ff */
[----:B------:R-:W-:Y:S01]  /*16540*/  LOP3.LUT R0, R21, 0x20, R0, 0xe2, !PT ;  /* 0x0000002015007812 */ /* 0x000fe200078ee200 */
[----:B------:R-:W-:Y:S01]  /*16550*/  IMAD R87, R20, R87, RZ ;  /* 0x0000005714577224 */ /* 0x000fe200078e02ff */
        /* <DEDUP_REMOVED lines=10> */
[----:B------:R-:W-:Y:S01]  /*16600*/  LEA R82, P2, R2, UR4, 0x1 ;  /* 0x0000000402527c11 */ /* 0x000fe2000f8408ff */
[----:B------:R-:W-:Y:S01]  /*16610*/  IMAD.IADD R21, R3, 0x1, R85 ;  /* 0x0000000103157824 */ /* 0x000fe200078e0255 */
[----:B------:R-:W-:Y:S01]  /*16620*/  SEL R3, RZ, 0x80, P0 ;  /* 0x00000080ff037807 */ /* 0x000fe20000000000 */
[C---:B------:R-:W-:Y:S01]  /*16630*/  VIADD R88, R210.reuse, 0x1c0 ;  /* 0x000001c0d2587836 */ /* 0x040fe20000000000 */
[----:B------:R-:W-:Y:S01]  /*16640*/  PRMT R0, RZ, 0x654, R0 ;  /* 0x00000654ff007816 */ /* 0x000fe20000000000 */
[----:B------:R-:W-:Y:S01]  /*16650*/  VIADD R89, R210, 0x180 ;  /* 0x00000180d2597836 */ /* 0x000fe20000000000 */
[----:B------:R-:W-:Y:S01]  /*16660*/  LEA.HI.X R84, R2, UR5, R21, 0x1, P2 ;  /* 0x0000000502547c11 */ /* 0x000fe200090f0c15 */
[C---:B------:R-:W-:Y:S01]  /*16670*/  VIADD R92, R210.reuse, 0x140 ;  /* 0x00000140d25c7836 */ /* 0x040fe20000000000 */
[----:B0-----:R0:W-:Y:S01]  /*16680*/  SYNCS.ARRIVE.TRANS64.RED.A1T0 RZ, [R0+URZ], RZ ;  /* 0x000000ff00ff79a7 */ /* 0x0011e2000810043f */
[C---:B------:R-:W-:Y:S01]  /*16690*/  VIADD R94, R210.reuse, 0x100 ;  /* 0x00000100d25e7836 */ /* 0x040fe20000000000 */
[----:B------:R1:W2:Y:S01]  /*166a0*/  SHFL.IDX PT, R2, R82, RZ, 0x181f ;  /* 0x00181fff52027589 */ /* 0x0002a200000e0000 */
[C---:B------:R-:W-:Y:S01]  /*166b0*/  VIADD R96, R210.reuse, 0xc0 ;  /* 0x000000c0d2607836 */ /* 0x040fe20000000000 */
[----:B------:R-:W-:Y:S01]  /*166c0*/  SHF.R.S32.HI R88, RZ, 0x1f, R88 ;  /* 0x0000001fff587819 */ /* 0x000fe20000011458 */
[----:B------:R-:W-:Y:S01]  /*166d0*/  VIADD R98, R210, 0x80 ;  /* 0x00000080d2627836 */ /* 0x000fe20000000000 */
[----:B------:R-:W-:-:S02]  /*166e0*/  SHF.R.S32.HI R89, RZ, 0x1f, R89 ;  /* 0x0000001fff597819 */ /* 0x000fc40000011459 */
[----:B0-----:R-:W-:Y:S02]  /*166f0*/  LOP3.LUT R0, R24, R3, RZ, 0xfc, !PT ;  /* 0x0000000318007212 */ /* 0x001fe400078efcff */
[----:B------:R1:W0:Y:S01]  /*16700*/  SHFL.IDX PT, R3, R84, RZ, 0x181f ;  /* 0x00181fff54037589 */ /* 0x00022200000e0000 */
[----:B------:R-:W-:Y:S02]  /*16710*/  SHF.R.S32.HI R92, RZ, 0x1f, R92 ;  /* 0x0000001fff5c7819 */ /* 0x000fe4000001145c */
[----:B------:R-:W-:Y:S02]  /*16720*/  SHF.R.S32.HI R94, RZ, 0x1f, R94 ;  /* 0x0000001fff5e7819 */ /* 0x000fe4000001145e */
[----:B------:R-:W-:Y:S02]  /*16730*/  SHF.R.S32.HI R96, RZ, 0x1f, R96 ;  /* 0x0000001fff607819 */ /* 0x000fe40000011460 */
[----:B------:R-:W-:Y:S01]  /*16740*/  SHF.R.S32.HI R98, RZ, 0x1f, R98 ;  /* 0x0000001fff627819 */ /* 0x000fe20000011462 */
[----:B-1----:R-:W-:Y:S06]  /*16750*/  @P1 BRA `(.L_x_8734) ;  /* 0x00000000007c1947 */ /* 0x002fec0003800000 */
[-C--:B------:R-:W-:Y:S02]  /*16760*/  ISETP.GE.AND P1, PT, R99, R83.reuse, PT ;  /* 0x000000536300720c */ /* 0x080fe40003f26270 */
[-C--:B------:R-:W-:Y:S02]  /*16770*/  ISETP.GE.AND P0, PT, R210, R83.reuse, PT ;  /* 0x00000053d200720c */ /* 0x080fe40003f06270 */
[-C--:B------:R-:W-:Y:S02]  /*16780*/  ISETP.GE.AND P5, PT, R97, R83.reuse, PT ;  /* 0x000000536100720c */ /* 0x080fe40003fa6270 */
[----:B------:R-:W-:-:S07]  /*16790*/  ISETP.GE.AND P3, PT, R95, R83, PT ;  /* 0x000000535f00720c */ /* 0x000fce0003f66270 */
[C---:B--2---:R-:W-:Y:S02]  /*167a0*/  @!P1 LEA R20, P2, R99.reuse, R2, 0x1 ;  /* 0x0000000263149211 */ /* 0x044fe400078408ff */
[----:B0-----:R-:W-:Y:S02]  /*167b0*/  @!P0 IMAD.WIDE R80, R210, 0x2, R2 ;  /* 0x00000002d2508825 */ /* 0x001fe400078e0202 */
        /* <DEDUP_REMOVED lines=13> */
[-C--:B-1----:R-:W-:Y:S01]  /*16890*/  @!P1 LEA R12, P6, R91, R2.reuse, 0x1 ;  /* 0x000000025b0c9211 */ /* 0x082fe200078c08ff */
        /* <DEDUP_REMOVED lines=11> */
.L_x_8734:
[----:B------:R-:W-:Y:S05]  /*16950*/  BSYNC B1 ;  /* 0x0000000000017941 */ /* 0x000fea0003800000 */
.L_x_8733:
[----:B---3-5:R-:W-:Y:S01]  /*16960*/  VIADD R4, R213, 0x20 ;  /* 0x00000020d5047836 */ /* 0x028fe20000000000 */
[----:B0-----:R1:W0:Y:S04]  /*16970*/  SHFL.IDX PT, R3, R84, 0x1, 0x181f ;  /* 0x00381f0054037f89 */ /* 0x00122800000e0000 */
[----:B------:R-:W-:Y:S01]  /*16980*/  ISETP.GE.AND P0, PT, R4, R87, PT ;  /* 0x000000570400720c */ /* 0x000fe20003f06270 */
[----:B--2---:R1:W2:-:S12]  /*16990*/  SHFL.IDX PT, R2, R82, 0x1, 0x181f ;  /* 0x00381f0052027f89 */ /* 0x00429800000e0000 */
[----:B-1----:R-:W-:Y:S05]  /*169a0*/  @P0 BRA `(.L_x_8735) ;  /* 0x0000001000600947 */ /* 0x002fea0003800000 */
[-C--:B------:R-:W-:Y:S02]  /*169b0*/  ISETP.GE.AND P5, PT, R99, R83.reuse, PT ;  /* 0x000000536300720c */ /* 0x080fe40003fa6270 */
[-C--:B------:R-:W-:Y:S02]  /*169c0*/  ISETP.GE.AND P6, PT, R210, R83.reuse, PT ;  /* 0x00000053d200720c */ /* 0x080fe40003fc6270 */
[-C--:B------:R-:W-:Y:S02]  /*169d0*/  ISETP.GE.AND P3, PT, R97, R83.reuse, PT ;  /* 0x000000536100720c */ /* 0x080fe40003f66270 */
[-C--:B------:R-:W-:Y:S02]  /*169e0*/  ISETP.GE.AND P2, PT, R95, R83.reuse, PT ;  /* 0x000000535f00720c */ /* 0x080fe40003f46270 */
[-C--:B------:R-:W-:Y:S02]  /*169f0*/  ISETP.GE.AND P1, PT, R93, R83.reuse, PT ;  /* 0x000000535d00720c */ /* 0x080fe40003f26270 */
[----:B------:R-:W-:-:S03]  /*16a00*/  ISETP.GE.AND P0, PT, R91, R83, PT ;  /* 0x000000535b00720c */ /* 0x000fc60003f06270 */
[CC--:B--2---:R-:W-:Y:S02]  /*16a10*/  @!P5 LEA R6, P4, R99.reuse, R2.reuse, 0x1 ;  /* 0x000000026306d211 */ /* 0x0c4fe400078808ff */
[----:B0-----:R-:W-:Y:S02]  /*16a20*/  @!P6 IMAD.WIDE R4, R210, 0x2, R2 ;  /* 0x00000002d204e825 */ /* 0x001fe400078e0202 */
[----:B------:R-:W-:Y:S02]  /*16a30*/  @!P5 LEA.HI.X R7, R99, R3, R100, 0x1, P4 ;  /* 0x000000036307d211 */ /* 0x000fe400020f0c64 */
[----:B------:R-:W-:Y:S01]  /*16a40*/  LOP3.LUT P4, RZ, R24, 0x40, RZ, 0xc0, !PT ;  /* 0x0000004018ff7812 */ /* 0x000fe2000788c0ff */
[----:B------:R0:W-:Y:S01]  /*16a50*/  @!P6 ST.E.128 desc[UR40][R4.64], R8 ;  /* 0x000000080400e985 */ /* 0x0001e2000c101d28 */
[----:B------:R-:W-:-:S03]  /*16a60*/  @!P3 LEA R12, P6, R97, R2, 0x1 ;  /* 0x00000002610cb211 */ /* 0x000fc600078c08ff */
[----:B------:R1:W-:Y:S01]  /*16a70*/  @!P5 ST.E.128 desc[UR40][R6.64], R28 ;  /* 0x0000001c0600d985 */ /* 0x0003e2000c101d28 */
[-C--:B------:R-:W-:Y:S02]  /*16a80*/  @!P3 LEA.HI.X R13, R97, R3.reuse, R98, 0x1, P6 ;  /* 0x00000003610db211 */ /* 0x080fe400030f0c62 */
[-C--:B------:R-:W-:Y:S02]  /*16a90*/  @!P2 LEA R14, P5, R95, R2.reuse, 0x1 ;  /* 0x000000025f0ea211 */ /* 0x080fe400078a08ff */
        /* <DEDUP_REMOVED lines=18> */
.L_x_8730:
[----:B-1----:R-:W2:Y:S01]  /*16bc0*/  LDL.LU R4, [R1+0x50] ;  /* 0x0000500001047983 */ /* 0x002ea20000300800 */
[----:B------:R-:W-:Y:S01]  /*16bd0*/  ULDC.64 UR4, c[0x0][0xd00] ;  /* 0x0003400000047ab9 */ /* 0x000fe20000000a00 */
[----:B------:R-:W-:Y:S01]  /*16be0*/  IMAD.MOV.U32 R6, RZ, RZ, RZ ;  /* 0x000000ffff067224 */ /* 0x000fe200078e00ff */
[----:B------:R-:W1:Y:S01]  /*16bf0*/  LDC R29, c[0x0][0xce8] ;  /* 0x00033a00ff1d7b82 */ /* 0x000e620000000800 */
[----:B------:R-:W3:Y:S01]  /*16c00*/  LDL.LU R0, [R1+0x54] ;  /* 0x0000540001007983 */ /* 0x000ee20000300800 */
[----:B------:R-:W-:-:S04]  /*16c10*/  ISETP.NE.U32.AND P0, PT, RZ, UR4, PT ;  /* 0x00000004ff007c0c */ /* 0x000fc8000bf05070 */
[----:B------:R-:W-:Y:S02]  /*16c20*/  ISETP.NE.AND.EX P0, PT, RZ, UR5, PT, P0 ;  /* 0x00000005ff007c0c */ /* 0x000fe4000bf05300 */
[----:B--2---:R-:W-:-:S04]  /*16c30*/  IADD3 R2, P1, R4, UR4, RZ ;  /* 0x0000000404027c10 */ /* 0x004fc8000ff3e0ff */
[----:B---3--:R-:W-:Y:S01]  /*16c40*/  IADD3.X R3, R0, UR5, RZ, P1, !PT ;  /* 0x0000000500037c10 */ /* 0x008fe20008ffe4ff */
        /* <DEDUP_REMOVED lines=12> */
[----:B-12---:R-:W-:-:S12]  /*16d10*/  @P1 BRA `(.L_x_8736) ;  /* 0x0000000000101947 */ /* 0x006fd80003800000 */
[----:B------:R-:W-:Y:S05]  /*16d20*/  @!P0 BRA `(.L_x_8736) ;  /* 0x00000000000c8947 */ /* 0x000fea0003800000 */
[----:B------:R-:W2:Y:S04]  /*16d30*/  LDG.E R5, desc[UR40][R2.64] ;  /* 0x0000002802057981 */ /* 0x000ea8000c1e1900 */
[----:B-----5:R-:W2:Y:S02]  /*16d40*/  LDG.E R0, desc[UR40][R2.64+0x4] ;  /* 0x0000042802007981 */ /* 0x020ea4000c1e1900 */
[----:B--2---:R-:W-:-:S07]  /*16d50*/  IMAD.IADD R0, R0, 0x1, -R5 ;  /* 0x0000000100007824 */ /* 0x004fce00078e0a05 */
.L_x_8736:
        /* <DEDUP_REMOVED lines=9> */
[----:B------:R-:W1:Y:S01]  /*16df0*/  S2R R8, SR_TID.X ;  /* 0x0000000000087919 */ /* 0x000e620000002100 */
[----:B------:R-:W2:Y:S02]  /*16e00*/  LDC R9, c[0x0][0xce8] ;  /* 0x00033a00ff097b82 */ /* 0x000ea40000000800 */
[----:B--2---:R-:W-:Y:S01]  /*16e10*/  IMAD R2, R0, R9, RZ ;  /* 0x0000000900027224 */ /* 0x004fe200078e02ff */
[----:B-1----:R-:W-:-:S04]  /*16e20*/  IADD3 R8, R213, -0x80, R8 ;  /* 0xffffff80d5087810 */ /* 0x002fc80007ffe008 */
        /* <DEDUP_REMOVED lines=9> */
[----:B------:R-:W1:Y:S01]  /*16ec0*/  @P0 LDC R15, c[0x0][0xcec] ;  /* 0x00033b00ff0f0b82 */ /* 0x000e620000000800 */
[----:B------:R-:W-:Y:S01]  /*16ed0*/  IMAD R7, R14, UR5, R7 ;  /* 0x000000050e077c24 */ /* 0x000fe2000f8e0207 */
[----:B------:R-:W-:-:S03]  /*16ee0*/  ULDC.64 UR4, c[0x0][0xc98] ;  /* 0x0003260000047ab9 */ /* 0x000fc60000000a00 */
[----:B------:R-:W-:-:S03]  /*16ef0*/  IMAD.IADD R3, R3, 0x1, R7 ;  /* 0x0000000103037824 */ /* 0x000fc600078e0207 */
[----:B------:R-:W2:Y:S01]  /*16f00*/  @P0 LDC R21, c[0x0][0xcf0] ;  /* 0x00033c00ff150b82 */ /* 0x000ea20000000800 */
[----:B------:R-:W-:-:S04]  /*16f10*/  IMAD.WIDE.U32 R2, R13, UR4, R2 ;  /* 0x000000040d027c25 */ /* 0x000fc8000f8e0002 */
[----:B-1----:R-:W-:-:S05]  /*16f20*/  @P0 IMAD.HI.U32 R4, R8, R15, RZ ;  /* 0x0000000f08040227 */ /* 0x002fca00078e00ff */
[----:B--2---:R-:W-:Y:S01]  /*16f30*/  @P0 SHF.R.U32.HI R5, RZ, R21, R4 ;  /* 0x00000015ff050219 */ /* 0x004fe20000011604 */
        /* <DEDUP_REMOVED lines=18> */
.L_x_8738:
[----:B------:R-:W-:Y:S05]  /*17060*/  BSYNC B1 ;  /* 0x0000000000017941 */ /* 0x000fea0003800000 */
.L_x_8737:
[----:B------:R-:W-:Y:S01]  /*17070*/  ISETP.NE.AND P0, PT, R29, 0x1, PT ;  /* 0x000000011d00780c */ /* 0x000fe20003f05270 */
[----:B------:R-:W-:Y:S01]  /*17080*/  ULDC.64 UR4, c[0x0][0xba0] ;  /* 0x0002e80000047ab9 */ /* 0x000fe20000000a00 */
[----:B------:R-:W2:Y:S01]  /*17090*/  LDC R21, c[0x0][0xbc8] ;  /* 0x0002f200ff157b82 */ /* 0x000ea20000000800 */
[----:B-1----:R-:W-:Y:S01]  /*170a0*/  IMAD R5, R11, UR4, RZ ;  /* 0x000000040b057c24 */ /* 0x002fe2000f8e02ff */
[----:B------:R-:W-:Y:S01]  /*170b0*/  SHF.R.S32.HI R8, RZ, 0x1f, R20 ;  /* 0x0000001fff087819 */ /* 0x000fe20000011414 */
[----:B------:R-:W-:Y:S01]  /*170c0*/  IMAD.WIDE.U32 R2, R6, UR4, RZ ;  /* 0x0000000406027c25 */ /* 0x000fe2000f8e00ff */
[----:B------:R-:W-:Y:S01]  /*170d0*/  IADD3 R37, R210, 0x100, RZ ;  /* 0x00000100d2257810 */ /* 0x000fe20007ffe0ff */
[----:B------:R-:W-:Y:S01]  /*170e0*/  BSSY B1, `(.L_x_8739) ;  /* 0x0000080000017945 */ /* 0x000fe20003800000 */
[----:B------:R-:W-:Y:S01]  /*170f0*/  LEA.HI R8, R8, R20, RZ, 0x3 ;  /* 0x0000001408087211 */ /* 0x000fe200078f18ff */
[----:B------:R-:W-:Y:S01]  /*17100*/  IMAD R5, R6, UR5, R5 ;  /* 0x0000000506057c24 */ /* 0x000fe2000f8e0205 */
[----:B------:R-:W-:Y:S01]  /*17110*/  ULDC.64 UR4, c[0x0][0xbe8] ;  /* 0x0002fa0000047ab9 */ /* 0x000fe20000000a00 */
[----:B------:R-:W-:Y:S01]  /*17120*/  VIADD R42, R210, 0x40 ;  /* 0x00000040d22a7836 */ /* 0x000fe20000000000 */
[----:B------:R-:W-:Y:S01]  /*17130*/  LOP3.LUT R8, R8, 0xfffffff8, RZ, 0xc0, !PT ;  /* 0xfffffff808087812 */ /* 0x000fe200078ec0ff */
[----:B------:R-:W-:Y:S01]  /*17140*/  IMAD.IADD R3, R3, 0x1, R5 ;  /* 0x0000000103037824 */ /* 0x000fe200078e0205 */
[----:B------:R-:W1:Y:S01]  /*17150*/  @P0 LDC R7, c[0x0][0xcec] ;  /* 0x00033b00ff070b82 */ /* 0x000e620000000800 */
[----:B------:R-:W-:Y:S01]  /*17160*/  IMAD R4, R10, UR4, RZ ;  /* 0x000000040a047c24 */ /* 0x000fe2000f8e02ff */
[----:B------:R-:W-:Y:S01]  /*17170*/  SHF.R.S32.HI R37, RZ, 0x1f, R37 ;  /* 0x0000001fff257819 */ /* 0x000fe20000011425 */
[----:B------:R-:W-:-:S04]  /*17180*/  IMAD.WIDE.U32 R2, R14, UR4, R2 ;  /* 0x000000040e027c25 */ /* 0x000fc8000f8e0002 */
[----:B------:R-:W-:Y:S01]  /*17190*/  IMAD R5, R14, UR5, R4 ;  /* 0x000000050e057c24 */ /* 0x000fe2000f8e0204 */
[----:B------:R-:W-:Y:S01]  /*171a0*/  SHF.R.S32.HI R14, RZ, 0x1f, R20 ;  /* 0x0000001fff0e7819 */ /* 0x000fe20000011414 */
[----:B------:R-:W3:Y:S01]  /*171b0*/  @P0 LDC R9, c[0x0][0xcf0] ;  /* 0x00033c00ff090b82 */ /* 0x000ee20000000800 */
[----:B------:R-:W-:Y:S01]  /*171c0*/  ULDC.64 UR4, c[0x0][0xbf0] ;  /* 0x0002fc0000047ab9 */ /* 0x000fe20000000a00 */
[----:B------:R-:W-:Y:S01]  /*171d0*/  IMAD.IADD R8, R20, 0x1, -R8 ;  /* 0x0000000114087824 */ /* 0x000fe200078e0a08 */
[----:B------:R-:W-:Y:S01]  /*171e0*/  LEA.HI R14, R14, R20, RZ, 0x3 ;  /* 0x000000140e0e7211 */ /* 0x000fe200078f18ff */
[----:B------:R-:W-:Y:S01]  /*171f0*/  IMAD R4, R12, UR4, RZ ;  /* 0x000000040c047c24 */ /* 0x000fe2000f8e02ff */
[-C--:B--2---:R-:W-:Y:S01]  /*17200*/  ISETP.GE.AND P1, PT, R42, R21.reuse, PT ;  /* 0x000000152a00720c */ /* 0x084fe20003f26270 */
[----:B------:R-:W-:Y:S01]  /*17210*/  IMAD.IADD R3, R3, 0x1, R5 ;  /* 0x0000000103037824 */ /* 0x000fe200078e0205 */
[----:B------:R-:W-:Y:S01]  /*17220*/  SHF.R.S32.HI R14, RZ, 0x3, R14 ;  /* 0x00000003ff0e7819 */ /* 0x000fe2000001140e */
[----:B------:R-:W-:Y:S01]  /*17230*/  IMAD R5, R13, UR5, R4 ;  /* 0x000000050d057c24 */ /* 0x000fe2000f8e0204 */
[C---:B------:R-:W-:Y:S01]  /*17240*/  ISETP.GE.AND P2, PT, R210.reuse, R21, PT ;  /* 0x00000015d200720c */ /* 0x040fe20003f46270 */
[----:B------:R-:W-:-:S02]  /*17250*/  VIADD R40, R210, 0x80 ;  /* 0x00000080d2287836 */ /* 0x000fc40000000000 */
[----:B------:R-:W-:Y:S01]  /*17260*/  IMAD R4, R8, 0x20, R14 ;  /* 0x0000002008047824 */ /* 0x000fe200078e020e */
[----:B------:R-:W-:Y:S01]  /*17270*/  SEL R8, RZ, 0xffffffff, P1 ;  /* 0xffffffffff087807 */ /* 0x000fe20000800000 */
[----:B------:R-:W-:Y:S01]  /*17280*/  IMAD.WIDE.U32 R2, R13, UR4, R2 ;  /* 0x000000040d027c25 */ /* 0x000fe2000f8e0002 */
[----:B------:R-:W-:-:S03]  /*17290*/  ULDC.64 UR4, c[0x0][0xbe0] ;  /* 0x0002f80000047ab9 */ /* 0x000fc60000000a00 */
[----:B------:R-:W-:Y:S02]  /*172a0*/  IMAD.IADD R6, R213, 0x1, R4 ;  /* 0x00000001d5067824 */ /* 0x000fe400078e0204 */
[----:B------:R-:W-:Y:S02]  /*172b0*/  IMAD.IADD R3, R3, 0x1, R5 ;  /* 0x0000000103037824 */ /* 0x000fe400078e0205 */
[----:B-1----:R-:W-:Y:S01]  /*172c0*/  @P0 IMAD.HI.U32 R4, R6, R7, RZ ;  /* 0x0000000706040227 */ /* 0x002fe200078e00ff */
[----:B------:R-:W-:Y:S02]  /*172d0*/  SEL R7, RZ, 0x1, P2 ;  /* 0x00000001ff077807 */ /* 0x000fe40001000000 */
[----:B------:R-:W-:Y:S01]  /*172e0*/  ISETP.GE.AND P2, PT, R40, R21, PT ;  /* 0x000000152800720c */ /* 0x000fe20003f46270 */
[----:B------:R-:W-:Y:S01]  /*172f0*/  IMAD.MOV.U32 R5, RZ, RZ, R6 ;  /* 0x000000ffff057224 */ /* 0x000fe200078e0006 */
[----:B---3--:R-:W-:Y:S01]  /*17300*/  @P0 SHF.R.U32.HI R5, RZ, R9, R4 ;  /* 0x00000009ff050219 */ /* 0x008fe20000011604 */
[----:B------:R-:W-:Y:S01]  /*17310*/  VIADD R38, R210, 0xc0 ;  /* 0x000000c0d2267836 */ /* 0x000fe20000000000 */
[----:B------:R-:W-:Y:S01]  /*17320*/  SEL R9, RZ, 0xffffffff, P2 ;  /* 0xffffffffff097807 */ /* 0x000fe20001000000 */
[----:B------:R-:W-:Y:S01]  /*17330*/  IMAD.SHL.U32 R8, R8, 0x2, RZ ;  /* 0x0000000208087824 */ /* 0x000fe200078e00ff */
[----:B------:R-:W-:Y:S01]  /*17340*/  SHF.R.S32.HI R4, RZ, 0x1f, R5 ;  /* 0x0000001fff047819 */ /* 0x000fe20000011405 */
[----:B------:R-:W-:Y:S01]  /*17350*/  VIADD R36, R210, 0x100 ;  /* 0x00000100d2247836 */ /* 0x000fe20000000000 */
[-C--:B------:R-:W-:Y:S01]  /*17360*/  ISETP.GE.AND P1, PT, R38, R21.reuse, PT ;  /* 0x000000152600720c */ /* 0x080fe20003f26270 */
[----:B------:R-:W-:Y:S01]  /*17370*/  IMAD.SHL.U32 R9, R9, 0x4, RZ ;  /* 0x0000000409097824 */ /* 0x000fe200078e00ff */
[----:B------:R-:W-:Y:S01]  /*17380*/  LOP3.LUT R8, R8, 0x2, R7, 0xe2, !PT ;  /* 0x0000000208087812 */ /* 0x000fe200078ee207 */
[----:B------:R-:W-:Y:S01]  /*17390*/  IMAD.MOV R7, RZ, RZ, -R5 ;  /* 0x000000ffff077224 */ /* 0x000fe200078e0a05 */
[----:B------:R-:W-:Y:S01]  /*173a0*/  SEL R10, RZ, 0xffffffff, P1 ;  /* 0xffffffffff0a7807 */ /* 0x000fe20000800000 */
[----:B------:R-:W-:Y:S01]  /*173b0*/  IMAD R4, R4, UR4, RZ ;  /* 0x0000000404047c24 */ /* 0x000fe2000f8e02ff */
[----:B------:R-:W-:Y:S01]  /*173c0*/  ISETP.GE.AND P0, PT, R36, R21, PT ;  /* 0x000000152400720c */ /* 0x000fe20003f06270 */
[----:B------:R-:W-:Y:S01]  /*173d0*/  IMAD R7, R29, R7, R6 ;  /* 0x000000071d077224 */ /* 0x000fe200078e0206 */
[----:B------:R-:W-:Y:S01]  /*173e0*/  LOP3.LUT R8, R9, 0x4, R8, 0xe2, !PT ;  /* 0x0000000409087812 */ /* 0x000fe200078ee208 */
[----:B------:R-:W-:Y:S01]  /*173f0*/  IMAD R9, R5, UR5, R4 ;  /* 0x0000000505097c24 */ /* 0x000fe2000f8e0204 */
[----:B------:R-:W-:Y:S01]  /*17400*/  SEL R4, RZ, 0xffffffff, P0 ;  /* 0xffffffffff047807 */ /* 0x000fe20000000000 */
[----:B------:R-:W-:Y:S01]  /*17410*/  IMAD R31, R0, R29, RZ ;  /* 0x0000001d001f7224 */ /* 0x000fe200078e02ff */
[----:B------:R-:W-:Y:S01]  /*17420*/  SHF.R.S32.HI R0, RZ, 0x1f, R7 ;  /* 0x0000001fff007819 */ /* 0x000fe20000011407 */
[----:B------:R-:W-:-:S02]  /*17430*/  IMAD.SHL.U32 R11, R10, 0x8, RZ ;  /* 0x000000080a0b7824 */ /* 0x000fc400078e00ff */
[----:B------:R-:W-:Y:S02]  /*17440*/  VIADD R34, R210, 0x140 ;  /* 0x00000140d2227836 */ /* 0x000fe40000000000 */
[----:B------:R-:W-:Y:S01]  /*17450*/  IMAD.WIDE.U32 R2, R5, UR4, R2 ;  /* 0x0000000405027c25 */ /* 0x000fe2000f8e0002 */
[----:B------:R-:W-:Y:S01]  /*17460*/  ULDC.64 UR4, c[0x0][0xbd8] ;  /* 0x0002f60000047ab9 */ /* 0x000fe20000000a00 */
[----:B------:R-:W-:Y:S02]  /*17470*/  LOP3.LUT R8, R11, 0x8, R8, 0xe2, !PT ;  /* 0x000000080b087812 */ /* 0x000fe400078ee208 */
[----:B------:R-:W-:Y:S01]  /*17480*/  IMAD.SHL.U32 R5, R4, 0x10, RZ ;  /* 0x0000001004057824 */ /* 0x000fe200078e00ff */
[-C--:B------:R-:W-:Y:S01]  /*17490*/  ISETP.GE.AND P0, PT, R34, R21.reuse, PT ;  /* 0x000000152200720c */ /* 0x080fe20003f06270 */
[----:B------:R-:W-:Y:S02]  /*174a0*/  IMAD R0, R0, UR4, RZ ;  /* 0x0000000400007c24 */ /* 0x000fe4000f8e02ff */
[----:B------:R-:W-:Y:S01]  /*174b0*/  VIADD R32, R210, 0x180 ;  /* 0x00000180d2207836 */ /* 0x000fe20000000000 */
[----:B------:R-:W-:Y:S01]  /*174c0*/  SEL R4, RZ, 0xffffffff, P0 ;  /* 0xffffffffff047807 */ /* 0x000fe20000000000 */
[----:B------:R-:W-:Y:S01]  /*174d0*/  IMAD.IADD R3, R3, 0x1, R9 ;  /* 0x0000000103037824 */ /* 0x000fe200078e0209 */
[----:B------:R-:W-:Y:S01]  /*174e0*/  LOP3.LUT R8, R5, 0x10, R8, 0xe2, !PT ;  /* 0x0000001005087812 */ /* 0x000fe200078ee208 */
[----:B------:R-:W-:Y:S01]  /*174f0*/  IMAD R5, R7, UR5, R0 ;  /* 0x0000000507057c24 */ /* 0x000fe2000f8e0200 */
[----:B------:R-:W-:Y:S01]  /*17500*/  ISETP.GE.AND P0, PT, R32, R21, PT ;  /* 0x000000152000720c */ /* 0x000fe20003f06270 */
[----:B------:R-:W-:-:S02]  /*17510*/  IMAD.IADD R0, R14, 0x1, R213 ;  /* 0x000000010e007824 */ /* 0x000fc400078e02d5 */
[----:B------:R-:W-:Y:S02]  /*17520*/  VIADD R28, R210, 0x1c0 ;  /* 0x000001c0d21c7836 */ /* 0x000fe40000000000 */
[----:B------:R-:W-:Y:S02]  /*17530*/  IMAD.SHL.U32 R9, R4, 0x20, RZ ;  /* 0x0000002004097824 */ /* 0x000fe400078e00ff */
[----:B------:R-:W-:Y:S01]  /*17540*/  IMAD.WIDE.U32 R2, R7, UR4, R2 ;  /* 0x0000000407027c25 */ /* 0x000fe2000f8e0002 */
[----:B------:R-:W-:Y:S01]  /*17550*/  SEL R7, RZ, 0x40, P0 ;  /* 0x00000040ff077807 */ /* 0x000fe20000000000 */
[----:B------:R-:W-:Y:S01]  /*17560*/  ULDC.64 UR4, c[0x0][0xb80] ;  /* 0x0002e00000047ab9 */ /* 0x000fe20000000a00 */
[----:B------:R-:W-:Y:S01]  /*17570*/  ISETP.GE.AND P0, PT, R0, R31, PT ;  /* 0x0000001f0000720c */ /* 0x000fe20003f06270 */
[----:B------:R-:W-:Y:S01]  /*17580*/  IMAD.IADD R3, R3, 0x1, R5 ;  /* 0x0000000103037824 */ /* 0x000fe200078e0205 */
[----:B------:R-:W-:Y:S01]  /*17590*/  ISETP.GE.AND P2, PT, R28, R21, PT ;  /* 0x000000151c00720c */ /* 0x000fe20003f46270 */
[C---:B------:R-:W-:Y:S01]  /*175a0*/  VIADD R30, R210.reuse, 0x1c0 ;  /* 0x000001c0d21e7836 */ /* 0x040fe20000000000 */
[----:B------:R-:W-:Y:S01]  /*175b0*/  LOP3.LUT R8, R9, 0x20, R8, 0xe2, !PT ;  /* 0x0000002009087812 */ /* 0x000fe200078ee208 */
[----:B------:R-:W-:Y:S01]  /*175c0*/  VIADD R33, R210, 0x180 ;  /* 0x00000180d2217836 */ /* 0x000fe20000000000 */
[----:B------:R-:W-:Y:S01]  /*175d0*/  LEA R14, P1, R2, UR4, 0x1 ;  /* 0x00000004020e7c11 */ /* 0x000fe2000f8208ff */
[C---:B------:R-:W-:Y:S01]  /*175e0*/  VIADD R35, R210.reuse, 0x140 ;  /* 0x00000140d2237836 */ /* 0x040fe20000000000 */
[----:B------:R-:W-:Y:S01]  /*175f0*/  SEL R5, RZ, 0x80, P2 ;  /* 0x00000080ff057807 */ /* 0x000fe20001000000 */
[----:B------:R-:W-:Y:S01]  /*17600*/  VIADD R39, R210, 0xc0 ;  /* 0x000000c0d2277836 */ /* 0x000fe20000000000 */
[----:B------:R-:W-:Y:S01]  /*17610*/  LOP3.LUT R20, R8, R7, RZ, 0xfc, !PT ;  /* 0x0000000708147212 */ /* 0x000fe200078efcff */
[----:B------:R-:W-:Y:S01]  /*17620*/  VIADD R41, R210, 0x80 ;  /* 0x00000080d2297836 */ /* 0x000fe20000000000 */
[----:B------:R-:W-:Y:S01]  /*17630*/  LEA.HI.X R15, R2, UR5, R3, 0x1, P1 ;  /* 0x00000005020f7c11 */ /* 0x000fe200088f0c03 */
[----:B------:R-:W-:Y:S01]  /*17640*/  VIADD R43, R210, 0x40 ;  /* 0x00000040d22b7836 */ /* 0x000fe20000000000 */
[----:B------:R-:W-:Y:S01]  /*17650*/  LOP3.LUT R24, R20, R5, RZ, 0xfc, !PT ;  /* 0x0000000514187212 */ /* 0x000fe200078efcff */
[----:B------:R1:W2:Y:S01]  /*17660*/  SHFL.IDX PT, R4, R14, RZ, 0x181f ;  /* 0x00181fff0e047589 */ /* 0x0002a200000e0000 */
[----:B------:R-:W-:-:S02]  /*17670*/  SHF.R.S32.HI R30, RZ, 0x1f, R30 ;  /* 0x0000001fff1e7819 */ /* 0x000fc4000001141e */
[----:B------:R-:W-:Y:S01]  /*17680*/  SHF.R.S32.HI R33, RZ, 0x1f, R33 ;  /* 0x0000001fff217819 */ /* 0x000fe20000011421 */
[----:B------:R1:W3:Y:S01]  /*17690*/  SHFL.IDX PT, R5, R15, RZ, 0x181f ;  /* 0x00181fff0f057589 */ /* 0x0002e200000e0000 */
        /* <DEDUP_REMOVED lines=9> */
[-C--:B--2---:R-:W-:Y:S02]  /*17730*/  @!P2 LEA R6, P0, R42, R4.reuse, 0x1 ;  /* 0x000000042a06a211 */ /* 0x084fe400078008ff */
        /* <DEDUP_REMOVED lines=26> */
.L_x_8740:
[----:B------:R-:W-:Y:S05]  /*178e0*/  BSYNC B1 ;  /* 0x0000000000017941 */ /* 0x000fea0003800000 */
.L_x_8739:
[----:B------:R-:W-:Y:S01]  /*178f0*/  VIADD R0, R0, 0x20 ;  /* 0x0000002000007836 */ /* 0x000fe20000000000 */
[----:B---34-:R1:W3:Y:S04]  /*17900*/  SHFL.IDX PT, R5, R15, 0x1, 0x181f ;  /* 0x00381f000f057f89 */ /* 0x0182e800000e0000 */
        /* <DEDUP_REMOVED lines=34> */
.L_x_8735:
[----:B------:R-:W-:Y:S05]  /*17b30*/  BSYNC B0 ;  /* 0x0000000000007941 */ /* 0x000fea0003800000 */
.L_x_8729:
[----:B------:R-:W-:Y:S02]  /*17b40*/  ULDC UR4, c[0x0][0xd3c] ;  /* 0x00034f0000047ab9 */ /* 0x000fe40000000800 */
[----:B------:R-:W-:-:S13]  /*17b50*/  ISETP.GE.AND P0, PT, R27, UR4, PT ;  /* 0x000000041b007c0c */ /* 0x000fda000bf06270 */
[----:B------:R-:W-:Y:S05]  /*17b60*/  @!P0 BRA `(.L_x_8741) ;  /* 0xfffffe9800a08947 */ /* 0x000fea000383ffff */
[----:B------:R-:W-:Y:S05]  /*17b70*/  BRA `(.L_x_8602) ;  /* 0x0000008400607947 */ /* 0x000fea0003800000 */
.L_x_8600:
        /* <DEDUP_REMOVED lines=16> */
.L_x_8742:
        /* <DEDUP_REMOVED lines=41> */
.L_x_8748:
        /* <DEDUP_REMOVED lines=12> */
.L_x_8747:
[----:B------:R-:W-:Y:S05]  /*17fd0*/  BSYNC B0 ;  /* 0x0000000000007941 */ /* 0x000fea0003800000 */
.L_x_8746:
        /* <DEDUP_REMOVED lines=20> */
.L_x_8744:
        /* <DEDUP_REMOVED lines=20> */
.L_x_8749:
        /* <DEDUP_REMOVED lines=59> */
.L_x_8745:
[----:B------:R-:W-:Y:S02]  /*18610*/  IMAD.MOV.U32 R17, RZ, RZ, RZ ;  /* 0x000000ffff117224 */ /* 0x000fe400078e00ff */
[----:B------:R-:W-:Y:S02]  /*18620*/  IMAD.U32 R16, RZ, RZ, UR6 ;  /* 0x00000006ff107e24 */ /* 0x000fe4000f8e00ff */
[----:B------:R-:W-:-:S07]  /*18630*/  IMAD.MOV.U32 R18, RZ, RZ, RZ ;  /* 0x000000ffff127224 */ /* 0x000fce00078e00ff */
.L_x_8750:
[----:B------:R-:W-:-:S13]  /*18640*/  ISETP.NE.AND P0, PT, R5, RZ, PT ;  /* 0x000000ff0500720c */ /* 0x000fda0003f05270 */
[----:B------:R-:W0:Y:S01]  /*18650*/  @!P0 S2R R3, SR_CgaCtaId ;  /* 0x0000000000038919 */ /* 0x000e220000008800 */
[----:B------:R-:W-:-:S04]  /*18660*/  @!P0 MOV R2, 0x400 ;  /* 0x0000040000028802 */ /* 0x000fc80000000f00 */
[----:B0-----:R-:W-:-:S05]  /*18670*/  @!P0 LEA R2, R3, R2, 0x18 ;  /* 0x0000000203028211 */ /* 0x001fca00078ec0ff */
[----:B------:R0:W-:Y:S01]  /*18680*/  @!P0 STS.128 [R2+0x388d0], R16 ;  /* 0x0388d01002008388 */ /* 0x0001e20000000c00 */
[----:B------:R-:W-:Y:S06]  /*18690*/  BAR.ARV 0x5, 0x180 ;  /* 0x0146000000007b1d */ /* 0x000fec0000002000 */
.L_x_8743:
[----:B------:R2:W-:Y:S01]  /*186a0*/  STL [R1+0x2c], RZ ;  /* 0x00002cff01007387 */ /* 0x0005e20000100800 */
[----:B------:R-:W-:Y:S01]  /*186b0*/  ULDC UR4, c[0x0][0xd3c] ;  /* 0x00034f0000047ab9 */ /* 0x000fe20000000800 */
[----:B------:R-:W-:Y:S01]  /*186c0*/  IMAD.MOV.U32 R28, RZ, RZ, 0x1 ;  /* 0x00000001ff1c7424 */ /* 0x000fe200078e00ff */
[----:B-1----:R-:W-:Y:S01]  /*186d0*/  ISETP.GE.AND P0, PT, R19, UR4, PT ;  /* 0x0000000413007c0c */ /* 0x002fe2000bf06270 */
[----:B------:R-:W-:-:S12]  /*186e0*/  IMAD.MOV.U32 R25, RZ, RZ, RZ ;  /* 0x000000ffff197224 */ /* 0x000fd800078e00ff */
[----:B--2---:R-:W-:Y:S05]  /*186f0*/  @P0 BRA `(.L_x_8751) ;  /* 0x0000007400a40947 */ /* 0x004fea0003800000 */
[----:B------:R-:W2:Y:S01]  /*18700*/  LDL R4, [R1+0x8] ;  /* 0x0000080001047983 */ /* 0x000ea20000100800 */
[----:B------:R-:W1:Y:S01]  /*18710*/  S2UR UR5, SR_CgaCtaId ;  /* 0x00000000000579c3 */ /* 0x000e620000008800 */
[C---:B0-----:R-:W-:Y:S01]  /*18720*/  IMAD.SHL.U32 R2, R0.reuse, 0x8, RZ ;  /* 0x0000000800027824 */ /* 0x041fe200078e00ff */
        /* <DEDUP_REMOVED lines=17> */
[----:B-1----:R-:W-:Y:S01]  /*18840*/  ULEA UR4, UR5, UR4, 0x18 ;  /* 0x0000000405047291 */ /* 0x002fe2000f8ec03f */
[C---:B------:R-:W-:Y:S02]  /*18850*/  LOP3.LUT R3, R2.reuse, 0xc0, RZ, 0xfc, !PT ;  /* 0x000000c002037812 */ /* 0x040fe400078efcff */
[C---:B------:R-:W-:Y:S02]  /*18860*/  LOP3.LUT R0, R2.reuse, 0x100, RZ, 0xfc, !PT ;  /* 0x0000010002007812 */ /* 0x040fe400078efcff */
[C---:B------:R-:W-:Y:S01]  /*18870*/  LOP3.LUT R3, R2.reuse, 0x180, RZ, 0xfc, !PT ;  /* 0x0000018002037812 */ /* 0x040fe200078efcff */
[----:B------:R-:W-:Y:S01]  /*18880*/  IMAD.U32 R23, RZ, RZ, UR4 ;  /* 0x00000004ff177e24 */ /* 0x000fe2000f8e00ff */
[----:B------:R-:W-:-:S03]  /*18890*/  LOP3.LUT R0, R2, 0x1c0, RZ, 0xfc, !PT ;  /* 0x000001c002007812 */ /* 0x000fc600078efcff */
[----:B------:R-:W-:Y:S01]  /*188a0*/  IMAD R26, R36, 0x2, R23 ;  /* 0x00000002241a7824 */ /* 0x000fe200078e0217 */
[----:B--2---:R-:W-:-:S05]  /*188b0*/  LOP3.LUT R4, R4, 0x2, RZ, 0xfc, !PT ;  /* 0x0000000204047812 */ /* 0x004fca00078efcff */
[----:B------:R0:W-:Y:S04]  /*188c0*/  STL [R1+0x50], R4 ;  /* 0x0000500401007387 */ /* 0x0001e80000100800 */
[----:B------:R1:W-:Y:S01]  /*188d0*/  STL [R1+0x2c], RZ ;  /* 0x00002cff01007387 */ /* 0x0003e20000100800 */
[C---:B0-----:R-:W-:Y:S02]  /*188e0*/  LOP3.LUT R4, R2.reuse, 0x80, RZ, 0xfc, !PT ;  /* 0x0000008002047812 */ /* 0x041fe400078efcff */
[----:B-1----:R-:W-:-:S07]  /*188f0*/  LOP3.LUT R4, R2, 0x140, RZ, 0xfc, !PT ;  /* 0x0000014002047812 */ /* 0x002fce00078efcff */
.L_x_8864:
[----:B------:R-:W0:Y:S02]  /*18900*/  LDC.64 R2, c[0x0][0xd88] ;  /* 0x00036200ff027b82 */ /* 0x000e240000000a00 */
[----:B0-----:R-:W-:-:S05]  /*18910*/  IMAD.WIDE R2, R19, 0x4, R2 ;  /* 0x0000000413027825 */ /* 0x001fca00078e0202 */
[----:B--2---:R-:W2:Y:S01]  /*18920*/  LDG.E R37, desc[UR40][R2.64] ;  /* 0x0000002802257981 */ /* 0x004ea2000c1e1900 */
[----:B------:R-:W-:Y:S05]  /*18930*/  YIELD ;  /* 0x0000000000007946 */ /* 0x000fea0003800000 */
[----:B------:R-:W-:Y:S01]  /*18940*/  ULDC.64 UR4, c[0x0][0xb20] ;  /* 0x0002c80000047ab9 */ /* 0x000fe20000000a00 */
[----:B------:R-:W-:Y:S01]  /*18950*/  IMAD.MOV.U32 R34, RZ, RZ, RZ ;  /* 0x000000ffff227224 */ /* 0x000fe200078e00ff */
[----:B------:R-:W-:Y:S01]  /*18960*/  ISETP.NE.U32.AND P0, PT, RZ, UR4, PT ;  /* 0x00000004ff007c0c */ /* 0x000fe2000bf05070 */
[----:B-1-3--:R-:W-:Y:S01]  /*18970*/  IMAD.MOV.U32 R6, RZ, RZ, RZ ;  /* 0x000000ffff067224 */ /* 0x00afe200078e00ff */
        /* <DEDUP_REMOVED lines=48> */
.L_x_8752:
        /* <DEDUP_REMOVED lines=9> */
.L_x_8753:
        /* <DEDUP_REMOVED lines=9> */
.L_x_8754:
        /* <DEDUP_REMOVED lines=8> */
[----:B--2---:R-:W-:Y:S02]  /*18e20*/  @P1 IMAD.IADD R6, R5, 0x1, -R2 ;  /* 0x0000000105061824 */ /* 0x004fe400078e0a02 */
[----:B------:R-:W-:-:S02]  /*18e30*/  IMAD.SHL.U32 R2, R17, 0x40, RZ ;  /* 0x0000004011027824 */ /* 0x000fc400078e00ff */
[----:B------:R-:W-:Y:S02]  /*18e40*/  IMAD.IADD R31, R7, 0x1, R6 ;  /* 0x00000001071f7824 */ /* 0x000fe400078e0206 */
[----:B------:R-:W-:-:S03]  /*18e50*/  VIADD R2, R2, 0x3f ;  /* 0x0000003f02027836 */ /* 0x000fc60000000000 */
[----:B------:R-:W-:Y:S01]  /*18e60*/  IADD3 R5, R31, 0x3f, RZ ;  /* 0x0000003f1f057810 */ /* 0x000fe20007ffe0ff */
        /* <DEDUP_REMOVED lines=32> */
.L_x_8919:
[----:B---3--:R-:W-:Y:S02]  /*19070*/  ISETP.NE.AND P0, PT, R14, RZ, PT ;  /* 0x000000ff0e00720c */ /* 0x008fe40003f05270 */
[----:B------:R-:W-:-:S11]  /*19080*/  PLOP3.LUT P6, PT, PT, PT, PT, 0x8, 0x0 ;  /* 0x000000000000781c */ /* 0x000fd60003fce170 */
[----:B------:R-:W-:Y:S05]  /*19090*/  @P0 BRA `(.L_x_8758) ;  /* 0x00000000000c0947 */ /* 0x000fea0003800000 */
[----:B------:R-:W-:-:S03]  /*190a0*/  UMOV UR4, 0xffffffff ;  /* 0xffffffff00047882 */ /* 0x000fc60000000000 */
[----:B------:R-:W-:Y:S05]  /*190b0*/  BRA.DIV UR4, `(.L_x_8759) ;  /* 0x00000082047c7947 */ /* 0x000fea000b800000 */
[----:B------:R-:W-:-:S13]  /*190c0*/  ELECT P6, URZ, PT ;  /* 0x00000000003f782f */ /* 0x000fda00038c0000 */
.L_x_8758:
[----:B--2---:R-:W2:Y:S01]  /*190d0*/  LDL R3, [R1+0x2c] ;  /* 0x00002c0001037983 */ /* 0x004ea20000100800 */
[----:B------:R-:W-:Y:S01]  /*190e0*/  BSSY B1, `(.L_x_8760) ;  /* 0x0000008000017945 */ /* 0x000fe20003800000 */
[----:B--2---:R-:W-:-:S05]  /*190f0*/  VIADD R3, R3, 0x1 ;  /* 0x0000000103037836 */ /* 0x004fca0000000000 */
[----:B0-----:R-:W-:-:S04]  /*19100*/  LEA.HI R8, R3, R3, RZ, 0x1 ;  /* 0x0000000303087211 */ /* 0x001fc800078f08ff */
[----:B------:R-:W-:-:S05]  /*19110*/  LOP3.LUT R8, R8, 0xfffffffe, RZ, 0xc0, !PT ;  /* 0xfffffffe08087812 */ /* 0x000fca00078ec0ff */
[----:B------:R-:W-:-:S05]  /*19120*/  IMAD.IADD R3, R3, 0x1, -R8 ;  /* 0x0000000103037824 */ /* 0x000fca00078e0a08 */
[----:B------:R-:W-:-:S04]  /*19130*/  SHF.L.U32 R3, R3, 0x1f, RZ ;  /* 0x0000001f03037819 */ /* 0x000fc800000006ff */
[----:B------:R-:W0:Y:S02]  /*19140*/  SYNCS.PHASECHK.TRANS64.TRYWAIT P0, [R23+URZ+0x38820], R3 ;  /* 0x03882003170075a7 */ /* 0x000e24000800017f */
[----:B0-----:R-:W-:Y:S05]  /*19150*/  @!P0 BRA `(.L_x_8761) ;  /* 0x0000008000748947 */ /* 0x001fea0003800000 */
.L_x_8922:
[----:B------:R-:W-:Y:S05]  /*19160*/  BSYNC B1 ;  /* 0x0000000000017941 */ /* 0x000fea0003800000 */
.L_x_8760:
        /* <DEDUP_REMOVED lines=10> */
.L_x_8923:
[----:B------:R-:W-:Y:S05]  /*19210*/  BSYNC B2 ;  /* 0x0000000000027941 */ /* 0x000fea0003800000 */
.L_x_8764:
        /* <DEDUP_REMOVED lines=9> */
.L_x_8767:
[----:B------:R-:W-:Y:S05]  /*192b0*/  BSYNC B2 ;  /* 0x0000000000027941 */ /* 0x000fea0003800000 */
.L_x_8766:
        /* <DEDUP_REMOVED lines=12> */
.L_x_8768:
        /* <DEDUP_REMOVED lines=13> */
.L_x_8924:
[----:B------:R-:W-:Y:S05]  /*19450*/  BSYNC B2 ;  /* 0x0000000000027941 */ /* 0x000fea0003800000 */
.L_x_8769:
        /* <DEDUP_REMOVED lines=11> */
.L_x_8772:
[----:B------:R-:W-:Y:S05]  /*19510*/  BSYNC B2 ;  /* 0x0000000000027941 */ /* 0x000fea0003800000 */
.L_x_8771:
        /* <DEDUP_REMOVED lines=9> */
.L_x_8773:
        /* <DEDUP_REMOVED lines=15> */
.L_x_8774:
        /* <DEDUP_REMOVED lines=15> */
.L_x_8775:
        /* <DEDUP_REMOVED lines=15> */
.L_x_8776:
        /* <DEDUP_REMOVED lines=15> */
.L_x_8777:
        /* <DEDUP_REMOVED lines=15> */
.L_x_8778:
        /* <DEDUP_REMOVED lines=15> */
.L_x_8779:
        /* <DEDUP_REMOVED lines=15> */
.L_x_8780:
        /* <DEDUP_REMOVED lines=10> */
.L_x_8763:
[----:B------:R-:W-:Y:S05]  /*19ce0*/  BSYNC B1 ;  /* 0x0000000000017941 */ /* 0x000fea0003800000 */
.L_x_8762:
        /* <DEDUP_REMOVED lines=9> */
.L_x_8800:
        /* <DEDUP_REMOVED lines=11> */
.L_x_8925:
[----:B------:R-:W-:Y:S05]  /*19e30*/  BSYNC B2 ;  /* 0x0000000000027941 */ /* 0x000fea0003800000 */
.L_x_8783:
        /* <DEDUP_REMOVED lines=9> */
.L_x_8786:
[----:B------:R-:W-:Y:S05]  /*19ed0*/  BSYNC B2 ;  /* 0x0000000000027941 */ /* 0x000fea0003800000 */
.L_x_8785:
        /* <DEDUP_REMOVED lines=8> */
[----:B-1----:R-:W-:Y:S01]  /*19f60*/  VIADD R9, R8, 0x38890 ;  /* 0x0003889008097836 */ /* 0x002fe20000000000 */
[----:B------:R-:W-:Y:S01]  /*19f70*/  UMOV UR6, 0x0 ;  /* 0x0000000000067882 */ /* 0x000fe20000000000 */
[----:B------:R-:W-:-:S10]  /*19f80*/  UMOV UR7, 0x12f00000 ;  /* 0x12f0000000077882 */ /* 0x000fd40000000000 */
.L_x_8787:
        /* <DEDUP_REMOVED lines=13> */
.L_x_8926:
[----:B------:R-:W-:Y:S05]  /*1a060*/  BSYNC B2 ;  /* 0x0000000000027941 */ /* 0x000fea0003800000 */
.L_x_8788:
        /* <DEDUP_REMOVED lines=11> */
.L_x_8791:
[----:B------:R-:W-:Y:S05]  /*1a120*/  BSYNC B2 ;  /* 0x0000000000027941 */ /* 0x000fea0003800000 */
.L_x_8790:
        /* <DEDUP_REMOVED lines=9> */
.L_x_8792:
        /* <DEDUP_REMOVED lines=15> */
.L_x_8793:
        /* <DEDUP_REMOVED lines=15> */
.L_x_8794:
        /* <DEDUP_REMOVED lines=15> */
.L_x_8795:
        /* <DEDUP_REMOVED lines=15> */
.L_x_8796:
        /* <DEDUP_REMOVED lines=15> */
.L_x_8797:
        /* <DEDUP_REMOVED lines=15> */
.L_x_8798:
        /* <DEDUP_REMOVED lines=15> */
.L_x_8799:
        /* <DEDUP_REMOVED lines=10> */
.L_x_8782:
[----:B------:R-:W-:Y:S05]  /*1a8f0*/  BSYNC B1 ;  /* 0x0000000000017941 */ /* 0x000fea0003800000 */
.L_x_8781:
        /* <DEDUP_REMOVED lines=8> */
.L_x_8756:
[----:B------:R-:W-:Y:S05]  /*1a980*/  BSYNC B0 ;  /* 0x0000000000007941 */ /* 0x000fea0003800000 */
.L_x_8755:
        /* <DEDUP_REMOVED lines=35> */
.L_x_8802:
        /* <DEDUP_REMOVED lines=20> */
.L_x_8805:
[----:B------:R-:W-:Y:S05]  /*1ad00*/  BSYNC B6 ;  /* 0x0000000000067941 */ /* 0x000fea0003800000 */
.L_x_8804:
        /* <DEDUP_REMOVED lines=19> */
[----:B-12---:R-:W-:Y:S05]  /*1ae40*/  CALL.ABS.NOINC R2 ;  /* 0x0000000002007343 */ /* 0x006fea0003c00000 */
.L_x_8808:
        /* <DEDUP_REMOVED lines=15> */
.L_x_8807:
[----:B------:R-:W-:Y:S05]  /*1af40*/  BSYNC B6 ;  /* 0x0000000000067941 */ /* 0x000fea0003800000 */
.L_x_8806:
[----:B------:R-:W-:Y:S01]  /*1af50*/  ULDC.64 UR4, c[0x0][0xaf0] ;  /* 0x0002bc0000047ab9 */ /* 0x000fe20000000a00 */
[----:B------:R-:W0:Y:S01]  /*1af60*/  S2R R20, SR_TID.X ;  /* 0x0000000000147919 */ /* 0x000e220000002100 */
[----:B------:R-:W-:Y:S01]  /*1af70*/  ISETP.NE.U32.AND P0, PT, RZ, UR4, PT ;  /* 0x00000004ff007c0c */ /* 0x000fe2000bf05070 */
[----:B------:R-:W2:Y:S03]  /*1af80*/  LDC R10, c[0x0][0x430] ;  /* 0x00010c00ff0a7b82 */ /* 0x000ea60000000800 */
[----:B------:R-:W-:-:S13]  /*1af90*/  ISETP.NE.AND.EX P0, PT, RZ, UR5, PT, P0 ;  /* 0x00000005ff007c0c */ /* 0x000fda000bf05300 */
[----:B------:R-:W-:Y:S01]  /*1afa0*/  @P0 IADD3 R2, P1, R27, UR4, RZ ;  /* 0x000000041b020c10 */ /* 0x000fe2000ff3e0ff */
[----:B------:R-:W3:Y:S01]  /*1afb0*/  S2R R11, SR_TID.X ;  /* 0x00000000000b7919 */ /* 0x000ee20000002100 */
[----:B------:R-:W-:Y:S02]  /*1afc0*/  ULDC UR4, c[0x0][0x320] ;  /* 0x0000c80000047ab9 */ /* 0x000fe40000000800 */
[----:B------:R-:W-:-:S05]  /*1afd0*/  @P0 IADD3.X R3, R30, UR5, RZ, P1, !PT ;  /* 0x000000051e030c10 */ /* 0x000fca0008ffe4ff */
[----:B------:R4:W5:Y:S01]  /*1afe0*/  @P0 LDG.E R32, desc[UR40][R2.64] ;  /* 0x0000002802200981 */ /* 0x000962000c1e1900 */
[----:B0-----:R-:W-:-:S04]  /*1aff0*/  LOP3.LUT R20, R20, 0x7f, RZ, 0xc0, !PT ;  /* 0x0000007f14147812 */ /* 0x001fc800078ec0ff */
[----:B------:R-:W-:Y:S02]  /*1b000*/  SHF.R.U32.HI R21, RZ, 0x3, R20 ;  /* 0x00000003ff157819 */ /* 0x000fe40000011614 */
[----:B------:R-:W0:Y:S02]  /*1b010*/  S2R R20, SR_TID.X ;  /* 0x0000000000147919 */ /* 0x000e240000002100 */
[----:B0-----:R-:W-:-:S05]  /*1b020*/  IMAD.SHL.U32 R20, R20, 0x10, RZ ;  /* 0x0000001014147824 */ /* 0x001fca00078e00ff */
[----:B------:R-:W-:Y:S02]  /*1b030*/  LOP3.LUT R20, R21, 0x70, R20, 0xf8, !PT ;  /* 0x0000007015147812 */ /* 0x000fe400078ef814 */
[----:B------:R-:W0:Y:S01]  /*1b040*/  S2R R21, SR_TID.X ;  /* 0x0000000000157919 */ /* 0x000e220000002100 */
[----:B--2---:R-:W-:Y:S02]  /*1b050*/  ISETP.NE.AND P1, PT, R10, 0x1, PT ;  /* 0x000000010a00780c */ /* 0x004fe40003f25270 */
[----:B------:R-:W-:-:S11]  /*1b060*/  LEA R27, R35, 0xffffffc0, 0x6 ;  /* 0xffffffc0231b7811 */ /* 0x000fd600078e30ff */
[----:B----4-:R-:W2:Y:S01]  /*1b070*/  @P1 LDC R3, c[0x0][0x434] ;  /* 0x00010d00ff031b82 */ /* 0x010ea20000000800 */
[----:B0-----:R-:W-:-:S07]  /*1b080*/  IMAD.SHL.U32 R21, R21, 0x8, RZ ;  /* 0x0000000815157824 */ /* 0x001fce00078e00ff */
[----:B------:R-:W0:Y:S01]  /*1b090*/  @P1 LDC R2, c[0x0][0x438] ;  /* 0x00010e00ff021b82 */ /* 0x000e220000000800 */
[----:B------:R-:W-:-:S04]  /*1b0a0*/  LOP3.LUT R21, R21, 0x38, RZ, 0xc0, !PT ;  /* 0x0000003815157812 */ /* 0x000fc800078ec0ff */
[----:B------:R-:W-:-:S04]  /*1b0b0*/  LOP3.LUT R21, R21, 0x40, RZ, 0xfc, !PT ;  /* 0x0000004015157812 */ /* 0x000fc800078efcff */
[----:B------:R-:W-:Y:S02]  /*1b0c0*/  ISETP.GE.AND P2, PT, R21, UR4, PT ;  /* 0x0000000415007c0c */ /* 0x000fe4000bf46270 */
[----:B------:R-:W4:Y:S01]  /*1b0d0*/  S2R R21, SR_TID.X ;  /* 0x0000000000157919 */ /* 0x000f220000002100 */
[----:B------:R-:W-:-:S05]  /*1b0e0*/  IMAD.IADD R4, R20, 0x1, R27 ;  /* 0x0000000114047824 */ /* 0x000fca00078e021b */
[C---:B------:R-:W-:Y:S01]  /*1b0f0*/  ISETP.GE.AND P0, PT, R4.reuse, R31, PT ;  /* 0x0000001f0400720c */ /* 0x040fe20003f06270 */
[----:B------:R-:W-:Y:S02]  /*1b100*/  IMAD.IADD R0, R4, 0x1, R34 ;  /* 0x0000000104007824 */ /* 0x000fe400078e0222 */
[----:B---3--:R-:W-:Y:S01]  /*1b110*/  IMAD.SHL.U32 R11, R11, 0x8, RZ ;  /* 0x000000080b0b7824 */ /* 0x008fe200078e00ff */
[----:B------:R-:W-:Y:S01]  /*1b120*/  ISETP.GT.U32.OR P0, PT, R20, 0x3f, P0 ;  /* 0x0000003f1400780c */ /* 0x000fe20000704470 */
[----:B--2---:R-:W-:-:S03]  /*1b130*/  @P1 IMAD.HI.U32 R3, R0, R3, RZ ;  /* 0x0000000300031227 */ /* 0x004fc600078e00ff */
[----:B------:R-:W-:Y:S01]  /*1b140*/  LOP3.LUT R11, R11, 0x38, RZ, 0xc0, !PT ;  /* 0x000000380b0b7812 */ /* 0x000fe200078ec0ff */
[----:B------:R-:W-:Y:S01]  /*1b150*/  IMAD.MOV.U32 R8, RZ, RZ, R0 ;  /* 0x000000ffff087224 */ /* 0x000fe200078e0000 */
[----:B0-----:R-:W-:Y:S02]  /*1b160*/  @P1 SHF.R.U32.HI R8, RZ, R2, R3 ;  /* 0x00000002ff081219 */ /* 0x001fe40000011603 */
[----:B------:R-:W-:Y:S02]  /*1b170*/  ISETP.GE.AND P1, PT, R11, UR4, PT ;  /* 0x000000040b007c0c */ /* 0x000fe4000bf26270 */
[----:B------:R-:W-:Y:S02]  /*1b180*/  LOP3.LUT R22, R22, 0xffffffbf, RZ, 0xc0, !PT ;  /* 0xffffffbf16167812 */ /* 0x000fe400078ec0ff */
[----:B-1----:R-:W-:Y:S01]  /*1b190*/  SEL R9, RZ, 0xffffffff, P2 ;  /* 0xffffffffff097807 */ /* 0x002fe20001000000 */
[----:B------:R-:W0:Y:S01]  /*1b1a0*/  @!P0 LDC.64 R2, c[0x0][0x428] ;  /* 0x00010a00ff028b82 */ /* 0x000e220000000a00 */
[----:B------:R-:W-:Y:S01]  /*1b1b0*/  @P2 LOP3.LUT R22, R22, 0x40, RZ, 0xfc, !PT ;  /* 0x0000004016162812 */ /* 0x000fe200078efcff */
[----:B----4-:R-:W-:Y:S01]  /*1b1c0*/  IMAD.SHL.U32 R21, R21, 0x8, RZ ;  /* 0x0000000815157824 */ /* 0x010fe200078e00ff */
        /* <DEDUP_REMOVED lines=64> */
.L_x_8929:
        /* <DEDUP_REMOVED lines=11> */
.L_x_8810:
        /* <DEDUP_REMOVED lines=9> */
.L_x_8930:
[----:B------:R-:W-:Y:S05]  /*1b710*/  BSYNC B0 ;  /* 0x0000000000007941 */ /* 0x000fea0003800000 */
.L_x_8811:
        /* <DEDUP_REMOVED lines=64> */
.L_x_8940:
        /* <DEDUP_REMOVED lines=10> */
.L_x_8814:
        /* <DEDUP_REMOVED lines=11> */
.L_x_8815:
        /* <DEDUP_REMOVED lines=34> */
.L_x_8817:
[----:B------:R-:W-:Y:S05]  /*1be90*/  BSYNC B6 ;  /* 0x0000000000067941 */ /* 0x000fea0003800000 */
.L_x_8816:
        /* <DEDUP_REMOVED lines=95> */
.L_x_8949:
        /* <DEDUP_REMOVED lines=11> */
.L_x_8819:
        /* <DEDUP_REMOVED lines=28> */
.L_x_8821:
[----:B------:R-:W-:Y:S05]  /*1c700*/  BSYNC B6 ;  /* 0x0000000000067941 */ /* 0x000fea0003800000 */
.L_x_8820:
        /* <DEDUP_REMOVED lines=193> */
.L_x_8959:
        /* <DEDUP_REMOVED lines=26> */
.L_x_8824:
[----:B------:R-:W-:Y:S05]  /*1d4c0*/  BSYNC B0 ;  /* 0x0000000000007941 */ /* 0x000fea0003800000 */
.L_x_8823:
[----:B------:R-:W-:Y:S01]  /*1d4d0*/  NOP ;  /* 0x0000000000007918 */ /* 0x000fe20000000000 */
[----:B------:R-:W-:-:S13]  /*1d4e0*/  PLOP3.LUT P0, PT, PT, PT, PT, 0x80, 0x0 ;  /* 0x000000000000781c */ /* 0x000fda0003f0f070 */
.L_x_8825:
        /* <DEDUP_REMOVED lines=18> */
.L_x_8960:
[----:B------:R-:W-:Y:S05]  /*1d610*/  BSYNC B0 ;  /* 0x0000000000007941 */ /* 0x000fea0003800000 */
.L_x_8826:
[----:B------:R-:W2:Y:S02]  /*1d620*/  LDL R2, [R1+0x50] ;  /* 0x0000500001027983 */ /* 0x000ea40000100800 */
[----:B--2---:R-:W-:-:S13]  /*1d630*/  ISETP.NE.AND P0, PT, R2, 0x3, PT ;  /* 0x000000030200780c */ /* 0x004fda0003f05270 */
[----:B------:R-:W-:Y:S05]  /*1d640*/  @!P0 BRA `(.L_x_8828) ;  /* 0x0000000000048947 */ /* 0x000fea0003800000 */
[----:B------:R-:W-:Y:S01]  /*1d650*/  BPT.TRAP 0x1 ;  /* 0x000000040000795c */ /* 0x000fe20000300000 */
.L_x_8828:
[----:B-1----:R-:W-:Y:S01]  /*1d660*/  SHF.L.U32 R0, R28, 0x1f, RZ ;  /* 0x0000001f1c007819 */ /* 0x002fe200000006ff */
[----:B------:R-:W-:Y:S03]  /*1d670*/  BSSY B0, `(.L_x_8829) ;  /* 0x0000003000007945 */ /* 0x000fe60003800000 */
[----:B------:R-:W1:Y:S02]  /*1d680*/  SYNCS.PHASECHK.TRANS64.TRYWAIT P0, [R31+URZ+0x38860], R0 ;  /* 0x038860001f0075a7 */ /* 0x000e64000800017f */
[----:B-1----:R-:W-:Y:S05]  /*1d690*/  @!P0 BRA `(.L_x_8830) ;  /* 0x0000005400348947 */ /* 0x002fea0003800000 */
.L_x_8961:
[----:B------:R-:W-:Y:S05]  /*1d6a0*/  BSYNC B0 ;  /* 0x0000000000007941 */ /* 0x000fea0003800000 */
.L_x_8829:
        /* <DEDUP_REMOVED lines=111> */
.L_x_8971:
        /* <DEDUP_REMOVED lines=34> */
.L_x_8832:
        /* <DEDUP_REMOVED lines=11> */
.L_x_8833:
        /* <DEDUP_REMOVED lines=11> */
.L_x_8848:
        /* <DEDUP_REMOVED lines=36> */
[----:B------:R-:W-:Y:S02]  /*1e360*/  SEL R25, R25, RZ, P0 ;  /* 0x000000ff19197207 */ /* 0x000fe40000000000 */
[----:B------:R-:W-:-:S02]  /*1e370*/  IADD3 R7, R7, -0x1, RZ ;  /* 0xffffffff07077810 */ /* 0x000fc40007ffe0ff */
[----:B------:R-:W-:Y:S02]  /*1e380*/  ISETP.GT.AND P3, PT, R2, RZ, PT ;  /* 0x000000ff0200720c */ /* 0x000fe40003f64270 */
[----:B--2---:R-:W-:-:S13]  /*1e390*/  ISETP.NE.AND P1, PT, R10, 0x3, PT ;  /* 0x000000030a00780c */ /* 0x004fda0003f25270 */
[----:B0-----:R-:W-:Y:S05]  /*1e3a0*/  @!P1 BRA `(.L_x_8836) ;  /* 0x0000000000049947 */ /* 0x001fea0003800000 */
[----:B------:R-:W-:Y:S01]  /*1e3b0*/  BPT.TRAP 0x1 ;  /* 0x000000040000795c */ /* 0x000fe20000300000 */
.L_x_8836:
[----:B------:R-:W-:Y:S01]  /*1e3c0*/  IMAD R6, R25, 0x8, R23 ;  /* 0x0000000819067824 */ /* 0x000fe200078e0217 */
[----:B------:R-:W-:Y:S01]  /*1e3d0*/  SHF.L.U32 R21, R28, 0x1f, RZ ;  /* 0x0000001f1c157819 */ /* 0x000fe200000006ff */
[----:B------:R-:W-:Y:S01]  /*1e3e0*/  BSSY B1, `(.L_x_8837) ;  /* 0x0000004000017945 */ /* 0x000fe20003800000 */
[----:B------:R-:W-:Y:S02]  /*1e3f0*/  SHF.R.S32.HI R9, RZ, 0x1f, R5 ;  /* 0x0000001fff097819 */ /* 0x000fe40000011405 */
[----:B------:R-:W0:Y:S02]  /*1e400*/  SYNCS.PHASECHK.TRANS64.TRYWAIT P0, [R6+URZ+0x38840], R21 ;  /* 0x03884015060075a7 */ /* 0x000e24000800017f */
[----:B0-----:R-:W-:Y:S05]  /*1e410*/  @!P0 BRA `(.L_x_8838) ;  /* 0x0000005000108947 */ /* 0x001fea0003800000 */
.L_x_8972:
[----:B------:R-:W-:Y:S05]  /*1e420*/  BSYNC B1 ;  /* 0x0000000000017941 */ /* 0x000fea0003800000 */
.L_x_8837:
        /* <DEDUP_REMOVED lines=42> */
.L_x_8982:
        /* <DEDUP_REMOVED lines=8> */
.L_x_8840:
        /* <DEDUP_REMOVED lines=11> */
.L_x_8841:
[----:B------:R2:W-:Y:S01]  /*1e800*/  SYNCS.ARRIVE.TRANS64.A1T0 RZ, [R6+URZ+0x38830], RZ ;  /* 0x038830ff06ff79a7 */ /* 0x0005e2000810003f */
[----:B------:R-:W-:Y:S05]  /*1e810*/  @!P2 BRA `(.L_x_8842) ;  /* 0x000000000004a947 */ /* 0x000fea0003800000 */
[----:B------:R-:W-:Y:S01]  /*1e820*/  BPT.TRAP 0x1 ;  /* 0x000000040000795c */ /* 0x000fe20000300000 */
.L_x_8842:
[----:B------:R-:W3:Y:S01]  /*1e830*/  SYNCS.PHASECHK.TRANS64.TRYWAIT P0, [R6+URZ+0x38860], R21 ;  /* 0x03886015060075a7 */ /* 0x000ee2000800017f */
[----:B------:R-:W-:Y:S04]  /*1e840*/  BSSY B1, `(.L_x_8843) ;  /* 0x0000002000017945 */ /* 0x000fe80003800000 */
[----:B---3--:R-:W-:Y:S05]  /*1e850*/  @!P0 BRA `(.L_x_8844) ;  /* 0x0000005000308947 */ /* 0x008fea0003800000 */
.L_x_8983:
[----:B------:R-:W-:Y:S05]  /*1e860*/  BSYNC B1 ;  /* 0x0000000000017941 */ /* 0x000fea0003800000 */
.L_x_8843:
        /* <DEDUP_REMOVED lines=81> */
.L_x_8993:
        /* <DEDUP_REMOVED lines=25> */
.L_x_8846:
        /* <DEDUP_REMOVED lines=11> */
.L_x_8847:
[----:B------:R1:W-:Y:S01]  /*1efc0*/  SYNCS.ARRIVE.TRANS64.A1T0 RZ, [R6+URZ+0x38850], RZ ;  /* 0x038850ff06ff79a7 */ /* 0x0003e2000810003f */
[----:B------:R-:W-:Y:S05]  /*1efd0*/  @P3 BRA `(.L_x_8848) ;  /* 0xfffffff000503947 */ /* 0x000fea000383ffff */
.L_x_8835:
[----:B------:R-:W-:Y:S05]  /*1efe0*/  BSYNC B0 ;  /* 0x0000000000007941 */ /* 0x000fea0003800000 */
.L_x_8834:
        /* <DEDUP_REMOVED lines=21> */
.L_x_8850:
[----:B------:R-:W-:Y:S05]  /*1f140*/  BSYNC B0 ;  /* 0x0000000000007941 */ /* 0x000fea0003800000 */
.L_x_8849:
[----:B------:R-:W-:-:S07]  /*1f150*/  SEL R25, R25, RZ, P0 ;  /* 0x000000ff19197207 */ /* 0x000fce0000000000 */
.L_x_8803:
[----:B------:R-:W-:Y:S05]  /*1f160*/  BSYNC B7 ;  /* 0x0000000000077941 */ /* 0x000fea0003800000 */
.L_x_8801:
        /* <DEDUP_REMOVED lines=11> */
.L_x_8851:
        /* <DEDUP_REMOVED lines=26> */
[----:B------:R-:W1:Y:S02]  /*1f3c0*/  SHFL.UP PT, R14, R5, 0x4, RZ ;  /* 0x04800000050e7989 */ /* 0x000e6400000e00ff */
[----:B-123--:R-:W-:-:S05]  /*1f3d0*/  SEL R6, R14, RZ, P3 ;  /* 0x000000ff0e067207 */ /* 0x00efca0001800000 */
        /* <DEDUP_REMOVED lines=8> */
.L_x_9003:
[----:B------:R-:W-:Y:S02]  /*1f460*/  ULDC UR4, c[0x0][0xd38] ;  /* 0x00034e0000047ab9 */ /* 0x000fe40000000800 */
[----:B------:R-:W-:-:S04]  /*1f470*/  IMAD.U32 R4, RZ, RZ, UR4 ;  /* 0x00000004ff047e24 */ /* 0x000fc8000f8e00ff */
[----:B-1----:R-:W-:-:S04]  /*1f480*/  IMAD R5, R14, R4, RZ ;  /* 0x000000040e057224 */ /* 0x002fc800078e02ff */
[----:B------:R-:W-:-:S05]  /*1f490*/  IMAD.IADD R16, R16, 0x1, R5 ;  /* 0x0000000110107824 */ /* 0x000fca00078e0205 */
[----:B------:R-:W-:-:S13]  /*1f4a0*/  ISETP.GT.AND P6, PT, R16, R0, PT ;  /* 0x000000001000720c */ /* 0x000fda0003fc4270 */
[----:B------:R-:W-:Y:S05]  /*1f4b0*/  @P6 BRA `(.L_x_8854) ;  /* 0x00000000009c6947 */ /* 0x000fea0003800000 */
.L_x_8859:
        /* <DEDUP_REMOVED lines=14> */
.L_x_8857:
[----:B------:R-:W-:Y:S05]  /*1f5a0*/  BSYNC B0 ;  /* 0x0000000000007941 */ /* 0x000fea0003800000 */
.L_x_8856:
        /* <DEDUP_REMOVED lines=18> */
.L_x_9011:
[----:B------:R-:W-:Y:S02]  /*1f6d0*/  ULDC UR4, c[0x0][0xd38] ;  /* 0x00034e0000047ab9 */ /* 0x000fe40000000800 */
[----:B------:R-:W-:-:S05]  /*1f6e0*/  MOV R4, UR4 ;  /* 0x0000000400047c02 */ /* 0x000fca0008000f00 */
[----:B-1----:R-:W-:-:S04]  /*1f6f0*/  IMAD R5, R14, R4, RZ ;  /* 0x000000040e057224 */ /* 0x002fc800078e02ff */
[----:B------:R-:W-:-:S05]  /*1f700*/  IMAD.IADD R16, R5, 0x1, R16 ;  /* 0x0000000105107824 */ /* 0x000fca00078e0210 */
[----:B------:R-:W-:-:S13]  /*1f710*/  ISETP.GT.AND P6, PT, R16, R0, PT ;  /* 0x000000001000720c */ /* 0x000fda0003fc4270 */
[----:B------:R-:W-:Y:S05]  /*1f720*/  @!P6 BRA `(.L_x_8859) ;  /* 0xfffffffc0064e947 */ /* 0x000fea000383ffff */
.L_x_8854:
        /* <DEDUP_REMOVED lines=8> */
.L_x_9015:
[----:B------:R-:W-:Y:S01]  /*1f7b0*/  ISETP.NE.AND P0, PT, R6, RZ, PT ;  /* 0x000000ff0600720c */ /* 0x000fe20003f05270 */
[----:B------:R-:W-:-:S12]  /*1f7c0*/  IMAD.MOV.U32 R6, RZ, RZ, RZ ;  /* 0x000000ffff067224 */ /* 0x000fd800078e00ff */
[----:B------:R-:W-:Y:S05]  /*1f7d0*/  @!P0 BRA `(.L_x_8861) ;  /* 0x0000000000108947 */ /* 0x000fea0003800000 */
[----:B------:R-:W-:Y:S01]  /*1f7e0*/  UMOV UR4, 0xffffffff ;  /* 0xffffffff00047882 */ /* 0x000fe20000000000 */
[----:B------:R-:W-:Y:S02]  /*1f7f0*/  VIADD R12, R5, 0xffffffff ;  /* 0xffffffff050c7836 */ /* 0x000fe40000000000 */
[----:B------:R-:W-:Y:S05]  /*1f800*/  BRA.DIV UR4, `(.L_x_8862) ;  /* 0x00000052045c7947 */ /* 0x000fea000b800000 */
[----:B------:R3:W4:Y:S02]  /*1f810*/  SHFL.IDX PT, R6, R3, R12, 0x1f ;  /* 0x00001f0c03067589 */ /* 0x00072400000e0000 */
.L_x_8861:
[----:B01-3--:R-:W0:Y:S01]  /*1f820*/  LDC.64 R2, c[0x0][0xd90] ;  /* 0x00036400ff027b82 */ /* 0x00be220000000a00 */
[----:B------:R-:W-:-:S04]  /*1f830*/  IMAD.IADD R19, R5, 0x1, R19 ;  /* 0x0000000105137824 */ /* 0x000fc800078e0213 */
[----:B0-----:R-:W-:-:S05]  /*1f840*/  IMAD.WIDE R2, R19, 0x4, R2 ;  /* 0x0000000413027825 */ /* 0x001fca00078e0202 */
[----:B------:R0:W2:Y:S01]  /*1f850*/  LDG.E R7, desc[UR40][R2.64] ;  /* 0x0000002802077981 */ /* 0x0000a2000c1e1900 */
[----:B----4-:R-:W-:-:S04]  /*1f860*/  IMAD R16, R6, R4, R16 ;  /* 0x0000000406107224 */ /* 0x010fc800078e0210 */
[----:B------:R-:W-:Y:S02]  /*1f870*/  IMAD.IADD R0, R0, 0x1, -R16 ;  /* 0x0000000100007824 */ /* 0x000fe400078e0a10 */
[----:B0-----:R-:W-:Y:S02]  /*1f880*/  IMAD.MOV.U32 R2, RZ, RZ, RZ ;  /* 0x000000ffff027224 */ /* 0x001fe400078e00ff */
[----:B--2---:R-:W-:-:S05]  /*1f890*/  IMAD R5, R17, R7, RZ ;  /* 0x0000000711057224 */ /* 0x004fca00078e02ff */
        /* <DEDUP_REMOVED lines=50> */
[----:B------:R-:W-:-:S06]  /*1fbc0*/  @P0 VIADD R2, R2, 0x1 ;  /* 0x0000000102020836 */ /* 0x000fcc0000000000 */
[----:B------:R-:W-:Y:S01]  /*1fbd0*/  @!P2 IMAD.MOV R2, RZ, RZ, -R2 ;  /* 0x000000ffff02a224 */ /* 0x000fe200078e0a02 */
[----:B------:R-:W-:Y:S01]  /*1fbe0*/  @!P1 LOP3.LUT R2, RZ, R4, RZ, 0x33, !PT ;  /* 0x00000004ff029212 */ /* 0x000fe200078e33ff */
[----:B------:R-:W-:-:S04]  /*1fbf0*/  IMAD.MOV R4, RZ, RZ, -R4 ;  /* 0x000000ffff047224 */ /* 0x000fc800078e0a04 */
[----:B------:R-:W-:Y:S01]  /*1fc00*/  IMAD R18, R2, R4, R5 ;  /* 0x0000000402127224 */ /* 0x000fe200078e0205 */
[----:B------:R-:W-:-:S05]  /*1fc10*/  LOP3.LUT R2, RZ, R2, RZ, 0x33, !PT ;  /* 0x00000002ff027212 */ /* 0x000fca00078e33ff */
[----:B------:R-:W-:Y:S01]  /*1fc20*/  IMAD.IADD R17, R17, 0x1, R2 ;  /* 0x0000000111117824 */ /* 0x000fe200078e0202 */
[----:B------:R-:W-:Y:S06]  /*1fc30*/  BRA `(.L_x_8863) ;  /* 0x00000000001c7947 */ /* 0x000fec0003800000 */
.L_x_8855:
[----:B------:R-:W-:Y:S01]  /*1fc40*/  UMOV UR4, URZ ;  /* 0x0000003f00047c82 */ /* 0x000fe20008000000 */
[----:B------:R-:W-:Y:S01]  /*1fc50*/  UMOV UR5, URZ ;  /* 0x0000003f00057c82 */ /* 0x000fe20008000000 */
[----:B------:R-:W-:Y:S01]  /*1fc60*/  ULDC UR6, c[0x0][0xd3c] ;  /* 0x00034f0000067ab9 */ /* 0x000fe20000000800 */
[----:B------:R-:W-:Y:S02]  /*1fc70*/  IMAD.MOV.U32 R16, RZ, RZ, R0 ;  /* 0x000000ffff107224 */ /* 0x000fe400078e0000 */
[----:B------:R-:W-:Y:S02]  /*1fc80*/  IMAD.U32 R17, RZ, RZ, UR4 ;  /* 0x00000004ff117e24 */ /* 0x000fe4000f8e00ff */
[----:B------:R-:W-:Y:S02]  /*1fc90*/  IMAD.U32 R18, RZ, RZ, UR5 ;  /* 0x00000005ff127e24 */ /* 0x000fe4000f8e00ff */
[----:B------:R-:W-:-:S07]  /*1fca0*/  IMAD.U32 R19, RZ, RZ, UR6 ;  /* 0x00000006ff137e24 */ /* 0x000fce000f8e00ff */
.L_x_8863:
        /* <DEDUP_REMOVED lines=10> */
.L_x_8852:
[----:B------:R-:W-:Y:S02]  /*1fd50*/  ULDC UR4, c[0x0][0xd3c] ;  /* 0x00034f0000047ab9 */ /* 0x000fe40000000800 */
[----:B0-----:R-:W-:-:S13]  /*1fd60*/  ISETP.GE.AND P0, PT, R19, UR4, PT ;  /* 0x0000000413007c0c */ /* 0x001fda000bf06270 */
[----:B------:R-:W-:Y:S05]  /*1fd70*/  @!P0 BRA `(.L_x_8864) ;  /* 0xffffff8800e08947 */ /* 0x000fea000383ffff */
[----:B------:R-:W-:Y:S05]  /*1fd80*/  BSYNC B8 ;  /* 0x0000000000087941 */ /* 0x000fea0003800000 */
.L_x_8751:
        /* <DEDUP_REMOVED lines=12> */
.L_x_9018:
[----:B------:R-:W-:Y:S05]  /*1fe50*/  BSYNC B0 ;  /* 0x0000000000007941 */ /* 0x000fea0003800000 */
.L_x_8865:
[----:B------:R-:W-:-:S03]  /*1fe60*/  UMOV UR4, 0xffffffff ;  /* 0xffffffff00047882 */ /* 0x000fc60000000000 */
[----:B------:R-:W-:Y:S05]  /*1fe70*/  BRA.DIV UR4, `(.L_x_8867) ;  /* 0x0000004a04fc7947 */ /* 0x000fea000b800000 */
[----:B0-----:R-:W0:Y:S02]  /*1fe80*/  S2R R0, SR_TID.X ;  /* 0x0000000000007919 */ /* 0x001e240000002100 */
[----:B0-----:R-:W-:-:S04]  /*1fe90*/  SHF.R.U32.HI R0, RZ, 0x5, R0 ;  /* 0x00000005ff007819 */ /* 0x001fc80000011600 */
[----:B------:R-:W-:-:S05]  /*1fea0*/  LOP3.LUT R0, R0, 0x3, RZ, 0xc0, !PT ;  /* 0x0000000300007812 */ /* 0x000fca00078ec0ff */
[----:B------:R0:W1:Y:S02]  /*1feb0*/  SHFL.IDX PT, R14, R0, RZ, 0x1f ;  /* 0x00001fff000e7589 */ /* 0x00006400000e0000 */
.L_x_9021:
[----:B-1----:R-:W-:-:S13]  /*1fec0*/  ISETP.NE.AND P0, PT, R14, RZ, PT ;  /* 0x000000ff0e00720c */ /* 0x002fda0003f05270 */
[----:B------:R-:W-:Y:S05]  /*1fed0*/  @P0 BRA `(.L_x_8602) ;  /* 0x0000000000880947 */ /* 0x000fea0003800000 */
[----:B------:R-:W-:-:S03]  /*1fee0*/  UMOV UR4, 0xffffffff ;  /* 0xffffffff00047882 */ /* 0x000fc60000000000 */
[----:B------:R-:W-:Y:S05]  /*1fef0*/  BRA.DIV UR4, `(.L_x_8868) ;  /* 0x0000004e04107947 */ /* 0x000fea000b800000 */
[----:B------:R-:W-:-:S13]  /*1ff00*/  ELECT P6, URZ, PT ;  /* 0x00000000003f782f */ /* 0x000fda00038c0000 */
.L_x_9024:
[----:B------:R-:W-:Y:S05]  /*1ff10*/  @!P6 BRA `(.L_x_8602) ;  /* 0x000000000078e947 */ /* 0x000fea0003800000 */
[----:B0-----:R-:W5:Y:S02]  /*1ff20*/  LDL.LU R0, [R1+0x8] ;  /* 0x0000080001007983 */ /* 0x001f640000300800 */
[----:B-----5:R-:W-:-:S04]  /*1ff30*/  LOP3.LUT R0, R0, 0x2, RZ, 0xfc, !PT ;  /* 0x0000000200007812 */ /* 0x020fc800078efcff */
[----:B------:R-:W-:-:S13]  /*1ff40*/  ISETP.NE.AND P0, PT, R0, 0x3, PT ;  /* 0x000000030000780c */ /* 0x000fda0003f05270 */
[----:B------:R-:W-:Y:S05]  /*1ff50*/  @!P0 BRA `(.L_x_8869) ;  /* 0x0000000000048947 */ /* 0x000fea0003800000 */
[----:B------:R-:W-:Y:S01]  /*1ff60*/  BPT.TRAP 0x1 ;  /* 0x000000040000795c */ /* 0x000fe20000300000 */
.L_x_8869:
[C---:B------:R-:W-:Y:S01]  /*1ff70*/  IMAD R5, R25.reuse, 0x8, R4 ;  /* 0x0000000819057824 */ /* 0x040fe200078e0204 */
[----:B------:R-:W-:Y:S01]  /*1ff80*/  SHF.L.U32 R0, R28, 0x1f, RZ ;  /* 0x0000001f1c007819 */ /* 0x000fe200000006ff */
[----:B------:R-:W-:-:S03]  /*1ff90*/  VIADD R25, R25, 0x1 ;  /* 0x0000000119197836 */ /* 0x000fc60000000000 */
[----:B------:R-:W0:Y:S02]  /*1ffa0*/  SYNCS.PHASECHK.TRANS64.TRYWAIT P1, [R5+URZ+0x38840], R0 ;  /* 0x03884000050075a7 */ /* 0x000e24000802017f */
[----:B------:R-:W-:-:S04]  /*1ffb0*/  ISETP.NE.AND P2, PT, R25, 0x2, PT ;  /* 0x000000021900780c */ /* 0x000fc80003f45270 */
[----:B------:R-:W-:Y:S01]  /*1ffc0*/  SEL R3, RZ, 0x1, P2 ;  /* 0x00000001ff037807 */ /* 0x000fe20001000000 */
[----:B0-----:R-:W-:Y:S08]  /*1ffd0*/  @!P1 BRA `(.L_x_8870) ;  /* 0x0000004800f89947 */ /* 0x001ff00003800000 */
.L_x_9025:
[----:B------:R-:W-:Y:S02]  /*1ffe0*/  SEL R25, R25, RZ, P2 ;  /* 0x000000ff19197207 */ /* 0x000fe40001000000 */
[----:B------:R-:W-:Y:S01]  /*1fff0*/  LOP3.LUT R2, R28, R3, RZ, 0x3c, !PT ;  /* 0x000000031c027212 */ /* 0x000fe200078e3cff */
[----:B------:R-:W-:Y:S06]  /*20000*/  @!P0 BRA `(.L_x_8871) ;  /* 0x0000000000048947 */ /* 0x000fec0003800000 */
[----:B------:R-:W-:Y:S01]  /*20010*/  BPT.TRAP 0x1 ;  /* 0x000000040000795c */ /* 0x000fe20000300000 */
.L_x_8871:
[----:B------:R-:W-:Y:S01]  /*20020*/  IMAD R25, R25, 0x8, R4 ;  /* 0x0000000819197824 */ /* 0x000fe200078e0204 */
[----:B------:R-:W-:-:S04]  /*20030*/  SHF.L.U32 R2, R2, 0x1f, RZ ;  /* 0x0000001f02027819 */ /* 0x000fc800000006ff */
[----:B------:R-:W1:Y:S02]  /*20040*/  SYNCS.PHASECHK.TRANS64.TRYWAIT P1, [R25+URZ+0x38840], R2 ;  /* 0x03884002190075a7 */ /* 0x000e64000802017f */
[----:B-1----:R-:W-:Y:S05]  /*20050*/  @!P1 BRA `(.L_x_8872) ;  /* 0x0000004800ec9947 */ /* 0x002fea0003800000 */
.L_x_9026:
[----:B------:R-:W-:Y:S05]  /*20060*/  @!P0 BRA `(.L_x_8873) ;  /* 0x0000000000048947 */ /* 0x000fea0003800000 */
[----:B------:R-:W-:Y:S01]  /*20070*/  BPT.TRAP 0x1 ;  /* 0x000000040000795c */ /* 0x000fe20000300000 */
.L_x_8873:
[----:B------:R-:W5:Y:S02]  /*20080*/  SYNCS.PHASECHK.TRANS64.TRYWAIT P1, [R5+URZ+0x38860], R0 ;  /* 0x03886000050075a7 */ /* 0x000f64000802017f */
[----:B-----5:R-:W-:Y:S05]  /*20090*/  @!P1 BRA `(.L_x_8874) ;  /* 0x0000004800f09947 */ /* 0x020fea0003800000 */
.L_x_9027:
[----:B------:R-:W-:Y:S05]  /*200a0*/  @!P0 BRA `(.L_x_8875) ;  /* 0x0000000000048947 */ /* 0x000fea0003800000 */
[----:B------:R-:W-:Y:S01]  /*200b0*/  BPT.TRAP 0x1 ;  /* 0x000000040000795c */ /* 0x000fe20000300000 */
.L_x_8875:
[----:B------:R0:W0:Y:S02]  /*200c0*/  SYNCS.PHASECHK.TRANS64.TRYWAIT P0, [R25+URZ+0x38860], R2 ;  /* 0x03886002190075a7 */ /* 0x000024000800017f */
[----:B0-----:R-:W-:Y:S05]  /*200d0*/  @!P0 NANOSLEEP.SYNCS 0x989680 ;  /* 0x009896800000895d */ /* 0x001fea0003900000 */
[----:B------:R-:W0:Y:S02]  /*200e0*/  @!P0 SYNCS.PHASECHK.TRANS64 P0, [R25+URZ+0x38860], R2 ;  /* 0x03886002190085a7 */ /* 0x000e24000800007f */
[----:B0-----:R-:W-:Y:S05]  /*200f0*/  @!P0 BRA `(.L_x_8875) ;  /* 0xfffffffc00f08947 */ /* 0x001fea000383ffff */
.L_x_8602:
[----:B------:R-:W-:Y:S05]  /*20100*/  BSYNC B9 ;  /* 0x0000000000097941 */ /* 0x000fea0003800000 */
.L_x_8599:
[----:B------:R-:W-:Y:S05]  /*20110*/  EXIT ;  /* 0x000000000000794d */ /* 0x000fea0003800000 */
.L_x_8618:
[----:B0-----:R0:W1:Y:S02]  /*20120*/  SYNCS.PHASECHK.TRANS64.TRYWAIT P5, [R62+URZ+0x38890], R75 ;  /* 0x0388904b3e0075a7 */ /* 0x00106400080a017f */
[----:B-1----:R-:W-:Y:S05]  /*20130*/  @!P5 NANOSLEEP.SYNCS 0x989680 ;  /* 0x009896800000d95d */ /* 0x002fea0003900000 */
[----:B------:R-:W1:Y:S02]  /*20140*/  @!P5 SYNCS.PHASECHK.TRANS64 P5, [R62+URZ+0x38890], R75 ;  /* 0x0388904b3e00d5a7 */ /* 0x000e6400080a007f */
[----:B-1----:R-:W-:Y:S05]  /*20150*/  @!P5 BRA `(.L_x_8618) ;  /* 0xfffffffc00f0d947 */ /* 0x002fea000383ffff */
[----:B------:R-:W-:Y:S05]  /*20160*/  BRA `(.L_x_8876) ;  /* 0xfffffe28009c7947 */ /* 0x000fea000383ffff */
.L_x_8619:
        /* <DEDUP_REMOVED lines=8> */
.L_x_8878:
[----:B------:R-:W-:Y:S05]  /*201f0*/  BSYNC B1 ;  /* 0x0000000000017941 */ /* 0x000fea0003800000 */
.L_x_8877:
        /* <DEDUP_REMOVED lines=8> */
.L_x_8879:
[----:B------:R-:W-:Y:S05]  /*20280*/  BRA `(.L_x_8880) ;  /* 0xfffffe2800687947 */ /* 0x000fea000383ffff */
.L_x_8629:
[----:B0-----:R0:W1:Y:S02]  /*20290*/  SYNCS.PHASECHK.TRANS64.TRYWAIT P6, [R62+URZ+0x38890], R75 ;  /* 0x0388904b3e0075a7 */ /* 0x00106400080c017f */
[----:B-1----:R-:W-:Y:S05]  /*202a0*/  @!P6 NANOSLEEP.SYNCS 0x989680 ;  /* 0x009896800000e95d */ /* 0x002fea0003900000 */
[----:B------:R-:W1:Y:S02]  /*202b0*/  @!P6 SYNCS.PHASECHK.TRANS64 P6, [R62+URZ+0x38890], R75 ;  /* 0x0388904b3e00e5a7 */ /* 0x000e6400080c007f */
[----:B-1----:R-:W-:Y:S05]  /*202c0*/  @!P6 BRA `(.L_x_8629) ;  /* 0xfffffffc00f0e947 */ /* 0x002fea000383ffff */
[----:B------:R-:W-:Y:S05]  /*202d0*/  BRA `(.L_x_8881) ;  /* 0xfffffe3000d07947 */ /* 0x000fea000383ffff */
.L_x_8630:
        /* <DEDUP_REMOVED lines=8> */
.L_x_8883:
[----:B------:R-:W-:Y:S05]  /*20360*/  BSYNC B1 ;  /* 0x0000000000017941 */ /* 0x000fea0003800000 */
.L_x_8882:
        /* <DEDUP_REMOVED lines=8> */
.L_x_8884:
[----:B------:R-:W-:Y:S01]  /*203f0*/  IMAD.MOV.U32 R69, RZ, RZ, R14 ;  /* 0x000000ffff457224 */ /* 0x000fe200078e000e */
[----:B------:R-:W-:Y:S06]  /*20400*/  BRA `(.L_x_8885) ;  /* 0xfffffe3000987947 */ /* 0x000fec000383ffff */
.L_x_8635:
[----:B-1----:R1:W2:Y:S02]  /*20410*/  SYNCS.PHASECHK.TRANS64.TRYWAIT P4, [R62+URZ+0x38890], R75 ;  /* 0x0388904b3e0075a7 */ /* 0x0022a4000808017f */
[----:B--2---:R-:W-:Y:S05]  /*20420*/  @!P4 NANOSLEEP.SYNCS 0x989680 ;  /* 0x009896800000c95d */ /* 0x004fea0003900000 */
[----:B------:R-:W2:Y:S02]  /*20430*/  @!P4 SYNCS.PHASECHK.TRANS64 P4, [R62+URZ+0x38890], R75 ;  /* 0x0388904b3e00c5a7 */ /* 0x000ea4000808007f */
[----:B--2---:R-:W-:Y:S05]  /*20440*/  @!P4 BRA `(.L_x_8635) ;  /* 0xfffffffc00f0c947 */ /* 0x004fea000383ffff */
[----:B------:R-:W-:Y:S05]  /*20450*/  BRA `(.L_x_8886) ;  /* 0xfffffe3800847947 */ /* 0x000fea000383ffff */
.L_x_8636:
[----:B------:R-:W-:Y:S01]  /*20460*/  BSSY B1, `(.L_x_8887) ;  /* 0x0000007000017945 */ /* 0x000fe20003800000 */
[----:B------:R-:W-:Y:S02]  /*20470*/  IMAD.MOV.U32 R12, RZ, RZ, RZ ;  /* 0x000000ffff0c7224 */ /* 0x000fe400078e00ff */
[----:B------:R-:W-:Y:S02]  /*20480*/  IMAD.MOV.U32 R11, RZ, RZ, 0x1c1f ;  /* 0x00001c1fff0b7424 */ /* 0x000fe400078e00ff */
[----:B------:R-:W-:-:S07]  /*20490*/  IMAD.MOV.U32 R15, RZ, RZ, -0x1 ;  /* 0xffffffffff0f7424 */ /* 0x000fce00078e00ff */
[----:B-1----:R-:W-:Y:S05]  /*204a0*/  WARPSYNC.COLLECTIVE R15, `(.L_x_8888) ;  /* 0x000000000f087348 */ /* 0x002fea0003c00000 */
[----:B------:R0:W2:Y:S02]  /*204b0*/  SHFL.IDX P6, R14, R13, R12, R11 ;  /* 0x0000000c0d0e7389 */ /* 0x0000a400000c000b */
[----:B012---:R-:W-:Y:S01]  /*204c0*/  ENDCOLLECTIVE ;  /* 0x000000000000791b */ /* 0x007fe20003800000 */
.L_x_8888:
[----:B------:R-:W-:Y:S05]  /*204d0*/  BSYNC B1 ;  /* 0x0000000000017941 */ /* 0x000fea0003800000 */
.L_x_8887:
        /* <DEDUP_REMOVED lines=8> */
.L_x_8889:
[----:B------:R-:W-:Y:S05]  /*20560*/  BRA `(.L_x_8890) ;  /* 0xfffffe3800ac7947 */ /* 0x000fea000383ffff */
.L_x_8640:
[----:B--2---:R2:W3:Y:S02]  /*20570*/  SYNCS.PHASECHK.TRANS64.TRYWAIT P3, [R62+URZ+0x388b0], R75 ;  /* 0x0388b04b3e0075a7 */ /* 0x0044e4000806017f */
[----:B---3--:R-:W-:Y:S05]  /*20580*/  @!P3 NANOSLEEP.SYNCS 0x989680 ;  /* 0x009896800000b95d */ /* 0x008fea0003900000 */
[----:B------:R-:W3:Y:S02]  /*20590*/  @!P3 SYNCS.PHASECHK.TRANS64 P3, [R62+URZ+0x388b0], R75 ;  /* 0x0388b04b3e00b5a7 */ /* 0x000ee4000806007f */
[----:B---3--:R-:W-:Y:S05]  /*205a0*/  @!P3 BRA `(.L_x_8640) ;  /* 0xfffffffc00f0b947 */ /* 0x008fea000383ffff */
[----:B------:R-:W-:Y:S05]  /*205b0*/  BRA `(.L_x_8891) ;  /* 0xfffffe3c00387947 */ /* 0x000fea000383ffff */
.L_x_8665:
        /* <DEDUP_REMOVED lines=8> */
.L_x_8893:
[----:B------:R-:W-:Y:S05]  /*20640*/  BSYNC B1 ;  /* 0x0000000000017941 */ /* 0x000fea0003800000 */
.L_x_8892:
        /* <DEDUP_REMOVED lines=8> */
.L_x_8894:
[----:B------:R-:W-:Y:S02]  /*206d0*/  IMAD.MOV.U32 R13, RZ, RZ, R7 ;  /* 0x000000ffff0d7224 */ /* 0x000fe400078e0007 */
[----:B------:R-:W-:-:S07]  /*206e0*/  IMAD.MOV.U32 R2, RZ, RZ, R14 ;  /* 0x000000ffff027224 */ /* 0x000fce00078e000e */
[----:B------:R-:W-:Y:S05]  /*206f0*/  WARPSYNC.COLLECTIVE R15, `(.L_x_8895) ;  /* 0x000000000f087348 */ /* 0x000fea0003c00000 */
[----:B------:R0:W1:Y:S02]  /*20700*/  SHFL.IDX P6, R14, R13, R12, R11 ;  /* 0x0000000c0d0e7389 */ /* 0x00006400000c000b */
[----:B01----:R-:W-:Y:S01]  /*20710*/  ENDCOLLECTIVE ;  /* 0x000000000000791b */ /* 0x003fe20003800000 */
.L_x_8895:
[----:B------:R-:W-:Y:S02]  /*20720*/  IMAD.MOV.U32 R13, RZ, RZ, R4 ;  /* 0x000000ffff0d7224 */ /* 0x000fe400078e0004 */
[----:B------:R-:W-:-:S07]  /*20730*/  IMAD.MOV.U32 R5, RZ, RZ, R14 ;  /* 0x000000ffff057224 */ /* 0x000fce00078e000e */
[----:B------:R-:W-:Y:S05]  /*20740*/  WARPSYNC.COLLECTIVE R15, `(.L_x_8896) ;  /* 0x000000000f087348 */ /* 0x000fea0003c00000 */
[----:B------:R0:W1:Y:S02]  /*20750*/  SHFL.IDX P6, R14, R13, R12, R11 ;  /* 0x0000000c0d0e7389 */ /* 0x00006400000c000b */
[----:B01----:R-:W-:Y:S01]  /*20760*/  ENDCOLLECTIVE ;  /* 0x000000000000791b */ /* 0x003fe20003800000 */
.L_x_8896:
[----:B------:R-:W-:Y:S05]  /*20770*/  BRA `(.L_x_8897) ;  /* 0xfffffe7000407947 */ /* 0x000fea000383ffff */
.L_x_8668:
        /* <DEDUP_REMOVED lines=8> */
.L_x_8899:
[----:B------:R-:W-:Y:S05]  /*20800*/  BSYNC B1 ;  /* 0x0000000000017941 */ /* 0x000fea0003800000 */
.L_x_8898:
        /* <DEDUP_REMOVED lines=8> */
.L_x_8900:
[----:B------:R-:W-:Y:S02]  /*20890*/  IMAD.MOV.U32 R13, RZ, RZ, R7 ;  /* 0x000000ffff0d7224 */ /* 0x000fe400078e0007 */
[----:B------:R-:W-:-:S07]  /*208a0*/  IMAD.MOV.U32 R2, RZ, RZ, R14 ;  /* 0x000000ffff027224 */ /* 0x000fce00078e000e */
[----:B------:R-:W-:Y:S05]  /*208b0*/  WARPSYNC.COLLECTIVE R15, `(.L_x_8901) ;  /* 0x000000000f087348 */ /* 0x000fea0003c00000 */
[----:B------:R0:W1:Y:S02]  /*208c0*/  SHFL.IDX P6, R14, R13, R12, R11 ;  /* 0x0000000c0d0e7389 */ /* 0x00006400000c000b */
[----:B01----:R-:W-:Y:S01]  /*208d0*/  ENDCOLLECTIVE ;  /* 0x000000000000791b */ /* 0x003fe20003800000 */
.L_x_8901:
[----:B------:R-:W-:Y:S02]  /*208e0*/  IMAD.MOV.U32 R13, RZ, RZ, R4 ;  /* 0x000000ffff0d7224 */ /* 0x000fe400078e0004 */
[----:B------:R-:W-:-:S07]  /*208f0*/  IMAD.MOV.U32 R5, RZ, RZ, R14 ;  /* 0x000000ffff057224 */ /* 0x000fce00078e000e */
[----:B------:R-:W-:Y:S05]  /*20900*/  WARPSYNC.COLLECTIVE R15, `(.L_x_8902) ;  /* 0x000000000f087348 */ /* 0x000fea0003c00000 */
[----:B------:R0:W1:Y:S02]  /*20910*/  SHFL.IDX P6, R14, R13, R12, R11 ;  /* 0x0000000c0d0e7389 */ /* 0x00006400000c000b */
[----:B01----:R-:W-:Y:S01]  /*20920*/  ENDCOLLECTIVE ;  /* 0x000000000000791b */ /* 0x003fe20003800000 */
.L_x_8902:
[----:B------:R-:W-:Y:S01]  /*20930*/  IMAD.MOV.U32 R4, RZ, RZ, R14 ;  /* 0x000000ffff047224 */ /* 0x000fe200078e000e */
[----:B------:R-:W-:Y:S06]  /*20940*/  BRA `(.L_x_8903) ;  /* 0xfffffe7000987947 */ /* 0x000fec000383ffff */
.L_x_8672:
[----:B0-----:R0:W1:Y:S02]  /*20950*/  SYNCS.PHASECHK.TRANS64.TRYWAIT P0, [R18+URZ+0x38800], R35 ;  /* 0x03880023120075a7 */ /* 0x001064000800017f */
[----:B-1----:R-:W-:Y:S05]  /*20960*/  @!P0 NANOSLEEP.SYNCS 0x989680 ;  /* 0x009896800000895d */ /* 0x002fea0003900000 */
[----:B------:R-:W1:Y:S02]  /*20970*/  @!P0 SYNCS.PHASECHK.TRANS64 P0, [R18+URZ+0x38800], R35 ;  /* 0x03880023120085a7 */ /* 0x000e64000800007f */
[----:B-1----:R-:W-:Y:S05]  /*20980*/  @!P0 BRA `(.L_x_8672) ;  /* 0xfffffffc00f08947 */ /* 0x002fea000383ffff */
[----:B------:R-:W-:Y:S05]  /*20990*/  BRA `(.L_x_8904) ;  /* 0xfffffe7400907947 */ /* 0x000fea000383ffff */
.L_x_8680:
        /* <DEDUP_REMOVED lines=9> */
.L_x_8906:
[----:B------:R-:W-:Y:S05]  /*20a30*/  BSYNC B1 ;  /* 0x0000000000017941 */ /* 0x000fea0003800000 */
.L_x_8905:
        /* <DEDUP_REMOVED lines=10> */
.L_x_8907:
        /* <DEDUP_REMOVED lines=8> */
.L_x_8908:
[----:B------:R-:W-:-:S05]  /*20b60*/  @!P1 IADD3 R2, P2, R2, R7, RZ ;  /* 0x0000000702029210 */ /* 0x000fca0007f5e0ff */
[----:B------:R-:W-:Y:S02]  /*20b70*/  @!P1 IMAD.X R5, R0, 0x1, R4, P2 ;  /* 0x0000000100059824 */ /* 0x000fe400010e0604 */
[----:B------:R-:W-:Y:S02]  /*20b80*/  @!P1 IMAD.MOV.U32 R8, RZ, RZ, R2 ;  /* 0x000000ffff089224 */ /* 0x000fe400078e0002 */
[----:B------:R-:W-:Y:S02]  /*20b90*/  @!P1 IMAD.MOV.U32 R9, RZ, RZ, R5 ;  /* 0x000000ffff099224 */ /* 0x000fe400078e0005 */
[----:B------:R-:W-:Y:S02]  /*20ba0*/  IMAD.MOV.U32 R13, RZ, RZ, R27 ;  /* 0x000000ffff0d7224 */ /* 0x000fe400078e001b */
[----:B------:R-:W-:-:S07]  /*20bb0*/  IMAD.MOV.U32 R3, RZ, RZ, R14 ;  /* 0x000000ffff037224 */ /* 0x000fce00078e000e */
[----:B------:R-:W-:Y:S05]  /*20bc0*/  WARPSYNC.COLLECTIVE R15, `(.L_x_8909) ;  /* 0x000000000f087348 */ /* 0x000fea0003c00000 */
[----:B------:R0:W1:Y:S02]  /*20bd0*/  SHFL.IDX P6, R14, R13, R12, R11 ;  /* 0x0000000c0d0e7389 */ /* 0x00006400000c000b */
[----:B01----:R-:W-:Y:S01]  /*20be0*/  ENDCOLLECTIVE ;  /* 0x000000000000791b */ /* 0x003fe20003800000 */
.L_x_8909:
[----:B------:R-:W2:Y:S01]  /*20bf0*/  @!P1 LD.E.128 R8, desc[UR40][R8.64] ;  /* 0x0000002808089980 */ /* 0x000ea2000c101d00 */
[----:B------:R-:W-:-:S05]  /*20c00*/  @!P1 IADD3 R14, P2, R14, R7, RZ ;  /* 0x000000070e0e9210 */ /* 0x000fca0007f5e0ff */
[----:B------:R-:W-:-:S04]  /*20c10*/  @!P1 IMAD.X R3, R3, 0x1, R4, P2 ;  /* 0x0000000103039824 */ /* 0x000fc800010e0604 */
[----:B------:R-:W-:-:S05]  /*20c20*/  @!P1 IMAD.MOV.U32 R15, RZ, RZ, R3 ;  /* 0x000000ffff0f9224 */ /* 0x000fca00078e0003 */
[----:B------:R0:W5:Y:S01]  /*20c30*/  @!P1 LD.E.128 R4, desc[UR40][R14.64] ;  /* 0x000000280e049980 */ /* 0x000162000c101d00 */
[----:B------:R-:W-:Y:S01]  /*20c40*/  CS2R R30, SRZ ;  /* 0x00000000001e7805 */ /* 0x000fe2000001ff00 */
[----:B------:R-:W-:Y:S01]  /*20c50*/  IMAD.MOV.U32 R13, RZ, RZ, R24 ;  /* 0x000000ffff0d7224 */ /* 0x000fe200078e0018 */
[----:B------:R-:W-:Y:S02]  /*20c60*/  MOV R12, 0x1 ;  /* 0x00000001000c7802 */ /* 0x000fe40000000f00 */
[----:B------:R-:W-:Y:S02]  /*20c70*/  CS2R R28, SRZ ;  /* 0x00000000001c7805 */ /* 0x000fe4000001ff00 */
[----:B------:R-:W-:Y:S01]  /*20c80*/  CS2R R20, SRZ ;  /* 0x0000000000147805 */ /* 0x000fe2000001ff00 */
[----:B0-----:R-:W-:Y:S02]  /*20c90*/  IMAD.MOV.U32 R15, RZ, RZ, -0x1 ;  /* 0xffffffffff0f7424 */ /* 0x001fe400078e00ff */
[----:B--2---:R-:W-:-:S02]  /*20ca0*/  @!P1 IMAD.MOV.U32 R31, RZ, RZ, R11 ;  /* 0x000000ffff1f9224 */ /* 0x004fc400078e000b */
[----:B------:R-:W-:Y:S02]  /*20cb0*/  IMAD.MOV.U32 R11, RZ, RZ, 0x1c1f ;  /* 0x00001c1fff0b7424 */ /* 0x000fe400078e00ff */
[----:B------:R-:W-:Y:S02]  /*20cc0*/  @!P1 IMAD.MOV.U32 R28, RZ, RZ, R8 ;  /* 0x000000ffff1c9224 */ /* 0x000fe400078e0008 */
[----:B------:R-:W-:-:S07]  /*20cd0*/  @!P1 IMAD.MOV.U32 R29, RZ, RZ, R9 ;  /* 0x000000ffff1d9224 */ /* 0x000fce00078e0009 */
[----:B-----5:R-:W-:Y:S05]  /*20ce0*/  WARPSYNC.COLLECTIVE R15, `(.L_x_8910) ;  /* 0x000000000f087348 */ /* 0x020fea0003c00000 */
[----:B------:R0:W1:Y:S02]  /*20cf0*/  SHFL.IDX P6, R14, R13, R12, R11 ;  /* 0x0000000c0d0e7389 */ /* 0x00006400000c000b */
[----:B01---5:R-:W-:Y:S01]  /*20d00*/  ENDCOLLECTIVE ;  /* 0x000000000000791b */ /* 0x023fe20003800000 */
.L_x_8910:
[----:B------:R-:W-:Y:S02]  /*20d10*/  IMAD.MOV.U32 R0, RZ, RZ, R28 ;  /* 0x000000ffff007224 */ /* 0x000fe400078e001c */
[----:B------:R-:W-:Y:S02]  /*20d20*/  IMAD.MOV.U32 R2, RZ, RZ, R29 ;  /* 0x000000ffff027224 */ /* 0x000fe400078e001d */
[----:B------:R-:W-:Y:S01]  /*20d30*/  @!P1 IMAD.MOV.U32 R30, RZ, RZ, R10 ;  /* 0x000000ffff1e9224 */ /* 0x000fe200078e000a */
[----:B------:R-:W-:Y:S01]  /*20d40*/  PRMT R52, R0, 0x7610, R52 ;  /* 0x0000761000347816 */ /* 0x000fe20000000034 */
[----:B------:R-:W-:Y:S01]  /*20d50*/  IMAD.MOV.U32 R8, RZ, RZ, R31 ;  /* 0x000000ffff087224 */ /* 0x000fe200078e001f */
[----:B------:R-:W-:Y:S01]  /*20d60*/  PRMT R36, R36, 0x5410, R2 ;  /* 0x0000541024247816 */ /* 0x000fe20000000002 */
[----:B------:R-:W-:Y:S01]  /*20d70*/  IMAD.MOV.U32 R0, RZ, RZ, R30 ;  /* 0x000000ffff007224 */ /* 0x000fe200078e001e */
[----:B------:R-:W-:Y:S01]  /*20d80*/  CS2R R2, SRZ ;  /* 0x0000000000027805 */ /* 0x000fe2000001ff00 */
        /* <DEDUP_REMOVED lines=10> */
.L_x_8911:
[----:B------:R-:W-:Y:S02]  /*20e30*/  IMAD.MOV.U32 R0, RZ, RZ, R20 ;  /* 0x000000ffff007224 */ /* 0x000fe400078e0014 */
[----:B------:R-:W-:Y:S02]  /*20e40*/  IMAD.MOV.U32 R4, RZ, RZ, R21 ;  /* 0x000000ffff047224 */ /* 0x000fe400078e0015 */
[----:B------:R-:W-:Y:S02]  /*20e50*/  IMAD.MOV.U32 R5, RZ, RZ, R2 ;  /* 0x000000ffff057224 */ /* 0x000fe400078e0002 */
[----:B------:R-:W-:Y:S01]  /*20e60*/  IMAD.MOV.U32 R6, RZ, RZ, R3 ;  /* 0x000000ffff067224 */ /* 0x000fe200078e0003 */
[----:B------:R-:W-:Y:S02]  /*20e70*/  PRMT R36, R4, 0x7610, R36 ;  /* 0x0000761004247816 */ /* 0x000fe40000000024 */
[----:B------:R-:W-:Y:S02]  /*20e80*/  PRMT R51, R0, 0x5410, R5 ;  /* 0x0000541000337816 */ /* 0x000fe40000000005 */
[----:B------:R-:W-:-:S02]  /*20e90*/  CS2R R4, SRZ ;  /* 0x0000000000047805 */ /* 0x000fc4000001ff00 */
[----:B------:R-:W-:Y:S01]  /*20ea0*/  PRMT R44, R6, 0x7610, R44 ;  /* 0x00007610062c7816 */ /* 0x000fe2000000002c */
[----:B------:R-:W-:Y:S02]  /*20eb0*/  IMAD.MOV.U32 R13, RZ, RZ, R26 ;  /* 0x000000ffff0d7224 */ /* 0x000fe400078e001a */
[----:B------:R-:W-:-:S07]  /*20ec0*/  IMAD.MOV.U32 R25, RZ, RZ, R14 ;  /* 0x000000ffff197224 */ /* 0x000fce00078e000e */
[----:B------:R-:W-:Y:S05]  /*20ed0*/  WARPSYNC.COLLECTIVE R15, `(.L_x_8912) ;  /* 0x000000000f087348 */ /* 0x000fea0003c00000 */
[----:B------:R0:W1:Y:S02]  /*20ee0*/  SHFL.IDX P6, R14, R13, R12, R11 ;  /* 0x0000000c0d0e7389 */ /* 0x00006400000c000b */
[----:B01----:R-:W-:Y:S01]  /*20ef0*/  ENDCOLLECTIVE ;  /* 0x000000000000791b */ /* 0x003fe20003800000 */
.L_x_8912:
[----:B------:R-:W-:Y:S02]  /*20f00*/  IMAD.MOV.U32 R13, RZ, RZ, R27 ;  /* 0x000000ffff0d7224 */ /* 0x000fe400078e001b */
[----:B------:R-:W-:-:S07]  /*20f10*/  IMAD.MOV.U32 R26, RZ, RZ, R14 ;  /* 0x000000ffff1a7224 */ /* 0x000fce00078e000e */
[----:B------:R-:W-:Y:S05]  /*20f20*/  WARPSYNC.COLLECTIVE R15, `(.L_x_8913) ;  /* 0x000000000f087348 */ /* 0x000fea0003c00000 */
[----:B------:R0:W1:Y:S02]  /*20f30*/  SHFL.IDX P6, R14, R13, R12, R11 ;  /* 0x0000000c0d0e7389 */ /* 0x00006400000c000b */
[----:B01----:R-:W-:Y:S01]  /*20f40*/  ENDCOLLECTIVE ;  /* 0x000000000000791b */ /* 0x003fe20003800000 */
.L_x_8913:
[----:B------:R-:W-:Y:S05]  /*20f50*/  BRA `(.L_x_8914) ;  /* 0xfffffe8000787947 */ /* 0x000fea000383ffff */
.L_x_8684:
[----:B0-----:R0:W1:Y:S02]  /*20f60*/  SYNCS.PHASECHK.TRANS64.TRYWAIT P1, [R18+URZ+0x38800], R13 ;  /* 0x0388000d120075a7 */ /* 0x001064000802017f */
[----:B-1----:R-:W-:Y:S05]  /*20f70*/  @!P1 NANOSLEEP.SYNCS 0x989680 ;  /* 0x009896800000995d */ /* 0x002fea0003900000 */
[----:B------:R-:W1:Y:S02]  /*20f80*/  @!P1 SYNCS.PHASECHK.TRANS64 P1, [R18+URZ+0x38800], R13 ;  /* 0x0388000d120095a7 */ /* 0x000e64000802007f */
[----:B-1----:R-:W-:Y:S05]  /*20f90*/  @!P1 BRA `(.L_x_8684) ;  /* 0xfffffffc00f09947 */ /* 0x002fea000383ffff */
[----:B------:R-:W-:Y:S05]  /*20fa0*/  BRA `(.L_x_8915) ;  /* 0xfffffe8400147947 */ /* 0x000fea000383ffff */
.L_x_8690:
[----:B0-----:R0:W2:Y:S02]  /*20fb0*/  SYNCS.PHASECHK.TRANS64.TRYWAIT P1, [R21+URZ+0x38830], R12 ;  /* 0x0388300c150075a7 */ /* 0x0010a4000802017f */
[----:B--2---:R-:W-:Y:S05]  /*20fc0*/  @!P1 NANOSLEEP.SYNCS 0x989680 ;  /* 0x009896800000995d */ /* 0x004fea0003900000 */
[----:B------:R-:W2:Y:S02]  /*20fd0*/  @!P1 SYNCS.PHASECHK.TRANS64 P1, [R21+URZ+0x38830], R12 ;  /* 0x0388300c150095a7 */ /* 0x000ea4000802007f */
[----:B--2---:R-:W-:Y:S05]  /*20fe0*/  @!P1 BRA `(.L_x_8690) ;  /* 0xfffffffc00f09947 */ /* 0x004fea000383ffff */
[----:B------:R-:W-:Y:S05]  /*20ff0*/  BRA `(.L_x_8689) ;  /* 0xfffffe90009c7947 */ /* 0x000fea000383ffff */
.L_x_8692:
[----:B--2---:R2:W3:Y:S02]  /*21000*/  SYNCS.PHASECHK.TRANS64.TRYWAIT P1, [R18+URZ+0x38810], R3 ;  /* 0x03881003120075a7 */ /* 0x0044e4000802017f */
[----:B---3--:R-:W-:Y:S05]  /*21010*/  @!P1 NANOSLEEP.SYNCS 0x989680 ;  /* 0x009896800000995d */ /* 0x008fea0003900000 */
[----:B------:R-:W3:Y:S02]  /*21020*/  @!P1 SYNCS.PHASECHK.TRANS64 P1, [R18+URZ+0x38810], R3 ;  /* 0x03881003120095a7 */ /* 0x000ee4000802007f */
[----:B---3--:R-:W-:Y:S05]  /*21030*/  @!P1 BRA `(.L_x_8692) ;  /* 0xfffffffc00f09947 */ /* 0x008fea000383ffff */
[----:B------:R-:W-:Y:S05]  /*21040*/  BRA `(.L_x_8916) ;  /* 0xfffffe94004c7947 */ /* 0x000fea000383ffff */
.L_x_8696:
[----:B----4-:R4:W0:Y:S02]  /*21050*/  SYNCS.PHASECHK.TRANS64.TRYWAIT P1, [R21+URZ+0x38850], R12 ;  /* 0x0388500c150075a7 */ /* 0x010824000802017f */
[----:B0-----:R-:W-:Y:S05]  /*21060*/  @!P1 NANOSLEEP.SYNCS 0x989680 ;  /* 0x009896800000995d */ /* 0x001fea0003900000 */
[----:B------:R-:W0:Y:S02]  /*21070*/  @!P1 SYNCS.PHASECHK.TRANS64 P1, [R21+URZ+0x38850], R12 ;  /* 0x0388500c150095a7 */ /* 0x000e24000802007f */
[----:B0-----:R-:W-:Y:S05]  /*21080*/  @!P1 BRA `(.L_x_8696) ;  /* 0xfffffffc00f09947 */ /* 0x001fea000383ffff */
[----:B------:R-:W-:Y:S05]  /*21090*/  BRA `(.L_x_8695) ;  /* 0xfffffe9400687947 */ /* 0x000fea000383ffff */
.L_x_8705:
[----:B-1----:R1:W2:Y:S02]  /*210a0*/  SYNCS.PHASECHK.TRANS64.TRYWAIT P1, [R196+URZ+0x38830], R20 ;  /* 0x03883014c40075a7 */ /* 0x0022a4000802017f */
[----:B--2---:R-:W-:Y:S05]  /*210b0*/  @!P1 NANOSLEEP.SYNCS 0x989680 ;  /* 0x009896800000995d */ /* 0x004fea0003900000 */
[----:B------:R-:W2:Y:S02]  /*210c0*/  @!P1 SYNCS.PHASECHK.TRANS64 P1, [R196+URZ+0x38830], R20 ;  /* 0x03883014c40095a7 */ /* 0x000ea4000802007f */
[----:B--2---:R-:W-:Y:S05]  /*210d0*/  @!P1 BRA `(.L_x_8705) ;  /* 0xfffffffc00f09947 */ /* 0x004fea000383ffff */
[----:B------:R-:W-:Y:S05]  /*210e0*/  BRA `(.L_x_8704) ;  /* 0xfffffec000b87947 */ /* 0x000fea000383ffff */
.L_x_8710:
[----:B---3--:R3:W4:Y:S02]  /*210f0*/  SYNCS.PHASECHK.TRANS64.TRYWAIT P1, [R196+URZ+0x38850], R20 ;  /* 0x03885014c40075a7 */ /* 0x008724000802017f */
[----:B----4-:R-:W-:Y:S05]  /*21100*/  @!P1 NANOSLEEP.SYNCS 0x989680 ;  /* 0x009896800000995d */ /* 0x010fea0003900000 */
[----:B------:R-:W4:Y:S02]  /*21110*/  @!P1 SYNCS.PHASECHK.TRANS64 P1, [R196+URZ+0x38850], R20 ;  /* 0x03885014c40095a7 */ /* 0x000f24000802007f */
[----:B----4-:R-:W-:Y:S05]  /*21120*/  @!P1 BRA `(.L_x_8710) ;  /* 0xfffffffc00f09947 */ /* 0x010fea000383ffff */
[----:B------:R-:W-:Y:S05]  /*21130*/  BRA `(.L_x_8709) ;  /* 0xfffffec400547947 */ /* 0x000fea000383ffff */
.L_x_8720:
[----:B-1----:R1:W2:Y:S02]  /*21140*/  SYNCS.PHASECHK.TRANS64.TRYWAIT P1, [R196+URZ+0x38830], R20 ;  /* 0x03883014c40075a7 */ /* 0x0022a4000802017f */
[----:B--2---:R-:W-:Y:S05]  /*21150*/  @!P1 NANOSLEEP.SYNCS 0x989680 ;  /* 0x009896800000995d */ /* 0x004fea0003900000 */
[----:B------:R-:W2:Y:S02]  /*21160*/  @!P1 SYNCS.PHASECHK.TRANS64 P1, [R196+URZ+0x38830], R20 ;  /* 0x03883014c40095a7 */ /* 0x000ea4000802007f */
[----:B--2---:R-:W-:Y:S05]  /*21170*/  @!P1 BRA `(.L_x_8720) ;  /* 0xfffffffc00f09947 */ /* 0x004fea000383ffff */
[----:B------:R-:W-:Y:S05]  /*21180*/  BRA `(.L_x_8719) ;  /* 0xfffffef800c47947 */ /* 0x000fea000383ffff */
.L_x_8725:
[----:B---3--:R3:W4:Y:S02]  /*21190*/  SYNCS.PHASECHK.TRANS64.TRYWAIT P1, [R196+URZ+0x38850], R20 ;  /* 0x03885014c40075a7 */ /* 0x008724000802017f */
[----:B----4-:R-:W-:Y:S05]  /*211a0*/  @!P1 NANOSLEEP.SYNCS 0x989680 ;  /* 0x009896800000995d */ /* 0x010fea0003900000 */
[----:B------:R-:W4:Y:S02]  /*211b0*/  @!P1 SYNCS.PHASECHK.TRANS64 P1, [R196+URZ+0x38850], R20 ;  /* 0x03885014c40095a7 */ /* 0x000f24000802007f */
[----:B----4-:R-:W-:Y:S05]  /*211c0*/  @!P1 BRA `(.L_x_8725) ;  /* 0xfffffffc00f09947 */ /* 0x010fea000383ffff */
[----:B------:R-:W-:Y:S05]  /*211d0*/  BRA `(.L_x_8724) ;  /* 0xfffffefc00607947 */ /* 0x000fea000383ffff */
.L_x_8757:
        /* <DEDUP_REMOVED lines=11> */
.L_x_8918:
[----:B------:R-:W-:Y:S05]  /*21290*/  BSYNC B1 ;  /* 0x0000000000017941 */ /* 0x000fea0003800000 */
.L_x_8917:
[----:B------:R-:W-:Y:S05]  /*212a0*/  BRA `(.L_x_8919) ;  /* 0xffffff7c00707947 */ /* 0x000fea000383ffff */
.L_x_8759:
[----:B------:R-:W-:Y:S01]  /*212b0*/  BSSY B1, `(.L_x_8920) ;  /* 0x0000006000017945 */ /* 0x000fe20003800000 */
[----:B------:R-:W-:-:S07]  /*212c0*/  IMAD.MOV.U32 R15, RZ, RZ, -0x1 ;  /* 0xffffffffff0f7424 */ /* 0x000fce00078e00ff */
[----:B012---:R-:W-:Y:S05]  /*212d0*/  WARPSYNC.COLLECTIVE R15, `(.L_x_8921) ;  /* 0x000000000f0c7348 */ /* 0x007fea0003c00000 */
[----:B------:R-:W-:Y:S02]  /*212e0*/  ELECT P6, UR62, PT ;  /* 0x00000000003e782f */ /* 0x000fe400038c0000 */
[----:B------:R-:W-:Y:S01]  /*212f0*/  MOV R14, UR62 ;  /* 0x0000003e000e7c02 */ /* 0x000fe20008000f00 */
[----:B012---:R-:W-:Y:S10]  /*21300*/  ENDCOLLECTIVE ;  /* 0x000000000000791b */ /* 0x007ff40003800000 */
.L_x_8921:
[----:B------:R-:W-:Y:S05]  /*21310*/  BSYNC B1 ;  /* 0x0000000000017941 */ /* 0x000fea0003800000 */
.L_x_8920:
[----:B------:R-:W-:Y:S05]  /*21320*/  BRA `(.L_x_8758) ;  /* 0xffffff7c00687947 */ /* 0x000fea000383ffff */
.L_x_8761:
[----:B0-----:R0:W2:Y:S02]  /*21330*/  SYNCS.PHASECHK.TRANS64.TRYWAIT P0, [R23+URZ+0x38820], R3 ;  /* 0x03882003170075a7 */ /* 0x0010a4000800017f */
[----:B--2---:R-:W-:Y:S05]  /*21340*/  @!P0 NANOSLEEP.SYNCS 0x989680 ;  /* 0x009896800000895d */ /* 0x004fea0003900000 */
[----:B------:R-:W2:Y:S02]  /*21350*/  @!P0 SYNCS.PHASECHK.TRANS64 P0, [R23+URZ+0x38820], R3 ;  /* 0x03882003170085a7 */ /* 0x000ea4000800007f */
[----:B--2---:R-:W-:Y:S05]  /*21360*/  @!P0 BRA `(.L_x_8761) ;  /* 0xfffffffc00f08947 */ /* 0x004fea000383ffff */
[----:B------:R-:W-:Y:S05]  /*21370*/  BRA `(.L_x_8922) ;  /* 0xffffff7c00787947 */ /* 0x000fea000383ffff */
.L_x_8765:
[----:B0-----:R0:W1:Y:S02]  /*21380*/  SYNCS.PHASECHK.TRANS64.TRYWAIT P0, [R3+URZ+0x388a0], R8 ;  /* 0x0388a008030075a7 */ /* 0x001064000800017f */
[----:B-1----:R-:W-:Y:S05]  /*21390*/  @!P0 NANOSLEEP.SYNCS 0x989680 ;  /* 0x009896800000895d */ /* 0x002fea0003900000 */
[----:B------:R-:W1:Y:S02]  /*213a0*/  @!P0 SYNCS.PHASECHK.TRANS64 P0, [R3+URZ+0x388a0], R8 ;  /* 0x0388a008030085a7 */ /* 0x000e64000800007f */
[----:B-1----:R-:W-:Y:S05]  /*213b0*/  @!P0 BRA `(.L_x_8765) ;  /* 0xfffffffc00f08947 */ /* 0x002fea000383ffff */
[----:B------:R-:W-:Y:S05]  /*213c0*/  BRA `(.L_x_8923) ;  /* 0xffffff7c00907947 */ /* 0x000fea000383ffff */
.L_x_8770:
[----:B-1----:R1:W2:Y:S02]  /*213d0*/  SYNCS.PHASECHK.TRANS64.TRYWAIT P0, [R3+URZ+0x388c0], R8 ;  /* 0x0388c008030075a7 */ /* 0x0022a4000800017f */
[----:B--2---:R-:W-:Y:S05]  /*213e0*/  @!P0 NANOSLEEP.SYNCS 0x989680 ;  /* 0x009896800000895d */ /* 0x004fea0003900000 */
[----:B------:R-:W2:Y:S02]  /*213f0*/  @!P0 SYNCS.PHASECHK.TRANS64 P0, [R3+URZ+0x388c0], R8 ;  /* 0x0388c008030085a7 */ /* 0x000ea4000800007f */
[----:B--2---:R-:W-:Y:S05]  /*21400*/  @!P0 BRA `(.L_x_8770) ;  /* 0xfffffffc00f08947 */ /* 0x004fea000383ffff */
[----:B------:R-:W-:Y:S05]  /*21410*/  BRA `(.L_x_8924) ;  /* 0xffffff80000c7947 */ /* 0x000fea000383ffff */
.L_x_8784:
[----:B0-----:R0:W2:Y:S02]  /*21420*/  SYNCS.PHASECHK.TRANS64.TRYWAIT P1, [R8+URZ+0x388a0], R2 ;  /* 0x0388a002080075a7 */ /* 0x0010a4000802017f */
[----:B--2---:R-:W-:Y:S05]  /*21430*/  @!P1 NANOSLEEP.SYNCS 0x989680 ;  /* 0x009896800000995d */ /* 0x004fea0003900000 */
[----:B------:R-:W2:Y:S02]  /*21440*/  @!P1 SYNCS.PHASECHK.TRANS64 P1, [R8+URZ+0x388a0], R2 ;  /* 0x0388a002080095a7 */ /* 0x000ea4000802007f */
[----:B--2---:R-:W-:Y:S05]  /*21450*/  @!P1 BRA `(.L_x_8784) ;  /* 0xfffffffc00f09947 */ /* 0x004fea000383ffff */
[----:B------:R-:W-:Y:S05]  /*21460*/  BRA `(.L_x_8925) ;  /* 0xffffff8800707947 */ /* 0x000fea000383ffff */
.L_x_8789:
[----:B-1----:R1:W2:Y:S02]  /*21470*/  SYNCS.PHASECHK.TRANS64.TRYWAIT P1, [R8+URZ+0x388c0], R2 ;  /* 0x0388c002080075a7 */ /* 0x0022a4000802017f */
[----:B--2---:R-:W-:Y:S05]  /*21480*/  @!P1 NANOSLEEP.SYNCS 0x989680 ;  /* 0x009896800000995d */ /* 0x004fea0003900000 */
[----:B------:R-:W2:Y:S02]  /*21490*/  @!P1 SYNCS.PHASECHK.TRANS64 P1, [R8+URZ+0x388c0], R2 ;  /* 0x0388c002080095a7 */ /* 0x000ea4000802007f */
[----:B--2---:R-:W-:Y:S05]  /*214a0*/  @!P1 BRA `(.L_x_8789) ;  /* 0xfffffffc00f09947 */ /* 0x004fea000383ffff */
[----:B------:R-:W-:Y:S05]  /*214b0*/  BRA `(.L_x_8926) ;  /* 0xffffff8800e87947 */ /* 0x000fea000383ffff */
.L_x_8809:
        /* <DEDUP_REMOVED lines=8> */
[----:B------:R-:W-:Y:S05]  /*21540*/  WARPSYNC.COLLECTIVE R15, `(.L_x_8928) ;  /* 0x000000000f087348 */ /* 0x000fea0003c00000 */
[----:B------:R0:W1:Y:S02]  /*21550*/  SHFL.IDX P6, R14, R13, R12, R11 ;  /* 0x0000000c0d0e7389 */ /* 0x00006400000c000b */
[----:B01----:R-:W-:Y:S01]  /*21560*/  ENDCOLLECTIVE ;  /* 0x000000000000791b */ /* 0x003fe20003800000 */
.L_x_8928:
[----:B------:R-:W-:Y:S05]  /*21570*/  BSYNC B0 ;  /* 0x0000000000007941 */ /* 0x000fea0003800000 */
.L_x_8927:
[----:B------:R-:W-:Y:S05]  /*21580*/  BRA `(.L_x_8929) ;  /* 0xffffffa000107947 */ /* 0x000fea000383ffff */
.L_x_8812:
[----:B0-----:R0:W1:Y:S02]  /*21590*/  SYNCS.PHASECHK.TRANS64.TRYWAIT P0, [R31+URZ+0x38840], R0 ;  /* 0x038840001f0075a7 */ /* 0x001064000800017f */
[----:B-1----:R-:W-:Y:S05]  /*215a0*/  @!P0 NANOSLEEP.SYNCS 0x989680 ;  /* 0x009896800000895d */ /* 0x002fea0003900000 */
[----:B------:R-:W1:Y:S02]  /*215b0*/  @!P0 SYNCS.PHASECHK.TRANS64 P0, [R31+URZ+0x38840], R0 ;  /* 0x038840001f0085a7 */ /* 0x000e64000800007f */
[----:B-1----:R-:W-:Y:S05]  /*215c0*/  @!P0 BRA `(.L_x_8812) ;  /* 0xfffffffc00f08947 */ /* 0x002fea000383ffff */
[----:B------:R-:W-:Y:S05]  /*215d0*/  BRA `(.L_x_8930) ;  /* 0xffffffa0004c7947 */ /* 0x000fea000383ffff */
.L_x_8813:
        /* <DEDUP_REMOVED lines=8> */
.L_x_8932:
[----:B------:R-:W-:Y:S05]  /*21660*/  BSYNC B0 ;  /* 0x0000000000007941 */ /* 0x000fea0003800000 */
.L_x_8931:
        /* <DEDUP_REMOVED lines=9> */
.L_x_8933:
[----:B------:R-:W-:Y:S02]  /*21700*/  IMAD.MOV.U32 R13, RZ, RZ, R4 ;  /* 0x000000ffff0d7224 */ /* 0x000fe400078e0004 */
[----:B------:R-:W-:Y:S02]  /*21710*/  IMAD.MOV.U32 R12, RZ, RZ, 0x1 ;  /* 0x00000001ff0c7424 */ /* 0x000fe400078e00ff */
[----:B------:R-:W-:-:S07]  /*21720*/  IMAD.MOV.U32 R3, RZ, RZ, R14 ;  /* 0x000000ffff037224 */ /* 0x000fce00078e000e */
[----:B------:R-:W-:Y:S05]  /*21730*/  WARPSYNC.COLLECTIVE R15, `(.L_x_8934) ;  /* 0x000000000f087348 */ /* 0x000fea0003c00000 */
[----:B------:R0:W1:Y:S02]  /*21740*/  SHFL.IDX P6, R14, R13, R12, R11 ;  /* 0x0000000c0d0e7389 */ /* 0x00006400000c000b */
[----:B01----:R-:W-:Y:S01]  /*21750*/  ENDCOLLECTIVE ;  /* 0x000000000000791b */ /* 0x003fe20003800000 */
.L_x_8934:
        /* <DEDUP_REMOVED lines=15> */
.L_x_8935:
[----:B------:R-:W-:Y:S02]  /*21850*/  @P0 IMAD R6, R5, 0x2, R23 ;  /* 0x0000000205060824 */ /* 0x000fe400078e0217 */
[----:B------:R-:W-:Y:S02]  /*21860*/  IMAD.MOV.U32 R13, RZ, RZ, R4 ;  /* 0x000000ffff0d7224 */ /* 0x000fe400078e0004 */
[----:B------:R-:W-:Y:S02]  /*21870*/  IMAD.MOV.U32 R12, RZ, RZ, 0x2 ;  /* 0x00000002ff0c7424 */ /* 0x000fe400078e00ff */
[----:B------:R-:W-:-:S07]  /*21880*/  IMAD.MOV.U32 R3, RZ, RZ, R14 ;  /* 0x000000ffff037224 */ /* 0x000fce00078e000e */
[----:B------:R-:W-:Y:S05]  /*21890*/  WARPSYNC.COLLECTIVE R15, `(.L_x_8936) ;  /* 0x000000000f087348 */ /* 0x000fea0003c00000 */
[----:B------:R0:W1:Y:S02]  /*218a0*/  SHFL.IDX P6, R14, R13, R12, R11 ;  /* 0x0000000c0d0e7389 */ /* 0x00006400000c000b */
[----:B01----:R-:W-:Y:S01]  /*218b0*/  ENDCOLLECTIVE ;  /* 0x000000000000791b */ /* 0x003fe20003800000 */
.L_x_8936:
        /* <DEDUP_REMOVED lines=15> */
.L_x_8937:
[----:B------:R-:W-:Y:S02]  /*219b0*/  @P0 IMAD R6, R5, 0x2, R23 ;  /* 0x0000000205060824 */ /* 0x000fe400078e0217 */
[----:B------:R-:W-:Y:S02]  /*219c0*/  IMAD.MOV.U32 R13, RZ, RZ, R4 ;  /* 0x000000ffff0d7224 */ /* 0x000fe400078e0004 */
[----:B------:R-:W-:Y:S02]  /*219d0*/  IMAD.MOV.U32 R12, RZ, RZ, 0x3 ;  /* 0x00000003ff0c7424 */ /* 0x000fe400078e00ff */
[----:B------:R-:W-:-:S07]  /*219e0*/  IMAD.MOV.U32 R3, RZ, RZ, R14 ;  /* 0x000000ffff037224 */ /* 0x000fce00078e000e */
[----:B------:R-:W-:Y:S05]  /*219f0*/  WARPSYNC.COLLECTIVE R15, `(.L_x_8938) ;  /* 0x000000000f087348 */ /* 0x000fea0003c00000 */
[----:B------:R0:W1:Y:S02]  /*21a00*/  SHFL.IDX P6, R14, R13, R12, R11 ;  /* 0x0000000c0d0e7389 */ /* 0x00006400000c000b */
[----:B01----:R-:W-:Y:S01]  /*21a10*/  ENDCOLLECTIVE ;  /* 0x000000000000791b */ /* 0x003fe20003800000 */
.L_x_8938:
        /* <DEDUP_REMOVED lines=10> */
.L_x_8939:
[----:B------:R-:W-:Y:S01]  /*21ac0*/  @!PT LDS RZ, [RZ] ;  /* 0x00000000fffff984 */ /* 0x000fe20000000800 */
[----:B------:R-:W-:Y:S01]  /*21ad0*/  @!PT LDS RZ, [RZ] ;  /* 0x00000000fffff984 */ /* 0x000fe20000000800 */
[----:B------:R-:W-:Y:S01]  /*21ae0*/  @!PT LDS RZ, [RZ] ;  /* 0x00000000fffff984 */ /* 0x000fe20000000800 */
[----:B------:R0:W-:Y:S01]  /*21af0*/  @P0 LDGSTS.E.BYPASS.LTC128B.128 [R6+0x23400], desc[UR40][R2.64], !P2 ;  /* 0x2340000002060fae */ /* 0x0001e2000d101d68 */
[----:B------:R-:W-:Y:S01]  /*21b00*/  IMAD.MOV.U32 R0, RZ, RZ, R14 ;  /* 0x000000ffff007224 */ /* 0x000fe200078e000e */
[----:B------:R-:W-:Y:S06]  /*21b10*/  BRA `(.L_x_8940) ;  /* 0xffffffa000007947 */ /* 0x000fec000383ffff */
.L_x_8818:
        /* <DEDUP_REMOVED lines=9> */
.L_x_8941:
        /* <DEDUP_REMOVED lines=10> */
.L_x_8942:
[----:B------:R-:W-:Y:S02]  /*21c50*/  IMAD.MOV.U32 R13, RZ, RZ, R3 ;  /* 0x000000ffff0d7224 */ /* 0x000fe400078e0003 */
[----:B------:R-:W-:Y:S02]  /*21c60*/  IMAD.MOV.U32 R12, RZ, RZ, 0x1 ;  /* 0x00000001ff0c7424 */ /* 0x000fe400078e00ff */
[----:B------:R-:W-:-:S07]  /*21c70*/  IMAD.MOV.U32 R4, RZ, RZ, R14 ;  /* 0x000000ffff047224 */ /* 0x000fce00078e000e */
[----:B------:R-:W-:Y:S05]  /*21c80*/  WARPSYNC.COLLECTIVE R15, `(.L_x_8943) ;  /* 0x000000000f087348 */ /* 0x000fea0003c00000 */
[----:B------:R0:W1:Y:S02]  /*21c90*/  SHFL.IDX P6, R14, R13, R12, R11 ;  /* 0x0000000c0d0e7389 */ /* 0x00006400000c000b */
[----:B01----:R-:W-:Y:S01]  /*21ca0*/  ENDCOLLECTIVE ;  /* 0x000000000000791b */ /* 0x003fe20003800000 */
.L_x_8943:
        /* <DEDUP_REMOVED lines=12> */
.L_x_8944:
[----:B------:R-:W-:Y:S02]  /*21d70*/  IMAD.MOV.U32 R13, RZ, RZ, R3 ;  /* 0x000000ffff0d7224 */ /* 0x000fe400078e0003 */
[----:B------:R-:W-:Y:S02]  /*21d80*/  IMAD.MOV.U32 R12, RZ, RZ, 0x2 ;  /* 0x00000002ff0c7424 */ /* 0x000fe400078e00ff */
[----:B------:R-:W-:-:S07]  /*21d90*/  IMAD.MOV.U32 R5, RZ, RZ, R14 ;  /* 0x000000ffff057224 */ /* 0x000fce00078e000e */
[----:B------:R-:W-:Y:S05]  /*21da0*/  WARPSYNC.COLLECTIVE R15, `(.L_x_8945) ;  /* 0x000000000f087348 */ /* 0x000fea0003c00000 */
[----:B------:R0:W1:Y:S02]  /*21db0*/  SHFL.IDX P6, R14, R13, R12, R11 ;  /* 0x0000000c0d0e7389 */ /* 0x00006400000c000b */
[----:B01----:R-:W-:Y:S01]  /*21dc0*/  ENDCOLLECTIVE ;  /* 0x000000000000791b */ /* 0x003fe20003800000 */
.L_x_8945:
[----:B------:R-:W-:-:S05]  /*21dd0*/  @!P0 LEA R5, P2, R7, R5, 0x1 ;  /* 0x0000000507058211 */ /* 0x000fca00078408ff */
[----:B------:R-:W-:-:S05]  /*21de0*/  @!P0 IMAD.X R4, RZ, RZ, R4, P2 ;  /* 0x000000ffff048224 */ /* 0x000fca00010e0604 */
[----:B------:R-:W-:Y:S02]  /*21df0*/  @!P0 LOP3.LUT R5, R5, R4, RZ, 0x3c, !PT ;  /* 0x0000000405058212 */ /* 0x000fe400078e3cff */
[----:B------:R-:W-:Y:S02]  /*21e00*/  MOV R13, R0 ;  /* 0x00000000000d7202 */ /* 0x000fe40000000f00 */
[----:B------:R-:W-:-:S04]  /*21e10*/  @!P0 LOP3.LUT R4, R5, R4, RZ, 0x3c, !PT ;  /* 0x0000000405048212 */ /* 0x000fc800078e3cff */
[----:B------:R-:W-:Y:S01]  /*21e20*/  @!P0 LOP3.LUT R5, R5, R4, RZ, 0x3c, !PT ;  /* 0x0000000405058212 */ /* 0x000fe200078e3cff */
[----:B------:R-:W-:-:S07]  /*21e30*/  IMAD.MOV.U32 R6, RZ, RZ, R14 ;  /* 0x000000ffff067224 */ /* 0x000fce00078e000e */
[----:B------:R-:W-:Y:S05]  /*21e40*/  WARPSYNC.COLLECTIVE R15, `(.L_x_8946) ;  /* 0x000000000f087348 */ /* 0x000fea0003c00000 */
[----:B------:R0:W1:Y:S02]  /*21e50*/  SHFL.IDX P6, R14, R13, R12, R11 ;  /* 0x0000000c0d0e7389 */ /* 0x00006400000c000b */
[----:B01----:R-:W-:Y:S01]  /*21e60*/  ENDCOLLECTIVE ;  /* 0x000000000000791b */ /* 0x003fe20003800000 */
.L_x_8946:
        /* <DEDUP_REMOVED lines=11> */
.L_x_8947:
        /* <DEDUP_REMOVED lines=10> */
.L_x_8948:
[----:B------:R-:W-:Y:S01]  /*21fc0*/  @!PT LDS RZ, [RZ] ;  /* 0x00000000fffff984 */ /* 0x000fe20000000800 */
[----:B------:R-:W-:Y:S01]  /*21fd0*/  @!PT LDS RZ, [RZ] ;  /* 0x00000000fffff984 */ /* 0x000fe20000000800 */
[----:B------:R-:W-:Y:S01]  /*21fe0*/  @!PT LDS RZ, [RZ] ;  /* 0x00000000fffff984 */ /* 0x000fe20000000800 */
[----:B------:R0:W-:Y:S01]  /*21ff0*/  @!P0 LDGSTS.E.BYPASS.LTC128B.128 [R26+0x21400], desc[UR40][R4.64], !P1 ;  /* 0x21400000041a8fae */ /* 0x0001e2000c901d68 */
[----:B------:R-:W-:Y:S01]  /*22000*/  IMAD.MOV.U32 R0, RZ, RZ, R14 ;  /* 0x000000ffff007224 */ /* 0x000fe200078e000e */
[----:B------:R-:W-:Y:S06]  /*22010*/  BRA `(.L_x_8949) ;  /* 0xffffffa4001c7947 */ /* 0x000fec000383ffff */
.L_x_8822:
        /* <DEDUP_REMOVED lines=45> */
.L_x_8951:
[----:B------:R-:W-:Y:S05]  /*222f0*/  BSYNC B0 ;  /* 0x0000000000007941 */ /* 0x000fea0003800000 */
.L_x_8950:
        /* <DEDUP_REMOVED lines=11> */
.L_x_8952:
        /* <DEDUP_REMOVED lines=39> */
.L_x_8953:
        /* <DEDUP_REMOVED lines=8> */
.L_x_8954:
        /* <DEDUP_REMOVED lines=33> */
.L_x_8955:
[----:B------:R-:W-:Y:S02]  /*228b0*/  IMAD.MOV.U32 R13, RZ, RZ, R5 ;  /* 0x000000ffff0d7224 */ /* 0x000fe400078e0005 */
[----:B------:R-:W-:-:S07]  /*228c0*/  IMAD.MOV.U32 R8, RZ, RZ, R14 ;  /* 0x000000ffff087224 */ /* 0x000fce00078e000e */
[----:B------:R-:W-:Y:S05]  /*228d0*/  WARPSYNC.COLLECTIVE R15, `(.L_x_8956) ;  /* 0x000000000f087348 */ /* 0x000fea0003c00000 */
[----:B------:R0:W1:Y:S02]  /*228e0*/  SHFL.IDX P6, R14, R13, R12, R11 ;  /* 0x0000000c0d0e7389 */ /* 0x00006400000c000b */
[----:B01----:R-:W-:Y:S01]  /*228f0*/  ENDCOLLECTIVE ;  /* 0x000000000000791b */ /* 0x003fe20003800000 */
.L_x_8956:
        /* <DEDUP_REMOVED lines=23> */
.L_x_8957:
        /* <DEDUP_REMOVED lines=9> */
.L_x_8958:
[----:B------:R-:W-:Y:S01]  /*22b00*/  IMAD.MOV.U32 R2, RZ, RZ, R14 ;  /* 0x000000ffff027224 */ /* 0x000fe200078e000e */
[----:B------:R-:W-:Y:S06]  /*22b10*/  BRA `(.L_x_8959) ;  /* 0xffffffa800007947 */ /* 0x000fec000383ffff */
.L_x_8827:
[----:B-1----:R1:W2:Y:S02]  /*22b20*/  SYNCS.PHASECHK.TRANS64.TRYWAIT P0, [R23+URZ+0x38820], R0 ;  /* 0x03882000170075a7 */ /* 0x0022a4000800017f */
[----:B--2---:R-:W-:Y:S05]  /*22b30*/  @!P0 NANOSLEEP.SYNCS 0x989680 ;  /* 0x009896800000895d */ /* 0x004fea0003900000 */
[----:B------:R-:W2:Y:S02]  /*22b40*/  @!P0 SYNCS.PHASECHK.TRANS64 P0, [R23+URZ+0x38820], R0 ;  /* 0x03882000170085a7 */ /* 0x000ea4000800007f */
[----:B--2---:R-:W-:Y:S05]  /*22b50*/  @!P0 BRA `(.L_x_8827) ;  /* 0xfffffffc00f08947 */ /* 0x004fea000383ffff */
[----:B------:R-:W-:Y:S05]  /*22b60*/  BRA `(.L_x_8960) ;  /* 0xffffffa800a87947 */ /* 0x000fea000383ffff */
.L_x_8830:
[----:B-1----:R1:W2:Y:S02]  /*22b70*/  SYNCS.PHASECHK.TRANS64.TRYWAIT P0, [R31+URZ+0x38860], R0 ;  /* 0x038860001f0075a7 */ /* 0x0022a4000800017f */
[----:B--2---:R-:W-:Y:S05]  /*22b80*/  @!P0 NANOSLEEP.SYNCS 0x989680 ;  /* 0x009896800000895d */ /* 0x004fea0003900000 */
[----:B------:R-:W2:Y:S02]  /*22b90*/  @!P0 SYNCS.PHASECHK.TRANS64 P0, [R31+URZ+0x38860], R0 ;  /* 0x038860001f0085a7 */ /* 0x000ea4000800007f */
[----:B--2---:R-:W-:Y:S05]  /*22ba0*/  @!P0 BRA `(.L_x_8830) ;  /* 0xfffffffc00f08947 */ /* 0x004fea000383ffff */
[----:B------:R-:W-:Y:S05]  /*22bb0*/  BRA `(.L_x_8961) ;  /* 0xffffffa800b87947 */ /* 0x000fea000383ffff */
.L_x_8831:
        /* <DEDUP_REMOVED lines=8> */
.L_x_8963:
[----:B------:R-:W-:Y:S05]  /*22c40*/  BSYNC B0 ;  /* 0x0000000000007941 */ /* 0x000fea0003800000 */
.L_x_8962:
        /* <DEDUP_REMOVED lines=15> */
.L_x_8964:
        /* <DEDUP_REMOVED lines=39> */
.L_x_8965:
[----:B------:R-:W-:Y:S02]  /*22fb0*/  IMAD.MOV.U32 R13, RZ, RZ, R5 ;  /* 0x000000ffff0d7224 */ /* 0x000fe400078e0005 */
[----:B------:R-:W-:-:S07]  /*22fc0*/  IMAD.MOV.U32 R3, RZ, RZ, R14 ;  /* 0x000000ffff037224 */ /* 0x000fce00078e000e */
[----:B------:R-:W-:Y:S05]  /*22fd0*/  WARPSYNC.COLLECTIVE R15, `(.L_x_8966) ;  /* 0x000000000f087348 */ /* 0x000fea0003c00000 */
[----:B------:R0:W1:Y:S02]  /*22fe0*/  SHFL.IDX P6, R14, R13, R12, R11 ;  /* 0x0000000c0d0e7389 */ /* 0x00006400000c000b */
[----:B01----:R-:W-:Y:S01]  /*22ff0*/  ENDCOLLECTIVE ;  /* 0x000000000000791b */ /* 0x003fe20003800000 */
.L_x_8966:
        /* <DEDUP_REMOVED lines=29> */
.L_x_8967:
[----:B------:R-:W-:Y:S02]  /*231d0*/  IMAD.MOV.U32 R13, RZ, RZ, R5 ;  /* 0x000000ffff0d7224 */ /* 0x000fe400078e0005 */
[----:B------:R-:W-:-:S07]  /*231e0*/  IMAD.MOV.U32 R7, RZ, RZ, R14 ;  /* 0x000000ffff077224 */ /* 0x000fce00078e000e */
[----:B------:R-:W-:Y:S05]  /*231f0*/  WARPSYNC.COLLECTIVE R15, `(.L_x_8968) ;  /* 0x000000000f087348 */ /* 0x000fea0003c00000 */
[----:B------:R0:W1:Y:S02]  /*23200*/  SHFL.IDX P6, R14, R13, R12, R11 ;  /* 0x0000000c0d0e7389 */ /* 0x00006400000c000b */
[----:B01----:R-:W-:Y:S01]  /*23210*/  ENDCOLLECTIVE ;  /* 0x000000000000791b */ /* 0x003fe20003800000 */
.L_x_8968:
        /* <DEDUP_REMOVED lines=29> */
.L_x_8969:
[----:B------:R-:W-:Y:S02]  /*233f0*/  IMAD.MOV.U32 R13, RZ, RZ, R5 ;  /* 0x000000ffff0d7224 */ /* 0x000fe400078e0005 */
[----:B------:R-:W-:-:S07]  /*23400*/  IMAD.MOV.U32 R6, RZ, RZ, R14 ;  /* 0x000000ffff067224 */ /* 0x000fce00078e000e */
[----:B------:R-:W-:Y:S05]  /*23410*/  WARPSYNC.COLLECTIVE R15, `(.L_x_8970) ;  /* 0x000000000f087348 */ /* 0x000fea0003c00000 */
[----:B------:R0:W1:Y:S02]  /*23420*/  SHFL.IDX P6, R14, R13, R12, R11 ;  /* 0x0000000c0d0e7389 */ /* 0x00006400000c000b */
[----:B01----:R-:W-:Y:S01]  /*23430*/  ENDCOLLECTIVE ;  /* 0x000000000000791b */ /* 0x003fe20003800000 */
.L_x_8970:
[----:B------:R-:W-:Y:S01]  /*23440*/  IMAD.MOV.U32 R2, RZ, RZ, R14 ;  /* 0x000000ffff027224 */ /* 0x000fe200078e000e */
[----:B------:R-:W-:Y:S06]  /*23450*/  BRA `(.L_x_8971) ;  /* 0xffffffa800507947 */ /* 0x000fec000383ffff */
.L_x_8838:
[----:B0-----:R0:W1:Y:S02]  /*23460*/  SYNCS.PHASECHK.TRANS64.TRYWAIT P0, [R6+URZ+0x38840], R21 ;  /* 0x03884015060075a7 */ /* 0x001064000800017f */
[----:B-1----:R-:W-:Y:S05]  /*23470*/  @!P0 NANOSLEEP.SYNCS 0x989680 ;  /* 0x009896800000895d */ /* 0x002fea0003900000 */
[----:B------:R-:W1:Y:S02]  /*23480*/  @!P0 SYNCS.PHASECHK.TRANS64 P0, [R6+URZ+0x38840], R21 ;  /* 0x03884015060085a7 */ /* 0x000e64000800007f */
[----:B-1----:R-:W-:Y:S05]  /*23490*/  @!P0 BRA `(.L_x_8838) ;  /* 0xfffffffc00f08947 */ /* 0x002fea000383ffff */
[----:B------:R-:W-:Y:S05]  /*234a0*/  BRA `(.L_x_8972) ;  /* 0xffffffac00dc7947 */ /* 0x000fea000383ffff */
.L_x_8839:
        /* <DEDUP_REMOVED lines=8> */
.L_x_8974:
[----:B------:R-:W-:Y:S05]  /*23530*/  BSYNC B1 ;  /* 0x0000000000017941 */ /* 0x000fea0003800000 */
.L_x_8973:
        /* <DEDUP_REMOVED lines=9> */
.L_x_8975:
[----:B------:R-:W-:Y:S02]  /*235d0*/  IMAD.MOV.U32 R13, RZ, RZ, R27 ;  /* 0x000000ffff0d7224 */ /* 0x000fe400078e001b */
[----:B------:R-:W-:Y:S01]  /*235e0*/  IMAD.MOV.U32 R12, RZ, RZ, 0x1 ;  /* 0x00000001ff0c7424 */ /* 0x000fe200078e00ff */
[----:B------:R-:W-:-:S07]  /*235f0*/  MOV R2, R14 ;  /* 0x0000000e00027202 */ /* 0x000fce0000000f00 */
[----:B------:R-:W-:Y:S05]  /*23600*/  WARPSYNC.COLLECTIVE R15, `(.L_x_8976) ;  /* 0x000000000f087348 */ /* 0x000fea0003c00000 */
[----:B------:R0:W1:Y:S02]  /*23610*/  SHFL.IDX P6, R14, R13, R12, R11 ;  /* 0x0000000c0d0e7389 */ /* 0x00006400000c000b */
[----:B01----:R-:W-:Y:S01]  /*23620*/  ENDCOLLECTIVE ;  /* 0x000000000000791b */ /* 0x003fe20003800000 */
.L_x_8976:
        /* <DEDUP_REMOVED lines=11> */
.L_x_8977:
[----:B------:R-:W-:Y:S02]  /*236e0*/  IMAD.MOV.U32 R13, RZ, RZ, R27 ;  /* 0x000000ffff0d7224 */ /* 0x000fe400078e001b */
[----:B------:R-:W-:Y:S02]  /*236f0*/  IMAD.MOV.U32 R12, RZ, RZ, 0x2 ;  /* 0x00000002ff0c7424 */ /* 0x000fe400078e00ff */
[----:B------:R-:W-:-:S07]  /*23700*/  IMAD.MOV.U32 R2, RZ, RZ, R14 ;  /* 0x000000ffff027224 */ /* 0x000fce00078e000e */
[----:B------:R-:W-:Y:S05]  /*23710*/  WARPSYNC.COLLECTIVE R15, `(.L_x_8978) ;  /* 0x000000000f087348 */ /* 0x000fea0003c00000 */
[----:B------:R0:W1:Y:S02]  /*23720*/  SHFL.IDX P6, R14, R13, R12, R11 ;  /* 0x0000000c0d0e7389 */ /* 0x00006400000c000b */
[----:B01----:R-:W-:Y:S01]  /*23730*/  ENDCOLLECTIVE ;  /* 0x000000000000791b */ /* 0x003fe20003800000 */
.L_x_8978:
        /* <DEDUP_REMOVED lines=11> */
.L_x_8979:
[----:B------:R-:W-:Y:S02]  /*237f0*/  IMAD.MOV.U32 R13, RZ, RZ, R27 ;  /* 0x000000ffff0d7224 */ /* 0x000fe400078e001b */
[----:B------:R-:W-:Y:S02]  /*23800*/  IMAD.MOV.U32 R12, RZ, RZ, 0x3 ;  /* 0x00000003ff0c7424 */ /* 0x000fe400078e00ff */
[----:B------:R-:W-:-:S07]  /*23810*/  IMAD.MOV.U32 R2, RZ, RZ, R14 ;  /* 0x000000ffff027224 */ /* 0x000fce00078e000e */
[----:B------:R-:W-:Y:S05]  /*23820*/  WARPSYNC.COLLECTIVE R15, `(.L_x_8980) ;  /* 0x000000000f087348 */ /* 0x000fea0003c00000 */
[----:B------:R0:W1:Y:S02]  /*23830*/  SHFL.IDX P6, R14, R13, R12, R11 ;  /* 0x0000000c0d0e7389 */ /* 0x00006400000c000b */
[----:B01----:R-:W-:Y:S01]  /*23840*/  ENDCOLLECTIVE ;  /* 0x000000000000791b */ /* 0x003fe20003800000 */
.L_x_8980:
        /* <DEDUP_REMOVED lines=11> */
.L_x_8981:
[----:B------:R-:W-:Y:S01]  /*23900*/  IMAD.MOV.U32 R2, RZ, RZ, R14 ;  /* 0x000000ffff027224 */ /* 0x000fe200078e000e */
[----:B------:R-:W-:Y:S06]  /*23910*/  BRA `(.L_x_8982) ;  /* 0xffffffac006c7947 */ /* 0x000fec000383ffff */
.L_x_8844:
[----:B---3--:R3:W4:Y:S02]  /*23920*/  SYNCS.PHASECHK.TRANS64.TRYWAIT P0, [R6+URZ+0x38860], R21 ;  /* 0x03886015060075a7 */ /* 0x008724000800017f */
[----:B----4-:R-:W-:Y:S05]  /*23930*/  @!P0 NANOSLEEP.SYNCS 0x989680 ;  /* 0x009896800000895d */ /* 0x010fea0003900000 */
[----:B------:R-:W4:Y:S02]  /*23940*/  @!P0 SYNCS.PHASECHK.TRANS64 P0, [R6+URZ+0x38860], R21 ;  /* 0x03886015060085a7 */ /* 0x000f24000800007f */
[----:B----4-:R-:W-:Y:S05]  /*23950*/  @!P0 BRA `(.L_x_8844) ;  /* 0xfffffffc00f08947 */ /* 0x010fea000383ffff */
[----:B------:R-:W-:Y:S05]  /*23960*/  BRA `(.L_x_8983) ;  /* 0xffffffac00bc7947 */ /* 0x000fea000383ffff */
.L_x_8845:
        /* <DEDUP_REMOVED lines=8> */
.L_x_8985:
[----:B------:R-:W-:Y:S05]  /*239f0*/  BSYNC B1 ;  /* 0x0000000000017941 */ /* 0x000fea0003800000 */
.L_x_8984:
        /* <DEDUP_REMOVED lines=13> */
.L_x_8986:
        /* <DEDUP_REMOVED lines=17> */
.L_x_8987:
        /* <DEDUP_REMOVED lines=16> */
.L_x_8988:
        /* <DEDUP_REMOVED lines=19> */
.L_x_8989:
        /* <DEDUP_REMOVED lines=14> */
.L_x_8990:
        /* <DEDUP_REMOVED lines=16> */
.L_x_8991:
        /* <DEDUP_REMOVED lines=14> */
.L_x_8992:
[----:B------:R-:W-:Y:S05]  /*240d0*/  BRA `(.L_x_8993) ;  /* 0xffffffac00287947 */ /* 0x000fea000383ffff */
.L_x_8853:
        /* <DEDUP_REMOVED lines=8> */
.L_x_8995:
[----:B------:R-:W-:Y:S05]  /*24160*/  BSYNC B0 ;  /* 0x0000000000007941 */ /* 0x000fea0003800000 */
.L_x_8994:
        /* <DEDUP_REMOVED lines=9> */
.L_x_8996:
        /* <DEDUP_REMOVED lines=18> */
.L_x_8997:
[----:B------:R-:W-:Y:S01]  /*24320*/  IMAD.MOV.U32 R12, RZ, RZ, 0x2 ;  /* 0x00000002ff0c7424 */ /* 0x000fe200078e00ff */
[----:B------:R-:W-:-:S05]  /*24330*/  SEL R5, R14, RZ, P1 ;  /* 0x000000ff0e057207 */ /* 0x000fca0000800000 */
[----:B------:R-:W-:-:S04]  /*24340*/  IMAD.IADD R4, R2, 0x1, R5 ;  /* 0x0000000102047824 */ /* 0x000fc800078e0205 */
[----:B------:R-:W-:-:S07]  /*24350*/  IMAD.MOV.U32 R13, RZ, RZ, R4 ;  /* 0x000000ffff0d7224 */ /* 0x000fce00078e0004 */
[----:B------:R-:W-:Y:S05]  /*24360*/  WARPSYNC.COLLECTIVE R15, `(.L_x_8998) ;  /* 0x000000000f087348 */ /* 0x000fea0003c00000 */
[----:B------:R0:W1:Y:S02]  /*24370*/  SHFL.UP P6, R14, R13, R12, R11 ;  /* 0x0400000c0d0e7389 */ /* 0x00006400000c000b */
[----:B01----:R-:W-:Y:S01]  /*24380*/  ENDCOLLECTIVE ;  /* 0x000000000000791b */ /* 0x003fe20003800000 */
.L_x_8998:
[----:B------:R-:W-:Y:S01]  /*24390*/  IMAD.MOV.U32 R12, RZ, RZ, 0x4 ;  /* 0x00000004ff0c7424 */ /* 0x000fe200078e00ff */
[----:B------:R-:W-:-:S05]  /*243a0*/  SEL R5, R14, RZ, P2 ;  /* 0x000000ff0e057207 */ /* 0x000fca0001000000 */
[----:B------:R-:W-:-:S04]  /*243b0*/  IMAD.IADD R5, R4, 0x1, R5 ;  /* 0x0000000104057824 */ /* 0x000fc800078e0205 */
[----:B------:R-:W-:-:S07]  /*243c0*/  IMAD.MOV.U32 R13, RZ, RZ, R5 ;  /* 0x000000ffff0d7224 */ /* 0x000fce00078e0005 */
[----:B------:R-:W-:Y:S05]  /*243d0*/  WARPSYNC.COLLECTIVE R15, `(.L_x_8999) ;  /* 0x000000000f087348 */ /* 0x000fea0003c00000 */
[----:B------:R0:W1:Y:S02]  /*243e0*/  SHFL.UP P6, R14, R13, R12, R11 ;  /* 0x0400000c0d0e7389 */ /* 0x00006400000c000b */
[----:B01----:R-:W-:Y:S01]  /*243f0*/  ENDCOLLECTIVE ;  /* 0x000000000000791b */ /* 0x003fe20003800000 */
.L_x_8999:
[----:B------:R-:W-:Y:S01]  /*24400*/  IMAD.MOV.U32 R12, RZ, RZ, 0x8 ;  /* 0x00000008ff0c7424 */ /* 0x000fe200078e00ff */
[----:B------:R-:W-:-:S05]  /*24410*/  SEL R6, R14, RZ, P3 ;  /* 0x000000ff0e067207 */ /* 0x000fca0001800000 */
[----:B------:R-:W-:-:S04]  /*24420*/  IMAD.IADD R6, R5, 0x1, R6 ;  /* 0x0000000105067824 */ /* 0x000fc800078e0206 */
[----:B------:R-:W-:-:S07]  /*24430*/  IMAD.MOV.U32 R13, RZ, RZ, R6 ;  /* 0x000000ffff0d7224 */ /* 0x000fce00078e0006 */
[----:B------:R-:W-:Y:S05]  /*24440*/  WARPSYNC.COLLECTIVE R15, `(.L_x_9000) ;  /* 0x000000000f087348 */ /* 0x000fea0003c00000 */
[----:B------:R0:W1:Y:S02]  /*24450*/  SHFL.UP P6, R14, R13, R12, R11 ;  /* 0x0400000c0d0e7389 */ /* 0x00006400000c000b */
[----:B01----:R-:W-:Y:S01]  /*24460*/  ENDCOLLECTIVE ;  /* 0x000000000000791b */ /* 0x003fe20003800000 */
.L_x_9000:
[----:B------:R-:W-:Y:S01]  /*24470*/  IMAD.MOV.U32 R12, RZ, RZ, 0x10 ;  /* 0x00000010ff0c7424 */ /* 0x000fe200078e00ff */
[----:B------:R-:W-:-:S05]  /*24480*/  SEL R3, R14, RZ, P4 ;  /* 0x000000ff0e037207 */ /* 0x000fca0002000000 */
[----:B------:R-:W-:-:S04]  /*24490*/  IMAD.IADD R4, R6, 0x1, R3 ;  /* 0x0000000106047824 */ /* 0x000fc800078e0203 */
[----:B------:R-:W-:-:S07]  /*244a0*/  IMAD.MOV.U32 R13, RZ, RZ, R4 ;  /* 0x000000ffff0d7224 */ /* 0x000fce00078e0004 */
[----:B------:R-:W-:Y:S05]  /*244b0*/  WARPSYNC.COLLECTIVE R15, `(.L_x_9001) ;  /* 0x000000000f087348 */ /* 0x000fea0003c00000 */
[----:B------:R0:W1:Y:S02]  /*244c0*/  SHFL.UP P6, R14, R13, R12, R11 ;  /* 0x0400000c0d0e7389 */ /* 0x00006400000c000b */
[----:B01----:R-:W-:Y:S01]  /*244d0*/  ENDCOLLECTIVE ;  /* 0x000000000000791b */ /* 0x003fe20003800000 */
.L_x_9001:
        /* <DEDUP_REMOVED lines=8> */
.L_x_9002:
[----:B------:R-:W-:Y:S05]  /*24560*/  BRA `(.L_x_9003) ;  /* 0xffffffac00bc7947 */ /* 0x000fea000383ffff */
.L_x_8858:
[----:B------:R-:W-:Y:S01]  /*24570*/  BSSY B0, `(.L_x_9004) ;  /* 0x0000008000007945 */ /* 0x000fe20003800000 */
[----:B-----5:R-:W-:Y:S01]  /*24580*/  MOV R13, R2 ;  /* 0x00000002000d7202 */ /* 0x020fe20000000f00 */
[----:B------:R-:W-:Y:S02]  /*24590*/  IMAD.MOV.U32 R12, RZ, RZ, 0x1 ;  /* 0x00000001ff0c7424 */ /* 0x000fe400078e00ff */
[----:B------:R-:W-:Y:S02]  /*245a0*/  IMAD.MOV.U32 R11, RZ, RZ, RZ ;  /* 0x000000ffff0b7224 */ /* 0x000fe400078e00ff */
[----:B------:R-:W-:-:S07]  /*245b0*/  IMAD.MOV.U32 R15, RZ, RZ, -0x1 ;  /* 0xffffffffff0f7424 */ /* 0x000fce00078e00ff */
[----:B01----:R-:W-:Y:S05]  /*245c0*/  WARPSYNC.COLLECTIVE R15, `(.L_x_9005) ;  /* 0x000000000f087348 */ /* 0x003fea0003c00000 */
[----:B------:R2:W3:Y:S02]  /*245d0*/  SHFL.UP P6, R14, R13, R12, R11 ;  /* 0x0400000c0d0e7389 */ /* 0x0004e400000c000b */
[----:B0123--:R-:W-:Y:S01]  /*245e0*/  ENDCOLLECTIVE ;  /* 0x000000000000791b */ /* 0x00ffe20003800000 */
.L_x_9005:
[----:B------:R-:W-:Y:S05]  /*245f0*/  BSYNC B0 ;  /* 0x0000000000007941 */ /* 0x000fea0003800000 */
.L_x_9004:
        /* <DEDUP_REMOVED lines=8> */
.L_x_9006:
[----:B------:R-:W-:Y:S01]  /*24680*/  IMAD.MOV.U32 R12, RZ, RZ, 0x4 ;  /* 0x00000004ff0c7424 */ /* 0x000fe200078e00ff */
[----:B------:R-:W-:-:S05]  /*24690*/  SEL R14, R14, RZ, P2 ;  /* 0x000000ff0e0e7207 */ /* 0x000fca0001000000 */
[----:B------:R-:W-:-:S04]  /*246a0*/  IMAD.IADD R3, R13, 0x1, R14 ;  /* 0x000000010d037824 */ /* 0x000fc800078e020e */
[----:B------:R-:W-:-:S07]  /*246b0*/  IMAD.MOV.U32 R13, RZ, RZ, R3 ;  /* 0x000000ffff0d7224 */ /* 0x000fce00078e0003 */
[----:B------:R-:W-:Y:S05]  /*246c0*/  WARPSYNC.COLLECTIVE R15, `(.L_x_9007) ;  /* 0x000000000f087348 */ /* 0x000fea0003c00000 */
[----:B------:R0:W1:Y:S02]  /*246d0*/  SHFL.UP P6, R14, R13, R12, R11 ;  /* 0x0400000c0d0e7389 */ /* 0x00006400000c000b */
[----:B01----:R-:W-:Y:S01]  /*246e0*/  ENDCOLLECTIVE ;  /* 0x000000000000791b */ /* 0x003fe20003800000 */
.L_x_9007:
[----:B------:R-:W-:Y:S01]  /*246f0*/  IMAD.MOV.U32 R12, RZ, RZ, 0x8 ;  /* 0x00000008ff0c7424 */ /* 0x000fe200078e00ff */
[----:B------:R-:W-:-:S05]  /*24700*/  SEL R4, R14, RZ, P3 ;  /* 0x000000ff0e047207 */ /* 0x000fca0001800000 */
[----:B------:R-:W-:-:S04]  /*24710*/  IMAD.IADD R4, R3, 0x1, R4 ;  /* 0x0000000103047824 */ /* 0x000fc800078e0204 */
[----:B------:R-:W-:-:S07]  /*24720*/  IMAD.MOV.U32 R13, RZ, RZ, R4 ;  /* 0x000000ffff0d7224 */ /* 0x000fce00078e0004 */
[----:B------:R-:W-:Y:S05]  /*24730*/  WARPSYNC.COLLECTIVE R15, `(.L_x_9008) ;  /* 0x000000000f087348 */ /* 0x000fea0003c00000 */
[----:B------:R0:W1:Y:S02]  /*24740*/  SHFL.UP P6, R14, R13, R12, R11 ;  /* 0x0400000c0d0e7389 */ /* 0x00006400000c000b */
[----:B01----:R-:W-:Y:S01]  /*24750*/  ENDCOLLECTIVE ;  /* 0x000000000000791b */ /* 0x003fe20003800000 */
.L_x_9008:
[----:B------:R-:W-:Y:S01]  /*24760*/  IMAD.MOV.U32 R12, RZ, RZ, 0x10 ;  /* 0x00000010ff0c7424 */ /* 0x000fe200078e00ff */
[----:B------:R-:W-:-:S05]  /*24770*/  SEL R5, R14, RZ, P4 ;  /* 0x000000ff0e057207 */ /* 0x000fca0002000000 */
[----:B------:R-:W-:-:S04]  /*24780*/  IMAD.IADD R5, R4, 0x1, R5 ;  /* 0x0000000104057824 */ /* 0x000fc800078e0205 */
[----:B------:R-:W-:-:S07]  /*24790*/  IMAD.MOV.U32 R13, RZ, RZ, R5 ;  /* 0x000000ffff0d7224 */ /* 0x000fce00078e0005 */
[----:B------:R-:W-:Y:S05]  /*247a0*/  WARPSYNC.COLLECTIVE R15, `(.L_x_9009) ;  /* 0x000000000f087348 */ /* 0x000fea0003c00000 */
[----:B------:R0:W1:Y:S02]  /*247b0*/  SHFL.UP P6, R14, R13, R12, R11 ;  /* 0x0400000c0d0e7389 */ /* 0x00006400000c000b */
[----:B01----:R-:W-:Y:S01]  /*247c0*/  ENDCOLLECTIVE ;  /* 0x000000000000791b */ /* 0x003fe20003800000 */
.L_x_9009:
        /* <DEDUP_REMOVED lines=8> */
.L_x_9010:
[----:B------:R-:W-:Y:S05]  /*24850*/  BRA `(.L_x_9011) ;  /* 0xffffffac009c7947 */ /* 0x000fea000383ffff */
.L_x_8860:
[----:B------:R-:W-:Y:S01]  /*24860*/  BSSY B0, `(.L_x_9012) ;  /* 0x0000006000007945 */ /* 0x000fe20003800000 */
[----:B------:R-:W-:Y:S01]  /*24870*/  PLOP3.LUT P6, PT, P6, PT, PT, 0x8, 0x0 ;  /* 0x000000000000781c */ /* 0x000fe200037ce170 */
[----:B------:R-:W-:-:S12]  /*24880*/  IMAD.MOV.U32 R15, RZ, RZ, -0x1 ;  /* 0xffffffffff0f7424 */ /* 0x000fd800078e00ff */
[----:B0-----:R-:W-:Y:S05]  /*24890*/  WARPSYNC.COLLECTIVE R15, `(.L_x_9013) ;  /* 0x000000000f087348 */ /* 0x001fea0003c00000 */
[----:B------:R-:W-:Y:S01]  /*248a0*/  VOTE.ANY R14, PT, P6 ;  /* 0x00000000000e7806 */ /* 0x000fe200030e0100 */
[----:B0-----:R-:W-:Y:S06]  /*248b0*/  ENDCOLLECTIVE ;  /* 0x000000000000791b */ /* 0x001fec0003800000 */
.L_x_9013:
[----:B------:R-:W-:Y:S05]  /*248c0*/  BSYNC B0 ;  /* 0x0000000000007941 */ /* 0x000fea0003800000 */
.L_x_9012:
        /* <DEDUP_REMOVED lines=9> */
.L_x_9014:
[----:B------:R-:W-:Y:S01]  /*24960*/  IMAD.MOV.U32 R17, RZ, RZ, R14 ;  /* 0x000000ffff117224 */ /* 0x000fe200078e000e */
[----:B------:R-:W-:Y:S06]  /*24970*/  BRA `(.L_x_9015) ;  /* 0xffffffac008c7947 */ /* 0x000fec000383ffff */
.L_x_8862:
[----:B------:R-:W-:Y:S01]  /*24980*/  BSSY B0, `(.L_x_9016) ;  /* 0x0000007000007945 */ /* 0x000fe20003800000 */
[----:B------:R-:W-:Y:S02]  /*24990*/  IMAD.MOV.U32 R13, RZ, RZ, R3 ;  /* 0x000000ffff0d7224 */ /* 0x000fe400078e0003 */
[----:B------:R-:W-:Y:S02]  /*249a0*/  IMAD.MOV.U32 R11, RZ, RZ, 0x1f ;  /* 0x0000001fff0b7424 */ /* 0x000fe400078e00ff */
[----:B------:R-:W-:-:S07]  /*249b0*/  IMAD.MOV.U32 R15, RZ, RZ, -0x1 ;  /* 0xffffffffff0f7424 */ /* 0x000fce00078e00ff */
[----:B012---:R-:W-:Y:S05]  /*249c0*/  WARPSYNC.COLLECTIVE R15, `(.L_x_9017) ;  /* 0x000000000f087348 */ /* 0x007fea0003c00000 */
[----:B------:R3:W4:Y:S02]  /*249d0*/  SHFL.IDX P6, R14, R13, R12, R11 ;  /* 0x0000000c0d0e7389 */ /* 0x00072400000c000b */
[----:B01234-:R-:W-:Y:S01]  /*249e0*/  ENDCOLLECTIVE ;  /* 0x000000000000791b */ /* 0x01ffe20003800000 */
.L_x_9017:
[----:B------:R-:W-:Y:S05]  /*249f0*/  BSYNC B0 ;  /* 0x0000000000007941 */ /* 0x000fea0003800000 */
.L_x_9016:
[----:B------:R-:W-:Y:S01]  /*24a00*/  IMAD.MOV.U32 R6, RZ, RZ, R14 ;  /* 0x000000ffff067224 */ /* 0x000fe200078e000e */
[----:B------:R-:W-:Y:S06]  /*24a10*/  BRA `(.L_x_8861) ;  /* 0xffffffac00807947 */ /* 0x000fec000383ffff */
.L_x_8866:
[----:B0-----:R0:W1:Y:S02]  /*24a20*/  SYNCS.PHASECHK.TRANS64.TRYWAIT P0, [R4+URZ+0x38820], R0 ;  /* 0x03882000040075a7 */ /* 0x001064000800017f */
[----:B-1----:R-:W-:Y:S05]  /*24a30*/  @!P0 NANOSLEEP.SYNCS 0x989680 ;  /* 0x009896800000895d */ /* 0x002fea0003900000 */
[----:B------:R-:W1:Y:S02]  /*24a40*/  @!P0 SYNCS.PHASECHK.TRANS64 P0, [R4+URZ+0x38820], R0 ;  /* 0x03882000040085a7 */ /* 0x000e64000800007f */
[----:B-1----:R-:W-:Y:S05]  /*24a50*/  @!P0 BRA `(.L_x_8866) ;  /* 0xfffffffc00f08947 */ /* 0x002fea000383ffff */
[----:B------:R-:W-:Y:S05]  /*24a60*/  BRA `(.L_x_9018) ;  /* 0xffffffb000f87947 */ /* 0x000fea000383ffff */
.L_x_8867:
        /* <DEDUP_REMOVED lines=11> */
.L_x_9020:
[----:B------:R-:W-:Y:S05]  /*24b20*/  BSYNC B0 ;  /* 0x0000000000007941 */ /* 0x000fea0003800000 */
.L_x_9019:
[----:B------:R-:W-:Y:S05]  /*24b30*/  BRA `(.L_x_9021) ;  /* 0xffffffb000e07947 */ /* 0x000fea000383ffff */
.L_x_8868:
[----:B------:R-:W-:Y:S01]  /*24b40*/  BSSY B0, `(.L_x_9022) ;  /* 0x0000006000007945 */ /* 0x000fe20003800000 */
[----:B------:R-:W-:-:S07]  /*24b50*/  IMAD.MOV.U32 R15, RZ, RZ, -0x1 ;  /* 0xffffffffff0f7424 */ /* 0x000fce00078e00ff */
[----:B0-234-:R-:W-:Y:S05]  /*24b60*/  WARPSYNC.COLLECTIVE R15, `(.L_x_9023) ;  /* 0x000000000f0c7348 */ /* 0x01dfea0003c00000 */
[----:B------:R-:W-:Y:S02]  /*24b70*/  ELECT P6, UR62, PT ;  /* 0x00000000003e782f */ /* 0x000fe400038c0000 */
[----:B------:R-:W-:Y:S01]  /*24b80*/  MOV R14, UR62 ;  /* 0x0000003e000e7c02 */ /* 0x000fe20008000f00 */
[----:B0-234-:R-:W-:Y:S10]  /*24b90*/  ENDCOLLECTIVE ;  /* 0x000000000000791b */ /* 0x01dff40003800000 */
.L_x_9023:
[----:B------:R-:W-:Y:S05]  /*24ba0*/  BSYNC B0 ;  /* 0x0000000000007941 */ /* 0x000fea0003800000 */
.L_x_9022:
[----:B------:R-:W-:Y:S05]  /*24bb0*/  BRA `(.L_x_9024) ;  /* 0xffffffb000d47947 */ /* 0x000fea000383ffff */
.L_x_8870:
[----:B0-----:R0:W1:Y:S02]  /*24bc0*/  SYNCS.PHASECHK.TRANS64.TRYWAIT P1, [R5+URZ+0x38840], R0 ;  /* 0x03884000050075a7 */ /* 0x001064000802017f */
[----:B-1----:R-:W-:Y:S05]  /*24bd0*/  @!P1 NANOSLEEP.SYNCS 0x989680 ;  /* 0x009896800000995d */ /* 0x002fea0003900000 */
[----:B------:R-:W1:Y:S02]  /*24be0*/  @!P1 SYNCS.PHASECHK.TRANS64 P1, [R5+URZ+0x38840], R0 ;  /* 0x03884000050095a7 */ /* 0x000e64000802007f */
[----:B-1----:R-:W-:Y:S05]  /*24bf0*/  @!P1 BRA `(.L_x_8870) ;  /* 0xfffffffc00f09947 */ /* 0x002fea000383ffff */
[----:B------:R-:W-:Y:S05]  /*24c00*/  BRA `(.L_x_9025) ;  /* 0xffffffb000f47947 */ /* 0x000fea000383ffff */
.L_x_8872:
[----:B-1----:R1:W0:Y:S02]  /*24c10*/  SYNCS.PHASECHK.TRANS64.TRYWAIT P1, [R25+URZ+0x38840], R2 ;  /* 0x03884002190075a7 */ /* 0x002224000802017f */
[----:B0-----:R-:W-:Y:S05]  /*24c20*/  @!P1 NANOSLEEP.SYNCS 0x989680 ;  /* 0x009896800000995d */ /* 0x001fea0003900000 */
[----:B------:R-:W0:Y:S02]  /*24c30*/  @!P1 SYNCS.PHASECHK.TRANS64 P1, [R25+URZ+0x38840], R2 ;  /* 0x03884002190095a7 */ /* 0x000e24000802007f */
[----:B0-----:R-:W-:Y:S05]  /*24c40*/  @!P1 BRA `(.L_x_8872) ;  /* 0xfffffffc00f09947 */ /* 0x001fea000383ffff */
[----:B------:R-:W-:Y:S05]  /*24c50*/  BRA `(.L_x_9026) ;  /* 0xffffffb400007947 */ /* 0x000fea000383ffff */
.L_x_8874:
[----:B------:R0:W0:Y:S02]  /*24c60*/  SYNCS.PHASECHK.TRANS64.TRYWAIT P1, [R5+URZ+0x38860], R0 ;  /* 0x03886000050075a7 */ /* 0x000024000802017f */
[----:B0-----:R-:W-:Y:S05]  /*24c70*/  @!P1 NANOSLEEP.SYNCS 0x989680 ;  /* 0x009896800000995d */ /* 0x001fea0003900000 */
[----:B------:R-:W0:Y:S02]  /*24c80*/  @!P1 SYNCS.PHASECHK.TRANS64 P1, [R5+URZ+0x38860], R0 ;  /* 0x03886000050095a7 */ /* 0x000e24000802007f */
[----:B0-----:R-:W-:Y:S05]  /*24c90*/  @!P1 BRA `(.L_x_8874) ;  /* 0xfffffffc00f09947 */ /* 0x001fea000383ffff */
[----:B------:R-:W-:Y:S05]  /*24ca0*/  BRA `(.L_x_9027) ;  /* 0xffffffb000fc7947 */ /* 0x000fea000383ffff */
.L_x_9028:
        /* <DEDUP_REMOVED lines=13> */
.L_x_15550:


//--------------------- .text._ZN7cutlass13device_kernelIN5flash11enable_sm90INS1_16FlashAttnFwdSm90INS1_25CollectiveMainloopFwdSm90ILi2EN4cute5tupleIJNS5_1CILi1EEES8_S8_EEENS6_IJNS7_ILi128EEENS7_ILi96EEENS7_ILi64EEEEEELi256ENS_6half_tEfNS_4arch4Sm90ELb0ELb0ELb0ELb0ELb1ELb0ELb0ELb1ELb0ELb1ELb0ELb0EEENS1_21CollectiveEpilogueFwdINS6_IJSA_NS7_ILi256EEESB_EEES9_SE_SG_Li256ELb0ELb1ELb0ELb0EEENS1_29StaticPersistentTileSchedulerILb0EEEEEEEEEvNT_6ParamsE --------------------------
	.section	.text._ZN7cutlass13device_kernelIN5flash11enable_sm90INS1_16FlashAttnFwdSm90INS1_25CollectiveMainloopFwdSm90ILi2EN4cute5tupleIJNS5_1CILi1EEES8_S8_EEENS6_IJNS7_ILi128EEENS7_ILi96EEENS7_ILi64EEEEEELi256ENS_6half_tEfNS_4arch4Sm90ELb0ELb0ELb0ELb0ELb1ELb0ELb0ELb1ELb0ELb1ELb0ELb0EEENS1_21CollectiveEpilogueFwdINS6_IJSA_NS7_ILi256EEESB_EEES9_SE_SG_Li256ELb0ELb1ELb0ELb0EEENS1_29StaticPersistentTileSchedulerILb0EEEEEEEEEvNT_6ParamsE,"ax",@progbits
	.align	128
.text._ZN7cutlass13device_kernelIN5flash11enable_sm90INS1_16FlashAttnFwdSm90INS1_25CollectiveMainloopFwdSm90ILi2EN4cute5tupleIJNS5_1CILi1EEES8_S8_EEENS6_IJNS7_ILi128EEENS7_ILi96EEENS7_ILi64EEEEEELi256ENS_6half_tEfNS_4arch4Sm90ELb0ELb0ELb0ELb0ELb1ELb0ELb0ELb1ELb0ELb1ELb0ELb0EEENS1_21CollectiveEpilogueFwdINS6_IJSA_NS7_ILi256EEESB_EEES9_SE_SG_Li256ELb0ELb1ELb0ELb0EEENS1_29StaticPersistentTileSchedulerILb0EEEEEEEEEvNT_6ParamsE:
        .type           _ZN7cutlass13device_kernelIN5flash11enable_sm90INS1_16FlashAttnFwdSm90INS1_25CollectiveMainloopFwdSm90ILi2EN4cute5tupleIJNS5_1CILi1EEES8_S8_EEENS6_IJNS7_ILi128EEENS7_ILi96EEENS7_ILi64EEEEEELi256ENS_6half_tEfNS_4arch4Sm90ELb0ELb0ELb0ELb0ELb1ELb0ELb0ELb1ELb0ELb1ELb0ELb0EEENS1_21CollectiveEpilogueFwdINS6_IJSA_NS7_ILi256EEESB_EEES9_SE_SG_Li256ELb0ELb1ELb0ELb0EEENS1_29StaticPersistentTileSchedulerILb0EEEEEEEEEvNT_6ParamsE,@function
        .size           _ZN7cutlass13device_kernelIN5flash11enable_sm90INS1_16FlashAttnFwdSm90INS1_25CollectiveMainloopFwdSm90ILi2EN4cute5tupleIJNS5_1CILi1EEES8_S8_EEENS6_IJNS7_ILi128EEENS7_ILi96EEENS7_ILi64EEEEEELi256ENS_6half_tEfNS_4arch4Sm90ELb0ELb0ELb0ELb0ELb1ELb0ELb0ELb1ELb0ELb1ELb0ELb0EEENS1_21CollectiveEpilogueFwdINS6_IJSA_NS7_ILi256EEESB_EEES9_SE_SG_Li256ELb0ELb1ELb0ELb0EEENS1_29StaticPersistentTileSchedulerILb0EEEEEEEEEvNT_6ParamsE,(.L_x_15551 - _ZN7cutlass13device_kernelIN5flash11enable_sm90INS1_16FlashAttnFwdSm90INS1_25CollectiveMainloopFwdSm90ILi2EN4cute5tupleIJNS5_1CILi1EEES8_S8_EEENS6_IJNS7_ILi128EEENS7_ILi96EEENS7_ILi64EEEEEELi256ENS_6half_tEfNS_4arch4Sm90ELb0ELb0ELb0ELb0ELb1ELb0ELb0ELb1ELb0ELb1ELb0ELb0EEENS1_21CollectiveEpilogueFwdINS6_IJSA_NS7_ILi256EEESB_EEES9_SE_SG_Li256ELb0ELb1ELb0ELb0EEENS1_29StaticPersistentTileSchedulerILb0EEEEEEEEEvNT_6ParamsE)
        .other          _ZN7cutlass13device_kernelIN5flash11enable_sm90INS1_16FlashAttnFwdSm90INS1_25CollectiveMainloopFwdSm90ILi2EN4cute5tupleIJNS5_1CILi1EEES8_S8_EEENS6_IJNS7_ILi128EEENS7_ILi96EEENS7_ILi64EEEEEELi256ENS_6half_tEfNS_4arch4Sm90ELb0ELb0ELb0ELb0ELb1ELb0ELb0ELb1ELb0ELb1ELb0ELb0EEENS1_21CollectiveEpilogueFwdINS6_IJSA_NS7_ILi256EEESB_EEES9_SE_SG_Li256ELb0ELb1ELb0ELb0EEENS1_29StaticPersistentTileSchedulerILb0EEEEEEEEEvNT_6ParamsE,@"STO_CUDA_ENTRY STV_DEFAULT"
_ZN7cutlass13device_kernelIN5flash11enable_sm90INS1_16FlashAttnFwdSm90INS1_25CollectiveMainloopFwdSm90ILi2EN4cute5tupleIJNS5_1CILi1EEES8_S8_EEENS6_IJNS7_ILi128EEENS7_ILi96EEENS7_ILi64EEEEEELi256ENS_6half_tEfNS_4arch4Sm90ELb0ELb0ELb0ELb0ELb1ELb0ELb0ELb1ELb0ELb1ELb0ELb0EEENS1_21CollectiveEpilogueFwdINS6_IJSA_NS7_ILi256EEESB_EEES9_SE_SG_Li256ELb0ELb1ELb0ELb0EEENS1_29StaticPersistentTileSchedulerILb0EEEEEEEEEvNT_6ParamsE:
        /* <DEDUP_REMOVED lines=13> */
[----:B------:R-:W-:-:S04]  /*00d0*/  VOTEU.ALL UP1, P0 ;  /* 0x00000000003f7886 */ /* 0x000fc80000020000 */
        /* <DEDUP_REMOVED lines=31> */
.L_x_9029:
        /* <DEDUP_REMOVED lines=22> */
.L_x_9030:
        /* <DEDUP_REMOVED lines=18> */
.L_x_9031:
        /* <DEDUP_REMOVED lines=22> */
.L_x_9032:
        /* <DEDUP_REMOVED lines=23> */
.L_x_9033:
        /* <DEDUP_REMOVED lines=8> */
.L_x_9035:
[----:B------:R-:W-:-:S08]  /*08a0*/  NOP ;  /* 0x0000000000007918 */ /* 0x000fd00000000000 */
[----:B------:R-:W0:Y:S02]  /*08b0*/  USETMAXREG.TRY_ALLOC.CTAPOOL UP0, 0xe8 ;  /* 0x000000e8000079c8 */ /* 0x000e240008000600 */
[----:B0-----:R-:W-:-:S13]  /*08c0*/  PLOP3.LUT P0, PT, PT, PT, UP0, 0x80, 0x0 ;  /* 0x000000000000781c */ /* 0x001fda0003f0f008 */
[----:B------:R-:W-:Y:S05]  /*08d0*/  @!P0 BRA `(.L_x_9035) ;  /* 0xfffffffc00f08947 */ /* 0x000fea000383ffff */
[----:B------:R-:W-:Y:S01]  /*08e0*/  SHF.R.U32.HI R0, RZ, 0x7, R19 ;  /* 0x00000007ff007819 */ /* 0x000fe20000011613 */
[----:B------:R-:W0:Y:S08]  /*08f0*/  S2UR UR45, SR_CTAID.X ;  /* 0x00000000002d79c3 */ /* 0x000e300000002500 */
[----:B------:R-:W-:Y:S06]  /*0900*/  BAR.ARV 0x8, 0x180 ;  /* 0x0206000000007b1d */ /* 0x000fec0000002000 */
[----:B------:R-:W-:-:S02]  /*0910*/  ISETP.NE.AND P0, PT, R0, 0x1, PT ;  /* 0x000000010000780c */ /* 0x000fc40003f05270 */
[----:B------:R-:W0:Y:S11]  /*0920*/  LDC R0, c[0x0][0xc34] ;  /* 0x00030d00ff007b82 */ /* 0x000e360000000800 */
[----:B------:R-:W-:Y:S06]  /*0930*/  @!P0 BAR.ARV 0x9, 0x100 ;  /* 0x0244000000008b1d */ /* 0x000fec0000002000 */
[----:B0-----:R-:W-:-:S13]  /*0940*/  ISETP.LE.AND P0, PT, R0, UR45, PT ;  /* 0x0000002d00007c0c */ /* 0x001fda000bf03270 */
[----:B------:R-:W-:Y:S05]  /*0950*/  @P0 EXIT ;  /* 0x000000000000094d */ /* 0x000fea0003800000 */
[----:B------:R-:W-:Y:S01]  /*0960*/  VIADD R19, R19, 0xffffff80 ;  /* 0xffffff8013137836 */ /* 0x000fe20000000000 */
[----:B------:R-:W-:Y:S01]  /*0970*/  ULOP3.LUT UR47, UR38, 0x1, URZ, 0xfc, !UPT ;  /* 0x00000001262f7892 */ /* 0x000fe2000f8efc3f */
[----:B------:R-:W-:Y:S01]  /*0980*/  UMOV UR46, URZ ;  /* 0x0000003f002e7c82 */ /* 0x000fe20008000000 */
[----:B------:R-:W-:Y:S02]  /*0990*/  UMOV UR36, URZ ;  /* 0x0000003f00247c82 */ /* 0x000fe40008000000 */
[----:B------:R-:W-:Y:S01]  /*09a0*/  SHF.R.S32.HI R0, RZ, 0x1f, R19 ;  /* 0x0000001fff007819 */ /* 0x000fe20000011413 */
[----:B------:R-:W-:-:S03]  /*09b0*/  UMOV UR37, URZ ;  /* 0x0000003f00257c82 */ /* 0x000fc60008000000 */
[CC--:B------:R-:W-:Y:S02]  /*09c0*/  LEA.HI R3, R0.reuse, R19.reuse, RZ, 0x7 ;  /* 0x0000001300037211 */ /* 0x0c0fe400078f38ff */
[CC--:B------:R-:W-:Y:S02]  /*09d0*/  LEA.HI R4, R0.reuse, R19.reuse, RZ, 0x5 ;  /* 0x0000001300047211 */ /* 0x0c0fe400078f28ff */
[----:B------:R-:W-:Y:S02]  /*09e0*/  LOP3.LUT R2, R3, 0xffffff80, RZ, 0xc0, !PT ;  /* 0xffffff8003027812 */ /* 0x000fe400078ec0ff */
[-C--:B------:R-:W-:Y:S01]  /*09f0*/  LEA.HI R200, R0, R19.reuse, RZ, 0x3 ;  /* 0x0000001300c87211 */ /* 0x080fe200078f18ff */
[----:B------:R-:W-:Y:S01]  /*0a00*/  IMAD.SHL.U32 R6, R4, 0x20, RZ ;  /* 0x0000002004067824 */ /* 0x000fe200078e00ff */
[----:B------:R-:W-:Y:S01]  /*0a10*/  SHF.R.S32.HI R206, RZ, 0x7, R3 ;  /* 0x00000007ffce7819 */ /* 0x000fe20000011403 */
[----:B------:R-:W-:Y:S01]  /*0a20*/  IMAD.IADD R205, R19, 0x1, -R2 ;  /* 0x0000000113cd7824 */ /* 0x000fe200078e0a02 */
[----:B------:R-:W-:-:S02]  /*0a30*/  LEA.HI R2, R0, R19, RZ, 0x4 ;  /* 0x0000001300027211 */ /* 0x000fc400078f20ff */
[----:B------:R-:W-:Y:S02]  /*0a40*/  LOP3.LUT R7, R6, 0xfffffc00, RZ, 0xc0, !PT ;  /* 0xfffffc0006077812 */ /* 0x000fe400078ec0ff */
[----:B------:R-:W-:Y:S02]  /*0a50*/  SHF.R.S32.HI R8, RZ, 0x1f, R205 ;  /* 0x0000001fff087819 */ /* 0x000fe400000114cd */
[----:B------:R-:W-:Y:S02]  /*0a60*/  LOP3.LUT R4, R2, 0x3fffff0, RZ, 0xc0, !PT ;  /* 0x03fffff002047812 */ /* 0x000fe400078ec0ff */
[----:B------:R-:W-:Y:S02]  /*0a70*/  LEA.HI R9, R8, R205, RZ, 0x2 ;  /* 0x000000cd08097211 */ /* 0x000fe400078f10ff */
[----:B------:R-:W-:Y:S01]  /*0a80*/  SHF.R.S32.HI R5, RZ, 0x4, R2 ;  /* 0x00000004ff057819 */ /* 0x000fe20000011402 */
[----:B------:R-:W-:Y:S01]  /*0a90*/  IMAD.IADD R4, R19, 0x1, -R4 ;  /* 0x0000000113047824 */ /* 0x000fe200078e0a04 */
[----:B------:R-:W-:-:S02]  /*0aa0*/  LEA.HI R6, R0, R19, RZ, 0x2 ;  /* 0x0000001300067211 */ /* 0x000fc400078f10ff */
[----:B------:R-:W-:Y:S01]  /*0ab0*/  SHF.R.S32.HI R10, RZ, 0x2, R9 ;  /* 0x00000002ff0a7819 */ /* 0x000fe20000011409 */
[----:B------:R-:W-:Y:S01]  /*0ac0*/  IMAD R7, R4, 0x40, R7 ;  /* 0x0000004004077824 */ /* 0x000fe200078e0207 */
[----:B------:R-:W-:Y:S02]  /*0ad0*/  SHF.R.S32.HI R11, RZ, 0x1f, R9 ;  /* 0x0000001fff0b7819 */ /* 0x000fe40000011409 */
[----:B------:R-:W-:Y:S02]  /*0ae0*/  LEA.HI R2, R2, R5, RZ, 0x1 ;  /* 0x0000000502027211 */ /* 0x000fe400078f08ff */
[----:B------:R-:W-:Y:S02]  /*0af0*/  LOP3.LUT R6, R6, 0xfffffffc, RZ, 0xc0, !PT ;  /* 0xfffffffc06067812 */ /* 0x000fe400078ec0ff */
[----:B------:R-:W-:Y:S02]  /*0b00*/  LEA.HI R11, R11, R10, RZ, 0x3 ;  /* 0x0000000a0b0b7211 */ /* 0x000fe400078f18ff */
[----:B------:R-:W-:Y:S01]  /*0b10*/  LOP3.LUT R2, R2, 0x1ffffffe, RZ, 0xc0, !PT ;  /* 0x1ffffffe02027812 */ /* 0x000fe200078ec0ff */
[----:B------:R-:W-:Y:S01]  /*0b20*/  IMAD.IADD R6, R19, 0x1, -R6 ;  /* 0x0000000113067824 */ /* 0x000fe200078e0a06 */
[----:B------:R-:W-:-:S02]  /*0b30*/  LOP3.LUT R4, R200, 0xfffffff8, RZ, 0xc0, !PT ;  /* 0xfffffff8c8047812 */ /* 0x000fc400078ec0ff */
[----:B------:R-:W-:Y:S01]  /*0b40*/  LOP3.LUT R11, R11, 0xfffffff8, RZ, 0xc0, !PT ;  /* 0xfffffff80b0b7812 */ /* 0x000fe200078ec0ff */
[----:B------:R-:W-:Y:S01]  /*0b50*/  IMAD.IADD R2, R5, 0x1, -R2 ;  /* 0x0000000105027824 */ /* 0x000fe200078e0a02 */
[----:B------:R-:W-:Y:S01]  /*0b60*/  LEA.HI R8, R8, R205, RZ, 0x5 ;  /* 0x000000cd08087211 */ /* 0x000fe200078f28ff */
[----:B------:R-:W-:Y:S01]  /*0b70*/  IMAD.IADD R19, R19, 0x1, -R4 ;  /* 0x0000000113137824 */ /* 0x000fe200078e0a04 */
[----:B------:R-:W-:Y:S01]  /*0b80*/  LEA.HI R3, R3, R206, RZ, 0x1 ;  /* 0x000000ce03037211 */ /* 0x000fe200078f08ff */
[----:B------:R-:W-:Y:S01]  /*0b90*/  IMAD.IADD R11, R10, 0x1, -R11 ;  /* 0x000000010a0b7824 */ /* 0x000fe200078e0a0b */
[----:B------:R-:W-:Y:S01]  /*0ba0*/  SHF.R.S32.HI R8, RZ, 0x5, R8 ;  /* 0x00000005ff087819 */ /* 0x000fe20000011408 */
[----:B------:R-:W-:Y:S01]  /*0bb0*/  IMAD R210, R2, 0x8, R7 ;  /* 0x0000000802d27824 */ /* 0x000fe200078e0207 */
[----:B------:R-:W-:Y:S01]  /*0bc0*/  LEA.HI R0, R6, R6, RZ, 0x1 ;  /* 0x0000000606007211 */ /* 0x000fe200078f08ff */
[----:B------:R-:W-:Y:S01]  /*0bd0*/  IMAD.SHL.U32 R2, R19, 0x8, RZ ;  /* 0x0000000813027824 */ /* 0x000fe200078e00ff */
[----:B------:R-:W-:Y:S01]  /*0be0*/  LOP3.LUT R3, R3, 0x3fffffe, RZ, 0xc0, !PT ;  /* 0x03fffffe03037812 */ /* 0x000fe200078ec0ff */
[----:B------:R-:W-:Y:S01]  /*0bf0*/  IMAD R8, R8, 0x10, R11 ;  /* 0x0000001008087824 */ /* 0x000fe200078e020b */
[----:B------:R-:W-:Y:S01]  /*0c00*/  LOP3.LUT R5, R0, 0x1ffffffe, RZ, 0xc0, !PT ;  /* 0x1ffffffe00057812 */ /* 0x000fe200078ec0ff */
[----:B------:R-:W-:Y:S01]  /*0c10*/  VIADD R18, R2, 0x40 ;  /* 0x0000004002127836 */ /* 0x000fe20000000000 */
[----:B------:R-:W-:Y:S01]  /*0c20*/  LOP3.LUT R208, R9, 0x7ffffffc, RZ, 0xc0, !PT ;  /* 0x7ffffffc09d07812 */ /* 0x000fe200078ec0ff */
[----:B------:R-:W-:Y:S01]  /*0c30*/  IMAD.IADD R3, R206, 0x1, -R3 ;  /* 0x00000001ce037824 */ /* 0x000fe200078e0a03 */
[----:B------:R-:W-:Y:S01]  /*0c40*/  SHF.R.S32.HI R200, RZ, 0x3, R200 ;  /* 0x00000003ffc87819 */ /* 0x000fe200000114c8 */
[C---:B------:R-:W-:Y:S01]  /*0c50*/  VIADD R17, R2.reuse, 0x80 ;  /* 0x0000008002117836 */ /* 0x040fe20000000000 */
[----:B------:R-:W-:Y:S01]  /*0c60*/  SHF.R.S32.HI R214, RZ, 0x1f, R18 ;  /* 0x0000001fffd67819 */ /* 0x000fe20000011412 */
[----:B------:R-:W-:Y:S01]  /*0c70*/  VIADD R16, R2, 0xc0 ;  /* 0x000000c002107836 */ /* 0x000fe20000000000 */
[----:B------:R-:W-:Y:S01]  /*0c80*/  IADD3 R208, R205, -R208, RZ ;  /* 0x800000d0cdd07210 */ /* 0x000fe20007ffe0ff */
[----:B------:R-:W-:Y:S01]  /*0c90*/  IMAD.IADD R6, R6, 0x1, -R5 ;  /* 0x0000000106067824 */ /* 0x000fe200078e0a05 */
[----:B------:R-:W-:Y:S01]  /*0ca0*/  SHF.R.S32.HI R213, RZ, 0x1f, R17 ;  /* 0x0000001fffd57819 */ /* 0x000fe20000011411 */
[----:B------:R-:W-:Y:S01]  /*0cb0*/  IMAD R207, R3, 0x40, R8 ;  /* 0x0000004003cf7824 */ /* 0x000fe200078e0208 */
[----:B------:R-:W-:-:S03]  /*0cc0*/  SHF.R.S32.HI R212, RZ, 0x1f, R16 ;  /* 0x0000001fffd47819 */ /* 0x000fc60000011410 */
[----:B------:R-:W-:-:S07]  /*0cd0*/  IMAD R209, R6, 0x8, R207 ;  /* 0x0000000806d17824 */ /* 0x000fce00078e02cf */
.L_x_9068:
[----:B0-----:R-:W0:Y:S01]  /*0ce0*/  SHFL.IDX PT, R0, R206, RZ, 0x1f ;  /* 0x00001fffce007589 */ /* 0x001e2200000e0000 */
[----:B-1----:R-:W1:Y:S01]  /*0cf0*/  S2UR UR39, SR_CgaCtaId ;  /* 0x00000000002779c3 */ /* 0x002e620000008800 */
[----:B------:R-:W-:Y:S01]  /*0d00*/  ULDC.64 UR6, c[0x0][0x418] ;  /* 0x0001060000067ab9 */ /* 0x000fe20000000a00 */
[----:B------:R-:W-:Y:S01]  /*0d10*/  ULDC UR4, c[0x0][0xc38] ;  /* 0x00030e0000047ab9 */ /* 0x000fe20000000800 */
[----:B------:R-:W-:Y:S02]  /*0d20*/  UISETP.NE.U32.AND UP0, UPT, UR6, URZ, UPT ;  /* 0x0000003f0600728c */ /* 0x000fe4000bf05070 */
[----:B------:R-:W-:Y:S01]  /*0d30*/  UISETP.NE.AND UP1, UPT, UR4, 0x1, UPT ;  /* 0x000000010400788c */ /* 0x000fe2000bf25270 */
[----:B------:R-:W-:Y:S02]  /*0d40*/  UMOV UR41, 0x400 ;  /* 0x0000040000297882 */ /* 0x000fe40000000000 */
[----:B------:R-:W-:Y:S01]  /*0d50*/  ULDC UR4, c[0x0][0xc44] ;  /* 0x0003110000047ab9 */ /* 0x000fe20000000800 */
[----:B------:R-:W-:-:S02]  /*0d60*/  UISETP.NE.AND.EX UP0, UPT, UR7, URZ, UPT, UP0 ;  /* 0x0000003f0700728c */ /* 0x000fc4000bf05300 */
[----:B------:R-:W-:Y:S01]  /*0d70*/  UISETP.NE.AND UP2, UPT, UR4, 0x1, UPT ;  /* 0x000000010400788c */ /* 0x000fe2000bf45270 */
[----:B------:R-:W-:Y:S01]  /*0d80*/  ULDC UR42, c[0x0][0x424] ;  /* 0x00010900002a7ab9 */ /* 0x000fe20000000800 */
[----:B------:R-:W-:Y:S01]  /*0d90*/  ULDC UR10, c[0x0][0x2f0] ;  /* 0x0000bc00000a7ab9 */ /* 0x000fe20000000800 */
[----:B------:R-:W-:Y:S02]  /*0da0*/  USEL UR42, UR42, 0x1, UP0 ;  /* 0x000000012a2a7887 */ /* 0x000fe40008000000 */
[----:B------:R-:W-:Y:S01]  /*0db0*/  @UP1 ULDC UR4, c[0x0][0xc3c] ;  /* 0x00030f0000041ab9 */ /* 0x000fe20000000800 */
[----:B------:R-:W-:Y:S01]  /*0dc0*/  @UP1 ULDC UR12, c[0x0][0xc40] ;  /* 0x00031000000c1ab9 */ /* 0x000fe20000000800 */
[----:B------:R-:W-:Y:S02]  /*0dd0*/  UIMAD.WIDE.U32 UR4, UR45, UR4, URZ ;  /* 0x000000042d0472a5 */ /* 0x000fe4000f8e003f */
[----:B------:R-:W-:Y:S01]  /*0de0*/  UIMAD UR42, UR42, UR10, URZ ;  /* 0x0000000a2a2a72a4 */ /* 0x000fe2000f8e023f */
[----:B0-----:R-:W-:Y:S01]  /*0df0*/  R2UR UR6, R0 ;  /* 0x00000000000672ca */ /* 0x001fe200000e0000 */
[----:B-1----:R-:W-:Y:S01]  /*0e00*/  ULEA UR41, UR39, UR41, 0x18 ;  /* 0x0000002927297291 */ /* 0x002fe2000f8ec03f */
[----:B------:R-:W-:Y:S01]  /*0e10*/  UMOV UR40, UR45 ;  /* 0x0000002d00287c82 */ /* 0x000fe20008000000 */
[----:B------:R-:W-:-:S02]  /*0e20*/  @UP1 USHF.R.U32.HI UR40, URZ, UR12, UR5 ;  /* 0x0000000c3f281299 */ /* 0x000fc40008011605 */
[----:B------:R-:W-:Y:S01]  /*0e30*/  UIADD3 UR11, UR41, 0x18400, URZ ;  /* 0x00018400290b7890 */ /* 0x000fe2000fffe03f */
[----:B------:R-:W-:-:S03]  /*0e40*/  @UP2 ULDC.64 UR8, c[0x0][0xc48] ;  /* 0x0003120000082ab9 */ /* 0x000fc60000000a00 */
[----:B------:R-:W-:Y:S02]  /*0e50*/  ULOP3.LUT UP0, URZ, UR11, 0x1bf, URZ, 0xc0, !UPT ;  /* 0x000001bf0b3f7892 */ /* 0x000fe4000f80c03f */
[----:B------:R-:W-:Y:S02]  /*0e60*/  UIMAD.WIDE.U32 UR4, UR40, UR8, URZ ;  /* 0x00000008280472a5 */ /* 0x000fe4000f8e003f */
[----:B------:R-:W-:Y:S02]  /*0e70*/  ULEA.HI UR7, UR6, UR6, URZ, 0x1 ;  /* 0x0000000606077291 */ /* 0x000fe4000f8f083f */
[----:B------:R-:W-:Y:S01]  /*0e80*/  PLOP3.LUT P0, PT, PT, PT, UP0, 0x80, 0x0 ;  /* 0x000000000000781c */ /* 0x000fe20003f0f008 */
[----:B------:R-:W-:Y:S01]  /*0e90*/  UMOV UR43, UR40 ;  /* 0x00000028002b7c82 */ /* 0x000fe20008000000 */
[----:B------:R-:W-:Y:S02]  /*0ea0*/  ULOP3.LUT UR7, UR7, 0x1e, URZ, 0xc0, !UPT ;  /* 0x0000001e07077892 */ /* 0x000fe4000f8ec03f */
[----:B------:R-:W-:-:S02]  /*0eb0*/  @UP2 USHF.R.U32.HI UR43, URZ, UR9, UR5 ;  /* 0x000000093f2b2299 */ /* 0x000fc40008011605 */
[----:B------:R-:W-:Y:S02]  /*0ec0*/  UIADD3 UR7, UR6, -UR7, URZ ;  /* 0x8000000706077290 */ /* 0x000fe4000fffe03f */
[----:B------:R-:W-:Y:S02]  /*0ed0*/  UIADD3 UR6, UR42, 0x5f, URZ ;  /* 0x0000005f2a067890 */ /* 0x000fe4000fffe03f */
[----:B------:R-:W-:Y:S02]  /*0ee0*/  ULEA UR8, UR7, UR11, 0xd ;  /* 0x0000000b07087291 */ /* 0x000fe4000f8e683f */
[----:B------:R-:W-:Y:S02]  /*0ef0*/  UIMAD.WIDE UR6, UR6, 0x2aaaaaab, URZ ;  /* 0x2aaaaaab060678a5 */ /* 0x000fe4000f8e023f */
[----:B------:R-:W-:Y:S02]  /*0f00*/  USHF.R.U32.HI UR8, URZ, 0x4, UR8 ;  /* 0x000000043f087899 */ /* 0x000fe40008011608 */
[----:B------:R-:W-:-:S02]  /*0f10*/  USHF.R.U32.HI UR44, URZ, 0x1f, UR7 ;  /* 0x0000001f3f2c7899 */ /* 0x000fc40008011607 */
[----:B------:R-:W-:Y:S02]  /*0f20*/  ULOP3.LUT UR50, UR8, 0x3fff, URZ, 0xc0, !UPT ;  /* 0x00003fff08327892 */ /* 0x000fe4000f8ec03f */
[----:B------:R-:W-:Y:S01]  /*0f30*/  ULEA.HI.SX32 UR44, UR7, UR44, 0x1c ;  /* 0x0000002c072c7291 */ /* 0x000fe2000f8fe23f */
[----:B--234-:R-:W-:Y:S11]  /*0f40*/  @!P0 BRA `(.L_x_9036) ;  /* 0x0000000000408947 */ /* 0x01cff60003800000 */
        /* <DEDUP_REMOVED lines=16> */
.L_x_9036:
[----:B------:R-:W-:Y:S01]  /*1050*/  ULOP3.LUT UR4, UR46, 0x1, URZ, 0xc0, !UPT ;  /* 0x000000012e047892 */ /* 0x000fe2000f8ec03f */
[----:B------:R-:W0:Y:S05]  /*1060*/  S2R R20, SR_TID.X ;  /* 0x0000000000147919 */ /* 0x000e2a0000002100 */
[----:B------:R-:W-:-:S05]  /*1070*/  IMAD.U32 R0, RZ, RZ, UR4 ;  /* 0x00000004ff007e24 */ /* 0x000fca000f8e00ff */
[----:B------:R-:W-:-:S04]  /*1080*/  SHF.L.U32 R0, R0, 0x1f, RZ ;  /* 0x0000001f00007819 */ /* 0x000fc800000006ff */
[----:B------:R-:W1:Y:S01]  /*1090*/  SYNCS.PHASECHK.TRANS64.TRYWAIT P0, [UR41+0x22800], R0 ;  /* 0x02280000ff0075a7 */ /* 0x000e620008000169 */
[----:B0-----:R-:W-:-:S05]  /*10a0*/  SHF.R.U32.HI R20, RZ, 0x7, R20 ;  /* 0x00000007ff147819 */ /* 0x001fca0000011614 */
[----:B------:R-:W-:Y:S01]  /*10b0*/  VIADD R7, R20, 0x8 ;  /* 0x0000000814077836 */ /* 0x000fe20000000000 */
[----:B-1----:R-:W-:Y:S06]  /*10c0*/  @!P0 BRA `(.L_x_9037) ;  /* 0x0000009c005c8947 */ /* 0x002fec0003800000 */
.L_x_9118:
[----:B0-----:R-:W-:Y:S01]  /*10d0*/  IMAD.U32 R0, RZ, RZ, UR47 ;  /* 0x0000002fff007e24 */ /* 0x001fe2000f8e00ff */
[----:B------:R-:W-:Y:S05]  /*10e0*/  WARPSYNC.ALL ;  /* 0x0000000000007948 */ /* 0x000fea0003800000 */
[----:B------:R0:W-:Y:S01]  /*10f0*/  BAR.SYNC.DEFER_BLOCKING R7, 0x100 ;  /* 0x000400070000751d */ /* 0x0001e20000010000 */
[----:B------:R-:W-:-:S13]  /*1100*/  ISETP.NE.AND P0, PT, R0, 0x3, PT ;  /* 0x000000030000780c */ /* 0x000fda0003f05270 */
[----:B0-----:R-:W-:Y:S05]  /*1110*/  @!P0 BRA `(.L_x_9038) ;  /* 0x0000000000048947 */ /* 0x001fea0003800000 */
[----:B------:R-:W-:Y:S01]  /*1120*/  BPT.TRAP 0x1 ;  /* 0x000000040000795c */ /* 0x000fe20000300000 */
.L_x_9038:
[----:B------:R-:W-:Y:S01]  /*1130*/  ULEA UR22, UR37, UR41, 0x3 ;  /* 0x0000002925167291 */ /* 0x000fe2000f8e183f */
[----:B------:R-:W-:-:S05]  /*1140*/  IMAD.U32 R8, RZ, RZ, UR36 ;  /* 0x00000024ff087e24 */ /* 0x000fca000f8e00ff */
[----:B------:R-:W-:-:S04]  /*1150*/  SHF.L.U32 R8, R8, 0x1f, RZ ;  /* 0x0000001f08087819 */ /* 0x000fc800000006ff */
[----:B------:R0:W1:Y:S01]  /*1160*/  SYNCS.PHASECHK.TRANS64.TRYWAIT P1, [UR22+0x22830], R8 ;  /* 0x02283008ff0075a7 */ /* 0x0000620008020156 */
[----:B------:R-:W-:Y:S05]  /*1170*/  @!P0 BRA `(.L_x_9039) ;  /* 0x0000000000048947 */ /* 0x000fea0003800000 */
[----:B------:R-:W-:Y:S01]  /*1180*/  BPT.TRAP 0x1 ;  /* 0x000000040000795c */ /* 0x000fe20000300000 */
.L_x_9039:
[----:B-1----:R-:W-:Y:S05]  /*1190*/  @P1 BRA `(.L_x_9040) ;  /* 0x0000000000081947 */ /* 0x002fea0003800000 */
[----:B------:R-:W1:Y:S02]  /*11a0*/  SYNCS.PHASECHK.TRANS64.TRYWAIT P1, [UR22+0x22830], R8 ;  /* 0x02283008ff0075a7 */ /* 0x000e640008020156 */
[----:B-1----:R-:W-:Y:S05]  /*11b0*/  @!P1 BRA `(.L_x_9041) ;  /* 0x0000009c00389947 */ /* 0x002fea0003800000 */
.L_x_9040:
[----:B------:R-:W-:Y:S01]  /*11c0*/  UIADD3 UR4, UR41, 0x1c400, URZ ;  /* 0x0001c40029047890 */ /* 0x000fe2000fffe03f */
[----:B------:R-:W-:Y:S01]  /*11d0*/  WARPGROUP.ARRIVE ;  /* 0x00000000000079c5 */ /* 0x000fe20000000000 */
[----:B------:R-:W-:Y:S01]  /*11e0*/  UMOV UR5, 0x40000040 ;  /* 0x4000004000057882 */ /* 0x000fe20000000000 */
[----:B------:R-:W-:Y:S01]  /*11f0*/  UMOV UR7, 0x40000040 ;  /* 0x4000004000077882 */ /* 0x000fe20000000000 */
[----:B------:R-:W-:-:S03]  /*1200*/  USHF.R.U32.HI UR4, URZ, 0x4, UR4 ;  /* 0x000000043f047899 */ /* 0x000fc60008011604 */
[----:B------:R-:W2:Y:S01]  /*1210*/  S2R R0, SR_TID.X ;  /* 0x0000000000007919 */ /* 0x000ea20000002100 */
[----:B------:R-:W-:Y:S01]  /*1220*/  UMOV UR9, 0x40000040 ;  /* 0x4000004000097882 */ /* 0x000fe20000000000 */
[----:B------:R-:W-:Y:S01]  /*1230*/  UMOV UR11, 0x40000040 ;  /* 0x40000040000b7882 */ /* 0x000fe20000000000 */
[----:B------:R-:W-:Y:S01]  /*1240*/  ULOP3.LUT UR4, UR4, 0x3fff, URZ, 0xc0, !UPT ;  /* 0x00003fff04047892 */ /* 0x000fe2000f8ec03f */
[----:B------:R-:W-:Y:S01]  /*1250*/  UMOV UR13, 0x40000040 ;  /* 0x40000040000d7882 */ /* 0x000fe20000000000 */
[----:B------:R-:W-:Y:S02]  /*1260*/  UMOV UR15, 0x40000040 ;  /* 0x40000040000f7882 */ /* 0x000fe40000000000 */
[----:B------:R-:W-:Y:S02]  /*1270*/  ULOP3.LUT UR20, UR4, 0x10000, URZ, 0xfc, !UPT ;  /* 0x0001000004147892 */ /* 0x000fe4000f8efc3f */
[----:B------:R-:W-:Y:S02]  /*1280*/  ULOP3.LUT UR4, UR50, 0x10000, URZ, 0xfc, !UPT ;  /* 0x0001000032047892 */ /* 0x000fe4000f8efc3f */
[----:B------:R-:W-:-:S02]  /*1290*/  UIMAD UR6, UR37, 0x300, UR20 ;  /* 0x00000300250678a4 */ /* 0x000fc4000f8e0214 */
[----:B------:R-:W-:Y:S02]  /*12a0*/  UIADD3 UR8, UR4, 0x2, URZ ;  /* 0x0000000204087890 */ /* 0x000fe4000fffe03f */
[----:B------:R-:W-:Y:S02]  /*12b0*/  UIADD3 UR10, UR6, 0x2, URZ ;  /* 0x00000002060a7890 */ /* 0x000fe4000fffe03f */
[----:B------:R-:W-:Y:S02]  /*12c0*/  UIADD3 UR12, UR4, 0x4, URZ ;  /* 0x00000004040c7890 */ /* 0x000fe4000fffe03f */
[----:B------:R-:W-:Y:S02]  /*12d0*/  UIADD3 UR14, UR6, 0x4, URZ ;  /* 0x00000004060e7890 */ /* 0x000fe4000fffe03f */
[----:B------:R-:W-:Y:S01]  /*12e0*/  HGMMA.64x96x16.F32 R24, gdesc[UR4], RZ, !UPT, gsb0 ;  /* 0x01600000041879f0 */ /* 0x000fe2000c0008ff */
[----:B------:R-:W-:Y:S02]  /*12f0*/  UIADD3 UR16, UR4, 0x6, URZ ;  /* 0x0000000604107890 */ /* 0x000fe4000fffe03f */
[----:B------:R-:W-:Y:S01]  /*1300*/  UIADD3 UR18, UR6, 0x6, URZ ;  /* 0x0000000606127890 */ /* 0x000fe2000fffe03f */
[----:B------:R-:W-:Y:S01]  /*1310*/  UMOV UR17, 0x40000040 ;  /* 0x4000004000117882 */ /* 0x000fe20000000000 */
[----:B------:R-:W-:Y:S01]  /*1320*/  UMOV UR19, 0x40000040 ;  /* 0x4000004000137882 */ /* 0x000fe20000000000 */
[----:B--2---:R-:W-:-:S04]  /*1330*/  SHF.R.U32.HI R0, RZ, 0x7, R0 ;  /* 0x00000007ff007819 */ /* 0x004fc80000011600 */
[----:B------:R-:W-:Y:S01]  /*1340*/  IADD3 R0, -R0, 0xb, RZ ;  /* 0x0000000b00007810 */ /* 0x000fe20007ffe1ff */
        /* <DEDUP_REMOVED lines=10> */
[----:B------:R2:W-:Y:S06]  /*13f0*/  BAR.ARV R0, 0x100 ;  /* 0x000400000000751d */ /* 0x0005ec0000002000 */
[----:B------:R-:W-:Y:S05]  /*1400*/  @!P0 BRA `(.L_x_9042) ;  /* 0x0000000000048947 */ /* 0x000fea0003800000 */
[----:B------:R-:W-:Y:S01]  /*1410*/  BPT.TRAP 0x1 ;  /* 0x000000040000795c */ /* 0x000fe20000300000 */
.L_x_9042:
[----:B------:R-:W-:Y:S01]  /*1420*/  UIMAD UR6, UR44, -0x60, UR42 ;  /* 0xffffffa02c0678a4 */ /* 0x000fe2000f8e022a */
[----:B------:R-:W-:Y:S01]  /*1430*/  P2R R11, PR, RZ, 0x1 ;  /* 0x00000001ff0b7803 */ /* 0x000fe20000000000 */
[----:B------:R-:W-:Y:S02]  /*1440*/  ULDC UR10, c[0x0][0x988] ;  /* 0x00026200000a7ab9 */ /* 0x000fe40000000800 */
[----:B------:R-:W-:-:S06]  /*1450*/  UIADD3 UR6, UR6, 0x60, URZ ;  /* 0x0000006006067890 */ /* 0x000fcc000fffe03f */
[----:B-1----:R-:W-:Y:S01]  /*1460*/  IMAD.U32 R3, RZ, RZ, UR6 ;  /* 0x00000006ff037e24 */ /* 0x002fe2000f8e00ff */
[----:B------:R-:W-:-:S03]  /*1470*/  UIADD3 UR6, UR22, 0x22840, URZ ;  /* 0x0002284016067890 */ /* 0x000fc6000fffe03f */
[----:B------:R-:W-:Y:S01]  /*1480*/  IMAD R3, R208, -0x2, R3 ;  /* 0xfffffffed0037824 */ /* 0x000fe200078e0203 */
[----:B------:R-:W-:-:S04]  /*1490*/  UPRMT UR6, UR39, 0x654, UR6 ;  /* 0x0000065427067896 */ /* 0x000fc80008000006 */
[C---:B------:R-:W-:Y:S02]  /*14a0*/  ISETP.GT.AND P6, PT, R3.reuse, RZ, PT ;  /* 0x000000ff0300720c */ /* 0x040fe40003fc4270 */
[C---:B------:R-:W-:Y:S02]  /*14b0*/  ISETP.GT.AND P5, PT, R3.reuse, 0x1, PT ;  /* 0x000000010300780c */ /* 0x040fe40003fa4270 */
[----:B------:R-:W-:Y:S01]  /*14c0*/  ISETP.GT.AND P4, PT, R3, 0x8, PT ;  /* 0x000000080300780c */ /* 0x000fe20003f84270 */
[----:B------:R-:W-:Y:S01]  /*14d0*/  SYNCS.ARRIVE.TRANS64.RED.A1T0 RZ, [UR6], RZ ;  /* 0x000000ffffff79a7 */ /* 0x000fe20008100406 */
        /* <DEDUP_REMOVED lines=85> */
[----:B------:R-:W-:Y:S02]  /*1a30*/  FMNMX.FTZ R5, R26, R27, !PT ;  /* 0x0000001b1a057209 */ /* 0x000fe40007810000 */
[----:B------:R-:W-:-:S02]  /*1a40*/  FMNMX.FTZ R6, R69, R4, !PT ;  /* 0x0000000445067209 */ /* 0x000fc40007810000 */
[----:B------:R-:W-:Y:S02]  /*1a50*/  FSEL R62, R62, -INF , P6 ;  /* 0xff8000003e3e7808 */ /* 0x000fe40003000000 */
[----:B------:R-:W-:Y:S01]  /*1a60*/  FSEL R63, R63, -INF , P5 ;  /* 0xff8000003f3f7808 */ /* 0x000fe20002800000 */
[----:B------:R-:W1:Y:S01]  /*1a70*/  SHFL.BFLY PT, R3, R6, 0x2, 0x1f ;  /* 0x0c401f0006037f89 */ /* 0x000e6200000e0000 */
[----:B------:R-:W-:Y:S02]  /*1a80*/  FSEL R66, R66, -INF , P4 ;  /* 0xff80000042427808 */ /* 0x000fe40002000000 */
[----:B------:R-:W-:Y:S02]  /*1a90*/  FSEL R67, R67, -INF , P3 ;  /* 0xff80000043437808 */ /* 0x000fe40001800000 */
[----:B------:R-:W-:Y:S02]  /*1aa0*/  FSEL R70, R70, -INF , P2 ;  /* 0xff80000046467808 */ /* 0x000fe40001000000 */
[----:B------:R-:W-:-:S02]  /*1ab0*/  FSEL R71, R71, -INF , P1 ;  /* 0xff80000047477808 */ /* 0x000fc40000800000 */
[----:B-1----:R-:W-:-:S05]  /*1ac0*/  FMNMX.FTZ R9, R6, R3, !PT ;  /* 0x0000000306097209 */ /* 0x002fca0007810000 */
[----:B------:R-:W1:Y:S02]  /*1ad0*/  SHFL.BFLY PT, R4, R9, 0x1, 0x1f ;  /* 0x0c201f0009047f89 */ /* 0x000e6400000e0000 */
[----:B-1----:R-:W-:-:S04]  /*1ae0*/  FMNMX.FTZ R3, R9, R4, !PT ;  /* 0x0000000409037209 */ /* 0x002fc80007810000 */
[C---:B------:R-:W-:Y:S01]  /*1af0*/  FSETP.NEU.FTZ.AND P0, PT, R3.reuse, -INF , PT ;  /* 0xff8000000300780b */ /* 0x040fe20003f1d000 */
[----:B------:R-:W-:-:S05]  /*1b00*/  FMUL.FTZ R4, R3, UR10 ;  /* 0x0000000a03047c20 */ /* 0x000fca0008410000 */
[----:B------:R-:W-:Y:S02]  /*1b10*/  FSEL R10, R4, RZ, P0 ;  /* 0x000000ff040a7208 */ /* 0x000fe40000000000 */
[----:B------:R-:W-:Y:S02]  /*1b20*/  FMNMX.FTZ R4, R30, R5, !PT ;  /* 0x000000051e047209 */ /* 0x000fe40007810000 */
[----:B------:R-:W-:Y:S01]  /*1b30*/  ISETP.NE.AND P0, PT, R11, RZ, PT ;  /* 0x000000ff0b00720c */ /* 0x000fe20003f05270 */
        /* <DEDUP_REMOVED lines=14> */
[----:B------:R-:W1:Y:S01]  /*1c20*/  MUFU.EX2 R25, R25 ;  /* 0x0000001900197308 */ /* 0x000e620000000800 */
[--C-:B------:R-:W-:Y:S01]  /*1c30*/  FFMA.FTZ R41, R41, UR10, -R10.reuse ;  /* 0x0000000a29297c23 */ /* 0x100fe2000801080a */
        /* <DEDUP_REMOVED lines=14> */
[----:B------:R-:W3:Y:S01]  /*1d20*/  MUFU.EX2 R29, R29 ;  /* 0x0000001d001d7308 */ /* 0x000ee20000000800 */
[--C-:B------:R-:W-:Y:S01]  /*1d30*/  FFMA.FTZ R61, R61, UR10, -R10.reuse ;  /* 0x0000000a3d3d7c23 */ /* 0x100fe2000801080a */
[--C-:B------:R-:W-:Y:S01]  /*1d40*/  FFMA.FTZ R64, R64, UR10, -R10.reuse ;  /* 0x0000000a40407c23 */ /* 0x100fe2000801080a */
[----:B------:R-:W-:Y:S01]  /*1d50*/  FMNMX.FTZ R5, R47, R4, !PT ;  /* 0x000000042f057209 */ /* 0x000fe20007810000 */
[--C-:B------:R-:W-:Y:S01]  /*1d60*/  FFMA.FTZ R65, R65, UR10, -R10.reuse ;  /* 0x0000000a41417c23 */ /* 0x100fe2000801080a */
[--C-:B------:R-:W-:Y:S01]  /*1d70*/  FFMA.FTZ R68, R68, UR10, -R10.reuse ;  /* 0x0000000a44447c23 */ /* 0x100fe2000801080a */
[----:B------:R-:W-:Y:S01]  /*1d80*/  FFMA.FTZ R10, R69, UR10, -R10 ;  /* 0x0000000a450a7c23 */ /* 0x000fe2000801080a */
[----:B------:R-:W-:Y:S01]  /*1d90*/  FMNMX.FTZ R4, R50, R5, !PT ;  /* 0x0000000532047209 */ /* 0x000fe20007810000 */
[----:B------:R-:W-:Y:S01]  /*1da0*/  MUFU.EX2 R32, R32 ;  /* 0x0000002000207308 */ /* 0x000fe20000000800 */
[----:B-1----:R-:W-:Y:S01]  /*1db0*/  FADD.FTZ R9, R24, R25 ;  /* 0x0000001918097221 */ /* 0x002fe20000010000 */
[----:B------:R-:W-:-:S02]  /*1dc0*/  F2FP.F16.F32.PACK_AB R152, R25, R24 ;  /* 0x000000181998723e */ /* 0x000fc400000000ff */
[----:B------:R-:W-:-:S04]  /*1dd0*/  FMNMX.FTZ R5, R51, R4, !PT ;  /* 0x0000000433057209 */ /* 0x000fc80007810000 */
[----:B------:R-:W-:Y:S01]  /*1de0*/  FMNMX.FTZ R4, R54, R5, !PT ;  /* 0x0000000536047209 */ /* 0x000fe20007810000 */
[----:B------:R-:W1:Y:S01]  /*1df0*/  MUFU.EX2 R33, R33 ;  /* 0x0000002100217308 */ /* 0x000e620000000800 */
[----:B---3--:R-:W-:Y:S02]  /*1e00*/  F2FP.F16.F32.PACK_AB R154, R29, R28 ;  /* 0x0000001c1d9a723e */ /* 0x008fe400000000ff */
[----:B------:R-:W-:-:S04]  /*1e10*/  FMNMX.FTZ R5, R55, R4, !PT ;  /* 0x0000000437057209 */ /* 0x000fc80007810000 */
[----:B------:R-:W-:Y:S01]  /*1e20*/  FMNMX.FTZ R4, R58, R5, !PT ;  /* 0x000000053a047209 */ /* 0x000fe20007810000 */
[----:B------:R-:W-:Y:S03]  /*1e30*/  MUFU.EX2 R36, R36 ;  /* 0x0000002400247308 */ /* 0x000fe60000000800 */
[----:B------:R-:W-:-:S04]  /*1e40*/  FMNMX.FTZ R5, R59, R4, !PT ;  /* 0x000000043b057209 */ /* 0x000fc80007810000 */
[----:B------:R-:W-:Y:S01]  /*1e50*/  FMNMX.FTZ R4, R62, R5, !PT ;  /* 0x000000053e047209 */ /* 0x000fe20007810000 */
[----:B------:R-:W3:Y:S01]  /*1e60*/  MUFU.EX2 R37, R37 ;  /* 0x0000002500257308 */ /* 0x000ee20000000800 */
[----:B-1----:R-:W-:Y:S02]  /*1e70*/  F2FP.F16.F32.PACK_AB R156, R33, R32 ;  /* 0x00000020219c723e */ /* 0x002fe400000000ff */
[----:B------:R-:W-:-:S04]  /*1e80*/  FMNMX.FTZ R5, R63, R4, !PT ;  /* 0x000000043f057209 */ /* 0x000fc80007810000 */
[----:B------:R-:W-:Y:S01]  /*1e90*/  FMNMX.FTZ R4, R66, R5, !PT ;  /* 0x0000000542047209 */ /* 0x000fe20007810000 */
[----:B------:R-:W-:Y:S03]  /*1ea0*/  MUFU.EX2 R40, R40 ;  /* 0x0000002800287308 */ /* 0x000fe60000000800 */
[----:B------:R-:W-:-:S04]  /*1eb0*/  FMNMX.FTZ R5, R67, R4, !PT ;  /* 0x0000000443057209 */ /* 0x000fc80007810000 */
[----:B------:R-:W-:Y:S01]  /*1ec0*/  FMNMX.FTZ R4, R70, R5, !PT ;  /* 0x0000000546047209 */ /* 0x000fe20007810000 */
[----:B------:R-:W1:Y:S01]  /*1ed0*/  MUFU.EX2 R41, R41 ;  /* 0x0000002900297308 */ /* 0x000e620000000800 */
[----:B---3--:R-:W-:Y:S02]  /*1ee0*/  F2FP.F16.F32.PACK_AB R158, R37, R36 ;  /* 0x00000024259e723e */ /* 0x008fe400000000ff */
[----:B------:R-:W-:-:S05]  /*1ef0*/  FMNMX.FTZ R4, R71, R4, !PT ;  /* 0x0000000447047209 */ /* 0x000fca0007810000 */
[----:B------:R-:W3:Y:S01]  /*1f00*/  SHFL.BFLY PT, R5, R4, 0x2, 0x1f ;  /* 0x0c401f0004057f89 */ /* 0x000ee200000e0000 */
[----:B------:R-:W-:Y:S08]  /*1f10*/  MUFU.EX2 R44, R44 ;  /* 0x0000002c002c7308 */ /* 0x000ff00000000800 */
[----:B------:R-:W4:Y:S01]  /*1f20*/  MUFU.EX2 R45, R45 ;  /* 0x0000002d002d7308 */ /* 0x000f220000000800 */
[----:B-1----:R-:W-:-:S07]  /*1f30*/  F2FP.F16.F32.PACK_AB R160, R41, R40 ;  /* 0x0000002829a0723e */ /* 0x002fce00000000ff */
[----:B------:R-:W-:Y:S01]  /*1f40*/  MUFU.EX2 R48, R48 ;  /* 0x0000003000307308 */ /* 0x000fe20000000800 */
[----:B---3--:R-:W-:-:S07]  /*1f50*/  FMNMX.FTZ R5, R4, R5, !PT ;  /* 0x0000000504057209 */ /* 0x008fce0007810000 */
[----:B------:R-:W1:Y:S01]  /*1f60*/  MUFU.EX2 R49, R49 ;  /* 0x0000003100317308 */ /* 0x000e620000000800 */
[----:B----4-:R-:W-:Y:S01]  /*1f70*/  F2FP.F16.F32.PACK_AB R162, R45, R44 ;  /* 0x0000002c2da2723e */ /* 0x010fe200000000ff */
[----:B------:R-:W3:Y:S06]  /*1f80*/  SHFL.BFLY PT, R4, R5, 0x1, 0x1f ;  /* 0x0c201f0005047f89 */ /* 0x000eec00000e0000 */
[----:B------:R-:W-:Y:S08]  /*1f90*/  MUFU.EX2 R52, R52 ;  /* 0x0000003400347308 */ /* 0x000ff00000000800 */
[----:B------:R-:W4:Y:S01]  /*1fa0*/  MUFU.EX2 R53, R53 ;  /* 0x0000003500357308 */ /* 0x000f220000000800 */
[----:B-1----:R-:W-:-:S07]  /*1fb0*/  F2FP.F16.F32.PACK_AB R164, R49, R48 ;  /* 0x0000003031a4723e */ /* 0x002fce00000000ff */
[----:B------:R-:W-:Y:S01]  /*1fc0*/  MUFU.EX2 R56, R56 ;  /* 0x0000003800387308 */ /* 0x000fe20000000800 */
[----:B---3--:R-:W-:-:S04]  /*1fd0*/  FMNMX.FTZ R4, R5, R4, !PT ;  /* 0x0000000405047209 */ /* 0x008fc80007810000 */
[C---:B------:R-:W-:Y:S01]  /*1fe0*/  FSETP.NEU.FTZ.AND P1, PT, R4.reuse, -INF , PT ;  /* 0xff8000000400780b */ /* 0x040fe20003f3d000 */
[----:B------:R-:W-:Y:S02]  /*1ff0*/  FMUL.FTZ R5, R4, UR10 ;  /* 0x0000000a04057c20 */ /* 0x000fe40008410000 */
[----:B------:R-:W-:Y:S01]  /*2000*/  MUFU.EX2 R57, R57 ;  /* 0x0000003900397308 */ /* 0x000fe20000000800 */
[----:B----4-:R-:W-:Y:S02]  /*2010*/  F2FP.F16.F32.PACK_AB R166, R53, R52 ;  /* 0x0000003435a6723e */ /* 0x010fe400000000ff */
        /* <DEDUP_REMOVED lines=10> */
[----:B-1----:R-:W-:Y:S01]  /*20c0*/  FADD.FTZ R10, R28, R9 ;  /* 0x000000091c0a7221 */ /* 0x002fe20000010000 */
[--C-:B------:R-:W-:Y:S01]  /*20d0*/  FFMA.FTZ R39, R39, UR10, -R6.reuse ;  /* 0x0000000a27277c23 */ /* 0x100fe20008010806 */
[--C-:B------:R-:W-:Y:S01]  /*20e0*/  FFMA.FTZ R42, R42, UR10, -R6.reuse ;  /* 0x0000000a2a2a7c23 */ /* 0x100fe20008010806 */
[----:B------:R-:W-:Y:S01]  /*20f0*/  FFMA.FTZ R43, R43, UR10, -R6 ;  /* 0x0000000a2b2b7c23 */ /* 0x000fe20008010806 */
[----:B------:R-:W-:Y:S01]  /*2100*/  FADD.FTZ R9, R29, R10 ;  /* 0x0000000a1d097221 */ /* 0x000fe20000010000 */
[--C-:B------:R-:W-:Y:S01]  /*2110*/  FFMA.FTZ R46, R46, UR10, -R6.reuse ;  /* 0x0000000a2e2e7c23 */ /* 0x100fe20008010806 */
[--C-:B------:R-:W-:Y:S01]  /*2120*/  FFMA.FTZ R47, R47, UR10, -R6.reuse ;  /* 0x0000000a2f2f7c23 */ /* 0x100fe20008010806 */
[----:B------:R-:W1:Y:S01]  /*2130*/  MUFU.EX2 R27, R27 ;  /* 0x0000001b001b7308 */ /* 0x000e620000000800 */
[----:B------:R-:W-:Y:S01]  /*2140*/  FADD.FTZ R10, R32, R9 ;  /* 0x00000009200a7221 */ /* 0x000fe20000010000 */
[--C-:B------:R-:W-:Y:S01]  /*2150*/  FFMA.FTZ R50, R50, UR10, -R6.reuse ;  /* 0x0000000a32327c23 */ /* 0x100fe20008010806 */
[--C-:B------:R-:W-:Y:S01]  /*2160*/  FFMA.FTZ R51, R51, UR10, -R6.reuse ;  /* 0x0000000a33337c23 */ /* 0x100fe20008010806 */
[----:B------:R-:W-:Y:S01]  /*2170*/  FFMA.FTZ R54, R54, UR10, -R6 ;  /* 0x0000000a36367c23 */ /* 0x000fe20008010806 */
[----:B------:R-:W-:Y:S01]  /*2180*/  FADD.FTZ R11, R33, R10 ;  /* 0x0000000a210b7221 */ /* 0x000fe20000010000 */
[--C-:B------:R-:W-:Y:S01]  /*2190*/  FFMA.FTZ R55, R55, UR10, -R6.reuse ;  /* 0x0000000a37377c23 */ /* 0x100fe20008010806 */
[--C-:B------:R-:W-:Y:S01]  /*21a0*/  FFMA.FTZ R58, R58, UR10, -R6.reuse ;  /* 0x0000000a3a3a7c23 */ /* 0x100fe20008010806 */
[----:B------:R-:W3:Y:S01]  /*21b0*/  MUFU.EX2 R30, R30 ;  /* 0x0000001e001e7308 */ /* 0x000ee20000000800 */
[----:B------:R-:W-:Y:S01]  /*21c0*/  FADD.FTZ R12, R36, R11 ;  /* 0x0000000b240c7221 */ /* 0x000fe20000010000 */
[--C-:B------:R-:W-:Y:S01]  /*21d0*/  FFMA.FTZ R59, R59, UR10, -R6.reuse ;  /* 0x0000000a3b3b7c23 */ /* 0x100fe20008010806 */
[--C-:B------:R-:W-:Y:S01]  /*21e0*/  FFMA.FTZ R62, R62, UR10, -R6.reuse ;  /* 0x0000000a3e3e7c23 */ /* 0x100fe20008010806 */
[----:B------:R-:W-:Y:S01]  /*21f0*/  FFMA.FTZ R63, R63, UR10, -R6 ;  /* 0x0000000a3f3f7c23 */ /* 0x000fe20008010806 */
[----:B------:R-:W-:Y:S01]  /*2200*/  FADD.FTZ R11, R37, R12 ;  /* 0x0000000c250b7221 */ /* 0x000fe20000010000 */
[--C-:B------:R-:W-:Y:S01]  /*2210*/  FFMA.FTZ R66, R66, UR10, -R6.reuse ;  /* 0x0000000a42427c23 */ /* 0x100fe20008010806 */
[--C-:B------:R-:W-:Y:S01]  /*2220*/  FFMA.FTZ R67, R67, UR10, -R6.reuse ;  /* 0x0000000a43437c23 */ /* 0x100fe20008010806 */
[----:B------:R-:W4:Y:S01]  /*2230*/  MUFU.EX2 R31, R31 ;  /* 0x0000001f001f7308 */ /* 0x000f220000000800 */
[----:B-1----:R-:W-:Y:S01]  /*2240*/  FADD.FTZ R9, R26, R27 ;  /* 0x0000001b1a097221 */ /* 0x002fe20000010000 */
[----:B------:R-:W-:Y:S01]  /*2250*/  FADD.FTZ R12, R40, R11 ;  /* 0x0000000b280c7221 */ /* 0x000fe20000010000 */
[--C-:B------:R-:W-:Y:S01]  /*2260*/  FFMA.FTZ R70, R70, UR10, -R6.reuse ;  /* 0x0000000a46467c23 */ /* 0x100fe20008010806 */
[----:B------:R-:W-:Y:S01]  /*2270*/  FFMA.FTZ R71, R71, UR10, -R6 ;  /* 0x0000000a47477c23 */ /* 0x000fe20008010806 */
[----:B------:R-:W-:Y:S01]  /*2280*/  F2FP.F16.F32.PACK_AB R168, R57, R56 ;  /* 0x0000003839a8723e */ /* 0x000fe200000000ff */
[----:B------:R-:W-:Y:S01]  /*2290*/  FADD.FTZ R11, R41, R12 ;  /* 0x0000000c290b7221 */ /* 0x000fe20000010000 */
[----:B------:R-:W-:Y:S01]  /*22a0*/  F2FP.F16.F32.PACK_AB R153, R27, R26 ;  /* 0x0000001a1b99723e */ /* 0x000fe200000000ff */
[----:B------:R-:W1:Y:S01]  /*22b0*/  MUFU.EX2 R34, R34 ;  /* 0x0000002200227308 */ /* 0x000e620000000800 */
[----:B---3--:R-:W-:Y:S01]  /*22c0*/  FADD.FTZ R10, R30, R9 ;  /* 0x000000091e0a7221 */ /* 0x008fe20000010000 */
[----:B------:R-:W-:-:S04]  /*22d0*/  FADD.FTZ R12, R44, R11 ;  /* 0x0000000b2c0c7221 */ /* 0x000fc80000010000 */
[----:B------:R-:W-:Y:S02]  /*22e0*/  FADD.FTZ R11, R45, R12 ;  /* 0x0000000c2d0b7221 */ /* 0x000fe40000010000 */
[----:B------:R-:W3:Y:S01]  /*22f0*/  MUFU.EX2 R35, R35 ;  /* 0x0000002300237308 */ /* 0x000ee20000000800 */
[C---:B----4-:R-:W-:Y:S01]  /*2300*/  FADD.FTZ R9, R31.reuse, R10 ;  /* 0x0000000a1f097221 */ /* 0x050fe20000010000 */
[----:B------:R-:W-:Y:S01]  /*2310*/  FADD.FTZ R12, R48, R11 ;  /* 0x0000000b300c7221 */ /* 0x000fe20000010000 */
[----:B------:R-:W-:-:S03]  /*2320*/  F2FP.F16.F32.PACK_AB R155, R31, R30 ;  /* 0x0000001e1f9b723e */ /* 0x000fc600000000ff */
[----:B------:R-:W-:Y:S02]  /*2330*/  FADD.FTZ R11, R49, R12 ;  /* 0x0000000c310b7221 */ /* 0x000fe40000010000 */
[----:B------:R-:W4:Y:S01]  /*2340*/  MUFU.EX2 R38, R38 ;  /* 0x0000002600267308 */ /* 0x000f220000000800 */
[----:B-1----:R-:W-:-:S07]  /*2350*/  FADD.FTZ R10, R34, R9 ;  /* 0x00000009220a7221 */ /* 0x002fce0000010000 */
[----:B------:R-:W1:Y:S01]  /*2360*/  MUFU.EX2 R39, R39 ;  /* 0x0000002700277308 */ /* 0x000e620000000800 */
[C---:B---3--:R-:W-:Y:S01]  /*2370*/  FADD.FTZ R9, R35.reuse, R10 ;  /* 0x0000000a23097221 */ /* 0x048fe20000010000 */
[----:B------:R-:W-:-:S06]  /*2380*/  F2FP.F16.F32.PACK_AB R157, R35, R34 ;  /* 0x00000022239d723e */ /* 0x000fcc00000000ff */
[----:B------:R-:W3:Y:S01]  /*2390*/  MUFU.EX2 R42, R42 ;  /* 0x0000002a002a7308 */ /* 0x000ee20000000800 */
[----:B----4-:R-:W-:-:S07]  /*23a0*/  FADD.FTZ R10, R38, R9 ;  /* 0x00000009260a7221 */ /* 0x010fce0000010000 */
[----:B------:R-:W4:Y:S01]  /*23b0*/  MUFU.EX2 R43, R43 ;  /* 0x0000002b002b7308 */ /* 0x000f220000000800 */
[C---:B-1----:R-:W-:Y:S01]  /*23c0*/  FADD.FTZ R9, R39.reuse, R10 ;  /* 0x0000000a27097221 */ /* 0x042fe20000010000 */
[----:B------:R-:W-:-:S06]  /*23d0*/  F2FP.F16.F32.PACK_AB R159, R39, R38 ;  /* 0x00000026279f723e */ /* 0x000fcc00000000ff */
[----:B------:R-:W1:Y:S01]  /*23e0*/  MUFU.EX2 R46, R46 ;  /* 0x0000002e002e7308 */ /* 0x000e620000000800 */
[----:B---3--:R-:W-:-:S07]  /*23f0*/  FADD.FTZ R10, R42, R9 ;  /* 0x000000092a0a7221 */ /* 0x008fce0000010000 */
[----:B------:R-:W3:Y:S01]  /*2400*/  MUFU.EX2 R47, R47 ;  /* 0x0000002f002f7308 */ /* 0x000ee20000000800 */
[C---:B----4-:R-:W-:Y:S01]  /*2410*/  FADD.FTZ R9, R43.reuse, R10 ;  /* 0x0000000a2b097221 */ /* 0x050fe20000010000 */
[----:B------:R-:W-:Y:S01]  /*2420*/  FADD.FTZ R10, R52, R11 ;  /* 0x0000000b340a7221 */ /* 0x000fe20000010000 */
[----:B------:R-:W-:-:S03]  /*2430*/  F2FP.F16.F32.PACK_AB R161, R43, R42 ;  /* 0x0000002a2ba1723e */ /* 0x000fc600000000ff */
[----:B------:R-:W-:Y:S02]  /*2440*/  FADD.FTZ R11, R53, R10 ;  /* 0x0000000a350b7221 */ /* 0x000fe40000010000 */
[----:B------:R-:W4:Y:S01]  /*2450*/  MUFU.EX2 R50, R50 ;  /* 0x0000003200327308 */ /* 0x000f220000000800 */
[----:B-1----:R-:W-:Y:S01]  /*2460*/  FADD.FTZ R6, R46, R9 ;  /* 0x000000092e067221 */ /* 0x002fe20000010000 */
[----:B------:R-:W-:-:S04]  /*2470*/  FADD.FTZ R10, R56, R11 ;  /* 0x0000000b380a7221 */ /* 0x000fc80000010000 */
[----:B------:R-:W-:Y:S02]  /*2480*/  FADD.FTZ R11, R57, R10 ;  /* 0x0000000a390b7221 */ /* 0x000fe40000010000 */
        /* <DEDUP_REMOVED lines=11> */
[----:B----4-:R-:W-:-:S07]  /*2540*/  FADD.FTZ R10, R60, R11 ;  /* 0x0000000b3c0a7221 */ /* 0x010fce0000010000 */
[----:B------:R-:W4:Y:S01]  /*2550*/  MUFU.EX2 R58, R58 ;  /* 0x0000003a003a7308 */ /* 0x000f220000000800 */
[C---:B-1----:R-:W-:Y:S01]  /*2560*/  FADD.FTZ R9, R55.reuse, R6 ;  /* 0x0000000637097221 */ /* 0x042fe20000010000 */
[----:B------:R-:W-:-:S06]  /*2570*/  F2FP.F16.F32.PACK_AB R167, R55, R54 ;  /* 0x0000003637a7723e */ /* 0x000fcc00000000ff */
[----:B------:R-:W1:Y:S01]  /*2580*/  MUFU.EX2 R64, R64 ;  /* 0x0000004000407308 */ /* 0x000e620000000800 */
[C---:B---3--:R-:W-:Y:S01]  /*2590*/  FADD.FTZ R11, R61.reuse, R10 ;  /* 0x0000000a3d0b7221 */ /* 0x048fe20000010000 */
[----:B------:R-:W-:-:S06]  /*25a0*/  F2FP.F16.F32.PACK_AB R170, R61, R60 ;  /* 0x0000003c3daa723e */ /* 0x000fcc00000000ff */
[----:B------:R-:W3:Y:S01]  /*25b0*/  MUFU.EX2 R59, R59 ;  /* 0x0000003b003b7308 */ /* 0x000ee20000000800 */
[----:B----4-:R-:W-:-:S07]  /*25c0*/  FADD.FTZ R6, R58, R9 ;  /* 0x000000093a067221 */ /* 0x010fce0000010000 */
[----:B------:R-:W4:Y:S01]  /*25d0*/  MUFU.EX2 R65, R65 ;  /* 0x0000004100417308 */ /* 0x000f220000000800 */
[----:B-1----:R-:W-:-:S07]  /*25e0*/  FADD.FTZ R10, R64, R11 ;  /* 0x0000000b400a7221 */ /* 0x002fce0000010000 */
[----:B------:R-:W1:Y:S01]  /*25f0*/  MUFU.EX2 R62, R62 ;  /* 0x0000003e003e7308 */ /* 0x000e620000000800 */
[C---:B---3--:R-:W-:Y:S01]  /*2600*/  FADD.FTZ R9, R59.reuse, R6 ;  /* 0x000000063b097221 */ /* 0x048fe20000010000 */
[----:B------:R-:W-:-:S06]  /*2610*/  F2FP.F16.F32.PACK_AB R169, R59, R58 ;  /* 0x0000003a3ba9723e */ /* 0x000fcc00000000ff */
[----:B------:R-:W3:Y:S01]  /*2620*/  MUFU.EX2 R68, R68 ;  /* 0x0000004400447308 */ /* 0x000ee20000000800 */
[C---:B----4-:R-:W-:Y:S01]  /*2630*/  FADD.FTZ R11, R65.reuse, R10 ;  /* 0x0000000a410b7221 */ /* 0x050fe20000010000 */
[----:B------:R-:W-:-:S06]  /*2640*/  F2FP.F16.F32.PACK_AB R172, R65, R64 ;  /* 0x0000004041ac723e */ /* 0x000fcc00000000ff */
[----:B------:R-:W4:Y:S01]  /*2650*/  MUFU.EX2 R63, R63 ;  /* 0x0000003f003f7308 */ /* 0x000f220000000800 */
[----:B-1----:R-:W-:-:S07]  /*2660*/  FADD.FTZ R6, R62, R9 ;  /* 0x000000093e067221 */ /* 0x002fce0000010000 */
[----:B------:R-:W1:Y:S01]  /*2670*/  MUFU.EX2 R66, R66 ;  /* 0x0000004200427308 */ /* 0x000e620000000800 */
[----:B---3--:R-:W-:Y:S01]  /*2680*/  FADD.FTZ R10, R68, R11 ;  /* 0x0000000b440a7221 */ /* 0x008fe20000010000 */
[----:B------:R-:W-:-:S06]  /*2690*/  F2FP.F16.F32.PACK_AB R174, R5, R68 ;  /* 0x0000004405ae723e */ /* 0x000fcc00000000ff */
[----:B------:R-:W3:Y:S01]  /*26a0*/  MUFU.EX2 R67, R67 ;  /* 0x0000004300437308 */ /* 0x000ee20000000800 */
[----:B----4-:R-:W-:Y:S01]  /*26b0*/  FADD.FTZ R9, R63, R6 ;  /* 0x000000063f097221 */ /* 0x010fe20000010000 */
[----:B------:R-:W-:Y:S01]  /*26c0*/  FADD.FTZ R6, R5, R10 ;  /* 0x0000000a05067221 */ /* 0x000fe20000010000 */
[----:B------:R-:W-:-:S05]  /*26d0*/  F2FP.F16.F32.PACK_AB R171, R63, R62 ;  /* 0x0000003e3fab723e */ /* 0x000fca00000000ff */
[----:B------:R-:W4:Y:S01]  /*26e0*/  MUFU.EX2 R70, R70 ;  /* 0x0000004600467308 */ /* 0x000f220000000800 */
[----:B-1----:R-:W-:-:S07]  /*26f0*/  FADD.FTZ R10, R66, R9 ;  /* 0x00000009420a7221 */ /* 0x002fce0000010000 */
[----:B------:R-:W1:Y:S01]  /*2700*/  MUFU.EX2 R71, R71 ;  /* 0x0000004700477308 */ /* 0x000e620000000800 */
[C---:B---3--:R-:W-:Y:S01]  /*2710*/  FADD.FTZ R5, R67.reuse, R10 ;  /* 0x0000000a43057221 */ /* 0x048fe20000010000 */
[----:B------:R-:W-:-:S03]  /*2720*/  F2FP.F16.F32.PACK_AB R173, R67, R66 ;  /* 0x0000004243ad723e */ /* 0x000fc600000000ff */
[----:B----4-:R-:W-:-:S04]  /*2730*/  FADD.FTZ R10, R70, R5 ;  /* 0x00000005460a7221 */ /* 0x010fc80000010000 */
[C---:B-1----:R-:W-:Y:S01]  /*2740*/  FADD.FTZ R5, R71.reuse, R10 ;  /* 0x0000000a47057221 */ /* 0x042fe20000010000 */
[----:B------:R-:W-:Y:S01]  /*2750*/  F2FP.F16.F32.PACK_AB R175, R71, R70 ;  /* 0x0000004647af723e */ /* 0x000fe200000000ff */
[----:B------:R-:W-:Y:S06]  /*2760*/  @!P0 BRA `(.L_x_9043) ;  /* 0x0000000000048947 */ /* 0x000fec0003800000 */
[----:B------:R-:W-:Y:S01]  /*2770*/  BPT.TRAP 0x1 ;  /* 0x000000040000795c */ /* 0x000fe20000300000 */
.L_x_9043:
[----:B------:R1:W3:Y:S01]  /*2780*/  SYNCS.PHASECHK.TRANS64.TRYWAIT P1, [UR22+0x22850], R8 ;  /* 0x02285008ff0075a7 */ /* 0x0002e20008020156 */
[----:B------:R-:W-:Y:S05]  /*2790*/  @!P0 BRA `(.L_x_9044) ;  /* 0x0000000000048947 */ /* 0x000fea0003800000 */
[----:B------:R-:W-:Y:S01]  /*27a0*/  BPT.TRAP 0x1 ;  /* 0x000000040000795c */ /* 0x000fe20000300000 */
.L_x_9044:
[----:B---3--:R-:W-:Y:S05]  /*27b0*/  @P1 BRA `(.L_x_9045) ;  /* 0x0000000000081947 */ /* 0x008fea0003800000 */
[----:B------:R-:W3:Y:S02]  /*27c0*/  SYNCS.PHASECHK.TRANS64.TRYWAIT P1, [UR22+0x22850], R8 ;  /* 0x02285008ff0075a7 */ /* 0x000ee40008020156 */
[----:B---3--:R-:W-:Y:S05]  /*27d0*/  @!P1 BRA `(.L_x_9046) ;  /* 0x0000008400c89947 */ /* 0x008fea0003800000 */
.L_x_9045:
[----:B------:R4:W-:Y:S01]  /*27e0*/  BAR.SYNC.DEFER_BLOCKING R7, 0x100 ;  /* 0x000400070000751d */ /* 0x0009e20000010000 */
[----:B------:R-:W-:-:S04]  /*27f0*/  UIADD3 UR41, UR41, 0x400, URZ ;  /* 0x0000040029297890 */ /* 0x000fc8000fffe03f */
[----:B------:R-:W-:Y:S01]  /*2800*/  USHF.R.U32.HI UR41, URZ, 0x4, UR41 ;  /* 0x000000043f297899 */ /* 0x000fe20008011629 */
[----:B------:R-:W-:-:S03]  /*2810*/  UMOV UR7, 0x40000040 ;  /* 0x4000004000077882 */ /* 0x000fc60000000000 */
[----:B------:R-:W-:-:S04]  /*2820*/  ULOP3.LUT UR21, UR41, 0x3fff, URZ, 0xc0, !UPT ;  /* 0x00003fff29157892 */ /* 0x000fc8000f8ec03f */
[----:B------:R-:W-:-:S04]  /*2830*/  ULOP3.LUT UR21, UR21, 0x3000000, URZ, 0xfc, !UPT ;  /* 0x0300000015157892 */ /* 0x000fc8000f8efc3f */
[----:B------:R-:W-:Y:S01]  /*2840*/  UIMAD UR11, UR37, 0xc00, UR21 ;  /* 0x00000c00250b78a4 */ /* 0x000fe2000f8e0215 */
[----:B------:R-:W-:-:S06]  /*2850*/  WARPGROUP.ARRIVE ;  /* 0x00000000000079c5 */ /* 0x000fcc0000000000 */
        /* <DEDUP_REMOVED lines=33> */
[----:B----4-:R-:W-:Y:S05]  /*2a70*/  @!P0 BRA `(.L_x_9047) ;  /* 0x0000000000048947 */ /* 0x010fea0003800000 */
[----:B------:R-:W-:Y:S01]  /*2a80*/  BPT.TRAP 0x1 ;  /* 0x000000040000795c */ /* 0x000fe20000300000 */
.L_x_9047:
[----:B------:R-:W4:Y:S01]  /*2a90*/  S2UR UR6, SR_CgaCtaId ;  /* 0x00000000000679c3 */ /* 0x000f220000008800 */
[----:B------:R-:W-:Y:S02]  /*2aa0*/  UISETP.GE.AND UP0, UPT, UR42, 0x61, UPT ;  /* 0x000000612a00788c */ /* 0x000fe4000bf06270 */
[----:B------:R-:W-:-:S04]  /*2ab0*/  UIADD3 UR22, UR22, 0x22860, URZ ;  /* 0x0002286016167890 */ /* 0x000fc8000fffe03f */
[----:B------:R-:W-:Y:S01]  /*2ac0*/  PLOP3.LUT P1, PT, PT, PT, UP0, 0x80, 0x0 ;  /* 0x000000000000781c */ /* 0x000fe20003f2f008 */
[----:B----4-:R-:W-:-:S09]  /*2ad0*/  UPRMT UR22, UR6, 0x654, UR22 ;  /* 0x0000065406167896 */ /* 0x010fd20008000016 */
[----:B------:R-:W-:Y:S01]  /*2ae0*/  SYNCS.ARRIVE.TRANS64.RED.A1T0 RZ, [UR22], RZ ;  /* 0x000000ffffff79a7 */ /* 0x000fe20008100416 */
[----:B------:R-:W-:Y:S02]  /*2af0*/  UMOV UR22, 0x400 ;  /* 0x0000040000167882 */ /* 0x000fe40000000000 */
[----:B------:R-:W-:Y:S01]  /*2b00*/  ULEA UR22, UR6, UR22, 0x18 ;  /* 0x0000001606167291 */ /* 0x000fe2000f8ec03f */
[----:B------:R-:W-:Y:S11]  /*2b10*/  @!P1 BRA `(.L_x_9048) ;  /* 0x0000001c006c9947 */ /* 0x000ff60003800000 */
[----:B------:R-:W-:Y:S01]  /*2b20*/  IMAD.MOV.U32 R203, RZ, RZ, R4 ;  /* 0x000000ffffcb7224 */ /* 0x000fe200078e0004 */
[----:B------:R-:W-:Y:S01]  /*2b30*/  UIADD3 UR44, UR44, -0x2, URZ ;  /* 0xfffffffe2c2c7890 */ /* 0x000fe2000fffe03f */
[----:B------:R-:W-:Y:S01]  /*2b40*/  IMAD.MOV.U32 R7, RZ, RZ, R3 ;  /* 0x000000ffff077224 */ /* 0x000fe200078e0003 */
[----:B------:R-:W-:-:S10]  /*2b50*/  ULDC UR23, c[0x0][0x988] ;  /* 0x0002620000177ab9 */ /* 0x000fd40000000800 */
.L_x_9059:
[----:B------:R-:W-:Y:S01]  /*2b60*/  UIADD3 UR37, UR37, 0x1, URZ ;  /* 0x0000000125257890 */ /* 0x000fe2000fffe03f */
[----:B--2---:R-:W-:Y:S01]  /*2b70*/  IMAD.U32 R0, RZ, RZ, UR44 ;  /* 0x0000002cff007e24 */ /* 0x004fe2000f8e00ff */
[----:B------:R-:W-:Y:S02]  /*2b80*/  UIADD3 UR44, UR44, -0x1, URZ ;  /* 0xffffffff2c2c7890 */ /* 0x000fe4000fffe03f */
[----:B------:R-:W-:Y:S02]  /*2b90*/  UISETP.NE.AND UP0, UPT, UR37, 0x2, UPT ;  /* 0x000000022500788c */ /* 0x000fe4000bf05270 */
[----:B------:R-:W-:Y:S02]  /*2ba0*/  ISETP.GT.AND P1, PT, R0, RZ, PT ;  /* 0x000000ff0000720c */ /* 0x000fe40003f24270 */
[----:B------:R-:W-:Y:S02]  /*2bb0*/  USEL UR6, URZ, 0x1, UP0 ;  /* 0x000000013f067887 */ /* 0x000fe40008000000 */
[----:B------:R-:W-:-:S02]  /*2bc0*/  USEL UR37, UR37, URZ, UP0 ;  /* 0x0000003f25257287 */ /* 0x000fc40008000000 */
[----:B------:R-:W-:Y:S01]  /*2bd0*/  ULOP3.LUT UR36, UR36, UR6, URZ, 0x3c, !UPT ;  /* 0x0000000624247292 */ /* 0x000fe2000f8e3c3f */
[----:B0-----:R-:W-:Y:S11]  /*2be0*/  @!P0 BRA `(.L_x_9049) ;  /* 0x0000000000048947 */ /* 0x001ff60003800000 */
[----:B------:R-:W-:Y:S01]  /*2bf0*/  BPT.TRAP 0x1 ;  /* 0x000000040000795c */ /* 0x000fe20000300000 */
.L_x_9049:
[----:B------:R-:W2:Y:S01]  /*2c00*/  S2UR UR24, SR_CgaCtaId ;  /* 0x00000000001879c3 */ /* 0x000ea20000008800 */
[----:B------:R-:W-:Y:S01]  /*2c10*/  MOV R0, UR36 ;  /* 0x0000002400007c02 */ /* 0x000fe20008000f00 */
[----:B------:R-:W-:-:S03]  /*2c20*/  UMOV UR22, 0x400 ;  /* 0x0000040000167882 */ /* 0x000fc60000000000 */
[----:B------:R-:W-:-:S04]  /*2c30*/  SHF.L.U32 R0, R0, 0x1f, RZ ;  /* 0x0000001f00007819 */ /* 0x000fc800000006ff */
[----:B------:R-:W-:-:S13]  /*2c40*/  R2UR UR26, R0 ;  /* 0x00000000001a72ca */ /* 0x000fda00000e0000 */
[----:B------:R-:W-:Y:S01]  /*2c50*/  IMAD.U32 R0, RZ, RZ, UR26 ;  /* 0x0000001aff007e24 */ /* 0x000fe2000f8e00ff */
[----:B--2---:R-:W-:-:S04]  /*2c60*/  ULEA UR22, UR24, UR22, 0x18 ;  /* 0x0000001618167291 */ /* 0x004fc8000f8ec03f */
[----:B------:R-:W-:-:S09]  /*2c70*/  ULEA UR25, UR37, UR22, 0x3 ;  /* 0x0000001625197291 */ /* 0x000fd2000f8e183f */
[----:B------:R2:W4:Y:S01]  /*2c80*/  SYNCS.PHASECHK.TRANS64.TRYWAIT P2, [UR25+0x22830], R0 ;  /* 0x02283000ff0075a7 */ /* 0x0005220008040159 */
[----:B------:R-:W-:Y:S05]  /*2c90*/  @!P0 BRA `(.L_x_9050) ;  /* 0x0000000000048947 */ /* 0x000fea0003800000 */
[----:B------:R-:W-:Y:S01]  /*2ca0*/  BPT.TRAP 0x1 ;  /* 0x000000040000795c */ /* 0x000fe20000300000 */
.L_x_9050:
[----:B----4-:R-:W-:Y:S05]  /*2cb0*/  @P2 BRA `(.L_x_9051) ;  /* 0x00000000000c2947 */ /* 0x010fea0003800000 */
[----:B--2---:R-:W-:-:S04]  /*2cc0*/  IMAD.U32 R0, RZ, RZ, UR26 ;  /* 0x0000001aff007e24 */ /* 0x004fc8000f8e00ff */
[----:B------:R-:W2:Y:S02]  /*2cd0*/  SYNCS.PHASECHK.TRANS64.TRYWAIT P2, [UR25+0x22830], R0 ;  /* 0x02283000ff0075a7 */ /* 0x000ea40008040159 */
[----:B--2---:R-:W-:Y:S05]  /*2ce0*/  @!P2 BRA `(.L_x_9052) ;  /* 0x00000080009ca947 */ /* 0x004fea0003800000 */
.L_x_9051:
[----:B------:R-:W-:Y:S01]  /*2cf0*/  UIMAD UR6, UR37, 0x300, UR20 ;  /* 0x00000300250678a4 */ /* 0x000fe2000f8e0214 */
[----:B------:R-:W-:Y:S01]  /*2d00*/  WARPGROUP.ARRIVE ;  /* 0x00000000000079c5 */ /* 0x000fe20000000000 */
[----:B------:R-:W-:Y:S01]  /*2d10*/  UMOV UR7, 0x40000040 ;  /* 0x4000004000077882 */ /* 0x000fe20000000000 */
[----:B------:R-:W-:Y:S01]  /*2d20*/  UMOV UR11, 0x40000040 ;  /* 0x40000040000b7882 */ /* 0x000fe20000000000 */
[----:B------:R-:W-:-:S03]  /*2d30*/  UIADD3 UR10, UR6, 0x2, URZ ;  /* 0x00000002060a7890 */ /* 0x000fc6000fffe03f */
[----:B------:R-:W4:Y:S01]  /*2d40*/  S2R R204, SR_TID.X ;  /* 0x0000000000cc7919 */ /* 0x000f220000002100 */
[----:B------:R-:W-:Y:S01]  /*2d50*/  UIADD3 UR14, UR6, 0x4, URZ ;  /* 0x00000004060e7890 */ /* 0x000fe2000fffe03f */
[----:B------:R-:W-:Y:S01]  /*2d60*/  UMOV UR15, 0x40000040 ;  /* 0x40000040000f7882 */ /* 0x000fe20000000000 */
[----:B------:R-:W-:Y:S01]  /*2d70*/  HGMMA.64x96x16.F32 R152, gdesc[UR4], RZ, !UPT, gsb0 ;  /* 0x01600000049879f0 */ /* 0x000fe2000c0008ff */
[----:B------:R-:W-:Y:S01]  /*2d80*/  UIADD3 UR18, UR6, 0x6, URZ ;  /* 0x0000000606127890 */ /* 0x000fe2000fffe03f */
[----:B------:R-:W-:Y:S01]  /*2d90*/  UMOV UR19, 0x40000040 ;  /* 0x4000004000137882 */ /* 0x000fe20000000000 */
[----:B----4-:R-:W-:-:S04]  /*2da0*/  SHF.R.U32.HI R204, RZ, 0x7, R204 ;  /* 0x00000007ffcc7819 */ /* 0x010fc800000116cc */
[----:B--2---:R-:W-:Y:S01]  /*2db0*/  IADD3 R0, -R204, 0xb, RZ ;  /* 0x0000000bcc007810 */ /* 0x004fe20007ffe1ff */
        /* <DEDUP_REMOVED lines=13> */
.L_x_9053:
[----:B------:R-:W-:Y:S01]  /*2e90*/  FMNMX.FTZ R4, R152, R7, !PT ;  /* 0x0000000798047209 */ /* 0x000fe20007810000 */
        /* <DEDUP_REMOVED lines=26> */
[----:B01-3--:R-:W-:-:S05]  /*3040*/  FMNMX.FTZ R8, R197, R4, !PT ;  /* 0x00000004c5087209 */ /* 0x00bfca0007810000 */
[----:B------:R-:W0:Y:S02]  /*3050*/  SHFL.BFLY PT, R3, R8, 0x2, 0x1f ;  /* 0x0c401f0008037f89 */ /* 0x000e2400000e0000 */
[----:B0-----:R-:W-:-:S05]  /*3060*/  FMNMX.FTZ R10, R8, R3, !PT ;  /* 0x00000003080a7209 */ /* 0x001fca0007810000 */
[----:B------:R-:W0:Y:S02]  /*3070*/  SHFL.BFLY PT, R3, R10, 0x1, 0x1f ;  /* 0x0c201f000a037f89 */ /* 0x000e2400000e0000 */
[----:B0-----:R-:W-:-:S05]  /*3080*/  FMNMX.FTZ R3, R10, R3, !PT ;  /* 0x000000030a037209 */ /* 0x001fca0007810000 */
[C---:B------:R-:W-:Y:S01]  /*3090*/  FADD.FTZ R4, -R3.reuse, R7 ;  /* 0x0000000703047221 */ /* 0x040fe20000010100 */
[----:B------:R-:W-:-:S03]  /*30a0*/  FMUL.FTZ R22, R3, UR10 ;  /* 0x0000000a03167c20 */ /* 0x000fc60008410000 */
[----:B------:R-:W-:Y:S01]  /*30b0*/  FMUL.FTZ R7, R4, UR10 ;  /* 0x0000000a04077c20 */ /* 0x000fe20008410000 */
        /* <DEDUP_REMOVED lines=31> */
[----:B------:R-:W0:Y:S01]  /*32b0*/  MUFU.EX2 R7, R7 ;  /* 0x0000000700077308 */ /* 0x000e220000000800 */
[----:B------:R-:W-:-:S04]  /*32c0*/  FMNMX.FTZ R4, R170, R9, !PT ;  /* 0x00000009aa047209 */ /* 0x000fc80007810000 */
[----:B------:R-:W-:-:S03]  /*32d0*/  FMNMX.FTZ R9, R171, R4, !PT ;  /* 0x00000004ab097209 */ /* 0x000fc60007810000 */
[----:B------:R-:W1:Y:S01]  /*32e0*/  MUFU.EX2 R152, R152 ;  /* 0x0000009800987308 */ /* 0x000e620000000800 */
[----:B------:R-:W-:-:S04]  /*32f0*/  FMNMX.FTZ R4, R174, R9, !PT ;  /* 0x00000009ae047209 */ /* 0x000fc80007810000 */
[----:B------:R-:W-:-:S03]  /*3300*/  FMNMX.FTZ R9, R175, R4, !PT ;  /* 0x00000004af097209 */ /* 0x000fc60007810000 */
[----:B------:R-:W3:Y:S01]  /*3310*/  MUFU.EX2 R153, R153 ;  /* 0x0000009900997308 */ /* 0x000ee20000000800 */
[----:B------:R-:W-:Y:S01]  /*3320*/  FMNMX.FTZ R4, R178, R9, !PT ;  /* 0x00000009b2047209 */ /* 0x000fe20007810000 */
[-C--:B0-----:R-:W-:Y:S01]  /*3330*/  FMUL.FTZ R24, R24, R7.reuse ;  /* 0x0000000718187220 */ /* 0x081fe20000410000 */
[-C--:B------:R-:W-:Y:S01]  /*3340*/  FMUL.FTZ R25, R25, R7.reuse ;  /* 0x0000000719197220 */ /* 0x080fe20000410000 */
[-C--:B------:R-:W-:Y:S01]  /*3350*/  FMUL.FTZ R28, R28, R7.reuse ;  /* 0x000000071c1c7220 */ /* 0x080fe20000410000 */
[----:B------:R-:W-:Y:S01]  /*3360*/  FMNMX.FTZ R9, R179, R4, !PT ;  /* 0x00000004b3097209 */ /* 0x000fe20007810000 */
[-C--:B------:R-:W-:Y:S01]  /*3370*/  FMUL.FTZ R29, R29, R7.reuse ;  /* 0x000000071d1d7220 */ /* 0x080fe20000410000 */
[----:B------:R-:W-:Y:S01]  /*3380*/  FMUL.FTZ R32, R32, R7 ;  /* 0x0000000720207220 */ /* 0x000fe20000410000 */
[----:B------:R-:W-:Y:S01]  /*3390*/  MUFU.EX2 R201, R201 ;  /* 0x000000c900c97308 */ /* 0x000fe20000000800 */
[----:B------:R-:W-:Y:S01]  /*33a0*/  FMNMX.FTZ R4, R182, R9, !PT ;  /* 0x00000009b6047209 */ /* 0x000fe20007810000 */
[----:B-1----:R-:W-:Y:S01]  /*33b0*/  FFMA.FTZ R6, R7, R6, R152 ;  /* 0x0000000607067223 */ /* 0x002fe20000010098 */
[-C--:B------:R-:W-:Y:S01]  /*33c0*/  FMUL.FTZ R33, R33, R7.reuse ;  /* 0x0000000721217220 */ /* 0x080fe20000410000 */
[-C--:B------:R-:W-:Y:S01]  /*33d0*/  FMUL.FTZ R36, R36, R7.reuse ;  /* 0x0000000724247220 */ /* 0x080fe20000410000 */
[----:B------:R-:W-:Y:S01]  /*33e0*/  FMNMX.FTZ R9, R183, R4, !PT ;  /* 0x00000004b7097209 */ /* 0x000fe20007810000 */
[-C--:B------:R-:W-:Y:S01]  /*33f0*/  FMUL.FTZ R37, R37, R7.reuse ;  /* 0x0000000725257220 */ /* 0x080fe20000410000 */
[----:B------:R-:W-:Y:S01]  /*3400*/  FMUL.FTZ R40, R40, R7 ;  /* 0x0000000728287220 */ /* 0x000fe20000410000 */
[----:B------:R-:W-:Y:S01]  /*3410*/  MUFU.EX2 R202, R202 ;  /* 0x000000ca00ca7308 */ /* 0x000fe20000000800 */
[----:B------:R-:W-:Y:S01]  /*3420*/  FMNMX.FTZ R4, R186, R9, !PT ;  /* 0x00000009ba047209 */ /* 0x000fe20007810000 */
[C---:B---3--:R-:W-:Y:S01]  /*3430*/  FADD.FTZ R6, R153.reuse, R6 ;  /* 0x0000000699067221 */ /* 0x048fe20000010000 */
[----:B------:R-:W-:Y:S01]  /*3440*/  F2FP.F16.F32.PACK_AB R152, R153, R152 ;  /* 0x000000989998723e */ /* 0x000fe200000000ff */
[-C--:B------:R-:W-:Y:S01]  /*3450*/  FMUL.FTZ R41, R41, R7.reuse ;  /* 0x0000000729297220 */ /* 0x080fe20000410000 */
[----:B------:R-:W-:Y:S01]  /*3460*/  FMNMX.FTZ R9, R187, R4, !PT ;  /* 0x00000004bb097209 */ /* 0x000fe20007810000 */
[-C--:B------:R-:W-:Y:S01]  /*3470*/  FMUL.FTZ R44, R44, R7.reuse ;  /* 0x000000072c2c7220 */ /* 0x080fe20000410000 */
[----:B------:R-:W-:Y:S01]  /*3480*/  FMUL.FTZ R45, R45, R7 ;  /* 0x000000072d2d7220 */ /* 0x000fe20000410000 */
[----:B------:R-:W-:Y:S01]  /*3490*/  MUFU.EX2 R156, R156 ;  /* 0x0000009c009c7308 */ /* 0x000fe20000000800 */
[----:B------:R-:W-:Y:S01]  /*34a0*/  FMNMX.FTZ R4, R190, R9, !PT ;  /* 0x00000009be047209 */ /* 0x000fe20007810000 */
[-C--:B------:R-:W-:Y:S01]  /*34b0*/  FMUL.FTZ R48, R48, R7.reuse ;  /* 0x0000000730307220 */ /* 0x080fe20000410000 */
[-C--:B------:R-:W-:Y:S01]  /*34c0*/  FMUL.FTZ R49, R49, R7.reuse ;  /* 0x0000000731317220 */ /* 0x080fe20000410000 */
        /* <DEDUP_REMOVED lines=19> */
[-C--:B------:R-:W-:Y:S01]  /*3600*/  FMUL.FTZ R76, R76, R7.reuse ;  /* 0x000000074c4c7220 */ /* 0x080fe20000410000 */
[----:B------:R-:W-:Y:S01]  /*3610*/  MUFU.EX2 R161, R161 ;  /* 0x000000a100a17308 */ /* 0x000fe20000000800 */
[-C--:B------:R-:W-:Y:S01]  /*3620*/  FMUL.FTZ R77, R77, R7.reuse ;  /* 0x000000074d4d7220 */ /* 0x080fe20000410000 */
[----:B------:R-:W0:Y:S01]  /*3630*/  SHFL.BFLY PT, R9, R4, 0x2, 0x1f ;  /* 0x0c401f0004097f89 */ /* 0x000e2200000e0000 */
        /* <DEDUP_REMOVED lines=22> */
[----:B------:R-:W-:Y:S01]  /*37a0*/  FMUL.FTZ R117, R117, R7 ;  /* 0x0000000775757220 */ /* 0x000fe20000410000 */
[----:B0-----:R-:W-:Y:S01]  /*37b0*/  FMNMX.FTZ R8, R4, R9, !PT ;  /* 0x0000000904087209 */ /* 0x001fe20007810000 */
[----:B------:R-:W-:Y:S01]  /*37c0*/  FFMA.FTZ R9, R188, UR10, -R22 ;  /* 0x0000000abc097c23 */ /* 0x000fe20008010816 */
        /* <DEDUP_REMOVED lines=18> */
[----:B------:R-:W-:-:S02]  /*38f0*/  FMUL.FTZ R149, R149, R7 ;  /* 0x0000000795957220 */ /* 0x000fc40000410000 */
[----:B------:R-:W-:Y:S01]  /*3900*/  MUFU.EX2 R165, R165 ;  /* 0x000000a500a57308 */ /* 0x000fe20000000800 */
[----:B0-----:R-:W-:-:S07]  /*3910*/  FMNMX.FTZ R4, R8, R157, !PT ;  /* 0x0000009d08047209 */ /* 0x001fce0007810000 */
[----:B------:R-:W-:Y:S01]  /*3920*/  MUFU.EX2 R10, R10 ;  /* 0x0000000a000a7308 */ /* 0x000fe20000000800 */
[C---:B------:R-:W-:Y:S01]  /*3930*/  FADD.FTZ R22, -R4.reuse, R203 ;  /* 0x000000cb04167221 */ /* 0x040fe20000010100 */
[----:B------:R-:W-:-:S03]  /*3940*/  FMUL.FTZ R169, R4, UR10 ;  /* 0x0000000a04a97c20 */ /* 0x000fc60008410000 */
[----:B------:R-:W-:Y:S01]  /*3950*/  FMUL.FTZ R22, R22, UR10 ;  /* 0x0000000a16167c20 */ /* 0x000fe20008410000 */
        /* <DEDUP_REMOVED lines=8> */
[--C-:B------:R-:W-:Y:S01]  /*39e0*/  FFMA.FTZ R167, R171, UR10, -R169.reuse ;  /* 0x0000000aaba77c23 */ /* 0x100fe200080108a9 */
[--C-:B------:R-:W-:Y:S01]  /*39f0*/  FFMA.FTZ R171, R175, UR10, -R169.reuse ;  /* 0x0000000aafab7c23 */ /* 0x100fe200080108a9 */
[--C-:B------:R-:W-:Y:S01]  /*3a00*/  FFMA.FTZ R175, R179, UR10, -R169.reuse ;  /* 0x0000000ab3af7c23 */ /* 0x100fe200080108a9 */
[--C-:B------:R-:W-:Y:S01]  /*3a10*/  FFMA.FTZ R162, R166, UR10, -R169.reuse ;  /* 0x0000000aa6a27c23 */ /* 0x100fe200080108a9 */
[--C-:B------:R-:W-:Y:S01]  /*3a20*/  FFMA.FTZ R166, R170, UR10, -R169.reuse ;  /* 0x0000000aaaa67c23 */ /* 0x100fe200080108a9 */
[----:B------:R-:W1:Y:S01]  /*3a30*/  MUFU.EX2 R157, R157 ;  /* 0x0000009d009d7308 */ /* 0x000e620000000800 */
        /* <DEDUP_REMOVED lines=9> */
[----:B------:R-:W-:Y:S01]  /*3ad0*/  FFMA.FTZ R199, R199, UR10, -R169 ;  /* 0x0000000ac7c77c23 */ /* 0x000fe200080108a9 */
[-C--:B0-----:R-:W-:Y:S01]  /*3ae0*/  FMUL.FTZ R26, R26, R22.reuse ;  /* 0x000000161a1a7220 */ /* 0x081fe20000410000 */
[-C--:B------:R-:W-:Y:S01]  /*3af0*/  FMUL.FTZ R27, R27, R22.reuse ;  /* 0x000000161b1b7220 */ /* 0x080fe20000410000 */
[-C--:B------:R-:W-:Y:S01]  /*3b00*/  FMUL.FTZ R30, R30, R22.reuse ;  /* 0x000000161e1e7220 */ /* 0x080fe20000410000 */
[-C--:B------:R-:W-:Y:S01]  /*3b10*/  FMUL.FTZ R31, R31, R22.reuse ;  /* 0x000000161f1f7220 */ /* 0x080fe20000410000 */
[-C--:B------:R-:W-:Y:S01]  /*3b20*/  FMUL.FTZ R34, R34, R22.reuse ;  /* 0x0000001622227220 */ /* 0x080fe20000410000 */
[----:B------:R-:W0:Y:S01]  /*3b30*/  MUFU.EX2 R155, R155 ;  /* 0x0000009b009b7308 */ /* 0x000e220000000800 */
[----:B-1----:R-:W-:Y:S01]  /*3b40*/  FFMA.FTZ R179, R22, R5, R157 ;  /* 0x0000000516b37223 */ /* 0x002fe2000001009d */
        /* <DEDUP_REMOVED lines=8> */
[----:B------:R-:W-:Y:S01]  /*3bd0*/  FADD.FTZ R179, R201, R6 ;  /* 0x00000006c9b37221 */ /* 0x000fe20000010000 */
[----:B------:R-:W-:Y:S01]  /*3be0*/  FFMA.FTZ R6, R183, UR10, -R169 ;  /* 0x0000000ab7067c23 */ /* 0x000fe200080108a9 */
[----:B------:R-:W-:Y:S01]  /*3bf0*/  F2FP.F16.F32.PACK_AB R153, R176, R157 ;  /* 0x0000009db099723e */ /* 0x000fe200000000ff */
[-C--:B------:R-:W-:Y:S01]  /*3c00*/  FMUL.FTZ R47, R47, R22.reuse ;  /* 0x000000162f2f7220 */ /* 0x080fe20000410000 */
[----:B------:R-:W-:Y:S01]  /*3c10*/  FADD.FTZ R179, R202, R179 ;  /* 0x000000b3cab37221 */ /* 0x000fe20000010000 */
[----:B------:R-:W-:Y:S01]  /*3c20*/  FMUL.FTZ R50, R50, R22 ;  /* 0x0000001632327220 */ /* 0x000fe20000410000 */
[----:B------:R-:W-:Y:S01]  /*3c30*/  MUFU.EX2 R158, R158 ;  /* 0x0000009e009e7308 */ /* 0x000fe20000000800 */
[----:B0-----:R-:W-:Y:S01]  /*3c40*/  FADD.FTZ R181, R155, R154 ;  /* 0x0000009a9bb57221 */ /* 0x001fe20000010000 */
[----:B------:R-:W-:Y:S01]  /*3c50*/  FADD.FTZ R154, R156, R179 ;  /* 0x000000b39c9a7221 */ /* 0x000fe20000010000 */
[----:B------:R-:W-:Y:S01]  /*3c60*/  FFMA.FTZ R179, R187, UR10, -R169 ;  /* 0x0000000abbb37c23 */ /* 0x000fe200080108a9 */
[----:B------:R-:W-:Y:S01]  /*3c70*/  F2FP.F16.F32.PACK_AB R156, R13, R156 ;  /* 0x0000009c0d9c723e */ /* 0x000fe200000000ff */
[-C--:B------:R-:W-:Y:S01]  /*3c80*/  FMUL.FTZ R51, R51, R22.reuse ;  /* 0x0000001633337220 */ /* 0x080fe20000410000 */
[----:B------:R-:W-:Y:S01]  /*3c90*/  FADD.FTZ R183, R13, R154 ;  /* 0x0000009a0db77221 */ /* 0x000fe20000010000 */
[-C--:B------:R-:W-:Y:S01]  /*3ca0*/  FMUL.FTZ R54, R54, R22.reuse ;  /* 0x0000001636367220 */ /* 0x080fe20000410000 */
[----:B------:R-:W0:Y:S01]  /*3cb0*/  MUFU.EX2 R159, R159 ;  /* 0x0000009f009f7308 */ /* 0x000e220000000800 */
[----:B-1----:R-:W-:Y:S01]  /*3cc0*/  FADD.FTZ R181, R180, R181 ;  /* 0x000000b5b4b57221 */ /* 0x002fe20000010000 */
[----:B------:R-:W-:Y:S01]  /*3cd0*/  FADD.FTZ R154, R12, R183 ;  /* 0x000000b70c9a7221 */ /* 0x000fe20000010000 */
[----:B------:R-:W-:Y:S01]  /*3ce0*/  F2FP.F16.F32.PACK_AB R155, R180, R155 ;  /* 0x0000009bb49b723e */ /* 0x000fe200000000ff */
[-C--:B------:R-:W-:Y:S01]  /*3cf0*/  FMUL.FTZ R55, R55, R22.reuse ;  /* 0x0000001637377220 */ /* 0x080fe20000410000 */
[-C--:B------:R-:W-:Y:S01]  /*3d00*/  FMUL.FTZ R58, R58, R22.reuse ;  /* 0x000000163a3a7220 */ /* 0x080fe20000410000 */
[----:B------:R-:W-:Y:S01]  /*3d10*/  FADD.FTZ R183, R161, R154 ;  /* 0x0000009aa1b77221 */ /* 0x000fe20000010000 */
[-C--:B------:R-:W-:Y:S01]  /*3d20*/  FMUL.FTZ R59, R59, R22.reuse ;  /* 0x000000163b3b7220 */ /* 0x080fe20000410000 */
[----:B------:R-:W-:Y:S01]  /*3d30*/  MUFU.EX2 R162, R162 ;  /* 0x000000a200a27308 */ /* 0x000fe20000000800 */
[----:B------:R-:W-:Y:S01]  /*3d40*/  FMUL.FTZ R62, R62, R22 ;  /* 0x000000163e3e7220 */ /* 0x000fe20000410000 */
[----:B------:R-:W-:Y:S01]  /*3d50*/  FADD.FTZ R154, R160, R183 ;  /* 0x000000b7a09a7221 */ /* 0x000fe20000010000 */
[----:B------:R-:W-:Y:S01]  /*3d60*/  F2FP.F16.F32.PACK_AB R160, R15, R160 ;  /* 0x000000a00fa0723e */ /* 0x000fe200000000ff */
[-C--:B------:R-:W-:Y:S01]  /*3d70*/  FMUL.FTZ R63, R63, R22.reuse ;  /* 0x000000163f3f7220 */ /* 0x080fe20000410000 */
[----:B------:R-:W-:Y:S01]  /*3d80*/  FMUL.FTZ R66, R66, R22 ;  /* 0x0000001642427220 */ /* 0x000fe20000410000 */
[----:B------:R-:W-:Y:S01]  /*3d90*/  FADD.FTZ R184, R15, R154 ;  /* 0x0000009a0fb87221 */ /* 0x000fe20000010000 */
[----:B------:R-:W-:Y:S01]  /*3da0*/  F2FP.F16.F32.PACK_AB R154, R202, R201 ;  /* 0x000000c9ca9a723e */ /* 0x000fe200000000ff */
[----:B------:R-:W1:Y:S01]  /*3db0*/  MUFU.EX2 R163, R163 ;  /* 0x000000a300a37308 */ /* 0x000e620000000800 */
[----:B0-----:R-:W-:Y:S01]  /*3dc0*/  F2FP.F16.F32.PACK_AB R157, R159, R158 ;  /* 0x0000009e9f9d723e */ /* 0x001fe200000000ff */
[----:B------:R-:W-:Y:S01]  /*3dd0*/  FADD.FTZ R183, R11, R184 ;  /* 0x000000b80bb77221 */ /* 0x000fe20000010000 */
[-C--:B------:R-:W-:Y:S01]  /*3de0*/  FMUL.FTZ R67, R67, R22.reuse ;  /* 0x0000001643437220 */ /* 0x080fe20000410000 */
[-C--:B------:R-:W-:Y:S01]  /*3df0*/  FMUL.FTZ R70, R70, R22.reuse ;  /* 0x0000001646467220 */ /* 0x080fe20000410000 */
[-C--:B------:R-:W-:Y:S01]  /*3e00*/  FMUL.FTZ R71, R71, R22.reuse ;  /* 0x0000001647477220 */ /* 0x080fe20000410000 */
[----:B------:R-:W-:Y:S01]  /*3e10*/  FADD.FTZ R183, R14, R183 ;  /* 0x000000b70eb77221 */ /* 0x000fe20000010000 */
[-C--:B------:R-:W-:Y:S01]  /*3e20*/  FMUL.FTZ R74, R74, R22.reuse ;  /* 0x000000164a4a7220 */ /* 0x080fe20000410000 */
[----:B------:R-:W0:Y:S01]  /*3e30*/  MUFU.EX2 R166, R166 ;  /* 0x000000a600a67308 */ /* 0x000e220000000800 */
[----:B------:R-:W-:Y:S01]  /*3e40*/  FMUL.FTZ R75, R75, R22 ;  /* 0x000000164b4b7220 */ /* 0x000fe20000410000 */
[----:B------:R-:W-:Y:S01]  /*3e50*/  FADD.FTZ R180, R164, R183 ;  /* 0x000000b7a4b47221 */ /* 0x000fe20000010000 */
[----:B------:R-:W-:Y:S01]  /*3e60*/  F2FP.F16.F32.PACK_AB R164, R165, R164 ;  /* 0x000000a4a5a4723e */ /* 0x000fe200000000ff */
[-C--:B------:R-:W-:Y:S01]  /*3e70*/  FMUL.FTZ R78, R78, R22.reuse ;  /* 0x000000164e4e7220 */ /* 0x080fe20000410000 */
[-C--:B------:R-:W-:Y:S01]  /*3e80*/  FMUL.FTZ R79, R79, R22.reuse ;  /* 0x000000164f4f7220 */ /* 0x080fe20000410000 */
[----:B------:R-:W-:Y:S01]  /*3e90*/  FADD.FTZ R13, R165, R180 ;  /* 0x000000b4a50d7221 */ /* 0x000fe20000010000 */
        /* <DEDUP_REMOVED lines=10> */
[----:B---3--:R-:W-:Y:S01]  /*3f40*/  FADD.FTZ R182, R158, R181 ;  /* 0x000000b59eb67221 */ /* 0x008fe20000010000 */
[----:B------:R-:W-:Y:S01]  /*3f50*/  FFMA.FTZ R181, R190, UR10, -R169 ;  /* 0x0000000abeb57c23 */ /* 0x000fe200080108a9 */
[----:B------:R-:W-:Y:S01]  /*3f60*/  F2FP.F16.F32.PACK_AB R158, R161, R12 ;  /* 0x0000000ca19e723e */ /* 0x000fe200000000ff */
[----:B------:R-:W-:Y:S01]  /*3f70*/  FADD.FTZ R12, R10, R13 ;  /* 0x0000000d0a0c7221 */ /* 0x000fe20000010000 */
[----:B------:R-:W-:Y:S01]  /*3f80*/  FADD.FTZ R185, R159, R182 ;  /* 0x000000b69fb97221 */ /* 0x000fe20000010000 */
[----:B-1----:R-:W-:Y:S01]  /*3f90*/  F2FP.F16.F32.PACK_AB R159, R163, R162 ;  /* 0x000000a2a39f723e */ /* 0x002fe200000000ff */
[-C--:B------:R-:W-:Y:S01]  /*3fa0*/  FMUL.FTZ R98, R98, R22.reuse ;  /* 0x0000001662627220 */ /* 0x080fe20000410000 */
[----:B------:R-:W1:Y:S01]  /*3fb0*/  MUFU.EX2 R170, R170 ;  /* 0x000000aa00aa7308 */ /* 0x000e620000000800 */
[----:B------:R-:W-:Y:S01]  /*3fc0*/  FADD.FTZ R182, R162, R185 ;  /* 0x000000b9a2b67221 */ /* 0x000fe20000010000 */
[----:B------:R-:W-:Y:S01]  /*3fd0*/  F2FP.F16.F32.PACK_AB R162, R14, R11 ;  /* 0x0000000b0ea2723e */ /* 0x000fe200000000ff */
[-C--:B------:R-:W-:Y:S01]  /*3fe0*/  FMUL.FTZ R99, R99, R22.reuse ;  /* 0x0000001663637220 */ /* 0x080fe20000410000 */
[-C--:B------:R-:W-:Y:S01]  /*3ff0*/  FMUL.FTZ R102, R102, R22.reuse ;  /* 0x0000001666667220 */ /* 0x080fe20000410000 */
[----:B------:R-:W-:Y:S01]  /*4000*/  FADD.FTZ R185, R163, R182 ;  /* 0x000000b6a3b97221 */ /* 0x000fe20000010000 */
[-C--:B------:R-:W-:Y:S01]  /*4010*/  FMUL.FTZ R103, R103, R22.reuse ;  /* 0x0000001667677220 */ /* 0x080fe20000410000 */
[----:B------:R-:W-:Y:S01]  /*4020*/  FMUL.FTZ R106, R106, R22 ;  /* 0x000000166a6a7220 */ /* 0x000fe20000410000 */
[----:B------:R-:W3:Y:S01]  /*4030*/  MUFU.EX2 R171, R171 ;  /* 0x000000ab00ab7308 */ /* 0x000ee20000000800 */
[----:B0-----:R-:W-:Y:S01]  /*4040*/  FADD.FTZ R182, R166, R185 ;  /* 0x000000b9a6b67221 */ /* 0x001fe20000010000 */
[----:B----4-:R-:W-:Y:S01]  /*4050*/  F2FP.F16.F32.PACK_AB R161, R167, R166 ;  /* 0x000000a6a7a1723e */ /* 0x010fe200000000ff */
[-C--:B------:R-:W-:Y:S01]  /*4060*/  FMUL.FTZ R107, R107, R22.reuse ;  /* 0x000000166b6b7220 */ /* 0x080fe20000410000 */
[-C--:B------:R-:W-:Y:S01]  /*4070*/  FMUL.FTZ R110, R110, R22.reuse ;  /* 0x000000166e6e7220 */ /* 0x080fe20000410000 */
[----:B------:R-:W-:Y:S01]  /*4080*/  FADD.FTZ R169, R167, R182 ;  /* 0x000000b6a7a97221 */ /* 0x000fe20000010000 */
        /* <DEDUP_REMOVED lines=30> */
[----:B------:R-:W-:Y:S01]  /*4270*/  FMUL.FTZ R151, R151, R22 ;  /* 0x0000001697977220 */ /* 0x000fe20000410000 */
[----:B------:R-:W-:-:S03]  /*4280*/  FADD.FTZ R13, R5, R182 ;  /* 0x000000b6050d7221 */ /* 0x000fc60000010000 */
[----:B------:R-:W1:Y:S01]  /*4290*/  MUFU.EX2 R178, R178 ;  /* 0x000000b200b27308 */ /* 0x000e620000000800 */
[C---:B---3--:R-:W-:Y:S01]  /*42a0*/  FADD.FTZ R13, R6.reuse, R13 ;  /* 0x0000000d060d7221 */ /* 0x048fe20000010000 */
[----:B------:R-:W-:-:S06]  /*42b0*/  F2FP.F16.F32.PACK_AB R167, R6, R5 ;  /* 0x0000000506a7723e */ /* 0x000fcc00000000ff */
        /* <DEDUP_REMOVED lines=12> */
[----:B------:R-:W-:-:S06]  /*4380*/  F2FP.F16.F32.PACK_AB R168, R23, R168 ;  /* 0x000000a817a8723e */ /* 0x000fcc00000000ff */
        /* <DEDUP_REMOVED lines=11> */
[----:B0-----:R-:W-:-:S07]  /*4440*/  FADD.FTZ R10, R194, R13 ;  /* 0x0000000dc20a7221 */ /* 0x001fce0000010000 */
[----:B------:R-:W0:Y:S01]  /*4450*/  MUFU.EX2 R173, R173 ;  /* 0x000000ad00ad7308 */ /* 0x000e220000000800 */
[----:B-1----:R-:W-:-:S07]  /*4460*/  FADD.FTZ R6, R172, R11 ;  /* 0x0000000bac067221 */ /* 0x002fce0000010000 */
[----:B------:R-:W1:Y:S01]  /*4470*/  MUFU.EX2 R198, R198 ;  /* 0x000000c600c67308 */ /* 0x000e620000000800 */
[----:B---3--:R-:W-:-:S07]  /*4480*/  FADD.FTZ R9, R195, R10 ;  /* 0x0000000ac3097221 */ /* 0x008fce0000010000 */
[----:B------:R-:W3:Y:S01]  /*4490*/  MUFU.EX2 R8, R196 ;  /* 0x000000c400087308 */ /* 0x000ee20000000800 */
[C---:B0-----:R-:W-:Y:S01]  /*44a0*/  FADD.FTZ R5, R173.reuse, R6 ;  /* 0x00000006ad057221 */ /* 0x041fe20000010000 */
[----:B------:R-:W-:Y:S02]  /*44b0*/  F2FP.F16.F32.PACK_AB R172, R173, R172 ;  /* 0x000000acadac723e */ /* 0x000fe400000000ff */
[----:B------:R-:W-:-:S04]  /*44c0*/  F2FP.F16.F32.PACK_AB R173, R195, R194 ;  /* 0x000000c2c3ad723e */ /* 0x000fc800000000ff */
[----:B------:R-:W0:Y:S01]  /*44d0*/  MUFU.EX2 R175, R199 ;  /* 0x000000c700af7308 */ /* 0x000e220000000800 */
[----:B-1----:R-:W-:-:S07]  /*44e0*/  FADD.FTZ R10, R198, R9 ;  /* 0x00000009c60a7221 */ /* 0x002fce0000010000 */
[----:B------:R-:W1:Y:S01]  /*44f0*/  MUFU.EX2 R177, R177 ;  /* 0x000000b100b17308 */ /* 0x000e620000000800 */
[----:B---3--:R-:W-:Y:S01]  /*4500*/  FADD.FTZ R6, R8, R5 ;  /* 0x0000000508067221 */ /* 0x008fe20000010000 */
[C---:B0-----:R-:W-:Y:S01]  /*4510*/  FADD.FTZ R5, R175.reuse, R10 ;  /* 0x0000000aaf057221 */ /* 0x041fe20000010000 */
[----:B------:R-:W-:Y:S02]  /*4520*/  F2FP.F16.F32.PACK_AB R175, R175, R198 ;  /* 0x000000c6afaf723e */ /* 0x000fe400000000ff */
[C---:B-1----:R-:W-:Y:S01]  /*4530*/  FADD.FTZ R6, R177.reuse, R6 ;  /* 0x00000006b1067221 */ /* 0x042fe20000010000 */
[----:B------:R-:W-:Y:S01]  /*4540*/  F2FP.F16.F32.PACK_AB R174, R177, R8 ;  /* 0x00000008b1ae723e */ /* 0x000fe200000000ff */
[----:B------:R-:W-:Y:S06]  /*4550*/  @!P0 BRA `(.L_x_9054) ;  /* 0x0000000000048947 */ /* 0x000fec0003800000 */
[----:B------:R-:W-:Y:S01]  /*4560*/  BPT.TRAP 0x1 ;  /* 0x000000040000795c */ /* 0x000fe20000300000 */
.L_x_9054:
[----:B------:R-:W-:-:S04]  /*4570*/  IMAD.U32 R7, RZ, RZ, UR26 ;  /* 0x0000001aff077e24 */ /* 0x000fc8000f8e00ff */
[----:B------:R0:W1:Y:S01]  /*4580*/  SYNCS.PHASECHK.TRANS64.TRYWAIT P2, [UR25+0x22850], R7 ;  /* 0x02285007ff0075a7 */ /* 0x0000620008040159 */
[----:B------:R-:W-:Y:S05]  /*4590*/  @!P0 BRA `(.L_x_9055) ;  /* 0x0000000000048947 */ /* 0x000fea0003800000 */
[----:B------:R-:W-:Y:S01]  /*45a0*/  BPT.TRAP 0x1 ;  /* 0x000000040000795c */ /* 0x000fe20000300000 */
.L_x_9055:
[----:B0-----:R-:W-:Y:S01]  /*45b0*/  VIADD R7, R204, 0x8 ;  /* 0x00000008cc077836 */ /* 0x001fe20000000000 */
[----:B-1----:R-:W-:Y:S06]  /*45c0*/  @P2 BRA `(.L_x_9056) ;  /* 0x00000000000c2947 */ /* 0x002fec0003800000 */
[----:B------:R-:W-:-:S04]  /*45d0*/  IMAD.U32 R8, RZ, RZ, UR26 ;  /* 0x0000001aff087e24 */ /* 0x000fc8000f8e00ff */
[----:B------:R-:W0:Y:S02]  /*45e0*/  SYNCS.PHASECHK.TRANS64.TRYWAIT P2, [UR25+0x22850], R8 ;  /* 0x02285008ff0075a7 */ /* 0x000e240008040159 */
[----:B0-----:R-:W-:Y:S05]  /*45f0*/  @!P2 BRA `(.L_x_9057) ;  /* 0x000000680074a947 */ /* 0x001fea0003800000 */
.L_x_9056:
[----:B------:R1:W-:Y:S01]  /*4600*/  BAR.SYNC.DEFER_BLOCKING R7, 0x100 ;  /* 0x000400070000751d */ /* 0x0003e20000010000 */
[----:B------:R-:W-:-:S05]  /*4610*/  UIMAD UR11, UR37, 0xc00, UR21 ;  /* 0x00000c00250b78a4 */ /* 0x000fca000f8e0215 */
[----:B------:R-:W-:Y:S02]  /*4620*/  UMOV UR7, 0x40000040 ;  /* 0x4000004000077882 */ /* 0x000fe40000000000 */
[----:B------:R-:W-:Y:S01]  /*4630*/  UMOV UR6, UR11 ;  /* 0x0000000b00067c82 */ /* 0x000fe20008000000 */
[----:B------:R-:W-:-:S06]  /*4640*/  WARPGROUP.ARRIVE ;  /* 0x00000000000079c5 */ /* 0x000fcc0000000000 */
        /* <DEDUP_REMOVED lines=32> */
[----:B-1----:R-:W-:Y:S05]  /*4850*/  @!P0 BRA `(.L_x_9058) ;  /* 0x0000000000048947 */ /* 0x002fea0003800000 */
[----:B------:R-:W-:Y:S01]  /*4860*/  BPT.TRAP 0x1 ;  /* 0x000000040000795c */ /* 0x000fe20000300000 */
.L_x_9058:
[----:B------:R-:W-:Y:S01]  /*4870*/  UIADD3 UR25, UR25, 0x22860, URZ ;  /* 0x0002286019197890 */ /* 0x000fe2000fffe03f */
[----:B------:R-:W-:Y:S02]  /*4880*/  IMAD.MOV.U32 R203, RZ, RZ, R4 ;  /* 0x000000ffffcb7224 */ /* 0x000fe400078e0004 */
[----:B------:R-:W-:Y:S01]  /*4890*/  IMAD.MOV.U32 R7, RZ, RZ, R3 ;  /* 0x000000ffff077224 */ /* 0x000fe200078e0003 */
[----:B------:R-:W-:-:S09]  /*48a0*/  UPRMT UR25, UR24, 0x654, UR25 ;  /* 0x0000065418197896 */ /* 0x000fd20008000019 */
[----:B------:R-:W-:Y:S01]  /*48b0*/  SYNCS.ARRIVE.TRANS64.RED.A1T0 RZ, [UR25], RZ ;  /* 0x000000ffffff79a7 */ /* 0x000fe20008100419 */
[----:B------:R-:W-:Y:S05]  /*48c0*/  @P1 BRA `(.L_x_9059) ;  /* 0xffffffe000a41947 */ /* 0x000fea000383ffff */
.L_x_9048:
[----:B------:R-:W4:Y:S01]  /*48d0*/  SHFL.BFLY PT, R7, R6, 0x2, 0x1f ;  /* 0x0c401f0006077f89 */ /* 0x000f2200000e0000 */
[----:B------:R-:W0:Y:S01]  /*48e0*/  S2UR UR6, SR_SWINHI ;  /* 0x00000000000679c3 */ /* 0x000e220000002f00 */
[----:B------:R-:W-:Y:S01]  /*48f0*/  IMAD.U32 R12, RZ, RZ, UR10 ;  /* 0x0000000aff0c7e24 */ /* 0x000fe2000f8e00ff */
[----:B------:R-:W-:Y:S01]  /*4900*/  ULDC.64 UR8, c[0x0][0xae8] ;  /* 0x0002ba0000087ab9 */ /* 0x000fe20000000a00 */
[----:B------:R-:W1:Y:S01]  /*4910*/  SHFL.BFLY PT, R10, R5, 0x2, 0x1f ;  /* 0x0c401f00050a7f89 */ /* 0x000e6200000e0000 */
[----:B------:R-:W-:Y:S01]  /*4920*/  IMAD.U32 R22, RZ, RZ, UR10 ;  /* 0x0000000aff167e24 */ /* 0x000fe2000f8e00ff */
[----:B------:R-:W-:-:S03]  /*4930*/  ULDC UR10, c[0x0][0xc44] ;  /* 0x00031100000a7ab9 */ /* 0x000fc60000000800 */
[----:B------:R2:W-:Y:S08]  /*4940*/  BAR.ARV R0, 0x100 ;  /* 0x000400000000751d */ /* 0x0005f00000002000 */
[----:B------:R-:W3:Y:S01]  /*4950*/  LDC R211, c[0x0][0xbe8] ;  /* 0x0002fa00ffd37b82 */ /* 0x000ee20000000800 */
[----:B--2---:R-:W-:Y:S02]  /*4960*/  IMAD.MOV.U32 R0, RZ, RZ, RZ ;  /* 0x000000ffff007224 */ /* 0x004fe400078e00ff */
[----:B----4-:R-:W-:Y:S01]  /*4970*/  FADD.FTZ R7, R7, R6 ;  /* 0x0000000607077221 */ /* 0x010fe20000010000 */
[----:B------:R-:W-:Y:S01]  /*4980*/  UMOV UR4, UR22 ;  /* 0x0000001600047c82 */ /* 0x000fe20008000000 */
[----:B0-----:R-:W-:Y:S01]  /*4990*/  UMOV UR5, UR6 ;  /* 0x0000000600057c82 */ /* 0x001fe20008000000 */
[----:B------:R-:W-:Y:S01]  /*49a0*/  IMAD.MOV.U32 R6, RZ, RZ, -0x800000 ;  /* 0xff800000ff067424 */ /* 0x000fe200078e00ff */
[----:B------:R-:W-:Y:S01]  /*49b0*/  ULDC.64 UR6, c[0x0][0xb90] ;  /* 0x0002e40000067ab9 */ /* 0x000fe20000000a00 */
[----:B-1----:R-:W-:Y:S01]  /*49c0*/  FADD.FTZ R10, R10, R5 ;  /* 0x000000050a0a7221 */ /* 0x002fe20000010000 */
[----:B---3--:R-:W0:Y:S01]  /*49d0*/  SHFL.BFLY PT, R8, R7, 0x1, 0x1f ;  /* 0x0c201f0007087f89 */ /* 0x008e2200000e0000 */
[----:B------:R-:W-:-:S02]  /*49e0*/  IMAD.U32 R11, RZ, RZ, UR5 ;  /* 0x00000005ff0b7e24 */ /* 0x000fc4000f8e00ff */
[----:B------:R-:W-:Y:S01]  /*49f0*/  IMAD.MOV.U32 R5, RZ, RZ, -0x800000 ;  /* 0xff800000ff057424 */ /* 0x000fe200078e00ff */
[----:B------:R-:W1:Y:S01]  /*4a00*/  SHFL.BFLY PT, R9, R10, 0x1, 0x1f ;  /* 0x0c201f000a097f89 */ /* 0x000e6200000e0000 */
[----:B0-----:R-:W-:Y:S01]  /*4a10*/  FADD.FTZ R13, R7, R8 ;  /* 0x00000008070d7221 */ /* 0x001fe20000010000 */
[----:B------:R-:W-:Y:S02]  /*4a20*/  IMAD.MOV.U32 R8, RZ, RZ, RZ ;  /* 0x000000ffff087224 */ /* 0x000fe400078e00ff */
[----:B-1----:R-:W-:Y:S01]  /*4a30*/  FADD.FTZ R14, R10, R9 ;  /* 0x000000090a0e7221 */ /* 0x002fe20000010000 */
[----:B------:R-:W-:Y:S08]  /*4a40*/  BAR.ARV 0x8, 0x180 ;  /* 0x0206000000007b1d */ /* 0x000ff00000002000 */
[----:B------:R-:W-:Y:S01]  /*4a50*/  BAR.SYNC.DEFER_BLOCKING 0x1, 0x100 ;  /* 0x0044000000007b1d */ /* 0x000fe20000010000 */
[----:B------:R-:W-:Y:S01]  /*4a60*/  FSETP.NE.FTZ.AND P0, PT, R13, RZ, PT ;  /* 0x000000ff0d00720b */ /* 0x000fe20003f15000 */
[----:B------:R-:W-:Y:S01]  /*4a70*/  IMAD R9, R200, 0x40, R2 ;  /* 0x00000040c8097824 */ /* 0x000fe200078e0202 */
[----:B------:R-:W-:Y:S01]  /*4a80*/  FSETP.NE.FTZ.AND P1, PT, R14, RZ, PT ;  /* 0x000000ff0e00720b */ /* 0x000fe20003f35000 */
[----:B------:R-:W-:Y:S01]  /*4a90*/  IMAD.U32 R10, RZ, RZ, UR4 ;  /* 0x00000004ff0a7e24 */ /* 0x000fe2000f8e00ff */
[----:B------:R-:W-:-:S04]  /*4aa0*/  UIADD3 UR4, -UR43, URZ, URZ ;  /* 0x0000003f2b047290 */ /* 0x000fc8000fffe13f */
[----:B------:R-:W-:-:S04]  /*4ab0*/  UIMAD UR10, UR10, UR4, UR40 ;  /* 0x000000040a0a72a4 */ /* 0x000fc8000f8e0228 */
[----:B------:R-:W-:Y:S01]  /*4ac0*/  USHF.R.S32.HI UR11, URZ, 0x1f, UR10 ;  /* 0x0000001f3f0b7899 */ /* 0x000fe2000801140a */
[----:B------:R-:W0:Y:S01]  /*4ad0*/  @P0 MUFU.RCP R8, R13 ;  /* 0x0000000d00080308 */ /* 0x000e220000001000 */
[----:B------:R-:W-:Y:S01]  /*4ae0*/  @P0 FMUL.FTZ R12, R12, 0.69314718246459960938 ;  /* 0x3f3172180c0c0820 */ /* 0x000fe20000410000 */
[----:B------:R-:W-:Y:S01]  /*4af0*/  @P1 FMUL.FTZ R22, R22, 0.69314718246459960938 ;  /* 0x3f31721816161820 */ /* 0x000fe20000410000 */
[----:B------:R-:W-:Y:S02]  /*4b00*/  UIMAD.WIDE.U32 UR4, UR10, UR6, URZ ;  /* 0x000000060a0472a5 */ /* 0x000fe4000f8e003f */
[----:B------:R-:W-:-:S03]  /*4b10*/  UIMAD UR6, UR11, UR6, URZ ;  /* 0x000000060b0672a4 */ /* 0x000fc6000f8e023f */
[----:B------:R-:W-:Y:S01]  /*4b20*/  @P1 MUFU.RCP R0, R14 ;  /* 0x0000000e00001308 */ /* 0x000fe20000001000 */
[----:B------:R-:W-:Y:S02]  /*4b30*/  UIMAD UR6, UR10, UR7, UR6 ;  /* 0x000000070a0672a4 */ /* 0x000fe4000f8e0206 */
[----:B------:R-:W-:-:S05]  /*4b40*/  USHF.R.S32.HI UR7, URZ, 0x1f, UR43 ;  /* 0x0000001f3f077899 */ /* 0x000fca000801142b */
[----:B------:R-:W1:Y:S01]  /*4b50*/  @P0 MUFU.LG2 R13, R13 ;  /* 0x0000000d000d0308 */ /* 0x000e620000000c00 */
[-C--:B0-----:R-:W-:Y:S01]  /*4b60*/  FMUL.FTZ R180, R29, R8.reuse ;  /* 0x000000081db47220 */ /* 0x081fe20000410000 */
[-C--:B------:R-:W-:Y:S01]  /*4b70*/  FMUL.FTZ R25, R25, R8.reuse ;  /* 0x0000000819197220 */ /* 0x080fe20000410000 */
[-C--:B------:R-:W-:Y:S01]  /*4b80*/  FMUL.FTZ R24, R24, R8.reuse ;  /* 0x0000000818187220 */ /* 0x080fe20000410000 */
[-C--:B------:R-:W-:Y:S01]  /*4b90*/  FMUL.FTZ R28, R28, R8.reuse ;  /* 0x000000081c1c7220 */ /* 0x080fe20000410000 */
[-C--:B------:R-:W-:Y:S01]  /*4ba0*/  FMUL.FTZ R33, R33, R8.reuse ;  /* 0x0000000821217220 */ /* 0x080fe20000410000 */
[-C--:B------:R-:W-:Y:S01]  /*4bb0*/  FMUL.FTZ R32, R32, R8.reuse ;  /* 0x0000000820207220 */ /* 0x080fe20000410000 */
[-C--:B------:R-:W-:Y:S01]  /*4bc0*/  FMUL.FTZ R29, R37, R8.reuse ;  /* 0x00000008251d7220 */ /* 0x080fe20000410000 */
[----:B------:R-:W0:Y:S01]  /*4bd0*/  @P1 MUFU.LG2 R14, R14 ;  /* 0x0000000e000e1308 */ /* 0x000e220000000c00 */
        /* <DEDUP_REMOVED lines=58> */
[----:B-1----:R-:W-:Y:S01]  /*4f80*/  @P0 FMUL.FTZ R13, R13, 0.69314718246459960938 ;  /* 0x3f3172180d0d0820 */ /* 0x002fe20000410000 */
[----:B0-----:R-:W-:Y:S01]  /*4f90*/  @P1 FMUL.FTZ R15, R14, 0.69314718246459960938 ;  /* 0x3f3172180e0f1820 */ /* 0x001fe20000410000 */
[----:B------:R-:W-:Y:S01]  /*4fa0*/  FMUL.FTZ R7, R99, R0 ;  /* 0x0000000063077220 */ /* 0x000fe20000410000 */
[----:B------:R-:W-:-:S04]  /*4fb0*/  IMAD.WIDE R10, R210, 0x2, R10 ;  /* 0x00000002d20a7825 */ /* 0x000fc800078e020a */
[----:B------:R-:W-:Y:S01]  /*4fc0*/  FMUL.FTZ R77, R103, R0 ;  /* 0x00000000674d7220 */ /* 0x000fe20000410000 */
[----:B------:R-:W-:Y:S01]  /*4fd0*/  @P0 FFMA.FTZ R6, R12, R3, R13 ;  /* 0x000000030c060223 */ /* 0x000fe2000001000d */
[----:B------:R-:W-:Y:S01]  /*4fe0*/  @P1 FFMA.FTZ R5, R22, R4, R15 ;  /* 0x0000000416051223 */ /* 0x000fe2000001000f */
[-C--:B------:R-:W-:Y:S01]  /*4ff0*/  FMUL.FTZ R167, R127, R0.reuse ;  /* 0x000000007fa77220 */ /* 0x080fe20000410000 */
[C---:B------:R-:W-:Y:S01]  /*5000*/  IADD3 R21, P3, R10.reuse, 0xc060, RZ ;  /* 0x0000c0600a157810 */ /* 0x040fe20007f7e0ff */
[-C--:B------:R-:W-:Y:S01]  /*5010*/  FMUL.FTZ R169, R131, R0.reuse ;  /* 0x0000000083a97220 */ /* 0x080fe20000410000 */
[C---:B------:R-:W-:Y:S01]  /*5020*/  IADD3 R103, P4, R10.reuse, 0xc040, RZ ;  /* 0x0000c0400a677810 */ /* 0x040fe20007f9e0ff */
[-C--:B------:R-:W-:Y:S01]  /*5030*/  FMUL.FTZ R171, R135, R0.reuse ;  /* 0x0000000087ab7220 */ /* 0x080fe20000410000 */
[----:B------:R-:W-:Y:S01]  /*5040*/  LOP3.LUT R20, R21, 0x380, RZ, 0xc0, !PT ;  /* 0x0000038015147812 */ /* 0x000fe200078ec0ff */
[-C--:B------:R-:W-:Y:S01]  /*5050*/  FMUL.FTZ R173, R139, R0.reuse ;  /* 0x000000008bad7220 */ /* 0x080fe20000410000 */
[----:B------:R-:W-:Y:S01]  /*5060*/  IADD3 R99, P6, R10, 0xc000, RZ ;  /* 0x0000c0000a637810 */ /* 0x000fe20007fde0ff */
[-C--:B------:R-:W-:Y:S01]  /*5070*/  FMUL.FTZ R175, R143, R0.reuse ;  /* 0x000000008faf7220 */ /* 0x080fe20000410000 */
[----:B------:R-:W-:Y:S01]  /*5080*/  SHF.R.U64 R20, R20, 0x3, RZ ;  /* 0x0000000314147819 */ /* 0x000fe200000012ff */
[-C--:B------:R-:W-:Y:S01]  /*5090*/  FMUL.FTZ R177, R147, R0.reuse ;  /* 0x0000000093b17220 */ /* 0x080fe20000410000 */
[----:B------:R-:W-:Y:S01]  /*50a0*/  IADD3 R73, P0, R10, 0x8060, RZ ;  /* 0x000080600a497810 */ /* 0x000fe20007f1e0ff */
        /* <DEDUP_REMOVED lines=10> */
[--C-:B------:R-:W-:Y:S01]  /*5150*/  IMAD.X R143, RZ, RZ, R11.reuse, P2 ;  /* 0x000000ffff8f7224 */ /* 0x100fe200010e060b */
[C---:B------:R-:W-:Y:S01]  /*5160*/  LOP3.LUT R165, R10.reuse, 0x380, RZ, 0xc0, !PT ;  /* 0x000003800aa57812 */ /* 0x040fe200078ec0ff */
[--C-:B------:R-:W-:Y:S01]  /*5170*/  IMAD.X R147, RZ, RZ, R11.reuse, P3 ;  /* 0x000000ffff937224 */ /* 0x100fe200018e060b */
[----:B------:R-:W-:Y:S01]  /*5180*/  IADD3.X R127, RZ, R11, RZ, P5, !PT ;  /* 0x0000000bff7f7210 */ /* 0x000fe20002ffe4ff */
[-C--:B------:R-:W-:Y:S01]  /*5190*/  FMUL.FTZ R179, R151, R0.reuse ;  /* 0x0000000097b37220 */ /* 0x080fe20000410000 */
[----:B------:R-:W-:Y:S01]  /*51a0*/  IADD3 R65, P4, R10, 0x8000, RZ ;  /* 0x000080000a417810 */ /* 0x000fe20007f9e0ff */
[-C--:B------:R-:W-:Y:S01]  /*51b0*/  FMUL.FTZ R170, R130, R0.reuse ;  /* 0x0000000082aa7220 */ /* 0x080fe20000410000 */
[----:B------:R-:W-:Y:S01]  /*51c0*/  IADD3 R61, P5, R10, 0x4060, RZ ;  /* 0x000040600a3d7810 */ /* 0x000fe20007fbe0ff */
[----:B------:R-:W-:Y:S01]  /*51d0*/  FMUL.FTZ R168, R126, R0 ;  /* 0x000000007ea87220 */ /* 0x000fe20000410000 */
        /* <DEDUP_REMOVED lines=10> */
[----:B------:R-:W-:Y:S01]  /*5280*/  SHF.R.U64 R165, R165, 0x3, RZ ;  /* 0x00000003a5a57819 */ /* 0x000fe200000012ff */
[--C-:B------:R-:W-:Y:S01]  /*5290*/  IMAD.X R161, RZ, RZ, R11.reuse, P2 ;  /* 0x000000ffffa17224 */ /* 0x100fe200010e060b */
[----:B------:R-:W-:Y:S01]  /*52a0*/  LOP3.LUT R4, R99, 0x380, RZ, 0xc0, !PT ;  /* 0x0000038063047812 */ /* 0x000fe200078ec0ff */
[--C-:B------:R-:W-:Y:S01]  /*52b0*/  IMAD.X R163, RZ, RZ, R11.reuse, P3 ;  /* 0x000000ffffa37224 */ /* 0x100fe200018e060b */
[----:B------:R-:W-:Y:S01]  /*52c0*/  LOP3.LUT R164, R165, R10, RZ, 0x3c, !PT ;  /* 0x0000000aa5a47212 */ /* 0x000fe200078e3cff */
[----:B------:R-:W-:Y:S01]  /*52d0*/  IMAD.MOV.U32 R165, RZ, RZ, R11 ;  /* 0x000000ffffa57224 */ /* 0x000fe200078e000b */
[----:B------:R-:W-:Y:S01]  /*52e0*/  LOP3.LUT R11, R52, 0x380, RZ, 0xc0, !PT ;  /* 0x00000380340b7812 */ /* 0x000fe200078ec0ff */
[-C--:B------:R-:W-:Y:S01]  /*52f0*/  FMUL.FTZ R172, R134, R0.reuse ;  /* 0x0000000086ac7220 */ /* 0x080fe20000410000 */
[----:B------:R-:W-:Y:S01]  /*5300*/  SHF.R.U64 R4, R4, 0x3, RZ ;  /* 0x0000000304047819 */ /* 0x000fe200000012ff */
[-C--:B------:R-:W-:Y:S01]  /*5310*/  FMUL.FTZ R174, R138, R0.reuse ;  /* 0x000000008aae7220 */ /* 0x080fe20000410000 */
[----:B------:R-:W-:Y:S01]  /*5320*/  LOP3.LUT R10, R73, 0x380, RZ, 0xc0, !PT ;  /* 0x00000380490a7812 */ /* 0x000fe200078ec0ff */
[-C--:B------:R-:W-:Y:S01]  /*5330*/  FMUL.FTZ R176, R142, R0.reuse ;  /* 0x000000008eb07220 */ /* 0x080fe20000410000 */
[----:B------:R-:W-:Y:S01]  /*5340*/  SHF.R.U64 R11, R11, 0x3, RZ ;  /* 0x000000030b0b7819 */ /* 0x000fe200000012ff */
[-C--:B------:R-:W-:Y:S01]  /*5350*/  FMUL.FTZ R27, R27, R0.reuse ;  /* 0x000000001b1b7220 */ /* 0x080fe20000410000 */
[----:B------:R-:W-:Y:S01]  /*5360*/  LOP3.LUT R130, R4, R99, RZ, 0x3c, !PT ;  /* 0x0000006304827212 */ /* 0x000fe200078e3cff */
[-C--:B------:R-:W-:Y:S01]  /*5370*/  FMUL.FTZ R26, R26, R0.reuse ;  /* 0x000000001a1a7220 */ /* 0x080fe20000410000 */
[----:B------:R-:W-:Y:S01]  /*5380*/  SHF.R.U64 R10, R10, 0x3, RZ ;  /* 0x000000030a0a7819 */ /* 0x000fe200000012ff */
[----:B------:R-:W-:Y:S01]  /*5390*/  FMUL.FTZ R31, R31, R0 ;  /* 0x000000001f1f7220 */ /* 0x000fe20000410000 */
[----:B------:R-:W-:Y:S01]  /*53a0*/  LOP3.LUT R126, R11, R52, RZ, 0x3c, !PT ;  /* 0x000000340b7e7212 */ /* 0x000fe200078e3cff */
[-C--:B------:R-:W-:Y:S01]  /*53b0*/  FMUL.FTZ R30, R30, R0.reuse ;  /* 0x000000001e1e7220 */ /* 0x080fe20000410000 */
[----:B------:R-:W-:Y:S01]  /*53c0*/  LOP3.LUT R4, R13, 0x380, RZ, 0xc0, !PT ;  /* 0x000003800d047812 */ /* 0x000fe200078ec0ff */
[-C--:B------:R-:W-:Y:S01]  /*53d0*/  FMUL.FTZ R35, R35, R0.reuse ;  /* 0x0000000023237220 */ /* 0x080fe20000410000 */
[----:B------:R-:W-:Y:S01]  /*53e0*/  LOP3.LUT R52, R69, 0x380, RZ, 0xc0, !PT ;  /* 0x0000038045347812 */ /* 0x000fe200078ec0ff */
[-C--:B------:R-:W-:Y:S01]  /*53f0*/  FMUL.FTZ R34, R34, R0.reuse ;  /* 0x0000000022227220 */ /* 0x080fe20000410000 */
[----:B------:R-:W-:Y:S01]  /*5400*/  LOP3.LUT R134, R10, R73, RZ, 0x3c, !PT ;  /* 0x000000490a867212 */ /* 0x000fe200078e3cff */
[-C--:B------:R-:W-:Y:S01]  /*5410*/  FMUL.FTZ R39, R39, R0.reuse ;  /* 0x0000000027277220 */ /* 0x080fe20000410000 */
[----:B------:R-:W-:Y:S01]  /*5420*/  SHF.R.U64 R4, R4, 0x3, RZ ;  /* 0x0000000304047819 */ /* 0x000fe200000012ff */
[-C--:B------:R-:W-:Y:S01]  /*5430*/  FMUL.FTZ R38, R38, R0.reuse ;  /* 0x0000000026267220 */ /* 0x080fe20000410000 */
[----:B------:R-:W-:Y:S01]  /*5440*/  LOP3.LUT R10, R65, 0x380, RZ, 0xc0, !PT ;  /* 0x00000380410a7812 */ /* 0x000fe200078ec0ff */
[-C--:B------:R-:W-:Y:S01]  /*5450*/  FMUL.FTZ R43, R43, R0.reuse ;  /* 0x000000002b2b7220 */ /* 0x080fe20000410000 */
[----:B------:R-:W-:Y:S01]  /*5460*/  SHF.R.U64 R52, R52, 0x3, RZ ;  /* 0x0000000334347819 */ /* 0x000fe200000012ff */
[-C--:B------:R-:W-:Y:S01]  /*5470*/  FMUL.FTZ R42, R42, R0.reuse ;  /* 0x000000002a2a7220 */ /* 0x080fe20000410000 */
[----:B------:R-:W-:Y:S01]  /*5480*/  LOP3.LUT R11, R14, 0x380, RZ, 0xc0, !PT ;  /* 0x000003800e0b7812 */ /* 0x000fe200078ec0ff */
[-C--:B------:R-:W-:Y:S01]  /*5490*/  FMUL.FTZ R47, R47, R0.reuse ;  /* 0x000000002f2f7220 */ /* 0x080fe20000410000 */
[----:B------:R-:W-:Y:S01]  /*54a0*/  LOP3.LUT R138, R4, R13, RZ, 0x3c, !PT ;  /* 0x0000000d048a7212 */ /* 0x000fe200078e3cff */
[-C--:B------:R-:W-:Y:S01]  /*54b0*/  FMUL.FTZ R46, R46, R0.reuse ;  /* 0x000000002e2e7220 */ /* 0x080fe20000410000 */
[----:B------:R-:W-:Y:S01]  /*54c0*/  SHF.R.U64 R4, R10, 0x3, RZ ;  /* 0x000000030a047819 */ /* 0x000fe200000012ff */
[-C--:B------:R-:W-:Y:S01]  /*54d0*/  FMUL.FTZ R51, R51, R0.reuse ;  /* 0x0000000033337220 */ /* 0x080fe20000410000 */
[----:B------:R-:W-:Y:S01]  /*54e0*/  LOP3.LUT R142, R52, R69, RZ, 0x3c, !PT ;  /* 0x00000045348e7212 */ /* 0x000fe200078e3cff */
[-C--:B------:R-:W-:Y:S01]  /*54f0*/  FMUL.FTZ R50, R50, R0.reuse ;  /* 0x0000000032327220 */ /* 0x080fe20000410000 */
[----:B------:R-:W-:Y:S01]  /*5500*/  SHF.R.U64 R11, R11, 0x3, RZ ;  /* 0x000000030b0b7819 */ /* 0x000fe200000012ff */
[-C--:B------:R-:W-:Y:S01]  /*5510*/  FMUL.FTZ R55, R55, R0.reuse ;  /* 0x0000000037377220 */ /* 0x080fe20000410000 */
[----:B------:R-:W-:Y:S01]  /*5520*/  IADD3 R69, P2, R8, 0x7000, RZ ;  /* 0x0000700008457810 */ /* 0x000fe20007f5e0ff */
        /* <DEDUP_REMOVED lines=36> */
[----:B------:R-:W-:Y:S02]  /*5770*/  LOP3.LUT R146, R11, R14, RZ, 0x3c, !PT ;  /* 0x0000000e0b927212 */ /* 0x000fe400078e3cff */
        /* <DEDUP_REMOVED lines=8> */
[----:B------:R-:W-:Y:S02]  /*5800*/  IADD3 R13, P3, R8, 0x1000, RZ ;  /* 0x00001000080d7810 */ /* 0x000fe40007f7e0ff */
[----:B------:R-:W-:Y:S02]  /*5810*/  LOP3.LUT R154, R4, R15, RZ, 0x3c, !PT ;  /* 0x0000000f049a7212 */ /* 0x000fe400078e3cff */
[----:B------:R-:W-:Y:S01]  /*5820*/  LOP3.LUT R68, R68, R69, RZ, 0x3c, !PT ;  /* 0x0000004544447212 */ /* 0x000fe200078e3cff */
[----:B------:R-:W-:Y:S01]  /*5830*/  IMAD.X R69, RZ, RZ, R9, P2 ;  /* 0x000000ffff457224 */ /* 0x000fe200010e0609 */
[----:B------:R-:W-:-:S02]  /*5840*/  LOP3.LUT R4, R53, 0x380, RZ, 0xc0, !PT ;  /* 0x0000038035047812 */ /* 0x000fc400078ec0ff */
[----:B------:R-:W-:Y:S01]  /*5850*/  LOP3.LUT R156, R11, R12, RZ, 0x3c, !PT ;  /* 0x0000000c0b9c7212 */ /* 0x000fe200078e3cff */
[----:B------:R-:W-:Y:S01]  /*5860*/  IMAD.U32 R11, RZ, RZ, UR5 ;  /* 0x00000005ff0b7e24 */ /* 0x000fe2000f8e00ff */
[----:B------:R-:W-:Y:S02]  /*5870*/  LOP3.LUT R152, R10, R61, RZ, 0x3c, !PT ;  /* 0x0000003d0a987212 */ /* 0x000fe400078e3cff */
[----:B------:R-:W-:Y:S02]  /*5880*/  LOP3.LUT R12, R13, 0x380, RZ, 0xc0, !PT ;  /* 0x000003800d0c7812 */ /* 0x000fe400078ec0ff */
[----:B------:R-:W-:Y:S02]  /*5890*/  IADD3 R119, P2, R8, 0xe000, RZ ;  /* 0x0000e00008777810 */ /* 0x000fe40007f5e0ff */
[----:B------:R-:W-:Y:S02]  /*58a0*/  LOP3.LUT R10, R57, 0x380, RZ, 0xc0, !PT ;  /* 0x00000380390a7812 */ /* 0x000fe400078ec0ff */
[----:B------:R-:W-:-:S02]  /*58b0*/  SHF.R.U64 R4, R4, 0x3, RZ ;  /* 0x0000000304047819 */ /* 0x000fc400000012ff */
[----:B------:R-:W-:Y:S02]  /*58c0*/  SHF.R.U64 R12, R12, 0x3, RZ ;  /* 0x000000030c0c7819 */ /* 0x000fe400000012ff */
[----:B------:R-:W-:Y:S02]  /*58d0*/  LOP3.LUT R118, R119, 0x380, RZ, 0xc0, !PT ;  /* 0x0000038077767812 */ /* 0x000fe400078ec0ff */
[----:B------:R-:W-:Y:S02]  /*58e0*/  LOP3.LUT R22, R103, 0x380, RZ, 0xc0, !PT ;  /* 0x0000038067167812 */ /* 0x000fe400078ec0ff */
[----:B------:R-:W-:Y:S02]  /*58f0*/  SHF.R.U64 R10, R10, 0x3, RZ ;  /* 0x000000030a0a7819 */ /* 0x000fe400000012ff */
[----:B------:R-:W-:Y:S02]  /*5900*/  LOP3.LUT R160, R4, R53, RZ, 0x3c, !PT ;  /* 0x0000003504a07212 */ /* 0x000fe400078e3cff */
[----:B------:R-:W-:-:S02]  /*5910*/  LOP3.LUT R4, R3, 0x380, RZ, 0xc0, !PT ;  /* 0x0000038003047812 */ /* 0x000fc400078ec0ff */
[----:B------:R-:W-:Y:S01]  /*5920*/  LOP3.LUT R12, R12, R13, RZ, 0x3c, !PT ;  /* 0x0000000d0c0c7212 */ /* 0x000fe200078e3cff */
[----:B------:R-:W-:Y:S01]  /*5930*/  IMAD.X R13, RZ, RZ, R9, P3 ;  /* 0x000000ffff0d7224 */ /* 0x000fe200018e0609 */
[----:B------:R-:W-:Y:S02]  /*5940*/  SHF.R.U64 R118, R118, 0x3, RZ ;  /* 0x0000000376767819 */ /* 0x000fe400000012ff */
[----:B------:R-:W-:Y:S02]  /*5950*/  SHF.R.U64 R22, R22, 0x3, RZ ;  /* 0x0000000316167819 */ /* 0x000fe400000012ff */
[----:B------:R-:W-:Y:S01]  /*5960*/  LOP3.LUT R158, R10, R57, RZ, 0x3c, !PT ;  /* 0x000000390a9e7212 */ /* 0x000fe200078e3cff */
[----:B------:R-:W-:Y:S01]  /*5970*/  IMAD.U32 R10, RZ, RZ, UR4 ;  /* 0x00000004ff0a7e24 */ /* 0x000fe2000f8e00ff */
[C---:B------:R-:W-:Y:S01]  /*5980*/  IADD3 R15, P4, R8.reuse, 0x2000, RZ ;  /* 0x00002000080f7810 */ /* 0x040fe20007f9e0ff */
[----:B------:R-:W-:Y:S01]  /*5990*/  UIADD3 UR4, UR5, UR6, URZ ;  /* 0x0000000605047290 */ /* 0x000fe2000fffe03f */
[----:B------:R-:W-:-:S02]  /*59a0*/  IADD3 R53, P5, R8, 0x3000, RZ ;  /* 0x0000300008357810 */ /* 0x000fc40007fbe0ff */
[C---:B------:R-:W-:Y:S01]  /*59b0*/  IADD3 R57, P6, R8.reuse, 0x4000, RZ ;  /* 0x0000400008397810 */ /* 0x040fe20007fde0ff */
[----:B------:R-:W-:Y:S01]  /*59c0*/  ULDC UR6, c[0x0][0xa88] ;  /* 0x0002a20000067ab9 */ /* 0x000fe20000000800 */
[C---:B------:R-:W-:Y:S01]  /*59d0*/  IADD3 R61, P0, R8.reuse, 0x5000, RZ ;  /* 0x00005000083d7810 */ /* 0x040fe20007f1e0ff */
[----:B------:R-:W-:Y:S01]  /*59e0*/  IMAD.U32 R11, RZ, RZ, UR4 ;  /* 0x00000004ff0b7e24 */ /* 0x000fe2000f8e00ff */
[C---:B------:R-:W-:Y:S01]  /*59f0*/  IADD3 R65, P1, R8.reuse, 0x6000, RZ ;  /* 0x0000600008417810 */ /* 0x040fe20007f3e0ff */
[----:B------:R-:W-:Y:S01]  /*5a00*/  ULDC.64 UR4, c[0x0][0xb88] ;  /* 0x0002e20000047ab9 */ /* 0x000fe20000000a00 */
[----:B------:R-:W-:Y:S02]  /*5a10*/  IADD3 R73, P3, R8, 0x8000, RZ ;  /* 0x0000800008497810 */ /* 0x000fe40007f7e0ff */
[----:B------:R-:W-:Y:S02]  /*5a20*/  SHF.R.U64 R4, R4, 0x3, RZ ;  /* 0x0000000304047819 */ /* 0x000fe400000012ff */
[----:B------:R-:W-:Y:S01]  /*5a30*/  LOP3.LUT R118, R118, R119, RZ, 0x3c, !PT ;  /* 0x0000007776767212 */ /* 0x000fe200078e3cff */
[----:B------:R-:W-:Y:S01]  /*5a40*/  IMAD.X R119, RZ, RZ, R9, P2 ;  /* 0x000000ffff777224 */ /* 0x000fe200010e0609 */
[----:B------:R-:W-:-:S02]  /*5a50*/  LOP3.LUT R22, R22, R103, RZ, 0x3c, !PT ;  /* 0x0000006716167212 */ /* 0x000fc400078e3cff */
[----:B------:R-:W-:Y:S02]  /*5a60*/  LOP3.LUT R14, R15, 0x380, RZ, 0xc0, !PT ;  /* 0x000003800f0e7812 */ /* 0x000fe400078ec0ff */
[----:B------:R-:W-:Y:S02]  /*5a70*/  LOP3.LUT R52, R53, 0x380, RZ, 0xc0, !PT ;  /* 0x0000038035347812 */ /* 0x000fe400078ec0ff */
[----:B------:R-:W-:Y:S02]  /*5a80*/  LOP3.LUT R56, R57, 0x380, RZ, 0xc0, !PT ;  /* 0x0000038039387812 */ /* 0x000fe400078ec0ff */
[----:B------:R-:W-:Y:S02]  /*5a90*/  LOP3.LUT R60, R61, 0x380, RZ, 0xc0, !PT ;  /* 0x000003803d3c7812 */ /* 0x000fe400078ec0ff */
[----:B------:R-:W-:Y:S02]  /*5aa0*/  LOP3.LUT R64, R65, 0x380, RZ, 0xc0, !PT ;  /* 0x0000038041407812 */ /* 0x000fe400078ec0ff */
[----:B------:R-:W-:-:S02]  /*5ab0*/  LOP3.LUT R72, R73, 0x380, RZ, 0xc0, !PT ;  /* 0x0000038049487812 */ /* 0x000fc400078ec0ff */
[----:B------:R-:W-:Y:S02]  /*5ac0*/  ISETP.NE.AND P2, PT, R211, 0x1, PT ;  /* 0x00000001d300780c */ /* 0x000fe40003f45270 */
[----:B------:R-:W-:Y:S02]  /*5ad0*/  LOP3.LUT R162, R4, R3, RZ, 0x3c, !PT ;  /* 0x0000000304a27212 */ /* 0x000fe400078e3cff */
[----:B------:R-:W-:Y:S02]  /*5ae0*/  LOP3.LUT R3, R8, 0x380, RZ, 0xc0, !PT ;  /* 0x0000038008037812 */ /* 0x000fe400078ec0ff */
[----:B------:R-:W-:Y:S02]  /*5af0*/  SHF.R.U64 R14, R14, 0x3, RZ ;  /* 0x000000030e0e7819 */ /* 0x000fe400000012ff */
[----:B------:R-:W-:Y:S02]  /*5b00*/  SHF.R.U64 R52, R52, 0x3, RZ ;  /* 0x0000000334347819 */ /* 0x000fe400000012ff */
[----:B------:R-:W-:-:S02]  /*5b10*/  SHF.R.U64 R56, R56, 0x3, RZ ;  /* 0x0000000338387819 */ /* 0x000fc400000012ff */
[----:B------:R-:W-:Y:S02]  /*5b20*/  SHF.R.U64 R60, R60, 0x3, RZ ;  /* 0x000000033c3c7819 */ /* 0x000fe400000012ff */
[----:B------:R-:W-:Y:S02]  /*5b30*/  SHF.R.U64 R64, R64, 0x3, RZ ;  /* 0x0000000340407819 */ /* 0x000fe400000012ff */
[----:B------:R-:W-:Y:S02]  /*5b40*/  SHF.R.U64 R72, R72, 0x3, RZ ;  /* 0x0000000348487819 */ /* 0x000fe400000012ff */
[----:B------:R-:W-:Y:S02]  /*5b50*/  MOV R4, R22 ;  /* 0x0000001600047202 */ /* 0x000fe40000000f00 */
[----:B------:R-:W0:Y:S01]  /*5b60*/  LDC R22, c[0x0][0xc38] ;  /* 0x00030e00ff167b82 */ /* 0x000e220000000800 */
[----:B------:R-:W-:Y:S02]  /*5b70*/  SHF.R.U64 R3, R3, 0x3, RZ ;  /* 0x0000000303037819 */ /* 0x000fe400000012ff */
        /* <DEDUP_REMOVED lines=18> */
[----:B------:R-:W-:-:S02]  /*5ca0*/  LOP3.LUT R8, R3, R8, RZ, 0x3c, !PT ;  /* 0x0000000803087212 */ /* 0x000fc400078e3cff */
[----:B------:R-:W-:Y:S02]  /*5cb0*/  MOV R3, R20 ;  /* 0x0000001400037202 */ /* 0x000fe40000000f00 */
[----:B------:R-:W1:Y:S01]  /*5cc0*/  @P2 LDC R20, c[0x0][0xbec] ;  /* 0x0002fb00ff142b82 */ /* 0x000e620000000800 */
[----:B------:R-:W-:Y:S01]  /*5cd0*/  MOV R126, R126 ;  /* 0x0000007e007e7202 */ /* 0x000fe20000000f00 */
[----:B------:R-:W-:Y:S01]  /*5ce0*/  IMAD R127, RZ, RZ, -UR40 ;  /* 0x80000028ff7f7e24 */ /* 0x000fe2000f8e02ff */
[----:B------:R-:W-:Y:S02]  /*5cf0*/  F2FP.F16.F32.PACK_AB R32, R33, R32 ;  /* 0x000000202120723e */ /* 0x000fe400000000ff */
[----:B------:R-:W-:Y:S01]  /*5d00*/  F2FP.F16.F32.PACK_AB R33, R35, R34 ;  /* 0x000000222321723e */ /* 0x000fe200000000ff */
[----:B0-----:R-:W-:Y:S01]  /*5d10*/  IMAD R127, R22, R127, UR45 ;  /* 0x0000002d167f7e24 */ /* 0x001fe2000f8e027f */
[----:B------:R-:W-:Y:S01]  /*5d20*/  F2FP.F16.F32.PACK_AB R35, R39, R38 ;  /* 0x000000262723723e */ /* 0x000fe200000000ff */
[----:B------:R-:W0:Y:S01]  /*5d30*/  @P2 LDC R21, c[0x0][0xbf0] ;  /* 0x0002fc00ff152b82 */ /* 0x000e220000000800 */
[----:B------:R-:W-:-:S02]  /*5d40*/  F2FP.F16.F32.PACK_AB R40, R41, R40 ;  /* 0x000000282928723e */ /* 0x000fc400000000ff */
[----:B------:R-:W-:Y:S02]  /*5d50*/  F2FP.F16.F32.PACK_AB R41, R43, R42 ;  /* 0x0000002a2b29723e */ /* 0x000fe400000000ff */
[----:B------:R-:W-:Y:S01]  /*5d60*/  F2FP.F16.F32.PACK_AB R43, R47, R46 ;  /* 0x0000002e2f2b723e */ /* 0x000fe200000000ff */
[----:B------:R-:W-:Y:S01]  /*5d70*/  IMAD R47, R127, 0x80, R209 ;  /* 0x000000807f2f7824 */ /* 0x000fe200078e02d1 */
[----:B------:R-:W-:Y:S01]  /*5d80*/  F2FP.F16.F32.PACK_AB R24, R25, R24 ;  /* 0x000000181918723e */ /* 0x000fe200000000ff */
[----:B------:R-:W2:Y:S01]  /*5d90*/  LDC.64 R38, c[0x0][0xb98] ;  /* 0x0002e600ff267b82 */ /* 0x000ea20000000a00 */
[----:B------:R-:W-:Y:S02]  /*5da0*/  F2FP.F16.F32.PACK_AB R25, R27, R26 ;  /* 0x0000001a1b19723e */ /* 0x000fe400000000ff */
[----:B------:R-:W-:Y:S02]  /*5db0*/  MOV R164, R164 ;  /* 0x000000a400a47202 */ /* 0x000fe40000000f00 */
[----:B------:R-:W-:-:S02]  /*5dc0*/  F2FP.F16.F32.PACK_AB R26, R180, R28 ;  /* 0x0000001cb41a723e */ /* 0x000fc400000000ff */
[----:B------:R-:W-:Y:S01]  /*5dd0*/  F2FP.F16.F32.PACK_AB R27, R31, R30 ;  /* 0x0000001e1f1b723e */ /* 0x000fe200000000ff */
[----:B-1----:R-:W-:Y:S01]  /*5de0*/  @P2 IMAD.HI.U32 R20, R47, R20, RZ ;  /* 0x000000142f142227 */ /* 0x002fe200078e00ff */
[----:B------:R-:W-:Y:S02]  /*5df0*/  F2FP.F16.F32.PACK_AB R42, R45, R44 ;  /* 0x0000002c2d2a723e */ /* 0x000fe400000000ff */
[----:B------:R-:W-:Y:S01]  /*5e00*/  MOV R138, R138 ;  /* 0x0000008a008a7202 */ /* 0x000fe20000000f00 */
[----:B------:R-:W-:Y:S01]  /*5e10*/  IMAD.MOV.U32 R45, RZ, RZ, R47 ;  /* 0x000000ffff2d7224 */ /* 0x000fe200078e002f */
[----:B------:R-:W-:Y:S01]  /*5e20*/  F2FP.F16.F32.PACK_AB R34, R29, R36 ;  /* 0x000000241d22723e */ /* 0x000fe200000000ff */
[----:B------:R-:W-:Y:S01]  /*5e30*/  STSM.16.M88.4 [R164], R24 ;  /* 0x00000018a4007844 */ /* 0x000fe20000000200 */
[----:B------:R-:W-:Y:S02]  /*5e40*/  LOP3.LUT R110, R111, 0x380, RZ, 0xc0, !PT ;  /* 0x000003806f6e7812 */ /* 0x000fe400078ec0ff */
[----:B0-----:R-:W-:Y:S01]  /*5e50*/  @P2 SHF.R.U32.HI R45, RZ, R21, R20 ;  /* 0x00000015ff2d2219 */ /* 0x001fe20000011614 */
[----:B------:R0:W-:Y:S01]  /*5e60*/  STSM.16.M88.4 [R138], R32 ;  /* 0x000000208a007844 */ /* 0x0001e20000000200 */
[----:B------:R-:W-:-:S02]  /*5e70*/  F2FP.F16.F32.PACK_AB R48, R49, R48 ;  /* 0x000000303130723e */ /* 0x000fc400000000ff */
[----:B------:R-:W-:Y:S02]  /*5e80*/  MOV R154, R154 ;  /* 0x0000009a009a7202 */ /* 0x000fe40000000f00 */
[----:B------:R-:W-:Y:S01]  /*5e90*/  F2FP.F16.F32.PACK_AB R49, R51, R50 ;  /* 0x000000323331723e */ /* 0x000fe200000000ff */
[----:B--2---:R-:W-:Y:S01]  /*5ea0*/  IMAD.WIDE.U32 R10, R38, UR43, R10 ;  /* 0x0000002b260a7c25 */ /* 0x004fe2000f8e000a */
[----:B------:R-:W-:Y:S01]  /*5eb0*/  MOV R162, R162 ;  /* 0x000000a200a27202 */ /* 0x000fe20000000f00 */
[----:B------:R-:W-:Y:S01]  /*5ec0*/  STSM.16.M88.4 [R154], R40 ;  /* 0x000000289a007844 */ /* 0x000fe20000000200 */
[----:B------:R-:W-:Y:S02]  /*5ed0*/  F2FP.F16.F32.PACK_AB R50, R204, R186 ;  /* 0x000000bacc32723e */ /* 0x000fe400000000ff */
[----:B------:R-:W-:Y:S02]  /*5ee0*/  F2FP.F16.F32.PACK_AB R51, R55, R54 ;  /* 0x000000363733723e */ /* 0x000fe400000000ff */
[----:B------:R-:W-:-:S02]  /*5ef0*/  MOV R160, R160 ;  /* 0x000000a000a07202 */ /* 0x000fc40000000f00 */
[----:B------:R-:W-:Y:S01]  /*5f00*/  F2FP.F16.F32.PACK_AB R20, R203, R185 ;  /* 0x000000b9cb14723e */ /* 0x000fe200000000ff */
[----:B0-----:R-:W-:Y:S01]  /*5f10*/  IMAD.MOV R34, RZ, RZ, -R45 ;  /* 0x000000ffff227224 */ /* 0x001fe200078e0a2d */
[----:B------:R-:W-:Y:S01]  /*5f20*/  F2FP.F16.F32.PACK_AB R21, R59, R58 ;  /* 0x0000003a3b15723e */ /* 0x000fe200000000ff */
[----:B------:R-:W-:Y:S01]  /*5f30*/  IMAD R32, R38, UR7, RZ ;  /* 0x0000000726207c24 */ /* 0x000fe2000f8e02ff */
[----:B------:R-:W-:Y:S01]  /*5f40*/  F2FP.F16.F32.PACK_AB R22, R202, R184 ;  /* 0x000000b8ca16723e */ /* 0x000fe200000000ff */
[----:B------:R-:W-:Y:S01]  /*5f50*/  IMAD R33, R211, R34, R47 ;  /* 0x00000022d3217224 */ /* 0x000fe200078e022f */
[----:B------:R-:W-:Y:S01]  /*5f60*/  F2FP.F16.F32.PACK_AB R23, R63, R62 ;  /* 0x0000003e3f17723e */ /* 0x000fe200000000ff */
[----:B------:R-:W-:Y:S01]  /*5f70*/  STSM.16.M88.4 [R162], R48 ;  /* 0x00000030a2007844 */ /* 0x000fe20000000200 */
[----:B------:R-:W-:Y:S01]  /*5f80*/  SHF.R.U64 R110, R110, 0x3, RZ ;  /* 0x000000036e6e7819 */ /* 0x000fe200000012ff */
[----:B------:R-:W-:Y:S01]  /*5f90*/  IMAD R32, R39, UR43, R32 ;  /* 0x0000002b27207c24 */ /* 0x000fe2000f8e0220 */
[----:B------:R-:W-:Y:S01]  /*5fa0*/  MOV R158, R158 ;  /* 0x0000009e009e7202 */ /* 0x000fe20000000f00 */
[----:B------:R-:W-:Y:S01]  /*5fb0*/  STSM.16.M88.4 [R160], R20 ;  /* 0x00000014a0007844 */ /* 0x000fe20000000200 */
[----:B------:R-:W-:-:S02]  /*5fc0*/  F2FP.F16.F32.PACK_AB R24, R201, R183 ;  /* 0x000000b7c918723e */ /* 0x000fc400000000ff */
[----:B------:R-:W-:Y:S02]  /*5fd0*/  F2FP.F16.F32.PACK_AB R25, R67, R66 ;  /* 0x000000424319723e */ /* 0x000fe400000000ff */
[----:B------:R-:W-:Y:S02]  /*5fe0*/  F2FP.F16.F32.PACK_AB R26, R199, R182 ;  /* 0x000000b6c71a723e */ /* 0x000fe400000000ff */
[----:B------:R-:W-:Y:S02]  /*5ff0*/  F2FP.F16.F32.PACK_AB R27, R71, R70 ;  /* 0x00000046471b723e */ /* 0x000fe400000000ff */
[----:B------:R-:W-:Y:S01]  /*6000*/  LOP3.LUT R110, R110, R111, RZ, 0x3c, !PT ;  /* 0x0000006f6e6e7212 */ /* 0x000fe200078e3cff */
[----:B------:R-:W-:Y:S01]  /*6010*/  IMAD.X R111, RZ, RZ, R9, P0 ;  /* 0x000000ffff6f7224 */ /* 0x000fe200000e0609 */
[----:B------:R-:W-:Y:S01]  /*6020*/  F2FP.F16.F32.PACK_AB R80, R81, R80 ;  /* 0x000000505150723e */ /* 0x000fe200000000ff */
[----:B------:R0:W-:Y:S01]  /*6030*/  STSM.16.M88.4 [R158], R24 ;  /* 0x000000189e007844 */ /* 0x0001e20000000200 */
        /* <DEDUP_REMOVED lines=8> */
[----:B------:R-:W-:Y:S01]  /*60c0*/  MOV R152, R152 ;  /* 0x0000009800987202 */ /* 0x000fe20000000f00 */
[----:B0-----:R-:W-:Y:S01]  /*60d0*/  IMAD R26, R127, 0x80, R207 ;  /* 0x000000807f1a7824 */ /* 0x001fe200078e02cf */
[----:B------:R-:W-:-:S02]  /*60e0*/  F2FP.F16.F32.PACK_AB R82, R196, R84 ;  /* 0x00000054c452723e */ /* 0x000fc400000000ff */
[----:B------:R-:W-:Y:S02]  /*60f0*/  F2FP.F16.F32.PACK_AB R83, R87, R86 ;  /* 0x000000565753723e */ /* 0x000fe400000000ff */
[----:B------:R-:W-:Y:S02]  /*6100*/  SHF.R.S32.HI R25, RZ, 0x1f, R45 ;  /* 0x0000001fff197819 */ /* 0x000fe4000001142d */
[----:B------:R-:W-:Y:S01]  /*6110*/  SHF.R.S32.HI R7, RZ, 0x1f, R33 ;  /* 0x0000001fff077819 */ /* 0x000fe20000011421 */
[----:B------:R-:W-:Y:S01]  /*6120*/  STSM.16.M88.4 [R152], R80 ;  /* 0x0000005098007844 */ /* 0x000fe20000000200 */
[----:B------:R-:W-:Y:S02]  /*6130*/  IADD3 R10, P0, R45, R10, RZ ;  /* 0x0000000a2d0a7210 */ /* 0x000fe40007f1e0ff */
[----:B------:R-:W-:Y:S01]  /*6140*/  LOP3.LUT R114, R115, 0x380, RZ, 0xc0, !PT ;  /* 0x0000038073727812 */ /* 0x000fe200078ec0ff */
[----:B------:R-:W-:Y:S01]  /*6150*/  IMAD R24, R7, UR4, RZ ;  /* 0x0000000407187c24 */ /* 0x000fe2000f8e02ff */
[----:B------:R-:W-:Y:S01]  /*6160*/  MOV R150, R150 ;  /* 0x0000009600967202 */ /* 0x000fe20000000f00 */
[----:B------:R-:W-:Y:S01]  /*6170*/  IMAD R7, R211, UR6, RZ ;  /* 0x00000006d3077c24 */ /* 0x000fe2000f8e02ff */
[----:B------:R-:W-:-:S02]  /*6180*/  F2FP.F16.F32.PACK_AB R20, R195, R88 ;  /* 0x00000058c314723e */ /* 0x000fc400000000ff */
[----:B------:R-:W-:Y:S02]  /*6190*/  F2FP.F16.F32.PACK_AB R21, R91, R90 ;  /* 0x0000005a5b15723e */ /* 0x000fe400000000ff */
[----:B------:R-:W-:Y:S02]  /*61a0*/  F2FP.F16.F32.PACK_AB R22, R194, R92 ;  /* 0x0000005cc216723e */ /* 0x000fe400000000ff */
[----:B------:R-:W-:Y:S02]  /*61b0*/  F2FP.F16.F32.PACK_AB R23, R95, R94 ;  /* 0x0000005e5f17723e */ /* 0x000fe400000000ff */
[----:B------:R-:W-:Y:S02]  /*61c0*/  LOP3.LUT R122, R123, 0x380, RZ, 0xc0, !PT ;  /* 0x000003807b7a7812 */ /* 0x000fe400078ec0ff */
[----:B------:R-:W-:Y:S01]  /*61d0*/  IADD3.X R11, R25, R11, R32, P0, !PT ;  /* 0x0000000b190b7210 */ /* 0x000fe200007fe420 */
[----:B------:R0:W-:Y:S01]  /*61e0*/  STSM.16.M88.4 [R150], R20 ;  /* 0x0000001496007844 */ /* 0x0001e20000000200 */
[----:B------:R-:W-:Y:S01]  /*61f0*/  SHF.R.U64 R114, R114, 0x3, RZ ;  /* 0x0000000372727819 */ /* 0x000fe200000012ff */
[----:B------:R-:W-:Y:S01]  /*6200*/  IMAD R25, R33, UR5, R24 ;  /* 0x0000000521197c24 */ /* 0x000fe2000f8e0218 */
[----:B------:R-:W-:Y:S01]  /*6210*/  LOP3.LUT P0, RZ, R205, 0x3, RZ, 0xc0, !PT ;  /* 0x00000003cdff7812 */ /* 0x000fe2000780c0ff */
[----:B------:R-:W-:Y:S01]  /*6220*/  IMAD.WIDE.U32 R10, R33, UR4, R10 ;  /* 0x00000004210a7c25 */ /* 0x000fe2000f8e000a */
[----:B------:R-:W-:Y:S01]  /*6230*/  SHF.R.U64 R122, R122, 0x3, RZ ;  /* 0x000000037a7a7819 */ /* 0x000fe200000012ff */
[----:B------:R-:W-:Y:S01]  /*6240*/  ULDC.64 UR4, c[0x0][0xb50] ;  /* 0x0002d40000047ab9 */ /* 0x000fe20000000a00 */
[----:B------:R-:W-:Y:S01]  /*6250*/  LOP3.LUT R114, R114, R115, RZ, 0x3c, !PT ;  /* 0x0000007372727212 */ /* 0x000fe200078e3cff */
[----:B------:R-:W-:Y:S01]  /*6260*/  IMAD.X R115, RZ, RZ, R9, P1 ;  /* 0x000000ffff737224 */ /* 0x000fe200008e0609 */
[----:B------:R-:W-:-:S02]  /*6270*/  MOV R146, R146 ;  /* 0x0000009200927202 */ /* 0x000fc40000000f00 */
[----:B------:R-:W-:Y:S02]  /*6280*/  F2FP.F16.F32.PACK_AB R36, R193, R96 ;  /* 0x00000060c124723e */ /* 0x000fe400000000ff */
[----:B------:R-:W-:Y:S02]  /*6290*/  F2FP.F16.F32.PACK_AB R38, R192, R100 ;  /* 0x00000064c026723e */ /* 0x000fe400000000ff */
[----:B------:R-:W-:Y:S01]  /*62a0*/  F2FP.F16.F32.PACK_AB R39, R77, R85 ;  /* 0x000000554d27723e */ /* 0x000fe200000000ff */
[C---:B0-----:R-:W-:Y:S01]  /*62b0*/  VIADD R20, R26.reuse, 0x8 ;  /* 0x000000081a147836 */ /* 0x041fe20000000000 */
[----:B------:R-:W-:Y:S02]  /*62c0*/  ISETP.GE.OR P1, PT, R26, R7, P0 ;  /* 0x000000071a00720c */ /* 0x000fe40000726670 */
[----:B------:R-:W-:Y:S01]  /*62d0*/  LOP3.LUT R122, R122, R123, RZ, 0x3c, !PT ;  /* 0x0000007b7a7a7212 */ /* 0x000fe200078e3cff */
[----:B------:R-:W-:Y:S01]  /*62e0*/  IMAD.X R123, RZ, RZ, R9, P3 ;  /* 0x000000ffff7b7224 */ /* 0x000fe200018e0609 */
[----:B------:R-:W-:Y:S01]  /*62f0*/  MOV R142, R142 ;  /* 0x0000008e008e7202 */ /* 0x000fe20000000f00 */
[----:B------:R-:W-:Y:S01]  /*6300*/  STSM.16.M88.4 [R146], R36 ;  /* 0x0000002492007844 */ /* 0x000fe20000000200 */
[----:B------:R-:W-:-:S02]  /*6310*/  F2FP.F16.F32.PACK_AB R88, R191, R104 ;  /* 0x00000068bf58723e */ /* 0x000fc400000000ff */
[----:B------:R-:W-:Y:S02]  /*6320*/  F2FP.F16.F32.PACK_AB R89, R89, R93 ;  /* 0x0000005d5959723e */ /* 0x000fe400000000ff */
[----:B------:R-:W-:Y:S02]  /*6330*/  F2FP.F16.F32.PACK_AB R90, R190, R108 ;  /* 0x0000006cbe5a723e */ /* 0x000fe400000000ff */
[----:B------:R-:W-:Y:S02]  /*6340*/  F2FP.F16.F32.PACK_AB R91, R97, R101 ;  /* 0x00000065615b723e */ /* 0x000fe400000000ff */
[----:B------:R-:W-:Y:S02]  /*6350*/  ISETP.GE.OR P0, PT, R20, R7, P0 ;  /* 0x000000071400720c */ /* 0x000fe40000706670 */
[----:B------:R-:W-:Y:S01]  /*6360*/  MOV R134, R134 ;  /* 0x0000008600867202 */ /* 0x000fe20000000f00 */
[----:B------:R-:W-:Y:S01]  /*6370*/  STSM.16.M88.4 [R142], R88 ;  /* 0x000000588e007844 */ /* 0x000fe20000000200 */
[----:B------:R-:W-:-:S02]  /*6380*/  F2FP.F16.F32.PACK_AB R20, R189, R112 ;  /* 0x00000070bd14723e */ /* 0x000fc400000000ff */
[----:B------:R-:W-:Y:S02]  /*6390*/  F2FP.F16.F32.PACK_AB R21, R105, R109 ;  /* 0x0000006d6915723e */ /* 0x000fe400000000ff */
[----:B------:R-:W-:Y:S02]  /*63a0*/  F2FP.F16.F32.PACK_AB R22, R188, R116 ;  /* 0x00000074bc16723e */ /* 0x000fe400000000ff */
[----:B------:R-:W-:Y:S02]  /*63b0*/  F2FP.F16.F32.PACK_AB R23, R113, R117 ;  /* 0x000000757117723e */ /* 0x000fe400000000ff */
[----:B------:R-:W-:Y:S02]  /*63c0*/  F2FP.F16.F32.PACK_AB R165, R121, R166 ;  /* 0x000000a679a5723e */ /* 0x000fe400000000ff */
[----:B------:R-:W-:Y:S01]  /*63d0*/  MOV R130, R130 ;  /* 0x0000008200827202 */ /* 0x000fe20000000f00 */
[----:B------:R-:W-:Y:S01]  /*63e0*/  STSM.16.M88.4 [R134], R20 ;  /* 0x0000001486007844 */ /* 0x000fe20000000200 */
[----:B------:R-:W-:-:S02]  /*63f0*/  IADD3 R11, R11, R25, RZ ;  /* 0x000000190b0b7210 */ /* 0x000fc40007ffe0ff */
[----:B------:R-:W-:Y:S02]  /*6400*/  LEA R24, P3, R10, UR4, 0x2 ;  /* 0x000000040a187c11 */ /* 0x000fe4000f8610ff */
[----:B------:R-:W-:Y:S02]  /*6410*/  F2FP.F16.F32.PACK_AB R164, R187, R120 ;  /* 0x00000078bba4723e */ /* 0x000fe400000000ff */
[----:B------:R-:W-:Y:S01]  /*6420*/  F2FP.F16.F32.PACK_AB R166, R125, R124 ;  /* 0x0000007c7da6723e */ /* 0x000fe200000000ff */
[----:B------:R-:W-:Y:S01]  /*6430*/  SHFL.IDX PT, R32, R24, RZ, 0x1c1f ;  /* 0x001c1fff18207589 */ /* 0x000fe200000e0000 */
[----:B------:R-:W-:Y:S02]  /*6440*/  F2FP.F16.F32.PACK_AB R167, R167, R168 ;  /* 0x000000a8a7a7723e */ /* 0x000fe400000000ff */
[----:B------:R-:W-:Y:S01]  /*6450*/  F2FP.F16.F32.PACK_AB R169, R169, R170 ;  /* 0x000000aaa9a9723e */ /* 0x000fe200000000ff */
[----:B------:R-:W-:Y:S01]  /*6460*/  SHFL.IDX PT, R34, R24, 0x1, 0x1c1f ;  /* 0x003c1f0018227f89 */ /* 0x000fe200000e0000 */
        /* <DEDUP_REMOVED lines=8> */
[----:B------:R-:W-:-:S02]  /*64f0*/  F2FP.F16.F32.PACK_AB R175, R175, R176 ;  /* 0x000000b0afaf723e */ /* 0x000fc400000000ff */
[----:B------:R-:W-:Y:S02]  /*6500*/  F2FP.F16.F32.PACK_AB R177, R177, R178 ;  /* 0x000000b2b1b1723e */ /* 0x000fe400000000ff */
[----:B------:R-:W-:Y:S01]  /*6510*/  F2FP.F16.F32.PACK_AB R176, R145, R144 ;  /* 0x0000009091b0723e */ /* 0x000fe200000000ff */
[----:B------:R0:W-:Y:S01]  /*6520*/  STSM.16.M88.4 [R4], R172 ;  /* 0x000000ac04007844 */ /* 0x0001e20000000200 */
[----:B------:R-:W-:Y:S02]  /*6530*/  F2FP.F16.F32.PACK_AB R178, R149, R148 ;  /* 0x0000009495b2723e */ /* 0x000fe400000000ff */
[----:B------:R-:W-:Y:S02]  /*6540*/  F2FP.F16.F32.PACK_AB R179, R179, R0 ;  /* 0x00000000b3b3723e */ /* 0x000fe400000000ff */
[----:B------:R-:W-:Y:S02]  /*6550*/  LEA.HI.X R11, R10, UR5, R11, 0x2, P3 ;  /* 0x000000050a0b7c11 */ /* 0x000fe400098f140b */
[----:B------:R-:W-:Y:S01]  /*6560*/  LOP3.LUT R98, R99, 0x380, RZ, 0xc0, !PT ;  /* 0x0000038063627812 */ /* 0x000fe200078ec0ff */
[----:B------:R1:W-:Y:S01]  /*6570*/  STSM.16.M88.4 [R3], R176 ;  /* 0x000000b003007844 */ /* 0x0003e20000000200 */
[----:B------:R-:W-:-:S02]  /*6580*/  LOP3.LUT R102, R103, 0x380, RZ, 0xc0, !PT ;  /* 0x0000038067667812 */ /* 0x000fc400078ec0ff */
[----:B------:R-:W-:Y:S01]  /*6590*/  LOP3.LUT R106, R107, 0x380, RZ, 0xc0, !PT ;  /* 0x000003806b6a7812 */ /* 0x000fe200078ec0ff */
[----:B------:R-:W2:Y:S01]  /*65a0*/  SHFL.IDX PT, R33, R11, RZ, 0x1c1f ;  /* 0x001c1fff0b217589 */ /* 0x000ea200000e0000 */
[----:B0-----:R-:W0:Y:S08]  /*65b0*/  @P2 LDC R4, c[0x0][0xbec] ;  /* 0x0002fb00ff042b82 */ /* 0x001e300000000800 */
[----:B------:R-:W-:Y:S01]  /*65c0*/  BAR.SYNC.DEFER_BLOCKING 0x1, 0x100 ;  /* 0x0044000000007b1d */ /* 0x000fe20000010000 */
[----:B------:R-:W-:Y:S01]  /*65d0*/  IMAD R0, R19, 0x20, R200 ;  /* 0x0000002013007824 */ /* 0x000fe200078e02c8 */
[----:B------:R-:W-:Y:S01]  /*65e0*/  UIMAD UR6, UR11, UR8, URZ ;  /* 0x000000080b0672a4 */ /* 0x000fe2000f8e023f */
[----:B------:R-:W-:Y:S01]  /*65f0*/  SHF.R.U64 R98, R98, 0x3, RZ ;  /* 0x0000000362627819 */ /* 0x000fe200000012ff */
[----:B------:R-:W-:Y:S01]  /*6600*/  UIMAD.WIDE.U32 UR4, UR10, UR8, URZ ;  /* 0x000000080a0472a5 */ /* 0x000fe2000f8e003f */
[----:B------:R-:W-:-:S03]  /*6610*/  SHF.R.U64 R102, R102, 0x3, RZ ;  /* 0x0000000366667819 */ /* 0x000fc600000012ff */
[----:B-1----:R-:W1:Y:S01]  /*6620*/  @P2 LDC R3, c[0x0][0xbf0] ;  /* 0x0002fc00ff032b82 */ /* 0x002e620000000800 */
[----:B------:R-:W3:Y:S01]  /*6630*/  SHFL.IDX PT, R35, R11, 0x1, 0x1c1f ;  /* 0x003c1f000b237f89 */ /* 0x000ee200000e0000 */
[----:B------:R-:W-:Y:S01]  /*6640*/  UIMAD UR6, UR10, UR9, UR6 ;  /* 0x000000090a0672a4 */ /* 0x000fe2000f8e0206 */
[----:B------:R-:W-:Y:S02]  /*6650*/  SHF.R.U64 R106, R106, 0x3, RZ ;  /* 0x000000036a6a7819 */ /* 0x000fe400000012ff */
[----:B------:R-:W-:Y:S01]  /*6660*/  ULDC.64 UR8, c[0x0][0xaf0] ;  /* 0x0002bc0000087ab9 */ /* 0x000fe20000000a00 */
[----:B--2---:R-:W-:Y:S01]  /*6670*/  @!P1 ST.E desc[UR48][R32.64], R6 ;  /* 0x0000000620009985 */ /* 0x004fe2000c101930 */
[----:B------:R-:W-:Y:S01]  /*6680*/  UIADD3 UR5, UR5, UR6, URZ ;  /* 0x0000000605057290 */ /* 0x000fe2000fffe03f */
[----:B------:R-:W-:Y:S02]  /*6690*/  LOP3.LUT R98, R98, R99, RZ, 0x3c, !PT ;  /* 0x0000006362627212 */ /* 0x000fe400078e3cff */
[----:B------:R-:W-:-:S02]  /*66a0*/  LOP3.LUT R102, R102, R103, RZ, 0x3c, !PT ;  /* 0x0000006766667212 */ /* 0x000fc400078e3cff */
[----:B------:R-:W-:Y:S01]  /*66b0*/  LOP3.LUT R106, R106, R107, RZ, 0x3c, !PT ;  /* 0x0000006b6a6a7212 */ /* 0x000fe200078e3cff */
[----:B---3--:R2:W-:Y:S01]  /*66c0*/  @!P0 ST.E desc[UR48][R34.64], R5 ;  /* 0x0000000522008985 */ /* 0x0085e2000c101930 */
[----:B------:R-:W-:Y:S01]  /*66d0*/  UIMAD UR6, UR7, UR8, URZ ;  /* 0x00000008070672a4 */ /* 0x000fe2000f8e023f */
[--C-:B------:R-:W-:Y:S02]  /*66e0*/  IMAD.X R99, RZ, RZ, R9.reuse, P4 ;  /* 0x000000ffff637224 */ /* 0x100fe400020e0609 */
[----:B------:R3:W5:Y:S01]  /*66f0*/  LD.E.128 R24, desc[UR48][R12.64] ;  /* 0x000000300c187980 */ /* 0x000762000c101d00 */
[----:B------:R-:W-:Y:S01]  /*6700*/  UIMAD.WIDE.U32 UR4, UR43, UR8, UR4 ;  /* 0x000000082b0472a5 */ /* 0x000fe2000f8e0004 */
[--C-:B------:R-:W-:Y:S02]  /*6710*/  IMAD.X R103, RZ, RZ, R9.reuse, P5 ;  /* 0x000000ffff677224 */ /* 0x100fe400028e0609 */
[----:B------:R-:W-:Y:S02]  /*6720*/  IMAD.X R107, RZ, RZ, R9, P6 ;  /* 0x000000ffff6b7224 */ /* 0x000fe400030e0609 */
[----:B--2---:R-:W-:Y:S01]  /*6730*/  IMAD R5, R127, 0x80, R0 ;  /* 0x000000807f057824 */ /* 0x004fe200078e0200 */
[----:B------:R-:W-:Y:S01]  /*6740*/  UIMAD UR6, UR43, UR9, UR6 ;  /* 0x000000092b0672a4 */ /* 0x000fe2000f8e0206 */
[----:B---3--:R-:W2:Y:S01]  /*6750*/  LDC.64 R12, c[0x0][0xae0] ;  /* 0x0002b800ff0c7b82 */ /* 0x008ea20000000a00 */
[----:B------:R-:W5:Y:S01]  /*6760*/  LD.E.128 R8, desc[UR48][R8.64] ;  /* 0x0000003008087980 */ /* 0x000f62000c101d00 */
[----:B0-----:R-:W-:-:S03]  /*6770*/  @P2 IMAD.HI.U32 R0, R5, R4, RZ ;  /* 0x0000000405002227 */ /* 0x001fc600078e00ff */
[----:B------:R0:W5:Y:S01]  /*6780*/  LD.E.128 R28, desc[UR48][R14.64] ;  /* 0x000000300e1c7980 */ /* 0x000162000c101d00 */
[--C-:B------:R-:W-:Y:S01]  /*6790*/  IMAD.MOV.U32 R4, RZ, RZ, R5.reuse ;  /* 0x000000ffff047224 */ /* 0x100fe200078e0005 */
[----:B-1----:R-:W-:Y:S02]  /*67a0*/  @P2 SHF.R.U32.HI R4, RZ, R3, R0 ;  /* 0x00000003ff042219 */ /* 0x002fe40000011600 */
[----:B------:R-:W5:Y:S02]  /*67b0*/  LD.E.128 R52, desc[UR48][R52.64] ;  /* 0x0000003034347980 */ /* 0x000f64000c101d00 */
[--C-:B------:R-:W-:Y:S01]  /*67c0*/  SHF.R.S32.HI R3, RZ, 0x1f, R4.reuse ;  /* 0x0000001fff037819 */ /* 0x100fe20000011404 */
[----:B------:R-:W-:Y:S01]  /*67d0*/  IMAD.MOV R0, RZ, RZ, -R4 ;  /* 0x000000ffff007224 */ /* 0x000fe200078e0a04 */
[----:B------:R-:W-:Y:S01]  /*67e0*/  UIADD3 UR5, UR5, UR6, URZ ;  /* 0x0000000605057290 */ /* 0x000fe2000fffe03f */
[----:B------:R-:W5:Y:S02]  /*67f0*/  LD.E.128 R56, desc[UR48][R56.64] ;  /* 0x0000003038387980 */ /* 0x000f64000c101d00 */
[----:B------:R-:W-:Y:S01]  /*6800*/  IMAD R211, R211, R0, R5 ;  /* 0x00000000d3d37224 */ /* 0x000fe200078e0205 */
[----:B------:R-:W-:Y:S01]  /*6810*/  ULDC.64 UR6, c[0x0][0xad8] ;  /* 0x0002b60000067ab9 */ /* 0x000fe20000000a00 */
[----:B------:R-:W5:Y:S04]  /*6820*/  LD.E.128 R60, desc[UR48][R60.64] ;  /* 0x000000303c3c7980 */ /* 0x000f68000c101d00 */
[----:B------:R-:W5:Y:S01]  /*6830*/  LD.E.128 R64, desc[UR48][R64.64] ;  /* 0x0000003040407980 */ /* 0x000f62000c101d00 */
[----:B--2---:R-:W-:-:S03]  /*6840*/  IMAD R3, R3, R12, RZ ;  /* 0x0000000c03037224 */ /* 0x004fc600078e02ff */
[----:B------:R-:W5:Y:S01]  /*6850*/  LD.E.128 R68, desc[UR48][R68.64] ;  /* 0x0000003044447980 */ /* 0x000f62000c101d00 */
[----:B------:R-:W-:Y:S01]  /*6860*/  SHF.R.S32.HI R0, RZ, 0x1f, R211 ;  /* 0x0000001fff007819 */ /* 0x000fe200000114d3 */
[C---:B------:R-:W-:Y:S02]  /*6870*/  IMAD R3, R4.reuse, R13, R3 ;  /* 0x0000000d04037224 */ /* 0x040fe400078e0203 */
[----:B------:R-:W5:Y:S01]  /*6880*/  LD.E.128 R72, desc[UR48][R72.64] ;  /* 0x0000003048487980 */ /* 0x000f62000c101d00 */
[----:B------:R-:W-:-:S03]  /*6890*/  IMAD.WIDE.U32 R4, R4, R12, UR4 ;  /* 0x0000000404047e25 */ /* 0x000fc6000f8e000c */
[----:B------:R-:W5:Y:S04]  /*68a0*/  LD.E.128 R96, desc[UR48][R98.64] ;  /* 0x0000003062607980 */ /* 0x000f68000c101d00 */
[----:B------:R-:W5:Y:S04]  /*68b0*/  LD.E.128 R100, desc[UR48][R102.64] ;  /* 0x0000003066647980 */ /* 0x000f68000c101d00 */
[----:B------:R-:W5:Y:S04]  /*68c0*/  LD.E.128 R104, desc[UR48][R106.64] ;  /* 0x000000306a687980 */ /* 0x000f68000c101d00 */
[----:B------:R-:W5:Y:S04]  /*68d0*/  LD.E.128 R108, desc[UR48][R110.64] ;  /* 0x000000306e6c7980 */ /* 0x000f68000c101d00 */
[----:B------:R-:W5:Y:S04]  /*68e0*/  LD.E.128 R112, desc[UR48][R114.64] ;  /* 0x0000003072707980 */ /* 0x000f68000c101d00 */
[----:B------:R-:W5:Y:S04]  /*68f0*/  LD.E.128 R116, desc[UR48][R118.64] ;  /* 0x0000003076747980 */ /* 0x000f68000c101d00 */
[----:B------:R-:W5:Y:S01]  /*6900*/  LD.E.128 R120, desc[UR48][R122.64] ;  /* 0x000000307a787980 */ /* 0x000f62000c101d00 */
        /* <DEDUP_REMOVED lines=8> */
[----:B------:R-:W-:Y:S01]  /*6990*/  IMAD R32, R127, 0x80, R200 ;  /* 0x000000807f207824 */ /* 0x000fe200078e02c8 */
[----:B------:R-:W-:Y:S01]  /*69a0*/  UIADD3 UR22, UR22, 0x22820, URZ ;  /* 0x0002282016167890 */ /* 0x000fe2000fffe03f */
[C---:B------:R-:W-:Y:S02]  /*69b0*/  IMAD R3, R211.reuse, UR7, R6 ;  /* 0x00000007d3037c24 */ /* 0x040fe4000f8e0206 */
[----:B------:R-:W-:Y:S01]  /*69c0*/  IMAD.WIDE.U32 R4, R211, UR6, R4 ;  /* 0x00000006d3047c25 */ /* 0x000fe2000f8e0004 */
[----:B------:R-:W-:Y:S01]  /*69d0*/  UIADD3 UR37, UR37, 0x1, URZ ;  /* 0x0000000125257890 */ /* 0x000fe2000fffe03f */
[----:B------:R-:W-:Y:S01]  /*69e0*/  ISETP.GE.AND P2, PT, R32, R7, PT ;  /* 0x000000072000720c */ /* 0x000fe20003f46270 */
[----:B------:R-:W-:Y:S01]  /*69f0*/  ULDC.64 UR6, c[0x0][0xa80] ;  /* 0x0002a00000067ab9 */ /* 0x000fe20000000a00 */
[----:B------:R-:W-:Y:S01]  /*6a00*/  IMAD.IADD R3, R5, 0x1, R3 ;  /* 0x0000000105037824 */ /* 0x000fe200078e0203 */
[----:B------:R-:W-:Y:S01]  /*6a10*/  UPRMT UR22, URZ, 0x654, UR22 ;  /* 0x000006543f167896 */ /* 0x000fe20008000016 */
[----:B------:R-:W-:Y:S01]  /*6a20*/  LEA R6, P3, R4, UR6, 0x1 ;  /* 0x0000000604067c11 */ /* 0x000fe2000f8608ff */
[----:B------:R-:W-:Y:S01]  /*6a30*/  VIADD R0, R32, 0x20 ;  /* 0x0000002020007836 */ /* 0x000fe20000000000 */
[----:B------:R-:W-:-:S02]  /*6a40*/  UISETP.NE.AND UP0, UPT, UR37, 0x2, UPT ;  /* 0x000000022500788c */ /* 0x000fc4000bf05270 */
[----:B------:R-:W-:Y:S02]  /*6a50*/  LEA.HI.X R3, R4, UR7, R3, 0x1, P3 ;  /* 0x0000000704037c11 */ /* 0x000fe400098f0c03 */
[----:B------:R-:W-:Y:S01]  /*6a60*/  USEL UR5, URZ, 0x1, UP0 ;  /* 0x000000013f057887 */ /* 0x000fe20008000000 */
[-C--:B------:R-:W-:Y:S01]  /*6a70*/  ISETP.GE.AND P1, PT, R0, R7.reuse, PT ;  /* 0x000000070000720c */ /* 0x080fe20003f26270 */
[----:B------:R-:W-:Y:S01]  /*6a80*/  ULDC UR4, c[0x0][0xc] ;  /* 0x0000030000047ab9 */ /* 0x000fe20000000800 */
[----:B------:R-:W-:Y:S01]  /*6a90*/  VIADD R0, R32, 0x40 ;  /* 0x0000004020007836 */ /* 0x000fe20000000000 */
[----:B------:R-:W-:Y:S01]  /*6aa0*/  UIADD3 UR45, UR4, UR45, URZ ;  /* 0x0000002d042d7290 */ /* 0x000fe2000fffe03f */
[----:B-1----:R0:W1:Y:S01]  /*6ab0*/  SHFL.IDX PT, R12, R6, RZ, 0x181f ;  /* 0x00181fff060c7589 */ /* 0x00206200000e0000 */
[----:B------:R-:W-:Y:S01]  /*6ac0*/  USEL UR37, UR37, URZ, UP0 ;  /* 0x0000003f25257287 */ /* 0x000fe20008000000 */
[----:B------:R-:W-:Y:S01]  /*6ad0*/  SYNCS.ARRIVE.TRANS64.RED.A1T0 RZ, [UR22], RZ ;  /* 0x000000ffffff79a7 */ /* 0x000fe20008100416 */
[----:B------:R-:W-:Y:S01]  /*6ae0*/  ULOP3.LUT UR36, UR36, UR5, URZ, 0x3c, !UPT ;  /* 0x0000000524247292 */ /* 0x000fe2000f8e3c3f */
[----:B------:R0:W2:Y:S01]  /*6af0*/  SHFL.IDX PT, R13, R3, RZ, 0x181f ;  /* 0x00181fff030d7589 */ /* 0x0000a200000e0000 */
[----:B------:R-:W-:Y:S01]  /*6b00*/  BSSY B0, `(.L_x_9060) ;  /* 0x0000013000007945 */ /* 0x000fe20003800000 */
[----:B------:R-:W-:-:S03]  /*6b10*/  ISETP.GE.AND P0, PT, R0, R7, PT ;  /* 0x000000070000720c */ /* 0x000fc60003f06270 */
[----:B------:R-:W-:Y:S10]  /*6b20*/  @P2 BRA `(.L_x_9061) ;  /* 0x0000000000402947 */ /* 0x000ff40003800000 */
[----:B------:R-:W-:Y:S02]  /*6b30*/  ULDC UR4, c[0x0][0xac8] ;  /* 0x0002b20000047ab9 */ /* 0x000fe40000000800 */
[----:B------:R-:W-:Y:S02]  /*6b40*/  ISETP.GE.AND P4, PT, R18, UR4, PT ;  /* 0x0000000412007c0c */ /* 0x000fe4000bf86270 */
[----:B------:R-:W-:Y:S02]  /*6b50*/  ISETP.GE.AND P3, PT, R17, UR4, PT ;  /* 0x0000000411007c0c */ /* 0x000fe4000bf66270 */
[----:B------:R-:W-:Y:S02]  /*6b60*/  ISETP.GE.AND P2, PT, R16, UR4, PT ;  /* 0x0000000410007c0c */ /* 0x000fe4000bf46270 */
[----:B------:R-:W-:-:S07]  /*6b70*/  ISETP.GE.AND P5, PT, R2, UR4, PT ;  /* 0x0000000402007c0c */ /* 0x000fce000bfa6270 */
[----:B01----:R-:W-:-:S04]  /*6b80*/  @!P4 LEA R14, P6, R18, R12, 0x1 ;  /* 0x0000000c120ec211 */ /* 0x003fc800078c08ff */
[----:B--2---:R-:W-:Y:S02]  /*6b90*/  @!P4 LEA.HI.X R15, R18, R13, R214, 0x1, P6 ;  /* 0x0000000d120fc211 */ /* 0x004fe400030f0cd6 */
[----:B------:R-:W-:Y:S01]  /*6ba0*/  @!P3 LEA R20, P6, R17, R12, 0x1 ;  /* 0x0000000c1114b211 */ /* 0x000fe200078c08ff */
[----:B------:R-:W-:-:S03]  /*6bb0*/  @!P5 IMAD.WIDE R4, R2, 0x2, R12 ;  /* 0x000000020204d825 */ /* 0x000fc600078e020c */
[-C--:B------:R-:W-:Y:S02]  /*6bc0*/  @!P3 LEA.HI.X R21, R17, R13.reuse, R213, 0x1, P6 ;  /* 0x0000000d1115b211 */ /* 0x080fe400030f0cd5 */
[C---:B------:R-:W-:Y:S01]  /*6bd0*/  @!P2 LEA R22, P6, R16.reuse, R12, 0x1 ;  /* 0x0000000c1016a211 */ /* 0x040fe200078c08ff */
[----:B-----5:R3:W-:Y:S03]  /*6be0*/  @!P5 ST.E.128 desc[UR48][R4.64], R8 ;  /* 0x000000080400d985 */ /* 0x0207e6000c101d30 */
[----:B------:R-:W-:Y:S01]  /*6bf0*/  @!P2 LEA.HI.X R23, R16, R13, R212, 0x1, P6 ;  /* 0x0000000d1017a211 */ /* 0x000fe200030f0cd4 */
[----:B------:R3:W-:Y:S04]  /*6c00*/  @!P4 ST.E.128 desc[UR48][R14.64], R56 ;  /* 0x000000380e00c985 */ /* 0x0007e8000c101d30 */
[----:B------:R3:W-:Y:S04]  /*6c10*/  @!P3 ST.E.128 desc[UR48][R20.64], R72 ;  /* 0x000000481400b985 */ /* 0x0007e8000c101d30 */
[----:B------:R3:W-:Y:S02]  /*6c20*/  @!P2 ST.E.128 desc[UR48][R22.64], R108 ;  /* 0x0000006c1600a985 */ /* 0x0007e4000c101d30 */
.L_x_9061:
[----:B------:R-:W-:Y:S05]  /*6c30*/  BSYNC B0 ;  /* 0x0000000000007941 */ /* 0x000fea0003800000 */
.L_x_9060:
[----:B---3-5:R3:W4:Y:S01]  /*6c40*/  SHFL.IDX PT, R9, R3, 0x1, 0x181f ;  /* 0x00381f0003097f89 */ /* 0x02872200000e0000 */
[----:B------:R-:W-:Y:S03]  /*6c50*/  BSSY B0, `(.L_x_9062) ;  /* 0x0000013000007945 */ /* 0x000fe60003800000 */
[----:B------:R3:W0:Y:S01]  /*6c60*/  SHFL.IDX PT, R8, R6, 0x1, 0x181f ;  /* 0x00381f0006087f89 */ /* 0x00062200000e0000 */
[----:B------:R-:W-:Y:S05]  /*6c70*/  @P1 BRA `(.L_x_9063) ;  /* 0x0000000000401947 */ /* 0x000fea0003800000 */
[----:B------:R-:W-:Y:S02]  /*6c80*/  ULDC UR4, c[0x0][0xac8] ;  /* 0x0002b20000047ab9 */ /* 0x000fe40000000800 */
[----:B------:R-:W-:Y:S02]  /*6c90*/  ISETP.GE.AND P3, PT, R18, UR4, PT ;  /* 0x0000000412007c0c */ /* 0x000fe4000bf66270 */
[----:B------:R-:W-:Y:S02]  /*6ca0*/  ISETP.GE.AND P2, PT, R17, UR4, PT ;  /* 0x0000000411007c0c */ /* 0x000fe4000bf46270 */
[----:B------:R-:W-:Y:S02]  /*6cb0*/  ISETP.GE.AND P1, PT, R16, UR4, PT ;  /* 0x0000000410007c0c */ /* 0x000fe4000bf26270 */
[----:B------:R-:W-:-:S07]  /*6cc0*/  ISETP.GE.AND P4, PT, R2, UR4, PT ;  /* 0x0000000402007c0c */ /* 0x000fce000bf86270 */
[CC--:B0-----:R-:W-:Y:S02]  /*6cd0*/  @!P3 LEA R10, P6, R18.reuse, R8.reuse, 0x1 ;  /* 0x00000008120ab211 */ /* 0x0c1fe400078c08ff */
[CC--:B-1----:R-:W-:Y:S02]  /*6ce0*/  @!P2 LEA R12, P5, R17.reuse, R8.reuse, 0x1 ;  /* 0x00000008110ca211 */ /* 0x0c2fe400078a08ff */
[-C--:B----4-:R-:W-:Y:S02]  /*6cf0*/  @!P3 LEA.HI.X R11, R18, R9.reuse, R214, 0x1, P6 ;  /* 0x00000009120bb211 */ /* 0x090fe400030f0cd6 */
[----:B------:R-:W-:Y:S01]  /*6d00*/  @!P1 LEA R14, P6, R16, R8, 0x1 ;  /* 0x00000008100e9211 */ /* 0x000fe200078c08ff */
[----:B------:R-:W-:Y:S01]  /*6d10*/  @!P4 IMAD.WIDE R4, R2, 0x2, R8 ;  /* 0x000000020204c825 */ /* 0x000fe200078e0208 */
[-C--:B--2---:R-:W-:Y:S02]  /*6d20*/  @!P2 LEA.HI.X R13, R17, R9.reuse, R213, 0x1, P5 ;  /* 0x00000009110da211 */ /* 0x084fe400028f0cd5 */
[----:B------:R-:W-:-:S02]  /*6d30*/  @!P1 LEA.HI.X R15, R16, R9, R212, 0x1, P6 ;  /* 0x00000009100f9211 */ /* 0x000fc400030f0cd4 */
[----:B------:R0:W-:Y:S04]  /*6d40*/  @!P4 ST.E.128 desc[UR48][R4.64], R24 ;  /* 0x000000180400c985 */ /* 0x0001e8000c101d30 */
[----:B------:R0:W-:Y:S04]  /*6d50*/  @!P3 ST.E.128 desc[UR48][R10.64], R60 ;  /* 0x0000003c0a00b985 */ /* 0x0001e8000c101d30 */
[----:B------:R0:W-:Y:S04]  /*6d60*/  @!P2 ST.E.128 desc[UR48][R12.64], R96 ;  /* 0x000000600c00a985 */ /* 0x0001e8000c101d30 */
[----:B------:R0:W-:Y:S02]  /*6d70*/  @!P1 ST.E.128 desc[UR48][R14.64], R112 ;  /* 0x000000700e009985 */ /* 0x0001e4000c101d30 */
.L_x_9063:
[----:B------:R-:W-:Y:S05]  /*6d80*/  BSYNC B0 ;  /* 0x0000000000007941 */ /* 0x000fea0003800000 */
.L_x_9062:
[----:B----4-:R4:W1:Y:S01]  /*6d90*/  SHFL.IDX PT, R9, R3, 0x2, 0x181f ;  /* 0x00581f0003097f89 */ /* 0x01086200000e0000 */
[----:B------:R-:W-:Y:S03]  /*6da0*/  BSSY B0, `(.L_x_9064) ;  /* 0x0000013000007945 */ /* 0x000fe60003800000 */
[----:B0-----:R4:W0:Y:S01]  /*6db0*/  SHFL.IDX PT, R8, R6, 0x2, 0x181f ;  /* 0x00581f0006087f89 */ /* 0x00182200000e0000 */
[----:B------:R-:W-:Y:S05]  /*6dc0*/  @P0 BRA `(.L_x_9065) ;  /* 0x0000000000400947 */ /* 0x000fea0003800000 */
[----:B------:R-:W-:Y:S02]  /*6dd0*/  ULDC UR4, c[0x0][0xac8] ;  /* 0x0002b20000047ab9 */ /* 0x000fe40000000800 */
[----:B------:R-:W-:Y:S02]  /*6de0*/  ISETP.GE.AND P4, PT, R18, UR4, PT ;  /* 0x0000000412007c0c */ /* 0x000fe4000bf86270 */
[----:B------:R-:W-:Y:S02]  /*6df0*/  ISETP.GE.AND P5, PT, R17, UR4, PT ;  /* 0x0000000411007c0c */ /* 0x000fe4000bfa6270 */
[----:B------:R-:W-:Y:S02]  /*6e00*/  ISETP.GE.AND P6, PT, R16, UR4, PT ;  /* 0x0000000410007c0c */ /* 0x000fe4000bfc6270 */
[----:B------:R-:W-:-:S07]  /*6e10*/  ISETP.GE.AND P3, PT, R2, UR4, PT ;  /* 0x0000000402007c0c */ /* 0x000fce000bf66270 */
[-C--:B0-----:R-:W-:Y:S02]  /*6e20*/  @!P4 LEA R10, P0, R18, R8.reuse, 0x1 ;  /* 0x00000008120ac211 */ /* 0x081fe400078008ff */
[CC--:B-1----:R-:W-:Y:S02]  /*6e30*/  @!P5 LEA R12, P1, R17.reuse, R8.reuse, 0x1 ;  /* 0x00000008110cd211 */ /* 0x0c2fe400078208ff */
[----:B------:R-:W-:Y:S02]  /*6e40*/  @!P6 LEA R14, P2, R16, R8, 0x1 ;  /* 0x00000008100ee211 */ /* 0x000fe400078408ff */
[----:B------:R-:W-:Y:S01]  /*6e50*/  @!P3 IMAD.WIDE R4, R2, 0x2, R8 ;  /* 0x000000020204b825 */ /* 0x000fe200078e0208 */
[-C--:B------:R-:W-:Y:S02]  /*6e60*/  @!P4 LEA.HI.X R11, R18, R9.reuse, R214, 0x1, P0 ;  /* 0x00000009120bc211 */ /* 0x080fe400000f0cd6 */
[-C--:B--2---:R-:W-:Y:S02]  /*6e70*/  @!P5 LEA.HI.X R13, R17, R9.reuse, R213, 0x1, P1 ;  /* 0x00000009110dd211 */ /* 0x084fe400008f0cd5 */
[----:B------:R-:W-:Y:S01]  /*6e80*/  @!P6 LEA.HI.X R15, R16, R9, R212, 0x1, P2 ;  /* 0x00000009100fe211 */ /* 0x000fe200010f0cd4 */
[----:B------:R0:W-:Y:S04]  /*6e90*/  @!P3 ST.E.128 desc[UR48][R4.64], R28 ;  /* 0x0000001c0400b985 */ /* 0x0001e8000c101d30 */
[----:B------:R0:W-:Y:S04]  /*6ea0*/  @!P4 ST.E.128 desc[UR48][R10.64], R64 ;  /* 0x000000400a00c985 */ /* 0x0001e8000c101d30 */
[----:B------:R0:W-:Y:S04]  /*6eb0*/  @!P5 ST.E.128 desc[UR48][R12.64], R100 ;  /* 0x000000640c00d985 */ /* 0x0001e8000c101d30 */
[----:B------:R0:W-:Y:S02]  /*6ec0*/  @!P6 ST.E.128 desc[UR48][R14.64], R116 ;  /* 0x000000740e00e985 */ /* 0x0001e4000c101d30 */
.L_x_9065:
[----:B------:R-:W-:Y:S05]  /*6ed0*/  BSYNC B0 ;  /* 0x0000000000007941 */ /* 0x000fea0003800000 */
.L_x_9064:
[----:B------:R-:W-:Y:S01]  /*6ee0*/  VIADD R0, R32, 0x60 ;  /* 0x0000006020007836 */ /* 0x000fe20000000000 */
[----:B-1----:R1:W1:Y:S01]  /*6ef0*/  SHFL.IDX PT, R9, R3, 0x3, 0x181f ;  /* 0x00781f0003097f89 */ /* 0x00226200000e0000 */
[----:B------:R-:W-:Y:S01]  /*6f00*/  UIADD3 UR46, UR46, 0x1, URZ ;  /* 0x000000012e2e7890 */ /* 0x000fe2000fffe03f */
[----:B------:R-:W-:Y:S02]  /*6f10*/  BSSY B0, `(.L_x_9066) ;  /* 0x0000014000007945 */ /* 0x000fe40003800000 */
[----:B------:R-:W-:Y:S01]  /*6f20*/  ISETP.GE.AND P0, PT, R0, R7, PT ;  /* 0x000000070000720c */ /* 0x000fe20003f06270 */
[----:B0-----:R0:W0:-:S12]  /*6f30*/  SHFL.IDX PT, R8, R6, 0x3, 0x181f ;  /* 0x00781f0006087f89 */ /* 0x00101800000e0000 */
[----:B------:R-:W-:Y:S05]  /*6f40*/  @P0 BRA `(.L_x_9067) ;  /* 0x0000000000400947 */ /* 0x000fea0003800000 */
[----:B------:R-:W-:Y:S02]  /*6f50*/  ULDC UR4, c[0x0][0xac8] ;  /* 0x0002b20000047ab9 */ /* 0x000fe40000000800 */
[----:B------:R-:W-:Y:S02]  /*6f60*/  ISETP.GE.AND P4, PT, R18, UR4, PT ;  /* 0x0000000412007c0c */ /* 0x000fe4000bf86270 */
[----:B------:R-:W-:Y:S02]  /*6f70*/  ISETP.GE.AND P5, PT, R17, UR4, PT ;  /* 0x0000000411007c0c */ /* 0x000fe4000bfa6270 */
[----:B------:R-:W-:Y:S02]  /*6f80*/  ISETP.GE.AND P6, PT, R16, UR4, PT ;  /* 0x0000000410007c0c */ /* 0x000fe4000bfc6270 */
[----:B------:R-:W-:-:S07]  /*6f90*/  ISETP.GE.AND P3, PT, R2, UR4, PT ;  /* 0x0000000402007c0c */ /* 0x000fce000bf66270 */
[-C--:B0--34-:R-:W-:Y:S02]  /*6fa0*/  @!P4 LEA R6, P0, R18, R8.reuse, 0x1 ;  /* 0x000000081206c211 */ /* 0x099fe400078008ff */
[CC--:B------:R-:W-:Y:S02]  /*6fb0*/  @!P5 LEA R10, P1, R17.reuse, R8.reuse, 0x1 ;  /* 0x00000008110ad211 */ /* 0x0c0fe400078208ff */
[----:B------:R-:W-:Y:S02]  /*6fc0*/  @!P6 LEA R12, P2, R16, R8, 0x1 ;  /* 0x00000008100ce211 */ /* 0x000fe400078408ff */
[----:B-1----:R-:W-:Y:S01]  /*6fd0*/  @!P3 IMAD.WIDE R4, R2, 0x2, R8 ;  /* 0x000000020204b825 */ /* 0x002fe200078e0208 */
[-C--:B------:R-:W-:Y:S02]  /*6fe0*/  @!P4 LEA.HI.X R7, R18, R9.reuse, R214, 0x1, P0 ;  /* 0x000000091207c211 */ /* 0x080fe400000f0cd6 */
[-C--:B------:R-:W-:Y:S02]  /*6ff0*/  @!P5 LEA.HI.X R11, R17, R9.reuse, R213, 0x1, P1 ;  /* 0x00000009110bd211 */ /* 0x080fe400008f0cd5 */
[----:B--2---:R-:W-:Y:S01]  /*7000*/  @!P6 LEA.HI.X R13, R16, R9, R212, 0x1, P2 ;  /* 0x00000009100de211 */ /* 0x004fe200010f0cd4 */
[----:B------:R0:W-:Y:S04]  /*7010*/  @!P3 ST.E.128 desc[UR48][R4.64], R52 ;  /* 0x000000340400b985 */ /* 0x0001e8000c101d30 */
[----:B------:R0:W-:Y:S04]  /*7020*/  @!P4 ST.E.128 desc[UR48][R6.64], R68 ;  /* 0x000000440600c985 */ /* 0x0001e8000c101d30 */
[----:B------:R0:W-:Y:S04]  /*7030*/  @!P5 ST.E.128 desc[UR48][R10.64], R104 ;  /* 0x000000680a00d985 */ /* 0x0001e8000c101d30 */
[----:B------:R0:W-:Y:S02]  /*7040*/  @!P6 ST.E.128 desc[UR48][R12.64], R120 ;  /* 0x000000780c00e985 */ /* 0x0001e4000c101d30 */
.L_x_9067:
[----:B------:R-:W-:Y:S05]  /*7050*/  BSYNC B0 ;  /* 0x0000000000007941 */ /* 0x000fea0003800000 */
.L_x_9066:
[----:B------:R-:W5:Y:S02]  /*7060*/  LDC R0, c[0x0][0xc34] ;  /* 0x00030d00ff007b82 */ /* 0x000f640000000800 */
[----:B-----5:R-:W-:-:S13]  /*7070*/  ISETP.LE.AND P0, PT, R0, UR45, PT ;  /* 0x0000002d00007c0c */ /* 0x020fda000bf03270 */
[----:B------:R-:W-:Y:S05]  /*7080*/  @!P0 BRA `(.L_x_9068) ;  /* 0xffffff9c00148947 */ /* 0x000fea000383ffff */
[----:B------:R-:W-:Y:S05]  /*7090*/  EXIT ;  /* 0x000000000000794d */ /* 0x000fea0003800000 */
.L_x_9034:
        /* <DEDUP_REMOVED lines=10> */
[----:B------:R-:W-:Y:S01]  /*7140*/  ULDC.64 UR4, c[0x0][0x418] ;  /* 0x0001060000047ab9 */ /* 0x000fe20000000a00 */
[----:B------:R-:W-:Y:S01]  /*7150*/  ULDC UR9, c[0x0][0x320] ;  /* 0x0000c80000097ab9 */ /* 0x000fe20000000800 */
[----:B------:R-:W-:Y:S01]  /*7160*/  UISETP.NE.U32.AND UP0, UPT, UR4, URZ, UPT ;  /* 0x0000003f0400728c */ /* 0x000fe2000bf05070 */
[----:B------:R-:W0:Y:S01]  /*7170*/  S2UR UR8, SR_CgaCtaId ;  /* 0x00000000000879c3 */ /* 0x000e220000008800 */
[----:B------:R-:W-:Y:S01]  /*7180*/  LOP3.LUT R5, R31, 0x38, RZ, 0xc0, !PT ;  /* 0x000000381f057812 */ /* 0x000fe200078ec0ff */
[----:B------:R-:W-:Y:S01]  /*7190*/  ULDC UR4, c[0x0][0x424] ;  /* 0x0001090000047ab9 */ /* 0x000fe20000000800 */
[----:B------:R-:W-:Y:S01]  /*71a0*/  UISETP.NE.AND.EX UP0, UPT, UR5, URZ, UPT, UP0 ;  /* 0x0000003f0500728c */ /* 0x000fe2000bf05300 */
[----:B------:R-:W-:Y:S01]  /*71b0*/  LOP3.LUT R16, R16, 0xffffffef, RZ, 0xc0, !PT ;  /* 0xffffffef10107812 */ /* 0x000fe200078ec0ff */
[----:B------:R-:W-:Y:S01]  /*71c0*/  ULDC.64 UR6, c[0x0][0x2f0] ;  /* 0x0000bc0000067ab9 */ /* 0x000fe20000000a00 */
[C---:B------:R-:W-:Y:S01]  /*71d0*/  LOP3.LUT R0, R5.reuse, 0x40, RZ, 0xfc, !PT ;  /* 0x0000004005007812 */ /* 0x040fe200078efcff */
[----:B------:R-:W-:Y:S01]  /*71e0*/  USEL UR4, UR4, 0x1, UP0 ;  /* 0x0000000104047887 */ /* 0x000fe20008000000 */
[C---:B------:R-:W-:Y:S01]  /*71f0*/  LOP3.LUT R2, R5.reuse, 0x80, RZ, 0xfc, !PT ;  /* 0x0000008005027812 */ /* 0x040fe200078efcff */
[----:B------:R-:W-:Y:S01]  /*7200*/  UMOV UR37, 0x400 ;  /* 0x0000040000257882 */ /* 0x000fe20000000000 */
[----:B------:R-:W-:Y:S01]  /*7210*/  ISETP.GE.AND P2, PT, R0, UR9, PT ;  /* 0x0000000900007c0c */ /* 0x000fe2000bf46270 */
[----:B------:R-:W-:Y:S01]  /*7220*/  UIMAD UR36, UR4, UR6, URZ ;  /* 0x00000006042472a4 */ /* 0x000fe2000f8e023f */
[----:B------:R-:W-:Y:S01]  /*7230*/  ISETP.GE.AND P1, PT, R2, UR9, PT ;  /* 0x0000000902007c0c */ /* 0x000fe2000bf26270 */
[----:B------:R1:W-:Y:S01]  /*7240*/  STL [R1+0x4], RZ ;  /* 0x000004ff01007387 */ /* 0x0003e20000100800 */
[C---:B------:R-:W-:Y:S01]  /*7250*/  ISETP.GE.AND P3, PT, R5.reuse, UR9, PT ;  /* 0x0000000905007c0c */ /* 0x040fe2000bf66270 */
[----:B------:R-:W-:Y:S01]  /*7260*/  UIADD3 UR4, UR36, 0x5f, URZ ;  /* 0x0000005f24047890 */ /* 0x000fe2000fffe03f */
[----:B------:R-:W-:Y:S01]  /*7270*/  LOP3.LUT R0, R5, 0xc0, RZ, 0xfc, !PT ;  /* 0x000000c005007812 */ /* 0x000fe200078efcff */
[----:B------:R-:W-:Y:S01]  /*7280*/  ULDC UR10, c[0x0][0x2b8] ;  /* 0x0000ae00000a7ab9 */ /* 0x000fe20000000800 */
[----:B------:R-:W-:Y:S01]  /*7290*/  SHF.R.U32.HI R36, RZ, 0x3, R19 ;  /* 0x00000003ff247819 */ /* 0x000fe20000011613 */
[----:B------:R-:W-:Y:S01]  /*72a0*/  UIMAD.WIDE UR4, UR4, 0x2aaaaaab, URZ ;  /* 0x2aaaaaab040478a5 */ /* 0x000fe2000f8e023f */
[----:B------:R-:W-:Y:S01]  /*72b0*/  ISETP.GE.AND P0, PT, R0, UR9, PT ;  /* 0x0000000900007c0c */ /* 0x000fe2000bf06270 */
[----:B------:R-:W-:Y:S01]  /*72c0*/  IMAD.U32 R37, RZ, RZ, UR11 ;  /* 0x0000000bff257e24 */ /* 0x000fe2000f8e00ff */
[----:B------:R-:W-:Y:S01]  /*72d0*/  SEL R4, RZ, 0x1, P3 ;  /* 0x00000001ff047807 */ /* 0x000fe20001800000 */
[----:B------:R-:W-:Y:S01]  /*72e0*/  USHF.R.U32.HI UR6, URZ, 0x1f, UR5 ;  /* 0x0000001f3f067899 */ /* 0x000fe20008011605 */
[----:B------:R-:W-:Y:S01]  /*72f0*/  @P2 LOP3.LUT R16, R16, 0x10, RZ, 0xfc, !PT ;  /* 0x0000001010102812 */ /* 0x000fe200078efcff */
[----:B0-----:R-:W-:Y:S01]  /*7300*/  ULEA UR37, UR8, UR37, 0x18 ;  /* 0x0000002508257291 */ /* 0x001fe2000f8ec03f */
[----:B------:R-:W-:Y:S01]  /*7310*/  SEL R2, RZ, 0x2, P2 ;  /* 0x00000002ff027807 */ /* 0x000fe20001000000 */
[----:B------:R-:W-:Y:S01]  /*7320*/  ULEA.HI.SX32 UR6, UR5, UR6, 0x1c ;  /* 0x0000000605067291 */ /* 0x000fe2000f8fe23f */
[----:B------:R-:W-:Y:S01]  /*7330*/  LOP3.LUT R16, R16, 0xfffffff7, RZ, 0xc0, !PT ;  /* 0xfffffff710107812 */ /* 0x000fe200078ec0ff */
[----:B------:R-:W-:Y:S01]  /*7340*/  IMAD.MOV.U32 R27, RZ, RZ, 0x1 ;  /* 0x00000001ff1b7424 */ /* 0x000fe200078e00ff */
[----:B------:R-:W-:Y:S01]  /*7350*/  SEL R3, RZ, 0x4, P1 ;  /* 0x00000004ff037807 */ /* 0x000fe20000800000 */
[----:B------:R-:W-:Y:S01]  /*7360*/  UIADD3 UR5, UR6, -0x1, URZ ;  /* 0xffffffff06057890 */ /* 0x000fe2000fffe03f */
[----:B------:R-:W-:Y:S01]  /*7370*/  @P1 LOP3.LUT R16, R16, 0x8, RZ, 0xfc, !PT ;  /* 0x0000000810101812 */ /* 0x000fe200078efcff */
[----:B------:R-:W-:Y:S01]  /*7380*/  ULDC UR39, c[0x0][0x448] ;  /* 0x0001120000277ab9 */ /* 0x000fe20000000800 */
[----:B------:R-:W-:Y:S01]  /*7390*/  LOP3.LUT R36, R36, 0xf, RZ, 0xc0, !PT ;  /* 0x0000000f24247812 */ /* 0x000fe200078ec0ff */
[----:B------:R-:W-:Y:S01]  /*73a0*/  UIMAD UR8, UR5, -0x60, UR36 ;  /* 0xffffffa0050878a4 */ /* 0x000fe2000f8e0224 */
[----:B------:R-:W-:Y:S01]  /*73b0*/  LOP3.LUT R16, R16, 0xfffffffd, RZ, 0xc0, !PT ;  /* 0xfffffffd10107812 */ /* 0x000fe200078ec0ff */
[----:B------:R-:W-:Y:S01]  /*73c0*/  ULDC UR4, c[0x0][0x288] ;  /* 0x0000a20000047ab9 */ /* 0x000fe20000000800 */
[----:B------:R-:W-:Y:S01]  /*73d0*/  IADD3 R3, R3, R2, R4 ;  /* 0x0000000203037210 */ /* 0x000fe20007ffe004 */
[----:B------:R-:W-:Y:S01]  /*73e0*/  ULOP3.LUT UR41, UR38, 0x2, URZ, 0xfc, !UPT ;  /* 0x0000000226297892 */ /* 0x000fe2000f8efc3f */
[----:B------:R-:W-:Y:S01]  /*73f0*/  @P3 LOP3.LUT R16, R16, 0x2, RZ, 0xfc, !PT ;  /* 0x0000000210103812 */ /* 0x000fe200078efcff */
[----:B------:R-:W-:Y:S01]  /*7400*/  ULDC UR42, c[0x0][0xc] ;  /* 0x00000300002a7ab9 */ /* 0x000fe20000000800 */
[----:B------:R-:W-:Y:S01]  /*7410*/  SEL R2, RZ, 0x8, P0 ;  /* 0x00000008ff027807 */ /* 0x000fe20000000000 */
[----:B------:R-:W-:Y:S01]  /*7420*/  UIMAD UR39, UR39, UR4, URZ ;  /* 0x00000004272772a4 */ /* 0x000fe2000f8e023f */
[----:B------:R-:W-:Y:S01]  /*7430*/  LOP3.LUT R16, R16, 0xfffffffb, RZ, 0xc0, !PT ;  /* 0xfffffffb10107812 */ /* 0x000fe200078ec0ff */
[----:B------:R-:W-:Y:S01]  /*7440*/  UIADD3 UR40, UR6, -0x2, URZ ;  /* 0xfffffffe06287890 */ /* 0x000fe2000fffe03f */
[----:B------:R-:W-:Y:S01]  /*7450*/  IADD3 R34, -R36, UR8, RZ ;  /* 0x0000000824227c10 */ /* 0x000fe2000fffe1ff */
[----:B------:R-:W-:Y:S01]  /*7460*/  IMAD.IADD R2, R2, 0x1, R3 ;  /* 0x0000000102027824 */ /* 0x000fe200078e0203 */
[----:B------:R-:W-:Y:S01]  /*7470*/  @P0 LOP3.LUT R16, R16, 0x4, RZ, 0xfc, !PT ;  /* 0x0000000410100812 */ /* 0x000fe200078efcff */
[----:B------:R-:W-:Y:S01]  /*7480*/  IMAD.SHL.U32 R3, R19, 0x10, RZ ;  /* 0x0000001013037824 */ /* 0x000fe200078e00ff */
[----:B------:R-:W-:-:S02]  /*7490*/  ISETP.GE.AND P0, PT, R5, UR9, PT ;  /* 0x0000000905007c0c */ /* 0x000fc4000bf06270 */
[----:B------:R-:W-:Y:S02]  /*74a0*/  LOP3.LUT R35, R35, 0xfffffffb, RZ, 0xc0, !PT ;  /* 0xfffffffb23237812 */ /* 0x000fe400078ec0ff */
[C---:B------:R-:W-:Y:S02]  /*74b0*/  ISETP.LT.OR P3, PT, R34.reuse, 0x1, P0 ;  /* 0x000000012200780c */ /* 0x040fe40000761670 */
[C---:B------:R-:W-:Y:S02]  /*74c0*/  ISETP.LT.OR P2, PT, R34.reuse, 0x11, P0 ;  /* 0x000000112200780c */ /* 0x040fe40000741670 */
[----:B------:R-:W-:Y:S02]  /*74d0*/  ISETP.LT.OR P1, PT, R34, 0x21, P0 ;  /* 0x000000212200780c */ /* 0x000fe40000721670 */
[----:B------:R-:W-:Y:S02]  /*74e0*/  LOP3.LUT R16, R16, 0xefffffff, RZ, 0xc0, !PT ;  /* 0xefffffff10107812 */ /* 0x000fe400078ec0ff */
[----:B------:R-:W-:-:S02]  /*74f0*/  LOP3.LUT R0, R31, 0x1f8, RZ, 0xc0, !PT ;  /* 0x000001f81f007812 */ /* 0x000fc400078ec0ff */
[----:B------:R-:W-:Y:S01]  /*7500*/  LOP3.LUT R28, R36, 0x70, R3, 0xf8, !PT ;  /* 0x00000070241c7812 */ /* 0x000fe200078ef803 */
[----:B------:R-:W-:Y:S01]  /*7510*/  IMAD.U32 R3, RZ, RZ, UR5 ;  /* 0x00000005ff037e24 */ /* 0x000fe2000f8e00ff */
[----:B------:R-:W-:Y:S02]  /*7520*/  LOP3.LUT R0, R0, 0x38, R19, 0x78, !PT ;  /* 0x0000003800007812 */ /* 0x000fe400078e7813 */
[----:B------:R-:W-:Y:S02]  /*7530*/  @P3 LOP3.LUT R35, R35, 0x4, RZ, 0xfc, !PT ;  /* 0x0000000423233812 */ /* 0x000fe400078efcff */
[----:B------:R-:W-:Y:S02]  /*7540*/  ISETP.LT.OR P3, PT, R34, 0x31, P0 ;  /* 0x000000312200780c */ /* 0x000fe40000761670 */
[----:B------:R-:W-:Y:S02]  /*7550*/  LOP3.LUT R35, R35, 0xfffffffd, RZ, 0xc0, !PT ;  /* 0xfffffffd23237812 */ /* 0x000fe400078ec0ff */
[----:B------:R-:W-:Y:S01]  /*7560*/  LOP3.LUT R31, R0, 0x200, R31, 0xf8, !PT ;  /* 0x00000200001f7812 */ /* 0x000fe200078ef81f */
[----:B------:R-:W-:Y:S01]  /*7570*/  IMAD R0, R3, 0x60, R28 ;  /* 0x0000006003007824 */ /* 0x000fe200078e021c */
[----:B------:R-:W-:-:S02]  /*7580*/  @P2 LOP3.LUT R35, R35, 0x2, RZ, 0xfc, !PT ;  /* 0x0000000223232812 */ /* 0x000fc400078efcff */
[C---:B------:R-:W-:Y:S02]  /*7590*/  ISETP.LT.OR P2, PT, R34.reuse, 0x41, P0 ;  /* 0x000000412200780c */ /* 0x040fe40000741670 */
[----:B------:R-:W-:Y:S01]  /*75a0*/  LOP3.LUT R35, R35, 0xfffffffe, RZ, 0xc0, !PT ;  /* 0xfffffffe23237812 */ /* 0x000fe200078ec0ff */
[----:B------:R1:W-:Y:S01]  /*75b0*/  STL [R1+0x8], R0 ;  /* 0x0000080001007387 */ /* 0x0003e20000100800 */
[----:B------:R-:W-:Y:S02]  /*75c0*/  MOV R17, RZ ;  /* 0x000000ff00117202 */ /* 0x000fe40000000f00 */
[----:B------:R-:W-:Y:S02]  /*75d0*/  @P1 LOP3.LUT R35, R35, 0x1, RZ, 0xfc, !PT ;  /* 0x0000000123231812 */ /* 0x000fe400078efcff */
[----:B------:R-:W-:Y:S02]  /*75e0*/  ISETP.LT.OR P1, PT, R34, 0x51, P0 ;  /* 0x000000512200780c */ /* 0x000fe40000721670 */
[----:B------:R-:W-:-:S02]  /*75f0*/  LOP3.LUT P0, RZ, R2, 0x2, RZ, 0xc0, !PT ;  /* 0x0000000202ff7812 */ /* 0x000fc4000780c0ff */
[----:B------:R-:W-:Y:S02]  /*7600*/  @P3 LOP3.LUT R16, R16, 0x10000000, RZ, 0xfc, !PT ;  /* 0x1000000010103812 */ /* 0x000fe400078efcff */
[----:B------:R-:W-:Y:S02]  /*7610*/  ISETP.LT.OR P3, PT, R34, 0x1, !P0 ;  /* 0x000000012200780c */ /* 0x000fe40004761670 */
[----:B------:R-:W-:Y:S02]  /*7620*/  LOP3.LUT R16, R16, 0xffbfffff, RZ, 0xc0, !PT ;  /* 0xffbfffff10107812 */ /* 0x000fe400078ec0ff */
[----:B------:R-:W-:Y:S02]  /*7630*/  LOP3.LUT R35, R35, 0xffffffbf, RZ, 0xc0, !PT ;  /* 0xffffffbf23237812 */ /* 0x000fe400078ec0ff */
[----:B------:R-:W-:Y:S02]  /*7640*/  @P2 LOP3.LUT R16, R16, 0x400000, RZ, 0xfc, !PT ;  /* 0x0040000010102812 */ /* 0x000fe400078efcff */
[----:B------:R-:W-:-:S02]  /*7650*/  ISETP.LT.OR P2, PT, R34, 0x11, !P0 ;  /* 0x000000112200780c */ /* 0x000fc40004741670 */
[----:B------:R-:W-:Y:S02]  /*7660*/  LOP3.LUT R16, R16, 0x7fffffff, RZ, 0xc0, !PT ;  /* 0x7fffffff10107812 */ /* 0x000fe400078ec0ff */
[----:B------:R-:W-:Y:S02]  /*7670*/  @P1 LOP3.LUT R35, R35, 0x40, RZ, 0xfc, !PT ;  /* 0x0000004023231812 */ /* 0x000fe400078efcff */
[----:B------:R-:W-:Y:S02]  /*7680*/  @P3 LOP3.LUT R16, R16, 0x80000000, RZ, 0xfc, !PT ;  /* 0x8000000010103812 */ /* 0x000fe400078efcff */
[----:B------:R-:W-:Y:S02]  /*7690*/  ISETP.LT.OR P1, PT, R34, 0x21, !P0 ;  /* 0x000000212200780c */ /* 0x000fe40004721670 */
[----:B------:R-:W-:Y:S02]  /*76a0*/  LOP3.LUT R16, R16, 0xbfffffff, RZ, 0xc0, !PT ;  /* 0xbfffffff10107812 */ /* 0x000fe400078ec0ff */
[----:B------:R-:W-:-:S02]  /*76b0*/  ISETP.LT.OR P3, PT, R34, 0x31, !P0 ;  /* 0x000000312200780c */ /* 0x000fc40004761670 */
[----:B------:R-:W-:Y:S02]  /*76c0*/  @P2 LOP3.LUT R16, R16, 0x40000000, RZ, 0xfc, !PT ;  /* 0x4000000010102812 */ /* 0x000fe400078efcff */
[----:B------:R-:W-:Y:S02]  /*76d0*/  ISETP.LT.OR P2, PT, R34, 0x41, !P0 ;  /* 0x000000412200780c */ /* 0x000fe40004741670 */
[----:B------:R-:W-:Y:S02]  /*76e0*/  LOP3.LUT R16, R16, 0xdfffffff, RZ, 0xc0, !PT ;  /* 0xdfffffff10107812 */ /* 0x000fe400078ec0ff */
[----:B------:R-:W-:Y:S02]  /*76f0*/  LOP3.LUT R35, R35, 0xffffffdf, RZ, 0xc0, !PT ;  /* 0xffffffdf23237812 */ /* 0x000fe400078ec0ff */
[----:B------:R-:W-:Y:S02]  /*7700*/  @P1 LOP3.LUT R16, R16, 0x20000000, RZ, 0xfc, !PT ;  /* 0x2000000010101812 */ /* 0x000fe400078efcff */
[----:B------:R-:W-:-:S02]  /*7710*/  ISETP.LT.OR P1, PT, R34, 0x51, !P0 ;  /* 0x000000512200780c */ /* 0x000fc40004721670 */
[----:B------:R-:W-:Y:S02]  /*7720*/  LOP3.LUT R16, R16, 0xf7ffffff, RZ, 0xc0, !PT ;  /* 0xf7ffffff10107812 */ /* 0x000fe400078ec0ff */
[----:B------:R-:W-:Y:S02]  /*7730*/  LOP3.LUT P0, RZ, R2, 0x4, RZ, 0xc0, !PT ;  /* 0x0000000402ff7812 */ /* 0x000fe4000780c0ff */
[----:B------:R-:W-:Y:S02]  /*7740*/  @P3 LOP3.LUT R16, R16, 0x8000000, RZ, 0xfc, !PT ;  /* 0x0800000010103812 */ /* 0x000fe400078efcff */
[----:B------:R-:W-:Y:S02]  /*7750*/  ISETP.LT.OR P3, PT, R34, 0x1, !P0 ;  /* 0x000000012200780c */ /* 0x000fe40004761670 */
[----:B------:R-:W-:Y:S02]  /*7760*/  LOP3.LUT R16, R16, 0xfffdffff, RZ, 0xc0, !PT ;  /* 0xfffdffff10107812 */ /* 0x000fe400078ec0ff */
[----:B------:R-:W-:-:S02]  /*7770*/  LEA R4, R31, UR37, 0x1 ;  /* 0x000000251f047c11 */ /* 0x000fc4000f8e08ff */
[----:B------:R-:W-:Y:S02]  /*7780*/  @P2 LOP3.LUT R16, R16, 0x20000, RZ, 0xfc, !PT ;  /* 0x0002000010102812 */ /* 0x000fe400078efcff */
[----:B------:R-:W-:Y:S02]  /*7790*/  ISETP.LT.OR P2, PT, R34, 0x11, !P0 ;  /* 0x000000112200780c */ /* 0x000fe40004741670 */
[----:B------:R-:W-:Y:S02]  /*77a0*/  LOP3.LUT R16, R16, 0xfbffffff, RZ, 0xc0, !PT ;  /* 0xfbffffff10107812 */ /* 0x000fe400078ec0ff */
[----:B------:R-:W-:Y:S02]  /*77b0*/  @P1 LOP3.LUT R35, R35, 0x20, RZ, 0xfc, !PT ;  /* 0x0000002023231812 */ /* 0x000fe400078efcff */
[----:B------:R-:W-:Y:S02]  /*77c0*/  @P3 LOP3.LUT R16, R16, 0x4000000, RZ, 0xfc, !PT ;  /* 0x0400000010103812 */ /* 0x000fe400078efcff */
[----:B------:R-:W-:-:S02]  /*77d0*/  ISETP.LT.OR P1, PT, R34, 0x21, !P0 ;  /* 0x000000212200780c */ /* 0x000fc40004721670 */
[----:B------:R-:W-:Y:S02]  /*77e0*/  LOP3.LUT R16, R16, 0xfdffffff, RZ, 0xc0, !PT ;  /* 0xfdffffff10107812 */ /* 0x000fe400078ec0ff */
[----:B------:R-:W-:Y:S02]  /*77f0*/  ISETP.LT.OR P3, PT, R34, 0x31, !P0 ;  /* 0x000000312200780c */ /* 0x000fe40004761670 */
[----:B------:R-:W-:Y:S02]  /*7800*/  @P2 LOP3.LUT R16, R16, 0x2000000, RZ, 0xfc, !PT ;  /* 0x0200000010102812 */ /* 0x000fe400078efcff */
[----:B------:R-:W-:Y:S02]  /*7810*/  ISETP.LT.OR P2, PT, R34, 0x41, !P0 ;  /* 0x000000412200780c */ /* 0x000fe40004741670 */
[----:B------:R-:W-:Y:S02]  /*7820*/  LOP3.LUT R16, R16, 0xfeffffff, RZ, 0xc0, !PT ;  /* 0xfeffffff10107812 */ /* 0x000fe400078ec0ff */
[----:B------:R-:W-:-:S02]  /*7830*/  LOP3.LUT R35, R35, 0xffffffef, RZ, 0xc0, !PT ;  /* 0xffffffef23237812 */ /* 0x000fc400078ec0ff */
        /* <DEDUP_REMOVED lines=9> */
[----:B------:R-:W-:Y:S02]  /*78d0*/  ISETP.LT.OR P2, PT, R34, 0x11, !P0 ;  /* 0x000000112200780c */ /* 0x000fe40004741670 */
[----:B------:R-:W-:Y:S02]  /*78e0*/  LOP3.LUT R16, R16, 0xffdfffff, RZ, 0xc0, !PT ;  /* 0xffdfffff10107812 */ /* 0x000fe400078ec0ff */
[----:B------:R-:W-:Y:S02]  /*78f0*/  ISETP.LT.OR P1, PT, R34, 0x21, !P0 ;  /* 0x000000212200780c */ /* 0x000fe40004721670 */
[----:B------:R-:W-:-:S02]  /*7900*/  @P3 LOP3.LUT R16, R16, 0x200000, RZ, 0xfc, !PT ;  /* 0x0020000010103812 */ /* 0x000fc400078efcff */
[----:B------:R-:W-:Y:S02]  /*7910*/  ISETP.LT.OR P3, PT, R34, 0x31, !P0 ;  /* 0x000000312200780c */ /* 0x000fe40004761670 */
[----:B------:R-:W-:Y:S02]  /*7920*/  LOP3.LUT R16, R16, 0xffefffff, RZ, 0xc0, !PT ;  /* 0xffefffff10107812 */ /* 0x000fe400078ec0ff */
[----:B------:R-:W-:Y:S02]  /*7930*/  LOP3.LUT R35, R35, 0xfffffff7, RZ, 0xc0, !PT ;  /* 0xfffffff723237812 */ /* 0x000fe400078ec0ff */
[----:B------:R-:W-:Y:S02]  /*7940*/  @P2 LOP3.LUT R16, R16, 0x100000, RZ, 0xfc, !PT ;  /* 0x0010000010102812 */ /* 0x000fe400078efcff */
[----:B------:R-:W-:Y:S02]  /*7950*/  ISETP.LT.OR P2, PT, R34, 0x41, !P0 ;  /* 0x000000412200780c */ /* 0x000fe40004741670 */
[----:B------:R-:W-:-:S04]  /*7960*/  LOP3.LUT R16, R16, 0xfff7ffff, RZ, 0xc0, !PT ;  /* 0xfff7ffff10107812 */ /* 0x000fc800078ec0ff */
        /* <DEDUP_REMOVED lines=9> */
[----:B------:R-:W-:Y:S02]  /*7a00*/  ISETP.GE.AND P1, PT, R34, 0x1, PT ;  /* 0x000000012200780c */ /* 0x000fe40003f26270 */
[----:B------:R-:W-:Y:S02]  /*7a10*/  LOP3.LUT R16, R16, 0xffffff7f, RZ, 0xc0, !PT ;  /* 0xffffff7f10107812 */ /* 0x000fe400078ec0ff */
[----:B------:R-:W-:-:S07]  /*7a20*/  ISETP.GE.AND P0, PT, R34, 0x11, PT ;  /* 0x000000112200780c */ /* 0x000fce0003f06270 */
[----:B------:R-:W-:Y:S02]  /*7a30*/  @P2 LOP3.LUT R16, R16, 0x80, RZ, 0xfc, !PT ;  /* 0x0000008010102812 */ /* 0x000fe400078efcff */
[----:B------:R-:W-:Y:S02]  /*7a40*/  ISETP.GE.AND P2, PT, R34, 0x21, PT ;  /* 0x000000212200780c */ /* 0x000fe40003f46270 */
[----:B------:R-:W-:-:S04]  /*7a50*/  LOP3.LUT R16, R16, 0xffffefff, RZ, 0xc0, !PT ;  /* 0xffffefff10107812 */ /* 0x000fc800078ec0ff */
        /* <DEDUP_REMOVED lines=20> */
.L_x_9104:
[----:B0-----:R-:W0:Y:S01]  /*7ba0*/  LDC R0, c[0x0][0xc38] ;  /* 0x00030e00ff007b82 */ /* 0x001e220000000800 */
[----:B------:R-:W-:Y:S01]  /*7bb0*/  IMAD.MOV.U32 R23, RZ, RZ, R37 ;  /* 0x000000ffff177224 */ /* 0x000fe200078e0025 */
[----:B------:R-:W-:Y:S05]  /*7bc0*/  YIELD ;  /* 0x0000000000007946 */ /* 0x000fea0003800000 */
[----:B------:R-:W-:Y:S01]  /*7bd0*/  ULDC.64 UR4, c[0x0][0xa28] ;  /* 0x00028a0000047ab9 */ /* 0x000fe20000000a00 */
[----:B------:R-:W-:Y:S01]  /*7be0*/  IMAD.MOV.U32 R32, RZ, RZ, RZ ;  /* 0x000000ffff207224 */ /* 0x000fe200078e00ff */
[----:B0-----:R-:W-:-:S13]  /*7bf0*/  ISETP.NE.AND P0, PT, R0, 0x1, PT ;  /* 0x000000010000780c */ /* 0x001fda0003f05270 */
[----:B------:R-:W0:Y:S08]  /*7c00*/  @P0 LDC R0, c[0x0][0xc3c] ;  /* 0x00030f00ff000b82 */ /* 0x000e300000000800 */
[----:B-1----:R-:W1:Y:S01]  /*7c10*/  @P0 LDC R3, c[0x0][0xc40] ;  /* 0x00031000ff030b82 */ /* 0x002e620000000800 */
[----:B0-----:R-:W-:-:S05]  /*7c20*/  @P0 IMAD.HI.U32 R0, R37, R0, RZ ;  /* 0x0000000025000227 */ /* 0x001fca00078e00ff */
[----:B-1----:R-:W-:Y:S02]  /*7c30*/  @P0 SHF.R.U32.HI R23, RZ, R3, R0 ;  /* 0x00000003ff170219 */ /* 0x002fe40000011600 */
[----:B------:R-:W0:Y:S03]  /*7c40*/  LDC R0, c[0x0][0xc44] ;  /* 0x00031100ff007b82 */ /* 0x000e260000000800 */
[----:B--2---:R-:W-:Y:S01]  /*7c50*/  IMAD.MOV.U32 R18, RZ, RZ, R23 ;  /* 0x000000ffff127224 */ /* 0x004fe200078e0017 */
        /* <DEDUP_REMOVED lines=29> */
.L_x_9070:
[----:B------:R-:W-:-:S04]  /*7e30*/  UIADD3 UR4, UR37, 0x400, URZ ;  /* 0x0000040025047890 */ /* 0x000fc8000fffe03f */
[----:B------:R-:W-:-:S06]  /*7e40*/  ULOP3.LUT UP0, URZ, UR4, 0x3ff, URZ, 0xc0, !UPT ;  /* 0x000003ff043f7892 */ /* 0x000fcc000f80c03f */
[----:B------:R-:W-:-:S13]  /*7e50*/  PLOP3.LUT P0, PT, PT, PT, UP0, 0x80, 0x0 ;  /* 0x000000000000781c */ /* 0x000fda0003f0f008 */
        /* <DEDUP_REMOVED lines=17> */
.L_x_9072:
        /* <DEDUP_REMOVED lines=15> */
.L_x_9071:
        /* <DEDUP_REMOVED lines=13> */
.L_x_9121:
[----:B------:R-:W2:Y:S01]  /*8130*/  LDL R4, [R1+0x8] ;  /* 0x0000080001047983 */ /* 0x000ea20000100800 */
[----:B------:R-:W-:Y:S02]  /*8140*/  ISETP.NE.AND P0, PT, R8, 0x1, PT ;  /* 0x000000010800780c */ /* 0x000fe40003f05270 */
[C---:B------:R-:W-:Y:S02]  /*8150*/  LOP3.LUT P1, RZ, R16.reuse, 0x80, RZ, 0xc0, !PT ;  /* 0x0000008010ff7812 */ /* 0x040fe4000782c0ff */
[----:B-----5:R-:W-:Y:S02]  /*8160*/  SHF.R.S32.HI R33, RZ, 0x1f, R30 ;  /* 0x0000001fff217819 */ /* 0x020fe4000001141e */
[----:B------:R-:W-:Y:S02]  /*8170*/  LOP3.LUT R16, R16, 0xffffffbf, RZ, 0xc0, !PT ;  /* 0xffffffbf10107812 */ /* 0x000fe400078ec0ff */
[----:B------:R-:W-:-:S05]  /*8180*/  MOV R24, RZ ;  /* 0x000000ff00187202 */ /* 0x000fca0000000f00 */
[----:B------:R-:W0:Y:S01]  /*8190*/  @P0 LDC R0, c[0x0][0x434] ;  /* 0x00010d00ff000b82 */ /* 0x000e220000000800 */
[----:B------:R-:W-:-:S07]  /*81a0*/  @P0 LOP3.LUT R16, R16, 0x40, RZ, 0xfc, !PT ;  /* 0x0000004010100812 */ /* 0x000fce00078efcff */
[----:B-1----:R-:W1:Y:S08]  /*81b0*/  @P0 LDC R3, c[0x0][0x438] ;  /* 0x00010e00ff030b82 */ /* 0x002e700000000800 */
[----:B------:R-:W3:Y:S01]  /*81c0*/  @P1 LDC.64 R6, c[0x0][0x428] ;  /* 0x00010a00ff061b82 */ /* 0x000ee20000000a00 */
[----:B--2---:R-:W-:-:S07]  /*81d0*/  IMAD.IADD R25, R4, 0x1, R32 ;  /* 0x0000000104197824 */ /* 0x004fce00078e0220 */
[----:B------:R-:W2:Y:S01]  /*81e0*/  @P1 LDC.64 R4, c[0x0][0x418] ;  /* 0x00010600ff041b82 */ /* 0x000ea20000000a00 */
[----:B0-----:R-:W-:-:S04]  /*81f0*/  @P0 IMAD.HI.U32 R0, R25, R0, RZ ;  /* 0x0000000019000227 */ /* 0x001fc800078e00ff */
[----:B------:R-:W-:Y:S01]  /*8200*/  IMAD.MOV.U32 R9, RZ, RZ, R25 ;  /* 0x000000ffff097224 */ /* 0x000fe200078e0019 */
[----:B-1----:R-:W-:Y:S01]  /*8210*/  @P0 SHF.R.U32.HI R9, RZ, R3, R0 ;  /* 0x00000003ff090219 */ /* 0x002fe20000011600 */
[----:B---3--:R-:W-:-:S03]  /*8220*/  @P1 IMAD R0, R33, R6, RZ ;  /* 0x0000000621001224 */ /* 0x008fc600078e02ff */
[--C-:B------:R-:W-:Y:S01]  /*8230*/  @P1 SHF.R.S32.HI R3, RZ, 0x1f, R9.reuse ;  /* 0x0000001fff031819 */ /* 0x100fe20000011409 */
[----:B------:R-:W-:Y:S02]  /*8240*/  @P1 IMAD.MOV.U32 R2, RZ, RZ, R9 ;  /* 0x000000ffff021224 */ /* 0x000fe400078e0009 */
[C---:B------:R-:W-:Y:S02]  /*8250*/  @P1 IMAD R7, R30.reuse, R7, R0 ;  /* 0x000000071e071224 */ /* 0x040fe400078e0200 */
[----:B------:R-:W-:-:S04]  /*8260*/  @P1 IMAD.WIDE.U32 R2, R30, R6, R2 ;  /* 0x000000061e021225 */ /* 0x000fc800078e0002 */
[----:B------:R-:W-:Y:S01]  /*8270*/  @P1 IMAD.IADD R0, R3, 0x1, R7 ;  /* 0x0000000103001824 */ /* 0x000fe200078e0207 */
[----:B--2---:R-:W-:-:S04]  /*8280*/  @P1 LEA R4, P0, R2, R4, 0x2 ;  /* 0x0000000402041211 */ /* 0x004fc800078010ff */
[----:B------:R-:W-:-:S05]  /*8290*/  @P1 LEA.HI.X R5, R2, R5, R0, 0x2, P0 ;  /* 0x0000000502051211 */ /* 0x000fca00000f1400 */
[----:B------:R0:W5:Y:S01]  /*82a0*/  @P1 LDG.E R24, desc[UR48][R4.64] ;  /* 0x0000003004181981 */ /* 0x000162000c1e1900 */
[----:B------:R-:W-:Y:S01]  /*82b0*/  IMAD.U32 R2, RZ, RZ, UR41 ;  /* 0x00000029ff027e24 */ /* 0x000fe2000f8e00ff */
[----:B------:R-:W-:Y:S01]  /*82c0*/  LOP3.LUT R16, R16, 0xffffffdf, RZ, 0xc0, !PT ;  /* 0xffffffdf10107812 */ /* 0x000fe200078ec0ff */
[----:B------:R-:W-:Y:S01]  /*82d0*/  IMAD.MOV R0, RZ, RZ, -R9 ;  /* 0x000000ffff007224 */ /* 0x000fe200078e0a09 */
[----:B------:R-:W-:Y:S02]  /*82e0*/  SHF.R.S32.HI R29, RZ, 0x1f, R19 ;  /* 0x0000001fff1d7819 */ /* 0x000fe40000011413 */
[----:B------:R-:W-:Y:S01]  /*82f0*/  ISETP.NE.AND P0, PT, R2, 0x3, PT ;  /* 0x000000030200780c */ /* 0x000fe20003f05270 */
[----:B------:R-:W-:-:S12]  /*8300*/  IMAD R25, R8, R0, R25 ;  /* 0x0000000008197224 */ /* 0x000fd800078e0219 */
[----:B------:R-:W-:Y:S01]  /*8310*/  @P0 LOP3.LUT R16, R16, 0x20, RZ, 0xfc, !PT ;  /* 0x0000002010100812 */ /* 0x000fe200078efcff */
[----:B0-----:R-:W-:Y:S06]  /*8320*/  @!P0 BRA `(.L_x_9074) ;  /* 0x0000000000048947 */ /* 0x001fec0003800000 */
[----:B------:R-:W-:Y:S01]  /*8330*/  BPT.TRAP 0x1 ;  /* 0x000000040000795c */ /* 0x000fe20000300000 */
.L_x_9074:
[----:B------:R-:W-:Y:S01]  /*8340*/  LEA R22, R17, UR37, 0x3 ;  /* 0x0000002511167c11 */ /* 0x000fe2000f8e18ff */
[----:B------:R-:W-:Y:S01]  /*8350*/  BSSY B0, `(.L_x_9075) ;  /* 0x0000004000007945 */ /* 0x000fe20003800000 */
[----:B------:R-:W-:-:S04]  /*8360*/  SHF.L.U32 R3, R27, 0x1f, RZ ;  /* 0x0000001f1b037819 */ /* 0x000fc800000006ff */
[----:B------:R-:W0:Y:S02]  /*8370*/  SYNCS.PHASECHK.TRANS64.TRYWAIT P0, [R22+URZ+0x22840], R3 ;  /* 0x02284003160075a7 */ /* 0x000e24000800017f */
[----:B0-----:R-:W-:Y:S05]  /*8380*/  @!P0 BRA `(.L_x_9076) ;  /* 0x0000002c00608947 */ /* 0x001fea0003800000 */
.L_x_9122:
[----:B------:R-:W-:Y:S05]  /*8390*/  BSYNC B0 ;  /* 0x0000000000007941 */ /* 0x000fea0003800000 */
.L_x_9075:
[----:B------:R-:W-:Y:S01]  /*83a0*/  SHF.R.S32.HI R26, RZ, 0x1f, R25 ;  /* 0x0000001fff1a7819 */ /* 0x000fe20000011419 */
[----:B------:R-:W1:Y:S01]  /*83b0*/  S2R R20, SR_TID.X ;  /* 0x0000000000147919 */ /* 0x000e620000002100 */
[----:B------:R-:W-:Y:S01]  /*83c0*/  ULDC.64 UR4, c[0x0][0x300] ;  /* 0x0000c00000047ab9 */ /* 0x000fe20000000a00 */
[----:B-----5:R-:W-:Y:S01]  /*83d0*/  SHF.R.S32.HI R4, RZ, 0x1f, R24 ;  /* 0x0000001fff047819 */ /* 0x020fe20000011418 */
[----:B0-----:R-:W-:Y:S01]  /*83e0*/  IMAD.WIDE.U32 R2, R25, UR4, RZ ;  /* 0x0000000419027c25 */ /* 0x001fe2000f8e00ff */
[----:B------:R-:W-:-:S03]  /*83f0*/  LOP3.LUT P1, RZ, R16, 0x1, RZ, 0xc0, !PT ;  /* 0x0000000110ff7812 */ /* 0x000fc6000782c0ff */
[----:B------:R-:W-:Y:S01]  /*8400*/  IMAD R0, R26, UR4, RZ ;  /* 0x000000041a007c24 */ /* 0x000fe2000f8e02ff */
        /* <DEDUP_REMOVED lines=25> */
[C---:B------:R-:W-:Y:S02]  /*85a0*/  ISETP.GE.AND P4, PT, R34.reuse, 0x21, PT ;  /* 0x000000212200780c */ /* 0x040fe40003f86270 */
[----:B------:R-:W-:Y:S01]  /*85b0*/  ISETP.GE.AND P3, PT, R34, 0x31, PT ;  /* 0x000000312200780c */ /* 0x000fe20003f66270 */
[----:B------:R-:W-:Y:S04]  /*85c0*/  SHFL.IDX PT, R6, R5, 0x1, 0x181f ;  /* 0x00381f0005067f89 */ /* 0x000fe800000e0000 */
[----:B------:R-:W-:Y:S02]  /*85d0*/  SHFL.IDX PT, R9, R5, 0x2, 0x181f ;  /* 0x00581f0005097f89 */ /* 0x000fe400000e0000 */
[----:B------:R-:W-:-:S02]  /*85e0*/  @P2 LEA R7, R4, UR37, 0x1 ;  /* 0x0000002504072c11 */ /* 0x000fc4000f8e08ff */
[----:B------:R-:W-:Y:S02]  /*85f0*/  @P5 LEA R12, R4, UR37, 0x1 ;  /* 0x00000025040c5c11 */ /* 0x000fe4000f8e08ff */
[----:B0-----:R-:W-:Y:S02]  /*8600*/  @P2 LEA R2, P0, R20, R14, 0x1 ;  /* 0x0000000e14022211 */ /* 0x001fe400078008ff */
[----:B------:R-:W0:Y:S03]  /*8610*/  SHFL.IDX PT, R14, R0, 0x1, 0x181f ;  /* 0x00381f00000e7f89 */ /* 0x000e2600000e0000 */
[----:B-1----:R-:W-:-:S05]  /*8620*/  @P2 IMAD.X R3, RZ, RZ, R3, P0 ;  /* 0x000000ffff032224 */ /* 0x002fca00000e0603 */
[----:B------:R1:W-:Y:S01]  /*8630*/  @P2 LDGSTS.E.BYPASS.LTC128B.128 [R7+0x1c400], desc[UR48][R2.64], !P1 ;  /* 0x1c40000002072fae */ /* 0x0003e2000c901d70 */
[----:B------:R-:W-:-:S03]  /*8640*/  ISETP.GE.AND P2, PT, R34, 0x41, PT ;  /* 0x000000412200780c */ /* 0x000fc60003f46270 */
[----:B-1----:R-:W-:Y:S01]  /*8650*/  SHFL.IDX PT, R7, R5, 0x3, 0x181f ;  /* 0x00781f0005077f89 */ /* 0x002fe200000e0000 */
[----:B0-----:R-:W-:-:S03]  /*8660*/  @P5 LEA R11, P0, R20, R14, 0x1 ;  /* 0x0000000e140b5211 */ /* 0x001fc600078008ff */
[----:B------:R-:W0:Y:S02]  /*8670*/  SHFL.IDX PT, R14, R0, 0x2, 0x181f ;  /* 0x00581f00000e7f89 */ /* 0x000e2400000e0000 */
[----:B------:R-:W-:Y:S02]  /*8680*/  @P5 IMAD.X R6, RZ, RZ, R6, P0 ;  /* 0x000000ffff065224 */ /* 0x000fe400000e0606 */
[----:B------:R-:W-:Y:S02]  /*8690*/  @P5 IMAD.MOV.U32 R2, RZ, RZ, R11 ;  /* 0x000000ffff025224 */ /* 0x000fe400078e000b */
[----:B------:R-:W-:-:S05]  /*86a0*/  @P5 IMAD.MOV.U32 R3, RZ, RZ, R6 ;  /* 0x000000ffff035224 */ /* 0x000fca00078e0006 */
[----:B------:R1:W-:Y:S01]  /*86b0*/  @P5 LDGSTS.E.BYPASS.LTC128B.128 [R12+0x1cc00], desc[UR48][R2.64], !P1 ;  /* 0x1cc00000020c5fae */ /* 0x0003e2000c901d70 */
[----:B0-----:R-:W-:-:S03]  /*86c0*/  @P4 LEA R10, P0, R20, R14, 0x1 ;  /* 0x0000000e140a4211 */ /* 0x001fc600078008ff */
[----:B-1----:R-:W-:Y:S01]  /*86d0*/  SHFL.IDX PT, R2, R5, 0x4, 0x181f ;  /* 0x00981f0005027f89 */ /* 0x002fe200000e0000 */
[----:B------:R-:W-:-:S03]  /*86e0*/  @P4 LEA R12, R4, UR37, 0x1 ;  /* 0x00000025040c4c11 */ /* 0x000fc6000f8e08ff */
[----:B------:R-:W0:Y:S01]  /*86f0*/  SHFL.IDX PT, R14, R0, 0x3, 0x181f ;  /* 0x00781f00000e7f89 */ /* 0x000e2200000e0000 */
[----:B------:R-:W-:-:S03]  /*8700*/  @P4 IMAD.X R9, RZ, RZ, R9, P0 ;  /* 0x000000ffff094224 */ /* 0x000fc600000e0609 */
[----:B------:R-:W-:Y:S01]  /*8710*/  SHFL.IDX PT, R5, R5, 0x5, 0x181f ;  /* 0x00b81f0005057f89 */ /* 0x000fe200000e0000 */
[----:B------:R-:W-:Y:S01]  /*8720*/  @P4 IMAD.MOV.U32 R3, RZ, RZ, R9 ;  /* 0x000000ffff034224 */ /* 0x000fe200078e0009 */
[----:B------:R-:W-:Y:S02]  /*8730*/  @P3 LEA R9, R4, UR37, 0x1 ;  /* 0x0000002504093c11 */ /* 0x000fe4000f8e08ff */
[C---:B0-----:R-:W-:Y:S02]  /*8740*/  @P3 LEA R8, P0, R20.reuse, R14, 0x1 ;  /* 0x0000000e14083211 */ /* 0x041fe400078008ff */
[----:B------:R-:W0:Y:S03]  /*8750*/  SHFL.IDX PT, R14, R0, 0x4, 0x181f ;  /* 0x00981f00000e7f89 */ /* 0x000e2600000e0000 */
[----:B------:R-:W-:Y:S01]  /*8760*/  @P3 IMAD.X R7, RZ, RZ, R7, P0 ;  /* 0x000000ffff073224 */ /* 0x000fe200000e0607 */
[----:B0-----:R-:W-:-:S02]  /*8770*/  @P2 LEA R6, P0, R20, R14, 0x1 ;  /* 0x0000000e14062211 */ /* 0x001fc400078008ff */
[----:B------:R0:W1:Y:S03]  /*8780*/  SHFL.IDX PT, R14, R0, 0x5, 0x181f ;  /* 0x00b81f00000e7f89 */ /* 0x00006600000e0000 */
[----:B------:R-:W-:Y:S02]  /*8790*/  @P2 IMAD.X R11, RZ, RZ, R2, P0 ;  /* 0x000000ffff0b2224 */ /* 0x000fe400000e0602 */
[----:B------:R-:W-:-:S05]  /*87a0*/  @P4 IMAD.MOV.U32 R2, RZ, RZ, R10 ;  /* 0x000000ffff024224 */ /* 0x000fca00078e000a */
[----:B------:R2:W-:Y:S02]  /*87b0*/  @P4 LDGSTS.E.BYPASS.LTC128B.128 [R12+0x1d400], desc[UR48][R2.64], !P1 ;  /* 0x1d400000020c4fae */ /* 0x0005e4000c901d70 */
[----:B--2---:R-:W-:Y:S02]  /*87c0*/  @P3 IMAD.MOV.U32 R2, RZ, RZ, R8 ;  /* 0x000000ffff023224 */ /* 0x004fe400078e0008 */
[----:B------:R-:W-:Y:S01]  /*87d0*/  @P3 IMAD.MOV.U32 R3, RZ, RZ, R7 ;  /* 0x000000ffff033224 */ /* 0x000fe200078e0007 */
[----:B------:R-:W-:-:S04]  /*87e0*/  @P2 LEA R7, R4, UR37, 0x1 ;  /* 0x0000002504072c11 */ /* 0x000fc8000f8e08ff */
[----:B------:R2:W-:Y:S02]  /*87f0*/  @P3 LDGSTS.E.BYPASS.LTC128B.128 [R9+0x1dc00], desc[UR48][R2.64], !P1 ;  /* 0x1dc0000002093fae */ /* 0x0005e4000c901d70 */
[----:B--2---:R-:W-:Y:S01]  /*8800*/  @P2 IMAD.MOV.U32 R2, RZ, RZ, R6 ;  /* 0x000000ffff022224 */ /* 0x004fe200078e0006 */
[----:B------:R-:W-:-:S05]  /*8810*/  @P2 MOV R3, R11 ;  /* 0x0000000b00032202 */ /* 0x000fca0000000f00 */
[----:B-1----:R0:W-:Y:S02]  /*8820*/  @P2 LDGSTS.E.BYPASS.LTC128B.128 [R7+0x1e400], desc[UR48][R2.64], !P1 ;  /* 0x1e40000002072fae */ /* 0x0021e4000c901d70 */
.L_x_9136:
        /* <DEDUP_REMOVED lines=10> */
.L_x_9078:
        /* <DEDUP_REMOVED lines=11> */
.L_x_9079:
        /* <DEDUP_REMOVED lines=23> */
.L_x_9080:
[----:B0-----:R-:W0:Y:S01]  /*8af0*/  LDC R5, c[0x0][0x448] ;  /* 0x00011200ff057b82 */ /* 0x001e220000000800 */
[----:B------:R-:W-:Y:S01]  /*8b00*/  IMAD.MOV R0, RZ, RZ, -R23 ;  /* 0x000000ffff007224 */ /* 0x000fe200078e0a17 */
[----:B------:R-:W-:Y:S01]  /*8b10*/  ULDC UR4, c[0x0][0xc38] ;  /* 0x00030e0000047ab9 */ /* 0x000fe20000000800 */
[----:B------:R-:W2:Y:S01]  /*8b20*/  S2R R21, SR_TID.X ;  /* 0x0000000000157919 */ /* 0x000ea20000002100 */
[----:B------:R-:W-:Y:S01]  /*8b30*/  LOP3.LUT P5, RZ, R16, 0x2000, RZ, 0xc0, !PT ;  /* 0x0000200010ff7812 */ /* 0x000fe200078ac0ff */
[----:B------:R-:W-:Y:S01]  /*8b40*/  IMAD R0, R0, UR4, R37 ;  /* 0x0000000400007c24 */ /* 0x000fe2000f8e0225 */
[----:B------:R-:W-:Y:S01]  /*8b50*/  ULDC.64 UR4, c[0x0][0x2d8] ;  /* 0x0000b60000047ab9 */ /* 0x000fe20000000a00 */
[----:B------:R-:W-:Y:S02]  /*8b60*/  LEA R20, R31, UR37, 0x1 ;  /* 0x000000251f147c11 */ /* 0x000fe4000f8e08ff */
[----:B------:R-:W-:-:S05]  /*8b70*/  IMAD.SHL.U32 R0, R0, 0x80, RZ ;  /* 0x0000008000007824 */ /* 0x000fca00078e00ff */
[----:B------:R-:W-:-:S05]  /*8b80*/  LOP3.LUT R6, R28, R0, RZ, 0xfc, !PT ;  /* 0x000000001c067212 */ /* 0x000fca00078efcff */
[----:B------:R-:W-:Y:S01]  /*8b90*/  IMAD.MOV.U32 R4, RZ, RZ, R6 ;  /* 0x000000ffff047224 */ /* 0x000fe200078e0006 */
[----:B0-----:R-:W-:Y:S01]  /*8ba0*/  ISETP.NE.AND P0, PT, R5, 0x1, PT ;  /* 0x000000010500780c */ /* 0x001fe20003f05270 */
[----:B--2---:R-:W-:-:S12]  /*8bb0*/  IMAD.SHL.U32 R21, R21, 0x8, RZ ;  /* 0x0000000815157824 */ /* 0x004fd800078e00ff */
[----:B------:R-:W0:Y:S01]  /*8bc0*/  @P0 LDC R3, c[0x0][0x44c] ;  /* 0x00011300ff030b82 */ /* 0x000e220000000800 */
[----:B------:R-:W-:-:S07]  /*8bd0*/  LOP3.LUT R21, R21, 0x38, RZ, 0xc0, !PT ;  /* 0x0000003815157812 */ /* 0x000fce00078ec0ff */
[----:B------:R-:W2:Y:S01]  /*8be0*/  @P0 LDC R7, c[0x0][0x450] ;  /* 0x00011400ff070b82 */ /* 0x000ea20000000800 */
[----:B0-----:R-:W-:-:S05]  /*8bf0*/  @P0 IMAD.HI.U32 R2, R6, R3, RZ ;  /* 0x0000000306020227 */ /* 0x001fca00078e00ff */
[----:B--2---:R-:W-:Y:S01]  /*8c00*/  @P0 SHF.R.U32.HI R4, RZ, R7, R2 ;  /* 0x00000007ff040219 */ /* 0x004fe20000011602 */
[----:B------:R-:W-:Y:S01]  /*8c10*/  IMAD R2, R29, UR4, RZ ;  /* 0x000000041d027c24 */ /* 0x000fe2000f8e02ff */
[----:B------:R-:W-:-:S03]  /*8c20*/  SHF.R.S32.HI R7, RZ, 0x1f, R18 ;  /* 0x0000001fff077819 */ /* 0x000fc60000011412 */
[C---:B------:R-:W-:Y:S02]  /*8c30*/  IMAD R9, R19.reuse, UR5, R2 ;  /* 0x0000000513097c24 */ /* 0x040fe4000f8e0202 */
[----:B------:R-:W-:Y:S01]  /*8c40*/  IMAD.WIDE.U32 R2, R19, UR4, RZ ;  /* 0x0000000413027c25 */ /* 0x000fe2000f8e00ff */
[----:B------:R-:W-:-:S03]  /*8c50*/  ULDC.64 UR4, c[0x0][0x2e0] ;  /* 0x0000b80000047ab9 */ /* 0x000fc60000000a00 */
[----:B------:R-:W-:Y:S02]  /*8c60*/  IMAD.MOV R8, RZ, RZ, -R4 ;  /* 0x000000ffff087224 */ /* 0x000fe400078e0a04 */
[----:B------:R-:W-:Y:S02]  /*8c70*/  IMAD.IADD R3, R3, 0x1, R9 ;  /* 0x0000000103037824 */ /* 0x000fe400078e0209 */
[----:B------:R-:W-:Y:S02]  /*8c80*/  IMAD R7, R7, UR4, RZ ;  /* 0x0000000407077c24 */ /* 0x000fe4000f8e02ff */
[----:B------:R-:W-:Y:S01]  /*8c90*/  IMAD R5, R5, R8, R6 ;  /* 0x0000000805057224 */ /* 0x000fe200078e0206 */
[----:B------:R-:W-:Y:S01]  /*8ca0*/  SHF.R.S32.HI R6, RZ, 0x1f, R4 ;  /* 0x0000001fff067819 */ /* 0x000fe20000011404 */
        /* <DEDUP_REMOVED lines=21> */
[----:B------:R-:W2:Y:S01]  /*8e00*/  SHFL.IDX PT, R2, R5, RZ, 0x181f ;  /* 0x00181fff05027589 */ /* 0x000ea200000e0000 */
[C---:B------:R-:W-:Y:S01]  /*8e10*/  VIADD R7, R0.reuse, 0x10 ;  /* 0x0000001000077836 */ /* 0x040fe20000000000 */
[----:B------:R-:W-:Y:S02]  /*8e20*/  ISETP.GE.AND P0, PT, R0, UR39, PT ;  /* 0x0000002700007c0c */ /* 0x000fe4000bf06270 */
[----:B------:R-:W-:Y:S11]  /*8e30*/  SHFL.IDX PT, R6, R5, 0x1, 0x181f ;  /* 0x00381f0005067f89 */ /* 0x000ff600000e0000 */
[----:B0-----:R-:W-:-:S05]  /*8e40*/  @!P0 LEA R14, P1, R21, R14, 0x1 ;  /* 0x0000000e150e8211 */ /* 0x001fca00078208ff */
[----:B--2---:R-:W-:Y:S02]  /*8e50*/  @!P0 IMAD.X R3, RZ, RZ, R2, P1 ;  /* 0x000000ffff038224 */ /* 0x004fe400008e0602 */
[----:B------:R-:W-:Y:S02]  /*8e60*/  @!P0 IMAD.MOV.U32 R2, RZ, RZ, R14 ;  /* 0x000000ffff028224 */ /* 0x000fe400078e000e */
        /* <DEDUP_REMOVED lines=9> */
[----:B------:R-:W-:Y:S01]  /*8f00*/  ISETP.GE.AND P0, PT, R7, UR39, PT ;  /* 0x0000002707007c0c */ /* 0x000fe2000bf06270 */
[----:B------:R-:W-:-:S12]  /*8f10*/  VIADD R7, R0, 0x30 ;  /* 0x0000003000077836 */ /* 0x000fd80000000000 */
[----:B0-----:R-:W-:Y:S02]  /*8f20*/  @!P0 LEA R2, P1, R21, R14, 0x1 ;  /* 0x0000000e15028211 */ /* 0x001fe400078208ff */
[----:B------:R-:W0:Y:S03]  /*8f30*/  SHFL.IDX PT, R14, R4, 0x3, 0x181f ;  /* 0x00781f00040e7f89 */ /* 0x000e2600000e0000 */
[----:B--2---:R-:W-:Y:S02]  /*8f40*/  @!P0 IMAD.X R3, RZ, RZ, R6, P1 ;  /* 0x000000ffff038224 */ /* 0x004fe400008e0606 */
        /* <DEDUP_REMOVED lines=23> */
[----:B------:R-:W-:-:S13]  /*90c0*/  ISETP.GE.AND P0, PT, R7, UR39, PT ;  /* 0x0000002707007c0c */ /* 0x000fda000bf06270 */
[----:B0-----:R-:W-:Y:S02]  /*90d0*/  @!P0 LEA R2, P1, R21, R14, 0x1 ;  /* 0x0000000e15028211 */ /* 0x001fe400078208ff */
[----:B------:R0:W3:Y:S03]  /*90e0*/  SHFL.IDX PT, R14, R4, 0x7, 0x181f ;  /* 0x00f81f00040e7f89 */ /* 0x0000e600000e0000 */
[----:B--2---:R-:W-:Y:S02]  /*90f0*/  @!P0 IMAD.X R3, RZ, RZ, R6, P1 ;  /* 0x000000ffff038224 */ /* 0x004fe400008e0606 */
[----:B------:R0:W2:Y:S04]  /*9100*/  SHFL.IDX PT, R6, R5, 0x7, 0x181f ;  /* 0x00f81f0005067f89 */ /* 0x0000a800000e0000 */
[----:B------:R0:W-:Y:S02]  /*9110*/  @!P0 LDGSTS.E.BYPASS.LTC128B.128 [R20+0x1b400], desc[UR48][R2.64], !P5 ;  /* 0x1b40000002148fae */ /* 0x0001e4000e901d70 */
.L_x_9153:
[----:B0-----:R-:W4:Y:S01]  /*9120*/  LDL R5, [R1+0x4] ;  /* 0x0000040001057983 */ /* 0x001f220000100800 */
[----:B------:R-:W-:-:S05]  /*9130*/  VIADD R0, R0, 0x70 ;  /* 0x0000007000007836 */ /* 0x000fca0000000000 */
[----:B------:R-:W-:-:S13]  /*9140*/  ISETP.GE.AND P0, PT, R0, UR39, PT ;  /* 0x0000002700007c0c */ /* 0x000fda000bf06270 */
[----:B---3--:R-:W-:-:S05]  /*9150*/  @!P0 LEA R2, P1, R21, R14, 0x1 ;  /* 0x0000000e15028211 */ /* 0x008fca00078208ff */
[----:B--2---:R-:W-:-:S05]  /*9160*/  @!P0 IMAD.X R3, RZ, RZ, R6, P1 ;  /* 0x000000ffff038224 */ /* 0x004fca00008e0606 */
[----:B------:R-:W-:Y:S01]  /*9170*/  @!PT LDS RZ, [RZ] ;  /* 0x00000000fffff984 */ /* 0x000fe20000000800 */
[----:B------:R-:W-:Y:S01]  /*9180*/  @!PT LDS RZ, [RZ] ;  /* 0x00000000fffff984 */ /* 0x000fe20000000800 */
[----:B------:R-:W-:Y:S01]  /*9190*/  @!PT LDS RZ, [RZ] ;  /* 0x00000000fffff984 */ /* 0x000fe20000000800 */
[----:B------:R0:W-:Y:S01]  /*91a0*/  @!P0 LDGSTS.E.BYPASS.LTC128B.128 [R20+0x1bc00], desc[UR48][R2.64], !P5 ;  /* 0x1bc0000002148fae */ /* 0x0001e2000e901d70 */
[----:B------:R-:W-:Y:S01]  /*91b0*/  NOP ;  /* 0x0000000000007918 */ /* 0x000fe20000000000 */
[----:B------:R-:W-:Y:S02]  /*91c0*/  SYNCS.ARRIVE.TRANS64.RED.A0T1 RZ, [UR37+0x22800], RZ ;  /* 0x022800ffffff79a7 */ /* 0x000fe40008200425 */
[----:B------:R-:W-:Y:S01]  /*91d0*/  ARRIVES.LDGSTSBAR.64.TRANSCNT [UR37+0x22800] ;  /* 0x02280000ff0079b0 */ /* 0x000fe20008000aa5 */
[----:B----4-:R-:W-:-:S04]  /*91e0*/  LOP3.LUT R0, R5, 0x1, RZ, 0xc, !PT ;  /* 0x0000000105007812 */ /* 0x010fc800078e0cff */
[----:B------:R-:W-:Y:S01]  /*91f0*/  SHF.L.U32 R0, R0, 0x1f, RZ ;  /* 0x0000001f00007819 */ /* 0x000fe200000006ff */
[----:B------:R-:W-:Y:S01]  /*9200*/  NOP ;  /* 0x0000000000007918 */ /* 0x000fe20000000000 */
[----:B------:R-:W-:Y:S01]  /*9210*/  SYNCS.ARRIVE.TRANS64.A1T0 RZ, [UR37+0x22800], RZ ;  /* 0x022800ffffff79a7 */ /* 0x000fe20008100025 */
[----:B------:R-:W-:Y:S01]  /*9220*/  BSSY B0, `(.L_x_9082) ;  /* 0x0000003000007945 */ /* 0x000fe20003800000 */
[----:B------:R-:W2:Y:S03]  /*9230*/  SYNCS.PHASECHK.TRANS64.TRYWAIT P0, [UR37+0x22820], R0 ;  /* 0x02282000ff0075a7 */ /* 0x000ea60008000165 */
[----:B0-2---:R-:W-:Y:S05]  /*9240*/  @!P0 BRA `(.L_x_9083) ;  /* 0x0000002c00cc8947 */ /* 0x005fea0003800000 */
.L_x_9154:
[----:B------:R-:W-:Y:S05]  /*9250*/  BSYNC B0 ;  /* 0x0000000000007941 */ /* 0x000fea0003800000 */
.L_x_9082:
[----:B------:R-:W-:-:S04]  /*9260*/  MOV R2, UR41 ;  /* 0x0000002900027c02 */ /* 0x000fc80008000f00 */
[----:B------:R-:W-:-:S13]  /*9270*/  ISETP.NE.AND P0, PT, R2, 0x3, PT ;  /* 0x000000030200780c */ /* 0x000fda0003f05270 */
[----:B------:R-:W-:Y:S05]  /*9280*/  @!P0 BRA `(.L_x_9084) ;  /* 0x0000000000048947 */ /* 0x000fea0003800000 */
[----:B------:R-:W-:Y:S01]  /*9290*/  BPT.TRAP 0x1 ;  /* 0x000000040000795c */ /* 0x000fe20000300000 */
.L_x_9084:
[----:B0-----:R-:W-:Y:S01]  /*92a0*/  SHF.L.U32 R3, R27, 0x1f, RZ ;  /* 0x0000001f1b037819 */ /* 0x001fe200000006ff */
[----:B------:R-:W-:Y:S03]  /*92b0*/  BSSY B0, `(.L_x_9085) ;  /* 0x0000003000007945 */ /* 0x000fe60003800000 */
[----:B------:R-:W0:Y:S02]  /*92c0*/  SYNCS.PHASECHK.TRANS64.TRYWAIT P0, [R22+URZ+0x22860], R3 ;  /* 0x02286003160075a7 */ /* 0x000e24000800017f */
[----:B0-----:R-:W-:Y:S05]  /*92d0*/  @!P0 BRA `(.L_x_9086) ;  /* 0x0000002c00c08947 */ /* 0x001fea0003800000 */
.L_x_9155:
[----:B------:R-:W-:Y:S05]  /*92e0*/  BSYNC B0 ;  /* 0x0000000000007941 */ /* 0x000fea0003800000 */
.L_x_9085:
[----:B------:R-:W2:Y:S01]  /*92f0*/  LDL.LU R0, [R1] ;  /* 0x0000000001007983 */ /* 0x000ea20000300800 */
[----:B------:R-:W-:Y:S01]  /*9300*/  ULDC.64 UR4, c[0x0][0x328] ;  /* 0x0000ca0000047ab9 */ /* 0x000fe20000000a00 */
[----:B------:R-:W-:Y:S02]  /*9310*/  IMAD R6, R17, 0x6000, R31 ;  /* 0x0000600011067824 */ /* 0x000fe400078e021f */
[----:B------:R-:W-:Y:S02]  /*9320*/  IMAD R26, R26, UR4, RZ ;  /* 0x000000041a1a7c24 */ /* 0x000fe4000f8e02ff */
[----:B0-----:R-:W-:-:S04]  /*9330*/  IMAD.WIDE.U32 R2, R25, UR4, RZ ;  /* 0x0000000419027c25 */ /* 0x001fc8000f8e00ff */
[----:B------:R-:W-:Y:S01]  /*9340*/  IMAD R5, R25, UR5, R26 ;  /* 0x0000000519057c24 */ /* 0x000fe2000f8e021a */
[----:B------:R-:W-:-:S03]  /*9350*/  ULDC.64 UR4, c[0x0][0x338] ;  /* 0x0000ce0000047ab9 */ /* 0x000fc60000000a00 */
[----:B------:R-:W-:Y:S02]  /*9360*/  IMAD.IADD R3, R3, 0x1, R5 ;  /* 0x0000000103037824 */ /* 0x000fe400078e0205 */
[----:B------:R-:W-:-:S04]  /*9370*/  IMAD.WIDE.U32 R2, R24, UR4, R2 ;  /* 0x0000000418027c25 */ /* 0x000fc8000f8e0002 */
[----:B--2---:R-:W-:-:S04]  /*9380*/  IMAD R5, R0, UR4, RZ ;  /* 0x0000000400057c24 */ /* 0x004fc8000f8e02ff */
        /* <DEDUP_REMOVED lines=12> */
[----:B------:R-:W-:Y:S01]  /*9450*/  LOP3.LUT P6, RZ, R16, 0x800000, RZ, 0xc0, !PT ;  /* 0x0080000010ff7812 */ /* 0x000fe200078cc0ff */
[----:B------:R-:W0:Y:S01]  /*9460*/  S2R R4, SR_TID.X ;  /* 0x0000000000047919 */ /* 0x000e220000002100 */
[----:B------:R-:W-:Y:S02]  /*9470*/  LEA R6, R6, UR37, 0x1 ;  /* 0x0000002506067c11 */ /* 0x000fe4000f8e08ff */
[----:B------:R-:W-:Y:S01]  /*9480*/  P2R R20, PR, RZ, 0x40 ;  /* 0x00000040ff147803 */ /* 0x000fe20000000000 */
[----:B------:R-:W2:Y:S01]  /*9490*/  SHFL.IDX PT, R2, R8, RZ, 0x181f ;  /* 0x00181fff08027589 */ /* 0x000ea200000e0000 */
        /* <DEDUP_REMOVED lines=11> */
[----:B------:R3:W-:Y:S01]  /*9550*/  STL [R1+0xc], R17 ;  /* 0x00000c1101007387 */ /* 0x0007e20000100800 */
[----:B------:R-:W-:-:S02]  /*9560*/  P2R R9, PR, RZ, 0x40 ;  /* 0x00000040ff097803 */ /* 0x000fc40000000000 */
[C---:B------:R-:W-:Y:S01]  /*9570*/  LOP3.LUT P6, RZ, R16.reuse, 0x20000000, RZ, 0xc0, !PT ;  /* 0x2000000010ff7812 */ /* 0x040fe200078cc0ff */
[----:B------:R-:W4:Y:S01]  /*9580*/  SHFL.IDX PT, R3, R7, RZ, 0x181f ;  /* 0x00181fff07037589 */ /* 0x000f2200000e0000 */
[C---:B------:R-:W-:Y:S02]  /*9590*/  LOP3.LUT P2, RZ, R16.reuse, 0x10000, RZ, 0xc0, !PT ;  /* 0x0001000010ff7812 */ /* 0x040fe4000784c0ff */
[----:B------:R-:W-:Y:S02]  /*95a0*/  P2R R23, PR, RZ, 0x40 ;  /* 0x00000040ff177803 */ /* 0x000fe40000000000 */
[----:B------:R-:W-:Y:S02]  /*95b0*/  LOP3.LUT P6, RZ, R35, 0x1, RZ, 0xc0, !PT ;  /* 0x0000000123ff7812 */ /* 0x000fe400078cc0ff */
[----:B------:R-:W-:Y:S01]  /*95c0*/  LOP3.LUT P1, RZ, R16, 0x8000, RZ, 0xc0, !PT ;  /* 0x0000800010ff7812 */ /* 0x000fe2000782c0ff */
[----:B0-----:R-:W-:Y:S01]  /*95d0*/  IMAD.SHL.U32 R4, R4, 0x8, RZ ;  /* 0x0000000804047824 */ /* 0x001fe200078e00ff */
[----:B------:R-:W-:-:S02]  /*95e0*/  P2R R24, PR, RZ, 0x40 ;  /* 0x00000040ff187803 */ /* 0x000fc40000000000 */
[----:B------:R-:W-:Y:S02]  /*95f0*/  LOP3.LUT P6, RZ, R16, 0x100000, RZ, 0xc0, !PT ;  /* 0x0010000010ff7812 */ /* 0x000fe400078cc0ff */
[----:B------:R-:W-:Y:S02]  /*9600*/  LOP3.LUT R4, R4, 0x38, RZ, 0xc0, !PT ;  /* 0x0000003804047812 */ /* 0x000fe400078ec0ff */
[----:B------:R-:W-:Y:S02]  /*9610*/  P2R R25, PR, RZ, 0x40 ;  /* 0x00000040ff197803 */ /* 0x000fe40000000000 */
[----:B------:R-:W-:-:S04]  /*9620*/  LOP3.LUT P6, RZ, R16, 0x2000000, RZ, 0xc0, !PT ;  /* 0x0200000010ff7812 */ /* 0x000fc800078cc0ff */
[----:B------:R-:W-:Y:S02]  /*9630*/  P2R R26, PR, RZ, 0x40 ;  /* 0x00000040ff1a7803 */ /* 0x000fe40000000000 */
[----:B------:R-:W-:-:S04]  /*9640*/  LOP3.LUT P6, RZ, R16, 0x40000000, RZ, 0xc0, !PT ;  /* 0x4000000010ff7812 */ /* 0x000fc800078cc0ff */
[----:B------:R-:W-:Y:S02]  /*9650*/  P2R R0, PR, RZ, 0x40 ;  /* 0x00000040ff007803 */ /* 0x000fe40000000000 */
[----:B------:R-:W-:-:S03]  /*9660*/  LOP3.LUT P6, RZ, R35, 0x2, RZ, 0xc0, !PT ;  /* 0x0000000223ff7812 */ /* 0x000fc600078cc0ff */
[----:B------:R0:W-:Y:S01]  /*9670*/  STL [R1], R0 ;  /* 0x0000000001007387 */ /* 0x0001e20000100800 */
[----:B---3--:R-:W-:Y:S02]  /*9680*/  P2R R17, PR, RZ, 0x40 ;  /* 0x00000040ff117803 */ /* 0x008fe40000000000 */
[----:B------:R-:W-:-:S04]  /*9690*/  LOP3.LUT P6, RZ, R16, 0x200000, RZ, 0xc0, !PT ;  /* 0x0020000010ff7812 */ /* 0x000fc800078cc0ff */
[----:B------:R-:W-:Y:S02]  /*96a0*/  P2R R19, PR, RZ, 0x40 ;  /* 0x00000040ff137803 */ /* 0x000fe40000000000 */
[----:B------:R-:W-:Y:S01]  /*96b0*/  LOP3.LUT P6, RZ, R16, 0x4000000, RZ, 0xc0, !PT ;  /* 0x0400000010ff7812 */ /* 0x000fe200078cc0ff */
[----:B0-----:R-:W-:-:S03]  /*96c0*/  IMAD.SHL.U32 R0, R4, 0x2, RZ ;  /* 0x0000000204007824 */ /* 0x001fc600078e00ff */
[----:B-1----:R-:W-:Y:S02]  /*96d0*/  P2R R22, PR, RZ, 0x40 ;  /* 0x00000040ff167803 */ /* 0x002fe40000000000 */
[----:B------:R-:W-:Y:S02]  /*96e0*/  LOP3.LUT P6, RZ, R16, 0x80000000, RZ, 0xc0, !PT ;  /* 0x8000000010ff7812 */ /* 0x000fe400078cc0ff */
[----:B--2---:R-:W-:Y:S02]  /*96f0*/  IADD3 R14, P0, R2, R0, RZ ;  /* 0x00000000020e7210 */ /* 0x004fe40007f1e0ff */
[----:B------:R-:W-:Y:S01]  /*9700*/  P2R R27, PR, RZ, 0x40 ;  /* 0x00000040ff1b7803 */ /* 0x000fe20000000000 */
[----:B------:R-:W0:Y:S01]  /*9710*/  SHFL.IDX PT, R2, R8, 0x1, 0x181f ;  /* 0x00381f0008027f89 */ /* 0x000e2200000e0000 */
[----:B------:R-:W-:Y:S01]  /*9720*/  LOP3.LUT P6, RZ, R35, 0x4, RZ, 0xc0, !PT ;  /* 0x0000000423ff7812 */ /* 0x000fe200078cc0ff */
[----:B----4-:R-:W-:Y:S02]  /*9730*/  IMAD.X R15, RZ, RZ, R3, P0 ;  /* 0x000000ffff0f7224 */ /* 0x010fe400000e0603 */
[----:B------:R-:W1:Y:S10]  /*9740*/  SHFL.IDX PT, R3, R7, 0x1, 0x181f ;  /* 0x00381f0007037f89 */ /* 0x000e7400000e0000 */
[----:B------:R-:W-:Y:S01]  /*9750*/  LDGSTS.E.BYPASS.LTC128B.128 [R6+0x400], desc[UR48][R14.64], !P6 ;  /* 0x004000000e067fae */ /* 0x000fe2000f101d70 */
[----:B------:R-:W-:-:S03]  /*9760*/  ISETP.NE.AND P6, PT, R27, RZ, PT ;  /* 0x000000ff1b00720c */ /* 0x000fc60003fc5270 */
[----:B------:R-:W5:Y:S01]  /*9770*/  LDL.LU R27, [R1+0x18] ;  /* 0x00001800011b7983 */ /* 0x000f620000300800 */
[----:B0-----:R-:W-:-:S03]  /*9780*/  IADD3 R12, P0, R2, R0, RZ ;  /* 0x00000000020c7210 */ /* 0x001fc60007f1e0ff */
[----:B------:R-:W0:Y:S02]  /*9790*/  SHFL.IDX PT, R2, R8, 0x2, 0x181f ;  /* 0x00581f0008027f89 */ /* 0x000e2400000e0000 */
[----:B-1----:R-:W-:-:S04]  /*97a0*/  IMAD.X R13, RZ, RZ, R3, P0 ;  /* 0x000000ffff0d7224 */ /* 0x002fc800000e0603 */
[----:B------:R-:W-:Y:S01]  /*97b0*/  LDGSTS.E.BYPASS.LTC128B.128 [R6+0x3400], desc[UR48][R14.64+0x80], !P6 ;  /* 0x034000800e067fae */ /* 0x000fe2000f101d70 */
[----:B------:R-:W-:-:S03]  /*97c0*/  ISETP.NE.AND P6, PT, R22, RZ, PT ;  /* 0x000000ff1600720c */ /* 0x000fc60003fc5270 */
[----:B------:R-:W5:Y:S04]  /*97d0*/  LDL.LU R22, [R1+0x14] ;  /* 0x0000140001167983 */ /* 0x000f680000300800 */
[----:B------:R-:W1:Y:S06]  /*97e0*/  SHFL.IDX PT, R3, R7, 0x2, 0x181f ;  /* 0x00581f0007037f89 */ /* 0x000e6c00000e0000 */
[----:B------:R-:W-:Y:S01]  /*97f0*/  LDGSTS.E.BYPASS.LTC128B.128 [R6+0x6400], desc[UR48][R14.64+0x100], !P6 ;  /* 0x064001000e067fae */ /* 0x000fe2000f101d70 */
[----:B------:R-:W-:-:S03]  /*9800*/  ISETP.NE.AND P6, PT, R19, RZ, PT ;  /* 0x000000ff1300720c */ /* 0x000fc60003fc5270 */
[----:B------:R-:W5:Y:S01]  /*9810*/  LDL.LU R19, [R1+0x10] ;  /* 0x0000100001137983 */ /* 0x000f620000300800 */
[----:B0-----:R-:W-:-:S03]  /*9820*/  IADD3 R10, P0, R2, R0, RZ ;  /* 0x00000000020a7210 */ /* 0x001fc60007f1e0ff */
[----:B------:R-:W0:Y:S06]  /*9830*/  SHFL.IDX PT, R2, R8, 0x3, 0x181f ;  /* 0x00781f0008027f89 */ /* 0x000e2c00000e0000 */
[----:B------:R2:W-:Y:S01]  /*9840*/  LDGSTS.E.BYPASS.LTC128B.128 [R6+0x9400], desc[UR48][R14.64+0x180], !P6 ;  /* 0x094001800e067fae */ /* 0x0005e2000f101d70 */
[----:B-1----:R-:W-:-:S03]  /*9850*/  IMAD.X R11, RZ, RZ, R3, P0 ;  /* 0x000000ffff0b7224 */ /* 0x002fc600000e0603 */
[----:B------:R-:W3:Y:S01]  /*9860*/  LDL.LU R15, [R1] ;  /* 0x00000000010f7983 */ /* 0x000ee20000300800 */
[----:B------:R-:W-:-:S03]  /*9870*/  ISETP.NE.AND P6, PT, R17, RZ, PT ;  /* 0x000000ff1100720c */ /* 0x000fc60003fc5270 */
[----:B------:R1:W5:Y:S01]  /*9880*/  LDL.LU R17, [R1+0xc] ;  /* 0x00000c0001117983 */ /* 0x0003620000300800 */
[----:B0-----:R-:W-:-:S03]  /*9890*/  IADD3 R4, P0, R2, R0, RZ ;  /* 0x0000000002047210 */ /* 0x001fc60007f1e0ff */
[----:B------:R-:W0:Y:S04]  /*98a0*/  SHFL.IDX PT, R3, R7, 0x3, 0x181f ;  /* 0x00781f0007037f89 */ /* 0x000e2800000e0000 */
[----:B------:R-:W4:Y:S04]  /*98b0*/  SHFL.IDX PT, R2, R8, 0x4, 0x181f ;  /* 0x00981f0008027f89 */ /* 0x000f2800000e0000 */
[----:B------:R1:W-:Y:S01]  /*98c0*/  LDGSTS.E.BYPASS.LTC128B.128 [R6+0xc00], desc[UR48][R12.64], !P6 ;  /* 0x00c000000c067fae */ /* 0x0003e2000f101d70 */
[----:B0-----:R-:W-:-:S03]  /*98d0*/  IMAD.X R5, RZ, RZ, R3, P0 ;  /* 0x000000ffff057224 */ /* 0x001fc600000e0603 */
[----:B------:R-:W0:Y:S01]  /*98e0*/  SHFL.IDX PT, R3, R7, 0x4, 0x181f ;  /* 0x00981f0007037f89 */ /* 0x000e2200000e0000 */
[----:B----4-:R-:W-:-:S03]  /*98f0*/  IADD3 R2, P0, R2, R0, RZ ;  /* 0x0000000002027210 */ /* 0x010fc60007f1e0ff */
[----:B--2---:R1:W2:Y:S02]  /*9900*/  SHFL.IDX PT, R14, R8, 0x5, 0x181f ;  /* 0x00b81f00080e7f89 */ /* 0x0042a400000e0000 */
[----:B0-----:R-:W-:Y:S01]  /*9910*/  IMAD.X R3, RZ, RZ, R3, P0 ;  /* 0x000000ffff037224 */ /* 0x001fe200000e0603 */
[----:B------:R-:W-:Y:S01]  /*9920*/  LOP3.LUT P0, RZ, R16, 0x8000000, RZ, 0xc0, !PT ;  /* 0x0800000010ff7812 */ /* 0x000fe2000780c0ff */
[----:B------:R-:W0:Y:S01]  /*9930*/  SHFL.IDX PT, R7, R7, 0x5, 0x181f ;  /* 0x00b81f0007077f89 */ /* 0x000e2200000e0000 */
[----:B---3--:R-:W-:-:S13]  /*9940*/  ISETP.NE.AND P6, PT, R15, RZ, PT ;  /* 0x000000ff0f00720c */ /* 0x008fda0003fc5270 */
        /* <DEDUP_REMOVED lines=16> */
[----:B------:R1:W-:Y:S10]  /*9a50*/  LDGSTS.E.BYPASS.LTC128B.128 [R6+0x4c00], desc[UR48][R4.64+0x80], !P0 ;  /* 0x04c0008004067fae */ /* 0x0003f4000c101d70 */
[----:B------:R1:W-:Y:S04]  /*9a60*/  LDGSTS.E.BYPASS.LTC128B.128 [R6+0x7c00], desc[UR48][R4.64+0x100], !P6 ;  /* 0x07c0010004067fae */ /* 0x0003e8000f101d70 */
[----:B------:R1:W-:Y:S04]  /*9a70*/  LDGSTS.E.BYPASS.LTC128B.128 [R6+0xac00], desc[UR48][R4.64+0x180], !P5 ;  /* 0x0ac0018004067fae */ /* 0x0003e8000e901d70 */
[----:B------:R1:W-:Y:S04]  /*9a80*/  LDGSTS.E.BYPASS.LTC128B.128 [R6+0x2400], desc[UR48][R2.64], !P4 ;  /* 0x0240000002067fae */ /* 0x0003e8000e101d70 */
[----:B------:R1:W-:Y:S04]  /*9a90*/  LDGSTS.E.BYPASS.LTC128B.128 [R6+0x5400], desc[UR48][R2.64+0x80], !P3 ;  /* 0x0540008002067fae */ /* 0x0003e8000d901d70 */
[----:B------:R1:W-:Y:S04]  /*9aa0*/  LDGSTS.E.BYPASS.LTC128B.128 [R6+0x8400], desc[UR48][R2.64+0x100], !P2 ;  /* 0x0840010002067fae */ /* 0x0003e8000d101d70 */
[----:B0-2---:R1:W-:Y:S02]  /*9ab0*/  LDGSTS.E.BYPASS.LTC128B.128 [R6+0xb400], desc[UR48][R2.64+0x180], !P1 ;  /* 0x0b40018002067fae */ /* 0x0053e4000c901d70 */
.L_x_9169:
[C---:B------:R-:W-:Y:S02]  /*9ac0*/  LOP3.LUT P4, RZ, R35.reuse, 0x40, RZ, 0xc0, !PT ;  /* 0x0000004023ff7812 */ /* 0x040fe4000788c0ff */
[C---:B------:R-:W-:Y:S02]  /*9ad0*/  LOP3.LUT P3, RZ, R35.reuse, 0x20, RZ, 0xc0, !PT ;  /* 0x0000002023ff7812 */ /* 0x040fe4000786c0ff */
[C---:B------:R-:W-:Y:S02]  /*9ae0*/  LOP3.LUT P2, RZ, R35.reuse, 0x10, RZ, 0xc0, !PT ;  /* 0x0000001023ff7812 */ /* 0x040fe4000784c0ff */
[----:B------:R-:W-:Y:S02]  /*9af0*/  LOP3.LUT P1, RZ, R35, 0x8, RZ, 0xc0, !PT ;  /* 0x0000000823ff7812 */ /* 0x000fe4000782c0ff */
[----:B-1----:R-:W-:-:S05]  /*9b00*/  IADD3 R2, P0, R14, R0, RZ ;  /* 0x000000000e027210 */ /* 0x002fca0007f1e0ff */
[----:B------:R-:W-:Y:S01]  /*9b10*/  IMAD.X R3, RZ, RZ, R7, P0 ;  /* 0x000000ffff037224 */ /* 0x000fe200000e0607 */
[----:B------:R-:W-:-:S04]  /*9b20*/  PLOP3.LUT P0, PT, PT, PT, PT, 0x80, 0x0 ;  /* 0x000000000000781c */ /* 0x000fc80003f0f070 */
[----:B------:R-:W-:Y:S01]  /*9b30*/  @!PT LDS RZ, [RZ] ;  /* 0x00000000fffff984 */ /* 0x000fe20000000800 */
[----:B------:R-:W-:Y:S01]  /*9b40*/  @!PT LDS RZ, [RZ] ;  /* 0x00000000fffff984 */ /* 0x000fe20000000800 */
[----:B------:R-:W-:Y:S01]  /*9b50*/  @!PT LDS RZ, [RZ] ;  /* 0x00000000fffff984 */ /* 0x000fe20000000800 */
[----:B------:R0:W-:Y:S04]  /*9b60*/  LDGSTS.E.BYPASS.LTC128B.128 [R6+0x2c00], desc[UR48][R2.64], !P4 ;  /* 0x02c0000002067fae */ /* 0x0001e8000e101d70 */
[----:B------:R0:W-:Y:S04]  /*9b70*/  LDGSTS.E.BYPASS.LTC128B.128 [R6+0x5c00], desc[UR48][R2.64+0x80], !P3 ;  /* 0x05c0008002067fae */ /* 0x0001e8000d901d70 */
[----:B------:R0:W-:Y:S04]  /*9b80*/  LDGSTS.E.BYPASS.LTC128B.128 [R6+0x8c00], desc[UR48][R2.64+0x100], !P2 ;  /* 0x08c0010002067fae */ /* 0x0001e8000d101d70 */
[----:B------:R0:W-:Y:S01]  /*9b90*/  LDGSTS.E.BYPASS.LTC128B.128 [R6+0xbc00], desc[UR48][R2.64+0x180], !P1 ;  /* 0x0bc0018002067fae */ /* 0x0001e2000c901d70 */
[----:B------:R-:W-:Y:S01]  /*9ba0*/  NOP ;  /* 0x0000000000007918 */ /* 0x000fe20000000000 */
.L_x_9088:
        /* <DEDUP_REMOVED lines=11> */
.L_x_9089:
        /* <DEDUP_REMOVED lines=11> */
.L_x_9103:
[----:B------:R-:W0:Y:S01]  /*9d10*/  LDC R2, c[0x0][0x430] ;  /* 0x00010c00ff027b82 */ /* 0x000e220000000800 */
[----:B------:R-:W-:Y:S01]  /*9d20*/  ISETP.GT.U32.AND P0, PT, R28, 0x5f, PT ;  /* 0x0000005f1c00780c */ /* 0x000fe20003f04070 */
[----:B------:R-:W-:Y:S01]  /*9d30*/  IMAD R3, R20, 0x60, R32 ;  /* 0x0000006014037824 */ /* 0x000fe200078e0220 */
[----:B------:R-:W-:Y:S01]  /*9d40*/  MOV R10, UR41 ;  /* 0x00000029000a7c02 */ /* 0x000fe20008000f00 */
[----:B------:R-:W-:Y:S02]  /*9d50*/  ULDC UR4, c[0x0][0x430] ;  /* 0x00010c0000047ab9 */ /* 0x000fe40000000800 */
[----:B------:R-:W-:-:S04]  /*9d60*/  IMAD.IADD R8, R28, 0x1, R3 ;  /* 0x000000011c087824 */ /* 0x000fc800078e0203 */
[----:B------:R-:W-:-:S04]  /*9d70*/  IMAD.MOV.U32 R9, RZ, RZ, R8 ;  /* 0x000000ffff097224 */ /* 0x000fc800078e0008 */
[----:B-1----:R-:W1:Y:S01]  /*9d80*/  @!P0 LDC.64 R4, c[0x0][0x428] ;  /* 0x00010a00ff048b82 */ /* 0x002e620000000a00 */
[----:B0-----:R-:W-:-:S13]  /*9d90*/  ISETP.NE.AND P1, PT, R2, 0x1, PT ;  /* 0x000000010200780c */ /* 0x001fda0003f25270 */
[----:B------:R-:W0:Y:S08]  /*9da0*/  @P1 LDC R7, c[0x0][0x434] ;  /* 0x00010d00ff071b82 */ /* 0x000e300000000800 */
[----:B--2---:R-:W2:Y:S01]  /*9db0*/  @P1 LDC R3, c[0x0][0x438] ;  /* 0x00010e00ff031b82 */ /* 0x004ea20000000800 */
[----:B0-----:R-:W-:-:S07]  /*9dc0*/  @P1 IMAD.HI.U32 R2, R8, R7, RZ ;  /* 0x0000000708021227 */ /* 0x001fce00078e00ff */
[----:B------:R-:W0:Y:S01]  /*9dd0*/  @!P0 LDC.64 R6, c[0x0][0x418] ;  /* 0x00010600ff068b82 */ /* 0x000e220000000a00 */
[----:B--2---:R-:W-:Y:S01]  /*9de0*/  @P1 SHF.R.U32.HI R9, RZ, R3, R2 ;  /* 0x00000003ff091219 */ /* 0x004fe20000011602 */
[----:B-1----:R-:W-:-:S03]  /*9df0*/  @!P0 IMAD R2, R33, R4, RZ ;  /* 0x0000000421028224 */ /* 0x002fc600078e02ff */
[--C-:B------:R-:W-:Y:S01]  /*9e00*/  @!P0 SHF.R.S32.HI R3, RZ, 0x1f, R9.reuse ;  /* 0x0000001fff038819 */ /* 0x100fe20000011409 */
        /* <DEDUP_REMOVED lines=8> */
[----:B------:R-:W-:Y:S01]  /*9e90*/  ISETP.NE.AND P2, PT, R10, 0x3, PT ;  /* 0x000000030a00780c */ /* 0x000fe20003f45270 */
[----:B------:R-:W-:-:S04]  /*9ea0*/  IMAD.MOV R5, RZ, RZ, -R9 ;  /* 0x000000ffff057224 */ /* 0x000fc800078e0a09 */
[----:B------:R-:W-:-:S08]  /*9eb0*/  IMAD R5, R5, UR4, R8 ;  /* 0x0000000405057c24 */ /* 0x000fd0000f8e0208 */
[----:B0-----:R-:W-:Y:S05]  /*9ec0*/  @!P2 BRA `(.L_x_9091) ;  /* 0x000000000004a947 */ /* 0x001fea0003800000 */
[----:B------:R-:W-:Y:S01]  /*9ed0*/  BPT.TRAP 0x1 ;  /* 0x000000040000795c */ /* 0x000fe20000300000 */
.L_x_9091:
[----:B------:R-:W-:Y:S01]  /*9ee0*/  LEA R18, R17, UR37, 0x3 ;  /* 0x0000002511127c11 */ /* 0x000fe2000f8e18ff */
[----:B------:R-:W-:Y:S01]  /*9ef0*/  BSSY B1, `(.L_x_9092) ;  /* 0x0000005000017945 */ /* 0x000fe20003800000 */
[----:B------:R-:W-:Y:S02]  /*9f00*/  SHF.L.U32 R26, R27, 0x1f, RZ ;  /* 0x0000001f1b1a7819 */ /* 0x000fe400000006ff */
[----:B------:R-:W-:Y:S02]  /*9f10*/  SHF.R.S32.HI R23, RZ, 0x1f, R5 ;  /* 0x0000001fff177819 */ /* 0x000fe40000011405 */
[----:B------:R-:W0:Y:S02]  /*9f20*/  SYNCS.PHASECHK.TRANS64.TRYWAIT P0, [R18+URZ+0x22840], R26 ;  /* 0x0228401a120075a7 */ /* 0x000e24000800017f */
[----:B0-----:R-:W-:Y:S05]  /*9f30*/  @!P0 BRA `(.L_x_9093) ;  /* 0x0000002800f88947 */ /* 0x001fea0003800000 */
.L_x_9170:
[----:B------:R-:W-:Y:S05]  /*9f40*/  BSYNC B1 ;  /* 0x0000000000017941 */ /* 0x000fea0003800000 */
.L_x_9092:
        /* <DEDUP_REMOVED lines=24> */
[----:B------:R-:W-:-:S03]  /*a0d0*/  LEA R22, R22, UR37, 0x1 ;  /* 0x0000002516167c11 */ /* 0x000fc6000f8e08ff */
[----:B------:R-:W2:Y:S04]  /*a0e0*/  SHFL.IDX PT, R3, R24, RZ, 0x181f ;  /* 0x00181fff18037589 */ /* 0x000ea800000e0000 */
[----:B------:R-:W-:Y:S04]  /*a0f0*/  SHFL.IDX PT, R6, R24, 0x1, 0x181f ;  /* 0x00381f0018067f89 */ /* 0x000fe800000e0000 */
[----:B------:R-:W-:Y:S01]  /*a100*/  SHFL.IDX PT, R10, R21, 0x2, 0x181f ;  /* 0x00581f00150a7f89 */ /* 0x000fe200000e0000 */
[----:B-1----:R-:W-:-:S03]  /*a110*/  IADD3 R2, P0, R14, R0, RZ ;  /* 0x000000000e027210 */ /* 0x002fc60007f1e0ff */
[----:B------:R-:W1:Y:S02]  /*a120*/  SHFL.IDX PT, R14, R21, 0x1, 0x181f ;  /* 0x00381f00150e7f89 */ /* 0x000e6400000e0000 */
[----:B--2---:R-:W-:-:S05]  /*a130*/  IMAD.X R3, RZ, RZ, R3, P0 ;  /* 0x000000ffff037224 */ /* 0x004fca00000e0603 */
[----:B------:R2:W-:Y:S04]  /*a140*/  LDGSTS.E.BYPASS.LTC128B.128 [R22+0x1c400], desc[UR48][R2.64], !P1 ;  /* 0x1c40000002167fae */ /* 0x0005e8000c901d70 */
[----:B--2---:R-:W-:Y:S01]  /*a150*/  SHFL.IDX PT, R2, R21, 0x3, 0x181f ;  /* 0x00781f0015027f89 */ /* 0x004fe200000e0000 */
[----:B-1----:R-:W-:-:S03]  /*a160*/  IADD3 R8, P0, R14, R0, RZ ;  /* 0x000000000e087210 */ /* 0x002fc60007f1e0ff */
[----:B------:R-:W-:Y:S02]  /*a170*/  SHFL.IDX PT, R3, R24, 0x3, 0x181f ;  /* 0x00781f0018037f89 */ /* 0x000fe400000e0000 */
[----:B------:R-:W-:Y:S01]  /*a180*/  IMAD.X R9, RZ, RZ, R6, P0 ;  /* 0x000000ffff097224 */ /* 0x000fe200000e0606 */
[-C--:B------:R-:W-:Y:S01]  /*a190*/  IADD3 R10, P0, R10, R0.reuse, RZ ;  /* 0x000000000a0a7210 */ /* 0x080fe20007f1e0ff */
[----:B------:R-:W1:Y:S04]  /*a1a0*/  SHFL.IDX PT, R6, R24, 0x2, 0x181f ;  /* 0x00581f0018067f89 */ /* 0x000e6800000e0000 */
[----:B------:R2:W-:Y:S04]  /*a1b0*/  LDGSTS.E.BYPASS.LTC128B.128 [R22+0x1cc00], desc[UR48][R8.64], !P1 ;  /* 0x1cc0000008167fae */ /* 0x0005e8000c901d70 */
[----:B------:R-:W-:Y:S01]  /*a1c0*/  SHFL.IDX PT, R14, R21, 0x5, 0x181f ;  /* 0x00b81f00150e7f89 */ /* 0x000fe200000e0000 */
[----:B-1----:R-:W-:Y:S01]  /*a1d0*/  IMAD.X R11, RZ, RZ, R6, P0 ;  /* 0x000000ffff0b7224 */ /* 0x002fe200000e0606 */
[----:B------:R-:W-:-:S02]  /*a1e0*/  IADD3 R6, P0, R2, R0, RZ ;  /* 0x0000000002067210 */ /* 0x000fc40007f1e0ff */
[----:B------:R-:W1:Y:S03]  /*a1f0*/  SHFL.IDX PT, R2, R21, 0x4, 0x181f ;  /* 0x00981f0015027f89 */ /* 0x000e6600000e0000 */
[----:B------:R-:W-:Y:S01]  /*a200*/  IMAD.X R7, RZ, RZ, R3, P0 ;  /* 0x000000ffff077224 */ /* 0x000fe200000e0603 */
[----:B------:R2:W-:Y:S04]  /*a210*/  LDGSTS.E.BYPASS.LTC128B.128 [R22+0x1d400], desc[UR48][R10.64], !P1 ;  /* 0x1d4000000a167fae */ /* 0x0005e8000c901d70 */
[----:B------:R-:W3:Y:S04]  /*a220*/  SHFL.IDX PT, R3, R24, 0x4, 0x181f ;  /* 0x00981f0018037f89 */ /* 0x000ee800000e0000 */
[----:B------:R2:W-:Y:S04]  /*a230*/  LDGSTS.E.BYPASS.LTC128B.128 [R22+0x1dc00], desc[UR48][R6.64], !P1 ;  /* 0x1dc0000006167fae */ /* 0x0005e8000c901d70 */
[----:B------:R-:W4:Y:S01]  /*a240*/  SHFL.IDX PT, R24, R24, 0x5, 0x181f ;  /* 0x00b81f0018187f89 */ /* 0x000f2200000e0000 */
[----:B-1----:R-:W-:-:S05]  /*a250*/  IADD3 R2, P0, R2, R0, RZ ;  /* 0x0000000002027210 */ /* 0x002fca0007f1e0ff */
[----:B---3--:R-:W-:-:S05]  /*a260*/  IMAD.X R3, RZ, RZ, R3, P0 ;  /* 0x000000ffff037224 */ /* 0x008fca00000e0603 */
[----:B------:R2:W-:Y:S03]  /*a270*/  LDGSTS.E.BYPASS.LTC128B.128 [R22+0x1e400], desc[UR48][R2.64], !P1 ;  /* 0x1e40000002167fae */ /* 0x0005e6000c901d70 */
.L_x_9184:
        /* <DEDUP_REMOVED lines=8> */
.L_x_9095:
        /* <DEDUP_REMOVED lines=11> */
.L_x_9096:
[----:B------:R1:W-:Y:S01]  /*a3b0*/  SYNCS.ARRIVE.TRANS64.A1T0 RZ, [R18+URZ+0x22830], RZ ;  /* 0x022830ff12ff79a7 */ /* 0x0003e2000810003f */
[----:B------:R-:W-:Y:S05]  /*a3c0*/  @!P2 BRA `(.L_x_9097) ;  /* 0x000000000004a947 */ /* 0x000fea0003800000 */
[----:B------:R-:W-:Y:S01]  /*a3d0*/  BPT.TRAP 0x1 ;  /* 0x000000040000795c */ /* 0x000fe20000300000 */
.L_x_9097:
[----:B------:R-:W2:Y:S01]  /*a3e0*/  SYNCS.PHASECHK.TRANS64.TRYWAIT P0, [R18+URZ+0x22860], R26 ;  /* 0x0228601a120075a7 */ /* 0x000ea2000800017f */
[----:B------:R-:W-:Y:S04]  /*a3f0*/  BSSY B1, `(.L_x_9098) ;  /* 0x0000002000017945 */ /* 0x000fe80003800000 */
[----:B--2---:R-:W-:Y:S05]  /*a400*/  @!P0 BRA `(.L_x_9099) ;  /* 0x0000002c00708947 */ /* 0x004fea0003800000 */
.L_x_9185:
[----:B------:R-:W-:Y:S05]  /*a410*/  BSYNC B1 ;  /* 0x0000000000017941 */ /* 0x000fea0003800000 */
.L_x_9098:
[----:B------:R-:W-:Y:S01]  /*a420*/  ULDC.64 UR4, c[0x0][0x328] ;  /* 0x0000ca0000047ab9 */ /* 0x000fe20000000a00 */
[C---:B------:R-:W-:Y:S01]  /*a430*/  LOP3.LUT P4, RZ, R16.reuse, 0x2, RZ, 0xc0, !PT ;  /* 0x0000000210ff7812 */ /* 0x040fe2000788c0ff */
[----:B------:R-:W-:Y:S01]  /*a440*/  IMAD R2, R23, UR4, RZ ;  /* 0x0000000417027c24 */ /* 0x000fe2000f8e02ff */
[C---:B------:R-:W-:Y:S01]  /*a450*/  LOP3.LUT P3, RZ, R16.reuse, 0x10, RZ, 0xc0, !PT ;  /* 0x0000001010ff7812 */ /* 0x040fe2000786c0ff */
[----:B------:R-:W-:Y:S01]  /*a460*/  IMAD R22, R17, 0x6000, R31 ;  /* 0x0000600011167824 */ /* 0x000fe200078e021f */
[C---:B------:R-:W-:Y:S01]  /*a470*/  LOP3.LUT P2, RZ, R16.reuse, 0x8, RZ, 0xc0, !PT ;  /* 0x0000000810ff7812 */ /* 0x040fe2000784c0ff */
[C---:B------:R-:W-:Y:S01]  /*a480*/  IMAD R7, R5.reuse, UR5, R2 ;  /* 0x0000000505077c24 */ /* 0x040fe2000f8e0202 */
[----:B------:R-:W-:Y:S01]  /*a490*/  LOP3.LUT P1, RZ, R16, 0x4, RZ, 0xc0, !PT ;  /* 0x0000000410ff7812 */ /* 0x000fe2000782c0ff */
        /* <DEDUP_REMOVED lines=17> */
[----:B------:R-:W3:Y:S01]  /*a5b0*/  SHFL.IDX PT, R14, R21, RZ, 0x181f ;  /* 0x00181fff150e7589 */ /* 0x000ee200000e0000 */
[----:B------:R-:W-:-:S03]  /*a5c0*/  LEA R22, R22, UR37, 0x1 ;  /* 0x0000002516167c11 */ /* 0x000fc6000f8e08ff */
[----:B------:R-:W4:Y:S04]  /*a5d0*/  SHFL.IDX PT, R3, R23, RZ, 0x181f ;  /* 0x00181fff17037589 */ /* 0x000f2800000e0000 */
[----:B------:R-:W-:Y:S01]  /*a5e0*/  SHFL.IDX PT, R2, R21, 0x4, 0x181f ;  /* 0x00981f0015027f89 */ /* 0x000fe200000e0000 */
[----:B---3--:R-:W-:-:S03]  /*a5f0*/  IADD3 R10, P0, R14, R0, RZ ;  /* 0x000000000e0a7210 */ /* 0x008fc60007f1e0ff */
[----:B------:R-:W3:Y:S02]  /*a600*/  SHFL.IDX PT, R14, R21, 0x1, 0x181f ;  /* 0x00381f00150e7f89 */ /* 0x000ee400000e0000 */
[----:B----4-:R-:W-:Y:S02]  /*a610*/  IMAD.X R11, RZ, RZ, R3, P0 ;  /* 0x000000ffff0b7224 */ /* 0x010fe400000e0603 */
[----:B------:R-:W4:Y:S04]  /*a620*/  SHFL.IDX PT, R3, R23, 0x1, 0x181f ;  /* 0x00381f0017037f89 */ /* 0x000f2800000e0000 */
[----:B------:R0:W-:Y:S04]  /*a630*/  LDGSTS.E.BYPASS.LTC128B.128 [R22+0x400], desc[UR48][R10.64], !P4 ;  /* 0x004000000a167fae */ /* 0x0001e8000e101d70 */
[----:B------:R0:W-:Y:S04]  /*a640*/  LDGSTS.E.BYPASS.LTC128B.128 [R22+0x3400], desc[UR48][R10.64+0x80], !P3 ;  /* 0x034000800a167fae */ /* 0x0001e8000d901d70 */
[----:B------:R0:W-:Y:S04]  /*a650*/  LDGSTS.E.BYPASS.LTC128B.128 [R22+0x6400], desc[UR48][R10.64+0x100], !P2 ;  /* 0x064001000a167fae */ /* 0x0001e8000d101d70 */
[----:B------:R0:W-:Y:S01]  /*a660*/  LDGSTS.E.BYPASS.LTC128B.128 [R22+0x9400], desc[UR48][R10.64+0x180], !P1 ;  /* 0x094001800a167fae */ /* 0x0001e2000c901d70 */
        /* <DEDUP_REMOVED lines=17> */
[----:B------:R-:W-:Y:S01]  /*a780*/  SHFL.IDX PT, R14, R21, 0x5, 0x181f ;  /* 0x00b81f00150e7f89 */ /* 0x000fe200000e0000 */
[----:B----4-:R-:W-:-:S03]  /*a790*/  IADD3.X R5, RZ, R3, RZ, P0, !PT ;  /* 0x00000003ff057210 */ /* 0x010fc600007fe4ff */
[----:B------:R-:W3:Y:S01]  /*a7a0*/  SHFL.IDX PT, R3, R23, 0x4, 0x181f ;  /* 0x00981f0017037f89 */ /* 0x000ee200000e0000 */
[----:B------:R-:W-:-:S03]  /*a7b0*/  IADD3 R2, P0, R2, R0, RZ ;  /* 0x0000000002027210 */ /* 0x000fc60007f1e0ff */
[----:B------:R0:W-:Y:S04]  /*a7c0*/  LDGSTS.E.BYPASS.LTC128B.128 [R22+0x1c00], desc[UR48][R4.64], !P4 ;  /* 0x01c0000004167fae */ /* 0x0001e8000e101d70 */
[----:B------:R0:W-:Y:S04]  /*a7d0*/  LDGSTS.E.BYPASS.LTC128B.128 [R22+0x4c00], desc[UR48][R4.64+0x80], !P3 ;  /* 0x04c0008004167fae */ /* 0x0001e8000d901d70 */
[----:B------:R0:W-:Y:S04]  /*a7e0*/  LDGSTS.E.BYPASS.LTC128B.128 [R22+0x7c00], desc[UR48][R4.64+0x100], !P2 ;  /* 0x07c0010004167fae */ /* 0x0001e8000d101d70 */
[----:B------:R0:W-:Y:S04]  /*a7f0*/  LDGSTS.E.BYPASS.LTC128B.128 [R22+0xac00], desc[UR48][R4.64+0x180], !P1 ;  /* 0x0ac0018004167fae */ /* 0x0001e8000c901d70 */
[----:B------:R-:W4:Y:S01]  /*a800*/  SHFL.IDX PT, R23, R23, 0x5, 0x181f ;  /* 0x00b81f0017177f89 */ /* 0x000f2200000e0000 */
[----:B---3--:R-:W-:-:S05]  /*a810*/  IMAD.X R3, RZ, RZ, R3, P0 ;  /* 0x000000ffff037224 */ /* 0x008fca00000e0603 */
[----:B------:R0:W-:Y:S04]  /*a820*/  LDGSTS.E.BYPASS.LTC128B.128 [R22+0x2400], desc[UR48][R2.64], !P4 ;  /* 0x0240000002167fae */ /* 0x0001e8000e101d70 */
[----:B------:R0:W-:Y:S04]  /*a830*/  LDGSTS.E.BYPASS.LTC128B.128 [R22+0x5400], desc[UR48][R2.64+0x80], !P3 ;  /* 0x0540008002167fae */ /* 0x0001e8000d901d70 */
[----:B------:R0:W-:Y:S04]  /*a840*/  LDGSTS.E.BYPASS.LTC128B.128 [R22+0x8400], desc[UR48][R2.64+0x100], !P2 ;  /* 0x0840010002167fae */ /* 0x0001e8000d101d70 */
[----:B------:R0:W-:Y:S02]  /*a850*/  LDGSTS.E.BYPASS.LTC128B.128 [R22+0xb400], desc[UR48][R2.64+0x180], !P1 ;  /* 0x0b40018002167fae */ /* 0x0001e4000c901d70 */
.L_x_9199:
[----:B0-----:R-:W-:-:S05]  /*a860*/  IADD3 R2, P0, R14, R0, RZ ;  /* 0x000000000e027210 */ /* 0x001fca0007f1e0ff */
[----:B----4-:R-:W-:Y:S01]  /*a870*/  IMAD.X R3, RZ, RZ, R23, P0 ;  /* 0x000000ffff037224 */ /* 0x010fe200000e0617 */
        /* <DEDUP_REMOVED lines=9> */
.L_x_9101:
        /* <DEDUP_REMOVED lines=11> */
.L_x_9102:
[----:B------:R-:W-:Y:S01]  /*a9c0*/  VIADD R17, R17, 0x1 ;  /* 0x0000000111117836 */ /* 0x000fe20000000000 */
[----:B------:R0:W-:Y:S04]  /*a9d0*/  SYNCS.ARRIVE.TRANS64.A1T0 RZ, [R18+URZ+0x22850], RZ ;  /* 0x022850ff12ff79a7 */ /* 0x0001e8000810003f */
[----:B------:R-:W-:-:S04]  /*a9e0*/  ISETP.NE.AND P0, PT, R17, 0x2, PT ;  /* 0x000000021100780c */ /* 0x000fc80003f05270 */
[----:B------:R-:W-:Y:S02]  /*a9f0*/  SEL R17, R17, RZ, P0 ;  /* 0x000000ff11117207 */ /* 0x000fe40000000000 */
[----:B------:R-:W-:Y:S02]  /*aa00*/  SEL R2, RZ, 0x1, P0 ;  /* 0x00000001ff027807 */ /* 0x000fe40000000000 */
[C---:B------:R-:W-:Y:S02]  /*aa10*/  ISETP.GT.AND P0, PT, R20.reuse, RZ, PT ;  /* 0x000000ff1400720c */ /* 0x040fe40003f04270 */
[----:B------:R-:W-:Y:S01]  /*aa20*/  LOP3.LUT R27, R27, R2, RZ, 0x3c, !PT ;  /* 0x000000021b1b7212 */ /* 0x000fe200078e3cff */
[----:B------:R-:W-:-:S04]  /*aa30*/  VIADD R2, R20, 0xffffffff ;  /* 0xffffffff14027836 */ /* 0x000fc80000000000 */
[----:B------:R-:W-:-:S06]  /*aa40*/  IMAD.MOV.U32 R20, RZ, RZ, R2 ;  /* 0x000000ffff147224 */ /* 0x000fcc00078e0002 */
[----:B0-----:R-:W-:Y:S05]  /*aa50*/  @P0 BRA `(.L_x_9103) ;  /* 0xfffffff000ac0947 */ /* 0x001fea000383ffff */
[----:B------:R-:W-:Y:S05]  /*aa60*/  BSYNC B0 ;  /* 0x0000000000007941 */ /* 0x000fea0003800000 */
.L_x_9090:
[----:B------:R-:W3:Y:S01]  /*aa70*/  LDL.LU R0, [R1+0x4] ;  /* 0x0000040001007983 */ /* 0x000ee20000300800 */
[----:B------:R-:W-:Y:S01]  /*aa80*/  VIADD R37, R37, UR42 ;  /* 0x0000002a25257c36 */ /* 0x000fe20008000000 */
[----:B------:R-:W-:-:S04]  /*aa90*/  ULDC UR4, c[0x0][0xc34] ;  /* 0x00030d0000047ab9 */ /* 0x000fc80000000800 */
[----:B------:R-:W-:Y:S01]  /*aaa0*/  ISETP.GE.AND P0, PT, R37, UR4, PT ;  /* 0x0000000425007c0c */ /* 0x000fe2000bf06270 */
[----:B---3--:R-:W-:-:S05]  /*aab0*/  VIADD R0, R0, 0x1 ;  /* 0x0000000100007836 */ /* 0x008fca0000000000 */
[----:B------:R0:W-:Y:S07]  /*aac0*/  STL [R1+0x4], R0 ;  /* 0x0000040001007387 */ /* 0x0001ee0000100800 */
[----:B------:R-:W-:Y:S05]  /*aad0*/  @!P0 BRA `(.L_x_9104) ;  /* 0xffffffd000308947 */ /* 0x000fea000383ffff */
[----:B0-----:R-:W-:-:S07]  /*aae0*/  LOP3.LUT R0, R0, 0x1, RZ, 0xc, !PT ;  /* 0x0000000100007812 */ /* 0x001fce00078e0cff */
.L_x_9069:
[----:B------:R-:W0:Y:S01]  /*aaf0*/  S2R R3, SR_CgaCtaId ;  /* 0x0000000000037919 */ /* 0x000e220000008800 */
[----:B------:R-:W-:Y:S01]  /*ab00*/  MOV R2, 0x400 ;  /* 0x0000040000027802 */ /* 0x000fe20000000f00 */
[----:B------:R-:W-:Y:S01]  /*ab10*/  BSSY B0, `(.L_x_9105) ;  /* 0x0000005000007945 */ /* 0x000fe20003800000 */
[----:B------:R-:W-:Y:S02]  /*ab20*/  SHF.L.U32 R0, R0, 0x1f, RZ ;  /* 0x0000001f00007819 */ /* 0x000fe400000006ff */
[----:B0-----:R-:W-:-:S04]  /*ab30*/  LEA R4, R3, R2, 0x18 ;  /* 0x0000000203047211 */ /* 0x001fc800078ec0ff */
[----:B------:R-:W0:Y:S02]  /*ab40*/  SYNCS.PHASECHK.TRANS64.TRYWAIT P0, [R4+URZ+0x22820], R0 ;  /* 0x02282000040075a7 */ /* 0x000e24000800017f */
[----:B0-----:R-:W-:Y:S05]  /*ab50*/  @!P0 BRA `(.L_x_9106) ;  /* 0x0000002c007c8947 */ /* 0x001fea0003800000 */
.L_x_9200:
[----:B------:R-:W-:Y:S05]  /*ab60*/  BSYNC B0 ;  /* 0x0000000000007941 */ /* 0x000fea0003800000 */
.L_x_9105:
[----:B------:R-:W-:-:S03]  /*ab70*/  UMOV UR4, 0xffffffff ;  /* 0xffffffff00047882 */ /* 0x000fc60000000000 */
[----:B------:R-:W-:Y:S05]  /*ab80*/  BRA.DIV UR4, `(.L_x_9107) ;  /* 0x0000002e04847947 */ /* 0x000fea000b800000 */
[----:B0-----:R-:W0:Y:S02]  /*ab90*/  S2R R0, SR_TID.X ;  /* 0x0000000000007919 */ /* 0x001e240000002100 */
[----:B0-----:R-:W-:-:S04]  /*aba0*/  SHF.R.U32.HI R0, RZ, 0x5, R0 ;  /* 0x00000005ff007819 */ /* 0x001fc80000011600 */
[----:B------:R-:W-:-:S05]  /*abb0*/  LOP3.LUT R0, R0, 0x3, RZ, 0xc0, !PT ;  /* 0x0000000300007812 */ /* 0x000fca00078ec0ff */
[----:B------:R0:W3:Y:S02]  /*abc0*/  SHFL.IDX PT, R14, R0, RZ, 0x1f ;  /* 0x00001fff000e7589 */ /* 0x0000e400000e0000 */
.L_x_9203:
[----:B---3--:R-:W-:Y:S01]  /*abd0*/  ISETP.NE.AND P0, PT, R14, RZ, PT ;  /* 0x000000ff0e00720c */ /* 0x008fe20003f05270 */
[----:B------:R-:W-:-:S12]  /*abe0*/  BSSY B0, `(.L_x_9108) ;  /* 0x0000024000007945 */ /* 0x000fd80003800000 */
[----:B------:R-:W-:Y:S05]  /*abf0*/  @P0 BRA `(.L_x_9109) ;  /* 0x0000000000880947 */ /* 0x000fea0003800000 */
[----:B------:R-:W-:-:S03]  /*ac00*/  UMOV UR4, 0xffffffff ;  /* 0xffffffff00047882 */ /* 0x000fc60000000000 */
[----:B------:R-:W-:Y:S05]  /*ac10*/  BRA.DIV UR4, `(.L_x_9110) ;  /* 0x0000002e04947947 */ /* 0x000fea000b800000 */
[----:B------:R-:W-:-:S13]  /*ac20*/  ELECT P6, URZ, PT ;  /* 0x00000000003f782f */ /* 0x000fda00038c0000 */
.L_x_9206:
[----:B------:R-:W-:Y:S05]  /*ac30*/  @!P6 BRA `(.L_x_9109) ;  /* 0x000000000078e947 */ /* 0x000fea0003800000 */
[----:B------:R-:W-:-:S06]  /*ac40*/  ULOP3.LUT UR4, UR38, 0x2, URZ, 0xfc, !UPT ;  /* 0x0000000226047892 */ /* 0x000fcc000f8efc3f */
[----:B0-----:R-:W-:-:S05]  /*ac50*/  IMAD.U32 R0, RZ, RZ, UR4 ;  /* 0x00000004ff007e24 */ /* 0x001fca000f8e00ff */
[----:B------:R-:W-:-:S13]  /*ac60*/  ISETP.NE.AND P0, PT, R0, 0x3, PT ;  /* 0x000000030000780c */ /* 0x000fda0003f05270 */
[----:B------:R-:W-:Y:S05]  /*ac70*/  @!P0 BRA `(.L_x_9111) ;  /* 0x0000000000048947 */ /* 0x000fea0003800000 */
[----:B------:R-:W-:Y:S01]  /*ac80*/  BPT.TRAP 0x1 ;  /* 0x000000040000795c */ /* 0x000fe20000300000 */
.L_x_9111:
[----:B------:R-:W-:Y:S01]  /*ac90*/  IMAD R3, R17, 0x8, R4 ;  /* 0x0000000811037824 */ /* 0x000fe200078e0204 */
[----:B------:R-:W-:Y:S01]  /*aca0*/  SHF.L.U32 R2, R27, 0x1f, RZ ;  /* 0x0000001f1b027819 */ /* 0x000fe200000006ff */
[----:B------:R-:W-:-:S03]  /*acb0*/  VIADD R17, R17, 0x1 ;  /* 0x0000000111117836 */ /* 0x000fc60000000000 */
[----:B------:R-:W0:Y:S02]  /*acc0*/  SYNCS.PHASECHK.TRANS64.TRYWAIT P1, [R3+URZ+0x22840], R2 ;  /* 0x02284002030075a7 */ /* 0x000e24000802017f */
[----:B------:R-:W-:-:S04]  /*acd0*/  ISETP.NE.AND P2, PT, R17, 0x2, PT ;  /* 0x000000021100780c */ /* 0x000fc80003f45270 */
[----:B------:R-:W-:Y:S01]  /*ace0*/  SEL R0, RZ, 0x1, P2 ;  /* 0x00000001ff007807 */ /* 0x000fe20001000000 */
[----:B0-----:R-:W-:Y:S08]  /*acf0*/  @!P1 BRA `(.L_x_9112) ;  /* 0x0000002c007c9947 */ /* 0x001ff00003800000 */
.L_x_9207:
[----:B------:R-:W-:Y:S02]  /*ad00*/  SEL R17, R17, RZ, P2 ;  /* 0x000000ff11117207 */ /* 0x000fe40001000000 */
[----:B------:R-:W-:Y:S01]  /*ad10*/  LOP3.LUT R0, R27, R0, RZ, 0x3c, !PT ;  /* 0x000000001b007212 */ /* 0x000fe200078e3cff */
[----:B------:R-:W-:Y:S06]  /*ad20*/  @!P0 BRA `(.L_x_9113) ;  /* 0x0000000000048947 */ /* 0x000fec0003800000 */
[----:B------:R-:W-:Y:S01]  /*ad30*/  BPT.TRAP 0x1 ;  /* 0x000000040000795c */ /* 0x000fe20000300000 */
.L_x_9113:
[----:B------:R-:W-:Y:S01]  /*ad40*/  IMAD R17, R17, 0x8, R4 ;  /* 0x0000000811117824 */ /* 0x000fe200078e0204 */
[----:B------:R-:W-:-:S04]  /*ad50*/  SHF.L.U32 R0, R0, 0x1f, RZ ;  /* 0x0000001f00007819 */ /* 0x000fc800000006ff */
[----:B------:R-:W3:Y:S02]  /*ad60*/  SYNCS.PHASECHK.TRANS64.TRYWAIT P1, [R17+URZ+0x22840], R0 ;  /* 0x02284000110075a7 */ /* 0x000ee4000802017f */
[----:B---3--:R-:W-:Y:S05]  /*ad70*/  @!P1 BRA `(.L_x_9114) ;  /* 0x0000002c00709947 */ /* 0x008fea0003800000 */
.L_x_9208:
[----:B------:R-:W-:Y:S05]  /*ad80*/  @!P0 BRA `(.L_x_9115) ;  /* 0x0000000000048947 */ /* 0x000fea0003800000 */
[----:B------:R-:W-:Y:S01]  /*ad90*/  BPT.TRAP 0x1 ;  /* 0x000000040000795c */ /* 0x000fe20000300000 */
.L_x_9115:
[----:B------:R-:W4:Y:S02]  /*ada0*/  SYNCS.PHASECHK.TRANS64.TRYWAIT P1, [R3+URZ+0x22860], R2 ;  /* 0x02286002030075a7 */ /* 0x000f24000802017f */
[----:B----4-:R-:W-:Y:S05]  /*adb0*/  @!P1 BRA `(.L_x_9116) ;  /* 0x0000002c00749947 */ /* 0x010fea0003800000 */
.L_x_9209:
[----:B------:R-:W-:Y:S05]  /*adc0*/  @!P0 BRA `(.L_x_9117) ;  /* 0x0000000000048947 */ /* 0x000fea0003800000 */
[----:B------:R-:W-:Y:S01]  /*add0*/  BPT.TRAP 0x1 ;  /* 0x000000040000795c */ /* 0x000fe20000300000 */
.L_x_9117:
[----:B------:R0:W0:Y:S02]  /*ade0*/  SYNCS.PHASECHK.TRANS64.TRYWAIT P0, [R17+URZ+0x22860], R0 ;  /* 0x02286000110075a7 */ /* 0x000024000800017f */
[----:B0-----:R-:W-:Y:S05]  /*adf0*/  @!P0 NANOSLEEP.SYNCS 0x989680 ;  /* 0x009896800000895d */ /* 0x001fea0003900000 */
[----:B------:R-:W0:Y:S02]  /*ae00*/  @!P0 SYNCS.PHASECHK.TRANS64 P0, [R17+URZ+0x22860], R0 ;  /* 0x02286000110085a7 */ /* 0x000e24000800007f */
[----:B0-----:R-:W-:Y:S05]  /*ae10*/  @!P0 BRA `(.L_x_9117) ;  /* 0xfffffffc00f08947 */ /* 0x001fea000383ffff */
.L_x_9109:
[----:B------:R-:W-:Y:S05]  /*ae20*/  BSYNC B0 ;  /* 0x0000000000007941 */ /* 0x000fea0003800000 */
.L_x_9108:
[----:B------:R-:W-:Y:S05]  /*ae30*/  EXIT ;  /* 0x000000000000794d */ /* 0x000fea0003800000 */
.L_x_9037:
[----:B0-----:R-:W-:-:S04]  /*ae40*/  IMAD.U32 R3, RZ, RZ, UR41 ;  /* 0x00000029ff037e24 */ /* 0x001fc8000f8e00ff */
[----:B------:R0:W1:Y:S03]  /*ae50*/  SYNCS.PHASECHK.TRANS64.TRYWAIT P0, [R3+URZ+0x22800], R0 ;  /* 0x02280000030075a7 */ /* 0x000066000800017f */
[----:B-1----:R-:W-:Y:S05]  /*ae60*/  @!P0 NANOSLEEP.SYNCS 0x989680 ;  /* 0x009896800000895d */ /* 0x002fea0003900000 */
[----:B------:R-:W1:Y:S02]  /*ae70*/  @!P0 SYNCS.PHASECHK.TRANS64 P0, [R3+URZ+0x22800], R0 ;  /* 0x02280000030085a7 */ /* 0x000e64000800007f */
[----:B-1----:R-:W-:Y:S05]  /*ae80*/  @!P0 BRA `(.L_x_9037) ;  /* 0xfffffffc00ec8947 */ /* 0x002fea000383ffff */
[----:B------:R-:W-:Y:S05]  /*ae90*/  BRA `(.L_x_9118) ;  /* 0xffffff60008c7947 */ /* 0x000fea000383ffff */
.L_x_9041:
[----:B-1----:R-:W-:-:S04]  /*aea0*/  IMAD.U32 R3, RZ, RZ, UR22 ;  /* 0x00000016ff037e24 */ /* 0x002fc8000f8e00ff */
[----:B------:R1:W2:Y:S03]  /*aeb0*/  SYNCS.PHASECHK.TRANS64.TRYWAIT P1, [R3+URZ+0x22830], R8 ;  /* 0x02283008030075a7 */ /* 0x0002a6000802017f */
[----:B--2---:R-:W-:Y:S05]  /*aec0*/  @!P1 NANOSLEEP.SYNCS 0x989680 ;  /* 0x009896800000995d */ /* 0x004fea0003900000 */
[----:B------:R-:W2:Y:S02]  /*aed0*/  @!P1 SYNCS.PHASECHK.TRANS64 P1, [R3+URZ+0x22830], R8 ;  /* 0x02283008030095a7 */ /* 0x000ea4000802007f */
[----:B--2---:R-:W-:Y:S05]  /*aee0*/  @!P1 BRA `(.L_x_9041) ;  /* 0xfffffffc00ec9947 */ /* 0x004fea000383ffff */
[----:B------:R-:W-:Y:S05]  /*aef0*/  BRA `(.L_x_9040) ;  /* 0xffffff6000b07947 */ /* 0x000fea000383ffff */
.L_x_9046:
[----:B---3--:R-:W-:-:S04]  /*af00*/  IMAD.U32 R9, RZ, RZ, UR22 ;  /* 0x00000016ff097e24 */ /* 0x008fc8000f8e00ff */
[----:B------:R3:W4:Y:S03]  /*af10*/  SYNCS.PHASECHK.TRANS64.TRYWAIT P1, [R9+URZ+0x22850], R8 ;  /* 0x02285008090075a7 */ /* 0x000726000802017f */
[----:B----4-:R-:W-:Y:S05]  /*af20*/  @!P1 NANOSLEEP.SYNCS 0x989680 ;  /* 0x009896800000995d */ /* 0x010fea0003900000 */
[----:B------:R-:W4:Y:S02]  /*af30*/  @!P1 SYNCS.PHASECHK.TRANS64 P1, [R9+URZ+0x22850], R8 ;  /* 0x02285008090095a7 */ /* 0x000f24000802007f */
[----:B----4-:R-:W-:Y:S05]  /*af40*/  @!P1 BRA `(.L_x_9046) ;  /* 0xfffffffc00ec9947 */ /* 0x010fea000383ffff */
[----:B------:R-:W-:Y:S05]  /*af50*/  BRA `(.L_x_9045) ;  /* 0xffffff7800207947 */ /* 0x000fea000383ffff */
.L_x_9052:
[----:B--2---:R-:W-:Y:S02]  /*af60*/  IMAD.U32 R0, RZ, RZ, UR25 ;  /* 0x00000019ff007e24 */ /* 0x004fe4000f8e00ff */
[----:B------:R-:W-:-:S04]  /*af70*/  IMAD.U32 R3, RZ, RZ, UR26 ;  /* 0x0000001aff037e24 */ /* 0x000fc8000f8e00ff */
[----:B------:R2:W4:Y:S03]  /*af80*/  SYNCS.PHASECHK.TRANS64.TRYWAIT P2, [R0+URZ+0x22830], R3 ;  /* 0x02283003000075a7 */ /* 0x000526000804017f */
[----:B----4-:R-:W-:Y:S05]  /*af90*/  @!P2 NANOSLEEP.SYNCS 0x989680 ;  /* 0x009896800000a95d */ /* 0x010fea0003900000 */
[----:B------:R-:W4:Y:S02]  /*afa0*/  @!P2 SYNCS.PHASECHK.TRANS64 P2, [R0+URZ+0x22830], R3 ;  /* 0x022830030000a5a7 */ /* 0x000f24000804007f */
[----:B----4-:R-:W-:Y:S05]  /*afb0*/  @!P2 BRA `(.L_x_9052) ;  /* 0xfffffffc00e8a947 */ /* 0x010fea000383ffff */
[----:B------:R-:W-:Y:S05]  /*afc0*/  BRA `(.L_x_9051) ;  /* 0xffffff7c00487947 */ /* 0x000fea000383ffff */
.L_x_9057:
[----:B0-----:R-:W-:Y:S01]  /*afd0*/  IMAD.U32 R8, RZ, RZ, UR25 ;  /* 0x00000019ff087e24 */ /* 0x001fe2000f8e00ff */
[----:B------:R-:W-:-:S04]  /*afe0*/  MOV R9, UR26 ;  /* 0x0000001a00097c02 */ /* 0x000fc80008000f00 */
[----:B------:R0:W1:Y:S03]  /*aff0*/  SYNCS.PHASECHK.TRANS64.TRYWAIT P2, [R8+URZ+0x22850], R9 ;  /* 0x02285009080075a7 */ /* 0x000066000804017f */
[----:B-1----:R-:W-:Y:S05]  /*b000*/  @!P2 NANOSLEEP.SYNCS 0x989680 ;  /* 0x009896800000a95d */ /* 0x002fea0003900000 */
[----:B------:R-:W1:Y:S02]  /*b010*/  @!P2 SYNCS.PHASECHK.TRANS64 P2, [R8+URZ+0x22850], R9 ;  /* 0x022850090800a5a7 */ /* 0x000e64000804007f */
[----:B-1----:R-:W-:Y:S05]  /*b020*/  @!P2 BRA `(.L_x_9057) ;  /* 0xfffffffc00e8a947 */ /* 0x002fea000383ffff */
[----:B------:R-:W-:Y:S05]  /*b030*/  BRA `(.L_x_9056) ;  /* 0xffffff9400707947 */ /* 0x000fea000383ffff */
.L_x_9073:
        /* <DEDUP_REMOVED lines=11> */
.L_x_9120:
[----:B------:R-:W-:Y:S05]  /*b0f0*/  BSYNC B0 ;  /* 0x0000000000007941 */ /* 0x000fea0003800000 */
.L_x_9119:
[----:B------:R-:W-:Y:S05]  /*b100*/  BRA `(.L_x_9121) ;  /* 0xffffffd000087947 */ /* 0x000fea000383ffff */
.L_x_9076:
[----:B0-----:R0:W1:Y:S02]  /*b110*/  SYNCS.PHASECHK.TRANS64.TRYWAIT P0, [R22+URZ+0x22840], R3 ;  /* 0x02284003160075a7 */ /* 0x001064000800017f */
[----:B-1----:R-:W-:Y:S05]  /*b120*/  @!P0 NANOSLEEP.SYNCS 0x989680 ;  /* 0x009896800000895d */ /* 0x002fea0003900000 */
[----:B------:R-:W1:Y:S02]  /*b130*/  @!P0 SYNCS.PHASECHK.TRANS64 P0, [R22+URZ+0x22840], R3 ;  /* 0x02284003160085a7 */ /* 0x000e64000800007f */
[----:B-1----:R-:W-:Y:S05]  /*b140*/  @!P0 BRA `(.L_x_9076) ;  /* 0xfffffffc00f08947 */ /* 0x002fea000383ffff */
[----:B------:R-:W-:Y:S05]  /*b150*/  BRA `(.L_x_9122) ;  /* 0xffffffd0008c7947 */ /* 0x000fea000383ffff */
.L_x_9077:
        /* <DEDUP_REMOVED lines=8> */
.L_x_9124:
[----:B------:R-:W-:Y:S05]  /*b1e0*/  BSYNC B0 ;  /* 0x0000000000007941 */ /* 0x000fea0003800000 */
.L_x_9123:
        /* <DEDUP_REMOVED lines=9> */
.L_x_9125:
[----:B------:R-:W-:Y:S01]  /*b280*/  @P2 LEA R7, R4, UR37, 0x1 ;  /* 0x0000002504072c11 */ /* 0x000fe2000f8e08ff */
[----:B------:R-:W-:Y:S02]  /*b290*/  IMAD.MOV.U32 R13, RZ, RZ, R5 ;  /* 0x000000ffff0d7224 */ /* 0x000fe400078e0005 */
[----:B------:R-:W-:Y:S01]  /*b2a0*/  IMAD.MOV.U32 R12, RZ, RZ, 0x1 ;  /* 0x00000001ff0c7424 */ /* 0x000fe200078e00ff */
[----:B------:R-:W-:-:S13]  /*b2b0*/  @P2 LEA R2, P0, R20, R14, 0x1 ;  /* 0x0000000e14022211 */ /* 0x000fda00078008ff */
[----:B------:R-:W-:Y:S05]  /*b2c0*/  WARPSYNC.COLLECTIVE R15, `(.L_x_9126) ;  /* 0x000000000f087348 */ /* 0x000fea0003c00000 */
[----:B------:R0:W1:Y:S02]  /*b2d0*/  SHFL.IDX P6, R14, R13, R12, R11 ;  /* 0x0000000c0d0e7389 */ /* 0x00006400000c000b */
[----:B01----:R-:W-:Y:S01]  /*b2e0*/  ENDCOLLECTIVE ;  /* 0x000000000000791b */ /* 0x003fe20003800000 */
.L_x_9126:
[----:B------:R-:W-:-:S05]  /*b2f0*/  @P2 IMAD.X R3, RZ, RZ, R3, P0 ;  /* 0x000000ffff032224 */ /* 0x000fca00000e0603 */
[----:B------:R-:W-:Y:S01]  /*b300*/  @!PT LDS RZ, [RZ] ;  /* 0x00000000fffff984 */ /* 0x000fe20000000800 */
[----:B------:R-:W-:Y:S01]  /*b310*/  @!PT LDS RZ, [RZ] ;  /* 0x00000000fffff984 */ /* 0x000fe20000000800 */
[----:B------:R-:W-:Y:S01]  /*b320*/  @!PT LDS RZ, [RZ] ;  /* 0x00000000fffff984 */ /* 0x000fe20000000800 */
[----:B------:R0:W-:Y:S01]  /*b330*/  @P2 LDGSTS.E.BYPASS.LTC128B.128 [R7+0x1c400], desc[UR48][R2.64], !P1 ;  /* 0x1c40000002072fae */ /* 0x0001e2000c901d70 */
[----:B------:R-:W-:Y:S01]  /*b340*/  ISETP.GE.AND P2, PT, R34, 0x11, PT ;  /* 0x000000112200780c */ /* 0x000fe20003f46270 */
[----:B------:R-:W-:Y:S02]  /*b350*/  IMAD.MOV.U32 R13, RZ, RZ, R0 ;  /* 0x000000ffff0d7224 */ /* 0x000fe400078e0000 */
[----:B------:R-:W-:-:S10]  /*b360*/  IMAD.MOV.U32 R6, RZ, RZ, R14 ;  /* 0x000000ffff067224 */ /* 0x000fd400078e000e */
[----:B0-----:R-:W-:Y:S05]  /*b370*/  WARPSYNC.COLLECTIVE R15, `(.L_x_9127) ;  /* 0x000000000f087348 */ /* 0x001fea0003c00000 */
[----:B------:R1:W2:Y:S02]  /*b380*/  SHFL.IDX P6, R14, R13, R12, R11 ;  /* 0x0000000c0d0e7389 */ /* 0x0002a400000c000b */
[----:B012---:R-:W-:Y:S01]  /*b390*/  ENDCOLLECTIVE ;  /* 0x000000000000791b */ /* 0x007fe20003800000 */
.L_x_9127:
[----:B------:R-:W-:Y:S01]  /*b3a0*/  @P2 LEA R12, R4, UR37, 0x1 ;  /* 0x00000025040c2c11 */ /* 0x000fe2000f8e08ff */
[----:B------:R-:W-:Y:S01]  /*b3b0*/  IMAD.MOV.U32 R13, RZ, RZ, R5 ;  /* 0x000000ffff0d7224 */ /* 0x000fe200078e0005 */
[----:B------:R-:W-:-:S04]  /*b3c0*/  @P2 LEA R11, P0, R20, R14, 0x1 ;  /* 0x0000000e140b2211 */ /* 0x000fc800078008ff */
[----:B------:R-:W-:Y:S01]  /*b3d0*/  @P2 IADD3.X R6, RZ, R6, RZ, P0, !PT ;  /* 0x00000006ff062210 */ /* 0x000fe200007fe4ff */
[----:B------:R-:W-:Y:S02]  /*b3e0*/  @P2 IMAD.MOV.U32 R2, RZ, RZ, R11 ;  /* 0x000000ffff022224 */ /* 0x000fe400078e000b */
[----:B------:R-:W-:Y:S02]  /*b3f0*/  IMAD.MOV.U32 R11, RZ, RZ, 0x181f ;  /* 0x0000181fff0b7424 */ /* 0x000fe400078e00ff */
[----:B------:R-:W-:-:S05]  /*b400*/  @P2 IMAD.MOV.U32 R3, RZ, RZ, R6 ;  /* 0x000000ffff032224 */ /* 0x000fca00078e0006 */
[----:B------:R-:W-:Y:S01]  /*b410*/  @!PT LDS RZ, [RZ] ;  /* 0x00000000fffff984 */ /* 0x000fe20000000800 */
[----:B------:R-:W-:Y:S01]  /*b420*/  @!PT LDS RZ, [RZ] ;  /* 0x00000000fffff984 */ /* 0x000fe20000000800 */
[----:B------:R-:W-:Y:S01]  /*b430*/  @!PT LDS RZ, [RZ] ;  /* 0x00000000fffff984 */ /* 0x000fe20000000800 */
[----:B------:R0:W-:Y:S01]  /*b440*/  @P2 LDGSTS.E.BYPASS.LTC128B.128 [R12+0x1cc00], desc[UR48][R2.64], !P1 ;  /* 0x1cc00000020c2fae */ /* 0x0001e2000c901d70 */
[----:B------:R-:W-:Y:S01]  /*b450*/  ISETP.GE.AND P2, PT, R34, 0x21, PT ;  /* 0x000000212200780c */ /* 0x000fe20003f46270 */
[----:B0-----:R-:W-:-:S12]  /*b460*/  IMAD.MOV.U32 R12, RZ, RZ, 0x2 ;  /* 0x00000002ff0c7424 */ /* 0x001fd800078e00ff */
[----:B------:R-:W-:Y:S05]  /*b470*/  WARPSYNC.COLLECTIVE R15, `(.L_x_9128) ;  /* 0x000000000f087348 */ /* 0x000fea0003c00000 */
[----:B------:R0:W1:Y:S02]  /*b480*/  SHFL.IDX P6, R14, R13, R12, R11 ;  /* 0x0000000c0d0e7389 */ /* 0x00006400000c000b */
[----:B01----:R-:W-:Y:S01]  /*b490*/  ENDCOLLECTIVE ;  /* 0x000000000000791b */ /* 0x003fe20003800000 */
.L_x_9128:
[----:B------:R-:W-:Y:S02]  /*b4a0*/  IMAD.MOV.U32 R13, RZ, RZ, R0 ;  /* 0x000000ffff0d7224 */ /* 0x000fe400078e0000 */
[----:B------:R-:W-:-:S07]  /*b4b0*/  IMAD.MOV.U32 R9, RZ, RZ, R14 ;  /* 0x000000ffff097224 */ /* 0x000fce00078e000e */
[----:B------:R-:W-:Y:S05]  /*b4c0*/  WARPSYNC.COLLECTIVE R15, `(.L_x_9129) ;  /* 0x000000000f087348 */ /* 0x000fea0003c00000 */
[----:B------:R0:W1:Y:S02]  /*b4d0*/  SHFL.IDX P6, R14, R13, R12, R11 ;  /* 0x0000000c0d0e7389 */ /* 0x00006400000c000b */
[----:B01----:R-:W-:Y:S01]  /*b4e0*/  ENDCOLLECTIVE ;  /* 0x000000000000791b */ /* 0x003fe20003800000 */
.L_x_9129:
[----:B------:R-:W-:Y:S01]  /*b4f0*/  @P2 LEA R12, R4, UR37, 0x1 ;  /* 0x00000025040c2c11 */ /* 0x000fe2000f8e08ff */
[----:B------:R-:W-:Y:S01]  /*b500*/  IMAD.MOV.U32 R13, RZ, RZ, R5 ;  /* 0x000000ffff0d7224 */ /* 0x000fe200078e0005 */
[----:B------:R-:W-:-:S05]  /*b510*/  @P2 LEA R10, P0, R20, R14, 0x1 ;  /* 0x0000000e140a2211 */ /* 0x000fca00078008ff */
[----:B------:R-:W-:Y:S02]  /*b520*/  @P2 IMAD.X R9, RZ, RZ, R9, P0 ;  /* 0x000000ffff092224 */ /* 0x000fe400000e0609 */
[----:B------:R-:W-:Y:S02]  /*b530*/  @P2 IMAD.MOV.U32 R2, RZ, RZ, R10 ;  /* 0x000000ffff022224 */ /* 0x000fe400078e000a */
[----:B------:R-:W-:-:S05]  /*b540*/  @P2 IMAD.MOV.U32 R3, RZ, RZ, R9 ;  /* 0x000000ffff032224 */ /* 0x000fca00078e0009 */
[----:B------:R-:W-:Y:S01]  /*b550*/  @!PT LDS RZ, [RZ] ;  /* 0x00000000fffff984 */ /* 0x000fe20000000800 */
[----:B------:R-:W-:Y:S01]  /*b560*/  @!PT LDS RZ, [RZ] ;  /* 0x00000000fffff984 */ /* 0x000fe20000000800 */
[----:B------:R-:W-:Y:S01]  /*b570*/  @!PT LDS RZ, [RZ] ;  /* 0x00000000fffff984 */ /* 0x000fe20000000800 */
[----:B------:R0:W-:Y:S01]  /*b580*/  @P2 LDGSTS.E.BYPASS.LTC128B.128 [R12+0x1d400], desc[UR48][R2.64], !P1 ;  /* 0x1d400000020c2fae */ /* 0x0001e2000c901d70 */
[----:B------:R-:W-:Y:S01]  /*b590*/  ISETP.GE.AND P2, PT, R34, 0x31, PT ;  /* 0x000000312200780c */ /* 0x000fe20003f46270 */
[----:B0-----:R-:W-:-:S12]  /*b5a0*/  IMAD.MOV.U32 R12, RZ, RZ, 0x3 ;  /* 0x00000003ff0c7424 */ /* 0x001fd800078e00ff */
[----:B------:R-:W-:-:S07]  /*b5b0*/  @P2 LEA R9, R4, UR37, 0x1 ;  /* 0x0000002504092c11 */ /* 0x000fce000f8e08ff */
[----:B------:R-:W-:Y:S05]  /*b5c0*/  WARPSYNC.COLLECTIVE R15, `(.L_x_9130) ;  /* 0x000000000f087348 */ /* 0x000fea0003c00000 */
[----:B------:R0:W1:Y:S02]  /*b5d0*/  SHFL.IDX P6, R14, R13, R12, R11 ;  /* 0x0000000c0d0e7389 */ /* 0x00006400000c000b */
[----:B01----:R-:W-:Y:S01]  /*b5e0*/  ENDCOLLECTIVE ;  /* 0x000000000000791b */ /* 0x003fe20003800000 */
.L_x_9130:
[----:B------:R-:W-:Y:S02]  /*b5f0*/  IMAD.MOV.U32 R13, RZ, RZ, R0 ;  /* 0x000000ffff0d7224 */ /* 0x000fe400078e0000 */
[----:B------:R-:W-:-:S07]  /*b600*/  IMAD.MOV.U32 R7, RZ, RZ, R14 ;  /* 0x000000ffff077224 */ /* 0x000fce00078e000e */
[----:B------:R-:W-:Y:S05]  /*b610*/  WARPSYNC.COLLECTIVE R15, `(.L_x_9131) ;  /* 0x000000000f087348 */ /* 0x000fea0003c00000 */
[----:B------:R0:W1:Y:S02]  /*b620*/  SHFL.IDX P6, R14, R13, R12, R11 ;  /* 0x0000000c0d0e7389 */ /* 0x00006400000c000b */
[----:B01----:R-:W-:Y:S01]  /*b630*/  ENDCOLLECTIVE ;  /* 0x000000000000791b */ /* 0x003fe20003800000 */
.L_x_9131:
[----:B------:R-:W-:Y:S01]  /*b640*/  IMAD.MOV.U32 R13, RZ, RZ, R5 ;  /* 0x000000ffff0d7224 */ /* 0x000fe200078e0005 */
[----:B------:R-:W-:Y:S02]  /*b650*/  MOV R12, 0x4 ;  /* 0x00000004000c7802 */ /* 0x000fe40000000f00 */
[----:B------:R-:W-:-:S13]  /*b660*/  @P2 LEA R8, P0, R20, R14, 0x1 ;  /* 0x0000000e14082211 */ /* 0x000fda00078008ff */
[----:B------:R-:W-:Y:S05]  /*b670*/  WARPSYNC.COLLECTIVE R15, `(.L_x_9132) ;  /* 0x000000000f087348 */ /* 0x000fea0003c00000 */
[----:B------:R0:W1:Y:S02]  /*b680*/  SHFL.IDX P6, R14, R13, R12, R11 ;  /* 0x0000000c0d0e7389 */ /* 0x00006400000c000b */
[----:B01----:R-:W-:Y:S01]  /*b690*/  ENDCOLLECTIVE ;  /* 0x000000000000791b */ /* 0x003fe20003800000 */
.L_x_9132:
        /* <DEDUP_REMOVED lines=13> */
.L_x_9133:
[----:B------:R-:W-:Y:S01]  /*b770*/  @P2 LEA R7, R4, UR37, 0x1 ;  /* 0x0000002504072c11 */ /* 0x000fe2000f8e08ff */
[----:B------:R-:W-:Y:S02]  /*b780*/  IMAD.MOV.U32 R13, RZ, RZ, R5 ;  /* 0x000000ffff0d7224 */ /* 0x000fe400078e0005 */
[----:B------:R-:W-:Y:S01]  /*b790*/  IMAD.MOV.U32 R12, RZ, RZ, 0x5 ;  /* 0x00000005ff0c7424 */ /* 0x000fe200078e00ff */
[----:B------:R-:W-:-:S05]  /*b7a0*/  @P2 LEA R6, P0, R20, R14, 0x1 ;  /* 0x0000000e14062211 */ /* 0x000fca00078008ff */
[----:B------:R-:W-:Y:S02]  /*b7b0*/  @P2 IMAD.X R11, RZ, RZ, R2, P0 ;  /* 0x000000ffff0b2224 */ /* 0x000fe400000e0602 */
[----:B------:R-:W-:Y:S02]  /*b7c0*/  @P2 IMAD.MOV.U32 R2, RZ, RZ, R6 ;  /* 0x000000ffff022224 */ /* 0x000fe400078e0006 */
[----:B------:R-:W-:Y:S02]  /*b7d0*/  @P2 IMAD.MOV.U32 R3, RZ, RZ, R11 ;  /* 0x000000ffff032224 */ /* 0x000fe400078e000b */
[----:B------:R-:W-:-:S03]  /*b7e0*/  IMAD.MOV.U32 R11, RZ, RZ, 0x181f ;  /* 0x0000181fff0b7424 */ /* 0x000fc600078e00ff */
[----:B------:R-:W-:Y:S01]  /*b7f0*/  @!PT LDS RZ, [RZ] ;  /* 0x00000000fffff984 */ /* 0x000fe20000000800 */
[----:B------:R-:W-:Y:S01]  /*b800*/  @!PT LDS RZ, [RZ] ;  /* 0x00000000fffff984 */ /* 0x000fe20000000800 */
[----:B------:R-:W-:Y:S01]  /*b810*/  @!PT LDS RZ, [RZ] ;  /* 0x00000000fffff984 */ /* 0x000fe20000000800 */
[----:B------:R0:W-:Y:S04]  /*b820*/  @P2 LDGSTS.E.BYPASS.LTC128B.128 [R7+0x1e400], desc[UR48][R2.64], !P1 ;  /* 0x1e40000002072fae */ /* 0x0001e8000c901d70 */
[----:B0-----:R-:W-:Y:S05]  /*b830*/  WARPSYNC.COLLECTIVE R15, `(.L_x_9134) ;  /* 0x000000000f087348 */ /* 0x001fea0003c00000 */
[----:B------:R1:W2:Y:S02]  /*b840*/  SHFL.IDX P6, R14, R13, R12, R11 ;  /* 0x0000000c0d0e7389 */ /* 0x0002a400000c000b */
[----:B012---:R-:W-:Y:S01]  /*b850*/  ENDCOLLECTIVE ;  /* 0x000000000000791b */ /* 0x007fe20003800000 */
.L_x_9134:
[----:B------:R-:W-:Y:S02]  /*b860*/  IMAD.MOV.U32 R13, RZ, RZ, R0 ;  /* 0x000000ffff0d7224 */ /* 0x000fe400078e0000 */
[----:B------:R-:W-:-:S07]  /*b870*/  IMAD.MOV.U32 R5, RZ, RZ, R14 ;  /* 0x000000ffff057224 */ /* 0x000fce00078e000e */
[----:B------:R-:W-:Y:S05]  /*b880*/  WARPSYNC.COLLECTIVE R15, `(.L_x_9135) ;  /* 0x000000000f087348 */ /* 0x000fea0003c00000 */
[----:B------:R0:W1:Y:S02]  /*b890*/  SHFL.IDX P6, R14, R13, R12, R11 ;  /* 0x0000000c0d0e7389 */ /* 0x00006400000c000b */
[----:B01----:R-:W-:Y:S01]  /*b8a0*/  ENDCOLLECTIVE ;  /* 0x000000000000791b */ /* 0x003fe20003800000 */
.L_x_9135:
[----:B------:R-:W-:Y:S05]  /*b8b0*/  BRA `(.L_x_9136) ;  /* 0xffffffcc00dc7947 */ /* 0x000fea000383ffff */
.L_x_9081:
[----:B------:R-:W-:Y:S02]  /*b8c0*/  IMAD.MOV.U32 R13, RZ, RZ, R5 ;  /* 0x000000ffff0d7224 */ /* 0x000fe400078e0005 */
[----:B------:R-:W-:Y:S02]  /*b8d0*/  IMAD.MOV.U32 R12, RZ, RZ, RZ ;  /* 0x000000ffff0c7224 */ /* 0x000fe400078e00ff */
[----:B------:R-:W-:Y:S02]  /*b8e0*/  IMAD.MOV.U32 R11, RZ, RZ, 0x181f ;  /* 0x0000181fff0b7424 */ /* 0x000fe400078e00ff */
[----:B------:R-:W-:Y:S02]  /*b8f0*/  IMAD.MOV.U32 R15, RZ, RZ, -0x1 ;  /* 0xffffffffff0f7424 */ /* 0x000fe400078e00ff */
[----:B------:R-:W-:-:S07]  /*b900*/  IMAD.IADD R0, R36, 0x1, R0 ;  /* 0x0000000124007824 */ /* 0x000fce00078e0200 */
[----:B-1----:R-:W-:Y:S05]  /*b910*/  WARPSYNC.COLLECTIVE R15, `(.L_x_9137) ;  /* 0x000000000f087348 */ /* 0x002fea0003c00000 */
[----:B------:R0:W2:Y:S02]  /*b920*/  SHFL.IDX P6, R14, R13, R12, R11 ;  /* 0x0000000c0d0e7389 */ /* 0x0000a400000c000b */
[----:B012---:R-:W-:Y:S01]  /*b930*/  ENDCOLLECTIVE ;  /* 0x000000000000791b */ /* 0x007fe20003800000 */
.L_x_9137:
[C---:B------:R-:W-:Y:S01]  /*b940*/  VIADD R6, R0.reuse, 0x10 ;  /* 0x0000001000067836 */ /* 0x040fe20000000000 */
[----:B------:R-:W-:Y:S01]  /*b950*/  ISETP.GE.AND P0, PT, R0, UR39, PT ;  /* 0x0000002700007c0c */ /* 0x000fe2000bf06270 */
[----:B------:R-:W-:Y:S02]  /*b960*/  IMAD.MOV.U32 R13, RZ, RZ, R4 ;  /* 0x000000ffff0d7224 */ /* 0x000fe400078e0004 */
[----:B------:R-:W-:-:S10]  /*b970*/  IMAD.MOV.U32 R2, RZ, RZ, R14 ;  /* 0x000000ffff027224 */ /* 0x000fd400078e000e */
[----:B------:R-:W-:Y:S05]  /*b980*/  WARPSYNC.COLLECTIVE R15, `(.L_x_9138) ;  /* 0x000000000f087348 */ /* 0x000fea0003c00000 */
[----:B------:R0:W1:Y:S02]  /*b990*/  SHFL.IDX P6, R14, R13, R12, R11 ;  /* 0x0000000c0d0e7389 */ /* 0x00006400000c000b */
[----:B01----:R-:W-:Y:S01]  /*b9a0*/  ENDCOLLECTIVE ;  /* 0x000000000000791b */ /* 0x003fe20003800000 */
.L_x_9138:
        /* <DEDUP_REMOVED lines=8> */
.L_x_9139:
[----:B------:R-:W-:Y:S01]  /*ba30*/  @!PT LDS RZ, [RZ] ;  /* 0x00000000fffff984 */ /* 0x000fe20000000800 */
[----:B------:R-:W-:Y:S01]  /*ba40*/  @!PT LDS RZ, [RZ] ;  /* 0x00000000fffff984 */ /* 0x000fe20000000800 */
[----:B------:R-:W-:Y:S01]  /*ba50*/  @!PT LDS RZ, [RZ] ;  /* 0x00000000fffff984 */ /* 0x000fe20000000800 */
[----:B------:R0:W-:Y:S01]  /*ba60*/  @!P0 LDGSTS.E.BYPASS.LTC128B.128 [R20+0x18400], desc[UR48][R2.64], !P5 ;  /* 0x1840000002148fae */ /* 0x0001e2000e901d70 */
[----:B------:R-:W-:Y:S01]  /*ba70*/  ISETP.GE.AND P0, PT, R6, UR39, PT ;  /* 0x0000002706007c0c */ /* 0x000fe2000bf06270 */
[----:B------:R-:W-:Y:S02]  /*ba80*/  IMAD.MOV.U32 R13, RZ, RZ, R4 ;  /* 0x000000ffff0d7224 */ /* 0x000fe400078e0004 */
[----:B------:R-:W-:-:S10]  /*ba90*/  IMAD.MOV.U32 R6, RZ, RZ, R14 ;  /* 0x000000ffff067224 */ /* 0x000fd400078e000e */
[----:B0-----:R-:W-:Y:S05]  /*baa0*/  WARPSYNC.COLLECTIVE R15, `(.L_x_9140) ;  /* 0x000000000f087348 */ /* 0x001fea0003c00000 */
[----:B------:R1:W2:Y:S02]  /*bab0*/  SHFL.IDX P6, R14, R13, R12, R11 ;  /* 0x0000000c0d0e7389 */ /* 0x0002a400000c000b */
[----:B012---:R-:W-:Y:S01]  /*bac0*/  ENDCOLLECTIVE ;  /* 0x000000000000791b */ /* 0x007fe20003800000 */
.L_x_9140:
[----:B------:R-:W-:Y:S02]  /*bad0*/  IMAD.MOV.U32 R13, RZ, RZ, R5 ;  /* 0x000000ffff0d7224 */ /* 0x000fe400078e0005 */
[----:B------:R-:W-:Y:S01]  /*bae0*/  IMAD.MOV.U32 R12, RZ, RZ, 0x2 ;  /* 0x00000002ff0c7424 */ /* 0x000fe200078e00ff */
[----:B------:R-:W-:-:S13]  /*baf0*/  @!P0 LEA R2, P1, R21, R14, 0x1 ;  /* 0x0000000e15028211 */ /* 0x000fda00078208ff */
[----:B------:R-:W-:Y:S05]  /*bb00*/  WARPSYNC.COLLECTIVE R15, `(.L_x_9141) ;  /* 0x000000000f087348 */ /* 0x000fea0003c00000 */
[----:B------:R0:W1:Y:S02]  /*bb10*/  SHFL.IDX P6, R14, R13, R12, R11 ;  /* 0x0000000c0d0e7389 */ /* 0x00006400000c000b */
[----:B01----:R-:W-:Y:S01]  /*bb20*/  ENDCOLLECTIVE ;  /* 0x000000000000791b */ /* 0x003fe20003800000 */
.L_x_9141:
        /* <DEDUP_REMOVED lines=12> */
.L_x_9142:
[----:B------:R-:W-:Y:S02]  /*bbf0*/  IMAD.MOV.U32 R13, RZ, RZ, R5 ;  /* 0x000000ffff0d7224 */ /* 0x000fe400078e0005 */
[----:B------:R-:W-:Y:S01]  /*bc00*/  IMAD.MOV.U32 R12, RZ, RZ, 0x3 ;  /* 0x00000003ff0c7424 */ /* 0x000fe200078e00ff */
[----:B------:R-:W-:-:S13]  /*bc10*/  @!P0 LEA R2, P1, R21, R14, 0x1 ;  /* 0x0000000e15028211 */ /* 0x000fda00078208ff */
[----:B------:R-:W-:Y:S05]  /*bc20*/  WARPSYNC.COLLECTIVE R15, `(.L_x_9143) ;  /* 0x000000000f087348 */ /* 0x000fea0003c00000 */
[----:B------:R0:W1:Y:S02]  /*bc30*/  SHFL.IDX P6, R14, R13, R12, R11 ;  /* 0x0000000c0d0e7389 */ /* 0x00006400000c000b */
[----:B01----:R-:W-:Y:S01]  /*bc40*/  ENDCOLLECTIVE ;  /* 0x000000000000791b */ /* 0x003fe20003800000 */
.L_x_9143:
[----:B------:R-:W-:Y:S02]  /*bc50*/  @!P0 IMAD.X R3, RZ, RZ, R6, P1 ;  /* 0x000000ffff038224 */ /* 0x000fe400008e0606 */
[----:B------:R-:W-:-:S03]  /*bc60*/  VIADD R6, R0, 0x30 ;  /* 0x0000003000067836 */ /* 0x000fc60000000000 */
[----:B------:R-:W-:Y:S01]  /*bc70*/  @!PT LDS RZ, [RZ] ;  /* 0x00000000fffff984 */ /* 0x000fe20000000800 */
[----:B------:R-:W-:Y:S01]  /*bc80*/  @!PT LDS RZ, [RZ] ;  /* 0x00000000fffff984 */ /* 0x000fe20000000800 */
[----:B------:R-:W-:Y:S01]  /*bc90*/  @!PT LDS RZ, [RZ] ;  /* 0x00000000fffff984 */ /* 0x000fe20000000800 */
[----:B------:R0:W-:Y:S02]  /*bca0*/  @!P0 LDGSTS.E.BYPASS.LTC128B.128 [R20+0x19400], desc[UR48][R2.64], !P5 ;  /* 0x1940000002148fae */ /* 0x0001e4000e901d70 */
[----:B------:R-:W-:Y:S02]  /*bcb0*/  ISETP.GE.AND P0, PT, R6, UR39, PT ;  /* 0x0000002706007c0c */ /* 0x000fe4000bf06270 */
[----:B------:R-:W-:Y:S01]  /*bcc0*/  MOV R13, R4 ;  /* 0x00000004000d7202 */ /* 0x000fe20000000f00 */
[----:B------:R-:W-:-:S10]  /*bcd0*/  IMAD.MOV.U32 R6, RZ, RZ, R14 ;  /* 0x000000ffff067224 */ /* 0x000fd400078e000e */
[----:B0-----:R-:W-:Y:S05]  /*bce0*/  WARPSYNC.COLLECTIVE R15, `(.L_x_9144) ;  /* 0x000000000f087348 */ /* 0x001fea0003c00000 */
[----:B------:R1:W2:Y:S02]  /*bcf0*/  SHFL.IDX P6, R14, R13, R12, R11 ;  /* 0x0000000c0d0e7389 */ /* 0x0002a400000c000b */
[----:B012---:R-:W-:Y:S01]  /*bd00*/  ENDCOLLECTIVE ;  /* 0x000000000000791b */ /* 0x007fe20003800000 */
.L_x_9144:
[----:B------:R-:W-:Y:S02]  /*bd10*/  IMAD.MOV.U32 R13, RZ, RZ, R5 ;  /* 0x000000ffff0d7224 */ /* 0x000fe400078e0005 */
[----:B------:R-:W-:Y:S01]  /*bd20*/  IMAD.MOV.U32 R12, RZ, RZ, 0x4 ;  /* 0x00000004ff0c7424 */ /* 0x000fe200078e00ff */
[----:B------:R-:W-:-:S13]  /*bd30*/  @!P0 LEA R2, P1, R21, R14, 0x1 ;  /* 0x0000000e15028211 */ /* 0x000fda00078208ff */
[----:B------:R-:W-:Y:S05]  /*bd40*/  WARPSYNC.COLLECTIVE R15, `(.L_x_9145) ;  /* 0x000000000f087348 */ /* 0x000fea0003c00000 */
[----:B------:R0:W1:Y:S02]  /*bd50*/  SHFL.IDX P6, R14, R13, R12, R11 ;  /* 0x0000000c0d0e7389 */ /* 0x00006400000c000b */
[----:B01----:R-:W-:Y:S01]  /*bd60*/  ENDCOLLECTIVE ;  /* 0x000000000000791b */ /* 0x003fe20003800000 */
.L_x_9145:
        /* <DEDUP_REMOVED lines=12> */
.L_x_9146:
[----:B------:R-:W-:Y:S02]  /*be30*/  IMAD.MOV.U32 R13, RZ, RZ, R5 ;  /* 0x000000ffff0d7224 */ /* 0x000fe400078e0005 */
[----:B------:R-:W-:Y:S01]  /*be40*/  IMAD.MOV.U32 R12, RZ, RZ, 0x5 ;  /* 0x00000005ff0c7424 */ /* 0x000fe200078e00ff */
[----:B------:R-:W-:-:S13]  /*be50*/  @!P0 LEA R2, P1, R21, R14, 0x1 ;  /* 0x0000000e15028211 */ /* 0x000fda00078208ff */
[----:B------:R-:W-:Y:S05]  /*be60*/  WARPSYNC.COLLECTIVE R15, `(.L_x_9147) ;  /* 0x000000000f087348 */ /* 0x000fea0003c00000 */
[----:B------:R0:W1:Y:S02]  /*be70*/  SHFL.IDX P6, R14, R13, R12, R11 ;  /* 0x0000000c0d0e7389 */ /* 0x00006400000c000b */
[----:B01----:R-:W-:Y:S01]  /*be80*/  ENDCOLLECTIVE ;  /* 0x000000000000791b */ /* 0x003fe20003800000 */
.L_x_9147:
        /* <DEDUP_REMOVED lines=12> */
.L_x_9148:
[----:B------:R-:W-:Y:S02]  /*bf50*/  IMAD.MOV.U32 R13, RZ, RZ, R5 ;  /* 0x000000ffff0d7224 */ /* 0x000fe400078e0005 */
[----:B------:R-:W-:Y:S01]  /*bf60*/  IMAD.MOV.U32 R12, RZ, RZ, 0x6 ;  /* 0x00000006ff0c7424 */ /* 0x000fe200078e00ff */
[----:B------:R-:W-:-:S13]  /*bf70*/  @!P0 LEA R2, P1, R21, R14, 0x1 ;  /* 0x0000000e15028211 */ /* 0x000fda00078208ff */
[----:B------:R-:W-:Y:S05]  /*bf80*/  WARPSYNC.COLLECTIVE R15, `(.L_x_9149) ;  /* 0x000000000f087348 */ /* 0x000fea0003c00000 */
[----:B------:R0:W1:Y:S02]  /*bf90*/  SHFL.IDX P6, R14, R13, R12, R11 ;  /* 0x0000000c0d0e7389 */ /* 0x00006400000c000b */
[----:B01----:R-:W-:Y:S01]  /*bfa0*/  ENDCOLLECTIVE ;  /* 0x000000000000791b */ /* 0x003fe20003800000 */
.L_x_9149:
        /* <DEDUP_REMOVED lines=12> */
.L_x_9150:
[----:B------:R-:W-:Y:S02]  /*c070*/  IMAD.MOV.U32 R13, RZ, RZ, R5 ;  /* 0x000000ffff0d7224 */ /* 0x000fe400078e0005 */
[----:B------:R-:W-:Y:S01]  /*c080*/  IMAD.MOV.U32 R12, RZ, RZ, 0x7 ;  /* 0x00000007ff0c7424 */ /* 0x000fe200078e00ff */
[----:B------:R-:W-:-:S13]  /*c090*/  @!P0 LEA R2, P1, R21, R14, 0x1 ;  /* 0x0000000e15028211 */ /* 0x000fda00078208ff */
[----:B------:R-:W-:Y:S05]  /*c0a0*/  WARPSYNC.COLLECTIVE R15, `(.L_x_9151) ;  /* 0x000000000f087348 */ /* 0x000fea0003c00000 */
[----:B------:R0:W1:Y:S02]  /*c0b0*/  SHFL.IDX P6, R14, R13, R12, R11 ;  /* 0x0000000c0d0e7389 */ /* 0x00006400000c000b */
[----:B01----:R-:W-:Y:S01]  /*c0c0*/  ENDCOLLECTIVE ;  /* 0x000000000000791b */ /* 0x003fe20003800000 */
.L_x_9151:
[----:B------:R-:W-:-:S05]  /*c0d0*/  @!P0 IMAD.X R3, RZ, RZ, R6, P1 ;  /* 0x000000ffff038224 */ /* 0x000fca00008e0606 */
        /* <DEDUP_REMOVED lines=9> */
.L_x_9152:
[----:B------:R-:W-:Y:S05]  /*c170*/  BRA `(.L_x_9153) ;  /* 0xffffffcc00e87947 */ /* 0x000fea000383ffff */
.L_x_9083:
[----:B0-----:R-:W-:-:S04]  /*c180*/  IMAD.U32 R3, RZ, RZ, UR37 ;  /* 0x00000025ff037e24 */ /* 0x001fc8000f8e00ff */
[----:B------:R0:W2:Y:S03]  /*c190*/  SYNCS.PHASECHK.TRANS64.TRYWAIT P0, [R3+URZ+0x22820], R0 ;  /* 0x02282000030075a7 */ /* 0x0000a6000800017f */
[----:B--2---:R-:W-:Y:S05]  /*c1a0*/  @!P0 NANOSLEEP.SYNCS 0x989680 ;  /* 0x009896800000895d */ /* 0x004fea0003900000 */
[----:B------:R-:W2:Y:S02]  /*c1b0*/  @!P0 SYNCS.PHASECHK.TRANS64 P0, [R3+URZ+0x22820], R0 ;  /* 0x02282000030085a7 */ /* 0x000ea4000800007f */
[----:B--2---:R-:W-:Y:S05]  /*c1c0*/  @!P0 BRA `(.L_x_9083) ;  /* 0xfffffffc00ec8947 */ /* 0x004fea000383ffff */
[----:B------:R-:W-:Y:S05]  /*c1d0*/  BRA `(.L_x_9154) ;  /* 0xffffffd0001c7947 */ /* 0x000fea000383ffff */
.L_x_9086:
[----:B0-----:R0:W2:Y:S02]  /*c1e0*/  SYNCS.PHASECHK.TRANS64.TRYWAIT P0, [R22+URZ+0x22860], R3 ;  /* 0x02286003160075a7 */ /* 0x0010a4000800017f */
[----:B--2---:R-:W-:Y:S05]  /*c1f0*/  @!P0 NANOSLEEP.SYNCS 0x989680 ;  /* 0x009896800000895d */ /* 0x004fea0003900000 */
[----:B------:R-:W2:Y:S02]  /*c200*/  @!P0 SYNCS.PHASECHK.TRANS64 P0, [R22+URZ+0x22860], R3 ;  /* 0x02286003160085a7 */ /* 0x000ea4000800007f */
[----:B--2---:R-:W-:Y:S05]  /*c210*/  @!P0 BRA `(.L_x_9086) ;  /* 0xfffffffc00f08947 */ /* 0x004fea000383ffff */
[----:B------:R-:W-:Y:S05]  /*c220*/  BRA `(.L_x_9155) ;  /* 0xffffffd0002c7947 */ /* 0x000fea000383ffff */
.L_x_9087:
        /* <DEDUP_REMOVED lines=8> */
.L_x_9157:
[----:B------:R-:W-:Y:S05]  /*c2b0*/  BSYNC B0 ;  /* 0x0000000000007941 */ /* 0x000fea0003800000 */
.L_x_9156:
[----:B------:R-:W0:Y:S01]  /*c2c0*/  S2R R4, SR_TID.X ;  /* 0x0000000000047919 */ /* 0x000e220000002100 */
[----:B------:R-:W-:Y:S01]  /*c2d0*/  IMAD.MOV.U32 R13, RZ, RZ, R8 ;  /* 0x000000ffff0d7224 */ /* 0x000fe200078e0008 */
[----:B------:R-:W-:Y:S01]  /*c2e0*/  LOP3.LUT P3, RZ, R35, 0x4, RZ, 0xc0, !PT ;  /* 0x0000000423ff7812 */ /* 0x000fe2000786c0ff */
[----:B------:R-:W-:Y:S01]  /*c2f0*/  IMAD.MOV.U32 R12, RZ, RZ, RZ ;  /* 0x000000ffff0c7224 */ /* 0x000fe200078e00ff */
[C---:B------:R-:W-:Y:S01]  /*c300*/  LOP3.LUT P2, RZ, R16.reuse, 0x80000000, RZ, 0xc0, !PT ;  /* 0x8000000010ff7812 */ /* 0x040fe2000784c0ff */
[----:B------:R-:W-:Y:S01]  /*c310*/  IMAD.MOV.U32 R11, RZ, RZ, 0x181f ;  /* 0x0000181fff0b7424 */ /* 0x000fe200078e00ff */
[C---:B------:R-:W-:Y:S01]  /*c320*/  LOP3.LUT P1, RZ, R16.reuse, 0x4000000, RZ, 0xc0, !PT ;  /* 0x0400000010ff7812 */ /* 0x040fe2000782c0ff */
[----:B------:R-:W-:Y:S01]  /*c330*/  IMAD.MOV.U32 R15, RZ, RZ, -0x1 ;  /* 0xffffffffff0f7424 */ /* 0x000fe200078e00ff */
[----:B------:R-:W-:Y:S01]  /*c340*/  LOP3.LUT P4, RZ, R16, 0x200000, RZ, 0xc0, !PT ;  /* 0x0020000010ff7812 */ /* 0x000fe2000788c0ff */
[----:B------:R-:W-:Y:S01]  /*c350*/  IMAD.MOV.U32 R3, RZ, RZ, R14 ;  /* 0x000000ffff037224 */ /* 0x000fe200078e000e */
[----:B------:R-:W-:-:S11]  /*c360*/  LEA R6, R6, UR37, 0x1 ;  /* 0x0000002506067c11 */ /* 0x000fd6000f8e08ff */
[----:B0-----:R-:W-:Y:S05]  /*c370*/  WARPSYNC.COLLECTIVE R15, `(.L_x_9158) ;  /* 0x000000000f087348 */ /* 0x001fea0003c00000 */
[----:B------:R1:W2:Y:S02]  /*c380*/  SHFL.IDX P6, R14, R13, R12, R11 ;  /* 0x0000000c0d0e7389 */ /* 0x0002a400000c000b */
[----:B012---:R-:W-:Y:S01]  /*c390*/  ENDCOLLECTIVE ;  /* 0x000000000000791b */ /* 0x007fe20003800000 */
.L_x_9158:
[----:B------:R-:W-:Y:S01]  /*c3a0*/  LOP3.LUT P5, RZ, R16, 0x40000, RZ, 0xc0, !PT ;  /* 0x0004000010ff7812 */ /* 0x000fe200078ac0ff */
        /* <DEDUP_REMOVED lines=8> */
.L_x_9159:
[----:B------:R-:W-:-:S04]  /*c430*/  SHF.L.U32 R0, R4, 0x1, RZ ;  /* 0x0000000104007819 */ /* 0x000fc800000006ff */
[----:B------:R-:W-:-:S05]  /*c440*/  IADD3 R2, P0, R2, R0, RZ ;  /* 0x0000000002027210 */ /* 0x000fca0007f1e0ff */
[----:B------:R-:W-:Y:S02]  /*c450*/  IMAD.X R3, RZ, RZ, R3, P0 ;  /* 0x000000ffff037224 */ /* 0x000fe400000e0603 */
[----:B------:R-:W-:-:S03]  /*c460*/  IMAD.MOV.U32 R13, RZ, RZ, R8 ;  /* 0x000000ffff0d7224 */ /* 0x000fc600078e0008 */
[----:B------:R-:W-:Y:S01]  /*c470*/  @!PT LDS RZ, [RZ] ;  /* 0x00000000fffff984 */ /* 0x000fe20000000800 */
[----:B------:R-:W-:Y:S01]  /*c480*/  @!PT LDS RZ, [RZ] ;  /* 0x00000000fffff984 */ /* 0x000fe20000000800 */
[----:B------:R-:W-:Y:S01]  /*c490*/  @!PT LDS RZ, [RZ] ;  /* 0x00000000fffff984 */ /* 0x000fe20000000800 */
[----:B------:R-:W-:Y:S01]  /*c4a0*/  LDGSTS.E.BYPASS.LTC128B.128 [R6+0x400], desc[UR48][R2.64], !P3 ;  /* 0x0040000002067fae */ /* 0x000fe2000d901d70 */
[----:B------:R-:W-:-:S03]  /*c4b0*/  LOP3.LUT P3, RZ, R35, 0x2, RZ, 0xc0, !PT ;  /* 0x0000000223ff7812 */ /* 0x000fc6000786c0ff */
[----:B------:R-:W-:Y:S01]  /*c4c0*/  LDGSTS.E.BYPASS.LTC128B.128 [R6+0x3400], desc[UR48][R2.64+0x80], !P2 ;  /* 0x0340008002067fae */ /* 0x000fe2000d101d70 */
[----:B------:R-:W-:-:S03]  /*c4d0*/  LOP3.LUT P2, RZ, R16, 0x40000000, RZ, 0xc0, !PT ;  /* 0x4000000010ff7812 */ /* 0x000fc6000784c0ff */
        /* <DEDUP_REMOVED lines=8> */
.L_x_9160:
[----:B------:R-:W-:Y:S02]  /*c560*/  IMAD.MOV.U32 R13, RZ, RZ, R7 ;  /* 0x000000ffff0d7224 */ /* 0x000fe400078e0007 */
[----:B------:R-:W-:Y:S02]  /*c570*/  IMAD.MOV.U32 R12, RZ, RZ, 0x2 ;  /* 0x00000002ff0c7424 */ /* 0x000fe400078e00ff */
[----:B------:R-:W-:-:S07]  /*c580*/  IMAD.MOV.U32 R2, RZ, RZ, R14 ;  /* 0x000000ffff027224 */ /* 0x000fce00078e000e */
[----:B------:R-:W-:Y:S05]  /*c590*/  WARPSYNC.COLLECTIVE R15, `(.L_x_9161) ;  /* 0x000000000f087348 */ /* 0x000fea0003c00000 */
[----:B------:R0:W1:Y:S02]  /*c5a0*/  SHFL.IDX P6, R14, R13, R12, R11 ;  /* 0x0000000c0d0e7389 */ /* 0x00006400000c000b */
[----:B01----:R-:W-:Y:S01]  /*c5b0*/  ENDCOLLECTIVE ;  /* 0x000000000000791b */ /* 0x003fe20003800000 */
.L_x_9161:
[----:B------:R-:W-:-:S05]  /*c5c0*/  IADD3 R2, P0, R2, R0, RZ ;  /* 0x0000000002027210 */ /* 0x000fca0007f1e0ff */
[----:B------:R-:W-:-:S05]  /*c5d0*/  IMAD.X R3, RZ, RZ, R3, P0 ;  /* 0x000000ffff037224 */ /* 0x000fca00000e0603 */
[----:B------:R-:W-:Y:S01]  /*c5e0*/  @!PT LDS RZ, [RZ] ;  /* 0x00000000fffff984 */ /* 0x000fe20000000800 */
[----:B------:R-:W-:Y:S01]  /*c5f0*/  @!PT LDS RZ, [RZ] ;  /* 0x00000000fffff984 */ /* 0x000fe20000000800 */
[----:B------:R-:W-:Y:S01]  /*c600*/  @!PT LDS RZ, [RZ] ;  /* 0x00000000fffff984 */ /* 0x000fe20000000800 */
[----:B------:R-:W-:Y:S01]  /*c610*/  LDGSTS.E.BYPASS.LTC128B.128 [R6+0xc00], desc[UR48][R2.64], !P3 ;  /* 0x00c0000002067fae */ /* 0x000fe2000d901d70 */
[----:B------:R-:W-:Y:S01]  /*c620*/  IMAD.MOV.U32 R13, RZ, RZ, R8 ;  /* 0x000000ffff0d7224 */ /* 0x000fe200078e0008 */
[----:B------:R-:W-:Y:S02]  /*c630*/  LOP3.LUT P3, RZ, R35, 0x1, RZ, 0xc0, !PT ;  /* 0x0000000123ff7812 */ /* 0x000fe4000786c0ff */
        /* <DEDUP_REMOVED lines=10> */
.L_x_9162:
[----:B------:R-:W-:Y:S02]  /*c6e0*/  IMAD.MOV.U32 R13, RZ, RZ, R7 ;  /* 0x000000ffff0d7224 */ /* 0x000fe400078e0007 */
[----:B------:R-:W-:Y:S02]  /*c6f0*/  IMAD.MOV.U32 R12, RZ, RZ, 0x3 ;  /* 0x00000003ff0c7424 */ /* 0x000fe400078e00ff */
[----:B------:R-:W-:-:S07]  /*c700*/  IMAD.MOV.U32 R2, RZ, RZ, R14 ;  /* 0x000000ffff027224 */ /* 0x000fce00078e000e */
[----:B------:R-:W-:Y:S05]  /*c710*/  WARPSYNC.COLLECTIVE R15, `(.L_x_9163) ;  /* 0x000000000f087348 */ /* 0x000fea0003c00000 */
[----:B------:R0:W1:Y:S02]  /*c720*/  SHFL.IDX P6, R14, R13, R12, R11 ;  /* 0x0000000c0d0e7389 */ /* 0x00006400000c000b */
[----:B01----:R-:W-:Y:S01]  /*c730*/  ENDCOLLECTIVE ;  /* 0x000000000000791b */ /* 0x003fe20003800000 */
.L_x_9163:
[----:B------:R-:W-:-:S05]  /*c740*/  IADD3 R2, P0, R2, R0, RZ ;  /* 0x0000000002027210 */ /* 0x000fca0007f1e0ff */
[----:B------:R-:W-:-:S05]  /*c750*/  IMAD.X R3, RZ, RZ, R3, P0 ;  /* 0x000000ffff037224 */ /* 0x000fca00000e0603 */
[----:B------:R-:W-:Y:S01]  /*c760*/  @!PT LDS RZ, [RZ] ;  /* 0x00000000fffff984 */ /* 0x000fe20000000800 */
[----:B------:R-:W-:Y:S01]  /*c770*/  @!PT LDS RZ, [RZ] ;  /* 0x00000000fffff984 */ /* 0x000fe20000000800 */
[----:B------:R-:W-:Y:S01]  /*c780*/  @!PT LDS RZ, [RZ] ;  /* 0x00000000fffff984 */ /* 0x000fe20000000800 */
[----:B------:R-:W-:Y:S01]  /*c790*/  LDGSTS.E.BYPASS.LTC128B.128 [R6+0x1400], desc[UR48][R2.64], !P3 ;  /* 0x0140000002067fae */ /* 0x000fe2000d901d70 */
[----:B------:R-:W-:Y:S01]  /*c7a0*/  IMAD.MOV.U32 R13, RZ, RZ, R8 ;  /* 0x000000ffff0d7224 */ /* 0x000fe200078e0008 */
[C---:B------:R-:W-:Y:S02]  /*c7b0*/  LOP3.LUT P3, RZ, R16.reuse, 0x10000000, RZ, 0xc0, !PT ;  /* 0x1000000010ff7812 */ /* 0x040fe4000786c0ff */
        /* <DEDUP_REMOVED lines=10> */
.L_x_9164:
[----:B------:R-:W-:Y:S02]  /*c860*/  IMAD.MOV.U32 R13, RZ, RZ, R7 ;  /* 0x000000ffff0d7224 */ /* 0x000fe400078e0007 */
[----:B------:R-:W-:Y:S01]  /*c870*/  IMAD.MOV.U32 R12, RZ, RZ, 0x4 ;  /* 0x00000004ff0c7424 */ /* 0x000fe200078e00ff */
[----:B------:R-:W-:-:S07]  /*c880*/  MOV R2, R14 ;  /* 0x0000000e00027202 */ /* 0x000fce0000000f00 */
[----:B------:R-:W-:Y:S05]  /*c890*/  WARPSYNC.COLLECTIVE R15, `(.L_x_9165) ;  /* 0x000000000f087348 */ /* 0x000fea0003c00000 */
[----:B------:R0:W1:Y:S02]  /*c8a0*/  SHFL.IDX P6, R14, R13, R12, R11 ;  /* 0x0000000c0d0e7389 */ /* 0x00006400000c000b */
[----:B01----:R-:W-:Y:S01]  /*c8b0*/  ENDCOLLECTIVE ;  /* 0x000000000000791b */ /* 0x003fe20003800000 */
.L_x_9165:
[----:B------:R-:W-:-:S05]  /*c8c0*/  IADD3 R2, P0, R2, R0, RZ ;  /* 0x0000000002027210 */ /* 0x000fca0007f1e0ff */
[----:B------:R-:W-:-:S05]  /*c8d0*/  IMAD.X R3, RZ, RZ, R3, P0 ;  /* 0x000000ffff037224 */ /* 0x000fca00000e0603 */
[----:B------:R-:W-:Y:S01]  /*c8e0*/  @!PT LDS RZ, [RZ] ;  /* 0x00000000fffff984 */ /* 0x000fe20000000800 */
[----:B------:R-:W-:Y:S01]  /*c8f0*/  @!PT LDS RZ, [RZ] ;  /* 0x00000000fffff984 */ /* 0x000fe20000000800 */
[----:B------:R-:W-:Y:S01]  /*c900*/  @!PT LDS RZ, [RZ] ;  /* 0x00000000fffff984 */ /* 0x000fe20000000800 */
[----:B------:R-:W-:Y:S01]  /*c910*/  LDGSTS.E.BYPASS.LTC128B.128 [R6+0x1c00], desc[UR48][R2.64], !P3 ;  /* 0x01c0000002067fae */ /* 0x000fe2000d901d70 */
[C---:B------:R-:W-:Y:S01]  /*c920*/  LOP3.LUT P3, RZ, R16.reuse, 0x20000, RZ, 0xc0, !PT ;  /* 0x0002000010ff7812 */ /* 0x040fe2000786c0ff */
[----:B------:R-:W-:Y:S02]  /*c930*/  IMAD.MOV.U32 R13, RZ, RZ, R8 ;  /* 0x000000ffff0d7224 */ /* 0x000fe400078e0008 */
[----:B------:R-:W-:Y:S01]  /*c940*/  LDGSTS.E.BYPASS.LTC128B.128 [R6+0x4c00], desc[UR48][R2.64+0x80], !P2 ;  /* 0x04c0008002067fae */ /* 0x000fe2000d101d70 */
[----:B------:R-:W-:-:S03]  /*c950*/  LOP3.LUT P2, RZ, R16, 0x10000, RZ, 0xc0, !PT ;  /* 0x0001000010ff7812 */ /* 0x000fc6000784c0ff */
[----:B------:R-:W-:Y:S01]  /*c960*/  LDGSTS.E.BYPASS.LTC128B.128 [R6+0x7c00], desc[UR48][R2.64+0x100], !P1 ;  /* 0x07c0010002067fae */ /* 0x000fe2000c901d70 */
[----:B------:R-:W-:-:S03]  /*c970*/  LOP3.LUT P1, RZ, R16, 0x8000, RZ, 0xc0, !PT ;  /* 0x0000800010ff7812 */ /* 0x000fc6000782c0ff */
[----:B------:R0:W-:Y:S02]  /*c980*/  LDGSTS.E.BYPASS.LTC128B.128 [R6+0xac00], desc[UR48][R2.64+0x180], !P5 ;  /* 0x0ac0018002067fae */ /* 0x0001e4000e901d70 */
[----:B0-----:R-:W-:-:S08]  /*c990*/  IMAD.MOV.U32 R3, RZ, RZ, R14 ;  /* 0x000000ffff037224 */ /* 0x001fd000078e000e */
[----:B------:R-:W-:Y:S05]  /*c9a0*/  WARPSYNC.COLLECTIVE R15, `(.L_x_9166) ;  /* 0x000000000f087348 */ /* 0x000fea0003c00000 */
[----:B------:R0:W1:Y:S02]  /*c9b0*/  SHFL.IDX P6, R14, R13, R12, R11 ;  /* 0x0000000c0d0e7389 */ /* 0x00006400000c000b */
[----:B01----:R-:W-:Y:S01]  /*c9c0*/  ENDCOLLECTIVE ;  /* 0x000000000000791b */ /* 0x003fe20003800000 */
.L_x_9166:
[----:B------:R-:W-:Y:S02]  /*c9d0*/  IMAD.MOV.U32 R13, RZ, RZ, R7 ;  /* 0x000000ffff0d7224 */ /* 0x000fe400078e0007 */
[----:B------:R-:W-:Y:S02]  /*c9e0*/  IMAD.MOV.U32 R12, RZ, RZ, 0x5 ;  /* 0x00000005ff0c7424 */ /* 0x000fe400078e00ff */
[----:B------:R-:W-:-:S07]  /*c9f0*/  IMAD.MOV.U32 R2, RZ, RZ, R14 ;  /* 0x000000ffff027224 */ /* 0x000fce00078e000e */
[----:B------:R-:W-:Y:S05]  /*ca00*/  WARPSYNC.COLLECTIVE R15, `(.L_x_9167) ;  /* 0x000000000f087348 */ /* 0x000fea0003c00000 */
[----:B------:R0:W1:Y:S02]  /*ca10*/  SHFL.IDX P6, R14, R13, R12, R11 ;  /* 0x0000000c0d0e7389 */ /* 0x00006400000c000b */
[----:B01----:R-:W-:Y:S01]  /*ca20*/  ENDCOLLECTIVE ;  /* 0x000000000000791b */ /* 0x003fe20003800000 */
.L_x_9167:
        /* <DEDUP_REMOVED lines=9> */
[----:B------:R-:W-:-:S03]  /*cac0*/  IMAD.MOV.U32 R7, RZ, RZ, R14 ;  /* 0x000000ffff077224 */ /* 0x000fc600078e000e */
[----:B------:R0:W-:Y:S04]  /*cad0*/  LDGSTS.E.BYPASS.LTC128B.128 [R6+0xb400], desc[UR48][R2.64+0x180], !P1 ;  /* 0x0b40018002067fae */ /* 0x0001e8000c901d70 */
[----:B0-----:R-:W-:Y:S05]  /*cae0*/  WARPSYNC.COLLECTIVE R15, `(.L_x_9168) ;  /* 0x000000000f087348 */ /* 0x001fea0003c00000 */
[----:B------:R1:W2:Y:S02]  /*caf0*/  SHFL.IDX P6, R14, R13, R12, R11 ;  /* 0x0000000c0d0e7389 */ /* 0x0002a400000c000b */
[----:B012---:R-:W-:Y:S01]  /*cb00*/  ENDCOLLECTIVE ;  /* 0x000000000000791b */ /* 0x007fe20003800000 */
.L_x_9168:
[----:B------:R-:W-:Y:S05]  /*cb10*/  BRA `(.L_x_9169) ;  /* 0xffffffcc00e87947 */ /* 0x000fea000383ffff */
.L_x_9093:
[----:B0-----:R0:W1:Y:S02]  /*cb20*/  SYNCS.PHASECHK.TRANS64.TRYWAIT P0, [R18+URZ+0x22840], R26 ;  /* 0x0228401a120075a7 */ /* 0x001064000800017f */
[----:B-1----:R-:W-:Y:S05]  /*cb30*/  @!P0 NANOSLEEP.SYNCS 0x989680 ;  /* 0x009896800000895d */ /* 0x002fea0003900000 */
[----:B------:R-:W1:Y:S02]  /*cb40*/  @!P0 SYNCS.PHASECHK.TRANS64 P0, [R18+URZ+0x22840], R26 ;  /* 0x0228401a120085a7 */ /* 0x000e64000800007f */
[----:B-1----:R-:W-:Y:S05]  /*cb50*/  @!P0 BRA `(.L_x_9093) ;  /* 0xfffffffc00f08947 */ /* 0x002fea000383ffff */
[----:B------:R-:W-:Y:S05]  /*cb60*/  BRA `(.L_x_9170) ;  /* 0xffffffd000f47947 */ /* 0x000fea000383ffff */
.L_x_9094:
        /* <DEDUP_REMOVED lines=8> */
.L_x_9172:
[----:B------:R-:W-:Y:S05]  /*cbf0*/  BSYNC B1 ;  /* 0x0000000000017941 */ /* 0x000fea0003800000 */
.L_x_9171:
[----:B------:R-:W-:Y:S01]  /*cc00*/  IMAD.MOV.U32 R13, RZ, RZ, R21 ;  /* 0x000000ffff0d7224 */ /* 0x000fe200078e0015 */
[----:B------:R-:W-:Y:S01]  /*cc10*/  MOV R12, RZ ;  /* 0x000000ff000c7202 */ /* 0x000fe20000000f00 */
[----:B------:R-:W-:Y:S01]  /*cc20*/  IMAD.MOV.U32 R11, RZ, RZ, 0x181f ;  /* 0x0000181fff0b7424 */ /* 0x000fe200078e00ff */
[----:B------:R-:W-:Y:S01]  /*cc30*/  LEA R22, R22, UR37, 0x1 ;  /* 0x0000002516167c11 */ /* 0x000fe2000f8e08ff */
[----:B------:R-:W-:Y:S02]  /*cc40*/  IMAD.MOV.U32 R15, RZ, RZ, -0x1 ;  /* 0xffffffffff0f7424 */ /* 0x000fe400078e00ff */
[----:B------:R-:W-:-:S07]  /*cc50*/  IMAD.MOV.U32 R3, RZ, RZ, R14 ;  /* 0x000000ffff037224 */ /* 0x000fce00078e000e */
[----:B------:R-:W-:Y:S05]  /*cc60*/  WARPSYNC.COLLECTIVE R15, `(.L_x_9173) ;  /* 0x000000000f087348 */ /* 0x000fea0003c00000 */
[----:B------:R0:W1:Y:S02]  /*cc70*/  SHFL.IDX P6, R14, R13, R12, R11 ;  /* 0x0000000c0d0e7389 */ /* 0x00006400000c000b */
[----:B01----:R-:W-:Y:S01]  /*cc80*/  ENDCOLLECTIVE ;  /* 0x000000000000791b */ /* 0x003fe20003800000 */
.L_x_9173:
[----:B------:R-:W-:Y:S02]  /*cc90*/  IMAD.MOV.U32 R13, RZ, RZ, R24 ;  /* 0x000000ffff0d7224 */ /* 0x000fe400078e0018 */
[----:B------:R-:W-:Y:S01]  /*cca0*/  IMAD.MOV.U32 R12, RZ, RZ, 0x1 ;  /* 0x00000001ff0c7424 */ /* 0x000fe200078e00ff */
[----:B------:R-:W-:-:S13]  /*ccb0*/  IADD3 R2, P0, R14, R0, RZ ;  /* 0x000000000e027210 */ /* 0x000fda0007f1e0ff */
[----:B------:R-:W-:Y:S05]  /*ccc0*/  WARPSYNC.COLLECTIVE R15, `(.L_x_9174) ;  /* 0x000000000f087348 */ /* 0x000fea0003c00000 */
[----:B------:R0:W1:Y:S02]  /*ccd0*/  SHFL.IDX P6, R14, R13, R12, R11 ;  /* 0x0000000c0d0e7389 */ /* 0x00006400000c000b */
[----:B01----:R-:W-:Y:S01]  /*cce0*/  ENDCOLLECTIVE ;  /* 0x000000000000791b */ /* 0x003fe20003800000 */
.L_x_9174:
        /* <DEDUP_REMOVED lines=10> */
.L_x_9175:
[----:B------:R-:W-:Y:S02]  /*cd90*/  IMAD.MOV.U32 R13, RZ, RZ, R24 ;  /* 0x000000ffff0d7224 */ /* 0x000fe400078e0018 */
[----:B------:R-:W-:Y:S01]  /*cda0*/  IMAD.MOV.U32 R12, RZ, RZ, 0x2 ;  /* 0x00000002ff0c7424 */ /* 0x000fe200078e00ff */
[----:B------:R-:W-:-:S13]  /*cdb0*/  IADD3 R2, P0, R14, R0, RZ ;  /* 0x000000000e027210 */ /* 0x000fda0007f1e0ff */
[----:B------:R-:W-:Y:S05]  /*cdc0*/  WARPSYNC.COLLECTIVE R15, `(.L_x_9176) ;  /* 0x000000000f087348 */ /* 0x000fea0003c00000 */
[----:B------:R0:W1:Y:S02]  /*cdd0*/  SHFL.IDX P6, R14, R13, R12, R11 ;  /* 0x0000000c0d0e7389 */ /* 0x00006400000c000b */
[----:B01----:R-:W-:Y:S01]  /*cde0*/  ENDCOLLECTIVE ;  /* 0x000000000000791b */ /* 0x003fe20003800000 */
.L_x_9176:
        /* <DEDUP_REMOVED lines=10> */
.L_x_9177:
[----:B------:R-:W-:Y:S02]  /*ce90*/  IMAD.MOV.U32 R13, RZ, RZ, R24 ;  /* 0x000000ffff0d7224 */ /* 0x000fe400078e0018 */
[----:B------:R-:W-:Y:S02]  /*cea0*/  IMAD.MOV.U32 R12, RZ, RZ, 0x3 ;  /* 0x00000003ff0c7424 */ /* 0x000fe400078e00ff */
[----:B------:R-:W-:-:S07]  /*ceb0*/  IMAD.MOV.U32 R10, RZ, RZ, R14 ;  /* 0x000000ffff0a7224 */ /* 0x000fce00078e000e */
[----:B------:R-:W-:Y:S05]  /*cec0*/  WARPSYNC.COLLECTIVE R15, `(.L_x_9178) ;  /* 0x000000000f087348 */ /* 0x000fea0003c00000 */
[----:B------:R0:W1:Y:S02]  /*ced0*/  SHFL.IDX P6, R14, R13, R12, R11 ;  /* 0x0000000c0d0e7389 */ /* 0x00006400000c000b */
[----:B01----:R-:W-:Y:S01]  /*cee0*/  ENDCOLLECTIVE ;  /* 0x000000000000791b */ /* 0x003fe20003800000 */
.L_x_9178:
        /* <DEDUP_REMOVED lines=11> */
.L_x_9179:
[----:B------:R-:W-:Y:S02]  /*cfa0*/  IMAD.MOV.U32 R13, RZ, RZ, R24 ;  /* 0x000000ffff0d7224 */ /* 0x000fe400078e0018 */
[----:B------:R-:W-:Y:S02]  /*cfb0*/  IMAD.MOV.U32 R12, RZ, RZ, 0x4 ;  /* 0x00000004ff0c7424 */ /* 0x000fe400078e00ff */
[----:B------:R-:W-:-:S07]  /*cfc0*/  IMAD.MOV.U32 R2, RZ, RZ, R14 ;  /* 0x000000ffff027224 */ /* 0x000fce00078e000e */
[----:B------:R-:W-:Y:S05]  /*cfd0*/  WARPSYNC.COLLECTIVE R15, `(.L_x_9180) ;  /* 0x000000000f087348 */ /* 0x000fea0003c00000 */
[----:B------:R0:W1:Y:S02]  /*cfe0*/  SHFL.IDX P6, R14, R13, R12, R11 ;  /* 0x0000000c0d0e7389 */ /* 0x00006400000c000b */
[----:B01----:R-:W-:Y:S01]  /*cff0*/  ENDCOLLECTIVE ;  /* 0x000000000000791b */ /* 0x003fe20003800000 */
.L_x_9180:
        /* <DEDUP_REMOVED lines=11> */
.L_x_9181:
[----:B------:R-:W-:Y:S02]  /*d0b0*/  IMAD.MOV.U32 R13, RZ, RZ, R24 ;  /* 0x000000ffff0d7224 */ /* 0x000fe400078e0018 */
[----:B------:R-:W-:Y:S02]  /*d0c0*/  IMAD.MOV.U32 R12, RZ, RZ, 0x5 ;  /* 0x00000005ff0c7424 */ /* 0x000fe400078e00ff */
[----:B------:R-:W-:-:S07]  /*d0d0*/  IMAD.MOV.U32 R2, RZ, RZ, R14 ;  /* 0x000000ffff027224 */ /* 0x000fce00078e000e */
[----:B------:R-:W-:Y:S05]  /*d0e0*/  WARPSYNC.COLLECTIVE R15, `(.L_x_9182) ;  /* 0x000000000f087348 */ /* 0x000fea0003c00000 */
[----:B------:R0:W1:Y:S02]  /*d0f0*/  SHFL.IDX P6, R14, R13, R12, R11 ;  /* 0x0000000c0d0e7389 */ /* 0x00006400000c000b */
[----:B01----:R-:W-:Y:S01]  /*d100*/  ENDCOLLECTIVE ;  /* 0x000000000000791b */ /* 0x003fe20003800000 */
.L_x_9182:
        /* <DEDUP_REMOVED lines=11> */
.L_x_9183:
[----:B------:R-:W-:Y:S05]  /*d1c0*/  BRA `(.L_x_9184) ;  /* 0xffffffd0002c7947 */ /* 0x000fea000383ffff */
.L_x_9099:
[----:B--2---:R2:W3:Y:S02]  /*d1d0*/  SYNCS.PHASECHK.TRANS64.TRYWAIT P0, [R18+URZ+0x22860], R26 ;  /* 0x0228601a120075a7 */ /* 0x0044e4000800017f */
[----:B---3--:R-:W-:Y:S05]  /*d1e0*/  @!P0 NANOSLEEP.SYNCS 0x989680 ;  /* 0x009896800000895d */ /* 0x008fea0003900000 */
[----:B------:R-:W3:Y:S02]  /*d1f0*/  @!P0 SYNCS.PHASECHK.TRANS64 P0, [R18+URZ+0x22860], R26 ;  /* 0x0228601a120085a7 */ /* 0x000ee4000800007f */
[----:B---3--:R-:W-:Y:S05]  /*d200*/  @!P0 BRA `(.L_x_9099) ;  /* 0xfffffffc00f08947 */ /* 0x008fea000383ffff */
[----:B------:R-:W-:Y:S05]  /*d210*/  BRA `(.L_x_9185) ;  /* 0xffffffd0007c7947 */ /* 0x000fea000383ffff */
.L_x_9100:
[----:B------:R-:W-:Y:S01]  /*d220*/  BSSY B1, `(.L_x_9186) ;  /* 0x0000008000017945 */ /* 0x000fe20003800000 */
[----:B------:R-:W-:Y:S02]  /*d230*/  IMAD.MOV.U32 R13, RZ, RZ, R23 ;  /* 0x000000ffff0d7224 */ /* 0x000fe400078e0017 */
[----:B------:R-:W-:Y:S02]  /*d240*/  IMAD.MOV.U32 R12, RZ, RZ, RZ ;  /* 0x000000ffff0c7224 */ /* 0x000fe400078e00ff */
[----:B------:R-:W-:Y:S02]  /*d250*/  IMAD.MOV.U32 R11, RZ, RZ, 0x181f ;  /* 0x0000181fff0b7424 */ /* 0x000fe400078e00ff */
[----:B------:R-:W-:-:S07]  /*d260*/  IMAD.MOV.U32 R15, RZ, RZ, -0x1 ;  /* 0xffffffffff0f7424 */ /* 0x000fce00078e00ff */
[----:B012---:R-:W-:Y:S05]  /*d270*/  WARPSYNC.COLLECTIVE R15, `(.L_x_9187) ;  /* 0x000000000f087348 */ /* 0x007fea0003c00000 */
[----:B------:R3:W4:Y:S02]  /*d280*/  SHFL.IDX P6, R14, R13, R12, R11 ;  /* 0x0000000c0d0e7389 */ /* 0x00072400000c000b */
[----:B01234-:R-:W-:Y:S01]  /*d290*/  ENDCOLLECTIVE ;  /* 0x000000000000791b */ /* 0x01ffe20003800000 */
.L_x_9187:
[----:B------:R-:W-:Y:S05]  /*d2a0*/  BSYNC B1 ;  /* 0x0000000000017941 */ /* 0x000fea0003800000 */
.L_x_9186:
[----:B------:R-:W-:Y:S01]  /*d2b0*/  MOV R13, R21 ;  /* 0x00000015000d7202 */ /* 0x000fe20000000f00 */
[----:B------:R-:W-:Y:S01]  /*d2c0*/  IMAD.MOV.U32 R12, RZ, RZ, RZ ;  /* 0x000000ffff0c7224 */ /* 0x000fe200078e00ff */
[----:B------:R-:W-:Y:S01]  /*d2d0*/  LEA R22, R22, UR37, 0x1 ;  /* 0x0000002516167c11 */ /* 0x000fe2000f8e08ff */
[----:B------:R-:W-:Y:S02]  /*d2e0*/  IMAD.MOV.U32 R11, RZ, RZ, 0x181f ;  /* 0x0000181fff0b7424 */ /* 0x000fe400078e00ff */
[----:B------:R-:W-:Y:S02]  /*d2f0*/  IMAD.MOV.U32 R15, RZ, RZ, -0x1 ;  /* 0xffffffffff0f7424 */ /* 0x000fe400078e00ff */
[----:B------:R-:W-:-:S07]  /*d300*/  IMAD.MOV.U32 R3, RZ, RZ, R14 ;  /* 0x000000ffff037224 */ /* 0x000fce00078e000e */
[----:B------:R-:W-:Y:S05]  /*d310*/  WARPSYNC.COLLECTIVE R15, `(.L_x_9188) ;  /* 0x000000000f087348 */ /* 0x000fea0003c00000 */
[----:B------:R0:W1:Y:S02]  /*d320*/  SHFL.IDX P6, R14, R13, R12, R11 ;  /* 0x0000000c0d0e7389 */ /* 0x00006400000c000b */
[----:B01----:R-:W-:Y:S01]  /*d330*/  ENDCOLLECTIVE ;  /* 0x000000000000791b */ /* 0x003fe20003800000 */
.L_x_9188:
[----:B------:R-:W-:Y:S02]  /*d340*/  IMAD.MOV.U32 R13, RZ, RZ, R23 ;  /* 0x000000ffff0d7224 */ /* 0x000fe400078e0017 */
[----:B------:R-:W-:Y:S01]  /*d350*/  IMAD.MOV.U32 R12, RZ, RZ, 0x1 ;  /* 0x00000001ff0c7424 */ /* 0x000fe200078e00ff */
[----:B------:R-:W-:-:S13]  /*d360*/  IADD3 R2, P0, R14, R0, RZ ;  /* 0x000000000e027210 */ /* 0x000fda0007f1e0ff */
[----:B------:R-:W-:Y:S05]  /*d370*/  WARPSYNC.COLLECTIVE R15, `(.L_x_9189) ;  /* 0x000000000f087348 */ /* 0x000fea0003c00000 */
[----:B------:R0:W1:Y:S02]  /*d380*/  SHFL.IDX P6, R14, R13, R12, R11 ;  /* 0x0000000c0d0e7389 */ /* 0x00006400000c000b */
[----:B01----:R-:W-:Y:S01]  /*d390*/  ENDCOLLECTIVE ;  /* 0x000000000000791b */ /* 0x003fe20003800000 */
.L_x_9189:
[----:B------:R-:W-:-:S05]  /*d3a0*/  IMAD.X R3, RZ, RZ, R3, P0 ;  /* 0x000000ffff037224 */ /* 0x000fca00000e0603 */
[----:B------:R-:W-:Y:S01]  /*d3b0*/  @!PT LDS RZ, [RZ] ;  /* 0x00000000fffff984 */ /* 0x000fe20000000800 */
[----:B------:R-:W-:Y:S01]  /*d3c0*/  @!PT LDS RZ, [RZ] ;  /* 0x00000000fffff984 */ /* 0x000fe20000000800 */
[----:B------:R-:W-:Y:S01]  /*d3d0*/  @!PT LDS RZ, [RZ] ;  /* 0x00000000fffff984 */ /* 0x000fe20000000800 */
[----:B------:R-:W-:Y:S04]  /*d3e0*/  LDGSTS.E.BYPASS.LTC128B.128 [R22+0x400], desc[UR48][R2.64], !P4 ;  /* 0x0040000002167fae */ /* 0x000fe8000e101d70 */
[----:B------:R-:W-:Y:S01]  /*d3f0*/  LDGSTS.E.BYPASS.LTC128B.128 [R22+0x3400], desc[UR48][R2.64+0x80], !P3 ;  /* 0x0340008002167fae */ /* 0x000fe2000d901d70 */
[----:B------:R-:W-:-:S03]  /*d400*/  IMAD.MOV.U32 R13, RZ, RZ, R21 ;  /* 0x000000ffff0d7224 */ /* 0x000fc600078e0015 */
[----:B------:R-:W-:Y:S04]  /*d410*/  LDGSTS.E.BYPASS.LTC128B.128 [R22+0x6400], desc[UR48][R2.64+0x100], !P2 ;  /* 0x0640010002167fae */ /* 0x000fe8000d101d70 */
[----:B------:R0:W-:Y:S02]  /*d420*/  LDGSTS.E.BYPASS.LTC128B.128 [R22+0x9400], desc[UR48][R2.64+0x180], !P1 ;  /* 0x0940018002167fae */ /* 0x0001e4000c901d70 */
[----:B0-----:R-:W-:-:S07]  /*d430*/  IMAD.MOV.U32 R3, RZ, RZ, R14 ;  /* 0x000000ffff037224 */ /* 0x001fce00078e000e */
[----:B------:R-:W-:Y:S05]  /*d440*/  WARPSYNC.COLLECTIVE R15, `(.L_x_9190) ;  /* 0x000000000f087348 */ /* 0x000fea0003c00000 */
[----:B------:R0:W1:Y:S02]  /*d450*/  SHFL.IDX P6, R14, R13, R12, R11 ;  /* 0x0000000c0d0e7389 */ /* 0x00006400000c000b */
[----:B01----:R-:W-:Y:S01]  /*d460*/  ENDCOLLECTIVE ;  /* 0x000000000000791b */ /* 0x003fe20003800000 */
.L_x_9190:
[----:B------:R-:W-:Y:S02]  /*d470*/  IMAD.MOV.U32 R13, RZ, RZ, R23 ;  /* 0x000000ffff0d7224 */ /* 0x000fe400078e0017 */
[----:B------:R-:W-:Y:S01]  /*d480*/  IMAD.MOV.U32 R12, RZ, RZ, 0x2 ;  /* 0x00000002ff0c7424 */ /* 0x000fe200078e00ff */
[----:B------:R-:W-:-:S13]  /*d490*/  IADD3 R2, P0, R14, R0, RZ ;  /* 0x000000000e027210 */ /* 0x000fda0007f1e0ff */
[----:B------:R-:W-:Y:S05]  /*d4a0*/  WARPSYNC.COLLECTIVE R15, `(.L_x_9191) ;  /* 0x000000000f087348 */ /* 0x000fea0003c00000 */
[----:B------:R0:W1:Y:S02]  /*d4b0*/  SHFL.IDX P6, R14, R13, R12, R11 ;  /* 0x0000000c0d0e7389 */ /* 0x00006400000c000b */
[----:B01----:R-:W-:Y:S01]  /*d4c0*/  ENDCOLLECTIVE ;  /* 0x000000000000791b */ /* 0x003fe20003800000 */
.L_x_9191:
        /* <DEDUP_REMOVED lines=13> */
.L_x_9192:
[----:B------:R-:W-:Y:S02]  /*d5a0*/  IMAD.MOV.U32 R13, RZ, RZ, R23 ;  /* 0x000000ffff0d7224 */ /* 0x000fe400078e0017 */
[----:B------:R-:W-:Y:S01]  /*d5b0*/  IMAD.MOV.U32 R12, RZ, RZ, 0x3 ;  /* 0x00000003ff0c7424 */ /* 0x000fe200078e00ff */
[----:B------:R-:W-:-:S13]  /*d5c0*/  IADD3 R2, P0, R14, R0, RZ ;  /* 0x000000000e027210 */ /* 0x000fda0007f1e0ff */
[----:B------:R-:W-:Y:S05]  /*d5d0*/  WARPSYNC.COLLECTIVE R15, `(.L_x_9193) ;  /* 0x000000000f087348 */ /* 0x000fea0003c00000 */
[----:B------:R0:W1:Y:S02]  /*d5e0*/  SHFL.IDX P6, R14, R13, R12, R11 ;  /* 0x0000000c0d0e7389 */ /* 0x00006400000c000b */
[----:B01----:R-:W-:Y:S01]  /*d5f0*/  ENDCOLLECTIVE ;  /* 0x000000000000791b */ /* 0x003fe20003800000 */
.L_x_9193:
[----:B------:R-:W-:-:S05]  /*d600*/  IMAD.X R3, RZ, RZ, R3, P0 ;  /* 0x000000ffff037224 */ /* 0x000fca00000e0603 */
[----:B------:R-:W-:Y:S01]  /*d610*/  @!PT LDS RZ, [RZ] ;  /* 0x00000000fffff984 */ /* 0x000fe20000000800 */
[----:B------:R-:W-:Y:S01]  /*d620*/  @!PT LDS RZ, [RZ] ;  /* 0x00000000fffff984 */ /* 0x000fe20000000800 */
[----:B------:R-:W-:Y:S01]  /*d630*/  @!PT LDS RZ, [RZ] ;  /* 0x00000000fffff984 */ /* 0x000fe20000000800 */
[----:B------:R-:W-:Y:S04]  /*d640*/  LDGSTS.E.BYPASS.LTC128B.128 [R22+0x1400], desc[UR48][R2.64], !P4 ;  /* 0x0140000002167fae */ /* 0x000fe8000e101d70 */
[----:B------:R-:W-:Y:S01]  /*d650*/  LDGSTS.E.BYPASS.LTC128B.128 [R22+0x4400], desc[UR48][R2.64+0x80], !P3 ;  /* 0x0440008002167fae */ /* 0x000fe2000d901d70 */
[----:B------:R-:W-:-:S03]  /*d660*/  MOV R13, R21 ;  /* 0x00000015000d7202 */ /* 0x000fc60000000f00 */
[----:B------:R-:W-:Y:S04]  /*d670*/  LDGSTS.E.BYPASS.LTC128B.128 [R22+0x7400], desc[UR48][R2.64+0x100], !P2 ;  /* 0x0740010002167fae */ /* 0x000fe8000d101d70 */
[----:B------:R0:W-:Y:S02]  /*d680*/  LDGSTS.E.BYPASS.LTC128B.128 [R22+0xa400], desc[UR48][R2.64+0x180], !P1 ;  /* 0x0a40018002167fae */ /* 0x0001e4000c901d70 */
[----:B0-----:R-:W-:-:S07]  /*d690*/  IMAD.MOV.U32 R3, RZ, RZ, R14 ;  /* 0x000000ffff037224 */ /* 0x001fce00078e000e */
[----:B------:R-:W-:Y:S05]  /*d6a0*/  WARPSYNC.COLLECTIVE R15, `(.L_x_9194) ;  /* 0x000000000f087348 */ /* 0x000fea0003c00000 */
[----:B------:R0:W1:Y:S02]  /*d6b0*/  SHFL.IDX P6, R14, R13, R12, R11 ;  /* 0x0000000c0d0e7389 */ /* 0x00006400000c000b */
[----:B01----:R-:W-:Y:S01]  /*d6c0*/  ENDCOLLECTIVE ;  /* 0x000000000000791b */ /* 0x003fe20003800000 */
.L_x_9194:
[----:B------:R-:W-:Y:S02]  /*d6d0*/  IMAD.MOV.U32 R13, RZ, RZ, R23 ;  /* 0x000000ffff0d7224 */ /* 0x000fe400078e0017 */
[----:B------:R-:W-:Y:S01]  /*d6e0*/  IMAD.MOV.U32 R12, RZ, RZ, 0x4 ;  /* 0x00000004ff0c7424 */ /* 0x000fe200078e00ff */
[----:B------:R-:W-:-:S13]  /*d6f0*/  IADD3 R2, P0, R14, R0, RZ ;  /* 0x000000000e027210 */ /* 0x000fda0007f1e0ff */
[----:B------:R-:W-:Y:S05]  /*d700*/  WARPSYNC.COLLECTIVE R15, `(.L_x_9195) ;  /* 0x000000000f087348 */ /* 0x000fea0003c00000 */
[----:B------:R0:W1:Y:S02]  /*d710*/  SHFL.IDX P6, R14, R13, R12, R11 ;  /* 0x0000000c0d0e7389 */ /* 0x00006400000c000b */
[----:B01----:R-:W-:Y:S01]  /*d720*/  ENDCOLLECTIVE ;  /* 0x000000000000791b */ /* 0x003fe20003800000 */
.L_x_9195:
        /* <DEDUP_REMOVED lines=13> */
.L_x_9196:
[----:B------:R-:W-:Y:S02]  /*d800*/  IMAD.MOV.U32 R13, RZ, RZ, R23 ;  /* 0x000000ffff0d7224 */ /* 0x000fe400078e0017 */
[----:B------:R-:W-:Y:S02]  /*d810*/  IMAD.MOV.U32 R12, RZ, RZ, 0x5 ;  /* 0x00000005ff0c7424 */ /* 0x000fe400078e00ff */
[----:B------:R-:W-:-:S07]  /*d820*/  IMAD.MOV.U32 R2, RZ, RZ, R14 ;  /* 0x000000ffff027224 */ /* 0x000fce00078e000e */
[----:B------:R-:W-:Y:S05]  /*d830*/  WARPSYNC.COLLECTIVE R15, `(.L_x_9197) ;  /* 0x000000000f087348 */ /* 0x000fea0003c00000 */
[----:B------:R0:W1:Y:S02]  /*d840*/  SHFL.IDX P6, R14, R13, R12, R11 ;  /* 0x0000000c0d0e7389 */ /* 0x00006400000c000b */
[----:B01----:R-:W-:Y:S01]  /*d850*/  ENDCOLLECTIVE ;  /* 0x000000000000791b */ /* 0x003fe20003800000 */
.L_x_9197:
        /* <DEDUP_REMOVED lines=14> */
.L_x_9198:
[----:B------:R-:W-:Y:S05]  /*d940*/  BRA `(.L_x_9199) ;  /* 0xffffffcc00c47947 */ /* 0x000fea000383ffff */
.L_x_9106:
[----:B0-----:R0:W3:Y:S02]  /*d950*/  SYNCS.PHASECHK.TRANS64.TRYWAIT P0, [R4+URZ+0x22820], R0 ;  /* 0x02282000040075a7 */ /* 0x0010e4000800017f */
[----:B---3--:R-:W-:Y:S05]  /*d960*/  @!P0 NANOSLEEP.SYNCS 0x989680 ;  /* 0x009896800000895d */ /* 0x008fea0003900000 */
[----:B------:R-:W3:Y:S02]  /*d970*/  @!P0 SYNCS.PHASECHK.TRANS64 P0, [R4+URZ+0x22820], R0 ;  /* 0x02282000040085a7 */ /* 0x000ee4000800007f */
[----:B---3--:R-:W-:Y:S05]  /*d980*/  @!P0 BRA `(.L_x_9106) ;  /* 0xfffffffc00f08947 */ /* 0x008fea000383ffff */
[----:B------:R-:W-:Y:S05]  /*d990*/  BRA `(.L_x_9200) ;  /* 0xffffffd000707947 */ /* 0x000fea000383ffff */
.L_x_9107:
        /* <DEDUP_REMOVED lines=11> */
.L_x_9202:
[----:B------:R-:W-:Y:S05]  /*da50*/  BSYNC B0 ;  /* 0x0000000000007941 */ /* 0x000fea0003800000 */
.L_x_9201:
[----:B------:R-:W-:Y:S05]  /*da60*/  BRA `(.L_x_9203) ;  /* 0xffffffd000587947 */ /* 0x000fea000383ffff */
.L_x_9110:
[----:B------:R-:W-:Y:S01]  /*da70*/  BSSY B1, `(.L_x_9204) ;  /* 0x0000006000017945 */ /* 0x000fe20003800000 */
[----:B------:R-:W-:-:S07]  /*da80*/  IMAD.MOV.U32 R15, RZ, RZ, -0x1 ;  /* 0xffffffffff0f7424 */ /* 0x000fce00078e00ff */
[----:B012---:R-:W-:Y:S05]  /*da90*/  WARPSYNC.COLLECTIVE R15, `(.L_x_9205) ;  /* 0x000000000f0c7348 */ /* 0x007fea0003c00000 */
[----:B------:R-:W-:Y:S02]  /*daa0*/  ELECT P6, UR62, PT ;  /* 0x00000000003e782f */ /* 0x000fe400038c0000 */
[----:B------:R-:W-:Y:S01]  /*dab0*/  MOV R14, UR62 ;  /* 0x0000003e000e7c02 */ /* 0x000fe20008000f00 */
[----:B012---:R-:W-:Y:S10]  /*dac0*/  ENDCOLLECTIVE ;  /* 0x000000000000791b */ /* 0x007ff40003800000 */
.L_x_9205:
[----:B------:R-:W-:Y:S05]  /*dad0*/  BSYNC B1 ;  /* 0x0000000000017941 */ /* 0x000fea0003800000 */
.L_x_9204:
[----:B------:R-:W-:Y:S05]  /*dae0*/  BRA `(.L_x_9206) ;  /* 0xffffffd000507947 */ /* 0x000fea000383ffff */
.L_x_9112:
[----:B0-----:R0:W3:Y:S02]  /*daf0*/  SYNCS.PHASECHK.TRANS64.TRYWAIT P1, [R3+URZ+0x22840], R2 ;  /* 0x02284002030075a7 */ /* 0x0010e4000802017f */
[----:B---3--:R-:W-:Y:S05]  /*db00*/  @!P1 NANOSLEEP.SYNCS 0x989680 ;  /* 0x009896800000995d */ /* 0x008fea0003900000 */
[----:B------:R-:W3:Y:S02]  /*db10*/  @!P1 SYNCS.PHASECHK.TRANS64 P1, [R3+URZ+0x22840], R2 ;  /* 0x02284002030095a7 */ /* 0x000ee4000802007f */
[----:B---3--:R-:W-:Y:S05]  /*db20*/  @!P1 BRA `(.L_x_9112) ;  /* 0xfffffffc00f09947 */ /* 0x008fea000383ffff */
[----:B------:R-:W-:Y:S05]  /*db30*/  BRA `(.L_x_9207) ;  /* 0xffffffd000707947 */ /* 0x000fea000383ffff */
.L_x_9114:
[----:B---3--:R3:W4:Y:S02]  /*db40*/  SYNCS.PHASECHK.TRANS64.TRYWAIT P1, [R17+URZ+0x22840], R0 ;  /* 0x02284000110075a7 */ /* 0x008724000802017f */
[----:B----4-:R-:W-:Y:S05]  /*db50*/  @!P1 NANOSLEEP.SYNCS 0x989680 ;  /* 0x009896800000995d */ /* 0x010fea0003900000 */
[----:B------:R-:W4:Y:S02]  /*db60*/  @!P1 SYNCS.PHASECHK.TRANS64 P1, [R17+URZ+0x22840], R0 ;  /* 0x02284000110095a7 */ /* 0x000f24000802007f */
[----:B----4-:R-:W-:Y:S05]  /*db70*/  @!P1 BRA `(.L_x_9114) ;  /* 0xfffffffc00f09947 */ /* 0x010fea000383ffff */
[----:B------:R-:W-:Y:S05]  /*db80*/  BRA `(.L_x_9208) ;  /* 0xffffffd0007c7947 */ /* 0x000fea000383ffff */
.L_x_9116:
[----:B----4-:R4:W0:Y:S02]  /*db90*/  SYNCS.PHASECHK.TRANS64.TRYWAIT P1, [R3+URZ+0x22860], R2 ;  /* 0x02286002030075a7 */ /* 0x010824000802017f */
[----:B0-----:R-:W-:Y:S05]  /*dba0*/  @!P1 NANOSLEEP.SYNCS 0x989680 ;  /* 0x009896800000995d */ /* 0x001fea0003900000 */
[----:B------:R-:W0:Y:S02]  /*dbb0*/  @!P1 SYNCS.PHASECHK.TRANS64 P1, [R3+URZ+0x22860], R2 ;  /* 0x02286002030095a7 */ /* 0x000e24000802007f */
[----:B0-----:R-:W-:Y:S05]  /*dbc0*/  @!P1 BRA `(.L_x_9116) ;  /* 0xfffffffc00f09947 */ /* 0x001fea000383ffff */
[----:B------:R-:W-:Y:S05]  /*dbd0*/  BRA `(.L_x_9209) ;  /* 0xffffffd000787947 */ /* 0x000fea000383ffff */
.L_x_9210:
        /* <DEDUP_REMOVED lines=10> */
.L_x_15551:


//--------------------- .text._ZN7cutlass13device_kernelIN5flash11enable_sm90INS1_16FlashAttnFwdSm90INS1_25CollectiveMainloopFwdSm90ILi2EN4cute5tupleIJNS5_1CILi1EEES8_S8_EEENS6_IJNS7_ILi128EEENS7_ILi96EEENS7_ILi64EEEEEELi256ENS_6half_tEfNS_4arch4Sm90ELb0ELb0ELb0ELb0ELb1ELb0ELb1ELb1ELb0ELb1ELb0ELb0EEENS1_21CollectiveEpilogueFwdINS6_IJSA_NS7_ILi256EEESB_EEES9_SE_SG_Li256ELb0ELb1ELb0ELb0EEENS1_29StaticPersistentTileSchedulerILb0EEEEEEEEEvNT_6ParamsE --------------------------
	.section	.text._ZN7cutlass13device_kernelIN5flash11enable_sm90INS1_16FlashAttnFwdSm90INS1_25CollectiveMainloopFwdSm90ILi2EN4cute5tupleIJNS5_1CILi1EEES8_S8_EEENS6_IJNS7_ILi128EEENS7_ILi96EEENS7_ILi64EEEEEELi256ENS_6half_tEfNS_4arch4Sm90ELb0ELb0ELb0ELb0ELb1ELb0ELb1ELb1ELb0ELb1ELb0ELb0EEENS1_21CollectiveEpilogueFwdINS6_IJSA_NS7_ILi256EEESB_EEES9_SE_SG_Li256ELb0ELb1ELb0ELb0EEENS1_29StaticPersistentTileSchedulerILb0EEEEEEEEEvNT_6ParamsE,"ax",@progbits
	.align	128
.text._ZN7cutlass13device_kernelIN5flash11enable_sm90INS1_16FlashAttnFwdSm90INS1_25CollectiveMainloopFwdSm90ILi2EN4cute5tupleIJNS5_1CILi1EEES8_S8_EEENS6_IJNS7_ILi128EEENS7_ILi96EEENS7_ILi64EEEEEELi256ENS_6half_tEfNS_4arch4Sm90ELb0ELb0ELb0ELb0ELb1ELb0ELb1ELb1ELb0ELb1ELb0ELb0EEENS1_21CollectiveEpilogueFwdINS6_IJSA_NS7_ILi256EEESB_EEES9_SE_SG_Li256ELb0ELb1ELb0ELb0EEENS1_29StaticPersistentTileSchedulerILb0EEEEEEEEEvNT_6ParamsE:
        .type           _ZN7cutlass13device_kernelIN5flash11enable_sm90INS1_16FlashAttnFwdSm90INS1_25CollectiveMainloopFwdSm90ILi2EN4cute5tupleIJNS5_1CILi1EEES8_S8_EEENS6_IJNS7_ILi128EEENS7_ILi96EEENS7_ILi64EEEEEELi256ENS_6half_tEfNS_4arch4Sm90ELb0ELb0ELb0ELb0ELb1ELb0ELb1ELb1ELb0ELb1ELb0ELb0EEENS1_21CollectiveEpilogueFwdINS6_IJSA_NS7_ILi256EEESB_EEES9_SE_SG_Li256ELb0ELb1ELb0ELb0EEENS1_29StaticPersistentTileSchedulerILb0EEEEEEEEEvNT_6ParamsE,@function
        .size           _ZN7cutlass13device_kernelIN5flash11enable_sm90INS1_16FlashAttnFwdSm90INS1_25CollectiveMainloopFwdSm90ILi2EN4cute5tupleIJNS5_1CILi1EEES8_S8_EEENS6_IJNS7_ILi128EEENS7_ILi96EEENS7_ILi64EEEEEELi256ENS_6half_tEfNS_4arch4Sm90ELb0ELb0ELb0ELb0ELb1ELb0ELb1ELb1ELb0ELb1ELb0ELb0EEENS1_21CollectiveEpilogueFwdINS6_IJSA_NS7_ILi256EEESB_EEES9_SE_SG_Li256ELb0ELb1ELb0ELb0EEENS1_29StaticPersistentTileSchedulerILb0EEEEEEEEEvNT_6ParamsE,(.L_x_15552 - _ZN7cutlass13device_kernelIN5flash11enable_sm90INS1_16FlashAttnFwdSm90INS1_25CollectiveMainloopFwdSm90ILi2EN4cute5tupleIJNS5_1CILi1EEES8_S8_EEENS6_IJNS7_ILi128EEENS7_ILi96EEENS7_ILi64EEEEEELi256ENS_6half_tEfNS_4arch4Sm90ELb0ELb0ELb0ELb0ELb1ELb0ELb1ELb1ELb0ELb1ELb0ELb0EEENS1_21CollectiveEpilogueFwdINS6_IJSA_NS7_ILi256EEESB_EEES9_SE_SG_Li256ELb0ELb1ELb0ELb0EEENS1_29StaticPersistentTileSchedulerILb0EEEEEEEEEvNT_6ParamsE)
        .other          _ZN7cutlass13device_kernelIN5flash11enable_sm90INS1_16FlashAttnFwdSm90INS1_25CollectiveMainloopFwdSm90ILi2EN4cute5tupleIJNS5_1CILi1EEES8_S8_EEENS6_IJNS7_ILi128EEENS7_ILi96EEENS7_ILi64EEEEEELi256ENS_6half_tEfNS_4arch4Sm90ELb0ELb0ELb0ELb0ELb1ELb0ELb1ELb1ELb0ELb1ELb0ELb0EEENS1_21CollectiveEpilogueFwdINS6_IJSA_NS7_ILi256EEESB_EEES9_SE_SG_Li256ELb0ELb1ELb0ELb0EEENS1_29StaticPersistentTileSchedulerILb0EEEEEEEEEvNT_6ParamsE,@"STO_CUDA_ENTRY STV_DEFAULT"
_ZN7cutlass13device_kernelIN5flash11enable_sm90INS1_16FlashAttnFwdSm90INS1_25CollectiveMainloopFwdSm90ILi2EN4cute5tupleIJNS5_1CILi1EEES8_S8_EEENS6_IJNS7_ILi128EEENS7_ILi96EEENS7_ILi64EEEEEELi256ENS_6half_tEfNS_4arch4Sm90ELb0ELb0ELb0ELb0ELb1ELb0ELb1ELb1ELb0ELb1ELb0ELb0EEENS1_21CollectiveEpilogueFwdINS6_IJSA_NS7_ILi256EEESB_EEES9_SE_SG_Li256ELb0ELb1ELb0ELb0EEENS1_29StaticPersistentTileSchedulerILb0EEEEEEEEEvNT_6ParamsE:
        /* <DEDUP_REMOVED lines=43> */
[----:B------:R0:W0:Y:S01]  /*02b0*/  SYNCS.EXCH.64 URZ, [UR8+0x32440], UR6 ;  /* 0x03244006083f75b2 */ /* 0x0000220008000100 */
[----:B------:R0:W0:Y:S01]  /*02c0*/  SYNCS.EXCH.64 URZ, [UR8+0x32438], UR4 ;  /* 0x03243804083f75b2 */ /* 0x0000220008000100 */
[----:B------:R0:W0:Y:S01]  /*02d0*/  SYNCS.EXCH.64 URZ, [UR8+0x32448], UR6 ;  /* 0x03244806083f75b2 */ /* 0x0000220008000100 */
[----:B------:R-:W-:Y:S01]  /*02e0*/  NOP ;  /* 0x0000000000007918 */ /* 0x000fe20000000000 */
.L_x_9211:
        /* <DEDUP_REMOVED lines=22> */
.L_x_9212:
        /* <DEDUP_REMOVED lines=18> */
.L_x_9213:
        /* <DEDUP_REMOVED lines=22> */
.L_x_9214:
        /* <DEDUP_REMOVED lines=23> */
.L_x_9215:
        /* <DEDUP_REMOVED lines=8> */
.L_x_9217:
        /* <DEDUP_REMOVED lines=23> */
[----:B------:R-:W-:Y:S01]  /*0a30*/  LEA.HI R200, R0, R19, RZ, 0x3 ;  /* 0x0000001300c87211 */ /* 0x000fe200078f18ff */
[----:B------:R-:W-:Y:S01]  /*0a40*/  IMAD.IADD R206, R19, 0x1, -R206 ;  /* 0x0000000113ce7824 */ /* 0x000fe200078e0ace */
[----:B------:R-:W-:-:S02]  /*0a50*/  LOP3.LUT R4, R2, 0x3fffff0, RZ, 0xc0, !PT ;  /* 0x03fffff002047812 */ /* 0x000fc400078ec0ff */
[----:B------:R-:W-:Y:S02]  /*0a60*/  SHF.R.S32.HI R5, RZ, 0x4, R2 ;  /* 0x00000004ff057819 */ /* 0x000fe40000011402 */
[----:B------:R-:W-:Y:S01]  /*0a70*/  SHF.R.S32.HI R9, RZ, 0x1f, R206 ;  /* 0x0000001fff097819 */ /* 0x000fe200000114ce */
[----:B------:R-:W-:Y:S01]  /*0a80*/  IMAD.IADD R4, R19, 0x1, -R4 ;  /* 0x0000000113047824 */ /* 0x000fe200078e0a04 */
[----:B------:R-:W-:Y:S02]  /*0a90*/  LOP3.LUT R7, R6, 0xfffffc00, RZ, 0xc0, !PT ;  /* 0xfffffc0006077812 */ /* 0x000fe400078ec0ff */
[----:B------:R-:W-:Y:S02]  /*0aa0*/  LEA.HI R8, R9, R206, RZ, 0x2 ;  /* 0x000000ce09087211 */ /* 0x000fe400078f10ff */
[----:B------:R-:W-:Y:S01]  /*0ab0*/  LEA.HI R6, R0, R19, RZ, 0x2 ;  /* 0x0000001300067211 */ /* 0x000fe200078f10ff */
[----:B------:R-:W-:Y:S01]  /*0ac0*/  IMAD R7, R4, 0x40, R7 ;  /* 0x0000004004077824 */ /* 0x000fe200078e0207 */
[----:B------:R-:W-:-:S02]  /*0ad0*/  SHF.R.S32.HI R10, RZ, 0x2, R8 ;  /* 0x00000002ff0a7819 */ /* 0x000fc40000011408 */
[----:B------:R-:W-:Y:S02]  /*0ae0*/  SHF.R.S32.HI R11, RZ, 0x1f, R8 ;  /* 0x0000001fff0b7819 */ /* 0x000fe40000011408 */
[----:B------:R-:W-:Y:S02]  /*0af0*/  LEA.HI R2, R2, R5, RZ, 0x1 ;  /* 0x0000000502027211 */ /* 0x000fe400078f08ff */
[----:B------:R-:W-:Y:S02]  /*0b00*/  LEA.HI R11, R11, R10, RZ, 0x3 ;  /* 0x0000000a0b0b7211 */ /* 0x000fe400078f18ff */
[----:B------:R-:W-:Y:S02]  /*0b10*/  LOP3.LUT R6, R6, 0xfffffffc, RZ, 0xc0, !PT ;  /* 0xfffffffc06067812 */ /* 0x000fe400078ec0ff */
[----:B------:R-:W-:Y:S02]  /*0b20*/  SHF.R.S32.HI R208, RZ, 0x7, R3 ;  /* 0x00000007ffd07819 */ /* 0x000fe40000011403 */
        /* <DEDUP_REMOVED lines=11> */
[----:B------:R-:W-:Y:S02]  /*0be0*/  LOP3.LUT R3, R3, 0x3fffffe, RZ, 0xc0, !PT ;  /* 0x03fffffe03037812 */ /* 0x000fe400078ec0ff */
[----:B------:R-:W-:Y:S01]  /*0bf0*/  LEA.HI R0, R6, R6, RZ, 0x1 ;  /* 0x0000000606007211 */ /* 0x000fe200078f08ff */
[----:B------:R-:W-:Y:S01]  /*0c00*/  IMAD R10, R9, 0x10, R10 ;  /* 0x00000010090a7824 */ /* 0x000fe200078e020a */
[----:B------:R-:W-:Y:S01]  /*0c10*/  SHF.L.U32 R2, R19, 0x3, RZ ;  /* 0x0000000313027819 */ /* 0x000fe200000006ff */
[----:B------:R-:W-:Y:S01]  /*0c20*/  IMAD.IADD R3, R208, 0x1, -R3 ;  /* 0x00000001d0037824 */ /* 0x000fe200078e0a03 */
[----:B------:R-:W-:-:S02]  /*0c30*/  LOP3.LUT R5, R0, 0x1ffffffe, RZ, 0xc0, !PT ;  /* 0x1ffffffe00057812 */ /* 0x000fc400078ec0ff */
[----:B------:R-:W-:Y:S01]  /*0c40*/  SHF.R.S32.HI R200, RZ, 0x3, R200 ;  /* 0x00000003ffc87819 */ /* 0x000fe200000114c8 */
[----:B------:R-:W-:Y:S01]  /*0c50*/  IMAD R209, R3, 0x40, R10 ;  /* 0x0000004003d17824 */ /* 0x000fe200078e020a */
[----:B------:R-:W-:Y:S01]  /*0c60*/  LOP3.LUT R3, R8, 0x7ffffffc, RZ, 0xc0, !PT ;  /* 0x7ffffffc08037812 */ /* 0x000fe200078ec0ff */
[C---:B------:R-:W-:Y:S02]  /*0c70*/  VIADD R18, R2.reuse, 0x40 ;  /* 0x0000004002127836 */ /* 0x040fe40000000000 */
[C---:B------:R-:W-:Y:S02]  /*0c80*/  VIADD R17, R2.reuse, 0x80 ;  /* 0x0000008002117836 */ /* 0x040fe40000000000 */
[----:B------:R-:W-:Y:S01]  /*0c90*/  VIADD R16, R2, 0xc0 ;  /* 0x000000c002107836 */ /* 0x000fe20000000000 */
[----:B------:R-:W-:Y:S01]  /*0ca0*/  SHF.R.S32.HI R216, RZ, 0x1f, R18 ;  /* 0x0000001fffd87819 */ /* 0x000fe20000011412 */
[----:B------:R-:W-:Y:S01]  /*0cb0*/  IMAD.IADD R6, R6, 0x1, -R5 ;  /* 0x0000000106067824 */ /* 0x000fe200078e0a05 */
[----:B------:R-:W-:Y:S01]  /*0cc0*/  SHF.R.S32.HI R215, RZ, 0x1f, R17 ;  /* 0x0000001fffd77819 */ /* 0x000fe20000011411 */
[----:B------:R-:W-:Y:S01]  /*0cd0*/  IMAD.IADD R210, R206, 0x1, -R3 ;  /* 0x00000001ced27824 */ /* 0x000fe200078e0a03 */
[----:B------:R-:W-:Y:S01]  /*0ce0*/  SHF.R.S32.HI R214, RZ, 0x1f, R16 ;  /* 0x0000001fffd67819 */ /* 0x000fe20000011410 */
[----:B------:R-:W-:-:S07]  /*0cf0*/  IMAD R211, R6, 0x8, R209 ;  /* 0x0000000806d37824 */ /* 0x000fce00078e02d1 */
.L_x_9251:
[----:B------:R-:W0:Y:S01]  /*0d00*/  SHFL.IDX PT, R0, R208, RZ, 0x1f ;  /* 0x00001fffd0007589 */ /* 0x000e2200000e0000 */
[----:B------:R-:W1:Y:S01]  /*0d10*/  S2UR UR45, SR_CgaCtaId ;  /* 0x00000000002d79c3 */ /* 0x000e620000008800 */
[----:B------:R-:W-:Y:S01]  /*0d20*/  ULDC UR4, c[0x0][0xd38] ;  /* 0x00034e0000047ab9 */ /* 0x000fe20000000800 */
[----:B------:R-:W-:Y:S01]  /*0d30*/  ULDC.64 UR6, c[0x0][0x418] ;  /* 0x0001060000067ab9 */ /* 0x000fe20000000a00 */
[----:B------:R-:W-:Y:S02]  /*0d40*/  UISETP.NE.AND UP1, UPT, UR4, 0x1, UPT ;  /* 0x000000010400788c */ /* 0x000fe4000bf25270 */
[----:B------:R-:W-:Y:S01]  /*0d50*/  UISETP.NE.U32.AND UP0, UPT, UR6, URZ, UPT ;  /* 0x0000003f0600728c */ /* 0x000fe2000bf05070 */
[----:B------:R-:W-:Y:S01]  /*0d60*/  UMOV UR51, 0x400 ;  /* 0x0000040000337882 */ /* 0x000fe20000000000 */
[----:B------:R-:W-:Y:S02]  /*0d70*/  ULDC UR4, c[0x0][0xd44] ;  /* 0x0003510000047ab9 */ /* 0x000fe40000000800 */
[----:B------:R-:W-:Y:S01]  /*0d80*/  UISETP.NE.AND.EX UP0, UPT, UR7, URZ, UPT, UP0 ;  /* 0x0000003f0700728c */ /* 0x000fe2000bf05300 */
[----:B------:R-:W-:Y:S01]  /*0d90*/  ULDC UR47, c[0x0][0x424] ;  /* 0x00010900002f7ab9 */ /* 0x000fe20000000800 */
[----:B------:R-:W-:-:S02]  /*0da0*/  UISETP.NE.AND UP2, UPT, UR4, 0x1, UPT ;  /* 0x000000010400788c */ /* 0x000fc4000bf45270 */
[----:B------:R-:W-:Y:S01]  /*0db0*/  USEL UR47, UR47, 0x1, UP0 ;  /* 0x000000012f2f7887 */ /* 0x000fe20008000000 */
[----:B------:R-:W-:Y:S01]  /*0dc0*/  @UP1 ULDC UR4, c[0x0][0xd3c] ;  /* 0x00034f0000041ab9 */ /* 0x000fe20000000800 */
[----:B------:R-:W-:Y:S01]  /*0dd0*/  ULDC UR7, c[0x0][0x2f0] ;  /* 0x0000bc0000077ab9 */ /* 0x000fe20000000800 */
[----:B------:R-:W-:Y:S02]  /*0de0*/  UIMAD.WIDE.U32 UR4, UR44, UR4, URZ ;  /* 0x000000042c0472a5 */ /* 0x000fe4000f8e003f */
[----:B------:R-:W-:Y:S01]  /*0df0*/  UIMAD UR47, UR47, UR7, URZ ;  /* 0x000000072f2f72a4 */ /* 0x000fe2000f8e023f */
[----:B------:R-:W-:Y:S01]  /*0e00*/  @UP1 ULDC UR8, c[0x0][0xd40] ;  /* 0x0003500000081ab9 */ /* 0x000fe20000000800 */
        /* <DEDUP_REMOVED lines=17> */
[----:B------:R-:W-:Y:S02]  /*0f20*/  UIADD3 UR8, UR8, 0x22400, URZ ;  /* 0x0002240008087890 */ /* 0x000fe4000fffe03f */
[----:B------:R-:W-:-:S02]  /*0f30*/  USHF.R.U32.HI UR46, URZ, 0x1f, UR7 ;  /* 0x0000001f3f2e7899 */ /* 0x000fc40008011607 */
[----:B------:R-:W-:Y:S02]  /*0f40*/  USHF.R.U32.HI UR8, URZ, 0x4, UR8 ;  /* 0x000000043f087899 */ /* 0x000fe40008011608 */
[----:B------:R-:W-:Y:S02]  /*0f50*/  ULEA.HI.SX32 UR46, UR7, UR46, 0x1c ;  /* 0x0000002e072e7291 */ /* 0x000fe4000f8fe23f */
[----:B------:R-:W-:Y:S01]  /*0f60*/  ULOP3.LUT UR50, UR8, 0x3fff, URZ, 0xc0, !UPT ;  /* 0x00003fff08327892 */ /* 0x000fe2000f8ec03f */
[----:B---3-5:R-:W-:Y:S11]  /*0f70*/  @!P0 BRA `(.L_x_9218) ;  /* 0x0000000000408947 */ /* 0x028ff60003800000 */
        /* <DEDUP_REMOVED lines=16> */
.L_x_9218:
[----:B------:R-:W-:Y:S01]  /*1080*/  ULOP3.LUT UR4, UR38, 0x1, URZ, 0xc0, !UPT ;  /* 0x0000000126047892 */ /* 0x000fe2000f8ec03f */
[----:B------:R-:W0:Y:S05]  /*1090*/  S2R R20, SR_TID.X ;  /* 0x0000000000147919 */ /* 0x000e2a0000002100 */
[----:B------:R-:W-:-:S04]  /*10a0*/  MOV R0, UR4 ;  /* 0x0000000400007c02 */ /* 0x000fc80008000f00 */
[----:B------:R-:W-:-:S04]  /*10b0*/  SHF.L.U32 R0, R0, 0x1f, RZ ;  /* 0x0000001f00007819 */ /* 0x000fc800000006ff */
[----:B------:R-:W1:Y:S01]  /*10c0*/  SYNCS.PHASECHK.TRANS64.TRYWAIT P0, [UR51+0x32400], R0 ;  /* 0x03240000ff0075a7 */ /* 0x000e620008000173 */
[----:B0-----:R-:W-:-:S05]  /*10d0*/  SHF.R.U32.HI R20, RZ, 0x7, R20 ;  /* 0x00000007ff147819 */ /* 0x001fca0000011614 */
[----:B------:R-:W-:Y:S01]  /*10e0*/  VIADD R192, R20, 0x8 ;  /* 0x0000000814c07836 */ /* 0x000fe20000000000 */
[----:B-1----:R-:W-:Y:S06]  /*10f0*/  @!P0 BRA `(.L_x_9219) ;  /* 0x000000b8003c8947 */ /* 0x002fec0003800000 */
.L_x_9303:
[----:B0-----:R-:W-:Y:S01]  /*1100*/  IMAD.U32 R3, RZ, RZ, UR40 ;  /* 0x00000028ff037e24 */ /* 0x001fe2000f8e00ff */
[----:B------:R-:W-:Y:S05]  /*1110*/  WARPSYNC.ALL ;  /* 0x0000000000007948 */ /* 0x000fea0003800000 */
[----:B------:R0:W-:Y:S01]  /*1120*/  BAR.SYNC.DEFER_BLOCKING R192, 0x100 ;  /* 0x000400c00000751d */ /* 0x0001e20000010000 */
[----:B------:R-:W-:-:S13]  /*1130*/  ISETP.NE.AND P0, PT, R3, 0x3, PT ;  /* 0x000000030300780c */ /* 0x000fda0003f05270 */
[----:B0-----:R-:W-:Y:S05]  /*1140*/  @!P0 BRA `(.L_x_9220) ;  /* 0x0000000000048947 */ /* 0x001fea0003800000 */
[----:B------:R-:W-:Y:S01]  /*1150*/  BPT.TRAP 0x1 ;  /* 0x000000040000795c */ /* 0x000fe20000300000 */
.L_x_9220:
[----:B------:R-:W-:Y:S01]  /*1160*/  ULEA UR27, UR37, UR51, 0x3 ;  /* 0x00000033251b7291 */ /* 0x000fe2000f8e183f */
[----:B------:R-:W-:-:S05]  /*1170*/  IMAD.U32 R3, RZ, RZ, UR36 ;  /* 0x00000024ff037e24 */ /* 0x000fca000f8e00ff */
[----:B------:R-:W-:-:S04]  /*1180*/  SHF.L.U32 R3, R3, 0x1f, RZ ;  /* 0x0000001f03037819 */ /* 0x000fc800000006ff */
[----:B------:R0:W1:Y:S01]  /*1190*/  SYNCS.PHASECHK.TRANS64.TRYWAIT P1, [UR27+0x32430], R3 ;  /* 0x03243003ff0075a7 */ /* 0x000062000802015b */
[----:B------:R-:W-:Y:S05]  /*11a0*/  @!P0 BRA `(.L_x_9221) ;  /* 0x0000000000048947 */ /* 0x000fea0003800000 */
[----:B------:R-:W-:Y:S01]  /*11b0*/  BPT.TRAP 0x1 ;  /* 0x000000040000795c */ /* 0x000fe20000300000 */
.L_x_9221:
[----:B-1----:R-:W-:Y:S05]  /*11c0*/  @P1 BRA `(.L_x_9222) ;  /* 0x0000000000081947 */ /* 0x002fea0003800000 */
[----:B------:R-:W1:Y:S02]  /*11d0*/  SYNCS.PHASECHK.TRANS64.TRYWAIT P1, [UR27+0x32430], R3 ;  /* 0x03243003ff0075a7 */ /* 0x000e64000802015b */
[----:B-1----:R-:W-:Y:S05]  /*11e0*/  @!P1 BRA `(.L_x_9223) ;  /* 0x000000b800189947 */ /* 0x002fea0003800000 */
.L_x_9222:
[----:B------:R-:W-:Y:S01]  /*11f0*/  ULEA UR4, UR42, UR51, 0xd ;  /* 0x000000332a047291 */ /* 0x000fe2000f8e683f */
[----:B------:R-:W-:Y:S01]  /*1200*/  WARPGROUP.ARRIVE ;  /* 0x00000000000079c5 */ /* 0x000fe20000000000 */
[----:B------:R-:W-:Y:S02]  /*1210*/  UIADD3 UR5, UR51, 0x1c400, URZ ;  /* 0x0001c40033057890 */ /* 0x000fe4000fffe03f */
[----:B------:R-:W-:Y:S02]  /*1220*/  UIADD3 UR4, UR4, 0x18400, URZ ;  /* 0x0001840004047890 */ /* 0x000fe4000fffe03f */
[----:B------:R-:W-:Y:S02]  /*1230*/  USHF.R.U32.HI UR5, URZ, 0x4, UR5 ;  /* 0x000000043f057899 */ /* 0x000fe40008011605 */
[----:B------:R-:W-:Y:S02]  /*1240*/  USHF.R.U32.HI UR4, URZ, 0x4, UR4 ;  /* 0x000000043f047899 */ /* 0x000fe40008011604 */
[----:B------:R-:W-:-:S02]  /*1250*/  ULOP3.LUT UR5, UR5, 0x3fff, URZ, 0xc0, !UPT ;  /* 0x00003fff05057892 */ /* 0x000fc4000f8ec03f */
[----:B------:R-:W-:Y:S02]  /*1260*/  ULOP3.LUT UR4, UR4, 0x3fff, URZ, 0xc0, !UPT ;  /* 0x00003fff04047892 */ /* 0x000fe4000f8ec03f */
[----:B------:R-:W-:Y:S02]  /*1270*/  ULOP3.LUT UR24, UR5, 0x10000, URZ, 0xfc, !UPT ;  /* 0x0001000005187892 */ /* 0x000fe4000f8efc3f */
[----:B------:R-:W-:Y:S02]  /*1280*/  ULOP3.LUT UR4, UR4, 0x10000, URZ, 0xfc, !UPT ;  /* 0x0001000004047892 */ /* 0x000fe4000f8efc3f */
[----:B------:R-:W-:Y:S01]  /*1290*/  UIMAD UR6, UR37, 0x300, UR24 ;  /* 0x00000300250678a4 */ /* 0x000fe2000f8e0218 */
[----:B------:R-:W-:Y:S01]  /*12a0*/  UMOV UR5, 0x40000040 ;  /* 0x4000004000057882 */ /* 0x000fe20000000000 */
[----:B------:R-:W-:Y:S01]  /*12b0*/  UMOV UR7, 0x40000040 ;  /* 0x4000004000077882 */ /* 0x000fe20000000000 */
[----:B------:R-:W-:Y:S02]  /*12c0*/  UIADD3 UR8, UR4, 0x2, URZ ;  /* 0x0000000204087890 */ /* 0x000fe4000fffe03f */
[----:B------:R-:W-:Y:S01]  /*12d0*/  UIADD3 UR10, UR6, 0x2, URZ ;  /* 0x00000002060a7890 */ /* 0x000fe2000fffe03f */
[----:B------:R-:W-:-:S03]  /*12e0*/  UMOV UR9, 0x40000040 ;  /* 0x4000004000097882 */ /* 0x000fc60000000000 */
[----:B------:R-:W-:Y:S01]  /*12f0*/  HGMMA.64x96x16.F32 R24, gdesc[UR4], RZ, !UPT, gsb0 ;  /* 0x01600000041879f0 */ /* 0x000fe2000c0008ff */
        /* <DEDUP_REMOVED lines=19> */
[----:B------:R-:W2:Y:S02]  /*1430*/  SYNCS.PHASECHK.TRANS64.TRYWAIT P1, [UR51+0x32410], R0 ;  /* 0x03241000ff0075a7 */ /* 0x000ea40008020173 */
[----:B--2---:R-:W-:Y:S05]  /*1440*/  @!P1 BRA `(.L_x_9224) ;  /* 0x000000b400989947 */ /* 0x004fea0003800000 */
.L_x_9304:
[----:B------:R-:W-:Y:S05]  /*1450*/  @!P0 BRA `(.L_x_9225) ;  /* 0x0000000000048947 */ /* 0x000fea0003800000 */
[----:B------:R-:W-:Y:S01]  /*1460*/  BPT.TRAP 0x1 ;  /* 0x000000040000795c */ /* 0x000fe20000300000 */
.L_x_9225:
[----:B------:R3:W4:Y:S01]  /*1470*/  SYNCS.PHASECHK.TRANS64.TRYWAIT P1, [UR27+0x32450], R3 ;  /* 0x03245003ff0075a7 */ /* 0x000722000802015b */
[----:B------:R-:W-:Y:S05]  /*1480*/  @!P0 BRA `(.L_x_9226) ;  /* 0x0000000000048947 */ /* 0x000fea0003800000 */
[----:B------:R-:W-:Y:S01]  /*1490*/  BPT.TRAP 0x1 ;  /* 0x000000040000795c */ /* 0x000fe20000300000 */
.L_x_9226:
[----:B----4-:R-:W-:Y:S05]  /*14a0*/  @P1 BRA `(.L_x_9227) ;  /* 0x0000000000081947 */ /* 0x010fea0003800000 */
[----:B------:R-:W4:Y:S02]  /*14b0*/  SYNCS.PHASECHK.TRANS64.TRYWAIT P1, [UR27+0x32450], R3 ;  /* 0x03245003ff0075a7 */ /* 0x000f24000802015b */
[----:B----4-:R-:W-:Y:S05]  /*14c0*/  @!P1 BRA `(.L_x_9228) ;  /* 0x000000b400909947 */ /* 0x010fea0003800000 */
.L_x_9227:
[----:B------:R-:W-:Y:S01]  /*14d0*/  UIADD3 UR51, UR51, 0x400, URZ ;  /* 0x0000040033337890 */ /* 0x000fe2000fffe03f */
[----:B------:R-:W-:Y:S01]  /*14e0*/  WARPGROUP.ARRIVE ;  /* 0x00000000000079c5 */ /* 0x000fe20000000000 */
[----:B------:R-:W-:-:S05]  /*14f0*/  ULOP3.LUT UR6, UR50, 0x10000, URZ, 0xfc, !UPT ;  /* 0x0001000032067892 */ /* 0x000fca000f8efc3f */
[----:B--2---:R-:W2:Y:S01]  /*1500*/  S2R R0, SR_TID.X ;  /* 0x0000000000007919 */ /* 0x004ea20000002100 */
[----:B------:R-:W-:Y:S01]  /*1510*/  USHF.R.U32.HI UR26, URZ, 0x4, UR51 ;  /* 0x000000043f1a7899 */ /* 0x000fe20008011633 */
[----:B------:R-:W-:Y:S01]  /*1520*/  UMOV UR21, 0x40000040 ;  /* 0x4000004000157882 */ /* 0x000fe20000000000 */
[----:B------:R-:W-:Y:S02]  /*1530*/  UMOV UR23, 0x40000040 ;  /* 0x4000004000177882 */ /* 0x000fe40000000000 */
[----:B------:R-:W-:Y:S01]  /*1540*/  ULOP3.LUT UR26, UR26, 0x3fff, URZ, 0xc0, !UPT ;  /* 0x00003fff1a1a7892 */ /* 0x000fe2000f8ec03f */
[----:B------:R-:W-:-:S03]  /*1550*/  UMOV UR20, UR6 ;  /* 0x0000000600147c82 */ /* 0x000fc60008000000 */
[----:B------:R-:W-:-:S04]  /*1560*/  ULOP3.LUT UR25, UR26, 0x10000, URZ, 0xfc, !UPT ;  /* 0x000100001a197892 */ /* 0x000fc8000f8efc3f */
[----:B------:R-:W-:-:S07]  /*1570*/  UIMAD UR7, UR37, 0xc00, UR25 ;  /* 0x00000c00250778a4 */ /* 0x000fce000f8e0219 */
[----:B------:R-:W-:Y:S02]  /*1580*/  UMOV UR22, UR7 ;  /* 0x0000000700167c82 */ /* 0x000fe40008000000 */
[----:B------:R-:W-:Y:S01]  /*1590*/  HGMMA.64x96x16.F32 R24, gdesc[UR20], R24, gsb0 ;  /* 0x01600000141879f0 */ /* 0x000fe20008000818 */
        /* <DEDUP_REMOVED lines=108> */
[----:B------:R2:W-:Y:S06]  /*1c60*/  BAR.ARV R0, 0x100 ;  /* 0x000400000000751d */ /* 0x0005ec0000002000 */
[----:B------:R-:W-:Y:S05]  /*1c70*/  @!P0 BRA `(.L_x_9229) ;  /* 0x0000000000048947 */ /* 0x000fea0003800000 */
[----:B------:R-:W-:Y:S01]  /*1c80*/  BPT.TRAP 0x1 ;  /* 0x000000040000795c */ /* 0x000fe20000300000 */
.L_x_9229:
[----:B------:R-:W-:Y:S01]  /*1c90*/  UIMAD UR6, UR46, -0x60, UR47 ;  /* 0xffffffa02e0678a4 */ /* 0x000fe2000f8e022f */
[----:B------:R-:W-:Y:S01]  /*1ca0*/  ULDC UR10, c[0x0][0xa80] ;  /* 0x0002a000000a7ab9 */ /* 0x000fe20000000800 */
[----:B------:R-:W-:Y:S02]  /*1cb0*/  ULOP3.LUT UR26, UR26, 0x3000000, URZ, 0xfc, !UPT ;  /* 0x030000001a1a7892 */ /* 0x000fe4000f8efc3f */
[----:B------:R-:W-:Y:S02]  /*1cc0*/  UIADD3 UR6, UR6, 0x60, URZ ;  /* 0x0000006006067890 */ /* 0x000fe4000fffe03f */
[----:B------:R-:W-:Y:S01]  /*1cd0*/  UIMAD UR11, UR37, 0xc00, UR26 ;  /* 0x00000c00250b78a4 */ /* 0x000fe2000f8e021a */
[----:B------:R-:W-:-:S03]  /*1ce0*/  UMOV UR7, 0x40000040 ;  /* 0x4000004000077882 */ /* 0x000fc60000000000 */
[----:B01-3--:R-:W-:Y:S01]  /*1cf0*/  IMAD.U32 R3, RZ, RZ, UR6 ;  /* 0x00000006ff037e24 */ /* 0x00bfe2000f8e00ff */
[----:B------:R-:W-:-:S03]  /*1d00*/  UIADD3 UR6, UR27, 0x32440, URZ ;  /* 0x000324401b067890 */ /* 0x000fc6000fffe03f */
[----:B------:R-:W-:Y:S01]  /*1d10*/  IMAD R3, R210, -0x2, R3 ;  /* 0xfffffffed2037824 */ /* 0x000fe200078e0203 */
[----:B------:R-:W-:-:S04]  /*1d20*/  UPRMT UR6, UR45, 0x654, UR6 ;  /* 0x000006542d067896 */ /* 0x000fc80008000006 */
[C---:B------:R-:W-:Y:S02]  /*1d30*/  ISETP.GT.AND P2, PT, R3.reuse, RZ, PT ;  /* 0x000000ff0300720c */ /* 0x040fe40003f44270 */
[C---:B------:R-:W-:Y:S02]  /*1d40*/  ISETP.GT.AND P1, PT, R3.reuse, 0x1, PT ;  /* 0x000000010300780c */ /* 0x040fe40003f24270 */
[----:B------:R-:W-:Y:S01]  /*1d50*/  ISETP.GT.AND P6, PT, R3, 0x8, PT ;  /* 0x000000080300780c */ /* 0x000fe20003fc4270 */
[----:B------:R-:W-:Y:S01]  /*1d60*/  SYNCS.ARRIVE.TRANS64.RED.A1T0 RZ, [UR6], RZ ;  /* 0x000000ffffff79a7 */ /* 0x000fe20008100406 */
[----:B------:R-:W-:Y:S01]  /*1d70*/  FSEL R75, R24, -INF , P2 ;  /* 0xff800000184b7808 */ /* 0x000fe20001000000 */
[----:B------:R-:W-:Y:S01]  /*1d80*/  UMOV UR6, UR11 ;  /* 0x0000000b00067c82 */ /* 0x000fe20008000000 */
        /* <DEDUP_REMOVED lines=19> */
[----:B------:R-:W-:-:S02]  /*1ec0*/  FMNMX.FTZ R4, R73, R27, !PT ;  /* 0x0000001b49047209 */ /* 0x000fc40007810000 */
[----:B------:R-:W-:Y:S02]  /*1ed0*/  ISETP.GT.AND P6, PT, R3, 0x20, PT ;  /* 0x000000200300780c */ /* 0x000fe40003fc4270 */
[----:B------:R-:W-:Y:S02]  /*1ee0*/  FSEL R15, R37, -INF , P1 ;  /* 0xff800000250f7808 */ /* 0x000fe40000800000 */
[----:B------:R-:W-:Y:S02]  /*1ef0*/  FMNMX.FTZ R22, R11, R22, !PT ;  /* 0x000000160b167209 */ /* 0x000fe40007810000 */
[----:B------:R-:W-:Y:S02]  /*1f00*/  FSEL R31, R31, -INF , P5 ;  /* 0xff8000001f1f7808 */ /* 0x000fe40002800000 */
[----:B------:R-:W-:Y:S02]  /*1f10*/  FMNMX.FTZ R4, R77, R4, !PT ;  /* 0x000000044d047209 */ /* 0x000fe40007810000 */
[----:B------:R-:W-:-:S02]  /*1f20*/  ISETP.GT.AND P5, PT, R3, 0x21, PT ;  /* 0x000000210300780c */ /* 0x000fc40003fa4270 */
[----:B------:R-:W-:Y:S02]  /*1f30*/  FSEL R12, R40, -INF , P6 ;  /* 0xff800000280c7808 */ /* 0x000fe40003000000 */
[----:B------:R-:W-:Y:S02]  /*1f40*/  FMNMX.FTZ R33, R15, R22, !PT ;  /* 0x000000160f217209 */ /* 0x000fe40007810000 */
[----:B------:R-:W-:Y:S02]  /*1f50*/  FSEL R5, R34, -INF , P4 ;  /* 0xff80000022057808 */ /* 0x000fe40002000000 */
[----:B------:R-:W-:Y:S02]  /*1f60*/  FMNMX.FTZ R4, R31, R4, !PT ;  /* 0x000000041f047209 */ /* 0x000fe40007810000 */
[----:B------:R-:W-:Y:S02]  /*1f70*/  ISETP.GT.AND P4, PT, R3, 0x28, PT ;  /* 0x000000280300780c */ /* 0x000fe40003f84270 */
[----:B------:R-:W-:-:S02]  /*1f80*/  FSEL R20, R41, -INF , P5 ;  /* 0xff80000029147808 */ /* 0x000fc40002800000 */
[----:B------:R-:W-:Y:S02]  /*1f90*/  FMNMX.FTZ R33, R12, R33, !PT ;  /* 0x000000210c217209 */ /* 0x000fe40007810000 */
        /* <DEDUP_REMOVED lines=42> */
[----:B------:R-:W-:Y:S02]  /*2240*/  FSEL R162, R54, -INF , P6 ;  /* 0xff80000036a27808 */ /* 0x000fe40003000000 */
[----:B------:R-:W-:Y:S02]  /*2250*/  ISETP.GT.AND P6, PT, R3, 0x49, PT ;  /* 0x000000490300780c */ /* 0x000fe40003fc4270 */
[----:B------:R-:W-:Y:S02]  /*2260*/  FSEL R167, R60, -INF , P2 ;  /* 0xff8000003ca77808 */ /* 0x000fe40001000000 */
[----:B------:R-:W-:Y:S02]  /*2270*/  FMNMX.FTZ R4, R164, R35, !PT ;  /* 0x00000023a4047209 */ /* 0x000fe40007810000 */
[----:B------:R-:W-:-:S02]  /*2280*/  FMNMX.FTZ R33, R158, R33, !PT ;  /* 0x000000219e217209 */ /* 0x000fc40007810000 */
[----:B------:R-:W-:Y:S02]  /*2290*/  ISETP.GT.AND P1, PT, R3, 0x50, PT ;  /* 0x000000500300780c */ /* 0x000fe40003f24270 */
[----:B------:R-:W-:Y:S02]  /*22a0*/  FSEL R171, R61, -INF , P6 ;  /* 0xff8000003dab7808 */ /* 0x000fe40003000000 */
[----:B------:R-:W-:Y:S02]  /*22b0*/  FMNMX.FTZ R4, R167, R4, !PT ;  /* 0x00000004a7047209 */ /* 0x000fe40007810000 */
[----:B------:R-:W-:Y:S02]  /*22c0*/  FSEL R170, R55, -INF , P5 ;  /* 0xff80000037aa7808 */ /* 0x000fe40002800000 */
[----:B------:R-:W-:Y:S02]  /*22d0*/  FMNMX.FTZ R33, R162, R33, !PT ;  /* 0x00000021a2217209 */ /* 0x000fe40007810000 */
[----:B------:R-:W-:-:S02]  /*22e0*/  FSEL R165, R64, -INF , P1 ;  /* 0xff80000040a57808 */ /* 0x000fc40000800000 */
[----:B------:R-:W-:Y:S02]  /*22f0*/  FMNMX.FTZ R4, R171, R4, !PT ;  /* 0x00000004ab047209 */ /* 0x000fe40007810000 */
[----:B------:R-:W-:Y:S02]  /*2300*/  FSEL R168, R58, -INF , P4 ;  /* 0xff8000003aa87808 */ /* 0x000fe40002000000 */
[----:B------:R-:W-:Y:S02]  /*2310*/  FMNMX.FTZ R33, R170, R33, !PT ;  /* 0x00000021aa217209 */ /* 0x000fe40007810000 */
[----:B------:R-:W-:Y:S02]  /*2320*/  FMNMX.FTZ R24, R165, R4, !PT ;  /* 0x00000004a5187209 */ /* 0x000fe40007810000 */
[----:B------:R-:W-:Y:S02]  /*2330*/  FSEL R173, R59, -INF , P3 ;  /* 0xff8000003bad7808 */ /* 0x000fe40001800000 */
[----:B------:R-:W-:Y:S01]  /*2340*/  FMNMX.FTZ R4, R168, R33, !PT ;  /* 0x00000021a8047209 */ /* 0x000fe20007810000 */
[----:B------:R0:W-:Y:S01]  /*2350*/  BAR.SYNC.DEFER_BLOCKING R192, 0x100 ;  /* 0x000400c00000751d */ /* 0x0001e20000010000 */
[----:B------:R-:W-:-:S02]  /*2360*/  ISETP.GT.AND P5, PT, R3, 0x51, PT ;  /* 0x000000510300780c */ /* 0x000fc40003fa4270 */
[C---:B------:R-:W-:Y:S02]  /*2370*/  ISETP.GT.AND P4, PT, R3.reuse, 0x58, PT ;  /* 0x000000580300780c */ /* 0x040fe40003f84270 */
[----:B------:R-:W-:Y:S02]  /*2380*/  ISETP.GT.AND P3, PT, R3, 0x59, PT ;  /* 0x000000590300780c */ /* 0x000fe40003f64270 */
[----:B------:R-:W-:Y:S02]  /*2390*/  FSEL R184, R62, -INF , P2 ;  /* 0xff8000003eb87808 */ /* 0x000fe40001000000 */
[----:B------:R-:W-:Y:S02]  /*23a0*/  FMNMX.FTZ R3, R173, R4, !PT ;  /* 0x00000004ad037209 */ /* 0x000fe40007810000 */
[----:B------:R-:W-:Y:S02]  /*23b0*/  FSEL R187, R63, -INF , P6 ;  /* 0xff8000003fbb7808 */ /* 0x000fe40003000000 */
[----:B------:R-:W-:-:S02]  /*23c0*/  FMNMX.FTZ R4, R184, R3, !PT ;  /* 0x00000003b8047209 */ /* 0x000fc40007810000 */
[----:B------:R-:W-:Y:S02]  /*23d0*/  FSEL R169, R65, -INF , P5 ;  /* 0xff80000041a97808 */ /* 0x000fe40002800000 */
        /* <DEDUP_REMOVED lines=10> */
[----:B------:R-:W-:-:S02]  /*2480*/  FMNMX.FTZ R33, R174, R33, !PT ;  /* 0x00000021ae217209 */ /* 0x000fc40007810000 */
[----:B------:R-:W-:Y:S02]  /*2490*/  FSEL R189, R71, -INF , P3 ;  /* 0xff80000047bd7808 */ /* 0x000fe40001800000 */
[----:B------:R-:W-:Y:S01]  /*24a0*/  FMNMX.FTZ R4, R186, R3, !PT ;  /* 0x00000003ba047209 */ /* 0x000fe20007810000 */
[----:B------:R-:W1:Y:S03]  /*24b0*/  SHFL.BFLY PT, R24, R33, 0x2, 0x1f ;  /* 0x0c401f0021187f89 */ /* 0x000e6600000e0000 */
[----:B------:R-:W-:-:S05]  /*24c0*/  FMNMX.FTZ R4, R189, R4, !PT ;  /* 0x00000004bd047209 */ /* 0x000fca0007810000 */
[----:B------:R-:W3:Y:S01]  /*24d0*/  SHFL.BFLY PT, R35, R4, 0x2, 0x1f ;  /* 0x0c401f0004237f89 */ /* 0x000ee200000e0000 */
[----:B-1----:R-:W-:-:S05]  /*24e0*/  FMNMX.FTZ R24, R33, R24, !PT ;  /* 0x0000001821187209 */ /* 0x002fca0007810000 */
[----:B------:R-:W1:Y:S01]  /*24f0*/  SHFL.BFLY PT, R3, R24, 0x1, 0x1f ;  /* 0x0c201f0018037f89 */ /* 0x000e6200000e0000 */
[----:B---3--:R-:W-:-:S05]  /*2500*/  FMNMX.FTZ R35, R4, R35, !PT ;  /* 0x0000002304237209 */ /* 0x008fca0007810000 */
[----:B------:R-:W3:Y:S01]  /*2510*/  SHFL.BFLY PT, R26, R35, 0x1, 0x1f ;  /* 0x0c201f00231a7f89 */ /* 0x000ee200000e0000 */
[----:B-1----:R-:W-:-:S04]  /*2520*/  FMNMX.FTZ R3, R24, R3, !PT ;  /* 0x0000000318037209 */ /* 0x002fc80007810000 */
[C---:B------:R-:W-:Y:S01]  /*2530*/  FSETP.NEU.FTZ.AND P1, PT, R3.reuse, -INF , PT ;  /* 0xff8000000300780b */ /* 0x040fe20003f3d000 */
[----:B------:R-:W-:Y:S01]  /*2540*/  FMUL.FTZ R188, R3, UR10 ;  /* 0x0000000a03bc7c20 */ /* 0x000fe20008410000 */
[----:B---3--:R-:W-:-:S04]  /*2550*/  FMNMX.FTZ R4, R35, R26, !PT ;  /* 0x0000001a23047209 */ /* 0x008fc80007810000 */
[----:B------:R-:W-:Y:S02]  /*2560*/  FSEL R188, R188, RZ, P1 ;  /* 0x000000ffbcbc7208 */ /* 0x000fe40000800000 */
[C---:B------:R-:W-:Y:S01]  /*2570*/  FSETP.NEU.FTZ.AND P1, PT, R4.reuse, -INF , PT ;  /* 0xff8000000400780b */ /* 0x040fe20003f3d000 */
[----:B------:R-:W-:Y:S02]  /*2580*/  FMUL.FTZ R190, R4, UR10 ;  /* 0x0000000a04be7c20 */ /* 0x000fe40008410000 */
[--C-:B------:R-:W-:Y:S01]  /*2590*/  FFMA.FTZ R176, R75, UR10, -R188.reuse ;  /* 0x0000000a4bb07c23 */ /* 0x100fe200080108bc */
[--C-:B------:R-:W-:Y:S01]  /*25a0*/  FFMA.FTZ R175, R25, UR10, -R188.reuse ;  /* 0x0000000a19af7c23 */ /* 0x100fe200080108bc */
[--C-:B------:R-:W-:Y:S01]  /*25b0*/  FFMA.FTZ R178, R79, UR10, -R188.reuse ;  /* 0x0000000a4fb27c23 */ /* 0x100fe200080108bc */
[----:B------:R-:W-:Y:S01]  /*25c0*/  FSEL R190, R190, RZ, P1 ;  /* 0x000000ffbebe7208 */ /* 0x000fe20000800000 */
[--C-:B------:R-:W-:Y:S01]  /*25d0*/  FFMA.FTZ R181, R29, UR10, -R188.reuse ;  /* 0x0000000a1db57c23 */ /* 0x100fe200080108bc */
[--C-:B------:R-:W-:Y:S01]  /*25e0*/  FFMA.FTZ R191, R8, UR10, -R188.reuse ;  /* 0x0000000a08bf7c23 */ /* 0x100fe200080108bc */
[----:B------:R-:W-:Y:S01]  /*25f0*/  MUFU.EX2 R176, R176 ;  /* 0x000000b000b07308 */ /* 0x000fe20000000800 */
[----:B------:R-:W-:Y:S01]  /*2600*/  FFMA.FTZ R8, R11, UR10, -R188 ;  /* 0x0000000a0b087c23 */ /* 0x000fe200080108bc */
[--C-:B------:R-:W-:Y:S01]  /*2610*/  FFMA.FTZ R177, R73, UR10, -R190.reuse ;  /* 0x0000000a49b17c23 */ /* 0x100fe200080108be */
[--C-:B------:R-:W-:Y:S01]  /*2620*/  FFMA.FTZ R182, R27, UR10, -R190.reuse ;  /* 0x0000000a1bb67c23 */ /* 0x100fe200080108be */
[--C-:B------:R-:W-:Y:S01]  /*2630*/  FFMA.FTZ R179, R77, UR10, -R190.reuse ;  /* 0x0000000a4db37c23 */ /* 0x100fe200080108be */
[--C-:B------:R-:W-:Y:S01]  /*2640*/  FFMA.FTZ R180, R31, UR10, -R190.reuse ;  /* 0x0000000a1fb47c23 */ /* 0x100fe200080108be */
[----:B0-----:R-:W-:Y:S01]  /*2650*/  FFMA.FTZ R192, R7, UR10, -R190 ;  /* 0x0000000a07c07c23 */ /* 0x001fe200080108be */
[--C-:B------:R-:W-:Y:S01]  /*2660*/  FFMA.FTZ R6, R6, UR10, -R188.reuse ;  /* 0x0000000a06067c23 */ /* 0x100fe200080108bc */
[----:B------:R-:W0:Y:S01]  /*2670*/  MUFU.EX2 R175, R175 ;  /* 0x000000af00af7308 */ /* 0x000e220000000800 */
[----:B------:R-:W-:Y:S01]  /*2680*/  FFMA.FTZ R11, R15, UR10, -R188 ;  /* 0x0000000a0f0b7c23 */ /* 0x000fe200080108bc */
[--C-:B------:R-:W-:Y:S01]  /*2690*/  FFMA.FTZ R5, R5, UR10, -R190.reuse ;  /* 0x0000000a05057c23 */ /* 0x100fe200080108be */
[--C-:B------:R-:W-:Y:S01]  /*26a0*/  FFMA.FTZ R7, R9, UR10, -R190.reuse ;  /* 0x0000000a09077c23 */ /* 0x100fe200080108be */
[----:B------:R-:W-:Y:S01]  /*26b0*/  FFMA.FTZ R194, R13, UR10, -R190 ;  /* 0x0000000a0dc27c23 */ /* 0x000fe200080108be */
[----:B------:R-:W-:Y:S01]  /*26c0*/  FFMA.FTZ R9, R12, UR10, -R188 ;  /* 0x0000000a0c097c23 */ /* 0x000fe200080108bc */
[----:B------:R-:W-:Y:S01]  /*26d0*/  FFMA.FTZ R15, R14, UR10, -R190 ;  /* 0x0000000a0e0f7c23 */ /* 0x000fe200080108be */
[----:B------:R-:W-:Y:S01]  /*26e0*/  FFMA.FTZ R12, R20, UR10, -R188 ;  /* 0x0000000a140c7c23 */ /* 0x000fe200080108bc */
[----:B------:R-:W-:Y:S01]  /*26f0*/  MUFU.EX2 R178, R178 ;  /* 0x000000b200b27308 */ /* 0x000fe20000000800 */
[----:B------:R-:W-:Y:S01]  /*2700*/  FFMA.FTZ R14, R21, UR10, -R190 ;  /* 0x0000000a150e7c23 */ /* 0x000fe200080108be */
[--C-:B------:R-:W-:Y:S01]  /*2710*/  FFMA.FTZ R13, R23, UR10, -R188.reuse ;  /* 0x0000000a170d7c23 */ /* 0x100fe200080108bc */
[----:B------:R-:W-:Y:S01]  /*2720*/  FFMA.FTZ R20, R159, UR10, -R188 ;  /* 0x0000000a9f147c23 */ /* 0x000fe200080108bc */
[--C-:B------:R-:W-:Y:S01]  /*2730*/  FFMA.FTZ R10, R10, UR10, -R190.reuse ;  /* 0x0000000a0a0a7c23 */ /* 0x100fe200080108be */
[----:B------:R-:W-:Y:S01]  /*2740*/  FFMA.FTZ R21, R157, UR10, -R190 ;  /* 0x0000000a9d157c23 */ /* 0x000fe200080108be */
[--C-:B------:R-:W-:Y:S01]  /*2750*/  FFMA.FTZ R23, R156, UR10, -R188.reuse ;  /* 0x0000000a9c177c23 */ /* 0x100fe200080108bc */
[--C-:B------:R-:W-:Y:S01]  /*2760*/  FFMA.FTZ R156, R160, UR10, -R188.reuse ;  /* 0x0000000aa09c7c23 */ /* 0x100fe200080108bc */
[----:B------:R-:W1:Y:S01]  /*2770*/  MUFU.EX2 R181, R181 ;  /* 0x000000b500b57308 */ /* 0x000e620000000800 */
[----:B0-----:R-:W-:Y:S01]  /*2780*/  F2FP.F16.F32.PACK_AB R152, R175, R176 ;  /* 0x000000b0af98723e */ /* 0x001fe200000000ff */
[----:B------:R-:W-:Y:S01]  /*2790*/  FFMA.FTZ R157, R163, UR10, -R188 ;  /* 0x0000000aa39d7c23 */ /* 0x000fe200080108bc */
[----:B------:R-:W-:Y:S01]  /*27a0*/  FFMA.FTZ R159, R158, UR10, -R190 ;  /* 0x0000000a9e9f7c23 */ /* 0x000fe200080108be */
[----:B------:R-:W-:Y:S01]  /*27b0*/  FFMA.FTZ R160, R166, UR10, -R188 ;  /* 0x0000000aa6a07c23 */ /* 0x000fe200080108bc */
[--C-:B------:R-:W-:Y:S01]  /*27c0*/  FFMA.FTZ R22, R22, UR10, -R190.reuse ;  /* 0x0000000a16167c23 */ /* 0x100fe200080108be */
[--C-:B------:R-:W-:Y:S01]  /*27d0*/  FFMA.FTZ R158, R162, UR10, -R190.reuse ;  /* 0x0000000aa29e7c23 */ /* 0x100fe200080108be */
[----:B------:R-:W-:Y:S01]  /*27e0*/  FFMA.FTZ R163, R170, UR10, -R190 ;  /* 0x0000000aaaa37c23 */ /* 0x000fe200080108be */
[----:B------:R-:W-:Y:S01]  /*27f0*/  MUFU.EX2 R177, R177 ;  /* 0x000000b100b17308 */ /* 0x000fe20000000800 */
[--C-:B------:R-:W-:Y:S01]  /*2800*/  FFMA.FTZ R162, R164, UR10, -R188.reuse ;  /* 0x0000000aa4a27c23 */ /* 0x100fe200080108bc */
[--C-:B------:R-:W-:Y:S01]  /*2810*/  FFMA.FTZ R164, R167, UR10, -R188.reuse ;  /* 0x0000000aa7a47c23 */ /* 0x100fe200080108bc */
[----:B------:R-:W-:Y:S01]  /*2820*/  FFMA.FTZ R167, R171, UR10, -R188 ;  /* 0x0000000aaba77c23 */ /* 0x000fe200080108bc */
[--C-:B------:R-:W-:Y:S01]  /*2830*/  FFMA.FTZ R166, R168, UR10, -R190.reuse ;  /* 0x0000000aa8a67c23 */ /* 0x100fe200080108be */
[----:B------:R-:W-:Y:S01]  /*2840*/  FFMA.FTZ R171, R173, UR10, -R190 ;  /* 0x0000000aadab7c23 */ /* 0x000fe200080108be */
[----:B------:R-:W-:Y:S01]  /*2850*/  FFMA.FTZ R161, R161, UR10, -R188 ;  /* 0x0000000aa1a17c23 */ /* 0x000fe200080108bc */
[--C-:B------:R-:W-:Y:S01]  /*2860*/  FFMA.FTZ R168, R184, UR10, -R190.reuse ;  /* 0x0000000ab8a87c23 */ /* 0x100fe200080108be */
[----:B------:R-:W0:Y:S01]  /*2870*/  MUFU.EX2 R182, R182 ;  /* 0x000000b600b67308 */ /* 0x000e220000000800 */
[----:B-1----:R-:W-:Y:S01]  /*2880*/  F2FP.F16.F32.PACK_AB R154, R181, R178 ;  /* 0x000000b2b59a723e */ /* 0x002fe200000000ff */
[----:B------:R-:W-:Y:S01]  /*2890*/  FFMA.FTZ R173, R187, UR10, -R190 ;  /* 0x0000000abbad7c23 */ /* 0x000fe200080108be */
[--C-:B------:R-:W-:Y:S01]  /*28a0*/  FFMA.FTZ R170, R169, UR10, -R188.reuse ;  /* 0x0000000aa9aa7c23 */ /* 0x100fe200080108bc */
[--C-:B------:R-:W-:Y:S01]  /*28b0*/  FFMA.FTZ R169, R172, UR10, -R188.reuse ;  /* 0x0000000aaca97c23 */ /* 0x100fe200080108bc */
[----:B------:R-:W-:Y:S01]  /*28c0*/  FFMA.FTZ R172, R174, UR10, -R188 ;  /* 0x0000000aaeac7c23 */ /* 0x000fe200080108bc */
[--C-:B------:R-:W-:Y:S01]  /*28d0*/  FFMA.FTZ R174, R183, UR10, -R190.reuse ;  /* 0x0000000ab7ae7c23 */ /* 0x100fe200080108be */
[----:B------:R-:W-:Y:S01]  /*28e0*/  FFMA.FTZ R183, R185, UR10, -R190 ;  /* 0x0000000ab9b77c23 */ /* 0x000fe200080108be */
[----:B------:R-:W-:Y:S01]  /*28f0*/  MUFU.EX2 R179, R179 ;  /* 0x000000b300b37308 */ /* 0x000fe20000000800 */
[----:B------:R-:W-:Y:S01]  /*2900*/  FFMA.FTZ R165, R165, UR10, -R188 ;  /* 0x0000000aa5a57c23 */ /* 0x000fe200080108bc */
[--C-:B------:R-:W-:Y:S01]  /*2910*/  FFMA.FTZ R184, R186, UR10, -R190.reuse ;  /* 0x0000000abab87c23 */ /* 0x100fe200080108be */
[----:B------:R-:W-:Y:S01]  /*2920*/  FFMA.FTZ R185, R189, UR10, -R190 ;  /* 0x0000000abdb97c23 */ /* 0x000fe200080108be */
[----:B------:R-:W-:-:S04]  /*2930*/  FADD.FTZ R175, R176, R175 ;  /* 0x000000afb0af7221 */ /* 0x000fc80000010000 */
[----:B------:R-:W1:Y:S01]  /*2940*/  MUFU.EX2 R180, R180 ;  /* 0x000000b400b47308 */ /* 0x000e620000000800 */
[----:B0-----:R-:W-:Y:S01]  /*2950*/  F2FP.F16.F32.PACK_AB R153, R182, R177 ;  /* 0x000000b1b699723e */ /* 0x001fe200000000ff */
[----:B------:R-:W-:Y:S01]  /*2960*/  FADD.FTZ R182, R177, R182 ;  /* 0x000000b6b1b67221 */ /* 0x000fe20000010000 */
[----:B------:R-:W-:-:S04]  /*2970*/  FADD.FTZ R178, R178, R175 ;  /* 0x000000afb2b27221 */ /* 0x000fc80000010000 */
[----:B------:R-:W-:Y:S01]  /*2980*/  FADD.FTZ R181, R181, R178 ;  /* 0x000000b2b5b57221 */ /* 0x000fe20000010000 */
[----:B------:R-:W-:Y:S08]  /*2990*/  MUFU.EX2 R6, R6 ;  /* 0x0000000600067308 */ /* 0x000ff00000000800 */
[----:B------:R-:W0:Y:S01]  /*29a0*/  MUFU.EX2 R191, R191 ;  /* 0x000000bf00bf7308 */ /* 0x000e220000000800 */
[----:B-1----:R-:W-:Y:S01]  /*29b0*/  F2FP.F16.F32.PACK_AB R155, R180, R179 ;  /* 0x000000b3b49b723e */ /* 0x002fe200000000ff */
[----:B------:R-:W-:-:S03]  /*29c0*/  FADD.FTZ R179, R179, R182 ;  /* 0x000000b6b3b37221 */ /* 0x000fc60000010000 */
[----:B------:R-:W-:Y:S01]  /*29d0*/  WARPGROUP.ARRIVE ;  /* 0x00000000000079c5 */ /* 0x000fe20000000000 */
[----:B------:R-:W-:Y:S02]  /*29e0*/  FADD.FTZ R180, R180, R179 ;  /* 0x000000b3b4b47221 */ /* 0x000fe40000010000 */
[----:B------:R-:W-:Y:S03]  /*29f0*/  MUFU.EX2 R8, R8 ;  /* 0x0000000800087308 */ /* 0x000fe60000000800 */
[----:B------:R-:W-:Y:S01]  /*2a00*/  HGMMA.64x256x16.F32 R24, R152, gdesc[UR4].tnspB, RZ, !UPT, gsb0 ;  /* 0x43e0000498187df0 */ /* 0x000fe2000c0008ff */
[----:B------:R-:W-:Y:S01]  /*2a10*/  UIADD3 UR6, UR11, 0x80, URZ ;  /* 0x000000800b067890 */ /* 0x000fe2000fffe03f */
[----:B------:R-:W-:-:S03]  /*2a20*/  UMOV UR7, 0x40000040 ;  /* 0x4000004000077882 */ /* 0x000fc60000000000 */
[----:B------:R-:W-:Y:S08]  /*2a30*/  MUFU.EX2 R11, R11 ;  /* 0x0000000b000b7308 */ /* 0x000ff00000000800 */
[----:B------:R-:W-:Y:S08]  /*2a40*/  MUFU.EX2 R5, R5 ;  /* 0x0000000500057308 */ /* 0x000ff00000000800 */
[----:B------:R-:W1:Y:S08]  /*2a50*/  MUFU.EX2 R192, R192 ;  /* 0x000000c000c07308 */ /* 0x000e700000000800 */
[----:B------:R-:W-:Y:S08]  /*2a60*/  MUFU.EX2 R7, R7 ;  /* 0x0000000700077308 */ /* 0x000ff00000000800 */
[----:B------:R-:W3:Y:S08]  /*2a70*/  MUFU.EX2 R194, R194 ;  /* 0x000000c200c27308 */ /* 0x000ef00000000800 */
[----:B------:R-:W-:Y:S08]  /*2a80*/  MUFU.EX2 R9, R9 ;  /* 0x0000000900097308 */ /* 0x000ff00000000800 */
[----:B------:R-:W4:Y:S08]  /*2a90*/  MUFU.EX2 R12, R12 ;  /* 0x0000000c000c7308 */ /* 0x000f300000000800 */
[----:B------:R-:W-:Y:S08]  /*2aa0*/  MUFU.EX2 R13, R13 ;  /* 0x0000000d000d7308 */ /* 0x000ff00000000800 */
[----:B------:R-:W-:Y:S08]  /*2ab0*/  MUFU.EX2 R20, R20 ;  /* 0x0000001400147308 */ /* 0x000ff00000000800 */
[----:B------:R-:W-:Y:S08]  /*2ac0*/  MUFU.EX2 R10, R10 ;  /* 0x0000000a000a7308 */ /* 0x000ff00000000800 */
[----:B------:R-:W5:Y:S08]  /*2ad0*/  MUFU.EX2 R15, R15 ;  /* 0x0000000f000f7308 */ /* 0x000f700000000800 */
[----:B------:R-:W-:Y:S08]  /*2ae0*/  MUFU.EX2 R14, R14 ;  /* 0x0000000e000e7308 */ /* 0x000ff00000000800 */
[----:B------:R-:W2:Y:S08]  /*2af0*/  MUFU.EX2 R21, R21 ;  /* 0x0000001500157308 */ /* 0x000eb00000000800 */
[----:B------:R-:W-:Y:S08]  /*2b00*/  MUFU.EX2 R23, R23 ;  /* 0x0000001700177308 */ /* 0x000ff00000000800 */
[----:B------:R-:W2:Y:S08]  /*2b10*/  MUFU.EX2 R156, R156 ;  /* 0x0000009c009c7308 */ /* 0x000eb00000000800 */
[----:B------:R-:W-:Y:S08]  /*2b20*/  MUFU.EX2 R157, R157 ;  /* 0x0000009d009d7308 */ /* 0x000ff00000000800 */
[----:B------:R-:W-:Y:S08]  /*2b30*/  MUFU.EX2 R160, R160 ;  /* 0x000000a000a07308 */ /* 0x000ff00000000800 */
[----:B------:R-:W-:Y:S08]  /*2b40*/  MUFU.EX2 R22, R22 ;  /* 0x0000001600167308 */ /* 0x000ff00000000800 */
[----:B------:R-:W2:Y:S08]  /*2b50*/  MUFU.EX2 R159, R159 ;  /* 0x0000009f009f7308 */ /* 0x000eb00000000800 */
        /* <DEDUP_REMOVED lines=14> */
[----:B------:R-:W-:Y:S01]  /*2c40*/  MUFU.EX2 R174, R174 ;  /* 0x000000ae00ae7308 */ /* 0x000fe20000000800 */
[----:B------:R-:W-:-:S02]  /*2c50*/  WARPGROUP.DEPBAR.LE gsb0, 0x0 ;  /* 0x00008000000079c5 */ /* 0x000fc40000010000 */
[----:B0-----:R-:W-:Y:S01]  /*2c60*/  F2FP.F16.F32.PACK_AB R152, R191, R6 ;  /* 0x00000006bf98723e */ /* 0x001fe200000000ff */
[----:B------:R-:W-:Y:S01]  /*2c70*/  FADD.FTZ R6, R6, R181 ;  /* 0x000000b506067221 */ /* 0x000fe20000010000 */
[----:B-1----:R-:W-:Y:S01]  /*2c80*/  F2FP.F16.F32.PACK_AB R153, R192, R5 ;  /* 0x00000005c099723e */ /* 0x002fe200000000ff */
[----:B------:R-:W-:Y:S01]  /*2c90*/  FADD.FTZ R5, R5, R180 ;  /* 0x000000b405057221 */ /* 0x000fe20000010000 */
[----:B------:R-:W-:Y:S01]  /*2ca0*/  F2FP.F16.F32.PACK_AB R154, R11, R8 ;  /* 0x000000080b9a723e */ /* 0x000fe200000000ff */
[----:B------:R-:W0:Y:S01]  /*2cb0*/  MUFU.EX2 R183, R183 ;  /* 0x000000b700b77308 */ /* 0x000e220000000800 */
[----:B---3--:R-:W-:Y:S01]  /*2cc0*/  F2FP.F16.F32.PACK_AB R155, R194, R7 ;  /* 0x00000007c29b723e */ /* 0x008fe200000000ff */
[----:B------:R-:W-:Y:S01]  /*2cd0*/  FADD.FTZ R191, R191, R6 ;  /* 0x00000006bfbf7221 */ /* 0x000fe20000010000 */
[----:B------:R-:W-:Y:S02]  /*2ce0*/  FADD.FTZ R192, R192, R5 ;  /* 0x00000005c0c07221 */ /* 0x000fe40000010000 */
[----:B------:R-:W-:Y:S01]  /*2cf0*/  WARPGROUP.ARRIVE ;  /* 0x00000000000079c5 */ /* 0x000fe20000000000 */
[----:B------:R-:W-:Y:S01]  /*2d00*/  FADD.FTZ R8, R8, R191 ;  /* 0x000000bf08087221 */ /* 0x000fe20000010000 */
[----:B------:R-:W-:Y:S01]  /*2d10*/  FADD.FTZ R7, R7, R192 ;  /* 0x000000c007077221 */ /* 0x000fe20000010000 */
[----:B------:R-:W-:Y:S02]  /*2d20*/  MUFU.EX2 R184, R184 ;  /* 0x000000b800b87308 */ /* 0x000fe40000000800 */
[----:B------:R-:W-:Y:S01]  /*2d30*/  FADD.FTZ R8, R11, R8 ;  /* 0x000000080b087221 */ /* 0x000fe20000010000 */
[----:B------:R-:W-:Y:S01]  /*2d40*/  HGMMA.64x256x16.F32 R24, R152, gdesc[UR4].tnspB, R24, gsb0 ;  /* 0x43e0000498187df0 */ /* 0x000fe20008000818 */
[----:B------:R-:W-:Y:S01]  /*2d50*/  UIADD3 UR6, UR11, 0x100, URZ ;  /* 0x000001000b067890 */ /* 0x000fe2000fffe03f */
[----:B------:R-:W-:Y:S01]  /*2d60*/  FADD.FTZ R7, R194, R7 ;  /* 0x00000007c2077221 */ /* 0x000fe20000010000 */
[----:B------:R-:W-:-:S02]  /*2d70*/  UMOV UR7, 0x40000040 ;  /* 0x4000004000077882 */ /* 0x000fc40000000000 */
[----:B------:R-:W1:Y:S01]  /*2d80*/  MUFU.EX2 R185, R185 ;  /* 0x000000b900b97308 */ /* 0x000e620000000800 */
[----:B------:R-:W-:Y:S02]  /*2d90*/  WARPGROUP.DEPBAR.LE gsb0, 0x0 ;  /* 0x00008000000079c5 */ /* 0x000fe40000010000 */
[----:B----4-:R-:W-:Y:S01]  /*2da0*/  F2FP.F16.F32.PACK_AB R152, R12, R9 ;  /* 0x000000090c98723e */ /* 0x010fe200000000ff */
[----:B------:R-:W-:Y:S01]  /*2db0*/  FADD.FTZ R9, R9, R8 ;  /* 0x0000000809097221 */ /* 0x000fe20000010000 */
[----:B-----5:R-:W-:Y:S01]  /*2dc0*/  F2FP.F16.F32.PACK_AB R153, R15, R10 ;  /* 0x0000000a0f99723e */ /* 0x020fe200000000ff */
[----:B------:R-:W-:Y:S01]  /*2dd0*/  FADD.FTZ R10, R10, R7 ;  /* 0x000000070a0a7221 */ /* 0x000fe20000010000 */
[----:B------:R-:W-:Y:S01]  /*2de0*/  F2FP.F16.F32.PACK_AB R154, R20, R13 ;  /* 0x0000000d149a723e */ /* 0x000fe200000000ff */
[----:B------:R-:W-:Y:S01]  /*2df0*/  FADD.FTZ R12, R12, R9 ;  /* 0x000000090c0c7221 */ /* 0x000fe20000010000 */
[----:B--2---:R-:W-:Y:S01]  /*2e00*/  F2FP.F16.F32.PACK_AB R155, R21, R14 ;  /* 0x0000000e159b723e */ /* 0x004fe200000000ff */
[----:B------:R-:W-:-:S02]  /*2e10*/  FADD.FTZ R15, R15, R10 ;  /* 0x0000000a0f0f7221 */ /* 0x000fc40000010000 */
[----:B------:R-:W-:Y:S01]  /*2e20*/  FADD.FTZ R13, R13, R12 ;  /* 0x0000000c0d0d7221 */ /* 0x000fe20000010000 */
[----:B------:R-:W-:Y:S01]  /*2e30*/  WARPGROUP.ARRIVE ;  /* 0x00000000000079c5 */ /* 0x000fe20000000000 */
[----:B------:R-:W-:Y:S02]  /*2e40*/  FADD.FTZ R14, R14, R15 ;  /* 0x0000000f0e0e7221 */ /* 0x000fe40000010000 */
[----:B------:R-:W-:Y:S02]  /*2e50*/  FADD.FTZ R20, R20, R13 ;  /* 0x0000000d14147221 */ /* 0x000fe40000010000 */
[----:B------:R-:W-:-:S05]  /*2e60*/  FADD.FTZ R21, R21, R14 ;  /* 0x0000000e15157221 */ /* 0x000fca0000010000 */
[----:B------:R-:W-:Y:S01]  /*2e70*/  HGMMA.64x256x16.F32 R24, R152, gdesc[UR4].tnspB, R24, gsb0 ;  /* 0x43e0000498187df0 */ /* 0x000fe20008000818 */
[----:B------:R-:W-:Y:S01]  /*2e80*/  UIADD3 UR6, UR11, 0x180, URZ ;  /* 0x000001800b067890 */ /* 0x000fe2000fffe03f */
[----:B------:R-:W-:Y:S01]  /*2e90*/  UMOV UR7, 0x40000040 ;  /* 0x4000004000077882 */ /* 0x000fe20000000000 */
[----:B------:R-:W-:Y:S02]  /*2ea0*/  WARPGROUP.DEPBAR.LE gsb0, 0x0 ;  /* 0x00008000000079c5 */ /* 0x000fe40000010000 */
[----:B------:R-:W-:Y:S01]  /*2eb0*/  F2FP.F16.F32.PACK_AB R152, R156, R23 ;  /* 0x000000179c98723e */ /* 0x000fe200000000ff */
[----:B------:R-:W-:Y:S01]  /*2ec0*/  FADD.FTZ R23, R23, R20 ;  /* 0x0000001417177221 */ /* 0x000fe20000010000 */
[----:B------:R-:W-:Y:S01]  /*2ed0*/  F2FP.F16.F32.PACK_AB R153, R159, R22 ;  /* 0x000000169f99723e */ /* 0x000fe200000000ff */
[----:B------:R-:W-:Y:S01]  /*2ee0*/  FADD.FTZ R22, R22, R21 ;  /* 0x0000001516167221 */ /* 0x000fe20000010000 */
[----:B------:R-:W-:Y:S01]  /*2ef0*/  F2FP.F16.F32.PACK_AB R154, R160, R157 ;  /* 0x0000009da09a723e */ /* 0x000fe200000000ff */
[----:B------:R-:W-:Y:S01]  /*2f00*/  FADD.FTZ R156, R156, R23 ;  /* 0x000000179c9c7221 */ /* 0x000fe20000010000 */
[----:B------:R-:W-:Y:S01]  /*2f10*/  F2FP.F16.F32.PACK_AB R155, R163, R158 ;  /* 0x0000009ea39b723e */ /* 0x000fe200000000ff */
[----:B------:R-:W-:-:S02]  /*2f20*/  FADD.FTZ R159, R159, R22 ;  /* 0x000000169f9f7221 */ /* 0x000fc40000010000 */
[----:B------:R-:W-:Y:S01]  /*2f30*/  FADD.FTZ R157, R157, R156 ;  /* 0x0000009c9d9d7221 */ /* 0x000fe20000010000 */
[----:B------:R-:W-:Y:S01]  /*2f40*/  WARPGROUP.ARRIVE ;  /* 0x00000000000079c5 */ /* 0x000fe20000000000 */
[----:B------:R-:W-:Y:S02]  /*2f50*/  FADD.FTZ R158, R158, R159 ;  /* 0x0000009f9e9e7221 */ /* 0x000fe40000010000 */
[----:B------:R-:W-:Y:S02]  /*2f60*/  FADD.FTZ R160, R160, R157 ;  /* 0x0000009da0a07221 */ /* 0x000fe40000010000 */
[----:B------:R-:W-:-:S08]  /*2f70*/  FADD.FTZ R163, R163, R158 ;  /* 0x0000009ea3a37221 */ /* 0x000fd00000010000 */
        /* <DEDUP_REMOVED lines=23> */
[----:B0-----:R-:W-:Y:S01]  /*30f0*/  F2FP.F16.F32.PACK_AB R153, R183, R174 ;  /* 0x000000aeb799723e */ /* 0x001fe200000000ff */
[----:B------:R-:W-:Y:S01]  /*3100*/  FADD.FTZ R174, R174, R173 ;  /* 0x000000adaeae7221 */ /* 0x000fe20000010000 */
[----:B------:R-:W-:Y:S01]  /*3110*/  F2FP.F16.F32.PACK_AB R154, R172, R169 ;  /* 0x000000a9ac9a723e */ /* 0x000fe200000000ff */
[----:B------:R-:W-:Y:S01]  /*3120*/  FADD.FTZ R170, R170, R165 ;  /* 0x000000a5aaaa7221 */ /* 0x000fe20000010000 */
[----:B-1----:R-:W-:Y:S01]  /*3130*/  F2FP.F16.F32.PACK_AB R155, R185, R184 ;  /* 0x000000b8b99b723e */ /* 0x002fe200000000ff */
[----:B------:R-:W-:-:S02]  /*3140*/  FADD.FTZ R183, R183, R174 ;  /* 0x000000aeb7b77221 */ /* 0x000fc40000010000 */
[----:B------:R-:W-:Y:S01]  /*3150*/  FADD.FTZ R5, R169, R170 ;  /* 0x000000aaa9057221 */ /* 0x000fe20000010000 */
[----:B------:R-:W-:Y:S01]  /*3160*/  WARPGROUP.ARRIVE ;  /* 0x00000000000079c5 */ /* 0x000fe20000000000 */
[----:B------:R-:W-:Y:S02]  /*3170*/  FADD.FTZ R184, R184, R183 ;  /* 0x000000b7b8b87221 */ /* 0x000fe40000010000 */
[----:B------:R-:W-:Y:S02]  /*3180*/  FADD.FTZ R5, R172, R5 ;  /* 0x00000005ac057221 */ /* 0x000fe40000010000 */
[----:B------:R-:W-:-:S08]  /*3190*/  FADD.FTZ R7, R185, R184 ;  /* 0x000000b8b9077221 */ /* 0x000fd00000010000 */
[----:B------:R-:W-:Y:S03]  /*31a0*/  HGMMA.64x256x16.F32 R24, R152, gdesc[UR4].tnspB, R24, gsb0 ;  /* 0x43e0000498187df0 */ /* 0x000fe60008000818 */
[----:B------:R-:W-:Y:S02]  /*31b0*/  WARPGROUP.DEPBAR.LE gsb0, 0x0 ;  /* 0x00008000000079c5 */ /* 0x000fe40000010000 */
[----:B------:R-:W-:Y:S05]  /*31c0*/  @!P0 BRA `(.L_x_9230) ;  /* 0x0000000000048947 */ /* 0x000fea0003800000 */
[----:B------:R-:W-:Y:S01]  /*31d0*/  BPT.TRAP 0x1 ;  /* 0x000000040000795c */ /* 0x000fe20000300000 */
.L_x_9230:
[----:B------:R-:W-:Y:S02]  /*31e0*/  UISETP.GE.AND UP0, UPT, UR47, 0x61, UPT ;  /* 0x000000612f00788c */ /* 0x000fe4000bf06270 */
[----:B------:R-:W-:-:S04]  /*31f0*/  UIADD3 UR27, UR27, 0x32460, URZ ;  /* 0x000324601b1b7890 */ /* 0x000fc8000fffe03f */
[----:B------:R-:W-:Y:S01]  /*3200*/  PLOP3.LUT P1, PT, PT, PT, UP0, 0x80, 0x0 ;  /* 0x000000000000781c */ /* 0x000fe20003f2f008 */
[----:B------:R-:W-:-:S09]  /*3210*/  UPRMT UR27, UR45, 0x654, UR27 ;  /* 0x000006542d1b7896 */ /* 0x000fd2000800001b */
[----:B------:R-:W-:Y:S03]  /*3220*/  SYNCS.ARRIVE.TRANS64.RED.A1T0 RZ, [UR27], RZ ;  /* 0x000000ffffff79a7 */ /* 0x000fe6000810041b */
[----:B------:R-:W-:Y:S05]  /*3230*/  @!P1 BRA `(.L_x_9231) ;  /* 0x00000024001c9947 */ /* 0x000fea0003800000 */
[----:B------:R-:W-:Y:S01]  /*3240*/  IMAD.MOV.U32 R11, RZ, RZ, R4 ;  /* 0x000000ffff0b7224 */ /* 0x000fe200078e0004 */
[----:B------:R-:W-:Y:S01]  /*3250*/  UIADD3 UR46, UR46, -0x2, URZ ;  /* 0xfffffffe2e2e7890 */ /* 0x000fe2000fffe03f */
[----:B------:R-:W-:Y:S01]  /*3260*/  IMAD.MOV.U32 R6, RZ, RZ, R3 ;  /* 0x000000ffff067224 */ /* 0x000fe200078e0003 */
[----:B------:R-:W-:-:S10]  /*3270*/  ULDC UR27, c[0x0][0xa80] ;  /* 0x0002a000001b7ab9 */ /* 0x000fd40000000800 */
.L_x_9242:
        /* <DEDUP_REMOVED lines=8> */
[----:B------:R-:W-:Y:S11]  /*3300*/  @!P0 BRA `(.L_x_9232) ;  /* 0x0000000000048947 */ /* 0x000ff60003800000 */
[----:B------:R-:W-:Y:S01]  /*3310*/  BPT.TRAP 0x1 ;  /* 0x000000040000795c */ /* 0x000fe20000300000 */
.L_x_9232:
        /* <DEDUP_REMOVED lines=9> */
.L_x_9233:
[----:B-1----:R-:W-:Y:S05]  /*33b0*/  @P2 BRA `(.L_x_9234) ;  /* 0x0000000000082947 */ /* 0x002fea0003800000 */
[----:B------:R-:W1:Y:S02]  /*33c0*/  SYNCS.PHASECHK.TRANS64.TRYWAIT P2, [UR28+0x32430], R0 ;  /* 0x03243000ff0075a7 */ /* 0x000e64000804015c */
[----:B-1----:R-:W-:Y:S05]  /*33d0*/  @!P2 BRA `(.L_x_9235) ;  /* 0x0000009400e4a947 */ /* 0x002fea0003800000 */
.L_x_9234:
[----:B------:R-:W-:Y:S01]  /*33e0*/  UIMAD UR6, UR37, 0x300, UR24 ;  /* 0x00000300250678a4 */ /* 0x000fe2000f8e0218 */
[----:B------:R-:W-:Y:S01]  /*33f0*/  WARPGROUP.ARRIVE ;  /* 0x00000000000079c5 */ /* 0x000fe20000000000 */
[----:B------:R-:W-:Y:S01]  /*3400*/  UMOV UR7, 0x40000040 ;  /* 0x4000004000077882 */ /* 0x000fe20000000000 */
[----:B------:R-:W-:Y:S01]  /*3410*/  UMOV UR11, 0x40000040 ;  /* 0x40000040000b7882 */ /* 0x000fe20000000000 */
[----:B------:R-:W-:Y:S02]  /*3420*/  UIADD3 UR10, UR6, 0x2, URZ ;  /* 0x00000002060a7890 */ /* 0x000fe4000fffe03f */
[----:B------:R-:W-:Y:S01]  /*3430*/  UIADD3 UR14, UR6, 0x4, URZ ;  /* 0x00000004060e7890 */ /* 0x000fe2000fffe03f */
[----:B------:R-:W-:Y:S02]  /*3440*/  UMOV UR15, 0x40000040 ;  /* 0x40000040000f7882 */ /* 0x000fe40000000000 */
[----:B------:R-:W-:Y:S01]  /*3450*/  HGMMA.64x96x16.F32 R152, gdesc[UR4], RZ, !UPT, gsb0 ;  /* 0x01600000049879f0 */ /* 0x000fe2000c0008ff */
[----:B------:R-:W-:Y:S01]  /*3460*/  UIADD3 UR18, UR6, 0x6, URZ ;  /* 0x0000000606127890 */ /* 0x000fe2000fffe03f */
        /* <DEDUP_REMOVED lines=13> */
.L_x_9236:
[----:B------:R2:W3:Y:S01]  /*3540*/  SYNCS.PHASECHK.TRANS64.TRYWAIT P2, [UR28+0x32450], R0 ;  /* 0x03245000ff0075a7 */ /* 0x0004e2000804015c */
[----:B------:R-:W-:Y:S05]  /*3550*/  @!P0 BRA `(.L_x_9237) ;  /* 0x0000000000048947 */ /* 0x000fea0003800000 */
[----:B------:R-:W-:Y:S01]  /*3560*/  BPT.TRAP 0x1 ;  /* 0x000000040000795c */ /* 0x000fe20000300000 */
.L_x_9237:
[----:B---3--:R-:W-:Y:S05]  /*3570*/  @P2 BRA `(.L_x_9238) ;  /* 0x0000000000082947 */ /* 0x008fea0003800000 */
[----:B------:R-:W3:Y:S02]  /*3580*/  SYNCS.PHASECHK.TRANS64.TRYWAIT P2, [UR28+0x32450], R0 ;  /* 0x03245000ff0075a7 */ /* 0x000ee4000804015c */
[----:B---3--:R-:W-:Y:S05]  /*3590*/  @!P2 BRA `(.L_x_9239) ;  /* 0x00000094008ca947 */ /* 0x008fea0003800000 */
.L_x_9238:
[----:B------:R-:W-:Y:S01]  /*35a0*/  ULEA UR20, UR42, UR20, 0xd ;  /* 0x000000142a147291 */ /* 0x000fe2000f8e683f */
[----:B------:R-:W-:Y:S01]  /*35b0*/  WARPGROUP.ARRIVE ;  /* 0x00000000000079c5 */ /* 0x000fe20000000000 */
[----:B------:R-:W-:-:S05]  /*35c0*/  UIMAD UR7, UR37, 0xc00, UR25 ;  /* 0x00000c00250778a4 */ /* 0x000fca000f8e0219 */
[----:B------:R-:W3:Y:S01]  /*35d0*/  S2R R21, SR_TID.X ;  /* 0x0000000000157919 */ /* 0x000ee20000002100 */
[----:B------:R-:W-:Y:S01]  /*35e0*/  UIADD3 UR20, UR20, 0x22400, URZ ;  /* 0x0002240014147890 */ /* 0x000fe2000fffe03f */
[----:B------:R-:W-:Y:S01]  /*35f0*/  UMOV UR23, 0x40000040 ;  /* 0x4000004000177882 */ /* 0x000fe20000000000 */
[----:B------:R-:W-:Y:S02]  /*3600*/  UMOV UR21, 0x40000040 ;  /* 0x4000004000157882 */ /* 0x000fe40000000000 */
[----:B------:R-:W-:Y:S01]  /*3610*/  USHF.R.U32.HI UR20, URZ, 0x4, UR20 ;  /* 0x000000043f147899 */ /* 0x000fe20008011614 */
[----:B------:R-:W-:-:S03]  /*3620*/  UMOV UR22, UR7 ;  /* 0x0000000700167c82 */ /* 0x000fc60008000000 */
[----:B------:R-:W-:-:S04]  /*3630*/  ULOP3.LUT UR6, UR20, 0x3fff, URZ, 0xc0, !UPT ;  /* 0x00003fff14067892 */ /* 0x000fc8000f8ec03f */
[----:B------:R-:W-:-:S07]  /*3640*/  ULOP3.LUT UR6, UR6, 0x10000, URZ, 0xfc, !UPT ;  /* 0x0001000006067892 */ /* 0x000fce000f8efc3f */
[----:B------:R-:W-:Y:S02]  /*3650*/  UMOV UR20, UR6 ;  /* 0x0000000600147c82 */ /* 0x000fe40008000000 */
[----:B------:R-:W-:Y:S01]  /*3660*/  HGMMA.64x96x16.F32 R152, gdesc[UR20], R152, gsb0 ;  /* 0x01600000149879f0 */ /* 0x000fe20008000898 */
[----:B------:R-:W-:Y:S02]  /*3670*/  UIADD3 UR22, UR7, 0x2, URZ ;  /* 0x0000000207167890 */ /* 0x000fe4000fffe03f */
[----:B------:R-:W-:Y:S01]  /*3680*/  UIADD3 UR20, UR6, 0x2, URZ ;  /* 0x0000000206147890 */ /* 0x000fe2000fffe03f */
[----:B------:R-:W-:Y:S01]  /*3690*/  UMOV UR23, 0x40000040 ;  /* 0x4000004000177882 */ /* 0x000fe20000000000 */
[----:B------:R-:W-:Y:S01]  /*36a0*/  UMOV UR21, 0x40000040 ;  /* 0x4000004000157882 */ /* 0x000fe20000000000 */
[----:B---3--:R-:W-:-:S04]  /*36b0*/  SHF.R.U32.HI R21, RZ, 0x7, R21 ;  /* 0x00000007ff157819 */ /* 0x008fc80000011615 */
[----:B012---:R-:W-:Y:S01]  /*36c0*/  IADD3 R0, -R21, 0xb, RZ ;  /* 0x0000000b15007810 */ /* 0x007fe20007ffe1ff */
        /* <DEDUP_REMOVED lines=105> */
.L_x_9240:
[----:B------:R-:W-:Y:S01]  /*3d60*/  FMNMX.FTZ R4, R152, R6, !PT ;  /* 0x0000000698047209 */ /* 0x000fe20007810000 */
[----:B------:R-:W-:Y:S01]  /*3d70*/  UIADD3 UR6, UR28, 0x32440, URZ ;  /* 0x000324401c067890 */ /* 0x000fe2000fffe03f */
[----:B------:R-:W-:Y:S01]  /*3d80*/  VIADD R23, R21, 0x8 ;  /* 0x0000000815177836 */ /* 0x000fe20000000000 */
[----:B------:R-:W-:Y:S01]  /*3d90*/  UMOV UR10, UR27 ;  /* 0x0000001b000a7c82 */ /* 0x000fe20008000000 */
[----:B------:R-:W-:Y:S01]  /*3da0*/  FMNMX.FTZ R3, R153, R4, !PT ;  /* 0x0000000499037209 */ /* 0x000fe20007810000 */
[----:B------:R-:W-:Y:S02]  /*3db0*/  UPRMT UR6, UR29, 0x654, UR6 ;  /* 0x000006541d067896 */ /* 0x000fe40008000006 */
[----:B------:R-:W-:Y:S01]  /*3dc0*/  UIMAD UR11, UR37, 0xc00, UR26 ;  /* 0x00000c00250b78a4 */ /* 0x000fe2000f8e021a */
[----:B------:R-:W-:Y:S01]  /*3dd0*/  FMNMX.FTZ R4, R156, R3, !PT ;  /* 0x000000039c047209 */ /* 0x000fe20007810000 */
[----:B------:R-:W-:-:S03]  /*3de0*/  UMOV UR7, 0x40000040 ;  /* 0x4000004000077882 */ /* 0x000fc60000000000 */
[----:B------:R-:W-:Y:S02]  /*3df0*/  FMNMX.FTZ R3, R157, R4, !PT ;  /* 0x000000049d037209 */ /* 0x000fe40007810000 */
[----:B------:R-:W-:Y:S01]  /*3e00*/  SYNCS.ARRIVE.TRANS64.RED.A1T0 RZ, [UR6], RZ ;  /* 0x000000ffffff79a7 */ /* 0x000fe20008100406 */
[----:B------:R-:W-:Y:S01]  /*3e10*/  UMOV UR6, UR11 ;  /* 0x0000000b00067c82 */ /* 0x000fe20008000000 */
[----:B------:R-:W-:-:S04]  /*3e20*/  FMNMX.FTZ R4, R160, R3, !PT ;  /* 0x00000003a0047209 */ /* 0x000fc80007810000 */
        /* <DEDUP_REMOVED lines=38> */
[----:B------:R-:W1:Y:S01]  /*4090*/  SHFL.BFLY PT, R9, R8, 0x2, 0x1f ;  /* 0x0c401f0008097f89 */ /* 0x000e6200000e0000 */
[----:B------:R-:W-:-:S04]  /*40a0*/  FMNMX.FTZ R3, R191, R4, !PT ;  /* 0x00000004bf037209 */ /* 0x000fc80007810000 */
[----:B------:R-:W-:-:S04]  /*40b0*/  FMNMX.FTZ R4, R194, R3, !PT ;  /* 0x00000003c2047209 */ /* 0x000fc80007810000 */
[----:B------:R-:W-:-:S04]  /*40c0*/  FMNMX.FTZ R3, R195, R4, !PT ;  /* 0x00000004c3037209 */ /* 0x000fc80007810000 */
[----:B------:R-:W-:-:S04]  /*40d0*/  FMNMX.FTZ R4, R198, R3, !PT ;  /* 0x00000003c6047209 */ /* 0x000fc80007810000 */
[----:B------:R-:W-:Y:S02]  /*40e0*/  FMNMX.FTZ R4, R199, R4, !PT ;  /* 0x00000004c7047209 */ /* 0x000fe40007810000 */
[----:B-1----:R-:W-:-:S03]  /*40f0*/  FMNMX.FTZ R10, R8, R9, !PT ;  /* 0x00000009080a7209 */ /* 0x002fc60007810000 */
[----:B------:R-:W1:Y:S04]  /*4100*/  SHFL.BFLY PT, R9, R4, 0x2, 0x1f ;  /* 0x0c401f0004097f89 */ /* 0x000e6800000e0000 */
[----:B------:R-:W2:Y:S01]  /*4110*/  SHFL.BFLY PT, R3, R10, 0x1, 0x1f ;  /* 0x0c201f000a037f89 */ /* 0x000ea200000e0000 */
[----:B-1----:R-:W-:Y:S02]  /*4120*/  FMNMX.FTZ R12, R4, R9, !PT ;  /* 0x00000009040c7209 */ /* 0x002fe40007810000 */
[----:B--2---:R-:W-:-:S03]  /*4130*/  FMNMX.FTZ R3, R10, R3, !PT ;  /* 0x000000030a037209 */ /* 0x004fc60007810000 */
[----:B------:R-:W1:Y:S02]  /*4140*/  SHFL.BFLY PT, R15, R12, 0x1, 0x1f ;  /* 0x0c201f000c0f7f89 */ /* 0x000e6400000e0000 */
[C---:B------:R-:W-:Y:S01]  /*4150*/  FADD.FTZ R6, -R3.reuse, R6 ;  /* 0x0000000603067221 */ /* 0x040fe20000010100 */
[----:B------:R-:W-:Y:S01]  /*4160*/  FMUL.FTZ R13, R3, UR10 ;  /* 0x0000000a030d7c20 */ /* 0x000fe20008410000 */
[----:B------:R2:W-:Y:S02]  /*4170*/  BAR.SYNC.DEFER_BLOCKING R23, 0x100 ;  /* 0x000400170000751d */ /* 0x0005e40000010000 */
[----:B------:R-:W-:Y:S01]  /*4180*/  FMUL.FTZ R6, R6, UR10 ;  /* 0x0000000a06067c20 */ /* 0x000fe20008410000 */
[--C-:B------:R-:W-:Y:S01]  /*4190*/  FFMA.FTZ R9, R152, UR10, -R13.reuse ;  /* 0x0000000a98097c23 */ /* 0x100fe2000801080d */
[--C-:B------:R-:W-:Y:S01]  /*41a0*/  FFMA.FTZ R8, R153, UR10, -R13.reuse ;  /* 0x0000000a99087c23 */ /* 0x100fe2000801080d */
[--C-:B------:R-:W-:Y:S01]  /*41b0*/  FFMA.FTZ R10, R156, UR10, -R13.reuse ;  /* 0x0000000a9c0a7c23 */ /* 0x100fe2000801080d */
[--C-:B------:R-:W-:Y:S01]  /*41c0*/  FFMA.FTZ R157, R157, UR10, -R13.reuse ;  /* 0x0000000a9d9d7c23 */ /* 0x100fe2000801080d */
[--C-:B------:R-:W-:Y:S01]  /*41d0*/  FFMA.FTZ R156, R161, UR10, -R13.reuse ;  /* 0x0000000aa19c7c23 */ /* 0x100fe2000801080d */
[----:B------:R-:W3:Y:S01]  /*41e0*/  MUFU.EX2 R6, R6 ;  /* 0x0000000600067308 */ /* 0x000ee20000000800 */
[----:B--2---:R-:W-:-:S07]  /*41f0*/  FFMA.FTZ R23, R160, UR10, -R13 ;  /* 0x0000000aa0177c23 */ /* 0x004fce000801080d */
[----:B------:R-:W-:Y:S01]  /*4200*/  MUFU.EX2 R9, R9 ;  /* 0x0000000900097308 */ /* 0x000fe20000000800 */
[----:B-1----:R-:W-:-:S05]  /*4210*/  FMNMX.FTZ R4, R12, R15, !PT ;  /* 0x0000000f0c047209 */ /* 0x002fca0007810000 */
[C---:B------:R-:W-:Y:S01]  /*4220*/  FADD.FTZ R12, -R4.reuse, R11 ;  /* 0x0000000b040c7221 */ /* 0x040fe20000010100 */
[----:B------:R-:W-:Y:S01]  /*4230*/  FMUL.FTZ R22, R4, UR10 ;  /* 0x0000000a04167c20 */ /* 0x000fe20008410000 */
[----:B------:R-:W-:Y:S01]  /*4240*/  MUFU.EX2 R8, R8 ;  /* 0x0000000800087308 */ /* 0x000fe20000000800 */
[-C--:B---3--:R-:W-:Y:S01]  /*4250*/  FMUL.FTZ R24, R24, R6.reuse ;  /* 0x0000000618187220 */ /* 0x088fe20000410000 */
[----:B------:R-:W-:Y:S01]  /*4260*/  FMUL.FTZ R12, R12, UR10 ;  /* 0x0000000a0c0c7c20 */ /* 0x000fe20008410000 */
[--C-:B------:R-:W-:Y:S01]  /*4270*/  FFMA.FTZ R15, R154, UR10, -R22.reuse ;  /* 0x0000000a9a0f7c23 */ /* 0x100fe20008010816 */
[--C-:B------:R-:W-:Y:S01]  /*4280*/  FFMA.FTZ R14, R155, UR10, -R22.reuse ;  /* 0x0000000a9b0e7c23 */ /* 0x100fe20008010816 */
[--C-:B------:R-:W-:Y:S01]  /*4290*/  FFMA.FTZ R20, R158, UR10, -R22.reuse ;  /* 0x0000000a9e147c23 */ /* 0x100fe20008010816 */
[--C-:B------:R-:W-:Y:S01]  /*42a0*/  FFMA.FTZ R21, R159, UR10, -R22.reuse ;  /* 0x0000000a9f157c23 */ /* 0x100fe20008010816 */
        /* <DEDUP_REMOVED lines=134> */
[----:B------:R-:W-:Y:S01]  /*4b10*/  F2FP.F16.F32.PACK_AB R152, R8, R9 ;  /* 0x000000090898723e */ /* 0x000fe200000000ff */
[--C-:B------:R-:W-:Y:S01]  /*4b20*/  FFMA.FTZ R159, R162, UR10, -R22.reuse ;  /* 0x0000000aa29f7c23 */ /* 0x100fe20008010816 */
[----:B--2---:R-:W-:Y:S01]  /*4b30*/  F2FP.F16.F32.PACK_AB R154, R11, R10 ;  /* 0x0000000a0b9a723e */ /* 0x004fe200000000ff */
[--C-:B------:R-:W-:Y:S01]  /*4b40*/  FFMA.FTZ R157, R164, UR10, -R13.reuse ;  /* 0x0000000aa49d7c23 */ /* 0x100fe2000801080d */
[----:B---3--:R-:W-:Y:S01]  /*4b50*/  F2FP.F16.F32.PACK_AB R153, R14, R15 ;  /* 0x0000000f0e99723e */ /* 0x008fe200000000ff */
[--C-:B------:R-:W-:Y:S01]  /*4b60*/  FFMA.FTZ R158, R165, UR10, -R13.reuse ;  /* 0x0000000aa59e7c23 */ /* 0x100fe2000801080d */
[----:B----4-:R-:W-:Y:S01]  /*4b70*/  F2FP.F16.F32.PACK_AB R155, R21, R20 ;  /* 0x00000014159b723e */ /* 0x010fe200000000ff */
[--C-:B------:R-:W-:Y:S01]  /*4b80*/  FFMA.FTZ R160, R163, UR10, -R22.reuse ;  /* 0x0000000aa3a07c23 */ /* 0x100fe20008010816 */
[--C-:B------:R-:W-:Y:S01]  /*4b90*/  FFMA.FTZ R161, R166, UR10, -R22.reuse ;  /* 0x0000000aa6a17c23 */ /* 0x100fe20008010816 */
[--C-:B------:R-:W-:Y:S01]  /*4ba0*/  FFMA.FTZ R162, R167, UR10, -R22.reuse ;  /* 0x0000000aa7a27c23 */ /* 0x100fe20008010816 */
[----:B------:R-:W-:Y:S01]  /*4bb0*/  WARPGROUP.ARRIVE ;  /* 0x00000000000079c5 */ /* 0x000fe20000000000 */
[----:B------:R-:W-:Y:S01]  /*4bc0*/  MUFU.EX2 R23, R23 ;  /* 0x0000001700177308 */ /* 0x000fe20000000800 */
[--C-:B------:R-:W-:Y:S01]  /*4bd0*/  FFMA.FTZ R163, R168, UR10, -R13.reuse ;  /* 0x0000000aa8a37c23 */ /* 0x100fe2000801080d */
[--C-:B------:R-:W-:Y:S01]  /*4be0*/  FFMA.FTZ R164, R169, UR10, -R13.reuse ;  /* 0x0000000aa9a47c23 */ /* 0x100fe2000801080d */
[--C-:B------:R-:W-:Y:S01]  /*4bf0*/  FFMA.FTZ R167, R170, UR10, -R22.reuse ;  /* 0x0000000aaaa77c23 */ /* 0x100fe20008010816 */
[--C-:B------:R-:W-:Y:S01]  /*4c00*/  FFMA.FTZ R165, R172, UR10, -R13.reuse ;  /* 0x0000000aaca57c23 */ /* 0x100fe2000801080d */
[----:B------:R-:W-:Y:S01]  /*4c10*/  HGMMA.64x256x16.F32 R24, R152, gdesc[UR4].tnspB, R24, gsb0 ;  /* 0x43e0000498187df0 */ /* 0x000fe20008000818 */
[----:B------:R-:W-:Y:S01]  /*4c20*/  UIADD3 UR6, UR11, 0x80, URZ ;  /* 0x000000800b067890 */ /* 0x000fe2000fffe03f */
[--C-:B------:R-:W-:Y:S01]  /*4c30*/  FFMA.FTZ R166, R173, UR10, -R13.reuse ;  /* 0x0000000aada67c23 */ /* 0x100fe2000801080d */
[----:B------:R-:W1:Y:S01]  /*4c40*/  MUFU.EX2 R156, R156 ;  /* 0x0000009c009c7308 */ /* 0x000e620000000800 */
[----:B------:R-:W-:Y:S01]  /*4c50*/  UMOV UR7, 0x40000040 ;  /* 0x4000004000077882 */ /* 0x000fe20000000000 */
        /* <DEDUP_REMOVED lines=26> */
[--C-:B------:R-:W-:Y:S01]  /*4e00*/  FFMA.FTZ R13, R194, UR10, -R22.reuse ;  /* 0x0000000ac20d7c23 */ /* 0x100fe20008010816 */
[--C-:B------:R-:W-:Y:S01]  /*4e10*/  FFMA.FTZ R192, R195, UR10, -R22.reuse ;  /* 0x0000000ac3c07c23 */ /* 0x100fe20008010816 */
[--C-:B------:R-:W-:Y:S01]  /*4e20*/  FFMA.FTZ R191, R198, UR10, -R22.reuse ;  /* 0x0000000ac6bf7c23 */ /* 0x100fe20008010816 */
[----:B------:R-:W-:Y:S01]  /*4e30*/  FFMA.FTZ R22, R199, UR10, -R22 ;  /* 0x0000000ac7167c23 */ /* 0x000fe20008010816 */
[----:B------:R-:W2:Y:S01]  /*4e40*/  MUFU.EX2 R160, R160 ;  /* 0x000000a000a07308 */ /* 0x000ea20000000800 */
[----:B------:R-:W-:Y:S01]  /*4e50*/  FFMA.FTZ R5, R6, R5, R9 ;  /* 0x0000000506057223 */ /* 0x000fe20000010009 */
[----:B------:R-:W-:-:S03]  /*4e60*/  FFMA.FTZ R7, R12, R7, R15 ;  /* 0x000000070c077223 */ /* 0x000fc6000001000f */
[----:B------:R-:W-:Y:S01]  /*4e70*/  FADD.FTZ R5, R8, R5 ;  /* 0x0000000508057221 */ /* 0x000fe20000010000 */
[----:B------:R-:W-:Y:S02]  /*4e80*/  FADD.FTZ R7, R14, R7 ;  /* 0x000000070e077221 */ /* 0x000fe40000010000 */
[----:B------:R-:W-:Y:S01]  /*4e90*/  MUFU.EX2 R161, R161 ;  /* 0x000000a100a17308 */ /* 0x000fe20000000800 */
[----:B------:R-:W-:Y:S01]  /*4ea0*/  FADD.FTZ R10, R10, R5 ;  /* 0x000000050a0a7221 */ /* 0x000fe20000010000 */
[----:B------:R-:W-:-:S03]  /*4eb0*/  FADD.FTZ R20, R20, R7 ;  /* 0x0000000714147221 */ /* 0x000fc60000010000 */
[----:B------:R-:W-:Y:S01]  /*4ec0*/  FADD.FTZ R10, R11, R10 ;  /* 0x0000000a0b0a7221 */ /* 0x000fe20000010000 */
[----:B------:R-:W-:Y:S02]  /*4ed0*/  FADD.FTZ R20, R21, R20 ;  /* 0x0000001415147221 */ /* 0x000fe40000010000 */
        /* <DEDUP_REMOVED lines=8> */
[----:B------:R-:W0:Y:S08]  /*4f60*/  MUFU.EX2 R170, R170 ;  /* 0x000000aa00aa7308 */ /* 0x000e300000000800 */
[----:B------:R-:W-:Y:S08]  /*4f70*/  MUFU.EX2 R171, R171 ;  /* 0x000000ab00ab7308 */ /* 0x000ff00000000800 */
[----:B------:R-:W0:Y:S08]  /*4f80*/  MUFU.EX2 R172, R172 ;  /* 0x000000ac00ac7308 */ /* 0x000e300000000800 */
[----:B------:R-:W-:Y:S08]  /*4f90*/  MUFU.EX2 R173, R173 ;  /* 0x000000ad00ad7308 */ /* 0x000ff00000000800 */
[----:B------:R-:W-:Y:S08]  /*4fa0*/  MUFU.EX2 R174, R174 ;  /* 0x000000ae00ae7308 */ /* 0x000ff00000000800 */
[----:B------:R-:W-:Y:S08]  /*4fb0*/  MUFU.EX2 R175, R175 ;  /* 0x000000af00af7308 */ /* 0x000ff00000000800 */
[----:B------:R-:W0:Y:S08]  /*4fc0*/  MUFU.EX2 R176, R176 ;  /* 0x000000b000b07308 */ /* 0x000e300000000800 */
        /* <DEDUP_REMOVED lines=12> */
[----:B------:R-:W-:Y:S01]  /*5090*/  MUFU.EX2 R189, R189 ;  /* 0x000000bd00bd7308 */ /* 0x000fe20000000800 */
[----:B------:R-:W-:-:S02]  /*50a0*/  WARPGROUP.DEPBAR.LE gsb0, 0x0 ;  /* 0x00008000000079c5 */ /* 0x000fc40000010000 */
[----:B-1----:R-:W-:Y:S01]  /*50b0*/  F2FP.F16.F32.PACK_AB R152, R156, R23 ;  /* 0x000000179c98723e */ /* 0x002fe200000000ff */
[----:B------:R-:W-:Y:S01]  /*50c0*/  FADD.FTZ R23, R23, R10 ;  /* 0x0000000a17177221 */ /* 0x000fe20000010000 */
[----:B--2---:R-:W-:-:S03]  /*50d0*/  F2FP.F16.F32.PACK_AB R153, R160, R159 ;  /* 0x0000009fa099723e */ /* 0x004fc600000000ff */
[----:B------:R-:W-:Y:S01]  /*50e0*/  MUFU.EX2 R190, R190 ;  /* 0x000000be00be7308 */ /* 0x000fe20000000800 */
[----:B------:R-:W-:Y:S01]  /*50f0*/  F2FP.F16.F32.PACK_AB R154, R158, R157 ;  /* 0x0000009d9e9a723e */ /* 0x000fe200000000ff */
[----:B------:R-:W-:Y:S01]  /*5100*/  FADD.FTZ R159, R159, R20 ;  /* 0x000000149f9f7221 */ /* 0x000fe20000010000 */
[----:B---3--:R-:W-:Y:S01]  /*5110*/  F2FP.F16.F32.PACK_AB R155, R162, R161 ;  /* 0x000000a1a29b723e */ /* 0x008fe200000000ff */
[----:B------:R-:W-:Y:S02]  /*5120*/  FADD.FTZ R156, R156, R23 ;  /* 0x000000179c9c7221 */ /* 0x000fe40000010000 */
[----:B------:R-:W-:Y:S01]  /*5130*/  FADD.FTZ R160, R160, R159 ;  /* 0x0000009fa0a07221 */ /* 0x000fe20000010000 */
[----:B------:R-:W-:Y:S01]  /*5140*/  WARPGROUP.ARRIVE ;  /* 0x00000000000079c5 */ /* 0x000fe20000000000 */
[----:B------:R-:W-:Y:S01]  /*5150*/  MUFU.EX2 R13, R13 ;  /* 0x0000000d000d7308 */ /* 0x000fe20000000800 */
[----:B------:R-:W-:Y:S01]  /*5160*/  FADD.FTZ R157, R157, R156 ;  /* 0x0000009c9d9d7221 */ /* 0x000fe20000010000 */
[----:B------:R-:W-:-:S03]  /*5170*/  FADD.FTZ R161, R161, R160 ;  /* 0x000000a0a1a17221 */ /* 0x000fc60000010000 */
[----:B------:R-:W-:Y:S01]  /*5180*/  HGMMA.64x256x16.F32 R24, R152, gdesc[UR4].tnspB, R24, gsb0 ;  /* 0x43e0000498187df0 */ /* 0x000fe20008000818 */
[----:B------:R-:W-:Y:S01]  /*5190*/  UIADD3 UR6, UR11, 0x100, URZ ;  /* 0x000001000b067890 */ /* 0x000fe2000fffe03f */
[----:B------:R-:W-:Y:S01]  /*51a0*/  FADD.FTZ R158, R158, R157 ;  /* 0x0000009d9e9e7221 */ /* 0x000fe20000010000 */
[----:B------:R-:W-:Y:S01]  /*51b0*/  UMOV UR7, 0x40000040 ;  /* 0x4000004000077882 */ /* 0x000fe20000000000 */
[----:B------:R-:W1:Y:S01]  /*51c0*/  MUFU.EX2 R192, R192 ;  /* 0x000000c000c07308 */ /* 0x000e620000000800 */
[----:B------:R-:W-:-:S07]  /*51d0*/  FADD.FTZ R162, R162, R161 ;  /* 0x000000a1a2a27221 */ /* 0x000fce0000010000 */
[----:B------:R-:W-:Y:S08]  /*51e0*/  MUFU.EX2 R191, R191 ;  /* 0x000000bf00bf7308 */ /* 0x000ff00000000800 */
[----:B------:R-:W2:Y:S01]  /*51f0*/  MUFU.EX2 R22, R22 ;  /* 0x0000001600167308 */ /* 0x000ea20000000800 */
[----:B------:R-:W-:Y:S02]  /*5200*/  WARPGROUP.DEPBAR.LE gsb0, 0x0 ;  /* 0x00008000000079c5 */ /* 0x000fe40000010000 */
[----:B----4-:R-:W-:Y:S01]  /*5210*/  F2FP.F16.F32.PACK_AB R152, R164, R163 ;  /* 0x000000a3a498723e */ /* 0x010fe200000000ff */
[----:B------:R-:W-:Y:S01]  /*5220*/  FADD.FTZ R163, R163, R158 ;  /* 0x0000009ea3a37221 */ /* 0x000fe20000010000 */
[----:B-----5:R-:W-:Y:S01]  /*5230*/  F2FP.F16.F32.PACK_AB R153, R168, R167 ;  /* 0x000000a7a899723e */ /* 0x020fe200000000ff */
[----:B------:R-:W-:Y:S01]  /*5240*/  FADD.FTZ R167, R167, R162 ;  /* 0x000000a2a7a77221 */ /* 0x000fe20000010000 */
[----:B------:R-:W-:Y:S01]  /*5250*/  F2FP.F16.F32.PACK_AB R154, R166, R165 ;  /* 0x000000a5a69a723e */ /* 0x000fe200000000ff */
[----:B------:R-:W-:Y:S01]  /*5260*/  FADD.FTZ R164, R164, R163 ;  /* 0x000000a3a4a47221 */ /* 0x000fe20000010000 */
[----:B0-----:R-:W-:Y:S01]  /*5270*/  F2FP.F16.F32.PACK_AB R155, R170, R169 ;  /* 0x000000a9aa9b723e */ /* 0x001fe200000000ff */
[----:B------:R-:W-:-:S02]  /*5280*/  FADD.FTZ R168, R168, R167 ;  /* 0x000000a7a8a87221 */ /* 0x000fc40000010000 */
[----:B------:R-:W-:Y:S01]  /*5290*/  FADD.FTZ R165, R165, R164 ;  /* 0x000000a4a5a57221 */ /* 0x000fe20000010000 */
[----:B------:R-:W-:Y:S01]  /*52a0*/  WARPGROUP.ARRIVE ;  /* 0x00000000000079c5 */ /* 0x000fe20000000000 */
[----:B------:R-:W-:Y:S02]  /*52b0*/  FADD.FTZ R169, R169, R168 ;  /* 0x000000a8a9a97221 */ /* 0x000fe40000010000 */
[----:B------:R-:W-:Y:S02]  /*52c0*/  FADD.FTZ R166, R166, R165 ;  /* 0x000000a5a6a67221 */ /* 0x000fe40000010000 */
[----:B------:R-:W-:Y:S01]  /*52d0*/  FADD.FTZ R170, R170, R169 ;  /* 0x000000a9aaaa7221 */ /* 0x000fe20000010000 */
[----:B------:R-:W-:Y:S01]  /*52e0*/  HGMMA.64x256x16.F32 R24, R152, gdesc[UR4].tnspB, R24, gsb0 ;  /* 0x43e0000498187df0 */ /* 0x000fe20008000818 */
[----:B------:R-:W-:Y:S01]  /*52f0*/  UIADD3 UR6, UR11, 0x180, URZ ;  /* 0x000001800b067890 */ /* 0x000fe2000fffe03f */
[----:B------:R-:W-:Y:S01]  /*5300*/  UMOV UR7, 0x40000040 ;  /* 0x4000004000077882 */ /* 0x000fe20000000000 */
[----:B------:R-:W-:-:S02]  /*5310*/  WARPGROUP.DEPBAR.LE gsb0, 0x0 ;  /* 0x00008000000079c5 */ /* 0x000fc40000010000 */
[----:B------:R-:W-:Y:S01]  /*5320*/  F2FP.F16.F32.PACK_AB R152, R172, R171 ;  /* 0x000000abac98723e */ /* 0x000fe200000000ff */
[----:B------:R-:W-:Y:S01]  /*5330*/  FADD.FTZ R171, R171, R166 ;  /* 0x000000a6abab7221 */ /* 0x000fe20000010000 */
[----:B------:R-:W-:Y:S01]  /*5340*/  F2FP.F16.F32.PACK_AB R153, R176, R175 ;  /* 0x000000afb099723e */ /* 0x000fe200000000ff */
[----:B------:R-:W-:Y:S01]  /*5350*/  FADD.FTZ R175, R175, R170 ;  /* 0x000000aaafaf7221 */ /* 0x000fe20000010000 */
[----:B------:R-:W-:Y:S01]  /*5360*/  F2FP.F16.F32.PACK_AB R154, R174, R173 ;  /* 0x000000adae9a723e */ /* 0x000fe200000000ff */
[----:B------:R-:W-:Y:S01]  /*5370*/  FADD.FTZ R172, R172, R171 ;  /* 0x000000abacac7221 */ /* 0x000fe20000010000 */
[----:B------:R-:W-:Y:S01]  /*5380*/  F2FP.F16.F32.PACK_AB R155, R178, R177 ;  /* 0x000000b1b29b723e */ /* 0x000fe200000000ff */
[----:B------:R-:W-:Y:S02]  /*5390*/  FADD.FTZ R176, R176, R175 ;  /* 0x000000afb0b07221 */ /* 0x000fe40000010000 */
[----:B------:R-:W-:Y:S01]  /*53a0*/  FADD.FTZ R173, R173, R172 ;  /* 0x000000acadad7221 */ /* 0x000fe20000010000 */
[----:B------:R-:W-:Y:S01]  /*53b0*/  WARPGROUP.ARRIVE ;  /* 0x00000000000079c5 */ /* 0x000fe20000000000 */
[----:B------:R-:W-:-:S02]  /*53c0*/  FADD.FTZ R177, R177, R176 ;  /* 0x000000b0b1b17221 */ /* 0x000fc40000010000 */
        /* <DEDUP_REMOVED lines=25> */
[----:B-1----:R-:W-:Y:S01]  /*5560*/  F2FP.F16.F32.PACK_AB R153, R192, R13 ;  /* 0x0000000dc099723e */ /* 0x002fe200000000ff */
        /* <DEDUP_REMOVED lines=14> */
.L_x_9241:
[----:B------:R-:W-:Y:S01]  /*5650*/  UIADD3 UR28, UR28, 0x32460, URZ ;  /* 0x000324601c1c7890 */ /* 0x000fe2000fffe03f */
[----:B------:R-:W-:Y:S02]  /*5660*/  IMAD.MOV.U32 R11, RZ, RZ, R4 ;  /* 0x000000ffff0b7224 */ /* 0x000fe400078e0004 */
[----:B------:R-:W-:Y:S01]  /*5670*/  IMAD.MOV.U32 R6, RZ, RZ, R3 ;  /* 0x000000ffff067224 */ /* 0x000fe200078e0003 */
[----:B------:R-:W-:-:S09]  /*5680*/  UPRMT UR28, UR29, 0x654, UR28 ;  /* 0x000006541d1c7896 */ /* 0x000fd2000800001c */
[----:B------:R-:W-:Y:S01]  /*5690*/  SYNCS.ARRIVE.TRANS64.RED.A1T0 RZ, [UR28], RZ ;  /* 0x000000ffffff79a7 */ /* 0x000fe2000810041c */
[----:B------:R-:W-:Y:S05]  /*56a0*/  @P1 BRA `(.L_x_9242) ;  /* 0xffffffd800f41947 */ /* 0x000fea000383ffff */
.L_x_9231:
[----:B------:R-:W0:Y:S01]  /*56b0*/  SHFL.BFLY PT, R6, R5, 0x2, 0x1f ;  /* 0x0c401f0005067f89 */ /* 0x000e2200000e0000 */
[----:B------:R-:W-:Y:S01]  /*56c0*/  MOV R207, 0x400 ;  /* 0x0000040000cf7802 */ /* 0x000fe20000000f00 */
[----:B------:R-:W-:Y:S01]  /*56d0*/  IMAD.U32 R22, RZ, RZ, UR10 ;  /* 0x0000000aff167e24 */ /* 0x000fe2000f8e00ff */
[----:B------:R-:W1:Y:S01]  /*56e0*/  LDC R213, c[0x0][0xce8] ;  /* 0x00033a00ffd57b82 */ /* 0x000e620000000800 */
[----:B------:R-:W2:Y:S01]  /*56f0*/  SHFL.BFLY PT, R8, R7, 0x2, 0x1f ;  /* 0x0c401f0007087f89 */ /* 0x000ea200000e0000 */
[----:B------:R-:W-:Y:S01]  /*5700*/  UIADD3 UR4, -UR43, URZ, URZ ;  /* 0x0000003f2b047290 */ /* 0x000fe2000fffe13f */
[----:B------:R-:W-:Y:S01]  /*5710*/  ULDC.64 UR6, c[0x0][0xc90] ;  /* 0x0003240000067ab9 */ /* 0x000fe20000000a00 */
[----:B------:R-:W3:Y:S01]  /*5720*/  S2R R10, SR_CgaCtaId ;  /* 0x00000000000a7919 */ /* 0x000ee20000008800 */
[----:B------:R-:W-:Y:S01]  /*5730*/  ULDC.64 UR8, c[0x0][0xbe8] ;  /* 0x0002fa0000087ab9 */ /* 0x000fe20000000a00 */
[----:B------:R-:W4:Y:S02]  /*5740*/  S2R R14, SR_SWINHI ;  /* 0x00000000000e7919 */ /* 0x000f240000002f00 */
[----:B------:R2:W-:Y:S06]  /*5750*/  BAR.ARV R0, 0x100 ;  /* 0x000400000000751d */ /* 0x0005ec0000002000 */
[----:B0-----:R-:W-:Y:S01]  /*5760*/  FADD.FTZ R6, R6, R5 ;  /* 0x0000000506067221 */ /* 0x001fe20000010000 */
[----:B------:R-:W-:Y:S01]  /*5770*/  IMAD.MOV.U32 R5, RZ, RZ, RZ ;  /* 0x000000ffff057224 */ /* 0x000fe200078e00ff */
[----:B------:R-:W-:Y:S06]  /*5780*/  BAR.ARV 0x8, 0x180 ;  /* 0x0206000000007b1d */ /* 0x000fec0000002000 */
[----:B--2---:R-:W-:Y:S01]  /*5790*/  FADD.FTZ R8, R8, R7 ;  /* 0x0000000708087221 */ /* 0x004fe20000010000 */
[----:B------:R-:W-:Y:S01]  /*57a0*/  IMAD R7, R200, 0x40, R2 ;  /* 0x00000040c8077824 */ /* 0x000fe200078e0202 */
[----:B------:R-:W0:Y:S01]  /*57b0*/  SHFL.BFLY PT, R9, R6, 0x1, 0x1f ;  /* 0x0c201f0006097f89 */ /* 0x000e2200000e0000 */
[----:B------:R-:W-:-:S03]  /*57c0*/  IMAD.MOV.U32 R0, RZ, RZ, -0x800000 ;  /* 0xff800000ff007424 */ /* 0x000fc600078e00ff */
[----:B------:R-:W2:Y:S01]  /*57d0*/  SHFL.BFLY PT, R11, R8, 0x1, 0x1f ;  /* 0x0c201f00080b7f89 */ /* 0x000ea200000e0000 */
[----:B---3--:R-:W-:Y:S01]  /*57e0*/  LEA R207, R10, R207, 0x18 ;  /* 0x000000cf0acf7211 */ /* 0x008fe200078ec0ff */
[----:B------:R-:W-:Y:S01]  /*57f0*/  BAR.SYNC.DEFER_BLOCKING 0x1, 0x100 ;  /* 0x0044000000007b1d */ /* 0x000fe20000010000 */
[----:B0-----:R-:W-:Y:S01]  /*5800*/  FADD.FTZ R15, R6, R9 ;  /* 0x00000009060f7221 */ /* 0x001fe20000010000 */
[----:B------:R-:W-:Y:S02]  /*5810*/  IMAD.MOV.U32 R9, RZ, RZ, RZ ;  /* 0x000000ffff097224 */ /* 0x000fe400078e00ff */
[----:B------:R-:W-:Y:S02]  /*5820*/  IMAD.MOV.U32 R6, RZ, RZ, -0x800000 ;  /* 0xff800000ff067424 */ /* 0x000fe400078e00ff */
[----:B--2---:R-:W-:Y:S01]  /*5830*/  FADD.FTZ R12, R8, R11 ;  /* 0x0000000b080c7221 */ /* 0x004fe20000010000 */
[----:B------:R-:W-:Y:S02]  /*5840*/  FSETP.NE.FTZ.AND P0, PT, R15, RZ, PT ;  /* 0x000000ff0f00720b */ /* 0x000fe40003f15000 */
[----:B------:R-:W-:-:S02]  /*5850*/  MOV R10, R207 ;  /* 0x000000cf000a7202 */ /* 0x000fc40000000f00 */
[----:B----4-:R-:W-:Y:S02]  /*5860*/  MOV R11, R14 ;  /* 0x0000000e000b7202 */ /* 0x010fe40000000f00 */
[----:B------:R-:W-:Y:S02]  /*5870*/  FSETP.NE.FTZ.AND P1, PT, R12, RZ, PT ;  /* 0x000000ff0c00720b */ /* 0x000fe40003f35000 */
[----:B------:R-:W-:Y:S01]  /*5880*/  MOV R14, UR10 ;  /* 0x0000000a000e7c02 */ /* 0x000fe20008000f00 */
[----:B------:R-:W-:Y:S02]  /*5890*/  ULDC UR10, c[0x0][0xd44] ;  /* 0x00035100000a7ab9 */ /* 0x000fe40000000800 */
[----:B------:R-:W-:Y:S02]  /*58a0*/  UIMAD UR10, UR10, UR4, UR41 ;  /* 0x000000040a0a72a4 */ /* 0x000fe4000f8e0229 */
[----:B------:R-:W0:Y:S01]  /*58b0*/  @P0 MUFU.RCP R9, R15 ;  /* 0x0000000f00090308 */ /* 0x000e220000001000 */
[----:B------:R-:W-:Y:S01]  /*58c0*/  @P0 FMUL.FTZ R14, R14, 0.69314718246459960938 ;  /* 0x3f3172180e0e0820 */ /* 0x000fe20000410000 */
[----:B------:R-:W-:-:S04]  /*58d0*/  USHF.R.S32.HI UR11, URZ, 0x1f, UR10 ;  /* 0x0000001f3f0b7899 */ /* 0x000fc8000801140a */
[----:B------:R-:W-:Y:S01]  /*58e0*/  @P1 FMUL.FTZ R22, R22, 0.69314718246459960938 ;  /* 0x3f31721816161820 */ /* 0x000fe20000410000 */
[----:B------:R-:W-:Y:S02]  /*58f0*/  UIMAD.WIDE.U32 UR4, UR10, UR6, URZ ;  /* 0x000000060a0472a5 */ /* 0x000fe4000f8e003f */
[----:B------:R-:W-:Y:S01]  /*5900*/  UIMAD UR6, UR11, UR6, URZ ;  /* 0x000000060b0672a4 */ /* 0x000fe2000f8e023f */
[----:B------:R-:W2:Y:S03]  /*5910*/  @P1 MUFU.RCP R5, R12 ;  /* 0x0000000c00051308 */ /* 0x000ea60000001000 */
[----:B------:R-:W-:Y:S02]  /*5920*/  UIMAD UR6, UR10, UR7, UR6 ;  /* 0x000000070a0672a4 */ /* 0x000fe4000f8e0206 */
[----:B------:R-:W-:-:S03]  /*5930*/  USHF.R.S32.HI UR7, URZ, 0x1f, UR43 ;  /* 0x0000001f3f077899 */ /* 0x000fc6000801142b */
[----:B------:R-:W3:Y:S01]  /*5940*/  @P0 MUFU.LG2 R15, R15 ;  /* 0x0000000f000f0308 */ /* 0x000ee20000000c00 */
        /* <DEDUP_REMOVED lines=66> */
[----:B--2---:R-:W-:Y:S01]  /*5d70*/  FMUL.FTZ R169, R126, R5 ;  /* 0x000000057ea97220 */ /* 0x004fe20000410000 */
[----:B---3--:R-:W-:Y:S01]  /*5d80*/  @P0 FMUL.FTZ R15, R15, 0.69314718246459960938 ;  /* 0x3f3172180f0f0820 */ /* 0x008fe20000410000 */
[----:B0-----:R-:W-:Y:S01]  /*5d90*/  @P1 FMUL.FTZ R21, R12, 0.69314718246459960938 ;  /* 0x3f3172180c151820 */ /* 0x001fe20000410000 */
[----:B------:R-:W-:-:S04]  /*5da0*/  IMAD.WIDE R10, R212, 0x2, R10 ;  /* 0x00000002d40a7825 */ /* 0x000fc800078e020a */
[-C--:B------:R-:W-:Y:S01]  /*5db0*/  FMUL.FTZ R27, R27, R5.reuse ;  /* 0x000000051b1b7220 */ /* 0x080fe20000410000 */
[-C--:B------:R-:W-:Y:S01]  /*5dc0*/  FMUL.FTZ R26, R26, R5.reuse ;  /* 0x000000051a1a7220 */ /* 0x080fe20000410000 */
[-C--:B------:R-:W-:Y:S01]  /*5dd0*/  FMUL.FTZ R31, R31, R5.reuse ;  /* 0x000000051f1f7220 */ /* 0x080fe20000410000 */
[-C--:B------:R-:W-:Y:S01]  /*5de0*/  FMUL.FTZ R30, R30, R5.reuse ;  /* 0x000000051e1e7220 */ /* 0x080fe20000410000 */
[----:B------:R-:W-:Y:S01]  /*5df0*/  IADD3 R13, P3, R10, 0xc060, RZ ;  /* 0x0000c0600a0d7810 */ /* 0x000fe20007f7e0ff */
[-C--:B------:R-:W-:Y:S01]  /*5e00*/  FMUL.FTZ R35, R35, R5.reuse ;  /* 0x0000000523237220 */ /* 0x080fe20000410000 */
[-C--:B------:R-:W-:Y:S01]  /*5e10*/  FMUL.FTZ R34, R34, R5.reuse ;  /* 0x0000000522227220 */ /* 0x080fe20000410000 */
[-C--:B------:R-:W-:Y:S01]  /*5e20*/  FMUL.FTZ R39, R39, R5.reuse ;  /* 0x0000000527277220 */ /* 0x080fe20000410000 */
[----:B------:R-:W-:Y:S01]  /*5e30*/  LOP3.LUT R20, R13, 0x380, RZ, 0xc0, !PT ;  /* 0x000003800d147812 */ /* 0x000fe200078ec0ff */
[-C--:B------:R-:W-:Y:S01]  /*5e40*/  FMUL.FTZ R38, R38, R5.reuse ;  /* 0x0000000526267220 */ /* 0x080fe20000410000 */
[-C--:B------:R-:W-:Y:S01]  /*5e50*/  FMUL.FTZ R43, R43, R5.reuse ;  /* 0x000000052b2b7220 */ /* 0x080fe20000410000 */
[-C--:B------:R-:W-:Y:S01]  /*5e60*/  FMUL.FTZ R42, R42, R5.reuse ;  /* 0x000000052a2a7220 */ /* 0x080fe20000410000 */
[----:B------:R-:W-:Y:S01]  /*5e70*/  SHF.R.U64 R126, R20, 0x3, RZ ;  /* 0x00000003147e7819 */ /* 0x000fe200000012ff */
        /* <DEDUP_REMOVED lines=55> */
[----:B------:R-:W-:Y:S01]  /*61f0*/  LOP3.LUT R126, R126, R13, RZ, 0x3c, !PT ;  /* 0x0000000d7e7e7212 */ /* 0x000fe200078e3cff */
[----:B------:R-:W-:Y:S01]  /*6200*/  IMAD.X R127, RZ, RZ, R11, P3 ;  /* 0x000000ffff7f7224 */ /* 0x000fe200018e060b */
[----:B------:R-:W-:-:S02]  /*6210*/  LOP3.LUT R5, R10, 0x380, RZ, 0xc0, !PT ;  /* 0x000003800a057812 */ /* 0x000fc400078ec0ff */
        /* <DEDUP_REMOVED lines=12> */
[----:B------:R-:W-:Y:S01]  /*62e0*/  SHF.R.U64 R5, R5, 0x3, RZ ;  /* 0x0000000305057819 */ /* 0x000fe200000012ff */
[--C-:B------:R-:W-:Y:S01]  /*62f0*/  IMAD.X R151, RZ, RZ, R11.reuse, P2 ;  /* 0x000000ffff977224 */ /* 0x100fe200010e060b */
[----:B------:R-:W-:Y:S01]  /*6300*/  LOP3.LUT R4, R61, 0x380, RZ, 0xc0, !PT ;  /* 0x000003803d047812 */ /* 0x000fe200078ec0ff */
[----:B------:R-:W-:Y:S01]  /*6310*/  IMAD.X R153, RZ, RZ, R11, P3 ;  /* 0x000000ffff997224 */ /* 0x000fe200018e060b */
[----:B------:R-:W-:-:S02]  /*6320*/  IADD3 R23, P4, R10, 0x8000, RZ ;  /* 0x000080000a177810 */ /* 0x000fc40007f9e0ff */
[C---:B------:R-:W-:Y:S02]  /*6330*/  IADD3 R20, P5, R10.reuse, 0x4060, RZ ;  /* 0x000040600a147810 */ /* 0x040fe40007fbe0ff */
[C---:B------:R-:W-:Y:S01]  /*6340*/  IADD3 R15, P6, R10.reuse, 0x40, RZ ;  /* 0x000000400a0f7810 */ /* 0x040fe20007fde0ff */
[--C-:B------:R-:W-:Y:S01]  /*6350*/  IMAD.X R155, RZ, RZ, R11.reuse, P4 ;  /* 0x000000ffff9b7224 */ /* 0x100fe200020e060b */
[C---:B------:R-:W-:Y:S01]  /*6360*/  IADD3 R14, P0, R10.reuse, 0x4040, RZ ;  /* 0x000040400a0e7810 */ /* 0x040fe20007f1e0ff */
[--C-:B------:R-:W-:Y:S01]  /*6370*/  IMAD.X R157, RZ, RZ, R11.reuse, P5 ;  /* 0x000000ffff9d7224 */ /* 0x100fe200028e060b */
[C---:B------:R-:W-:Y:S01]  /*6380*/  IADD3 R12, P1, R10.reuse, 0x4020, RZ ;  /* 0x000040200a0c7810 */ /* 0x040fe20007f3e0ff */
[--C-:B------:R-:W-:Y:S01]  /*6390*/  IMAD.X R159, RZ, RZ, R11.reuse, P6 ;  /* 0x000000ffff9f7224 */ /* 0x100fe200030e060b */
[C---:B------:R-:W-:Y:S02]  /*63a0*/  IADD3 R21, P2, R10.reuse, 0x4000, RZ ;  /* 0x000040000a157810 */ /* 0x040fe40007f5e0ff */
[----:B------:R-:W-:Y:S01]  /*63b0*/  IADD3 R3, P3, R10, 0x60, RZ ;  /* 0x000000600a037810 */ /* 0x000fe20007f7e0ff */
[--C-:B------:R-:W-:Y:S01]  /*63c0*/  IMAD.X R163, RZ, RZ, R11.reuse, P1 ;  /* 0x000000ffffa37224 */ /* 0x100fe200008e060b */
[----:B------:R-:W-:Y:S01]  /*63d0*/  LOP3.LUT R10, R5, R10, RZ, 0x3c, !PT ;  /* 0x0000000a050a7212 */ /* 0x000fe200078e3cff */
[--C-:B------:R-:W-:Y:S01]  /*63e0*/  IMAD.X R165, RZ, RZ, R11.reuse, P2 ;  /* 0x000000ffffa57224 */ /* 0x100fe200010e060b */
[----:B------:R-:W-:Y:S01]  /*63f0*/  SHF.R.U64 R4, R4, 0x3, RZ ;  /* 0x0000000304047819 */ /* 0x000fe200000012ff */
[----:B------:R-:W-:Y:S01]  /*6400*/  IMAD.X R167, RZ, RZ, R11, P3 ;  /* 0x000000ffffa77224 */ /* 0x000fe200018e060b */
[----:B------:R-:W-:-:S02]  /*6410*/  LOP3.LUT R5, R22, 0x380, RZ, 0xc0, !PT ;  /* 0x0000038016057812 */ /* 0x000fc400078ec0ff */
[----:B------:R-:W-:Y:S02]  /*6420*/  LOP3.LUT R138, R4, R61, RZ, 0x3c, !PT ;  /* 0x0000003d048a7212 */ /* 0x000fe400078e3cff */
[----:B------:R-:W-:Y:S02]  /*6430*/  SHF.R.U64 R5, R5, 0x3, RZ ;  /* 0x0000000305057819 */ /* 0x000fe400000012ff */
[----:B------:R-:W-:Y:S02]  /*6440*/  LOP3.LUT R4, R13, 0x380, RZ, 0xc0, !PT ;  /* 0x000003800d047812 */ /* 0x000fe400078ec0ff */
[----:B------:R-:W-:Y:S02]  /*6450*/  LOP3.LUT R142, R5, R22, RZ, 0x3c, !PT ;  /* 0x00000016058e7212 */ /* 0x000fe400078e3cff */
[----:B------:R-:W-:Y:S02]  /*6460*/  SHF.R.U64 R4, R4, 0x3, RZ ;  /* 0x0000000304047819 */ /* 0x000fe400000012ff */
[----:B------:R-:W-:-:S02]  /*6470*/  LOP3.LUT R5, R23, 0x380, RZ, 0xc0, !PT ;  /* 0x0000038017057812 */ /* 0x000fc400078ec0ff */
[----:B------:R-:W-:Y:S02]  /*6480*/  LOP3.LUT R146, R4, R13, RZ, 0x3c, !PT ;  /* 0x0000000d04927212 */ /* 0x000fe400078e3cff */
[----:B------:R-:W-:Y:S02]  /*6490*/  SHF.R.U64 R4, R5, 0x3, RZ ;  /* 0x0000000305047819 */ /* 0x000fe400000012ff */
[----:B------:R-:W-:Y:S02]  /*64a0*/  LOP3.LUT R5, R20, 0x380, RZ, 0xc0, !PT ;  /* 0x0000038014057812 */ /* 0x000fe400078ec0ff */
[----:B------:R-:W-:Y:S02]  /*64b0*/  LOP3.LUT R13, R14, 0x380, RZ, 0xc0, !PT ;  /* 0x000003800e0d7812 */ /* 0x000fe400078ec0ff */
[----:B------:R-:W-:Y:S02]  /*64c0*/  SHF.R.U64 R5, R5, 0x3, RZ ;  /* 0x0000000305057819 */ /* 0x000fe400000012ff */
[----:B------:R-:W-:-:S02]  /*64d0*/  LOP3.LUT R154, R4, R23, RZ, 0x3c, !PT ;  /* 0x00000017049a7212 */ /* 0x000fc400078e3cff */
[----:B------:R-:W-:Y:S02]  /*64e0*/  LOP3.LUT R156, R5, R20, RZ, 0x3c, !PT ;  /* 0x00000014059c7212 */ /* 0x000fe400078e3cff */
[----:B------:R-:W-:Y:S02]  /*64f0*/  LOP3.LUT R5, R12, 0x380, RZ, 0xc0, !PT ;  /* 0x000003800c057812 */ /* 0x000fe400078ec0ff */
[----:B------:R-:W-:Y:S02]  /*6500*/  SHF.R.U64 R13, R13, 0x3, RZ ;  /* 0x000000030d0d7819 */ /* 0x000fe400000012ff */
[----:B------:R-:W-:Y:S02]  /*6510*/  LOP3.LUT R52, R65, 0x380, RZ, 0xc0, !PT ;  /* 0x0000038041347812 */ /* 0x000fe400078ec0ff */
[----:B------:R-:W-:Y:S02]  /*6520*/  LOP3.LUT R4, R15, 0x380, RZ, 0xc0, !PT ;  /* 0x000003800f047812 */ /* 0x000fe400078ec0ff */
[----:B------:R-:W-:-:S02]  /*6530*/  IADD3 R61, P2, R8, 0x7000, RZ ;  /* 0x00007000083d7810 */ /* 0x000fc40007f5e0ff */
[----:B------:R-:W-:Y:S02]  /*6540*/  SHF.R.U64 R5, R5, 0x3, RZ ;  /* 0x0000000305057819 */ /* 0x000fe400000012ff */
[----:B------:R-:W-:Y:S02]  /*6550*/  LOP3.LUT R160, R13, R14, RZ, 0x3c, !PT ;  /* 0x0000000e0da07212 */ /* 0x000fe400078e3cff */
[----:B------:R-:W-:Y:S02]  /*6560*/  SHF.R.U64 R52, R52, 0x3, RZ ;  /* 0x0000000334347819 */ /* 0x000fe400000012ff */
[----:B------:R-:W-:Y:S02]  /*6570*/  LOP3.LUT R22, R53, 0x380, RZ, 0xc0, !PT ;  /* 0x0000038035167812 */ /* 0x000fe400078ec0ff */
[----:B------:R-:W-:Y:S02]  /*6580*/  SHF.R.U64 R4, R4, 0x3, RZ ;  /* 0x0000000304047819 */ /* 0x000fe400000012ff */
[----:B------:R-:W-:-:S02]  /*6590*/  IADD3 R13, P3, R8, 0x1000, RZ ;  /* 0x00001000080d7810 */ /* 0x000fc40007f7e0ff */
[----:B------:R-:W-:Y:S02]  /*65a0*/  LOP3.LUT R60, R61, 0x380, RZ, 0xc0, !PT ;  /* 0x000003803d3c7812 */ /* 0x000fe400078ec0ff */
[----:B------:R-:W-:Y:S01]  /*65b0*/  LOP3.LUT R162, R5, R12, RZ, 0x3c, !PT ;  /* 0x0000000c05a27212 */ /* 0x000fe200078e3cff */
[----:B------:R-:W-:Y:S01]  /*65c0*/  IMAD.U32 R5, RZ, RZ, UR5 ;  /* 0x00000005ff057e24 */ /* 0x000fe2000f8e00ff */
[----:B------:R-:W-:Y:S02]  /*65d0*/  LOP3.LUT R134, R52, R65, RZ, 0x3c, !PT ;  /* 0x0000004134867212 */ /* 0x000fe400078e3cff */
[----:B------:R-:W-:Y:S02]  /*65e0*/  SHF.R.U64 R22, R22, 0x3, RZ ;  /* 0x0000000316167819 */ /* 0x000fe400000012ff */
[----:B------:R-:W-:Y:S02]  /*65f0*/  LOP3.LUT R158, R4, R15, RZ, 0x3c, !PT ;  /* 0x0000000f049e7212 */ /* 0x000fe400078e3cff */
[----:B------:R-:W-:-:S02]  /*6600*/  LOP3.LUT R12, R13, 0x380, RZ, 0xc0, !PT ;  /* 0x000003800d0c7812 */ /* 0x000fc400078ec0ff */
[----:B------:R-:W-:Y:S02]  /*6610*/  SHF.R.U64 R60, R60, 0x3, RZ ;  /* 0x000000033c3c7819 */ /* 0x000fe400000012ff */
[----:B------:R-:W-:Y:S02]  /*6620*/  LOP3.LUT R52, R57, 0x380, RZ, 0xc0, !PT ;  /* 0x0000038039347812 */ /* 0x000fe400078ec0ff */
[----:B------:R-:W-:Y:S02]  /*6630*/  LOP3.LUT R4, R21, 0x380, RZ, 0xc0, !PT ;  /* 0x0000038015047812 */ /* 0x000fe400078ec0ff */
[----:B------:R-:W-:Y:S02]  /*6640*/  LOP3.LUT R152, R22, R53, RZ, 0x3c, !PT ;  /* 0x0000003516987212 */ /* 0x000fe400078e3cff */
[----:B------:R-:W-:Y:S02]  /*6650*/  SHF.R.U64 R12, R12, 0x3, RZ ;  /* 0x000000030c0c7819 */ /* 0x000fe400000012ff */
[----:B------:R-:W-:Y:S01]  /*6660*/  LOP3.LUT R60, R60, R61, RZ, 0x3c, !PT ;  /* 0x0000003d3c3c7212 */ /* 0x000fe200078e3cff */
[----:B------:R-:W-:Y:S01]  /*6670*/  IMAD.X R61, RZ, RZ, R9, P2 ;  /* 0x000000ffff3d7224 */ /* 0x000fe200010e0609 */
[----:B------:R-:W-:-:S02]  /*6680*/  LOP3.LUT R56, R69, 0x380, RZ, 0xc0, !PT ;  /* 0x0000038045387812 */ /* 0x000fc400078ec0ff */
[----:B------:R-:W-:Y:S02]  /*6690*/  SHF.R.U64 R52, R52, 0x3, RZ ;  /* 0x0000000334347819 */ /* 0x000fe400000012ff */
[----:B------:R-:W-:Y:S02]  /*66a0*/  SHF.R.U64 R4, R4, 0x3, RZ ;  /* 0x0000000304047819 */ /* 0x000fe400000012ff */
[----:B------:R-:W-:Y:S02]  /*66b0*/  LOP3.LUT R22, R3, 0x380, RZ, 0xc0, !PT ;  /* 0x0000038003167812 */ /* 0x000fe400078ec0ff */
[----:B------:R-:W-:Y:S02]  /*66c0*/  IADD3 R115, P2, R8, 0xe000, RZ ;  /* 0x0000e00008737810 */ /* 0x000fe40007f5e0ff */
[----:B------:R-:W-:Y:S01]  /*66d0*/  LOP3.LUT R12, R12, R13, RZ, 0x3c, !PT ;  /* 0x0000000d0c0c7212 */ /* 0x000fe200078e3cff */
[----:B------:R-:W-:Y:S01]  /*66e0*/  IMAD.X R13, RZ, RZ, R9, P3 ;  /* 0x000000ffff0d7224 */ /* 0x000fe200018e0609 */
[----:B------:R-:W-:-:S02]  /*66f0*/  IADD3.X R161, RZ, R11, RZ, P0, !PT ;  /* 0x0000000bffa17210 */ /* 0x000fc400007fe4ff */
[----:B------:R-:W-:Y:S02]  /*6700*/  SHF.R.U64 R56, R56, 0x3, RZ ;  /* 0x0000000338387819 */ /* 0x000fe400000012ff */
[----:B------:R-:W-:Y:S02]  /*6710*/  LOP3.LUT R150, R52, R57, RZ, 0x3c, !PT ;  /* 0x0000003934967212 */ /* 0x000fe400078e3cff */
[----:B------:R-:W-:Y:S01]  /*6720*/  LOP3.LUT R164, R4, R21, RZ, 0x3c, !PT ;  /* 0x0000001504a47212 */ /* 0x000fe200078e3cff */
[----:B------:R-:W-:Y:S01]  /*6730*/  IMAD.U32 R4, RZ, RZ, UR4 ;  /* 0x00000004ff047e24 */ /* 0x000fe2000f8e00ff */
[----:B------:R-:W-:Y:S01]  /*6740*/  SHF.R.U64 R22, R22, 0x3, RZ ;  /* 0x0000000316167819 */ /* 0x000fe200000012ff */
[----:B------:R-:W-:Y:S01]  /*6750*/  UIADD3 UR4, UR5, UR6, URZ ;  /* 0x0000000605047290 */ /* 0x000fe2000fffe03f */
[C---:B------:R-:W-:Y:S02]  /*6760*/  IADD3 R15, P4, R8.reuse, 0x2000, RZ ;  /* 0x00002000080f7810 */ /* 0x040fe40007f9e0ff */
[C---:B------:R-:W-:Y:S01]  /*6770*/  IADD3 R21, P5, R8.reuse, 0x3000, RZ ;  /* 0x0000300008157810 */ /* 0x040fe20007fbe0ff */
[----:B------:R-:W-:Y:S01]  /*6780*/  ULDC UR6, c[0x0][0xb88] ;  /* 0x0002e20000067ab9 */ /* 0x000fe20000000800 */
[C---:B------:R-:W-:Y:S01]  /*6790*/  IADD3 R23, P6, R8.reuse, 0x4000, RZ ;  /* 0x0000400008177810 */ /* 0x040fe20007fde0ff */
[----:B------:R-:W-:Y:S01]  /*67a0*/  IMAD.U32 R5, RZ, RZ, UR4 ;  /* 0x00000004ff057e24 */ /* 0x000fe2000f8e00ff */
[C---:B------:R-:W-:Y:S01]  /*67b0*/  IADD3 R53, P0, R8.reuse, 0x5000, RZ ;  /* 0x0000500008357810 */ /* 0x040fe20007f1e0ff */
[----:B------:R-:W-:Y:S01]  /*67c0*/  ULDC.64 UR4, c[0x0][0xc88] ;  /* 0x0003220000047ab9 */ /* 0x000fe20000000a00 */
[----:B------:R-:W-:-:S02]  /*67d0*/  IADD3 R57, P1, R8, 0x6000, RZ ;  /* 0x0000600008397810 */ /* 0x000fc40007f3e0ff */
[----:B------:R-:W-:Y:S02]  /*67e0*/  IADD3 R65, P3, R8, 0x8000, RZ ;  /* 0x0000800008417810 */ /* 0x000fe40007f7e0ff */
[----:B------:R-:W-:Y:S02]  /*67f0*/  LOP3.LUT R114, R115, 0x380, RZ, 0xc0, !PT ;  /* 0x0000038073727812 */ /* 0x000fe400078ec0ff */
[----:B------:R-:W-:Y:S02]  /*6800*/  LOP3.LUT R130, R56, R69, RZ, 0x3c, !PT ;  /* 0x0000004538827212 */ /* 0x000fe400078e3cff */
[----:B------:R-:W-:Y:S01]  /*6810*/  LOP3.LUT R166, R22, R3, RZ, 0x3c, !PT ;  /* 0x0000000316a67212 */ /* 0x000fe200078e3cff */
[----:B------:R-:W-:Y:S01]  /*6820*/  IMAD R3, RZ, RZ, -UR41 ;  /* 0x80000029ff037e24 */ /* 0x000fe2000f8e02ff */
        /* <DEDUP_REMOVED lines=14> */
[----:B------:R-:W-:Y:S01]  /*6910*/  IMAD.X R115, RZ, RZ, R9, P2 ;  /* 0x000000ffff737224 */ /* 0x000fe200010e0609 */
[----:B-1----:R-:W-:-:S02]  /*6920*/  ISETP.NE.AND P2, PT, R213, 0x1, PT ;  /* 0x00000001d500780c */ /* 0x002fc40003f45270 */
        /* <DEDUP_REMOVED lines=12> */
[----:B------:R-:W-:-:S02]  /*69f0*/  F2FP.F16.F32.PACK_AB R24, R25, R24 ;  /* 0x000000181918723e */ /* 0x000fc400000000ff */
[----:B------:R-:W-:Y:S02]  /*6a00*/  F2FP.F16.F32.PACK_AB R25, R27, R26 ;  /* 0x0000001a1b19723e */ /* 0x000fe400000000ff */
[C---:B------:R-:W-:Y:S02]  /*6a10*/  IADD3 R69, P4, R8.reuse, 0x9000, RZ ;  /* 0x0000900008457810 */ /* 0x040fe40007f9e0ff */
[C---:B------:R-:W-:Y:S02]  /*6a20*/  IADD3 R99, P5, R8.reuse, 0xa000, RZ ;  /* 0x0000a00008637810 */ /* 0x040fe40007fbe0ff */
[C---:B------:R-:W-:Y:S02]  /*6a30*/  IADD3 R103, P6, R8.reuse, 0xb000, RZ ;  /* 0x0000b00008677810 */ /* 0x040fe40007fde0ff */
[C---:B------:R-:W-:Y:S02]  /*6a40*/  IADD3 R107, P0, R8.reuse, 0xc000, RZ ;  /* 0x0000c000086b7810 */ /* 0x040fe40007f1e0ff */
[----:B------:R-:W-:-:S02]  /*6a50*/  IADD3 R111, P1, R8, 0xd000, RZ ;  /* 0x0000d000086f7810 */ /* 0x000fc40007f3e0ff */
[C---:B------:R-:W-:Y:S02]  /*6a60*/  IADD3 R119, P3, R8.reuse, 0xf000, RZ ;  /* 0x0000f00008777810 */ /* 0x040fe40007f7e0ff */
[----:B------:R-:W-:Y:S02]  /*6a70*/  LOP3.LUT R123, R8, 0x380, RZ, 0xc0, !PT ;  /* 0x00000380087b7812 */ /* 0x000fe400078ec0ff */
[----:B------:R-:W-:Y:S02]  /*6a80*/  F2FP.F16.F32.PACK_AB R26, R184, R28 ;  /* 0x0000001cb81a723e */ /* 0x000fe400000000ff */
[----:B------:R-:W0:Y:S01]  /*6a90*/  LDC R28, c[0x0][0xd38] ;  /* 0x00034e00ff1c7b82 */ /* 0x000e220000000800 */
        /* <DEDUP_REMOVED lines=11> */
[----:B------:R-:W-:Y:S01]  /*6b50*/  SHF.R.U64 R110, R110, 0x3, RZ ;  /* 0x000000036e6e7819 */ /* 0x000fe200000012ff */
[----:B0-----:R-:W-:Y:S01]  /*6b60*/  IMAD R3, R28, R3, UR44 ;  /* 0x0000002c1c037e24 */ /* 0x001fe2000f8e0203 */
[----:B------:R-:W-:Y:S02]  /*6b70*/  SHF.R.U64 R118, R118, 0x3, RZ ;  /* 0x0000000376767819 */ /* 0x000fe400000012ff */
[----:B------:R-:W-:Y:S01]  /*6b80*/  LOP3.LUT R122, R123, R8, RZ, 0x3c, !PT ;  /* 0x000000087b7a7212 */ /* 0x000fe200078e3cff */
[----:B------:R-:W-:Y:S01]  /*6b90*/  IMAD.MOV.U32 R123, RZ, RZ, R9 ;  /* 0x000000ffff7b7224 */ /* 0x000fe200078e0009 */
[----:B------:R-:W0:Y:S01]  /*6ba0*/  @P2 LDC R8, c[0x0][0xcec] ;  /* 0x00033b00ff082b82 */ /* 0x000e220000000800 */
        /* <DEDUP_REMOVED lines=12> */
[----:B------:R-:W1:Y:S01]  /*6c70*/  @P2 LDC R9, c[0x0][0xcf0] ;  /* 0x00033c00ff092b82 */ /* 0x000e620000000800 */
[----:B------:R-:W-:Y:S02]  /*6c80*/  F2FP.F16.F32.PACK_AB R27, R31, R30 ;  /* 0x0000001e1f1b723e */ /* 0x000fe400000000ff */
[----:B------:R-:W-:Y:S02]  /*6c90*/  F2FP.F16.F32.PACK_AB R40, R41, R40 ;  /* 0x000000282928723e */ /* 0x000fe400000000ff */
[----:B------:R-:W-:Y:S02]  /*6ca0*/  F2FP.F16.F32.PACK_AB R41, R43, R42 ;  /* 0x0000002a2b29723e */ /* 0x000fe400000000ff */
[----:B------:R-:W-:Y:S01]  /*6cb0*/  F2FP.F16.F32.PACK_AB R43, R47, R46 ;  /* 0x0000002e2f2b723e */ /* 0x000fe200000000ff */
[----:B------:R-:W2:Y:S01]  /*6cc0*/  LDC.64 R30, c[0x0][0xc98] ;  /* 0x00032600ff1e7b82 */ /* 0x000ea20000000a00 */
[----:B------:R-:W-:Y:S01]  /*6cd0*/  IMAD R47, R3, 0x80, R211 ;  /* 0x00000080032f7824 */ /* 0x000fe200078e02d3 */
[----:B------:R-:W-:-:S02]  /*6ce0*/  F2FP.F16.F32.PACK_AB R32, R33, R32 ;  /* 0x000000202120723e */ /* 0x000fc400000000ff */
[----:B------:R-:W-:Y:S01]  /*6cf0*/  F2FP.F16.F32.PACK_AB R33, R35, R34 ;  /* 0x000000222321723e */ /* 0x000fe200000000ff */
[----:B0-----:R-:W-:Y:S01]  /*6d00*/  @P2 IMAD.HI.U32 R8, R47, R8, RZ ;  /* 0x000000082f082227 */ /* 0x001fe200078e00ff */
[----:B------:R-:W-:Y:S02]  /*6d10*/  MOV R10, R10 ;  /* 0x0000000a000a7202 */ /* 0x000fe40000000f00 */
[----:B------:R-:W-:Y:S01]  /*6d20*/  F2FP.F16.F32.PACK_AB R35, R39, R38 ;  /* 0x000000262723723e */ /* 0x000fe200000000ff */
[----:B------:R-:W-:Y:S01]  /*6d30*/  IMAD.MOV.U32 R39, RZ, RZ, R47 ;  /* 0x000000ffff277224 */ /* 0x000fe200078e002f */
[----:B------:R-:W-:Y:S01]  /*6d40*/  MOV R146, R146 ;  /* 0x0000009200927202 */ /* 0x000fe20000000f00 */
[----:B------:R-:W-:Y:S01]  /*6d50*/  STSM.16.M88.4 [R10], R24 ;  /* 0x000000180a007844 */ /* 0x000fe20000000200 */
[----:B------:R-:W-:Y:S02]  /*6d60*/  F2FP.F16.F32.PACK_AB R34, R183, R36 ;  /* 0x00000024b722723e */ /* 0x000fe400000000ff */
[----:B------:R-:W-:-:S02]  /*6d70*/  F2FP.F16.F32.PACK_AB R48, R49, R48 ;  /* 0x000000303130723e */ /* 0x000fc400000000ff */
[----:B-1----:R-:W-:Y:S01]  /*6d80*/  @P2 SHF.R.U32.HI R39, RZ, R9, R8 ;  /* 0x00000009ff272219 */ /* 0x002fe20000011608 */
[----:B------:R0:W-:Y:S01]  /*6d90*/  STSM.16.M88.4 [R146], R32 ;  /* 0x0000002092007844 */ /* 0x0001e20000000200 */
[----:B------:R-:W-:Y:S02]  /*6da0*/  MOV R158, R158 ;  /* 0x0000009e009e7202 */ /* 0x000fe40000000f00 */
[----:B------:R-:W-:Y:S02]  /*6db0*/  F2FP.F16.F32.PACK_AB R42, R182, R44 ;  /* 0x0000002cb62a723e */ /* 0x000fe400000000ff */
[----:B------:R-:W-:Y:S02]  /*6dc0*/  F2FP.F16.F32.PACK_AB R49, R51, R50 ;  /* 0x000000323331723e */ /* 0x000fe400000000ff */
[----:B------:R-:W-:Y:S01]  /*6dd0*/  MOV R166, R166 ;  /* 0x000000a600a67202 */ /* 0x000fe20000000f00 */
[C---:B--2---:R-:W-:Y:S01]  /*6de0*/  IMAD R28, R30.reuse, UR7, RZ ;  /* 0x000000071e1c7c24 */ /* 0x044fe2000f8e02ff */
[----:B------:R-:W-:Y:S01]  /*6df0*/  F2FP.F16.F32.PACK_AB R50, R205, R189 ;  /* 0x000000bdcd32723e */ /* 0x000fe200000000ff */
[----:B------:R-:W-:Y:S01]  /*6e00*/  IMAD.WIDE.U32 R4, R30, UR43, R4 ;  /* 0x0000002b1e047c25 */ /* 0x000fe2000f8e0004 */
[----:B------:R-:W-:Y:S01]  /*6e10*/  F2FP.F16.F32.PACK_AB R51, R55, R54 ;  /* 0x000000363733723e */ /* 0x000fe200000000ff */
[----:B------:R-:W-:Y:S01]  /*6e20*/  STSM.16.M88.4 [R158], R40 ;  /* 0x000000289e007844 */ /* 0x000fe20000000200 */
[----:B------:R-:W-:-:S02]  /*6e30*/  MOV R164, R164 ;  /* 0x000000a400a47202 */ /* 0x000fc40000000f00 */
[----:B------:R-:W-:Y:S01]  /*6e40*/  F2FP.F16.F32.PACK_AB R8, R204, R188 ;  /* 0x000000bccc08723e */ /* 0x000fe200000000ff */
[----:B0-----:R-:W-:Y:S01]  /*6e50*/  IMAD.MOV R32, RZ, RZ, -R39 ;  /* 0x000000ffff207224 */ /* 0x001fe200078e0a27 */
[----:B------:R-:W-:Y:S01]  /*6e60*/  F2FP.F16.F32.PACK_AB R9, R59, R58 ;  /* 0x0000003a3b09723e */ /* 0x000fe200000000ff */
[----:B------:R-:W-:Y:S01]  /*6e70*/  STSM.16.M88.4 [R166], R48 ;  /* 0x00000030a6007844 */ /* 0x000fe20000000200 */
[----:B------:R-:W-:Y:S01]  /*6e80*/  F2FP.F16.F32.PACK_AB R10, R203, R187 ;  /* 0x000000bbcb0a723e */ /* 0x000fe200000000ff */
[----:B------:R-:W-:Y:S01]  /*6e90*/  IMAD R33, R213, R32, R47 ;  /* 0x00000020d5217224 */ /* 0x000fe200078e022f */
[----:B------:R-:W-:Y:S01]  /*6ea0*/  F2FP.F16.F32.PACK_AB R11, R63, R62 ;  /* 0x0000003e3f0b723e */ /* 0x000fe200000000ff */
[----:B------:R-:W-:Y:S01]  /*6eb0*/  IMAD R32, R31, UR43, R28 ;  /* 0x0000002b1f207c24 */ /* 0x000fe2000f8e021c */
[----:B------:R-:W-:Y:S02]  /*6ec0*/  F2FP.F16.F32.PACK_AB R29, R7, R29 ;  /* 0x0000001d071d723e */ /* 0x000fe400000000ff */
[----:B------:R-:W-:Y:S01]  /*6ed0*/  SHF.R.S32.HI R7, RZ, 0x1f, R33 ;  /* 0x0000001fff077819 */ /* 0x000fe20000011421 */
[----:B------:R0:W-:Y:S01]  /*6ee0*/  STSM.16.M88.4 [R164], R8 ;  /* 0x00000008a4007844 */ /* 0x0001e20000000200 */
[----:B------:R-:W-:-:S02]  /*6ef0*/  F2FP.F16.F32.PACK_AB R72, R73, R72 ;  /* 0x000000484948723e */ /* 0x000fc400000000ff */
[----:B------:R-:W-:Y:S02]  /*6f00*/  MOV R162, R162 ;  /* 0x000000a200a27202 */ /* 0x000fe40000000f00 */
[----:B------:R-:W-:Y:S02]  /*6f10*/  F2FP.F16.F32.PACK_AB R24, R202, R186 ;  /* 0x000000baca18723e */ /* 0x000fe400000000ff */
[----:B------:R-:W-:Y:S02]  /*6f20*/  F2FP.F16.F32.PACK_AB R25, R67, R66 ;  /* 0x000000424319723e */ /* 0x000fe400000000ff */
[----:B------:R-:W-:Y:S02]  /*6f30*/  F2FP.F16.F32.PACK_AB R26, R201, R185 ;  /* 0x000000b9c91a723e */ /* 0x000fe400000000ff */
[----:B------:R-:W-:Y:S02]  /*6f40*/  F2FP.F16.F32.PACK_AB R27, R71, R70 ;  /* 0x00000046471b723e */ /* 0x000fe400000000ff */
[----:B------:R-:W-:-:S02]  /*6f50*/  F2FP.F16.F32.PACK_AB R73, R75, R74 ;  /* 0x0000004a4b49723e */ /* 0x000fc400000000ff */
[----:B------:R-:W-:Y:S01]  /*6f60*/  F2FP.F16.F32.PACK_AB R80, R81, R80 ;  /* 0x000000505150723e */ /* 0x000fe200000000ff */
[----:B0-----:R-:W-:Y:S01]  /*6f70*/  IMAD R11, R3, 0x80, R209 ;  /* 0x00000080030b7824 */ /* 0x001fe200078e02d1 */
[----:B------:R-:W-:Y:S01]  /*6f80*/  SHF.R.S32.HI R9, RZ, 0x1f, R39 ;  /* 0x0000001fff097819 */ /* 0x000fe20000011427 */
[----:B------:R0:W-:Y:S01]  /*6f90*/  STSM.16.M88.4 [R162], R24 ;  /* 0x00000018a2007844 */ /* 0x0001e20000000200 */
[----:B------:R-:W-:Y:S01]  /*6fa0*/  IADD3 R8, P0, R39, R4, RZ ;  /* 0x0000000427087210 */ /* 0x000fe20007f1e0ff */
[----:B------:R-:W-:Y:S01]  /*6fb0*/  IMAD R4, R7, UR4, RZ ;  /* 0x0000000407047c24 */ /* 0x000fe2000f8e02ff */
[----:B------:R-:W-:Y:S02]  /*6fc0*/  MOV R160, R160 ;  /* 0x000000a000a07202 */ /* 0x000fe40000000f00 */
[----:B------:R-:W-:Y:S01]  /*6fd0*/  IADD3.X R9, R9, R5, R32, P0, !PT ;  /* 0x0000000509097210 */ /* 0x000fe200007fe420 */
[----:B------:R-:W-:Y:S01]  /*6fe0*/  IMAD R7, R33, UR5, R4 ;  /* 0x0000000521077c24 */ /* 0x000fe2000f8e0204 */
[----:B------:R-:W-:Y:S01]  /*6ff0*/  F2FP.F16.F32.PACK_AB R74, R199, R76 ;  /* 0x0000004cc74a723e */ /* 0x000fe200000000ff */
[----:B------:R-:W-:Y:S01]  /*7000*/  IMAD R4, R213, UR6, RZ ;  /* 0x00000006d5047c24 */ /* 0x000fe2000f8e02ff */
[----:B------:R-:W-:Y:S01]  /*7010*/  F2FP.F16.F32.PACK_AB R75, R79, R78 ;  /* 0x0000004e4f4b723e */ /* 0x000fe200000000ff */
[----:B------:R-:W-:Y:S01]  /*7020*/  IMAD.WIDE.U32 R8, R33, UR4, R8 ;  /* 0x0000000421087c25 */ /* 0x000fe2000f8e0008 */
[----:B------:R-:W-:Y:S01]  /*7030*/  F2FP.F16.F32.PACK_AB R81, R83, R82 ;  /* 0x000000525351723e */ /* 0x000fe200000000ff */
[----:B------:R-:W-:Y:S01]  /*7040*/  ULDC.64 UR4, c[0x0][0xc50] ;  /* 0x0003140000047ab9 */ /* 0x000fe20000000a00 */
[----:B------:R-:W-:Y:S01]  /*7050*/  F2FP.F16.F32.PACK_AB R88, R89, R88 ;  /* 0x000000585958723e */ /* 0x000fe200000000ff */
[----:B------:R-:W-:Y:S01]  /*7060*/  IMAD.IADD R7, R9, 0x1, R7 ;  /* 0x0000000109077824 */ /* 0x000fe200078e0207 */
[----:B------:R-:W-:Y:S01]  /*7070*/  MOV R156, R156 ;  /* 0x0000009c009c7202 */ /* 0x000fe20000000f00 */
[----:B------:R-:W-:Y:S01]  /*7080*/  STSM.16.M88.4 [R160], R72 ;  /* 0x00000048a0007844 */ /* 0x000fe20000000200 */
[----:B------:R-:W-:Y:S01]  /*7090*/  F2FP.F16.F32.PACK_AB R82, R198, R84 ;  /* 0x00000054c652723e */ /* 0x000fe200000000ff */
[----:B------:R-:W-:Y:S01]  /*70a0*/  VIADD R5, R11, 0x8 ;  /* 0x000000080b057836 */ /* 0x000fe20000000000 */
[----:B------:R-:W-:-:S02]  /*70b0*/  F2FP.F16.F32.PACK_AB R83, R87, R86 ;  /* 0x000000565753723e */ /* 0x000fc400000000ff */
[----:B------:R-:W-:Y:S02]  /*70c0*/  F2FP.F16.F32.PACK_AB R89, R91, R90 ;  /* 0x0000005a5b59723e */ /* 0x000fe400000000ff */
[----:B------:R-:W-:Y:S01]  /*70d0*/  MOV R154, R154 ;  /* 0x0000009a009a7202 */ /* 0x000fe20000000f00 */
[----:B------:R-:W-:Y:S01]  /*70e0*/  STSM.16.M88.4 [R156], R80 ;  /* 0x000000509c007844 */ /* 0x000fe20000000200 */
[----:B------:R-:W-:Y:S02]  /*70f0*/  F2FP.F16.F32.PACK_AB R90, R197, R92 ;  /* 0x0000005cc55a723e */ /* 0x000fe400000000ff */
[----:B------:R-:W-:Y:S02]  /*7100*/  F2FP.F16.F32.PACK_AB R91, R95, R94 ;  /* 0x0000005e5f5b723e */ /* 0x000fe400000000ff */
[----:B------:R-:W-:Y:S02]  /*7110*/  LOP3.LUT P0, RZ, R206, 0x3, RZ, 0xc0, !PT ;  /* 0x00000003ceff7812 */ /* 0x000fe4000780c0ff */
[----:B------:R-:W-:Y:S01]  /*7120*/  LEA R34, P3, R8, UR4, 0x2 ;  /* 0x0000000408227c11 */ /* 0x000fe2000f8610ff */
[----:B------:R-:W-:Y:S01]  /*7130*/  STSM.16.M88.4 [R154], R88 ;  /* 0x000000589a007844 */ /* 0x000fe20000000200 */
[----:B------:R-:W-:-:S02]  /*7140*/  MOV R152, R152 ;  /* 0x0000009800987202 */ /* 0x000fc40000000f00 */
[----:B------:R-:W-:Y:S01]  /*7150*/  F2FP.F16.F32.PACK_AB R28, R196, R96 ;  /* 0x00000060c41c723e */ /* 0x000fe200000000ff */
[----:B------:R-:W-:Y:S01]  /*7160*/  SHFL.IDX PT, R44, R34, RZ, 0x1c1f ;  /* 0x001c1fff222c7589 */ /* 0x000fe200000e0000 */
[----:B------:R-:W-:Y:S02]  /*7170*/  F2FP.F16.F32.PACK_AB R30, R195, R100 ;  /* 0x00000064c31e723e */ /* 0x000fe400000000ff */
[----:B------:R-:W-:Y:S01]  /*7180*/  F2FP.F16.F32.PACK_AB R31, R37, R45 ;  /* 0x0000002d251f723e */ /* 0x000fe200000000ff */
[----:B------:R-:W-:Y:S01]  /*7190*/  SHFL.IDX PT, R46, R34, 0x1, 0x1c1f ;  /* 0x003c1f00222e7f89 */ /* 0x000fe200000e0000 */
[----:B------:R-:W-:Y:S02]  /*71a0*/  MOV R150, R150 ;  /* 0x0000009600967202 */ /* 0x000fe40000000f00 */
[----:B------:R-:W-:Y:S01]  /*71b0*/  F2FP.F16.F32.PACK_AB R76, R194, R104 ;  /* 0x00000068c24c723e */ /* 0x000fe200000000ff */
[----:B------:R1:W-:Y:S01]  /*71c0*/  STSM.16.M88.4 [R152], R28 ;  /* 0x0000001c98007844 */ /* 0x0003e20000000200 */
[----:B------:R-:W-:-:S02]  /*71d0*/  F2FP.F16.F32.PACK_AB R77, R77, R85 ;  /* 0x000000554d4d723e */ /* 0x000fc400000000ff */
[----:B------:R-:W-:Y:S02]  /*71e0*/  F2FP.F16.F32.PACK_AB R78, R193, R108 ;  /* 0x0000006cc14e723e */ /* 0x000fe400000000ff */
[----:B------:R-:W-:Y:S02]  /*71f0*/  F2FP.F16.F32.PACK_AB R79, R93, R97 ;  /* 0x000000615d4f723e */ /* 0x000fe400000000ff */
[----:B------:R-:W-:Y:S02]  /*7200*/  ISETP.GE.OR P1, PT, R11, R4, P0 ;  /* 0x000000040b00720c */ /* 0x000fe40000726670 */
[----:B------:R-:W-:Y:S01]  /*7210*/  LEA.HI.X R7, R8, UR5, R7, 0x2, P3 ;  /* 0x0000000508077c11 */ /* 0x000fe200098f1407 */
[----:B------:R-:W-:Y:S01]  /*7220*/  STSM.16.M88.4 [R150], R76 ;  /* 0x0000004c96007844 */ /* 0x000fe20000000200 */
[----:B------:R-:W-:Y:S02]  /*7230*/  MOV R142, R142 ;  /* 0x0000008e008e7202 */ /* 0x000fe40000000f00 */
[----:B------:R-:W-:Y:S01]  /*7240*/  F2FP.F16.F32.PACK_AB R8, R192, R112 ;  /* 0x00000070c008723e */ /* 0x000fe200000000ff */
[----:B------:R-:W2:Y:S01]  /*7250*/  SHFL.IDX PT, R45, R7, RZ, 0x1c1f ;  /* 0x001c1fff072d7589 */ /* 0x000ea200000e0000 */
[----:B------:R-:W-:-:S02]  /*7260*/  F2FP.F16.F32.PACK_AB R9, R101, R105 ;  /* 0x000000696509723e */ /* 0x000fc400000000ff */
[----:B------:R-:W-:Y:S01]  /*7270*/  F2FP.F16.F32.PACK_AB R10, R191, R116 ;  /* 0x00000074bf0a723e */ /* 0x000fe200000000ff */
[----:B------:R-:W3:Y:S01]  /*7280*/  SHFL.IDX PT, R47, R7, 0x1, 0x1c1f ;  /* 0x003c1f00072f7f89 */ /* 0x000ee200000e0000 */
[----:B------:R-:W-:Y:S02]  /*7290*/  F2FP.F16.F32.PACK_AB R11, R109, R113 ;  /* 0x000000716d0b723e */ /* 0x000fe400000000ff */
[----:B------:R-:W-:Y:S02]  /*72a0*/  MOV R138, R138 ;  /* 0x0000008a008a7202 */ /* 0x000fe40000000f00 */
[----:B0-----:R-:W-:Y:S01]  /*72b0*/  F2FP.F16.F32.PACK_AB R24, R190, R120 ;  /* 0x00000078be18723e */ /* 0x001fe200000000ff */
[----:B------:R-:W-:Y:S01]  /*72c0*/  STSM.16.M88.4 [R142], R8 ;  /* 0x000000088e007844 */ /* 0x000fe20000000200 */
[----:B------:R-:W-:Y:S02]  /*72d0*/  F2FP.F16.F32.PACK_AB R25, R117, R121 ;  /* 0x000000797519723e */ /* 0x000fe400000000ff */
[----:B------:R-:W-:-:S02]  /*72e0*/  F2FP.F16.F32.PACK_AB R26, R125, R124 ;  /* 0x0000007c7d1a723e */ /* 0x000fc400000000ff */
[----:B------:R-:W-:Y:S02]  /*72f0*/  F2FP.F16.F32.PACK_AB R27, R168, R169 ;  /* 0x000000a9a81b723e */ /* 0x000fe400000000ff */
[----:B------:R-:W-:Y:S02]  /*7300*/  MOV R134, R134 ;  /* 0x0000008600867202 */ /* 0x000fe40000000f00 */
[----:B-1----:R-:W-:Y:S01]  /*7310*/  F2FP.F16.F32.PACK_AB R28, R129, R128 ;  /* 0x00000080811c723e */ /* 0x002fe200000000ff */
[----:B------:R-:W-:Y:S01]  /*7320*/  STSM.16.M88.4 [R138], R24 ;  /* 0x000000188a007844 */ /* 0x000fe20000000200 */
[----:B------:R-:W-:Y:S02]  /*7330*/  F2FP.F16.F32.PACK_AB R29, R170, R171 ;  /* 0x000000abaa1d723e */ /* 0x000fe400000000ff */
[----:B------:R-:W-:Y:S02]  /*7340*/  F2FP.F16.F32.PACK_AB R30, R133, R132 ;  /* 0x00000084851e723e */ /* 0x000fe400000000ff */
[----:B------:R-:W-:-:S02]  /*7350*/  F2FP.F16.F32.PACK_AB R31, R172, R173 ;  /* 0x000000adac1f723e */ /* 0x000fc400000000ff */
[----:B------:R-:W-:Y:S02]  /*7360*/  MOV R130, R130 ;  /* 0x0000008200827202 */ /* 0x000fe40000000f00 */
[----:B------:R-:W-:Y:S01]  /*7370*/  F2FP.F16.F32.PACK_AB R32, R137, R136 ;  /* 0x000000888920723e */ /* 0x000fe200000000ff */
[----:B------:R-:W-:Y:S01]  /*7380*/  STSM.16.M88.4 [R134], R28 ;  /* 0x0000001c86007844 */ /* 0x000fe20000000200 */
[----:B------:R-:W-:Y:S02]  /*7390*/  F2FP.F16.F32.PACK_AB R33, R174, R175 ;  /* 0x000000afae21723e */ /* 0x000fe400000000ff */
[----:B------:R-:W-:Y:S02]  /*73a0*/  F2FP.F16.F32.PACK_AB R34, R141, R140 ;  /* 0x0000008c8d22723e */ /* 0x000fe400000000ff */
[----:B------:R-:W-:Y:S02]  /*73b0*/  F2FP.F16.F32.PACK_AB R35, R176, R177 ;  /* 0x000000b1b023723e */ /* 0x000fe400000000ff */
[----:B------:R-:W-:-:S02]  /*73c0*/  F2FP.F16.F32.PACK_AB R144, R145, R144 ;  /* 0x000000909190723e */ /* 0x000fc400000000ff */
[----:B------:R-:W-:Y:S01]  /*73d0*/  MOV R126, R126 ;  /* 0x0000007e007e7202 */ /* 0x000fe20000000f00 */
[----:B------:R-:W-:Y:S01]  /*73e0*/  STSM.16.M88.4 [R130], R32 ;  /* 0x0000002082007844 */ /* 0x000fe20000000200 */
[----:B------:R-:W-:Y:S02]  /*73f0*/  F2FP.F16.F32.PACK_AB R145, R178, R179 ;  /* 0x000000b3b291723e */ /* 0x000fe400000000ff */
[----:B------:R-:W-:Y:S02]  /*7400*/  F2FP.F16.F32.PACK_AB R146, R149, R148 ;  /* 0x000000949592723e */ /* 0x000fe400000000ff */
[----:B------:R-:W-:Y:S02]  /*7410*/  F2FP.F16.F32.PACK_AB R147, R180, R181 ;  /* 0x000000b5b493723e */ /* 0x000fe400000000ff */
[----:B------:R-:W-:-:S03]  /*7420*/  ISETP.GE.OR P0, PT, R5, R4, P0 ;  /* 0x000000040500720c */ /* 0x000fc60000706670 */
[----:B------:R-:W-:Y:S01]  /*7430*/  STSM.16.M88.4 [R126], R144 ;  /* 0x000000907e007844 */ /* 0x000fe20000000200 */
[----:B------:R-:W-:Y:S06]  /*7440*/  BAR.SYNC.DEFER_BLOCKING 0x1, 0x100 ;  /* 0x0044000000007b1d */ /* 0x000fec0000010000 */
[----:B--2---:R0:W-:Y:S04]  /*7450*/  @!P1 ST.E desc[UR48][R44.64], R6 ;  /* 0x000000062c009985 */ /* 0x0041e8000c101930 */
[----:B---3--:R1:W-:Y:S04]  /*7460*/  @!P0 ST.E desc[UR48][R46.64], R0 ;  /* 0x000000002e008985 */ /* 0x0083e8000c101930 */
[----:B------:R2:W5:Y:S04]  /*7470*/  LD.E.128 R36, desc[UR48][R12.64] ;  /* 0x000000300c247980 */ /* 0x000568000c101d00 */
[----:B------:R3:W5:Y:S01]  /*7480*/  LD.E.128 R40, desc[UR48][R14.64] ;  /* 0x000000300e287980 */ /* 0x000762000c101d00 */
[----:B0-----:R-:W0:Y:S01]  /*7490*/  LDC.64 R6, c[0x0][0xbe0] ;  /* 0x0002f800ff067b82 */ /* 0x001e220000000a00 */
[----:B-1----:R-:W-:Y:S01]  /*74a0*/  LEA R0, R19, R200, 0x5 ;  /* 0x000000c813007211 */ /* 0x002fe200078e28ff */
[----:B------:R-:W-:-:S02]  /*74b0*/  UIMAD UR6, UR11, UR8, URZ ;  /* 0x000000080b0672a4 */ /* 0x000fc4000f8e023f */
[----:B------:R-:W-:Y:S01]  /*74c0*/  UIMAD.WIDE.U32 UR4, UR10, UR8, URZ ;  /* 0x000000080a0472a5 */ /* 0x000fe2000f8e003f */
[----:B------:R-:W-:-:S03]  /*74d0*/  IMAD R29, R3, 0x80, R200 ;  /* 0x00000080031d7824 */ /* 0x000fc600078e02c8 */
[----:B--2---:R-:W1:Y:S01]  /*74e0*/  @P2 LDC R12, c[0x0][0xcec] ;  /* 0x00033b00ff0c2b82 */ /* 0x004e620000000800 */
[----:B------:R-:W5:Y:S04]  /*74f0*/  LD.E.128 R120, desc[UR48][R122.64] ;  /* 0x000000307a787980 */ /* 0x000f68000c101d00 */
[----:B------:R2:W5:Y:S03]  /*7500*/  LD.E.128 R8, desc[UR48][R20.64] ;  /* 0x0000003014087980 */ /* 0x000566000c101d00 */
[----:B---3--:R-:W3:Y:S01]  /*7510*/  @P2 LDC R14, c[0x0][0xcf0] ;  /* 0x00033c00ff0e2b82 */ /* 0x008ee20000000800 */
[----:B------:R-:W-:Y:S01]  /*7520*/  IMAD R13, R3, 0x80, R0 ;  /* 0x00000080030d7824 */ /* 0x000fe200078e0200 */
[----:B------:R-:W-:Y:S01]  /*7530*/  UIMAD UR6, UR10, UR9, UR6 ;  /* 0x000000090a0672a4 */ /* 0x000fe2000f8e0206 */
[----:B------:R2:W5:Y:S02]  /*7540*/  LD.E.128 R24, desc[UR48][R22.64] ;  /* 0x0000003016187980 */ /* 0x000564000c101d00 */
[----:B------:R-:W-:Y:S01]  /*7550*/  ULDC.64 UR8, c[0x0][0xbf0] ;  /* 0x0002fc0000087ab9 */ /* 0x000fe20000000a00 */
[----:B------:R-:W-:Y:S01]  /*7560*/  IMAD.MOV.U32 R0, RZ, RZ, R13 ;  /* 0x000000ffff007224 */ /* 0x000fe200078e000d */
[----:B------:R-:W-:Y:S01]  /*7570*/  UIMAD UR7, UR7, UR8, URZ ;  /* 0x00000008070772a4 */ /* 0x000fe2000f8e023f */
[----:B------:R-:W5:Y:S01]  /*7580*/  LD.E.128 R52, desc[UR48][R52.64] ;  /* 0x0000003034347980 */ /* 0x000f62000c101d00 */
[----:B------:R-:W-:-:S03]  /*7590*/  UIADD3 UR5, UR5, UR6, URZ ;  /* 0x0000000605057290 */ /* 0x000fc6000fffe03f */
[----:B------:R-:W5:Y:S01]  /*75a0*/  LD.E.128 R56, desc[UR48][R56.64] ;  /* 0x0000003038387980 */ /* 0x000f62000c101d00 */
[----:B-1----:R-:W-:Y:S01]  /*75b0*/  @P2 IMAD.HI.U32 R5, R13, R12, RZ ;  /* 0x0000000c0d052227 */ /* 0x002fe200078e00ff */
[----:B------:R-:W-:Y:S02]  /*75c0*/  UIMAD UR7, UR43, UR9, UR7 ;  /* 0x000000092b0772a4 */ /* 0x000fe4000f8e0207 */
[----:B------:R-:W5:Y:S01]  /*75d0*/  LD.E.128 R60, desc[UR48][R60.64] ;  /* 0x000000303c3c7980 */ /* 0x000f62000c101d00 */
[----:B------:R-:W-:-:S03]  /*75e0*/  UIMAD.WIDE.U32 UR4, UR43, UR8, UR4 ;  /* 0x000000082b0472a5 */ /* 0x000fc6000f8e0004 */
[----:B------:R-:W5:Y:S01]  /*75f0*/  LD.E.128 R64, desc[UR48][R64.64] ;  /* 0x0000003040407980 */ /* 0x000f62000c101d00 */
[----:B---3--:R-:W-:-:S03]  /*7600*/  @P2 SHF.R.U32.HI R0, RZ, R14, R5 ;  /* 0x0000000eff002219 */ /* 0x008fc60000011605 */
[----:B------:R-:W5:Y:S01]  /*7610*/  LD.E.128 R68, desc[UR48][R68.64] ;  /* 0x0000003044447980 */ /* 0x000f62000c101d00 */
[----:B------:R-:W-:Y:S01]  /*7620*/  VIADD R3, R29, 0x20 ;  /* 0x000000201d037836 */ /* 0x000fe20000000000 */
[--C-:B------:R-:W-:Y:S01]  /*7630*/  SHF.R.S32.HI R5, RZ, 0x1f, R0.reuse ;  /* 0x0000001fff057819 */ /* 0x100fe20000011400 */
[----:B------:R-:W-:Y:S01]  /*7640*/  IMAD.MOV R12, RZ, RZ, -R0 ;  /* 0x000000ffff0c7224 */ /* 0x000fe200078e0a00 */
[----:B------:R-:W-:Y:S01]  /*7650*/  UIADD3 UR5, UR5, UR7, URZ ;  /* 0x0000000705057290 */ /* 0x000fe2000fffe03f */
[----:B------:R-:W5:Y:S01]  /*7660*/  LD.E.128 R96, desc[UR48][R98.64] ;  /* 0x0000003062607980 */ /* 0x000f62000c101d00 */
[----:B------:R-:W-:Y:S01]  /*7670*/  UIADD3 UR37, UR37, 0x1, URZ ;  /* 0x0000000125257890 */ /* 0x000fe2000fffe03f */
[----:B0-----:R-:W-:Y:S01]  /*7680*/  IMAD R5, R5, R6, RZ ;  /* 0x0000000605057224 */ /* 0x001fe200078e02ff */
[----:B------:R-:W-:Y:S01]  /*7690*/  ULDC.64 UR6, c[0x0][0xbd8] ;  /* 0x0002f60000067ab9 */ /* 0x000fe20000000a00 */
[----:B------:R-:W-:Y:S01]  /*76a0*/  IMAD R213, R213, R12, R13 ;  /* 0x0000000cd5d57224 */ /* 0x000fe200078e020d */
[----:B------:R-:W5:Y:S01]  /*76b0*/  LD.E.128 R100, desc[UR48][R102.64] ;  /* 0x0000003066647980 */ /* 0x000f62000c101d00 */
[C---:B------:R-:W-:Y:S01]  /*76c0*/  IMAD R5, R0.reuse, R7, R5 ;  /* 0x0000000700057224 */ /* 0x040fe200078e0205 */
[----:B------:R-:W-:Y:S01]  /*76d0*/  ULDC.64 UR8, c[0x0][0xb80] ;  /* 0x0002e00000087ab9 */ /* 0x000fe20000000a00 */
[----:B------:R-:W-:Y:S01]  /*76e0*/  IMAD.WIDE.U32 R6, R0, R6, UR4 ;  /* 0x0000000400067e25 */ /* 0x000fe2000f8e0006 */
[----:B------:R-:W5:Y:S01]  /*76f0*/  LD.E.128 R104, desc[UR48][R106.64] ;  /* 0x000000306a687980 */ /* 0x000f62000c101d00 */
[----:B------:R-:W-:-:S03]  /*7700*/  SHF.R.S32.HI R0, RZ, 0x1f, R213 ;  /* 0x0000001fff007819 */ /* 0x000fc600000114d5 */
        /* <DEDUP_REMOVED lines=8> */
[----:B0-----:R-:W0:Y:S01]  /*7790*/  FENCE.VIEW.ASYNC.S ;  /* 0x00000000000073c6 */ /* 0x001e220000000000 */
[----:B------:R-:W-:Y:S01]  /*77a0*/  IMAD.IADD R7, R7, 0x1, R5 ;  /* 0x0000000107077824 */ /* 0x000fe200078e0205 */
[----:B------:R-:W-:Y:S01]  /*77b0*/  ISETP.GE.AND P1, PT, R3, R4, PT ;  /* 0x000000040300720c */ /* 0x000fe20003f26270 */
[----:B------:R-:W-:-:S02]  /*77c0*/  IMAD R0, R0, UR6, RZ ;  /* 0x0000000600007c24 */ /* 0x000fc4000f8e02ff */
[----:B------:R-:W-:Y:S02]  /*77d0*/  VIADD R3, R29, 0x40 ;  /* 0x000000401d037836 */ /* 0x000fe40000000000 */
[C---:B------:R-:W-:Y:S02]  /*77e0*/  IMAD R5, R213.reuse, UR7, R0 ;  /* 0x00000007d5057c24 */ /* 0x040fe4000f8e0200 */
[----:B------:R-:W-:Y:S01]  /*77f0*/  IMAD.WIDE.U32 R6, R213, UR6, R6 ;  /* 0x00000006d5067c25 */ /* 0x000fe2000f8e0006 */
[-C--:B------:R-:W-:Y:S02]  /*7800*/  ISETP.GE.AND P2, PT, R29, R4.reuse, PT ;  /* 0x000000041d00720c */ /* 0x080fe40003f46270 */
[----:B------:R-:W-:Y:S01]  /*7810*/  ISETP.GE.AND P0, PT, R3, R4, PT ;  /* 0x000000040300720c */ /* 0x000fe20003f06270 */
[----:B------:R-:W-:Y:S01]  /*7820*/  IMAD.IADD R3, R7, 0x1, R5 ;  /* 0x0000000107037824 */ /* 0x000fe200078e0205 */
[C---:B------:R-:W-:Y:S01]  /*7830*/  LEA R0, P3, R6.reuse, UR8, 0x1 ;  /* 0x0000000806007c11 */ /* 0x040fe2000f8608ff */
[----:B------:R-:W-:Y:S01]  /*7840*/  VIADD R207, R207, 0x32420 ;  /* 0x00032420cfcf7836 */ /* 0x000fe20000000000 */
[----:B------:R-:W-:Y:S01]  /*7850*/  UISETP.NE.AND UP0, UPT, UR37, 0x2, UPT ;  /* 0x000000022500788c */ /* 0x000fe2000bf05270 */
[----:B------:R-:W-:Y:S01]  /*7860*/  ULDC UR4, c[0x0][0xc] ;  /* 0x0000030000047ab9 */ /* 0x000fe20000000800 */
[----:B------:R-:W-:Y:S01]  /*7870*/  LEA.HI.X R5, R6, UR9, R3, 0x1, P3 ;  /* 0x0000000906057c11 */ /* 0x000fe200098f0c03 */
[----:B------:R-:W-:Y:S01]  /*7880*/  UIADD3 UR44, UR4, UR44, URZ ;  /* 0x0000002c042c7290 */ /* 0x000fe2000fffe03f */
[----:B------:R-:W-:Y:S01]  /*7890*/  PRMT R207, RZ, 0x654, R207 ;  /* 0x00000654ffcf7816 */ /* 0x000fe200000000cf */
[----:B------:R-:W-:Y:S01]  /*78a0*/  USEL UR4, URZ, 0x1, UP0 ;  /* 0x000000013f047887 */ /* 0x000fe20008000000 */
[----:B0-----:R2:W0:Y:S01]  /*78b0*/  SHFL.IDX PT, R12, R0, RZ, 0x181f ;  /* 0x00181fff000c7589 */ /* 0x00142200000e0000 */
[----:B------:R-:W-:Y:S01]  /*78c0*/  USEL UR37, UR37, URZ, UP0 ;  /* 0x0000003f25257287 */ /* 0x000fe20008000000 */
[----:B------:R2:W-:Y:S01]  /*78d0*/  SYNCS.ARRIVE.TRANS64.RED.A1T0 RZ, [R207+URZ], RZ ;  /* 0x000000ffcfff79a7 */ /* 0x0005e2000810043f */
[----:B------:R-:W-:Y:S01]  /*78e0*/  ULOP3.LUT UR36, UR36, UR4, URZ, 0x3c, !UPT ;  /* 0x0000000424247292 */ /* 0x000fe2000f8e3c3f */
[----:B------:R2:W1:Y:S01]  /*78f0*/  SHFL.IDX PT, R13, R5, RZ, 0x181f ;  /* 0x00181fff050d7589 */ /* 0x00046200000e0000 */
[----:B------:R-:W-:Y:S04]  /*7900*/  BSSY B0, `(.L_x_9243) ;  /* 0x0000012000007945 */ /* 0x000fe80003800000 */
[----:B------:R-:W-:Y:S06]  /*7910*/  @P2 BRA `(.L_x_9244) ;  /* 0x0000000000402947 */ /* 0x000fec0003800000 */
[----:B------:R-:W-:Y:S02]  /*7920*/  ULDC UR4, c[0x0][0xbc8] ;  /* 0x0002f20000047ab9 */ /* 0x000fe40000000800 */
[----:B------:R-:W-:Y:S02]  /*7930*/  ISETP.GE.AND P4, PT, R18, UR4, PT ;  /* 0x0000000412007c0c */ /* 0x000fe4000bf86270 */
[----:B------:R-:W-:Y:S02]  /*7940*/  ISETP.GE.AND P3, PT, R17, UR4, PT ;  /* 0x0000000411007c0c */ /* 0x000fe4000bf66270 */
[----:B------:R-:W-:Y:S02]  /*7950*/  ISETP.GE.AND P2, PT, R16, UR4, PT ;  /* 0x0000000410007c0c */ /* 0x000fe4000bf46270 */
[----:B------:R-:W-:-:S07]  /*7960*/  ISETP.GE.AND P5, PT, R2, UR4, PT ;  /* 0x0000000402007c0c */ /* 0x000fce000bfa6270 */
[----:B0-----:R-:W-:-:S04]  /*7970*/  @!P4 LEA R14, P6, R18, R12, 0x1 ;  /* 0x0000000c120ec211 */ /* 0x001fc800078c08ff */
[----:B-1----:R-:W-:Y:S02]  /*7980*/  @!P4 LEA.HI.X R15, R18, R13, R216, 0x1, P6 ;  /* 0x0000000d120fc211 */ /* 0x002fe400030f0cd8 */
[----:B--2---:R-:W-:Y:S01]  /*7990*/  @!P3 LEA R20, P6, R17, R12, 0x1 ;  /* 0x0000000c1114b211 */ /* 0x004fe200078c08ff */
        /* <DEDUP_REMOVED lines=8> */
.L_x_9244:
[----:B------:R-:W-:Y:S05]  /*7a20*/  BSYNC B0 ;  /* 0x0000000000007941 */ /* 0x000fea0003800000 */
.L_x_9243:
[----:B-1----:R1:W4:Y:S01]  /*7a30*/  SHFL.IDX PT, R13, R5, 0x1, 0x181f ;  /* 0x00381f00050d7f89 */ /* 0x00232200000e0000 */
        /* <DEDUP_REMOVED lines=8> */
[CC--:B0--3--:R-:W-:Y:S02]  /*7ac0*/  @!P3 LEA R14, P6, R18.reuse, R12.reuse, 0x1 ;  /* 0x0000000c120eb211 */ /* 0x0c9fe400078c08ff */
[CC--:B--2---:R-:W-:Y:S02]  /*7ad0*/  @!P2 LEA R20, P5, R17.reuse, R12.reuse, 0x1 ;  /* 0x0000000c1114a211 */ /* 0x0c4fe400078a08ff */
[-C--:B----4-:R-:W-:Y:S02]  /*7ae0*/  @!P3 LEA.HI.X R15, R18, R13.reuse, R216, 0x1, P6 ;  /* 0x0000000d120fb211 */ /* 0x090fe400030f0cd8 */
[----:B------:R-:W-:Y:S01]  /*7af0*/  @!P1 LEA R22, P6, R16, R12, 0x1 ;  /* 0x0000000c10169211 */ /* 0x000fe200078c08ff */
[----:B------:R-:W-:Y:S01]  /*7b00*/  @!P4 IMAD.WIDE R6, R2, 0x2, R12 ;  /* 0x000000020206c825 */ /* 0x000fe200078e020c */
[-C--:B------:R-:W-:Y:S02]  /*7b10*/  @!P2 LEA.HI.X R21, R17, R13.reuse, R215, 0x1, P5 ;  /* 0x0000000d1115a211 */ /* 0x080fe400028f0cd7 */
[----:B------:R-:W-:-:S02]  /*7b20*/  @!P1 LEA.HI.X R23, R16, R13, R214, 0x1, P6 ;  /* 0x0000000d10179211 */ /* 0x000fc400030f0cd6 */
[----:B-----5:R0:W-:Y:S04]  /*7b30*/  @!P4 ST.E.128 desc[UR48][R6.64], R36 ;  /* 0x000000240600c985 */ /* 0x0201e8000c101d30 */
[----:B------:R0:W-:Y:S04]  /*7b40*/  @!P3 ST.E.128 desc[UR48][R14.64], R52 ;  /* 0x000000340e00b985 */ /* 0x0001e8000c101d30 */
[----:B------:R0:W-:Y:S04]  /*7b50*/  @!P2 ST.E.128 desc[UR48][R20.64], R68 ;  /* 0x000000441400a985 */ /* 0x0001e8000c101d30 */
[----:B------:R0:W-:Y:S02]  /*7b60*/  @!P1 ST.E.128 desc[UR48][R22.64], R108 ;  /* 0x0000006c16009985 */ /* 0x0001e4000c101d30 */
.L_x_9246:
[----:B------:R-:W-:Y:S05]  /*7b70*/  BSYNC B0 ;  /* 0x0000000000007941 */ /* 0x000fea0003800000 */
.L_x_9245:
        /* <DEDUP_REMOVED lines=9> */
[-C--:B0--3--:R-:W-:Y:S02]  /*7c10*/  @!P4 LEA R14, P0, R18, R12.reuse, 0x1 ;  /* 0x0000000c120ec211 */ /* 0x089fe400078008ff */
[CC--:B--2---:R-:W-:Y:S02]  /*7c20*/  @!P5 LEA R20, P1, R17.reuse, R12.reuse, 0x1 ;  /* 0x0000000c1114d211 */ /* 0x0c4fe400078208ff */
[----:B------:R-:W-:Y:S02]  /*7c30*/  @!P6 LEA R22, P2, R16, R12, 0x1 ;  /* 0x0000000c1016e211 */ /* 0x000fe400078408ff */
[----:B-1----:R-:W-:Y:S01]  /*7c40*/  @!P3 IMAD.WIDE R6, R2, 0x2, R12 ;  /* 0x000000020206b825 */ /* 0x002fe200078e020c */
[-C--:B------:R-:W-:Y:S02]  /*7c50*/  @!P4 LEA.HI.X R15, R18, R13.reuse, R216, 0x1, P0 ;  /* 0x0000000d120fc211 */ /* 0x080fe400000f0cd8 */
[-C--:B------:R-:W-:Y:S02]  /*7c60*/  @!P5 LEA.HI.X R21, R17, R13.reuse, R215, 0x1, P1 ;  /* 0x0000000d1115d211 */ /* 0x080fe400008f0cd7 */
[----:B------:R-:W-:Y:S01]  /*7c70*/  @!P6 LEA.HI.X R23, R16, R13, R214, 0x1, P2 ;  /* 0x0000000d1017e211 */ /* 0x000fe200010f0cd6 */
[----:B-----5:R0:W-:Y:S04]  /*7c80*/  @!P3 ST.E.128 desc[UR48][R6.64], R40 ;  /* 0x000000280600b985 */ /* 0x0201e8000c101d30 */
[----:B------:R0:W-:Y:S04]  /*7c90*/  @!P4 ST.E.128 desc[UR48][R14.64], R56 ;  /* 0x000000380e00c985 */ /* 0x0001e8000c101d30 */
[----:B------:R0:W-:Y:S04]  /*7ca0*/  @!P5 ST.E.128 desc[UR48][R20.64], R96 ;  /* 0x000000601400d985 */ /* 0x0001e8000c101d30 */
[----:B------:R0:W-:Y:S02]  /*7cb0*/  @!P6 ST.E.128 desc[UR48][R22.64], R112 ;  /* 0x000000701600e985 */ /* 0x0001e4000c101d30 */
.L_x_9248:
[----:B------:R-:W-:Y:S05]  /*7cc0*/  BSYNC B0 ;  /* 0x0000000000007941 */ /* 0x000fea0003800000 */
.L_x_9247:
[----:B------:R-:W-:Y:S01]  /*7cd0*/  VIADD R3, R29, 0x60 ;  /* 0x000000601d037836 */ /* 0x000fe20000000000 */
[----:B0--3--:R0:W3:Y:S01]  /*7ce0*/  SHFL.IDX PT, R7, R5, 0x3, 0x181f ;  /* 0x00781f0005077f89 */ /* 0x0090e200000e0000 */
[----:B------:R-:W-:Y:S01]  /*7cf0*/  UIADD3 UR38, UR38, 0x1, URZ ;  /* 0x0000000126267890 */ /* 0x000fe2000fffe03f */
[----:B------:R-:W-:Y:S02]  /*7d00*/  BSSY B0, `(.L_x_9249) ;  /* 0x0000014000007945 */ /* 0x000fe40003800000 */
[----:B------:R-:W-:Y:S01]  /*7d10*/  ISETP.GE.AND P0, PT, R3, R4, PT ;  /* 0x000000040300720c */ /* 0x000fe20003f06270 */
[----:B------:R0:W0:-:S12]  /*7d20*/  SHFL.IDX PT, R6, R0, 0x3, 0x181f ;  /* 0x00781f0000067f89 */ /* 0x00001800000e0000 */
[----:B------:R-:W-:Y:S05]  /*7d30*/  @P0 BRA `(.L_x_9250) ;  /* 0x0000000000400947 */ /* 0x000fea0003800000 */
[----:B------:R-:W-:Y:S02]  /*7d40*/  ULDC UR4, c[0x0][0xbc8] ;  /* 0x0002f20000047ab9 */ /* 0x000fe40000000800 */
[----:B------:R-:W-:Y:S02]  /*7d50*/  ISETP.GE.AND P4, PT, R18, UR4, PT ;  /* 0x0000000412007c0c */ /* 0x000fe4000bf86270 */
[----:B------:R-:W-:Y:S02]  /*7d60*/  ISETP.GE.AND P5, PT, R17, UR4, PT ;  /* 0x0000000411007c0c */ /* 0x000fe4000bfa6270 */
[----:B------:R-:W-:Y:S02]  /*7d70*/  ISETP.GE.AND P6, PT, R16, UR4, PT ;  /* 0x0000000410007c0c */ /* 0x000fe4000bfc6270 */
[----:B------:R-:W-:-:S07]  /*7d80*/  ISETP.GE.AND P3, PT, R2, UR4, PT ;  /* 0x0000000402007c0c */ /* 0x000fce000bf66270 */
[-C--:B0-----:R-:W-:Y:S02]  /*7d90*/  @!P4 LEA R12, P0, R18, R6.reuse, 0x1 ;  /* 0x00000006120cc211 */ /* 0x081fe400078008ff */
[CC--:B------:R-:W-:Y:S02]  /*7da0*/  @!P5 LEA R14, P1, R17.reuse, R6.reuse, 0x1 ;  /* 0x00000006110ed211 */ /* 0x0c0fe400078208ff */
[----:B--2---:R-:W-:Y:S02]  /*7db0*/  @!P6 LEA R20, P2, R16, R6, 0x1 ;  /* 0x000000061014e211 */ /* 0x004fe400078408ff */
[----:B-1-34-:R-:W-:Y:S01]  /*7dc0*/  @!P3 IMAD.WIDE R4, R2, 0x2, R6 ;  /* 0x000000020204b825 */ /* 0x01afe200078e0206 */
[-C--:B------:R-:W-:Y:S02]  /*7dd0*/  @!P4 LEA.HI.X R13, R18, R7.reuse, R216, 0x1, P0 ;  /* 0x00000007120dc211 */ /* 0x080fe400000f0cd8 */
[-C--:B------:R-:W-:Y:S02]  /*7de0*/  @!P5 LEA.HI.X R15, R17, R7.reuse, R215, 0x1, P1 ;  /* 0x00000007110fd211 */ /* 0x080fe400008f0cd7 */
[----:B------:R-:W-:Y:S01]  /*7df0*/  @!P6 LEA.HI.X R21, R16, R7, R214, 0x1, P2 ;  /* 0x000000071015e211 */ /* 0x000fe200010f0cd6 */
[----:B-----5:R0:W-:Y:S04]  /*7e00*/  @!P3 ST.E.128 desc[UR48][R4.64], R8 ;  /* 0x000000080400b985 */ /* 0x0201e8000c101d30 */
[----:B------:R0:W-:Y:S04]  /*7e10*/  @!P4 ST.E.128 desc[UR48][R12.64], R60 ;  /* 0x0000003c0c00c985 */ /* 0x0001e8000c101d30 */
[----:B------:R0:W-:Y:S04]  /*7e20*/  @!P5 ST.E.128 desc[UR48][R14.64], R100 ;  /* 0x000000640e00d985 */ /* 0x0001e8000c101d30 */
[----:B------:R0:W-:Y:S02]  /*7e30*/  @!P6 ST.E.128 desc[UR48][R20.64], R116 ;  /* 0x000000741400e985 */ /* 0x0001e4000c101d30 */
.L_x_9250:
[----:B------:R-:W-:Y:S05]  /*7e40*/  BSYNC B0 ;  /* 0x0000000000007941 */ /* 0x000fea0003800000 */
.L_x_9249:
[----:B012-4-:R-:W0:Y:S02]  /*7e50*/  LDC R0, c[0x0][0xd34] ;  /* 0x00034d00ff007b82 */ /* 0x017e240000000800 */
[----:B0-----:R-:W-:-:S13]  /*7e60*/  ISETP.LE.AND P0, PT, R0, UR44, PT ;  /* 0x0000002c00007c0c */ /* 0x001fda000bf03270 */
[----:B------:R-:W-:Y:S05]  /*7e70*/  @!P0 BRA `(.L_x_9251) ;  /* 0xffffff8c00a08947 */ /* 0x000fea000383ffff */
[----:B------:R-:W-:Y:S05]  /*7e80*/  EXIT ;  /* 0x000000000000794d */ /* 0x000fea0003800000 */
.L_x_9216:
        /* <DEDUP_REMOVED lines=11> */
[----:B------:R-:W-:Y:S01]  /*7f40*/  ULDC.64 UR4, c[0x0][0x418] ;  /* 0x0001060000047ab9 */ /* 0x000fe20000000a00 */
[----:B------:R-:W-:Y:S01]  /*7f50*/  LOP3.LUT R16, R16, 0xfffffffd, RZ, 0xc0, !PT ;  /* 0xfffffffd10107812 */ /* 0x000fe200078ec0ff */
[----:B------:R-:W-:Y:S01]  /*7f60*/  UISETP.NE.U32.AND UP0, UPT, UR4, URZ, UPT ;  /* 0x0000003f0400728c */ /* 0x000fe2000bf05070 */
[----:B------:R-:W-:Y:S01]  /*7f70*/  LOP3.LUT R7, R27, 0x38, RZ, 0xc0, !PT ;  /* 0x000000381b077812 */ /* 0x000fe200078ec0ff */
[----:B------:R-:W-:Y:S01]  /*7f80*/  ULDC.64 UR6, c[0x0][0x2f0] ;  /* 0x0000bc0000067ab9 */ /* 0x000fe20000000a00 */
[----:B------:R-:W-:Y:S01]  /*7f90*/  ULDC UR4, c[0x0][0x424] ;  /* 0x0001090000047ab9 */ /* 0x000fe20000000800 */
[----:B------:R-:W-:Y:S01]  /*7fa0*/  UISETP.NE.AND.EX UP0, UPT, UR5, URZ, UPT, UP0 ;  /* 0x0000003f0500728c */ /* 0x000fe2000bf05300 */
[C---:B------:R-:W-:Y:S01]  /*7fb0*/  ISETP.GE.AND P2, PT, R7.reuse, UR9, PT ;  /* 0x0000000907007c0c */ /* 0x040fe2000bf46270 */
[----:B------:R-:W0:Y:S01]  /*7fc0*/  S2UR UR8, SR_CgaCtaId ;  /* 0x00000000000879c3 */ /* 0x000e220000008800 */
[C---:B------:R-:W-:Y:S01]  /*7fd0*/  LOP3.LUT R4, R7.reuse, 0x40, RZ, 0xfc, !PT ;  /* 0x0000004007047812 */ /* 0x040fe200078efcff */
[----:B------:R-:W-:Y:S01]  /*7fe0*/  USEL UR4, UR4, 0x1, UP0 ;  /* 0x0000000104047887 */ /* 0x000fe20008000000 */
[----:B------:R-:W-:Y:S01]  /*7ff0*/  LOP3.LUT R5, R7, 0x80, RZ, 0xfc, !PT ;  /* 0x0000008007057812 */ /* 0x000fe200078efcff */
[----:B------:R-:W-:Y:S01]  /*8000*/  UMOV UR37, 0x400 ;  /* 0x0000040000257882 */ /* 0x000fe20000000000 */
[----:B------:R-:W-:Y:S01]  /*8010*/  ISETP.GE.AND P1, PT, R4, UR9, PT ;  /* 0x0000000904007c0c */ /* 0x000fe2000bf26270 */
[----:B------:R-:W-:Y:S01]  /*8020*/  UIMAD UR36, UR4, UR6, URZ ;  /* 0x00000006042472a4 */ /* 0x000fe2000f8e023f */
[----:B------:R-:W-:Y:S01]  /*8030*/  ISETP.GE.AND P0, PT, R5, UR9, PT ;  /* 0x0000000905007c0c */ /* 0x000fe2000bf06270 */
[----:B------:R-:W-:Y:S01]  /*8040*/  ULDC UR11, c[0x0][0x3b8] ;  /* 0x0000ee00000b7ab9 */ /* 0x000fe20000000800 */
[----:B------:R-:W-:Y:S01]  /*8050*/  LOP3.LUT R6, R7, 0xc0, RZ, 0xfc, !PT ;  /* 0x000000c007067812 */ /* 0x000fe200078efcff */
[----:B------:R-:W-:Y:S01]  /*8060*/  UIADD3 UR4, UR36, 0x5f, URZ ;  /* 0x0000005f24047890 */ /* 0x000fe2000fffe03f */
[----:B------:R-:W-:Y:S01]  /*8070*/  SEL R3, RZ, 0x4, P0 ;  /* 0x00000004ff037807 */ /* 0x000fe20000000000 */
[----:B------:R1:W-:Y:S01]  /*8080*/  STL [R1+0x8], RZ ;  /* 0x000008ff01007387 */ /* 0x0003e20000100800 */
[----:B------:R-:W-:Y:S01]  /*8090*/  @P2 LOP3.LUT R16, R16, 0x2, RZ, 0xfc, !PT ;  /* 0x0000000210102812 */ /* 0x000fe200078efcff */
[----:B------:R-:W-:Y:S01]  /*80a0*/  UIMAD.WIDE UR4, UR4, 0x2aaaaaab, URZ ;  /* 0x2aaaaaab040478a5 */ /* 0x000fe2000f8e023f */
[----:B------:R-:W-:Y:S01]  /*80b0*/  SHF.R.U32.HI R36, RZ, 0x3, R19 ;  /* 0x00000003ff247819 */ /* 0x000fe20000011613 */
[----:B------:R-:W-:Y:S01]  /*80c0*/  ULDC UR10, c[0x0][0x2b8] ;  /* 0x0000ae00000a7ab9 */ /* 0x000fe20000000800 */
[----:B------:R-:W-:Y:S01]  /*80d0*/  LOP3.LUT R16, R16, 0xffffffef, RZ, 0xc0, !PT ;  /* 0xffffffef10107812 */ /* 0x000fe200078ec0ff */
[----:B------:R-:W-:Y:S01]  /*80e0*/  USHF.R.U32.HI UR4, URZ, 0x1f, UR5 ;  /* 0x0000001f3f047899 */ /* 0x000fe20008011605 */
[----:B------:R-:W-:Y:S01]  /*80f0*/  SEL R2, RZ, 0x1, P2 ;  /* 0x00000001ff027807 */ /* 0x000fe20001000000 */
[----:B------:R-:W-:Y:S01]  /*8100*/  IMAD.U32 R37, RZ, RZ, UR12 ;  /* 0x0000000cff257e24 */ /* 0x000fe2000f8e00ff */
[----:B------:R-:W-:Y:S01]  /*8110*/  @P1 LOP3.LUT R16, R16, 0x10, RZ, 0xfc, !PT ;  /* 0x0000001010101812 */ /* 0x000fe200078efcff */
[----:B------:R-:W-:Y:S01]  /*8120*/  ULEA.HI.SX32 UR4, UR5, UR4, 0x1c ;  /* 0x0000000405047291 */ /* 0x000fe2000f8fe23f */
[----:B------:R-:W-:Y:S01]  /*8130*/  SEL R0, RZ, 0x2, P1 ;  /* 0x00000002ff007807 */ /* 0x000fe20000800000 */
[----:B0-----:R-:W-:Y:S01]  /*8140*/  ULEA UR37, UR8, UR37, 0x18 ;  /* 0x0000002508257291 */ /* 0x001fe2000f8ec03f */
[----:B------:R-:W-:Y:S01]  /*8150*/  LOP3.LUT R16, R16, 0xfffffff7, RZ, 0xc0, !PT ;  /* 0xfffffff710107812 */ /* 0x000fe200078ec0ff */
[----:B------:R-:W-:Y:S01]  /*8160*/  UIADD3 UR5, UR4, -0x1, URZ ;  /* 0xffffffff04057890 */ /* 0x000fe2000fffe03f */
[----:B------:R-:W-:Y:S01]  /*8170*/  LOP3.LUT R36, R36, 0xf, RZ, 0xc0, !PT ;  /* 0x0000000f24247812 */ /* 0x000fe200078ec0ff */
[----:B------:R-:W-:Y:S01]  /*8180*/  IMAD.MOV.U32 R28, RZ, RZ, 0x1 ;  /* 0x00000001ff1c7424 */ /* 0x000fe200078e00ff */
[----:B------:R-:W-:Y:S01]  /*8190*/  @P0 LOP3.LUT R16, R16, 0x8, RZ, 0xfc, !PT ;  /* 0x0000000810100812 */ /* 0x000fe200078efcff */
[----:B------:R-:W-:Y:S01]  /*81a0*/  UIMAD UR8, UR5, -0x60, UR36 ;  /* 0xffffffa0050878a4 */ /* 0x000fe2000f8e0224 */
[----:B------:R-:W-:Y:S01]  /*81b0*/  ISETP.GE.AND P0, PT, R6, UR9, PT ;  /* 0x0000000906007c0c */ /* 0x000fe2000bf06270 */
[----:B------:R-:W-:Y:S01]  /*81c0*/  IMAD.MOV.U32 R18, RZ, RZ, RZ ;  /* 0x000000ffff127224 */ /* 0x000fe200078e00ff */
[----:B------:R-:W-:Y:S01]  /*81d0*/  LOP3.LUT R16, R16, 0xfffffffb, RZ, 0xc0, !PT ;  /* 0xfffffffb10107812 */ /* 0x000fe200078ec0ff */
[----:B------:R-:W-:Y:S01]  /*81e0*/  ULDC UR38, c[0x0][0x448] ;  /* 0x0001120000267ab9 */ /* 0x000fe20000000800 */
[----:B------:R-:W-:Y:S01]  /*81f0*/  IADD3 R3, R3, R0, R2 ;  /* 0x0000000003037210 */ /* 0x000fe20007ffe002 */
[----:B------:R-:W-:Y:S01]  /*8200*/  ULDC UR6, c[0x0][0x288] ;  /* 0x0000a20000067ab9 */ /* 0x000fe20000000800 */
[----:B------:R-:W-:Y:S01]  /*8210*/  SEL R2, RZ, 0x8, P0 ;  /* 0x00000008ff027807 */ /* 0x000fe20000000000 */
[----:B------:R-:W-:Y:S01]  /*8220*/  ULOP3.LUT UR41, UR39, 0x2, URZ, 0xfc, !UPT ;  /* 0x0000000227297892 */ /* 0x000fe2000f8efc3f */
[----:B------:R-:W-:Y:S01]  /*8230*/  IADD3 R35, -R36, UR8, RZ ;  /* 0x0000000824237c10 */ /* 0x000fe2000fffe1ff */
[----:B------:R-:W-:Y:S01]  /*8240*/  ULDC UR42, c[0x0][0xc] ;  /* 0x00000300002a7ab9 */ /* 0x000fe20000000800 */
[----:B------:R-:W-:Y:S01]  /*8250*/  LOP3.LUT R29, R29, 0xffff7fff, RZ, 0xc0, !PT ;  /* 0xffff7fff1d1d7812 */ /* 0x000fe200078ec0ff */
[----:B------:R-:W-:Y:S01]  /*8260*/  UIMAD UR38, UR38, UR6, URZ ;  /* 0x00000006262672a4 */ /* 0x000fe2000f8e023f */
[----:B------:R-:W-:Y:S01]  /*8270*/  IADD3 R2, R2, R3, RZ ;  /* 0x0000000302027210 */ /* 0x000fe20007ffe0ff */
[----:B------:R-:W-:Y:S01]  /*8280*/  IMAD.SHL.U32 R3, R19, 0x10, RZ ;  /* 0x0000001013037824 */ /* 0x000fe200078e00ff */
[----:B------:R-:W-:Y:S01]  /*8290*/  @P0 LOP3.LUT R16, R16, 0x4, RZ, 0xfc, !PT ;  /* 0x0000000410100812 */ /* 0x000fe200078efcff */
[----:B------:R-:W-:Y:S01]  /*82a0*/  UIADD3 UR40, UR4, -0x2, URZ ;  /* 0xfffffffe04287890 */ /* 0x000fe2000fffe03f */
[----:B------:R-:W-:-:S02]  /*82b0*/  ISETP.GE.AND P0, PT, R7, UR9, PT ;  /* 0x0000000907007c0c */ /* 0x000fc4000bf06270 */
[----:B------:R-:W-:Y:S02]  /*82c0*/  LOP3.LUT R16, R16, 0xbfffffff, RZ, 0xc0, !PT ;  /* 0xbfffffff10107812 */ /* 0x000fe400078ec0ff */
[C---:B------:R-:W-:Y:S02]  /*82d0*/  ISETP.LT.OR P3, PT, R35.reuse, 0x1, P0 ;  /* 0x000000012300780c */ /* 0x040fe40000761670 */
[C---:B------:R-:W-:Y:S02]  /*82e0*/  ISETP.LT.OR P2, PT, R35.reuse, 0x11, P0 ;  /* 0x000000112300780c */ /* 0x040fe40000741670 */
[----:B------:R-:W-:Y:S02]  /*82f0*/  ISETP.LT.OR P1, PT, R35, 0x21, P0 ;  /* 0x000000212300780c */ /* 0x000fe40000721670 */
[----:B------:R-:W-:Y:S02]  /*8300*/  LOP3.LUT R0, R27, 0x1f8, RZ, 0xc0, !PT ;  /* 0x000001f81b007812 */ /* 0x000fe400078ec0ff */
[----:B------:R-:W-:Y:S01]  /*8310*/  LOP3.LUT R30, R36, 0x70, R3, 0xf8, !PT ;  /* 0x00000070241e7812 */ /* 0x000fe200078ef803 */
[----:B------:R-:W-:Y:S01]  /*8320*/  IMAD.U32 R3, RZ, RZ, UR5 ;  /* 0x00000005ff037e24 */ /* 0x000fe2000f8e00ff */
[----:B------:R-:W-:-:S03]  /*8330*/  LOP3.LUT R0, R0, 0x38, R19, 0x78, !PT ;  /* 0x0000003800007812 */ /* 0x000fc600078e7813 */
[----:B------:R-:W-:Y:S02]  /*8340*/  @P3 LOP3.LUT R29, R29, 0x8000, RZ, 0xfc, !PT ;  /* 0x000080001d1d3812 */ /* 0x000fe400078efcff */
[----:B------:R-:W-:Y:S02]  /*8350*/  ISETP.LT.OR P3, PT, R35, 0x31, P0 ;  /* 0x000000312300780c */ /* 0x000fe40000761670 */
[----:B------:R-:W-:Y:S02]  /*8360*/  LOP3.LUT R29, R29, 0xffffbfff, RZ, 0xc0, !PT ;  /* 0xffffbfff1d1d7812 */ /* 0x000fe400078ec0ff */
[----:B------:R-:W-:Y:S01]  /*8370*/  LOP3.LUT R27, R0, 0x200, R27, 0xf8, !PT ;  /* 0x00000200001b7812 */ /* 0x000fe200078ef81b */
[----:B------:R-:W-:Y:S01]  /*8380*/  IMAD R0, R3, 0x60, R30 ;  /* 0x0000006003007824 */ /* 0x000fe200078e021e */
[----:B------:R-:W-:Y:S02]  /*8390*/  @P2 LOP3.LUT R29, R29, 0x4000, RZ, 0xfc, !PT ;  /* 0x000040001d1d2812 */ /* 0x000fe400078efcff */
[----:B------:R-:W-:-:S02]  /*83a0*/  ISETP.LT.OR P2, PT, R35, 0x41, P0 ;  /* 0x000000412300780c */ /* 0x000fc40000741670 */
[----:B------:R-:W-:Y:S01]  /*83b0*/  LOP3.LUT R29, R29, 0xffffdfff, RZ, 0xc0, !PT ;  /* 0xffffdfff1d1d7812 */ /* 0x000fe200078ec0ff */
[----:B------:R1:W-:Y:S01]  /*83c0*/  STL [R1+0xc], R0 ;  /* 0x00000c0001007387 */ /* 0x0003e20000100800 */
[----:B------:R-:W-:Y:S02]  /*83d0*/  LEA R8, R27, UR37, 0x1 ;  /* 0x000000251b087c11 */ /* 0x000fe4000f8e08ff */
[----:B------:R-:W-:Y:S02]  /*83e0*/  @P1 LOP3.LUT R29, R29, 0x2000, RZ, 0xfc, !PT ;  /* 0x000020001d1d1812 */ /* 0x000fe400078efcff */
[----:B------:R-:W-:Y:S02]  /*83f0*/  ISETP.LT.OR P1, PT, R35, 0x51, P0 ;  /* 0x000000512300780c */ /* 0x000fe40000721670 */
[----:B------:R-:W-:Y:S02]  /*8400*/  LOP3.LUT R29, R29, 0xfffffdff, RZ, 0xc0, !PT ;  /* 0xfffffdff1d1d7812 */ /* 0x000fe400078ec0ff */
[----:B------:R-:W-:-:S02]  /*8410*/  LOP3.LUT P0, RZ, R2, 0x2, RZ, 0xc0, !PT ;  /* 0x0000000202ff7812 */ /* 0x000fc4000780c0ff */
        /* <DEDUP_REMOVED lines=52> */
[----:B------:R-:W-:-:S03]  /*8760*/  LOP3.LUT R29, R29, 0xfffffffe, RZ, 0xc0, !PT ;  /* 0xfffffffe1d1d7812 */ /* 0x000fc600078ec0ff */
[----:B------:R-:W-:Y:S02]  /*8770*/  @P3 LOP3.LUT R16, R16, 0x80000000, RZ, 0xfc, !PT ;  /* 0x8000000010103812 */ /* 0x000fe400078efcff */
[----:B------:R-:W-:Y:S02]  /*8780*/  @P1 LOP3.LUT R29, R29, 0x1, RZ, 0xfc, !PT ;  /* 0x000000011d1d1812 */ /* 0x000fe400078efcff */
[----:B------:R-:W-:Y:S02]  /*8790*/  ISETP.LT.OR P1, PT, R35, 0x51, !P0 ;  /* 0x000000512300780c */ /* 0x000fe40004721670 */
[----:B------:R-:W-:Y:S02]  /*87a0*/  ISETP.GE.AND P0, PT, R0, UR36, PT ;  /* 0x0000002400007c0c */ /* 0x000fe4000bf06270 */
[----:B------:R-:W-:Y:S02]  /*87b0*/  LOP3.LUT R16, R16, 0xefffffff, RZ, 0xc0, !PT ;  /* 0xefffffff10107812 */ /* 0x000fe400078ec0ff */
[----:B------:R-:W-:-:S02]  /*87c0*/  ISETP.LT.U32.AND P0, PT, R30, 0x60, !P0 ;  /* 0x000000601e00780c */ /* 0x000fc40004701070 */
[----:B------:R-:W-:Y:S02]  /*87d0*/  @P2 LOP3.LUT R16, R16, 0x10000000, RZ, 0xfc, !PT ;  /* 0x1000000010102812 */ /* 0x000fe400078efcff */
[----:B------:R-:W-:Y:S02]  /*87e0*/  ISETP.GE.AND P2, PT, R4, UR11, PT ;  /* 0x0000000b04007c0c */ /* 0x000fe4000bf46270 */
[----:B------:R-:W-:Y:S02]  /*87f0*/  LOP3.LUT R16, R16, 0xffefffff, RZ, 0xc0, !PT ;  /* 0xffefffff10107812 */ /* 0x000fe400078ec0ff */
[----:B------:R-:W-:-:S04]  /*8800*/  LOP3.LUT R29, R29, 0xfffeffff, RZ, 0xc0, !PT ;  /* 0xfffeffff1d1d7812 */ /* 0x000fc800078ec0ff */
[----:B------:R-:W-:Y:S02]  /*8810*/  @P1 LOP3.LUT R29, R29, 0x10000, RZ, 0xfc, !PT ;  /* 0x000100001d1d1812 */ /* 0x000fe400078efcff */
[----:B------:R-:W-:Y:S02]  /*8820*/  @P0 LOP3.LUT R16, R16, 0x100000, RZ, 0xfc, !PT ;  /* 0x0010000010100812 */ /* 0x000fe400078efcff */
[----:B------:R-:W-:Y:S02]  /*8830*/  ISETP.GE.AND P1, PT, R5, UR11, PT ;  /* 0x0000000b05007c0c */ /* 0x000fe4000bf26270 */
[----:B------:R-:W-:Y:S02]  /*8840*/  LOP3.LUT R16, R16, 0xfffdffff, RZ, 0xc0, !PT ;  /* 0xfffdffff10107812 */ /* 0x000fe400078ec0ff */
[----:B------:R-:W-:Y:S02]  /*8850*/  ISETP.GE.AND P0, PT, R6, UR11, PT ;  /* 0x0000000b06007c0c */ /* 0x000fe4000bf06270 */
[----:B------:R-:W-:-:S02]  /*8860*/  @P2 LOP3.LUT R16, R16, 0x20000, RZ, 0xfc, !PT ;  /* 0x0002000010102812 */ /* 0x000fc400078efcff */
        /* <DEDUP_REMOVED lines=31> */
.L_x_9289:
        /* <DEDUP_REMOVED lines=24> */
[----:B0-2---:R-:W-:Y:S05]  /*8be0*/  @!P0 BRA `(.L_x_9253) ;  /* 0x0000000000408947 */ /* 0x005fea0003800000 */
[----:B------:R-:W-:Y:S01]  /*8bf0*/  MOV R2, 0x0 ;  /* 0x0000000000027802 */ /* 0x000fe20000000f00 */
[----:B------:R-:W-:Y:S01]  /*8c00*/  ULDC.64 UR4, c[0x4][0xf0] ;  /* 0x01003c0000047ab9 */ /* 0x000fe20000000a00 */
[----:B------:R-:W-:Y:S01]  /*8c10*/  ULDC.64 UR6, c[0x4][0xf8] ;  /* 0x01003e0000067ab9 */ /* 0x000fe20000000a00 */
[----:B------:R-:W-:Y:S01]  /*8c20*/  IMAD.U32 R4, RZ, RZ, UR4 ;  /* 0x00000004ff047e24 */ /* 0x000fe2000f8e00ff */
[----:B------:R-:W-:Y:S01]  /*8c30*/  MOV R8, 0x70 ;  /* 0x0000007000087802 */ /* 0x000fe20000000f00 */
        /* <DEDUP_REMOVED lines=8> */
[----:B------:R-:W-:-:S07]  /*8cc0*/  IMAD.MOV.U32 R13, RZ, RZ, RZ ;  /* 0x000000ffff0d7224 */ /* 0x000fce00078e00ff */
[----:B------:R-:W-:-:S07]  /*8cd0*/  LEPC R20, `(.L_x_9253) ;  /* 0x000000001014794e */ /* 0x000fce0000000000 */
[----:B0----5:R-:W-:Y:S05]  /*8ce0*/  CALL.ABS.NOINC R2 ;  /* 0x0000000002007343 */ /* 0x021fea0003c00000 */
.L_x_9253:
        /* <DEDUP_REMOVED lines=20> */
.L_x_9255:
        /* <DEDUP_REMOVED lines=15> */
.L_x_9254:
        /* <DEDUP_REMOVED lines=13> */
.L_x_9307:
        /* <DEDUP_REMOVED lines=33> */
.L_x_9257:
[----:B------:R-:W-:Y:S01]  /*9200*/  LEA R17, R18, UR37, 0x3 ;  /* 0x0000002512117c11 */ /* 0x000fe2000f8e18ff */
[----:B------:R-:W-:Y:S01]  /*9210*/  BSSY B0, `(.L_x_9258) ;  /* 0x0000004000007945 */ /* 0x000fe20003800000 */
[----:B------:R-:W-:-:S04]  /*9220*/  SHF.L.U32 R0, R28, 0x1f, RZ ;  /* 0x0000001f1c007819 */ /* 0x000fc800000006ff */
[----:B------:R-:W0:Y:S02]  /*9230*/  SYNCS.PHASECHK.TRANS64.TRYWAIT P0, [R17+URZ+0x32440], R0 ;  /* 0x03244000110075a7 */ /* 0x000e24000800017f */
[----:B0-----:R-:W-:Y:S05]  /*9240*/  @!P0 BRA `(.L_x_9259) ;  /* 0x0000003800ac8947 */ /* 0x001fea0003800000 */
.L_x_9308:
[----:B------:R-:W-:Y:S05]  /*9250*/  BSYNC B0 ;  /* 0x0000000000007941 */ /* 0x000fea0003800000 */
.L_x_9258:
[----:B0-----:R-:W-:Y:S01]  /*9260*/  SHF.R.S32.HI R0, RZ, 0x1f, R25 ;  /* 0x0000001fff007819 */ /* 0x001fe20000011419 */
[----:B------:R-:W0:Y:S01]  /*9270*/  S2R R20, SR_TID.X ;  /* 0x0000000000147919 */ /* 0x000e220000002100 */
[----:B------:R-:W-:Y:S01]  /*9280*/  ULDC.64 UR4, c[0x0][0x300] ;  /* 0x0000c00000047ab9 */ /* 0x000fe20000000a00 */
[----:B-----5:R-:W-:Y:S01]  /*9290*/  SHF.R.S32.HI R4, RZ, 0x1f, R23 ;  /* 0x0000001fff047819 */ /* 0x020fe20000011417 */
[----:B------:R-:W-:Y:S01]  /*92a0*/  IMAD.WIDE.U32 R2, R25, UR4, RZ ;  /* 0x0000000419027c25 */ /* 0x000fe2000f8e00ff */
[----:B------:R1:W-:Y:S01]  /*92b0*/  STL [R1], R0 ;  /* 0x0000000001007387 */ /* 0x0003e20000100800 */
[----:B------:R-:W-:-:S03]  /*92c0*/  LOP3.LUT P1, RZ, R16, 0x1, RZ, 0xc0, !PT ;  /* 0x0000000110ff7812 */ /* 0x000fc6000782c0ff */
[----:B------:R2:W-:Y:S01]  /*92d0*/  STL [R1+0x4], R4 ;  /* 0x0000040401007387 */ /* 0x0005e20000100800 */
[----:B-1----:R-:W-:-:S04]  /*92e0*/  IMAD R0, R0, UR4, RZ ;  /* 0x0000000400007c24 */ /* 0x002fc8000f8e02ff */
[----:B------:R-:W-:Y:S01]  /*92f0*/  IMAD R5, R25, UR5, R0 ;  /* 0x0000000519057c24 */ /* 0x000fe2000f8e0200 */
[----:B------:R-:W-:Y:S02]  /*9300*/  ULDC.64 UR4, c[0x0][0x310] ;  /* 0x0000c40000047ab9 */ /* 0x000fe40000000a00 */
[----:B------:R-:W-:Y:S02]  /*9310*/  IMAD R0, R4, UR4, RZ ;  /* 0x0000000404007c24 */ /* 0x000fe4000f8e02ff */
[----:B------:R-:W-:Y:S01]  /*9320*/  IADD3 R3, R3, R5, RZ ;  /* 0x0000000503037210 */ /* 0x000fe20007ffe0ff */
[----:B--2---:R-:W-:Y:S02]  /*9330*/  IMAD R4, R18, 0x1800, R27 ;  /* 0x0000180012047824 */ /* 0x004fe400078e021b */
        /* <DEDUP_REMOVED lines=57> */
[----:B--2---:R-:W-:Y:S01]  /*96d0*/  @P2 MOV R2, R6 ;  /* 0x0000000600022202 */ /* 0x004fe20000000f00 */
[----:B------:R-:W-:-:S05]  /*96e0*/  @P2 IMAD.MOV.U32 R3, RZ, RZ, R11 ;  /* 0x000000ffff032224 */ /* 0x000fca00078e000b */
[----:B-1----:R0:W-:Y:S02]  /*96f0*/  @P2 LDGSTS.E.BYPASS.LTC128B.128 [R7+0x1e400], desc[UR48][R2.64], !P1 ;  /* 0x1e40000002072fae */ /* 0x0021e4000c901d70 */
.L_x_9322:
        /* <DEDUP_REMOVED lines=10> */
.L_x_9261:
        /* <DEDUP_REMOVED lines=11> */
.L_x_9262:
[----:B------:R1:W-:Y:S02]  /*9850*/  SYNCS.ARRIVE.TRANS64.A1T0 RZ, [R17+URZ+0x32430], RZ ;  /* 0x032430ff11ff79a7 */ /* 0x0003e4000810003f */
[----:B------:R-:W-:Y:S05]  /*9860*/  WARPSYNC.ALL ;  /* 0x0000000000007948 */ /* 0x000fea0003800000 */
[----:B------:R-:W-:Y:S01]  /*9870*/  UIADD3 UR4, UR37, 0x18400, URZ ;  /* 0x0001840025047890 */ /* 0x000fe2000fffe03f */
[----:B------:R-:W-:-:S03]  /*9880*/  SHF.R.S32.HI R26, RZ, 0x1f, R22 ;  /* 0x0000001fff1a7819 */ /* 0x000fc60000011416 */
        /* <DEDUP_REMOVED lines=20> */
.L_x_9263:
[----:B------:R-:W2:Y:S01]  /*99d0*/  LDC R6, c[0x0][0x448] ;  /* 0x00011200ff067b82 */ /* 0x000ea20000000800 */
[----:B------:R-:W-:Y:S01]  /*99e0*/  IMAD.MOV R0, RZ, RZ, -R24 ;  /* 0x000000ffff007224 */ /* 0x000fe200078e0a18 */
[----:B------:R-:W-:Y:S01]  /*99f0*/  ULDC UR4, c[0x0][0xd38] ;  /* 0x00034e0000047ab9 */ /* 0x000fe20000000800 */
[----:B------:R-:W-:Y:S02]  /*9a00*/  LOP3.LUT R16, R16, 0xfff7ffff, RZ, 0xc0, !PT ;  /* 0xfff7ffff10107812 */ /* 0x000fe400078ec0ff */
[----:B------:R-:W-:Y:S01]  /*9a10*/  IMAD R0, R0, UR4, R37 ;  /* 0x0000000400007c24 */ /* 0x000fe2000f8e0225 */
[----:B------:R-:W-:-:S03]  /*9a20*/  ULDC.64 UR4, c[0x0][0x2d8] ;  /* 0x0000b60000047ab9 */ /* 0x000fc60000000a00 */
[----:B------:R-:W-:-:S05]  /*9a30*/  IMAD.SHL.U32 R0, R0, 0x80, RZ ;  /* 0x0000008000007824 */ /* 0x000fca00078e00ff */
[----:B------:R-:W-:-:S04]  /*9a40*/  LOP3.LUT R24, R30, R0, RZ, 0xfc, !PT ;  /* 0x000000001e187212 */ /* 0x000fc800078efcff */
[----:B------:R-:W-:Y:S02]  /*9a50*/  MOV R4, R24 ;  /* 0x0000001800047202 */ /* 0x000fe40000000f00 */
[----:B--2---:R-:W-:-:S13]  /*9a60*/  ISETP.NE.AND P0, PT, R6, 0x1, PT ;  /* 0x000000010600780c */ /* 0x004fda0003f05270 */
[----:B0-----:R-:W0:Y:S01]  /*9a70*/  @P0 LDC R3, c[0x0][0x44c] ;  /* 0x00011300ff030b82 */ /* 0x001e220000000800 */
[----:B------:R-:W-:-:S04]  /*9a80*/  @P0 LOP3.LUT R16, R16, 0x80000, RZ, 0xfc, !PT ;  /* 0x0008000010100812 */ /* 0x000fc800078efcff */
[----:B------:R-:W-:-:S03]  /*9a90*/  LOP3.LUT P1, RZ, R16, 0x4000000, RZ, 0xc0, !PT ;  /* 0x0400000010ff7812 */ /* 0x000fc6000782c0ff */
[----:B------:R-:W2:Y:S01]  /*9aa0*/  @P0 LDC R5, c[0x0][0x450] ;  /* 0x00011400ff050b82 */ /* 0x000ea20000000800 */
[----:B0-----:R-:W-:-:S05]  /*9ab0*/  @P0 IMAD.HI.U32 R2, R24, R3, RZ ;  /* 0x0000000318020227 */ /* 0x001fca00078e00ff */
[----:B--2---:R-:W-:Y:S01]  /*9ac0*/  @P0 SHF.R.U32.HI R4, RZ, R5, R2 ;  /* 0x00000005ff040219 */ /* 0x004fe20000011602 */
        /* <DEDUP_REMOVED lines=10> */
[----:B------:R-:W-:Y:S02]  /*9b70*/  IMAD.MOV R5, RZ, RZ, -R4 ;  /* 0x000000ffff057224 */ /* 0x000fe400078e0a04 */
[----:B------:R-:W-:-:S04]  /*9b80*/  IMAD.WIDE.U32 R2, R4, UR4, R2 ;  /* 0x0000000404027c25 */ /* 0x000fc8000f8e0002 */
[----:B------:R-:W-:Y:S01]  /*9b90*/  IMAD R5, R6, R5, R24 ;  /* 0x0000000506057224 */ /* 0x000fe200078e0218 */
        /* <DEDUP_REMOVED lines=15> */
[----:B------:R1:W-:Y:S01]  /*9c90*/  STL [R1+0x10], R17 ;  /* 0x0000101101007387 */ /* 0x0003e20000100800 */
[----:B------:R-:W-:Y:S01]  /*9ca0*/  IMAD.IADD R0, R36, 0x1, R0 ;  /* 0x0000000124007824 */ /* 0x000fe200078e0200 */
[----:B------:R-:W-:Y:S02]  /*9cb0*/  LOP3.LUT R16, R16, 0xfffff7ff, RZ, 0xc0, !PT ;  /* 0xfffff7ff10107812 */ /* 0x000fe400078ec0ff */
[----:B------:R-:W0:Y:S01]  /*9cc0*/  SHFL.IDX PT, R14, R4, RZ, 0x181f ;  /* 0x00181fff040e7589 */ /* 0x000e2200000e0000 */
[C---:B------:R-:W-:Y:S01]  /*9cd0*/  VIADD R6, R0.reuse, 0x10 ;  /* 0x0000001000067836 */ /* 0x040fe20000000000 */
[C---:B------:R-:W-:Y:S02]  /*9ce0*/  ISETP.GE.AND P2, PT, R0.reuse, UR38, PT ;  /* 0x0000002600007c0c */ /* 0x040fe4000bf46270 */
[----:B------:R-:W2:Y:S01]  /*9cf0*/  SHFL.IDX PT, R3, R5, RZ, 0x181f ;  /* 0x00181fff05037589 */ /* 0x000ea200000e0000 */
[----:B------:R-:W-:Y:S02]  /*9d00*/  IADD3 R13, R0, 0x40, RZ ;  /* 0x00000040000d7810 */ /* 0x000fe40007ffe0ff */
[----:B------:R-:W-:Y:S01]  /*9d10*/  LOP3.LUT R29, R29, 0xffefffff, RZ, 0xc0, !PT ;  /* 0xffefffff1d1d7812 */ /* 0x000fe200078ec0ff */
[----:B-1----:R-:W1:Y:S01]  /*9d20*/  S2R R17, SR_TID.X ;  /* 0x0000000000117919 */ /* 0x002e620000002100 */
[----:B------:R-:W-:Y:S01]  /*9d30*/  ISETP.GE.AND P4, PT, R13, UR38, PT ;  /* 0x000000260d007c0c */ /* 0x000fe2000bf86270 */
[----:B------:R-:W3:Y:S05]  /*9d40*/  SHFL.IDX PT, R10, R4, 0x1, 0x181f ;  /* 0x00381f00040a7f89 */ /* 0x000eea00000e0000 */
[----:B------:R-:W-:Y:S01]  /*9d50*/  @P2 LOP3.LUT R16, R16, 0x800, RZ, 0xfc, !PT ;  /* 0x0000080010102812 */ /* 0x000fe200078efcff */
[----:B------:R-:W4:Y:S03]  /*9d60*/  SHFL.IDX PT, R2, R5, 0x1, 0x181f ;  /* 0x00381f0005027f89 */ /* 0x000f2600000e0000 */
[----:B------:R-:W-:Y:S01]  /*9d70*/  LOP3.LUT R16, R16, 0xfffffbff, RZ, 0xc0, !PT ;  /* 0xfffffbff10107812 */ /* 0x000fe200078ec0ff */
[----:B------:R-:W4:Y:S04]  /*9d80*/  SHFL.IDX PT, R9, R4, 0x2, 0x181f ;  /* 0x00581f0004097f89 */ /* 0x000f2800000e0000 */
[----:B------:R-:W4:Y:S04]  /*9d90*/  SHFL.IDX PT, R8, R5, 0x2, 0x181f ;  /* 0x00581f0005087f89 */ /* 0x000f2800000e0000 */
[----:B------:R-:W4:Y:S04]  /*9da0*/  SHFL.IDX PT, R7, R4, 0x3, 0x181f ;  /* 0x00781f0004077f89 */ /* 0x000f2800000e0000 */
[----:B------:R-:W-:Y:S04]  /*9db0*/  SHFL.IDX PT, R21, R4, 0x5, 0x181f ;  /* 0x00b81f0004157f89 */ /* 0x000fe800000e0000 */
[----:B------:R-:W-:Y:S01]  /*9dc0*/  SHFL.IDX PT, R15, R4, 0x6, 0x181f ;  /* 0x00d81f00040f7f89 */ /* 0x000fe200000e0000 */
[----:B-1----:R-:W-:-:S05]  /*9dd0*/  IMAD.SHL.U32 R17, R17, 0x8, RZ ;  /* 0x0000000811117824 */ /* 0x002fca00078e00ff */
[----:B------:R-:W-:-:S04]  /*9de0*/  LOP3.LUT R17, R17, 0x38, RZ, 0xc0, !PT ;  /* 0x0000003811117812 */ /* 0x000fc800078ec0ff */
[C---:B0-----:R-:W-:Y:S02]  /*9df0*/  @!P2 LEA R12, P0, R17.reuse, R14, 0x1 ;  /* 0x0000000e110ca211 */ /* 0x041fe400078008ff */
[----:B------:R-:W-:Y:S03]  /*9e00*/  SHFL.IDX PT, R14, R4, 0x4, 0x181f ;  /* 0x00981f00040e7f89 */ /* 0x000fe600000e0000 */
[----:B--2---:R-:W-:Y:S01]  /*9e10*/  @!P2 IMAD.X R3, RZ, RZ, R3, P0 ;  /* 0x000000ffff03a224 */ /* 0x004fe200000e0603 */
[----:B------:R-:W-:Y:S02]  /*9e20*/  ISETP.GE.AND P2, PT, R6, UR38, PT ;  /* 0x0000002606007c0c */ /* 0x000fe4000bf46270 */
[----:B------:R-:W0:Y:S11]  /*9e30*/  SHFL.IDX PT, R6, R5, 0x3, 0x181f ;  /* 0x00781f0005067f89 */ /* 0x000e3600000e0000 */
[----:B---3--:R-:W-:-:S02]  /*9e40*/  @!P2 LEA R10, P0, R17, R10, 0x1 ;  /* 0x0000000a110aa211 */ /* 0x008fc400078008ff */
[----:B------:R-:W-:-:S03]  /*9e50*/  @P2 LOP3.LUT R16, R16, 0x400, RZ, 0xfc, !PT ;  /* 0x0000040010102812 */ /* 0x000fc600078efcff */
[----:B----4-:R-:W-:Y:S01]  /*9e60*/  @!P2 IMAD.X R11, RZ, RZ, R2, P0 ;  /* 0x000000ffff0ba224 */ /* 0x010fe200000e0602 */
[----:B------:R-:W-:Y:S01]  /*9e70*/  LOP3.LUT R16, R16, 0xfffffdff, RZ, 0xc0, !PT ;  /* 0xfffffdff10107812 */ /* 0x000fe200078ec0ff */
[----:B------:R-:W-:-:S05]  /*9e80*/  VIADD R2, R0, 0x20 ;  /* 0x0000002000027836 */ /* 0x000fca0000000000 */
[----:B------:R-:W-:Y:S01]  /*9e90*/  ISETP.GE.AND P6, PT, R2, UR38, PT ;  /* 0x0000002602007c0c */ /* 0x000fe2000bfc6270 */
[----:B------:R-:W-:-:S05]  /*9ea0*/  VIADD R2, R0, 0x30 ;  /* 0x0000003000027836 */ /* 0x000fca0000000000 */
[----:B------:R-:W-:Y:S02]  /*9eb0*/  ISETP.GE.AND P5, PT, R2, UR38, PT ;  /* 0x0000002602007c0c */ /* 0x000fe4000bfa6270 */
[----:B------:R-:W1:Y:S05]  /*9ec0*/  SHFL.IDX PT, R2, R5, 0x4, 0x181f ;  /* 0x00981f0005027f89 */ /* 0x000e6a00000e0000 */
[----:B------:R-:W-:Y:S02]  /*9ed0*/  @!P6 LEA R9, P0, R17, R9, 0x1 ;  /* 0x000000091109e211 */ /* 0x000fe400078008ff */
[----:B------:R-:W-:Y:S02]  /*9ee0*/  @P6 LOP3.LUT R16, R16, 0x200, RZ, 0xfc, !PT ;  /* 0x0000020010106812 */ /* 0x000fe400078efcff */
[----:B------:R-:W-:Y:S01]  /*9ef0*/  @P6 LOP3.LUT R29, R29, 0x100000, RZ, 0xfc, !PT ;  /* 0x001000001d1d6812 */ /* 0x000fe200078efcff */
[----:B------:R-:W-:Y:S01]  /*9f00*/  @!P6 IMAD.X R8, RZ, RZ, R8, P0 ;  /* 0x000000ffff08e224 */ /* 0x000fe200000e0608 */
[----:B------:R-:W-:-:S02]  /*9f10*/  @!P5 LEA R7, P0, R17, R7, 0x1 ;  /* 0x000000071107d211 */ /* 0x000fc400078008ff */
[C---:B------:R-:W-:Y:S02]  /*9f20*/  LOP3.LUT P6, RZ, R16.reuse, 0x800, RZ, 0xc0, !PT ;  /* 0x0000080010ff7812 */ /* 0x040fe400078cc0ff */
[----:B------:R-:W-:Y:S01]  /*9f30*/  LOP3.LUT R16, R16, 0xfffffeff, RZ, 0xc0, !PT ;  /* 0xfffffeff10107812 */ /* 0x000fe200078ec0ff */
[----:B0-----:R-:W-:Y:S01]  /*9f40*/  @!P5 IMAD.X R6, RZ, RZ, R6, P0 ;  /* 0x000000ffff06d224 */ /* 0x001fe200000e0606 */
[----:B------:R-:W-:Y:S02]  /*9f50*/  @!P4 LEA R14, P0, R17, R14, 0x1 ;  /* 0x0000000e110ec211 */ /* 0x000fe400078008ff */
[----:B------:R-:W-:-:S04]  /*9f60*/  @P5 LOP3.LUT R16, R16, 0x100, RZ, 0xfc, !PT ;  /* 0x0000010010105812 */ /* 0x000fc800078efcff */
[----:B------:R-:W-:Y:S01]  /*9f70*/  LOP3.LUT R16, R16, 0xffffff7f, RZ, 0xc0, !PT ;  /* 0xffffff7f10107812 */ /* 0x000fe200078ec0ff */
[----:B-1----:R-:W-:Y:S02]  /*9f80*/  @!P4 IMAD.X R13, RZ, RZ, R2, P0 ;  /* 0x000000ffff0dc224 */ /* 0x002fe400000e0602 */
[----:B------:R-:W-:Y:S01]  /*9f90*/  VIADD R2, R0, 0x50 ;  /* 0x0000005000027836 */ /* 0x000fe20000000000 */
[----:B------:R-:W-:-:S04]  /*9fa0*/  @P4 LOP3.LUT R16, R16, 0x80, RZ, 0xfc, !PT ;  /* 0x0000008010104812 */ /* 0x000fc800078efcff */
[----:B------:R-:W-:Y:S01]  /*9fb0*/  ISETP.GE.AND P3, PT, R2, UR38, PT ;  /* 0x0000002602007c0c */ /* 0x000fe2000bf66270 */
[----:B------:R-:W-:Y:S01]  /*9fc0*/  VIADD R2, R0, 0x60 ;  /* 0x0000006000027836 */ /* 0x000fe20000000000 */
[----:B------:R-:W-:-:S04]  /*9fd0*/  LOP3.LUT R16, R16, 0xffffffbf, RZ, 0xc0, !PT ;  /* 0xffffffbf10107812 */ /* 0x000fc800078ec0ff */
[----:B------:R-:W-:Y:S02]  /*9fe0*/  ISETP.GE.AND P2, PT, R2, UR38, PT ;  /* 0x0000002602007c0c */ /* 0x000fe4000bf46270 */
[----:B------:R-:W0:Y:S05]  /*9ff0*/  SHFL.IDX PT, R2, R5, 0x5, 0x181f ;  /* 0x00b81f0005027f89 */ /* 0x000e2a00000e0000 */
[----:B------:R-:W-:Y:S02]  /*a000*/  @!P3 LEA R21, P0, R17, R21, 0x1 ;  /* 0x000000151115b211 */ /* 0x000fe400078008ff */
[----:B------:R-:W-:-:S04]  /*a010*/  @P3 LOP3.LUT R16, R16, 0x40, RZ, 0xfc, !PT ;  /* 0x0000004010103812 */ /* 0x000fc800078efcff */
[----:B------:R-:W-:-:S04]  /*a020*/  LOP3.LUT R16, R16, 0xffffffdf, RZ, 0xc0, !PT ;  /* 0xffffffdf10107812 */ /* 0x000fc800078ec0ff */
[----:B------:R-:W-:Y:S01]  /*a030*/  @P2 LOP3.LUT R16, R16, 0x20, RZ, 0xfc, !PT ;  /* 0x0000002010102812 */ /* 0x000fe200078efcff */
[----:B0-----:R-:W-:Y:S01]  /*a040*/  @!P3 IMAD.X R20, RZ, RZ, R2, P0 ;  /* 0x000000ffff14b224 */ /* 0x001fe200000e0602 */
[----:B------:R-:W-:Y:S01]  /*a050*/  @!P2 LEA R17, P0, R17, R15, 0x1 ;  /* 0x0000000f1111a211 */ /* 0x000fe200078008ff */
[----:B------:R-:W0:Y:S04]  /*a060*/  SHFL.IDX PT, R2, R5, 0x6, 0x181f ;  /* 0x00d81f0005027f89 */ /* 0x000e2800000e0000 */
[----:B0-----:R-:W-:Y:S01]  /*a070*/  @!P2 IMAD.X R15, RZ, RZ, R2, P0 ;  /* 0x000000ffff0fa224 */ /* 0x001fe200000e0602 */
[----:B------:R-:W-:Y:S01]  /*a080*/  LOP3.LUT P0, RZ, R16, 0x400, RZ, 0xc0, !PT ;  /* 0x0000040010ff7812 */ /* 0x000fe2000780c0ff */
[----:B------:R-:W-:Y:S01]  /*a090*/  @!P6 IMAD.MOV.U32 R2, RZ, RZ, R12 ;  /* 0x000000ffff02e224 */ /* 0x000fe200078e000c */
[----:B------:R-:W-:-:S05]  /*a0a0*/  LEA R12, R27, UR37, 0x1 ;  /* 0x000000251b0c7c11 */ /* 0x000fca000f8e08ff */
[----:B------:R0:W-:Y:S01]  /*a0b0*/  @!P6 LDGSTS.E.BYPASS.LTC128B.128 [R12+0x18400], desc[UR48][R2.64], !P1 ;  /* 0x18400000020cefae */ /* 0x0001e2000c901d70 */
[----:B------:R-:W-:-:S05]  /*a0c0*/  LOP3.LUT P6, RZ, R29, 0x100000, RZ, 0xc0, !PT ;  /* 0x001000001dff7812 */ /* 0x000fca00078cc0ff */
[----:B0-----:R-:W-:Y:S02]  /*a0d0*/  @!P0 IMAD.MOV.U32 R2, RZ, RZ, R10 ;  /* 0x000000ffff028224 */ /* 0x001fe400078e000a */
[----:B------:R-:W-:-:S05]  /*a0e0*/  @!P0 IMAD.MOV.U32 R3, RZ, RZ, R11 ;  /* 0x000000ffff038224 */ /* 0x000fca00078e000b */
[----:B------:R0:W-:Y:S02]  /*a0f0*/  @!P0 LDGSTS.E.BYPASS.LTC128B.128 [R12+0x18c00], desc[UR48][R2.64], !P1 ;  /* 0x18c00000020c8fae */ /* 0x0001e4000c901d70 */
        /* <DEDUP_REMOVED lines=9> */
[----:B0-----:R-:W-:Y:S01]  /*a190*/  @!P3 MOV R2, R21 ;  /* 0x000000150002b202 */ /* 0x001fe20000000f00 */
[----:B------:R-:W-:-:S05]  /*a1a0*/  @!P3 IMAD.MOV.U32 R3, RZ, RZ, R20 ;  /* 0x000000ffff03b224 */ /* 0x000fca00078e0014 */
[----:B------:R0:W-:Y:S02]  /*a1b0*/  @!P3 LDGSTS.E.BYPASS.LTC128B.128 [R12+0x1ac00], desc[UR48][R2.64], !P1 ;  /* 0x1ac00000020cbfae */ /* 0x0001e4000c901d70 */
[----:B0-----:R-:W-:Y:S02]  /*a1c0*/  @!P2 IMAD.MOV.U32 R2, RZ, RZ, R17 ;  /* 0x000000ffff02a224 */ /* 0x001fe400078e0011 */
[----:B------:R0:W5:Y:S01]  /*a1d0*/  LDL.LU R17, [R1+0x10] ;  /* 0x0000100001117983 */ /* 0x0001620000300800 */
[----:B------:R-:W-:-:S03]  /*a1e0*/  @!P2 IMAD.MOV.U32 R3, RZ, RZ, R15 ;  /* 0x000000ffff03a224 */ /* 0x000fc600078e000f */
[----:B------:R0:W1:Y:S04]  /*a1f0*/  SHFL.IDX PT, R14, R4, 0x7, 0x181f ;  /* 0x00f81f00040e7f89 */ /* 0x00006800000e0000 */
[----:B------:R0:W-:Y:S04]  /*a200*/  @!P2 LDGSTS.E.BYPASS.LTC128B.128 [R12+0x1b400], desc[UR48][R2.64], !P1 ;  /* 0x1b400000020cafae */ /* 0x0001e8000c901d70 */
[----:B------:R-:W2:Y:S02]  /*a210*/  SHFL.IDX PT, R5, R5, 0x7, 0x181f ;  /* 0x00f81f0005057f89 */ /* 0x000ea400000e0000 */
.L_x_9339:
[----:B0-----:R-:W0:Y:S01]  /*a220*/  S2R R2, SR_TID.X ;  /* 0x0000000000027919 */ /* 0x001e220000002100 */
[----:B------:R-:W-:Y:S01]  /*a230*/  VIADD R0, R0, 0x70 ;  /* 0x0000007000007836 */ /* 0x000fe20000000000 */
[----:B------:R-:W-:Y:S02]  /*a240*/  LEA R4, R27, UR37, 0x1 ;  /* 0x000000251b047c11 */ /* 0x000fe4000f8e08ff */
[----:B------:R-:W-:Y:S02]  /*a250*/  LOP3.LUT R16, R16, 0xffffdfff, RZ, 0xc0, !PT ;  /* 0xffffdfff10107812 */ /* 0x000fe400078ec0ff */
[----:B------:R-:W-:-:S13]  /*a260*/  ISETP.GE.AND P2, PT, R0, UR38, PT ;  /* 0x0000002600007c0c */ /* 0x000fda000bf46270 */
[----:B------:R-:W-:Y:S01]  /*a270*/  @P2 LOP3.LUT R16, R16, 0x2000, RZ, 0xfc, !PT ;  /* 0x0000200010102812 */ /* 0x000fe200078efcff */
[----:B0-----:R-:W-:-:S05]  /*a280*/  IMAD.SHL.U32 R2, R2, 0x8, RZ ;  /* 0x0000000802027824 */ /* 0x001fca00078e00ff */
[----:B------:R-:W-:-:S04]  /*a290*/  LOP3.LUT R2, R2, 0x38, RZ, 0xc0, !PT ;  /* 0x0000003802027812 */ /* 0x000fc800078ec0ff */
[----:B-1----:R-:W-:-:S05]  /*a2a0*/  @!P2 LEA R2, P0, R2, R14, 0x1 ;  /* 0x0000000e0202a211 */ /* 0x002fca00078008ff */
        /* <DEDUP_REMOVED lines=18> */
[----:B------:R-:W-:Y:S01]  /*a3d0*/  IMAD.U32 R4, RZ, RZ, UR6 ;  /* 0x00000006ff047e24 */ /* 0x000fe2000f8e00ff */
[----:B------:R-:W-:Y:S01]  /*a3e0*/  MOV R13, RZ ;  /* 0x000000ff000d7202 */ /* 0x000fe20000000f00 */
[----:B------:R-:W0:Y:S01]  /*a3f0*/  LDC.64 R2, c[0x4][R2] ;  /* 0x0100000002027b82 */ /* 0x000e220000000a00 */
        /* <DEDUP_REMOVED lines=8> */
[----:B0----5:R-:W-:Y:S05]  /*a480*/  CALL.ABS.NOINC R2 ;  /* 0x0000000002007343 */ /* 0x021fea0003c00000 */
.L_x_9265:
[----:B------:R-:W0:Y:S01]  /*a490*/  LDC R2, c[0x0][0x448] ;  /* 0x00011200ff027b82 */ /* 0x000e220000000800 */
[----:B------:R-:W-:Y:S01]  /*a4a0*/  IMAD.MOV.U32 R0, RZ, RZ, R24 ;  /* 0x000000ffff007224 */ /* 0x000fe200078e0018 */
[----:B------:R-:W-:Y:S01]  /*a4b0*/  ULDC.64 UR4, c[0x0][0x3d8] ;  /* 0x0000f60000047ab9 */ /* 0x000fe20000000a00 */
[----:B------:R-:W1:Y:S01]  /*a4c0*/  S2R R21, SR_TID.X ;  /* 0x0000000000157919 */ /* 0x000e620000002100 */
[----:B------:R-:W-:Y:S01]  /*a4d0*/  ULDC UR6, c[0x0][0x448] ;  /* 0x0001120000067ab9 */ /* 0x000fe20000000800 */
[C---:B------:R-:W-:Y:S02]  /*a4e0*/  LOP3.LUT P5, RZ, R16.reuse, 0x40000, RZ, 0xc0, !PT ;  /* 0x0004000010ff7812 */ /* 0x040fe400078ac0ff */
[C---:B------:R-:W-:Y:S02]  /*a4f0*/  LOP3.LUT P4, RZ, R16.reuse, 0x20000, RZ, 0xc0, !PT ;  /* 0x0002000010ff7812 */ /* 0x040fe4000788c0ff */
[C---:B------:R-:W-:Y:S02]  /*a500*/  LOP3.LUT P3, RZ, R16.reuse, 0x10000, RZ, 0xc0, !PT ;  /* 0x0001000010ff7812 */ /* 0x040fe4000786c0ff */
[----:B------:R-:W-:-:S02]  /*a510*/  LOP3.LUT P1, RZ, R16, 0x8000, RZ, 0xc0, !PT ;  /* 0x0000800010ff7812 */ /* 0x000fc4000782c0ff */
[----:B------:R-:W-:Y:S02]  /*a520*/  LEA R20, R27, UR37, 0x1 ;  /* 0x000000251b147c11 */ /* 0x000fe4000f8e08ff */
[----:B0-----:R-:W-:Y:S01]  /*a530*/  ISETP.NE.AND P6, PT, R2, 0x1, PT ;  /* 0x000000010200780c */ /* 0x001fe20003fc5270 */
[----:B-1----:R-:W-:-:S12]  /*a540*/  IMAD.SHL.U32 R21, R21, 0x8, RZ ;  /* 0x0000000815157824 */ /* 0x002fd800078e00ff */
[----:B------:R-:W0:Y:S01]  /*a550*/  @P6 LDC R3, c[0x0][0x44c] ;  /* 0x00011300ff036b82 */ /* 0x000e220000000800 */
[----:B------:R-:W-:-:S07]  /*a560*/  LOP3.LUT R21, R21, 0x38, RZ, 0xc0, !PT ;  /* 0x0000003815157812 */ /* 0x000fce00078ec0ff */
[----:B------:R-:W1:Y:S01]  /*a570*/  @P6 LDC R2, c[0x0][0x450] ;  /* 0x00011400ff026b82 */ /* 0x000e620000000800 */
[----:B0-----:R-:W-:-:S05]  /*a580*/  @P6 IMAD.HI.U32 R3, R24, R3, RZ ;  /* 0x0000000318036227 */ /* 0x001fca00078e00ff */
[----:B-1----:R-:W-:Y:S01]  /*a590*/  @P6 SHF.R.U32.HI R0, RZ, R2, R3 ;  /* 0x00000002ff006219 */ /* 0x002fe20000011603 */
[----:B------:R-:W-:-:S03]  /*a5a0*/  IMAD R2, R31, UR4, RZ ;  /* 0x000000041f027c24 */ /* 0x000fc6000f8e02ff */
[----:B------:R-:W-:Y:S01]  /*a5b0*/  SHF.R.S32.HI R4, RZ, 0x1f, R0 ;  /* 0x0000001fff047819 */ /* 0x000fe20000011400 */
        /* <DEDUP_REMOVED lines=10> */
[----:B------:R-:W-:Y:S02]  /*a660*/  IMAD.MOV R5, RZ, RZ, -R0 ;  /* 0x000000ffff057224 */ /* 0x000fe400078e0a00 */
[----:B------:R-:W-:Y:S02]  /*a670*/  IMAD R7, R0, UR5, R7 ;  /* 0x0000000500077c24 */ /* 0x000fe4000f8e0207 */
[----:B------:R-:W-:-:S02]  /*a680*/  IMAD R5, R5, UR6, R24 ;  /* 0x0000000605057c24 */ /* 0x000fc4000f8e0218 */
[----:B------:R-:W-:Y:S01]  /*a690*/  IMAD.WIDE.U32 R2, R0, UR4, R2 ;  /* 0x0000000400027c25 */ /* 0x000fe2000f8e0002 */
[----:B------:R-:W-:Y:S02]  /*a6a0*/  ULDC.64 UR4, c[0x0][0x3c8] ;  /* 0x0000f20000047ab9 */ /* 0x000fe40000000a00 */
[----:B------:R-:W-:Y:S01]  /*a6b0*/  SHF.R.S32.HI R0, RZ, 0x1f, R5 ;  /* 0x0000001fff007819 */ /* 0x000fe20000011405 */
[----:B------:R-:W-:-:S04]  /*a6c0*/  IMAD.IADD R3, R3, 0x1, R7 ;  /* 0x0000000103037824 */ /* 0x000fc800078e0207 */
        /* <DEDUP_REMOVED lines=10> */
[C---:B------:R-:W-:Y:S02]  /*a770*/  LOP3.LUT P6, RZ, R16.reuse, 0x800, RZ, 0xc0, !PT ;  /* 0x0000080010ff7812 */ /* 0x040fe400078cc0ff */
[----:B------:R-:W-:Y:S01]  /*a780*/  LOP3.LUT P2, RZ, R16, 0x400, RZ, 0xc0, !PT ;  /* 0x0000040010ff7812 */ /* 0x000fe2000784c0ff */
[----:B------:R-:W1:Y:S04]  /*a790*/  SHFL.IDX PT, R2, R4, RZ, 0x181f ;  /* 0x00181fff04027589 */ /* 0x000e6800000e0000 */
[----:B------:R-:W-:Y:S06]  /*a7a0*/  SHFL.IDX PT, R5, R4, 0x1, 0x181f ;  /* 0x00381f0004057f89 */ /* 0x000fec00000e0000 */
[----:B0-----:R-:W-:-:S05]  /*a7b0*/  @!P6 LEA R14, P0, R21, R14, 0x1 ;  /* 0x0000000e150ee211 */ /* 0x001fca00078008ff */
[----:B-1----:R-:W-:Y:S02]  /*a7c0*/  @!P6 IMAD.X R3, RZ, RZ, R2, P0 ;  /* 0x000000ffff03e224 */ /* 0x002fe400000e0602 */
[----:B------:R-:W-:Y:S02]  /*a7d0*/  @!P6 IMAD.MOV.U32 R2, RZ, RZ, R14 ;  /* 0x000000ffff02e224 */ /* 0x000fe400078e000e */
[----:B------:R-:W0:Y:S04]  /*a7e0*/  SHFL.IDX PT, R14, R0, 0x1, 0x181f ;  /* 0x00381f00000e7f89 */ /* 0x000e2800000e0000 */
[----:B------:R-:W-:Y:S04]  /*a7f0*/  @!P6 LDGSTS.E.BYPASS.LTC128B.128 [R20+0x22400], desc[UR48][R2.64], !P5 ;  /* 0x224000000214efae */ /* 0x000fe8000e901d70 */
[----:B------:R-:W-:Y:S04]  /*a800*/  @!P6 LDGSTS.E.BYPASS.LTC128B.128 [R20+0x26400], desc[UR48][R2.64+0x80], !P4 ;  /* 0x264000800214efae */ /* 0x000fe8000e101d70 */
[----:B------:R-:W-:Y:S04]  /*a810*/  @!P6 LDGSTS.E.BYPASS.LTC128B.128 [R20+0x2a400], desc[UR48][R2.64+0x100], !P3 ;  /* 0x2a4001000214efae */ /* 0x000fe8000d901d70 */
[----:B------:R1:W-:Y:S01]  /*a820*/  @!P6 LDGSTS.E.BYPASS.LTC128B.128 [R20+0x2e400], desc[UR48][R2.64+0x180], !P1 ;  /* 0x2e4001800214efae */ /* 0x0003e2000c901d70 */
[----:B------:R-:W-:-:S04]  /*a830*/  LOP3.LUT P6, RZ, R16, 0x40, RZ, 0xc0, !PT ;  /* 0x0000004010ff7812 */ /* 0x000fc800078cc0ff */
[----:B------:R-:W-:Y:S02]  /*a840*/  P2R R7, PR, RZ, 0x40 ;  /* 0x00000040ff077803 */ /* 0x000fe40000000000 */
[----:B------:R-:W-:Y:S02]  /*a850*/  LOP3.LUT P6, RZ, R16, 0x100, RZ, 0xc0, !PT ;  /* 0x0000010010ff7812 */ /* 0x000fe400078cc0ff */
[----:B0-----:R-:W-:-:S05]  /*a860*/  @!P2 LEA R14, P0, R21, R14, 0x1 ;  /* 0x0000000e150ea211 */ /* 0x001fca00078008ff */
[----:B------:R-:W-:Y:S02]  /*a870*/  @!P2 IMAD.X R5, RZ, RZ, R5, P0 ;  /* 0x000000ffff05a224 */ /* 0x000fe400000e0605 */
[----:B-1----:R-:W-:Y:S02]  /*a880*/  @!P2 IMAD.MOV.U32 R2, RZ, RZ, R14 ;  /* 0x000000ffff02a224 */ /* 0x002fe400078e000e */
[----:B------:R-:W-:Y:S01]  /*a890*/  @!P2 IMAD.MOV.U32 R3, RZ, RZ, R5 ;  /* 0x000000ffff03a224 */ /* 0x000fe200078e0005 */
[----:B------:R-:W0:Y:S04]  /*a8a0*/  SHFL.IDX PT, R14, R0, 0x2, 0x181f ;  /* 0x00581f00000e7f89 */ /* 0x000e2800000e0000 */
[----:B------:R-:W-:Y:S04]  /*a8b0*/  @!P2 LDGSTS.E.BYPASS.LTC128B.128 [R20+0x22c00], desc[UR48][R2.64], !P5 ;  /* 0x22c000000214afae */ /* 0x000fe8000e901d70 */
[----:B------:R-:W-:Y:S04]  /*a8c0*/  @!P2 LDGSTS.E.BYPASS.LTC128B.128 [R20+0x26c00], desc[UR48][R2.64+0x80], !P4 ;  /* 0x26c000800214afae */ /* 0x000fe8000e101d70 */
[----:B------:R-:W-:Y:S04]  /*a8d0*/  @!P2 LDGSTS.E.BYPASS.LTC128B.128 [R20+0x2ac00], desc[UR48][R2.64+0x100], !P3 ;  /* 0x2ac001000214afae */ /* 0x000fe8000d901d70 */
[----:B------:R1:W-:Y:S01]  /*a8e0*/  @!P2 LDGSTS.E.BYPASS.LTC128B.128 [R20+0x2ec00], desc[UR48][R2.64+0x180], !P1 ;  /* 0x2ec001800214afae */ /* 0x0003e2000c901d70 */
[----:B------:R-:W-:-:S03]  /*a8f0*/  LOP3.LUT P2, RZ, R16, 0x20, RZ, 0xc0, !PT ;  /* 0x0000002010ff7812 */ /* 0x000fc6000784c0ff */
[----:B------:R-:W2:Y:S01]  /*a900*/  SHFL.IDX PT, R5, R4, 0x2, 0x181f ;  /* 0x00581f0004057f89 */ /* 0x000ea200000e0000 */
[----:B------:R-:W-:Y:S02]  /*a910*/  P2R R6, PR, RZ, 0x4 ;  /* 0x00000004ff067803 */ /* 0x000fe40000000000 */
[----:B------:R-:W-:-:S04]  /*a920*/  LOP3.LUT P2, RZ, R16, 0x80, RZ, 0xc0, !PT ;  /* 0x0000008010ff7812 */ /* 0x000fc8000784c0ff */
[----:B------:R-:W-:Y:S02]  /*a930*/  P2R R8, PR, RZ, 0x4 ;  /* 0x00000004ff087803 */ /* 0x000fe40000000000 */
[----:B------:R-:W-:-:S13]  /*a940*/  LOP3.LUT P2, RZ, R16, 0x200, RZ, 0xc0, !PT ;  /* 0x0000020010ff7812 */ /* 0x000fda000784c0ff */
[----:B0-----:R-:W-:-:S05]  /*a950*/  @!P2 LEA R14, P0, R21, R14, 0x1 ;  /* 0x0000000e150ea211 */ /* 0x001fca00078008ff */
[----:B--2---:R-:W-:Y:S02]  /*a960*/  @!P2 IMAD.X R5, RZ, RZ, R5, P0 ;  /* 0x000000ffff05a224 */ /* 0x004fe400000e0605 */
[----:B-1----:R-:W-:Y:S02]  /*a970*/  @!P2 IMAD.MOV.U32 R2, RZ, RZ, R14 ;  /* 0x000000ffff02a224 */ /* 0x002fe400078e000e */
[----:B------:R-:W0:Y:S01]  /*a980*/  SHFL.IDX PT, R14, R0, 0x3, 0x181f ;  /* 0x00781f00000e7f89 */ /* 0x000e2200000e0000 */
[----:B------:R-:W-:-:S03]  /*a990*/  @!P2 MOV R3, R5 ;  /* 0x000000050003a202 */ /* 0x000fc60000000f00 */
[----:B------:R-:W1:Y:S04]  /*a9a0*/  SHFL.IDX PT, R5, R4, 0x3, 0x181f ;  /* 0x00781f0004057f89 */ /* 0x000e6800000e0000 */
[----:B------:R-:W-:Y:S04]  /*a9b0*/  @!P2 LDGSTS.E.BYPASS.LTC128B.128 [R20+0x23400], desc[UR48][R2.64], !P5 ;  /* 0x234000000214afae */ /* 0x000fe8000e901d70 */
[----:B------:R-:W-:Y:S04]  /*a9c0*/  @!P2 LDGSTS.E.BYPASS.LTC128B.128 [R20+0x27400], desc[UR48][R2.64+0x80], !P4 ;  /* 0x274000800214afae */ /* 0x000fe8000e101d70 */
[----:B------:R-:W-:Y:S04]  /*a9d0*/  @!P2 LDGSTS.E.BYPASS.LTC128B.128 [R20+0x2b400], desc[UR48][R2.64+0x100], !P3 ;  /* 0x2b4001000214afae */ /* 0x000fe8000d901d70 */
[----:B------:R2:W-:Y:S01]  /*a9e0*/  @!P2 LDGSTS.E.BYPASS.LTC128B.128 [R20+0x2f400], desc[UR48][R2.64+0x180], !P1 ;  /* 0x2f4001800214afae */ /* 0x0005e2000c901d70 */
[----:B------:R-:W-:-:S02]  /*a9f0*/  ISETP.NE.AND P2, PT, R8, RZ, PT ;  /* 0x000000ff0800720c */ /* 0x000fc40003f45270 */
[----:B0-----:R-:W-:-:S05]  /*aa00*/  @!P6 LEA R14, P0, R21, R14, 0x1 ;  /* 0x0000000e150ee211 */ /* 0x001fca00078008ff */
[----:B-1----:R-:W-:Y:S02]  /*aa10*/  @!P6 IMAD.X R5, RZ, RZ, R5, P0 ;  /* 0x000000ffff05e224 */ /* 0x002fe400000e0605 */
[----:B--2---:R-:W-:Y:S02]  /*aa20*/  @!P6 IMAD.MOV.U32 R2, RZ, RZ, R14 ;  /* 0x000000ffff02e224 */ /* 0x004fe400078e000e */
[----:B------:R-:W0:Y:S01]  /*aa30*/  SHFL.IDX PT, R14, R0, 0x4, 0x181f ;  /* 0x00981f00000e7f89 */ /* 0x000e2200000e0000 */
[----:B------:R-:W-:-:S03]  /*aa40*/  @!P6 IMAD.MOV.U32 R3, RZ, RZ, R5 ;  /* 0x000000ffff03e224 */ /* 0x000fc600078e0005 */
        /* <DEDUP_REMOVED lines=27> */
[----:B0-----:R-:W-:-:S05]  /*ac00*/  @!P2 LEA R14, P0, R21, R14, 0x1 ;  /* 0x0000000e150ea211 */ /* 0x001fca00078008ff */
[----:B-1----:R-:W-:Y:S02]  /*ac10*/  @!P2 IMAD.X R5, RZ, RZ, R5, P0 ;  /* 0x000000ffff05a224 */ /* 0x002fe400000e0605 */
[----:B--2---:R-:W-:Y:S02]  /*ac20*/  @!P2 IMAD.MOV.U32 R2, RZ, RZ, R14 ;  /* 0x000000ffff02a224 */ /* 0x004fe400078e000e */
[----:B------:R-:W-:Y:S01]  /*ac30*/  @!P2 IMAD.MOV.U32 R3, RZ, RZ, R5 ;  /* 0x000000ffff03a224 */ /* 0x000fe200078e0005 */
[----:B------:R0:W1:Y:S04]  /*ac40*/  SHFL.IDX PT, R14, R0, 0x7, 0x181f ;  /* 0x00f81f00000e7f89 */ /* 0x00006800000e0000 */
[----:B------:R0:W-:Y:S04]  /*ac50*/  @!P2 LDGSTS.E.BYPASS.LTC128B.128 [R20+0x25400], desc[UR48][R2.64], !P5 ;  /* 0x254000000214afae */ /* 0x0001e8000e901d70 */
[----:B------:R0:W-:Y:S04]  /*ac60*/  @!P2 LDGSTS.E.BYPASS.LTC128B.128 [R20+0x29400], desc[UR48][R2.64+0x80], !P4 ;  /* 0x294000800214afae */ /* 0x0001e8000e101d70 */
[----:B------:R0:W-:Y:S04]  /*ac70*/  @!P2 LDGSTS.E.BYPASS.LTC128B.128 [R20+0x2d400], desc[UR48][R2.64+0x100], !P3 ;  /* 0x2d4001000214afae */ /* 0x0001e8000d901d70 */
[----:B------:R0:W-:Y:S04]  /*ac80*/  @!P2 LDGSTS.E.BYPASS.LTC128B.128 [R20+0x31400], desc[UR48][R2.64+0x180], !P1 ;  /* 0x314001800214afae */ /* 0x0001e8000c901d70 */
[----:B------:R0:W2:Y:S02]  /*ac90*/  SHFL.IDX PT, R5, R4, 0x7, 0x181f ;  /* 0x00f81f0004057f89 */ /* 0x0000a400000e0000 */
.L_x_9357:
[----:B0-----:R-:W3:Y:S01]  /*aca0*/  LDL R0, [R1+0x8] ;  /* 0x0000080001007983 */ /* 0x001ee20000100800 */
[----:B------:R-:W-:-:S13]  /*acb0*/  LOP3.LUT P2, RZ, R16, 0x2000, RZ, 0xc0, !PT ;  /* 0x0000200010ff7812 */ /* 0x000fda000784c0ff */
[----:B-1----:R-:W-:-:S05]  /*acc0*/  @!P2 LEA R2, P0, R21, R14, 0x1 ;  /* 0x0000000e1502a211 */ /* 0x002fca00078008ff */
[----:B--2---:R-:W-:-:S05]  /*acd0*/  @!P2 IMAD.X R3, RZ, RZ, R5, P0 ;  /* 0x000000ffff03a224 */ /* 0x004fca00000e0605 */
[----:B------:R-:W-:Y:S01]  /*ace0*/  @!PT LDS RZ, [RZ] ;  /* 0x00000000fffff984 */ /* 0x000fe20000000800 */
[----:B------:R-:W-:Y:S01]  /*acf0*/  @!PT LDS RZ, [RZ] ;  /* 0x00000000fffff984 */ /* 0x000fe20000000800 */
[----:B------:R-:W-:Y:S01]  /*ad00*/  @!PT LDS RZ, [RZ] ;  /* 0x00000000fffff984 */ /* 0x000fe20000000800 */
[----:B------:R0:W-:Y:S04]  /*ad10*/  @!P2 LDGSTS.E.BYPASS.LTC128B.128 [R20+0x25c00], desc[UR48][R2.64], !P5 ;  /* 0x25c000000214afae */ /* 0x0001e8000e901d70 */
        /* <DEDUP_REMOVED lines=13> */
.L_x_9358:
[----:B------:R-:W-:Y:S05]  /*adf0*/  BSYNC B0 ;  /* 0x0000000000007941 */ /* 0x000fea0003800000 */
.L_x_9267:
[----:B------:R-:W-:-:S05]  /*ae00*/  IMAD.U32 R2, RZ, RZ, UR41 ;  /* 0x00000029ff027e24 */ /* 0x000fca000f8e00ff */
[----:B------:R-:W-:-:S13]  /*ae10*/  ISETP.NE.AND P0, PT, R2, 0x3, PT ;  /* 0x000000030200780c */ /* 0x000fda0003f05270 */
[----:B------:R-:W-:Y:S05]  /*ae20*/  @!P0 BRA `(.L_x_9269) ;  /* 0x0000000000048947 */ /* 0x000fea0003800000 */
[----:B------:R-:W-:Y:S01]  /*ae30*/  BPT.TRAP 0x1 ;  /* 0x000000040000795c */ /* 0x000fe20000300000 */
.L_x_9269:
[----:B0-----:R-:W-:Y:S01]  /*ae40*/  SHF.L.U32 R0, R28, 0x1f, RZ ;  /* 0x0000001f1c007819 */ /* 0x001fe200000006ff */
[----:B------:R-:W-:Y:S03]  /*ae50*/  BSSY B0, `(.L_x_9270) ;  /* 0x0000003000007945 */ /* 0x000fe60003800000 */
[----:B-----5:R-:W0:Y:S02]  /*ae60*/  SYNCS.PHASECHK.TRANS64.TRYWAIT P0, [R17+URZ+0x32460], R0 ;  /* 0x03246000110075a7 */ /* 0x020e24000800017f */
[----:B0-----:R-:W-:Y:S05]  /*ae70*/  @!P0 BRA `(.L_x_9271) ;  /* 0x0000003c00248947 */ /* 0x001fea0003800000 */
.L_x_9359:
[----:B------:R-:W-:Y:S05]  /*ae80*/  BSYNC B0 ;  /* 0x0000000000007941 */ /* 0x000fea0003800000 */
.L_x_9270:
[----:B------:R-:W0:Y:S01]  /*ae90*/  LDL.LU R2, [R1] ;  /* 0x0000000001027983 */ /* 0x000e220000300800 */
[----:B------:R-:W-:-:S03]  /*aea0*/  ULDC.64 UR4, c[0x0][0x328] ;  /* 0x0000ca0000047ab9 */ /* 0x000fc60000000a00 */
[----:B------:R-:W2:Y:S01]  /*aeb0*/  LDL.LU R4, [R1+0x4] ;  /* 0x0000040001047983 */ /* 0x000ea20000300800 */
[----:B------:R-:W-:Y:S02]  /*aec0*/  IMAD R6, R18, 0x6000, R27 ;  /* 0x0000600012067824 */ /* 0x000fe400078e021b */
[----:B0-----:R-:W-:Y:S02]  /*aed0*/  IMAD R0, R2, UR4, RZ ;  /* 0x0000000402007c24 */ /* 0x001fe4000f8e02ff */
[----:B------:R-:W-:-:S04]  /*aee0*/  IMAD.WIDE.U32 R2, R25, UR4, RZ ;  /* 0x0000000419027c25 */ /* 0x000fc8000f8e00ff */
[----:B------:R-:W-:Y:S01]  /*aef0*/  IMAD R5, R25, UR5, R0 ;  /* 0x0000000519057c24 */ /* 0x000fe2000f8e0200 */
[----:B------:R-:W-:Y:S02]  /*af00*/  ULDC.64 UR4, c[0x0][0x338] ;  /* 0x0000ce0000047ab9 */ /* 0x000fe40000000a00 */
[----:B--2---:R-:W-:Y:S02]  /*af10*/  IMAD R0, R4, UR4, RZ ;  /* 0x0000000404007c24 */ /* 0x004fe4000f8e02ff */
[----:B------:R-:W-:Y:S02]  /*af20*/  IADD3 R3, R3, R5, RZ ;  /* 0x0000000503037210 */ /* 0x000fe40007ffe0ff */
        /* <DEDUP_REMOVED lines=13> */
[C---:B------:R-:W-:Y:S01]  /*b000*/  LOP3.LUT P6, RZ, R29.reuse, 0x10, RZ, 0xc0, !PT ;  /* 0x000000101dff7812 */ /* 0x040fe200078cc0ff */
[----:B------:R-:W0:Y:S01]  /*b010*/  S2R R4, SR_TID.X ;  /* 0x0000000000047919 */ /* 0x000e220000002100 */
[----:B------:R-:W-:Y:S02]  /*b020*/  LEA R6, R6, UR37, 0x1 ;  /* 0x0000002506067c11 */ /* 0x000fe4000f8e08ff */
[----:B------:R-:W-:Y:S01]  /*b030*/  P2R R21, PR, RZ, 0x40 ;  /* 0x00000040ff157803 */ /* 0x000fe20000000000 */
[----:B------:R-:W1:Y:S01]  /*b040*/  SHFL.IDX PT, R2, R8, RZ, 0x181f ;  /* 0x00181fff08027589 */ /* 0x000e6200000e0000 */
        /* <DEDUP_REMOVED lines=9> */
[----:B------:R-:W-:Y:S02]  /*b0e0*/  LOP3.LUT P6, RZ, R29, 0x20, RZ, 0xc0, !PT ;  /* 0x000000201dff7812 */ /* 0x000fe400078cc0ff */
[----:B------:R-:W-:Y:S01]  /*b0f0*/  LOP3.LUT P3, RZ, R16, 0x40000000, RZ, 0xc0, !PT ;  /* 0x4000000010ff7812 */ /* 0x000fe2000786c0ff */
[----:B------:R2:W-:Y:S01]  /*b100*/  STL [R1+0x10], R17 ;  /* 0x0000101101007387 */ /* 0x0005e20000100800 */
[----:B------:R-:W-:-:S02]  /*b110*/  P2R R9, PR, RZ, 0x40 ;  /* 0x00000040ff097803 */ /* 0x000fc40000000000 */
[C---:B------:R-:W-:Y:S01]  /*b120*/  LOP3.LUT P6, RZ, R29.reuse, 0x400, RZ, 0xc0, !PT ;  /* 0x000004001dff7812 */ /* 0x040fe200078cc0ff */
[----:B------:R-:W3:Y:S01]  /*b130*/  SHFL.IDX PT, R3, R7, RZ, 0x181f ;  /* 0x00181fff07037589 */ /* 0x000ee200000e0000 */
[C---:B------:R-:W-:Y:S02]  /*b140*/  LOP3.LUT P2, RZ, R16.reuse, 0x20000000, RZ, 0xc0, !PT ;  /* 0x2000000010ff7812 */ /* 0x040fe4000784c0ff */
[----:B------:R-:W-:Y:S02]  /*b150*/  P2R R23, PR, RZ, 0x40 ;  /* 0x00000040ff177803 */ /* 0x000fe40000000000 */
[----:B------:R-:W-:Y:S02]  /*b160*/  LOP3.LUT P6, RZ, R29, 0x2000, RZ, 0xc0, !PT ;  /* 0x000020001dff7812 */ /* 0x000fe400078cc0ff */
[----:B------:R-:W-:Y:S01]  /*b170*/  LOP3.LUT P1, RZ, R16, 0x10000000, RZ, 0xc0, !PT ;  /* 0x1000000010ff7812 */ /* 0x000fe2000782c0ff */
[----:B0-----:R-:W-:Y:S01]  /*b180*/  IMAD.SHL.U32 R4, R4, 0x8, RZ ;  /* 0x0000000804047824 */ /* 0x001fe200078e00ff */
[----:B------:R-:W-:-:S02]  /*b190*/  P2R R24, PR, RZ, 0x40 ;  /* 0x00000040ff187803 */ /* 0x000fc40000000000 */
[C---:B------:R-:W-:Y:S02]  /*b1a0*/  LOP3.LUT P6, RZ, R29.reuse, 0x2, RZ, 0xc0, !PT ;  /* 0x000000021dff7812 */ /* 0x040fe400078cc0ff */
        /* <DEDUP_REMOVED lines=8> */
[----:B--2---:R-:W-:Y:S02]  /*b230*/  P2R R17, PR, RZ, 0x40 ;  /* 0x00000040ff117803 */ /* 0x004fe40000000000 */
[----:B------:R-:W-:-:S04]  /*b240*/  LOP3.LUT P6, RZ, R29, 0x4, RZ, 0xc0, !PT ;  /* 0x000000041dff7812 */ /* 0x000fc800078cc0ff */
[----:B------:R-:W-:Y:S02]  /*b250*/  P2R R18, PR, RZ, 0x40 ;  /* 0x00000040ff127803 */ /* 0x000fe40000000000 */
[----:B------:R-:W-:Y:S01]  /*b260*/  LOP3.LUT P6, RZ, R29, 0x80, RZ, 0xc0, !PT ;  /* 0x000000801dff7812 */ /* 0x000fe200078cc0ff */
[----:B0-----:R-:W-:-:S03]  /*b270*/  IMAD.SHL.U32 R0, R4, 0x2, RZ ;  /* 0x0000000204007824 */ /* 0x001fc600078e00ff */
[----:B------:R-:W-:Y:S02]  /*b280*/  P2R R19, PR, RZ, 0x40 ;  /* 0x00000040ff137803 */ /* 0x000fe40000000000 */
[C---:B------:R-:W-:Y:S02]  /*b290*/  LOP3.LUT P6, RZ, R29.reuse, 0x1000, RZ, 0xc0, !PT ;  /* 0x000010001dff7812 */ /* 0x040fe400078cc0ff */
[----:B-1----:R-:W-:Y:S02]  /*b2a0*/  IADD3 R14, P0, R2, R0, RZ ;  /* 0x00000000020e7210 */ /* 0x002fe40007f1e0ff */
[----:B------:R-:W-:Y:S01]  /*b2b0*/  P2R R27, PR, RZ, 0x40 ;  /* 0x00000040ff1b7803 */ /* 0x000fe20000000000 */
[----:B------:R-:W0:Y:S01]  /*b2c0*/  SHFL.IDX PT, R2, R8, 0x1, 0x181f ;  /* 0x00381f0008027f89 */ /* 0x000e2200000e0000 */
[----:B------:R-:W-:Y:S01]  /*b2d0*/  LOP3.LUT P6, RZ, R29, 0x8000, RZ, 0xc0, !PT ;  /* 0x000080001dff7812 */ /* 0x000fe200078cc0ff */
[----:B---3--:R-:W-:Y:S02]  /*b2e0*/  IMAD.X R15, RZ, RZ, R3, P0 ;  /* 0x000000ffff0f7224 */ /* 0x008fe400000e0603 */
        /* <DEDUP_REMOVED lines=56> */
.L_x_9373:
        /* <DEDUP_REMOVED lines=15> */
.L_x_9273:
        /* <DEDUP_REMOVED lines=11> */
.L_x_9274:
        /* <DEDUP_REMOVED lines=11> */
.L_x_9288:
[----:B------:R-:W0:Y:S01]  /*b8c0*/  LDC R2, c[0x0][0x430] ;  /* 0x00010c00ff027b82 */ /* 0x000e220000000800 */
[----:B------:R-:W-:Y:S01]  /*b8d0*/  ISETP.GT.U32.AND P0, PT, R30, 0x5f, PT ;  /* 0x0000005f1e00780c */ /* 0x000fe20003f04070 */
[----:B------:R-:W-:Y:S01]  /*b8e0*/  IMAD R3, R20, 0x60, R33 ;  /* 0x0000006014037824 */ /* 0x000fe200078e0221 */
[----:B------:R-:W-:Y:S01]  /*b8f0*/  ULDC UR4, c[0x0][0x430] ;  /* 0x00010c0000047ab9 */ /* 0x000fe20000000800 */
[----:B------:R-:W-:Y:S02]  /*b900*/  IMAD.U32 R10, RZ, RZ, UR41 ;  /* 0x00000029ff0a7e24 */ /* 0x000fe4000f8e00ff */
[----:B------:R-:W-:-:S05]  /*b910*/  IMAD.IADD R8, R30, 0x1, R3 ;  /* 0x000000011e087824 */ /* 0x000fca00078e0203 */
[----:B------:R-:W-:-:S03]  /*b920*/  MOV R9, R8 ;  /* 0x0000000800097202 */ /* 0x000fc60000000f00 */
        /* <DEDUP_REMOVED lines=22> */
.L_x_9276:
[----:B------:R-:W-:Y:S01]  /*ba90*/  LEA R17, R18, UR37, 0x3 ;  /* 0x0000002512117c11 */ /* 0x000fe2000f8e18ff */
[----:B------:R-:W-:Y:S01]  /*baa0*/  BSSY B1, `(.L_x_9277) ;  /* 0x0000005000017945 */ /* 0x000fe20003800000 */
[----:B------:R-:W-:Y:S02]  /*bab0*/  SHF.L.U32 R26, R28, 0x1f, RZ ;  /* 0x0000001f1c1a7819 */ /* 0x000fe400000006ff */
[----:B------:R-:W-:Y:S02]  /*bac0*/  SHF.R.S32.HI R23, RZ, 0x1f, R5 ;  /* 0x0000001fff177819 */ /* 0x000fe40000011405 */
[----:B------:R-:W0:Y:S02]  /*bad0*/  SYNCS.PHASECHK.TRANS64.TRYWAIT P0, [R17+URZ+0x32440], R26 ;  /* 0x0324401a110075a7 */ /* 0x000e24000800017f */
[----:B0-----:R-:W-:Y:S05]  /*bae0*/  @!P0 BRA `(.L_x_9278) ;  /* 0x0000003800588947 */ /* 0x001fea0003800000 */
.L_x_9374:
[----:B------:R-:W-:Y:S05]  /*baf0*/  BSYNC B1 ;  /* 0x0000000000017941 */ /* 0x000fea0003800000 */
.L_x_9277:
        /* <DEDUP_REMOVED lines=51> */
.L_x_9388:
        /* <DEDUP_REMOVED lines=8> */
.L_x_9280:
[----:B------:R-:W-:Y:S02]  /*beb0*/  PLOP3.LUT P1, PT, P1, P0, PT, 0xa2, 0x0 ;  /* 0x000000000000781c */ /* 0x000fe40000f21472 */
[----:B------:R-:W-:-:S08]  /*bec0*/  @P0 R2UR P1, UR4, R17 ;  /* 0x00000000110402ca */ /* 0x000fd00000020000 */
[----:B------:R-:W-:-:S05]  /*bed0*/  @P0 PLOP3.LUT P0, PT, P1, PT, PT, 0x80, 0x0 ;  /* 0x000000000000081c */ /* 0x000fca0000f0f070 */
[----:B------:R-:W-:Y:S01]  /*bee0*/  @!P1 SYNCS.ARRIVE.TRANS64.RED.A0T1 RZ, [UR4+0x32430], RZ ;  /* 0x032430ffffff99a7 */ /* 0x000fe20008200404 */
[----:B------:R-:W-:Y:S07]  /*bef0*/  @!P1 ARRIVES.LDGSTSBAR.64.TRANSCNT [UR4+0x32430] ;  /* 0x03243000ff0099b0 */ /* 0x000fee0008000a84 */
[----:B------:R-:W-:Y:S05]  /*bf00*/  @P0 BRA.U.ANY `(.L_x_9280) ;  /* 0xfffffffd00e80947 */ /* 0x000fea000393ffff */
[----:B------:R-:W-:Y:S01]  /*bf10*/  NOP ;  /* 0x0000000000007918 */ /* 0x000fe20000000000 */
[----:B-1----:R-:W-:-:S04]  /*bf20*/  MOV R2, UR41 ;  /* 0x0000002900027c02 */ /* 0x002fc80008000f00 */
[----:B------:R-:W-:-:S13]  /*bf30*/  ISETP.NE.AND P2, PT, R2, 0x3, PT ;  /* 0x000000030200780c */ /* 0x000fda0003f45270 */
[----:B------:R-:W-:Y:S05]  /*bf40*/  @!P2 BRA `(.L_x_9281) ;  /* 0x000000000004a947 */ /* 0x000fea0003800000 */
[----:B------:R-:W-:Y:S01]  /*bf50*/  BPT.TRAP 0x1 ;  /* 0x000000040000795c */ /* 0x000fe20000300000 */
.L_x_9281:
[----:B------:R1:W-:Y:S01]  /*bf60*/  SYNCS.ARRIVE.TRANS64.A1T0 RZ, [R17+URZ+0x32430], RZ ;  /* 0x032430ff11ff79a7 */ /* 0x0003e2000810003f */
[----:B------:R-:W-:Y:S05]  /*bf70*/  @!P2 BRA `(.L_x_9282) ;  /* 0x000000000004a947 */ /* 0x000fea0003800000 */
[----:B------:R-:W-:Y:S01]  /*bf80*/  BPT.TRAP 0x1 ;  /* 0x000000040000795c */ /* 0x000fe20000300000 */
.L_x_9282:
[----:B------:R-:W2:Y:S01]  /*bf90*/  SYNCS.PHASECHK.TRANS64.TRYWAIT P0, [R17+URZ+0x32460], R26 ;  /* 0x0324601a110075a7 */ /* 0x000ea2000800017f */
[----:B------:R-:W-:Y:S04]  /*bfa0*/  BSSY B1, `(.L_x_9283) ;  /* 0x0000002000017945 */ /* 0x000fe80003800000 */
[----:B--2---:R-:W-:Y:S05]  /*bfb0*/  @!P0 BRA `(.L_x_9284) ;  /* 0x0000003800d08947 */ /* 0x004fea0003800000 */
.L_x_9389:
[----:B------:R-:W-:Y:S05]  /*bfc0*/  BSYNC B1 ;  /* 0x0000000000017941 */ /* 0x000fea0003800000 */
.L_x_9283:
[----:B------:R-:W-:Y:S01]  /*bfd0*/  ULDC.64 UR4, c[0x0][0x328] ;  /* 0x0000ca0000047ab9 */ /* 0x000fe20000000a00 */
[C---:B------:R-:W-:Y:S01]  /*bfe0*/  LOP3.LUT P4, RZ, R16.reuse, 0x2, RZ, 0xc0, !PT ;  /* 0x0000000210ff7812 */ /* 0x040fe2000788c0ff */
[----:B------:R-:W-:Y:S01]  /*bff0*/  IMAD R2, R23, UR4, RZ ;  /* 0x0000000417027c24 */ /* 0x000fe2000f8e02ff */
[----:B------:R-:W-:Y:S01]  /*c000*/  LOP3.LUT P3, RZ, R16, 0x10, RZ, 0xc0, !PT ;  /* 0x0000001010ff7812 */ /* 0x000fe2000786c0ff */
        /* <DEDUP_REMOVED lines=50> */
[----:B------:R-:W-:Y:S02]  /*c330*/  SHFL.IDX PT, R14, R21, 0x5, 0x181f ;  /* 0x00b81f00150e7f89 */ /* 0x000fe400000e0000 */
[----:B----4-:R-:W-:Y:S01]  /*c340*/  IMAD.X R5, RZ, RZ, R3, P0 ;  /* 0x000000ffff057224 */ /* 0x010fe200000e0603 */
[----:B------:R-:W-:Y:S01]  /*c350*/  IADD3 R2, P0, R2, R0, RZ ;  /* 0x0000000002027210 */ /* 0x000fe20007f1e0ff */
[----:B------:R-:W3:Y:S04]  /*c360*/  SHFL.IDX PT, R3, R23, 0x4, 0x181f ;  /* 0x00981f0017037f89 */ /* 0x000ee800000e0000 */
        /* <DEDUP_REMOVED lines=10> */
.L_x_9403:
        /* <DEDUP_REMOVED lines=11> */
.L_x_9286:
        /* <DEDUP_REMOVED lines=11> */
.L_x_9287:
        /* <DEDUP_REMOVED lines=11> */
.L_x_9275:
[----:B------:R-:W3:Y:S01]  /*c620*/  LDL.LU R0, [R1+0x8] ;  /* 0x0000080001007983 */ /* 0x000ee20000300800 */
[----:B------:R-:W-:Y:S01]  /*c630*/  VIADD R37, R37, UR42 ;  /* 0x0000002a25257c36 */ /* 0x000fe20008000000 */
[----:B------:R-:W-:-:S04]  /*c640*/  ULDC UR4, c[0x0][0xd34] ;  /* 0x00034d0000047ab9 */ /* 0x000fc80000000800 */
[----:B------:R-:W-:Y:S02]  /*c650*/  ISETP.GE.AND P0, PT, R37, UR4, PT ;  /* 0x0000000425007c0c */ /* 0x000fe4000bf06270 */
[----:B---3--:R-:W-:-:S05]  /*c660*/  IADD3 R0, R0, 0x1, RZ ;  /* 0x0000000100007810 */ /* 0x008fca0007ffe0ff */
[----:B------:R0:W-:Y:S06]  /*c670*/  STL [R1+0x8], R0 ;  /* 0x0000080001007387 */ /* 0x0001ec0000100800 */
[----:B------:R-:W-:Y:S05]  /*c680*/  @!P0 BRA `(.L_x_9289) ;  /* 0xffffffc000f48947 */ /* 0x000fea000383ffff */
[----:B0-----:R-:W-:-:S07]  /*c690*/  LOP3.LUT R0, R0, 0x1, RZ, 0xc, !PT ;  /* 0x0000000100007812 */ /* 0x001fce00078e0cff */
.L_x_9252:
[----:B------:R-:W0:Y:S01]  /*c6a0*/  S2R R3, SR_CgaCtaId ;  /* 0x0000000000037919 */ /* 0x000e220000008800 */
[----:B------:R-:W-:Y:S01]  /*c6b0*/  MOV R2, 0x400 ;  /* 0x0000040000027802 */ /* 0x000fe20000000f00 */
[----:B------:R-:W-:Y:S01]  /*c6c0*/  BSSY B0, `(.L_x_9290) ;  /* 0x0000005000007945 */ /* 0x000fe20003800000 */
[----:B------:R-:W-:Y:S02]  /*c6d0*/  SHF.L.U32 R0, R0, 0x1f, RZ ;  /* 0x0000001f00007819 */ /* 0x000fe400000006ff */
[----:B0-----:R-:W-:-:S04]  /*c6e0*/  LEA R7, R3, R2, 0x18 ;  /* 0x0000000203077211 */ /* 0x001fc800078ec0ff */
[----:B------:R-:W0:Y:S02]  /*c6f0*/  SYNCS.PHASECHK.TRANS64.TRYWAIT P0, [R7+URZ+0x32420], R0 ;  /* 0x03242000070075a7 */ /* 0x000e24000800017f */
[----:B0-----:R-:W-:Y:S05]  /*c700*/  @!P0 BRA `(.L_x_9291) ;  /* 0x0000003800dc8947 */ /* 0x001fea0003800000 */
.L_x_9404:
[----:B------:R-:W-:Y:S05]  /*c710*/  BSYNC B0 ;  /* 0x0000000000007941 */ /* 0x000fea0003800000 */
.L_x_9290:
[----:B------:R-:W-:-:S03]  /*c720*/  UMOV UR4, 0xffffffff ;  /* 0xffffffff00047882 */ /* 0x000fc60000000000 */
[----:B------:R-:W-:Y:S05]  /*c730*/  BRA.DIV UR4, `(.L_x_9292) ;  /* 0x0000003a04e47947 */ /* 0x000fea000b800000 */
[----:B0-----:R-:W0:Y:S02]  /*c740*/  S2R R0, SR_TID.X ;  /* 0x0000000000007919 */ /* 0x001e240000002100 */
[----:B0-----:R-:W-:-:S04]  /*c750*/  SHF.R.U32.HI R0, RZ, 0x5, R0 ;  /* 0x00000005ff007819 */ /* 0x001fc80000011600 */
[----:B------:R-:W-:-:S05]  /*c760*/  LOP3.LUT R0, R0, 0x3, RZ, 0xc0, !PT ;  /* 0x0000000300007812 */ /* 0x000fca00078ec0ff */
[----:B------:R0:W3:Y:S02]  /*c770*/  SHFL.IDX PT, R14, R0, RZ, 0x1f ;  /* 0x00001fff000e7589 */ /* 0x0000e400000e0000 */
.L_x_9407:
[----:B---3--:R-:W-:Y:S01]  /*c780*/  ISETP.NE.AND P0, PT, R14, RZ, PT ;  /* 0x000000ff0e00720c */ /* 0x008fe20003f05270 */
[----:B------:R-:W-:-:S12]  /*c790*/  BSSY B0, `(.L_x_9293) ;  /* 0x0000024000007945 */ /* 0x000fd80003800000 */
[----:B------:R-:W-:Y:S05]  /*c7a0*/  @P0 BRA `(.L_x_9294) ;  /* 0x0000000000880947 */ /* 0x000fea0003800000 */
[----:B------:R-:W-:-:S03]  /*c7b0*/  UMOV UR4, 0xffffffff ;  /* 0xffffffff00047882 */ /* 0x000fc60000000000 */
[----:B------:R-:W-:Y:S05]  /*c7c0*/  BRA.DIV UR4, `(.L_x_9295) ;  /* 0x0000003a04f47947 */ /* 0x000fea000b800000 */
[----:B------:R-:W-:-:S13]  /*c7d0*/  ELECT P6, URZ, PT ;  /* 0x00000000003f782f */ /* 0x000fda00038c0000 */
.L_x_9410:
[----:B------:R-:W-:Y:S05]  /*c7e0*/  @!P6 BRA `(.L_x_9294) ;  /* 0x000000000078e947 */ /* 0x000fea0003800000 */
[----:B------:R-:W-:-:S06]  /*c7f0*/  ULOP3.LUT UR4, UR39, 0x2, URZ, 0xfc, !UPT ;  /* 0x0000000227047892 */ /* 0x000fcc000f8efc3f */
[----:B0-----:R-:W-:-:S05]  /*c800*/  IMAD.U32 R0, RZ, RZ, UR4 ;  /* 0x00000004ff007e24 */ /* 0x001fca000f8e00ff */
[----:B------:R-:W-:-:S13]  /*c810*/  ISETP.NE.AND P0, PT, R0, 0x3, PT ;  /* 0x000000030000780c */ /* 0x000fda0003f05270 */
[----:B------:R-:W-:Y:S05]  /*c820*/  @!P0 BRA `(.L_x_9296) ;  /* 0x0000000000048947 */ /* 0x000fea0003800000 */
[----:B------:R-:W-:Y:S01]  /*c830*/  BPT.TRAP 0x1 ;  /* 0x000000040000795c */ /* 0x000fe20000300000 */
.L_x_9296:
[----:B------:R-:W-:Y:S01]  /*c840*/  IMAD R5, R18, 0x8, R7 ;  /* 0x0000000812057824 */ /* 0x000fe200078e0207 */
[----:B------:R-:W-:Y:S01]  /*c850*/  SHF.L.U32 R0, R28, 0x1f, RZ ;  /* 0x0000001f1c007819 */ /* 0x000fe200000006ff */
[----:B------:R-:W-:-:S03]  /*c860*/  VIADD R18, R18, 0x1 ;  /* 0x0000000112127836 */ /* 0x000fc60000000000 */
[----:B------:R-:W0:Y:S02]  /*c870*/  SYNCS.PHASECHK.TRANS64.TRYWAIT P1, [R5+URZ+0x32440], R0 ;  /* 0x03244000050075a7 */ /* 0x000e24000802017f */
[----:B------:R-:W-:-:S04]  /*c880*/  ISETP.NE.AND P2, PT, R18, 0x2, PT ;  /* 0x000000021200780c */ /* 0x000fc80003f45270 */
[----:B------:R-:W-:Y:S01]  /*c890*/  SEL R3, RZ, 0x1, P2 ;  /* 0x00000001ff037807 */ /* 0x000fe20001000000 */
[----:B0-----:R-:W-:Y:S08]  /*c8a0*/  @!P1 BRA `(.L_x_9297) ;  /* 0x0000003800dc9947 */ /* 0x001ff00003800000 */
.L_x_9411:
[----:B------:R-:W-:Y:S02]  /*c8b0*/  SEL R18, R18, RZ, P2 ;  /* 0x000000ff12127207 */ /* 0x000fe40001000000 */
[----:B------:R-:W-:Y:S01]  /*c8c0*/  LOP3.LUT R2, R28, R3, RZ, 0x3c, !PT ;  /* 0x000000031c027212 */ /* 0x000fe200078e3cff */
[----:B------:R-:W-:Y:S06]  /*c8d0*/  @!P0 BRA `(.L_x_9298) ;  /* 0x0000000000048947 */ /* 0x000fec0003800000 */
[----:B------:R-:W-:Y:S01]  /*c8e0*/  BPT.TRAP 0x1 ;  /* 0x000000040000795c */ /* 0x000fe20000300000 */
.L_x_9298:
[----:B------:R-:W-:Y:S01]  /*c8f0*/  IMAD R3, R18, 0x8, R7 ;  /* 0x0000000812037824 */ /* 0x000fe200078e0207 */
[----:B------:R-:W-:-:S04]  /*c900*/  SHF.L.U32 R2, R2, 0x1f, RZ ;  /* 0x0000001f02027819 */ /* 0x000fc800000006ff */
[----:B------:R-:W3:Y:S02]  /*c910*/  SYNCS.PHASECHK.TRANS64.TRYWAIT P1, [R3+URZ+0x32440], R2 ;  /* 0x03244002030075a7 */ /* 0x000ee4000802017f */
[----:B---3--:R-:W-:Y:S05]  /*c920*/  @!P1 BRA `(.L_x_9299) ;  /* 0x0000003800d09947 */ /* 0x008fea0003800000 */
.L_x_9412:
[----:B------:R-:W-:Y:S05]  /*c930*/  @!P0 BRA `(.L_x_9300) ;  /* 0x0000000000048947 */ /* 0x000fea0003800000 */
[----:B------:R-:W-:Y:S01]  /*c940*/  BPT.TRAP 0x1 ;  /* 0x000000040000795c */ /* 0x000fe20000300000 */
.L_x_9300:
[----:B------:R-:W4:Y:S02]  /*c950*/  SYNCS.PHASECHK.TRANS64.TRYWAIT P1, [R5+URZ+0x32460], R0 ;  /* 0x03246000050075a7 */ /* 0x000f24000802017f */
[----:B----4-:R-:W-:Y:S05]  /*c960*/  @!P1 BRA `(.L_x_9301) ;  /* 0x0000003800d49947 */ /* 0x010fea0003800000 */
.L_x_9413:
[----:B------:R-:W-:Y:S05]  /*c970*/  @!P0 BRA `(.L_x_9302) ;  /* 0x0000000000048947 */ /* 0x000fea0003800000 */
[----:B------:R-:W-:Y:S01]  /*c980*/  BPT.TRAP 0x1 ;  /* 0x000000040000795c */ /* 0x000fe20000300000 */
.L_x_9302:
[----:B------:R0:W0:Y:S02]  /*c990*/  SYNCS.PHASECHK.TRANS64.TRYWAIT P0, [R3+URZ+0x32460], R2 ;  /* 0x03246002030075a7 */ /* 0x000024000800017f */
[----:B0-----:R-:W-:Y:S05]  /*c9a0*/  @!P0 NANOSLEEP.SYNCS 0x989680 ;  /* 0x009896800000895d */ /* 0x001fea0003900000 */
[----:B------:R-:W0:Y:S02]  /*c9b0*/  @!P0 SYNCS.PHASECHK.TRANS64 P0, [R3+URZ+0x32460], R2 ;  /* 0x03246002030085a7 */ /* 0x000e24000800007f */
[----:B0-----:R-:W-:Y:S05]  /*c9c0*/  @!P0 BRA `(.L_x_9302) ;  /* 0xfffffffc00f08947 */ /* 0x001fea000383ffff */
.L_x_9294:
[----:B------:R-:W-:Y:S05]  /*c9d0*/  BSYNC B0 ;  /* 0x0000000000007941 */ /* 0x000fea0003800000 */
.L_x_9293:
[----:B------:R-:W-:Y:S05]  /*c9e0*/  EXIT ;  /* 0x000000000000794d */ /* 0x000fea0003800000 */
.L_x_9219:
[----:B0-----:R-:W-:-:S04]  /*c9f0*/  IMAD.U32 R3, RZ, RZ, UR51 ;  /* 0x00000033ff037e24 */ /* 0x001fc8000f8e00ff */
[----:B------:R0:W1:Y:S03]  /*ca00*/  SYNCS.PHASECHK.TRANS64.TRYWAIT P0, [R3+URZ+0x32400], R0 ;  /* 0x03240000030075a7 */ /* 0x000066000800017f */
[----:B-1----:R-:W-:Y:S05]  /*ca10*/  @!P0 NANOSLEEP.SYNCS 0x989680 ;  /* 0x009896800000895d */ /* 0x002fea0003900000 */
[----:B------:R-:W1:Y:S02]  /*ca20*/  @!P0 SYNCS.PHASECHK.TRANS64 P0, [R3+URZ+0x32400], R0 ;  /* 0x03240000030085a7 */ /* 0x000e64000800007f */
[----:B-1----:R-:W-:Y:S05]  /*ca30*/  @!P0 BRA `(.L_x_9219) ;  /* 0xfffffffc00ec8947 */ /* 0x002fea000383ffff */
[----:B------:R-:W-:Y:S05]  /*ca40*/  BRA `(.L_x_9303) ;  /* 0xffffff4400ac7947 */ /* 0x000fea000383ffff */
.L_x_9223:
[----:B-1----:R-:W-:-:S04]  /*ca50*/  IMAD.U32 R4, RZ, RZ, UR27 ;  /* 0x0000001bff047e24 */ /* 0x002fc8000f8e00ff */
[----:B------:R1:W2:Y:S03]  /*ca60*/  SYNCS.PHASECHK.TRANS64.TRYWAIT P1, [R4+URZ+0x32430], R3 ;  /* 0x03243003040075a7 */ /* 0x0002a6000802017f */
[----:B--2---:R-:W-:Y:S05]  /*ca70*/  @!P1 NANOSLEEP.SYNCS 0x989680 ;  /* 0x009896800000995d */ /* 0x004fea0003900000 */
[----:B------:R-:W2:Y:S02]  /*ca80*/  @!P1 SYNCS.PHASECHK.TRANS64 P1, [R4+URZ+0x32430], R3 ;  /* 0x03243003040095a7 */ /* 0x000ea4000802007f */
[----:B--2---:R-:W-:Y:S05]  /*ca90*/  @!P1 BRA `(.L_x_9223) ;  /* 0xfffffffc00ec9947 */ /* 0x004fea000383ffff */
[----:B------:R-:W-:Y:S05]  /*caa0*/  BRA `(.L_x_9222) ;  /* 0xffffff4400d07947 */ /* 0x000fea000383ffff */
.L_x_9224:
[----:B--2---:R-:W-:-:S04]  /*cab0*/  IMAD.U32 R5, RZ, RZ, UR51 ;  /* 0x00000033ff057e24 */ /* 0x004fc8000f8e00ff */
[----:B------:R2:W3:Y:S03]  /*cac0*/  SYNCS.PHASECHK.TRANS64.TRYWAIT P1, [R5+URZ+0x32410], R0 ;  /* 0x03241000050075a7 */ /* 0x0004e6000802017f */
[----:B---3--:R-:W-:Y:S05]  /*cad0*/  @!P1 NANOSLEEP.SYNCS 0x989680 ;  /* 0x009896800000995d */ /* 0x008fea0003900000 */
[----:B------:R-:W3:Y:S02]  /*cae0*/  @!P1 SYNCS.PHASECHK.TRANS64 P1, [R5+URZ+0x32410], R0 ;  /* 0x03241000050095a7 */ /* 0x000ee4000802007f */
[----:B---3--:R-:W-:Y:S05]  /*caf0*/  @!P1 BRA `(.L_x_9224) ;  /* 0xfffffffc00ec9947 */ /* 0x008fea000383ffff */
[----:B------:R-:W-:Y:S05]  /*cb00*/  BRA `(.L_x_9304) ;  /* 0xffffff4800507947 */ /* 0x000fea000383ffff */
.L_x_9228:
[----:B--2---:R-:W-:-:S04]  /*cb10*/  IMAD.U32 R0, RZ, RZ, UR27 ;  /* 0x0000001bff007e24 */ /* 0x004fc8000f8e00ff */
[----:B------:R2:W4:Y:S03]  /*cb20*/  SYNCS.PHASECHK.TRANS64.TRYWAIT P1, [R0+URZ+0x32450], R3 ;  /* 0x03245003000075a7 */ /* 0x000526000802017f */
[----:B----4-:R-:W-:Y:S05]  /*cb30*/  @!P1 NANOSLEEP.SYNCS 0x989680 ;  /* 0x009896800000995d */ /* 0x010fea0003900000 */
[----:B------:R-:W4:Y:S02]  /*cb40*/  @!P1 SYNCS.PHASECHK.TRANS64 P1, [R0+URZ+0x32450], R3 ;  /* 0x03245003000095a7 */ /* 0x000f24000802007f */
[----:B----4-:R-:W-:Y:S05]  /*cb50*/  @!P1 BRA `(.L_x_9228) ;  /* 0xfffffffc00ec9947 */ /* 0x010fea000383ffff */
[----:B------:R-:W-:Y:S05]  /*cb60*/  BRA `(.L_x_9227) ;  /* 0xffffff4800587947 */ /* 0x000fea000383ffff */
.L_x_9235:
[----:B-1----:R-:W-:-:S04]  /*cb70*/  IMAD.U32 R3, RZ, RZ, UR28 ;  /* 0x0000001cff037e24 */ /* 0x002fc8000f8e00ff */
[----:B------:R1:W2:Y:S03]  /*cb80*/  SYNCS.PHASECHK.TRANS64.TRYWAIT P2, [R3+URZ+0x32430], R0 ;  /* 0x03243000030075a7 */ /* 0x0002a6000804017f */
[----:B--2---:R-:W-:Y:S05]  /*cb90*/  @!P2 NANOSLEEP.SYNCS 0x989680 ;  /* 0x009896800000a95d */ /* 0x004fea0003900000 */
[----:B------:R-:W2:Y:S02]  /*cba0*/  @!P2 SYNCS.PHASECHK.TRANS64 P2, [R3+URZ+0x32430], R0 ;  /* 0x032430000300a5a7 */ /* 0x000ea4000804007f */
[----:B--2---:R-:W-:Y:S05]  /*cbb0*/  @!P2 BRA `(.L_x_9235) ;  /* 0xfffffffc00eca947 */ /* 0x004fea000383ffff */
[----:B------:R-:W-:Y:S05]  /*cbc0*/  BRA `(.L_x_9234) ;  /* 0xffffff6800047947 */ /* 0x000fea000383ffff */
.L_x_9239:
[----:B-1----:R-:W-:-:S04]  /*cbd0*/  IMAD.U32 R3, RZ, RZ, UR28 ;  /* 0x0000001cff037e24 */ /* 0x002fc8000f8e00ff */
[----:B------:R1:W3:Y:S03]  /*cbe0*/  SYNCS.PHASECHK.TRANS64.TRYWAIT P2, [R3+URZ+0x32450], R0 ;  /* 0x03245000030075a7 */ /* 0x0002e6000804017f */
[----:B---3--:R-:W-:Y:S05]  /*cbf0*/  @!P2 NANOSLEEP.SYNCS 0x989680 ;  /* 0x009896800000a95d */ /* 0x008fea0003900000 */
[----:B------:R-:W3:Y:S02]  /*cc00*/  @!P2 SYNCS.PHASECHK.TRANS64 P2, [R3+URZ+0x32450], R0 ;  /* 0x032450000300a5a7 */ /* 0x000ee4000804007f */
[----:B---3--:R-:W-:Y:S05]  /*cc10*/  @!P2 BRA `(.L_x_9239) ;  /* 0xfffffffc00eca947 */ /* 0x008fea000383ffff */
[----:B------:R-:W-:Y:S05]  /*cc20*/  BRA `(.L_x_9238) ;  /* 0xffffff68005c7947 */ /* 0x000fea000383ffff */
.L_x_9256:
        /* <DEDUP_REMOVED lines=11> */
.L_x_9306:
[----:B------:R-:W-:Y:S05]  /*cce0*/  BSYNC B0 ;  /* 0x0000000000007941 */ /* 0x000fea0003800000 */
.L_x_9305:
[----:B------:R-:W-:Y:S05]  /*ccf0*/  BRA `(.L_x_9307) ;  /* 0xffffffc000bc7947 */ /* 0x000fea000383ffff */
.L_x_9259:
[----:B0-----:R0:W1:Y:S02]  /*cd00*/  SYNCS.PHASECHK.TRANS64.TRYWAIT P0, [R17+URZ+0x32440], R0 ;  /* 0x03244000110075a7 */ /* 0x001064000800017f */
[----:B-1----:R-:W-:Y:S05]  /*cd10*/  @!P0 NANOSLEEP.SYNCS 0x989680 ;  /* 0x009896800000895d */ /* 0x002fea0003900000 */
[----:B------:R-:W1:Y:S02]  /*cd20*/  @!P0 SYNCS.PHASECHK.TRANS64 P0, [R17+URZ+0x32440], R0 ;  /* 0x03244000110085a7 */ /* 0x000e64000800007f */
[----:B-1----:R-:W-:Y:S05]  /*cd30*/  @!P0 BRA `(.L_x_9259) ;  /* 0xfffffffc00f08947 */ /* 0x002fea000383ffff */
[----:B------:R-:W-:Y:S05]  /*cd40*/  BRA `(.L_x_9308) ;  /* 0xffffffc400407947 */ /* 0x000fea000383ffff */
.L_x_9260:
        /* <DEDUP_REMOVED lines=8> */
.L_x_9310:
[----:B------:R-:W-:Y:S05]  /*cdd0*/  BSYNC B0 ;  /* 0x0000000000007941 */ /* 0x000fea0003800000 */
.L_x_9309:
        /* <DEDUP_REMOVED lines=9> */
.L_x_9311:
[----:B------:R-:W-:Y:S01]  /*ce70*/  @P2 LEA R7, R4, UR37, 0x1 ;  /* 0x0000002504072c11 */ /* 0x000fe2000f8e08ff */
[----:B------:R-:W-:Y:S02]  /*ce80*/  IMAD.MOV.U32 R13, RZ, RZ, R5 ;  /* 0x000000ffff0d7224 */ /* 0x000fe400078e0005 */
[----:B------:R-:W-:Y:S01]  /*ce90*/  IMAD.MOV.U32 R12, RZ, RZ, 0x1 ;  /* 0x00000001ff0c7424 */ /* 0x000fe200078e00ff */
[----:B------:R-:W-:-:S13]  /*cea0*/  @P2 LEA R2, P0, R20, R14, 0x1 ;  /* 0x0000000e14022211 */ /* 0x000fda00078008ff */
[----:B------:R-:W-:Y:S05]  /*ceb0*/  WARPSYNC.COLLECTIVE R15, `(.L_x_9312) ;  /* 0x000000000f087348 */ /* 0x000fea0003c00000 */
[----:B------:R0:W1:Y:S02]  /*cec0*/  SHFL.IDX P6, R14, R13, R12, R11 ;  /* 0x0000000c0d0e7389 */ /* 0x00006400000c000b */
[----:B01----:R-:W-:Y:S01]  /*ced0*/  ENDCOLLECTIVE ;  /* 0x000000000000791b */ /* 0x003fe20003800000 */
.L_x_9312:
        /* <DEDUP_REMOVED lines=11> */
.L_x_9313:
[----:B------:R-:W-:Y:S01]  /*cf90*/  @P2 LEA R12, R4, UR37, 0x1 ;  /* 0x00000025040c2c11 */ /* 0x000fe2000f8e08ff */
[----:B------:R-:W-:Y:S01]  /*cfa0*/  IMAD.MOV.U32 R13, RZ, RZ, R5 ;  /* 0x000000ffff0d7224 */ /* 0x000fe200078e0005 */
[----:B------:R-:W-:-:S04]  /*cfb0*/  @P2 LEA R11, P0, R20, R14, 0x1 ;  /* 0x0000000e140b2211 */ /* 0x000fc800078008ff */
[----:B------:R-:W-:Y:S01]  /*cfc0*/  @P2 MOV R2, R11 ;  /* 0x0000000b00022202 */ /* 0x000fe20000000f00 */
[----:B------:R-:W-:Y:S02]  /*cfd0*/  @P2 IMAD.X R6, RZ, RZ, R6, P0 ;  /* 0x000000ffff062224 */ /* 0x000fe400000e0606 */
        /* <DEDUP_REMOVED lines=11> */
.L_x_9314:
[----:B------:R-:W-:Y:S02]  /*d090*/  IMAD.MOV.U32 R13, RZ, RZ, R0 ;  /* 0x000000ffff0d7224 */ /* 0x000fe400078e0000 */
[----:B------:R-:W-:-:S07]  /*d0a0*/  IMAD.MOV.U32 R9, RZ, RZ, R14 ;  /* 0x000000ffff097224 */ /* 0x000fce00078e000e */
[----:B------:R-:W-:Y:S05]  /*d0b0*/  WARPSYNC.COLLECTIVE R15, `(.L_x_9315) ;  /* 0x000000000f087348 */ /* 0x000fea0003c00000 */
[----:B------:R0:W1:Y:S02]  /*d0c0*/  SHFL.IDX P6, R14, R13, R12, R11 ;  /* 0x0000000c0d0e7389 */ /* 0x00006400000c000b */
[----:B01----:R-:W-:Y:S01]  /*d0d0*/  ENDCOLLECTIVE ;  /* 0x000000000000791b */ /* 0x003fe20003800000 */
.L_x_9315:
        /* <DEDUP_REMOVED lines=16> */
.L_x_9316:
[----:B------:R-:W-:Y:S02]  /*d1e0*/  IMAD.MOV.U32 R13, RZ, RZ, R0 ;  /* 0x000000ffff0d7224 */ /* 0x000fe400078e0000 */
[----:B------:R-:W-:-:S07]  /*d1f0*/  IMAD.MOV.U32 R7, RZ, RZ, R14 ;  /* 0x000000ffff077224 */ /* 0x000fce00078e000e */
[----:B------:R-:W-:Y:S05]  /*d200*/  WARPSYNC.COLLECTIVE R15, `(.L_x_9317) ;  /* 0x000000000f087348 */ /* 0x000fea0003c00000 */
[----:B------:R0:W1:Y:S02]  /*d210*/  SHFL.IDX P6, R14, R13, R12, R11 ;  /* 0x0000000c0d0e7389 */ /* 0x00006400000c000b */
[----:B01----:R-:W-:Y:S01]  /*d220*/  ENDCOLLECTIVE ;  /* 0x000000000000791b */ /* 0x003fe20003800000 */
.L_x_9317:
[----:B------:R-:W-:Y:S02]  /*d230*/  IMAD.MOV.U32 R13, RZ, RZ, R5 ;  /* 0x000000ffff0d7224 */ /* 0x000fe400078e0005 */
[----:B------:R-:W-:Y:S01]  /*d240*/  IMAD.MOV.U32 R12, RZ, RZ, 0x4 ;  /* 0x00000004ff0c7424 */ /* 0x000fe200078e00ff */
[----:B------:R-:W-:-:S13]  /*d250*/  @P2 LEA R8, P0, R20, R14, 0x1 ;  /* 0x0000000e14082211 */ /* 0x000fda00078008ff */
[----:B------:R-:W-:Y:S05]  /*d260*/  WARPSYNC.COLLECTIVE R15, `(.L_x_9318) ;  /* 0x000000000f087348 */ /* 0x000fea0003c00000 */
[----:B------:R0:W1:Y:S02]  /*d270*/  SHFL.IDX P6, R14, R13, R12, R11 ;  /* 0x0000000c0d0e7389 */ /* 0x00006400000c000b */
[----:B01----:R-:W-:Y:S01]  /*d280*/  ENDCOLLECTIVE ;  /* 0x000000000000791b */ /* 0x003fe20003800000 */
.L_x_9318:
[----:B------:R-:W-:Y:S01]  /*d290*/  @P2 MOV R2, R8 ;  /* 0x0000000800022202 */ /* 0x000fe20000000f00 */
[----:B------:R-:W-:-:S04]  /*d2a0*/  @P2 IMAD.X R7, RZ, RZ, R7, P0 ;  /* 0x000000ffff072224 */ /* 0x000fc800000e0607 */
        /* <DEDUP_REMOVED lines=11> */
.L_x_9319:
        /* <DEDUP_REMOVED lines=15> */
.L_x_9320:
[----:B------:R-:W-:Y:S02]  /*d450*/  IMAD.MOV.U32 R13, RZ, RZ, R0 ;  /* 0x000000ffff0d7224 */ /* 0x000fe400078e0000 */
[----:B------:R-:W-:-:S07]  /*d460*/  IMAD.MOV.U32 R5, RZ, RZ, R14 ;  /* 0x000000ffff057224 */ /* 0x000fce00078e000e */
[----:B------:R-:W-:Y:S05]  /*d470*/  WARPSYNC.COLLECTIVE R15, `(.L_x_9321) ;  /* 0x000000000f087348 */ /* 0x000fea0003c00000 */
[----:B------:R0:W1:Y:S02]  /*d480*/  SHFL.IDX P6, R14, R13, R12, R11 ;  /* 0x0000000c0d0e7389 */ /* 0x00006400000c000b */
[----:B01----:R-:W-:Y:S01]  /*d490*/  ENDCOLLECTIVE ;  /* 0x000000000000791b */ /* 0x003fe20003800000 */
.L_x_9321:
[----:B------:R-:W-:Y:S05]  /*d4a0*/  BRA `(.L_x_9322) ;  /* 0xffffffc000947947 */ /* 0x000fea000383ffff */
.L_x_9264:
[----:B------:R-:W-:Y:S01]  /*d4b0*/  IMAD.MOV.U32 R13, RZ, RZ, R5 ;  /* 0x000000ffff0d7224 */ /* 0x000fe200078e0005 */
[----:B------:R-:W-:Y:S01]  /*d4c0*/  MOV R12, RZ ;  /* 0x000000ff000c7202 */ /* 0x000fe20000000f00 */
[----:B------:R-:W-:Y:S01]  /*d4d0*/  IMAD.MOV.U32 R11, RZ, RZ, 0x181f ;  /* 0x0000181fff0b7424 */ /* 0x000fe200078e00ff */
[----:B------:R-:W0:Y:S01]  /*d4e0*/  S2R R20, SR_TID.X ;  /* 0x0000000000147919 */ /* 0x000e220000002100 */
[----:B------:R-:W-:Y:S01]  /*d4f0*/  IMAD.MOV.U32 R15, RZ, RZ, -0x1 ;  /* 0xffffffffff0f7424 */ /* 0x000fe200078e00ff */
[----:B------:R-:W-:Y:S01]  /*d500*/  LEA R8, R27, UR37, 0x1 ;  /* 0x000000251b087c11 */ /* 0x000fe2000f8e08ff */
[----:B------:R-:W-:Y:S01]  /*d510*/  IMAD.IADD R0, R36, 0x1, R0 ;  /* 0x0000000124007824 */ /* 0x000fe200078e0200 */
[----:B------:R-:W-:-:S07]  /*d520*/  LOP3.LUT R16, R16, 0xfffff7ff, RZ, 0xc0, !PT ;  /* 0xfffff7ff10107812 */ /* 0x000fce00078ec0ff */
[----:B01----:R-:W-:Y:S05]  /*d530*/  WARPSYNC.COLLECTIVE R15, `(.L_x_9323) ;  /* 0x000000000f087348 */ /* 0x003fea0003c00000 */
[----:B------:R2:W3:Y:S02]  /*d540*/  SHFL.IDX P6, R14, R13, R12, R11 ;  /* 0x0000000c0d0e7389 */ /* 0x0004e400000c000b */
[----:B0123--:R-:W-:Y:S01]  /*d550*/  ENDCOLLECTIVE ;  /* 0x000000000000791b */ /* 0x00ffe20003800000 */
.L_x_9323:
[C---:B------:R-:W-:Y:S01]  /*d560*/  VIADD R6, R0.reuse, 0x10 ;  /* 0x0000001000067836 */ /* 0x040fe20000000000 */
        /* <DEDUP_REMOVED lines=8> */
.L_x_9324:
[----:B------:R-:W-:-:S05]  /*d5f0*/  IMAD.SHL.U32 R20, R20, 0x8, RZ ;  /* 0x0000000814147824 */ /* 0x000fca00078e00ff */
[----:B------:R-:W-:Y:S01]  /*d600*/  LOP3.LUT R20, R20, 0x38, RZ, 0xc0, !PT ;  /* 0x0000003814147812 */ /* 0x000fe200078ec0ff */
[----:B------:R-:W-:-:S03]  /*d610*/  IMAD.MOV.U32 R13, RZ, RZ, R5 ;  /* 0x000000ffff0d7224 */ /* 0x000fc600078e0005 */
[----:B------:R-:W-:-:S05]  /*d620*/  @!P2 LEA R12, P0, R20, R14, 0x1 ;  /* 0x0000000e140ca211 */ /* 0x000fca00078008ff */
[----:B------:R-:W-:Y:S02]  /*d630*/  @!P2 IMAD.MOV.U32 R2, RZ, RZ, R12 ;  /* 0x000000ffff02a224 */ /* 0x000fe400078e000c */
[----:B------:R-:W-:Y:S02]  /*d640*/  IMAD.MOV.U32 R12, RZ, RZ, 0x1 ;  /* 0x00000001ff0c7424 */ /* 0x000fe400078e00ff */
[----:B------:R-:W-:-:S07]  /*d650*/  @!P2 IMAD.X R3, RZ, RZ, R3, P0 ;  /* 0x000000ffff03a224 */ /* 0x000fce00000e0603 */
[----:B------:R-:W-:Y:S05]  /*d660*/  WARPSYNC.COLLECTIVE R15, `(.L_x_9325) ;  /* 0x000000000f087348 */ /* 0x000fea0003c00000 */
[----:B------:R0:W1:Y:S02]  /*d670*/  SHFL.IDX P6, R14, R13, R12, R11 ;  /* 0x0000000c0d0e7389 */ /* 0x00006400000c000b */
[----:B01----:R-:W-:Y:S01]  /*d680*/  ENDCOLLECTIVE ;  /* 0x000000000000791b */ /* 0x003fe20003800000 */
.L_x_9325:
[----:B------:R-:W-:Y:S01]  /*d690*/  @!PT LDS RZ, [RZ] ;  /* 0x00000000fffff984 */ /* 0x000fe20000000800 */
[----:B------:R-:W-:Y:S01]  /*d6a0*/  @!PT LDS RZ, [RZ] ;  /* 0x00000000fffff984 */ /* 0x000fe20000000800 */
[----:B------:R-:W-:Y:S01]  /*d6b0*/  @!PT LDS RZ, [RZ] ;  /* 0x00000000fffff984 */ /* 0x000fe20000000800 */
[----:B------:R0:W-:Y:S01]  /*d6c0*/  @!P2 LDGSTS.E.BYPASS.LTC128B.128 [R8+0x18400], desc[UR48][R2.64], !P1 ;  /* 0x184000000208afae */ /* 0x0001e2000c901d70 */
[----:B------:R-:W-:Y:S01]  /*d6d0*/  ISETP.GE.AND P2, PT, R6, UR38, PT ;  /* 0x0000002606007c0c */ /* 0x000fe2000bf46270 */
[----:B------:R-:W-:Y:S02]  /*d6e0*/  VIADD R6, R0, 0x20 ;  /* 0x0000002000067836 */ /* 0x000fe40000000000 */
[----:B------:R-:W-:-:S10]  /*d6f0*/  IMAD.MOV.U32 R13, RZ, RZ, R4 ;  /* 0x000000ffff0d7224 */ /* 0x000fd400078e0004 */
[----:B------:R-:W-:-:S04]  /*d700*/  @P2 LOP3.LUT R16, R16, 0x400, RZ, 0xfc, !PT ;  /* 0x0000040010102812 */ /* 0x000fc800078efcff */
[----:B------:R-:W-:Y:S01]  /*d710*/  LOP3.LUT R16, R16, 0xfffffdff, RZ, 0xc0, !PT ;  /* 0xfffffdff10107812 */ /* 0x000fe200078ec0ff */
[----:B0-----:R-:W-:-:S07]  /*d720*/  IMAD.MOV.U32 R2, RZ, RZ, R14 ;  /* 0x000000ffff027224 */ /* 0x001fce00078e000e */
[----:B------:R-:W-:Y:S05]  /*d730*/  WARPSYNC.COLLECTIVE R15, `(.L_x_9326) ;  /* 0x000000000f087348 */ /* 0x000fea0003c00000 */
[----:B------:R0:W1:Y:S02]  /*d740*/  SHFL.IDX P6, R14, R13, R12, R11 ;  /* 0x0000000c0d0e7389 */ /* 0x00006400000c000b */
[----:B01----:R-:W-:Y:S01]  /*d750*/  ENDCOLLECTIVE ;  /* 0x000000000000791b */ /* 0x003fe20003800000 */
.L_x_9326:
[----:B------:R-:W-:Y:S02]  /*d760*/  IMAD.MOV.U32 R13, RZ, RZ, R5 ;  /* 0x000000ffff0d7224 */ /* 0x000fe400078e0005 */
[----:B------:R-:W-:Y:S02]  /*d770*/  IMAD.MOV.U32 R12, RZ, RZ, 0x2 ;  /* 0x00000002ff0c7424 */ /* 0x000fe400078e00ff */
[----:B------:R-:W-:-:S05]  /*d780*/  IMAD.MOV.U32 R10, RZ, RZ, R14 ;  /* 0x000000ffff0a7224 */ /* 0x000fca00078e000e */
[----:B------:R-:W-:-:S04]  /*d790*/  @!P2 LEA R10, P0, R20, R10, 0x1 ;  /* 0x0000000a140aa211 */ /* 0x000fc800078008ff */
[----:B------:R-:W-:Y:S01]  /*d7a0*/  @!P2 IADD3.X R11, RZ, R2, RZ, P0, !PT ;  /* 0x00000002ff0ba210 */ /* 0x000fe200007fe4ff */
[----:B------:R-:W-:Y:S01]  /*d7b0*/  @!P2 IMAD.MOV.U32 R2, RZ, RZ, R10 ;  /* 0x000000ffff02a224 */ /* 0x000fe200078e000a */
[----:B------:R-:W-:-:S03]  /*d7c0*/  LEA R10, R27, UR37, 0x1 ;  /* 0x000000251b0a7c11 */ /* 0x000fc6000f8e08ff */
[----:B------:R-:W-:Y:S02]  /*d7d0*/  @!P2 IMAD.MOV.U32 R3, RZ, RZ, R11 ;  /* 0x000000ffff03a224 */ /* 0x000fe400078e000b */
[----:B------:R-:W-:-:S03]  /*d7e0*/  IMAD.MOV.U32 R11, RZ, RZ, 0x181f ;  /* 0x0000181fff0b7424 */ /* 0x000fc600078e00ff */
[----:B------:R-:W-:Y:S01]  /*d7f0*/  @!PT LDS RZ, [RZ] ;  /* 0x00000000fffff984 */ /* 0x000fe20000000800 */
[----:B------:R-:W-:Y:S01]  /*d800*/  @!PT LDS RZ, [RZ] ;  /* 0x00000000fffff984 */ /* 0x000fe20000000800 */
[----:B------:R-:W-:Y:S01]  /*d810*/  @!PT LDS RZ, [RZ] ;  /* 0x00000000fffff984 */ /* 0x000fe20000000800 */
[----:B------:R0:W-:Y:S01]  /*d820*/  @!P2 LDGSTS.E.BYPASS.LTC128B.128 [R10+0x18c00], desc[UR48][R2.64], !P1 ;  /* 0x18c00000020aafae */ /* 0x0001e2000c901d70 */
[----:B------:R-:W-:Y:S01]  /*d830*/  ISETP.GE.AND P2, PT, R6, UR38, PT ;  /* 0x0000002606007c0c */ /* 0x000fe2000bf46270 */
[----:B------:R-:W-:-:S12]  /*d840*/  VIADD R6, R0, 0x30 ;  /* 0x0000003000067836 */ /* 0x000fd80000000000 */
[----:B0-----:R-:W-:Y:S05]  /*d850*/  WARPSYNC.COLLECTIVE R15, `(.L_x_9327) ;  /* 0x000000000f087348 */ /* 0x001fea0003c00000 */
[----:B------:R1:W2:Y:S02]  /*d860*/  SHFL.IDX P6, R14, R13, R12, R11 ;  /* 0x0000000c0d0e7389 */ /* 0x0002a400000c000b */
[----:B012---:R-:W-:Y:S01]  /*d870*/  ENDCOLLECTIVE ;  /* 0x000000000000791b */ /* 0x007fe20003800000 */
.L_x_9327:
[----:B------:R-:W-:Y:S01]  /*d880*/  @P2 LOP3.LUT R16, R16, 0x200, RZ, 0xfc, !PT ;  /* 0x0000020010102812 */ /* 0x000fe200078efcff */
[----:B------:R-:W-:-:S03]  /*d890*/  IMAD.MOV.U32 R13, RZ, RZ, R4 ;  /* 0x000000ffff0d7224 */ /* 0x000fc600078e0004 */
[----:B------:R-:W-:Y:S01]  /*d8a0*/  LOP3.LUT R16, R16, 0xfffffeff, RZ, 0xc0, !PT ;  /* 0xfffffeff10107812 */ /* 0x000fe200078ec0ff */
[----:B------:R-:W-:-:S07]  /*d8b0*/  IMAD.MOV.U32 R8, RZ, RZ, R14 ;  /* 0x000000ffff087224 */ /* 0x000fce00078e000e */
[----:B------:R-:W-:Y:S05]  /*d8c0*/  WARPSYNC.COLLECTIVE R15, `(.L_x_9328) ;  /* 0x000000000f087348 */ /* 0x000fea0003c00000 */
[----:B------:R0:W1:Y:S02]  /*d8d0*/  SHFL.IDX P6, R14, R13, R12, R11 ;  /* 0x0000000c0d0e7389 */ /* 0x00006400000c000b */
[----:B01----:R-:W-:Y:S01]  /*d8e0*/  ENDCOLLECTIVE ;  /* 0x000000000000791b */ /* 0x003fe20003800000 */
.L_x_9328:
[----:B------:R-:W-:Y:S01]  /*d8f0*/  IMAD.MOV.U32 R13, RZ, RZ, R5 ;  /* 0x000000ffff0d7224 */ /* 0x000fe200078e0005 */
[----:B------:R-:W-:Y:S01]  /*d900*/  MOV R12, 0x3 ;  /* 0x00000003000c7802 */ /* 0x000fe20000000f00 */
[----:B------:R-:W-:-:S07]  /*d910*/  IMAD.MOV.U32 R9, RZ, RZ, R14 ;  /* 0x000000ffff097224 */ /* 0x000fce00078e000e */
[----:B------:R-:W-:Y:S05]  /*d920*/  WARPSYNC.COLLECTIVE R15, `(.L_x_9329) ;  /* 0x000000000f087348 */ /* 0x000fea0003c00000 */
[----:B------:R0:W1:Y:S02]  /*d930*/  SHFL.IDX P6, R14, R13, R12, R11 ;  /* 0x0000000c0d0e7389 */ /* 0x00006400000c000b */
[----:B01----:R-:W-:Y:S01]  /*d940*/  ENDCOLLECTIVE ;  /* 0x000000000000791b */ /* 0x003fe20003800000 */
.L_x_9329:
[----:B------:R-:W-:-:S05]  /*d950*/  @!P2 LEA R9, P0, R20, R9, 0x1 ;  /* 0x000000091409a211 */ /* 0x000fca00078008ff */
[----:B------:R-:W-:Y:S02]  /*d960*/  @!P2 IMAD.X R8, RZ, RZ, R8, P0 ;  /* 0x000000ffff08a224 */ /* 0x000fe400000e0608 */
[----:B------:R-:W-:Y:S02]  /*d970*/  @!P2 IMAD.MOV.U32 R2, RZ, RZ, R9 ;  /* 0x000000ffff02a224 */ /* 0x000fe400078e0009 */
[----:B------:R-:W-:Y:S02]  /*d980*/  @!P2 IMAD.MOV.U32 R3, RZ, RZ, R8 ;  /* 0x000000ffff03a224 */ /* 0x000fe400078e0008 */
[----:B------:R-:W0:Y:S01]  /*d990*/  S2R R8, SR_TID.X ;  /* 0x0000000000087919 */ /* 0x000e220000002100 */
[----:B------:R-:W-:Y:S02]  /*d9a0*/  IMAD.MOV.U32 R13, RZ, RZ, R4 ;  /* 0x000000ffff0d7224 */ /* 0x000fe400078e0004 */
[----:B------:R-:W-:Y:S01]  /*d9b0*/  @!PT LDS RZ, [RZ] ;  /* 0x00000000fffff984 */ /* 0x000fe20000000800 */
[----:B------:R-:W-:Y:S01]  /*d9c0*/  @!PT LDS RZ, [RZ] ;  /* 0x00000000fffff984 */ /* 0x000fe20000000800 */
[----:B------:R-:W-:Y:S01]  /*d9d0*/  @!PT LDS RZ, [RZ] ;  /* 0x00000000fffff984 */ /* 0x000fe20000000800 */
[----:B------:R1:W-:Y:S01]  /*d9e0*/  @!P2 LDGSTS.E.BYPASS.LTC128B.128 [R10+0x19400], desc[UR48][R2.64], !P1 ;  /* 0x19400000020aafae */ /* 0x0003e2000c901d70 */
[----:B------:R-:W-:Y:S01]  /*d9f0*/  ISETP.GE.AND P2, PT, R6, UR38, PT ;  /* 0x0000002606007c0c */ /* 0x000fe2000bf46270 */
[----:B------:R-:W-:-:S12]  /*da00*/  IMAD.MOV.U32 R6, RZ, RZ, R14 ;  /* 0x000000ffff067224 */ /* 0x000fd800078e000e */
[----:B01----:R-:W-:Y:S05]  /*da10*/  WARPSYNC.COLLECTIVE R15, `(.L_x_9330) ;  /* 0x000000000f087348 */ /* 0x003fea0003c00000 */
[----:B------:R2:W3:Y:S02]  /*da20*/  SHFL.IDX P6, R14, R13, R12, R11 ;  /* 0x0000000c0d0e7389 */ /* 0x0004e400000c000b */
[----:B0123--:R-:W-:Y:S01]  /*da30*/  ENDCOLLECTIVE ;  /* 0x000000000000791b */ /* 0x00ffe20003800000 */
.L_x_9330:
[----:B------:R-:W-:-:S04]  /*da40*/  @P2 LOP3.LUT R16, R16, 0x100, RZ, 0xfc, !PT ;  /* 0x0000010010102812 */ /* 0x000fc800078efcff */
[----:B------:R-:W-:Y:S01]  /*da50*/  LOP3.LUT R16, R16, 0xffffff7f, RZ, 0xc0, !PT ;  /* 0xffffff7f10107812 */ /* 0x000fe200078ec0ff */
        /* <DEDUP_REMOVED lines=8> */
.L_x_9331:
        /* <DEDUP_REMOVED lines=9> */
[----:B------:R0:W-:Y:S04]  /*db70*/  @!P2 LDGSTS.E.BYPASS.LTC128B.128 [R10+0x19c00], desc[UR48][R2.64], !P1 ;  /* 0x19c00000020aafae */ /* 0x0001e8000c901d70 */
[----:B------:R-:W-:Y:S01]  /*db80*/  ISETP.GE.AND P2, PT, R6, UR38, PT ;  /* 0x0000002606007c0c */ /* 0x000fe2000bf46270 */
[----:B------:R-:W-:-:S02]  /*db90*/  VIADD R6, R0, 0x50 ;  /* 0x0000005000067836 */ /* 0x000fc40000000000 */
[----:B0-----:R-:W-:-:S10]  /*dba0*/  IMAD.MOV.U32 R2, RZ, RZ, R14 ;  /* 0x000000ffff027224 */ /* 0x001fd400078e000e */
[----:B------:R-:W-:Y:S05]  /*dbb0*/  WARPSYNC.COLLECTIVE R15, `(.L_x_9332) ;  /* 0x000000000f087348 */ /* 0x000fea0003c00000 */
[----:B------:R0:W1:Y:S02]  /*dbc0*/  SHFL.IDX P6, R14, R13, R12, R11 ;  /* 0x0000000c0d0e7389 */ /* 0x00006400000c000b */
[----:B01----:R-:W-:Y:S01]  /*dbd0*/  ENDCOLLECTIVE ;  /* 0x000000000000791b */ /* 0x003fe20003800000 */
.L_x_9332:
[----:B------:R-:W-:-:S04]  /*dbe0*/  @P2 LOP3.LUT R16, R16, 0x80, RZ, 0xfc, !PT ;  /* 0x0000008010102812 */ /* 0x000fc800078efcff */
[----:B------:R-:W-:Y:S01]  /*dbf0*/  LOP3.LUT R16, R16, 0xffffffbf, RZ, 0xc0, !PT ;  /* 0xffffffbf10107812 */ /* 0x000fe200078ec0ff */
[----:B------:R-:W-:Y:S01]  /*dc00*/  IMAD.MOV.U32 R12, RZ, RZ, 0x5 ;  /* 0x00000005ff0c7424 */ /* 0x000fe200078e00ff */
        /* <DEDUP_REMOVED lines=8> */
[----:B------:R0:W-:Y:S01]  /*dc90*/  @!P2 LDGSTS.E.BYPASS.LTC128B.128 [R10+0x1a400], desc[UR48][R2.64], !P1 ;  /* 0x1a400000020aafae */ /* 0x0001e2000c901d70 */
[----:B------:R-:W-:-:S13]  /*dca0*/  ISETP.GE.AND P2, PT, R6, UR38, PT ;  /* 0x0000002606007c0c */ /* 0x000fda000bf46270 */
[----:B0-----:R-:W-:Y:S05]  /*dcb0*/  WARPSYNC.COLLECTIVE R15, `(.L_x_9333) ;  /* 0x000000000f087348 */ /* 0x001fea0003c00000 */
[----:B------:R1:W2:Y:S02]  /*dcc0*/  SHFL.IDX P6, R14, R13, R12, R11 ;  /* 0x0000000c0d0e7389 */ /* 0x0002a400000c000b */
[----:B012---:R-:W-:Y:S01]  /*dcd0*/  ENDCOLLECTIVE ;  /* 0x000000000000791b */ /* 0x007fe20003800000 */
.L_x_9333:
[----:B------:R-:W-:Y:S01]  /*dce0*/  @P2 LOP3.LUT R16, R16, 0x40, RZ, 0xfc, !PT ;  /* 0x0000004010102812 */ /* 0x000fe200078efcff */
[----:B------:R-:W-:-:S03]  /*dcf0*/  IMAD.MOV.U32 R13, RZ, RZ, R4 ;  /* 0x000000ffff0d7224 */ /* 0x000fc600078e0004 */
[----:B------:R-:W-:Y:S01]  /*dd00*/  LOP3.LUT R16, R16, 0xffffffdf, RZ, 0xc0, !PT ;  /* 0xffffffdf10107812 */ /* 0x000fe200078ec0ff */
[----:B------:R-:W-:-:S07]  /*dd10*/  IMAD.MOV.U32 R2, RZ, RZ, R14 ;  /* 0x000000ffff027224 */ /* 0x000fce00078e000e */
[----:B------:R-:W-:Y:S05]  /*dd20*/  WARPSYNC.COLLECTIVE R15, `(.L_x_9334) ;  /* 0x000000000f087348 */ /* 0x000fea0003c00000 */
[----:B------:R0:W1:Y:S02]  /*dd30*/  SHFL.IDX P6, R14, R13, R12, R11 ;  /* 0x0000000c0d0e7389 */ /* 0x00006400000c000b */
[----:B01----:R-:W-:Y:S01]  /*dd40*/  ENDCOLLECTIVE ;  /* 0x000000000000791b */ /* 0x003fe20003800000 */
.L_x_9334:
[----:B------:R-:W-:Y:S02]  /*dd50*/  IMAD.MOV.U32 R13, RZ, RZ, R5 ;  /* 0x000000ffff0d7224 */ /* 0x000fe400078e0005 */
[----:B------:R-:W-:Y:S02]  /*dd60*/  IMAD.MOV.U32 R12, RZ, RZ, 0x6 ;  /* 0x00000006ff0c7424 */ /* 0x000fe400078e00ff */
[----:B------:R-:W-:-:S07]  /*dd70*/  IMAD.MOV.U32 R21, RZ, RZ, R14 ;  /* 0x000000ffff157224 */ /* 0x000fce00078e000e */
[----:B------:R-:W-:Y:S05]  /*dd80*/  WARPSYNC.COLLECTIVE R15, `(.L_x_9335) ;  /* 0x000000000f087348 */ /* 0x000fea0003c00000 */
[----:B------:R0:W1:Y:S02]  /*dd90*/  SHFL.IDX P6, R14, R13, R12, R11 ;  /* 0x0000000c0d0e7389 */ /* 0x00006400000c000b */
[----:B01----:R-:W-:Y:S01]  /*dda0*/  ENDCOLLECTIVE ;  /* 0x000000000000791b */ /* 0x003fe20003800000 */
.L_x_9335:
        /* <DEDUP_REMOVED lines=8> */
[----:B------:R0:W-:Y:S02]  /*de30*/  @!P2 LDGSTS.E.BYPASS.LTC128B.128 [R10+0x1ac00], desc[UR48][R2.64], !P1 ;  /* 0x1ac00000020aafae */ /* 0x0001e4000c901d70 */
[----:B0-----:R-:W-:Y:S01]  /*de40*/  IMAD.MOV.U32 R2, RZ, RZ, R14 ;  /* 0x000000ffff027224 */ /* 0x001fe200078e000e */
[----:B------:R-:W-:-:S07]  /*de50*/  IADD3 R3, R0, 0x60, RZ ;  /* 0x0000006000037810 */ /* 0x000fce0007ffe0ff */
[----:B------:R-:W-:Y:S05]  /*de60*/  WARPSYNC.COLLECTIVE R15, `(.L_x_9336) ;  /* 0x000000000f087348 */ /* 0x000fea0003c00000 */
[----:B------:R0:W1:Y:S02]  /*de70*/  SHFL.IDX P6, R14, R13, R12, R11 ;  /* 0x0000000c0d0e7389 */ /* 0x00006400000c000b */
[----:B01----:R-:W-:Y:S01]  /*de80*/  ENDCOLLECTIVE ;  /* 0x000000000000791b */ /* 0x003fe20003800000 */
.L_x_9336:
[----:B------:R-:W-:Y:S01]  /*de90*/  ISETP.GE.AND P2, PT, R3, UR38, PT ;  /* 0x0000002603007c0c */ /* 0x000fe2000bf46270 */
[----:B------:R-:W-:Y:S02]  /*dea0*/  IMAD.MOV.U32 R13, RZ, RZ, R5 ;  /* 0x000000ffff0d7224 */ /* 0x000fe400078e0005 */
[----:B------:R-:W-:-:S10]  /*deb0*/  IMAD.MOV.U32 R12, RZ, RZ, 0x7 ;  /* 0x00000007ff0c7424 */ /* 0x000fd400078e00ff */
[----:B------:R-:W-:Y:S01]  /*dec0*/  @P2 LOP3.LUT R16, R16, 0x20, RZ, 0xfc, !PT ;  /* 0x0000002010102812 */ /* 0x000fe200078efcff */
[----:B------:R-:W-:-:S05]  /*ded0*/  IMAD.MOV.U32 R15, RZ, RZ, R14 ;  /* 0x000000ffff0f7224 */ /* 0x000fca00078e000e */
[----:B------:R-:W-:-:S05]  /*dee0*/  @!P2 LEA R6, P0, R8, R15, 0x1 ;  /* 0x0000000f0806a211 */ /* 0x000fca00078008ff */
[----:B------:R-:W-:Y:S02]  /*def0*/  @!P2 IMAD.X R15, RZ, RZ, R2, P0 ;  /* 0x000000ffff0fa224 */ /* 0x000fe400000e0602 */
[----:B------:R-:W-:Y:S02]  /*df00*/  @!P2 IMAD.MOV.U32 R2, RZ, RZ, R6 ;  /* 0x000000ffff02a224 */ /* 0x000fe400078e0006 */
[----:B------:R-:W-:Y:S02]  /*df10*/  @!P2 IMAD.MOV.U32 R3, RZ, RZ, R15 ;  /* 0x000000ffff03a224 */ /* 0x000fe400078e000f */
[----:B------:R-:W-:-:S03]  /*df20*/  IMAD.MOV.U32 R15, RZ, RZ, -0x1 ;  /* 0xffffffffff0f7424 */ /* 0x000fc600078e00ff */
[----:B------:R-:W-:Y:S01]  /*df30*/  @!PT LDS RZ, [RZ] ;  /* 0x00000000fffff984 */ /* 0x000fe20000000800 */
[----:B------:R-:W-:Y:S01]  /*df40*/  @!PT LDS RZ, [RZ] ;  /* 0x00000000fffff984 */ /* 0x000fe20000000800 */
[----:B------:R-:W-:Y:S01]  /*df50*/  @!PT LDS RZ, [RZ] ;  /* 0x00000000fffff984 */ /* 0x000fe20000000800 */
[----:B------:R0:W-:Y:S04]  /*df60*/  @!P2 LDGSTS.E.BYPASS.LTC128B.128 [R10+0x1b400], desc[UR48][R2.64], !P1 ;  /* 0x1b400000020aafae */ /* 0x0001e8000c901d70 */
[----:B0-----:R-:W-:Y:S05]  /*df70*/  WARPSYNC.COLLECTIVE R15, `(.L_x_9337) ;  /* 0x000000000f087348 */ /* 0x001fea0003c00000 */
[----:B------:R1:W2:Y:S02]  /*df80*/  SHFL.IDX P6, R14, R13, R12, R11 ;  /* 0x0000000c0d0e7389 */ /* 0x0002a400000c000b */
[----:B012---:R-:W-:Y:S01]  /*df90*/  ENDCOLLECTIVE ;  /* 0x000000000000791b */ /* 0x007fe20003800000 */
.L_x_9337:
[----:B------:R-:W-:Y:S02]  /*dfa0*/  IMAD.MOV.U32 R13, RZ, RZ, R4 ;  /* 0x000000ffff0d7224 */ /* 0x000fe400078e0004 */
[----:B------:R-:W-:-:S07]  /*dfb0*/  IMAD.MOV.U32 R5, RZ, RZ, R14 ;  /* 0x000000ffff057224 */ /* 0x000fce00078e000e */
[----:B------:R-:W-:Y:S05]  /*dfc0*/  WARPSYNC.COLLECTIVE R15, `(.L_x_9338) ;  /* 0x000000000f087348 */ /* 0x000fea0003c00000 */
[----:B------:R0:W1:Y:S02]  /*dfd0*/  SHFL.IDX P6, R14, R13, R12, R11 ;  /* 0x0000000c0d0e7389 */ /* 0x00006400000c000b */
[----:B01----:R-:W-:Y:S01]  /*dfe0*/  ENDCOLLECTIVE ;  /* 0x000000000000791b */ /* 0x003fe20003800000 */
.L_x_9338:
[----:B------:R-:W-:Y:S05]  /*dff0*/  BRA `(.L_x_9339) ;  /* 0xffffffc000887947 */ /* 0x000fea000383ffff */
.L_x_9266:
        /* <DEDUP_REMOVED lines=8> */
.L_x_9341:
[----:B------:R-:W-:Y:S05]  /*e080*/  BSYNC B0 ;  /* 0x0000000000007941 */ /* 0x000fea0003800000 */
.L_x_9340:
[----:B------:R-:W-:Y:S01]  /*e090*/  IMAD.MOV.U32 R13, RZ, RZ, R0 ;  /* 0x000000ffff0d7224 */ /* 0x000fe200078e0000 */
[----:B------:R-:W-:Y:S01]  /*e0a0*/  MOV R12, RZ ;  /* 0x000000ff000c7202 */ /* 0x000fe20000000f00 */
[----:B------:R-:W-:Y:S01]  /*e0b0*/  IMAD.MOV.U32 R11, RZ, RZ, 0x181f ;  /* 0x0000181fff0b7424 */ /* 0x000fe200078e00ff */
[----:B------:R-:W-:Y:S01]  /*e0c0*/  LOP3.LUT P2, RZ, R16, 0x800, RZ, 0xc0, !PT ;  /* 0x0000080010ff7812 */ /* 0x000fe2000784c0ff */
[----:B------:R-:W-:Y:S02]  /*e0d0*/  IMAD.MOV.U32 R15, RZ, RZ, -0x1 ;  /* 0xffffffffff0f7424 */ /* 0x000fe400078e00ff */
[----:B------:R-:W-:-:S10]  /*e0e0*/  IMAD.MOV.U32 R2, RZ, RZ, R14 ;  /* 0x000000ffff027224 */ /* 0x000fd400078e000e */
[----:B------:R-:W-:Y:S05]  /*e0f0*/  WARPSYNC.COLLECTIVE R15, `(.L_x_9342) ;  /* 0x000000000f087348 */ /* 0x000fea0003c00000 */
[----:B------:R0:W1:Y:S02]  /*e100*/  SHFL.IDX P6, R14, R13, R12, R11 ;  /* 0x0000000c0d0e7389 */ /* 0x00006400000c000b */
[----:B01----:R-:W-:Y:S01]  /*e110*/  ENDCOLLECTIVE ;  /* 0x000000000000791b */ /* 0x003fe20003800000 */
.L_x_9342:
        /* <DEDUP_REMOVED lines=8> */
.L_x_9343:
[----:B------:R-:W-:Y:S01]  /*e1a0*/  @!PT LDS RZ, [RZ] ;  /* 0x00000000fffff984 */ /* 0x000fe20000000800 */
[----:B------:R-:W-:Y:S01]  /*e1b0*/  @!PT LDS RZ, [RZ] ;  /* 0x00000000fffff984 */ /* 0x000fe20000000800 */
[----:B------:R-:W-:Y:S01]  /*e1c0*/  @!PT LDS RZ, [RZ] ;  /* 0x00000000fffff984 */ /* 0x000fe20000000800 */
[----:B------:R0:W-:Y:S04]  /*e1d0*/  @!P2 LDGSTS.E.BYPASS.LTC128B.128 [R20+0x22400], desc[UR48][R2.64], !P5 ;  /* 0x224000000214afae */ /* 0x0001e8000e901d70 */
[----:B------:R0:W-:Y:S04]  /*e1e0*/  @!P2 LDGSTS.E.BYPASS.LTC128B.128 [R20+0x26400], desc[UR48][R2.64+0x80], !P4 ;  /* 0x264000800214afae */ /* 0x0001e8000e101d70 */
[----:B------:R0:W-:Y:S01]  /*e1f0*/  @!P2 LDGSTS.E.BYPASS.LTC128B.128 [R20+0x2a400], desc[UR48][R2.64+0x100], !P3 ;  /* 0x2a4001000214afae */ /* 0x0001e2000d901d70 */
[----:B------:R-:W-:-:S03]  /*e200*/  IMAD.MOV.U32 R13, RZ, RZ, R0 ;  /* 0x000000ffff0d7224 */ /* 0x000fc600078e0000 */
[----:B------:R0:W-:Y:S01]  /*e210*/  @!P2 LDGSTS.E.BYPASS.LTC128B.128 [R20+0x2e400], desc[UR48][R2.64+0x180], !P1 ;  /* 0x2e4001800214afae */ /* 0x0001e2000c901d70 */
[----:B------:R-:W-:Y:S01]  /*e220*/  LOP3.LUT P2, RZ, R16, 0x200, RZ, 0xc0, !PT ;  /* 0x0000020010ff7812 */ /* 0x000fe2000784c0ff */
[----:B------:R-:W-:-:S12]  /*e230*/  IMAD.MOV.U32 R5, RZ, RZ, R14 ;  /* 0x000000ffff057224 */ /* 0x000fd800078e000e */
[----:B0-----:R-:W-:Y:S05]  /*e240*/  WARPSYNC.COLLECTIVE R15, `(.L_x_9344) ;  /* 0x000000000f087348 */ /* 0x001fea0003c00000 */
[----:B------:R1:W2:Y:S02]  /*e250*/  SHFL.IDX P6, R14, R13, R12, R11 ;  /* 0x0000000c0d0e7389 */ /* 0x0002a400000c000b */
[----:B012---:R-:W-:Y:S01]  /*e260*/  ENDCOLLECTIVE ;  /* 0x000000000000791b */ /* 0x007fe20003800000 */
.L_x_9344:
[----:B------:R-:W-:Y:S02]  /*e270*/  IMAD.MOV.U32 R13, RZ, RZ, R4 ;  /* 0x000000ffff0d7224 */ /* 0x000fe400078e0004 */
[----:B------:R-:W-:Y:S01]  /*e280*/  IMAD.MOV.U32 R12, RZ, RZ, 0x2 ;  /* 0x00000002ff0c7424 */ /* 0x000fe200078e00ff */
[----:B------:R-:W-:-:S13]  /*e290*/  LOP3.LUT P6, RZ, R16, 0x400, RZ, 0xc0, !PT ;  /* 0x0000040010ff7812 */ /* 0x000fda00078cc0ff */
[----:B------:R-:W-:-:S05]  /*e2a0*/  @!P6 LEA R14, P0, R21, R14, 0x1 ;  /* 0x0000000e150ee211 */ /* 0x000fca00078008ff */
[----:B------:R-:W-:Y:S02]  /*e2b0*/  @!P6 IMAD.X R5, RZ, RZ, R5, P0 ;  /* 0x000000ffff05e224 */ /* 0x000fe400000e0605 */
[----:B------:R-:W-:Y:S02]  /*e2c0*/  @!P6 IMAD.MOV.U32 R2, RZ, RZ, R14 ;  /* 0x000000ffff02e224 */ /* 0x000fe400078e000e */
[----:B------:R-:W-:-:S05]  /*e2d0*/  @!P6 IMAD.MOV.U32 R3, RZ, RZ, R5 ;  /* 0x000000ffff03e224 */ /* 0x000fca00078e0005 */
[----:B------:R-:W-:Y:S01]  /*e2e0*/  @!PT LDS RZ, [RZ] ;  /* 0x00000000fffff984 */ /* 0x000fe20000000800 */
[----:B------:R-:W-:Y:S01]  /*e2f0*/  @!PT LDS RZ, [RZ] ;  /* 0x00000000fffff984 */ /* 0x000fe20000000800 */
[----:B------:R-:W-:Y:S01]  /*e300*/  @!PT LDS RZ, [RZ] ;  /* 0x00000000fffff984 */ /* 0x000fe20000000800 */
[----:B------:R0:W-:Y:S04]  /*e310*/  @!P6 LDGSTS.E.BYPASS.LTC128B.128 [R20+0x22c00], desc[UR48][R2.64], !P5 ;  /* 0x22c000000214efae */ /* 0x0001e8000e901d70 */
[----:B------:R0:W-:Y:S04]  /*e320*/  @!P6 LDGSTS.E.BYPASS.LTC128B.128 [R20+0x26c00], desc[UR48][R2.64+0x80], !P4 ;  /* 0x26c000800214efae */ /* 0x0001e8000e101d70 */
[----:B------:R0:W-:Y:S04]  /*e330*/  @!P6 LDGSTS.E.BYPASS.LTC128B.128 [R20+0x2ac00], desc[UR48][R2.64+0x100], !P3 ;  /* 0x2ac001000214efae */ /* 0x0001e8000d901d70 */
[----:B------:R0:W-:Y:S02]  /*e340*/  @!P6 LDGSTS.E.BYPASS.LTC128B.128 [R20+0x2ec00], desc[UR48][R2.64+0x180], !P1 ;  /* 0x2ec001800214efae */ /* 0x0001e4000c901d70 */
[----:B0-----:R-:W-:Y:S05]  /*e350*/  WARPSYNC.COLLECTIVE R15, `(.L_x_9345) ;  /* 0x000000000f087348 */ /* 0x001fea0003c00000 */
[----:B------:R1:W2:Y:S02]  /*e360*/  SHFL.IDX P6, R14, R13, R12, R11 ;  /* 0x0000000c0d0e7389 */ /* 0x0002a400000c000b */
[----:B012---:R-:W-:Y:S01]  /*e370*/  ENDCOLLECTIVE ;  /* 0x000000000000791b */ /* 0x007fe20003800000 */
.L_x_9345:
[----:B------:R-:W-:Y:S01]  /*e380*/  MOV R13, R0 ;  /* 0x00000000000d7202 */ /* 0x000fe20000000f00 */
[----:B------:R-:W-:-:S07]  /*e390*/  IMAD.MOV.U32 R5, RZ, RZ, R14 ;  /* 0x000000ffff057224 */ /* 0x000fce00078e000e */
[----:B------:R-:W-:Y:S05]  /*e3a0*/  WARPSYNC.COLLECTIVE R15, `(.L_x_9346) ;  /* 0x000000000f087348 */ /* 0x000fea0003c00000 */
[----:B------:R0:W1:Y:S02]  /*e3b0*/  SHFL.IDX P6, R14, R13, R12, R11 ;  /* 0x0000000c0d0e7389 */ /* 0x00006400000c000b */
[----:B01----:R-:W-:Y:S01]  /*e3c0*/  ENDCOLLECTIVE ;  /* 0x000000000000791b */ /* 0x003fe20003800000 */
.L_x_9346:
[----:B------:R-:W-:Y:S02]  /*e3d0*/  IMAD.MOV.U32 R13, RZ, RZ, R4 ;  /* 0x000000ffff0d7224 */ /* 0x000fe400078e0004 */
[----:B------:R-:W-:Y:S01]  /*e3e0*/  IMAD.MOV.U32 R12, RZ, RZ, 0x3 ;  /* 0x00000003ff0c7424 */ /* 0x000fe200078e00ff */
[----:B------:R-:W-:-:S05]  /*e3f0*/  @!P2 LEA R14, P0, R21, R14, 0x1 ;  /* 0x0000000e150ea211 */ /* 0x000fca00078008ff */
[----:B------:R-:W-:-:S08]  /*e400*/  @!P2 IMAD.MOV.U32 R2, RZ, RZ, R14 ;  /* 0x000000ffff02a224 */ /* 0x000fd000078e000e */
[----:B------:R-:W-:Y:S05]  /*e410*/  WARPSYNC.COLLECTIVE R15, `(.L_x_9347) ;  /* 0x000000000f087348 */ /* 0x000fea0003c00000 */
[----:B------:R0:W1:Y:S02]  /*e420*/  SHFL.IDX P6, R14, R13, R12, R11 ;  /* 0x0000000c0d0e7389 */ /* 0x00006400000c000b */
[----:B01----:R-:W-:Y:S01]  /*e430*/  ENDCOLLECTIVE ;  /* 0x000000000000791b */ /* 0x003fe20003800000 */
.L_x_9347:
        /* <DEDUP_REMOVED lines=8> */
[----:B------:R0:W-:Y:S04]  /*e4c0*/  @!P2 LDGSTS.E.BYPASS.LTC128B.128 [R20+0x2b400], desc[UR48][R2.64+0x100], !P3 ;  /* 0x2b4001000214afae */ /* 0x0001e8000d901d70 */
[----:B------:R0:W-:Y:S01]  /*e4d0*/  @!P2 LDGSTS.E.BYPASS.LTC128B.128 [R20+0x2f400], desc[UR48][R2.64+0x180], !P1 ;  /* 0x2f4001800214afae */ /* 0x0001e2000c901d70 */
[----:B------:R-:W-:Y:S01]  /*e4e0*/  IMAD.MOV.U32 R5, RZ, RZ, R14 ;  /* 0x000000ffff057224 */ /* 0x000fe200078e000e */
[----:B------:R-:W-:-:S13]  /*e4f0*/  LOP3.LUT P2, RZ, R16, 0x80, RZ, 0xc0, !PT ;  /* 0x0000008010ff7812 */ /* 0x000fda000784c0ff */
[----:B0-----:R-:W-:Y:S05]  /*e500*/  WARPSYNC.COLLECTIVE R15, `(.L_x_9348) ;  /* 0x000000000f087348 */ /* 0x001fea0003c00000 */
[----:B------:R1:W2:Y:S02]  /*e510*/  SHFL.IDX P6, R14, R13, R12, R11 ;  /* 0x0000000c0d0e7389 */ /* 0x0002a400000c000b */
[----:B012---:R-:W-:Y:S01]  /*e520*/  ENDCOLLECTIVE ;  /* 0x000000000000791b */ /* 0x007fe20003800000 */
.L_x_9348:
        /* <DEDUP_REMOVED lines=17> */
.L_x_9349:
[----:B------:R-:W-:Y:S02]  /*e640*/  IMAD.MOV.U32 R13, RZ, RZ, R0 ;  /* 0x000000ffff0d7224 */ /* 0x000fe400078e0000 */
[----:B------:R-:W-:-:S07]  /*e650*/  IMAD.MOV.U32 R5, RZ, RZ, R14 ;  /* 0x000000ffff057224 */ /* 0x000fce00078e000e */
[----:B------:R-:W-:Y:S05]  /*e660*/  WARPSYNC.COLLECTIVE R15, `(.L_x_9350) ;  /* 0x000000000f087348 */ /* 0x000fea0003c00000 */
[----:B------:R0:W1:Y:S02]  /*e670*/  SHFL.IDX P6, R14, R13, R12, R11 ;  /* 0x0000000c0d0e7389 */ /* 0x00006400000c000b */
[----:B01----:R-:W-:Y:S01]  /*e680*/  ENDCOLLECTIVE ;  /* 0x000000000000791b */ /* 0x003fe20003800000 */
.L_x_9350:
        /* <DEDUP_REMOVED lines=8> */
.L_x_9351:
[----:B------:R-:W-:-:S05]  /*e710*/  @!P2 IMAD.MOV.U32 R3, RZ, RZ, R5 ;  /* 0x000000ffff03a224 */ /* 0x000fca00078e0005 */
[----:B------:R-:W-:Y:S01]  /*e720*/  @!PT LDS RZ, [RZ] ;  /* 0x00000000fffff984 */ /* 0x000fe20000000800 */
[----:B------:R-:W-:Y:S01]  /*e730*/  @!PT LDS RZ, [RZ] ;  /* 0x00000000fffff984 */ /* 0x000fe20000000800 */
[----:B------:R-:W-:Y:S01]  /*e740*/  @!PT LDS RZ, [RZ] ;  /* 0x00000000fffff984 */ /* 0x000fe20000000800 */
[----:B------:R0:W-:Y:S04]  /*e750*/  @!P2 LDGSTS.E.BYPASS.LTC128B.128 [R20+0x24400], desc[UR48][R2.64], !P5 ;  /* 0x244000000214afae */ /* 0x0001e8000e901d70 */
[----:B------:R0:W-:Y:S01]  /*e760*/  @!P2 LDGSTS.E.BYPASS.LTC128B.128 [R20+0x28400], desc[UR48][R2.64+0x80], !P4 ;  /* 0x284000800214afae */ /* 0x0001e2000e101d70 */
[----:B------:R-:W-:-:S03]  /*e770*/  IMAD.MOV.U32 R13, RZ, RZ, R0 ;  /* 0x000000ffff0d7224 */ /* 0x000fc600078e0000 */
[----:B------:R0:W-:Y:S04]  /*e780*/  @!P2 LDGSTS.E.BYPASS.LTC128B.128 [R20+0x2c400], desc[UR48][R2.64+0x100], !P3 ;  /* 0x2c4001000214afae */ /* 0x0001e8000d901d70 */
[----:B------:R0:W-:Y:S01]  /*e790*/  @!P2 LDGSTS.E.BYPASS.LTC128B.128 [R20+0x30400], desc[UR48][R2.64+0x180], !P1 ;  /* 0x304001800214afae */ /* 0x0001e2000c901d70 */
[----:B------:R-:W-:Y:S01]  /*e7a0*/  LOP3.LUT P2, RZ, R16, 0x20, RZ, 0xc0, !PT ;  /* 0x0000002010ff7812 */ /* 0x000fe2000784c0ff */
[----:B------:R-:W-:-:S12]  /*e7b0*/  IMAD.MOV.U32 R5, RZ, RZ, R14 ;  /* 0x000000ffff057224 */ /* 0x000fd800078e000e */
[----:B0-----:R-:W-:Y:S05]  /*e7c0*/  WARPSYNC.COLLECTIVE R15, `(.L_x_9352) ;  /* 0x000000000f087348 */ /* 0x001fea0003c00000 */
[----:B------:R1:W2:Y:S02]  /*e7d0*/  SHFL.IDX P6, R14, R13, R12, R11 ;  /* 0x0000000c0d0e7389 */ /* 0x0002a400000c000b */
[----:B012---:R-:W-:Y:S01]  /*e7e0*/  ENDCOLLECTIVE ;  /* 0x000000000000791b */ /* 0x007fe20003800000 */
.L_x_9352:
        /* <DEDUP_REMOVED lines=17> */
.L_x_9353:
[----:B------:R-:W-:Y:S02]  /*e900*/  IMAD.MOV.U32 R13, RZ, RZ, R0 ;  /* 0x000000ffff0d7224 */ /* 0x000fe400078e0000 */
[----:B------:R-:W-:-:S07]  /*e910*/  IMAD.MOV.U32 R5, RZ, RZ, R14 ;  /* 0x000000ffff057224 */ /* 0x000fce00078e000e */
[----:B------:R-:W-:Y:S05]  /*e920*/  WARPSYNC.COLLECTIVE R15, `(.L_x_9354) ;  /* 0x000000000f087348 */ /* 0x000fea0003c00000 */
[----:B------:R0:W1:Y:S02]  /*e930*/  SHFL.IDX P6, R14, R13, R12, R11 ;  /* 0x0000000c0d0e7389 */ /* 0x00006400000c000b */
[----:B01----:R-:W-:Y:S01]  /*e940*/  ENDCOLLECTIVE ;  /* 0x000000000000791b */ /* 0x003fe20003800000 */
.L_x_9354:
[----:B------:R-:W-:Y:S02]  /*e950*/  IMAD.MOV.U32 R13, RZ, RZ, R4 ;  /* 0x000000ffff0d7224 */ /* 0x000fe400078e0004 */
[----:B------:R-:W-:Y:S01]  /*e960*/  IMAD.MOV.U32 R12, RZ, RZ, 0x7 ;  /* 0x00000007ff0c7424 */ /* 0x000fe200078e00ff */
[----:B------:R-:W-:-:S04]  /*e970*/  @!P2 LEA R14, P0, R21, R14, 0x1 ;  /* 0x0000000e150ea211 */ /* 0x000fc800078008ff */
[----:B------:R-:W-:Y:S01]  /*e980*/  @!P2 MOV R2, R14 ;  /* 0x0000000e0002a202 */ /* 0x000fe20000000f00 */
[----:B------:R-:W-:-:S08]  /*e990*/  @!P2 IMAD.X R5, RZ, RZ, R5, P0 ;  /* 0x000000ffff05a224 */ /* 0x000fd000000e0605 */
[----:B------:R-:W-:Y:S05]  /*e9a0*/  WARPSYNC.COLLECTIVE R15, `(.L_x_9355) ;  /* 0x000000000f087348 */ /* 0x000fea0003c00000 */
[----:B------:R0:W1:Y:S02]  /*e9b0*/  SHFL.IDX P6, R14, R13, R12, R11 ;  /* 0x0000000c0d0e7389 */ /* 0x00006400000c000b */
[----:B01----:R-:W-:Y:S01]  /*e9c0*/  ENDCOLLECTIVE ;  /* 0x000000000000791b */ /* 0x003fe20003800000 */
.L_x_9355:
        /* <DEDUP_REMOVED lines=13> */
.L_x_9356:
[----:B------:R-:W-:Y:S05]  /*eaa0*/  BRA `(.L_x_9357) ;  /* 0xffffffc0007c7947 */ /* 0x000fea000383ffff */
.L_x_9268:
[----:B0-----:R-:W-:-:S04]  /*eab0*/  IMAD.U32 R3, RZ, RZ, UR37 ;  /* 0x00000025ff037e24 */ /* 0x001fc8000f8e00ff */
[----:B------:R0:W1:Y:S03]  /*eac0*/  SYNCS.PHASECHK.TRANS64.TRYWAIT P0, [R3+URZ+0x32420], R0 ;  /* 0x03242000030075a7 */ /* 0x000066000800017f */
[----:B-1----:R-:W-:Y:S05]  /*ead0*/  @!P0 NANOSLEEP.SYNCS 0x989680 ;  /* 0x009896800000895d */ /* 0x002fea0003900000 */
[----:B------:R-:W1:Y:S02]  /*eae0*/  @!P0 SYNCS.PHASECHK.TRANS64 P0, [R3+URZ+0x32420], R0 ;  /* 0x03242000030085a7 */ /* 0x000e64000800007f */
[----:B-1----:R-:W-:Y:S05]  /*eaf0*/  @!P0 BRA `(.L_x_9268) ;  /* 0xfffffffc00ec8947 */ /* 0x002fea000383ffff */
[----:B------:R-:W-:Y:S05]  /*eb00*/  BRA `(.L_x_9358) ;  /* 0xffffffc000b87947 */ /* 0x000fea000383ffff */
.L_x_9271:
[----:B0-----:R0:W1:Y:S02]  /*eb10*/  SYNCS.PHASECHK.TRANS64.TRYWAIT P0, [R17+URZ+0x32460], R0 ;  /* 0x03246000110075a7 */ /* 0x001064000800017f */
[----:B-1----:R-:W-:Y:S05]  /*eb20*/  @!P0 NANOSLEEP.SYNCS 0x989680 ;  /* 0x009896800000895d */ /* 0x002fea0003900000 */
[----:B------:R-:W1:Y:S02]  /*eb30*/  @!P0 SYNCS.PHASECHK.TRANS64 P0, [R17+URZ+0x32460], R0 ;  /* 0x03246000110085a7 */ /* 0x000e64000800007f */
[----:B-1----:R-:W-:Y:S05]  /*eb40*/  @!P0 BRA `(.L_x_9271) ;  /* 0xfffffffc00f08947 */ /* 0x002fea000383ffff */
[----:B------:R-:W-:Y:S05]  /*eb50*/  BRA `(.L_x_9359) ;  /* 0xffffffc000c87947 */ /* 0x000fea000383ffff */
.L_x_9272:
        /* <DEDUP_REMOVED lines=8> */
.L_x_9361:
[----:B------:R-:W-:Y:S05]  /*ebe0*/  BSYNC B0 ;  /* 0x0000000000007941 */ /* 0x000fea0003800000 */
.L_x_9360:
[----:B------:R-:W0:Y:S01]  /*ebf0*/  S2R R4, SR_TID.X ;  /* 0x0000000000047919 */ /* 0x000e220000002100 */
[----:B------:R-:W-:Y:S01]  /*ec00*/  IMAD.MOV.U32 R13, RZ, RZ, R8 ;  /* 0x000000ffff0d7224 */ /* 0x000fe200078e0008 */
[----:B------:R-:W-:Y:S01]  /*ec10*/  MOV R11, 0x181f ;  /* 0x0000181f000b7802 */ /* 0x000fe20000000f00 */
[----:B------:R-:W-:Y:S01]  /*ec20*/  IMAD.MOV.U32 R12, RZ, RZ, RZ ;  /* 0x000000ffff0c7224 */ /* 0x000fe200078e00ff */
[C---:B------:R-:W-:Y:S01]  /*ec30*/  LOP3.LUT P3, RZ, R29.reuse, 0x8000, RZ, 0xc0, !PT ;  /* 0x000080001dff7812 */ /* 0x040fe2000786c0ff */
[----:B------:R-:W-:Y:S01]  /*ec40*/  IMAD.MOV.U32 R15, RZ, RZ, -0x1 ;  /* 0xffffffffff0f7424 */ /* 0x000fe200078e00ff */
[C---:B------:R-:W-:Y:S01]  /*ec50*/  LOP3.LUT P2, RZ, R29.reuse, 0x1000, RZ, 0xc0, !PT ;  /* 0x000010001dff7812 */ /* 0x040fe2000784c0ff */
[----:B------:R-:W-:Y:S01]  /*ec60*/  IMAD.MOV.U32 R3, RZ, RZ, R14 ;  /* 0x000000ffff037224 */ /* 0x000fe200078e000e */
[----:B------:R-:W-:-:S13]  /*ec70*/  LOP3.LUT P1, RZ, R29, 0x80, RZ, 0xc0, !PT ;  /* 0x000000801dff7812 */ /* 0x000fda000782c0ff */
[----:B0-----:R-:W-:Y:S05]  /*ec80*/  WARPSYNC.COLLECTIVE R15, `(.L_x_9362) ;  /* 0x000000000f087348 */ /* 0x001fea0003c00000 */
[----:B------:R1:W2:Y:S02]  /*ec90*/  SHFL.IDX P6, R14, R13, R12, R11 ;  /* 0x0000000c0d0e7389 */ /* 0x0002a400000c000b */
[----:B012---:R-:W-:Y:S01]  /*eca0*/  ENDCOLLECTIVE ;  /* 0x000000000000791b */ /* 0x007fe20003800000 */
.L_x_9362:
[----:B------:R-:W-:Y:S02]  /*ecb0*/  LOP3.LUT P4, RZ, R29, 0x4, RZ, 0xc0, !PT ;  /* 0x000000041dff7812 */ /* 0x000fe4000788c0ff */
[----:B------:R-:W-:Y:S02]  /*ecc0*/  LEA R6, R6, UR37, 0x1 ;  /* 0x0000002506067c11 */ /* 0x000fe4000f8e08ff */
[----:B------:R-:W-:Y:S01]  /*ecd0*/  LOP3.LUT P5, RZ, R16, 0x80000000, RZ, 0xc0, !PT ;  /* 0x8000000010ff7812 */ /* 0x000fe200078ac0ff */
[----:B------:R-:W-:Y:S02]  /*ece0*/  IMAD.MOV.U32 R13, RZ, RZ, R7 ;  /* 0x000000ffff0d7224 */ /* 0x000fe400078e0007 */
[----:B------:R-:W-:Y:S02]  /*ecf0*/  IMAD.MOV.U32 R12, RZ, RZ, 0x1 ;  /* 0x00000001ff0c7424 */ /* 0x000fe400078e00ff */
[----:B------:R-:W-:Y:S02]  /*ed00*/  IMAD.SHL.U32 R4, R4, 0x8, RZ ;  /* 0x0000000804047824 */ /* 0x000fe400078e00ff */
[----:B------:R-:W-:-:S07]  /*ed10*/  IMAD.MOV.U32 R2, RZ, RZ, R14 ;  /* 0x000000ffff027224 */ /* 0x000fce00078e000e */
[----:B------:R-:W-:Y:S05]  /*ed20*/  WARPSYNC.COLLECTIVE R15, `(.L_x_9363) ;  /* 0x000000000f087348 */ /* 0x000fea0003c00000 */
[----:B------:R0:W1:Y:S02]  /*ed30*/  SHFL.IDX P6, R14, R13, R12, R11 ;  /* 0x0000000c0d0e7389 */ /* 0x00006400000c000b */
[----:B01----:R-:W-:Y:S01]  /*ed40*/  ENDCOLLECTIVE ;  /* 0x000000000000791b */ /* 0x003fe20003800000 */
.L_x_9363:
        /* <DEDUP_REMOVED lines=20> */
.L_x_9364:
[----:B------:R-:W-:Y:S02]  /*ee90*/  IMAD.MOV.U32 R13, RZ, RZ, R7 ;  /* 0x000000ffff0d7224 */ /* 0x000fe400078e0007 */
[----:B------:R-:W-:Y:S02]  /*eea0*/  IMAD.MOV.U32 R12, RZ, RZ, 0x2 ;  /* 0x00000002ff0c7424 */ /* 0x000fe400078e00ff */
[----:B------:R-:W-:-:S07]  /*eeb0*/  IMAD.MOV.U32 R2, RZ, RZ, R14 ;  /* 0x000000ffff027224 */ /* 0x000fce00078e000e */
[----:B------:R-:W-:Y:S05]  /*eec0*/  WARPSYNC.COLLECTIVE R15, `(.L_x_9365) ;  /* 0x000000000f087348 */ /* 0x000fea0003c00000 */
[----:B------:R0:W1:Y:S02]  /*eed0*/  SHFL.IDX P6, R14, R13, R12, R11 ;  /* 0x0000000c0d0e7389 */ /* 0x00006400000c000b */
[----:B01----:R-:W-:Y:S01]  /*eee0*/  ENDCOLLECTIVE ;  /* 0x000000000000791b */ /* 0x003fe20003800000 */
.L_x_9365:
        /* <DEDUP_REMOVED lines=18> */
.L_x_9366:
[----:B------:R-:W-:Y:S02]  /*f010*/  IMAD.MOV.U32 R13, RZ, RZ, R7 ;  /* 0x000000ffff0d7224 */ /* 0x000fe400078e0007 */
[----:B------:R-:W-:Y:S02]  /*f020*/  IMAD.MOV.U32 R12, RZ, RZ, 0x3 ;  /* 0x00000003ff0c7424 */ /* 0x000fe400078e00ff */
[----:B------:R-:W-:-:S07]  /*f030*/  IMAD.MOV.U32 R2, RZ, RZ, R14 ;  /* 0x000000ffff027224 */ /* 0x000fce00078e000e */
[----:B------:R-:W-:Y:S05]  /*f040*/  WARPSYNC.COLLECTIVE R15, `(.L_x_9367) ;  /* 0x000000000f087348 */ /* 0x000fea0003c00000 */
[----:B------:R0:W1:Y:S02]  /*f050*/  SHFL.IDX P6, R14, R13, R12, R11 ;  /* 0x0000000c0d0e7389 */ /* 0x00006400000c000b */
[----:B01----:R-:W-:Y:S01]  /*f060*/  ENDCOLLECTIVE ;  /* 0x000000000000791b */ /* 0x003fe20003800000 */
.L_x_9367:
        /* <DEDUP_REMOVED lines=18> */
.L_x_9368:
[----:B------:R-:W-:Y:S02]  /*f190*/  IMAD.MOV.U32 R13, RZ, RZ, R7 ;  /* 0x000000ffff0d7224 */ /* 0x000fe400078e0007 */
[----:B------:R-:W-:Y:S02]  /*f1a0*/  IMAD.MOV.U32 R12, RZ, RZ, 0x4 ;  /* 0x00000004ff0c7424 */ /* 0x000fe400078e00ff */
[----:B------:R-:W-:-:S07]  /*f1b0*/  IMAD.MOV.U32 R2, RZ, RZ, R14 ;  /* 0x000000ffff027224 */ /* 0x000fce00078e000e */
[----:B------:R-:W-:Y:S05]  /*f1c0*/  WARPSYNC.COLLECTIVE R15, `(.L_x_9369) ;  /* 0x000000000f087348 */ /* 0x000fea0003c00000 */
[----:B------:R0:W1:Y:S02]  /*f1d0*/  SHFL.IDX P6, R14, R13, R12, R11 ;  /* 0x0000000c0d0e7389 */ /* 0x00006400000c000b */
[----:B01----:R-:W-:Y:S01]  /*f1e0*/  ENDCOLLECTIVE ;  /* 0x000000000000791b */ /* 0x003fe20003800000 */
.L_x_9369:
        /* <DEDUP_REMOVED lines=17> */
.L_x_9370:
[----:B------:R-:W-:Y:S02]  /*f300*/  IMAD.MOV.U32 R13, RZ, RZ, R7 ;  /* 0x000000ffff0d7224 */ /* 0x000fe400078e0007 */
[----:B------:R-:W-:Y:S01]  /*f310*/  IMAD.MOV.U32 R12, RZ, RZ, 0x5 ;  /* 0x00000005ff0c7424 */ /* 0x000fe200078e00ff */
[----:B------:R-:W-:-:S07]  /*f320*/  MOV R2, R14 ;  /* 0x0000000e00027202 */ /* 0x000fce0000000f00 */
[----:B------:R-:W-:Y:S05]  /*f330*/  WARPSYNC.COLLECTIVE R15, `(.L_x_9371) ;  /* 0x000000000f087348 */ /* 0x000fea0003c00000 */
[----:B------:R0:W1:Y:S02]  /*f340*/  SHFL.IDX P6, R14, R13, R12, R11 ;  /* 0x0000000c0d0e7389 */ /* 0x00006400000c000b */
[----:B01----:R-:W-:Y:S01]  /*f350*/  ENDCOLLECTIVE ;  /* 0x000000000000791b */ /* 0x003fe20003800000 */
.L_x_9371:
        /* <DEDUP_REMOVED lines=14> */
.L_x_9372:
[----:B------:R-:W-:Y:S05]  /*f440*/  BRA `(.L_x_9373) ;  /* 0xffffffc000887947 */ /* 0x000fea000383ffff */
.L_x_9278:
[----:B0-----:R0:W1:Y:S02]  /*f450*/  SYNCS.PHASECHK.TRANS64.TRYWAIT P0, [R17+URZ+0x32440], R26 ;  /* 0x0324401a110075a7 */ /* 0x001064000800017f */
[----:B-1----:R-:W-:Y:S05]  /*f460*/  @!P0 NANOSLEEP.SYNCS 0x989680 ;  /* 0x009896800000895d */ /* 0x002fea0003900000 */
[----:B------:R-:W1:Y:S02]  /*f470*/  @!P0 SYNCS.PHASECHK.TRANS64 P0, [R17+URZ+0x32440], R26 ;  /* 0x0324401a110085a7 */ /* 0x000e64000800007f */
[----:B-1----:R-:W-:Y:S05]  /*f480*/  @!P0 BRA `(.L_x_9278) ;  /* 0xfffffffc00f08947 */ /* 0x002fea000383ffff */
[----:B------:R-:W-:Y:S05]  /*f490*/  BRA `(.L_x_9374) ;  /* 0xffffffc400947947 */ /* 0x000fea000383ffff */
.L_x_9279:
        /* <DEDUP_REMOVED lines=8> */
.L_x_9376:
[----:B------:R-:W-:Y:S05]  /*f520*/  BSYNC B1 ;  /* 0x0000000000017941 */ /* 0x000fea0003800000 */
.L_x_9375:
[----:B------:R-:W-:Y:S01]  /*f530*/  IMAD.MOV.U32 R13, RZ, RZ, R21 ;  /* 0x000000ffff0d7224 */ /* 0x000fe200078e0015 */
[----:B------:R-:W-:Y:S01]  /*f540*/  MOV R15, 0xffffffff ;  /* 0xffffffff000f7802 */ /* 0x000fe20000000f00 */
[----:B------:R-:W-:Y:S01]  /*f550*/  IMAD.MOV.U32 R12, RZ, RZ, RZ ;  /* 0x000000ffff0c7224 */ /* 0x000fe200078e00ff */
[----:B------:R-:W-:Y:S01]  /*f560*/  LEA R22, R22, UR37, 0x1 ;  /* 0x0000002516167c11 */ /* 0x000fe2000f8e08ff */
[----:B------:R-:W-:Y:S02]  /*f570*/  IMAD.MOV.U32 R11, RZ, RZ, 0x181f ;  /* 0x0000181fff0b7424 */ /* 0x000fe400078e00ff */
[----:B------:R-:W-:-:S07]  /*f580*/  IMAD.MOV.U32 R3, RZ, RZ, R14 ;  /* 0x000000ffff037224 */ /* 0x000fce00078e000e */
[----:B------:R-:W-:Y:S05]  /*f590*/  WARPSYNC.COLLECTIVE R15, `(.L_x_9377) ;  /* 0x000000000f087348 */ /* 0x000fea0003c00000 */
[----:B------:R0:W1:Y:S02]  /*f5a0*/  SHFL.IDX P6, R14, R13, R12, R11 ;  /* 0x0000000c0d0e7389 */ /* 0x00006400000c000b */
[----:B01----:R-:W-:Y:S01]  /*f5b0*/  ENDCOLLECTIVE ;  /* 0x000000000000791b */ /* 0x003fe20003800000 */
.L_x_9377:
[----:B------:R-:W-:Y:S02]  /*f5c0*/  IMAD.MOV.U32 R13, RZ, RZ, R24 ;  /* 0x000000ffff0d7224 */ /* 0x000fe400078e0018 */
[----:B------:R-:W-:Y:S01]  /*f5d0*/  IMAD.MOV.U32 R12, RZ, RZ, 0x1 ;  /* 0x00000001ff0c7424 */ /* 0x000fe200078e00ff */
[----:B------:R-:W-:-:S13]  /*f5e0*/  IADD3 R2, P0, R14, R0, RZ ;  /* 0x000000000e027210 */ /* 0x000fda0007f1e0ff */
[----:B------:R-:W-:Y:S05]  /*f5f0*/  WARPSYNC.COLLECTIVE R15, `(.L_x_9378) ;  /* 0x000000000f087348 */ /* 0x000fea0003c00000 */
[----:B------:R0:W1:Y:S02]  /*f600*/  SHFL.IDX P6, R14, R13, R12, R11 ;  /* 0x0000000c0d0e7389 */ /* 0x00006400000c000b */
[----:B01----:R-:W-:Y:S01]  /*f610*/  ENDCOLLECTIVE ;  /* 0x000000000000791b */ /* 0x003fe20003800000 */
.L_x_9378:
        /* <DEDUP_REMOVED lines=10> */
.L_x_9379:
[----:B------:R-:W-:Y:S02]  /*f6c0*/  IMAD.MOV.U32 R13, RZ, RZ, R24 ;  /* 0x000000ffff0d7224 */ /* 0x000fe400078e0018 */
[----:B------:R-:W-:Y:S01]  /*f6d0*/  IMAD.MOV.U32 R12, RZ, RZ, 0x2 ;  /* 0x00000002ff0c7424 */ /* 0x000fe200078e00ff */
[----:B------:R-:W-:-:S13]  /*f6e0*/  IADD3 R2, P0, R14, R0, RZ ;  /* 0x000000000e027210 */ /* 0x000fda0007f1e0ff */
[----:B------:R-:W-:Y:S05]  /*f6f0*/  WARPSYNC.COLLECTIVE R15, `(.L_x_9380) ;  /* 0x000000000f087348 */ /* 0x000fea0003c00000 */
[----:B------:R0:W1:Y:S02]  /*f700*/  SHFL.IDX P6, R14, R13, R12, R11 ;  /* 0x0000000c0d0e7389 */ /* 0x00006400000c000b */
[----:B01----:R-:W-:Y:S01]  /*f710*/  ENDCOLLECTIVE ;  /* 0x000000000000791b */ /* 0x003fe20003800000 */
.L_x_9380:
        /* <DEDUP_REMOVED lines=10> */
.L_x_9381:
[----:B------:R-:W-:Y:S01]  /*f7c0*/  IMAD.MOV.U32 R13, RZ, RZ, R24 ;  /* 0x000000ffff0d7224 */ /* 0x000fe200078e0018 */
[----:B------:R-:W-:Y:S01]  /*f7d0*/  MOV R12, 0x3 ;  /* 0x00000003000c7802 */ /* 0x000fe20000000f00 */
[----:B------:R-:W-:-:S07]  /*f7e0*/  IMAD.MOV.U32 R10, RZ, RZ, R14 ;  /* 0x000000ffff0a7224 */ /* 0x000fce00078e000e */
[----:B------:R-:W-:Y:S05]  /*f7f0*/  WARPSYNC.COLLECTIVE R15, `(.L_x_9382) ;  /* 0x000000000f087348 */ /* 0x000fea0003c00000 */
[----:B------:R0:W1:Y:S02]  /*f800*/  SHFL.IDX P6, R14, R13, R12, R11 ;  /* 0x0000000c0d0e7389 */ /* 0x00006400000c000b */
[----:B01----:R-:W-:Y:S01]  /*f810*/  ENDCOLLECTIVE ;  /* 0x000000000000791b */ /* 0x003fe20003800000 */
.L_x_9382:
        /* <DEDUP_REMOVED lines=11> */
.L_x_9383:
[----:B------:R-:W-:Y:S02]  /*f8d0*/  IMAD.MOV.U32 R13, RZ, RZ, R24 ;  /* 0x000000ffff0d7224 */ /* 0x000fe400078e0018 */
[----:B------:R-:W-:Y:S02]  /*f8e0*/  IMAD.MOV.U32 R12, RZ, RZ, 0x4 ;  /* 0x00000004ff0c7424 */ /* 0x000fe400078e00ff */
[----:B------:R-:W-:-:S07]  /*f8f0*/  IMAD.MOV.U32 R2, RZ, RZ, R14 ;  /* 0x000000ffff027224 */ /* 0x000fce00078e000e */
[----:B------:R-:W-:Y:S05]  /*f900*/  WARPSYNC.COLLECTIVE R15, `(.L_x_9384) ;  /* 0x000000000f087348 */ /* 0x000fea0003c00000 */
[----:B------:R0:W1:Y:S02]  /*f910*/  SHFL.IDX P6, R14, R13, R12, R11 ;  /* 0x0000000c0d0e7389 */ /* 0x00006400000c000b */
[----:B01----:R-:W-:Y:S01]  /*f920*/  ENDCOLLECTIVE ;  /* 0x000000000000791b */ /* 0x003fe20003800000 */
.L_x_9384:
        /* <DEDUP_REMOVED lines=11> */
.L_x_9385:
[----:B------:R-:W-:Y:S02]  /*f9e0*/  IMAD.MOV.U32 R13, RZ, RZ, R24 ;  /* 0x000000ffff0d7224 */ /* 0x000fe400078e0018 */
[----:B------:R-:W-:Y:S02]  /*f9f0*/  IMAD.MOV.U32 R12, RZ, RZ, 0x5 ;  /* 0x00000005ff0c7424 */ /* 0x000fe400078e00ff */
[----:B------:R-:W-:-:S07]  /*fa00*/  IMAD.MOV.U32 R2, RZ, RZ, R14 ;  /* 0x000000ffff027224 */ /* 0x000fce00078e000e */
[----:B------:R-:W-:Y:S05]  /*fa10*/  WARPSYNC.COLLECTIVE R15, `(.L_x_9386) ;  /* 0x000000000f087348 */ /* 0x000fea0003c00000 */
[----:B------:R0:W1:Y:S02]  /*fa20*/  SHFL.IDX P6, R14, R13, R12, R11 ;  /* 0x0000000c0d0e7389 */ /* 0x00006400000c000b */
[----:B01----:R-:W-:Y:S01]  /*fa30*/  ENDCOLLECTIVE ;  /* 0x000000000000791b */ /* 0x003fe20003800000 */
.L_x_9386:
        /* <DEDUP_REMOVED lines=11> */
.L_x_9387:
[----:B------:R-:W-:Y:S05]  /*faf0*/  BRA `(.L_x_9388) ;  /* 0xffffffc000cc7947 */ /* 0x000fea000383ffff */
.L_x_9284:
[----:B--2---:R2:W3:Y:S02]  /*fb00*/  SYNCS.PHASECHK.TRANS64.TRYWAIT P0, [R17+URZ+0x32460], R26 ;  /* 0x0324601a110075a7 */ /* 0x0044e4000800017f */
[----:B---3--:R-:W-:Y:S05]  /*fb10*/  @!P0 NANOSLEEP.SYNCS 0x989680 ;  /* 0x009896800000895d */ /* 0x008fea0003900000 */
[----:B------:R-:W3:Y:S02]  /*fb20*/  @!P0 SYNCS.PHASECHK.TRANS64 P0, [R17+URZ+0x32460], R26 ;  /* 0x0324601a110085a7 */ /* 0x000ee4000800007f */
[----:B---3--:R-:W-:Y:S05]  /*fb30*/  @!P0 BRA `(.L_x_9284) ;  /* 0xfffffffc00f08947 */ /* 0x008fea000383ffff */
[----:B------:R-:W-:Y:S05]  /*fb40*/  BRA `(.L_x_9389) ;  /* 0xffffffc4001c7947 */ /* 0x000fea000383ffff */
.L_x_9285:
        /* <DEDUP_REMOVED lines=8> */
.L_x_9391:
[----:B------:R-:W-:Y:S05]  /*fbd0*/  BSYNC B1 ;  /* 0x0000000000017941 */ /* 0x000fea0003800000 */
.L_x_9390:
[----:B------:R-:W-:Y:S01]  /*fbe0*/  IMAD.MOV.U32 R13, RZ, RZ, R21 ;  /* 0x000000ffff0d7224 */ /* 0x000fe200078e0015 */
[----:B------:R-:W-:Y:S01]  /*fbf0*/  LEA R22, R22, UR37, 0x1 ;  /* 0x0000002516167c11 */ /* 0x000fe2000f8e08ff */
[----:B------:R-:W-:Y:S02]  /*fc00*/  IMAD.MOV.U32 R12, RZ, RZ, RZ ;  /* 0x000000ffff0c7224 */ /* 0x000fe400078e00ff */
[----:B------:R-:W-:Y:S02]  /*fc10*/  IMAD.MOV.U32 R11, RZ, RZ, 0x181f ;  /* 0x0000181fff0b7424 */ /* 0x000fe400078e00ff */
[----:B------:R-:W-:Y:S02]  /*fc20*/  IMAD.MOV.U32 R15, RZ, RZ, -0x1 ;  /* 0xffffffffff0f7424 */ /* 0x000fe400078e00ff */
[----:B------:R-:W-:-:S07]  /*fc30*/  IMAD.MOV.U32 R3, RZ, RZ, R14 ;  /* 0x000000ffff037224 */ /* 0x000fce00078e000e */
[----:B------:R-:W-:Y:S05]  /*fc40*/  WARPSYNC.COLLECTIVE R15, `(.L_x_9392) ;  /* 0x000000000f087348 */ /* 0x000fea0003c00000 */
[----:B------:R0:W1:Y:S02]  /*fc50*/  SHFL.IDX P6, R14, R13, R12, R11 ;  /* 0x0000000c0d0e7389 */ /* 0x00006400000c000b */
[----:B01----:R-:W-:Y:S01]  /*fc60*/  ENDCOLLECTIVE ;  /* 0x000000000000791b */ /* 0x003fe20003800000 */
.L_x_9392:
[----:B------:R-:W-:Y:S02]  /*fc70*/  IMAD.MOV.U32 R13, RZ, RZ, R23 ;  /* 0x000000ffff0d7224 */ /* 0x000fe400078e0017 */
[----:B------:R-:W-:Y:S01]  /*fc80*/  IMAD.MOV.U32 R12, RZ, RZ, 0x1 ;  /* 0x00000001ff0c7424 */ /* 0x000fe200078e00ff */
[----:B------:R-:W-:-:S13]  /*fc90*/  IADD3 R2, P0, R14, R0, RZ ;  /* 0x000000000e027210 */ /* 0x000fda0007f1e0ff */
[----:B------:R-:W-:Y:S05]  /*fca0*/  WARPSYNC.COLLECTIVE R15, `(.L_x_9393) ;  /* 0x000000000f087348 */ /* 0x000fea0003c00000 */
[----:B------:R0:W1:Y:S02]  /*fcb0*/  SHFL.IDX P6, R14, R13, R12, R11 ;  /* 0x0000000c0d0e7389 */ /* 0x00006400000c000b */
[----:B01----:R-:W-:Y:S01]  /*fcc0*/  ENDCOLLECTIVE ;  /* 0x000000000000791b */ /* 0x003fe20003800000 */
.L_x_9393:
        /* <DEDUP_REMOVED lines=13> */
.L_x_9394:
[----:B------:R-:W-:Y:S02]  /*fda0*/  IMAD.MOV.U32 R13, RZ, RZ, R23 ;  /* 0x000000ffff0d7224 */ /* 0x000fe400078e0017 */
[----:B------:R-:W-:Y:S01]  /*fdb0*/  IMAD.MOV.U32 R12, RZ, RZ, 0x2 ;  /* 0x00000002ff0c7424 */ /* 0x000fe200078e00ff */
[----:B------:R-:W-:-:S13]  /*fdc0*/  IADD3 R2, P0, R14, R0, RZ ;  /* 0x000000000e027210 */ /* 0x000fda0007f1e0ff */
[----:B------:R-:W-:Y:S05]  /*fdd0*/  WARPSYNC.COLLECTIVE R15, `(.L_x_9395) ;  /* 0x000000000f087348 */ /* 0x000fea0003c00000 */
[----:B------:R0:W1:Y:S02]  /*fde0*/  SHFL.IDX P6, R14, R13, R12, R11 ;  /* 0x0000000c0d0e7389 */ /* 0x00006400000c000b */
[----:B01----:R-:W-:Y:S01]  /*fdf0*/  ENDCOLLECTIVE ;  /* 0x000000000000791b */ /* 0x003fe20003800000 */
.L_x_9395:
        /* <DEDUP_REMOVED lines=13> */
.L_x_9396:
[----:B------:R-:W-:Y:S02]  /*fed0*/  IMAD.MOV.U32 R13, RZ, RZ, R23 ;  /* 0x000000ffff0d7224 */ /* 0x000fe400078e0017 */
[----:B------:R-:W-:Y:S01]  /*fee0*/  IMAD.MOV.U32 R12, RZ, RZ, 0x3 ;  /* 0x00000003ff0c7424 */ /* 0x000fe200078e00ff */
[----:B------:R-:W-:-:S13]  /*fef0*/  IADD3 R2, P0, R14, R0, RZ ;  /* 0x000000000e027210 */ /* 0x000fda0007f1e0ff */
[----:B------:R-:W-:Y:S05]  /*ff00*/  WARPSYNC.COLLECTIVE R15, `(.L_x_9397) ;  /* 0x000000000f087348 */ /* 0x000fea0003c00000 */
[----:B------:R0:W1:Y:S02]  /*ff10*/  SHFL.IDX P6, R14, R13, R12, R11 ;  /* 0x0000000c0d0e7389 */ /* 0x00006400000c000b */
[----:B01----:R-:W-:Y:S01]  /*ff20*/  ENDCOLLECTIVE ;  /* 0x000000000000791b */ /* 0x003fe20003800000 */
.L_x_9397:
        /* <DEDUP_REMOVED lines=13> */
.L_x_9398:
[----:B------:R-:W-:Y:S02]  /*10000*/  IMAD.MOV.U32 R13, RZ, RZ, R23 ;  /* 0x000000ffff0d7224 */ /* 0x000fe400078e0017 */
[----:B------:R-:W-:Y:S01]  /*10010*/  IMAD.MOV.U32 R12, RZ, RZ, 0x4 ;  /* 0x00000004ff0c7424 */ /* 0x000fe200078e00ff */
[----:B------:R-:W-:-:S13]  /*10020*/  IADD3 R2, P0, R14, R0, RZ ;  /* 0x000000000e027210 */ /* 0x000fda0007f1e0ff */
[----:B------:R-:W-:Y:S05]  /*10030*/  WARPSYNC.COLLECTIVE R15, `(.L_x_9399) ;  /* 0x000000000f087348 */ /* 0x000fea0003c00000 */
[----:B------:R0:W1:Y:S02]  /*10040*/  SHFL.IDX P6, R14, R13, R12, R11 ;  /* 0x0000000c0d0e7389 */ /* 0x00006400000c000b */
[----:B01----:R-:W-:Y:S01]  /*10050*/  ENDCOLLECTIVE ;  /* 0x000000000000791b */ /* 0x003fe20003800000 */
.L_x_9399:
        /* <DEDUP_REMOVED lines=9> */
[----:B0-----:R-:W-:-:S07]  /*100f0*/  MOV R3, R14 ;  /* 0x0000000e00037202 */ /* 0x001fce0000000f00 */
[----:B------:R-:W-:Y:S05]  /*10100*/  WARPSYNC.COLLECTIVE R15, `(.L_x_9400) ;  /* 0x000000000f087348 */ /* 0x000fea0003c00000 */
[----:B------:R0:W1:Y:S02]  /*10110*/  SHFL.IDX P6, R14, R13, R12, R11 ;  /* 0x0000000c0d0e7389 */ /* 0x00006400000c000b */
[----:B01----:R-:W-:Y:S01]  /*10120*/  ENDCOLLECTIVE ;  /* 0x000000000000791b */ /* 0x003fe20003800000 */
.L_x_9400:
[----:B------:R-:W-:Y:S02]  /*10130*/  IMAD.MOV.U32 R13, RZ, RZ, R23 ;  /* 0x000000ffff0d7224 */ /* 0x000fe400078e0017 */
[----:B------:R-:W-:Y:S02]  /*10140*/  IMAD.MOV.U32 R12, RZ, RZ, 0x5 ;  /* 0x00000005ff0c7424 */ /* 0x000fe400078e00ff */
[----:B------:R-:W-:-:S07]  /*10150*/  IMAD.MOV.U32 R2, RZ, RZ, R14 ;  /* 0x000000ffff027224 */ /* 0x000fce00078e000e */
[----:B------:R-:W-:Y:S05]  /*10160*/  WARPSYNC.COLLECTIVE R15, `(.L_x_9401) ;  /* 0x000000000f087348 */ /* 0x000fea0003c00000 */
[----:B------:R0:W1:Y:S02]  /*10170*/  SHFL.IDX P6, R14, R13, R12, R11 ;  /* 0x0000000c0d0e7389 */ /* 0x00006400000c000b */
[----:B01----:R-:W-:Y:S01]  /*10180*/  ENDCOLLECTIVE ;  /* 0x000000000000791b */ /* 0x003fe20003800000 */
.L_x_9401:
        /* <DEDUP_REMOVED lines=14> */
.L_x_9402:
[----:B------:R-:W-:Y:S05]  /*10270*/  BRA `(.L_x_9403) ;  /* 0xffffffc000647947 */ /* 0x000fea000383ffff */
.L_x_9291:
[----:B0-----:R0:W3:Y:S02]  /*10280*/  SYNCS.PHASECHK.TRANS64.TRYWAIT P0, [R7+URZ+0x32420], R0 ;  /* 0x03242000070075a7 */ /* 0x0010e4000800017f */
[----:B---3--:R-:W-:Y:S05]  /*10290*/  @!P0 NANOSLEEP.SYNCS 0x989680 ;  /* 0x009896800000895d */ /* 0x008fea0003900000 */
[----:B------:R-:W3:Y:S02]  /*102a0*/  @!P0 SYNCS.PHASECHK.TRANS64 P0, [R7+URZ+0x32420], R0 ;  /* 0x03242000070085a7 */ /* 0x000ee4000800007f */
[----:B---3--:R-:W-:Y:S05]  /*102b0*/  @!P0 BRA `(.L_x_9291) ;  /* 0xfffffffc00f08947 */ /* 0x008fea000383ffff */
[----:B------:R-:W-:Y:S05]  /*102c0*/  BRA `(.L_x_9404) ;  /* 0xffffffc400107947 */ /* 0x000fea000383ffff */
.L_x_9292:
        /* <DEDUP_REMOVED lines=11> */
.L_x_9406:
[----:B------:R-:W-:Y:S05]  /*10380*/  BSYNC B0 ;  /* 0x0000000000007941 */ /* 0x000fea0003800000 */
.L_x_9405:
[----:B------:R-:W-:Y:S05]  /*10390*/  BRA `(.L_x_9407) ;  /* 0xffffffc000f87947 */ /* 0x000fea000383ffff */
.L_x_9295:
[----:B------:R-:W-:Y:S01]  /*103a0*/  BSSY B1, `(.L_x_9408) ;  /* 0x0000006000017945 */ /* 0x000fe20003800000 */
[----:B------:R-:W-:-:S07]  /*103b0*/  IMAD.MOV.U32 R15, RZ, RZ, -0x1 ;  /* 0xffffffffff0f7424 */ /* 0x000fce00078e00ff */
[----:B012---:R-:W-:Y:S05]  /*103c0*/  WARPSYNC.COLLECTIVE R15, `(.L_x_9409) ;  /* 0x000000000f0c7348 */ /* 0x007fea0003c00000 */
[----:B------:R-:W-:Y:S02]  /*103d0*/  ELECT P6, UR62, PT ;  /* 0x00000000003e782f */ /* 0x000fe400038c0000 */
[----:B------:R-:W-:Y:S01]  /*103e0*/  MOV R14, UR62 ;  /* 0x0000003e000e7c02 */ /* 0x000fe20008000f00 */
[----:B012---:R-:W-:Y:S10]  /*103f0*/  ENDCOLLECTIVE ;  /* 0x000000000000791b */ /* 0x007ff40003800000 */
.L_x_9409:
[----:B------:R-:W-:Y:S05]  /*10400*/  BSYNC B1 ;  /* 0x0000000000017941 */ /* 0x000fea0003800000 */
.L_x_9408:
[----:B------:R-:W-:Y:S05]  /*10410*/  BRA `(.L_x_9410) ;  /* 0xffffffc000f07947 */ /* 0x000fea000383ffff */
.L_x_9297:
[----:B0-----:R0:W3:Y:S02]  /*10420*/  SYNCS.PHASECHK.TRANS64.TRYWAIT P1, [R5+URZ+0x32440], R0 ;  /* 0x03244000050075a7 */ /* 0x0010e4000802017f */
[----:B---3--:R-:W-:Y:S05]  /*10430*/  @!P1 NANOSLEEP.SYNCS 0x989680 ;  /* 0x009896800000995d */ /* 0x008fea0003900000 */
[----:B------:R-:W3:Y:S02]  /*10440*/  @!P1 SYNCS.PHASECHK.TRANS64 P1, [R5+URZ+0x32440], R0 ;  /* 0x03244000050095a7 */ /* 0x000ee4000802007f */
[----:B---3--:R-:W-:Y:S05]  /*10450*/  @!P1 BRA `(.L_x_9297) ;  /* 0xfffffffc00f09947 */ /* 0x008fea000383ffff */
[----:B------:R-:W-:Y:S05]  /*10460*/  BRA `(.L_x_9411) ;  /* 0xffffffc400107947 */ /* 0x000fea000383ffff */
.L_x_9299:
[----:B---3--:R3:W4:Y:S02]  /*10470*/  SYNCS.PHASECHK.TRANS64.TRYWAIT P1, [R3+URZ+0x32440], R2 ;  /* 0x03244002030075a7 */ /* 0x008724000802017f */
[----:B----4-:R-:W-:Y:S05]  /*10480*/  @!P1 NANOSLEEP.SYNCS 0x989680 ;  /* 0x009896800000995d */ /* 0x010fea0003900000 */
[----:B------:R-:W4:Y:S02]  /*10490*/  @!P1 SYNCS.PHASECHK.TRANS64 P1, [R3+URZ+0x32440], R2 ;  /* 0x03244002030095a7 */ /* 0x000f24000802007f */
[----:B----4-:R-:W-:Y:S05]  /*104a0*/  @!P1 BRA `(.L_x_9299) ;  /* 0xfffffffc00f09947 */ /* 0x010fea000383ffff */
[----:B------:R-:W-:Y:S05]  /*104b0*/  BRA `(.L_x_9412) ;  /* 0xffffffc4001c7947 */ /* 0x000fea000383ffff */
.L_x_9301:
[----:B----4-:R4:W0:Y:S02]  /*104c0*/  SYNCS.PHASECHK.TRANS64.TRYWAIT P1, [R5+URZ+0x32460], R0 ;  /* 0x03246000050075a7 */ /* 0x010824000802017f */
[----:B0-----:R-:W-:Y:S05]  /*104d0*/  @!P1 NANOSLEEP.SYNCS 0x989680 ;  /* 0x009896800000995d */ /* 0x001fea0003900000 */
[----:B------:R-:W0:Y:S02]  /*104e0*/  @!P1 SYNCS.PHASECHK.TRANS64 P1, [R5+URZ+0x32460], R0 ;  /* 0x03246000050095a7 */ /* 0x000e24000802007f */
[----:B0-----:R-:W-:Y:S05]  /*104f0*/  @!P1 BRA `(.L_x_9301) ;  /* 0xfffffffc00f09947 */ /* 0x001fea000383ffff */
[----:B------:R-:W-:Y:S05]  /*10500*/  BRA `(.L_x_9413) ;  /* 0xffffffc400187947 */ /* 0x000fea000383ffff */
.L_x_9414:
        /* <DEDUP_REMOVED lines=15> */
.L_x_15552:


//--------------------- .text._ZN7cutlass13device_kernelIN5flash11enable_sm90INS1_16FlashAttnFwdSm90INS1_25CollectiveMainloopFwdSm90ILi2EN4cute5tupleIJNS5_1CILi1EEES8_S8_EEENS6_IJNS7_ILi128EEENS7_ILi96EEENS7_ILi64EEEEEELi256ENS_6half_tEfNS_4arch4Sm90ELb0ELb0ELb0ELb1ELb1ELb0ELb0ELb1ELb0ELb1ELb0ELb0EEENS1_21CollectiveEpilogueFwdINS6_IJSA_NS7_ILi256EEESB_EEES9_SE_SG_Li256ELb1ELb1ELb0ELb0EEENS1_36VarlenDynamicPersistentTileSchedulerILi128ELi96ELi256ELi128ELb0ELb1ELb1ELb0ELb1ELb1EEEEEEEEEvNT_6ParamsE --------------------------
	.section	.text._ZN7cutlass13device_kernelIN5flash11enable_sm90INS1_16FlashAttnFwdSm90INS1_25CollectiveMainloopFwdSm90ILi2EN4cute5tupleIJNS5_1CILi1EEES8_S8_EEENS6_IJNS7_ILi128EEENS7_ILi96EEENS7_ILi64EEEEEELi256ENS_6half_tEfNS_4arch4Sm90ELb0ELb0ELb0ELb1ELb1ELb0ELb0ELb1ELb0ELb1ELb0ELb0EEENS1_21CollectiveEpilogueFwdINS6_IJSA_NS7_ILi256EEESB_EEES9_SE_SG_Li256ELb1ELb1ELb0ELb0EEENS1_36VarlenDynamicPersistentTileSchedulerILi128ELi96ELi256ELi128ELb0ELb1ELb1ELb0ELb1ELb1EEEEEEEEEvNT_6ParamsE,"ax",@progbits
	.align	128
.text._ZN7cutlass13device_kernelIN5flash11enable_sm90INS1_16FlashAttnFwdSm90INS1_25CollectiveMainloopFwdSm90ILi2EN4cute5tupleIJNS5_1CILi1EEES8_S8_EEENS6_IJNS7_ILi128EEENS7_ILi96EEENS7_ILi64EEEEEELi256ENS_6half_tEfNS_4arch4Sm90ELb0ELb0ELb0ELb1ELb1ELb0ELb0ELb1ELb0ELb1ELb0ELb0EEENS1_21CollectiveEpilogueFwdINS6_IJSA_NS7_ILi256EEESB_EEES9_SE_SG_Li256ELb1ELb1ELb0ELb0EEENS1_36VarlenDynamicPersistentTileSchedulerILi128ELi96ELi256ELi128ELb0ELb1ELb1ELb0ELb1ELb1EEEEEEEEEvNT_6ParamsE:
        .type           _ZN7cutlass13device_kernelIN5flash11enable_sm90INS1_16FlashAttnFwdSm90INS1_25CollectiveMainloopFwdSm90ILi2EN4cute5tupleIJNS5_1CILi1EEES8_S8_EEENS6_IJNS7_ILi128EEENS7_ILi96EEENS7_ILi64EEEEEELi256ENS_6half_tEfNS_4arch4Sm90ELb0ELb0ELb0ELb1ELb1ELb0ELb0ELb1ELb0ELb1ELb0ELb0EEENS1_21CollectiveEpilogueFwdINS6_IJSA_NS7_ILi256EEESB_EEES9_SE_SG_Li256ELb1ELb1ELb0ELb0EEENS1_36VarlenDynamicPersistentTileSchedulerILi128ELi96ELi256ELi128ELb0ELb1ELb1ELb0ELb1ELb1EEEEEEEEEvNT_6ParamsE,@function
        .size           _ZN7cutlass13device_kernelIN5flash11enable_sm90INS1_16FlashAttnFwdSm90INS1_25CollectiveMainloopFwdSm90ILi2EN4cute5tupleIJNS5_1CILi1EEES8_S8_EEENS6_IJNS7_ILi128EEENS7_ILi96EEENS7_ILi64EEEEEELi256ENS_6half_tEfNS_4arch4Sm90ELb0ELb0ELb0ELb1ELb1ELb0ELb0ELb1ELb0ELb1ELb0ELb0EEENS1_21CollectiveEpilogueFwdINS6_IJSA_NS7_ILi256EEESB_EEES9_SE_SG_Li256ELb1ELb1ELb0ELb0EEENS1_36VarlenDynamicPersistentTileSchedulerILi128ELi96ELi256ELi128ELb0ELb1ELb1ELb0ELb1ELb1EEEEEEEEEvNT_6ParamsE,(.L_x_15553 - _ZN7cutlass13device_kernelIN5flash11enable_sm90INS1_16FlashAttnFwdSm90INS1_25CollectiveMainloopFwdSm90ILi2EN4cute5tupleIJNS5_1CILi1EEES8_S8_EEENS6_IJNS7_ILi128EEENS7_ILi96EEENS7_ILi64EEEEEELi256ENS_6half_tEfNS_4arch4Sm90ELb0ELb0ELb0ELb1ELb1ELb0ELb0ELb1ELb0ELb1ELb0ELb0EEENS1_21CollectiveEpilogueFwdINS6_IJSA_NS7_ILi256EEESB_EEES9_SE_SG_Li256ELb1ELb1ELb0ELb0EEENS1_36VarlenDynamicPersistentTileSchedulerILi128ELi96ELi256ELi128ELb0ELb1ELb1ELb0ELb1ELb1EEEEEEEEEvNT_6ParamsE)
        .other          _ZN7cutlass13device_kernelIN5flash11enable_sm90INS1_16FlashAttnFwdSm90INS1_25CollectiveMainloopFwdSm90ILi2EN4cute5tupleIJNS5_1CILi1EEES8_S8_EEENS6_IJNS7_ILi128EEENS7_ILi96EEENS7_ILi64EEEEEELi256ENS_6half_tEfNS_4arch4Sm90ELb0ELb0ELb0ELb1ELb1ELb0ELb0ELb1ELb0ELb1ELb0ELb0EEENS1_21CollectiveEpilogueFwdINS6_IJSA_NS7_ILi256EEESB_EEES9_SE_SG_Li256ELb1ELb1ELb0ELb0EEENS1_36VarlenDynamicPersistentTileSchedulerILi128ELi96ELi256ELi128ELb0ELb1ELb1ELb0ELb1ELb1EEEEEEEEEvNT_6ParamsE,@"STO_CUDA_ENTRY STV_DEFAULT"
_ZN7cutlass13device_kernelIN5flash11enable_sm90INS1_16FlashAttnFwdSm90INS1_25CollectiveMainloopFwdSm90ILi2EN4cute5tupleIJNS5_1CILi1EEES8_S8_EEENS6_IJNS7_ILi128EEENS7_ILi96EEENS7_ILi64EEEEEELi256ENS_6half_tEfNS_4arch4Sm90ELb0ELb0ELb0ELb1ELb1ELb0ELb0ELb1ELb0ELb1ELb0ELb0EEENS1_21CollectiveEpilogueFwdINS6_IJSA_NS7_ILi256EEESB_EEES9_SE_SG_Li256ELb1ELb1ELb0ELb0EEENS1_36VarlenDynamicPersistentTileSchedulerILi128ELi96ELi256ELi128ELb0ELb1ELb1ELb0ELb1ELb1EEEEEEEEEvNT_6ParamsE:
        /* <DEDUP_REMOVED lines=45> */
.L_x_9415:
        /* <DEDUP_REMOVED lines=22> */
.L_x_9416:
        /* <DEDUP_REMOVED lines=18> */
.L_x_9417:
        /* <DEDUP_REMOVED lines=22> */
.L_x_9418:
        /* <DEDUP_REMOVED lines=23> */
.L_x_9419:
        /* <DEDUP_REMOVED lines=8> */
.L_x_9421:
[----:B------:R-:W-:-:S08]  /*08a0*/  NOP ;  /* 0x0000000000007918 */ /* 0x000fd00000000000 */
[----:B------:R-:W0:Y:S02]  /*08b0*/  USETMAXREG.TRY_ALLOC.CTAPOOL UP0, 0xe8 ;  /* 0x000000e8000079c8 */ /* 0x000e240008000600 */
[----:B0-----:R-:W-:-:S13]  /*08c0*/  PLOP3.LUT P0, PT, PT, PT, UP0, 0x80, 0x0 ;  /* 0x000000000000781c */ /* 0x001fda0003f0f008 */
[----:B------:R-:W-:Y:S05]  /*08d0*/  @!P0 BRA `(.L_x_9421) ;  /* 0xfffffffc00f08947 */ /* 0x000fea000383ffff */
[----:B------:R-:W0:Y:S01]  /*08e0*/  S2R R0, SR_TID.X ;  /* 0x0000000000007919 */ /* 0x000e220000002100 */
[----:B------:R-:W1:Y:S01]  /*08f0*/  S2UR UR5, SR_CgaCtaId ;  /* 0x00000000000579c3 */ /* 0x000e620000008800 */
[----:B------:R-:W-:-:S07]  /*0900*/  UMOV UR4, 0x400 ;  /* 0x0000040000047882 */ /* 0x000fce0000000000 */
[----:B------:R-:W-:Y:S06]  /*0910*/  BAR.ARV 0x8, 0x180 ;  /* 0x0206000000007b1d */ /* 0x000fec0000002000 */
[----:B-1----:R-:W-:Y:S01]  /*0920*/  ULEA UR4, UR5, UR4, 0x18 ;  /* 0x0000000405047291 */ /* 0x002fe2000f8ec03f */
[----:B0-----:R-:W-:-:S04]  /*0930*/  SHF.R.U32.HI R0, RZ, 0x7, R0 ;  /* 0x00000007ff007819 */ /* 0x001fc80000011600 */
[----:B------:R-:W-:-:S13]  /*0940*/  ISETP.NE.AND P0, PT, R0, 0x1, PT ;  /* 0x000000010000780c */ /* 0x000fda0003f05270 */
[----:B------:R-:W-:Y:S08]  /*0950*/  @!P0 BAR.ARV 0x9, 0x100 ;  /* 0x0244000000008b1d */ /* 0x000ff00000002000 */
[----:B------:R-:W-:Y:S06]  /*0960*/  BAR.SYNC.DEFER_BLOCKING 0x5, 0x180 ;  /* 0x0146000000007b1d */ /* 0x000fec0000010000 */
[----:B------:R-:W0:Y:S01]  /*0970*/  LDS.128 R12, [UR4+0x228d0] ;  /* 0x0228d004ff0c7984 */ /* 0x000e220008000c00 */
[----:B------:R-:W-:Y:S01]  /*0980*/  ULDC UR4, c[0x0][0xc3c] ;  /* 0x00030f0000047ab9 */ /* 0x000fe20000000800 */
[----:B------:R-:W-:Y:S06]  /*0990*/  BAR.ARV 0x4, 0x180 ;  /* 0x0106000000007b1d */ /* 0x000fec0000002000 */
[----:B0-----:R-:W-:-:S13]  /*09a0*/  ISETP.GE.AND P0, PT, R15, UR4, PT ;  /* 0x000000040f007c0c */ /* 0x001fda000bf06270 */
[----:B------:R-:W-:Y:S05]  /*09b0*/  @P0 EXIT ;  /* 0x000000000000094d */ /* 0x000fea0003800000 */
[----:B------:R-:W0:Y:S01]  /*09c0*/  S2R R0, SR_TID.X ;  /* 0x0000000000007919 */ /* 0x000e220000002100 */
[----:B------:R-:W-:Y:S01]  /*09d0*/  R2UR UR5, R13 ;  /* 0x000000000d0572ca */ /* 0x000fe200000e0000 */
[----:B------:R-:W-:Y:S01]  /*09e0*/  ULOP3.LUT UR48, UR37, 0x1, URZ, 0xfc, !UPT ;  /* 0x0000000125307892 */ /* 0x000fe2000f8efc3f */
[----:B------:R-:W-:Y:S01]  /*09f0*/  R2UR UR6, R14 ;  /* 0x000000000e0672ca */ /* 0x000fe200000e0000 */
[----:B------:R-:W-:Y:S01]  /*0a00*/  UMOV UR47, URZ ;  /* 0x0000003f002f7c82 */ /* 0x000fe20008000000 */
[----:B------:R-:W-:Y:S01]  /*0a10*/  UMOV UR46, URZ ;  /* 0x0000003f002e7c82 */ /* 0x000fe20008000000 */
[----:B------:R-:W-:Y:S01]  /*0a20*/  UMOV UR36, URZ ;  /* 0x0000003f00247c82 */ /* 0x000fe20008000000 */
[----:B0-----:R-:W-:-:S05]  /*0a30*/  VIADD R209, R0, 0xffffff80 ;  /* 0xffffff8000d17836 */ /* 0x001fca0000000000 */
[----:B------:R-:W-:-:S04]  /*0a40*/  SHF.R.S32.HI R0, RZ, 0x1f, R209 ;  /* 0x0000001fff007819 */ /* 0x000fc800000114d1 */
[CC--:B------:R-:W-:Y:S02]  /*0a50*/  LEA.HI R3, R0.reuse, R209.reuse, RZ, 0x7 ;  /* 0x000000d100037211 */ /* 0x0c0fe400078f38ff */
[-C--:B------:R-:W-:Y:S02]  /*0a60*/  LEA.HI R4, R0, R209.reuse, RZ, 0x5 ;  /* 0x000000d100047211 */ /* 0x080fe400078f28ff */
[----:B------:R-:W-:Y:S02]  /*0a70*/  LOP3.LUT R2, R3, 0xffffff80, RZ, 0xc0, !PT ;  /* 0xffffff8003027812 */ /* 0x000fe400078ec0ff */
[----:B------:R-:W-:Y:S01]  /*0a80*/  SHF.R.S32.HI R200, RZ, 0x7, R3 ;  /* 0x00000007ffc87819 */ /* 0x000fe20000011403 */
[----:B------:R-:W-:Y:S02]  /*0a90*/  IMAD.SHL.U32 R6, R4, 0x20, RZ ;  /* 0x0000002004067824 */ /* 0x000fe400078e00ff */
        /* <DEDUP_REMOVED lines=15> */
[----:B------:R-:W-:Y:S01]  /*0b90*/  LEA.HI R11, R11, R10, RZ, 0x3 ;  /* 0x0000000a0b0b7211 */ /* 0x000fe200078f18ff */
[----:B------:R-:W-:Y:S01]  /*0ba0*/  IMAD.IADD R6, R209, 0x1, -R6 ;  /* 0x00000001d1067824 */ /* 0x000fe200078e0a06 */
[----:B------:R-:W-:-:S02]  /*0bb0*/  LOP3.LUT R2, R2, 0x1ffffffe, RZ, 0xc0, !PT ;  /* 0x1ffffffe02027812 */ /* 0x000fc400078ec0ff */
[----:B------:R-:W-:Y:S02]  /*0bc0*/  LOP3.LUT R4, R0, 0xfffffff8, RZ, 0xc0, !PT ;  /* 0xfffffff800047812 */ /* 0x000fe400078ec0ff */
        /* <DEDUP_REMOVED lines=25> */
[----:B------:R-:W-:-:S02]  /*0d60*/  IMAD.MOV.U32 R7, RZ, RZ, R15 ;  /* 0x000000ffff077224 */ /* 0x000fc400078e000f */
[----:B------:R-:W-:Y:S02]  /*0d70*/  IMAD.IADD R202, R23, 0x1, -R202 ;  /* 0x0000000117ca7824 */ /* 0x000fe400078e0aca */
[----:B------:R-:W-:-:S07]  /*0d80*/  IMAD R203, R6, 0x8, R201 ;  /* 0x0000000806cb7824 */ /* 0x000fce00078e02c9 */
.L_x_9467:
[----:B012---:R-:W0:Y:S01]  /*0d90*/  LDC.64 R4, c[0x0][0xc88] ;  /* 0x00032200ff047b82 */ /* 0x007e220000000a00 */
[----:B------:R-:W-:Y:S01]  /*0da0*/  ULDC.64 UR8, c[0x0][0xa28] ;  /* 0x00028a0000087ab9 */ /* 0x000fe20000000a00 */
[----:B------:R-:W-:Y:S01]  /*0db0*/  ULDC.64 UR10, c[0x0][0xa20] ;  /* 0x00028800000a7ab9 */ /* 0x000fe20000000a00 */
[----:B------:R-:W-:Y:S01]  /*0dc0*/  ULDC UR4, c[0x0][0x424] ;  /* 0x0001090000047ab9 */ /* 0x000fe20000000800 */
[----:B0-----:R-:W-:-:S06]  /*0dd0*/  IMAD.WIDE R4, R7, 0x4, R4 ;  /* 0x0000000407047825 */ /* 0x001fcc00078e0204 */
        /* <DEDUP_REMOVED lines=14> */
[----:B----4-:R-:W-:-:S02]  /*0ec0*/  IMAD.U32 R6, RZ, RZ, UR10 ;  /* 0x0000000aff067e24 */ /* 0x010fc4000f8e00ff */
[----:B------:R-:W-:Y:S01]  /*0ed0*/  IMAD.U32 R5, RZ, RZ, UR9 ;  /* 0x00000009ff057e24 */ /* 0x000fe2000f8e00ff */
[----:B------:R-:W-:Y:S01]  /*0ee0*/  ULDC.64 UR8, c[0x0][0x418] ;  /* 0x0001060000087ab9 */ /* 0x000fe20000000a00 */
[----:B------:R-:W-:-:S03]  /*0ef0*/  IMAD.U32 R7, RZ, RZ, UR11 ;  /* 0x0000000bff077e24 */ /* 0x000fc6000f8e00ff */
[----:B------:R-:W2:Y:S04]  /*0f00*/  @P0 LDG.E R4, desc[UR50][R4.64] ;  /* 0x0000003204040981 */ /* 0x000ea8000c1e1900 */
[----:B---3--:R-:W3:Y:S01]  /*0f10*/  @P1 LDG.E R6, desc[UR50][R6.64] ;  /* 0x0000003206061981 */ /* 0x008ee2000c1e1900 */
        /* <DEDUP_REMOVED lines=10> */
[----:B------:R-:W-:-:S02]  /*0fc0*/  CS2R R148, SRZ ;  /* 0x0000000000947805 */ /* 0x000fc4000001ff00 */
[----:B------:R-:W-:Y:S01]  /*0fd0*/  CS2R R146, SRZ ;  /* 0x0000000000927805 */ /* 0x000fe2000001ff00 */
[----:B------:R-:W-:Y:S01]  /*0fe0*/  UIMAD UR4, UR4, UR5, URZ ;  /* 0x00000005040472a4 */ /* 0x000fe2000f8e023f */
        /* <DEDUP_REMOVED lines=55> */
[----:B------:R-:W-:Y:S02]  /*1360*/  PLOP3.LUT P0, PT, PT, PT, PT, 0x80, 0x0 ;  /* 0x000000000000781c */ /* 0x000fe40003f0f070 */
        /* <DEDUP_REMOVED lines=15> */
.L_x_9422:
[----:B------:R-:W-:Y:S01]  /*1460*/  UIADD3 UR42, -UR42, UR4, URZ ;  /* 0x000000042a2a7290 */ /* 0x000fe2000fffe13f */
[----:B------:R-:W-:Y:S01]  /*1470*/  IMAD.MOV.U32 R40, RZ, RZ, RZ ;  /* 0x000000ffff287224 */ /* 0x000fe200078e00ff */
[----:B------:R-:W-:Y:S02]  /*1480*/  MOV R161, RZ ;  /* 0x000000ff00a17202 */ /* 0x000fe40000000f00 */
[----:B------:R-:W-:Y:S01]  /*1490*/  CS2R R34, SRZ ;  /* 0x0000000000227805 */ /* 0x000fe2000001ff00 */
[----:B------:R-:W-:Y:S01]  /*14a0*/  UISETP.GE.AND UP0, UPT, UR42, 0x1, UPT ;  /* 0x000000012a00788c */ /* 0x000fe2000bf06270 */
[----:B------:R-:W-:Y:S01]  /*14b0*/  CS2R R36, SRZ ;  /* 0x0000000000247805 */ /* 0x000fe2000001ff00 */
[----:B------:R-:W-:Y:S01]  /*14c0*/  UIADD3 UR4, UR42, 0x5f, URZ ;  /* 0x0000005f2a047890 */ /* 0x000fe2000fffe03f */
[----:B------:R-:W-:Y:S01]  /*14d0*/  IMAD.MOV.U32 R162, RZ, RZ, RZ ;  /* 0x000000ffffa27224 */ /* 0x000fe200078e00ff */
[----:B------:R-:W-:Y:S01]  /*14e0*/  CS2R R32, SRZ ;  /* 0x0000000000207805 */ /* 0x000fe2000001ff00 */
[----:B------:R-:W-:Y:S01]  /*14f0*/  IMAD.MOV.U32 R10, RZ, RZ, RZ ;  /* 0x000000ffff0a7224 */ /* 0x000fe200078e00ff */
[----:B------:R-:W-:Y:S01]  /*1500*/  PLOP3.LUT P1, PT, PT, PT, UP0, 0x80, 0x0 ;  /* 0x000000000000781c */ /* 0x000fe20003f2f008 */
[----:B------:R-:W-:Y:S01]  /*1510*/  UIMAD.WIDE UR4, UR4, 0x2aaaaaab, URZ ;  /* 0x2aaaaaab040478a5 */ /* 0x000fe2000f8e023f */
[----:B------:R-:W-:-:S02]  /*1520*/  CS2R R26, SRZ ;  /* 0x00000000001a7805 */ /* 0x000fc4000001ff00 */
[----:B------:R-:W-:Y:S01]  /*1530*/  CS2R R28, SRZ ;  /* 0x00000000001c7805 */ /* 0x000fe2000001ff00 */
[----:B------:R-:W-:Y:S01]  /*1540*/  IMAD.MOV.U32 R12, RZ, RZ, RZ ;  /* 0x000000ffff0c7224 */ /* 0x000fe200078e00ff */
[----:B------:R-:W-:Y:S01]  /*1550*/  USHF.R.U32.HI UR43, URZ, 0x1f, UR5 ;  /* 0x0000001f3f2b7899 */ /* 0x000fe20008011605 */
[----:B------:R-:W-:-:S03]  /*1560*/  CS2R R24, SRZ ;  /* 0x0000000000187805 */ /* 0x000fc6000001ff00 */
[----:B------:R-:W-:-:S03]  /*1570*/  ULEA.HI.SX32 UR43, UR5, UR43, 0x1c ;  /* 0x0000002b052b7291 */ /* 0x000fc6000f8fe23f */
[----:B------:R-:W-:Y:S09]  /*1580*/  @!P1 BRA `(.L_x_9423) ;  /* 0x0000004400149947 */ /* 0x000ff20003800000 */
        /* <DEDUP_REMOVED lines=31> */
.L_x_9424:
[----:B------:R-:W-:Y:S01]  /*1780*/  ULEA.HI UR4, UR47, UR47, URZ, 0x1 ;  /* 0x0000002f2f047291 */ /* 0x000fe2000f8f083f */
[----:B------:R-:W0:Y:S03]  /*1790*/  S2R R20, SR_TID.X ;  /* 0x0000000000147919 */ /* 0x000e260000002100 */
[----:B------:R-:W-:-:S04]  /*17a0*/  ULOP3.LUT UR4, UR4, 0xfffffffe, URZ, 0xc0, !UPT ;  /* 0xfffffffe04047892 */ /* 0x000fc8000f8ec03f */
[----:B------:R-:W-:-:S06]  /*17b0*/  UIADD3 UR4, UR47, -UR4, URZ ;  /* 0x800000042f047290 */ /* 0x000fcc000fffe03f */
[----:B------:R-:W-:-:S05]  /*17c0*/  IMAD.U32 R0, RZ, RZ, UR4 ;  /* 0x00000004ff007e24 */ /* 0x000fca000f8e00ff */
[----:B------:R-:W-:-:S04]  /*17d0*/  SHF.L.U32 R0, R0, 0x1f, RZ ;  /* 0x0000001f00007819 */ /* 0x000fc800000006ff */
[----:B------:R-:W1:Y:S01]  /*17e0*/  SYNCS.PHASECHK.TRANS64.TRYWAIT P0, [UR45+0x22800], R0 ;  /* 0x02280000ff0075a7 */ /* 0x000e62000800016d */
[----:B0-----:R-:W-:-:S05]  /*17f0*/  SHF.R.U32.HI R20, RZ, 0x7, R20 ;  /* 0x00000007ff147819 */ /* 0x001fca0000011614 */
[----:B------:R-:W-:Y:S01]  /*1800*/  VIADD R7, R20, 0x8 ;  /* 0x0000000814077836 */ /* 0x000fe20000000000 */
[----:B-1----:R-:W-:Y:S06]  /*1810*/  @!P0 BRA `(.L_x_9425) ;  /* 0x000000c0008c8947 */ /* 0x002fec0003800000 */
.L_x_9552:
[----:B0-----:R-:W-:Y:S01]  /*1820*/  IMAD.U32 R0, RZ, RZ, UR48 ;  /* 0x00000030ff007e24 */ /* 0x001fe2000f8e00ff */
[----:B------:R-:W-:Y:S05]  /*1830*/  WARPSYNC.ALL ;  /* 0x0000000000007948 */ /* 0x000fea0003800000 */
[----:B------:R0:W-:Y:S01]  /*1840*/  BAR.SYNC.DEFER_BLOCKING R7, 0x100 ;  /* 0x000400070000751d */ /* 0x0001e20000010000 */
[----:B------:R-:W-:-:S13]  /*1850*/  ISETP.NE.AND P0, PT, R0, 0x3, PT ;  /* 0x000000030000780c */ /* 0x000fda0003f05270 */
[----:B0-----:R-:W-:Y:S05]  /*1860*/  @!P0 BRA `(.L_x_9426) ;  /* 0x0000000000048947 */ /* 0x001fea0003800000 */
[----:B------:R-:W-:Y:S01]  /*1870*/  BPT.TRAP 0x1 ;  /* 0x000000040000795c */ /* 0x000fe20000300000 */
.L_x_9426:
[----:B------:R-:W-:Y:S01]  /*1880*/  ULEA UR22, UR36, UR45, 0x3 ;  /* 0x0000002d24167291 */ /* 0x000fe2000f8e183f */
[----:B------:R-:W-:-:S05]  /*1890*/  IMAD.U32 R8, RZ, RZ, UR46 ;  /* 0x0000002eff087e24 */ /* 0x000fca000f8e00ff */
[----:B------:R-:W-:-:S04]  /*18a0*/  SHF.L.U32 R8, R8, 0x1f, RZ ;  /* 0x0000001f08087819 */ /* 0x000fc800000006ff */
[----:B------:R0:W1:Y:S01]  /*18b0*/  SYNCS.PHASECHK.TRANS64.TRYWAIT P1, [UR22+0x22830], R8 ;  /* 0x02283008ff0075a7 */ /* 0x0000620008020156 */
[----:B------:R-:W-:Y:S05]  /*18c0*/  @!P0 BRA `(.L_x_9427) ;  /* 0x0000000000048947 */ /* 0x000fea0003800000 */
[----:B------:R-:W-:Y:S01]  /*18d0*/  BPT.TRAP 0x1 ;  /* 0x000000040000795c */ /* 0x000fe20000300000 */
.L_x_9427:
[----:B-1----:R-:W-:Y:S05]  /*18e0*/  @P1 BRA `(.L_x_9428) ;  /* 0x0000000000081947 */ /* 0x002fea0003800000 */
[----:B------:R-:W1:Y:S02]  /*18f0*/  SYNCS.PHASECHK.TRANS64.TRYWAIT P1, [UR22+0x22830], R8 ;  /* 0x02283008ff0075a7 */ /* 0x000e640008020156 */
[----:B-1----:R-:W-:Y:S05]  /*1900*/  @!P1 BRA `(.L_x_9429) ;  /* 0x000000c000689947 */ /* 0x002fea0003800000 */
.L_x_9428:
        /* <DEDUP_REMOVED lines=38> */
.L_x_9430:
        /* <DEDUP_REMOVED lines=310> */
.L_x_9431:
[----:B------:R1:W3:Y:S01]  /*2ed0*/  SYNCS.PHASECHK.TRANS64.TRYWAIT P1, [UR22+0x22850], R8 ;  /* 0x02285008ff0075a7 */ /* 0x0002e20008020156 */
[----:B------:R-:W-:Y:S05]  /*2ee0*/  @!P0 BRA `(.L_x_9432) ;  /* 0x0000000000048947 */ /* 0x000fea0003800000 */
[----:B------:R-:W-:Y:S01]  /*2ef0*/  BPT.TRAP 0x1 ;  /* 0x000000040000795c */ /* 0x000fe20000300000 */
.L_x_9432:
[----:B---3--:R-:W-:Y:S05]  /*2f00*/  @P1 BRA `(.L_x_9433) ;  /* 0x0000000000081947 */ /* 0x008fea0003800000 */
[----:B------:R-:W3:Y:S02]  /*2f10*/  SYNCS.PHASECHK.TRANS64.TRYWAIT P1, [UR22+0x22850], R8 ;  /* 0x02285008ff0075a7 */ /* 0x000ee40008020156 */
[----:B---3--:R-:W-:Y:S05]  /*2f20*/  @!P1 BRA `(.L_x_9434) ;  /* 0x000000a800f89947 */ /* 0x008fea0003800000 */
.L_x_9433:
        /* <DEDUP_REMOVED lines=43> */
.L_x_9435:
[----:B------:R-:W4:Y:S01]  /*31e0*/  S2UR UR6, SR_CgaCtaId ;  /* 0x00000000000679c3 */ /* 0x000f220000008800 */
[----:B------:R-:W-:Y:S02]  /*31f0*/  UISETP.GE.AND UP0, UPT, UR42, 0x61, UPT ;  /* 0x000000612a00788c */ /* 0x000fe4000bf06270 */
[----:B------:R-:W-:-:S04]  /*3200*/  UIADD3 UR22, UR22, 0x22860, URZ ;  /* 0x0002286016167890 */ /* 0x000fc8000fffe03f */
[----:B------:R-:W-:Y:S01]  /*3210*/  PLOP3.LUT P1, PT, PT, PT, UP0, 0x80, 0x0 ;  /* 0x000000000000781c */ /* 0x000fe20003f2f008 */
[----:B----4-:R-:W-:-:S09]  /*3220*/  UPRMT UR22, UR6, 0x654, UR22 ;  /* 0x0000065406167896 */ /* 0x010fd20008000016 */
[----:B------:R-:W-:Y:S03]  /*3230*/  SYNCS.ARRIVE.TRANS64.RED.A1T0 RZ, [UR22], RZ ;  /* 0x000000ffffff79a7 */ /* 0x000fe60008100416 */
[----:B------:R-:W-:Y:S05]  /*3240*/  @!P1 BRA `(.L_x_9436) ;  /* 0x0000001c00589947 */ /* 0x000fea0003800000 */
[----:B------:R-:W-:Y:S01]  /*3250*/  IMAD.MOV.U32 R213, RZ, RZ, R4 ;  /* 0x000000ffffd57224 */ /* 0x000fe200078e0004 */
[----:B------:R-:W-:Y:S01]  /*3260*/  UIADD3 UR43, UR43, -0x2, URZ ;  /* 0xfffffffe2b2b7890 */ /* 0x000fe2000fffe03f */
[----:B------:R-:W-:Y:S01]  /*3270*/  IMAD.MOV.U32 R7, RZ, RZ, R3 ;  /* 0x000000ffff077224 */ /* 0x000fe200078e0003 */
[----:B------:R-:W-:-:S10]  /*3280*/  ULDC UR22, c[0x0][0x988] ;  /* 0x0002620000167ab9 */ /* 0x000fd40000000800 */
.L_x_9447:
        /* <DEDUP_REMOVED lines=8> */
[----:B-1----:R-:W-:Y:S11]  /*3310*/  @!P0 BRA `(.L_x_9437) ;  /* 0x0000000000048947 */ /* 0x002ff60003800000 */
[----:B------:R-:W-:Y:S01]  /*3320*/  BPT.TRAP 0x1 ;  /* 0x000000040000795c */ /* 0x000fe20000300000 */
.L_x_9437:
[----:B------:R-:W2:Y:S01]  /*3330*/  S2UR UR23, SR_CgaCtaId ;  /* 0x00000000001779c3 */ /* 0x000ea20000008800 */
[----:B------:R-:W-:Y:S01]  /*3340*/  UMOV UR6, 0x400 ;  /* 0x0000040000067882 */ /* 0x000fe20000000000 */
[----:B01-3--:R-:W-:-:S05]  /*3350*/  IMAD.U32 R8, RZ, RZ, UR46 ;  /* 0x0000002eff087e24 */ /* 0x00bfca000f8e00ff */
[----:B------:R-:W-:Y:S01]  /*3360*/  SHF.L.U32 R8, R8, 0x1f, RZ ;  /* 0x0000001f08087819 */ /* 0x000fe200000006ff */
[----:B--2---:R-:W-:-:S04]  /*3370*/  ULEA UR6, UR23, UR6, 0x18 ;  /* 0x0000000617067291 */ /* 0x004fc8000f8ec03f */
[----:B------:R-:W-:-:S09]  /*3380*/  ULEA UR24, UR36, UR6, 0x3 ;  /* 0x0000000624187291 */ /* 0x000fd2000f8e183f */
[----:B------:R0:W1:Y:S01]  /*3390*/  SYNCS.PHASECHK.TRANS64.TRYWAIT P2, [UR24+0x22830], R8 ;  /* 0x02283008ff0075a7 */ /* 0x0000620008040158 */
[----:B------:R-:W-:Y:S05]  /*33a0*/  @!P0 BRA `(.L_x_9438) ;  /* 0x0000000000048947 */ /* 0x000fea0003800000 */
[----:B------:R-:W-:Y:S01]  /*33b0*/  BPT.TRAP 0x1 ;  /* 0x000000040000795c */ /* 0x000fe20000300000 */
.L_x_9438:
[----:B-1----:R-:W-:Y:S05]  /*33c0*/  @P2 BRA `(.L_x_9439) ;  /* 0x0000000000082947 */ /* 0x002fea0003800000 */
[----:B------:R-:W1:Y:S02]  /*33d0*/  SYNCS.PHASECHK.TRANS64.TRYWAIT P2, [UR24+0x22830], R8 ;  /* 0x02283008ff0075a7 */ /* 0x000e640008040158 */
[----:B-1----:R-:W-:Y:S05]  /*33e0*/  @!P2 BRA `(.L_x_9440) ;  /* 0x000000a400e0a947 */ /* 0x002fea0003800000 */
.L_x_9439:
[----:B------:R-:W-:Y:S01]  /*33f0*/  UIMAD UR6, UR36, 0x300, UR20 ;  /* 0x00000300240678a4 */ /* 0x000fe2000f8e0214 */
[----:B------:R-:W-:Y:S01]  /*3400*/  WARPGROUP.ARRIVE ;  /* 0x00000000000079c5 */ /* 0x000fe20000000000 */
[----:B------:R-:W-:Y:S01]  /*3410*/  UMOV UR7, 0x40000040 ;  /* 0x4000004000077882 */ /* 0x000fe20000000000 */
[----:B------:R-:W-:Y:S01]  /*3420*/  UMOV UR11, 0x40000040 ;  /* 0x40000040000b7882 */ /* 0x000fe20000000000 */
[----:B------:R-:W-:-:S03]  /*3430*/  UIADD3 UR10, UR6, 0x2, URZ ;  /* 0x00000002060a7890 */ /* 0x000fc6000fffe03f */
[----:B------:R-:W2:Y:S01]  /*3440*/  S2R R0, SR_TID.X ;  /* 0x0000000000007919 */ /* 0x000ea20000002100 */
[----:B------:R-:W-:Y:S01]  /*3450*/  UIADD3 UR14, UR6, 0x4, URZ ;  /* 0x00000004060e7890 */ /* 0x000fe2000fffe03f */
[----:B------:R-:W-:Y:S01]  /*3460*/  UMOV UR15, 0x40000040 ;  /* 0x40000040000f7882 */ /* 0x000fe20000000000 */
[----:B------:R-:W-:Y:S01]  /*3470*/  HGMMA.64x96x16.F32 R152, gdesc[UR4], RZ, !UPT, gsb0 ;  /* 0x01600000049879f0 */ /* 0x000fe2000c0008ff */
[----:B------:R-:W-:Y:S01]  /*3480*/  UIADD3 UR18, UR6, 0x6, URZ ;  /* 0x0000000606127890 */ /* 0x000fe2000fffe03f */
        /* <DEDUP_REMOVED lines=16> */
.L_x_9441:
[----:B------:R-:W-:Y:S01]  /*3590*/  FMNMX.FTZ R4, R152, R7, !PT ;  /* 0x0000000798047209 */ /* 0x000fe20007810000 */
[----:B------:R-:W-:Y:S01]  /*35a0*/  UMOV UR10, UR22 ;  /* 0x00000016000a7c82 */ /* 0x000fe20008000000 */
[----:B------:R-:W-:Y:S02]  /*35b0*/  UIADD3 UR6, UR24, 0x22840, URZ ;  /* 0x0002284018067890 */ /* 0x000fe4000fffe03f */
[----:B-1----:R-:W-:Y:S02]  /*35c0*/  FMNMX.FTZ R3, R153, R4, !PT ;  /* 0x0000000499037209 */ /* 0x002fe40007810000 */
        /* <DEDUP_REMOVED lines=24> */
[----:B------:R-:W1:Y:S02]  /*3750*/  SHFL.BFLY PT, R4, R9, 0x2, 0x1f ;  /* 0x0c401f0009047f89 */ /* 0x000e6400000e0000 */
[----:B-1----:R-:W-:-:S05]  /*3760*/  FMNMX.FTZ R10, R9, R4, !PT ;  /* 0x00000004090a7209 */ /* 0x002fca0007810000 */
[----:B------:R-:W1:Y:S02]  /*3770*/  SHFL.BFLY PT, R3, R10, 0x1, 0x1f ;  /* 0x0c201f000a037f89 */ /* 0x000e6400000e0000 */
[----:B-1----:R-:W-:-:S05]  /*3780*/  FMNMX.FTZ R3, R10, R3, !PT ;  /* 0x000000030a037209 */ /* 0x002fca0007810000 */
        /* <DEDUP_REMOVED lines=34> */
[----:B------:R-:W-:Y:S01]  /*39b0*/  FFMA.FTZ R176, R197, UR10, -R20 ;  /* 0x0000000ac5b07c23 */ /* 0x000fe20008010814 */
[----:B------:R-:W-:Y:S01]  /*39c0*/  FMNMX.FTZ R4, R170, R9, !PT ;  /* 0x00000009aa047209 */ /* 0x000fe20007810000 */
[----:B------:R-:W1:Y:S03]  /*39d0*/  MUFU.EX2 R7, R7 ;  /* 0x0000000700077308 */ /* 0x000e660000000800 */
[----:B------:R-:W-:-:S04]  /*39e0*/  FMNMX.FTZ R9, R171, R4, !PT ;  /* 0x00000004ab097209 */ /* 0x000fc80007810000 */
[----:B------:R-:W-:Y:S01]  /*39f0*/  FMNMX.FTZ R4, R174, R9, !PT ;  /* 0x00000009ae047209 */ /* 0x000fe20007810000 */
[----:B------:R-:W3:Y:S03]  /*3a00*/  MUFU.EX2 R152, R152 ;  /* 0x0000009800987308 */ /* 0x000ee60000000800 */
[----:B------:R-:W-:-:S04]  /*3a10*/  FMNMX.FTZ R9, R175, R4, !PT ;  /* 0x00000004af097209 */ /* 0x000fc80007810000 */
[----:B------:R-:W-:Y:S01]  /*3a20*/  FMNMX.FTZ R4, R178, R9, !PT ;  /* 0x00000009b2047209 */ /* 0x000fe20007810000 */
[----:B------:R-:W4:Y:S01]  /*3a30*/  MUFU.EX2 R153, R153 ;  /* 0x0000009900997308 */ /* 0x000f220000000800 */
[-C--:B-1----:R-:W-:Y:S01]  /*3a40*/  FMUL.FTZ R24, R24, R7.reuse ;  /* 0x0000000718187220 */ /* 0x082fe20000410000 */
[-C--:B------:R-:W-:Y:S01]  /*3a50*/  FMUL.FTZ R25, R25, R7.reuse ;  /* 0x0000000719197220 */ /* 0x080fe20000410000 */
[----:B------:R-:W-:Y:S01]  /*3a60*/  FMNMX.FTZ R9, R179, R4, !PT ;  /* 0x00000004b3097209 */ /* 0x000fe20007810000 */
[-C--:B------:R-:W-:Y:S01]  /*3a70*/  FMUL.FTZ R28, R28, R7.reuse ;  /* 0x000000071c1c7220 */ /* 0x080fe20000410000 */
[-C--:B------:R-:W-:Y:S01]  /*3a80*/  FMUL.FTZ R29, R29, R7.reuse ;  /* 0x000000071d1d7220 */ /* 0x080fe20000410000 */
[----:B------:R-:W-:Y:S01]  /*3a90*/  FMUL.FTZ R32, R32, R7 ;  /* 0x0000000720207220 */ /* 0x000fe20000410000 */
[----:B------:R-:W-:Y:S01]  /*3aa0*/  FMNMX.FTZ R4, R182, R9, !PT ;  /* 0x00000009b6047209 */ /* 0x000fe20007810000 */
[----:B------:R-:W1:Y:S01]  /*3ab0*/  MUFU.EX2 R212, R212 ;  /* 0x000000d400d47308 */ /* 0x000e620000000800 */
[----:B---3--:R-:W-:Y:S01]  /*3ac0*/  FFMA.FTZ R6, R7, R6, R152 ;  /* 0x0000000607067223 */ /* 0x008fe20000010098 */
[-C--:B------:R-:W-:Y:S01]  /*3ad0*/  FMUL.FTZ R33, R33, R7.reuse ;  /* 0x0000000721217220 */ /* 0x080fe20000410000 */
[----:B------:R-:W-:Y:S01]  /*3ae0*/  FMNMX.FTZ R9, R183, R4, !PT ;  /* 0x00000004b7097209 */ /* 0x000fe20007810000 */
[-C--:B------:R-:W-:Y:S01]  /*3af0*/  FMUL.FTZ R36, R36, R7.reuse ;  /* 0x0000000724247220 */ /* 0x080fe20000410000 */
[-C--:B------:R-:W-:Y:S01]  /*3b00*/  FMUL.FTZ R37, R37, R7.reuse ;  /* 0x0000000725257220 */ /* 0x080fe20000410000 */
[----:B------:R-:W-:Y:S01]  /*3b10*/  FMUL.FTZ R40, R40, R7 ;  /* 0x0000000728287220 */ /* 0x000fe20000410000 */
[----:B------:R-:W-:Y:S01]  /*3b20*/  FMNMX.FTZ R4, R186, R9, !PT ;  /* 0x00000009ba047209 */ /* 0x000fe20007810000 */
[----:B------:R-:W3:Y:S01]  /*3b30*/  MUFU.EX2 R157, R157 ;  /* 0x0000009d009d7308 */ /* 0x000ee20000000800 */
[C---:B----4-:R-:W-:Y:S01]  /*3b40*/  FADD.FTZ R181, R153.reuse, R6 ;  /* 0x0000000699b57221 */ /* 0x050fe20000010000 */
[----:B------:R-:W-:Y:S01]  /*3b50*/  F2FP.F16.F32.PACK_AB R152, R153, R152 ;  /* 0x000000989998723e */ /* 0x000fe200000000ff */
[-C--:B------:R-:W-:Y:S01]  /*3b60*/  FMUL.FTZ R41, R41, R7.reuse ;  /* 0x0000000729297220 */ /* 0x080fe20000410000 */
[----:B------:R-:W-:Y:S01]  /*3b70*/  FMNMX.FTZ R9, R187, R4, !PT ;  /* 0x00000004bb097209 */ /* 0x000fe20007810000 */
[-C--:B------:R-:W-:Y:S01]  /*3b80*/  FMUL.FTZ R44, R44, R7.reuse ;  /* 0x000000072c2c7220 */ /* 0x080fe20000410000 */
[-C--:B------:R-:W-:Y:S01]  /*3b90*/  FMUL.FTZ R45, R45, R7.reuse ;  /* 0x000000072d2d7220 */ /* 0x080fe20000410000 */
[----:B------:R-:W-:Y:S01]  /*3ba0*/  FMUL.FTZ R48, R48, R7 ;  /* 0x0000000730307220 */ /* 0x000fe20000410000 */
[----:B------:R-:W-:Y:S01]  /*3bb0*/  FMNMX.FTZ R4, R190, R9, !PT ;  /* 0x00000009be047209 */ /* 0x000fe20007810000 */
[----:B------:R-:W-:Y:S01]  /*3bc0*/  MUFU.EX2 R156, R156 ;  /* 0x0000009c009c7308 */ /* 0x000fe20000000800 */
[-C--:B------:R-:W-:Y:S01]  /*3bd0*/  FMUL.FTZ R49, R49, R7.reuse ;  /* 0x0000000731317220 */ /* 0x080fe20000410000 */
        /* <DEDUP_REMOVED lines=21> */
[-C--:B------:R-:W-:Y:S01]  /*3d30*/  FMUL.FTZ R80, R80, R7.reuse ;  /* 0x0000000750507220 */ /* 0x080fe20000410000 */
[----:B------:R-:W4:Y:S01]  /*3d40*/  SHFL.BFLY PT, R9, R4, 0x2, 0x1f ;  /* 0x0c401f0004097f89 */ /* 0x000f2200000e0000 */
        /* <DEDUP_REMOVED lines=23> */
[----:B----4-:R-:W-:Y:S01]  /*3ec0*/  FMNMX.FTZ R9, R4, R9, !PT ;  /* 0x0000000904097209 */ /* 0x010fe20007810000 */
[----:B------:R-:W-:Y:S01]  /*3ed0*/  MUFU.EX2 R12, R12 ;  /* 0x0000000c000c7308 */ /* 0x000fe20000000800 */
        /* <DEDUP_REMOVED lines=17> */
[----:B------:R-:W-:-:S06]  /*3ff0*/  FMUL.FTZ R149, R149, R7 ;  /* 0x0000000795957220 */ /* 0x000fcc0000410000 */
[----:B------:R-:W-:Y:S01]  /*4000*/  MUFU.EX2 R211, R211 ;  /* 0x000000d300d37308 */ /* 0x000fe20000000800 */
[----:B----4-:R-:W-:-:S07]  /*4010*/  FMNMX.FTZ R4, R9, R4, !PT ;  /* 0x0000000409047209 */ /* 0x010fce0007810000 */
        /* <DEDUP_REMOVED lines=9> */
[----:B------:R-:W4:Y:S01]  /*40b0*/  MUFU.EX2 R20, R20 ;  /* 0x0000001400147308 */ /* 0x000f220000000800 */
[--C-:B------:R-:W-:Y:S01]  /*40c0*/  FFMA.FTZ R162, R167, UR10, -R180.reuse ;  /* 0x0000000aa7a27c23 */ /* 0x100fe200080108b4 */
[--C-:B------:R-:W-:Y:S01]  /*40d0*/  FFMA.FTZ R163, R163, UR10, -R180.reuse ;  /* 0x0000000aa3a37c23 */ /* 0x100fe200080108b4 */
[--C-:B------:R-:W-:Y:S01]  /*40e0*/  FFMA.FTZ R167, R171, UR10, -R180.reuse ;  /* 0x0000000aaba77c23 */ /* 0x100fe200080108b4 */
[--C-:B------:R-:W-:Y:S01]  /*40f0*/  FFMA.FTZ R171, R175, UR10, -R180.reuse ;  /* 0x0000000aafab7c23 */ /* 0x100fe200080108b4 */
[--C-:B------:R-:W-:Y:S01]  /*4100*/  FFMA.FTZ R175, R179, UR10, -R180.reuse ;  /* 0x0000000ab3af7c23 */ /* 0x100fe200080108b4 */
[--C-:B------:R-:W-:Y:S01]  /*4110*/  FFMA.FTZ R159, R166, UR10, -R180.reuse ;  /* 0x0000000aa69f7c23 */ /* 0x100fe200080108b4 */
[--C-:B------:R-:W-:Y:S01]  /*4120*/  FFMA.FTZ R166, R170, UR10, -R180.reuse ;  /* 0x0000000aaaa67c23 */ /* 0x100fe200080108b4 */
[----:B------:R-:W5:Y:S01]  /*4130*/  MUFU.EX2 R161, R161 ;  /* 0x000000a100a17308 */ /* 0x000f620000000800 */
[--C-:B------:R-:W-:Y:S01]  /*4140*/  FFMA.FTZ R170, R174, UR10, -R180.reuse ;  /* 0x0000000aaeaa7c23 */ /* 0x100fe200080108b4 */
[--C-:B------:R-:W-:Y:S01]  /*4150*/  FFMA.FTZ R174, R178, UR10, -R180.reuse ;  /* 0x0000000ab2ae7c23 */ /* 0x100fe200080108b4 */
[----:B-1----:R-:W-:Y:S01]  /*4160*/  FADD.FTZ R178, R212, R181 ;  /* 0x000000b5d4b27221 */ /* 0x002fe20000010000 */
[--C-:B------:R-:W-:Y:S01]  /*4170*/  FFMA.FTZ R182, R182, UR10, -R180.reuse ;  /* 0x0000000ab6b67c23 */ /* 0x100fe200080108b4 */
[--C-:B------:R-:W-:Y:S01]  /*4180*/  FFMA.FTZ R6, R183, UR10, -R180.reuse ;  /* 0x0000000ab7067c23 */ /* 0x100fe200080108b4 */
[----:B------:R-:W-:Y:S01]  /*4190*/  FFMA.FTZ R194, R194, UR10, -R180 ;  /* 0x0000000ac2c27c23 */ /* 0x000fe200080108b4 */
[----:B---3--:R-:W-:Y:S01]  /*41a0*/  FADD.FTZ R181, R157, R178 ;  /* 0x000000b29db57221 */ /* 0x008fe20000010000 */
[----:B------:R-:W1:Y:S01]  /*41b0*/  MUFU.EX2 R184, R184 ;  /* 0x000000b800b87308 */ /* 0x000e620000000800 */
[--C-:B------:R-:W-:Y:S01]  /*41c0*/  FFMA.FTZ R178, R186, UR10, -R180.reuse ;  /* 0x0000000abab27c23 */ /* 0x100fe200080108b4 */
[--C-:B------:R-:W-:Y:S01]  /*41d0*/  FFMA.FTZ R195, R195, UR10, -R180.reuse ;  /* 0x0000000ac3c37c23 */ /* 0x100fe200080108b4 */
[----:B------:R-:W-:Y:S01]  /*41e0*/  FFMA.FTZ R198, R198, UR10, -R180 ;  /* 0x0000000ac6c67c23 */ /* 0x000fe200080108b4 */
[-C--:B----4-:R-:W-:Y:S01]  /*41f0*/  FMUL.FTZ R26, R26, R20.reuse ;  /* 0x000000141a1a7220 */ /* 0x090fe20000410000 */
[-C--:B------:R-:W-:Y:S01]  /*4200*/  FMUL.FTZ R27, R27, R20.reuse ;  /* 0x000000141b1b7220 */ /* 0x080fe20000410000 */
[-C--:B------:R-:W-:Y:S01]  /*4210*/  FMUL.FTZ R30, R30, R20.reuse ;  /* 0x000000141e1e7220 */ /* 0x080fe20000410000 */
[-C--:B------:R-:W-:Y:S01]  /*4220*/  FMUL.FTZ R31, R31, R20.reuse ;  /* 0x000000141f1f7220 */ /* 0x080fe20000410000 */
[----:B------:R-:W3:Y:S01]  /*4230*/  MUFU.EX2 R155, R155 ;  /* 0x0000009b009b7308 */ /* 0x000ee20000000800 */
[----:B-----5:R-:W-:Y:S01]  /*4240*/  FFMA.FTZ R179, R20, R5, R161 ;  /* 0x0000000514b37223 */ /* 0x020fe200000100a1 */
[-C--:B------:R-:W-:Y:S01]  /*4250*/  FMUL.FTZ R34, R34, R20.reuse ;  /* 0x0000001422227220 */ /* 0x080fe20000410000 */
[-C--:B------:R-:W-:Y:S01]  /*4260*/  FMUL.FTZ R35, R35, R20.reuse ;  /* 0x0000001423237220 */ /* 0x080fe20000410000 */
[-C--:B------:R-:W-:Y:S01]  /*4270*/  FMUL.FTZ R38, R38, R20.reuse ;  /* 0x0000001426267220 */ /* 0x080fe20000410000 */
[-C--:B------:R-:W-:Y:S01]  /*4280*/  FMUL.FTZ R39, R39, R20.reuse ;  /* 0x0000001427277220 */ /* 0x080fe20000410000 */
[-C--:B------:R-:W-:Y:S01]  /*4290*/  FMUL.FTZ R42, R42, R20.reuse ;  /* 0x000000142a2a7220 */ /* 0x080fe20000410000 */
[-C--:B------:R-:W-:Y:S01]  /*42a0*/  FMUL.FTZ R43, R43, R20.reuse ;  /* 0x000000142b2b7220 */ /* 0x080fe20000410000 */
[----:B------:R-:W4:Y:S01]  /*42b0*/  MUFU.EX2 R188, R188 ;  /* 0x000000bc00bc7308 */ /* 0x000f220000000800 */
        /* <DEDUP_REMOVED lines=8> */
[----:B---3--:R-:W-:Y:S01]  /*4340*/  FADD.FTZ R179, R155, R154 ;  /* 0x0000009a9bb37221 */ /* 0x008fe20000010000 */
[----:B------:R-:W-:Y:S01]  /*4350*/  FADD.FTZ R154, R156, R181 ;  /* 0x000000b59c9a7221 */ /* 0x000fe20000010000 */
[----:B------:R-:W-:Y:S01]  /*4360*/  FFMA.FTZ R181, R190, UR10, -R180 ;  /* 0x0000000abeb57c23 */ /* 0x000fe200080108b4 */
[C---:B------:R-:W-:Y:S01]  /*4370*/  F2FP.F16.F32.PACK_AB R156, R15.reuse, R156 ;  /* 0x0000009c0f9c723e */ /* 0x040fe200000000ff */
[-C--:B------:R-:W-:Y:S01]  /*4380*/  FMUL.FTZ R58, R58, R20.reuse ;  /* 0x000000143a3a7220 */ /* 0x080fe20000410000 */
[----:B------:R-:W-:Y:S01]  /*4390*/  FADD.FTZ R154, R15, R154 ;  /* 0x0000009a0f9a7221 */ /* 0x000fe20000010000 */
[-C--:B------:R-:W-:Y:S01]  /*43a0*/  FMUL.FTZ R59, R59, R20.reuse ;  /* 0x000000143b3b7220 */ /* 0x080fe20000410000 */
[----:B------:R-:W3:Y:S01]  /*43b0*/  MUFU.EX2 R163, R163 ;  /* 0x000000a300a37308 */ /* 0x000ee20000000800 */
[C---:B----4-:R-:W-:Y:S01]  /*43c0*/  FADD.FTZ R183, R188.reuse, R179 ;  /* 0x000000b3bcb77221 */ /* 0x050fe20000010000 */
[----:B------:R-:W-:Y:S01]  /*43d0*/  FFMA.FTZ R179, R187, UR10, -R180 ;  /* 0x0000000abbb37c23 */ /* 0x000fe200080108b4 */
[----:B------:R-:W-:Y:S01]  /*43e0*/  F2FP.F16.F32.PACK_AB R155, R188, R155 ;  /* 0x0000009bbc9b723e */ /* 0x000fe200000000ff */
        /* <DEDUP_REMOVED lines=37> */
[----:B-1----:R-:W-:Y:S01]  /*4640*/  FADD.FTZ R182, R158, R183 ;  /* 0x000000b79eb67221 */ /* 0x002fe20000010000 */
[----:B------:R-:W-:Y:S01]  /*4650*/  FADD.FTZ R183, R13, R154 ;  /* 0x0000009a0db77221 */ /* 0x000fe20000010000 */
[-C--:B------:R-:W-:Y:S01]  /*4660*/  FMUL.FTZ R126, R126, R20.reuse ;  /* 0x000000147e7e7220 */ /* 0x080fe20000410000 */
[----:B------:R-:W-:Y:S01]  /*4670*/  FMUL.FTZ R127, R127, R20 ;  /* 0x000000147f7f7220 */ /* 0x000fe20000410000 */
[----:B---3--:R-:W-:Y:S01]  /*4680*/  FADD.FTZ R186, R163, R182 ;  /* 0x000000b6a3ba7221 */ /* 0x008fe20000010000 */
[----:B------:R-:W-:Y:S01]  /*4690*/  FADD.FTZ R183, R210, R183 ;  /* 0x000000b7d2b77221 */ /* 0x000fe20000010000 */
[----:B------:R-:W-:Y:S01]  /*46a0*/  FFMA.FTZ R182, R191, UR10, -R180 ;  /* 0x0000000abfb67c23 */ /* 0x000fe200080108b4 */
[----:B------:R-:W1:Y:S01]  /*46b0*/  MUFU.EX2 R170, R170 ;  /* 0x000000aa00aa7308 */ /* 0x000e620000000800 */
[----:B----4-:R-:W-:Y:S01]  /*46c0*/  FADD.FTZ R185, R159, R186 ;  /* 0x000000ba9fb97221 */ /* 0x010fe20000010000 */
[----:B------:R-:W-:Y:S01]  /*46d0*/  FADD.FTZ R154, R160, R183 ;  /* 0x000000b7a09a7221 */ /* 0x000fe20000010000 */
[C---:B-----5:R-:W-:Y:S01]  /*46e0*/  F2FP.F16.F32.PACK_AB R159, R162.reuse, R159 ;  /* 0x0000009fa29f723e */ /* 0x060fe200000000ff */
[----:B------:R-:W-:Y:S01]  /*46f0*/  FFMA.FTZ R180, R199, UR10, -R180 ;  /* 0x0000000ac7b47c23 */ /* 0x000fe200080108b4 */
[----:B------:R-:W-:Y:S01]  /*4700*/  FADD.FTZ R185, R162, R185 ;  /* 0x000000b9a2b97221 */ /* 0x000fe20000010000 */
[----:B------:R-:W-:Y:S01]  /*4710*/  FADD.FTZ R153, R21, R154 ;  /* 0x0000009a15997221 */ /* 0x000fe20000010000 */
[----:B------:R-:W-:Y:S01]  /*4720*/  F2FP.F16.F32.PACK_AB R154, R157, R212 ;  /* 0x000000d49d9a723e */ /* 0x000fe200000000ff */
[----:B------:R-:W3:Y:S01]  /*4730*/  MUFU.EX2 R171, R171 ;  /* 0x000000ab00ab7308 */ /* 0x000ee20000000800 */
[----:B0-----:R-:W-:Y:S01]  /*4740*/  FADD.FTZ R186, R166, R185 ;  /* 0x000000b9a6ba7221 */ /* 0x001fe20000010000 */
[----:B------:R-:W-:Y:S01]  /*4750*/  F2FP.F16.F32.PACK_AB R162, R165, R12 ;  /* 0x0000000ca5a2723e */ /* 0x000fe200000000ff */
[----:B------:R-:W-:Y:S01]  /*4760*/  FMUL.FTZ R130, R130, R20 ;  /* 0x0000001482827220 */ /* 0x000fe20000410000 */
[----:B------:R-:W-:Y:S01]  /*4770*/  F2FP.F16.F32.PACK_AB R160, R21, R160 ;  /* 0x000000a015a0723e */ /* 0x000fe200000000ff */
[----:B--2---:R-:W-:Y:S01]  /*4780*/  FADD.FTZ R183, R167, R186 ;  /* 0x000000baa7b77221 */ /* 0x004fe20000010000 */
[----:B------:R-:W-:Y:S01]  /*4790*/  FADD.FTZ R186, R12, R153 ;  /* 0x000000990cba7221 */ /* 0x000fe20000010000 */
[----:B------:R-:W-:Y:S01]  /*47a0*/  F2FP.F16.F32.PACK_AB R153, R184, R161 ;  /* 0x000000a1b899723e */ /* 0x000fe200000000ff */
[----:B------:R-:W0:Y:S01]  /*47b0*/  MUFU.EX2 R174, R174 ;  /* 0x000000ae00ae7308 */ /* 0x000e220000000800 */
[----:B-1----:R-:W-:Y:S01]  /*47c0*/  FADD.FTZ R184, R170, R183 ;  /* 0x000000b7aab87221 */ /* 0x002fe20000010000 */
[----:B------:R-:W-:Y:S01]  /*47d0*/  FADD.FTZ R157, R165, R186 ;  /* 0x000000baa59d7221 */ /* 0x000fe20000010000 */
        /* <DEDUP_REMOVED lines=8> */
[----:B------:R-:W-:Y:S01]  /*4860*/  F2FP.F16.F32.PACK_AB R157, R163, R158 ;  /* 0x0000009ea39d723e */ /* 0x000fe200000000ff */
[----:B------:R-:W-:Y:S01]  /*4870*/  FMUL.FTZ R142, R142, R20 ;  /* 0x000000148e8e7220 */ /* 0x000fe20000410000 */
[----:B------:R-:W-:Y:S01]  /*4880*/  F2FP.F16.F32.PACK_AB R158, R210, R13 ;  /* 0x0000000dd29e723e */ /* 0x000fe200000000ff */
[----:B------:R-:W-:Y:S01]  /*4890*/  FADD.FTZ R184, R211, R184 ;  /* 0x000000b8d3b87221 */ /* 0x000fe20000010000 */
[----:B------:R-:W-:Y:S01]  /*48a0*/  F2FP.F16.F32.PACK_AB R163, R171, R170 ;  /* 0x000000aaaba3723e */ /* 0x000fe200000000ff */
[----:B------:R-:W2:Y:S01]  /*48b0*/  MUFU.EX2 R14, R14 ;  /* 0x0000000e000e7308 */ /* 0x000ea20000000800 */
[----:B0-----:R-:W-:Y:S01]  /*48c0*/  FADD.FTZ R186, R174, R161 ;  /* 0x000000a1aeba7221 */ /* 0x001fe20000010000 */
[----:B------:R-:W-:Y:S01]  /*48d0*/  FADD.FTZ R13, R11, R184 ;  /* 0x000000b80b0d7221 */ /* 0x000fe20000010000 */
[----:B------:R-:W-:Y:S01]  /*48e0*/  F2FP.F16.F32.PACK_AB R161, R167, R166 ;  /* 0x000000a6a7a1723e */ /* 0x000fe200000000ff */
[----:B------:R-:W-:Y:S01]  /*48f0*/  FMUL.FTZ R143, R143, R20 ;  /* 0x000000148f8f7220 */ /* 0x000fe20000410000 */
[----:B------:R-:W-:Y:S01]  /*4900*/  F2FP.F16.F32.PACK_AB R164, R211, R164 ;  /* 0x000000a4d3a4723e */ /* 0x000fe200000000ff */
        /* <DEDUP_REMOVED lines=22> */
[----:B------:R-:W-:Y:S02]  /*4a70*/  F2FP.F16.F32.PACK_AB R166, R14, R11 ;  /* 0x0000000b0ea6723e */ /* 0x000fe400000000ff */
[----:B------:R-:W-:-:S04]  /*4a80*/  F2FP.F16.F32.PACK_AB R169, R179, R178 ;  /* 0x000000b2b3a9723e */ /* 0x000fc800000000ff */
        /* <DEDUP_REMOVED lines=23> */
[----:B--2---:R-:W-:Y:S01]  /*4c00*/  FADD.FTZ R11, R9, R6 ;  /* 0x00000006090b7221 */ /* 0x004fe20000010000 */
[C---:B0-----:R-:W-:Y:S01]  /*4c10*/  FADD.FTZ R5, R175.reuse, R10 ;  /* 0x0000000aaf057221 */ /* 0x041fe20000010000 */
[----:B------:R-:W-:Y:S02]  /*4c20*/  F2FP.F16.F32.PACK_AB R175, R175, R198 ;  /* 0x000000c6afaf723e */ /* 0x000fe400000000ff */
[C---:B-1----:R-:W-:Y:S01]  /*4c30*/  FADD.FTZ R6, R176.reuse, R11 ;  /* 0x0000000bb0067221 */ /* 0x042fe20000010000 */
[----:B------:R-:W-:Y:S01]  /*4c40*/  F2FP.F16.F32.PACK_AB R174, R176, R9 ;  /* 0x00000009b0ae723e */ /* 0x000fe200000000ff */
[----:B------:R-:W-:Y:S06]  /*4c50*/  @!P0 BRA `(.L_x_9442) ;  /* 0x0000000000048947 */ /* 0x000fec0003800000 */
[----:B------:R-:W-:Y:S01]  /*4c60*/  BPT.TRAP 0x1 ;  /* 0x000000040000795c */ /* 0x000fe20000300000 */
.L_x_9442:
[----:B------:R0:W1:Y:S01]  /*4c70*/  SYNCS.PHASECHK.TRANS64.TRYWAIT P2, [UR24+0x22850], R8 ;  /* 0x02285008ff0075a7 */ /* 0x0000620008040158 */
[----:B------:R-:W-:Y:S05]  /*4c80*/  @!P0 BRA `(.L_x_9443) ;  /* 0x0000000000048947 */ /* 0x000fea0003800000 */
[----:B------:R-:W-:Y:S01]  /*4c90*/  BPT.TRAP 0x1 ;  /* 0x000000040000795c */ /* 0x000fe20000300000 */
.L_x_9443:
[----:B------:R-:W-:Y:S01]  /*4ca0*/  VIADD R7, R214, 0x8 ;  /* 0x00000008d6077836 */ /* 0x000fe20000000000 */
[----:B-1----:R-:W-:Y:S06]  /*4cb0*/  @P2 BRA `(.L_x_9444) ;  /* 0x0000000000082947 */ /* 0x002fec0003800000 */
[----:B------:R-:W1:Y:S02]  /*4cc0*/  SYNCS.PHASECHK.TRANS64.TRYWAIT P2, [UR24+0x22850], R8 ;  /* 0x02285008ff0075a7 */ /* 0x000e640008040158 */
[----:B-1----:R-:W-:Y:S05]  /*4cd0*/  @!P2 BRA `(.L_x_9445) ;  /* 0x0000008c00bca947 */ /* 0x002fea0003800000 */
.L_x_9444:
        /* <DEDUP_REMOVED lines=37> */
[----:B--2---:R-:W-:Y:S05]  /*4f30*/  @!P0 BRA `(.L_x_9446) ;  /* 0x0000000000048947 */ /* 0x004fea0003800000 */
[----:B------:R-:W-:Y:S01]  /*4f40*/  BPT.TRAP 0x1 ;  /* 0x000000040000795c */ /* 0x000fe20000300000 */
.L_x_9446:
[----:B------:R-:W-:Y:S01]  /*4f50*/  UIADD3 UR24, UR24, 0x22860, URZ ;  /* 0x0002286018187890 */ /* 0x000fe2000fffe03f */
[----:B------:R-:W-:Y:S02]  /*4f60*/  IMAD.MOV.U32 R213, RZ, RZ, R4 ;  /* 0x000000ffffd57224 */ /* 0x000fe400078e0004 */
[----:B------:R-:W-:Y:S01]  /*4f70*/  IMAD.MOV.U32 R7, RZ, RZ, R3 ;  /* 0x000000ffff077224 */ /* 0x000fe200078e0003 */
[----:B------:R-:W-:-:S09]  /*4f80*/  UPRMT UR24, UR23, 0x654, UR24 ;  /* 0x0000065417187896 */ /* 0x000fd20008000018 */
[----:B------:R-:W-:Y:S01]  /*4f90*/  SYNCS.ARRIVE.TRANS64.RED.A1T0 RZ, [UR24], RZ ;  /* 0x000000ffffff79a7 */ /* 0x000fe20008100418 */
[----:B------:R-:W-:Y:S05]  /*4fa0*/  @P1 BRA `(.L_x_9447) ;  /* 0xffffffe000b81947 */ /* 0x000fea000383ffff */
.L_x_9436:
[----:B------:R-:W4:Y:S01]  /*4fb0*/  SHFL.BFLY PT, R7, R6, 0x2, 0x1f ;  /* 0x0c401f0006077f89 */ /* 0x000f2200000e0000 */
[----:B------:R-:W-:Y:S01]  /*4fc0*/  UIADD3 UR36, UR36, 0x1, URZ ;  /* 0x0000000124247890 */ /* 0x000fe2000fffe03f */
[----:B------:R-:W-:Y:S01]  /*4fd0*/  IMAD.U32 R14, RZ, RZ, UR10 ;  /* 0x0000000aff0e7e24 */ /* 0x000fe2000f8e00ff */
[----:B------:R2:W-:Y:S06]  /*4fe0*/  BAR.ARV R0, 0x100 ;  /* 0x000400000000751d */ /* 0x0005ec0000002000 */
[----:B------:R-:W-:Y:S02]  /*4ff0*/  UISETP.NE.AND UP0, UPT, UR36, 0x2, UPT ;  /* 0x000000022400788c */ /* 0x000fe4000bf05270 */
[----:B------:R-:W-:Y:S06]  /*5000*/  BAR.ARV 0x8, 0x180 ;  /* 0x0206000000007b1d */ /* 0x000fec0000002000 */
[----:B--2---:R-:W-:Y:S01]  /*5010*/  IMAD.MOV.U32 R0, RZ, RZ, RZ ;  /* 0x000000ffff007224 */ /* 0x004fe200078e00ff */
[----:B------:R-:W-:Y:S01]  /*5020*/  USEL UR4, URZ, 0x1, UP0 ;  /* 0x000000013f047887 */ /* 0x000fe20008000000 */
[----:B------:R-:W2:Y:S01]  /*5030*/  SHFL.BFLY PT, R10, R5, 0x2, 0x1f ;  /* 0x0c401f00050a7f89 */ /* 0x000ea200000e0000 */
[----:B------:R-:W-:Y:S01]  /*5040*/  PLOP3.LUT P0, PT, PT, PT, PT, 0x8, 0x0 ;  /* 0x000000000000781c */ /* 0x000fe20003f0e170 */
[----:B------:R-:W-:Y:S01]  /*5050*/  UIADD3 UR47, UR47, 0x1, URZ ;  /* 0x000000012f2f7890 */ /* 0x000fe2000fffe03f */
[----:B----4-:R-:W-:Y:S01]  /*5060*/  FADD.FTZ R7, R7, R6 ;  /* 0x0000000607077221 */ /* 0x010fe20000010000 */
[----:B------:R-:W-:Y:S01]  /*5070*/  IMAD.U32 R6, RZ, RZ, UR10 ;  /* 0x0000000aff067e24 */ /* 0x000fe2000f8e00ff */
[----:B------:R-:W-:-:S02]  /*5080*/  USEL UR36, UR36, URZ, UP0 ;  /* 0x0000003f24247287 */ /* 0x000fc40008000000 */
[----:B------:R-:W-:Y:S01]  /*5090*/  ULOP3.LUT UR46, UR46, UR4, URZ, 0x3c, !UPT ;  /* 0x000000042e2e7292 */ /* 0x000fe2000f8e3c3f */
[----:B01-3--:R-:W0:Y:S01]  /*50a0*/  SHFL.BFLY PT, R8, R7, 0x1, 0x1f ;  /* 0x0c201f0007087f89 */ /* 0x00be2200000e0000 */
[----:B--2---:R-:W-:-:S05]  /*50b0*/  FADD.FTZ R10, R10, R5 ;  /* 0x000000050a0a7221 */ /* 0x004fca0000010000 */
[----:B------:R-:W1:Y:S01]  /*50c0*/  SHFL.BFLY PT, R9, R10, 0x1, 0x1f ;  /* 0x0c201f000a097f89 */ /* 0x000e6200000e0000 */
[----:B0-----:R-:W-:Y:S01]  /*50d0*/  FADD.FTZ R11, R7, R8 ;  /* 0x00000008070b7221 */ /* 0x001fe20000010000 */
[----:B------:R-:W-:-:S04]  /*50e0*/  IMAD.MOV.U32 R8, RZ, RZ, RZ ;  /* 0x000000ffff087224 */ /* 0x000fc800078e00ff */
[----:B------:R-:W-:-:S13]  /*50f0*/  FSETP.NE.FTZ.AND P1, PT, R11, RZ, PT ;  /* 0x000000ff0b00720b */ /* 0x000fda0003f35000 */
[----:B------:R-:W0:Y:S01]  /*5100*/  @P1 MUFU.LG2 R5, R11 ;  /* 0x0000000b00051308 */ /* 0x000e220000000c00 */
[----:B------:R-:W-:Y:S01]  /*5110*/  @P1 FMUL.FTZ R6, R6, 0.69314718246459960938 ;  /* 0x3f31721806061820 */ /* 0x000fe20000410000 */
[----:B-1----:R-:W-:Y:S01]  /*5120*/  FADD.FTZ R13, R10, R9 ;  /* 0x000000090a0d7221 */ /* 0x002fe20000010000 */
[----:B------:R-:W-:-:S04]  /*5130*/  IMAD.MOV.U32 R9, RZ, RZ, -0x800000 ;  /* 0xff800000ff097424 */ /* 0x000fc800078e00ff */
[----:B------:R-:W-:Y:S01]  /*5140*/  FSETP.NE.FTZ.AND P2, PT, R13, RZ, PT ;  /* 0x000000ff0d00720b */ /* 0x000fe20003f55000 */
[----:B------:R-:W1:Y:S01]  /*5150*/  @P1 MUFU.RCP R8, R11 ;  /* 0x0000000b00081308 */ /* 0x000e620000001000 */
[----:B0-----:R-:W-:-:S11]  /*5160*/  @P1 FMUL.FTZ R5, R5, 0.69314718246459960938 ;  /* 0x3f31721805051820 */ /* 0x001fd60000410000 */
[----:B------:R-:W0:Y:S01]  /*5170*/  @P2 MUFU.LG2 R7, R13 ;  /* 0x0000000d00072308 */ /* 0x000e220000000c00 */
[----:B------:R-:W-:Y:S01]  /*5180*/  @P2 FMUL.FTZ R14, R14, 0.69314718246459960938 ;  /* 0x3f3172180e0e2820 */ /* 0x000fe20000410000 */
[----:B------:R-:W-:Y:S01]  /*5190*/  @P1 FFMA.FTZ R9, R6, R3, R5 ;  /* 0x0000000306091223 */ /* 0x000fe20000010005 */
[-C--:B-1----:R-:W-:Y:S01]  /*51a0*/  FMUL.FTZ R24, R24, R8.reuse ;  /* 0x0000000818187220 */ /* 0x082fe20000410000 */
[-C--:B------:R-:W-:Y:S01]  /*51b0*/  FMUL.FTZ R25, R25, R8.reuse ;  /* 0x0000000819197220 */ /* 0x080fe20000410000 */
[----:B------:R-:W-:-:S03]  /*51c0*/  FMUL.FTZ R28, R28, R8 ;  /* 0x000000081c1c7220 */ /* 0x000fc60000410000 */
[----:B------:R-:W1:Y:S01]  /*51d0*/  @P2 MUFU.RCP R0, R13 ;  /* 0x0000000d00002308 */ /* 0x000e620000001000 */
        /* <DEDUP_REMOVED lines=15> */
[----:B------:R-:W-:Y:S01]  /*52d0*/  FMUL.FTZ R57, R57, R8 ;  /* 0x0000000839397220 */ /* 0x000fe20000410000 */
[----:B-1----:R-:W-:Y:S01]  /*52e0*/  FMUL.FTZ R152, R75, R0 ;  /* 0x000000004b987220 */ /* 0x002fe20000410000 */
        /* <DEDUP_REMOVED lines=110> */
[----:B------:R-:W-:-:S07]  /*59d0*/  @P2 FFMA.FTZ R8, R14, R4, R7 ;  /* 0x000000040e082223 */ /* 0x000fce0000010007 */
.L_x_9423:
        /* <DEDUP_REMOVED lines=41> */
[C---:B------:R-:W-:Y:S01]  /*5c70*/  IADD3 R179, P4, R114.reuse, 0x60, RZ ;  /* 0x0000006072b37810 */ /* 0x040fe20007f9e0ff */
[--C-:B------:R-:W-:Y:S01]  /*5c80*/  IMAD.X R15, RZ, RZ, R115.reuse, P1 ;  /* 0x000000ffff0f7224 */ /* 0x100fe200008e0673 */
[C---:B------:R-:W-:Y:S01]  /*5c90*/  IADD3 R183, P6, R114.reuse, 0x4020, RZ ;  /* 0x0000402072b77810 */ /* 0x040fe20007fde0ff */
[--C-:B------:R-:W-:Y:S01]  /*5ca0*/  IMAD.X R21, RZ, RZ, R115.reuse, P0 ;  /* 0x000000ffff157224 */ /* 0x100fe200000e0673 */
[C---:B------:R-:W-:Y:S01]  /*5cb0*/  LOP3.LUT R11, R114.reuse, 0x380, RZ, 0xc0, !PT ;  /* 0x00000380720b7812 */ /* 0x040fe200078ec0ff */
[--C-:B------:R-:W-:Y:S01]  /*5cc0*/  IMAD.X R31, RZ, RZ, R115.reuse, P4 ;  /* 0x000000ffff1f7224 */ /* 0x100fe200020e0673 */
[C---:B------:R-:W-:Y:S01]  /*5cd0*/  IADD3 R181, P3, R114.reuse, 0x4000, RZ ;  /* 0x0000400072b57810 */ /* 0x040fe20007f7e0ff */
[----:B------:R-:W-:Y:S01]  /*5ce0*/  IMAD.X R47, RZ, RZ, R115, P6 ;  /* 0x000000ffff2f7224 */ /* 0x000fe200030e0673 */
[----:B------:R-:W-:-:S02]  /*5cf0*/  IADD3 R185, P5, R114, 0x4040, RZ ;  /* 0x0000404072b97810 */ /* 0x000fc40007fbe0ff */
[C---:B------:R-:W-:Y:S02]  /*5d00*/  IADD3 R187, P2, R114.reuse, 0x4060, RZ ;  /* 0x0000406072bb7810 */ /* 0x040fe40007f5e0ff */
[C---:B------:R-:W-:Y:S01]  /*5d10*/  IADD3 R189, P1, R114.reuse, 0x8000, RZ ;  /* 0x0000800072bd7810 */ /* 0x040fe20007f3e0ff */
[--C-:B------:R-:W-:Y:S01]  /*5d20*/  IMAD.X R55, RZ, RZ, R115.reuse, P5 ;  /* 0x000000ffff377224 */ /* 0x100fe200028e0673 */
[----:B------:R-:W-:Y:S01]  /*5d30*/  LOP3.LUT R14, R175, 0x380, RZ, 0xc0, !PT ;  /* 0x00000380af0e7812 */ /* 0x000fe200078ec0ff */
[--C-:B------:R-:W-:Y:S01]  /*5d40*/  IMAD.X R63, RZ, RZ, R115.reuse, P2 ;  /* 0x000000ffff3f7224 */ /* 0x100fe200010e0673 */
[----:B------:R-:W-:Y:S01]  /*5d50*/  LOP3.LUT R20, R177, 0x380, RZ, 0xc0, !PT ;  /* 0x00000380b1147812 */ /* 0x000fe200078ec0ff */
[----:B------:R-:W-:Y:S01]  /*5d60*/  IMAD.X R71, RZ, RZ, R115, P1 ;  /* 0x000000ffff477224 */ /* 0x000fe200008e0673 */
[----:B------:R-:W-:Y:S02]  /*5d70*/  LOP3.LUT R30, R179, 0x380, RZ, 0xc0, !PT ;  /* 0x00000380b31e7812 */ /* 0x000fe400078ec0ff */
[----:B------:R-:W-:-:S02]  /*5d80*/  IADD3 R193, P4, R114, 0x8040, RZ ;  /* 0x0000804072c17810 */ /* 0x000fc40007f9e0ff */
[----:B------:R-:W-:Y:S02]  /*5d90*/  SHF.R.U64 R11, R11, 0x3, RZ ;  /* 0x000000030b0b7819 */ /* 0x000fe400000012ff */
[----:B------:R-:W-:Y:S01]  /*5da0*/  LOP3.LUT R38, R181, 0x380, RZ, 0xc0, !PT ;  /* 0x00000380b5267812 */ /* 0x000fe200078ec0ff */
[--C-:B------:R-:W-:Y:S01]  /*5db0*/  IMAD.X R99, RZ, RZ, R115.reuse, P4 ;  /* 0x000000ffff637224 */ /* 0x100fe200020e0673 */
[C---:B------:R-:W-:Y:S02]  /*5dc0*/  IADD3 R191, P0, R114.reuse, 0x8020, RZ ;  /* 0x0000802072bf7810 */ /* 0x040fe40007f1e0ff */
[----:B------:R-:W-:Y:S02]  /*5dd0*/  IADD3 R197, P6, R114, 0xc000, RZ ;  /* 0x0000c00072c57810 */ /* 0x000fe40007fde0ff */
[----:B------:R-:W-:Y:S01]  /*5de0*/  SHF.R.U64 R14, R14, 0x3, RZ ;  /* 0x000000030e0e7819 */ /* 0x000fe200000012ff */
[--C-:B------:R-:W-:Y:S01]  /*5df0*/  IMAD.X R95, RZ, RZ, R115.reuse, P0 ;  /* 0x000000ffff5f7224 */ /* 0x100fe200000e0673 */
[----:B------:R-:W-:Y:S01]  /*5e00*/  LOP3.LUT R46, R183, 0x380, RZ, 0xc0, !PT ;  /* 0x00000380b72e7812 */ /* 0x000fe200078ec0ff */
[----:B------:R-:W-:Y:S01]  /*5e10*/  IMAD.X R107, RZ, RZ, R115, P6 ;  /* 0x000000ffff6b7224 */ /* 0x000fe200030e0673 */
[----:B------:R-:W-:-:S02]  /*5e20*/  IADD3.X R39, RZ, R115, RZ, P3, !PT ;  /* 0x00000073ff277210 */ /* 0x000fc40001ffe4ff */
[----:B------:R-:W-:Y:S02]  /*5e30*/  SHF.R.U64 R20, R20, 0x3, RZ ;  /* 0x0000000314147819 */ /* 0x000fe400000012ff */
[----:B------:R-:W-:Y:S02]  /*5e40*/  LOP3.LUT R54, R185, 0x380, RZ, 0xc0, !PT ;  /* 0x00000380b9367812 */ /* 0x000fe400078ec0ff */
[C---:B------:R-:W-:Y:S02]  /*5e50*/  IADD3 R195, P3, R114.reuse, 0x8060, RZ ;  /* 0x0000806072c37810 */ /* 0x040fe40007f7e0ff */
[C---:B------:R-:W-:Y:S02]  /*5e60*/  IADD3 R6, P5, R114.reuse, 0xc020, RZ ;  /* 0x0000c02072067810 */ /* 0x040fe40007fbe0ff */
[C---:B------:R-:W-:Y:S01]  /*5e70*/  IADD3 R151, P2, R114.reuse, 0xc040, RZ ;  /* 0x0000c04072977810 */ /* 0x040fe20007f5e0ff */
[--C-:B------:R-:W-:Y:S01]  /*5e80*/  IMAD.X R103, RZ, RZ, R115.reuse, P3 ;  /* 0x000000ffff677224 */ /* 0x100fe200018e0673 */
[----:B------:R-:W-:Y:S01]  /*5e90*/  IADD3 R174, P1, R114, 0xc060, RZ ;  /* 0x0000c06072ae7810 */ /* 0x000fe20007f3e0ff */
[----:B------:R-:W-:Y:S01]  /*5ea0*/  IMAD.X R111, RZ, RZ, R115, P5 ;  /* 0x000000ffff6f7224 */ /* 0x000fe200028e0673 */
[----:B------:R-:W-:-:S02]  /*5eb0*/  SHF.R.U64 R30, R30, 0x3, RZ ;  /* 0x000000031e1e7819 */ /* 0x000fc400000012ff */
[----:B------:R-:W-:Y:S01]  /*5ec0*/  LOP3.LUT R62, R187, 0x380, RZ, 0xc0, !PT ;  /* 0x00000380bb3e7812 */ /* 0x000fe200078ec0ff */
[--C-:B------:R-:W-:Y:S01]  /*5ed0*/  IMAD.X R13, RZ, RZ, R115.reuse, P1 ;  /* 0x000000ffff0d7224 */ /* 0x100fe200008e0673 */
[----:B------:R-:W-:Y:S01]  /*5ee0*/  LOP3.LUT R114, R11, R114, RZ, 0x3c, !PT ;  /* 0x000000720b727212 */ /* 0x000fe200078e3cff */
[----:B------:R-:W-:Y:S01]  /*5ef0*/  IMAD.X R11, RZ, RZ, R115, P2 ;  /* 0x000000ffff0b7224 */ /* 0x000fe200010e0673 */
[----:B------:R-:W-:Y:S02]  /*5f00*/  SHF.R.U64 R38, R38, 0x3, RZ ;  /* 0x0000000326267819 */ /* 0x000fe400000012ff */
[----:B------:R-:W-:Y:S02]  /*5f10*/  LOP3.LUT R70, R189, 0x380, RZ, 0xc0, !PT ;  /* 0x00000380bd467812 */ /* 0x000fe400078ec0ff */
[----:B------:R-:W-:Y:S02]  /*5f20*/  LOP3.LUT R98, R193, 0x380, RZ, 0xc0, !PT ;  /* 0x00000380c1627812 */ /* 0x000fe400078ec0ff */
[----:B------:R-:W-:-:S02]  /*5f30*/  LOP3.LUT R14, R14, R175, RZ, 0x3c, !PT ;  /* 0x000000af0e0e7212 */ /* 0x000fc400078e3cff */
[----:B------:R-:W-:Y:S02]  /*5f40*/  SHF.R.U64 R46, R46, 0x3, RZ ;  /* 0x000000032e2e7819 */ /* 0x000fe400000012ff */
[----:B------:R-:W-:Y:S02]  /*5f50*/  LOP3.LUT R94, R191, 0x380, RZ, 0xc0, !PT ;  /* 0x00000380bf5e7812 */ /* 0x000fe400078ec0ff */
[----:B------:R-:W-:Y:S02]  /*5f60*/  LOP3.LUT R106, R197, 0x380, RZ, 0xc0, !PT ;  /* 0x00000380c56a7812 */ /* 0x000fe400078ec0ff */
[----:B------:R-:W-:Y:S02]  /*5f70*/  LOP3.LUT R20, R20, R177, RZ, 0x3c, !PT ;  /* 0x000000b114147212 */ /* 0x000fe400078e3cff */
[----:B------:R-:W-:Y:S02]  /*5f80*/  SHF.R.U64 R54, R54, 0x3, RZ ;  /* 0x0000000336367819 */ /* 0x000fe400000012ff */
[----:B------:R-:W-:-:S02]  /*5f90*/  LOP3.LUT R30, R30, R179, RZ, 0x3c, !PT ;  /* 0x000000b31e1e7212 */ /* 0x000fc400078e3cff */
[----:B------:R-:W-:Y:S02]  /*5fa0*/  SHF.R.U64 R62, R62, 0x3, RZ ;  /* 0x000000033e3e7819 */ /* 0x000fe400000012ff */
[----:B------:R-:W-:Y:S02]  /*5fb0*/  LOP3.LUT R102, R195, 0x380, RZ, 0xc0, !PT ;  /* 0x00000380c3667812 */ /* 0x000fe400078ec0ff */
[----:B------:R-:W-:Y:S02]  /*5fc0*/  LOP3.LUT R38, R38, R181, RZ, 0x3c, !PT ;  /* 0x000000b526267212 */ /* 0x000fe400078e3cff */
[----:B------:R-:W-:Y:S02]  /*5fd0*/  SHF.R.U64 R70, R70, 0x3, RZ ;  /* 0x0000000346467819 */ /* 0x000fe400000012ff */
[----:B------:R-:W-:Y:S02]  /*5fe0*/  SHF.R.U64 R98, R98, 0x3, RZ ;  /* 0x0000000362627819 */ /* 0x000fe400000012ff */
[----:B------:R-:W-:Y:S01]  /*5ff0*/  MOV R114, R114 ;  /* 0x0000007200727202 */ /* 0x000fe20000000f00 */
[----:B------:R-:W-:Y:S01]  /*6000*/  BAR.SYNC.DEFER_BLOCKING 0x1, 0x100 ;  /* 0x0044000000007b1d */ /* 0x000fe20000010000 */
[----:B------:R-:W-:-:S02]  /*6010*/  LOP3.LUT R12, R6, 0x380, RZ, 0xc0, !PT ;  /* 0x00000380060c7812 */ /* 0x000fc400078ec0ff */
[----:B------:R-:W-:Y:S02]  /*6020*/  LOP3.LUT R46, R46, R183, RZ, 0x3c, !PT ;  /* 0x000000b72e2e7212 */ /* 0x000fe400078e3cff */
[----:B------:R-:W-:Y:S02]  /*6030*/  SHF.R.U64 R94, R94, 0x3, RZ ;  /* 0x000000035e5e7819 */ /* 0x000fe400000012ff */
[----:B------:R-:W-:Y:S02]  /*6040*/  SHF.R.U64 R106, R106, 0x3, RZ ;  /* 0x000000036a6a7819 */ /* 0x000fe400000012ff */
[----:B------:R-:W-:Y:S02]  /*6050*/  LOP3.LUT R110, R151, 0x380, RZ, 0xc0, !PT ;  /* 0x00000380976e7812 */ /* 0x000fe400078ec0ff */
[----:B------:R-:W-:Y:S02]  /*6060*/  MOV R28, R14 ;  /* 0x0000000e001c7202 */ /* 0x000fe40000000f00 */
[----:B------:R-:W-:-:S02]  /*6070*/  LOP3.LUT R54, R54, R185, RZ, 0x3c, !PT ;  /* 0x000000b936367212 */ /* 0x000fc400078e3cff */
[----:B------:R-:W-:Y:S02]  /*6080*/  LOP3.LUT R115, R174, 0x380, RZ, 0xc0, !PT ;  /* 0x00000380ae737812 */ /* 0x000fe400078ec0ff */
[----:B------:R-:W-:Y:S02]  /*6090*/  MOV R20, R20 ;  /* 0x0000001400147202 */ /* 0x000fe40000000f00 */
[----:B------:R-:W-:Y:S02]  /*60a0*/  LOP3.LUT R62, R62, R187, RZ, 0x3c, !PT ;  /* 0x000000bb3e3e7212 */ /* 0x000fe400078e3cff */
[----:B------:R-:W-:Y:S02]  /*60b0*/  SHF.R.U64 R102, R102, 0x3, RZ ;  /* 0x0000000366667819 */ /* 0x000fe400000012ff */
[----:B------:R-:W-:Y:S01]  /*60c0*/  MOV R30, R30 ;  /* 0x0000001e001e7202 */ /* 0x000fe20000000f00 */
[----:B------:R-:W-:Y:S01]  /*60d0*/  STSM.16.M88.4 [R114], R24 ;  /* 0x0000001872007844 */ /* 0x000fe20000000200 */
[----:B------:R-:W-:-:S02]  /*60e0*/  LOP3.LUT R70, R70, R189, RZ, 0x3c, !PT ;  /* 0x000000bd46467212 */ /* 0x000fc400078e3cff */
[----:B------:R-:W-:Y:S01]  /*60f0*/  LOP3.LUT R98, R98, R193, RZ, 0x3c, !PT ;  /* 0x000000c162627212 */ /* 0x000fe200078e3cff */
[----:B------:R-:W-:Y:S01]  /*6100*/  STSM.16.M88.4 [R28], R32 ;  /* 0x000000201c007844 */ /* 0x000fe20000000200 */
[----:B------:R-:W-:Y:S02]  /*6110*/  SHF.R.U64 R29, R12, 0x3, RZ ;  /* 0x000000030c1d7819 */ /* 0x000fe400000012ff */
[----:B------:R-:W-:Y:S01]  /*6120*/  MOV R38, R38 ;  /* 0x0000002600267202 */ /* 0x000fe20000000f00 */
[----:B------:R-:W-:Y:S01]  /*6130*/  STSM.16.M88.4 [R20], R40 ;  /* 0x0000002814007844 */ /* 0x000fe20000000200 */
[----:B------:R-:W-:Y:S02]  /*6140*/  F2FP.F16.F32.PACK_AB R59, R155, R59 ;  /* 0x0000003b9b3b723e */ /* 0x000fe400000000ff */
[----:B------:R-:W-:Y:S01]  /*6150*/  F2FP.F16.F32.PACK_AB R65, R154, R66 ;  /* 0x000000429a41723e */ /* 0x000fe200000000ff */
[----:B------:R-:W-:Y:S01]  /*6160*/  STSM.16.M88.4 [R30], R48 ;  /* 0x000000301e007844 */ /* 0x000fe20000000200 */
[----:B------:R-:W-:-:S02]  /*6170*/  F2FP.F16.F32.PACK_AB R72, R73, R72 ;  /* 0x000000484948723e */ /* 0x000fc400000000ff */
[----:B------:R-:W-:Y:S01]  /*6180*/  LOP3.LUT R94, R94, R191, RZ, 0x3c, !PT ;  /* 0x000000bf5e5e7212 */ /* 0x000fe200078e3cff */
[----:B------:R-:W-:Y:S01]  /*6190*/  STSM.16.M88.4 [R38], R56 ;  /* 0x0000003826007844 */ /* 0x000fe20000000200 */
[----:B------:R-:W-:Y:S02]  /*61a0*/  LOP3.LUT R106, R106, R197, RZ, 0x3c, !PT ;  /* 0x000000c56a6a7212 */ /* 0x000fe400078e3cff */
[----:B------:R-:W-:Y:S02]  /*61b0*/  SHF.R.U64 R12, R110, 0x3, RZ ;  /* 0x000000036e0c7819 */ /* 0x000fe400000012ff */
[----:B------:R-:W-:Y:S02]  /*61c0*/  MOV R46, R46 ;  /* 0x0000002e002e7202 */ /* 0x000fe40000000f00 */
[----:B------:R-:W-:Y:S02]  /*61d0*/  F2FP.F16.F32.PACK_AB R66, R69, R68 ;  /* 0x000000444542723e */ /* 0x000fe400000000ff */
[----:B------:R-:W-:-:S02]  /*61e0*/  F2FP.F16.F32.PACK_AB R67, R153, R67 ;  /* 0x000000439943723e */ /* 0x000fc400000000ff */
[----:B------:R-:W-:Y:S02]  /*61f0*/  F2FP.F16.F32.PACK_AB R73, R152, R74 ;  /* 0x0000004a9849723e */ /* 0x000fe400000000ff */
[----:B------:R-:W-:Y:S01]  /*6200*/  F2FP.F16.F32.PACK_AB R80, R81, R80 ;  /* 0x000000505150723e */ /* 0x000fe200000000ff */
[----:B------:R-:W-:Y:S01]  /*6210*/  STSM.16.M88.4 [R46], R64 ;  /* 0x000000402e007844 */ /* 0x000fe20000000200 */
[----:B------:R-:W-:Y:S02]  /*6220*/  SHF.R.U64 R115, R115, 0x3, RZ ;  /* 0x0000000373737819 */ /* 0x000fe400000012ff */
[----:B------:R-:W-:Y:S02]  /*6230*/  MOV R54, R54 ;  /* 0x0000003600367202 */ /* 0x000fe40000000f00 */
        /* <DEDUP_REMOVED lines=8> */
[----:B------:R-:W-:-:S02]  /*62c0*/  MOV R70, R70 ;  /* 0x0000004600467202 */ /* 0x000fc40000000f00 */
[----:B------:R-:W-:Y:S01]  /*62d0*/  MOV R15, R98 ;  /* 0x00000062000f7202 */ /* 0x000fe20000000f00 */
[----:B------:R0:W-:Y:S01]  /*62e0*/  STSM.16.M88.4 [R62], R80 ;  /* 0x000000503e007844 */ /* 0x0001e20000000200 */
[----:B------:R-:W-:Y:S02]  /*62f0*/  F2FP.F16.F32.PACK_AB R76, R89, R88 ;  /* 0x00000058594c723e */ /* 0x000fe400000000ff */
[----:B------:R-:W-:Y:S02]  /*6300*/  F2FP.F16.F32.PACK_AB R77, R91, R90 ;  /* 0x0000005a5b4d723e */ /* 0x000fe400000000ff */
[----:B------:R-:W-:Y:S02]  /*6310*/  F2FP.F16.F32.PACK_AB R78, R93, R92 ;  /* 0x0000005c5d4e723e */ /* 0x000fe400000000ff */
[----:B------:R-:W-:Y:S02]  /*6320*/  F2FP.F16.F32.PACK_AB R79, R163, R79 ;  /* 0x0000004fa34f723e */ /* 0x000fe400000000ff */
[----:B------:R-:W-:-:S02]  /*6330*/  F2FP.F16.F32.PACK_AB R96, R97, R96 ;  /* 0x000000606160723e */ /* 0x000fc400000000ff */
[----:B------:R-:W-:Y:S01]  /*6340*/  LOP3.LUT R110, R29, R6, RZ, 0x3c, !PT ;  /* 0x000000061d6e7212 */ /* 0x000fe200078e3cff */
[----:B------:R-:W-:Y:S01]  /*6350*/  STSM.16.M88.4 [R70], R76 ;  /* 0x0000004c46007844 */ /* 0x000fe20000000200 */
[----:B------:R-:W-:Y:S02]  /*6360*/  LOP3.LUT R10, R12, R151, RZ, 0x3c, !PT ;  /* 0x000000970c0a7212 */ /* 0x000fe400078e3cff */
[----:B------:R-:W-:Y:S02]  /*6370*/  MOV R94, R94 ;  /* 0x0000005e005e7202 */ /* 0x000fe40000000f00 */
[----:B------:R-:W-:Y:S02]  /*6380*/  F2FP.F16.F32.PACK_AB R104, R105, R104 ;  /* 0x000000686968723e */ /* 0x000fe400000000ff */
[----:B------:R-:W-:Y:S02]  /*6390*/  F2FP.F16.F32.PACK_AB R112, R113, R112 ;  /* 0x000000707170723e */ /* 0x000fe400000000ff */
[----:B------:R-:W-:-:S02]  /*63a0*/  F2FP.F16.F32.PACK_AB R120, R121, R120 ;  /* 0x000000787978723e */ /* 0x000fc400000000ff */
[----:B------:R-:W-:Y:S02]  /*63b0*/  F2FP.F16.F32.PACK_AB R128, R129, R128 ;  /* 0x000000808180723e */ /* 0x000fe400000000ff */
[----:B------:R-:W-:Y:S02]  /*63c0*/  F2FP.F16.F32.PACK_AB R136, R137, R136 ;  /* 0x000000888988723e */ /* 0x000fe400000000ff */
[----:B------:R-:W-:Y:S01]  /*63d0*/  F2FP.F16.F32.PACK_AB R144, R145, R144 ;  /* 0x000000909190723e */ /* 0x000fe200000000ff */
[----:B------:R-:W-:Y:S01]  /*63e0*/  ULDC UR7, c[0x0][0xa88] ;  /* 0x0002a20000077ab9 */ /* 0x000fe20000000800 */
[----:B------:R-:W-:Y:S01]  /*63f0*/  MOV R14, R106 ;  /* 0x0000006a000e7202 */ /* 0x000fe20000000f00 */
[----:B------:R-:W-:Y:S01]  /*6400*/  UMOV UR4, URZ ;  /* 0x0000003f00047c82 */ /* 0x000fe20008000000 */
[----:B------:R-:W-:Y:S01]  /*6410*/  F2FP.F16.F32.PACK_AB R97, R165, R164 ;  /* 0x000000a4a561723e */ /* 0x000fe200000000ff */
[----:B0-----:R-:W0:Y:S01]  /*6420*/  LDC R81, c[0x0][0xbe8] ;  /* 0x0002fa00ff517b82 */ /* 0x001e220000000800 */
[----:B------:R-:W-:-:S02]  /*6430*/  F2FP.F16.F32.PACK_AB R98, R101, R100 ;  /* 0x000000646562723e */ /* 0x000fc400000000ff */
[----:B------:R-:W-:Y:S02]  /*6440*/  F2FP.F16.F32.PACK_AB R99, R167, R166 ;  /* 0x000000a6a763723e */ /* 0x000fe400000000ff */
[----:B------:R-:W-:Y:S02]  /*6450*/  LOP3.LUT R12, R115, R174, RZ, 0x3c, !PT ;  /* 0x000000ae730c7212 */ /* 0x000fe400078e3cff */
        /* <DEDUP_REMOVED lines=14> */
[----:B------:R-:W-:Y:S01]  /*6540*/  MOV R110, R110 ;  /* 0x0000006e006e7202 */ /* 0x000fe20000000f00 */
[----:B------:R-:W-:Y:S01]  /*6550*/  STSM.16.M88.4 [R14], R120 ;  /* 0x000000780e007844 */ /* 0x000fe20000000200 */
[----:B------:R-:W-:Y:S02]  /*6560*/  F2FP.F16.F32.PACK_AB R130, R133, R132 ;  /* 0x000000848582723e */ /* 0x000fe400000000ff */
[----:B------:R-:W-:Y:S02]  /*6570*/  F2FP.F16.F32.PACK_AB R131, R135, R134 ;  /* 0x000000868783723e */ /* 0x000fe400000000ff */
[----:B------:R-:W-:Y:S02]  /*6580*/  F2FP.F16.F32.PACK_AB R137, R139, R138 ;  /* 0x0000008a8b89723e */ /* 0x000fe400000000ff */
[----:B------:R-:W-:Y:S01]  /*6590*/  MOV R6, R10 ;  /* 0x0000000a00067202 */ /* 0x000fe20000000f00 */
[----:B------:R-:W-:Y:S01]  /*65a0*/  STSM.16.M88.4 [R110], R128 ;  /* 0x000000806e007844 */ /* 0x000fe20000000200 */
[----:B------:R-:W-:Y:S01]  /*65b0*/  F2FP.F16.F32.PACK_AB R138, R141, R140 ;  /* 0x0000008c8d8a723e */ /* 0x000fe200000000ff */
[----:B------:R-:W-:Y:S01]  /*65c0*/  IMAD.U32 R10, RZ, RZ, UR8 ;  /* 0x00000008ff0a7e24 */ /* 0x000fe2000f8e00ff */
[----:B------:R-:W-:Y:S01]  /*65d0*/  F2FP.F16.F32.PACK_AB R139, R143, R142 ;  /* 0x0000008e8f8b723e */ /* 0x000fe200000000ff */
[----:B------:R-:W-:Y:S01]  /*65e0*/  IMAD.U32 R11, RZ, RZ, UR9 ;  /* 0x00000009ff0b7e24 */ /* 0x000fe2000f8e00ff */
[----:B------:R-:W-:Y:S01]  /*65f0*/  F2FP.F16.F32.PACK_AB R145, R147, R146 ;  /* 0x000000929391723e */ /* 0x000fe200000000ff */
[----:B------:R-:W-:Y:S01]  /*6600*/  ULDC.64 UR8, c[0x0][0xc08] ;  /* 0x0003020000087ab9 */ /* 0x000fe20000000a00 */
[----:B------:R-:W-:Y:S01]  /*6610*/  MOV R12, R12 ;  /* 0x0000000c000c7202 */ /* 0x000fe20000000f00 */
[----:B------:R-:W-:Y:S01]  /*6620*/  STSM.16.M88.4 [R6], R136 ;  /* 0x0000008806007844 */ /* 0x000fe20000000200 */
[----:B------:R-:W-:-:S02]  /*6630*/  F2FP.F16.F32.PACK_AB R146, R149, R148 ;  /* 0x000000949592723e */ /* 0x000fc400000000ff */
[----:B------:R-:W-:Y:S02]  /*6640*/  F2FP.F16.F32.PACK_AB R147, R0, R150 ;  /* 0x000000960093723e */ /* 0x000fe400000000ff */
[----:B------:R-:W-:-:S03]  /*6650*/  PLOP3.LUT P0, PT, PT, PT, UP0, 0x80, 0x0 ;  /* 0x000000000000781c */ /* 0x000fc60003f0f008 */
[----:B------:R1:W-:Y:S01]  /*6660*/  STSM.16.M88.4 [R12], R144 ;  /* 0x000000900c007844 */ /* 0x0003e20000000200 */
[----:B------:R-:W-:Y:S09]  /*6670*/  BAR.SYNC.DEFER_BLOCKING 0x1, 0x100 ;  /* 0x0044000000007b1d */ /* 0x000ff20000010000 */
[----:B------:R-:W2:Y:S01]  /*6680*/  @P0 LDG.E R0, desc[UR50][R10.64] ;  /* 0x000000320a000981 */ /* 0x000ea2000c1e1900 */
[----:B------:R-:W-:Y:S01]  /*6690*/  UISETP.NE.U32.AND UP1, UPT, UR8, URZ, UPT ;  /* 0x0000003f0800728c */ /* 0x000fe2000bf25070 */
[----:B0-----:R-:W-:Y:S01]  /*66a0*/  ISETP.NE.AND P1, PT, R81, 0x1, PT ;  /* 0x000000015100780c */ /* 0x001fe20003f25270 */
[----:B-1----:R-:W-:-:S02]  /*66b0*/  IMAD.U32 R12, RZ, RZ, UR40 ;  /* 0x00000028ff0c7e24 */ /* 0x002fc4000f8e00ff */
[----:B------:R-:W-:-:S06]  /*66c0*/  UISETP.NE.AND.EX UP1, UPT, UR9, URZ, UPT, UP1 ;  /* 0x0000003f0900728c */ /* 0x000fcc000bf25310 */
[----:B------:R-:W-:-:S04]  /*66d0*/  PLOP3.LUT P2, PT, PT, PT, UP1, 0x80, 0x0 ;  /* 0x000000000000781c */ /* 0x000fc80003f4f018 */
[----:B------:R-:W0:Y:S01]  /*66e0*/  @P1 LDC R13, c[0x0][0xbec] ;  /* 0x0002fb00ff0d1b82 */ /* 0x000e220000000800 */
[----:B------:R-:W-:-:S04]  /*66f0*/  @UP1 ULEA UR8, UP2, UR38, UR8, 0x2 ;  /* 0x0000000826081291 */ /* 0x000fc8000f84103f */
[----:B------:R-:W-:Y:S02]  /*6700*/  @UP1 ULEA.HI.X UR9, UR38, UR9, UR39, 0x2, UP2 ;  /* 0x0000000926091291 */ /* 0x000fe400090f1427 */
[----:B------:R-:W-:Y:S01]  /*6710*/  IMAD.U32 R20, RZ, RZ, UR8 ;  /* 0x00000008ff147e24 */ /* 0x000fe2000f8e00ff */
[----:B------:R-:W1:Y:S03]  /*6720*/  @P1 LDC R15, c[0x0][0xbf0] ;  /* 0x0002fc00ff0f1b82 */ /* 0x000e660000000800 */
[----:B------:R-:W-:Y:S01]  /*6730*/  IMAD.U32 R21, RZ, RZ, UR9 ;  /* 0x00000009ff157e24 */ /* 0x000fe2000f8e00ff */
[----:B--2---:R-:W-:Y:S01]  /*6740*/  @P0 R2UR UR4, R0 ;  /* 0x00000000000402ca */ /* 0x004fe200000e0000 */
[----:B------:R-:W-:-:S06]  /*6750*/  IMAD.U32 R0, RZ, RZ, UR7 ;  /* 0x00000007ff007e24 */ /* 0x000fcc000f8e00ff */
[----:B------:R2:W5:Y:S01]  /*6760*/  @P2 LDG.E R0, desc[UR50][R20.64] ;  /* 0x0000003214002981 */ /* 0x000562000c1e1900 */
[----:B01----:R-:W-:Y:S07]  /*6770*/  @P2 BRA `(.L_x_9450) ;  /* 0x0000000000102947 */ /* 0x003fee0003800000 */
[----:B------:R-:W-:Y:S05]  /*6780*/  @!P0 BRA `(.L_x_9450) ;  /* 0x00000000000c8947 */ /* 0x000fea0003800000 */
[----:B--2---:R-:W2:Y:S04]  /*6790*/  LDG.E R21, desc[UR50][R10.64] ;  /* 0x000000320a157981 */ /* 0x004ea8000c1e1900 */
[----:B-----5:R-:W2:Y:S02]  /*67a0*/  LDG.E R0, desc[UR50][R10.64+0x4] ;  /* 0x000004320a007981 */ /* 0x020ea4000c1e1900 */
[----:B--2---:R-:W-:-:S07]  /*67b0*/  IMAD.IADD R0, R0, 0x1, -R21 ;  /* 0x0000000100007824 */ /* 0x004fce00078e0a15 */
.L_x_9450:
[----:B------:R-:W-:Y:S01]  /*67c0*/  USHF.R.S32.HI UR14, URZ, 0x1f, UR41 ;  /* 0x0000001f3f0e7899 */ /* 0x000fe20008011429 */
[----:B------:R-:W-:Y:S01]  /*67d0*/  IMAD R12, R12, 0x80, R203 ;  /* 0x000000800c0c7824 */ /* 0x000fe200078e02cb */
[----:B------:R-:W-:Y:S01]  /*67e0*/  ULDC.64 UR12, c[0x0][0xb90] ;  /* 0x0002e400000c7ab9 */ /* 0x000fe20000000a00 */
[----:B------:R-:W-:Y:S01]  /*67f0*/  USHF.R.S32.HI UR11, URZ, 0x1f, UR4 ;  /* 0x0000001f3f0b7899 */ /* 0x000fe20008011404 */
[----:B------:R-:W-:Y:S01]  /*6800*/  IMAD R11, R22, 0x40, R2 ;  /* 0x00000040160b7824 */ /* 0x000fe200078e0202 */
[----:B------:R-:W-:Y:S01]  /*6810*/  UIMAD UR7, UR14, UR12, URZ ;  /* 0x0000000c0e0772a4 */ /* 0x000fe2000f8e023f */
[----:B------:R-:W-:Y:S01]  /*6820*/  @P1 IMAD.HI.U32 R6, R12, R13, RZ ;  /* 0x0000000d0c061227 */ /* 0x000fe200078e00ff */
[----:B------:R-:W-:Y:S01]  /*6830*/  UMOV UR10, UR4 ;  /* 0x00000004000a7c82 */ /* 0x000fe20008000000 */
[----:B------:R-:W-:Y:S01]  /*6840*/  USEL UR39, UR39, URZ, !UP0 ;  /* 0x0000003f27277287 */ /* 0x000fe2000c000000 */
[----:B------:R-:W0:Y:S01]  /*6850*/  @P1 LDC R83, c[0x0][0xbf0] ;  /* 0x0002fc00ff531b82 */ /* 0x000e220000000800 */
[----:B------:R-:W-:Y:S01]  /*6860*/  UIMAD.WIDE.U32 UR8, UR41, UR12, UR10 ;  /* 0x0000000c290872a5 */ /* 0x000fe2000f8e000a */
[----:B------:R-:W-:Y:S01]  /*6870*/  IMAD.MOV.U32 R10, RZ, RZ, R12 ;  /* 0x000000ffff0a7224 */ /* 0x000fe200078e000c */
[----:B------:R-:W-:Y:S01]  /*6880*/  UIMAD UR7, UR41, UR13, UR7 ;  /* 0x0000000d290772a4 */ /* 0x000fe2000f8e0207 */
[----:B------:R-:W-:Y:S01]  /*6890*/  @P1 SHF.R.U32.HI R10, RZ, R15, R6 ;  /* 0x0000000fff0a1219 */ /* 0x000fe20000011606 */
[----:B------:R-:W-:Y:S01]  /*68a0*/  USEL UR38, UR38, URZ, !UP0 ;  /* 0x0000003f26267287 */ /* 0x000fe2000c000000 */
[----:B------:R-:W-:Y:S01]  /*68b0*/  IMAD.WIDE R4, R11, 0x2, R4 ;  /* 0x000000020b047825 */ /* 0x000fe200078e0204 */
[----:B------:R-:W-:Y:S01]  /*68c0*/  ULDC.64 UR12, c[0x0][0xb98] ;  /* 0x0002e600000c7ab9 */ /* 0x000fe20000000a00 */
[----:B------:R-:W-:-:S02]  /*68d0*/  UIADD3 UR9, UR9, UR7, URZ ;  /* 0x0000000709097290 */ /* 0x000fc4000fffe03f */
[----:B------:R-:W-:Y:S01]  /*68e0*/  UIMAD UR7, UR39, UR12, URZ ;  /* 0x0000000c270772a4 */ /* 0x000fe2000f8e023f */
[----:B------:R-:W-:Y:S01]  /*68f0*/  IMAD.MOV R6, RZ, RZ, -R10 ;  /* 0x000000ffff067224 */ /* 0x000fe200078e0a0a */
[----:B------:R-:W-:Y:S01]  /*6900*/  UIMAD.WIDE.U32 UR8, UR38, UR12, UR8 ;  /* 0x0000000c260872a5 */ /* 0x000fe2000f8e0008 */
[----:B------:R-:W-:Y:S01]  /*6910*/  IADD3 R37, P2, R4, 0x5000, RZ ;  /* 0x0000500004257810 */ /* 0x000fe20007f5e0ff */
[----:B------:R-:W-:Y:S01]  /*6920*/  UIMAD UR7, UR38, UR13, UR7 ;  /* 0x0000000d260772a4 */ /* 0x000fe2000f8e0207 */
[----:B------:R-:W-:Y:S01]  /*6930*/  IMAD R13, R81, R6, R12 ;  /* 0x00000006510d7224 */ /* 0x000fe200078e020c */
[----:B------:R-:W-:Y:S01]  /*6940*/  SHF.R.S32.HI R6, RZ, 0x1f, R10 ;  /* 0x0000001fff067819 */ /* 0x000fe2000001140a */
[----:B------:R-:W-:Y:S01]  /*6950*/  IMAD.U32 R26, RZ, RZ, UR40 ;  /* 0x00000028ff1a7e24 */ /* 0x000fe2000f8e00ff */
[----:B------:R-:W-:Y:S01]  /*6960*/  IADD3 R10, P0, R10, UR8, RZ ;  /* 0x000000080a0a7c10 */ /* 0x000fe2000ff1e0ff */
[----:B-----5:R-:W-:Y:S01]  /*6970*/  IMAD R85, R0, R81, RZ ;  /* 0x0000005100557224 */ /* 0x020fe200078e02ff */
[C---:B------:R-:W-:Y:S01]  /*6980*/  IADD3 R25, P5, R4.reuse, 0x1000, RZ ;  /* 0x0000100004197810 */ /* 0x040fe20007fbe0ff */
[----:B------:R-:W-:Y:S01]  /*6990*/  IMAD.U32 R11, RZ, RZ, UR7 ;  /* 0x00000007ff0b7e24 */ /* 0x000fe2000f8e00ff */
[C---:B------:R-:W-:Y:S01]  /*69a0*/  IADD3 R29, P4, R4.reuse, 0x2000, RZ ;  /* 0x00002000041d7810 */ /* 0x040fe20007f9e0ff */
[----:B------:R-:W-:Y:S01]  /*69b0*/  ULDC.64 UR12, c[0x0][0xaa0] ;  /* 0x0002a800000c7ab9 */ /* 0x000fe20000000a00 */
[----:B------:R-:W-:-:S02]  /*69c0*/  IADD3 R57, P3, R4, 0x4000, RZ ;  /* 0x0000400004397810 */ /* 0x000fc40007f7e0ff */
[----:B------:R-:W-:Y:S01]  /*69d0*/  IADD3.X R11, R6, UR9, R11, P0, !PT ;  /* 0x00000009060b7c10 */ /* 0x000fe200087fe40b */
[----:B------:R-:W-:Y:S01]  /*69e0*/  ULDC.64 UR8, c[0x0][0xb88] ;  /* 0x0002e20000087ab9 */ /* 0x000fe20000000a00 */
[----:B------:R-:W-:Y:S02]  /*69f0*/  SHF.R.S32.HI R6, RZ, 0x1f, R13 ;  /* 0x0000001fff067819 */ /* 0x000fe4000001140d */
[----:B------:R-:W-:Y:S01]  /*6a00*/  IADD3 R33, P0, R4, 0x3000, RZ ;  /* 0x0000300004217810 */ /* 0x000fe20007f1e0ff */
[----:B------:R-:W-:Y:S01]  /*6a10*/  IMAD.WIDE.U32 R10, R13, UR8, R10 ;  /* 0x000000080d0a7c25 */ /* 0x000fe2000f8e000a */
[----:B------:R-:W-:Y:S02]  /*6a20*/  LOP3.LUT R36, R37, 0x380, RZ, 0xc0, !PT ;  /* 0x0000038025247812 */ /* 0x000fe400078ec0ff */
[----:B------:R-:W-:Y:S01]  /*6a30*/  LOP3.LUT R32, R33, 0x380, RZ, 0xc0, !PT ;  /* 0x0000038021207812 */ /* 0x000fe200078ec0ff */
[----:B------:R-:W-:Y:S01]  /*6a40*/  IMAD R6, R6, UR8, RZ ;  /* 0x0000000806067c24 */ /* 0x000fe2000f8e02ff */
[----:B------:R-:W-:-:S02]  /*6a50*/  LOP3.LUT R24, R25, 0x380, RZ, 0xc0, !PT ;  /* 0x0000038019187812 */ /* 0x000fc400078ec0ff */
[----:B------:R-:W-:Y:S01]  /*6a60*/  SHF.R.U64 R32, R32, 0x3, RZ ;  /* 0x0000000320207819 */ /* 0x000fe200000012ff */
[----:B------:R-:W-:Y:S01]  /*6a70*/  IMAD R15, R13, UR9, R6 ;  /* 0x000000090d0f7c24 */ /* 0x000fe2000f8e0206 */
[----:B------:R-:W-:Y:S01]  /*6a80*/  LOP3.LUT R28, R29, 0x380, RZ, 0xc0, !PT ;  /* 0x000003801d1c7812 */ /* 0x000fe200078ec0ff */
[----:B------:R-:W-:Y:S01]  /*6a90*/  ULDC.64 UR8, c[0x0][0xb50] ;  /* 0x0002d40000087ab9 */ /* 0x000fe20000000a00 */
[----:B------:R-:W-:Y:S01]  /*6aa0*/  LOP3.LUT R56, R57, 0x380, RZ, 0xc0, !PT ;  /* 0x0000038039387812 */ /* 0x000fe200078ec0ff */
[----:B------:R-:W-:Y:S01]  /*6ab0*/  IMAD.IADD R11, R11, 0x1, R15 ;  /* 0x000000010b0b7824 */ /* 0x000fe200078e020f */
[----:B------:R-:W-:Y:S02]  /*6ac0*/  LEA R12, P6, R10, UR8, 0x2 ;  /* 0x000000080a0c7c11 */ /* 0x000fe4000f8c10ff */
[----:B------:R-:W-:Y:S01]  /*6ad0*/  LOP3.LUT R32, R32, R33, RZ, 0x3c, !PT ;  /* 0x0000002120207212 */ /* 0x000fe200078e3cff */
[----:B------:R-:W-:Y:S01]  /*6ae0*/  IMAD.X R33, RZ, RZ, R5, P0 ;  /* 0x000000ffff217224 */ /* 0x000fe200000e0605 */
[----:B------:R-:W-:Y:S01]  /*6af0*/  SHF.R.U64 R36, R36, 0x3, RZ ;  /* 0x0000000324247819 */ /* 0x000fe200000012ff */
[----:B--2---:R-:W-:Y:S01]  /*6b00*/  SHFL.IDX PT, R20, R12, RZ, 0x1c1f ;  /* 0x001c1fff0c147589 */ /* 0x004fe200000e0000 */
[----:B------:R-:W-:-:S02]  /*6b10*/  SHF.R.U64 R24, R24, 0x3, RZ ;  /* 0x0000000318187819 */ /* 0x000fc400000012ff */
[----:B------:R-:W-:Y:S01]  /*6b20*/  SHF.R.U64 R28, R28, 0x3, RZ ;  /* 0x000000031c1c7819 */ /* 0x000fe200000012ff */
[----:B------:R-:W-:Y:S01]  /*6b30*/  SHFL.IDX PT, R50, R12, 0x1, 0x1c1f ;  /* 0x003c1f000c327f89 */ /* 0x000fe200000e0000 */
[----:B------:R-:W-:Y:S02]  /*6b40*/  SHF.R.U64 R56, R56, 0x3, RZ ;  /* 0x0000000338387819 */ /* 0x000fe400000012ff */
[----:B------:R-:W-:Y:S02]  /*6b50*/  IADD3 R61, P0, R4, 0x9000, RZ ;  /* 0x00009000043d7810 */ /* 0x000fe40007f1e0ff */
[----:B------:R-:W-:Y:S02]  /*6b60*/  LEA.HI.X R14, R10, UR9, R11, 0x2, P6 ;  /* 0x000000090a0e7c11 */ /* 0x000fe4000b0f140b */
        /* <DEDUP_REMOVED lines=8> */
[----:B------:R-:W-:Y:S01]  /*6bf0*/  LOP3.LUT R60, R61, 0x380, RZ, 0xc0, !PT ;  /* 0x000003803d3c7812 */ /* 0x000fe200078ec0ff */
[----:B------:R-:W1:Y:S01]  /*6c00*/  SHFL.IDX PT, R21, R14, RZ, 0x1c1f ;  /* 0x001c1fff0e157589 */ /* 0x000e6200000e0000 */
[----:B------:R-:W-:-:S02]  /*6c10*/  IADD3 R49, P2, R4, 0xb000, RZ ;  /* 0x0000b00004317810 */ /* 0x000fc40007f5e0ff */
[C---:B------:R-:W-:Y:S01]  /*6c20*/  IADD3 R41, P6, R4.reuse, 0x6000, RZ ;  /* 0x0000600004297810 */ /* 0x040fe20007fde0ff */
[----:B------:R-:W2:Y:S01]  /*6c30*/  SHFL.IDX PT, R51, R14, 0x1, 0x1c1f ;  /* 0x003c1f000e337f89 */ /* 0x000ea200000e0000 */
[C---:B------:R-:W-:Y:S02]  /*6c40*/  IADD3 R45, P5, R4.reuse, 0x7000, RZ ;  /* 0x00007000042d7810 */ /* 0x040fe40007fbe0ff */
[C---:B------:R-:W-:Y:S02]  /*6c50*/  IADD3 R69, P4, R4.reuse, 0x8000, RZ ;  /* 0x0000800004457810 */ /* 0x040fe40007f9e0ff */
[----:B------:R-:W-:Y:S02]  /*6c60*/  IADD3 R11, P3, R4, 0xa000, RZ ;  /* 0x0000a000040b7810 */ /* 0x000fe40007f7e0ff */
[----:B------:R-:W-:Y:S02]  /*6c70*/  SHF.R.U64 R60, R60, 0x3, RZ ;  /* 0x000000033c3c7819 */ /* 0x000fe400000012ff */
[----:B------:R-:W-:-:S02]  /*6c80*/  LOP3.LUT R48, R49, 0x380, RZ, 0xc0, !PT ;  /* 0x0000038031307812 */ /* 0x000fc400078ec0ff */
[----:B------:R-:W-:Y:S02]  /*6c90*/  LEA R26, R26, R201, 0x7 ;  /* 0x000000c91a1a7211 */ /* 0x000fe400078e38ff */
[----:B------:R-:W-:Y:S02]  /*6ca0*/  LOP3.LUT R40, R41, 0x380, RZ, 0xc0, !PT ;  /* 0x0000038029287812 */ /* 0x000fe400078ec0ff */
[----:B------:R-:W-:Y:S01]  /*6cb0*/  LOP3.LUT R44, R45, 0x380, RZ, 0xc0, !PT ;  /* 0x000003802d2c7812 */ /* 0x000fe200078ec0ff */
[----:B------:R-:W-:Y:S01]  /*6cc0*/  VIADD R6, R26, 0x8 ;  /* 0x000000081a067836 */ /* 0x000fe20000000000 */
[----:B------:R-:W-:Y:S02]  /*6cd0*/  LOP3.LUT R68, R69, 0x380, RZ, 0xc0, !PT ;  /* 0x0000038045447812 */ /* 0x000fe400078ec0ff */
[----:B------:R-:W-:Y:S02]  /*6ce0*/  LOP3.LUT R10, R11, 0x380, RZ, 0xc0, !PT ;  /* 0x000003800b0a7812 */ /* 0x000fe400078ec0ff */
[----:B------:R-:W-:Y:S01]  /*6cf0*/  LOP3.LUT R60, R60, R61, RZ, 0x3c, !PT ;  /* 0x0000003d3c3c7212 */ /* 0x000fe200078e3cff */
[----:B------:R-:W-:Y:S01]  /*6d00*/  IMAD.X R61, RZ, RZ, R5, P0 ;  /* 0x000000ffff3d7224 */ /* 0x000fe200000e0605 */
[----:B------:R-:W-:-:S02]  /*6d10*/  SHF.R.U64 R48, R48, 0x3, RZ ;  /* 0x0000000330307819 */ /* 0x000fc400000012ff */
[----:B------:R-:W-:Y:S02]  /*6d20*/  SHF.R.U64 R40, R40, 0x3, RZ ;  /* 0x0000000328287819 */ /* 0x000fe400000012ff */
[----:B------:R-:W-:Y:S02]  /*6d30*/  SHF.R.U64 R44, R44, 0x3, RZ ;  /* 0x000000032c2c7819 */ /* 0x000fe400000012ff */
[----:B------:R-:W-:Y:S02]  /*6d40*/  SHF.R.U64 R68, R68, 0x3, RZ ;  /* 0x0000000344447819 */ /* 0x000fe400000012ff */
[----:B------:R-:W-:Y:S02]  /*6d50*/  SHF.R.U64 R10, R10, 0x3, RZ ;  /* 0x000000030a0a7819 */ /* 0x000fe400000012ff */
[----:B------:R-:W-:Y:S02]  /*6d60*/  LOP3.LUT P0, RZ, R23, 0x3, RZ, 0xc0, !PT ;  /* 0x0000000317ff7812 */ /* 0x000fe4000780c0ff */
        /* <DEDUP_REMOVED lines=10> */
[----:B------:R-:W-:-:S02]  /*6e10*/  ISETP.GE.OR P2, PT, R26, R85, P0 ;  /* 0x000000551a00720c */ /* 0x000fc40000746670 */
[----:B------:R-:W-:Y:S02]  /*6e20*/  ISETP.GE.OR P0, PT, R6, R85, P0 ;  /* 0x000000550600720c */ /* 0x000fe40000706670 */
[C---:B------:R-:W-:Y:S02]  /*6e30*/  IADD3 R77, P6, R4.reuse, 0xc000, RZ ;  /* 0x0000c000044d7810 */ /* 0x040fe40007fde0ff */
[C---:B------:R-:W-:Y:S02]  /*6e40*/  IADD3 R73, P5, R4.reuse, 0xd000, RZ ;  /* 0x0000d00004497810 */ /* 0x040fe40007fbe0ff */
[C---:B------:R-:W-:Y:S02]  /*6e50*/  IADD3 R65, P4, R4.reuse, 0xe000, RZ ;  /* 0x0000e00004417810 */ /* 0x040fe40007f9e0ff */
[C---:B------:R-:W-:Y:S02]  /*6e60*/  LOP3.LUT R15, R4.reuse, 0x380, RZ, 0xc0, !PT ;  /* 0x00000380040f7812 */ /* 0x040fe400078ec0ff */
[----:B------:R-:W-:Y:S01]  /*6e70*/  IADD3 R13, P3, R4, 0xf000, RZ ;  /* 0x0000f000040d7810 */ /* 0x000fe20007f7e0ff */
[----:B-1----:R1:W-:Y:S01]  /*6e80*/  @!P2 ST.E desc[UR50][R20.64], R9 ;  /* 0x000000091400a985 */ /* 0x0023e2000c101932 */
[----:B------:R-:W-:-:S02]  /*6e90*/  LOP3.LUT R76, R77, 0x380, RZ, 0xc0, !PT ;  /* 0x000003804d4c7812 */ /* 0x000fc400078ec0ff */
[----:B------:R-:W-:Y:S01]  /*6ea0*/  LOP3.LUT R72, R73, 0x380, RZ, 0xc0, !PT ;  /* 0x0000038049487812 */ /* 0x000fe200078ec0ff */
[----:B--2---:R2:W-:Y:S01]  /*6eb0*/  @!P0 ST.E desc[UR50][R50.64], R8 ;  /* 0x0000000832008985 */ /* 0x0045e2000c101932 */
[----:B------:R-:W-:Y:S01]  /*6ec0*/  LOP3.LUT R64, R65, 0x380, RZ, 0xc0, !PT ;  /* 0x0000038041407812 */ /* 0x000fe200078ec0ff */
[----:B------:R-:W-:Y:S01]  /*6ed0*/  IMAD.X R53, RZ, RZ, R5, P3 ;  /* 0x000000ffff357224 */ /* 0x000fe200018e0605 */
[----:B------:R-:W-:Y:S01]  /*6ee0*/  SHF.R.U64 R15, R15, 0x3, RZ ;  /* 0x000000030f0f7819 */ /* 0x000fe200000012ff */
[----:B------:R-:W-:Y:S01]  /*6ef0*/  UIMAD UR7, UR11, UR12, URZ ;  /* 0x0000000c0b0772a4 */ /* 0x000fe2000f8e023f */
[----:B------:R-:W-:Y:S01]  /*6f00*/  LOP3.LUT R0, R13, 0x380, RZ, 0xc0, !PT ;  /* 0x000003800d007812 */ /* 0x000fe200078ec0ff */
[----:B------:R-:W-:Y:S01]  /*6f10*/  UIMAD.WIDE.U32 UR8, UR4, UR12, URZ ;  /* 0x0000000c040872a5 */ /* 0x000fe2000f8e003f */
[----:B------:R-:W-:Y:S01]  /*6f20*/  SHF.R.U64 R76, R76, 0x3, RZ ;  /* 0x000000034c4c7819 */ /* 0x000fe200000012ff */
[----:B------:R-:W-:Y:S01]  /*6f30*/  ULDC.64 UR10, c[0x0][0xae8] ;  /* 0x0002ba00000a7ab9 */ /* 0x000fe20000000a00 */
[----:B------:R-:W-:Y:S01]  /*6f40*/  SHF.R.U64 R72, R72, 0x3, RZ ;  /* 0x0000000348487819 */ /* 0x000fe200000012ff */
[----:B-1----:R-:W-:Y:S01]  /*6f50*/  IMAD.U32 R21, RZ, RZ, UR40 ;  /* 0x00000028ff157e24 */ /* 0x002fe2000f8e00ff */
[----:B------:R-:W-:Y:S01]  /*6f60*/  SHF.R.U64 R64, R64, 0x3, RZ ;  /* 0x0000000340407819 */ /* 0x000fe200000012ff */
[----:B------:R-:W5:Y:S01]  /*6f70*/  LD.E.128 R24, desc[UR50][R24.64] ;  /* 0x0000003218187980 */ /* 0x000f62000c101d00 */
[----:B------:R-:W-:-:S02]  /*6f80*/  LOP3.LUT R4, R15, R4, RZ, 0x3c, !PT ;  /* 0x000000040f047212 */ /* 0x000fc400078e3cff */
[----:B------:R-:W-:Y:S01]  /*6f90*/  SHF.R.U64 R0, R0, 0x3, RZ ;  /* 0x0000000300007819 */ /* 0x000fe200000012ff */
[----:B------:R-:W5:Y:S01]  /*6fa0*/  LD.E.128 R28, desc[UR50][R28.64] ;  /* 0x000000321c1c7980 */ /* 0x000f62000c101d00 */
[----:B------:R-:W-:Y:S01]  /*6fb0*/  LOP3.LUT R76, R76, R77, RZ, 0x3c, !PT ;  /* 0x0000004d4c4c7212 */ /* 0x000fe200078e3cff */
[--C-:B------:R-:W-:Y:S01]  /*6fc0*/  IMAD.X R77, RZ, RZ, R5.reuse, P6 ;  /* 0x000000ffff4d7224 */ /* 0x100fe200030e0605 */
[----:B------:R-:W-:Y:S01]  /*6fd0*/  LOP3.LUT R72, R72, R73, RZ, 0x3c, !PT ;  /* 0x0000004948487212 */ /* 0x000fe200078e3cff */
[--C-:B------:R-:W-:Y:S01]  /*6fe0*/  IMAD.X R73, RZ, RZ, R5.reuse, P5 ;  /* 0x000000ffff497224 */ /* 0x100fe200028e0605 */
[----:B------:R-:W-:Y:S01]  /*6ff0*/  LOP3.LUT R64, R64, R65, RZ, 0x3c, !PT ;  /* 0x0000004140407212 */ /* 0x000fe200078e3cff */
[----:B------:R-:W-:Y:S01]  /*7000*/  IMAD.X R65, RZ, RZ, R5, P4 ;  /* 0x000000ffff417224 */ /* 0x000fe200020e0605 */
[----:B------:R-:W-:Y:S01]  /*7010*/  LOP3.LUT R52, R0, R13, RZ, 0x3c, !PT ;  /* 0x0000000d00347212 */ /* 0x000fe200078e3cff */
[----:B------:R-:W-:Y:S01]  /*7020*/  UIMAD UR7, UR4, UR13, UR7 ;  /* 0x0000000d040772a4 */ /* 0x000fe2000f8e0207 */
[----:B------:R1:W5:Y:S01]  /*7030*/  LD.E.128 R12, desc[UR50][R4.64] ;  /* 0x00000032040c7980 */ /* 0x000362000c101d00 */
[----:B------:R-:W-:-:S03]  /*7040*/  IMAD R0, R19, 0x20, R22 ;  /* 0x0000002013007824 */ /* 0x000fc600078e0216 */
[----:B------:R-:W5:Y:S04]  /*7050*/  LD.E.128 R32, desc[UR50][R32.64] ;  /* 0x0000003220207980 */ /* 0x000f68000c101d00 */
[----:B------:R-:W5:Y:S01]  /*7060*/  LD.E.128 R56, desc[UR50][R56.64] ;  /* 0x0000003238387980 */ /* 0x000f62000c101d00 */
[----:B-1----:R-:W1:Y:S01]  /*7070*/  @P1 LDC R5, c[0x0][0xbec] ;  /* 0x0002fb00ff051b82 */ /* 0x002e620000000800 */
[----:B------:R-:W-:Y:S02]  /*7080*/  UIADD3 UR9, UR9, UR7, URZ ;  /* 0x0000000709097290 */ /* 0x000fe4000fffe03f */
[----:B------:R-:W5:Y:S01]  /*7090*/  LD.E.128 R36, desc[UR50][R36.64] ;  /* 0x0000003224247980 */ /* 0x000f62000c101d00 */
[----:B------:R-:W-:Y:S01]  /*70a0*/  UIMAD UR4, UR14, UR10, URZ ;  /* 0x0000000a0e0472a4 */ /* 0x000fe2000f8e023f */
[----:B------:R-:W-:Y:S01]  /*70b0*/  IMAD R20, R21, 0x80, R0 ;  /* 0x0000008015147824 */ /* 0x000fe200078e0200 */
[----:B------:R-:W-:Y:S01]  /*70c0*/  UIMAD.WIDE.U32 UR8, UR41, UR10, UR8 ;  /* 0x0000000a290872a5 */ /* 0x000fe2000f8e0008 */
[----:B------:R-:W5:Y:S01]  /*70d0*/  LD.E.128 R40, desc[UR50][R40.64] ;  /* 0x0000003228287980 */ /* 0x000f62000c101d00 */
[----:B------:R-:W-:-:S03]  /*70e0*/  UIMAD UR4, UR41, UR11, UR4 ;  /* 0x0000000b290472a4 */ /* 0x000fc6000f8e0204 */
[----:B------:R-:W-:Y:S01]  /*70f0*/  ULDC.64 UR10, c[0x0][0xaf0] ;  /* 0x0002bc00000a7ab9 */ /* 0x000fe20000000a00 */
[----:B------:R-:W-:Y:S01]  /*7100*/  UIADD3 UR9, UR9, UR4, URZ ;  /* 0x0000000409097290 */ /* 0x000fe2000fffe03f */
[----:B------:R-:W5:Y:S01]  /*7110*/  LD.E.128 R44, desc[UR50][R44.64] ;  /* 0x000000322c2c7980 */ /* 0x000f62000c101d00 */
[----:B------:R-:W-:Y:S01]  /*7120*/  UIMAD UR4, UR39, UR10, URZ ;  /* 0x0000000a270472a4 */ /* 0x000fe2000f8e023f */
[----:B------:R-:W-:Y:S01]  /*7130*/  IMAD.MOV.U32 R21, RZ, RZ, R20 ;  /* 0x000000ffff157224 */ /* 0x000fe200078e0014 */
[----:B------:R-:W-:Y:S01]  /*7140*/  UIMAD.WIDE.U32 UR8, UR38, UR10, UR8 ;  /* 0x0000000a260872a5 */ /* 0x000fe2000f8e0008 */
[----:B------:R-:W5:Y:S01]  /*7150*/  LD.E.128 R68, desc[UR50][R68.64] ;  /* 0x0000003244447980 */ /* 0x000f62000c101d00 */
[----:B------:R-:W-:-:S03]  /*7160*/  UIMAD UR4, UR38, UR11, UR4 ;  /* 0x0000000b260472a4 */ /* 0x000fc6000f8e0204 */
[----:B------:R-:W5:Y:S01]  /*7170*/  LD.E.128 R60, desc[UR50][R60.64] ;  /* 0x000000323c3c7980 */ /* 0x000f62000c101d00 */
[----:B-1----:R-:W-:-:S03]  /*7180*/  @P1 IMAD.HI.U32 R0, R20, R5, RZ ;  /* 0x0000000514001227 */ /* 0x002fc600078e00ff */
[----:B--2---:R-:W5:Y:S02]  /*7190*/  LD.E.128 R8, desc[UR50][R10.64] ;  /* 0x000000320a087980 */ /* 0x004f64000c101d00 */
[----:B0-----:R-:W-:Y:S01]  /*71a0*/  @P1 SHF.R.U32.HI R21, RZ, R83, R0 ;  /* 0x00000053ff151219 */ /* 0x001fe20000011600 */
[----:B------:R-:W-:Y:S01]  /*71b0*/  UIADD3 UR4, UR9, UR4, URZ ;  /* 0x0000000409047290 */ /* 0x000fe2000fffe03f */
[----:B------:R-:W-:Y:S01]  /*71c0*/  IMAD.U32 R4, RZ, RZ, UR8 ;  /* 0x00000008ff047e24 */ /* 0x000fe2000f8e00ff */
[----:B------:R-:W5:Y:S01]  /*71d0*/  LD.E.128 R48, desc[UR50][R48.64] ;  /* 0x0000003230307980 */ /* 0x000f62000c101d00 */
[--C-:B------:R-:W-:Y:S01]  /*71e0*/  SHF.R.S32.HI R0, RZ, 0x1f, R21.reuse ;  /* 0x0000001fff007819 */ /* 0x100fe20000011415 */
[----:B------:R-:W-:Y:S02]  /*71f0*/  IMAD.MOV R6, RZ, RZ, -R21 ;  /* 0x000000ffff067224 */ /* 0x000fe400078e0a15 */
[----:B------:R-:W-:Y:S01]  /*7200*/  IMAD.U32 R5, RZ, RZ, UR9 ;  /* 0x00000009ff057e24 */ /* 0x000fe2000f8e00ff */
[----:B------:R-:W-:Y:S01]  /*7210*/  ULDC.64 UR8, c[0x0][0xae0] ;  /* 0x0002b80000087ab9 */ /* 0x000fe20000000a00 */
[----:B------:R-:W-:Y:S01]  /*7220*/  IMAD R81, R81, R6, R20 ;  /* 0x0000000651517224 */ /* 0x000fe200078e0214 */
[----:B------:R-:W5:Y:S01]  /*7230*/  LD.E.128 R76, desc[UR50][R76.64] ;  /* 0x000000324c4c7980 */ /* 0x000f62000c101d00 */
[----:B------:R-:W-:-:S02]  /*7240*/  IMAD R0, R0, UR8, RZ ;  /* 0x0000000800007c24 */ /* 0x000fc4000f8e02ff */
[----:B------:R-:W-:Y:S01]  /*7250*/  IMAD.U32 R5, RZ, RZ, UR4 ;  /* 0x00000004ff057e24 */ /* 0x000fe2000f8e00ff */
[----:B------:R-:W5:Y:S01]  /*7260*/  LD.E.128 R72, desc[UR50][R72.64] ;  /* 0x0000003248487980 */ /* 0x000f62000c101d00 */
[----:B------:R-:W-:-:S03]  /*7270*/  IMAD R83, R21, UR9, R0 ;  /* 0x0000000915537c24 */ /* 0x000fc6000f8e0200 */
[----:B------:R-:W5:Y:S01]  /*7280*/  LD.E.128 R64, desc[UR50][R64.64] ;  /* 0x0000003240407980 */ /* 0x000f62000c101d00 */
[----:B------:R-:W-:-:S03]  /*7290*/  SHF.R.S32.HI R0, RZ, 0x1f, R81 ;  /* 0x0000001fff007819 */ /* 0x000fc60000011451 */
[----:B------:R-:W5:Y:S01]  /*72a0*/  LD.E.128 R52, desc[UR50][R52.64] ;  /* 0x0000003234347980 */ /* 0x000f62000c101d00 */
[----:B------:R-:W-:Y:S01]  /*72b0*/  IMAD.WIDE.U32 R4, R21, UR8, R4 ;  /* 0x0000000815047c25 */ /* 0x000fe2000f8e0004 */
[----:B------:R-:W-:Y:S01]  /*72c0*/  ULDC.64 UR8, c[0x0][0xad8] ;  /* 0x0002b60000087ab9 */ /* 0x000fe20000000a00 */
[----:B------:R-:W-:Y:S01]  /*72d0*/  @!PT LDS RZ, [RZ] ;  /* 0x00000000fffff984 */ /* 0x000fe20000000800 */
[----:B------:R-:W-:Y:S01]  /*72e0*/  @!PT LDS RZ, [RZ] ;  /* 0x00000000fffff984 */ /* 0x000fe20000000800 */
[----:B------:R-:W-:Y:S01]  /*72f0*/  @!PT LDS RZ, [RZ] ;  /* 0x00000000fffff984 */ /* 0x000fe20000000800 */
[----:B------:R-:W-:Y:S01]  /*7300*/  @!PT LDS RZ, [RZ] ;  /* 0x00000000fffff984 */ /* 0x000fe20000000800 */
[----:B------:R0:W-:Y:S06]  /*7310*/  MEMBAR.ALL.CTA ;  /* 0x0000000000007992 */ /* 0x0001ec0000008000 */
[----:B0-----:R-:W0:Y:S01]  /*7320*/  FENCE.VIEW.ASYNC.S ;  /* 0x00000000000073c6 */ /* 0x001e220000000000 */
[----:B------:R-:W-:-:S02]  /*7330*/  IMAD.U32 R87, RZ, RZ, UR40 ;  /* 0x00000028ff577e24 */ /* 0x000fc4000f8e00ff */
[----:B------:R-:W-:Y:S02]  /*7340*/  IMAD.IADD R5, R5, 0x1, R83 ;  /* 0x0000000105057824 */ /* 0x000fe400078e0253 */
[----:B------:R-:W-:Y:S02]  /*7350*/  IMAD R6, R0, UR8, RZ ;  /* 0x0000000800067c24 */ /* 0x000fe4000f8e02ff */
[----:B------:R-:W-:Y:S02]  /*7360*/  IMAD R86, R87, 0x80, R22 ;  /* 0x0000008057567824 */ /* 0x000fe400078e0216 */
[C---:B------:R-:W-:Y:S02]  /*7370*/  IMAD R21, R81.reuse, UR9, R6 ;  /* 0x0000000951157c24 */ /* 0x040fe4000f8e0206 */
[----:B------:R-:W-:Y:S01]  /*7380*/  IMAD.WIDE.U32 R4, R81, UR8, R4 ;  /* 0x0000000851047c25 */ /* 0x000fe2000f8e0004 */
[----:B------:R-:W-:Y:S01]  /*7390*/  ISETP.GE.AND P2, PT, R86, R85, PT ;  /* 0x000000555600720c */ /* 0x000fe20003f46270 */
[----:B------:R-:W-:-:S02]  /*73a0*/  ULDC.64 UR8, c[0x0][0xa80] ;  /* 0x0002a00000087ab9 */ /* 0x000fc40000000a00 */
[----:B------:R-:W-:Y:S01]  /*73b0*/  VIADD R3, R3, 0x22820 ;  /* 0x0002282003037836 */ /* 0x000fe20000000000 */
[----:B------:R-:W-:Y:S01]  /*73c0*/  LEA R6, P3, R4, UR8, 0x1 ;  /* 0x0000000804067c11 */ /* 0x000fe2000f8608ff */
[----:B------:R-:W-:Y:S02]  /*73d0*/  IMAD.IADD R5, R5, 0x1, R21 ;  /* 0x0000000105057824 */ /* 0x000fe400078e0215 */
[----:B------:R-:W-:Y:S01]  /*73e0*/  VIADD R0, R86, 0x20 ;  /* 0x0000002056007836 */ /* 0x000fe20000000000 */
[----:B------:R-:W-:Y:S02]  /*73f0*/  PRMT R3, RZ, 0x654, R3 ;  /* 0x00000654ff037816 */ /* 0x000fe40000000003 */
[----:B------:R-:W-:Y:S02]  /*7400*/  LEA.HI.X R84, R4, UR9, R5, 0x1, P3 ;  /* 0x0000000904547c11 */ /* 0x000fe400098f0c05 */
[-C--:B------:R-:W-:Y:S01]  /*7410*/  ISETP.GE.AND P1, PT, R0, R85.reuse, PT ;  /* 0x000000550000720c */ /* 0x080fe20003f26270 */
[----:B------:R-:W-:Y:S01]  /*7420*/  VIADD R0, R86, 0x40 ;  /* 0x0000004056007836 */ /* 0x000fe20000000000 */
[----:B0-----:R0:W-:Y:S01]  /*7430*/  SYNCS.ARRIVE.TRANS64.RED.A1T0 RZ, [R3+URZ], RZ ;  /* 0x000000ff03ff79a7 */ /* 0x0011e2000810043f */
[----:B------:R1:W2:Y:S01]  /*7440*/  SHFL.IDX PT, R83, R6, RZ, 0x181f ;  /* 0x00181fff06537589 */ /* 0x0002a200000e0000 */
[----:B------:R-:W-:Y:S02]  /*7450*/  BSSY B1, `(.L_x_9451) ;  /* 0x0000015000017945 */ /* 0x000fe40003800000 */
[----:B------:R-:W-:Y:S01]  /*7460*/  ISETP.GE.AND P0, PT, R0, R85, PT ;  /* 0x000000550000720c */ /* 0x000fe20003f06270 */
[----:B0-----:R1:W0:Y:S01]  /*7470*/  SHFL.IDX PT, R3, R84, RZ, 0x181f ;  /* 0x00181fff54037589 */ /* 0x00122200000e0000 */
[----:B------:R-:W-:Y:S11]  /*7480*/  @P2 BRA `(.L_x_9452) ;  /* 0x0000000000442947 */ /* 0x000ff60003800000 */
[----:B------:R-:W-:Y:S02]  /*7490*/  ULDC UR4, c[0x0][0xac8] ;  /* 0x0002b20000047ab9 */ /* 0x000fe40000000800 */
[----:B------:R-:W-:Y:S02]  /*74a0*/  ISETP.GE.AND P5, PT, R2, UR4, PT ;  /* 0x0000000402007c0c */ /* 0x000fe4000bfa6270 */
[----:B------:R-:W-:Y:S02]  /*74b0*/  ISETP.GE.AND P4, PT, R17, UR4, PT ;  /* 0x0000000411007c0c */ /* 0x000fe4000bf86270 */
[----:B------:R-:W-:Y:S02]  /*74c0*/  ISETP.GE.AND P3, PT, R16, UR4, PT ;  /* 0x0000000410007c0c */ /* 0x000fe4000bf66270 */
[----:B------:R-:W-:-:S07]  /*74d0*/  ISETP.GE.AND P2, PT, R18, UR4, PT ;  /* 0x0000000412007c0c */ /* 0x000fce000bf46270 */
[----:B--2---:R-:W-:-:S04]  /*74e0*/  @!P5 LEA R4, P6, R2, R83, 0x1 ;  /* 0x000000530204d211 */ /* 0x004fc800078c08ff */
[----:B0-----:R-:W-:Y:S02]  /*74f0*/  @!P5 LEA.HI.X R5, R2, R3, R208, 0x1, P6 ;  /* 0x000000030205d211 */ /* 0x001fe400030f0cd0 */
[----:B------:R-:W-:-:S03]  /*7500*/  @!P4 LEA R20, P6, R17, R83, 0x1 ;  /* 0x000000531114c211 */ /* 0x000fc600078c08ff */
[----:B-----5:R3:W-:Y:S01]  /*7510*/  @!P5 ST.E.128 desc[UR50][R4.64], R12 ;  /* 0x0000000c0400d985 */ /* 0x0207e2000c101d32 */
[----:B------:R-:W-:Y:S02]  /*7520*/  @!P4 LEA.HI.X R21, R17, R3, R207, 0x1, P6 ;  /* 0x000000031115c211 */ /* 0x000fe400030f0ccf */
[----:B------:R-:W-:-:S03]  /*7530*/  @!P3 LEA R80, P6, R16, R83, 0x1 ;  /* 0x000000531050b211 */ /* 0x000fc600078c08ff */
[----:B------:R3:W-:Y:S01]  /*7540*/  @!P4 ST.E.128 desc[UR50][R20.64], R56 ;  /* 0x000000381400c985 */ /* 0x0007e2000c101d32 */
[----:B------:R-:W-:Y:S02]  /*7550*/  @!P3 LEA.HI.X R81, R16, R3, R206, 0x1, P6 ;  /* 0x000000031051b211 */ /* 0x000fe400030f0cce */
[----:B------:R-:W-:-:S03]  /*7560*/  @!P2 LEA R82, P6, R18, R83, 0x1 ;  /* 0x000000531252a211 */ /* 0x000fc600078c08ff */
[----:B------:R3:W-:Y:S01]  /*7570*/  @!P3 ST.E.128 desc[UR50][R80.64], R68 ;  /* 0x000000445000b985 */ /* 0x0007e2000c101d32 */
[----:B------:R-:W-:-:S05]  /*7580*/  @!P2 LEA.HI.X R83, R18, R3, R205, 0x1, P6 ;  /* 0x000000031253a211 */ /* 0x000fca00030f0ccd */
[----:B------:R3:W-:Y:S04]  /*7590*/  @!P2 ST.E.128 desc[UR50][R82.64], R76 ;  /* 0x0000004c5200a985 */ /* 0x0007e8000c101d32 */
.L_x_9452:
[----:B------:R-:W-:Y:S05]  /*75a0*/  BSYNC B1 ;  /* 0x0000000000017941 */ /* 0x000fea0003800000 */
.L_x_9451:
[----:B0-----:R0:W4:Y:S01]  /*75b0*/  SHFL.IDX PT, R3, R84, 0x1, 0x181f ;  /* 0x00381f0054037f89 */ /* 0x00112200000e0000 */
[----:B------:R-:W-:Y:S03]  /*75c0*/  BSSY B1, `(.L_x_9453) ;  /* 0x0000014000017945 */ /* 0x000fe60003800000 */
[----:B---3--:R0:W3:Y:S01]  /*75d0*/  SHFL.IDX PT, R21, R6, 0x1, 0x181f ;  /* 0x00381f0006157f89 */ /* 0x0080e200000e0000 */
[----:B------:R-:W-:Y:S05]  /*75e0*/  @P1 BRA `(.L_x_9454) ;  /* 0x0000000000441947 */ /* 0x000fea0003800000 */
[----:B------:R-:W-:Y:S02]  /*75f0*/  ULDC UR4, c[0x0][0xac8] ;  /* 0x0002b20000047ab9 */ /* 0x000fe40000000800 */
[----:B------:R-:W-:Y:S02]  /*7600*/  ISETP.GE.AND P4, PT, R2, UR4, PT ;  /* 0x0000000402007c0c */ /* 0x000fe4000bf86270 */
[----:B------:R-:W-:Y:S02]  /*7610*/  ISETP.GE.AND P3, PT, R17, UR4, PT ;  /* 0x0000000411007c0c */ /* 0x000fe4000bf66270 */
[----:B------:R-:W-:Y:S02]  /*7620*/  ISETP.GE.AND P2, PT, R16, UR4, PT ;  /* 0x0000000410007c0c */ /* 0x000fe4000bf46270 */
[----:B------:R-:W-:-:S07]  /*7630*/  ISETP.GE.AND P1, PT, R18, UR4, PT ;  /* 0x0000000412007c0c */ /* 0x000fce000bf26270 */
[CC--:B---3--:R-:W-:Y:S02]  /*7640*/  @!P4 LEA R4, P6, R2.reuse, R21.reuse, 0x1 ;  /* 0x000000150204c211 */ /* 0x0c8fe400078c08ff */
[C---:B-----5:R-:W-:Y:S02]  /*7650*/  @!P3 LEA R12, P5, R17.reuse, R21, 0x1 ;  /* 0x00000015110cb211 */ /* 0x060fe400078a08ff */
[----:B----4-:R-:W-:Y:S02]  /*7660*/  @!P4 LEA.HI.X R5, R2, R3, R208, 0x1, P6 ;  /* 0x000000030205c211 */ /* 0x010fe400030f0cd0 */
[----:B------:R-:W-:Y:S02]  /*7670*/  @!P2 LEA R14, P6, R16, R21, 0x1 ;  /* 0x00000015100ea211 */ /* 0x000fe400078c08ff */
[----:B------:R-:W-:Y:S01]  /*7680*/  @!P3 LEA.HI.X R13, R17, R3, R207, 0x1, P5 ;  /* 0x00000003110db211 */ /* 0x000fe200028f0ccf */
[----:B------:R3:W-:Y:S01]  /*7690*/  @!P4 ST.E.128 desc[UR50][R4.64], R24 ;  /* 0x000000180400c985 */ /* 0x0007e2000c101d32 */
[----:B------:R-:W-:-:S02]  /*76a0*/  @!P1 LEA R20, P5, R18, R21, 0x1 ;  /* 0x0000001512149211 */ /* 0x000fc400078a08ff */
[-C--:B------:R-:W-:Y:S01]  /*76b0*/  @!P2 LEA.HI.X R15, R16, R3.reuse, R206, 0x1, P6 ;  /* 0x00000003100fa211 */ /* 0x080fe200030f0cce */
[----:B------:R3:W-:Y:S01]  /*76c0*/  @!P3 ST.E.128 desc[UR50][R12.64], R36 ;  /* 0x000000240c00b985 */ /* 0x0007e2000c101d32 */
[----:B------:R-:W-:-:S03]  /*76d0*/  @!P1 LEA.HI.X R21, R18, R3, R205, 0x1, P5 ;  /* 0x0000000312159211 */ /* 0x000fc600028f0ccd */
[----:B------:R3:W-:Y:S04]  /*76e0*/  @!P2 ST.E.128 desc[UR50][R14.64], R60 ;  /* 0x0000003c0e00a985 */ /* 0x0007e8000c101d32 */
[----:B------:R3:W-:Y:S02]  /*76f0*/  @!P1 ST.E.128 desc[UR50][R20.64], R72 ;  /* 0x0000004814009985 */ /* 0x0007e4000c101d32 */
.L_x_9454:
[----:B------:R-:W-:Y:S05]  /*7700*/  BSYNC B1 ;  /* 0x0000000000017941 */ /* 0x000fea0003800000 */
.L_x_9453:
[----:B----4-:R4:W0:Y:S01]  /*7710*/  SHFL.IDX PT, R3, R84, 0x2, 0x181f ;  /* 0x00581f0054037f89 */ /* 0x01082200000e0000 */
        /* <DEDUP_REMOVED lines=8> */
[-C--:B---3--:R-:W-:Y:S02]  /*77a0*/  @!P3 LEA R4, P6, R2, R21.reuse, 0x1 ;  /* 0x000000150204b211 */ /* 0x088fe400078c08ff */
[CC--:B-----5:R-:W-:Y:S02]  /*77b0*/  @!P2 LEA R12, P5, R17.reuse, R21.reuse, 0x1 ;  /* 0x00000015110ca211 */ /* 0x0e0fe400078a08ff */
[----:B------:R-:W-:Y:S02]  /*77c0*/  @!P1 LEA R14, P4, R16, R21, 0x1 ;  /* 0x00000015100e9211 */ /* 0x000fe400078808ff */
[----:B0-----:R-:W-:Y:S02]  /*77d0*/  @!P3 LEA.HI.X R5, R2, R3, R208, 0x1, P6 ;  /* 0x000000030205b211 */ /* 0x001fe400030f0cd0 */
[----:B------:R-:W-:Y:S02]  /*77e0*/  @!P0 LEA R20, P6, R18, R21, 0x1 ;  /* 0x0000001512148211 */ /* 0x000fe400078c08ff */
[-C--:B------:R-:W-:Y:S01]  /*77f0*/  @!P2 LEA.HI.X R13, R17, R3.reuse, R207, 0x1, P5 ;  /* 0x00000003110da211 */ /* 0x080fe200028f0ccf */
[----:B------:R0:W-:Y:S01]  /*7800*/  @!P3 ST.E.128 desc[UR50][R4.64], R28 ;  /* 0x0000001c0400b985 */ /* 0x0001e2000c101d32 */
[----:B------:R-:W-:-:S02]  /*7810*/  @!P1 LEA.HI.X R15, R16, R3, R206, 0x1, P4 ;  /* 0x00000003100f9211 */ /* 0x000fc400020f0cce */
[----:B------:R-:W-:Y:S01]  /*7820*/  @!P0 LEA.HI.X R21, R18, R3, R205, 0x1, P6 ;  /* 0x0000000312158211 */ /* 0x000fe200030f0ccd */
[----:B------:R0:W-:Y:S04]  /*7830*/  @!P2 ST.E.128 desc[UR50][R12.64], R40 ;  /* 0x000000280c00a985 */ /* 0x0001e8000c101d32 */
[----:B------:R0:W-:Y:S04]  /*7840*/  @!P1 ST.E.128 desc[UR50][R14.64], R8 ;  /* 0x000000080e009985 */ /* 0x0001e8000c101d32 */
[----:B------:R0:W-:Y:S02]  /*7850*/  @!P0 ST.E.128 desc[UR50][R20.64], R64 ;  /* 0x0000004014008985 */ /* 0x0001e4000c101d32 */
.L_x_9456:
[----:B------:R-:W-:Y:S05]  /*7860*/  BSYNC B1 ;  /* 0x0000000000017941 */ /* 0x000fea0003800000 */
.L_x_9455:
[----:B------:R-:W-:Y:S01]  /*7870*/  VIADD R0, R86, 0x60 ;  /* 0x0000006056007836 */ /* 0x000fe20000000000 */
[----:B0-----:R0:W0:Y:S04]  /*7880*/  SHFL.IDX PT, R3, R84, 0x3, 0x181f ;  /* 0x00781f0054037f89 */ /* 0x00102800000e0000 */
[----:B------:R-:W-:Y:S01]  /*7890*/  ISETP.GE.AND P0, PT, R0, R85, PT ;  /* 0x000000550000720c */ /* 0x000fe20003f06270 */
[----:B-----5:R0:W0:-:S12]  /*78a0*/  SHFL.IDX PT, R13, R6, 0x3, 0x181f ;  /* 0x00781f00060d7f89 */ /* 0x02001800000e0000 */
[----:B------:R-:W-:Y:S05]  /*78b0*/  @P0 BRA `(.L_x_9457) ;  /* 0x0000000c00bc0947 */ /* 0x000fea0003800000 */
[----:B------:R-:W-:Y:S02]  /*78c0*/  ULDC UR4, c[0x0][0xac8] ;  /* 0x0002b20000047ab9 */ /* 0x000fe40000000800 */
[----:B------:R-:W-:Y:S02]  /*78d0*/  ISETP.GE.AND P3, PT, R2, UR4, PT ;  /* 0x0000000402007c0c */ /* 0x000fe4000bf66270 */
[----:B------:R-:W-:Y:S02]  /*78e0*/  ISETP.GE.AND P4, PT, R17, UR4, PT ;  /* 0x0000000411007c0c */ /* 0x000fe4000bf86270 */
[----:B------:R-:W-:-:S09]  /*78f0*/  ISETP.GE.AND P5, PT, R16, UR4, PT ;  /* 0x0000000410007c0c */ /* 0x000fd2000bfa6270 */
[-C--:B0-----:R-:W-:Y:S02]  /*7900*/  @!P3 LEA R4, P0, R2, R13.reuse, 0x1 ;  /* 0x0000000d0204b211 */ /* 0x081fe400078008ff */
[CC--:B------:R-:W-:Y:S02]  /*7910*/  @!P4 LEA R8, P1, R17.reuse, R13.reuse, 0x1 ;  /* 0x0000000d1108c211 */ /* 0x0c0fe400078208ff */
[----:B------:R-:W-:Y:S02]  /*7920*/  @!P5 LEA R10, P2, R16, R13, 0x1 ;  /* 0x0000000d100ad211 */ /* 0x000fe400078408ff */
[-C--:B------:R-:W-:Y:S02]  /*7930*/  @!P3 LEA.HI.X R5, R2, R3.reuse, R208, 0x1, P0 ;  /* 0x000000030205b211 */ /* 0x080fe400000f0cd0 */
[-C--:B------:R-:W-:Y:S02]  /*7940*/  @!P4 LEA.HI.X R9, R17, R3.reuse, R207, 0x1, P1 ;  /* 0x000000031109c211 */ /* 0x080fe400008f0ccf */
[----:B------:R-:W-:Y:S01]  /*7950*/  @!P5 LEA.HI.X R11, R16, R3, R206, 0x1, P2 ;  /* 0x00000003100bd211 */ /* 0x000fe200010f0cce */
[----:B------:R0:W-:Y:S01]  /*7960*/  @!P3 ST.E.128 desc[UR50][R4.64], R32 ;  /* 0x000000200400b985 */ /* 0x0001e2000c101d32 */
[----:B------:R-:W-:-:S03]  /*7970*/  ISETP.GE.AND P0, PT, R18, UR4, PT ;  /* 0x0000000412007c0c */ /* 0x000fc6000bf06270 */
[----:B------:R0:W-:Y:S04]  /*7980*/  @!P4 ST.E.128 desc[UR50][R8.64], R44 ;  /* 0x0000002c0800c985 */ /* 0x0001e8000c101d32 */
[----:B------:R0:W-:Y:S06]  /*7990*/  @!P5 ST.E.128 desc[UR50][R10.64], R48 ;  /* 0x000000300a00d985 */ /* 0x0001ec000c101d32 */
[----:B------:R-:W-:Y:S05]  /*79a0*/  @P0 BRA `(.L_x_9457) ;  /* 0x0000000c00800947 */ /* 0x000fea0003800000 */
[----:B0-----:R-:W-:-:S04]  /*79b0*/  LEA R4, P0, R18, R13, 0x1 ;  /* 0x0000000d12047211 */ /* 0x001fc800078008ff */
[----:B------:R-:W-:-:S05]  /*79c0*/  LEA.HI.X R5, R18, R3, R205, 0x1, P0 ;  /* 0x0000000312057211 */ /* 0x000fca00000f0ccd */
[----:B------:R0:W-:Y:S01]  /*79d0*/  ST.E.128 desc[UR50][R4.64], R52 ;  /* 0x0000003404007985 */ /* 0x0001e2000c101d32 */
[----:B------:R-:W-:Y:S05]  /*79e0*/  BRA `(.L_x_9457) ;  /* 0x0000000c00707947 */ /* 0x000fea0003800000 */
.L_x_9449:
        /* <DEDUP_REMOVED lines=23> */
[----:B0-----:R-:W-:Y:S01]  /*7b60*/  ISETP.NE.AND P0, PT, R13, 0x1, PT ;  /* 0x000000010d00780c */ /* 0x001fe20003f05270 */
[----:B------:R-:W-:Y:S01]  /*7b70*/  UMOV UR4, URZ ;  /* 0x0000003f00047c82 */ /* 0x000fe20008000000 */
[----:B------:R-:W-:Y:S01]  /*7b80*/  USHF.R.S32.HI UR11, URZ, 0x1f, UR41 ;  /* 0x0000001f3f0b7899 */ /* 0x000fe20008011429 */
[----:B------:R-:W-:-:S10]  /*7b90*/  ISETP.GE.AND P1, PT, R209, 0x80, PT ;  /* 0x00000080d100780c */ /* 0x000fd40003f26270 */
[----:B------:R-:W0:Y:S01]  /*7ba0*/  @P0 LDC R11, c[0x0][0xbec] ;  /* 0x0002fb00ff0b0b82 */ /* 0x000e220000000800 */
[----:B--2---:R-:W-:-:S13]  /*7bb0*/  @P2 R2UR UR4, R3 ;  /* 0x00000000030422ca */ /* 0x004fda00000e0000 */
[----:B------:R-:W-:Y:S01]  /*7bc0*/  USHF.R.S32.HI UR10, URZ, 0x1f, UR4 ;  /* 0x0000001f3f0a7899 */ /* 0x000fe20008011404 */
[----:B01----:R-:W-:Y:S11]  /*7bd0*/  @P3 BRA `(.L_x_9458) ;  /* 0x0000000000103947 */ /* 0x003ff60003800000 */
[----:B------:R-:W-:Y:S05]  /*7be0*/  @!P2 BRA `(.L_x_9458) ;  /* 0x00000000000ca947 */ /* 0x000fea0003800000 */
[----:B------:R-:W2:Y:S04]  /*7bf0*/  LDG.E R3, desc[UR50][R4.64] ;  /* 0x0000003204037981 */ /* 0x000ea8000c1e1900 */
[----:B-----5:R-:W2:Y:S02]  /*7c00*/  LDG.E R0, desc[UR50][R4.64+0x4] ;  /* 0x0000043204007981 */ /* 0x020ea4000c1e1900 */
[----:B--2---:R-:W-:-:S07]  /*7c10*/  IMAD.IADD R0, R0, 0x1, -R3 ;  /* 0x0000000100007824 */ /* 0x004fce00078e0a03 */
.L_x_9458:
[----:B------:R-:W-:Y:S01]  /*7c20*/  USEL UR38, UR38, URZ, !UP0 ;  /* 0x0000003f26267287 */ /* 0x000fe2000c000000 */
[----:B------:R-:W-:Y:S01]  /*7c30*/  BSSY B1, `(.L_x_9459) ;  /* 0x000002d000017945 */ /* 0x000fe20003800000 */
[----:B------:R-:W-:-:S03]  /*7c40*/  USEL UR39, UR39, URZ, !UP0 ;  /* 0x0000003f27277287 */ /* 0x000fc6000c000000 */
[----:B------:R-:W-:Y:S09]  /*7c50*/  @P1 BRA `(.L_x_9460) ;  /* 0x0000000000a81947 */ /* 0x000ff20003800000 */
[----:B------:R-:W0:Y:S01]  /*7c60*/  S2R R4, SR_TID.X ;  /* 0x0000000000047919 */ /* 0x000e220000002100 */
[----:B------:R-:W1:Y:S01]  /*7c70*/  LDC R6, c[0x0][0xbe8] ;  /* 0x0002fa00ff067b82 */ /* 0x000e620000000800 */
[----:B------:R-:W-:-:S04]  /*7c80*/  IMAD.U32 R3, RZ, RZ, UR40 ;  /* 0x00000028ff037e24 */ /* 0x000fc8000f8e00ff */
[----:B0-----:R-:W-:Y:S02]  /*7c90*/  IMAD R3, R3, 0x80, R4 ;  /* 0x0000008003037824 */ /* 0x001fe400078e0204 */
[----:B-1---5:R-:W-:-:S03]  /*7ca0*/  IMAD R4, R0, R6, RZ ;  /* 0x0000000600047224 */ /* 0x022fc600078e02ff */
[----:B------:R-:W-:-:S04]  /*7cb0*/  IADD3 R5, R3, -0x80, RZ ;  /* 0xffffff8003057810 */ /* 0x000fc80007ffe0ff */
        /* <DEDUP_REMOVED lines=36> */
.L_x_9460:
[----:B------:R-:W-:Y:S05]  /*7f00*/  BSYNC B1 ;  /* 0x0000000000017941 */ /* 0x000fea0003800000 */
.L_x_9459:
[----:B------:R-:W1:Y:S01]  /*7f10*/  @P0 LDC R5, c[0x0][0xbf0] ;  /* 0x0002fc00ff050b82 */ /* 0x000e620000000800 */
[----:B------:R-:W-:Y:S01]  /*7f20*/  ULDC.64 UR12, c[0x0][0xaa0] ;  /* 0x0002a800000c7ab9 */ /* 0x000fe20000000a00 */
[----:B0-----:R-:W-:Y:S01]  /*7f30*/  IMAD R3, R19, 0x20, R22 ;  /* 0x0000002013037824 */ /* 0x001fe200078e0216 */
[----:B------:R-:W-:Y:S01]  /*7f40*/  UIMAD UR7, UR10, UR12, URZ ;  /* 0x0000000c0a0772a4 */ /* 0x000fe2000f8e023f */
[----:B------:R-:W-:Y:S01]  /*7f50*/  IMAD.U32 R8, RZ, RZ, UR40 ;  /* 0x00000028ff087e24 */ /* 0x000fe2000f8e00ff */
[----:B------:R-:W-:Y:S01]  /*7f60*/  UIMAD.WIDE.U32 UR8, UR4, UR12, URZ ;  /* 0x0000000c040872a5 */ /* 0x000fe2000f8e003f */
[----:B------:R-:W-:Y:S01]  /*7f70*/  IMAD.U32 R15, RZ, RZ, UR40 ;  /* 0x00000028ff0f7e24 */ /* 0x000fe2000f8e00ff */
[----:B------:R-:W-:Y:S01]  /*7f80*/  UIMAD UR7, UR4, UR13, UR7 ;  /* 0x0000000d040772a4 */ /* 0x000fe2000f8e0207 */
[----:B------:R-:W-:Y:S01]  /*7f90*/  IMAD R8, R8, 0x80, R3 ;  /* 0x0000008008087824 */ /* 0x000fe200078e0203 */
[----:B------:R-:W-:Y:S01]  /*7fa0*/  BSSY B1, `(.L_x_9461) ;  /* 0x000003e000017945 */ /* 0x000fe20003800000 */
[----:B------:R-:W-:Y:S01]  /*7fb0*/  ULDC.64 UR12, c[0x0][0xae8] ;  /* 0x0002ba00000c7ab9 */ /* 0x000fe20000000a00 */
[----:B------:R-:W-:Y:S01]  /*7fc0*/  UIADD3 UR9, UR9, UR7, URZ ;  /* 0x0000000709097290 */ /* 0x000fe2000fffe03f */
[----:B------:R-:W-:Y:S01]  /*7fd0*/  @P0 IMAD.HI.U32 R4, R8, R11, RZ ;  /* 0x0000000b08040227 */ /* 0x000fe200078e00ff */
[----:B------:R-:W-:-:S02]  /*7fe0*/  UIMAD UR4, UR11, UR12, URZ ;  /* 0x0000000c0b0472a4 */ /* 0x000fc4000f8e023f */
[----:B------:R-:W-:Y:S01]  /*7ff0*/  UIMAD.WIDE.U32 UR8, UR41, UR12, UR8 ;  /* 0x0000000c290872a5 */ /* 0x000fe2000f8e0008 */
[----:B------:R-:W-:Y:S01]  /*8000*/  IMAD.MOV.U32 R3, RZ, RZ, R8 ;  /* 0x000000ffff037224 */ /* 0x000fe200078e0008 */
[----:B------:R-:W-:Y:S01]  /*8010*/  UIMAD UR4, UR41, UR13, UR4 ;  /* 0x0000000d290472a4 */ /* 0x000fe2000f8e0204 */
[----:B------:R-:W-:-:S03]  /*8020*/  ULDC.64 UR10, c[0x0][0xaf0] ;  /* 0x0002bc00000a7ab9 */ /* 0x000fc60000000a00 */
[----:B------:R-:W-:Y:S02]  /*8030*/  UIADD3 UR9, UR9, UR4, URZ ;  /* 0x0000000409097290 */ /* 0x000fe4000fffe03f */
[----:B------:R-:W-:Y:S01]  /*8040*/  UIMAD UR4, UR39, UR10, URZ ;  /* 0x0000000a270472a4 */ /* 0x000fe2000f8e023f */
[----:B-1----:R-:W-:Y:S01]  /*8050*/  @P0 SHF.R.U32.HI R3, RZ, R5, R4 ;  /* 0x00000005ff030219 */ /* 0x002fe20000011604 */
[----:B------:R-:W-:Y:S02]  /*8060*/  UIMAD.WIDE.U32 UR8, UR38, UR10, UR8 ;  /* 0x0000000a260872a5 */ /* 0x000fe4000f8e0008 */
[----:B------:R-:W-:Y:S01]  /*8070*/  UIMAD UR4, UR38, UR11, UR4 ;  /* 0x0000000b260472a4 */ /* 0x000fe2000f8e0204 */
[--C-:B------:R-:W-:Y:S01]  /*8080*/  SHF.R.S32.HI R4, RZ, 0x1f, R3.reuse ;  /* 0x0000001fff047819 */ /* 0x100fe20000011403 */
[----:B------:R-:W-:Y:S01]  /*8090*/  IMAD.MOV R9, RZ, RZ, -R3 ;  /* 0x000000ffff097224 */ /* 0x000fe200078e0a03 */
[----:B------:R-:W-:Y:S01]  /*80a0*/  ULDC.64 UR10, c[0x0][0xae0] ;  /* 0x0002b800000a7ab9 */ /* 0x000fe20000000a00 */
[----:B------:R-:W-:-:S02]  /*80b0*/  UIADD3 UR4, UR9, UR4, URZ ;  /* 0x0000000409047290 */ /* 0x000fc4000fffe03f */
[----:B------:R-:W-:Y:S02]  /*80c0*/  IMAD.U32 R5, RZ, RZ, UR9 ;  /* 0x00000009ff057e24 */ /* 0x000fe4000f8e00ff */
[----:B------:R-:W-:Y:S02]  /*80d0*/  IMAD R6, R4, UR10, RZ ;  /* 0x0000000a04067c24 */ /* 0x000fe4000f8e02ff */
[----:B------:R-:W-:Y:S01]  /*80e0*/  IMAD.U32 R4, RZ, RZ, UR8 ;  /* 0x00000008ff047e24 */ /* 0x000fe2000f8e00ff */
[----:B------:R-:W-:Y:S01]  /*80f0*/  ULDC.64 UR8, c[0x0][0xad8] ;  /* 0x0002b60000087ab9 */ /* 0x000fe20000000a00 */
[----:B------:R-:W-:Y:S02]  /*8100*/  IMAD.U32 R5, RZ, RZ, UR4 ;  /* 0x00000004ff057e24 */ /* 0x000fe4000f8e00ff */
[----:B------:R-:W-:Y:S02]  /*8110*/  IMAD R9, R13, R9, R8 ;  /* 0x000000090d097224 */ /* 0x000fe400078e0208 */
[----:B------:R-:W-:-:S02]  /*8120*/  IMAD R11, R3, UR11, R6 ;  /* 0x0000000b030b7c24 */ /* 0x000fc4000f8e0206 */
[----:B------:R-:W-:Y:S01]  /*8130*/  IMAD.WIDE.U32 R4, R3, UR10, R4 ;  /* 0x0000000a03047c25 */ /* 0x000fe2000f8e0004 */
[----:B------:R-:W-:-:S03]  /*8140*/  SHF.R.S32.HI R3, RZ, 0x1f, R9 ;  /* 0x0000001fff037819 */ /* 0x000fc60000011409 */
[----:B------:R-:W-:Y:S02]  /*8150*/  IMAD.IADD R5, R5, 0x1, R11 ;  /* 0x0000000105057824 */ /* 0x000fe400078e020b */
[----:B------:R-:W-:Y:S02]  /*8160*/  IMAD R6, R3, UR8, RZ ;  /* 0x0000000803067c24 */ /* 0x000fe4000f8e02ff */
[----:B------:R-:W-:Y:S02]  /*8170*/  IMAD R8, R15, 0x80, R22 ;  /* 0x000000800f087824 */ /* 0x000fe400078e0216 */
[----:B-----5:R-:W-:Y:S02]  /*8180*/  IMAD R13, R0, R13, RZ ;  /* 0x0000000d000d7224 */ /* 0x020fe400078e02ff */
[C---:B------:R-:W-:Y:S02]  /*8190*/  IMAD R3, R9.reuse, UR9, R6 ;  /* 0x0000000909037c24 */ /* 0x040fe4000f8e0206 */
[----:B------:R-:W-:Y:S01]  /*81a0*/  IMAD.WIDE.U32 R4, R9, UR8, R4 ;  /* 0x0000000809047c25 */ /* 0x000fe2000f8e0004 */
[----:B------:R-:W-:Y:S01]  /*81b0*/  ISETP.GE.AND P2, PT, R8, R13, PT ;  /* 0x0000000d0800720c */ /* 0x000fe20003f46270 */
[----:B------:R-:W-:-:S02]  /*81c0*/  ULDC.64 UR8, c[0x0][0xa80] ;  /* 0x0002a00000087ab9 */ /* 0x000fc40000000a00 */
[----:B------:R-:W-:Y:S01]  /*81d0*/  IMAD.IADD R3, R5, 0x1, R3 ;  /* 0x0000000105037824 */ /* 0x000fe200078e0203 */
[----:B------:R-:W-:Y:S01]  /*81e0*/  LEA R6, P3, R4, UR8, 0x1 ;  /* 0x0000000804067c11 */ /* 0x000fe2000f8608ff */
[----:B------:R-:W-:-:S03]  /*81f0*/  VIADD R0, R8, 0x20 ;  /* 0x0000002008007836 */ /* 0x000fc60000000000 */
[----:B------:R-:W-:Y:S01]  /*8200*/  LEA.HI.X R3, R4, UR9, R3, 0x1, P3 ;  /* 0x0000000904037c11 */ /* 0x000fe200098f0c03 */
[----:B------:R0:W1:Y:S01]  /*8210*/  SHFL.IDX PT, R9, R6, RZ, 0x181f ;  /* 0x00181fff06097589 */ /* 0x00006200000e0000 */
[-C--:B------:R-:W-:Y:S01]  /*8220*/  ISETP.GE.AND P1, PT, R0, R13.reuse, PT ;  /* 0x0000000d0000720c */ /* 0x080fe20003f26270 */
[----:B------:R-:W-:Y:S02]  /*8230*/  VIADD R0, R8, 0x40 ;  /* 0x0000004008007836 */ /* 0x000fe40000000000 */
[----:B------:R0:W2:Y:S03]  /*8240*/  SHFL.IDX PT, R5, R3, RZ, 0x181f ;  /* 0x00181fff03057589 */ /* 0x0000a600000e0000 */
[----:B------:R-:W-:Y:S01]  /*8250*/  ISETP.GE.AND P0, PT, R0, R13, PT ;  /* 0x0000000d0000720c */ /* 0x000fe20003f06270 */
[----:B------:R-:W-:-:S12]  /*8260*/  @P2 BRA `(.L_x_9462) ;  /* 0x0000000000442947 */ /* 0x000fd80003800000 */
[----:B------:R-:W-:Y:S02]  /*8270*/  ULDC UR4, c[0x0][0xac8] ;  /* 0x0002b20000047ab9 */ /* 0x000fe40000000800 */
[----:B------:R-:W-:Y:S02]  /*8280*/  ISETP.GE.AND P5, PT, R2, UR4, PT ;  /* 0x0000000402007c0c */ /* 0x000fe4000bfa6270 */
[----:B------:R-:W-:Y:S02]  /*8290*/  ISETP.GE.AND P4, PT, R17, UR4, PT ;  /* 0x0000000411007c0c */ /* 0x000fe4000bf86270 */
[----:B------:R-:W-:Y:S02]  /*82a0*/  ISETP.GE.AND P3, PT, R16, UR4, PT ;  /* 0x0000000410007c0c */ /* 0x000fe4000bf66270 */
[----:B------:R-:W-:-:S07]  /*82b0*/  ISETP.GE.AND P2, PT, R18, UR4, PT ;  /* 0x0000000412007c0c */ /* 0x000fce000bf46270 */
[----:B-1----:R-:W-:-:S04]  /*82c0*/  @!P5 LEA R10, P6, R2, R9, 0x1 ;  /* 0x00000009020ad211 */ /* 0x002fc800078c08ff */
[----:B--2---:R-:W-:Y:S02]  /*82d0*/  @!P5 LEA.HI.X R11, R2, R5, R208, 0x1, P6 ;  /* 0x00000005020bd211 */ /* 0x004fe400030f0cd0 */
[----:B------:R-:W-:-:S03]  /*82e0*/  @!P4 LEA R14, P6, R17, R9, 0x1 ;  /* 0x00000009110ec211 */ /* 0x000fc600078c08ff */
[----:B------:R3:W-:Y:S01]  /*82f0*/  @!P5 ST.E.128 desc[UR50][R10.64], RZ ;  /* 0x000000ff0a00d985 */ /* 0x0007e2000c101d32 */
[----:B------:R-:W-:Y:S02]  /*8300*/  @!P4 LEA.HI.X R15, R17, R5, R207, 0x1, P6 ;  /* 0x00000005110fc211 */ /* 0x000fe400030f0ccf */
[----:B------:R-:W-:-:S03]  /*8310*/  @!P3 LEA R20, P6, R16, R9, 0x1 ;  /* 0x000000091014b211 */ /* 0x000fc600078c08ff */
[----:B------:R3:W-:Y:S01]  /*8320*/  @!P4 ST.E.128 desc[UR50][R14.64], RZ ;  /* 0x000000ff0e00c985 */ /* 0x0007e2000c101d32 */
[----:B------:R-:W-:Y:S02]  /*8330*/  @!P3 LEA.HI.X R21, R16, R5, R206, 0x1, P6 ;  /* 0x000000051015b211 */ /* 0x000fe400030f0cce */
[----:B------:R-:W-:-:S03]  /*8340*/  @!P2 LEA R4, P6, R18, R9, 0x1 ;  /* 0x000000091204a211 */ /* 0x000fc600078c08ff */
[----:B------:R3:W-:Y:S01]  /*8350*/  @!P3 ST.E.128 desc[UR50][R20.64], RZ ;  /* 0x000000ff1400b985 */ /* 0x0007e2000c101d32 */
[----:B------:R-:W-:-:S05]  /*8360*/  @!P2 LEA.HI.X R5, R18, R5, R205, 0x1, P6 ;  /* 0x000000051205a211 */ /* 0x000fca00030f0ccd */
[----:B------:R3:W-:Y:S04]  /*8370*/  @!P2 ST.E.128 desc[UR50][R4.64], RZ ;  /* 0x000000ff0400a985 */ /* 0x0007e8000c101d32 */
.L_x_9462:
[----:B------:R-:W-:Y:S05]  /*8380*/  BSYNC B1 ;  /* 0x0000000000017941 */ /* 0x000fea0003800000 */
.L_x_9461:
[----:B--23--:R2:W3:Y:S01]  /*8390*/  SHFL.IDX PT, R5, R3, 0x1, 0x181f ;  /* 0x00381f0003057f89 */ /* 0x00c4e200000e0000 */
[----:B------:R-:W-:Y:S03]  /*83a0*/  BSSY B1, `(.L_x_9463) ;  /* 0x0000014000017945 */ /* 0x000fe60003800000 */
[----:B-1----:R2:W1:Y:S01]  /*83b0*/  SHFL.IDX PT, R9, R6, 0x1, 0x181f ;  /* 0x00381f0006097f89 */ /* 0x00246200000e0000 */
[----:B------:R-:W-:Y:S05]  /*83c0*/  @P1 BRA `(.L_x_9464) ;  /* 0x0000000000441947 */ /* 0x000fea0003800000 */
[----:B------:R-:W-:Y:S02]  /*83d0*/  ULDC UR4, c[0x0][0xac8] ;  /* 0x0002b20000047ab9 */ /* 0x000fe40000000800 */
[----:B------:R-:W-:Y:S02]  /*83e0*/  ISETP.GE.AND P4, PT, R2, UR4, PT ;  /* 0x0000000402007c0c */ /* 0x000fe4000bf86270 */
[----:B------:R-:W-:Y:S02]  /*83f0*/  ISETP.GE.AND P3, PT, R17, UR4, PT ;  /* 0x0000000411007c0c */ /* 0x000fe4000bf66270 */
[----:B------:R-:W-:Y:S02]  /*8400*/  ISETP.GE.AND P2, PT, R16, UR4, PT ;  /* 0x0000000410007c0c */ /* 0x000fe4000bf46270 */
[----:B------:R-:W-:-:S07]  /*8410*/  ISETP.GE.AND P1, PT, R18, UR4, PT ;  /* 0x0000000412007c0c */ /* 0x000fce000bf26270 */
[CC--:B-1----:R-:W-:Y:S02]  /*8420*/  @!P4 LEA R10, P6, R2.reuse, R9.reuse, 0x1 ;  /* 0x00000009020ac211 */ /* 0x0c2fe400078c08ff */
[C---:B------:R-:W-:Y:S02]  /*8430*/  @!P3 LEA R14, P5, R17.reuse, R9, 0x1 ;  /* 0x00000009110eb211 */ /* 0x040fe400078a08ff */
[----:B---3--:R-:W-:Y:S02]  /*8440*/  @!P4 LEA.HI.X R11, R2, R5, R208, 0x1, P6 ;  /* 0x00000005020bc211 */ /* 0x008fe400030f0cd0 */
[----:B------:R-:W-:Y:S02]  /*8450*/  @!P2 LEA R20, P6, R16, R9, 0x1 ;  /* 0x000000091014a211 */ /* 0x000fe400078c08ff */
[----:B------:R-:W-:Y:S01]  /*8460*/  @!P3 LEA.HI.X R15, R17, R5, R207, 0x1, P5 ;  /* 0x00000005110fb211 */ /* 0x000fe200028f0ccf */
[----:B------:R4:W-:Y:S01]  /*8470*/  @!P4 ST.E.128 desc[UR50][R10.64], RZ ;  /* 0x000000ff0a00c985 */ /* 0x0009e2000c101d32 */
[----:B------:R-:W-:-:S02]  /*8480*/  @!P1 LEA R4, P5, R18, R9, 0x1 ;  /* 0x0000000912049211 */ /* 0x000fc400078a08ff */
[-C--:B------:R-:W-:Y:S01]  /*8490*/  @!P2 LEA.HI.X R21, R16, R5.reuse, R206, 0x1, P6 ;  /* 0x000000051015a211 */ /* 0x080fe200030f0cce */
[----:B------:R4:W-:Y:S01]  /*84a0*/  @!P3 ST.E.128 desc[UR50][R14.64], RZ ;  /* 0x000000ff0e00b985 */ /* 0x0009e2000c101d32 */
[----:B------:R-:W-:-:S03]  /*84b0*/  @!P1 LEA.HI.X R5, R18, R5, R205, 0x1, P5 ;  /* 0x0000000512059211 */ /* 0x000fc600028f0ccd */
[----:B------:R4:W-:Y:S04]  /*84c0*/  @!P2 ST.E.128 desc[UR50][R20.64], RZ ;  /* 0x000000ff1400a985 */ /* 0x0009e8000c101d32 */
[----:B------:R4:W-:Y:S02]  /*84d0*/  @!P1 ST.E.128 desc[UR50][R4.64], RZ ;  /* 0x000000ff04009985 */ /* 0x0009e4000c101d32 */
.L_x_9464:
[----:B------:R-:W-:Y:S05]  /*84e0*/  BSYNC B1 ;  /* 0x0000000000017941 */ /* 0x000fea0003800000 */
.L_x_9463:
[----:B---34-:R3:W4:Y:S01]  /*84f0*/  SHFL.IDX PT, R5, R3, 0x2, 0x181f ;  /* 0x00581f0003057f89 */ /* 0x01872200000e0000 */
        /* <DEDUP_REMOVED lines=8> */
[-C--:B-1----:R-:W-:Y:S02]  /*8580*/  @!P3 LEA R10, P6, R2, R9.reuse, 0x1 ;  /* 0x00000009020ab211 */ /* 0x082fe400078c08ff */
[CC--:B------:R-:W-:Y:S02]  /*8590*/  @!P2 LEA R14, P5, R17.reuse, R9.reuse, 0x1 ;  /* 0x00000009110ea211 */ /* 0x0c0fe400078a08ff */
[----:B------:R-:W-:Y:S02]  /*85a0*/  @!P1 LEA R20, P4, R16, R9, 0x1 ;  /* 0x0000000910149211 */ /* 0x000fe400078808ff */
[----:B----4-:R-:W-:Y:S02]  /*85b0*/  @!P3 LEA.HI.X R11, R2, R5, R208, 0x1, P6 ;  /* 0x00000005020bb211 */ /* 0x010fe400030f0cd0 */
[----:B------:R-:W-:Y:S02]  /*85c0*/  @!P0 LEA R4, P6, R18, R9, 0x1 ;  /* 0x0000000912048211 */ /* 0x000fe400078c08ff */
[-C--:B------:R-:W-:Y:S01]  /*85d0*/  @!P2 LEA.HI.X R15, R17, R5.reuse, R207, 0x1, P5 ;  /* 0x00000005110fa211 */ /* 0x080fe200028f0ccf */
[----:B------:R1:W-:Y:S01]  /*85e0*/  @!P3 ST.E.128 desc[UR50][R10.64], RZ ;  /* 0x000000ff0a00b985 */ /* 0x0003e2000c101d32 */
[----:B------:R-:W-:-:S02]  /*85f0*/  @!P1 LEA.HI.X R21, R16, R5, R206, 0x1, P4 ;  /* 0x0000000510159211 */ /* 0x000fc400020f0cce */
[----:B------:R-:W-:Y:S01]  /*8600*/  @!P0 LEA.HI.X R5, R18, R5, R205, 0x1, P6 ;  /* 0x0000000512058211 */ /* 0x000fe200030f0ccd */
[----:B------:R1:W-:Y:S04]  /*8610*/  @!P2 ST.E.128 desc[UR50][R14.64], RZ ;  /* 0x000000ff0e00a985 */ /* 0x0003e8000c101d32 */
[----:B------:R1:W-:Y:S04]  /*8620*/  @!P1 ST.E.128 desc[UR50][R20.64], RZ ;  /* 0x000000ff14009985 */ /* 0x0003e8000c101d32 */
[----:B------:R1:W-:Y:S02]  /*8630*/  @!P0 ST.E.128 desc[UR50][R4.64], RZ ;  /* 0x000000ff04008985 */ /* 0x0003e4000c101d32 */
.L_x_9466:
[----:B------:R-:W-:Y:S05]  /*8640*/  BSYNC B1 ;  /* 0x0000000000017941 */ /* 0x000fea0003800000 */
.L_x_9465:
[----:B------:R-:W-:Y:S01]  /*8650*/  VIADD R0, R8, 0x60 ;  /* 0x0000006008007836 */ /* 0x000fe20000000000 */
[----:B0-23--:R-:W0:Y:S04]  /*8660*/  SHFL.IDX PT, R3, R3, 0x3, 0x181f ;  /* 0x00781f0003037f89 */ /* 0x00de2800000e0000 */
[----:B------:R-:W-:Y:S01]  /*8670*/  ISETP.GE.AND P0, PT, R0, R13, PT ;  /* 0x0000000d0000720c */ /* 0x000fe20003f06270 */
[----:B-1--4-:R1:W2:-:S12]  /*8680*/  SHFL.IDX PT, R5, R6, 0x3, 0x181f ;  /* 0x00781f0006057f89 */ /* 0x01229800000e0000 */
[----:B-1----:R-:W-:Y:S05]  /*8690*/  @P0 BRA `(.L_x_9457) ;  /* 0x0000000000440947 */ /* 0x002fea0003800000 */
[----:B------:R-:W-:Y:S02]  /*86a0*/  ULDC UR4, c[0x0][0xac8] ;  /* 0x0002b20000047ab9 */ /* 0x000fe40000000800 */
[----:B------:R-:W-:Y:S02]  /*86b0*/  ISETP.GE.AND P3, PT, R2, UR4, PT ;  /* 0x0000000402007c0c */ /* 0x000fe4000bf66270 */
[----:B------:R-:W-:Y:S02]  /*86c0*/  ISETP.GE.AND P2, PT, R17, UR4, PT ;  /* 0x0000000411007c0c */ /* 0x000fe4000bf46270 */
[----:B------:R-:W-:Y:S02]  /*86d0*/  ISETP.GE.AND P1, PT, R16, UR4, PT ;  /* 0x0000000410007c0c */ /* 0x000fe4000bf26270 */
[----:B------:R-:W-:-:S07]  /*86e0*/  ISETP.GE.AND P0, PT, R18, UR4, PT ;  /* 0x0000000412007c0c */ /* 0x000fce000bf06270 */
[-C--:B--2---:R-:W-:Y:S02]  /*86f0*/  @!P3 LEA R8, P6, R2, R5.reuse, 0x1 ;  /* 0x000000050208b211 */ /* 0x084fe400078c08ff */
[CC--:B------:R-:W-:Y:S02]  /*8700*/  @!P2 LEA R10, P5, R17.reuse, R5.reuse, 0x1 ;  /* 0x00000005110aa211 */ /* 0x0c0fe400078a08ff */
[----:B------:R-:W-:Y:S02]  /*8710*/  @!P1 LEA R12, P4, R16, R5, 0x1 ;  /* 0x00000005100c9211 */ /* 0x000fe400078808ff */
[----:B0-----:R-:W-:Y:S02]  /*8720*/  @!P3 LEA.HI.X R9, R2, R3, R208, 0x1, P6 ;  /* 0x000000030209b211 */ /* 0x001fe400030f0cd0 */
        /* <DEDUP_REMOVED lines=8> */
.L_x_9457:
[----:B------:R-:W-:Y:S05]  /*87b0*/  BSYNC B0 ;  /* 0x0000000000007941 */ /* 0x000fea0003800000 */
.L_x_9448:
[----:B------:R-:W-:Y:S02]  /*87c0*/  ULDC UR4, c[0x0][0xc3c] ;  /* 0x00030f0000047ab9 */ /* 0x000fe40000000800 */
[----:B------:R-:W-:-:S13]  /*87d0*/  ISETP.GE.AND P0, PT, R7, UR4, PT ;  /* 0x0000000407007c0c */ /* 0x000fda000bf06270 */
[----:B------:R-:W-:Y:S05]  /*87e0*/  @!P0 BRA `(.L_x_9467) ;  /* 0xffffff8400688947 */ /* 0x000fea000383ffff */
[----:B------:R-:W-:Y:S05]  /*87f0*/  EXIT ;  /* 0x000000000000794d */ /* 0x000fea0003800000 */
.L_x_9420:
        /* <DEDUP_REMOVED lines=16> */
.L_x_9468:
        /* <DEDUP_REMOVED lines=40> */
.L_x_9474:
        /* <DEDUP_REMOVED lines=12> */
.L_x_9473:
[----:B------:R-:W-:Y:S05]  /*8c40*/  BSYNC B0 ;  /* 0x0000000000007941 */ /* 0x000fea0003800000 */
.L_x_9472:
        /* <DEDUP_REMOVED lines=21> */
.L_x_9470:
        /* <DEDUP_REMOVED lines=15> */
.L_x_9475:
        /* <DEDUP_REMOVED lines=28> */
.L_x_9471:
[----:B------:R-:W-:Y:S01]  /*9050*/  ULDC UR4, c[0x0][0xc3c] ;  /* 0x00030f0000047ab9 */ /* 0x000fe20000000800 */
[----:B------:R-:W-:Y:S02]  /*9060*/  IMAD.MOV.U32 R17, RZ, RZ, RZ ;  /* 0x000000ffff117224 */ /* 0x000fe400078e00ff */
[----:B------:R-:W-:Y:S02]  /*9070*/  IMAD.U32 R16, RZ, RZ, UR6 ;  /* 0x00000006ff107e24 */ /* 0x000fe4000f8e00ff */
[----:B------:R-:W-:Y:S02]  /*9080*/  IMAD.MOV.U32 R18, RZ, RZ, RZ ;  /* 0x000000ffff127224 */ /* 0x000fe400078e00ff */
[----:B------:R-:W-:-:S07]  /*9090*/  IMAD.U32 R19, RZ, RZ, UR4 ;  /* 0x00000004ff137e24 */ /* 0x000fce000f8e00ff */
.L_x_9476:
[----:B------:R-:W-:-:S13]  /*90a0*/  ISETP.NE.AND P0, PT, R5, RZ, PT ;  /* 0x000000ff0500720c */ /* 0x000fda0003f05270 */
[----:B------:R-:W0:Y:S01]  /*90b0*/  @!P0 S2R R3, SR_CgaCtaId ;  /* 0x0000000000038919 */ /* 0x000e220000008800 */
[----:B------:R-:W-:-:S04]  /*90c0*/  @!P0 MOV R0, 0x400 ;  /* 0x0000040000008802 */ /* 0x000fc80000000f00 */
[----:B0-----:R-:W-:-:S05]  /*90d0*/  @!P0 LEA R0, R3, R0, 0x18 ;  /* 0x0000000003008211 */ /* 0x001fca00078ec0ff */
[----:B------:R0:W-:Y:S01]  /*90e0*/  @!P0 STS.128 [R0+0x228d0], R16 ;  /* 0x0228d01000008388 */ /* 0x0001e20000000c00 */
[----:B------:R-:W-:Y:S06]  /*90f0*/  BAR.ARV 0x5, 0x180 ;  /* 0x0146000000007b1d */ /* 0x000fec0000002000 */
.L_x_9469:
        /* <DEDUP_REMOVED lines=23> */
[----:B------:R-:W-:Y:S02]  /*9270*/  LOP3.LUT R29, R29, 0x200, R0, 0xf8, !PT ;  /* 0x000002001d1d7812 */ /* 0x000fe400078ef800 */
[----:B------:R-:W-:Y:S02]  /*9280*/  LOP3.LUT R3, R0, 0x38, RZ, 0xc0, !PT ;  /* 0x0000003800037812 */ /* 0x000fe400078ec0ff */
[----:B------:R-:W-:Y:S01]  /*9290*/  LOP3.LUT R0, R4, 0x70, R2, 0xf8, !PT ;  /* 0x0000007004007812 */ /* 0x000fe200078ef802 */
[----:B------:R-:W-:Y:S01]  /*92a0*/  IMAD R37, R29, 0x2, R22 ;  /* 0x000000021d257824 */ /* 0x000fe200078e0216 */
[----:B------:R-:W-:-:S02]  /*92b0*/  LOP3.LUT R4, R3, 0x40, RZ, 0xfc, !PT ;  /* 0x0000004003047812 */ /* 0x000fc400078efcff */
[C---:B------:R-:W-:Y:S02]  /*92c0*/  LOP3.LUT R2, R3.reuse, 0x80, RZ, 0xfc, !PT ;  /* 0x0000008003027812 */ /* 0x040fe400078efcff */
[----:B---3--:R-:W-:-:S07]  /*92d0*/  LOP3.LUT R0, R3, 0xc0, RZ, 0xfc, !PT ;  /* 0x000000c003007812 */ /* 0x008fce00078efcff */
.L_x_9538:
[----:B0-----:R-:W0:Y:S02]  /*92e0*/  LDC.64 R2, c[0x0][0xc88] ;  /* 0x00032200ff027b82 */ /* 0x001e240000000a00 */
[----:B0-----:R-:W-:-:S05]  /*92f0*/  IMAD.WIDE R2, R19, 0x4, R2 ;  /* 0x0000000413027825 */ /* 0x001fca00078e0202 */
[----:B--2---:R-:W2:Y:S01]  /*9300*/  LDG.E R25, desc[UR50][R2.64] ;  /* 0x0000003202197981 */ /* 0x004ea2000c1e1900 */
[----:B------:R-:W-:Y:S05]  /*9310*/  YIELD ;  /* 0x0000000000007946 */ /* 0x000fea0003800000 */
[----:B------:R-:W-:Y:S01]  /*9320*/  ULDC.64 UR4, c[0x0][0xa28] ;  /* 0x00028a0000047ab9 */ /* 0x000fe20000000a00 */
[----:B------:R-:W-:Y:S01]  /*9330*/  MOV R30, RZ ;  /* 0x000000ff001e7202 */ /* 0x000fe20000000f00 */
[----:B------:R-:W-:Y:S01]  /*9340*/  ULDC.64 UR6, c[0x0][0xa18] ;  /* 0x0002860000067ab9 */ /* 0x000fe20000000a00 */
[----:B------:R-:W-:-:S04]  /*9350*/  ISETP.NE.U32.AND P0, PT, RZ, UR4, PT ;  /* 0x00000004ff007c0c */ /* 0x000fc8000bf05070 */
[----:B------:R-:W-:Y:S02]  /*9360*/  ISETP.NE.AND.EX P0, PT, RZ, UR5, PT, P0 ;  /* 0x00000005ff007c0c */ /* 0x000fe4000bf05300 */
        /* <DEDUP_REMOVED lines=18> */
[----:B------:R-:W2:Y:S05]  /*9490*/  @P2 LDG.E R0, desc[UR50][R2.64] ;  /* 0x0000003202002981 */ /* 0x000eaa000c1e1900 */
        /* <DEDUP_REMOVED lines=12> */
[----:B---3--:R-:W-:Y:S05]  /*9560*/  @P0 BRA `(.L_x_9478) ;  /* 0x0000000000200947 */ /* 0x008fea0003800000 */
        /* <DEDUP_REMOVED lines=8> */
.L_x_9478:
        /* <DEDUP_REMOVED lines=9> */
.L_x_9479:
[----:B------:R-:W-:Y:S02]  /*9680*/  ULDC.64 UR4, c[0x0][0xa08] ;  /* 0x0002820000047ab9 */ /* 0x000fe40000000a00 */
[----:B------:R-:W-:-:S04]  /*9690*/  ISETP.NE.U32.AND P0, PT, RZ, UR4, PT ;  /* 0x00000004ff007c0c */ /* 0x000fc8000bf05070 */
[----:B------:R-:W-:-:S13]  /*96a0*/  ISETP.NE.AND.EX P0, PT, RZ, UR5, PT, P0 ;  /* 0x00000005ff007c0c */ /* 0x000fda000bf05300 */
[----:B------:R-:W-:Y:S05]  /*96b0*/  @!P0 BRA `(.L_x_9480) ;  /* 0x0000000000148947 */ /* 0x000fea0003800000 */
[----:B------:R-:W3:Y:S02]  /*96c0*/  LDC.64 R2, c[0x0][0xa08] ;  /* 0x00028200ff027b82 */ /* 0x000ee40000000a00 */
[----:B---3--:R-:W-:-:S05]  /*96d0*/  IMAD.WIDE R2, R28, 0x4, R2 ;  /* 0x000000041c027825 */ /* 0x008fca00078e0202 */
[----:B------:R-:W3:Y:S04]  /*96e0*/  LDG.E R7, desc[UR50][R2.64] ;  /* 0x0000003202077981 */ /* 0x000ee8000c1e1900 */
[----:B012---:R-:W3:Y:S02]  /*96f0*/  LDG.E R0, desc[UR50][R2.64+0x4] ;  /* 0x0000043202007981 */ /* 0x007ee4000c1e1900 */
[----:B---3--:R-:W-:-:S07]  /*9700*/  IMAD.IADD R7, R0, 0x1, -R7 ;  /* 0x0000000100077824 */ /* 0x008fce00078e0a07 */
.L_x_9480:
[----:B-----5:R-:W-:Y:S01]  /*9710*/  IMAD.IADD R36, R7, 0x1, -R30 ;  /* 0x0000000107247824 */ /* 0x020fe200078e0a1e */
[----:B------:R-:W-:Y:S03]  /*9720*/  BSSY B7, `(.L_x_9481) ;  /* 0x0000359000077945 */ /* 0x000fe60003800000 */
[C---:B012---:R-:W-:Y:S01]  /*9730*/  VIADD R0, R36.reuse, 0x5f ;  /* 0x0000005f24007836 */ /* 0x047fe20000000000 */
        /* <DEDUP_REMOVED lines=23> */
.L_x_9482:
        /* <DEDUP_REMOVED lines=20> */
.L_x_9485:
[----:B------:R-:W-:Y:S05]  /*99f0*/  BSYNC B6 ;  /* 0x0000000000067941 */ /* 0x000fea0003800000 */
.L_x_9484:
        /* <DEDUP_REMOVED lines=20> */
.L_x_9488:
        /* <DEDUP_REMOVED lines=15> */
.L_x_9487:
[----:B------:R-:W-:Y:S05]  /*9c30*/  BSYNC B6 ;  /* 0x0000000000067941 */ /* 0x000fea0003800000 */
.L_x_9486:
[----:B------:R-:W-:Y:S01]  /*9c40*/  ULDC.64 UR4, c[0x0][0x9f8] ;  /* 0x00027e0000047ab9 */ /* 0x000fe20000000a00 */
[----:B------:R-:W1:Y:S01]  /*9c50*/  S2R R20, SR_TID.X ;  /* 0x0000000000147919 */ /* 0x000e620000002100 */
[----:B------:R-:W-:Y:S01]  /*9c60*/  ISETP.NE.U32.AND P0, PT, RZ, UR4, PT ;  /* 0x00000004ff007c0c */ /* 0x000fe2000bf05070 */
[----:B------:R-:W2:Y:S03]  /*9c70*/  LDC R9, c[0x0][0x430] ;  /* 0x00010c00ff097b82 */ /* 0x000ea60000000800 */
[----:B------:R-:W-:-:S13]  /*9c80*/  ISETP.NE.AND.EX P0, PT, RZ, UR5, PT, P0 ;  /* 0x00000005ff007c0c */ /* 0x000fda000bf05300 */
[----:B------:R-:W-:Y:S01]  /*9c90*/  @P0 IADD3 R2, P1, R27, UR4, RZ ;  /* 0x000000041b020c10 */ /* 0x000fe2000ff3e0ff */
[----:B------:R-:W3:Y:S01]  /*9ca0*/  S2R R21, SR_TID.X ;  /* 0x0000000000157919 */ /* 0x000ee20000002100 */
[----:B------:R-:W-:Y:S01]  /*9cb0*/  VIADD R8, R33, 0xffffffff ;  /* 0xffffffff21087836 */ /* 0x000fe20000000000 */
[----:B------:R-:W-:Y:S01]  /*9cc0*/  ULDC UR4, c[0x0][0x320] ;  /* 0x0000c80000047ab9 */ /* 0x000fe20000000800 */
[----:B------:R-:W-:-:S05]  /*9cd0*/  @P0 IADD3.X R3, R31, UR5, RZ, P1, !PT ;  /* 0x000000051f030c10 */ /* 0x000fca0008ffe4ff */
[----:B------:R4:W4:Y:S01]  /*9ce0*/  @P0 LDG.E R28, desc[UR50][R2.64] ;  /* 0x00000032021c0981 */ /* 0x000922000c1e1900 */
[----:B--2---:R-:W-:Y:S01]  /*9cf0*/  ISETP.NE.AND P2, PT, R9, 0x1, PT ;  /* 0x000000010900780c */ /* 0x004fe20003f45270 */
[----:B------:R-:W-:Y:S01]  /*9d00*/  IMAD.MOV.U32 R34, RZ, RZ, RZ ;  /* 0x000000ffff227224 */ /* 0x000fe200078e00ff */
[----:B------:R-:W-:Y:S02]  /*9d10*/  LOP3.LUT R23, R23, 0xffffff7f, RZ, 0xc0, !PT ;  /* 0xffffff7f17177812 */ /* 0x000fe400078ec0ff */
[----:B-1----:R-:W-:-:S04]  /*9d20*/  LOP3.LUT R20, R20, 0x7f, RZ, 0xc0, !PT ;  /* 0x0000007f14147812 */ /* 0x002fc800078ec0ff */
[----:B------:R-:W-:-:S05]  /*9d30*/  SHF.R.U32.HI R32, RZ, 0x3, R20 ;  /* 0x00000003ff207819 */ /* 0x000fca0000011614 */
[----:B------:R-:W1:Y:S01]  /*9d40*/  @P2 LDC R4, c[0x0][0x434] ;  /* 0x00010d00ff042b82 */ /* 0x000e620000000800 */
[----:B------:R-:W-:-:S07]  /*9d50*/  @P2 LOP3.LUT R23, R23, 0x80, RZ, 0xfc, !PT ;  /* 0x0000008017172812 */ /* 0x000fce00078efcff */
[----:B------:R-:W2:Y:S01]  /*9d60*/  @P2 LDC R5, c[0x0][0x438] ;  /* 0x00010e00ff052b82 */ /* 0x000ea20000000800 */
[----:B---3--:R-:W-:-:S05]  /*9d70*/  IMAD.SHL.U32 R20, R21, 0x10, RZ ;  /* 0x0000001015147824 */ /* 0x008fca00078e00ff */
[----:B------:R-:W-:Y:S02]  /*9d80*/  LOP3.LUT R20, R32, 0x70, R20, 0xf8, !PT ;  /* 0x0000007020147812 */ /* 0x000fe400078ef814 */
[----:B------:R-:W3:Y:S03]  /*9d90*/  S2R R32, SR_TID.X ;  /* 0x0000000000207919 */ /* 0x000ee60000002100 */
[----:B------:R-:W-:-:S05]  /*9da0*/  IMAD R35, R8, 0x60, R20 ;  /* 0x0000006008237824 */ /* 0x000fca00078e0214 */
[C---:B------:R-:W-:Y:S01]  /*9db0*/  ISETP.GE.AND P0, PT, R35.reuse, R36, PT ;  /* 0x000000242300720c */ /* 0x040fe20003f06270 */
[----:B------:R-:W-:-:S03]  /*9dc0*/  IMAD.IADD R35, R35, 0x1, R30 ;  /* 0x0000000123237824 */ /* 0x000fc600078e021e */
[----:B------:R-:W-:Y:S01]  /*9dd0*/  ISETP.GT.U32.OR P0, PT, R20, 0x5f, P0 ;  /* 0x0000005f1400780c */ /* 0x000fe20000704470 */
[----:B-1----:R-:W-:-:S04]  /*9de0*/  @P2 IMAD.HI.U32 R4, R35, R4, RZ ;  /* 0x0000000423042227 */ /* 0x002fc800078e00ff */
[----:B------:R-:W-:Y:S01]  /*9df0*/  IMAD.MOV.U32 R0, RZ, RZ, R35 ;  /* 0x000000ffff007224 */ /* 0x000fe200078e0023 */
[----:B--2---:R-:W-:-:S07]  /*9e00*/  @P2 SHF.R.U32.HI R0, RZ, R5, R4 ;  /* 0x00000005ff002219 */ /* 0x004fce0000011604 */
[----:B------:R-:W1:Y:S01]  /*9e10*/  @!P0 LDC.64 R4, c[0x0][0x428] ;  /* 0x00010a00ff048b82 */ /* 0x000e620000000a00 */
[--C-:B----4-:R-:W-:Y:S01]  /*9e20*/  @!P0 SHF.R.S32.HI R3, RZ, 0x1f, R0.reuse ;  /* 0x0000001fff038819 */ /* 0x110fe20000011400 */
[----:B------:R-:W-:-:S06]  /*9e30*/  @!P0 IMAD.MOV.U32 R2, RZ, RZ, R0 ;  /* 0x000000ffff028224 */ /* 0x000fcc00078e0000 */
[----:B------:R-:W2:Y:S01]  /*9e40*/  @!P0 LDC.64 R6, c[0x0][0x418] ;  /* 0x00010600ff068b82 */ /* 0x000ea20000000a00 */
[----:B---3--:R-:W-:-:S05]  /*9e50*/  IMAD.SHL.U32 R32, R32, 0x8, RZ ;  /* 0x0000000820207824 */ /* 0x008fca00078e00ff */
[----:B------:R-:W-:-:S04]  /*9e60*/  LOP3.LUT R32, R32, 0x38, RZ, 0xc0, !PT ;  /* 0x0000003820207812 */ /* 0x000fc800078ec0ff */
[----:B------:R-:W-:-:S04]  /*9e70*/  LOP3.LUT R11, R32, 0x40, RZ, 0xfc, !PT ;  /* 0x00000040200b7812 */ /* 0x000fc800078efcff */
[----:B------:R-:W-:Y:S02]  /*9e80*/  ISETP.GE.AND P3, PT, R11, UR4, PT ;  /* 0x000000040b007c0c */ /* 0x000fe4000bf66270 */
[C---:B------:R-:W-:Y:S02]  /*9e90*/  LOP3.LUT R10, R32.reuse, 0x80, RZ, 0xfc, !PT ;  /* 0x00000080200a7812 */ /* 0x040fe400078efcff */
[----:B------:R-:W-:Y:S01]  /*9ea0*/  LOP3.LUT R23, R23, 0xfffffff7, RZ, 0xc0, !PT ;  /* 0xfffffff717177812 */ /* 0x000fe200078ec0ff */
[----:B------:R-:W-:Y:S01]  /*9eb0*/  IMAD.MOV R0, RZ, RZ, -R0 ;  /* 0x000000ffff007224 */ /* 0x000fe200078e0a00 */
[----:B------:R-:W-:-:S07]  /*9ec0*/  ISETP.GE.AND P2, PT, R32, UR4, PT ;  /* 0x0000000420007c0c */ /* 0x000fce000bf46270 */
[----:B------:R-:W-:Y:S01]  /*9ed0*/  @P3 LOP3.LUT R23, R23, 0x8, RZ, 0xfc, !PT ;  /* 0x0000000817173812 */ /* 0x000fe200078efcff */
[----:B------:R-:W-:-:S03]  /*9ee0*/  IMAD R35, R9, R0, R35 ;  /* 0x0000000009237224 */ /* 0x000fc600078e0223 */
[----:B------:R-:W-:Y:S02]  /*9ef0*/  LOP3.LUT R23, R23, 0xffffffef, RZ, 0xc0, !PT ;  /* 0xffffffef17177812 */ /* 0x000fe400078ec0ff */
[----:B------:R-:W-:Y:S02]  /*9f00*/  LOP3.LUT R9, R32, 0xc0, RZ, 0xfc, !PT ;  /* 0x000000c020097812 */ /* 0x000fe400078efcff */
[----:B------:R-:W-:Y:S01]  /*9f10*/  LOP3.LUT R23, R23, 0xfffffffb, RZ, 0xc0, !PT ;  /* 0xfffffffb17177812 */ /* 0x000fe200078ec0ff */
[----:B------:R-:W-:Y:S01]  /*9f20*/  UMOV UR5, 0xffffffff ;  /* 0xffffffff00057882 */ /* 0x000fe20000000000 */
[----:B------:R-:W-:Y:S01]  /*9f30*/  SHF.R.S32.HI R31, RZ, 0x1f, R28 ;  /* 0x0000001fff1f7819 */ /* 0x000fe2000001141c */
[----:B-1----:R-:W-:-:S04]  /*9f40*/  @!P0 IMAD.WIDE.U32 R2, R28, R4, R2 ;  /* 0x000000041c028225 */ /* 0x002fc800078e0002 */
[----:B------:R-:W-:Y:S01]  /*9f50*/  @!P0 IMAD R4, R31, R4, RZ ;  /* 0x000000041f048224 */ /* 0x000fe200078e02ff */
[----:B--2---:R-:W-:-:S03]  /*9f60*/  @!P0 LEA R6, P1, R2, R6, 0x2 ;  /* 0x0000000602068211 */ /* 0x004fc600078210ff */
[----:B------:R-:W-:-:S04]  /*9f70*/  @!P0 IMAD R5, R28, R5, R4 ;  /* 0x000000051c058224 */ /* 0x000fc800078e0204 */
[----:B------:R-:W-:-:S05]  /*9f80*/  @!P0 IMAD.IADD R5, R3, 0x1, R5 ;  /* 0x0000000103058824 */ /* 0x000fca00078e0205 */
[----:B------:R-:W-:Y:S02]  /*9f90*/  @!P0 LEA.HI.X R7, R2, R7, R5, 0x2, P1 ;  /* 0x0000000702078211 */ /* 0x000fe400008f1405 */
[----:B------:R-:W-:-:S03]  /*9fa0*/  ISETP.GE.AND P1, PT, R10, UR4, PT ;  /* 0x000000040a007c0c */ /* 0x000fc6000bf26270 */
[----:B------:R1:W5:Y:S01]  /*9fb0*/  @!P0 LDG.E R34, desc[UR50][R6.64] ;  /* 0x0000003206228981 */ /* 0x000362000c1e1900 */
[----:B------:R-:W-:-:S09]  /*9fc0*/  ISETP.GE.AND P0, PT, R9, UR4, PT ;  /* 0x0000000409007c0c */ /* 0x000fd2000bf06270 */
[----:B------:R-:W-:-:S04]  /*9fd0*/  @P1 LOP3.LUT R23, R23, 0x4, RZ, 0xfc, !PT ;  /* 0x0000000417171812 */ /* 0x000fc800078efcff */
[----:B------:R-:W-:-:S04]  /*9fe0*/  @P2 LOP3.LUT R23, R23, 0x10, RZ, 0xfc, !PT ;  /* 0x0000001017172812 */ /* 0x000fc800078efcff */
[----:B------:R-:W-:-:S04]  /*9ff0*/  LOP3.LUT R23, R23, 0xfffffffd, RZ, 0xc0, !PT ;  /* 0xfffffffd17177812 */ /* 0x000fc800078ec0ff */
[----:B------:R-:W-:Y:S01]  /*a000*/  @P0 LOP3.LUT R23, R23, 0x2, RZ, 0xfc, !PT ;  /* 0x0000000217170812 */ /* 0x000fe200078efcff */
[----:B-1----:R-:W-:Y:S06]  /*a010*/  BRA.DIV UR5, `(.L_x_9489) ;  /* 0x0000003e05047947 */ /* 0x002fec000b800000 */
.L_x_9555:
[----:B------:R-:W-:Y:S01]  /*a020*/  IMAD.U32 R0, RZ, RZ, UR36 ;  /* 0x00000024ff007e24 */ /* 0x000fe2000f8e00ff */
[----:B------:R-:W-:Y:S02]  /*a030*/  ISETP.GT.U32.AND P1, PT, R20, 0x5f, PT ;  /* 0x0000005f1400780c */ /* 0x000fe40003f24070 */
[----:B------:R-:W-:Y:S02]  /*a040*/  LOP3.LUT R23, R23, 0xffffffbf, RZ, 0xc0, !PT ;  /* 0xffffffbf17177812 */ /* 0x000fe400078ec0ff */
[----:B------:R-:W-:Y:S02]  /*a050*/  ISETP.NE.AND P0, PT, R0, 0x3, PT ;  /* 0x000000030000780c */ /* 0x000fe40003f05270 */
[----:B------:R-:W-:Y:S02]  /*a060*/  SHF.R.S32.HI R27, RZ, 0x1f, R18 ;  /* 0x0000001fff1b7819 */ /* 0x000fe40000011412 */
[----:B------:R-:W-:-:S09]  /*a070*/  SEL R6, RZ, 0x1, P2 ;  /* 0x00000001ff067807 */ /* 0x000fd20001000000 */
[----:B------:R-:W-:-:S04]  /*a080*/  @P0 LOP3.LUT R23, R23, 0x40, RZ, 0xfc, !PT ;  /* 0x0000004017170812 */ /* 0x000fc800078efcff */
[----:B------:R-:W-:-:S04]  /*a090*/  LOP3.LUT R23, R23, 0xffffffdf, RZ, 0xc0, !PT ;  /* 0xffffffdf17177812 */ /* 0x000fc800078ec0ff */
[----:B------:R-:W-:Y:S01]  /*a0a0*/  @P1 LOP3.LUT R23, R23, 0x20, RZ, 0xfc, !PT ;  /* 0x0000002017171812 */ /* 0x000fe200078efcff */
[----:B------:R-:W-:Y:S06]  /*a0b0*/  @!P0 BRA `(.L_x_9490) ;  /* 0x0000000000048947 */ /* 0x000fec0003800000 */
[----:B------:R-:W-:Y:S01]  /*a0c0*/  BPT.TRAP 0x1 ;  /* 0x000000040000795c */ /* 0x000fe20000300000 */
.L_x_9490:
[----:B0-----:R-:W-:Y:S01]  /*a0d0*/  IMAD R33, R24, 0x8, R22 ;  /* 0x0000000818217824 */ /* 0x001fe200078e0216 */
[----:B------:R-:W-:Y:S01]  /*a0e0*/  SHF.L.U32 R0, R26, 0x1f, RZ ;  /* 0x0000001f1a007819 */ /* 0x000fe200000006ff */
[----:B------:R-:W-:Y:S03]  /*a0f0*/  BSSY B0, `(.L_x_9491) ;  /* 0x0000003000007945 */ /* 0x000fe60003800000 */
[----:B------:R-:W0:Y:S02]  /*a100*/  SYNCS.PHASECHK.TRANS64.TRYWAIT P0, [R33+URZ+0x22840], R0 ;  /* 0x02284000210075a7 */ /* 0x000e24000800017f */
[----:B0-----:R-:W-:Y:S05]  /*a110*/  @!P0 BRA `(.L_x_9492) ;  /* 0x0000003800f48947 */ /* 0x001fea0003800000 */
.L_x_9556:
[----:B------:R-:W-:Y:S05]  /*a120*/  BSYNC B0 ;  /* 0x0000000000007941 */ /* 0x000fea0003800000 */
.L_x_9491:
[----:B0-----:R-:W-:Y:S01]  /*a130*/  SHF.R.S32.HI R0, RZ, 0x1f, R35 ;  /* 0x0000001fff007819 */ /* 0x001fe20000011423 */
[----:B------:R-:W-:Y:S01]  /*a140*/  ULDC.64 UR4, c[0x0][0x300] ;  /* 0x0000c00000047ab9 */ /* 0x000fe20000000a00 */
[----:B-----5:R-:W-:Y:S01]  /*a150*/  SHF.R.S32.HI R4, RZ, 0x1f, R34 ;  /* 0x0000001fff047819 */ /* 0x020fe20000011422 */
[----:B------:R-:W-:Y:S01]  /*a160*/  IMAD.WIDE.U32 R2, R35, UR4, RZ ;  /* 0x0000000423027c25 */ /* 0x000fe2000f8e00ff */
[----:B------:R-:W-:Y:S01]  /*a170*/  LOP3.LUT R23, R23, 0xfffffffe, RZ, 0xc0, !PT ;  /* 0xfffffffe17177812 */ /* 0x000fe200078ec0ff */
[----:B------:R0:W-:Y:S02]  /*a180*/  STL [R1+0x1c], R0 ;  /* 0x00001c0001007387 */ /* 0x0001e40000100800 */
[----:B------:R-:W-:Y:S02]  /*a190*/  IMAD R32, R8, -0x60, R36 ;  /* 0xffffffa008207824 */ /* 0x000fe400078e0224 */
        /* <DEDUP_REMOVED lines=23> */
[----:B------:R-:W-:-:S05]  /*a310*/  IMAD.IADD R32, R32, 0x1, -R7 ;  /* 0x0000000120207824 */ /* 0x000fca00078e0a07 */
        /* <DEDUP_REMOVED lines=59> */
.L_x_9570:
[----:B------:R-:W-:-:S13]  /*a6d0*/  ISETP.GE.AND P0, PT, R32, 0x51, PT ;  /* 0x000000512000780c */ /* 0x000fda0003f06270 */
[----:B01----:R-:W-:Y:S02]  /*a6e0*/  @P0 LEA R2, P1, R9, R0, 0x1 ;  /* 0x0000000009020211 */ /* 0x003fe400078208ff */
[----:B------:R-:W-:-:S03]  /*a6f0*/  @P0 LEA R5, R5, R22, 0x1 ;  /* 0x0000001605050211 */ /* 0x000fc600078e08ff */
[----:B------:R-:W-:-:S05]  /*a700*/  @P0 IMAD.X R3, RZ, RZ, R4, P1 ;  /* 0x000000ffff030224 */ /* 0x000fca00008e0604 */
[----:B------:R-:W-:Y:S01]  /*a710*/  @!PT LDS RZ, [RZ] ;  /* 0x00000000fffff984 */ /* 0x000fe20000000800 */
[----:B------:R-:W-:Y:S01]  /*a720*/  @!PT LDS RZ, [RZ] ;  /* 0x00000000fffff984 */ /* 0x000fe20000000800 */
[----:B------:R-:W-:Y:S01]  /*a730*/  @!PT LDS RZ, [RZ] ;  /* 0x00000000fffff984 */ /* 0x000fe20000000800 */
[----:B------:R0:W-:Y:S01]  /*a740*/  @P0 LDGSTS.E.BYPASS.LTC128B.128 [R5+0x1ec00], desc[UR50][R2.64], !P2 ;  /* 0x1ec0000002050fae */ /* 0x0001e2000d101d72 */
[----:B------:R-:W-:Y:S01]  /*a750*/  PLOP3.LUT P0, PT, PT, PT, PT, 0x80, 0x0 ;  /* 0x000000000000781c */ /* 0x000fe20003f0f070 */
[----:B------:R-:W-:-:S12]  /*a760*/  NOP ;  /* 0x0000000000007918 */ /* 0x000fd80000000000 */
.L_x_9494:
        /* <DEDUP_REMOVED lines=11> */
.L_x_9495:
[----:B------:R1:W5:Y:S01]  /*a820*/  LDL.LU R4, [R1+0x4] ;  /* 0x0000040001047983 */ /* 0x0003620000300800 */
[C---:B------:R-:W-:Y:S01]  /*a830*/  LOP3.LUT P3, RZ, R23.reuse, 0x8, RZ, 0xc0, !PT ;  /* 0x0000000817ff7812 */ /* 0x040fe2000786c0ff */
[----:B------:R1:W-:Y:S02]  /*a840*/  SYNCS.ARRIVE.TRANS64.A1T0 RZ, [R33+URZ+0x22830], RZ ;  /* 0x022830ff21ff79a7 */ /* 0x0003e4000810003f */
[----:B0-----:R1:W5:Y:S01]  /*a850*/  LDL.LU R3, [R1] ;  /* 0x0000000001037983 */ /* 0x0013620000300800 */
[----:B------:R-:W-:-:S13]  /*a860*/  LOP3.LUT P2, RZ, R23, 0x4, RZ, 0xc0, !PT ;  /* 0x0000000417ff7812 */ /* 0x000fda000784c0ff */
[----:B------:R-:W-:Y:S05]  /*a870*/  WARPSYNC.ALL ;  /* 0x0000000000007948 */ /* 0x000fea0003800000 */
[----:B------:R-:W-:Y:S01]  /*a880*/  BAR.SYNC.DEFER_BLOCKING 0x8, 0x180 ;  /* 0x0206000000007b1d */ /* 0x000fe20000010000 */
[C---:B------:R-:W-:Y:S02]  /*a890*/  LOP3.LUT P1, RZ, R23.reuse, 0x100, RZ, 0xc0, !PT ;  /* 0x0000010017ff7812 */ /* 0x040fe4000782c0ff */
[----:B------:R-:W-:Y:S02]  /*a8a0*/  LOP3.LUT P0, RZ, R23, 0x2, RZ, 0xc0, !PT ;  /* 0x0000000217ff7812 */ /* 0x000fe4000780c0ff */
[----:B------:R-:W-:Y:S01]  /*a8b0*/  SEL R0, RZ, 0x2, P3 ;  /* 0x00000002ff007807 */ /* 0x000fe20001800000 */
[----:B------:R-:W-:Y:S01]  /*a8c0*/  ULDC.64 UR4, c[0x0][0x298] ;  /* 0x0000a60000047ab9 */ /* 0x000fe20000000a00 */
[----:B------:R-:W-:Y:S01]  /*a8d0*/  SEL R2, RZ, 0x4, P2 ;  /* 0x00000004ff027807 */ /* 0x000fe20001000000 */
[----:B------:R-:W-:Y:S01]  /*a8e0*/  BSSY B6, `(.L_x_9496) ;  /* 0x0000022000067945 */ /* 0x000fe20003800000 */
[----:B------:R-:W-:-:S02]  /*a8f0*/  SEL R5, R25, RZ, !P1 ;  /* 0x000000ff19057207 */ /* 0x000fc40004800000 */
[----:B------:R-:W-:Y:S02]  /*a900*/  IADD3 R0, R2, R0, R6 ;  /* 0x0000000002007210 */ /* 0x000fe40007ffe006 */
[----:B------:R-:W-:Y:S01]  /*a910*/  SEL R25, RZ, 0x8, P0 ;  /* 0x00000008ff197807 */ /* 0x000fe20000000000 */
[----:B------:R0:W-:Y:S04]  /*a920*/  STL [R1+0x18], R5 ;  /* 0x0000180501007387 */ /* 0x0001e80000100800 */
[----:B------:R-:W-:Y:S01]  /*a930*/  IMAD.IADD R25, R0, 0x1, R25 ;  /* 0x0000000100197824 */ /* 0x000fe200078e0219 */
[----:B-----5:R-:W-:Y:S02]  /*a940*/  SEL R2, R4, RZ, !P1 ;  /* 0x000000ff04027207 */ /* 0x020fe40004800000 */
[----:B------:R-:W-:Y:S01]  /*a950*/  SHF.R.S32.HI R0, RZ, 0x1f, R3 ;  /* 0x0000001fff007819 */ /* 0x000fe20000011403 */
[----:B0-----:R-:W-:-:S02]  /*a960*/  IMAD.WIDE.U32 R4, R3, UR4, RZ ;  /* 0x0000000403047c25 */ /* 0x001fc4000f8e00ff */
[----:B------:R0:W-:Y:S02]  /*a970*/  STL [R1+0x4], R2 ;  /* 0x0000040201007387 */ /* 0x0001e40000100800 */
[----:B------:R-:W-:Y:S02]  /*a980*/  IMAD R0, R0, UR4, RZ ;  /* 0x0000000400007c24 */ /* 0x000fe4000f8e02ff */
[----:B------:R2:W-:Y:S02]  /*a990*/  STL.64 [R1+0x10], R4 ;  /* 0x0000100401007387 */ /* 0x0005e40000100a00 */
[----:B------:R-:W-:Y:S02]  /*a9a0*/  IMAD R0, R3, UR5, R0 ;  /* 0x0000000503007c24 */ /* 0x000fe4000f8e0200 */
[----:B0-----:R-:W-:Y:S02]  /*a9b0*/  VIADD R2, R22, 0x18400 ;  /* 0x0001840016027836 */ /* 0x001fe40000000000 */
[----:B------:R-:W-:-:S03]  /*a9c0*/  IMAD.IADD R0, R5, 0x1, R0 ;  /* 0x0000000105007824 */ /* 0x000fc600078e0200 */
[----:B------:R-:W-:Y:S02]  /*a9d0*/  LOP3.LUT P0, RZ, R2, 0x3ff, RZ, 0xc0, !PT ;  /* 0x000003ff02ff7812 */ /* 0x000fe4000780c0ff */
[----:B------:R2:W-:Y:S11]  /*a9e0*/  STL [R1], R0 ;  /* 0x0000000001007387 */ /* 0x0005f60000100800 */
        /* <DEDUP_REMOVED lines=17> */
.L_x_9497:
[----:B------:R-:W-:Y:S05]  /*ab00*/  BSYNC B6 ;  /* 0x0000000000067941 */ /* 0x000fea0003800000 */
.L_x_9496:
[----:B------:R-:W2:Y:S01]  /*ab10*/  LDL.LU R20, [R1] ;  /* 0x0000000001147983 */ /* 0x000ea20000300800 */
[----:B------:R-:W0:Y:S01]  /*ab20*/  LDC R7, c[0x0][0x448] ;  /* 0x00011200ff077b82 */ /* 0x000e220000000800 */
[----:B------:R-:W-:Y:S02]  /*ab30*/  ULDC.64 UR4, c[0x0][0x2d8] ;  /* 0x0000b60000047ab9 */ /* 0x000fe40000000a00 */
[----:B------:R-:W2:Y:S04]  /*ab40*/  LDL.LU.64 R2, [R1+0x10] ;  /* 0x0000100001027983 */ /* 0x000ea80000300a00 */
[----:B------:R-:W3:Y:S04]  /*ab50*/  LDL.LU R4, [R1+0x4] ;  /* 0x0000040001047983 */ /* 0x000ee80000300800 */
[----:B------:R-:W4:Y:S01]  /*ab60*/  LDL.LU R21, [R1+0x18] ;  /* 0x0000180001157983 */ /* 0x000f220000300800 */
[----:B------:R-:W-:-:S02]  /*ab70*/  IMAD R0, R27, UR4, RZ ;  /* 0x000000041b007c24 */ /* 0x000fc4000f8e02ff */
[----:B------:R-:W-:Y:S01]  /*ab80*/  IMAD.SHL.U32 R17, R17, 0x80, RZ ;  /* 0x0000008011117824 */ /* 0x000fe200078e00ff */
[----:B------:R0:W5:Y:S01]  /*ab90*/  LDL R10, [R1+0x8] ;  /* 0x00000800010a7983 */ /* 0x0001620000100800 */
[----:B------:R-:W-:Y:S01]  /*aba0*/  IMAD R0, R18, UR5, R0 ;  /* 0x0000000512007c24 */ /* 0x000fe2000f8e0200 */
[----:B0-----:R-:W-:Y:S01]  /*abb0*/  ISETP.NE.AND P0, PT, R7, 0x1, PT ;  /* 0x000000010700780c */ /* 0x001fe20003f05270 */
[----:B------:R-:W0:Y:S02]  /*abc0*/  S2R R9, SR_TID.X ;  /* 0x0000000000097919 */ /* 0x000e240000002100 */
[----:B0-----:R-:W-:-:S05]  /*abd0*/  IMAD.SHL.U32 R8, R9, 0x8, RZ ;  /* 0x0000000809087824 */ /* 0x001fca00078e00ff */
[----:B------:R-:W-:Y:S01]  /*abe0*/  LOP3.LUT R8, R8, 0x38, RZ, 0xc0, !PT ;  /* 0x0000003808087812 */ /* 0x000fe200078ec0ff */
[----:B--2---:R-:W-:Y:S02]  /*abf0*/  IMAD.MOV.U32 R3, RZ, RZ, R20 ;  /* 0x000000ffff037224 */ /* 0x004fe400078e0014 */
[----:B------:R-:W0:Y:S01]  /*ac00*/  S2R R20, SR_TID.X ;  /* 0x0000000000147919 */ /* 0x000e220000002100 */
[----:B------:R-:W-:Y:S01]  /*ac10*/  IMAD.WIDE.U32 R2, R18, UR4, R2 ;  /* 0x0000000412027c25 */ /* 0x000fe2000f8e0002 */
[----:B------:R-:W-:-:S03]  /*ac20*/  ULDC.64 UR4, c[0x0][0x2e0] ;  /* 0x0000b80000047ab9 */ /* 0x000fc60000000a00 */
[----:B------:R-:W-:Y:S02]  /*ac30*/  IMAD.IADD R3, R3, 0x1, R0 ;  /* 0x0000000103037824 */ /* 0x000fe400078e0200 */
[----:B---3--:R-:W-:Y:S02]  /*ac40*/  IMAD R0, R4, UR4, RZ ;  /* 0x0000000404007c24 */ /* 0x008fe4000f8e02ff */
[C---:B----4-:R-:W-:Y:S01]  /*ac50*/  IMAD.WIDE.U32 R2, R21.reuse, UR4, R2 ;  /* 0x0000000415027c25 */ /* 0x050fe2000f8e0002 */
[----:B------:R-:W2:Y:S03]  /*ac60*/  @P0 LDC R4, c[0x0][0x44c] ;  /* 0x00011300ff040b82 */ /* 0x000ea60000000800 */
[----:B------:R-:W-:Y:S01]  /*ac70*/  IMAD R0, R21, UR5, R0 ;  /* 0x0000000515007c24 */ /* 0x000fe2000f8e0200 */
[----:B------:R-:W-:-:S03]  /*ac80*/  ULDC.64 UR4, c[0x0][0x2d0] ;  /* 0x0000b40000047ab9 */ /* 0x000fc60000000a00 */
[----:B------:R-:W-:Y:S02]  /*ac90*/  IMAD.IADD R3, R3, 0x1, R0 ;  /* 0x0000000103037824 */ /* 0x000fe400078e0200 */
        /* <DEDUP_REMOVED lines=8> */
[----:B---3--:R-:W-:-:S05]  /*ad20*/  @P0 SHF.R.U32.HI R4, RZ, R0, R6 ;  /* 0x00000000ff040219 */ /* 0x008fca0000011606 */
        /* <DEDUP_REMOVED lines=23> */
[----:B-----5:R-:W-:Y:S02]  /*aea0*/  IMAD R5, R10, R7, RZ ;  /* 0x000000070a057224 */ /* 0x020fe400078e02ff */
[----:B------:R-:W-:Y:S01]  /*aeb0*/  IMAD.IADD R17, R9, 0x1, R17 ;  /* 0x0000000109117824 */ /* 0x000fe200078e0211 */
[----:B------:R-:W2:Y:S03]  /*aec0*/  SHFL.IDX PT, R2, R4, RZ, 0x181f ;  /* 0x00181fff04027589 */ /* 0x000ea600000e0000 */
[C---:B------:R-:W-:Y:S01]  /*aed0*/  VIADD R6, R17.reuse, 0x10 ;  /* 0x0000001011067836 */ /* 0x040fe20000000000 */
[----:B------:R-:W-:-:S13]  /*aee0*/  ISETP.GE.AND P0, PT, R17, R5, PT ;  /* 0x000000051100720c */ /* 0x000fda0003f06270 */
[----:B0-----:R-:W-:-:S05]  /*aef0*/  @!P0 LEA R3, P2, R8, R3, 0x1 ;  /* 0x0000000308038211 */ /* 0x001fca00078408ff */
[----:B--2---:R-:W-:-:S05]  /*af00*/  @!P0 IMAD.X R2, RZ, RZ, R2, P2 ;  /* 0x000000ffff028224 */ /* 0x004fca00010e0602 */
[----:B------:R-:W-:-:S04]  /*af10*/  @!P0 LOP3.LUT R3, R3, R2, RZ, 0x3c, !PT ;  /* 0x0000000203038212 */ /* 0x000fc800078e3cff */
[----:B------:R-:W-:-:S04]  /*af20*/  @!P0 LOP3.LUT R2, R3, R2, RZ, 0x3c, !PT ;  /* 0x0000000203028212 */ /* 0x000fc800078e3cff */
[----:B------:R-:W-:-:S05]  /*af30*/  @!P0 LOP3.LUT R3, R3, R2, RZ, 0x3c, !PT ;  /* 0x0000000203038212 */ /* 0x000fca00078e3cff */
[----:B------:R-:W-:Y:S01]  /*af40*/  @!PT LDS RZ, [RZ] ;  /* 0x00000000fffff984 */ /* 0x000fe20000000800 */
[----:B------:R0:W-:Y:S01]  /*af50*/  @!P0 LDGSTS.E.BYPASS.LTC128B.128 [R37+0x18400], desc[UR50][R2.64], !P1 ;  /* 0x1840000002258fae */ /* 0x0001e2000c901d72 */
[----:B------:R-:W-:Y:S01]  /*af60*/  ISETP.GE.AND P0, PT, R6, R5, PT ;  /* 0x000000050600720c */ /* 0x000fe20003f06270 */
[----:B------:R-:W-:Y:S02]  /*af70*/  VIADD R6, R17, 0x20 ;  /* 0x0000002011067836 */ /* 0x000fe40000000000 */
[----:B0-----:R-:W0:Y:S04]  /*af80*/  SHFL.IDX PT, R3, R0, 0x1, 0x181f ;  /* 0x00381f0000037f89 */ /* 0x001e2800000e0000 */
[----:B------:R-:W2:Y:S06]  /*af90*/  SHFL.IDX PT, R2, R4, 0x1, 0x181f ;  /* 0x00381f0004027f89 */ /* 0x000eac00000e0000 */
[----:B0-----:R-:W-:-:S05]  /*afa0*/  @!P0 LEA R3, P2, R8, R3, 0x1 ;  /* 0x0000000308038211 */ /* 0x001fca00078408ff */
[----:B--2---:R-:W-:-:S05]  /*afb0*/  @!P0 IMAD.X R2, RZ, RZ, R2, P2 ;  /* 0x000000ffff028224 */ /* 0x004fca00010e0602 */
[----:B------:R-:W-:-:S04]  /*afc0*/  @!P0 LOP3.LUT R3, R3, R2, RZ, 0x3c, !PT ;  /* 0x0000000203038212 */ /* 0x000fc800078e3cff */
[----:B------:R-:W-:-:S04]  /*afd0*/  @!P0 LOP3.LUT R2, R3, R2, RZ, 0x3c, !PT ;  /* 0x0000000203028212 */ /* 0x000fc800078e3cff */
[----:B------:R-:W-:-:S05]  /*afe0*/  @!P0 LOP3.LUT R3, R3, R2, RZ, 0x3c, !PT ;  /* 0x0000000203038212 */ /* 0x000fca00078e3cff */
        /* <DEDUP_REMOVED lines=25> */
[----:B0-----:R-:W-:-:S04]  /*b180*/  @!P0 LEA R3, P2, R8, R3, 0x1 ;  /* 0x0000000308038211 */ /* 0x001fc800078408ff */
[----:B--2---:R-:W-:-:S04]  /*b190*/  @!P0 IADD3.X R2, RZ, R2, RZ, P2, !PT ;  /* 0x00000002ff028210 */ /* 0x004fc800017fe4ff */
        /* <DEDUP_REMOVED lines=14> */
[----:B------:R-:W-:-:S03]  /*b280*/  ISETP.GE.AND P0, PT, R6, R5, PT ;  /* 0x000000050600720c */ /* 0x000fc60003f06270 */
[----:B0-----:R-:W0:Y:S04]  /*b290*/  SHFL.IDX PT, R3, R0, 0x6, 0x181f ;  /* 0x00d81f0000037f89 */ /* 0x001e2800000e0000 */
[----:B------:R-:W2:Y:S04]  /*b2a0*/  SHFL.IDX PT, R2, R4, 0x6, 0x181f ;  /* 0x00d81f0004027f89 */ /* 0x000ea800000e0000 */
[----:B------:R-:W3:Y:S04]  /*b2b0*/  SHFL.IDX PT, R4, R4, 0x7, 0x181f ;  /* 0x00f81f0004047f89 */ /* 0x000ee800000e0000 */
[----:B------:R-:W4:Y:S01]  /*b2c0*/  SHFL.IDX PT, R0, R0, 0x7, 0x181f ;  /* 0x00f81f0000007f89 */ /* 0x000f2200000e0000 */
[----:B0-----:R-:W-:-:S05]  /*b2d0*/  @!P0 LEA R3, P2, R8, R3, 0x1 ;  /* 0x0000000308038211 */ /* 0x001fca00078408ff */
[----:B--2---:R-:W-:-:S05]  /*b2e0*/  @!P0 IMAD.X R2, RZ, RZ, R2, P2 ;  /* 0x000000ffff028224 */ /* 0x004fca00010e0602 */
[----:B------:R-:W-:-:S04]  /*b2f0*/  @!P0 LOP3.LUT R3, R3, R2, RZ, 0x3c, !PT ;  /* 0x0000000203038212 */ /* 0x000fc800078e3cff */
[----:B------:R-:W-:-:S04]  /*b300*/  @!P0 LOP3.LUT R2, R3, R2, RZ, 0x3c, !PT ;  /* 0x0000000203028212 */ /* 0x000fc800078e3cff */
[----:B------:R-:W-:-:S05]  /*b310*/  @!P0 LOP3.LUT R3, R3, R2, RZ, 0x3c, !PT ;  /* 0x0000000203038212 */ /* 0x000fca00078e3cff */
[----:B---34-:R0:W-:Y:S02]  /*b320*/  @!P0 LDGSTS.E.BYPASS.LTC128B.128 [R37+0x1b400], desc[UR50][R2.64], !P1 ;  /* 0x1b40000002258fae */ /* 0x0181e4000c901d72 */
.L_x_9587:
        /* <DEDUP_REMOVED lines=10> */
.L_x_9499:
        /* <DEDUP_REMOVED lines=18> */
.L_x_9588:
[----:B------:R-:W-:Y:S05]  /*b4f0*/  BSYNC B0 ;  /* 0x0000000000007941 */ /* 0x000fea0003800000 */
.L_x_9500:
[----:B------:R-:W-:-:S05]  /*b500*/  IMAD.U32 R0, RZ, RZ, UR36 ;  /* 0x00000024ff007e24 */ /* 0x000fca000f8e00ff */
[----:B------:R-:W-:-:S13]  /*b510*/  ISETP.NE.AND P0, PT, R0, 0x3, PT ;  /* 0x000000030000780c */ /* 0x000fda0003f05270 */
[----:B------:R-:W-:Y:S05]  /*b520*/  @!P0 BRA `(.L_x_9502) ;  /* 0x0000000000048947 */ /* 0x000fea0003800000 */
[----:B------:R-:W-:Y:S01]  /*b530*/  BPT.TRAP 0x1 ;  /* 0x000000040000795c */ /* 0x000fe20000300000 */
.L_x_9502:
[----:B------:R-:W-:Y:S01]  /*b540*/  SHF.L.U32 R0, R26, 0x1f, RZ ;  /* 0x0000001f1a007819 */ /* 0x000fe200000006ff */
[----:B------:R-:W-:Y:S03]  /*b550*/  BSSY B0, `(.L_x_9503) ;  /* 0x0000003000007945 */ /* 0x000fe60003800000 */
[----:B------:R-:W2:Y:S02]  /*b560*/  SYNCS.PHASECHK.TRANS64.TRYWAIT P0, [R33+URZ+0x22860], R0 ;  /* 0x02286000210075a7 */ /* 0x000ea4000800017f */
[----:B--2---:R-:W-:Y:S05]  /*b570*/  @!P0 BRA `(.L_x_9504) ;  /* 0x0000003800a88947 */ /* 0x004fea0003800000 */
.L_x_9589:
[----:B------:R-:W-:Y:S05]  /*b580*/  BSYNC B0 ;  /* 0x0000000000007941 */ /* 0x000fea0003800000 */
.L_x_9503:
[----:B------:R-:W2:Y:S01]  /*b590*/  LDL.LU R2, [R1+0x1c] ;  /* 0x00001c0001027983 */ /* 0x000ea20000300800 */
[----:B------:R-:W-:-:S03]  /*b5a0*/  ULDC.64 UR4, c[0x0][0x328] ;  /* 0x0000ca0000047ab9 */ /* 0x000fc60000000a00 */
[----:B------:R-:W3:Y:S01]  /*b5b0*/  LDL.LU R4, [R1+0x20] ;  /* 0x0000200001047983 */ /* 0x000ee20000300800 */
[----:B--2---:R-:W-:Y:S02]  /*b5c0*/  IMAD R0, R2, UR4, RZ ;  /* 0x0000000402007c24 */ /* 0x004fe4000f8e02ff */
[----:B0-----:R-:W-:-:S04]  /*b5d0*/  IMAD.WIDE.U32 R2, R35, UR4, RZ ;  /* 0x0000000423027c25 */ /* 0x001fc8000f8e00ff */
[----:B------:R-:W-:Y:S01]  /*b5e0*/  IMAD R5, R35, UR5, R0 ;  /* 0x0000000523057c24 */ /* 0x000fe2000f8e0200 */
        /* <DEDUP_REMOVED lines=15> */
[----:B------:R-:W-:Y:S01]  /*b6e0*/  LEA.HI.X R6, R2, UR5, R3, 0x1, P0 ;  /* 0x0000000502067c11 */ /* 0x000fe200080f0c03 */
[----:B------:R-:W-:Y:S08]  /*b6f0*/  BRA.DIV UR4, `(.L_x_9505) ;  /* 0x0000003a045c7947 */ /* 0x000ff0000b800000 */
[----:B------:R-:W0:Y:S01]  /*b700*/  S2R R2, SR_TID.X ;  /* 0x0000000000027919 */ /* 0x000e220000002100 */
[C---:B------:R-:W-:Y:S01]  /*b710*/  LOP3.LUT R7, R25.reuse, 0x1, RZ, 0xc0, !PT ;  /* 0x0000000119077812 */ /* 0x040fe200078ec0ff */
[----:B------:R-:W-:Y:S01]  /*b720*/  IMAD R4, R4, 0x2, R22 ;  /* 0x0000000204047824 */ /* 0x000fe200078e0216 */
[----:B------:R-:W-:Y:S01]  /*b730*/  LOP3.LUT P2, RZ, R25, 0x2, RZ, 0xc0, !PT ;  /* 0x0000000219ff7812 */ /* 0x000fe2000784c0ff */
[----:B------:R-:W2:Y:S01]  /*b740*/  SHFL.IDX PT, R14, R5, RZ, 0x181f ;  /* 0x00181fff050e7589 */ /* 0x000ea200000e0000 */
[----:B------:R-:W-:Y:S02]  /*b750*/  ISETP.NE.U32.AND P3, PT, R7, 0x1, PT ;  /* 0x000000010700780c */ /* 0x000fe40003f65070 */
[----:B------:R-:W-:Y:S01]  /*b760*/  LOP3.LUT P1, RZ, R25, 0x4, RZ, 0xc0, !PT ;  /* 0x0000000419ff7812 */ /* 0x000fe2000782c0ff */
[----:B------:R-:W3:Y:S01]  /*b770*/  SHFL.IDX PT, R3, R6, RZ, 0x181f ;  /* 0x00181fff06037589 */ /* 0x000ee200000e0000 */
[----:B0-----:R-:W-:-:S05]  /*b780*/  IMAD.SHL.U32 R2, R2, 0x8, RZ ;  /* 0x0000000802027824 */ /* 0x001fca00078e00ff */
[----:B------:R-:W-:-:S05]  /*b790*/  LOP3.LUT R2, R2, 0x38, RZ, 0xc0, !PT ;  /* 0x0000003802027812 */ /* 0x000fca00078ec0ff */
[----:B------:R-:W-:-:S05]  /*b7a0*/  IMAD.SHL.U32 R0, R2, 0x2, RZ ;  /* 0x0000000202007824 */ /* 0x000fca00078e00ff */
[----:B--2---:R-:W-:Y:S02]  /*b7b0*/  IADD3 R2, P0, R14, R0, RZ ;  /* 0x000000000e027210 */ /* 0x004fe40007f1e0ff */
[----:B------:R-:W0:Y:S03]  /*b7c0*/  SHFL.IDX PT, R14, R5, 0x1, 0x181f ;  /* 0x00381f00050e7f89 */ /* 0x000e2600000e0000 */
[----:B---3--:R-:W-:Y:S01]  /*b7d0*/  IMAD.X R3, RZ, RZ, R3, P0 ;  /* 0x000000ffff037224 */ /* 0x008fe200000e0603 */
[----:B------:R-:W-:-:S13]  /*b7e0*/  ISETP.LT.OR P0, PT, R32, 0x1, P3 ;  /* 0x000000012000780c */ /* 0x000fda0001f01670 */
[----:B------:R-:W-:Y:S01]  /*b7f0*/  LDGSTS.E.BYPASS.LTC128B.128 [R4+0x400], desc[UR50][R2.64], !P0 ;  /* 0x0040000002047fae */ /* 0x000fe2000c101d72 */
[----:B------:R-:W-:-:S13]  /*b800*/  ISETP.LT.OR P0, PT, R32, 0x1, !P2 ;  /* 0x000000012000780c */ /* 0x000fda0005701670 */
[----:B------:R-:W-:Y:S01]  /*b810*/  LDGSTS.E.BYPASS.LTC128B.128 [R4+0x3400], desc[UR50][R2.64+0x80], !P0 ;  /* 0x0340008002047fae */ /* 0x000fe2000c101d72 */
[----:B------:R-:W-:-:S13]  /*b820*/  ISETP.LT.OR P0, PT, R32, 0x1, !P1 ;  /* 0x000000012000780c */ /* 0x000fda0004f01670 */
[----:B------:R-:W-:Y:S01]  /*b830*/  LDGSTS.E.BYPASS.LTC128B.128 [R4+0x6400], desc[UR50][R2.64+0x100], !P0 ;  /* 0x0640010002047fae */ /* 0x000fe2000c101d72 */
[----:B------:R-:W-:-:S04]  /*b840*/  LOP3.LUT P0, RZ, R25, 0x8, RZ, 0xc0, !PT ;  /* 0x0000000819ff7812 */ /* 0x000fc8000780c0ff */
[----:B------:R-:W-:-:S13]  /*b850*/  ISETP.LT.OR P4, PT, R32, 0x1, !P0 ;  /* 0x000000012000780c */ /* 0x000fda0004781670 */
[----:B------:R2:W-:Y:S04]  /*b860*/  LDGSTS.E.BYPASS.LTC128B.128 [R4+0x9400], desc[UR50][R2.64+0x180], !P4 ;  /* 0x0940018002047fae */ /* 0x0005e8000e101d72 */
[----:B--2---:R-:W2:Y:S01]  /*b870*/  SHFL.IDX PT, R3, R6, 0x1, 0x181f ;  /* 0x00381f0006037f89 */ /* 0x004ea200000e0000 */
[----:B0-----:R-:W-:-:S03]  /*b880*/  IADD3 R2, P4, R14, R0, RZ ;  /* 0x000000000e027210 */ /* 0x001fc60007f9e0ff */
[----:B------:R-:W0:Y:S02]  /*b890*/  SHFL.IDX PT, R14, R5, 0x2, 0x181f ;  /* 0x00581f00050e7f89 */ /* 0x000e2400000e0000 */
[----:B--2---:R-:W-:Y:S01]  /*b8a0*/  IMAD.X R3, RZ, RZ, R3, P4 ;  /* 0x000000ffff037224 */ /* 0x004fe200020e0603 */
[----:B------:R-:W-:-:S13]  /*b8b0*/  ISETP.LT.OR P4, PT, R32, 0x11, P3 ;  /* 0x000000112000780c */ /* 0x000fda0001f81670 */
[----:B------:R-:W-:Y:S01]  /*b8c0*/  LDGSTS.E.BYPASS.LTC128B.128 [R4+0xc00], desc[UR50][R2.64], !P4 ;  /* 0x00c0000002047fae */ /* 0x000fe2000e101d72 */
[----:B------:R-:W-:-:S13]  /*b8d0*/  ISETP.LT.OR P4, PT, R32, 0x11, !P2 ;  /* 0x000000112000780c */ /* 0x000fda0005781670 */
[----:B------:R-:W-:Y:S01]  /*b8e0*/  LDGSTS.E.BYPASS.LTC128B.128 [R4+0x3c00], desc[UR50][R2.64+0x80], !P4 ;  /* 0x03c0008002047fae */ /* 0x000fe2000e101d72 */
[----:B------:R-:W-:-:S13]  /*b8f0*/  ISETP.LT.OR P4, PT, R32, 0x11, !P1 ;  /* 0x000000112000780c */ /* 0x000fda0004f81670 */
[----:B------:R-:W-:Y:S01]  /*b900*/  LDGSTS.E.BYPASS.LTC128B.128 [R4+0x6c00], desc[UR50][R2.64+0x100], !P4 ;  /* 0x06c0010002047fae */ /* 0x000fe2000e101d72 */
[----:B------:R-:W-:-:S13]  /*b910*/  ISETP.LT.OR P4, PT, R32, 0x11, !P0 ;  /* 0x000000112000780c */ /* 0x000fda0004781670 */
[----:B------:R2:W-:Y:S01]  /*b920*/  LDGSTS.E.BYPASS.LTC128B.128 [R4+0x9c00], desc[UR50][R2.64+0x180], !P4 ;  /* 0x09c0018002047fae */ /* 0x0005e2000e101d72 */
[----:B0-----:R-:W-:-:S03]  /*b930*/  IADD3 R8, P4, R14, R0, RZ ;  /* 0x000000000e087210 */ /* 0x001fc60007f9e0ff */
[----:B------:R-:W-:Y:S04]  /*b940*/  SHFL.IDX PT, R14, R5, 0x3, 0x181f ;  /* 0x00781f00050e7f89 */ /* 0x000fe800000e0000 */
[----:B--2---:R-:W0:Y:S02]  /*b950*/  SHFL.IDX PT, R3, R6, 0x2, 0x181f ;  /* 0x00581f0006037f89 */ /* 0x004e2400000e0000 */
[----:B0-----:R-:W-:Y:S01]  /*b960*/  IMAD.X R9, RZ, RZ, R3, P4 ;  /* 0x000000ffff097224 */ /* 0x001fe200020e0603 */
[----:B------:R-:W-:Y:S01]  /*b970*/  ISETP.LT.OR P4, PT, R32, 0x21, P3 ;  /* 0x000000212000780c */ /* 0x000fe20001f81670 */
[----:B------:R-:W0:-:S12]  /*b980*/  SHFL.IDX PT, R3, R6, 0x3, 0x181f ;  /* 0x00781f0006037f89 */ /* 0x000e1800000e0000 */
[----:B------:R-:W-:Y:S01]  /*b990*/  LDGSTS.E.BYPASS.LTC128B.128 [R4+0x1400], desc[UR50][R8.64], !P4 ;  /* 0x0140000008047fae */ /* 0x000fe2000e101d72 */
[----:B------:R-:W-:-:S13]  /*b9a0*/  ISETP.LT.OR P4, PT, R32, 0x21, !P2 ;  /* 0x000000212000780c */ /* 0x000fda0005781670 */
[----:B------:R-:W-:Y:S01]  /*b9b0*/  LDGSTS.E.BYPASS.LTC128B.128 [R4+0x4400], desc[UR50][R8.64+0x80], !P4 ;  /* 0x0440008008047fae */ /* 0x000fe2000e101d72 */
[----:B------:R-:W-:-:S13]  /*b9c0*/  ISETP.LT.OR P4, PT, R32, 0x21, !P1 ;  /* 0x000000212000780c */ /* 0x000fda0004f81670 */
[----:B------:R-:W-:Y:S01]  /*b9d0*/  LDGSTS.E.BYPASS.LTC128B.128 [R4+0x7400], desc[UR50][R8.64+0x100], !P4 ;  /* 0x0740010008047fae */ /* 0x000fe2000e101d72 */
[----:B------:R-:W-:-:S13]  /*b9e0*/  ISETP.LT.OR P4, PT, R32, 0x21, !P0 ;  /* 0x000000212000780c */ /* 0x000fda0004781670 */
[----:B------:R-:W-:Y:S01]  /*b9f0*/  LDGSTS.E.BYPASS.LTC128B.128 [R4+0xa400], desc[UR50][R8.64+0x180], !P4 ;  /* 0x0a40018008047fae */ /* 0x000fe2000e101d72 */
[----:B------:R-:W-:-:S03]  /*ba00*/  IADD3 R2, P4, R14, R0, RZ ;  /* 0x000000000e027210 */ /* 0x000fc60007f9e0ff */
[----:B------:R-:W2:Y:S02]  /*ba10*/  SHFL.IDX PT, R14, R5, 0x4, 0x181f ;  /* 0x00981f00050e7f89 */ /* 0x000ea400000e0000 */
[----:B0-----:R-:W-:Y:S01]  /*ba20*/  IMAD.X R3, RZ, RZ, R3, P4 ;  /* 0x000000ffff037224 */ /* 0x001fe200020e0603 */
[----:B------:R-:W-:-:S13]  /*ba30*/  ISETP.LT.OR P4, PT, R32, 0x31, P3 ;  /* 0x000000312000780c */ /* 0x000fda0001f81670 */
[----:B------:R-:W-:Y:S01]  /*ba40*/  LDGSTS.E.BYPASS.LTC128B.128 [R4+0x1c00], desc[UR50][R2.64], !P4 ;  /* 0x01c0000002047fae */ /* 0x000fe2000e101d72 */
[----:B------:R-:W-:-:S13]  /*ba50*/  ISETP.LT.OR P4, PT, R32, 0x31, !P2 ;  /* 0x000000312000780c */ /* 0x000fda0005781670 */
[----:B------:R-:W-:Y:S01]  /*ba60*/  LDGSTS.E.BYPASS.LTC128B.128 [R4+0x4c00], desc[UR50][R2.64+0x80], !P4 ;  /* 0x04c0008002047fae */ /* 0x000fe2000e101d72 */
[----:B------:R-:W-:-:S13]  /*ba70*/  ISETP.LT.OR P4, PT, R32, 0x31, !P1 ;  /* 0x000000312000780c */ /* 0x000fda0004f81670 */
[----:B------:R-:W-:Y:S01]  /*ba80*/  LDGSTS.E.BYPASS.LTC128B.128 [R4+0x7c00], desc[UR50][R2.64+0x100], !P4 ;  /* 0x07c0010002047fae */ /* 0x000fe2000e101d72 */
[----:B------:R-:W-:-:S13]  /*ba90*/  ISETP.LT.OR P4, PT, R32, 0x31, !P0 ;  /* 0x000000312000780c */ /* 0x000fda0004781670 */
[----:B------:R0:W-:Y:S04]  /*baa0*/  LDGSTS.E.BYPASS.LTC128B.128 [R4+0xac00], desc[UR50][R2.64+0x180], !P4 ;  /* 0x0ac0018002047fae */ /* 0x0001e8000e101d72 */
[----:B0-----:R-:W0:Y:S01]  /*bab0*/  SHFL.IDX PT, R3, R6, 0x4, 0x181f ;  /* 0x00981f0006037f89 */ /* 0x001e2200000e0000 */
[----:B--2---:R-:W-:-:S03]  /*bac0*/  IADD3 R2, P4, R14, R0, RZ ;  /* 0x000000000e027210 */ /* 0x004fc60007f9e0ff */
[----:B------:R-:W2:Y:S04]  /*bad0*/  SHFL.IDX PT, R6, R6, 0x5, 0x181f ;  /* 0x00b81f0006067f89 */ /* 0x000ea800000e0000 */
[----:B------:R3:W4:Y:S01]  /*bae0*/  SHFL.IDX PT, R14, R5, 0x5, 0x181f ;  /* 0x00b81f00050e7f89 */ /* 0x00072200000e0000 */
[----:B0-----:R-:W-:Y:S01]  /*baf0*/  IMAD.X R3, RZ, RZ, R3, P4 ;  /* 0x000000ffff037224 */ /* 0x001fe200020e0603 */
[----:B------:R-:W-:-:S13]  /*bb00*/  ISETP.LT.OR P4, PT, R32, 0x41, P3 ;  /* 0x000000412000780c */ /* 0x000fda0001f81670 */
[----:B------:R3:W-:Y:S01]  /*bb10*/  LDGSTS.E.BYPASS.LTC128B.128 [R4+0x2400], desc[UR50][R2.64], !P4 ;  /* 0x0240000002047fae */ /* 0x0007e2000e101d72 */
[----:B------:R-:W-:-:S13]  /*bb20*/  ISETP.LT.OR P4, PT, R32, 0x41, !P2 ;  /* 0x000000412000780c */ /* 0x000fda0005781670 */
[----:B------:R3:W-:Y:S01]  /*bb30*/  LDGSTS.E.BYPASS.LTC128B.128 [R4+0x5400], desc[UR50][R2.64+0x80], !P4 ;  /* 0x0540008002047fae */ /* 0x0007e2000e101d72 */
[----:B------:R-:W-:-:S13]  /*bb40*/  ISETP.LT.OR P4, PT, R32, 0x41, !P1 ;  /* 0x000000412000780c */ /* 0x000fda0004f81670 */
[----:B------:R3:W-:Y:S01]  /*bb50*/  LDGSTS.E.BYPASS.LTC128B.128 [R4+0x8400], desc[UR50][R2.64+0x100], !P4 ;  /* 0x0840010002047fae */ /* 0x0007e2000e101d72 */
[----:B------:R-:W-:-:S13]  /*bb60*/  ISETP.LT.OR P4, PT, R32, 0x41, !P0 ;  /* 0x000000412000780c */ /* 0x000fda0004781670 */
[----:B--2-4-:R3:W-:Y:S02]  /*bb70*/  LDGSTS.E.BYPASS.LTC128B.128 [R4+0xb400], desc[UR50][R2.64+0x180], !P4 ;  /* 0x0b40018002047fae */ /* 0x0147e4000e101d72 */
.L_x_9603:
[C---:B------:R-:W-:Y:S02]  /*bb80*/  ISETP.LT.OR P3, PT, R32.reuse, 0x51, P3 ;  /* 0x000000512000780c */ /* 0x040fe40001f61670 */
[C---:B------:R-:W-:Y:S02]  /*bb90*/  ISETP.LT.OR P2, PT, R32.reuse, 0x51, !P2 ;  /* 0x000000512000780c */ /* 0x040fe40005741670 */
[----:B------:R-:W-:Y:S02]  /*bba0*/  ISETP.LT.OR P1, PT, R32, 0x51, !P1 ;  /* 0x000000512000780c */ /* 0x000fe40004f21670 */
[----:B0--3--:R-:W-:Y:S02]  /*bbb0*/  IADD3 R2, P4, R14, R0, RZ ;  /* 0x000000000e027210 */ /* 0x009fe40007f9e0ff */
[----:B------:R-:W-:-:S03]  /*bbc0*/  ISETP.LT.OR P0, PT, R32, 0x51, !P0 ;  /* 0x000000512000780c */ /* 0x000fc60004701670 */
[----:B------:R-:W-:-:S05]  /*bbd0*/  IMAD.X R3, RZ, RZ, R6, P4 ;  /* 0x000000ffff037224 */ /* 0x000fca00020e0606 */
[----:B------:R-:W-:Y:S01]  /*bbe0*/  @!PT LDS RZ, [RZ] ;  /* 0x00000000fffff984 */ /* 0x000fe20000000800 */
[----:B------:R-:W-:Y:S01]  /*bbf0*/  @!PT LDS RZ, [RZ] ;  /* 0x00000000fffff984 */ /* 0x000fe20000000800 */
[----:B------:R-:W-:Y:S01]  /*bc00*/  @!PT LDS RZ, [RZ] ;  /* 0x00000000fffff984 */ /* 0x000fe20000000800 */
[----:B------:R0:W-:Y:S04]  /*bc10*/  LDGSTS.E.BYPASS.LTC128B.128 [R4+0x2c00], desc[UR50][R2.64], !P3 ;  /* 0x02c0000002047fae */ /* 0x0001e8000d901d72 */
[----:B------:R0:W-:Y:S04]  /*bc20*/  LDGSTS.E.BYPASS.LTC128B.128 [R4+0x5c00], desc[UR50][R2.64+0x80], !P2 ;  /* 0x05c0008002047fae */ /* 0x0001e8000d101d72 */
[----:B------:R0:W-:Y:S04]  /*bc30*/  LDGSTS.E.BYPASS.LTC128B.128 [R4+0x8c00], desc[UR50][R2.64+0x100], !P1 ;  /* 0x08c0010002047fae */ /* 0x0001e8000c901d72 */
[----:B------:R0:W-:Y:S01]  /*bc40*/  LDGSTS.E.BYPASS.LTC128B.128 [R4+0xbc00], desc[UR50][R2.64+0x180], !P0 ;  /* 0x0bc0018002047fae */ /* 0x0001e2000c101d72 */
[----:B------:R-:W-:Y:S01]  /*bc50*/  PLOP3.LUT P0, PT, PT, PT, PT, 0x80, 0x0 ;  /* 0x000000000000781c */ /* 0x000fe20003f0f070 */
[----:B------:R-:W-:-:S12]  /*bc60*/  NOP ;  /* 0x0000000000007918 */ /* 0x000fd80000000000 */
.L_x_9506:
        /* <DEDUP_REMOVED lines=11> */
.L_x_9507:
[----:B------:R-:W-:Y:S01]  /*bd20*/  ISETP.GE.AND P0, PT, R36, 0x61, PT ;  /* 0x000000612400780c */ /* 0x000fe20003f06270 */
[----:B------:R0:W-:Y:S01]  /*bd30*/  SYNCS.ARRIVE.TRANS64.A1T0 RZ, [R33+URZ+0x22850], RZ ;  /* 0x022850ff21ff79a7 */ /* 0x0001e2000810003f */
[----:B------:R-:W-:Y:S11]  /*bd40*/  BSSY B0, `(.L_x_9508) ;  /* 0x00000df000007945 */ /* 0x000ff60003800000 */
[----:B0-----:R-:W-:Y:S05]  /*bd50*/  @!P0 BRA `(.L_x_9509) ;  /* 0x0000000c00748947 */ /* 0x001fea0003800000 */
[----:B------:R-:W2:Y:S02]  /*bd60*/  LDL.LU R2, [R1+0x28] ;  /* 0x0000280001027983 */ /* 0x000ea40000300800 */
[----:B--2---:R-:W-:-:S07]  /*bd70*/  VIADD R21, R2, 0xfffffffe ;  /* 0xfffffffe02157836 */ /* 0x004fce0000000000 */
.L_x_9522:
[----:B0-----:R-:W0:Y:S01]  /*bd80*/  S2R R2, SR_TID.X ;  /* 0x0000000000027919 */ /* 0x001e220000002100 */
[----:B------:R-:W-:Y:S02]  /*bd90*/  IMAD R8, R21, 0x60, R30 ;  /* 0x0000006015087824 */ /* 0x000fe400078e021e */
        /* <DEDUP_REMOVED lines=9> */
[----:B--2---:R-:W2:Y:S01]  /*be30*/  @!P1 LDC.64 R4, c[0x0][0x428] ;  /* 0x00010a00ff049b82 */ /* 0x004ea20000000a00 */
[----:B0-----:R-:W-:-:S13]  /*be40*/  ISETP.NE.AND P0, PT, R3, 0x1, PT ;  /* 0x000000010300780c */ /* 0x001fda0003f05270 */
[----:B------:R-:W0:Y:S08]  /*be50*/  @P0 LDC R3, c[0x0][0x434] ;  /* 0x00010d00ff030b82 */ /* 0x000e300000000800 */
[----:B------:R-:W3:Y:S01]  /*be60*/  @P0 LDC R7, c[0x0][0x438] ;  /* 0x00010e00ff070b82 */ /* 0x000ee20000000800 */
[----:B0-----:R-:W-:-:S05]  /*be70*/  @P0 IMAD.HI.U32 R2, R8, R3, RZ ;  /* 0x0000000308020227 */ /* 0x001fca00078e00ff */
[----:B---3--:R-:W-:Y:S01]  /*be80*/  @P0 SHF.R.U32.HI R9, RZ, R7, R2 ;  /* 0x00000007ff090219 */ /* 0x008fe20000011602 */
[----:B--2---:R-:W-:Y:S01]  /*be90*/  @!P1 IMAD R2, R31, R4, RZ ;  /* 0x000000041f029224 */ /* 0x004fe200078e02ff */
[----:B------:R-:W0:Y:S02]  /*bea0*/  @!P1 LDC.64 R6, c[0x0][0x418] ;  /* 0x00010600ff069b82 */ /* 0x000e240000000a00 */
[--C-:B------:R-:W-:Y:S01]  /*beb0*/  @!P1 SHF.R.S32.HI R3, RZ, 0x1f, R9.reuse ;  /* 0x0000001fff039819 */ /* 0x100fe20000011409 */
[----:B------:R-:W-:Y:S02]  /*bec0*/  @!P1 IMAD R5, R28, R5, R2 ;  /* 0x000000051c059224 */ /* 0x000fe400078e0202 */
[----:B------:R-:W-:-:S04]  /*bed0*/  @!P1 IMAD.MOV.U32 R2, RZ, RZ, R9 ;  /* 0x000000ffff029224 */ /* 0x000fc800078e0009 */
[----:B------:R-:W-:-:S04]  /*bee0*/  @!P1 IMAD.WIDE.U32 R2, R28, R4, R2 ;  /* 0x000000041c029225 */ /* 0x000fc800078e0002 */
[----:B------:R-:W-:Y:S02]  /*bef0*/  @!P1 IMAD.IADD R3, R5, 0x1, R3 ;  /* 0x0000000105039824 */ /* 0x000fe400078e0203 */
[----:B------:R-:W-:Y:S02]  /*bf00*/  IMAD.MOV.U32 R4, RZ, RZ, RZ ;  /* 0x000000ffff047224 */ /* 0x000fe400078e00ff */
[----:B------:R-:W-:Y:S01]  /*bf10*/  IMAD.U32 R10, RZ, RZ, UR36 ;  /* 0x00000024ff0a7e24 */ /* 0x000fe2000f8e00ff */
[----:B0-----:R-:W-:-:S04]  /*bf20*/  @!P1 LEA R6, P0, R2, R6, 0x2 ;  /* 0x0000000602069211 */ /* 0x001fc800078010ff */
[----:B------:R-:W-:Y:S01]  /*bf30*/  @!P1 LEA.HI.X R7, R2, R7, R3, 0x2, P0 ;  /* 0x0000000702079211 */ /* 0x000fe200000f1403 */
[----:B------:R-:W-:Y:S01]  /*bf40*/  IMAD.MOV R5, RZ, RZ, -R9 ;  /* 0x000000ffff057224 */ /* 0x000fe200078e0a09 */
[----:B------:R-:W-:-:S03]  /*bf50*/  ISETP.NE.AND P0, PT, R24, 0x2, PT ;  /* 0x000000021800780c */ /* 0x000fc60003f05270 */
[----:B------:R0:W5:Y:S01]  /*bf60*/  @!P1 LDG.E R4, desc[UR50][R6.64] ;  /* 0x0000003206049981 */ /* 0x000162000c1e1900 */
[----:B------:R-:W-:Y:S01]  /*bf70*/  ISETP.NE.AND P1, PT, R10, 0x3, PT ;  /* 0x000000030a00780c */ /* 0x000fe20003f25270 */
[----:B------:R-:W-:Y:S05]  /*bf80*/  YIELD ;  /* 0x0000000000007946 */ /* 0x000fea0003800000 */
[----:B------:R-:W-:Y:S01]  /*bf90*/  ULDC UR4, c[0x0][0x430] ;  /* 0x00010c0000047ab9 */ /* 0x000fe20000000800 */
[----:B------:R-:W-:Y:S01]  /*bfa0*/  SEL R3, RZ, 0x1, P0 ;  /* 0x00000001ff037807 */ /* 0x000fe20000000000 */
[----:B------:R-:W-:Y:S01]  /*bfb0*/  IMAD R5, R5, UR4, R8 ;  /* 0x0000000405057c24 */ /* 0x000fe2000f8e0208 */
[----:B------:R-:W-:Y:S01]  /*bfc0*/  MOV R2, R21 ;  /* 0x0000001500027202 */ /* 0x000fe20000000f00 */
[----:B------:R-:W-:Y:S01]  /*bfd0*/  VIADD R21, R21, 0xffffffff ;  /* 0xffffffff15157836 */ /* 0x000fe20000000000 */
[----:B------:R-:W-:-:S02]  /*bfe0*/  SEL R24, R24, RZ, P0 ;  /* 0x000000ff18187207 */ /* 0x000fc40000000000 */
[----:B------:R-:W-:Y:S02]  /*bff0*/  LOP3.LUT R26, R26, R3, RZ, 0x3c, !PT ;  /* 0x000000031a1a7212 */ /* 0x000fe400078e3cff */
[----:B------:R-:W-:Y:S01]  /*c000*/  ISETP.GT.AND P2, PT, R2, RZ, PT ;  /* 0x000000ff0200720c */ /* 0x000fe20003f44270 */
[----:B0-----:R-:W-:-:S12]  /*c010*/  @!P1 BRA `(.L_x_9510) ;  /* 0x0000000000049947 */ /* 0x001fd80003800000 */
[----:B------:R-:W-:Y:S01]  /*c020*/  BPT.TRAP 0x1 ;  /* 0x000000040000795c */ /* 0x000fe20000300000 */
.L_x_9510:
[----:B------:R-:W-:Y:S01]  /*c030*/  IMAD R10, R24, 0x8, R22 ;  /* 0x00000008180a7824 */ /* 0x000fe200078e0216 */
[----:B------:R-:W-:Y:S01]  /*c040*/  SHF.L.U32 R20, R26, 0x1f, RZ ;  /* 0x0000001f1a147819 */ /* 0x000fe200000006ff */
[----:B------:R-:W-:Y:S01]  /*c050*/  BSSY B1, `(.L_x_9511) ;  /* 0x0000004000017945 */ /* 0x000fe20003800000 */
[----:B------:R-:W-:Y:S02]  /*c060*/  SHF.R.S32.HI R9, RZ, 0x1f, R5 ;  /* 0x0000001fff097819 */ /* 0x000fe40000011405 */
[----:B------:R-:W0:Y:S02]  /*c070*/  SYNCS.PHASECHK.TRANS64.TRYWAIT P0, [R10+URZ+0x22840], R20 ;  /* 0x022840140a0075a7 */ /* 0x000e24000800017f */
[----:B0-----:R-:W-:Y:S05]  /*c080*/  @!P0 BRA `(.L_x_9512) ;  /* 0x0000003800408947 */ /* 0x001fea0003800000 */
.L_x_9604:
[----:B------:R-:W-:Y:S05]  /*c090*/  BSYNC B1 ;  /* 0x0000000000017941 */ /* 0x000fea0003800000 */
.L_x_9511:
        /* <DEDUP_REMOVED lines=24> */
[----:B------:R-:W-:-:S03]  /*c220*/  IMAD R7, R7, 0x2, R22 ;  /* 0x0000000207077824 */ /* 0x000fc600078e0216 */
[----:B------:R-:W3:Y:S04]  /*c230*/  SHFL.IDX PT, R3, R8, RZ, 0x181f ;  /* 0x00181fff08037589 */ /* 0x000ee800000e0000 */
[----:B------:R-:W-:Y:S01]  /*c240*/  SHFL.IDX PT, R14, R6, 0x5, 0x181f ;  /* 0x00b81f00060e7f89 */ /* 0x000fe200000e0000 */
[----:B--2---:R-:W-:-:S05]  /*c250*/  IADD3 R2, P0, R2, R0, RZ ;  /* 0x0000000002027210 */ /* 0x004fca0007f1e0ff */
[----:B---3--:R-:W-:-:S05]  /*c260*/  IMAD.X R3, RZ, RZ, R3, P0 ;  /* 0x000000ffff037224 */ /* 0x008fca00000e0603 */
[----:B------:R2:W-:Y:S04]  /*c270*/  LDGSTS.E.BYPASS.LTC128B.128 [R7+0x1c400], desc[UR50][R2.64], !P1 ;  /* 0x1c40000002077fae */ /* 0x0005e8000c901d72 */
[----:B--2---:R-:W2:Y:S04]  /*c280*/  SHFL.IDX PT, R2, R6, 0x1, 0x181f ;  /* 0x00381f0006027f89 */ /* 0x004ea800000e0000 */
[----:B------:R-:W3:Y:S01]  /*c290*/  SHFL.IDX PT, R3, R8, 0x1, 0x181f ;  /* 0x00381f0008037f89 */ /* 0x000ee200000e0000 */
        /* <DEDUP_REMOVED lines=18> */
[----:B----4-:R2:W-:Y:S03]  /*c3c0*/  LDGSTS.E.BYPASS.LTC128B.128 [R7+0x1e400], desc[UR50][R2.64], !P1 ;  /* 0x1e40000002077fae */ /* 0x0105e6000c901d72 */
.L_x_9618:
        /* <DEDUP_REMOVED lines=8> */
.L_x_9514:
        /* <DEDUP_REMOVED lines=11> */
.L_x_9515:
[----:B------:R2:W-:Y:S01]  /*c500*/  SYNCS.ARRIVE.TRANS64.A1T0 RZ, [R10+URZ+0x22830], RZ ;  /* 0x022830ff0aff79a7 */ /* 0x0005e2000810003f */
[----:B------:R-:W-:Y:S05]  /*c510*/  @!P3 BRA `(.L_x_9516) ;  /* 0x000000000004b947 */ /* 0x000fea0003800000 */
[----:B------:R-:W-:Y:S01]  /*c520*/  BPT.TRAP 0x1 ;  /* 0x000000040000795c */ /* 0x000fe20000300000 */
.L_x_9516:
[----:B------:R-:W3:Y:S01]  /*c530*/  SYNCS.PHASECHK.TRANS64.TRYWAIT P0, [R10+URZ+0x22860], R20 ;  /* 0x022860140a0075a7 */ /* 0x000ee2000800017f */
[----:B------:R-:W-:Y:S04]  /*c540*/  BSSY B1, `(.L_x_9517) ;  /* 0x0000002000017945 */ /* 0x000fe80003800000 */
[----:B---3--:R-:W-:Y:S05]  /*c550*/  @!P0 BRA `(.L_x_9518) ;  /* 0x0000003800c08947 */ /* 0x008fea0003800000 */
.L_x_9619:
[----:B------:R-:W-:Y:S05]  /*c560*/  BSYNC B1 ;  /* 0x0000000000017941 */ /* 0x000fea0003800000 */
.L_x_9517:
[----:B------:R-:W-:Y:S01]  /*c570*/  ULDC.64 UR4, c[0x0][0x328] ;  /* 0x0000ca0000047ab9 */ /* 0x000fe20000000a00 */
[----:B------:R-:W-:Y:S01]  /*c580*/  LOP3.LUT P5, RZ, R23, 0x10, RZ, 0xc0, !PT ;  /* 0x0000001017ff7812 */ /* 0x000fe200078ac0ff */
[----:B------:R-:W-:Y:S01]  /*c590*/  IMAD R2, R9, UR4, RZ ;  /* 0x0000000409027c24 */ /* 0x000fe2000f8e02ff */
[C---:B------:R-:W-:Y:S01]  /*c5a0*/  LOP3.LUT P4, RZ, R23.reuse, 0x8, RZ, 0xc0, !PT ;  /* 0x0000000817ff7812 */ /* 0x040fe2000788c0ff */
[----:B0--3--:R-:W-:Y:S01]  /*c5b0*/  IMAD R20, R24, 0x6000, R29 ;  /* 0x0000600018147824 */ /* 0x009fe200078e021d */
[----:B------:R-:W-:Y:S01]  /*c5c0*/  LOP3.LUT P3, RZ, R23, 0x4, RZ, 0xc0, !PT ;  /* 0x0000000417ff7812 */ /* 0x000fe2000786c0ff */
[----:B------:R-:W-:Y:S01]  /*c5d0*/  IMAD R7, R5, UR5, R2 ;  /* 0x0000000505077c24 */ /* 0x000fe2000f8e0202 */
        /* <DEDUP_REMOVED lines=19> */
[----:B------:R-:W-:-:S03]  /*c710*/  IMAD R20, R20, 0x2, R22 ;  /* 0x0000000214147824 */ /* 0x000fc600078e0216 */
[----:B------:R-:W3:Y:S04]  /*c720*/  SHFL.IDX PT, R3, R25, RZ, 0x181f ;  /* 0x00181fff19037589 */ /* 0x000ee800000e0000 */
[----:B------:R-:W-:Y:S04]  /*c730*/  SHFL.IDX PT, R4, R25, 0x1, 0x181f ;  /* 0x00381f0019047f89 */ /* 0x000fe800000e0000 */
[----:B------:R-:W-:Y:S04]  /*c740*/  SHFL.IDX PT, R8, R17, 0x2, 0x181f ;  /* 0x00581f0011087f89 */ /* 0x000fe800000e0000 */
[----:B------:R-:W-:Y:S01]  /*c750*/  SHFL.IDX PT, R5, R25, 0x3, 0x181f ;  /* 0x00781f0019057f89 */ /* 0x000fe200000e0000 */
[----:B0-----:R-:W-:-:S03]  /*c760*/  IADD3 R2, P0, R14, R0, RZ ;  /* 0x000000000e027210 */ /* 0x001fc60007f1e0ff */
[----:B------:R-:W0:Y:S02]  /*c770*/  SHFL.IDX PT, R14, R17, 0x1, 0x181f ;  /* 0x00381f00110e7f89 */ /* 0x000e2400000e0000 */
[----:B---3--:R-:W-:-:S05]  /*c780*/  IMAD.X R3, RZ, RZ, R3, P0 ;  /* 0x000000ffff037224 */ /* 0x008fca00000e0603 */
[----:B------:R-:W-:Y:S04]  /*c790*/  LDGSTS.E.BYPASS.LTC128B.128 [R20+0x400], desc[UR50][R2.64], !P5 ;  /* 0x0040000002147fae */ /* 0x000fe8000e901d72 */
[----:B------:R-:W-:Y:S04]  /*c7a0*/  LDGSTS.E.BYPASS.LTC128B.128 [R20+0x3400], desc[UR50][R2.64+0x80], !P4 ;  /* 0x0340008002147fae */ /* 0x000fe8000e101d72 */
[----:B------:R-:W-:Y:S04]  /*c7b0*/  LDGSTS.E.BYPASS.LTC128B.128 [R20+0x6400], desc[UR50][R2.64+0x100], !P3 ;  /* 0x0640010002147fae */ /* 0x000fe8000d901d72 */
[----:B------:R3:W-:Y:S01]  /*c7c0*/  LDGSTS.E.BYPASS.LTC128B.128 [R20+0x9400], desc[UR50][R2.64+0x180], !P1 ;  /* 0x0940018002147fae */ /* 0x0007e2000c901d72 */
[----:B0-----:R-:W-:-:S03]  /*c7d0*/  IADD3 R6, P0, R14, R0, RZ ;  /* 0x000000000e067210 */ /* 0x001fc60007f1e0ff */
[----:B------:R-:W-:Y:S02]  /*c7e0*/  SHFL.IDX PT, R14, R17, 0x3, 0x181f ;  /* 0x00781f00110e7f89 */ /* 0x000fe400000e0000 */
[----:B------:R-:W-:Y:S01]  /*c7f0*/  IMAD.X R7, RZ, RZ, R4, P0 ;  /* 0x000000ffff077224 */ /* 0x000fe200000e0604 */
[-C--:B------:R-:W-:Y:S01]  /*c800*/  IADD3 R8, P0, R8, R0.reuse, RZ ;  /* 0x0000000008087210 */ /* 0x080fe20007f1e0ff */
[----:B------:R-:W0:Y:S04]  /*c810*/  SHFL.IDX PT, R4, R25, 0x2, 0x181f ;  /* 0x00581f0019047f89 */ /* 0x000e2800000e0000 */
[----:B---3--:R-:W-:Y:S04]  /*c820*/  SHFL.IDX PT, R3, R25, 0x4, 0x181f ;  /* 0x00981f0019037f89 */ /* 0x008fe800000e0000 */
[----:B------:R3:W-:Y:S04]  /*c830*/  LDGSTS.E.BYPASS.LTC128B.128 [R20+0xc00], desc[UR50][R6.64], !P5 ;  /* 0x00c0000006147fae */ /* 0x0007e8000e901d72 */
[----:B------:R3:W-:Y:S04]  /*c840*/  LDGSTS.E.BYPASS.LTC128B.128 [R20+0x3c00], desc[UR50][R6.64+0x80], !P4 ;  /* 0x03c0008006147fae */ /* 0x0007e8000e101d72 */
[----:B------:R3:W-:Y:S04]  /*c850*/  LDGSTS.E.BYPASS.LTC128B.128 [R20+0x6c00], desc[UR50][R6.64+0x100], !P3 ;  /* 0x06c0010006147fae */ /* 0x0007e8000d901d72 */
[----:B------:R3:W-:Y:S01]  /*c860*/  LDGSTS.E.BYPASS.LTC128B.128 [R20+0x9c00], desc[UR50][R6.64+0x180], !P1 ;  /* 0x09c0018006147fae */ /* 0x0007e2000c901d72 */
[----:B0-----:R-:W-:Y:S01]  /*c870*/  IMAD.X R9, RZ, RZ, R4, P0 ;  /* 0x000000ffff097224 */ /* 0x001fe200000e0604 */
[----:B------:R-:W-:-:S02]  /*c880*/  IADD3 R4, P0, R14, R0, RZ ;  /* 0x000000000e047210 */ /* 0x000fc40007f1e0ff */
[----:B------:R-:W-:Y:S04]  /*c890*/  SHFL.IDX PT, R25, R25, 0x5, 0x181f ;  /* 0x00b81f0019197f89 */ /* 0x000fe800000e0000 */
[----:B------:R-:W0:Y:S01]  /*c8a0*/  SHFL.IDX PT, R14, R17, 0x4, 0x181f ;  /* 0x00981f00110e7f89 */ /* 0x000e2200000e0000 */
[----:B------:R-:W-:-:S03]  /*c8b0*/  IMAD.X R5, RZ, RZ, R5, P0 ;  /* 0x000000ffff057224 */ /* 0x000fc600000e0605 */
[----:B------:R3:W-:Y:S04]  /*c8c0*/  LDGSTS.E.BYPASS.LTC128B.128 [R20+0x1400], desc[UR50][R8.64], !P5 ;  /* 0x0140000008147fae */ /* 0x0007e8000e901d72 */
[----:B------:R3:W-:Y:S04]  /*c8d0*/  LDGSTS.E.BYPASS.LTC128B.128 [R20+0x4400], desc[UR50][R8.64+0x80], !P4 ;  /* 0x0440008008147fae */ /* 0x0007e8000e101d72 */
[----:B------:R3:W-:Y:S04]  /*c8e0*/  LDGSTS.E.BYPASS.LTC128B.128 [R20+0x7400], desc[UR50][R8.64+0x100], !P3 ;  /* 0x0740010008147fae */ /* 0x0007e8000d901d72 */
[----:B------:R3:W-:Y:S04]  /*c8f0*/  LDGSTS.E.BYPASS.LTC128B.128 [R20+0xa400], desc[UR50][R8.64+0x180], !P1 ;  /* 0x0a40018008147fae */ /* 0x0007e8000c901d72 */
[----:B------:R3:W-:Y:S01]  /*c900*/  LDGSTS.E.BYPASS.LTC128B.128 [R20+0x1c00], desc[UR50][R4.64], !P5 ;  /* 0x01c0000004147fae */ /* 0x0007e2000e901d72 */
[----:B0-----:R-:W-:-:S03]  /*c910*/  IADD3 R2, P0, R14, R0, RZ ;  /* 0x000000000e027210 */ /* 0x001fc60007f1e0ff */
[----:B------:R3:W-:Y:S02]  /*c920*/  LDGSTS.E.BYPASS.LTC128B.128 [R20+0x4c00], desc[UR50][R4.64+0x80], !P4 ;  /* 0x04c0008004147fae */ /* 0x0007e4000e101d72 */
[----:B------:R-:W-:Y:S02]  /*c930*/  IMAD.X R3, RZ, RZ, R3, P0 ;  /* 0x000000ffff037224 */ /* 0x000fe400000e0603 */
[----:B------:R3:W-:Y:S04]  /*c940*/  LDGSTS.E.BYPASS.LTC128B.128 [R20+0x7c00], desc[UR50][R4.64+0x100], !P3 ;  /* 0x07c0010004147fae */ /* 0x0007e8000d901d72 */
[----:B------:R3:W-:Y:S04]  /*c950*/  LDGSTS.E.BYPASS.LTC128B.128 [R20+0xac00], desc[UR50][R4.64+0x180], !P1 ;  /* 0x0ac0018004147fae */ /* 0x0007e8000c901d72 */
[----:B------:R3:W-:Y:S04]  /*c960*/  LDGSTS.E.BYPASS.LTC128B.128 [R20+0x2400], desc[UR50][R2.64], !P5 ;  /* 0x0240000002147fae */ /* 0x0007e8000e901d72 */
[----:B------:R3:W-:Y:S04]  /*c970*/  LDGSTS.E.BYPASS.LTC128B.128 [R20+0x5400], desc[UR50][R2.64+0x80], !P4 ;  /* 0x0540008002147fae */ /* 0x0007e8000e101d72 */
[----:B------:R3:W-:Y:S04]  /*c980*/  LDGSTS.E.BYPASS.LTC128B.128 [R20+0x8400], desc[UR50][R2.64+0x100], !P3 ;  /* 0x0840010002147fae */ /* 0x0007e8000d901d72 */
[----:B------:R3:W-:Y:S04]  /*c990*/  LDGSTS.E.BYPASS.LTC128B.128 [R20+0xb400], desc[UR50][R2.64+0x180], !P1 ;  /* 0x0b40018002147fae */ /* 0x0007e8000c901d72 */
[----:B------:R3:W0:Y:S02]  /*c9a0*/  SHFL.IDX PT, R14, R17, 0x5, 0x181f ;  /* 0x00b81f00110e7f89 */ /* 0x00062400000e0000 */
.L_x_9633:
[----:B0--3--:R-:W-:-:S05]  /*c9b0*/  IADD3 R2, P0, R14, R0, RZ ;  /* 0x000000000e027210 */ /* 0x009fca0007f1e0ff */
        /* <DEDUP_REMOVED lines=10> */
.L_x_9520:
        /* <DEDUP_REMOVED lines=11> */
.L_x_9521:
[----:B------:R0:W-:Y:S01]  /*cb10*/  SYNCS.ARRIVE.TRANS64.A1T0 RZ, [R10+URZ+0x22850], RZ ;  /* 0x022850ff0aff79a7 */ /* 0x0001e2000810003f */
[----:B------:R-:W-:Y:S05]  /*cb20*/  @P2 BRA `(.L_x_9522) ;  /* 0xfffffff000942947 */ /* 0x000fea000383ffff */
.L_x_9509:
[----:B------:R-:W-:Y:S05]  /*cb30*/  BSYNC B0 ;  /* 0x0000000000007941 */ /* 0x000fea0003800000 */
.L_x_9508:
[----:B------:R-:W3:Y:S01]  /*cb40*/  S2R R2, SR_TID.X ;  /* 0x0000000000027919 */ /* 0x000ee20000002100 */
[----:B------:R-:W-:Y:S01]  /*cb50*/  VIADD R24, R24, 0x1 ;  /* 0x0000000118187836 */ /* 0x000fe20000000000 */
[----:B------:R-:W-:Y:S04]  /*cb60*/  BSSY B0, `(.L_x_9523) ;  /* 0x0000012000007945 */ /* 0x000fe80003800000 */
[----:B------:R-:W-:-:S04]  /*cb70*/  ISETP.NE.AND P0, PT, R24, 0x2, PT ;  /* 0x000000021800780c */ /* 0x000fc80003f05270 */
[----:B------:R-:W-:Y:S02]  /*cb80*/  SEL R5, RZ, 0x1, P0 ;  /* 0x00000001ff057807 */ /* 0x000fe40000000000 */
[----:B---3--:R-:W-:-:S04]  /*cb90*/  LOP3.LUT R2, R2, 0x7f, RZ, 0xc0, !PT ;  /* 0x0000007f02027812 */ /* 0x008fc800078ec0ff */
[----:B------:R-:W-:-:S13]  /*cba0*/  ISETP.NE.AND P1, PT, R2, RZ, PT ;  /* 0x000000ff0200720c */ /* 0x000fda0003f25270 */
[----:B------:R-:W-:Y:S05]  /*cbb0*/  @P1 BRA `(.L_x_9524) ;  /* 0x0000000000301947 */ /* 0x000fea0003800000 */
[----:B------:R-:W3:Y:S01]  /*cbc0*/  S2R R7, SR_LANEID ;  /* 0x0000000000077919 */ /* 0x000ee20000000000 */
[----:B------:R-:W-:Y:S01]  /*cbd0*/  VOTEU.ANY UR4, UPT, PT ;  /* 0x0000000000047886 */ /* 0x000fe200038e0100 */
[----:B------:R-:W4:Y:S01]  /*cbe0*/  LDC.64 R2, c[0x0][0xc60] ;  /* 0x00031800ff027b82 */ /* 0x000f220000000a00 */
[----:B------:R-:W3:Y:S02]  /*cbf0*/  FLO.U32 R0, UR4 ;  /* 0x0000000400007d00 */ /* 0x000ee400080e0000 */
[----:B---3--:R-:W-:-:S06]  /*cc00*/  ISETP.EQ.U32.AND P1, PT, R0, R7, PT ;  /* 0x000000070000720c */ /* 0x008fcc0003f22070 */
[----:B------:R-:W4:Y:S07]  /*cc10*/  POPC R7, UR4 ;  /* 0x0000000400077d09 */ /* 0x000f2e0008000000 */
[----:B----4-:R-:W3:Y:S01]  /*cc20*/  @P1 ATOMG.E.ADD.STRONG.GPU PT, R3, desc[UR50][R2.64], R7 ;  /* 0x00000007020319a8 */ /* 0x010ee200081ee1f2 */
[----:B------:R-:W4:Y:S02]  /*cc30*/  S2R R4, SR_LTMASK ;  /* 0x0000000000047919 */ /* 0x000f240000003900 */
[----:B----4-:R-:W-:-:S04]  /*cc40*/  LOP3.LUT R4, R4, UR4, RZ, 0xc0, !PT ;  /* 0x0000000404047c12 */ /* 0x010fc8000f8ec0ff */
[----:B------:R-:W4:Y:S01]  /*cc50*/  POPC R9, R4 ;  /* 0x0000000400097309 */ /* 0x000f220000000000 */
[----:B---3--:R-:W4:Y:S02]  /*cc60*/  SHFL.IDX PT, R0, R3, R0, 0x1f ;  /* 0x00001f0003007589 */ /* 0x008f2400000e0000 */
[----:B----4-:R-:W-:-:S07]  /*cc70*/  IADD3 R16, R0, UR38, R9 ;  /* 0x0000002600107c10 */ /* 0x010fce000fffe009 */
.L_x_9524:
[----:B------:R-:W-:Y:S05]  /*cc80*/  BSYNC B0 ;  /* 0x0000000000007941 */ /* 0x000fea0003800000 */
.L_x_9523:
[----:B------:R-:W-:Y:S02]  /*cc90*/  SEL R24, R24, RZ, P0 ;  /* 0x000000ff18187207 */ /* 0x000fe40000000000 */
[----:B------:R-:W-:-:S07]  /*cca0*/  LOP3.LUT R26, R26, R5, RZ, 0x3c, !PT ;  /* 0x000000051a1a7212 */ /* 0x000fce00078e3cff */
.L_x_9483:
[----:B------:R-:W-:Y:S05]  /*ccb0*/  BSYNC B7 ;  /* 0x0000000000077941 */ /* 0x000fea0003800000 */
.L_x_9481:
        /* <DEDUP_REMOVED lines=8> */
[----:B------:R3:W4:Y:S01]  /*cd40*/  LDS.128 R16, [R22+0x228d0] ;  /* 0x0228d00016107984 */ /* 0x0007220000000c00 */
[----:B------:R-:W-:Y:S06]  /*cd50*/  BAR.ARV 0x4, 0x180 ;  /* 0x0106000000007b1d */ /* 0x000fec0000002000 */
[----:B------:R-:W-:Y:S05]  /*cd60*/  BRA `(.L_x_9526) ;  /* 0x0000000800407947 */ /* 0x000fea0003800000 */
.L_x_9525:
[----:B------:R-:W3:Y:S01]  /*cd70*/  S2R R0, SR_TID.X ;  /* 0x0000000000007919 */ /* 0x000ee20000002100 */
[----:B------:R-:W-:Y:S01]  /*cd80*/  UMOV UR4, 0xffffffff ;  /* 0xffffffff00047882 */ /* 0x000fe20000000000 */
[----:B---3--:R-:W-:-:S04]  /*cd90*/  LOP3.LUT R8, R0, 0x1f, RZ, 0xc0, !PT ;  /* 0x0000001f00087812 */ /* 0x008fc800078ec0ff */
[----:B------:R-:W-:Y:S01]  /*cda0*/  ISETP.NE.AND P0, PT, R8, 0x1f, PT ;  /* 0x0000001f0800780c */ /* 0x000fe20003f05270 */
[----:B------:R-:W-:-:S12]  /*cdb0*/  BRA.DIV UR4, `(.L_x_9527) ;  /* 0x0000003a04887947 */ /* 0x000fd8000b800000 */
[----:B------:R-:W-:Y:S01]  /*cdc0*/  IMAD.IADD R5, R19, 0x1, R8 ;  /* 0x0000000113057824 */ /* 0x000fe200078e0208 */
[----:B------:R-:W-:-:S04]  /*cdd0*/  ULDC UR4, c[0x0][0xc3c] ;  /* 0x00030f0000047ab9 */ /* 0x000fc80000000800 */
[----:B------:R-:W-:-:S13]  /*cde0*/  ISETP.GE.OR P1, PT, R5, UR4, !P0 ;  /* 0x0000000405007c0c */ /* 0x000fda000c726670 */
[----:B------:R-:W3:Y:S02]  /*cdf0*/  @!P1 LDC.64 R2, c[0x0][0xc80] ;  /* 0x00032000ff029b82 */ /* 0x000ee40000000a00 */
[----:B---3--:R-:W-:-:S06]  /*ce00*/  @!P1 IMAD.WIDE R2, R5, 0x4, R2 ;  /* 0x0000000405029825 */ /* 0x008fcc00078e0202 */
[----:B------:R-:W3:Y:S01]  /*ce10*/  @!P1 LDG.E R2, desc[UR50][R2.64] ;  /* 0x0000003202029981 */ /* 0x000ee2000c1e1900 */
[----:B------:R-:W-:Y:S01]  /*ce20*/  IMAD.MOV.U32 R4, RZ, RZ, RZ ;  /* 0x000000ffff047224 */ /* 0x000fe200078e00ff */
[C---:B------:R-:W-:Y:S02]  /*ce30*/  ISETP.GE.U32.AND P2, PT, R8.reuse, 0x2, PT ;  /* 0x000000020800780c */ /* 0x040fe40003f46070 */
[C---:B------:R-:W-:Y:S01]  /*ce40*/  ISETP.GE.U32.AND P3, PT, R8.reuse, 0x4, PT ;  /* 0x000000040800780c */ /* 0x040fe20003f66070 */
[----:B------:R-:W-:Y:S01]  /*ce50*/  SHFL.IDX PT, R0, R16, 0x1, 0x1f ;  /* 0x00201f0010007f89 */ /* 0x000fe200000e0000 */
[C---:B------:R-:W-:Y:S02]  /*ce60*/  ISETP.GE.U32.AND P4, PT, R8.reuse, 0x8, PT ;  /* 0x000000080800780c */ /* 0x040fe40003f86070 */
[C---:B------:R-:W-:Y:S01]  /*ce70*/  ISETP.GE.U32.AND P5, PT, R8.reuse, 0x10, PT ;  /* 0x000000100800780c */ /* 0x040fe20003fa6070 */
[----:B---3--:R-:W-:Y:S01]  /*ce80*/  @!P1 IMAD.MOV.U32 R4, RZ, RZ, R2 ;  /* 0x000000ffff049224 */ /* 0x008fe200078e0002 */
[----:B------:R-:W-:-:S04]  /*ce90*/  ISETP.NE.AND P1, PT, R8, RZ, PT ;  /* 0x000000ff0800720c */ /* 0x000fc80003f25270 */
[----:B------:R-:W3:Y:S02]  /*cea0*/  SHFL.UP PT, R14, R4, 0x1, RZ ;  /* 0x04200000040e7989 */ /* 0x000ee400000e00ff */
[----:B---3--:R-:W-:-:S05]  /*ceb0*/  SEL R5, R14, RZ, P1 ;  /* 0x000000ff0e057207 */ /* 0x008fca0000800000 */
[----:B------:R-:W-:Y:S02]  /*cec0*/  IMAD.IADD R6, R4, 0x1, R5 ;  /* 0x0000000104067824 */ /* 0x000fe400078e0205 */
[----:B------:R-:W-:Y:S04]  /*ced0*/  SHFL.IDX PT, R5, R16, RZ, 0x1f ;  /* 0x00001fff10057589 */ /* 0x000fe800000e0000 */
[----:B------:R-:W3:Y:S02]  /*cee0*/  SHFL.UP PT, R14, R6, 0x2, RZ ;  /* 0x04400000060e7989 */ /* 0x000ee400000e00ff */
[----:B---3--:R-:W-:-:S05]  /*cef0*/  SEL R7, R14, RZ, P2 ;  /* 0x000000ff0e077207 */ /* 0x008fca0001000000 */
[----:B------:R-:W-:-:S05]  /*cf00*/  IMAD.IADD R7, R6, 0x1, R7 ;  /* 0x0000000106077824 */ /* 0x000fca00078e0207 */
[----:B------:R-:W3:Y:S02]  /*cf10*/  SHFL.UP PT, R14, R7, 0x4, RZ ;  /* 0x04800000070e7989 */ /* 0x000ee400000e00ff */
[----:B---3--:R-:W-:-:S05]  /*cf20*/  SEL R2, R14, RZ, P3 ;  /* 0x000000ff0e027207 */ /* 0x008fca0001800000 */
[----:B------:R-:W-:-:S05]  /*cf30*/  IMAD.IADD R2, R7, 0x1, R2 ;  /* 0x0000000107027824 */ /* 0x000fca00078e0202 */
[----:B------:R-:W3:Y:S02]  /*cf40*/  SHFL.UP PT, R14, R2, 0x8, RZ ;  /* 0x05000000020e7989 */ /* 0x000ee400000e00ff */
[----:B---3--:R-:W-:-:S04]  /*cf50*/  SEL R3, R14, RZ, P4 ;  /* 0x000000ff0e037207 */ /* 0x008fc80002000000 */
[----:B------:R-:W-:-:S05]  /*cf60*/  IADD3 R3, R2, R3, RZ ;  /* 0x0000000302037210 */ /* 0x000fca0007ffe0ff */
[----:B------:R-:W3:Y:S02]  /*cf70*/  SHFL.UP PT, R14, R3, 0x10, RZ ;  /* 0x06000000030e7989 */ /* 0x000ee400000e00ff */
[----:B---3--:R-:W-:-:S05]  /*cf80*/  SEL R6, R14, RZ, P5 ;  /* 0x000000ff0e067207 */ /* 0x008fca0002800000 */
[----:B------:R-:W-:-:S05]  /*cf90*/  IMAD.IADD R6, R3, 0x1, R6 ;  /* 0x0000000103067824 */ /* 0x000fca00078e0206 */
[----:B------:R3:W4:Y:S02]  /*cfa0*/  SHFL.IDX PT, R14, R6, 0x1f, 0x1f ;  /* 0x03e01f00060e7f89 */ /* 0x00072400000e0000 */
.L_x_9643:
[----:B------:R-:W-:Y:S02]  /*cfb0*/  ULDC UR4, c[0x0][0xc38] ;  /* 0x00030e0000047ab9 */ /* 0x000fe40000000800 */
[----:B------:R-:W-:-:S04]  /*cfc0*/  IMAD.U32 R7, RZ, RZ, UR4 ;  /* 0x00000004ff077e24 */ /* 0x000fc8000f8e00ff */
[----:B----4-:R-:W-:-:S04]  /*cfd0*/  IMAD R3, R14, R7, RZ ;  /* 0x000000070e037224 */ /* 0x010fc800078e02ff */
[----:B------:R-:W-:-:S05]  /*cfe0*/  IMAD.IADD R8, R0, 0x1, R3 ;  /* 0x0000000100087824 */ /* 0x000fca00078e0203 */
[----:B------:R-:W-:-:S13]  /*cff0*/  ISETP.GT.AND P6, PT, R8, R5, PT ;  /* 0x000000050800720c */ /* 0x000fda0003fc4270 */
[----:B------:R-:W-:Y:S05]  /*d000*/  @P6 BRA `(.L_x_9528) ;  /* 0x00000000009c6947 */ /* 0x000fea0003800000 */
.L_x_9533:
[----:B------:R-:W4:Y:S01]  /*d010*/  LDC R0, c[0x0][0xc3c] ;  /* 0x00030f00ff007b82 */ /* 0x000f220000000800 */
[----:B------:R-:W-:-:S05]  /*d020*/  VIADD R19, R19, 0x1f ;  /* 0x0000001f13137836 */ /* 0x000fca0000000000 */
[----:B----4-:R-:W-:-:S13]  /*d030*/  ISETP.GE.AND P6, PT, R19, R0, PT ;  /* 0x000000001300720c */ /* 0x010fda0003fc6270 */
[----:B0-----:R-:W-:Y:S05]  /*d040*/  @P6 BRA `(.L_x_9529) ;  /* 0x0000000400446947 */ /* 0x001fea0003800000 */
[----:B------:R-:W4:Y:S01]  /*d050*/  S2R R2, SR_TID.X ;  /* 0x0000000000027919 */ /* 0x000f220000002100 */
[----:B------:R-:W-:Y:S01]  /*d060*/  BSSY B0, `(.L_x_9530) ;  /* 0x0000009000007945 */ /* 0x000fe20003800000 */
[----:B------:R-:W-:Y:S01]  /*d070*/  IMAD.MOV.U32 R4, RZ, RZ, RZ ;  /* 0x000000ffff047224 */ /* 0x000fe200078e00ff */
[----:B----4-:R-:W-:-:S05]  /*d080*/  LOP3.LUT R2, R2, 0x1f, RZ, 0xc0, !PT ;  /* 0x0000001f02027812 */ /* 0x010fca00078ec0ff */
[----:B------:R-:W-:-:S05]  /*d090*/  IMAD.IADD R7, R19, 0x1, R2 ;  /* 0x0000000113077824 */ /* 0x000fca00078e0202 */
[----:B------:R-:W-:-:S13]  /*d0a0*/  ISETP.GE.OR P6, PT, R7, R0, !P0 ;  /* 0x000000000700720c */ /* 0x000fda00047c6670 */
[----:B------:R-:W-:Y:S05]  /*d0b0*/  @P6 BRA `(.L_x_9531) ;  /* 0x00000000000c6947 */ /* 0x000fea0003800000 */
[----:B------:R-:W4:Y:S02]  /*d0c0*/  LDC.64 R2, c[0x0][0xc80] ;  /* 0x00032000ff027b82 */ /* 0x000f240000000a00 */
[----:B----4-:R-:W-:-:S05]  /*d0d0*/  IMAD.WIDE R2, R7, 0x4, R2 ;  /* 0x0000000407027825 */ /* 0x010fca00078e0202 */
[----:B------:R4:W5:Y:S02]  /*d0e0*/  LDG.E R4, desc[UR50][R2.64] ;  /* 0x0000003202047981 */ /* 0x000964000c1e1900 */
.L_x_9531:
[----:B------:R-:W-:Y:S05]  /*d0f0*/  BSYNC B0 ;  /* 0x0000000000007941 */ /* 0x000fea0003800000 */
.L_x_9530:
[----:B------:R-:W-:-:S03]  /*d100*/  UMOV UR4, 0xffffffff ;  /* 0xffffffff00047882 */ /* 0x000fc60000000000 */
[----:B------:R-:W-:Y:S05]  /*d110*/  BRA.DIV UR4, `(.L_x_9532) ;  /* 0x0000003a04d47947 */ /* 0x000fea000b800000 */
[----:B-----5:R-:W0:Y:S02]  /*d120*/  SHFL.UP PT, R14, R4, 0x1, RZ ;  /* 0x04200000040e7989 */ /* 0x020e2400000e00ff */
[----:B0-----:R-:W-:-:S05]  /*d130*/  SEL R13, R14, RZ, P1 ;  /* 0x000000ff0e0d7207 */ /* 0x001fca0000800000 */
[----:B------:R-:W-:-:S05]  /*d140*/  IMAD.IADD R13, R4, 0x1, R13 ;  /* 0x00000001040d7824 */ /* 0x000fca00078e020d */
[----:B------:R-:W0:Y:S02]  /*d150*/  SHFL.UP PT, R14, R13, 0x2, RZ ;  /* 0x044000000d0e7989 */ /* 0x000e2400000e00ff */
[----:B0-----:R-:W-:-:S05]  /*d160*/  SEL R0, R14, RZ, P2 ;  /* 0x000000ff0e007207 */ /* 0x001fca0001000000 */
[----:B------:R-:W-:-:S05]  /*d170*/  IMAD.IADD R0, R13, 0x1, R0 ;  /* 0x000000010d007824 */ /* 0x000fca00078e0200 */
[----:B------:R-:W4:Y:S02]  /*d180*/  SHFL.UP PT, R14, R0, 0x4, RZ ;  /* 0x04800000000e7989 */ /* 0x000f2400000e00ff */
[----:B----4-:R-:W-:-:S05]  /*d190*/  SEL R3, R14, RZ, P3 ;  /* 0x000000ff0e037207 */ /* 0x010fca0001800000 */
[----:B------:R-:W-:-:S05]  /*d1a0*/  IMAD.IADD R2, R0, 0x1, R3 ;  /* 0x0000000100027824 */ /* 0x000fca00078e0203 */
[----:B------:R-:W0:Y:S02]  /*d1b0*/  SHFL.UP PT, R14, R2, 0x8, RZ ;  /* 0x05000000020e7989 */ /* 0x000e2400000e00ff */
[----:B0-----:R-:W-:-:S05]  /*d1c0*/  SEL R3, R14, RZ, P4 ;  /* 0x000000ff0e037207 */ /* 0x001fca0002000000 */
[----:B------:R-:W-:-:S05]  /*d1d0*/  IMAD.IADD R3, R2, 0x1, R3 ;  /* 0x0000000102037824 */ /* 0x000fca00078e0203 */
[----:B------:R-:W3:Y:S02]  /*d1e0*/  SHFL.UP PT, R14, R3, 0x10, RZ ;  /* 0x06000000030e7989 */ /* 0x000ee400000e00ff */
[----:B---3--:R-:W-:-:S05]  /*d1f0*/  SEL R6, R14, RZ, P5 ;  /* 0x000000ff0e067207 */ /* 0x008fca0002800000 */
[----:B------:R-:W-:-:S05]  /*d200*/  IMAD.IADD R6, R3, 0x1, R6 ;  /* 0x0000000103067824 */ /* 0x000fca00078e0206 */
[----:B------:R0:W3:Y:S02]  /*d210*/  SHFL.IDX PT, R14, R6, 0x1f, 0x1f ;  /* 0x03e01f00060e7f89 */ /* 0x0000e400000e0000 */
.L_x_9651:
[----:B------:R-:W-:Y:S02]  /*d220*/  ULDC UR4, c[0x0][0xc38] ;  /* 0x00030e0000047ab9 */ /* 0x000fe40000000800 */
[----:B------:R-:W-:-:S04]  /*d230*/  IMAD.U32 R7, RZ, RZ, UR4 ;  /* 0x00000004ff077e24 */ /* 0x000fc8000f8e00ff */
[----:B---3--:R-:W-:-:S04]  /*d240*/  IMAD R3, R14, R7, RZ ;  /* 0x000000070e037224 */ /* 0x008fc800078e02ff */
[----:B------:R-:W-:-:S05]  /*d250*/  IMAD.IADD R8, R3, 0x1, R8 ;  /* 0x0000000103087824 */ /* 0x000fca00078e0208 */
[----:B------:R-:W-:-:S13]  /*d260*/  ISETP.GT.AND P6, PT, R8, R5, PT ;  /* 0x000000050800720c */ /* 0x000fda0003fc4270 */
[----:B------:R-:W-:Y:S05]  /*d270*/  @!P6 BRA `(.L_x_9533) ;  /* 0xfffffffc0064e947 */ /* 0x000fea000383ffff */
.L_x_9528:
[----:B------:R-:W-:Y:S01]  /*d280*/  IMAD.IADD R8, R8, 0x1, -R3 ;  /* 0x0000000108087824 */ /* 0x000fe200078e0a03 */
[----:B------:R-:W-:-:S03]  /*d290*/  UMOV UR4, 0xffffffff ;  /* 0xffffffff00047882 */ /* 0x000fc60000000000 */
[----:B------:R-:W-:-:S05]  /*d2a0*/  IMAD R0, R6, R7, R8 ;  /* 0x0000000706007224 */ /* 0x000fca00078e0208 */
[----:B------:R-:W-:Y:S01]  /*d2b0*/  ISETP.GT.AND P6, PT, R0, R5, PT ;  /* 0x000000050000720c */ /* 0x000fe20003fc4270 */
[----:B------:R-:W-:-:S12]  /*d2c0*/  BRA.DIV UR4, `(.L_x_9534) ;  /* 0x0000003e04247947 */ /* 0x000fd8000b800000 */
[----:B------:R-:W-:-:S04]  /*d2d0*/  VOTE.ANY R2, PT, !P6 ;  /* 0x0000000000027806 */ /* 0x000fc800070e0100 */
[----:B------:R-:W4:Y:S02]  /*d2e0*/  POPC R0, R2 ;  /* 0x0000000200007309 */ /* 0x000f240000000000 */
[----:B----4-:R4:W0:Y:S02]  /*d2f0*/  SHFL.IDX PT, R4, R4, R0, 0x1f ;  /* 0x00001f0004047589 */ /* 0x01082400000e0000 */
.L_x_9655:
[----:B------:R-:W-:Y:S01]  /*d300*/  ISETP.NE.AND P0, PT, R2, RZ, PT ;  /* 0x000000ff0200720c */ /* 0x000fe20003f05270 */
[----:B------:R-:W-:-:S12]  /*d310*/  IMAD.MOV.U32 R14, RZ, RZ, RZ ;  /* 0x000000ffff0e7224 */ /* 0x000fd800078e00ff */
[----:B------:R-:W-:Y:S05]  /*d320*/  @!P0 BRA `(.L_x_9535) ;  /* 0x0000000000108947 */ /* 0x000fea0003800000 */
[----:B------:R-:W-:Y:S01]  /*d330*/  UMOV UR4, 0xffffffff ;  /* 0xffffffff00047882 */ /* 0x000fe20000000000 */
[----:B------:R-:W-:Y:S02]  /*d340*/  VIADD R12, R0, 0xffffffff ;  /* 0xffffffff000c7836 */ /* 0x000fe40000000000 */
[----:B------:R-:W-:Y:S05]  /*d350*/  BRA.DIV UR4, `(.L_x_9536) ;  /* 0x0000003e04487947 */ /* 0x000fea000b800000 */
[----:B------:R0:W0:Y:S02]  /*d360*/  SHFL.IDX PT, R14, R6, R12, 0x1f ;  /* 0x00001f0c060e7589 */ /* 0x00002400000e0000 */
.L_x_9535:
[----:B0--3--:R-:W-:Y:S01]  /*d370*/  IABS R6, R4 ;  /* 0x0000000400067213 */ /* 0x009fe20000000000 */
[----:B------:R-:W-:Y:S02]  /*d380*/  IMAD R16, R14, R7, R8 ;  /* 0x000000070e107224 */ /* 0x000fe400078e0208 */
[----:B------:R-:W-:Y:S01]  /*d390*/  IMAD.IADD R19, R0, 0x1, R19 ;  /* 0x0000000100137824 */ /* 0x000fe200078e0213 */
[----:B------:R-:W0:Y:S08]  /*d3a0*/  I2F.RP R9, R6 ;  /* 0x0000000600097306 */ /* 0x000e300000209400 */
[----:B0-----:R-:W0:Y:S02]  /*d3b0*/  MUFU.RCP R9, R9 ;  /* 0x0000000900097308 */ /* 0x001e240000001000 */
[----:B0-----:R-:W-:-:S06]  /*d3c0*/  VIADD R2, R9, 0xffffffe ;  /* 0x0ffffffe09027836 */ /* 0x001fcc0000000000 */
[----:B------:R0:W3:Y:S02]  /*d3d0*/  F2I.FTZ.U32.TRUNC.NTZ R3, R2 ;  /* 0x0000000200037305 */ /* 0x0000e4000021f000 */
[----:B0-----:R-:W-:Y:S02]  /*d3e0*/  IMAD.MOV.U32 R2, RZ, RZ, RZ ;  /* 0x000000ffff027224 */ /* 0x001fe400078e00ff */
[----:B---3--:R-:W-:-:S04]  /*d3f0*/  IMAD.MOV R7, RZ, RZ, -R3 ;  /* 0x000000ffff077224 */ /* 0x008fc800078e0a03 */
        /* <DEDUP_REMOVED lines=22> */
.L_x_9529:
[----:B------:R-:W-:Y:S01]  /*d560*/  UMOV UR4, URZ ;  /* 0x0000003f00047c82 */ /* 0x000fe20008000000 */
[----:B------:R-:W-:Y:S01]  /*d570*/  UMOV UR5, URZ ;  /* 0x0000003f00057c82 */ /* 0x000fe20008000000 */
[----:B------:R-:W-:Y:S01]  /*d580*/  ULDC UR6, c[0x0][0xc3c] ;  /* 0x00030f0000067ab9 */ /* 0x000fe20000000800 */
[----:B------:R-:W-:Y:S02]  /*d590*/  IMAD.MOV.U32 R16, RZ, RZ, R5 ;  /* 0x000000ffff107224 */ /* 0x000fe400078e0005 */
[----:B------:R-:W-:Y:S02]  /*d5a0*/  IMAD.U32 R17, RZ, RZ, UR4 ;  /* 0x00000004ff117e24 */ /* 0x000fe4000f8e00ff */
[----:B------:R-:W-:Y:S02]  /*d5b0*/  IMAD.U32 R18, RZ, RZ, UR5 ;  /* 0x00000005ff127e24 */ /* 0x000fe4000f8e00ff */
[----:B------:R-:W-:-:S07]  /*d5c0*/  IMAD.U32 R19, RZ, RZ, UR6 ;  /* 0x00000006ff137e24 */ /* 0x000fce000f8e00ff */
.L_x_9537:
[----:B----4-:R-:W4:Y:S01]  /*d5d0*/  S2R R0, SR_TID.X ;  /* 0x0000000000007919 */ /* 0x010f220000002100 */
[----:B------:R-:W-:Y:S05]  /*d5e0*/  WARPSYNC.ALL ;  /* 0x0000000000007948 */ /* 0x000fea0003800000 */
[----:B------:R-:W-:Y:S01]  /*d5f0*/  BAR.SYNC.DEFER_BLOCKING 0x4, 0x180 ;  /* 0x0106000000007b1d */ /* 0x000fe20000010000 */
[----:B----4-:R-:W-:-:S04]  /*d600*/  LOP3.LUT R0, R0, 0x1f, RZ, 0xc0, !PT ;  /* 0x0000001f00007812 */ /* 0x010fc800078ec0ff */
[----:B------:R-:W-:-:S13]  /*d610*/  ISETP.NE.AND P0, PT, R0, RZ, PT ;  /* 0x000000ff0000720c */ /* 0x000fda0003f05270 */
[----:B------:R-:W4:Y:S01]  /*d620*/  @!P0 S2R R3, SR_CgaCtaId ;  /* 0x0000000000038919 */ /* 0x000f220000008800 */
[----:B------:R-:W-:-:S04]  /*d630*/  @!P0 MOV R0, 0x400 ;  /* 0x0000040000008802 */ /* 0x000fc80000000f00 */
[----:B----4-:R-:W-:-:S05]  /*d640*/  @!P0 LEA R22, R3, R0, 0x18 ;  /* 0x0000000003168211 */ /* 0x010fca00078ec0ff */
[----:B------:R4:W-:Y:S01]  /*d650*/  @!P0 STS.128 [R22+0x228d0], R16 ;  /* 0x0228d01016008388 */ /* 0x0009e20000000c00 */
[----:B------:R-:W-:Y:S06]  /*d660*/  BAR.ARV 0x5, 0x180 ;  /* 0x0146000000007b1d */ /* 0x000fec0000002000 */
.L_x_9526:
[----:B------:R-:W-:Y:S02]  /*d670*/  ULDC UR4, c[0x0][0xc3c] ;  /* 0x00030f0000047ab9 */ /* 0x000fe40000000800 */
[----:B----4-:R-:W-:-:S13]  /*d680*/  ISETP.GE.AND P0, PT, R19, UR4, PT ;  /* 0x0000000413007c0c */ /* 0x010fda000bf06270 */
[----:B------:R-:W-:Y:S05]  /*d690*/  @!P0 BRA `(.L_x_9538) ;  /* 0xffffffbc00108947 */ /* 0x000fea000383ffff */
[----:B------:R-:W-:Y:S05]  /*d6a0*/  BSYNC B8 ;  /* 0x0000000000087941 */ /* 0x000fea0003800000 */
.L_x_9477:
[----:B0-----:R-:W4:Y:S01]  /*d6b0*/  LDL.LU R0, [R1+0x24] ;  /* 0x0000240001007983 */ /* 0x001f220000300800 */
[----:B------:R-:W-:Y:S01]  /*d6c0*/  BSSY B0, `(.L_x_9539) ;  /* 0x000000b000007945 */ /* 0x000fe20003800000 */
[----:B------:R-:W0:Y:S01]  /*d6d0*/  S2R R5, SR_CgaCtaId ;  /* 0x0000000000057919 */ /* 0x000e220000008800 */
[----:B----4-:R-:W-:-:S04]  /*d6e0*/  IADD3 R0, R0, 0x1, RZ ;  /* 0x0000000100007810 */ /* 0x010fc80007ffe0ff */
        /* <DEDUP_REMOVED lines=8> */
.L_x_9658:
[----:B------:R-:W-:Y:S05]  /*d770*/  BSYNC B0 ;  /* 0x0000000000007941 */ /* 0x000fea0003800000 */
.L_x_9539:
[----:B------:R-:W-:-:S03]  /*d780*/  UMOV UR4, 0xffffffff ;  /* 0xffffffff00047882 */ /* 0x000fc60000000000 */
[----:B------:R-:W-:Y:S05]  /*d790*/  BRA.DIV UR4, `(.L_x_9541) ;  /* 0x0000003a04707947 */ /* 0x000fea000b800000 */
[----:B0-----:R-:W0:Y:S02]  /*d7a0*/  S2R R0, SR_TID.X ;  /* 0x0000000000007919 */ /* 0x001e240000002100 */
[----:B0-----:R-:W-:-:S04]  /*d7b0*/  SHF.R.U32.HI R0, RZ, 0x5, R0 ;  /* 0x00000005ff007819 */ /* 0x001fc80000011600 */
[----:B------:R-:W-:-:S05]  /*d7c0*/  LOP3.LUT R0, R0, 0x3, RZ, 0xc0, !PT ;  /* 0x0000000300007812 */ /* 0x000fca00078ec0ff */
[----:B------:R0:W4:Y:S02]  /*d7d0*/  SHFL.IDX PT, R14, R0, RZ, 0x1f ;  /* 0x00001fff000e7589 */ /* 0x00012400000e0000 */
.L_x_9661:
[----:B----4-:R-:W-:Y:S01]  /*d7e0*/  ISETP.NE.AND P0, PT, R14, RZ, PT ;  /* 0x000000ff0e00720c */ /* 0x010fe20003f05270 */
[----:B------:R-:W-:-:S12]  /*d7f0*/  BSSY B0, `(.L_x_9542) ;  /* 0x0000024000007945 */ /* 0x000fd80003800000 */
[----:B------:R-:W-:Y:S05]  /*d800*/  @P0 BRA `(.L_x_9543) ;  /* 0x0000000000880947 */ /* 0x000fea0003800000 */
[----:B------:R-:W-:-:S03]  /*d810*/  UMOV UR4, 0xffffffff ;  /* 0xffffffff00047882 */ /* 0x000fc60000000000 */
[----:B------:R-:W-:Y:S05]  /*d820*/  BRA.DIV UR4, `(.L_x_9544) ;  /* 0x0000003a04807947 */ /* 0x000fea000b800000 */
[----:B------:R-:W-:-:S13]  /*d830*/  ELECT P6, URZ, PT ;  /* 0x00000000003f782f */ /* 0x000fda00038c0000 */
.L_x_9664:
[----:B------:R-:W-:Y:S05]  /*d840*/  @!P6 BRA `(.L_x_9543) ;  /* 0x000000000078e947 */ /* 0x000fea0003800000 */
[----:B------:R-:W-:-:S06]  /*d850*/  ULOP3.LUT UR4, UR37, 0x2, URZ, 0xfc, !UPT ;  /* 0x0000000225047892 */ /* 0x000fcc000f8efc3f */
[----:B0-----:R-:W-:-:S05]  /*d860*/  IMAD.U32 R0, RZ, RZ, UR4 ;  /* 0x00000004ff007e24 */ /* 0x001fca000f8e00ff */
[----:B------:R-:W-:-:S13]  /*d870*/  ISETP.NE.AND P0, PT, R0, 0x3, PT ;  /* 0x000000030000780c */ /* 0x000fda0003f05270 */
[----:B------:R-:W-:Y:S05]  /*d880*/  @!P0 BRA `(.L_x_9545) ;  /* 0x0000000000048947 */ /* 0x000fea0003800000 */
[----:B------:R-:W-:Y:S01]  /*d890*/  BPT.TRAP 0x1 ;  /* 0x000000040000795c */ /* 0x000fe20000300000 */
.L_x_9545:
[----:B------:R-:W-:Y:S01]  /*d8a0*/  IMAD R5, R24, 0x8, R7 ;  /* 0x0000000818057824 */ /* 0x000fe200078e0207 */
[----:B------:R-:W-:Y:S01]  /*d8b0*/  SHF.L.U32 R0, R26, 0x1f, RZ ;  /* 0x0000001f1a007819 */ /* 0x000fe200000006ff */
[----:B------:R-:W-:-:S03]  /*d8c0*/  VIADD R24, R24, 0x1 ;  /* 0x0000000118187836 */ /* 0x000fc60000000000 */
[----:B------:R-:W0:Y:S02]  /*d8d0*/  SYNCS.PHASECHK.TRANS64.TRYWAIT P1, [R5+URZ+0x22840], R0 ;  /* 0x02284000050075a7 */ /* 0x000e24000802017f */
[----:B------:R-:W-:-:S04]  /*d8e0*/  ISETP.NE.AND P2, PT, R24, 0x2, PT ;  /* 0x000000021800780c */ /* 0x000fc80003f45270 */
[----:B------:R-:W-:Y:S01]  /*d8f0*/  SEL R3, RZ, 0x1, P2 ;  /* 0x00000001ff037807 */ /* 0x000fe20001000000 */
[----:B0-----:R-:W-:Y:S08]  /*d900*/  @!P1 BRA `(.L_x_9546) ;  /* 0x0000003800689947 */ /* 0x001ff00003800000 */
.L_x_9665:
[----:B------:R-:W-:Y:S02]  /*d910*/  SEL R24, R24, RZ, P2 ;  /* 0x000000ff18187207 */ /* 0x000fe40001000000 */
[----:B------:R-:W-:Y:S01]  /*d920*/  LOP3.LUT R2, R26, R3, RZ, 0x3c, !PT ;  /* 0x000000031a027212 */ /* 0x000fe200078e3cff */
[----:B------:R-:W-:Y:S06]  /*d930*/  @!P0 BRA `(.L_x_9547) ;  /* 0x0000000000048947 */ /* 0x000fec0003800000 */
[----:B------:R-:W-:Y:S01]  /*d940*/  BPT.TRAP 0x1 ;  /* 0x000000040000795c */ /* 0x000fe20000300000 */
.L_x_9547:
[----:B------:R-:W-:Y:S01]  /*d950*/  IMAD R3, R24, 0x8, R7 ;  /* 0x0000000818037824 */ /* 0x000fe200078e0207 */
[----:B------:R-:W-:-:S04]  /*d960*/  SHF.L.U32 R2, R2, 0x1f, RZ ;  /* 0x0000001f02027819 */ /* 0x000fc800000006ff */
[----:B------:R-:W4:Y:S02]  /*d970*/  SYNCS.PHASECHK.TRANS64.TRYWAIT P1, [R3+URZ+0x22840], R2 ;  /* 0x02284002030075a7 */ /* 0x000f24000802017f */
[----:B----4-:R-:W-:Y:S05]  /*d980*/  @!P1 BRA `(.L_x_9548) ;  /* 0x00000038005c9947 */ /* 0x010fea0003800000 */
.L_x_9666:
[----:B------:R-:W-:Y:S05]  /*d990*/  @!P0 BRA `(.L_x_9549) ;  /* 0x0000000000048947 */ /* 0x000fea0003800000 */
[----:B------:R-:W-:Y:S01]  /*d9a0*/  BPT.TRAP 0x1 ;  /* 0x000000040000795c */ /* 0x000fe20000300000 */
.L_x_9549:
[----:B------:R-:W5:Y:S02]  /*d9b0*/  SYNCS.PHASECHK.TRANS64.TRYWAIT P1, [R5+URZ+0x22860], R0 ;  /* 0x02286000050075a7 */ /* 0x000f64000802017f */
[----:B-----5:R-:W-:Y:S05]  /*d9c0*/  @!P1 BRA `(.L_x_9550) ;  /* 0x0000003800609947 */ /* 0x020fea0003800000 */
.L_x_9667:
[----:B------:R-:W-:Y:S05]  /*d9d0*/  @!P0 BRA `(.L_x_9551) ;  /* 0x0000000000048947 */ /* 0x000fea0003800000 */
[----:B------:R-:W-:Y:S01]  /*d9e0*/  BPT.TRAP 0x1 ;  /* 0x000000040000795c */ /* 0x000fe20000300000 */
.L_x_9551:
[----:B------:R0:W0:Y:S02]  /*d9f0*/  SYNCS.PHASECHK.TRANS64.TRYWAIT P0, [R3+URZ+0x22860], R2 ;  /* 0x02286002030075a7 */ /* 0x000024000800017f */
[----:B0-----:R-:W-:Y:S05]  /*da00*/  @!P0 NANOSLEEP.SYNCS 0x989680 ;  /* 0x009896800000895d */ /* 0x001fea0003900000 */
[----:B------:R-:W0:Y:S02]  /*da10*/  @!P0 SYNCS.PHASECHK.TRANS64 P0, [R3+URZ+0x22860], R2 ;  /* 0x02286002030085a7 */ /* 0x000e24000800007f */
[----:B0-----:R-:W-:Y:S05]  /*da20*/  @!P0 BRA `(.L_x_9551) ;  /* 0xfffffffc00f08947 */ /* 0x001fea000383ffff */
.L_x_9543:
[----:B------:R-:W-:Y:S05]  /*da30*/  BSYNC B0 ;  /* 0x0000000000007941 */ /* 0x000fea0003800000 */
.L_x_9542:
[----:B------:R-:W-:Y:S05]  /*da40*/  EXIT ;  /* 0x000000000000794d */ /* 0x000fea0003800000 */
.L_x_9425:
[----:B0-----:R-:W-:-:S04]  /*da50*/  IMAD.U32 R3, RZ, RZ, UR45 ;  /* 0x0000002dff037e24 */ /* 0x001fc8000f8e00ff */
[----:B------:R0:W1:Y:S03]  /*da60*/  SYNCS.PHASECHK.TRANS64.TRYWAIT P0, [R3+URZ+0x22800], R0 ;  /* 0x02280000030075a7 */ /* 0x000066000800017f */
[----:B-1----:R-:W-:Y:S05]  /*da70*/  @!P0 NANOSLEEP.SYNCS 0x989680 ;  /* 0x009896800000895d */ /* 0x002fea0003900000 */
[----:B------:R-:W1:Y:S02]  /*da80*/  @!P0 SYNCS.PHASECHK.TRANS64 P0, [R3+URZ+0x22800], R0 ;  /* 0x02280000030085a7 */ /* 0x000e64000800007f */
[----:B-1----:R-:W-:Y:S05]  /*da90*/  @!P0 BRA `(.L_x_9425) ;  /* 0xfffffffc00ec8947 */ /* 0x002fea000383ffff */
[----:B------:R-:W-:Y:S05]  /*daa0*/  BRA `(.L_x_9552) ;  /* 0xffffff3c005c7947 */ /* 0x000fea000383ffff */
.L_x_9429:
[----:B-1----:R-:W-:-:S04]  /*dab0*/  IMAD.U32 R3, RZ, RZ, UR22 ;  /* 0x00000016ff037e24 */ /* 0x002fc8000f8e00ff */
[----:B------:R1:W2:Y:S03]  /*dac0*/  SYNCS.PHASECHK.TRANS64.TRYWAIT P1, [R3+URZ+0x22830], R8 ;  /* 0x02283008030075a7 */ /* 0x0002a6000802017f */
[----:B--2---:R-:W-:Y:S05]  /*dad0*/  @!P1 NANOSLEEP.SYNCS 0x989680 ;  /* 0x009896800000995d */ /* 0x004fea0003900000 */
[----:B------:R-:W2:Y:S02]  /*dae0*/  @!P1 SYNCS.PHASECHK.TRANS64 P1, [R3+URZ+0x22830], R8 ;  /* 0x02283008030095a7 */ /* 0x000ea4000802007f */
[----:B--2---:R-:W-:Y:S05]  /*daf0*/  @!P1 BRA `(.L_x_9429) ;  /* 0xfffffffc00ec9947 */ /* 0x004fea000383ffff */
[----:B------:R-:W-:Y:S05]  /*db00*/  BRA `(.L_x_9428) ;  /* 0xffffff3c00807947 */ /* 0x000fea000383ffff */
.L_x_9434:
[----:B---3--:R-:W-:-:S04]  /*db10*/  IMAD.U32 R9, RZ, RZ, UR22 ;  /* 0x00000016ff097e24 */ /* 0x008fc8000f8e00ff */
[----:B------:R3:W4:Y:S03]  /*db20*/  SYNCS.PHASECHK.TRANS64.TRYWAIT P1, [R9+URZ+0x22850], R8 ;  /* 0x02285008090075a7 */ /* 0x000726000802017f */
[----:B----4-:R-:W-:Y:S05]  /*db30*/  @!P1 NANOSLEEP.SYNCS 0x989680 ;  /* 0x009896800000995d */ /* 0x010fea0003900000 */
[----:B------:R-:W4:Y:S02]  /*db40*/  @!P1 SYNCS.PHASECHK.TRANS64 P1, [R9+URZ+0x22850], R8 ;  /* 0x02285008090095a7 */ /* 0x000f24000802007f */
[----:B----4-:R-:W-:Y:S05]  /*db50*/  @!P1 BRA `(.L_x_9434) ;  /* 0xfffffffc00ec9947 */ /* 0x010fea000383ffff */
[----:B------:R-:W-:Y:S05]  /*db60*/  BRA `(.L_x_9433) ;  /* 0xffffff5000f07947 */ /* 0x000fea000383ffff */
.L_x_9440:
[----:B-1----:R-:W-:-:S04]  /*db70*/  IMAD.U32 R3, RZ, RZ, UR24 ;  /* 0x00000018ff037e24 */ /* 0x002fc8000f8e00ff */
[----:B------:R1:W2:Y:S03]  /*db80*/  SYNCS.PHASECHK.TRANS64.TRYWAIT P2, [R3+URZ+0x22830], R8 ;  /* 0x02283008030075a7 */ /* 0x0002a6000804017f */
[----:B--2---:R-:W-:Y:S05]  /*db90*/  @!P2 NANOSLEEP.SYNCS 0x989680 ;  /* 0x009896800000a95d */ /* 0x004fea0003900000 */
[----:B------:R-:W2:Y:S02]  /*dba0*/  @!P2 SYNCS.PHASECHK.TRANS64 P2, [R3+URZ+0x22830], R8 ;  /* 0x022830080300a5a7 */ /* 0x000ea4000804007f */
[----:B--2---:R-:W-:Y:S05]  /*dbb0*/  @!P2 BRA `(.L_x_9440) ;  /* 0xfffffffc00eca947 */ /* 0x004fea000383ffff */
[----:B------:R-:W-:Y:S05]  /*dbc0*/  BRA `(.L_x_9439) ;  /* 0xffffff5800087947 */ /* 0x000fea000383ffff */
.L_x_9445:
[----:B-1----:R-:W-:-:S04]  /*dbd0*/  IMAD.U32 R9, RZ, RZ, UR24 ;  /* 0x00000018ff097e24 */ /* 0x002fc8000f8e00ff */
[----:B------:R1:W2:Y:S03]  /*dbe0*/  SYNCS.PHASECHK.TRANS64.TRYWAIT P2, [R9+URZ+0x22850], R8 ;  /* 0x02285008090075a7 */ /* 0x0002a6000804017f */
[----:B--2---:R-:W-:Y:S05]  /*dbf0*/  @!P2 NANOSLEEP.SYNCS 0x989680 ;  /* 0x009896800000a95d */ /* 0x004fea0003900000 */
[----:B------:R-:W2:Y:S02]  /*dc00*/  @!P2 SYNCS.PHASECHK.TRANS64 P2, [R9+URZ+0x22850], R8 ;  /* 0x022850080900a5a7 */ /* 0x000ea4000804007f */
[----:B--2---:R-:W-:Y:S05]  /*dc10*/  @!P2 BRA `(.L_x_9445) ;  /* 0xfffffffc00eca947 */ /* 0x004fea000383ffff */
[----:B------:R-:W-:Y:S05]  /*dc20*/  BRA `(.L_x_9444) ;  /* 0xffffff70002c7947 */ /* 0x000fea000383ffff */
.L_x_9489:
        /* <DEDUP_REMOVED lines=10> */
.L_x_9554:
[----:B------:R-:W-:Y:S05]  /*dcd0*/  BSYNC B0 ;  /* 0x0000000000007941 */ /* 0x000fea0003800000 */
.L_x_9553:
[----:B------:R-:W-:Y:S05]  /*dce0*/  BRA `(.L_x_9555) ;  /* 0xffffffc000cc7947 */ /* 0x000fea000383ffff */
.L_x_9492:
[----:B0-----:R0:W1:Y:S02]  /*dcf0*/  SYNCS.PHASECHK.TRANS64.TRYWAIT P0, [R33+URZ+0x22840], R0 ;  /* 0x02284000210075a7 */ /* 0x001064000800017f */
[----:B-1----:R-:W-:Y:S05]  /*dd00*/  @!P0 NANOSLEEP.SYNCS 0x989680 ;  /* 0x009896800000895d */ /* 0x002fea0003900000 */
[----:B------:R-:W1:Y:S02]  /*dd10*/  @!P0 SYNCS.PHASECHK.TRANS64 P0, [R33+URZ+0x22840], R0 ;  /* 0x02284000210085a7 */ /* 0x000e64000800007f */
[----:B-1----:R-:W-:Y:S05]  /*dd20*/  @!P0 BRA `(.L_x_9492) ;  /* 0xfffffffc00f08947 */ /* 0x002fea000383ffff */
[----:B------:R-:W-:Y:S05]  /*dd30*/  BRA `(.L_x_9556) ;  /* 0xffffffc000f87947 */ /* 0x000fea000383ffff */
.L_x_9493:
        /* <DEDUP_REMOVED lines=8> */
.L_x_9558:
[----:B------:R-:W-:Y:S05]  /*ddc0*/  BSYNC B0 ;  /* 0x0000000000007941 */ /* 0x000fea0003800000 */
.L_x_9557:
        /* <DEDUP_REMOVED lines=9> */
.L_x_9559:
[----:B------:R-:W-:Y:S02]  /*de60*/  IMAD.MOV.U32 R13, RZ, RZ, R4 ;  /* 0x000000ffff0d7224 */ /* 0x000fe400078e0004 */
[----:B------:R-:W-:Y:S02]  /*de70*/  IMAD.MOV.U32 R12, RZ, RZ, 0x1 ;  /* 0x00000001ff0c7424 */ /* 0x000fe400078e00ff */
[----:B------:R-:W-:-:S07]  /*de80*/  IMAD.MOV.U32 R3, RZ, RZ, R14 ;  /* 0x000000ffff037224 */ /* 0x000fce00078e000e */
[----:B------:R-:W-:Y:S05]  /*de90*/  WARPSYNC.COLLECTIVE R15, `(.L_x_9560) ;  /* 0x000000000f087348 */ /* 0x000fea0003c00000 */
[----:B------:R0:W1:Y:S02]  /*dea0*/  SHFL.IDX P6, R14, R13, R12, R11 ;  /* 0x0000000c0d0e7389 */ /* 0x00006400000c000b */
[----:B01----:R-:W-:Y:S01]  /*deb0*/  ENDCOLLECTIVE ;  /* 0x000000000000791b */ /* 0x003fe20003800000 */
.L_x_9560:
        /* <DEDUP_REMOVED lines=15> */
.L_x_9561:
[----:B------:R-:W-:Y:S01]  /*dfb0*/  @P0 LEA R7, R5, R22, 0x1 ;  /* 0x0000001605070211 */ /* 0x000fe200078e08ff */
[----:B------:R-:W-:Y:S02]  /*dfc0*/  IMAD.MOV.U32 R13, RZ, RZ, R4 ;  /* 0x000000ffff0d7224 */ /* 0x000fe400078e0004 */
[----:B------:R-:W-:Y:S02]  /*dfd0*/  IMAD.MOV.U32 R12, RZ, RZ, 0x2 ;  /* 0x00000002ff0c7424 */ /* 0x000fe400078e00ff */
[----:B------:R-:W-:-:S07]  /*dfe0*/  IMAD.MOV.U32 R3, RZ, RZ, R14 ;  /* 0x000000ffff037224 */ /* 0x000fce00078e000e */
[----:B------:R-:W-:Y:S05]  /*dff0*/  WARPSYNC.COLLECTIVE R15, `(.L_x_9562) ;  /* 0x000000000f087348 */ /* 0x000fea0003c00000 */
[----:B------:R0:W1:Y:S02]  /*e000*/  SHFL.IDX P6, R14, R13, R12, R11 ;  /* 0x0000000c0d0e7389 */ /* 0x00006400000c000b */
[----:B01----:R-:W-:Y:S01]  /*e010*/  ENDCOLLECTIVE ;  /* 0x000000000000791b */ /* 0x003fe20003800000 */
.L_x_9562:
        /* <DEDUP_REMOVED lines=15> */
.L_x_9563:
[----:B------:R-:W-:Y:S02]  /*e110*/  @P0 IMAD R7, R5, 0x2, R22 ;  /* 0x0000000205070824 */ /* 0x000fe400078e0216 */
[----:B------:R-:W-:Y:S02]  /*e120*/  IMAD.MOV.U32 R13, RZ, RZ, R4 ;  /* 0x000000ffff0d7224 */ /* 0x000fe400078e0004 */
[----:B------:R-:W-:Y:S02]  /*e130*/  IMAD.MOV.U32 R12, RZ, RZ, 0x3 ;  /* 0x00000003ff0c7424 */ /* 0x000fe400078e00ff */
[----:B------:R-:W-:-:S07]  /*e140*/  IMAD.MOV.U32 R3, RZ, RZ, R14 ;  /* 0x000000ffff037224 */ /* 0x000fce00078e000e */
[----:B------:R-:W-:Y:S05]  /*e150*/  WARPSYNC.COLLECTIVE R15, `(.L_x_9564) ;  /* 0x000000000f087348 */ /* 0x000fea0003c00000 */
[----:B------:R0:W1:Y:S02]  /*e160*/  SHFL.IDX P6, R14, R13, R12, R11 ;  /* 0x0000000c0d0e7389 */ /* 0x00006400000c000b */
[----:B01----:R-:W-:Y:S01]  /*e170*/  ENDCOLLECTIVE ;  /* 0x000000000000791b */ /* 0x003fe20003800000 */
.L_x_9564:
        /* <DEDUP_REMOVED lines=15> */
.L_x_9565:
[----:B------:R-:W-:Y:S02]  /*e270*/  @P0 IMAD R7, R5, 0x2, R22 ;  /* 0x0000000205070824 */ /* 0x000fe400078e0216 */
[----:B------:R-:W-:Y:S02]  /*e280*/  IMAD.MOV.U32 R13, RZ, RZ, R4 ;  /* 0x000000ffff0d7224 */ /* 0x000fe400078e0004 */
[----:B------:R-:W-:Y:S02]  /*e290*/  IMAD.MOV.U32 R12, RZ, RZ, 0x4 ;  /* 0x00000004ff0c7424 */ /* 0x000fe400078e00ff */
[----:B------:R-:W-:-:S07]  /*e2a0*/  IMAD.MOV.U32 R3, RZ, RZ, R14 ;  /* 0x000000ffff037224 */ /* 0x000fce00078e000e */
[----:B------:R-:W-:Y:S05]  /*e2b0*/  WARPSYNC.COLLECTIVE R15, `(.L_x_9566) ;  /* 0x000000000f087348 */ /* 0x000fea0003c00000 */
[----:B------:R0:W1:Y:S02]  /*e2c0*/  SHFL.IDX P6, R14, R13, R12, R11 ;  /* 0x0000000c0d0e7389 */ /* 0x00006400000c000b */
[----:B01----:R-:W-:Y:S01]  /*e2d0*/  ENDCOLLECTIVE ;  /* 0x000000000000791b */ /* 0x003fe20003800000 */
.L_x_9566:
        /* <DEDUP_REMOVED lines=15> */
.L_x_9567:
[----:B------:R-:W-:Y:S02]  /*e3d0*/  @P0 IMAD R7, R5, 0x2, R22 ;  /* 0x0000000205070824 */ /* 0x000fe400078e0216 */
[----:B------:R-:W-:Y:S02]  /*e3e0*/  IMAD.MOV.U32 R13, RZ, RZ, R4 ;  /* 0x000000ffff0d7224 */ /* 0x000fe400078e0004 */
[----:B------:R-:W-:Y:S02]  /*e3f0*/  IMAD.MOV.U32 R12, RZ, RZ, 0x5 ;  /* 0x00000005ff0c7424 */ /* 0x000fe400078e00ff */
[----:B------:R-:W-:-:S07]  /*e400*/  IMAD.MOV.U32 R3, RZ, RZ, R14 ;  /* 0x000000ffff037224 */ /* 0x000fce00078e000e */
[----:B------:R-:W-:Y:S05]  /*e410*/  WARPSYNC.COLLECTIVE R15, `(.L_x_9568) ;  /* 0x000000000f087348 */ /* 0x000fea0003c00000 */
[----:B------:R0:W1:Y:S02]  /*e420*/  SHFL.IDX P6, R14, R13, R12, R11 ;  /* 0x0000000c0d0e7389 */ /* 0x00006400000c000b */
[----:B01----:R-:W-:Y:S01]  /*e430*/  ENDCOLLECTIVE ;  /* 0x000000000000791b */ /* 0x003fe20003800000 */
.L_x_9568:
        /* <DEDUP_REMOVED lines=10> */
.L_x_9569:
[----:B------:R-:W-:Y:S01]  /*e4e0*/  @!PT LDS RZ, [RZ] ;  /* 0x00000000fffff984 */ /* 0x000fe20000000800 */
[----:B------:R-:W-:Y:S01]  /*e4f0*/  @!PT LDS RZ, [RZ] ;  /* 0x00000000fffff984 */ /* 0x000fe20000000800 */
[----:B------:R-:W-:Y:S01]  /*e500*/  @!PT LDS RZ, [RZ] ;  /* 0x00000000fffff984 */ /* 0x000fe20000000800 */
[----:B------:R0:W-:Y:S01]  /*e510*/  @P0 LDGSTS.E.BYPASS.LTC128B.128 [R7+0x1e400], desc[UR50][R2.64], !P2 ;  /* 0x1e40000002070fae */ /* 0x0001e2000d101d72 */
[----:B------:R-:W-:Y:S01]  /*e520*/  IMAD.MOV.U32 R0, RZ, RZ, R14 ;  /* 0x000000ffff007224 */ /* 0x000fe200078e000e */
[----:B------:R-:W-:Y:S06]  /*e530*/  BRA `(.L_x_9570) ;  /* 0xffffffc000647947 */ /* 0x000fec000383ffff */
.L_x_9498:
[----:B------:R-:W-:Y:S02]  /*e540*/  IMAD.MOV.U32 R13, RZ, RZ, R4 ;  /* 0x000000ffff0d7224 */ /* 0x000fe400078e0004 */
[----:B------:R-:W-:Y:S02]  /*e550*/  IMAD.MOV.U32 R12, RZ, RZ, RZ ;  /* 0x000000ffff0c7224 */ /* 0x000fe400078e00ff */
[----:B------:R-:W-:Y:S02]  /*e560*/  IMAD.MOV.U32 R11, RZ, RZ, 0x181f ;  /* 0x0000181fff0b7424 */ /* 0x000fe400078e00ff */
[----:B------:R-:W-:Y:S02]  /*e570*/  IMAD.MOV.U32 R15, RZ, RZ, -0x1 ;  /* 0xffffffffff0f7424 */ /* 0x000fe400078e00ff */
[----:B-----5:R-:W-:Y:S02]  /*e580*/  IMAD R5, R10, R7, RZ ;  /* 0x000000070a057224 */ /* 0x020fe400078e02ff */
[----:B------:R-:W-:-:S07]  /*e590*/  IMAD.IADD R17, R9, 0x1, R17 ;  /* 0x0000000109117824 */ /* 0x000fce00078e0211 */
[----:B-1----:R-:W-:Y:S05]  /*e5a0*/  WARPSYNC.COLLECTIVE R15, `(.L_x_9571) ;  /* 0x000000000f087348 */ /* 0x002fea0003c00000 */
[----:B------:R0:W2:Y:S02]  /*e5b0*/  SHFL.IDX P6, R14, R13, R12, R11 ;  /* 0x0000000c0d0e7389 */ /* 0x0000a400000c000b */
[----:B012---:R-:W-:Y:S01]  /*e5c0*/  ENDCOLLECTIVE ;  /* 0x000000000000791b */ /* 0x007fe20003800000 */
.L_x_9571:
[C---:B------:R-:W-:Y:S01]  /*e5d0*/  VIADD R6, R17.reuse, 0x10 ;  /* 0x0000001011067836 */ /* 0x040fe20000000000 */
[----:B------:R-:W-:Y:S01]  /*e5e0*/  ISETP.GE.AND P0, PT, R17, R5, PT ;  /* 0x000000051100720c */ /* 0x000fe20003f06270 */
[----:B------:R-:W-:Y:S02]  /*e5f0*/  IMAD.MOV.U32 R13, RZ, RZ, R0 ;  /* 0x000000ffff0d7224 */ /* 0x000fe400078e0000 */
[----:B------:R-:W-:-:S10]  /*e600*/  IMAD.MOV.U32 R2, RZ, RZ, R14 ;  /* 0x000000ffff027224 */ /* 0x000fd400078e000e */
[----:B------:R-:W-:Y:S05]  /*e610*/  WARPSYNC.COLLECTIVE R15, `(.L_x_9572) ;  /* 0x000000000f087348 */ /* 0x000fea0003c00000 */
[----:B------:R0:W1:Y:S02]  /*e620*/  SHFL.IDX P6, R14, R13, R12, R11 ;  /* 0x0000000c0d0e7389 */ /* 0x00006400000c000b */
[----:B01----:R-:W-:Y:S01]  /*e630*/  ENDCOLLECTIVE ;  /* 0x000000000000791b */ /* 0x003fe20003800000 */
.L_x_9572:
[----:B------:R-:W-:Y:S02]  /*e640*/  IMAD.MOV.U32 R13, RZ, RZ, R4 ;  /* 0x000000ffff0d7224 */ /* 0x000fe400078e0004 */
[----:B------:R-:W-:Y:S01]  /*e650*/  IMAD.MOV.U32 R12, RZ, RZ, 0x1 ;  /* 0x00000001ff0c7424 */ /* 0x000fe200078e00ff */
[----:B------:R-:W-:-:S07]  /*e660*/  MOV R3, R14 ;  /* 0x0000000e00037202 */ /* 0x000fce0000000f00 */
[----:B------:R-:W-:Y:S05]  /*e670*/  WARPSYNC.COLLECTIVE R15, `(.L_x_9573) ;  /* 0x000000000f087348 */ /* 0x000fea0003c00000 */
[----:B------:R0:W1:Y:S02]  /*e680*/  SHFL.IDX P6, R14, R13, R12, R11 ;  /* 0x0000000c0d0e7389 */ /* 0x00006400000c000b */
[----:B01----:R-:W-:Y:S01]  /*e690*/  ENDCOLLECTIVE ;  /* 0x000000000000791b */ /* 0x003fe20003800000 */
.L_x_9573:
        /* <DEDUP_REMOVED lines=15> */
.L_x_9574:
[----:B------:R-:W-:Y:S02]  /*e790*/  IMAD.MOV.U32 R13, RZ, RZ, R4 ;  /* 0x000000ffff0d7224 */ /* 0x000fe400078e0004 */
[----:B------:R-:W-:Y:S02]  /*e7a0*/  IMAD.MOV.U32 R12, RZ, RZ, 0x2 ;  /* 0x00000002ff0c7424 */ /* 0x000fe400078e00ff */
[----:B------:R-:W-:-:S07]  /*e7b0*/  IMAD.MOV.U32 R3, RZ, RZ, R14 ;  /* 0x000000ffff037224 */ /* 0x000fce00078e000e */
[----:B------:R-:W-:Y:S05]  /*e7c0*/  WARPSYNC.COLLECTIVE R15, `(.L_x_9575) ;  /* 0x000000000f087348 */ /* 0x000fea0003c00000 */
[----:B------:R0:W1:Y:S02]  /*e7d0*/  SHFL.IDX P6, R14, R13, R12, R11 ;  /* 0x0000000c0d0e7389 */ /* 0x00006400000c000b */
[----:B01----:R-:W-:Y:S01]  /*e7e0*/  ENDCOLLECTIVE ;  /* 0x000000000000791b */ /* 0x003fe20003800000 */
.L_x_9575:
        /* <DEDUP_REMOVED lines=16> */
.L_x_9576:
[----:B------:R-:W-:Y:S02]  /*e8f0*/  IMAD.MOV.U32 R13, RZ, RZ, R4 ;  /* 0x000000ffff0d7224 */ /* 0x000fe400078e0004 */
[----:B------:R-:W-:Y:S02]  /*e900*/  IMAD.MOV.U32 R12, RZ, RZ, 0x3 ;  /* 0x00000003ff0c7424 */ /* 0x000fe400078e00ff */
[----:B------:R-:W-:-:S07]  /*e910*/  IMAD.MOV.U32 R3, RZ, RZ, R14 ;  /* 0x000000ffff037224 */ /* 0x000fce00078e000e */
[----:B------:R-:W-:Y:S05]  /*e920*/  WARPSYNC.COLLECTIVE R15, `(.L_x_9577) ;  /* 0x000000000f087348 */ /* 0x000fea0003c00000 */
[----:B------:R0:W1:Y:S02]  /*e930*/  SHFL.IDX P6, R14, R13, R12, R11 ;  /* 0x0000000c0d0e7389 */ /* 0x00006400000c000b */
[----:B01----:R-:W-:Y:S01]  /*e940*/  ENDCOLLECTIVE ;  /* 0x000000000000791b */ /* 0x003fe20003800000 */
.L_x_9577:
        /* <DEDUP_REMOVED lines=16> */
.L_x_9578:
[----:B------:R-:W-:Y:S02]  /*ea50*/  IMAD.MOV.U32 R13, RZ, RZ, R4 ;  /* 0x000000ffff0d7224 */ /* 0x000fe400078e0004 */
[----:B------:R-:W-:Y:S02]  /*ea60*/  IMAD.MOV.U32 R12, RZ, RZ, 0x4 ;  /* 0x00000004ff0c7424 */ /* 0x000fe400078e00ff */
[----:B------:R-:W-:-:S07]  /*ea70*/  IMAD.MOV.U32 R3, RZ, RZ, R14 ;  /* 0x000000ffff037224 */ /* 0x000fce00078e000e */
[----:B------:R-:W-:Y:S05]  /*ea80*/  WARPSYNC.COLLECTIVE R15, `(.L_x_9579) ;  /* 0x000000000f087348 */ /* 0x000fea0003c00000 */
[----:B------:R0:W1:Y:S02]  /*ea90*/  SHFL.IDX P6, R14, R13, R12, R11 ;  /* 0x0000000c0d0e7389 */ /* 0x00006400000c000b */
[----:B01----:R-:W-:Y:S01]  /*eaa0*/  ENDCOLLECTIVE ;  /* 0x000000000000791b */ /* 0x003fe20003800000 */
.L_x_9579:
        /* <DEDUP_REMOVED lines=16> */
.L_x_9580:
[----:B------:R-:W-:Y:S01]  /*ebb0*/  IMAD.MOV.U32 R13, RZ, RZ, R4 ;  /* 0x000000ffff0d7224 */ /* 0x000fe200078e0004 */
[----:B------:R-:W-:Y:S01]  /*ebc0*/  MOV R12, 0x5 ;  /* 0x00000005000c7802 */ /* 0x000fe20000000f00 */
[----:B------:R-:W-:-:S07]  /*ebd0*/  IMAD.MOV.U32 R3, RZ, RZ, R14 ;  /* 0x000000ffff037224 */ /* 0x000fce00078e000e */
[----:B------:R-:W-:Y:S05]  /*ebe0*/  WARPSYNC.COLLECTIVE R15, `(.L_x_9581) ;  /* 0x000000000f087348 */ /* 0x000fea0003c00000 */
[----:B------:R0:W1:Y:S02]  /*ebf0*/  SHFL.IDX P6, R14, R13, R12, R11 ;  /* 0x0000000c0d0e7389 */ /* 0x00006400000c000b */
[----:B01----:R-:W-:Y:S01]  /*ec00*/  ENDCOLLECTIVE ;  /* 0x000000000000791b */ /* 0x003fe20003800000 */
.L_x_9581:
        /* <DEDUP_REMOVED lines=16> */
.L_x_9582:
[----:B------:R-:W-:Y:S02]  /*ed10*/  IMAD.MOV.U32 R13, RZ, RZ, R4 ;  /* 0x000000ffff0d7224 */ /* 0x000fe400078e0004 */
[----:B------:R-:W-:Y:S02]  /*ed20*/  IMAD.MOV.U32 R12, RZ, RZ, 0x6 ;  /* 0x00000006ff0c7424 */ /* 0x000fe400078e00ff */
[----:B------:R-:W-:-:S07]  /*ed30*/  IMAD.MOV.U32 R3, RZ, RZ, R14 ;  /* 0x000000ffff037224 */ /* 0x000fce00078e000e */
[----:B------:R-:W-:Y:S05]  /*ed40*/  WARPSYNC.COLLECTIVE R15, `(.L_x_9583) ;  /* 0x000000000f087348 */ /* 0x000fea0003c00000 */
[----:B------:R0:W1:Y:S02]  /*ed50*/  SHFL.IDX P6, R14, R13, R12, R11 ;  /* 0x0000000c0d0e7389 */ /* 0x00006400000c000b */
[----:B01----:R-:W-:Y:S01]  /*ed60*/  ENDCOLLECTIVE ;  /* 0x000000000000791b */ /* 0x003fe20003800000 */
.L_x_9583:
        /* <DEDUP_REMOVED lines=16> */
.L_x_9584:
[----:B------:R-:W-:Y:S02]  /*ee70*/  IMAD.MOV.U32 R13, RZ, RZ, R4 ;  /* 0x000000ffff0d7224 */ /* 0x000fe400078e0004 */
[----:B------:R-:W-:Y:S02]  /*ee80*/  IMAD.MOV.U32 R12, RZ, RZ, 0x7 ;  /* 0x00000007ff0c7424 */ /* 0x000fe400078e00ff */
[----:B------:R-:W-:-:S07]  /*ee90*/  IMAD.MOV.U32 R3, RZ, RZ, R14 ;  /* 0x000000ffff037224 */ /* 0x000fce00078e000e */
[----:B------:R-:W-:Y:S05]  /*eea0*/  WARPSYNC.COLLECTIVE R15, `(.L_x_9585) ;  /* 0x000000000f087348 */ /* 0x000fea0003c00000 */
[----:B------:R0:W1:Y:S02]  /*eeb0*/  SHFL.IDX P6, R14, R13, R12, R11 ;  /* 0x0000000c0d0e7389 */ /* 0x00006400000c000b */
[----:B01----:R-:W-:Y:S01]  /*eec0*/  ENDCOLLECTIVE ;  /* 0x000000000000791b */ /* 0x003fe20003800000 */
.L_x_9585:
        /* <DEDUP_REMOVED lines=10> */
.L_x_9586:
[----:B------:R-:W-:Y:S01]  /*ef70*/  @!PT LDS RZ, [RZ] ;  /* 0x00000000fffff984 */ /* 0x000fe20000000800 */
[----:B------:R-:W-:Y:S01]  /*ef80*/  @!PT LDS RZ, [RZ] ;  /* 0x00000000fffff984 */ /* 0x000fe20000000800 */
[----:B------:R-:W-:Y:S01]  /*ef90*/  @!PT LDS RZ, [RZ] ;  /* 0x00000000fffff984 */ /* 0x000fe20000000800 */
[----:B------:R2:W-:Y:S01]  /*efa0*/  @!P0 LDGSTS.E.BYPASS.LTC128B.128 [R37+0x1b400], desc[UR50][R2.64], !P1 ;  /* 0x1b40000002258fae */ /* 0x0005e2000c901d72 */
[----:B------:R-:W-:Y:S01]  /*efb0*/  IMAD.MOV.U32 R0, RZ, RZ, R14 ;  /* 0x000000ffff007224 */ /* 0x000fe200078e000e */
[----:B------:R-:W-:Y:S06]  /*efc0*/  BRA `(.L_x_9587) ;  /* 0xffffffc000d87947 */ /* 0x000fec000383ffff */
.L_x_9501:
[----:B0-----:R0:W2:Y:S02]  /*efd0*/  SYNCS.PHASECHK.TRANS64.TRYWAIT P0, [R22+URZ+0x22820], R3 ;  /* 0x02282003160075a7 */ /* 0x0010a4000800017f */
[----:B--2---:R-:W-:Y:S05]  /*efe0*/  @!P0 NANOSLEEP.SYNCS 0x989680 ;  /* 0x009896800000895d */ /* 0x004fea0003900000 */
[----:B------:R-:W2:Y:S02]  /*eff0*/  @!P0 SYNCS.PHASECHK.TRANS64 P0, [R22+URZ+0x22820], R3 ;  /* 0x02282003160085a7 */ /* 0x000ea4000800007f */
[----:B--2---:R-:W-:Y:S05]  /*f000*/  @!P0 BRA `(.L_x_9501) ;  /* 0xfffffffc00f08947 */ /* 0x004fea000383ffff */
[----:B------:R-:W-:Y:S05]  /*f010*/  BRA `(.L_x_9588) ;  /* 0xffffffc400347947 */ /* 0x000fea000383ffff */
.L_x_9504:
[----:B--2---:R2:W3:Y:S02]  /*f020*/  SYNCS.PHASECHK.TRANS64.TRYWAIT P0, [R33+URZ+0x22860], R0 ;  /* 0x02286000210075a7 */ /* 0x0044e4000800017f */
[----:B---3--:R-:W-:Y:S05]  /*f030*/  @!P0 NANOSLEEP.SYNCS 0x989680 ;  /* 0x009896800000895d */ /* 0x008fea0003900000 */
[----:B------:R-:W3:Y:S02]  /*f040*/  @!P0 SYNCS.PHASECHK.TRANS64 P0, [R33+URZ+0x22860], R0 ;  /* 0x02286000210085a7 */ /* 0x000ee4000800007f */
[----:B---3--:R-:W-:Y:S05]  /*f050*/  @!P0 BRA `(.L_x_9504) ;  /* 0xfffffffc00f08947 */ /* 0x008fea000383ffff */
[----:B------:R-:W-:Y:S05]  /*f060*/  BRA `(.L_x_9589) ;  /* 0xffffffc400447947 */ /* 0x000fea000383ffff */
.L_x_9505:
        /* <DEDUP_REMOVED lines=8> */
.L_x_9591:
[----:B------:R-:W-:Y:S05]  /*f0f0*/  BSYNC B0 ;  /* 0x0000000000007941 */ /* 0x000fea0003800000 */
.L_x_9590:
[----:B------:R-:W0:Y:S01]  /*f100*/  S2R R7, SR_TID.X ;  /* 0x0000000000077919 */ /* 0x000e220000002100 */
[----:B------:R-:W-:Y:S01]  /*f110*/  IMAD.MOV.U32 R13, RZ, RZ, R5 ;  /* 0x000000ffff0d7224 */ /* 0x000fe200078e0005 */
[C---:B------:R-:W-:Y:S01]  /*f120*/  LOP3.LUT P2, RZ, R25.reuse, 0x2, RZ, 0xc0, !PT ;  /* 0x0000000219ff7812 */ /* 0x040fe2000784c0ff */
[----:B------:R-:W-:Y:S01]  /*f130*/  IMAD.MOV.U32 R12, RZ, RZ, RZ ;  /* 0x000000ffff0c7224 */ /* 0x000fe200078e00ff */
[----:B------:R-:W-:Y:S01]  /*f140*/  LOP3.LUT P1, RZ, R25, 0x4, RZ, 0xc0, !PT ;  /* 0x0000000419ff7812 */ /* 0x000fe2000782c0ff */
[----:B------:R-:W-:Y:S02]  /*f150*/  IMAD.MOV.U32 R11, RZ, RZ, 0x181f ;  /* 0x0000181fff0b7424 */ /* 0x000fe400078e00ff */
[----:B------:R-:W-:Y:S01]  /*f160*/  IMAD.MOV.U32 R15, RZ, RZ, -0x1 ;  /* 0xffffffffff0f7424 */ /* 0x000fe200078e00ff */
[----:B------:R-:W-:Y:S01]  /*f170*/  ISETP.LT.OR P4, PT, R32, 0x1, !P1 ;  /* 0x000000012000780c */ /* 0x000fe20004f81670 */
[----:B------:R-:W-:Y:S02]  /*f180*/  IMAD.MOV.U32 R3, RZ, RZ, R14 ;  /* 0x000000ffff037224 */ /* 0x000fe400078e000e */
[----:B------:R-:W-:-:S10]  /*f190*/  IMAD R4, R4, 0x2, R22 ;  /* 0x0000000204047824 */ /* 0x000fd400078e0216 */
[----:B0-----:R-:W-:Y:S05]  /*f1a0*/  WARPSYNC.COLLECTIVE R15, `(.L_x_9592) ;  /* 0x000000000f087348 */ /* 0x001fea0003c00000 */
[----:B------:R1:W2:Y:S02]  /*f1b0*/  SHFL.IDX P6, R14, R13, R12, R11 ;  /* 0x0000000c0d0e7389 */ /* 0x0002a400000c000b */
[----:B012---:R-:W-:Y:S01]  /*f1c0*/  ENDCOLLECTIVE ;  /* 0x000000000000791b */ /* 0x007fe20003800000 */
.L_x_9592:
[----:B------:R-:W-:Y:S02]  /*f1d0*/  IMAD.MOV.U32 R13, RZ, RZ, R6 ;  /* 0x000000ffff0d7224 */ /* 0x000fe400078e0006 */
[----:B------:R-:W-:Y:S02]  /*f1e0*/  IMAD.MOV.U32 R12, RZ, RZ, 0x1 ;  /* 0x00000001ff0c7424 */ /* 0x000fe400078e00ff */
[----:B------:R-:W-:Y:S01]  /*f1f0*/  IMAD.SHL.U32 R0, R7, 0x8, RZ ;  /* 0x0000000807007824 */ /* 0x000fe200078e00ff */
[----:B------:R-:W-:-:S04]  /*f200*/  LOP3.LUT R7, R25, 0x1, RZ, 0xc0, !PT ;  /* 0x0000000119077812 */ /* 0x000fc800078ec0ff */
[----:B------:R-:W-:Y:S02]  /*f210*/  LOP3.LUT R0, R0, 0x38, RZ, 0xc0, !PT ;  /* 0x0000003800007812 */ /* 0x000fe400078ec0ff */
[----:B------:R-:W-:-:S03]  /*f220*/  ISETP.NE.U32.AND P3, PT, R7, 0x1, PT ;  /* 0x000000010700780c */ /* 0x000fc60003f65070 */
[----:B------:R-:W-:-:S05]  /*f230*/  IMAD.SHL.U32 R0, R0, 0x2, RZ ;  /* 0x0000000200007824 */ /* 0x000fca00078e00ff */
[----:B------:R-:W-:-:S13]  /*f240*/  IADD3 R2, P0, R14, R0, RZ ;  /* 0x000000000e027210 */ /* 0x000fda0007f1e0ff */
[----:B------:R-:W-:Y:S05]  /*f250*/  WARPSYNC.COLLECTIVE R15, `(.L_x_9593) ;  /* 0x000000000f087348 */ /* 0x000fea0003c00000 */
[----:B------:R0:W1:Y:S02]  /*f260*/  SHFL.IDX P6, R14, R13, R12, R11 ;  /* 0x0000000c0d0e7389 */ /* 0x00006400000c000b */
[----:B01----:R-:W-:Y:S01]  /*f270*/  ENDCOLLECTIVE ;  /* 0x000000000000791b */ /* 0x003fe20003800000 */
.L_x_9593:
[----:B------:R-:W-:Y:S01]  /*f280*/  IMAD.X R3, RZ, RZ, R3, P0 ;  /* 0x000000ffff037224 */ /* 0x000fe200000e0603 */
[----:B------:R-:W-:Y:S02]  /*f290*/  ISETP.LT.OR P0, PT, R32, 0x1, P3 ;  /* 0x000000012000780c */ /* 0x000fe40001f01670 */
[----:B------:R-:W-:-:S11]  /*f2a0*/  MOV R13, R5 ;  /* 0x00000005000d7202 */ /* 0x000fd60000000f00 */
[----:B------:R-:W-:Y:S01]  /*f2b0*/  @!PT LDS RZ, [RZ] ;  /* 0x00000000fffff984 */ /* 0x000fe20000000800 */
[----:B------:R-:W-:Y:S01]  /*f2c0*/  @!PT LDS RZ, [RZ] ;  /* 0x00000000fffff984 */ /* 0x000fe20000000800 */
[----:B------:R-:W-:Y:S01]  /*f2d0*/  @!PT LDS RZ, [RZ] ;  /* 0x00000000fffff984 */ /* 0x000fe20000000800 */
[----:B------:R-:W-:Y:S01]  /*f2e0*/  LDGSTS.E.BYPASS.LTC128B.128 [R4+0x400], desc[UR50][R2.64], !P0 ;  /* 0x0040000002047fae */ /* 0x000fe2000c101d72 */
[----:B------:R-:W-:-:S13]  /*f2f0*/  ISETP.LT.OR P0, PT, R32, 0x1, !P2 ;  /* 0x000000012000780c */ /* 0x000fda0005701670 */
[----:B------:R-:W-:Y:S01]  /*f300*/  LDGSTS.E.BYPASS.LTC128B.128 [R4+0x3400], desc[UR50][R2.64+0x80], !P0 ;  /* 0x0340008002047fae */ /* 0x000fe2000c101d72 */
[----:B------:R-:W-:-:S03]  /*f310*/  LOP3.LUT P0, RZ, R25, 0x8, RZ, 0xc0, !PT ;  /* 0x0000000819ff7812 */ /* 0x000fc6000780c0ff */
[----:B------:R-:W-:Y:S01]  /*f320*/  LDGSTS.E.BYPASS.LTC128B.128 [R4+0x6400], desc[UR50][R2.64+0x100], !P4 ;  /* 0x0640010002047fae */ /* 0x000fe2000e101d72 */
[----:B------:R-:W-:-:S13]  /*f330*/  ISETP.LT.OR P4, PT, R32, 0x1, !P0 ;  /* 0x000000012000780c */ /* 0x000fda0004781670 */
[----:B------:R0:W-:Y:S02]  /*f340*/  LDGSTS.E.BYPASS.LTC128B.128 [R4+0x9400], desc[UR50][R2.64+0x180], !P4 ;  /* 0x0940018002047fae */ /* 0x0001e4000e101d72 */
[----:B0-----:R-:W-:-:S07]  /*f350*/  IMAD.MOV.U32 R3, RZ, RZ, R14 ;  /* 0x000000ffff037224 */ /* 0x001fce00078e000e */
[----:B------:R-:W-:Y:S05]  /*f360*/  WARPSYNC.COLLECTIVE R15, `(.L_x_9594) ;  /* 0x000000000f087348 */ /* 0x000fea0003c00000 */
[----:B------:R0:W1:Y:S02]  /*f370*/  SHFL.IDX P6, R14, R13, R12, R11 ;  /* 0x0000000c0d0e7389 */ /* 0x00006400000c000b */
[----:B01----:R-:W-:Y:S01]  /*f380*/  ENDCOLLECTIVE ;  /* 0x000000000000791b */ /* 0x003fe20003800000 */
.L_x_9594:
[----:B------:R-:W-:Y:S02]  /*f390*/  IMAD.MOV.U32 R13, RZ, RZ, R6 ;  /* 0x000000ffff0d7224 */ /* 0x000fe400078e0006 */
[----:B------:R-:W-:Y:S01]  /*f3a0*/  IMAD.MOV.U32 R12, RZ, RZ, 0x2 ;  /* 0x00000002ff0c7424 */ /* 0x000fe200078e00ff */
[----:B------:R-:W-:-:S13]  /*f3b0*/  IADD3 R2, P4, R14, R0, RZ ;  /* 0x000000000e027210 */ /* 0x000fda0007f9e0ff */
[----:B------:R-:W-:Y:S05]  /*f3c0*/  WARPSYNC.COLLECTIVE R15, `(.L_x_9595) ;  /* 0x000000000f087348 */ /* 0x000fea0003c00000 */
[----:B------:R0:W1:Y:S02]  /*f3d0*/  SHFL.IDX P6, R14, R13, R12, R11 ;  /* 0x0000000c0d0e7389 */ /* 0x00006400000c000b */
[----:B01----:R-:W-:Y:S01]  /*f3e0*/  ENDCOLLECTIVE ;  /* 0x000000000000791b */ /* 0x003fe20003800000 */
.L_x_9595:
[----:B------:R-:W-:Y:S01]  /*f3f0*/  IMAD.X R3, RZ, RZ, R3, P4 ;  /* 0x000000ffff037224 */ /* 0x000fe200020e0603 */
[----:B------:R-:W-:Y:S01]  /*f400*/  ISETP.LT.OR P4, PT, R32, 0x11, P3 ;  /* 0x000000112000780c */ /* 0x000fe20001f81670 */
[----:B------:R-:W-:-:S12]  /*f410*/  IMAD.MOV.U32 R13, RZ, RZ, R5 ;  /* 0x000000ffff0d7224 */ /* 0x000fd800078e0005 */
[----:B------:R-:W-:Y:S01]  /*f420*/  @!PT LDS RZ, [RZ] ;  /* 0x00000000fffff984 */ /* 0x000fe20000000800 */
[----:B------:R-:W-:Y:S01]  /*f430*/  @!PT LDS RZ, [RZ] ;  /* 0x00000000fffff984 */ /* 0x000fe20000000800 */
[----:B------:R-:W-:Y:S01]  /*f440*/  @!PT LDS RZ, [RZ] ;  /* 0x00000000fffff984 */ /* 0x000fe20000000800 */
[----:B------:R-:W-:Y:S01]  /*f450*/  LDGSTS.E.BYPASS.LTC128B.128 [R4+0xc00], desc[UR50][R2.64], !P4 ;  /* 0x00c0000002047fae */ /* 0x000fe2000e101d72 */
[----:B------:R-:W-:-:S13]  /*f460*/  ISETP.LT.OR P4, PT, R32, 0x11, !P2 ;  /* 0x000000112000780c */ /* 0x000fda0005781670 */
[----:B------:R-:W-:Y:S01]  /*f470*/  LDGSTS.E.BYPASS.LTC128B.128 [R4+0x3c00], desc[UR50][R2.64+0x80], !P4 ;  /* 0x03c0008002047fae */ /* 0x000fe2000e101d72 */
[----:B------:R-:W-:-:S13]  /*f480*/  ISETP.LT.OR P4, PT, R32, 0x11, !P1 ;  /* 0x000000112000780c */ /* 0x000fda0004f81670 */
[----:B------:R-:W-:Y:S01]  /*f490*/  LDGSTS.E.BYPASS.LTC128B.128 [R4+0x6c00], desc[UR50][R2.64+0x100], !P4 ;  /* 0x06c0010002047fae */ /* 0x000fe2000e101d72 */
[----:B------:R-:W-:-:S13]  /*f4a0*/  ISETP.LT.OR P4, PT, R32, 0x11, !P0 ;  /* 0x000000112000780c */ /* 0x000fda0004781670 */
[----:B------:R0:W-:Y:S02]  /*f4b0*/  LDGSTS.E.BYPASS.LTC128B.128 [R4+0x9c00], desc[UR50][R2.64+0x180], !P4 ;  /* 0x09c0018002047fae */ /* 0x0001e4000e101d72 */
[----:B0-----:R-:W-:-:S07]  /*f4c0*/  IMAD.MOV.U32 R3, RZ, RZ, R14 ;  /* 0x000000ffff037224 */ /* 0x001fce00078e000e */
[----:B------:R-:W-:Y:S05]  /*f4d0*/  WARPSYNC.COLLECTIVE R15, `(.L_x_9596) ;  /* 0x000000000f087348 */ /* 0x000fea0003c00000 */
[----:B------:R0:W1:Y:S02]  /*f4e0*/  SHFL.IDX P6, R14, R13, R12, R11 ;  /* 0x0000000c0d0e7389 */ /* 0x00006400000c000b */
[----:B01----:R-:W-:Y:S01]  /*f4f0*/  ENDCOLLECTIVE ;  /* 0x000000000000791b */ /* 0x003fe20003800000 */
.L_x_9596:
[----:B------:R-:W-:Y:S02]  /*f500*/  IMAD.MOV.U32 R13, RZ, RZ, R6 ;  /* 0x000000ffff0d7224 */ /* 0x000fe400078e0006 */
[----:B------:R-:W-:Y:S01]  /*f510*/  IMAD.MOV.U32 R12, RZ, RZ, 0x3 ;  /* 0x00000003ff0c7424 */ /* 0x000fe200078e00ff */
[----:B------:R-:W-:-:S13]  /*f520*/  IADD3 R2, P4, R14, R0, RZ ;  /* 0x000000000e027210 */ /* 0x000fda0007f9e0ff */
[----:B------:R-:W-:Y:S05]  /*f530*/  WARPSYNC.COLLECTIVE R15, `(.L_x_9597) ;  /* 0x000000000f087348 */ /* 0x000fea0003c00000 */
[----:B------:R0:W1:Y:S02]  /*f540*/  SHFL.IDX P6, R14, R13, R12, R11 ;  /* 0x0000000c0d0e7389 */ /* 0x00006400000c000b */
[----:B01----:R-:W-:Y:S01]  /*f550*/  ENDCOLLECTIVE ;  /* 0x000000000000791b */ /* 0x003fe20003800000 */
.L_x_9597:
        /* <DEDUP_REMOVED lines=17> */
.L_x_9598:
[----:B------:R-:W-:Y:S02]  /*f670*/  IMAD.MOV.U32 R13, RZ, RZ, R6 ;  /* 0x000000ffff0d7224 */ /* 0x000fe400078e0006 */
[----:B------:R-:W-:Y:S01]  /*f680*/  IMAD.MOV.U32 R12, RZ, RZ, 0x4 ;  /* 0x00000004ff0c7424 */ /* 0x000fe200078e00ff */
[----:B------:R-:W-:-:S13]  /*f690*/  IADD3 R2, P4, R14, R0, RZ ;  /* 0x000000000e027210 */ /* 0x000fda0007f9e0ff */
[----:B------:R-:W-:Y:S05]  /*f6a0*/  WARPSYNC.COLLECTIVE R15, `(.L_x_9599) ;  /* 0x000000000f087348 */ /* 0x000fea0003c00000 */
[----:B------:R0:W1:Y:S02]  /*f6b0*/  SHFL.IDX P6, R14, R13, R12, R11 ;  /* 0x0000000c0d0e7389 */ /* 0x00006400000c000b */
[----:B01----:R-:W-:Y:S01]  /*f6c0*/  ENDCOLLECTIVE ;  /* 0x000000000000791b */ /* 0x003fe20003800000 */
.L_x_9599:
        /* <DEDUP_REMOVED lines=17> */
.L_x_9600:
[----:B------:R-:W-:Y:S02]  /*f7e0*/  IMAD.MOV.U32 R13, RZ, RZ, R6 ;  /* 0x000000ffff0d7224 */ /* 0x000fe400078e0006 */
[----:B------:R-:W-:Y:S01]  /*f7f0*/  IMAD.MOV.U32 R12, RZ, RZ, 0x5 ;  /* 0x00000005ff0c7424 */ /* 0x000fe200078e00ff */
[----:B------:R-:W-:-:S13]  /*f800*/  IADD3 R2, P4, R14, R0, RZ ;  /* 0x000000000e027210 */ /* 0x000fda0007f9e0ff */
[----:B------:R-:W-:Y:S05]  /*f810*/  WARPSYNC.COLLECTIVE R15, `(.L_x_9601) ;  /* 0x000000000f087348 */ /* 0x000fea0003c00000 */
[----:B------:R0:W1:Y:S02]  /*f820*/  SHFL.IDX P6, R14, R13, R12, R11 ;  /* 0x0000000c0d0e7389 */ /* 0x00006400000c000b */
[----:B01----:R-:W-:Y:S01]  /*f830*/  ENDCOLLECTIVE ;  /* 0x000000000000791b */ /* 0x003fe20003800000 */
.L_x_9601:
[----:B------:R-:W-:Y:S01]  /*f840*/  IMAD.X R3, RZ, RZ, R3, P4 ;  /* 0x000000ffff037224 */ /* 0x000fe200020e0603 */
[----:B------:R-:W-:Y:S01]  /*f850*/  ISETP.LT.OR P4, PT, R32, 0x41, P3 ;  /* 0x000000412000780c */ /* 0x000fe20001f81670 */
        /* <DEDUP_REMOVED lines=10> */
.L_x_9602:
        /* <DEDUP_REMOVED lines=8> */
[----:B------:R-:W-:Y:S05]  /*f980*/  BRA `(.L_x_9603) ;  /* 0xffffffc0007c7947 */ /* 0x000fea000383ffff */
.L_x_9512:
[----:B0-----:R0:W2:Y:S02]  /*f990*/  SYNCS.PHASECHK.TRANS64.TRYWAIT P0, [R10+URZ+0x22840], R20 ;  /* 0x022840140a0075a7 */ /* 0x0010a4000800017f */
[----:B--2---:R-:W-:Y:S05]  /*f9a0*/  @!P0 NANOSLEEP.SYNCS 0x989680 ;  /* 0x009896800000895d */ /* 0x004fea0003900000 */
[----:B------:R-:W2:Y:S02]  /*f9b0*/  @!P0 SYNCS.PHASECHK.TRANS64 P0, [R10+URZ+0x22840], R20 ;  /* 0x022840140a0085a7 */ /* 0x000ea4000800007f */
[----:B--2---:R-:W-:Y:S05]  /*f9c0*/  @!P0 BRA `(.L_x_9512) ;  /* 0xfffffffc00f08947 */ /* 0x004fea000383ffff */
[----:B------:R-:W-:Y:S05]  /*f9d0*/  BRA `(.L_x_9604) ;  /* 0xffffffc400ac7947 */ /* 0x000fea000383ffff */
.L_x_9513:
        /* <DEDUP_REMOVED lines=8> */
.L_x_9606:
[----:B------:R-:W-:Y:S05]  /*fa60*/  BSYNC B1 ;  /* 0x0000000000017941 */ /* 0x000fea0003800000 */
.L_x_9605:
        /* <DEDUP_REMOVED lines=9> */
.L_x_9607:
[----:B------:R-:W-:Y:S01]  /*fb00*/  MOV R13, R8 ;  /* 0x00000008000d7202 */ /* 0x000fe20000000f00 */
[----:B------:R-:W-:Y:S02]  /*fb10*/  IMAD.MOV.U32 R12, RZ, RZ, 0x1 ;  /* 0x00000001ff0c7424 */ /* 0x000fe400078e00ff */
[----:B------:R-:W-:-:S07]  /*fb20*/  IMAD.MOV.U32 R2, RZ, RZ, R14 ;  /* 0x000000ffff027224 */ /* 0x000fce00078e000e */
[----:B------:R-:W-:Y:S05]  /*fb30*/  WARPSYNC.COLLECTIVE R15, `(.L_x_9608) ;  /* 0x000000000f087348 */ /* 0x000fea0003c00000 */
[----:B------:R0:W1:Y:S02]  /*fb40*/  SHFL.IDX P6, R14, R13, R12, R11 ;  /* 0x0000000c0d0e7389 */ /* 0x00006400000c000b */
[----:B01----:R-:W-:Y:S01]  /*fb50*/  ENDCOLLECTIVE ;  /* 0x000000000000791b */ /* 0x003fe20003800000 */
.L_x_9608:
        /* <DEDUP_REMOVED lines=11> */
.L_x_9609:
[----:B------:R-:W-:Y:S02]  /*fc10*/  IMAD.MOV.U32 R13, RZ, RZ, R8 ;  /* 0x000000ffff0d7224 */ /* 0x000fe400078e0008 */
[----:B------:R-:W-:Y:S02]  /*fc20*/  IMAD.MOV.U32 R12, RZ, RZ, 0x2 ;  /* 0x00000002ff0c7424 */ /* 0x000fe400078e00ff */
[----:B------:R-:W-:-:S07]  /*fc30*/  IMAD.MOV.U32 R2, RZ, RZ, R14 ;  /* 0x000000ffff027224 */ /* 0x000fce00078e000e */
[----:B------:R-:W-:Y:S05]  /*fc40*/  WARPSYNC.COLLECTIVE R15, `(.L_x_9610) ;  /* 0x000000000f087348 */ /* 0x000fea0003c00000 */
[----:B------:R0:W1:Y:S02]  /*fc50*/  SHFL.IDX P6, R14, R13, R12, R11 ;  /* 0x0000000c0d0e7389 */ /* 0x00006400000c000b */
[----:B01----:R-:W-:Y:S01]  /*fc60*/  ENDCOLLECTIVE ;  /* 0x000000000000791b */ /* 0x003fe20003800000 */
.L_x_9610:
        /* <DEDUP_REMOVED lines=11> */
.L_x_9611:
[----:B------:R-:W-:Y:S02]  /*fd20*/  IMAD.MOV.U32 R13, RZ, RZ, R8 ;  /* 0x000000ffff0d7224 */ /* 0x000fe400078e0008 */
[----:B------:R-:W-:Y:S02]  /*fd30*/  IMAD.MOV.U32 R12, RZ, RZ, 0x3 ;  /* 0x00000003ff0c7424 */ /* 0x000fe400078e00ff */
[----:B------:R-:W-:-:S07]  /*fd40*/  IMAD.MOV.U32 R2, RZ, RZ, R14 ;  /* 0x000000ffff027224 */ /* 0x000fce00078e000e */
[----:B------:R-:W-:Y:S05]  /*fd50*/  WARPSYNC.COLLECTIVE R15, `(.L_x_9612) ;  /* 0x000000000f087348 */ /* 0x000fea0003c00000 */
[----:B------:R0:W1:Y:S02]  /*fd60*/  SHFL.IDX P6, R14, R13, R12, R11 ;  /* 0x0000000c0d0e7389 */ /* 0x00006400000c000b */
[----:B01----:R-:W-:Y:S01]  /*fd70*/  ENDCOLLECTIVE ;  /* 0x000000000000791b */ /* 0x003fe20003800000 */
.L_x_9612:
        /* <DEDUP_REMOVED lines=11> */
.L_x_9613:
[----:B------:R-:W-:Y:S02]  /*fe30*/  IMAD.MOV.U32 R13, RZ, RZ, R8 ;  /* 0x000000ffff0d7224 */ /* 0x000fe400078e0008 */
[----:B------:R-:W-:Y:S02]  /*fe40*/  IMAD.MOV.U32 R12, RZ, RZ, 0x4 ;  /* 0x00000004ff0c7424 */ /* 0x000fe400078e00ff */
[----:B------:R-:W-:-:S07]  /*fe50*/  IMAD.MOV.U32 R2, RZ, RZ, R14 ;  /* 0x000000ffff027224 */ /* 0x000fce00078e000e */
[----:B------:R-:W-:Y:S05]  /*fe60*/  WARPSYNC.COLLECTIVE R15, `(.L_x_9614) ;  /* 0x000000000f087348 */ /* 0x000fea0003c00000 */
[----:B------:R0:W1:Y:S02]  /*fe70*/  SHFL.IDX P6, R14, R13, R12, R11 ;  /* 0x0000000c0d0e7389 */ /* 0x00006400000c000b */
[----:B01----:R-:W-:Y:S01]  /*fe80*/  ENDCOLLECTIVE ;  /* 0x000000000000791b */ /* 0x003fe20003800000 */
.L_x_9614:
        /* <DEDUP_REMOVED lines=11> */
.L_x_9615:
[----:B------:R-:W-:Y:S02]  /*ff40*/  IMAD.MOV.U32 R13, RZ, RZ, R8 ;  /* 0x000000ffff0d7224 */ /* 0x000fe400078e0008 */
[----:B------:R-:W-:Y:S02]  /*ff50*/  IMAD.MOV.U32 R12, RZ, RZ, 0x5 ;  /* 0x00000005ff0c7424 */ /* 0x000fe400078e00ff */
[----:B------:R-:W-:-:S07]  /*ff60*/  IMAD.MOV.U32 R2, RZ, RZ, R14 ;  /* 0x000000ffff027224 */ /* 0x000fce00078e000e */
[----:B------:R-:W-:Y:S05]  /*ff70*/  WARPSYNC.COLLECTIVE R15, `(.L_x_9616) ;  /* 0x000000000f087348 */ /* 0x000fea0003c00000 */
[----:B------:R0:W1:Y:S02]  /*ff80*/  SHFL.IDX P6, R14, R13, R12, R11 ;  /* 0x0000000c0d0e7389 */ /* 0x00006400000c000b */
[----:B01----:R-:W-:Y:S01]  /*ff90*/  ENDCOLLECTIVE ;  /* 0x000000000000791b */ /* 0x003fe20003800000 */
.L_x_9616:
        /* <DEDUP_REMOVED lines=11> */
.L_x_9617:
[----:B------:R-:W-:Y:S05]  /*10050*/  BRA `(.L_x_9618) ;  /* 0xffffffc000dc7947 */ /* 0x000fea000383ffff */
.L_x_9518:
[----:B---3--:R3:W4:Y:S02]  /*10060*/  SYNCS.PHASECHK.TRANS64.TRYWAIT P0, [R10+URZ+0x22860], R20 ;  /* 0x022860140a0075a7 */ /* 0x008724000800017f */
[----:B----4-:R-:W-:Y:S05]  /*10070*/  @!P0 NANOSLEEP.SYNCS 0x989680 ;  /* 0x009896800000895d */ /* 0x010fea0003900000 */
[----:B------:R-:W4:Y:S02]  /*10080*/  @!P0 SYNCS.PHASECHK.TRANS64 P0, [R10+URZ+0x22860], R20 ;  /* 0x022860140a0085a7 */ /* 0x000f24000800007f */
[----:B----4-:R-:W-:Y:S05]  /*10090*/  @!P0 BRA `(.L_x_9518) ;  /* 0xfffffffc00f08947 */ /* 0x010fea000383ffff */
[----:B------:R-:W-:Y:S05]  /*100a0*/  BRA `(.L_x_9619) ;  /* 0xffffffc4002c7947 */ /* 0x000fea000383ffff */
.L_x_9519:
        /* <DEDUP_REMOVED lines=8> */
.L_x_9621:
[----:B------:R-:W-:Y:S05]  /*10130*/  BSYNC B1 ;  /* 0x0000000000017941 */ /* 0x000fea0003800000 */
.L_x_9620:
        /* <DEDUP_REMOVED lines=9> */
.L_x_9622:
[----:B------:R-:W-:Y:S02]  /*101d0*/  IMAD.MOV.U32 R13, RZ, RZ, R25 ;  /* 0x000000ffff0d7224 */ /* 0x000fe400078e0019 */
[----:B------:R-:W-:Y:S01]  /*101e0*/  IMAD.MOV.U32 R12, RZ, RZ, 0x1 ;  /* 0x00000001ff0c7424 */ /* 0x000fe200078e00ff */
[----:B------:R-:W-:-:S13]  /*101f0*/  IADD3 R2, P0, R14, R0, RZ ;  /* 0x000000000e027210 */ /* 0x000fda0007f1e0ff */
[----:B------:R-:W-:Y:S05]  /*10200*/  WARPSYNC.COLLECTIVE R15, `(.L_x_9623) ;  /* 0x000000000f087348 */ /* 0x000fea0003c00000 */
[----:B------:R0:W1:Y:S02]  /*10210*/  SHFL.IDX P6, R14, R13, R12, R11 ;  /* 0x0000000c0d0e7389 */ /* 0x00006400000c000b */
[----:B01----:R-:W-:Y:S01]  /*10220*/  ENDCOLLECTIVE ;  /* 0x000000000000791b */ /* 0x003fe20003800000 */
.L_x_9623:
[----:B------:R-:W-:-:S05]  /*10230*/  IMAD.X R3, RZ, RZ, R3, P0 ;  /* 0x000000ffff037224 */ /* 0x000fca00000e0603 */
[----:B------:R-:W-:Y:S01]  /*10240*/  @!PT LDS RZ, [RZ] ;  /* 0x00000000fffff984 */ /* 0x000fe20000000800 */
[----:B------:R-:W-:Y:S01]  /*10250*/  @!PT LDS RZ, [RZ] ;  /* 0x00000000fffff984 */ /* 0x000fe20000000800 */
[----:B------:R-:W-:Y:S01]  /*10260*/  @!PT LDS RZ, [RZ] ;  /* 0x00000000fffff984 */ /* 0x000fe20000000800 */
        /* <DEDUP_REMOVED lines=9> */
.L_x_9624:
[----:B------:R-:W-:Y:S02]  /*10300*/  IMAD.MOV.U32 R13, RZ, RZ, R25 ;  /* 0x000000ffff0d7224 */ /* 0x000fe400078e0019 */
[----:B------:R-:W-:Y:S01]  /*10310*/  IMAD.MOV.U32 R12, RZ, RZ, 0x2 ;  /* 0x00000002ff0c7424 */ /* 0x000fe200078e00ff */
[----:B------:R-:W-:-:S13]  /*10320*/  IADD3 R2, P0, R14, R0, RZ ;  /* 0x000000000e027210 */ /* 0x000fda0007f1e0ff */
[----:B------:R-:W-:Y:S05]  /*10330*/  WARPSYNC.COLLECTIVE R15, `(.L_x_9625) ;  /* 0x000000000f087348 */ /* 0x000fea0003c00000 */
[----:B------:R0:W1:Y:S02]  /*10340*/  SHFL.IDX P6, R14, R13, R12, R11 ;  /* 0x0000000c0d0e7389 */ /* 0x00006400000c000b */
[----:B01----:R-:W-:Y:S01]  /*10350*/  ENDCOLLECTIVE ;  /* 0x000000000000791b */ /* 0x003fe20003800000 */
.L_x_9625:
        /* <DEDUP_REMOVED lines=13> */
.L_x_9626:
[----:B------:R-:W-:Y:S02]  /*10430*/  IMAD.MOV.U32 R13, RZ, RZ, R25 ;  /* 0x000000ffff0d7224 */ /* 0x000fe400078e0019 */
[----:B------:R-:W-:Y:S02]  /*10440*/  IMAD.MOV.U32 R12, RZ, RZ, 0x3 ;  /* 0x00000003ff0c7424 */ /* 0x000fe400078e00ff */
[----:B------:R-:W-:-:S07]  /*10450*/  IMAD.MOV.U32 R8, RZ, RZ, R14 ;  /* 0x000000ffff087224 */ /* 0x000fce00078e000e */
[----:B------:R-:W-:Y:S05]  /*10460*/  WARPSYNC.COLLECTIVE R15, `(.L_x_9627) ;  /* 0x000000000f087348 */ /* 0x000fea0003c00000 */
[----:B------:R0:W1:Y:S02]  /*10470*/  SHFL.IDX P6, R14, R13, R12, R11 ;  /* 0x0000000c0d0e7389 */ /* 0x00006400000c000b */
[----:B01----:R-:W-:Y:S01]  /*10480*/  ENDCOLLECTIVE ;  /* 0x000000000000791b */ /* 0x003fe20003800000 */
.L_x_9627:
        /* <DEDUP_REMOVED lines=14> */
.L_x_9628:
[----:B------:R-:W-:Y:S02]  /*10570*/  IMAD.MOV.U32 R13, RZ, RZ, R25 ;  /* 0x000000ffff0d7224 */ /* 0x000fe400078e0019 */
[----:B------:R-:W-:Y:S01]  /*10580*/  IMAD.MOV.U32 R12, RZ, RZ, 0x4 ;  /* 0x00000004ff0c7424 */ /* 0x000fe200078e00ff */
[----:B------:R-:W-:-:S13]  /*10590*/  IADD3 R2, P0, R14, R0, RZ ;  /* 0x000000000e027210 */ /* 0x000fda0007f1e0ff */
[----:B------:R-:W-:Y:S05]  /*105a0*/  WARPSYNC.COLLECTIVE R15, `(.L_x_9629) ;  /* 0x000000000f087348 */ /* 0x000fea0003c00000 */
[----:B------:R0:W1:Y:S02]  /*105b0*/  SHFL.IDX P6, R14, R13, R12, R11 ;  /* 0x0000000c0d0e7389 */ /* 0x00006400000c000b */
[----:B01----:R-:W-:Y:S01]  /*105c0*/  ENDCOLLECTIVE ;  /* 0x000000000000791b */ /* 0x003fe20003800000 */
.L_x_9629:
        /* <DEDUP_REMOVED lines=13> */
.L_x_9630:
[----:B------:R-:W-:Y:S02]  /*106a0*/  IMAD.MOV.U32 R13, RZ, RZ, R25 ;  /* 0x000000ffff0d7224 */ /* 0x000fe400078e0019 */
[----:B------:R-:W-:Y:S01]  /*106b0*/  IMAD.MOV.U32 R12, RZ, RZ, 0x5 ;  /* 0x00000005ff0c7424 */ /* 0x000fe200078e00ff */
[----:B------:R-:W-:-:S13]  /*106c0*/  IADD3 R2, P0, R14, R0, RZ ;  /* 0x000000000e027210 */ /* 0x000fda0007f1e0ff */
[----:B------:R-:W-:Y:S05]  /*106d0*/  WARPSYNC.COLLECTIVE R15, `(.L_x_9631) ;  /* 0x000000000f087348 */ /* 0x000fea0003c00000 */
[----:B------:R0:W1:Y:S02]  /*106e0*/  SHFL.IDX P6, R14, R13, R12, R11 ;  /* 0x0000000c0d0e7389 */ /* 0x00006400000c000b */
[----:B01----:R-:W-:Y:S01]  /*106f0*/  ENDCOLLECTIVE ;  /* 0x000000000000791b */ /* 0x003fe20003800000 */
.L_x_9631:
        /* <DEDUP_REMOVED lines=13> */
.L_x_9632:
[----:B------:R-:W-:Y:S05]  /*107d0*/  BRA `(.L_x_9633) ;  /* 0xffffffc000747947 */ /* 0x000fea000383ffff */
.L_x_9527:
[----:B------:R-:W-:Y:S01]  /*107e0*/  BSSY B0, `(.L_x_9634) ;  /* 0x0000008000007945 */ /* 0x000fe20003800000 */
[----:B------:R-:W-:Y:S01]  /*107f0*/  IMAD.MOV.U32 R13, RZ, RZ, R16 ;  /* 0x000000ffff0d7224 */ /* 0x000fe200078e0010 */
[----:B------:R-:W-:Y:S01]  /*10800*/  MOV R11, 0x1f ;  /* 0x0000001f000b7802 */ /* 0x000fe20000000f00 */
[----:B------:R-:W-:Y:S02]  /*10810*/  IMAD.MOV.U32 R12, RZ, RZ, RZ ;  /* 0x000000ffff0c7224 */ /* 0x000fe400078e00ff */
[----:B------:R-:W-:-:S07]  /*10820*/  IMAD.MOV.U32 R15, RZ, RZ, -0x1 ;  /* 0xffffffffff0f7424 */ /* 0x000fce00078e00ff */
[----:B012---:R-:W-:Y:S05]  /*10830*/  WARPSYNC.COLLECTIVE R15, `(.L_x_9635) ;  /* 0x000000000f087348 */ /* 0x007fea0003c00000 */
[----:B------:R3:W4:Y:S02]  /*10840*/  SHFL.IDX P6, R14, R13, R12, R11 ;  /* 0x0000000c0d0e7389 */ /* 0x00072400000c000b */
[----:B01234-:R-:W-:Y:S01]  /*10850*/  ENDCOLLECTIVE ;  /* 0x000000000000791b */ /* 0x01ffe20003800000 */
.L_x_9635:
[----:B------:R-:W-:Y:S05]  /*10860*/  BSYNC B0 ;  /* 0x0000000000007941 */ /* 0x000fea0003800000 */
.L_x_9634:
        /* <DEDUP_REMOVED lines=9> */
.L_x_9636:
        /* <DEDUP_REMOVED lines=18> */
.L_x_9637:
[----:B------:R-:W-:Y:S01]  /*10a20*/  IMAD.MOV.U32 R12, RZ, RZ, 0x2 ;  /* 0x00000002ff0c7424 */ /* 0x000fe200078e00ff */
[----:B------:R-:W-:-:S05]  /*10a30*/  SEL R7, R14, RZ, P1 ;  /* 0x000000ff0e077207 */ /* 0x000fca0000800000 */
[----:B------:R-:W-:-:S04]  /*10a40*/  IMAD.IADD R6, R4, 0x1, R7 ;  /* 0x0000000104067824 */ /* 0x000fc800078e0207 */
[----:B------:R-:W-:-:S07]  /*10a50*/  IMAD.MOV.U32 R13, RZ, RZ, R6 ;  /* 0x000000ffff0d7224 */ /* 0x000fce00078e0006 */
[----:B------:R-:W-:Y:S05]  /*10a60*/  WARPSYNC.COLLECTIVE R15, `(.L_x_9638) ;  /* 0x000000000f087348 */ /* 0x000fea0003c00000 */
[----:B------:R0:W1:Y:S02]  /*10a70*/  SHFL.UP P6, R14, R13, R12, R11 ;  /* 0x0400000c0d0e7389 */ /* 0x00006400000c000b */
[----:B01----:R-:W-:Y:S01]  /*10a80*/  ENDCOLLECTIVE ;  /* 0x000000000000791b */ /* 0x003fe20003800000 */
.L_x_9638:
[----:B------:R-:W-:Y:S01]  /*10a90*/  IMAD.MOV.U32 R12, RZ, RZ, 0x4 ;  /* 0x00000004ff0c7424 */ /* 0x000fe200078e00ff */
[----:B------:R-:W-:-:S05]  /*10aa0*/  SEL R7, R14, RZ, P2 ;  /* 0x000000ff0e077207 */ /* 0x000fca0001000000 */
[----:B------:R-:W-:-:S04]  /*10ab0*/  IMAD.IADD R7, R6, 0x1, R7 ;  /* 0x0000000106077824 */ /* 0x000fc800078e0207 */
[----:B------:R-:W-:-:S07]  /*10ac0*/  IMAD.MOV.U32 R13, RZ, RZ, R7 ;  /* 0x000000ffff0d7224 */ /* 0x000fce00078e0007 */
[----:B------:R-:W-:Y:S05]  /*10ad0*/  WARPSYNC.COLLECTIVE R15, `(.L_x_9639) ;  /* 0x000000000f087348 */ /* 0x000fea0003c00000 */
[----:B------:R0:W1:Y:S02]  /*10ae0*/  SHFL.UP P6, R14, R13, R12, R11 ;  /* 0x0400000c0d0e7389 */ /* 0x00006400000c000b */
[----:B01----:R-:W-:Y:S01]  /*10af0*/  ENDCOLLECTIVE ;  /* 0x000000000000791b */ /* 0x003fe20003800000 */
.L_x_9639:
[----:B------:R-:W-:Y:S01]  /*10b00*/  IMAD.MOV.U32 R12, RZ, RZ, 0x8 ;  /* 0x00000008ff0c7424 */ /* 0x000fe200078e00ff */
[----:B------:R-:W-:-:S05]  /*10b10*/  SEL R2, R14, RZ, P3 ;  /* 0x000000ff0e027207 */ /* 0x000fca0001800000 */
[----:B------:R-:W-:-:S04]  /*10b20*/  IMAD.IADD R2, R7, 0x1, R2 ;  /* 0x0000000107027824 */ /* 0x000fc800078e0202 */
[----:B------:R-:W-:-:S07]  /*10b30*/  IMAD.MOV.U32 R13, RZ, RZ, R2 ;  /* 0x000000ffff0d7224 */ /* 0x000fce00078e0002 */
[----:B------:R-:W-:Y:S05]  /*10b40*/  WARPSYNC.COLLECTIVE R15, `(.L_x_9640) ;  /* 0x000000000f087348 */ /* 0x000fea0003c00000 */
[----:B------:R0:W1:Y:S02]  /*10b50*/  SHFL.UP P6, R14, R13, R12, R11 ;  /* 0x0400000c0d0e7389 */ /* 0x00006400000c000b */
[----:B01----:R-:W-:Y:S01]  /*10b60*/  ENDCOLLECTIVE ;  /* 0x000000000000791b */ /* 0x003fe20003800000 */
.L_x_9640:
[----:B------:R-:W-:Y:S01]  /*10b70*/  IMAD.MOV.U32 R12, RZ, RZ, 0x10 ;  /* 0x00000010ff0c7424 */ /* 0x000fe200078e00ff */
[----:B------:R-:W-:-:S05]  /*10b80*/  SEL R3, R14, RZ, P4 ;  /* 0x000000ff0e037207 */ /* 0x000fca0002000000 */
[----:B------:R-:W-:-:S04]  /*10b90*/  IMAD.IADD R3, R2, 0x1, R3 ;  /* 0x0000000102037824 */ /* 0x000fc800078e0203 */
[----:B------:R-:W-:-:S07]  /*10ba0*/  IMAD.MOV.U32 R13, RZ, RZ, R3 ;  /* 0x000000ffff0d7224 */ /* 0x000fce00078e0003 */
[----:B------:R-:W-:Y:S05]  /*10bb0*/  WARPSYNC.COLLECTIVE R15, `(.L_x_9641) ;  /* 0x000000000f087348 */ /* 0x000fea0003c00000 */
[----:B------:R0:W1:Y:S02]  /*10bc0*/  SHFL.UP P6, R14, R13, R12, R11 ;  /* 0x0400000c0d0e7389 */ /* 0x00006400000c000b */
[----:B01----:R-:W-:Y:S01]  /*10bd0*/  ENDCOLLECTIVE ;  /* 0x000000000000791b */ /* 0x003fe20003800000 */
.L_x_9641:
        /* <DEDUP_REMOVED lines=8> */
.L_x_9642:
[----:B------:R-:W-:Y:S05]  /*10c60*/  BRA `(.L_x_9643) ;  /* 0xffffffc000d07947 */ /* 0x000fea000383ffff */
.L_x_9532:
[----:B------:R-:W-:Y:S01]  /*10c70*/  BSSY B0, `(.L_x_9644) ;  /* 0x0000008000007945 */ /* 0x000fe20003800000 */
[----:B-----5:R-:W-:Y:S02]  /*10c80*/  IMAD.MOV.U32 R13, RZ, RZ, R4 ;  /* 0x000000ffff0d7224 */ /* 0x020fe400078e0004 */
[----:B------:R-:W-:Y:S02]  /*10c90*/  IMAD.MOV.U32 R12, RZ, RZ, 0x1 ;  /* 0x00000001ff0c7424 */ /* 0x000fe400078e00ff */
[----:B------:R-:W-:Y:S02]  /*10ca0*/  IMAD.MOV.U32 R11, RZ, RZ, RZ ;  /* 0x000000ffff0b7224 */ /* 0x000fe400078e00ff */
[----:B------:R-:W-:-:S07]  /*10cb0*/  IMAD.MOV.U32 R15, RZ, RZ, -0x1 ;  /* 0xffffffffff0f7424 */ /* 0x000fce00078e00ff */
[----:B01234-:R-:W-:Y:S05]  /*10cc0*/  WARPSYNC.COLLECTIVE R15, `(.L_x_9645) ;  /* 0x000000000f087348 */ /* 0x01ffea0003c00000 */
[----:B------:R0:W0:Y:S02]  /*10cd0*/  SHFL.UP P6, R14, R13, R12, R11 ;  /* 0x0400000c0d0e7389 */ /* 0x00002400000c000b */
[----:B01234-:R-:W-:Y:S01]  /*10ce0*/  ENDCOLLECTIVE ;  /* 0x000000000000791b */ /* 0x01ffe20003800000 */
.L_x_9645:
[----:B------:R-:W-:Y:S05]  /*10cf0*/  BSYNC B0 ;  /* 0x0000000000007941 */ /* 0x000fea0003800000 */
.L_x_9644:
[----:B------:R-:W-:Y:S01]  /*10d00*/  SEL R13, R14, RZ, P1 ;  /* 0x000000ff0e0d7207 */ /* 0x000fe20000800000 */
[----:B------:R-:W-:Y:S02]  /*10d10*/  IMAD.MOV.U32 R12, RZ, RZ, 0x2 ;  /* 0x00000002ff0c7424 */ /* 0x000fe400078e00ff */
[----:B------:R-:W-:Y:S01]  /*10d20*/  IMAD.MOV.U32 R11, RZ, RZ, RZ ;  /* 0x000000ffff0b7224 */ /* 0x000fe200078e00ff */
[----:B------:R-:W-:Y:S01]  /*10d30*/  IADD3 R13, R4, R13, RZ ;  /* 0x0000000d040d7210 */ /* 0x000fe20007ffe0ff */
[----:B------:R-:W-:-:S07]  /*10d40*/  IMAD.MOV.U32 R15, RZ, RZ, -0x1 ;  /* 0xffffffffff0f7424 */ /* 0x000fce00078e00ff */
[----:B------:R-:W-:Y:S05]  /*10d50*/  WARPSYNC.COLLECTIVE R15, `(.L_x_9646) ;  /* 0x000000000f087348 */ /* 0x000fea0003c00000 */
[----:B------:R0:W1:Y:S02]  /*10d60*/  SHFL.UP P6, R14, R13, R12, R11 ;  /* 0x0400000c0d0e7389 */ /* 0x00006400000c000b */
[----:B01----:R-:W-:Y:S01]  /*10d70*/  ENDCOLLECTIVE ;  /* 0x000000000000791b */ /* 0x003fe20003800000 */
.L_x_9646:
[----:B------:R-:W-:Y:S01]  /*10d80*/  IMAD.MOV.U32 R12, RZ, RZ, 0x4 ;  /* 0x00000004ff0c7424 */ /* 0x000fe200078e00ff */
[----:B------:R-:W-:-:S05]  /*10d90*/  SEL R0, R14, RZ, P2 ;  /* 0x000000ff0e007207 */ /* 0x000fca0001000000 */
[----:B------:R-:W-:-:S04]  /*10da0*/  IMAD.IADD R0, R13, 0x1, R0 ;  /* 0x000000010d007824 */ /* 0x000fc800078e0200 */
[----:B------:R-:W-:-:S07]  /*10db0*/  IMAD.MOV.U32 R13, RZ, RZ, R0 ;  /* 0x000000ffff0d7224 */ /* 0x000fce00078e0000 */
[----:B------:R-:W-:Y:S05]  /*10dc0*/  WARPSYNC.COLLECTIVE R15, `(.L_x_9647) ;  /* 0x000000000f087348 */ /* 0x000fea0003c00000 */
[----:B------:R0:W1:Y:S02]  /*10dd0*/  SHFL.UP P6, R14, R13, R12, R11 ;  /* 0x0400000c0d0e7389 */ /* 0x00006400000c000b */
[----:B01----:R-:W-:Y:S01]  /*10de0*/  ENDCOLLECTIVE ;  /* 0x000000000000791b */ /* 0x003fe20003800000 */
.L_x_9647:
[----:B------:R-:W-:Y:S01]  /*10df0*/  IMAD.MOV.U32 R12, RZ, RZ, 0x8 ;  /* 0x00000008ff0c7424 */ /* 0x000fe200078e00ff */
[----:B------:R-:W-:-:S05]  /*10e00*/  SEL R3, R14, RZ, P3 ;  /* 0x000000ff0e037207 */ /* 0x000fca0001800000 */
[----:B------:R-:W-:-:S04]  /*10e10*/  IMAD.IADD R2, R0, 0x1, R3 ;  /* 0x0000000100027824 */ /* 0x000fc800078e0203 */
[----:B------:R-:W-:-:S07]  /*10e20*/  IMAD.MOV.U32 R13, RZ, RZ, R2 ;  /* 0x000000ffff0d7224 */ /* 0x000fce00078e0002 */
[----:B------:R-:W-:Y:S05]  /*10e30*/  WARPSYNC.COLLECTIVE R15, `(.L_x_9648) ;  /* 0x000000000f087348 */ /* 0x000fea0003c00000 */
[----:B------:R0:W1:Y:S02]  /*10e40*/  SHFL.UP P6, R14, R13, R12, R11 ;  /* 0x0400000c0d0e7389 */ /* 0x00006400000c000b */
[----:B01----:R-:W-:Y:S01]  /*10e50*/  ENDCOLLECTIVE ;  /* 0x000000000000791b */ /* 0x003fe20003800000 */
.L_x_9648:
[----:B------:R-:W-:Y:S01]  /*10e60*/  IMAD.MOV.U32 R12, RZ, RZ, 0x10 ;  /* 0x00000010ff0c7424 */ /* 0x000fe200078e00ff */
[----:B------:R-:W-:-:S05]  /*10e70*/  SEL R3, R14, RZ, P4 ;  /* 0x000000ff0e037207 */ /* 0x000fca0002000000 */
[----:B------:R-:W-:-:S04]  /*10e80*/  IMAD.IADD R3, R2, 0x1, R3 ;  /* 0x0000000102037824 */ /* 0x000fc800078e0203 */
[----:B------:R-:W-:-:S07]  /*10e90*/  IMAD.MOV.U32 R13, RZ, RZ, R3 ;  /* 0x000000ffff0d7224 */ /* 0x000fce00078e0003 */
[----:B------:R-:W-:Y:S05]  /*10ea0*/  WARPSYNC.COLLECTIVE R15, `(.L_x_9649) ;  /* 0x000000000f087348 */ /* 0x000fea0003c00000 */
[----:B------:R0:W1:Y:S02]  /*10eb0*/  SHFL.UP P6, R14, R13, R12, R11 ;  /* 0x0400000c0d0e7389 */ /* 0x00006400000c000b */
[----:B01----:R-:W-:Y:S01]  /*10ec0*/  ENDCOLLECTIVE ;  /* 0x000000000000791b */ /* 0x003fe20003800000 */
.L_x_9649:
        /* <DEDUP_REMOVED lines=8> */
.L_x_9650:
[----:B------:R-:W-:Y:S05]  /*10f50*/  BRA `(.L_x_9651) ;  /* 0xffffffc000b07947 */ /* 0x000fea000383ffff */
.L_x_9534:
[----:B------:R-:W-:Y:S01]  /*10f60*/  BSSY B0, `(.L_x_9652) ;  /* 0x0000006000007945 */ /* 0x000fe20003800000 */
[----:B------:R-:W-:Y:S01]  /*10f70*/  PLOP3.LUT P6, PT, P6, PT, PT, 0x8, 0x0 ;  /* 0x000000000000781c */ /* 0x000fe200037ce170 */
[----:B------:R-:W-:-:S12]  /*10f80*/  IMAD.MOV.U32 R15, RZ, RZ, -0x1 ;  /* 0xffffffffff0f7424 */ /* 0x000fd800078e00ff */
[----:B0123--:R-:W-:Y:S05]  /*10f90*/  WARPSYNC.COLLECTIVE R15, `(.L_x_9653) ;  /* 0x000000000f087348 */ /* 0x00ffea0003c00000 */
[----:B------:R-:W-:Y:S01]  /*10fa0*/  VOTE.ANY R14, PT, P6 ;  /* 0x00000000000e7806 */ /* 0x000fe200030e0100 */
[----:B0123--:R-:W-:Y:S06]  /*10fb0*/  ENDCOLLECTIVE ;  /* 0x000000000000791b */ /* 0x00ffec0003800000 */
.L_x_9653:
[----:B------:R-:W-:Y:S05]  /*10fc0*/  BSYNC B0 ;  /* 0x0000000000007941 */ /* 0x000fea0003800000 */
.L_x_9652:
        /* <DEDUP_REMOVED lines=9> */
.L_x_9654:
[----:B------:R-:W-:Y:S01]  /*11060*/  IMAD.MOV.U32 R4, RZ, RZ, R14 ;  /* 0x000000ffff047224 */ /* 0x000fe200078e000e */
[----:B------:R-:W-:Y:S06]  /*11070*/  BRA `(.L_x_9655) ;  /* 0xffffffc000a07947 */ /* 0x000fec000383ffff */
.L_x_9536:
[----:B------:R-:W-:Y:S01]  /*11080*/  BSSY B0, `(.L_x_9656) ;  /* 0x0000007000007945 */ /* 0x000fe20003800000 */
[----:B------:R-:W-:Y:S02]  /*11090*/  IMAD.MOV.U32 R13, RZ, RZ, R6 ;  /* 0x000000ffff0d7224 */ /* 0x000fe400078e0006 */
[----:B------:R-:W-:Y:S02]  /*110a0*/  IMAD.MOV.U32 R11, RZ, RZ, 0x1f ;  /* 0x0000001fff0b7424 */ /* 0x000fe400078e00ff */
[----:B------:R-:W-:-:S07]  /*110b0*/  IMAD.MOV.U32 R15, RZ, RZ, -0x1 ;  /* 0xffffffffff0f7424 */ /* 0x000fce00078e00ff */
[----:B01234-:R-:W-:Y:S05]  /*110c0*/  WARPSYNC.COLLECTIVE R15, `(.L_x_9657) ;  /* 0x000000000f087348 */ /* 0x01ffea0003c00000 */
[----:B------:R0:W0:Y:S02]  /*110d0*/  SHFL.IDX P6, R14, R13, R12, R11 ;  /* 0x0000000c0d0e7389 */ /* 0x00002400000c000b */
[----:B01234-:R-:W-:Y:S01]  /*110e0*/  ENDCOLLECTIVE ;  /* 0x000000000000791b */ /* 0x01ffe20003800000 */
.L_x_9657:
[----:B------:R-:W-:Y:S05]  /*110f0*/  BSYNC B0 ;  /* 0x0000000000007941 */ /* 0x000fea0003800000 */
.L_x_9656:
[----:B------:R-:W-:Y:S05]  /*11100*/  BRA `(.L_x_9535) ;  /* 0xffffffc000987947 */ /* 0x000fea000383ffff */
.L_x_9540:
[----:B0-----:R0:W4:Y:S02]  /*11110*/  SYNCS.PHASECHK.TRANS64.TRYWAIT P0, [R7+URZ+0x22820], R0 ;  /* 0x02282000070075a7 */ /* 0x001124000800017f */
[----:B----4-:R-:W-:Y:S05]  /*11120*/  @!P0 NANOSLEEP.SYNCS 0x989680 ;  /* 0x009896800000895d */ /* 0x010fea0003900000 */
[----:B------:R-:W4:Y:S02]  /*11130*/  @!P0 SYNCS.PHASECHK.TRANS64 P0, [R7+URZ+0x22820], R0 ;  /* 0x02282000070085a7 */ /* 0x000f24000800007f */
[----:B----4-:R-:W-:Y:S05]  /*11140*/  @!P0 BRA `(.L_x_9540) ;  /* 0xfffffffc00f08947 */ /* 0x010fea000383ffff */
[----:B------:R-:W-:Y:S05]  /*11150*/  BRA `(.L_x_9658) ;  /* 0xffffffc400847947 */ /* 0x000fea000383ffff */
.L_x_9541:
        /* <DEDUP_REMOVED lines=8> */
[----:B0123--:R-:W-:Y:S05]  /*111e0*/  WARPSYNC.COLLECTIVE R15, `(.L_x_9660) ;  /* 0x000000000f087348 */ /* 0x00ffea0003c00000 */
[----:B------:R4:W0:Y:S02]  /*111f0*/  SHFL.IDX P6, R14, R13, R12, R11 ;  /* 0x0000000c0d0e7389 */ /* 0x00082400000c000b */
[----:B01234-:R-:W-:Y:S01]  /*11200*/  ENDCOLLECTIVE ;  /* 0x000000000000791b */ /* 0x01ffe20003800000 */
.L_x_9660:
[----:B------:R-:W-:Y:S05]  /*11210*/  BSYNC B0 ;  /* 0x0000000000007941 */ /* 0x000fea0003800000 */
.L_x_9659:
[----:B------:R-:W-:Y:S05]  /*11220*/  BRA `(.L_x_9661) ;  /* 0xffffffc4006c7947 */ /* 0x000fea000383ffff */
.L_x_9544:
[----:B------:R-:W-:Y:S01]  /*11230*/  BSSY B1, `(.L_x_9662) ;  /* 0x0000006000017945 */ /* 0x000fe20003800000 */
[----:B------:R-:W-:-:S07]  /*11240*/  IMAD.MOV.U32 R15, RZ, RZ, -0x1 ;  /* 0xffffffffff0f7424 */ /* 0x000fce00078e00ff */
[----:B0123--:R-:W-:Y:S05]  /*11250*/  WARPSYNC.COLLECTIVE R15, `(.L_x_9663) ;  /* 0x000000000f0c7348 */ /* 0x00ffea0003c00000 */
[----:B------:R-:W-:Y:S02]  /*11260*/  ELECT P6, UR62, PT ;  /* 0x00000000003e782f */ /* 0x000fe400038c0000 */
[----:B------:R-:W-:Y:S01]  /*11270*/  MOV R14, UR62 ;  /* 0x0000003e000e7c02 */ /* 0x000fe20008000f00 */
[----:B0123--:R-:W-:Y:S10]  /*11280*/  ENDCOLLECTIVE ;  /* 0x000000000000791b */ /* 0x00fff40003800000 */
.L_x_9663:
[----:B------:R-:W-:Y:S05]  /*11290*/  BSYNC B1 ;  /* 0x0000000000017941 */ /* 0x000fea0003800000 */
.L_x_9662:
[----:B------:R-:W-:Y:S05]  /*112a0*/  BRA `(.L_x_9664) ;  /* 0xffffffc400647947 */ /* 0x000fea000383ffff */
.L_x_9546:
[----:B0-----:R0:W4:Y:S02]  /*112b0*/  SYNCS.PHASECHK.TRANS64.TRYWAIT P1, [R5+URZ+0x22840], R0 ;  /* 0x02284000050075a7 */ /* 0x001124000802017f */
[----:B----4-:R-:W-:Y:S05]  /*112c0*/  @!P1 NANOSLEEP.SYNCS 0x989680 ;  /* 0x009896800000995d */ /* 0x010fea0003900000 */
[----:B------:R-:W4:Y:S02]  /*112d0*/  @!P1 SYNCS.PHASECHK.TRANS64 P1, [R5+URZ+0x22840], R0 ;  /* 0x02284000050095a7 */ /* 0x000f24000802007f */
[----:B----4-:R-:W-:Y:S05]  /*112e0*/  @!P1 BRA `(.L_x_9546) ;  /* 0xfffffffc00f09947 */ /* 0x010fea000383ffff */
[----:B------:R-:W-:Y:S05]  /*112f0*/  BRA `(.L_x_9665) ;  /* 0xffffffc400847947 */ /* 0x000fea000383ffff */
.L_x_9548:
[----:B----4-:R4:W0:Y:S02]  /*11300*/  SYNCS.PHASECHK.TRANS64.TRYWAIT P1, [R3+URZ+0x22840], R2 ;  /* 0x02284002030075a7 */ /* 0x010824000802017f */
[----:B0-----:R-:W-:Y:S05]  /*11310*/  @!P1 NANOSLEEP.SYNCS 0x989680 ;  /* 0x009896800000995d */ /* 0x001fea0003900000 */
[----:B------:R-:W0:Y:S02]  /*11320*/  @!P1 SYNCS.PHASECHK.TRANS64 P1, [R3+URZ+0x22840], R2 ;  /* 0x02284002030095a7 */ /* 0x000e24000802007f */
[----:B0-----:R-:W-:Y:S05]  /*11330*/  @!P1 BRA `(.L_x_9548) ;  /* 0xfffffffc00f09947 */ /* 0x001fea000383ffff */
[----:B------:R-:W-:Y:S05]  /*11340*/  BRA `(.L_x_9666) ;  /* 0xffffffc400907947 */ /* 0x000fea000383ffff */
.L_x_9550:
[----:B------:R0:W0:Y:S02]  /*11350*/  SYNCS.PHASECHK.TRANS64.TRYWAIT P1, [R5+URZ+0x22860], R0 ;  /* 0x02286000050075a7 */ /* 0x000024000802017f */
[----:B0-----:R-:W-:Y:S05]  /*11360*/  @!P1 NANOSLEEP.SYNCS 0x989680 ;  /* 0x009896800000995d */ /* 0x001fea0003900000 */
[----:B------:R-:W0:Y:S02]  /*11370*/  @!P1 SYNCS.PHASECHK.TRANS64 P1, [R5+URZ+0x22860], R0 ;  /* 0x02286000050095a7 */ /* 0x000e24000802007f */
[----:B0-----:R-:W-:Y:S05]  /*11380*/  @!P1 BRA `(.L_x_9550) ;  /* 0xfffffffc00f09947 */ /* 0x001fea000383ffff */
[----:B------:R-:W-:Y:S05]  /*11390*/  BRA `(.L_x_9667) ;  /* 0xffffffc4008c7947 */ /* 0x000fea000383ffff */
.L_x_9668:
        /* <DEDUP_REMOVED lines=14> */
.L_x_15553:


//--------------------- .text._ZN7cutlass13device_kernelIN5flash11enable_sm90INS1_16FlashAttnFwdSm90INS1_25CollectiveMainloopFwdSm90ILi2EN4cute5tupleIJNS5_1CILi1EEES8_S8_EEENS6_IJNS7_ILi128EEENS7_ILi96EEENS7_ILi64EEEEEELi256ENS_6half_tEfNS_4arch4Sm90ELb0ELb0ELb0ELb1ELb1ELb1ELb0ELb1ELb0ELb1ELb0ELb0EEENS1_21CollectiveEpilogueFwdINS6_IJSA_NS7_ILi256EEESB_EEES9_SE_SG_Li256ELb1ELb1ELb0ELb0EEENS1_36VarlenDynamicPersistentTileSchedulerILi128ELi96ELi256ELi128ELb0ELb1ELb1ELb0ELb1ELb1EEEEEEEEEvNT_6ParamsE --------------------------
	.section	.text._ZN7cutlass13device_kernelIN5flash11enable_sm90INS1_16FlashAttnFwdSm90INS1_25CollectiveMainloopFwdSm90ILi2EN4cute5tupleIJNS5_1CILi1EEES8_S8_EEENS6_IJNS7_ILi128EEENS7_ILi96EEENS7_ILi64EEEEEELi256ENS_6half_tEfNS_4arch4Sm90ELb0ELb0ELb0ELb1ELb1ELb1ELb0ELb1ELb0ELb1ELb0ELb0EEENS1_21CollectiveEpilogueFwdINS6_IJSA_NS7_ILi256EEESB_EEES9_SE_SG_Li256ELb1ELb1ELb0ELb0EEENS1_36VarlenDynamicPersistentTileSchedulerILi128ELi96ELi256ELi128ELb0ELb1ELb1ELb0ELb1ELb1EEEEEEEEEvNT_6ParamsE,"ax",@progbits
	.align	128
.text._ZN7cutlass13device_kernelIN5flash11enable_sm90INS1_16FlashAttnFwdSm90INS1_25CollectiveMainloopFwdSm90ILi2EN4cute5tupleIJNS5_1CILi1EEES8_S8_EEENS6_IJNS7_ILi128EEENS7_ILi96EEENS7_ILi64EEEEEELi256ENS_6half_tEfNS_4arch4Sm90ELb0ELb0ELb0ELb1ELb1ELb1ELb0ELb1ELb0ELb1ELb0ELb0EEENS1_21CollectiveEpilogueFwdINS6_IJSA_NS7_ILi256EEESB_EEES9_SE_SG_Li256ELb1ELb1ELb0ELb0EEENS1_36VarlenDynamicPersistentTileSchedulerILi128ELi96ELi256ELi128ELb0ELb1ELb1ELb0ELb1ELb1EEEEEEEEEvNT_6ParamsE:
        .type           _ZN7cutlass13device_kernelIN5flash11enable_sm90INS1_16FlashAttnFwdSm90INS1_25CollectiveMainloopFwdSm90ILi2EN4cute5tupleIJNS5_1CILi1EEES8_S8_EEENS6_IJNS7_ILi128EEENS7_ILi96EEENS7_ILi64EEEEEELi256ENS_6half_tEfNS_4arch4Sm90ELb0ELb0ELb0ELb1ELb1ELb1ELb0ELb1ELb0ELb1ELb0ELb0EEENS1_21CollectiveEpilogueFwdINS6_IJSA_NS7_ILi256EEESB_EEES9_SE_SG_Li256ELb1ELb1ELb0ELb0EEENS1_36VarlenDynamicPersistentTileSchedulerILi128ELi96ELi256ELi128ELb0ELb1ELb1ELb0ELb1ELb1EEEEEEEEEvNT_6ParamsE,@function
        .size           _ZN7cutlass13device_kernelIN5flash11enable_sm90INS1_16FlashAttnFwdSm90INS1_25CollectiveMainloopFwdSm90ILi2EN4cute5tupleIJNS5_1CILi1EEES8_S8_EEENS6_IJNS7_ILi128EEENS7_ILi96EEENS7_ILi64EEEEEELi256ENS_6half_tEfNS_4arch4Sm90ELb0ELb0ELb0ELb1ELb1ELb1ELb0ELb1ELb0ELb1ELb0ELb0EEENS1_21CollectiveEpilogueFwdINS6_IJSA_NS7_ILi256EEESB_EEES9_SE_SG_Li256ELb1ELb1ELb0ELb0EEENS1_36VarlenDynamicPersistentTileSchedulerILi128ELi96ELi256ELi128ELb0ELb1ELb1ELb0ELb1ELb1EEEEEEEEEvNT_6ParamsE,(.L_x_15554 - _ZN7cutlass13device_kernelIN5flash11enable_sm90INS1_16FlashAttnFwdSm90INS1_25CollectiveMainloopFwdSm90ILi2EN4cute5tupleIJNS5_1CILi1EEES8_S8_EEENS6_IJNS7_ILi128EEENS7_ILi96EEENS7_ILi64EEEEEELi256ENS_6half_tEfNS_4arch4Sm90ELb0ELb0ELb0ELb1ELb1ELb1ELb0ELb1ELb0ELb1ELb0ELb0EEENS1_21CollectiveEpilogueFwdINS6_IJSA_NS7_ILi256EEESB_EEES9_SE_SG_Li256ELb1ELb1ELb0ELb0EEENS1_36VarlenDynamicPersistentTileSchedulerILi128ELi96ELi256ELi128ELb0ELb1ELb1ELb0ELb1ELb1EEEEEEEEEvNT_6ParamsE)
        .other          _ZN7cutlass13device_kernelIN5flash11enable_sm90INS1_16FlashAttnFwdSm90INS1_25CollectiveMainloopFwdSm90ILi2EN4cute5tupleIJNS5_1CILi1EEES8_S8_EEENS6_IJNS7_ILi128EEENS7_ILi96EEENS7_ILi64EEEEEELi256ENS_6half_tEfNS_4arch4Sm90ELb0ELb0ELb0ELb1ELb1ELb1ELb0ELb1ELb0ELb1ELb0ELb0EEENS1_21CollectiveEpilogueFwdINS6_IJSA_NS7_ILi256EEESB_EEES9_SE_SG_Li256ELb1ELb1ELb0ELb0EEENS1_36VarlenDynamicPersistentTileSchedulerILi128ELi96ELi256ELi128ELb0ELb1ELb1ELb0ELb1ELb1EEEEEEEEEvNT_6ParamsE,@"STO_CUDA_ENTRY STV_DEFAULT"
_ZN7cutlass13device_kernelIN5flash11enable_sm90INS1_16FlashAttnFwdSm90INS1_25CollectiveMainloopFwdSm90ILi2EN4cute5tupleIJNS5_1CILi1EEES8_S8_EEENS6_IJNS7_ILi128EEENS7_ILi96EEENS7_ILi64EEEEEELi256ENS_6half_tEfNS_4arch4Sm90ELb0ELb0ELb0ELb1ELb1ELb1ELb0ELb1ELb0ELb1ELb0ELb0EEENS1_21CollectiveEpilogueFwdINS6_IJSA_NS7_ILi256EEESB_EEES9_SE_SG_Li256ELb1ELb1ELb0ELb0EEENS1_36VarlenDynamicPersistentTileSchedulerILi128ELi96ELi256ELi128ELb0ELb1ELb1ELb0ELb1ELb1EEEEEEEEEvNT_6ParamsE:
        /* <DEDUP_REMOVED lines=17> */
.L_x_9670:
[----:B------:R-:W-:Y:S05]  /*0110*/  BSYNC B0 ;  /* 0x0000000000007941 */ /* 0x000fea0003800000 */
.L_x_9669:
[----:B------:R-:W-:Y:S01]  /*0120*/  VOTEU.ANY UP0, P0 ;  /* 0x00000000003f7886 */ /* 0x000fe20000000100 */
[----:B------:R-:W0:Y:S01]  /*0130*/  SHFL.IDX PT, R3, R2, RZ, 0x1f ;  /* 0x00001fff02037589 */ /* 0x000e2200000e0000 */
[----:B------:R-:W-:Y:S01]  /*0140*/  UMOV UR4, 0x80 ;  /* 0x0000008000047882 */ /* 0x000fe20000000000 */
[----:B------:R-:W-:Y:S01]  /*0150*/  UMOV UR7, 0x100 ;  /* 0x0000010000077882 */ /* 0x000fe20000000000 */
[----:B------:R-:W-:Y:S01]  /*0160*/  SHF.R.U32.HI R4, RZ, 0x7, R0 ;  /* 0x00000007ff047819 */ /* 0x000fe20000011600 */
[----:B------:R-:W1:Y:S01]  /*0170*/  @UP0 S2UR UR8, SR_CgaCtaId ;  /* 0x00000000000809c3 */ /* 0x000e620000008800 */
[----:B------:R-:W-:Y:S01]  /*0180*/  @UP0 UMOV UR6, 0x400 ;  /* 0x0000040000060882 */ /* 0x000fe20000000000 */
[----:B------:R-:W-:-:S04]  /*0190*/  @UP0 UIADD3 UR4, -UR4, 0x100000, URZ ;  /* 0x0010000004040890 */ /* 0x000fc8000fffe13f */
[----:B------:R-:W-:Y:S02]  /*01a0*/  @UP0 USHF.L.U32 UR5, UR4, 0xb, URZ ;  /* 0x0000000b04050899 */ /* 0x000fe4000800063f */
[----:B------:R-:W-:Y:S01]  /*01b0*/  @UP0 USHF.L.U32 UR4, UR4, 0x1, URZ ;  /* 0x0000000104040899 */ /* 0x000fe2000800063f */
[----:B------:R-:W-:Y:S01]  /*01c0*/  VOTEU.ANY UP1, P0 ;  /* 0x00000000003f7886 */ /* 0x000fe20000020100 */
[----:B0-----:R-:W-:Y:S02]  /*01d0*/  ISETP.NE.AND P1, PT, R3, RZ, PT ;  /* 0x000000ff0300720c */ /* 0x001fe40003f25270 */
[----:B------:R0:W2:Y:S01]  /*01e0*/  SHFL.IDX PT, R3, R4, RZ, 0x1f ;  /* 0x00001fff04037589 */ /* 0x0000a200000e0000 */
[----:B-1----:R-:W-:Y:S02]  /*01f0*/  @UP0 ULEA UR8, UR8, UR6, 0x18 ;  /* 0x0000000608080291 */ /* 0x002fe4000f8ec03f */
[----:B------:R-:W-:-:S04]  /*0200*/  @UP0 UIADD3 UR6, -UR7, 0x100000, URZ ;  /* 0x0010000007060890 */ /* 0x000fc8000fffe13f */
[----:B------:R-:W-:Y:S02]  /*0210*/  @UP0 USHF.L.U32 UR7, UR6, 0xb, URZ ;  /* 0x0000000b06070899 */ /* 0x000fe4000800063f */
[----:B------:R-:W-:Y:S01]  /*0220*/  @UP0 USHF.L.U32 UR6, UR6, 0x1, URZ ;  /* 0x0000000106060899 */ /* 0x000fe2000800063f */
[----:B------:R-:W-:Y:S01]  /*0230*/  VOTEU.ANY UP0, P0 ;  /* 0x00000000003f7886 */ /* 0x000fe20000000100 */
[----:B------:R-:W1:Y:S04]  /*0240*/  FENCE.VIEW.ASYNC.S ;  /* 0x00000000000073c6 */ /* 0x000e680000000000 */
[----:B-1----:R0:W1:Y:S06]  /*0250*/  @UP0 SYNCS.EXCH.64 URZ, [UR8+0x22800], UR4 ;  /* 0x02280004083f05b2 */ /* 0x00206c0008000100 */
[----:B------:R0:W3:Y:S02]  /*0260*/  @UP1 SYNCS.EXCH.64 URZ, [UR8+0x22820], UR6 ;  /* 0x02282006083f15b2 */ /* 0x0000e40008000100 */
        /* <DEDUP_REMOVED lines=17> */
[----:B------:R0:W0:Y:S01]  /*0380*/  SYNCS.EXCH.64 URZ, [UR8+0x22848], UR6 ;  /* 0x02284806083f75b2 */ /* 0x0000220008000100 */
[----:B------:R-:W-:Y:S01]  /*0390*/  NOP ;  /* 0x0000000000007918 */ /* 0x000fe20000000000 */
.L_x_9671:
        /* <DEDUP_REMOVED lines=22> */
.L_x_9672:
        /* <DEDUP_REMOVED lines=18> */
.L_x_9673:
        /* <DEDUP_REMOVED lines=22> */
.L_x_9674:
        /* <DEDUP_REMOVED lines=22> */
.L_x_9675:
[----:B--2---:R-:W-:Y:S01]  /*08e0*/  ISETP.NE.AND P0, PT, R3, RZ, PT ;  /* 0x000000ff0300720c */ /* 0x004fe20003f05270 */
[----:B------:R-:W-:Y:S01]  /*08f0*/  IMAD.MOV.U32 R3, RZ, RZ, 0x1 ;  /* 0x00000001ff037424 */ /* 0x000fe200078e00ff */
[----:B------:R-:W-:Y:S01]  /*0900*/  NOP ;  /* 0x0000000000007918 */ /* 0x000fe20000000000 */
[----:B------:R-:W-:Y:S01]  /*0910*/  ULDC.64 UR40, c[0x0][0x208] ;  /* 0x0000820000287ab9 */ /* 0x000fe20000000a00 */
[----:B------:R-:W-:Y:S02]  /*0920*/  BSSY B9, `(.L_x_9676) ;  /* 0x00015bf000097945 */ /* 0x000fe40003800000 */
[----:B------:R-:W-:-:S05]  /*0930*/  SEL R3, R3, 0x2, !P0 ;  /* 0x0000000203037807 */ /* 0x000fca0004000000 */
[----:B------:R2:W-:Y:S01]  /*0940*/  STL [R1], R3 ;  /* 0x0000000301007387 */ /* 0x0005e20000100800 */
[----:B01-34-:R-:W-:Y:S06]  /*0950*/  BAR.SYNC.DEFER_BLOCKING 0x0 ;  /* 0x0000000000007b1d */ /* 0x01bfec0000010000 */
[----:B------:R-:W-:Y:S05]  /*0960*/  @!P0 BRA `(.L_x_9677) ;  /* 0x000000f400288947 */ /* 0x000fea0003800000 */
.L_x_9678:
[----:B------:R-:W-:-:S08]  /*0970*/  NOP ;  /* 0x0000000000007918 */ /* 0x000fd00000000000 */
[----:B------:R-:W0:Y:S02]  /*0980*/  USETMAXREG.TRY_ALLOC.CTAPOOL UP0, 0xe8 ;  /* 0x000000e8000079c8 */ /* 0x000e240008000600 */
[----:B0-----:R-:W-:-:S13]  /*0990*/  PLOP3.LUT P0, PT, PT, PT, UP0, 0x80, 0x0 ;  /* 0x000000000000781c */ /* 0x001fda0003f0f008 */
[----:B------:R-:W-:Y:S05]  /*09a0*/  @!P0 BRA `(.L_x_9678) ;  /* 0xfffffffc00f08947 */ /* 0x000fea000383ffff */
[----:B--2---:R-:W-:Y:S01]  /*09b0*/  SHF.R.U32.HI R3, RZ, 0x7, R0 ;  /* 0x00000007ff037819 */ /* 0x004fe20000011600 */
[----:B------:R-:W0:Y:S01]  /*09c0*/  S2R R2, SR_CgaCtaId ;  /* 0x0000000000027919 */ /* 0x000e220000008800 */
[----:B------:R-:W-:Y:S01]  /*09d0*/  MOV R19, 0x400 ;  /* 0x0000040000137802 */ /* 0x000fe20000000f00 */
[----:B------:R-:W-:Y:S01]  /*09e0*/  ULDC UR4, c[0x0][0xc3c] ;  /* 0x00030f0000047ab9 */ /* 0x000fe20000000800 */
[----:B------:R-:W-:Y:S06]  /*09f0*/  BAR.ARV 0x8, 0x180 ;  /* 0x0206000000007b1d */ /* 0x000fec0000002000 */
[----:B------:R-:W-:-:S13]  /*0a00*/  ISETP.NE.AND P0, PT, R3, 0x1, PT ;  /* 0x000000010300780c */ /* 0x000fda0003f05270 */
[----:B------:R-:W-:Y:S08]  /*0a10*/  @!P0 BAR.ARV 0x9, 0x100 ;  /* 0x0244000000008b1d */ /* 0x000ff00000002000 */
[----:B------:R-:W-:Y:S01]  /*0a20*/  BAR.SYNC.DEFER_BLOCKING 0x5, 0x180 ;  /* 0x0146000000007b1d */ /* 0x000fe20000010000 */
[----:B0-----:R-:W-:-:S05]  /*0a30*/  LEA R19, R2, R19, 0x18 ;  /* 0x0000001302137211 */ /* 0x001fca00078ec0ff */
[----:B------:R-:W0:Y:S02]  /*0a40*/  LDS.128 R32, [R19+0x228d0] ;  /* 0x0228d00013207984 */ /* 0x000e240000000c00 */
[----:B------:R-:W-:Y:S06]  /*0a50*/  BAR.ARV 0x4, 0x180 ;  /* 0x0106000000007b1d */ /* 0x000fec0000002000 */
[----:B0-----:R-:W-:-:S13]  /*0a60*/  ISETP.GE.AND P0, PT, R35, UR4, PT ;  /* 0x0000000423007c0c */ /* 0x001fda000bf06270 */
[----:B------:R-:W-:Y:S05]  /*0a70*/  @P0 BRA `(.L_x_9679) ;  /* 0x0000015800a40947 */ /* 0x000fea0003800000 */
[----:B------:R-:W2:Y:S01]  /*0a80*/  LDL.LU R12, [R1] ;  /* 0x00000000010c7983 */ /* 0x000ea20000300800 */
[----:B------:R-:W-:Y:S01]  /*0a90*/  VIADD R11, R0, 0xffffff80 ;  /* 0xffffff80000b7836 */ /* 0x000fe20000000000 */
[----:B------:R-:W-:Y:S01]  /*0aa0*/  CS2R R206, SRZ ;  /* 0x0000000000ce7805 */ /* 0x000fe2000001ff00 */
[----:B------:R-:W-:Y:S02]  /*0ab0*/  IMAD.MOV.U32 R18, RZ, RZ, RZ ;  /* 0x000000ffff127224 */ /* 0x000fe400078e00ff */
[----:B------:R-:W-:Y:S01]  /*0ac0*/  IMAD.MOV.U32 R216, RZ, RZ, RZ ;  /* 0x000000ffffd87224 */ /* 0x000fe200078e00ff */
[----:B------:R-:W-:-:S04]  /*0ad0*/  SHF.R.S32.HI R0, RZ, 0x1f, R11 ;  /* 0x0000001fff007819 */ /* 0x000fc8000001140b */
[CC--:B------:R-:W-:Y:S02]  /*0ae0*/  LEA.HI R2, R0.reuse, R11.reuse, RZ, 0x7 ;  /* 0x0000000b00027211 */ /* 0x0c0fe400078f38ff */
[----:B------:R-:W-:Y:S02]  /*0af0*/  LEA.HI R229, R0, R11, RZ, 0x5 ;  /* 0x0000000b00e57211 */ /* 0x000fe400078f28ff */
[C---:B------:R-:W-:Y:S02]  /*0b00*/  LOP3.LUT R3, R2.reuse, 0xffffff80, RZ, 0xc0, !PT ;  /* 0xffffff8002037812 */ /* 0x040fe400078ec0ff */
[----:B------:R-:W-:Y:S02]  /*0b10*/  SHF.R.S32.HI R13, RZ, 0x7, R2 ;  /* 0x00000007ff0d7819 */ /* 0x000fe40000011402 */
[----:B------:R-:W-:Y:S01]  /*0b20*/  SHF.R.S32.HI R229, RZ, 0x5, R229 ;  /* 0x00000005ffe57819 */ /* 0x000fe200000114e5 */
[----:B------:R-:W-:Y:S01]  /*0b30*/  IMAD.IADD R10, R11, 0x1, -R3 ;  /* 0x000000010b0a7824 */ /* 0x000fe200078e0a03 */
[----:B------:R-:W-:-:S04]  /*0b40*/  LEA.HI R2, R2, R13, RZ, 0x1 ;  /* 0x0000000d02027211 */ /* 0x000fc800078f08ff */
[----:B------:R-:W-:Y:S02]  /*0b50*/  SHF.R.S32.HI R5, RZ, 0x1f, R10 ;  /* 0x0000001fff057819 */ /* 0x000fe4000001140a */
[----:B------:R-:W-:Y:S02]  /*0b60*/  LOP3.LUT R2, R2, 0x3fffffe, RZ, 0xc0, !PT ;  /* 0x03fffffe02027812 */ /* 0x000fe400078ec0ff */
[CC--:B------:R-:W-:Y:S02]  /*0b70*/  LEA.HI R7, R5.reuse, R10.reuse, RZ, 0x2 ;  /* 0x0000000a05077211 */ /* 0x0c0fe400078f10ff */
[----:B------:R-:W-:Y:S01]  /*0b80*/  LEA.HI R5, R5, R10, RZ, 0x5 ;  /* 0x0000000a05057211 */ /* 0x000fe200078f28ff */
[----:B------:R-:W-:Y:S01]  /*0b90*/  IMAD.IADD R2, R13, 0x1, -R2 ;  /* 0x000000010d027824 */ /* 0x000fe200078e0a02 */
[--C-:B------:R-:W-:Y:S02]  /*0ba0*/  SHF.R.S32.HI R4, RZ, 0x2, R7.reuse ;  /* 0x00000002ff047819 */ /* 0x100fe40000011407 */
        /* <DEDUP_REMOVED lines=9> */
[----:B------:R-:W-:Y:S01]  /*0c40*/  LEA.HI R3, R3, R6, RZ, 0x1 ;  /* 0x0000000603037211 */ /* 0x000fe200078f08ff */
[----:B------:R-:W-:Y:S02]  /*0c50*/  IMAD R5, R5, 0x10, R8 ;  /* 0x0000001005057824 */ /* 0x000fe400078e0208 */
[----:B------:R-:W-:Y:S01]  /*0c60*/  IMAD.IADD R4, R11, 0x1, -R4 ;  /* 0x000000010b047824 */ /* 0x000fe200078e0a04 */
[----:B------:R-:W-:Y:S01]  /*0c70*/  LOP3.LUT R3, R3, 0x1ffffffe, RZ, 0xc0, !PT ;  /* 0x1ffffffe03037812 */ /* 0x000fe200078ec0ff */
[----:B------:R-:W-:Y:S01]  /*0c80*/  IMAD R8, R2, 0x40, R5 ;  /* 0x0000004002087824 */ /* 0x000fe200078e0205 */
[-C--:B------:R-:W-:Y:S02]  /*0c90*/  LEA.HI R2, R0, R11.reuse, RZ, 0x2 ;  /* 0x0000000b00027211 */ /* 0x080fe400078f10ff */
[----:B------:R-:W-:Y:S01]  /*0ca0*/  LEA R4, R229, R4, 0x4 ;  /* 0x00000004e5047211 */ /* 0x000fe200078e20ff */
[----:B------:R-:W-:Y:S01]  /*0cb0*/  IMAD.IADD R3, R6, 0x1, -R3 ;  /* 0x0000000106037824 */ /* 0x000fe200078e0a03 */
[----:B------:R-:W-:Y:S01]  /*0cc0*/  LEA.HI R0, R0, R11, RZ, 0x3 ;  /* 0x0000000b00007211 */ /* 0x000fe200078f18ff */
[----:B------:R-:W-:Y:S01]  /*0cd0*/  STL [R1+0x48], R8 ;  /* 0x0000480801007387 */ /* 0x000fe20000100800 */
[--C-:B------:R-:W-:Y:S01]  /*0ce0*/  SHF.R.S32.HI R204, RZ, 0x2, R2.reuse ;  /* 0x00000002ffcc7819 */ /* 0x100fe20000011402 */
[----:B------:R-:W-:Y:S01]  /*0cf0*/  IMAD R6, R4, 0x8, R3 ;  /* 0x0000000804067824 */ /* 0x000fe200078e0203 */
[----:B------:R-:W-:Y:S01]  /*0d00*/  SHF.R.S32.HI R3, RZ, 0x1f, R2 ;  /* 0x0000001fff037819 */ /* 0x000fe20000011402 */
[----:B------:R-:W-:Y:S01]  /*0d10*/  STL [R1+0x28], RZ ;  /* 0x000028ff01007387 */ /* 0x000fe20000100800 */
[----:B------:R-:W-:Y:S01]  /*0d20*/  SHF.R.S32.HI R4, RZ, 0x3, R0 ;  /* 0x00000003ff047819 */ /* 0x000fe20000011400 */
[----:B------:R-:W-:Y:S01]  /*0d30*/  IMAD.SHL.U32 R6, R6, 0x8, RZ ;  /* 0x0000000806067824 */ /* 0x000fe200078e00ff */
[----:B------:R-:W-:-:S02]  /*0d40*/  LOP3.LUT R0, R0, 0xfffffff8, RZ, 0xc0, !PT ;  /* 0xfffffff800007812 */ /* 0x000fc400078ec0ff */
[----:B------:R-:W-:Y:S02]  /*0d50*/  LOP3.LUT R2, R2, 0xfffffffc, RZ, 0xc0, !PT ;  /* 0xfffffffc02027812 */ /* 0x000fe400078ec0ff */
[----:B------:R-:W-:Y:S01]  /*0d60*/  LEA.HI R3, R3, R204, RZ, 0x3 ;  /* 0x000000cc03037211 */ /* 0x000fe200078f18ff */
[C---:B------:R-:W-:Y:S01]  /*0d70*/  IMAD.IADD R9, R11.reuse, 0x1, -R0 ;  /* 0x000000010b097824 */ /* 0x040fe200078e0a00 */
[----:B------:R-:W-:Y:S01]  /*0d80*/  IADD3 R5, R204, 0x40, RZ ;  /* 0x00000040cc057810 */ /* 0x000fe20007ffe0ff */
[----:B------:R-:W-:Y:S01]  /*0d90*/  IMAD.IADD R4, R11, 0x1, -R2 ;  /* 0x000000010b047824 */ /* 0x000fe200078e0a02 */
[----:B------:R-:W-:Y:S01]  /*0da0*/  LOP3.LUT R3, R3, 0xfffffff8, RZ, 0xc0, !PT ;  /* 0xfffffff803037812 */ /* 0x000fe200078ec0ff */
[----:B------:R-:W-:Y:S01]  /*0db0*/  IMAD.SHL.U32 R217, R9, 0x8, RZ ;  /* 0x0000000809d97824 */ /* 0x000fe200078e00ff */
[----:B------:R-:W-:Y:S01]  /*0dc0*/  SHF.R.S32.HI R2, RZ, 0x1f, R5 ;  /* 0x0000001fff027819 */ /* 0x000fe20000011405 */
[----:B------:R-:W-:Y:S01]  /*0dd0*/  IMAD.SHL.U32 R227, R5, 0x40, RZ ;  /* 0x0000004005e37824 */ /* 0x000fe200078e00ff */
[----:B------:R-:W-:Y:S01]  /*0de0*/  LEA.HI R0, R4, R4, RZ, 0x1 ;  /* 0x0000000404007211 */ /* 0x000fe200078f08ff */
[----:B------:R-:W-:Y:S01]  /*0df0*/  IMAD.IADD R9, R204, 0x1, -R3 ;  /* 0x00000001cc097824 */ /* 0x000fe200078e0a03 */
[----:B------:R-:W-:Y:S01]  /*0e00*/  LEA.HI R3, R2, R5, RZ, 0x3 ;  /* 0x0000000502037211 */ /* 0x000fe200078f18ff */
[----:B------:R-:W-:Y:S01]  /*0e10*/  IMAD.SHL.U32 R16, R4, 0x8, RZ ;  /* 0x0000000804107824 */ /* 0x000fe200078e00ff */
[----:B------:R-:W-:Y:S01]  /*0e20*/  LOP3.LUT R0, R0, 0x1ffffffe, RZ, 0xc0, !PT ;  /* 0x1ffffffe00007812 */ /* 0x000fe200078ec0ff */
[C---:B------:R-:W-:Y:S01]  /*0e30*/  IMAD.SHL.U32 R22, R4.reuse, 0x4, RZ ;  /* 0x0000000404167824 */ /* 0x040fe200078e00ff */
[----:B------:R-:W-:Y:S01]  /*0e40*/  LOP3.LUT R227, R227, 0x1c0, RZ, 0xc0, !PT ;  /* 0x000001c0e3e37812 */ /* 0x000fe200078ec0ff */
[----:B------:R-:W-:Y:S01]  /*0e50*/  IMAD.SHL.U32 R3, R3, 0x40, RZ ;  /* 0x0000004003037824 */ /* 0x000fe200078e00ff */
[----:B------:R0:W-:Y:S01]  /*0e60*/  STL [R1+0x30], R9 ;  /* 0x0000300901007387 */ /* 0x0001e20000100800 */
[C---:B------:R-:W-:Y:S01]  /*0e70*/  VIADD R13, R217.reuse, 0x40 ;  /* 0x00000040d90d7836 */ /* 0x040fe20000000000 */
[----:B------:R-:W-:Y:S01]  /*0e80*/  SHF.R.S32.HI R5, RZ, 0x1f, R217 ;  /* 0x0000001fff057819 */ /* 0x000fe200000114d9 */
[----:B------:R-:W-:Y:S01]  /*0e90*/  VIADD R11, R217, 0xc0 ;  /* 0x000000c0d90b7836 */ /* 0x000fe20000000000 */
[----:B------:R-:W-:Y:S01]  /*0ea0*/  LOP3.LUT R3, R3, 0xfffffe00, RZ, 0xc0, !PT ;  /* 0xfffffe0003037812 */ /* 0x000fe200078ec0ff */
[----:B------:R-:W-:Y:S01]  /*0eb0*/  IMAD.IADD R0, R4, 0x1, -R0 ;  /* 0x0000000104007824 */ /* 0x000fe200078e0a00 */
[----:B------:R-:W-:Y:S01]  /*0ec0*/  LOP3.LUT R4, R227, 0x38, R16, 0xf8, !PT ;  /* 0x00000038e3047812 */ /* 0x000fe200078ef810 */
[----:B------:R-:W-:Y:S01]  /*0ed0*/  VIADD R208, R22, 0x10 ;  /* 0x0000001016d07836 */ /* 0x000fe20000000000 */
[----:B------:R-:W-:Y:S01]  /*0ee0*/  SHF.R.S32.HI R14, RZ, 0x1f, R13 ;  /* 0x0000001fff0e7819 */ /* 0x000fe2000001140d */
[----:B------:R1:W-:Y:S01]  /*0ef0*/  STL [R1+0x4], R3 ;  /* 0x0000040301007387 */ /* 0x0003e20000100800 */
[----:B0-----:R-:W-:Y:S01]  /*0f00*/  SHF.R.U32.HI R9, RZ, 0x3, R227 ;  /* 0x00000003ff097819 */ /* 0x001fe200000116e3 */
[C---:B------:R-:W-:Y:S01]  /*0f10*/  VIADD R213, R16.reuse, 0x40 ;  /* 0x0000004010d57836 */ /* 0x040fe20000000000 */
[----:B------:R-:W-:Y:S01]  /*0f20*/  SHF.R.S32.HI R5, RZ, 0x1f, R208 ;  /* 0x0000001fff057819 */ /* 0x000fe200000114d0 */
[C---:B------:R-:W-:Y:S01]  /*0f30*/  VIADD R212, R16.reuse, 0x60 ;  /* 0x0000006010d47836 */ /* 0x040fe20000000000 */
[----:B------:R-:W-:Y:S01]  /*0f40*/  LOP3.LUT R4, R3, R4, R9, 0xf6, !PT ;  /* 0x0000000403047212 */ /* 0x000fe200078ef609 */
[----:B------:R-:W-:Y:S01]  /*0f50*/  VIADD R211, R16, 0x80 ;  /* 0x0000008010d37836 */ /* 0x000fe20000000000 */
[----:B------:R-:W-:Y:S01]  /*0f60*/  SHF.L.U64.HI R5, R208, 0x1, R5 ;  /* 0x00000001d0057819 */ /* 0x000fe20000010205 */
[----:B------:R-:W-:Y:S01]  /*0f70*/  VIADD R210, R16, 0xa0 ;  /* 0x000000a010d27836 */ /* 0x000fe20000000000 */
[----:B------:R-:W-:Y:S01]  /*0f80*/  LEA R0, R0, R8, 0x3 ;  /* 0x0000000800007211 */ /* 0x000fe200078e18ff */
[----:B-1----:R-:W-:Y:S01]  /*0f90*/  IMAD.IADD R3, R10, 0x1, -R7 ;  /* 0x000000010a037824 */ /* 0x002fe200078e0a07 */
[C---:B------:R-:W-:Y:S01]  /*0fa0*/  IADD3 R2, R16.reuse, 0x20, RZ ;  /* 0x0000002010027810 */ /* 0x040fe20007ffe0ff */
        /* <DEDUP_REMOVED lines=9> */
[----:B------:R-:W-:-:S02]  /*1040*/  SHF.R.S32.HI R218, RZ, 0x1f, R214 ;  /* 0x0000001fffda7819 */ /* 0x000fc400000114d6 */
[----:B--2---:R-:W-:Y:S02]  /*1050*/  LOP3.LUT R209, R12, 0x1, RZ, 0xfc, !PT ;  /* 0x000000010cd17812 */ /* 0x004fe400078efcff */
[----:B------:R-:W-:-:S04]  /*1060*/  IADD3 R12, R217, 0x80, RZ ;  /* 0x00000080d90c7810 */ /* 0x000fc80007ffe0ff */
[----:B------:R-:W-:Y:S02]  /*1070*/  SHF.R.S32.HI R13, RZ, 0x1f, R12 ;  /* 0x0000001fff0d7819 */ /* 0x000fe4000001140c */
[----:B------:R-:W-:Y:S01]  /*1080*/  SHF.R.S32.HI R12, RZ, 0x1f, R11 ;  /* 0x0000001fff0c7819 */ /* 0x000fe2000001140b */
[----:B------:R-:W-:-:S05]  /*1090*/  IMAD.SHL.U32 R11, R208, 0x2, RZ ;  /* 0x00000002d00b7824 */ /* 0x000fca00078e00ff */
[----:B------:R-:W-:Y:S04]  /*10a0*/  STL [R1+0x40], R11 ;  /* 0x0000400b01007387 */ /* 0x000fe80000100800 */
[----:B------:R0:W-:Y:S04]  /*10b0*/  STL [R1+0x4c], R3 ;  /* 0x00004c0301007387 */ /* 0x0001e80000100800 */
[----:B------:R1:W-:Y:S04]  /*10c0*/  STL [R1+0x54], R6 ;  /* 0x0000540601007387 */ /* 0x0003e80000100800 */
[----:B------:R1:W-:Y:S01]  /*10d0*/  STL [R1+0x3c], R5 ;  /* 0x00003c0501007387 */ /* 0x0003e20000100800 */
[----:B0-----:R-:W-:-:S03]  /*10e0*/  IMAD R3, R4, 0x2, R19 ;  /* 0x0000000204037824 */ /* 0x001fc600078e0213 */
[----:B------:R1:W-:Y:S04]  /*10f0*/  STL [R1+0x50], R0 ;  /* 0x0000500001007387 */ /* 0x0003e80000100800 */
[----:B------:R1:W-:Y:S02]  /*1100*/  STL [R1+0x44], R3 ;  /* 0x0000440301007387 */ /* 0x0003e40000100800 */
.L_x_9822:
[----:B012---:R-:W0:Y:S02]  /*1110*/  LDC.64 R4, c[0x0][0xc88] ;  /* 0x00032200ff047b82 */ /* 0x007e240000000a00 */
[----:B0-----:R-:W-:-:S05]  /*1120*/  IMAD.WIDE R4, R35, 0x4, R4 ;  /* 0x0000000423047825 */ /* 0x001fca00078e0204 */
[----:B------:R-:W2:Y:S01]  /*1130*/  LDG.E R0, desc[UR40][R4.64] ;  /* 0x0000002804007981 */ /* 0x000ea2000c1e1900 */
[----:B------:R-:W-:Y:S05]  /*1140*/  YIELD ;  /* 0x0000000000007946 */ /* 0x000fea0003800000 */
[----:B------:R-:W-:Y:S01]  /*1150*/  ULDC.64 UR4, c[0x0][0xa28] ;  /* 0x00028a0000047ab9 */ /* 0x000fe20000000a00 */
[----:B------:R-:W-:Y:S01]  /*1160*/  ULDC.64 UR8, c[0x0][0xa18] ;  /* 0x0002860000087ab9 */ /* 0x000fe20000000a00 */
[----:B------:R-:W-:Y:S01]  /*1170*/  ISETP.NE.U32.AND P1, PT, RZ, UR4, PT ;  /* 0x00000004ff007c0c */ /* 0x000fe2000bf25070 */
[----:B------:R-:W-:Y:S01]  /*1180*/  ULDC.64 UR6, c[0x0][0xa08] ;  /* 0x0002820000067ab9 */ /* 0x000fe20000000a00 */
[----:B------:R-:W-:Y:S01]  /*1190*/  IMAD.MOV.U32 R35, RZ, RZ, RZ ;  /* 0x000000ffff237224 */ /* 0x000fe200078e00ff */
[----:B------:R-:W-:-:S02]  /*11a0*/  ISETP.NE.U32.AND P0, PT, RZ, UR6, PT ;  /* 0x00000006ff007c0c */ /* 0x000fc4000bf05070 */
[----:B------:R-:W-:Y:S02]  /*11b0*/  ISETP.NE.AND.EX P1, PT, RZ, UR5, PT, P1 ;  /* 0x00000005ff007c0c */ /* 0x000fe4000bf25310 */
[----:B------:R-:W-:Y:S02]  /*11c0*/  ISETP.NE.AND.EX P0, PT, RZ, UR7, PT, P0 ;  /* 0x00000007ff007c0c */ /* 0x000fe4000bf05300 */
[----:B--2---:R-:W-:Y:S01]  /*11d0*/  SHF.R.S32.HI R3, RZ, 0x1f, R0 ;  /* 0x0000001fff037819 */ /* 0x004fe20000011400 */
[----:B------:R-:W-:Y:S08]  /*11e0*/  STL [R1+0x24], R0 ;  /* 0x0000240001007387 */ /* 0x000ff00000100800 */
[C---:B------:R-:W-:Y:S01]  /*11f0*/  @P1 LEA R6, P2, R0.reuse, UR4, 0x2 ;  /* 0x0000000400061c11 */ /* 0x040fe2000f8410ff */
[C---:B------:R-:W-:Y:S01]  /*1200*/  IMAD.SHL.U32 R37, R0.reuse, 0x4, RZ ;  /* 0x0000000400257824 */ /* 0x040fe200078e00ff */
[C-C-:B------:R-:W-:Y:S01]  /*1210*/  SHF.L.U64.HI R36, R0.reuse, 0x2, R3.reuse ;  /* 0x0000000200247819 */ /* 0x140fe20000010203 */
[----:B------:R0:W-:Y:S01]  /*1220*/  STL [R1+0x38], R3 ;  /* 0x0000380301007387 */ /* 0x0001e20000100800 */
[----:B------:R-:W-:-:S02]  /*1230*/  @P1 LEA.HI.X R7, R0, UR5, R3, 0x2, P2 ;  /* 0x0000000500071c11 */ /* 0x000fc400090f1403 */
[----:B------:R-:W-:Y:S01]  /*1240*/  ISETP.NE.U32.AND P2, PT, RZ, UR8, PT ;  /* 0x00000008ff007c0c */ /* 0x000fe2000bf45070 */
[----:B------:R-:W-:Y:S01]  /*1250*/  ULDC UR4, c[0x0][0x288] ;  /* 0x0000a20000047ab9 */ /* 0x000fe20000000800 */
[C---:B------:R-:W-:Y:S01]  /*1260*/  IADD3 R8, P3, R37.reuse, UR6, RZ ;  /* 0x0000000625087c10 */ /* 0x040fe2000ff7e0ff */
[----:B------:R1:W-:Y:S01]  /*1270*/  STL [R1+0x1c], R37 ;  /* 0x00001c2501007387 */ /* 0x0003e20000100800 */
[----:B------:R-:W-:Y:S01]  /*1280*/  ISETP.NE.AND.EX P2, PT, RZ, UR9, PT, P2 ;  /* 0x00000009ff007c0c */ /* 0x000fe2000bf45320 */
[----:B0-----:R-:W-:Y:S01]  /*1290*/  IMAD.MOV.U32 R3, RZ, RZ, RZ ;  /* 0x000000ffff037224 */ /* 0x001fe200078e00ff */
[C---:B------:R-:W-:Y:S01]  /*12a0*/  IADD3.X R9, R36.reuse, UR7, RZ, P3, !PT ;  /* 0x0000000724097c10 */ /* 0x040fe20009ffe4ff */
[----:B------:R-:W-:Y:S01]  /*12b0*/  IMAD.U32 R31, RZ, RZ, UR4 ;  /* 0x00000004ff1f7e24 */ /* 0x000fe2000f8e00ff */
[----:B------:R-:W-:Y:S01]  /*12c0*/  ULDC.64 UR4, c[0x0][0x418] ;  /* 0x0001060000047ab9 */ /* 0x000fe20000000a00 */
[----:B------:R1:W-:Y:S04]  /*12d0*/  STL [R1+0x20], R36 ;  /* 0x0000202401007387 */ /* 0x0003e80000100800 */
[----:B------:R1:W5:Y:S04]  /*12e0*/  @P1 LDG.E R3, desc[UR40][R6.64] ;  /* 0x0000002806031981 */ /* 0x000368000c1e1900 */
[----:B------:R-:W-:Y:S01]  /*12f0*/  @P2 IADD3 R4, P1, R37, UR8, RZ ;  /* 0x0000000825042c10 */ /* 0x000fe2000ff3e0ff */
[----:B------:R1:W5:Y:S03]  /*1300*/  @P0 LDG.E R35, desc[UR40][R8.64] ;  /* 0x0000002808230981 */ /* 0x000366000c1e1900 */
[----:B------:R-:W-:-:S05]  /*1310*/  @P2 IADD3.X R5, R36, UR9, RZ, P1, !PT ;  /* 0x0000000924052c10 */ /* 0x000fca0008ffe4ff */
[----:B------:R1:W5:Y:S01]  /*1320*/  @P2 LDG.E R31, desc[UR40][R4.64] ;  /* 0x00000028041f2981 */ /* 0x000362000c1e1900 */
[----:B------:R-:W-:Y:S01]  /*1330*/  UISETP.NE.U32.AND UP0, UPT, UR4, URZ, UPT ;  /* 0x0000003f0400728c */ /* 0x000fe2000bf05070 */
[----:B------:R-:W-:Y:S02]  /*1340*/  IMAD.MOV.U32 R29, RZ, RZ, R0 ;  /* 0x000000ffff1d7224 */ /* 0x000fe400078e0000 */
[----:B------:R-:W-:Y:S01]  /*1350*/  ULDC UR4, c[0x0][0x424] ;  /* 0x0001090000047ab9 */ /* 0x000fe20000000800 */
[----:B------:R-:W-:-:S03]  /*1360*/  UISETP.NE.AND.EX UP0, UPT, UR5, URZ, UPT, UP0 ;  /* 0x0000003f0500728c */ /* 0x000fc6000bf05300 */
[----:B------:R-:W-:Y:S01]  /*1370*/  ULDC UR5, c[0x0][0x2f0] ;  /* 0x0000bc0000057ab9 */ /* 0x000fe20000000800 */
[----:B------:R-:W-:-:S04]  /*1380*/  USEL UR4, UR4, 0x1, UP0 ;  /* 0x0000000104047887 */ /* 0x000fc80008000000 */
[----:B------:R-:W-:-:S03]  /*1390*/  UIMAD UR4, UR4, UR5, URZ ;  /* 0x00000005040472a4 */ /* 0x000fc6000f8e023f */
[----:B------:R-:W-:Y:S02]  /*13a0*/  ULDC UR5, c[0x0][0x348] ;  /* 0x0000d20000057ab9 */ /* 0x000fe40000000800 */
[----:B----4-:R-:W-:Y:S02]  /*13b0*/  IMAD.U32 R30, RZ, RZ, UR5 ;  /* 0x00000005ff1e7e24 */ /* 0x010fe4000f8e00ff */
[----:B------:R-:W-:Y:S01]  /*13c0*/  IMAD.U32 R32, RZ, RZ, UR4 ;  /* 0x00000004ff207e24 */ /* 0x000fe2000f8e00ff */
[----:B-1-3--:R-:W-:Y:S06]  /*13d0*/  @P2 BRA `(.L_x_9680) ;  /* 0x0000000000242947 */ /* 0x00afec0003800000 */
        /* <DEDUP_REMOVED lines=9> */
.L_x_9680:
[----:B------:R-:W-:Y:S01]  /*1470*/  ULDC.64 UR4, c[0x0][0xa20] ;  /* 0x0002880000047ab9 */ /* 0x000fe20000000a00 */
[----:B------:R0:W-:Y:S01]  /*1480*/  STL [R1+0x2c], R33 ;  /* 0x00002c2101007387 */ /* 0x0001e20000100800 */
[----:B------:R-:W-:-:S03]  /*1490*/  ISETP.NE.U32.AND P1, PT, RZ, UR4, PT ;  /* 0x00000004ff007c0c */ /* 0x000fc6000bf25070 */
[----:B------:R0:W-:Y:S01]  /*14a0*/  STL [R1+0x18], R34 ;  /* 0x0000182201007387 */ /* 0x0001e20000100800 */
[----:B------:R-:W-:-:S13]  /*14b0*/  ISETP.NE.AND.EX P1, PT, RZ, UR5, PT, P1 ;  /* 0x00000005ff007c0c */ /* 0x000fda000bf25310 */
[----:B0-----:R-:W-:Y:S05]  /*14c0*/  @!P1 BRA `(.L_x_9681) ;  /* 0x0000000000109947 */ /* 0x001fea0003800000 */
[----:B------:R-:W-:-:S04]  /*14d0*/  IADD3 R4, P0, R37, UR4, RZ ;  /* 0x0000000425047c10 */ /* 0x000fc8000ff1e0ff */
[----:B------:R-:W-:-:S05]  /*14e0*/  IADD3.X R5, R36, UR5, RZ, P0, !PT ;  /* 0x0000000524057c10 */ /* 0x000fca00087fe4ff */
[----:B------:R0:W5:Y:S01]  /*14f0*/  LDG.E R32, desc[UR40][R4.64] ;  /* 0x0000002804207981 */ /* 0x000162000c1e1900 */
[----:B------:R-:W-:Y:S05]  /*1500*/  BRA `(.L_x_9682) ;  /* 0x0000000000107947 */ /* 0x000fea0003800000 */
.L_x_9681:
[----:B------:R-:W-:Y:S05]  /*1510*/  @!P0 BRA `(.L_x_9682) ;  /* 0x00000000000c8947 */ /* 0x000fea0003800000 */
[----:B------:R-:W2:Y:S04]  /*1520*/  LDG.E R5, desc[UR40][R8.64] ;  /* 0x0000002808057981 */ /* 0x000ea8000c1e1900 */
[----:B------:R-:W2:Y:S02]  /*1530*/  LDG.E R32, desc[UR40][R8.64+0x4] ;  /* 0x0000042808207981 */ /* 0x000ea4000c1e1900 */
[----:B--2---:R-:W-:-:S07]  /*1540*/  IMAD.IADD R32, R32, 0x1, -R5 ;  /* 0x0000000120207824 */ /* 0x004fce00078e0a05 */
.L_x_9682:
        /* <DEDUP_REMOVED lines=8> */
[----:B------:R0:W2:Y:S01]  /*15d0*/  @P0 LDG.E R9, desc[UR40][R4.64+0x4] ;  /* 0x0000042804090981 */ /* 0x0000a2000c1e1900 */
[----:B------:R-:W-:Y:S01]  /*15e0*/  ISETP.NE.U32.AND P1, PT, RZ, UR4, PT ;  /* 0x00000004ff007c0c */ /* 0x000fe2000bf25070 */
[----:B------:R-:W-:-:S03]  /*15f0*/  IMAD.MOV.U32 R28, RZ, RZ, R32 ;  /* 0x000000ffff1c7224 */ /* 0x000fc600078e0020 */
[----:B------:R-:W-:Y:S01]  /*1600*/  ISETP.NE.AND.EX P1, PT, RZ, UR5, PT, P1 ;  /* 0x00000005ff007c0c */ /* 0x000fe2000bf25310 */
[----:B0-----:R-:W-:-:S05]  /*1610*/  IMAD.MOV R4, RZ, RZ, -R11 ;  /* 0x000000ffff047224 */ /* 0x001fca00078e0a0b */
[----:B------:R-:W-:-:S07]  /*1620*/  VIMNMX R4, RZ, R4, !PT ;  /* 0x00000004ff047248 */ /* 0x000fce0007fe0100 */
[----:B------:R-:W-:-:S04]  /*1630*/  @P1 IADD3 R6, P2, R37, UR4, RZ ;  /* 0x0000000425061c10 */ /* 0x000fc8000ff5e0ff */
[----:B------:R-:W-:-:S05]  /*1640*/  @P1 IADD3.X R7, R36, UR5, RZ, P2, !PT ;  /* 0x0000000524071c10 */ /* 0x000fca00097fe4ff */
[----:B------:R0:W5:Y:S01]  /*1650*/  @P1 LDG.E R28, desc[UR40][R6.64] ;  /* 0x00000028061c1981 */ /* 0x000162000c1e1900 */
[----:B--2---:R-:W-:-:S04]  /*1660*/  @P0 IMAD.IADD R30, R9, 0x1, -R0 ;  /* 0x00000001091e0824 */ /* 0x004fc800078e0a00 */
[----:B------:R-:W-:-:S04]  /*1670*/  IMAD.IADD R177, R11, 0x1, R30 ;  /* 0x000000010bb17824 */ /* 0x000fc800078e021e */
        /* <DEDUP_REMOVED lines=37> */
.L_x_9685:
[----:B------:R-:W-:Y:S05]  /*18d0*/  BSYNC B6 ;  /* 0x0000000000067941 */ /* 0x000fea0003800000 */
.L_x_9684:
        /* <DEDUP_REMOVED lines=20> */
.L_x_9687:
[----:B------:R-:W-:Y:S05]  /*1a20*/  BSYNC B6 ;  /* 0x0000000000067941 */ /* 0x000fea0003800000 */
.L_x_9686:
[----:B------:R-:W-:Y:S01]  /*1a30*/  ULDC.64 UR4, c[0x0][0x9f8] ;  /* 0x00027e0000047ab9 */ /* 0x000fe20000000a00 */
[----:B------:R-:W0:Y:S01]  /*1a40*/  LDC.64 R56, c[0x0][0x3f8] ;  /* 0x0000fe00ff387b82 */ /* 0x000e220000000a00 */
[----:B------:R-:W-:Y:S01]  /*1a50*/  ISETP.NE.U32.AND P0, PT, RZ, UR4, PT ;  /* 0x00000004ff007c0c */ /* 0x000fe2000bf05070 */
[----:B------:R-:W2:Y:S03]  /*1a60*/  LDL R14, [R1+0x30] ;  /* 0x00003000010e7983 */ /* 0x000ea60000100800 */
[----:B------:R-:W-:-:S03]  /*1a70*/  ISETP.NE.AND.EX P0, PT, RZ, UR5, PT, P0 ;  /* 0x00000005ff007c0c */ /* 0x000fc6000bf05300 */
[----:B------:R-:W1:Y:S08]  /*1a80*/  LDC R67, c[0x0][0x3f4] ;  /* 0x0000fd00ff437b82 */ /* 0x000e700000000800 */
[----:B------:R-:W3:Y:S02]  /*1a90*/  LDC.64 R62, c[0x0][0x408] ;  /* 0x00010200ff3e7b82 */ /* 0x000ee40000000a00 */
[----:B------:R-:W-:Y:S01]  /*1aa0*/  @P0 IADD3 R4, P1, R37, UR4, RZ ;  /* 0x0000000425040c10 */ /* 0x000fe2000ff3e0ff */
[----:B------:R-:W-:-:S03]  /*1ab0*/  ULDC UR4, c[0x0][0x320] ;  /* 0x0000c80000047ab9 */ /* 0x000fc60000000800 */
[----:B------:R-:W-:Y:S02]  /*1ac0*/  @P0 IADD3.X R5, R36, UR5, RZ, P1, !PT ;  /* 0x0000000524050c10 */ /* 0x000fe40008ffe4ff */
[----:B------:R-:W-:-:S03]  /*1ad0*/  ISETP.GE.AND P1, PT, R2, UR4, PT ;  /* 0x0000000402007c0c */ /* 0x000fc6000bf26270 */
[----:B------:R4:W2:Y:S01]  /*1ae0*/  @P0 LDG.E R29, desc[UR40][R4.64] ;  /* 0x00000028041d0981 */ /* 0x0008a2000c1e1900 */
[----:B------:R-:W-:Y:S02]  /*1af0*/  SEL R3, RZ, 0xffffffff, P1 ;  /* 0xffffffffff037807 */ /* 0x000fe40000800000 */
[----:B------:R-:W-:-:S03]  /*1b00*/  ISETP.GE.AND P0, PT, R16, UR4, PT ;  /* 0x0000000410007c0c */ /* 0x000fc6000bf06270 */
[----:B------:R-:W-:Y:S01]  /*1b10*/  IMAD.SHL.U32 R3, R3, 0x2, RZ ;  /* 0x0000000203037824 */ /* 0x000fe200078e00ff */
[----:B------:R-:W-:Y:S02]  /*1b20*/  SEL R0, RZ, 0x1, P0 ;  /* 0x00000001ff007807 */ /* 0x000fe40000000000 */
[----:B------:R-:W-:Y:S02]  /*1b30*/  ISETP.GE.AND P0, PT, R213, UR4, PT ;  /* 0x00000004d5007c0c */ /* 0x000fe4000bf06270 */
[----:B------:R-:W-:Y:S02]  /*1b40*/  ISETP.GE.AND P1, PT, R212, UR4, PT ;  /* 0x00000004d4007c0c */ /* 0x000fe4000bf26270 */
[----:B------:R-:W-:Y:S02]  /*1b50*/  LOP3.LUT R0, R3, 0x2, R0, 0xe2, !PT ;  /* 0x0000000203007812 */ /* 0x000fe400078ee200 */
[----:B------:R-:W-:Y:S02]  /*1b60*/  SEL R3, RZ, 0x4, P0 ;  /* 0x00000004ff037807 */ /* 0x000fe40000000000 */
[----:B----4-:R-:W-:-:S02]  /*1b70*/  SEL R4, RZ, 0x8, P1 ;  /* 0x00000008ff047807 */ /* 0x010fc40000800000 */
[----:B------:R-:W-:Y:S02]  /*1b80*/  ISETP.GE.AND P0, PT, R211, UR4, PT ;  /* 0x00000004d3007c0c */ /* 0x000fe4000bf06270 */
[----:B------:R-:W-:Y:S02]  /*1b90*/  ISETP.GE.AND P1, PT, R210, UR4, PT ;  /* 0x00000004d2007c0c */ /* 0x000fe4000bf26270 */
[----:B------:R-:W-:Y:S02]  /*1ba0*/  LOP3.LUT R0, R4, R0, R3, 0xfe, !PT ;  /* 0x0000000004007212 */ /* 0x000fe400078efe03 */
[----:B------:R-:W-:Y:S02]  /*1bb0*/  SEL R3, RZ, 0x10, P0 ;  /* 0x00000010ff037807 */ /* 0x000fe40000000000 */
[----:B------:R-:W-:Y:S02]  /*1bc0*/  SEL R4, RZ, 0x20, P1 ;  /* 0x00000020ff047807 */ /* 0x000fe40000800000 */
[----:B------:R-:W-:-:S02]  /*1bd0*/  SHF.R.S32.HI R9, RZ, 0x1f, R204 ;  /* 0x0000001fff097819 */ /* 0x000fc400000114cc */
[----:B------:R-:W-:-:S03]  /*1be0*/  LOP3.LUT R3, R4, R0, R3, 0xfe, !PT ;  /* 0x0000000004037212 */ /* 0x000fc600078efe03 */
[-C--:B0-----:R-:W-:Y:S02]  /*1bf0*/  IMAD R0, R9, R56.reuse, RZ ;  /* 0x0000003809007224 */ /* 0x081fe400078e02ff */
[----:B------:R-:W-:-:S04]  /*1c00*/  IMAD.WIDE.U32 R10, R204, R56, R16 ;  /* 0x00000038cc0a7225 */ /* 0x000fc800078e0010 */
[----:B------:R-:W-:-:S04]  /*1c10*/  IMAD R15, R204, R57, R0 ;  /* 0x00000039cc0f7224 */ /* 0x000fc800078e0200 */
[----:B------:R-:W-:Y:S02]  /*1c20*/  IMAD.IADD R11, R15, 0x1, R11 ;  /* 0x000000010f0b7824 */ /* 0x000fe400078e020b */
[----:B-----5:R-:W-:-:S04]  /*1c30*/  IMAD.WIDE.U32 R20, R28, R56, R10 ;  /* 0x000000381c147225 */ /* 0x020fc800078e000a */
[----:B------:R-:W4:Y:S01]  /*1c40*/  LDL R11, [R1+0x4] ;  /* 0x00000400010b7983 */ /* 0x000f220000100800 */
[----:B------:R-:W0:Y:S01]  /*1c50*/  S2R R36, SR_TID.X ;  /* 0x0000000000247919 */ /* 0x000e220000002100 */
[----:B------:R-:W0:Y:S01]  /*1c60*/  S2R R38, SR_TID.X ;  /* 0x0000000000267919 */ /* 0x000e220000002100 */
[----:B------:R-:W-:-:S04]  /*1c70*/  ISETP.GE.AND P0, PT, R215, UR4, PT ;  /* 0x00000004d7007c0c */ /* 0x000fc8000bf06270 */
[----:B------:R-:W-:Y:S02]  /*1c80*/  SEL R6, RZ, 0x40, P0 ;  /* 0x00000040ff067807 */ /* 0x000fe40000000000 */
[----:B-1----:R-:W-:Y:S02]  /*1c90*/  ISETP.GE.AND P0, PT, R16, R67, PT ;  /* 0x000000431000720c */ /* 0x002fe40003f06270 */
[----:B------:R-:W-:Y:S02]  /*1ca0*/  ISETP.GE.AND P1, PT, R214, UR4, PT ;  /* 0x00000004d6007c0c */ /* 0x000fe4000bf26270 */
[----:B------:R-:W-:Y:S02]  /*1cb0*/  SEL R13, R67, RZ, P0 ;  /* 0x000000ff430d7207 */ /* 0x000fe40000000000 */
[----:B------:R-:W-:Y:S01]  /*1cc0*/  SHF.R.S32.HI R23, RZ, 0x1f, R22 ;  /* 0x0000001fff177819 */ /* 0x000fe20000011416 */
[----:B---3--:R-:W-:Y:S01]  /*1cd0*/  IMAD R8, R9, R62, RZ ;  /* 0x0000003e09087224 */ /* 0x008fe200078e02ff */
[----:B------:R-:W-:-:S02]  /*1ce0*/  SEL R7, RZ, 0x7fff80, P1 ;  /* 0x007fff80ff077807 */ /* 0x000fc40000800000 */
[----:B0-----:R-:W-:-:S04]  /*1cf0*/  SHF.R.U32.HI R36, RZ, 0x7, R36 ;  /* 0x00000007ff247819 */ /* 0x001fc80000011624 */
[----:B------:R-:W-:Y:S01]  /*1d00*/  ISETP.NE.AND P6, PT, R36, 0x1, PT ;  /* 0x000000012400780c */ /* 0x000fe20003fc5270 */
[----:B------:R-:W-:Y:S01]  /*1d10*/  IMAD.IADD R13, R16, 0x1, R13 ;  /* 0x00000001100d7824 */ /* 0x000fe200078e020d */
[----:B------:R-:W-:Y:S01]  /*1d20*/  LOP3.LUT R3, R7, R3, R6, 0xfe, !PT ;  /* 0x0000000307037212 */ /* 0x000fe200078efe06 */
[----:B------:R-:W-:-:S04]  /*1d30*/  IMAD.WIDE.U32 R4, R204, R56, R22 ;  /* 0x00000038cc047225 */ /* 0x000fc800078e0016 */
[----:B------:R-:W-:Y:S02]  /*1d40*/  VIADD R38, R38, 0xffffff80 ;  /* 0xffffff8026267836 */ /* 0x000fe40000000000 */
[----:B------:R-:W-:Y:S02]  /*1d50*/  IMAD.IADD R0, R35, 0x1, R32 ;  /* 0x0000000123007824 */ /* 0x000fe400078e0220 */
[CC--:B------:R-:W-:Y:S02]  /*1d60*/  IMAD.WIDE.U32 R6, R204.reuse, R62.reuse, R22 ;  /* 0x0000003ecc067225 */ /* 0x0c0fe400078e0016 */
[----:B------:R-:W-:Y:S05]  /*1d70*/  @!P6 WARPSYNC.ALL ;  /* 0x000000000000e948 */ /* 0x000fea0003800000 */
[C---:B------:R-:W-:Y:S01]  /*1d80*/  IMAD R61, R204.reuse, R63, R8 ;  /* 0x0000003fcc3d7224 */ /* 0x040fe200078e0208 */
[----:B------:R-:W-:Y:S01]  /*1d90*/  SHF.R.S32.HI R12, RZ, 0x1f, R13 ;  /* 0x0000001fff0c7819 */ /* 0x000fe2000001140d */
[----:B------:R-:W-:Y:S01]  /*1da0*/  IMAD.MOV.U32 R8, RZ, RZ, R4 ;  /* 0x000000ffff087224 */ /* 0x000fe200078e0004 */
[----:B------:R-:W-:Y:S01]  /*1db0*/  IADD3 R9, R5, R15, RZ ;  /* 0x0000000f05097210 */ /* 0x000fe20007ffe0ff */
[----:B------:R-:W-:Y:S01]  /*1dc0*/  IMAD.IADD R59, R7, 0x1, R61 ;  /* 0x00000001073b7824 */ /* 0x000fe200078e023d */
[----:B------:R-:W-:Y:S01]  /*1dd0*/  SHF.R.S32.HI R37, RZ, 0x1f, R38 ;  /* 0x0000001fff257819 */ /* 0x000fe20000011426 */
[----:B------:R-:W-:Y:S01]  /*1de0*/  IMAD.WIDE.U32 R4, R204, R62, R16 ;  /* 0x0000003ecc047225 */ /* 0x000fe200078e0010 */
[----:B------:R-:W-:Y:S01]  /*1df0*/  SHF.R.S32.HI R7, RZ, 0x1f, R28 ;  /* 0x0000001fff077819 */ /* 0x000fe2000001141c */
[----:B------:R-:W-:Y:S01]  /*1e00*/  ULDC UR4, c[0x0][0x2f4] ;  /* 0x0000bd0000047ab9 */ /* 0x000fe20000000800 */
[----:B------:R-:W-:Y:S01]  /*1e10*/  LEA.HI R12, R12, R13, RZ, 0x3 ;  /* 0x0000000d0c0c7211 */ /* 0x000fe200078f18ff */
[----:B------:R-:W-:Y:S01]  /*1e20*/  IMAD.IADD R61, R61, 0x1, R5 ;  /* 0x000000013d3d7824 */ /* 0x000fe200078e0205 */
[----:B------:R-:W-:Y:S01]  /*1e30*/  LEA.HI R37, R37, R38, RZ, 0x2 ;  /* 0x0000002625257211 */ /* 0x000fe200078f10ff */
[C---:B------:R-:W-:Y:S01]  /*1e40*/  IMAD R5, R7.reuse, R56, RZ ;  /* 0x0000003807057224 */ /* 0x040fe200078e02ff */
[----:B------:R-:W-:Y:S01]  /*1e50*/  SHF.R.S32.HI R76, RZ, 0x3, R12 ;  /* 0x00000003ff4c7819 */ /* 0x000fe2000001140c */
[----:B------:R-:W-:Y:S01]  /*1e60*/  IMAD R7, R7, R62, RZ ;  /* 0x0000003e07077224 */ /* 0x000fe200078e02ff */
[----:B------:R-:W-:Y:S01]  /*1e70*/  LOP3.LUT R77, R12, 0xfffffff8, RZ, 0xc0, !PT ;  /* 0xfffffff80c4d7812 */ /* 0x000fe200078ec0ff */
[----:B------:R-:W-:Y:S01]  /*1e80*/  IMAD.MOV.U32 R66, RZ, RZ, 0x20 ;  /* 0x00000020ff427424 */ /* 0x000fe200078e00ff */
[----:B------:R-:W-:Y:S01]  /*1e90*/  LOP3.LUT R37, R37, 0xfffffffc, RZ, 0xc0, !PT ;  /* 0xfffffffc25257812 */ /* 0x000fe200078ec0ff */
[----:B------:R-:W-:Y:S01]  /*1ea0*/  IMAD.MOV.U32 R58, RZ, RZ, R6 ;  /* 0x000000ffff3a7224 */ /* 0x000fe200078e0006 */
[----:B------:R-:W-:Y:S01]  /*1eb0*/  PRMT R88, R3, 0x8880, RZ ;  /* 0x0000888003587816 */ /* 0x000fe200000000ff */
[----:B------:R-:W-:Y:S01]  /*1ec0*/  IMAD.MOV.U32 R60, RZ, RZ, R4 ;  /* 0x000000ffff3c7224 */ /* 0x000fe200078e0004 */
[----:B------:R-:W-:Y:S01]  /*1ed0*/  SHF.R.U32.HI R15, RZ, 0x3, R227 ;  /* 0x00000003ff0f7819 */ /* 0x000fe200000116e3 */
[----:B------:R-:W-:Y:S01]  /*1ee0*/  IMAD R73, R28, R57, R5 ;  /* 0x000000391c497224 */ /* 0x000fe200078e0205 */
[----:B------:R-:W-:Y:S01]  /*1ef0*/  SHF.L.U64.HI R4, R56, 0x6, R57 ;  /* 0x0000000638047819 */ /* 0x000fe20000010239 */
[----:B------:R-:W-:Y:S01]  /*1f00*/  IMAD R75, R28, R63, R7 ;  /* 0x0000003f1c4b7224 */ /* 0x000fe200078e0207 */
[----:B------:R-:W-:Y:S01]  /*1f10*/  SHF.L.U32 R5, R56, 0x6, RZ ;  /* 0x0000000638057819 */ /* 0x000fe200000006ff */
[----:B------:R-:W-:Y:S01]  /*1f20*/  IMAD R13, R57, 0x60, RZ ;  /* 0x00000060390d7824 */ /* 0x000fe200078e02ff */
[----:B------:R-:W-:Y:S01]  /*1f30*/  SHF.L.U64.HI R6, R62, 0x6, R63 ;  /* 0x000000063e067819 */ /* 0x000fe2000001023f */
[----:B------:R-:W-:Y:S01]  /*1f40*/  IMAD.WIDE.U32 R8, R28, R56, R8 ;  /* 0x000000381c087225 */ /* 0x000fe200078e0008 */
[----:B------:R-:W-:-:S02]  /*1f50*/  PRMT R88, R88, 0x7710, RZ ;  /* 0x0000771058587816 */ /* 0x000fc400000000ff */
[----:B------:R-:W-:Y:S01]  /*1f60*/  ISETP.GE.AND P2, PT, R2, UR4, PT ;  /* 0x0000000402007c0c */ /* 0x000fe2000bf46270 */
[----:B------:R-:W-:Y:S02]  /*1f70*/  IMAD R69, R63, 0x60, RZ ;  /* 0x000000603f457824 */ /* 0x000fe400078e02ff */
[----:B------:R-:W-:Y:S02]  /*1f80*/  IMAD.SHL.U32 R7, R62, 0x40, RZ ;  /* 0x000000403e077824 */ /* 0x000fe400078e00ff */
[----:B------:R-:W-:-:S04]  /*1f90*/  IMAD.WIDE.U32 R58, R28, R62, R58 ;  /* 0x0000003e1c3a7225 */ /* 0x000fc800078e003a */
[----:B------:R-:W-:Y:S01]  /*1fa0*/  IMAD.WIDE.U32 R60, R28, R62, R60 ;  /* 0x0000003e1c3c7225 */ /* 0x000fe200078e003c */
[----:B------:R-:W-:-:S03]  /*1fb0*/  LOP3.LUT R82, R88, 0x1, RZ, 0xc0, !PT ;  /* 0x0000000158527812 */ /* 0x000fc600078ec0ff */
[----:B------:R-:W-:Y:S01]  /*1fc0*/  IMAD.WIDE.U32 R56, R56, 0x60, RZ ;  /* 0x0000006038387825 */ /* 0x000fe200078e00ff */
[----:B------:R-:W-:-:S03]  /*1fd0*/  LOP3.LUT R83, R88, 0x2, RZ, 0xc0, !PT ;  /* 0x0000000258537812 */ /* 0x000fc600078ec0ff */
[----:B------:R-:W-:Y:S01]  /*1fe0*/  IMAD.WIDE.U32 R62, R62, 0x60, RZ ;  /* 0x000000603e3e7825 */ /* 0x000fe200078e00ff */
[----:B------:R-:W-:-:S03]  /*1ff0*/  LOP3.LUT R84, R88, 0x4, RZ, 0xc0, !PT ;  /* 0x0000000458547812 */ /* 0x000fc600078ec0ff */
[----:B------:R-:W-:Y:S01]  /*2000*/  IMAD.IADD R37, R38, 0x1, -R37 ;  /* 0x0000000126257824 */ /* 0x000fe200078e0a25 */
[C---:B------:R-:W-:Y:S01]  /*2010*/  LOP3.LUT R85, R88.reuse, 0x8, RZ, 0xc0, !PT ;  /* 0x0000000858557812 */ /* 0x040fe200078ec0ff */
[----:B------:R-:W-:Y:S01]  /*2020*/  IMAD.IADD R72, R9, 0x1, R73 ;  /* 0x0000000109487824 */ /* 0x000fe200078e0249 */
[C---:B------:R-:W-:Y:S01]  /*2030*/  LOP3.LUT R86, R88.reuse, 0x10, RZ, 0xc0, !PT ;  /* 0x0000001058567812 */ /* 0x040fe200078ec0ff */
[----:B------:R-:W-:Y:S01]  /*2040*/  IMAD.IADD R74, R59, 0x1, R75 ;  /* 0x000000013b4a7824 */ /* 0x000fe200078e024b */
[----:B------:R-:W-:Y:S01]  /*2050*/  LOP3.LUT R87, R88, 0x20, RZ, 0xc0, !PT ;  /* 0x0000002058577812 */ /* 0x000fe200078ec0ff */
[----:B------:R-:W-:Y:S01]  /*2060*/  VIADD R64, R36, 0x8 ;  /* 0x0000000824407836 */ /* 0x000fe20000000000 */
[----:B------:R-:W-:Y:S01]  /*2070*/  SHF.R.S32.HI R32, RZ, 0x1f, R34 ;  /* 0x0000001fff207819 */ /* 0x000fe20000011422 */
[----:B------:R-:W-:Y:S01]  /*2080*/  IMAD R65, R37, 0x40, R204 ;  /* 0x0000004025417824 */ /* 0x000fe200078e02cc */
[----:B------:R-:W-:Y:S01]  /*2090*/  SHF.L.U32 R67, R67, 0x1, RZ ;  /* 0x0000000143437819 */ /* 0x000fe200000006ff */
[----:B------:R-:W-:Y:S01]  /*20a0*/  IMAD.IADD R68, R57, 0x1, R13 ;  /* 0x0000000139447824 */ /* 0x000fe200078e020d */
[----:B------:R-:W-:Y:S01]  /*20b0*/  IADD3 R75, R75, R61, RZ ;  /* 0x0000003d4b4b7210 */ /* 0x000fe20007ffe0ff */
[----:B------:R-:W-:Y:S01]  /*20c0*/  IMAD.IADD R69, R63, 0x1, R69 ;  /* 0x000000013f457824 */ /* 0x000fe200078e0245 */
[----:B------:R-:W-:Y:S01]  /*20d0*/  P2R R90, PR, RZ, 0x4 ;  /* 0x00000004ff5a7803 */ /* 0x000fe20000000000 */
[----:B------:R-:W-:Y:S01]  /*20e0*/  IMAD.IADD R73, R73, 0x1, R21 ;  /* 0x0000000149497824 */ /* 0x000fe200078e0215 */
[----:B------:R-:W-:-:S02]  /*20f0*/  SHF.R.S32.HI R79, RZ, 0x1f, R77 ;  /* 0x0000001fff4f7819 */ /* 0x000fc4000001144d */
[----:B------:R-:W-:Y:S01]  /*2100*/  LOP3.LUT R88, R88, 0x40, RZ, 0xc0, !PT ;  /* 0x0000004058587812 */ /* 0x000fe200078ec0ff */
[C---:B--2---:R-:W-:Y:S01]  /*2110*/  IMAD.SHL.U32 R10, R14.reuse, 0x40, RZ ;  /* 0x000000400e0a7824 */ /* 0x044fe200078e00ff */
[----:B------:R-:W-:Y:S01]  /*2120*/  @!P6 BAR.SYNC.DEFER_BLOCKING 0x9, 0x100 ;  /* 0x024400000000eb1d */ /* 0x000fe20000010000 */
[----:B------:R-:W-:-:S03]  /*2130*/  LOP3.LUT P1, RZ, R14, 0x4, RZ, 0xc0, !PT ;  /* 0x000000040eff7812 */ /* 0x000fc6000782c0ff */
[----:B------:R-:W-:-:S04]  /*2140*/  LOP3.LUT R10, R10, 0x1c0, RZ, 0xc0, !PT ;  /* 0x000001c00a0a7812 */ /* 0x000fc800078ec0ff */
[----:B------:R-:W-:Y:S02]  /*2150*/  SHF.R.U32.HI R35, RZ, 0x3, R10 ;  /* 0x00000003ff237819 */ /* 0x000fe4000001160a */
[----:B------:R-:W-:-:S04]  /*2160*/  LOP3.LUT R14, R10, 0x18, R16, 0xf8, !PT ;  /* 0x000000180a0e7812 */ /* 0x000fc800078ef810 */
[----:B------:R-:W-:-:S05]  /*2170*/  LOP3.LUT R14, R14, R35, RZ, 0x3c, !PT ;  /* 0x000000230e0e7212 */ /* 0x000fca00078e3cff */
[----:B------:R-:W-:Y:S01]  /*2180*/  IMAD R70, R229, 0x200, R14 ;  /* 0x00000200e5467824 */ /* 0x000fe200078e020e */
[--C-:B------:R-:W-:Y:S02]  /*2190*/  LOP3.LUT R14, R10, 0x38, R12.reuse, 0xf8, !PT ;  /* 0x000000380a0e7812 */ /* 0x100fe400078ef80c */
[----:B------:R-:W-:Y:S02]  /*21a0*/  LOP3.LUT R12, R227, 0x38, R12, 0xf8, !PT ;  /* 0x00000038e30c7812 */ /* 0x000fe400078ef80c */
[----:B------:R-:W-:Y:S02]  /*21b0*/  SEL R66, R66, 0xffffffe0, !P1 ;  /* 0xffffffe042427807 */ /* 0x000fe40004800000 */
[----:B------:R-:W-:Y:S02]  /*21c0*/  LOP3.LUT R14, R14, R35, RZ, 0x3c, !PT ;  /* 0x000000230e0e7212 */ /* 0x000fe400078e3cff */
[----:B------:R-:W-:Y:S01]  /*21d0*/  LOP3.LUT R12, R12, R15, RZ, 0x3c, !PT ;  /* 0x0000000f0c0c7212 */ /* 0x000fe200078e3cff */
[----:B------:R-:W-:Y:S01]  /*21e0*/  IMAD.IADD R71, R66, 0x1, R70 ;  /* 0x0000000142477824 */ /* 0x000fe200078e0246 */
[----:B------:R-:W-:Y:S01]  /*21f0*/  ISETP.GE.AND P1, PT, R16, UR4, PT ;  /* 0x0000000410007c0c */ /* 0x000fe2000bf26270 */
[----:B------:R-:W-:Y:S01]  /*2200*/  IMAD R80, R229, 0x200, R14 ;  /* 0x00000200e5507824 */ /* 0x000fe200078e020e */
[----:B------:R-:W-:Y:S01]  /*2210*/  SHF.R.S32.HI R78, RZ, 0x1f, R29 ;  /* 0x0000001fff4e7819 */ /* 0x000fe2000001141d */
[----:B----4-:R-:W-:-:S10]  /*2220*/  IMAD.IADD R81, R11, 0x1, R12 ;  /* 0x000000010b517824 */ /* 0x010fd400078e020c */
.L_x_9741:
[----:B------:R-:W0:Y:S01]  /*2230*/  LDC R97, c[0x0][0x430] ;  /* 0x00010c00ff617b82 */ /* 0x000e220000000800 */
        /* <DEDUP_REMOVED lines=25> */
[----:B------:R-:W-:Y:S01]  /*23d0*/  IADD3 R14, -R36, RZ, RZ ;  /* 0x000000ff240e7210 */ /* 0x000fe20007ffe1ff */
[----:B------:R-:W-:Y:S01]  /*23e0*/  IMAD R92, R18, 0x1800, R71 ;  /* 0x00001800125c7824 */ /* 0x000fe200078e0247 */
[----:B------:R-:W-:Y:S01]  /*23f0*/  ISETP.GT.AND P3, PT, R26, R27, PT ;  /* 0x0000001b1a00720c */ /* 0x000fe20003f64270 */
[----:B------:R-:W-:Y:S05]  /*2400*/  YIELD ;  /* 0x0000000000007946 */ /* 0x000fea0003800000 */
[----:B------:R-:W-:Y:S01]  /*2410*/  BSSY B0, `(.L_x_9688) ;  /* 0x00002d8000007945 */ /* 0x000fe20003800000 */
[----:B------:R-:W-:Y:S01]  /*2420*/  IMAD R97, R97, R14, R40 ;  /* 0x0000000e61617224 */ /* 0x000fe200078e0228 */
[----:B------:R-:W-:Y:S01]  /*2430*/  P2R R91, PR, RZ, 0x8 ;  /* 0x00000008ff5b7803 */ /* 0x000fe20000000000 */
[----:B------:R-:W-:-:S02]  /*2440*/  IMAD R94, R94, 0x2, R25 ;  /* 0x000000025e5e7824 */ /* 0x000fc400078e0219 */
        /* <DEDUP_REMOVED lines=26> */
[----:B------:R-:W-:Y:S01]  /*25f0*/  IMAD.IADD R103, R37, 0x1, R103 ;  /* 0x0000000125677824 */ /* 0x000fe200078e0267 */
[----:B------:R-:W-:Y:S01]  /*2600*/  LEA R102, P3, R36, UR4, 0x1 ;  /* 0x0000000424667c11 */ /* 0x000fe2000f8608ff */
[----:B------:R-:W-:Y:S02]  /*2610*/  IMAD R100, R26, -0x60, R30 ;  /* 0xffffffa01a647824 */ /* 0x000fe400078e021e */
[-C--:B------:R-:W-:Y:S01]  /*2620*/  IMAD.WIDE.U32 R14, R56, R26.reuse, RZ ;  /* 0x0000001a380e7225 */ /* 0x080fe200078e00ff */
[----:B------:R-:W-:Y:S02]  /*2630*/  LEA.HI.X R103, R36, UR5, R103, 0x1, P3 ;  /* 0x0000000524677c11 */ /* 0x000fe400098f0c67 */
[----:B------:R-:W-:Y:S01]  /*2640*/  VIMNMX R100, R100, 0x60, PT ;  /* 0x0000006064647848 */ /* 0x000fe20003fe0100 */
[----:B------:R-:W-:-:S04]  /*2650*/  IMAD.WIDE.U32 R12, R62, R26, RZ ;  /* 0x0000001a3e0c7225 */ /* 0x000fc800078e00ff */
        /* <DEDUP_REMOVED lines=9> */
[----:B------:R-:W-:-:S03]  /*26f0*/  CS2R R50, SRZ ;  /* 0x0000000000327805 */ /* 0x000fc6000001ff00 */
[----:B------:R-:W-:Y:S05]  /*2700*/  @P2 BRA `(.L_x_9692) ;  /* 0x0000000000502947 */ /* 0x000fea0003800000 */
[----:B------:R-:W-:Y:S01]  /*2710*/  IADD3 R11, P3, R8, R14, RZ ;  /* 0x0000000e080b7210 */ /* 0x000fe20007f7e0ff */
[----:B------:R-:W-:Y:S01]  /*2720*/  ULDC.64 UR4, c[0x0][0x3e8] ;  /* 0x0000fa0000047ab9 */ /* 0x000fe20000000a00 */
[----:B------:R-:W-:Y:S02]  /*2730*/  CS2R R48, SRZ ;  /* 0x0000000000307805 */ /* 0x000fe4000001ff00 */
[----:B------:R-:W-:Y:S02]  /*2740*/  CS2R R50, SRZ ;  /* 0x0000000000327805 */ /* 0x000fe4000001ff00 */
[----:B------:R-:W-:Y:S02]  /*2750*/  IADD3.X R40, R53, R72, RZ, P3, !PT ;  /* 0x0000004835287210 */ /* 0x000fe40001ffe4ff */
[----:B------:R-:W-:-:S04]  /*2760*/  LEA R38, P3, R11, UR4, 0x1 ;  /* 0x000000040b267c11 */ /* 0x000fc8000f8608ff */
[----:B------:R-:W-:Y:S01]  /*2770*/  LEA.HI.X R39, R11, UR5, R40, 0x1, P3 ;  /* 0x000000050b277c11 */ /* 0x000fe200098f0c28 */
[----:B------:R-:W-:Y:S01]  /*2780*/  ULDC.64 UR4, c[0x0][0x400] ;  /* 0x0001000000047ab9 */ /* 0x000fe20000000a00 */
[----:B------:R-:W-:-:S05]  /*2790*/  IADD3 R11, P3, R58, R12, RZ ;  /* 0x0000000c3a0b7210 */ /* 0x000fca0007f7e0ff */
[----:B------:R-:W-:Y:S01]  /*27a0*/  IMAD.X R42, R55, 0x1, R74, P3 ;  /* 0x00000001372a7824 */ /* 0x000fe200018e064a */
[----:B------:R-:W-:-:S04]  /*27b0*/  LEA R40, P3, R11, UR4, 0x1 ;  /* 0x000000040b287c11 */ /* 0x000fc8000f8608ff */
[----:B------:R-:W-:Y:S02]  /*27c0*/  LEA.HI.X R41, R11, UR5, R42, 0x1, P3 ;  /* 0x000000050b297c11 */ /* 0x000fe400098f0c2a */
        /* <DEDUP_REMOVED lines=8> */
.L_x_9692:
[----:B------:R-:W-:Y:S05]  /*2850*/  BSYNC B1 ;  /* 0x0000000000017941 */ /* 0x000fea0003800000 */
.L_x_9691:
[----:B------:R-:W-:Y:S01]  /*2860*/  VIADD R11, R204, 0x40 ;  /* 0x00000040cc0b7836 */ /* 0x000fe20000000000 */
[----:B------:R-:W-:Y:S01]  /*2870*/  BSSY B1, `(.L_x_9693) ;  /* 0x000001c000017945 */ /* 0x000fe20003800000 */
[----:B0-----:R-:W-:Y:S02]  /*2880*/  CS2R R40, SRZ ;  /* 0x0000000000287805 */ /* 0x001fe4000001ff00 */
[----:B------:R-:W-:Y:S01]  /*2890*/  CS2R R38, SRZ ;  /* 0x0000000000267805 */ /* 0x000fe2000001ff00 */
[----:B-----5:R-:W-:Y:S01]  /*28a0*/  IMAD.MOV.U32 R52, RZ, RZ, R44 ;  /* 0x000000ffff347224 */ /* 0x020fe200078e002c */
[----:B------:R-:W-:Y:S01]  /*28b0*/  ISETP.GE.AND P4, PT, R11, R100, PT ;  /* 0x000000640b00720c */ /* 0x000fe20003f86270 */
[----:B------:R-:W-:Y:S01]  /*28c0*/  IMAD.MOV.U32 R89, RZ, RZ, R45 ;  /* 0x000000ffff597224 */ /* 0x000fe200078e002d */
[----:B------:R-:W-:-:S11]  /*28d0*/  CS2R R42, SRZ ;  /* 0x00000000002a7805 */ /* 0x000fd6000001ff00 */
[----:B------:R-:W-:Y:S05]  /*28e0*/  @P4 BRA `(.L_x_9694) ;  /* 0x0000000000504947 */ /* 0x000fea0003800000 */
[----:B------:R-:W-:Y:S01]  /*28f0*/  IADD3 R14, P3, P5, R8, R14, R5 ;  /* 0x0000000e080e7210 */ /* 0x000fe20007d7e005 */
[----:B------:R-:W-:Y:S01]  /*2900*/  ULDC.64 UR4, c[0x0][0x3e8] ;  /* 0x0000fa0000047ab9 */ /* 0x000fe20000000a00 */
[----:B------:R-:W-:Y:S02]  /*2910*/  CS2R R40, SRZ ;  /* 0x0000000000287805 */ /* 0x000fe4000001ff00 */
[----:B------:R-:W-:Y:S02]  /*2920*/  CS2R R42, SRZ ;  /* 0x00000000002a7805 */ /* 0x000fe4000001ff00 */
[----:B------:R-:W-:Y:S02]  /*2930*/  IADD3.X R13, R72, R53, R4, P3, P5 ;  /* 0x00000035480d7210 */ /* 0x000fe40001fea404 */
[----:B------:R-:W-:-:S04]  /*2940*/  IADD3 R11, P3, P5, R58, R12, R7 ;  /* 0x0000000c3a0b7210 */ /* 0x000fc80007d7e007 */
[----:B------:R-:W-:Y:S02]  /*2950*/  IADD3.X R36, R74, R55, R6, P3, P5 ;  /* 0x000000374a247210 */ /* 0x000fe40001fea406 */
[----:B------:R-:W-:-:S04]  /*2960*/  LEA R12, P3, R14, UR4, 0x1 ;  /* 0x000000040e0c7c11 */ /* 0x000fc8000f8608ff */
[----:B------:R-:W-:Y:S01]  /*2970*/  LEA.HI.X R13, R14, UR5, R13, 0x1, P3 ;  /* 0x000000050e0d7c11 */ /* 0x000fe200098f0c0d */
[----:B------:R-:W-:Y:S02]  /*2980*/  ULDC.64 UR4, c[0x0][0x400] ;  /* 0x0001000000047ab9 */ /* 0x000fe40000000a00 */
        /* <DEDUP_REMOVED lines=10> */
.L_x_9694:
[----:B------:R-:W-:Y:S05]  /*2a30*/  BSYNC B1 ;  /* 0x0000000000017941 */ /* 0x000fea0003800000 */
.L_x_9693:
[----:B------:R-:W-:Y:S01]  /*2a40*/  IMAD.MOV.U32 R11, RZ, RZ, R48 ;  /* 0x000000ffff0b7224 */ /* 0x000fe200078e0030 */
[----:B------:R-:W-:Y:S01]  /*2a50*/  ISETP.NE.AND P3, PT, R209, 0x3, PT ;  /* 0x00000003d100780c */ /* 0x000fe20003f65270 */
[----:B0-----:R-:W-:Y:S01]  /*2a60*/  IMAD.MOV.U32 R12, RZ, RZ, R49 ;  /* 0x000000ffff0c7224 */ /* 0x001fe200078e0031 */
[----:B------:R-:W-:Y:S01]  /*2a70*/  PRMT R107, R89, 0x5410, R52 ;  /* 0x00005410596b7816 */ /* 0x000fe20000000034 */
[----:B------:R-:W-:Y:S02]  /*2a80*/  IMAD.MOV.U32 R13, RZ, RZ, R50 ;  /* 0x000000ffff0d7224 */ /* 0x000fe400078e0032 */
[----:B------:R-:W-:Y:S01]  /*2a90*/  IMAD.MOV.U32 R14, RZ, RZ, R51 ;  /* 0x000000ffff0e7224 */ /* 0x000fe200078e0033 */
[----:B------:R-:W-:Y:S01]  /*2aa0*/  PRMT R113, R11, 0x5410, R12 ;  /* 0x000054100b717816 */ /* 0x000fe2000000000c */
[----:B------:R-:W-:Y:S01]  /*2ab0*/  IMAD.MOV.U32 R11, RZ, RZ, R46 ;  /* 0x000000ffff0b7224 */ /* 0x000fe200078e002e */
[----:B------:R-:W-:Y:S02]  /*2ac0*/  MOV R12, R47 ;  /* 0x0000002f000c7202 */ /* 0x000fe40000000f00 */
[----:B------:R-:W-:Y:S01]  /*2ad0*/  PRMT R115, R13, 0x5410, R14 ;  /* 0x000054100d737816 */ /* 0x000fe2000000000e */
[----:B-----5:R-:W-:Y:S01]  /*2ae0*/  IMAD.MOV.U32 R13, RZ, RZ, R40 ;  /* 0x000000ffff0d7224 */ /* 0x020fe200078e0028 */
[----:B------:R-:W-:Y:S01]  /*2af0*/  PRMT R108, R11, 0x5410, R12 ;  /* 0x000054100b6c7816 */ /* 0x000fe2000000000c */
[----:B------:R-:W-:-:S02]  /*2b00*/  IMAD.MOV.U32 R11, RZ, RZ, R36 ;  /* 0x000000ffff0b7224 */ /* 0x000fc400078e0024 */
[----:B------:R-:W-:Y:S02]  /*2b10*/  IMAD.MOV.U32 R12, RZ, RZ, R37 ;  /* 0x000000ffff0c7224 */ /* 0x000fe400078e0025 */
[----:B------:R-:W-:-:S03]  /*2b20*/  IMAD.MOV.U32 R14, RZ, RZ, R41 ;  /* 0x000000ffff0e7224 */ /* 0x000fc600078e0029 */
        /* <DEDUP_REMOVED lines=8> */
[----:B------:R-:W-:Y:S06]  /*2bb0*/  @!P3 BRA `(.L_x_9695) ;  /* 0x000000000004b947 */ /* 0x000fec0003800000 */
[----:B------:R-:W-:Y:S01]  /*2bc0*/  BPT.TRAP 0x1 ;  /* 0x000000040000795c */ /* 0x000fe20000300000 */
.L_x_9695:
[----:B------:R-:W-:Y:S01]  /*2bd0*/  IMAD R89, R18, 0x8, R19 ;  /* 0x0000000812597824 */ /* 0x000fe200078e0213 */
[----:B------:R-:W-:Y:S01]  /*2be0*/  SHF.L.U32 R101, R207, 0x1f, RZ ;  /* 0x0000001fcf657819 */ /* 0x000fe200000006ff */
[----:B------:R-:W-:Y:S03]  /*2bf0*/  BSSY B1, `(.L_x_9696) ;  /* 0x0000003000017945 */ /* 0x000fe60003800000 */
[----:B------:R-:W0:Y:S02]  /*2c00*/  SYNCS.PHASECHK.TRANS64.TRYWAIT P5, [R89+URZ+0x22890], R101 ;  /* 0x02289065590075a7 */ /* 0x000e2400080a017f */
[----:B0-----:R-:W-:Y:S05]  /*2c10*/  @!P5 BRA `(.L_x_9697) ;  /* 0x000001380044d947 */ /* 0x001fea0003800000 */
.L_x_9943:
[----:B------:R-:W-:Y:S05]  /*2c20*/  BSYNC B1 ;  /* 0x0000000000017941 */ /* 0x000fea0003800000 */
.L_x_9696:
[----:B------:R-:W-:-:S03]  /*2c30*/  UMOV UR4, 0xffffffff ;  /* 0xffffffff00047882 */ /* 0x000fc60000000000 */
[----:B------:R-:W-:Y:S05]  /*2c40*/  BRA.DIV UR4, `(.L_x_9698) ;  /* 0x0000013a044c7947 */ /* 0x000fea000b800000 */
[----:B------:R1:W2:Y:S04]  /*2c50*/  SHFL.IDX PT, R55, R103, RZ, 0x1c1f ;  /* 0x001c1fff67377589 */ /* 0x0002a800000e0000 */
[----:B------:R1:W3:Y:S02]  /*2c60*/  SHFL.IDX PT, R93, R102, RZ, 0x1c1f ;  /* 0x001c1fff665d7589 */ /* 0x0002e400000e0000 */
.L_x_9947:
[----:B------:R-:W-:Y:S04]  /*2c70*/  BSSY B1, `(.L_x_9699) ;  /* 0x0000067000017945 */ /* 0x000fe80003800000 */
[----:B------:R-:W-:Y:S05]  /*2c80*/  @P2 BRA `(.L_x_9700) ;  /* 0x0000000400942947 */ /* 0x000fea0003800000 */
[----:B------:R-:W-:Y:S04]  /*2c90*/  BSSY B2, `(.L_x_9701) ;  /* 0x0000032000027945 */ /* 0x000fe80003800000 */
[----:B------:R-:W-:Y:S05]  /*2ca0*/  @P1 BRA `(.L_x_9702) ;  /* 0x0000000000c01947 */ /* 0x000fea0003800000 */
[----:B------:R4:W0:Y:S01]  /*2cb0*/  LDS.128 R12, [R94] ;  /* 0x000000005e0c7984 */ /* 0x0008220000000c00 */
[C---:B---3--:R-:W-:Y:S01]  /*2cc0*/  LEA R52, P2, R16.reuse, R93, 0x1 ;  /* 0x0000005d10347211 */ /* 0x048fe200078408ff */
[----:B------:R-:W-:Y:S03]  /*2cd0*/  BSSY B3, `(.L_x_9703) ;  /* 0x000002c000037945 */ /* 0x000fe60003800000 */
[----:B--2---:R-:W-:Y:S02]  /*2ce0*/  LEA.HI.X R53, R16, R55, R17, 0x1, P2 ;  /* 0x0000003710357211 */ /* 0x004fe400010f0c11 */
[----:B------:R-:W-:-:S13]  /*2cf0*/  ISETP.GE.AND P2, PT, R22, R54, PT ;  /* 0x000000361600720c */ /* 0x000fda0003f46270 */
[----:B----4-:R-:W-:Y:S05]  /*2d00*/  @P2 BRA `(.L_x_9704) ;  /* 0x0000000000a02947 */ /* 0x010fea0003800000 */
[----:B------:R-:W-:Y:S01]  /*2d10*/  SHF.R.U64 R11, R48, 0x10, R49 ;  /* 0x00000010300b7819 */ /* 0x000fe20000001231 */
[--C-:B0-----:R-:W-:Y:S01]  /*2d20*/  HADD2.F32 R48, -RZ, R15.reuse.H1_H1 ;  /* 0x3000000fff307230 */ /* 0x101fe20000004100 */
        /* <DEDUP_REMOVED lines=11> */
[CC--:B------:R-:W-:Y:S01]  /*2de0*/  FMUL.FTZ R114, R48.reuse, R51.reuse ;  /* 0x0000003330727220 */ /* 0x0c0fe20000410000 */
[----:B------:R-:W-:Y:S01]  /*2df0*/  FMUL.FTZ R51, R15, R51 ;  /* 0x000000330f337220 */ /* 0x000fe20000410000 */
[C---:B------:R-:W-:Y:S01]  /*2e00*/  FMUL.FTZ R110, R13.reuse, R110 ;  /* 0x0000006e0d6e7220 */ /* 0x040fe20000410000 */
[-C--:B------:R-:W-:Y:S01]  /*2e10*/  FFMA.FTZ R112, R13, R50.reuse, -R112 ;  /* 0x000000320d707223 */ /* 0x080fe20000010870 */
[-C--:B------:R-:W-:Y:S01]  /*2e20*/  FFMA.FTZ R114, R15, R49.reuse, -R114 ;  /* 0x000000310f727223 */ /* 0x080fe20000010872 */
[----:B------:R-:W-:Y:S01]  /*2e30*/  FFMA.FTZ R111, R48, R49, R51 ;  /* 0x00000031306f7223 */ /* 0x000fe20000010033 */
[----:B------:R-:W-:Y:S01]  /*2e40*/  FFMA.FTZ R109, R11, R50, R110 ;  /* 0x000000320b6d7223 */ /* 0x000fe2000001006e */
[----:B------:R-:W-:-:S02]  /*2e50*/  HADD2.F32 R11, -RZ, R12.H1_H1 ;  /* 0x3000000cff0b7230 */ /* 0x000fc40000004100 */
[--C-:B------:R-:W-:Y:S02]  /*2e60*/  HADD2.F32 R49, -RZ, R115.reuse.H0_H0 ;  /* 0x20000073ff317230 */ /* 0x100fe40000004100 */
        /* <DEDUP_REMOVED lines=18> */
.L_x_9704:
[----:B------:R-:W-:Y:S05]  /*2f90*/  BSYNC B3 ;  /* 0x0000000000037941 */ /* 0x000fea0003800000 */
.L_x_9703:
[----:B0-----:R4:W-:Y:S02]  /*2fa0*/  ST.E.128 desc[UR40][R52.64], R12 ;  /* 0x0000000c34007985 */ /* 0x0019e4000c101d28 */
.L_x_9702:
[----:B------:R-:W-:Y:S05]  /*2fb0*/  BSYNC B2 ;  /* 0x0000000000027941 */ /* 0x000fea0003800000 */
.L_x_9701:
[----:B------:R-:W-:-:S13]  /*2fc0*/  ISETP.NE.AND P2, PT, R90, RZ, PT ;  /* 0x000000ff5a00720c */ /* 0x000fda0003f45270 */
[----:B------:R-:W-:Y:S05]  /*2fd0*/  @P2 BRA `(.L_x_9700) ;  /* 0x0000000000c02947 */ /* 0x000fea0003800000 */
[----:B----4-:R4:W0:Y:S01]  /*2fe0*/  LDS.128 R12, [R92] ;  /* 0x000000005c0c7984 */ /* 0x0108220000000c00 */
        /* <DEDUP_REMOVED lines=13> */
[----:B------:R-:W-:Y:S02]  /*30c0*/  HADD2.F32 R47, -RZ, R47.H0_H0 ;  /* 0x2000002fff2f7230 */ /* 0x000fe40000004100 */
[----:B------:R-:W-:-:S02]  /*30d0*/  HADD2.F32 R11, -RZ, R13.H1_H1 ;  /* 0x3000000dff0b7230 */ /* 0x000fc40000004100 */
[----:B------:R-:W-:Y:S02]  /*30e0*/  HADD2.F32 R13, -RZ, R13.H0_H0 ;  /* 0x2000000dff0d7230 */ /* 0x000fe40000004100 */
[-C--:B------:R-:W-:Y:S01]  /*30f0*/  FMUL.FTZ R51, R15, R47.reuse ;  /* 0x0000002f0f337220 */ /* 0x080fe20000410000 */
[----:B------:R-:W-:Y:S02]  /*3100*/  HADD2.F32 R45, -RZ, R45.H0_H0 ;  /* 0x2000002dff2d7230 */ /* 0x000fe40000004100 */
[-C--:B------:R-:W-:Y:S01]  /*3110*/  FMUL.FTZ R52, R11, R50.reuse ;  /* 0x000000320b347220 */ /* 0x080fe20000410000 */
[C---:B------:R-:W-:Y:S01]  /*3120*/  FMUL.FTZ R110, R44.reuse, R47 ;  /* 0x0000002f2c6e7220 */ /* 0x040fe20000410000 */
[C---:B------:R-:W-:Y:S01]  /*3130*/  FMUL.FTZ R50, R13.reuse, R50 ;  /* 0x000000320d327220 */ /* 0x040fe20000410000 */
[----:B------:R-:W-:Y:S01]  /*3140*/  FFMA.FTZ R53, R44, R45, R51 ;  /* 0x0000002d2c357223 */ /* 0x000fe20000010033 */
[-C--:B------:R-:W-:Y:S02]  /*3150*/  FFMA.FTZ R52, R13, R46.reuse, -R52 ;  /* 0x0000002e0d347223 */ /* 0x080fe40000010834 */
        /* <DEDUP_REMOVED lines=10> */
[--C-:B------:R-:W-:Y:S02]  /*3200*/  HADD2.F32 R15, -RZ, R107.reuse.H1_H1 ;  /* 0x3000006bff0f7230 */ /* 0x100fe40000004100 */
[----:B------:R-:W-:Y:S01]  /*3210*/  FMUL.FTZ R44, R12, R44 ;  /* 0x0000002c0c2c7220 */ /* 0x000fe20000410000 */
[----:B------:R-:W-:Y:S02]  /*3220*/  HADD2.F32 R107, -RZ, R107.H0_H0 ;  /* 0x2000006bff6b7230 */ /* 0x000fe40000004100 */
        /* <DEDUP_REMOVED lines=9> */
.L_x_9706:
[----:B------:R-:W-:Y:S05]  /*32c0*/  BSYNC B2 ;  /* 0x0000000000027941 */ /* 0x000fea0003800000 */
.L_x_9705:
[----:B0-----:R0:W-:Y:S02]  /*32d0*/  ST.E.128 desc[UR40][R48.64], R12 ;  /* 0x0000000c30007985 */ /* 0x0011e4000c101d28 */
.L_x_9700:
[----:B------:R-:W-:Y:S05]  /*32e0*/  BSYNC B1 ;  /* 0x0000000000017941 */ /* 0x000fea0003800000 */
.L_x_9699:
[----:B------:R-:W-:-:S03]  /*32f0*/  UMOV UR4, 0xffffffff ;  /* 0xffffffff00047882 */ /* 0x000fc60000000000 */
[----:B------:R-:W-:Y:S05]  /*3300*/  BRA.DIV UR4, `(.L_x_9707) ;  /* 0x0000013204e87947 */ /* 0x000fea000b800000 */
[----:B-1----:R-:W1:Y:S04]  /*3310*/  SHFL.IDX PT, R103, R103, 0x1, 0x1c1f ;  /* 0x003c1f0067677f89 */ /* 0x002e6800000e0000 */
[----:B------:R0:W0:Y:S02]  /*3320*/  SHFL.IDX PT, R47, R102, 0x1, 0x1c1f ;  /* 0x003c1f00662f7f89 */ /* 0x00002400000e0000 */
.L_x_9951:
[----:B------:R-:W-:Y:S05]  /*3330*/  @P4 BRA `(.L_x_9708) ;  /* 0x0000001c00944947 */ /* 0x000fea0003800000 */
[----:B------:R-:W-:Y:S04]  /*3340*/  BSSY B1, `(.L_x_9709) ;  /* 0x0000032000017945 */ /* 0x000fe80003800000 */
[----:B------:R-:W-:Y:S05]  /*3350*/  @P1 BRA `(.L_x_9710) ;  /* 0x0000000000c01947 */ /* 0x000fea0003800000 */
[----:B0---4-:R0:W4:Y:S01]  /*3360*/  LDS.128 R12, [R94+0x2000] ;  /* 0x002000005e0c7984 */ /* 0x0111220000000c00 */
[C---:B------:R-:W-:Y:S01]  /*3370*/  LEA R44, P2, R16.reuse, R47, 0x1 ;  /* 0x0000002f102c7211 */ /* 0x040fe200078408ff */
[----:B------:R-:W-:Y:S03]  /*3380*/  BSSY B2, `(.L_x_9711) ;  /* 0x000002c000027945 */ /* 0x000fe60003800000 */
[----:B-1----:R-:W-:Y:S02]  /*3390*/  LEA.HI.X R45, R16, R103, R17, 0x1, P2 ;  /* 0x00000067102d7211 */ /* 0x002fe400010f0c11 */
[----:B------:R-:W-:-:S13]  /*33a0*/  ISETP.GE.AND P2, PT, R22, R54, PT ;  /* 0x000000361600720c */ /* 0x000fda0003f46270 */
        /* <DEDUP_REMOVED lines=41> */
.L_x_9712:
[----:B------:R-:W-:Y:S05]  /*3640*/  BSYNC B2 ;  /* 0x0000000000027941 */ /* 0x000fea0003800000 */
.L_x_9711:
[----:B----4-:R0:W-:Y:S02]  /*3650*/  ST.E.128 desc[UR40][R44.64], R12 ;  /* 0x0000000c2c007985 */ /* 0x0101e4000c101d28 */
.L_x_9710:
[----:B------:R-:W-:Y:S05]  /*3660*/  BSYNC B1 ;  /* 0x0000000000017941 */ /* 0x000fea0003800000 */
.L_x_9709:
[----:B------:R-:W-:-:S13]  /*3670*/  ISETP.NE.AND P2, PT, R90, RZ, PT ;  /* 0x000000ff5a00720c */ /* 0x000fda0003f45270 */
        /* <DEDUP_REMOVED lines=47> */
.L_x_9714:
[----:B------:R-:W-:Y:S05]  /*3970*/  BSYNC B1 ;  /* 0x0000000000017941 */ /* 0x000fea0003800000 */
.L_x_9713:
[----:B----4-:R0:W-:Y:S01]  /*3980*/  ST.E.128 desc[UR40][R40.64], R12 ;  /* 0x0000000c28007985 */ /* 0x0101e2000c101d28 */
[----:B------:R-:W-:Y:S05]  /*3990*/  BRA `(.L_x_9708) ;  /* 0x0000001400fc7947 */ /* 0x000fea0003800000 */
.L_x_9690:
[----:B------:R-:W-:Y:S01]  /*39a0*/  VIADD R11, R204, 0x40 ;  /* 0x00000040cc0b7836 */ /* 0x000fe20000000000 */
[----:B------:R-:W-:Y:S02]  /*39b0*/  CS2R R38, SRZ ;  /* 0x0000000000267805 */ /* 0x000fe4000001ff00 */
[----:B------:R-:W-:Y:S02]  /*39c0*/  CS2R R42, SRZ ;  /* 0x00000000002a7805 */ /* 0x000fe4000001ff00 */
[----:B------:R-:W-:Y:S02]  /*39d0*/  CS2R R40, SRZ ;  /* 0x0000000000287805 */ /* 0x000fe4000001ff00 */
[----:B------:R-:W-:-:S04]  /*39e0*/  ISETP.GE.AND P2, PT, R11, R100, PT ;  /* 0x000000640b00720c */ /* 0x000fc80003f46270 */
[----:B------:R-:W-:-:S13]  /*39f0*/  ISETP.GE.OR P2, PT, R16, R54, P2 ;  /* 0x000000361000720c */ /* 0x000fda0001746670 */
[----:B------:R-:W-:Y:S01]  /*3a00*/  @!P2 IADD3 R49, P3, P4, R20, R14, R5 ;  /* 0x0000000e1431a210 */ /* 0x000fe20007c7e005 */
[----:B------:R-:W0:Y:S03]  /*3a10*/  @!P2 LDC.64 R44, c[0x0][0x3e8] ;  /* 0x0000fa00ff2cab82 */ /* 0x000e260000000a00 */
[----:B------:R-:W-:Y:S02]  /*3a20*/  @!P2 IADD3.X R50, R73, R53, R4, P3, P4 ;  /* 0x000000354932a210 */ /* 0x000fe40001fe8404 */
[----:B------:R-:W-:-:S04]  /*3a30*/  @!P2 IADD3 R11, P3, P4, R60, R12, R7 ;  /* 0x0000000c3c0ba210 */ /* 0x000fc80007c7e007 */
[----:B------:R-:W-:Y:S02]  /*3a40*/  @!P2 IADD3.X R48, R75, R55, R6, P3, P4 ;  /* 0x000000374b30a210 */ /* 0x000fe40001fe8406 */
[----:B------:R-:W-:-:S04]  /*3a50*/  ISETP.GE.AND P3, PT, R204, R100, PT ;  /* 0x00000064cc00720c */ /* 0x000fc80003f66270 */
[----:B------:R-:W-:-:S13]  /*3a60*/  ISETP.GE.OR P3, PT, R16, R54, P3 ;  /* 0x000000361000720c */ /* 0x000fda0001f66670 */
[----:B------:R-:W-:Y:S01]  /*3a70*/  @!P3 IADD3 R13, P4, R20, R14, RZ ;  /* 0x0000000e140db210 */ /* 0x000fe20007f9e0ff */
[----:B------:R-:W1:Y:S04]  /*3a80*/  @!P3 LDC.64 R46, c[0x0][0x400] ;  /* 0x00010000ff2ebb82 */ /* 0x000e680000000a00 */
[----:B------:R-:W-:-:S04]  /*3a90*/  @!P3 IMAD.X R36, R53, 0x1, R73, P4 ;  /* 0x000000013524b824 */ /* 0x000fc800020e0649 */
[----:B------:R-:W2:Y:S02]  /*3aa0*/  @!P3 LDC.64 R14, c[0x0][0x3e8] ;  /* 0x0000fa00ff0ebb82 */ /* 0x000ea40000000a00 */
[----:B--2---:R-:W-:-:S04]  /*3ab0*/  @!P3 LEA R14, P4, R13, R14, 0x1 ;  /* 0x0000000e0d0eb211 */ /* 0x004fc800078808ff */
[----:B------:R-:W-:Y:S02]  /*3ac0*/  @!P3 LEA.HI.X R15, R13, R15, R36, 0x1, P4 ;  /* 0x0000000f0d0fb211 */ /* 0x000fe400020f0c24 */
[----:B------:R-:W-:Y:S02]  /*3ad0*/  CS2R R36, SRZ ;  /* 0x0000000000247805 */ /* 0x000fe4000001ff00 */
[----:B------:R-:W-:-:S05]  /*3ae0*/  @!P3 IADD3 R12, P4, R60, R12, RZ ;  /* 0x0000000c3c0cb210 */ /* 0x000fca0007f9e0ff */
[----:B------:R-:W-:Y:S01]  /*3af0*/  @!P3 IMAD.X R13, R55, 0x1, R75, P4 ;  /* 0x00000001370db824 */ /* 0x000fe200020e064b */
[C---:B-1----:R-:W-:Y:S01]  /*3b00*/  @!P3 LEA R46, P4, R12.reuse, R46, 0x1 ;  /* 0x0000002e0c2eb211 */ /* 0x042fe200078808ff */
[----:B------:R0:W2:Y:S03]  /*3b10*/  @!P3 LDG.E.128 R36, desc[UR40][R14.64] ;  /* 0x000000280e24b981 */ /* 0x0000a6000c1e1d00 */
[----:B------:R-:W-:Y:S02]  /*3b20*/  @!P3 LEA.HI.X R47, R12, R47, R13, 0x1, P4 ;  /* 0x0000002f0c2fb211 */ /* 0x000fe400020f0c0d */
[----:B------:R-:W1:Y:S03]  /*3b30*/  @!P2 LDC.64 R12, c[0x0][0x400] ;  /* 0x00010000ff0cab82 */ /* 0x000e660000000a00 */
[----:B------:R3:W4:Y:S01]  /*3b40*/  @!P3 LDG.E.128 R40, desc[UR40][R46.64] ;  /* 0x000000282e28b981 */ /* 0x000722000c1e1d00 */
[----:B0-----:R-:W-:-:S04]  /*3b50*/  @!P2 LEA R14, P3, R49, R44, 0x1 ;  /* 0x0000002c310ea211 */ /* 0x001fc800078608ff */
[----:B------:R-:W-:Y:S02]  /*3b60*/  @!P2 LEA.HI.X R15, R49, R45, R50, 0x1, P3 ;  /* 0x0000002d310fa211 */ /* 0x000fe400018f0c32 */
[----:B------:R-:W-:Y:S02]  /*3b70*/  CS2R R44, SRZ ;  /* 0x00000000002c7805 */ /* 0x000fe4000001ff00 */
[----:B---3--:R-:W-:Y:S02]  /*3b80*/  CS2R R46, SRZ ;  /* 0x00000000002e7805 */ /* 0x008fe4000001ff00 */
[----:B------:R-:W-:-:S04]  /*3b90*/  CS2R R50, SRZ ;  /* 0x0000000000327805 */ /* 0x000fc8000001ff00 */
[----:B------:R-:W3:Y:S01]  /*3ba0*/  @!P2 LDG.E.128 R44, desc[UR40][R14.64] ;  /* 0x000000280e2ca981 */ /* 0x000ee2000c1e1d00 */
[----:B-1----:R-:W-:-:S04]  /*3bb0*/  @!P2 LEA R12, P3, R11, R12, 0x1 ;  /* 0x0000000c0b0ca211 */ /* 0x002fc800078608ff */
[----:B------:R-:W-:Y:S02]  /*3bc0*/  @!P2 LEA.HI.X R13, R11, R13, R48, 0x1, P3 ;  /* 0x0000000d0b0da211 */ /* 0x000fe400018f0c30 */
[----:B------:R-:W-:-:S06]  /*3bd0*/  CS2R R48, SRZ ;  /* 0x0000000000307805 */ /* 0x000fcc000001ff00 */
[----:B------:R0:W5:Y:S01]  /*3be0*/  @!P2 LDG.E.128 R48, desc[UR40][R12.64] ;  /* 0x000000280c30a981 */ /* 0x000162000c1e1d00 */
[----:B------:R-:W-:Y:S02]  /*3bf0*/  ISETP.GE.AND P2, PT, R16, R54, PT ;  /* 0x000000361000720c */ /* 0x000fe40003f46270 */
[----:B------:R-:W-:Y:S01]  /*3c00*/  ISETP.NE.AND P3, PT, R209, 0x3, PT ;  /* 0x00000003d100780c */ /* 0x000fe20003f65270 */
[----:B--2---:R-:W-:Y:S02]  /*3c10*/  IMAD.MOV.U32 R11, RZ, RZ, R38 ;  /* 0x000000ffff0b7224 */ /* 0x004fe400078e0026 */
[----:B------:R-:W-:Y:S02]  /*3c20*/  IMAD.MOV.U32 R53, RZ, RZ, R36 ;  /* 0x000000ffff357224 */ /* 0x000fe400078e0024 */
[----:B------:R-:W-:Y:S01]  /*3c30*/  IMAD.MOV.U32 R54, RZ, RZ, R37 ;  /* 0x000000ffff367224 */ /* 0x000fe200078e0025 */
[----:B------:R-:W-:Y:S02]  /*3c40*/  MOV R52, R39 ;  /* 0x0000002700347202 */ /* 0x000fe40000000f00 */
[----:B------:R-:W-:Y:S01]  /*3c50*/  PRMT R111, R111, 0x5410, R11 ;  /* 0x000054106f6f7816 */ /* 0x000fe2000000000b */
[----:B----4-:R-:W-:Y:S01]  /*3c60*/  IMAD.MOV.U32 R11, RZ, RZ, R42 ;  /* 0x000000ffff0b7224 */ /* 0x010fe200078e002a */
[----:B------:R-:W-:Y:S01]  /*3c70*/  PRMT R121, R53, 0x7610, R121 ;  /* 0x0000761035797816 */ /* 0x000fe20000000079 */
[----:B0-----:R-:W-:Y:S01]  /*3c80*/  IMAD.MOV.U32 R13, RZ, RZ, R40 ;  /* 0x000000ffff0d7224 */ /* 0x001fe200078e0028 */
        /* <DEDUP_REMOVED lines=8> */
[----:B---3--:R-:W-:Y:S01]  /*3d10*/  IMAD.MOV.U32 R11, RZ, RZ, R46 ;  /* 0x000000ffff0b7224 */ /* 0x008fe200078e002e */
[----:B------:R-:W-:Y:S01]  /*3d20*/  MOV R12, R47 ;  /* 0x0000002f000c7202 */ /* 0x000fe20000000f00 */
[----:B------:R-:W-:Y:S02]  /*3d30*/  IMAD.MOV.U32 R13, RZ, RZ, R44 ;  /* 0x000000ffff0d7224 */ /* 0x000fe400078e002c */
[----:B------:R-:W-:Y:S01]  /*3d40*/  IMAD.MOV.U32 R14, RZ, RZ, R45 ;  /* 0x000000ffff0e7224 */ /* 0x000fe200078e002d */
[----:B------:R-:W-:-:S04]  /*3d50*/  PRMT R105, R11, 0x5410, R12 ;  /* 0x000054100b697816 */ /* 0x000fc8000000000c */
[----:B------:R-:W-:Y:S01]  /*3d60*/  PRMT R107, R13, 0x5410, R14 ;  /* 0x000054100d6b7816 */ /* 0x000fe2000000000e */
[----:B-----5:R-:W-:Y:S02]  /*3d70*/  IMAD.MOV.U32 R11, RZ, RZ, R50 ;  /* 0x000000ffff0b7224 */ /* 0x020fe400078e0032 */
[----:B------:R-:W-:Y:S02]  /*3d80*/  IMAD.MOV.U32 R12, RZ, RZ, R51 ;  /* 0x000000ffff0c7224 */ /* 0x000fe400078e0033 */
[----:B------:R-:W-:Y:S02]  /*3d90*/  IMAD.MOV.U32 R13, RZ, RZ, R48 ;  /* 0x000000ffff0d7224 */ /* 0x000fe400078e0030 */
[----:B------:R-:W-:Y:S01]  /*3da0*/  IMAD.MOV.U32 R14, RZ, RZ, R49 ;  /* 0x000000ffff0e7224 */ /* 0x000fe200078e0031 */
[----:B------:R-:W-:-:S04]  /*3db0*/  PRMT R108, R11, 0x5410, R12 ;  /* 0x000054100b6c7816 */ /* 0x000fc8000000000c */
[----:B------:R-:W-:Y:S01]  /*3dc0*/  PRMT R109, R13, 0x5410, R14 ;  /* 0x000054100d6d7816 */ /* 0x000fe2000000000e */
[----:B------:R-:W-:Y:S06]  /*3dd0*/  @!P3 BRA `(.L_x_9715) ;  /* 0x000000000004b947 */ /* 0x000fec0003800000 */
[----:B------:R-:W-:Y:S01]  /*3de0*/  BPT.TRAP 0x1 ;  /* 0x000000040000795c */ /* 0x000fe20000300000 */
.L_x_9715:
[----:B------:R-:W-:Y:S01]  /*3df0*/  IMAD R89, R18, 0x8, R19 ;  /* 0x0000000812597824 */ /* 0x000fe200078e0213 */
[----:B------:R-:W-:Y:S01]  /*3e00*/  SHF.L.U32 R101, R207, 0x1f, RZ ;  /* 0x0000001fcf657819 */ /* 0x000fe200000006ff */
[----:B------:R-:W0:Y:S01]  /*3e10*/  LDC R104, c[0x0][0x2f4] ;  /* 0x0000bd00ff687b82 */ /* 0x000e220000000800 */
[----:B------:R-:W-:Y:S02]  /*3e20*/  BSSY B1, `(.L_x_9716) ;  /* 0x0000003000017945 */ /* 0x000fe40003800000 */
[----:B------:R-:W1:Y:S02]  /*3e30*/  SYNCS.PHASECHK.TRANS64.TRYWAIT P4, [R89+URZ+0x22890], R101 ;  /* 0x02289065590075a7 */ /* 0x000e64000808017f */
[----:B-1----:R-:W-:Y:S05]  /*3e40*/  @!P4 BRA `(.L_x_9717) ;  /* 0x000001280064c947 */ /* 0x002fea0003800000 */
.L_x_9952:
[----:B------:R-:W-:Y:S05]  /*3e50*/  BSYNC B1 ;  /* 0x0000000000017941 */ /* 0x000fea0003800000 */
.L_x_9716:
[----:B------:R-:W-:Y:S01]  /*3e60*/  UMOV UR4, 0xffffffff ;  /* 0xffffffff00047882 */ /* 0x000fe20000000000 */
[----:B0-----:R-:W-:Y:S02]  /*3e70*/  IADD3 R106, -R67, R104, RZ ;  /* 0x00000068436a7210 */ /* 0x001fe40007ffe1ff */
[----:B------:R-:W-:Y:S05]  /*3e80*/  BRA.DIV UR4, `(.L_x_9718) ;  /* 0x0000012a04687947 */ /* 0x000fea000b800000 */
[----:B------:R0:W2:Y:S04]  /*3e90*/  SHFL.IDX PT, R95, R103, RZ, 0x1c1f ;  /* 0x001c1fff675f7589 */ /* 0x0000a800000e0000 */
[----:B------:R0:W3:Y:S02]  /*3ea0*/  SHFL.IDX PT, R94, R102, RZ, 0x1c1f ;  /* 0x001c1fff665e7589 */ /* 0x0000e400000e0000 */
.L_x_9956:
[----:B------:R-:W-:Y:S01]  /*3eb0*/  ISETP.GE.OR P4, PT, R204, R100, P1 ;  /* 0x00000064cc00720c */ /* 0x000fe20000f86670 */
[----:B------:R-:W-:-:S12]  /*3ec0*/  BSSY B1, `(.L_x_9719) ;  /* 0x000006e000017945 */ /* 0x000fd80003800000 */
[----:B------:R-:W-:Y:S05]  /*3ed0*/  @P4 BRA `(.L_x_9720) ;  /* 0x0000000400b04947 */ /* 0x000fea0003800000 */
[----:B------:R-:W-:Y:S01]  /*3ee0*/  SEL R11, R67, R106, !P0 ;  /* 0x0000006a430b7207 */ /* 0x000fe20004000000 */
[----:B------:R-:W-:Y:S01]  /*3ef0*/  BSSY B2, `(.L_x_9721) ;  /* 0x0000066000027945 */ /* 0x000fe20003800000 */
[C---:B---3--:R-:W-:Y:S02]  /*3f00*/  LEA R92, P4, R77.reuse, R94, 0x1 ;  /* 0x0000005e4d5c7211 */ /* 0x048fe400078808ff */
[----:B------:R-:W-:Y:S02]  /*3f10*/  SHF.R.S32.HI R12, RZ, 0x1f, R11 ;  /* 0x0000001fff0c7819 */ /* 0x000fe4000001140b */
[----:B--2---:R-:W-:Y:S02]  /*3f20*/  LEA.HI.X R93, R77, R95, R79, 0x1, P4 ;  /* 0x0000005f4d5d7211 */ /* 0x004fe400020f0c4f */
[----:B------:R-:W-:-:S04]  /*3f30*/  LEA.HI R11, R12, R11, RZ, 0x4 ;  /* 0x0000000b0c0b7211 */ /* 0x000fc800078f20ff */
[----:B------:R-:W-:-:S05]  /*3f40*/  LEA.HI.SX32 R11, R11, R76, 0x1c ;  /* 0x0000004c0b0b7211 */ /* 0x000fca00078fe2ff */
[----:B------:R-:W-:-:S05]  /*3f50*/  IMAD.SHL.U32 R11, R11, 0x8, RZ ;  /* 0x000000080b0b7824 */ /* 0x000fca00078e00ff */
[----:B------:R-:W-:-:S04]  /*3f60*/  LOP3.LUT R12, R10, 0x38, R11, 0xf8, !PT ;  /* 0x000000380a0c7812 */ /* 0x000fc800078ef80b */
[----:B------:R-:W-:-:S05]  /*3f70*/  LOP3.LUT R12, R12, R35, RZ, 0x3c, !PT ;  /* 0x000000230c0c7212 */ /* 0x000fca00078e3cff */
[----:B------:R-:W-:Y:S02]  /*3f80*/  IMAD R13, R229, 0x200, R12 ;  /* 0x00000200e50d7824 */ /* 0x000fe400078e020c */
[C---:B------:R-:W-:Y:S02]  /*3f90*/  IMAD R12, R18.reuse, 0x1800, R80 ;  /* 0x00001800120c7824 */ /* 0x040fe400078e0250 */
[----:B------:R-:W-:Y:S02]  /*3fa0*/  IMAD R14, R18, 0x1800, R13 ;  /* 0x00001800120e7824 */ /* 0x000fe400078e020d */
[--C-:B------:R-:W-:Y:S02]  /*3fb0*/  IMAD R12, R12, 0x2, R19.reuse ;  /* 0x000000020c0c7824 */ /* 0x100fe400078e0213 */
[----:B------:R-:W-:-:S04]  /*3fc0*/  IMAD R52, R14, 0x2, R19 ;  /* 0x000000020e347824 */ /* 0x000fc800078e0213 */
[----:B------:R-:W2:Y:S04]  /*3fd0*/  LDS.128 R12, [R12+0x1c400] ;  /* 0x01c400000c0c7984 */ /* 0x000ea80000000c00 */
[----:B------:R-:W3:Y:S01]  /*3fe0*/  LDS.128 R52, [R52+0x1c400] ;  /* 0x01c4000034347984 */ /* 0x000ee20000000c00 */
[----:B------:R-:W-:Y:S05]  /*3ff0*/  @P2 BRA `(.L_x_9722) ;  /* 0x0000000400542947 */ /* 0x000fea0003800000 */
[----:B------:R-:W-:Y:S02]  /*4000*/  SHF.R.U32.HI R112, RZ, 0x10, R41 ;  /* 0x00000010ff707819 */ /* 0x000fe40000011629 */
[--C-:B------:R-:W-:Y:S02]  /*4010*/  SHF.R.U64 R110, R36, 0x10, R37.reuse ;  /* 0x00000010246e7819 */ /* 0x100fe40000001225 */
[----:B------:R-:W-:Y:S01]  /*4020*/  SHF.R.U32.HI R113, RZ, 0x10, R37 ;  /* 0x00000010ff717819 */ /* 0x000fe20000011625 */
[----:B------:R-:W-:Y:S01]  /*4030*/  HADD2.F32 R112, -RZ, R112.H0_H0 ;  /* 0x20000070ff707230 */ /* 0x000fe20000004100 */
[----:B------:R-:W-:Y:S01]  /*4040*/  SHF.R.U64 R119, R40, 0x10, R41 ;  /* 0x0000001028777819 */ /* 0x000fe20000001229 */
[--C-:B---3--:R-:W-:Y:S01]  /*4050*/  HADD2.F32 R40, -RZ, R53.reuse.H0_H0 ;  /* 0x20000035ff287230 */ /* 0x108fe20000004100 */
[----:B------:R-:W-:Y:S01]  /*4060*/  SHF.R.U64 R36, R38, 0x10, R39 ;  /* 0x0000001026247819 */ /* 0x000fe20000001227 */
[----:B--2---:R-:W-:Y:S01]  /*4070*/  IMAD.MOV.U32 R38, RZ, RZ, R12 ;  /* 0x000000ffff267224 */ /* 0x004fe200078e000c */
[--C-:B------:R-:W-:Y:S01]  /*4080*/  SHF.R.U64 R37, R42, 0x10, R43.reuse ;  /* 0x000000102a257819 */ /* 0x100fe2000000122b */
[----:B------:R-:W-:Y:S01]  /*4090*/  HADD2.F32 R53, -RZ, R53.H1_H1 ;  /* 0x30000035ff357230 */ /* 0x000fe20000004100 */
[----:B------:R-:W-:Y:S01]  /*40a0*/  SHF.R.U32.HI R115, RZ, 0x10, R43 ;  /* 0x00000010ff737819 */ /* 0x000fe2000001162b */
[----:B------:R-:W-:Y:S01]  /*40b0*/  HADD2.F32 R43, -RZ, R114.H1_H1 ;  /* 0x30000072ff2b7230 */ /* 0x000fe20000004100 */
[----:B------:R-:W-:Y:S01]  /*40c0*/  SHF.R.U32.HI R116, RZ, 0x10, R39 ;  /* 0x00000010ff747819 */ /* 0x000fe20000011627 */
[----:B------:R-:W-:-:S02]  /*40d0*/  IMAD.MOV.U32 R39, RZ, RZ, R15 ;  /* 0x000000ffff277224 */ /* 0x000fc400078e000f */
[--C-:B------:R-:W-:Y:S02]  /*40e0*/  HADD2.F32 R12, -RZ, R13.reuse.H0_H0 ;  /* 0x2000000dff0c7230 */ /* 0x100fe40000004100 */
[----:B------:R-:W-:Y:S02]  /*40f0*/  HADD2.F32 R15, -RZ, R13.H1_H1 ;  /* 0x3000000dff0f7230 */ /* 0x000fe40000004100 */
[-C--:B------:R-:W-:Y:S01]  /*4100*/  FMUL.FTZ R13, R40, R43.reuse ;  /* 0x0000002b280d7220 */ /* 0x080fe20000410000 */
[----:B------:R-:W-:Y:S02]  /*4110*/  HADD2.F32 R41, -RZ, R114.H0_H0 ;  /* 0x20000072ff297230 */ /* 0x000fe40000004100 */
[C---:B------:R-:W-:Y:S01]  /*4120*/  FMUL.FTZ R43, R12.reuse, R43 ;  /* 0x0000002b0c2b7220 */ /* 0x040fe20000410000 */
[----:B------:R-:W-:Y:S02]  /*4130*/  HADD2.F32 R42, -RZ, R113.H0_H0 ;  /* 0x20000071ff2a7230 */ /* 0x000fe40000004100 */
[-C--:B------:R-:W-:Y:S01]  /*4140*/  FMUL.FTZ R114, R53, R112.reuse ;  /* 0x0000007035727220 */ /* 0x080fe20000410000 */
[C---:B------:R-:W-:Y:S01]  /*4150*/  FMUL.FTZ R112, R15.reuse, R112 ;  /* 0x000000700f707220 */ /* 0x040fe20000410000 */
[-C--:B------:R-:W-:Y:S01]  /*4160*/  FFMA.FTZ R12, R12, R41.reuse, -R13 ;  /* 0x000000290c0c7223 */ /* 0x080fe2000001080d */
[----:B------:R-:W-:Y:S01]  /*4170*/  FFMA.FTZ R13, R40, R41, R43 ;  /* 0x00000029280d7223 */ /* 0x000fe2000001002b */
[-C--:B------:R-:W-:Y:S01]  /*4180*/  FFMA.FTZ R113, R15, R42.reuse, -R114 ;  /* 0x0000002a0f717223 */ /* 0x080fe20000010872 */
[----:B------:R-:W-:Y:S01]  /*4190*/  FFMA.FTZ R114, R53, R42, R112 ;  /* 0x0000002a35727223 */ /* 0x000fe20000010070 */
[----:B------:R-:W-:-:S02]  /*41a0*/  HADD2.F32 R40, -RZ, R55.H0_H0 ;  /* 0x20000037ff287230 */ /* 0x000fc40000004100 */
[----:B------:R-:W-:Y:S01]  /*41b0*/  HADD2.F32 R43, -RZ, R117.H1_H1 ;  /* 0x30000075ff2b7230 */ /* 0x000fe20000004100 */
[----:B------:R-:W-:Y:S01]  /*41c0*/  F2FP.F16.F32.PACK_AB R113, R113, R12 ;  /* 0x0000000c7171723e */ /* 0x000fe200000000ff */
[----:B------:R-:W-:Y:S01]  /*41d0*/  HADD2.F32 R55, -RZ, R55.H1_H1 ;  /* 0x30000037ff377230 */ /* 0x000fe20000004100 */
[----:B------:R-:W-:Y:S01]  /*41e0*/  F2FP.F16.F32.PACK_AB R114, R114, R13 ;  /* 0x0000000d7272723e */ /* 0x000fe200000000ff */
[----:B------:R-:W-:Y:S02]  /*41f0*/  HADD2.F32 R112, -RZ, R115.H0_H0 ;  /* 0x20000073ff707230 */ /* 0x000fe40000004100 */
[--C-:B------:R-:W-:Y:S02]  /*4200*/  HADD2.F32 R15, -RZ, R39.reuse.H0_H0 ;  /* 0x20000027ff0f7230 */ /* 0x100fe40000004100 */
[----:B------:R-:W-:Y:S02]  /*4210*/  HADD2.F32 R39, -RZ, R39.H1_H1 ;  /* 0x30000027ff277230 */ /* 0x000fe40000004100 */
[----:B------:R-:W-:Y:S01]  /*4220*/  FMUL.FTZ R118, R55, R112 ;  /* 0x0000007037767220 */ /* 0x000fe20000410000 */
[----:B------:R-:W-:-:S02]  /*4230*/  HADD2.F32 R42, -RZ, R116.H0_H0 ;  /* 0x20000074ff2a7230 */ /* 0x000fc40000004100 */
[CC--:B------:R-:W-:Y:S01]  /*4240*/  FMUL.FTZ R116, R40.reuse, R43.reuse ;  /* 0x0000002b28747220 */ /* 0x0c0fe20000410000 */
[----:B------:R-:W-:Y:S02]  /*4250*/  HADD2.F32 R41, -RZ, R117.H0_H0 ;  /* 0x20000075ff297230 */ /* 0x000fe40000004100 */
[----:B------:R-:W-:Y:S01]  /*4260*/  FMUL.FTZ R43, R15, R43 ;  /* 0x0000002b0f2b7220 */ /* 0x000fe20000410000 */
[C---:B------:R-:W-:Y:S01]  /*4270*/  FMUL.FTZ R120, R39.reuse, R112 ;  /* 0x0000007027787220 */ /* 0x040fe20000410000 */
[----:B------:R-:W-:Y:S01]  /*4280*/  FFMA.FTZ R115, R39, R42, -R118 ;  /* 0x0000002a27737223 */ /* 0x000fe20000010876 */
[----:B------:R-:W-:Y:S02]  /*4290*/  HADD2.F32 R39, -RZ, R52.H0_H0 ;  /* 0x20000034ff277230 */ /* 0x000fe40000004100 */
[-C--:B------:R-:W-:Y:S01]  /*42a0*/  FFMA.FTZ R116, R15, R41.reuse, -R116 ;  /* 0x000000290f747223 */ /* 0x080fe20000010874 */
[----:B------:R-:W-:Y:S01]  /*42b0*/  FFMA.FTZ R112, R40, R41, R43 ;  /* 0x0000002928707223 */ /* 0x000fe2000001002b */
[----:B------:R-:W-:-:S02]  /*42c0*/  HADD2.F32 R43, -RZ, R119.H0_H0 ;  /* 0x20000077ff2b7230 */ /* 0x000fc40000004100 */
[----:B------:R-:W-:Y:S01]  /*42d0*/  FFMA.FTZ R117, R55, R42, R120 ;  /* 0x0000002a37757223 */ /* 0x000fe20000010078 */
[----:B------:R-:W-:Y:S02]  /*42e0*/  HADD2.F32 R15, -RZ, R38.H0_H0 ;  /* 0x20000026ff0f7230 */ /* 0x000fe40000004100 */
[----:B------:R-:W-:Y:S02]  /*42f0*/  HADD2.F32 R52, -RZ, R52.H1_H1 ;  /* 0x30000034ff347230 */ /* 0x000fe40000004100 */
[----:B------:R-:W-:Y:S01]  /*4300*/  HADD2.F32 R38, -RZ, R38.H1_H1 ;  /* 0x30000026ff267230 */ /* 0x000fe20000004100 */
[----:B------:R-:W-:Y:S01]  /*4310*/  F2FP.F16.F32.PACK_AB R112, R117, R112 ;  /* 0x000000707570723e */ /* 0x000fe200000000ff */
[----:B------:R-:W-:Y:S02]  /*4320*/  HADD2.F32 R42, -RZ, R121.H1_H1 ;  /* 0x30000079ff2a7230 */ /* 0x000fe40000004100 */
[----:B------:R-:W-:Y:S01]  /*4330*/  FMUL.FTZ R53, R52, R43 ;  /* 0x0000002b34357220 */ /* 0x000fe20000410000 */
[----:B------:R-:W-:-:S02]  /*4340*/  HADD2.F32 R41, -RZ, R110.H0_H0 ;  /* 0x2000006eff297230 */ /* 0x000fc40000004100 */
[C---:B------:R-:W-:Y:S01]  /*4350*/  FMUL.FTZ R43, R38.reuse, R43 ;  /* 0x0000002b262b7220 */ /* 0x040fe20000410000 */
[----:B------:R-:W-:Y:S02]  /*4360*/  HADD2.F32 R40, -RZ, R121.H0_H0 ;  /* 0x20000079ff287230 */ /* 0x000fe40000004100 */
[-C--:B------:R-:W-:Y:S01]  /*4370*/  FMUL.FTZ R110, R39, R42.reuse ;  /* 0x0000002a276e7220 */ /* 0x080fe20000410000 */
[C---:B------:R-:W-:Y:S01]  /*4380*/  FMUL.FTZ R42, R15.reuse, R42 ;  /* 0x0000002a0f2a7220 */ /* 0x040fe20000410000 */
[-C--:B------:R-:W-:Y:S01]  /*4390*/  FFMA.FTZ R53, R38, R41.reuse, -R53 ;  /* 0x0000002926357223 */ /* 0x080fe20000010835 */
[----:B------:R-:W-:Y:S01]  /*43a0*/  FFMA.FTZ R43, R52, R41, R43 ;  /* 0x00000029342b7223 */ /* 0x000fe2000001002b */
[----:B------:R-:W-:Y:S02]  /*43b0*/  HADD2.F32 R41, -RZ, R37.H0_H0 ;  /* 0x20000025ff297230 */ /* 0x000fe40000004100 */
[-C--:B------:R-:W-:Y:S01]  /*43c0*/  FFMA.FTZ R110, R15, R40.reuse, -R110 ;  /* 0x000000280f6e7223 */ /* 0x080fe2000001086e */
[----:B------:R-:W-:Y:S01]  /*43d0*/  FFMA.FTZ R42, R39, R40, R42 ;  /* 0x00000028272a7223 */ /* 0x000fe2000001002a */
[----:B------:R-:W-:-:S02]  /*43e0*/  HADD2.F32 R37, -RZ, R54.H0_H0 ;  /* 0x20000036ff257230 */ /* 0x000fc40000004100 */
[--C-:B------:R-:W-:Y:S01]  /*43f0*/  HADD2.F32 R40, -RZ, R111.reuse.H0_H0 ;  /* 0x2000006fff287230 */ /* 0x100fe20000004100 */
[----:B------:R-:W-:Y:S01]  /*4400*/  F2FP.F16.F32.PACK_AB R12, R53, R110 ;  /* 0x0000006e350c723e */ /* 0x000fe200000000ff */
[----:B------:R-:W-:Y:S01]  /*4410*/  HADD2.F32 R15, -RZ, R14.H0_H0 ;  /* 0x2000000eff0f7230 */ /* 0x000fe20000004100 */
[----:B------:R-:W-:Y:S01]  /*4420*/  F2FP.F16.F32.PACK_AB R52, R43, R42 ;  /* 0x0000002a2b34723e */ /* 0x000fe200000000ff */
[----:B------:R-:W-:Y:S01]  /*4430*/  HADD2.F32 R54, -RZ, R54.H1_H1 ;  /* 0x30000036ff367230 */ /* 0x000fe20000004100 */
[----:B------:R-:W-:Y:S01]  /*4440*/  MOV R53, R114 ;  /* 0x0000007200357202 */ /* 0x000fe20000000f00 */
[----:B------:R-:W-:Y:S02]  /*4450*/  HADD2.F32 R14, -RZ, R14.H1_H1 ;  /* 0x3000000eff0e7230 */ /* 0x000fe40000004100 */
[----:B------:R-:W-:Y:S02]  /*4460*/  HADD2.F32 R38, -RZ, R111.H1_H1 ;  /* 0x3000006fff267230 */ /* 0x000fe40000004100 */
[----:B------:R-:W-:Y:S01]  /*4470*/  FMUL.FTZ R55, R54, R41 ;  /* 0x0000002936377220 */ /* 0x000fe20000410000 */
[----:B------:R-:W-:-:S02]  /*4480*/  HADD2.F32 R39, -RZ, R36.H0_H0 ;  /* 0x20000024ff277230 */ /* 0x000fc40000004100 */
[-C--:B------:R-:W-:Y:S01]  /*4490*/  FMUL.FTZ R36, R37, R40.reuse ;  /* 0x0000002825247220 */ /* 0x080fe20000410000 */
[C---:B------:R-:W-:Y:S01]  /*44a0*/  FMUL.FTZ R40, R15.reuse, R40 ;  /* 0x000000280f287220 */ /* 0x040fe20000410000 */
[C---:B------:R-:W-:Y:S01]  /*44b0*/  FMUL.FTZ R41, R14.reuse, R41 ;  /* 0x000000290e297220 */ /* 0x040fe20000410000 */
[----:B------:R-:W-:Y:S02]  /*44c0*/  IMAD.MOV.U32 R13, RZ, RZ, R113 ;  /* 0x000000ffff0d7224 */ /* 0x000fe400078e0071 */
[-C--:B------:R-:W-:Y:S01]  /*44d0*/  FFMA.FTZ R36, R15, R38.reuse, -R36 ;  /* 0x000000260f247223 */ /* 0x080fe20000010824 */
[-C--:B------:R-:W-:Y:S01]  /*44e0*/  FFMA.FTZ R55, R14, R39.reuse, -R55 ;  /* 0x000000270e377223 */ /* 0x080fe20000010837 */
[----:B------:R-:W-:Y:S01]  /*44f0*/  FFMA.FTZ R40, R37, R38, R40 ;  /* 0x0000002625287223 */ /* 0x000fe20000010028 */
[----:B------:R-:W-:Y:S01]  /*4500*/  FFMA.FTZ R41, R54, R39, R41 ;  /* 0x0000002736297223 */ /* 0x000fe20000010029 */
[----:B------:R-:W-:Y:S02]  /*4510*/  F2FP.F16.F32.PACK_AB R15, R115, R116 ;  /* 0x00000074730f723e */ /* 0x000fe400000000ff */
[----:B------:R-:W-:Y:S01]  /*4520*/  F2FP.F16.F32.PACK_AB R14, R55, R36 ;  /* 0x00000024370e723e */ /* 0x000fe200000000ff */
[----:B------:R-:W-:Y:S01]  /*4530*/  IMAD.MOV.U32 R55, RZ, RZ, R112 ;  /* 0x000000ffff377224 */ /* 0x000fe200078e0070 */
[----:B------:R-:W-:-:S07]  /*4540*/  F2FP.F16.F32.PACK_AB R54, R41, R40 ;  /* 0x000000282936723e */ /* 0x000fce00000000ff */
.L_x_9722:
[----:B------:R-:W-:Y:S05]  /*4550*/  BSYNC B2 ;  /* 0x0000000000027941 */ /* 0x000fea0003800000 */
.L_x_9721:
[----:B------:R-:W-:Y:S01]  /*4560*/  ISETP.GE.AND P4, PT, R11, R104, PT ;  /* 0x000000680b00720c */ /* 0x000fe20003f86270 */
[----:B--2---:R4:W-:-:S12]  /*4570*/  ST.E.128 desc[UR40][R92.64], R12 ;  /* 0x0000000c5c007985 */ /* 0x0049d8000c101d28 */
[----:B------:R-:W-:-:S05]  /*4580*/  @!P4 IMAD.WIDE R94, R11, 0x2, R94 ;  /* 0x000000020b5ec825 */ /* 0x000fca00078e025e */
[----:B---3--:R4:W-:Y:S02]  /*4590*/  @!P4 ST.E.128 desc[UR40][R94.64], R52 ;  /* 0x000000345e00c985 */ /* 0x0089e4000c101d28 */
.L_x_9720:
[----:B------:R-:W-:Y:S05]  /*45a0*/  BSYNC B1 ;  /* 0x0000000000017941 */ /* 0x000fea0003800000 */
.L_x_9719:
[----:B------:R-:W-:-:S03]  /*45b0*/  UMOV UR4, 0xffffffff ;  /* 0xffffffff00047882 */ /* 0x000fc60000000000 */
[----:B------:R-:W-:Y:S05]  /*45c0*/  BRA.DIV UR4, `(.L_x_9723) ;  /* 0x0000012204e47947 */ /* 0x000fea000b800000 */
[----:B------:R1:W1:Y:S04]  /*45d0*/  SHFL.IDX PT, R42, R103, 0x1, 0x1c1f ;  /* 0x003c1f00672a7f89 */ /* 0x00026800000e0000 */
[----:B0-----:R-:W0:Y:S02]  /*45e0*/  SHFL.IDX PT, R102, R102, 0x1, 0x1c1f ;  /* 0x003c1f0066667f89 */ /* 0x001e2400000e0000 */
.L_x_9960:
[----:B------:R-:W-:-:S05]  /*45f0*/  VIADD R11, R204, 0x40 ;  /* 0x00000040cc0b7836 */ /* 0x000fca0000000000 */
[----:B------:R-:W-:-:S13]  /*4600*/  ISETP.GE.OR P4, PT, R11, R100, P1 ;  /* 0x000000640b00720c */ /* 0x000fda0000f86670 */
[----:B------:R-:W-:Y:S05]  /*4610*/  @P4 BRA `(.L_x_9708) ;  /* 0x0000000800dc4947 */ /* 0x000fea0003800000 */
[----:B----4-:R-:W4:Y:S01]  /*4620*/  LDL R13, [R1+0x4] ;  /* 0x00000400010d7983 */ /* 0x010f220000100800 */
[----:B------:R-:W-:Y:S01]  /*4630*/  SEL R106, R67, R106, !P0 ;  /* 0x0000006a436a7207 */ /* 0x000fe20004000000 */
[----:B------:R-:W-:Y:S01]  /*4640*/  BSSY B1, `(.L_x_9724) ;  /* 0x0000068000017945 */ /* 0x000fe20003800000 */
[----:B------:R-:W-:Y:S02]  /*4650*/  SHF.R.U32.HI R14, RZ, 0x3, R227 ;  /* 0x00000003ff0e7819 */ /* 0x000fe400000116e3 */
[----:B------:R-:W-:Y:S02]  /*4660*/  SHF.R.S32.HI R11, RZ, 0x1f, R106 ;  /* 0x0000001fff0b7819 */ /* 0x000fe4000001146a */
[----:B0-----:R-:W-:Y:S02]  /*4670*/  LEA R40, P4, R77, R102, 0x1 ;  /* 0x000000664d287211 */ /* 0x001fe400078808ff */
[----:B------:R-:W-:Y:S02]  /*4680*/  LEA.HI R11, R11, R106, RZ, 0x4 ;  /* 0x0000006a0b0b7211 */ /* 0x000fe400078f20ff */
[----:B-1----:R-:W-:-:S02]  /*4690*/  LEA.HI.X R41, R77, R42, R79, 0x1, P4 ;  /* 0x0000002a4d297211 */ /* 0x002fc400020f0c4f */
[----:B------:R-:W-:-:S05]  /*46a0*/  LEA.HI.SX32 R11, R11, R76, 0x1c ;  /* 0x0000004c0b0b7211 */ /* 0x000fca00078fe2ff */
[----:B------:R-:W-:-:S05]  /*46b0*/  IMAD.SHL.U32 R11, R11, 0x8, RZ ;  /* 0x000000080b0b7824 */ /* 0x000fca00078e00ff */
[----:B------:R-:W-:-:S04]  /*46c0*/  LOP3.LUT R12, R227, 0x38, R11, 0xf8, !PT ;  /* 0x00000038e30c7812 */ /* 0x000fc800078ef80b */
[----:B------:R-:W-:-:S05]  /*46d0*/  LOP3.LUT R12, R12, R14, RZ, 0x3c, !PT ;  /* 0x0000000e0c0c7212 */ /* 0x000fca00078e3cff */
[----:B----4-:R-:W-:Y:S02]  /*46e0*/  IMAD.IADD R13, R13, 0x1, R12 ;  /* 0x000000010d0d7824 */ /* 0x010fe400078e020c */
[C---:B------:R-:W-:Y:S02]  /*46f0*/  IMAD R12, R18.reuse, 0x1800, R81 ;  /* 0x00001800120c7824 */ /* 0x040fe400078e0251 */
[----:B------:R-:W-:Y:S02]  /*4700*/  IMAD R14, R18, 0x1800, R13 ;  /* 0x00001800120e7824 */ /* 0x000fe400078e020d */
[--C-:B------:R-:W-:Y:S02]  /*4710*/  IMAD R12, R12, 0x2, R19.reuse ;  /* 0x000000020c0c7824 */ /* 0x100fe400078e0213 */
[----:B------:R-:W-:-:S04]  /*4720*/  IMAD R36, R14, 0x2, R19 ;  /* 0x000000020e247824 */ /* 0x000fc800078e0213 */
[----:B------:R-:W0:Y:S04]  /*4730*/  LDS.128 R12, [R12+0x1c400] ;  /* 0x01c400000c0c7984 */ /* 0x000e280000000c00 */
[----:B------:R-:W1:Y:S01]  /*4740*/  LDS.128 R36, [R36+0x1c400] ;  /* 0x01c4000024247984 */ /* 0x000e620000000c00 */
[----:B------:R-:W-:Y:S05]  /*4750*/  @P2 BRA `(.L_x_9725) ;  /* 0x0000000400582947 */ /* 0x000fea0003800000 */
[--C-:B------:R-:W-:Y:S01]  /*4760*/  SHF.R.U64 R92, R48, 0x10, R49.reuse ;  /* 0x00000010305c7819 */ /* 0x100fe20000001231 */
[----:B-1----:R-:W-:Y:S01]  /*4770*/  IMAD.MOV.U32 R43, RZ, RZ, R36 ;  /* 0x000000ffff2b7224 */ /* 0x002fe200078e0024 */
[----:B------:R-:W-:Y:S02]  /*4780*/  SHF.R.U32.HI R48, RZ, 0x10, R49 ;  /* 0x00000010ff307819 */ /* 0x000fe40000011631 */
[----:B---3--:R-:W-:Y:S01]  /*4790*/  SHF.R.U64 R94, R44, 0x10, R45 ;  /* 0x000000102c5e7819 */ /* 0x008fe2000000122d */
[----:B------:R-:W-:Y:S01]  /*47a0*/  IMAD.MOV.U32 R44, RZ, RZ, R38 ;  /* 0x000000ffff2c7224 */ /* 0x000fe200078e0026 */
[--C-:B------:R-:W-:Y:S01]  /*47b0*/  SHF.R.U64 R93, R46, 0x10, R47.reuse ;  /* 0x000000102e5d7819 */ /* 0x100fe2000000122f */
[----:B------:R-:W-:Y:S01]  /*47c0*/  HADD2.F32 R38, -RZ, R37.H0_H0 ;  /* 0x20000025ff267230 */ /* 0x000fe20000004100 */
[----:B------:R-:W-:Y:S01]  /*47d0*/  SHF.R.U32.HI R52, RZ, 0x10, R47 ;  /* 0x00000010ff347819 */ /* 0x000fe2000001162f */
[----:B------:R-:W-:Y:S01]  /*47e0*/  HADD2.F32 R47, -RZ, R109.H1_H1 ;  /* 0x3000006dff2f7230 */ /* 0x000fe20000004100 */
[----:B0-----:R-:W-:Y:S01]  /*47f0*/  MOV R36, R14 ;  /* 0x0000000e00247202 */ /* 0x001fe20000000f00 */
[----:B------:R-:W-:Y:S01]  /*4800*/  HADD2.F32 R14, -RZ, R13.H0_H0 ;  /* 0x2000000dff0e7230 */ /* 0x000fe20000004100 */
[----:B------:R-:W-:Y:S01]  /*4810*/  SHF.R.U32.HI R53, RZ, 0x10, R45 ;  /* 0x00000010ff357819 */ /* 0x000fe2000001162d */
[----:B------:R-:W-:-:S02]  /*4820*/  HADD2.F32 R37, -RZ, R37.H1_H1 ;  /* 0x30000025ff257230 */ /* 0x000fc40000004100 */
[-C--:B------:R-:W-:Y:S01]  /*4830*/  FMUL.FTZ R49, R38, R47.reuse ;  /* 0x0000002f26317220 */ /* 0x080fe20000410000 */
[----:B------:R-:W-:Y:S01]  /*4840*/  HADD2.F32 R48, -RZ, R48.H0_H0 ;  /* 0x20000030ff307230 */ /* 0x000fe20000004100 */
[----:B------:R-:W-:Y:S01]  /*4850*/  SHF.R.U64 R55, R50, 0x10, R51 ;  /* 0x0000001032377819 */ /* 0x000fe20000001233 */
[----:B------:R-:W-:Y:S02]  /*4860*/  HADD2.F32 R45, -RZ, R107.H1_H1 ;  /* 0x3000006bff2d7230 */ /* 0x000fe40000004100 */
[C---:B------:R-:W-:Y:S01]  /*4870*/  FMUL.FTZ R47, R14.reuse, R47 ;  /* 0x0000002f0e2f7220 */ /* 0x040fe20000410000 */
[----:B------:R-:W-:Y:S02]  /*4880*/  HADD2.F32 R13, -RZ, R13.H1_H1 ;  /* 0x3000000dff0d7230 */ /* 0x000fe40000004100 */
[-C--:B------:R-:W-:Y:S01]  /*4890*/  FMUL.FTZ R50, R37, R48.reuse ;  /* 0x0000003025327220 */ /* 0x080fe20000410000 */
[----:B------:R-:W-:Y:S02]  /*48a0*/  HADD2.F32 R46, -RZ, R53.H0_H0 ;  /* 0x20000035ff2e7230 */ /* 0x000fe40000004100 */
[-C--:B------:R-:W-:Y:S01]  /*48b0*/  FFMA.FTZ R49, R14, R45.reuse, -R49 ;  /* 0x0000002d0e317223 */ /* 0x080fe20000010831 */
[----:B------:R-:W-:Y:S01]  /*48c0*/  FFMA.FTZ R47, R38, R45, R47 ;  /* 0x0000002d262f7223 */ /* 0x000fe2000001002f */
[----:B------:R-:W-:Y:S01]  /*48d0*/  SHF.R.U32.HI R51, RZ, 0x10, R51 ;  /* 0x00000010ff337819 */ /* 0x000fe20000011633 */
[C---:B------:R-:W-:Y:S01]  /*48e0*/  FMUL.FTZ R48, R13.reuse, R48 ;  /* 0x000000300d307220 */ /* 0x040fe20000410000 */
[----:B------:R-:W-:Y:S01]  /*48f0*/  FFMA.FTZ R50, R13, R46, -R50 ;  /* 0x0000002e0d327223 */ /* 0x000fe20000010832 */
[----:B------:R-:W-:-:S02]  /*4900*/  HADD2.F32 R45, -RZ, R108.H1_H1 ;  /* 0x3000006cff2d7230 */ /* 0x000fc40000004100 */
[----:B------:R-:W-:Y:S02]  /*4910*/  HADD2.F32 R14, -RZ, R39.H0_H0 ;  /* 0x20000027ff0e7230 */ /* 0x000fe40000004100 */
[----:B------:R-:W-:Y:S01]  /*4920*/  FFMA.FTZ R48, R37, R46, R48 ;  /* 0x0000002e25307223 */ /* 0x000fe20000010030 */
        /* <DEDUP_REMOVED lines=8> */
[-C--:B------:R-:W-:Y:S01]  /*49b0*/  FFMA.FTZ R51, R14, R37.reuse, R45 ;  /* 0x000000250e337223 */ /* 0x080fe2000001002d */
[----:B------:R-:W-:Y:S02]  /*49c0*/  HADD2.F32 R15, -RZ, R15.H1_H1 ;  /* 0x3000000fff0f7230 */ /* 0x000fe40000004100 */
[----:B------:R-:W-:Y:S01]  /*49d0*/  FFMA.FTZ R52, R13, R37, -R52 ;  /* 0x000000250d347223 */ /* 0x000fe20000010834 */
[----:B------:R-:W-:Y:S02]  /*49e0*/  HADD2.F32 R109, -RZ, R109.H0_H0 ;  /* 0x2000006dff6d7230 */ /* 0x000fe40000004100 */
[-C--:B------:R-:W-:Y:S01]  /*49f0*/  FMUL.FTZ R54, R39, R46.reuse ;  /* 0x0000002e27367220 */ /* 0x080fe20000410000 */
[----:B------:R-:W-:Y:S02]  /*4a00*/  HADD2.F32 R14, -RZ, R43.H0_H0 ;  /* 0x2000002bff0e7230 */ /* 0x000fe40000004100 */
[----:B------:R-:W-:Y:S01]  /*4a10*/  FMUL.FTZ R46, R15, R46 ;  /* 0x0000002e0f2e7220 */ /* 0x000fe20000410000 */
[----:B------:R-:W-:-:S02]  /*4a20*/  HADD2.F32 R37, -RZ, R92.H0_H0 ;  /* 0x2000005cff257230 */ /* 0x000fc40000004100 */
[-C--:B------:R-:W-:Y:S01]  /*4a30*/  FFMA.FTZ R53, R15, R38.reuse, -R54 ;  /* 0x000000260f357223 */ /* 0x080fe20000010836 */
[----:B------:R-:W-:Y:S02]  /*4a40*/  HADD2.F32 R43, -RZ, R43.H1_H1 ;  /* 0x3000002bff2b7230 */ /* 0x000fe40000004100 */
[----:B------:R-:W-:Y:S01]  /*4a50*/  FFMA.FTZ R54, R39, R38, R46 ;  /* 0x0000002627367223 */ /* 0x000fe2000001002e */
[----:B------:R-:W-:Y:S02]  /*4a60*/  HADD2.F32 R107, -RZ, R107.H0_H0 ;  /* 0x2000006bff6b7230 */ /* 0x000fe40000004100 */
[----:B------:R-:W-:Y:S01]  /*4a70*/  FMUL.FTZ R38, R14, R109 ;  /* 0x0000006d0e267220 */ /* 0x000fe20000410000 */
[--C-:B------:R-:W-:Y:S02]  /*4a80*/  HADD2.F32 R13, -RZ, R12.reuse.H0_H0 ;  /* 0x2000000cff0d7230 */ /* 0x100fe40000004100 */
[----:B------:R-:W-:Y:S01]  /*4a90*/  FMUL.FTZ R39, R43, R37 ;  /* 0x000000252b277220 */ /* 0x000fe20000410000 */
[----:B------:R-:W-:Y:S01]  /*4aa0*/  HADD2.F32 R12, -RZ, R12.H1_H1 ;  /* 0x3000000cff0c7230 */ /* 0x000fe20000004100 */
[----:B------:R-:W-:Y:S01]  /*4ab0*/  F2FP.F16.F32.PACK_AB R51, R54, R51 ;  /* 0x000000333633723e */ /* 0x000fe200000000ff */
[----:B------:R-:W-:-:S02]  /*4ac0*/  HADD2.F32 R15, -RZ, R94.H0_H0 ;  /* 0x2000005eff0f7230 */ /* 0x000fc40000004100 */
[C---:B------:R-:W-:Y:S01]  /*4ad0*/  FMUL.FTZ R109, R13.reuse, R109 ;  /* 0x0000006d0d6d7220 */ /* 0x040fe20000410000 */
[----:B------:R-:W-:Y:S01]  /*4ae0*/  FFMA.FTZ R38, R13, R107, -R38 ;  /* 0x0000006b0d267223 */ /* 0x000fe20000010826 */
[C---:B------:R-:W-:Y:S01]  /*4af0*/  FMUL.FTZ R46, R12.reuse, R37 ;  /* 0x000000250c2e7220 */ /* 0x040fe20000410000 */
[----:B------:R-:W-:Y:S02]  /*4b00*/  HADD2.F32 R13, -RZ, R44.H0_H0 ;  /* 0x2000002cff0d7230 */ /* 0x000fe40000004100 */
[-C--:B------:R-:W-:Y:S01]  /*4b10*/  FFMA.FTZ R39, R12, R15.reuse, -R39 ;  /* 0x0000000f0c277223 */ /* 0x080fe20000010827 */
[----:B------:R-:W-:Y:S02]  /*4b20*/  HADD2.F32 R108, -RZ, R108.H0_H0 ;  /* 0x2000006cff6c7230 */ /* 0x000fe40000004100 */
[----:B------:R-:W-:Y:S01]  /*4b30*/  FFMA.FTZ R46, R43, R15, R46 ;  /* 0x0000000f2b2e7223 */ /* 0x000fe2000001002e */
[----:B------:R-:W-:Y:S02]  /*4b40*/  HADD2.F32 R37, -RZ, R55.H0_H0 ;  /* 0x20000037ff257230 */ /* 0x000fe40000004100 */
[----:B------:R-:W-:Y:S01]  /*4b50*/  FFMA.FTZ R109, R14, R107, R109 ;  /* 0x0000006b0e6d7223 */ /* 0x000fe2000001006d */
[----:B------:R-:W-:-:S02]  /*4b60*/  HADD2.F32 R12, -RZ, R36.H0_H0 ;  /* 0x20000024ff0c7230 */ /* 0x000fc40000004100 */
[CC--:B------:R-:W-:Y:S01]  /*4b70*/  FMUL.FTZ R43, R13.reuse, R108.reuse ;  /* 0x0000006c0d2b7220 */ /* 0x0c0fe20000410000 */
[----:B------:R-:W-:Y:S02]  /*4b80*/  HADD2.F32 R44, -RZ, R44.H1_H1 ;  /* 0x3000002cff2c7230 */ /* 0x000fe40000004100 */
        /* <DEDUP_REMOVED lines=16> */
[----:B------:R-:W-:Y:S01]  /*4c90*/  F2FP.F16.F32.PACK_AB R38, R37, R108 ;  /* 0x0000006c2526723e */ /* 0x000fe200000000ff */
[----:B------:R-:W-:Y:S01]  /*4ca0*/  IMAD.MOV.U32 R37, RZ, RZ, R47 ;  /* 0x000000ffff257224 */ /* 0x000fe200078e002f */
[----:B------:R-:W-:-:S07]  /*4cb0*/  F2FP.F16.F32.PACK_AB R15, R53, R52 ;  /* 0x00000034350f723e */ /* 0x000fce00000000ff */
.L_x_9725:
[----:B------:R-:W-:Y:S05]  /*4cc0*/  BSYNC B1 ;  /* 0x0000000000017941 */ /* 0x000fea0003800000 */
.L_x_9724:
[----:B------:R-:W-:Y:S01]  /*4cd0*/  ISETP.GE.AND P2, PT, R11, R104, PT ;  /* 0x000000680b00720c */ /* 0x000fe20003f46270 */
[----:B0-----:R0:W-:Y:S02]  /*4ce0*/  ST.E.128 desc[UR40][R40.64], R12 ;  /* 0x0000000c28007985 */ /* 0x0011e4000c101d28 */
[----:B0-----:R-:W-:Y:S02]  /*4cf0*/  IMAD.MOV.U32 R12, RZ, RZ, R102 ;  /* 0x000000ffff0c7224 */ /* 0x001fe400078e0066 */
[----:B------:R-:W-:-:S08]  /*4d00*/  IMAD.MOV.U32 R13, RZ, RZ, R42 ;  /* 0x000000ffff0d7224 */ /* 0x000fd000078e002a */
[----:B------:R-:W-:Y:S05]  /*4d10*/  @P2 BRA `(.L_x_9708) ;  /* 0x00000004001c2947 */ /* 0x000fea0003800000 */
[----:B------:R-:W-:-:S05]  /*4d20*/  IMAD.WIDE R12, R11, 0x2, R12 ;  /* 0x000000020b0c7825 */ /* 0x000fca00078e020c */
[----:B-1----:R0:W-:Y:S01]  /*4d30*/  ST.E.128 desc[UR40][R12.64], R36 ;  /* 0x000000240c007985 */ /* 0x0021e2000c101d28 */
[----:B------:R-:W-:Y:S05]  /*4d40*/  BRA `(.L_x_9708) ;  /* 0x0000000400107947 */ /* 0x000fea0003800000 */
.L_x_9689:
[----:B------:R-:W-:-:S13]  /*4d50*/  ISETP.NE.AND P3, PT, R209, 0x3, PT ;  /* 0x00000003d100780c */ /* 0x000fda0003f65270 */
[----:B------:R-:W-:Y:S05]  /*4d60*/  @!P3 BRA `(.L_x_9726) ;  /* 0x000000000004b947 */ /* 0x000fea0003800000 */
[----:B------:R-:W-:Y:S01]  /*4d70*/  BPT.TRAP 0x1 ;  /* 0x000000040000795c */ /* 0x000fe20000300000 */
.L_x_9726:
[----:B------:R-:W-:Y:S01]  /*4d80*/  IMAD R89, R18, 0x8, R19 ;  /* 0x0000000812597824 */ /* 0x000fe200078e0213 */
[----:B------:R-:W-:Y:S01]  /*4d90*/  SHF.L.U32 R101, R207, 0x1f, RZ ;  /* 0x0000001fcf657819 */ /* 0x000fe200000006ff */
[----:B------:R-:W-:Y:S01]  /*4da0*/  BSSY B1, `(.L_x_9727) ;  /* 0x0000004000017945 */ /* 0x000fe20003800000 */
[----:B------:R-:W-:Y:S02]  /*4db0*/  SHF.R.S32.HI R98, RZ, 0x1f, R97 ;  /* 0x0000001fff627819 */ /* 0x000fe40000011461 */
[----:B------:R-:W0:Y:S02]  /*4dc0*/  SYNCS.PHASECHK.TRANS64.TRYWAIT P2, [R89+URZ+0x22890], R101 ;  /* 0x02289065590075a7 */ /* 0x000e24000804017f */
[----:B0-----:R-:W-:Y:S05]  /*4dd0*/  @!P2 BRA `(.L_x_9728) ;  /* 0x0000011c002ca947 */ /* 0x001fea0003800000 */
.L_x_9961:
[----:B------:R-:W-:Y:S05]  /*4de0*/  BSYNC B1 ;  /* 0x0000000000017941 */ /* 0x000fea0003800000 */
.L_x_9727:
[----:B------:R-:W-:Y:S01]  /*4df0*/  ULDC.64 UR4, c[0x0][0x300] ;  /* 0x0000c00000047ab9 */ /* 0x000fe20000000a00 */
[----:B-----5:R-:W-:Y:S01]  /*4e00*/  SHF.R.S32.HI R99, RZ, 0x1f, R96 ;  /* 0x0000001fff637819 */ /* 0x020fe20000011460 */
[----:B------:R-:W-:Y:S02]  /*4e10*/  IMAD R14, R98, UR4, RZ ;  /* 0x00000004620e7c24 */ /* 0x000fe4000f8e02ff */
[----:B------:R-:W-:-:S04]  /*4e20*/  IMAD.WIDE.U32 R12, R97, UR4, RZ ;  /* 0x00000004610c7c25 */ /* 0x000fc8000f8e00ff */
[----:B------:R-:W-:Y:S01]  /*4e30*/  IMAD R11, R97, UR5, R14 ;  /* 0x00000005610b7c24 */ /* 0x000fe2000f8e020e */
[----:B------:R-:W-:Y:S01]  /*4e40*/  ULDC.64 UR4, c[0x0][0x310] ;  /* 0x0000c40000047ab9 */ /* 0x000fe20000000a00 */
[----:B------:R-:W-:Y:S02]  /*4e50*/  IMAD R100, R26, -0x60, R30 ;  /* 0xffffffa01a647824 */ /* 0x000fe400078e021e */
[----:B------:R-:W-:Y:S01]  /*4e60*/  IMAD R15, R99, UR4, RZ ;  /* 0x00000004630f7c24 */ /* 0x000fe2000f8e02ff */
[----:B------:R-:W-:Y:S02]  /*4e70*/  IADD3 R13, R13, R11, RZ ;  /* 0x0000000b0d0d7210 */ /* 0x000fe40007ffe0ff */
        /* <DEDUP_REMOVED lines=11> */
[----:B------:R-:W-:Y:S01]  /*4f30*/  IMAD.IADD R42, R100, 0x1, -R204 ;  /* 0x00000001642a7824 */ /* 0x000fe200078e0acc */
[----:B------:R-:W-:Y:S02]  /*4f40*/  UMOV UR4, 0xffffffff ;  /* 0xffffffff00047882 */ /* 0x000fe40000000000 */
[----:B------:R-:W-:Y:S02]  /*4f50*/  LEA.HI.X R41, R12, UR5, R11, 0x1, P2 ;  /* 0x000000050c297c11 */ /* 0x000fe400090f0c0b */
[----:B------:R-:W-:Y:S01]  /*4f60*/  ISETP.GE.AND P2, PT, R42, 0x1, PT ;  /* 0x000000012a00780c */ /* 0x000fe20003f46270 */
[----:B------:R-:W-:-:S12]  /*4f70*/  BRA.DIV UR4, `(.L_x_9729) ;  /* 0x0000011a04d87947 */ /* 0x000fd8000b800000 */
[----:B------:R1:W2:Y:S04]  /*4f80*/  SHFL.IDX PT, R37, R41, RZ, 0x1c1f ;  /* 0x001c1fff29257589 */ /* 0x0002a800000e0000 */
[----:B------:R1:W3:Y:S02]  /*4f90*/  SHFL.IDX PT, R14, R40, RZ, 0x1c1f ;  /* 0x001c1fff280e7589 */ /* 0x0002e400000e0000 */
.L_x_9965:
[----:B------:R-:W-:Y:S04]  /*4fa0*/  BSSY B1, `(.L_x_9730) ;  /* 0x000000d000017945 */ /* 0x000fe80003800000 */
[----:B------:R-:W-:Y:S05]  /*4fb0*/  @!P2 BRA `(.L_x_9731) ;  /* 0x00000000002ca947 */ /* 0x000fea0003800000 */
[----:B------:R-:W-:Y:S02]  /*4fc0*/  ULDC UR4, c[0x0][0x2f4] ;  /* 0x0000bd0000047ab9 */ /* 0x000fe40000000800 */
[----:B------:R-:W-:-:S13]  /*4fd0*/  ISETP.GE.AND P2, PT, R16, UR4, PT ;  /* 0x0000000410007c0c */ /* 0x000fda000bf46270 */
[----:B---3--:R-:W-:-:S04]  /*4fe0*/  @!P2 LEA R38, P4, R16, R14, 0x1 ;  /* 0x0000000e1026a211 */ /* 0x008fc800078808ff */
[----:B--2---:R-:W-:Y:S02]  /*4ff0*/  @!P2 LEA.HI.X R39, R16, R37, R17, 0x1, P4 ;  /* 0x000000251027a211 */ /* 0x004fe400020f0c11 */
[----:B------:R-:W-:-:S13]  /*5000*/  ISETP.GE.AND P4, PT, R2, UR4, PT ;  /* 0x0000000402007c0c */ /* 0x000fda000bf86270 */
[C---:B------:R-:W-:Y:S02]  /*5010*/  @!P4 LEA R36, P5, R2.reuse, R14, 0x1 ;  /* 0x0000000e0224c211 */ /* 0x040fe400078a08ff */
[----:B------:R-:W2:Y:S02]  /*5020*/  @!P2 LDS.128 R12, [R94] ;  /* 0x000000005e0ca984 */ /* 0x000ea40000000c00 */
[----:B------:R-:W-:Y:S02]  /*5030*/  @!P4 LEA.HI.X R37, R2, R37, R205, 0x1, P5 ;  /* 0x000000250225c211 */ /* 0x000fe400028f0ccd */
[----:B--2---:R-:W-:Y:S04]  /*5040*/  @!P2 ST.E.128 desc[UR40][R38.64], R12 ;  /* 0x0000000c2600a985 */ /* 0x004fe8000c101d28 */
[----:B------:R-:W2:Y:S04]  /*5050*/  @!P4 LDS.128 R12, [R92] ;  /* 0x000000005c0cc984 */ /* 0x000ea80000000c00 */
[----:B--2---:R4:W-:Y:S02]  /*5060*/  @!P4 ST.E.128 desc[UR40][R36.64], R12 ;  /* 0x0000000c2400c985 */ /* 0x0049e4000c101d28 */
.L_x_9731:
[----:B------:R-:W-:Y:S05]  /*5070*/  BSYNC B1 ;  /* 0x0000000000017941 */ /* 0x000fea0003800000 */
.L_x_9730:
[----:B------:R-:W-:-:S03]  /*5080*/  UMOV UR4, 0xffffffff ;  /* 0xffffffff00047882 */ /* 0x000fc60000000000 */
[----:B------:R-:W-:Y:S05]  /*5090*/  BRA.DIV UR4, `(.L_x_9732) ;  /* 0x0000011a04d87947 */ /* 0x000fea000b800000 */
[----:B--2-4-:R2:W4:Y:S04]  /*50a0*/  SHFL.IDX PT, R37, R41, 0x1, 0x1c1f ;  /* 0x003c1f0029257f89 */ /* 0x01452800000e0000 */
[----:B---3--:R2:W3:Y:S02]  /*50b0*/  SHFL.IDX PT, R14, R40, 0x1, 0x1c1f ;  /* 0x003c1f00280e7f89 */ /* 0x0084e400000e0000 */
.L_x_9969:
[----:B------:R-:W-:-:S13]  /*50c0*/  ISETP.GE.AND P2, PT, R42, 0x41, PT ;  /* 0x000000412a00780c */ /* 0x000fda0003f46270 */
[----:B------:R-:W-:Y:S05]  /*50d0*/  @!P2 BRA `(.L_x_9708) ;  /* 0x00000000002ca947 */ /* 0x000fea0003800000 */
[----:B------:R-:W-:Y:S02]  /*50e0*/  ULDC UR4, c[0x0][0x2f4] ;  /* 0x0000bd0000047ab9 */ /* 0x000fe40000000800 */
[----:B------:R-:W-:-:S13]  /*50f0*/  ISETP.GE.AND P2, PT, R16, UR4, PT ;  /* 0x0000000410007c0c */ /* 0x000fda000bf46270 */
[----:B---3--:R-:W-:-:S04]  /*5100*/  @!P2 LEA R38, P4, R16, R14, 0x1 ;  /* 0x0000000e1026a211 */ /* 0x008fc800078808ff */
[----:B----4-:R-:W-:Y:S02]  /*5110*/  @!P2 LEA.HI.X R39, R16, R37, R17, 0x1, P4 ;  /* 0x000000251027a211 */ /* 0x010fe400020f0c11 */
[----:B------:R-:W-:-:S13]  /*5120*/  ISETP.GE.AND P4, PT, R2, UR4, PT ;  /* 0x0000000402007c0c */ /* 0x000fda000bf86270 */
[C---:B------:R-:W-:Y:S02]  /*5130*/  @!P4 LEA R36, P5, R2.reuse, R14, 0x1 ;  /* 0x0000000e0224c211 */ /* 0x040fe400078a08ff */
[----:B------:R-:W3:Y:S02]  /*5140*/  @!P2 LDS.128 R12, [R94+0x2000] ;  /* 0x002000005e0ca984 */ /* 0x000ee40000000c00 */
[----:B------:R-:W-:Y:S02]  /*5150*/  @!P4 LEA.HI.X R37, R2, R37, R205, 0x1, P5 ;  /* 0x000000250225c211 */ /* 0x000fe400028f0ccd */
[----:B---3--:R-:W-:Y:S04]  /*5160*/  @!P2 ST.E.128 desc[UR40][R38.64], R12 ;  /* 0x0000000c2600a985 */ /* 0x008fe8000c101d28 */
[----:B------:R-:W3:Y:S04]  /*5170*/  @!P4 LDS.128 R12, [R92+0x2000] ;  /* 0x002000005c0cc984 */ /* 0x000ee80000000c00 */
[----:B---3--:R3:W-:Y:S02]  /*5180*/  @!P4 ST.E.128 desc[UR40][R36.64], R12 ;  /* 0x0000000c2400c985 */ /* 0x0087e4000c101d28 */
.L_x_9708:
[----:B------:R-:W-:Y:S05]  /*5190*/  BSYNC B0 ;  /* 0x0000000000007941 */ /* 0x000fea0003800000 */
.L_x_9688:
[----:B------:R-:W5:Y:S01]  /*51a0*/  S2R R11, SR_TID.X ;  /* 0x00000000000b7919 */ /* 0x000f620000002100 */
        /* <DEDUP_REMOVED lines=8> */
[----:B-----5:R-:W-:Y:S01]  /*5230*/  LOP3.LUT R11, R11, 0x7f, RZ, 0xc0, !PT ;  /* 0x0000007f0b0b7812 */ /* 0x020fe200078ec0ff */
[----:B--2---:R2:W-:Y:S03]  /*5240*/  BAR.SYNC.DEFER_BLOCKING R64, 0x80 ;  /* 0x000200400000751d */ /* 0x0045e60000010000 */
[----:B------:R-:W-:-:S13]  /*5250*/  ISETP.NE.AND P2, PT, R11, RZ, PT ;  /* 0x000000ff0b00720c */ /* 0x000fda0003f45270 */
[----:B------:R-:W-:-:S05]  /*5260*/  @!P2 VIADD R11, R89, 0x228a0 ;  /* 0x000228a0590ba836 */ /* 0x000fca0000000000 */
[----:B------:R-:W-:-:S04]  /*5270*/  @!P2 PRMT R11, RZ, 0x654, R11 ;  /* 0x00000654ff0ba816 */ /* 0x000fc8000000000b */
[----:B------:R2:W-:Y:S01]  /*5280*/  @!P2 SYNCS.ARRIVE.TRANS64.RED.A1T0 RZ, [R11+URZ], RZ ;  /* 0x000000ff0bffa9a7 */ /* 0x0005e2000810043f */
[----:B------:R-:W-:Y:S05]  /*5290*/  @!P3 BRA `(.L_x_9734) ;  /* 0x000000000004b947 */ /* 0x000fea0003800000 */
[----:B------:R-:W-:Y:S01]  /*52a0*/  BPT.TRAP 0x1 ;  /* 0x000000040000795c */ /* 0x000fe20000300000 */
.L_x_9734:
[----:B------:R-:W-:Y:S05]  /*52b0*/  BSYNC B0 ;  /* 0x0000000000007941 */ /* 0x000fea0003800000 */
.L_x_9733:
[----:B------:R-:W5:Y:S01]  /*52c0*/  SYNCS.PHASECHK.TRANS64.TRYWAIT P3, [R89+URZ+0x228b0], R101 ;  /* 0x0228b065590075a7 */ /* 0x000f62000806017f */
[----:B------:R-:W-:Y:S04]  /*52d0*/  BSSY B0, `(.L_x_9735) ;  /* 0x0000002000007945 */ /* 0x000fe80003800000 */
[----:B-----5:R-:W-:Y:S05]  /*52e0*/  @!P3 BRA `(.L_x_9736) ;  /* 0x00000118008cb947 */ /* 0x020fea0003800000 */
.L_x_9970:
[----:B------:R-:W-:Y:S05]  /*52f0*/  BSYNC B0 ;  /* 0x0000000000007941 */ /* 0x000fea0003800000 */
.L_x_9735:
[----:B------:R-:W-:Y:S01]  /*5300*/  ULDC.64 UR4, c[0x0][0x328] ;  /* 0x0000ca0000047ab9 */ /* 0x000fe20000000a00 */
[----:B------:R-:W-:Y:S01]  /*5310*/  IADD3 R100, -R204, R100, RZ ;  /* 0x00000064cc647210 */ /* 0x000fe20007ffe1ff */
[----:B------:R-:W-:Y:S01]  /*5320*/  IMAD R98, R98, UR4, RZ ;  /* 0x0000000462627c24 */ /* 0x000fe2000f8e02ff */
[----:B------:R-:W-:Y:S01]  /*5330*/  BSSY B0, `(.L_x_9737) ;  /* 0x0000042000007945 */ /* 0x000fe20003800000 */
[----:B0--34-:R-:W-:-:S04]  /*5340*/  IMAD.WIDE.U32 R12, R97, UR4, RZ ;  /* 0x00000004610c7c25 */ /* 0x019fc8000f8e00ff */
[----:B------:R-:W-:Y:S01]  /*5350*/  IMAD R97, R97, UR5, R98 ;  /* 0x0000000561617c24 */ /* 0x000fe2000f8e0262 */
[----:B------:R-:W-:Y:S02]  /*5360*/  ULDC.64 UR4, c[0x0][0x338] ;  /* 0x0000ce0000047ab9 */ /* 0x000fe40000000a00 */
[----:B------:R-:W-:Y:S02]  /*5370*/  IMAD R99, R99, UR4, RZ ;  /* 0x0000000463637c24 */ /* 0x000fe4000f8e02ff */
[----:B------:R-:W-:Y:S02]  /*5380*/  IMAD.IADD R13, R13, 0x1, R97 ;  /* 0x000000010d0d7824 */ /* 0x000fe400078e0261 */
[C---:B------:R-:W-:Y:S02]  /*5390*/  IMAD R99, R96.reuse, UR5, R99 ;  /* 0x0000000560637c24 */ /* 0x040fe4000f8e0263 */
[----:B------:R-:W-:Y:S01]  /*53a0*/  IMAD.WIDE.U32 R12, R96, UR4, R12 ;  /* 0x00000004600c7c25 */ /* 0x000fe2000f8e000c */
[----:B------:R-:W-:-:S03]  /*53b0*/  ULDC.64 UR4, c[0x0][0x330] ;  /* 0x0000cc0000047ab9 */ /* 0x000fc60000000a00 */
[----:B--2---:R-:W-:Y:S02]  /*53c0*/  IMAD R11, R32, UR4, RZ ;  /* 0x00000004200b7c24 */ /* 0x004fe4000f8e02ff */
[----:B------:R-:W-:Y:S02]  /*53d0*/  IMAD.IADD R13, R13, 0x1, R99 ;  /* 0x000000010d0d7824 */ /* 0x000fe400078e0263 */
[C---:B------:R-:W-:Y:S02]  /*53e0*/  IMAD R11, R34.reuse, UR5, R11 ;  /* 0x00000005220b7c24 */ /* 0x040fe4000f8e020b */
[----:B------:R-:W-:Y:S01]  /*53f0*/  IMAD.WIDE.U32 R12, R34, UR4, R12 ;  /* 0x00000004220c7c25 */ /* 0x000fe2000f8e000c */
[----:B------:R-:W-:-:S03]  /*5400*/  ULDC.64 UR4, c[0x0][0x318] ;  /* 0x0000c60000047ab9 */ /* 0x000fc60000000a00 */
[----:B------:R-:W-:Y:S01]  /*5410*/  IMAD.IADD R13, R13, 0x1, R11 ;  /* 0x000000010d0d7824 */ /* 0x000fe200078e020b */
[----:B-1----:R-:W-:Y:S01]  /*5420*/  LEA R42, P3, R12, UR4, 0x1 ;  /* 0x000000040c2a7c11 */ /* 0x002fe2000f8608ff */
[----:B------:R-:W-:-:S03]  /*5430*/  IMAD R11, R18, 0x6000, R70 ;  /* 0x00006000120b7824 */ /* 0x000fc600078e0246 */
[----:B------:R-:W-:Y:S01]  /*5440*/  LEA.HI.X R43, R12, UR5, R13, 0x1, P3 ;  /* 0x000000050c2b7c11 */ /* 0x000fe200098f0c0d */
[----:B------:R-:W-:Y:S01]  /*5450*/  IMAD.IADD R13, R66, 0x1, R11 ;  /* 0x00000001420d7824 */ /* 0x000fe200078e020b */
[----:B------:R-:W-:Y:S01]  /*5460*/  ISETP.GE.AND P3, PT, R100, 0x1, PT ;  /* 0x000000016400780c */ /* 0x000fe20003f66270 */
[----:B------:R0:W1:Y:S01]  /*5470*/  SHFL.IDX PT, R47, R42, RZ, 0x1c1f ;  /* 0x001c1fff2a2f7589 */ /* 0x00006200000e0000 */
[--C-:B------:R-:W-:Y:S02]  /*5480*/  IMAD R44, R11, 0x2, R24.reuse ;  /* 0x000000020b2c7824 */ /* 0x100fe400078e0218 */
[----:B------:R-:W-:Y:S01]  /*5490*/  IMAD R46, R13, 0x2, R24 ;  /* 0x000000020d2e7824 */ /* 0x000fe200078e0218 */
[----:B------:R0:W2:Y:S08]  /*54a0*/  SHFL.IDX PT, R45, R43, RZ, 0x1c1f ;  /* 0x001c1fff2b2d7589 */ /* 0x0000b000000e0000 */
[----:B0-----:R-:W-:Y:S05]  /*54b0*/  @!P3 BRA `(.L_x_9738) ;  /* 0x0000000000a4b947 */ /* 0x001fea0003800000 */
[----:B------:R-:W-:Y:S02]  /*54c0*/  ISETP.NE.AND P5, PT, R82, RZ, PT ;  /* 0x000000ff5200720c */ /* 0x000fe40003fa5270 */
[----:B------:R-:W-:Y:S02]  /*54d0*/  ISETP.NE.AND P4, PT, R83, RZ, PT ;  /* 0x000000ff5300720c */ /* 0x000fe40003f85270 */
[----:B------:R-:W-:-:S09]  /*54e0*/  PRMT R11, R3, 0x8880, RZ ;  /* 0x00008880030b7816 */ /* 0x000fd200000000ff */
[----:B------:R-:W0:Y:S01]  /*54f0*/  @P5 LDS.128 R12, [R44] ;  /* 0x000000002c0c5984 */ /* 0x000e220000000c00 */
[----:B-1----:R-:W-:-:S04]  /*5500*/  @P5 LEA R40, P3, R16, R47, 0x1 ;  /* 0x0000002f10285211 */ /* 0x002fc800078608ff */
[----:B--2---:R-:W-:Y:S02]  /*5510*/  @P5 LEA.HI.X R41, R16, R45, R17, 0x1, P3 ;  /* 0x0000002d10295211 */ /* 0x004fe400018f0c11 */
[----:B------:R-:W-:-:S04]  /*5520*/  @P4 LEA R38, P3, R2, R47, 0x1 ;  /* 0x0000002f02264211 */ /* 0x000fc800078608ff */
[----:B------:R-:W-:Y:S02]  /*5530*/  @P4 LEA.HI.X R39, R2, R45, R205, 0x1, P3 ;  /* 0x0000002d02274211 */ /* 0x000fe400018f0ccd */
[----:B------:R-:W-:-:S13]  /*5540*/  ISETP.NE.AND P3, PT, R84, RZ, PT ;  /* 0x000000ff5400720c */ /* 0x000fda0003f65270 */
[----:B------:R-:W-:-:S04]  /*5550*/  @P3 LEA R36, P6, R213, R47, 0x1 ;  /* 0x0000002fd5243211 */ /* 0x000fc800078c08ff */
[----:B------:R-:W-:Y:S01]  /*5560*/  @P3 LEA.HI.X R37, R213, R45, R223, 0x1, P6 ;  /* 0x0000002dd5253211 */ /* 0x000fe200030f0cdf */
[----:B0-----:R0:W-:Y:S01]  /*5570*/  @P5 ST.E.128 desc[UR40][R40.64], R12 ;  /* 0x0000000c28005985 */ /* 0x0011e2000c101d28 */
[----:B------:R-:W-:-:S03]  /*5580*/  ISETP.NE.AND P5, PT, R85, RZ, PT ;  /* 0x000000ff5500720c */ /* 0x000fc60003fa5270 */
[----:B------:R-:W1:Y:S10]  /*5590*/  @P4 LDS.128 R12, [R46] ;  /* 0x000000002e0c4984 */ /* 0x000e740000000c00 */
[----:B0-----:R-:W-:-:S04]  /*55a0*/  @P5 LEA R40, P6, R212, R47, 0x1 ;  /* 0x0000002fd4285211 */ /* 0x001fc800078c08ff */
[----:B------:R-:W-:Y:S01]  /*55b0*/  @P5 LEA.HI.X R41, R212, R45, R222, 0x1, P6 ;  /* 0x0000002dd4295211 */ /* 0x000fe200030f0cde */
[----:B-1----:R0:W-:Y:S01]  /*55c0*/  @P4 ST.E.128 desc[UR40][R38.64], R12 ;  /* 0x0000000c26004985 */ /* 0x0021e2000c101d28 */
[----:B------:R-:W-:-:S03]  /*55d0*/  ISETP.NE.AND P4, PT, R86, RZ, PT ;  /* 0x000000ff5600720c */ /* 0x000fc60003f85270 */
[----:B------:R-:W1:Y:S10]  /*55e0*/  @P3 LDS.128 R12, [R44+0x3000] ;  /* 0x003000002c0c3984 */ /* 0x000e740000000c00 */
        /* <DEDUP_REMOVED lines=13> */
[----:B------:R-:W-:-:S03]  /*56c0*/  ISETP.GT.AND P4, PT, R11, -0x1, PT ;  /* 0xffffffff0b00780c */ /* 0x000fc60003f84270 */
[----:B------:R-:W1:Y:S10]  /*56d0*/  @P3 LDS.128 R12, [R46+0x6000] ;  /* 0x006000002e0c3984 */ /* 0x000e740000000c00 */
[----:B0-----:R-:W-:-:S04]  /*56e0*/  @!P4 LEA R38, P6, R214, R47, 0x1 ;  /* 0x0000002fd626c211 */ /* 0x001fc800078c08ff */
[----:B------:R-:W-:Y:S01]  /*56f0*/  @!P4 LEA.HI.X R39, R214, R45, R218, 0x1, P6 ;  /* 0x0000002dd627c211 */ /* 0x000fe200030f0cda */
[----:B-1----:R-:W-:Y:S04]  /*5700*/  @P3 ST.E.128 desc[UR40][R36.64], R12 ;  /* 0x0000000c24003985 */ /* 0x002fe8000c101d28 */
[----:B------:R-:W0:Y:S04]  /*5710*/  @P5 LDS.128 R12, [R44+0x9000] ;  /* 0x009000002c0c5984 */ /* 0x000e280000000c00 */
[----:B0-----:R-:W-:Y:S04]  /*5720*/  @P5 ST.E.128 desc[UR40][R40.64], R12 ;  /* 0x0000000c28005985 */ /* 0x001fe8000c101d28 */
[----:B------:R-:W0:Y:S04]  /*5730*/  @!P4 LDS.128 R12, [R46+0x9000] ;  /* 0x009000002e0cc984 */ /* 0x000e280000000c00 */
[----:B0-----:R0:W-:Y:S02]  /*5740*/  @!P4 ST.E.128 desc[UR40][R38.64], R12 ;  /* 0x0000000c2600c985 */ /* 0x0011e4000c101d28 */
.L_x_9738:
[----:B------:R-:W-:Y:S05]  /*5750*/  BSYNC B0 ;  /* 0x0000000000007941 */ /* 0x000fea0003800000 */
.L_x_9737:
[----:B------:R-:W-:Y:S01]  /*5760*/  ISETP.GE.AND P3, PT, R100, 0x41, PT ;  /* 0x000000416400780c */ /* 0x000fe20003f66270 */
[----:B------:R-:W3:Y:S01]  /*5770*/  SHFL.IDX PT, R43, R43, 0x1, 0x1c1f ;  /* 0x003c1f002b2b7f89 */ /* 0x000ee200000e0000 */
[----:B------:R-:W-:Y:S03]  /*5780*/  BSSY B0, `(.L_x_9739) ;  /* 0x000002c000007945 */ /* 0x000fe60003800000 */
[----:B------:R4:W0:Y:S08]  /*5790*/  SHFL.IDX PT, R11, R42, 0x1, 0x1c1f ;  /* 0x003c1f002a0b7f89 */ /* 0x00083000000e0000 */
[----:B----4-:R-:W-:Y:S05]  /*57a0*/  @!P3 BRA `(.L_x_9740) ;  /* 0x0000000000a4b947 */ /* 0x010fea0003800000 */
[----:B------:R-:W-:Y:S02]  /*57b0*/  ISETP.NE.AND P5, PT, R82, RZ, PT ;  /* 0x000000ff5200720c */ /* 0x000fe40003fa5270 */
[----:B------:R-:W-:Y:S02]  /*57c0*/  ISETP.NE.AND P4, PT, R83, RZ, PT ;  /* 0x000000ff5300720c */ /* 0x000fe40003f85270 */
[----:B------:R-:W-:-:S09]  /*57d0*/  PRMT R42, R3, 0x8880, RZ ;  /* 0x00008880032a7816 */ /* 0x000fd200000000ff */
[----:B0-----:R-:W0:Y:S01]  /*57e0*/  @P5 LDS.128 R12, [R44+0x2000] ;  /* 0x002000002c0c5984 */ /* 0x001e220000000c00 */
[----:B------:R-:W-:-:S04]  /*57f0*/  @P5 LEA R40, P3, R16, R11, 0x1 ;  /* 0x0000000b10285211 */ /* 0x000fc800078608ff */
[----:B---3--:R-:W-:Y:S02]  /*5800*/  @P5 LEA.HI.X R41, R16, R43, R17, 0x1, P3 ;  /* 0x0000002b10295211 */ /* 0x008fe400018f0c11 */
[----:B------:R-:W-:-:S04]  /*5810*/  @P4 LEA R38, P3, R2, R11, 0x1 ;  /* 0x0000000b02264211 */ /* 0x000fc800078608ff */
[----:B------:R-:W-:Y:S02]  /*5820*/  @P4 LEA.HI.X R39, R2, R43, R205, 0x1, P3 ;  /* 0x0000002b02274211 */ /* 0x000fe400018f0ccd */
[----:B------:R-:W-:-:S13]  /*5830*/  ISETP.NE.AND P3, PT, R84, RZ, PT ;  /* 0x000000ff5400720c */ /* 0x000fda0003f65270 */
[----:B------:R-:W-:-:S04]  /*5840*/  @P3 LEA R36, P6, R213, R11, 0x1 ;  /* 0x0000000bd5243211 */ /* 0x000fc800078c08ff */
[----:B------:R-:W-:Y:S01]  /*5850*/  @P3 LEA.HI.X R37, R213, R43, R223, 0x1, P6 ;  /* 0x0000002bd5253211 */ /* 0x000fe200030f0cdf */
[----:B0-----:R0:W-:Y:S01]  /*5860*/  @P5 ST.E.128 desc[UR40][R40.64], R12 ;  /* 0x0000000c28005985 */ /* 0x0011e2000c101d28 */
[----:B------:R-:W-:-:S03]  /*5870*/  ISETP.NE.AND P5, PT, R85, RZ, PT ;  /* 0x000000ff5500720c */ /* 0x000fc60003fa5270 */
[----:B------:R-:W3:Y:S10]  /*5880*/  @P4 LDS.128 R12, [R46+0x2000] ;  /* 0x002000002e0c4984 */ /* 0x000ef40000000c00 */
[----:B0-----:R-:W-:-:S04]  /*5890*/  @P5 LEA R40, P6, R212, R11, 0x1 ;  /* 0x0000000bd4285211 */ /* 0x001fc800078c08ff */
[----:B------:R-:W-:Y:S01]  /*58a0*/  @P5 LEA.HI.X R41, R212, R43, R222, 0x1, P6 ;  /* 0x0000002bd4295211 */ /* 0x000fe200030f0cde */
[----:B---3--:R0:W-:Y:S01]  /*58b0*/  @P4 ST.E.128 desc[UR40][R38.64], R12 ;  /* 0x0000000c26004985 */ /* 0x0081e2000c101d28 */
        /* <DEDUP_REMOVED lines=15> */
[----:B------:R-:W-:-:S03]  /*59b0*/  ISETP.GT.AND P4, PT, R42, -0x1, PT ;  /* 0xffffffff2a00780c */ /* 0x000fc60003f84270 */
[----:B------:R-:W3:Y:S10]  /*59c0*/  @P3 LDS.128 R12, [R46+0x8000] ;  /* 0x008000002e0c3984 */ /* 0x000ef40000000c00 */
[----:B0-----:R-:W-:-:S04]  /*59d0*/  @!P4 LEA R38, P6, R214, R11, 0x1 ;  /* 0x0000000bd626c211 */ /* 0x001fc800078c08ff */
[----:B------:R-:W-:Y:S01]  /*59e0*/  @!P4 LEA.HI.X R39, R214, R43, R218, 0x1, P6 ;  /* 0x0000002bd627c211 */ /* 0x000fe200030f0cda */
[----:B---3--:R-:W-:Y:S04]  /*59f0*/  @P3 ST.E.128 desc[UR40][R36.64], R12 ;  /* 0x0000000c24003985 */ /* 0x008fe8000c101d28 */
[----:B------:R-:W0:Y:S04]  /*5a00*/  @P5 LDS.128 R12, [R44+0xb000] ;  /* 0x00b000002c0c5984 */ /* 0x000e280000000c00 */
[----:B0-----:R-:W-:Y:S04]  /*5a10*/  @P5 ST.E.128 desc[UR40][R40.64], R12 ;  /* 0x0000000c28005985 */ /* 0x001fe8000c101d28 */
[----:B------:R-:W0:Y:S04]  /*5a20*/  @!P4 LDS.128 R12, [R46+0xb000] ;  /* 0x00b000002e0cc984 */ /* 0x000e280000000c00 */
[----:B0-----:R4:W-:Y:S02]  /*5a30*/  @!P4 ST.E.128 desc[UR40][R38.64], R12 ;  /* 0x0000000c2600c985 */ /* 0x0019e4000c101d28 */
.L_x_9740:
[----:B------:R-:W-:Y:S05]  /*5a40*/  BSYNC B0 ;  /* 0x0000000000007941 */ /* 0x000fea0003800000 */
.L_x_9739:
[----:B------:R-:W-:Y:S01]  /*5a50*/  @!PT LDS RZ, [RZ] ;  /* 0x00000000fffff984 */ /* 0x000fe20000000800 */
[----:B------:R-:W-:Y:S01]  /*5a60*/  @!PT LDS RZ, [RZ] ;  /* 0x00000000fffff984 */ /* 0x000fe20000000800 */
[----:B------:R-:W-:Y:S01]  /*5a70*/  @!PT LDS RZ, [RZ] ;  /* 0x00000000fffff984 */ /* 0x000fe20000000800 */
[----:B------:R-:W-:Y:S01]  /*5a80*/  @!PT LDS RZ, [RZ] ;  /* 0x00000000fffff984 */ /* 0x000fe20000000800 */
[----:B------:R5:W-:Y:S06]  /*5a90*/  MEMBAR.ALL.CTA ;  /* 0x0000000000007992 */ /* 0x000bec0000008000 */
[----:B-----5:R-:W5:Y:S01]  /*5aa0*/  FENCE.VIEW.ASYNC.S ;  /* 0x00000000000073c6 */ /* 0x020f620000000000 */
[----:B------:R-:W-:Y:S01]  /*5ab0*/  @!P2 VIADD R89, R89, 0x228c0 ;  /* 0x000228c05959a836 */ /* 0x000fe20000000000 */
[----:B-----5:R0:W-:Y:S01]  /*5ac0*/  BAR.SYNC.DEFER_BLOCKING R64, 0x80 ;  /* 0x000200400000751d */ /* 0x0201e20000010000 */
[----:B------:R-:W-:Y:S01]  /*5ad0*/  ISETP.NE.AND P3, PT, R91, RZ, PT ;  /* 0x000000ff5b00720c */ /* 0x000fe20003f65270 */
[----:B------:R-:W-:-:S02]  /*5ae0*/  VIADD R18, R18, 0x1 ;  /* 0x0000000112127836 */ /* 0x000fc40000000000 */
[----:B------:R-:W-:-:S04]  /*5af0*/  @!P2 PRMT R89, RZ, 0x654, R89 ;  /* 0x00000654ff59a816 */ /* 0x000fc80000000059 */
[----:B------:R1:W-:Y:S01]  /*5b00*/  @!P2 SYNCS.ARRIVE.TRANS64.RED.A1T0 RZ, [R89+URZ], RZ ;  /* 0x000000ff59ffa9a7 */ /* 0x0003e2000810043f */
[----:B------:R-:W-:-:S04]  /*5b10*/  ISETP.NE.AND P2, PT, R18, 0x2, PT ;  /* 0x000000021200780c */ /* 0x000fc80003f45270 */
[----:B0---4-:R-:W-:Y:S02]  /*5b20*/  SEL R12, RZ, 0x1, P2 ;  /* 0x00000001ff0c7807 */ /* 0x011fe40001000000 */
[----:B------:R-:W-:Y:S02]  /*5b30*/  SEL R18, R18, RZ, P2 ;  /* 0x000000ff12127207 */ /* 0x000fe40001000000 */
[----:B------:R-:W-:Y:S01]  /*5b40*/  LOP3.LUT R207, R207, R12, RZ, 0x3c, !PT ;  /* 0x0000000ccfcf7212 */ /* 0x000fe200078e3cff */
[----:B-1----:R-:W-:Y:S06]  /*5b50*/  @P3 BRA `(.L_x_9741) ;  /* 0xffffffc400b43947 */ /* 0x002fec000383ffff */
[----:B------:R-:W0:Y:S01]  /*5b60*/  S2R R11, SR_TID.X ;  /* 0x00000000000b7919 */ /* 0x000e220000002100 */
[----:B------:R-:W-:Y:S02]  /*5b70*/  PLOP3.LUT P0, PT, PT, PT, PT, 0x8, 0x0 ;  /* 0x000000000000781c */ /* 0x000fe40003f0e170 */
[----:B0-----:R-:W-:-:S04]  /*5b80*/  SHF.R.U32.HI R11, RZ, 0x7, R11 ;  /* 0x00000007ff0b7819 */ /* 0x001fc8000001160b */
[----:B------:R-:W-:-:S13]  /*5b90*/  ISETP.NE.AND P3, PT, R11, 0x1, PT ;  /* 0x000000010b00780c */ /* 0x000fda0003f65270 */
[----:B------:R-:W-:Y:S06]  /*5ba0*/  @!P3 BAR.ARV 0x9, 0x100 ;  /* 0x024400000000bb1d */ /* 0x000fec0000002000 */
.L_x_9683:
        /* <DEDUP_REMOVED lines=37> */
[----:B--2---:R-:W-:-:S02]  /*5e00*/  CS2R R44, SRZ ;  /* 0x00000000002c7805 */ /* 0x004fc4000001ff00 */
        /* <DEDUP_REMOVED lines=23> */
[----:B---3--:R-:W-:-:S02]  /*5f80*/  MOV R43, RZ ;  /* 0x000000ff002b7202 */ /* 0x008fc40000000f00 */
[----:B------:R-:W-:Y:S02]  /*5f90*/  CS2R R8, SRZ ;  /* 0x0000000000087805 */ /* 0x000fe4000001ff00 */
[----:B------:R-:W-:Y:S01]  /*5fa0*/  CS2R R40, SRZ ;  /* 0x0000000000287805 */ /* 0x000fe2000001ff00 */
[----:B------:R-:W-:Y:S01]  /*5fb0*/  IMAD.MOV.U32 R7, RZ, RZ, RZ ;  /* 0x000000ffff077224 */ /* 0x000fe200078e00ff */
[----:B------:R-:W-:Y:S01]  /*5fc0*/  CS2R R152, SRZ ;  /* 0x0000000000987805 */ /* 0x000fe2000001ff00 */
[----:B------:R-:W-:Y:S01]  /*5fd0*/  IMAD.MOV.U32 R0, RZ, RZ, RZ ;  /* 0x000000ffff007224 */ /* 0x000fe200078e00ff */
[----:B------:R-:W-:Y:S01]  /*5fe0*/  CS2R R4, SRZ ;  /* 0x0000000000047805 */ /* 0x000fe2000001ff00 */
[----:B------:R-:W-:Y:S01]  /*5ff0*/  IMAD.MOV.U32 R29, RZ, RZ, RZ ;  /* 0x000000ffff1d7224 */ /* 0x000fe200078e00ff */
[----:B------:R-:W-:Y:S06]  /*6000*/  @P0 BRA `(.L_x_9742) ;  /* 0x00000000000c0947 */ /* 0x000fec0003800000 */
[----:B------:R-:W0:Y:S01]  /*6010*/  FENCE.VIEW.ASYNC.G ;  /* 0x00000000000073c6 */ /* 0x000e220000000100 */
[----:B------:R-:W-:Y:S05]  /*6020*/  WARPSYNC.ALL ;  /* 0x0000000000007948 */ /* 0x000fea0003800000 */
[----:B0-----:R-:W-:Y:S06]  /*6030*/  BAR.ARV 0xc, 0x180 ;  /* 0x0306000000007b1d */ /* 0x001fec0000002000 */
.L_x_9742:
[----:B------:R-:W-:Y:S01]  /*6040*/  CS2R R24, SRZ ;  /* 0x0000000000187805 */ /* 0x000fe2000001ff00 */
[----:B------:R-:W-:Y:S06]  /*6050*/  @!P2 BRA `(.L_x_9743) ;  /* 0x0000006800dca947 */ /* 0x000fec0003800000 */
[----:B------:R-:W-:-:S03]  /*6060*/  UMOV UR4, 0xffffffff ;  /* 0xffffffff00047882 */ /* 0x000fc60000000000 */
[----:B------:R-:W-:Y:S05]  /*6070*/  BRA.DIV UR4, `(.L_x_9744) ;  /* 0x0000010e043c7947 */ /* 0x000fea000b800000 */
[----:B------:R-:W0:Y:S02]  /*6080*/  S2R R3, SR_TID.X ;  /* 0x0000000000037919 */ /* 0x000e240000002100 */
[----:B0-----:R-:W-:-:S05]  /*6090*/  VIADD R3, R3, 0xffffff80 ;  /* 0xffffff8003037836 */ /* 0x001fca0000000000 */
[----:B------:R-:W-:-:S04]  /*60a0*/  SHF.R.S32.HI R0, RZ, 0x1f, R3 ;  /* 0x0000001fff007819 */ /* 0x000fc80000011403 */
[----:B------:R-:W-:-:S04]  /*60b0*/  LEA.HI R0, R0, R3, RZ, 0x7 ;  /* 0x0000000300007211 */ /* 0x000fc800078f38ff */
[----:B------:R-:W-:-:S05]  /*60c0*/  SHF.R.S32.HI R0, RZ, 0x7, R0 ;  /* 0x00000007ff007819 */ /* 0x000fca0000011400 */
[----:B------:R0:W1:Y:S02]  /*60d0*/  SHFL.IDX PT, R14, R0, RZ, 0x1f ;  /* 0x00001fff000e7589 */ /* 0x00006400000e0000 */
.L_x_9973:
[----:B01----:R-:W-:Y:S01]  /*60e0*/  LEA.HI R0, R14, R14, RZ, 0x1 ;  /* 0x0000000e0e007211 */ /* 0x003fe200078f08ff */
[----:B------:R-:W-:Y:S01]  /*60f0*/  VIADD R24, R19, 0x18400 ;  /* 0x0001840013187836 */ /* 0x000fe20000000000 */
[----:B------:R-:W-:Y:S02]  /*6100*/  BSSY B6, `(.L_x_9745) ;  /* 0x0000018000067945 */ /* 0x000fe40003800000 */
[----:B------:R-:W-:Y:S02]  /*6110*/  LOP3.LUT R3, R0, 0x1e, RZ, 0xc0, !PT ;  /* 0x0000001e00037812 */ /* 0x000fe400078ec0ff */
[----:B------:R-:W-:-:S03]  /*6120*/  LOP3.LUT P0, RZ, R24, 0x1bf, RZ, 0xc0, !PT ;  /* 0x000001bf18ff7812 */ /* 0x000fc6000780c0ff */
[----:B------:R-:W-:-:S04]  /*6130*/  IMAD.IADD R3, R14, 0x1, -R3 ;  /* 0x000000010e037824 */ /* 0x000fc800078e0a03 */
[----:B------:R-:W-:-:S05]  /*6140*/  IMAD R3, R3, 0x2000, R24 ;  /* 0x0000200003037824 */ /* 0x000fca00078e0218 */
[----:B------:R-:W-:-:S04]  /*6150*/  SHF.R.U32.HI R3, RZ, 0x4, R3 ;  /* 0x00000004ff037819 */ /* 0x000fc80000011603 */
[----:B------:R-:W-:Y:S01]  /*6160*/  LOP3.LUT R29, R3, 0x3fff, RZ, 0xc0, !PT ;  /* 0x00003fff031d7812 */ /* 0x000fe200078ec0ff */
        /* <DEDUP_REMOVED lines=17> */
.L_x_9746:
[----:B------:R-:W-:Y:S05]  /*6280*/  BSYNC B6 ;  /* 0x0000000000067941 */ /* 0x000fea0003800000 */
.L_x_9745:
        /* <DEDUP_REMOVED lines=13> */
.L_x_9750:
[----:B-1----:R1:W2:Y:S02]  /*6360*/  SYNCS.PHASECHK.TRANS64.TRYWAIT P0, [R19+URZ+0x22800], R0 ;  /* 0x02280000130075a7 */ /* 0x0022a4000800017f */
[----:B--2---:R-:W-:Y:S05]  /*6370*/  @!P0 NANOSLEEP.SYNCS 0x989680 ;  /* 0x009896800000895d */ /* 0x004fea0003900000 */
[----:B------:R-:W2:Y:S02]  /*6380*/  @!P0 SYNCS.PHASECHK.TRANS64 P0, [R19+URZ+0x22800], R0 ;  /* 0x02280000130085a7 */ /* 0x000ea4000800007f */
[----:B--2---:R-:W-:Y:S05]  /*6390*/  @!P0 BRA `(.L_x_9750) ;  /* 0xfffffffc00f08947 */ /* 0x004fea000383ffff */
.L_x_9749:
[----:B------:R-:W-:Y:S05]  /*63a0*/  BSYNC B0 ;  /* 0x0000000000007941 */ /* 0x000fea0003800000 */
.L_x_9748:
[----:B------:R-:W-:Y:S05]  /*63b0*/  BRA `(.L_x_9751) ;  /* 0x00000020009c7947 */ /* 0x000fea0003800000 */
.L_x_9747:
[----:B-----5:R-:W-:Y:S01]  /*63c0*/  SHF.R.S32.HI R0, RZ, 0x1f, R28 ;  /* 0x0000001fff007819 */ /* 0x020fe2000001141c */
[----:B------:R-:W-:Y:S01]  /*63d0*/  ULDC.64 UR4, c[0x0][0x3f8] ;  /* 0x0000fe0000047ab9 */ /* 0x000fe20000000a00 */
[----:B------:R-:W-:Y:S01]  /*63e0*/  ULDC.64 UR6, c[0x0][0x408] ;  /* 0x0001020000067ab9 */ /* 0x000fe20000000a00 */
[----:B------:R-:W-:Y:S01]  /*63f0*/  LOP3.LUT P0, RZ, R24, 0x3ff, RZ, 0xc0, !PT ;  /* 0x000003ff18ff7812 */ /* 0x000fe2000780c0ff */
[----:B------:R-:W-:Y:S01]  /*6400*/  IMAD.WIDE.U32 R4, R28, UR4, RZ ;  /* 0x000000041c047c25 */ /* 0x000fe2000f8e00ff */
[----:B------:R-:W-:Y:S03]  /*6410*/  BSSY B6, `(.L_x_9752) ;  /* 0x000001f000067945 */ /* 0x000fe60003800000 */
        /* <DEDUP_REMOVED lines=30> */
.L_x_9753:
[----:B------:R-:W-:Y:S05]  /*6600*/  BSYNC B6 ;  /* 0x0000000000067941 */ /* 0x000fea0003800000 */
.L_x_9752:
        /* <DEDUP_REMOVED lines=11> */
.L_x_9979:
[----:B------:R-:W5:Y:S01]  /*66c0*/  LDL R32, [R1+0x30] ;  /* 0x0000300001207983 */ /* 0x000f620000100800 */
[----:B------:R-:W-:-:S03]  /*66d0*/  ULDC UR4, c[0x0][0x448] ;  /* 0x0001120000047ab9 */ /* 0x000fc60000000800 */
[----:B------:R-:W2:Y:S01]  /*66e0*/  LDL R12, [R1+0x28] ;  /* 0x00002800010c7983 */ /* 0x000ea20000100800 */
[----:B0-----:R-:W-:-:S05]  /*66f0*/  IMAD R26, R31, UR4, RZ ;  /* 0x000000041f1a7c24 */ /* 0x001fca000f8e02ff */
[----:B------:R-:W-:Y:S01]  /*6700*/  ISETP.GE.AND P0, PT, R4, R26, PT ;  /* 0x0000001a0400720c */ /* 0x000fe20003f06270 */
[----:B------:R-:W-:Y:S01]  /*6710*/  BSSY B1, `(.L_x_9757) ;  /* 0x0000023000017945 */ /* 0x000fe20003800000 */
[----:B------:R-:W-:Y:S01]  /*6720*/  IMAD R26, R33, -0x80, R26 ;  /* 0xffffff80211a7824 */ /* 0x000fe200078e021a */
[----:B------:R-:W-:Y:S01]  /*6730*/  CS2R R10, SRZ ;  /* 0x00000000000a7805 */ /* 0x000fe2000001ff00 */
[----:B-----5:R-:W-:-:S05]  /*6740*/  IMAD.SHL.U32 R6, R32, 0x40, RZ ;  /* 0x0000004020067824 */ /* 0x020fca00078e00ff */
[----:B------:R-:W-:Y:S02]  /*6750*/  LOP3.LUT R7, R6, 0x1c0, RZ, 0xc0, !PT ;  /* 0x000001c006077812 */ /* 0x000fe400078ec0ff */
[----:B--2---:R-:W-:Y:S02]  /*6760*/  LEA.HI R6, R12, R12, RZ, 0x1 ;  /* 0x0000000c0c067211 */ /* 0x004fe400078f08ff */
[----:B------:R-:W-:Y:S02]  /*6770*/  LOP3.LUT R8, R7, 0x18, R16, 0xf8, !PT ;  /* 0x0000001807087812 */ /* 0x000fe400078ef810 */
[----:B------:R-:W-:Y:S02]  /*6780*/  LOP3.LUT R4, R6, 0xfffffffe, RZ, 0xc0, !PT ;  /* 0xfffffffe06047812 */ /* 0x000fe400078ec0ff */
[----:B------:R-:W-:-:S03]  /*6790*/  SHF.R.U32.HI R7, RZ, 0x3, R7 ;  /* 0x00000003ff077819 */ /* 0x000fc60000011607 */
[----:B------:R-:W-:Y:S01]  /*67a0*/  IMAD.IADD R27, R12, 0x1, -R4 ;  /* 0x000000010c1b7824 */ /* 0x000fe200078e0a04 */
[----:B------:R-:W-:Y:S02]  /*67b0*/  LOP3.LUT R28, R8, R7, RZ, 0x3c, !PT ;  /* 0x00000007081c7212 */ /* 0x000fe400078e3cff */
[----:B------:R-:W-:Y:S02]  /*67c0*/  CS2R R6, SRZ ;  /* 0x0000000000067805 */ /* 0x000fe4000001ff00 */
[----:B------:R-:W-:Y:S02]  /*67d0*/  CS2R R8, SRZ ;  /* 0x0000000000087805 */ /* 0x000fe4000001ff00 */
[----:B------:R-:W-:Y:S01]  /*67e0*/  CS2R R12, SRZ ;  /* 0x00000000000c7805 */ /* 0x000fe2000001ff00 */
[----:B------:R-:W-:Y:S06]  /*67f0*/  @P0 BRA `(.L_x_9758) ;  /* 0x0000000000500947 */ /* 0x000fec0003800000 */
[----:B------:R-:W2:Y:S01]  /*6800*/  LDL R34, [R1+0x40] ;  /* 0x0000400001227983 */ /* 0x000ea20000100800 */
[----:B------:R-:W-:-:S03]  /*6810*/  ULDC UR4, c[0x0][0x3f4] ;  /* 0x0000fd0000047ab9 */ /* 0x000fc60000000800 */
[----:B------:R-:W4:Y:S01]  /*6820*/  LDL R30, [R1+0x3c] ;  /* 0x00003c00011e7983 */ /* 0x000f220000100800 */
[----:B------:R-:W-:Y:S01]  /*6830*/  ISETP.GE.AND P3, PT, R208, UR4, PT ;  /* 0x00000004d0007c0c */ /* 0x000fe2000bf66270 */
[----:B-1----:R-:W-:Y:S01]  /*6840*/  IMAD.MOV.U32 R7, RZ, RZ, R3 ;  /* 0x000000ffff077224 */ /* 0x002fe200078e0003 */
[----:B------:R-:W-:Y:S01]  /*6850*/  ISETP.GE.AND P2, PT, R22, UR4, PT ;  /* 0x0000000416007c0c */ /* 0x000fe2000bf46270 */
[----:B---3--:R-:W-:Y:S01]  /*6860*/  IMAD.MOV.U32 R15, RZ, RZ, R5 ;  /* 0x000000ffff0f7224 */ /* 0x008fe200078e0005 */
[----:B------:R-:W-:Y:S02]  /*6870*/  MOV R6, R0 ;  /* 0x0000000000067202 */ /* 0x000fe40000000f00 */
[----:B------:R-:W-:-:S09]  /*6880*/  CS2R R10, SRZ ;  /* 0x00000000000a7805 */ /* 0x000fd2000001ff00 */
[----:B------:R-:W-:Y:S01]  /*6890*/  @!P2 IMAD.WIDE R20, R22, 0x2, R6 ;  /* 0x000000021614a825 */ /* 0x000fe200078e0206 */
[----:B------:R-:W-:-:S04]  /*68a0*/  CS2R R6, SRZ ;  /* 0x0000000000067805 */ /* 0x000fc8000001ff00 */
[----:B------:R0:W5:Y:S01]  /*68b0*/  @!P2 LD.E.64 R8, desc[UR40][R20.64] ;  /* 0x000000281408a980 */ /* 0x000162000c101b00 */
[-C--:B--2---:R-:W-:Y:S02]  /*68c0*/  @!P3 IADD3 R24, P0, R0, R34.reuse, RZ ;  /* 0x000000220018b210 */ /* 0x084fe40007f1e0ff */
[----:B----4-:R-:W-:Y:S01]  /*68d0*/  @!P3 IADD3 R4, P1, R14, R34, RZ ;  /* 0x000000220e04b210 */ /* 0x010fe20007f3e0ff */
[----:B------:R-:W-:-:S04]  /*68e0*/  @!P2 IMAD.WIDE R14, R22, 0x2, R14 ;  /* 0x00000002160ea825 */ /* 0x000fc800078e020e */
[--C-:B------:R-:W-:Y:S01]  /*68f0*/  @!P3 IMAD.X R25, R3, 0x1, R30.reuse, P0 ;  /* 0x000000010319b824 */ /* 0x100fe200000e061e */
[----:B------:R0:W5:Y:S01]  /*6900*/  @!P2 LD.E.64 R12, desc[UR40][R14.64] ;  /* 0x000000280e0ca980 */ /* 0x000162000c101b00 */
[----:B------:R-:W-:-:S03]  /*6910*/  @!P3 IMAD.X R5, R5, 0x1, R30, P1 ;  /* 0x000000010505b824 */ /* 0x000fc600008e061e */
[----:B------:R0:W5:Y:S04]  /*6920*/  @!P3 LD.E.64 R6, desc[UR40][R24.64] ;  /* 0x000000281806b980 */ /* 0x000168000c101b00 */
[----:B------:R0:W5:Y:S02]  /*6930*/  @!P3 LD.E.64 R10, desc[UR40][R4.64] ;  /* 0x00000028040ab980 */ /* 0x000164000c101b00 */
.L_x_9758:
[----:B------:R-:W-:Y:S05]  /*6940*/  BSYNC B1 ;  /* 0x0000000000017941 */ /* 0x000fea0003800000 */
.L_x_9757:
[----:B0---4-:R-:W-:Y:S01]  /*6950*/  SHF.L.U32 R14, R27, 0x1f, RZ ;  /* 0x0000001f1b0e7819 */ /* 0x011fe200000006ff */
[----:B------:R-:W-:Y:S01]  /*6960*/  IMAD R28, R229, 0x200, R28 ;  /* 0x00000200e51c7824 */ /* 0x000fe200078e021c */
[----:B------:R-:W-:Y:S01]  /*6970*/  LOP3.LUT P1, RZ, R32, 0x4, RZ, 0xc0, !PT ;  /* 0x0000000420ff7812 */ /* 0x000fe2000782c0ff */
[----:B-----5:R-:W-:Y:S01]  /*6980*/  IMAD.MOV.U32 R30, RZ, RZ, R8 ;  /* 0x000000ffff1e7224 */ /* 0x020fe200078e0008 */
[----:B------:R-:W0:Y:S01]  /*6990*/  SYNCS.PHASECHK.TRANS64.TRYWAIT P0, [R19+URZ+0x22800], R14 ;  /* 0x0228000e130075a7 */ /* 0x000e22000800017f */
[----:B-1----:R-:W-:Y:S01]  /*69a0*/  IMAD R3, R28, 0x2, R19 ;  /* 0x000000021c037824 */ /* 0x002fe200078e0213 */
[----:B------:R-:W-:Y:S01]  /*69b0*/  SHF.R.U64 R33, R8, 0x10, R9 ;  /* 0x0000001008217819 */ /* 0x000fe20000001209 */
[--C-:B------:R-:W-:Y:S01]  /*69c0*/  IMAD.MOV.U32 R8, RZ, RZ, R7.reuse ;  /* 0x000000ffff087224 */ /* 0x100fe200078e0007 */
[----:B------:R-:W-:Y:S01]  /*69d0*/  SHF.R.U64 R34, R6, 0x10, R7 ;  /* 0x0000001006227819 */ /* 0x000fe20000001207 */
[----:B------:R-:W-:Y:S01]  /*69e0*/  IMAD.MOV.U32 R15, RZ, RZ, R9 ;  /* 0x000000ffff0f7224 */ /* 0x000fe200078e0009 */
[----:B------:R-:W-:Y:S01]  /*69f0*/  SHF.R.U32.HI R20, RZ, 0x10, R7 ;  /* 0x00000010ff147819 */ /* 0x000fe20000011607 */
[----:B------:R-:W-:Y:S01]  /*6a00*/  IMAD.MOV.U32 R32, RZ, RZ, R12 ;  /* 0x000000ffff207224 */ /* 0x000fe200078e000c */
[----:B---3--:R-:W-:Y:S01]  /*6a10*/  MOV R5, R6 ;  /* 0x0000000600057202 */ /* 0x008fe20000000f00 */
[--C-:B------:R-:W-:Y:S01]  /*6a20*/  IMAD.MOV.U32 R7, RZ, RZ, R13.reuse ;  /* 0x000000ffff077224 */ /* 0x100fe200078e000d */
[----:B------:R-:W-:Y:S01]  /*6a30*/  SHF.R.U64 R35, R12, 0x10, R13 ;  /* 0x000000100c237819 */ /* 0x000fe2000000120d */
[----:B------:R-:W-:Y:S01]  /*6a40*/  IMAD.MOV.U32 R31, RZ, RZ, R10 ;  /* 0x000000ffff1f7224 */ /* 0x000fe200078e000a */
[----:B------:R-:W-:Y:S01]  /*6a50*/  SHF.R.U32.HI R9, RZ, 0x10, R9 ;  /* 0x00000010ff097819 */ /* 0x000fe20000011609 */
[C---:B------:R-:W-:Y:S01]  /*6a60*/  VIADD R4, R3.reuse, 0x18400 ;  /* 0x0001840003047836 */ /* 0x040fe20000000000 */
[----:B------:R-:W-:Y:S01]  /*6a70*/  SHF.R.U32.HI R12, RZ, 0x10, R13 ;  /* 0x00000010ff0c7819 */ /* 0x000fe2000001160d */
[----:B------:R-:W-:Y:S01]  /*6a80*/  BSSY B1, `(.L_x_9759) ;  /* 0x0000010000017945 */ /* 0x000fe20003800000 */
[----:B------:R-:W-:Y:S01]  /*6a90*/  MOV R6, R11 ;  /* 0x0000000b00067202 */ /* 0x000fe20000000f00 */
[----:B------:R-:W-:Y:S01]  /*6aa0*/  VIADD R0, R3, 0x18440 ;  /* 0x0001844003007836 */ /* 0x000fe20000000000 */
[----:B------:R-:W-:Y:S01]  /*6ab0*/  VIMNMX R27, R26, 0x80, PT ;  /* 0x000000801a1b7848 */ /* 0x000fe20003fe0100 */
[----:B------:R-:W-:Y:S01]  /*6ac0*/  @P1 VIADD R0, R4, 0xffffffc0 ;  /* 0xffffffc004001836 */ /* 0x000fe20000000000 */
[----:B------:R-:W-:-:S02]  /*6ad0*/  SHF.R.U64 R36, R10, 0x10, R11 ;  /* 0x000000100a247819 */ /* 0x000fc4000000120b */
[----:B------:R-:W-:Y:S02]  /*6ae0*/  SHF.R.U32.HI R10, RZ, 0x10, R11 ;  /* 0x00000010ff0a7819 */ /* 0x000fe4000001160b */
[----:B------:R-:W-:Y:S02]  /*6af0*/  PRMT R30, R30, 0x5410, R15 ;  /* 0x000054101e1e7816 */ /* 0x000fe4000000000f */
[----:B------:R-:W-:Y:S02]  /*6b00*/  PRMT R33, R33, 0x5410, R9 ;  /* 0x0000541021217816 */ /* 0x000fe40000000009 */
[----:B------:R-:W-:Y:S02]  /*6b10*/  PRMT R28, R5, 0x5410, R8 ;  /* 0x00005410051c7816 */ /* 0x000fe40000000008 */
[----:B------:R-:W-:Y:S02]  /*6b20*/  PRMT R34, R34, 0x5410, R20 ;  /* 0x0000541022227816 */ /* 0x000fe40000000014 */
[----:B------:R-:W-:-:S02]  /*6b30*/  ISETP.GE.AND P1, PT, R204, R27, PT ;  /* 0x0000001bcc00720c */ /* 0x000fc40003f26270 */
[----:B------:R-:W-:Y:S02]  /*6b40*/  PRMT R32, R32, 0x5410, R7 ;  /* 0x0000541020207816 */ /* 0x000fe40000000007 */
[----:B------:R-:W-:Y:S02]  /*6b50*/  PRMT R35, R35, 0x5410, R12 ;  /* 0x0000541023237816 */ /* 0x000fe4000000000c */
[----:B------:R-:W-:Y:S01]  /*6b60*/  PRMT R31, R31, 0x5410, R6 ;  /* 0x000054101f1f7816 */ /* 0x000fe20000000006 */
[----:B0-----:R-:W-:Y:S06]  /*6b70*/  @!P0 BRA `(.L_x_9760) ;  /* 0x0000010400288947 */ /* 0x001fec0003800000 */
.L_x_9980:
[----:B------:R-:W-:Y:S05]  /*6b80*/  BSYNC B1 ;  /* 0x0000000000017941 */ /* 0x000fea0003800000 */
.L_x_9759:
        /* <DEDUP_REMOVED lines=8> */
[----:B------:R-:W1:Y:S01]  /*6c10*/  LDS.128 R4, [R3+0x18400] ;  /* 0x0184000003047984 */ /* 0x000e620000000c00 */
[----:B------:R-:W-:Y:S02]  /*6c20*/  HADD2.F32 R15, -RZ, R32.H0_H0 ;  /* 0x20000020ff0f7230 */ /* 0x000fe40000004100 */
[----:B------:R-:W-:Y:S02]  /*6c30*/  HADD2.F32 R13, -RZ, R30.H0_H0 ;  /* 0x2000001eff0d7230 */ /* 0x000fe40000004100 */
[----:B------:R-:W-:Y:S02]  /*6c40*/  HADD2.F32 R12, -RZ, R33.H0_H0 ;  /* 0x20000021ff0c7230 */ /* 0x000fe40000004100 */
[----:B0-----:R-:W-:Y:S02]  /*6c50*/  HADD2.F32 R14, -RZ, R35.H0_H0 ;  /* 0x20000023ff0e7230 */ /* 0x001fe40000004100 */
[--C-:B-1----:R-:W-:Y:S02]  /*6c60*/  HADD2.F32 R8, -RZ, R4.reuse.H0_H0 ;  /* 0x20000004ff087230 */ /* 0x102fe40000004100 */
        /* <DEDUP_REMOVED lines=32> */
.L_x_9764:
[----:B------:R-:W-:Y:S05]  /*6e70*/  BSYNC B2 ;  /* 0x0000000000027941 */ /* 0x000fea0003800000 */
.L_x_9763:
[----:B------:R-:W-:Y:S05]  /*6e80*/  @P1 BRA `(.L_x_9762) ;  /* 0x0000000000981947 */ /* 0x000fea0003800000 */
[----:B-1----:R-:W1:Y:S01]  /*6e90*/  LDS.128 R4, [R0] ;  /* 0x0000000000047984 */ /* 0x002e620000000c00 */
        /* <DEDUP_REMOVED lines=37> */
.L_x_9762:
[----:B------:R-:W-:Y:S05]  /*70f0*/  BSYNC B1 ;  /* 0x0000000000017941 */ /* 0x000fea0003800000 */
.L_x_9761:
        /* <DEDUP_REMOVED lines=9> */
[----:B0-----:R-:W-:Y:S02]  /*7190*/  HADD2.F32 R14, -RZ, R30.H0_H0 ;  /* 0x2000001eff0e7230 */ /* 0x001fe40000004100 */
[--C-:B------:R-:W-:Y:S02]  /*71a0*/  HADD2.F32 R20, -RZ, R32.reuse.H0_H0 ;  /* 0x20000020ff147230 */ /* 0x100fe40000004100 */
[----:B------:R-:W-:Y:S02]  /*71b0*/  HADD2.F32 R25, -RZ, R35.H0_H0 ;  /* 0x20000023ff197230 */ /* 0x000fe40000004100 */
[----:B------:R-:W-:Y:S02]  /*71c0*/  HADD2.F32 R21, -RZ, R33.H0_H0 ;  /* 0x20000021ff157230 */ /* 0x000fe40000004100 */
[----:B------:R-:W-:Y:S02]  /*71d0*/  HADD2.F32 R24, -RZ, R32.H1_H1 ;  /* 0x30000020ff187230 */ /* 0x000fe40000004100 */
[----:B------:R-:W-:-:S02]  /*71e0*/  HADD2.F32 R27, -RZ, R35.H1_H1 ;  /* 0x30000023ff1b7230 */ /* 0x000fc40000004100 */
[--C-:B-1----:R-:W-:Y:S02]  /*71f0*/  HADD2.F32 R8, -RZ, R4.reuse.H0_H0 ;  /* 0x20000004ff087230 */ /* 0x102fe40000004100 */
        /* <DEDUP_REMOVED lines=30> */
.L_x_9767:
[----:B------:R-:W-:Y:S05]  /*73e0*/  BSYNC B1 ;  /* 0x0000000000017941 */ /* 0x000fea0003800000 */
.L_x_9766:
[----:B------:R-:W-:Y:S05]  /*73f0*/  @P1 BRA `(.L_x_9765) ;  /* 0x0000001000681947 */ /* 0x000fea0003800000 */
[----:B-1----:R-:W1:Y:S01]  /*7400*/  LDS.128 R4, [R0+0x2000] ;  /* 0x0020000000047984 */ /* 0x002e620000000c00 */
[--C-:B------:R-:W-:Y:S02]  /*7410*/  HADD2.F32 R15, -RZ, R31.reuse.H0_H0 ;  /* 0x2000001fff0f7230 */ /* 0x100fe40000004100 */
[----:B------:R-:W-:Y:S02]  /*7420*/  HADD2.F32 R13, -RZ, R28.H0_H0 ;  /* 0x2000001cff0d7230 */ /* 0x000fe40000004100 */
        /* <DEDUP_REMOVED lines=9> */
[----:B0-----:R-:W-:Y:S01]  /*74c0*/  FMUL.FTZ R14, R13, R4 ;  /* 0x000000040d0e7220 */ /* 0x001fe20000410000 */
        /* <DEDUP_REMOVED lines=26> */
.L_x_9755:
[----:B------:R-:W-:-:S03]  /*7670*/  UMOV UR4, 0xffffffff ;  /* 0xffffffff00047882 */ /* 0x000fc60000000000 */
[----:B------:R-:W-:Y:S05]  /*7680*/  BRA.DIV UR4, `(.L_x_9768) ;  /* 0x000000fa04787947 */ /* 0x000fea000b800000 */
[----:B------:R0:W1:Y:S04]  /*7690*/  SHFL.IDX PT, R0, R25, RZ, 0x1c1f ;  /* 0x001c1fff19007589 */ /* 0x00006800000e0000 */
[----:B------:R0:W2:Y:S04]  /*76a0*/  SHFL.IDX PT, R3, R24, RZ, 0x1c1f ;  /* 0x001c1fff18037589 */ /* 0x0000a800000e0000 */
[----:B------:R0:W3:Y:S04]  /*76b0*/  SHFL.IDX PT, R20, R27, RZ, 0x1c1f ;  /* 0x001c1fff1b147589 */ /* 0x0000e800000e0000 */
[----:B------:R0:W4:Y:S02]  /*76c0*/  SHFL.IDX PT, R14, R26, RZ, 0x1c1f ;  /* 0x001c1fff1a0e7589 */ /* 0x00012400000e0000 */
.L_x_9986:
        /* <DEDUP_REMOVED lines=10> */
[----:B0-----:R-:W-:Y:S01]  /*7770*/  IMAD.IADD R24, R6, 0x1, -R5 ;  /* 0x0000000106187824 */ /* 0x001fe200078e0a05 */
        /* <DEDUP_REMOVED lines=16> */
.L_x_9770:
[----:B------:R-:W-:Y:S05]  /*7880*/  BSYNC B1 ;  /* 0x0000000000017941 */ /* 0x000fea0003800000 */
.L_x_9769:
[----:B------:R-:W3:Y:S01]  /*7890*/  SYNCS.PHASECHK.TRANS64.TRYWAIT P1, [R19+URZ+0x22800], R24 ;  /* 0x02280018130075a7 */ /* 0x000ee2000802017f */
[----:B-----5:R-:W-:Y:S01]  /*78a0*/  IMAD.MOV.U32 R37, RZ, RZ, R4 ;  /* 0x000000ffff257224 */ /* 0x020fe200078e0004 */
[----:B-1----:R-:W-:Y:S01]  /*78b0*/  MOV R0, R5 ;  /* 0x0000000500007202 */ /* 0x002fe20000000f00 */
[----:B------:R-:W-:Y:S01]  /*78c0*/  IMAD.MOV.U32 R38, RZ, RZ, R6 ;  /* 0x000000ffff267224 */ /* 0x000fe200078e0006 */
[--C-:B------:R-:W-:Y:S01]  /*78d0*/  SHF.R.U64 R41, R4, 0x10, R5.reuse ;  /* 0x0000001004297819 */ /* 0x100fe20000001205 */
[----:B------:R-:W-:Y:S01]  /*78e0*/  IMAD.MOV.U32 R39, RZ, RZ, R8 ;  /* 0x000000ffff277224 */ /* 0x000fe200078e0008 */
[----:B0-----:R-:W-:Y:S01]  /*78f0*/  SHF.R.U32.HI R12, RZ, 0x10, R5 ;  /* 0x00000010ff0c7819 */ /* 0x001fe20000011605 */
[--C-:B------:R-:W-:Y:S01]  /*7900*/  IMAD.MOV.U32 R4, RZ, RZ, R7.reuse ;  /* 0x000000ffff047224 */ /* 0x100fe200078e0007 */
[----:B------:R-:W-:Y:S01]  /*7910*/  SHF.R.U64 R42, R6, 0x10, R7 ;  /* 0x00000010062a7819 */ /* 0x000fe20000001207 */
[--C-:B------:R-:W-:Y:S01]  /*7920*/  IMAD.MOV.U32 R5, RZ, RZ, R9.reuse ;  /* 0x000000ffff057224 */ /* 0x100fe200078e0009 */
[--C-:B------:R-:W-:Y:S01]  /*7930*/  SHF.R.U64 R43, R8, 0x10, R9.reuse ;  /* 0x00000010082b7819 */ /* 0x100fe20000001209 */
[----:B------:R-:W-:Y:S01]  /*7940*/  IMAD.MOV.U32 R40, RZ, RZ, R10 ;  /* 0x000000ffff287224 */ /* 0x000fe200078e000a */
[----:B------:R-:W-:Y:S01]  /*7950*/  SHF.R.U32.HI R8, RZ, 0x10, R9 ;  /* 0x00000010ff087819 */ /* 0x000fe20000011609 */
[----:B------:R-:W-:Y:S01]  /*7960*/  IMAD.MOV.U32 R6, RZ, RZ, R11 ;  /* 0x000000ffff067224 */ /* 0x000fe200078e000b */
[----:B------:R-:W-:Y:S01]  /*7970*/  VIMNMX R21, R21, 0x80, PT ;  /* 0x0000008015157848 */ /* 0x000fe20003fe0100 */
[----:B------:R-:W-:Y:S01]  /*7980*/  VIADD R13, R204, 0x40 ;  /* 0x00000040cc0d7836 */ /* 0x000fe20000000000 */
[----:B--2---:R-:W0:Y:S01]  /*7990*/  LDC R3, c[0x0][0x3f4] ;  /* 0x0000fd00ff037b82 */ /* 0x004e220000000800 */
[----:B------:R-:W-:Y:S01]  /*79a0*/  SHF.R.U32.HI R7, RZ, 0x10, R7 ;  /* 0x00000010ff077819 */ /* 0x000fe20000011607 */
[----:B------:R-:W-:Y:S01]  /*79b0*/  BSSY B1, `(.L_x_9771) ;  /* 0x0000010000017945 */ /* 0x000fe20003800000 */
[----:B------:R-:W-:-:S02]  /*79c0*/  SHF.R.U64 R44, R10, 0x10, R11 ;  /* 0x000000100a2c7819 */ /* 0x000fc4000000120b */
[----:B------:R-:W-:Y:S02]  /*79d0*/  SHF.R.U32.HI R9, RZ, 0x10, R11 ;  /* 0x00000010ff097819 */ /* 0x000fe4000001160b */
        /* <DEDUP_REMOVED lines=8> */
[CC--:B0-----:R-:W-:Y:S02]  /*7a60*/  ISETP.GE.AND P0, PT, R16.reuse, R3.reuse, PT ;  /* 0x000000031000720c */ /* 0x0c1fe40003f06270 */
[----:B------:R-:W-:Y:S02]  /*7a70*/  IADD3 R0, R16, R3, RZ ;  /* 0x0000000310007210 */ /* 0x000fe40007ffe0ff */
[----:B------:R-:W-:-:S02]  /*7a80*/  ISETP.GE.OR P2, PT, R204, R21, P0 ;  /* 0x00000015cc00720c */ /* 0x000fc40000746670 */
[----:B------:R-:W-:Y:S01]  /*7a90*/  ISETP.GE.OR P0, PT, R13, R21, P0 ;  /* 0x000000150d00720c */ /* 0x000fe20000706670 */
[----:B---3--:R-:W-:-:S12]  /*7aa0*/  @!P1 BRA `(.L_x_9772) ;  /* 0x000000f400e09947 */ /* 0x008fd80003800000 */
.L_x_9987:
[----:B------:R-:W-:Y:S05]  /*7ab0*/  BSYNC B1 ;  /* 0x0000000000017941 */ /* 0x000fea0003800000 */
.L_x_9771:
[----:B------:R-:W-:Y:S01]  /*7ac0*/  BSSY B1, `(.L_x_9773) ;  /* 0x000005a000017945 */ /* 0x000fe20003800000 */
[----:B------:R-:W-:-:S03]  /*7ad0*/  LOP3.LUT R0, R0, 0x38, RZ, 0xc0, !PT ;  /* 0x0000003800007812 */ /* 0x000fc600078ec0ff */
[----:B------:R-:W-:Y:S05]  /*7ae0*/  @P2 BRA `(.L_x_9774) ;  /* 0x00000004005c2947 */ /* 0x000fea0003800000 */
[----:B------:R-:W2:Y:S01]  /*7af0*/  LDL R3, [R1+0x30] ;  /* 0x0000300001037983 */ /* 0x000ea20000100800 */
[----:B------:R-:W-:Y:S02]  /*7b00*/  HADD2.F32 R26, -RZ, R37.H0_H0 ;  /* 0x20000025ff1a7230 */ /* 0x000fe40000004100 */
[----:B------:R-:W-:Y:S02]  /*7b10*/  HADD2.F32 R28, -RZ, R39.H0_H0 ;  /* 0x20000027ff1c7230 */ /* 0x000fe40000004100 */
[----:B------:R-:W-:Y:S02]  /*7b20*/  HADD2.F32 R25, -RZ, R43.H0_H0 ;  /* 0x2000002bff197230 */ /* 0x000fe40000004100 */
[----:B------:R-:W-:Y:S02]  /*7b30*/  HADD2.F32 R27, -RZ, R39.H1_H1 ;  /* 0x30000027ff1b7230 */ /* 0x000fe40000004100 */
[----:B--2---:R-:W-:-:S05]  /*7b40*/  IMAD.SHL.U32 R3, R3, 0x40, RZ ;  /* 0x0000004003037824 */ /* 0x004fca00078e00ff */
[----:B------:R-:W-:-:S04]  /*7b50*/  LOP3.LUT R5, R3, 0x1c0, RZ, 0xc0, !PT ;  /* 0x000001c003057812 */ /* 0x000fc800078ec0ff */
[----:B------:R-:W-:Y:S02]  /*7b60*/  LOP3.LUT R3, R5, 0x38, R16, 0xf8, !PT ;  /* 0x0000003805037812 */ /* 0x000fe400078ef810 */
[----:B------:R-:W-:-:S04]  /*7b70*/  SHF.R.U32.HI R8, RZ, 0x3, R5 ;  /* 0x00000003ff087819 */ /* 0x000fc80000011605 */
[----:B------:R-:W-:Y:S02]  /*7b80*/  LOP3.LUT R4, R3, R8, RZ, 0x3c, !PT ;  /* 0x0000000803047212 */ /* 0x000fe400078e3cff */
[----:B------:R-:W-:-:S03]  /*7b90*/  LOP3.LUT R8, R8, R0, R5, 0x1e, !PT ;  /* 0x0000000008087212 */ /* 0x000fc600078e1e05 */
[C---:B------:R-:W-:Y:S02]  /*7ba0*/  IMAD R4, R229.reuse, 0x200, R4 ;  /* 0x00000200e5047824 */ /* 0x040fe400078e0204 */
[----:B------:R-:W-:Y:S02]  /*7bb0*/  IMAD R8, R229, 0x200, R8 ;  /* 0x00000200e5087824 */ /* 0x000fe400078e0208 */
[--C-:B------:R-:W-:Y:S02]  /*7bc0*/  IMAD R35, R4, 0x2, R19.reuse ;  /* 0x0000000204237824 */ /* 0x100fe400078e0213 */
[----:B------:R-:W-:-:S03]  /*7bd0*/  IMAD R36, R8, 0x2, R19 ;  /* 0x0000000208247824 */ /* 0x000fc600078e0213 */
[----:B------:R-:W1:Y:S04]  /*7be0*/  LDS.128 R4, [R35+0x18400] ;  /* 0x0184000023047984 */ /* 0x000e680000000c00 */
[----:B------:R-:W2:Y:S01]  /*7bf0*/  LDS.128 R8, [R36+0x18400] ;  /* 0x0184000024087984 */ /* 0x000ea20000000c00 */
[--C-:B-1----:R-:W-:Y:S02]  /*7c00*/  HADD2.F32 R3, -RZ, R4.reuse.H0_H0 ;  /* 0x20000004ff037230 */ /* 0x102fe40000004100 */
[----:B------:R-:W-:Y:S02]  /*7c10*/  HADD2.F32 R4, -RZ, R4.H1_H1 ;  /* 0x30000004ff047230 */ /* 0x000fe40000004100 */
[--C-:B--2---:R-:W-:Y:S02]  /*7c20*/  HADD2.F32 R15, -RZ, R8.reuse.H0_H0 ;  /* 0x20000008ff0f7230 */ /* 0x104fe40000004100 */
        /* <DEDUP_REMOVED lines=17> */
[----:B------:R-:W-:Y:S02]  /*7d40*/  HADD2.F32 R4, -RZ, R41.H1_H1 ;  /* 0x30000029ff047230 */ /* 0x000fe40000004100 */
[----:B------:R-:W-:Y:S01]  /*7d50*/  FFMA.FTZ R15, R12, R3, -R15 ;  /* 0x000000030c0f7223 */ /* 0x000fe2000001080f */
[----:B------:R-:W-:-:S02]  /*7d60*/  HADD2.F32 R5, -RZ, R5.H1_H1 ;  /* 0x30000005ff057230 */ /* 0x000fc40000004100 */
[----:B------:R-:W-:Y:S01]  /*7d70*/  FFMA.FTZ R20, R12, R27, R20 ;  /* 0x0000001b0c147223 */ /* 0x000fe20000010014 */
[----:B------:R-:W-:Y:S02]  /*7d80*/  HADD2.F32 R21, -RZ, R10.H0_H0 ;  /* 0x2000000aff157230 */ /* 0x000fe40000004100 */
[C---:B------:R-:W-:Y:S01]  /*7d90*/  FMUL.FTZ R28, R9.reuse, R26 ;  /* 0x0000001a091c7220 */ /* 0x040fe20000410000 */
[----:B------:R-:W-:Y:S02]  /*7da0*/  HADD2.F32 R8, -RZ, R38.H0_H0 ;  /* 0x20000026ff087230 */ /* 0x000fe40000004100 */
[-C--:B------:R-:W-:Y:S01]  /*7db0*/  FMUL.FTZ R34, R9, R4.reuse ;  /* 0x0000000409227220 */ /* 0x080fe20000410000 */
[----:B------:R-:W-:Y:S02]  /*7dc0*/  HADD2.F32 R12, -RZ, R40.H0_H0 ;  /* 0x20000028ff0c7230 */ /* 0x000fe40000004100 */
[----:B------:R-:W-:Y:S01]  /*7dd0*/  FFMA.FTZ R28, R5, R4, -R28 ;  /* 0x00000004051c7223 */ /* 0x000fe2000001081c */
[----:B------:R-:W-:-:S02]  /*7de0*/  HADD2.F32 R10, -RZ, R10.H1_H1 ;  /* 0x3000000aff0a7230 */ /* 0x000fc40000004100 */
[C---:B------:R-:W-:Y:S01]  /*7df0*/  FMUL.FTZ R27, R21.reuse, R8 ;  /* 0x00000008151b7220 */ /* 0x040fe20000410000 */
[----:B------:R-:W-:Y:S02]  /*7e00*/  HADD2.F32 R9, -RZ, R44.H0_H0 ;  /* 0x2000002cff097230 */ /* 0x000fe40000004100 */
[----:B------:R-:W-:Y:S01]  /*7e10*/  FMUL.FTZ R4, R21, R12 ;  /* 0x0000000c15047220 */ /* 0x000fe20000410000 */
[----:B------:R-:W-:Y:S02]  /*7e20*/  HADD2.F32 R13, -RZ, R6.H0_H0 ;  /* 0x20000006ff0d7230 */ /* 0x000fe40000004100 */
[----:B------:R-:W-:Y:S01]  /*7e30*/  FFMA.FTZ R21, R5, R26, R34 ;  /* 0x0000001a05157223 */ /* 0x000fe20000010022 */
[----:B------:R-:W-:Y:S02]  /*7e40*/  HADD2.F32 R3, -RZ, R42.H0_H0 ;  /* 0x2000002aff037230 */ /* 0x000fe40000004100 */
[----:B------:R-:W-:Y:S01]  /*7e50*/  FMUL.FTZ R5, R10, R9 ;  /* 0x000000090a057220 */ /* 0x000fe20000410000 */
[----:B------:R-:W-:-:S02]  /*7e60*/  HADD2.F32 R6, -RZ, R6.H1_H1 ;  /* 0x30000006ff067230 */ /* 0x000fc40000004100 */
[C---:B------:R-:W-:Y:S01]  /*7e70*/  FFMA.FTZ R25, R13.reuse, R8, -R4 ;  /* 0x000000080d197223 */ /* 0x040fe20000010804 */
[----:B------:R-:W-:Y:S01]  /*7e80*/  FFMA.FTZ R27, R13, R12, R27 ;  /* 0x0000000c0d1b7223 */ /* 0x000fe2000001001b */
[-C--:B------:R-:W-:Y:S01]  /*7e90*/  FMUL.FTZ R13, R10, R3.reuse ;  /* 0x000000030a0d7220 */ /* 0x080fe20000410000 */
[--C-:B0-----:R-:W-:Y:S02]  /*7ea0*/  HADD2.F32 R24, -RZ, R11.reuse.H0_H0 ;  /* 0x2000000bff187230 */ /* 0x101fe40000004100 */
[C---:B------:R-:W-:Y:S01]  /*7eb0*/  FFMA.FTZ R10, R6.reuse, R3, -R5 ;  /* 0x00000003060a7223 */ /* 0x040fe20000010805 */
[----:B------:R-:W-:Y:S02]  /*7ec0*/  HADD2.F32 R5, -RZ, R40.H1_H1 ;  /* 0x30000028ff057230 */ /* 0x000fe40000004100 */
[----:B------:R-:W-:Y:S01]  /*7ed0*/  FFMA.FTZ R12, R6, R9, R13 ;  /* 0x00000009060c7223 */ /* 0x000fe2000001000d */
[----:B------:R-:W-:Y:S02]  /*7ee0*/  HADD2.F32 R3, -RZ, R38.H1_H1 ;  /* 0x30000026ff037230 */ /* 0x000fe40000004100 */
[----:B------:R-:W-:-:S02]  /*7ef0*/  HADD2.F32 R11, -RZ, R11.H1_H1 ;  /* 0x3000000bff0b7230 */ /* 0x000fc40000004100 */
[C---:B------:R-:W-:Y:S01]  /*7f00*/  FMUL.FTZ R9, R24.reuse, R5 ;  /* 0x0000000518097220 */ /* 0x040fe20000410000 */
[----:B------:R-:W-:Y:S02]  /*7f10*/  HADD2.F32 R8, -RZ, R44.H1_H1 ;  /* 0x3000002cff087230 */ /* 0x000fe40000004100 */
[-C--:B------:R-:W-:Y:S01]  /*7f20*/  FMUL.FTZ R24, R24, R3.reuse ;  /* 0x0000000318187220 */ /* 0x080fe20000410000 */
[----:B------:R-:W-:Y:S02]  /*7f30*/  HADD2.F32 R4, -RZ, R42.H1_H1 ;  /* 0x3000002aff047230 */ /* 0x000fe40000004100 */
[--C-:B----4-:R-:W-:Y:S02]  /*7f40*/  HADD2.F32 R14, -RZ, R7.reuse.H0_H0 ;  /* 0x20000007ff0e7230 */ /* 0x110fe40000004100 */
        /* <DEDUP_REMOVED lines=17> */
.L_x_9774:
[----:B------:R-:W-:Y:S05]  /*8060*/  BSYNC B1 ;  /* 0x0000000000017941 */ /* 0x000fea0003800000 */
.L_x_9773:
[----:B------:R-:W-:Y:S05]  /*8070*/  @P0 BRA `(.L_x_9765) ;  /* 0x0000000400480947 */ /* 0x000fea0003800000 */
[----:B------:R-:W2:Y:S01]  /*8080*/  LDL R3, [R1+0x4] ;  /* 0x0000040001037983 */ /* 0x000ea20000100800 */
[----:B-1----:R-:W-:-:S03]  /*8090*/  SHF.R.U32.HI R4, RZ, 0x3, R227 ;  /* 0x00000003ff047819 */ /* 0x002fc600000116e3 */
[----:B------:R-:W3:Y:S01]  /*80a0*/  LDL R45, [R1+0x44] ;  /* 0x00004400012d7983 */ /* 0x000ee20000100800 */
[----:B------:R-:W-:Y:S01]  /*80b0*/  LOP3.LUT R0, R4, R0, R227, 0x1e, !PT ;  /* 0x0000000004007212 */ /* 0x000fe200078e1ee3 */
[----:B------:R-:W-:Y:S02]  /*80c0*/  HADD2.F32 R25, -RZ, R37.H0_H0 ;  /* 0x20000025ff197230 */ /* 0x000fe40000004100 */
[----:B------:R-:W-:Y:S02]  /*80d0*/  HADD2.F32 R27, -RZ, R39.H0_H0 ;  /* 0x20000027ff1b7230 */ /* 0x000fe40000004100 */
[----:B------:R-:W-:Y:S02]  /*80e0*/  HADD2.F32 R34, -RZ, R43.H0_H0 ;  /* 0x2000002bff227230 */ /* 0x000fe40000004100 */
[----:B------:R-:W-:Y:S02]  /*80f0*/  HADD2.F32 R30, -RZ, R41.H0_H0 ;  /* 0x20000029ff1e7230 */ /* 0x000fe40000004100 */
[----:B------:R-:W-:-:S02]  /*8100*/  HADD2.F32 R36, -RZ, R39.H1_H1 ;  /* 0x30000027ff247230 */ /* 0x000fc40000004100 */
[----:B------:R-:W-:Y:S02]  /*8110*/  HADD2.F32 R32, -RZ, R37.H1_H1 ;  /* 0x30000025ff207230 */ /* 0x000fe40000004100 */
[----:B------:R-:W-:Y:S02]  /*8120*/  HADD2.F32 R35, -RZ, R43.H1_H1 ;  /* 0x3000002bff237230 */ /* 0x000fe40000004100 */
[----:B------:R-:W-:Y:S02]  /*8130*/  HADD2.F32 R31, -RZ, R41.H1_H1 ;  /* 0x30000029ff1f7230 */ /* 0x000fe40000004100 */
[----:B------:R-:W-:Y:S02]  /*8140*/  HADD2.F32 R37, -RZ, R40.H0_H0 ;  /* 0x20000028ff257230 */ /* 0x000fe40000004100 */
[----:B------:R-:W-:Y:S02]  /*8150*/  HADD2.F32 R33, -RZ, R38.H0_H0 ;  /* 0x20000026ff217230 */ /* 0x000fe40000004100 */
[----:B--2---:R-:W-:-:S04]  /*8160*/  IMAD.IADD R0, R3, 0x1, R0 ;  /* 0x0000000103007824 */ /* 0x004fc800078e0200 */
[----:B------:R-:W-:Y:S01]  /*8170*/  IMAD R0, R0, 0x2, R19 ;  /* 0x0000000200007824 */ /* 0x000fe200078e0213 */
[----:B---3--:R-:W1:Y:S04]  /*8180*/  LDS.128 R4, [R45+0x18400] ;  /* 0x018400002d047984 */ /* 0x008e680000000c00 */
[----:B------:R-:W2:Y:S01]  /*8190*/  LDS.128 R8, [R0+0x18400] ;  /* 0x0184000000087984 */ /* 0x000ea20000000c00 */
[----:B-1----:R-:W-:Y:S02]  /*81a0*/  HADD2.F32 R3, -RZ, R4.H0_H0 ;  /* 0x20000004ff037230 */ /* 0x002fe40000004100 */
[--C-:B--2---:R-:W-:Y:S02]  /*81b0*/  HADD2.F32 R15, -RZ, R8.reuse.H0_H0 ;  /* 0x20000008ff0f7230 */ /* 0x104fe40000004100 */
        /* <DEDUP_REMOVED lines=24> */
[----:B------:R-:W-:Y:S02]  /*8340*/  HADD2.F32 R32, -RZ, R42.H0_H0 ;  /* 0x2000002aff207230 */ /* 0x000fe40000004100 */
[-C--:B------:R-:W-:Y:S01]  /*8350*/  FFMA.FTZ R12, R31, R5.reuse, -R4 ;  /* 0x000000051f0c7223 */ /* 0x080fe20000010804 */
[----:B------:R-:W-:Y:S02]  /*8360*/  HADD2.F32 R6, -RZ, R6.H1_H1 ;  /* 0x30000006ff067230 */ /* 0x000fe40000004100 */
[----:B------:R-:W-:Y:S01]  /*8370*/  FFMA.FTZ R20, R35, R5, R8 ;  /* 0x0000000523147223 */ /* 0x000fe20000010008 */
[-C--:B------:R-:W-:Y:S01]  /*8380*/  FMUL.FTZ R4, R37, R21.reuse ;  /* 0x0000001525047220 */ /* 0x080fe20000410000 */
[-C--:B------:R-:W-:Y:S01]  /*8390*/  FMUL.FTZ R5, R34, R10.reuse ;  /* 0x0000000a22057220 */ /* 0x080fe20000410000 */
[----:B------:R-:W-:Y:S01]  /*83a0*/  FMUL.FTZ R30, R33, R21 ;  /* 0x00000015211e7220 */ /* 0x000fe20000410000 */
[----:B------:R-:W-:Y:S01]  /*83b0*/  FMUL.FTZ R9, R32, R10 ;  /* 0x0000000a20097220 */ /* 0x000fe20000410000 */
[----:B0-----:R-:W-:-:S02]  /*83c0*/  HADD2.F32 R24, -RZ, R11.H0_H0 ;  /* 0x2000000bff187230 */ /* 0x001fc40000004100 */
[----:B------:R-:W-:Y:S01]  /*83d0*/  FFMA.FTZ R21, R33, R13, -R4 ;  /* 0x0000000d21157223 */ /* 0x000fe20000010804 */
[----:B------:R-:W-:Y:S01]  /*83e0*/  FFMA.FTZ R10, R32, R6, -R5 ;  /* 0x00000006200a7223 */ /* 0x000fe20000010805 */
[----:B------:R-:W-:Y:S02]  /*83f0*/  HADD2.F32 R11, -RZ, R11.H1_H1 ;  /* 0x3000000bff0b7230 */ /* 0x000fe40000004100 */
[----:B------:R-:W-:Y:S02]  /*8400*/  HADD2.F32 R32, -RZ, R40.H1_H1 ;  /* 0x30000028ff207230 */ /* 0x000fe40000004100 */
[----:B------:R-:W-:Y:S02]  /*8410*/  HADD2.F32 R33, -RZ, R44.H1_H1 ;  /* 0x3000002cff217230 */ /* 0x000fe40000004100 */
[----:B------:R-:W-:Y:S02]  /*8420*/  HADD2.F32 R8, -RZ, R38.H1_H1 ;  /* 0x30000026ff087230 */ /* 0x000fe40000004100 */
[----:B------:R-:W-:-:S02]  /*8430*/  HADD2.F32 R31, -RZ, R42.H1_H1 ;  /* 0x3000002aff1f7230 */ /* 0x000fc40000004100 */
[----:B------:R-:W-:Y:S01]  /*8440*/  FFMA.FTZ R30, R37, R13, R30 ;  /* 0x0000000d251e7223 */ /* 0x000fe2000001001e */
[--C-:B----4-:R-:W-:Y:S02]  /*8450*/  HADD2.F32 R14, -RZ, R7.reuse.H0_H0 ;  /* 0x20000007ff0e7230 */ /* 0x110fe40000004100 */
[----:B------:R-:W-:Y:S01]  /*8460*/  FFMA.FTZ R13, R34, R6, R9 ;  /* 0x00000006220d7223 */ /* 0x000fe20000010009 */
        /* <DEDUP_REMOVED lines=19> */
.L_x_9765:
[----:B------:R-:W-:Y:S05]  /*85a0*/  BSYNC B0 ;  /* 0x0000000000007941 */ /* 0x000fea0003800000 */
.L_x_9754:
        /* <DEDUP_REMOVED lines=8> */
.L_x_9751:
[----:B0123--:R-:W0:Y:S01]  /*8630*/  S2R R0, SR_TID.X ;  /* 0x0000000000007919 */ /* 0x00fe220000002100 */
[----:B------:R-:W-:Y:S01]  /*8640*/  ISETP.NE.AND P0, PT, R209, 0x3, PT ;  /* 0x00000003d100780c */ /* 0x000fe20003f05270 */
[----:B------:R-:W-:Y:S05]  /*8650*/  WARPSYNC.ALL ;  /* 0x0000000000007948 */ /* 0x000fea0003800000 */
[----:B0-----:R-:W-:-:S04]  /*8660*/  SHF.R.U32.HI R0, RZ, 0x7, R0 ;  /* 0x00000007ff007819 */ /* 0x001fc80000011600 */
[----:B------:R-:W-:-:S05]  /*8670*/  IADD3 R9, R0, 0x8, RZ ;  /* 0x0000000800097810 */ /* 0x000fca0007ffe0ff */
[----:B------:R0:W-:Y:S06]  /*8680*/  BAR.SYNC.DEFER_BLOCKING R9, 0x100 ;  /* 0x000400090000751d */ /* 0x0001ec0000010000 */
[----:B------:R-:W-:Y:S05]  /*8690*/  @!P0 BRA `(.L_x_9775) ;  /* 0x0000000000048947 */ /* 0x000fea0003800000 */
[----:B------:R-:W-:Y:S01]  /*86a0*/  BPT.TRAP 0x1 ;  /* 0x000000040000795c */ /* 0x000fe20000300000 */
.L_x_9775:
[----:B------:R-:W-:Y:S01]  /*86b0*/  IMAD R8, R206, 0x8, R19 ;  /* 0x00000008ce087824 */ /* 0x000fe200078e0213 */
[----:B------:R-:W-:-:S04]  /*86c0*/  SHF.L.U32 R73, R216, 0x1f, RZ ;  /* 0x0000001fd8497819 */ /* 0x000fc800000006ff */
[----:B------:R1:W2:Y:S01]  /*86d0*/  SYNCS.PHASECHK.TRANS64.TRYWAIT P1, [R8+URZ+0x22830], R73 ;  /* 0x02283049080075a7 */ /* 0x0002a2000802017f */
[----:B------:R-:W-:Y:S05]  /*86e0*/  @!P0 BRA `(.L_x_9776) ;  /* 0x0000000000048947 */ /* 0x000fea0003800000 */
[----:B------:R-:W-:Y:S01]  /*86f0*/  BPT.TRAP 0x1 ;  /* 0x000000040000795c */ /* 0x000fe20000300000 */
.L_x_9776:
[----:B------:R-:W-:Y:S01]  /*8700*/  VIADD R0, R19, 0x1c400 ;  /* 0x0001c40013007836 */ /* 0x000fe20000000000 */
[----:B------:R-:W-:Y:S01]  /*8710*/  LOP3.LUT R4, R29, 0x10000, RZ, 0xfc, !PT ;  /* 0x000100001d047812 */ /* 0x000fe200078efcff */
[----:B------:R-:W-:-:S03]  /*8720*/  IMAD.MOV.U32 R5, RZ, RZ, 0x40000040 ;  /* 0x40000040ff057424 */ /* 0x000fc600078e00ff */
[----:B------:R-:W-:-:S04]  /*8730*/  SHF.R.U32.HI R0, RZ, 0x4, R0 ;  /* 0x00000004ff007819 */ /* 0x000fc80000011600 */
[----:B------:R-:W-:-:S04]  /*8740*/  LOP3.LUT R0, R0, 0x3fff, RZ, 0xc0, !PT ;  /* 0x00003fff00007812 */ /* 0x000fc800078ec0ff */
[----:B------:R-:W-:-:S05]  /*8750*/  LOP3.LUT R0, R0, 0x10000, RZ, 0xfc, !PT ;  /* 0x0001000000007812 */ /* 0x000fca00078efcff */
[----:B------:R3:W-:Y:S01]  /*8760*/  STL [R1], R0 ;  /* 0x0000000001007387 */ /* 0x0007e20000100800 */
[----:B--2---:R-:W-:Y:S05]  /*8770*/  @P1 BRA `(.L_x_9777) ;  /* 0x0000000000081947 */ /* 0x004fea0003800000 */
[----:B------:R-:W2:Y:S02]  /*8780*/  SYNCS.PHASECHK.TRANS64.TRYWAIT P1, [R8+URZ+0x22830], R73 ;  /* 0x02283049080075a7 */ /* 0x000ea4000802017f */
[----:B--2---:R-:W-:Y:S05]  /*8790*/  @!P1 BRA `(.L_x_9778) ;  /* 0x000000e800b89947 */ /* 0x004fea0003800000 */
.L_x_9777:
[----:B---3--:R-:W3:Y:S01]  /*87a0*/  LDL R0, [R1] ;  /* 0x0000000001007983 */ /* 0x008ee20000100800 */
[----:B------:R-:W-:Y:S01]  /*87b0*/  IMAD.MOV.U32 R7, RZ, RZ, 0x40000040 ;  /* 0x40000040ff077424 */ /* 0x000fe200078e00ff */
[----:B------:R-:W-:Y:S05]  /*87c0*/  WARPSYNC.ALL ;  /* 0x0000000000007948 */ /* 0x000fea0003800000 */
[C---:B------:R-:W-:Y:S01]  /*87d0*/  R2UR UR4, R4.reuse ;  /* 0x00000000040472ca */ /* 0x040fe200000e0000 */
[----:B-----5:R-:W-:Y:S01]  /*87e0*/  WARPGROUP.ARRIVE ;  /* 0x00000000000079c5 */ /* 0x020fe20000000000 */
[----:B------:R-:W-:Y:S01]  /*87f0*/  R2UR UR5, R5 ;  /* 0x00000000050572ca */ /* 0x000fe200000e0000 */
[C---:B------:R-:W-:Y:S01]  /*8800*/  VIADD R20, R4.reuse, 0x2 ;  /* 0x0000000204147836 */ /* 0x040fe20000000000 */
[----:B------:R-:W-:Y:S01]  /*8810*/  R2UR UR7, R7 ;  /* 0x00000000070772ca */ /* 0x000fe200000e0000 */
[----:B------:R-:W-:Y:S01]  /*8820*/  IMAD.MOV.U32 R21, RZ, RZ, 0x40000040 ;  /* 0x40000040ff157424 */ /* 0x000fe200078e00ff */
[----:B------:R-:W-:Y:S01]  /*8830*/  MOV R11, 0x40000040 ;  /* 0x40000040000b7802 */ /* 0x000fe20000000f00 */
[----:B----4-:R-:W-:Y:S01]  /*8840*/  VIADD R14, R4, 0x4 ;  /* 0x00000004040e7836 */ /* 0x010fe20000000000 */
[----:B------:R-:W-:Y:S01]  /*8850*/  MOV R7, 0x40000040 ;  /* 0x4000004000077802 */ /* 0x000fe20000000f00 */
[----:B------:R-:W-:-:S02]  /*8860*/  IMAD.MOV.U32 R15, RZ, RZ, 0x40000040 ;  /* 0x40000040ff0f7424 */ /* 0x000fc400078e00ff */
[----:B------:R-:W-:Y:S02]  /*8870*/  VIADD R12, R4, 0x6 ;  /* 0x00000006040c7836 */ /* 0x000fe40000000000 */
[----:B------:R-:W-:Y:S02]  /*8880*/  IMAD.MOV.U32 R13, RZ, RZ, 0x40000040 ;  /* 0x40000040ff0d7424 */ /* 0x000fe400078e00ff */
[----:B---3--:R-:W-:Y:S02]  /*8890*/  IMAD R6, R206, 0x300, R0 ;  /* 0x00000300ce067824 */ /* 0x008fe400078e0200 */
[----:B------:R-:W3:Y:S02]  /*88a0*/  S2R R0, SR_TID.X ;  /* 0x0000000000007919 */ /* 0x000ee40000002100 */
[C---:B------:R-:W-:Y:S01]  /*88b0*/  VIADD R10, R6.reuse, 0x2 ;  /* 0x00000002060a7836 */ /* 0x040fe20000000000 */
[----:B------:R-:W-:-:S13]  /*88c0*/  R2UR UR6, R6 ;  /* 0x00000000060672ca */ /* 0x000fda00000e0000 */
[----:B------:R-:W-:Y:S01]  /*88d0*/  HGMMA.64x96x16.F32 R24, gdesc[UR4], RZ, !UPT, gsb0 ;  /* 0x01600000041879f0 */ /* 0x000fe2000c0008ff */
[----:B------:R-:W-:Y:S02]  /*88e0*/  R2UR UR4, R20 ;  /* 0x00000000140472ca */ /* 0x000fe400000e0000 */
[----:B------:R-:W-:Y:S02]  /*88f0*/  R2UR UR5, R21 ;  /* 0x00000000150572ca */ /* 0x000fe400000e0000 */
[----:B------:R-:W-:Y:S01]  /*8900*/  R2UR UR6, R10 ;  /* 0x000000000a0672ca */ /* 0x000fe200000e0000 */
[C---:B------:R-:W-:Y:S01]  /*8910*/  VIADD R10, R6.reuse, 0x4 ;  /* 0x00000004060a7836 */ /* 0x040fe20000000000 */
[----:B------:R-:W-:Y:S01]  /*8920*/  R2UR UR7, R11 ;  /* 0x000000000b0772ca */ /* 0x000fe200000e0000 */
[----:B------:R-:W-:Y:S02]  /*8930*/  IMAD.MOV.U32 R11, RZ, RZ, 0x40000040 ;  /* 0x40000040ff0b7424 */ /* 0x000fe400078e00ff */
[----:B------:R-:W-:Y:S01]  /*8940*/  VIADD R6, R6, 0x6 ;  /* 0x0000000606067836 */ /* 0x000fe20000000000 */
[----:B---3--:R-:W-:Y:S01]  /*8950*/  SHF.R.U32.HI R0, RZ, 0x7, R0 ;  /* 0x00000007ff007819 */ /* 0x008fe20000011600 */
[----:B------:R-:W-:-:S02]  /*8960*/  WARPGROUP.DEPBAR.LE gsb0, 0x0 ;  /* 0x00008000000079c5 */ /* 0x000fc40000010000 */
[----:B------:R-:W-:-:S06]  /*8970*/  WARPGROUP.ARRIVE ;  /* 0x00000000000079c5 */ /* 0x000fcc0000000000 */
[----:B------:R-:W-:Y:S01]  /*8980*/  HGMMA.64x96x16.F32 R24, gdesc[UR4], R24, gsb0 ;  /* 0x01600000041879f0 */ /* 0x000fe20008000818 */
[----:B------:R-:W-:Y:S02]  /*8990*/  R2UR UR4, R14 ;  /* 0x000000000e0472ca */ /* 0x000fe400000e0000 */
[----:B------:R-:W-:Y:S02]  /*89a0*/  R2UR UR5, R15 ;  /* 0x000000000f0572ca */ /* 0x000fe400000e0000 */
[----:B------:R-:W-:Y:S02]  /*89b0*/  R2UR UR6, R10 ;  /* 0x000000000a0672ca */ /* 0x000fe400000e0000 */
[----:B------:R-:W-:Y:S02]  /*89c0*/  R2UR UR7, R11 ;  /* 0x000000000b0772ca */ /* 0x000fe400000e0000 */
[----:B------:R-:W-:Y:S01]  /*89d0*/  IADD3 R11, -R0, 0xb, RZ ;  /* 0x0000000b000b7810 */ /* 0x000fe20007ffe1ff */
[----:B------:R-:W-:-:S02]  /*89e0*/  WARPGROUP.DEPBAR.LE gsb0, 0x0 ;  /* 0x00008000000079c5 */ /* 0x000fc40000010000 */
[----:B------:R-:W-:-:S08]  /*89f0*/  WARPGROUP.ARRIVE ;  /* 0x00000000000079c5 */ /* 0x000fd00000000000 */
[----:B------:R-:W-:Y:S01]  /*8a00*/  HGMMA.64x96x16.F32 R24, gdesc[UR4], R24, gsb0 ;  /* 0x01600000041879f0 */ /* 0x000fe20008000818 */
[----:B------:R-:W-:Y:S02]  /*8a10*/  R2UR UR4, R12 ;  /* 0x000000000c0472ca */ /* 0x000fe400000e0000 */
[----:B------:R-:W-:Y:S02]  /*8a20*/  R2UR UR5, R13 ;  /* 0x000000000d0572ca */ /* 0x000fe400000e0000 */
[----:B------:R-:W-:Y:S02]  /*8a30*/  R2UR UR6, R6 ;  /* 0x00000000060672ca */ /* 0x000fe400000e0000 */
[----:B------:R-:W-:Y:S01]  /*8a40*/  R2UR UR7, R7 ;  /* 0x00000000070772ca */ /* 0x000fe200000e0000 */
[----:B------:R-:W-:Y:S02]  /*8a50*/  WARPGROUP.DEPBAR.LE gsb0, 0x0 ;  /* 0x00008000000079c5 */ /* 0x000fe40000010000 */
[----:B------:R-:W-:-:S10]  /*8a60*/  WARPGROUP.ARRIVE ;  /* 0x00000000000079c5 */ /* 0x000fd40000000000 */
[----:B------:R-:W-:Y:S03]  /*8a70*/  HGMMA.64x96x16.F32 R24, gdesc[UR4], R24, gsb0 ;  /* 0x01600000041879f0 */ /* 0x000fe60008000818 */
[----:B------:R-:W-:Y:S02]  /*8a80*/  WARPGROUP.DEPBAR.LE gsb0, 0x0 ;  /* 0x00008000000079c5 */ /* 0x000fe40000010000 */
[----:B------:R3:W-:Y:S06]  /*8a90*/  BAR.ARV R11, 0x100 ;  /* 0x0004000b0000751d */ /* 0x0007ec0000002000 */
[----:B------:R-:W-:Y:S05]  /*8aa0*/  @!P0 BRA `(.L_x_9779) ;  /* 0x0000000000048947 */ /* 0x000fea0003800000 */
[----:B------:R-:W-:Y:S01]  /*8ab0*/  BPT.TRAP 0x1 ;  /* 0x000000040000795c */ /* 0x000fe20000300000 */
.L_x_9779:
[----:B------:R-:W4:Y:S01]  /*8ac0*/  LDL R3, [R1+0x4c] ;  /* 0x00004c0001037983 */ /* 0x000f220000100800 */
[----:B------:R-:W-:Y:S01]  /*8ad0*/  IMAD R0, R178, -0x60, R177 ;  /* 0xffffffa0b2007824 */ /* 0x000fe200078e02b1 */
[----:B------:R-:W-:Y:S01]  /*8ae0*/  ULDC UR4, c[0x0][0x988] ;  /* 0x0002620000047ab9 */ /* 0x000fe20000000800 */
[----:B------:R-:W5:Y:S02]  /*8af0*/  S2R R72, SR_CgaCtaId ;  /* 0x0000000000487919 */ /* 0x000f640000008800 */
[----:B------:R-:W-:-:S04]  /*8b00*/  VIADD R0, R0, 0x60 ;  /* 0x0000006000007836 */ /* 0x000fc80000000000 */
[----:B----4-:R-:W-:-:S05]  /*8b10*/  IMAD R0, R3, -0x2, R0 ;  /* 0xfffffffe03007824 */ /* 0x010fca00078e0200 */
        /* <DEDUP_REMOVED lines=84> */
[----:B------:R-:W-:Y:S01]  /*9060*/  ISETP.GT.AND P5, PT, R0, 0x59, PT ;  /* 0x000000590000780c */ /* 0x000fe20003fa4270 */
[----:B------:R-:W-:Y:S01]  /*9070*/  IMAD.U32 R0, RZ, RZ, UR4 ;  /* 0x00000004ff007e24 */ /* 0x000fe2000f8e00ff */
[----:B------:R-:W-:Y:S02]  /*9080*/  FSEL R117, R68, -INF , P4 ;  /* 0xff80000044757808 */ /* 0x000fe40002000000 */
[----:B------:R-:W-:Y:S02]  /*9090*/  FMNMX.FTZ R10, R115, R10, !PT ;  /* 0x0000000a730a7209 */ /* 0x000fe40007810000 */
[----:B------:R-:W-:Y:S02]  /*90a0*/  FSEL R119, R69, -INF , P5 ;  /* 0xff80000045777808 */ /* 0x000fe40002800000 */
[----:B------:R-:W-:-:S04]  /*90b0*/  FMNMX.FTZ R10, R117, R10, !PT ;  /* 0x0000000a750a7209 */ /* 0x000fc80007810000 */
[----:B------:R-:W-:-:S05]  /*90c0*/  FMNMX.FTZ R24, R119, R10, !PT ;  /* 0x0000000a77187209 */ /* 0x000fca0007810000 */
[----:B------:R-:W4:Y:S02]  /*90d0*/  SHFL.BFLY PT, R3, R24, 0x2, 0x1f ;  /* 0x0c401f0018037f89 */ /* 0x000f2400000e0000 */
[----:B----4-:R-:W-:-:S05]  /*90e0*/  FMNMX.FTZ R26, R24, R3, !PT ;  /* 0x00000003181a7209 */ /* 0x010fca0007810000 */
[----:B------:R-:W4:Y:S02]  /*90f0*/  SHFL.BFLY PT, R3, R26, 0x1, 0x1f ;  /* 0x0c201f001a037f89 */ /* 0x000f2400000e0000 */
[----:B----4-:R-:W-:-:S04]  /*9100*/  FMNMX.FTZ R3, R26, R3, !PT ;  /* 0x000000031a037209 */ /* 0x010fc80007810000 */
[C---:B------:R-:W-:Y:S01]  /*9110*/  FSETP.NEU.FTZ.AND P6, PT, R3.reuse, -INF , PT ;  /* 0xff8000000300780b */ /* 0x040fe20003fdd000 */
[----:B------:R-:W-:-:S05]  /*9120*/  FMUL.FTZ R10, R3, R0 ;  /* 0x00000000030a7220 */ /* 0x000fca0000410000 */
[----:B------:R-:W-:Y:S02]  /*9130*/  FSEL R28, R10, RZ, P6 ;  /* 0x000000ff0a1c7208 */ /* 0x000fe40003000000 */
[----:B------:R-:W-:-:S03]  /*9140*/  FMNMX.FTZ R10, R7, R27, !PT ;  /* 0x0000001b070a7209 */ /* 0x000fc60007810000 */
        /* <DEDUP_REMOVED lines=14> */
[----:B------:R-:W-:Y:S01]  /*9230*/  MUFU.EX2 R200, R200 ;  /* 0x000000c800c87308 */ /* 0x000fe20000000800 */
[----:B------:R-:W-:Y:S01]  /*9240*/  FSEL R81, R70, -INF , P4 ;  /* 0xff80000046517808 */ /* 0x000fe20002000000 */
[--C-:B------:R-:W-:Y:S01]  /*9250*/  FFMA.FTZ R154, R85, R0, -R28.reuse ;  /* 0x00000000559a7223 */ /* 0x100fe2000001081c */
[----:B------:R-:W-:Y:S01]  /*9260*/  FMNMX.FTZ R10, R33, R10, !PT ;  /* 0x0000000a210a7209 */ /* 0x000fe20007810000 */
[-CC-:B------:R-:W-:Y:S01]  /*9270*/  FFMA.FTZ R87, R87, R0.reuse, -R28.reuse ;  /* 0x0000000057577223 */ /* 0x180fe2000001081c */
[----:B------:R-:W-:Y:S01]  /*9280*/  FSEL R83, R71, -INF , P5 ;  /* 0xff80000047537808 */ /* 0x000fe20002800000 */
[--C-:B------:R-:W-:Y:S01]  /*9290*/  FFMA.FTZ R67, R91, R0, -R28.reuse ;  /* 0x000000005b437223 */ /* 0x100fe2000001081c */
[----:B------:R-:W-:Y:S01]  /*92a0*/  FMNMX.FTZ R10, R39, R10, !PT ;  /* 0x0000000a270a7209 */ /* 0x000fe20007810000 */
[----:B------:R-:W4:Y:S01]  /*92b0*/  MUFU.EX2 R61, R61 ;  /* 0x0000003d003d7308 */ /* 0x000f220000000800 */
[-CC-:B------:R-:W-:Y:S01]  /*92c0*/  FFMA.FTZ R158, R93, R0.reuse, -R28.reuse ;  /* 0x000000005d9e7223 */ /* 0x180fe2000001081c */
[--C-:B------:R-:W-:Y:S01]  /*92d0*/  FFMA.FTZ R71, R95, R0, -R28.reuse ;  /* 0x000000005f477223 */ /* 0x100fe2000001081c */
[----:B------:R-:W-:Y:S01]  /*92e0*/  FMNMX.FTZ R10, R37, R10, !PT ;  /* 0x0000000a250a7209 */ /* 0x000fe20007810000 */
[-CC-:B------:R-:W-:Y:S01]  /*92f0*/  FFMA.FTZ R160, R97, R0.reuse, -R28.reuse ;  /* 0x0000000061a07223 */ /* 0x180fe2000001081c */
[-CC-:B------:R-:W-:Y:S01]  /*9300*/  FFMA.FTZ R85, R99, R0.reuse, -R28.reuse ;  /* 0x0000000063557223 */ /* 0x180fe2000001081c */
[--C-:B------:R-:W-:Y:S01]  /*9310*/  FFMA.FTZ R162, R101, R0, -R28.reuse ;  /* 0x0000000065a27223 */ /* 0x100fe2000001081c */
[----:B------:R-:W-:Y:S01]  /*9320*/  FMNMX.FTZ R10, R43, R10, !PT ;  /* 0x0000000a2b0a7209 */ /* 0x000fe20007810000 */
[----:B------:R-:W0:Y:S01]  /*9330*/  MUFU.EX2 R202, R202 ;  /* 0x000000ca00ca7308 */ /* 0x000e220000000800 */
[-CC-:B------:R-:W-:Y:S01]  /*9340*/  FFMA.FTZ R164, R105, R0.reuse, -R28.reuse ;  /* 0x0000000069a47223 */ /* 0x180fe2000001081c */
[--C-:B------:R-:W-:Y:S01]  /*9350*/  FFMA.FTZ R166, R109, R0, -R28.reuse ;  /* 0x000000006da67223 */ /* 0x100fe2000001081c */
[----:B------:R-:W-:Y:S01]  /*9360*/  FMNMX.FTZ R10, R41, R10, !PT ;  /* 0x0000000a290a7209 */ /* 0x000fe20007810000 */
[-CC-:B------:R-:W-:Y:S01]  /*9370*/  FFMA.FTZ R91, R111, R0.reuse, -R28.reuse ;  /* 0x000000006f5b7223 */ /* 0x180fe2000001081c */
[-CC-:B------:R-:W-:Y:S01]  /*9380*/  FFMA.FTZ R168, R113, R0.reuse, -R28.reuse ;  /* 0x0000000071a87223 */ /* 0x180fe2000001081c */
[--C-:B------:R-:W-:Y:S01]  /*9390*/  FFMA.FTZ R93, R115, R0, -R28.reuse ;  /* 0x00000000735d7223 */ /* 0x100fe2000001081c */
[----:B------:R-:W-:Y:S01]  /*93a0*/  FMNMX.FTZ R10, R47, R10, !PT ;  /* 0x0000000a2f0a7209 */ /* 0x000fe20007810000 */
[----:B------:R-:W1:Y:S01]  /*93b0*/  MUFU.EX2 R65, R65 ;  /* 0x0000004100417308 */ /* 0x000e620000000800 */
[-CC-:B------:R-:W-:Y:S01]  /*93c0*/  FFMA.FTZ R170, R117, R0.reuse, -R28.reuse ;  /* 0x0000000075aa7223 */ /* 0x180fe2000001081c */
[----:B------:R-:W-:Y:S01]  /*93d0*/  FFMA.FTZ R95, R119, R0, -R28 ;  /* 0x00000000775f7223 */ /* 0x000fe2000001081c */
[----:B------:R-:W-:-:S04]  /*93e0*/  FMNMX.FTZ R10, R45, R10, !PT ;  /* 0x0000000a2d0a7209 */ /* 0x000fc80007810000 */
[----:B------:R-:W-:Y:S01]  /*93f0*/  FMNMX.FTZ R10, R51, R10, !PT ;  /* 0x0000000a330a7209 */ /* 0x000fe20007810000 */
[----:B------:R-:W2:Y:S03]  /*9400*/  MUFU.EX2 R152, R152 ;  /* 0x0000009800987308 */ /* 0x000ea60000000800 */
[----:B------:R-:W-:-:S04]  /*9410*/  FMNMX.FTZ R10, R49, R10, !PT ;  /* 0x0000000a310a7209 */ /* 0x000fc80007810000 */
[----:B------:R-:W-:Y:S01]  /*9420*/  FMNMX.FTZ R10, R55, R10, !PT ;  /* 0x0000000a370a7209 */ /* 0x000fe20007810000 */
[----:B------:R-:W3:Y:S03]  /*9430*/  MUFU.EX2 R69, R69 ;  /* 0x0000004500457308 */ /* 0x000ee60000000800 */
[----:B------:R-:W-:-:S04]  /*9440*/  FMNMX.FTZ R10, R53, R10, !PT ;  /* 0x0000000a350a7209 */ /* 0x000fc80007810000 */
[----:B------:R-:W-:Y:S01]  /*9450*/  FMNMX.FTZ R10, R59, R10, !PT ;  /* 0x0000000a3b0a7209 */ /* 0x000fe20007810000 */
[----:B------:R-:W5:Y:S03]  /*9460*/  MUFU.EX2 R154, R154 ;  /* 0x0000009a009a7308 */ /* 0x000f660000000800 */
[----:B------:R-:W-:-:S04]  /*9470*/  FMNMX.FTZ R10, R57, R10, !PT ;  /* 0x0000000a390a7209 */ /* 0x000fc80007810000 */
[----:B------:R-:W-:Y:S01]  /*9480*/  FMNMX.FTZ R10, R75, R10, !PT ;  /* 0x0000000a4b0a7209 */ /* 0x000fe20007810000 */
[----:B------:R4:W5:Y:S03]  /*9490*/  MUFU.EX2 R63, R87 ;  /* 0x00000057003f7308 */ /* 0x0009660000000800 */
[----:B------:R-:W-:-:S04]  /*94a0*/  FMNMX.FTZ R10, R77, R10, !PT ;  /* 0x0000000a4d0a7209 */ /* 0x000fc80007810000 */
[----:B------:R-:W-:Y:S01]  /*94b0*/  FMNMX.FTZ R10, R79, R10, !PT ;  /* 0x0000000a4f0a7209 */ /* 0x000fe20007810000 */
[----:B------:R-:W-:Y:S01]  /*94c0*/  MUFU.EX2 R156, R156 ;  /* 0x0000009c009c7308 */ /* 0x000fe20000000800 */
[----:B----4-:R-:W-:Y:S02]  /*94d0*/  FFMA.FTZ R87, R103, R0, -R28 ;  /* 0x0000000067577223 */ /* 0x010fe4000001081c */
[----:B------:R-:W-:-:S04]  /*94e0*/  FMNMX.FTZ R10, R81, R10, !PT ;  /* 0x0000000a510a7209 */ /* 0x000fc80007810000 */
[----:B------:R-:W-:Y:S01]  /*94f0*/  FMNMX.FTZ R10, R83, R10, !PT ;  /* 0x0000000a530a7209 */ /* 0x000fe20007810000 */
[----:B------:R-:W-:Y:S04]  /*9500*/  MUFU.EX2 R67, R67 ;  /* 0x0000004300437308 */ /* 0x000fe80000000800 */
[----:B------:R-:W4:Y:S04]  /*9510*/  SHFL.BFLY PT, R89, R10, 0x2, 0x1f ;  /* 0x0c401f000a597f89 */ /* 0x000f2800000e0000 */
[----:B------:R-:W-:Y:S08]  /*9520*/  MUFU.EX2 R158, R158 ;  /* 0x0000009e009e7308 */ /* 0x000ff00000000800 */
[----:B------:R-:W-:Y:S08]  /*9530*/  MUFU.EX2 R71, R71 ;  /* 0x0000004700477308 */ /* 0x000ff00000000800 */
[----:B------:R-:W-:Y:S01]  /*9540*/  MUFU.EX2 R160, R160 ;  /* 0x000000a000a07308 */ /* 0x000fe20000000800 */
[----:B----4-:R-:W-:Y:S01]  /*9550*/  FMNMX.FTZ R6, R10, R89, !PT ;  /* 0x000000590a067209 */ /* 0x010fe20007810000 */
[----:B------:R-:W-:-:S06]  /*9560*/  FFMA.FTZ R89, R107, R0, -R28 ;  /* 0x000000006b597223 */ /* 0x000fcc000001081c */
[----:B------:R-:W-:Y:S01]  /*9570*/  MUFU.EX2 R85, R85 ;  /* 0x0000005500557308 */ /* 0x000fe20000000800 */
[----:B------:R-:W4:Y:S07]  /*9580*/  SHFL.BFLY PT, R173, R6, 0x1, 0x1f ;  /* 0x0c201f0006ad7f89 */ /* 0x000f2e00000e0000 */
[----:B------:R-:W-:Y:S08]  /*9590*/  MUFU.EX2 R162, R162 ;  /* 0x000000a200a27308 */ /* 0x000ff00000000800 */
[----:B------:R-:W-:Y:S08]  /*95a0*/  MUFU.EX2 R87, R87 ;  /* 0x0000005700577308 */ /* 0x000ff00000000800 */
[----:B------:R-:W-:Y:S01]  /*95b0*/  MUFU.EX2 R164, R164 ;  /* 0x000000a400a47308 */ /* 0x000fe20000000800 */
[----:B----4-:R-:W-:-:S04]  /*95c0*/  FMNMX.FTZ R173, R6, R173, !PT ;  /* 0x000000ad06ad7209 */ /* 0x010fc80007810000 */
[C---:B------:R-:W-:Y:S01]  /*95d0*/  FSETP.NEU.FTZ.AND P1, PT, R173.reuse, -INF , PT ;  /* 0xff800000ad00780b */ /* 0x040fe20003f3d000 */
[----:B------:R-:W-:Y:S02]  /*95e0*/  FMUL.FTZ R6, R173, R0 ;  /* 0x00000000ad067220 */ /* 0x000fe40000410000 */
[----:B------:R-:W-:Y:S03]  /*95f0*/  MUFU.EX2 R89, R89 ;  /* 0x0000005900597308 */ /* 0x000fe60000000800 */
[----:B------:R-:W-:-:S05]  /*9600*/  FSEL R24, R6, RZ, P1 ;  /* 0x000000ff06187208 */ /* 0x000fca0000800000 */
[-CC-:B------:R-:W-:Y:S01]  /*9610*/  FFMA.FTZ R201, R7, R0.reuse, -R24.reuse ;  /* 0x0000000007c97223 */ /* 0x180fe20000010818 */
[-CC-:B------:R-:W-:Y:S01]  /*9620*/  FFMA.FTZ R10, R27, R0.reuse, -R24.reuse ;  /* 0x000000001b0a7223 */ /* 0x180fe20000010818 */
[-CC-:B------:R-:W-:Y:S01]  /*9630*/  FFMA.FTZ R25, R25, R0.reuse, -R24.reuse ;  /* 0x0000000019197223 */ /* 0x180fe20000010818 */
[-CC-:B------:R-:W-:Y:S01]  /*9640*/  FFMA.FTZ R31, R31, R0.reuse, -R24.reuse ;  /* 0x000000001f1f7223 */ /* 0x180fe20000010818 */
[-CC-:B------:R-:W-:Y:S01]  /*9650*/  FFMA.FTZ R29, R29, R0.reuse, -R24.reuse ;  /* 0x000000001d1d7223 */ /* 0x180fe20000010818 */
[----:B------:R-:W-:Y:S01]  /*9660*/  FADD.FTZ R7, R200, R61 ;  /* 0x0000003dc8077221 */ /* 0x000fe20000010000 */
[----:B------:R-:W-:Y:S01]  /*9670*/  MUFU.EX2 R201, R201 ;  /* 0x000000c900c97308 */ /* 0x000fe20000000800 */
[-CC-:B------:R-:W-:Y:S01]  /*9680*/  FFMA.FTZ R35, R35, R0.reuse, -R24.reuse ;  /* 0x0000000023237223 */ /* 0x180fe20000010818 */
[-CC-:B------:R-:W-:Y:S01]  /*9690*/  FFMA.FTZ R33, R33, R0.reuse, -R24.reuse ;  /* 0x0000000021217223 */ /* 0x180fe20000010818 */
[----:B0-----:R-:W-:Y:S01]  /*96a0*/  FADD.FTZ R6, R202, R7 ;  /* 0x00000007ca067221 */ /* 0x001fe20000010000 */
[-CC-:B------:R-:W-:Y:S01]  /*96b0*/  FFMA.FTZ R39, R39, R0.reuse, -R24.reuse ;  /* 0x0000000027277223 */ /* 0x180fe20000010818 */
[-CC-:B------:R-:W-:Y:S01]  /*96c0*/  FFMA.FTZ R37, R37, R0.reuse, -R24.reuse ;  /* 0x0000000025257223 */ /* 0x180fe20000010818 */
[-C--:B------:R-:W-:Y:S01]  /*96d0*/  FFMA.FTZ R43, R43, R0.reuse, -R24 ;  /* 0x000000002b2b7223 */ /* 0x080fe20000010818 */
[----:B-1----:R-:W-:Y:S01]  /*96e0*/  FADD.FTZ R7, R65, R6 ;  /* 0x0000000641077221 */ /* 0x002fe20000010000 */
[----:B------:R-:W0:Y:S01]  /*96f0*/  MUFU.EX2 R10, R10 ;  /* 0x0000000a000a7308 */ /* 0x000e220000000800 */
[-CC-:B------:R-:W-:Y:S01]  /*9700*/  FFMA.FTZ R41, R41, R0.reuse, -R24.reuse ;  /* 0x0000000029297223 */ /* 0x180fe20000010818 */
[-CC-:B------:R-:W-:Y:S01]  /*9710*/  FFMA.FTZ R47, R47, R0.reuse, -R24.reuse ;  /* 0x000000002f2f7223 */ /* 0x180fe20000010818 */
[----:B--2---:R-:W-:Y:S01]  /*9720*/  FADD.FTZ R38, R152, R7 ;  /* 0x0000000798267221 */ /* 0x004fe20000010000 */
[-CC-:B------:R-:W-:Y:S01]  /*9730*/  FFMA.FTZ R45, R45, R0.reuse, -R24.reuse ;  /* 0x000000002d2d7223 */ /* 0x180fe20000010818 */
[-CC-:B------:R-:W-:Y:S01]  /*9740*/  FFMA.FTZ R51, R51, R0.reuse, -R24.reuse ;  /* 0x0000000033337223 */ /* 0x180fe20000010818 */
[-C--:B------:R-:W-:Y:S01]  /*9750*/  FFMA.FTZ R49, R49, R0.reuse, -R24 ;  /* 0x0000000031317223 */ /* 0x080fe20000010818 */
[----:B---3--:R-:W-:Y:S01]  /*9760*/  FADD.FTZ R27, R69, R38 ;  /* 0x00000026451b7221 */ /* 0x008fe20000010000 */
[----:B------:R-:W1:Y:S01]  /*9770*/  MUFU.EX2 R25, R25 ;  /* 0x0000001900197308 */ /* 0x000e620000000800 */
[-CC-:B------:R-:W-:Y:S01]  /*9780*/  FFMA.FTZ R55, R55, R0.reuse, -R24.reuse ;  /* 0x0000000037377223 */ /* 0x180fe20000010818 */
[-CC-:B------:R-:W-:Y:S01]  /*9790*/  FFMA.FTZ R53, R53, R0.reuse, -R24.reuse ;  /* 0x0000000035357223 */ /* 0x180fe20000010818 */
[----:B-----5:R-:W-:Y:S01]  /*97a0*/  FADD.FTZ R40, R154, R27 ;  /* 0x0000001b9a287221 */ /* 0x020fe20000010000 */
[-CC-:B------:R-:W-:Y:S01]  /*97b0*/  FFMA.FTZ R59, R59, R0.reuse, -R24.reuse ;  /* 0x000000003b3b7223 */ /* 0x180fe20000010818 */
[-CC-:B------:R-:W-:Y:S01]  /*97c0*/  FFMA.FTZ R57, R57, R0.reuse, -R24.reuse ;  /* 0x0000000039397223 */ /* 0x180fe20000010818 */
[-C--:B------:R-:W-:Y:S01]  /*97d0*/  FFMA.FTZ R75, R75, R0.reuse, -R24 ;  /* 0x000000004b4b7223 */ /* 0x080fe20000010818 */
[----:B------:R-:W-:Y:S01]  /*97e0*/  FADD.FTZ R27, R63, R40 ;  /* 0x000000283f1b7221 */ /* 0x000fe20000010000 */
[----:B------:R-:W2:Y:S01]  /*97f0*/  MUFU.EX2 R26, R31 ;  /* 0x0000001f001a7308 */ /* 0x000ea20000000800 */
[----:B0-----:R-:W-:Y:S01]  /*9800*/  FADD.FTZ R6, R201, R10 ;  /* 0x0000000ac9067221 */ /* 0x001fe20000010000 */
[-CC-:B------:R-:W-:Y:S01]  /*9810*/  FFMA.FTZ R77, R77, R0.reuse, -R24.reuse ;  /* 0x000000004d4d7223 */ /* 0x180fe20000010818 */
[-CC-:B------:R-:W-:Y:S01]  /*9820*/  FFMA.FTZ R79, R79, R0.reuse, -R24.reuse ;  /* 0x000000004f4f7223 */ /* 0x180fe20000010818 */
[-CC-:B------:R-:W-:Y:S01]  /*9830*/  FFMA.FTZ R81, R81, R0.reuse, -R24.reuse ;  /* 0x0000000051517223 */ /* 0x180fe20000010818 */
[----:B------:R-:W-:Y:S01]  /*9840*/  FFMA.FTZ R83, R83, R0, -R24 ;  /* 0x0000000053537223 */ /* 0x000fe20000010818 */
[----:B------:R-:W-:-:S02]  /*9850*/  F2FP.F16.F32.PACK_AB R201, R10, R201 ;  /* 0x000000c90ac9723e */ /* 0x000fc400000000ff */
[----:B------:R-:W0:Y:S01]  /*9860*/  MUFU.EX2 R29, R29 ;  /* 0x0000001d001d7308 */ /* 0x000e220000000800 */
[----:B-1----:R-:W-:Y:S01]  /*9870*/  FADD.FTZ R7, R25, R6 ;  /* 0x0000000619077221 */ /* 0x002fe20000010000 */
[----:B------:R-:W-:Y:S02]  /*9880*/  F2FP.F16.F32.PACK_AB R200, R61, R200 ;  /* 0x000000c83dc8723e */ /* 0x000fe400000000ff */
[----:B------:R-:W-:Y:S02]  /*9890*/  F2FP.F16.F32.PACK_AB R202, R65, R202 ;  /* 0x000000ca41ca723e */ /* 0x000fe400000000ff */
[----:B------:R-:W-:Y:S02]  /*98a0*/  F2FP.F16.F32.PACK_AB R152, R69, R152 ;  /* 0x000000984598723e */ /* 0x000fe400000000ff */
[----:B------:R-:W1:Y:S01]  /*98b0*/  MUFU.EX2 R28, R35 ;  /* 0x00000023001c7308 */ /* 0x000e620000000800 */
[----:B--2---:R-:W-:Y:S01]  /*98c0*/  FADD.FTZ R6, R26, R7 ;  /* 0x000000071a067221 */ /* 0x004fe20000010000 */
[----:B------:R-:W-:-:S02]  /*98d0*/  F2FP.F16.F32.PACK_AB R154, R63, R154 ;  /* 0x0000009a3f9a723e */ /* 0x000fc400000000ff */
[----:B------:R-:W-:-:S04]  /*98e0*/  F2FP.F16.F32.PACK_AB R203, R26, R25 ;  /* 0x000000191acb723e */ /* 0x000fc800000000ff */
[----:B------:R-:W2:Y:S01]  /*98f0*/  MUFU.EX2 R33, R33 ;  /* 0x0000002100217308 */ /* 0x000ea20000000800 */
[----:B0-----:R-:W-:Y:S01]  /*9900*/  FADD.FTZ R7, R29, R6 ;  /* 0x000000061d077221 */ /* 0x001fe20000010000 */
[----:B------:R-:W-:Y:S01]  /*9910*/  FADD.FTZ R6, R156, R27 ;  /* 0x0000001b9c067221 */ /* 0x000fe20000010000 */
[----:B------:R-:W-:-:S03]  /*9920*/  F2FP.F16.F32.PACK_AB R156, R67, R156 ;  /* 0x0000009c439c723e */ /* 0x000fc600000000ff */
[----:B------:R-:W-:Y:S01]  /*9930*/  FADD.FTZ R27, R67, R6 ;  /* 0x00000006431b7221 */ /* 0x000fe20000010000 */
[----:B------:R-:W-:Y:S01]  /*9940*/  VIADD R6, R8, 0x22840 ;  /* 0x0002284008067836 */ /* 0x000fe20000000000 */
[----:B------:R-:W0:Y:S01]  /*9950*/  MUFU.EX2 R30, R39 ;  /* 0x00000027001e7308 */ /* 0x000e220000000800 */
[----:B-1----:R-:W-:Y:S01]  /*9960*/  FADD.FTZ R40, R28, R7 ;  /* 0x000000071c287221 */ /* 0x002fe20000010000 */
[----:B------:R-:W-:Y:S01]  /*9970*/  FADD.FTZ R44, R158, R27 ;  /* 0x0000001b9e2c7221 */ /* 0x000fe20000010000 */
[C---:B------:R-:W-:Y:S02]  /*9980*/  F2FP.F16.F32.PACK_AB R158, R71.reuse, R158 ;  /* 0x0000009e479e723e */ /* 0x040fe400000000ff */
[----:B------:R-:W-:Y:S01]  /*9990*/  PRMT R6, R72, 0x654, R6 ;  /* 0x0000065448067816 */ /* 0x000fe20000000006 */
[----:B------:R-:W-:Y:S01]  /*99a0*/  FADD.FTZ R27, R71, R44 ;  /* 0x0000002c471b7221 */ /* 0x000fe20000010000 */
[----:B------:R-:W-:Y:S01]  /*99b0*/  F2FP.F16.F32.PACK_AB R153, R28, R29 ;  /* 0x0000001d1c99723e */ /* 0x000fe200000000ff */
[----:B------:R-:W1:Y:S01]  /*99c0*/  MUFU.EX2 R37, R37 ;  /* 0x0000002500257308 */ /* 0x000e620000000800 */
[----:B--2---:R-:W-:Y:S01]  /*99d0*/  FADD.FTZ R7, R33, R40 ;  /* 0x0000002821077221 */ /* 0x004fe20000010000 */
[----:B------:R2:W-:Y:S06]  /*99e0*/  SYNCS.ARRIVE.TRANS64.RED.A1T0 RZ, [R6+URZ], RZ ;  /* 0x000000ff06ff79a7 */ /* 0x0005ec000810043f */
[----:B------:R-:W2:Y:S01]  /*99f0*/  MUFU.EX2 R32, R43 ;  /* 0x0000002b00207308 */ /* 0x000ea20000000800 */
[C---:B0-----:R-:W-:Y:S01]  /*9a00*/  FADD.FTZ R42, R30.reuse, R7 ;  /* 0x000000071e2a7221 */ /* 0x041fe20000010000 */
[----:B------:R-:W-:-:S06]  /*9a10*/  F2FP.F16.F32.PACK_AB R155, R30, R33 ;  /* 0x000000211e9b723e */ /* 0x000fcc00000000ff */
[----:B------:R-:W0:Y:S01]  /*9a20*/  MUFU.EX2 R41, R41 ;  /* 0x0000002900297308 */ /* 0x000e220000000800 */
[----:B-1----:R-:W-:Y:S01]  /*9a30*/  FADD.FTZ R7, R37, R42 ;  /* 0x0000002a25077221 */ /* 0x002fe20000010000 */
[----:B------:R-:W-:Y:S01]  /*9a40*/  FADD.FTZ R42, R160, R27 ;  /* 0x0000001ba02a7221 */ /* 0x000fe20000010000 */
[----:B------:R-:W-:-:S03]  /*9a50*/  F2FP.F16.F32.PACK_AB R160, R85, R160 ;  /* 0x000000a055a0723e */ /* 0x000fc600000000ff */
[----:B------:R-:W-:Y:S02]  /*9a60*/  FADD.FTZ R27, R85, R42 ;  /* 0x0000002a551b7221 */ /* 0x000fe40000010000 */
[----:B------:R-:W1:Y:S01]  /*9a70*/  MUFU.EX2 R34, R47 ;  /* 0x0000002f00227308 */ /* 0x000e620000000800 */
[----:B--2---:R-:W-:Y:S01]  /*9a80*/  FADD.FTZ R6, R32, R7 ;  /* 0x0000000720067221 */ /* 0x004fe20000010000 */
[----:B------:R-:W-:Y:S01]  /*9a90*/  FADD.FTZ R44, R162, R27 ;  /* 0x0000001ba22c7221 */ /* 0x000fe20000010000 */
[C---:B------:R-:W-:Y:S02]  /*9aa0*/  F2FP.F16.F32.PACK_AB R162, R87.reuse, R162 ;  /* 0x000000a257a2723e */ /* 0x040fe400000000ff */
[----:B------:R-:W-:Y:S01]  /*9ab0*/  F2FP.F16.F32.PACK_AB R157, R32, R37 ;  /* 0x00000025209d723e */ /* 0x000fe200000000ff */
[----:B------:R-:W-:Y:S02]  /*9ac0*/  FADD.FTZ R27, R87, R44 ;  /* 0x0000002c571b7221 */ /* 0x000fe40000010000 */
[----:B------:R-:W2:Y:S01]  /*9ad0*/  MUFU.EX2 R45, R45 ;  /* 0x0000002d002d7308 */ /* 0x000ea20000000800 */
[----:B0-----:R-:W-:Y:S01]  /*9ae0*/  FADD.FTZ R7, R41, R6 ;  /* 0x0000000629077221 */ /* 0x001fe20000010000 */
[----:B------:R-:W-:Y:S01]  /*9af0*/  FADD.FTZ R24, R164, R27 ;  /* 0x0000001ba4187221 */ /* 0x000fe20000010000 */
[----:B------:R-:W-:-:S03]  /*9b00*/  F2FP.F16.F32.PACK_AB R164, R89, R164 ;  /* 0x000000a459a4723e */ /* 0x000fc600000000ff */
[----:B------:R-:W-:Y:S02]  /*9b10*/  FADD.FTZ R27, R89, R24 ;  /* 0x00000018591b7221 */ /* 0x000fe40000010000 */
[----:B------:R-:W0:Y:S01]  /*9b20*/  MUFU.EX2 R36, R51 ;  /* 0x0000003300247308 */ /* 0x000e220000000800 */
[C---:B-1----:R-:W-:Y:S01]  /*9b30*/  FADD.FTZ R6, R34.reuse, R7 ;  /* 0x0000000722067221 */ /* 0x042fe20000010000 */
[----:B------:R-:W-:-:S06]  /*9b40*/  F2FP.F16.F32.PACK_AB R159, R34, R41 ;  /* 0x00000029229f723e */ /* 0x000fcc00000000ff */
        /* <DEDUP_REMOVED lines=45> */
.L_x_9780:
[----:B------:R0:W1:Y:S01]  /*9e20*/  SYNCS.PHASECHK.TRANS64.TRYWAIT P1, [R8+URZ+0x22850], R73 ;  /* 0x02285049080075a7 */ /* 0x000062000802017f */
[----:B------:R-:W-:Y:S05]  /*9e30*/  @!P0 BRA `(.L_x_9781) ;  /* 0x0000000000048947 */ /* 0x000fea0003800000 */
[----:B------:R-:W-:Y:S01]  /*9e40*/  BPT.TRAP 0x1 ;  /* 0x000000040000795c */ /* 0x000fe20000300000 */
.L_x_9781:
[----:B------:R-:W-:Y:S04]  /*9e50*/  BSSY B0, `(.L_x_9782) ;  /* 0x0000004000007945 */ /* 0x000fe80003800000 */
[----:B-1----:R-:W-:Y:S05]  /*9e60*/  @P1 BRA `(.L_x_9783) ;  /* 0x0000000000081947 */ /* 0x002fea0003800000 */
[----:B------:R-:W1:Y:S02]  /*9e70*/  SYNCS.PHASECHK.TRANS64.TRYWAIT P1, [R8+URZ+0x22850], R73 ;  /* 0x02285049080075a7 */ /* 0x000e64000802017f */
[----:B-1----:R-:W-:Y:S05]  /*9e80*/  @!P1 BRA `(.L_x_9784) ;  /* 0x000000d400109947 */ /* 0x002fea0003800000 */
.L_x_9783:
[----:B------:R-:W-:Y:S05]  /*9e90*/  BSYNC B0 ;  /* 0x0000000000007941 */ /* 0x000fea0003800000 */
.L_x_9782:
[----:B------:R-:W-:Y:S05]  /*9ea0*/  WARPSYNC.ALL ;  /* 0x0000000000007948 */ /* 0x000fea0003800000 */
[----:B------:R-:W-:Y:S01]  /*9eb0*/  VIADD R10, R19, 0x400 ;  /* 0x00000400130a7836 */ /* 0x000fe20000000000 */
[----:B------:R2:W-:Y:S01]  /*9ec0*/  BAR.SYNC.DEFER_BLOCKING R9, 0x100 ;  /* 0x000400090000751d */ /* 0x0005e20000010000 */
[----:B------:R-:W-:Y:S01]  /*9ed0*/  IMAD.MOV.U32 R25, RZ, RZ, 0x40000040 ;  /* 0x40000040ff197424 */ /* 0x000fe200078e00ff */
[----:B------:R-:W-:Y:S01]  /*9ee0*/  MOV R27, 0x40000040 ;  /* 0x40000040001b7802 */ /* 0x000fe20000000f00 */
[----:B------:R-:W-:Y:S01]  /*9ef0*/  IMAD.MOV.U32 R29, RZ, RZ, 0x40000040 ;  /* 0x40000040ff1d7424 */ /* 0x000fe200078e00ff */
[----:B------:R-:W-:Y:S01]  /*9f00*/  SHF.R.U32.HI R10, RZ, 0x4, R10 ;  /* 0x00000004ff0a7819 */ /* 0x000fe2000001160a */
[----:B------:R-:W-:Y:S01]  /*9f10*/  IMAD.MOV.U32 R31, RZ, RZ, 0x40000040 ;  /* 0x40000040ff1f7424 */ /* 0x000fe200078e00ff */
[----:B------:R-:W-:-:S02]  /*9f20*/  R2UR UR7, R25 ;  /* 0x00000000190772ca */ /* 0x000fc400000e0000 */
[----:B------:R-:W-:Y:S02]  /*9f30*/  LOP3.LUT R10, R10, 0x3fff, RZ, 0xc0, !PT ;  /* 0x00003fff0a0a7812 */ /* 0x000fe400078ec0ff */
[----:B------:R-:W-:Y:S02]  /*9f40*/  R2UR UR11, R27 ;  /* 0x000000001b0b72ca */ /* 0x000fe400000e0000 */
[----:B------:R-:W-:Y:S02]  /*9f50*/  LOP3.LUT R228, R10, 0x3000000, RZ, 0xfc, !PT ;  /* 0x030000000ae47812 */ /* 0x000fe400078efcff */
[----:B------:R-:W-:Y:S02]  /*9f60*/  R2UR UR15, R29 ;  /* 0x000000001d0f72ca */ /* 0x000fe400000e0000 */
[----:B------:R-:W-:Y:S01]  /*9f70*/  R2UR UR19, R27 ;  /* 0x000000001b1372ca */ /* 0x000fe200000e0000 */
[----:B------:R-:W-:Y:S01]  /*9f80*/  IMAD R24, R206, 0xc00, R228 ;  /* 0x00000c00ce187824 */ /* 0x000fe200078e02e4 */
[----:B------:R-:W-:-:S02]  /*9f90*/  R2UR UR23, R31 ;  /* 0x000000001f1772ca */ /* 0x000fc400000e0000 */
[----:B------:R-:W-:Y:S01]  /*9fa0*/  R2UR UR27, R25 ;  /* 0x00000000191b72ca */ /* 0x000fe200000e0000 */
[C---:B------:R-:W-:Y:S01]  /*9fb0*/  VIADD R26, R24.reuse, 0x80 ;  /* 0x00000080181a7836 */ /* 0x040fe20000000000 */
[C---:B------:R-:W-:Y:S01]  /*9fc0*/  R2UR UR6, R24.reuse ;  /* 0x00000000180672ca */ /* 0x040fe200000e0000 */
[C---:B------:R-:W-:Y:S02]  /*9fd0*/  VIADD R28, R24.reuse, 0x100 ;  /* 0x00000100181c7836 */ /* 0x040fe40000000000 */
[----:B------:R-:W-:Y:S01]  /*9fe0*/  VIADD R30, R24, 0x200 ;  /* 0x00000200181e7836 */ /* 0x000fe20000000000 */
[----:B------:R-:W-:Y:S01]  /*9ff0*/  R2UR UR10, R26 ;  /* 0x000000001a0a72ca */ /* 0x000fe200000e0000 */
[----:B------:R-:W-:Y:S01]  /*a000*/  VIADD R26, R24, 0x180 ;  /* 0x00000180181a7836 */ /* 0x000fe20000000000 */
[----:B------:R-:W-:Y:S01]  /*a010*/  R2UR UR14, R28 ;  /* 0x000000001c0e72ca */ /* 0x000fe200000e0000 */
[----:B------:R-:W-:Y:S01]  /*a020*/  VIADD R24, R24, 0x280 ;  /* 0x0000028018187836 */ /* 0x000fe20000000000 */
[----:B------:R-:W-:-:S02]  /*a030*/  R2UR UR22, R30 ;  /* 0x000000001e1672ca */ /* 0x000fc400000e0000 */
[----:B------:R-:W-:Y:S02]  /*a040*/  R2UR UR18, R26 ;  /* 0x000000001a1272ca */ /* 0x000fe400000e0000 */
[----:B------:R-:W-:Y:S02]  /*a050*/  R2UR UR26, R24 ;  /* 0x00000000181a72ca */ /* 0x000fe400000e0000 */
[----:B01----:R-:W-:-:S06]  /*a060*/  WARPGROUP.ARRIVE ;  /* 0x00000000000079c5 */ /* 0x003fcc0000000000 */
        /* <DEDUP_REMOVED lines=22> */
[----:B--2---:R-:W-:Y:S05]  /*a1d0*/  @!P0 BRA `(.L_x_9785) ;  /* 0x0000000000048947 */ /* 0x004fea0003800000 */
[----:B------:R-:W-:Y:S01]  /*a1e0*/  BPT.TRAP 0x1 ;  /* 0x000000040000795c */ /* 0x000fe20000300000 */
.L_x_9785:
[----:B------:R-:W0:Y:S01]  /*a1f0*/  S2R R9, SR_CgaCtaId ;  /* 0x0000000000097919 */ /* 0x000e220000008800 */
[----:B------:R-:W-:Y:S01]  /*a200*/  ISETP.GE.AND P1, PT, R177, 0x61, PT ;  /* 0x00000061b100780c */ /* 0x000fe20003f26270 */
[----:B------:R-:W-:-:S05]  /*a210*/  VIADD R8, R8, 0x22860 ;  /* 0x0002286008087836 */ /* 0x000fca0000000000 */
[----:B0-----:R-:W-:-:S04]  /*a220*/  PRMT R8, R9, 0x654, R8 ;  /* 0x0000065409087816 */ /* 0x001fc80000000008 */
[----:B------:R0:W-:Y:S03]  /*a230*/  SYNCS.ARRIVE.TRANS64.RED.A1T0 RZ, [R8+URZ], RZ ;  /* 0x000000ff08ff79a7 */ /* 0x0001e6000810043f */
[----:B------:R-:W-:Y:S05]  /*a240*/  @!P1 BRA `(.L_x_9786) ;  /* 0x0000001c00d09947 */ /* 0x000fea0003800000 */
[----:B0-----:R-:W-:Y:S01]  /*a250*/  VIADD R8, R178, 0xfffffffe ;  /* 0xfffffffeb2087836 */ /* 0x001fe20000000000 */
[----:B------:R-:W-:Y:S01]  /*a260*/  MOV R201, R173 ;  /* 0x000000ad00c97202 */ /* 0x000fe20000000f00 */
[----:B------:R-:W-:-:S07]  /*a270*/  IMAD.MOV.U32 R200, RZ, RZ, R3 ;  /* 0x000000ffffc87224 */ /* 0x000fce00078e0003 */
.L_x_9798:
[----:B------:R-:W-:Y:S01]  /*a280*/  VIADD R206, R206, 0x1 ;  /* 0x00000001cece7836 */ /* 0x000fe20000000000 */
[----:B------:R-:W-:Y:S05]  /*a290*/  YIELD ;  /* 0x0000000000007946 */ /* 0x000fea0003800000 */
[----:B------:R-:W-:Y:S02]  /*a2a0*/  ISETP.NE.AND P2, PT, R206, 0x2, PT ;  /* 0x00000002ce00780c */ /* 0x000fe40003f45270 */
[C---:B------:R-:W-:Y:S01]  /*a2b0*/  ISETP.GT.AND P1, PT, R8.reuse, RZ, PT ;  /* 0x000000ff0800720c */ /* 0x040fe20003f24270 */
[----:B------:R-:W-:Y:S01]  /*a2c0*/  VIADD R8, R8, 0xffffffff ;  /* 0xffffffff08087836 */ /* 0x000fe20000000000 */
[----:B------:R-:W-:-:S02]  /*a2d0*/  SEL R3, RZ, 0x1, P2 ;  /* 0x00000001ff037807 */ /* 0x000fc40001000000 */
[----:B------:R-:W-:Y:S02]  /*a2e0*/  SEL R206, R206, RZ, P2 ;  /* 0x000000ffcece7207 */ /* 0x000fe40001000000 */
[----:B------:R-:W-:Y:S01]  /*a2f0*/  LOP3.LUT R216, R216, R3, RZ, 0x3c, !PT ;  /* 0x00000003d8d87212 */ /* 0x000fe200078e3cff */
[----:B-12---:R-:W-:Y:S06]  /*a300*/  @!P0 BRA `(.L_x_9787) ;  /* 0x0000000000048947 */ /* 0x006fec0003800000 */
[----:B------:R-:W-:Y:S01]  /*a310*/  BPT.TRAP 0x1 ;  /* 0x000000040000795c */ /* 0x000fe20000300000 */
.L_x_9787:
[----:B------:R-:W-:Y:S01]  /*a320*/  IMAD R9, R206, 0x8, R19 ;  /* 0x00000008ce097824 */ /* 0x000fe200078e0213 */
[----:B------:R-:W-:-:S04]  /*a330*/  SHF.L.U32 R10, R216, 0x1f, RZ ;  /* 0x0000001fd80a7819 */ /* 0x000fc800000006ff */
[----:B------:R0:W1:Y:S01]  /*a340*/  SYNCS.PHASECHK.TRANS64.TRYWAIT P2, [R9+URZ+0x22830], R10 ;  /* 0x0228300a090075a7 */ /* 0x000062000804017f */
[----:B------:R-:W-:Y:S05]  /*a350*/  @!P0 BRA `(.L_x_9788) ;  /* 0x0000000000048947 */ /* 0x000fea0003800000 */
[----:B------:R-:W-:Y:S01]  /*a360*/  BPT.TRAP 0x1 ;  /* 0x000000040000795c */ /* 0x000fe20000300000 */
.L_x_9788:
[----:B------:R-:W2:Y:S01]  /*a370*/  LDL R0, [R1] ;  /* 0x0000000001007983 */ /* 0x000ea20000100800 */
[----:B------:R-:W-:Y:S02]  /*a380*/  IMAD.MOV.U32 R157, RZ, RZ, 0x40000040 ;  /* 0x40000040ff9d7424 */ /* 0x000fe400078e00ff */
[----:B--2---:R-:W-:Y:S01]  /*a390*/  IMAD R156, R206, 0x300, R0 ;  /* 0x00000300ce9c7824 */ /* 0x004fe200078e0200 */
[----:B-1----:R-:W-:Y:S06]  /*a3a0*/  @P2 BRA `(.L_x_9789) ;  /* 0x0000000000082947 */ /* 0x002fec0003800000 */
[----:B------:R-:W1:Y:S02]  /*a3b0*/  SYNCS.PHASECHK.TRANS64.TRYWAIT P2, [R9+URZ+0x22830], R10 ;  /* 0x0228300a090075a7 */ /* 0x000e64000804017f */
[----:B-1----:R-:W-:Y:S05]  /*a3c0*/  @!P2 BRA `(.L_x_9790) ;  /* 0x000000cc00d4a947 */ /* 0x002fea0003800000 */
.L_x_9789:
[----:B------:R-:W-:Y:S05]  /*a3d0*/  WARPSYNC.ALL ;  /* 0x0000000000007948 */ /* 0x000fea0003800000 */
[C---:B------:R-:W-:Y:S01]  /*a3e0*/  R2UR UR6, R156.reuse ;  /* 0x000000009c0672ca */ /* 0x040fe200000e0000 */
[C---:B------:R-:W-:Y:S01]  /*a3f0*/  VIADD R154, R156.reuse, 0x2 ;  /* 0x000000029c9a7836 */ /* 0x040fe20000000000 */
[----:B------:R-:W-:Y:S01]  /*a400*/  R2UR UR7, R157 ;  /* 0x000000009d0772ca */ /* 0x000fe200000e0000 */
[----:B------:R-:W-:Y:S01]  /*a410*/  VIADD R152, R156, 0x4 ;  /* 0x000000049c987836 */ /* 0x000fe20000000000 */
[----:B------:R-:W-:Y:S01]  /*a420*/  R2UR UR4, R4 ;  /* 0x00000000040472ca */ /* 0x000fe200000e0000 */
[----:B------:R-:W-:Y:S01]  /*a430*/  IMAD.MOV.U32 R155, RZ, RZ, 0x40000040 ;  /* 0x40000040ff9b7424 */ /* 0x000fe200078e00ff */
[----:B------:R-:W-:Y:S01]  /*a440*/  R2UR UR5, R5 ;  /* 0x00000000050572ca */ /* 0x000fe200000e0000 */
[----:B------:R-:W-:Y:S01]  /*a450*/  IMAD.MOV.U32 R153, RZ, RZ, 0x40000040 ;  /* 0x40000040ff997424 */ /* 0x000fe200078e00ff */
[----:B------:R-:W-:Y:S01]  /*a460*/  IADD3 R156, R156, 0x6, RZ ;  /* 0x000000069c9c7810 */ /* 0x000fe20007ffe0ff */
[----:B------:R-:W-:Y:S01]  /*a470*/  IMAD.MOV.U32 R157, RZ, RZ, 0x40000040 ;  /* 0x40000040ff9d7424 */ /* 0x000fe200078e00ff */
[----:B------:R-:W-:Y:S01]  /*a480*/  R2UR UR10, R154 ;  /* 0x000000009a0a72ca */ /* 0x000fe200000e0000 */
[----:B------:R-:W2:Y:S01]  /*a490*/  S2R R0, SR_TID.X ;  /* 0x0000000000007919 */ /* 0x000ea20000002100 */
[----:B------:R-:W-:-:S02]  /*a4a0*/  R2UR UR11, R155 ;  /* 0x000000009b0b72ca */ /* 0x000fc400000e0000 */
[----:B------:R-:W-:Y:S02]  /*a4b0*/  R2UR UR14, R152 ;  /* 0x00000000980e72ca */ /* 0x000fe400000e0000 */
[----:B------:R-:W-:Y:S02]  /*a4c0*/  R2UR UR15, R153 ;  /* 0x00000000990f72ca */ /* 0x000fe400000e0000 */
[----:B------:R-:W-:Y:S02]  /*a4d0*/  R2UR UR18, R156 ;  /* 0x000000009c1272ca */ /* 0x000fe400000e0000 */
[----:B------:R-:W-:Y:S02]  /*a4e0*/  R2UR UR19, R157 ;  /* 0x000000009d1372ca */ /* 0x000fe400000e0000 */
[----:B------:R-:W-:Y:S01]  /*a4f0*/  WARPGROUP.ARRIVE ;  /* 0x00000000000079c5 */ /* 0x000fe20000000000 */
[----:B------:R-:W-:Y:S02]  /*a500*/  R2UR UR8, R20 ;  /* 0x00000000140872ca */ /* 0x000fe400000e0000 */
[----:B------:R-:W-:-:S02]  /*a510*/  R2UR UR9, R21 ;  /* 0x00000000150972ca */ /* 0x000fc400000e0000 */
[----:B------:R-:W-:Y:S01]  /*a520*/  R2UR UR12, R14 ;  /* 0x000000000e0c72ca */ /* 0x000fe200000e0000 */
[----:B------:R-:W-:Y:S01]  /*a530*/  HGMMA.64x96x16.F32 R152, gdesc[UR4], RZ, !UPT, gsb0 ;  /* 0x01600000049879f0 */ /* 0x000fe2000c0008ff */
[----:B------:R-:W-:Y:S02]  /*a540*/  R2UR UR13, R15 ;  /* 0x000000000f0d72ca */ /* 0x000fe400000e0000 */
[----:B------:R-:W-:Y:S02]  /*a550*/  R2UR UR16, R12 ;  /* 0x000000000c1072ca */ /* 0x000fe400000e0000 */
[----:B------:R-:W-:Y:S02]  /*a560*/  R2UR UR17, R13 ;  /* 0x000000000d1172ca */ /* 0x000fe400000e0000 */
        /* <DEDUP_REMOVED lines=15> */
.L_x_9791:
        /* <DEDUP_REMOVED lines=24> */
[----:B------:R-:W3:Y:S02]  /*a7e0*/  SHFL.BFLY PT, R3, R0, 0x2, 0x1f ;  /* 0x0c401f0000037f89 */ /* 0x000ee400000e0000 */
[----:B---3--:R-:W-:-:S05]  /*a7f0*/  FMNMX.FTZ R3, R0, R3, !PT ;  /* 0x0000000300037209 */ /* 0x008fca0007810000 */
[----:B------:R-:W3:Y:S02]  /*a800*/  SHFL.BFLY PT, R0, R3, 0x1, 0x1f ;  /* 0x0c201f0003007f89 */ /* 0x000ee400000e0000 */
[----:B---3--:R-:W-:Y:S02]  /*a810*/  FMNMX.FTZ R3, R3, R0, !PT ;  /* 0x0000000003037209 */ /* 0x008fe40007810000 */
[----:B------:R-:W3:Y:S03]  /*a820*/  LDC R0, c[0x0][0x988] ;  /* 0x00026200ff007b82 */ /* 0x000ee60000000800 */
[C---:B------:R-:W-:Y:S01]  /*a830*/  FADD.FTZ R200, -R3.reuse, R200 ;  /* 0x000000c803c87221 */ /* 0x040fe20000010100 */
[----:B---3--:R-:W-:-:S04]  /*a840*/  FMUL.FTZ R203, R3, R0 ;  /* 0x0000000003cb7220 */ /* 0x008fc80000410000 */
        /* <DEDUP_REMOVED lines=24> */
[-CC-:B------:R-:W-:Y:S01]  /*a9d0*/  FFMA.FTZ R192, R192, R0.reuse, -R203.reuse ;  /* 0x00000000c0c07223 */ /* 0x180fe200000108cb */
[-CC-:B------:R-:W-:Y:S01]  /*a9e0*/  FFMA.FTZ R193, R193, R0.reuse, -R203.reuse ;  /* 0x00000000c1c17223 */ /* 0x180fe200000108cb */
[-CC-:B------:R-:W-:Y:S01]  /*a9f0*/  FFMA.FTZ R196, R196, R0.reuse, -R203.reuse ;  /* 0x00000000c4c47223 */ /* 0x180fe200000108cb */
[----:B------:R-:W-:-:S02]  /*aa00*/  FFMA.FTZ R197, R197, R0, -R203 ;  /* 0x00000000c5c57223 */ /* 0x000fc400000108cb */
[----:B------:R-:W5:Y:S02]  /*aa10*/  S2R R203, SR_CgaCtaId ;  /* 0x0000000000cb7919 */ /* 0x000f640000008800 */
[----:B------:R-:W0:Y:S01]  /*aa20*/  MUFU.EX2 R156, R156 ;  /* 0x0000009c009c7308 */ /* 0x000e220000000800 */
[----:B---3--:R-:W-:Y:S01]  /*aa30*/  FFMA.FTZ R6, R172, R6, R152 ;  /* 0x00000006ac067223 */ /* 0x008fe20000010098 */
        /* <DEDUP_REMOVED lines=10> */
[----:B------:R-:W-:Y:S01]  /*aae0*/  FMNMX.FTZ R153, R154, R201, !PT ;  /* 0x000000c99a997209 */ /* 0x000fe20007810000 */
[-C--:B------:R-:W-:Y:S01]  /*aaf0*/  FMUL.FTZ R37, R37, R172.reuse ;  /* 0x000000ac25257220 */ /* 0x080fe20000410000 */
[-C--:B------:R-:W-:Y:S01]  /*ab00*/  FMUL.FTZ R40, R40, R172.reuse ;  /* 0x000000ac28287220 */ /* 0x080fe20000410000 */
[-C--:B------:R-:W-:Y:S01]  /*ab10*/  FMUL.FTZ R41, R41, R172.reuse ;  /* 0x000000ac29297220 */ /* 0x080fe20000410000 */
[----:B------:R-:W-:Y:S01]  /*ab20*/  FMNMX.FTZ R153, R155, R153, !PT ;  /* 0x000000999b997209 */ /* 0x000fe20007810000 */
[----:B0-----:R-:W-:Y:S01]  /*ab30*/  FADD.FTZ R6, R156, R6 ;  /* 0x000000069c067221 */ /* 0x001fe20000010000 */
[----:B------:R-:W0:Y:S01]  /*ab40*/  MUFU.EX2 R152, R160 ;  /* 0x000000a000987308 */ /* 0x000e220000000800 */
[-C--:B------:R-:W-:Y:S01]  /*ab50*/  FMUL.FTZ R44, R44, R172.reuse ;  /* 0x000000ac2c2c7220 */ /* 0x080fe20000410000 */
[----:B------:R-:W-:Y:S01]  /*ab60*/  FMNMX.FTZ R153, R158, R153, !PT ;  /* 0x000000999e997209 */ /* 0x000fe20007810000 */
[-C--:B------:R-:W-:Y:S01]  /*ab70*/  FMUL.FTZ R45, R45, R172.reuse ;  /* 0x000000ac2d2d7220 */ /* 0x080fe20000410000 */
[-C--:B------:R-:W-:Y:S01]  /*ab80*/  FMUL.FTZ R48, R48, R172.reuse ;  /* 0x000000ac30307220 */ /* 0x080fe20000410000 */
[----:B------:R-:W-:Y:S01]  /*ab90*/  FMUL.FTZ R49, R49, R172 ;  /* 0x000000ac31317220 */ /* 0x000fe20000410000 */
[----:B------:R-:W-:Y:S01]  /*aba0*/  FMNMX.FTZ R153, R159, R153, !PT ;  /* 0x000000999f997209 */ /* 0x000fe20007810000 */
[C---:B---3--:R-:W-:Y:S01]  /*abb0*/  FADD.FTZ R6, R157.reuse, R6 ;  /* 0x000000069d067221 */ /* 0x048fe20000010000 */
[----:B------:R-:W-:Y:S01]  /*abc0*/  F2FP.F16.F32.PACK_AB R202, R157, R156 ;  /* 0x0000009c9dca723e */ /* 0x000fe200000000ff */
        /* <DEDUP_REMOVED lines=9> */
[----:B------:R-:W-:Y:S01]  /*ac60*/  FMNMX.FTZ R153, R166, R153, !PT ;  /* 0x00000099a6997209 */ /* 0x000fe20007810000 */
[----:B0-----:R-:W-:Y:S01]  /*ac70*/  FADD.FTZ R6, R152, R6 ;  /* 0x0000000698067221 */ /* 0x001fe20000010000 */
        /* <DEDUP_REMOVED lines=12> */
[-C--:B------:R-:W-:Y:S01]  /*ad40*/  FMUL.FTZ R73, R73, R172.reuse ;  /* 0x000000ac49497220 */ /* 0x080fe20000410000 */
[----:B------:R-:W0:Y:S01]  /*ad50*/  MUFU.EX2 R226, R164 ;  /* 0x000000a400e27308 */ /* 0x000e220000000800 */
[----:B------:R-:W-:Y:S01]  /*ad60*/  FMNMX.FTZ R153, R174, R153, !PT ;  /* 0x00000099ae997209 */ /* 0x000fe20007810000 */
[-C--:B------:R-:W-:Y:S01]  /*ad70*/  FMUL.FTZ R76, R76, R172.reuse ;  /* 0x000000ac4c4c7220 */ /* 0x080fe20000410000 */
[-C--:B------:R-:W-:Y:S01]  /*ad80*/  FMUL.FTZ R77, R77, R172.reuse ;  /* 0x000000ac4d4d7220 */ /* 0x080fe20000410000 */
        /* <DEDUP_REMOVED lines=30> */
[----:B----4-:R-:W-:Y:S01]  /*af70*/  FADD.FTZ R6, R225, R6 ;  /* 0x00000006e1067221 */ /* 0x010fe20000010000 */
[-C--:B------:R-:W-:Y:S01]  /*af80*/  FMUL.FTZ R112, R112, R172.reuse ;  /* 0x000000ac70707220 */ /* 0x080fe20000410000 */
[-C--:B------:R-:W-:Y:S01]  /*af90*/  FMUL.FTZ R113, R113, R172.reuse ;  /* 0x000000ac71717220 */ /* 0x080fe20000410000 */
[----:B------:R-:W-:Y:S01]  /*afa0*/  FMNMX.FTZ R153, R191, R153, !PT ;  /* 0x00000099bf997209 */ /* 0x000fe20007810000 */
[C---:B------:R-:W-:Y:S01]  /*afb0*/  FADD.FTZ R6, R156.reuse, R6 ;  /* 0x000000069c067221 */ /* 0x040fe20000010000 */
[----:B------:R-:W-:Y:S01]  /*afc0*/  F2FP.F16.F32.PACK_AB R156, R156, R225 ;  /* 0x000000e19c9c723e */ /* 0x000fe200000000ff */
[----:B------:R-:W4:Y:S01]  /*afd0*/  MUFU.EX2 R177, R177 ;  /* 0x000000b100b17308 */ /* 0x000f220000000800 */
[----:B------:R-:W-:Y:S01]  /*afe0*/  FMNMX.FTZ R153, R194, R153, !PT ;  /* 0x00000099c2997209 */ /* 0x000fe20007810000 */
[----:B0-----:R-:W-:Y:S01]  /*aff0*/  FADD.FTZ R6, R224, R6 ;  /* 0x00000006e0067221 */ /* 0x001fe20000010000 */
[-C--:B------:R-:W-:Y:S01]  /*b000*/  FMUL.FTZ R116, R116, R172.reuse ;  /* 0x000000ac74747220 */ /* 0x080fe20000410000 */
[-C--:B------:R-:W-:Y:S01]  /*b010*/  FMUL.FTZ R117, R117, R172.reuse ;  /* 0x000000ac75757220 */ /* 0x080fe20000410000 */
[----:B------:R-:W-:Y:S01]  /*b020*/  FMNMX.FTZ R153, R195, R153, !PT ;  /* 0x00000099c3997209 */ /* 0x000fe20007810000 */
[----:B------:R-:W-:Y:S01]  /*b030*/  FADD.FTZ R6, R160, R6 ;  /* 0x00000006a0067221 */ /* 0x000fe20000010000 */
        /* <DEDUP_REMOVED lines=10> */
[----:B----4-:R-:W-:Y:S01]  /*b0e0*/  FADD.FTZ R6, R177, R6 ;  /* 0x00000006b1067221 */ /* 0x010fe20000010000 */
[----:B------:R-:W4:Y:S01]  /*b0f0*/  SHFL.BFLY PT, R153, R157, 0x2, 0x1f ;  /* 0x0c401f009d997f89 */ /* 0x000f2200000e0000 */
[-C--:B------:R-:W-:Y:S01]  /*b100*/  FMUL.FTZ R129, R129, R172.reuse ;  /* 0x000000ac81817220 */ /* 0x080fe20000410000 */
[-C--:B------:R-:W-:Y:S01]  /*b110*/  FMUL.FTZ R132, R132, R172.reuse ;  /* 0x000000ac84847220 */ /* 0x080fe20000410000 */
[-C--:B------:R-:W-:Y:S01]  /*b120*/  FMUL.FTZ R133, R133, R172.reuse ;  /* 0x000000ac85857220 */ /* 0x080fe20000410000 */
[-C--:B------:R-:W-:Y:S01]  /*b130*/  FMUL.FTZ R136, R136, R172.reuse ;  /* 0x000000ac88887220 */ /* 0x080fe20000410000 */
[-C--:B------:R-:W-:Y:S01]  /*b140*/  FMUL.FTZ R137, R137, R172.reuse ;  /* 0x000000ac89897220 */ /* 0x080fe20000410000 */
[----:B------:R-:W1:Y:S01]  /*b150*/  MUFU.EX2 R184, R184 ;  /* 0x000000b800b87308 */ /* 0x000e620000000800 */
        /* <DEDUP_REMOVED lines=8> */
[----:B---3--:R-:W-:-:S07]  /*b1e0*/  FADD.FTZ R6, R181, R6 ;  /* 0x00000006b5067221 */ /* 0x008fce0000010000 */
[----:B------:R-:W3:Y:S01]  /*b1f0*/  MUFU.EX2 R188, R188 ;  /* 0x000000bc00bc7308 */ /* 0x000ee20000000800 */
[----:B-1----:R-:W-:Y:S01]  /*b200*/  FADD.FTZ R6, R184, R6 ;  /* 0x00000006b8067221 */ /* 0x002fe20000010000 */
[----:B----4-:R-:W-:-:S05]  /*b210*/  FMNMX.FTZ R157, R157, R153, !PT ;  /* 0x000000999d9d7209 */ /* 0x010fca0007810000 */
[----:B------:R-:W1:Y:S01]  /*b220*/  SHFL.BFLY PT, R153, R157, 0x1, 0x1f ;  /* 0x0c201f009d997f89 */ /* 0x000e6200000e0000 */
[----:B------:R-:W4:Y:S01]  /*b230*/  MUFU.EX2 R189, R189 ;  /* 0x000000bd00bd7308 */ /* 0x000f220000000800 */
[C---:B0-----:R-:W-:Y:S01]  /*b240*/  FADD.FTZ R6, R164.reuse, R6 ;  /* 0x00000006a4067221 */ /* 0x041fe20000010000 */
[----:B------:R-:W-:-:S06]  /*b250*/  F2FP.F16.F32.PACK_AB R164, R164, R184 ;  /* 0x000000b8a4a4723e */ /* 0x000fcc00000000ff */
[----:B------:R-:W0:Y:S01]  /*b260*/  MUFU.EX2 R168, R192 ;  /* 0x000000c000a87308 */ /* 0x000e220000000800 */
[----:B---3--:R-:W-:-:S07]  /*b270*/  FADD.FTZ R6, R188, R6 ;  /* 0x00000006bc067221 */ /* 0x008fce0000010000 */
[----:B------:R-:W-:Y:S01]  /*b280*/  MUFU.EX2 R193, R193 ;  /* 0x000000c100c17308 */ /* 0x000fe20000000800 */
[----:B----4-:R-:W-:Y:S01]  /*b290*/  FADD.FTZ R6, R189, R6 ;  /* 0x00000006bd067221 */ /* 0x010fe20000010000 */
[----:B-1----:R-:W-:-:S06]  /*b2a0*/  FMNMX.FTZ R173, R157, R153, !PT ;  /* 0x000000999dad7209 */ /* 0x002fcc0007810000 */
[----:B------:R-:W-:Y:S01]  /*b2b0*/  MUFU.EX2 R196, R196 ;  /* 0x000000c400c47308 */ /* 0x000fe20000000800 */
[----:B0-----:R-:W-:Y:S01]  /*b2c0*/  FADD.FTZ R6, R168, R6 ;  /* 0x00000006a8067221 */ /* 0x001fe20000010000 */
[C---:B------:R-:W-:Y:S01]  /*b2d0*/  FMUL.FTZ R153, R173.reuse, R0 ;  /* 0x00000000ad997220 */ /* 0x040fe20000410000 */
[----:B------:R-:W-:-:S03]  /*b2e0*/  FADD.FTZ R157, -R173, R201 ;  /* 0x000000c9ad9d7221 */ /* 0x000fc60000010100 */
[-CC-:B------:R-:W-:Y:S01]  /*b2f0*/  FFMA.FTZ R154, R154, R0.reuse, -R153.reuse ;  /* 0x000000009a9a7223 */ /* 0x180fe20000010899 */
[-C--:B------:R-:W-:Y:S01]  /*b300*/  FMUL.FTZ R157, R157, R0.reuse ;  /* 0x000000009d9d7220 */ /* 0x080fe20000410000 */
        /* <DEDUP_REMOVED lines=25> */
[----:B------:R-:W-:Y:S01]  /*b4a0*/  FFMA.FTZ R199, R199, R0, -R153 ;  /* 0x00000000c7c77223 */ /* 0x000fe20000010899 */
[----:B0-----:R-:W-:Y:S01]  /*b4b0*/  VIADD R157, R9, 0x22840 ;  /* 0x00022840099d7836 */ /* 0x001fe20000000000 */
[----:B------:R-:W0:Y:S01]  /*b4c0*/  MUFU.EX2 R158, R158 ;  /* 0x0000009e009e7308 */ /* 0x000e220000000800 */
[----:B-1----:R-:W-:Y:S01]  /*b4d0*/  FFMA.FTZ R7, R174, R7, R154 ;  /* 0x00000007ae077223 */ /* 0x002fe2000001009a */
[C---:B------:R-:W-:Y:S01]  /*b4e0*/  FADD.FTZ R6, R193.reuse, R6 ;  /* 0x00000006c1067221 */ /* 0x040fe20000010000 */
[----:B------:R-:W-:Y:S01]  /*b4f0*/  F2FP.F16.F32.PACK_AB R168, R193, R168 ;  /* 0x000000a8c1a8723e */ /* 0x000fe200000000ff */
[-C--:B------:R-:W-:Y:S01]  /*b500*/  FMUL.FTZ R26, R26, R174.reuse ;  /* 0x000000ae1a1a7220 */ /* 0x080fe20000410000 */
[----:B-----5:R-:W-:Y:S01]  /*b510*/  PRMT R157, R203, 0x654, R157 ;  /* 0x00000654cb9d7816 */ /* 0x020fe2000000009d */
[----:B------:R-:W-:Y:S01]  /*b520*/  FADD.FTZ R6, R196, R6 ;  /* 0x00000006c4067221 */ /* 0x000fe20000010000 */
[----:B------:R-:W-:Y:S01]  /*b530*/  FMUL.FTZ R27, R27, R174 ;  /* 0x000000ae1b1b7220 */ /* 0x000fe20000410000 */
[----:B------:R-:W1:Y:S01]  /*b540*/  MUFU.EX2 R159, R159 ;  /* 0x0000009f009f7308 */ /* 0x000e620000000800 */
[C---:B---3--:R-:W-:Y:S01]  /*b550*/  FADD.FTZ R7, R155.reuse, R7 ;  /* 0x000000079b077221 */ /* 0x048fe20000010000 */
[----:B------:R3:W-:Y:S01]  /*b560*/  SYNCS.ARRIVE.TRANS64.RED.A1T0 RZ, [R157+URZ], RZ ;  /* 0x000000ff9dff79a7 */ /* 0x0007e2000810043f */
[----:B------:R-:W-:Y:S01]  /*b570*/  F2FP.F16.F32.PACK_AB R201, R155, R154 ;  /* 0x0000009a9bc9723e */ /* 0x000fe200000000ff */
[----:B------:R-:W-:Y:S01]  /*b580*/  FMUL.FTZ R30, R30, R174 ;  /* 0x000000ae1e1e7220 */ /* 0x000fe20000410000 */
[----:B------:R-:W-:Y:S01]  /*b590*/  F2FP.F16.F32.PACK_AB R154, R165, R226 ;  /* 0x000000e2a59a723e */ /* 0x000fe200000000ff */
[-C--:B------:R-:W-:Y:S01]  /*b5a0*/  FMUL.FTZ R31, R31, R174.reuse ;  /* 0x000000ae1f1f7220 */ /* 0x080fe20000410000 */
[-C--:B------:R-:W-:Y:S01]  /*b5b0*/  FMUL.FTZ R34, R34, R174.reuse ;  /* 0x000000ae22227220 */ /* 0x080fe20000410000 */
[----:B------:R-:W4:Y:S01]  /*b5c0*/  MUFU.EX2 R153, R162 ;  /* 0x000000a200997308 */ /* 0x000f220000000800 */
        /* <DEDUP_REMOVED lines=10> */
[----:B------:R-:W-:Y:S01]  /*b670*/  FMUL.FTZ R47, R47, R174 ;  /* 0x000000ae2f2f7220 */ /* 0x000fe20000410000 */
[----:B------:R-:W-:Y:S01]  /*b680*/  F2FP.F16.F32.PACK_AB R158, R160, R224 ;  /* 0x000000e0a09e723e */ /* 0x000fe200000000ff */
[----:B------:R-:W-:Y:S01]  /*b690*/  FMUL.FTZ R50, R50, R174 ;  /* 0x000000ae32327220 */ /* 0x000fe20000410000 */
[----:B------:R-:W-:Y:S01]  /*b6a0*/  F2FP.F16.F32.PACK_AB R160, R177, R176 ;  /* 0x000000b0b1a0723e */ /* 0x000fe200000000ff */
[----:B------:R-:W-:Y:S01]  /*b6b0*/  FMUL.FTZ R51, R51, R174 ;  /* 0x000000ae33337220 */ /* 0x000fe20000410000 */
[----:B------:R-:W1:Y:S01]  /*b6c0*/  MUFU.EX2 R166, R166 ;  /* 0x000000a600a67308 */ /* 0x000e620000000800 */
[----:B----4-:R-:W-:Y:S01]  /*b6d0*/  FADD.FTZ R7, R153, R7 ;  /* 0x0000000799077221 */ /* 0x010fe20000010000 */
[----:B------:R-:W-:Y:S01]  /*b6e0*/  F2FP.F16.F32.PACK_AB R162, R181, R180 ;  /* 0x000000b4b5a2723e */ /* 0x000fe200000000ff */
[-C--:B------:R-:W-:Y:S01]  /*b6f0*/  FMUL.FTZ R54, R54, R174.reuse ;  /* 0x000000ae36367220 */ /* 0x080fe20000410000 */
[-C--:B------:R-:W-:Y:S01]  /*b700*/  FMUL.FTZ R55, R55, R174.reuse ;  /* 0x000000ae37377220 */ /* 0x080fe20000410000 */
[-C--:B------:R-:W-:Y:S01]  /*b710*/  FMUL.FTZ R58, R58, R174.reuse ;  /* 0x000000ae3a3a7220 */ /* 0x080fe20000410000 */
[-C--:B------:R-:W-:Y:S01]  /*b720*/  FMUL.FTZ R59, R59, R174.reuse ;  /* 0x000000ae3b3b7220 */ /* 0x080fe20000410000 */
[-C--:B------:R-:W-:Y:S01]  /*b730*/  FMUL.FTZ R62, R62, R174.reuse ;  /* 0x000000ae3e3e7220 */ /* 0x080fe20000410000 */
[----:B------:R-:W4:Y:S01]  /*b740*/  MUFU.EX2 R167, R167 ;  /* 0x000000a700a77308 */ /* 0x000f220000000800 */
[C---:B0-----:R-:W-:Y:S01]  /*b750*/  FADD.FTZ R7, R163.reuse, R7 ;  /* 0x00000007a3077221 */ /* 0x041fe20000010000 */
[----:B------:R-:W-:Y:S01]  /*b760*/  F2FP.F16.F32.PACK_AB R153, R163, R153 ;  /* 0x00000099a399723e */ /* 0x000fe200000000ff */
[-C--:B------:R-:W-:Y:S01]  /*b770*/  FMUL.FTZ R63, R63, R174.reuse ;  /* 0x000000ae3f3f7220 */ /* 0x080fe20000410000 */
[-C--:B------:R-:W-:Y:S01]  /*b780*/  FMUL.FTZ R66, R66, R174.reuse ;  /* 0x000000ae42427220 */ /* 0x080fe20000410000 */
[-C--:B------:R-:W-:Y:S01]  /*b790*/  FMUL.FTZ R67, R67, R174.reuse ;  /* 0x000000ae43437220 */ /* 0x080fe20000410000 */
[-C--:B------:R-:W-:Y:S01]  /*b7a0*/  FMUL.FTZ R70, R70, R174.reuse ;  /* 0x000000ae46467220 */ /* 0x080fe20000410000 */
[-C--:B------:R-:W-:Y:S01]  /*b7b0*/  FMUL.FTZ R71, R71, R174.reuse ;  /* 0x000000ae47477220 */ /* 0x080fe20000410000 */
[----:B---3--:R-:W0:Y:S01]  /*b7c0*/  MUFU.EX2 R157, R169 ;  /* 0x000000a9009d7308 */ /* 0x008e220000000800 */
        /* <DEDUP_REMOVED lines=8> */
[C---:B----4-:R-:W-:Y:S01]  /*b850*/  FADD.FTZ R7, R167.reuse, R7 ;  /* 0x00000007a7077221 */ /* 0x050fe20000010000 */
[----:B------:R-:W-:Y:S01]  /*b860*/  F2FP.F16.F32.PACK_AB R155, R167, R166 ;  /* 0x000000a6a79b723e */ /* 0x000fe200000000ff */
[----:B------:R-:W-:Y:S01]  /*b870*/  FMUL.FTZ R86, R86, R174 ;  /* 0x000000ae56567220 */ /* 0x000fe20000410000 */
[----:B------:R-:W-:Y:S01]  /*b880*/  F2FP.F16.F32.PACK_AB R166, R189, R188 ;  /* 0x000000bcbda6723e */ /* 0x000fe200000000ff */
        /* <DEDUP_REMOVED lines=46> */
[-C--:B------:R-:W-:Y:S01]  /*bb70*/  FMUL.FTZ R150, R150, R174.reuse ;  /* 0x000000ae96967220 */ /* 0x080fe20000410000 */
[----:B------:R-:W-:-:S04]  /*bb80*/  FMUL.FTZ R151, R151, R174 ;  /* 0x000000ae97977220 */ /* 0x000fc80000410000 */
[----:B------:R-:W3:Y:S01]  /*bb90*/  MUFU.EX2 R165, R186 ;  /* 0x000000ba00a57308 */ /* 0x000ee20000000800 */
[----:B0-----:R-:W-:-:S07]  /*bba0*/  FADD.FTZ R7, R163, R7 ;  /* 0x00000007a3077221 */ /* 0x001fce0000010000 */
[----:B------:R-:W0:Y:S01]  /*bbb0*/  MUFU.EX2 R187, R187 ;  /* 0x000000bb00bb7308 */ /* 0x000e220000000800 */
[C---:B-1----:R-:W-:Y:S01]  /*bbc0*/  FADD.FTZ R7, R183.reuse, R7 ;  /* 0x00000007b7077221 */ /* 0x042fe20000010000 */
[----:B------:R-:W-:-:S06]  /*bbd0*/  F2FP.F16.F32.PACK_AB R163, R183, R163 ;  /* 0x000000a3b7a3723e */ /* 0x000fcc00000000ff */
[----:B------:R-:W1:Y:S01]  /*bbe0*/  MUFU.EX2 R167, R190 ;  /* 0x000000be00a77308 */ /* 0x000e620000000800 */
[----:B---3--:R-:W-:-:S07]  /*bbf0*/  FADD.FTZ R7, R165, R7 ;  /* 0x00000007a5077221 */ /* 0x008fce0000010000 */
[----:B------:R-:W3:Y:S01]  /*bc00*/  MUFU.EX2 R191, R191 ;  /* 0x000000bf00bf7308 */ /* 0x000ee20000000800 */
[C---:B0-----:R-:W-:Y:S01]  /*bc10*/  FADD.FTZ R7, R187.reuse, R7 ;  /* 0x00000007bb077221 */ /* 0x041fe20000010000 */
[----:B------:R-:W-:-:S06]  /*bc20*/  F2FP.F16.F32.PACK_AB R165, R187, R165 ;  /* 0x000000a5bba5723e */ /* 0x000fcc00000000ff */
[----:B------:R-:W0:Y:S01]  /*bc30*/  MUFU.EX2 R169, R194 ;  /* 0x000000c200a97308 */ /* 0x000e220000000800 */
[----:B-1----:R-:W-:-:S07]  /*bc40*/  FADD.FTZ R7, R167, R7 ;  /* 0x00000007a7077221 */ /* 0x002fce0000010000 */
[----:B------:R-:W1:Y:S01]  /*bc50*/  MUFU.EX2 R195, R195 ;  /* 0x000000c300c37308 */ /* 0x000e620000000800 */
[C---:B---3--:R-:W-:Y:S01]  /*bc60*/  FADD.FTZ R7, R191.reuse, R7 ;  /* 0x00000007bf077221 */ /* 0x048fe20000010000 */
[----:B------:R-:W-:-:S06]  /*bc70*/  F2FP.F16.F32.PACK_AB R167, R191, R167 ;  /* 0x000000a7bfa7723e */ /* 0x000fcc00000000ff */
[----:B------:R-:W3:Y:S01]  /*bc80*/  MUFU.EX2 R171, R198 ;  /* 0x000000c600ab7308 */ /* 0x000ee20000000800 */
[----:B0-----:R-:W-:-:S07]  /*bc90*/  FADD.FTZ R7, R169, R7 ;  /* 0x00000007a9077221 */ /* 0x001fce0000010000 */
[----:B------:R-:W0:Y:S01]  /*bca0*/  MUFU.EX2 R170, R197 ;  /* 0x000000c500aa7308 */ /* 0x000e220000000800 */
[C---:B-1----:R-:W-:Y:S01]  /*bcb0*/  FADD.FTZ R7, R195.reuse, R7 ;  /* 0x00000007c3077221 */ /* 0x042fe20000010000 */
[----:B------:R-:W-:-:S06]  /*bcc0*/  F2FP.F16.F32.PACK_AB R169, R195, R169 ;  /* 0x000000a9c3a9723e */ /* 0x000fcc00000000ff */
        /* <DEDUP_REMOVED lines=8> */
.L_x_9792:
[----:B------:R0:W1:Y:S01]  /*bd50*/  SYNCS.PHASECHK.TRANS64.TRYWAIT P2, [R9+URZ+0x22850], R10 ;  /* 0x0228500a090075a7 */ /* 0x000062000804017f */
[----:B------:R-:W-:Y:S05]  /*bd60*/  @!P0 BRA `(.L_x_9793) ;  /* 0x0000000000048947 */ /* 0x000fea0003800000 */
[----:B------:R-:W-:Y:S01]  /*bd70*/  BPT.TRAP 0x1 ;  /* 0x000000040000795c */ /* 0x000fe20000300000 */
.L_x_9793:
[----:B------:R-:W-:Y:S04]  /*bd80*/  BSSY B0, `(.L_x_9794) ;  /* 0x0000004000007945 */ /* 0x000fe80003800000 */
[----:B-1----:R-:W-:Y:S05]  /*bd90*/  @P2 BRA `(.L_x_9795) ;  /* 0x0000000000082947 */ /* 0x002fea0003800000 */
[----:B------:R-:W1:Y:S02]  /*bda0*/  SYNCS.PHASECHK.TRANS64.TRYWAIT P2, [R9+URZ+0x22850], R10 ;  /* 0x0228500a090075a7 */ /* 0x000e64000804017f */
[----:B-1----:R-:W-:Y:S05]  /*bdb0*/  @!P2 BRA `(.L_x_9796) ;  /* 0x000000b4006ca947 */ /* 0x002fea0003800000 */
.L_x_9795:
[----:B------:R-:W-:Y:S05]  /*bdc0*/  BSYNC B0 ;  /* 0x0000000000007941 */ /* 0x000fea0003800000 */
.L_x_9794:
[----:B------:R-:W3:Y:S01]  /*bdd0*/  S2R R172, SR_TID.X ;  /* 0x0000000000ac7919 */ /* 0x000ee20000002100 */
[----:B------:R-:W-:Y:S05]  /*bde0*/  WARPSYNC.ALL ;  /* 0x0000000000007948 */ /* 0x000fea0003800000 */
[----:B------:R-:W-:Y:S01]  /*bdf0*/  IMAD R174, R206, 0xc00, R228 ;  /* 0x00000c00ceae7824 */ /* 0x000fe200078e02e4 */
[----:B------:R-:W-:Y:S01]  /*be00*/  MOV R177, 0x40000040 ;  /* 0x4000004000b17802 */ /* 0x000fe20000000f00 */
[----:B------:R-:W-:Y:S02]  /*be10*/  IMAD.MOV.U32 R175, RZ, RZ, 0x40000040 ;  /* 0x40000040ffaf7424 */ /* 0x000fe400078e00ff */
[C---:B------:R-:W-:Y:S01]  /*be20*/  VIADD R176, R174.reuse, 0x80 ;  /* 0x00000080aeb07836 */ /* 0x040fe20000000000 */
[----:B------:R-:W-:-:S02]  /*be30*/  R2UR UR6, R174 ;  /* 0x00000000ae0672ca */ /* 0x000fc400000e0000 */
[----:B------:R-:W-:Y:S02]  /*be40*/  R2UR UR7, R175 ;  /* 0x00000000af0772ca */ /* 0x000fe400000e0000 */
[----:B------:R-:W-:Y:S02]  /*be50*/  MOV R175, 0x40000040 ;  /* 0x4000004000af7802 */ /* 0x000fe40000000f00 */
[----:B---3--:R-:W-:-:S05]  /*be60*/  SHF.R.U32.HI R172, RZ, 0x7, R172 ;  /* 0x00000007ffac7819 */ /* 0x008fca00000116ac */
[----:B01----:R-:W-:-:S05]  /*be70*/  VIADD R10, R172, 0x8 ;  /* 0x00000008ac0a7836 */ /* 0x003fca0000000000 */
[----:B------:R0:W-:Y:S06]  /*be80*/  BAR.SYNC.DEFER_BLOCKING R10, 0x100 ;  /* 0x0004000a0000751d */ /* 0x0001ec0000010000 */
[----:B------:R-:W-:-:S06]  /*be90*/  WARPGROUP.ARRIVE ;  /* 0x00000000000079c5 */ /* 0x000fcc0000000000 */
        /* <DEDUP_REMOVED lines=8> */
[----:B------:R-:W-:Y:S01]  /*bf20*/  VIADD R152, R174, 0x100 ;  /* 0x00000100ae987836 */ /* 0x000fe20000000000 */
[----:B------:R-:W-:Y:S01]  /*bf30*/  WARPGROUP.ARRIVE ;  /* 0x00000000000079c5 */ /* 0x000fe20000000000 */
[----:B------:R-:W-:-:S03]  /*bf40*/  IMAD.MOV.U32 R153, RZ, RZ, 0x40000040 ;  /* 0x40000040ff997424 */ /* 0x000fc600078e00ff */
[----:B------:R-:W-:Y:S01]  /*bf50*/  R2UR UR6, R152 ;  /* 0x00000000980672ca */ /* 0x000fe200000e0000 */
[----:B------:R-:W-:Y:S01]  /*bf60*/  VIADD R152, R174, 0x180 ;  /* 0x00000180ae987836 */ /* 0x000fe20000000000 */
[----:B------:R-:W-:Y:S01]  /*bf70*/  R2UR UR7, R153 ;  /* 0x00000000990772ca */ /* 0x000fe200000e0000 */
[----:B------:R-:W-:-:S15]  /*bf80*/  IMAD.MOV.U32 R153, RZ, RZ, 0x40000040 ;  /* 0x40000040ff997424 */ /* 0x000fde00078e00ff */
[----:B------:R-:W-:Y:S01]  /*bf90*/  HGMMA.64x256x16.F32 R24, R156, gdesc[UR4].tnspB, R24, gsb0 ;  /* 0x43e000049c187df0 */ /* 0x000fe20008000818 */
[----:B------:R-:W-:Y:S01]  /*bfa0*/  R2UR UR6, R152 ;  /* 0x00000000980672ca */ /* 0x000fe200000e0000 */
[C---:B------:R-:W-:Y:S01]  /*bfb0*/  VIADD R152, R174.reuse, 0x200 ;  /* 0x00000200ae987836 */ /* 0x040fe20000000000 */
[----:B------:R-:W-:Y:S01]  /*bfc0*/  R2UR UR7, R153 ;  /* 0x00000000990772ca */ /* 0x000fe200000e0000 */
[----:B------:R-:W-:Y:S02]  /*bfd0*/  IMAD.MOV.U32 R153, RZ, RZ, 0x40000040 ;  /* 0x40000040ff997424 */ /* 0x000fe400078e00ff */
[----:B------:R-:W-:Y:S01]  /*bfe0*/  VIADD R174, R174, 0x280 ;  /* 0x00000280aeae7836 */ /* 0x000fe20000000000 */
[----:B------:R-:W-:Y:S02]  /*bff0*/  WARPGROUP.DEPBAR.LE gsb0, 0x0 ;  /* 0x00008000000079c5 */ /* 0x000fe40000010000 */
[----:B------:R-:W-:-:S15]  /*c000*/  WARPGROUP.ARRIVE ;  /* 0x00000000000079c5 */ /* 0x000fde0000000000 */
[----:B------:R-:W-:-:S04]  /*c010*/  NOP ;  /* 0x0000000000007918 */ /* 0x000fc80000000000 */
        /* <DEDUP_REMOVED lines=14> */
[----:B0-----:R-:W-:Y:S05]  /*c100*/  @!P0 BRA `(.L_x_9797) ;  /* 0x0000000000048947 */ /* 0x001fea0003800000 */
[----:B------:R-:W-:Y:S01]  /*c110*/  BPT.TRAP 0x1 ;  /* 0x000000040000795c */ /* 0x000fe20000300000 */
.L_x_9797:
[----:B------:R-:W0:Y:S01]  /*c120*/  S2R R10, SR_CgaCtaId ;  /* 0x00000000000a7919 */ /* 0x000e220000008800 */
[----:B------:R-:W-:Y:S02]  /*c130*/  VIADD R9, R9, 0x22860 ;  /* 0x0002286009097836 */ /* 0x000fe40000000000 */
[----:B------:R-:W-:Y:S02]  /*c140*/  IMAD.MOV.U32 R201, RZ, RZ, R173 ;  /* 0x000000ffffc97224 */ /* 0x000fe400078e00ad */
[----:B------:R-:W-:Y:S01]  /*c150*/  IMAD.MOV.U32 R200, RZ, RZ, R3 ;  /* 0x000000ffffc87224 */ /* 0x000fe200078e0003 */
[----:B0-----:R-:W-:-:S04]  /*c160*/  PRMT R9, R10, 0x654, R9 ;  /* 0x000006540a097816 */ /* 0x001fc80000000009 */
[----:B------:R1:W-:Y:S01]  /*c170*/  SYNCS.ARRIVE.TRANS64.RED.A1T0 RZ, [R9+URZ], RZ ;  /* 0x000000ff09ff79a7 */ /* 0x0003e2000810043f */
[----:B------:R-:W-:Y:S05]  /*c180*/  @P1 BRA `(.L_x_9798) ;  /* 0xffffffe0003c1947 */ /* 0x000fea000383ffff */
.L_x_9786:
[----:B------:R-:W3:Y:S01]  /*c190*/  LDL.LU R177, [R1+0x28] ;  /* 0x0000280001b17983 */ /* 0x000ee20000300800 */
[----:B------:R-:W-:Y:S05]  /*c1a0*/  WARPSYNC.ALL ;  /* 0x0000000000007948 */ /* 0x000fea0003800000 */
[----:B------:R-:W4:Y:S01]  /*c1b0*/  SHFL.BFLY PT, R5, R6, 0x2, 0x1f ;  /* 0x0c401f0006057f89 */ /* 0x000f2200000e0000 */
[----:B-1----:R-:W-:Y:S01]  /*c1c0*/  IMAD.MOV.U32 R9, RZ, RZ, RZ ;  /* 0x000000ffff097224 */ /* 0x002fe200078e00ff */
[----:B------:R-:W-:Y:S01]  /*c1d0*/  MOV R20, 0xff800000 ;  /* 0xff80000000147802 */ /* 0x000fe20000000f00 */
[----:B------:R-:W-:Y:S01]  /*c1e0*/  VIADD R206, R206, 0x1 ;  /* 0x00000001cece7836 */ /* 0x000fe20000000000 */
[----:B0-----:R-:W0:Y:S01]  /*c1f0*/  SHFL.BFLY PT, R8, R7, 0x2, 0x1f ;  /* 0x0c401f0007087f89 */ /* 0x001e2200000e0000 */
[----:B------:R-:W-:Y:S01]  /*c200*/  IMAD.MOV.U32 R21, RZ, RZ, -0x800000 ;  /* 0xff800000ff157424 */ /* 0x000fe200078e00ff */
[----:B------:R2:W-:Y:S08]  /*c210*/  BAR.ARV R11, 0x100 ;  /* 0x0004000b0000751d */ /* 0x0005f00000002000 */
[----:B------:R-:W-:Y:S06]  /*c220*/  BAR.ARV 0x8, 0x180 ;  /* 0x0206000000007b1d */ /* 0x000fec0000002000 */
[----:B------:R-:W-:Y:S01]  /*c230*/  ISETP.NE.AND P0, PT, R206, 0x2, PT ;  /* 0x00000002ce00780c */ /* 0x000fe20003f05270 */
[----:B----4-:R-:W-:Y:S01]  /*c240*/  FADD.FTZ R5, R5, R6 ;  /* 0x0000000605057221 */ /* 0x010fe20000010000 */
[----:B------:R-:W-:Y:S01]  /*c250*/  IMAD.MOV.U32 R6, RZ, RZ, RZ ;  /* 0x000000ffff067224 */ /* 0x000fe200078e00ff */
[----:B------:R-:W-:Y:S01]  /*c260*/  PLOP3.LUT P1, PT, PT, PT, PT, 0x8, 0x0 ;  /* 0x000000000000781c */ /* 0x000fe20003f2e170 */
[----:B0-----:R-:W-:-:S02]  /*c270*/  FADD.FTZ R10, R8, R7 ;  /* 0x00000007080a7221 */ /* 0x001fc40000010000 */
[----:B------:R-:W0:Y:S01]  /*c280*/  SHFL.BFLY PT, R4, R5, 0x1, 0x1f ;  /* 0x0c201f0005047f89 */ /* 0x000e2200000e0000 */
[----:B------:R-:W-:-:S03]  /*c290*/  SEL R206, R206, RZ, P0 ;  /* 0x000000ffcece7207 */ /* 0x000fc60000000000 */
[----:B------:R-:W1:Y:S01]  /*c2a0*/  SHFL.BFLY PT, R13, R10, 0x1, 0x1f ;  /* 0x0c201f000a0d7f89 */ /* 0x000e6200000e0000 */
[----:B0-----:R-:W-:Y:S01]  /*c2b0*/  FADD.FTZ R7, R5, R4 ;  /* 0x0000000405077221 */ /* 0x001fe20000010000 */
[----:B------:R-:W-:Y:S01]  /*c2c0*/  SEL R5, RZ, 0x1, P0 ;  /* 0x00000001ff057807 */ /* 0x000fe20000000000 */
[----:B-1----:R-:W-:-:S03]  /*c2d0*/  FADD.FTZ R8, R10, R13 ;  /* 0x0000000d0a087221 */ /* 0x002fc60000010000 */
[----:B------:R-:W-:Y:S02]  /*c2e0*/  FSETP.NE.FTZ.AND P2, PT, R7, RZ, PT ;  /* 0x000000ff0700720b */ /* 0x000fe40003f55000 */
[----:B------:R-:W-:Y:S02]  /*c2f0*/  LOP3.LUT R216, R216, R5, RZ, 0x3c, !PT ;  /* 0x00000005d8d87212 */ /* 0x000fe400078e3cff */
[----:B------:R-:W-:-:S09]  /*c300*/  FSETP.NE.FTZ.AND P3, PT, R8, RZ, PT ;  /* 0x000000ff0800720b */ /* 0x000fd20003f75000 */
[----:B------:R-:W0:Y:S08]  /*c310*/  @P2 MUFU.RCP R9, R7 ;  /* 0x0000000700092308 */ /* 0x000e300000001000 */
[----:B------:R-:W1:Y:S08]  /*c320*/  @P3 MUFU.LG2 R19, R8 ;  /* 0x0000000800133308 */ /* 0x000e700000000c00 */
[----:B------:R-:W-:Y:S01]  /*c330*/  @P3 MUFU.RCP R6, R8 ;  /* 0x0000000800063308 */ /* 0x000fe20000001000 */
[-C--:B0-----:R-:W-:Y:S01]  /*c340*/  FMUL.FTZ R4, R28, R9.reuse ;  /* 0x000000091c047220 */ /* 0x081fe20000410000 */
[-C--:B------:R-:W-:Y:S01]  /*c350*/  FMUL.FTZ R152, R32, R9.reuse ;  /* 0x0000000920987220 */ /* 0x080fe20000410000 */
[-C--:B------:R-:W-:Y:S01]  /*c360*/  FMUL.FTZ R5, R33, R9.reuse ;  /* 0x0000000921057220 */ /* 0x080fe20000410000 */
[C---:B------:R-:W-:Y:S01]  /*c370*/  @P2 FMUL.FTZ R33, R0.reuse, 0.69314718246459960938 ;  /* 0x3f31721800212820 */ /* 0x040fe20000410000 */
[----:B------:R-:W-:Y:S01]  /*c380*/  @P3 FMUL.FTZ R32, R0, 0.69314718246459960938 ;  /* 0x3f31721800203820 */ /* 0x000fe20000410000 */
[-C--:B------:R-:W-:Y:S01]  /*c390*/  FMUL.FTZ R166, R88, R9.reuse ;  /* 0x0000000958a67220 */ /* 0x080fe20000410000 */
[-C--:B------:R-:W-:Y:S01]  /*c3a0*/  FMUL.FTZ R167, R92, R9.reuse ;  /* 0x000000095ca77220 */ /* 0x080fe20000410000 */
[----:B------:R-:W0:Y:S01]  /*c3b0*/  @P2 MUFU.LG2 R28, R7 ;  /* 0x00000007001c2308 */ /* 0x000e220000000c00 */
[----:B-1----:R-:W-:Y:S01]  /*c3c0*/  @P3 FMUL.FTZ R19, R19, 0.69314718246459960938 ;  /* 0x3f31721813133820 */ /* 0x002fe20000410000 */
        /* <DEDUP_REMOVED lines=126> */
[----:B---3--:R-:W-:-:S05]  /*cbb0*/  VIADD R177, R177, 0x1 ;  /* 0x00000001b1b17836 */ /* 0x008fca0000000000 */
[----:B------:R0:W-:Y:S02]  /*cbc0*/  STL [R1+0x28], R177 ;  /* 0x000028b101007387 */ /* 0x0001e40000100800 */
.L_x_9743:
[----:B------:R-:W-:Y:S05]  /*cbd0*/  WARPSYNC.ALL ;  /* 0x0000000000007948 */ /* 0x000fea0003800000 */
[----:B------:R-:W1:Y:S01]  /*cbe0*/  S2R R3, SR_CgaCtaId ;  /* 0x0000000000037919 */ /* 0x000e620000008800 */
[----:B------:R-:W-:Y:S01]  /*cbf0*/  MOV R19, 0x400 ;  /* 0x0000040000137802 */ /* 0x000fe20000000f00 */
[----:B------:R-:W-:Y:S01]  /*cc00*/  BSSY B0, `(.L_x_9799) ;  /* 0x000031c000007945 */ /* 0x000fe20003800000 */
[----:B------:R-:W-:Y:S02]  /*cc10*/  BAR.SYNC.DEFER_BLOCKING 0x5, 0x180 ;  /* 0x0146000000007b1d */ /* 0x000fe40000010000 */
[----:B-1----:R-:W-:-:S05]  /*cc20*/  LEA R19, R3, R19, 0x18 ;  /* 0x0000001303137211 */ /* 0x002fca00078ec0ff */
[----:B------:R1:W2:Y:S01]  /*cc30*/  LDS.128 R32, [R19+0x228d0] ;  /* 0x0228d00013207984 */ /* 0x0002a20000000c00 */
[----:B------:R-:W-:Y:S06]  /*cc40*/  BAR.ARV 0x4, 0x180 ;  /* 0x0106000000007b1d */ /* 0x000fec0000002000 */
[----:B------:R-:W-:Y:S05]  /*cc50*/  @P1 BRA `(.L_x_9800) ;  /* 0x00000020002c1947 */ /* 0x000fea0003800000 */
[----:B------:R-:W3:Y:S01]  /*cc60*/  LDL R3, [R1+0x54] ;  /* 0x0000540001037983 */ /* 0x000ee20000100800 */
[----:B------:R-:W4:Y:S01]  /*cc70*/  S2R R6, SR_SWINHI ;  /* 0x0000000000067919 */ /* 0x000f220000002f00 */
[----:B------:R-:W-:Y:S05]  /*cc80*/  WARPSYNC.ALL ;  /* 0x0000000000007948 */ /* 0x000fea0003800000 */
[----:B------:R-:W3:Y:S01]  /*cc90*/  LDL.LU R179, [R1+0x1c] ;  /* 0x00001c0001b37983 */ /* 0x000ee20000300800 */
[----:B------:R-:W-:Y:S01]  /*cca0*/  F2FP.F16.F32.PACK_AB R24, R25, R24 ;  /* 0x000000181918723e */ /* 0x000fe200000000ff */
[----:B------:R-:W-:Y:S01]  /*ccb0*/  ULDC.64 UR4, c[0x0][0xc00] ;  /* 0x0003000000047ab9 */ /* 0x000fe20000000a00 */
[----:B------:R-:W-:Y:S01]  /*ccc0*/  F2FP.F16.F32.PACK_AB R7, R39, R7 ;  /* 0x000000072707723e */ /* 0x000fe200000000ff */
[----:B------:R-:W3:Y:S01]  /*ccd0*/  LDL.LU R178, [R1+0x20] ;  /* 0x0000200001b27983 */ /* 0x000ee20000300800 */
[----:B------:R-:W-:Y:S01]  /*cce0*/  F2FP.F16.F32.PACK_AB R9, R43, R9 ;  /* 0x000000092b09723e */ /* 0x000fe200000000ff */
[----:B--2---:R-:W2:Y:S01]  /*ccf0*/  LDC R32, c[0x0][0xbe8] ;  /* 0x0002fa00ff207b82 */ /* 0x004ea20000000800 */
[----:B------:R-:W-:-:S02]  /*cd00*/  MOV R94, R19 ;  /* 0x00000013005e7202 */ /* 0x000fc40000000f00 */
[----:B----4-:R-:W-:Y:S01]  /*cd10*/  MOV R95, R6 ;  /* 0x00000006005f7202 */ /* 0x010fe20000000f00 */
[----:B0-----:R-:W4:Y:S01]  /*cd20*/  LDL R177, [R1+0x50] ;  /* 0x0000500001b17983 */ /* 0x001f220000100800 */
[----:B------:R-:W-:Y:S02]  /*cd30*/  F2FP.F16.F32.PACK_AB R25, R40, R12 ;  /* 0x0000000c2819723e */ /* 0x000fe400000000ff */
[----:B------:R-:W-:Y:S01]  /*cd40*/  F2FP.F16.F32.PACK_AB R6, R37, R153 ;  /* 0x000000992506723e */ /* 0x000fe200000000ff */
[----:B------:R-:W4:Y:S01]  /*cd50*/  LDL R173, [R1+0x2c] ;  /* 0x00002c0001ad7983 */ /* 0x000f220000100800 */
        /* <DEDUP_REMOVED lines=21> */
[C---:B------:R-:W-:Y:S02]  /*ceb0*/  LOP3.LUT R27, R116.reuse, 0x380, RZ, 0xc0, !PT ;  /* 0x00000380741b7812 */ /* 0x040fe400078ec0ff */
[C---:B------:R-:W-:Y:S02]  /*cec0*/  IADD3 R3, P2, R116.reuse, 0x40, RZ ;  /* 0x0000004074037810 */ /* 0x040fe40007f5e0ff */
[----:B------:R-:W-:Y:S02]  /*ced0*/  IADD3 R115, P3, R116, 0x60, RZ ;  /* 0x0000006074737810 */ /* 0x000fe40007f7e0ff */
[----:B------:R-:W-:Y:S02]  /*cee0*/  SHF.R.U64 R27, R27, 0x3, RZ ;  /* 0x000000031b1b7819 */ /* 0x000fe400000012ff */
[----:B-----5:R-:W-:Y:S02]  /*cef0*/  LOP3.LUT R28, R3, 0x380, RZ, 0xc0, !PT ;  /* 0x00000380031c7812 */ /* 0x020fe400078ec0ff */
[----:B------:R-:W-:-:S02]  /*cf00*/  LOP3.LUT R114, R115, 0x380, RZ, 0xc0, !PT ;  /* 0x0000038073727812 */ /* 0x000fc400078ec0ff */
[----:B------:R-:W-:Y:S01]  /*cf10*/  LOP3.LUT R26, R27, R116, RZ, 0x3c, !PT ;  /* 0x000000741b1a7212 */ /* 0x000fe200078e3cff */
[--C-:B------:R-:W-:Y:S01]  /*cf20*/  IMAD.MOV.U32 R27, RZ, RZ, R117.reuse ;  /* 0x000000ffff1b7224 */ /* 0x100fe200078e0075 */
[----:B------:R-:W-:Y:S02]  /*cf30*/  SHF.R.U64 R28, R28, 0x3, RZ ;  /* 0x000000031c1c7819 */ /* 0x000fe400000012ff */
[----:B------:R-:W-:Y:S02]  /*cf40*/  SHF.R.U64 R114, R114, 0x3, RZ ;  /* 0x0000000372727819 */ /* 0x000fe400000012ff */
[----:B------:R-:W-:Y:S02]  /*cf50*/  LOP3.LUT R28, R28, R3, RZ, 0x3c, !PT ;  /* 0x000000031c1c7212 */ /* 0x000fe400078e3cff */
[----:B------:R-:W-:Y:S01]  /*cf60*/  LOP3.LUT R114, R114, R115, RZ, 0x3c, !PT ;  /* 0x0000007372727212 */ /* 0x000fe200078e3cff */
[----:B------:R-:W-:Y:S01]  /*cf70*/  IMAD.X R115, RZ, RZ, R117, P3 ;  /* 0x000000ffff737224 */ /* 0x000fe200018e0675 */
[----:B------:R-:W-:-:S02]  /*cf80*/  MOV R3, R26 ;  /* 0x0000001a00037202 */ /* 0x000fc40000000f00 */
[----:B------:R-:W-:Y:S01]  /*cf90*/  F2FP.F16.F32.PACK_AB R26, R29, R4 ;  /* 0x000000041d1a723e */ /* 0x000fe200000000ff */
[----:B------:R-:W-:Y:S01]  /*cfa0*/  IMAD.X R29, RZ, RZ, R117, P2 ;  /* 0x000000ffff1d7224 */ /* 0x000fe200010e0675 */
[C---:B------:R-:W-:Y:S02]  /*cfb0*/  IADD3 R121, P3, R116.reuse, 0x8020, RZ ;  /* 0x0000802074797810 */ /* 0x040fe40007f7e0ff */
[C---:B------:R-:W-:Y:S02]  /*cfc0*/  IADD3 R31, P1, R116.reuse, 0x20, RZ ;  /* 0x00000020741f7810 */ /* 0x040fe40007f3e0ff */
[----:B------:R-:W-:Y:S02]  /*cfd0*/  IADD3 R119, P2, R116, 0x8000, RZ ;  /* 0x0000800074777810 */ /* 0x000fe40007f5e0ff */
[----:B------:R-:W-:Y:S02]  /*cfe0*/  LOP3.LUT R120, R121, 0x380, RZ, 0xc0, !PT ;  /* 0x0000038079787812 */ /* 0x000fe400078ec0ff */
[----:B------:R-:W-:-:S02]  /*cff0*/  LOP3.LUT R30, R31, 0x380, RZ, 0xc0, !PT ;  /* 0x000003801f1e7812 */ /* 0x000fc400078ec0ff */
[----:B------:R-:W-:Y:S02]  /*d000*/  LOP3.LUT R118, R119, 0x380, RZ, 0xc0, !PT ;  /* 0x0000038077767812 */ /* 0x000fe400078ec0ff */
[----:B------:R-:W-:Y:S02]  /*d010*/  IADD3 R103, P4, R116, 0x4000, RZ ;  /* 0x0000400074677810 */ /* 0x000fe40007f9e0ff */
[----:B------:R-:W-:Y:S02]  /*d020*/  F2FP.F16.F32.PACK_AB R27, R14, R10 ;  /* 0x0000000a0e1b723e */ /* 0x000fe400000000ff */
[----:B------:R-:W-:Y:S02]  /*d030*/  SHF.R.U64 R120, R120, 0x3, RZ ;  /* 0x0000000378787819 */ /* 0x000fe400000012ff */
[----:B------:R-:W-:Y:S02]  /*d040*/  SHF.R.U64 R30, R30, 0x3, RZ ;  /* 0x000000031e1e7819 */ /* 0x000fe400000012ff */
[----:B------:R-:W-:Y:S01]  /*d050*/  SHF.R.U64 R118, R118, 0x3, RZ ;  /* 0x0000000376767819 */ /* 0x000fe200000012ff */
[----:B------:R0:W-:Y:S01]  /*d060*/  STSM.16.M88.4 [R3], R24 ;  /* 0x0000001803007844 */ /* 0x0001e20000000200 */
[----:B------:R-:W-:-:S02]  /*d070*/  LOP3.LUT R102, R103, 0x380, RZ, 0xc0, !PT ;  /* 0x0000038067667812 */ /* 0x000fc400078ec0ff */
[----:B------:R-:W-:Y:S01]  /*d080*/  LOP3.LUT R120, R120, R121, RZ, 0x3c, !PT ;  /* 0x0000007978787212 */ /* 0x000fe200078e3cff */
[--C-:B------:R-:W-:Y:S01]  /*d090*/  IMAD.X R121, RZ, RZ, R117.reuse, P3 ;  /* 0x000000ffff797224 */ /* 0x100fe200018e0675 */
[----:B------:R-:W-:Y:S01]  /*d0a0*/  LOP3.LUT R30, R30, R31, RZ, 0x3c, !PT ;  /* 0x0000001f1e1e7212 */ /* 0x000fe200078e3cff */
[--C-:B------:R-:W-:Y:S01]  /*d0b0*/  IMAD.X R31, RZ, RZ, R117.reuse, P1 ;  /* 0x000000ffff1f7224 */ /* 0x100fe200008e0675 */
[----:B------:R-:W-:Y:S02]  /*d0c0*/  IADD3 R113, P5, R116, 0x4020, RZ ;  /* 0x0000402074717810 */ /* 0x000fe40007fbe0ff */
[----:B------:R-:W-:Y:S01]  /*d0d0*/  LOP3.LUT R118, R118, R119, RZ, 0x3c, !PT ;  /* 0x0000007776767212 */ /* 0x000fe200078e3cff */
[----:B------:R-:W-:Y:S01]  /*d0e0*/  IMAD.X R119, RZ, RZ, R117, P2 ;  /* 0x000000ffff777224 */ /* 0x000fe200010e0675 */
[C---:B------:R-:W-:Y:S02]  /*d0f0*/  IADD3 R111, P0, R116.reuse, 0x4040, RZ ;  /* 0x00004040746f7810 */ /* 0x040fe40007f1e0ff */
[----:B------:R-:W-:-:S02]  /*d100*/  IADD3 R107, P1, R116, 0x4060, RZ ;  /* 0x00004060746b7810 */ /* 0x000fc40007f3e0ff */
[C---:B0-----:R-:W-:Y:S02]  /*d110*/  IADD3 R27, P3, R116.reuse, 0xc060, RZ ;  /* 0x0000c060741b7810 */ /* 0x041fe40007f7e0ff */
[----:B------:R-:W-:Y:S02]  /*d120*/  IADD3 R25, P2, R116, 0xc040, RZ ;  /* 0x0000c04074197810 */ /* 0x000fe40007f5e0ff */
[----:B------:R-:W-:Y:S02]  /*d130*/  SHF.R.U64 R102, R102, 0x3, RZ ;  /* 0x0000000366667819 */ /* 0x000fe400000012ff */
[----:B------:R-:W-:Y:S02]  /*d140*/  LOP3.LUT R112, R113, 0x380, RZ, 0xc0, !PT ;  /* 0x0000038071707812 */ /* 0x000fe400078ec0ff */
[----:B------:R-:W-:Y:S02]  /*d150*/  LOP3.LUT R110, R111, 0x380, RZ, 0xc0, !PT ;  /* 0x000003806f6e7812 */ /* 0x000fe400078ec0ff */
[----:B------:R-:W-:-:S02]  /*d160*/  LOP3.LUT R26, R27, 0x380, RZ, 0xc0, !PT ;  /* 0x000003801b1a7812 */ /* 0x000fc400078ec0ff */
[----:B------:R-:W-:Y:S02]  /*d170*/  LOP3.LUT R106, R107, 0x380, RZ, 0xc0, !PT ;  /* 0x000003806b6a7812 */ /* 0x000fe400078ec0ff */
[----:B------:R-:W-:Y:S02]  /*d180*/  LOP3.LUT R24, R25, 0x380, RZ, 0xc0, !PT ;  /* 0x0000038019187812 */ /* 0x000fe400078ec0ff */
[----:B------:R-:W-:Y:S01]  /*d190*/  LOP3.LUT R102, R102, R103, RZ, 0x3c, !PT ;  /* 0x0000006766667212 */ /* 0x000fe200078e3cff */
[----:B------:R-:W-:Y:S01]  /*d1a0*/  IMAD.X R103, RZ, RZ, R117, P4 ;  /* 0x000000ffff677224 */ /* 0x000fe200020e0675 */
[----:B------:R-:W-:Y:S02]  /*d1b0*/  SHF.R.U64 R112, R112, 0x3, RZ ;  /* 0x0000000370707819 */ /* 0x000fe400000012ff */
[----:B------:R-:W-:Y:S02]  /*d1c0*/  SHF.R.U64 R110, R110, 0x3, RZ ;  /* 0x000000036e6e7819 */ /* 0x000fe400000012ff */
[----:B------:R-:W-:-:S02]  /*d1d0*/  IADD3 R123, P4, R116, 0x8040, RZ ;  /* 0x00008040747b7810 */ /* 0x000fc40007f9e0ff */
[----:B------:R-:W-:Y:S02]  /*d1e0*/  SHF.R.U64 R26, R26, 0x3, RZ ;  /* 0x000000031a1a7819 */ /* 0x000fe400000012ff */
[----:B------:R-:W-:Y:S02]  /*d1f0*/  SHF.R.U64 R106, R106, 0x3, RZ ;  /* 0x000000036a6a7819 */ /* 0x000fe400000012ff */
[----:B------:R-:W-:Y:S02]  /*d200*/  SHF.R.U64 R24, R24, 0x3, RZ ;  /* 0x0000000318187819 */ /* 0x000fe400000012ff */
[----:B------:R-:W-:Y:S01]  /*d210*/  LOP3.LUT R112, R112, R113, RZ, 0x3c, !PT ;  /* 0x0000007170707212 */ /* 0x000fe200078e3cff */
[----:B------:R-:W-:Y:S01]  /*d220*/  IMAD.X R113, RZ, RZ, R117, P5 ;  /* 0x000000ffff717224 */ /* 0x000fe200028e0675 */
[----:B------:R-:W-:Y:S02]  /*d230*/  LOP3.LUT R110, R110, R111, RZ, 0x3c, !PT ;  /* 0x0000006f6e6e7212 */ /* 0x000fe400078e3cff */
[----:B------:R-:W-:-:S02]  /*d240*/  LOP3.LUT R122, R123, 0x380, RZ, 0xc0, !PT ;  /* 0x000003807b7a7812 */ /* 0x000fc400078ec0ff */
[----:B------:R-:W-:Y:S01]  /*d250*/  LOP3.LUT R26, R26, R27, RZ, 0x3c, !PT ;  /* 0x0000001b1a1a7212 */ /* 0x000fe200078e3cff */
[--C-:B------:R-:W-:Y:S01]  /*d260*/  IMAD.X R27, RZ, RZ, R117.reuse, P3 ;  /* 0x000000ffff1b7224 */ /* 0x100fe200018e0675 */
[----:B------:R-:W-:Y:S01]  /*d270*/  LOP3.LUT R106, R106, R107, RZ, 0x3c, !PT ;  /* 0x0000006b6a6a7212 */ /* 0x000fe200078e3cff */
[----:B------:R-:W-:Y:S01]  /*d280*/  IMAD.X R107, RZ, RZ, R117, P1 ;  /* 0x000000ffff6b7224 */ /* 0x000fe200008e0675 */
[----:B------:R-:W-:Y:S02]  /*d290*/  IADD3 R125, P5, R116, 0x8060, RZ ;  /* 0x00008060747d7810 */ /* 0x000fe40007fbe0ff */
[----:B------:R-:W-:Y:S02]  /*d2a0*/  IADD3.X R111, RZ, R117, RZ, P0, !PT ;  /* 0x00000075ff6f7210 */ /* 0x000fe400007fe4ff */
[----:B------:R-:W-:Y:S02]  /*d2b0*/  LOP3.LUT R24, R24, R25, RZ, 0x3c, !PT ;  /* 0x0000001918187212 */ /* 0x000fe400078e3cff */
[----:B------:R-:W-:-:S02]  /*d2c0*/  F2FP.F16.F32.PACK_AB R4, R5, R152 ;  /* 0x000000980504723e */ /* 0x000fc400000000ff */
[----:B------:R-:W-:Y:S02]  /*d2d0*/  IADD3 R127, P0, R116, 0xc000, RZ ;  /* 0x0000c000747f7810 */ /* 0x000fe40007f1e0ff */
[----:B------:R-:W-:Y:S02]  /*d2e0*/  MOV R30, R30 ;  /* 0x0000001e001e7202 */ /* 0x000fe40000000f00 */
[----:B------:R-:W-:Y:S02]  /*d2f0*/  IADD3.X R25, RZ, R117, RZ, P2, !PT ;  /* 0x00000075ff197210 */ /* 0x000fe400017fe4ff */
[----:B------:R-:W-:Y:S02]  /*d300*/  F2FP.F16.F32.PACK_AB R5, R8, R0 ;  /* 0x000000000805723e */ /* 0x000fe400000000ff */
[----:B------:R-:W-:Y:S02]  /*d310*/  IADD3 R129, P1, R116, 0xc020, RZ ;  /* 0x0000c02074817810 */ /* 0x000fe40007f3e0ff */
[----:B------:R-:W-:-:S02]  /*d320*/  SHF.R.U64 R122, R122, 0x3, RZ ;  /* 0x000000037a7a7819 */ /* 0x000fc400000012ff */
[----:B------:R-:W-:Y:S02]  /*d330*/  MOV R28, R28 ;  /* 0x0000001c001c7202 */ /* 0x000fe40000000f00 */
[----:B------:R-:W-:Y:S02]  /*d340*/  F2FP.F16.F32.PACK_AB R8, R41, R154 ;  /* 0x0000009a2908723e */ /* 0x000fe400000000ff */
[----:B------:R-:W-:Y:S02]  /*d350*/  F2FP.F16.F32.PACK_AB R10, R45, R155 ;  /* 0x0000009b2d0a723e */ /* 0x000fe400000000ff */
[----:B------:R-:W-:Y:S01]  /*d360*/  LOP3.LUT R124, R125, 0x380, RZ, 0xc0, !PT ;  /* 0x000003807d7c7812 */ /* 0x000fe200078ec0ff */
[----:B------:R0:W-:Y:S01]  /*d370*/  STSM.16.M88.4 [R30], R4 ;  /* 0x000000041e007844 */ /* 0x0001e20000000200 */
[----:B------:R-:W-:Y:S02]  /*d380*/  LOP3.LUT R126, R127, 0x380, RZ, 0xc0, !PT ;  /* 0x000003807f7e7812 */ /* 0x000fe400078ec0ff */
[----:B------:R-:W-:-:S02]  /*d390*/  MOV R114, R114 ;  /* 0x0000007200727202 */ /* 0x000fc40000000f00 */
[----:B------:R-:W-:Y:S02]  /*d3a0*/  MOV R0, R24 ;  /* 0x0000001800007202 */ /* 0x000fe40000000f00 */
[----:B------:R-:W-:Y:S02]  /*d3b0*/  MOV R3, R26 ;  /* 0x0000001a00037202 */ /* 0x000fe40000000f00 */
[----:B------:R-:W-:Y:S02]  /*d3c0*/  F2FP.F16.F32.PACK_AB R14, R53, R157 ;  /* 0x0000009d350e723e */ /* 0x000fe400000000ff */
[----:B------:R-:W-:Y:S02]  /*d3d0*/  LOP3.LUT R128, R129, 0x380, RZ, 0xc0, !PT ;  /* 0x0000038081807812 */ /* 0x000fe400078ec0ff */
[----:B------:R-:W-:Y:S02]  /*d3e0*/  MOV R102, R102 ;  /* 0x0000006600667202 */ /* 0x000fe40000000f00 */
[----:B------:R-:W-:-:S02]  /*d3f0*/  F2FP.F16.F32.PACK_AB R24, R57, R158 ;  /* 0x0000009e3918723e */ /* 0x000fc400000000ff */
[----:B------:R-:W-:Y:S02]  /*d400*/  F2FP.F16.F32.PACK_AB R25, R59, R58 ;  /* 0x0000003a3b19723e */ /* 0x000fe400000000ff */
[----:B------:R-:W-:Y:S02]  /*d410*/  F2FP.F16.F32.PACK_AB R26, R61, R159 ;  /* 0x0000009f3d1a723e */ /* 0x000fe400000000ff */
[----:B------:R-:W-:Y:S01]  /*d420*/  F2FP.F16.F32.PACK_AB R27, R63, R62 ;  /* 0x0000003e3f1b723e */ /* 0x000fe200000000ff */
[----:B------:R3:W-:Y:S01]  /*d430*/  STSM.16.M88.4 [R28], R8 ;  /* 0x000000081c007844 */ /* 0x0007e20000000200 */
[----:B------:R-:W-:Y:S01]  /*d440*/  LOP3.LUT R122, R122, R123, RZ, 0x3c, !PT ;  /* 0x0000007b7a7a7212 */ /* 0x000fe200078e3cff */
[----:B------:R-:W-:Y:S01]  /*d450*/  IMAD.X R123, RZ, RZ, R117, P4 ;  /* 0x000000ffff7b7224 */ /* 0x000fe200020e0675 */
[----:B------:R-:W-:Y:S02]  /*d460*/  MOV R112, R112 ;  /* 0x0000007000707202 */ /* 0x000fe40000000f00 */
[----:B0-----:R-:W-:-:S02]  /*d470*/  F2FP.F16.F32.PACK_AB R4, R65, R160 ;  /* 0x000000a04104723e */ /* 0x001fc400000000ff */
[----:B------:R-:W-:Y:S02]  /*d480*/  F2FP.F16.F32.PACK_AB R5, R67, R66 ;  /* 0x000000424305723e */ /* 0x000fe400000000ff */
[----:B------:R-:W-:Y:S02]  /*d490*/  F2FP.F16.F32.PACK_AB R6, R69, R161 ;  /* 0x000000a14506723e */ /* 0x000fe400000000ff */
[----:B------:R-:W-:Y:S02]  /*d4a0*/  F2FP.F16.F32.PACK_AB R7, R71, R70 ;  /* 0x000000464707723e */ /* 0x000fe400000000ff */
[----:B------:R-:W-:Y:S01]  /*d4b0*/  SHF.R.U64 R124, R124, 0x3, RZ ;  /* 0x000000037c7c7819 */ /* 0x000fe200000012ff */
[----:B------:R-:W-:Y:S01]  /*d4c0*/  STSM.16.M88.4 [R114], R12 ;  /* 0x0000000c72007844 */ /* 0x000fe20000000200 */
[----:B------:R-:W-:Y:S02]  /*d4d0*/  SHF.R.U64 R126, R126, 0x3, RZ ;  /* 0x000000037e7e7819 */ /* 0x000fe400000012ff */
[----:B------:R-:W-:-:S02]  /*d4e0*/  MOV R110, R110 ;  /* 0x0000006e006e7202 */ /* 0x000fc40000000f00 */
[----:B---3--:R-:W-:Y:S02]  /*d4f0*/  F2FP.F16.F32.PACK_AB R8, R73, R162 ;  /* 0x000000a24908723e */ /* 0x008fe400000000ff */
        /* <DEDUP_REMOVED lines=9> */
[----:B------:R-:W-:Y:S01]  /*d590*/  F2FP.F16.F32.PACK_AB R31, R87, R86 ;  /* 0x00000056571f723e */ /* 0x000fe200000000ff */
[----:B------:R0:W-:Y:S01]  /*d5a0*/  STSM.16.M88.4 [R112], R4 ;  /* 0x0000000470007844 */ /* 0x0001e20000000200 */
[----:B------:R-:W-:Y:S02]  /*d5b0*/  MOV R118, R118 ;  /* 0x0000007600767202 */ /* 0x000fe40000000f00 */
[----:B------:R-:W-:-:S02]  /*d5c0*/  F2FP.F16.F32.PACK_AB R41, R91, R90 ;  /* 0x0000005a5b29723e */ /* 0x000fc400000000ff */
[----:B------:R-:W-:Y:S01]  /*d5d0*/  LOP3.LUT R124, R124, R125, RZ, 0x3c, !PT ;  /* 0x0000007d7c7c7212 */ /* 0x000fe200078e3cff */
[--C-:B------:R-:W-:Y:S01]  /*d5e0*/  IMAD.X R125, RZ, RZ, R117.reuse, P5 ;  /* 0x000000ffff7d7224 */ /* 0x100fe200028e0675 */
[----:B------:R-:W-:Y:S01]  /*d5f0*/  MOV R120, R120 ;  /* 0x0000007800787202 */ /* 0x000fe20000000f00 */
[----:B------:R3:W-:Y:S01]  /*d600*/  STSM.16.M88.4 [R110], R8 ;  /* 0x000000086e007844 */ /* 0x0007e20000000200 */
[----:B------:R-:W-:Y:S01]  /*d610*/  LOP3.LUT R126, R126, R127, RZ, 0x3c, !PT ;  /* 0x0000007f7e7e7212 */ /* 0x000fe200078e3cff */
[--C-:B------:R-:W-:Y:S01]  /*d620*/  IMAD.X R127, RZ, RZ, R117.reuse, P0 ;  /* 0x000000ffff7f7224 */ /* 0x100fe200000e0675 */
[----:B------:R-:W-:Y:S01]  /*d630*/  MOV R122, R122 ;  /* 0x0000007a007a7202 */ /* 0x000fe20000000f00 */
[----:B------:R-:W-:Y:S01]  /*d640*/  STSM.16.M88.4 [R106], R28 ;  /* 0x0000001c6a007844 */ /* 0x000fe20000000200 */
[----:B------:R-:W-:Y:S01]  /*d650*/  LOP3.LUT R128, R128, R129, RZ, 0x3c, !PT ;  /* 0x0000008180807212 */ /* 0x000fe200078e3cff */
[----:B------:R-:W-:Y:S01]  /*d660*/  IMAD.X R129, RZ, RZ, R117, P1 ;  /* 0x000000ffff817224 */ /* 0x000fe200008e0675 */
[----:B0-----:R-:W-:-:S02]  /*d670*/  F2FP.F16.F32.PACK_AB R4, R105, R170 ;  /* 0x000000aa6904723e */ /* 0x001fc400000000ff */
[----:B------:R-:W-:Y:S02]  /*d680*/  F2FP.F16.F32.PACK_AB R5, R50, R48 ;  /* 0x000000303205723e */ /* 0x000fe400000000ff */
[----:B------:R-:W-:Y:S02]  /*d690*/  F2FP.F16.F32.PACK_AB R6, R109, R108 ;  /* 0x0000006c6d06723e */ /* 0x000fe400000000ff */
[----:B------:R-:W-:Y:S01]  /*d6a0*/  F2FP.F16.F32.PACK_AB R7, R54, R52 ;  /* 0x000000343607723e */ /* 0x000fe200000000ff */
[----:B------:R-:W-:Y:S01]  /*d6b0*/  STSM.16.M88.4 [R118], R40 ;  /* 0x0000002876007844 */ /* 0x000fe20000000200 */
[----:B------:R-:W-:Y:S02]  /*d6c0*/  MOV R124, R124 ;  /* 0x0000007c007c7202 */ /* 0x000fe40000000f00 */
[----:B---3--:R-:W-:Y:S01]  /*d6d0*/  F2FP.F16.F32.PACK_AB R8, R88, R171 ;  /* 0x000000ab5808723e */ /* 0x008fe200000000ff */
[----:B------:R-:W-:Y:S01]  /*d6e0*/  STSM.16.M88.4 [R120], R36 ;  /* 0x0000002478007844 */ /* 0x000fe20000000200 */
[----:B------:R-:W-:-:S02]  /*d6f0*/  F2FP.F16.F32.PACK_AB R9, R60, R56 ;  /* 0x000000383c09723e */ /* 0x000fc400000000ff */
[----:B------:R-:W-:Y:S01]  /*d700*/  F2FP.F16.F32.PACK_AB R10, R92, R172 ;  /* 0x000000ac5c0a723e */ /* 0x000fe200000000ff */
[----:B------:R0:W-:Y:S01]  /*d710*/  STSM.16.M88.4 [R122], R4 ;  /* 0x000000047a007844 */ /* 0x0001e20000000200 */
[----:B------:R-:W-:Y:S02]  /*d720*/  F2FP.F16.F32.PACK_AB R11, R68, R64 ;  /* 0x00000040440b723e */ /* 0x000fe400000000ff */
[----:B------:R-:W-:Y:S02]  /*d730*/  MOV R126, R126 ;  /* 0x0000007e007e7202 */ /* 0x000fe40000000f00 */
[----:B------:R-:W-:Y:S02]  /*d740*/  F2FP.F16.F32.PACK_AB R12, R96, R174 ;  /* 0x000000ae600c723e */ /* 0x000fe400000000ff */
[----:B------:R-:W-:Y:S02]  /*d750*/  F2FP.F16.F32.PACK_AB R13, R76, R72 ;  /* 0x000000484c0d723e */ /* 0x000fe400000000ff */
[----:B------:R-:W-:-:S02]  /*d760*/  F2FP.F16.F32.PACK_AB R14, R100, R175 ;  /* 0x000000af640e723e */ /* 0x000fc400000000ff */
[----:B------:R-:W-:Y:S02]  /*d770*/  F2FP.F16.F32.PACK_AB R15, R84, R80 ;  /* 0x00000050540f723e */ /* 0x000fe400000000ff */
[----:B------:R-:W-:Y:S02]  /*d780*/  ISETP.NE.U32.AND P0, PT, RZ, UR4, PT ;  /* 0x00000004ff007c0c */ /* 0x000fe4000bf05070 */
[----:B------:R-:W-:Y:S02]  /*d790*/  MOV R128, R128 ;  /* 0x0000008000807202 */ /* 0x000fe40000000f00 */
[----:B0-----:R-:W-:Y:S02]  /*d7a0*/  IADD3 R6, P1, R179, UR4, RZ ;  /* 0x00000004b3067c10 */ /* 0x001fe4000ff3e0ff */
[----:B------:R-:W-:Y:S02]  /*d7b0*/  F2FP.F16.F32.PACK_AB R24, R104, R176 ;  /* 0x000000b06818723e */ /* 0x000fe400000000ff */
[----:B------:R-:W-:-:S02]  /*d7c0*/  F2FP.F16.F32.PACK_AB R25, R131, R130 ;  /* 0x000000828319723e */ /* 0x000fc400000000ff */
[----:B------:R-:W-:Y:S02]  /*d7d0*/  F2FP.F16.F32.PACK_AB R26, R133, R132 ;  /* 0x00000084851a723e */ /* 0x000fe400000000ff */
[----:B------:R-:W-:Y:S01]  /*d7e0*/  F2FP.F16.F32.PACK_AB R27, R135, R134 ;  /* 0x00000086871b723e */ /* 0x000fe200000000ff */
[----:B------:R0:W-:Y:S01]  /*d7f0*/  STSM.16.M88.4 [R124], R8 ;  /* 0x000000087c007844 */ /* 0x0001e20000000200 */
[----:B------:R-:W-:Y:S02]  /*d800*/  ISETP.NE.AND.EX P0, PT, RZ, UR5, PT, P0 ;  /* 0x00000005ff007c0c */ /* 0x000fe4000bf05300 */
[----:B------:R-:W-:Y:S01]  /*d810*/  IADD3.X R7, R178, UR5, RZ, P1, !PT ;  /* 0x00000005b2077c10 */ /* 0x000fe20008ffe4ff */
[----:B------:R-:W-:Y:S01]  /*d820*/  STSM.16.M88.4 [R126], R12 ;  /* 0x0000000c7e007844 */ /* 0x000fe20000000200 */
[----:B------:R-:W-:Y:S02]  /*d830*/  ULDC.64 UR4, c[0x0][0xc08] ;  /* 0x0003020000047ab9 */ /* 0x000fe40000000a00 */
[----:B------:R-:W-:Y:S01]  /*d840*/  ISETP.NE.U32.AND P2, PT, RZ, UR4, PT ;  /* 0x00000004ff007c0c */ /* 0x000fe2000bf45070 */
[----:B------:R4:W-:Y:S04]  /*d850*/  STSM.16.M88.4 [R128], R24 ;  /* 0x0000001880007844 */ /* 0x0009e80000000200 */
[----:B------:R3:W-:Y:S01]  /*d860*/  STSM.16.M88.4 [R0], R136 ;  /* 0x0000008800007844 */ /* 0x0007e20000000200 */
[----:B------:R-:W-:-:S03]  /*d870*/  ISETP.NE.AND.EX P2, PT, RZ, UR5, PT, P2 ;  /* 0x00000005ff007c0c */ /* 0x000fc6000bf45320 */
[----:B------:R3:W-:Y:S01]  /*d880*/  STSM.16.M88.4 [R3], R144 ;  /* 0x0000009003007844 */ /* 0x0007e20000000200 */
[----:B------:R-:W-:Y:S01]  /*d890*/  IMAD.MOV.U32 R80, RZ, RZ, RZ ;  /* 0x000000ffff507224 */ /* 0x000fe200078e00ff */
[----:B------:R-:W-:Y:S08]  /*d8a0*/  BAR.SYNC.DEFER_BLOCKING 0x1, 0x100 ;  /* 0x0044000000007b1d */ /* 0x000ff00000010000 */
[----:B------:R-:W-:Y:S01]  /*d8b0*/  @P2 IADD3 R4, P3, R179, UR4, RZ ;  /* 0x00000004b3042c10 */ /* 0x000fe2000ff7e0ff */
[----:B------:R-:W-:-:S02]  /*d8c0*/  ULDC UR4, c[0x0][0xa88] ;  /* 0x0002a20000047ab9 */ /* 0x000fc40000000800 */
[----:B0-----:R-:W-:Y:S01]  /*d8d0*/  IMAD.U32 R11, RZ, RZ, UR4 ;  /* 0x00000004ff0b7e24 */ /* 0x001fe2000f8e00ff */
[----:B------:R-:W-:Y:S01]  /*d8e0*/  @P2 IADD3.X R5, R178, UR5, RZ, P3, !PT ;  /* 0x00000005b2052c10 */ /* 0x000fe20009ffe4ff */
[----:B------:R3:W5:Y:S04]  /*d8f0*/  @P0 LDG.E R80, desc[UR40][R6.64] ;  /* 0x0000002806500981 */ /* 0x000768000c1e1900 */
[----:B------:R3:W5:Y:S01]  /*d900*/  @P2 LDG.E R11, desc[UR40][R4.64] ;  /* 0x00000028040b2981 */ /* 0x000762000c1e1900 */
[----:B--2---:R-:W-:-:S13]  /*d910*/  ISETP.NE.AND P1, PT, R32, 0x1, PT ;  /* 0x000000012000780c */ /* 0x004fda0003f25270 */
[----:B------:R-:W0:Y:S08]  /*d920*/  @P1 LDC R8, c[0x0][0xbec] ;  /* 0x0002fb00ff081b82 */ /* 0x000e300000000800 */
[----:B------:R-:W2:Y:S01]  /*d930*/  @P1 LDC R9, c[0x0][0xbf0] ;  /* 0x0002fc00ff091b82 */ /* 0x000ea20000000800 */
[----:B----4-:R-:W-:Y:S01]  /*d940*/  IMAD R25, R173, 0x80, R177 ;  /* 0x00000080ad197824 */ /* 0x010fe200078e02b1 */
[----:B---3--:R-:W-:Y:S06]  /*d950*/  @P2 BRA `(.L_x_9801) ;  /* 0x0000000000102947 */ /* 0x008fec0003800000 */
[----:B------:R-:W-:Y:S05]  /*d960*/  @!P0 BRA `(.L_x_9801) ;  /* 0x00000000000c8947 */ /* 0x000fea0003800000 */
[----:B------:R-:W3:Y:S04]  /*d970*/  LDG.E R0, desc[UR40][R6.64] ;  /* 0x0000002806007981 */ /* 0x000ee8000c1e1900 */
[----:B-----5:R-:W3:Y:S02]  /*d980*/  LDG.E R11, desc[UR40][R6.64+0x4] ;  /* 0x00000428060b7981 */ /* 0x020ee4000c1e1900 */
[----:B---3--:R-:W-:-:S07]  /*d990*/  IMAD.IADD R11, R11, 0x1, -R0 ;  /* 0x000000010b0b7824 */ /* 0x008fce00078e0a00 */
.L_x_9801:
[----:B------:R-:W3:Y:S01]  /*d9a0*/  LDL.LU R10, [R1+0x38] ;  /* 0x00003800010a7983 */ /* 0x000ee20000300800 */
[----:B0-----:R-:W-:Y:S01]  /*d9b0*/  @P1 IMAD.HI.U32 R0, R25, R8, RZ ;  /* 0x0000000819001227 */ /* 0x001fe200078e00ff */
[----:B------:R-:W-:-:S03]  /*d9c0*/  ULDC.64 UR4, c[0x0][0xb90] ;  /* 0x0002e40000047ab9 */ /* 0x000fc60000000a00 */
[----:B------:R-:W-:Y:S01]  /*d9d0*/  IMAD.MOV.U32 R7, RZ, RZ, R25 ;  /* 0x000000ffff077224 */ /* 0x000fe200078e0019 */
[----:B------:R-:W4:Y:S01]  /*d9e0*/  LDL.LU R6, [R1+0x24] ;  /* 0x0000240001067983 */ /* 0x000f220000300800 */
[----:B-----5:R-:W-:Y:S01]  /*d9f0*/  SHF.R.S32.HI R81, RZ, 0x1f, R80 ;  /* 0x0000001fff517819 */ /* 0x020fe20000011450 */
[----:B------:R-:W0:Y:S02]  /*da00*/  @P1 LDC R85, c[0x0][0xbec] ;  /* 0x0002fb00ff551b82 */ /* 0x000e240000000800 */
[----:B------:R-:W3:Y:S01]  /*da10*/  LDL.LU R88, [R1+0x18] ;  /* 0x0000180001587983 */ /* 0x000ee20000300800 */
[----:B--2---:R-:W-:Y:S01]  /*da20*/  @P1 SHF.R.U32.HI R7, RZ, R9, R0 ;  /* 0x00000009ff071219 */ /* 0x004fe20000011600 */
[----:B------:R-:W2:Y:S04]  /*da30*/  S2R R87, SR_TID.X ;  /* 0x0000000000577919 */ /* 0x000ea80000002100 */
[----:B------:R-:W-:Y:S01]  /*da40*/  IMAD.MOV R15, RZ, RZ, -R7 ;  /* 0x000000ffff0f7224 */ /* 0x000fe200078e0a07 */
[----:B------:R-:W1:Y:S01]  /*da50*/  S2R R26, SR_TID.X ;  /* 0x00000000001a7919 */ /* 0x000e620000002100 */
[----:B--2---:R-:W-:-:S05]  /*da60*/  VIADD R87, R87, 0xffffff80 ;  /* 0xffffff8057577836 */ /* 0x004fca0000000000 */
[----:B------:R-:W-:-:S04]  /*da70*/  SHF.R.S32.HI R86, RZ, 0x1f, R87 ;  /* 0x0000001fff567819 */ /* 0x000fc80000011457 */
[----:B------:R-:W-:-:S04]  /*da80*/  LEA.HI R86, R86, R87, RZ, 0x3 ;  /* 0x0000005756567211 */ /* 0x000fc800078f18ff */
[----:B------:R-:W-:-:S04]  /*da90*/  SHF.R.S32.HI R86, RZ, 0x3, R86 ;  /* 0x00000003ff567819 */ /* 0x000fc80000011456 */
[----:B------:R-:W-:Y:S01]  /*daa0*/  LEA R13, R86, R217, 0x6 ;  /* 0x000000d9560d7211 */ /* 0x000fe200078e30ff */
[C---:B------:R-:W-:Y:S01]  /*dab0*/  VIADD R90, R217.reuse, 0xc0 ;  /* 0x000000c0d95a7836 */ /* 0x040fe20000000000 */
[C---:B------:R-:W-:Y:S01]  /*dac0*/  IADD3 R92, R217.reuse, 0x80, RZ ;  /* 0x00000080d95c7810 */ /* 0x040fe20007ffe0ff */
[----:B------:R-:W-:Y:S01]  /*dad0*/  BSSY B1, `(.L_x_9802) ;  /* 0x00000df000017945 */ /* 0x000fe20003800000 */
[C---:B------:R-:W-:Y:S02]  /*dae0*/  VIADD R89, R217.reuse, 0xc0 ;  /* 0x000000c0d9597836 */ /* 0x040fe40000000000 */
[C---:B------:R-:W-:Y:S02]  /*daf0*/  VIADD R91, R217.reuse, 0x80 ;  /* 0x00000080d95b7836 */ /* 0x040fe40000000000 */
[----:B------:R-:W-:Y:S01]  /*db00*/  VIADD R93, R217, 0x40 ;  /* 0x00000040d95d7836 */ /* 0x000fe20000000000 */
[----:B----4-:R-:W-:Y:S02]  /*db10*/  SEL R82, R6, RZ, !P0 ;  /* 0x000000ff06527207 */ /* 0x010fe40004000000 */
[----:B---3--:R-:W-:Y:S01]  /*db20*/  SHF.R.S32.HI R83, RZ, 0x1f, R88 ;  /* 0x0000001fff537819 */ /* 0x008fe20000011458 */
[----:B------:R-:W-:-:S04]  /*db30*/  IMAD.WIDE.U32 R4, R88, UR4, R80 ;  /* 0x0000000458047c25 */ /* 0x000fc8000f8e0050 */
[----:B------:R-:W-:-:S04]  /*db40*/  IMAD R3, R83, UR4, RZ ;  /* 0x0000000453037c24 */ /* 0x000fc8000f8e02ff */
[----:B------:R-:W-:Y:S01]  /*db50*/  IMAD R9, R88, UR5, R3 ;  /* 0x0000000558097c24 */ /* 0x000fe2000f8e0203 */
[----:B------:R-:W-:Y:S01]  /*db60*/  SEL R3, R10, RZ, !P0 ;  /* 0x000000ff0a037207 */ /* 0x000fe20004000000 */
[----:B------:R-:W-:Y:S01]  /*db70*/  ULDC.64 UR4, c[0x0][0xb98] ;  /* 0x0002e60000047ab9 */ /* 0x000fe20000000a00 */
[----:B------:R-:W2:Y:S01]  /*db80*/  LDL R10, [R1+0x48] ;  /* 0x00004800010a7983 */ /* 0x000ea20000100800 */
[----:B------:R-:W-:Y:S02]  /*db90*/  IMAD.IADD R5, R5, 0x1, R9 ;  /* 0x0000000105057824 */ /* 0x000fe400078e0209 */
[----:B------:R-:W-:Y:S02]  /*dba0*/  IMAD R9, R32, R15, R25 ;  /* 0x0000000f20097224 */ /* 0x000fe400078e0219 */
[----:B------:R-:W-:Y:S02]  /*dbb0*/  IMAD R15, R3, UR4, RZ ;  /* 0x00000004030f7c24 */ /* 0x000fe4000f8e02ff */
[----:B------:R-:W-:Y:S01]  /*dbc0*/  IMAD.WIDE.U32 R4, R82, UR4, R4 ;  /* 0x0000000452047c25 */ /* 0x000fe2000f8e0004 */
[----:B------:R-:W-:-:S03]  /*dbd0*/  SHF.R.S32.HI R0, RZ, 0x1f, R9 ;  /* 0x0000001fff007819 */ /* 0x000fc60000011409 */
[----:B------:R-:W-:Y:S01]  /*dbe0*/  IMAD.WIDE R94, R13, 0x2, R94 ;  /* 0x000000020d5e7825 */ /* 0x000fe200078e025e */
[----:B------:R-:W-:Y:S02]  /*dbf0*/  SHF.R.S32.HI R13, RZ, 0x1f, R7 ;  /* 0x0000001fff0d7819 */ /* 0x000fe40000011407 */
[----:B------:R-:W-:Y:S01]  /*dc00*/  IADD3 R4, P0, R7, R4, RZ ;  /* 0x0000000407047210 */ /* 0x000fe20007f1e0ff */
[----:B------:R-:W-:Y:S01]  /*dc10*/  IMAD R15, R82, UR5, R15 ;  /* 0x00000005520f7c24 */ /* 0x000fe2000f8e020f */
[----:B------:R-:W-:Y:S02]  /*dc20*/  ULDC.64 UR4, c[0x0][0xb88] ;  /* 0x0002e20000047ab9 */ /* 0x000fe40000000a00 */
[----:B------:R-:W-:Y:S02]  /*dc30*/  IMAD R0, R0, UR4, RZ ;  /* 0x0000000400007c24 */ /* 0x000fe4000f8e02ff */
[----:B------:R-:W-:Y:S02]  /*dc40*/  IADD3.X R5, R13, R5, R15, P0, !PT ;  /* 0x000000050d057210 */ /* 0x000fe400007fe40f */
[----:B------:R-:W-:-:S02]  /*dc50*/  IMAD R13, R9, UR5, R0 ;  /* 0x00000005090d7c24 */ /* 0x000fc4000f8e0200 */
[----:B------:R-:W-:Y:S01]  /*dc60*/  IMAD.WIDE.U32 R4, R9, UR4, R4 ;  /* 0x0000000409047c25 */ /* 0x000fe2000f8e0004 */
[----:B------:R-:W-:-:S03]  /*dc70*/  ULDC.64 UR4, c[0x0][0xb50] ;  /* 0x0002d40000047ab9 */ /* 0x000fc60000000a00 */
[----:B------:R-:W-:Y:S01]  /*dc80*/  IMAD.IADD R5, R5, 0x1, R13 ;  /* 0x0000000105057824 */ /* 0x000fe200078e020d */
[----:B------:R-:W-:Y:S02]  /*dc90*/  LEA R6, P0, R4, UR4, 0x2 ;  /* 0x0000000404067c11 */ /* 0x000fe4000f8010ff */
[----:B------:R-:W-:Y:S02]  /*dca0*/  IADD3 R7, P2, R94, 0x1000, RZ ;  /* 0x000010005e077810 */ /* 0x000fe40007f5e0ff */
[----:B------:R-:W-:Y:S01]  /*dcb0*/  LEA.HI.X R4, R4, UR5, R5, 0x2, P0 ;  /* 0x0000000504047c11 */ /* 0x000fe200080f1405 */
[----:B-1----:R-:W-:Y:S01]  /*dcc0*/  VIADD R26, R26, 0xffffff80 ;  /* 0xffffff801a1a7836 */ /* 0x002fe20000000000 */
[C---:B------:R-:W-:Y:S01]  /*dcd0*/  IADD3 R29, P0, R94.reuse, 0x4000, RZ ;  /* 0x000040005e1d7810 */ /* 0x040fe20007f1e0ff */
[----:B------:R-:W-:Y:S01]  /*dce0*/  IMAD.X R9, RZ, RZ, R95, P2 ;  /* 0x000000ffff097224 */ /* 0x000fe200010e065f */
[C---:B------:R-:W-:Y:S02]  /*dcf0*/  IADD3 R41, P2, R94.reuse, 0x6000, RZ ;  /* 0x000060005e297810 */ /* 0x040fe40007f5e0ff */
[----:B------:R-:W-:Y:S01]  /*dd00*/  IADD3 R13, P3, R94, 0x2000, RZ ;  /* 0x000020005e0d7810 */ /* 0x000fe20007f7e0ff */
[----:B------:R-:W-:Y:S01]  /*dd10*/  SHFL.IDX PT, R54, R6, RZ, 0x1c1f ;  /* 0x001c1fff06367589 */ /* 0x000fe200000e0000 */
[----:B------:R-:W-:Y:S01]  /*dd20*/  LOP3.LUT R28, R29, 0x380, RZ, 0xc0, !PT ;  /* 0x000003801d1c7812 */ /* 0x000fe200078ec0ff */
[----:B------:R-:W-:Y:S01]  /*dd30*/  IMAD R0, R11, R32, RZ ;  /* 0x000000200b007224 */ /* 0x000fe200078e02ff */
[----:B------:R-:W-:Y:S01]  /*dd40*/  LOP3.LUT R40, R41, 0x380, RZ, 0xc0, !PT ;  /* 0x0000038029287812 */ /* 0x000fe200078ec0ff */
[----:B------:R-:W-:Y:S01]  /*dd50*/  SHFL.IDX PT, R58, R6, 0x1, 0x1c1f ;  /* 0x003c1f00063a7f89 */ /* 0x000fe200000e0000 */
[----:B------:R-:W-:Y:S01]  /*dd60*/  SHF.R.U64 R28, R28, 0x3, RZ ;  /* 0x000000031c1c7819 */ /* 0x000fe200000012ff */
[----:B------:R-:W-:Y:S01]  /*dd70*/  ULDC.64 UR4, c[0x0][0xaa0] ;  /* 0x0002a80000047ab9 */ /* 0x000fe20000000a00 */
[----:B------:R-:W-:-:S02]  /*dd80*/  SHF.R.S32.HI R14, RZ, 0x1f, R26 ;  /* 0x0000001fff0e7819 */ /* 0x000fc4000001141a */
[----:B------:R-:W-:Y:S01]  /*dd90*/  LOP3.LUT R28, R28, R29, RZ, 0x3c, !PT ;  /* 0x0000001d1c1c7212 */ /* 0x000fe200078e3cff */
[--C-:B------:R-:W-:Y:S01]  /*dda0*/  IMAD.X R29, RZ, RZ, R95.reuse, P0 ;  /* 0x000000ffff1d7224 */ /* 0x100fe200000e065f */
[----:B------:R-:W-:Y:S02]  /*ddb0*/  SHF.R.U64 R40, R40, 0x3, RZ ;  /* 0x0000000328287819 */ /* 0x000fe400000012ff */
[----:B------:R-:W-:Y:S02]  /*ddc0*/  IADD3 R53, P0, R94, 0x9000, RZ ;  /* 0x000090005e357810 */ /* 0x000fe40007f1e0ff */
[----:B------:R-:W-:Y:S02]  /*ddd0*/  LEA.HI R14, R14, R26, RZ, 0x7 ;  /* 0x0000001a0e0e7211 */ /* 0x000fe400078f38ff */
[----:B------:R-:W-:Y:S01]  /*dde0*/  LOP3.LUT R40, R40, R41, RZ, 0x3c, !PT ;  /* 0x0000002928287212 */ /* 0x000fe200078e3cff */
[----:B------:R-:W-:Y:S01]  /*ddf0*/  IMAD.X R41, RZ, RZ, R95, P2 ;  /* 0x000000ffff297224 */ /* 0x000fe200010e065f */
[----:B------:R-:W-:-:S02]  /*de00*/  LOP3.LUT R52, R53, 0x380, RZ, 0xc0, !PT ;  /* 0x0000038035347812 */ /* 0x000fc400078ec0ff */
[----:B------:R-:W-:Y:S02]  /*de10*/  IADD3 R61, P2, R94, 0xb000, RZ ;  /* 0x0000b0005e3d7810 */ /* 0x000fe40007f5e0ff */
[----:B------:R-:W-:Y:S01]  /*de20*/  LOP3.LUT R14, R14, 0xffffff80, RZ, 0xc0, !PT ;  /* 0xffffff800e0e7812 */ /* 0x000fe200078ec0ff */
[----:B------:R-:W1:Y:S01]  /*de30*/  SHFL.IDX PT, R55, R4, RZ, 0x1c1f ;  /* 0x001c1fff04377589 */ /* 0x000e6200000e0000 */
[----:B------:R-:W-:Y:S02]  /*de40*/  SHF.R.U64 R52, R52, 0x3, RZ ;  /* 0x0000000334347819 */ /* 0x000fe400000012ff */
[----:B------:R-:W-:Y:S01]  /*de50*/  LOP3.LUT R60, R61, 0x380, RZ, 0xc0, !PT ;  /* 0x000003803d3c7812 */ /* 0x000fe200078ec0ff */
[----:B------:R-:W-:Y:S01]  /*de60*/  IMAD.IADD R14, R26, 0x1, -R14 ;  /* 0x000000011a0e7824 */ /* 0x000fe200078e0a0e */
[----:B------:R-:W-:Y:S01]  /*de70*/  LOP3.LUT R12, R13, 0x380, RZ, 0xc0, !PT ;  /* 0x000003800d0c7812 */ /* 0x000fe200078ec0ff */
[----:B------:R3:W4:Y:S01]  /*de80*/  SHFL.IDX PT, R59, R4, 0x1, 0x1c1f ;  /* 0x003c1f00043b7f89 */ /* 0x00072200000e0000 */
[----:B------:R-:W-:Y:S01]  /*de90*/  LOP3.LUT R52, R52, R53, RZ, 0x3c, !PT ;  /* 0x0000003534347212 */ /* 0x000fe200078e3cff */
[----:B------:R-:W-:Y:S01]  /*dea0*/  IMAD.X R53, RZ, RZ, R95, P0 ;  /* 0x000000ffff357224 */ /* 0x000fe200000e065f */
[----:B------:R-:W-:-:S02]  /*deb0*/  SHF.R.U64 R60, R60, 0x3, RZ ;  /* 0x000000033c3c7819 */ /* 0x000fc400000012ff */
[----:B------:R-:W-:Y:S02]  /*dec0*/  SHF.R.U64 R12, R12, 0x3, RZ ;  /* 0x000000030c0c7819 */ /* 0x000fe400000012ff */
[----:B------:R-:W-:Y:S02]  /*ded0*/  LOP3.LUT P0, RZ, R14, 0x3, RZ, 0xc0, !PT ;  /* 0x000000030eff7812 */ /* 0x000fe4000780c0ff */
[----:B------:R-:W-:Y:S02]  /*dee0*/  SHF.R.S32.HI R84, RZ, 0x1f, R87 ;  /* 0x0000001fff547819 */ /* 0x000fe40000011457 */
[----:B------:R-:W-:Y:S01]  /*def0*/  LOP3.LUT R60, R60, R61, RZ, 0x3c, !PT ;  /* 0x0000003d3c3c7212 */ /* 0x000fe200078e3cff */
[--C-:B------:R-:W-:Y:S01]  /*df00*/  IMAD.X R61, RZ, RZ, R95.reuse, P2 ;  /* 0x000000ffff3d7224 */ /* 0x100fe200010e065f */
[----:B------:R-:W-:Y:S01]  /*df10*/  LOP3.LUT R12, R12, R13, RZ, 0x3c, !PT ;  /* 0x0000000d0c0c7212 */ /* 0x000fe200078e3cff */
[----:B------:R-:W-:Y:S01]  /*df20*/  IMAD.X R13, RZ, RZ, R95, P3 ;  /* 0x000000ffff0d7224 */ /* 0x000fe200018e065f */
[----:B------:R-:W-:-:S02]  /*df30*/  IADD3 R25, P5, R94, 0x3000, RZ ;  /* 0x000030005e197810 */ /* 0x000fc40007fbe0ff */
[----:B------:R-:W-:Y:S02]  /*df40*/  IADD3 R37, P4, R94, 0x5000, RZ ;  /* 0x000050005e257810 */ /* 0x000fe40007f9e0ff */
[----:B------:R-:W-:Y:S02]  /*df50*/  LEA.HI R84, R84, R87, RZ, 0x3 ;  /* 0x0000005754547211 */ /* 0x000fe400078f18ff */
[----:B------:R-:W-:Y:S02]  /*df60*/  IADD3 R45, P3, R94, 0x7000, RZ ;  /* 0x000070005e2d7810 */ /* 0x000fe40007f7e0ff */
[----:B------:R-:W-:Y:S02]  /*df70*/  LOP3.LUT R24, R25, 0x380, RZ, 0xc0, !PT ;  /* 0x0000038019187812 */ /* 0x000fe400078ec0ff */
[----:B------:R-:W-:Y:S02]  /*df80*/  LOP3.LUT R36, R37, 0x380, RZ, 0xc0, !PT ;  /* 0x0000038025247812 */ /* 0x000fe400078ec0ff */
[----:B------:R-:W-:-:S02]  /*df90*/  LOP3.LUT R84, R84, 0xfffffff8, RZ, 0xc0, !PT ;  /* 0xfffffff854547812 */ /* 0x000fc400078ec0ff */
[----:B------:R-:W-:Y:S02]  /*dfa0*/  LOP3.LUT R44, R45, 0x380, RZ, 0xc0, !PT ;  /* 0x000003802d2c7812 */ /* 0x000fe400078ec0ff */
[----:B------:R-:W-:Y:S01]  /*dfb0*/  SHF.R.U64 R24, R24, 0x3, RZ ;  /* 0x0000000318187819 */ /* 0x000fe200000012ff */
[----:B------:R-:W-:Y:S01]  /*dfc0*/  IMAD.IADD R84, R87, 0x1, -R84 ;  /* 0x0000000157547824 */ /* 0x000fe200078e0a54 */
[----:B------:R-:W-:Y:S01]  /*dfd0*/  SHF.R.U64 R36, R36, 0x3, RZ ;  /* 0x0000000324247819 */ /* 0x000fe200000012ff */
[----:B------:R-:W0:Y:S01]  /*dfe0*/  @P1 LDC R87, c[0x0][0xbf0] ;  /* 0x0002fc00ff571b82 */ /* 0x000e220000000800 */
[----:B------:R-:W-:Y:S02]  /*dff0*/  SHF.R.U64 R44, R44, 0x3, RZ ;  /* 0x000000032c2c7819 */ /* 0x000fe400000012ff */
[----:B------:R-:W-:Y:S01]  /*e000*/  LOP3.LUT R24, R24, R25, RZ, 0x3c, !PT ;  /* 0x0000001918187212 */ /* 0x000fe200078e3cff */
[----:B------:R-:W-:Y:S01]  /*e010*/  IMAD.X R25, RZ, RZ, R95, P5 ;  /* 0x000000ffff197224 */ /* 0x000fe200028e065f */
[----:B------:R-:W-:-:S02]  /*e020*/  LOP3.LUT R36, R36, R37, RZ, 0x3c, !PT ;  /* 0x0000002524247212 */ /* 0x000fc400078e3cff */
[----:B------:R-:W-:Y:S01]  /*e030*/  LOP3.LUT R44, R44, R45, RZ, 0x3c, !PT ;  /* 0x0000002d2c2c7212 */ /* 0x000fe200078e3cff */
[----:B------:R-:W-:Y:S01]  /*e040*/  IMAD.X R45, RZ, RZ, R95, P3 ;  /* 0x000000ffff2d7224 */ /* 0x000fe200018e065f */
[----:B------:R-:W-:Y:S02]  /*e050*/  IADD3.X R37, RZ, R95, RZ, P4, !PT ;  /* 0x0000005fff257210 */ /* 0x000fe400027fe4ff */
[C---:B------:R-:W-:Y:S02]  /*e060*/  IADD3 R49, P5, R94.reuse, 0x8000, RZ ;  /* 0x000080005e317810 */ /* 0x040fe40007fbe0ff */
[C---:B------:R-:W-:Y:S02]  /*e070*/  IADD3 R57, P4, R94.reuse, 0xa000, RZ ;  /* 0x0000a0005e397810 */ /* 0x040fe40007f9e0ff */
[----:B------:R-:W-:Y:S02]  /*e080*/  IADD3 R65, P3, R94, 0xc000, RZ ;  /* 0x0000c0005e417810 */ /* 0x000fe40007f7e0ff */
        /* <DEDUP_REMOVED lines=8> */
[----:B------:R-:W-:Y:S01]  /*e110*/  LOP3.LUT R48, R48, R49, RZ, 0x3c, !PT ;  /* 0x0000003130307212 */ /* 0x000fe200078e3cff */
[--C-:B------:R-:W-:Y:S01]  /*e120*/  IMAD.X R49, RZ, RZ, R95.reuse, P5 ;  /* 0x000000ffff317224 */ /* 0x100fe200028e065f */
[----:B------:R-:W-:Y:S02]  /*e130*/  LOP3.LUT R56, R56, R57, RZ, 0x3c, !PT ;  /* 0x0000003938387212 */ /* 0x000fe400078e3cff */
[----:B------:R-:W-:Y:S01]  /*e140*/  LOP3.LUT R64, R64, R65, RZ, 0x3c, !PT ;  /* 0x0000004140407212 */ /* 0x000fe200078e3cff */
[----:B------:R-:W-:Y:S01]  /*e150*/  IMAD.X R65, RZ, RZ, R95, P3 ;  /* 0x000000ffff417224 */ /* 0x000fe200018e065f */
[----:B------:R-:W-:Y:S02]  /*e160*/  IADD3.X R57, RZ, R95, RZ, P4, !PT ;  /* 0x0000005fff397210 */ /* 0x000fe400027fe4ff */
[----:B------:R-:W-:-:S02]  /*e170*/  LOP3.LUT R8, R8, R7, RZ, 0x3c, !PT ;  /* 0x0000000708087212 */ /* 0x000fc400078e3cff */
[C---:B------:R-:W-:Y:S02]  /*e180*/  IADD3 R69, P5, R94.reuse, 0xd000, RZ ;  /* 0x0000d0005e457810 */ /* 0x040fe40007fbe0ff */
[C---:B------:R-:W-:Y:S02]  /*e190*/  IADD3 R73, P4, R94.reuse, 0xe000, RZ ;  /* 0x0000e0005e497810 */ /* 0x040fe40007f9e0ff */
[----:B------:R-:W-:Y:S02]  /*e1a0*/  IADD3 R7, P3, R94, 0xf000, RZ ;  /* 0x0000f0005e077810 */ /* 0x000fe40007f7e0ff */
[----:B------:R-:W-:Y:S02]  /*e1b0*/  LOP3.LUT R68, R69, 0x380, RZ, 0xc0, !PT ;  /* 0x0000038045447812 */ /* 0x000fe400078ec0ff */
[----:B------:R-:W-:Y:S02]  /*e1c0*/  LOP3.LUT R72, R73, 0x380, RZ, 0xc0, !PT ;  /* 0x0000038049487812 */ /* 0x000fe400078ec0ff */
[----:B---3--:R-:W-:-:S02]  /*e1d0*/  LOP3.LUT R4, R7, 0x380, RZ, 0xc0, !PT ;  /* 0x0000038007047812 */ /* 0x008fc400078ec0ff */
[----:B------:R-:W-:Y:S02]  /*e1e0*/  LOP3.LUT R11, R94, 0x380, RZ, 0xc0, !PT ;  /* 0x000003805e0b7812 */ /* 0x000fe400078ec0ff */
[----:B------:R-:W-:Y:S02]  /*e1f0*/  SHF.R.U64 R68, R68, 0x3, RZ ;  /* 0x0000000344447819 */ /* 0x000fe400000012ff */
[----:B------:R-:W-:Y:S02]  /*e200*/  SHF.R.U64 R72, R72, 0x3, RZ ;  /* 0x0000000348487819 */ /* 0x000fe400000012ff */
[----:B------:R-:W-:Y:S02]  /*e210*/  SHF.R.U64 R4, R4, 0x3, RZ ;  /* 0x0000000304047819 */ /* 0x000fe400000012ff */
[----:B------:R-:W-:Y:S01]  /*e220*/  SHF.R.U64 R11, R11, 0x3, RZ ;  /* 0x000000030b0b7819 */ /* 0x000fe200000012ff */
        /* <DEDUP_REMOVED lines=8> */
[----:B------:R-:W-:Y:S01]  /*e2b0*/  SHF.R.S32.HI R92, RZ, 0x1f, R92 ;  /* 0x0000001fff5c7819 */ /* 0x000fe2000001145c */
[----:B--2---:R-:W-:-:S05]  /*e2c0*/  IMAD R5, R173, 0x80, R10 ;  /* 0x00000080ad057824 */ /* 0x004fca00078e020a */
[C---:B------:R-:W-:Y:S01]  /*e2d0*/  ISETP.GE.OR P2, PT, R5.reuse, R0, P0 ;  /* 0x000000000500720c */ /* 0x040fe20000746670 */
[----:B------:R-:W-:-:S05]  /*e2e0*/  VIADD R5, R5, 0x8 ;  /* 0x0000000805057836 */ /* 0x000fca0000000000 */
[----:B------:R-:W-:-:S07]  /*e2f0*/  ISETP.GE.OR P0, PT, R5, R0, P0 ;  /* 0x000000000500720c */ /* 0x000fce0000706670 */
[----:B-1----:R1:W-:Y:S06]  /*e300*/  @!P2 ST.E desc[UR40][R54.64], R21 ;  /* 0x000000153600a985 */ /* 0x0023ec000c101928 */
[----:B----4-:R2:W-:Y:S04]  /*e310*/  @!P0 ST.E desc[UR40][R58.64], R20 ;  /* 0x000000143a008985 */ /* 0x0105e8000c101928 */
[----:B------:R3:W5:Y:S01]  /*e320*/  LD.E.128 R4, desc[UR40][R94.64] ;  /* 0x000000285e047980 */ /* 0x000762000c101d00 */
[----:B-1----:R-:W-:-:S03]  /*e330*/  IMAD R21, R81, UR4, RZ ;  /* 0x0000000451157c24 */ /* 0x002fc6000f8e02ff */
[----:B------:R-:W5:Y:S01]  /*e340*/  LD.E.128 R8, desc[UR40][R8.64] ;  /* 0x0000002808087980 */ /* 0x000f62000c101d00 */
[C---:B------:R-:W-:Y:S02]  /*e350*/  IMAD R81, R80.reuse, UR5, R21 ;  /* 0x0000000550517c24 */ /* 0x040fe4000f8e0215 */
[----:B--2---:R-:W-:Y:S01]  /*e360*/  IMAD.WIDE.U32 R20, R80, UR4, RZ ;  /* 0x0000000450147c25 */ /* 0x004fe2000f8e00ff */
[----:B------:R-:W-:Y:S01]  /*e370*/  ULDC.64 UR4, c[0x0][0xae8] ;  /* 0x0002ba0000047ab9 */ /* 0x000fe20000000a00 */
[----:B------:R-:W5:Y:S02]  /*e380*/  LD.E.128 R12, desc[UR40][R12.64] ;  /* 0x000000280c0c7980 */ /* 0x000f64000c101d00 */
[----:B------:R-:W-:Y:S01]  /*e390*/  IMAD R80, R84, 0x20, R86 ;  /* 0x0000002054507824 */ /* 0x000fe200078e0256 */
[----:B------:R-:W-:Y:S01]  /*e3a0*/  IADD3 R21, R21, R81, RZ ;  /* 0x0000005115157210 */ /* 0x000fe20007ffe0ff */
[----:B------:R-:W-:Y:S01]  /*e3b0*/  IMAD R83, R83, UR4, RZ ;  /* 0x0000000453537c24 */ /* 0x000fe2000f8e02ff */
[----:B------:R-:W5:Y:S01]  /*e3c0*/  LD.E.128 R24, desc[UR40][R24.64] ;  /* 0x0000002818187980 */ /* 0x000f62000c101d00 */
[----:B------:R-:W-:-:S02]  /*e3d0*/  IMAD R84, R173, 0x80, R80 ;  /* 0x00000080ad547824 */ /* 0x000fc400078e0250 */
[----:B------:R-:W-:Y:S01]  /*e3e0*/  IMAD R83, R88, UR5, R83 ;  /* 0x0000000558537c24 */ /* 0x000fe2000f8e0253 */
[----:B------:R-:W5:Y:S01]  /*e3f0*/  LD.E.128 R28, desc[UR40][R28.64] ;  /* 0x000000281c1c7980 */ /* 0x000f62000c101d00 */
[----:B0-----:R-:W-:-:S03]  /*e400*/  @P1 IMAD.HI.U32 R80, R84, R85, RZ ;  /* 0x0000005554501227 */ /* 0x001fc600078e00ff */
[----:B------:R-:W5:Y:S01]  /*e410*/  LD.E.128 R36, desc[UR40][R36.64] ;  /* 0x0000002824247980 */ /* 0x000f62000c101d00 */
[----:B------:R-:W-:Y:S01]  /*e420*/  IMAD.WIDE.U32 R20, R88, UR4, R20 ;  /* 0x0000000458147c25 */ /* 0x000fe2000f8e0014 */
[----:B------:R-:W-:Y:S02]  /*e430*/  ULDC.64 UR4, c[0x0][0xaf0] ;  /* 0x0002bc0000047ab9 */ /* 0x000fe40000000a00 */
[----:B------:R-:W5:Y:S01]  /*e440*/  LD.E.128 R40, desc[UR40][R40.64] ;  /* 0x0000002828287980 */ /* 0x000f62000c101d00 */
[----:B------:R-:W-:Y:S01]  /*e450*/  IMAD.MOV.U32 R81, RZ, RZ, R84 ;  /* 0x000000ffff517224 */ /* 0x000fe200078e0054 */
[----:B------:R-:W-:Y:S01]  /*e460*/  @P1 SHF.R.U32.HI R81, RZ, R87, R80 ;  /* 0x00000057ff511219 */ /* 0x000fe20000011650 */
[----:B------:R-:W-:Y:S01]  /*e470*/  IMAD R3, R3, UR4, RZ ;  /* 0x0000000403037c24 */ /* 0x000fe2000f8e02ff */
[----:B------:R-:W5:Y:S01]  /*e480*/  LD.E.128 R44, desc[UR40][R44.64] ;  /* 0x000000282c2c7980 */ /* 0x000f62000c101d00 */
[----:B------:R-:W-:Y:S02]  /*e490*/  IMAD.IADD R21, R21, 0x1, R83 ;  /* 0x0000000115157824 */ /* 0x000fe400078e0253 */
[C---:B------:R-:W-:Y:S01]  /*e4a0*/  IMAD R85, R82.reuse, UR5, R3 ;  /* 0x0000000552557c24 */ /* 0x040fe2000f8e0203 */
[----:B------:R-:W-:Y:S01]  /*e4b0*/  SHF.R.S32.HI R3, RZ, 0x1f, R81 ;  /* 0x0000001fff037819 */ /* 0x000fe20000011451 */
[----:B------:R-:W-:Y:S01]  /*e4c0*/  IMAD.WIDE.U32 R82, R82, UR4, R20 ;  /* 0x0000000452527c25 */ /* 0x000fe2000f8e0014 */
[----:B------:R-:W-:Y:S01]  /*e4d0*/  ULDC.64 UR4, c[0x0][0xae0] ;  /* 0x0002b80000047ab9 */ /* 0x000fe20000000a00 */
[----:B------:R-:W5:Y:S02]  /*e4e0*/  LD.E.128 R48, desc[UR40][R48.64] ;  /* 0x0000002830307980 */ /* 0x000f64000c101d00 */
[----:B------:R-:W-:-:S02]  /*e4f0*/  IMAD.MOV R21, RZ, RZ, -R81 ;  /* 0x000000ffff157224 */ /* 0x000fc400078e0a51 */
[----:B------:R-:W-:Y:S01]  /*e500*/  IMAD R20, R3, UR4, RZ ;  /* 0x0000000403147c24 */ /* 0x000fe2000f8e02ff */
[----:B------:R-:W5:Y:S01]  /*e510*/  LD.E.128 R52, desc[UR40][R52.64] ;  /* 0x0000002834347980 */ /* 0x000f62000c101d00 */
[----:B------:R-:W-:Y:S02]  /*e520*/  IMAD.IADD R83, R83, 0x1, R85 ;  /* 0x0000000153537824 */ /* 0x000fe400078e0255 */
[----:B------:R-:W-:Y:S01]  /*e530*/  IMAD R3, R32, R21, R84 ;  /* 0x0000001520037224 */ /* 0x000fe200078e0254 */
[----:B------:R-:W5:Y:S01]  /*e540*/  LD.E.128 R56, desc[UR40][R56.64] ;  /* 0x0000002838387980 */ /* 0x000f62000c101d00 */
[C---:B------:R-:W-:Y:S02]  /*e550*/  IMAD R85, R81.reuse, UR5, R20 ;  /* 0x0000000551557c24 */ /* 0x040fe4000f8e0214 */
[----:B------:R-:W-:Y:S01]  /*e560*/  IMAD.WIDE.U32 R20, R81, UR4, R82 ;  /* 0x0000000451147c25 */ /* 0x000fe2000f8e0052 */
[----:B------:R-:W5:Y:S01]  /*e570*/  LD.E.128 R60, desc[UR40][R60.64] ;  /* 0x000000283c3c7980 */ /* 0x000f62000c101d00 */
[----:B------:R-:W-:Y:S01]  /*e580*/  SHF.R.S32.HI R32, RZ, 0x1f, R3 ;  /* 0x0000001fff207819 */ /* 0x000fe20000011403 */
[----:B------:R-:W-:-:S02]  /*e590*/  ULDC.64 UR4, c[0x0][0xad8] ;  /* 0x0002b60000047ab9 */ /* 0x000fc40000000a00 */
        /* <DEDUP_REMOVED lines=10> */
[----:B------:R-:W-:Y:S01]  /*e640*/  IADD3 R21, R21, R85, RZ ;  /* 0x0000005515157210 */ /* 0x000fe20007ffe0ff */
[----:B------:R-:W-:-:S02]  /*e650*/  IMAD R32, R32, UR4, RZ ;  /* 0x0000000420207c24 */ /* 0x000fc4000f8e02ff */
[----:B------:R-:W-:Y:S02]  /*e660*/  IMAD R87, R173, 0x80, R86 ;  /* 0x00000080ad577824 */ /* 0x000fe400078e0256 */
[C---:B------:R-:W-:Y:S02]  /*e670*/  IMAD R83, R3.reuse, UR5, R32 ;  /* 0x0000000503537c24 */ /* 0x040fe4000f8e0220 */
[----:B------:R-:W-:Y:S01]  /*e680*/  IMAD.WIDE.U32 R20, R3, UR4, R20 ;  /* 0x0000000403147c25 */ /* 0x000fe2000f8e0014 */
[----:B------:R-:W-:Y:S01]  /*e690*/  ISETP.GE.AND P2, PT, R87, R0, PT ;  /* 0x000000005700720c */ /* 0x000fe20003f46270 */
[----:B------:R-:W-:Y:S02]  /*e6a0*/  ULDC.64 UR4, c[0x0][0xa80] ;  /* 0x0002a00000047ab9 */ /* 0x000fe40000000a00 */
[----:B------:R-:W-:Y:S01]  /*e6b0*/  IMAD.IADD R21, R21, 0x1, R83 ;  /* 0x0000000115157824 */ /* 0x000fe200078e0253 */
[----:B------:R-:W-:Y:S01]  /*e6c0*/  LEA R32, P3, R20, UR4, 0x1 ;  /* 0x0000000414207c11 */ /* 0x000fe2000f8608ff */
[----:B------:R-:W-:-:S02]  /*e6d0*/  VIADD R3, R19, 0x22820 ;  /* 0x0002282013037836 */ /* 0x000fc40000000000 */
[----:B------:R-:W-:Y:S01]  /*e6e0*/  VIADD R81, R87, 0x20 ;  /* 0x0000002057517836 */ /* 0x000fe20000000000 */
[----:B------:R-:W-:Y:S02]  /*e6f0*/  LEA.HI.X R86, R20, UR5, R21, 0x1, P3 ;  /* 0x0000000514567c11 */ /* 0x000fe400098f0c15 */
[----:B------:R-:W-:Y:S01]  /*e700*/  PRMT R3, RZ, 0x654, R3 ;  /* 0x00000654ff037816 */ /* 0x000fe20000000003 */
[----:B---3--:R-:W-:Y:S01]  /*e710*/  VIADD R94, R217, 0x40 ;  /* 0x00000040d95e7836 */ /* 0x008fe20000000000 */
[-C--:B------:R-:W-:Y:S01]  /*e720*/  ISETP.GE.AND P1, PT, R81, R0.reuse, PT ;  /* 0x000000005100720c */ /* 0x080fe20003f26270 */
[----:B------:R-:W-:Y:S01]  /*e730*/  VIADD R81, R87, 0x40 ;  /* 0x0000004057517836 */ /* 0x000fe20000000000 */
[----:B0-----:R0:W1:Y:S01]  /*e740*/  SHFL.IDX PT, R84, R32, RZ, 0x181f ;  /* 0x00181fff20547589 */ /* 0x00106200000e0000 */
[----:B------:R0:W-:Y:S03]  /*e750*/  SYNCS.ARRIVE.TRANS64.RED.A1T0 RZ, [R3+URZ], RZ ;  /* 0x000000ff03ff79a7 */ /* 0x0001e6000810043f */
[----:B------:R0:W2:Y:S01]  /*e760*/  SHFL.IDX PT, R88, R86, RZ, 0x181f ;  /* 0x00181fff56587589 */ /* 0x0000a200000e0000 */
[----:B------:R-:W-:-:S02]  /*e770*/  ISETP.GE.AND P0, PT, R81, R0, PT ;  /* 0x000000005100720c */ /* 0x000fc40003f06270 */
[----:B------:R-:W-:Y:S02]  /*e780*/  SHF.R.S32.HI R94, RZ, 0x1f, R94 ;  /* 0x0000001fff5e7819 */ /* 0x000fe4000001145e */
[----:B------:R-:W-:Y:S01]  /*e790*/  SHF.R.S32.HI R95, RZ, 0x1f, R217 ;  /* 0x0000001fff5f7819 */ /* 0x000fe200000114d9 */
[----:B------:R-:W-:Y:S08]  /*e7a0*/  @P2 BRA `(.L_x_9803) ;  /* 0x0000000000442947 */ /* 0x000ff00003800000 */
[----:B------:R-:W-:Y:S02]  /*e7b0*/  ULDC UR4, c[0x0][0xac8] ;  /* 0x0002b20000047ab9 */ /* 0x000fe40000000800 */
[----:B------:R-:W-:Y:S02]  /*e7c0*/  ISETP.GE.AND P2, PT, R217, UR4, PT ;  /* 0x00000004d9007c0c */ /* 0x000fe4000bf46270 */
[----:B------:R-:W-:Y:S02]  /*e7d0*/  ISETP.GE.AND P3, PT, R93, UR4, PT ;  /* 0x000000045d007c0c */ /* 0x000fe4000bf66270 */
[----:B------:R-:W-:-:S09]  /*e7e0*/  ISETP.GE.AND P4, PT, R91, UR4, PT ;  /* 0x000000045b007c0c */ /* 0x000fd2000bf86270 */
[----:B-1----:R-:W-:-:S04]  /*e7f0*/  @!P2 LEA R20, P5, R217, R84, 0x1 ;  /* 0x00000054d914a211 */ /* 0x002fc800078a08ff */
[----:B--2---:R-:W-:Y:S02]  /*e800*/  @!P2 LEA.HI.X R21, R217, R88, R95, 0x1, P5 ;  /* 0x00000058d915a211 */ /* 0x004fe400028f0c5f */
[----:B------:R-:W-:-:S03]  /*e810*/  ISETP.GE.AND P5, PT, R89, UR4, PT ;  /* 0x0000000459007c0c */ /* 0x000fc6000bfa6270 */
[----:B-----5:R3:W-:Y:S01]  /*e820*/  @!P2 ST.E.128 desc[UR40][R20.64], R4 ;  /* 0x000000041400a985 */ /* 0x0207e2000c101d28 */
[----:B------:R-:W-:-:S04]  /*e830*/  @!P3 LEA R80, P2, R93, R84, 0x1 ;  /* 0x000000545d50b211 */ /* 0x000fc800078408ff */
        /* <DEDUP_REMOVED lines=8> */
.L_x_9803:
[----:B------:R-:W-:Y:S05]  /*e8c0*/  BSYNC B1 ;  /* 0x0000000000017941 */ /* 0x000fea0003800000 */
.L_x_9802:
        /* <DEDUP_REMOVED lines=9> */
[----:B0-----:R-:W-:-:S04]  /*e960*/  @!P4 LEA R4, P5, R217, R28, 0x1 ;  /* 0x0000001cd904c211 */ /* 0x001fc800078a08ff */
[----:B----4-:R-:W-:Y:S02]  /*e970*/  @!P4 LEA.HI.X R5, R217, R30, R95, 0x1, P5 ;  /* 0x0000001ed905c211 */ /* 0x010fe400028f0c5f */
[----:B------:R-:W-:-:S03]  /*e980*/  @!P3 LEA R6, P5, R93, R28, 0x1 ;  /* 0x0000001c5d06b211 */ /* 0x000fc600078a08ff */
[----:B------:R0:W-:Y:S01]  /*e990*/  @!P4 ST.E.128 desc[UR40][R4.64], R8 ;  /* 0x000000080400c985 */ /* 0x0001e2000c101d28 */
        /* <DEDUP_REMOVED lines=8> */
.L_x_9805:
[----:B------:R-:W-:Y:S05]  /*ea20*/  BSYNC B1 ;  /* 0x0000000000017941 */ /* 0x000fea0003800000 */
.L_x_9804:
[----:B0-----:R0:W0:Y:S01]  /*ea30*/  SHFL.IDX PT, R20, R86, 0x2, 0x181f ;  /* 0x00581f0056147f89 */ /* 0x00102200000e0000 */
        /* <DEDUP_REMOVED lines=8> */
[-C--:B0-----:R-:W-:Y:S02]  /*eac0*/  @!P3 LEA R4, P5, R217, R10.reuse, 0x1 ;  /* 0x0000000ad904b211 */ /* 0x081fe400078a08ff */
[----:B------:R-:W-:Y:S02]  /*ead0*/  @!P2 LEA R6, P4, R93, R10, 0x1 ;  /* 0x0000000a5d06a211 */ /* 0x000fe400078808ff */
[----:B------:R-:W-:Y:S02]  /*eae0*/  @!P3 LEA.HI.X R5, R217, R20, R95, 0x1, P5 ;  /* 0x00000014d905b211 */ /* 0x000fe400028f0c5f */
        /* <DEDUP_REMOVED lines=9> */
.L_x_9807:
[----:B------:R-:W-:Y:S05]  /*eb80*/  BSYNC B1 ;  /* 0x0000000000017941 */ /* 0x000fea0003800000 */
.L_x_9806:
[----:B------:R-:W-:Y:S01]  /*eb90*/  VIADD R3, R87, 0x60 ;  /* 0x0000006057037836 */ /* 0x000fe20000000000 */
[----:B0--3--:R-:W3:Y:S04]  /*eba0*/  SHFL.IDX PT, R86, R86, 0x3, 0x181f ;  /* 0x00781f0056567f89 */ /* 0x009ee800000e0000 */
[----:B------:R-:W-:Y:S01]  /*ebb0*/  ISETP.GE.AND P0, PT, R3, R0, PT ;  /* 0x000000000300720c */ /* 0x000fe20003f06270 */
[----:B------:R-:W0:-:S12]  /*ebc0*/  SHFL.IDX PT, R32, R32, 0x3, 0x181f ;  /* 0x00781f0020207f89 */ /* 0x000e1800000e0000 */
[----:B------:R-:W-:Y:S05]  /*ebd0*/  @P0 BRA `(.L_x_9808) ;  /* 0x0000001000780947 */ /* 0x000fea0003800000 */
[----:B------:R-:W-:Y:S02]  /*ebe0*/  ULDC UR4, c[0x0][0xac8] ;  /* 0x0002b20000047ab9 */ /* 0x000fe40000000800 */
[----:B------:R-:W-:Y:S02]  /*ebf0*/  ISETP.GE.AND P3, PT, R217, UR4, PT ;  /* 0x00000004d9007c0c */ /* 0x000fe4000bf66270 */
[----:B------:R-:W-:Y:S02]  /*ec00*/  ISETP.GE.AND P4, PT, R93, UR4, PT ;  /* 0x000000045d007c0c */ /* 0x000fe4000bf86270 */
[----:B------:R-:W-:-:S09]  /*ec10*/  ISETP.GE.AND P5, PT, R91, UR4, PT ;  /* 0x000000045b007c0c */ /* 0x000fd2000bfa6270 */
[-C--:B0-----:R-:W-:Y:S02]  /*ec20*/  @!P3 LEA R4, P0, R217, R32.reuse, 0x1 ;  /* 0x00000020d904b211 */ /* 0x081fe400078008ff */
[-C--:B------:R-:W-:Y:S02]  /*ec30*/  @!P4 LEA R6, P1, R93, R32.reuse, 0x1 ;  /* 0x000000205d06c211 */ /* 0x080fe400078208ff */
[----:B------:R-:W-:Y:S02]  /*ec40*/  @!P5 LEA R8, P2, R91, R32, 0x1 ;  /* 0x000000205b08d211 */ /* 0x000fe400078408ff */
[-C--:B---3--:R-:W-:Y:S02]  /*ec50*/  @!P3 LEA.HI.X R5, R217, R86.reuse, R95, 0x1, P0 ;  /* 0x00000056d905b211 */ /* 0x088fe400000f0c5f */
        /* <DEDUP_REMOVED lines=11> */
.L_x_9800:
        /* <DEDUP_REMOVED lines=12> */
[----:B------:R-:W-:-:S13]  /*edd0*/  ISETP.NE.AND.EX P1, PT, RZ, UR5, PT, P1 ;  /* 0x00000005ff007c0c */ /* 0x000fda000bf25310 */
[----:B------:R-:W-:Y:S01]  /*ede0*/  @P1 IADD3 R6, P2, R6, UR4, RZ ;  /* 0x0000000406061c10 */ /* 0x000fe2000ff5e0ff */
[----:B------:R-:W-:Y:S02]  /*edf0*/  ULDC UR4, c[0x0][0xa88] ;  /* 0x0002a20000047ab9 */ /* 0x000fe40000000800 */
[----:B------:R-:W-:Y:S01]  /*ee00*/  IMAD.U32 R8, RZ, RZ, UR4 ;  /* 0x00000004ff087e24 */ /* 0x000fe2000f8e00ff */
[----:B------:R-:W-:-:S05]  /*ee10*/  @P1 IADD3.X R7, R3, UR5, RZ, P2, !PT ;  /* 0x0000000503071c10 */ /* 0x000fca00097fe4ff */
[----:B------:R2:W5:Y:S01]  /*ee20*/  @P1 LDG.E R8, desc[UR40][R6.64] ;  /* 0x0000002806081981 */ /* 0x000562000c1e1900 */
[----:B----4-:R-:W-:Y:S01]  /*ee30*/  ISETP.NE.AND P2, PT, R21, 0x1, PT ;  /* 0x000000011500780c */ /* 0x010fe20003f45270 */
[----:B-----5:R-:W3:-:S12]  /*ee40*/  S2R R28, SR_TID.X ;  /* 0x00000000001c7919 */ /* 0x020ed80000002100 */
[----:B------:R-:W4:Y:S08]  /*ee50*/  @P2 LDC R20, c[0x0][0xbec] ;  /* 0x0002fb00ff142b82 */ /* 0x000f300000000800 */
[----:B------:R-:W0:Y:S01]  /*ee60*/  @P2 LDC R25, c[0x0][0xbf0] ;  /* 0x0002fc00ff192b82 */ /* 0x000e220000000800 */
[----:B---3--:R-:W-:-:S05]  /*ee70*/  VIADD R28, R28, 0xffffff80 ;  /* 0xffffff801c1c7836 */ /* 0x008fca0000000000 */
[----:B------:R-:W-:Y:S01]  /*ee80*/  ISETP.GE.AND P3, PT, R28, 0x80, PT ;  /* 0x000000801c00780c */ /* 0x000fe20003f66270 */
[----:B--2---:R-:W-:-:S12]  /*ee90*/  @P1 BRA `(.L_x_9809) ;  /* 0x0000000000101947 */ /* 0x004fd80003800000 */
[----:B------:R-:W-:Y:S05]  /*eea0*/  @!P0 BRA `(.L_x_9809) ;  /* 0x00000000000c8947 */ /* 0x000fea0003800000 */
[----:B------:R-:W2:Y:S04]  /*eeb0*/  LDG.E R3, desc[UR40][R4.64] ;  /* 0x0000002804037981 */ /* 0x000ea8000c1e1900 */
[----:B------:R-:W2:Y:S02]  /*eec0*/  LDG.E R8, desc[UR40][R4.64+0x4] ;  /* 0x0000042804087981 */ /* 0x000ea4000c1e1900 */
[----:B--2---:R-:W-:-:S07]  /*eed0*/  IMAD.IADD R8, R8, 0x1, -R3 ;  /* 0x0000000108087824 */ /* 0x004fce00078e0a03 */
.L_x_9809:
[----:B------:R-:W2:Y:S04]  /*eee0*/  LDL.LU R4, [R1+0x24] ;  /* 0x0000240001047983 */ /* 0x000ea80000300800 */
[----:B------:R-:W3:Y:S04]  /*eef0*/  LDL.LU R3, [R1+0x38] ;  /* 0x0000380001037983 */ /* 0x000ee80000300800 */
[----:B------:R-:W4:Y:S04]  /*ef00*/  LDL R27, [R1+0x18] ;  /* 0x00001800011b7983 */ /* 0x000f280000100800 */
[----:B------:R0:W5:Y:S01]  /*ef10*/  LDL R24, [R1+0x2c] ;  /* 0x00002c0001187983 */ /* 0x0001620000100800 */
[----:B------:R-:W-:Y:S01]  /*ef20*/  BSSY B1, `(.L_x_9810) ;  /* 0x000002e000017945 */ /* 0x000fe20003800000 */
[----:B------:R-:W-:-:S02]  /*ef30*/  SHF.R.S32.HI R11, RZ, 0x1f, R0 ;  /* 0x0000001fff0b7819 */ /* 0x000fc40000011400 */
[----:B--2---:R-:W-:Y:S02]  /*ef40*/  SEL R13, R4, RZ, !P0 ;  /* 0x000000ff040d7207 */ /* 0x004fe40004000000 */
[----:B---3--:R-:W-:Y:S02]  /*ef50*/  SEL R12, R3, RZ, !P0 ;  /* 0x000000ff030c7207 */ /* 0x008fe40004000000 */
[----:B----4-:R-:W-:Y:S01]  /*ef60*/  SHF.R.S32.HI R10, RZ, 0x1f, R27 ;  /* 0x0000001fff0a7819 */ /* 0x010fe2000001141b */
[----:B0-----:R-:W-:Y:S06]  /*ef70*/  @P3 BRA `(.L_x_9811) ;  /* 0x0000000000a03947 */ /* 0x001fec0003800000 */
[----:B------:R-:W0:Y:S01]  /*ef80*/  S2R R3, SR_TID.X ;  /* 0x0000000000037919 */ /* 0x000e220000002100 */
[----:B------:R-:W2:Y:S02]  /*ef90*/  LDC R14, c[0x0][0xbe8] ;  /* 0x0002fa00ff0e7b82 */ /* 0x000ea40000000800 */
[----:B--2---:R-:W-:Y:S01]  /*efa0*/  IMAD R4, R8, R14, RZ ;  /* 0x0000000e08047224 */ /* 0x004fe200078e02ff */
[----:B0----5:R-:W-:-:S05]  /*efb0*/  LEA R3, R24, R3, 0x7 ;  /* 0x0000000318037211 */ /* 0x021fca00078e38ff */
        /* <DEDUP_REMOVED lines=14> */
[----:B------:R-:W2:Y:S01]  /*f0a0*/  @P0 LDC R15, c[0x0][0xbf0] ;  /* 0x0002fc00ff0f0b82 */ /* 0x000ea20000000800 */
[----:B------:R-:W-:-:S04]  /*f0b0*/  IMAD.WIDE.U32 R4, R13, UR4, R4 ;  /* 0x000000040d047c25 */ /* 0x000fc8000f8e0004 */
[----:B0-----:R-:W-:-:S05]  /*f0c0*/  @P0 IMAD.HI.U32 R6, R9, R6, RZ ;  /* 0x0000000609060227 */ /* 0x001fca00078e00ff */
[----:B--2---:R-:W-:Y:S01]  /*f0d0*/  @P0 SHF.R.U32.HI R3, RZ, R15, R6 ;  /* 0x0000000fff030219 */ /* 0x004fe20000011606 */
        /* <DEDUP_REMOVED lines=15> */
[----:B------:R-:W-:Y:S02]  /*f1d0*/  LEA.HI.X R7, R4, UR5, R3, 0x2, P0 ;  /* 0x0000000504077c11 */ /* 0x000fe400080f1403 */
[----:B------:R-:W-:-:S05]  /*f1e0*/  MOV R3, 0xff800000 ;  /* 0xff80000000037802 */ /* 0x000fca0000000f00 */
[----:B------:R0:W-:Y:S02]  /*f1f0*/  STG.E desc[UR40][R6.64], R3 ;  /* 0x0000000306007986 */ /* 0x0001e4000c101928 */
.L_x_9811:
[----:B------:R-:W-:Y:S05]  /*f200*/  BSYNC B1 ;  /* 0x0000000000017941 */ /* 0x000fea0003800000 */
.L_x_9810:
[--C-:B0-----:R-:W-:Y:S01]  /*f210*/  SHF.R.S32.HI R6, RZ, 0x1f, R28.reuse ;  /* 0x0000001fff067819 */ /* 0x101fe2000001141c */
[----:B------:R-:W-:Y:S01]  /*f220*/  ULDC.64 UR4, c[0x0][0xaa0] ;  /* 0x0002a80000047ab9 */ /* 0x000fe20000000a00 */
[----:B------:R-:W-:Y:S01]  /*f230*/  SHF.R.S32.HI R26, RZ, 0x1f, R28 ;  /* 0x0000001fff1a7819 */ /* 0x000fe2000001141c */
[----:B------:R-:W-:Y:S01]  /*f240*/  IMAD R3, R11, UR4, RZ ;  /* 0x000000040b037c24 */ /* 0x000fe2000f8e02ff */
[-C--:B------:R-:W-:Y:S01]  /*f250*/  LEA.HI R6, R6, R28.reuse, RZ, 0x3 ;  /* 0x0000001c06067211 */ /* 0x080fe200078f18ff */
[----:B------:R-:W-:Y:S01]  /*f260*/  IMAD.WIDE.U32 R4, R0, UR4, RZ ;  /* 0x0000000400047c25 */ /* 0x000fe2000f8e00ff */
[----:B------:R-:W-:Y:S02]  /*f270*/  LEA.HI R26, R26, R28, RZ, 0x3 ;  /* 0x0000001c1a1a7211 */ /* 0x000fe400078f18ff */
[----:B------:R-:W-:Y:S01]  /*f280*/  LOP3.LUT R6, R6, 0xfffffff8, RZ, 0xc0, !PT ;  /* 0xfffffff806067812 */ /* 0x000fe200078ec0ff */
[----:B------:R-:W-:Y:S01]  /*f290*/  IMAD R3, R0, UR5, R3 ;  /* 0x0000000500037c24 */ /* 0x000fe2000f8e0203 */
[----:B------:R-:W-:Y:S01]  /*f2a0*/  SHF.R.S32.HI R26, RZ, 0x3, R26 ;  /* 0x00000003ff1a7819 */ /* 0x000fe2000001141a */
[----:B------:R-:W-:-:S02]  /*f2b0*/  ULDC.64 UR4, c[0x0][0xae8] ;  /* 0x0002ba0000047ab9 */ /* 0x000fc40000000a00 */
[----:B------:R-:W-:Y:S02]  /*f2c0*/  IMAD.IADD R6, R28, 0x1, -R6 ;  /* 0x000000011c067824 */ /* 0x000fe400078e0a06 */
[----:B------:R-:W-:Y:S02]  /*f2d0*/  IMAD.IADD R5, R5, 0x1, R3 ;  /* 0x0000000105057824 */ /* 0x000fe400078e0203 */
[----:B------:R-:W-:Y:S02]  /*f2e0*/  IMAD R0, R6, 0x20, R26 ;  /* 0x0000002006007824 */ /* 0x000fe400078e021a */
[----:B------:R-:W-:Y:S02]  /*f2f0*/  IMAD R6, R10, UR4, RZ ;  /* 0x000000040a067c24 */ /* 0x000fe4000f8e02ff */
[----:B-----5:R-:W-:Y:S02]  /*f300*/  IMAD R9, R24, 0x80, R0 ;  /* 0x0000008018097824 */ /* 0x020fe400078e0200 */
[----:B------:R-:W-:-:S02]  /*f310*/  IMAD R7, R27, UR5, R6 ;  /* 0x000000051b077c24 */ /* 0x000fc4000f8e0206 */
[----:B------:R-:W-:-:S04]  /*f320*/  @P2 IMAD.HI.U32 R0, R9, R20, RZ ;  /* 0x0000001409002227 */ /* 0x000fc800078e00ff */
[----:B------:R-:W-:Y:S01]  /*f330*/  IMAD.WIDE.U32 R4, R27, UR4, R4 ;  /* 0x000000041b047c25 */ /* 0x000fe2000f8e0004 */
[----:B------:R-:W-:-:S03]  /*f340*/  ULDC.64 UR4, c[0x0][0xaf0] ;  /* 0x0002bc0000047ab9 */ /* 0x000fc60000000a00 */
[----:B------:R-:W-:Y:S01]  /*f350*/  IMAD.MOV.U32 R3, RZ, RZ, R9 ;  /* 0x000000ffff037224 */ /* 0x000fe200078e0009 */
[----:B------:R-:W-:Y:S01]  /*f360*/  @P2 SHF.R.U32.HI R3, RZ, R25, R0 ;  /* 0x00000019ff032219 */ /* 0x000fe20000011600 */
[----:B------:R-:W-:Y:S02]  /*f370*/  IMAD R6, R12, UR4, RZ ;  /* 0x000000040c067c24 */ /* 0x000fe4000f8e02ff */
[----:B------:R-:W-:Y:S01]  /*f380*/  IMAD.IADD R5, R5, 0x1, R7 ;  /* 0x0000000105057824 */ /* 0x000fe200078e0207 */
[----:B------:R-:W-:Y:S01]  /*f390*/  SHF.R.S32.HI R0, RZ, 0x1f, R3 ;  /* 0x0000001fff007819 */ /* 0x000fe20000011403 */
[C---:B------:R-:W-:Y:S02]  /*f3a0*/  IMAD R7, R13.reuse, UR5, R6 ;  /* 0x000000050d077c24 */ /* 0x040fe4000f8e0206 */
        /* <DEDUP_REMOVED lines=22> */
.L_x_9990:
[----:B------:R-:W-:Y:S01]  /*f510*/  IMAD R8, R8, R21, RZ ;  /* 0x0000001508087224 */ /* 0x000fe200078e02ff */
[----:B------:R-:W-:Y:S01]  /*f520*/  BSSY B1, `(.L_x_9813) ;  /* 0x000001f000017945 */ /* 0x000fe20003800000 */
[----:B------:R-:W-:-:S05]  /*f530*/  IMAD R7, R24, 0x80, R26 ;  /* 0x0000008018077824 */ /* 0x000fca00078e021a */
[----:B------:R-:W-:-:S13]  /*f540*/  ISETP.GE.AND P0, PT, R7, R8, PT ;  /* 0x000000080700720c */ /* 0x000fda0003f06270 */
[----:B------:R-:W-:Y:S05]  /*f550*/  @P0 BRA `(.L_x_9814) ;  /* 0x00000000006c0947 */ /* 0x000fea0003800000 */
[----:B------:R-:W-:Y:S01]  /*f560*/  ULDC UR4, c[0x0][0xac8] ;  /* 0x0002b20000047ab9 */ /* 0x000fe20000000800 */
[C---:B------:R-:W-:Y:S01]  /*f570*/  VIADD R15, R217.reuse, 0x40 ;  /* 0x00000040d90f7836 */ /* 0x040fe20000000000 */
[C---:B------:R-:W-:Y:S01]  /*f580*/  ISETP.GE.AND P3, PT, R217.reuse, UR4, PT ;  /* 0x00000004d9007c0c */ /* 0x040fe2000bf66270 */
[C---:B------:R-:W-:Y:S01]  /*f590*/  VIADD R9, R217.reuse, 0x80 ;  /* 0x00000080d9097836 */ /* 0x040fe20000000000 */
[----:B------:R-:W-:Y:S01]  /*f5a0*/  SHF.R.S32.HI R6, RZ, 0x1f, R217 ;  /* 0x0000001fff067819 */ /* 0x000fe200000114d9 */
[----:B------:R-:W-:Y:S01]  /*f5b0*/  VIADD R5, R217, 0xc0 ;  /* 0x000000c0d9057836 */ /* 0x000fe20000000000 */
[----:B------:R-:W-:Y:S01]  /*f5c0*/  ISETP.GE.AND P2, PT, R15, UR4, PT ;  /* 0x000000040f007c0c */ /* 0x000fe2000bf46270 */
[----:B------:R-:W-:Y:S01]  /*f5d0*/  VIADD R24, R217, 0x80 ;  /* 0x00000080d9187836 */ /* 0x000fe20000000000 */
[----:B------:R-:W-:Y:S02]  /*f5e0*/  ISETP.GE.AND P1, PT, R9, UR4, PT ;  /* 0x0000000409007c0c */ /* 0x000fe4000bf26270 */
[----:B------:R-:W-:-:S02]  /*f5f0*/  ISETP.GE.AND P0, PT, R5, UR4, PT ;  /* 0x0000000405007c0c */ /* 0x000fc4000bf06270 */
[C---:B------:R-:W-:Y:S02]  /*f600*/  IADD3 R25, R217.reuse, 0x40, RZ ;  /* 0x00000040d9197810 */ /* 0x040fe40007ffe0ff */
[----:B------:R-:W-:Y:S02]  /*f610*/  SHF.R.S32.HI R24, RZ, 0x1f, R24 ;  /* 0x0000001fff187819 */ /* 0x000fe40000011418 */
[C---:B---3--:R-:W-:Y:S02]  /*f620*/  @!P3 LEA R10, P5, R217.reuse, R14, 0x1 ;  /* 0x0000000ed90ab211 */ /* 0x048fe400078a08ff */
[----:B------:R-:W-:Y:S02]  /*f630*/  SHF.R.S32.HI R25, RZ, 0x1f, R25 ;  /* 0x0000001fff197819 */ /* 0x000fe40000011419 */
[C---:B--2---:R-:W-:Y:S01]  /*f640*/  @!P3 LEA.HI.X R11, R217.reuse, R0, R6, 0x1, P5 ;  /* 0x00000000d90bb211 */ /* 0x044fe200028f0c06 */
[----:B------:R-:W-:Y:S01]  /*f650*/  VIADD R6, R217, 0xc0 ;  /* 0x000000c0d9067836 */ /* 0x000fe20000000000 */
[----:B------:R-:W-:-:S02]  /*f660*/  @!P2 LEA R12, P4, R15, R14, 0x1 ;  /* 0x0000000e0f0ca211 */ /* 0x000fc400078808ff */
[----:B------:R-:W-:Y:S01]  /*f670*/  @!P1 LEA R20, P5, R9, R14, 0x1 ;  /* 0x0000000e09149211 */ /* 0x000fe200078a08ff */
[----:B------:R4:W-:Y:S01]  /*f680*/  @!P3 ST.E.128 desc[UR40][R10.64], RZ ;  /* 0x000000ff0a00b985 */ /* 0x0009e2000c101d28 */
[----:B------:R-:W-:Y:S02]  /*f690*/  @!P2 LEA.HI.X R13, R15, R0, R25, 0x1, P4 ;  /* 0x000000000f0da211 */ /* 0x000fe400020f0c19 */
[----:B------:R-:W-:Y:S02]  /*f6a0*/  SHF.R.S32.HI R6, RZ, 0x1f, R6 ;  /* 0x0000001fff067819 */ /* 0x000fe40000011406 */
[----:B------:R-:W-:Y:S01]  /*f6b0*/  @!P0 LEA R14, P4, R5, R14, 0x1 ;  /* 0x0000000e050e8211 */ /* 0x000fe200078808ff */
[----:B------:R4:W-:Y:S01]  /*f6c0*/  @!P2 ST.E.128 desc[UR40][R12.64], RZ ;  /* 0x000000ff0c00a985 */ /* 0x0009e2000c101d28 */
[-C--:B------:R-:W-:Y:S02]  /*f6d0*/  @!P1 LEA.HI.X R21, R9, R0.reuse, R24, 0x1, P5 ;  /* 0x0000000009159211 */ /* 0x080fe400028f0c18 */
[----:B------:R-:W-:-:S03]  /*f6e0*/  @!P0 LEA.HI.X R15, R5, R0, R6, 0x1, P4 ;  /* 0x00000000050f8211 */ /* 0x000fc600020f0c06 */
[----:B------:R4:W-:Y:S04]  /*f6f0*/  @!P1 ST.E.128 desc[UR40][R20.64], RZ ;  /* 0x000000ff14009985 */ /* 0x0009e8000c101d28 */
[----:B------:R4:W-:Y:S02]  /*f700*/  @!P0 ST.E.128 desc[UR40][R14.64], RZ ;  /* 0x000000ff0e008985 */ /* 0x0009e4000c101d28 */
.L_x_9814:
[----:B------:R-:W-:Y:S05]  /*f710*/  BSYNC B1 ;  /* 0x0000000000017941 */ /* 0x000fea0003800000 */
.L_x_9813:
[----:B------:R-:W-:-:S03]  /*f720*/  UMOV UR4, 0xffffffff ;  /* 0xffffffff00047882 */ /* 0x000fc60000000000 */
[----:B------:R-:W-:Y:S05]  /*f730*/  BRA.DIV UR4, `(.L_x_9815) ;  /* 0x0000007e04547947 */ /* 0x000fea000b800000 */
[----:B--2---:R2:W0:Y:S04]  /*f740*/  SHFL.IDX PT, R0, R4, 0x1, 0x181f ;  /* 0x00381f0004007f89 */ /* 0x00442800000e0000 */
[----:B---34-:R2:W3:Y:S02]  /*f750*/  SHFL.IDX PT, R14, R3, 0x1, 0x181f ;  /* 0x00381f00030e7f89 */ /* 0x0184e400000e0000 */
.L_x_9994:
[----:B------:R-:W-:Y:S01]  /*f760*/  VIADD R5, R7, 0x20 ;  /* 0x0000002007057836 */ /* 0x000fe20000000000 */
[----:B------:R-:W-:Y:S04]  /*f770*/  BSSY B1, `(.L_x_9816) ;  /* 0x000001e000017945 */ /* 0x000fe80003800000 */
        /* <DEDUP_REMOVED lines=12> */
[----:B------:R-:W-:Y:S02]  /*f840*/  SHF.R.S32.HI R26, RZ, 0x1f, R26 ;  /* 0x0000001fff1a7819 */ /* 0x000fe4000001141a */
[C---:B------:R-:W-:Y:S02]  /*f850*/  IADD3 R25, R217.reuse, 0x80, RZ ;  /* 0x00000080d9197810 */ /* 0x040fe40007ffe0ff */
[C---:B---3--:R-:W-:Y:S02]  /*f860*/  @!P3 LEA R10, P5, R217.reuse, R14, 0x1 ;  /* 0x0000000ed90ab211 */ /* 0x048fe400078a08ff */
[----:B------:R-:W-:Y:S02]  /*f870*/  SHF.R.S32.HI R25, RZ, 0x1f, R25 ;  /* 0x0000001fff197819 */ /* 0x000fe40000011419 */
[C---:B0-----:R-:W-:Y:S01]  /*f880*/  @!P3 LEA.HI.X R11, R217.reuse, R0, R9, 0x1, P5 ;  /* 0x00000000d90bb211 */ /* 0x041fe200028f0c09 */
        /* <DEDUP_REMOVED lines=12> */
.L_x_9817:
[----:B------:R-:W-:Y:S05]  /*f950*/  BSYNC B1 ;  /* 0x0000000000017941 */ /* 0x000fea0003800000 */
.L_x_9816:
[----:B------:R-:W-:-:S03]  /*f960*/  UMOV UR4, 0xffffffff ;  /* 0xffffffff00047882 */ /* 0x000fc60000000000 */
[----:B------:R-:W-:Y:S05]  /*f970*/  BRA.DIV UR4, `(.L_x_9818) ;  /* 0x0000007e040c7947 */ /* 0x000fea000b800000 */
[----:B0-----:R0:W0:Y:S04]  /*f980*/  SHFL.IDX PT, R0, R4, 0x2, 0x181f ;  /* 0x00581f0004007f89 */ /* 0x00102800000e0000 */
[----:B---34-:R3:W4:Y:S02]  /*f990*/  SHFL.IDX PT, R14, R3, 0x2, 0x181f ;  /* 0x00581f00030e7f89 */ /* 0x01872400000e0000 */
.L_x_9998:
        /* <DEDUP_REMOVED lines=11> */
[C---:B------:R-:W-:Y:S01]  /*fa50*/  VIADD R26, R217.reuse, 0x40 ;  /* 0x00000040d91a7836 */ /* 0x040fe20000000000 */
[----:B------:R-:W-:Y:S01]  /*fa60*/  ISETP.GE.AND P1, PT, R24, UR4, PT ;  /* 0x0000000418007c0c */ /* 0x000fe2000bf26270 */
[----:B------:R-:W-:Y:S01]  /*fa70*/  VIADD R25, R217, 0x80 ;  /* 0x00000080d9197836 */ /* 0x000fe20000000000 */
[----:B------:R-:W-:-:S02]  /*fa80*/  ISETP.GE.AND P0, PT, R6, UR4, PT ;  /* 0x0000000406007c0c */ /* 0x000fc4000bf06270 */
[----:B------:R-:W-:Y:S02]  /*fa90*/  SHF.R.S32.HI R26, RZ, 0x1f, R26 ;  /* 0x0000001fff1a7819 */ /* 0x000fe4000001141a */
[----:B------:R-:W-:Y:S02]  /*faa0*/  SHF.R.S32.HI R25, RZ, 0x1f, R25 ;  /* 0x0000001fff197819 */ /* 0x000fe40000011419 */
[----:B----4-:R-:W-:-:S03]  /*fab0*/  @!P3 LEA R10, P5, R217, R14, 0x1 ;  /* 0x0000000ed90ab211 */ /* 0x010fc600078a08ff */
[----:B------:R-:W-:Y:S02]  /*fac0*/  @!P2 LEA R12, P4, R15, R14, 0x1 ;  /* 0x0000000e0f0ca211 */ /* 0x000fe400078808ff */
[C---:B0-----:R-:W-:Y:S01]  /*fad0*/  @!P3 LEA.HI.X R11, R217.reuse, R0, R9, 0x1, P5 ;  /* 0x00000000d90bb211 */ /* 0x041fe200028f0c09 */
[----:B------:R-:W-:Y:S01]  /*fae0*/  VIADD R9, R217, 0xc0 ;  /* 0x000000c0d9097836 */ /* 0x000fe20000000000 */
[----:B------:R-:W-:Y:S02]  /*faf0*/  @!P1 LEA R20, P5, R24, R14, 0x1 ;  /* 0x0000000e18149211 */ /* 0x000fe400078a08ff */
[----:B------:R-:W-:Y:S01]  /*fb00*/  @!P2 LEA.HI.X R13, R15, R0, R26, 0x1, P4 ;  /* 0x000000000f0da211 */ /* 0x000fe200020f0c1a */
[----:B------:R0:W-:Y:S01]  /*fb10*/  @!P3 ST.E.128 desc[UR40][R10.64], RZ ;  /* 0x000000ff0a00b985 */ /* 0x0001e2000c101d28 */
[----:B------:R-:W-:Y:S02]  /*fb20*/  SHF.R.S32.HI R9, RZ, 0x1f, R9 ;  /* 0x0000001fff097819 */ /* 0x000fe40000011409 */
[----:B------:R-:W-:Y:S01]  /*fb30*/  @!P0 LEA R14, P4, R6, R14, 0x1 ;  /* 0x0000000e060e8211 */ /* 0x000fe200078808ff */
[----:B------:R0:W-:Y:S01]  /*fb40*/  @!P2 ST.E.128 desc[UR40][R12.64], RZ ;  /* 0x000000ff0c00a985 */ /* 0x0001e2000c101d28 */
[----:B------:R-:W-:-:S02]  /*fb50*/  @!P1 LEA.HI.X R21, R24, R0, R25, 0x1, P5 ;  /* 0x0000000018159211 */ /* 0x000fc400028f0c19 */
[----:B------:R-:W-:-:S03]  /*fb60*/  @!P0 LEA.HI.X R15, R6, R0, R9, 0x1, P4 ;  /* 0x00000000060f8211 */ /* 0x000fc600020f0c09 */
[----:B------:R0:W-:Y:S04]  /*fb70*/  @!P1 ST.E.128 desc[UR40][R20.64], RZ ;  /* 0x000000ff14009985 */ /* 0x0001e8000c101d28 */
[----:B------:R0:W-:Y:S02]  /*fb80*/  @!P0 ST.E.128 desc[UR40][R14.64], RZ ;  /* 0x000000ff0e008985 */ /* 0x0001e4000c101d28 */
.L_x_9820:
[----:B------:R-:W-:Y:S05]  /*fb90*/  BSYNC B1 ;  /* 0x0000000000017941 */ /* 0x000fea0003800000 */
.L_x_9819:
[----:B------:R-:W-:-:S03]  /*fba0*/  UMOV UR4, 0xffffffff ;  /* 0xffffffff00047882 */ /* 0x000fc60000000000 */
[----:B------:R-:W-:Y:S05]  /*fbb0*/  BRA.DIV UR4, `(.L_x_9821) ;  /* 0x0000007a04c47947 */ /* 0x000fea000b800000 */
[----:B0-----:R0:W0:Y:S04]  /*fbc0*/  SHFL.IDX PT, R0, R4, 0x3, 0x181f ;  /* 0x00781f0004007f89 */ /* 0x00102800000e0000 */
[----:B----4-:R4:W0:Y:S02]  /*fbd0*/  SHFL.IDX PT, R14, R3, 0x3, 0x181f ;  /* 0x00781f00030e7f89 */ /* 0x01082400000e0000 */
.L_x_10002:
[----:B--234-:R-:W-:-:S04]  /*fbe0*/  IADD3 R3, R7, 0x60, RZ ;  /* 0x0000006007037810 */ /* 0x01cfc80007ffe0ff */
[----:B------:R-:W-:-:S13]  /*fbf0*/  ISETP.GE.AND P0, PT, R3, R8, PT ;  /* 0x000000080300720c */ /* 0x000fda0003f06270 */
[----:B------:R-:W-:Y:S05]  /*fc00*/  @P0 BRA `(.L_x_9808) ;  /* 0x00000000006c0947 */ /* 0x000fea0003800000 */
[C---:B------:R-:W-:Y:S01]  /*fc10*/  VIADD R15, R217.reuse, 0x40 ;  /* 0x00000040d90f7836 */ /* 0x040fe20000000000 */
[----:B------:R-:W-:Y:S01]  /*fc20*/  ULDC UR4, c[0x0][0xac8] ;  /* 0x0002b20000047ab9 */ /* 0x000fe20000000800 */
[C---:B------:R-:W-:Y:S01]  /*fc30*/  VIADD R12, R217.reuse, 0x80 ;  /* 0x00000080d90c7836 */ /* 0x040fe20000000000 */
[C---:B------:R-:W-:Y:S01]  /*fc40*/  ISETP.GE.AND P3, PT, R217.reuse, UR4, PT ;  /* 0x00000004d9007c0c */ /* 0x040fe2000bf66270 */
[----:B------:R-:W-:Y:S01]  /*fc50*/  VIADD R10, R217, 0xc0 ;  /* 0x000000c0d90a7836 */ /* 0x000fe20000000000 */
[----:B------:R-:W-:Y:S01]  /*fc60*/  ISETP.GE.AND P2, PT, R15, UR4, PT ;  /* 0x000000040f007c0c */ /* 0x000fe2000bf46270 */
[C---:B------:R-:W-:Y:S01]  /*fc70*/  VIADD R20, R217.reuse, 0x40 ;  /* 0x00000040d9147836 */ /* 0x040fe20000000000 */
[----:B------:R-:W-:Y:S01]  /*fc80*/  ISETP.GE.AND P1, PT, R12, UR4, PT ;  /* 0x000000040c007c0c */ /* 0x000fe2000bf26270 */
[C---:B------:R-:W-:Y:S01]  /*fc90*/  VIADD R13, R217.reuse, 0x80 ;  /* 0x00000080d90d7836 */ /* 0x040fe20000000000 */
[----:B------:R-:W-:Y:S01]  /*fca0*/  ISETP.GE.AND P0, PT, R10, UR4, PT ;  /* 0x000000040a007c0c */ /* 0x000fe2000bf06270 */
[----:B------:R-:W-:Y:S01]  /*fcb0*/  VIADD R11, R217, 0xc0 ;  /* 0x000000c0d90b7836 */ /* 0x000fe20000000000 */
[----:B------:R-:W-:-:S02]  /*fcc0*/  SHF.R.S32.HI R9, RZ, 0x1f, R217 ;  /* 0x0000001fff097819 */ /* 0x000fc400000114d9 */
[----:B------:R-:W-:Y:S02]  /*fcd0*/  SHF.R.S32.HI R20, RZ, 0x1f, R20 ;  /* 0x0000001fff147819 */ /* 0x000fe40000011414 */
[----:B------:R-:W-:Y:S02]  /*fce0*/  SHF.R.S32.HI R13, RZ, 0x1f, R13 ;  /* 0x0000001fff0d7819 */ /* 0x000fe4000001140d */
[-C--:B0-----:R-:W-:Y:S02]  /*fcf0*/  @!P3 LEA R4, P5, R217, R14.reuse, 0x1 ;  /* 0x0000000ed904b211 */ /* 0x081fe400078a08ff */
[----:B------:R-:W-:Y:S02]  /*fd00*/  @!P2 LEA R6, P4, R15, R14, 0x1 ;  /* 0x0000000e0f06a211 */ /* 0x000fe400078808ff */
[----:B------:R-:W-:Y:S02]  /*fd10*/  @!P3 LEA.HI.X R5, R217, R0, R9, 0x1, P5 ;  /* 0x00000000d905b211 */ /* 0x000fe400028f0c09 */
[----:B------:R-:W-:-:S02]  /*fd20*/  @!P1 LEA R8, P5, R12, R14, 0x1 ;  /* 0x0000000e0c089211 */ /* 0x000fc400078a08ff */
[----:B------:R-:W-:Y:S01]  /*fd30*/  @!P2 LEA.HI.X R7, R15, R0, R20, 0x1, P4 ;  /* 0x000000000f07a211 */ /* 0x000fe200020f0c14 */
[----:B------:R2:W-:Y:S01]  /*fd40*/  @!P3 ST.E.128 desc[UR40][R4.64], RZ ;  /* 0x000000ff0400b985 */ /* 0x0005e2000c101d28 */
[----:B------:R-:W-:Y:S02]  /*fd50*/  SHF.R.S32.HI R11, RZ, 0x1f, R11 ;  /* 0x0000001fff0b7819 */ /* 0x000fe4000001140b */
[----:B------:R-:W-:Y:S01]  /*fd60*/  @!P0 LEA R14, P4, R10, R14, 0x1 ;  /* 0x0000000e0a0e8211 */ /* 0x000fe200078808ff */
[----:B------:R2:W-:Y:S01]  /*fd70*/  @!P2 ST.E.128 desc[UR40][R6.64], RZ ;  /* 0x000000ff0600a985 */ /* 0x0005e2000c101d28 */
[-C--:B------:R-:W-:Y:S02]  /*fd80*/  @!P1 LEA.HI.X R9, R12, R0.reuse, R13, 0x1, P5 ;  /* 0x000000000c099211 */ /* 0x080fe400028f0c0d */
[----:B------:R-:W-:-:S03]  /*fd90*/  @!P0 LEA.HI.X R15, R10, R0, R11, 0x1, P4 ;  /* 0x000000000a0f8211 */ /* 0x000fc600020f0c0b */
[----:B------:R2:W-:Y:S04]  /*fda0*/  @!P1 ST.E.128 desc[UR40][R8.64], RZ ;  /* 0x000000ff08009985 */ /* 0x0005e8000c101d28 */
[----:B------:R2:W-:Y:S02]  /*fdb0*/  @!P0 ST.E.128 desc[UR40][R14.64], RZ ;  /* 0x000000ff0e008985 */ /* 0x0005e4000c101d28 */
.L_x_9808:
[----:B------:R-:W-:Y:S05]  /*fdc0*/  BSYNC B0 ;  /* 0x0000000000007941 */ /* 0x000fea0003800000 */
.L_x_9799:
[----:B------:R-:W-:Y:S02]  /*fdd0*/  ULDC UR4, c[0x0][0xc3c] ;  /* 0x00030f0000047ab9 */ /* 0x000fe40000000800 */
[----:B------:R-:W-:-:S13]  /*fde0*/  ISETP.GE.AND P0, PT, R35, UR4, PT ;  /* 0x0000000423007c0c */ /* 0x000fda000bf06270 */
[----:B------:R-:W-:Y:S05]  /*fdf0*/  @!P0 BRA `(.L_x_9822) ;  /* 0xffffff1000c48947 */ /* 0x000fea000383ffff */
[----:B------:R-:W-:Y:S05]  /*fe00*/  BRA `(.L_x_9679) ;  /* 0x0000006400c07947 */ /* 0x000fea0003800000 */
.L_x_9677:
[----:B------:R-:W-:-:S08]  /*fe10*/  NOP ;  /* 0x0000000000007918 */ /* 0x000fd00000000000 */
[----:B--2---:R-:W0:-:S00]  /*fe20*/  USETMAXREG.DEALLOC.CTAPOOL 0x28 ;  /* 0x00000028000079c8 */ /* 0x004e0000080e0500 */
        /* <DEDUP_REMOVED lines=14> */
.L_x_9823:
        /* <DEDUP_REMOVED lines=41> */
.L_x_9829:
        /* <DEDUP_REMOVED lines=12> */
.L_x_9828:
[----:B------:R-:W-:Y:S05]  /*10260*/  BSYNC B0 ;  /* 0x0000000000007941 */ /* 0x000fea0003800000 */
.L_x_9827:
        /* <DEDUP_REMOVED lines=21> */
.L_x_9825:
        /* <DEDUP_REMOVED lines=15> */
.L_x_9830:
        /* <DEDUP_REMOVED lines=28> */
.L_x_9826:
[----:B------:R-:W-:Y:S02]  /*10670*/  IMAD.MOV.U32 R17, RZ, RZ, RZ ;  /* 0x000000ffff117224 */ /* 0x000fe400078e00ff */
[----:B------:R-:W-:Y:S02]  /*10680*/  IMAD.U32 R16, RZ, RZ, UR6 ;  /* 0x00000006ff107e24 */ /* 0x000fe4000f8e00ff */
[----:B------:R-:W-:-:S07]  /*10690*/  IMAD.MOV.U32 R18, RZ, RZ, RZ ;  /* 0x000000ffff127224 */ /* 0x000fce00078e00ff */
.L_x_9831:
[----:B------:R-:W-:-:S13]  /*106a0*/  ISETP.NE.AND P0, PT, R5, RZ, PT ;  /* 0x000000ff0500720c */ /* 0x000fda0003f05270 */
[----:B------:R-:W0:Y:S01]  /*106b0*/  @!P0 S2R R3, SR_CgaCtaId ;  /* 0x0000000000038919 */ /* 0x000e220000008800 */
[----:B------:R-:W-:-:S04]  /*106c0*/  @!P0 MOV R2, 0x400 ;  /* 0x0000040000028802 */ /* 0x000fc80000000f00 */
[----:B0-----:R-:W-:-:S05]  /*106d0*/  @!P0 LEA R2, R3, R2, 0x18 ;  /* 0x0000000203028211 */ /* 0x001fca00078ec0ff */
[----:B------:R1:W-:Y:S01]  /*106e0*/  @!P0 STS.128 [R2+0x228d0], R16 ;  /* 0x0228d01002008388 */ /* 0x0003e20000000c00 */
[----:B------:R-:W-:Y:S06]  /*106f0*/  BAR.ARV 0x5, 0x180 ;  /* 0x0146000000007b1d */ /* 0x000fec0000002000 */
.L_x_9824:
[----:B------:R2:W-:Y:S01]  /*10700*/  STL [R1+0x28], RZ ;  /* 0x000028ff01007387 */ /* 0x0005e20000100800 */
[----:B------:R-:W-:Y:S01]  /*10710*/  ULDC UR4, c[0x0][0xc3c] ;  /* 0x00030f0000047ab9 */ /* 0x000fe20000000800 */
[----:B------:R-:W-:Y:S01]  /*10720*/  IMAD.MOV.U32 R26, RZ, RZ, 0x1 ;  /* 0x00000001ff1a7424 */ /* 0x000fe200078e00ff */
[----:B0-----:R-:W-:Y:S01]  /*10730*/  ISETP.GE.AND P0, PT, R19, UR4, PT ;  /* 0x0000000413007c0c */ /* 0x001fe2000bf06270 */
[----:B------:R-:W-:-:S12]  /*10740*/  IMAD.MOV.U32 R25, RZ, RZ, RZ ;  /* 0x000000ffff197224 */ /* 0x000fd800078e00ff */
[----:B--2---:R-:W-:Y:S05]  /*10750*/  @P0 BRA `(.L_x_9832) ;  /* 0x0000005800900947 */ /* 0x004fea0003800000 */
[----:B------:R-:W2:Y:S01]  /*10760*/  LDL R4, [R1] ;  /* 0x0000000001047983 */ /* 0x000ea20000100800 */
        /* <DEDUP_REMOVED lines=11> */
[----:B------:R-:W-:Y:S01]  /*10820*/  IMAD.MOV.U32 R26, RZ, RZ, 0x1 ;  /* 0x00000001ff1a7424 */ /* 0x000fe200078e00ff */
[----:B------:R-:W-:Y:S01]  /*10830*/  SHF.L.U32 R0, R0, 0x4, RZ ;  /* 0x0000000400007819 */ /* 0x000fe200000006ff */
[----:B------:R-:W-:Y:S01]  /*10840*/  ULDC.64 UR38, c[0x0][0x198] ;  /* 0x0000660000267ab9 */ /* 0x000fe20000000a00 */
[----:B------:R-:W-:Y:S01]  /*10850*/  LOP3.LUT R30, R3, 0x200, R30, 0xf8, !PT ;  /* 0x00000200031e7812 */ /* 0x000fe200078ef81e */
[----:B------:R-:W-:Y:S01]  /*10860*/  ULDC UR36, c[0x0][0xc] ;  /* 0x0000030000247ab9 */ /* 0x000fe20000000800 */
[----:B------:R-:W-:-:S04]  /*10870*/  SHF.R.U32.HI R3, RZ, 0x3, R5 ;  /* 0x00000003ff037819 */ /* 0x000fc80000011605 */
[----:B------:R-:W-:Y:S02]  /*10880*/  LOP3.LUT R3, R3, 0x70, R0, 0xf8, !PT ;  /* 0x0000007003037812 */ /* 0x000fe400078ef800 */
[C---:B------:R-:W-:Y:S01]  /*10890*/  LOP3.LUT R0, R2.reuse, 0x40, RZ, 0xfc, !PT ;  /* 0x0000004002007812 */ /* 0x040fe200078efcff */
[----:B0-----:R-:W-:Y:S01]  /*108a0*/  ULEA UR4, UR5, UR4, 0x18 ;  /* 0x0000000405047291 */ /* 0x001fe2000f8ec03f */
[C---:B------:R-:W-:Y:S02]  /*108b0*/  LOP3.LUT R3, R2.reuse, 0x80, RZ, 0xfc, !PT ;  /* 0x0000008002037812 */ /* 0x040fe400078efcff */
[----:B------:R-:W-:-:S03]  /*108c0*/  LOP3.LUT R2, R2, 0xc0, RZ, 0xfc, !PT ;  /* 0x000000c002027812 */ /* 0x000fc600078efcff */
[----:B------:R-:W-:-:S04]  /*108d0*/  IMAD.U32 R22, RZ, RZ, UR4 ;  /* 0x00000004ff167e24 */ /* 0x000fc8000f8e00ff */
[----:B------:R-:W-:Y:S01]  /*108e0*/  IMAD R0, R30, 0x2, R22 ;  /* 0x000000021e007824 */ /* 0x000fe200078e0216 */
[----:B--2---:R-:W-:-:S05]  /*108f0*/  LOP3.LUT R4, R4, 0x2, RZ, 0xfc, !PT ;  /* 0x0000000204047812 */ /* 0x004fca00078efcff */
[----:B------:R0:W-:Y:S04]  /*10900*/  STL [R1+0x3c], R4 ;  /* 0x00003c0401007387 */ /* 0x0001e80000100800 */
[----:B------:R0:W-:Y:S04]  /*10910*/  STL [R1+0x28], RZ ;  /* 0x000028ff01007387 */ /* 0x0001e80000100800 */
[----:B------:R0:W-:Y:S02]  /*10920*/  STL [R1+0x8], R0 ;  /* 0x0000080001007387 */ /* 0x0001e40000100800 */
.L_x_9931:
[----:B-1----:R-:W1:Y:S02]  /*10930*/  LDC.64 R2, c[0x0][0xc88] ;  /* 0x00032200ff027b82 */ /* 0x002e640000000a00 */
[----:B-1----:R-:W-:-:S05]  /*10940*/  IMAD.WIDE R2, R19, 0x4, R2 ;  /* 0x0000000413027825 */ /* 0x002fca00078e0202 */
[----:B------:R-:W0:Y:S01]  /*10950*/  LDG.E R35, desc[UR40][R2.64] ;  /* 0x0000002802237981 */ /* 0x000e22000c1e1900 */
[----:B------:R-:W-:Y:S05]  /*10960*/  YIELD ;  /* 0x0000000000007946 */ /* 0x000fea0003800000 */
[----:B------:R-:W-:Y:S01]  /*10970*/  ULDC.64 UR4, c[0x0][0xa28] ;  /* 0x00028a0000047ab9 */ /* 0x000fe20000000a00 */
[----:B------:R-:W-:Y:S01]  /*10980*/  IMAD.MOV.U32 R31, RZ, RZ, RZ ;  /* 0x000000ffff1f7224 */ /* 0x000fe200078e00ff */
[----:B------:R-:W-:Y:S01]  /*10990*/  ISETP.NE.U32.AND P0, PT, RZ, UR4, PT ;  /* 0x00000004ff007c0c */ /* 0x000fe2000bf05070 */
[----:B------:R-:W-:Y:S01]  /*109a0*/  IMAD.MOV.U32 R6, RZ, RZ, RZ ;  /* 0x000000ffff067224 */ /* 0x000fe200078e00ff */
[----:B------:R-:W-:Y:S01]  /*109b0*/  ULDC.64 UR8, c[0x0][0xa18] ;  /* 0x0002860000087ab9 */ /* 0x000fe20000000a00 */
[----:B------:R-:W-:Y:S01]  /*109c0*/  ULDC.64 UR6, c[0x0][0xa10] ;  /* 0x0002840000067ab9 */ /* 0x000fe20000000a00 */
[----:B------:R-:W-:-:S02]  /*109d0*/  ISETP.NE.AND.EX P0, PT, RZ, UR5, PT, P0 ;  /* 0x00000005ff007c0c */ /* 0x000fc4000bf05300 */
        /* <DEDUP_REMOVED lines=9> */
[----:B------:R-:W-:Y:S02]  /*10a70*/  ISETP.NE.U32.AND P2, PT, RZ, UR8, PT ;  /* 0x00000008ff007c0c */ /* 0x000fe4000bf45070 */
[----:B------:R-:W-:Y:S02]  /*10a80*/  ISETP.NE.AND.EX P0, PT, RZ, UR5, PT, P0 ;  /* 0x00000005ff007c0c */ /* 0x000fe4000bf05300 */
[----:B------:R-:W-:Y:S02]  /*10a90*/  ISETP.NE.AND.EX P2, PT, RZ, UR9, PT, P2 ;  /* 0x00000009ff007c0c */ /* 0x000fe4000bf45320 */
[----:B------:R-:W-:Y:S02]  /*10aa0*/  ISETP.NE.U32.AND P1, PT, RZ, UR6, PT ;  /* 0x00000006ff007c0c */ /* 0x000fe4000bf25070 */
[----:B-1----:R-:W-:-:S02]  /*10ab0*/  IADD3 R2, P3, R28, UR4, RZ ;  /* 0x000000041c027c10 */ /* 0x002fc4000ff7e0ff */
[----:B------:R-:W-:Y:S02]  /*10ac0*/  ISETP.NE.AND.EX P1, PT, RZ, UR7, PT, P1 ;  /* 0x00000007ff007c0c */ /* 0x000fe4000bf25310 */
[----:B------:R-:W-:Y:S02]  /*10ad0*/  IADD3.X R3, R32, UR5, RZ, P3, !PT ;  /* 0x0000000520037c10 */ /* 0x000fe40009ffe4ff */
[----:B--23--:R-:W-:Y:S02]  /*10ae0*/  IADD3 R4, P4, R28, UR6, RZ ;  /* 0x000000061c047c10 */ /* 0x00cfe4000ff9e0ff */
[----:B0-----:R-:W-:Y:S01]  /*10af0*/  MOV R0, RZ ;  /* 0x000000ff00007202 */ /* 0x001fe20000000f00 */
        /* <DEDUP_REMOVED lines=20> */
[----:B----4-:R-:W-:Y:S05]  /*10c40*/  @P2 BRA `(.L_x_9833) ;  /* 0x0000000000142947 */ /* 0x010fea0003800000 */
[----:B------:R-:W-:Y:S05]  /*10c50*/  @!P0 BRA `(.L_x_9833) ;  /* 0x0000000000108947 */ /* 0x000fea0003800000 */
[----:B0-----:R-:W2:Y:S04]  /*10c60*/  LDG.E R8, desc[UR40][R2.64] ;  /* 0x0000002802087981 */ /* 0x001ea8000c1e1900 */
[----:B------:R-:W2:Y:S02]  /*10c70*/  LDG.E R9, desc[UR40][R2.64+0x4] ;  /* 0x0000042802097981 */ /* 0x000ea4000c1e1900 */
[----:B--2---:R-:W-:-:S05]  /*10c80*/  IMAD.IADD R2, R9, 0x1, -R8 ;  /* 0x0000000109027824 */ /* 0x004fca00078e0a08 */
[----:B------:R1:W-:Y:S02]  /*10c90*/  STL [R1+0x20], R2 ;  /* 0x0000200201007387 */ /* 0x0003e40000100800 */
.L_x_9833:
        /* <DEDUP_REMOVED lines=9> */
.L_x_9834:
        /* <DEDUP_REMOVED lines=9> */
.L_x_9835:
[----:B-12---:R-:W2:Y:S04]  /*10dc0*/  @P1 LDG.E R2, desc[UR40][R4.64] ;  /* 0x0000002804021981 */ /* 0x006ea8000c1e1900 */
[----:B------:R-:W2:Y:S01]  /*10dd0*/  @P1 LDG.E R3, desc[UR40][R4.64+0x4] ;  /* 0x0000042804031981 */ /* 0x000ea2000c1e1900 */
[----:B-----5:R-:W-:Y:S01]  /*10de0*/  IADD3 R7, -R31, R7, RZ ;  /* 0x000000071f077210 */ /* 0x020fe20007ffe1ff */
[----:B------:R-:W-:Y:S01]  /*10df0*/  BSSY B0, `(.L_x_9836) ;  /* 0x0000138000007945 */ /* 0x000fe20003800000 */
[----:B--2---:R-:W-:-:S04]  /*10e00*/  @P1 IMAD.IADD R6, R3, 0x1, -R2 ;  /* 0x0000000103061824 */ /* 0x004fc800078e0a02 */
[----:B0-----:R-:W-:-:S04]  /*10e10*/  IMAD.IADD R8, R7, 0x1, R6 ;  /* 0x0000000107087824 */ /* 0x001fc800078e0206 */
[----:B------:R-:W-:Y:S01]  /*10e20*/  VIADD R2, R8, 0x5f ;  /* 0x0000005f08027836 */ /* 0x000fe20000000000 */
[----:B------:R-:W-:Y:S03]  /*10e30*/  STL [R1+0x4], R8 ;  /* 0x0000040801007387 */ /* 0x000fe60000100800 */
[----:B------:R-:W-:-:S05]  /*10e40*/  IMAD.HI R2, R2, 0x2aaaaaab, RZ ;  /* 0x2aaaaaab02027827 */ /* 0x000fca00078e02ff */
[----:B------:R-:W-:-:S04]  /*10e50*/  SHF.R.U32.HI R3, RZ, 0x1f, R2 ;  /* 0x0000001fff037819 */ /* 0x000fc80000011602 */
[----:B------:R-:W-:-:S05]  /*10e60*/  LEA.HI.SX32 R4, R2, R3, 0x1c ;  /* 0x0000000302047211 */ /* 0x000fca00078fe2ff */
[--C-:B------:R-:W-:Y:S01]  /*10e70*/  IMAD R2, R4, 0x60, -R7.reuse ;  /* 0x0000006004027824 */ /* 0x100fe200078e0a07 */
[----:B------:R0:W-:Y:S01]  /*10e80*/  STL [R1+0x2c], R4 ;  /* 0x00002c0401007387 */ /* 0x0001e20000100800 */
[----:B------:R-:W-:-:S03]  /*10e90*/  IMAD.MOV R7, RZ, RZ, -R7 ;  /* 0x000000ffff077224 */ /* 0x000fc600078e0a07 */
[----:B------:R-:W-:Y:S02]  /*10ea0*/  VIMNMX R2, R2, R6, PT ;  /* 0x0000000602027248 */ /* 0x000fe40003fe0100 */
[----:B------:R-:W-:-:S04]  /*10eb0*/  VIMNMX R7, RZ, R7, !PT ;  /* 0x00000007ff077248 */ /* 0x000fc80007fe0100 */
[----:B------:R-:W-:-:S13]  /*10ec0*/  ISETP.GT.AND P0, PT, R2, R7, PT ;  /* 0x000000070200720c */ /* 0x000fda0003f04270 */
[----:B0-----:R-:W-:Y:S02]  /*10ed0*/  @P0 VIADD R4, R2, 0x5f ;  /* 0x0000005f02040836 */ /* 0x001fe40000000000 */
        /* <DEDUP_REMOVED lines=16> */
.L_x_10005:
[----:B-1----:R-:W-:Y:S02]  /*10fe0*/  ISETP.NE.AND P0, PT, R14, RZ, PT ;  /* 0x000000ff0e00720c */ /* 0x002fe40003f05270 */
[----:B------:R-:W-:-:S11]  /*10ff0*/  PLOP3.LUT P6, PT, PT, PT, PT, 0x8, 0x0 ;  /* 0x000000000000781c */ /* 0x000fd60003fce170 */
[----:B------:R-:W-:Y:S05]  /*11000*/  @P0 BRA `(.L_x_9839) ;  /* 0x00000000000c0947 */ /* 0x000fea0003800000 */
[----:B------:R-:W-:-:S03]  /*11010*/  UMOV UR4, 0xffffffff ;  /* 0xffffffff00047882 */ /* 0x000fc60000000000 */
[----:B------:R-:W-:Y:S05]  /*11020*/  BRA.DIV UR4, `(.L_x_9840) ;  /* 0x0000006a04247947 */ /* 0x000fea000b800000 */
[----:B------:R-:W-:-:S13]  /*11030*/  ELECT P6, URZ, PT ;  /* 0x00000000003f782f */ /* 0x000fda00038c0000 */
.L_x_9839:
        /* <DEDUP_REMOVED lines=9> */
.L_x_10008:
[----:B------:R-:W-:Y:S05]  /*110d0*/  BSYNC B1 ;  /* 0x0000000000017941 */ /* 0x000fea0003800000 */
.L_x_9841:
[----:B------:R-:W-:Y:S04]  /*110e0*/  BSSY B1, `(.L_x_9843) ;  /* 0x000007b000017945 */ /* 0x000fe80003800000 */
[----:B------:R-:W-:Y:S05]  /*110f0*/  @!P6 BRA `(.L_x_9844) ;  /* 0x0000000400e4e947 */ /* 0x000fea0003800000 */
[----:B0-----:R-:W-:Y:S01]  /*11100*/  LEA R3, R24, R22, 0x3 ;  /* 0x0000001618037211 */ /* 0x001fe200078e18ff */
[----:B------:R-:W0:Y:S01]  /*11110*/  S2R R7, SR_TID.X ;  /* 0x0000000000077919 */ /* 0x000e220000002100 */
[----:B------:R-:W-:Y:S01]  /*11120*/  SHF.L.U32 R6, R27, 0x1f, RZ ;  /* 0x0000001f1b067819 */ /* 0x000fe200000006ff */
[----:B------:R-:W-:Y:S03]  /*11130*/  BSSY B2, `(.L_x_9845) ;  /* 0x0000005000027945 */ /* 0x000fe60003800000 */
[----:B------:R-:W1:Y:S01]  /*11140*/  SYNCS.PHASECHK.TRANS64.TRYWAIT P0, [R3+URZ+0x228a0], R6 ;  /* 0x0228a006030075a7 */ /* 0x000e62000800017f */
[----:B0-----:R-:W-:-:S04]  /*11150*/  LOP3.LUT R7, R7, 0x7f, RZ, 0xc0, !PT ;  /* 0x0000007f07077812 */ /* 0x001fc800078ec0ff */
[----:B------:R-:W-:Y:S01]  /*11160*/  ISETP.NE.AND P1, PT, R7, RZ, PT ;  /* 0x000000ff0700720c */ /* 0x000fe20003f25270 */
[----:B-1----:R-:W-:-:S12]  /*11170*/  @!P0 BRA `(.L_x_9846) ;  /* 0x0000006800048947 */ /* 0x002fd80003800000 */
.L_x_10009:
[----:B------:R-:W-:Y:S05]  /*11180*/  BSYNC B2 ;  /* 0x0000000000027941 */ /* 0x000fea0003800000 */
.L_x_9845:
        /* <DEDUP_REMOVED lines=9> */
.L_x_9848:
[----:B------:R-:W-:Y:S05]  /*11220*/  BSYNC B2 ;  /* 0x0000000000027941 */ /* 0x000fea0003800000 */
.L_x_9847:
        /* <DEDUP_REMOVED lines=12> */
.L_x_9849:
        /* <DEDUP_REMOVED lines=13> */
.L_x_10010:
[----:B------:R-:W-:Y:S05]  /*113c0*/  BSYNC B2 ;  /* 0x0000000000027941 */ /* 0x000fea0003800000 */
.L_x_9850:
[----:B------:R-:W-:Y:S01]  /*113d0*/  BSSY B2, `(.L_x_9852) ;  /* 0x000000b000027945 */ /* 0x000fe20003800000 */
[----:B------:R-:W-:Y:S02]  /*113e0*/  IMAD.MOV.U32 R10, RZ, RZ, 0x0 ;  /* 0x00000000ff0a7424 */ /* 0x000fe400078e00ff */
[----:B------:R-:W-:Y:S01]  /*113f0*/  IMAD.MOV.U32 R11, RZ, RZ, 0x12f00000 ;  /* 0x12f00000ff0b7424 */ /* 0x000fe200078e00ff */
[----:B------:R-:W-:Y:S06]  /*11400*/  @P1 BRA `(.L_x_9853) ;  /* 0x00000000001c1947 */ /* 0x000fec0003800000 */
[----:B------:R-:W2:Y:S01]  /*11410*/  S2R R8, SR_TID.X ;  /* 0x0000000000087919 */ /* 0x000ea20000002100 */
[----:B01----:R-:W-:-:S04]  /*11420*/  MOV R6, 0xc000 ;  /* 0x0000c00000067802 */ /* 0x003fc80000000f00 */
[----:B------:R3:W-:Y:S01]  /*11430*/  SYNCS.ARRIVE.TRANS64 RZ, [R3+URZ+0x228b0], R6 ;  /* 0x0228b00603ff79a7 */ /* 0x0007e2000800003f */
[----:B--2---:R-:W-:-:S04]  /*11440*/  LOP3.LUT R8, R8, 0x1f, RZ, 0xc0, !PT ;  /* 0x0000001f08087812 */ /* 0x004fc800078ec0ff */
[----:B------:R-:W-:-:S13]  /*11450*/  ISETP.NE.AND P0, PT, R8, RZ, PT ;  /* 0x000000ff0800720c */ /* 0x000fda0003f05270 */
[----:B---3--:R-:W-:Y:S05]  /*11460*/  @!P0 BRA `(.L_x_9853) ;  /* 0x0000000000048947 */ /* 0x008fea0003800000 */
[----:B------:R-:W-:Y:S01]  /*11470*/  BPT.TRAP 0x1 ;  /* 0x000000040000795c */ /* 0x000fe20000300000 */
.L_x_9853:
[----:B------:R-:W-:Y:S05]  /*11480*/  BSYNC B2 ;  /* 0x0000000000027941 */ /* 0x000fea0003800000 */
.L_x_9852:
        /* <DEDUP_REMOVED lines=9> */
.L_x_9854:
        /* <DEDUP_REMOVED lines=15> */
.L_x_9855:
        /* <DEDUP_REMOVED lines=15> */
.L_x_9856:
        /* <DEDUP_REMOVED lines=15> */
.L_x_9857:
        /* <DEDUP_REMOVED lines=10> */
.L_x_9844:
[----:B------:R-:W-:Y:S05]  /*11890*/  BSYNC B1 ;  /* 0x0000000000017941 */ /* 0x000fea0003800000 */
.L_x_9843:
        /* <DEDUP_REMOVED lines=9> */
.L_x_9873:
[----:B------:R-:W-:Y:S05]  /*11930*/  YIELD ;  /* 0x0000000000007946 */ /* 0x000fea0003800000 */
[----:B------:R-:W-:Y:S04]  /*11940*/  BSSY B1, `(.L_x_9858) ;  /* 0x000007a000017945 */ /* 0x000fe80003800000 */
[----:B------:R-:W-:Y:S05]  /*11950*/  @!P6 BRA `(.L_x_9859) ;  /* 0x0000000400e0e947 */ /* 0x000fea0003800000 */
[----:B------:R-:W-:Y:S01]  /*11960*/  LEA R6, R24, R22, 0x3 ;  /* 0x0000001618067211 */ /* 0x000fe200078e18ff */
[----:B0-----:R-:W0:Y:S01]  /*11970*/  S2R R3, SR_TID.X ;  /* 0x0000000000037919 */ /* 0x001e220000002100 */
[----:B------:R-:W-:Y:S01]  /*11980*/  SHF.L.U32 R2, R27, 0x1f, RZ ;  /* 0x0000001f1b027819 */ /* 0x000fe200000006ff */
[----:B------:R-:W-:Y:S03]  /*11990*/  BSSY B2, `(.L_x_9860) ;  /* 0x0000005000027945 */ /* 0x000fe60003800000 */
[----:B------:R-:W1:Y:S01]  /*119a0*/  SYNCS.PHASECHK.TRANS64.TRYWAIT P1, [R6+URZ+0x228a0], R2 ;  /* 0x0228a002060075a7 */ /* 0x000e62000802017f */
[----:B0-----:R-:W-:-:S04]  /*119b0*/  LOP3.LUT R3, R3, 0x7f, RZ, 0xc0, !PT ;  /* 0x0000007f03037812 */ /* 0x001fc800078ec0ff */
[----:B------:R-:W-:Y:S01]  /*119c0*/  ISETP.NE.AND P2, PT, R3, RZ, PT ;  /* 0x000000ff0300720c */ /* 0x000fe20003f45270 */
[----:B-1----:R-:W-:-:S12]  /*119d0*/  @!P1 BRA `(.L_x_9861) ;  /* 0x0000006000149947 */ /* 0x002fd80003800000 */
.L_x_10011:
[----:B------:R-:W-:Y:S05]  /*119e0*/  BSYNC B2 ;  /* 0x0000000000027941 */ /* 0x000fea0003800000 */
.L_x_9860:
        /* <DEDUP_REMOVED lines=9> */
.L_x_9863:
[----:B------:R-:W-:Y:S05]  /*11a80*/  BSYNC B2 ;  /* 0x0000000000027941 */ /* 0x000fea0003800000 */
.L_x_9862:
        /* <DEDUP_REMOVED lines=11> */
.L_x_9864:
        /* <DEDUP_REMOVED lines=13> */
.L_x_10012:
[----:B------:R-:W-:Y:S05]  /*11c10*/  BSYNC B2 ;  /* 0x0000000000027941 */ /* 0x000fea0003800000 */
.L_x_9865:
        /* <DEDUP_REMOVED lines=11> */
.L_x_9868:
[----:B------:R-:W-:Y:S05]  /*11cd0*/  BSYNC B2 ;  /* 0x0000000000027941 */ /* 0x000fea0003800000 */
.L_x_9867:
        /* <DEDUP_REMOVED lines=8> */
[----:B------:R-:W-:-:S11]  /*11d60*/  IADD3 R6, R6, 0x228b0, RZ ;  /* 0x000228b006067810 */ /* 0x000fd60007ffe0ff */
.L_x_9869:
        /* <DEDUP_REMOVED lines=15> */
.L_x_9870:
        /* <DEDUP_REMOVED lines=15> */
.L_x_9871:
        /* <DEDUP_REMOVED lines=15> */
.L_x_9872:
        /* <DEDUP_REMOVED lines=10> */
.L_x_9859:
[----:B------:R-:W-:Y:S05]  /*120e0*/  BSYNC B1 ;  /* 0x0000000000017941 */ /* 0x000fea0003800000 */
.L_x_9858:
        /* <DEDUP_REMOVED lines=8> */
.L_x_9837:
[----:B------:R-:W-:Y:S05]  /*12170*/  BSYNC B0 ;  /* 0x0000000000007941 */ /* 0x000fea0003800000 */
.L_x_9836:
[----:B------:R-:W2:Y:S01]  /*12180*/  LDL R34, [R1+0x4] ;  /* 0x0000040001227983 */ /* 0x000ea20000100800 */
        /* <DEDUP_REMOVED lines=22> */
.L_x_9875:
        /* <DEDUP_REMOVED lines=20> */
.L_x_9878:
[----:B------:R-:W-:Y:S05]  /*12430*/  BSYNC B6 ;  /* 0x0000000000067941 */ /* 0x000fea0003800000 */
.L_x_9877:
        /* <DEDUP_REMOVED lines=20> */
.L_x_9881:
        /* <DEDUP_REMOVED lines=15> */
.L_x_9880:
[----:B------:R-:W-:Y:S05]  /*12670*/  BSYNC B6 ;  /* 0x0000000000067941 */ /* 0x000fea0003800000 */
.L_x_9879:
[----:B------:R-:W2:Y:S01]  /*12680*/  LDL R21, [R1+0x2c] ;  /* 0x00002c0001157983 */ /* 0x000ea20000100800 */
[----:B------:R-:W-:Y:S01]  /*12690*/  ULDC.64 UR4, c[0x0][0x9f8] ;  /* 0x00027e0000047ab9 */ /* 0x000fe20000000a00 */
[----:B------:R-:W1:Y:S01]  /*126a0*/  LDC R9, c[0x0][0x430] ;  /* 0x00010c00ff097b82 */ /* 0x000e620000000800 */
[----:B------:R-:W-:Y:S01]  /*126b0*/  ISETP.NE.U32.AND P0, PT, RZ, UR4, PT ;  /* 0x00000004ff007c0c */ /* 0x000fe2000bf05070 */
[----:B------:R-:W3:Y:S03]  /*126c0*/  S2R R20, SR_TID.X ;  /* 0x0000000000147919 */ /* 0x000ee60000002100 */
[----:B------:R-:W-:-:S13]  /*126d0*/  ISETP.NE.AND.EX P0, PT, RZ, UR5, PT, P0 ;  /* 0x00000005ff007c0c */ /* 0x000fda000bf05300 */
[----:B------:R-:W-:Y:S01]  /*126e0*/  @P0 IADD3 R2, P1, R28, UR4, RZ ;  /* 0x000000041c020c10 */ /* 0x000fe2000ff3e0ff */
[----:B------:R-:W-:Y:S01]  /*126f0*/  IMAD.MOV.U32 R36, RZ, RZ, RZ ;  /* 0x000000ffff247224 */ /* 0x000fe200078e00ff */
[----:B------:R-:W4:Y:S01]  /*12700*/  S2R R10, SR_TID.X ;  /* 0x00000000000a7919 */ /* 0x000f220000002100 */
[----:B------:R-:W-:Y:S01]  /*12710*/  ULDC UR4, c[0x0][0x2f4] ;  /* 0x0000bd0000047ab9 */ /* 0x000fe20000000800 */
[----:B0-----:R-:W-:Y:S01]  /*12720*/  @P0 IADD3.X R3, R32, UR5, RZ, P1, !PT ;  /* 0x0000000520030c10 */ /* 0x001fe20008ffe4ff */
[----:B------:R-:W-:-:S04]  /*12730*/  ULDC UR5, c[0x0][0x320] ;  /* 0x0000c80000057ab9 */ /* 0x000fc80000000800 */
[----:B------:R0:W2:Y:S01]  /*12740*/  @P0 LDG.E R29, desc[UR40][R2.64] ;  /* 0x00000028021d0981 */ /* 0x0000a2000c1e1900 */
[----:B---3--:R-:W-:-:S04]  /*12750*/  LOP3.LUT R20, R20, 0x7f, RZ, 0xc0, !PT ;  /* 0x0000007f14147812 */ /* 0x008fc800078ec0ff */
[----:B------:R-:W-:Y:S02]  /*12760*/  SHF.R.U32.HI R33, RZ, 0x3, R20 ;  /* 0x00000003ff217819 */ /* 0x000fe40000011614 */
[----:B------:R-:W3:Y:S01]  /*12770*/  S2R R20, SR_TID.X ;  /* 0x0000000000147919 */ /* 0x000ee20000002100 */
[----:B-1----:R-:W-:-:S13]  /*12780*/  ISETP.NE.AND P1, PT, R9, 0x1, PT ;  /* 0x000000010900780c */ /* 0x002fda0003f25270 */
[----:B------:R-:W1:Y:S08]  /*12790*/  @P1 LDC R0, c[0x0][0x434] ;  /* 0x00010d00ff001b82 */ /* 0x000e700000000800 */
[----:B0-----:R-:W0:Y:S01]  /*127a0*/  @P1 LDC R2, c[0x0][0x438] ;  /* 0x00010e00ff021b82 */ /* 0x001e220000000800 */
[----:B---3--:R-:W-:-:S05]  /*127b0*/  IMAD.SHL.U32 R20, R20, 0x10, RZ ;  /* 0x0000001014147824 */ /* 0x008fca00078e00ff */
[----:B------:R-:W-:Y:S01]  /*127c0*/  LOP3.LUT R20, R33, 0x70, R20, 0xf8, !PT ;  /* 0x0000007021147812 */ /* 0x000fe200078ef814 */
[----:B----4-:R-:W-:-:S05]  /*127d0*/  IMAD.SHL.U32 R10, R10, 0x8, RZ ;  /* 0x000000080a0a7824 */ /* 0x010fca00078e00ff */
[----:B------:R-:W-:Y:S02]  /*127e0*/  LOP3.LUT R10, R10, 0x38, RZ, 0xc0, !PT ;  /* 0x000000380a0a7812 */ /* 0x000fe400078ec0ff */
[----:B------:R-:W-:Y:S01]  /*127f0*/  LOP3.LUT R23, R23, 0xffffffdf, RZ, 0xc0, !PT ;  /* 0xffffffdf17177812 */ /* 0x000fe200078ec0ff */
[----:B------:R-:W-:Y:S01]  /*12800*/  UMOV UR6, 0xffffffff ;  /* 0xffffffff00067882 */ /* 0x000fe20000000000 */
[----:B--2---:R-:W-:-:S04]  /*12810*/  VIADD R8, R21, 0xffffffff ;  /* 0xffffffff15087836 */ /* 0x004fc80000000000 */
[----:B------:R-:W-:-:S05]  /*12820*/  IMAD R4, R8, 0x60, R20 ;  /* 0x0000006008047824 */ /* 0x000fca00078e0214 */
[C---:B------:R-:W-:Y:S01]  /*12830*/  ISETP.GE.AND P0, PT, R4.reuse, R34, PT ;  /* 0x000000220400720c */ /* 0x040fe20003f06270 */
[----:B------:R-:W-:-:S03]  /*12840*/  IMAD.IADD R37, R4, 0x1, R31 ;  /* 0x0000000104257824 */ /* 0x000fc600078e021f */
[----:B------:R-:W-:Y:S01]  /*12850*/  ISETP.GT.U32.OR P0, PT, R20, 0x5f, P0 ;  /* 0x0000005f1400780c */ /* 0x000fe20000704470 */
[----:B-1----:R-:W-:-:S04]  /*12860*/  @P1 IMAD.HI.U32 R3, R37, R0, RZ ;  /* 0x0000000025031227 */ /* 0x002fc800078e00ff */
[----:B------:R-:W-:Y:S01]  /*12870*/  IMAD.MOV.U32 R0, RZ, RZ, R37 ;  /* 0x000000ffff007224 */ /* 0x000fe200078e0025 */
[----:B0-----:R-:W-:-:S07]  /*12880*/  @P1 SHF.R.U32.HI R0, RZ, R2, R3 ;  /* 0x00000002ff001219 */ /* 0x001fce0000011603 */
[----:B------:R-:W0:Y:S08]  /*12890*/  @!P0 LDC.64 R2, c[0x0][0x428] ;  /* 0x00010a00ff028b82 */ /* 0x000e300000000a00 */
[----:B------:R-:W1:Y:S01]  /*128a0*/  @!P0 LDC.64 R4, c[0x0][0x418] ;  /* 0x00010600ff048b82 */ /* 0x000e620000000a00 */
[----:B------:R-:W-:Y:S02]  /*128b0*/  @!P0 SHF.R.S32.HI R7, RZ, 0x1f, R0 ;  /* 0x0000001fff078819 */ /* 0x000fe40000011400 */
[----:B------:R-:W-:-:S02]  /*128c0*/  @!P0 MOV R6, R0 ;  /* 0x0000000000068202 */ /* 0x000fc40000000f00 */
[----:B------:R-:W-:-:S03]  /*128d0*/  SHF.R.S32.HI R34, RZ, 0x1f, R29 ;  /* 0x0000001fff227819 */ /* 0x000fc6000001141d */
[----:B0-----:R-:W-:-:S04]  /*128e0*/  @!P0 IMAD.WIDE.U32 R6, R29, R2, R6 ;  /* 0x000000021d068225 */ /* 0x001fc800078e0006 */
[----:B------:R-:W-:-:S04]  /*128f0*/  @!P0 IMAD R2, R34, R2, RZ ;  /* 0x0000000222028224 */ /* 0x000fc800078e02ff */
[----:B------:R-:W-:Y:S01]  /*12900*/  @!P0 IMAD R3, R29, R3, R2 ;  /* 0x000000031d038224 */ /* 0x000fe200078e0202 */
[----:B-1----:R-:W-:-:S03]  /*12910*/  @!P0 LEA R4, P1, R6, R4, 0x2 ;  /* 0x0000000406048211 */ /* 0x002fc600078210ff */
[----:B------:R-:W-:-:S05]  /*12920*/  @!P0 IMAD.IADD R3, R7, 0x1, R3 ;  /* 0x0000000107038824 */ /* 0x000fca00078e0203 */
[----:B------:R-:W-:-:S05]  /*12930*/  @!P0 LEA.HI.X R5, R6, R5, R3, 0x2, P1 ;  /* 0x0000000506058211 */ /* 0x000fca00008f1403 */
[----:B------:R0:W5:Y:S01]  /*12940*/  @!P0 LDG.E R36, desc[UR40][R4.64] ;  /* 0x0000002804248981 */ /* 0x000162000c1e1900 */
[----:B------:R-:W-:Y:S02]  /*12950*/  ISETP.GT.U32.AND P0, PT, R20, 0x5f, PT ;  /* 0x0000005f1400780c */ /* 0x000fe40003f04070 */
[----:B------:R-:W1:Y:S01]  /*12960*/  S2R R20, SR_TID.X ;  /* 0x0000000000147919 */ /* 0x000e620000002100 */
[----:B------:R-:W-:-:S10]  /*12970*/  ISETP.GE.AND P1, PT, R10, UR4, PT ;  /* 0x000000040a007c0c */ /* 0x000fd4000bf26270 */
[----:B------:R-:W-:-:S04]  /*12980*/  @P0 LOP3.LUT R23, R23, 0x20, RZ, 0xfc, !PT ;  /* 0x0000002017170812 */ /* 0x000fc800078efcff */
[----:B------:R-:W-:Y:S01]  /*12990*/  LOP3.LUT R23, R23, 0xfffffffe, RZ, 0xc0, !PT ;  /* 0xfffffffe17177812 */ /* 0x000fe200078ec0ff */
[----:B-1----:R-:W-:-:S05]  /*129a0*/  IMAD.SHL.U32 R20, R20, 0x8, RZ ;  /* 0x0000000814147824 */ /* 0x002fca00078e00ff */
[----:B------:R-:W-:-:S04]  /*129b0*/  LOP3.LUT R20, R20, 0x38, RZ, 0xc0, !PT ;  /* 0x0000003814147812 */ /* 0x000fc800078ec0ff */
[----:B------:R-:W-:-:S04]  /*129c0*/  LOP3.LUT R11, R20, 0x40, RZ, 0xfc, !PT ;  /* 0x00000040140b7812 */ /* 0x000fc800078efcff */
[----:B------:R-:W-:Y:S02]  /*129d0*/  ISETP.GE.AND P3, PT, R11, UR5, PT ;  /* 0x000000050b007c0c */ /* 0x000fe4000bf66270 */
[----:B------:R-:W-:Y:S02]  /*129e0*/  @P1 LOP3.LUT R23, R23, 0x1, RZ, 0xfc, !PT ;  /* 0x0000000117171812 */ /* 0x000fe400078efcff */
[C---:B------:R-:W-:Y:S02]  /*129f0*/  LOP3.LUT R11, R10.reuse, 0x80, RZ, 0xfc, !PT ;  /* 0x000000800a0b7812 */ /* 0x040fe400078efcff */
[----:B------:R-:W-:Y:S02]  /*12a00*/  LOP3.LUT R23, R23, 0xfffffff7, RZ, 0xc0, !PT ;  /* 0xfffffff717177812 */ /* 0x000fe400078ec0ff */
[----:B------:R-:W-:Y:S02]  /*12a10*/  ISETP.GE.AND P2, PT, R11, UR5, PT ;  /* 0x000000050b007c0c */ /* 0x000fe4000bf46270 */
[----:B------:R-:W-:-:S03]  /*12a20*/  ISETP.GE.AND P0, PT, R10, UR5, PT ;  /* 0x000000050a007c0c */ /* 0x000fc6000bf06270 */
[----:B------:R-:W-:-:S04]  /*12a30*/  @P3 LOP3.LUT R23, R23, 0x8, RZ, 0xfc, !PT ;  /* 0x0000000817173812 */ /* 0x000fc800078efcff */
[----:B------:R-:W-:Y:S02]  /*12a40*/  LOP3.LUT R23, R23, 0xffffffef, RZ, 0xc0, !PT ;  /* 0xffffffef17177812 */ /* 0x000fe400078ec0ff */
[----:B------:R-:W-:Y:S02]  /*12a50*/  LOP3.LUT R10, R10, 0xc0, RZ, 0xfc, !PT ;  /* 0x000000c00a0a7812 */ /* 0x000fe400078efcff */
[----:B------:R-:W-:Y:S02]  /*12a60*/  LOP3.LUT R23, R23, 0xfffffffb, RZ, 0xc0, !PT ;  /* 0xfffffffb17177812 */ /* 0x000fe400078ec0ff */
[----:B------:R-:W-:Y:S02]  /*12a70*/  ISETP.GE.AND P1, PT, R10, UR5, PT ;  /* 0x000000050a007c0c */ /* 0x000fe4000bf26270 */
[----:B------:R-:W-:-:S04]  /*12a80*/  @P2 LOP3.LUT R23, R23, 0x4, RZ, 0xfc, !PT ;  /* 0x0000000417172812 */ /* 0x000fc800078efcff */
[----:B------:R-:W-:Y:S01]  /*12a90*/  @P0 LOP3.LUT R23, R23, 0x10, RZ, 0xfc, !PT ;  /* 0x0000001017170812 */ /* 0x000fe200078efcff */
[----:B------:R-:W-:-:S03]  /*12aa0*/  IMAD.MOV R0, RZ, RZ, -R0 ;  /* 0x000000ffff007224 */ /* 0x000fc600078e0a00 */
[----:B------:R-:W-:Y:S01]  /*12ab0*/  LOP3.LUT R23, R23, 0xfffffffd, RZ, 0xc0, !PT ;  /* 0xfffffffd17177812 */ /* 0x000fe200078ec0ff */
[----:B------:R-:W-:-:S03]  /*12ac0*/  IMAD R37, R9, R0, R37 ;  /* 0x0000000009257224 */ /* 0x000fc600078e0225 */
[----:B------:R-:W-:Y:S01]  /*12ad0*/  @P1 LOP3.LUT R23, R23, 0x2, RZ, 0xfc, !PT ;  /* 0x0000000217171812 */ /* 0x000fe200078efcff */
[----:B0-----:R-:W-:Y:S06]  /*12ae0*/  BRA.DIV UR6, `(.L_x_9882) ;  /* 0x0000004e06f87947 */ /* 0x001fec000b800000 */
.L_x_10015:
[----:B------:R-:W2:Y:S01]  /*12af0*/  LDL R0, [R1+0x3c] ;  /* 0x00003c0001007983 */ /* 0x000ea20000100800 */
[----:B------:R-:W-:Y:S02]  /*12b00*/  SEL R7, RZ, 0x1, P0 ;  /* 0x00000001ff077807 */ /* 0x000fe40000000000 */
[----:B------:R-:W-:Y:S02]  /*12b10*/  LOP3.LUT R23, R23, 0xffffffbf, RZ, 0xc0, !PT ;  /* 0xffffffbf17177812 */ /* 0x000fe400078ec0ff */
[----:B------:R-:W-:Y:S02]  /*12b20*/  SHF.R.S32.HI R28, RZ, 0x1f, R18 ;  /* 0x0000001fff1c7819 */ /* 0x000fe40000011412 */
[----:B--2---:R-:W-:-:S13]  /*12b30*/  ISETP.NE.AND P0, PT, R0, 0x3, PT ;  /* 0x000000030000780c */ /* 0x004fda0003f05270 */
[----:B------:R-:W-:Y:S01]  /*12b40*/  @P0 LOP3.LUT R23, R23, 0x40, RZ, 0xfc, !PT ;  /* 0x0000004017170812 */ /* 0x000fe200078efcff */
[----:B------:R-:W-:Y:S06]  /*12b50*/  @!P0 BRA `(.L_x_9883) ;  /* 0x0000000000048947 */ /* 0x000fec0003800000 */
[----:B------:R-:W-:Y:S01]  /*12b60*/  BPT.TRAP 0x1 ;  /* 0x000000040000795c */ /* 0x000fe20000300000 */
.L_x_9883:
[----:B------:R-:W-:Y:S01]  /*12b70*/  IMAD R32, R25, 0x8, R22 ;  /* 0x0000000819207824 */ /* 0x000fe200078e0216 */
[----:B------:R-:W-:Y:S01]  /*12b80*/  SHF.L.U32 R0, R26, 0x1f, RZ ;  /* 0x0000001f1a007819 */ /* 0x000fe200000006ff */
[----:B------:R-:W-:Y:S03]  /*12b90*/  BSSY B0, `(.L_x_9884) ;  /* 0x0000003000007945 */ /* 0x000fe60003800000 */
[----:B------:R-:W0:Y:S02]  /*12ba0*/  SYNCS.PHASECHK.TRANS64.TRYWAIT P0, [R32+URZ+0x22840], R0 ;  /* 0x02284000200075a7 */ /* 0x000e24000800017f */
[----:B0-----:R-:W-:Y:S05]  /*12bb0*/  @!P0 BRA `(.L_x_9885) ;  /* 0x0000004c00f88947 */ /* 0x001fea0003800000 */
.L_x_10016:
[----:B------:R-:W-:Y:S05]  /*12bc0*/  BSYNC B0 ;  /* 0x0000000000007941 */ /* 0x000fea0003800000 */
.L_x_9884:
[----:B------:R-:W2:Y:S01]  /*12bd0*/  LDL R6, [R1+0x4] ;  /* 0x0000040001067983 */ /* 0x000ea20000100800 */
[----:B0-----:R-:W-:Y:S01]  /*12be0*/  SHF.R.S32.HI R0, RZ, 0x1f, R37 ;  /* 0x0000001fff007819 */ /* 0x001fe20000011425 */
[----:B------:R-:W-:Y:S01]  /*12bf0*/  ULDC.64 UR4, c[0x0][0x300] ;  /* 0x0000c00000047ab9 */ /* 0x000fe20000000a00 */
[----:B-----5:R-:W-:Y:S01]  /*12c00*/  SHF.R.S32.HI R4, RZ, 0x1f, R36 ;  /* 0x0000001fff047819 */ /* 0x020fe20000011424 */
[----:B------:R-:W0:Y:S01]  /*12c10*/  S2R R5, SR_TID.X ;  /* 0x0000000000057919 */ /* 0x000e220000002100 */
[----:B------:R-:W-:Y:S01]  /*12c20*/  IMAD.WIDE.U32 R2, R37, UR4, RZ ;  /* 0x0000000425027c25 */ /* 0x000fe2000f8e00ff */
[----:B------:R-:W-:Y:S01]  /*12c30*/  LOP3.LUT P2, RZ, R23, 0x1, RZ, 0xc0, !PT ;  /* 0x0000000117ff7812 */ /* 0x000fe2000784c0ff */
[----:B------:R-:W1:Y:S01]  /*12c40*/  S2R R9, SR_TID.X ;  /* 0x0000000000097919 */ /* 0x000e620000002100 */
[----:B------:R3:W-:Y:S04]  /*12c50*/  STL [R1+0x30], R0 ;  /* 0x0000300001007387 */ /* 0x0007e80000100800 */
[----:B------:R4:W-:Y:S01]  /*12c60*/  STL [R1+0x34], R4 ;  /* 0x0000340401007387 */ /* 0x0009e20000100800 */
[----:B---3--:R-:W-:-:S04]  /*12c70*/  IMAD R0, R0, UR4, RZ ;  /* 0x0000000400007c24 */ /* 0x008fc8000f8e02ff */
[----:B------:R-:W-:Y:S01]  /*12c80*/  IMAD R0, R37, UR5, R0 ;  /* 0x0000000525007c24 */ /* 0x000fe2000f8e0200 */
[----:B------:R-:W-:-:S03]  /*12c90*/  ULDC.64 UR4, c[0x0][0x310] ;  /* 0x0000c40000047ab9 */ /* 0x000fc60000000a00 */
[----:B------:R-:W-:Y:S02]  /*12ca0*/  IMAD.IADD R3, R3, 0x1, R0 ;  /* 0x0000000103037824 */ /* 0x000fe400078e0200 */
[----:B------:R-:W-:Y:S02]  /*12cb0*/  IMAD R0, R4, UR4, RZ ;  /* 0x0000000404007c24 */ /* 0x000fe4000f8e02ff */
[----:B------:R-:W-:Y:S01]  /*12cc0*/  IMAD.WIDE.U32 R2, R36, UR4, R2 ;  /* 0x0000000424027c25 */ /* 0x000fe2000f8e0002 */
[----:B0-----:R-:W-:-:S03]  /*12cd0*/  LOP3.LUT R5, R5, 0x7f, RZ, 0xc0, !PT ;  /* 0x0000007f05057812 */ /* 0x001fc600078ec0ff */
[----:B------:R-:W-:Y:S01]  /*12ce0*/  IMAD R0, R36, UR5, R0 ;  /* 0x0000000524007c24 */ /* 0x000fe2000f8e0200 */
[----:B------:R-:W-:Y:S01]  /*12cf0*/  ULDC.64 UR4, c[0x0][0x308] ;  /* 0x0000c20000047ab9 */ /* 0x000fe20000000a00 */
[----:B------:R-:W-:Y:S01]  /*12d00*/  SHF.R.U32.HI R5, RZ, 0x3, R5 ;  /* 0x00000003ff057819 */ /* 0x000fe20000011605 */
[----:B-1----:R-:W-:Y:S02]  /*12d10*/  IMAD.SHL.U32 R9, R9, 0x8, RZ ;  /* 0x0000000809097824 */ /* 0x002fe400078e00ff */
[----:B------:R-:W-:Y:S01]  /*12d20*/  IADD3 R3, R3, R0, RZ ;  /* 0x0000000003037210 */ /* 0x000fe20007ffe0ff */
[----:B------:R-:W-:Y:S02]  /*12d30*/  IMAD R0, R28, UR4, RZ ;  /* 0x000000041c007c24 */ /* 0x000fe4000f8e02ff */
[----:B------:R-:W-:Y:S02]  /*12d40*/  LOP3.LUT R9, R9, 0x38, RZ, 0xc0, !PT ;  /* 0x0000003809097812 */ /* 0x000fe400078ec0ff */
[----:B------:R-:W-:-:S02]  /*12d50*/  IMAD R0, R18, UR5, R0 ;  /* 0x0000000512007c24 */ /* 0x000fc4000f8e0200 */
[----:B------:R-:W-:Y:S01]  /*12d60*/  IMAD.WIDE.U32 R2, R18, UR4, R2 ;  /* 0x0000000412027c25 */ /* 0x000fe2000f8e0002 */
[----:B------:R-:W-:-:S03]  /*12d70*/  ULDC.64 UR4, c[0x0][0x2e8] ;  /* 0x0000ba0000047ab9 */ /* 0x000fc60000000a00 */
[----:B----4-:R-:W-:Y:S01]  /*12d80*/  IMAD.IADD R4, R3, 0x1, R0 ;  /* 0x0000000103047824 */ /* 0x010fe200078e0200 */
[----:B------:R-:W-:Y:S01]  /*12d90*/  LEA R0, P0, R2, UR4, 0x1 ;  /* 0x0000000402007c11 */ /* 0x000fe2000f8008ff */
[----:B------:R-:W-:-:S03]  /*12da0*/  UMOV UR4, 0xffffffff ;  /* 0xffffffff00047882 */ /* 0x000fc60000000000 */
[----:B------:R-:W-:Y:S01]  /*12db0*/  LEA.HI.X R4, R2, UR5, R4, 0x1, P0 ;  /* 0x0000000502047c11 */ /* 0x000fe200080f0c04 */
[----:B--2---:R-:W-:-:S04]  /*12dc0*/  IMAD R33, R8, -0x60, R6 ;  /* 0xffffffa008217824 */ /* 0x004fc800078e0206 */
[----:B------:R-:W-:Y:S02]  /*12dd0*/  IMAD.IADD R33, R33, 0x1, -R5 ;  /* 0x0000000121217824 */ /* 0x000fe400078e0a05 */
[----:B------:R-:W-:-:S03]  /*12de0*/  IMAD R5, R25, 0x1800, R30 ;  /* 0x0000180019057824 */ /* 0x000fc600078e021e */
        /* <DEDUP_REMOVED lines=54> */
.L_x_10030:
        /* <DEDUP_REMOVED lines=10> */
.L_x_9887:
        /* <DEDUP_REMOVED lines=11> */
.L_x_9888:
[----:B------:R1:W5:Y:S01]  /*132a0*/  LDL.LU R4, [R1+0x10] ;  /* 0x0000100001047983 */ /* 0x0003620000300800 */
[----:B------:R-:W-:Y:S01]  /*132b0*/  LOP3.LUT P0, RZ, R23, 0x4, RZ, 0xc0, !PT ;  /* 0x0000000417ff7812 */ /* 0x000fe2000780c0ff */
[----:B------:R1:W-:Y:S02]  /*132c0*/  SYNCS.ARRIVE.TRANS64.A1T0 RZ, [R32+URZ+0x22830], RZ ;  /* 0x022830ff20ff79a7 */ /* 0x0003e4000810003f */
[----:B0-----:R1:W5:Y:S10]  /*132d0*/  LDL.LU R3, [R1+0xc] ;  /* 0x00000c0001037983 */ /* 0x0013740000300800 */
[----:B------:R-:W-:Y:S05]  /*132e0*/  WARPSYNC.ALL ;  /* 0x0000000000007948 */ /* 0x000fea0003800000 */
[----:B------:R-:W-:Y:S01]  /*132f0*/  ULDC.64 UR4, c[0x0][0xa00] ;  /* 0x0002800000047ab9 */ /* 0x000fe20000000a00 */
[----:B------:R-:W-:Y:S01]  /*13300*/  SEL R2, RZ, 0x4, P0 ;  /* 0x00000004ff027807 */ /* 0x000fe20000000000 */
[----:B------:R-:W-:Y:S01]  /*13310*/  BSSY B6, `(.L_x_9889) ;  /* 0x0000029000067945 */ /* 0x000fe20003800000 */
[----:B------:R-:W-:Y:S01]  /*13320*/  BAR.SYNC.DEFER_BLOCKING 0x8, 0x180 ;  /* 0x0206000000007b1d */ /* 0x000fe20000010000 */
[----:B------:R-:W-:Y:S02]  /*13330*/  ISETP.NE.U32.AND P0, PT, RZ, UR4, PT ;  /* 0x00000004ff007c0c */ /* 0x000fe4000bf05070 */
[----:B------:R-:W-:-:S02]  /*13340*/  LOP3.LUT P2, RZ, R23, 0x8, RZ, 0xc0, !PT ;  /* 0x0000000817ff7812 */ /* 0x000fc4000784c0ff */
[----:B------:R-:W-:Y:S01]  /*13350*/  ISETP.NE.AND.EX P0, PT, RZ, UR5, PT, P0 ;  /* 0x00000005ff007c0c */ /* 0x000fe2000bf05300 */
[----:B------:R-:W-:Y:S01]  /*13360*/  ULDC.64 UR4, c[0x0][0x298] ;  /* 0x0000a60000047ab9 */ /* 0x000fe20000000a00 */
[----:B------:R-:W-:Y:S02]  /*13370*/  LOP3.LUT P1, RZ, R23, 0x2, RZ, 0xc0, !PT ;  /* 0x0000000217ff7812 */ /* 0x000fe4000782c0ff */
[----:B------:R-:W-:Y:S02]  /*13380*/  SEL R0, RZ, 0x2, P2 ;  /* 0x00000002ff007807 */ /* 0x000fe40001000000 */
[----:B------:R-:W-:Y:S02]  /*13390*/  SEL R5, R35, RZ, !P0 ;  /* 0x000000ff23057207 */ /* 0x000fe40004000000 */
[----:B------:R-:W-:Y:S02]  /*133a0*/  IADD3 R0, R2, R0, R7 ;  /* 0x0000000002007210 */ /* 0x000fe40007ffe007 */
[----:B------:R-:W-:Y:S01]  /*133b0*/  SEL R35, RZ, 0x8, P1 ;  /* 0x00000008ff237807 */ /* 0x000fe20000800000 */
[----:B------:R0:W-:Y:S03]  /*133c0*/  STL [R1+0x24], R5 ;  /* 0x0000240501007387 */ /* 0x0001e60000100800 */
[----:B------:R-:W-:-:S02]  /*133d0*/  IADD3 R35, R0, R35, RZ ;  /* 0x0000002300237210 */ /* 0x000fc40007ffe0ff */
[----:B-----5:R-:W-:Y:S02]  /*133e0*/  SEL R2, R4, RZ, !P0 ;  /* 0x000000ff04027207 */ /* 0x020fe40004000000 */
[----:B------:R-:W-:Y:S01]  /*133f0*/  SHF.R.S32.HI R0, RZ, 0x1f, R3 ;  /* 0x0000001fff007819 */ /* 0x000fe20000011403 */
[C---:B0-----:R-:W-:Y:S02]  /*13400*/  IMAD.WIDE.U32 R4, R3.reuse, UR4, RZ ;  /* 0x0000000403047c25 */ /* 0x041fe4000f8e00ff */
[----:B------:R0:W-:Y:S02]  /*13410*/  STL [R1+0x10], R2 ;  /* 0x0000100201007387 */ /* 0x0001e40000100800 */
[----:B------:R-:W-:Y:S02]  /*13420*/  IMAD R0, R0, UR4, RZ ;  /* 0x0000000400007c24 */ /* 0x000fe4000f8e02ff */
[----:B------:R2:W-:Y:S02]  /*13430*/  STL.64 [R1+0x18], R4 ;  /* 0x0000180401007387 */ /* 0x0005e40000100a00 */
[----:B------:R-:W-:-:S02]  /*13440*/  IMAD R0, R3, UR5, R0 ;  /* 0x0000000503007c24 */ /* 0x000fc4000f8e0200 */
[----:B0-----:R-:W-:Y:S02]  /*13450*/  VIADD R2, R22, 0x18400 ;  /* 0x0001840016027836 */ /* 0x001fe40000000000 */
        /* <DEDUP_REMOVED lines=20> */
.L_x_9890:
[----:B------:R-:W-:Y:S05]  /*135a0*/  BSYNC B6 ;  /* 0x0000000000067941 */ /* 0x000fea0003800000 */
.L_x_9889:
[----:B------:R-:W2:Y:S01]  /*135b0*/  LDL.LU R0, [R1+0xc] ;  /* 0x00000c0001007983 */ /* 0x000ea20000300800 */
[----:B------:R-:W-:Y:S01]  /*135c0*/  ULDC.64 UR4, c[0x0][0x2d8] ;  /* 0x0000b60000047ab9 */ /* 0x000fe20000000a00 */
[----:B------:R-:W0:Y:S02]  /*135d0*/  LDC R7, c[0x0][0x448] ;  /* 0x00011200ff077b82 */ /* 0x000e240000000800 */
[----:B------:R-:W2:Y:S04]  /*135e0*/  LDL.LU.64 R2, [R1+0x18] ;  /* 0x0000180001027983 */ /* 0x000ea80000300a00 */
[----:B------:R-:W3:Y:S04]  /*135f0*/  LDL.LU R21, [R1+0x10] ;  /* 0x0000100001157983 */ /* 0x000ee80000300800 */
[----:B------:R-:W4:Y:S01]  /*13600*/  LDL.LU R20, [R1+0x24] ;  /* 0x0000240001147983 */ /* 0x000f220000300800 */
[----:B------:R-:W-:-:S03]  /*13610*/  SHF.L.U32 R17, R17, 0x7, RZ ;  /* 0x0000000711117819 */ /* 0x000fc600000006ff */
        /* <DEDUP_REMOVED lines=11> */
[----:B----4-:R-:W-:-:S04]  /*136d0*/  IMAD.WIDE.U32 R2, R20, UR4, R2 ;  /* 0x0000000414027c25 */ /* 0x010fc8000f8e0002 */
[----:B------:R-:W-:Y:S01]  /*136e0*/  IMAD R0, R20, UR5, R0 ;  /* 0x0000000514007c24 */ /* 0x000fe2000f8e0200 */
[----:B------:R-:W2:Y:S01]  /*136f0*/  S2R R9, SR_TID.X ;  /* 0x0000000000097919 */ /* 0x000ea20000002100 */
[----:B------:R-:W-:Y:S02]  /*13700*/  ULDC.64 UR4, c[0x0][0x2d0] ;  /* 0x0000b40000047ab9 */ /* 0x000fe40000000a00 */
[----:B------:R-:W-:Y:S01]  /*13710*/  IMAD.IADD R3, R3, 0x1, R0 ;  /* 0x0000000103037824 */ /* 0x000fe200078e0200 */
[----:B------:R-:W3:Y:S02]  /*13720*/  S2R R20, SR_TID.X ;  /* 0x0000000000147919 */ /* 0x000ee40000002100 */
[----:B---3--:R-:W-:-:S04]  /*13730*/  LOP3.LUT R20, R20, 0x7f, RZ, 0xc0, !PT ;  /* 0x0000007f14147812 */ /* 0x008fc800078ec0ff */
[----:B------:R-:W-:Y:S02]  /*13740*/  SHF.R.U32.HI R21, RZ, 0x3, R20 ;  /* 0x00000003ff157819 */ /* 0x000fe40000011614 */
[----:B------:R-:W3:Y:S02]  /*13750*/  S2R R20, SR_TID.X ;  /* 0x0000000000147919 */ /* 0x000ee40000002100 */
[----:B---3--:R-:W-:-:S05]  /*13760*/  IMAD.SHL.U32 R20, R20, 0x10, RZ ;  /* 0x0000001014147824 */ /* 0x008fca00078e00ff */
[----:B------:R-:W-:-:S04]  /*13770*/  LOP3.LUT R20, R21, 0x70, R20, 0xf8, !PT ;  /* 0x0000007015147812 */ /* 0x000fc800078ef814 */
[----:B------:R-:W-:Y:S02]  /*13780*/  LOP3.LUT R0, R20, R17, RZ, 0xfc, !PT ;  /* 0x0000001114007212 */ /* 0x000fe400078efcff */
[----:B------:R3:W5:Y:S03]  /*13790*/  LDL R20, [R1+0x20] ;  /* 0x0000200001147983 */ /* 0x0007660000100800 */
        /* <DEDUP_REMOVED lines=17> */
[----:B--2---:R-:W-:Y:S01]  /*138b0*/  IMAD.SHL.U32 R9, R9, 0x8, RZ ;  /* 0x0000000809097824 */ /* 0x004fe200078e00ff */
        /* <DEDUP_REMOVED lines=9> */
[----:B---3--:R-:W-:Y:S10]  /*13950*/  BRA.DIV UR5, `(.L_x_9891) ;  /* 0x0000004a05a47947 */ /* 0x008ff4000b800000 */
[----:B------:R-:W0:Y:S01]  /*13960*/  SHFL.IDX PT, R5, R0, RZ, 0x181f ;  /* 0x00181fff00057589 */ /* 0x000e2200000e0000 */
[----:B-----5:R-:W-:Y:S02]  /*13970*/  IMAD R3, R20, R7, RZ ;  /* 0x0000000714037224 */ /* 0x020fe400078e02ff */
[----:B------:R-:W-:Y:S01]  /*13980*/  IMAD.IADD R17, R10, 0x1, R17 ;  /* 0x000000010a117824 */ /* 0x000fe200078e0211 */
[----:B------:R-:W1:Y:S04]  /*13990*/  SHFL.IDX PT, R4, R2, RZ, 0x181f ;  /* 0x00181fff02047589 */ /* 0x000e6800000e0000 */
[C---:B------:R-:W-:Y:S02]  /*139a0*/  ISETP.GE.AND P0, PT, R17.reuse, R3, PT ;  /* 0x000000031100720c */ /* 0x040fe40003f06270 */
[----:B------:R-:W-:-:S11]  /*139b0*/  IADD3 R6, R17, 0x10, RZ ;  /* 0x0000001011067810 */ /* 0x000fd60007ffe0ff */
[----:B0-----:R-:W-:-:S05]  /*139c0*/  @!P0 LEA R5, P2, R9, R5, 0x1 ;  /* 0x0000000509058211 */ /* 0x001fca00078408ff */
[----:B-1----:R-:W-:-:S05]  /*139d0*/  @!P0 IMAD.X R4, RZ, RZ, R4, P2 ;  /* 0x000000ffff048224 */ /* 0x002fca00010e0604 */
        /* <DEDUP_REMOVED lines=8> */
[----:B------:R-:W1:Y:S06]  /*13a60*/  SHFL.IDX PT, R4, R2, 0x1, 0x181f ;  /* 0x00381f0002047f89 */ /* 0x000e6c00000e0000 */
[----:B0-----:R-:W-:-:S05]  /*13a70*/  @!P0 LEA R5, P2, R9, R5, 0x1 ;  /* 0x0000000509058211 */ /* 0x001fca00078408ff */
[----:B-1----:R-:W-:-:S05]  /*13a80*/  @!P0 IMAD.X R4, RZ, RZ, R4, P2 ;  /* 0x000000ffff048224 */ /* 0x002fca00010e0604 */
[----:B------:R-:W-:-:S04]  /*13a90*/  @!P0 LOP3.LUT R5, R5, R4, RZ, 0x3c, !PT ;  /* 0x0000000405058212 */ /* 0x000fc800078e3cff */
[----:B------:R-:W-:-:S04]  /*13aa0*/  @!P0 LOP3.LUT R4, R5, R4, RZ, 0x3c, !PT ;  /* 0x0000000405048212 */ /* 0x000fc800078e3cff */
[----:B------:R-:W-:-:S05]  /*13ab0*/  @!P0 LOP3.LUT R5, R5, R4, RZ, 0x3c, !PT ;  /* 0x0000000405058212 */ /* 0x000fca00078e3cff */
        /* <DEDUP_REMOVED lines=43> */
[----:B------:R-:W1:Y:S04]  /*13d70*/  SHFL.IDX PT, R4, R2, 0x6, 0x181f ;  /* 0x00d81f0002047f89 */ /* 0x000e6800000e0000 */
[----:B------:R-:W2:Y:S02]  /*13d80*/  SHFL.IDX PT, R0, R0, 0x7, 0x181f ;  /* 0x00f81f0000007f89 */ /* 0x000ea400000e0000 */
[----:B0-----:R-:W-:-:S05]  /*13d90*/  @!P0 LEA R5, P2, R9, R5, 0x1 ;  /* 0x0000000509058211 */ /* 0x001fca00078408ff */
[----:B-1----:R-:W-:-:S05]  /*13da0*/  @!P0 IMAD.X R4, RZ, RZ, R4, P2 ;  /* 0x000000ffff048224 */ /* 0x002fca00010e0604 */
[----:B------:R-:W-:-:S04]  /*13db0*/  @!P0 LOP3.LUT R5, R5, R4, RZ, 0x3c, !PT ;  /* 0x0000000405058212 */ /* 0x000fc800078e3cff */
[----:B------:R-:W-:-:S04]  /*13dc0*/  @!P0 LOP3.LUT R4, R5, R4, RZ, 0x3c, !PT ;  /* 0x0000000405048212 */ /* 0x000fc800078e3cff */
[----:B------:R-:W-:-:S05]  /*13dd0*/  @!P0 LOP3.LUT R5, R5, R4, RZ, 0x3c, !PT ;  /* 0x0000000405058212 */ /* 0x000fca00078e3cff */
[----:B------:R0:W-:Y:S04]  /*13de0*/  @!P0 LDGSTS.E.BYPASS.LTC128B.128 [R8+0x1b400], desc[UR40][R4.64], !P1 ;  /* 0x1b40000004088fae */ /* 0x0001e8000c901d68 */
[----:B0-2---:R0:W1:Y:S02]  /*13df0*/  SHFL.IDX PT, R4, R2, 0x7, 0x181f ;  /* 0x00f81f0002047f89 */ /* 0x00506400000e0000 */
.L_x_10047:
        /* <DEDUP_REMOVED lines=10> */
.L_x_9892:
        /* <DEDUP_REMOVED lines=18> */
.L_x_10048:
[----:B------:R-:W-:Y:S05]  /*13fc0*/  BSYNC B0 ;  /* 0x0000000000007941 */ /* 0x000fea0003800000 */
.L_x_9893:
[----:B------:R-:W2:Y:S02]  /*13fd0*/  LDL R0, [R1+0x3c] ;  /* 0x00003c0001007983 */ /* 0x000ea40000100800 */
[----:B--2---:R-:W-:-:S13]  /*13fe0*/  ISETP.NE.AND P0, PT, R0, 0x3, PT ;  /* 0x000000030000780c */ /* 0x004fda0003f05270 */
[----:B------:R-:W-:Y:S05]  /*13ff0*/  @!P0 BRA `(.L_x_9895) ;  /* 0x0000000000048947 */ /* 0x000fea0003800000 */
[----:B------:R-:W-:Y:S01]  /*14000*/  BPT.TRAP 0x1 ;  /* 0x000000040000795c */ /* 0x000fe20000300000 */
.L_x_9895:
[----:B0-----:R-:W-:Y:S01]  /*14010*/  SHF.L.U32 R3, R26, 0x1f, RZ ;  /* 0x0000001f1a037819 */ /* 0x001fe200000006ff */
[----:B------:R-:W-:Y:S03]  /*14020*/  BSSY B0, `(.L_x_9896) ;  /* 0x0000003000007945 */ /* 0x000fe60003800000 */
[----:B------:R-:W0:Y:S02]  /*14030*/  SYNCS.PHASECHK.TRANS64.TRYWAIT P0, [R32+URZ+0x22860], R3 ;  /* 0x02286003200075a7 */ /* 0x000e24000800017f */
[----:B0-----:R-:W-:Y:S05]  /*14040*/  @!P0 BRA `(.L_x_9897) ;  /* 0x0000004c00a08947 */ /* 0x001fea0003800000 */
.L_x_10049:
[----:B------:R-:W-:Y:S05]  /*14050*/  BSYNC B0 ;  /* 0x0000000000007941 */ /* 0x000fea0003800000 */
.L_x_9896:
[----:B------:R-:W2:Y:S01]  /*14060*/  LDL.LU R0, [R1+0x30] ;  /* 0x0000300001007983 */ /* 0x000ea20000300800 */
[----:B------:R-:W-:-:S03]  /*14070*/  ULDC.64 UR4, c[0x0][0x328] ;  /* 0x0000ca0000047ab9 */ /* 0x000fc60000000a00 */
[----:B------:R-:W3:Y:S01]  /*14080*/  LDL.LU R4, [R1+0x34] ;  /* 0x0000340001047983 */ /* 0x000ee20000300800 */
[----:B0-----:R-:W-:-:S04]  /*14090*/  IMAD.WIDE.U32 R2, R37, UR4, RZ ;  /* 0x0000000425027c25 */ /* 0x001fc8000f8e00ff */
[----:B--2---:R-:W-:-:S04]  /*140a0*/  IMAD R0, R0, UR4, RZ ;  /* 0x0000000400007c24 */ /* 0x004fc8000f8e02ff */
[----:B------:R-:W-:Y:S01]  /*140b0*/  IMAD R0, R37, UR5, R0 ;  /* 0x0000000525007c24 */ /* 0x000fe2000f8e0200 */
[----:B------:R-:W-:-:S04]  /*140c0*/  ULDC.64 UR4, c[0x0][0x338] ;  /* 0x0000ce0000047ab9 */ /* 0x000fc80000000a00 */
[----:B------:R-:W-:Y:S01]  /*140d0*/  IADD3 R3, R3, R0, RZ ;  /* 0x0000000003037210 */ /* 0x000fe20007ffe0ff */
[----:B---3--:R-:W-:Y:S02]  /*140e0*/  IMAD R0, R4, UR4, RZ ;  /* 0x0000000404007c24 */ /* 0x008fe4000f8e02ff */
[----:B------:R-:W-:Y:S02]  /*140f0*/  IMAD R4, R25, 0x6000, R30 ;  /* 0x0000600019047824 */ /* 0x000fe400078e021e */
        /* <DEDUP_REMOVED lines=15> */
[C---:B------:R-:W-:Y:S01]  /*141f0*/  LOP3.LUT P2, RZ, R35.reuse, 0x2, RZ, 0xc0, !PT ;  /* 0x0000000223ff7812 */ /* 0x040fe2000784c0ff */
[----:B------:R-:W1:Y:S01]  /*14200*/  SHFL.IDX PT, R2, R5, RZ, 0x181f ;  /* 0x00181fff05027589 */ /* 0x000e6200000e0000 */
[----:B------:R-:W-:-:S03]  /*14210*/  LOP3.LUT P1, RZ, R35, 0x4, RZ, 0xc0, !PT ;  /* 0x0000000423ff7812 */ /* 0x000fc6000782c0ff */
[----:B------:R-:W2:Y:S01]  /*14220*/  SHFL.IDX PT, R3, R6, RZ, 0x181f ;  /* 0x00181fff06037589 */ /* 0x000ea200000e0000 */
[----:B------:R-:W-:-:S03]  /*14230*/  ISETP.LT.OR P4, PT, R33, 0x1, !P1 ;  /* 0x000000012100780c */ /* 0x000fc60004f81670 */
[----:B------:R-:W3:Y:S01]  /*14240*/  SHFL.IDX PT, R14, R5, 0x1, 0x181f ;  /* 0x00381f00050e7f89 */ /* 0x000ee200000e0000 */
[----:B0-----:R-:W-:-:S05]  /*14250*/  IMAD.SHL.U32 R7, R7, 0x8, RZ ;  /* 0x0000000807077824 */ /* 0x001fca00078e00ff */
[----:B------:R-:W-:-:S05]  /*14260*/  LOP3.LUT R7, R7, 0x38, RZ, 0xc0, !PT ;  /* 0x0000003807077812 */ /* 0x000fca00078ec0ff */
[----:B------:R-:W-:Y:S01]  /*14270*/  IMAD.SHL.U32 R0, R7, 0x2, RZ ;  /* 0x0000000207007824 */ /* 0x000fe200078e00ff */
[----:B------:R-:W-:-:S04]  /*14280*/  LOP3.LUT R7, R35, 0x1, RZ, 0xc0, !PT ;  /* 0x0000000123077812 */ /* 0x000fc800078ec0ff */
[----:B-1----:R-:W-:Y:S02]  /*14290*/  IADD3 R2, P0, R2, R0, RZ ;  /* 0x0000000002027210 */ /* 0x002fe40007f1e0ff */
[----:B------:R-:W-:-:S03]  /*142a0*/  ISETP.NE.U32.AND P3, PT, R7, 0x1, PT ;  /* 0x000000010700780c */ /* 0x000fc60003f65070 */
[----:B--2---:R-:W-:Y:S01]  /*142b0*/  IMAD.X R3, RZ, RZ, R3, P0 ;  /* 0x000000ffff037224 */ /* 0x004fe200000e0603 */
[----:B------:R-:W-:-:S13]  /*142c0*/  ISETP.LT.OR P0, PT, R33, 0x1, P3 ;  /* 0x000000012100780c */ /* 0x000fda0001f01670 */
[----:B------:R-:W-:Y:S01]  /*142d0*/  LDGSTS.E.BYPASS.LTC128B.128 [R4+0x400], desc[UR40][R2.64], !P0 ;  /* 0x0040000002047fae */ /* 0x000fe2000c101d68 */
[----:B------:R-:W-:-:S13]  /*142e0*/  ISETP.LT.OR P0, PT, R33, 0x1, !P2 ;  /* 0x000000012100780c */ /* 0x000fda0005701670 */
[----:B------:R-:W-:Y:S01]  /*142f0*/  LDGSTS.E.BYPASS.LTC128B.128 [R4+0x3400], desc[UR40][R2.64+0x80], !P0 ;  /* 0x0340008002047fae */ /* 0x000fe2000c101d68 */
[----:B------:R-:W-:-:S03]  /*14300*/  LOP3.LUT P0, RZ, R35, 0x8, RZ, 0xc0, !PT ;  /* 0x0000000823ff7812 */ /* 0x000fc6000780c0ff */
[----:B------:R-:W-:Y:S01]  /*14310*/  LDGSTS.E.BYPASS.LTC128B.128 [R4+0x6400], desc[UR40][R2.64+0x100], !P4 ;  /* 0x0640010002047fae */ /* 0x000fe2000e101d68 */
[----:B------:R-:W-:-:S13]  /*14320*/  ISETP.LT.OR P4, PT, R33, 0x1, !P0 ;  /* 0x000000012100780c */ /* 0x000fda0004781670 */
[----:B------:R0:W-:Y:S01]  /*14330*/  LDGSTS.E.BYPASS.LTC128B.128 [R4+0x9400], desc[UR40][R2.64+0x180], !P4 ;  /* 0x0940018002047fae */ /* 0x0001e2000e101d68 */
[----:B---3--:R-:W-:-:S03]  /*14340*/  IADD3 R8, P4, R14, R0, RZ ;  /* 0x000000000e087210 */ /* 0x008fc60007f9e0ff */
[----:B------:R-:W-:Y:S04]  /*14350*/  SHFL.IDX PT, R14, R5, 0x2, 0x181f ;  /* 0x00581f00050e7f89 */ /* 0x000fe800000e0000 */
[----:B0-----:R-:W0:Y:S02]  /*14360*/  SHFL.IDX PT, R3, R6, 0x1, 0x181f ;  /* 0x00381f0006037f89 */ /* 0x001e2400000e0000 */
[----:B0-----:R-:W-:Y:S02]  /*14370*/  IADD3.X R9, RZ, R3, RZ, P4, !PT ;  /* 0x00000003ff097210 */ /* 0x001fe400027fe4ff */
        /* <DEDUP_REMOVED lines=8> */
[----:B------:R1:W-:Y:S01]  /*14400*/  LDGSTS.E.BYPASS.LTC128B.128 [R4+0x9c00], desc[UR40][R8.64+0x180], !P4 ;  /* 0x09c0018008047fae */ /* 0x0003e2000e101d68 */
[----:B------:R-:W-:-:S03]  /*14410*/  IADD3 R2, P4, R14, R0, RZ ;  /* 0x000000000e027210 */ /* 0x000fc60007f9e0ff */
[----:B------:R-:W1:Y:S02]  /*14420*/  SHFL.IDX PT, R14, R5, 0x3, 0x181f ;  /* 0x00781f00050e7f89 */ /* 0x000e6400000e0000 */
        /* <DEDUP_REMOVED lines=9> */
[----:B-1----:R-:W-:-:S03]  /*144c0*/  IADD3 R8, P4, R14, R0, RZ ;  /* 0x000000000e087210 */ /* 0x002fc60007f9e0ff */
[----:B------:R-:W-:Y:S04]  /*144d0*/  SHFL.IDX PT, R14, R5, 0x4, 0x181f ;  /* 0x00981f00050e7f89 */ /* 0x000fe800000e0000 */
[----:B0-----:R-:W0:Y:S02]  /*144e0*/  SHFL.IDX PT, R3, R6, 0x3, 0x181f ;  /* 0x00781f0006037f89 */ /* 0x001e2400000e0000 */
[----:B0-----:R-:W-:Y:S01]  /*144f0*/  IMAD.X R9, RZ, RZ, R3, P4 ;  /* 0x000000ffff097224 */ /* 0x001fe200020e0603 */
[C---:B------:R-:W-:Y:S01]  /*14500*/  ISETP.LT.OR P4, PT, R33.reuse, 0x31, P3 ;  /* 0x000000312100780c */ /* 0x040fe20001f81670 */
[----:B------:R-:W0:Y:S04]  /*14510*/  SHFL.IDX PT, R3, R6, 0x4, 0x181f ;  /* 0x00981f0006037f89 */ /* 0x000e2800000e0000 */
[----:B------:R-:W1:Y:S08]  /*14520*/  SHFL.IDX PT, R6, R6, 0x5, 0x181f ;  /* 0x00b81f0006067f89 */ /* 0x000e7000000e0000 */
[----:B------:R2:W-:Y:S01]  /*14530*/  LDGSTS.E.BYPASS.LTC128B.128 [R4+0x1c00], desc[UR40][R8.64], !P4 ;  /* 0x01c0000008047fae */ /* 0x0005e2000e101d68 */
[----:B------:R-:W-:-:S13]  /*14540*/  ISETP.LT.OR P4, PT, R33, 0x31, !P2 ;  /* 0x000000312100780c */ /* 0x000fda0005781670 */
[----:B------:R2:W-:Y:S01]  /*14550*/  LDGSTS.E.BYPASS.LTC128B.128 [R4+0x4c00], desc[UR40][R8.64+0x80], !P4 ;  /* 0x04c0008008047fae */ /* 0x0005e2000e101d68 */
[----:B------:R-:W-:-:S13]  /*14560*/  ISETP.LT.OR P4, PT, R33, 0x31, !P1 ;  /* 0x000000312100780c */ /* 0x000fda0004f81670 */
[----:B------:R2:W-:Y:S01]  /*14570*/  LDGSTS.E.BYPASS.LTC128B.128 [R4+0x7c00], desc[UR40][R8.64+0x100], !P4 ;  /* 0x07c0010008047fae */ /* 0x0005e2000e101d68 */
[----:B------:R-:W-:-:S13]  /*14580*/  ISETP.LT.OR P4, PT, R33, 0x31, !P0 ;  /* 0x000000312100780c */ /* 0x000fda0004781670 */
[----:B------:R2:W-:Y:S01]  /*14590*/  LDGSTS.E.BYPASS.LTC128B.128 [R4+0xac00], desc[UR40][R8.64+0x180], !P4 ;  /* 0x0ac0018008047fae */ /* 0x0005e2000e101d68 */
[----:B------:R-:W-:-:S03]  /*145a0*/  IADD3 R2, P4, R14, R0, RZ ;  /* 0x000000000e027210 */ /* 0x000fc60007f9e0ff */
[----:B------:R2:W3:Y:S02]  /*145b0*/  SHFL.IDX PT, R14, R5, 0x5, 0x181f ;  /* 0x00b81f00050e7f89 */ /* 0x0004e400000e0000 */
        /* <DEDUP_REMOVED lines=8> */
[----:B-1-3--:R2:W-:Y:S02]  /*14640*/  LDGSTS.E.BYPASS.LTC128B.128 [R4+0xb400], desc[UR40][R2.64+0x180], !P4 ;  /* 0x0b40018002047fae */ /* 0x00a5e4000e101d68 */
.L_x_10063:
[C---:B------:R-:W-:Y:S02]  /*14650*/  ISETP.LT.OR P3, PT, R33.reuse, 0x51, P3 ;  /* 0x000000512100780c */ /* 0x040fe40001f61670 */
[C---:B------:R-:W-:Y:S02]  /*14660*/  ISETP.LT.OR P2, PT, R33.reuse, 0x51, !P2 ;  /* 0x000000512100780c */ /* 0x040fe40005741670 */
[C---:B------:R-:W-:Y:S02]  /*14670*/  ISETP.LT.OR P1, PT, R33.reuse, 0x51, !P1 ;  /* 0x000000512100780c */ /* 0x040fe40004f21670 */
[----:B0-2---:R-:W-:Y:S02]  /*14680*/  IADD3 R2, P4, R14, R0, RZ ;  /* 0x000000000e027210 */ /* 0x005fe40007f9e0ff */
        /* <DEDUP_REMOVED lines=11> */
.L_x_9899:
        /* <DEDUP_REMOVED lines=11> */
.L_x_9900:
[----:B------:R-:W2:Y:S01]  /*147f0*/  LDL.LU R2, [R1+0x4] ;  /* 0x0000040001027983 */ /* 0x000ea20000300800 */
[----:B------:R0:W-:Y:S01]  /*14800*/  SYNCS.ARRIVE.TRANS64.A1T0 RZ, [R32+URZ+0x22850], RZ ;  /* 0x022850ff20ff79a7 */ /* 0x0001e2000810003f */
[----:B------:R-:W-:Y:S01]  /*14810*/  BSSY B0, `(.L_x_9901) ;  /* 0x00000e1000007945 */ /* 0x000fe20003800000 */
[----:B--2---:R-:W-:-:S13]  /*14820*/  ISETP.GE.AND P0, PT, R2, 0x61, PT ;  /* 0x000000610200780c */ /* 0x004fda0003f06270 */
[----:B0-----:R-:W-:Y:S05]  /*14830*/  @!P0 BRA `(.L_x_9902) ;  /* 0x0000000c00788947 */ /* 0x001fea0003800000 */
[----:B------:R-:W2:Y:S02]  /*14840*/  LDL.LU R2, [R1+0x2c] ;  /* 0x00002c0001027983 */ /* 0x000ea40000300800 */
[----:B--2---:R-:W-:-:S07]  /*14850*/  VIADD R10, R2, 0xfffffffe ;  /* 0xfffffffe020a7836 */ /* 0x004fce0000000000 */
.L_x_9915:
[----:B--2---:R-:W2:Y:S01]  /*14860*/  LDL R12, [R1+0x3c] ;  /* 0x00003c00010c7983 */ /* 0x004ea20000100800 */
[----:B0-----:R-:W0:Y:S01]  /*14870*/  LDC R6, c[0x0][0x430] ;  /* 0x00010c00ff067b82 */ /* 0x001e220000000800 */
[----:B------:R-:W1:Y:S01]  /*14880*/  S2R R2, SR_TID.X ;  /* 0x0000000000027919 */ /* 0x000e620000002100 */
        /* <DEDUP_REMOVED lines=9> */
[----:B------:R-:W-:-:S05]  /*14920*/  IMAD R7, R10, 0x60, R31 ;  /* 0x000000600a077824 */ /* 0x000fca00078e021f */
[----:B------:R-:W-:-:S07]  /*14930*/  IADD3 R7, R4, R7, RZ ;  /* 0x0000000704077210 */ /* 0x000fce0007ffe0ff */
[----:B------:R-:W3:Y:S01]  /*14940*/  @!P1 LDC.64 R4, c[0x0][0x428] ;  /* 0x00010a00ff049b82 */ /* 0x000ee20000000a00 */
[----:B------:R-:W-:-:S07]  /*14950*/  IMAD.MOV.U32 R11, RZ, RZ, R7 ;  /* 0x000000ffff0b7224 */ /* 0x000fce00078e0007 */
[----:B------:R-:W4:Y:S01]  /*14960*/  @!P1 LDC.64 R8, c[0x0][0x418] ;  /* 0x00010600ff089b82 */ /* 0x000f220000000a00 */
[----:B-1----:R-:W-:-:S05]  /*14970*/  @P0 IMAD.HI.U32 R2, R7, R2, RZ ;  /* 0x0000000207020227 */ /* 0x002fca00078e00ff */
[----:B0-----:R-:W-:-:S04]  /*14980*/  @P0 SHF.R.U32.HI R11, RZ, R3, R2 ;  /* 0x00000003ff0b0219 */ /* 0x001fc80000011602 */
[--C-:B------:R-:W-:Y:S01]  /*14990*/  @!P1 SHF.R.S32.HI R3, RZ, 0x1f, R11.reuse ;  /* 0x0000001fff039819 */ /* 0x100fe2000001140b */
[----:B------:R-:W-:-:S04]  /*149a0*/  @!P1 IMAD.MOV.U32 R2, RZ, RZ, R11 ;  /* 0x000000ffff029224 */ /* 0x000fc800078e000b */
[----:B---3--:R-:W-:-:S04]  /*149b0*/  @!P1 IMAD.WIDE.U32 R2, R29, R4, R2 ;  /* 0x000000041d029225 */ /* 0x008fc800078e0002 */
[----:B------:R-:W-:-:S04]  /*149c0*/  @!P1 IMAD R4, R34, R4, RZ ;  /* 0x0000000422049224 */ /* 0x000fc800078e02ff */
[----:B------:R-:W-:Y:S01]  /*149d0*/  @!P1 IMAD R5, R29, R5, R4 ;  /* 0x000000051d059224 */ /* 0x000fe200078e0204 */
[----:B----4-:R-:W-:-:S03]  /*149e0*/  @!P1 LEA R8, P0, R2, R8, 0x2 ;  /* 0x0000000802089211 */ /* 0x010fc600078010ff */
[----:B------:R-:W-:Y:S02]  /*149f0*/  @!P1 IMAD.IADD R3, R5, 0x1, R3 ;  /* 0x0000000105039824 */ /* 0x000fe400078e0203 */
[----:B------:R-:W-:-:S03]  /*14a00*/  IMAD.MOV.U32 R5, RZ, RZ, RZ ;  /* 0x000000ffff057224 */ /* 0x000fc600078e00ff */
[----:B------:R-:W-:Y:S01]  /*14a10*/  @!P1 LEA.HI.X R9, R2, R9, R3, 0x2, P0 ;  /* 0x0000000902099211 */ /* 0x000fe200000f1403 */
[----:B------:R-:W-:-:S04]  /*14a20*/  VIADD R25, R25, 0x1 ;  /* 0x0000000119197836 */ /* 0x000fc80000000000 */
[----:B------:R0:W5:Y:S01]  /*14a30*/  @!P1 LDG.E R5, desc[UR40][R8.64] ;  /* 0x0000002808059981 */ /* 0x000162000c1e1900 */
[----:B------:R-:W-:Y:S01]  /*14a40*/  IMAD.MOV R2, RZ, RZ, -R11 ;  /* 0x000000ffff027224 */ /* 0x000fe200078e0a0b */
[C---:B------:R-:W-:Y:S01]  /*14a50*/  ISETP.NE.AND P0, PT, R25.reuse, 0x2, PT ;  /* 0x000000021900780c */ /* 0x040fe20003f05270 */
[----:B------:R-:W-:Y:S05]  /*14a60*/  YIELD ;  /* 0x0000000000007946 */ /* 0x000fea0003800000 */
[----:B------:R-:W-:Y:S01]  /*14a70*/  IMAD R6, R6, R2, R7 ;  /* 0x0000000206067224 */ /* 0x000fe200078e0207 */
[----:B------:R-:W-:Y:S02]  /*14a80*/  SEL R3, RZ, 0x1, P0 ;  /* 0x00000001ff037807 */ /* 0x000fe40000000000 */
[----:B------:R-:W-:Y:S01]  /*14a90*/  MOV R2, R10 ;  /* 0x0000000a00027202 */ /* 0x000fe20000000f00 */
[----:B------:R-:W-:Y:S01]  /*14aa0*/  VIADD R10, R10, 0xffffffff ;  /* 0xffffffff0a0a7836 */ /* 0x000fe20000000000 */
[----:B------:R-:W-:-:S02]  /*14ab0*/  SEL R25, R25, RZ, P0 ;  /* 0x000000ff19197207 */ /* 0x000fc40000000000 */
[----:B------:R-:W-:Y:S02]  /*14ac0*/  LOP3.LUT R26, R26, R3, RZ, 0x3c, !PT ;  /* 0x000000031a1a7212 */ /* 0x000fe400078e3cff */
[----:B------:R-:W-:Y:S02]  /*14ad0*/  ISETP.GT.AND P2, PT, R2, RZ, PT ;  /* 0x000000ff0200720c */ /* 0x000fe40003f44270 */
[----:B--2---:R-:W-:-:S13]  /*14ae0*/  ISETP.NE.AND P1, PT, R12, 0x3, PT ;  /* 0x000000030c00780c */ /* 0x004fda0003f25270 */
[----:B0-----:R-:W-:Y:S05]  /*14af0*/  @!P1 BRA `(.L_x_9903) ;  /* 0x0000000000049947 */ /* 0x001fea0003800000 */
[----:B------:R-:W-:Y:S01]  /*14b00*/  BPT.TRAP 0x1 ;  /* 0x000000040000795c */ /* 0x000fe20000300000 */
.L_x_9903:
[----:B------:R-:W-:Y:S01]  /*14b10*/  IMAD R4, R25, 0x8, R22 ;  /* 0x0000000819047824 */ /* 0x000fe200078e0216 */
[----:B------:R-:W-:Y:S01]  /*14b20*/  SHF.L.U32 R21, R26, 0x1f, RZ ;  /* 0x0000001f1a157819 */ /* 0x000fe200000006ff */
[----:B------:R-:W-:Y:S01]  /*14b30*/  BSSY B1, `(.L_x_9904) ;  /* 0x0000004000017945 */ /* 0x000fe20003800000 */
[----:B------:R-:W-:Y:S02]  /*14b40*/  SHF.R.S32.HI R17, RZ, 0x1f, R6 ;  /* 0x0000001fff117819 */ /* 0x000fe40000011406 */
[----:B------:R-:W0:Y:S02]  /*14b50*/  SYNCS.PHASECHK.TRANS64.TRYWAIT P0, [R4+URZ+0x22840], R21 ;  /* 0x02284015040075a7 */ /* 0x000e24000800017f */
[----:B0-----:R-:W-:Y:S05]  /*14b60*/  @!P0 BRA `(.L_x_9905) ;  /* 0x0000004c00388947 */ /* 0x001fea0003800000 */
.L_x_10064:
[----:B------:R-:W-:Y:S05]  /*14b70*/  BSYNC B1 ;  /* 0x0000000000017941 */ /* 0x000fea0003800000 */
.L_x_9904:
        /* <DEDUP_REMOVED lines=52> */
.L_x_10078:
        /* <DEDUP_REMOVED lines=8> */
.L_x_9907:
        /* <DEDUP_REMOVED lines=11> */
.L_x_9908:
[----:B------:R2:W-:Y:S01]  /*14ff0*/  SYNCS.ARRIVE.TRANS64.A1T0 RZ, [R4+URZ+0x22830], RZ ;  /* 0x022830ff04ff79a7 */ /* 0x0005e2000810003f */
[----:B------:R-:W-:Y:S05]  /*15000*/  @!P3 BRA `(.L_x_9909) ;  /* 0x000000000004b947 */ /* 0x000fea0003800000 */
[----:B------:R-:W-:Y:S01]  /*15010*/  BPT.TRAP 0x1 ;  /* 0x000000040000795c */ /* 0x000fe20000300000 */
.L_x_9909:
[----:B------:R-:W3:Y:S01]  /*15020*/  SYNCS.PHASECHK.TRANS64.TRYWAIT P0, [R4+URZ+0x22860], R21 ;  /* 0x02286015040075a7 */ /* 0x000ee2000800017f */
[----:B------:R-:W-:Y:S04]  /*15030*/  BSSY B1, `(.L_x_9910) ;  /* 0x0000002000017945 */ /* 0x000fe80003800000 */
[----:B---3--:R-:W-:Y:S05]  /*15040*/  @!P0 BRA `(.L_x_9911) ;  /* 0x0000004c00b88947 */ /* 0x008fea0003800000 */
.L_x_10079:
[----:B------:R-:W-:Y:S05]  /*15050*/  BSYNC B1 ;  /* 0x0000000000017941 */ /* 0x000fea0003800000 */
.L_x_9910:
[----:B------:R-:W-:Y:S01]  /*15060*/  ULDC.64 UR4, c[0x0][0x328] ;  /* 0x0000ca0000047ab9 */ /* 0x000fe20000000a00 */
[----:B------:R-:W-:Y:S01]  /*15070*/  LOP3.LUT P5, RZ, R23, 0x10, RZ, 0xc0, !PT ;  /* 0x0000001017ff7812 */ /* 0x000fe200078ac0ff */
[----:B------:R-:W-:Y:S01]  /*15080*/  IMAD R17, R17, UR4, RZ ;  /* 0x0000000411117c24 */ /* 0x000fe2000f8e02ff */
[C---:B------:R-:W-:Y:S01]  /*15090*/  LOP3.LUT P4, RZ, R23.reuse, 0x8, RZ, 0xc0, !PT ;  /* 0x0000000817ff7812 */ /* 0x040fe2000788c0ff */
[C---:B------:R-:W-:Y:S01]  /*150a0*/  IMAD.WIDE.U32 R2, R6.reuse, UR4, RZ ;  /* 0x0000000406027c25 */ /* 0x040fe2000f8e00ff */
[C---:B------:R-:W-:Y:S02]  /*150b0*/  LOP3.LUT P3, RZ, R23.reuse, 0x4, RZ, 0xc0, !PT ;  /* 0x0000000417ff7812 */ /* 0x040fe4000786c0ff */
[----:B------:R-:W-:Y:S01]  /*150c0*/  LOP3.LUT P1, RZ, R23, 0x2, RZ, 0xc0, !PT ;  /* 0x0000000217ff7812 */ /* 0x000fe2000782c0ff */
[----:B------:R-:W-:Y:S01]  /*150d0*/  IMAD R17, R6, UR5, R17 ;  /* 0x0000000506117c24 */ /* 0x000fe2000f8e0211 */
[----:B------:R-:W-:Y:S02]  /*150e0*/  ULDC.64 UR4, c[0x0][0x338] ;  /* 0x0000ce0000047ab9 */ /* 0x000fe40000000a00 */
[----:B------:R-:W-:-:S02]  /*150f0*/  IMAD R20, R20, UR4, RZ ;  /* 0x0000000414147c24 */ /* 0x000fc4000f8e02ff */
[----:B------:R-:W-:Y:S02]  /*15100*/  IMAD.IADD R3, R3, 0x1, R17 ;  /* 0x0000000103037824 */ /* 0x000fe400078e0211 */
[C---:B------:R-:W-:Y:S02]  /*15110*/  IMAD R7, R5.reuse, UR5, R20 ;  /* 0x0000000505077c24 */ /* 0x040fe4000f8e0214 */
[----:B------:R-:W-:Y:S01]  /*15120*/  IMAD.WIDE.U32 R2, R5, UR4, R2 ;  /* 0x0000000405027c25 */ /* 0x000fe2000f8e0002 */
[----:B------:R-:W-:-:S03]  /*15130*/  ULDC.64 UR4, c[0x0][0x330] ;  /* 0x0000cc0000047ab9 */ /* 0x000fc60000000a00 */
[----:B------:R-:W-:Y:S01]  /*15140*/  IMAD R5, R28, UR4, RZ ;  /* 0x000000041c057c24 */ /* 0x000fe2000f8e02ff */
[----:B------:R-:W-:-:S03]  /*15150*/  IADD3 R3, R3, R7, RZ ;  /* 0x0000000703037210 */ /* 0x000fc60007ffe0ff */
[C---:B------:R-:W-:Y:S02]  /*15160*/  IMAD R5, R18.reuse, UR5, R5 ;  /* 0x0000000512057c24 */ /* 0x040fe4000f8e0205 */
[----:B------:R-:W-:Y:S01]  /*15170*/  IMAD.WIDE.U32 R2, R18, UR4, R2 ;  /* 0x0000000412027c25 */ /* 0x000fe2000f8e0002 */
[----:B------:R-:W-:-:S03]  /*15180*/  ULDC.64 UR4, c[0x0][0x318] ;  /* 0x0000c60000047ab9 */ /* 0x000fc60000000a00 */
[----:B------:R-:W-:Y:S01]  /*15190*/  IMAD.IADD R7, R5, 0x1, R3 ;  /* 0x0000000105077824 */ /* 0x000fe200078e0203 */
[C---:B------:R-:W-:Y:S01]  /*151a0*/  LEA R6, P0, R2.reuse, UR4, 0x1 ;  /* 0x0000000402067c11 */ /* 0x040fe2000f8008ff */
[----:B------:R-:W-:Y:S01]  /*151b0*/  UMOV UR4, 0xffffffff ;  /* 0xffffffff00047882 */ /* 0x000fe20000000000 */
[----:B------:R-:W-:Y:S02]  /*151c0*/  IMAD R5, R25, 0x6000, R30 ;  /* 0x0000600019057824 */ /* 0x000fe400078e021e */
[----:B------:R-:W-:Y:S01]  /*151d0*/  LEA.HI.X R7, R2, UR5, R7, 0x1, P0 ;  /* 0x0000000502077c11 */ /* 0x000fe200080f0c07 */
[----:B------:R-:W-:Y:S08]  /*151e0*/  BRA.DIV UR4, `(.L_x_9912) ;  /* 0x0000004e04647947 */ /* 0x000ff0000b800000 */
[----:B------:R-:W4:Y:S01]  /*151f0*/  SHFL.IDX PT, R14, R6, RZ, 0x181f ;  /* 0x00181fff060e7589 */ /* 0x000f2200000e0000 */
[----:B------:R-:W-:-:S03]  /*15200*/  IMAD R5, R5, 0x2, R22 ;  /* 0x0000000205057824 */ /* 0x000fc600078e0216 */
[----:B------:R-:W5:Y:S04]  /*15210*/  SHFL.IDX PT, R3, R7, RZ, 0x181f ;  /* 0x00181fff07037589 */ /* 0x000f6800000e0000 */
[----:B-1----:R-:W-:Y:S01]  /*15220*/  SHFL.IDX PT, R8, R7, 0x1, 0x181f ;  /* 0x00381f0007087f89 */ /* 0x002fe200000e0000 */
[----:B----4-:R-:W-:-:S03]  /*15230*/  IADD3 R2, P0, R14, R0, RZ ;  /* 0x000000000e027210 */ /* 0x010fc60007f1e0ff */
[----:B------:R-:W1:Y:S02]  /*15240*/  SHFL.IDX PT, R14, R6, 0x1, 0x181f ;  /* 0x00381f00060e7f89 */ /* 0x000e6400000e0000 */
[----:B-----5:R-:W-:-:S05]  /*15250*/  IMAD.X R3, RZ, RZ, R3, P0 ;  /* 0x000000ffff037224 */ /* 0x020fca00000e0603 */
[----:B------:R-:W-:Y:S04]  /*15260*/  LDGSTS.E.BYPASS.LTC128B.128 [R5+0x400], desc[UR40][R2.64], !P5 ;  /* 0x0040000002057fae */ /* 0x000fe8000e901d68 */
[----:B------:R-:W-:Y:S04]  /*15270*/  LDGSTS.E.BYPASS.LTC128B.128 [R5+0x3400], desc[UR40][R2.64+0x80], !P4 ;  /* 0x0340008002057fae */ /* 0x000fe8000e101d68 */
[----:B------:R-:W-:Y:S04]  /*15280*/  LDGSTS.E.BYPASS.LTC128B.128 [R5+0x6400], desc[UR40][R2.64+0x100], !P3 ;  /* 0x0640010002057fae */ /* 0x000fe8000d901d68 */
[----:B------:R1:W-:Y:S02]  /*15290*/  LDGSTS.E.BYPASS.LTC128B.128 [R5+0x9400], desc[UR40][R2.64+0x180], !P1 ;  /* 0x0940018002057fae */ /* 0x0003e4000c901d68 */
[----:B-1----:R-:W-:-:S02]  /*152a0*/  IADD3 R2, P0, R14, R0, RZ ;  /* 0x000000000e027210 */ /* 0x002fc40007f1e0ff */
[----:B------:R-:W1:Y:S03]  /*152b0*/  SHFL.IDX PT, R14, R6, 0x2, 0x181f ;  /* 0x00581f00060e7f89 */ /* 0x000e6600000e0000 */
[----:B------:R-:W-:Y:S02]  /*152c0*/  IMAD.X R3, RZ, RZ, R8, P0 ;  /* 0x000000ffff037224 */ /* 0x000fe400000e0608 */
[----:B------:R-:W4:Y:S04]  /*152d0*/  SHFL.IDX PT, R8, R7, 0x2, 0x181f ;  /* 0x00581f0007087f89 */ /* 0x000f2800000e0000 */
[----:B------:R-:W-:Y:S04]  /*152e0*/  LDGSTS.E.BYPASS.LTC128B.128 [R5+0xc00], desc[UR40][R2.64], !P5 ;  /* 0x00c0000002057fae */ /* 0x000fe8000e901d68 */
[----:B------:R-:W-:Y:S04]  /*152f0*/  LDGSTS.E.BYPASS.LTC128B.128 [R5+0x3c00], desc[UR40][R2.64+0x80], !P4 ;  /* 0x03c0008002057fae */ /* 0x000fe8000e101d68 */
[----:B------:R-:W-:Y:S04]  /*15300*/  LDGSTS.E.BYPASS.LTC128B.128 [R5+0x6c00], desc[UR40][R2.64+0x100], !P3 ;  /* 0x06c0010002057fae */ /* 0x000fe8000d901d68 */
[----:B------:R1:W-:Y:S02]  /*15310*/  LDGSTS.E.BYPASS.LTC128B.128 [R5+0x9c00], desc[UR40][R2.64+0x180], !P1 ;  /* 0x09c0018002057fae */ /* 0x0003e4000c901d68 */
[----:B-1----:R-:W-:-:S02]  /*15320*/  IADD3 R2, P0, R14, R0, RZ ;  /* 0x000000000e027210 */ /* 0x002fc40007f1e0ff */
[----:B------:R-:W1:Y:S03]  /*15330*/  SHFL.IDX PT, R14, R6, 0x3, 0x181f ;  /* 0x00781f00060e7f89 */ /* 0x000e6600000e0000 */
[----:B----4-:R-:W-:Y:S02]  /*15340*/  IMAD.X R3, RZ, RZ, R8, P0 ;  /* 0x000000ffff037224 */ /* 0x010fe400000e0608 */
        /* <DEDUP_REMOVED lines=14> */
[----:B------:R1:W0:Y:S02]  /*15430*/  SHFL.IDX PT, R14, R6, 0x5, 0x181f ;  /* 0x00b81f00060e7f89 */ /* 0x00022400000e0000 */
[----:B----4-:R-:W-:Y:S02]  /*15440*/  IADD3.X R3, RZ, R8, RZ, P0, !PT ;  /* 0x00000008ff037210 */ /* 0x010fe400007fe4ff */
[----:B------:R1:W4:Y:S04]  /*15450*/  SHFL.IDX PT, R8, R7, 0x5, 0x181f ;  /* 0x00b81f0007087f89 */ /* 0x00032800000e0000 */
[----:B------:R1:W-:Y:S04]  /*15460*/  LDGSTS.E.BYPASS.LTC128B.128 [R5+0x2400], desc[UR40][R2.64], !P5 ;  /* 0x0240000002057fae */ /* 0x0003e8000e901d68 */
[----:B------:R1:W-:Y:S04]  /*15470*/  LDGSTS.E.BYPASS.LTC128B.128 [R5+0x5400], desc[UR40][R2.64+0x80], !P4 ;  /* 0x0540008002057fae */ /* 0x0003e8000e101d68 */
[----:B------:R1:W-:Y:S04]  /*15480*/  LDGSTS.E.BYPASS.LTC128B.128 [R5+0x8400], desc[UR40][R2.64+0x100], !P3 ;  /* 0x0840010002057fae */ /* 0x0003e8000d901d68 */
[----:B------:R1:W-:Y:S02]  /*15490*/  LDGSTS.E.BYPASS.LTC128B.128 [R5+0xb400], desc[UR40][R2.64+0x180], !P1 ;  /* 0x0b40018002057fae */ /* 0x0003e4000c901d68 */
.L_x_10093:
[----:B01----:R-:W-:-:S05]  /*154a0*/  IADD3 R2, P0, R14, R0, RZ ;  /* 0x000000000e027210 */ /* 0x003fca0007f1e0ff */
        /* <DEDUP_REMOVED lines=10> */
.L_x_9913:
        /* <DEDUP_REMOVED lines=11> */
.L_x_9914:
[----:B------:R0:W-:Y:S01]  /*15600*/  SYNCS.ARRIVE.TRANS64.A1T0 RZ, [R4+URZ+0x22850], RZ ;  /* 0x022850ff04ff79a7 */ /* 0x0001e2000810003f */
[----:B------:R-:W-:Y:S05]  /*15610*/  @P2 BRA `(.L_x_9915) ;  /* 0xfffffff000902947 */ /* 0x000fea000383ffff */
.L_x_9902:
[----:B------:R-:W-:Y:S05]  /*15620*/  BSYNC B0 ;  /* 0x0000000000007941 */ /* 0x000fea0003800000 */
.L_x_9901:
[----:B------:R-:W1:Y:S01]  /*15630*/  S2R R2, SR_TID.X ;  /* 0x0000000000027919 */ /* 0x000e620000002100 */
[----:B------:R-:W-:Y:S01]  /*15640*/  VIADD R25, R25, 0x1 ;  /* 0x0000000119197836 */ /* 0x000fe20000000000 */
[----:B------:R-:W-:Y:S04]  /*15650*/  BSSY B0, `(.L_x_9916) ;  /* 0x0000013000007945 */ /* 0x000fe80003800000 */
[----:B------:R-:W-:-:S04]  /*15660*/  ISETP.NE.AND P0, PT, R25, 0x2, PT ;  /* 0x000000021900780c */ /* 0x000fc80003f05270 */
[----:B------:R-:W-:-:S04]  /*15670*/  SEL R3, RZ, 0x1, P0 ;  /* 0x00000001ff037807 */ /* 0x000fc80000000000 */
[----:B------:R-:W-:Y:S02]  /*15680*/  LOP3.LUT R26, R26, R3, RZ, 0x3c, !PT ;  /* 0x000000031a1a7212 */ /* 0x000fe400078e3cff */
[----:B-1----:R-:W-:-:S04]  /*15690*/  LOP3.LUT R2, R2, 0x7f, RZ, 0xc0, !PT ;  /* 0x0000007f02027812 */ /* 0x002fc800078ec0ff */
[----:B------:R-:W-:-:S13]  /*156a0*/  ISETP.NE.AND P1, PT, R2, RZ, PT ;  /* 0x000000ff0200720c */ /* 0x000fda0003f25270 */
[----:B------:R-:W-:Y:S05]  /*156b0*/  @P1 BRA `(.L_x_9917) ;  /* 0x0000000000301947 */ /* 0x000fea0003800000 */
[----:B------:R-:W1:Y:S01]  /*156c0*/  S2R R5, SR_LANEID ;  /* 0x0000000000057919 */ /* 0x000e620000000000 */
[----:B------:R-:W-:Y:S01]  /*156d0*/  VOTEU.ANY UR4, UPT, PT ;  /* 0x0000000000047886 */ /* 0x000fe200038e0100 */
[----:B------:R-:W4:Y:S01]  /*156e0*/  LDC.64 R2, c[0x0][0xc60] ;  /* 0x00031800ff027b82 */ /* 0x000f220000000a00 */
[----:B------:R-:W1:Y:S02]  /*156f0*/  FLO.U32 R0, UR4 ;  /* 0x0000000400007d00 */ /* 0x000e6400080e0000 */
[----:B-1----:R-:W-:-:S06]  /*15700*/  ISETP.EQ.U32.AND P1, PT, R0, R5, PT ;  /* 0x000000050000720c */ /* 0x002fcc0003f22070 */
[----:B------:R-:W4:Y:S07]  /*15710*/  POPC R5, UR4 ;  /* 0x0000000400057d09 */ /* 0x000f2e0008000000 */
[----:B----4-:R-:W4:Y:S01]  /*15720*/  @P1 ATOMG.E.ADD.STRONG.GPU PT, R3, desc[UR40][R2.64], R5 ;  /* 0x00000005020319a8 */ /* 0x010f2200081ee1e8 */
[----:B0-23--:R-:W0:Y:S02]  /*15730*/  S2R R4, SR_LTMASK ;  /* 0x0000000000047919 */ /* 0x00de240000003900 */
[----:B0-----:R-:W-:-:S04]  /*15740*/  LOP3.LUT R4, R4, UR4, RZ, 0xc0, !PT ;  /* 0x0000000404047c12 */ /* 0x001fc8000f8ec0ff */
[----:B------:R-:W0:Y:S01]  /*15750*/  POPC R7, R4 ;  /* 0x0000000400077309 */ /* 0x000e220000000000 */
[----:B----4-:R-:W0:Y:S02]  /*15760*/  SHFL.IDX PT, R0, R3, R0, 0x1f ;  /* 0x00001f0003007589 */ /* 0x010e2400000e0000 */
[----:B0-----:R-:W-:-:S07]  /*15770*/  IADD3 R16, R0, UR36, R7 ;  /* 0x0000002400107c10 */ /* 0x001fce000fffe007 */
.L_x_9917:
[----:B------:R-:W-:Y:S05]  /*15780*/  BSYNC B0 ;  /* 0x0000000000007941 */ /* 0x000fea0003800000 */
.L_x_9916:
[----:B------:R-:W-:-:S07]  /*15790*/  SEL R25, R25, RZ, P0 ;  /* 0x000000ff19197207 */ /* 0x000fce0000000000 */
.L_x_9876:
[----:B------:R-:W-:Y:S05]  /*157a0*/  BSYNC B7 ;  /* 0x0000000000077941 */ /* 0x000fea0003800000 */
.L_x_9874:
[----:B------:R-:W-:-:S13]  /*157b0*/  LOP3.LUT P0, RZ, R23, 0x80, RZ, 0xc0, !PT ;  /* 0x0000008017ff7812 */ /* 0x000fda000780c0ff */
[----:B------:R-:W-:Y:S05]  /*157c0*/  @!P0 BRA `(.L_x_9918) ;  /* 0x0000000000248947 */ /* 0x000fea0003800000 */
[----:B------:R-:W-:Y:S05]  /*157d0*/  WARPSYNC.ALL ;  /* 0x0000000000007948 */ /* 0x000fea0003800000 */
[----:B------:R-:W1:Y:S08]  /*157e0*/  S2UR UR5, SR_CgaCtaId ;  /* 0x00000000000579c3 */ /* 0x000e700000008800 */
[----:B------:R-:W-:Y:S06]  /*157f0*/  BAR.SYNC.DEFER_BLOCKING 0x5, 0x180 ;  /* 0x0146000000007b1d */ /* 0x000fec0000010000 */
[----:B------:R-:W-:-:S02]  /*15800*/  UMOV UR4, 0x400 ;  /* 0x0000040000047882 */ /* 0x000fc40000000000 */
[----:B-1----:R-:W-:-:S06]  /*15810*/  ULEA UR4, UR5, UR4, 0x18 ;  /* 0x0000000405047291 */ /* 0x002fcc000f8ec03f */
[----:B0-----:R-:W-:-:S05]  /*15820*/  IMAD.U32 R22, RZ, RZ, UR4 ;  /* 0x00000004ff167e24 */ /* 0x001fca000f8e00ff */
[----:B------:R4:W0:Y:S01]  /*15830*/  LDS.128 R16, [R22+0x228d0] ;  /* 0x0228d00016107984 */ /* 0x0008220000000c00 */
[----:B------:R-:W-:Y:S06]  /*15840*/  BAR.ARV 0x4, 0x180 ;  /* 0x0106000000007b1d */ /* 0x000fec0000002000 */
[----:B------:R-:W-:Y:S05]  /*15850*/  BRA `(.L_x_9919) ;  /* 0x0000000800407947 */ /* 0x000fea0003800000 */
.L_x_9918:
        /* <DEDUP_REMOVED lines=17> */
[----:B--23--:R-:W-:Y:S01]  /*15970*/  SHFL.IDX PT, R4, R16, 0x1, 0x1f ;  /* 0x00201f0010047f89 */ /* 0x00cfe200000e0000 */
[----:B----4-:R-:W-:Y:S01]  /*15980*/  @!P1 IMAD.MOV.U32 R5, RZ, RZ, R2 ;  /* 0x000000ffff059224 */ /* 0x010fe200078e0002 */
        /* <DEDUP_REMOVED lines=17> */
.L_x_10103:
[----:B------:R-:W-:Y:S02]  /*15aa0*/  ULDC UR4, c[0x0][0xc38] ;  /* 0x00030e0000047ab9 */ /* 0x000fe40000000800 */
[----:B------:R-:W-:-:S04]  /*15ab0*/  IMAD.U32 R7, RZ, RZ, UR4 ;  /* 0x00000004ff077e24 */ /* 0x000fc8000f8e00ff */
[----:B-1----:R-:W-:-:S04]  /*15ac0*/  IMAD R14, R14, R7, RZ ;  /* 0x000000070e0e7224 */ /* 0x002fc800078e02ff */
[----:B------:R-:W-:-:S05]  /*15ad0*/  IMAD.IADD R9, R4, 0x1, R14 ;  /* 0x0000000104097824 */ /* 0x000fca00078e020e */
[----:B------:R-:W-:-:S13]  /*15ae0*/  ISETP.GT.AND P6, PT, R9, R0, PT ;  /* 0x000000000900720c */ /* 0x000fda0003fc4270 */
[----:B------:R-:W-:Y:S05]  /*15af0*/  @P6 BRA `(.L_x_9921) ;  /* 0x00000000009c6947 */ /* 0x000fea0003800000 */
.L_x_9926:
        /* <DEDUP_REMOVED lines=14> */
.L_x_9924:
[----:B------:R-:W-:Y:S05]  /*15be0*/  BSYNC B0 ;  /* 0x0000000000007941 */ /* 0x000fea0003800000 */
.L_x_9923:
        /* <DEDUP_REMOVED lines=18> */
.L_x_10111:
[----:B------:R-:W-:Y:S02]  /*15d10*/  ULDC UR4, c[0x0][0xc38] ;  /* 0x00030e0000047ab9 */ /* 0x000fe40000000800 */
[----:B------:R-:W-:-:S04]  /*15d20*/  IMAD.U32 R7, RZ, RZ, UR4 ;  /* 0x00000004ff077e24 */ /* 0x000fc8000f8e00ff */
[----:B-1----:R-:W-:-:S04]  /*15d30*/  IMAD R14, R14, R7, RZ ;  /* 0x000000070e0e7224 */ /* 0x002fc800078e02ff */
[----:B------:R-:W-:-:S05]  /*15d40*/  IMAD.IADD R9, R14, 0x1, R9 ;  /* 0x000000010e097824 */ /* 0x000fca00078e0209 */
[----:B------:R-:W-:-:S13]  /*15d50*/  ISETP.GT.AND P6, PT, R9, R0, PT ;  /* 0x000000000900720c */ /* 0x000fda0003fc4270 */
[----:B------:R-:W-:Y:S05]  /*15d60*/  @!P6 BRA `(.L_x_9926) ;  /* 0xfffffffc0064e947 */ /* 0x000fea000383ffff */
.L_x_9921:
        /* <DEDUP_REMOVED lines=8> */
.L_x_10115:
[----:B------:R-:W-:Y:S01]  /*15df0*/  ISETP.NE.AND P0, PT, R3, RZ, PT ;  /* 0x000000ff0300720c */ /* 0x000fe20003f05270 */
[----:B------:R-:W-:-:S12]  /*15e00*/  IMAD.MOV.U32 R14, RZ, RZ, RZ ;  /* 0x000000ffff0e7224 */ /* 0x000fd800078e00ff */
[----:B------:R-:W-:Y:S05]  /*15e10*/  @!P0 BRA `(.L_x_9928) ;  /* 0x0000000000108947 */ /* 0x000fea0003800000 */
[----:B------:R-:W-:Y:S01]  /*15e20*/  UMOV UR4, 0xffffffff ;  /* 0xffffffff00047882 */ /* 0x000fe20000000000 */
[----:B------:R-:W-:Y:S02]  /*15e30*/  VIADD R12, R4, 0xffffffff ;  /* 0xffffffff040c7836 */ /* 0x000fe40000000000 */
[----:B------:R-:W-:Y:S05]  /*15e40*/  BRA.DIV UR4, `(.L_x_9929) ;  /* 0x00000052043c7947 */ /* 0x000fea000b800000 */
[----:B------:R3:W4:Y:S02]  /*15e50*/  SHFL.IDX PT, R14, R2, R12, 0x1f ;  /* 0x00001f0c020e7589 */ /* 0x00072400000e0000 */
.L_x_9928:
[----:B--2---:R-:W-:Y:S01]  /*15e60*/  IABS R6, R5 ;  /* 0x0000000500067213 */ /* 0x004fe20000000000 */
[----:B----4-:R-:W-:Y:S02]  /*15e70*/  IMAD R16, R14, R7, R16 ;  /* 0x000000070e107224 */ /* 0x010fe400078e0210 */
[----:B------:R-:W-:Y:S01]  /*15e80*/  IMAD.IADD R19, R4, 0x1, R19 ;  /* 0x0000000104137824 */ /* 0x000fe200078e0213 */
[----:B------:R-:W2:Y:S01]  /*15e90*/  I2F.RP R8, R6 ;  /* 0x0000000600087306 */ /* 0x000ea20000209400 */
[----:B------:R-:W-:-:S05]  /*15ea0*/  IMAD.IADD R10, R0, 0x1, -R16 ;  /* 0x00000001000a7824 */ /* 0x000fca00078e0a10 */
[----:B------:R-:W-:Y:S02]  /*15eb0*/  IABS R0, R10 ;  /* 0x0000000a00007213 */ /* 0x000fe40000000000 */
[----:B--2---:R-:W0:Y:S02]  /*15ec0*/  MUFU.RCP R8, R8 ;  /* 0x0000000800087308 */ /* 0x004e240000001000 */
[----:B0--3--:R-:W-:-:S06]  /*15ed0*/  VIADD R2, R8, 0xffffffe ;  /* 0x0ffffffe08027836 */ /* 0x009fcc0000000000 */
[----:B------:R0:W2:Y:S02]  /*15ee0*/  F2I.FTZ.U32.TRUNC.NTZ R3, R2 ;  /* 0x0000000200037305 */ /* 0x0000a4000021f000 */
[----:B0-----:R-:W-:Y:S01]  /*15ef0*/  IMAD.MOV.U32 R2, RZ, RZ, RZ ;  /* 0x000000ffff027224 */ /* 0x001fe200078e00ff */
[----:B--2---:R-:W-:-:S05]  /*15f00*/  IADD3 R7, RZ, -R3, RZ ;  /* 0x80000003ff077210 */ /* 0x004fca0007ffe0ff */
        /* <DEDUP_REMOVED lines=20> */
.L_x_9922:
[----:B------:R-:W-:Y:S01]  /*16050*/  UMOV UR4, URZ ;  /* 0x0000003f00047c82 */ /* 0x000fe20008000000 */
[----:B------:R-:W-:Y:S01]  /*16060*/  UMOV UR5, URZ ;  /* 0x0000003f00057c82 */ /* 0x000fe20008000000 */
[----:B------:R-:W-:Y:S01]  /*16070*/  ULDC UR6, c[0x0][0xc3c] ;  /* 0x00030f0000067ab9 */ /* 0x000fe20000000800 */
[----:B------:R-:W-:Y:S01]  /*16080*/  IMAD.MOV.U32 R16, RZ, RZ, R0 ;  /* 0x000000ffff107224 */ /* 0x000fe200078e0000 */
[----:B------:R-:W-:Y:S01]  /*16090*/  MOV R19, UR6 ;  /* 0x0000000600137c02 */ /* 0x000fe20008000f00 */
[----:B------:R-:W-:Y:S02]  /*160a0*/  IMAD.U32 R17, RZ, RZ, UR4 ;  /* 0x00000004ff117e24 */ /* 0x000fe4000f8e00ff */
[----:B------:R-:W-:-:S07]  /*160b0*/  IMAD.U32 R18, RZ, RZ, UR5 ;  /* 0x00000005ff127e24 */ /* 0x000fce000f8e00ff */
.L_x_9930:
        /* <DEDUP_REMOVED lines=10> */
.L_x_9919:
[----:B------:R-:W-:Y:S02]  /*16160*/  ULDC UR4, c[0x0][0xc3c] ;  /* 0x00030f0000047ab9 */ /* 0x000fe40000000800 */
[----:B0-----:R-:W-:-:S13]  /*16170*/  ISETP.GE.AND P0, PT, R19, UR4, PT ;  /* 0x0000000413007c0c */ /* 0x001fda000bf06270 */
[----:B------:R-:W-:Y:S05]  /*16180*/  @!P0 BRA `(.L_x_9931) ;  /* 0xffffffa400e88947 */ /* 0x000fea000383ffff */
[----:B------:R-:W-:Y:S05]  /*16190*/  BSYNC B8 ;  /* 0x0000000000087941 */ /* 0x000fea0003800000 */
.L_x_9832:
[----:B------:R-:W5:Y:S01]  /*161a0*/  LDL.LU R0, [R1+0x28] ;  /* 0x0000280001007983 */ /* 0x000f620000300800 */
[----:B------:R-:W-:Y:S01]  /*161b0*/  BSSY B0, `(.L_x_9932) ;  /* 0x000000b000007945 */ /* 0x000fe20003800000 */
[----:B------:R-:W2:Y:S01]  /*161c0*/  S2R R5, SR_CgaCtaId ;  /* 0x0000000000057919 */ /* 0x000ea20000008800 */
[----:B-----5:R-:W-:-:S05]  /*161d0*/  VIADD R0, R0, 0x1 ;  /* 0x0000000100007836 */ /* 0x020fca0000000000 */
[----:B-1----:R-:W-:-:S04]  /*161e0*/  LEA.HI R2, R0, R0, RZ, 0x1 ;  /* 0x0000000000027211 */ /* 0x002fc800078f08ff */
[----:B------:R-:W-:Y:S02]  /*161f0*/  LOP3.LUT R3, R2, 0xfffffffe, RZ, 0xc0, !PT ;  /* 0xfffffffe02037812 */ /* 0x000fe400078ec0ff */
[----:B------:R-:W-:-:S03]  /*16200*/  MOV R2, 0x400 ;  /* 0x0000040000027802 */ /* 0x000fc60000000f00 */
[----:B------:R-:W-:Y:S01]  /*16210*/  IMAD.IADD R0, R0, 0x1, -R3 ;  /* 0x0000000100007824 */ /* 0x000fe200078e0a03 */
[----:B--23--:R-:W-:-:S04]  /*16220*/  LEA R4, R5, R2, 0x18 ;  /* 0x0000000205047211 */ /* 0x00cfc800078ec0ff */
[----:B------:R-:W-:-:S04]  /*16230*/  SHF.L.U32 R0, R0, 0x1f, RZ ;  /* 0x0000001f00007819 */ /* 0x000fc800000006ff */
[----:B------:R-:W0:Y:S02]  /*16240*/  SYNCS.PHASECHK.TRANS64.TRYWAIT P0, [R4+URZ+0x22820], R0 ;  /* 0x02282000040075a7 */ /* 0x000e24000800017f */
[----:B0-----:R-:W-:Y:S05]  /*16250*/  @!P0 BRA `(.L_x_9933) ;  /* 0x0000004c005c8947 */ /* 0x001fea0003800000 */
.L_x_10118:
[----:B------:R-:W-:Y:S05]  /*16260*/  BSYNC B0 ;  /* 0x0000000000007941 */ /* 0x000fea0003800000 */
.L_x_9932:
[----:B------:R-:W-:-:S03]  /*16270*/  UMOV UR4, 0xffffffff ;  /* 0xffffffff00047882 */ /* 0x000fc60000000000 */
[----:B------:R-:W-:Y:S05]  /*16280*/  BRA.DIV UR4, `(.L_x_9934) ;  /* 0x0000004e04647947 */ /* 0x000fea000b800000 */
[----:B0-----:R-:W0:Y:S02]  /*16290*/  S2R R0, SR_TID.X ;  /* 0x0000000000007919 */ /* 0x001e240000002100 */
[----:B0-----:R-:W-:-:S04]  /*162a0*/  SHF.R.U32.HI R0, RZ, 0x5, R0 ;  /* 0x00000005ff007819 */ /* 0x001fc80000011600 */
[----:B------:R-:W-:-:S05]  /*162b0*/  LOP3.LUT R0, R0, 0x3, RZ, 0xc0, !PT ;  /* 0x0000000300007812 */ /* 0x000fca00078ec0ff */
[----:B------:R0:W1:Y:S02]  /*162c0*/  SHFL.IDX PT, R14, R0, RZ, 0x1f ;  /* 0x00001fff000e7589 */ /* 0x00006400000e0000 */
.L_x_10121:
[----:B-1----:R-:W-:-:S13]  /*162d0*/  ISETP.NE.AND P0, PT, R14, RZ, PT ;  /* 0x000000ff0e00720c */ /* 0x002fda0003f05270 */
[----:B------:R-:W-:Y:S05]  /*162e0*/  @P0 BRA `(.L_x_9679) ;  /* 0x0000000000880947 */ /* 0x000fea0003800000 */
[----:B------:R-:W-:-:S03]  /*162f0*/  UMOV UR4, 0xffffffff ;  /* 0xffffffff00047882 */ /* 0x000fc60000000000 */
[----:B------:R-:W-:Y:S05]  /*16300*/  BRA.DIV UR4, `(.L_x_9935) ;  /* 0x0000004e04787947 */ /* 0x000fea000b800000 */
[----:B------:R-:W-:-:S13]  /*16310*/  ELECT P6, URZ, PT ;  /* 0x00000000003f782f */ /* 0x000fda00038c0000 */
.L_x_10124:
[----:B------:R-:W-:Y:S05]  /*16320*/  @!P6 BRA `(.L_x_9679) ;  /* 0x000000000078e947 */ /* 0x000fea0003800000 */
[----:B0-----:R-:W2:Y:S02]  /*16330*/  LDL.LU R0, [R1] ;  /* 0x0000000001007983 */ /* 0x001ea40000300800 */
[----:B--2---:R-:W-:-:S04]  /*16340*/  LOP3.LUT R0, R0, 0x2, RZ, 0xfc, !PT ;  /* 0x0000000200007812 */ /* 0x004fc800078efcff */
[----:B------:R-:W-:-:S13]  /*16350*/  ISETP.NE.AND P0, PT, R0, 0x3, PT ;  /* 0x000000030000780c */ /* 0x000fda0003f05270 */
[----:B------:R-:W-:Y:S05]  /*16360*/  @!P0 BRA `(.L_x_9936) ;  /* 0x0000000000048947 */ /* 0x000fea0003800000 */
[----:B------:R-:W-:Y:S01]  /*16370*/  BPT.TRAP 0x1 ;  /* 0x000000040000795c */ /* 0x000fe20000300000 */
.L_x_9936:
[C---:B------:R-:W-:Y:S01]  /*16380*/  IMAD R5, R25.reuse, 0x8, R4 ;  /* 0x0000000819057824 */ /* 0x040fe200078e0204 */
[----:B------:R-:W-:Y:S01]  /*16390*/  SHF.L.U32 R0, R26, 0x1f, RZ ;  /* 0x0000001f1a007819 */ /* 0x000fe200000006ff */
[----:B------:R-:W-:-:S03]  /*163a0*/  VIADD R25, R25, 0x1 ;  /* 0x0000000119197836 */ /* 0x000fc60000000000 */
[----:B------:R-:W0:Y:S02]  /*163b0*/  SYNCS.PHASECHK.TRANS64.TRYWAIT P1, [R5+URZ+0x22840], R0 ;  /* 0x02284000050075a7 */ /* 0x000e24000802017f */
[----:B------:R-:W-:-:S04]  /*163c0*/  ISETP.NE.AND P2, PT, R25, 0x2, PT ;  /* 0x000000021900780c */ /* 0x000fc80003f45270 */
[----:B------:R-:W-:Y:S01]  /*163d0*/  SEL R3, RZ, 0x1, P2 ;  /* 0x00000001ff037807 */ /* 0x000fe20001000000 */
[----:B0-----:R-:W-:Y:S08]  /*163e0*/  @!P1 BRA `(.L_x_9937) ;  /* 0x0000004c00609947 */ /* 0x001ff00003800000 */
.L_x_10125:
[----:B------:R-:W-:Y:S02]  /*163f0*/  SEL R25, R25, RZ, P2 ;  /* 0x000000ff19197207 */ /* 0x000fe40001000000 */
[----:B------:R-:W-:Y:S01]  /*16400*/  LOP3.LUT R2, R26, R3, RZ, 0x3c, !PT ;  /* 0x000000031a027212 */ /* 0x000fe200078e3cff */
[----:B------:R-:W-:Y:S06]  /*16410*/  @!P0 BRA `(.L_x_9938) ;  /* 0x0000000000048947 */ /* 0x000fec0003800000 */
[----:B------:R-:W-:Y:S01]  /*16420*/  BPT.TRAP 0x1 ;  /* 0x000000040000795c */ /* 0x000fe20000300000 */
.L_x_9938:
[----:B------:R-:W-:Y:S01]  /*16430*/  IMAD R25, R25, 0x8, R4 ;  /* 0x0000000819197824 */ /* 0x000fe200078e0204 */
[----:B------:R-:W-:-:S04]  /*16440*/  SHF.L.U32 R2, R2, 0x1f, RZ ;  /* 0x0000001f02027819 */ /* 0x000fc800000006ff */
[----:B------:R-:W1:Y:S02]  /*16450*/  SYNCS.PHASECHK.TRANS64.TRYWAIT P1, [R25+URZ+0x22840], R2 ;  /* 0x02284002190075a7 */ /* 0x000e64000802017f */
[----:B-1----:R-:W-:Y:S05]  /*16460*/  @!P1 BRA `(.L_x_9939) ;  /* 0x0000004c00549947 */ /* 0x002fea0003800000 */
.L_x_10126:
[----:B------:R-:W-:Y:S05]  /*16470*/  @!P0 BRA `(.L_x_9940) ;  /* 0x0000000000048947 */ /* 0x000fea0003800000 */
[----:B------:R-:W-:Y:S01]  /*16480*/  BPT.TRAP 0x1 ;  /* 0x000000040000795c */ /* 0x000fe20000300000 */
.L_x_9940:
[----:B------:R-:W2:Y:S02]  /*16490*/  SYNCS.PHASECHK.TRANS64.TRYWAIT P1, [R5+URZ+0x22860], R0 ;  /* 0x02286000050075a7 */ /* 0x000ea4000802017f */
[----:B--2---:R-:W-:Y:S05]  /*164a0*/  @!P1 BRA `(.L_x_9941) ;  /* 0x0000004c00589947 */ /* 0x004fea0003800000 */
.L_x_10127:
[----:B------:R-:W-:Y:S05]  /*164b0*/  @!P0 BRA `(.L_x_9942) ;  /* 0x0000000000048947 */ /* 0x000fea0003800000 */
[----:B------:R-:W-:Y:S01]  /*164c0*/  BPT.TRAP 0x1 ;  /* 0x000000040000795c */ /* 0x000fe20000300000 */
.L_x_9942:
[----:B---3--:R3:W0:Y:S02]  /*164d0*/  SYNCS.PHASECHK.TRANS64.TRYWAIT P0, [R25+URZ+0x22860], R2 ;  /* 0x02286002190075a7 */ /* 0x008624000800017f */
[----:B0-----:R-:W-:Y:S05]  /*164e0*/  @!P0 NANOSLEEP.SYNCS 0x989680 ;  /* 0x009896800000895d */ /* 0x001fea0003900000 */
[----:B------:R-:W0:Y:S02]  /*164f0*/  @!P0 SYNCS.PHASECHK.TRANS64 P0, [R25+URZ+0x22860], R2 ;  /* 0x02286002190085a7 */ /* 0x000e24000800007f */
[----:B0-----:R-:W-:Y:S05]  /*16500*/  @!P0 BRA `(.L_x_9942) ;  /* 0xfffffffc00f08947 */ /* 0x001fea000383ffff */
.L_x_9679:
[----:B------:R-:W-:Y:S05]  /*16510*/  BSYNC B9 ;  /* 0x0000000000097941 */ /* 0x000fea0003800000 */
.L_x_9676:
[----:B------:R-:W-:Y:S05]  /*16520*/  EXIT ;  /* 0x000000000000794d */ /* 0x000fea0003800000 */
.L_x_9697:
[----:B0-----:R0:W1:Y:S02]  /*16530*/  SYNCS.PHASECHK.TRANS64.TRYWAIT P5, [R89+URZ+0x22890], R101 ;  /* 0x02289065590075a7 */ /* 0x00106400080a017f */
[----:B-1----:R-:W-:Y:S05]  /*16540*/  @!P5 NANOSLEEP.SYNCS 0x989680 ;  /* 0x009896800000d95d */ /* 0x002fea0003900000 */
[----:B------:R-:W1:Y:S02]  /*16550*/  @!P5 SYNCS.PHASECHK.TRANS64 P5, [R89+URZ+0x22890], R101 ;  /* 0x022890655900d5a7 */ /* 0x000e6400080a007f */
[----:B-1----:R-:W-:Y:S05]  /*16560*/  @!P5 BRA `(.L_x_9697) ;  /* 0xfffffffc00f0d947 */ /* 0x002fea000383ffff */
[----:B------:R-:W-:Y:S05]  /*16570*/  BRA `(.L_x_9943) ;  /* 0xfffffec400a87947 */ /* 0x000fea000383ffff */
.L_x_9698:
        /* <DEDUP_REMOVED lines=8> */
.L_x_9945:
[----:B------:R-:W-:Y:S05]  /*16600*/  BSYNC B1 ;  /* 0x0000000000017941 */ /* 0x000fea0003800000 */
.L_x_9944:
[----:B------:R-:W-:Y:S01]  /*16610*/  IMAD.MOV.U32 R13, RZ, RZ, R102 ;  /* 0x000000ffff0d7224 */ /* 0x000fe200078e0066 */
[----:B------:R-:W-:Y:S01]  /*16620*/  MOV R15, 0xffffffff ;  /* 0xffffffff000f7802 */ /* 0x000fe20000000f00 */
[----:B------:R-:W-:Y:S02]  /*16630*/  IMAD.MOV.U32 R12, RZ, RZ, RZ ;  /* 0x000000ffff0c7224 */ /* 0x000fe400078e00ff */
[----:B------:R-:W-:Y:S02]  /*16640*/  IMAD.MOV.U32 R11, RZ, RZ, 0x1c1f ;  /* 0x00001c1fff0b7424 */ /* 0x000fe400078e00ff */
[----:B------:R-:W-:-:S07]  /*16650*/  IMAD.MOV.U32 R55, RZ, RZ, R14 ;  /* 0x000000ffff377224 */ /* 0x000fce00078e000e */
[----:B------:R-:W-:Y:S05]  /*16660*/  WARPSYNC.COLLECTIVE R15, `(.L_x_9946) ;  /* 0x000000000f087348 */ /* 0x000fea0003c00000 */
[----:B------:R0:W1:Y:S02]  /*16670*/  SHFL.IDX P6, R14, R13, R12, R11 ;  /* 0x0000000c0d0e7389 */ /* 0x00006400000c000b */
[----:B01----:R-:W-:Y:S01]  /*16680*/  ENDCOLLECTIVE ;  /* 0x000000000000791b */ /* 0x003fe20003800000 */
.L_x_9946:
[----:B------:R-:W-:Y:S01]  /*16690*/  IMAD.MOV.U32 R93, RZ, RZ, R14 ;  /* 0x000000ffff5d7224 */ /* 0x000fe200078e000e */
[----:B------:R-:W-:Y:S06]  /*166a0*/  BRA `(.L_x_9947) ;  /* 0xfffffec400707947 */ /* 0x000fec000383ffff */
.L_x_9707:
[----:B------:R-:W-:Y:S01]  /*166b0*/  BSSY B1, `(.L_x_9948) ;  /* 0x0000008000017945 */ /* 0x000fe20003800000 */
[----:B0---4-:R-:W-:Y:S02]  /*166c0*/  IMAD.MOV.U32 R13, RZ, RZ, R103 ;  /* 0x000000ffff0d7224 */ /* 0x011fe400078e0067 */
[----:B------:R-:W-:Y:S02]  /*166d0*/  IMAD.MOV.U32 R12, RZ, RZ, 0x1 ;  /* 0x00000001ff0c7424 */ /* 0x000fe400078e00ff */
[----:B------:R-:W-:Y:S02]  /*166e0*/  IMAD.MOV.U32 R11, RZ, RZ, 0x1c1f ;  /* 0x00001c1fff0b7424 */ /* 0x000fe400078e00ff */
[----:B------:R-:W-:-:S07]  /*166f0*/  IMAD.MOV.U32 R15, RZ, RZ, -0x1 ;  /* 0xffffffffff0f7424 */ /* 0x000fce00078e00ff */
[----:B-123--:R-:W-:Y:S05]  /*16700*/  WARPSYNC.COLLECTIVE R15, `(.L_x_9949) ;  /* 0x000000000f087348 */ /* 0x00efea0003c00000 */
[----:B------:R0:W4:Y:S02]  /*16710*/  SHFL.IDX P6, R14, R13, R12, R11 ;  /* 0x0000000c0d0e7389 */ /* 0x00012400000c000b */
[----:B01234-:R-:W-:Y:S01]  /*16720*/  ENDCOLLECTIVE ;  /* 0x000000000000791b */ /* 0x01ffe20003800000 */
.L_x_9949:
[----:B------:R-:W-:Y:S05]  /*16730*/  BSYNC B1 ;  /* 0x0000000000017941 */ /* 0x000fea0003800000 */
.L_x_9948:
[----:B------:R-:W-:Y:S01]  /*16740*/  MOV R13, R102 ;  /* 0x00000066000d7202 */ /* 0x000fe20000000f00 */
[----:B------:R-:W-:Y:S02]  /*16750*/  IMAD.MOV.U32 R12, RZ, RZ, 0x1 ;  /* 0x00000001ff0c7424 */ /* 0x000fe400078e00ff */
[----:B------:R-:W-:Y:S02]  /*16760*/  IMAD.MOV.U32 R11, RZ, RZ, 0x1c1f ;  /* 0x00001c1fff0b7424 */ /* 0x000fe400078e00ff */
[----:B------:R-:W-:Y:S02]  /*16770*/  IMAD.MOV.U32 R15, RZ, RZ, -0x1 ;  /* 0xffffffffff0f7424 */ /* 0x000fe400078e00ff */
[----:B------:R-:W-:-:S07]  /*16780*/  IMAD.MOV.U32 R103, RZ, RZ, R14 ;  /* 0x000000ffff677224 */ /* 0x000fce00078e000e */
[----:B------:R-:W-:Y:S05]  /*16790*/  WARPSYNC.COLLECTIVE R15, `(.L_x_9950) ;  /* 0x000000000f087348 */ /* 0x000fea0003c00000 */
[----:B------:R0:W1:Y:S02]  /*167a0*/  SHFL.IDX P6, R14, R13, R12, R11 ;  /* 0x0000000c0d0e7389 */ /* 0x00006400000c000b */
[----:B01----:R-:W-:Y:S01]  /*167b0*/  ENDCOLLECTIVE ;  /* 0x000000000000791b */ /* 0x003fe20003800000 */
.L_x_9950:
[----:B------:R-:W-:Y:S01]  /*167c0*/  IMAD.MOV.U32 R47, RZ, RZ, R14 ;  /* 0x000000ffff2f7224 */ /* 0x000fe200078e000e */
[----:B------:R-:W-:Y:S06]  /*167d0*/  BRA `(.L_x_9951) ;  /* 0xfffffec800d47947 */ /* 0x000fec000383ffff */
.L_x_9717:
[----:B-1----:R1:W2:Y:S02]  /*167e0*/  SYNCS.PHASECHK.TRANS64.TRYWAIT P4, [R89+URZ+0x22890], R101 ;  /* 0x02289065590075a7 */ /* 0x0022a4000808017f */
[----:B--2---:R-:W-:Y:S05]  /*167f0*/  @!P4 NANOSLEEP.SYNCS 0x989680 ;  /* 0x009896800000c95d */ /* 0x004fea0003900000 */
[----:B------:R-:W2:Y:S02]  /*16800*/  @!P4 SYNCS.PHASECHK.TRANS64 P4, [R89+URZ+0x22890], R101 ;  /* 0x022890655900c5a7 */ /* 0x000ea4000808007f */
[----:B--2---:R-:W-:Y:S05]  /*16810*/  @!P4 BRA `(.L_x_9717) ;  /* 0xfffffffc00f0c947 */ /* 0x004fea000383ffff */
[----:B------:R-:W-:Y:S05]  /*16820*/  BRA `(.L_x_9952) ;  /* 0xfffffed400887947 */ /* 0x000fea000383ffff */
.L_x_9718:
        /* <DEDUP_REMOVED lines=8> */
.L_x_9954:
[----:B------:R-:W-:Y:S05]  /*168b0*/  BSYNC B1 ;  /* 0x0000000000017941 */ /* 0x000fea0003800000 */
.L_x_9953:
        /* <DEDUP_REMOVED lines=8> */
.L_x_9955:
[----:B------:R-:W-:Y:S01]  /*16940*/  MOV R94, R14 ;  /* 0x0000000e005e7202 */ /* 0x000fe20000000f00 */
[----:B------:R-:W-:Y:S06]  /*16950*/  BRA `(.L_x_9956) ;  /* 0xfffffed400547947 */ /* 0x000fec000383ffff */
.L_x_9723:
        /* <DEDUP_REMOVED lines=8> */
.L_x_9958:
[----:B------:R-:W-:Y:S05]  /*169e0*/  BSYNC B1 ;  /* 0x0000000000017941 */ /* 0x000fea0003800000 */
.L_x_9957:
        /* <DEDUP_REMOVED lines=8> */
.L_x_9959:
[----:B------:R-:W-:Y:S01]  /*16a70*/  IMAD.MOV.U32 R102, RZ, RZ, R14 ;  /* 0x000000ffff667224 */ /* 0x000fe200078e000e */
[----:B------:R-:W-:Y:S06]  /*16a80*/  BRA `(.L_x_9960) ;  /* 0xfffffed800d87947 */ /* 0x000fec000383ffff */
.L_x_9728:
[----:B0-----:R0:W1:Y:S02]  /*16a90*/  SYNCS.PHASECHK.TRANS64.TRYWAIT P2, [R89+URZ+0x22890], R101 ;  /* 0x02289065590075a7 */ /* 0x001064000804017f */
[----:B-1----:R-:W-:Y:S05]  /*16aa0*/  @!P2 NANOSLEEP.SYNCS 0x989680 ;  /* 0x009896800000a95d */ /* 0x002fea0003900000 */
[----:B------:R-:W1:Y:S02]  /*16ab0*/  @!P2 SYNCS.PHASECHK.TRANS64 P2, [R89+URZ+0x22890], R101 ;  /* 0x022890655900a5a7 */ /* 0x000e64000804007f */
[----:B-1----:R-:W-:Y:S05]  /*16ac0*/  @!P2 BRA `(.L_x_9728) ;  /* 0xfffffffc00f0a947 */ /* 0x002fea000383ffff */
[----:B------:R-:W-:Y:S05]  /*16ad0*/  BRA `(.L_x_9961) ;  /* 0xfffffee000c07947 */ /* 0x000fea000383ffff */
.L_x_9729:
        /* <DEDUP_REMOVED lines=8> */
.L_x_9963:
[----:B------:R-:W-:Y:S05]  /*16b60*/  BSYNC B1 ;  /* 0x0000000000017941 */ /* 0x000fea0003800000 */
.L_x_9962:
        /* <DEDUP_REMOVED lines=8> */
.L_x_9964:
[----:B------:R-:W-:Y:S05]  /*16bf0*/  BRA `(.L_x_9965) ;  /* 0xfffffee000e87947 */ /* 0x000fea000383ffff */
.L_x_9732:
[----:B------:R-:W-:Y:S01]  /*16c00*/  BSSY B1, `(.L_x_9966) ;  /* 0x0000008000017945 */ /* 0x000fe20003800000 */
[----:B----4-:R-:W-:Y:S01]  /*16c10*/  IMAD.MOV.U32 R13, RZ, RZ, R41 ;  /* 0x000000ffff0d7224 */ /* 0x010fe200078e0029 */
[----:B------:R-:W-:Y:S01]  /*16c20*/  MOV R12, 0x1 ;  /* 0x00000001000c7802 */ /* 0x000fe20000000f00 */
[----:B------:R-:W-:Y:S02]  /*16c30*/  IMAD.MOV.U32 R11, RZ, RZ, 0x1c1f ;  /* 0x00001c1fff0b7424 */ /* 0x000fe400078e00ff */
[----:B------:R-:W-:-:S07]  /*16c40*/  IMAD.MOV.U32 R15, RZ, RZ, -0x1 ;  /* 0xffffffffff0f7424 */ /* 0x000fce00078e00ff */
[----:B0123--:R-:W-:Y:S05]  /*16c50*/  WARPSYNC.COLLECTIVE R15, `(.L_x_9967) ;  /* 0x000000000f087348 */ /* 0x00ffea0003c00000 */
[----:B---3--:R3:W4:Y:S02]  /*16c60*/  SHFL.IDX P6, R14, R13, R12, R11 ;  /* 0x0000000c0d0e7389 */ /* 0x00872400000c000b */
[----:B01234-:R-:W-:Y:S01]  /*16c70*/  ENDCOLLECTIVE ;  /* 0x000000000000791b */ /* 0x01ffe20003800000 */
.L_x_9967:
[----:B------:R-:W-:Y:S05]  /*16c80*/  BSYNC B1 ;  /* 0x0000000000017941 */ /* 0x000fea0003800000 */
.L_x_9966:
        /* <DEDUP_REMOVED lines=8> */
.L_x_9968:
[----:B------:R-:W-:Y:S05]  /*16d10*/  BRA `(.L_x_9969) ;  /* 0xfffffee000e87947 */ /* 0x000fea000383ffff */
.L_x_9736:
[----:B------:R0:W0:Y:S02]  /*16d20*/  SYNCS.PHASECHK.TRANS64.TRYWAIT P3, [R89+URZ+0x228b0], R101 ;  /* 0x0228b065590075a7 */ /* 0x000024000806017f */
[----:B0-----:R-:W-:Y:S05]  /*16d30*/  @!P3 NANOSLEEP.SYNCS 0x989680 ;  /* 0x009896800000b95d */ /* 0x001fea0003900000 */
[----:B------:R-:W0:Y:S02]  /*16d40*/  @!P3 SYNCS.PHASECHK.TRANS64 P3, [R89+URZ+0x228b0], R101 ;  /* 0x0228b0655900b5a7 */ /* 0x000e24000806007f */
[----:B0-----:R-:W-:Y:S05]  /*16d50*/  @!P3 BRA `(.L_x_9736) ;  /* 0xfffffffc00f0b947 */ /* 0x001fea000383ffff */
[----:B------:R-:W-:Y:S05]  /*16d60*/  BRA `(.L_x_9970) ;  /* 0xfffffee400607947 */ /* 0x000fea000383ffff */
.L_x_9744:
[----:B------:R-:W0:Y:S01]  /*16d70*/  S2R R6, SR_TID.X ;  /* 0x0000000000067919 */ /* 0x000e220000002100 */
[----:B------:R-:W-:Y:S01]  /*16d80*/  BSSY B0, `(.L_x_9971) ;  /* 0x000000c000007945 */ /* 0x000fe20003800000 */
[----:B------:R-:W-:Y:S02]  /*16d90*/  IMAD.MOV.U32 R12, RZ, RZ, RZ ;  /* 0x000000ffff0c7224 */ /* 0x000fe400078e00ff */
[----:B------:R-:W-:Y:S02]  /*16da0*/  IMAD.MOV.U32 R11, RZ, RZ, 0x1f ;  /* 0x0000001fff0b7424 */ /* 0x000fe400078e00ff */
[----:B------:R-:W-:Y:S02]  /*16db0*/  IMAD.MOV.U32 R15, RZ, RZ, -0x1 ;  /* 0xffffffffff0f7424 */ /* 0x000fe400078e00ff */
[----:B0-----:R-:W-:-:S05]  /*16dc0*/  VIADD R6, R6, 0xffffff80 ;  /* 0xffffff8006067836 */ /* 0x001fca0000000000 */
[----:B------:R-:W-:-:S04]  /*16dd0*/  SHF.R.S32.HI R3, RZ, 0x1f, R6 ;  /* 0x0000001fff037819 */ /* 0x000fc80000011406 */
[----:B------:R-:W-:-:S04]  /*16de0*/  LEA.HI R3, R3, R6, RZ, 0x7 ;  /* 0x0000000603037211 */ /* 0x000fc800078f38ff */
[----:B------:R-:W-:-:S05]  /*16df0*/  SHF.R.S32.HI R3, RZ, 0x7, R3 ;  /* 0x00000007ff037819 */ /* 0x000fca0000011403 */
[----:B------:R-:W-:-:S07]  /*16e00*/  IMAD.MOV.U32 R13, RZ, RZ, R3 ;  /* 0x000000ffff0d7224 */ /* 0x000fce00078e0003 */
[----:B-----5:R-:W-:Y:S05]  /*16e10*/  WARPSYNC.COLLECTIVE R15, `(.L_x_9972) ;  /* 0x000000000f087348 */ /* 0x020fea0003c00000 */
[----:B------:R0:W1:Y:S02]  /*16e20*/  SHFL.IDX P6, R14, R13, R12, R11 ;  /* 0x0000000c0d0e7389 */ /* 0x00006400000c000b */
[----:B01---5:R-:W-:Y:S01]  /*16e30*/  ENDCOLLECTIVE ;  /* 0x000000000000791b */ /* 0x023fe20003800000 */
.L_x_9972:
[----:B------:R-:W-:Y:S05]  /*16e40*/  BSYNC B0 ;  /* 0x0000000000007941 */ /* 0x000fea0003800000 */
.L_x_9971:
[----:B------:R-:W-:Y:S05]  /*16e50*/  BRA `(.L_x_9973) ;  /* 0xfffffef000a07947 */ /* 0x000fea000383ffff */
.L_x_9756:
        /* <DEDUP_REMOVED lines=8> */
.L_x_9975:
[----:B------:R-:W-:Y:S05]  /*16ee0*/  BSYNC B1 ;  /* 0x0000000000017941 */ /* 0x000fea0003800000 */
.L_x_9974:
        /* <DEDUP_REMOVED lines=8> */
.L_x_9976:
[----:B------:R-:W-:Y:S02]  /*16f70*/  IMAD.MOV.U32 R13, RZ, RZ, R27 ;  /* 0x000000ffff0d7224 */ /* 0x000fe400078e001b */
[----:B------:R-:W-:-:S07]  /*16f80*/  IMAD.MOV.U32 R0, RZ, RZ, R14 ;  /* 0x000000ffff007224 */ /* 0x000fce00078e000e */
[----:B------:R-:W-:Y:S05]  /*16f90*/  WARPSYNC.COLLECTIVE R15, `(.L_x_9977) ;  /* 0x000000000f087348 */ /* 0x000fea0003c00000 */
[----:B------:R0:W1:Y:S02]  /*16fa0*/  SHFL.IDX P6, R14, R13, R12, R11 ;  /* 0x0000000c0d0e7389 */ /* 0x00006400000c000b */
[----:B01----:R-:W-:Y:S01]  /*16fb0*/  ENDCOLLECTIVE ;  /* 0x000000000000791b */ /* 0x003fe20003800000 */
.L_x_9977:
[----:B------:R-:W-:Y:S02]  /*16fc0*/  IMAD.MOV.U32 R13, RZ, RZ, R26 ;  /* 0x000000ffff0d7224 */ /* 0x000fe400078e001a */
[----:B------:R-:W-:-:S07]  /*16fd0*/  IMAD.MOV.U32 R5, RZ, RZ, R14 ;  /* 0x000000ffff057224 */ /* 0x000fce00078e000e */
[----:B------:R-:W-:Y:S05]  /*16fe0*/  WARPSYNC.COLLECTIVE R15, `(.L_x_9978) ;  /* 0x000000000f087348 */ /* 0x000fea0003c00000 */
[----:B------:R0:W1:Y:S02]  /*16ff0*/  SHFL.IDX P6, R14, R13, R12, R11 ;  /* 0x0000000c0d0e7389 */ /* 0x00006400000c000b */
[----:B01----:R-:W-:Y:S01]  /*17000*/  ENDCOLLECTIVE ;  /* 0x000000000000791b */ /* 0x003fe20003800000 */
.L_x_9978:
[----:B------:R-:W-:Y:S05]  /*17010*/  BRA `(.L_x_9979) ;  /* 0xfffffef400a87947 */ /* 0x000fea000383ffff */
.L_x_9760:
[----:B0-----:R0:W1:Y:S02]  /*17020*/  SYNCS.PHASECHK.TRANS64.TRYWAIT P0, [R19+URZ+0x22800], R14 ;  /* 0x0228000e130075a7 */ /* 0x001064000800017f */
[----:B-1----:R-:W-:Y:S05]  /*17030*/  @!P0 NANOSLEEP.SYNCS 0x989680 ;  /* 0x009896800000895d */ /* 0x002fea0003900000 */
[----:B------:R-:W1:Y:S02]  /*17040*/  @!P0 SYNCS.PHASECHK.TRANS64 P0, [R19+URZ+0x22800], R14 ;  /* 0x0228000e130085a7 */ /* 0x000e64000800007f */
[----:B-1----:R-:W-:Y:S05]  /*17050*/  @!P0 BRA `(.L_x_9760) ;  /* 0xfffffffc00f08947 */ /* 0x002fea000383ffff */
[----:B------:R-:W-:Y:S05]  /*17060*/  BRA `(.L_x_9980) ;  /* 0xfffffef800c47947 */ /* 0x000fea000383ffff */
.L_x_9768:
        /* <DEDUP_REMOVED lines=8> */
.L_x_9982:
[----:B------:R-:W-:Y:S05]  /*170f0*/  BSYNC B1 ;  /* 0x0000000000017941 */ /* 0x000fea0003800000 */
.L_x_9981:
        /* <DEDUP_REMOVED lines=8> */
.L_x_9983:
[----:B------:R-:W-:Y:S01]  /*17180*/  IMAD.MOV.U32 R13, RZ, RZ, R27 ;  /* 0x000000ffff0d7224 */ /* 0x000fe200078e001b */
[----:B------:R-:W-:-:S07]  /*17190*/  MOV R3, R14 ;  /* 0x0000000e00037202 */ /* 0x000fce0000000f00 */
[----:B------:R-:W-:Y:S05]  /*171a0*/  WARPSYNC.COLLECTIVE R15, `(.L_x_9984) ;  /* 0x000000000f087348 */ /* 0x000fea0003c00000 */
[----:B------:R0:W1:Y:S02]  /*171b0*/  SHFL.IDX P6, R14, R13, R12, R11 ;  /* 0x0000000c0d0e7389 */ /* 0x00006400000c000b */
[----:B01----:R-:W-:Y:S01]  /*171c0*/  ENDCOLLECTIVE ;  /* 0x000000000000791b */ /* 0x003fe20003800000 */
.L_x_9984:
[----:B------:R-:W-:Y:S02]  /*171d0*/  IMAD.MOV.U32 R13, RZ, RZ, R26 ;  /* 0x000000ffff0d7224 */ /* 0x000fe400078e001a */
[----:B------:R-:W-:-:S07]  /*171e0*/  IMAD.MOV.U32 R20, RZ, RZ, R14 ;  /* 0x000000ffff147224 */ /* 0x000fce00078e000e */
[----:B------:R-:W-:Y:S05]  /*171f0*/  WARPSYNC.COLLECTIVE R15, `(.L_x_9985) ;  /* 0x000000000f087348 */ /* 0x000fea0003c00000 */
[----:B------:R0:W1:Y:S02]  /*17200*/  SHFL.IDX P6, R14, R13, R12, R11 ;  /* 0x0000000c0d0e7389 */ /* 0x00006400000c000b */
[----:B01----:R-:W-:Y:S01]  /*17210*/  ENDCOLLECTIVE ;  /* 0x000000000000791b */ /* 0x003fe20003800000 */
.L_x_9985:
[----:B------:R-:W-:Y:S05]  /*17220*/  BRA `(.L_x_9986) ;  /* 0xffffff0400287947 */ /* 0x000fea000383ffff */
.L_x_9772:
[----:B0-----:R0:W1:Y:S02]  /*17230*/  SYNCS.PHASECHK.TRANS64.TRYWAIT P1, [R19+URZ+0x22800], R24 ;  /* 0x02280018130075a7 */ /* 0x001064000802017f */
[----:B-1----:R-:W-:Y:S05]  /*17240*/  @!P1 NANOSLEEP.SYNCS 0x989680 ;  /* 0x009896800000995d */ /* 0x002fea0003900000 */
[----:B------:R-:W1:Y:S02]  /*17250*/  @!P1 SYNCS.PHASECHK.TRANS64 P1, [R19+URZ+0x22800], R24 ;  /* 0x02280018130095a7 */ /* 0x000e64000802007f */
[----:B-1----:R-:W-:Y:S05]  /*17260*/  @!P1 BRA `(.L_x_9772) ;  /* 0xfffffffc00f09947 */ /* 0x002fea000383ffff */
[----:B------:R-:W-:Y:S05]  /*17270*/  BRA `(.L_x_9987) ;  /* 0xffffff08000c7947 */ /* 0x000fea000383ffff */
.L_x_9778:
[----:B--2---:R2:W0:Y:S02]  /*17280*/  SYNCS.PHASECHK.TRANS64.TRYWAIT P1, [R8+URZ+0x22830], R73 ;  /* 0x02283049080075a7 */ /* 0x004424000802017f */
[----:B0-----:R-:W-:Y:S05]  /*17290*/  @!P1 NANOSLEEP.SYNCS 0x989680 ;  /* 0x009896800000995d */ /* 0x001fea0003900000 */
[----:B------:R-:W0:Y:S02]  /*172a0*/  @!P1 SYNCS.PHASECHK.TRANS64 P1, [R8+URZ+0x22830], R73 ;  /* 0x02283049080095a7 */ /* 0x000e24000802007f */
[----:B0-----:R-:W-:Y:S05]  /*172b0*/  @!P1 BRA `(.L_x_9778) ;  /* 0xfffffffc00f09947 */ /* 0x001fea000383ffff */
[----:B------:R-:W-:Y:S05]  /*172c0*/  BRA `(.L_x_9777) ;  /* 0xffffff1400347947 */ /* 0x000fea000383ffff */
.L_x_9784:
[----:B-1----:R1:W2:Y:S02]  /*172d0*/  SYNCS.PHASECHK.TRANS64.TRYWAIT P1, [R8+URZ+0x22850], R73 ;  /* 0x02285049080075a7 */ /* 0x0022a4000802017f */
[----:B--2---:R-:W-:Y:S05]  /*172e0*/  @!P1 NANOSLEEP.SYNCS 0x989680 ;  /* 0x009896800000995d */ /* 0x004fea0003900000 */
[----:B------:R-:W2:Y:S02]  /*172f0*/  @!P1 SYNCS.PHASECHK.TRANS64 P1, [R8+URZ+0x22850], R73 ;  /* 0x02285049080095a7 */ /* 0x000ea4000802007f */
[----:B--2---:R-:W-:Y:S05]  /*17300*/  @!P1 BRA `(.L_x_9784) ;  /* 0xfffffffc00f09947 */ /* 0x004fea000383ffff */
[----:B------:R-:W-:Y:S05]  /*17310*/  BRA `(.L_x_9783) ;  /* 0xffffff2800dc7947 */ /* 0x000fea000383ffff */
.L_x_9790:
[----:B-1----:R1:W2:Y:S02]  /*17320*/  SYNCS.PHASECHK.TRANS64.TRYWAIT P2, [R9+URZ+0x22830], R10 ;  /* 0x0228300a090075a7 */ /* 0x0022a4000804017f */
[----:B--2---:R-:W-:Y:S05]  /*17330*/  @!P2 NANOSLEEP.SYNCS 0x989680 ;  /* 0x009896800000a95d */ /* 0x004fea0003900000 */
[----:B------:R-:W2:Y:S02]  /*17340*/  @!P2 SYNCS.PHASECHK.TRANS64 P2, [R9+URZ+0x22830], R10 ;  /* 0x0228300a0900a5a7 */ /* 0x000ea4000804007f */
[----:B--2---:R-:W-:Y:S05]  /*17350*/  @!P2 BRA `(.L_x_9790) ;  /* 0xfffffffc00f0a947 */ /* 0x004fea000383ffff */
[----:B------:R-:W-:Y:S05]  /*17360*/  BRA `(.L_x_9789) ;  /* 0xffffff3000187947 */ /* 0x000fea000383ffff */
.L_x_9796:
[----:B-1----:R1:W3:Y:S02]  /*17370*/  SYNCS.PHASECHK.TRANS64.TRYWAIT P2, [R9+URZ+0x22850], R10 ;  /* 0x0228500a090075a7 */ /* 0x0022e4000804017f */
[----:B---3--:R-:W-:Y:S05]  /*17380*/  @!P2 NANOSLEEP.SYNCS 0x989680 ;  /* 0x009896800000a95d */ /* 0x008fea0003900000 */
[----:B------:R-:W3:Y:S02]  /*17390*/  @!P2 SYNCS.PHASECHK.TRANS64 P2, [R9+URZ+0x22850], R10 ;  /* 0x0228500a0900a5a7 */ /* 0x000ee4000804007f */
[----:B---3--:R-:W-:Y:S05]  /*173a0*/  @!P2 BRA `(.L_x_9796) ;  /* 0xfffffffc00f0a947 */ /* 0x008fea000383ffff */
[----:B------:R-:W-:Y:S05]  /*173b0*/  BRA `(.L_x_9795) ;  /* 0xffffff4800807947 */ /* 0x000fea000383ffff */
.L_x_9812:
[----:B------:R-:W-:Y:S01]  /*173c0*/  IMAD.MOV.U32 R13, RZ, RZ, R4 ;  /* 0x000000ffff0d7224 */ /* 0x000fe200078e0004 */
[----:B------:R-:W-:Y:S01]  /*173d0*/  MOV R15, 0xffffffff ;  /* 0xffffffff000f7802 */ /* 0x000fe20000000f00 */
[----:B------:R-:W-:Y:S02]  /*173e0*/  IMAD.MOV.U32 R12, RZ, RZ, RZ ;  /* 0x000000ffff0c7224 */ /* 0x000fe400078e00ff */
[----:B------:R-:W-:-:S07]  /*173f0*/  IMAD.MOV.U32 R11, RZ, RZ, 0x181f ;  /* 0x0000181fff0b7424 */ /* 0x000fce00078e00ff */
[----:B-1----:R-:W-:Y:S05]  /*17400*/  WARPSYNC.COLLECTIVE R15, `(.L_x_9988) ;  /* 0x000000000f087348 */ /* 0x002fea0003c00000 */
[----:B------:R0:W2:Y:S02]  /*17410*/  SHFL.IDX P6, R14, R13, R12, R11 ;  /* 0x0000000c0d0e7389 */ /* 0x0000a400000c000b */
[----:B012---:R-:W-:Y:S01]  /*17420*/  ENDCOLLECTIVE ;  /* 0x000000000000791b */ /* 0x007fe20003800000 */
.L_x_9988:
[----:B------:R-:W-:Y:S02]  /*17430*/  IMAD.MOV.U32 R13, RZ, RZ, R3 ;  /* 0x000000ffff0d7224 */ /* 0x000fe400078e0003 */
[----:B------:R-:W-:-:S07]  /*17440*/  IMAD.MOV.U32 R0, RZ, RZ, R14 ;  /* 0x000000ffff007224 */ /* 0x000fce00078e000e */
[----:B------:R-:W-:Y:S05]  /*17450*/  WARPSYNC.COLLECTIVE R15, `(.L_x_9989) ;  /* 0x000000000f087348 */ /* 0x000fea0003c00000 */
[----:B------:R0:W1:Y:S02]  /*17460*/  SHFL.IDX P6, R14, R13, R12, R11 ;  /* 0x0000000c0d0e7389 */ /* 0x00006400000c000b */
[----:B01----:R-:W-:Y:S01]  /*17470*/  ENDCOLLECTIVE ;  /* 0x000000000000791b */ /* 0x003fe20003800000 */
.L_x_9989:
[----:B------:R-:W-:Y:S05]  /*17480*/  BRA `(.L_x_9990) ;  /* 0xffffff8000207947 */ /* 0x000fea000383ffff */
.L_x_9815:
[----:B------:R-:W-:Y:S01]  /*17490*/  BSSY B1, `(.L_x_9991) ;  /* 0x0000008000017945 */ /* 0x000fe20003800000 */
[----:B----4-:R-:W-:Y:S02]  /*174a0*/  IMAD.MOV.U32 R13, RZ, RZ, R4 ;  /* 0x000000ffff0d7224 */ /* 0x010fe400078e0004 */
[----:B------:R-:W-:Y:S02]  /*174b0*/  IMAD.MOV.U32 R12, RZ, RZ, 0x1 ;  /* 0x00000001ff0c7424 */ /* 0x000fe400078e00ff */
[----:B------:R-:W-:Y:S02]  /*174c0*/  IMAD.MOV.U32 R11, RZ, RZ, 0x181f ;  /* 0x0000181fff0b7424 */ /* 0x000fe400078e00ff */
[----:B------:R-:W-:-:S07]  /*174d0*/  IMAD.MOV.U32 R15, RZ, RZ, -0x1 ;  /* 0xffffffffff0f7424 */ /* 0x000fce00078e00ff */
[----:B0123--:R-:W-:Y:S05]  /*174e0*/  WARPSYNC.COLLECTIVE R15, `(.L_x_9992) ;  /* 0x000000000f087348 */ /* 0x00ffea0003c00000 */
[----:B---3--:R3:W4:Y:S02]  /*174f0*/  SHFL.IDX P6, R14, R13, R12, R11 ;  /* 0x0000000c0d0e7389 */ /* 0x00872400000c000b */
[----:B01234-:R-:W-:Y:S01]  /*17500*/  ENDCOLLECTIVE ;  /* 0x000000000000791b */ /* 0x01ffe20003800000 */
.L_x_9992:
[----:B------:R-:W-:Y:S05]  /*17510*/  BSYNC B1 ;  /* 0x0000000000017941 */ /* 0x000fea0003800000 */
.L_x_9991:
        /* <DEDUP_REMOVED lines=8> */
.L_x_9993:
[----:B------:R-:W-:Y:S05]  /*175a0*/  BRA `(.L_x_9994) ;  /* 0xffffff80006c7947 */ /* 0x000fea000383ffff */
.L_x_9818:
        /* <DEDUP_REMOVED lines=8> */
.L_x_9996:
[----:B------:R-:W-:Y:S05]  /*17630*/  BSYNC B1 ;  /* 0x0000000000017941 */ /* 0x000fea0003800000 */
.L_x_9995:
        /* <DEDUP_REMOVED lines=8> */
.L_x_9997:
[----:B------:R-:W-:Y:S05]  /*176c0*/  BRA `(.L_x_9998) ;  /* 0xffffff8000b47947 */ /* 0x000fea000383ffff */
.L_x_9821:
[----:B------:R-:W-:Y:S01]  /*176d0*/  BSSY B1, `(.L_x_9999) ;  /* 0x0000008000017945 */ /* 0x000fe20003800000 */
[----:B0-----:R-:W-:Y:S01]  /*176e0*/  MOV R13, R4 ;  /* 0x00000004000d7202 */ /* 0x001fe20000000f00 */
[----:B------:R-:W-:Y:S02]  /*176f0*/  IMAD.MOV.U32 R12, RZ, RZ, 0x3 ;  /* 0x00000003ff0c7424 */ /* 0x000fe400078e00ff */
[----:B------:R-:W-:Y:S02]  /*17700*/  IMAD.MOV.U32 R11, RZ, RZ, 0x181f ;  /* 0x0000181fff0b7424 */ /* 0x000fe400078e00ff */
[----:B------:R-:W-:-:S07]  /*17710*/  IMAD.MOV.U32 R15, RZ, RZ, -0x1 ;  /* 0xffffffffff0f7424 */ /* 0x000fce00078e00ff */
[----:B-1234-:R-:W-:Y:S05]  /*17720*/  WARPSYNC.COLLECTIVE R15, `(.L_x_10000) ;  /* 0x000000000f087348 */ /* 0x01efea0003c00000 */
[----:B----4-:R0:W4:Y:S02]  /*17730*/  SHFL.IDX P6, R14, R13, R12, R11 ;  /* 0x0000000c0d0e7389 */ /* 0x01012400000c000b */
[----:B01234-:R-:W-:Y:S01]  /*17740*/  ENDCOLLECTIVE ;  /* 0x000000000000791b */ /* 0x01ffe20003800000 */
.L_x_10000:
[----:B------:R-:W-:Y:S05]  /*17750*/  BSYNC B1 ;  /* 0x0000000000017941 */ /* 0x000fea0003800000 */
.L_x_9999:
        /* <DEDUP_REMOVED lines=8> */
.L_x_10001:
[----:B------:R-:W-:Y:S05]  /*177e0*/  BRA `(.L_x_10002) ;  /* 0xffffff8000fc7947 */ /* 0x000fea000383ffff */
.L_x_9838:
        /* <DEDUP_REMOVED lines=11> */
.L_x_10004:
[----:B------:R-:W-:Y:S05]  /*178a0*/  BSYNC B1 ;  /* 0x0000000000017941 */ /* 0x000fea0003800000 */
.L_x_10003:
[----:B------:R-:W-:Y:S05]  /*178b0*/  BRA `(.L_x_10005) ;  /* 0xffffff9400c87947 */ /* 0x000fea000383ffff */
.L_x_9840:
[----:B------:R-:W-:Y:S01]  /*178c0*/  BSSY B1, `(.L_x_10006) ;  /* 0x0000006000017945 */ /* 0x000fe20003800000 */
[----:B------:R-:W-:-:S07]  /*178d0*/  IMAD.MOV.U32 R15, RZ, RZ, -0x1 ;  /* 0xffffffffff0f7424 */ /* 0x000fce00078e00ff */
[----:B0-----:R-:W-:Y:S05]  /*178e0*/  WARPSYNC.COLLECTIVE R15, `(.L_x_10007) ;  /* 0x000000000f0c7348 */ /* 0x001fea0003c00000 */
[----:B------:R-:W-:Y:S02]  /*178f0*/  ELECT P6, UR62, PT ;  /* 0x00000000003e782f */ /* 0x000fe400038c0000 */
[----:B------:R-:W-:Y:S01]  /*17900*/  MOV R14, UR62 ;  /* 0x0000003e000e7c02 */ /* 0x000fe20008000f00 */
[----:B0-----:R-:W-:Y:S10]  /*17910*/  ENDCOLLECTIVE ;  /* 0x000000000000791b */ /* 0x001ff40003800000 */
.L_x_10007:
[----:B------:R-:W-:Y:S05]  /*17920*/  BSYNC B1 ;  /* 0x0000000000017941 */ /* 0x000fea0003800000 */
.L_x_10006:
[----:B------:R-:W-:Y:S05]  /*17930*/  BRA `(.L_x_9839) ;  /* 0xffffff9400c07947 */ /* 0x000fea000383ffff */
.L_x_9842:
[----:B0-----:R0:W1:Y:S02]  /*17940*/  SYNCS.PHASECHK.TRANS64.TRYWAIT P0, [R22+URZ+0x22820], R3 ;  /* 0x02282003160075a7 */ /* 0x001064000800017f */
[----:B-1----:R-:W-:Y:S05]  /*17950*/  @!P0 NANOSLEEP.SYNCS 0x989680 ;  /* 0x009896800000895d */ /* 0x002fea0003900000 */
[----:B------:R-:W1:Y:S02]  /*17960*/  @!P0 SYNCS.PHASECHK.TRANS64 P0, [R22+URZ+0x22820], R3 ;  /* 0x02282003160085a7 */ /* 0x000e64000800007f */
[----:B-1----:R-:W-:Y:S05]  /*17970*/  @!P0 BRA `(.L_x_9842) ;  /* 0xfffffffc00f08947 */ /* 0x002fea000383ffff */
[----:B------:R-:W-:Y:S05]  /*17980*/  BRA `(.L_x_10008) ;  /* 0xffffff9400d07947 */ /* 0x000fea000383ffff */
.L_x_9846:
[----:B0-----:R0:W1:Y:S02]  /*17990*/  SYNCS.PHASECHK.TRANS64.TRYWAIT P0, [R3+URZ+0x228a0], R6 ;  /* 0x0228a006030075a7 */ /* 0x001064000800017f */
[----:B-1----:R-:W-:Y:S05]  /*179a0*/  @!P0 NANOSLEEP.SYNCS 0x989680 ;  /* 0x009896800000895d */ /* 0x002fea0003900000 */
[----:B------:R-:W1:Y:S02]  /*179b0*/  @!P0 SYNCS.PHASECHK.TRANS64 P0, [R3+URZ+0x228a0], R6 ;  /* 0x0228a006030085a7 */ /* 0x000e64000800007f */
[----:B-1----:R-:W-:Y:S05]  /*179c0*/  @!P0 BRA `(.L_x_9846) ;  /* 0xfffffffc00f08947 */ /* 0x002fea000383ffff */
[----:B------:R-:W-:Y:S05]  /*179d0*/  BRA `(.L_x_10009) ;  /* 0xffffff9400e87947 */ /* 0x000fea000383ffff */
.L_x_9851:
[----:B-1----:R1:W2:Y:S02]  /*179e0*/  SYNCS.PHASECHK.TRANS64.TRYWAIT P0, [R3+URZ+0x228c0], R6 ;  /* 0x0228c006030075a7 */ /* 0x0022a4000800017f */
[----:B--2---:R-:W-:Y:S05]  /*179f0*/  @!P0 NANOSLEEP.SYNCS 0x989680 ;  /* 0x009896800000895d */ /* 0x004fea0003900000 */
[----:B------:R-:W2:Y:S02]  /*17a00*/  @!P0 SYNCS.PHASECHK.TRANS64 P0, [R3+URZ+0x228c0], R6 ;  /* 0x0228c006030085a7 */ /* 0x000ea4000800007f */
[----:B--2---:R-:W-:Y:S05]  /*17a10*/  @!P0 BRA `(.L_x_9851) ;  /* 0xfffffffc00f08947 */ /* 0x004fea000383ffff */
[----:B------:R-:W-:Y:S05]  /*17a20*/  BRA `(.L_x_10010) ;  /* 0xffffff9800647947 */ /* 0x000fea000383ffff */
.L_x_9861:
[----:B0-----:R0:W1:Y:S02]  /*17a30*/  SYNCS.PHASECHK.TRANS64.TRYWAIT P1, [R6+URZ+0x228a0], R2 ;  /* 0x0228a002060075a7 */ /* 0x001064000802017f */
[----:B-1----:R-:W-:Y:S05]  /*17a40*/  @!P1 NANOSLEEP.SYNCS 0x989680 ;  /* 0x009896800000995d */ /* 0x002fea0003900000 */
[----:B------:R-:W1:Y:S02]  /*17a50*/  @!P1 SYNCS.PHASECHK.TRANS64 P1, [R6+URZ+0x228a0], R2 ;  /* 0x0228a002060095a7 */ /* 0x000e64000802007f */
[----:B-1----:R-:W-:Y:S05]  /*17a60*/  @!P1 BRA `(.L_x_9861) ;  /* 0xfffffffc00f09947 */ /* 0x002fea000383ffff */
[----:B------:R-:W-:Y:S05]  /*17a70*/  BRA `(.L_x_10011) ;  /* 0xffffff9c00d87947 */ /* 0x000fea000383ffff */
.L_x_9866:
[----:B-1----:R1:W2:Y:S02]  /*17a80*/  SYNCS.PHASECHK.TRANS64.TRYWAIT P1, [R6+URZ+0x228c0], R2 ;  /* 0x0228c002060075a7 */ /* 0x0022a4000802017f */
[----:B--2---:R-:W-:Y:S05]  /*17a90*/  @!P1 NANOSLEEP.SYNCS 0x989680 ;  /* 0x009896800000995d */ /* 0x004fea0003900000 */
[----:B------:R-:W2:Y:S02]  /*17aa0*/  @!P1 SYNCS.PHASECHK.TRANS64 P1, [R6+URZ+0x228c0], R2 ;  /* 0x0228c002060095a7 */ /* 0x000ea4000802007f */
[----:B--2---:R-:W-:Y:S05]  /*17ab0*/  @!P1 BRA `(.L_x_9866) ;  /* 0xfffffffc00f09947 */ /* 0x004fea000383ffff */
[----:B------:R-:W-:Y:S05]  /*17ac0*/  BRA `(.L_x_10012) ;  /* 0xffffffa000507947 */ /* 0x000fea000383ffff */
.L_x_9882:
        /* <DEDUP_REMOVED lines=11> */
.L_x_10014:
[----:B------:R-:W-:Y:S05]  /*17b80*/  BSYNC B0 ;  /* 0x0000000000007941 */ /* 0x000fea0003800000 */
.L_x_10013:
[----:B------:R-:W-:Y:S05]  /*17b90*/  BRA `(.L_x_10015) ;  /* 0xffffffac00d47947 */ /* 0x000fea000383ffff */
.L_x_9885:
[----:B0-----:R0:W1:Y:S02]  /*17ba0*/  SYNCS.PHASECHK.TRANS64.TRYWAIT P0, [R32+URZ+0x22840], R0 ;  /* 0x02284000200075a7 */ /* 0x001064000800017f */
[----:B-1----:R-:W-:Y:S05]  /*17bb0*/  @!P0 NANOSLEEP.SYNCS 0x989680 ;  /* 0x009896800000895d */ /* 0x002fea0003900000 */
[----:B------:R-:W1:Y:S02]  /*17bc0*/  @!P0 SYNCS.PHASECHK.TRANS64 P0, [R32+URZ+0x22840], R0 ;  /* 0x02284000200085a7 */ /* 0x000e64000800007f */
[----:B-1----:R-:W-:Y:S05]  /*17bd0*/  @!P0 BRA `(.L_x_9885) ;  /* 0xfffffffc00f08947 */ /* 0x002fea000383ffff */
[----:B------:R-:W-:Y:S05]  /*17be0*/  BRA `(.L_x_10016) ;  /* 0xffffffac00f47947 */ /* 0x000fea000383ffff */
.L_x_9886:
        /* <DEDUP_REMOVED lines=8> */
.L_x_10018:
[----:B------:R-:W-:Y:S05]  /*17c70*/  BSYNC B0 ;  /* 0x0000000000007941 */ /* 0x000fea0003800000 */
.L_x_10017:
        /* <DEDUP_REMOVED lines=9> */
.L_x_10019:
[----:B------:R-:W-:Y:S02]  /*17d10*/  IMAD.MOV.U32 R13, RZ, RZ, R4 ;  /* 0x000000ffff0d7224 */ /* 0x000fe400078e0004 */
[----:B------:R-:W-:Y:S02]  /*17d20*/  IMAD.MOV.U32 R12, RZ, RZ, 0x1 ;  /* 0x00000001ff0c7424 */ /* 0x000fe400078e00ff */
[----:B------:R-:W-:-:S07]  /*17d30*/  IMAD.MOV.U32 R3, RZ, RZ, R14 ;  /* 0x000000ffff037224 */ /* 0x000fce00078e000e */
[----:B------:R-:W-:Y:S05]  /*17d40*/  WARPSYNC.COLLECTIVE R15, `(.L_x_10020) ;  /* 0x000000000f087348 */ /* 0x000fea0003c00000 */
[----:B------:R0:W1:Y:S02]  /*17d50*/  SHFL.IDX P6, R14, R13, R12, R11 ;  /* 0x0000000c0d0e7389 */ /* 0x00006400000c000b */
[----:B01----:R-:W-:Y:S01]  /*17d60*/  ENDCOLLECTIVE ;  /* 0x000000000000791b */ /* 0x003fe20003800000 */
.L_x_10020:
        /* <DEDUP_REMOVED lines=15> */
.L_x_10021:
[----:B------:R-:W-:Y:S02]  /*17e60*/  @P0 IMAD R6, R5, 0x2, R22 ;  /* 0x0000000205060824 */ /* 0x000fe400078e0216 */
[----:B------:R-:W-:Y:S02]  /*17e70*/  IMAD.MOV.U32 R13, RZ, RZ, R4 ;  /* 0x000000ffff0d7224 */ /* 0x000fe400078e0004 */
[----:B------:R-:W-:Y:S02]  /*17e80*/  IMAD.MOV.U32 R12, RZ, RZ, 0x2 ;  /* 0x00000002ff0c7424 */ /* 0x000fe400078e00ff */
[----:B------:R-:W-:-:S07]  /*17e90*/  IMAD.MOV.U32 R3, RZ, RZ, R14 ;  /* 0x000000ffff037224 */ /* 0x000fce00078e000e */
[----:B------:R-:W-:Y:S05]  /*17ea0*/  WARPSYNC.COLLECTIVE R15, `(.L_x_10022) ;  /* 0x000000000f087348 */ /* 0x000fea0003c00000 */
[----:B------:R0:W1:Y:S02]  /*17eb0*/  SHFL.IDX P6, R14, R13, R12, R11 ;  /* 0x0000000c0d0e7389 */ /* 0x00006400000c000b */
[----:B01----:R-:W-:Y:S01]  /*17ec0*/  ENDCOLLECTIVE ;  /* 0x000000000000791b */ /* 0x003fe20003800000 */
.L_x_10022:
        /* <DEDUP_REMOVED lines=15> */
.L_x_10023:
[----:B------:R-:W-:Y:S02]  /*17fc0*/  @P0 IMAD R6, R5, 0x2, R22 ;  /* 0x0000000205060824 */ /* 0x000fe400078e0216 */
[----:B------:R-:W-:Y:S02]  /*17fd0*/  IMAD.MOV.U32 R13, RZ, RZ, R4 ;  /* 0x000000ffff0d7224 */ /* 0x000fe400078e0004 */
[----:B------:R-:W-:Y:S02]  /*17fe0*/  IMAD.MOV.U32 R12, RZ, RZ, 0x3 ;  /* 0x00000003ff0c7424 */ /* 0x000fe400078e00ff */
[----:B------:R-:W-:-:S07]  /*17ff0*/  IMAD.MOV.U32 R3, RZ, RZ, R14 ;  /* 0x000000ffff037224 */ /* 0x000fce00078e000e */
[----:B------:R-:W-:Y:S05]  /*18000*/  WARPSYNC.COLLECTIVE R15, `(.L_x_10024) ;  /* 0x000000000f087348 */ /* 0x000fea0003c00000 */
[----:B------:R0:W1:Y:S02]  /*18010*/  SHFL.IDX P6, R14, R13, R12, R11 ;  /* 0x0000000c0d0e7389 */ /* 0x00006400000c000b */
[----:B01----:R-:W-:Y:S01]  /*18020*/  ENDCOLLECTIVE ;  /* 0x000000000000791b */ /* 0x003fe20003800000 */
.L_x_10024:
        /* <DEDUP_REMOVED lines=15> */
.L_x_10025:
[----:B------:R-:W-:Y:S02]  /*18120*/  @P0 IMAD R6, R5, 0x2, R22 ;  /* 0x0000000205060824 */ /* 0x000fe400078e0216 */
[----:B------:R-:W-:Y:S02]  /*18130*/  IMAD.MOV.U32 R13, RZ, RZ, R4 ;  /* 0x000000ffff0d7224 */ /* 0x000fe400078e0004 */
[----:B------:R-:W-:Y:S02]  /*18140*/  IMAD.MOV.U32 R12, RZ, RZ, 0x4 ;  /* 0x00000004ff0c7424 */ /* 0x000fe400078e00ff */
[----:B------:R-:W-:-:S07]  /*18150*/  IMAD.MOV.U32 R3, RZ, RZ, R14 ;  /* 0x000000ffff037224 */ /* 0x000fce00078e000e */
[----:B------:R-:W-:Y:S05]  /*18160*/  WARPSYNC.COLLECTIVE R15, `(.L_x_10026) ;  /* 0x000000000f087348 */ /* 0x000fea0003c00000 */
[----:B------:R0:W1:Y:S02]  /*18170*/  SHFL.IDX P6, R14, R13, R12, R11 ;  /* 0x0000000c0d0e7389 */ /* 0x00006400000c000b */
[----:B01----:R-:W-:Y:S01]  /*18180*/  ENDCOLLECTIVE ;  /* 0x000000000000791b */ /* 0x003fe20003800000 */
.L_x_10026:
        /* <DEDUP_REMOVED lines=15> */
.L_x_10027:
[----:B------:R-:W-:Y:S02]  /*18280*/  @P0 IMAD R6, R5, 0x2, R22 ;  /* 0x0000000205060824 */ /* 0x000fe400078e0216 */
[----:B------:R-:W-:Y:S02]  /*18290*/  IMAD.MOV.U32 R13, RZ, RZ, R4 ;  /* 0x000000ffff0d7224 */ /* 0x000fe400078e0004 */
[----:B------:R-:W-:Y:S02]  /*182a0*/  IMAD.MOV.U32 R12, RZ, RZ, 0x5 ;  /* 0x00000005ff0c7424 */ /* 0x000fe400078e00ff */
[----:B------:R-:W-:-:S07]  /*182b0*/  IMAD.MOV.U32 R3, RZ, RZ, R14 ;  /* 0x000000ffff037224 */ /* 0x000fce00078e000e */
[----:B------:R-:W-:Y:S05]  /*182c0*/  WARPSYNC.COLLECTIVE R15, `(.L_x_10028) ;  /* 0x000000000f087348 */ /* 0x000fea0003c00000 */
[----:B------:R0:W1:Y:S02]  /*182d0*/  SHFL.IDX P6, R14, R13, R12, R11 ;  /* 0x0000000c0d0e7389 */ /* 0x00006400000c000b */
[----:B01----:R-:W-:Y:S01]  /*182e0*/  ENDCOLLECTIVE ;  /* 0x000000000000791b */ /* 0x003fe20003800000 */
.L_x_10028:
        /* <DEDUP_REMOVED lines=14> */
.L_x_10029:
[----:B------:R-:W-:Y:S01]  /*183d0*/  IMAD.MOV.U32 R0, RZ, RZ, R14 ;  /* 0x000000ffff007224 */ /* 0x000fe200078e000e */
[----:B------:R-:W-:Y:S06]  /*183e0*/  BRA `(.L_x_10030) ;  /* 0xffffffac00587947 */ /* 0x000fec000383ffff */
.L_x_9891:
[----:B------:R-:W-:Y:S01]  /*183f0*/  MOV R13, R2 ;  /* 0x00000002000d7202 */ /* 0x000fe20000000f00 */
[----:B------:R-:W-:Y:S01]  /*18400*/  IMAD.MOV.U32 R12, RZ, RZ, RZ ;  /* 0x000000ffff0c7224 */ /* 0x000fe200078e00ff */
[----:B------:R-:W-:Y:S01]  /*18410*/  IADD3 R17, R10, R17, RZ ;  /* 0x000000110a117210 */ /* 0x000fe20007ffe0ff */
[----:B------:R-:W-:Y:S02]  /*18420*/  IMAD.MOV.U32 R11, RZ, RZ, 0x181f ;  /* 0x0000181fff0b7424 */ /* 0x000fe400078e00ff */
[----:B------:R-:W-:Y:S02]  /*18430*/  IMAD.MOV.U32 R15, RZ, RZ, -0x1 ;  /* 0xffffffffff0f7424 */ /* 0x000fe400078e00ff */
[----:B-----5:R-:W-:Y:S02]  /*18440*/  IMAD R3, R20, R7, RZ ;  /* 0x0000000714037224 */ /* 0x020fe400078e02ff */
[----:B------:R-:W-:-:S07]  /*18450*/  VIADD R6, R17, 0x10 ;  /* 0x0000001011067836 */ /* 0x000fce0000000000 */
[----:B------:R-:W-:Y:S05]  /*18460*/  WARPSYNC.COLLECTIVE R15, `(.L_x_10031) ;  /* 0x000000000f087348 */ /* 0x000fea0003c00000 */
[----:B------:R0:W1:Y:S02]  /*18470*/  SHFL.IDX P6, R14, R13, R12, R11 ;  /* 0x0000000c0d0e7389 */ /* 0x00006400000c000b */
[----:B01----:R-:W-:Y:S01]  /*18480*/  ENDCOLLECTIVE ;  /* 0x000000000000791b */ /* 0x003fe20003800000 */
.L_x_10031:
[----:B------:R-:W-:Y:S01]  /*18490*/  ISETP.GE.AND P0, PT, R17, R3, PT ;  /* 0x000000031100720c */ /* 0x000fe20003f06270 */
[----:B------:R-:W-:Y:S02]  /*184a0*/  IMAD.MOV.U32 R13, RZ, RZ, R0 ;  /* 0x000000ffff0d7224 */ /* 0x000fe400078e0000 */
[----:B------:R-:W-:-:S10]  /*184b0*/  IMAD.MOV.U32 R4, RZ, RZ, R14 ;  /* 0x000000ffff047224 */ /* 0x000fd400078e000e */
[----:B------:R-:W-:Y:S05]  /*184c0*/  WARPSYNC.COLLECTIVE R15, `(.L_x_10032) ;  /* 0x000000000f087348 */ /* 0x000fea0003c00000 */
[----:B------:R0:W1:Y:S02]  /*184d0*/  SHFL.IDX P6, R14, R13, R12, R11 ;  /* 0x0000000c0d0e7389 */ /* 0x00006400000c000b */
[----:B01----:R-:W-:Y:S01]  /*184e0*/  ENDCOLLECTIVE ;  /* 0x000000000000791b */ /* 0x003fe20003800000 */
.L_x_10032:
[----:B------:R-:W-:Y:S02]  /*184f0*/  IMAD.MOV.U32 R13, RZ, RZ, R2 ;  /* 0x000000ffff0d7224 */ /* 0x000fe400078e0002 */
[----:B------:R-:W-:Y:S02]  /*18500*/  IMAD.MOV.U32 R12, RZ, RZ, 0x1 ;  /* 0x00000001ff0c7424 */ /* 0x000fe400078e00ff */
[----:B------:R-:W-:-:S07]  /*18510*/  IMAD.MOV.U32 R5, RZ, RZ, R14 ;  /* 0x000000ffff057224 */ /* 0x000fce00078e000e */
[----:B------:R-:W-:Y:S05]  /*18520*/  WARPSYNC.COLLECTIVE R15, `(.L_x_10033) ;  /* 0x000000000f087348 */ /* 0x000fea0003c00000 */
[----:B------:R0:W1:Y:S02]  /*18530*/  SHFL.IDX P6, R14, R13, R12, R11 ;  /* 0x0000000c0d0e7389 */ /* 0x00006400000c000b */
[----:B01----:R-:W-:Y:S01]  /*18540*/  ENDCOLLECTIVE ;  /* 0x000000000000791b */ /* 0x003fe20003800000 */
.L_x_10033:
        /* <DEDUP_REMOVED lines=15> */
.L_x_10034:
[----:B------:R-:W-:Y:S02]  /*18640*/  IMAD.MOV.U32 R13, RZ, RZ, R2 ;  /* 0x000000ffff0d7224 */ /* 0x000fe400078e0002 */
[----:B------:R-:W-:Y:S01]  /*18650*/  IMAD.MOV.U32 R12, RZ, RZ, 0x2 ;  /* 0x00000002ff0c7424 */ /* 0x000fe200078e00ff */
[----:B------:R-:W-:-:S07]  /*18660*/  MOV R5, R14 ;  /* 0x0000000e00057202 */ /* 0x000fce0000000f00 */
[----:B------:R-:W-:Y:S05]  /*18670*/  WARPSYNC.COLLECTIVE R15, `(.L_x_10035) ;  /* 0x000000000f087348 */ /* 0x000fea0003c00000 */
[----:B------:R0:W1:Y:S02]  /*18680*/  SHFL.IDX P6, R14, R13, R12, R11 ;  /* 0x0000000c0d0e7389 */ /* 0x00006400000c000b */
[----:B01----:R-:W-:Y:S01]  /*18690*/  ENDCOLLECTIVE ;  /* 0x000000000000791b */ /* 0x003fe20003800000 */
.L_x_10035:
        /* <DEDUP_REMOVED lines=16> */
.L_x_10036:
[----:B------:R-:W-:Y:S02]  /*187a0*/  IMAD.MOV.U32 R13, RZ, RZ, R2 ;  /* 0x000000ffff0d7224 */ /* 0x000fe400078e0002 */
[----:B------:R-:W-:Y:S01]  /*187b0*/  IMAD.MOV.U32 R12, RZ, RZ, 0x3 ;  /* 0x00000003ff0c7424 */ /* 0x000fe200078e00ff */
[----:B------:R-:W-:-:S07]  /*187c0*/  MOV R5, R14 ;  /* 0x0000000e00057202 */ /* 0x000fce0000000f00 */
[----:B------:R-:W-:Y:S05]  /*187d0*/  WARPSYNC.COLLECTIVE R15, `(.L_x_10037) ;  /* 0x000000000f087348 */ /* 0x000fea0003c00000 */
[----:B------:R0:W1:Y:S02]  /*187e0*/  SHFL.IDX P6, R14, R13, R12, R11 ;  /* 0x0000000c0d0e7389 */ /* 0x00006400000c000b */
[----:B01----:R-:W-:Y:S01]  /*187f0*/  ENDCOLLECTIVE ;  /* 0x000000000000791b */ /* 0x003fe20003800000 */
.L_x_10037:
        /* <DEDUP_REMOVED lines=16> */
.L_x_10038:
[----:B------:R-:W-:Y:S02]  /*18900*/  IMAD.MOV.U32 R13, RZ, RZ, R2 ;  /* 0x000000ffff0d7224 */ /* 0x000fe400078e0002 */
[----:B------:R-:W-:Y:S01]  /*18910*/  IMAD.MOV.U32 R12, RZ, RZ, 0x4 ;  /* 0x00000004ff0c7424 */ /* 0x000fe200078e00ff */
[----:B------:R-:W-:-:S07]  /*18920*/  MOV R5, R14 ;  /* 0x0000000e00057202 */ /* 0x000fce0000000f00 */
[----:B------:R-:W-:Y:S05]  /*18930*/  WARPSYNC.COLLECTIVE R15, `(.L_x_10039) ;  /* 0x000000000f087348 */ /* 0x000fea0003c00000 */
[----:B------:R0:W1:Y:S02]  /*18940*/  SHFL.IDX P6, R14, R13, R12, R11 ;  /* 0x0000000c0d0e7389 */ /* 0x00006400000c000b */
[----:B01----:R-:W-:Y:S01]  /*18950*/  ENDCOLLECTIVE ;  /* 0x000000000000791b */ /* 0x003fe20003800000 */
.L_x_10039:
        /* <DEDUP_REMOVED lines=16> */
.L_x_10040:
[----:B------:R-:W-:Y:S02]  /*18a60*/  IMAD.MOV.U32 R13, RZ, RZ, R2 ;  /* 0x000000ffff0d7224 */ /* 0x000fe400078e0002 */
[----:B------:R-:W-:Y:S01]  /*18a70*/  IMAD.MOV.U32 R12, RZ, RZ, 0x5 ;  /* 0x00000005ff0c7424 */ /* 0x000fe200078e00ff */
[----:B------:R-:W-:-:S07]  /*18a80*/  MOV R5, R14 ;  /* 0x0000000e00057202 */ /* 0x000fce0000000f00 */
[----:B------:R-:W-:Y:S05]  /*18a90*/  WARPSYNC.COLLECTIVE R15, `(.L_x_10041) ;  /* 0x000000000f087348 */ /* 0x000fea0003c00000 */
[----:B------:R0:W1:Y:S02]  /*18aa0*/  SHFL.IDX P6, R14, R13, R12, R11 ;  /* 0x0000000c0d0e7389 */ /* 0x00006400000c000b */
[----:B01----:R-:W-:Y:S01]  /*18ab0*/  ENDCOLLECTIVE ;  /* 0x000000000000791b */ /* 0x003fe20003800000 */
.L_x_10041:
        /* <DEDUP_REMOVED lines=16> */
.L_x_10042:
[----:B------:R-:W-:Y:S02]  /*18bc0*/  IMAD.MOV.U32 R13, RZ, RZ, R2 ;  /* 0x000000ffff0d7224 */ /* 0x000fe400078e0002 */
[----:B------:R-:W-:Y:S01]  /*18bd0*/  IMAD.MOV.U32 R12, RZ, RZ, 0x6 ;  /* 0x00000006ff0c7424 */ /* 0x000fe200078e00ff */
[----:B------:R-:W-:-:S07]  /*18be0*/  MOV R5, R14 ;  /* 0x0000000e00057202 */ /* 0x000fce0000000f00 */
[----:B------:R-:W-:Y:S05]  /*18bf0*/  WARPSYNC.COLLECTIVE R15, `(.L_x_10043) ;  /* 0x000000000f087348 */ /* 0x000fea0003c00000 */
[----:B------:R0:W1:Y:S02]  /*18c00*/  SHFL.IDX P6, R14, R13, R12, R11 ;  /* 0x0000000c0d0e7389 */ /* 0x00006400000c000b */
[----:B01----:R-:W-:Y:S01]  /*18c10*/  ENDCOLLECTIVE ;  /* 0x000000000000791b */ /* 0x003fe20003800000 */
.L_x_10043:
        /* <DEDUP_REMOVED lines=16> */
.L_x_10044:
[----:B------:R-:W-:Y:S02]  /*18d20*/  IMAD.MOV.U32 R13, RZ, RZ, R2 ;  /* 0x000000ffff0d7224 */ /* 0x000fe400078e0002 */
[----:B------:R-:W-:Y:S01]  /*18d30*/  IMAD.MOV.U32 R12, RZ, RZ, 0x7 ;  /* 0x00000007ff0c7424 */ /* 0x000fe200078e00ff */
[----:B------:R-:W-:-:S07]  /*18d40*/  MOV R5, R14 ;  /* 0x0000000e00057202 */ /* 0x000fce0000000f00 */
[----:B------:R-:W-:Y:S05]  /*18d50*/  WARPSYNC.COLLECTIVE R15, `(.L_x_10045) ;  /* 0x000000000f087348 */ /* 0x000fea0003c00000 */
[----:B------:R0:W1:Y:S02]  /*18d60*/  SHFL.IDX P6, R14, R13, R12, R11 ;  /* 0x0000000c0d0e7389 */ /* 0x00006400000c000b */
[----:B01----:R-:W-:Y:S01]  /*18d70*/  ENDCOLLECTIVE ;  /* 0x000000000000791b */ /* 0x003fe20003800000 */
.L_x_10045:
        /* <DEDUP_REMOVED lines=14> */
.L_x_10046:
[----:B------:R-:W-:Y:S01]  /*18e60*/  IMAD.MOV.U32 R0, RZ, RZ, R14 ;  /* 0x000000ffff007224 */ /* 0x000fe200078e000e */
[----:B------:R-:W-:Y:S06]  /*18e70*/  BRA `(.L_x_10047) ;  /* 0xffffffac00e07947 */ /* 0x000fec000383ffff */
.L_x_9894:
[----:B0-----:R0:W1:Y:S02]  /*18e80*/  SYNCS.PHASECHK.TRANS64.TRYWAIT P0, [R22+URZ+0x22820], R3 ;  /* 0x02282003160075a7 */ /* 0x001064000800017f */
[----:B-1----:R-:W-:Y:S05]  /*18e90*/  @!P0 NANOSLEEP.SYNCS 0x989680 ;  /* 0x009896800000895d */ /* 0x002fea0003900000 */
[----:B------:R-:W1:Y:S02]  /*18ea0*/  @!P0 SYNCS.PHASECHK.TRANS64 P0, [R22+URZ+0x22820], R3 ;  /* 0x02282003160085a7 */ /* 0x000e64000800007f */
[----:B-1----:R-:W-:Y:S05]  /*18eb0*/  @!P0 BRA `(.L_x_9894) ;  /* 0xfffffffc00f08947 */ /* 0x002fea000383ffff */
[----:B------:R-:W-:Y:S05]  /*18ec0*/  BRA `(.L_x_10048) ;  /* 0xffffffb0003c7947 */ /* 0x000fea000383ffff */
.L_x_9897:
[----:B0-----:R0:W1:Y:S02]  /*18ed0*/  SYNCS.PHASECHK.TRANS64.TRYWAIT P0, [R32+URZ+0x22860], R3 ;  /* 0x02286003200075a7 */ /* 0x001064000800017f */
[----:B-1----:R-:W-:Y:S05]  /*18ee0*/  @!P0 NANOSLEEP.SYNCS 0x989680 ;  /* 0x009896800000895d */ /* 0x002fea0003900000 */
[----:B------:R-:W1:Y:S02]  /*18ef0*/  @!P0 SYNCS.PHASECHK.TRANS64 P0, [R32+URZ+0x22860], R3 ;  /* 0x02286003200085a7 */ /* 0x000e64000800007f */
[----:B-1----:R-:W-:Y:S05]  /*18f00*/  @!P0 BRA `(.L_x_9897) ;  /* 0xfffffffc00f08947 */ /* 0x002fea000383ffff */
[----:B------:R-:W-:Y:S05]  /*18f10*/  BRA `(.L_x_10049) ;  /* 0xffffffb0004c7947 */ /* 0x000fea000383ffff */
.L_x_9898:
        /* <DEDUP_REMOVED lines=8> */
.L_x_10051:
[----:B------:R-:W-:Y:S05]  /*18fa0*/  BSYNC B0 ;  /* 0x0000000000007941 */ /* 0x000fea0003800000 */
.L_x_10050:
[----:B------:R-:W0:Y:S01]  /*18fb0*/  S2R R7, SR_TID.X ;  /* 0x0000000000077919 */ /* 0x000e220000002100 */
[----:B------:R-:W-:Y:S01]  /*18fc0*/  IMAD.MOV.U32 R13, RZ, RZ, R5 ;  /* 0x000000ffff0d7224 */ /* 0x000fe200078e0005 */
[----:B------:R-:W-:Y:S01]  /*18fd0*/  MOV R11, 0x181f ;  /* 0x0000181f000b7802 */ /* 0x000fe20000000f00 */
[----:B------:R-:W-:Y:S01]  /*18fe0*/  IMAD.MOV.U32 R12, RZ, RZ, RZ ;  /* 0x000000ffff0c7224 */ /* 0x000fe200078e00ff */
[C---:B------:R-:W-:Y:S01]  /*18ff0*/  LOP3.LUT P2, RZ, R35.reuse, 0x2, RZ, 0xc0, !PT ;  /* 0x0000000223ff7812 */ /* 0x040fe2000784c0ff */
[----:B------:R-:W-:Y:S01]  /*19000*/  IMAD.MOV.U32 R15, RZ, RZ, -0x1 ;  /* 0xffffffffff0f7424 */ /* 0x000fe200078e00ff */
[----:B------:R-:W-:Y:S01]  /*19010*/  LOP3.LUT P1, RZ, R35, 0x4, RZ, 0xc0, !PT ;  /* 0x0000000423ff7812 */ /* 0x000fe2000782c0ff */
[----:B------:R-:W-:Y:S02]  /*19020*/  IMAD.MOV.U32 R3, RZ, RZ, R14 ;  /* 0x000000ffff037224 */ /* 0x000fe400078e000e */
[----:B------:R-:W-:-:S10]  /*19030*/  IMAD R4, R4, 0x2, R22 ;  /* 0x0000000204047824 */ /* 0x000fd400078e0216 */
[----:B0-----:R-:W-:Y:S05]  /*19040*/  WARPSYNC.COLLECTIVE R15, `(.L_x_10052) ;  /* 0x000000000f087348 */ /* 0x001fea0003c00000 */
[----:B------:R1:W2:Y:S02]  /*19050*/  SHFL.IDX P6, R14, R13, R12, R11 ;  /* 0x0000000c0d0e7389 */ /* 0x0002a400000c000b */
[----:B012---:R-:W-:Y:S01]  /*19060*/  ENDCOLLECTIVE ;  /* 0x000000000000791b */ /* 0x007fe20003800000 */
.L_x_10052:
[----:B------:R-:W-:Y:S02]  /*19070*/  ISETP.LT.OR P4, PT, R33, 0x1, !P1 ;  /* 0x000000012100780c */ /* 0x000fe40004f81670 */
[----:B------:R-:W-:Y:S01]  /*19080*/  MOV R13, R6 ;  /* 0x00000006000d7202 */ /* 0x000fe20000000f00 */
[----:B------:R-:W-:Y:S02]  /*19090*/  IMAD.MOV.U32 R12, RZ, RZ, 0x1 ;  /* 0x00000001ff0c7424 */ /* 0x000fe400078e00ff */
[----:B------:R-:W-:Y:S02]  /*190a0*/  IMAD.SHL.U32 R7, R7, 0x8, RZ ;  /* 0x0000000807077824 */ /* 0x000fe400078e00ff */
[----:B------:R-:W-:-:S07]  /*190b0*/  IMAD.MOV.U32 R2, RZ, RZ, R14 ;  /* 0x000000ffff027224 */ /* 0x000fce00078e000e */
[----:B------:R-:W-:Y:S05]  /*190c0*/  WARPSYNC.COLLECTIVE R15, `(.L_x_10053) ;  /* 0x000000000f087348 */ /* 0x000fea0003c00000 */
[----:B------:R0:W1:Y:S02]  /*190d0*/  SHFL.IDX P6, R14, R13, R12, R11 ;  /* 0x0000000c0d0e7389 */ /* 0x00006400000c000b */
[----:B01----:R-:W-:Y:S01]  /*190e0*/  ENDCOLLECTIVE ;  /* 0x000000000000791b */ /* 0x003fe20003800000 */
.L_x_10053:
[----:B------:R-:W-:-:S05]  /*190f0*/  LOP3.LUT R7, R7, 0x38, RZ, 0xc0, !PT ;  /* 0x0000003807077812 */ /* 0x000fca00078ec0ff */
[----:B------:R-:W-:Y:S01]  /*19100*/  IMAD.SHL.U32 R0, R7, 0x2, RZ ;  /* 0x0000000207007824 */ /* 0x000fe200078e00ff */
[----:B------:R-:W-:-:S04]  /*19110*/  LOP3.LUT R7, R35, 0x1, RZ, 0xc0, !PT ;  /* 0x0000000123077812 */ /* 0x000fc800078ec0ff */
[----:B------:R-:W-:Y:S02]  /*19120*/  IADD3 R2, P0, R2, R0, RZ ;  /* 0x0000000002027210 */ /* 0x000fe40007f1e0ff */
[----:B------:R-:W-:Y:S01]  /*19130*/  ISETP.NE.U32.AND P3, PT, R7, 0x1, PT ;  /* 0x000000010700780c */ /* 0x000fe20003f65070 */
[----:B------:R-:W-:Y:S02]  /*19140*/  IMAD.MOV.U32 R13, RZ, RZ, R5 ;  /* 0x000000ffff0d7224 */ /* 0x000fe400078e0005 */
[----:B------:R-:W-:Y:S01]  /*19150*/  IMAD.X R3, RZ, RZ, R3, P0 ;  /* 0x000000ffff037224 */ /* 0x000fe200000e0603 */
[----:B------:R-:W-:-:S13]  /*19160*/  ISETP.LT.OR P0, PT, R33, 0x1, P3 ;  /* 0x000000012100780c */ /* 0x000fda0001f01670 */
        /* <DEDUP_REMOVED lines=14> */
.L_x_10054:
[----:B------:R-:W-:Y:S02]  /*19250*/  IMAD.MOV.U32 R13, RZ, RZ, R6 ;  /* 0x000000ffff0d7224 */ /* 0x000fe400078e0006 */
[----:B------:R-:W-:Y:S01]  /*19260*/  IMAD.MOV.U32 R12, RZ, RZ, 0x2 ;  /* 0x00000002ff0c7424 */ /* 0x000fe200078e00ff */
[----:B------:R-:W-:-:S13]  /*19270*/  IADD3 R2, P4, R14, R0, RZ ;  /* 0x000000000e027210 */ /* 0x000fda0007f9e0ff */
[----:B------:R-:W-:Y:S05]  /*19280*/  WARPSYNC.COLLECTIVE R15, `(.L_x_10055) ;  /* 0x000000000f087348 */ /* 0x000fea0003c00000 */
[----:B------:R0:W1:Y:S02]  /*19290*/  SHFL.IDX P6, R14, R13, R12, R11 ;  /* 0x0000000c0d0e7389 */ /* 0x00006400000c000b */
[----:B01----:R-:W-:Y:S01]  /*192a0*/  ENDCOLLECTIVE ;  /* 0x000000000000791b */ /* 0x003fe20003800000 */
.L_x_10055:
        /* <DEDUP_REMOVED lines=13> */
[----:B0-----:R-:W-:-:S07]  /*19380*/  MOV R3, R14 ;  /* 0x0000000e00037202 */ /* 0x001fce0000000f00 */
[----:B------:R-:W-:Y:S05]  /*19390*/  WARPSYNC.COLLECTIVE R15, `(.L_x_10056) ;  /* 0x000000000f087348 */ /* 0x000fea0003c00000 */
[----:B------:R0:W1:Y:S02]  /*193a0*/  SHFL.IDX P6, R14, R13, R12, R11 ;  /* 0x0000000c0d0e7389 */ /* 0x00006400000c000b */
[----:B01----:R-:W-:Y:S01]  /*193b0*/  ENDCOLLECTIVE ;  /* 0x000000000000791b */ /* 0x003fe20003800000 */
.L_x_10056:
[----:B------:R-:W-:Y:S02]  /*193c0*/  IMAD.MOV.U32 R13, RZ, RZ, R6 ;  /* 0x000000ffff0d7224 */ /* 0x000fe400078e0006 */
[----:B------:R-:W-:Y:S01]  /*193d0*/  IMAD.MOV.U32 R12, RZ, RZ, 0x3 ;  /* 0x00000003ff0c7424 */ /* 0x000fe200078e00ff */
[----:B------:R-:W-:-:S13]  /*193e0*/  IADD3 R2, P4, R14, R0, RZ ;  /* 0x000000000e027210 */ /* 0x000fda0007f9e0ff */
[----:B------:R-:W-:Y:S05]  /*193f0*/  WARPSYNC.COLLECTIVE R15, `(.L_x_10057) ;  /* 0x000000000f087348 */ /* 0x000fea0003c00000 */
[----:B------:R0:W1:Y:S02]  /*19400*/  SHFL.IDX P6, R14, R13, R12, R11 ;  /* 0x0000000c0d0e7389 */ /* 0x00006400000c000b */
[----:B01----:R-:W-:Y:S01]  /*19410*/  ENDCOLLECTIVE ;  /* 0x000000000000791b */ /* 0x003fe20003800000 */
.L_x_10057:
        /* <DEDUP_REMOVED lines=17> */
.L_x_10058:
[----:B------:R-:W-:Y:S02]  /*19530*/  IMAD.MOV.U32 R13, RZ, RZ, R6 ;  /* 0x000000ffff0d7224 */ /* 0x000fe400078e0006 */
[----:B------:R-:W-:Y:S01]  /*19540*/  IMAD.MOV.U32 R12, RZ, RZ, 0x4 ;  /* 0x00000004ff0c7424 */ /* 0x000fe200078e00ff */
[----:B------:R-:W-:-:S13]  /*19550*/  IADD3 R2, P4, R14, R0, RZ ;  /* 0x000000000e027210 */ /* 0x000fda0007f9e0ff */
[----:B------:R-:W-:Y:S05]  /*19560*/  WARPSYNC.COLLECTIVE R15, `(.L_x_10059) ;  /* 0x000000000f087348 */ /* 0x000fea0003c00000 */
[----:B------:R0:W1:Y:S02]  /*19570*/  SHFL.IDX P6, R14, R13, R12, R11 ;  /* 0x0000000c0d0e7389 */ /* 0x00006400000c000b */
[----:B01----:R-:W-:Y:S01]  /*19580*/  ENDCOLLECTIVE ;  /* 0x000000000000791b */ /* 0x003fe20003800000 */
.L_x_10059:
[----:B------:R-:W-:Y:S02]  /*19590*/  IADD3.X R3, RZ, R3, RZ, P4, !PT ;  /* 0x00000003ff037210 */ /* 0x000fe400027fe4ff */
        /* <DEDUP_REMOVED lines=16> */
.L_x_10060:
[----:B------:R-:W-:Y:S01]  /*196a0*/  IMAD.MOV.U32 R13, RZ, RZ, R6 ;  /* 0x000000ffff0d7224 */ /* 0x000fe200078e0006 */
[----:B------:R-:W-:Y:S02]  /*196b0*/  MOV R12, 0x5 ;  /* 0x00000005000c7802 */ /* 0x000fe40000000f00 */
[----:B------:R-:W-:-:S13]  /*196c0*/  IADD3 R2, P4, R14, R0, RZ ;  /* 0x000000000e027210 */ /* 0x000fda0007f9e0ff */
[----:B------:R-:W-:Y:S05]  /*196d0*/  WARPSYNC.COLLECTIVE R15, `(.L_x_10061) ;  /* 0x000000000f087348 */ /* 0x000fea0003c00000 */
[----:B------:R0:W1:Y:S02]  /*196e0*/  SHFL.IDX P6, R14, R13, R12, R11 ;  /* 0x0000000c0d0e7389 */ /* 0x00006400000c000b */
[----:B01----:R-:W-:Y:S01]  /*196f0*/  ENDCOLLECTIVE ;  /* 0x000000000000791b */ /* 0x003fe20003800000 */
.L_x_10061:
        /* <DEDUP_REMOVED lines=12> */
.L_x_10062:
        /* <DEDUP_REMOVED lines=9> */
.L_x_9905:
[----:B0-----:R0:W1:Y:S02]  /*19850*/  SYNCS.PHASECHK.TRANS64.TRYWAIT P0, [R4+URZ+0x22840], R21 ;  /* 0x02284015040075a7 */ /* 0x001064000800017f */
[----:B-1----:R-:W-:Y:S05]  /*19860*/  @!P0 NANOSLEEP.SYNCS 0x989680 ;  /* 0x009896800000895d */ /* 0x002fea0003900000 */
[----:B------:R-:W1:Y:S02]  /*19870*/  @!P0 SYNCS.PHASECHK.TRANS64 P0, [R4+URZ+0x22840], R21 ;  /* 0x02284015040085a7 */ /* 0x000e64000800007f */
[----:B-1----:R-:W-:Y:S05]  /*19880*/  @!P0 BRA `(.L_x_9905) ;  /* 0xfffffffc00f08947 */ /* 0x002fea000383ffff */
[----:B------:R-:W-:Y:S05]  /*19890*/  BRA `(.L_x_10064) ;  /* 0xffffffb000b47947 */ /* 0x000fea000383ffff */
.L_x_9906:
        /* <DEDUP_REMOVED lines=8> */
.L_x_10066:
[----:B------:R-:W-:Y:S05]  /*19920*/  BSYNC B1 ;  /* 0x0000000000017941 */ /* 0x000fea0003800000 */
.L_x_10065:
[----:B------:R-:W-:Y:S01]  /*19930*/  IMAD.MOV.U32 R13, RZ, RZ, R8 ;  /* 0x000000ffff0d7224 */ /* 0x000fe200078e0008 */
[----:B------:R-:W-:Y:S01]  /*19940*/  MOV R3, R14 ;  /* 0x0000000e00037202 */ /* 0x000fe20000000f00 */
[----:B------:R-:W-:Y:S01]  /*19950*/  IMAD.MOV.U32 R12, RZ, RZ, RZ ;  /* 0x000000ffff0c7224 */ /* 0x000fe200078e00ff */
[----:B------:R-:W-:Y:S01]  /*19960*/  LEA R7, R7, R22, 0x1 ;  /* 0x0000001607077211 */ /* 0x000fe200078e08ff */
[----:B------:R-:W-:Y:S02]  /*19970*/  IMAD.MOV.U32 R11, RZ, RZ, 0x181f ;  /* 0x0000181fff0b7424 */ /* 0x000fe400078e00ff */
[----:B------:R-:W-:-:S07]  /*19980*/  IMAD.MOV.U32 R15, RZ, RZ, -0x1 ;  /* 0xffffffffff0f7424 */ /* 0x000fce00078e00ff */
[----:B------:R-:W-:Y:S05]  /*19990*/  WARPSYNC.COLLECTIVE R15, `(.L_x_10067) ;  /* 0x000000000f087348 */ /* 0x000fea0003c00000 */
[----:B------:R0:W1:Y:S02]  /*199a0*/  SHFL.IDX P6, R14, R13, R12, R11 ;  /* 0x0000000c0d0e7389 */ /* 0x00006400000c000b */
[----:B01----:R-:W-:Y:S01]  /*199b0*/  ENDCOLLECTIVE ;  /* 0x000000000000791b */ /* 0x003fe20003800000 */
.L_x_10067:
[----:B------:R-:W-:Y:S02]  /*199c0*/  IMAD.MOV.U32 R13, RZ, RZ, R9 ;  /* 0x000000ffff0d7224 */ /* 0x000fe400078e0009 */
[----:B------:R-:W-:Y:S02]  /*199d0*/  IMAD.MOV.U32 R12, RZ, RZ, 0x1 ;  /* 0x00000001ff0c7424 */ /* 0x000fe400078e00ff */
[----:B------:R-:W-:-:S07]  /*199e0*/  IMAD.MOV.U32 R2, RZ, RZ, R14 ;  /* 0x000000ffff027224 */ /* 0x000fce00078e000e */
[----:B------:R-:W-:Y:S05]  /*199f0*/  WARPSYNC.COLLECTIVE R15, `(.L_x_10068) ;  /* 0x000000000f087348 */ /* 0x000fea0003c00000 */
[----:B------:R0:W1:Y:S02]  /*19a00*/  SHFL.IDX P6, R14, R13, R12, R11 ;  /* 0x0000000c0d0e7389 */ /* 0x00006400000c000b */
[----:B01----:R-:W-:Y:S01]  /*19a10*/  ENDCOLLECTIVE ;  /* 0x000000000000791b */ /* 0x003fe20003800000 */
.L_x_10068:
        /* <DEDUP_REMOVED lines=11> */
.L_x_10069:
[----:B------:R-:W-:Y:S01]  /*19ad0*/  MOV R13, R9 ;  /* 0x00000009000d7202 */ /* 0x000fe20000000f00 */
[----:B------:R-:W-:Y:S02]  /*19ae0*/  IMAD.MOV.U32 R12, RZ, RZ, 0x2 ;  /* 0x00000002ff0c7424 */ /* 0x000fe400078e00ff */
[----:B------:R-:W-:-:S07]  /*19af0*/  IMAD.MOV.U32 R2, RZ, RZ, R14 ;  /* 0x000000ffff027224 */ /* 0x000fce00078e000e */
[----:B------:R-:W-:Y:S05]  /*19b00*/  WARPSYNC.COLLECTIVE R15, `(.L_x_10070) ;  /* 0x000000000f087348 */ /* 0x000fea0003c00000 */
[----:B------:R0:W1:Y:S02]  /*19b10*/  SHFL.IDX P6, R14, R13, R12, R11 ;  /* 0x0000000c0d0e7389 */ /* 0x00006400000c000b */
[----:B01----:R-:W-:Y:S01]  /*19b20*/  ENDCOLLECTIVE ;  /* 0x000000000000791b */ /* 0x003fe20003800000 */
.L_x_10070:
        /* <DEDUP_REMOVED lines=11> */
.L_x_10071:
[----:B------:R-:W-:Y:S01]  /*19be0*/  IMAD.MOV.U32 R13, RZ, RZ, R9 ;  /* 0x000000ffff0d7224 */ /* 0x000fe200078e0009 */
[----:B------:R-:W-:Y:S01]  /*19bf0*/  MOV R12, 0x3 ;  /* 0x00000003000c7802 */ /* 0x000fe20000000f00 */
[----:B------:R-:W-:-:S07]  /*19c00*/  IMAD.MOV.U32 R2, RZ, RZ, R14 ;  /* 0x000000ffff027224 */ /* 0x000fce00078e000e */
[----:B------:R-:W-:Y:S05]  /*19c10*/  WARPSYNC.COLLECTIVE R15, `(.L_x_10072) ;  /* 0x000000000f087348 */ /* 0x000fea0003c00000 */
[----:B------:R0:W1:Y:S02]  /*19c20*/  SHFL.IDX P6, R14, R13, R12, R11 ;  /* 0x0000000c0d0e7389 */ /* 0x00006400000c000b */
[----:B01----:R-:W-:Y:S01]  /*19c30*/  ENDCOLLECTIVE ;  /* 0x000000000000791b */ /* 0x003fe20003800000 */
.L_x_10072:
        /* <DEDUP_REMOVED lines=11> */
.L_x_10073:
[----:B------:R-:W-:Y:S02]  /*19cf0*/  IMAD.MOV.U32 R13, RZ, RZ, R9 ;  /* 0x000000ffff0d7224 */ /* 0x000fe400078e0009 */
[----:B------:R-:W-:Y:S02]  /*19d00*/  IMAD.MOV.U32 R12, RZ, RZ, 0x4 ;  /* 0x00000004ff0c7424 */ /* 0x000fe400078e00ff */
[----:B------:R-:W-:-:S07]  /*19d10*/  IMAD.MOV.U32 R2, RZ, RZ, R14 ;  /* 0x000000ffff027224 */ /* 0x000fce00078e000e */
[----:B------:R-:W-:Y:S05]  /*19d20*/  WARPSYNC.COLLECTIVE R15, `(.L_x_10074) ;  /* 0x000000000f087348 */ /* 0x000fea0003c00000 */
[----:B------:R0:W1:Y:S02]  /*19d30*/  SHFL.IDX P6, R14, R13, R12, R11 ;  /* 0x0000000c0d0e7389 */ /* 0x00006400000c000b */
[----:B01----:R-:W-:Y:S01]  /*19d40*/  ENDCOLLECTIVE ;  /* 0x000000000000791b */ /* 0x003fe20003800000 */
.L_x_10074:
[----:B------:R-:W-:-:S05]  /*19d50*/  IADD3 R2, P0, R2, R0, RZ ;  /* 0x0000000002027210 */ /* 0x000fca0007f1e0ff */
[----:B------:R-:W-:-:S05]  /*19d60*/  IMAD.X R3, RZ, RZ, R3, P0 ;  /* 0x000000ffff037224 */ /* 0x000fca00000e0603 */
[----:B------:R-:W-:Y:S01]  /*19d70*/  @!PT LDS RZ, [RZ] ;  /* 0x00000000fffff984 */ /* 0x000fe20000000800 */
[----:B------:R-:W-:Y:S01]  /*19d80*/  @!PT LDS RZ, [RZ] ;  /* 0x00000000fffff984 */ /* 0x000fe20000000800 */
[----:B------:R-:W-:Y:S01]  /*19d90*/  @!PT LDS RZ, [RZ] ;  /* 0x00000000fffff984 */ /* 0x000fe20000000800 */
[----:B------:R0:W-:Y:S01]  /*19da0*/  LDGSTS.E.BYPASS.LTC128B.128 [R7+0x1dc00], desc[UR40][R2.64], !P1 ;  /* 0x1dc0000002077fae */ /* 0x0001e2000c901d68 */
[----:B------:R-:W-:Y:S01]  /*19db0*/  IMAD.MOV.U32 R13, RZ, RZ, R8 ;  /* 0x000000ffff0d7224 */ /* 0x000fe200078e0008 */
[----:B0-----:R-:W-:-:S07]  /*19dc0*/  MOV R3, R14 ;  /* 0x0000000e00037202 */ /* 0x001fce0000000f00 */
[----:B------:R-:W-:Y:S05]  /*19dd0*/  WARPSYNC.COLLECTIVE R15, `(.L_x_10075) ;  /* 0x000000000f087348 */ /* 0x000fea0003c00000 */
[----:B------:R0:W1:Y:S02]  /*19de0*/  SHFL.IDX P6, R14, R13, R12, R11 ;  /* 0x0000000c0d0e7389 */ /* 0x00006400000c000b */
[----:B01----:R-:W-:Y:S01]  /*19df0*/  ENDCOLLECTIVE ;  /* 0x000000000000791b */ /* 0x003fe20003800000 */
.L_x_10075:
[----:B------:R-:W-:Y:S02]  /*19e00*/  IMAD.MOV.U32 R13, RZ, RZ, R9 ;  /* 0x000000ffff0d7224 */ /* 0x000fe400078e0009 */
[----:B------:R-:W-:Y:S02]  /*19e10*/  IMAD.MOV.U32 R12, RZ, RZ, 0x5 ;  /* 0x00000005ff0c7424 */ /* 0x000fe400078e00ff */
[----:B------:R-:W-:-:S07]  /*19e20*/  IMAD.MOV.U32 R2, RZ, RZ, R14 ;  /* 0x000000ffff027224 */ /* 0x000fce00078e000e */
[----:B------:R-:W-:Y:S05]  /*19e30*/  WARPSYNC.COLLECTIVE R15, `(.L_x_10076) ;  /* 0x000000000f087348 */ /* 0x000fea0003c00000 */
[----:B------:R0:W1:Y:S02]  /*19e40*/  SHFL.IDX P6, R14, R13, R12, R11 ;  /* 0x0000000c0d0e7389 */ /* 0x00006400000c000b */
[----:B01----:R-:W-:Y:S01]  /*19e50*/  ENDCOLLECTIVE ;  /* 0x000000000000791b */ /* 0x003fe20003800000 */
.L_x_10076:
        /* <DEDUP_REMOVED lines=11> */
.L_x_10077:
[----:B------:R-:W-:Y:S01]  /*19f10*/  IMAD.MOV.U32 R2, RZ, RZ, R14 ;  /* 0x000000ffff027224 */ /* 0x000fe200078e000e */
[----:B------:R-:W-:Y:S06]  /*19f20*/  BRA `(.L_x_10078) ;  /* 0xffffffac00e47947 */ /* 0x000fec000383ffff */
.L_x_9911:
[----:B---3--:R3:W4:Y:S02]  /*19f30*/  SYNCS.PHASECHK.TRANS64.TRYWAIT P0, [R4+URZ+0x22860], R21 ;  /* 0x02286015040075a7 */ /* 0x008724000800017f */
[----:B----4-:R-:W-:Y:S05]  /*19f40*/  @!P0 NANOSLEEP.SYNCS 0x989680 ;  /* 0x009896800000895d */ /* 0x010fea0003900000 */
[----:B------:R-:W4:Y:S02]  /*19f50*/  @!P0 SYNCS.PHASECHK.TRANS64 P0, [R4+URZ+0x22860], R21 ;  /* 0x02286015040085a7 */ /* 0x000f24000800007f */
[----:B----4-:R-:W-:Y:S05]  /*19f60*/  @!P0 BRA `(.L_x_9911) ;  /* 0xfffffffc00f08947 */ /* 0x010fea000383ffff */
[----:B------:R-:W-:Y:S05]  /*19f70*/  BRA `(.L_x_10079) ;  /* 0xffffffb000347947 */ /* 0x000fea000383ffff */
.L_x_9912:
        /* <DEDUP_REMOVED lines=8> */
.L_x_10081:
[----:B------:R-:W-:Y:S05]  /*1a000*/  BSYNC B1 ;  /* 0x0000000000017941 */ /* 0x000fea0003800000 */
.L_x_10080:
        /* <DEDUP_REMOVED lines=9> */
.L_x_10082:
[----:B------:R-:W-:Y:S01]  /*1a0a0*/  IMAD.MOV.U32 R13, RZ, RZ, R7 ;  /* 0x000000ffff0d7224 */ /* 0x000fe200078e0007 */
[----:B------:R-:W-:Y:S02]  /*1a0b0*/  MOV R12, 0x1 ;  /* 0x00000001000c7802 */ /* 0x000fe40000000f00 */
[----:B------:R-:W-:-:S13]  /*1a0c0*/  IADD3 R2, P0, R14, R0, RZ ;  /* 0x000000000e027210 */ /* 0x000fda0007f1e0ff */
[----:B------:R-:W-:Y:S05]  /*1a0d0*/  WARPSYNC.COLLECTIVE R15, `(.L_x_10083) ;  /* 0x000000000f087348 */ /* 0x000fea0003c00000 */
[----:B------:R0:W1:Y:S02]  /*1a0e0*/  SHFL.IDX P6, R14, R13, R12, R11 ;  /* 0x0000000c0d0e7389 */ /* 0x00006400000c000b */
[----:B01----:R-:W-:Y:S01]  /*1a0f0*/  ENDCOLLECTIVE ;  /* 0x000000000000791b */ /* 0x003fe20003800000 */
.L_x_10083:
        /* <DEDUP_REMOVED lines=13> */
.L_x_10084:
[----:B------:R-:W-:Y:S02]  /*1a1d0*/  IMAD.MOV.U32 R13, RZ, RZ, R7 ;  /* 0x000000ffff0d7224 */ /* 0x000fe400078e0007 */
[----:B------:R-:W-:Y:S01]  /*1a1e0*/  IMAD.MOV.U32 R12, RZ, RZ, 0x2 ;  /* 0x00000002ff0c7424 */ /* 0x000fe200078e00ff */
[----:B------:R-:W-:-:S13]  /*1a1f0*/  IADD3 R2, P0, R14, R0, RZ ;  /* 0x000000000e027210 */ /* 0x000fda0007f1e0ff */
[----:B------:R-:W-:Y:S05]  /*1a200*/  WARPSYNC.COLLECTIVE R15, `(.L_x_10085) ;  /* 0x000000000f087348 */ /* 0x000fea0003c00000 */
[----:B------:R0:W1:Y:S02]  /*1a210*/  SHFL.IDX P6, R14, R13, R12, R11 ;  /* 0x0000000c0d0e7389 */ /* 0x00006400000c000b */
[----:B01----:R-:W-:Y:S01]  /*1a220*/  ENDCOLLECTIVE ;  /* 0x000000000000791b */ /* 0x003fe20003800000 */
.L_x_10085:
[----:B------:R-:W-:-:S05]  /*1a230*/  IMAD.X R3, RZ, RZ, R8, P0 ;  /* 0x000000ffff037224 */ /* 0x000fca00000e0608 */
[----:B------:R-:W-:Y:S01]  /*1a240*/  @!PT LDS RZ, [RZ] ;  /* 0x00000000fffff984 */ /* 0x000fe20000000800 */
[----:B------:R-:W-:Y:S01]  /*1a250*/  @!PT LDS RZ, [RZ] ;  /* 0x00000000fffff984 */ /* 0x000fe20000000800 */
[----:B------:R-:W-:Y:S01]  /*1a260*/  @!PT LDS RZ, [RZ] ;  /* 0x00000000fffff984 */ /* 0x000fe20000000800 */
[----:B------:R0:W-:Y:S04]  /*1a270*/  LDGSTS.E.BYPASS.LTC128B.128 [R5+0xc00], desc[UR40][R2.64], !P5 ;  /* 0x00c0000002057fae */ /* 0x0001e8000e901d68 */
        /* <DEDUP_REMOVED lines=8> */
.L_x_10086:
[----:B------:R-:W-:Y:S02]  /*1a300*/  IMAD.MOV.U32 R13, RZ, RZ, R7 ;  /* 0x000000ffff0d7224 */ /* 0x000fe400078e0007 */
[----:B------:R-:W-:Y:S01]  /*1a310*/  IMAD.MOV.U32 R12, RZ, RZ, 0x3 ;  /* 0x00000003ff0c7424 */ /* 0x000fe200078e00ff */
[----:B------:R-:W-:-:S13]  /*1a320*/  IADD3 R2, P0, R14, R0, RZ ;  /* 0x000000000e027210 */ /* 0x000fda0007f1e0ff */
[----:B------:R-:W-:Y:S05]  /*1a330*/  WARPSYNC.COLLECTIVE R15, `(.L_x_10087) ;  /* 0x000000000f087348 */ /* 0x000fea0003c00000 */
[----:B------:R0:W1:Y:S02]  /*1a340*/  SHFL.IDX P6, R14, R13, R12, R11 ;  /* 0x0000000c0d0e7389 */ /* 0x00006400000c000b */
[----:B01----:R-:W-:Y:S01]  /*1a350*/  ENDCOLLECTIVE ;  /* 0x000000000000791b */ /* 0x003fe20003800000 */
.L_x_10087:
        /* <DEDUP_REMOVED lines=13> */
.L_x_10088:
[----:B------:R-:W-:Y:S01]  /*1a430*/  MOV R13, R7 ;  /* 0x00000007000d7202 */ /* 0x000fe20000000f00 */
[----:B------:R-:W-:Y:S01]  /*1a440*/  IMAD.MOV.U32 R12, RZ, RZ, 0x4 ;  /* 0x00000004ff0c7424 */ /* 0x000fe200078e00ff */
[----:B------:R-:W-:-:S13]  /*1a450*/  IADD3 R2, P0, R14, R0, RZ ;  /* 0x000000000e027210 */ /* 0x000fda0007f1e0ff */
[----:B------:R-:W-:Y:S05]  /*1a460*/  WARPSYNC.COLLECTIVE R15, `(.L_x_10089) ;  /* 0x000000000f087348 */ /* 0x000fea0003c00000 */
[----:B------:R0:W1:Y:S02]  /*1a470*/  SHFL.IDX P6, R14, R13, R12, R11 ;  /* 0x0000000c0d0e7389 */ /* 0x00006400000c000b */
[----:B01----:R-:W-:Y:S01]  /*1a480*/  ENDCOLLECTIVE ;  /* 0x000000000000791b */ /* 0x003fe20003800000 */
.L_x_10089:
        /* <DEDUP_REMOVED lines=13> */
.L_x_10090:
[----:B------:R-:W-:Y:S02]  /*1a560*/  IMAD.MOV.U32 R13, RZ, RZ, R7 ;  /* 0x000000ffff0d7224 */ /* 0x000fe400078e0007 */
[----:B------:R-:W-:Y:S01]  /*1a570*/  IMAD.MOV.U32 R12, RZ, RZ, 0x5 ;  /* 0x00000005ff0c7424 */ /* 0x000fe200078e00ff */
[----:B------:R-:W-:-:S13]  /*1a580*/  IADD3 R2, P0, R14, R0, RZ ;  /* 0x000000000e027210 */ /* 0x000fda0007f1e0ff */
[----:B------:R-:W-:Y:S05]  /*1a590*/  WARPSYNC.COLLECTIVE R15, `(.L_x_10091) ;  /* 0x000000000f087348 */ /* 0x000fea0003c00000 */
[----:B------:R0:W1:Y:S02]  /*1a5a0*/  SHFL.IDX P6, R14, R13, R12, R11 ;  /* 0x0000000c0d0e7389 */ /* 0x00006400000c000b */
[----:B01----:R-:W-:Y:S01]  /*1a5b0*/  ENDCOLLECTIVE ;  /* 0x000000000000791b */ /* 0x003fe20003800000 */
.L_x_10091:
        /* <DEDUP_REMOVED lines=13> */
.L_x_10092:
[----:B------:R-:W-:Y:S05]  /*1a690*/  BRA `(.L_x_10093) ;  /* 0xffffffac00807947 */ /* 0x000fea000383ffff */
.L_x_9920:
        /* <DEDUP_REMOVED lines=8> */
.L_x_10095:
[----:B------:R-:W-:Y:S05]  /*1a720*/  BSYNC B0 ;  /* 0x0000000000007941 */ /* 0x000fea0003800000 */
.L_x_10094:
        /* <DEDUP_REMOVED lines=9> */
.L_x_10096:
        /* <DEDUP_REMOVED lines=18> */
.L_x_10097:
[----:B------:R-:W-:Y:S01]  /*1a8e0*/  IMAD.MOV.U32 R12, RZ, RZ, 0x2 ;  /* 0x00000002ff0c7424 */ /* 0x000fe200078e00ff */
[----:B------:R-:W-:-:S05]  /*1a8f0*/  SEL R6, R14, RZ, P1 ;  /* 0x000000ff0e067207 */ /* 0x000fca0000800000 */
[----:B------:R-:W-:-:S04]  /*1a900*/  IMAD.IADD R6, R5, 0x1, R6 ;  /* 0x0000000105067824 */ /* 0x000fc800078e0206 */
[----:B------:R-:W-:-:S07]  /*1a910*/  IMAD.MOV.U32 R13, RZ, RZ, R6 ;  /* 0x000000ffff0d7224 */ /* 0x000fce00078e0006 */
[----:B------:R-:W-:Y:S05]  /*1a920*/  WARPSYNC.COLLECTIVE R15, `(.L_x_10098) ;  /* 0x000000000f087348 */ /* 0x000fea0003c00000 */
[----:B------:R0:W1:Y:S02]  /*1a930*/  SHFL.UP P6, R14, R13, R12, R11 ;  /* 0x0400000c0d0e7389 */ /* 0x00006400000c000b */
[----:B01----:R-:W-:Y:S01]  /*1a940*/  ENDCOLLECTIVE ;  /* 0x000000000000791b */ /* 0x003fe20003800000 */
.L_x_10098:
[----:B------:R-:W-:Y:S01]  /*1a950*/  IMAD.MOV.U32 R12, RZ, RZ, 0x4 ;  /* 0x00000004ff0c7424 */ /* 0x000fe200078e00ff */
[----:B------:R-:W-:-:S05]  /*1a960*/  SEL R7, R14, RZ, P2 ;  /* 0x000000ff0e077207 */ /* 0x000fca0001000000 */
[----:B------:R-:W-:-:S05]  /*1a970*/  IMAD.IADD R7, R6, 0x1, R7 ;  /* 0x0000000106077824 */ /* 0x000fca00078e0207 */
[----:B------:R-:W-:-:S07]  /*1a980*/  MOV R13, R7 ;  /* 0x00000007000d7202 */ /* 0x000fce0000000f00 */
[----:B------:R-:W-:Y:S05]  /*1a990*/  WARPSYNC.COLLECTIVE R15, `(.L_x_10099) ;  /* 0x000000000f087348 */ /* 0x000fea0003c00000 */
[----:B------:R0:W1:Y:S02]  /*1a9a0*/  SHFL.UP P6, R14, R13, R12, R11 ;  /* 0x0400000c0d0e7389 */ /* 0x00006400000c000b */
[----:B01----:R-:W-:Y:S01]  /*1a9b0*/  ENDCOLLECTIVE ;  /* 0x000000000000791b */ /* 0x003fe20003800000 */
.L_x_10099:
[----:B------:R-:W-:Y:S01]  /*1a9c0*/  IMAD.MOV.U32 R12, RZ, RZ, 0x8 ;  /* 0x00000008ff0c7424 */ /* 0x000fe200078e00ff */
[----:B------:R-:W-:-:S05]  /*1a9d0*/  SEL R2, R14, RZ, P3 ;  /* 0x000000ff0e027207 */ /* 0x000fca0001800000 */
[----:B------:R-:W-:-:S04]  /*1a9e0*/  IMAD.IADD R2, R7, 0x1, R2 ;  /* 0x0000000107027824 */ /* 0x000fc800078e0202 */
[----:B------:R-:W-:-:S07]  /*1a9f0*/  IMAD.MOV.U32 R13, RZ, RZ, R2 ;  /* 0x000000ffff0d7224 */ /* 0x000fce00078e0002 */
[----:B------:R-:W-:Y:S05]  /*1aa00*/  WARPSYNC.COLLECTIVE R15, `(.L_x_10100) ;  /* 0x000000000f087348 */ /* 0x000fea0003c00000 */
[----:B------:R0:W1:Y:S02]  /*1aa10*/  SHFL.UP P6, R14, R13, R12, R11 ;  /* 0x0400000c0d0e7389 */ /* 0x00006400000c000b */
[----:B01----:R-:W-:Y:S01]  /*1aa20*/  ENDCOLLECTIVE ;  /* 0x000000000000791b */ /* 0x003fe20003800000 */
.L_x_10100:
[----:B------:R-:W-:Y:S02]  /*1aa30*/  MOV R12, 0x10 ;  /* 0x00000010000c7802 */ /* 0x000fe40000000f00 */
[----:B------:R-:W-:-:S05]  /*1aa40*/  SEL R3, R14, RZ, P4 ;  /* 0x000000ff0e037207 */ /* 0x000fca0002000000 */
[----:B------:R-:W-:-:S04]  /*1aa50*/  IMAD.IADD R3, R2, 0x1, R3 ;  /* 0x0000000102037824 */ /* 0x000fc800078e0203 */
[----:B------:R-:W-:-:S07]  /*1aa60*/  IMAD.MOV.U32 R13, RZ, RZ, R3 ;  /* 0x000000ffff0d7224 */ /* 0x000fce00078e0003 */
[----:B------:R-:W-:Y:S05]  /*1aa70*/  WARPSYNC.COLLECTIVE R15, `(.L_x_10101) ;  /* 0x000000000f087348 */ /* 0x000fea0003c00000 */
[----:B------:R0:W1:Y:S02]  /*1aa80*/  SHFL.UP P6, R14, R13, R12, R11 ;  /* 0x0400000c0d0e7389 */ /* 0x00006400000c000b */
[----:B01----:R-:W-:Y:S01]  /*1aa90*/  ENDCOLLECTIVE ;  /* 0x000000000000791b */ /* 0x003fe20003800000 */
.L_x_10101:
        /* <DEDUP_REMOVED lines=8> */
.L_x_10102:
[----:B------:R-:W-:Y:S05]  /*1ab20*/  BRA `(.L_x_10103) ;  /* 0xffffffac00dc7947 */ /* 0x000fea000383ffff */
.L_x_9925:
[----:B------:R-:W-:Y:S01]  /*1ab30*/  BSSY B0, `(.L_x_10104) ;  /* 0x0000008000007945 */ /* 0x000fe20003800000 */
[----:B-----5:R-:W-:Y:S01]  /*1ab40*/  IMAD.MOV.U32 R13, RZ, RZ, R5 ;  /* 0x000000ffff0d7224 */ /* 0x020fe200078e0005 */
[----:B------:R-:W-:Y:S01]  /*1ab50*/  MOV R11, RZ ;  /* 0x000000ff000b7202 */ /* 0x000fe20000000f00 */
[----:B------:R-:W-:Y:S02]  /*1ab60*/  IMAD.MOV.U32 R12, RZ, RZ, 0x1 ;  /* 0x00000001ff0c7424 */ /* 0x000fe400078e00ff */
[----:B------:R-:W-:-:S07]  /*1ab70*/  IMAD.MOV.U32 R15, RZ, RZ, -0x1 ;  /* 0xffffffffff0f7424 */ /* 0x000fce00078e00ff */
[----:B0-----:R-:W-:Y:S05]  /*1ab80*/  WARPSYNC.COLLECTIVE R15, `(.L_x_10105) ;  /* 0x000000000f087348 */ /* 0x001fea0003c00000 */
[----:B------:R1:W2:Y:S02]  /*1ab90*/  SHFL.UP P6, R14, R13, R12, R11 ;  /* 0x0400000c0d0e7389 */ /* 0x0002a400000c000b */
[----:B012---:R-:W-:Y:S01]  /*1aba0*/  ENDCOLLECTIVE ;  /* 0x000000000000791b */ /* 0x007fe20003800000 */
.L_x_10105:
[----:B------:R-:W-:Y:S05]  /*1abb0*/  BSYNC B0 ;  /* 0x0000000000007941 */ /* 0x000fea0003800000 */
.L_x_10104:
        /* <DEDUP_REMOVED lines=8> */
.L_x_10106:
[----:B------:R-:W-:Y:S01]  /*1ac40*/  IMAD.MOV.U32 R12, RZ, RZ, 0x4 ;  /* 0x00000004ff0c7424 */ /* 0x000fe200078e00ff */
[----:B------:R-:W-:-:S05]  /*1ac50*/  SEL R2, R14, RZ, P2 ;  /* 0x000000ff0e027207 */ /* 0x000fca0001000000 */
[----:B------:R-:W-:-:S05]  /*1ac60*/  IMAD.IADD R2, R13, 0x1, R2 ;  /* 0x000000010d027824 */ /* 0x000fca00078e0202 */
[----:B------:R-:W-:-:S07]  /*1ac70*/  MOV R13, R2 ;  /* 0x00000002000d7202 */ /* 0x000fce0000000f00 */
[----:B------:R-:W-:Y:S05]  /*1ac80*/  WARPSYNC.COLLECTIVE R15, `(.L_x_10107) ;  /* 0x000000000f087348 */ /* 0x000fea0003c00000 */
[----:B------:R0:W1:Y:S02]  /*1ac90*/  SHFL.UP P6, R14, R13, R12, R11 ;  /* 0x0400000c0d0e7389 */ /* 0x00006400000c000b */
[----:B01----:R-:W-:Y:S01]  /*1aca0*/  ENDCOLLECTIVE ;  /* 0x000000000000791b */ /* 0x003fe20003800000 */
.L_x_10107:
[----:B------:R-:W-:Y:S01]  /*1acb0*/  IMAD.MOV.U32 R12, RZ, RZ, 0x8 ;  /* 0x00000008ff0c7424 */ /* 0x000fe200078e00ff */
[----:B------:R-:W-:-:S05]  /*1acc0*/  SEL R3, R14, RZ, P3 ;  /* 0x000000ff0e037207 */ /* 0x000fca0001800000 */
[----:B------:R-:W-:-:S04]  /*1acd0*/  IMAD.IADD R3, R2, 0x1, R3 ;  /* 0x0000000102037824 */ /* 0x000fc800078e0203 */
[----:B------:R-:W-:-:S07]  /*1ace0*/  IMAD.MOV.U32 R13, RZ, RZ, R3 ;  /* 0x000000ffff0d7224 */ /* 0x000fce00078e0003 */
[----:B------:R-:W-:Y:S05]  /*1acf0*/  WARPSYNC.COLLECTIVE R15, `(.L_x_10108) ;  /* 0x000000000f087348 */ /* 0x000fea0003c00000 */
[----:B------:R0:W1:Y:S02]  /*1ad00*/  SHFL.UP P6, R14, R13, R12, R11 ;  /* 0x0400000c0d0e7389 */ /* 0x00006400000c000b */
[----:B01----:R-:W-:Y:S01]  /*1ad10*/  ENDCOLLECTIVE ;  /* 0x000000000000791b */ /* 0x003fe20003800000 */
.L_x_10108:
[----:B------:R-:W-:Y:S02]  /*1ad20*/  MOV R12, 0x10 ;  /* 0x00000010000c7802 */ /* 0x000fe40000000f00 */
[----:B------:R-:W-:-:S05]  /*1ad30*/  SEL R4, R14, RZ, P4 ;  /* 0x000000ff0e047207 */ /* 0x000fca0002000000 */
[----:B------:R-:W-:-:S04]  /*1ad40*/  IMAD.IADD R4, R3, 0x1, R4 ;  /* 0x0000000103047824 */ /* 0x000fc800078e0204 */
[----:B------:R-:W-:-:S07]  /*1ad50*/  IMAD.MOV.U32 R13, RZ, RZ, R4 ;  /* 0x000000ffff0d7224 */ /* 0x000fce00078e0004 */
[----:B------:R-:W-:Y:S05]  /*1ad60*/  WARPSYNC.COLLECTIVE R15, `(.L_x_10109) ;  /* 0x000000000f087348 */ /* 0x000fea0003c00000 */
[----:B------:R0:W1:Y:S02]  /*1ad70*/  SHFL.UP P6, R14, R13, R12, R11 ;  /* 0x0400000c0d0e7389 */ /* 0x00006400000c000b */
[----:B01----:R-:W-:Y:S01]  /*1ad80*/  ENDCOLLECTIVE ;  /* 0x000000000000791b */ /* 0x003fe20003800000 */
.L_x_10109:
        /* <DEDUP_REMOVED lines=8> */
.L_x_10110:
[----:B------:R-:W-:Y:S05]  /*1ae10*/  BRA `(.L_x_10111) ;  /* 0xffffffac00bc7947 */ /* 0x000fea000383ffff */
.L_x_9927:
[----:B------:R-:W-:Y:S01]  /*1ae20*/  BSSY B0, `(.L_x_10112) ;  /* 0x0000006000007945 */ /* 0x000fe20003800000 */
[----:B------:R-:W-:Y:S01]  /*1ae30*/  PLOP3.LUT P6, PT, P6, PT, PT, 0x8, 0x0 ;  /* 0x000000000000781c */ /* 0x000fe200037ce170 */
[----:B------:R-:W-:-:S12]  /*1ae40*/  IMAD.MOV.U32 R15, RZ, RZ, -0x1 ;  /* 0xffffffffff0f7424 */ /* 0x000fd800078e00ff */
[----:B0-----:R-:W-:Y:S05]  /*1ae50*/  WARPSYNC.COLLECTIVE R15, `(.L_x_10113) ;  /* 0x000000000f087348 */ /* 0x001fea0003c00000 */
[----:B------:R-:W-:Y:S01]  /*1ae60*/  VOTE.ANY R14, PT, P6 ;  /* 0x00000000000e7806 */ /* 0x000fe200030e0100 */
[----:B0-----:R-:W-:Y:S06]  /*1ae70*/  ENDCOLLECTIVE ;  /* 0x000000000000791b */ /* 0x001fec0003800000 */
.L_x_10113:
[----:B------:R-:W-:Y:S05]  /*1ae80*/  BSYNC B0 ;  /* 0x0000000000007941 */ /* 0x000fea0003800000 */
.L_x_10112:
[----:B------:R-:W-:Y:S01]  /*1ae90*/  IMAD.MOV.U32 R3, RZ, RZ, R14 ;  /* 0x000000ffff037224 */ /* 0x000fe200078e000e */
[----:B------:R-:W-:Y:S01]  /*1aea0*/  MOV R13, R5 ;  /* 0x00000005000d7202 */ /* 0x000fe20000000f00 */
[----:B------:R-:W-:Y:S02]  /*1aeb0*/  IMAD.MOV.U32 R11, RZ, RZ, 0x1f ;  /* 0x0000001fff0b7424 */ /* 0x000fe400078e00ff */
[----:B------:R-:W0:Y:S01]  /*1aec0*/  POPC R4, R3 ;  /* 0x0000000300047309 */ /* 0x000e220000000000 */
[----:B------:R-:W-:Y:S02]  /*1aed0*/  IMAD.MOV.U32 R15, RZ, RZ, -0x1 ;  /* 0xffffffffff0f7424 */ /* 0x000fe400078e00ff */
[----:B0-----:R-:W-:-:S07]  /*1aee0*/  IMAD.MOV.U32 R12, RZ, RZ, R4 ;  /* 0x000000ffff0c7224 */ /* 0x001fce00078e0004 */
[----:B------:R-:W-:Y:S05]  /*1aef0*/  WARPSYNC.COLLECTIVE R15, `(.L_x_10114) ;  /* 0x000000000f087348 */ /* 0x000fea0003c00000 */
[----:B------:R0:W1:Y:S02]  /*1af00*/  SHFL.IDX P6, R14, R13, R12, R11 ;  /* 0x0000000c0d0e7389 */ /* 0x00006400000c000b */
[----:B01----:R-:W-:Y:S01]  /*1af10*/  ENDCOLLECTIVE ;  /* 0x000000000000791b */ /* 0x003fe20003800000 */
.L_x_10114:
[----:B------:R-:W-:Y:S01]  /*1af20*/  IMAD.MOV.U32 R5, RZ, RZ, R14 ;  /* 0x000000ffff057224 */ /* 0x000fe200078e000e */
[----:B------:R-:W-:Y:S06]  /*1af30*/  BRA `(.L_x_10115) ;  /* 0xffffffac00ac7947 */ /* 0x000fec000383ffff */
.L_x_9929:
[----:B------:R-:W-:Y:S01]  /*1af40*/  BSSY B0, `(.L_x_10116) ;  /* 0x0000007000007945 */ /* 0x000fe20003800000 */
[----:B------:R-:W-:Y:S01]  /*1af50*/  IMAD.MOV.U32 R13, RZ, RZ, R2 ;  /* 0x000000ffff0d7224 */ /* 0x000fe200078e0002 */
[----:B------:R-:W-:Y:S01]  /*1af60*/  MOV R15, 0xffffffff ;  /* 0xffffffff000f7802 */ /* 0x000fe20000000f00 */
[----:B------:R-:W-:-:S07]  /*1af70*/  IMAD.MOV.U32 R11, RZ, RZ, 0x1f ;  /* 0x0000001fff0b7424 */ /* 0x000fce00078e00ff */
[----:B012---:R-:W-:Y:S05]  /*1af80*/  WARPSYNC.COLLECTIVE R15, `(.L_x_10117) ;  /* 0x000000000f087348 */ /* 0x007fea0003c00000 */
[----:B------:R3:W4:Y:S02]  /*1af90*/  SHFL.IDX P6, R14, R13, R12, R11 ;  /* 0x0000000c0d0e7389 */ /* 0x00072400000c000b */
[----:B01234-:R-:W-:Y:S01]  /*1afa0*/  ENDCOLLECTIVE ;  /* 0x000000000000791b */ /* 0x01ffe20003800000 */
.L_x_10117:
[----:B------:R-:W-:Y:S05]  /*1afb0*/  BSYNC B0 ;  /* 0x0000000000007941 */ /* 0x000fea0003800000 */
.L_x_10116:
[----:B------:R-:W-:Y:S05]  /*1afc0*/  BRA `(.L_x_9928) ;  /* 0xffffffac00a47947 */ /* 0x000fea000383ffff */
.L_x_9933:
[----:B0-----:R0:W1:Y:S02]  /*1afd0*/  SYNCS.PHASECHK.TRANS64.TRYWAIT P0, [R4+URZ+0x22820], R0 ;  /* 0x02282000040075a7 */ /* 0x001064000800017f */
[----:B-1----:R-:W-:Y:S05]  /*1afe0*/  @!P0 NANOSLEEP.SYNCS 0x989680 ;  /* 0x009896800000895d */ /* 0x002fea0003900000 */
[----:B------:R-:W1:Y:S02]  /*1aff0*/  @!P0 SYNCS.PHASECHK.TRANS64 P0, [R4+URZ+0x22820], R0 ;  /* 0x02282000040085a7 */ /* 0x000e64000800007f */
[----:B-1----:R-:W-:Y:S05]  /*1b000*/  @!P0 BRA `(.L_x_9933) ;  /* 0xfffffffc00f08947 */ /* 0x002fea000383ffff */
[----:B------:R-:W-:Y:S05]  /*1b010*/  BRA `(.L_x_10118) ;  /* 0xffffffb000907947 */ /* 0x000fea000383ffff */
.L_x_9934:
        /* <DEDUP_REMOVED lines=8> */
[----:B0---4-:R-:W-:Y:S05]  /*1b0a0*/  WARPSYNC.COLLECTIVE R15, `(.L_x_10120) ;  /* 0x000000000f087348 */ /* 0x011fea0003c00000 */
[----:B------:R1:W2:Y:S02]  /*1b0b0*/  SHFL.IDX P6, R14, R13, R12, R11 ;  /* 0x0000000c0d0e7389 */ /* 0x0002a400000c000b */
[----:B012-4-:R-:W-:Y:S01]  /*1b0c0*/  ENDCOLLECTIVE ;  /* 0x000000000000791b */ /* 0x017fe20003800000 */
.L_x_10120:
[----:B------:R-:W-:Y:S05]  /*1b0d0*/  BSYNC B0 ;  /* 0x0000000000007941 */ /* 0x000fea0003800000 */
.L_x_10119:
[----:B------:R-:W-:Y:S05]  /*1b0e0*/  BRA `(.L_x_10121) ;  /* 0xffffffb000787947 */ /* 0x000fea000383ffff */
.L_x_9935:
[----:B------:R-:W-:Y:S01]  /*1b0f0*/  BSSY B0, `(.L_x_10122) ;  /* 0x0000006000007945 */ /* 0x000fe20003800000 */
[----:B------:R-:W-:-:S07]  /*1b100*/  IMAD.MOV.U32 R15, RZ, RZ, -0x1 ;  /* 0xffffffffff0f7424 */ /* 0x000fce00078e00ff */
[----:B0---4-:R-:W-:Y:S05]  /*1b110*/  WARPSYNC.COLLECTIVE R15, `(.L_x_10123) ;  /* 0x000000000f0c7348 */ /* 0x011fea0003c00000 */
[----:B------:R-:W-:Y:S02]  /*1b120*/  ELECT P6, UR62, PT ;  /* 0x00000000003e782f */ /* 0x000fe400038c0000 */
[----:B------:R-:W-:Y:S01]  /*1b130*/  MOV R14, UR62 ;  /* 0x0000003e000e7c02 */ /* 0x000fe20008000f00 */
[----:B0---4-:R-:W-:Y:S10]  /*1b140*/  ENDCOLLECTIVE ;  /* 0x000000000000791b */ /* 0x011ff40003800000 */
.L_x_10123:
[----:B------:R-:W-:Y:S05]  /*1b150*/  BSYNC B0 ;  /* 0x0000000000007941 */ /* 0x000fea0003800000 */
.L_x_10122:
[----:B------:R-:W-:Y:S05]  /*1b160*/  BRA `(.L_x_10124) ;  /* 0xffffffb0006c7947 */ /* 0x000fea000383ffff */
.L_x_9937:
[----:B0-----:R0:W1:Y:S02]  /*1b170*/  SYNCS.PHASECHK.TRANS64.TRYWAIT P1, [R5+URZ+0x22840], R0 ;  /* 0x02284000050075a7 */ /* 0x001064000802017f */
[----:B-1----:R-:W-:Y:S05]  /*1b180*/  @!P1 NANOSLEEP.SYNCS 0x989680 ;  /* 0x009896800000995d */ /* 0x002fea0003900000 */
[----:B------:R-:W1:Y:S02]  /*1b190*/  @!P1 SYNCS.PHASECHK.TRANS64 P1, [R5+URZ+0x22840], R0 ;  /* 0x02284000050095a7 */ /* 0x000e64000802007f */
[----:B-1----:R-:W-:Y:S05]  /*1b1a0*/  @!P1 BRA `(.L_x_9937) ;  /* 0xfffffffc00f09947 */ /* 0x002fea000383ffff */
[----:B------:R-:W-:Y:S05]  /*1b1b0*/  BRA `(.L_x_10125) ;  /* 0xffffffb0008c7947 */ /* 0x000fea000383ffff */
.L_x_9939:
[----:B-1----:R1:W2:Y:S02]  /*1b1c0*/  SYNCS.PHASECHK.TRANS64.TRYWAIT P1, [R25+URZ+0x22840], R2 ;  /* 0x02284002190075a7 */ /* 0x0022a4000802017f */
[----:B--2---:R-:W-:Y:S05]  /*1b1d0*/  @!P1 NANOSLEEP.SYNCS 0x989680 ;  /* 0x009896800000995d */ /* 0x004fea0003900000 */
[----:B------:R-:W2:Y:S02]  /*1b1e0*/  @!P1 SYNCS.PHASECHK.TRANS64 P1, [R25+URZ+0x22840], R2 ;  /* 0x02284002190095a7 */ /* 0x000ea4000802007f */
[----:B--2---:R-:W-:Y:S05]  /*1b1f0*/  @!P1 BRA `(.L_x_9939) ;  /* 0xfffffffc00f09947 */ /* 0x004fea000383ffff */
[----:B------:R-:W-:Y:S05]  /*1b200*/  BRA `(.L_x_10126) ;  /* 0xffffffb000987947 */ /* 0x000fea000383ffff */
.L_x_9941:
[----:B--2---:R2:W3:Y:S02]  /*1b210*/  SYNCS.PHASECHK.TRANS64.TRYWAIT P1, [R5+URZ+0x22860], R0 ;  /* 0x02286000050075a7 */ /* 0x0044e4000802017f */
[----:B---3--:R-:W-:Y:S05]  /*1b220*/  @!P1 NANOSLEEP.SYNCS 0x989680 ;  /* 0x009896800000995d */ /* 0x008fea0003900000 */
[----:B------:R-:W3:Y:S02]  /*1b230*/  @!P1 SYNCS.PHASECHK.TRANS64 P1, [R5+URZ+0x22860], R0 ;  /* 0x02286000050095a7 */ /* 0x000ee4000802007f */
[----:B---3--:R-:W-:Y:S05]  /*1b240*/  @!P1 BRA `(.L_x_9941) ;  /* 0xfffffffc00f09947 */ /* 0x008fea000383ffff */
[----:B------:R-:W-:Y:S05]  /*1b250*/  BRA `(.L_x_10127) ;  /* 0xffffffb000947947 */ /* 0x000fea000383ffff */
.L_x_10128:
        /* <DEDUP_REMOVED lines=10> */
.L_x_15554:


//--------------------- .text._ZN7cutlass13device_kernelIN5flash11enable_sm90INS1_16FlashAttnFwdSm90INS1_25CollectiveMainloopFwdSm90ILi2EN4cute5tupleIJNS5_1CILi1EEES8_S8_EEENS6_IJNS7_ILi128EEENS7_ILi96EEENS7_ILi64EEEEEELi256ENS_6half_tEfNS_4arch4Sm90ELb0ELb0ELb0ELb1ELb1ELb0ELb1ELb1ELb0ELb1ELb0ELb0EEENS1_21CollectiveEpilogueFwdINS6_IJSA_NS7_ILi256EEESB_EEES9_SE_SG_Li256ELb1ELb1ELb0ELb0EEENS1_36VarlenDynamicPersistentTileSchedulerILi128ELi96ELi256ELi128ELb0ELb1ELb1ELb0ELb1ELb1EEEEEEEEEvNT_6ParamsE --------------------------
	.section	.text._ZN7cutlass13device_kernelIN5flash11enable_sm90INS1_16FlashAttnFwdSm90INS1_25CollectiveMainloopFwdSm90ILi2EN4cute5tupleIJNS5_1CILi1EEES8_S8_EEENS6_IJNS7_ILi128EEENS7_ILi96EEENS7_ILi64EEEEEELi256ENS_6half_tEfNS_4arch4Sm90ELb0ELb0ELb0ELb1ELb1ELb0ELb1ELb1ELb0ELb1ELb0ELb0EEENS1_21CollectiveEpilogueFwdINS6_IJSA_NS7_ILi256EEESB_EEES9_SE_SG_Li256ELb1ELb1ELb0ELb0EEENS1_36VarlenDynamicPersistentTileSchedulerILi128ELi96ELi256ELi128ELb0ELb1ELb1ELb0ELb1ELb1EEEEEEEEEvNT_6ParamsE,"ax",@progbits
	.align	128
.text._ZN7cutlass13device_kernelIN5flash11enable_sm90INS1_16FlashAttnFwdSm90INS1_25CollectiveMainloopFwdSm90ILi2EN4cute5tupleIJNS5_1CILi1EEES8_S8_EEENS6_IJNS7_ILi128EEENS7_ILi96EEENS7_ILi64EEEEEELi256ENS_6half_tEfNS_4arch4Sm90ELb0ELb0ELb0ELb1ELb1ELb0ELb1ELb1ELb0ELb1ELb0ELb0EEENS1_21CollectiveEpilogueFwdINS6_IJSA_NS7_ILi256EEESB_EEES9_SE_SG_Li256ELb1ELb1ELb0ELb0EEENS1_36VarlenDynamicPersistentTileSchedulerILi128ELi96ELi256ELi128ELb0ELb1ELb1ELb0ELb1ELb1EEEEEEEEEvNT_6ParamsE:
        .type           _ZN7cutlass13device_kernelIN5flash11enable_sm90INS1_16FlashAttnFwdSm90INS1_25CollectiveMainloopFwdSm90ILi2EN4cute5tupleIJNS5_1CILi1EEES8_S8_EEENS6_IJNS7_ILi128EEENS7_ILi96EEENS7_ILi64EEEEEELi256ENS_6half_tEfNS_4arch4Sm90ELb0ELb0ELb0ELb1ELb1ELb0ELb1ELb1ELb0ELb1ELb0ELb0EEENS1_21CollectiveEpilogueFwdINS6_IJSA_NS7_ILi256EEESB_EEES9_SE_SG_Li256ELb1ELb1ELb0ELb0EEENS1_36VarlenDynamicPersistentTileSchedulerILi128ELi96ELi256ELi128ELb0ELb1ELb1ELb0ELb1ELb1EEEEEEEEEvNT_6ParamsE,@function
        .size           _ZN7cutlass13device_kernelIN5flash11enable_sm90INS1_16FlashAttnFwdSm90INS1_25CollectiveMainloopFwdSm90ILi2EN4cute5tupleIJNS5_1CILi1EEES8_S8_EEENS6_IJNS7_ILi128EEENS7_ILi96EEENS7_ILi64EEEEEELi256ENS_6half_tEfNS_4arch4Sm90ELb0ELb0ELb0ELb1ELb1ELb0ELb1ELb1ELb0ELb1ELb0ELb0EEENS1_21CollectiveEpilogueFwdINS6_IJSA_NS7_ILi256EEESB_EEES9_SE_SG_Li256ELb1ELb1ELb0ELb0EEENS1_36VarlenDynamicPersistentTileSchedulerILi128ELi96ELi256ELi128ELb0ELb1ELb1ELb0ELb1ELb1EEEEEEEEEvNT_6ParamsE,(.L_x_15555 - _ZN7cutlass13device_kernelIN5flash11enable_sm90INS1_16FlashAttnFwdSm90INS1_25CollectiveMainloopFwdSm90ILi2EN4cute5tupleIJNS5_1CILi1EEES8_S8_EEENS6_IJNS7_ILi128EEENS7_ILi96EEENS7_ILi64EEEEEELi256ENS_6half_tEfNS_4arch4Sm90ELb0ELb0ELb0ELb1ELb1ELb0ELb1ELb1ELb0ELb1ELb0ELb0EEENS1_21CollectiveEpilogueFwdINS6_IJSA_NS7_ILi256EEESB_EEES9_SE_SG_Li256ELb1ELb1ELb0ELb0EEENS1_36VarlenDynamicPersistentTileSchedulerILi128ELi96ELi256ELi128ELb0ELb1ELb1ELb0ELb1ELb1EEEEEEEEEvNT_6ParamsE)
        .other          _ZN7cutlass13device_kernelIN5flash11enable_sm90INS1_16FlashAttnFwdSm90INS1_25CollectiveMainloopFwdSm90ILi2EN4cute5tupleIJNS5_1CILi1EEES8_S8_EEENS6_IJNS7_ILi128EEENS7_ILi96EEENS7_ILi64EEEEEELi256ENS_6half_tEfNS_4arch4Sm90ELb0ELb0ELb0ELb1ELb1ELb0ELb1ELb1ELb0ELb1ELb0ELb0EEENS1_21CollectiveEpilogueFwdINS6_IJSA_NS7_ILi256EEESB_EEES9_SE_SG_Li256ELb1ELb1ELb0ELb0EEENS1_36VarlenDynamicPersistentTileSchedulerILi128ELi96ELi256ELi128ELb0ELb1ELb1ELb0ELb1ELb1EEEEEEEEEvNT_6ParamsE,@"STO_CUDA_ENTRY STV_DEFAULT"
_ZN7cutlass13device_kernelIN5flash11enable_sm90INS1_16FlashAttnFwdSm90INS1_25CollectiveMainloopFwdSm90ILi2EN4cute5tupleIJNS5_1CILi1EEES8_S8_EEENS6_IJNS7_ILi128EEENS7_ILi96EEENS7_ILi64EEEEEELi256ENS_6half_tEfNS_4arch4Sm90ELb0ELb0ELb0ELb1ELb1ELb0ELb1ELb1ELb0ELb1ELb0ELb0EEENS1_21CollectiveEpilogueFwdINS6_IJSA_NS7_ILi256EEESB_EEES9_SE_SG_Li256ELb1ELb1ELb0ELb0EEENS1_36VarlenDynamicPersistentTileSchedulerILi128ELi96ELi256ELi128ELb0ELb1ELb1ELb0ELb1ELb1EEEEEEEEEvNT_6ParamsE:
        /* <DEDUP_REMOVED lines=47> */
.L_x_10129:
        /* <DEDUP_REMOVED lines=22> */
.L_x_10130:
        /* <DEDUP_REMOVED lines=18> */
.L_x_10131:
        /* <DEDUP_REMOVED lines=22> */
.L_x_10132:
        /* <DEDUP_REMOVED lines=23> */
.L_x_10133:
        /* <DEDUP_REMOVED lines=10> */
.L_x_10135:
[----:B------:R-:W-:-:S08]  /*08e0*/  NOP ;  /* 0x0000000000007918 */ /* 0x000fd00000000000 */
[----:B------:R-:W1:Y:S02]  /*08f0*/  USETMAXREG.TRY_ALLOC.CTAPOOL UP0, 0xe8 ;  /* 0x000000e8000079c8 */ /* 0x000e640008000600 */
[----:B-1----:R-:W-:-:S13]  /*0900*/  PLOP3.LUT P0, PT, PT, PT, UP0, 0x80, 0x0 ;  /* 0x000000000000781c */ /* 0x002fda0003f0f008 */
[----:B------:R-:W-:Y:S05]  /*0910*/  @!P0 BRA `(.L_x_10135) ;  /* 0xfffffffc00f08947 */ /* 0x000fea000383ffff */
[----:B------:R-:W1:Y:S01]  /*0920*/  S2R R0, SR_TID.X ;  /* 0x0000000000007919 */ /* 0x000e620000002100 */
[----:B------:R-:W2:Y:S01]  /*0930*/  S2UR UR5, SR_CgaCtaId ;  /* 0x00000000000579c3 */ /* 0x000ea20000008800 */
[----:B------:R-:W-:-:S07]  /*0940*/  UMOV UR4, 0x400 ;  /* 0x0000040000047882 */ /* 0x000fce0000000000 */
[----:B------:R-:W-:Y:S06]  /*0950*/  BAR.ARV 0x8, 0x180 ;  /* 0x0206000000007b1d */ /* 0x000fec0000002000 */
[----:B--2---:R-:W-:Y:S01]  /*0960*/  ULEA UR4, UR5, UR4, 0x18 ;  /* 0x0000000405047291 */ /* 0x004fe2000f8ec03f */
[----:B-1----:R-:W-:-:S04]  /*0970*/  SHF.R.U32.HI R0, RZ, 0x7, R0 ;  /* 0x00000007ff007819 */ /* 0x002fc80000011600 */
[----:B------:R-:W-:-:S13]  /*0980*/  ISETP.NE.AND P0, PT, R0, 0x1, PT ;  /* 0x000000010000780c */ /* 0x000fda0003f05270 */
[----:B------:R-:W-:Y:S08]  /*0990*/  @!P0 BAR.ARV 0x9, 0x100 ;  /* 0x0244000000008b1d */ /* 0x000ff00000002000 */
[----:B------:R-:W-:Y:S06]  /*09a0*/  BAR.SYNC.DEFER_BLOCKING 0x5, 0x180 ;  /* 0x0146000000007b1d */ /* 0x000fec0000010000 */
[----:B------:R-:W1:Y:S01]  /*09b0*/  LDS.128 R12, [UR4+0x324d0] ;  /* 0x0324d004ff0c7984 */ /* 0x000e620008000c00 */
[----:B------:R-:W-:Y:S01]  /*09c0*/  ULDC UR4, c[0x0][0xd3c] ;  /* 0x00034f0000047ab9 */ /* 0x000fe20000000800 */
[----:B------:R-:W-:Y:S06]  /*09d0*/  BAR.ARV 0x4, 0x180 ;  /* 0x0106000000007b1d */ /* 0x000fec0000002000 */
[----:B-1----:R-:W-:-:S13]  /*09e0*/  ISETP.GE.AND P0, PT, R15, UR4, PT ;  /* 0x000000040f007c0c */ /* 0x002fda000bf06270 */
[----:B------:R-:W-:Y:S05]  /*09f0*/  @P0 EXIT ;  /* 0x000000000000094d */ /* 0x000fea0003800000 */
[----:B0-----:R-:W2:Y:S01]  /*0a00*/  LDL R2, [R1+0x24] ;  /* 0x0000240001027983 */ /* 0x001ea20000100800 */
[----:B------:R-:W-:Y:S01]  /*0a10*/  R2UR UR5, R13 ;  /* 0x000000000d0572ca */ /* 0x000fe200000e0000 */
[----:B------:R-:W-:Y:S01]  /*0a20*/  UMOV UR39, URZ ;  /* 0x0000003f00277c82 */ /* 0x000fe20008000000 */
[----:B------:R-:W-:Y:S01]  /*0a30*/  R2UR UR6, R14 ;  /* 0x000000000e0672ca */ /* 0x000fe200000e0000 */
[----:B------:R-:W0:Y:S01]  /*0a40*/  S2R R0, SR_TID.X ;  /* 0x0000000000007919 */ /* 0x000e220000002100 */
[----:B------:R-:W-:Y:S01]  /*0a50*/  UMOV UR38, URZ ;  /* 0x0000003f00267c82 */ /* 0x000fe20008000000 */
[----:B0-----:R-:W-:-:S05]  /*0a60*/  VIADD R12, R0, 0xffffff80 ;  /* 0xffffff80000c7836 */ /* 0x001fca0000000000 */
[----:B------:R-:W-:-:S04]  /*0a70*/  SHF.R.S32.HI R0, RZ, 0x1f, R12 ;  /* 0x0000001fff007819 */ /* 0x000fc8000001140c */
[CC--:B------:R-:W-:Y:S02]  /*0a80*/  LEA.HI R4, R0.reuse, R12.reuse, RZ, 0x5 ;  /* 0x0000000c00047211 */ /* 0x0c0fe400078f28ff */
[CC--:B------:R-:W-:Y:S02]  /*0a90*/  LEA.HI R3, R0.reuse, R12.reuse, RZ, 0x4 ;  /* 0x0000000c00037211 */ /* 0x0c0fe400078f20ff */
[----:B------:R-:W-:Y:S01]  /*0aa0*/  LEA.HI R11, R0, R12, RZ, 0x2 ;  /* 0x0000000c000b7211 */ /* 0x000fe200078f10ff */
[----:B------:R-:W-:Y:S01]  /*0ab0*/  IMAD.SHL.U32 R5, R4, 0x20, RZ ;  /* 0x0000002004057824 */ /* 0x000fe200078e00ff */
[----:B------:R-:W-:Y:S02]  /*0ac0*/  SHF.R.S32.HI R6, RZ, 0x4, R3 ;  /* 0x00000004ff067819 */ /* 0x000fe40000011403 */
[----:B------:R-:W-:Y:S02]  /*0ad0*/  LOP3.LUT R4, R3, 0x3fffff0, RZ, 0xc0, !PT ;  /* 0x03fffff003047812 */ /* 0x000fe400078ec0ff */
[----:B------:R-:W-:-:S02]  /*0ae0*/  LOP3.LUT R11, R11, 0xfffffffc, RZ, 0xc0, !PT ;  /* 0xfffffffc0b0b7812 */ /* 0x000fc400078ec0ff */
[----:B------:R-:W-:Y:S01]  /*0af0*/  LEA.HI R3, R3, R6, RZ, 0x1 ;  /* 0x0000000603037211 */ /* 0x000fe200078f08ff */
[C---:B------:R-:W-:Y:S01]  /*0b00*/  IMAD.IADD R4, R12.reuse, 0x1, -R4 ;  /* 0x000000010c047824 */ /* 0x040fe200078e0a04 */
[----:B------:R-:W-:Y:S01]  /*0b10*/  LOP3.LUT R5, R5, 0xfffffc00, RZ, 0xc0, !PT ;  /* 0xfffffc0005057812 */ /* 0x000fe200078ec0ff */
[----:B------:R-:W-:Y:S01]  /*0b20*/  IMAD.IADD R11, R12, 0x1, -R11 ;  /* 0x000000010c0b7824 */ /* 0x000fe200078e0a0b */
[----:B------:R-:W-:-:S03]  /*0b30*/  LOP3.LUT R3, R3, 0x1ffffffe, RZ, 0xc0, !PT ;  /* 0x1ffffffe03037812 */ /* 0x000fc600078ec0ff */
[----:B------:R-:W-:Y:S01]  /*0b40*/  IMAD R4, R4, 0x40, R5 ;  /* 0x0000004004047824 */ /* 0x000fe200078e0205 */
[----:B------:R-:W-:Y:S01]  /*0b50*/  LEA.HI R5, R11, R11, RZ, 0x1 ;  /* 0x0000000b0b057211 */ /* 0x000fe200078f08ff */
[----:B------:R-:W-:-:S03]  /*0b60*/  IMAD.IADD R3, R6, 0x1, -R3 ;  /* 0x0000000106037824 */ /* 0x000fc600078e0a03 */
[----:B------:R-:W-:Y:S01]  /*0b70*/  LOP3.LUT R6, R5, 0x1ffffffe, RZ, 0xc0, !PT ;  /* 0x1ffffffe05067812 */ /* 0x000fe200078ec0ff */
[----:B------:R-:W-:-:S04]  /*0b80*/  IMAD R225, R3, 0x8, R4 ;  /* 0x0000000803e17824 */ /* 0x000fc800078e0204 */
[----:B------:R-:W-:Y:S01]  /*0b90*/  IMAD.IADD R11, R11, 0x1, -R6 ;  /* 0x000000010b0b7824 */ /* 0x000fe200078e0a06 */
[----:B--2---:R-:W-:Y:S02]  /*0ba0*/  R2UR UR4, R2 ;  /* 0x00000000020472ca */ /* 0x004fe400000e0000 */
[CC--:B------:R-:W-:Y:S02]  /*0bb0*/  LEA.HI R2, R0.reuse, R12.reuse, RZ, 0x7 ;  /* 0x0000000c00027211 */ /* 0x0c0fe400078f38ff */
[----:B------:R-:W-:Y:S02]  /*0bc0*/  LEA.HI R0, R0, R12, RZ, 0x3 ;  /* 0x0000000c00007211 */ /* 0x000fe400078f18ff */
[----:B------:R-:W-:Y:S02]  /*0bd0*/  LOP3.LUT R220, R2, 0xffffff80, RZ, 0xc0, !PT ;  /* 0xffffff8002dc7812 */ /* 0x000fe400078ec0ff */
[----:B------:R-:W-:Y:S02]  /*0be0*/  SHF.R.S32.HI R221, RZ, 0x7, R2 ;  /* 0x00000007ffdd7819 */ /* 0x000fe40000011402 */
[----:B------:R-:W-:Y:S01]  /*0bf0*/  LOP3.LUT R214, R0, 0xfffffff8, RZ, 0xc0, !PT ;  /* 0xfffffff800d67812 */ /* 0x000fe200078ec0ff */
[----:B------:R-:W-:Y:S01]  /*0c00*/  IMAD.IADD R220, R12, 0x1, -R220 ;  /* 0x000000010cdc7824 */ /* 0x000fe200078e0adc */
[----:B------:R-:W-:Y:S01]  /*0c10*/  LEA.HI R2, R2, R221, RZ, 0x1 ;  /* 0x000000dd02027211 */ /* 0x000fe200078f08ff */
[----:B------:R-:W-:Y:S01]  /*0c20*/  ULOP3.LUT UR4, UR4, 0x1, URZ, 0xfc, !UPT ;  /* 0x0000000104047892 */ /* 0x000fe2000f8efc3f */
[----:B------:R-:W-:Y:S01]  /*0c30*/  SHF.R.S32.HI R217, RZ, 0x3, R0 ;  /* 0x00000003ffd97819 */ /* 0x000fe20000011400 */
[----:B------:R-:W-:Y:S01]  /*0c40*/  IMAD.IADD R214, R12, 0x1, -R214 ;  /* 0x000000010cd67824 */ /* 0x000fe200078e0ad6 */
[----:B------:R-:W-:-:S02]  /*0c50*/  SHF.R.S32.HI R7, RZ, 0x1f, R220 ;  /* 0x0000001fff077819 */ /* 0x000fc400000114dc */
[----:B------:R-:W-:Y:S01]  /*0c60*/  LOP3.LUT R2, R2, 0x3fffffe, RZ, 0xc0, !PT ;  /* 0x03fffffe02027812 */ /* 0x000fe200078ec0ff */
[----:B------:R-:W-:Y:S01]  /*0c70*/  IMAD.U32 R226, RZ, RZ, UR4 ;  /* 0x00000004ffe27e24 */ /* 0x000fe2000f8e00ff */
[CC--:B------:R-:W-:Y:S01]  /*0c80*/  LEA.HI R8, R7.reuse, R220.reuse, RZ, 0x2 ;  /* 0x000000dc07087211 */ /* 0x0c0fe200078f10ff */
[----:B------:R-:W-:Y:S01]  /*0c90*/  UMOV UR4, URZ ;  /* 0x0000003f00047c82 */ /* 0x000fe20008000000 */
        /* <DEDUP_REMOVED lines=10> */
[----:B------:R-:W-:-:S04]  /*0d40*/  IMAD.IADD R10, R9, 0x1, -R10 ;  /* 0x00000001090a7824 */ /* 0x000fc800078e0a0a */
[----:B------:R-:W-:-:S04]  /*0d50*/  IMAD R7, R7, 0x10, R10 ;  /* 0x0000001007077824 */ /* 0x000fc800078e020a */
[----:B------:R-:W-:Y:S01]  /*0d60*/  IMAD R222, R2, 0x40, R7 ;  /* 0x0000004002de7824 */ /* 0x000fe200078e0207 */
[----:B------:R-:W-:Y:S01]  /*0d70*/  SHF.L.U32 R2, R214, 0x3, RZ ;  /* 0x00000003d6027819 */ /* 0x000fe200000006ff */
[----:B------:R-:W-:Y:S02]  /*0d80*/  IMAD.MOV.U32 R7, RZ, RZ, R15 ;  /* 0x000000ffff077224 */ /* 0x000fe400078e000f */
[----:B------:R-:W-:Y:S01]  /*0d90*/  IMAD R224, R11, 0x8, R222 ;  /* 0x000000080be07824 */ /* 0x000fe200078e02de */
[----:B------:R-:W-:Y:S01]  /*0da0*/  SHF.R.S32.HI R0, RZ, 0x1f, R2 ;  /* 0x0000001fff007819 */ /* 0x000fe20000011402 */
[C---:B------:R-:W-:Y:S02]  /*0db0*/  VIADD R212, R2.reuse, 0x40 ;  /* 0x0000004002d47836 */ /* 0x040fe40000000000 */
[C---:B------:R-:W-:Y:S02]  /*0dc0*/  VIADD R211, R2.reuse, 0x80 ;  /* 0x0000008002d37836 */ /* 0x040fe40000000000 */
[----:B------:R-:W-:Y:S01]  /*0dd0*/  VIADD R213, R2, 0xc0 ;  /* 0x000000c002d57836 */ /* 0x000fe20000000000 */
[----:B------:R-:W-:-:S02]  /*0de0*/  SHF.R.S32.HI R229, RZ, 0x1f, R212 ;  /* 0x0000001fffe57819 */ /* 0x000fc400000114d4 */
[----:B------:R-:W-:Y:S02]  /*0df0*/  SHF.R.S32.HI R228, RZ, 0x1f, R211 ;  /* 0x0000001fffe47819 */ /* 0x000fe400000114d3 */
[----:B------:R-:W-:-:S07]  /*0e00*/  SHF.R.S32.HI R227, RZ, 0x1f, R213 ;  /* 0x0000001fffe37819 */ /* 0x000fce00000114d5 */
.L_x_10182:
[----:B01----:R-:W0:Y:S01]  /*0e10*/  LDC.64 R4, c[0x0][0xd88] ;  /* 0x00036200ff047b82 */ /* 0x003e220000000a00 */
[----:B------:R-:W-:Y:S01]  /*0e20*/  ULDC.64 UR8, c[0x0][0xb20] ;  /* 0x0002c80000087ab9 */ /* 0x000fe20000000a00 */
[----:B------:R-:W-:Y:S01]  /*0e30*/  ULDC.64 UR10, c[0x0][0x418] ;  /* 0x00010600000a7ab9 */ /* 0x000fe20000000a00 */
[----:B------:R-:W-:Y:S01]  /*0e40*/  IMAD.MOV.U32 R0, RZ, RZ, RZ ;  /* 0x000000ffff007224 */ /* 0x000fe200078e00ff */
[----:B------:R-:W-:Y:S01]  /*0e50*/  ULDC UR4, c[0x0][0x424] ;  /* 0x0001090000047ab9 */ /* 0x000fe20000000800 */
[----:B------:R-:W-:Y:S01]  /*0e60*/  ULDC UR7, c[0x0][0x2f0] ;  /* 0x0000bc0000077ab9 */ /* 0x000fe20000000800 */
[----:B0-----:R-:W-:-:S06]  /*0e70*/  IMAD.WIDE R4, R7, 0x4, R4 ;  /* 0x0000000407047825 */ /* 0x001fcc00078e0204 */
[----:B--2---:R-:W2:Y:S01]  /*0e80*/  LDG.E R4, desc[UR36][R4.64] ;  /* 0x0000002404047981 */ /* 0x004ea2000c1e1900 */
[----:B------:R-:W-:-:S04]  /*0e90*/  UISETP.NE.U32.AND UP0, UPT, UR8, URZ, UPT ;  /* 0x0000003f0800728c */ /* 0x000fc8000bf05070 */
[----:B------:R-:W-:-:S06]  /*0ea0*/  UISETP.NE.AND.EX UP0, UPT, UR9, URZ, UPT, UP0 ;  /* 0x0000003f0900728c */ /* 0x000fcc000bf05300 */
[----:B------:R-:W-:Y:S02]  /*0eb0*/  PLOP3.LUT P0, PT, PT, PT, UP0, 0x80, 0x0 ;  /* 0x000000000000781c */ /* 0x000fe40003f0f008 */
[----:B--2---:R-:W-:-:S13]  /*0ec0*/  R2UR UR61, R4 ;  /* 0x00000000043d72ca */ /* 0x004fda00000e0000 */
[----:B------:R-:W-:Y:S02]  /*0ed0*/  USHF.R.S32.HI UR12, URZ, 0x1f, UR61 ;  /* 0x0000001f3f0c7899 */ /* 0x000fe4000801143d */
[----:B------:R-:W-:-:S04]  /*0ee0*/  @UP0 ULEA UR8, UP1, UR61, UR8, 0x2 ;  /* 0x000000083d080291 */ /* 0x000fc8000f82103f */
[----:B------:R-:W-:Y:S02]  /*0ef0*/  @UP0 ULEA.HI.X UR9, UR61, UR9, UR12, 0x2, UP1 ;  /* 0x000000093d090291 */ /* 0x000fe400088f140c */
[----:B------:R-:W-:Y:S02]  /*0f00*/  IMAD.U32 R218, RZ, RZ, UR12 ;  /* 0x0000000cffda7e24 */ /* 0x000fe4000f8e00ff */
[----:B----4-:R-:W-:Y:S02]  /*0f10*/  IMAD.U32 R6, RZ, RZ, UR8 ;  /* 0x00000008ff067e24 */ /* 0x010fe4000f8e00ff */
[----:B------:R-:W-:Y:S01]  /*0f20*/  IMAD.U32 R7, RZ, RZ, UR9 ;  /* 0x00000009ff077e24 */ /* 0x000fe2000f8e00ff */
[----:B------:R-:W-:Y:S02]  /*0f30*/  ULDC.64 UR8, c[0x0][0xb18] ;  /* 0x0002c60000087ab9 */ /* 0x000fe40000000a00 */
[----:B------:R-:W-:Y:S02]  /*0f40*/  UISETP.NE.U32.AND UP0, UPT, UR8, URZ, UPT ;  /* 0x0000003f0800728c */ /* 0x000fe4000bf05070 */
[----:B------:R-:W-:Y:S01]  /*0f50*/  UISETP.NE.U32.AND UP1, UPT, UR10, URZ, UPT ;  /* 0x0000003f0a00728c */ /* 0x000fe2000bf25070 */
[----:B------:R0:W5:Y:S01]  /*0f60*/  @P0 LDG.E R0, desc[UR36][R6.64] ;  /* 0x0000002406000981 */ /* 0x000162000c1e1900 */
[----:B------:R-:W-:-:S02]  /*0f70*/  UISETP.NE.AND.EX UP0, UPT, UR9, URZ, UPT, UP0 ;  /* 0x0000003f0900728c */ /* 0x000fc4000bf05300 */
[----:B------:R-:W-:-:S04]  /*0f80*/  UISETP.NE.AND.EX UP1, UPT, UR11, URZ, UPT, UP1 ;  /* 0x0000003f0b00728c */ /* 0x000fc8000bf25310 */
[----:B------:R-:W-:Y:S01]  /*0f90*/  USEL UR4, UR4, 0x1, UP1 ;  /* 0x0000000104047887 */ /* 0x000fe20008800000 */
[----:B------:R-:W-:-:S03]  /*0fa0*/  PLOP3.LUT P0, PT, PT, PT, UP0, 0x80, 0x0 ;  /* 0x000000000000781c */ /* 0x000fc60003f0f008 */
[----:B------:R-:W-:Y:S02]  /*0fb0*/  UIMAD UR4, UR4, UR7, URZ ;  /* 0x00000007040472a4 */ /* 0x000fe4000f8e023f */
[----:B------:R-:W-:-:S04]  /*0fc0*/  @UP0 ULEA UR8, UP1, UR61, UR8, 0x2 ;  /* 0x000000083d080291 */ /* 0x000fc8000f82103f */
[----:B------:R-:W-:Y:S01]  /*0fd0*/  @UP0 ULEA.HI.X UR9, UR61, UR9, UR12, 0x2, UP1 ;  /* 0x000000093d090291 */ /* 0x000fe200088f140c */
[----:B------:R-:W-:Y:S02]  /*0fe0*/  IMAD.U32 R23, RZ, RZ, UR4 ;  /* 0x00000004ff177e24 */ /* 0x000fe4000f8e00ff */
[----:B------:R-:W-:-:S03]  /*0ff0*/  IMAD.U32 R4, RZ, RZ, UR8 ;  /* 0x00000008ff047e24 */ /* 0x000fc6000f8e00ff */
[----:B------:R-:W-:-:S05]  /*1000*/  IMAD.U32 R5, RZ, RZ, UR9 ;  /* 0x00000009ff057e24 */ /* 0x000fca000f8e00ff */
[----:B------:R0:W5:Y:S01]  /*1010*/  @P0 LDG.E R23, desc[UR36][R4.64] ;  /* 0x0000002404170981 */ /* 0x000162000c1e1900 */
[----:B------:R-:W-:Y:S02]  /*1020*/  IMAD.U32 R215, RZ, RZ, UR5 ;  /* 0x00000005ffd77e24 */ /* 0x000fe4000f8e00ff */
[----:B------:R-:W-:Y:S01]  /*1030*/  IMAD.U32 R216, RZ, RZ, UR6 ;  /* 0x00000006ffd87e24 */ /* 0x000fe2000f8e00ff */
[----:B---3--:R-:W-:Y:S06]  /*1040*/  @P0 BRA `(.L_x_10136) ;  /* 0x00000000002c0947 */ /* 0x008fec0003800000 */
[----:B------:R-:W-:Y:S02]  /*1050*/  ULDC.64 UR4, c[0x0][0xb00] ;  /* 0x0002c00000047ab9 */ /* 0x000fe40000000a00 */
[----:B------:R-:W-:-:S04]  /*1060*/  ISETP.NE.U32.AND P0, PT, RZ, UR4, PT ;  /* 0x00000004ff007c0c */ /* 0x000fc8000bf05070 */
[----:B------:R-:W-:-:S13]  /*1070*/  ISETP.NE.AND.EX P0, PT, RZ, UR5, PT, P0 ;  /* 0x00000005ff007c0c */ /* 0x000fda000bf05300 */
[----:B------:R-:W-:Y:S05]  /*1080*/  @!P0 BRA `(.L_x_10136) ;  /* 0x00000000001c8947 */ /* 0x000fea0003800000 */
[----:B------:R-:W-:Y:S02]  /*1090*/  ULDC.64 UR4, c[0x0][0xb00] ;  /* 0x0002c00000047ab9 */ /* 0x000fe40000000a00 */
[----:B------:R-:W-:-:S06]  /*10a0*/  UIMAD.WIDE UR4, UR61, 0x4, UR4 ;  /* 0x000000043d0478a5 */ /* 0x000fcc000f8e0204 */
[----:B0-----:R-:W-:Y:S01]  /*10b0*/  MOV R4, UR4 ;  /* 0x0000000400047c02 */ /* 0x001fe20008000f00 */
[----:B------:R-:W-:-:S05]  /*10c0*/  IMAD.U32 R5, RZ, RZ, UR5 ;  /* 0x00000005ff057e24 */ /* 0x000fca000f8e00ff */
[----:B-----5:R-:W2:Y:S04]  /*10d0*/  LDG.E R23, desc[UR36][R4.64] ;  /* 0x0000002404177981 */ /* 0x020ea8000c1e1900 */
[----:B------:R-:W2:Y:S02]  /*10e0*/  LDG.E R6, desc[UR36][R4.64+0x4] ;  /* 0x0000042404067981 */ /* 0x000ea4000c1e1900 */
[----:B--2---:R-:W-:-:S07]  /*10f0*/  IMAD.IADD R23, R6, 0x1, -R23 ;  /* 0x0000000106177824 */ /* 0x004fce00078e0a17 */
.L_x_10136:
[----:B-----5:R-:W-:Y:S01]  /*1100*/  IMAD.IADD R23, R23, 0x1, -R0 ;  /* 0x0000000117177824 */ /* 0x020fe200078e0a00 */
[----:B------:R-:W-:Y:S02]  /*1110*/  PLOP3.LUT P0, PT, PT, PT, PT, 0x80, 0x0 ;  /* 0x000000000000781c */ /* 0x000fe40003f0f070 */
[----:B------:R-:W-:Y:S02]  /*1120*/  CS2R R8, SRZ ;  /* 0x0000000000087805 */ /* 0x000fe4000001ff00 */
[----:B------:R-:W-:Y:S01]  /*1130*/  CS2R R150, SRZ ;  /* 0x0000000000967805 */ /* 0x000fe2000001ff00 */
[C---:B------:R-:W-:Y:S01]  /*1140*/  VIADD R0, R23.reuse, 0x5f ;  /* 0x0000005f17007836 */ /* 0x040fe20000000000 */
[----:B------:R-:W-:Y:S02]  /*1150*/  ISETP.GE.AND P1, PT, R23, 0x1, PT ;  /* 0x000000011700780c */ /* 0x000fe40003f26270 */
[----:B------:R-:W-:Y:S02]  /*1160*/  CS2R R148, SRZ ;  /* 0x0000000000947805 */ /* 0x000fe4000001ff00 */
[----:B------:R-:W-:Y:S01]  /*1170*/  CS2R R146, SRZ ;  /* 0x0000000000927805 */ /* 0x000fe2000001ff00 */
[----:B------:R-:W-:Y:S01]  /*1180*/  IMAD.HI R208, R0, 0x2aaaaaab, RZ ;  /* 0x2aaaaaab00d07827 */ /* 0x000fe200078e02ff */
[----:B------:R-:W-:-:S02]  /*1190*/  CS2R R144, SRZ ;  /* 0x0000000000907805 */ /* 0x000fc4000001ff00 */
[----:B------:R-:W-:Y:S02]  /*11a0*/  CS2R R142, SRZ ;  /* 0x00000000008e7805 */ /* 0x000fe4000001ff00 */
[----:B------:R-:W-:Y:S01]  /*11b0*/  CS2R R140, SRZ ;  /* 0x00000000008c7805 */ /* 0x000fe2000001ff00 */
[----:B------:R-:W-:Y:S01]  /*11c0*/  IMAD.MOV.U32 R0, RZ, RZ, RZ ;  /* 0x000000ffff007224 */ /* 0x000fe200078e00ff */
[----:B------:R-:W-:Y:S02]  /*11d0*/  SHF.R.U32.HI R3, RZ, 0x1f, R208 ;  /* 0x0000001fff037819 */ /* 0x000fe400000116d0 */
[----:B------:R-:W-:Y:S02]  /*11e0*/  CS2R R138, SRZ ;  /* 0x00000000008a7805 */ /* 0x000fe4000001ff00 */
[----:B------:R-:W-:Y:S02]  /*11f0*/  CS2R R136, SRZ ;  /* 0x0000000000887805 */ /* 0x000fe4000001ff00 */
[----:B------:R-:W-:-:S02]  /*1200*/  CS2R R134, SRZ ;  /* 0x0000000000867805 */ /* 0x000fc4000001ff00 */
[----:B------:R-:W-:Y:S02]  /*1210*/  LEA.HI.SX32 R208, R208, R3, 0x1c ;  /* 0x00000003d0d07211 */ /* 0x000fe400078fe2ff */
        /* <DEDUP_REMOVED lines=56> */
[----:B------:R-:W-:Y:S01]  /*15a0*/  CS2R R24, SRZ ;  /* 0x0000000000187805 */ /* 0x000fe2000001ff00 */
[----:B------:R-:W-:Y:S06]  /*15b0*/  @!P1 BRA `(.L_x_10137) ;  /* 0x0000005000e89947 */ /* 0x000fec0003800000 */
[----:B------:R-:W1:Y:S01]  /*15c0*/  S2UR UR53, SR_CgaCtaId ;  /* 0x00000000003579c3 */ /* 0x000e620000008800 */
[----:B------:R-:W2:Y:S01]  /*15d0*/  SHFL.IDX PT, R0, R221, RZ, 0x1f ;  /* 0x00001fffdd007589 */ /* 0x000ea200000e0000 */
[----:B------:R-:W-:Y:S02]  /*15e0*/  UMOV UR40, 0x400 ;  /* 0x0000040000287882 */ /* 0x000fe40000000000 */
[----:B-1----:R-:W-:Y:S01]  /*15f0*/  ULEA UR40, UR53, UR40, 0x18 ;  /* 0x0000002835287291 */ /* 0x002fe2000f8ec03f */
[----:B--2---:R-:W-:-:S03]  /*1600*/  R2UR UR4, R0 ;  /* 0x00000000000472ca */ /* 0x004fc600000e0000 */
[----:B------:R-:W-:-:S04]  /*1610*/  UIADD3 UR6, UR40, 0x18400, URZ ;  /* 0x0001840028067890 */ /* 0x000fc8000fffe03f */
[----:B------:R-:W-:-:S06]  /*1620*/  ULOP3.LUT UP0, URZ, UR6, 0x1bf, URZ, 0xc0, !UPT ;  /* 0x000001bf063f7892 */ /* 0x000fcc000f80c03f */
[----:B------:R-:W-:Y:S01]  /*1630*/  PLOP3.LUT P0, PT, PT, PT, UP0, 0x80, 0x0 ;  /* 0x000000000000781c */ /* 0x000fe20003f0f008 */
[----:B------:R-:W-:-:S04]  /*1640*/  ULEA.HI UR5, UR4, UR4, URZ, 0x1 ;  /* 0x0000000404057291 */ /* 0x000fc8000f8f083f */
[----:B------:R-:W-:-:S04]  /*1650*/  ULOP3.LUT UR5, UR5, 0xffffe, URZ, 0xc0, !UPT ;  /* 0x000ffffe05057892 */ /* 0x000fc8000f8ec03f */
[----:B------:R-:W-:-:S04]  /*1660*/  UIADD3 UR41, UR4, -UR5, URZ ;  /* 0x8000000504297290 */ /* 0x000fc8000fffe03f */
[----:B------:R-:W-:Y:S08]  /*1670*/  @!P0 BRA `(.L_x_10138) ;  /* 0x0000000000408947 */ /* 0x000ff00003800000 */
[----:B------:R-:W-:Y:S01]  /*1680*/  MOV R0, 0x0 ;  /* 0x0000000000007802 */ /* 0x000fe20000000f00 */
[----:B------:R-:W-:Y:S01]  /*1690*/  ULDC.64 UR4, c[0x4][0xf0] ;  /* 0x01003c0000047ab9 */ /* 0x000fe20000000a00 */
[----:B------:R-:W-:Y:S01]  /*16a0*/  ULDC.64 UR6, c[0x4][0x38] ;  /* 0x01000e0000067ab9 */ /* 0x000fe20000000a00 */
[----:B0-----:R-:W-:Y:S01]  /*16b0*/  IMAD.U32 R4, RZ, RZ, UR4 ;  /* 0x00000004ff047e24 */ /* 0x001fe2000f8e00ff */
        /* <DEDUP_REMOVED lines=12> */
.L_x_10138:
[----:B------:R-:W-:Y:S01]  /*1780*/  R2UR UR5, R219 ;  /* 0x00000000db0572ca */ /* 0x000fe200000e0000 */
[----:B------:R-:W1:-:S12]  /*1790*/  S2R R16, SR_TID.X ;  /* 0x0000000000107919 */ /* 0x000e580000002100 */
[----:B------:R-:W-:-:S04]  /*17a0*/  ULEA.HI UR4, UR5, UR5, URZ, 0x1 ;  /* 0x0000000505047291 */ /* 0x000fc8000f8f083f */
[----:B------:R-:W-:-:S04]  /*17b0*/  ULOP3.LUT UR4, UR4, 0xfffffffe, URZ, 0xc0, !UPT ;  /* 0xfffffffe04047892 */ /* 0x000fc8000f8ec03f */
[----:B------:R-:W-:-:S06]  /*17c0*/  UIADD3 UR4, UR5, -UR4, URZ ;  /* 0x8000000405047290 */ /* 0x000fcc000fffe03f */
[----:B------:R-:W-:-:S05]  /*17d0*/  IMAD.U32 R0, RZ, RZ, UR4 ;  /* 0x00000004ff007e24 */ /* 0x000fca000f8e00ff */
[----:B------:R-:W-:Y:S02]  /*17e0*/  SHF.L.U32 R0, R0, 0x1f, RZ ;  /* 0x0000001f00007819 */ /* 0x000fe400000006ff */
[----:B-1----:R-:W-:Y:S02]  /*17f0*/  SHF.R.U32.HI R16, RZ, 0x7, R16 ;  /* 0x00000007ff107819 */ /* 0x002fe40000011610 */
[----:B------:R-:W1:Y:S03]  /*1800*/  SYNCS.PHASECHK.TRANS64.TRYWAIT P0, [UR40+0x32400], R0 ;  /* 0x03240000ff0075a7 */ /* 0x000e660008000168 */
[----:B------:R-:W-:Y:S01]  /*1810*/  VIADD R205, R16, 0x8 ;  /* 0x0000000810cd7836 */ /* 0x000fe20000000000 */
[----:B-1----:R-:W-:Y:S06]  /*1820*/  @!P0 BRA `(.L_x_10139) ;  /* 0x000000dc008c8947 */ /* 0x002fec0003800000 */
.L_x_10273:
[----:B------:R-:W-:Y:S05]  /*1830*/  WARPSYNC.ALL ;  /* 0x0000000000007948 */ /* 0x000fea0003800000 */
[----:B------:R-:W-:Y:S01]  /*1840*/  R2UR UR4, R226 ;  /* 0x00000000e20472ca */ /* 0x000fe200000e0000 */
[----:B------:R2:W-:-:S12]  /*1850*/  BAR.SYNC.DEFER_BLOCKING R205, 0x100 ;  /* 0x000400cd0000751d */ /* 0x0005d80000010000 */
[----:B-1----:R-:W-:-:S05]  /*1860*/  IMAD.U32 R3, RZ, RZ, UR4 ;  /* 0x00000004ff037e24 */ /* 0x002fca000f8e00ff */
[----:B------:R-:W-:-:S13]  /*1870*/  ISETP.NE.AND P0, PT, R3, 0x3, PT ;  /* 0x000000030300780c */ /* 0x000fda0003f05270 */
[----:B--2---:R-:W-:Y:S05]  /*1880*/  @!P0 BRA `(.L_x_10140) ;  /* 0x0000000000048947 */ /* 0x004fea0003800000 */
[----:B------:R-:W-:Y:S01]  /*1890*/  BPT.TRAP 0x1 ;  /* 0x000000040000795c */ /* 0x000fe20000300000 */
.L_x_10140:
[----:B------:R-:W-:Y:S01]  /*18a0*/  ULEA UR52, UR38, UR40, 0x3 ;  /* 0x0000002826347291 */ /* 0x000fe2000f8e183f */
[----:B------:R-:W-:-:S05]  /*18b0*/  IMAD.U32 R3, RZ, RZ, UR39 ;  /* 0x00000027ff037e24 */ /* 0x000fca000f8e00ff */
[----:B------:R-:W-:-:S04]  /*18c0*/  SHF.L.U32 R3, R3, 0x1f, RZ ;  /* 0x0000001f03037819 */ /* 0x000fc800000006ff */
[----:B------:R1:W2:Y:S01]  /*18d0*/  SYNCS.PHASECHK.TRANS64.TRYWAIT P1, [UR52+0x32430], R3 ;  /* 0x03243003ff0075a7 */ /* 0x0002a20008020174 */
[----:B------:R-:W-:Y:S05]  /*18e0*/  @!P0 BRA `(.L_x_10141) ;  /* 0x0000000000048947 */ /* 0x000fea0003800000 */
[----:B------:R-:W-:Y:S01]  /*18f0*/  BPT.TRAP 0x1 ;  /* 0x000000040000795c */ /* 0x000fe20000300000 */
.L_x_10141:
[----:B--2---:R-:W-:Y:S05]  /*1900*/  @P1 BRA `(.L_x_10142) ;  /* 0x0000000000081947 */ /* 0x004fea0003800000 */
[----:B------:R-:W2:Y:S02]  /*1910*/  SYNCS.PHASECHK.TRANS64.TRYWAIT P1, [UR52+0x32430], R3 ;  /* 0x03243003ff0075a7 */ /* 0x000ea40008020174 */
[----:B--2---:R-:W-:Y:S05]  /*1920*/  @!P1 BRA `(.L_x_10143) ;  /* 0x000000dc00649947 */ /* 0x004fea0003800000 */
.L_x_10142:
[----:B------:R-:W-:Y:S01]  /*1930*/  UIADD3 UR4, UR40, 0x1c400, URZ ;  /* 0x0001c40028047890 */ /* 0x000fe2000fffe03f */
[----:B------:R-:W-:Y:S01]  /*1940*/  WARPGROUP.ARRIVE ;  /* 0x00000000000079c5 */ /* 0x000fe20000000000 */
[----:B------:R-:W-:Y:S02]  /*1950*/  ULEA UR41, UR41, UR40, 0xd ;  /* 0x0000002829297291 */ /* 0x000fe4000f8e683f */
[----:B------:R-:W-:Y:S02]  /*1960*/  USHF.R.U32.HI UR4, URZ, 0x4, UR4 ;  /* 0x000000043f047899 */ /* 0x000fe40008011604 */
[----:B------:R-:W-:Y:S02]  /*1970*/  UIADD3 UR5, UR41, 0x18400, URZ ;  /* 0x0001840029057890 */ /* 0x000fe4000fffe03f */
[----:B------:R-:W-:Y:S02]  /*1980*/  ULOP3.LUT UR4, UR4, 0x3fff, URZ, 0xc0, !UPT ;  /* 0x00003fff04047892 */ /* 0x000fe4000f8ec03f */
[----:B------:R-:W-:-:S02]  /*1990*/  USHF.R.U32.HI UR5, URZ, 0x4, UR5 ;  /* 0x000000043f057899 */ /* 0x000fc40008011605 */
[----:B------:R-:W-:Y:S02]  /*19a0*/  ULOP3.LUT UR60, UR4, 0x10000, URZ, 0xfc, !UPT ;  /* 0x00010000043c7892 */ /* 0x000fe4000f8efc3f */
[----:B------:R-:W-:Y:S02]  /*19b0*/  ULOP3.LUT UR5, UR5, 0x3fff, URZ, 0xc0, !UPT ;  /* 0x00003fff05057892 */ /* 0x000fe4000f8ec03f */
[----:B------:R-:W-:Y:S02]  /*19c0*/  UIMAD UR4, UR38, 0x300, UR60 ;  /* 0x00000300260478a4 */ /* 0x000fe4000f8e023c */
[----:B------:R-:W-:Y:S01]  /*19d0*/  ULOP3.LUT UR7, UR5, 0x10000, URZ, 0xfc, !UPT ;  /* 0x0001000005077892 */ /* 0x000fe2000f8efc3f */
[----:B------:R-:W-:Y:S01]  /*19e0*/  UMOV UR11, 0x40000040 ;  /* 0x40000040000b7882 */ /* 0x000fe20000000000 */
[----:B------:R-:W-:Y:S02]  /*19f0*/  UMOV UR9, 0x40000040 ;  /* 0x4000004000097882 */ /* 0x000fe40000000000 */
[----:B------:R-:W-:Y:S01]  /*1a00*/  UIADD3 UR5, UR7, 0x2, URZ ;  /* 0x0000000207057890 */ /* 0x000fe2000fffe03f */
[----:B------:R-:W-:Y:S01]  /*1a10*/  IMAD.U32 R21, RZ, RZ, UR9 ;  /* 0x00000009ff157e24 */ /* 0x000fe2000f8e00ff */
[----:B------:R-:W-:Y:S01]  /*1a20*/  UMOV UR10, UR4 ;  /* 0x00000004000a7c82 */ /* 0x000fe20008000000 */
[----:B------:R-:W-:Y:S01]  /*1a30*/  UMOV UR8, UR7 ;  /* 0x0000000700087c82 */ /* 0x000fe20008000000 */
[----:B------:R-:W-:Y:S01]  /*1a40*/  UIADD3 UR6, UR4, 0x2, URZ ;  /* 0x0000000204067890 */ /* 0x000fe2000fffe03f */
[----:B------:R-:W-:Y:S01]  /*1a50*/  HGMMA.64x96x16.F32 R24, gdesc[UR8], RZ, !UPT, gsb0 ;  /* 0x01600000081879f0 */ /* 0x000fe2000c0008ff */
[----:B------:R-:W-:Y:S01]  /*1a60*/  IMAD.U32 R20, RZ, RZ, UR8 ;  /* 0x00000008ff147e24 */ /* 0x000fe2000f8e00ff */
[----:B------:R-:W-:Y:S01]  /*1a70*/  UMOV UR8, UR5 ;  /* 0x0000000500087c82 */ /* 0x000fe20008000000 */
[----:B------:R-:W-:Y:S01]  /*1a80*/  UMOV UR9, 0x40000040 ;  /* 0x4000004000097882 */ /* 0x000fe20000000000 */
[----:B------:R-:W-:Y:S01]  /*1a90*/  UMOV UR11, 0x40000040 ;  /* 0x40000040000b7882 */ /* 0x000fe20000000000 */
[----:B------:R-:W-:Y:S01]  /*1aa0*/  UIADD3 UR5, UR7, 0x4, URZ ;  /* 0x0000000407057890 */ /* 0x000fe2000fffe03f */
[----:B------:R-:W-:Y:S01]  /*1ab0*/  IMAD.U32 R18, RZ, RZ, UR8 ;  /* 0x00000008ff127e24 */ /* 0x000fe2000f8e00ff */
[----:B------:R-:W-:Y:S01]  /*1ac0*/  UMOV UR10, UR6 ;  /* 0x00000006000a7c82 */ /* 0x000fe20008000000 */
[----:B------:R-:W-:Y:S01]  /*1ad0*/  UIADD3 UR6, UR4, 0x4, URZ ;  /* 0x0000000404067890 */ /* 0x000fe2000fffe03f */
[----:B------:R-:W-:Y:S01]  /*1ae0*/  IMAD.U32 R19, RZ, RZ, UR9 ;  /* 0x00000009ff137e24 */ /* 0x000fe2000f8e00ff */
[----:B------:R-:W-:Y:S01]  /*1af0*/  UIADD3 UR4, UR4, 0x6, URZ ;  /* 0x0000000604047890 */ /* 0x000fe2000fffe03f */
[----:B------:R-:W-:-:S02]  /*1b00*/  WARPGROUP.DEPBAR.LE gsb0, 0x0 ;  /* 0x00008000000079c5 */ /* 0x000fc40000010000 */
[----:B------:R-:W-:-:S06]  /*1b10*/  WARPGROUP.ARRIVE ;  /* 0x00000000000079c5 */ /* 0x000fcc0000000000 */
[----:B------:R-:W-:Y:S01]  /*1b20*/  HGMMA.64x96x16.F32 R24, gdesc[UR8], R24, gsb0 ;  /* 0x01600000081879f0 */ /* 0x000fe20008000818 */
[----:B------:R-:W-:Y:S01]  /*1b30*/  UMOV UR8, UR5 ;  /* 0x0000000500087c82 */ /* 0x000fe20008000000 */
[----:B------:R-:W-:Y:S01]  /*1b40*/  UMOV UR9, 0x40000040 ;  /* 0x4000004000097882 */ /* 0x000fe20000000000 */
[----:B------:R-:W-:Y:S01]  /*1b50*/  UMOV UR10, UR6 ;  /* 0x00000006000a7c82 */ /* 0x000fe20008000000 */
[----:B------:R-:W-:Y:S01]  /*1b60*/  UMOV UR11, 0x40000040 ;  /* 0x40000040000b7882 */ /* 0x000fe20000000000 */
[----:B------:R-:W-:Y:S01]  /*1b70*/  UIADD3 UR5, UR7, 0x6, URZ ;  /* 0x0000000607057890 */ /* 0x000fe2000fffe03f */
[----:B------:R-:W-:Y:S02]  /*1b80*/  IMAD.U32 R16, RZ, RZ, UR8 ;  /* 0x00000008ff107e24 */ /* 0x000fe4000f8e00ff */
[----:B------:R-:W-:Y:S01]  /*1b90*/  IMAD.U32 R17, RZ, RZ, UR9 ;  /* 0x00000009ff117e24 */ /* 0x000fe2000f8e00ff */
[----:B------:R-:W-:Y:S02]  /*1ba0*/  WARPGROUP.DEPBAR.LE gsb0, 0x0 ;  /* 0x00008000000079c5 */ /* 0x000fe40000010000 */
[----:B------:R-:W-:-:S06]  /*1bb0*/  WARPGROUP.ARRIVE ;  /* 0x00000000000079c5 */ /* 0x000fcc0000000000 */
[----:B------:R-:W-:Y:S01]  /*1bc0*/  HGMMA.64x96x16.F32 R24, gdesc[UR8], R24, gsb0 ;  /* 0x01600000081879f0 */ /* 0x000fe20008000818 */
[----:B------:R-:W-:Y:S01]  /*1bd0*/  UMOV UR8, UR5 ;  /* 0x0000000500087c82 */ /* 0x000fe20008000000 */
[----:B------:R-:W-:Y:S01]  /*1be0*/  UMOV UR9, 0x40000040 ;  /* 0x4000004000097882 */ /* 0x000fe20000000000 */
[----:B------:R-:W-:Y:S01]  /*1bf0*/  UMOV UR10, UR4 ;  /* 0x00000004000a7c82 */ /* 0x000fe20008000000 */
[----:B------:R-:W-:Y:S01]  /*1c00*/  UMOV UR11, 0x40000040 ;  /* 0x40000040000b7882 */ /* 0x000fe20000000000 */
[----:B------:R-:W-:Y:S02]  /*1c10*/  IMAD.U32 R14, RZ, RZ, UR8 ;  /* 0x00000008ff0e7e24 */ /* 0x000fe4000f8e00ff */
[----:B------:R-:W-:Y:S01]  /*1c20*/  IMAD.U32 R15, RZ, RZ, UR9 ;  /* 0x00000009ff0f7e24 */ /* 0x000fe2000f8e00ff */
[----:B------:R-:W-:Y:S02]  /*1c30*/  WARPGROUP.DEPBAR.LE gsb0, 0x0 ;  /* 0x00008000000079c5 */ /* 0x000fe40000010000 */
[----:B------:R-:W-:-:S06]  /*1c40*/  WARPGROUP.ARRIVE ;  /* 0x00000000000079c5 */ /* 0x000fcc0000000000 */
[----:B------:R-:W-:Y:S03]  /*1c50*/  HGMMA.64x96x16.F32 R24, gdesc[UR8], R24, gsb0 ;  /* 0x01600000081879f0 */ /* 0x000fe60008000818 */
[----:B------:R-:W-:Y:S02]  /*1c60*/  WARPGROUP.DEPBAR.LE gsb0, 0x0 ;  /* 0x00008000000079c5 */ /* 0x000fe40000010000 */
[----:B------:R-:W2:Y:S02]  /*1c70*/  SYNCS.PHASECHK.TRANS64.TRYWAIT P1, [UR40+0x32410], R0 ;  /* 0x03241000ff0075a7 */ /* 0x000ea40008020168 */
[----:B--2---:R-:W-:Y:S05]  /*1c80*/  @!P1 BRA `(.L_x_10144) ;  /* 0x000000d800a49947 */ /* 0x004fea0003800000 */
.L_x_10274:
[----:B------:R-:W-:Y:S05]  /*1c90*/  @!P0 BRA `(.L_x_10145) ;  /* 0x0000000000048947 */ /* 0x000fea0003800000 */
[----:B------:R-:W-:Y:S01]  /*1ca0*/  BPT.TRAP 0x1 ;  /* 0x000000040000795c */ /* 0x000fe20000300000 */
.L_x_10145:
[----:B------:R2:W3:Y:S01]  /*1cb0*/  SYNCS.PHASECHK.TRANS64.TRYWAIT P1, [UR52+0x32450], R3 ;  /* 0x03245003ff0075a7 */ /* 0x0004e20008020174 */
[----:B------:R-:W-:Y:S05]  /*1cc0*/  @!P0 BRA `(.L_x_10146) ;  /* 0x0000000000048947 */ /* 0x000fea0003800000 */
[----:B------:R-:W-:Y:S01]  /*1cd0*/  BPT.TRAP 0x1 ;  /* 0x000000040000795c */ /* 0x000fe20000300000 */
.L_x_10146:
[----:B---3--:R-:W-:Y:S05]  /*1ce0*/  @P1 BRA `(.L_x_10147) ;  /* 0x0000000000081947 */ /* 0x008fea0003800000 */
[----:B------:R-:W3:Y:S02]  /*1cf0*/  SYNCS.PHASECHK.TRANS64.TRYWAIT P1, [UR52+0x32450], R3 ;  /* 0x03245003ff0075a7 */ /* 0x000ee40008020174 */
[----:B---3--:R-:W-:Y:S05]  /*1d00*/  @!P1 BRA `(.L_x_10148) ;  /* 0x000000d8009c9947 */ /* 0x008fea0003800000 */
.L_x_10147:
        /* <DEDUP_REMOVED lines=10> */
[----:B------:R-:W-:Y:S01]  /*1db0*/  UIMAD UR5, UR38, 0xc00, UR7 ;  /* 0x00000c00260578a4 */ /* 0x000fe2000f8e0207 */
[----:B------:R-:W-:Y:S01]  /*1dc0*/  UMOV UR9, 0x40000040 ;  /* 0x4000004000097882 */ /* 0x000fe20000000000 */
[----:B------:R-:W-:Y:S01]  /*1dd0*/  UMOV UR11, 0x40000040 ;  /* 0x40000040000b7882 */ /* 0x000fe20000000000 */
[----:B------:R-:W-:Y:S02]  /*1de0*/  IMAD.U32 R13, RZ, RZ, UR9 ;  /* 0x00000009ff0d7e24 */ /* 0x000fe4000f8e00ff */
[----:B------:R-:W-:Y:S01]  /*1df0*/  UMOV UR8, UR4 ;  /* 0x0000000400087c82 */ /* 0x000fe20008000000 */
[----:B------:R-:W-:Y:S01]  /*1e00*/  UMOV UR13, 0x40000040 ;  /* 0x40000040000d7882 */ /* 0x000fe20000000000 */
[----:B------:R-:W-:Y:S01]  /*1e10*/  UMOV UR10, UR5 ;  /* 0x00000005000a7c82 */ /* 0x000fe20008000000 */
[----:B------:R-:W-:Y:S01]  /*1e20*/  IMAD.U32 R12, RZ, RZ, UR8 ;  /* 0x00000008ff0c7e24 */ /* 0x000fe2000f8e00ff */
[----:B------:R-:W-:Y:S01]  /*1e30*/  HGMMA.64x96x16.F32 R24, gdesc[UR8], R24, gsb0 ;  /* 0x01600000081879f0 */ /* 0x000fe20008000818 */
[----:B------:R-:W-:Y:S01]  /*1e40*/  UIADD3 UR8, UR4, 0x2, URZ ;  /* 0x0000000204087890 */ /* 0x000fe2000fffe03f */
[----:B------:R-:W-:Y:S01]  /*1e50*/  IMAD.U32 R11, RZ, RZ, UR13 ;  /* 0x0000000dff0b7e24 */ /* 0x000fe2000f8e00ff */
[----:B------:R-:W-:Y:S01]  /*1e60*/  UIADD3 UR9, UR5, 0x2, URZ ;  /* 0x0000000205097890 */ /* 0x000fe2000fffe03f */
[----:B------:R-:W-:Y:S01]  /*1e70*/  UMOV UR15, 0x40000040 ;  /* 0x40000040000f7882 */ /* 0x000fe20000000000 */
[----:B------:R-:W-:-:S03]  /*1e80*/  UIADD3 UR10, UR5, 0x302, URZ ;  /* 0x00000302050a7890 */ /* 0x000fc6000fffe03f */
[----:B------:R-:W-:Y:S01]  /*1e90*/  UMOV UR12, UR8 ;  /* 0x00000008000c7c82 */ /* 0x000fe20008000000 */
[----:B------:R-:W-:Y:S01]  /*1ea0*/  UIADD3 UR8, UR4, 0x4, URZ ;  /* 0x0000000404087890 */ /* 0x000fe2000fffe03f */
[----:B------:R-:W-:Y:S01]  /*1eb0*/  MOV R10, UR12 ;  /* 0x0000000c000a7c02 */ /* 0x000fe20008000f00 */
[----:B------:R-:W-:Y:S01]  /*1ec0*/  UMOV UR14, UR9 ;  /* 0x00000009000e7c82 */ /* 0x000fe20008000000 */
[----:B------:R-:W-:Y:S01]  /*1ed0*/  UIADD3 UR9, UR5, 0x4, URZ ;  /* 0x0000000405097890 */ /* 0x000fe2000fffe03f */
[----:B0-----:R-:W-:Y:S01]  /*1ee0*/  SHF.R.U32.HI R0, RZ, 0x7, R0 ;  /* 0x00000007ff007819 */ /* 0x001fe20000011600 */
[----:B------:R-:W-:Y:S01]  /*1ef0*/  UMOV UR11, 0x40000040 ;  /* 0x40000040000b7882 */ /* 0x000fe20000000000 */
[----:B------:R-:W-:Y:S02]  /*1f00*/  UIADD3 UR16, UR4, 0x406, URZ ;  /* 0x0000040604107890 */ /* 0x000fe4000fffe03f */
[----:B------:R-:W-:Y:S01]  /*1f10*/  UIADD3 UR18, UR5, 0x306, URZ ;  /* 0x0000030605127890 */ /* 0x000fe2000fffe03f */
[----:B------:R-:W-:Y:S01]  /*1f20*/  IADD3 R0, -R0, 0xb, RZ ;  /* 0x0000000b00007810 */ /* 0x000fe20007ffe1ff */
        /* <DEDUP_REMOVED lines=36> */
[----:B------:R-:W-:Y:S01]  /*2170*/  HGMMA.64x96x16.F32 R24, gdesc[UR12], R24, gsb0 ;  /* 0x016000000c1879f0 */ /* 0x000fe20008000818 */
[----:B------:R-:W-:Y:S01]  /*2180*/  UMOV UR12, UR8 ;  /* 0x00000008000c7c82 */ /* 0x000fe20008000000 */
[----:B------:R-:W-:Y:S01]  /*2190*/  UMOV UR13, 0x40000040 ;  /* 0x40000040000d7882 */ /* 0x000fe20000000000 */
[----:B------:R-:W-:Y:S01]  /*21a0*/  UMOV UR14, UR9 ;  /* 0x00000009000e7c82 */ /* 0x000fe20008000000 */
[----:B------:R-:W-:Y:S01]  /*21b0*/  UMOV UR15, 0x40000040 ;  /* 0x40000040000f7882 */ /* 0x000fe20000000000 */
[----:B------:R-:W-:Y:S01]  /*21c0*/  UIADD3 UR8, UR4, 0x6, URZ ;  /* 0x0000000604087890 */ /* 0x000fe2000fffe03f */
[----:B------:R-:W-:Y:S01]  /*21d0*/  IMAD.U32 R8, RZ, RZ, UR12 ;  /* 0x0000000cff087e24 */ /* 0x000fe2000f8e00ff */
[----:B------:R-:W-:Y:S01]  /*21e0*/  UIADD3 UR9, UR5, 0x6, URZ ;  /* 0x0000000605097890 */ /* 0x000fe2000fffe03f */
        /* <DEDUP_REMOVED lines=21> */
[----:B------:R-:W-:Y:S01]  /*2340*/  UMOV UR9, 0x40000040 ;  /* 0x4000004000097882 */ /* 0x000fe20000000000 */
[----:B------:R-:W-:Y:S01]  /*2350*/  IMAD.U32 R5, RZ, RZ, UR13 ;  /* 0x0000000dff057e24 */ /* 0x000fe2000f8e00ff */
        /* <DEDUP_REMOVED lines=44> */
.L_x_10149:
[----:B-12---:R-:W-:Y:S01]  /*2620*/  IMAD R3, R208, -0x60, R23 ;  /* 0xffffffa0d0037824 */ /* 0x006fe200078e0217 */
[----:B------:R-:W-:Y:S01]  /*2630*/  ULDC UR4, c[0x0][0xa80] ;  /* 0x0002a00000047ab9 */ /* 0x000fe20000000800 */
[----:B------:R-:W-:Y:S02]  /*2640*/  UIADD3 UR5, UR52, 0x32440, URZ ;  /* 0x0003244034057890 */ /* 0x000fe4000fffe03f */
[----:B------:R-:W-:Y:S01]  /*2650*/  VIADD R22, R3, 0x60 ;  /* 0x0000006003167836 */ /* 0x000fe20000000000 */
[----:B------:R-:W-:Y:S02]  /*2660*/  ULOP3.LUT UR6, UR6, 0x3000000, URZ, 0xfc, !UPT ;  /* 0x0300000006067892 */ /* 0x000fe4000f8efc3f */
[----:B------:R-:W-:Y:S01]  /*2670*/  UPRMT UR5, UR53, 0x654, UR5 ;  /* 0x0000065435057896 */ /* 0x000fe20008000005 */
[----:B------:R-:W-:Y:S01]  /*2680*/  IMAD R22, R223, -0x2, R22 ;  /* 0xfffffffedf167824 */ /* 0x000fe200078e0216 */
[----:B------:R-:W-:-:S04]  /*2690*/  UMOV UR11, 0x40000040 ;  /* 0x40000040000b7882 */ /* 0x000fc80000000000 */
[C---:B------:R-:W-:Y:S02]  /*26a0*/  ISETP.GT.AND P2, PT, R22.reuse, RZ, PT ;  /* 0x000000ff1600720c */ /* 0x040fe40003f44270 */
[C---:B------:R-:W-:Y:S01]  /*26b0*/  ISETP.GT.AND P1, PT, R22.reuse, 0x1, PT ;  /* 0x000000011600780c */ /* 0x040fe20003f24270 */
[----:B------:R-:W-:Y:S01]  /*26c0*/  SYNCS.ARRIVE.TRANS64.RED.A1T0 RZ, [UR5], RZ ;  /* 0x000000ffffff79a7 */ /* 0x000fe20008100405 */
[----:B------:R1:W-:Y:S01]  /*26d0*/  BAR.SYNC.DEFER_BLOCKING R205, 0x100 ;  /* 0x000400cd0000751d */ /* 0x0003e20000010000 */
[C---:B------:R-:W-:Y:S02]  /*26e0*/  ISETP.GT.AND P4, PT, R22.reuse, 0x10, PT ;  /* 0x000000101600780c */ /* 0x040fe40003f84270 */
[----:B------:R-:W-:Y:S02]  /*26f0*/  ISETP.GT.AND P6, PT, R22, 0x8, PT ;  /* 0x000000081600780c */ /* 0x000fe40003fc4270 */
[----:B------:R-:W-:Y:S02]  /*2700*/  FSEL R73, R24, -INF , P2 ;  /* 0xff80000018497808 */ /* 0x000fe40001000000 */
[----:B------:R-:W-:-:S02]  /*2710*/  FSEL R25, R25, -INF , P1 ;  /* 0xff80000019197808 */ /* 0x000fc40000800000 */
[----:B------:R-:W-:Y:S02]  /*2720*/  FSEL R24, R27, -INF , P1 ;  /* 0xff8000001b187808 */ /* 0x000fe40000800000 */
[----:B------:R-:W-:Y:S02]  /*2730*/  FSEL R157, R32, -INF , P4 ;  /* 0xff800000209d7808 */ /* 0x000fe40002000000 */
[----:B------:R-:W-:Y:S02]  /*2740*/  ISETP.GT.AND P5, PT, R22, 0x9, PT ;  /* 0x000000091600780c */ /* 0x000fe40003fa4270 */
[----:B------:R-:W-:Y:S02]  /*2750*/  FSEL R27, R28, -INF , P6 ;  /* 0xff8000001c1b7808 */ /* 0x000fe40003000000 */
[----:B------:R-:W-:Y:S02]  /*2760*/  FMNMX.FTZ R32, R73, R25, !PT ;  /* 0x0000001949207209 */ /* 0x000fe40007810000 */
[----:B------:R-:W-:-:S02]  /*2770*/  FSEL R29, R29, -INF , P5 ;  /* 0xff8000001d1d7808 */ /* 0x000fc40002800000 */
[----:B------:R-:W-:Y:S02]  /*2780*/  FMNMX.FTZ R32, R27, R32, !PT ;  /* 0x000000201b207209 */ /* 0x000fe40007810000 */
[----:B------:R-:W-:Y:S02]  /*2790*/  ISETP.GT.AND P3, PT, R22, 0x11, PT ;  /* 0x000000111600780c */ /* 0x000fe40003f64270 */
[----:B------:R-:W-:Y:S02]  /*27a0*/  FMNMX.FTZ R32, R29, R32, !PT ;  /* 0x000000201d207209 */ /* 0x000fe40007810000 */
[----:B------:R-:W-:Y:S02]  /*27b0*/  FSEL R26, R26, -INF , P2 ;  /* 0xff8000001a1a7808 */ /* 0x000fe40001000000 */
        /* <DEDUP_REMOVED lines=51> */
[----:B------:R-:W-:Y:S02]  /*2af0*/  FMNMX.FTZ R32, R167, R32, !PT ;  /* 0x00000020a7207209 */ /* 0x000fe40007810000 */
[----:B------:R-:W-:Y:S02]  /*2b00*/  FMNMX.FTZ R34, R180, R3, !PT ;  /* 0x00000003b4227209 */ /* 0x000fe40007810000 */
[----:B------:R-:W-:Y:S02]  /*2b10*/  FSEL R168, R50, -INF , P2 ;  /* 0xff80000032a87808 */ /* 0x000fe40001000000 */
[----:B------:R-:W-:Y:S02]  /*2b20*/  FMNMX.FTZ R3, R171, R32, !PT ;  /* 0x00000020ab037209 */ /* 0x000fe40007810000 */
[----:B------:R-:W-:-:S02]  /*2b30*/  FSEL R172, R51, -INF , P1 ;  /* 0xff80000033ac7808 */ /* 0x000fc40000800000 */
[----:B------:R-:W-:Y:S02]  /*2b40*/  FMNMX.FTZ R3, R168, R3, !PT ;  /* 0x00000003a8037209 */ /* 0x000fe40007810000 */
[----:B------:R-:W-:Y:S02]  /*2b50*/  ISETP.GT.AND P4, PT, R22, 0x40, PT ;  /* 0x000000401600780c */ /* 0x000fe40003f84270 */
[----:B------:R-:W-:Y:S02]  /*2b60*/  FSEL R176, R54, -INF , P6 ;  /* 0xff80000036b07808 */ /* 0x000fe40003000000 */
        /* <DEDUP_REMOVED lines=39> */
[----:B------:R-:W-:Y:S02]  /*2de0*/  FMNMX.FTZ R32, R187, R32, !PT ;  /* 0x00000020bb207209 */ /* 0x000fe40007810000 */
[----:B------:R-:W-:Y:S02]  /*2df0*/  FSEL R204, R71, -INF , P3 ;  /* 0xff80000047cc7808 */ /* 0x000fe40001800000 */
[----:B------:R-:W-:Y:S01]  /*2e00*/  FMNMX.FTZ R3, R200, R3, !PT ;  /* 0x00000003c8037209 */ /* 0x000fe20007810000 */
[----:B------:R-:W2:Y:S03]  /*2e10*/  SHFL.BFLY PT, R33, R32, 0x2, 0x1f ;  /* 0x0c401f0020217f89 */ /* 0x000ea600000e0000 */
[----:B------:R-:W-:Y:S01]  /*2e20*/  FMNMX.FTZ R31, R204, R3, !PT ;  /* 0x00000003cc1f7209 */ /* 0x000fe20007810000 */
[----:B------:R-:W-:Y:S01]  /*2e30*/  IMAD.U32 R3, RZ, RZ, UR4 ;  /* 0x00000004ff037e24 */ /* 0x000fe2000f8e00ff */
[----:B------:R-:W-:-:S03]  /*2e40*/  UIMAD UR4, UR38, 0xc00, UR6 ;  /* 0x00000c00260478a4 */ /* 0x000fc6000f8e0206 */
[----:B------:R-:W3:Y:S04]  /*2e50*/  SHFL.BFLY PT, R34, R31, 0x2, 0x1f ;  /* 0x0c401f001f227f89 */ /* 0x000ee800000e0000 */
[----:B------:R-:W-:Y:S01]  /*2e60*/  UMOV UR10, UR4 ;  /* 0x00000004000a7c82 */ /* 0x000fe20008000000 */
[----:B--2---:R-:W-:-:S05]  /*2e70*/  FMNMX.FTZ R33, R32, R33, !PT ;  /* 0x0000002120217209 */ /* 0x004fca0007810000 */
[----:B------:R-:W2:Y:S01]  /*2e80*/  SHFL.BFLY PT, R22, R33, 0x1, 0x1f ;  /* 0x0c201f0021167f89 */ /* 0x000ea200000e0000 */
[----:B---3--:R-:W-:-:S05]  /*2e90*/  FMNMX.FTZ R34, R31, R34, !PT ;  /* 0x000000221f227209 */ /* 0x008fca0007810000 */
[----:B------:R-:W3:Y:S01]  /*2ea0*/  SHFL.BFLY PT, R35, R34, 0x1, 0x1f ;  /* 0x0c201f0022237f89 */ /* 0x000ee200000e0000 */
[----:B--2---:R-:W-:-:S04]  /*2eb0*/  FMNMX.FTZ R22, R33, R22, !PT ;  /* 0x0000001621167209 */ /* 0x004fc80007810000 */
[C---:B------:R-:W-:Y:S01]  /*2ec0*/  FSETP.NEU.FTZ.AND P1, PT, R22.reuse, -INF , PT ;  /* 0xff8000001600780b */ /* 0x040fe20003f3d000 */
[----:B------:R-:W-:Y:S01]  /*2ed0*/  FMUL.FTZ R202, R22, R3 ;  /* 0x0000000316ca7220 */ /* 0x000fe20000410000 */
[----:B---3--:R-:W-:-:S04]  /*2ee0*/  FMNMX.FTZ R156, R34, R35, !PT ;  /* 0x00000023229c7209 */ /* 0x008fc80007810000 */
[----:B------:R-:W-:Y:S02]  /*2ef0*/  FSEL R202, R202, RZ, P1 ;  /* 0x000000ffcaca7208 */ /* 0x000fe40000800000 */
[C---:B------:R-:W-:Y:S01]  /*2f00*/  FSETP.NEU.FTZ.AND P1, PT, R156.reuse, -INF , PT ;  /* 0xff8000009c00780b */ /* 0x040fe20003f3d000 */
[-C--:B------:R-:W-:Y:S02]  /*2f10*/  FMUL.FTZ R203, R156, R3.reuse ;  /* 0x000000039ccb7220 */ /* 0x080fe40000410000 */
[-CC-:B------:R-:W-:Y:S01]  /*2f20*/  FFMA.FTZ R189, R73, R3.reuse, -R202.reuse ;  /* 0x0000000349bd7223 */ /* 0x180fe200000108ca */
[-CC-:B------:R-:W-:Y:S01]  /*2f30*/  FFMA.FTZ R190, R25, R3.reuse, -R202.reuse ;  /* 0x0000000319be7223 */ /* 0x180fe200000108ca */
[-CC-:B------:R-:W-:Y:S01]  /*2f40*/  FFMA.FTZ R191, R27, R3.reuse, -R202.reuse ;  /* 0x000000031bbf7223 */ /* 0x180fe200000108ca */
[----:B------:R-:W-:Y:S01]  /*2f50*/  FSEL R203, R203, RZ, P1 ;  /* 0x000000ffcbcb7208 */ /* 0x000fe20000800000 */
[-CC-:B------:R-:W-:Y:S01]  /*2f60*/  FFMA.FTZ R192, R29, R3.reuse, -R202.reuse ;  /* 0x000000031dc07223 */ /* 0x180fe200000108ca */
[-CC-:B-1----:R-:W-:Y:S01]  /*2f70*/  FFMA.FTZ R205, R165, R3.reuse, -R202.reuse ;  /* 0x00000003a5cd7223 */ /* 0x182fe200000108ca */
        /* <DEDUP_REMOVED lines=24> */
[----:B------:R-:W2:Y:S01]  /*3100*/  MUFU.EX2 R192, R192 ;  /* 0x000000c000c07308 */ /* 0x000ea20000000800 */
[----:B-1----:R-:W-:Y:S01]  /*3110*/  F2FP.F16.F32.PACK_AB R152, R190, R189 ;  /* 0x000000bdbe98723e */ /* 0x002fe200000000ff */
        /* <DEDUP_REMOVED lines=15> */
[----:B--2---:R-:W-:Y:S01]  /*3210*/  F2FP.F16.F32.PACK_AB R154, R192, R191 ;  /* 0x000000bfc09a723e */ /* 0x004fe200000000ff */
        /* <DEDUP_REMOVED lines=8> */
[-C--:B------:R-:W-:Y:S01]  /*32a0*/  FFMA.FTZ R187, R187, R3.reuse, -R202 ;  /* 0x00000003bbbb7223 */ /* 0x080fe200000108ca */
[----:B------:R-:W-:Y:S01]  /*32b0*/  FFMA.FTZ R203, R204, R3, -R203 ;  /* 0x00000003cccb7223 */ /* 0x000fe200000108cb */
[----:B------:R-:W-:-:S04]  /*32c0*/  FADD.FTZ R190, R189, R190 ;  /* 0x000000bebdbe7221 */ /* 0x000fc80000010000 */
[----:B------:R-:W2:Y:S01]  /*32d0*/  MUFU.EX2 R196, R196 ;  /* 0x000000c400c47308 */ /* 0x000ea20000000800 */
[----:B-1----:R-:W-:Y:S01]  /*32e0*/  F2FP.F16.F32.PACK_AB R153, R194, R193 ;  /* 0x000000c1c299723e */ /* 0x002fe200000000ff */
[----:B------:R-:W-:Y:S01]  /*32f0*/  FADD.FTZ R194, R193, R194 ;  /* 0x000000c2c1c27221 */ /* 0x000fe20000010000 */
[----:B------:R-:W-:-:S04]  /*3300*/  FADD.FTZ R191, R191, R190 ;  /* 0x000000bebfbf7221 */ /* 0x000fc80000010000 */
[----:B------:R-:W-:Y:S01]  /*3310*/  FADD.FTZ R192, R192, R191 ;  /* 0x000000bfc0c07221 */ /* 0x000fe20000010000 */
[----:B------:R-:W1:Y:S08]  /*3320*/  MUFU.EX2 R157, R157 ;  /* 0x0000009d009d7308 */ /* 0x000e700000000800 */
[----:B------:R-:W3:Y:S01]  /*3330*/  MUFU.EX2 R159, R159 ;  /* 0x0000009f009f7308 */ /* 0x000ee20000000800 */
[----:B--2---:R-:W-:Y:S01]  /*3340*/  F2FP.F16.F32.PACK_AB R155, R196, R195 ;  /* 0x000000c3c49b723e */ /* 0x004fe200000000ff */
[----:B------:R-:W-:-:S03]  /*3350*/  FADD.FTZ R195, R195, R194 ;  /* 0x000000c2c3c37221 */ /* 0x000fc60000010000 */
[----:B------:R-:W-:Y:S01]  /*3360*/  WARPGROUP.ARRIVE ;  /* 0x00000000000079c5 */ /* 0x000fe20000000000 */
[----:B------:R-:W-:Y:S02]  /*3370*/  FADD.FTZ R196, R196, R195 ;  /* 0x000000c3c4c47221 */ /* 0x000fe40000010000 */
[----:B------:R-:W2:Y:S01]  /*3380*/  MUFU.EX2 R161, R161 ;  /* 0x000000a100a17308 */ /* 0x000ea20000000800 */
[----:B-1----:R-:W-:Y:S02]  /*3390*/  FADD.FTZ R192, R157, R192 ;  /* 0x000000c09dc07221 */ /* 0x002fe40000010000 */
[----:B------:R-:W-:Y:S01]  /*33a0*/  HGMMA.64x256x16.F32 R24, R152, gdesc[UR8].tnspB, RZ, !UPT, gsb0 ;  /* 0x43e0000898187df0 */ /* 0x000fe2000c0008ff */
[----:B------:R-:W-:Y:S01]  /*33b0*/  UIADD3 UR10, UR4, 0x80, URZ ;  /* 0x00000080040a7890 */ /* 0x000fe2000fffe03f */
[----:B------:R-:W-:-:S03]  /*33c0*/  UMOV UR11, 0x40000040 ;  /* 0x40000040000b7882 */ /* 0x000fc60000000000 */
[----:B------:R-:W-:Y:S01]  /*33d0*/  MUFU.EX2 R205, R205 ;  /* 0x000000cd00cd7308 */ /* 0x000fe20000000800 */
[----:B---3--:R-:W-:-:S07]  /*33e0*/  FADD.FTZ R192, R159, R192 ;  /* 0x000000c09fc07221 */ /* 0x008fce0000010000 */
[----:B------:R-:W-:Y:S01]  /*33f0*/  MUFU.EX2 R165, R165 ;  /* 0x000000a500a57308 */ /* 0x000fe20000000800 */
[----:B--2---:R-:W-:-:S07]  /*3400*/  FADD.FTZ R192, R161, R192 ;  /* 0x000000c0a1c07221 */ /* 0x004fce0000010000 */
[----:B------:R-:W1:Y:S08]  /*3410*/  MUFU.EX2 R158, R158 ;  /* 0x0000009e009e7308 */ /* 0x000e700000000800 */
[----:B------:R-:W-:Y:S08]  /*3420*/  MUFU.EX2 R160, R160 ;  /* 0x000000a000a07308 */ /* 0x000ff00000000800 */
[----:B------:R-:W2:Y:S08]  /*3430*/  MUFU.EX2 R163, R163 ;  /* 0x000000a300a37308 */ /* 0x000eb00000000800 */
[----:B------:R-:W3:Y:S08]  /*3440*/  MUFU.EX2 R162, R162 ;  /* 0x000000a200a27308 */ /* 0x000ef00000000800 */
[----:B------:R-:W-:Y:S08]  /*3450*/  MUFU.EX2 R166, R166 ;  /* 0x000000a600a67308 */ /* 0x000ff00000000800 */
[----:B------:R-:W-:Y:S08]  /*3460*/  MUFU.EX2 R169, R169 ;  /* 0x000000a900a97308 */ /* 0x000ff00000000800 */
[----:B------:R-:W-:Y:S08]  /*3470*/  MUFU.EX2 R173, R173 ;  /* 0x000000ad00ad7308 */ /* 0x000ff00000000800 */
[----:B------:R-:W4:Y:S08]  /*3480*/  MUFU.EX2 R206, R206 ;  /* 0x000000ce00ce7308 */ /* 0x000f300000000800 */
[----:B------:R-:W5:Y:S08]  /*3490*/  MUFU.EX2 R164, R164 ;  /* 0x000000a400a47308 */ /* 0x000f700000000800 */
[----:B------:R-:W-:Y:S08]  /*34a0*/  MUFU.EX2 R167, R167 ;  /* 0x000000a700a77308 */ /* 0x000ff00000000800 */
[----:B------:R-:W0:Y:S08]  /*34b0*/  MUFU.EX2 R171, R171 ;  /* 0x000000ab00ab7308 */ /* 0x000e300000000800 */
[----:B------:R-:W0:Y:S08]  /*34c0*/  MUFU.EX2 R170, R170 ;  /* 0x000000aa00aa7308 */ /* 0x000e300000000800 */
[----:B------:R-:W-:Y:S08]  /*34d0*/  MUFU.EX2 R174, R174 ;  /* 0x000000ae00ae7308 */ /* 0x000ff00000000800 */
[----:B------:R-:W-:Y:S08]  /*34e0*/  MUFU.EX2 R177, R177 ;  /* 0x000000b100b17308 */ /* 0x000ff00000000800 */
[----:B------:R-:W-:Y:S08]  /*34f0*/  MUFU.EX2 R180, R180 ;  /* 0x000000b400b47308 */ /* 0x000ff00000000800 */
[----:B------:R-:W0:Y:S08]  /*3500*/  MUFU.EX2 R168, R168 ;  /* 0x000000a800a87308 */ /* 0x000e300000000800 */
[----:B------:R-:W0:Y:S08]  /*3510*/  MUFU.EX2 R172, R172 ;  /* 0x000000ac00ac7308 */ /* 0x000e300000000800 */
[----:B------:R-:W0:Y:S08]  /*3520*/  MUFU.EX2 R176, R176 ;  /* 0x000000b000b07308 */ /* 0x000e300000000800 */
[----:B------:R-:W0:Y:S08]  /*3530*/  MUFU.EX2 R184, R184 ;  /* 0x000000b800b87308 */ /* 0x000e300000000800 */
[----:B------:R-:W-:Y:S08]  /*3540*/  MUFU.EX2 R175, R175 ;  /* 0x000000af00af7308 */ /* 0x000ff00000000800 */
[----:B------:R-:W-:Y:S08]  /*3550*/  MUFU.EX2 R178, R178 ;  /* 0x000000b200b27308 */ /* 0x000ff00000000800 */
[----:B------:R-:W-:Y:S08]  /*3560*/  MUFU.EX2 R181, R181 ;  /* 0x000000b500b57308 */ /* 0x000ff00000000800 */
[----:B------:R-:W-:Y:S08]  /*3570*/  MUFU.EX2 R185, R185 ;  /* 0x000000b900b97308 */ /* 0x000ff00000000800 */
[----:B------:R-:W0:Y:S08]  /*3580*/  MUFU.EX2 R182, R182 ;  /* 0x000000b600b67308 */ /* 0x000e300000000800 */
[----:B------:R-:W0:Y:S08]  /*3590*/  MUFU.EX2 R188, R188 ;  /* 0x000000bc00bc7308 */ /* 0x000e300000000800 */
[----:B------:R-:W-:Y:S08]  /*35a0*/  MUFU.EX2 R198, R198 ;  /* 0x000000c600c67308 */ /* 0x000ff00000000800 */
[----:B------:R-:W0:Y:S08]  /*35b0*/  MUFU.EX2 R201, R201 ;  /* 0x000000c900c97308 */ /* 0x000e300000000800 */
[----:B------:R-:W-:Y:S08]  /*35c0*/  MUFU.EX2 R179, R179 ;  /* 0x000000b300b37308 */ /* 0x000ff00000000800 */
[----:B------:R-:W-:Y:S08]  /*35d0*/  MUFU.EX2 R183, R183 ;  /* 0x000000b700b77308 */ /* 0x000ff00000000800 */
[----:B------:R-:W-:Y:S08]  /*35e0*/  MUFU.EX2 R186, R186 ;  /* 0x000000ba00ba7308 */ /* 0x000ff00000000800 */
[----:B------:R-:W-:Y:S08]  /*35f0*/  MUFU.EX2 R187, R187 ;  /* 0x000000bb00bb7308 */ /* 0x000ff00000000800 */
[----:B------:R-:W0:Y:S01]  /*3600*/  MUFU.EX2 R197, R197 ;  /* 0x000000c500c57308 */ /* 0x000e220000000800 */
[----:B------:R-:W-:-:S02]  /*3610*/  WARPGROUP.DEPBAR.LE gsb0, 0x0 ;  /* 0x00008000000079c5 */ /* 0x000fc40000010000 */
[----:B------:R-:W-:Y:S02]  /*3620*/  F2FP.F16.F32.PACK_AB R152, R159, R157 ;  /* 0x0000009d9f98723e */ /* 0x000fe400000000ff */
[C---:B-1----:R-:W-:Y:S01]  /*3630*/  F2FP.F16.F32.PACK_AB R153, R158.reuse, R165 ;  /* 0x000000a59e99723e */ /* 0x042fe200000000ff */
[----:B------:R-:W-:Y:S01]  /*3640*/  FADD.FTZ R165, R165, R196 ;  /* 0x000000c4a5a57221 */ /* 0x000fe20000010000 */
[----:B------:R-:W-:Y:S01]  /*3650*/  F2FP.F16.F32.PACK_AB R154, R205, R161 ;  /* 0x000000a1cd9a723e */ /* 0x000fe200000000ff */
[----:B------:R-:W1:Y:S01]  /*3660*/  MUFU.EX2 R199, R199 ;  /* 0x000000c700c77308 */ /* 0x000e620000000800 */
[----:B--2---:R-:W-:Y:S01]  /*3670*/  F2FP.F16.F32.PACK_AB R155, R163, R160 ;  /* 0x000000a0a39b723e */ /* 0x004fe200000000ff */
[----:B------:R-:W-:Y:S01]  /*3680*/  FADD.FTZ R165, R158, R165 ;  /* 0x000000a59ea57221 */ /* 0x000fe20000010000 */
[----:B------:R-:W-:Y:S02]  /*3690*/  FADD.FTZ R205, R205, R192 ;  /* 0x000000c0cdcd7221 */ /* 0x000fe40000010000 */
[----:B------:R-:W-:Y:S01]  /*36a0*/  WARPGROUP.ARRIVE ;  /* 0x00000000000079c5 */ /* 0x000fe20000000000 */
[----:B------:R-:W-:Y:S01]  /*36b0*/  FADD.FTZ R160, R160, R165 ;  /* 0x000000a5a0a07221 */ /* 0x000fe20000010000 */
[----:B---3--:R-:W-:Y:S01]  /*36c0*/  FADD.FTZ R205, R162, R205 ;  /* 0x000000cda2cd7221 */ /* 0x008fe20000010000 */
[----:B------:R-:W-:Y:S02]  /*36d0*/  MUFU.EX2 R200, R200 ;  /* 0x000000c800c87308 */ /* 0x000fe40000000800 */
[----:B------:R-:W-:Y:S01]  /*36e0*/  FADD.FTZ R163, R163, R160 ;  /* 0x000000a0a3a37221 */ /* 0x000fe20000010000 */
[----:B------:R-:W-:Y:S01]  /*36f0*/  HGMMA.64x256x16.F32 R24, R152, gdesc[UR8].tnspB, R24, gsb0 ;  /* 0x43e0000898187df0 */ /* 0x000fe20008000818 */
[----:B------:R-:W-:Y:S01]  /*3700*/  UIADD3 UR10, UR4, 0x100, URZ ;  /* 0x00000100040a7890 */ /* 0x000fe2000fffe03f */
[----:B------:R-:W-:Y:S01]  /*3710*/  UMOV UR11, 0x40000040 ;  /* 0x40000040000b7882 */ /* 0x000fe20000000000 */
[----:B----4-:R-:W-:-:S02]  /*3720*/  FADD.FTZ R163, R206, R163 ;  /* 0x000000a3cea37221 */ /* 0x010fc40000010000 */
[----:B------:R-:W2:Y:S01]  /*3730*/  MUFU.EX2 R203, R203 ;  /* 0x000000cb00cb7308 */ /* 0x000ea20000000800 */
[----:B------:R-:W-:Y:S02]  /*3740*/  WARPGROUP.DEPBAR.LE gsb0, 0x0 ;  /* 0x00008000000079c5 */ /* 0x000fe40000010000 */
[C---:B------:R-:W-:Y:S01]  /*3750*/  F2FP.F16.F32.PACK_AB R152, R166.reuse, R162 ;  /* 0x000000a2a698723e */ /* 0x040fe200000000ff */
[----:B------:R-:W-:Y:S01]  /*3760*/  FADD.FTZ R166, R166, R205 ;  /* 0x000000cda6a67221 */ /* 0x000fe20000010000 */
[C---:B-----5:R-:W-:Y:S01]  /*3770*/  F2FP.F16.F32.PACK_AB R153, R164.reuse, R206 ;  /* 0x000000cea499723e */ /* 0x060fe200000000ff */
        /* <DEDUP_REMOVED lines=13> */
[----:B------:R-:W-:-:S04]  /*3850*/  FADD.FTZ R171, R172, R171 ;  /* 0x000000abacab7221 */ /* 0x000fc80000010000 */
[----:B------:R-:W-:-:S04]  /*3860*/  FADD.FTZ R171, R176, R171 ;  /* 0x000000abb0ab7221 */ /* 0x000fc80000010000 */
[----:B------:R-:W-:-:S04]  /*3870*/  FADD.FTZ R171, R184, R171 ;  /* 0x000000abb8ab7221 */ /* 0x000fc80000010000 */
[----:B------:R-:W-:-:S04]  /*3880*/  FADD.FTZ R171, R182, R171 ;  /* 0x000000abb6ab7221 */ /* 0x000fc80000010000 */
[----:B------:R-:W-:Y:S01]  /*3890*/  FADD.FTZ R171, R188, R171 ;  /* 0x000000abbcab7221 */ /* 0x000fe20000010000 */
[----:B------:R-:W-:Y:S02]  /*38a0*/  WARPGROUP.DEPBAR.LE gsb0, 0x0 ;  /* 0x00008000000079c5 */ /* 0x000fe40000010000 */
[C---:B------:R-:W-:Y:S01]  /*38b0*/  F2FP.F16.F32.PACK_AB R152, R174.reuse, R170 ;  /* 0x000000aaae98723e */ /* 0x040fe200000000ff */
[----:B------:R-:W-:Y:S01]  /*38c0*/  FADD.FTZ R174, R174, R173 ;  /* 0x000000adaeae7221 */ /* 0x000fe20000010000 */
[----:B------:R-:W-:Y:S02]  /*38d0*/  F2FP.F16.F32.PACK_AB R153, R172, R168 ;  /* 0x000000a8ac99723e */ /* 0x000fe400000000ff */
[----:B------:R-:W-:Y:S01]  /*38e0*/  F2FP.F16.F32.PACK_AB R154, R180, R177 ;  /* 0x000000b1b49a723e */ /* 0x000fe200000000ff */
[----:B------:R-:W-:Y:S01]  /*38f0*/  FADD.FTZ R177, R177, R174 ;  /* 0x000000aeb1b17221 */ /* 0x000fe20000010000 */
[----:B------:R-:W-:-:S03]  /*3900*/  F2FP.F16.F32.PACK_AB R155, R184, R176 ;  /* 0x000000b0b89b723e */ /* 0x000fc600000000ff */
[----:B------:R-:W-:Y:S01]  /*3910*/  FADD.FTZ R180, R180, R177 ;  /* 0x000000b1b4b47221 */ /* 0x000fe20000010000 */
[----:B------:R-:W-:-:S06]  /*3920*/  WARPGROUP.ARRIVE ;  /* 0x00000000000079c5 */ /* 0x000fcc0000000000 */
[----:B------:R-:W-:Y:S01]  /*3930*/  HGMMA.64x256x16.F32 R24, R152, gdesc[UR8].tnspB, R24, gsb0 ;  /* 0x43e0000898187df0 */ /* 0x000fe20008000818 */
[----:B------:R-:W-:Y:S01]  /*3940*/  UIADD3 UR10, UR4, 0x200, URZ ;  /* 0x00000200040a7890 */ /* 0x000fe2000fffe03f */
[----:B------:R-:W-:Y:S01]  /*3950*/  UMOV UR11, 0x40000040 ;  /* 0x40000040000b7882 */ /* 0x000fe20000000000 */
[----:B------:R-:W-:Y:S02]  /*3960*/  WARPGROUP.DEPBAR.LE gsb0, 0x0 ;  /* 0x00008000000079c5 */ /* 0x000fe40000010000 */
[----:B------:R-:W-:Y:S01]  /*3970*/  F2FP.F16.F32.PACK_AB R152, R178, R175 ;  /* 0x000000afb298723e */ /* 0x000fe200000000ff */
[----:B------:R-:W-:Y:S01]  /*3980*/  FADD.FTZ R175, R175, R180 ;  /* 0x000000b4afaf7221 */ /* 0x000fe20000010000 */
[----:B------:R-:W-:Y:S02]  /*3990*/  F2FP.F16.F32.PACK_AB R153, R188, R182 ;  /* 0x000000b6bc99723e */ /* 0x000fe400000000ff */
        /* <DEDUP_REMOVED lines=11> */
[----:B------:R-:W-:Y:S01]  /*3a50*/  FADD.FTZ R178, R179, R178 ;  /* 0x000000b2b3b27221 */ /* 0x000fe20000010000 */
[----:B------:R-:W-:Y:S01]  /*3a60*/  UMOV UR11, 0x40000040 ;  /* 0x40000040000b7882 */ /* 0x000fe20000000000 */
[----:B------:R-:W-:Y:S02]  /*3a70*/  WARPGROUP.DEPBAR.LE gsb0, 0x0 ;  /* 0x00008000000079c5 */ /* 0x000fe40000010000 */
[C---:B------:R-:W-:Y:S01]  /*3a80*/  F2FP.F16.F32.PACK_AB R152, R183.reuse, R179 ;  /* 0x000000b3b798723e */ /* 0x040fe200000000ff */
[----:B------:R-:W-:Y:S01]  /*3a90*/  FADD.FTZ R183, R183, R178 ;  /* 0x000000b2b7b77221 */ /* 0x000fe20000010000 */
[C---:B-1----:R-:W-:Y:S01]  /*3aa0*/  F2FP.F16.F32.PACK_AB R153, R199.reuse, R197 ;  /* 0x000000c5c799723e */ /* 0x042fe200000000ff */
[----:B------:R-:W-:Y:S01]  /*3ab0*/  FADD.FTZ R199, R199, R198 ;  /* 0x000000c6c7c77221 */ /* 0x000fe20000010000 */
[----:B------:R-:W-:Y:S01]  /*3ac0*/  F2FP.F16.F32.PACK_AB R154, R187, R186 ;  /* 0x000000babb9a723e */ /* 0x000fe200000000ff */
[----:B------:R-:W-:Y:S01]  /*3ad0*/  FADD.FTZ R186, R186, R183 ;  /* 0x000000b7baba7221 */ /* 0x000fe20000010000 */
[----:B--2---:R-:W-:Y:S01]  /*3ae0*/  F2FP.F16.F32.PACK_AB R155, R203, R200 ;  /* 0x000000c8cb9b723e */ /* 0x004fe200000000ff */
[----:B------:R-:W-:-:S02]  /*3af0*/  FADD.FTZ R200, R200, R199 ;  /* 0x000000c7c8c87221 */ /* 0x000fc40000010000 */
[----:B------:R-:W-:Y:S01]  /*3b00*/  FADD.FTZ R205, R187, R186 ;  /* 0x000000babbcd7221 */ /* 0x000fe20000010000 */
[----:B------:R-:W-:Y:S01]  /*3b10*/  WARPGROUP.ARRIVE ;  /* 0x00000000000079c5 */ /* 0x000fe20000000000 */
[----:B------:R-:W-:-:S11]  /*3b20*/  FADD.FTZ R203, R203, R200 ;  /* 0x000000c8cbcb7221 */ /* 0x000fd60000010000 */
[----:B------:R-:W-:Y:S03]  /*3b30*/  HGMMA.64x256x16.F32 R24, R152, gdesc[UR8].tnspB, R24, gsb0 ;  /* 0x43e0000898187df0 */ /* 0x000fe60008000818 */
[----:B------:R-:W-:Y:S02]  /*3b40*/  WARPGROUP.DEPBAR.LE gsb0, 0x0 ;  /* 0x00008000000079c5 */ /* 0x000fe40000010000 */
[----:B------:R-:W-:Y:S05]  /*3b50*/  @!P0 BRA `(.L_x_10150) ;  /* 0x0000000000048947 */ /* 0x000fea0003800000 */
[----:B------:R-:W-:Y:S01]  /*3b60*/  BPT.TRAP 0x1 ;  /* 0x000000040000795c */ /* 0x000fe20000300000 */
.L_x_10150:
[----:B------:R-:W-:Y:S01]  /*3b70*/  UIADD3 UR52, UR52, 0x32460, URZ ;  /* 0x0003246034347890 */ /* 0x000fe2000fffe03f */
[----:B------:R-:W-:-:S03]  /*3b80*/  ISETP.GE.AND P1, PT, R23, 0x61, PT ;  /* 0x000000611700780c */ /* 0x000fc60003f26270 */
[----:B------:R-:W-:-:S09]  /*3b90*/  UPRMT UR52, UR53, 0x654, UR52 ;  /* 0x0000065435347896 */ /* 0x000fd20008000034 */
[----:B------:R-:W-:Y:S01]  /*3ba0*/  SYNCS.ARRIVE.TRANS64.RED.A1T0 RZ, [UR52], RZ ;  /* 0x000000ffffff79a7 */ /* 0x000fe20008100434 */
[----:B------:R-:W-:Y:S05]  /*3bb0*/  @!P1 BRA `(.L_x_10151) ;  /* 0x0000002000dc9947 */ /* 0x000fea0003800000 */
[----:B------:R-:W-:Y:S02]  /*3bc0*/  VIADD R23, R208, 0xfffffffe ;  /* 0xfffffffed0177836 */ /* 0x000fe40000000000 */
[----:B------:R-:W-:Y:S02]  /*3bd0*/  IMAD.MOV.U32 R207, RZ, RZ, R156 ;  /* 0x000000ffffcf7224 */ /* 0x000fe400078e009c */
[----:B------:R-:W-:-:S07]  /*3be0*/  IMAD.MOV.U32 R200, RZ, RZ, R22 ;  /* 0x000000ffffc87224 */ /* 0x000fce00078e0016 */
.L_x_10162:
[----:B------:R-:W-:Y:S01]  /*3bf0*/  UIADD3 UR38, UR38, 0x1, URZ ;  /* 0x0000000126267890 */ /* 0x000fe2000fffe03f */
[C---:B------:R-:W-:Y:S01]  /*3c00*/  ISETP.GT.AND P1, PT, R23.reuse, RZ, PT ;  /* 0x000000ff1700720c */ /* 0x040fe20003f24270 */
[----:B------:R-:W-:Y:S02]  /*3c10*/  VIADD R23, R23, 0xffffffff ;  /* 0xffffffff17177836 */ /* 0x000fe40000000000 */
[----:B------:R-:W-:-:S04]  /*3c20*/  UISETP.NE.AND UP0, UPT, UR38, 0x2, UPT ;  /* 0x000000022600788c */ /* 0x000fc8000bf05270 */
[----:B------:R-:W-:Y:S02]  /*3c30*/  USEL UR4, URZ, 0x1, UP0 ;  /* 0x000000013f047887 */ /* 0x000fe40008000000 */
[----:B------:R-:W-:Y:S02]  /*3c40*/  USEL UR38, UR38, URZ, UP0 ;  /* 0x0000003f26267287 */ /* 0x000fe40008000000 */
[----:B------:R-:W-:Y:S01]  /*3c50*/  ULOP3.LUT UR39, UR39, UR4, URZ, 0x3c, !UPT ;  /* 0x0000000427277292 */ /* 0x000fe2000f8e3c3f */
[----:B------:R-:W-:Y:S11]  /*3c60*/  @!P0 BRA `(.L_x_10152) ;  /* 0x0000000000048947 */ /* 0x000ff60003800000 */
[----:B------:R-:W-:Y:S01]  /*3c70*/  BPT.TRAP 0x1 ;  /* 0x000000040000795c */ /* 0x000fe20000300000 */
.L_x_10152:
        /* <DEDUP_REMOVED lines=9> */
.L_x_10153:
[----:B-1----:R-:W-:Y:S05]  /*3d10*/  @P2 BRA `(.L_x_10154) ;  /* 0x0000000000082947 */ /* 0x002fea0003800000 */
[----:B------:R-:W1:Y:S02]  /*3d20*/  SYNCS.PHASECHK.TRANS64.TRYWAIT P2, [UR4+0x32430], R0 ;  /* 0x03243000ff0075a7 */ /* 0x000e640008040144 */
[----:B-1----:R-:W-:Y:S05]  /*3d30*/  @!P2 BRA `(.L_x_10155) ;  /* 0x000000b800a8a947 */ /* 0x002fea0003800000 */
.L_x_10154:
[----:B------:R-:W-:Y:S01]  /*3d40*/  R2UR UR52, R20 ;  /* 0x00000000143472ca */ /* 0x000fe200000e0000 */
[----:B------:R-:W-:Y:S01]  /*3d50*/  UIMAD UR5, UR38, 0x300, UR60 ;  /* 0x00000300260578a4 */ /* 0x000fe2000f8e023c */
[----:B------:R-:W-:Y:S01]  /*3d60*/  R2UR UR53, R21 ;  /* 0x00000000153572ca */ /* 0x000fe200000e0000 */
[----:B------:R-:W-:Y:S01]  /*3d70*/  WARPGROUP.ARRIVE ;  /* 0x00000000000079c5 */ /* 0x000fe20000000000 */
[----:B------:R-:W-:-:S04]  /*3d80*/  UMOV UR55, 0x40000040 ;  /* 0x4000004000377882 */ /* 0x000fc80000000000 */
[----:B------:R-:W-:-:S07]  /*3d90*/  UMOV UR54, UR5 ;  /* 0x0000000500367c82 */ /* 0x000fce0008000000 */
[----:B------:R-:W-:Y:S01]  /*3da0*/  HGMMA.64x96x16.F32 R152, gdesc[UR52], RZ, !UPT, gsb0 ;  /* 0x01600000349879f0 */ /* 0x000fe2000c0008ff */
[----:B------:R-:W-:Y:S01]  /*3db0*/  R2UR UR52, R18 ;  /* 0x00000000123472ca */ /* 0x000fe200000e0000 */
[----:B------:R-:W-:Y:S01]  /*3dc0*/  UIADD3 UR54, UR5, 0x2, URZ ;  /* 0x0000000205367890 */ /* 0x000fe2000fffe03f */
[----:B------:R-:W-:Y:S01]  /*3dd0*/  R2UR UR53, R19 ;  /* 0x00000000133572ca */ /* 0x000fe200000e0000 */
[----:B------:R-:W-:Y:S01]  /*3de0*/  UMOV UR55, 0x40000040 ;  /* 0x4000004000377882 */ /* 0x000fe20000000000 */
[----:B------:R-:W-:Y:S02]  /*3df0*/  WARPGROUP.DEPBAR.LE gsb0, 0x0 ;  /* 0x00008000000079c5 */ /* 0x000fe40000010000 */
[----:B------:R-:W-:-:S09]  /*3e00*/  WARPGROUP.ARRIVE ;  /* 0x00000000000079c5 */ /* 0x000fd20000000000 */
[----:B------:R-:W-:Y:S01]  /*3e10*/  HGMMA.64x96x16.F32 R152, gdesc[UR52], R152, gsb0 ;  /* 0x01600000349879f0 */ /* 0x000fe20008000898 */
        /* <DEDUP_REMOVED lines=13> */
[----:B------:R-:W-:Y:S03]  /*3ef0*/  HGMMA.64x96x16.F32 R152, gdesc[UR52], R152, gsb0 ;  /* 0x01600000349879f0 */ /* 0x000fe60008000898 */
[----:B------:R-:W-:Y:S02]  /*3f00*/  WARPGROUP.DEPBAR.LE gsb0, 0x0 ;  /* 0x00008000000079c5 */ /* 0x000fe40000010000 */
[----:B------:R-:W-:Y:S05]  /*3f10*/  @!P0 BRA `(.L_x_10156) ;  /* 0x0000000000048947 */ /* 0x000fea0003800000 */
[----:B------:R-:W-:Y:S01]  /*3f20*/  BPT.TRAP 0x1 ;  /* 0x000000040000795c */ /* 0x000fe20000300000 */
.L_x_10156:
[----:B------:R2:W3:Y:S01]  /*3f30*/  SYNCS.PHASECHK.TRANS64.TRYWAIT P2, [UR4+0x32450], R0 ;  /* 0x03245000ff0075a7 */ /* 0x0004e20008040144 */
[----:B------:R-:W-:Y:S05]  /*3f40*/  @!P0 BRA `(.L_x_10157) ;  /* 0x0000000000048947 */ /* 0x000fea0003800000 */
[----:B------:R-:W-:Y:S01]  /*3f50*/  BPT.TRAP 0x1 ;  /* 0x000000040000795c */ /* 0x000fe20000300000 */
.L_x_10157:
[----:B---3--:R-:W-:Y:S05]  /*3f60*/  @P2 BRA `(.L_x_10158) ;  /* 0x0000000000082947 */ /* 0x008fea0003800000 */
[----:B------:R-:W3:Y:S02]  /*3f70*/  SYNCS.PHASECHK.TRANS64.TRYWAIT P2, [UR4+0x32450], R0 ;  /* 0x03245000ff0075a7 */ /* 0x000ee40008040144 */
[----:B---3--:R-:W-:Y:S05]  /*3f80*/  @!P2 BRA `(.L_x_10159) ;  /* 0x000000b8002ca947 */ /* 0x008fea0003800000 */
.L_x_10158:
[----:B------:R-:W-:Y:S01]  /*3f90*/  R2UR UR52, R12 ;  /* 0x000000000c3472ca */ /* 0x000fe200000e0000 */
[----:B------:R-:W-:Y:S01]  /*3fa0*/  UIMAD UR5, UR38, 0xc00, UR7 ;  /* 0x00000c00260578a4 */ /* 0x000fe2000f8e0207 */
[----:B------:R-:W-:Y:S01]  /*3fb0*/  R2UR UR53, R13 ;  /* 0x000000000d3572ca */ /* 0x000fe200000e0000 */
[----:B------:R-:W-:Y:S01]  /*3fc0*/  WARPGROUP.ARRIVE ;  /* 0x00000000000079c5 */ /* 0x000fe20000000000 */
[----:B------:R-:W-:Y:S01]  /*3fd0*/  UMOV UR55, 0x40000040 ;  /* 0x4000004000377882 */ /* 0x000fe20000000000 */
[----:B------:R-:W-:-:S04]  /*3fe0*/  UIADD3 UR10, UR5, 0x302, URZ ;  /* 0x00000302050a7890 */ /* 0x000fc8000fffe03f */
[----:B-1----:R-:W1:Y:S01]  /*3ff0*/  S2R R3, SR_TID.X ;  /* 0x0000000000037919 */ /* 0x002e620000002100 */
[----:B------:R-:W-:Y:S01]  /*4000*/  UMOV UR11, 0x40000040 ;  /* 0x40000040000b7882 */ /* 0x000fe20000000000 */
[----:B------:R-:W-:Y:S01]  /*4010*/  UMOV UR54, UR5 ;  /* 0x0000000500367c82 */ /* 0x000fe20008000000 */
[----:B------:R-:W-:Y:S01]  /*4020*/  UIADD3 UR14, UR5, 0x304, URZ ;  /* 0x00000304050e7890 */ /* 0x000fe2000fffe03f */
[----:B------:R-:W-:Y:S01]  /*4030*/  UMOV UR15, 0x40000040 ;  /* 0x40000040000f7882 */ /* 0x000fe20000000000 */
[----:B------:R-:W-:Y:S01]  /*4040*/  UIADD3 UR18, UR5, 0x306, URZ ;  /* 0x0000030605127890 */ /* 0x000fe2000fffe03f */
[----:B------:R-:W-:Y:S01]  /*4050*/  UMOV UR19, 0x40000040 ;  /* 0x4000004000137882 */ /* 0x000fe20000000000 */
[----:B------:R-:W-:Y:S01]  /*4060*/  HGMMA.64x96x16.F32 R152, gdesc[UR52], R152, gsb0 ;  /* 0x01600000349879f0 */ /* 0x000fe20008000898 */
[----:B------:R-:W-:Y:S01]  /*4070*/  R2UR UR52, R10 ;  /* 0x000000000a3472ca */ /* 0x000fe200000e0000 */
[----:B------:R-:W-:Y:S01]  /*4080*/  UIADD3 UR54, UR5, 0x2, URZ ;  /* 0x0000000205367890 */ /* 0x000fe2000fffe03f */
[----:B------:R-:W-:Y:S01]  /*4090*/  R2UR UR53, R11 ;  /* 0x000000000b3572ca */ /* 0x000fe200000e0000 */
[----:B------:R-:W-:Y:S01]  /*40a0*/  UMOV UR55, 0x40000040 ;  /* 0x4000004000377882 */ /* 0x000fe20000000000 */
[----:B------:R-:W-:Y:S01]  /*40b0*/  UIADD3 UR22, UR5, 0x600, URZ ;  /* 0x0000060005167890 */ /* 0x000fe2000fffe03f */
        /* <DEDUP_REMOVED lines=12> */
[----:B-1----:R-:W-:Y:S01]  /*4180*/  SHF.R.U32.HI R3, RZ, 0x7, R3 ;  /* 0x00000007ff037819 */ /* 0x002fe20000011603 */
[----:B------:R-:W-:-:S03]  /*4190*/  UMOV UR51, 0x40000040 ;  /* 0x4000004000337882 */ /* 0x000fc60000000000 */
[----:B0-2---:R-:W-:Y:S01]  /*41a0*/  IADD3 R0, -R3, 0xb, RZ ;  /* 0x0000000b03007810 */ /* 0x005fe20007ffe1ff */
[----:B------:R-:W-:Y:S02]  /*41b0*/  WARPGROUP.DEPBAR.LE gsb0, 0x0 ;  /* 0x00008000000079c5 */ /* 0x000fe40000010000 */
[----:B------:R-:W-:-:S06]  /*41c0*/  WARPGROUP.ARRIVE ;  /* 0x00000000000079c5 */ /* 0x000fcc0000000000 */
        /* <DEDUP_REMOVED lines=22> */
[----:B------:R-:W-:Y:S01]  /*4330*/  UIADD3 UR54, UR5, 0x906, URZ ;  /* 0x0000090605367890 */ /* 0x000fe2000fffe03f */
[----:B------:R-:W-:Y:S01]  /*4340*/  UMOV UR55, 0x40000040 ;  /* 0x4000004000377882 */ /* 0x000fe20000000000 */
[----:B------:R-:W-:Y:S01]  /*4350*/  UMOV UR52, UR56 ;  /* 0x0000003800347c82 */ /* 0x000fe20008000000 */
[----:B------:R-:W-:Y:S01]  /*4360*/  UMOV UR53, UR57 ;  /* 0x0000003900357c82 */ /* 0x000fe20008000000 */
        /* <DEDUP_REMOVED lines=37> */
.L_x_10160:
[----:B------:R-:W-:Y:S01]  /*45c0*/  FMNMX.FTZ R22, R152, R200, !PT ;  /* 0x000000c898167209 */ /* 0x000fe20007810000 */
[----:B------:R-:W-:Y:S01]  /*45d0*/  UIADD3 UR5, UR4, 0x32440, URZ ;  /* 0x0003244004057890 */ /* 0x000fe2000fffe03f */
[----:B------:R-:W-:Y:S02]  /*45e0*/  UMOV UR11, 0x40000040 ;  /* 0x40000040000b7882 */ /* 0x000fe40000000000 */
[----:B------:R-:W-:Y:S01]  /*45f0*/  FMNMX.FTZ R3, R153, R22, !PT ;  /* 0x0000001699037209 */ /* 0x000fe20007810000 */
[----:B------:R-:W-:-:S03]  /*4600*/  UPRMT UR5, UR58, 0x654, UR5 ;  /* 0x000006543a057896 */ /* 0x000fc60008000005 */
[----:B------:R-:W-:-:S04]  /*4610*/  FMNMX.FTZ R22, R156, R3, !PT ;  /* 0x000000039c167209 */ /* 0x000fc80007810000 */
[----:B------:R-:W-:Y:S02]  /*4620*/  FMNMX.FTZ R3, R157, R22, !PT ;  /* 0x000000169d037209 */ /* 0x000fe40007810000 */
[----:B------:R-:W-:Y:S01]  /*4630*/  SYNCS.ARRIVE.TRANS64.RED.A1T0 RZ, [UR5], RZ ;  /* 0x000000ffffff79a7 */ /* 0x000fe20008100405 */
[----:B------:R-:W-:Y:S01]  /*4640*/  UIMAD UR5, UR38, 0xc00, UR6 ;  /* 0x00000c00260578a4 */ /* 0x000fe2000f8e0206 */
[----:B------:R-:W-:-:S04]  /*4650*/  FMNMX.FTZ R22, R160, R3, !PT ;  /* 0x00000003a0167209 */ /* 0x000fc80007810000 */
[----:B------:R-:W-:Y:S02]  /*4660*/  FMNMX.FTZ R3, R161, R22, !PT ;  /* 0x00000016a1037209 */ /* 0x000fe40007810000 */
[----:B------:R-:W-:Y:S01]  /*4670*/  FMNMX.FTZ R22, R154, R207, !PT ;  /* 0x000000cf9a167209 */ /* 0x000fe20007810000 */
[----:B------:R-:W-:Y:S01]  /*4680*/  UMOV UR10, UR5 ;  /* 0x00000005000a7c82 */ /* 0x000fe20008000000 */
        /* <DEDUP_REMOVED lines=41> */
[----:B------:R-:W-:-:S05]  /*4920*/  FMNMX.FTZ R201, R199, R22, !PT ;  /* 0x00000016c7c97209 */ /* 0x000fca0007810000 */
[----:B------:R-:W2:Y:S01]  /*4930*/  SHFL.BFLY PT, R204, R201, 0x2, 0x1f ;  /* 0x0c401f00c9cc7f89 */ /* 0x000ea200000e0000 */
[----:B-1----:R-:W-:Y:S02]  /*4940*/  FMNMX.FTZ R22, R206, R3, !PT ;  /* 0x00000003ce167209 */ /* 0x002fe40007810000 */
[----:B------:R-:W1:Y:S03]  /*4950*/  LDC R3, c[0x0][0xa80] ;  /* 0x0002a000ff037b82 */ /* 0x000e660000000800 */
[----:B------:R-:W3:Y:S01]  /*4960*/  SHFL.BFLY PT, R202, R22, 0x1, 0x1f ;  /* 0x0c201f0016ca7f89 */ /* 0x000ee200000e0000 */
[----:B--2---:R-:W-:-:S05]  /*4970*/  FMNMX.FTZ R201, R201, R204, !PT ;  /* 0x000000ccc9c97209 */ /* 0x004fca0007810000 */
[----:B------:R-:W2:Y:S01]  /*4980*/  SHFL.BFLY PT, R208, R201, 0x1, 0x1f ;  /* 0x0c201f00c9d07f89 */ /* 0x000ea200000e0000 */
[----:B---3--:R-:W-:-:S05]  /*4990*/  FMNMX.FTZ R22, R22, R202, !PT ;  /* 0x000000ca16167209 */ /* 0x008fca0007810000 */
[C---:B-1----:R-:W-:Y:S01]  /*49a0*/  FMUL.FTZ R202, R22.reuse, R3 ;  /* 0x0000000316ca7220 */ /* 0x042fe20000410000 */
[----:B------:R-:W-:-:S03]  /*49b0*/  FADD.FTZ R204, -R22, R200 ;  /* 0x000000c816cc7221 */ /* 0x000fc60000010100 */
[-CC-:B------:R-:W-:Y:S01]  /*49c0*/  FFMA.FTZ R200, R153, R3.reuse, -R202.reuse ;  /* 0x0000000399c87223 */ /* 0x180fe200000108ca */
[-CC-:B------:R-:W-:Y:S01]  /*49d0*/  FFMA.FTZ R206, R152, R3.reuse, -R202.reuse ;  /* 0x0000000398ce7223 */ /* 0x180fe200000108ca */
[----:B------:R-:W1:Y:S01]  /*49e0*/  S2R R153, SR_TID.X ;  /* 0x0000000000997919 */ /* 0x000e620000002100 */
[-CC-:B------:R-:W-:Y:S01]  /*49f0*/  FFMA.FTZ R152, R156, R3.reuse, -R202.reuse ;  /* 0x000000039c987223 */ /* 0x180fe200000108ca */
[-C--:B------:R-:W-:Y:S01]  /*4a00*/  FMUL.FTZ R204, R204, R3.reuse ;  /* 0x00000003cccc7220 */ /* 0x080fe20000410000 */
        /* <DEDUP_REMOVED lines=8> */
[----:B--2---:R-:W-:Y:S01]  /*4a90*/  FMNMX.FTZ R156, R201, R208, !PT ;  /* 0x000000d0c99c7209 */ /* 0x004fe20007810000 */
[----:B------:R-:W2:Y:S01]  /*4aa0*/  MUFU.EX2 R204, R204 ;  /* 0x000000cc00cc7308 */ /* 0x000ea20000000800 */
[-CC-:B------:R-:W-:Y:S01]  /*4ab0*/  FFMA.FTZ R172, R172, R3.reuse, -R202.reuse ;  /* 0x00000003acac7223 */ /* 0x180fe200000108ca */
[-CC-:B------:R-:W-:Y:S01]  /*4ac0*/  FFMA.FTZ R173, R173, R3.reuse, -R202.reuse ;  /* 0x00000003adad7223 */ /* 0x180fe200000108ca */
[-CC-:B------:R-:W-:Y:S01]  /*4ad0*/  FFMA.FTZ R176, R176, R3.reuse, -R202.reuse ;  /* 0x00000003b0b07223 */ /* 0x180fe200000108ca */
[-C--:B------:R-:W-:Y:S01]  /*4ae0*/  FMUL.FTZ R208, R156, R3.reuse ;  /* 0x000000039cd07220 */ /* 0x080fe20000410000 */
[-CC-:B------:R-:W-:Y:S01]  /*4af0*/  FFMA.FTZ R177, R177, R3.reuse, -R202.reuse ;  /* 0x00000003b1b17223 */ /* 0x180fe200000108ca */
[-CC-:B------:R-:W-:Y:S01]  /*4b00*/  FFMA.FTZ R180, R180, R3.reuse, -R202.reuse ;  /* 0x00000003b4b47223 */ /* 0x180fe200000108ca */
[-C--:B------:R-:W-:Y:S01]  /*4b10*/  FFMA.FTZ R181, R181, R3.reuse, -R202 ;  /* 0x00000003b5b57223 */ /* 0x080fe200000108ca */
        /* <DEDUP_REMOVED lines=9> */
[----:B---3--:R-:W-:Y:S01]  /*4bb0*/  FADD.FTZ R152, -R156, R207 ;  /* 0x000000cf9c987221 */ /* 0x008fe20000010100 */
[-C--:B------:R-:W-:Y:S01]  /*4bc0*/  FFMA.FTZ R207, R155, R3.reuse, -R208 ;  /* 0x000000039bcf7223 */ /* 0x080fe200000108d0 */
[-C--:B--2---:R-:W-:Y:S01]  /*4bd0*/  FMUL.FTZ R24, R24, R204.reuse ;  /* 0x000000cc18187220 */ /* 0x084fe20000410000 */
[----:B-1----:R-:W-:Y:S01]  /*4be0*/  SHF.R.U32.HI R153, RZ, 0x7, R153 ;  /* 0x00000007ff997819 */ /* 0x002fe20000011699 */
[----:B------:R-:W-:Y:S01]  /*4bf0*/  FMUL.FTZ R152, R152, R3 ;  /* 0x0000000398987220 */ /* 0x000fe20000410000 */
        /* <DEDUP_REMOVED lines=10> */
[----:B------:R1:W2:Y:S01]  /*4ca0*/  MUFU.EX2 R209, R152 ;  /* 0x0000009800d17308 */ /* 0x0002a20000000800 */
        /* <DEDUP_REMOVED lines=8> */
[----:B-1----:R-:W-:-:S02]  /*4d30*/  VIADD R152, R153, 0x8 ;  /* 0x0000000899987836 */ /* 0x002fc40000000000 */
[-C--:B------:R-:W-:Y:S01]  /*4d40*/  FMUL.FTZ R57, R57, R204.reuse ;  /* 0x000000cc39397220 */ /* 0x080fe20000410000 */
[-C--:B------:R-:W-:Y:S01]  /*4d50*/  FMUL.FTZ R60, R60, R204.reuse ;  /* 0x000000cc3c3c7220 */ /* 0x080fe20000410000 */
[-C--:B------:R-:W-:Y:S01]  /*4d60*/  FMUL.FTZ R61, R61, R204.reuse ;  /* 0x000000cc3d3d7220 */ /* 0x080fe20000410000 */
[-C--:B------:R-:W-:Y:S01]  /*4d70*/  FMUL.FTZ R64, R64, R204.reuse ;  /* 0x000000cc40407220 */ /* 0x080fe20000410000 */
[----:B------:R1:W-:Y:S01]  /*4d80*/  BAR.SYNC.DEFER_BLOCKING R152, 0x100 ;  /* 0x000400980000751d */ /* 0x0003e20000010000 */
        /* <DEDUP_REMOVED lines=110> */
[----:B-1----:R-:W-:Y:S01]  /*5470*/  F2FP.F16.F32.PACK_AB R152, R200, R206 ;  /* 0x000000cec898723e */ /* 0x002fe200000000ff */
[----:B------:R-:W-:Y:S01]  /*5480*/  MUFU.EX2 R160, R160 ;  /* 0x000000a000a07308 */ /* 0x000fe20000000800 */
[----:B------:R-:W-:Y:S01]  /*5490*/  F2FP.F16.F32.PACK_AB R154, R157, R201 ;  /* 0x000000c99d9a723e */ /* 0x000fe200000000ff */
[-CC-:B------:R-:W-:Y:S01]  /*54a0*/  FFMA.FTZ R170, R170, R3.reuse, -R208.reuse ;  /* 0x00000003aaaa7223 */ /* 0x180fe200000108d0 */
[----:B---3--:R-:W-:Y:S01]  /*54b0*/  F2FP.F16.F32.PACK_AB R153, R207, R210 ;  /* 0x000000d2cf99723e */ /* 0x008fe200000000ff */
[-CC-:B------:R-:W-:Y:S01]  /*54c0*/  FFMA.FTZ R171, R171, R3.reuse, -R208.reuse ;  /* 0x00000003abab7223 */ /* 0x180fe200000108d0 */
[----:B----4-:R-:W-:Y:S01]  /*54d0*/  F2FP.F16.F32.PACK_AB R155, R159, R158 ;  /* 0x0000009e9f9b723e */ /* 0x010fe200000000ff */
[-CC-:B------:R-:W-:Y:S01]  /*54e0*/  FFMA.FTZ R174, R174, R3.reuse, -R208.reuse ;  /* 0x00000003aeae7223 */ /* 0x180fe200000108d0 */
[-CC-:B------:R-:W-:Y:S01]  /*54f0*/  FFMA.FTZ R175, R175, R3.reuse, -R208.reuse ;  /* 0x00000003afaf7223 */ /* 0x180fe200000108d0 */
[----:B------:R-:W1:Y:S01]  /*5500*/  MUFU.EX2 R161, R161 ;  /* 0x000000a100a17308 */ /* 0x000e620000000800 */
[----:B------:R-:W-:Y:S01]  /*5510*/  WARPGROUP.ARRIVE ;  /* 0x00000000000079c5 */ /* 0x000fe20000000000 */
[-CC-:B------:R-:W-:Y:S01]  /*5520*/  FFMA.FTZ R178, R178, R3.reuse, -R208.reuse ;  /* 0x00000003b2b27223 */ /* 0x180fe200000108d0 */
[-CC-:B------:R-:W-:Y:S01]  /*5530*/  FFMA.FTZ R179, R179, R3.reuse, -R208.reuse ;  /* 0x00000003b3b37223 */ /* 0x180fe200000108d0 */
[-CC-:B------:R-:W-:Y:S01]  /*5540*/  FFMA.FTZ R182, R182, R3.reuse, -R208.reuse ;  /* 0x00000003b6b67223 */ /* 0x180fe200000108d0 */
[-C--:B------:R-:W-:Y:S01]  /*5550*/  FFMA.FTZ R183, R183, R3.reuse, -R208 ;  /* 0x00000003b7b77223 */ /* 0x080fe200000108d0 */
[-CC-:B------:R-:W-:Y:S01]  /*5560*/  FFMA.FTZ R184, R184, R3.reuse, -R202.reuse ;  /* 0x00000003b8b87223 */ /* 0x180fe200000108ca */
[----:B------:R-:W-:Y:S01]  /*5570*/  HGMMA.64x256x16.F32 R24, R152, gdesc[UR8].tnspB, R24, gsb0 ;  /* 0x43e0000898187df0 */ /* 0x000fe20008000818 */
[----:B------:R-:W-:Y:S01]  /*5580*/  MUFU.EX2 R164, R164 ;  /* 0x000000a400a47308 */ /* 0x000fe20000000800 */
[----:B------:R-:W-:Y:S01]  /*5590*/  UIADD3 UR10, UR5, 0x80, URZ ;  /* 0x00000080050a7890 */ /* 0x000fe2000fffe03f */
[-CC-:B------:R-:W-:Y:S01]  /*55a0*/  FFMA.FTZ R185, R185, R3.reuse, -R202.reuse ;  /* 0x00000003b9b97223 */ /* 0x180fe200000108ca */
[----:B------:R-:W-:Y:S01]  /*55b0*/  UMOV UR11, 0x40000040 ;  /* 0x40000040000b7882 */ /* 0x000fe20000000000 */
[-CC-:B------:R-:W-:Y:S01]  /*55c0*/  FFMA.FTZ R188, R188, R3.reuse, -R202.reuse ;  /* 0x00000003bcbc7223 */ /* 0x180fe200000108ca */
[-C--:B------:R-:W-:Y:S01]  /*55d0*/  FFMA.FTZ R189, R189, R3.reuse, -R202 ;  /* 0x00000003bdbd7223 */ /* 0x080fe200000108ca */
[-CC-:B------:R-:W-:Y:S01]  /*55e0*/  FFMA.FTZ R186, R186, R3.reuse, -R208.reuse ;  /* 0x00000003baba7223 */ /* 0x180fe200000108d0 */
[-CC-:B------:R-:W-:Y:S01]  /*55f0*/  FFMA.FTZ R187, R187, R3.reuse, -R208.reuse ;  /* 0x00000003bbbb7223 */ /* 0x180fe200000108d0 */
[----:B------:R-:W-:Y:S01]  /*5600*/  MUFU.EX2 R165, R165 ;  /* 0x000000a500a57308 */ /* 0x000fe20000000800 */
[-CC-:B------:R-:W-:Y:S01]  /*5610*/  FFMA.FTZ R190, R190, R3.reuse, -R208.reuse ;  /* 0x00000003bebe7223 */ /* 0x180fe200000108d0 */
[-C--:B------:R-:W-:Y:S01]  /*5620*/  FFMA.FTZ R191, R191, R3.reuse, -R208 ;  /* 0x00000003bfbf7223 */ /* 0x080fe200000108d0 */
        /* <DEDUP_REMOVED lines=8> */
[----:B------:R-:W-:Y:S01]  /*56b0*/  FFMA.FTZ R199, R199, R3, -R208 ;  /* 0x00000003c7c77223 */ /* 0x000fe200000108d0 */
[----:B------:R-:W-:Y:S01]  /*56c0*/  FFMA.FTZ R204, R204, R205, R206 ;  /* 0x000000cdcccc7223 */ /* 0x000fe200000100ce */
[----:B------:R-:W-:-:S03]  /*56d0*/  FFMA.FTZ R210, R209, R203, R210 ;  /* 0x000000cbd1d27223 */ /* 0x000fc600000100d2 */
[----:B------:R-:W2:Y:S01]  /*56e0*/  MUFU.EX2 R163, R163 ;  /* 0x000000a300a37308 */ /* 0x000ea20000000800 */
[----:B------:R-:W-:Y:S01]  /*56f0*/  FADD.FTZ R204, R200, R204 ;  /* 0x000000ccc8cc7221 */ /* 0x000fe20000010000 */
[----:B------:R-:W-:-:S03]  /*5700*/  FADD.FTZ R207, R207, R210 ;  /* 0x000000d2cfcf7221 */ /* 0x000fc60000010000 */
[----:B------:R-:W-:Y:S01]  /*5710*/  FADD.FTZ R204, R201, R204 ;  /* 0x000000ccc9cc7221 */ /* 0x000fe20000010000 */
[----:B------:R-:W-:Y:S02]  /*5720*/  FADD.FTZ R158, R158, R207 ;  /* 0x000000cf9e9e7221 */ /* 0x000fe40000010000 */
[----:B------:R-:W-:Y:S01]  /*5730*/  MUFU.EX2 R166, R166 ;  /* 0x000000a600a67308 */ /* 0x000fe20000000800 */
[----:B------:R-:W-:Y:S01]  /*5740*/  FADD.FTZ R157, R157, R204 ;  /* 0x000000cc9d9d7221 */ /* 0x000fe20000010000 */
[----:B------:R-:W-:-:S06]  /*5750*/  FADD.FTZ R159, R159, R158 ;  /* 0x0000009e9f9f7221 */ /* 0x000fcc0000010000 */
        /* <DEDUP_REMOVED lines=28> */
[----:B------:R-:W-:Y:S01]  /*5920*/  MUFU.EX2 R197, R197 ;  /* 0x000000c500c57308 */ /* 0x000fe20000000800 */
[----:B------:R-:W-:-:S02]  /*5930*/  WARPGROUP.DEPBAR.LE gsb0, 0x0 ;  /* 0x00008000000079c5 */ /* 0x000fc40000010000 */
[----:B-1----:R-:W-:-:S05]  /*5940*/  F2FP.F16.F32.PACK_AB R152, R161, R160 ;  /* 0x000000a0a198723e */ /* 0x002fca00000000ff */
[----:B------:R-:W-:Y:S01]  /*5950*/  MUFU.EX2 R194, R194 ;  /* 0x000000c200c27308 */ /* 0x000fe20000000800 */
[----:B--2---:R-:W-:Y:S01]  /*5960*/  F2FP.F16.F32.PACK_AB R153, R163, R162 ;  /* 0x000000a2a399723e */ /* 0x004fe200000000ff */
[----:B------:R-:W-:Y:S01]  /*5970*/  FADD.FTZ R160, R160, R157 ;  /* 0x0000009da0a07221 */ /* 0x000fe20000010000 */
[----:B------:R-:W-:Y:S01]  /*5980*/  F2FP.F16.F32.PACK_AB R154, R165, R164 ;  /* 0x000000a4a59a723e */ /* 0x000fe200000000ff */
[----:B------:R-:W-:Y:S01]  /*5990*/  FADD.FTZ R162, R162, R159 ;  /* 0x0000009fa2a27221 */ /* 0x000fe20000010000 */
[----:B---3--:R-:W-:Y:S01]  /*59a0*/  F2FP.F16.F32.PACK_AB R155, R167, R166 ;  /* 0x000000a6a79b723e */ /* 0x008fe200000000ff */
[----:B------:R-:W-:Y:S02]  /*59b0*/  FADD.FTZ R161, R161, R160 ;  /* 0x000000a0a1a17221 */ /* 0x000fe40000010000 */
[----:B------:R-:W1:Y:S01]  /*59c0*/  MUFU.EX2 R195, R195 ;  /* 0x000000c300c37308 */ /* 0x000e620000000800 */
[----:B------:R-:W-:Y:S01]  /*59d0*/  WARPGROUP.ARRIVE ;  /* 0x00000000000079c5 */ /* 0x000fe20000000000 */
[----:B------:R-:W-:Y:S01]  /*59e0*/  FADD.FTZ R163, R163, R162 ;  /* 0x000000a2a3a37221 */ /* 0x000fe20000010000 */
[----:B------:R-:W-:-:S03]  /*59f0*/  FADD.FTZ R164, R164, R161 ;  /* 0x000000a1a4a47221 */ /* 0x000fc60000010000 */
[----:B------:R-:W-:Y:S01]  /*5a00*/  FADD.FTZ R166, R166, R163 ;  /* 0x000000a3a6a67221 */ /* 0x000fe20000010000 */
[----:B------:R-:W-:Y:S01]  /*5a10*/  HGMMA.64x256x16.F32 R24, R152, gdesc[UR8].tnspB, R24, gsb0 ;  /* 0x43e0000898187df0 */ /* 0x000fe20008000818 */
[----:B------:R-:W-:Y:S01]  /*5a20*/  UIADD3 UR10, UR5, 0x100, URZ ;  /* 0x00000100050a7890 */ /* 0x000fe2000fffe03f */
[----:B------:R-:W-:Y:S01]  /*5a30*/  MUFU.EX2 R198, R198 ;  /* 0x000000c600c67308 */ /* 0x000fe20000000800 */
[----:B------:R-:W-:Y:S01]  /*5a40*/  UMOV UR11, 0x40000040 ;  /* 0x40000040000b7882 */ /* 0x000fe20000000000 */
[----:B------:R-:W-:Y:S01]  /*5a50*/  FADD.FTZ R165, R165, R164 ;  /* 0x000000a4a5a57221 */ /* 0x000fe20000010000 */
[----:B------:R-:W-:-:S05]  /*5a60*/  FADD.FTZ R167, R167, R166 ;  /* 0x000000a6a7a77221 */ /* 0x000fca0000010000 */
        /* <DEDUP_REMOVED lines=70> */
.L_x_10161:
[----:B------:R-:W-:Y:S01]  /*5ed0*/  UIADD3 UR4, UR4, 0x32460, URZ ;  /* 0x0003246004047890 */ /* 0x000fe2000fffe03f */
[----:B------:R-:W-:Y:S01]  /*5ee0*/  IMAD.MOV.U32 R207, RZ, RZ, R156 ;  /* 0x000000ffffcf7224 */ /* 0x000fe200078e009c */
[----:B------:R-:W-:Y:S02]  /*5ef0*/  MOV R200, R22 ;  /* 0x0000001600c87202 */ /* 0x000fe40000000f00 */
[----:B------:R-:W-:-:S09]  /*5f00*/  UPRMT UR4, UR58, 0x654, UR4 ;  /* 0x000006543a047896 */ /* 0x000fd20008000004 */
[----:B------:R-:W-:Y:S01]  /*5f10*/  SYNCS.ARRIVE.TRANS64.RED.A1T0 RZ, [UR4], RZ ;  /* 0x000000ffffff79a7 */ /* 0x000fe20008100404 */
[----:B------:R-:W-:Y:S05]  /*5f20*/  @P1 BRA `(.L_x_10162) ;  /* 0xffffffdc00301947 */ /* 0x000fea000383ffff */
.L_x_10151:
[----:B------:R-:W0:Y:S01]  /*5f30*/  SHFL.BFLY PT, R4, R205, 0x2, 0x1f ;  /* 0x0c401f00cd047f89 */ /* 0x000e2200000e0000 */
[----:B------:R-:W-:Y:S01]  /*5f40*/  IMAD.MOV.U32 R8, RZ, RZ, RZ ;  /* 0x000000ffff087224 */ /* 0x000fe200078e00ff */
[----:B------:R-:W-:Y:S01]  /*5f50*/  R2UR UR4, R219 ;  /* 0x00000000db0472ca */ /* 0x000fe200000e0000 */
[----:B------:R-:W-:Y:S01]  /*5f60*/  UIADD3 UR38, UR38, 0x1, URZ ;  /* 0x0000000126267890 */ /* 0x000fe2000fffe03f */
[----:B------:R-:W1:Y:S01]  /*5f70*/  SHFL.BFLY PT, R6, R203, 0x2, 0x1f ;  /* 0x0c401f00cb067f89 */ /* 0x000e6200000e0000 */
[----:B------:R2:W-:Y:S06]  /*5f80*/  BAR.ARV R0, 0x100 ;  /* 0x000400000000751d */ /* 0x0005ec0000002000 */
[----:B------:R-:W-:-:S02]  /*5f90*/  UISETP.NE.AND UP0, UPT, UR38, 0x2, UPT ;  /* 0x000000022600788c */ /* 0x000fc4000bf05270 */
[----:B------:R-:W-:Y:S06]  /*5fa0*/  BAR.ARV 0x8, 0x180 ;  /* 0x0206000000007b1d */ /* 0x000fec0000002000 */
[----:B------:R-:W-:Y:S01]  /*5fb0*/  UIADD3 UR4, UR4, 0x1, URZ ;  /* 0x0000000104047890 */ /* 0x000fe2000fffe03f */
[----:B--2---:R-:W-:Y:S02]  /*5fc0*/  IMAD.MOV.U32 R0, RZ, RZ, -0x800000 ;  /* 0xff800000ff007424 */ /* 0x004fe400078e00ff */
[----:B0-----:R-:W-:Y:S01]  /*5fd0*/  FADD.FTZ R5, R4, R205 ;  /* 0x000000cd04057221 */ /* 0x001fe20000010000 */
[----:B------:R-:W-:Y:S01]  /*5fe0*/  PLOP3.LUT P0, PT, PT, PT, PT, 0x8, 0x0 ;  /* 0x000000000000781c */ /* 0x000fe20003f0e170 */
[----:B------:R-:W-:Y:S01]  /*5ff0*/  USEL UR38, UR38, URZ, UP0 ;  /* 0x0000003f26267287 */ /* 0x000fe20008000000 */
[----:B-1----:R-:W-:-:S02]  /*6000*/  FADD.FTZ R7, R6, R203 ;  /* 0x000000cb06077221 */ /* 0x002fc40000010000 */
[----:B------:R-:W0:Y:S01]  /*6010*/  SHFL.BFLY PT, R4, R5, 0x1, 0x1f ;  /* 0x0c201f0005047f89 */ /* 0x000e2200000e0000 */
[----:B------:R-:W-:Y:S01]  /*6020*/  IMAD.U32 R219, RZ, RZ, UR4 ;  /* 0x00000004ffdb7e24 */ /* 0x000fe2000f8e00ff */
[----:B------:R-:W-:Y:S02]  /*6030*/  USEL UR4, URZ, 0x1, UP0 ;  /* 0x000000013f047887 */ /* 0x000fe40008000000 */
[----:B------:R-:W1:Y:S02]  /*6040*/  SHFL.BFLY PT, R6, R7, 0x1, 0x1f ;  /* 0x0c201f0007067f89 */ /* 0x000e6400000e0000 */
[----:B------:R-:W-:Y:S01]  /*6050*/  ULOP3.LUT UR39, UR39, UR4, URZ, 0x3c, !UPT ;  /* 0x0000000427277292 */ /* 0x000fe2000f8e3c3f */
[----:B0-----:R-:W-:Y:S01]  /*6060*/  FADD.FTZ R9, R5, R4 ;  /* 0x0000000405097221 */ /* 0x001fe20000010000 */
[----:B------:R-:W-:Y:S02]  /*6070*/  IMAD.MOV.U32 R4, RZ, RZ, RZ ;  /* 0x000000ffff047224 */ /* 0x000fe400078e00ff */
[----:B-1----:R-:W-:-:S02]  /*6080*/  FADD.FTZ R6, R7, R6 ;  /* 0x0000000607067221 */ /* 0x002fc40000010000 */
[----:B------:R-:W-:-:S03]  /*6090*/  FSETP.NE.FTZ.AND P1, PT, R9, RZ, PT ;  /* 0x000000ff0900720b */ /* 0x000fc60003f35000 */
[----:B------:R-:W-:-:S10]  /*60a0*/  FSETP.NE.FTZ.AND P2, PT, R6, RZ, PT ;  /* 0x000000ff0600720b */ /* 0x000fd40003f55000 */
[----:B------:R-:W-:Y:S01]  /*60b0*/  @P1 MUFU.LG2 R7, R9 ;  /* 0x0000000900071308 */ /* 0x000fe20000000c00 */
[C---:B------:R-:W-:Y:S02]  /*60c0*/  @P1 FMUL.FTZ R5, R3.reuse, 0.69314718246459960938 ;  /* 0x3f31721803051820 */ /* 0x040fe40000410000 */
[----:B------:R-:W-:-:S05]  /*60d0*/  @P2 FMUL.FTZ R14, R3, 0.69314718246459960938 ;  /* 0x3f317218030e2820 */ /* 0x000fca0000410000 */
[----:B------:R-:W0:Y:S08]  /*60e0*/  @P2 MUFU.LG2 R11, R6 ;  /* 0x00000006000b2308 */ /* 0x000e300000000c00 */
[----:B------:R-:W1:Y:S08]  /*60f0*/  @P1 MUFU.RCP R8, R9 ;  /* 0x0000000900081308 */ /* 0x000e700000001000 */
[----:B------:R2:W3:Y:S01]  /*6100*/  @P2 MUFU.RCP R4, R6 ;  /* 0x0000000600042308 */ /* 0x0004e20000001000 */
[----:B0-----:R-:W-:-:S04]  /*6110*/  @P2 FMUL.FTZ R11, R11, 0.69314718246459960938 ;  /* 0x3f3172180b0b2820 */ /* 0x001fc80000410000 */
[----:B------:R-:W-:Y:S01]  /*6120*/  @P2 FFMA.FTZ R0, R14, R156, R11 ;  /* 0x0000009c0e002223 */ /* 0x000fe2000001000b */
[----:B--2---:R-:W-:Y:S01]  /*6130*/  @P1 FMUL.FTZ R6, R7, 0.69314718246459960938 ;  /* 0x3f31721807061820 */ /* 0x004fe20000410000 */
        /* <DEDUP_REMOVED lines=64> */
[----:B---3--:R-:W-:Y:S01]  /*6540*/  FMUL.FTZ R3, R75, R4 ;  /* 0x000000044b037220 */ /* 0x008fe20000410000 */
        /* <DEDUP_REMOVED lines=65> */
.L_x_10137:
[----:B0-----:R-:W0:Y:S01]  /*6960*/  S2R R5, SR_CgaCtaId ;  /* 0x0000000000057919 */ /* 0x001e220000008800 */
        /* <DEDUP_REMOVED lines=61> */
[----:B------:R-:W-:Y:S01]  /*6d40*/  SHF.R.U64 R14, R14, 0x3, RZ ;  /* 0x000000030e0e7819 */ /* 0x000fe200000012ff */
[--C-:B------:R-:W-:Y:S01]  /*6d50*/  IMAD.X R99, RZ, RZ, R103.reuse, P5 ;  /* 0x000000ffff637224 */ /* 0x100fe200028e0667 */
[----:B------:R-:W-:Y:S02]  /*6d60*/  IADD3 R54, P0, R102, 0x8020, RZ ;  /* 0x0000802066367810 */ /* 0x000fe40007f1e0ff */
[----:B------:R-:W-:Y:S02]  /*6d70*/  SHF.R.U64 R16, R16, 0x3, RZ ;  /* 0x0000000310107819 */ /* 0x000fe400000012ff */
[----:B------:R-:W-:Y:S01]  /*6d80*/  LOP3.LUT R22, R177, 0x380, RZ, 0xc0, !PT ;  /* 0x00000380b1167812 */ /* 0x000fe200078ec0ff */
[----:B------:R-:W-:Y:S01]  /*6d90*/  IMAD.X R55, RZ, RZ, R103, P0 ;  /* 0x000000ffff377224 */ /* 0x000fe200000e0667 */
[----:B------:R-:W-:-:S02]  /*6da0*/  IADD3 R62, P4, R102, 0x8040, RZ ;  /* 0x00008040663e7810 */ /* 0x000fc40007f9e0ff */
[----:B------:R-:W-:Y:S02]  /*6db0*/  SHF.R.U64 R18, R18, 0x3, RZ ;  /* 0x0000000312127819 */ /* 0x000fe400000012ff */
[----:B------:R-:W-:Y:S01]  /*6dc0*/  LOP3.LUT R30, R179, 0x380, RZ, 0xc0, !PT ;  /* 0x00000380b31e7812 */ /* 0x000fe200078ec0ff */
[--C-:B------:R-:W-:Y:S01]  /*6dd0*/  IMAD.X R63, RZ, RZ, R103.reuse, P4 ;  /* 0x000000ffff3f7224 */ /* 0x100fe200020e0667 */
[C---:B------:R-:W-:Y:S02]  /*6de0*/  IADD3 R70, P3, R102.reuse, 0x8060, RZ ;  /* 0x0000806066467810 */ /* 0x040fe40007f7e0ff */
[C---:B------:R-:W-:Y:S02]  /*6df0*/  IADD3 R94, P6, R102.reuse, 0xc000, RZ ;  /* 0x0000c000665e7810 */ /* 0x040fe40007fde0ff */
[C---:B------:R-:W-:Y:S01]  /*6e00*/  IADD3 R168, P2, R102.reuse, 0xc040, RZ ;  /* 0x0000c04066a87810 */ /* 0x040fe20007f5e0ff */
[----:B------:R-:W-:Y:S01]  /*6e10*/  IMAD.X R71, RZ, RZ, R103, P3 ;  /* 0x000000ffff477224 */ /* 0x000fe200018e0667 */
[----:B------:R-:W-:-:S02]  /*6e20*/  IADD3 R167, P1, R102, 0xc060, RZ ;  /* 0x0000c06066a77810 */ /* 0x000fc40007f3e0ff */
[----:B------:R-:W-:Y:S02]  /*6e30*/  SHF.R.U64 R20, R20, 0x3, RZ ;  /* 0x0000000314147819 */ /* 0x000fe400000012ff */
[----:B------:R-:W-:Y:S01]  /*6e40*/  LOP3.LUT R38, R181, 0x380, RZ, 0xc0, !PT ;  /* 0x00000380b5267812 */ /* 0x000fe200078ec0ff */
[--C-:B------:R-:W-:Y:S01]  /*6e50*/  IMAD.X R13, RZ, RZ, R103.reuse, P1 ;  /* 0x000000ffff0d7224 */ /* 0x100fe200008e0667 */
[----:B------:R-:W-:Y:S01]  /*6e60*/  LOP3.LUT R102, R11, R102, RZ, 0x3c, !PT ;  /* 0x000000660b667212 */ /* 0x000fe200078e3cff */
[----:B------:R-:W-:Y:S01]  /*6e70*/  IMAD.X R11, RZ, RZ, R103, P2 ;  /* 0x000000ffff0b7224 */ /* 0x000fe200010e0667 */
[----:B------:R-:W-:Y:S02]  /*6e80*/  LOP3.LUT R14, R14, R169, RZ, 0x3c, !PT ;  /* 0x000000a90e0e7212 */ /* 0x000fe400078e3cff */
[----:B------:R-:W-:Y:S02]  /*6e90*/  LOP3.LUT R46, R183, 0x380, RZ, 0xc0, !PT ;  /* 0x00000380b72e7812 */ /* 0x000fe400078ec0ff */
        /* <DEDUP_REMOVED lines=12> */
[----:B------:R-:W-:-:S02]  /*6f60*/  LOP3.LUT R175, R94, 0x380, RZ, 0xc0, !PT ;  /* 0x000003805eaf7812 */ /* 0x000fc400078ec0ff */
[----:B------:R-:W-:Y:S01]  /*6f70*/  MOV R102, R102 ;  /* 0x0000006600667202 */ /* 0x000fe20000000f00 */
[----:B------:R-:W-:Y:S01]  /*6f80*/  BAR.SYNC.DEFER_BLOCKING 0x1, 0x100 ;  /* 0x0044000000007b1d */ /* 0x000fe20000010000 */
[----:B------:R-:W-:Y:S02]  /*6f90*/  SHF.R.U64 R29, R12, 0x3, RZ ;  /* 0x000000030c1d7819 */ /* 0x000fe400000012ff */
[----:B------:R-:W-:Y:S02]  /*6fa0*/  IADD3.X R95, RZ, R103, RZ, P6, !PT ;  /* 0x00000067ff5f7210 */ /* 0x000fe400037fe4ff */
[----:B------:R-:W-:Y:S02]  /*6fb0*/  LOP3.LUT R22, R22, R177, RZ, 0x3c, !PT ;  /* 0x000000b116167212 */ /* 0x000fe400078e3cff */
[----:B------:R-:W-:Y:S02]  /*6fc0*/  SHF.R.U64 R169, R169, 0x3, RZ ;  /* 0x00000003a9a97819 */ /* 0x000fe400000012ff */
[----:B------:R-:W-:-:S02]  /*6fd0*/  MOV R15, R14 ;  /* 0x0000000e000f7202 */ /* 0x000fc40000000f00 */
[----:B------:R-:W-:Y:S02]  /*6fe0*/  LOP3.LUT R30, R30, R179, RZ, 0x3c, !PT ;  /* 0x000000b31e1e7212 */ /* 0x000fe400078e3cff */
[----:B------:R-:W-:Y:S02]  /*6ff0*/  SHF.R.U64 R171, R171, 0x3, RZ ;  /* 0x00000003abab7819 */ /* 0x000fe400000012ff */
[----:B------:R-:W-:Y:S02]  /*7000*/  LOP3.LUT R103, R168, 0x380, RZ, 0xc0, !PT ;  /* 0x00000380a8677812 */ /* 0x000fe400078ec0ff */
[----:B------:R-:W-:Y:S02]  /*7010*/  MOV R16, R16 ;  /* 0x0000001000107202 */ /* 0x000fe40000000f00 */
[----:B------:R-:W-:Y:S02]  /*7020*/  LOP3.LUT R38, R38, R181, RZ, 0x3c, !PT ;  /* 0x000000b526267212 */ /* 0x000fe400078e3cff */
[----:B------:R-:W-:-:S02]  /*7030*/  SHF.R.U64 R173, R173, 0x3, RZ ;  /* 0x00000003adad7819 */ /* 0x000fc400000012ff */
[----:B------:R-:W-:Y:S01]  /*7040*/  SHF.R.U64 R12, R98, 0x3, RZ ;  /* 0x00000003620c7819 */ /* 0x000fe200000012ff */
[----:B------:R-:W-:Y:S01]  /*7050*/  STSM.16.M88.4 [R102], R24 ;  /* 0x0000001866007844 */ /* 0x000fe20000000200 */
[----:B------:R-:W-:Y:S02]  /*7060*/  MOV R18, R18 ;  /* 0x0000001200127202 */ /* 0x000fe40000000f00 */
[----:B------:R-:W-:Y:S01]  /*7070*/  LOP3.LUT R46, R46, R183, RZ, 0x3c, !PT ;  /* 0x000000b72e2e7212 */ /* 0x000fe200078e3cff */
[----:B------:R-:W-:Y:S01]  /*7080*/  STSM.16.M88.4 [R15], R32 ;  /* 0x000000200f007844 */ /* 0x000fe20000000200 */
[----:B------:R-:W-:Y:S02]  /*7090*/  SHF.R.U64 R175, R175, 0x3, RZ ;  /* 0x00000003afaf7819 */ /* 0x000fe400000012ff */
[----:B------:R-:W-:Y:S01]  /*70a0*/  LOP3.LUT R98, R29, R6, RZ, 0x3c, !PT ;  /* 0x000000061d627212 */ /* 0x000fe200078e3cff */
[----:B------:R-:W-:Y:S01]  /*70b0*/  STSM.16.M88.4 [R16], R40 ;  /* 0x0000002810007844 */ /* 0x000fe20000000200 */
[----:B------:R-:W-:-:S02]  /*70c0*/  MOV R20, R20 ;  /* 0x0000001400147202 */ /* 0x000fc40000000f00 */
[----:B------:R-:W-:Y:S01]  /*70d0*/  F2FP.F16.F32.PACK_AB R59, R153, R59 ;  /* 0x0000003b993b723e */ /* 0x000fe200000000ff */
[----:B------:R-:W-:Y:S01]  /*70e0*/  STSM.16.M88.4 [R18], R48 ;  /* 0x0000003012007844 */ /* 0x000fe20000000200 */
[----:B------:R-:W-:Y:S02]  /*70f0*/  F2FP.F16.F32.PACK_AB R65, R152, R66 ;  /* 0x000000429841723e */ /* 0x000fe400000000ff */
[----:B------:R-:W-:Y:S01]  /*7100*/  F2FP.F16.F32.PACK_AB R72, R73, R72 ;  /* 0x000000484948723e */ /* 0x000fe200000000ff */
[----:B------:R-:W-:Y:S01]  /*7110*/  STSM.16.M88.4 [R20], R56 ;  /* 0x0000003814007844 */ /* 0x000fe20000000200 */
[----:B------:R-:W-:Y:S02]  /*7120*/  LOP3.LUT R54, R169, R54, RZ, 0x3c, !PT ;  /* 0x00000036a9367212 */ /* 0x000fe400078e3cff */
[----:B------:R-:W-:Y:S02]  /*7130*/  MOV R22, R22 ;  /* 0x0000001600167202 */ /* 0x000fe40000000f00 */
[----:B------:R-:W-:-:S02]  /*7140*/  F2FP.F16.F32.PACK_AB R66, R69, R68 ;  /* 0x000000444542723e */ /* 0x000fc400000000ff */
[----:B------:R-:W-:Y:S02]  /*7150*/  F2FP.F16.F32.PACK_AB R67, R9, R67 ;  /* 0x000000430943723e */ /* 0x000fe400000000ff */
[----:B------:R-:W-:Y:S02]  /*7160*/  F2FP.F16.F32.PACK_AB R73, R3, R74 ;  /* 0x0000004a0349723e */ /* 0x000fe400000000ff */
[----:B------:R-:W-:Y:S01]  /*7170*/  F2FP.F16.F32.PACK_AB R80, R81, R80 ;  /* 0x000000505150723e */ /* 0x000fe200000000ff */
[----:B------:R-:W-:Y:S01]  /*7180*/  STSM.16.M88.4 [R22], R64 ;  /* 0x0000004016007844 */ /* 0x000fe20000000200 */
[----:B------:R-:W-:Y:S02]  /*7190*/  LOP3.LUT R62, R171, R62, RZ, 0x3c, !PT ;  /* 0x0000003eab3e7212 */ /* 0x000fe400078e3cff */
[----:B------:R-:W-:Y:S02]  /*71a0*/  SHF.R.U64 R103, R103, 0x3, RZ ;  /* 0x0000000367677819 */ /* 0x000fe400000012ff */
[----:B------:R-:W-:-:S02]  /*71b0*/  MOV R30, R30 ;  /* 0x0000001e001e7202 */ /* 0x000fc40000000f00 */
[----:B------:R-:W-:Y:S02]  /*71c0*/  F2FP.F16.F32.PACK_AB R74, R77, R76 ;  /* 0x0000004c4d4a723e */ /* 0x000fe400000000ff */
[----:B------:R-:W-:Y:S02]  /*71d0*/  F2FP.F16.F32.PACK_AB R75, R75, R78 ;  /* 0x0000004e4b4b723e */ /* 0x000fe400000000ff */
[----:B------:R-:W-:Y:S02]  /*71e0*/  F2FP.F16.F32.PACK_AB R81, R83, R82 ;  /* 0x000000525351723e */ /* 0x000fe400000000ff */
[----:B------:R-:W-:Y:S01]  /*71f0*/  LOP3.LUT R70, R173, R70, RZ, 0x3c, !PT ;  /* 0x00000046ad467212 */ /* 0x000fe200078e3cff */
[----:B------:R0:W-:Y:S01]  /*7200*/  STSM.16.M88.4 [R30], R72 ;  /* 0x000000481e007844 */ /* 0x0001e20000000200 */
[----:B------:R-:W-:Y:S02]  /*7210*/  MOV R38, R38 ;  /* 0x0000002600267202 */ /* 0x000fe40000000f00 */
[----:B------:R-:W-:-:S02]  /*7220*/  F2FP.F16.F32.PACK_AB R82, R85, R84 ;  /* 0x000000545552723e */ /* 0x000fc400000000ff */
[----:B------:R-:W-:Y:S02]  /*7230*/  F2FP.F16.F32.PACK_AB R83, R87, R86 ;  /* 0x000000565753723e */ /* 0x000fe400000000ff */
[----:B------:R-:W-:Y:S02]  /*7240*/  LOP3.LUT R94, R175, R94, RZ, 0x3c, !PT ;  /* 0x0000005eaf5e7212 */ /* 0x000fe400078e3cff */
[----:B------:R-:W-:Y:S01]  /*7250*/  MOV R46, R46 ;  /* 0x0000002e002e7202 */ /* 0x000fe20000000f00 */
[----:B------:R1:W-:Y:S01]  /*7260*/  STSM.16.M88.4 [R38], R80 ;  /* 0x0000005026007844 */ /* 0x0003e20000000200 */
[----:B------:R-:W-:Y:S02]  /*7270*/  MOV R6, R98 ;  /* 0x0000006200067202 */ /* 0x000fe40000000f00 */
        /* <DEDUP_REMOVED lines=10> */
[----:B------:R-:W-:Y:S01]  /*7320*/  R2UR UR4, R218 ;  /* 0x00000000da0472ca */ /* 0x000fe200000e0000 */
[----:B------:R-:W-:Y:S01]  /*7330*/  ULDC UR7, c[0x0][0xb88] ;  /* 0x0002e20000077ab9 */ /* 0x000fe20000000800 */
[----:B------:R-:W-:Y:S01]  /*7340*/  F2FP.F16.F32.PACK_AB R78, R93, R92 ;  /* 0x0000005c5d4e723e */ /* 0x000fe200000000ff */
[----:B0-----:R-:W0:Y:S01]  /*7350*/  LDC R72, c[0x0][0xce8] ;  /* 0x00033a00ff487b82 */ /* 0x001e220000000800 */
[----:B------:R-:W-:Y:S02]  /*7360*/  MOV R54, R54 ;  /* 0x0000003600367202 */ /* 0x000fe40000000f00 */
[----:B------:R-:W-:Y:S01]  /*7370*/  F2FP.F16.F32.PACK_AB R97, R164, R163 ;  /* 0x000000a3a461723e */ /* 0x000fe200000000ff */
[----:B------:R1:W-:Y:S01]  /*7380*/  STSM.16.M88.4 [R46], R76 ;  /* 0x0000004c2e007844 */ /* 0x0003e20000000200 */
[----:B------:R-:W-:-:S02]  /*7390*/  F2FP.F16.F32.PACK_AB R98, R101, R100 ;  /* 0x000000646562723e */ /* 0x000fc400000000ff */
[----:B------:R-:W-:Y:S02]  /*73a0*/  F2FP.F16.F32.PACK_AB R99, R166, R165 ;  /* 0x000000a5a663723e */ /* 0x000fe400000000ff */
[----:B------:R-:W-:Y:S02]  /*73b0*/  F2FP.F16.F32.PACK_AB R105, R107, R106 ;  /* 0x0000006a6b69723e */ /* 0x000fe400000000ff */
[----:B------:R-:W-:Y:S01]  /*73c0*/  LOP3.LUT R10, R103, R168, RZ, 0x3c, !PT ;  /* 0x000000a8670a7212 */ /* 0x000fe200078e3cff */
[----:B------:R1:W-:Y:S01]  /*73d0*/  STSM.16.M88.4 [R54], R96 ;  /* 0x0000006036007844 */ /* 0x0003e20000000200 */
[----:B------:R-:W-:Y:S02]  /*73e0*/  MOV R62, R62 ;  /* 0x0000003e003e7202 */ /* 0x000fe40000000f00 */
[----:B------:R-:W-:Y:S02]  /*73f0*/  F2FP.F16.F32.PACK_AB R106, R109, R108 ;  /* 0x0000006c6d6a723e */ /* 0x000fe400000000ff */
[----:B------:R-:W-:-:S02]  /*7400*/  F2FP.F16.F32.PACK_AB R107, R111, R110 ;  /* 0x0000006e6f6b723e */ /* 0x000fc400000000ff */
[----:B------:R-:W-:Y:S02]  /*7410*/  F2FP.F16.F32.PACK_AB R113, R115, R114 ;  /* 0x000000727371723e */ /* 0x000fe400000000ff */
[----:B------:R-:W-:Y:S01]  /*7420*/  LOP3.LUT R12, R12, R167, RZ, 0x3c, !PT ;  /* 0x000000a70c0c7212 */ /* 0x000fe200078e3cff */
[----:B------:R1:W-:Y:S01]  /*7430*/  STSM.16.M88.4 [R62], R104 ;  /* 0x000000683e007844 */ /* 0x0003e20000000200 */
[----:B------:R-:W-:Y:S02]  /*7440*/  MOV R70, R70 ;  /* 0x0000004600467202 */ /* 0x000fe40000000f00 */
[----:B------:R-:W-:Y:S02]  /*7450*/  F2FP.F16.F32.PACK_AB R114, R117, R116 ;  /* 0x000000747572723e */ /* 0x000fe400000000ff */
[----:B------:R-:W-:Y:S02]  /*7460*/  F2FP.F16.F32.PACK_AB R115, R119, R118 ;  /* 0x000000767773723e */ /* 0x000fe400000000ff */
[----:B------:R-:W-:-:S02]  /*7470*/  F2FP.F16.F32.PACK_AB R121, R123, R122 ;  /* 0x0000007a7b79723e */ /* 0x000fc400000000ff */
[----:B------:R-:W-:Y:S01]  /*7480*/  MOV R94, R94 ;  /* 0x0000005e005e7202 */ /* 0x000fe20000000f00 */
        /* <DEDUP_REMOVED lines=8> */
[----:B------:R-:W-:Y:S01]  /*7510*/  MOV R14, R10 ;  /* 0x0000000a000e7202 */ /* 0x000fe20000000f00 */
[----:B------:R1:W-:Y:S01]  /*7520*/  STSM.16.M88.4 [R6], R128 ;  /* 0x0000008006007844 */ /* 0x0003e20000000200 */
[----:B------:R-:W-:Y:S01]  /*7530*/  F2FP.F16.F32.PACK_AB R138, R141, R140 ;  /* 0x0000008c8d8a723e */ /* 0x000fe200000000ff */
[----:B------:R-:W-:Y:S01]  /*7540*/  IMAD.U32 R10, RZ, RZ, UR8 ;  /* 0x00000008ff0a7e24 */ /* 0x000fe2000f8e00ff */
[----:B------:R-:W-:Y:S01]  /*7550*/  F2FP.F16.F32.PACK_AB R139, R143, R142 ;  /* 0x0000008e8f8b723e */ /* 0x000fe200000000ff */
[----:B------:R-:W-:Y:S01]  /*7560*/  IMAD.U32 R11, RZ, RZ, UR9 ;  /* 0x00000009ff0b7e24 */ /* 0x000fe2000f8e00ff */
[----:B------:R-:W-:Y:S01]  /*7570*/  F2FP.F16.F32.PACK_AB R145, R147, R146 ;  /* 0x000000929391723e */ /* 0x000fe200000000ff */
[----:B------:R-:W-:Y:S01]  /*7580*/  ULDC.64 UR8, c[0x0][0xd08] ;  /* 0x0003420000087ab9 */ /* 0x000fe20000000a00 */
[----:B------:R-:W-:Y:S01]  /*7590*/  MOV R12, R12 ;  /* 0x0000000c000c7202 */ /* 0x000fe20000000f00 */
[----:B------:R1:W-:Y:S01]  /*75a0*/  STSM.16.M88.4 [R14], R136 ;  /* 0x000000880e007844 */ /* 0x0003e20000000200 */
[----:B------:R-:W-:-:S02]  /*75b0*/  F2FP.F16.F32.PACK_AB R146, R149, R148 ;  /* 0x000000949592723e */ /* 0x000fc400000000ff */
[----:B------:R-:W-:Y:S02]  /*75c0*/  F2FP.F16.F32.PACK_AB R147, R151, R150 ;  /* 0x000000969793723e */ /* 0x000fe400000000ff */
[----:B------:R-:W-:Y:S02]  /*75d0*/  PLOP3.LUT P0, PT, PT, PT, UP0, 0x80, 0x0 ;  /* 0x000000000000781c */ /* 0x000fe40003f0f008 */
[----:B------:R-:W-:Y:S01]  /*75e0*/  R2UR UR10, R215 ;  /* 0x00000000d70a72ca */ /* 0x000fe200000e0000 */
[----:B------:R1:W-:Y:S01]  /*75f0*/  STSM.16.M88.4 [R12], R144 ;  /* 0x000000900c007844 */ /* 0x0003e20000000200 */
[----:B------:R-:W-:Y:S09]  /*7600*/  BAR.SYNC.DEFER_BLOCKING 0x1, 0x100 ;  /* 0x0044000000007b1d */ /* 0x000ff20000010000 */
[----:B------:R-:W2:Y:S01]  /*7610*/  @P0 LDG.E R3, desc[UR36][R10.64] ;  /* 0x000000240a030981 */ /* 0x000ea2000c1e1900 */
[----:B------:R-:W-:Y:S01]  /*7620*/  UISETP.NE.U32.AND UP1, UPT, UR8, URZ, UPT ;  /* 0x0000003f0800728c */ /* 0x000fe2000bf25070 */
[----:B0-----:R-:W-:Y:S01]  /*7630*/  ISETP.NE.AND P1, PT, R72, 0x1, PT ;  /* 0x000000014800780c */ /* 0x001fe20003f25270 */
[----:B------:R-:W-:-:S02]  /*7640*/  IMAD.U32 R15, RZ, RZ, UR10 ;  /* 0x0000000aff0f7e24 */ /* 0x000fc4000f8e00ff */
[----:B------:R-:W-:-:S06]  /*7650*/  UISETP.NE.AND.EX UP1, UPT, UR9, URZ, UPT, UP1 ;  /* 0x0000003f0900728c */ /* 0x000fcc000bf25310 */
[----:B------:R-:W-:-:S04]  /*7660*/  PLOP3.LUT P2, PT, PT, PT, UP1, 0x80, 0x0 ;  /* 0x000000000000781c */ /* 0x000fc80003f4f018 */
[----:B------:R-:W0:Y:S01]  /*7670*/  @P1 LDC R9, c[0x0][0xcec] ;  /* 0x00033b00ff091b82 */ /* 0x000e220000000800 */
[----:B------:R-:W-:-:S04]  /*7680*/  @UP1 ULEA UR8, UP2, UR61, UR8, 0x2 ;  /* 0x000000083d081291 */ /* 0x000fc8000f84103f */
[----:B------:R-:W-:Y:S02]  /*7690*/  @UP1 ULEA.HI.X UR9, UR61, UR9, UR4, 0x2, UP2 ;  /* 0x000000093d091291 */ /* 0x000fe400090f1404 */
[----:B------:R-:W-:Y:S01]  /*76a0*/  IMAD.U32 R16, RZ, RZ, UR8 ;  /* 0x00000008ff107e24 */ /* 0x000fe2000f8e00ff */
[----:B------:R-:W-:Y:S01]  /*76b0*/  UMOV UR4, URZ ;  /* 0x0000003f00047c82 */ /* 0x000fe20008000000 */
[----:B------:R-:W3:Y:S02]  /*76c0*/  @P1 LDC R13, c[0x0][0xcf0] ;  /* 0x00033c00ff0d1b82 */ /* 0x000ee40000000800 */
[----:B------:R-:W-:Y:S01]  /*76d0*/  IMAD.U32 R17, RZ, RZ, UR9 ;  /* 0x00000009ff117e24 */ /* 0x000fe2000f8e00ff */
[----:B--2---:R-:W-:Y:S01]  /*76e0*/  @P0 R2UR UR4, R3 ;  /* 0x00000000030402ca */ /* 0x004fe200000e0000 */
[----:B------:R-:W-:-:S06]  /*76f0*/  IMAD.U32 R3, RZ, RZ, UR7 ;  /* 0x00000007ff037e24 */ /* 0x000fcc000f8e00ff */
[----:B------:R1:W5:Y:S01]  /*7700*/  @P2 LDG.E R3, desc[UR36][R16.64] ;  /* 0x0000002410032981 */ /* 0x000362000c1e1900 */
[----:B0--3--:R-:W-:Y:S07]  /*7710*/  @P2 BRA `(.L_x_10165) ;  /* 0x0000000000102947 */ /* 0x009fee0003800000 */
[----:B------:R-:W-:Y:S05]  /*7720*/  @!P0 BRA `(.L_x_10165) ;  /* 0x00000000000c8947 */ /* 0x000fea0003800000 */
[----:B-1----:R-:W2:Y:S04]  /*7730*/  LDG.E R6, desc[UR36][R10.64] ;  /* 0x000000240a067981 */ /* 0x002ea8000c1e1900 */
[----:B-----5:R-:W2:Y:S02]  /*7740*/  LDG.E R3, desc[UR36][R10.64+0x4] ;  /* 0x000004240a037981 */ /* 0x020ea4000c1e1900 */
[----:B--2---:R-:W-:-:S07]  /*7750*/  IMAD.IADD R3, R3, 0x1, -R6 ;  /* 0x0000000103037824 */ /* 0x004fce00078e0a06 */
.L_x_10165:
[----:B------:R-:W-:Y:S01]  /*7760*/  R2UR UR17, R216 ;  /* 0x00000000d81172ca */ /* 0x000fe200000e0000 */
[----:B------:R-:W-:Y:S01]  /*7770*/  ULDC.64 UR12, c[0x0][0xc90] ;  /* 0x00032400000c7ab9 */ /* 0x000fe20000000a00 */
[----:B------:R-:W-:Y:S01]  /*7780*/  R2UR UR15, R218 ;  /* 0x00000000da0f72ca */ /* 0x000fe200000e0000 */
[----:B------:R-:W-:Y:S01]  /*7790*/  USHF.R.S32.HI UR11, URZ, 0x1f, UR4 ;  /* 0x0000001f3f0b7899 */ /* 0x000fe20008011404 */
[----:B-1----:R-:W-:Y:S01]  /*77a0*/  IMAD R12, R15, 0x80, R224 ;  /* 0x000000800f0c7824 */ /* 0x002fe200078e02e0 */
[----:B------:R-:W-:Y:S01]  /*77b0*/  UMOV UR10, UR4 ;  /* 0x00000004000a7c82 */ /* 0x000fe20008000000 */
[----:B------:R-:W-:Y:S01]  /*77c0*/  USEL UR61, UR61, URZ, !UP0 ;  /* 0x0000003f3d3d7287 */ /* 0x000fe2000c000000 */
[----:B------:R-:W-:Y:S01]  /*77d0*/  R2UR UR16, R215 ;  /* 0x00000000d71072ca */ /* 0x000fe200000e0000 */
[----:B------:R-:W-:Y:S01]  /*77e0*/  @P1 IMAD.HI.U32 R6, R12, R9, RZ ;  /* 0x000000090c061227 */ /* 0x000fe200078e00ff */
[----:B------:R-:W0:Y:S03]  /*77f0*/  @P1 LDC R73, c[0x0][0xcf0] ;  /* 0x00033c00ff491b82 */ /* 0x000e260000000800 */
[----:B------:R-:W-:Y:S01]  /*7800*/  IMAD.MOV.U32 R10, RZ, RZ, R12 ;  /* 0x000000ffff0a7224 */ /* 0x000fe200078e000c */
[----:B------:R-:W-:Y:S01]  /*7810*/  USHF.R.S32.HI UR14, URZ, 0x1f, UR17 ;  /* 0x0000001f3f0e7899 */ /* 0x000fe20008011411 */
[----:B------:R-:W-:Y:S01]  /*7820*/  @P1 SHF.R.U32.HI R10, RZ, R13, R6 ;  /* 0x0000000dff0a1219 */ /* 0x000fe20000011606 */
[----:B------:R-:W-:Y:S01]  /*7830*/  UIMAD.WIDE.U32 UR8, UR17, UR12, UR10 ;  /* 0x0000000c110872a5 */ /* 0x000fe2000f8e000a */
[----:B------:R-:W-:Y:S01]  /*7840*/  IMAD R9, R217, 0x40, R2 ;  /* 0x00000040d9097824 */ /* 0x000fe200078e0202 */
[----:B------:R-:W-:Y:S01]  /*7850*/  UIMAD UR7, UR14, UR12, URZ ;  /* 0x0000000c0e0772a4 */ /* 0x000fe2000f8e023f */
[--C-:B------:R-:W-:Y:S01]  /*7860*/  SHF.R.S32.HI R6, RZ, 0x1f, R10.reuse ;  /* 0x0000001fff067819 */ /* 0x100fe2000001140a */
[----:B------:R-:W-:Y:S01]  /*7870*/  USEL UR15, UR15, URZ, !UP0 ;  /* 0x0000003f0f0f7287 */ /* 0x000fe2000c000000 */
[----:B------:R-:W-:Y:S01]  /*7880*/  IMAD.MOV R11, RZ, RZ, -R10 ;  /* 0x000000ffff0b7224 */ /* 0x000fe200078e0a0a */
[----:B------:R-:W-:Y:S01]  /*7890*/  UIMAD UR7, UR17, UR13, UR7 ;  /* 0x0000000d110772a4 */ /* 0x000fe2000f8e0207 */
[----:B------:R-:W-:-:S02]  /*78a0*/  IMAD.WIDE R4, R9, 0x2, R4 ;  /* 0x0000000209047825 */ /* 0x000fc400078e0204 */
[----:B------:R-:W-:Y:S01]  /*78b0*/  ULDC.64 UR12, c[0x0][0xc98] ;  /* 0x00032600000c7ab9 */ /* 0x000fe20000000a00 */
[----:B------:R-:W-:Y:S01]  /*78c0*/  UIADD3 UR9, UR9, UR7, URZ ;  /* 0x0000000709097290 */ /* 0x000fe2000fffe03f */
[----:B------:R-:W-:Y:S01]  /*78d0*/  IMAD R9, R72, R11, R12 ;  /* 0x0000000b48097224 */ /* 0x000fe200078e020c */
[----:B------:R-:W-:Y:S01]  /*78e0*/  UIMAD UR7, UR15, UR12, URZ ;  /* 0x0000000c0f0772a4 */ /* 0x000fe2000f8e023f */
[C---:B------:R-:W-:Y:S01]  /*78f0*/  IADD3 R33, P2, R4.reuse, 0x5000, RZ ;  /* 0x0000500004217810 */ /* 0x040fe20007f5e0ff */
[----:B------:R-:W-:Y:S01]  /*7900*/  UIMAD.WIDE.U32 UR8, UR61, UR12, UR8 ;  /* 0x0000000c3d0872a5 */ /* 0x000fe2000f8e0008 */
[C---:B------:R-:W-:Y:S01]  /*7910*/  IADD3 R17, P5, R4.reuse, 0x1000, RZ ;  /* 0x0000100004117810 */ /* 0x040fe20007fbe0ff */
[----:B------:R-:W-:Y:S01]  /*7920*/  UIMAD UR7, UR61, UR13, UR7 ;  /* 0x0000000d3d0772a4 */ /* 0x000fe2000f8e0207 */
[C---:B------:R-:W-:Y:S01]  /*7930*/  IADD3 R21, P4, R4.reuse, 0x2000, RZ ;  /* 0x0000200004157810 */ /* 0x040fe20007f9e0ff */
[----:B-----5:R-:W-:Y:S01]  /*7940*/  IMAD R79, R3, R72, RZ ;  /* 0x00000048034f7224 */ /* 0x020fe200078e02ff */
[----:B------:R-:W-:Y:S01]  /*7950*/  IADD3 R29, P3, R4, 0x4000, RZ ;  /* 0x00004000041d7810 */ /* 0x000fe20007f7e0ff */
[----:B------:R-:W-:Y:S01]  /*7960*/  ULDC.64 UR12, c[0x0][0xba0] ;  /* 0x0002e800000c7ab9 */ /* 0x000fe20000000a00 */
[----:B------:R-:W-:Y:S01]  /*7970*/  IADD3 R10, P0, R10, UR8, RZ ;  /* 0x000000080a0a7c10 */ /* 0x000fe2000ff1e0ff */
[----:B------:R-:W-:Y:S01]  /*7980*/  IMAD.U32 R11, RZ, RZ, UR7 ;  /* 0x00000007ff0b7e24 */ /* 0x000fe2000f8e00ff */
[----:B------:R-:W-:-:S02]  /*7990*/  LOP3.LUT R32, R33, 0x380, RZ, 0xc0, !PT ;  /* 0x0000038021207812 */ /* 0x000fc400078ec0ff */
[----:B------:R-:W-:Y:S02]  /*79a0*/  LOP3.LUT R16, R17, 0x380, RZ, 0xc0, !PT ;  /* 0x0000038011107812 */ /* 0x000fe400078ec0ff */
        /* <DEDUP_REMOVED lines=11> */
[----:B------:R-:W-:Y:S01]  /*7a60*/  ULDC.64 UR8, c[0x0][0xc50] ;  /* 0x0003140000087ab9 */ /* 0x000fe20000000a00 */
[----:B------:R-:W-:Y:S02]  /*7a70*/  SHF.R.U64 R32, R32, 0x3, RZ ;  /* 0x0000000320207819 */ /* 0x000fe400000012ff */
[----:B------:R-:W-:Y:S01]  /*7a80*/  IMAD.IADD R9, R11, 0x1, R13 ;  /* 0x000000010b097824 */ /* 0x000fe200078e020d */
[----:B------:R-:W-:Y:S02]  /*7a90*/  LEA R13, P6, R10, UR8, 0x2 ;  /* 0x000000080a0d7c11 */ /* 0x000fe4000f8c10ff */
[----:B------:R-:W-:Y:S01]  /*7aa0*/  LOP3.LUT R24, R24, R25, RZ, 0x3c, !PT ;  /* 0x0000001918187212 */ /* 0x000fe200078e3cff */
[----:B------:R-:W-:Y:S01]  /*7ab0*/  IMAD.X R25, RZ, RZ, R5, P0 ;  /* 0x000000ffff197224 */ /* 0x000fe200000e0605 */
[----:B------:R-:W-:Y:S01]  /*7ac0*/  SHF.R.U64 R16, R16, 0x3, RZ ;  /* 0x0000000310107819 */ /* 0x000fe200000012ff */
[----:B------:R-:W-:Y:S01]  /*7ad0*/  SHFL.IDX PT, R46, R13, RZ, 0x1c1f ;  /* 0x001c1fff0d2e7589 */ /* 0x000fe200000e0000 */
[----:B------:R-:W-:-:S02]  /*7ae0*/  SHF.R.U64 R20, R20, 0x3, RZ ;  /* 0x0000000314147819 */ /* 0x000fc400000012ff */
[----:B------:R-:W-:Y:S01]  /*7af0*/  SHF.R.U64 R28, R28, 0x3, RZ ;  /* 0x000000031c1c7819 */ /* 0x000fe200000012ff */
[----:B------:R-:W-:Y:S01]  /*7b00*/  SHFL.IDX PT, R50, R13, 0x1, 0x1c1f ;  /* 0x003c1f000d327f89 */ /* 0x000fe200000e0000 */
[----:B------:R-:W-:Y:S02]  /*7b10*/  IADD3 R11, P0, R4, 0x9000, RZ ;  /* 0x00009000040b7810 */ /* 0x000fe40007f1e0ff */
[----:B------:R-:W-:Y:S01]  /*7b20*/  LEA.HI.X R14, R10, UR9, R9, 0x2, P6 ;  /* 0x000000090a0e7c11 */ /* 0x000fe2000b0f1409 */
[----:B------:R-:W-:Y:S01]  /*7b30*/  IMAD.U32 R9, RZ, RZ, UR16 ;  /* 0x00000010ff097e24 */ /* 0x000fe2000f8e00ff */
[----:B------:R-:W-:Y:S01]  /*7b40*/  LOP3.LUT R32, R32, R33, RZ, 0x3c, !PT ;  /* 0x0000002120207212 */ /* 0x000fe200078e3cff */
[--C-:B------:R-:W-:Y:S01]  /*7b50*/  IMAD.X R33, RZ, RZ, R5.reuse, P2 ;  /* 0x000000ffff217224 */ /* 0x100fe200010e0605 */
[----:B------:R-:W-:Y:S01]  /*7b60*/  LOP3.LUT R16, R16, R17, RZ, 0x3c, !PT ;  /* 0x0000001110107212 */ /* 0x000fe200078e3cff */
[----:B------:R-:W1:Y:S01]  /*7b70*/  SHFL.IDX PT, R47, R14, RZ, 0x1c1f ;  /* 0x001c1fff0e2f7589 */ /* 0x000e6200000e0000 */
[----:B------:R-:W-:Y:S01]  /*7b80*/  LOP3.LUT R20, R20, R21, RZ, 0x3c, !PT ;  /* 0x0000001514147212 */ /* 0x000fe200078e3cff */
[--C-:B------:R-:W-:Y:S01]  /*7b90*/  IMAD.X R21, RZ, RZ, R5.reuse, P4 ;  /* 0x000000ffff157224 */ /* 0x100fe200020e0605 */
[----:B------:R-:W-:Y:S01]  /*7ba0*/  LOP3.LUT R28, R28, R29, RZ, 0x3c, !PT ;  /* 0x0000001d1c1c7212 */ /* 0x000fe200078e3cff */
[----:B------:R-:W-:Y:S01]  /*7bb0*/  IMAD.X R29, RZ, RZ, R5, P3 ;  /* 0x000000ffff1d7224 */ /* 0x000fe200018e0605 */
[----:B------:R-:W-:Y:S01]  /*7bc0*/  LOP3.LUT R10, R11, 0x380, RZ, 0xc0, !PT ;  /* 0x000003800b0a7812 */ /* 0x000fe200078ec0ff */
[----:B------:R-:W2:Y:S01]  /*7bd0*/  SHFL.IDX PT, R51, R14, 0x1, 0x1c1f ;  /* 0x003c1f000e337f89 */ /* 0x000ea200000e0000 */
[----:B------:R-:W-:Y:S01]  /*7be0*/  IADD3 R49, P2, R4, 0xb000, RZ ;  /* 0x0000b00004317810 */ /* 0x000fe20007f5e0ff */
[----:B------:R-:W-:Y:S01]  /*7bf0*/  IMAD R18, R9, 0x80, R222 ;  /* 0x0000008009127824 */ /* 0x000fe200078e02de */
[----:B------:R-:W-:-:S02]  /*7c00*/  IADD3.X R17, RZ, R5, RZ, P5, !PT ;  /* 0x00000005ff117210 */ /* 0x000fc40002ffe4ff */
[----:B------:R-:W-:Y:S01]  /*7c10*/  IADD3 R37, P6, R4, 0x6000, RZ ;  /* 0x0000600004257810 */ /* 0x000fe20007fde0ff */
[----:B------:R-:W-:Y:S01]  /*7c20*/  VIADD R6, R18, 0x8 ;  /* 0x0000000812067836 */ /* 0x000fe20000000000 */
[C---:B------:R-:W-:Y:S02]  /*7c30*/  IADD3 R41, P5, R4.reuse, 0x7000, RZ ;  /* 0x0000700004297810 */ /* 0x040fe40007fbe0ff */
[C---:B------:R-:W-:Y:S02]  /*7c40*/  IADD3 R61, P4, R4.reuse, 0x8000, RZ ;  /* 0x00008000043d7810 */ /* 0x040fe40007f9e0ff */
[----:B------:R-:W-:Y:S02]  /*7c50*/  IADD3 R45, P3, R4, 0xa000, RZ ;  /* 0x0000a000042d7810 */ /* 0x000fe40007f7e0ff */
[----:B------:R-:W-:Y:S02]  /*7c60*/  SHF.R.U64 R10, R10, 0x3, RZ ;  /* 0x000000030a0a7819 */ /* 0x000fe400000012ff */
[----:B------:R-:W-:-:S02]  /*7c70*/  LOP3.LUT R48, R49, 0x380, RZ, 0xc0, !PT ;  /* 0x0000038031307812 */ /* 0x000fc400078ec0ff */
[----:B------:R-:W-:Y:S02]  /*7c80*/  LOP3.LUT R36, R37, 0x380, RZ, 0xc0, !PT ;  /* 0x0000038025247812 */ /* 0x000fe400078ec0ff */
[----:B------:R-:W-:Y:S02]  /*7c90*/  LOP3.LUT R40, R41, 0x380, RZ, 0xc0, !PT ;  /* 0x0000038029287812 */ /* 0x000fe400078ec0ff */
        /* <DEDUP_REMOVED lines=27> */
[----:B-1----:R-:W-:Y:S01]  /*7e50*/  @!P2 ST.E desc[UR36][R46.64], R8 ;  /* 0x000000082e00a985 */ /* 0x002fe2000c101924 */
[----:B------:R-:W-:-:S02]  /*7e60*/  LOP3.LUT R68, R69, 0x380, RZ, 0xc0, !PT ;  /* 0x0000038045447812 */ /* 0x000fc400078ec0ff */
[----:B------:R-:W-:Y:S01]  /*7e70*/  LOP3.LUT R64, R65, 0x380, RZ, 0xc0, !PT ;  /* 0x0000038041407812 */ /* 0x000fe200078ec0ff */
[----:B--2---:R1:W-:Y:S01]  /*7e80*/  @!P0 ST.E desc[UR36][R50.64], R0 ;  /* 0x0000000032008985 */ /* 0x0043e2000c101924 */
[----:B------:R-:W-:Y:S02]  /*7e90*/  LOP3.LUT R52, R53, 0x380, RZ, 0xc0, !PT ;  /* 0x0000038035347812 */ /* 0x000fe400078ec0ff */
[----:B------:R-:W-:Y:S01]  /*7ea0*/  SHF.R.U64 R9, R9, 0x3, RZ ;  /* 0x0000000309097819 */ /* 0x000fe200000012ff */
[----:B------:R-:W-:Y:S01]  /*7eb0*/  UIMAD UR7, UR11, UR12, URZ ;  /* 0x0000000c0b0772a4 */ /* 0x000fe2000f8e023f */
[----:B------:R-:W-:Y:S01]  /*7ec0*/  LOP3.LUT R3, R12, 0x380, RZ, 0xc0, !PT ;  /* 0x000003800c037812 */ /* 0x000fe200078ec0ff */
[----:B------:R-:W-:Y:S01]  /*7ed0*/  UIMAD.WIDE.U32 UR8, UR4, UR12, URZ ;  /* 0x0000000c040872a5 */ /* 0x000fe2000f8e003f */
[----:B------:R-:W-:Y:S01]  /*7ee0*/  SHF.R.U64 R68, R68, 0x3, RZ ;  /* 0x0000000344447819 */ /* 0x000fe200000012ff */
[----:B------:R-:W-:Y:S01]  /*7ef0*/  ULDC.64 UR10, c[0x0][0xbe8] ;  /* 0x0002fa00000a7ab9 */ /* 0x000fe20000000a00 */
[----:B------:R-:W-:Y:S01]  /*7f00*/  SHF.R.U64 R64, R64, 0x3, RZ ;  /* 0x0000000340407819 */ /* 0x000fe200000012ff */
[----:B------:R-:W5:Y:S01]  /*7f10*/  LD.E.128 R16, desc[UR36][R16.64] ;  /* 0x0000002410107980 */ /* 0x000f62000c101d00 */
[----:B------:R-:W-:-:S02]  /*7f20*/  SHF.R.U64 R52, R52, 0x3, RZ ;  /* 0x0000000334347819 */ /* 0x000fc400000012ff */
[----:B------:R-:W-:Y:S02]  /*7f30*/  LOP3.LUT R4, R9, R4, RZ, 0x3c, !PT ;  /* 0x0000000409047212 */ /* 0x000fe400078e3cff */
[----:B------:R-:W-:Y:S01]  /*7f40*/  IADD3.X R57, RZ, R5, RZ, P3, !PT ;  /* 0x00000005ff397210 */ /* 0x000fe20001ffe4ff */
[----:B------:R-:W-:Y:S01]  /*7f50*/  UIMAD UR7, UR4, UR13, UR7 ;  /* 0x0000000d040772a4 */ /* 0x000fe2000f8e0207 */
[----:B------:R-:W-:Y:S01]  /*7f60*/  SHF.R.U64 R3, R3, 0x3, RZ ;  /* 0x0000000303037819 */ /* 0x000fe200000012ff */
[----:B-1----:R-:W-:Y:S01]  /*7f70*/  IMAD R0, R214, 0x20, R217 ;  /* 0x00000020d6007824 */ /* 0x002fe200078e02d9 */
[----:B------:R-:W-:Y:S01]  /*7f80*/  LOP3.LUT R68, R68, R69, RZ, 0x3c, !PT ;  /* 0x0000004544447212 */ /* 0x000fe200078e3cff */
[--C-:B------:R-:W-:Y:S01]  /*7f90*/  IMAD.X R69, RZ, RZ, R5.reuse, P6 ;  /* 0x000000ffff457224 */ /* 0x100fe200030e0605 */
[----:B------:R-:W-:Y:S01]  /*7fa0*/  LOP3.LUT R64, R64, R65, RZ, 0x3c, !PT ;  /* 0x0000004140407212 */ /* 0x000fe200078e3cff */
[--C-:B------:R-:W-:Y:S01]  /*7fb0*/  IMAD.X R65, RZ, RZ, R5.reuse, P5 ;  /* 0x000000ffff417224 */ /* 0x100fe200028e0605 */
[----:B------:R-:W-:Y:S01]  /*7fc0*/  LOP3.LUT R52, R52, R53, RZ, 0x3c, !PT ;  /* 0x0000003534347212 */ /* 0x000fe200078e3cff */
[----:B------:R-:W-:Y:S01]  /*7fd0*/  IMAD.X R53, RZ, RZ, R5, P4 ;  /* 0x000000ffff357224 */ /* 0x000fe200020e0605 */
[----:B------:R-:W-:Y:S01]  /*7fe0*/  LOP3.LUT R56, R3, R12, RZ, 0x3c, !PT ;  /* 0x0000000c03387212 */ /* 0x000fe200078e3cff */
[----:B------:R-:W-:Y:S01]  /*7ff0*/  UIADD3 UR9, UR9, UR7, URZ ;  /* 0x0000000709097290 */ /* 0x000fe2000fffe03f */
[----:B------:R1:W5:Y:S01]  /*8000*/  LD.E.128 R12, desc[UR36][R4.64] ;  /* 0x00000024040c7980 */ /* 0x000362000c101d00 */
[----:B------:R-:W-:Y:S01]  /*8010*/  IMAD.U32 R3, RZ, RZ, UR16 ;  /* 0x00000010ff037e24 */ /* 0x000fe2000f8e00ff */
[----:B------:R-:W-:-:S02]  /*8020*/  UIMAD UR4, UR14, UR10, URZ ;  /* 0x0000000a0e0472a4 */ /* 0x000fc4000f8e023f */
[----:B------:R-:W5:Y:S04]  /*8030*/  LD.E.128 R20, desc[UR36][R20.64] ;  /* 0x0000002414147980 */ /* 0x000f68000c101d00 */
[----:B------:R-:W5:Y:S01]  /*8040*/  LD.E.128 R24, desc[UR36][R24.64] ;  /* 0x0000002418187980 */ /* 0x000f62000c101d00 */
[----:B-1----:R-:W1:Y:S01]  /*8050*/  @P1 LDC R5, c[0x0][0xcec] ;  /* 0x00033b00ff051b82 */ /* 0x002e620000000800 */
[----:B------:R-:W-:Y:S01]  /*8060*/  IMAD R6, R3, 0x80, R0 ;  /* 0x0000008003067824 */ /* 0x000fe200078e0200 */
[----:B------:R-:W-:Y:S01]  /*8070*/  UIMAD UR4, UR17, UR11, UR4 ;  /* 0x0000000b110472a4 */ /* 0x000fe2000f8e0204 */
[----:B------:R-:W5:Y:S01]  /*8080*/  LD.E.128 R28, desc[UR36][R28.64] ;  /* 0x000000241c1c7980 */ /* 0x000f62000c101d00 */
[----:B------:R-:W-:-:S03]  /*8090*/  UIMAD.WIDE.U32 UR8, UR17, UR10, UR8 ;  /* 0x0000000a110872a5 */ /* 0x000fc6000f8e0008 */
        /* <DEDUP_REMOVED lines=8> */
[----:B------:R-:W5:Y:S04]  /*8120*/  LD.E.128 R40, desc[UR36][R40.64] ;  /* 0x0000002428287980 */ /* 0x000f68000c101d00 */
[----:B------:R-:W5:Y:S01]  /*8130*/  LD.E.128 R60, desc[UR36][R60.64] ;  /* 0x000000243c3c7980 */ /* 0x000f62000c101d00 */
[----:B-1----:R-:W-:-:S03]  /*8140*/  @P1 IMAD.HI.U32 R0, R6, R5, RZ ;  /* 0x0000000506001227 */ /* 0x002fc600078e00ff */
[----:B------:R-:W5:Y:S02]  /*8150*/  LD.E.128 R8, desc[UR36][R10.64] ;  /* 0x000000240a087980 */ /* 0x000f64000c101d00 */
        /* <DEDUP_REMOVED lines=13> */
[C---:B------:R-:W-:Y:S01]  /*8230*/  IMAD R75, R3.reuse, UR9, R0 ;  /* 0x00000009034b7c24 */ /* 0x040fe2000f8e0200 */
[----:B------:R-:W-:Y:S02]  /*8240*/  SHF.R.S32.HI R0, RZ, 0x1f, R73 ;  /* 0x0000001fff007819 */ /* 0x000fe40000011449 */
[----:B------:R-:W5:Y:S01]  /*8250*/  LD.E.128 R64, desc[UR36][R64.64] ;  /* 0x0000002440407980 */ /* 0x000f62000c101d00 */
[----:B------:R-:W-:Y:S01]  /*8260*/  IMAD.WIDE.U32 R4, R3, UR8, R4 ;  /* 0x0000000803047c25 */ /* 0x000fe2000f8e0004 */
[----:B------:R-:W-:Y:S02]  /*8270*/  ULDC.64 UR8, c[0x0][0xbd8] ;  /* 0x0002f60000087ab9 */ /* 0x000fe40000000a00 */
[----:B------:R-:W5:Y:S04]  /*8280*/  LD.E.128 R52, desc[UR36][R52.64] ;  /* 0x0000002434347980 */ /* 0x000f68000c101d00 */
[----:B------:R-:W5:Y:S01]  /*8290*/  LD.E.128 R56, desc[UR36][R56.64] ;  /* 0x0000002438387980 */ /* 0x000f62000c101d00 */
[----:B------:R-:W-:Y:S01]  /*82a0*/  IMAD.U32 R78, RZ, RZ, UR16 ;  /* 0x00000010ff4e7e24 */ /* 0x000fe2000f8e00ff */
[----:B------:R-:W-:Y:S01]  /*82b0*/  @!PT LDS RZ, [RZ] ;  /* 0x00000000fffff984 */ /* 0x000fe20000000800 */
[----:B------:R-:W-:Y:S01]  /*82c0*/  @!PT LDS RZ, [RZ] ;  /* 0x00000000fffff984 */ /* 0x000fe20000000800 */
[----:B------:R-:W-:Y:S01]  /*82d0*/  @!PT LDS RZ, [RZ] ;  /* 0x00000000fffff984 */ /* 0x000fe20000000800 */
[----:B------:R-:W-:Y:S01]  /*82e0*/  @!PT LDS RZ, [RZ] ;  /* 0x00000000fffff984 */ /* 0x000fe20000000800 */
[----:B------:R0:W-:Y:S06]  /*82f0*/  MEMBAR.ALL.CTA ;  /* 0x0000000000007992 */ /* 0x0001ec0000008000 */
[----:B0-----:R-:W0:Y:S01]  /*8300*/  FENCE.VIEW.ASYNC.S ;  /* 0x00000000000073c6 */ /* 0x001e220000000000 */
[----:B------:R-:W-:-:S02]  /*8310*/  IMAD.IADD R5, R5, 0x1, R75 ;  /* 0x0000000105057824 */ /* 0x000fc400078e024b */
[----:B------:R-:W-:Y:S02]  /*8320*/  IMAD R6, R0, UR8, RZ ;  /* 0x0000000800067c24 */ /* 0x000fe4000f8e02ff */
[----:B------:R-:W-:Y:S02]  /*8330*/  IMAD R78, R78, 0x80, R217 ;  /* 0x000000804e4e7824 */ /* 0x000fe400078e02d9 */
[C---:B------:R-:W-:Y:S02]  /*8340*/  IMAD R3, R73.reuse, UR9, R6 ;  /* 0x0000000949037c24 */ /* 0x040fe4000f8e0206 */
[----:B------:R-:W-:Y:S01]  /*8350*/  IMAD.WIDE.U32 R4, R73, UR8, R4 ;  /* 0x0000000849047c25 */ /* 0x000fe2000f8e0004 */
[C---:B------:R-:W-:Y:S01]  /*8360*/  ISETP.GE.AND P2, PT, R78.reuse, R79, PT ;  /* 0x0000004f4e00720c */ /* 0x040fe20003f46270 */
[----:B------:R-:W-:Y:S02]  /*8370*/  ULDC.64 UR8, c[0x0][0xb80] ;  /* 0x0002e00000087ab9 */ /* 0x000fe40000000a00 */
[----:B------:R-:W-:Y:S01]  /*8380*/  VIADD R0, R78, 0x20 ;  /* 0x000000204e007836 */ /* 0x000fe20000000000 */
[----:B------:R-:W-:Y:S01]  /*8390*/  LEA R6, P3, R4, UR8, 0x1 ;  /* 0x0000000804067c11 */ /* 0x000fe2000f8608ff */
[----:B------:R-:W-:-:S02]  /*83a0*/  IMAD.IADD R3, R5, 0x1, R3 ;  /* 0x0000000105037824 */ /* 0x000fc400078e0203 */
[----:B------:R-:W-:Y:S01]  /*83b0*/  VIADD R156, R156, 0x32420 ;  /* 0x000324209c9c7836 */ /* 0x000fe20000000000 */
[-C--:B------:R-:W-:Y:S01]  /*83c0*/  ISETP.GE.AND P1, PT, R0, R79.reuse, PT ;  /* 0x0000004f0000720c */ /* 0x080fe20003f26270 */
[----:B------:R-:W-:Y:S01]  /*83d0*/  VIADD R0, R78, 0x40 ;  /* 0x000000404e007836 */ /* 0x000fe20000000000 */
[----:B------:R-:W-:Y:S02]  /*83e0*/  LEA.HI.X R3, R4, UR9, R3, 0x1, P3 ;  /* 0x0000000904037c11 */ /* 0x000fe400098f0c03 */
[----:B------:R-:W-:Y:S01]  /*83f0*/  PRMT R156, RZ, 0x654, R156 ;  /* 0x00000654ff9c7816 */ /* 0x000fe2000000009c */
[----:B0-----:R0:W1:Y:S01]  /*8400*/  SHFL.IDX PT, R76, R6, RZ, 0x181f ;  /* 0x00181fff064c7589 */ /* 0x00106200000e0000 */
[----:B------:R-:W-:Y:S01]  /*8410*/  ISETP.GE.AND P0, PT, R0, R79, PT ;  /* 0x0000004f0000720c */ /* 0x000fe20003f06270 */
[----:B------:R-:W-:Y:S01]  /*8420*/  BSSY B1, `(.L_x_10166) ;  /* 0x0000016000017945 */ /* 0x000fe20003800000 */
[----:B------:R0:W-:Y:S01]  /*8430*/  SYNCS.ARRIVE.TRANS64.RED.A1T0 RZ, [R156+URZ], RZ ;  /* 0x000000ff9cff79a7 */ /* 0x0001e2000810043f */
[----:B------:R0:W2:Y:S01]  /*8440*/  SHFL.IDX PT, R0, R3, RZ, 0x181f ;  /* 0x00181fff03007589 */ /* 0x0000a200000e0000 */
[----:B------:R-:W-:Y:S01]  /*8450*/  SHF.R.S32.HI R80, RZ, 0x1f, R2 ;  /* 0x0000001fff507819 */ /* 0x000fe20000011402 */
[----:B------:R-:W-:Y:S08]  /*8460*/  @P2 BRA `(.L_x_10167) ;  /* 0x0000000000442947 */ /* 0x000ff00003800000 */
        /* <DEDUP_REMOVED lines=17> */
.L_x_10167:
[----:B------:R-:W-:Y:S05]  /*8580*/  BSYNC B1 ;  /* 0x0000000000017941 */ /* 0x000fea0003800000 */
.L_x_10166:
[----:B--2---:R2:W4:Y:S01]  /*8590*/  SHFL.IDX PT, R0, R3, 0x1, 0x181f ;  /* 0x00381f0003007f89 */ /* 0x00452200000e0000 */
[----:B------:R-:W-:Y:S03]  /*85a0*/  BSSY B1, `(.L_x_10168) ;  /* 0x0000014000017945 */ /* 0x000fe60003800000 */
[----:B---3-5:R2:W3:Y:S01]  /*85b0*/  SHFL.IDX PT, R28, R6, 0x1, 0x181f ;  /* 0x00381f00061c7f89 */ /* 0x0284e200000e0000 */
[----:B------:R-:W-:Y:S05]  /*85c0*/  @P1 BRA `(.L_x_10169) ;  /* 0x0000000000441947 */ /* 0x000fea0003800000 */
[----:B------:R-:W-:Y:S02]  /*85d0*/  ULDC UR4, c[0x0][0xbc8] ;  /* 0x0002f20000047ab9 */ /* 0x000fe40000000800 */
[----:B------:R-:W-:Y:S02]  /*85e0*/  ISETP.GE.AND P4, PT, R2, UR4, PT ;  /* 0x0000000402007c0c */ /* 0x000fe4000bf86270 */
[----:B------:R-:W-:Y:S02]  /*85f0*/  ISETP.GE.AND P3, PT, R212, UR4, PT ;  /* 0x00000004d4007c0c */ /* 0x000fe4000bf66270 */
[----:B------:R-:W-:Y:S02]  /*8600*/  ISETP.GE.AND P2, PT, R211, UR4, PT ;  /* 0x00000004d3007c0c */ /* 0x000fe4000bf46270 */
[----:B------:R-:W-:-:S07]  /*8610*/  ISETP.GE.AND P1, PT, R213, UR4, PT ;  /* 0x00000004d5007c0c */ /* 0x000fce000bf26270 */
[-C--:B---3--:R-:W-:Y:S02]  /*8620*/  @!P4 LEA R4, P6, R2, R28.reuse, 0x1 ;  /* 0x0000001c0204c211 */ /* 0x088fe400078c08ff */
[----:B------:R-:W-:Y:S02]  /*8630*/  @!P3 LEA R12, P5, R212, R28, 0x1 ;  /* 0x0000001cd40cb211 */ /* 0x000fe400078a08ff */
        /* <DEDUP_REMOVED lines=10> */
.L_x_10169:
[----:B------:R-:W-:Y:S05]  /*86e0*/  BSYNC B1 ;  /* 0x0000000000017941 */ /* 0x000fea0003800000 */
.L_x_10168:
        /* <DEDUP_REMOVED lines=10> */
[-C--:B------:R-:W-:Y:S02]  /*8790*/  @!P2 LEA R8, P5, R212, R12.reuse, 0x1 ;  /* 0x0000000cd408a211 */ /* 0x080fe400078a08ff */
        /* <DEDUP_REMOVED lines=10> */
.L_x_10171:
[----:B------:R-:W-:Y:S05]  /*8840*/  BSYNC B1 ;  /* 0x0000000000017941 */ /* 0x000fea0003800000 */
.L_x_10170:
[----:B0-----:R-:W-:Y:S01]  /*8850*/  VIADD R0, R78, 0x60 ;  /* 0x000000604e007836 */ /* 0x001fe20000000000 */
[----:B---3--:R0:W3:Y:S04]  /*8860*/  SHFL.IDX PT, R12, R3, 0x3, 0x181f ;  /* 0x00781f00030c7f89 */ /* 0x0080e800000e0000 */
[----:B------:R-:W-:Y:S01]  /*8870*/  ISETP.GE.AND P0, PT, R0, R79, PT ;  /* 0x0000004f0000720c */ /* 0x000fe20003f06270 */
[----:B--2-4-:R-:W2:-:S12]  /*8880*/  SHFL.IDX PT, R6, R6, 0x3, 0x181f ;  /* 0x00781f0006067f89 */ /* 0x014e9800000e0000 */
[----:B0-----:R-:W-:Y:S05]  /*8890*/  @P0 BRA `(.L_x_10172) ;  /* 0x0000000c00e40947 */ /* 0x001fea0003800000 */
[----:B------:R-:W-:Y:S02]  /*88a0*/  ULDC UR4, c[0x0][0xbc8] ;  /* 0x0002f20000047ab9 */ /* 0x000fe40000000800 */
[----:B------:R-:W-:Y:S02]  /*88b0*/  ISETP.GE.AND P3, PT, R2, UR4, PT ;  /* 0x0000000402007c0c */ /* 0x000fe4000bf66270 */
[----:B------:R-:W-:Y:S02]  /*88c0*/  ISETP.GE.AND P4, PT, R212, UR4, PT ;  /* 0x00000004d4007c0c */ /* 0x000fe4000bf86270 */
[----:B------:R-:W-:-:S09]  /*88d0*/  ISETP.GE.AND P5, PT, R211, UR4, PT ;  /* 0x00000004d3007c0c */ /* 0x000fd2000bfa6270 */
[-C--:B--2---:R-:W-:Y:S02]  /*88e0*/  @!P3 LEA R4, P0, R2, R6.reuse, 0x1 ;  /* 0x000000060204b211 */ /* 0x084fe400078008ff */
[-C--:B------:R-:W-:Y:S02]  /*88f0*/  @!P4 LEA R8, P1, R212, R6.reuse, 0x1 ;  /* 0x00000006d408c211 */ /* 0x080fe400078208ff */
[C---:B------:R-:W-:Y:S02]  /*8900*/  @!P5 LEA R10, P2, R211.reuse, R6, 0x1 ;  /* 0x00000006d30ad211 */ /* 0x040fe400078408ff */
        /* <DEDUP_REMOVED lines=12> */
.L_x_10164:
[----:B------:R-:W-:Y:S01]  /*89d0*/  R2UR UR4, R218 ;  /* 0x00000000da0472ca */ /* 0x000fe200000e0000 */
[----:B------:R-:W-:Y:S01]  /*89e0*/  ULDC.64 UR10, c[0x0][0xd00] ;  /* 0x00034000000a7ab9 */ /* 0x000fe20000000a00 */
[----:B------:R-:W-:Y:S01]  /*89f0*/  USHF.L.U32 UR8, UR61, 0x2, URZ ;  /* 0x000000023d087899 */ /* 0x000fe2000800063f */
[----:B------:R-:W0:Y:S01]  /*8a00*/  LDC R13, c[0x0][0xce8] ;  /* 0x00033a00ff0d7b82 */ /* 0x000e220000000800 */
[----:B------:R-:W-:Y:S01]  /*8a10*/  UISETP.NE.U32.AND UP0, UPT, UR10, URZ, UPT ;  /* 0x0000003f0a00728c */ /* 0x000fe2000bf05070 */
[----:B------:R-:W-:-:S03]  /*8a20*/  R2UR UR12, R216 ;  /* 0x00000000d80c72ca */ /* 0x000fc600000e0000 */
[----:B------:R-:W-:-:S05]  /*8a30*/  UISETP.NE.AND.EX UP0, UPT, UR11, URZ, UPT, UP0 ;  /* 0x0000003f0b00728c */ /* 0x000fca000bf05300 */
[----:B------:R-:W-:Y:S01]  /*8a40*/  USHF.L.U64.HI UR9, UR61, 0x2, UR4 ;  /* 0x000000023d097899 */ /* 0x000fe20008010204 */
[----:B------:R-:W-:Y:S01]  /*8a50*/  PLOP3.LUT P2, PT, PT, PT, UP0, 0x80, 0x0 ;  /* 0x000000000000781c */ /* 0x000fe20003f4f008 */
[----:B------:R-:W-:-:S04]  /*8a60*/  UIADD3 UR4, UP1, UR8, UR10, URZ ;  /* 0x0000000a08047290 */ /* 0x000fc8000ff3e03f */
[----:B------:R-:W-:Y:S02]  /*8a70*/  UIADD3.X UR7, UR9, UR11, URZ, UP1, !UPT ;  /* 0x0000000b09077290 */ /* 0x000fe40008ffe43f */
[----:B------:R-:W-:Y:S01]  /*8a80*/  MOV R4, UR4 ;  /* 0x0000000400047c02 */ /* 0x000fe20008000f00 */
[----:B------:R-:W-:Y:S02]  /*8a90*/  ULDC.64 UR10, c[0x0][0xd08] ;  /* 0x00034200000a7ab9 */ /* 0x000fe40000000a00 */
[----:B------:R-:W-:Y:S01]  /*8aa0*/  UISETP.NE.U32.AND UP1, UPT, UR10, URZ, UPT ;  /* 0x0000003f0a00728c */ /* 0x000fe2000bf25070 */
[----:B------:R-:W-:-:S03]  /*8ab0*/  IMAD.U32 R5, RZ, RZ, UR7 ;  /* 0x00000007ff057e24 */ /* 0x000fc6000f8e00ff */
[----:B------:R-:W-:Y:S02]  /*8ac0*/  UISETP.NE.AND.EX UP1, UPT, UR11, URZ, UPT, UP1 ;  /* 0x0000003f0b00728c */ /* 0x000fe4000bf25310 */
[----:B------:R-:W2:Y:S01]  /*8ad0*/  @P2 LDG.E R3, desc[UR36][R4.64] ;  /* 0x0000002404032981 */ /* 0x000ea2000c1e1900 */
[----:B------:R-:W-:Y:S02]  /*8ae0*/  ULDC UR4, c[0x0][0xb88] ;  /* 0x0002e20000047ab9 */ /* 0x000fe40000000800 */
[----:B------:R-:W-:Y:S01]  /*8af0*/  IMAD.U32 R0, RZ, RZ, UR4 ;  /* 0x00000004ff007e24 */ /* 0x000fe2000f8e00ff */
[----:B------:R-:W-:-:S05]  /*8b00*/  PLOP3.LUT P3, PT, PT, PT, UP1, 0x80, 0x0 ;  /* 0x000000000000781c */ /* 0x000fca0003f6f018 */
        /* <DEDUP_REMOVED lines=8> */
[----:B------:R-:W0:Y:S10]  /*8b90*/  S2R R6, SR_TID.X ;  /* 0x0000000000067919 */ /* 0x000e340000002100 */
[----:B------:R-:W3:Y:S01]  /*8ba0*/  @P0 LDC R11, c[0x0][0xcec] ;  /* 0x00033b00ff0b0b82 */ /* 0x000ee20000000800 */
[----:B0-----:R-:W-:-:S05]  /*8bb0*/  VIADD R6, R6, 0xffffff80 ;  /* 0xffffff8006067836 */ /* 0x001fca0000000000 */
[----:B------:R-:W-:Y:S02]  /*8bc0*/  ISETP.GE.AND P1, PT, R6, 0x80, PT ;  /* 0x000000800600780c */ /* 0x000fe40003f26270 */
[----:B--2---:R-:W-:-:S13]  /*8bd0*/  @P2 R2UR UR4, R3 ;  /* 0x00000000030422ca */ /* 0x004fda00000e0000 */
[----:B------:R-:W-:Y:S01]  /*8be0*/  USHF.R.S32.HI UR10, URZ, 0x1f, UR4 ;  /* 0x0000001f3f0a7899 */ /* 0x000fe20008011404 */
[----:B-1-3--:R-:W-:Y:S11]  /*8bf0*/  @P3 BRA `(.L_x_10173) ;  /* 0x0000000000103947 */ /* 0x00aff60003800000 */
[----:B------:R-:W-:Y:S05]  /*8c00*/  @!P2 BRA `(.L_x_10173) ;  /* 0x00000000000ca947 */ /* 0x000fea0003800000 */
[----:B------:R-:W2:Y:S04]  /*8c10*/  LDG.E R3, desc[UR36][R4.64] ;  /* 0x0000002404037981 */ /* 0x000ea8000c1e1900 */
[----:B-----5:R-:W2:Y:S02]  /*8c20*/  LDG.E R0, desc[UR36][R4.64+0x4] ;  /* 0x0000042404007981 */ /* 0x020ea4000c1e1900 */
[----:B--2---:R-:W-:-:S07]  /*8c30*/  IMAD.IADD R0, R0, 0x1, -R3 ;  /* 0x0000000100007824 */ /* 0x004fce00078e0a03 */
.L_x_10173:
[----:B------:R-:W-:Y:S01]  /*8c40*/  R2UR UR7, R218 ;  /* 0x00000000da0772ca */ /* 0x000fe200000e0000 */
[----:B------:R-:W-:Y:S01]  /*8c50*/  USEL UR61, UR61, URZ, !UP0 ;  /* 0x0000003f3d3d7287 */ /* 0x000fe2000c000000 */
[----:B------:R-:W-:Y:S11]  /*8c60*/  BSSY B1, `(.L_x_10174) ;  /* 0x000002f000017945 */ /* 0x000ff60003800000 */
[----:B------:R-:W-:Y:S01]  /*8c70*/  USEL UR12, UR7, URZ, !UP0 ;  /* 0x0000003f070c7287 */ /* 0x000fe2000c000000 */
[----:B------:R-:W-:Y:S11]  /*8c80*/  @P1 BRA `(.L_x_10175) ;  /* 0x0000000000b01947 */ /* 0x000ff60003800000 */
[----:B------:R-:W0:Y:S01]  /*8c90*/  S2R R4, SR_TID.X ;  /* 0x0000000000047919 */ /* 0x000e220000002100 */
[----:B------:R-:W1:Y:S01]  /*8ca0*/  LDC R6, c[0x0][0xce8] ;  /* 0x00033a00ff067b82 */ /* 0x000e620000000800 */
[----:B------:R-:W-:-:S13]  /*8cb0*/  R2UR UR7, R215 ;  /* 0x00000000d70772ca */ /* 0x000fda00000e0000 */
        /* <DEDUP_REMOVED lines=8> */
[----:B------:R-:W-:Y:S01]  /*8d40*/  R2UR UR13, R216 ;  /* 0x00000000d80d72ca */ /* 0x000fe200000e0000 */
[----:B------:R-:W-:Y:S01]  /*8d50*/  UIMAD UR7, UR11, UR14, URZ ;  /* 0x0000000e0b0772a4 */ /* 0x000fe2000f8e023f */
[----:B------:R-:W-:Y:S01]  /*8d60*/  UMOV UR8, UR4 ;  /* 0x0000000400087c82 */ /* 0x000fe20008000000 */
[----:B------:R-:W-:-:S08]  /*8d70*/  UMOV UR9, UR10 ;  /* 0x0000000a00097c82 */ /* 0x000fd00008000000 */
[----:B------:R-:W0:Y:S02]  /*8d80*/  @P1 LDC R4, c[0x0][0xcec] ;  /* 0x00033b00ff041b82 */ /* 0x000e240000000800 */
[----:B------:R-:W-:Y:S02]  /*8d90*/  UIMAD.WIDE.U32 UR8, UR13, UR14, UR8 ;  /* 0x0000000e0d0872a5 */ /* 0x000fe4000f8e0008 */
[----:B------:R-:W-:-:S03]  /*8da0*/  UIMAD UR7, UR13, UR15, UR7 ;  /* 0x0000000f0d0772a4 */ /* 0x000fc6000f8e0207 */
[----:B------:R-:W-:Y:S01]  /*8db0*/  ULDC.64 UR14, c[0x0][0xc98] ;  /* 0x00032600000e7ab9 */ /* 0x000fe20000000a00 */
[----:B------:R-:W1:Y:S01]  /*8dc0*/  @P1 LDC R8, c[0x0][0xcf0] ;  /* 0x00033c00ff081b82 */ /* 0x000e620000000800 */
[----:B------:R-:W-:Y:S02]  /*8dd0*/  UIADD3 UR9, UR9, UR7, URZ ;  /* 0x0000000709097290 */ /* 0x000fe4000fffe03f */
[----:B------:R-:W-:Y:S02]  /*8de0*/  UIMAD UR7, UR12, UR14, URZ ;  /* 0x0000000e0c0772a4 */ /* 0x000fe4000f8e023f */
[----:B------:R-:W-:Y:S02]  /*8df0*/  UIMAD.WIDE.U32 UR8, UR61, UR14, UR8 ;  /* 0x0000000e3d0872a5 */ /* 0x000fe4000f8e0008 */
[----:B------:R-:W-:-:S03]  /*8e00*/  UIMAD UR7, UR61, UR15, UR7 ;  /* 0x0000000f3d0772a4 */ /* 0x000fc6000f8e0207 */
        /* <DEDUP_REMOVED lines=20> */
.L_x_10175:
[----:B------:R-:W-:Y:S05]  /*8f50*/  BSYNC B1 ;  /* 0x0000000000017941 */ /* 0x000fea0003800000 */
.L_x_10174:
[----:B------:R-:W-:Y:S01]  /*8f60*/  R2UR UR13, R215 ;  /* 0x00000000d70d72ca */ /* 0x000fe200000e0000 */
[----:B------:R-:W1:Y:S01]  /*8f70*/  @P0 LDC R5, c[0x0][0xcf0] ;  /* 0x00033c00ff050b82 */ /* 0x000e620000000800 */
[----:B------:R-:W-:Y:S01]  /*8f80*/  ULDC.64 UR14, c[0x0][0xba0] ;  /* 0x0002e800000e7ab9 */ /* 0x000fe20000000a00 */
[----:B------:R-:W-:Y:S01]  /*8f90*/  R2UR UR16, R216 ;  /* 0x00000000d81072ca */ /* 0x000fe200000e0000 */
[----:B------:R-:W-:Y:S01]  /*8fa0*/  UIMAD UR7, UR10, UR14, URZ ;  /* 0x0000000e0a0772a4 */ /* 0x000fe2000f8e023f */
[----:B0-----:R-:W-:Y:S01]  /*8fb0*/  IMAD R3, R214, 0x20, R217 ;  /* 0x00000020d6037824 */ /* 0x001fe200078e02d9 */
[----:B------:R-:W-:Y:S01]  /*8fc0*/  UIMAD.WIDE.U32 UR8, UR4, UR14, URZ ;  /* 0x0000000e040872a5 */ /* 0x000fe2000f8e003f */
[----:B------:R-:W-:Y:S01]  /*8fd0*/  BSSY B1, `(.L_x_10176) ;  /* 0x0000043000017945 */ /* 0x000fe20003800000 */
[----:B------:R-:W-:Y:S01]  /*8fe0*/  UIMAD UR7, UR4, UR15, UR7 ;  /* 0x0000000f040772a4 */ /* 0x000fe2000f8e0207 */
[----:B------:R-:W-:Y:S02]  /*8ff0*/  SHF.R.S32.HI R18, RZ, 0x1f, R2 ;  /* 0x0000001fff127819 */ /* 0x000fe40000011402 */
[----:B------:R-:W-:Y:S01]  /*9000*/  ULDC.64 UR14, c[0x0][0xbe8] ;  /* 0x0002fa00000e7ab9 */ /* 0x000fe20000000a00 */
[----:B------:R-:W-:Y:S01]  /*9010*/  UIADD3 UR9, UR9, UR7, URZ ;  /* 0x0000000709097290 */ /* 0x000fe2000fffe03f */
[----:B------:R-:W-:Y:S01]  /*9020*/  IMAD.U32 R8, RZ, RZ, UR13 ;  /* 0x0000000dff087e24 */ /* 0x000fe2000f8e00ff */
[----:B------:R-:W-:Y:S01]  /*9030*/  UIMAD UR4, UR11, UR14, URZ ;  /* 0x0000000e0b0472a4 */ /* 0x000fe2000f8e023f */
[----:B------:R-:W-:Y:S01]  /*9040*/  IMAD.U32 R10, RZ, RZ, UR13 ;  /* 0x0000000dff0a7e24 */ /* 0x000fe2000f8e00ff */
[----:B------:R-:W-:-:S02]  /*9050*/  UIMAD.WIDE.U32 UR8, UR16, UR14, UR8 ;  /* 0x0000000e100872a5 */ /* 0x000fc4000f8e0008 */
[----:B------:R-:W-:Y:S01]  /*9060*/  LEA R8, R8, R3, 0x7 ;  /* 0x0000000308087211 */ /* 0x000fe200078e38ff */
[----:B------:R-:W-:Y:S01]  /*9070*/  UIMAD UR4, UR16, UR15, UR4 ;  /* 0x0000000f100472a4 */ /* 0x000fe2000f8e0204 */
[----:B------:R-:W-:Y:S01]  /*9080*/  IMAD R10, R10, 0x80, R217 ;  /* 0x000000800a0a7824 */ /* 0x000fe200078e02d9 */
[----:B------:R-:W-:Y:S02]  /*9090*/  ULDC.64 UR10, c[0x0][0xbf0] ;  /* 0x0002fc00000a7ab9 */ /* 0x000fe40000000a00 */
[----:B------:R-:W-:Y:S01]  /*90a0*/  @P0 IMAD.HI.U32 R4, R8, R11, RZ ;  /* 0x0000000b08040227 */ /* 0x000fe200078e00ff */
[----:B------:R-:W-:Y:S02]  /*90b0*/  UIADD3 UR9, UR9, UR4, URZ ;  /* 0x0000000409097290 */ /* 0x000fe4000fffe03f */
[----:B------:R-:W-:Y:S01]  /*90c0*/  UIMAD UR4, UR12, UR10, URZ ;  /* 0x0000000a0c0472a4 */ /* 0x000fe2000f8e023f */
[----:B------:R-:W-:Y:S01]  /*90d0*/  IMAD.MOV.U32 R3, RZ, RZ, R8 ;  /* 0x000000ffff037224 */ /* 0x000fe200078e0008 */
[----:B-1----:R-:W-:Y:S01]  /*90e0*/  @P0 SHF.R.U32.HI R3, RZ, R5, R4 ;  /* 0x00000005ff030219 */ /* 0x002fe20000011604 */
[----:B------:R-:W-:-:S02]  /*90f0*/  UIMAD.WIDE.U32 UR8, UR61, UR10, UR8 ;  /* 0x0000000a3d0872a5 */ /* 0x000fc4000f8e0008 */
[----:B------:R-:W-:Y:S01]  /*9100*/  UIMAD UR4, UR61, UR11, UR4 ;  /* 0x0000000b3d0472a4 */ /* 0x000fe2000f8e0204 */
[--C-:B------:R-:W-:Y:S01]  /*9110*/  SHF.R.S32.HI R4, RZ, 0x1f, R3.reuse ;  /* 0x0000001fff047819 */ /* 0x100fe20000011403 */
[----:B------:R-:W-:Y:S01]  /*9120*/  IMAD.MOV R9, RZ, RZ, -R3 ;  /* 0x000000ffff097224 */ /* 0x000fe200078e0a03 */
[----:B------:R-:W-:Y:S01]  /*9130*/  ULDC.64 UR10, c[0x0][0xbe0] ;  /* 0x0002f800000a7ab9 */ /* 0x000fe20000000a00 */
[----:B------:R-:W-:Y:S02]  /*9140*/  UIADD3 UR4, UR9, UR4, URZ ;  /* 0x0000000409047290 */ /* 0x000fe4000fffe03f */
[----:B------:R-:W-:Y:S02]  /*9150*/  IMAD.U32 R5, RZ, RZ, UR9 ;  /* 0x00000009ff057e24 */ /* 0x000fe4000f8e00ff */
[----:B------:R-:W-:Y:S02]  /*9160*/  IMAD R6, R4, UR10, RZ ;  /* 0x0000000a04067c24 */ /* 0x000fe4000f8e02ff */
[----:B------:R-:W-:Y:S01]  /*9170*/  IMAD.U32 R4, RZ, RZ, UR8 ;  /* 0x00000008ff047e24 */ /* 0x000fe2000f8e00ff */
[----:B------:R-:W-:Y:S01]  /*9180*/  ULDC.64 UR8, c[0x0][0xbd8] ;  /* 0x0002f60000087ab9 */ /* 0x000fe20000000a00 */
[----:B------:R-:W-:-:S02]  /*9190*/  IMAD.U32 R5, RZ, RZ, UR4 ;  /* 0x00000004ff057e24 */ /* 0x000fc4000f8e00ff */
[----:B------:R-:W-:Y:S02]  /*91a0*/  IMAD R9, R13, R9, R8 ;  /* 0x000000090d097224 */ /* 0x000fe400078e0208 */
[C---:B------:R-:W-:Y:S02]  /*91b0*/  IMAD R11, R3.reuse, UR11, R6 ;  /* 0x0000000b030b7c24 */ /* 0x040fe4000f8e0206 */
[----:B------:R-:W-:Y:S01]  /*91c0*/  IMAD.WIDE.U32 R4, R3, UR10, R4 ;  /* 0x0000000a03047c25 */ /* 0x000fe2000f8e0004 */
[----:B------:R-:W-:-:S03]  /*91d0*/  SHF.R.S32.HI R3, RZ, 0x1f, R9 ;  /* 0x0000001fff037819 */ /* 0x000fc60000011409 */
[----:B------:R-:W-:Y:S02]  /*91e0*/  IMAD.IADD R5, R5, 0x1, R11 ;  /* 0x0000000105057824 */ /* 0x000fe400078e020b */
[----:B------:R-:W-:Y:S02]  /*91f0*/  IMAD R6, R3, UR8, RZ ;  /* 0x0000000803067c24 */ /* 0x000fe4000f8e02ff */
[----:B-----5:R-:W-:Y:S02]  /*9200*/  IMAD R13, R0, R13, RZ ;  /* 0x0000000d000d7224 */ /* 0x020fe400078e02ff */
        /* <DEDUP_REMOVED lines=10> */
[----:B------:R0:W1:Y:S02]  /*92b0*/  SHFL.IDX PT, R4, R6, RZ, 0x181f ;  /* 0x00181fff06047589 */ /* 0x00006400000e0000 */
[----:B------:R-:W-:Y:S02]  /*92c0*/  ISETP.GE.AND P0, PT, R0, R13, PT ;  /* 0x0000000d0000720c */ /* 0x000fe40003f06270 */
[----:B------:R0:W2:Y:S01]  /*92d0*/  SHFL.IDX PT, R0, R3, RZ, 0x181f ;  /* 0x00181fff03007589 */ /* 0x0000a200000e0000 */
[----:B------:R-:W-:Y:S10]  /*92e0*/  @P2 BRA `(.L_x_10177) ;  /* 0x0000000000442947 */ /* 0x000ff40003800000 */
        /* <DEDUP_REMOVED lines=17> */
.L_x_10177:
[----:B------:R-:W-:Y:S05]  /*9400*/  BSYNC B1 ;  /* 0x0000000000017941 */ /* 0x000fea0003800000 */
.L_x_10176:
[----:B--2---:R2:W4:Y:S01]  /*9410*/  SHFL.IDX PT, R0, R3, 0x1, 0x181f ;  /* 0x00381f0003007f89 */ /* 0x00452200000e0000 */
[----:B------:R-:W-:Y:S03]  /*9420*/  BSSY B1, `(.L_x_10178) ;  /* 0x0000014000017945 */ /* 0x000fe60003800000 */
[----:B-1-3--:R2:W1:Y:S01]  /*9430*/  SHFL.IDX PT, R4, R6, 0x1, 0x181f ;  /* 0x00381f0006047f89 */ /* 0x00a46200000e0000 */
[----:B------:R-:W-:Y:S05]  /*9440*/  @P1 BRA `(.L_x_10179) ;  /* 0x0000000000441947 */ /* 0x000fea0003800000 */
[----:B------:R-:W-:Y:S02]  /*9450*/  ULDC UR4, c[0x0][0xbc8] ;  /* 0x0002f20000047ab9 */ /* 0x000fe40000000800 */
[----:B------:R-:W-:Y:S02]  /*9460*/  ISETP.GE.AND P4, PT, R2, UR4, PT ;  /* 0x0000000402007c0c */ /* 0x000fe4000bf86270 */
[----:B------:R-:W-:Y:S02]  /*9470*/  ISETP.GE.AND P3, PT, R212, UR4, PT ;  /* 0x00000004d4007c0c */ /* 0x000fe4000bf66270 */
[----:B------:R-:W-:Y:S02]  /*9480*/  ISETP.GE.AND P2, PT, R211, UR4, PT ;  /* 0x00000004d3007c0c */ /* 0x000fe4000bf46270 */
[----:B------:R-:W-:-:S07]  /*9490*/  ISETP.GE.AND P1, PT, R213, UR4, PT ;  /* 0x00000004d5007c0c */ /* 0x000fce000bf26270 */
[-C--:B-1----:R-:W-:Y:S02]  /*94a0*/  @!P4 LEA R8, P6, R2, R4.reuse, 0x1 ;  /* 0x000000040208c211 */ /* 0x082fe400078c08ff */
[----:B------:R-:W-:Y:S02]  /*94b0*/  @!P3 LEA R14, P5, R212, R4, 0x1 ;  /* 0x00000004d40eb211 */ /* 0x000fe400078a08ff */
[----:B----4-:R-:W-:Y:S02]  /*94c0*/  @!P4 LEA.HI.X R9, R2, R0, R18, 0x1, P6 ;  /* 0x000000000209c211 */ /* 0x010fe400030f0c12 */
        /* <DEDUP_REMOVED lines=9> */
.L_x_10179:
[----:B------:R-:W-:Y:S05]  /*9560*/  BSYNC B1 ;  /* 0x0000000000017941 */ /* 0x000fea0003800000 */
.L_x_10178:
[----:B----4-:R4:W0:Y:S01]  /*9570*/  SHFL.IDX PT, R0, R3, 0x2, 0x181f ;  /* 0x00581f0003007f89 */ /* 0x01082200000e0000 */
        /* <DEDUP_REMOVED lines=9> */
[-C--:B------:R-:W-:Y:S02]  /*9610*/  @!P2 LEA R14, P5, R212, R4.reuse, 0x1 ;  /* 0x00000004d40ea211 */ /* 0x080fe400078a08ff */
        /* <DEDUP_REMOVED lines=10> */
.L_x_10181:
[----:B------:R-:W-:Y:S05]  /*96c0*/  BSYNC B1 ;  /* 0x0000000000017941 */ /* 0x000fea0003800000 */
.L_x_10180:
[----:B0-----:R-:W-:Y:S01]  /*96d0*/  VIADD R0, R10, 0x60 ;  /* 0x000000600a007836 */ /* 0x001fe20000000000 */
[----:B---3--:R0:W3:Y:S04]  /*96e0*/  SHFL.IDX PT, R8, R3, 0x3, 0x181f ;  /* 0x00781f0003087f89 */ /* 0x0080e800000e0000 */
[----:B------:R-:W-:Y:S01]  /*96f0*/  ISETP.GE.AND P0, PT, R0, R13, PT ;  /* 0x0000000d0000720c */ /* 0x000fe20003f06270 */
[----:B-1----:R0:W1:-:S12]  /*9700*/  SHFL.IDX PT, R4, R6, 0x3, 0x181f ;  /* 0x00781f0006047f89 */ /* 0x00205800000e0000 */
[----:B0-----:R-:W-:Y:S05]  /*9710*/  @P0 BRA `(.L_x_10172) ;  /* 0x0000000000440947 */ /* 0x001fea0003800000 */
        /* <DEDUP_REMOVED lines=8> */
[----:B---3--:R-:W-:Y:S02]  /*97a0*/  @!P3 LEA.HI.X R11, R2, R8, R18, 0x1, P6 ;  /* 0x00000008020bb211 */ /* 0x008fe400030f0c12 */
        /* <DEDUP_REMOVED lines=8> */
.L_x_10172:
[----:B------:R-:W-:Y:S05]  /*9830*/  BSYNC B0 ;  /* 0x0000000000007941 */ /* 0x000fea0003800000 */
.L_x_10163:
[----:B------:R-:W-:Y:S02]  /*9840*/  ULDC UR4, c[0x0][0xd3c] ;  /* 0x00034f0000047ab9 */ /* 0x000fe40000000800 */
[----:B------:R-:W-:-:S13]  /*9850*/  ISETP.GE.AND P0, PT, R7, UR4, PT ;  /* 0x0000000407007c0c */ /* 0x000fda000bf06270 */
[----:B------:R-:W-:Y:S05]  /*9860*/  @!P0 BRA `(.L_x_10182) ;  /* 0xffffff7400688947 */ /* 0x000fea000383ffff */
[----:B------:R-:W-:Y:S05]  /*9870*/  EXIT ;  /* 0x000000000000794d */ /* 0x000fea0003800000 */
.L_x_10134:
        /* <DEDUP_REMOVED lines=16> */
.L_x_10183:
        /* <DEDUP_REMOVED lines=40> */
.L_x_10189:
        /* <DEDUP_REMOVED lines=12> */
.L_x_10188:
[----:B------:R-:W-:Y:S05]  /*9cc0*/  BSYNC B0 ;  /* 0x0000000000007941 */ /* 0x000fea0003800000 */
.L_x_10187:
        /* <DEDUP_REMOVED lines=21> */
.L_x_10185:
        /* <DEDUP_REMOVED lines=15> */
.L_x_10190:
[----:B---3--:R-:W-:Y:S01]  /*9f10*/  IMAD R16, R16, UR5, R8 ;  /* 0x0000000510107c24 */ /* 0x008fe2000f8e0208 */
[----:B0-----:R-:W-:Y:S01]  /*9f20*/  IABS R2, R10 ;  /* 0x0000000a00027213 */ /* 0x001fe20000000000 */
[----:B------:R-:W-:Y:S01]  /*9f30*/  VIADD R19, R19, UR4 ;  /* 0x0000000413137c36 */ /* 0x000fe20008000000 */
[----:B-1----:R-:W-:Y:S02]  /*9f40*/  IADD3 R0, RZ, -R3, RZ ;  /* 0x80000003ff007210 */ /* 0x002fe40007ffe0ff */
        /* <DEDUP_REMOVED lines=24> */
.L_x_10186:
[----:B------:R-:W-:Y:S01]  /*a0d0*/  ULDC UR4, c[0x0][0xd3c] ;  /* 0x00034f0000047ab9 */ /* 0x000fe20000000800 */
[----:B------:R-:W-:Y:S02]  /*a0e0*/  IMAD.MOV.U32 R17, RZ, RZ, RZ ;  /* 0x000000ffff117224 */ /* 0x000fe400078e00ff */
[----:B------:R-:W-:Y:S02]  /*a0f0*/  IMAD.U32 R16, RZ, RZ, UR6 ;  /* 0x00000006ff107e24 */ /* 0x000fe4000f8e00ff */
[----:B------:R-:W-:Y:S02]  /*a100*/  IMAD.MOV.U32 R18, RZ, RZ, RZ ;  /* 0x000000ffff127224 */ /* 0x000fe400078e00ff */
[----:B------:R-:W-:-:S07]  /*a110*/  IMAD.U32 R19, RZ, RZ, UR4 ;  /* 0x00000004ff137e24 */ /* 0x000fce000f8e00ff */
.L_x_10191:
[----:B------:R-:W-:-:S13]  /*a120*/  ISETP.NE.AND P0, PT, R5, RZ, PT ;  /* 0x000000ff0500720c */ /* 0x000fda0003f05270 */
[----:B------:R-:W0:Y:S01]  /*a130*/  @!P0 S2R R3, SR_CgaCtaId ;  /* 0x0000000000038919 */ /* 0x000e220000008800 */
[----:B------:R-:W-:-:S04]  /*a140*/  @!P0 MOV R0, 0x400 ;  /* 0x0000040000008802 */ /* 0x000fc80000000f00 */
[----:B0-----:R-:W-:-:S05]  /*a150*/  @!P0 LEA R0, R3, R0, 0x18 ;  /* 0x0000000003008211 */ /* 0x001fca00078ec0ff */
[----:B------:R1:W-:Y:S01]  /*a160*/  @!P0 STS.128 [R0+0x324d0], R16 ;  /* 0x0324d01000008388 */ /* 0x0003e20000000c00 */
[----:B------:R-:W-:Y:S06]  /*a170*/  BAR.ARV 0x5, 0x180 ;  /* 0x0146000000007b1d */ /* 0x000fec0000002000 */
.L_x_10184:
[----:B------:R2:W-:Y:S01]  /*a180*/  STL [R1+0x18], RZ ;  /* 0x000018ff01007387 */ /* 0x0005e20000100800 */
[----:B------:R-:W-:Y:S01]  /*a190*/  ULDC UR4, c[0x0][0xd3c] ;  /* 0x00034f0000047ab9 */ /* 0x000fe20000000800 */
[----:B------:R-:W-:Y:S01]  /*a1a0*/  IMAD.MOV.U32 R27, RZ, RZ, 0x1 ;  /* 0x00000001ff1b7424 */ /* 0x000fe200078e00ff */
[----:B0-----:R-:W-:Y:S02]  /*a1b0*/  ISETP.GE.AND P0, PT, R19, UR4, PT ;  /* 0x0000000413007c0c */ /* 0x001fe4000bf06270 */
[----:B------:R-:W-:-:S11]  /*a1c0*/  MOV R24, RZ ;  /* 0x000000ff00187202 */ /* 0x000fd60000000f00 */
        /* <DEDUP_REMOVED lines=9> */
[C---:B-1----:R-:W-:Y:S02]  /*a260*/  LOP3.LUT R4, R5.reuse, 0x7f, RZ, 0xc0, !PT ;  /* 0x0000007f05047812 */ /* 0x042fe400078ec0ff */
[----:B--2---:R-:W-:Y:S01]  /*a270*/  R2UR UR4, R0 ;  /* 0x00000000000472ca */ /* 0x004fe200000e0000 */
[----:B------:R-:W-:-:S05]  /*a280*/  IMAD.SHL.U32 R0, R5, 0x8, RZ ;  /* 0x0000000805007824 */ /* 0x000fca00078e00ff */
        /* <DEDUP_REMOVED lines=11> */
[C---:B------:R-:W-:Y:S01]  /*a340*/  LOP3.LUT R2, R4.reuse, 0x80, RZ, 0xfc, !PT ;  /* 0x0000008004027812 */ /* 0x040fe200078efcff */
[----:B------:R-:W-:Y:S01]  /*a350*/  IMAD.U32 R22, RZ, RZ, UR4 ;  /* 0x00000004ff167e24 */ /* 0x000fe2000f8e00ff */
[----:B------:R-:W-:-:S03]  /*a360*/  LOP3.LUT R0, R4, 0xc0, RZ, 0xfc, !PT ;  /* 0x000000c004007812 */ /* 0x000fc600078efcff */
[----:B---3--:R-:W-:-:S07]  /*a370*/  IMAD R26, R30, 0x2, R22 ;  /* 0x000000021e1a7824 */ /* 0x008fce00078e0216 */
.L_x_10259:
[----:B0-----:R-:W0:Y:S02]  /*a380*/  LDC.64 R34, c[0x0][0xd88] ;  /* 0x00036200ff227b82 */ /* 0x001e240000000a00 */
[----:B0-----:R-:W-:-:S06]  /*a390*/  IMAD.WIDE R34, R19, 0x4, R34 ;  /* 0x0000000413227825 */ /* 0x001fcc00078e0222 */
[----:B--2---:R0:W2:Y:S01]  /*a3a0*/  LDG.E R34, desc[UR36][R34.64] ;  /* 0x0000002422227981 */ /* 0x0040a2000c1e1900 */
[----:B------:R-:W-:Y:S05]  /*a3b0*/  YIELD ;  /* 0x0000000000007946 */ /* 0x000fea0003800000 */
[----:B------:R-:W-:Y:S01]  /*a3c0*/  ULDC.64 UR4, c[0x0][0xb20] ;  /* 0x0002c80000047ab9 */ /* 0x000fe20000000a00 */
[----:B------:R-:W-:Y:S01]  /*a3d0*/  IMAD.MOV.U32 R32, RZ, RZ, RZ ;  /* 0x000000ffff207224 */ /* 0x000fe200078e00ff */
[----:B------:R-:W-:Y:S01]  /*a3e0*/  ISETP.NE.U32.AND P0, PT, RZ, UR4, PT ;  /* 0x00000004ff007c0c */ /* 0x000fe2000bf05070 */
[----:B------:R-:W-:-:S03]  /*a3f0*/  ULDC.64 UR6, c[0x0][0xb10] ;  /* 0x0002c40000067ab9 */ /* 0x000fc60000000a00 */
[----:B------:R-:W-:Y:S01]  /*a400*/  ISETP.NE.AND.EX P0, PT, RZ, UR5, PT, P0 ;  /* 0x00000005ff007c0c */ /* 0x000fe2000bf05300 */
[----:B0-----:R-:W-:Y:S01]  /*a410*/  IMAD.MOV.U32 R35, RZ, RZ, RZ ;  /* 0x000000ffff237224 */ /* 0x001fe200078e00ff */
        /* <DEDUP_REMOVED lines=38> */
.L_x_10193:
        /* <DEDUP_REMOVED lines=9> */
.L_x_10194:
        /* <DEDUP_REMOVED lines=9> */
.L_x_10195:
[----:B-----5:R-:W-:Y:S01]  /*a7a0*/  IMAD.IADD R33, R7, 0x1, -R32 ;  /* 0x0000000107217824 */ /* 0x020fe200078e0a20 */
[----:B------:R-:W-:Y:S03]  /*a7b0*/  BSSY B7, `(.L_x_10196) ;  /* 0x000040f000077945 */ /* 0x000fe60003800000 */
[C---:B012---:R-:W-:Y:S01]  /*a7c0*/  VIADD R0, R33.reuse, 0x5f ;  /* 0x0000005f21007836 */ /* 0x047fe20000000000 */
[----:B------:R0:W-:Y:S01]  /*a7d0*/  STL [R1], R33 ;  /* 0x0000002101007387 */ /* 0x0001e20000100800 */
[----:B------:R-:W-:Y:S02]  /*a7e0*/  ISETP.GT.AND P0, PT, R33, RZ, PT ;  /* 0x000000ff2100720c */ /* 0x000fe40003f04270 */
[----:B------:R-:W-:-:S05]  /*a7f0*/  IMAD.HI R0, R0, 0x2aaaaaab, RZ ;  /* 0x2aaaaaab00007827 */ /* 0x000fca00078e02ff */
[----:B------:R-:W-:-:S04]  /*a800*/  SHF.R.U32.HI R3, RZ, 0x1f, R0 ;  /* 0x0000001fff037819 */ /* 0x000fc80000011600 */
        /* <DEDUP_REMOVED lines=20> */
.L_x_10197:
[----:B0-----:R-:W-:Y:S01]  /*a950*/  IADD3 R0, R22, 0x1c400, RZ ;  /* 0x0001c40016007810 */ /* 0x001fe20007ffe0ff */
        /* <DEDUP_REMOVED lines=19> */
.L_x_10200:
[----:B------:R-:W-:Y:S05]  /*aa90*/  BSYNC B6 ;  /* 0x0000000000067941 */ /* 0x000fea0003800000 */
.L_x_10199:
        /* <DEDUP_REMOVED lines=20> */
.L_x_10203:
        /* <DEDUP_REMOVED lines=15> */
.L_x_10202:
[----:B------:R-:W-:Y:S05]  /*acd0*/  BSYNC B6 ;  /* 0x0000000000067941 */ /* 0x000fea0003800000 */
.L_x_10201:
[----:B------:R-:W2:Y:S01]  /*ace0*/  LDL R31, [R1+0x1c] ;  /* 0x00001c00011f7983 */ /* 0x000ea20000100800 */
[----:B------:R-:W-:Y:S01]  /*acf0*/  ULDC.64 UR4, c[0x0][0xaf0] ;  /* 0x0002bc0000047ab9 */ /* 0x000fe20000000a00 */
[----:B------:R-:W0:Y:S01]  /*ad00*/  LDC R9, c[0x0][0x430] ;  /* 0x00010c00ff097b82 */ /* 0x000e220000000800 */
[----:B------:R-:W-:Y:S01]  /*ad10*/  ISETP.NE.U32.AND P0, PT, RZ, UR4, PT ;  /* 0x00000004ff007c0c */ /* 0x000fe2000bf05070 */
[----:B------:R-:W1:Y:S03]  /*ad20*/  S2R R20, SR_TID.X ;  /* 0x0000000000147919 */ /* 0x000e660000002100 */
[----:B------:R-:W-:-:S13]  /*ad30*/  ISETP.NE.AND.EX P0, PT, RZ, UR5, PT, P0 ;  /* 0x00000005ff007c0c */ /* 0x000fda000bf05300 */
[----:B------:R-:W-:Y:S01]  /*ad40*/  @P0 IADD3 R2, P1, R25, UR4, RZ ;  /* 0x0000000419020c10 */ /* 0x000fe2000ff3e0ff */
[----:B------:R-:W3:Y:S01]  /*ad50*/  S2R R21, SR_TID.X ;  /* 0x0000000000157919 */ /* 0x000ee20000002100 */
[----:B------:R-:W-:Y:S02]  /*ad60*/  ULDC UR4, c[0x0][0x320] ;  /* 0x0000c80000047ab9 */ /* 0x000fe40000000800 */
[----:B------:R-:W-:-:S05]  /*ad70*/  @P0 IADD3.X R3, R28, UR5, RZ, P1, !PT ;  /* 0x000000051c030c10 */ /* 0x000fca0008ffe4ff */
[----:B------:R4:W4:Y:S01]  /*ad80*/  @P0 LDG.E R29, desc[UR36][R2.64] ;  /* 0x00000024021d0981 */ /* 0x000922000c1e1900 */
[----:B0-----:R-:W-:Y:S01]  /*ad90*/  ISETP.NE.AND P2, PT, R9, 0x1, PT ;  /* 0x000000010900780c */ /* 0x001fe20003f45270 */
[----:B------:R-:W-:Y:S01]  /*ada0*/  IMAD.MOV.U32 R36, RZ, RZ, RZ ;  /* 0x000000ffff247224 */ /* 0x000fe200078e00ff */
[----:B------:R-:W-:Y:S02]  /*adb0*/  LOP3.LUT R23, R23, 0xffff7fff, RZ, 0xc0, !PT ;  /* 0xffff7fff17177812 */ /* 0x000fe400078ec0ff */
[----:B-1----:R-:W-:-:S04]  /*adc0*/  LOP3.LUT R20, R20, 0x7f, RZ, 0xc0, !PT ;  /* 0x0000007f14147812 */ /* 0x002fc800078ec0ff */
[----:B------:R-:W-:-:S05]  /*add0*/  SHF.R.U32.HI R0, RZ, 0x3, R20 ;  /* 0x00000003ff007819 */ /* 0x000fca0000011614 */
[----:B------:R-:W0:Y:S01]  /*ade0*/  @P2 LDC R4, c[0x0][0x434] ;  /* 0x00010d00ff042b82 */ /* 0x000e220000000800 */
[----:B------:R-:W-:-:S07]  /*adf0*/  @P2 LOP3.LUT R23, R23, 0x8000, RZ, 0xfc, !PT ;  /* 0x0000800017172812 */ /* 0x000fce00078efcff */
[----:B------:R-:W1:Y:S01]  /*ae00*/  @P2 LDC R5, c[0x0][0x438] ;  /* 0x00010e00ff052b82 */ /* 0x000e620000000800 */
[----:B---3--:R-:W-:-:S05]  /*ae10*/  IMAD.SHL.U32 R20, R21, 0x10, RZ ;  /* 0x0000001015147824 */ /* 0x008fca00078e00ff */
[----:B------:R-:W-:Y:S02]  /*ae20*/  LOP3.LUT R20, R0, 0x70, R20, 0xf8, !PT ;  /* 0x0000007000147812 */ /* 0x000fe400078ef814 */
[----:B------:R-:W-:Y:S01]  /*ae30*/  LOP3.LUT R23, R23, 0xffffffef, RZ, 0xc0, !PT ;  /* 0xffffffef17177812 */ /* 0x000fe200078ec0ff */
[----:B------:R-:W-:Y:S01]  /*ae40*/  UMOV UR5, 0xffffffff ;  /* 0xffffffff00057882 */ /* 0x000fe20000000000 */
[----:B--2---:R-:W-:Y:S02]  /*ae50*/  VIADD R8, R31, 0xffffffff ;  /* 0xffffffff1f087836 */ /* 0x004fe40000000000 */
[----:B------:R-:W2:Y:S02]  /*ae60*/  S2R R31, SR_TID.X ;  /* 0x00000000001f7919 */ /* 0x000ea40000002100 */
[----:B------:R-:W-:-:S05]  /*ae70*/  IMAD R37, R8, 0x60, R20 ;  /* 0x0000006008257824 */ /* 0x000fca00078e0214 */
[C---:B------:R-:W-:Y:S01]  /*ae80*/  ISETP.GE.AND P0, PT, R37.reuse, R33, PT ;  /* 0x000000212500720c */ /* 0x040fe20003f06270 */
[----:B------:R-:W-:-:S03]  /*ae90*/  IMAD.IADD R37, R37, 0x1, R32 ;  /* 0x0000000125257824 */ /* 0x000fc600078e0220 */
[----:B------:R-:W-:Y:S01]  /*aea0*/  ISETP.GT.U32.OR P0, PT, R20, 0x5f, P0 ;  /* 0x0000005f1400780c */ /* 0x000fe20000704470 */
[----:B0-----:R-:W-:-:S04]  /*aeb0*/  @P2 IMAD.HI.U32 R4, R37, R4, RZ ;  /* 0x0000000425042227 */ /* 0x001fc800078e00ff */
[----:B------:R-:W-:Y:S01]  /*aec0*/  IMAD.MOV.U32 R0, RZ, RZ, R37 ;  /* 0x000000ffff007224 */ /* 0x000fe200078e0025 */
[----:B-1----:R-:W-:-:S07]  /*aed0*/  @P2 SHF.R.U32.HI R0, RZ, R5, R4 ;  /* 0x00000005ff002219 */ /* 0x002fce0000011604 */
[----:B------:R-:W0:Y:S01]  /*aee0*/  @!P0 LDC.64 R4, c[0x0][0x428] ;  /* 0x00010a00ff048b82 */ /* 0x000e220000000a00 */
[--C-:B----4-:R-:W-:Y:S01]  /*aef0*/  @!P0 SHF.R.S32.HI R3, RZ, 0x1f, R0.reuse ;  /* 0x0000001fff038819 */ /* 0x110fe20000011400 */
[----:B------:R-:W-:Y:S01]  /*af00*/  @!P0 IMAD.MOV.U32 R2, RZ, RZ, R0 ;  /* 0x000000ffff028224 */ /* 0x000fe200078e0000 */
[----:B------:R-:W-:-:S05]  /*af10*/  SHF.R.S32.HI R33, RZ, 0x1f, R29 ;  /* 0x0000001fff217819 */ /* 0x000fca000001141d */
[----:B------:R-:W1:Y:S01]  /*af20*/  @!P0 LDC.64 R6, c[0x0][0x418] ;  /* 0x00010600ff068b82 */ /* 0x000e620000000a00 */
[----:B--2---:R-:W-:-:S05]  /*af30*/  IMAD.SHL.U32 R31, R31, 0x8, RZ ;  /* 0x000000081f1f7824 */ /* 0x004fca00078e00ff */
[----:B------:R-:W-:-:S04]  /*af40*/  LOP3.LUT R31, R31, 0x38, RZ, 0xc0, !PT ;  /* 0x000000381f1f7812 */ /* 0x000fc800078ec0ff */
[----:B------:R-:W-:Y:S01]  /*af50*/  LOP3.LUT R11, R31, 0x40, RZ, 0xfc, !PT ;  /* 0x000000401f0b7812 */ /* 0x000fe200078efcff */
[----:B0-----:R-:W-:-:S03]  /*af60*/  @!P0 IMAD.WIDE.U32 R2, R29, R4, R2 ;  /* 0x000000041d028225 */ /* 0x001fc600078e0002 */
[----:B------:R-:W-:Y:S01]  /*af70*/  ISETP.GE.AND P3, PT, R11, UR4, PT ;  /* 0x000000040b007c0c */ /* 0x000fe2000bf66270 */
[----:B------:R-:W-:-:S04]  /*af80*/  @!P0 IMAD R4, R33, R4, RZ ;  /* 0x0000000421048224 */ /* 0x000fc800078e02ff */
[----:B------:R-:W-:Y:S01]  /*af90*/  @!P0 IMAD R5, R29, R5, R4 ;  /* 0x000000051d058224 */ /* 0x000fe200078e0204 */
[----:B-1----:R-:W-:Y:S02]  /*afa0*/  @!P0 LEA R6, P1, R2, R6, 0x2 ;  /* 0x0000000602068211 */ /* 0x002fe400078210ff */
[----:B------:R-:W-:Y:S02]  /*afb0*/  LOP3.LUT R10, R31, 0x80, RZ, 0xfc, !PT ;  /* 0x000000801f0a7812 */ /* 0x000fe400078efcff */
[----:B------:R-:W-:-:S03]  /*afc0*/  @!P0 IADD3 R5, R3, R5, RZ ;  /* 0x0000000503058210 */ /* 0x000fc60007ffe0ff */
[----:B------:R-:W-:Y:S02]  /*afd0*/  @P3 LOP3.LUT R23, R23, 0x10, RZ, 0xfc, !PT ;  /* 0x0000001017173812 */ /* 0x000fe400078efcff */
[----:B------:R-:W-:Y:S02]  /*afe0*/  @!P0 LEA.HI.X R7, R2, R7, R5, 0x2, P1 ;  /* 0x0000000702078211 */ /* 0x000fe400008f1405 */
[----:B------:R-:W-:Y:S01]  /*aff0*/  ISETP.GE.AND P1, PT, R10, UR4, PT ;  /* 0x000000040a007c0c */ /* 0x000fe2000bf26270 */
[----:B------:R-:W-:Y:S01]  /*b000*/  IMAD.MOV R0, RZ, RZ, -R0 ;  /* 0x000000ffff007224 */ /* 0x000fe200078e0a00 */
[----:B------:R-:W-:Y:S01]  /*b010*/  ISETP.GE.AND P2, PT, R31, UR4, PT ;  /* 0x000000041f007c0c */ /* 0x000fe2000bf46270 */
[----:B------:R0:W5:Y:S01]  /*b020*/  @!P0 LDG.E R36, desc[UR36][R6.64] ;  /* 0x0000002406248981 */ /* 0x000162000c1e1900 */
[----:B------:R-:W-:Y:S01]  /*b030*/  LOP3.LUT R23, R23, 0xfffffffe, RZ, 0xc0, !PT ;  /* 0xfffffffe17177812 */ /* 0x000fe200078ec0ff */
[----:B------:R-:W-:Y:S01]  /*b040*/  IMAD R37, R9, R0, R37 ;  /* 0x0000000009257224 */ /* 0x000fe200078e0225 */
[----:B------:R-:W-:-:S02]  /*b050*/  LOP3.LUT R9, R31, 0xc0, RZ, 0xfc, !PT ;  /* 0x000000c01f097812 */ /* 0x000fc400078efcff */
[----:B------:R-:W-:Y:S02]  /*b060*/  LOP3.LUT R23, R23, 0xfffffff7, RZ, 0xc0, !PT ;  /* 0xfffffff717177812 */ /* 0x000fe400078ec0ff */
[----:B------:R-:W-:-:S03]  /*b070*/  ISETP.GE.AND P0, PT, R9, UR4, PT ;  /* 0x0000000409007c0c */ /* 0x000fc6000bf06270 */
[----:B------:R-:W-:-:S04]  /*b080*/  @P1 LOP3.LUT R23, R23, 0x8, RZ, 0xfc, !PT ;  /* 0x0000000817171812 */ /* 0x000fc800078efcff */
[----:B------:R-:W-:-:S04]  /*b090*/  @P2 LOP3.LUT R23, R23, 0x1, RZ, 0xfc, !PT ;  /* 0x0000000117172812 */ /* 0x000fc800078efcff */
[----:B------:R-:W-:-:S04]  /*b0a0*/  LOP3.LUT R23, R23, 0xfffffffb, RZ, 0xc0, !PT ;  /* 0xfffffffb17177812 */ /* 0x000fc800078ec0ff */
[----:B------:R-:W-:Y:S01]  /*b0b0*/  @P0 LOP3.LUT R23, R23, 0x4, RZ, 0xfc, !PT ;  /* 0x0000000417170812 */ /* 0x000fe200078efcff */
[----:B0-----:R-:W-:Y:S06]  /*b0c0*/  BRA.DIV UR5, `(.L_x_10204) ;  /* 0x0000004605f47947 */ /* 0x001fec000b800000 */
.L_x_10277:
[----:B------:R-:W-:Y:S01]  /*b0d0*/  IMAD.U32 R0, RZ, RZ, UR38 ;  /* 0x00000026ff007e24 */ /* 0x000fe2000f8e00ff */
[----:B------:R-:W-:Y:S02]  /*b0e0*/  SEL R2, RZ, 0x1, P2 ;  /* 0x00000001ff027807 */ /* 0x000fe40001000000 */
        /* <DEDUP_REMOVED lines=10> */
.L_x_10205:
[----:B------:R-:W-:Y:S01]  /*b190*/  IMAD R25, R24, 0x8, R22 ;  /* 0x0000000818197824 */ /* 0x000fe200078e0216 */
[----:B------:R-:W-:Y:S01]  /*b1a0*/  SHF.L.U32 R0, R27, 0x1f, RZ ;  /* 0x0000001f1b007819 */ /* 0x000fe200000006ff */
[----:B------:R-:W-:Y:S03]  /*b1b0*/  BSSY B0, `(.L_x_10206) ;  /* 0x0000003000007945 */ /* 0x000fe60003800000 */
[----:B------:R-:W0:Y:S02]  /*b1c0*/  SYNCS.PHASECHK.TRANS64.TRYWAIT P0, [R25+URZ+0x32440], R0 ;  /* 0x03244000190075a7 */ /* 0x000e24000800017f */
[----:B0-----:R-:W-:Y:S05]  /*b1d0*/  @!P0 BRA `(.L_x_10207) ;  /* 0x0000004400e08947 */ /* 0x001fea0003800000 */
.L_x_10278:
[----:B------:R-:W-:Y:S05]  /*b1e0*/  BSYNC B0 ;  /* 0x0000000000007941 */ /* 0x000fea0003800000 */
.L_x_10206:
[----:B------:R-:W2:Y:S01]  /*b1f0*/  LDL R7, [R1] ;  /* 0x0000000001077983 */ /* 0x000ea20000100800 */
        /* <DEDUP_REMOVED lines=29> */
[----:B--2---:R-:W-:-:S02]  /*b3d0*/  IMAD R31, R8, -0x60, R7 ;  /* 0xffffffa0081f7824 */ /* 0x004fc400078e0207 */
[----:B0-----:R-:W-:Y:S02]  /*b3e0*/  IMAD.SHL.U32 R7, R5, 0x8, RZ ;  /* 0x0000000805077824 */ /* 0x001fe400078e00ff */
[----:B------:R-:W-:Y:S02]  /*b3f0*/  IMAD.IADD R31, R31, 0x1, -R6 ;  /* 0x000000011f1f7824 */ /* 0x000fe400078e0a06 */
[----:B------:R-:W-:Y:S01]  /*b400*/  IMAD R5, R24, 0x1800, R30 ;  /* 0x0000180018057824 */ /* 0x000fe200078e021e */
[----:B------:R-:W-:Y:S02]  /*b410*/  LOP3.LUT R7, R7, 0x38, RZ, 0xc0, !PT ;  /* 0x0000003807077812 */ /* 0x000fe400078ec0ff */
[----:B------:R-:W-:Y:S02]  /*b420*/  ISETP.GE.AND P0, PT, R31, 0x1, PT ;  /* 0x000000011f00780c */ /* 0x000fe40003f06270 */
        /* <DEDUP_REMOVED lines=55> */
.L_x_10292:
        /* <DEDUP_REMOVED lines=10> */
.L_x_10209:
        /* <DEDUP_REMOVED lines=10> */
.L_x_10210:
[----:B------:R1:W5:Y:S01]  /*b8e0*/  LDL.LU R0, [R1+0x4] ;  /* 0x0000040001007983 */ /* 0x0003620000300800 */
[----:B------:R-:W-:Y:S01]  /*b8f0*/  LOP3.LUT P0, RZ, R23, 0x40, RZ, 0xc0, !PT ;  /* 0x0000004017ff7812 */ /* 0x000fe2000780c0ff */
[----:B------:R1:W-:-:S12]  /*b900*/  SYNCS.ARRIVE.TRANS64.A1T0 RZ, [R25+URZ+0x32430], RZ ;  /* 0x032430ff19ff79a7 */ /* 0x0003d8000810003f */
[----:B------:R-:W-:Y:S05]  /*b910*/  WARPSYNC.ALL ;  /* 0x0000000000007948 */ /* 0x000fea0003800000 */
[----:B------:R-:W-:Y:S01]  /*b920*/  SEL R34, R34, RZ, !P0 ;  /* 0x000000ff22227207 */ /* 0x000fe20004000000 */
[----:B------:R-:W-:Y:S01]  /*b930*/  BSSY B6, `(.L_x_10211) ;  /* 0x0000019000067945 */ /* 0x000fe20003800000 */
[----:B------:R-:W-:Y:S01]  /*b940*/  BAR.SYNC.DEFER_BLOCKING 0x8, 0x180 ;  /* 0x0206000000007b1d */ /* 0x000fe20000010000 */
[----:B-----5:R-:W-:-:S05]  /*b950*/  SEL R0, R0, RZ, !P0 ;  /* 0x000000ff00007207 */ /* 0x020fca0004000000 */
[----:B------:R2:W-:Y:S02]  /*b960*/  STL [R1+0xc], R0 ;  /* 0x00000c0001007387 */ /* 0x0005e40000100800 */
[----:B--2---:R-:W-:-:S05]  /*b970*/  VIADD R0, R22, 0x18400 ;  /* 0x0001840016007836 */ /* 0x004fca0000000000 */
        /* <DEDUP_REMOVED lines=20> */
.L_x_10212:
[----:B------:R-:W-:Y:S05]  /*bac0*/  BSYNC B6 ;  /* 0x0000000000067941 */ /* 0x000fea0003800000 */
.L_x_10211:
[----:B------:R-:W3:Y:S01]  /*bad0*/  LDL R21, [R1+0x4] ;  /* 0x0000040001157983 */ /* 0x000ee20000100800 */
[----:B------:R-:W4:Y:S03]  /*bae0*/  LDC R7, c[0x0][0x448] ;  /* 0x00011200ff077b82 */ /* 0x000f260000000800 */
[----:B------:R-:W5:Y:S01]  /*baf0*/  LDL R20, [R1+0xc] ;  /* 0x00000c0001147983 */ /* 0x000f620000100800 */
[----:B------:R-:W-:Y:S01]  /*bb00*/  SHF.L.U32 R4, R17, 0x7, RZ ;  /* 0x0000000711047819 */ /* 0x000fe200000006ff */
[----:B------:R-:W-:Y:S01]  /*bb10*/  ULDC.64 UR4, c[0x0][0x298] ;  /* 0x0000a60000047ab9 */ /* 0x000fe20000000a00 */
[----:B------:R-:W-:Y:S01]  /*bb20*/  LOP3.LUT R23, R23, 0xfffeffff, RZ, 0xc0, !PT ;  /* 0xfffeffff17177812 */ /* 0x000fe200078ec0ff */
[----:B0-----:R-:W0:Y:S01]  /*bb30*/  S2R R2, SR_TID.X ;  /* 0x0000000000027919 */ /* 0x001e220000002100 */
[----:B--2---:R-:W2:Y:S01]  /*bb40*/  S2R R0, SR_TID.X ;  /* 0x0000000000007919 */ /* 0x004ea20000002100 */
[----:B------:R-:W1:Y:S01]  /*bb50*/  S2R R6, SR_TID.X ;  /* 0x0000000000067919 */ /* 0x000e620000002100 */
[----:B----4-:R-:W-:-:S13]  /*bb60*/  ISETP.NE.AND P0, PT, R7, 0x1, PT ;  /* 0x000000010700780c */ /* 0x010fda0003f05270 */
[----:B------:R-:W-:Y:S02]  /*bb70*/  @P0 LOP3.LUT R23, R23, 0x10000, RZ, 0xfc, !PT ;  /* 0x0001000017170812 */ /* 0x000fe400078efcff */
[----:B0-----:R-:W-:-:S04]  /*bb80*/  LOP3.LUT R2, R2, 0x7f, RZ, 0xc0, !PT ;  /* 0x0000007f02027812 */ /* 0x001fc800078ec0ff */
[----:B------:R-:W-:Y:S01]  /*bb90*/  SHF.R.U32.HI R2, RZ, 0x3, R2 ;  /* 0x00000003ff027819 */ /* 0x000fe20000011602 */
[----:B--2---:R-:W-:Y:S02]  /*bba0*/  IMAD.SHL.U32 R3, R0, 0x10, RZ ;  /* 0x0000001000037824 */ /* 0x004fe400078e00ff */
[----:B------:R-:W0:Y:S03]  /*bbb0*/  @P0 LDC R0, c[0x0][0x44c] ;  /* 0x00011300ff000b82 */ /* 0x000e260000000800 */
[----:B------:R-:W-:-:S04]  /*bbc0*/  LOP3.LUT R3, R2, 0x70, R3, 0xf8, !PT ;  /* 0x0000007002037812 */ /* 0x000fc800078ef803 */
[----:B------:R-:W-:Y:S01]  /*bbd0*/  LOP3.LUT R17, R3, R4, RZ, 0xfc, !PT ;  /* 0x0000000403117212 */ /* 0x000fe200078efcff */
[----:B------:R-:W2:Y:S04]  /*bbe0*/  @P0 LDC R2, c[0x0][0x450] ;  /* 0x00011400ff020b82 */ /* 0x000ea80000000800 */
[----:B0-----:R-:W-:-:S04]  /*bbf0*/  @P0 IMAD.HI.U32 R3, R17, R0, RZ ;  /* 0x0000000011030227 */ /* 0x001fc800078e00ff */
[----:B------:R-:W-:Y:S01]  /*bc00*/  IMAD.MOV.U32 R0, RZ, RZ, R17 ;  /* 0x000000ffff007224 */ /* 0x000fe200078e0011 */
[----:B--2---:R-:W-:Y:S01]  /*bc10*/  @P0 SHF.R.U32.HI R0, RZ, R2, R3 ;  /* 0x00000002ff000219 */ /* 0x004fe20000011603 */
[----:B------:R-:W-:-:S04]  /*bc20*/  IMAD.WIDE.U32 R2, R35, UR4, RZ ;  /* 0x0000000423027c25 */ /* 0x000fc8000f8e00ff */
[----:B---3--:R-:W-:Y:S01]  /*bc30*/  IMAD R5, R21, UR4, RZ ;  /* 0x0000000415057c24 */ /* 0x008fe2000f8e02ff */
[----:B-1----:R-:W-:-:S03]  /*bc40*/  LOP3.LUT R21, R6, 0x7f, RZ, 0xc0, !PT ;  /* 0x0000007f06157812 */ /* 0x002fc600078ec0ff */
[----:B------:R-:W-:Y:S01]  /*bc50*/  IMAD R5, R35, UR5, R5 ;  /* 0x0000000523057c24 */ /* 0x000fe2000f8e0205 */
[----:B------:R-:W-:Y:S01]  /*bc60*/  ULDC.64 UR4, c[0x0][0x2d8] ;  /* 0x0000b60000047ab9 */ /* 0x000fe20000000a00 */
[----:B------:R-:W-:Y:S02]  /*bc70*/  SHF.R.U32.HI R21, RZ, 0x3, R21 ;  /* 0x00000003ff157819 */ /* 0x000fe40000011615 */
[----:B------:R-:W-:Y:S02]  /*bc80*/  IMAD.IADD R3, R3, 0x1, R5 ;  /* 0x0000000103037824 */ /* 0x000fe400078e0205 */
[----:B------:R-:W-:Y:S02]  /*bc90*/  IMAD R5, R28, UR4, RZ ;  /* 0x000000041c057c24 */ /* 0x000fe4000f8e02ff */
[----:B------:R-:W-:-:S04]  /*bca0*/  IMAD.WIDE.U32 R2, R18, UR4, R2 ;  /* 0x0000000412027c25 */ /* 0x000fc8000f8e0002 */
[----:B------:R-:W-:Y:S01]  /*bcb0*/  IMAD R5, R18, UR5, R5 ;  /* 0x0000000512057c24 */ /* 0x000fe2000f8e0205 */
[----:B------:R-:W-:-:S03]  /*bcc0*/  ULDC.64 UR4, c[0x0][0x2e0] ;  /* 0x0000b80000047ab9 */ /* 0x000fc60000000a00 */
[----:B------:R-:W-:Y:S02]  /*bcd0*/  IMAD.IADD R3, R3, 0x1, R5 ;  /* 0x0000000103037824 */ /* 0x000fe400078e0205 */
[----:B-----5:R-:W-:Y:S02]  /*bce0*/  IMAD R5, R20, UR4, RZ ;  /* 0x0000000414057c24 */ /* 0x020fe4000f8e02ff */
[----:B------:R-:W-:-:S04]  /*bcf0*/  IMAD.WIDE.U32 R2, R34, UR4, R2 ;  /* 0x0000000422027c25 */ /* 0x000fc8000f8e0002 */
[----:B------:R-:W-:Y:S01]  /*bd00*/  IMAD R5, R34, UR5, R5 ;  /* 0x0000000522057c24 */ /* 0x000fe2000f8e0205 */
[----:B------:R-:W-:Y:S01]  /*bd10*/  ULDC.64 UR4, c[0x0][0x2d0] ;  /* 0x0000b40000047ab9 */ /* 0x000fe20000000a00 */
[----:B------:R-:W-:Y:S02]  /*bd20*/  IMAD.SHL.U32 R20, R6, 0x8, RZ ;  /* 0x0000000806147824 */ /* 0x000fe400078e00ff */
[----:B------:R-:W-:Y:S01]  /*bd30*/  IMAD.IADD R3, R3, 0x1, R5 ;  /* 0x0000000103037824 */ /* 0x000fe200078e0205 */
[----:B------:R-:W-:Y:S02]  /*bd40*/  SHF.R.S32.HI R5, RZ, 0x1f, R0 ;  /* 0x0000001fff057819 */ /* 0x000fe40000011400 */
[----:B------:R-:W-:Y:S01]  /*bd50*/  LOP3.LUT R20, R20, 0x38, RZ, 0xc0, !PT ;  /* 0x0000003814147812 */ /* 0x000fe200078ec0ff */
[----:B------:R-:W-:-:S04]  /*bd60*/  IMAD.WIDE.U32 R2, R0, UR4, R2 ;  /* 0x0000000400027c25 */ /* 0x000fc8000f8e0002 */
[----:B------:R-:W-:-:S04]  /*bd70*/  IMAD R5, R5, UR4, RZ ;  /* 0x0000000405057c24 */ /* 0x000fc8000f8e02ff */
[----:B------:R-:W-:Y:S01]  /*bd80*/  IMAD R5, R0, UR5, R5 ;  /* 0x0000000500057c24 */ /* 0x000fe2000f8e0205 */
[----:B------:R-:W-:Y:S01]  /*bd90*/  ULDC.64 UR4, c[0x0][0x2c8] ;  /* 0x0000b20000047ab9 */ /* 0x000fe20000000a00 */
[----:B------:R-:W-:Y:S02]  /*bda0*/  IMAD.MOV R0, RZ, RZ, -R0 ;  /* 0x000000ffff007224 */ /* 0x000fe400078e0a00 */
[----:B------:R-:W-:Y:S02]  /*bdb0*/  IMAD.IADD R3, R3, 0x1, R5 ;  /* 0x0000000103037824 */ /* 0x000fe400078e0205 */
[----:B------:R-:W-:-:S04]  /*bdc0*/  IMAD R0, R7, R0, R17 ;  /* 0x0000000007007224 */ /* 0x000fc800078e0211 */
[----:B------:R-:W-:Y:S01]  /*bdd0*/  IMAD.WIDE.U32 R2, R0, UR4, R2 ;  /* 0x0000000400027c25 */ /* 0x000fe2000f8e0002 */
[----:B------:R-:W-:-:S05]  /*bde0*/  SHF.R.S32.HI R5, RZ, 0x1f, R0 ;  /* 0x0000001fff057819 */ /* 0x000fca0000011400 */
[----:B------:R-:W-:-:S04]  /*bdf0*/  IMAD R5, R5, UR4, RZ ;  /* 0x0000000405057c24 */ /* 0x000fc8000f8e02ff */
        /* <DEDUP_REMOVED lines=9> */
[----:B------:R-:W2:Y:S01]  /*be90*/  LDL.LU R2, [R1+0x8] ;  /* 0x0000080001027983 */ /* 0x000ea20000300800 */
[----:B------:R-:W2:Y:S03]  /*bea0*/  LDC R3, c[0x0][0x448] ;  /* 0x00011200ff037b82 */ /* 0x000ea60000000800 */
[----:B------:R-:W0:Y:S01]  /*beb0*/  SHFL.IDX PT, R10, R0, RZ, 0x181f ;  /* 0x00181fff000a7589 */ /* 0x000e2200000e0000 */
[----:B------:R-:W-:-:S03]  /*bec0*/  IMAD.IADD R4, R21, 0x1, R4 ;  /* 0x0000000115047824 */ /* 0x000fc600078e0204 */
[----:B------:R-:W-:Y:S01]  /*bed0*/  SHFL.IDX PT, R7, R0, 0x1, 0x181f ;  /* 0x00381f0000077f89 */ /* 0x000fe200000e0000 */
[----:B------:R-:W-:-:S03]  /*bee0*/  VIADD R8, R4, 0x10 ;  /* 0x0000001004087836 */ /* 0x000fc60000000000 */
[----:B------:R-:W-:Y:S04]  /*bef0*/  SHFL.IDX PT, R11, R0, 0x2, 0x181f ;  /* 0x00581f00000b7f89 */ /* 0x000fe800000e0000 */
[----:B------:R-:W-:Y:S01]  /*bf00*/  SHFL.IDX PT, R12, R0, 0x3, 0x181f ;  /* 0x00781f00000c7f89 */ /* 0x000fe200000e0000 */
[----:B------:R-:W-:Y:S01]  /*bf10*/  LOP3.LUT R23, R23, 0xffffdfff, RZ, 0xc0, !PT ;  /* 0xffffdfff17177812 */ /* 0x000fe200078ec0ff */
[----:B--2---:R-:W-:Y:S02]  /*bf20*/  IMAD R6, R2, R3, RZ ;  /* 0x0000000302067224 */ /* 0x004fe400078e02ff */
[----:B------:R-:W1:Y:S03]  /*bf30*/  SHFL.IDX PT, R3, R5, RZ, 0x181f ;  /* 0x00181fff05037589 */ /* 0x000e6600000e0000 */
[-C--:B------:R-:W-:Y:S01]  /*bf40*/  ISETP.GE.AND P6, PT, R4, R6.reuse, PT ;  /* 0x000000060400720c */ /* 0x080fe20003fc6270 */
[----:B------:R-:W2:Y:S01]  /*bf50*/  SHFL.IDX PT, R2, R5, 0x1, 0x181f ;  /* 0x00381f0005027f89 */ /* 0x000ea200000e0000 */
[----:B------:R-:W-:-:S11]  /*bf60*/  ISETP.GE.AND P5, PT, R8, R6, PT ;  /* 0x000000060800720c */ /* 0x000fd60003fa6270 */
[----:B0-----:R-:W-:-:S05]  /*bf70*/  @!P6 LEA R10, P1, R20, R10, 0x1 ;  /* 0x0000000a140ae211 */ /* 0x001fca00078208ff */
[----:B-1----:R-:W-:Y:S01]  /*bf80*/  @!P6 IMAD.X R3, RZ, RZ, R3, P1 ;  /* 0x000000ffff03e224 */ /* 0x002fe200008e0603 */
[----:B------:R-:W-:Y:S01]  /*bf90*/  @!P5 LEA R7, P1, R20, R7, 0x1 ;  /* 0x000000071407d211 */ /* 0x000fe200078208ff */
[----:B------:R-:W-:-:S04]  /*bfa0*/  VIADD R8, R4, 0x20 ;  /* 0x0000002004087836 */ /* 0x000fc80000000000 */
[----:B--2---:R-:W-:Y:S02]  /*bfb0*/  @!P5 IMAD.X R9, RZ, RZ, R2, P1 ;  /* 0x000000ffff09d224 */ /* 0x004fe400008e0602 */
[----:B------:R-:W0:Y:S01]  /*bfc0*/  SHFL.IDX PT, R2, R5, 0x2, 0x181f ;  /* 0x00581f0005027f89 */ /* 0x000e2200000e0000 */
[----:B------:R-:W-:-:S13]  /*bfd0*/  ISETP.GE.AND P3, PT, R8, R6, PT ;  /* 0x000000060800720c */ /* 0x000fda0003f66270 */
[----:B------:R-:W-:-:S05]  /*bfe0*/  @!P3 LEA R11, P1, R20, R11, 0x1 ;  /* 0x0000000b140bb211 */ /* 0x000fca00078208ff */
[----:B0-----:R-:W-:Y:S02]  /*bff0*/  @!P3 IMAD.X R8, RZ, RZ, R2, P1 ;  /* 0x000000ffff08b224 */ /* 0x001fe400008e0602 */
[----:B------:R-:W-:-:S05]  /*c000*/  VIADD R2, R4, 0x30 ;  /* 0x0000003004027836 */ /* 0x000fca0000000000 */
[----:B------:R-:W-:Y:S01]  /*c010*/  ISETP.GE.AND P2, PT, R2, R6, PT ;  /* 0x000000060200720c */ /* 0x000fe20003f46270 */
[----:B------:R-:W-:-:S05]  /*c020*/  VIADD R2, R4, 0x40 ;  /* 0x0000004004027836 */ /* 0x000fca0000000000 */
[----:B------:R-:W-:Y:S02]  /*c030*/  ISETP.GE.AND P4, PT, R2, R6, PT ;  /* 0x000000060200720c */ /* 0x000fe40003f86270 */
[----:B------:R-:W0:Y:S05]  /*c040*/  SHFL.IDX PT, R2, R5, 0x3, 0x181f ;  /* 0x00781f0005027f89 */ /* 0x000e2a00000e0000 */
[----:B------:R-:W-:Y:S02]  /*c050*/  @!P2 LEA R14, P1, R20, R12, 0x1 ;  /* 0x0000000c140ea211 */ /* 0x000fe400078208ff */
[----:B------:R-:W1:Y:S02]  /*c060*/  SHFL.IDX PT, R12, R0, 0x4, 0x181f ;  /* 0x00981f00000c7f89 */ /* 0x000e6400000e0000 */
[----:B0-----:R-:W-:-:S02]  /*c070*/  @!P2 IADD3.X R13, RZ, R2, RZ, P1, !PT ;  /* 0x00000002ff0da210 */ /* 0x001fc40000ffe4ff */
[----:B------:R-:W0:Y:S01]  /*c080*/  SHFL.IDX PT, R2, R5, 0x4, 0x181f ;  /* 0x00981f0005027f89 */ /* 0x000e2200000e0000 */
[----:B-1----:R-:W-:Y:S02]  /*c090*/  @!P4 LEA R15, P1, R20, R12, 0x1 ;  /* 0x0000000c140fc211 */ /* 0x002fe400078208ff */
[----:B------:R-:W-:-:S04]  /*c0a0*/  @P6 LOP3.LUT R23, R23, 0x2000, RZ, 0xfc, !PT ;  /* 0x0000200017176812 */ /* 0x000fc800078efcff */
[----:B------:R-:W-:Y:S01]  /*c0b0*/  LOP3.LUT R23, R23, 0xffffefff, RZ, 0xc0, !PT ;  /* 0xffffefff17177812 */ /* 0x000fe200078ec0ff */
[----:B0-----:R-:W-:Y:S02]  /*c0c0*/  @!P4 IMAD.X R12, RZ, RZ, R2, P1 ;  /* 0x000000ffff0cc224 */ /* 0x001fe400008e0602 */
[----:B------:R-:W-:-:S05]  /*c0d0*/  @!P6 IMAD.MOV.U32 R2, RZ, RZ, R10 ;  /* 0x000000ffff02e224 */ /* 0x000fca00078e000a */
[----:B------:R0:W-:Y:S01]  /*c0e0*/  @!P6 LDGSTS.E.BYPASS.LTC128B.128 [R26+0x18400], desc[UR36][R2.64], !P0 ;  /* 0x18400000021aefae */ /* 0x0001e2000c101d64 */
[----:B------:R-:W-:Y:S01]  /*c0f0*/  @P5 LOP3.LUT R23, R23, 0x1000, RZ, 0xfc, !PT ;  /* 0x0000100017175812 */ /* 0x000fe200078efcff */
[----:B0-----:R-:W-:Y:S02]  /*c100*/  @!P5 IMAD.MOV.U32 R2, RZ, RZ, R7 ;  /* 0x000000ffff02d224 */ /* 0x001fe400078e0007 */
[----:B------:R-:W-:-:S05]  /*c110*/  @!P5 IMAD.MOV.U32 R3, RZ, RZ, R9 ;  /* 0x000000ffff03d224 */ /* 0x000fca00078e0009 */
[----:B------:R0:W-:Y:S01]  /*c120*/  @!P5 LDGSTS.E.BYPASS.LTC128B.128 [R26+0x18c00], desc[UR36][R2.64], !P0 ;  /* 0x18c00000021adfae */ /* 0x0001e2000c101d64 */
[----:B------:R-:W-:-:S03]  /*c130*/  LOP3.LUT R23, R23, 0xfffff7ff, RZ, 0xc0, !PT ;  /* 0xfffff7ff17177812 */ /* 0x000fc600078ec0ff */
[----:B------:R-:W1:Y:S01]  /*c140*/  SHFL.IDX PT, R9, R0, 0x5, 0x181f ;  /* 0x00b81f0000097f89 */ /* 0x000e6200000e0000 */
[----:B0-----:R-:W-:Y:S02]  /*c150*/  @!P3 IMAD.MOV.U32 R2, RZ, RZ, R11 ;  /* 0x000000ffff02b224 */ /* 0x001fe400078e000b */
[----:B------:R-:W-:-:S05]  /*c160*/  @!P3 IMAD.MOV.U32 R3, RZ, RZ, R8 ;  /* 0x000000ffff03b224 */ /* 0x000fca00078e0008 */
[----:B------:R0:W-:Y:S01]  /*c170*/  @!P3 LDGSTS.E.BYPASS.LTC128B.128 [R26+0x19400], desc[UR36][R2.64], !P0 ;  /* 0x19400000021abfae */ /* 0x0001e2000c101d64 */
[----:B------:R-:W-:-:S03]  /*c180*/  @P3 LOP3.LUT R23, R23, 0x800, RZ, 0xfc, !PT ;  /* 0x0000080017173812 */ /* 0x000fc600078efcff */
[----:B------:R-:W2:Y:S01]  /*c190*/  SHFL.IDX PT, R8, R5, 0x5, 0x181f ;  /* 0x00b81f0005087f89 */ /* 0x000ea200000e0000 */
[----:B0-----:R-:W-:-:S03]  /*c1a0*/  VIADD R2, R4, 0x50 ;  /* 0x0000005004027836 */ /* 0x001fc60000000000 */
[----:B------:R-:W0:Y:S01]  /*c1b0*/  SHFL.IDX PT, R7, R0, 0x6, 0x181f ;  /* 0x00d81f0000077f89 */ /* 0x000e2200000e0000 */
[----:B------:R-:W-:Y:S01]  /*c1c0*/  @!P2 IMAD.MOV.U32 R3, RZ, RZ, R13 ;  /* 0x000000ffff03a224 */ /* 0x000fe200078e000d */
[----:B------:R-:W-:Y:S01]  /*c1d0*/  ISETP.GE.AND P3, PT, R2, R6, PT ;  /* 0x000000060200720c */ /* 0x000fe20003f66270 */
[----:B------:R-:W-:Y:S01]  /*c1e0*/  @!P2 IMAD.MOV.U32 R2, RZ, RZ, R14 ;  /* 0x000000ffff02a224 */ /* 0x000fe200078e000e */
[----:B------:R-:W-:-:S04]  /*c1f0*/  LOP3.LUT R23, R23, 0xfffffdff, RZ, 0xc0, !PT ;  /* 0xfffffdff17177812 */ /* 0x000fc800078ec0ff */
[----:B------:R3:W-:Y:S01]  /*c200*/  @!P2 LDGSTS.E.BYPASS.LTC128B.128 [R26+0x19c00], desc[UR36][R2.64], !P0 ;  /* 0x19c00000021aafae */ /* 0x0007e2000c101d64 */
[----:B------:R-:W-:-:S03]  /*c210*/  @P2 LOP3.LUT R23, R23, 0x200, RZ, 0xfc, !PT ;  /* 0x0000020017172812 */ /* 0x000fc600078efcff */
[----:B---3--:R-:W3:Y:S01]  /*c220*/  SHFL.IDX PT, R2, R5, 0x6, 0x181f ;  /* 0x00d81f0005027f89 */ /* 0x008ee200000e0000 */
[----:B------:R-:W-:-:S05]  /*c230*/  VIADD R3, R4, 0x60 ;  /* 0x0000006004037836 */ /* 0x000fca0000000000 */
[----:B------:R-:W-:Y:S02]  /*c240*/  ISETP.GE.AND P2, PT, R3, R6, PT ;  /* 0x000000060300720c */ /* 0x000fe40003f46270 */
[----:B-1----:R-:W-:-:S05]  /*c250*/  @!P3 LEA R9, P1, R20, R9, 0x1 ;  /* 0x000000091409b211 */ /* 0x002fca00078208ff */
[----:B--2---:R-:W-:-:S06]  /*c260*/  @!P3 IMAD.X R8, RZ, RZ, R8, P1 ;  /* 0x000000ffff08b224 */ /* 0x004fcc00008e0608 */
[----:B0-----:R-:W-:Y:S01]  /*c270*/  @!P2 LEA R7, P1, R20, R7, 0x1 ;  /* 0x000000071407a211 */ /* 0x001fe200078208ff */
[----:B------:R-:W-:-:S04]  /*c280*/  @!P4 IMAD.MOV.U32 R3, RZ, RZ, R12 ;  /* 0x000000ffff03c224 */ /* 0x000fc800078e000c */
[----:B---3--:R-:W-:Y:S02]  /*c290*/  @!P2 IMAD.X R10, RZ, RZ, R2, P1 ;  /* 0x000000ffff0aa224 */ /* 0x008fe400008e0602 */
[----:B------:R-:W-:-:S05]  /*c2a0*/  @!P4 IMAD.MOV.U32 R2, RZ, RZ, R15 ;  /* 0x000000ffff02c224 */ /* 0x000fca00078e000f */
[----:B------:R0:W-:Y:S01]  /*c2b0*/  @!P4 LDGSTS.E.BYPASS.LTC128B.128 [R26+0x1a400], desc[UR36][R2.64], !P0 ;  /* 0x1a400000021acfae */ /* 0x0001e2000c101d64 */
[----:B------:R-:W-:Y:S01]  /*c2c0*/  LOP3.LUT R23, R23, 0xfffffeff, RZ, 0xc0, !PT ;  /* 0xfffffeff17177812 */ /* 0x000fe200078ec0ff */
[----:B0-----:R-:W-:Y:S02]  /*c2d0*/  @!P3 IMAD.MOV.U32 R2, RZ, RZ, R9 ;  /* 0x000000ffff02b224 */ /* 0x001fe400078e0009 */
[----:B------:R-:W-:-:S05]  /*c2e0*/  @!P3 IMAD.MOV.U32 R3, RZ, RZ, R8 ;  /* 0x000000ffff03b224 */ /* 0x000fca00078e0008 */
[----:B------:R0:W-:Y:S04]  /*c2f0*/  @!P3 LDGSTS.E.BYPASS.LTC128B.128 [R26+0x1ac00], desc[UR36][R2.64], !P0 ;  /* 0x1ac00000021abfae */ /* 0x0001e8000c101d64 */
[----:B------:R-:W1:Y:S01]  /*c300*/  SHFL.IDX PT, R5, R5, 0x7, 0x181f ;  /* 0x00f81f0005057f89 */ /* 0x000e6200000e0000 */
[----:B0-----:R-:W-:Y:S01]  /*c310*/  @!P2 MOV R2, R7 ;  /* 0x000000070002a202 */ /* 0x001fe20000000f00 */
[----:B------:R-:W-:Y:S02]  /*c320*/  @!P2 IMAD.MOV.U32 R3, RZ, RZ, R10 ;  /* 0x000000ffff03a224 */ /* 0x000fe400078e000a */
[----:B------:R-:W0:Y:S04]  /*c330*/  SHFL.IDX PT, R0, R0, 0x7, 0x181f ;  /* 0x00f81f0000007f89 */ /* 0x000e2800000e0000 */
[----:B------:R2:W-:Y:S01]  /*c340*/  @!P2 LDGSTS.E.BYPASS.LTC128B.128 [R26+0x1b400], desc[UR36][R2.64], !P0 ;  /* 0x1b400000021aafae */ /* 0x0005e2000c101d64 */
[----:B------:R-:W-:-:S04]  /*c350*/  @P4 LOP3.LUT R23, R23, 0x100, RZ, 0xfc, !PT ;  /* 0x0000010017174812 */ /* 0x000fc800078efcff */
[----:B------:R-:W-:-:S04]  /*c360*/  LOP3.LUT R23, R23, 0xffffff7f, RZ, 0xc0, !PT ;  /* 0xffffff7f17177812 */ /* 0x000fc800078ec0ff */
[----:B------:R-:W-:-:S04]  /*c370*/  @P3 LOP3.LUT R23, R23, 0x80, RZ, 0xfc, !PT ;  /* 0x0000008017173812 */ /* 0x000fc800078efcff */
[----:B------:R-:W-:-:S04]  /*c380*/  LOP3.LUT R23, R23, 0xffffffbf, RZ, 0xc0, !PT ;  /* 0xffffffbf17177812 */ /* 0x000fc800078ec0ff */
[----:B-12---:R-:W-:-:S07]  /*c390*/  @P2 LOP3.LUT R23, R23, 0x40, RZ, 0xfc, !PT ;  /* 0x0000004017172812 */ /* 0x006fce00078efcff */
.L_x_10309:
[----:B------:R-:W-:Y:S01]  /*c3a0*/  VIADD R4, R4, 0x70 ;  /* 0x0000007004047836 */ /* 0x000fe20000000000 */
[----:B------:R-:W-:-:S04]  /*c3b0*/  LOP3.LUT R23, R23, 0xffffbfff, RZ, 0xc0, !PT ;  /* 0xffffbfff17177812 */ /* 0x000fc800078ec0ff */
[----:B------:R-:W-:-:S13]  /*c3c0*/  ISETP.GE.AND P2, PT, R4, R6, PT ;  /* 0x000000060400720c */ /* 0x000fda0003f46270 */
[----:B0-----:R-:W-:Y:S02]  /*c3d0*/  @!P2 LEA R2, P1, R20, R0, 0x1 ;  /* 0x000000001402a211 */ /* 0x001fe400078208ff */
[----:B------:R-:W-:-:S03]  /*c3e0*/  @P2 LOP3.LUT R23, R23, 0x4000, RZ, 0xfc, !PT ;  /* 0x0000400017172812 */ /* 0x000fc600078efcff */
[----:B------:R-:W-:-:S05]  /*c3f0*/  @!P2 IMAD.X R3, RZ, RZ, R5, P1 ;  /* 0x000000ffff03a224 */ /* 0x000fca00008e0605 */
[----:B------:R-:W-:Y:S01]  /*c400*/  @!PT LDS RZ, [RZ] ;  /* 0x00000000fffff984 */ /* 0x000fe20000000800 */
[----:B------:R-:W-:Y:S01]  /*c410*/  @!PT LDS RZ, [RZ] ;  /* 0x00000000fffff984 */ /* 0x000fe20000000800 */
[----:B------:R-:W-:Y:S01]  /*c420*/  @!PT LDS RZ, [RZ] ;  /* 0x00000000fffff984 */ /* 0x000fe20000000800 */
[----:B------:R0:W-:Y:S01]  /*c430*/  @!P2 LDGSTS.E.BYPASS.LTC128B.128 [R26+0x1bc00], desc[UR36][R2.64], !P0 ;  /* 0x1bc00000021aafae */ /* 0x0001e2000c101d64 */
[----:B------:R-:W-:Y:S01]  /*c440*/  PLOP3.LUT P0, PT, PT, PT, PT, 0x80, 0x0 ;  /* 0x000000000000781c */ /* 0x000fe20003f0f070 */
[----:B------:R-:W-:-:S12]  /*c450*/  NOP ;  /* 0x0000000000007918 */ /* 0x000fd80000000000 */
.L_x_10214:
        /* <DEDUP_REMOVED lines=28> */
.L_x_10216:
[----:B------:R-:W-:Y:S05]  /*c620*/  BSYNC B6 ;  /* 0x0000000000067941 */ /* 0x000fea0003800000 */
.L_x_10215:
[----:B------:R-:W2:Y:S01]  /*c630*/  LDL.LU R21, [R1+0x4] ;  /* 0x0000040001157983 */ /* 0x000ea20000300800 */
[----:B0-----:R-:W0:Y:S01]  /*c640*/  LDC R2, c[0x0][0x448] ;  /* 0x00011200ff027b82 */ /* 0x001e220000000800 */
[----:B------:R-:W-:Y:S02]  /*c650*/  ULDC.64 UR4, c[0x0][0x398] ;  /* 0x0000e60000047ab9 */ /* 0x000fe40000000a00 */
[----:B------:R-:W3:Y:S01]  /*c660*/  LDL.LU R20, [R1+0xc] ;  /* 0x00000c0001147983 */ /* 0x000ee20000300800 */
[----:B0-----:R-:W-:-:S13]  /*c670*/  ISETP.NE.AND P6, PT, R2, 0x1, PT ;  /* 0x000000010200780c */ /* 0x001fda0003fc5270 */
[----:B------:R-:W0:Y:S08]  /*c680*/  @P6 LDC R3, c[0x0][0x44c] ;  /* 0x00011300ff036b82 */ /* 0x000e300000000800 */
[----:B------:R-:W1:Y:S01]  /*c690*/  @P6 LDC R2, c[0x0][0x450] ;  /* 0x00011400ff026b82 */ /* 0x000e620000000800 */
[----:B------:R-:W-:Y:S02]  /*c6a0*/  IMAD.MOV.U32 R0, RZ, RZ, R17 ;  /* 0x000000ffff007224 */ /* 0x000fe400078e0011 */
[----:B0-----:R-:W-:-:S05]  /*c6b0*/  @P6 IMAD.HI.U32 R3, R17, R3, RZ ;  /* 0x0000000311036227 */ /* 0x001fca00078e00ff */
[----:B-1----:R-:W-:Y:S01]  /*c6c0*/  @P6 SHF.R.U32.HI R0, RZ, R2, R3 ;  /* 0x00000002ff006219 */ /* 0x002fe20000011603 */
[----:B------:R-:W-:Y:S01]  /*c6d0*/  IMAD.WIDE.U32 R2, R35, UR4, RZ ;  /* 0x0000000423027c25 */ /* 0x000fe2000f8e00ff */
[----:B------:R-:W0:Y:S02]  /*c6e0*/  S2R R7, SR_TID.X ;  /* 0x0000000000077919 */ /* 0x000e240000002100 */
[----:B------:R-:W-:Y:S01]  /*c6f0*/  SHF.R.S32.HI R5, RZ, 0x1f, R0 ;  /* 0x0000001fff057819 */ /* 0x000fe20000011400 */
        /* <DEDUP_REMOVED lines=12> */
[----:B------:R-:W-:Y:S01]  /*c7c0*/  IMAD.WIDE.U32 R2, R34, UR4, R2 ;  /* 0x0000000422027c25 */ /* 0x000fe2000f8e0002 */
[----:B------:R-:W-:-:S03]  /*c7d0*/  ULDC UR4, c[0x0][0x448] ;  /* 0x0001120000047ab9 */ /* 0x000fc60000000800 */
[----:B------:R-:W-:-:S05]  /*c7e0*/  IMAD R4, R34, UR5, R4 ;  /* 0x0000000522047c24 */ /* 0x000fca000f8e0204 */
[----:B------:R-:W-:Y:S01]  /*c7f0*/  IADD3 R3, R3, R4, RZ ;  /* 0x0000000403037210 */ /* 0x000fe20007ffe0ff */
        /* <DEDUP_REMOVED lines=18> */
[C---:B------:R-:W-:Y:S02]  /*c920*/  LOP3.LUT R9, R20.reuse, 0x40, RZ, 0xfc, !PT ;  /* 0x0000004014097812 */ /* 0x040fe400078efcff */
[C---:B------:R-:W-:Y:S02]  /*c930*/  LOP3.LUT R8, R20.reuse, 0x80, RZ, 0xfc, !PT ;  /* 0x0000008014087812 */ /* 0x040fe400078efcff */
[----:B------:R-:W-:-:S02]  /*c940*/  LOP3.LUT R7, R20, 0xc0, RZ, 0xfc, !PT ;  /* 0x000000c014077812 */ /* 0x000fc400078efcff */
[----:B------:R-:W-:Y:S01]  /*c950*/  LEA.HI.X R4, R2, UR5, R4, 0x1, P0 ;  /* 0x0000000502047c11 */ /* 0x000fe200080f0c04 */
[----:B------:R-:W-:Y:S01]  /*c960*/  UMOV UR5, 0xffffffff ;  /* 0xffffffff00057882 */ /* 0x000fe20000000000 */
[----:B------:R-:W-:Y:S02]  /*c970*/  ISETP.GE.AND P4, PT, R6, UR4, PT ;  /* 0x0000000406007c0c */ /* 0x000fe4000bf86270 */
[----:B------:R-:W-:Y:S02]  /*c980*/  ISETP.GE.AND P3, PT, R9, UR4, PT ;  /* 0x0000000409007c0c */ /* 0x000fe4000bf66270 */
[----:B------:R-:W-:Y:S02]  /*c990*/  ISETP.GE.AND P2, PT, R8, UR4, PT ;  /* 0x0000000408007c0c */ /* 0x000fe4000bf46270 */
[----:B------:R-:W-:Y:S01]  /*c9a0*/  ISETP.GE.AND P1, PT, R7, UR4, PT ;  /* 0x0000000407007c0c */ /* 0x000fe2000bf26270 */
[----:B------:R-:W-:-:S12]  /*c9b0*/  BRA.DIV UR5, `(.L_x_10217) ;  /* 0x0000004205c47947 */ /* 0x000fd8000b800000 */
[----:B------:R-:W0:Y:S01]  /*c9c0*/  SHFL.IDX PT, R3, R0, RZ, 0x181f ;  /* 0x00181fff00037589 */ /* 0x000e2200000e0000 */
[C---:B------:R-:W-:Y:S02]  /*c9d0*/  LOP3.LUT P6, RZ, R23.reuse, 0x2000, RZ, 0xc0, !PT ;  /* 0x0000200017ff7812 */ /* 0x040fe400078cc0ff */
[----:B------:R-:W-:Y:S01]  /*c9e0*/  LOP3.LUT P5, RZ, R23, 0x1000, RZ, 0xc0, !PT ;  /* 0x0000100017ff7812 */ /* 0x000fe200078ac0ff */
[----:B------:R-:W1:Y:S04]  /*c9f0*/  SHFL.IDX PT, R2, R4, RZ, 0x181f ;  /* 0x00181fff04027589 */ /* 0x000e6800000e0000 */
[----:B------:R-:W-:Y:S04]  /*ca00*/  SHFL.IDX PT, R5, R4, 0x1, 0x181f ;  /* 0x00381f0004057f89 */ /* 0x000fe800000e0000 */
[----:B------:R-:W-:Y:S02]  /*ca10*/  SHFL.IDX PT, R14, R0, 0x7, 0x181f ;  /* 0x00f81f00000e7f89 */ /* 0x000fe400000e0000 */
[----:B0-----:R-:W-:-:S05]  /*ca20*/  @!P6 LEA R3, P0, R6, R3, 0x1 ;  /* 0x000000030603e211 */ /* 0x001fca00078008ff */
[----:B-1----:R-:W-:-:S05]  /*ca30*/  @!P6 IMAD.X R2, RZ, RZ, R2, P0 ;  /* 0x000000ffff02e224 */ /* 0x002fca00000e0602 */
[----:B------:R-:W-:-:S04]  /*ca40*/  @!P6 LOP3.LUT R3, R3, R2, RZ, 0x3c, !PT ;  /* 0x000000020303e212 */ /* 0x000fc800078e3cff */
[----:B------:R-:W-:-:S04]  /*ca50*/  @!P6 LOP3.LUT R2, R3, R2, RZ, 0x3c, !PT ;  /* 0x000000020302e212 */ /* 0x000fc800078e3cff */
[----:B------:R-:W-:-:S05]  /*ca60*/  @!P6 LOP3.LUT R3, R3, R2, RZ, 0x3c, !PT ;  /* 0x000000020303e212 */ /* 0x000fca00078e3cff */
[----:B------:R-:W-:Y:S04]  /*ca70*/  @!P6 LDGSTS.E.BYPASS.LTC128B.128 [R26+0x22400], desc[UR36][R2.64], !P4 ;  /* 0x22400000021aefae */ /* 0x000fe8000e101d64 */
[----:B------:R-:W-:Y:S04]  /*ca80*/  @!P6 LDGSTS.E.BYPASS.LTC128B.128 [R26+0x26400], desc[UR36][R2.64+0x80], !P3 ;  /* 0x26400080021aefae */ /* 0x000fe8000d901d64 */
[----:B------:R-:W-:Y:S04]  /*ca90*/  @!P6 LDGSTS.E.BYPASS.LTC128B.128 [R26+0x2a400], desc[UR36][R2.64+0x100], !P2 ;  /* 0x2a400100021aefae */ /* 0x000fe8000d101d64 */
[----:B------:R0:W-:Y:S01]  /*caa0*/  @!P6 LDGSTS.E.BYPASS.LTC128B.128 [R26+0x2e400], desc[UR36][R2.64+0x180], !P1 ;  /* 0x2e400180021aefae */ /* 0x0001e2000c901d64 */
[----:B------:R-:W-:-:S02]  /*cab0*/  LOP3.LUT P6, RZ, R23, 0x80, RZ, 0xc0, !PT ;  /* 0x0000008017ff7812 */ /* 0x000fc400078cc0ff */
[----:B------:R-:W-:Y:S01]  /*cac0*/  LOP3.LUT R23, R23, 0xfff7ffff, RZ, 0xc0, !PT ;  /* 0xfff7ffff17177812 */ /* 0x000fe200078ec0ff */
[----:B0-----:R-:W0:Y:S10]  /*cad0*/  SHFL.IDX PT, R2, R0, 0x1, 0x181f ;  /* 0x00381f0000027f89 */ /* 0x001e3400000e0000 */
[----:B------:R-:W-:-:S04]  /*cae0*/  @P6 LOP3.LUT R23, R23, 0x80000, RZ, 0xfc, !PT ;  /* 0x0008000017176812 */ /* 0x000fc800078efcff */
[----:B------:R-:W-:Y:S02]  /*caf0*/  LOP3.LUT P6, RZ, R23, 0x200, RZ, 0xc0, !PT ;  /* 0x0000020017ff7812 */ /* 0x000fe400078cc0ff */
[----:B0-----:R-:W-:-:S05]  /*cb00*/  @!P5 LEA R2, P0, R6, R2, 0x1 ;  /* 0x000000020602d211 */ /* 0x001fca00078008ff */
[----:B------:R-:W-:Y:S02]  /*cb10*/  @!P5 IMAD.X R3, RZ, RZ, R5, P0 ;  /* 0x000000ffff03d224 */ /* 0x000fe400000e0605 */
[----:B------:R-:W-:Y:S04]  /*cb20*/  SHFL.IDX PT, R5, R4, 0x2, 0x181f ;  /* 0x00581f0004057f89 */ /* 0x000fe800000e0000 */
        /* <DEDUP_REMOVED lines=8> */
[C---:B------:R-:W-:Y:S02]  /*cbb0*/  LOP3.LUT P5, RZ, R23.reuse, 0x100, RZ, 0xc0, !PT ;  /* 0x0000010017ff7812 */ /* 0x040fe400078ac0ff */
[----:B------:R-:W-:-:S11]  /*cbc0*/  LOP3.LUT R23, R23, 0xffefffff, RZ, 0xc0, !PT ;  /* 0xffefffff17177812 */ /* 0x000fd600078ec0ff */
[----:B------:R-:W-:-:S04]  /*cbd0*/  @P5 LOP3.LUT R23, R23, 0x100000, RZ, 0xfc, !PT ;  /* 0x0010000017175812 */ /* 0x000fc800078efcff */
[----:B------:R-:W-:-:S13]  /*cbe0*/  LOP3.LUT P5, RZ, R23, 0x800, RZ, 0xc0, !PT ;  /* 0x0000080017ff7812 */ /* 0x000fda00078ac0ff */
[----:B0-----:R-:W-:-:S05]  /*cbf0*/  @!P5 LEA R2, P0, R6, R2, 0x1 ;  /* 0x000000020602d211 */ /* 0x001fca00078008ff */
[----:B------:R-:W-:Y:S02]  /*cc00*/  @!P5 IMAD.X R3, RZ, RZ, R5, P0 ;  /* 0x000000ffff03d224 */ /* 0x000fe400000e0605 */
[----:B------:R-:W-:Y:S04]  /*cc10*/  SHFL.IDX PT, R5, R4, 0x3, 0x181f ;  /* 0x00781f0004057f89 */ /* 0x000fe800000e0000 */
[----:B------:R-:W-:Y:S04]  /*cc20*/  @!P5 LDGSTS.E.BYPASS.LTC128B.128 [R26+0x23400], desc[UR36][R2.64], !P4 ;  /* 0x23400000021adfae */ /* 0x000fe8000e101d64 */
[----:B------:R-:W-:Y:S04]  /*cc30*/  @!P5 LDGSTS.E.BYPASS.LTC128B.128 [R26+0x27400], desc[UR36][R2.64+0x80], !P3 ;  /* 0x27400080021adfae */ /* 0x000fe8000d901d64 */
[----:B------:R-:W-:Y:S04]  /*cc40*/  @!P5 LDGSTS.E.BYPASS.LTC128B.128 [R26+0x2b400], desc[UR36][R2.64+0x100], !P2 ;  /* 0x2b400100021adfae */ /* 0x000fe8000d101d64 */
[----:B------:R0:W-:Y:S01]  /*cc50*/  @!P5 LDGSTS.E.BYPASS.LTC128B.128 [R26+0x2f400], desc[UR36][R2.64+0x180], !P1 ;  /* 0x2f400180021adfae */ /* 0x0001e2000c901d64 */
[----:B------:R-:W-:-:S03]  /*cc60*/  LOP3.LUT P5, RZ, R23, 0x100000, RZ, 0xc0, !PT ;  /* 0x0010000017ff7812 */ /* 0x000fc600078ac0ff */
[----:B0-----:R-:W0:Y:S02]  /*cc70*/  SHFL.IDX PT, R2, R0, 0x3, 0x181f ;  /* 0x00781f0000027f89 */ /* 0x001e2400000e0000 */
        /* <DEDUP_REMOVED lines=24> */
[----:B------:R0:W-:Y:S04]  /*ce00*/  @!P6 LDGSTS.E.BYPASS.LTC128B.128 [R26+0x30c00], desc[UR36][R2.64+0x180], !P1 ;  /* 0x30c00180021aefae */ /* 0x0001e8000c901d64 */
[----:B0-----:R-:W0:Y:S02]  /*ce10*/  SHFL.IDX PT, R2, R0, 0x6, 0x181f ;  /* 0x00d81f0000027f89 */ /* 0x001e2400000e0000 */
[----:B0-----:R-:W-:-:S05]  /*ce20*/  @!P5 LEA R2, P0, R6, R2, 0x1 ;  /* 0x000000020602d211 */ /* 0x001fca00078008ff */
[----:B------:R-:W-:Y:S02]  /*ce30*/  @!P5 IMAD.X R3, RZ, RZ, R5, P0 ;  /* 0x000000ffff03d224 */ /* 0x000fe400000e0605 */
[----:B------:R0:W1:Y:S04]  /*ce40*/  SHFL.IDX PT, R5, R4, 0x7, 0x181f ;  /* 0x00f81f0004057f89 */ /* 0x00006800000e0000 */
[----:B------:R0:W-:Y:S04]  /*ce50*/  @!P5 LDGSTS.E.BYPASS.LTC128B.128 [R26+0x25400], desc[UR36][R2.64], !P4 ;  /* 0x25400000021adfae */ /* 0x0001e8000e101d64 */
[----:B------:R0:W-:Y:S04]  /*ce60*/  @!P5 LDGSTS.E.BYPASS.LTC128B.128 [R26+0x29400], desc[UR36][R2.64+0x80], !P3 ;  /* 0x29400080021adfae */ /* 0x0001e8000d901d64 */
[----:B------:R0:W-:Y:S04]  /*ce70*/  @!P5 LDGSTS.E.BYPASS.LTC128B.128 [R26+0x2d400], desc[UR36][R2.64+0x100], !P2 ;  /* 0x2d400100021adfae */ /* 0x0001e8000d101d64 */
[----:B------:R0:W-:Y:S02]  /*ce80*/  @!P5 LDGSTS.E.BYPASS.LTC128B.128 [R26+0x31400], desc[UR36][R2.64+0x180], !P1 ;  /* 0x31400180021adfae */ /* 0x0001e4000c901d64 */
.L_x_10327:
[----:B------:R-:W-:Y:S01]  /*ce90*/  LOP3.LUT P0, RZ, R23, 0x4000, RZ, 0xc0, !PT ;  /* 0x0000400017ff7812 */ /* 0x000fe2000780c0ff */
[----:B------:R-:W-:-:S12]  /*cea0*/  BSSY B0, `(.L_x_10218) ;  /* 0x000000b000007945 */ /* 0x000fd80003800000 */
[----:B------:R-:W-:Y:S05]  /*ceb0*/  @P0 BRA `(.L_x_10219) ;  /* 0x0000000000240947 */ /* 0x000fea0003800000 */
[----:B0-----:R-:W-:-:S05]  /*cec0*/  LEA R2, P0, R6, R14, 0x1 ;  /* 0x0000000e06027211 */ /* 0x001fca00078008ff */
[----:B-1----:R-:W-:-:S05]  /*ced0*/  IMAD.X R3, RZ, RZ, R5, P0 ;  /* 0x000000ffff037224 */ /* 0x002fca00000e0605 */
[----:B------:R-:W-:Y:S01]  /*cee0*/  @!PT LDS RZ, [RZ] ;  /* 0x00000000fffff984 */ /* 0x000fe20000000800 */
[----:B------:R-:W-:Y:S01]  /*cef0*/  @!PT LDS RZ, [RZ] ;  /* 0x00000000fffff984 */ /* 0x000fe20000000800 */
[----:B------:R-:W-:Y:S01]  /*cf00*/  @!PT LDS RZ, [RZ] ;  /* 0x00000000fffff984 */ /* 0x000fe20000000800 */
[----:B------:R2:W-:Y:S04]  /*cf10*/  LDGSTS.E.BYPASS.LTC128B.128 [R26+0x25c00], desc[UR36][R2.64], !P4 ;  /* 0x25c00000021a7fae */ /* 0x0005e8000e101d64 */
[----:B------:R2:W-:Y:S04]  /*cf20*/  LDGSTS.E.BYPASS.LTC128B.128 [R26+0x29c00], desc[UR36][R2.64+0x80], !P3 ;  /* 0x29c00080021a7fae */ /* 0x0005e8000d901d64 */
[----:B------:R2:W-:Y:S04]  /*cf30*/  LDGSTS.E.BYPASS.LTC128B.128 [R26+0x2dc00], desc[UR36][R2.64+0x100], !P2 ;  /* 0x2dc00100021a7fae */ /* 0x0005e8000d101d64 */
[----:B------:R2:W-:Y:S02]  /*cf40*/  LDGSTS.E.BYPASS.LTC128B.128 [R26+0x31c00], desc[UR36][R2.64+0x180], !P1 ;  /* 0x31c00180021a7fae */ /* 0x0005e4000c901d64 */
.L_x_10219:
[----:B------:R-:W-:Y:S05]  /*cf50*/  BSYNC B0 ;  /* 0x0000000000007941 */ /* 0x000fea0003800000 */
.L_x_10218:
[----:B------:R-:W-:Y:S01]  /*cf60*/  NOP ;  /* 0x0000000000007918 */ /* 0x000fe20000000000 */
[----:B------:R-:W-:-:S13]  /*cf70*/  PLOP3.LUT P0, PT, PT, PT, PT, 0x80, 0x0 ;  /* 0x000000000000781c */ /* 0x000fda0003f0f070 */
.L_x_10220:
[----:B------:R-:W-:Y:S02]  /*cf80*/  PLOP3.LUT P1, PT, P1, P0, PT, 0xa2, 0x0 ;  /* 0x000000000000781c */ /* 0x000fe40000f21472 */
[----:B------:R-:W-:-:S08]  /*cf90*/  @P0 R2UR P1, UR4, R22 ;  /* 0x00000000160402ca */ /* 0x000fd00000020000 */
[----:B------:R-:W-:-:S05]  /*cfa0*/  @P0 PLOP3.LUT P0, PT, P1, PT, PT, 0x80, 0x0 ;  /* 0x000000000000081c */ /* 0x000fca0000f0f070 */
[----:B------:R-:W-:Y:S01]  /*cfb0*/  @!P1 SYNCS.ARRIVE.TRANS64.RED.A0T1 RZ, [UR4+0x32410], RZ ;  /* 0x032410ffffff99a7 */ /* 0x000fe20008200404 */
[----:B------:R-:W-:Y:S07]  /*cfc0*/  @!P1 ARRIVES.LDGSTSBAR.64.TRANSCNT [UR4+0x32410] ;  /* 0x03241000ff0099b0 */ /* 0x000fee0008000a84 */
[----:B------:R-:W-:Y:S05]  /*cfd0*/  @P0 BRA.U.ANY `(.L_x_10220) ;  /* 0xfffffffd00e80947 */ /* 0x000fea000393ffff */
[----:B0-2---:R-:W2:Y:S02]  /*cfe0*/  LDL.LU R2, [R1+0x18] ;  /* 0x0000180001027983 */ /* 0x005ea40000300800 */
        /* <DEDUP_REMOVED lines=11> */
.L_x_10328:
[----:B------:R-:W-:Y:S05]  /*d0a0*/  BSYNC B0 ;  /* 0x0000000000007941 */ /* 0x000fea0003800000 */
.L_x_10221:
[----:B------:R-:W-:-:S13]  /*d0b0*/  LOP3.LUT P0, RZ, R23, 0x400, RZ, 0xc0, !PT ;  /* 0x0000040017ff7812 */ /* 0x000fda000780c0ff */
[----:B------:R-:W-:Y:S05]  /*d0c0*/  @!P0 BRA `(.L_x_10223) ;  /* 0x0000000000048947 */ /* 0x000fea0003800000 */
[----:B------:R-:W-:Y:S01]  /*d0d0*/  BPT.TRAP 0x1 ;  /* 0x000000040000795c */ /* 0x000fe20000300000 */
.L_x_10223:
[----:B------:R-:W-:Y:S01]  /*d0e0*/  SHF.L.U32 R0, R27, 0x1f, RZ ;  /* 0x0000001f1b007819 */ /* 0x000fe200000006ff */
[----:B------:R-:W-:Y:S03]  /*d0f0*/  BSSY B0, `(.L_x_10224) ;  /* 0x0000003000007945 */ /* 0x000fe60003800000 */
[----:B------:R-:W2:Y:S02]  /*d100*/  SYNCS.PHASECHK.TRANS64.TRYWAIT P0, [R25+URZ+0x32460], R0 ;  /* 0x03246000190075a7 */ /* 0x000ea4000800017f */
[----:B--2---:R-:W-:Y:S05]  /*d110*/  @!P0 BRA `(.L_x_10225) ;  /* 0x0000004400948947 */ /* 0x004fea0003800000 */
.L_x_10329:
[----:B------:R-:W-:Y:S05]  /*d120*/  BSYNC B0 ;  /* 0x0000000000007941 */ /* 0x000fea0003800000 */
.L_x_10224:
[----:B------:R-:W2:Y:S01]  /*d130*/  LDL.LU R2, [R1+0x10] ;  /* 0x0000100001027983 */ /* 0x000ea20000300800 */
[----:B------:R-:W-:-:S03]  /*d140*/  ULDC.64 UR4, c[0x0][0x328] ;  /* 0x0000ca0000047ab9 */ /* 0x000fc60000000a00 */
[----:B------:R-:W3:Y:S04]  /*d150*/  LDL.LU R6, [R1+0x14] ;  /* 0x0000140001067983 */ /* 0x000ee80000300800 */
[----:B------:R-:W4:Y:S01]  /*d160*/  LDL.LU R4, [R1+0x20] ;  /* 0x0000200001047983 */ /* 0x000f220000300800 */
[C---:B------:R-:W-:Y:S02]  /*d170*/  LOP3.LUT P3, RZ, R23.reuse, 0x10, RZ, 0xc0, !PT ;  /* 0x0000001017ff7812 */ /* 0x040fe4000786c0ff */
[C---:B------:R-:W-:Y:S02]  /*d180*/  LOP3.LUT P2, RZ, R23.reuse, 0x8, RZ, 0xc0, !PT ;  /* 0x0000000817ff7812 */ /* 0x040fe4000784c0ff */
[C---:B------:R-:W-:Y:S02]  /*d190*/  LOP3.LUT P1, RZ, R23.reuse, 0x4, RZ, 0xc0, !PT ;  /* 0x0000000417ff7812 */ /* 0x040fe4000782c0ff */
[----:B------:R-:W-:-:S02]  /*d1a0*/  LOP3.LUT P4, RZ, R23, 0x1, RZ, 0xc0, !PT ;  /* 0x0000000117ff7812 */ /* 0x000fc4000788c0ff */
[----:B------:R-:W-:Y:S01]  /*d1b0*/  SEL R7, RZ, 0x8, P1 ;  /* 0x00000008ff077807 */ /* 0x000fe20000800000 */
[----:B--2---:R-:W-:Y:S02]  /*d1c0*/  IMAD R0, R2, UR4, RZ ;  /* 0x0000000402007c24 */ /* 0x004fe4000f8e02ff */
[----:B0-----:R-:W-:-:S04]  /*d1d0*/  IMAD.WIDE.U32 R2, R37, UR4, RZ ;  /* 0x0000000425027c25 */ /* 0x001fc8000f8e00ff */
[----:B-1----:R-:W-:Y:S01]  /*d1e0*/  IMAD R5, R37, UR5, R0 ;  /* 0x0000000525057c24 */ /* 0x002fe2000f8e0200 */
[----:B------:R-:W-:Y:S01]  /*d1f0*/  ULDC.64 UR4, c[0x0][0x338] ;  /* 0x0000ce0000047ab9 */ /* 0x000fe20000000a00 */
[----:B------:R-:W-:Y:S02]  /*d200*/  SEL R0, RZ, 0x2, P3 ;  /* 0x00000002ff007807 */ /* 0x000fe40001800000 */
[----:B------:R-:W-:Y:S02]  /*d210*/  IMAD.IADD R3, R3, 0x1, R5 ;  /* 0x0000000103037824 */ /* 0x000fe400078e0205 */
[----:B---3--:R-:W-:Y:S02]  /*d220*/  IMAD R5, R6, UR4, RZ ;  /* 0x0000000406057c24 */ /* 0x008fe4000f8e02ff */
        /* <DEDUP_REMOVED lines=11> */
[----:B------:R-:W-:Y:S02]  /*d2e0*/  LEA.HI.X R6, R2, UR5, R3, 0x1, P0 ;  /* 0x0000000502067c11 */ /* 0x000fe400080f0c03 */
[----:B------:R-:W-:-:S04]  /*d2f0*/  SEL R3, RZ, 0x4, P2 ;  /* 0x00000004ff037807 */ /* 0x000fc80001000000 */
[----:B----4-:R-:W-:Y:S01]  /*d300*/  IADD3 R0, R3, R0, R4 ;  /* 0x0000000003007210 */ /* 0x010fe20007ffe004 */
[----:B------:R-:W-:-:S04]  /*d310*/  IMAD R4, R24, 0x6000, R30 ;  /* 0x0000600018047824 */ /* 0x000fc800078e021e */
[----:B------:R-:W-:Y:S01]  /*d320*/  IMAD.IADD R7, R0, 0x1, R7 ;  /* 0x0000000100077824 */ /* 0x000fe200078e0207 */
[----:B------:R-:W-:Y:S06]  /*d330*/  BRA.DIV UR4, `(.L_x_10226) ;  /* 0x0000004604207947 */ /* 0x000fec000b800000 */
[----:B------:R-:W0:Y:S01]  /*d340*/  S2R R2, SR_TID.X ;  /* 0x0000000000027919 */ /* 0x000e220000002100 */
[----:B------:R-:W-:Y:S01]  /*d350*/  IMAD R4, R4, 0x2, R22 ;  /* 0x0000000204047824 */ /* 0x000fe200078e0216 */
[C---:B------:R-:W-:Y:S01]  /*d360*/  LOP3.LUT P2, RZ, R7.reuse, 0x2, RZ, 0xc0, !PT ;  /* 0x0000000207ff7812 */ /* 0x040fe2000784c0ff */
[----:B------:R-:W1:Y:S01]  /*d370*/  SHFL.IDX PT, R14, R5, RZ, 0x181f ;  /* 0x00181fff050e7589 */ /* 0x000e6200000e0000 */
[----:B------:R-:W-:-:S03]  /*d380*/  LOP3.LUT P1, RZ, R7, 0x4, RZ, 0xc0, !PT ;  /* 0x0000000407ff7812 */ /* 0x000fc6000782c0ff */
[----:B------:R-:W2:Y:S01]  /*d390*/  SHFL.IDX PT, R3, R6, RZ, 0x181f ;  /* 0x00181fff06037589 */ /* 0x000ea200000e0000 */
[----:B0-----:R-:W-:-:S05]  /*d3a0*/  IMAD.SHL.U32 R2, R2, 0x8, RZ ;  /* 0x0000000802027824 */ /* 0x001fca00078e00ff */
[----:B------:R-:W-:-:S05]  /*d3b0*/  LOP3.LUT R2, R2, 0x38, RZ, 0xc0, !PT ;  /* 0x0000003802027812 */ /* 0x000fca00078ec0ff */
[----:B------:R-:W-:-:S05]  /*d3c0*/  IMAD.SHL.U32 R0, R2, 0x2, RZ ;  /* 0x0000000202007824 */ /* 0x000fca00078e00ff */
[----:B-1----:R-:W-:Y:S02]  /*d3d0*/  IADD3 R2, P0, R14, R0, RZ ;  /* 0x000000000e027210 */ /* 0x002fe40007f1e0ff */
[----:B------:R-:W0:Y:S03]  /*d3e0*/  SHFL.IDX PT, R14, R5, 0x1, 0x181f ;  /* 0x00381f00050e7f89 */ /* 0x000e2600000e0000 */
[----:B--2---:R-:W-:Y:S01]  /*d3f0*/  IMAD.X R3, RZ, RZ, R3, P0 ;  /* 0x000000ffff037224 */ /* 0x004fe200000e0603 */
        /* <DEDUP_REMOVED lines=8> */
[----:B------:R1:W-:Y:S01]  /*d480*/  LDGSTS.E.BYPASS.LTC128B.128 [R4+0x9400], desc[UR36][R2.64+0x180], !P3 ;  /* 0x0940018002047fae */ /* 0x0003e2000d901d64 */
[----:B0-----:R-:W-:-:S03]  /*d490*/  IADD3 R8, P3, R14, R0, RZ ;  /* 0x000000000e087210 */ /* 0x001fc60007f7e0ff */
[----:B------:R-:W-:Y:S04]  /*d4a0*/  SHFL.IDX PT, R14, R5, 0x2, 0x181f ;  /* 0x00581f00050e7f89 */ /* 0x000fe800000e0000 */
[----:B-1----:R-:W0:Y:S02]  /*d4b0*/  SHFL.IDX PT, R3, R6, 0x1, 0x181f ;  /* 0x00381f0006037f89 */ /* 0x002e2400000e0000 */
        /* <DEDUP_REMOVED lines=46> */
.L_x_10343:
[----:B0-2---:R-:W-:Y:S02]  /*d7a0*/  IADD3 R2, P3, R14, R0, RZ ;  /* 0x000000000e027210 */ /* 0x005fe40007f7e0ff */
[C---:B------:R-:W-:Y:S02]  /*d7b0*/  ISETP.LT.OR P2, PT, R31.reuse, 0x51, !P2 ;  /* 0x000000511f00780c */ /* 0x040fe40005741670 */
[C---:B------:R-:W-:Y:S01]  /*d7c0*/  ISETP.LT.OR P1, PT, R31.reuse, 0x51, !P1 ;  /* 0x000000511f00780c */ /* 0x040fe20004f21670 */
[----:B------:R-:W-:Y:S01]  /*d7d0*/  IMAD.X R3, RZ, RZ, R6, P3 ;  /* 0x000000ffff037224 */ /* 0x000fe200018e0606 */
[C---:B------:R-:W-:Y:S02]  /*d7e0*/  ISETP.LT.OR P3, PT, R31.reuse, 0x51, P4 ;  /* 0x000000511f00780c */ /* 0x040fe40002761670 */
[----:B------:R-:W-:-:S11]  /*d7f0*/  ISETP.LT.OR P0, PT, R31, 0x51, !P0 ;  /* 0x000000511f00780c */ /* 0x000fd60004701670 */
        /* <DEDUP_REMOVED lines=9> */
.L_x_10227:
        /* <DEDUP_REMOVED lines=10> */
.L_x_10228:
[----:B0-----:R-:W2:Y:S01]  /*d930*/  LDL.LU R2, [R1] ;  /* 0x0000000001027983 */ /* 0x001ea20000300800 */
[----:B------:R0:W-:Y:S01]  /*d940*/  SYNCS.ARRIVE.TRANS64.A1T0 RZ, [R25+URZ+0x32450], RZ ;  /* 0x032450ff19ff79a7 */ /* 0x0001e2000810003f */
[----:B------:R-:W-:Y:S01]  /*d950*/  BSSY B0, `(.L_x_10229) ;  /* 0x00000dd000007945 */ /* 0x000fe20003800000 */
[----:B--2---:R-:W-:-:S13]  /*d960*/  ISETP.GE.AND P0, PT, R2, 0x61, PT ;  /* 0x000000610200780c */ /* 0x004fda0003f06270 */
[----:B0-----:R-:W-:Y:S05]  /*d970*/  @!P0 BRA `(.L_x_10230) ;  /* 0x0000000c00688947 */ /* 0x001fea0003800000 */
[----:B------:R-:W2:Y:S02]  /*d980*/  LDL.LU R2, [R1+0x1c] ;  /* 0x00001c0001027983 */ /* 0x000ea40000300800 */
[----:B--2---:R-:W-:-:S07]  /*d990*/  VIADD R21, R2, 0xfffffffe ;  /* 0xfffffffe02157836 */ /* 0x004fce0000000000 */
.L_x_10243:
[----:B0-----:R-:W0:Y:S01]  /*d9a0*/  S2R R2, SR_TID.X ;  /* 0x0000000000027919 */ /* 0x001e220000002100 */
[----:B------:R-:W-:Y:S01]  /*d9b0*/  IMAD R8, R21, 0x60, R32 ;  /* 0x0000006015087824 */ /* 0x000fe200078e0220 */
        /* <DEDUP_REMOVED lines=10> */
[----:B-1----:R-:W1:Y:S01]  /*da60*/  @!P2 LDC.64 R4, c[0x0][0x428] ;  /* 0x00010a00ff04ab82 */ /* 0x002e620000000a00 */
[----:B0-----:R-:W-:-:S13]  /*da70*/  ISETP.NE.AND P0, PT, R3, 0x1, PT ;  /* 0x000000010300780c */ /* 0x001fda0003f05270 */
[----:B------:R-:W0:Y:S08]  /*da80*/  @P0 LDC R3, c[0x0][0x434] ;  /* 0x00010d00ff030b82 */ /* 0x000e300000000800 */
[----:B--2---:R-:W2:Y:S01]  /*da90*/  @P0 LDC R7, c[0x0][0x438] ;  /* 0x00010e00ff070b82 */ /* 0x004ea20000000800 */
[----:B0-----:R-:W-:-:S05]  /*daa0*/  @P0 IMAD.HI.U32 R2, R8, R3, RZ ;  /* 0x0000000308020227 */ /* 0x001fca00078e00ff */
[----:B--2---:R-:W-:Y:S01]  /*dab0*/  @P0 SHF.R.U32.HI R9, RZ, R7, R2 ;  /* 0x00000007ff090219 */ /* 0x004fe20000011602 */
[----:B-1----:R-:W-:Y:S01]  /*dac0*/  @!P2 IMAD R2, R33, R4, RZ ;  /* 0x000000042102a224 */ /* 0x002fe200078e02ff */
[----:B------:R-:W0:Y:S02]  /*dad0*/  @!P2 LDC.64 R6, c[0x0][0x418] ;  /* 0x00010600ff06ab82 */ /* 0x000e240000000a00 */
[--C-:B------:R-:W-:Y:S01]  /*dae0*/  @!P2 SHF.R.S32.HI R3, RZ, 0x1f, R9.reuse ;  /* 0x0000001fff03a819 */ /* 0x100fe20000011409 */
[----:B------:R-:W-:Y:S02]  /*daf0*/  @!P2 IMAD R5, R29, R5, R2 ;  /* 0x000000051d05a224 */ /* 0x000fe400078e0202 */
[----:B------:R-:W-:-:S04]  /*db00*/  @!P2 IMAD.MOV.U32 R2, RZ, RZ, R9 ;  /* 0x000000ffff02a224 */ /* 0x000fc800078e0009 */
[----:B------:R-:W-:Y:S01]  /*db10*/  @!P2 IMAD.WIDE.U32 R2, R29, R4, R2 ;  /* 0x000000041d02a225 */ /* 0x000fe200078e0002 */
[----:B------:R-:W-:Y:S05]  /*db20*/  YIELD ;  /* 0x0000000000007946 */ /* 0x000fea0003800000 */
[----:B------:R-:W-:Y:S01]  /*db30*/  @!P2 IADD3 R3, R5, R3, RZ ;  /* 0x000000030503a210 */ /* 0x000fe20007ffe0ff */
[----:B------:R-:W-:Y:S01]  /*db40*/  IMAD.MOV.U32 R4, RZ, RZ, RZ ;  /* 0x000000ffff047224 */ /* 0x000fe200078e00ff */
[----:B------:R-:W-:Y:S01]  /*db50*/  ULDC UR4, c[0x0][0x430] ;  /* 0x00010c0000047ab9 */ /* 0x000fe20000000800 */
[----:B0-----:R-:W-:-:S04]  /*db60*/  @!P2 LEA R6, P0, R2, R6, 0x2 ;  /* 0x000000060206a211 */ /* 0x001fc800078010ff */
[----:B------:R-:W-:Y:S02]  /*db70*/  @!P2 LEA.HI.X R7, R2, R7, R3, 0x2, P0 ;  /* 0x000000070207a211 */ /* 0x000fe400000f1403 */
[C---:B------:R-:W-:Y:S01]  /*db80*/  ISETP.NE.AND P0, PT, R24.reuse, 0x2, PT ;  /* 0x000000021800780c */ /* 0x040fe20003f05270 */
[----:B------:R-:W-:Y:S02]  /*db90*/  IMAD.MOV R5, RZ, RZ, -R9 ;  /* 0x000000ffff057224 */ /* 0x000fe400078e0a09 */
[----:B------:R0:W5:Y:S01]  /*dba0*/  @!P2 LDG.E R4, desc[UR36][R6.64] ;  /* 0x000000240604a981 */ /* 0x000162000c1e1900 */
[----:B------:R-:W-:Y:S01]  /*dbb0*/  SEL R2, RZ, 0x1, P0 ;  /* 0x00000001ff027807 */ /* 0x000fe20000000000 */
[----:B------:R-:W-:Y:S01]  /*dbc0*/  IMAD R5, R5, UR4, R8 ;  /* 0x0000000405057c24 */ /* 0x000fe2000f8e0208 */
[----:B------:R-:W-:Y:S02]  /*dbd0*/  SEL R24, R24, RZ, P0 ;  /* 0x000000ff18187207 */ /* 0x000fe40000000000 */
[----:B------:R-:W-:Y:S01]  /*dbe0*/  LOP3.LUT R27, R27, R2, RZ, 0x3c, !PT ;  /* 0x000000021b1b7212 */ /* 0x000fe200078e3cff */
[----:B------:R-:W-:-:S02]  /*dbf0*/  IMAD.MOV.U32 R2, RZ, RZ, R21 ;  /* 0x000000ffff027224 */ /* 0x000fc400078e0015 */
[----:B------:R-:W-:-:S03]  /*dc00*/  VIADD R21, R21, 0xffffffff ;  /* 0xffffffff15157836 */ /* 0x000fc60000000000 */
[----:B------:R-:W-:Y:S01]  /*dc10*/  ISETP.GT.AND P2, PT, R2, RZ, PT ;  /* 0x000000ff0200720c */ /* 0x000fe20003f44270 */
[----:B0-----:R-:W-:-:S12]  /*dc20*/  @!P1 BRA `(.L_x_10231) ;  /* 0x0000000000049947 */ /* 0x001fd80003800000 */
[----:B------:R-:W-:Y:S01]  /*dc30*/  BPT.TRAP 0x1 ;  /* 0x000000040000795c */ /* 0x000fe20000300000 */
.L_x_10231:
[----:B------:R-:W-:Y:S01]  /*dc40*/  IMAD R10, R24, 0x8, R22 ;  /* 0x00000008180a7824 */ /* 0x000fe200078e0216 */
[----:B------:R-:W-:Y:S01]  /*dc50*/  SHF.L.U32 R20, R27, 0x1f, RZ ;  /* 0x0000001f1b147819 */ /* 0x000fe200000006ff */
[----:B------:R-:W-:Y:S01]  /*dc60*/  BSSY B1, `(.L_x_10232) ;  /* 0x0000004000017945 */ /* 0x000fe20003800000 */
[----:B------:R-:W-:Y:S02]  /*dc70*/  SHF.R.S32.HI R9, RZ, 0x1f, R5 ;  /* 0x0000001fff097819 */ /* 0x000fe40000011405 */
[----:B------:R-:W0:Y:S02]  /*dc80*/  SYNCS.PHASECHK.TRANS64.TRYWAIT P0, [R10+URZ+0x32440], R20 ;  /* 0x032440140a0075a7 */ /* 0x000e24000800017f */
[----:B0-----:R-:W-:Y:S05]  /*dc90*/  @!P0 BRA `(.L_x_10233) ;  /* 0x0000004400088947 */ /* 0x001fea0003800000 */
.L_x_10344:
[----:B------:R-:W-:Y:S05]  /*dca0*/  BSYNC B1 ;  /* 0x0000000000017941 */ /* 0x000fea0003800000 */
.L_x_10232:
        /* <DEDUP_REMOVED lines=25> */
[----:B------:R-:W2:Y:S04]  /*de40*/  SHFL.IDX PT, R3, R8, RZ, 0x181f ;  /* 0x00181fff08037589 */ /* 0x000ea800000e0000 */
[----:B------:R-:W-:Y:S01]  /*de50*/  SHFL.IDX PT, R14, R6, 0x5, 0x181f ;  /* 0x00b81f00060e7f89 */ /* 0x000fe200000e0000 */
        /* <DEDUP_REMOVED lines=24> */
.L_x_10358:
        /* <DEDUP_REMOVED lines=8> */
.L_x_10235:
        /* <DEDUP_REMOVED lines=10> */
.L_x_10236:
[----:B------:R2:W-:Y:S01]  /*e100*/  SYNCS.ARRIVE.TRANS64.A1T0 RZ, [R10+URZ+0x32430], RZ ;  /* 0x032430ff0aff79a7 */ /* 0x0005e2000810003f */
[----:B------:R-:W-:Y:S05]  /*e110*/  @!P3 BRA `(.L_x_10237) ;  /* 0x000000000004b947 */ /* 0x000fea0003800000 */
[----:B------:R-:W-:Y:S01]  /*e120*/  BPT.TRAP 0x1 ;  /* 0x000000040000795c */ /* 0x000fe20000300000 */
.L_x_10237:
[----:B------:R-:W3:Y:S01]  /*e130*/  SYNCS.PHASECHK.TRANS64.TRYWAIT P0, [R10+URZ+0x32460], R20 ;  /* 0x032460140a0075a7 */ /* 0x000ee2000800017f */
[----:B------:R-:W-:Y:S04]  /*e140*/  BSSY B1, `(.L_x_10238) ;  /* 0x0000002000017945 */ /* 0x000fe80003800000 */
[----:B---3--:R-:W-:Y:S05]  /*e150*/  @!P0 BRA `(.L_x_10239) ;  /* 0x00000044008c8947 */ /* 0x008fea0003800000 */
.L_x_10359:
[----:B------:R-:W-:Y:S05]  /*e160*/  BSYNC B1 ;  /* 0x0000000000017941 */ /* 0x000fea0003800000 */
.L_x_10238:
[----:B------:R-:W-:Y:S01]  /*e170*/  ULDC.64 UR4, c[0x0][0x328] ;  /* 0x0000ca0000047ab9 */ /* 0x000fe20000000a00 */
[----:B------:R-:W-:Y:S01]  /*e180*/  LOP3.LUT P5, RZ, R23, 0x1, RZ, 0xc0, !PT ;  /* 0x0000000117ff7812 */ /* 0x000fe200078ac0ff */
[----:B-1----:R-:W-:Y:S01]  /*e190*/  IMAD R2, R9, UR4, RZ ;  /* 0x0000000409027c24 */ /* 0x002fe2000f8e02ff */
[C---:B------:R-:W-:Y:S01]  /*e1a0*/  LOP3.LUT P4, RZ, R23.reuse, 0x10, RZ, 0xc0, !PT ;  /* 0x0000001017ff7812 */ /* 0x040fe2000788c0ff */
[----:B0--3--:R-:W-:Y:S01]  /*e1b0*/  IMAD R20, R24, 0x6000, R30 ;  /* 0x0000600018147824 */ /* 0x009fe200078e021e */
[----:B------:R-:W-:Y:S01]  /*e1c0*/  LOP3.LUT P3, RZ, R23, 0x8, RZ, 0xc0, !PT ;  /* 0x0000000817ff7812 */ /* 0x000fe2000786c0ff */
[----:B------:R-:W-:Y:S01]  /*e1d0*/  IMAD R7, R5, UR5, R2 ;  /* 0x0000000505077c24 */ /* 0x000fe2000f8e0202 */
[----:B------:R-:W-:Y:S01]  /*e1e0*/  LOP3.LUT P1, RZ, R23, 0x4, RZ, 0xc0, !PT ;  /* 0x0000000417ff7812 */ /* 0x000fe2000782c0ff */
        /* <DEDUP_REMOVED lines=19> */
[----:B------:R-:W1:Y:S04]  /*e320*/  SHFL.IDX PT, R3, R25, RZ, 0x181f ;  /* 0x00181fff19037589 */ /* 0x000e6800000e0000 */
[----:B------:R-:W-:Y:S04]  /*e330*/  SHFL.IDX PT, R4, R25, 0x1, 0x181f ;  /* 0x00381f0019047f89 */ /* 0x000fe800000e0000 */
[----:B------:R-:W-:Y:S04]  /*e340*/  SHFL.IDX PT, R8, R17, 0x2, 0x181f ;  /* 0x00581f0011087f89 */ /* 0x000fe800000e0000 */
[----:B------:R-:W-:Y:S01]  /*e350*/  SHFL.IDX PT, R5, R25, 0x3, 0x181f ;  /* 0x00781f0019057f89 */ /* 0x000fe200000e0000 */
[----:B0-----:R-:W-:-:S03]  /*e360*/  IADD3 R2, P0, R14, R0, RZ ;  /* 0x000000000e027210 */ /* 0x001fc60007f1e0ff */
[----:B------:R-:W0:Y:S02]  /*e370*/  SHFL.IDX PT, R14, R17, 0x1, 0x181f ;  /* 0x00381f00110e7f89 */ /* 0x000e2400000e0000 */
[----:B-1----:R-:W-:-:S05]  /*e380*/  IMAD.X R3, RZ, RZ, R3, P0 ;  /* 0x000000ffff037224 */ /* 0x002fca00000e0603 */
        /* <DEDUP_REMOVED lines=9> */
[----:B-1----:R-:W-:Y:S04]  /*e420*/  SHFL.IDX PT, R3, R25, 0x4, 0x181f ;  /* 0x00981f0019037f89 */ /* 0x002fe800000e0000 */
        /* <DEDUP_REMOVED lines=24> */
.L_x_10373:
[----:B01----:R-:W-:-:S05]  /*e5b0*/  IADD3 R2, P0, R14, R0, RZ ;  /* 0x000000000e027210 */ /* 0x003fca0007f1e0ff */
        /* <DEDUP_REMOVED lines=10> */
.L_x_10241:
        /* <DEDUP_REMOVED lines=10> */
.L_x_10242:
[----:B------:R1:W-:Y:S01]  /*e700*/  SYNCS.ARRIVE.TRANS64.A1T0 RZ, [R10+URZ+0x32450], RZ ;  /* 0x032450ff0aff79a7 */ /* 0x0003e2000810003f */
[----:B------:R-:W-:Y:S05]  /*e710*/  @P2 BRA `(.L_x_10243) ;  /* 0xfffffff000a02947 */ /* 0x000fea000383ffff */
.L_x_10230:
[----:B------:R-:W-:Y:S05]  /*e720*/  BSYNC B0 ;  /* 0x0000000000007941 */ /* 0x000fea0003800000 */
.L_x_10229:
[----:B0-----:R-:W0:Y:S01]  /*e730*/  S2R R2, SR_TID.X ;  /* 0x0000000000027919 */ /* 0x001e220000002100 */
[----:B------:R-:W-:Y:S01]  /*e740*/  VIADD R24, R24, 0x1 ;  /* 0x0000000118187836 */ /* 0x000fe20000000000 */
[----:B------:R-:W-:Y:S04]  /*e750*/  BSSY B0, `(.L_x_10244) ;  /* 0x0000012000007945 */ /* 0x000fe80003800000 */
[----:B------:R-:W-:-:S04]  /*e760*/  ISETP.NE.AND P0, PT, R24, 0x2, PT ;  /* 0x000000021800780c */ /* 0x000fc80003f05270 */
[----:B------:R-:W-:Y:S02]  /*e770*/  SEL R0, RZ, 0x1, P0 ;  /* 0x00000001ff007807 */ /* 0x000fe40000000000 */
[----:B0-----:R-:W-:-:S04]  /*e780*/  LOP3.LUT R2, R2, 0x7f, RZ, 0xc0, !PT ;  /* 0x0000007f02027812 */ /* 0x001fc800078ec0ff */
[----:B------:R-:W-:-:S13]  /*e790*/  ISETP.NE.AND P1, PT, R2, RZ, PT ;  /* 0x000000ff0200720c */ /* 0x000fda0003f25270 */
[----:B------:R-:W-:Y:S05]  /*e7a0*/  @P1 BRA `(.L_x_10245) ;  /* 0x0000000000301947 */ /* 0x000fea0003800000 */
[----:B------:R-:W0:Y:S01]  /*e7b0*/  S2R R5, SR_LANEID ;  /* 0x0000000000057919 */ /* 0x000e220000000000 */
[----:B------:R-:W-:Y:S01]  /*e7c0*/  VOTEU.ANY UR4, UPT, PT ;  /* 0x0000000000047886 */ /* 0x000fe200038e0100 */
[----:B------:R-:W3:Y:S01]  /*e7d0*/  LDC.64 R2, c[0x0][0xd60] ;  /* 0x00035800ff027b82 */ /* 0x000ee20000000a00 */
[----:B------:R-:W0:Y:S02]  /*e7e0*/  FLO.U32 R4, UR4 ;  /* 0x0000000400047d00 */ /* 0x000e2400080e0000 */
[----:B0-----:R-:W-:-:S06]  /*e7f0*/  ISETP.EQ.U32.AND P1, PT, R4, R5, PT ;  /* 0x000000050400720c */ /* 0x001fcc0003f22070 */
[----:B------:R-:W3:Y:S07]  /*e800*/  POPC R5, UR4 ;  /* 0x0000000400057d09 */ /* 0x000eee0008000000 */
[----:B---3--:R-:W3:Y:S01]  /*e810*/  @P1 ATOMG.E.ADD.STRONG.GPU PT, R3, desc[UR36][R2.64], R5 ;  /* 0x00000005020319a8 */ /* 0x008ee200081ee1e4 */
[----:B------:R-:W0:Y:S02]  /*e820*/  S2R R6, SR_LTMASK ;  /* 0x0000000000067919 */ /* 0x000e240000003900 */
[----:B0-----:R-:W-:-:S04]  /*e830*/  LOP3.LUT R6, R6, UR4, RZ, 0xc0, !PT ;  /* 0x0000000406067c12 */ /* 0x001fc8000f8ec0ff */
[----:B------:R-:W0:Y:S01]  /*e840*/  POPC R7, R6 ;  /* 0x0000000600077309 */ /* 0x000e220000000000 */
[----:B---3--:R-:W0:Y:S02]  /*e850*/  SHFL.IDX PT, R4, R3, R4, 0x1f ;  /* 0x00001f0403047589 */ /* 0x008e2400000e0000 */
[----:B0-----:R-:W-:-:S07]  /*e860*/  IADD3 R16, R4, UR39, R7 ;  /* 0x0000002704107c10 */ /* 0x001fce000fffe007 */
.L_x_10245:
[----:B------:R-:W-:Y:S05]  /*e870*/  BSYNC B0 ;  /* 0x0000000000007941 */ /* 0x000fea0003800000 */
.L_x_10244:
[----:B------:R-:W-:Y:S02]  /*e880*/  SEL R24, R24, RZ, P0 ;  /* 0x000000ff18187207 */ /* 0x000fe40000000000 */
[----:B------:R-:W-:-:S07]  /*e890*/  LOP3.LUT R27, R27, R0, RZ, 0x3c, !PT ;  /* 0x000000001b1b7212 */ /* 0x000fce00078e3cff */
.L_x_10198:
[----:B------:R-:W-:Y:S05]  /*e8a0*/  BSYNC B7 ;  /* 0x0000000000077941 */ /* 0x000fea0003800000 */
.L_x_10196:
        /* <DEDUP_REMOVED lines=11> */
.L_x_10246:
        /* <DEDUP_REMOVED lines=19> */
[----:B------:R-:W0:Y:S02]  /*ea90*/  SHFL.UP PT, R14, R4, 0x1, RZ ;  /* 0x04200000040e7989 */ /* 0x000e2400000e00ff */
[----:B0-----:R-:W-:-:S05]  /*eaa0*/  SEL R5, R14, RZ, P1 ;  /* 0x000000ff0e057207 */ /* 0x001fca0000800000 */
[----:B------:R-:W-:Y:S02]  /*eab0*/  IMAD.IADD R6, R4, 0x1, R5 ;  /* 0x0000000104067824 */ /* 0x000fe400078e0205 */
        /* <DEDUP_REMOVED lines=13> */
[----:B------:R0:W3:Y:S02]  /*eb90*/  SHFL.IDX PT, R14, R6, 0x1f, 0x1f ;  /* 0x03e01f00060e7f89 */ /* 0x0000e400000e0000 */
.L_x_10383:
[----:B------:R-:W-:Y:S02]  /*eba0*/  ULDC UR4, c[0x0][0xd38] ;  /* 0x00034e0000047ab9 */ /* 0x000fe40000000800 */
[----:B------:R-:W-:-:S04]  /*ebb0*/  IMAD.U32 R7, RZ, RZ, UR4 ;  /* 0x00000004ff077e24 */ /* 0x000fc8000f8e00ff */
[----:B---3--:R-:W-:-:S04]  /*ebc0*/  IMAD R3, R14, R7, RZ ;  /* 0x000000070e037224 */ /* 0x008fc800078e02ff */
[----:B------:R-:W-:-:S05]  /*ebd0*/  IMAD.IADD R8, R0, 0x1, R3 ;  /* 0x0000000100087824 */ /* 0x000fca00078e0203 */
[----:B------:R-:W-:-:S13]  /*ebe0*/  ISETP.GT.AND P6, PT, R8, R5, PT ;  /* 0x000000050800720c */ /* 0x000fda0003fc4270 */
[----:B------:R-:W-:Y:S05]  /*ebf0*/  @P6 BRA `(.L_x_10249) ;  /* 0x00000000009c6947 */ /* 0x000fea0003800000 */
.L_x_10254:
[----:B------:R-:W3:Y:S01]  /*ec00*/  LDC R0, c[0x0][0xd3c] ;  /* 0x00034f00ff007b82 */ /* 0x000ee20000000800 */
[----:B------:R-:W-:-:S05]  /*ec10*/  VIADD R19, R19, 0x1f ;  /* 0x0000001f13137836 */ /* 0x000fca0000000000 */
[----:B---3--:R-:W-:-:S13]  /*ec20*/  ISETP.GE.AND P6, PT, R19, R0, PT ;  /* 0x000000001300720c */ /* 0x008fda0003fc6270 */
[----:B------:R-:W-:Y:S05]  /*ec30*/  @P6 BRA `(.L_x_10250) ;  /* 0x0000000400446947 */ /* 0x000fea0003800000 */
[----:B------:R-:W3:Y:S01]  /*ec40*/  S2R R2, SR_TID.X ;  /* 0x0000000000027919 */ /* 0x000ee20000002100 */
[----:B------:R-:W-:Y:S01]  /*ec50*/  BSSY B0, `(.L_x_10251) ;  /* 0x0000009000007945 */ /* 0x000fe20003800000 */
[----:B------:R-:W-:Y:S01]  /*ec60*/  IMAD.MOV.U32 R4, RZ, RZ, RZ ;  /* 0x000000ffff047224 */ /* 0x000fe200078e00ff */
[----:B---3--:R-:W-:-:S05]  /*ec70*/  LOP3.LUT R2, R2, 0x1f, RZ, 0xc0, !PT ;  /* 0x0000001f02027812 */ /* 0x008fca00078ec0ff */
[----:B------:R-:W-:-:S05]  /*ec80*/  IMAD.IADD R7, R19, 0x1, R2 ;  /* 0x0000000113077824 */ /* 0x000fca00078e0202 */
[----:B------:R-:W-:-:S13]  /*ec90*/  ISETP.GE.OR P6, PT, R7, R0, !P0 ;  /* 0x000000000700720c */ /* 0x000fda00047c6670 */
[----:B------:R-:W-:Y:S05]  /*eca0*/  @P6 BRA `(.L_x_10252) ;  /* 0x00000000000c6947 */ /* 0x000fea0003800000 */
[----:B------:R-:W3:Y:S02]  /*ecb0*/  LDC.64 R2, c[0x0][0xd80] ;  /* 0x00036000ff027b82 */ /* 0x000ee40000000a00 */
[----:B---3--:R-:W-:-:S05]  /*ecc0*/  IMAD.WIDE R2, R7, 0x4, R2 ;  /* 0x0000000407027825 */ /* 0x008fca00078e0202 */
[----:B------:R3:W5:Y:S02]  /*ecd0*/  LDG.E R4, desc[UR36][R2.64] ;  /* 0x0000002402047981 */ /* 0x000764000c1e1900 */
.L_x_10252:
[----:B------:R-:W-:Y:S05]  /*ece0*/  BSYNC B0 ;  /* 0x0000000000007941 */ /* 0x000fea0003800000 */
.L_x_10251:
[----:B------:R-:W-:-:S03]  /*ecf0*/  UMOV UR4, 0xffffffff ;  /* 0xffffffff00047882 */ /* 0x000fc60000000000 */
[----:B------:R-:W-:Y:S05]  /*ed00*/  BRA.DIV UR4, `(.L_x_10253) ;  /* 0x0000004604a47947 */ /* 0x000fea000b800000 */
[----:B-----5:R-:W4:Y:S02]  /*ed10*/  SHFL.UP PT, R14, R4, 0x1, RZ ;  /* 0x04200000040e7989 */ /* 0x020f2400000e00ff */
[----:B----4-:R-:W-:-:S05]  /*ed20*/  SEL R13, R14, RZ, P1 ;  /* 0x000000ff0e0d7207 */ /* 0x010fca0000800000 */
[----:B------:R-:W-:-:S05]  /*ed30*/  IMAD.IADD R13, R4, 0x1, R13 ;  /* 0x00000001040d7824 */ /* 0x000fca00078e020d */
[----:B------:R-:W4:Y:S02]  /*ed40*/  SHFL.UP PT, R14, R13, 0x2, RZ ;  /* 0x044000000d0e7989 */ /* 0x000f2400000e00ff */
[----:B----4-:R-:W-:-:S05]  /*ed50*/  SEL R0, R14, RZ, P2 ;  /* 0x000000ff0e007207 */ /* 0x010fca0001000000 */
[----:B------:R-:W-:-:S05]  /*ed60*/  IMAD.IADD R0, R13, 0x1, R0 ;  /* 0x000000010d007824 */ /* 0x000fca00078e0200 */
[----:B------:R-:W3:Y:S02]  /*ed70*/  SHFL.UP PT, R14, R0, 0x4, RZ ;  /* 0x04800000000e7989 */ /* 0x000ee400000e00ff */
[----:B---3--:R-:W-:-:S05]  /*ed80*/  SEL R3, R14, RZ, P3 ;  /* 0x000000ff0e037207 */ /* 0x008fca0001800000 */
[----:B------:R-:W-:-:S05]  /*ed90*/  IMAD.IADD R2, R0, 0x1, R3 ;  /* 0x0000000100027824 */ /* 0x000fca00078e0203 */
[----:B------:R-:W3:Y:S02]  /*eda0*/  SHFL.UP PT, R14, R2, 0x8, RZ ;  /* 0x05000000020e7989 */ /* 0x000ee400000e00ff */
[----:B---3--:R-:W-:-:S05]  /*edb0*/  SEL R3, R14, RZ, P4 ;  /* 0x000000ff0e037207 */ /* 0x008fca0002000000 */
[----:B------:R-:W-:-:S05]  /*edc0*/  IMAD.IADD R3, R2, 0x1, R3 ;  /* 0x0000000102037824 */ /* 0x000fca00078e0203 */
[----:B------:R-:W0:Y:S02]  /*edd0*/  SHFL.UP PT, R14, R3, 0x10, RZ ;  /* 0x06000000030e7989 */ /* 0x000e2400000e00ff */
[----:B0-----:R-:W-:-:S05]  /*ede0*/  SEL R6, R14, RZ, P5 ;  /* 0x000000ff0e067207 */ /* 0x001fca0002800000 */
[----:B------:R-:W-:-:S05]  /*edf0*/  IMAD.IADD R6, R3, 0x1, R6 ;  /* 0x0000000103067824 */ /* 0x000fca00078e0206 */
[----:B------:R0:W3:Y:S02]  /*ee00*/  SHFL.IDX PT, R14, R6, 0x1f, 0x1f ;  /* 0x03e01f00060e7f89 */ /* 0x0000e400000e0000 */
.L_x_10391:
[----:B------:R-:W-:Y:S02]  /*ee10*/  ULDC UR4, c[0x0][0xd38] ;  /* 0x00034e0000047ab9 */ /* 0x000fe40000000800 */
[----:B------:R-:W-:-:S04]  /*ee20*/  IMAD.U32 R7, RZ, RZ, UR4 ;  /* 0x00000004ff077e24 */ /* 0x000fc8000f8e00ff */
[----:B---3--:R-:W-:-:S04]  /*ee30*/  IMAD R3, R14, R7, RZ ;  /* 0x000000070e037224 */ /* 0x008fc800078e02ff */
[----:B------:R-:W-:-:S05]  /*ee40*/  IMAD.IADD R8, R3, 0x1, R8 ;  /* 0x0000000103087824 */ /* 0x000fca00078e0208 */
[----:B------:R-:W-:-:S13]  /*ee50*/  ISETP.GT.AND P6, PT, R8, R5, PT ;  /* 0x000000050800720c */ /* 0x000fda0003fc4270 */
[----:B------:R-:W-:Y:S05]  /*ee60*/  @!P6 BRA `(.L_x_10254) ;  /* 0xfffffffc0064e947 */ /* 0x000fea000383ffff */
.L_x_10249:
[----:B------:R-:W-:Y:S01]  /*ee70*/  IMAD.IADD R8, R8, 0x1, -R3 ;  /* 0x0000000108087824 */ /* 0x000fe200078e0a03 */
[----:B------:R-:W-:-:S03]  /*ee80*/  UMOV UR4, 0xffffffff ;  /* 0xffffffff00047882 */ /* 0x000fc60000000000 */
[----:B------:R-:W-:-:S05]  /*ee90*/  IMAD R0, R6, R7, R8 ;  /* 0x0000000706007224 */ /* 0x000fca00078e0208 */
[----:B------:R-:W-:Y:S01]  /*eea0*/  ISETP.GT.AND P6, PT, R0, R5, PT ;  /* 0x000000050000720c */ /* 0x000fe20003fc4270 */
[----:B------:R-:W-:-:S12]  /*eeb0*/  BRA.DIV UR4, `(.L_x_10255) ;  /* 0x0000004604f47947 */ /* 0x000fd8000b800000 */
[----:B------:R-:W-:-:S04]  /*eec0*/  VOTE.ANY R2, PT, !P6 ;  /* 0x0000000000027806 */ /* 0x000fc800070e0100 */
[----:B------:R-:W3:Y:S02]  /*eed0*/  POPC R0, R2 ;  /* 0x0000000200007309 */ /* 0x000ee40000000000 */
[----:B---3--:R3:W4:Y:S02]  /*eee0*/  SHFL.IDX PT, R4, R4, R0, 0x1f ;  /* 0x00001f0004047589 */ /* 0x00872400000e0000 */
.L_x_10395:
[----:B------:R-:W-:Y:S01]  /*eef0*/  ISETP.NE.AND P0, PT, R2, RZ, PT ;  /* 0x000000ff0200720c */ /* 0x000fe20003f05270 */
[----:B------:R-:W-:-:S12]  /*ef00*/  IMAD.MOV.U32 R14, RZ, RZ, RZ ;  /* 0x000000ffff0e7224 */ /* 0x000fd800078e00ff */
[----:B------:R-:W-:Y:S05]  /*ef10*/  @!P0 BRA `(.L_x_10256) ;  /* 0x0000000000108947 */ /* 0x000fea0003800000 */
[----:B------:R-:W-:Y:S01]  /*ef20*/  UMOV UR4, 0xffffffff ;  /* 0xffffffff00047882 */ /* 0x000fe20000000000 */
[----:B------:R-:W-:Y:S02]  /*ef30*/  IADD3 R12, R0, -0x1, RZ ;  /* 0xffffffff000c7810 */ /* 0x000fe40007ffe0ff */
[----:B------:R-:W-:Y:S05]  /*ef40*/  BRA.DIV UR4, `(.L_x_10257) ;  /* 0x0000004a04187947 */ /* 0x000fea000b800000 */
[----:B------:R0:W0:Y:S02]  /*ef50*/  SHFL.IDX PT, R14, R6, R12, 0x1f ;  /* 0x00001f0c060e7589 */ /* 0x00002400000e0000 */
.L_x_10256:
[----:B0---4-:R-:W-:Y:S01]  /*ef60*/  IABS R6, R4 ;  /* 0x0000000400067213 */ /* 0x011fe20000000000 */
[----:B------:R-:W-:Y:S02]  /*ef70*/  IMAD R16, R14, R7, R8 ;  /* 0x000000070e107224 */ /* 0x000fe400078e0208 */
[----:B------:R-:W-:Y:S01]  /*ef80*/  IMAD.IADD R19, R0, 0x1, R19 ;  /* 0x0000000100137824 */ /* 0x000fe200078e0213 */
[----:B------:R-:W0:Y:S08]  /*ef90*/  I2F.RP R9, R6 ;  /* 0x0000000600097306 */ /* 0x000e300000209400 */
[----:B0-----:R-:W0:Y:S02]  /*efa0*/  MUFU.RCP R9, R9 ;  /* 0x0000000900097308 */ /* 0x001e240000001000 */
[----:B0-----:R-:W-:-:S06]  /*efb0*/  VIADD R2, R9, 0xffffffe ;  /* 0x0ffffffe09027836 */ /* 0x001fcc0000000000 */
[----:B------:R0:W4:Y:S02]  /*efc0*/  F2I.FTZ.U32.TRUNC.NTZ R3, R2 ;  /* 0x0000000200037305 */ /* 0x000124000021f000 */
[----:B0-----:R-:W-:Y:S02]  /*efd0*/  IMAD.MOV.U32 R2, RZ, RZ, RZ ;  /* 0x000000ffff027224 */ /* 0x001fe400078e00ff */
[----:B----4-:R-:W-:-:S04]  /*efe0*/  IMAD.MOV R7, RZ, RZ, -R3 ;  /* 0x000000ffff077224 */ /* 0x010fc800078e0a03 */
        /* <DEDUP_REMOVED lines=22> */
.L_x_10250:
[----:B------:R-:W-:Y:S01]  /*f150*/  UMOV UR4, URZ ;  /* 0x0000003f00047c82 */ /* 0x000fe20008000000 */
[----:B------:R-:W-:Y:S01]  /*f160*/  UMOV UR5, URZ ;  /* 0x0000003f00057c82 */ /* 0x000fe20008000000 */
[----:B------:R-:W-:Y:S01]  /*f170*/  ULDC UR6, c[0x0][0xd3c] ;  /* 0x00034f0000067ab9 */ /* 0x000fe20000000800 */
[----:B------:R-:W-:Y:S02]  /*f180*/  IMAD.MOV.U32 R16, RZ, RZ, R5 ;  /* 0x000000ffff107224 */ /* 0x000fe400078e0005 */
[----:B------:R-:W-:Y:S02]  /*f190*/  IMAD.U32 R17, RZ, RZ, UR4 ;  /* 0x00000004ff117e24 */ /* 0x000fe4000f8e00ff */
[----:B------:R-:W-:Y:S02]  /*f1a0*/  IMAD.U32 R18, RZ, RZ, UR5 ;  /* 0x00000005ff127e24 */ /* 0x000fe4000f8e00ff */
[----:B------:R-:W-:-:S07]  /*f1b0*/  IMAD.U32 R19, RZ, RZ, UR6 ;  /* 0x00000006ff137e24 */ /* 0x000fce000f8e00ff */
.L_x_10258:
[----:B---3--:R-:W3:Y:S01]  /*f1c0*/  S2R R0, SR_TID.X ;  /* 0x0000000000007919 */ /* 0x008ee20000002100 */
[----:B------:R-:W-:Y:S05]  /*f1d0*/  WARPSYNC.ALL ;  /* 0x0000000000007948 */ /* 0x000fea0003800000 */
[----:B------:R-:W-:Y:S01]  /*f1e0*/  BAR.SYNC.DEFER_BLOCKING 0x4, 0x180 ;  /* 0x0106000000007b1d */ /* 0x000fe20000010000 */
[----:B---3--:R-:W-:-:S04]  /*f1f0*/  LOP3.LUT R0, R0, 0x1f, RZ, 0xc0, !PT ;  /* 0x0000001f00007812 */ /* 0x008fc800078ec0ff */
[----:B------:R-:W-:-:S13]  /*f200*/  ISETP.NE.AND P0, PT, R0, RZ, PT ;  /* 0x000000ff0000720c */ /* 0x000fda0003f05270 */
[----:B------:R-:W3:Y:S01]  /*f210*/  @!P0 S2R R3, SR_CgaCtaId ;  /* 0x0000000000038919 */ /* 0x000ee20000008800 */
[----:B------:R-:W-:-:S04]  /*f220*/  @!P0 MOV R0, 0x400 ;  /* 0x0000040000008802 */ /* 0x000fc80000000f00 */
[----:B---3--:R-:W-:-:S05]  /*f230*/  @!P0 LEA R22, R3, R0, 0x18 ;  /* 0x0000000003168211 */ /* 0x008fca00078ec0ff */
[----:B------:R3:W-:Y:S01]  /*f240*/  @!P0 STS.128 [R22+0x324d0], R16 ;  /* 0x0324d01016008388 */ /* 0x0007e20000000c00 */
[----:B------:R-:W-:Y:S06]  /*f250*/  BAR.ARV 0x5, 0x180 ;  /* 0x0146000000007b1d */ /* 0x000fec0000002000 */
.L_x_10247:
[----:B------:R-:W-:Y:S02]  /*f260*/  ULDC UR4, c[0x0][0xd3c] ;  /* 0x00034f0000047ab9 */ /* 0x000fe40000000800 */
[----:B----4-:R-:W-:-:S13]  /*f270*/  ISETP.GE.AND P0, PT, R19, UR4, PT ;  /* 0x0000000413007c0c */ /* 0x010fda000bf06270 */
[----:B------:R-:W-:Y:S05]  /*f280*/  @!P0 BRA `(.L_x_10259) ;  /* 0xffffffb0003c8947 */ /* 0x000fea000383ffff */
[----:B------:R-:W-:Y:S05]  /*f290*/  BSYNC B8 ;  /* 0x0000000000087941 */ /* 0x000fea0003800000 */
.L_x_10192:
[----:B01----:R-:W4:Y:S01]  /*f2a0*/  LDL.LU R0, [R1+0x18] ;  /* 0x0000180001007983 */ /* 0x003f220000300800 */
        /* <DEDUP_REMOVED lines=11> */
.L_x_10398:
[----:B------:R-:W-:Y:S05]  /*f360*/  BSYNC B0 ;  /* 0x0000000000007941 */ /* 0x000fea0003800000 */
.L_x_10260:
[----:B------:R-:W-:-:S03]  /*f370*/  UMOV UR4, 0xffffffff ;  /* 0xffffffff00047882 */ /* 0x000fc60000000000 */
[----:B------:R-:W-:Y:S05]  /*f380*/  BRA.DIV UR4, `(.L_x_10262) ;  /* 0x0000004604407947 */ /* 0x000fea000b800000 */
[----:B0-----:R-:W0:Y:S02]  /*f390*/  S2R R0, SR_TID.X ;  /* 0x0000000000007919 */ /* 0x001e240000002100 */
[----:B0-----:R-:W-:-:S04]  /*f3a0*/  SHF.R.U32.HI R0, RZ, 0x5, R0 ;  /* 0x00000005ff007819 */ /* 0x001fc80000011600 */
[----:B------:R-:W-:-:S05]  /*f3b0*/  LOP3.LUT R0, R0, 0x3, RZ, 0xc0, !PT ;  /* 0x0000000300007812 */ /* 0x000fca00078ec0ff */
[----:B------:R0:W1:Y:S02]  /*f3c0*/  SHFL.IDX PT, R14, R0, RZ, 0x1f ;  /* 0x00001fff000e7589 */ /* 0x00006400000e0000 */
.L_x_10401:
[----:B-1----:R-:W-:Y:S01]  /*f3d0*/  ISETP.NE.AND P0, PT, R14, RZ, PT ;  /* 0x000000ff0e00720c */ /* 0x002fe20003f05270 */
[----:B------:R-:W-:-:S12]  /*f3e0*/  BSSY B0, `(.L_x_10263) ;  /* 0x0000026000007945 */ /* 0x000fd80003800000 */
[----:B------:R-:W-:Y:S05]  /*f3f0*/  @P0 BRA `(.L_x_10264) ;  /* 0x0000000000900947 */ /* 0x000fea0003800000 */
[----:B------:R-:W-:-:S03]  /*f400*/  UMOV UR4, 0xffffffff ;  /* 0xffffffff00047882 */ /* 0x000fc60000000000 */
[----:B------:R-:W-:Y:S05]  /*f410*/  BRA.DIV UR4, `(.L_x_10265) ;  /* 0x0000004604507947 */ /* 0x000fea000b800000 */
[----:B------:R-:W-:-:S13]  /*f420*/  ELECT P6, URZ, PT ;  /* 0x00000000003f782f */ /* 0x000fda00038c0000 */
.L_x_10404:
[----:B------:R-:W-:Y:S05]  /*f430*/  @!P6 BRA `(.L_x_10264) ;  /* 0x000000000080e947 */ /* 0x000fea0003800000 */
[----:B0-----:R-:W4:Y:S02]  /*f440*/  LDL R0, [R1+0x24] ;  /* 0x0000240001007983 */ /* 0x001f240000100800 */
[----:B----4-:R-:W-:-:S13]  /*f450*/  R2UR UR4, R0 ;  /* 0x00000000000472ca */ /* 0x010fda00000e0000 */
[----:B------:R-:W-:-:S06]  /*f460*/  ULOP3.LUT UR4, UR4, 0x2, URZ, 0xfc, !UPT ;  /* 0x0000000204047892 */ /* 0x000fcc000f8efc3f */
[----:B------:R-:W-:-:S05]  /*f470*/  IMAD.U32 R0, RZ, RZ, UR4 ;  /* 0x00000004ff007e24 */ /* 0x000fca000f8e00ff */
[----:B------:R-:W-:-:S13]  /*f480*/  ISETP.NE.AND P0, PT, R0, 0x3, PT ;  /* 0x000000030000780c */ /* 0x000fda0003f05270 */
[----:B------:R-:W-:Y:S05]  /*f490*/  @!P0 BRA `(.L_x_10266) ;  /* 0x0000000000048947 */ /* 0x000fea0003800000 */
[----:B------:R-:W-:Y:S01]  /*f4a0*/  BPT.TRAP 0x1 ;  /* 0x000000040000795c */ /* 0x000fe20000300000 */
.L_x_10266:
[C---:B------:R-:W-:Y:S01]  /*f4b0*/  IMAD R3, R24.reuse, 0x8, R5 ;  /* 0x0000000818037824 */ /* 0x040fe200078e0205 */
[----:B------:R-:W-:Y:S01]  /*f4c0*/  SHF.L.U32 R2, R27, 0x1f, RZ ;  /* 0x0000001f1b027819 */ /* 0x000fe200000006ff */
[----:B------:R-:W-:-:S03]  /*f4d0*/  VIADD R24, R24, 0x1 ;  /* 0x0000000118187836 */ /* 0x000fc60000000000 */
[----:B------:R-:W0:Y:S02]  /*f4e0*/  SYNCS.PHASECHK.TRANS64.TRYWAIT P1, [R3+URZ+0x32440], R2 ;  /* 0x03244002030075a7 */ /* 0x000e24000802017f */
[----:B------:R-:W-:-:S04]  /*f4f0*/  ISETP.NE.AND P2, PT, R24, 0x2, PT ;  /* 0x000000021800780c */ /* 0x000fc80003f45270 */
[----:B------:R-:W-:Y:S01]  /*f500*/  SEL R0, RZ, 0x1, P2 ;  /* 0x00000001ff007807 */ /* 0x000fe20001000000 */
[----:B0-----:R-:W-:Y:S08]  /*f510*/  @!P1 BRA `(.L_x_10267) ;  /* 0x0000004400309947 */ /* 0x001ff00003800000 */
.L_x_10405:
[----:B------:R-:W-:Y:S02]  /*f520*/  SEL R24, R24, RZ, P2 ;  /* 0x000000ff18187207 */ /* 0x000fe40001000000 */
[----:B------:R-:W-:Y:S01]  /*f530*/  LOP3.LUT R0, R27, R0, RZ, 0x3c, !PT ;  /* 0x000000001b007212 */ /* 0x000fe200078e3cff */
[----:B------:R-:W-:Y:S06]  /*f540*/  @!P0 BRA `(.L_x_10268) ;  /* 0x0000000000048947 */ /* 0x000fec0003800000 */
[----:B------:R-:W-:Y:S01]  /*f550*/  BPT.TRAP 0x1 ;  /* 0x000000040000795c */ /* 0x000fe20000300000 */
.L_x_10268:
[----:B------:R-:W-:Y:S01]  /*f560*/  IMAD R5, R24, 0x8, R5 ;  /* 0x0000000818057824 */ /* 0x000fe200078e0205 */
[----:B------:R-:W-:-:S04]  /*f570*/  SHF.L.U32 R0, R0, 0x1f, RZ ;  /* 0x0000001f00007819 */ /* 0x000fc800000006ff */
[----:B------:R-:W1:Y:S02]  /*f580*/  SYNCS.PHASECHK.TRANS64.TRYWAIT P1, [R5+URZ+0x32440], R0 ;  /* 0x03244000050075a7 */ /* 0x000e64000802017f */
[----:B-1----:R-:W-:Y:S05]  /*f590*/  @!P1 BRA `(.L_x_10269) ;  /* 0x0000004400249947 */ /* 0x002fea0003800000 */
.L_x_10406:
[----:B------:R-:W-:Y:S05]  /*f5a0*/  @!P0 BRA `(.L_x_10270) ;  /* 0x0000000000048947 */ /* 0x000fea0003800000 */
[----:B------:R-:W-:Y:S01]  /*f5b0*/  BPT.TRAP 0x1 ;  /* 0x000000040000795c */ /* 0x000fe20000300000 */
.L_x_10270:
[----:B------:R-:W4:Y:S02]  /*f5c0*/  SYNCS.PHASECHK.TRANS64.TRYWAIT P1, [R3+URZ+0x32460], R2 ;  /* 0x03246002030075a7 */ /* 0x000f24000802017f */
[----:B----4-:R-:W-:Y:S05]  /*f5d0*/  @!P1 BRA `(.L_x_10271) ;  /* 0x0000004400289947 */ /* 0x010fea0003800000 */
.L_x_10407:
[----:B------:R-:W-:Y:S05]  /*f5e0*/  @!P0 BRA `(.L_x_10272) ;  /* 0x0000000000048947 */ /* 0x000fea0003800000 */
[----:B------:R-:W-:Y:S01]  /*f5f0*/  BPT.TRAP 0x1 ;  /* 0x000000040000795c */ /* 0x000fe20000300000 */
.L_x_10272:
[----:B------:R0:W0:Y:S02]  /*f600*/  SYNCS.PHASECHK.TRANS64.TRYWAIT P0, [R5+URZ+0x32460], R0 ;  /* 0x03246000050075a7 */ /* 0x000024000800017f */
[----:B0-----:R-:W-:Y:S05]  /*f610*/  @!P0 NANOSLEEP.SYNCS 0x989680 ;  /* 0x009896800000895d */ /* 0x001fea0003900000 */
[----:B------:R-:W0:Y:S02]  /*f620*/  @!P0 SYNCS.PHASECHK.TRANS64 P0, [R5+URZ+0x32460], R0 ;  /* 0x03246000050085a7 */ /* 0x000e24000800007f */
[----:B0-----:R-:W-:Y:S05]  /*f630*/  @!P0 BRA `(.L_x_10272) ;  /* 0xfffffffc00f08947 */ /* 0x001fea000383ffff */
.L_x_10264:
[----:B------:R-:W-:Y:S05]  /*f640*/  BSYNC B0 ;  /* 0x0000000000007941 */ /* 0x000fea0003800000 */
.L_x_10263:
[----:B------:R-:W-:Y:S05]  /*f650*/  EXIT ;  /* 0x000000000000794d */ /* 0x000fea0003800000 */
.L_x_10139:
[----:B-1----:R-:W-:-:S04]  /*f660*/  IMAD.U32 R3, RZ, RZ, UR40 ;  /* 0x00000028ff037e24 */ /* 0x002fc8000f8e00ff */
[----:B------:R1:W2:Y:S03]  /*f670*/  SYNCS.PHASECHK.TRANS64.TRYWAIT P0, [R3+URZ+0x32400], R0 ;  /* 0x03240000030075a7 */ /* 0x0002a6000800017f */
[----:B--2---:R-:W-:Y:S05]  /*f680*/  @!P0 NANOSLEEP.SYNCS 0x989680 ;  /* 0x009896800000895d */ /* 0x004fea0003900000 */
[----:B------:R-:W2:Y:S02]  /*f690*/  @!P0 SYNCS.PHASECHK.TRANS64 P0, [R3+URZ+0x32400], R0 ;  /* 0x03240000030085a7 */ /* 0x000ea4000800007f */
[----:B--2---:R-:W-:Y:S05]  /*f6a0*/  @!P0 BRA `(.L_x_10139) ;  /* 0xfffffffc00ec8947 */ /* 0x004fea000383ffff */
[----:B------:R-:W-:Y:S05]  /*f6b0*/  BRA `(.L_x_10273) ;  /* 0xffffff20005c7947 */ /* 0x000fea000383ffff */
.L_x_10143:
[----:B0-----:R-:W-:-:S04]  /*f6c0*/  IMAD.U32 R4, RZ, RZ, UR52 ;  /* 0x00000034ff047e24 */ /* 0x001fc8000f8e00ff */
[----:B------:R0:W2:Y:S03]  /*f6d0*/  SYNCS.PHASECHK.TRANS64.TRYWAIT P1, [R4+URZ+0x32430], R3 ;  /* 0x03243003040075a7 */ /* 0x0000a6000802017f */
[----:B--2---:R-:W-:Y:S05]  /*f6e0*/  @!P1 NANOSLEEP.SYNCS 0x989680 ;  /* 0x009896800000995d */ /* 0x004fea0003900000 */
[----:B------:R-:W2:Y:S02]  /*f6f0*/  @!P1 SYNCS.PHASECHK.TRANS64 P1, [R4+URZ+0x32430], R3 ;  /* 0x03243003040095a7 */ /* 0x000ea4000802007f */
[----:B--2---:R-:W-:Y:S05]  /*f700*/  @!P1 BRA `(.L_x_10143) ;  /* 0xfffffffc00ec9947 */ /* 0x004fea000383ffff */
[----:B------:R-:W-:Y:S05]  /*f710*/  BRA `(.L_x_10142) ;  /* 0xffffff2000847947 */ /* 0x000fea000383ffff */
.L_x_10144:
[----:B0-----:R-:W-:-:S04]  /*f720*/  IMAD.U32 R5, RZ, RZ, UR40 ;  /* 0x00000028ff057e24 */ /* 0x001fc8000f8e00ff */
[----:B------:R0:W2:Y:S03]  /*f730*/  SYNCS.PHASECHK.TRANS64.TRYWAIT P1, [R5+URZ+0x32410], R0 ;  /* 0x03241000050075a7 */ /* 0x0000a6000802017f */
[----:B--2---:R-:W-:Y:S05]  /*f740*/  @!P1 NANOSLEEP.SYNCS 0x989680 ;  /* 0x009896800000995d */ /* 0x004fea0003900000 */
[----:B------:R-:W2:Y:S02]  /*f750*/  @!P1 SYNCS.PHASECHK.TRANS64 P1, [R5+URZ+0x32410], R0 ;  /* 0x03241000050095a7 */ /* 0x000ea4000802007f */
[----:B--2---:R-:W-:Y:S05]  /*f760*/  @!P1 BRA `(.L_x_10144) ;  /* 0xfffffffc00ec9947 */ /* 0x004fea000383ffff */
[----:B------:R-:W-:Y:S05]  /*f770*/  BRA `(.L_x_10274) ;  /* 0xffffff2400447947 */ /* 0x000fea000383ffff */
.L_x_10148:
[----:B0-----:R-:W-:-:S04]  /*f780*/  IMAD.U32 R0, RZ, RZ, UR52 ;  /* 0x00000034ff007e24 */ /* 0x001fc8000f8e00ff */
[----:B------:R0:W3:Y:S03]  /*f790*/  SYNCS.PHASECHK.TRANS64.TRYWAIT P1, [R0+URZ+0x32450], R3 ;  /* 0x03245003000075a7 */ /* 0x0000e6000802017f */
[----:B---3--:R-:W-:Y:S05]  /*f7a0*/  @!P1 NANOSLEEP.SYNCS 0x989680 ;  /* 0x009896800000995d */ /* 0x008fea0003900000 */
[----:B------:R-:W3:Y:S02]  /*f7b0*/  @!P1 SYNCS.PHASECHK.TRANS64 P1, [R0+URZ+0x32450], R3 ;  /* 0x03245003000095a7 */ /* 0x000ee4000802007f */
[----:B---3--:R-:W-:Y:S05]  /*f7c0*/  @!P1 BRA `(.L_x_10148) ;  /* 0xfffffffc00ec9947 */ /* 0x008fea000383ffff */
[----:B------:R-:W-:Y:S05]  /*f7d0*/  BRA `(.L_x_10147) ;  /* 0xffffff24004c7947 */ /* 0x000fea000383ffff */
.L_x_10155:
[----:B-1----:R-:W-:-:S04]  /*f7e0*/  IMAD.U32 R3, RZ, RZ, UR4 ;  /* 0x00000004ff037e24 */ /* 0x002fc8000f8e00ff */
[----:B------:R1:W2:Y:S03]  /*f7f0*/  SYNCS.PHASECHK.TRANS64.TRYWAIT P2, [R3+URZ+0x32430], R0 ;  /* 0x03243000030075a7 */ /* 0x0002a6000804017f */
[----:B--2---:R-:W-:Y:S05]  /*f800*/  @!P2 NANOSLEEP.SYNCS 0x989680 ;  /* 0x009896800000a95d */ /* 0x004fea0003900000 */
[----:B------:R-:W2:Y:S02]  /*f810*/  @!P2 SYNCS.PHASECHK.TRANS64 P2, [R3+URZ+0x32430], R0 ;  /* 0x032430000300a5a7 */ /* 0x000ea4000804007f */
[----:B--2---:R-:W-:Y:S05]  /*f820*/  @!P2 BRA `(.L_x_10155) ;  /* 0xfffffffc00eca947 */ /* 0x004fea000383ffff */
[----:B------:R-:W-:Y:S05]  /*f830*/  BRA `(.L_x_10154) ;  /* 0xffffff4400407947 */ /* 0x000fea000383ffff */
.L_x_10159:
[----:B-1----:R-:W-:-:S04]  /*f840*/  IMAD.U32 R3, RZ, RZ, UR4 ;  /* 0x00000004ff037e24 */ /* 0x002fc8000f8e00ff */
[----:B------:R1:W3:Y:S03]  /*f850*/  SYNCS.PHASECHK.TRANS64.TRYWAIT P2, [R3+URZ+0x32450], R0 ;  /* 0x03245000030075a7 */ /* 0x0002e6000804017f */
[----:B---3--:R-:W-:Y:S05]  /*f860*/  @!P2 NANOSLEEP.SYNCS 0x989680 ;  /* 0x009896800000a95d */ /* 0x008fea0003900000 */
[----:B------:R-:W3:Y:S02]  /*f870*/  @!P2 SYNCS.PHASECHK.TRANS64 P2, [R3+URZ+0x32450], R0 ;  /* 0x032450000300a5a7 */ /* 0x000ee4000804007f */
[----:B---3--:R-:W-:Y:S05]  /*f880*/  @!P2 BRA `(.L_x_10159) ;  /* 0xfffffffc00eca947 */ /* 0x008fea000383ffff */
[----:B------:R-:W-:Y:S05]  /*f890*/  BRA `(.L_x_10158) ;  /* 0xffffff4400bc7947 */ /* 0x000fea000383ffff */
.L_x_10204:
        /* <DEDUP_REMOVED lines=10> */
.L_x_10276:
[----:B------:R-:W-:Y:S05]  /*f940*/  BSYNC B0 ;  /* 0x0000000000007941 */ /* 0x000fea0003800000 */
.L_x_10275:
[----:B------:R-:W-:Y:S05]  /*f950*/  BRA `(.L_x_10277) ;  /* 0xffffffb400dc7947 */ /* 0x000fea000383ffff */
.L_x_10207:
[----:B0-----:R0:W1:Y:S02]  /*f960*/  SYNCS.PHASECHK.TRANS64.TRYWAIT P0, [R25+URZ+0x32440], R0 ;  /* 0x03244000190075a7 */ /* 0x001064000800017f */
[----:B-1----:R-:W-:Y:S05]  /*f970*/  @!P0 NANOSLEEP.SYNCS 0x989680 ;  /* 0x009896800000895d */ /* 0x002fea0003900000 */
[----:B------:R-:W1:Y:S02]  /*f980*/  @!P0 SYNCS.PHASECHK.TRANS64 P0, [R25+URZ+0x32440], R0 ;  /* 0x03244000190085a7 */ /* 0x000e64000800007f */
[----:B-1----:R-:W-:Y:S05]  /*f990*/  @!P0 BRA `(.L_x_10207) ;  /* 0xfffffffc00f08947 */ /* 0x002fea000383ffff */
[----:B------:R-:W-:Y:S05]  /*f9a0*/  BRA `(.L_x_10278) ;  /* 0xffffffb8000c7947 */ /* 0x000fea000383ffff */
.L_x_10208:
        /* <DEDUP_REMOVED lines=8> */
.L_x_10280:
[----:B------:R-:W-:Y:S05]  /*fa30*/  BSYNC B0 ;  /* 0x0000000000007941 */ /* 0x000fea0003800000 */
.L_x_10279:
        /* <DEDUP_REMOVED lines=9> */
.L_x_10281:
[----:B------:R-:W-:Y:S02]  /*fad0*/  IMAD.MOV.U32 R13, RZ, RZ, R4 ;  /* 0x000000ffff0d7224 */ /* 0x000fe400078e0004 */
[----:B------:R-:W-:Y:S02]  /*fae0*/  IMAD.MOV.U32 R12, RZ, RZ, 0x1 ;  /* 0x00000001ff0c7424 */ /* 0x000fe400078e00ff */
[----:B------:R-:W-:-:S07]  /*faf0*/  IMAD.MOV.U32 R3, RZ, RZ, R14 ;  /* 0x000000ffff037224 */ /* 0x000fce00078e000e */
[----:B------:R-:W-:Y:S05]  /*fb00*/  WARPSYNC.COLLECTIVE R15, `(.L_x_10282) ;  /* 0x000000000f087348 */ /* 0x000fea0003c00000 */
[----:B------:R0:W1:Y:S02]  /*fb10*/  SHFL.IDX P6, R14, R13, R12, R11 ;  /* 0x0000000c0d0e7389 */ /* 0x00006400000c000b */
[----:B01----:R-:W-:Y:S01]  /*fb20*/  ENDCOLLECTIVE ;  /* 0x000000000000791b */ /* 0x003fe20003800000 */
.L_x_10282:
        /* <DEDUP_REMOVED lines=15> */
.L_x_10283:
[----:B------:R-:W-:Y:S01]  /*fc20*/  @P0 LEA R6, R5, R22, 0x1 ;  /* 0x0000001605060211 */ /* 0x000fe200078e08ff */
[----:B------:R-:W-:Y:S02]  /*fc30*/  IMAD.MOV.U32 R13, RZ, RZ, R4 ;  /* 0x000000ffff0d7224 */ /* 0x000fe400078e0004 */
[----:B------:R-:W-:Y:S02]  /*fc40*/  IMAD.MOV.U32 R12, RZ, RZ, 0x2 ;  /* 0x00000002ff0c7424 */ /* 0x000fe400078e00ff */
[----:B------:R-:W-:-:S07]  /*fc50*/  IMAD.MOV.U32 R3, RZ, RZ, R14 ;  /* 0x000000ffff037224 */ /* 0x000fce00078e000e */
[----:B------:R-:W-:Y:S05]  /*fc60*/  WARPSYNC.COLLECTIVE R15, `(.L_x_10284) ;  /* 0x000000000f087348 */ /* 0x000fea0003c00000 */
[----:B------:R0:W1:Y:S02]  /*fc70*/  SHFL.IDX P6, R14, R13, R12, R11 ;  /* 0x0000000c0d0e7389 */ /* 0x00006400000c000b */
[----:B01----:R-:W-:Y:S01]  /*fc80*/  ENDCOLLECTIVE ;  /* 0x000000000000791b */ /* 0x003fe20003800000 */
.L_x_10284:
        /* <DEDUP_REMOVED lines=15> */
.L_x_10285:
[----:B------:R-:W-:Y:S02]  /*fd80*/  @P0 IMAD R6, R5, 0x2, R22 ;  /* 0x0000000205060824 */ /* 0x000fe400078e0216 */
[----:B------:R-:W-:Y:S02]  /*fd90*/  IMAD.MOV.U32 R13, RZ, RZ, R4 ;  /* 0x000000ffff0d7224 */ /* 0x000fe400078e0004 */
[----:B------:R-:W-:Y:S02]  /*fda0*/  IMAD.MOV.U32 R12, RZ, RZ, 0x3 ;  /* 0x00000003ff0c7424 */ /* 0x000fe400078e00ff */
[----:B------:R-:W-:-:S07]  /*fdb0*/  IMAD.MOV.U32 R3, RZ, RZ, R14 ;  /* 0x000000ffff037224 */ /* 0x000fce00078e000e */
[----:B------:R-:W-:Y:S05]  /*fdc0*/  WARPSYNC.COLLECTIVE R15, `(.L_x_10286) ;  /* 0x000000000f087348 */ /* 0x000fea0003c00000 */
[----:B------:R0:W1:Y:S02]  /*fdd0*/  SHFL.IDX P6, R14, R13, R12, R11 ;  /* 0x0000000c0d0e7389 */ /* 0x00006400000c000b */
[----:B01----:R-:W-:Y:S01]  /*fde0*/  ENDCOLLECTIVE ;  /* 0x000000000000791b */ /* 0x003fe20003800000 */
.L_x_10286:
        /* <DEDUP_REMOVED lines=15> */
.L_x_10287:
[----:B------:R-:W-:Y:S02]  /*fee0*/  @P0 IMAD R6, R5, 0x2, R22 ;  /* 0x0000000205060824 */ /* 0x000fe400078e0216 */
[----:B------:R-:W-:Y:S02]  /*fef0*/  IMAD.MOV.U32 R13, RZ, RZ, R4 ;  /* 0x000000ffff0d7224 */ /* 0x000fe400078e0004 */
[----:B------:R-:W-:Y:S02]  /*ff00*/  IMAD.MOV.U32 R12, RZ, RZ, 0x4 ;  /* 0x00000004ff0c7424 */ /* 0x000fe400078e00ff */
[----:B------:R-:W-:-:S07]  /*ff10*/  IMAD.MOV.U32 R3, RZ, RZ, R14 ;  /* 0x000000ffff037224 */ /* 0x000fce00078e000e */
[----:B------:R-:W-:Y:S05]  /*ff20*/  WARPSYNC.COLLECTIVE R15, `(.L_x_10288) ;  /* 0x000000000f087348 */ /* 0x000fea0003c00000 */
[----:B------:R0:W1:Y:S02]  /*ff30*/  SHFL.IDX P6, R14, R13, R12, R11 ;  /* 0x0000000c0d0e7389 */ /* 0x00006400000c000b */
[----:B01----:R-:W-:Y:S01]  /*ff40*/  ENDCOLLECTIVE ;  /* 0x000000000000791b */ /* 0x003fe20003800000 */
.L_x_10288:
        /* <DEDUP_REMOVED lines=10> */
[----:B------:R-:W-:Y:S02]  /*fff0*/  ISETP.GE.AND P0, PT, R31, 0x41, PT ;  /* 0x000000411f00780c */ /* 0x000fe40003f06270 */
[----:B0-----:R-:W-:-:S11]  /*10000*/  MOV R2, R14 ;  /* 0x0000000e00027202 */ /* 0x001fd60000000f00 */
[----:B------:R-:W-:Y:S05]  /*10010*/  WARPSYNC.COLLECTIVE R15, `(.L_x_10289) ;  /* 0x000000000f087348 */ /* 0x000fea0003c00000 */
[----:B------:R0:W1:Y:S02]  /*10020*/  SHFL.IDX P6, R14, R13, R12, R11 ;  /* 0x0000000c0d0e7389 */ /* 0x00006400000c000b */
[----:B01----:R-:W-:Y:S01]  /*10030*/  ENDCOLLECTIVE ;  /* 0x000000000000791b */ /* 0x003fe20003800000 */
.L_x_10289:
[----:B------:R-:W-:Y:S02]  /*10040*/  @P0 IMAD R6, R5, 0x2, R22 ;  /* 0x0000000205060824 */ /* 0x000fe400078e0216 */
[----:B------:R-:W-:Y:S02]  /*10050*/  IMAD.MOV.U32 R13, RZ, RZ, R4 ;  /* 0x000000ffff0d7224 */ /* 0x000fe400078e0004 */
[----:B------:R-:W-:Y:S02]  /*10060*/  IMAD.MOV.U32 R12, RZ, RZ, 0x5 ;  /* 0x00000005ff0c7424 */ /* 0x000fe400078e00ff */
[----:B------:R-:W-:-:S07]  /*10070*/  IMAD.MOV.U32 R3, RZ, RZ, R14 ;  /* 0x000000ffff037224 */ /* 0x000fce00078e000e */
[----:B------:R-:W-:Y:S05]  /*10080*/  WARPSYNC.COLLECTIVE R15, `(.L_x_10290) ;  /* 0x000000000f087348 */ /* 0x000fea0003c00000 */
[----:B------:R0:W1:Y:S02]  /*10090*/  SHFL.IDX P6, R14, R13, R12, R11 ;  /* 0x0000000c0d0e7389 */ /* 0x00006400000c000b */
[----:B01----:R-:W-:Y:S01]  /*100a0*/  ENDCOLLECTIVE ;  /* 0x000000000000791b */ /* 0x003fe20003800000 */
.L_x_10290:
        /* <DEDUP_REMOVED lines=10> */
.L_x_10291:
[----:B------:R-:W-:Y:S01]  /*10150*/  @!PT LDS RZ, [RZ] ;  /* 0x00000000fffff984 */ /* 0x000fe20000000800 */
[----:B------:R-:W-:Y:S01]  /*10160*/  @!PT LDS RZ, [RZ] ;  /* 0x00000000fffff984 */ /* 0x000fe20000000800 */
[----:B------:R-:W-:Y:S01]  /*10170*/  @!PT LDS RZ, [RZ] ;  /* 0x00000000fffff984 */ /* 0x000fe20000000800 */
[----:B------:R0:W-:Y:S01]  /*10180*/  @P0 LDGSTS.E.BYPASS.LTC128B.128 [R6+0x1e400], desc[UR36][R2.64], !P2 ;  /* 0x1e40000002060fae */ /* 0x0001e2000d101d64 */
[----:B------:R-:W-:Y:S01]  /*10190*/  IMAD.MOV.U32 R0, RZ, RZ, R14 ;  /* 0x000000ffff007224 */ /* 0x000fe200078e000e */
[----:B------:R-:W-:Y:S06]  /*101a0*/  BRA `(.L_x_10292) ;  /* 0xffffffb4007c7947 */ /* 0x000fec000383ffff */
.L_x_10213:
[----:B------:R0:W5:Y:S01]  /*101b0*/  LDL.LU R6, [R1+0x8] ;  /* 0x0000080001067983 */ /* 0x0001620000300800 */
[----:B------:R-:W-:Y:S01]  /*101c0*/  IMAD.MOV.U32 R13, RZ, RZ, R5 ;  /* 0x000000ffff0d7224 */ /* 0x000fe200078e0005 */
[----:B------:R-:W-:Y:S01]  /*101d0*/  IADD3 R4, R21, R4, RZ ;  /* 0x0000000415047210 */ /* 0x000fe20007ffe0ff */
[----:B------:R-:W-:Y:S01]  /*101e0*/  IMAD.MOV.U32 R12, RZ, RZ, RZ ;  /* 0x000000ffff0c7224 */ /* 0x000fe200078e00ff */
[----:B------:R-:W-:Y:S01]  /*101f0*/  LOP3.LUT R23, R23, 0xffffdfff, RZ, 0xc0, !PT ;  /* 0xffffdfff17177812 */ /* 0x000fe200078ec0ff */
[----:B------:R-:W-:Y:S02]  /*10200*/  IMAD.MOV.U32 R11, RZ, RZ, 0x181f ;  /* 0x0000181fff0b7424 */ /* 0x000fe400078e00ff */
[----:B------:R-:W-:-:S07]  /*10210*/  IMAD.MOV.U32 R15, RZ, RZ, -0x1 ;  /* 0xffffffffff0f7424 */ /* 0x000fce00078e00ff */
[----:B0----5:R-:W-:Y:S05]  /*10220*/  WARPSYNC.COLLECTIVE R15, `(.L_x_10293) ;  /* 0x000000000f087348 */ /* 0x021fea0003c00000 */
[----:B------:R1:W2:Y:S02]  /*10230*/  SHFL.IDX P6, R14, R13, R12, R11 ;  /* 0x0000000c0d0e7389 */ /* 0x0002a400000c000b */
[----:B012--5:R-:W-:Y:S01]  /*10240*/  ENDCOLLECTIVE ;  /* 0x000000000000791b */ /* 0x027fe20003800000 */
.L_x_10293:
[----:B------:R-:W-:Y:S02]  /*10250*/  IMAD.MOV.U32 R13, RZ, RZ, R0 ;  /* 0x000000ffff0d7224 */ /* 0x000fe400078e0000 */
[----:B------:R-:W-:-:S07]  /*10260*/  IMAD.MOV.U32 R3, RZ, RZ, R14 ;  /* 0x000000ffff037224 */ /* 0x000fce00078e000e */
[----:B------:R-:W-:Y:S05]  /*10270*/  WARPSYNC.COLLECTIVE R15, `(.L_x_10294) ;  /* 0x000000000f087348 */ /* 0x000fea0003c00000 */
[----:B------:R0:W1:Y:S02]  /*10280*/  SHFL.IDX P6, R14, R13, R12, R11 ;  /* 0x0000000c0d0e7389 */ /* 0x00006400000c000b */
[----:B01----:R-:W-:Y:S01]  /*10290*/  ENDCOLLECTIVE ;  /* 0x000000000000791b */ /* 0x003fe20003800000 */
.L_x_10294:
[----:B------:R-:W-:Y:S02]  /*102a0*/  IMAD.MOV.U32 R13, RZ, RZ, R5 ;  /* 0x000000ffff0d7224 */ /* 0x000fe400078e0005 */
[----:B------:R-:W-:Y:S02]  /*102b0*/  IMAD.MOV.U32 R12, RZ, RZ, 0x1 ;  /* 0x00000001ff0c7424 */ /* 0x000fe400078e00ff */
[----:B------:R-:W-:-:S07]  /*102c0*/  IMAD.MOV.U32 R10, RZ, RZ, R14 ;  /* 0x000000ffff0a7224 */ /* 0x000fce00078e000e */
[----:B------:R-:W-:Y:S05]  /*102d0*/  WARPSYNC.COLLECTIVE R15, `(.L_x_10295) ;  /* 0x000000000f087348 */ /* 0x000fea0003c00000 */
[----:B------:R0:W1:Y:S02]  /*102e0*/  SHFL.IDX P6, R14, R13, R12, R11 ;  /* 0x0000000c0d0e7389 */ /* 0x00006400000c000b */
[----:B01----:R-:W-:Y:S01]  /*102f0*/  ENDCOLLECTIVE ;  /* 0x000000000000791b */ /* 0x003fe20003800000 */
.L_x_10295:
[----:B------:R-:W-:Y:S02]  /*10300*/  IMAD.MOV.U32 R13, RZ, RZ, R0 ;  /* 0x000000ffff0d7224 */ /* 0x000fe400078e0000 */
[----:B------:R-:W-:-:S05]  /*10310*/  IMAD R6, R6, R7, RZ ;  /* 0x0000000706067224 */ /* 0x000fca00078e02ff */
[----:B------:R-:W-:-:S13]  /*10320*/  ISETP.GE.AND P2, PT, R4, R6, PT ;  /* 0x000000060400720c */ /* 0x000fda0003f46270 */
[----:B------:R-:W-:Y:S02]  /*10330*/  @!P2 LEA R10, P1, R20, R10, 0x1 ;  /* 0x0000000a140aa211 */ /* 0x000fe400078208ff */
[----:B------:R-:W-:-:S03]  /*10340*/  @P2 LOP3.LUT R23, R23, 0x2000, RZ, 0xfc, !PT ;  /* 0x0000200017172812 */ /* 0x000fc600078efcff */
[----:B------:R-:W-:Y:S01]  /*10350*/  @!P2 IMAD.X R3, RZ, RZ, R3, P1 ;  /* 0x000000ffff03a224 */ /* 0x000fe200008e0603 */
[----:B------:R-:W-:Y:S01]  /*10360*/  LOP3.LUT R23, R23, 0xffffefff, RZ, 0xc0, !PT ;  /* 0xffffefff17177812 */ /* 0x000fe200078ec0ff */
[----:B------:R-:W-:-:S05]  /*10370*/  @!P2 IMAD.MOV.U32 R2, RZ, RZ, R10 ;  /* 0x000000ffff02a224 */ /* 0x000fca00078e000a */
        /* <DEDUP_REMOVED lines=10> */
.L_x_10296:
[----:B------:R-:W-:Y:S01]  /*10420*/  @P2 LOP3.LUT R23, R23, 0x1000, RZ, 0xfc, !PT ;  /* 0x0000100017172812 */ /* 0x000fe200078efcff */
[----:B------:R-:W-:-:S03]  /*10430*/  IMAD.MOV.U32 R13, RZ, RZ, R5 ;  /* 0x000000ffff0d7224 */ /* 0x000fc600078e0005 */
[----:B------:R-:W-:Y:S01]  /*10440*/  LOP3.LUT R23, R23, 0xfffff7ff, RZ, 0xc0, !PT ;  /* 0xfffff7ff17177812 */ /* 0x000fe200078ec0ff */
[----:B------:R-:W-:Y:S02]  /*10450*/  IMAD.MOV.U32 R12, RZ, RZ, 0x2 ;  /* 0x00000002ff0c7424 */ /* 0x000fe400078e00ff */
[----:B------:R-:W-:-:S07]  /*10460*/  IMAD.MOV.U32 R7, RZ, RZ, R14 ;  /* 0x000000ffff077224 */ /* 0x000fce00078e000e */
[----:B------:R-:W-:Y:S05]  /*10470*/  WARPSYNC.COLLECTIVE R15, `(.L_x_10297) ;  /* 0x000000000f087348 */ /* 0x000fea0003c00000 */
[----:B------:R0:W1:Y:S02]  /*10480*/  SHFL.IDX P6, R14, R13, R12, R11 ;  /* 0x0000000c0d0e7389 */ /* 0x00006400000c000b */
[----:B01----:R-:W-:Y:S01]  /*10490*/  ENDCOLLECTIVE ;  /* 0x000000000000791b */ /* 0x003fe20003800000 */
.L_x_10297:
        /* <DEDUP_REMOVED lines=15> */
.L_x_10298:
[----:B------:R-:W-:Y:S01]  /*10590*/  @P2 LOP3.LUT R23, R23, 0x800, RZ, 0xfc, !PT ;  /* 0x0000080017172812 */ /* 0x000fe200078efcff */
[----:B------:R-:W-:-:S03]  /*105a0*/  IMAD.MOV.U32 R13, RZ, RZ, R5 ;  /* 0x000000ffff0d7224 */ /* 0x000fc600078e0005 */
[----:B------:R-:W-:Y:S01]  /*105b0*/  LOP3.LUT R23, R23, 0xfffffdff, RZ, 0xc0, !PT ;  /* 0xfffffdff17177812 */ /* 0x000fe200078ec0ff */
[----:B------:R-:W-:Y:S01]  /*105c0*/  IMAD.MOV.U32 R12, RZ, RZ, 0x3 ;  /* 0x00000003ff0c7424 */ /* 0x000fe200078e00ff */
[----:B------:R-:W-:-:S04]  /*105d0*/  MOV R11, R14 ;  /* 0x0000000e000b7202 */ /* 0x000fc80000000f00 */
[----:B------:R-:W-:-:S05]  /*105e0*/  @!P2 LEA R11, P1, R20, R11, 0x1 ;  /* 0x0000000b140ba211 */ /* 0x000fca00078208ff */
[----:B------:R-:W-:Y:S02]  /*105f0*/  @!P2 IMAD.X R8, RZ, RZ, R2, P1 ;  /* 0x000000ffff08a224 */ /* 0x000fe400008e0602 */
[----:B------:R-:W-:Y:S02]  /*10600*/  @!P2 IMAD.MOV.U32 R2, RZ, RZ, R11 ;  /* 0x000000ffff02a224 */ /* 0x000fe400078e000b */
[----:B------:R-:W-:Y:S02]  /*10610*/  IMAD.MOV.U32 R11, RZ, RZ, 0x181f ;  /* 0x0000181fff0b7424 */ /* 0x000fe400078e00ff */
[----:B------:R-:W-:-:S07]  /*10620*/  @!P2 IMAD.MOV.U32 R3, RZ, RZ, R8 ;  /* 0x000000ffff03a224 */ /* 0x000fce00078e0008 */
[----:B------:R-:W-:Y:S05]  /*10630*/  WARPSYNC.COLLECTIVE R15, `(.L_x_10299) ;  /* 0x000000000f087348 */ /* 0x000fea0003c00000 */
[----:B------:R0:W1:Y:S02]  /*10640*/  SHFL.IDX P6, R14, R13, R12, R11 ;  /* 0x0000000c0d0e7389 */ /* 0x00006400000c000b */
[----:B01----:R-:W-:Y:S01]  /*10650*/  ENDCOLLECTIVE ;  /* 0x000000000000791b */ /* 0x003fe20003800000 */
.L_x_10299:
[----:B------:R-:W-:Y:S01]  /*10660*/  @!PT LDS RZ, [RZ] ;  /* 0x00000000fffff984 */ /* 0x000fe20000000800 */
[----:B------:R-:W-:Y:S01]  /*10670*/  @!PT LDS RZ, [RZ] ;  /* 0x00000000fffff984 */ /* 0x000fe20000000800 */
[----:B------:R-:W-:Y:S01]  /*10680*/  @!PT LDS RZ, [RZ] ;  /* 0x00000000fffff984 */ /* 0x000fe20000000800 */
[----:B------:R0:W-:Y:S01]  /*10690*/  @!P2 LDGSTS.E.BYPASS.LTC128B.128 [R26+0x19400], desc[UR36][R2.64], !P0 ;  /* 0x19400000021aafae */ /* 0x0001e2000c101d64 */
[----:B------:R-:W-:Y:S02]  /*106a0*/  IMAD.MOV.U32 R13, RZ, RZ, R0 ;  /* 0x000000ffff0d7224 */ /* 0x000fe400078e0000 */
[----:B0-----:R-:W-:-:S05]  /*106b0*/  VIADD R2, R4, 0x30 ;  /* 0x0000003004027836 */ /* 0x001fca0000000000 */
[----:B------:R-:W-:Y:S01]  /*106c0*/  ISETP.GE.AND P2, PT, R2, R6, PT ;  /* 0x000000060200720c */ /* 0x000fe20003f46270 */
[----:B------:R-:W-:-:S12]  /*106d0*/  IMAD.MOV.U32 R2, RZ, RZ, R14 ;  /* 0x000000ffff027224 */ /* 0x000fd800078e000e */
[----:B------:R-:W-:Y:S05]  /*106e0*/  WARPSYNC.COLLECTIVE R15, `(.L_x_10300) ;  /* 0x000000000f087348 */ /* 0x000fea0003c00000 */
[----:B------:R0:W1:Y:S02]  /*106f0*/  SHFL.IDX P6, R14, R13, R12, R11 ;  /* 0x0000000c0d0e7389 */ /* 0x00006400000c000b */
[----:B01----:R-:W-:Y:S01]  /*10700*/  ENDCOLLECTIVE ;  /* 0x000000000000791b */ /* 0x003fe20003800000 */
.L_x_10300:
[----:B------:R-:W-:-:S04]  /*10710*/  @P2 LOP3.LUT R23, R23, 0x200, RZ, 0xfc, !PT ;  /* 0x0000020017172812 */ /* 0x000fc800078efcff */
[----:B------:R-:W-:Y:S01]  /*10720*/  LOP3.LUT R23, R23, 0xfffffeff, RZ, 0xc0, !PT ;  /* 0xfffffeff17177812 */ /* 0x000fe200078ec0ff */
[----:B------:R-:W-:-:S05]  /*10730*/  IMAD.MOV.U32 R12, RZ, RZ, R14 ;  /* 0x000000ffff0c7224 */ /* 0x000fca00078e000e */
[----:B------:R-:W-:Y:S01]  /*10740*/  @!P2 LEA R14, P1, R20, R12, 0x1 ;  /* 0x0000000c140ea211 */ /* 0x000fe200078208ff */
[----:B------:R-:W-:-:S04]  /*10750*/  IMAD.MOV.U32 R12, RZ, RZ, 0x4 ;  /* 0x00000004ff0c7424 */ /* 0x000fc800078e00ff */
        /* <DEDUP_REMOVED lines=8> */
[----:B0-----:R-:W-:Y:S05]  /*107e0*/  WARPSYNC.COLLECTIVE R15, `(.L_x_10301) ;  /* 0x000000000f087348 */ /* 0x001fea0003c00000 */
[----:B------:R1:W2:Y:S02]  /*107f0*/  SHFL.IDX P6, R14, R13, R12, R11 ;  /* 0x0000000c0d0e7389 */ /* 0x0002a400000c000b */
[----:B012---:R-:W-:Y:S01]  /*10800*/  ENDCOLLECTIVE ;  /* 0x000000000000791b */ /* 0x007fe20003800000 */
.L_x_10301:
[----:B------:R-:W-:-:S05]  /*10810*/  VIADD R2, R4, 0x40 ;  /* 0x0000004004027836 */ /* 0x000fca0000000000 */
[----:B------:R-:W-:Y:S01]  /*10820*/  ISETP.GE.AND P2, PT, R2, R6, PT ;  /* 0x000000060200720c */ /* 0x000fe20003f46270 */
[----:B------:R-:W-:Y:S01]  /*10830*/  IMAD.MOV.U32 R13, RZ, RZ, R0 ;  /* 0x000000ffff0d7224 */ /* 0x000fe200078e0000 */
[----:B------:R-:W-:-:S11]  /*10840*/  MOV R2, R14 ;  /* 0x0000000e00027202 */ /* 0x000fd60000000f00 */
[----:B------:R-:W-:Y:S05]  /*10850*/  WARPSYNC.COLLECTIVE R15, `(.L_x_10302) ;  /* 0x000000000f087348 */ /* 0x000fea0003c00000 */
[----:B------:R0:W1:Y:S02]  /*10860*/  SHFL.IDX P6, R14, R13, R12, R11 ;  /* 0x0000000c0d0e7389 */ /* 0x00006400000c000b */
[----:B01----:R-:W-:Y:S01]  /*10870*/  ENDCOLLECTIVE ;  /* 0x000000000000791b */ /* 0x003fe20003800000 */
.L_x_10302:
[----:B------:R-:W-:-:S04]  /*10880*/  @P2 LOP3.LUT R23, R23, 0x100, RZ, 0xfc, !PT ;  /* 0x0000010017172812 */ /* 0x000fc800078efcff */
[----:B------:R-:W-:Y:S01]  /*10890*/  LOP3.LUT R23, R23, 0xffffff7f, RZ, 0xc0, !PT ;  /* 0xffffff7f17177812 */ /* 0x000fe200078ec0ff */
[----:B------:R-:W-:Y:S02]  /*108a0*/  IMAD.MOV.U32 R13, RZ, RZ, R5 ;  /* 0x000000ffff0d7224 */ /* 0x000fe400078e0005 */
[----:B------:R-:W-:-:S05]  /*108b0*/  IMAD.MOV.U32 R12, RZ, RZ, R14 ;  /* 0x000000ffff0c7224 */ /* 0x000fca00078e000e */
[----:B------:R-:W-:-:S05]  /*108c0*/  @!P2 LEA R15, P1, R20, R12, 0x1 ;  /* 0x0000000c140fa211 */ /* 0x000fca00078208ff */
[----:B------:R-:W-:Y:S02]  /*108d0*/  @!P2 IMAD.X R12, RZ, RZ, R2, P1 ;  /* 0x000000ffff0ca224 */ /* 0x000fe400008e0602 */
[----:B------:R-:W-:Y:S02]  /*108e0*/  @!P2 IMAD.MOV.U32 R2, RZ, RZ, R15 ;  /* 0x000000ffff02a224 */ /* 0x000fe400078e000f */
[----:B------:R-:W-:Y:S02]  /*108f0*/  @!P2 IMAD.MOV.U32 R3, RZ, RZ, R12 ;  /* 0x000000ffff03a224 */ /* 0x000fe400078e000c */
[----:B------:R-:W-:Y:S02]  /*10900*/  IMAD.MOV.U32 R12, RZ, RZ, 0x5 ;  /* 0x00000005ff0c7424 */ /* 0x000fe400078e00ff */
[----:B------:R-:W-:Y:S01]  /*10910*/  IMAD.MOV.U32 R15, RZ, RZ, -0x1 ;  /* 0xffffffffff0f7424 */ /* 0x000fe200078e00ff */
[----:B------:R-:W-:Y:S01]  /*10920*/  @!PT LDS RZ, [RZ] ;  /* 0x00000000fffff984 */ /* 0x000fe20000000800 */
[----:B------:R-:W-:Y:S01]  /*10930*/  @!PT LDS RZ, [RZ] ;  /* 0x00000000fffff984 */ /* 0x000fe20000000800 */
[----:B------:R-:W-:Y:S01]  /*10940*/  @!PT LDS RZ, [RZ] ;  /* 0x00000000fffff984 */ /* 0x000fe20000000800 */
[----:B------:R0:W-:Y:S06]  /*10950*/  @!P2 LDGSTS.E.BYPASS.LTC128B.128 [R26+0x1a400], desc[UR36][R2.64], !P0 ;  /* 0x1a400000021aafae */ /* 0x0001ec000c101d64 */
[----:B0-----:R-:W-:Y:S05]  /*10960*/  WARPSYNC.COLLECTIVE R15, `(.L_x_10303) ;  /* 0x000000000f087348 */ /* 0x001fea0003c00000 */
[----:B------:R1:W2:Y:S02]  /*10970*/  SHFL.IDX P6, R14, R13, R12, R11 ;  /* 0x0000000c0d0e7389 */ /* 0x0002a400000c000b */
[----:B012---:R-:W-:Y:S01]  /*10980*/  ENDCOLLECTIVE ;  /* 0x000000000000791b */ /* 0x007fe20003800000 */
.L_x_10303:
[----:B------:R-:W-:-:S05]  /*10990*/  VIADD R2, R4, 0x50 ;  /* 0x0000005004027836 */ /* 0x000fca0000000000 */
[----:B------:R-:W-:Y:S01]  /*109a0*/  ISETP.GE.AND P2, PT, R2, R6, PT ;  /* 0x000000060200720c */ /* 0x000fe20003f46270 */
[----:B------:R-:W-:Y:S02]  /*109b0*/  IMAD.MOV.U32 R13, RZ, RZ, R0 ;  /* 0x000000ffff0d7224 */ /* 0x000fe400078e0000 */
[----:B------:R-:W-:-:S10]  /*109c0*/  IMAD.MOV.U32 R8, RZ, RZ, R14 ;  /* 0x000000ffff087224 */ /* 0x000fd400078e000e */
[----:B------:R-:W-:Y:S05]  /*109d0*/  WARPSYNC.COLLECTIVE R15, `(.L_x_10304) ;  /* 0x000000000f087348 */ /* 0x000fea0003c00000 */
[----:B------:R0:W1:Y:S02]  /*109e0*/  SHFL.IDX P6, R14, R13, R12, R11 ;  /* 0x0000000c0d0e7389 */ /* 0x00006400000c000b */
[----:B01----:R-:W-:Y:S01]  /*109f0*/  ENDCOLLECTIVE ;  /* 0x000000000000791b */ /* 0x003fe20003800000 */
.L_x_10304:
[----:B------:R-:W-:-:S04]  /*10a00*/  @P2 LOP3.LUT R23, R23, 0x80, RZ, 0xfc, !PT ;  /* 0x0000008017172812 */ /* 0x000fc800078efcff */
[----:B------:R-:W-:Y:S01]  /*10a10*/  LOP3.LUT R23, R23, 0xffffffbf, RZ, 0xc0, !PT ;  /* 0xffffffbf17177812 */ /* 0x000fe200078ec0ff */
[----:B------:R-:W-:Y:S01]  /*10a20*/  IMAD.MOV.U32 R13, RZ, RZ, R5 ;  /* 0x000000ffff0d7224 */ /* 0x000fe200078e0005 */
[----:B------:R-:W-:Y:S01]  /*10a30*/  MOV R12, 0x6 ;  /* 0x00000006000c7802 */ /* 0x000fe20000000f00 */
[----:B------:R-:W-:-:S07]  /*10a40*/  IMAD.MOV.U32 R9, RZ, RZ, R14 ;  /* 0x000000ffff097224 */ /* 0x000fce00078e000e */
[----:B------:R-:W-:Y:S05]  /*10a50*/  WARPSYNC.COLLECTIVE R15, `(.L_x_10305) ;  /* 0x000000000f087348 */ /* 0x000fea0003c00000 */
[----:B------:R0:W1:Y:S02]  /*10a60*/  SHFL.IDX P6, R14, R13, R12, R11 ;  /* 0x0000000c0d0e7389 */ /* 0x00006400000c000b */
[----:B01----:R-:W-:Y:S01]  /*10a70*/  ENDCOLLECTIVE ;  /* 0x000000000000791b */ /* 0x003fe20003800000 */
.L_x_10305:
        /* <DEDUP_REMOVED lines=13> */
.L_x_10306:
[----:B------:R-:W-:-:S05]  /*10b50*/  VIADD R3, R4, 0x60 ;  /* 0x0000006004037836 */ /* 0x000fca0000000000 */
[----:B------:R-:W-:Y:S01]  /*10b60*/  ISETP.GE.AND P2, PT, R3, R6, PT ;  /* 0x000000060300720c */ /* 0x000fe20003f46270 */
[----:B------:R-:W-:Y:S02]  /*10b70*/  IMAD.MOV.U32 R13, RZ, RZ, R5 ;  /* 0x000000ffff0d7224 */ /* 0x000fe400078e0005 */
[----:B------:R-:W-:-:S10]  /*10b80*/  IMAD.MOV.U32 R12, RZ, RZ, 0x7 ;  /* 0x00000007ff0c7424 */ /* 0x000fd400078e00ff */
[----:B------:R-:W-:Y:S01]  /*10b90*/  @P2 LOP3.LUT R23, R23, 0x40, RZ, 0xfc, !PT ;  /* 0x0000004017172812 */ /* 0x000fe200078efcff */
[----:B------:R-:W-:-:S07]  /*10ba0*/  IMAD.MOV.U32 R7, RZ, RZ, R14 ;  /* 0x000000ffff077224 */ /* 0x000fce00078e000e */
[----:B------:R-:W-:Y:S05]  /*10bb0*/  WARPSYNC.COLLECTIVE R15, `(.L_x_10307) ;  /* 0x000000000f087348 */ /* 0x000fea0003c00000 */
[----:B------:R0:W1:Y:S02]  /*10bc0*/  SHFL.IDX P6, R14, R13, R12, R11 ;  /* 0x0000000c0d0e7389 */ /* 0x00006400000c000b */
[----:B01----:R-:W-:Y:S01]  /*10bd0*/  ENDCOLLECTIVE ;  /* 0x000000000000791b */ /* 0x003fe20003800000 */
.L_x_10307:
        /* <DEDUP_REMOVED lines=13> */
.L_x_10308:
[----:B------:R-:W-:Y:S01]  /*10cb0*/  IMAD.MOV.U32 R0, RZ, RZ, R14 ;  /* 0x000000ffff007224 */ /* 0x000fe200078e000e */
[----:B------:R-:W-:Y:S06]  /*10cc0*/  BRA `(.L_x_10309) ;  /* 0xffffffb400b47947 */ /* 0x000fec000383ffff */
.L_x_10217:
        /* <DEDUP_REMOVED lines=8> */
.L_x_10311:
[----:B------:R-:W-:Y:S05]  /*10d50*/  BSYNC B0 ;  /* 0x0000000000007941 */ /* 0x000fea0003800000 */
.L_x_10310:
[----:B------:R-:W-:Y:S01]  /*10d60*/  IMAD.MOV.U32 R13, RZ, RZ, R0 ;  /* 0x000000ffff0d7224 */ /* 0x000fe200078e0000 */
[----:B------:R-:W-:Y:S01]  /*10d70*/  MOV R2, R14 ;  /* 0x0000000e00027202 */ /* 0x000fe20000000f00 */
[----:B------:R-:W-:Y:S01]  /*10d80*/  IMAD.MOV.U32 R12, RZ, RZ, RZ ;  /* 0x000000ffff0c7224 */ /* 0x000fe200078e00ff */
[----:B------:R-:W-:Y:S01]  /*10d90*/  LOP3.LUT P5, RZ, R23, 0x2000, RZ, 0xc0, !PT ;  /* 0x0000200017ff7812 */ /* 0x000fe200078ac0ff */
[----:B------:R-:W-:Y:S02]  /*10da0*/  IMAD.MOV.U32 R11, RZ, RZ, 0x181f ;  /* 0x0000181fff0b7424 */ /* 0x000fe400078e00ff */
[----:B------:R-:W-:-:S10]  /*10db0*/  IMAD.MOV.U32 R15, RZ, RZ, -0x1 ;  /* 0xffffffffff0f7424 */ /* 0x000fd400078e00ff */
[----:B------:R-:W-:Y:S05]  /*10dc0*/  WARPSYNC.COLLECTIVE R15, `(.L_x_10312) ;  /* 0x000000000f087348 */ /* 0x000fea0003c00000 */
[----:B------:R0:W1:Y:S02]  /*10dd0*/  SHFL.IDX P6, R14, R13, R12, R11 ;  /* 0x0000000c0d0e7389 */ /* 0x00006400000c000b */
[----:B01----:R-:W-:Y:S01]  /*10de0*/  ENDCOLLECTIVE ;  /* 0x000000000000791b */ /* 0x003fe20003800000 */
.L_x_10312:
[----:B------:R-:W-:Y:S02]  /*10df0*/  IMAD.MOV.U32 R13, RZ, RZ, R4 ;  /* 0x000000ffff0d7224 */ /* 0x000fe400078e0004 */
[----:B------:R-:W-:Y:S02]  /*10e00*/  IMAD.MOV.U32 R12, RZ, RZ, 0x1 ;  /* 0x00000001ff0c7424 */ /* 0x000fe400078e00ff */
[----:B------:R-:W-:-:S07]  /*10e10*/  IMAD.MOV.U32 R3, RZ, RZ, R14 ;  /* 0x000000ffff037224 */ /* 0x000fce00078e000e */
[----:B------:R-:W-:Y:S05]  /*10e20*/  WARPSYNC.COLLECTIVE R15, `(.L_x_10313) ;  /* 0x000000000f087348 */ /* 0x000fea0003c00000 */
[----:B------:R0:W1:Y:S02]  /*10e30*/  SHFL.IDX P6, R14, R13, R12, R11 ;  /* 0x0000000c0d0e7389 */ /* 0x00006400000c000b */
[----:B01----:R-:W-:Y:S01]  /*10e40*/  ENDCOLLECTIVE ;  /* 0x000000000000791b */ /* 0x003fe20003800000 */
.L_x_10313:
        /* <DEDUP_REMOVED lines=10> */
.L_x_10314:
[----:B------:R-:W-:Y:S01]  /*10ef0*/  @!PT LDS RZ, [RZ] ;  /* 0x00000000fffff984 */ /* 0x000fe20000000800 */
[----:B------:R-:W-:Y:S01]  /*10f00*/  @!PT LDS RZ, [RZ] ;  /* 0x00000000fffff984 */ /* 0x000fe20000000800 */
[----:B------:R-:W-:Y:S01]  /*10f10*/  @!PT LDS RZ, [RZ] ;  /* 0x00000000fffff984 */ /* 0x000fe20000000800 */
[----:B------:R-:W-:Y:S04]  /*10f20*/  @!P5 LDGSTS.E.BYPASS.LTC128B.128 [R26+0x22400], desc[UR36][R2.64], !P4 ;  /* 0x22400000021adfae */ /* 0x000fe8000e101d64 */
[----:B------:R-:W-:Y:S04]  /*10f30*/  @!P5 LDGSTS.E.BYPASS.LTC128B.128 [R26+0x26400], desc[UR36][R2.64+0x80], !P3 ;  /* 0x26400080021adfae */ /* 0x000fe8000d901d64 */
[----:B------:R-:W-:Y:S01]  /*10f40*/  @!P5 LDGSTS.E.BYPASS.LTC128B.128 [R26+0x2a400], desc[UR36][R2.64+0x100], !P2 ;  /* 0x2a400100021adfae */ /* 0x000fe2000d101d64 */
[----:B------:R-:W-:-:S03]  /*10f50*/  IMAD.MOV.U32 R13, RZ, RZ, R4 ;  /* 0x000000ffff0d7224 */ /* 0x000fc600078e0004 */
[----:B------:R0:W-:Y:S01]  /*10f60*/  @!P5 LDGSTS.E.BYPASS.LTC128B.128 [R26+0x2e400], desc[UR36][R2.64+0x180], !P1 ;  /* 0x2e400180021adfae */ /* 0x0001e2000c901d64 */
[----:B------:R-:W-:Y:S01]  /*10f70*/  IMAD.MOV.U32 R12, RZ, RZ, 0x2 ;  /* 0x00000002ff0c7424 */ /* 0x000fe200078e00ff */
[C---:B------:R-:W-:Y:S02]  /*10f80*/  LOP3.LUT P5, RZ, R23.reuse, 0x800, RZ, 0xc0, !PT ;  /* 0x0000080017ff7812 */ /* 0x040fe400078ac0ff */
[----:B------:R-:W-:Y:S01]  /*10f90*/  LOP3.LUT P6, RZ, R23, 0x1000, RZ, 0xc0, !PT ;  /* 0x0000100017ff7812 */ /* 0x000fe200078cc0ff */
[----:B0-----:R-:W-:-:S12]  /*10fa0*/  IMAD.MOV.U32 R2, RZ, RZ, R14 ;  /* 0x000000ffff027224 */ /* 0x001fd800078e000e */
[----:B------:R-:W-:-:S05]  /*10fb0*/  @!P6 LEA R2, P0, R6, R2, 0x1 ;  /* 0x000000020602e211 */ /* 0x000fca00078008ff */
[----:B------:R-:W-:-:S05]  /*10fc0*/  @!P6 IMAD.X R3, RZ, RZ, R5, P0 ;  /* 0x000000ffff03e224 */ /* 0x000fca00000e0605 */
[----:B------:R0:W-:Y:S04]  /*10fd0*/  @!P6 LDGSTS.E.BYPASS.LTC128B.128 [R26+0x22c00], desc[UR36][R2.64], !P4 ;  /* 0x22c00000021aefae */ /* 0x0001e8000e101d64 */
[----:B------:R0:W-:Y:S04]  /*10fe0*/  @!P6 LDGSTS.E.BYPASS.LTC128B.128 [R26+0x26c00], desc[UR36][R2.64+0x80], !P3 ;  /* 0x26c00080021aefae */ /* 0x0001e8000d901d64 */
[----:B------:R0:W-:Y:S04]  /*10ff0*/  @!P6 LDGSTS.E.BYPASS.LTC128B.128 [R26+0x2ac00], desc[UR36][R2.64+0x100], !P2 ;  /* 0x2ac00100021aefae */ /* 0x0001e8000d101d64 */
[----:B------:R0:W-:Y:S02]  /*11000*/  @!P6 LDGSTS.E.BYPASS.LTC128B.128 [R26+0x2ec00], desc[UR36][R2.64+0x180], !P1 ;  /* 0x2ec00180021aefae */ /* 0x0001e4000c901d64 */
[----:B0-----:R-:W-:Y:S05]  /*11010*/  WARPSYNC.COLLECTIVE R15, `(.L_x_10315) ;  /* 0x000000000f087348 */ /* 0x001fea0003c00000 */
[----:B------:R1:W2:Y:S02]  /*11020*/  SHFL.IDX P6, R14, R13, R12, R11 ;  /* 0x0000000c0d0e7389 */ /* 0x0002a400000c000b */
[----:B012---:R-:W-:Y:S01]  /*11030*/  ENDCOLLECTIVE ;  /* 0x000000000000791b */ /* 0x007fe20003800000 */
.L_x_10315:
[----:B------:R-:W-:Y:S02]  /*11040*/  IMAD.MOV.U32 R13, RZ, RZ, R0 ;  /* 0x000000ffff0d7224 */ /* 0x000fe400078e0000 */
[----:B------:R-:W-:-:S07]  /*11050*/  IMAD.MOV.U32 R5, RZ, RZ, R14 ;  /* 0x000000ffff057224 */ /* 0x000fce00078e000e */
[----:B------:R-:W-:Y:S05]  /*11060*/  WARPSYNC.COLLECTIVE R15, `(.L_x_10316) ;  /* 0x000000000f087348 */ /* 0x000fea0003c00000 */
[----:B------:R0:W1:Y:S02]  /*11070*/  SHFL.IDX P6, R14, R13, R12, R11 ;  /* 0x0000000c0d0e7389 */ /* 0x00006400000c000b */
[----:B01----:R-:W-:Y:S01]  /*11080*/  ENDCOLLECTIVE ;  /* 0x000000000000791b */ /* 0x003fe20003800000 */
.L_x_10316:
[----:B------:R-:W-:Y:S02]  /*11090*/  IMAD.MOV.U32 R13, RZ, RZ, R4 ;  /* 0x000000ffff0d7224 */ /* 0x000fe400078e0004 */
[----:B------:R-:W-:Y:S01]  /*110a0*/  IMAD.MOV.U32 R12, RZ, RZ, 0x3 ;  /* 0x00000003ff0c7424 */ /* 0x000fe200078e00ff */
[----:B------:R-:W-:-:S07]  /*110b0*/  MOV R2, R14 ;  /* 0x0000000e00027202 */ /* 0x000fce0000000f00 */
[----:B------:R-:W-:Y:S05]  /*110c0*/  WARPSYNC.COLLECTIVE R15, `(.L_x_10317) ;  /* 0x000000000f087348 */ /* 0x000fea0003c00000 */
[----:B------:R0:W1:Y:S02]  /*110d0*/  SHFL.IDX P6, R14, R13, R12, R11 ;  /* 0x0000000c0d0e7389 */ /* 0x00006400000c000b */
[----:B01----:R-:W-:Y:S01]  /*110e0*/  ENDCOLLECTIVE ;  /* 0x000000000000791b */ /* 0x003fe20003800000 */
.L_x_10317:
[----:B------:R-:W-:-:S05]  /*110f0*/  @!P5 LEA R2, P0, R6, R2, 0x1 ;  /* 0x000000020602d211 */ /* 0x000fca00078008ff */
[----:B------:R-:W-:-:S05]  /*11100*/  @!P5 IMAD.X R3, RZ, RZ, R5, P0 ;  /* 0x000000ffff03d224 */ /* 0x000fca00000e0605 */
[----:B------:R-:W-:Y:S01]  /*11110*/  @!PT LDS RZ, [RZ] ;  /* 0x00000000fffff984 */ /* 0x000fe20000000800 */
[----:B------:R-:W-:Y:S01]  /*11120*/  @!PT LDS RZ, [RZ] ;  /* 0x00000000fffff984 */ /* 0x000fe20000000800 */
[----:B------:R-:W-:Y:S01]  /*11130*/  @!PT LDS RZ, [RZ] ;  /* 0x00000000fffff984 */ /* 0x000fe20000000800 */
[----:B------:R0:W-:Y:S01]  /*11140*/  @!P5 LDGSTS.E.BYPASS.LTC128B.128 [R26+0x23400], desc[UR36][R2.64], !P4 ;  /* 0x23400000021adfae */ /* 0x0001e2000e101d64 */
[----:B------:R-:W-:-:S03]  /*11150*/  IMAD.MOV.U32 R13, RZ, RZ, R0 ;  /* 0x000000ffff0d7224 */ /* 0x000fc600078e0000 */
[----:B------:R0:W-:Y:S04]  /*11160*/  @!P5 LDGSTS.E.BYPASS.LTC128B.128 [R26+0x27400], desc[UR36][R2.64+0x80], !P3 ;  /* 0x27400080021adfae */ /* 0x0001e8000d901d64 */
[----:B------:R0:W-:Y:S01]  /*11170*/  @!P5 LDGSTS.E.BYPASS.LTC128B.128 [R26+0x2b400], desc[UR36][R2.64+0x100], !P2 ;  /* 0x2b400100021adfae */ /* 0x0001e2000d101d64 */
[----:B------:R-:W-:-:S03]  /*11180*/  IMAD.MOV.U32 R5, RZ, RZ, R14 ;  /* 0x000000ffff057224 */ /* 0x000fc600078e000e */
[----:B------:R0:W-:Y:S01]  /*11190*/  @!P5 LDGSTS.E.BYPASS.LTC128B.128 [R26+0x2f400], desc[UR36][R2.64+0x180], !P1 ;  /* 0x2f400180021adfae */ /* 0x0001e2000c901d64 */
[----:B------:R-:W-:-:S13]  /*111a0*/  LOP3.LUT P5, RZ, R23, 0x100, RZ, 0xc0, !PT ;  /* 0x0000010017ff7812 */ /* 0x000fda00078ac0ff */
[----:B0-----:R-:W-:Y:S05]  /*111b0*/  WARPSYNC.COLLECTIVE R15, `(.L_x_10318) ;  /* 0x000000000f087348 */ /* 0x001fea0003c00000 */
[----:B------:R1:W2:Y:S02]  /*111c0*/  SHFL.IDX P6, R14, R13, R12, R11 ;  /* 0x0000000c0d0e7389 */ /* 0x0002a400000c000b */
[----:B012---:R-:W-:Y:S01]  /*111d0*/  ENDCOLLECTIVE ;  /* 0x000000000000791b */ /* 0x007fe20003800000 */
.L_x_10318:
[----:B------:R-:W-:Y:S02]  /*111e0*/  IMAD.MOV.U32 R13, RZ, RZ, R4 ;  /* 0x000000ffff0d7224 */ /* 0x000fe400078e0004 */
[----:B------:R-:W-:Y:S01]  /*111f0*/  IMAD.MOV.U32 R12, RZ, RZ, 0x4 ;  /* 0x00000004ff0c7424 */ /* 0x000fe200078e00ff */
[----:B------:R-:W-:Y:S01]  /*11200*/  LOP3.LUT P6, RZ, R23, 0x200, RZ, 0xc0, !PT ;  /* 0x0000020017ff7812 */ /* 0x000fe200078cc0ff */
[----:B------:R-:W-:-:S12]  /*11210*/  IMAD.MOV.U32 R2, RZ, RZ, R14 ;  /* 0x000000ffff027224 */ /* 0x000fd800078e000e */
[----:B------:R-:W-:-:S05]  /*11220*/  @!P6 LEA R2, P0, R6, R2, 0x1 ;  /* 0x000000020602e211 */ /* 0x000fca00078008ff */
[----:B------:R-:W-:-:S05]  /*11230*/  @!P6 IMAD.X R3, RZ, RZ, R5, P0 ;  /* 0x000000ffff03e224 */ /* 0x000fca00000e0605 */
        /* <DEDUP_REMOVED lines=10> */
.L_x_10319:
[----:B------:R-:W-:Y:S02]  /*112e0*/  IMAD.MOV.U32 R13, RZ, RZ, R0 ;  /* 0x000000ffff0d7224 */ /* 0x000fe400078e0000 */
[----:B------:R-:W-:-:S07]  /*112f0*/  IMAD.MOV.U32 R5, RZ, RZ, R14 ;  /* 0x000000ffff057224 */ /* 0x000fce00078e000e */
[----:B------:R-:W-:Y:S05]  /*11300*/  WARPSYNC.COLLECTIVE R15, `(.L_x_10320) ;  /* 0x000000000f087348 */ /* 0x000fea0003c00000 */
[----:B------:R0:W1:Y:S02]  /*11310*/  SHFL.IDX P6, R14, R13, R12, R11 ;  /* 0x0000000c0d0e7389 */ /* 0x00006400000c000b */
[----:B01----:R-:W-:Y:S01]  /*11320*/  ENDCOLLECTIVE ;  /* 0x000000000000791b */ /* 0x003fe20003800000 */
.L_x_10320:
[----:B------:R-:W-:Y:S02]  /*11330*/  IMAD.MOV.U32 R13, RZ, RZ, R4 ;  /* 0x000000ffff0d7224 */ /* 0x000fe400078e0004 */
[----:B------:R-:W-:Y:S02]  /*11340*/  IMAD.MOV.U32 R12, RZ, RZ, 0x5 ;  /* 0x00000005ff0c7424 */ /* 0x000fe400078e00ff */
[----:B------:R-:W-:-:S07]  /*11350*/  IMAD.MOV.U32 R2, RZ, RZ, R14 ;  /* 0x000000ffff027224 */ /* 0x000fce00078e000e */
[----:B------:R-:W-:Y:S05]  /*11360*/  WARPSYNC.COLLECTIVE R15, `(.L_x_10321) ;  /* 0x000000000f087348 */ /* 0x000fea0003c00000 */
[----:B------:R0:W1:Y:S02]  /*11370*/  SHFL.IDX P6, R14, R13, R12, R11 ;  /* 0x0000000c0d0e7389 */ /* 0x00006400000c000b */
[----:B01----:R-:W-:Y:S01]  /*11380*/  ENDCOLLECTIVE ;  /* 0x000000000000791b */ /* 0x003fe20003800000 */
.L_x_10321:
[----:B------:R-:W-:-:S05]  /*11390*/  @!P5 LEA R2, P0, R6, R2, 0x1 ;  /* 0x000000020602d211 */ /* 0x000fca00078008ff */
[----:B------:R-:W-:-:S05]  /*113a0*/  @!P5 IMAD.X R3, RZ, RZ, R5, P0 ;  /* 0x000000ffff03d224 */ /* 0x000fca00000e0605 */
[----:B------:R-:W-:Y:S01]  /*113b0*/  @!PT LDS RZ, [RZ] ;  /* 0x00000000fffff984 */ /* 0x000fe20000000800 */
[----:B------:R-:W-:Y:S01]  /*113c0*/  @!PT LDS RZ, [RZ] ;  /* 0x00000000fffff984 */ /* 0x000fe20000000800 */
[----:B------:R-:W-:Y:S01]  /*113d0*/  @!PT LDS RZ, [RZ] ;  /* 0x00000000fffff984 */ /* 0x000fe20000000800 */
[----:B------:R0:W-:Y:S01]  /*113e0*/  @!P5 LDGSTS.E.BYPASS.LTC128B.128 [R26+0x24400], desc[UR36][R2.64], !P4 ;  /* 0x24400000021adfae */ /* 0x0001e2000e101d64 */
[----:B------:R-:W-:-:S03]  /*113f0*/  MOV R13, R0 ;  /* 0x00000000000d7202 */ /* 0x000fc60000000f00 */
        /* <DEDUP_REMOVED lines=8> */
.L_x_10322:
        /* <DEDUP_REMOVED lines=16> */
.L_x_10323:
[----:B------:R-:W-:Y:S02]  /*11580*/  IMAD.MOV.U32 R13, RZ, RZ, R0 ;  /* 0x000000ffff0d7224 */ /* 0x000fe400078e0000 */
[----:B------:R-:W-:-:S07]  /*11590*/  IMAD.MOV.U32 R5, RZ, RZ, R14 ;  /* 0x000000ffff057224 */ /* 0x000fce00078e000e */
[----:B------:R-:W-:Y:S05]  /*115a0*/  WARPSYNC.COLLECTIVE R15, `(.L_x_10324) ;  /* 0x000000000f087348 */ /* 0x000fea0003c00000 */
[----:B------:R0:W1:Y:S02]  /*115b0*/  SHFL.IDX P6, R14, R13, R12, R11 ;  /* 0x0000000c0d0e7389 */ /* 0x00006400000c000b */
[----:B01----:R-:W-:Y:S01]  /*115c0*/  ENDCOLLECTIVE ;  /* 0x000000000000791b */ /* 0x003fe20003800000 */
.L_x_10324:
[----:B------:R-:W-:Y:S02]  /*115d0*/  IMAD.MOV.U32 R13, RZ, RZ, R4 ;  /* 0x000000ffff0d7224 */ /* 0x000fe400078e0004 */
[----:B------:R-:W-:Y:S02]  /*115e0*/  IMAD.MOV.U32 R12, RZ, RZ, 0x7 ;  /* 0x00000007ff0c7424 */ /* 0x000fe400078e00ff */
[----:B------:R-:W-:-:S07]  /*115f0*/  IMAD.MOV.U32 R2, RZ, RZ, R14 ;  /* 0x000000ffff027224 */ /* 0x000fce00078e000e */
[----:B------:R-:W-:Y:S05]  /*11600*/  WARPSYNC.COLLECTIVE R15, `(.L_x_10325) ;  /* 0x000000000f087348 */ /* 0x000fea0003c00000 */
[----:B------:R0:W1:Y:S02]  /*11610*/  SHFL.IDX P6, R14, R13, R12, R11 ;  /* 0x0000000c0d0e7389 */ /* 0x00006400000c000b */
[----:B01----:R-:W-:Y:S01]  /*11620*/  ENDCOLLECTIVE ;  /* 0x000000000000791b */ /* 0x003fe20003800000 */
.L_x_10325:
        /* <DEDUP_REMOVED lines=10> */
[----:B------:R0:W-:Y:S04]  /*116d0*/  @!P5 LDGSTS.E.BYPASS.LTC128B.128 [R26+0x31400], desc[UR36][R2.64+0x180], !P1 ;  /* 0x31400180021adfae */ /* 0x0001e8000c901d64 */
[----:B0-----:R-:W-:Y:S05]  /*116e0*/  WARPSYNC.COLLECTIVE R15, `(.L_x_10326) ;  /* 0x000000000f087348 */ /* 0x001fea0003c00000 */
[----:B------:R1:W2:Y:S02]  /*116f0*/  SHFL.IDX P6, R14, R13, R12, R11 ;  /* 0x0000000c0d0e7389 */ /* 0x0002a400000c000b */
[----:B012---:R-:W-:Y:S01]  /*11700*/  ENDCOLLECTIVE ;  /* 0x000000000000791b */ /* 0x007fe20003800000 */
.L_x_10326:
[----:B------:R-:W-:Y:S05]  /*11710*/  BRA `(.L_x_10327) ;  /* 0xffffffb400dc7947 */ /* 0x000fea000383ffff */
.L_x_10222:
[----:B0-----:R0:W2:Y:S02]  /*11720*/  SYNCS.PHASECHK.TRANS64.TRYWAIT P0, [R22+URZ+0x32420], R3 ;  /* 0x03242003160075a7 */ /* 0x0010a4000800017f */
[----:B--2---:R-:W-:Y:S05]  /*11730*/  @!P0 NANOSLEEP.SYNCS 0x989680 ;  /* 0x009896800000895d */ /* 0x004fea0003900000 */
[----:B------:R-:W2:Y:S02]  /*11740*/  @!P0 SYNCS.PHASECHK.TRANS64 P0, [R22+URZ+0x32420], R3 ;  /* 0x03242003160085a7 */ /* 0x000ea4000800007f */
[----:B--2---:R-:W-:Y:S05]  /*11750*/  @!P0 BRA `(.L_x_10222) ;  /* 0xfffffffc00f08947 */ /* 0x004fea000383ffff */
[----:B------:R-:W-:Y:S05]  /*11760*/  BRA `(.L_x_10328) ;  /* 0xffffffb8004c7947 */ /* 0x000fea000383ffff */
.L_x_10225:
[----:B--2---:R2:W3:Y:S02]  /*11770*/  SYNCS.PHASECHK.TRANS64.TRYWAIT P0, [R25+URZ+0x32460], R0 ;  /* 0x03246000190075a7 */ /* 0x0044e4000800017f */
[----:B---3--:R-:W-:Y:S05]  /*11780*/  @!P0 NANOSLEEP.SYNCS 0x989680 ;  /* 0x009896800000895d */ /* 0x008fea0003900000 */
[----:B------:R-:W3:Y:S02]  /*11790*/  @!P0 SYNCS.PHASECHK.TRANS64 P0, [R25+URZ+0x32460], R0 ;  /* 0x03246000190085a7 */ /* 0x000ee4000800007f */
[----:B---3--:R-:W-:Y:S05]  /*117a0*/  @!P0 BRA `(.L_x_10225) ;  /* 0xfffffffc00f08947 */ /* 0x008fea000383ffff */
[----:B------:R-:W-:Y:S05]  /*117b0*/  BRA `(.L_x_10329) ;  /* 0xffffffb800587947 */ /* 0x000fea000383ffff */
.L_x_10226:
        /* <DEDUP_REMOVED lines=8> */
.L_x_10331:
[----:B------:R-:W-:Y:S05]  /*11840*/  BSYNC B0 ;  /* 0x0000000000007941 */ /* 0x000fea0003800000 */
.L_x_10330:
[----:B------:R-:W0:Y:S01]  /*11850*/  S2R R8, SR_TID.X ;  /* 0x0000000000087919 */ /* 0x000e220000002100 */
[----:B------:R-:W-:Y:S01]  /*11860*/  IMAD.MOV.U32 R13, RZ, RZ, R5 ;  /* 0x000000ffff0d7224 */ /* 0x000fe200078e0005 */
[----:B------:R-:W-:Y:S01]  /*11870*/  MOV R3, R14 ;  /* 0x0000000e00037202 */ /* 0x000fe20000000f00 */
[----:B------:R-:W-:Y:S01]  /*11880*/  IMAD.MOV.U32 R12, RZ, RZ, RZ ;  /* 0x000000ffff0c7224 */ /* 0x000fe200078e00ff */
[C---:B------:R-:W-:Y:S01]  /*11890*/  LOP3.LUT P2, RZ, R7.reuse, 0x2, RZ, 0xc0, !PT ;  /* 0x0000000207ff7812 */ /* 0x040fe2000784c0ff */
[----:B------:R-:W-:Y:S01]  /*118a0*/  IMAD.MOV.U32 R11, RZ, RZ, 0x181f ;  /* 0x0000181fff0b7424 */ /* 0x000fe200078e00ff */
[----:B------:R-:W-:Y:S01]  /*118b0*/  LOP3.LUT P1, RZ, R7, 0x4, RZ, 0xc0, !PT ;  /* 0x0000000407ff7812 */ /* 0x000fe2000782c0ff */
[----:B------:R-:W-:Y:S02]  /*118c0*/  IMAD.MOV.U32 R15, RZ, RZ, -0x1 ;  /* 0xffffffffff0f7424 */ /* 0x000fe400078e00ff */
[----:B------:R-:W-:Y:S01]  /*118d0*/  IMAD R4, R4, 0x2, R22 ;  /* 0x0000000204047824 */ /* 0x000fe200078e0216 */
[----:B------:R-:W-:-:S13]  /*118e0*/  ISETP.LT.OR P3, PT, R31, 0x1, !P1 ;  /* 0x000000011f00780c */ /* 0x000fda0004f61670 */
[----:B0-----:R-:W-:Y:S05]  /*118f0*/  WARPSYNC.COLLECTIVE R15, `(.L_x_10332) ;  /* 0x000000000f087348 */ /* 0x001fea0003c00000 */
[----:B------:R1:W2:Y:S02]  /*11900*/  SHFL.IDX P6, R14, R13, R12, R11 ;  /* 0x0000000c0d0e7389 */ /* 0x0002a400000c000b */
[----:B012---:R-:W-:Y:S01]  /*11910*/  ENDCOLLECTIVE ;  /* 0x000000000000791b */ /* 0x007fe20003800000 */
.L_x_10332:
        /* <DEDUP_REMOVED lines=9> */
.L_x_10333:
        /* <DEDUP_REMOVED lines=17> */
.L_x_10334:
[----:B------:R-:W-:Y:S02]  /*11ac0*/  IMAD.MOV.U32 R13, RZ, RZ, R6 ;  /* 0x000000ffff0d7224 */ /* 0x000fe400078e0006 */
[----:B------:R-:W-:Y:S01]  /*11ad0*/  IMAD.MOV.U32 R12, RZ, RZ, 0x2 ;  /* 0x00000002ff0c7424 */ /* 0x000fe200078e00ff */
[----:B------:R-:W-:-:S13]  /*11ae0*/  IADD3 R2, P3, R14, R0, RZ ;  /* 0x000000000e027210 */ /* 0x000fda0007f7e0ff */
[----:B------:R-:W-:Y:S05]  /*11af0*/  WARPSYNC.COLLECTIVE R15, `(.L_x_10335) ;  /* 0x000000000f087348 */ /* 0x000fea0003c00000 */
[----:B------:R0:W1:Y:S02]  /*11b00*/  SHFL.IDX P6, R14, R13, R12, R11 ;  /* 0x0000000c0d0e7389 */ /* 0x00006400000c000b */
[----:B01----:R-:W-:Y:S01]  /*11b10*/  ENDCOLLECTIVE ;  /* 0x000000000000791b */ /* 0x003fe20003800000 */
.L_x_10335:
        /* <DEDUP_REMOVED lines=17> */
.L_x_10336:
[----:B------:R-:W-:Y:S02]  /*11c30*/  IMAD.MOV.U32 R13, RZ, RZ, R6 ;  /* 0x000000ffff0d7224 */ /* 0x000fe400078e0006 */
[----:B------:R-:W-:Y:S01]  /*11c40*/  IMAD.MOV.U32 R12, RZ, RZ, 0x3 ;  /* 0x00000003ff0c7424 */ /* 0x000fe200078e00ff */
[----:B------:R-:W-:-:S13]  /*11c50*/  IADD3 R2, P3, R14, R0, RZ ;  /* 0x000000000e027210 */ /* 0x000fda0007f7e0ff */
[----:B------:R-:W-:Y:S05]  /*11c60*/  WARPSYNC.COLLECTIVE R15, `(.L_x_10337) ;  /* 0x000000000f087348 */ /* 0x000fea0003c00000 */
[----:B------:R0:W1:Y:S02]  /*11c70*/  SHFL.IDX P6, R14, R13, R12, R11 ;  /* 0x0000000c0d0e7389 */ /* 0x00006400000c000b */
[----:B01----:R-:W-:Y:S01]  /*11c80*/  ENDCOLLECTIVE ;  /* 0x000000000000791b */ /* 0x003fe20003800000 */
.L_x_10337:
        /* <DEDUP_REMOVED lines=17> */
.L_x_10338:
[----:B------:R-:W-:Y:S02]  /*11da0*/  IMAD.MOV.U32 R13, RZ, RZ, R6 ;  /* 0x000000ffff0d7224 */ /* 0x000fe400078e0006 */
[----:B------:R-:W-:Y:S01]  /*11db0*/  IMAD.MOV.U32 R12, RZ, RZ, 0x4 ;  /* 0x00000004ff0c7424 */ /* 0x000fe200078e00ff */
[----:B------:R-:W-:-:S13]  /*11dc0*/  IADD3 R2, P3, R14, R0, RZ ;  /* 0x000000000e027210 */ /* 0x000fda0007f7e0ff */
[----:B------:R-:W-:Y:S05]  /*11dd0*/  WARPSYNC.COLLECTIVE R15, `(.L_x_10339) ;  /* 0x000000000f087348 */ /* 0x000fea0003c00000 */
[----:B------:R0:W1:Y:S02]  /*11de0*/  SHFL.IDX P6, R14, R13, R12, R11 ;  /* 0x0000000c0d0e7389 */ /* 0x00006400000c000b */
[----:B01----:R-:W-:Y:S01]  /*11df0*/  ENDCOLLECTIVE ;  /* 0x000000000000791b */ /* 0x003fe20003800000 */
.L_x_10339:
        /* <DEDUP_REMOVED lines=17> */
.L_x_10340:
[----:B------:R-:W-:Y:S02]  /*11f10*/  IMAD.MOV.U32 R13, RZ, RZ, R6 ;  /* 0x000000ffff0d7224 */ /* 0x000fe400078e0006 */
[----:B------:R-:W-:Y:S01]  /*11f20*/  IMAD.MOV.U32 R12, RZ, RZ, 0x5 ;  /* 0x00000005ff0c7424 */ /* 0x000fe200078e00ff */
[----:B------:R-:W-:-:S13]  /*11f30*/  IADD3 R2, P3, R14, R0, RZ ;  /* 0x000000000e027210 */ /* 0x000fda0007f7e0ff */
[----:B------:R-:W-:Y:S05]  /*11f40*/  WARPSYNC.COLLECTIVE R15, `(.L_x_10341) ;  /* 0x000000000f087348 */ /* 0x000fea0003c00000 */
[----:B------:R0:W1:Y:S02]  /*11f50*/  SHFL.IDX P6, R14, R13, R12, R11 ;  /* 0x0000000c0d0e7389 */ /* 0x00006400000c000b */
[----:B01----:R-:W-:Y:S01]  /*11f60*/  ENDCOLLECTIVE ;  /* 0x000000000000791b */ /* 0x003fe20003800000 */
.L_x_10341:
        /* <DEDUP_REMOVED lines=12> */
.L_x_10342:
        /* <DEDUP_REMOVED lines=9> */
.L_x_10233:
[----:B0-----:R0:W1:Y:S02]  /*120c0*/  SYNCS.PHASECHK.TRANS64.TRYWAIT P0, [R10+URZ+0x32440], R20 ;  /* 0x032440140a0075a7 */ /* 0x001064000800017f */
[----:B-1----:R-:W-:Y:S05]  /*120d0*/  @!P0 NANOSLEEP.SYNCS 0x989680 ;  /* 0x009896800000895d */ /* 0x002fea0003900000 */
[----:B------:R-:W1:Y:S02]  /*120e0*/  @!P0 SYNCS.PHASECHK.TRANS64 P0, [R10+URZ+0x32440], R20 ;  /* 0x032440140a0085a7 */ /* 0x000e64000800007f */
[----:B-1----:R-:W-:Y:S05]  /*120f0*/  @!P0 BRA `(.L_x_10233) ;  /* 0xfffffffc00f08947 */ /* 0x002fea000383ffff */
[----:B------:R-:W-:Y:S05]  /*12100*/  BRA `(.L_x_10344) ;  /* 0xffffffb800e47947 */ /* 0x000fea000383ffff */
.L_x_10234:
        /* <DEDUP_REMOVED lines=8> */
.L_x_10346:
[----:B------:R-:W-:Y:S05]  /*12190*/  BSYNC B1 ;  /* 0x0000000000017941 */ /* 0x000fea0003800000 */
.L_x_10345:
        /* <DEDUP_REMOVED lines=9> */
.L_x_10347:
[----:B------:R-:W-:Y:S02]  /*12230*/  IMAD.MOV.U32 R13, RZ, RZ, R8 ;  /* 0x000000ffff0d7224 */ /* 0x000fe400078e0008 */
[----:B------:R-:W-:Y:S02]  /*12240*/  IMAD.MOV.U32 R12, RZ, RZ, 0x1 ;  /* 0x00000001ff0c7424 */ /* 0x000fe400078e00ff */
[----:B------:R-:W-:-:S07]  /*12250*/  IMAD.MOV.U32 R2, RZ, RZ, R14 ;  /* 0x000000ffff027224 */ /* 0x000fce00078e000e */
[----:B------:R-:W-:Y:S05]  /*12260*/  WARPSYNC.COLLECTIVE R15, `(.L_x_10348) ;  /* 0x000000000f087348 */ /* 0x000fea0003c00000 */
[----:B------:R0:W1:Y:S02]  /*12270*/  SHFL.IDX P6, R14, R13, R12, R11 ;  /* 0x0000000c0d0e7389 */ /* 0x00006400000c000b */
[----:B01----:R-:W-:Y:S01]  /*12280*/  ENDCOLLECTIVE ;  /* 0x000000000000791b */ /* 0x003fe20003800000 */
.L_x_10348:
        /* <DEDUP_REMOVED lines=11> */
.L_x_10349:
[----:B------:R-:W-:Y:S02]  /*12340*/  IMAD.MOV.U32 R13, RZ, RZ, R8 ;  /* 0x000000ffff0d7224 */ /* 0x000fe400078e0008 */
[----:B------:R-:W-:Y:S01]  /*12350*/  IMAD.MOV.U32 R12, RZ, RZ, 0x2 ;  /* 0x00000002ff0c7424 */ /* 0x000fe200078e00ff */
[----:B------:R-:W-:-:S07]  /*12360*/  MOV R2, R14 ;  /* 0x0000000e00027202 */ /* 0x000fce0000000f00 */
[----:B------:R-:W-:Y:S05]  /*12370*/  WARPSYNC.COLLECTIVE R15, `(.L_x_10350) ;  /* 0x000000000f087348 */ /* 0x000fea0003c00000 */
[----:B------:R0:W1:Y:S02]  /*12380*/  SHFL.IDX P6, R14, R13, R12, R11 ;  /* 0x0000000c0d0e7389 */ /* 0x00006400000c000b */
[----:B01----:R-:W-:Y:S01]  /*12390*/  ENDCOLLECTIVE ;  /* 0x000000000000791b */ /* 0x003fe20003800000 */
.L_x_10350:
        /* <DEDUP_REMOVED lines=11> */
.L_x_10351:
[----:B------:R-:W-:Y:S02]  /*12450*/  IMAD.MOV.U32 R13, RZ, RZ, R8 ;  /* 0x000000ffff0d7224 */ /* 0x000fe400078e0008 */
[----:B------:R-:W-:Y:S02]  /*12460*/  IMAD.MOV.U32 R12, RZ, RZ, 0x3 ;  /* 0x00000003ff0c7424 */ /* 0x000fe400078e00ff */
[----:B------:R-:W-:-:S07]  /*12470*/  IMAD.MOV.U32 R2, RZ, RZ, R14 ;  /* 0x000000ffff027224 */ /* 0x000fce00078e000e */
[----:B------:R-:W-:Y:S05]  /*12480*/  WARPSYNC.COLLECTIVE R15, `(.L_x_10352) ;  /* 0x000000000f087348 */ /* 0x000fea0003c00000 */
[----:B------:R0:W1:Y:S02]  /*12490*/  SHFL.IDX P6, R14, R13, R12, R11 ;  /* 0x0000000c0d0e7389 */ /* 0x00006400000c000b */
[----:B01----:R-:W-:Y:S01]  /*124a0*/  ENDCOLLECTIVE ;  /* 0x000000000000791b */ /* 0x003fe20003800000 */
.L_x_10352:
        /* <DEDUP_REMOVED lines=11> */
.L_x_10353:
[----:B------:R-:W-:Y:S02]  /*12560*/  IMAD.MOV.U32 R13, RZ, RZ, R8 ;  /* 0x000000ffff0d7224 */ /* 0x000fe400078e0008 */
[----:B------:R-:W-:Y:S02]  /*12570*/  IMAD.MOV.U32 R12, RZ, RZ, 0x4 ;  /* 0x00000004ff0c7424 */ /* 0x000fe400078e00ff */
[----:B------:R-:W-:-:S07]  /*12580*/  IMAD.MOV.U32 R2, RZ, RZ, R14 ;  /* 0x000000ffff027224 */ /* 0x000fce00078e000e */
[----:B------:R-:W-:Y:S05]  /*12590*/  WARPSYNC.COLLECTIVE R15, `(.L_x_10354) ;  /* 0x000000000f087348 */ /* 0x000fea0003c00000 */
[----:B------:R0:W1:Y:S02]  /*125a0*/  SHFL.IDX P6, R14, R13, R12, R11 ;  /* 0x0000000c0d0e7389 */ /* 0x00006400000c000b */
[----:B01----:R-:W-:Y:S01]  /*125b0*/  ENDCOLLECTIVE ;  /* 0x000000000000791b */ /* 0x003fe20003800000 */
.L_x_10354:
        /* <DEDUP_REMOVED lines=11> */
.L_x_10355:
[----:B------:R-:W-:Y:S02]  /*12670*/  IMAD.MOV.U32 R13, RZ, RZ, R8 ;  /* 0x000000ffff0d7224 */ /* 0x000fe400078e0008 */
[----:B------:R-:W-:Y:S02]  /*12680*/  IMAD.MOV.U32 R12, RZ, RZ, 0x5 ;  /* 0x00000005ff0c7424 */ /* 0x000fe400078e00ff */
[----:B------:R-:W-:-:S07]  /*12690*/  IMAD.MOV.U32 R2, RZ, RZ, R14 ;  /* 0x000000ffff027224 */ /* 0x000fce00078e000e */
[----:B------:R-:W-:Y:S05]  /*126a0*/  WARPSYNC.COLLECTIVE R15, `(.L_x_10356) ;  /* 0x000000000f087348 */ /* 0x000fea0003c00000 */
[----:B------:R0:W1:Y:S02]  /*126b0*/  SHFL.IDX P6, R14, R13, R12, R11 ;  /* 0x0000000c0d0e7389 */ /* 0x00006400000c000b */
[----:B01----:R-:W-:Y:S01]  /*126c0*/  ENDCOLLECTIVE ;  /* 0x000000000000791b */ /* 0x003fe20003800000 */
.L_x_10356:
        /* <DEDUP_REMOVED lines=11> */
.L_x_10357:
[----:B------:R-:W-:Y:S05]  /*12780*/  BRA `(.L_x_10358) ;  /* 0xffffffb800147947 */ /* 0x000fea000383ffff */
.L_x_10239:
[----:B---3--:R3:W4:Y:S02]  /*12790*/  SYNCS.PHASECHK.TRANS64.TRYWAIT P0, [R10+URZ+0x32460], R20 ;  /* 0x032460140a0075a7 */ /* 0x008724000800017f */
[----:B----4-:R-:W-:Y:S05]  /*127a0*/  @!P0 NANOSLEEP.SYNCS 0x989680 ;  /* 0x009896800000895d */ /* 0x010fea0003900000 */
[----:B------:R-:W4:Y:S02]  /*127b0*/  @!P0 SYNCS.PHASECHK.TRANS64 P0, [R10+URZ+0x32460], R20 ;  /* 0x032460140a0085a7 */ /* 0x000f24000800007f */
[----:B----4-:R-:W-:Y:S05]  /*127c0*/  @!P0 BRA `(.L_x_10239) ;  /* 0xfffffffc00f08947 */ /* 0x010fea000383ffff */
[----:B------:R-:W-:Y:S05]  /*127d0*/  BRA `(.L_x_10359) ;  /* 0xffffffb800607947 */ /* 0x000fea000383ffff */
.L_x_10240:
        /* <DEDUP_REMOVED lines=8> */
.L_x_10361:
[----:B------:R-:W-:Y:S05]  /*12860*/  BSYNC B1 ;  /* 0x0000000000017941 */ /* 0x000fea0003800000 */
.L_x_10360:
        /* <DEDUP_REMOVED lines=9> */
.L_x_10362:
[----:B------:R-:W-:Y:S02]  /*12900*/  IMAD.MOV.U32 R13, RZ, RZ, R25 ;  /* 0x000000ffff0d7224 */ /* 0x000fe400078e0019 */
[----:B------:R-:W-:Y:S01]  /*12910*/  IMAD.MOV.U32 R12, RZ, RZ, 0x1 ;  /* 0x00000001ff0c7424 */ /* 0x000fe200078e00ff */
[----:B------:R-:W-:-:S13]  /*12920*/  IADD3 R2, P0, R14, R0, RZ ;  /* 0x000000000e027210 */ /* 0x000fda0007f1e0ff */
[----:B------:R-:W-:Y:S05]  /*12930*/  WARPSYNC.COLLECTIVE R15, `(.L_x_10363) ;  /* 0x000000000f087348 */ /* 0x000fea0003c00000 */
[----:B------:R0:W1:Y:S02]  /*12940*/  SHFL.IDX P6, R14, R13, R12, R11 ;  /* 0x0000000c0d0e7389 */ /* 0x00006400000c000b */
[----:B01----:R-:W-:Y:S01]  /*12950*/  ENDCOLLECTIVE ;  /* 0x000000000000791b */ /* 0x003fe20003800000 */
.L_x_10363:
        /* <DEDUP_REMOVED lines=13> */
.L_x_10364:
[----:B------:R-:W-:Y:S02]  /*12a30*/  IMAD.MOV.U32 R13, RZ, RZ, R25 ;  /* 0x000000ffff0d7224 */ /* 0x000fe400078e0019 */
[----:B------:R-:W-:Y:S01]  /*12a40*/  IMAD.MOV.U32 R12, RZ, RZ, 0x2 ;  /* 0x00000002ff0c7424 */ /* 0x000fe200078e00ff */
[----:B------:R-:W-:-:S13]  /*12a50*/  IADD3 R2, P0, R14, R0, RZ ;  /* 0x000000000e027210 */ /* 0x000fda0007f1e0ff */
[----:B------:R-:W-:Y:S05]  /*12a60*/  WARPSYNC.COLLECTIVE R15, `(.L_x_10365) ;  /* 0x000000000f087348 */ /* 0x000fea0003c00000 */
[----:B------:R0:W1:Y:S02]  /*12a70*/  SHFL.IDX P6, R14, R13, R12, R11 ;  /* 0x0000000c0d0e7389 */ /* 0x00006400000c000b */
[----:B01----:R-:W-:Y:S01]  /*12a80*/  ENDCOLLECTIVE ;  /* 0x000000000000791b */ /* 0x003fe20003800000 */
.L_x_10365:
        /* <DEDUP_REMOVED lines=13> */
.L_x_10366:
[----:B------:R-:W-:Y:S02]  /*12b60*/  IMAD.MOV.U32 R13, RZ, RZ, R25 ;  /* 0x000000ffff0d7224 */ /* 0x000fe400078e0019 */
[----:B------:R-:W-:Y:S02]  /*12b70*/  IMAD.MOV.U32 R12, RZ, RZ, 0x3 ;  /* 0x00000003ff0c7424 */ /* 0x000fe400078e00ff */
[----:B------:R-:W-:-:S07]  /*12b80*/  IMAD.MOV.U32 R8, RZ, RZ, R14 ;  /* 0x000000ffff087224 */ /* 0x000fce00078e000e */
[----:B------:R-:W-:Y:S05]  /*12b90*/  WARPSYNC.COLLECTIVE R15, `(.L_x_10367) ;  /* 0x000000000f087348 */ /* 0x000fea0003c00000 */
[----:B------:R0:W1:Y:S02]  /*12ba0*/  SHFL.IDX P6, R14, R13, R12, R11 ;  /* 0x0000000c0d0e7389 */ /* 0x00006400000c000b */
[----:B01----:R-:W-:Y:S01]  /*12bb0*/  ENDCOLLECTIVE ;  /* 0x000000000000791b */ /* 0x003fe20003800000 */
.L_x_10367:
        /* <DEDUP_REMOVED lines=9> */
[----:B------:R-:W-:-:S03]  /*12c50*/  MOV R5, R14 ;  /* 0x0000000e00057202 */ /* 0x000fc60000000f00 */
[----:B------:R0:W-:Y:S04]  /*12c60*/  LDGSTS.E.BYPASS.LTC128B.128 [R20+0xa400], desc[UR36][R2.64+0x180], !P1 ;  /* 0x0a40018002147fae */ /* 0x0001e8000c901d64 */
[----:B0-----:R-:W-:Y:S05]  /*12c70*/  WARPSYNC.COLLECTIVE R15, `(.L_x_10368) ;  /* 0x000000000f087348 */ /* 0x001fea0003c00000 */
[----:B------:R1:W2:Y:S02]  /*12c80*/  SHFL.IDX P6, R14, R13, R12, R11 ;  /* 0x0000000c0d0e7389 */ /* 0x0002a400000c000b */
[----:B012---:R-:W-:Y:S01]  /*12c90*/  ENDCOLLECTIVE ;  /* 0x000000000000791b */ /* 0x007fe20003800000 */
.L_x_10368:
[----:B------:R-:W-:Y:S02]  /*12ca0*/  IMAD.MOV.U32 R13, RZ, RZ, R25 ;  /* 0x000000ffff0d7224 */ /* 0x000fe400078e0019 */
[----:B------:R-:W-:Y:S01]  /*12cb0*/  IMAD.MOV.U32 R12, RZ, RZ, 0x4 ;  /* 0x00000004ff0c7424 */ /* 0x000fe200078e00ff */
[----:B------:R-:W-:-:S13]  /*12cc0*/  IADD3 R2, P0, R14, R0, RZ ;  /* 0x000000000e027210 */ /* 0x000fda0007f1e0ff */
[----:B------:R-:W-:Y:S05]  /*12cd0*/  WARPSYNC.COLLECTIVE R15, `(.L_x_10369) ;  /* 0x000000000f087348 */ /* 0x000fea0003c00000 */
[----:B------:R0:W1:Y:S02]  /*12ce0*/  SHFL.IDX P6, R14, R13, R12, R11 ;  /* 0x0000000c0d0e7389 */ /* 0x00006400000c000b */
[----:B01----:R-:W-:Y:S01]  /*12cf0*/  ENDCOLLECTIVE ;  /* 0x000000000000791b */ /* 0x003fe20003800000 */
.L_x_10369:
        /* <DEDUP_REMOVED lines=13> */
.L_x_10370:
[----:B------:R-:W-:Y:S02]  /*12dd0*/  IMAD.MOV.U32 R13, RZ, RZ, R25 ;  /* 0x000000ffff0d7224 */ /* 0x000fe400078e0019 */
[----:B------:R-:W-:Y:S01]  /*12de0*/  IMAD.MOV.U32 R12, RZ, RZ, 0x5 ;  /* 0x00000005ff0c7424 */ /* 0x000fe200078e00ff */
[----:B------:R-:W-:-:S13]  /*12df0*/  IADD3 R2, P0, R14, R0, RZ ;  /* 0x000000000e027210 */ /* 0x000fda0007f1e0ff */
[----:B------:R-:W-:Y:S05]  /*12e00*/  WARPSYNC.COLLECTIVE R15, `(.L_x_10371) ;  /* 0x000000000f087348 */ /* 0x000fea0003c00000 */
[----:B------:R0:W1:Y:S02]  /*12e10*/  SHFL.IDX P6, R14, R13, R12, R11 ;  /* 0x0000000c0d0e7389 */ /* 0x00006400000c000b */
[----:B01----:R-:W-:Y:S01]  /*12e20*/  ENDCOLLECTIVE ;  /* 0x000000000000791b */ /* 0x003fe20003800000 */
.L_x_10371:
        /* <DEDUP_REMOVED lines=13> */
.L_x_10372:
[----:B------:R-:W-:Y:S05]  /*12f00*/  BRA `(.L_x_10373) ;  /* 0xffffffb400a87947 */ /* 0x000fea000383ffff */
.L_x_10248:
        /* <DEDUP_REMOVED lines=8> */
.L_x_10375:
[----:B------:R-:W-:Y:S05]  /*12f90*/  BSYNC B0 ;  /* 0x0000000000007941 */ /* 0x000fea0003800000 */
.L_x_10374:
        /* <DEDUP_REMOVED lines=9> */
.L_x_10376:
        /* <DEDUP_REMOVED lines=18> */
.L_x_10377:
[----:B------:R-:W-:Y:S01]  /*13150*/  IMAD.MOV.U32 R12, RZ, RZ, 0x2 ;  /* 0x00000002ff0c7424 */ /* 0x000fe200078e00ff */
[----:B------:R-:W-:-:S05]  /*13160*/  SEL R7, R14, RZ, P1 ;  /* 0x000000ff0e077207 */ /* 0x000fca0000800000 */
[----:B------:R-:W-:-:S04]  /*13170*/  IMAD.IADD R6, R4, 0x1, R7 ;  /* 0x0000000104067824 */ /* 0x000fc800078e0207 */
[----:B------:R-:W-:-:S07]  /*13180*/  IMAD.MOV.U32 R13, RZ, RZ, R6 ;  /* 0x000000ffff0d7224 */ /* 0x000fce00078e0006 */
[----:B------:R-:W-:Y:S05]  /*13190*/  WARPSYNC.COLLECTIVE R15, `(.L_x_10378) ;  /* 0x000000000f087348 */ /* 0x000fea0003c00000 */
[----:B------:R0:W1:Y:S02]  /*131a0*/  SHFL.UP P6, R14, R13, R12, R11 ;  /* 0x0400000c0d0e7389 */ /* 0x00006400000c000b */
[----:B01----:R-:W-:Y:S01]  /*131b0*/  ENDCOLLECTIVE ;  /* 0x000000000000791b */ /* 0x003fe20003800000 */
.L_x_10378:
[----:B------:R-:W-:Y:S02]  /*131c0*/  MOV R12, 0x4 ;  /* 0x00000004000c7802 */ /* 0x000fe40000000f00 */
[----:B------:R-:W-:-:S05]  /*131d0*/  SEL R7, R14, RZ, P2 ;  /* 0x000000ff0e077207 */ /* 0x000fca0001000000 */
[----:B------:R-:W-:-:S04]  /*131e0*/  IMAD.IADD R7, R6, 0x1, R7 ;  /* 0x0000000106077824 */ /* 0x000fc800078e0207 */
[----:B------:R-:W-:-:S07]  /*131f0*/  IMAD.MOV.U32 R13, RZ, RZ, R7 ;  /* 0x000000ffff0d7224 */ /* 0x000fce00078e0007 */
[----:B------:R-:W-:Y:S05]  /*13200*/  WARPSYNC.COLLECTIVE R15, `(.L_x_10379) ;  /* 0x000000000f087348 */ /* 0x000fea0003c00000 */
[----:B------:R0:W1:Y:S02]  /*13210*/  SHFL.UP P6, R14, R13, R12, R11 ;  /* 0x0400000c0d0e7389 */ /* 0x00006400000c000b */
[----:B01----:R-:W-:Y:S01]  /*13220*/  ENDCOLLECTIVE ;  /* 0x000000000000791b */ /* 0x003fe20003800000 */
.L_x_10379:
[----:B------:R-:W-:Y:S01]  /*13230*/  IMAD.MOV.U32 R12, RZ, RZ, 0x8 ;  /* 0x00000008ff0c7424 */ /* 0x000fe200078e00ff */
[----:B------:R-:W-:-:S05]  /*13240*/  SEL R2, R14, RZ, P3 ;  /* 0x000000ff0e027207 */ /* 0x000fca0001800000 */
[----:B------:R-:W-:-:S04]  /*13250*/  IMAD.IADD R2, R7, 0x1, R2 ;  /* 0x0000000107027824 */ /* 0x000fc800078e0202 */
[----:B------:R-:W-:-:S07]  /*13260*/  IMAD.MOV.U32 R13, RZ, RZ, R2 ;  /* 0x000000ffff0d7224 */ /* 0x000fce00078e0002 */
[----:B------:R-:W-:Y:S05]  /*13270*/  WARPSYNC.COLLECTIVE R15, `(.L_x_10380) ;  /* 0x000000000f087348 */ /* 0x000fea0003c00000 */
[----:B------:R0:W1:Y:S02]  /*13280*/  SHFL.UP P6, R14, R13, R12, R11 ;  /* 0x0400000c0d0e7389 */ /* 0x00006400000c000b */
[----:B01----:R-:W-:Y:S01]  /*13290*/  ENDCOLLECTIVE ;  /* 0x000000000000791b */ /* 0x003fe20003800000 */
.L_x_10380:
[----:B------:R-:W-:Y:S01]  /*132a0*/  IMAD.MOV.U32 R12, RZ, RZ, 0x10 ;  /* 0x00000010ff0c7424 */ /* 0x000fe200078e00ff */
[----:B------:R-:W-:-:S05]  /*132b0*/  SEL R3, R14, RZ, P4 ;  /* 0x000000ff0e037207 */ /* 0x000fca0002000000 */
[----:B------:R-:W-:-:S04]  /*132c0*/  IMAD.IADD R3, R2, 0x1, R3 ;  /* 0x0000000102037824 */ /* 0x000fc800078e0203 */
[----:B------:R-:W-:-:S07]  /*132d0*/  IMAD.MOV.U32 R13, RZ, RZ, R3 ;  /* 0x000000ffff0d7224 */ /* 0x000fce00078e0003 */
[----:B------:R-:W-:Y:S05]  /*132e0*/  WARPSYNC.COLLECTIVE R15, `(.L_x_10381) ;  /* 0x000000000f087348 */ /* 0x000fea0003c00000 */
[----:B------:R0:W1:Y:S02]  /*132f0*/  SHFL.UP P6, R14, R13, R12, R11 ;  /* 0x0400000c0d0e7389 */ /* 0x00006400000c000b */
[----:B01----:R-:W-:Y:S01]  /*13300*/  ENDCOLLECTIVE ;  /* 0x000000000000791b */ /* 0x003fe20003800000 */
.L_x_10381:
        /* <DEDUP_REMOVED lines=8> */
.L_x_10382:
[----:B------:R-:W-:Y:S05]  /*13390*/  BRA `(.L_x_10383) ;  /* 0xffffffb800007947 */ /* 0x000fea000383ffff */
.L_x_10253:
[----:B------:R-:W-:Y:S01]  /*133a0*/  BSSY B0, `(.L_x_10384) ;  /* 0x0000008000007945 */ /* 0x000fe20003800000 */
[----:B-----5:R-:W-:Y:S02]  /*133b0*/  IMAD.MOV.U32 R13, RZ, RZ, R4 ;  /* 0x000000ffff0d7224 */ /* 0x020fe400078e0004 */
[----:B------:R-:W-:Y:S02]  /*133c0*/  IMAD.MOV.U32 R12, RZ, RZ, 0x1 ;  /* 0x00000001ff0c7424 */ /* 0x000fe400078e00ff */
[----:B------:R-:W-:Y:S02]  /*133d0*/  IMAD.MOV.U32 R11, RZ, RZ, RZ ;  /* 0x000000ffff0b7224 */ /* 0x000fe400078e00ff */
[----:B------:R-:W-:-:S07]  /*133e0*/  IMAD.MOV.U32 R15, RZ, RZ, -0x1 ;  /* 0xffffffffff0f7424 */ /* 0x000fce00078e00ff */
[----:B0123--:R-:W-:Y:S05]  /*133f0*/  WARPSYNC.COLLECTIVE R15, `(.L_x_10385) ;  /* 0x000000000f087348 */ /* 0x00ffea0003c00000 */
[----:B------:R4:W0:Y:S02]  /*13400*/  SHFL.UP P6, R14, R13, R12, R11 ;  /* 0x0400000c0d0e7389 */ /* 0x00082400000c000b */
[----:B01234-:R-:W-:Y:S01]  /*13410*/  ENDCOLLECTIVE ;  /* 0x000000000000791b */ /* 0x01ffe20003800000 */
.L_x_10385:
[----:B------:R-:W-:Y:S05]  /*13420*/  BSYNC B0 ;  /* 0x0000000000007941 */ /* 0x000fea0003800000 */
.L_x_10384:
        /* <DEDUP_REMOVED lines=8> */
.L_x_10386:
[----:B------:R-:W-:Y:S01]  /*134b0*/  IMAD.MOV.U32 R12, RZ, RZ, 0x4 ;  /* 0x00000004ff0c7424 */ /* 0x000fe200078e00ff */
[----:B------:R-:W-:-:S05]  /*134c0*/  SEL R0, R14, RZ, P2 ;  /* 0x000000ff0e007207 */ /* 0x000fca0001000000 */
[----:B------:R-:W-:-:S04]  /*134d0*/  IMAD.IADD R0, R13, 0x1, R0 ;  /* 0x000000010d007824 */ /* 0x000fc800078e0200 */
[----:B------:R-:W-:-:S07]  /*134e0*/  IMAD.MOV.U32 R13, RZ, RZ, R0 ;  /* 0x000000ffff0d7224 */ /* 0x000fce00078e0000 */
[----:B------:R-:W-:Y:S05]  /*134f0*/  WARPSYNC.COLLECTIVE R15, `(.L_x_10387) ;  /* 0x000000000f087348 */ /* 0x000fea0003c00000 */
[----:B------:R0:W1:Y:S02]  /*13500*/  SHFL.UP P6, R14, R13, R12, R11 ;  /* 0x0400000c0d0e7389 */ /* 0x00006400000c000b */
[----:B01----:R-:W-:Y:S01]  /*13510*/  ENDCOLLECTIVE ;  /* 0x000000000000791b */ /* 0x003fe20003800000 */
.L_x_10387:
[----:B------:R-:W-:Y:S01]  /*13520*/  IMAD.MOV.U32 R12, RZ, RZ, 0x8 ;  /* 0x00000008ff0c7424 */ /* 0x000fe200078e00ff */
[----:B------:R-:W-:-:S05]  /*13530*/  SEL R3, R14, RZ, P3 ;  /* 0x000000ff0e037207 */ /* 0x000fca0001800000 */
[----:B------:R-:W-:-:S04]  /*13540*/  IMAD.IADD R2, R0, 0x1, R3 ;  /* 0x0000000100027824 */ /* 0x000fc800078e0203 */
[----:B------:R-:W-:-:S07]  /*13550*/  IMAD.MOV.U32 R13, RZ, RZ, R2 ;  /* 0x000000ffff0d7224 */ /* 0x000fce00078e0002 */
[----:B------:R-:W-:Y:S05]  /*13560*/  WARPSYNC.COLLECTIVE R15, `(.L_x_10388) ;  /* 0x000000000f087348 */ /* 0x000fea0003c00000 */
[----:B------:R0:W1:Y:S02]  /*13570*/  SHFL.UP P6, R14, R13, R12, R11 ;  /* 0x0400000c0d0e7389 */ /* 0x00006400000c000b */
[----:B01----:R-:W-:Y:S01]  /*13580*/  ENDCOLLECTIVE ;  /* 0x000000000000791b */ /* 0x003fe20003800000 */
.L_x_10388:
[----:B------:R-:W-:Y:S01]  /*13590*/  IMAD.MOV.U32 R12, RZ, RZ, 0x10 ;  /* 0x00000010ff0c7424 */ /* 0x000fe200078e00ff */
[----:B------:R-:W-:-:S05]  /*135a0*/  SEL R3, R14, RZ, P4 ;  /* 0x000000ff0e037207 */ /* 0x000fca0002000000 */
[----:B------:R-:W-:-:S04]  /*135b0*/  IMAD.IADD R3, R2, 0x1, R3 ;  /* 0x0000000102037824 */ /* 0x000fc800078e0203 */
[----:B------:R-:W-:-:S07]  /*135c0*/  IMAD.MOV.U32 R13, RZ, RZ, R3 ;  /* 0x000000ffff0d7224 */ /* 0x000fce00078e0003 */
[----:B------:R-:W-:Y:S05]  /*135d0*/  WARPSYNC.COLLECTIVE R15, `(.L_x_10389) ;  /* 0x000000000f087348 */ /* 0x000fea0003c00000 */
[----:B------:R0:W1:Y:S02]  /*135e0*/  SHFL.UP P6, R14, R13, R12, R11 ;  /* 0x0400000c0d0e7389 */ /* 0x00006400000c000b */
[----:B01----:R-:W-:Y:S01]  /*135f0*/  ENDCOLLECTIVE ;  /* 0x000000000000791b */ /* 0x003fe20003800000 */
.L_x_10389:
        /* <DEDUP_REMOVED lines=8> */
.L_x_10390:
[----:B------:R-:W-:Y:S05]  /*13680*/  BRA `(.L_x_10391) ;  /* 0xffffffb400e07947 */ /* 0x000fea000383ffff */
.L_x_10255:
[----:B------:R-:W-:Y:S01]  /*13690*/  BSSY B0, `(.L_x_10392) ;  /* 0x0000006000007945 */ /* 0x000fe20003800000 */
[----:B------:R-:W-:Y:S02]  /*136a0*/  PLOP3.LUT P6, PT, P6, PT, PT, 0x8, 0x0 ;  /* 0x000000000000781c */ /* 0x000fe400037ce170 */
[----:B------:R-:W-:-:S11]  /*136b0*/  MOV R15, 0xffffffff ;  /* 0xffffffff000f7802 */ /* 0x000fd60000000f00 */
[----:B012---:R-:W-:Y:S05]  /*136c0*/  WARPSYNC.COLLECTIVE R15, `(.L_x_10393) ;  /* 0x000000000f087348 */ /* 0x007fea0003c00000 */
[----:B------:R-:W-:Y:S01]  /*136d0*/  VOTE.ANY R14, PT, P6 ;  /* 0x00000000000e7806 */ /* 0x000fe200030e0100 */
[----:B012---:R-:W-:Y:S06]  /*136e0*/  ENDCOLLECTIVE ;  /* 0x000000000000791b */ /* 0x007fec0003800000 */
.L_x_10393:
[----:B------:R-:W-:Y:S05]  /*136f0*/  BSYNC B0 ;  /* 0x0000000000007941 */ /* 0x000fea0003800000 */
.L_x_10392:
        /* <DEDUP_REMOVED lines=9> */
.L_x_10394:
[----:B------:R-:W-:Y:S01]  /*13790*/  IMAD.MOV.U32 R4, RZ, RZ, R14 ;  /* 0x000000ffff047224 */ /* 0x000fe200078e000e */
[----:B------:R-:W-:Y:S06]  /*137a0*/  BRA `(.L_x_10395) ;  /* 0xffffffb400d07947 */ /* 0x000fec000383ffff */
.L_x_10257:
[----:B------:R-:W-:Y:S01]  /*137b0*/  BSSY B0, `(.L_x_10396) ;  /* 0x0000007000007945 */ /* 0x000fe20003800000 */
[----:B------:R-:W-:Y:S02]  /*137c0*/  IMAD.MOV.U32 R13, RZ, RZ, R6 ;  /* 0x000000ffff0d7224 */ /* 0x000fe400078e0006 */
[----:B------:R-:W-:Y:S02]  /*137d0*/  IMAD.MOV.U32 R11, RZ, RZ, 0x1f ;  /* 0x0000001fff0b7424 */ /* 0x000fe400078e00ff */
[----:B------:R-:W-:-:S07]  /*137e0*/  IMAD.MOV.U32 R15, RZ, RZ, -0x1 ;  /* 0xffffffffff0f7424 */ /* 0x000fce00078e00ff */
[----:B01234-:R-:W-:Y:S05]  /*137f0*/  WARPSYNC.COLLECTIVE R15, `(.L_x_10397) ;  /* 0x000000000f087348 */ /* 0x01ffea0003c00000 */
[----:B------:R0:W0:Y:S02]  /*13800*/  SHFL.IDX P6, R14, R13, R12, R11 ;  /* 0x0000000c0d0e7389 */ /* 0x00002400000c000b */
[----:B01234-:R-:W-:Y:S01]  /*13810*/  ENDCOLLECTIVE ;  /* 0x000000000000791b */ /* 0x01ffe20003800000 */
.L_x_10397:
[----:B------:R-:W-:Y:S05]  /*13820*/  BSYNC B0 ;  /* 0x0000000000007941 */ /* 0x000fea0003800000 */
.L_x_10396:
[----:B------:R-:W-:Y:S05]  /*13830*/  BRA `(.L_x_10256) ;  /* 0xffffffb400c87947 */ /* 0x000fea000383ffff */
.L_x_10261:
[----:B0-----:R0:W1:Y:S02]  /*13840*/  SYNCS.PHASECHK.TRANS64.TRYWAIT P0, [R5+URZ+0x32420], R0 ;  /* 0x03242000050075a7 */ /* 0x001064000800017f */
[----:B-1----:R-:W-:Y:S05]  /*13850*/  @!P0 NANOSLEEP.SYNCS 0x989680 ;  /* 0x009896800000895d */ /* 0x002fea0003900000 */
[----:B------:R-:W1:Y:S02]  /*13860*/  @!P0 SYNCS.PHASECHK.TRANS64 P0, [R5+URZ+0x32420], R0 ;  /* 0x03242000050085a7 */ /* 0x000e64000800007f */
[----:B-1----:R-:W-:Y:S05]  /*13870*/  @!P0 BRA `(.L_x_10261) ;  /* 0xfffffffc00f08947 */ /* 0x002fea000383ffff */
[----:B------:R-:W-:Y:S05]  /*13880*/  BRA `(.L_x_10398) ;  /* 0xffffffb800b47947 */ /* 0x000fea000383ffff */
.L_x_10262:
        /* <DEDUP_REMOVED lines=11> */
.L_x_10400:
[----:B------:R-:W-:Y:S05]  /*13940*/  BSYNC B0 ;  /* 0x0000000000007941 */ /* 0x000fea0003800000 */
.L_x_10399:
[----:B------:R-:W-:Y:S05]  /*13950*/  BRA `(.L_x_10401) ;  /* 0xffffffb8009c7947 */ /* 0x000fea000383ffff */
.L_x_10265:
[----:B------:R-:W-:Y:S01]  /*13960*/  BSSY B1, `(.L_x_10402) ;  /* 0x0000006000017945 */ /* 0x000fe20003800000 */
[----:B------:R-:W-:-:S07]  /*13970*/  IMAD.MOV.U32 R15, RZ, RZ, -0x1 ;  /* 0xffffffffff0f7424 */ /* 0x000fce00078e00ff */
[----:B0-23--:R-:W-:Y:S05]  /*13980*/  WARPSYNC.COLLECTIVE R15, `(.L_x_10403) ;  /* 0x000000000f0c7348 */ /* 0x00dfea0003c00000 */
[----:B------:R-:W-:Y:S02]  /*13990*/  ELECT P6, UR62, PT ;  /* 0x00000000003e782f */ /* 0x000fe400038c0000 */
[----:B------:R-:W-:Y:S01]  /*139a0*/  MOV R14, UR62 ;  /* 0x0000003e000e7c02 */ /* 0x000fe20008000f00 */
[----:B0-23--:R-:W-:Y:S10]  /*139b0*/  ENDCOLLECTIVE ;  /* 0x000000000000791b */ /* 0x00dff40003800000 */
.L_x_10403:
[----:B------:R-:W-:Y:S05]  /*139c0*/  BSYNC B1 ;  /* 0x0000000000017941 */ /* 0x000fea0003800000 */
.L_x_10402:
[----:B------:R-:W-:Y:S05]  /*139d0*/  BRA `(.L_x_10404) ;  /* 0xffffffb800947947 */ /* 0x000fea000383ffff */
.L_x_10267:
[----:B0-----:R0:W1:Y:S02]  /*139e0*/  SYNCS.PHASECHK.TRANS64.TRYWAIT P1, [R3+URZ+0x32440], R2 ;  /* 0x03244002030075a7 */ /* 0x001064000802017f */
[----:B-1----:R-:W-:Y:S05]  /*139f0*/  @!P1 NANOSLEEP.SYNCS 0x989680 ;  /* 0x009896800000995d */ /* 0x002fea0003900000 */
[----:B------:R-:W1:Y:S02]  /*13a00*/  @!P1 SYNCS.PHASECHK.TRANS64 P1, [R3+URZ+0x32440], R2 ;  /* 0x03244002030095a7 */ /* 0x000e64000802007f */
[----:B-1----:R-:W-:Y:S05]  /*13a10*/  @!P1 BRA `(.L_x_10267) ;  /* 0xfffffffc00f09947 */ /* 0x002fea000383ffff */
[----:B------:R-:W-:Y:S05]  /*13a20*/  BRA `(.L_x_10405) ;  /* 0xffffffb800bc7947 */ /* 0x000fea000383ffff */
.L_x_10269:
[----:B-1----:R1:W4:Y:S02]  /*13a30*/  SYNCS.PHASECHK.TRANS64.TRYWAIT P1, [R5+URZ+0x32440], R0 ;  /* 0x03244000050075a7 */ /* 0x002324000802017f */
[----:B----4-:R-:W-:Y:S05]  /*13a40*/  @!P1 NANOSLEEP.SYNCS 0x989680 ;  /* 0x009896800000995d */ /* 0x010fea0003900000 */
[----:B------:R-:W4:Y:S02]  /*13a50*/  @!P1 SYNCS.PHASECHK.TRANS64 P1, [R5+URZ+0x32440], R0 ;  /* 0x03244000050095a7 */ /* 0x000f24000802007f */
[----:B----4-:R-:W-:Y:S05]  /*13a60*/  @!P1 BRA `(.L_x_10269) ;  /* 0xfffffffc00f09947 */ /* 0x010fea000383ffff */
[----:B------:R-:W-:Y:S05]  /*13a70*/  BRA `(.L_x_10406) ;  /* 0xffffffb800c87947 */ /* 0x000fea000383ffff */
.L_x_10271:
[----:B----4-:R4:W0:Y:S02]  /*13a80*/  SYNCS.PHASECHK.TRANS64.TRYWAIT P1, [R3+URZ+0x32460], R2 ;  /* 0x03246002030075a7 */ /* 0x010824000802017f */
[----:B0-----:R-:W-:Y:S05]  /*13a90*/  @!P1 NANOSLEEP.SYNCS 0x989680 ;  /* 0x009896800000995d */ /* 0x001fea0003900000 */
[----:B------:R-:W0:Y:S02]  /*13aa0*/  @!P1 SYNCS.PHASECHK.TRANS64 P1, [R3+URZ+0x32460], R2 ;  /* 0x03246002030095a7 */ /* 0x000e24000802007f */
[----:B0-----:R-:W-:Y:S05]  /*13ab0*/  @!P1 BRA `(.L_x_10271) ;  /* 0xfffffffc00f09947 */ /* 0x001fea000383ffff */
[----:B------:R-:W-:Y:S05]  /*13ac0*/  BRA `(.L_x_10407) ;  /* 0xffffffb800c47947 */ /* 0x000fea000383ffff */
.L_x_10408:
        /* <DEDUP_REMOVED lines=11> */
.L_x_15555:


//--------------------- .text._ZN7cutlass13device_kernelIN5flash11enable_sm90INS1_16FlashAttnFwdSm90INS1_25CollectiveMainloopFwdSm90ILi2EN4cute5tupleIJNS5_1CILi1EEES8_S8_EEENS6_IJNS7_ILi128EEENS7_ILi96EEENS7_ILi64EEEEEELi256ENS_6half_tEfNS_4arch4Sm90ELb0ELb0ELb0ELb1ELb1ELb1ELb1ELb1ELb0ELb1ELb0ELb0EEENS1_21CollectiveEpilogueFwdINS6_IJSA_NS7_ILi256EEESB_EEES9_SE_SG_Li256ELb1ELb1ELb0ELb0EEENS1_36VarlenDynamicPersistentTileSchedulerILi128ELi96ELi256ELi128ELb0ELb1ELb1ELb0ELb1ELb1EEEEEEEEEvNT_6ParamsE --------------------------
	.section	.text._ZN7cutlass13device_kernelIN5flash11enable_sm90INS1_16FlashAttnFwdSm90INS1_25CollectiveMainloopFwdSm90ILi2EN4cute5tupleIJNS5_1CILi1EEES8_S8_EEENS6_IJNS7_ILi128EEENS7_ILi96EEENS7_ILi64EEEEEELi256ENS_6half_tEfNS_4arch4Sm90ELb0ELb0ELb0ELb1ELb1ELb1ELb1ELb1ELb0ELb1ELb0ELb0EEENS1_21CollectiveEpilogueFwdINS6_IJSA_NS7_ILi256EEESB_EEES9_SE_SG_Li256ELb1ELb1ELb0ELb0EEENS1_36VarlenDynamicPersistentTileSchedulerILi128ELi96ELi256ELi128ELb0ELb1ELb1ELb0ELb1ELb1EEEEEEEEEvNT_6ParamsE,"ax",@progbits
	.align	128
.text._ZN7cutlass13device_kernelIN5flash11enable_sm90INS1_16FlashAttnFwdSm90INS1_25CollectiveMainloopFwdSm90ILi2EN4cute5tupleIJNS5_1CILi1EEES8_S8_EEENS6_IJNS7_ILi128EEENS7_ILi96EEENS7_ILi64EEEEEELi256ENS_6half_tEfNS_4arch4Sm90ELb0ELb0ELb0ELb1ELb1ELb1ELb1ELb1ELb0ELb1ELb0ELb0EEENS1_21CollectiveEpilogueFwdINS6_IJSA_NS7_ILi256EEESB_EEES9_SE_SG_Li256ELb1ELb1ELb0ELb0EEENS1_36VarlenDynamicPersistentTileSchedulerILi128ELi96ELi256ELi128ELb0ELb1ELb1ELb0ELb1ELb1EEEEEEEEEvNT_6ParamsE:
        .type           _ZN7cutlass13device_kernelIN5flash11enable_sm90INS1_16FlashAttnFwdSm90INS1_25CollectiveMainloopFwdSm90ILi2EN4cute5tupleIJNS5_1CILi1EEES8_S8_EEENS6_IJNS7_ILi128EEENS7_ILi96EEENS7_ILi64EEEEEELi256ENS_6half_tEfNS_4arch4Sm90ELb0ELb0ELb0ELb1ELb1ELb1ELb1ELb1ELb0ELb1ELb0ELb0EEENS1_21CollectiveEpilogueFwdINS6_IJSA_NS7_ILi256EEESB_EEES9_SE_SG_Li256ELb1ELb1ELb0ELb0EEENS1_36VarlenDynamicPersistentTileSchedulerILi128ELi96ELi256ELi128ELb0ELb1ELb1ELb0ELb1ELb1EEEEEEEEEvNT_6ParamsE,@function
        .size           _ZN7cutlass13device_kernelIN5flash11enable_sm90INS1_16FlashAttnFwdSm90INS1_25CollectiveMainloopFwdSm90ILi2EN4cute5tupleIJNS5_1CILi1EEES8_S8_EEENS6_IJNS7_ILi128EEENS7_ILi96EEENS7_ILi64EEEEEELi256ENS_6half_tEfNS_4arch4Sm90ELb0ELb0ELb0ELb1ELb1ELb1ELb1ELb1ELb0ELb1ELb0ELb0EEENS1_21CollectiveEpilogueFwdINS6_IJSA_NS7_ILi256EEESB_EEES9_SE_SG_Li256ELb1ELb1ELb0ELb0EEENS1_36VarlenDynamicPersistentTileSchedulerILi128ELi96ELi256ELi128ELb0ELb1ELb1ELb0ELb1ELb1EEEEEEEEEvNT_6ParamsE,(.L_x_15556 - _ZN7cutlass13device_kernelIN5flash11enable_sm90INS1_16FlashAttnFwdSm90INS1_25CollectiveMainloopFwdSm90ILi2EN4cute5tupleIJNS5_1CILi1EEES8_S8_EEENS6_IJNS7_ILi128EEENS7_ILi96EEENS7_ILi64EEEEEELi256ENS_6half_tEfNS_4arch4Sm90ELb0ELb0ELb0ELb1ELb1ELb1ELb1ELb1ELb0ELb1ELb0ELb0EEENS1_21CollectiveEpilogueFwdINS6_IJSA_NS7_ILi256EEESB_EEES9_SE_SG_Li256ELb1ELb1ELb0ELb0EEENS1_36VarlenDynamicPersistentTileSchedulerILi128ELi96ELi256ELi128ELb0ELb1ELb1ELb0ELb1ELb1EEEEEEEEEvNT_6ParamsE)
        .other          _ZN7cutlass13device_kernelIN5flash11enable_sm90INS1_16FlashAttnFwdSm90INS1_25CollectiveMainloopFwdSm90ILi2EN4cute5tupleIJNS5_1CILi1EEES8_S8_EEENS6_IJNS7_ILi128EEENS7_ILi96EEENS7_ILi64EEEEEELi256ENS_6half_tEfNS_4arch4Sm90ELb0ELb0ELb0ELb1ELb1ELb1ELb1ELb1ELb0ELb1ELb0ELb0EEENS1_21CollectiveEpilogueFwdINS6_IJSA_NS7_ILi256EEESB_EEES9_SE_SG_Li256ELb1ELb1ELb0ELb0EEENS1_36VarlenDynamicPersistentTileSchedulerILi128ELi96ELi256ELi128ELb0ELb1ELb1ELb0ELb1ELb1EEEEEEEEEvNT_6ParamsE,@"STO_CUDA_ENTRY STV_DEFAULT"
_ZN7cutlass13device_kernelIN5flash11enable_sm90INS1_16FlashAttnFwdSm90INS1_25CollectiveMainloopFwdSm90ILi2EN4cute5tupleIJNS5_1CILi1EEES8_S8_EEENS6_IJNS7_ILi128EEENS7_ILi96EEENS7_ILi64EEEEEELi256ENS_6half_tEfNS_4arch4Sm90ELb0ELb0ELb0ELb1ELb1ELb1ELb1ELb1ELb0ELb1ELb0ELb0EEENS1_21CollectiveEpilogueFwdINS6_IJSA_NS7_ILi256EEESB_EEES9_SE_SG_Li256ELb1ELb1ELb0ELb0EEENS1_36VarlenDynamicPersistentTileSchedulerILi128ELi96ELi256ELi128ELb0ELb1ELb1ELb0ELb1ELb1EEEEEEEEEvNT_6ParamsE:
        /* <DEDUP_REMOVED lines=17> */
.L_x_10410:
[----:B------:R-:W-:Y:S05]  /*0110*/  BSYNC B0 ;  /* 0x0000000000007941 */ /* 0x000fea0003800000 */
.L_x_10409:
[----:B------:R-:W-:Y:S01]  /*0120*/  VOTEU.ANY UP0, P0 ;  /* 0x00000000003f7886 */ /* 0x000fe20000000100 */
[----:B------:R-:W0:Y:S01]  /*0130*/  SHFL.IDX PT, R2, R0, RZ, 0x1f ;  /* 0x00001fff00027589 */ /* 0x000e2200000e0000 */
[----:B------:R-:W-:Y:S01]  /*0140*/  UMOV UR4, 0x80 ;  /* 0x0000008000047882 */ /* 0x000fe20000000000 */
[----:B------:R-:W-:Y:S01]  /*0150*/  UMOV UR7, 0x100 ;  /* 0x0000010000077882 */ /* 0x000fe20000000000 */
[----:B------:R-:W-:Y:S01]  /*0160*/  VOTEU.ANY UP1, P0 ;  /* 0x00000000003f7886 */ /* 0x000fe20000020100 */
[----:B------:R-:W1:Y:S01]  /*0170*/  @UP0 S2UR UR8, SR_CgaCtaId ;  /* 0x00000000000809c3 */ /* 0x000e620000008800 */
[----:B------:R-:W-:Y:S01]  /*0180*/  @UP0 UMOV UR6, 0x400 ;  /* 0x0000040000060882 */ /* 0x000fe20000000000 */
[----:B------:R-:W-:-:S04]  /*0190*/  @UP0 UIADD3 UR4, -UR4, 0x100000, URZ ;  /* 0x0010000004040890 */ /* 0x000fc8000fffe13f */
[----:B------:R-:W-:Y:S02]  /*01a0*/  @UP0 USHF.L.U32 UR5, UR4, 0xb, URZ ;  /* 0x0000000b04050899 */ /* 0x000fe4000800063f */
[----:B------:R-:W-:Y:S01]  /*01b0*/  @UP0 USHF.L.U32 UR4, UR4, 0x1, URZ ;  /* 0x0000000104040899 */ /* 0x000fe2000800063f */
[----:B------:R-:W-:Y:S01]  /*01c0*/  SHF.R.U32.HI R3, RZ, 0x7, R3 ;  /* 0x00000007ff037819 */ /* 0x000fe20000011603 */
[----:B------:R-:W-:Y:S01]  /*01d0*/  VOTEU.ANY UP2, P0 ;  /* 0x00000000003f7886 */ /* 0x000fe20000040100 */
[----:B0-----:R-:W-:-:S03]  /*01e0*/  ISETP.NE.AND P1, PT, R2, RZ, PT ;  /* 0x000000ff0200720c */ /* 0x001fc60003f25270 */
[----:B------:R0:W2:Y:S01]  /*01f0*/  SHFL.IDX PT, R2, R3, RZ, 0x1f ;  /* 0x00001fff03027589 */ /* 0x0000a200000e0000 */
[----:B-1----:R-:W-:Y:S02]  /*0200*/  @UP0 ULEA UR8, UR8, UR6, 0x18 ;  /* 0x0000000608080291 */ /* 0x002fe4000f8ec03f */
[----:B------:R-:W-:-:S04]  /*0210*/  @UP0 UIADD3 UR6, -UR7, 0x100000, URZ ;  /* 0x0010000007060890 */ /* 0x000fc8000fffe13f */
[----:B------:R-:W-:Y:S02]  /*0220*/  @UP0 USHF.L.U32 UR7, UR6, 0xb, URZ ;  /* 0x0000000b06070899 */ /* 0x000fe4000800063f */
[----:B------:R-:W-:Y:S01]  /*0230*/  @UP0 USHF.L.U32 UR6, UR6, 0x1, URZ ;  /* 0x0000000106060899 */ /* 0x000fe2000800063f */
[----:B------:R-:W-:Y:S01]  /*0240*/  VOTEU.ANY UP0, P0 ;  /* 0x00000000003f7886 */ /* 0x000fe20000000100 */
[----:B------:R-:W1:Y:S04]  /*0250*/  FENCE.VIEW.ASYNC.S ;  /* 0x00000000000073c6 */ /* 0x000e680000000000 */
[----:B-1----:R0:W1:Y:S01]  /*0260*/  @UP0 SYNCS.EXCH.64 URZ, [UR8+0x32400], UR4 ;  /* 0x03240004083f05b2 */ /* 0x0020620008000100 */
[----:B------:R0:W3:Y:S05]  /*0270*/  @UP1 SYNCS.EXCH.64 URZ, [UR8+0x32410], UR4 ;  /* 0x03241004083f15b2 */ /* 0x0000ea0008000100 */
[----:B------:R0:W4:Y:S02]  /*0280*/  @UP2 SYNCS.EXCH.64 URZ, [UR8+0x32420], UR6 ;  /* 0x03242006083f25b2 */ /* 0x0001240008000100 */
        /* <DEDUP_REMOVED lines=19> */
.L_x_10411:
        /* <DEDUP_REMOVED lines=22> */
.L_x_10412:
        /* <DEDUP_REMOVED lines=18> */
.L_x_10413:
        /* <DEDUP_REMOVED lines=22> */
.L_x_10414:
        /* <DEDUP_REMOVED lines=22> */
.L_x_10415:
[----:B--2---:R-:W-:Y:S01]  /*0900*/  ISETP.NE.AND P0, PT, R2, RZ, PT ;  /* 0x000000ff0200720c */ /* 0x004fe20003f05270 */
[----:B------:R-:W-:Y:S01]  /*0910*/  IMAD.MOV.U32 R2, RZ, RZ, 0x1 ;  /* 0x00000001ff027424 */ /* 0x000fe200078e00ff */
[----:B------:R-:W-:Y:S01]  /*0920*/  NOP ;  /* 0x0000000000007918 */ /* 0x000fe20000000000 */
[----:B------:R-:W-:Y:S01]  /*0930*/  ULDC.64 UR60, c[0x0][0x208] ;  /* 0x00008200003c7ab9 */ /* 0x000fe20000000a00 */
[----:B------:R-:W-:Y:S02]  /*0940*/  BSSY B9, `(.L_x_10416) ;  /* 0x00017b6000097945 */ /* 0x000fe40003800000 */
[----:B------:R-:W-:-:S05]  /*0950*/  SEL R2, R2, 0x2, !P0 ;  /* 0x0000000202027807 */ /* 0x000fca0004000000 */
[----:B------:R2:W-:Y:S01]  /*0960*/  STL [R1+0x8], R2 ;  /* 0x0000080201007387 */ /* 0x0005e20000100800 */
[----:B01-34-:R-:W-:Y:S06]  /*0970*/  BAR.SYNC.DEFER_BLOCKING 0x0 ;  /* 0x0000000000007b1d */ /* 0x01bfec0000010000 */
[----:B------:R-:W-:Y:S05]  /*0980*/  @!P0 BRA `(.L_x_10417) ;  /* 0x0000010800188947 */ /* 0x000fea0003800000 */
.L_x_10418:
[----:B------:R-:W-:-:S08]  /*0990*/  NOP ;  /* 0x0000000000007918 */ /* 0x000fd00000000000 */
[----:B------:R-:W0:Y:S02]  /*09a0*/  USETMAXREG.TRY_ALLOC.CTAPOOL UP0, 0xe8 ;  /* 0x000000e8000079c8 */ /* 0x000e240008000600 */
[----:B0-----:R-:W-:-:S13]  /*09b0*/  PLOP3.LUT P0, PT, PT, PT, UP0, 0x80, 0x0 ;  /* 0x000000000000781c */ /* 0x001fda0003f0f008 */
[----:B------:R-:W-:Y:S05]  /*09c0*/  @!P0 BRA `(.L_x_10418) ;  /* 0xfffffffc00f08947 */ /* 0x000fea000383ffff */
[----:B------:R-:W2:Y:S01]  /*09d0*/  S2R R0, SR_TID.X ;  /* 0x0000000000007919 */ /* 0x000ea20000002100 */
[----:B------:R-:W-:Y:S01]  /*09e0*/  MOV R19, 0x400 ;  /* 0x0000040000137802 */ /* 0x000fe20000000f00 */
[----:B------:R-:W-:Y:S01]  /*09f0*/  ULDC UR4, c[0x0][0xd3c] ;  /* 0x00034f0000047ab9 */ /* 0x000fe20000000800 */
[----:B--2---:R-:W-:Y:S02]  /*0a00*/  SHF.R.U32.HI R2, RZ, 0x7, R0 ;  /* 0x00000007ff027819 */ /* 0x004fe40000011600 */
[----:B------:R-:W0:Y:S01]  /*0a10*/  S2R R0, SR_CgaCtaId ;  /* 0x0000000000007919 */ /* 0x000e220000008800 */
        /* <DEDUP_REMOVED lines=9> */
[----:B------:R-:W2:Y:S01]  /*0ab0*/  LDL.LU R13, [R1+0x8] ;  /* 0x00000800010d7983 */ /* 0x000ea20000300800 */
[----:B------:R-:W0:Y:S02]  /*0ac0*/  S2R R0, SR_TID.X ;  /* 0x0000000000007919 */ /* 0x000e240000002100 */
[----:B0-----:R-:W-:-:S05]  /*0ad0*/  VIADD R12, R0, 0xffffff80 ;  /* 0xffffff80000c7836 */ /* 0x001fca0000000000 */
[----:B------:R-:W-:-:S04]  /*0ae0*/  SHF.R.S32.HI R0, RZ, 0x1f, R12 ;  /* 0x0000001fff007819 */ /* 0x000fc8000001140c */
[----:B------:R-:W-:-:S04]  /*0af0*/  LEA.HI R2, R0, R12, RZ, 0x7 ;  /* 0x0000000c00027211 */ /* 0x000fc800078f38ff */
[----:B------:R-:W-:-:S05]  /*0b00*/  LOP3.LUT R3, R2, 0xffffff80, RZ, 0xc0, !PT ;  /* 0xffffff8002037812 */ /* 0x000fca00078ec0ff */
[----:B------:R-:W-:-:S05]  /*0b10*/  IMAD.IADD R11, R12, 0x1, -R3 ;  /* 0x000000010c0b7824 */ /* 0x000fca00078e0a03 */
[----:B------:R-:W-:-:S04]  /*0b20*/  SHF.R.S32.HI R7, RZ, 0x1f, R11 ;  /* 0x0000001fff077819 */ /* 0x000fc8000001140b */
[----:B------:R-:W-:-:S04]  /*0b30*/  LEA.HI R8, R7, R11, RZ, 0x2 ;  /* 0x0000000b07087211 */ /* 0x000fc800078f10ff */
[--C-:B------:R-:W-:Y:S02]  /*0b40*/  SHF.R.S32.HI R4, RZ, 0x2, R8.reuse ;  /* 0x00000002ff047819 */ /* 0x100fe40000011408 */
[----:B------:R-:W-:-:S04]  /*0b50*/  SHF.R.S32.HI R3, RZ, 0x1f, R8 ;  /* 0x0000001fff037819 */ /* 0x000fc80000011408 */
[----:B------:R-:W-:Y:S02]  /*0b60*/  LEA.HI R5, R3, R4, RZ, 0x3 ;  /* 0x0000000403057211 */ /* 0x000fe400078f18ff */
[----:B------:R-:W-:Y:S02]  /*0b70*/  LEA.HI R3, R0, R12, RZ, 0x4 ;  /* 0x0000000c00037211 */ /* 0x000fe400078f20ff */
[----:B------:R-:W-:Y:S02]  /*0b80*/  LOP3.LUT R9, R5, 0xfffffff8, RZ, 0xc0, !PT ;  /* 0xfffffff805097812 */ /* 0x000fe400078ec0ff */
[----:B------:R-:W-:Y:S02]  /*0b90*/  SHF.R.S32.HI R14, RZ, 0x7, R2 ;  /* 0x00000007ff0e7819 */ /* 0x000fe40000011402 */
[----:B------:R-:W-:Y:S01]  /*0ba0*/  SHF.R.S32.HI R6, RZ, 0x4, R3 ;  /* 0x00000004ff067819 */ /* 0x000fe20000011403 */
[----:B------:R-:W-:Y:S01]  /*0bb0*/  IMAD.IADD R10, R4, 0x1, -R9 ;  /* 0x00000001040a7824 */ /* 0x000fe200078e0a09 */
[----:B------:R-:W-:-:S02]  /*0bc0*/  LEA.HI R7, R7, R11, RZ, 0x5 ;  /* 0x0000000b07077211 */ /* 0x000fc400078f28ff */
[----:B------:R-:W-:Y:S02]  /*0bd0*/  LEA.HI R2, R2, R14, RZ, 0x1 ;  /* 0x0000000e02027211 */ /* 0x000fe400078f08ff */
[C---:B------:R-:W-:Y:S02]  /*0be0*/  LOP3.LUT R4, R3.reuse, 0x3fffff0, RZ, 0xc0, !PT ;  /* 0x03fffff003047812 */ /* 0x040fe400078ec0ff */
[----:B------:R-:W-:Y:S02]  /*0bf0*/  LEA.HI R3, R3, R6, RZ, 0x1 ;  /* 0x0000000603037211 */ /* 0x000fe400078f08ff */
[----:B------:R-:W-:Y:S02]  /*0c00*/  SHF.R.S32.HI R7, RZ, 0x5, R7 ;  /* 0x00000005ff077819 */ /* 0x000fe40000011407 */
[----:B------:R-:W-:Y:S02]  /*0c10*/  LOP3.LUT R2, R2, 0x3fffffe, RZ, 0xc0, !PT ;  /* 0x03fffffe02027812 */ /* 0x000fe400078ec0ff */
[----:B------:R-:W-:Y:S01]  /*0c20*/  LOP3.LUT R3, R3, 0x1ffffffe, RZ, 0xc0, !PT ;  /* 0x1ffffffe03037812 */ /* 0x000fe200078ec0ff */
[----:B------:R-:W-:Y:S01]  /*0c30*/  IMAD R7, R7, 0x10, R10 ;  /* 0x0000001007077824 */ /* 0x000fe200078e020a */
[----:B------:R-:W-:Y:S01]  /*0c40*/  LEA.HI R5, R0, R12, RZ, 0x5 ;  /* 0x0000000c00057211 */ /* 0x000fe200078f28ff */
[----:B------:R-:W-:-:S02]  /*0c50*/  IMAD.IADD R2, R14, 0x1, -R2 ;  /* 0x000000010e027824 */ /* 0x000fc400078e0a02 */
[----:B------:R-:W-:Y:S01]  /*0c60*/  IMAD.IADD R4, R12, 0x1, -R4 ;  /* 0x000000010c047824 */ /* 0x000fe200078e0a04 */
[----:B------:R-:W-:Y:S01]  /*0c70*/  SHF.R.S32.HI R15, RZ, 0x5, R5 ;  /* 0x00000005ff0f7819 */ /* 0x000fe20000011405 */
[----:B------:R-:W-:Y:S02]  /*0c80*/  IMAD.IADD R3, R6, 0x1, -R3 ;  /* 0x0000000106037824 */ /* 0x000fe400078e0a03 */
[----:B------:R-:W-:Y:S01]  /*0c90*/  IMAD R6, R2, 0x40, R7 ;  /* 0x0000004002067824 */ /* 0x000fe200078e0207 */
[C---:B------:R-:W-:Y:S02]  /*0ca0*/  LEA.HI R2, R0.reuse, R12, RZ, 0x2 ;  /* 0x0000000c00027211 */ /* 0x040fe400078f10ff */
[----:B------:R-:W-:Y:S02]  /*0cb0*/  LEA R4, R15, R4, 0x4 ;  /* 0x000000040f047211 */ /* 0x000fe400078e20ff */
[--C-:B------:R-:W-:Y:S02]  /*0cc0*/  SHF.R.S32.HI R204, RZ, 0x2, R2.reuse ;  /* 0x00000002ffcc7819 */ /* 0x100fe40000011402 */
[----:B------:R-:W-:Y:S01]  /*0cd0*/  LEA.HI R0, R0, R12, RZ, 0x3 ;  /* 0x0000000c00007211 */ /* 0x000fe200078f18ff */
[----:B------:R-:W-:Y:S01]  /*0ce0*/  IMAD R5, R4, 0x8, R3 ;  /* 0x0000000804057824 */ /* 0x000fe200078e0203 */
[----:B------:R-:W-:Y:S01]  /*0cf0*/  SHF.R.S32.HI R3, RZ, 0x1f, R2 ;  /* 0x0000001fff037819 */ /* 0x000fe20000011402 */
[----:B------:R-:W-:Y:S01]  /*0d00*/  VIADD R9, R204, 0x40 ;  /* 0x00000040cc097836 */ /* 0x000fe20000000000 */
[----:B------:R-:W-:-:S02]  /*0d10*/  LOP3.LUT R2, R2, 0xfffffffc, RZ, 0xc0, !PT ;  /* 0xfffffffc02027812 */ /* 0x000fc400078ec0ff */
[----:B------:R-:W-:Y:S02]  /*0d20*/  SHF.R.S32.HI R4, RZ, 0x3, R0 ;  /* 0x00000003ff047819 */ /* 0x000fe40000011400 */
[----:B------:R-:W-:Y:S01]  /*0d30*/  LOP3.LUT R0, R0, 0xfffffff8, RZ, 0xc0, !PT ;  /* 0xfffffff800007812 */ /* 0x000fe200078ec0ff */
[C---:B------:R-:W-:Y:S01]  /*0d40*/  IMAD.IADD R7, R12.reuse, 0x1, -R2 ;  /* 0x000000010c077824 */ /* 0x040fe200078e0a02 */
[----:B------:R-:W-:Y:S02]  /*0d50*/  SHF.R.S32.HI R4, RZ, 0x1f, R9 ;  /* 0x0000001fff047819 */ /* 0x000fe40000011409 */
[----:B------:R-:W-:Y:S01]  /*0d60*/  LEA.HI R3, R3, R204, RZ, 0x3 ;  /* 0x000000cc03037211 */ /* 0x000fe200078f18ff */
[----:B------:R-:W-:Y:S01]  /*0d70*/  IMAD.IADD R0, R12, 0x1, -R0 ;  /* 0x000000010c007824 */ /* 0x000fe200078e0a00 */
[----:B------:R-:W-:Y:S01]  /*0d80*/  LEA.HI R4, R4, R9, RZ, 0x3 ;  /* 0x0000000904047211 */ /* 0x000fe200078f18ff */
[----:B------:R-:W-:Y:S01]  /*0d90*/  IMAD.SHL.U32 R2, R9, 0x40, RZ ;  /* 0x0000004009027824 */ /* 0x000fe200078e00ff */
[----:B------:R-:W-:-:S02]  /*0da0*/  LOP3.LUT R3, R3, 0xfffffff8, RZ, 0xc0, !PT ;  /* 0xfffffff803037812 */ /* 0x000fc400078ec0ff */
[C---:B------:R-:W-:Y:S01]  /*0db0*/  LEA.HI R0, R7.reuse, R7, RZ, 0x1 ;  /* 0x0000000707007211 */ /* 0x040fe200078f08ff */
[----:B------:R-:W-:Y:S02]  /*0dc0*/  IMAD.SHL.U32 R4, R4, 0x40, RZ ;  /* 0x0000004004047824 */ /* 0x000fe400078e00ff */
[----:B------:R-:W-:Y:S01]  /*0dd0*/  IMAD.IADD R10, R204, 0x1, -R3 ;  /* 0x00000001cc0a7824 */ /* 0x000fe200078e0a03 */
[----:B------:R-:W-:Y:S01]  /*0de0*/  LOP3.LUT R0, R0, 0x1ffffffe, RZ, 0xc0, !PT ;  /* 0x1ffffffe00007812 */ /* 0x000fe200078ec0ff */
[C---:B------:R-:W-:Y:S01]  /*0df0*/  IMAD.SHL.U32 R16, R7.reuse, 0x8, RZ ;  /* 0x0000000807107824 */ /* 0x040fe200078e00ff */
[----:B------:R-:W-:Y:S01]  /*0e00*/  LOP3.LUT R3, R2, 0x1c0, RZ, 0xc0, !PT ;  /* 0x000001c002037812 */ /* 0x000fe200078ec0ff */
[C---:B------:R-:W-:Y:S01]  /*0e10*/  IMAD.SHL.U32 R22, R7.reuse, 0x4, RZ ;  /* 0x0000000407167824 */ /* 0x040fe200078e00ff */
[----:B------:R-:W-:Y:S02]  /*0e20*/  IADD3 R0, R7, -R0, RZ ;  /* 0x8000000007007210 */ /* 0x000fe40007ffe0ff */
[----:B------:R-:W-:Y:S01]  /*0e30*/  LOP3.LUT R4, R4, 0xfffffe00, RZ, 0xc0, !PT ;  /* 0xfffffe0004047812 */ /* 0x000fe200078ec0ff */
[----:B------:R-:W-:Y:S01]  /*0e40*/  STL [R1+0x78], R6 ;  /* 0x0000780601007387 */ /* 0x000fe20000100800 */
[----:B------:R-:W-:-:S02]  /*0e50*/  SHF.R.U32.HI R7, RZ, 0x3, R3 ;  /* 0x00000003ff077819 */ /* 0x000fc40000011603 */
[----:B------:R-:W-:Y:S01]  /*0e60*/  LOP3.LUT R3, R3, 0x38, R16, 0xf8, !PT ;  /* 0x0000003803037812 */ /* 0x000fe200078ef810 */
[----:B------:R-:W-:Y:S01]  /*0e70*/  STL [R1+0x68], RZ ;  /* 0x000068ff01007387 */ /* 0x000fe20000100800 */
[----:B------:R-:W-:-:S03]  /*0e80*/  LOP3.LUT R8, R8, 0x7ffffffc, RZ, 0xc0, !PT ;  /* 0x7ffffffc08087812 */ /* 0x000fc600078ec0ff */
[----:B------:R-:W-:Y:S04]  /*0e90*/  STL [R1+0x70], R10 ;  /* 0x0000700a01007387 */ /* 0x000fe80000100800 */
[----:B------:R0:W-:Y:S01]  /*0ea0*/  STL [R1+0x58], R4 ;  /* 0x0000580401007387 */ /* 0x0001e20000100800 */
[----:B------:R-:W-:Y:S02]  /*0eb0*/  IMAD.SHL.U32 R5, R5, 0x8, RZ ;  /* 0x0000000805057824 */ /* 0x000fe400078e00ff */
[----:B------:R-:W-:Y:S01]  /*0ec0*/  IMAD R0, R0, 0x8, R6 ;  /* 0x0000000800007824 */ /* 0x000fe200078e0206 */
[----:B0-----:R-:W-:Y:S01]  /*0ed0*/  LOP3.LUT R4, R4, R3, R7, 0xf6, !PT ;  /* 0x0000000304047212 */ /* 0x001fe200078ef607 */
[----:B------:R-:W-:-:S04]  /*0ee0*/  IMAD.IADD R7, R11, 0x1, -R8 ;  /* 0x000000010b077824 */ /* 0x000fc800078e0a08 */
[----:B------:R-:W-:Y:S01]  /*0ef0*/  IMAD R3, R4, 0x2, R19 ;  /* 0x0000000204037824 */ /* 0x000fe200078e0213 */
[----:B------:R0:W-:Y:S04]  /*0f00*/  STL [R1+0x7c], R7 ;  /* 0x00007c0701007387 */ /* 0x0001e80000100800 */
[----:B------:R0:W-:Y:S04]  /*0f10*/  STL [R1+0x84], R5 ;  /* 0x0000840501007387 */ /* 0x0001e80000100800 */
[----:B------:R0:W-:Y:S04]  /*0f20*/  STL [R1+0x80], R0 ;  /* 0x0000800001007387 */ /* 0x0001e80000100800 */
[----:B------:R0:W-:Y:S01]  /*0f30*/  STL [R1+0x74], R3 ;  /* 0x0000740301007387 */ /* 0x0001e20000100800 */
[C---:B------:R-:W-:Y:S01]  /*0f40*/  VIADD R213, R16.reuse, 0x40 ;  /* 0x0000004010d57836 */ /* 0x040fe20000000000 */
[C---:B------:R-:W-:Y:S01]  /*0f50*/  IADD3 R2, R16.reuse, 0x20, RZ ;  /* 0x0000002010027810 */ /* 0x040fe20007ffe0ff */
[----:B------:R-:W-:-:S02]  /*0f60*/  VIADD R212, R16, 0x60 ;  /* 0x0000006010d47836 */ /* 0x000fc40000000000 */
[C---:B------:R-:W-:Y:S02]  /*0f70*/  VIADD R211, R16.reuse, 0x80 ;  /* 0x0000008010d37836 */ /* 0x040fe40000000000 */
[C---:B------:R-:W-:Y:S02]  /*0f80*/  VIADD R210, R16.reuse, 0xa0 ;  /* 0x000000a010d27836 */ /* 0x040fe40000000000 */
[C---:B------:R-:W-:Y:S02]  /*0f90*/  VIADD R215, R16.reuse, 0xc0 ;  /* 0x000000c010d77836 */ /* 0x040fe40000000000 */
[----:B------:R-:W-:Y:S01]  /*0fa0*/  VIADD R214, R16, 0xe0 ;  /* 0x000000e010d67836 */ /* 0x000fe20000000000 */
[----:B------:R-:W-:Y:S01]  /*0fb0*/  MOV R205, RZ ;  /* 0x000000ff00cd7202 */ /* 0x000fe20000000f00 */
[----:B------:R-:W-:Y:S01]  /*0fc0*/  IMAD.MOV.U32 R18, RZ, RZ, RZ ;  /* 0x000000ffff127224 */ /* 0x000fe200078e00ff */
[----:B------:R-:W-:Y:S01]  /*0fd0*/  SHF.R.S32.HI R17, RZ, 0x1f, R16 ;  /* 0x0000001fff117819 */ /* 0x000fe20000011410 */
[----:B------:R-:W-:Y:S01]  /*0fe0*/  IMAD.MOV.U32 R207, RZ, RZ, RZ ;  /* 0x000000ffffcf7224 */ /* 0x000fe200078e00ff */
[----:B------:R-:W-:Y:S01]  /*0ff0*/  SHF.R.S32.HI R206, RZ, 0x1f, R2 ;  /* 0x0000001fffce7819 */ /* 0x000fe20000011402 */
[----:B------:R-:W-:Y:S01]  /*1000*/  IMAD.MOV.U32 R216, RZ, RZ, RZ ;  /* 0x000000ffffd87224 */ /* 0x000fe200078e00ff */
[----:B------:R-:W-:Y:S01]  /*1010*/  SHF.R.S32.HI R222, RZ, 0x1f, R213 ;  /* 0x0000001fffde7819 */ /* 0x000fe200000114d5 */
[----:B------:R-:W-:Y:S01]  /*1020*/  VIADD R208, R22, 0x10 ;  /* 0x0000001016d07836 */ /* 0x000fe20000000000 */
[----:B------:R-:W-:-:S02]  /*1030*/  SHF.R.S32.HI R221, RZ, 0x1f, R212 ;  /* 0x0000001fffdd7819 */ /* 0x000fc400000114d4 */
[----:B------:R-:W-:Y:S02]  /*1040*/  SHF.R.S32.HI R220, RZ, 0x1f, R211 ;  /* 0x0000001fffdc7819 */ /* 0x000fe400000114d3 */
[----:B------:R-:W-:Y:S02]  /*1050*/  SHF.R.S32.HI R219, RZ, 0x1f, R210 ;  /* 0x0000001fffdb7819 */ /* 0x000fe400000114d2 */
[----:B------:R-:W-:Y:S02]  /*1060*/  SHF.R.S32.HI R218, RZ, 0x1f, R215 ;  /* 0x0000001fffda7819 */ /* 0x000fe400000114d7 */
[----:B------:R-:W-:Y:S02]  /*1070*/  SHF.R.S32.HI R217, RZ, 0x1f, R214 ;  /* 0x0000001fffd97819 */ /* 0x000fe400000114d6 */
[----:B0-2---:R-:W-:-:S07]  /*1080*/  LOP3.LUT R209, R13, 0x1, RZ, 0xfc, !PT ;  /* 0x000000010dd17812 */ /* 0x005fce00078efcff */
.L_x_10562:
[----:B0-----:R-:W0:Y:S02]  /*1090*/  LDC.64 R4, c[0x0][0xd88] ;  /* 0x00036200ff047b82 */ /* 0x001e240000000a00 */
[----:B0-----:R-:W-:-:S05]  /*10a0*/  IMAD.WIDE R4, R35, 0x4, R4 ;  /* 0x0000000423047825 */ /* 0x001fca00078e0204 */
        /* <DEDUP_REMOVED lines=9> */
[----:B------:R-:W-:Y:S02]  /*1140*/  ISETP.NE.AND.EX P0, PT, RZ, UR7, PT, P0 ;  /* 0x00000007ff007c0c */ /* 0x000fe4000bf05300 */
[----:B--2---:R-:W-:Y:S01]  /*1150*/  SHF.R.S32.HI R0, RZ, 0x1f, R3 ;  /* 0x0000001fff007819 */ /* 0x004fe20000011403 */
[----:B---3--:R-:W-:-:S04]  /*1160*/  IMAD.SHL.U32 R32, R3, 0x4, RZ ;  /* 0x0000000403207824 */ /* 0x008fc800078e00ff */
[C---:B------:R-:W-:Y:S01]  /*1170*/  @P1 LEA R6, P2, R3.reuse, UR4, 0x2 ;  /* 0x0000000403061c11 */ /* 0x040fe2000f8410ff */
[----:B------:R0:W-:Y:S01]  /*1180*/  STL [R1+0x5c], R3 ;  /* 0x00005c0301007387 */ /* 0x0001e20000100800 */
[C-C-:B------:R-:W-:Y:S02]  /*1190*/  SHF.L.U64.HI R35, R3.reuse, 0x2, R0.reuse ;  /* 0x0000000203237819 */ /* 0x140fe40000010200 */
[----:B------:R-:W-:Y:S01]  /*11a0*/  @P1 LEA.HI.X R7, R3, UR5, R0, 0x2, P2 ;  /* 0x0000000503071c11 */ /* 0x000fe200090f1400 */
[----:B------:R-:W-:Y:S01]  /*11b0*/  IMAD.MOV.U32 R0, RZ, RZ, RZ ;  /* 0x000000ffff007224 */ /* 0x000fe200078e00ff */
[----:B------:R-:W-:Y:S02]  /*11c0*/  ISETP.NE.U32.AND P2, PT, RZ, UR8, PT ;  /* 0x00000008ff007c0c */ /* 0x000fe4000bf45070 */
[----:B------:R-:W-:Y:S02]  /*11d0*/  IADD3 R8, P3, R32, UR6, RZ ;  /* 0x0000000620087c10 */ /* 0x000fe4000ff7e0ff */
[----:B------:R-:W-:Y:S01]  /*11e0*/  ISETP.NE.AND.EX P2, PT, RZ, UR9, PT, P2 ;  /* 0x00000009ff007c0c */ /* 0x000fe2000bf45320 */
[----:B------:R0:W5:Y:S01]  /*11f0*/  @P1 LDG.E R0, desc[UR60][R6.64] ;  /* 0x0000003c06001981 */ /* 0x000162000c1e1900 */
[----:B------:R-:W-:Y:S01]  /*1200*/  ULDC UR4, c[0x0][0x288] ;  /* 0x0000a20000047ab9 */ /* 0x000fe20000000800 */
[----:B------:R-:W-:Y:S01]  /*1210*/  IADD3.X R9, R35, UR7, RZ, P3, !PT ;  /* 0x0000000723097c10 */ /* 0x000fe20009ffe4ff */
[----:B------:R-:W-:Y:S01]  /*1220*/  IMAD.U32 R90, RZ, RZ, UR4 ;  /* 0x00000004ff5a7e24 */ /* 0x000fe2000f8e00ff */
[----:B------:R-:W-:-:S03]  /*1230*/  ULDC.64 UR4, c[0x0][0x418] ;  /* 0x0001060000047ab9 */ /* 0x000fc60000000a00 */
[----:B------:R0:W5:Y:S05]  /*1240*/  @P0 LDG.E R88, desc[UR60][R8.64] ;  /* 0x0000003c08580981 */ /* 0x00016a000c1e1900 */
[----:B------:R-:W-:-:S04]  /*1250*/  @P2 IADD3 R4, P1, R32, UR8, RZ ;  /* 0x0000000820042c10 */ /* 0x000fc8000ff3e0ff */
[----:B------:R-:W-:-:S05]  /*1260*/  @P2 IADD3.X R5, R35, UR9, RZ, P1, !PT ;  /* 0x0000000923052c10 */ /* 0x000fca0008ffe4ff */
[----:B------:R0:W5:Y:S01]  /*1270*/  @P2 LDG.E R90, desc[UR60][R4.64] ;  /* 0x0000003c045a2981 */ /* 0x000162000c1e1900 */
[----:B------:R-:W-:-:S03]  /*1280*/  UISETP.NE.U32.AND UP0, UPT, UR4, URZ, UPT ;  /* 0x0000003f0400728c */ /* 0x000fc6000bf05070 */
[----:B------:R-:W-:Y:S01]  /*1290*/  ULDC UR4, c[0x0][0x424] ;  /* 0x0001090000047ab9 */ /* 0x000fe20000000800 */
[----:B------:R-:W-:-:S03]  /*12a0*/  UISETP.NE.AND.EX UP0, UPT, UR5, URZ, UPT, UP0 ;  /* 0x0000003f0500728c */ /* 0x000fc6000bf05300 */
[----:B------:R-:W-:Y:S01]  /*12b0*/  ULDC UR5, c[0x0][0x2f0] ;  /* 0x0000bc0000057ab9 */ /* 0x000fe20000000800 */
[----:B------:R-:W-:-:S04]  /*12c0*/  USEL UR4, UR4, 0x1, UP0 ;  /* 0x0000000104047887 */ /* 0x000fc80008000000 */
[----:B------:R-:W-:-:S03]  /*12d0*/  UIMAD UR4, UR4, UR5, URZ ;  /* 0x00000005040472a4 */ /* 0x000fc6000f8e023f */
[----:B------:R-:W-:Y:S02]  /*12e0*/  ULDC UR5, c[0x0][0x348] ;  /* 0x0000d20000057ab9 */ /* 0x000fe40000000800 */
[----:B----4-:R-:W-:Y:S02]  /*12f0*/  IMAD.U32 R30, RZ, RZ, UR5 ;  /* 0x00000005ff1e7e24 */ /* 0x010fe4000f8e00ff */
[----:B------:R-:W-:Y:S02]  /*1300*/  IMAD.U32 R31, RZ, RZ, UR4 ;  /* 0x00000004ff1f7e24 */ /* 0x000fe4000f8e00ff */
[----:B------:R-:W-:Y:S01]  /*1310*/  IMAD.MOV.U32 R29, RZ, RZ, R3 ;  /* 0x000000ffff1d7224 */ /* 0x000fe200078e0003 */
[----:B01----:R-:W-:Y:S06]  /*1320*/  @P2 BRA `(.L_x_10420) ;  /* 0x0000000000242947 */ /* 0x003fec0003800000 */
        /* <DEDUP_REMOVED lines=9> */
.L_x_10420:
        /* <DEDUP_REMOVED lines=10> */
.L_x_10421:
[----:B------:R-:W-:Y:S05]  /*1460*/  @!P0 BRA `(.L_x_10422) ;  /* 0x00000000000c8947 */ /* 0x000fea0003800000 */
[----:B------:R-:W2:Y:S04]  /*1470*/  LDG.E R4, desc[UR60][R8.64] ;  /* 0x0000003c08047981 */ /* 0x000ea8000c1e1900 */
[----:B------:R-:W2:Y:S02]  /*1480*/  LDG.E R31, desc[UR60][R8.64+0x4] ;  /* 0x0000043c081f7981 */ /* 0x000ea4000c1e1900 */
[----:B--2---:R-:W-:-:S07]  /*1490*/  IMAD.IADD R31, R31, 0x1, -R4 ;  /* 0x000000011f1f7824 */ /* 0x004fce00078e0a04 */
.L_x_10422:
[----:B------:R-:W-:Y:S02]  /*14a0*/  ULDC.64 UR4, c[0x0][0xb08] ;  /* 0x0002c20000047ab9 */ /* 0x000fe40000000a00 */
[----:B------:R-:W-:-:S04]  /*14b0*/  ISETP.NE.U32.AND P0, PT, RZ, UR4, PT ;  /* 0x00000004ff007c0c */ /* 0x000fc8000bf05070 */
[----:B------:R-:W-:Y:S01]  /*14c0*/  ISETP.NE.AND.EX P0, PT, RZ, UR5, PT, P0 ;  /* 0x00000005ff007c0c */ /* 0x000fe2000bf05300 */
[----:B------:R-:W-:-:S12]  /*14d0*/  ULDC.64 UR4, c[0x0][0xb28] ;  /* 0x0002ca0000047ab9 */ /* 0x000fd80000000a00 */
[----:B0-----:R-:W0:Y:S02]  /*14e0*/  @P0 LDC.64 R4, c[0x0][0xb08] ;  /* 0x0002c200ff040b82 */ /* 0x001e240000000a00 */
[----:B0-----:R-:W-:-:S05]  /*14f0*/  @P0 IMAD.WIDE R4, R29, 0x4, R4 ;  /* 0x000000041d040825 */ /* 0x001fca00078e0204 */
[----:B------:R-:W2:Y:S04]  /*1500*/  @P0 LDG.E R3, desc[UR60][R4.64] ;  /* 0x0000003c04030981 */ /* 0x000ea8000c1e1900 */
[----:B------:R0:W2:Y:S01]  /*1510*/  @P0 LDG.E R8, desc[UR60][R4.64+0x4] ;  /* 0x0000043c04080981 */ /* 0x0000a2000c1e1900 */
[----:B-----5:R-:W-:Y:S01]  /*1520*/  IADD3 R9, -R0, R31, RZ ;  /* 0x0000001f00097210 */ /* 0x020fe20007ffe1ff */
[----:B------:R-:W-:Y:S01]  /*1530*/  IMAD.MOV.U32 R28, RZ, RZ, R31 ;  /* 0x000000ffff1c7224 */ /* 0x000fe200078e001f */
[----:B------:R-:W-:-:S04]  /*1540*/  ISETP.NE.U32.AND P1, PT, RZ, UR4, PT ;  /* 0x00000004ff007c0c */ /* 0x000fc8000bf25070 */
        /* <DEDUP_REMOVED lines=45> */
.L_x_10425:
[----:B------:R-:W-:Y:S05]  /*1820*/  BSYNC B6 ;  /* 0x0000000000067941 */ /* 0x000fea0003800000 */
.L_x_10424:
        /* <DEDUP_REMOVED lines=20> */
.L_x_10427:
[----:B------:R-:W-:Y:S05]  /*1970*/  BSYNC B6 ;  /* 0x0000000000067941 */ /* 0x000fea0003800000 */
.L_x_10426:
[----:B------:R-:W-:Y:S01]  /*1980*/  ULDC.64 UR4, c[0x0][0xaf0] ;  /* 0x0002bc0000047ab9 */ /* 0x000fe20000000a00 */
[----:B------:R-:W2:Y:S01]  /*1990*/  LDL R36, [R1+0x70] ;  /* 0x0000700001247983 */ /* 0x000ea20000100800 */
[----:B------:R-:W-:Y:S01]  /*19a0*/  ISETP.NE.U32.AND P0, PT, RZ, UR4, PT ;  /* 0x00000004ff007c0c */ /* 0x000fe2000bf05070 */
[----:B------:R-:W0:Y:S03]  /*19b0*/  LDC.64 R66, c[0x0][0x408] ;  /* 0x00010200ff427b82 */ /* 0x000e260000000a00 */
[----:B------:R-:W-:-:S05]  /*19c0*/  ISETP.NE.AND.EX P0, PT, RZ, UR5, PT, P0 ;  /* 0x00000005ff007c0c */ /* 0x000fca000bf05300 */
[----:B------:R-:W1:Y:S08]  /*19d0*/  LDC.64 R60, c[0x0][0x3f8] ;  /* 0x0000fe00ff3c7b82 */ /* 0x000e700000000a00 */
[----:B------:R-:W-:Y:S01]  /*19e0*/  @P0 IADD3 R4, P1, R32, UR4, RZ ;  /* 0x0000000420040c10 */ /* 0x000fe2000ff3e0ff */
[----:B------:R-:W-:Y:S01]  /*19f0*/  ULDC UR4, c[0x0][0x320] ;  /* 0x0000c80000047ab9 */ /* 0x000fe20000000800 */
[----:B------:R-:W3:Y:S02]  /*1a00*/  LDC R89, c[0x0][0x3f4] ;  /* 0x0000fd00ff597b82 */ /* 0x000ee40000000800 */
[----:B------:R-:W-:-:S02]  /*1a10*/  @P0 IADD3.X R5, R35, UR5, RZ, P1, !PT ;  /* 0x0000000523050c10 */ /* 0x000fc40008ffe4ff */
[----:B------:R-:W-:-:S03]  /*1a20*/  ISETP.GE.AND P1, PT, R2, UR4, PT ;  /* 0x0000000402007c0c */ /* 0x000fc6000bf26270 */
[----:B------:R4:W2:Y:S01]  /*1a30*/  @P0 LDG.E R29, desc[UR60][R4.64] ;  /* 0x0000003c041d0981 */ /* 0x0008a2000c1e1900 */
[----:B------:R-:W-:Y:S01]  /*1a40*/  SEL R3, RZ, 0xffffffff, P1 ;  /* 0xffffffffff037807 */ /* 0x000fe20000800000 */
[--C-:B0-----:R-:W-:Y:S01]  /*1a50*/  IMAD.WIDE.U32 R10, R204, R66, R16.reuse ;  /* 0x00000042cc0a7225 */ /* 0x101fe200078e0010 */
[----:B------:R-:W-:Y:S01]  /*1a60*/  ISETP.GE.AND P0, PT, R16, UR4, PT ;  /* 0x0000000410007c0c */ /* 0x000fe2000bf06270 */
[----:B------:R-:W0:Y:S01]  /*1a70*/  S2R R21, SR_TID.X ;  /* 0x0000000000157919 */ /* 0x000e220000002100 */
[----:B------:R-:W-:Y:S01]  /*1a80*/  ISETP.GE.AND P1, PT, R212, UR4, PT ;  /* 0x00000004d4007c0c */ /* 0x000fe2000bf26270 */
[----:B------:R-:W-:Y:S01]  /*1a90*/  IMAD.SHL.U32 R3, R3, 0x2, RZ ;  /* 0x0000000203037824 */ /* 0x000fe200078e00ff */
[----:B------:R-:W-:Y:S01]  /*1aa0*/  SEL R0, RZ, 0x1, P0 ;  /* 0x00000001ff007807 */ /* 0x000fe20000000000 */
[----:B------:R-:W3:Y:S01]  /*1ab0*/  S2R R20, SR_TID.X ;  /* 0x0000000000147919 */ /* 0x000ee20000002100 */
[----:B------:R-:W-:Y:S01]  /*1ac0*/  ISETP.GE.AND P0, PT, R213, UR4, PT ;  /* 0x00000004d5007c0c */ /* 0x000fe2000bf06270 */
[----:B-1----:R-:W-:Y:S01]  /*1ad0*/  IMAD.WIDE.U32 R8, R204, R60, R16 ;  /* 0x0000003ccc087225 */ /* 0x002fe200078e0010 */
[----:B------:R-:W-:-:S02]  /*1ae0*/  LOP3.LUT R0, R3, 0x2, R0, 0xe2, !PT ;  /* 0x0000000203007812 */ /* 0x000fc400078ee200 */
[----:B------:R-:W-:Y:S02]  /*1af0*/  SEL R3, RZ, 0x4, P0 ;  /* 0x00000004ff037807 */ /* 0x000fe40000000000 */
[----:B------:R-:W-:Y:S02]  /*1b00*/  SHF.R.S32.HI R7, RZ, 0x1f, R204 ;  /* 0x0000001fff077819 */ /* 0x000fe400000114cc */
[----:B------:R-:W-:Y:S01]  /*1b10*/  SHF.R.S32.HI R23, RZ, 0x1f, R22 ;  /* 0x0000001fff177819 */ /* 0x000fe20000011416 */
[----:B------:R-:W-:Y:S01]  /*1b20*/  IMAD.MOV.U32 R78, RZ, RZ, 0x20 ;  /* 0x00000020ff4e7424 */ /* 0x000fe200078e00ff */
[----:B----4-:R-:W-:Y:S01]  /*1b30*/  SEL R4, RZ, 0x8, P1 ;  /* 0x00000008ff047807 */ /* 0x010fe20000800000 */
[----:B------:R-:W-:Y:S01]  /*1b40*/  IMAD.IADD R88, R88, 0x1, R31 ;  /* 0x0000000158587824 */ /* 0x000fe200078e021f */
[----:B------:R-:W-:Y:S01]  /*1b50*/  ISETP.GE.AND P0, PT, R211, UR4, PT ;  /* 0x00000004d3007c0c */ /* 0x000fe2000bf06270 */
[----:B------:R-:W-:Y:S01]  /*1b60*/  IMAD.SHL.U32 R83, R66, 0x40, RZ ;  /* 0x0000004042537824 */ /* 0x000fe200078e00ff */
[----:B------:R-:W-:Y:S01]  /*1b70*/  ISETP.GE.AND P1, PT, R210, UR4, PT ;  /* 0x00000004d2007c0c */ /* 0x000fe2000bf26270 */
[----:B------:R-:W-:Y:S01]  /*1b80*/  IMAD R77, R61, 0x60, RZ ;  /* 0x000000603d4d7824 */ /* 0x000fe200078e02ff */
[----:B------:R-:W-:Y:S01]  /*1b90*/  LOP3.LUT R0, R4, R0, R3, 0xfe, !PT ;  /* 0x0000000004007212 */ /* 0x000fe200078efe03 */
[----:B------:R-:W-:Y:S01]  /*1ba0*/  IMAD.SHL.U32 R85, R60, 0x40, RZ ;  /* 0x000000403c557824 */ /* 0x000fe200078e00ff */
[----:B------:R-:W-:-:S02]  /*1bb0*/  SEL R3, RZ, 0x10, P0 ;  /* 0x00000010ff037807 */ /* 0x000fc40000000000 */
[----:B------:R-:W-:Y:S02]  /*1bc0*/  SEL R4, RZ, 0x20, P1 ;  /* 0x00000020ff047807 */ /* 0x000fe40000800000 */
[----:B------:R-:W-:Y:S02]  /*1bd0*/  ISETP.GE.AND P0, PT, R215, UR4, PT ;  /* 0x00000004d7007c0c */ /* 0x000fe4000bf06270 */
[----:B------:R-:W-:Y:S02]  /*1be0*/  ISETP.GE.AND P1, PT, R214, UR4, PT ;  /* 0x00000004d6007c0c */ /* 0x000fe4000bf26270 */
[----:B------:R-:W-:Y:S01]  /*1bf0*/  LOP3.LUT R0, R4, R0, R3, 0xfe, !PT ;  /* 0x0000000004007212 */ /* 0x000fe200078efe03 */
[----:B------:R-:W-:Y:S01]  /*1c00*/  IMAD R4, R7, R60, RZ ;  /* 0x0000003c07047224 */ /* 0x000fe200078e02ff */
[----:B------:R-:W-:Y:S02]  /*1c10*/  SEL R87, RZ, 0x40, P0 ;  /* 0x00000040ff577807 */ /* 0x000fe40000000000 */
[----:B------:R-:W-:Y:S01]  /*1c20*/  SEL R3, RZ, 0x7fff80, P1 ;  /* 0x007fff80ff037807 */ /* 0x000fe20000800000 */
[----:B0-----:R-:W-:Y:S01]  /*1c30*/  VIADD R37, R21, 0xffffff80 ;  /* 0xffffff8015257836 */ /* 0x001fe20000000000 */
[----:B---3--:R-:W-:Y:S01]  /*1c40*/  ISETP.GE.AND P0, PT, R16, R89, PT ;  /* 0x000000591000720c */ /* 0x008fe20003f06270 */
[C---:B------:R-:W-:Y:S01]  /*1c50*/  IMAD R13, R204.reuse, R61, R4 ;  /* 0x0000003dcc0d7224 */ /* 0x040fe200078e0204 */
[----:B------:R-:W-:Y:S01]  /*1c60*/  LOP3.LUT R87, R3, R0, R87, 0xfe, !PT ;  /* 0x0000000003577212 */ /* 0x000fe200078efe57 */
[-C--:B------:R-:W-:Y:S01]  /*1c70*/  IMAD R0, R7, R66.reuse, RZ ;  /* 0x0000004207007224 */ /* 0x080fe200078e02ff */
[----:B------:R-:W-:Y:S01]  /*1c80*/  SHF.R.U32.HI R21, RZ, 0x7, R20 ;  /* 0x00000007ff157819 */ /* 0x000fe20000011614 */
[----:B------:R-:W-:Y:S01]  /*1c90*/  IMAD.WIDE.U32 R6, R204, R66, R22 ;  /* 0x00000042cc067225 */ /* 0x000fe200078e0016 */
[----:B------:R-:W-:-:S02]  /*1ca0*/  SEL R3, R89, RZ, P0 ;  /* 0x000000ff59037207 */ /* 0x000fc40000000000 */
[----:B------:R-:W-:Y:S01]  /*1cb0*/  SHF.L.U64.HI R84, R66, 0x6, R67 ;  /* 0x0000000642547819 */ /* 0x000fe20000010243 */
[C---:B------:R-:W-:Y:S01]  /*1cc0*/  IMAD R15, R204.reuse, R67, R0 ;  /* 0x00000043cc0f7224 */ /* 0x040fe200078e0200 */
[C---:B------:R-:W-:Y:S01]  /*1cd0*/  ISETP.NE.AND P6, PT, R21.reuse, 0x1, PT ;  /* 0x000000011500780c */ /* 0x040fe20003fc5270 */
[----:B------:R-:W-:Y:S01]  /*1ce0*/  IMAD.WIDE.U32 R4, R204, R60, R22 ;  /* 0x0000003ccc047225 */ /* 0x000fe200078e0016 */
[----:B------:R-:W-:Y:S02]  /*1cf0*/  IADD3 R91, R21, 0x8, RZ ;  /* 0x00000008155b7810 */ /* 0x000fe40007ffe0ff */
[----:B------:R-:W-:Y:S01]  /*1d00*/  IADD3 R3, R16, R3, RZ ;  /* 0x0000000310037210 */ /* 0x000fe20007ffe0ff */
[----:B------:R-:W-:Y:S01]  /*1d10*/  IMAD.IADD R7, R7, 0x1, R15 ;  /* 0x0000000107077824 */ /* 0x000fe200078e020f */
[----:B------:R-:W-:Y:S01]  /*1d20*/  SHF.L.U64.HI R86, R60, 0x6, R61 ;  /* 0x000000063c567819 */ /* 0x000fe2000001023d */
[----:B------:R-:W-:Y:S01]  /*1d30*/  IMAD.IADD R5, R5, 0x1, R13 ;  /* 0x0000000105057824 */ /* 0x000fe200078e020d */
[----:B------:R-:W-:Y:S01]  /*1d40*/  SHF.R.S32.HI R0, RZ, 0x1f, R3 ;  /* 0x0000001fff007819 */ /* 0x000fe20000011403 */
[----:B-----5:R-:W-:-:S02]  /*1d50*/  IMAD.WIDE.U32 R62, R28, R66, R6 ;  /* 0x000000421c3e7225 */ /* 0x020fc400078e0006 */
[----:B------:R-:W3:Y:S01]  /*1d60*/  LDL R6, [R1+0x58] ;  /* 0x0000580001067983 */ /* 0x000ee20000100800 */
[----:B------:R-:W-:Y:S01]  /*1d70*/  LEA.HI R3, R0, R3, RZ, 0x3 ;  /* 0x0000000300037211 */ /* 0x000fe200078f18ff */
[C---:B------:R-:W-:Y:S02]  /*1d80*/  VIADD R21, R204.reuse, 0x40 ;  /* 0x00000040cc157836 */ /* 0x040fe40000000000 */
[----:B------:R-:W-:Y:S01]  /*1d90*/  VIADD R7, R204, 0x40 ;  /* 0x00000040cc077836 */ /* 0x000fe20000000000 */
[----:B------:R-:W-:Y:S05]  /*1da0*/  @!P6 WARPSYNC.ALL ;  /* 0x000000000000e948 */ /* 0x000fea0003800000 */
[----:B------:R-:W-:-:S04]  /*1db0*/  IMAD.WIDE.U32 R52, R28, R60, R4 ;  /* 0x0000003c1c347225 */ /* 0x000fc800078e0004 */
[----:B------:R-:W-:Y:S01]  /*1dc0*/  IMAD.SHL.U32 R21, R21, 0x40, RZ ;  /* 0x0000004015157824 */ /* 0x000fe200078e00ff */
[----:B------:R-:W-:Y:S01]  /*1dd0*/  ULDC UR4, c[0x0][0x2f4] ;  /* 0x0000bd0000047ab9 */ /* 0x000fe20000000800 */
[----:B------:R-:W-:Y:S02]  /*1de0*/  IMAD.SHL.U32 R7, R7, 0x40, RZ ;  /* 0x0000004007077824 */ /* 0x000fe400078e00ff */
[----:B------:R-:W-:Y:S01]  /*1df0*/  IMAD.IADD R9, R13, 0x1, R9 ;  /* 0x000000010d097824 */ /* 0x000fe200078e0209 */
[----:B------:R-:W-:Y:S01]  /*1e00*/  SHF.R.S32.HI R13, RZ, 0x1f, R28 ;  /* 0x0000001fff0d7819 */ /* 0x000fe2000001141c */
[----:B------:R-:W-:Y:S01]  /*1e10*/  IMAD.IADD R11, R15, 0x1, R11 ;  /* 0x000000010f0b7824 */ /* 0x000fe200078e020b */
[----:B------:R-:W-:Y:S01]  /*1e20*/  LOP3.LUT R21, R21, 0x1c0, RZ, 0xc0, !PT ;  /* 0x000001c015157812 */ /* 0x000fe200078ec0ff */
[-C--:B------:R-:W-:Y:S01]  /*1e30*/  IMAD.WIDE.U32 R54, R28, R60.reuse, R8 ;  /* 0x0000003c1c367225 */ /* 0x080fe200078e0008 */
[----:B------:R-:W-:Y:S02]  /*1e40*/  LOP3.LUT R7, R7, 0x1c0, RZ, 0xc0, !PT ;  /* 0x000001c007077812 */ /* 0x000fe400078ec0ff */
[----:B------:R-:W-:Y:S01]  /*1e50*/  LOP3.LUT R0, R21, 0x38, R3, 0xf8, !PT ;  /* 0x0000003815007812 */ /* 0x000fe200078ef803 */
[C---:B------:R-:W-:Y:S01]  /*1e60*/  IMAD R12, R13.reuse, R60, RZ ;  /* 0x0000003c0d0c7224 */ /* 0x040fe200078e02ff */
[----:B------:R-:W-:Y:S01]  /*1e70*/  SHF.R.U32.HI R7, RZ, 0x3, R7 ;  /* 0x00000003ff077819 */ /* 0x000fe20000011607 */
[----:B------:R-:W-:Y:S01]  /*1e80*/  IMAD R13, R13, R66, RZ ;  /* 0x000000420d0d7224 */ /* 0x000fe200078e02ff */
[----:B------:R-:W-:Y:S01]  /*1e90*/  PRMT R4, R87, 0x8880, RZ ;  /* 0x0000888057047816 */ /* 0x000fe200000000ff */
[----:B------:R-:W-:Y:S01]  /*1ea0*/  IMAD R9, R67, 0x60, RZ ;  /* 0x0000006043097824 */ /* 0x000fe200078e02ff */
[----:B------:R-:W-:Y:S01]  /*1eb0*/  LOP3.LUT R0, R0, R7, RZ, 0x3c, !PT ;  /* 0x0000000700007212 */ /* 0x000fe200078e3cff */
[----:B------:R-:W-:-:S02]  /*1ec0*/  IMAD R13, R28, R67, R13 ;  /* 0x000000431c0d7224 */ /* 0x000fc400078e020d */
[----:B------:R-:W-:Y:S01]  /*1ed0*/  IMAD.WIDE.U32 R64, R28, R66, R10 ;  /* 0x000000421c407225 */ /* 0x000fe200078e000a */
[----:B------:R-:W-:-:S03]  /*1ee0*/  LOP3.LUT R68, R3, 0xfffffff8, RZ, 0xc0, !PT ;  /* 0xfffffff803447812 */ /* 0x000fc600078ec0ff */
[----:B------:R-:W-:Y:S01]  /*1ef0*/  IMAD.WIDE.U32 R66, R66, 0x60, RZ ;  /* 0x0000006042427825 */ /* 0x000fe200078e00ff */
[----:B------:R-:W-:-:S03]  /*1f00*/  ISETP.GE.AND P2, PT, R2, UR4, PT ;  /* 0x0000000402007c0c */ /* 0x000fc6000bf46270 */
[----:B------:R-:W-:Y:S02]  /*1f10*/  IMAD R15, R28, R61, R12 ;  /* 0x0000003d1c0f7224 */ /* 0x000fe400078e020c */
[----:B------:R-:W-:Y:S01]  /*1f20*/  IMAD.WIDE.U32 R60, R60, 0x60, RZ ;  /* 0x000000603c3c7825 */ /* 0x000fe200078e00ff */
[----:B------:R-:W-:-:S03]  /*1f30*/  SHF.R.S32.HI R69, RZ, 0x3, R3 ;  /* 0x00000003ff457819 */ /* 0x000fc60000011403 */
[----:B------:R-:W-:Y:S01]  /*1f40*/  IMAD.IADD R76, R67, 0x1, R9 ;  /* 0x00000001434c7824 */ /* 0x000fe200078e0209 */
[----:B------:R-:W-:Y:S01]  /*1f50*/  SHF.R.S32.HI R81, RZ, 0x1f, R34 ;  /* 0x0000001fff517819 */ /* 0x000fe20000011422 */
[----:B------:R-:W-:Y:S01]  /*1f60*/  IMAD.SHL.U32 R89, R89, 0x2, RZ ;  /* 0x0000000259597824 */ /* 0x000fe200078e00ff */
[----:B------:R-:W-:Y:S01]  /*1f70*/  IADD3 R73, R53, R15, RZ ;  /* 0x0000000f35497210 */ /* 0x000fe20007ffe0ff */
[----:B------:R-:W-:Y:S01]  /*1f80*/  IMAD.IADD R77, R61, 0x1, R77 ;  /* 0x000000013d4d7824 */ /* 0x000fe200078e024d */
[----:B------:R-:W-:Y:S01]  /*1f90*/  SHF.R.S32.HI R32, RZ, 0x1f, R68 ;  /* 0x0000001fff207819 */ /* 0x000fe20000011444 */
[----:B------:R-:W-:Y:S02]  /*1fa0*/  IMAD.IADD R72, R15, 0x1, R55 ;  /* 0x000000010f487824 */ /* 0x000fe400078e0237 */
[----:B------:R-:W-:Y:S02]  /*1fb0*/  IMAD.IADD R71, R63, 0x1, R13 ;  /* 0x000000013f477824 */ /* 0x000fe400078e020d */
[----:B------:R-:W-:-:S02]  /*1fc0*/  IMAD.IADD R70, R13, 0x1, R65 ;  /* 0x000000010d467824 */ /* 0x000fc400078e0241 */
[C---:B--2---:R-:W-:Y:S01]  /*1fd0*/  IMAD.SHL.U32 R82, R36.reuse, 0x40, RZ ;  /* 0x0000004024527824 */ /* 0x044fe200078e00ff */
[----:B------:R-:W-:Y:S01]  /*1fe0*/  @!P6 BAR.SYNC.DEFER_BLOCKING 0x9, 0x100 ;  /* 0x024400000000eb1d */ /* 0x000fe20000010000 */
[----:B------:R-:W-:Y:S02]  /*1ff0*/  LOP3.LUT P1, RZ, R36, 0x4, RZ, 0xc0, !PT ;  /* 0x0000000424ff7812 */ /* 0x000fe4000782c0ff */
[----:B------:R-:W-:Y:S02]  /*2000*/  SHF.R.S32.HI R36, RZ, 0x1f, R37 ;  /* 0x0000001fff247819 */ /* 0x000fe40000011425 */
[----:B------:R-:W-:Y:S02]  /*2010*/  LOP3.LUT R82, R82, 0x1c0, RZ, 0xc0, !PT ;  /* 0x000001c052527812 */ /* 0x000fe400078ec0ff */
[----:B------:R-:W-:-:S04]  /*2020*/  LEA.HI R36, R36, R37, RZ, 0x2 ;  /* 0x0000002524247211 */ /* 0x000fc800078f10ff */
[----:B------:R-:W-:-:S05]  /*2030*/  LOP3.LUT R36, R36, 0xfffffffc, RZ, 0xc0, !PT ;  /* 0xfffffffc24247812 */ /* 0x000fca00078ec0ff */
[----:B------:R-:W-:-:S04]  /*2040*/  IMAD.IADD R36, R37, 0x1, -R36 ;  /* 0x0000000125247824 */ /* 0x000fc800078e0a24 */
[----:B------:R-:W-:Y:S02]  /*2050*/  IMAD R79, R36, 0x40, R204 ;  /* 0x00000040244f7824 */ /* 0x000fe400078e02cc */
[----:B------:R-:W-:Y:S01]  /*2060*/  VIADD R36, R20, 0xffffff80 ;  /* 0xffffff8014247836 */ /* 0x000fe20000000000 */
[----:B------:R-:W-:-:S04]  /*2070*/  SHF.R.U32.HI R80, RZ, 0x3, R82 ;  /* 0x00000003ff507819 */ /* 0x000fc80000011652 */
[----:B------:R-:W-:Y:S02]  /*2080*/  SHF.R.S32.HI R20, RZ, 0x1f, R36 ;  /* 0x0000001fff147819 */ /* 0x000fe40000011424 */
[----:B------:R-:W-:Y:S02]  /*2090*/  LOP3.LUT R5, R82, 0x18, R16, 0xf8, !PT ;  /* 0x0000001852057812 */ /* 0x000fe400078ef810 */
[----:B------:R-:W-:Y:S02]  /*20a0*/  LEA.HI R20, R20, R36, RZ, 0x5 ;  /* 0x0000002414147211 */ /* 0x000fe400078f28ff */
[----:B------:R-:W-:Y:S02]  /*20b0*/  LOP3.LUT R5, R5, R80, RZ, 0x3c, !PT ;  /* 0x0000005005057212 */ /* 0x000fe400078e3cff */
[----:B------:R-:W-:-:S05]  /*20c0*/  SHF.R.S32.HI R20, RZ, 0x5, R20 ;  /* 0x00000005ff147819 */ /* 0x000fca0000011414 */
[----:B------:R-:W-:Y:S01]  /*20d0*/  IMAD R75, R20, 0x200, R5 ;  /* 0x00000200144b7824 */ /* 0x000fe200078e0205 */
[----:B------:R-:W-:Y:S02]  /*20e0*/  LOP3.LUT R5, R82, 0x38, R3, 0xf8, !PT ;  /* 0x0000003852057812 */ /* 0x000fe400078ef803 */
[----:B------:R-:W-:Y:S02]  /*20f0*/  SEL R78, R78, 0xffffffe0, !P1 ;  /* 0xffffffe04e4e7807 */ /* 0x000fe40004800000 */
[----:B------:R-:W-:Y:S02]  /*2100*/  LOP3.LUT R31, R5, R80, RZ, 0x3c, !PT ;  /* 0x00000050051f7212 */ /* 0x000fe400078e3cff */
[----:B------:R-:W-:Y:S02]  /*2110*/  PRMT R5, R4, 0x7710, RZ ;  /* 0x0000771004057816 */ /* 0x000fe400000000ff */
[----:B------:R-:W-:Y:S01]  /*2120*/  LEA R31, R20, R31, 0x9 ;  /* 0x0000001f141f7211 */ /* 0x000fe200078e48ff */
[----:B------:R-:W-:Y:S01]  /*2130*/  IMAD.IADD R74, R78, 0x1, R75 ;  /* 0x000000014e4a7824 */ /* 0x000fe200078e024b */
[----:B------:R-:W-:-:S02]  /*2140*/  LOP3.LUT R20, R5, 0x1, RZ, 0xc0, !PT ;  /* 0x0000000105147812 */ /* 0x000fc400078ec0ff */
[C---:B------:R-:W-:Y:S02]  /*2150*/  LOP3.LUT R10, R5.reuse, 0x2, RZ, 0xc0, !PT ;  /* 0x00000002050a7812 */ /* 0x040fe400078ec0ff */
[C---:B------:R-:W-:Y:S02]  /*2160*/  LOP3.LUT R9, R5.reuse, 0x4, RZ, 0xc0, !PT ;  /* 0x0000000405097812 */ /* 0x040fe400078ec0ff */
[C---:B------:R-:W-:Y:S02]  /*2170*/  LOP3.LUT R8, R5.reuse, 0x8, RZ, 0xc0, !PT ;  /* 0x0000000805087812 */ /* 0x040fe400078ec0ff */
[----:B------:R-:W-:Y:S02]  /*2180*/  LOP3.LUT R7, R5, 0x10, RZ, 0xc0, !PT ;  /* 0x0000001005077812 */ /* 0x000fe400078ec0ff */
[----:B------:R-:W-:Y:S02]  /*2190*/  ISETP.GE.AND P1, PT, R16, UR4, PT ;  /* 0x0000000410007c0c */ /* 0x000fe4000bf26270 */
[----:B------:R-:W-:-:S02]  /*21a0*/  SHF.R.S32.HI R35, RZ, 0x1f, R29 ;  /* 0x0000001fff237819 */ /* 0x000fc4000001141d */
[----:B------:R-:W-:Y:S01]  /*21b0*/  P2R R3, PR, RZ, 0x4 ;  /* 0x00000004ff037803 */ /* 0x000fe20000000000 */
[----:B---3--:R-:W-:Y:S01]  /*21c0*/  IMAD.IADD R21, R6, 0x1, R0 ;  /* 0x0000000106157824 */ /* 0x008fe200078e0200 */
[C---:B------:R-:W-:Y:S02]  /*21d0*/  LOP3.LUT R6, R5.reuse, 0x20, RZ, 0xc0, !PT ;  /* 0x0000002005067812 */ /* 0x040fe400078ec0ff */
[----:B------:R-:W-:-:S07]  /*21e0*/  LOP3.LUT R5, R5, 0x40, RZ, 0xc0, !PT ;  /* 0x0000004005057812 */ /* 0x000fce00078ec0ff */
.L_x_10481:
        /* <DEDUP_REMOVED lines=27> */
[C---:B------:R-:W-:Y:S01]  /*23a0*/  IMAD R92, R18.reuse, 0x1800, R75 ;  /* 0x00001800125c7824 */ /* 0x040fe200078e024b */
        /* <DEDUP_REMOVED lines=30> */
[----:B------:R-:W-:Y:S01]  /*2590*/  IMAD R39, R11, R60, R4 ;  /* 0x0000003c0b277224 */ /* 0x000fe200078e0204 */
[----:B------:R-:W-:Y:S01]  /*25a0*/  LEA R102, P3, R36, UR4, 0x1 ;  /* 0x0000000424667c11 */ /* 0x000fe2000f8608ff */
[----:B------:R-:W-:Y:S02]  /*25b0*/  IMAD.IADD R103, R37, 0x1, R15 ;  /* 0x0000000125677824 */ /* 0x000fe400078e020f */
[----:B------:R-:W-:Y:S02]  /*25c0*/  IMAD R11, R11, R66, R14 ;  /* 0x000000420b0b7224 */ /* 0x000fe400078e020e */
[----:B------:R-:W-:Y:S01]  /*25d0*/  IMAD R100, R26, -0x60, R30 ;  /* 0xffffffa01a647824 */ /* 0x000fe200078e021e */
[----:B------:R-:W-:Y:S01]  /*25e0*/  LEA.HI.X R103, R36, UR5, R103, 0x1, P3 ;  /* 0x0000000524677c11 */ /* 0x000fe200098f0c67 */
[----:B------:R-:W-:-:S03]  /*25f0*/  IMAD.WIDE.U32 R12, R60, R26, RZ ;  /* 0x0000001a3c0c7225 */ /* 0x000fc600078e00ff */
        /* <DEDUP_REMOVED lines=16> */
[----:B------:R-:W-:Y:S01]  /*2700*/  CS2R R50, SRZ ;  /* 0x0000000000327805 */ /* 0x000fe2000001ff00 */
[----:B------:R-:W-:Y:S01]  /*2710*/  IMAD.X R11, R57, 0x1, R73, P3 ;  /* 0x00000001390b7824 */ /* 0x000fe200018e0649 */
[----:B------:R-:W-:-:S04]  /*2720*/  LEA R38, P3, R4, UR4, 0x1 ;  /* 0x0000000404267c11 */ /* 0x000fc8000f8608ff */
[----:B------:R-:W-:Y:S01]  /*2730*/  LEA.HI.X R39, R4, UR5, R11, 0x1, P3 ;  /* 0x0000000504277c11 */ /* 0x000fe200098f0c0b */
[----:B------:R-:W-:Y:S01]  /*2740*/  ULDC.64 UR4, c[0x0][0x400] ;  /* 0x0001000000047ab9 */ /* 0x000fe20000000a00 */
[----:B------:R-:W-:-:S04]  /*2750*/  IADD3 R4, P3, R62, R14, RZ ;  /* 0x0000000e3e047210 */ /* 0x000fc80007f7e0ff */
[----:B------:R-:W-:Y:S02]  /*2760*/  IADD3.X R11, R93, R71, RZ, P3, !PT ;  /* 0x000000475d0b7210 */ /* 0x000fe40001ffe4ff */
        /* <DEDUP_REMOVED lines=10> */
.L_x_10432:
[----:B------:R-:W-:Y:S05]  /*2810*/  BSYNC B1 ;  /* 0x0000000000017941 */ /* 0x000fea0003800000 */
.L_x_10431:
        /* <DEDUP_REMOVED lines=29> */
.L_x_10434:
[----:B------:R-:W-:Y:S05]  /*29f0*/  BSYNC B1 ;  /* 0x0000000000017941 */ /* 0x000fea0003800000 */
.L_x_10433:
[----:B------:R-:W-:Y:S01]  /*2a00*/  IMAD.MOV.U32 R4, RZ, RZ, R48 ;  /* 0x000000ffff047224 */ /* 0x000fe200078e0030 */
[----:B------:R-:W-:Y:S01]  /*2a10*/  PRMT R108, R108, 0x5410, R11 ;  /* 0x000054106c6c7816 */ /* 0x000fe2000000000b */
[----:B0-----:R-:W-:Y:S01]  /*2a20*/  IMAD.MOV.U32 R12, RZ, RZ, R49 ;  /* 0x000000ffff0c7224 */ /* 0x001fe200078e0031 */
[----:B------:R-:W-:Y:S01]  /*2a30*/  PRMT R107, R56, 0x7610, R107 ;  /* 0x00007610386b7816 */ /* 0x000fe2000000006b */
[----:B------:R-:W-:Y:S01]  /*2a40*/  IMAD.MOV.U32 R11, RZ, RZ, R47 ;  /* 0x000000ffff0b7224 */ /* 0x000fe200078e002f */
[----:B------:R-:W-:Y:S01]  /*2a50*/  ISETP.NE.AND P3, PT, R209, 0x3, PT ;  /* 0x00000003d100780c */ /* 0x000fe20003f65270 */
[----:B------:R-:W-:Y:S01]  /*2a60*/  IMAD.MOV.U32 R13, RZ, RZ, R51 ;  /* 0x000000ffff0d7224 */ /* 0x000fe200078e0033 */
[----:B------:R-:W-:Y:S01]  /*2a70*/  PRMT R113, R4, 0x5410, R12 ;  /* 0x0000541004717816 */ /* 0x000fe2000000000c */
[----:B------:R-:W-:Y:S01]  /*2a80*/  IMAD.MOV.U32 R4, RZ, RZ, R46 ;  /* 0x000000ffff047224 */ /* 0x000fe200078e002e */
[----:B------:R-:W-:Y:S02]  /*2a90*/  MOV R12, R50 ;  /* 0x00000032000c7202 */ /* 0x000fe40000000f00 */
[----:B------:R-:W-:Y:S01]  /*2aa0*/  PRMT R107, R107, 0x5410, R11 ;  /* 0x000054106b6b7816 */ /* 0x000fe2000000000b */
[----:B-----5:R-:W-:Y:S01]  /*2ab0*/  IMAD.MOV.U32 R11, RZ, RZ, R37 ;  /* 0x000000ffff0b7224 */ /* 0x020fe200078e0025 */
[----:B------:R-:W-:Y:S01]  /*2ac0*/  PRMT R108, R4, 0x7610, R108 ;  /* 0x00007610046c7816 */ /* 0x000fe2000000006c */
[----:B------:R-:W-:Y:S01]  /*2ad0*/  IMAD.MOV.U32 R4, RZ, RZ, R36 ;  /* 0x000000ffff047224 */ /* 0x000fe200078e0024 */
[----:B------:R-:W-:Y:S01]  /*2ae0*/  PRMT R115, R12, 0x5410, R13 ;  /* 0x000054100c737816 */ /* 0x000fe2000000000d */
[----:B------:R-:W-:-:S02]  /*2af0*/  IMAD.MOV.U32 R12, RZ, RZ, R40 ;  /* 0x000000ffff0c7224 */ /* 0x000fc400078e0028 */
[----:B------:R-:W-:Y:S01]  /*2b00*/  IMAD.MOV.U32 R13, RZ, RZ, R41 ;  /* 0x000000ffff0d7224 */ /* 0x000fe200078e0029 */
[----:B------:R-:W-:Y:S01]  /*2b10*/  PRMT R94, R4, 0x5410, R11 ;  /* 0x00005410045e7816 */ /* 0x000fe2000000000b */
[----:B------:R-:W-:Y:S02]  /*2b20*/  IMAD.MOV.U32 R4, RZ, RZ, R38 ;  /* 0x000000ffff047224 */ /* 0x000fe400078e0026 */
[----:B------:R-:W-:Y:S01]  /*2b30*/  IMAD.MOV.U32 R11, RZ, RZ, R39 ;  /* 0x000000ffff0b7224 */ /* 0x000fe200078e0027 */
[----:B------:R-:W-:Y:S01]  /*2b40*/  PRMT R105, R12, 0x5410, R13 ;  /* 0x000054100c697816 */ /* 0x000fe2000000000d */
[----:B------:R-:W-:Y:S01]  /*2b50*/  IMAD.MOV.U32 R13, RZ, RZ, R43 ;  /* 0x000000ffff0d7224 */ /* 0x000fe200078e002b */
[----:B------:R-:W-:Y:S02]  /*2b60*/  MOV R12, R42 ;  /* 0x0000002a000c7202 */ /* 0x000fe40000000f00 */
[----:B------:R-:W-:Y:S02]  /*2b70*/  PRMT R104, R4, 0x5410, R11 ;  /* 0x0000541004687816 */ /* 0x000fe4000000000b */
[----:B------:R-:W-:Y:S01]  /*2b80*/  PRMT R106, R12, 0x5410, R13 ;  /* 0x000054100c6a7816 */ /* 0x000fe2000000000d */
[----:B------:R-:W-:Y:S06]  /*2b90*/  @!P3 BRA `(.L_x_10435) ;  /* 0x000000000004b947 */ /* 0x000fec0003800000 */
[----:B------:R-:W-:Y:S01]  /*2ba0*/  BPT.TRAP 0x1 ;  /* 0x000000040000795c */ /* 0x000fe20000300000 */
.L_x_10435:
[----:B------:R-:W-:Y:S01]  /*2bb0*/  IMAD R4, R18, 0x8, R19 ;  /* 0x0000000812047824 */ /* 0x000fe200078e0213 */
[----:B------:R-:W-:Y:S01]  /*2bc0*/  SHF.L.U32 R101, R207, 0x1f, RZ ;  /* 0x0000001fcf657819 */ /* 0x000fe200000006ff */
[----:B------:R-:W-:Y:S03]  /*2bd0*/  BSSY B1, `(.L_x_10436) ;  /* 0x0000003000017945 */ /* 0x000fe60003800000 */
[----:B------:R-:W0:Y:S02]  /*2be0*/  SYNCS.PHASECHK.TRANS64.TRYWAIT P5, [R4+URZ+0x32490], R101 ;  /* 0x03249065040075a7 */ /* 0x000e2400080a017f */
[----:B0-----:R-:W-:Y:S05]  /*2bf0*/  @!P5 BRA `(.L_x_10437) ;  /* 0x000001580030d947 */ /* 0x001fea0003800000 */
.L_x_10689:
[----:B------:R-:W-:Y:S05]  /*2c00*/  BSYNC B1 ;  /* 0x0000000000017941 */ /* 0x000fea0003800000 */
.L_x_10436:
[----:B------:R-:W-:-:S03]  /*2c10*/  UMOV UR4, 0xffffffff ;  /* 0xffffffff00047882 */ /* 0x000fc60000000000 */
[----:B------:R-:W-:Y:S05]  /*2c20*/  BRA.DIV UR4, `(.L_x_10438) ;  /* 0x0000015a04387947 */ /* 0x000fea000b800000 */
[----:B------:R1:W2:Y:S04]  /*2c30*/  SHFL.IDX PT, R93, R103, RZ, 0x1c1f ;  /* 0x001c1fff675d7589 */ /* 0x0002a800000e0000 */
[----:B------:R1:W3:Y:S02]  /*2c40*/  SHFL.IDX PT, R95, R102, RZ, 0x1c1f ;  /* 0x001c1fff665f7589 */ /* 0x0002e400000e0000 */
.L_x_10693:
        /* <DEDUP_REMOVED lines=50> */
.L_x_10444:
[----:B------:R-:W-:Y:S05]  /*2f70*/  BSYNC B3 ;  /* 0x0000000000037941 */ /* 0x000fea0003800000 */
.L_x_10443:
[----:B0-----:R4:W-:Y:S02]  /*2f80*/  ST.E.128 desc[UR60][R56.64], R12 ;  /* 0x0000000c38007985 */ /* 0x0019e4000c101d3c */
.L_x_10442:
[----:B------:R-:W-:Y:S05]  /*2f90*/  BSYNC B2 ;  /* 0x0000000000027941 */ /* 0x000fea0003800000 */
.L_x_10441:
        /* <DEDUP_REMOVED lines=19> */
[CC--:B------:R-:W-:Y:S01]  /*30d0*/  FMUL.FTZ R110, R44.reuse, R47.reuse ;  /* 0x0000002f2c6e7220 */ /* 0x0c0fe20000410000 */
[----:B------:R-:W-:Y:S02]  /*30e0*/  HADD2.F32 R45, -RZ, R45.H0_H0 ;  /* 0x2000002dff2d7230 */ /* 0x000fe40000004100 */
[-C--:B------:R-:W-:Y:S01]  /*30f0*/  FMUL.FTZ R56, R11, R50.reuse ;  /* 0x000000320b387220 */ /* 0x080fe20000410000 */
[----:B------:R-:W-:Y:S01]  /*3100*/  FMUL.FTZ R51, R15, R47 ;  /* 0x0000002f0f337220 */ /* 0x000fe20000410000 */
[----:B------:R-:W-:Y:S01]  /*3110*/  FMUL.FTZ R50, R13, R50 ;  /* 0x000000320d327220 */ /* 0x000fe20000410000 */
[-C--:B------:R-:W-:Y:S01]  /*3120*/  FFMA.FTZ R110, R15, R45.reuse, -R110 ;  /* 0x0000002d0f6e7223 */ /* 0x080fe2000001086e */
[-C--:B------:R-:W-:Y:S02]  /*3130*/  FFMA.FTZ R56, R13, R46.reuse, -R56 ;  /* 0x0000002e0d387223 */ /* 0x080fe40000010838 */
[----:B------:R-:W-:Y:S01]  /*3140*/  FFMA.FTZ R47, R11, R46, R50 ;  /* 0x0000002e0b2f7223 */ /* 0x000fe20000010032 */
[----:B------:R-:W-:Y:S01]  /*3150*/  FFMA.FTZ R57, R44, R45, R51 ;  /* 0x0000002d2c397223 */ /* 0x000fe20000010033 */
[----:B------:R-:W-:-:S02]  /*3160*/  HADD2.F32 R15, -RZ, R108.H1_H1 ;  /* 0x3000006cff0f7230 */ /* 0x000fc40000004100 */
[----:B------:R-:W-:Y:S02]  /*3170*/  HADD2.F32 R108, -RZ, R108.H0_H0 ;  /* 0x2000006cff6c7230 */ /* 0x000fe40000004100 */
[----:B------:R-:W-:Y:S02]  /*3180*/  HADD2.F32 R44, -RZ, R107.H1_H1 ;  /* 0x3000006bff2c7230 */ /* 0x000fe40000004100 */
[----:B------:R-:W-:Y:S02]  /*3190*/  HADD2.F32 R11, -RZ, R12.H1_H1 ;  /* 0x3000000cff0b7230 */ /* 0x000fe40000004100 */
[----:B------:R-:W-:Y:S02]  /*31a0*/  HADD2.F32 R13, -RZ, R14.H1_H1 ;  /* 0x3000000eff0d7230 */ /* 0x000fe40000004100 */
[----:B------:R-:W-:Y:S02]  /*31b0*/  HADD2.F32 R12, -RZ, R12.H0_H0 ;  /* 0x2000000cff0c7230 */ /* 0x000fe40000004100 */
[----:B------:R-:W-:Y:S01]  /*31c0*/  FMUL.FTZ R45, R11, R108 ;  /* 0x0000006c0b2d7220 */ /* 0x000fe20000410000 */
[----:B------:R-:W-:-:S02]  /*31d0*/  HADD2.F32 R14, -RZ, R14.H0_H0 ;  /* 0x2000000eff0e7230 */ /* 0x000fc40000004100 */
[----:B------:R-:W-:Y:S01]  /*31e0*/  FMUL.FTZ R51, R13, R44 ;  /* 0x0000002c0d337220 */ /* 0x000fe20000410000 */
[----:B------:R-:W-:Y:S02]  /*31f0*/  HADD2.F32 R107, -RZ, R107.H0_H0 ;  /* 0x2000006bff6b7230 */ /* 0x000fe40000004100 */
[C---:B------:R-:W-:Y:S01]  /*3200*/  FMUL.FTZ R108, R12.reuse, R108 ;  /* 0x0000006c0c6c7220 */ /* 0x040fe20000410000 */
[-C--:B------:R-:W-:Y:S01]  /*3210*/  FFMA.FTZ R45, R12, R15.reuse, -R45 ;  /* 0x0000000f0c2d7223 */ /* 0x080fe2000001082d */
[C---:B------:R-:W-:Y:S02]  /*3220*/  FMUL.FTZ R44, R14.reuse, R44 ;  /* 0x0000002c0e2c7220 */ /* 0x040fe40000410000 */
[----:B------:R-:W-:Y:S01]  /*3230*/  FFMA.FTZ R108, R11, R15, R108 ;  /* 0x0000000f0b6c7223 */ /* 0x000fe2000001006c */
[-C--:B------:R-:W-:Y:S01]  /*3240*/  FFMA.FTZ R51, R14, R107.reuse, -R51 ;  /* 0x0000006b0e337223 */ /* 0x080fe20000010833 */
[----:B------:R-:W-:Y:S01]  /*3250*/  FFMA.FTZ R44, R13, R107, R44 ;  /* 0x0000006b0d2c7223 */ /* 0x000fe2000001002c */
[----:B------:R-:W-:-:S02]  /*3260*/  F2FP.F16.F32.PACK_AB R13, R47, R56 ;  /* 0x000000382f0d723e */ /* 0x000fc400000000ff */
[----:B------:R-:W-:Y:S02]  /*3270*/  F2FP.F16.F32.PACK_AB R15, R57, R110 ;  /* 0x0000006e390f723e */ /* 0x000fe400000000ff */
[----:B------:R-:W-:Y:S02]  /*3280*/  F2FP.F16.F32.PACK_AB R12, R108, R45 ;  /* 0x0000002d6c0c723e */ /* 0x000fe400000000ff */
[----:B------:R-:W-:-:S07]  /*3290*/  F2FP.F16.F32.PACK_AB R14, R44, R51 ;  /* 0x000000332c0e723e */ /* 0x000fce00000000ff */
.L_x_10446:
[----:B------:R-:W-:Y:S05]  /*32a0*/  BSYNC B2 ;  /* 0x0000000000027941 */ /* 0x000fea0003800000 */
.L_x_10445:
[----:B0-----:R0:W-:Y:S02]  /*32b0*/  ST.E.128 desc[UR60][R48.64], R12 ;  /* 0x0000000c30007985 */ /* 0x0011e4000c101d3c */
.L_x_10440:
[----:B------:R-:W-:Y:S05]  /*32c0*/  BSYNC B1 ;  /* 0x0000000000017941 */ /* 0x000fea0003800000 */
.L_x_10439:
[----:B------:R-:W-:-:S03]  /*32d0*/  UMOV UR4, 0xffffffff ;  /* 0xffffffff00047882 */ /* 0x000fc60000000000 */
[----:B------:R-:W-:Y:S05]  /*32e0*/  BRA.DIV UR4, `(.L_x_10447) ;  /* 0x0000015204d47947 */ /* 0x000fea000b800000 */
[----:B-1----:R-:W1:Y:S04]  /*32f0*/  SHFL.IDX PT, R103, R103, 0x1, 0x1c1f ;  /* 0x003c1f0067677f89 */ /* 0x002e6800000e0000 */
[----:B------:R0:W0:Y:S02]  /*3300*/  SHFL.IDX PT, R47, R102, 0x1, 0x1c1f ;  /* 0x003c1f00662f7f89 */ /* 0x00002400000e0000 */
.L_x_10697:
        /* <DEDUP_REMOVED lines=49> */
.L_x_10452:
[----:B------:R-:W-:Y:S05]  /*3620*/  BSYNC B2 ;  /* 0x0000000000027941 */ /* 0x000fea0003800000 */
.L_x_10451:
[----:B----4-:R0:W-:Y:S02]  /*3630*/  ST.E.128 desc[UR60][R44.64], R12 ;  /* 0x0000000c2c007985 */ /* 0x0101e4000c101d3c */
.L_x_10450:
[----:B------:R-:W-:Y:S05]  /*3640*/  BSYNC B1 ;  /* 0x0000000000017941 */ /* 0x000fea0003800000 */
.L_x_10449:
        /* <DEDUP_REMOVED lines=48> */
.L_x_10454:
[----:B------:R-:W-:Y:S05]  /*3950*/  BSYNC B1 ;  /* 0x0000000000017941 */ /* 0x000fea0003800000 */
.L_x_10453:
[----:B----4-:R0:W-:Y:S01]  /*3960*/  ST.E.128 desc[UR60][R40.64], R12 ;  /* 0x0000000c28007985 */ /* 0x0101e2000c101d3c */
[----:B------:R-:W-:Y:S05]  /*3970*/  BRA `(.L_x_10448) ;  /* 0x0000001800247947 */ /* 0x000fea0003800000 */
.L_x_10430:
[----:B------:R-:W-:Y:S01]  /*3980*/  VIADD R11, R204, 0x40 ;  /* 0x00000040cc0b7836 */ /* 0x000fe20000000000 */
[----:B------:R-:W-:Y:S02]  /*3990*/  CS2R R38, SRZ ;  /* 0x0000000000267805 */ /* 0x000fe4000001ff00 */
[----:B------:R-:W-:Y:S02]  /*39a0*/  CS2R R36, SRZ ;  /* 0x0000000000247805 */ /* 0x000fe4000001ff00 */
[----:B------:R-:W-:Y:S02]  /*39b0*/  CS2R R42, SRZ ;  /* 0x00000000002a7805 */ /* 0x000fe4000001ff00 */
[----:B------:R-:W-:Y:S02]  /*39c0*/  CS2R R40, SRZ ;  /* 0x0000000000287805 */ /* 0x000fe4000001ff00 */
[----:B------:R-:W-:-:S04]  /*39d0*/  ISETP.GE.AND P2, PT, R11, R100, PT ;  /* 0x000000640b00720c */ /* 0x000fc80003f46270 */
[----:B------:R-:W-:-:S13]  /*39e0*/  ISETP.GE.OR P2, PT, R16, R58, P2 ;  /* 0x0000003a1000720c */ /* 0x000fda0001746670 */
[----:B------:R-:W-:-:S04]  /*39f0*/  @!P2 IADD3 R48, P3, P4, R54, R12, R85 ;  /* 0x0000000c3630a210 */ /* 0x000fc80007c7e055 */
[----:B------:R-:W-:Y:S02]  /*3a00*/  @!P2 IADD3.X R49, R72, R57, R86, P3, P4 ;  /* 0x000000394831a210 */ /* 0x000fe40001fe8456 */
[----:B------:R-:W-:-:S04]  /*3a10*/  @!P2 IADD3 R4, P3, P4, R64, R14, R83 ;  /* 0x0000000e4004a210 */ /* 0x000fc80007c7e053 */
[----:B------:R-:W-:Y:S02]  /*3a20*/  @!P2 IADD3.X R11, R70, R93, R84, P3, P4 ;  /* 0x0000005d460ba210 */ /* 0x000fe40001fe8454 */
[----:B------:R-:W-:-:S04]  /*3a30*/  ISETP.GE.AND P3, PT, R204, R100, PT ;  /* 0x00000064cc00720c */ /* 0x000fc80003f66270 */
[----:B------:R-:W-:-:S13]  /*3a40*/  ISETP.GE.OR P3, PT, R16, R58, P3 ;  /* 0x0000003a1000720c */ /* 0x000fda0001f66670 */
[----:B------:R-:W0:Y:S01]  /*3a50*/  @!P3 LDC.64 R44, c[0x0][0x3e8] ;  /* 0x0000fa00ff2cbb82 */ /* 0x000e220000000a00 */
[----:B------:R-:W-:-:S05]  /*3a60*/  @!P3 IADD3 R12, P4, R54, R12, RZ ;  /* 0x0000000c360cb210 */ /* 0x000fca0007f9e0ff */
[----:B------:R-:W-:Y:S02]  /*3a70*/  @!P3 IMAD.X R13, R57, 0x1, R72, P4 ;  /* 0x00000001390db824 */ /* 0x000fe400020e0648 */
[----:B------:R-:W1:Y:S01]  /*3a80*/  @!P3 LDC.64 R46, c[0x0][0x400] ;  /* 0x00010000ff2ebb82 */ /* 0x000e620000000a00 */
[----:B0-----:R-:W-:-:S04]  /*3a90*/  @!P3 LEA R44, P4, R12, R44, 0x1 ;  /* 0x0000002c0c2cb211 */ /* 0x001fc800078808ff */
[----:B------:R-:W-:Y:S02]  /*3aa0*/  @!P3 LEA.HI.X R45, R12, R45, R13, 0x1, P4 ;  /* 0x0000002d0c2db211 */ /* 0x000fe400020f0c0d */
[----:B------:R-:W-:-:S03]  /*3ab0*/  @!P3 IADD3 R14, P4, R64, R14, RZ ;  /* 0x0000000e400eb210 */ /* 0x000fc60007f9e0ff */
[----:B------:R0:W2:Y:S02]  /*3ac0*/  @!P3 LDG.E.128 R36, desc[UR60][R44.64] ;  /* 0x0000003c2c24b981 */ /* 0x0000a4000c1e1d00 */
[----:B------:R-:W-:Y:S01]  /*3ad0*/  @!P3 IMAD.X R12, R93, 0x1, R70, P4 ;  /* 0x000000015d0cb824 */ /* 0x000fe200020e0646 */
[----:B-1----:R-:W-:-:S04]  /*3ae0*/  @!P3 LEA R46, P4, R14, R46, 0x1 ;  /* 0x0000002e0e2eb211 */ /* 0x002fc800078808ff */
[----:B------:R-:W-:Y:S02]  /*3af0*/  @!P3 LEA.HI.X R47, R14, R47, R12, 0x1, P4 ;  /* 0x0000002f0e2fb211 */ /* 0x000fe400020f0c0c */
[----:B------:R-:W1:Y:S03]  /*3b00*/  @!P2 LDC.64 R14, c[0x0][0x3e8] ;  /* 0x0000fa00ff0eab82 */ /* 0x000e660000000a00 */
[----:B------:R3:W4:Y:S05]  /*3b10*/  @!P3 LDG.E.128 R40, desc[UR60][R46.64] ;  /* 0x0000003c2e28b981 */ /* 0x00072a000c1e1d00 */
[----:B------:R-:W5:Y:S01]  /*3b20*/  @!P2 LDC.64 R12, c[0x0][0x400] ;  /* 0x00010000ff0cab82 */ /* 0x000f620000000a00 */
[----:B0-----:R-:W-:-:S02]  /*3b30*/  CS2R R44, SRZ ;  /* 0x00000000002c7805 */ /* 0x001fc4000001ff00 */
[----:B---3--:R-:W-:Y:S02]  /*3b40*/  CS2R R46, SRZ ;  /* 0x00000000002e7805 */ /* 0x008fe4000001ff00 */
[----:B------:R-:W-:Y:S02]  /*3b50*/  CS2R R50, SRZ ;  /* 0x0000000000327805 */ /* 0x000fe4000001ff00 */
[----:B-1----:R-:W-:-:S04]  /*3b60*/  @!P2 LEA R14, P3, R48, R14, 0x1 ;  /* 0x0000000e300ea211 */ /* 0x002fc800078608ff */
[----:B------:R-:W-:Y:S02]  /*3b70*/  @!P2 LEA.HI.X R15, R48, R15, R49, 0x1, P3 ;  /* 0x0000000f300fa211 */ /* 0x000fe400018f0c31 */
[----:B------:R-:W-:Y:S02]  /*3b80*/  CS2R R48, SRZ ;  /* 0x0000000000307805 */ /* 0x000fe4000001ff00 */
[C---:B-----5:R-:W-:Y:S01]  /*3b90*/  @!P2 LEA R12, P3, R4.reuse, R12, 0x1 ;  /* 0x0000000c040ca211 */ /* 0x060fe200078608ff */
[----:B------:R-:W3:Y:S03]  /*3ba0*/  @!P2 LDG.E.128 R44, desc[UR60][R14.64] ;  /* 0x0000003c0e2ca981 */ /* 0x000ee6000c1e1d00 */
[----:B------:R-:W-:-:S05]  /*3bb0*/  @!P2 LEA.HI.X R13, R4, R13, R11, 0x1, P3 ;  /* 0x0000000d040da211 */ /* 0x000fca00018f0c0b */
[----:B------:R0:W5:Y:S01]  /*3bc0*/  @!P2 LDG.E.128 R48, desc[UR60][R12.64] ;  /* 0x0000003c0c30a981 */ /* 0x000162000c1e1d00 */
[----:B------:R-:W-:Y:S02]  /*3bd0*/  ISETP.NE.AND P3, PT, R209, 0x3, PT ;  /* 0x00000003d100780c */ /* 0x000fe40003f65270 */
[----:B------:R-:W-:Y:S01]  /*3be0*/  ISETP.GE.AND P2, PT, R16, R58, PT ;  /* 0x0000003a1000720c */ /* 0x000fe20003f46270 */
[----:B--2---:R-:W-:Y:S02]  /*3bf0*/  IMAD.MOV.U32 R4, RZ, RZ, R38 ;  /* 0x000000ffff047224 */ /* 0x004fe400078e0026 */
[----:B------:R-:W-:Y:S02]  /*3c00*/  IMAD.MOV.U32 R11, RZ, RZ, R39 ;  /* 0x000000ffff0b7224 */ /* 0x000fe400078e0027 */
[----:B------:R-:W-:Y:S01]  /*3c10*/  IMAD.MOV.U32 R57, RZ, RZ, R37 ;  /* 0x000000ffff397224 */ /* 0x000fe200078e0025 */
[----:B------:R-:W-:Y:S02]  /*3c20*/  MOV R56, R36 ;  /* 0x0000002400387202 */ /* 0x000fe40000000f00 */
[----:B------:R-:W-:-:S02]  /*3c30*/  PRMT R111, R111, 0x5410, R4 ;  /* 0x000054106f6f7816 */ /* 0x000fc40000000004 */
[----:B------:R-:W-:Y:S02]  /*3c40*/  PRMT R119, R11, 0x7610, R119 ;  /* 0x000076100b777816 */ /* 0x000fe40000000077 */
[----:B------:R-:W-:Y:S01]  /*3c50*/  PRMT R113, R57, 0x7610, R113 ;  /* 0x0000761039717816 */ /* 0x000fe20000000071 */
[----:B----4-:R-:W-:Y:S02]  /*3c60*/  IMAD.MOV.U32 R4, RZ, RZ, R42 ;  /* 0x000000ffff047224 */ /* 0x010fe400078e002a */
[----:B------:R-:W-:Y:S02]  /*3c70*/  IMAD.MOV.U32 R11, RZ, RZ, R43 ;  /* 0x000000ffff0b7224 */ /* 0x000fe400078e002b */
[----:B0-----:R-:W-:Y:S01]  /*3c80*/  IMAD.MOV.U32 R13, RZ, RZ, R41 ;  /* 0x000000ffff0d7224 */ /* 0x001fe200078e0029 */
        /* <DEDUP_REMOVED lines=9> */
[----:B------:R-:W-:-:S03]  /*3d20*/  IMAD.MOV.U32 R13, RZ, RZ, R45 ;  /* 0x000000ffff0d7224 */ /* 0x000fc600078e002d */
[----:B------:R-:W-:Y:S01]  /*3d30*/  PRMT R105, R4, 0x5410, R11 ;  /* 0x0000541004697816 */ /* 0x000fe2000000000b */
[----:B-----5:R-:W-:Y:S01]  /*3d40*/  IMAD.MOV.U32 R4, RZ, RZ, R50 ;  /* 0x000000ffff047224 */ /* 0x020fe200078e0032 */
[----:B------:R-:W-:Y:S01]  /*3d50*/  PRMT R107, R12, 0x5410, R13 ;  /* 0x000054100c6b7816 */ /* 0x000fe2000000000d */
[----:B------:R-:W-:Y:S02]  /*3d60*/  IMAD.MOV.U32 R11, RZ, RZ, R51 ;  /* 0x000000ffff0b7224 */ /* 0x000fe400078e0033 */
[----:B------:R-:W-:Y:S02]  /*3d70*/  IMAD.MOV.U32 R12, RZ, RZ, R48 ;  /* 0x000000ffff0c7224 */ /* 0x000fe400078e0030 */
[----:B------:R-:W-:Y:S01]  /*3d80*/  IMAD.MOV.U32 R13, RZ, RZ, R49 ;  /* 0x000000ffff0d7224 */ /* 0x000fe200078e0031 */
[----:B------:R-:W-:-:S04]  /*3d90*/  PRMT R108, R4, 0x5410, R11 ;  /* 0x00005410046c7816 */ /* 0x000fc8000000000b */
[----:B------:R-:W-:Y:S01]  /*3da0*/  PRMT R109, R12, 0x5410, R13 ;  /* 0x000054100c6d7816 */ /* 0x000fe2000000000d */
[----:B------:R-:W-:Y:S06]  /*3db0*/  @!P3 BRA `(.L_x_10455) ;  /* 0x000000000004b947 */ /* 0x000fec0003800000 */
[----:B------:R-:W-:Y:S01]  /*3dc0*/  BPT.TRAP 0x1 ;  /* 0x000000040000795c */ /* 0x000fe20000300000 */
.L_x_10455:
[----:B------:R-:W-:Y:S01]  /*3dd0*/  IMAD R4, R18, 0x8, R19 ;  /* 0x0000000812047824 */ /* 0x000fe200078e0213 */
[----:B------:R-:W-:Y:S01]  /*3de0*/  SHF.L.U32 R101, R207, 0x1f, RZ ;  /* 0x0000001fcf657819 */ /* 0x000fe200000006ff */
[----:B------:R-:W0:Y:S01]  /*3df0*/  LDC R104, c[0x0][0x2f4] ;  /* 0x0000bd00ff687b82 */ /* 0x000e220000000800 */
[----:B------:R-:W-:Y:S02]  /*3e00*/  BSSY B1, `(.L_x_10456) ;  /* 0x0000003000017945 */ /* 0x000fe40003800000 */
[----:B------:R-:W1:Y:S02]  /*3e10*/  SYNCS.PHASECHK.TRANS64.TRYWAIT P4, [R4+URZ+0x32490], R101 ;  /* 0x03249065040075a7 */ /* 0x000e64000808017f */
[----:B-1----:R-:W-:Y:S05]  /*3e20*/  @!P4 BRA `(.L_x_10457) ;  /* 0x000001480050c947 */ /* 0x002fea0003800000 */
.L_x_10698:
[----:B------:R-:W-:Y:S05]  /*3e30*/  BSYNC B1 ;  /* 0x0000000000017941 */ /* 0x000fea0003800000 */
.L_x_10456:
[----:B------:R-:W-:Y:S01]  /*3e40*/  UMOV UR4, 0xffffffff ;  /* 0xffffffff00047882 */ /* 0x000fe20000000000 */
[----:B0-----:R-:W-:Y:S02]  /*3e50*/  IMAD.IADD R106, R104, 0x1, -R89 ;  /* 0x00000001686a7824 */ /* 0x001fe400078e0a59 */
[----:B------:R-:W-:Y:S05]  /*3e60*/  BRA.DIV UR4, `(.L_x_10458) ;  /* 0x0000014a04547947 */ /* 0x000fea000b800000 */
[----:B------:R0:W2:Y:S04]  /*3e70*/  SHFL.IDX PT, R95, R103, RZ, 0x1c1f ;  /* 0x001c1fff675f7589 */ /* 0x0000a800000e0000 */
[----:B------:R0:W3:Y:S02]  /*3e80*/  SHFL.IDX PT, R94, R102, RZ, 0x1c1f ;  /* 0x001c1fff665e7589 */ /* 0x0000e400000e0000 */
.L_x_10702:
[----:B------:R-:W-:Y:S01]  /*3e90*/  ISETP.GE.OR P4, PT, R204, R100, P1 ;  /* 0x00000064cc00720c */ /* 0x000fe20000f86670 */
[----:B------:R-:W-:-:S12]  /*3ea0*/  BSSY B1, `(.L_x_10459) ;  /* 0x0000073000017945 */ /* 0x000fd80003800000 */
[----:B------:R-:W-:Y:S05]  /*3eb0*/  @P4 BRA `(.L_x_10460) ;  /* 0x0000000400c44947 */ /* 0x000fea0003800000 */
[----:B------:R-:W4:Y:S01]  /*3ec0*/  S2R R12, SR_TID.X ;  /* 0x00000000000c7919 */ /* 0x000f220000002100 */
[----:B------:R-:W-:Y:S01]  /*3ed0*/  SEL R11, R89, R106, !P0 ;  /* 0x0000006a590b7207 */ /* 0x000fe20004000000 */
[----:B------:R-:W-:Y:S01]  /*3ee0*/  BSSY B2, `(.L_x_10461) ;  /* 0x000006a000027945 */ /* 0x000fe20003800000 */
[----:B---3--:R-:W-:-:S04]  /*3ef0*/  LEA R92, P4, R68, R94, 0x1 ;  /* 0x0000005e445c7211 */ /* 0x008fc800078808ff */
[----:B--2---:R-:W-:Y:S02]  /*3f00*/  LEA.HI.X R93, R68, R95, R32, 0x1, P4 ;  /* 0x0000005f445d7211 */ /* 0x004fe400020f0c20 */
[----:B----4-:R-:W-:Y:S02]  /*3f10*/  IADD3 R13, R12, -0x80, RZ ;  /* 0xffffff800c0d7810 */ /* 0x010fe40007ffe0ff */
[----:B------:R-:W-:Y:S02]  /*3f20*/  SHF.R.S32.HI R12, RZ, 0x1f, R11 ;  /* 0x0000001fff0c7819 */ /* 0x000fe4000001140b */
[----:B------:R-:W-:Y:S02]  /*3f30*/  SHF.R.S32.HI R14, RZ, 0x1f, R13 ;  /* 0x0000001fff0e7819 */ /* 0x000fe4000001140d */
[----:B------:R-:W-:Y:S02]  /*3f40*/  LEA.HI R12, R12, R11, RZ, 0x4 ;  /* 0x0000000b0c0c7211 */ /* 0x000fe400078f20ff */
[----:B------:R-:W-:-:S02]  /*3f50*/  LEA.HI R14, R14, R13, RZ, 0x5 ;  /* 0x0000000d0e0e7211 */ /* 0x000fc400078f28ff */
[----:B------:R-:W-:Y:S01]  /*3f60*/  LEA.HI.SX32 R11, R12, R69, 0x1c ;  /* 0x000000450c0b7211 */ /* 0x000fe200078fe2ff */
[----:B------:R-:W-:Y:S01]  /*3f70*/  IMAD R12, R18, 0x1800, R31 ;  /* 0x00001800120c7824 */ /* 0x000fe200078e021f */
[----:B------:R-:W-:-:S03]  /*3f80*/  SHF.R.S32.HI R14, RZ, 0x5, R14 ;  /* 0x00000005ff0e7819 */ /* 0x000fc6000001140e */
[----:B------:R-:W-:Y:S02]  /*3f90*/  IMAD.SHL.U32 R11, R11, 0x8, RZ ;  /* 0x000000080b0b7824 */ /* 0x000fe400078e00ff */
[----:B------:R-:W-:-:S03]  /*3fa0*/  IMAD R12, R12, 0x2, R19 ;  /* 0x000000020c0c7824 */ /* 0x000fc600078e0213 */
[----:B------:R-:W-:-:S04]  /*3fb0*/  LOP3.LUT R13, R82, 0x38, R11, 0xf8, !PT ;  /* 0x00000038520d7812 */ /* 0x000fc800078ef80b */
[----:B------:R-:W-:-:S05]  /*3fc0*/  LOP3.LUT R13, R13, R80, RZ, 0x3c, !PT ;  /* 0x000000500d0d7212 */ /* 0x000fca00078e3cff */
[----:B------:R-:W-:-:S04]  /*3fd0*/  IMAD R13, R14, 0x200, R13 ;  /* 0x000002000e0d7824 */ /* 0x000fc800078e020d */
[----:B------:R-:W-:-:S04]  /*3fe0*/  IMAD R14, R18, 0x1800, R13 ;  /* 0x00001800120e7824 */ /* 0x000fc800078e020d */
[----:B------:R-:W-:Y:S02]  /*3ff0*/  IMAD R56, R14, 0x2, R19 ;  /* 0x000000020e387824 */ /* 0x000fe400078e0213 */
[----:B------:R-:W2:Y:S04]  /*4000*/  LDS.128 R12, [R12+0x1c400] ;  /* 0x01c400000c0c7984 */ /* 0x000ea80000000c00 */
[----:B------:R-:W3:Y:S01]  /*4010*/  LDS.128 R56, [R56+0x1c400] ;  /* 0x01c4000038387984 */ /* 0x000ee20000000c00 */
[----:B------:R-:W-:Y:S05]  /*4020*/  @P2 BRA `(.L_x_10462) ;  /* 0x0000000400542947 */ /* 0x000fea0003800000 */
[----:B------:R-:W-:Y:S02]  /*4030*/  SHF.R.U32.HI R114, RZ, 0x10, R41 ;  /* 0x00000010ff727819 */ /* 0x000fe40000011629 */
[--C-:B------:R-:W-:Y:S02]  /*4040*/  SHF.R.U64 R110, R36, 0x10, R37.reuse ;  /* 0x00000010246e7819 */ /* 0x100fe40000001225 */
[----:B------:R-:W-:Y:S01]  /*4050*/  SHF.R.U32.HI R115, RZ, 0x10, R37 ;  /* 0x00000010ff737819 */ /* 0x000fe20000011625 */
[----:B------:R-:W-:Y:S01]  /*4060*/  HADD2.F32 R114, -RZ, R114.H0_H0 ;  /* 0x20000072ff727230 */ /* 0x000fe20000004100 */
[--C-:B------:R-:W-:Y:S01]  /*4070*/  SHF.R.U64 R37, R42, 0x10, R43.reuse ;  /* 0x000000102a257819 */ /* 0x100fe2000000122b */
[----:B------:R-:W-:Y:S01]  /*4080*/  HADD2.F32 R110, -RZ, R110.H0_H0 ;  /* 0x2000006eff6e7230 */ /* 0x000fe20000004100 */
[----:B------:R-:W-:Y:S01]  /*4090*/  SHF.R.U32.HI R117, RZ, 0x10, R43 ;  /* 0x00000010ff757819 */ /* 0x000fe2000001162b */
[--C-:B------:R-:W-:Y:S01]  /*40a0*/  HADD2.F32 R43, -RZ, R113.reuse.H0_H0 ;  /* 0x20000071ff2b7230 */ /* 0x100fe20000004100 */
[----:B------:R-:W-:Y:S01]  /*40b0*/  SHF.R.U64 R40, R40, 0x10, R41 ;  /* 0x0000001028287819 */ /* 0x000fe20000001229 */
[----:B--2---:R-:W-:Y:S01]  /*40c0*/  IMAD.MOV.U32 R41, RZ, RZ, R12 ;  /* 0x000000ffff297224 */ /* 0x004fe200078e000c */
[--C-:B------:R-:W-:Y:S01]  /*40d0*/  SHF.R.U64 R36, R38, 0x10, R39.reuse ;  /* 0x0000001026247819 */ /* 0x100fe20000001227 */
[----:B------:R-:W-:Y:S01]  /*40e0*/  HADD2.F32 R113, -RZ, R113.H1_H1 ;  /* 0x30000071ff717230 */ /* 0x000fe20000004100 */
[----:B------:R-:W-:Y:S01]  /*40f0*/  SHF.R.U32.HI R118, RZ, 0x10, R39 ;  /* 0x00000010ff767819 */ /* 0x000fe20000011627 */
[----:B---3--:R-:W-:-:S02]  /*4100*/  HADD2.F32 R38, -RZ, R57.H0_H0 ;  /* 0x20000039ff267230 */ /* 0x008fc40000004100 */
[----:B------:R-:W-:Y:S02]  /*4110*/  IMAD.MOV.U32 R39, RZ, RZ, R15 ;  /* 0x000000ffff277224 */ /* 0x000fe400078e000f */
[----:B------:R-:W-:Y:S02]  /*4120*/  HADD2.F32 R57, -RZ, R57.H1_H1 ;  /* 0x30000039ff397230 */ /* 0x000fe40000004100 */
[--C-:B------:R-:W-:Y:S02]  /*4130*/  HADD2.F32 R12, -RZ, R13.reuse.H0_H0 ;  /* 0x2000000dff0c7230 */ /* 0x100fe40000004100 */
[----:B------:R-:W-:Y:S02]  /*4140*/  HADD2.F32 R15, -RZ, R13.H1_H1 ;  /* 0x3000000dff0f7230 */ /* 0x000fe40000004100 */
[-C--:B------:R-:W-:Y:S01]  /*4150*/  FMUL.FTZ R13, R38, R113.reuse ;  /* 0x00000071260d7220 */ /* 0x080fe20000410000 */
[----:B------:R-:W-:Y:S02]  /*4160*/  HADD2.F32 R42, -RZ, R115.H0_H0 ;  /* 0x20000073ff2a7230 */ /* 0x000fe40000004100 */
[C---:B------:R-:W-:Y:S01]  /*4170*/  FMUL.FTZ R113, R12.reuse, R113 ;  /* 0x000000710c717220 */ /* 0x040fe20000410000 */
[-C--:B------:R-:W-:Y:S01]  /*4180*/  FMUL.FTZ R116, R57, R114.reuse ;  /* 0x0000007239747220 */ /* 0x080fe20000410000 */
[C---:B------:R-:W-:Y:S01]  /*4190*/  FMUL.FTZ R114, R15.reuse, R114 ;  /* 0x000000720f727220 */ /* 0x040fe20000410000 */
[-C--:B------:R-:W-:Y:S01]  /*41a0*/  FFMA.FTZ R12, R12, R43.reuse, -R13 ;  /* 0x0000002b0c0c7223 */ /* 0x080fe2000001080d */
[----:B------:R-:W-:Y:S01]  /*41b0*/  FFMA.FTZ R13, R38, R43, R113 ;  /* 0x0000002b260d7223 */ /* 0x000fe20000010071 */
[-C--:B------:R-:W-:Y:S01]  /*41c0*/  FFMA.FTZ R15, R15, R42.reuse, -R116 ;  /* 0x0000002a0f0f7223 */ /* 0x080fe20000010874 */
[----:B------:R-:W-:Y:S01]  /*41d0*/  FFMA.FTZ R38, R57, R42, R114 ;  /* 0x0000002a39267223 */ /* 0x000fe20000010072 */
[----:B------:R-:W-:-:S02]  /*41e0*/  HADD2.F32 R115, -RZ, R119.H1_H1 ;  /* 0x30000077ff737230 */ /* 0x000fc40000004100 */
[--C-:B------:R-:W-:Y:S01]  /*41f0*/  HADD2.F32 R57, -RZ, R59.reuse.H0_H0 ;  /* 0x2000003bff397230 */ /* 0x100fe20000004100 */
[----:B------:R-:W-:Y:S01]  /*4200*/  F2FP.F16.F32.PACK_AB R15, R15, R12 ;  /* 0x0000000c0f0f723e */ /* 0x000fe200000000ff */
[----:B------:R-:W-:Y:S02]  /*4210*/  HADD2.F32 R59, -RZ, R59.H1_H1 ;  /* 0x3000003bff3b7230 */ /* 0x000fe40000004100 */
[----:B------:R-:W-:Y:S02]  /*4220*/  HADD2.F32 R42, -RZ, R39.H0_H0 ;  /* 0x20000027ff2a7230 */ /* 0x000fe40000004100 */
[----:B------:R-:W-:Y:S02]  /*4230*/  HADD2.F32 R116, -RZ, R117.H0_H0 ;  /* 0x20000075ff747230 */ /* 0x000fe40000004100 */
[----:B------:R-:W-:Y:S02]  /*4240*/  HADD2.F32 R43, -RZ, R39.H1_H1 ;  /* 0x30000027ff2b7230 */ /* 0x000fe40000004100 */
[----:B------:R-:W-:Y:S01]  /*4250*/  FMUL.FTZ R39, R57, R115 ;  /* 0x0000007339277220 */ /* 0x000fe20000410000 */
[----:B------:R-:W-:-:S02]  /*4260*/  HADD2.F32 R113, -RZ, R119.H0_H0 ;  /* 0x20000077ff717230 */ /* 0x000fc40000004100 */
[-C--:B------:R-:W-:Y:S01]  /*4270*/  FMUL.FTZ R120, R59, R116.reuse ;  /* 0x000000743b787220 */ /* 0x080fe20000410000 */
[----:B------:R-:W-:Y:S02]  /*4280*/  HADD2.F32 R114, -RZ, R118.H0_H0 ;  /* 0x20000076ff727230 */ /* 0x000fe40000004100 */
[C---:B------:R-:W-:Y:S01]  /*4290*/  FMUL.FTZ R118, R42.reuse, R115 ;  /* 0x000000732a767220 */ /* 0x040fe20000410000 */
[----:B------:R-:W-:Y:S01]  /*42a0*/  FMUL.FTZ R116, R43, R116 ;  /* 0x000000742b747220 */ /* 0x000fe20000410000 */
[-C--:B------:R-:W-:Y:S02]  /*42b0*/  FFMA.FTZ R39, R42, R113.reuse, -R39 ;  /* 0x000000712a277223 */ /* 0x080fe40000010827 */
[----:B------:R-:W-:Y:S01]  /*42c0*/  FFMA.FTZ R42, R57, R113, R118 ;  /* 0x00000071392a7223 */ /* 0x000fe20000010076 */
[-C--:B------:R-:W-:Y:S01]  /*42d0*/  FFMA.FTZ R120, R43, R114.reuse, -R120 ;  /* 0x000000722b787223 */ /* 0x080fe20000010878 */
[----:B------:R-:W-:Y:S01]  /*42e0*/  FFMA.FTZ R117, R59, R114, R116 ;  /* 0x000000723b757223 */ /* 0x000fe20000010074 */
[----:B------:R-:W-:-:S02]  /*42f0*/  HADD2.F32 R57, -RZ, R112.H0_H0 ;  /* 0x20000070ff397230 */ /* 0x000fc40000004100 */
[----:B------:R-:W-:Y:S01]  /*4300*/  HADD2.F32 R112, -RZ, R112.H1_H1 ;  /* 0x30000070ff707230 */ /* 0x000fe20000004100 */
[----:B------:R-:W-:Y:S01]  /*4310*/  F2FP.F16.F32.PACK_AB R39, R120, R39 ;  /* 0x000000277827723e */ /* 0x000fe200000000ff */
[----:B------:R-:W-:Y:S01]  /*4320*/  HADD2.F32 R59, -RZ, R40.H0_H0 ;  /* 0x20000028ff3b7230 */ /* 0x000fe20000004100 */
[----:B------:R-:W-:Y:S01]  /*4330*/  F2FP.F16.F32.PACK_AB R42, R117, R42 ;  /* 0x0000002a752a723e */ /* 0x000fe200000000ff */
[--C-:B------:R-:W-:Y:S02]  /*4340*/  HADD2.F32 R43, -RZ, R56.reuse.H0_H0 ;  /* 0x20000038ff2b7230 */ /* 0x100fe40000004100 */
[--C-:B------:R-:W-:Y:S02]  /*4350*/  HADD2.F32 R40, -RZ, R41.reuse.H0_H0 ;  /* 0x20000029ff287230 */ /* 0x100fe40000004100 */
[----:B------:R-:W-:Y:S02]  /*4360*/  HADD2.F32 R56, -RZ, R56.H1_H1 ;  /* 0x30000038ff387230 */ /* 0x000fe40000004100 */
[----:B------:R-:W-:Y:S01]  /*4370*/  FMUL.FTZ R113, R43, R112 ;  /* 0x000000702b717220 */ /* 0x000fe20000410000 */
[----:B------:R-:W-:-:S02]  /*4380*/  HADD2.F32 R41, -RZ, R41.H1_H1 ;  /* 0x30000029ff297230 */ /* 0x000fc40000004100 */
[----:B------:R-:W-:Y:S01]  /*4390*/  FMUL.FTZ R112, R40, R112 ;  /* 0x0000007028707220 */ /* 0x000fe20000410000 */
[----:B------:R-:W-:Y:S01]  /*43a0*/  FMUL.FTZ R114, R56, R59 ;  /* 0x0000003b38727220 */ /* 0x000fe20000410000 */
[----:B------:R-:W-:Y:S01]  /*43b0*/  FFMA.FTZ R113, R40, R57, -R113 ;  /* 0x0000003928717223 */ /* 0x000fe20000010871 */
[----:B------:R-:W-:Y:S01]  /*43c0*/  FMUL.FTZ R59, R41, R59 ;  /* 0x0000003b293b7220 */ /* 0x000fe20000410000 */
[----:B------:R-:W-:Y:S01]  /*43d0*/  FFMA.FTZ R112, R43, R57, R112 ;  /* 0x000000392b707223 */ /* 0x000fe20000010070 */
[-C--:B------:R-:W-:Y:S01]  /*43e0*/  FFMA.FTZ R114, R41, R110.reuse, -R114 ;  /* 0x0000006e29727223 */ /* 0x080fe20000010872 */
[----:B------:R-:W-:Y:S02]  /*43f0*/  HADD2.F32 R41, -RZ, R111.H1_H1 ;  /* 0x3000006fff297230 */ /* 0x000fe40000004100 */
[----:B------:R-:W-:Y:S01]  /*4400*/  FFMA.FTZ R59, R56, R110, R59 ;  /* 0x0000006e383b7223 */ /* 0x000fe2000001003b */
[----:B------:R-:W-:Y:S02]  /*4410*/  HADD2.F32 R57, -RZ, R37.H0_H0 ;  /* 0x20000025ff397230 */ /* 0x000fe40000004100 */
[----:B------:R-:W-:Y:S01]  /*4420*/  HADD2.F32 R40, -RZ, R58.H0_H0 ;  /* 0x2000003aff287230 */ /* 0x000fe20000004100 */
[----:B------:R-:W-:Y:S01]  /*4430*/  F2FP.F16.F32.PACK_AB R12, R114, R113 ;  /* 0x00000071720c723e */ /* 0x000fe200000000ff */
[----:B------:R-:W-:Y:S01]  /*4440*/  HADD2.F32 R111, -RZ, R111.H0_H0 ;  /* 0x2000006fff6f7230 */ /* 0x000fe20000004100 */
[----:B------:R-:W-:Y:S01]  /*4450*/  F2FP.F16.F32.PACK_AB R56, R59, R112 ;  /* 0x000000703b38723e */ /* 0x000fe200000000ff */
[----:B------:R-:W-:-:S02]  /*4460*/  HADD2.F32 R37, -RZ, R14.H0_H0 ;  /* 0x2000000eff257230 */ /* 0x000fc40000004100 */
[----:B------:R-:W-:Y:S02]  /*4470*/  HADD2.F32 R58, -RZ, R58.H1_H1 ;  /* 0x3000003aff3a7230 */ /* 0x000fe40000004100 */
[----:B------:R-:W-:Y:S02]  /*4480*/  HADD2.F32 R14, -RZ, R14.H1_H1 ;  /* 0x3000000eff0e7230 */ /* 0x000fe40000004100 */
[----:B------:R-:W-:Y:S02]  /*4490*/  HADD2.F32 R43, -RZ, R36.H0_H0 ;  /* 0x20000024ff2b7230 */ /* 0x000fe40000004100 */
[----:B------:R-:W-:Y:S01]  /*44a0*/  FMUL.FTZ R36, R40, R111 ;  /* 0x0000006f28247220 */ /* 0x000fe20000410000 */
[----:B------:R-:W-:Y:S01]  /*44b0*/  FMUL.FTZ R115, R58, R57 ;  /* 0x000000393a737220 */ /* 0x000fe20000410000 */
[C---:B------:R-:W-:Y:S01]  /*44c0*/  FMUL.FTZ R111, R37.reuse, R111 ;  /* 0x0000006f256f7220 */ /* 0x040fe20000410000 */
[C---:B------:R-:W-:Y:S01]  /*44d0*/  FMUL.FTZ R57, R14.reuse, R57 ;  /* 0x000000390e397220 */ /* 0x040fe20000410000 */
[----:B------:R-:W-:Y:S01]  /*44e0*/  FFMA.FTZ R36, R37, R41, -R36 ;  /* 0x0000002925247223 */ /* 0x000fe20000010824 */
[----:B------:R-:W-:Y:S01]  /*44f0*/  FFMA.FTZ R115, R14, R43, -R115 ;  /* 0x0000002b0e737223 */ /* 0x000fe20000010873 */
[----:B------:R-:W-:Y:S01]  /*4500*/  FFMA.FTZ R111, R40, R41, R111 ;  /* 0x00000029286f7223 */ /* 0x000fe2000001006f */
[----:B------:R-:W-:Y:S01]  /*4510*/  FFMA.FTZ R58, R58, R43, R57 ;  /* 0x0000002b3a3a7223 */ /* 0x000fe20000010039 */
[----:B------:R-:W-:Y:S01]  /*4520*/  F2FP.F16.F32.PACK_AB R57, R38, R13 ;  /* 0x0000000d2639723e */ /* 0x000fe200000000ff */
[----:B------:R-:W-:Y:S01]  /*4530*/  IMAD.MOV.U32 R13, RZ, RZ, R15 ;  /* 0x000000ffff0d7224 */ /* 0x000fe200078e000f */
[----:B------:R-:W-:Y:S01]  /*4540*/  F2FP.F16.F32.PACK_AB R14, R115, R36 ;  /* 0x00000024730e723e */ /* 0x000fe200000000ff */
[----:B------:R-:W-:Y:S01]  /*4550*/  IMAD.MOV.U32 R59, RZ, RZ, R42 ;  /* 0x000000ffff3b7224 */ /* 0x000fe200078e002a */
[----:B------:R-:W-:-:S02]  /*4560*/  F2FP.F16.F32.PACK_AB R58, R58, R111 ;  /* 0x0000006f3a3a723e */ /* 0x000fc400000000ff */
[----:B------:R-:W-:-:S07]  /*4570*/  MOV R15, R39 ;  /* 0x00000027000f7202 */ /* 0x000fce0000000f00 */
.L_x_10462:
[----:B------:R-:W-:Y:S05]  /*4580*/  BSYNC B2 ;  /* 0x0000000000027941 */ /* 0x000fea0003800000 */
.L_x_10461:
[----:B------:R-:W-:Y:S01]  /*4590*/  ISETP.GE.AND P4, PT, R11, R104, PT ;  /* 0x000000680b00720c */ /* 0x000fe20003f86270 */
[----:B--2---:R4:W-:-:S12]  /*45a0*/  ST.E.128 desc[UR60][R92.64], R12 ;  /* 0x0000000c5c007985 */ /* 0x0049d8000c101d3c */
[----:B------:R-:W-:-:S05]  /*45b0*/  @!P4 IMAD.WIDE R94, R11, 0x2, R94 ;  /* 0x000000020b5ec825 */ /* 0x000fca00078e025e */
[----:B---3--:R4:W-:Y:S02]  /*45c0*/  @!P4 ST.E.128 desc[UR60][R94.64], R56 ;  /* 0x000000385e00c985 */ /* 0x0089e4000c101d3c */
.L_x_10460:
[----:B------:R-:W-:Y:S05]  /*45d0*/  BSYNC B1 ;  /* 0x0000000000017941 */ /* 0x000fea0003800000 */
.L_x_10459:
[----:B------:R-:W-:-:S03]  /*45e0*/  UMOV UR4, 0xffffffff ;  /* 0xffffffff00047882 */ /* 0x000fc60000000000 */
[----:B------:R-:W-:Y:S05]  /*45f0*/  BRA.DIV UR4, `(.L_x_10463) ;  /* 0x0000014204bc7947 */ /* 0x000fea000b800000 */
[----:B0-----:R-:W0:Y:S04]  /*4600*/  SHFL.IDX PT, R103, R103, 0x1, 0x1c1f ;  /* 0x003c1f0067677f89 */ /* 0x001e2800000e0000 */
[----:B------:R-:W0:Y:S02]  /*4610*/  SHFL.IDX PT, R102, R102, 0x1, 0x1c1f ;  /* 0x003c1f0066667f89 */ /* 0x000e2400000e0000 */
.L_x_10706:
[----:B------:R-:W-:-:S05]  /*4620*/  VIADD R11, R204, 0x40 ;  /* 0x00000040cc0b7836 */ /* 0x000fca0000000000 */
[----:B------:R-:W-:-:S13]  /*4630*/  ISETP.GE.OR P4, PT, R11, R100, P1 ;  /* 0x000000640b00720c */ /* 0x000fda0000f86670 */
[----:B------:R-:W-:Y:S05]  /*4640*/  @P4 BRA `(.L_x_10448) ;  /* 0x0000000800f04947 */ /* 0x000fea0003800000 */
[----:B----4-:R-:W4:Y:S01]  /*4650*/  LDL R13, [R1+0x58] ;  /* 0x00005800010d7983 */ /* 0x010f220000100800 */
[----:B------:R-:W-:Y:S01]  /*4660*/  SEL R106, R89, R106, !P0 ;  /* 0x0000006a596a7207 */ /* 0x000fe20004000000 */
[----:B------:R-:W-:Y:S01]  /*4670*/  VIADD R14, R204, 0x40 ;  /* 0x00000040cc0e7836 */ /* 0x000fe20000000000 */
[----:B0-----:R-:W-:Y:S01]  /*4680*/  LEA R40, P4, R68, R102, 0x1 ;  /* 0x0000006644287211 */ /* 0x001fe200078808ff */
[----:B------:R-:W-:Y:S01]  /*4690*/  VIADD R12, R204, 0x40 ;  /* 0x00000040cc0c7836 */ /* 0x000fe20000000000 */
[----:B------:R-:W-:Y:S01]  /*46a0*/  SHF.R.S32.HI R11, RZ, 0x1f, R106 ;  /* 0x0000001fff0b7819 */ /* 0x000fe2000001146a */
[----:B------:R-:W-:Y:S01]  /*46b0*/  IMAD.SHL.U32 R14, R14, 0x40, RZ ;  /* 0x000000400e0e7824 */ /* 0x000fe200078e00ff */
[----:B------:R-:W-:Y:S01]  /*46c0*/  BSSY B1, `(.L_x_10464) ;  /* 0x0000068000017945 */ /* 0x000fe20003800000 */
[----:B------:R-:W-:Y:S01]  /*46d0*/  IMAD.SHL.U32 R12, R12, 0x40, RZ ;  /* 0x000000400c0c7824 */ /* 0x000fe200078e00ff */
[----:B------:R-:W-:Y:S02]  /*46e0*/  LEA.HI R106, R11, R106, RZ, 0x4 ;  /* 0x0000006a0b6a7211 */ /* 0x000fe400078f20ff */
[----:B------:R-:W-:-:S02]  /*46f0*/  LOP3.LUT R14, R14, 0x1c0, RZ, 0xc0, !PT ;  /* 0x000001c00e0e7812 */ /* 0x000fc400078ec0ff */
[----:B------:R-:W-:Y:S02]  /*4700*/  LEA.HI.SX32 R11, R106, R69, 0x1c ;  /* 0x000000456a0b7211 */ /* 0x000fe400078fe2ff */
[----:B------:R-:W-:Y:S02]  /*4710*/  LOP3.LUT R12, R12, 0x1c0, RZ, 0xc0, !PT ;  /* 0x000001c00c0c7812 */ /* 0x000fe400078ec0ff */
[----:B------:R-:W-:Y:S01]  /*4720*/  SHF.R.U32.HI R14, RZ, 0x3, R14 ;  /* 0x00000003ff0e7819 */ /* 0x000fe2000001160e */
[----:B------:R-:W-:Y:S01]  /*4730*/  IMAD.SHL.U32 R11, R11, 0x8, RZ ;  /* 0x000000080b0b7824 */ /* 0x000fe200078e00ff */
[----:B------:R-:W-:-:S04]  /*4740*/  LEA.HI.X R41, R68, R103, R32, 0x1, P4 ;  /* 0x0000006744297211 */ /* 0x000fc800020f0c20 */
[----:B------:R-:W-:-:S04]  /*4750*/  LOP3.LUT R12, R12, 0x38, R11, 0xf8, !PT ;  /* 0x000000380c0c7812 */ /* 0x000fc800078ef80b */
[----:B------:R-:W-:-:S04]  /*4760*/  LOP3.LUT R12, R12, R14, RZ, 0x3c, !PT ;  /* 0x0000000e0c0c7212 */ /* 0x000fc800078e3cff */
[----:B----4-:R-:W-:Y:S01]  /*4770*/  IADD3 R13, R13, R12, RZ ;  /* 0x0000000c0d0d7210 */ /* 0x010fe20007ffe0ff */
[----:B------:R-:W-:-:S04]  /*4780*/  IMAD R12, R18, 0x1800, R21 ;  /* 0x00001800120c7824 */ /* 0x000fc800078e0215 */
[----:B------:R-:W-:Y:S02]  /*4790*/  IMAD R14, R18, 0x1800, R13 ;  /* 0x00001800120e7824 */ /* 0x000fe400078e020d */
[--C-:B------:R-:W-:Y:S02]  /*47a0*/  IMAD R12, R12, 0x2, R19.reuse ;  /* 0x000000020c0c7824 */ /* 0x100fe400078e0213 */
[----:B------:R-:W-:-:S04]  /*47b0*/  IMAD R36, R14, 0x2, R19 ;  /* 0x000000020e247824 */ /* 0x000fc800078e0213 */
[----:B------:R-:W0:Y:S04]  /*47c0*/  LDS.128 R12, [R12+0x1c400] ;  /* 0x01c400000c0c7984 */ /* 0x000e280000000c00 */
[----:B------:R-:W4:Y:S01]  /*47d0*/  LDS.128 R36, [R36+0x1c400] ;  /* 0x01c4000024247984 */ /* 0x000f220000000c00 */
[----:B------:R-:W-:Y:S05]  /*47e0*/  @P2 BRA `(.L_x_10465) ;  /* 0x0000000400542947 */ /* 0x000fea0003800000 */
[--C-:B--2---:R-:W-:Y:S02]  /*47f0*/  SHF.R.U64 R95, R48, 0x10, R49.reuse ;  /* 0x00000010305f7819 */ /* 0x104fe40000001231 */
[----:B------:R-:W-:Y:S01]  /*4800*/  SHF.R.U32.HI R48, RZ, 0x10, R49 ;  /* 0x00000010ff307819 */ /* 0x000fe20000011631 */
[----:B------:R-:W-:Y:S01]  /*4810*/  HADD2.F32 R49, -RZ, R109.H1_H1 ;  /* 0x3000006dff317230 */ /* 0x000fe20000004100 */
[--C-:B------:R-:W-:Y:S02]  /*4820*/  SHF.R.U64 R44, R44, 0x10, R45.reuse ;  /* 0x000000102c2c7819 */ /* 0x100fe4000000122d */
[----:B------:R-:W-:Y:S01]  /*4830*/  SHF.R.U32.HI R56, RZ, 0x10, R45 ;  /* 0x00000010ff387819 */ /* 0x000fe2000001162d */
[----:B----4-:R-:W-:Y:S01]  /*4840*/  IMAD.MOV.U32 R45, RZ, RZ, R36 ;  /* 0x000000ffff2d7224 */ /* 0x010fe200078e0024 */
[----:B------:R-:W-:Y:S01]  /*4850*/  SHF.R.U64 R42, R46, 0x10, R47 ;  /* 0x000000102e2a7819 */ /* 0x000fe2000000122f */
[----:B------:R-:W-:Y:S01]  /*4860*/  IMAD.MOV.U32 R46, RZ, RZ, R38 ;  /* 0x000000ffff2e7224 */ /* 0x000fe200078e0026 */
[----:B------:R-:W-:Y:S01]  /*4870*/  SHF.R.U64 R43, R50, 0x10, R51 ;  /* 0x00000010322b7819 */ /* 0x000fe20000001233 */
[----:B0-----:R-:W-:Y:S01]  /*4880*/  IMAD.MOV.U32 R36, RZ, RZ, R15 ;  /* 0x000000ffff247224 */ /* 0x001fe200078e000f */
[----:B------:R-:W-:Y:S01]  /*4890*/  SHF.R.U32.HI R59, RZ, 0x10, R47 ;  /* 0x00000010ff3b7819 */ /* 0x000fe2000001162f */
[--C-:B------:R-:W-:Y:S01]  /*48a0*/  HADD2.F32 R38, -RZ, R37.reuse.H0_H0 ;  /* 0x20000025ff267230 */ /* 0x100fe20000004100 */
[----:B------:R-:W-:Y:S01]  /*48b0*/  SHF.R.U32.HI R57, RZ, 0x10, R51 ;  /* 0x00000010ff397819 */ /* 0x000fe20000011633 */
[----:B------:R-:W-:-:S02]  /*48c0*/  HADD2.F32 R37, -RZ, R37.H1_H1 ;  /* 0x30000025ff257230 */ /* 0x000fc40000004100 */
[--C-:B------:R-:W-:Y:S02]  /*48d0*/  HADD2.F32 R15, -RZ, R13.reuse.H0_H0 ;  /* 0x2000000dff0f7230 */ /* 0x100fe40000004100 */
[----:B------:R-:W-:Y:S02]  /*48e0*/  HADD2.F32 R50, -RZ, R48.H0_H0 ;  /* 0x20000030ff327230 */ /* 0x000fe40000004100 */
[----:B------:R-:W-:Y:S02]  /*48f0*/  HADD2.F32 R13, -RZ, R13.H1_H1 ;  /* 0x3000000dff0d7230 */ /* 0x000fe40000004100 */
[----:B------:R-:W-:Y:S02]  /*4900*/  HADD2.F32 R48, -RZ, R56.H0_H0 ;  /* 0x20000038ff307230 */ /* 0x000fe40000004100 */
[-C--:B------:R-:W-:Y:S01]  /*4910*/  FMUL.FTZ R58, R37, R50.reuse ;  /* 0x00000032253a7220 */ /* 0x080fe20000410000 */
[----:B------:R-:W-:Y:S02]  /*4920*/  HADD2.F32 R47, -RZ, R107.H1_H1 ;  /* 0x3000006bff2f7230 */ /* 0x000fe40000004100 */
[-C--:B------:R-:W-:Y:S01]  /*4930*/  FMUL.FTZ R56, R38, R49.reuse ;  /* 0x0000003126387220 */ /* 0x080fe20000410000 */
[----:B------:R-:W-:Y:S01]  /*4940*/  FMUL.FTZ R50, R13, R50 ;  /* 0x000000320d327220 */ /* 0x000fe20000410000 */
[----:B------:R-:W-:Y:S01]  /*4950*/  FMUL.FTZ R49, R15, R49 ;  /* 0x000000310f317220 */ /* 0x000fe20000410000 */
[-C--:B------:R-:W-:Y:S01]  /*4960*/  FFMA.FTZ R51, R13, R48.reuse, -R58 ;  /* 0x000000300d337223 */ /* 0x080fe2000001083a */
[----:B------:R-:W-:Y:S01]  /*4970*/  FFMA.FTZ R56, R15, R47, -R56 ;  /* 0x0000002f0f387223 */ /* 0x000fe20000010838 */
[----:B------:R-:W-:Y:S01]  /*4980*/  FFMA.FTZ R58, R37, R48, R50 ;  /* 0x00000030253a7223 */ /* 0x000fe20000010032 */
[----:B------:R-:W-:-:S02]  /*4990*/  HADD2.F32 R48, -RZ, R108.H1_H1 ;  /* 0x3000006cff307230 */ /* 0x000fc40000004100 */
[----:B------:R-:W-:Y:S01]  /*49a0*/  FFMA.FTZ R49, R38, R47, R49 ;  /* 0x0000002f26317223 */ /* 0x000fe20000010031 */
[--C-:B------:R-:W-:Y:S02]  /*49b0*/  HADD2.F32 R15, -RZ, R39.reuse.H0_H0 ;  /* 0x20000027ff0f7230 */ /* 0x100fe40000004100 */
[--C-:B------:R-:W-:Y:S02]  /*49c0*/  HADD2.F32 R13, -RZ, R36.reuse.H0_H0 ;  /* 0x20000024ff0d7230 */ /* 0x100fe40000004100 */
[----:B------:R-:W-:Y:S02]  /*49d0*/  HADD2.F32 R39, -RZ, R39.H1_H1 ;  /* 0x30000027ff277230 */ /* 0x000fe40000004100 */
[-C--:B------:R-:W-:Y:S01]  /*49e0*/  FMUL.FTZ R50, R15, R48.reuse ;  /* 0x000000300f327220 */ /* 0x080fe20000410000 */
[----:B------:R-:W-:Y:S02]  /*49f0*/  HADD2.F32 R47, -RZ, R57.H0_H0 ;  /* 0x20000039ff2f7230 */ /* 0x000fe40000004100 */
[----:B------:R-:W-:Y:S01]  /*4a00*/  FMUL.FTZ R48, R13, R48 ;  /* 0x000000300d307220 */ /* 0x000fe20000410000 */
[----:B------:R-:W-:Y:S01]  /*4a10*/  HADD2.F32 R36, -RZ, R36.H1_H1 ;  /* 0x30000024ff247230 */ /* 0x000fe20000004100 */
[----:B------:R-:W-:Y:S01]  /*4a20*/  F2FP.F16.F32.PACK_AB R49, R58, R49 ;  /* 0x000000313a31723e */ /* 0x000fe200000000ff */
[----:B------:R-:W-:-:S02]  /*4a30*/  HADD2.F32 R38, -RZ, R105.H1_H1 ;  /* 0x30000069ff267230 */ /* 0x000fc40000004100 */
[-C--:B------:R-:W-:Y:S01]  /*4a40*/  FMUL.FTZ R93, R39, R47.reuse ;  /* 0x0000002f275d7220 */ /* 0x080fe20000410000 */
[----:B------:R-:W-:Y:S02]  /*4a50*/  HADD2.F32 R37, -RZ, R59.H0_H0 ;  /* 0x2000003bff257230 */ /* 0x000fe40000004100 */
[C---:B---3--:R-:W-:Y:S01]  /*4a60*/  FMUL.FTZ R94, R36.reuse, R47 ;  /* 0x0000002f245e7220 */ /* 0x048fe20000410000 */
[----:B------:R-:W-:Y:S02]  /*4a70*/  HADD2.F32 R44, -RZ, R44.H0_H0 ;  /* 0x2000002cff2c7230 */ /* 0x000fe40000004100 */
[-C--:B------:R-:W-:Y:S01]  /*4a80*/  FFMA.FTZ R57, R13, R38.reuse, -R50 ;  /* 0x000000260d397223 */ /* 0x080fe20000010832 */
[----:B------:R-:W-:Y:S01]  /*4a90*/  FFMA.FTZ R59, R15, R38, R48 ;  /* 0x000000260f3b7223 */ /* 0x000fe20000010030 */
[-C--:B------:R-:W-:Y:S01]  /*4aa0*/  FFMA.FTZ R92, R36, R37.reuse, -R93 ;  /* 0x00000025245c7223 */ /* 0x080fe2000001085d */
[----:B------:R-:W-:Y:S01]  /*4ab0*/  FFMA.FTZ R94, R39, R37, R94 ;  /* 0x00000025275e7223 */ /* 0x000fe2000001005e */
[----:B------:R-:W-:-:S02]  /*4ac0*/  HADD2.F32 R38, -RZ, R109.H0_H0 ;  /* 0x2000006dff267230 */ /* 0x000fc40000004100 */
[----:B------:R-:W-:Y:S02]  /*4ad0*/  HADD2.F32 R15, -RZ, R45.H0_H0 ;  /* 0x2000002dff0f7230 */ /* 0x000fe40000004100 */
[----:B------:R-:W-:Y:S01]  /*4ae0*/  HADD2.F32 R37, -RZ, R95.H0_H0 ;  /* 0x2000005fff257230 */ /* 0x000fe20000004100 */
[----:B------:R-:W-:Y:S01]  /*4af0*/  F2FP.F16.F32.PACK_AB R59, R94, R59 ;  /* 0x0000003b5e3b723e */ /* 0x000fe200000000ff */
[----:B------:R-:W-:Y:S02]  /*4b00*/  HADD2.F32 R45, -RZ, R45.H1_H1 ;  /* 0x3000002dff2d7230 */ /* 0x000fe40000004100 */
[----:B------:R-:W-:Y:S01]  /*4b10*/  FMUL.FTZ R48, R15, R38 ;  /* 0x000000260f307220 */ /* 0x000fe20000410000 */
[----:B------:R-:W-:Y:S02]  /*4b20*/  HADD2.F32 R36, -RZ, R107.H0_H0 ;  /* 0x2000006bff247230 */ /* 0x000fe40000004100 */
[--C-:B------:R-:W-:Y:S02]  /*4b30*/  HADD2.F32 R13, -RZ, R12.reuse.H0_H0 ;  /* 0x2000000cff0d7230 */ /* 0x100fe40000004100 */
[----:B------:R-:W-:Y:S01]  /*4b40*/  FMUL.FTZ R39, R45, R37 ;  /* 0x000000252d277220 */ /* 0x000fe20000410000 */
[----:B------:R-:W-:-:S02]  /*4b50*/  HADD2.F32 R12, -RZ, R12.H1_H1 ;  /* 0x3000000cff0c7230 */ /* 0x000fc40000004100 */
[----:B------:R-:W-:Y:S02]  /*4b60*/  HADD2.F32 R108, -RZ, R108.H0_H0 ;  /* 0x2000006cff6c7230 */ /* 0x000fe40000004100 */
[C---:B------:R-:W-:Y:S01]  /*4b70*/  FMUL.FTZ R38, R13.reuse, R38 ;  /* 0x000000260d267220 */ /* 0x040fe20000410000 */
[----:B------:R-:W-:Y:S01]  /*4b80*/  FFMA.FTZ R48, R13, R36, -R48 ;  /* 0x000000240d307223 */ /* 0x000fe20000010830 */
[C---:B------:R-:W-:Y:S01]  /*4b90*/  FMUL.FTZ R50, R12.reuse, R37 ;  /* 0x000000250c327220 */ /* 0x040fe20000410000 */
[----:B------:R-:W-:Y:S01]  /*4ba0*/  FFMA.FTZ R39, R12, R44, -R39 ;  /* 0x0000002c0c277223 */ /* 0x000fe20000010827 */
[----:B------:R-:W-:Y:S02]  /*4bb0*/  HADD2.F32 R13, -RZ, R46.H0_H0 ;  /* 0x2000002eff0d7230 */ /* 0x000fe40000004100 */
[----:B------:R-:W-:Y:S01]  /*4bc0*/  FFMA.FTZ R38, R15, R36, R38 ;  /* 0x000000240f267223 */ /* 0x000fe20000010026 */
[----:B------:R-:W-:Y:S02]  /*4bd0*/  HADD2.F32 R43, -RZ, R43.H0_H0 ;  /* 0x2000002bff2b7230 */ /* 0x000fe40000004100 */
[----:B------:R-:W-:Y:S01]  /*4be0*/  FFMA.FTZ R45, R45, R44, R50 ;  /* 0x0000002c2d2d7223 */ /* 0x000fe20000010032 */
[----:B------:R-:W-:-:S02]  /*4bf0*/  HADD2.F32 R12, -RZ, R14.H0_H0 ;  /* 0x2000000eff0c7230 */ /* 0x000fc40000004100 */
[-C--:B------:R-:W-:Y:S01]  /*4c00*/  FMUL.FTZ R37, R13, R108.reuse ;  /* 0x0000006c0d257220 */ /* 0x080fe20000410000 */
        /* <DEDUP_REMOVED lines=17> */
[----:B------:R-:W-:Y:S02]  /*4d20*/  F2FP.F16.F32.PACK_AB R15, R92, R57 ;  /* 0x000000395c0f723e */ /* 0x000fe400000000ff */
[----:B------:R-:W-:-:S07]  /*4d30*/  F2FP.F16.F32.PACK_AB R38, R43, R108 ;  /* 0x0000006c2b26723e */ /* 0x000fce00000000ff */
.L_x_10465:
[----:B------:R-:W-:Y:S05]  /*4d40*/  BSYNC B1 ;  /* 0x0000000000017941 */ /* 0x000fea0003800000 */
.L_x_10464:
[----:B------:R-:W-:Y:S01]  /*4d50*/  ISETP.GE.AND P2, PT, R11, R104, PT ;  /* 0x000000680b00720c */ /* 0x000fe20003f46270 */
[----:B0-----:R0:W-:Y:S02]  /*4d60*/  ST.E.128 desc[UR60][R40.64], R12 ;  /* 0x0000000c28007985 */ /* 0x0011e4000c101d3c */
[----:B0-----:R-:W-:Y:S01]  /*4d70*/  MOV R12, R102 ;  /* 0x00000066000c7202 */ /* 0x001fe20000000f00 */
[----:B------:R-:W-:-:S09]  /*4d80*/  IMAD.MOV.U32 R13, RZ, RZ, R103 ;  /* 0x000000ffff0d7224 */ /* 0x000fd200078e0067 */
[----:B------:R-:W-:Y:S05]  /*4d90*/  @P2 BRA `(.L_x_10448) ;  /* 0x00000004001c2947 */ /* 0x000fea0003800000 */
[----:B------:R-:W-:-:S05]  /*4da0*/  IMAD.WIDE R12, R11, 0x2, R12 ;  /* 0x000000020b0c7825 */ /* 0x000fca00078e020c */
[----:B----4-:R0:W-:Y:S01]  /*4db0*/  ST.E.128 desc[UR60][R12.64], R36 ;  /* 0x000000240c007985 */ /* 0x0101e2000c101d3c */
[----:B------:R-:W-:Y:S05]  /*4dc0*/  BRA `(.L_x_10448) ;  /* 0x0000000400107947 */ /* 0x000fea0003800000 */
.L_x_10429:
[----:B------:R-:W-:-:S13]  /*4dd0*/  ISETP.NE.AND P3, PT, R209, 0x3, PT ;  /* 0x00000003d100780c */ /* 0x000fda0003f65270 */
[----:B------:R-:W-:Y:S05]  /*4de0*/  @!P3 BRA `(.L_x_10466) ;  /* 0x000000000004b947 */ /* 0x000fea0003800000 */
[----:B------:R-:W-:Y:S01]  /*4df0*/  BPT.TRAP 0x1 ;  /* 0x000000040000795c */ /* 0x000fe20000300000 */
.L_x_10466:
[----:B------:R-:W-:Y:S01]  /*4e00*/  IMAD R4, R18, 0x8, R19 ;  /* 0x0000000812047824 */ /* 0x000fe200078e0213 */
[----:B------:R-:W-:Y:S01]  /*4e10*/  SHF.L.U32 R101, R207, 0x1f, RZ ;  /* 0x0000001fcf657819 */ /* 0x000fe200000006ff */
[----:B------:R-:W-:Y:S01]  /*4e20*/  BSSY B1, `(.L_x_10467) ;  /* 0x0000004000017945 */ /* 0x000fe20003800000 */
[----:B------:R-:W-:Y:S02]  /*4e30*/  SHF.R.S32.HI R98, RZ, 0x1f, R97 ;  /* 0x0000001fff627819 */ /* 0x000fe40000011461 */
[----:B------:R-:W0:Y:S02]  /*4e40*/  SYNCS.PHASECHK.TRANS64.TRYWAIT P2, [R4+URZ+0x32490], R101 ;  /* 0x03249065040075a7 */ /* 0x000e24000804017f */
[----:B0-----:R-:W-:Y:S05]  /*4e50*/  @!P2 BRA `(.L_x_10468) ;  /* 0x0000013800f0a947 */ /* 0x001fea0003800000 */
.L_x_10707:
[----:B------:R-:W-:Y:S05]  /*4e60*/  BSYNC B1 ;  /* 0x0000000000017941 */ /* 0x000fea0003800000 */
.L_x_10467:
        /* <DEDUP_REMOVED lines=27> */
.L_x_10711:
        /* <DEDUP_REMOVED lines=13> */
.L_x_10471:
[----:B------:R-:W-:Y:S05]  /*50f0*/  BSYNC B1 ;  /* 0x0000000000017941 */ /* 0x000fea0003800000 */
.L_x_10470:
[----:B------:R-:W-:-:S03]  /*5100*/  UMOV UR4, 0xffffffff ;  /* 0xffffffff00047882 */ /* 0x000fc60000000000 */
[----:B------:R-:W-:Y:S05]  /*5110*/  BRA.DIV UR4, `(.L_x_10472) ;  /* 0x0000013a049c7947 */ /* 0x000fea000b800000 */
[----:B--2-4-:R2:W4:Y:S04]  /*5120*/  SHFL.IDX PT, R37, R41, 0x1, 0x1c1f ;  /* 0x003c1f0029257f89 */ /* 0x01452800000e0000 */
[----:B---3--:R2:W3:Y:S02]  /*5130*/  SHFL.IDX PT, R14, R40, 0x1, 0x1c1f ;  /* 0x003c1f00280e7f89 */ /* 0x0084e400000e0000 */
.L_x_10715:
        /* <DEDUP_REMOVED lines=13> */
.L_x_10448:
[----:B------:R-:W-:Y:S05]  /*5210*/  BSYNC B0 ;  /* 0x0000000000007941 */ /* 0x000fea0003800000 */
.L_x_10428:
        /* <DEDUP_REMOVED lines=9> */
[----:B--2---:R2:W-:Y:S01]  /*52b0*/  BAR.SYNC.DEFER_BLOCKING R91, 0x80 ;  /* 0x0002005b0000751d */ /* 0x0045e20000010000 */
[----:B-----5:R-:W-:-:S13]  /*52c0*/  LOP3.LUT P2, RZ, R11, 0x7f, RZ, 0xc0, !PT ;  /* 0x0000007f0bff7812 */ /* 0x020fda000784c0ff */
[----:B------:R-:W-:-:S05]  /*52d0*/  @!P2 VIADD R11, R4, 0x324a0 ;  /* 0x000324a0040ba836 */ /* 0x000fca0000000000 */
[----:B------:R-:W-:-:S04]  /*52e0*/  @!P2 PRMT R11, RZ, 0x654, R11 ;  /* 0x00000654ff0ba816 */ /* 0x000fc8000000000b */
[----:B------:R2:W-:Y:S01]  /*52f0*/  @!P2 SYNCS.ARRIVE.TRANS64.RED.A1T0 RZ, [R11+URZ], RZ ;  /* 0x000000ff0bffa9a7 */ /* 0x0005e2000810043f */
[----:B------:R-:W-:Y:S05]  /*5300*/  @!P3 BRA `(.L_x_10474) ;  /* 0x000000000004b947 */ /* 0x000fea0003800000 */
[----:B------:R-:W-:Y:S01]  /*5310*/  BPT.TRAP 0x1 ;  /* 0x000000040000795c */ /* 0x000fe20000300000 */
.L_x_10474:
[----:B------:R-:W-:Y:S05]  /*5320*/  BSYNC B0 ;  /* 0x0000000000007941 */ /* 0x000fea0003800000 */
.L_x_10473:
[----:B------:R-:W5:Y:S01]  /*5330*/  SYNCS.PHASECHK.TRANS64.TRYWAIT P3, [R4+URZ+0x324b0], R101 ;  /* 0x0324b065040075a7 */ /* 0x000f62000806017f */
[----:B------:R-:W-:Y:S04]  /*5340*/  BSSY B0, `(.L_x_10475) ;  /* 0x0000002000007945 */ /* 0x000fe80003800000 */
[----:B-----5:R-:W-:Y:S05]  /*5350*/  @!P3 BRA `(.L_x_10476) ;  /* 0x000001380054b947 */ /* 0x020fea0003800000 */
.L_x_10716:
[----:B------:R-:W-:Y:S05]  /*5360*/  BSYNC B0 ;  /* 0x0000000000007941 */ /* 0x000fea0003800000 */
.L_x_10475:
[----:B------:R-:W-:Y:S01]  /*5370*/  ULDC.64 UR4, c[0x0][0x328] ;  /* 0x0000ca0000047ab9 */ /* 0x000fe20000000a00 */
[----:B------:R-:W-:Y:S01]  /*5380*/  IMAD.IADD R100, R100, 0x1, -R204 ;  /* 0x0000000164647824 */ /* 0x000fe200078e0acc */
[----:B------:R-:W-:Y:S01]  /*5390*/  BSSY B0, `(.L_x_10477) ;  /* 0x0000043000007945 */ /* 0x000fe20003800000 */
[----:B------:R-:W-:Y:S02]  /*53a0*/  IMAD R98, R98, UR4, RZ ;  /* 0x0000000462627c24 */ /* 0x000fe4000f8e02ff */
[----:B0--34-:R-:W-:-:S04]  /*53b0*/  IMAD.WIDE.U32 R12, R97, UR4, RZ ;  /* 0x00000004610c7c25 */ /* 0x019fc8000f8e00ff */
[----:B------:R-:W-:Y:S01]  /*53c0*/  IMAD R97, R97, UR5, R98 ;  /* 0x0000000561617c24 */ /* 0x000fe2000f8e0262 */
[----:B------:R-:W-:Y:S02]  /*53d0*/  ULDC.64 UR4, c[0x0][0x338] ;  /* 0x0000ce0000047ab9 */ /* 0x000fe40000000a00 */
[----:B------:R-:W-:Y:S02]  /*53e0*/  IMAD R99, R99, UR4, RZ ;  /* 0x0000000463637c24 */ /* 0x000fe4000f8e02ff */
[----:B------:R-:W-:Y:S02]  /*53f0*/  IADD3 R13, R13, R97, RZ ;  /* 0x000000610d0d7210 */ /* 0x000fe40007ffe0ff */
        /* <DEDUP_REMOVED lines=9> */
[----:B------:R-:W-:Y:S01]  /*5490*/  LEA R44, P3, R12, UR4, 0x1 ;  /* 0x000000040c2c7c11 */ /* 0x000fe2000f8608ff */
[----:B------:R-:W-:-:S03]  /*54a0*/  IMAD R11, R18, 0x6000, R75 ;  /* 0x00006000120b7824 */ /* 0x000fc600078e024b */
[----:B------:R-:W-:Y:S01]  /*54b0*/  LEA.HI.X R45, R12, UR5, R13, 0x1, P3 ;  /* 0x000000050c2d7c11 */ /* 0x000fe200098f0c0d */
[----:B------:R-:W-:Y:S01]  /*54c0*/  IMAD.IADD R13, R78, 0x1, R11 ;  /* 0x000000014e0d7824 */ /* 0x000fe200078e020b */
[----:B------:R-:W-:Y:S01]  /*54d0*/  ISETP.GE.AND P3, PT, R100, 0x1, PT ;  /* 0x000000016400780c */ /* 0x000fe20003f66270 */
[----:B------:R0:W2:Y:S01]  /*54e0*/  SHFL.IDX PT, R49, R44, RZ, 0x1c1f ;  /* 0x001c1fff2c317589 */ /* 0x0000a200000e0000 */
[--C-:B------:R-:W-:Y:S02]  /*54f0*/  IMAD R42, R11, 0x2, R24.reuse ;  /* 0x000000020b2a7824 */ /* 0x100fe400078e0218 */
[----:B------:R-:W-:Y:S01]  /*5500*/  IMAD R11, R13, 0x2, R24 ;  /* 0x000000020d0b7824 */ /* 0x000fe200078e0218 */
[----:B------:R0:W3:Y:S08]  /*5510*/  SHFL.IDX PT, R47, R45, RZ, 0x1c1f ;  /* 0x001c1fff2d2f7589 */ /* 0x0000f000000e0000 */
[----:B0-----:R-:W-:Y:S05]  /*5520*/  @!P3 BRA `(.L_x_10478) ;  /* 0x0000000000a4b947 */ /* 0x001fea0003800000 */
[----:B------:R-:W-:Y:S02]  /*5530*/  ISETP.NE.AND P5, PT, R20, RZ, PT ;  /* 0x000000ff1400720c */ /* 0x000fe40003fa5270 */
[----:B------:R-:W-:Y:S02]  /*5540*/  ISETP.NE.AND P4, PT, R10, RZ, PT ;  /* 0x000000ff0a00720c */ /* 0x000fe40003f85270 */
[----:B------:R-:W-:-:S09]  /*5550*/  PRMT R43, R87, 0x8880, RZ ;  /* 0x00008880572b7816 */ /* 0x000fd200000000ff */
[----:B------:R-:W0:Y:S01]  /*5560*/  @P5 LDS.128 R12, [R42] ;  /* 0x000000002a0c5984 */ /* 0x000e220000000c00 */
[----:B-12---:R-:W-:-:S04]  /*5570*/  @P5 LEA R40, P3, R16, R49, 0x1 ;  /* 0x0000003110285211 */ /* 0x006fc800078608ff */
        /* <DEDUP_REMOVED lines=36> */
.L_x_10478:
[----:B------:R-:W-:Y:S05]  /*57c0*/  BSYNC B0 ;  /* 0x0000000000007941 */ /* 0x000fea0003800000 */
.L_x_10477:
[----:B------:R-:W-:Y:S01]  /*57d0*/  ISETP.GE.AND P3, PT, R100, 0x41, PT ;  /* 0x000000416400780c */ /* 0x000fe20003f66270 */
[----:B------:R-:W4:Y:S01]  /*57e0*/  SHFL.IDX PT, R45, R45, 0x1, 0x1c1f ;  /* 0x003c1f002d2d7f89 */ /* 0x000f2200000e0000 */
[----:B------:R-:W-:Y:S03]  /*57f0*/  BSSY B0, `(.L_x_10479) ;  /* 0x000002c000007945 */ /* 0x000fe60003800000 */
[----:B------:R0:W0:Y:S08]  /*5800*/  SHFL.IDX PT, R43, R44, 0x1, 0x1c1f ;  /* 0x003c1f002c2b7f89 */ /* 0x00003000000e0000 */
[----:B------:R-:W-:Y:S05]  /*5810*/  @!P3 BRA `(.L_x_10480) ;  /* 0x0000000000a4b947 */ /* 0x000fea0003800000 */
[----:B------:R-:W-:Y:S02]  /*5820*/  ISETP.NE.AND P5, PT, R20, RZ, PT ;  /* 0x000000ff1400720c */ /* 0x000fe40003fa5270 */
[----:B------:R-:W-:Y:S02]  /*5830*/  ISETP.NE.AND P4, PT, R10, RZ, PT ;  /* 0x000000ff0a00720c */ /* 0x000fe40003f85270 */
[----:B0-----:R-:W-:-:S09]  /*5840*/  PRMT R44, R87, 0x8880, RZ ;  /* 0x00008880572c7816 */ /* 0x001fd200000000ff */
[----:B------:R-:W0:Y:S01]  /*5850*/  @P5 LDS.128 R12, [R42+0x2000] ;  /* 0x002000002a0c5984 */ /* 0x000e220000000c00 */
[----:B-1----:R-:W-:-:S04]  /*5860*/  @P5 LEA R40, P3, R16, R43, 0x1 ;  /* 0x0000002b10285211 */ /* 0x002fc800078608ff */
[----:B----4-:R-:W-:Y:S02]  /*5870*/  @P5 LEA.HI.X R41, R16, R45, R17, 0x1, P3 ;  /* 0x0000002d10295211 */ /* 0x010fe400018f0c11 */
[----:B------:R-:W-:-:S04]  /*5880*/  @P4 LEA R38, P3, R2, R43, 0x1 ;  /* 0x0000002b02264211 */ /* 0x000fc800078608ff */
[----:B------:R-:W-:Y:S02]  /*5890*/  @P4 LEA.HI.X R39, R2, R45, R206, 0x1, P3 ;  /* 0x0000002d02274211 */ /* 0x000fe400018f0cce */
[----:B------:R-:W-:-:S13]  /*58a0*/  ISETP.NE.AND P3, PT, R9, RZ, PT ;  /* 0x000000ff0900720c */ /* 0x000fda0003f65270 */
[----:B------:R-:W-:-:S04]  /*58b0*/  @P3 LEA R36, P6, R213, R43, 0x1 ;  /* 0x0000002bd5243211 */ /* 0x000fc800078c08ff */
[----:B------:R-:W-:Y:S01]  /*58c0*/  @P3 LEA.HI.X R37, R213, R45, R222, 0x1, P6 ;  /* 0x0000002dd5253211 */ /* 0x000fe200030f0cde */
[----:B0-----:R0:W-:Y:S01]  /*58d0*/  @P5 ST.E.128 desc[UR60][R40.64], R12 ;  /* 0x0000000c28005985 */ /* 0x0011e2000c101d3c */
        /* <DEDUP_REMOVED lines=29> */
.L_x_10480:
[----:B------:R-:W-:Y:S05]  /*5ab0*/  BSYNC B0 ;  /* 0x0000000000007941 */ /* 0x000fea0003800000 */
.L_x_10479:
[----:B------:R-:W-:Y:S01]  /*5ac0*/  @!PT LDS RZ, [RZ] ;  /* 0x00000000fffff984 */ /* 0x000fe20000000800 */
[----:B------:R-:W-:Y:S01]  /*5ad0*/  @!PT LDS RZ, [RZ] ;  /* 0x00000000fffff984 */ /* 0x000fe20000000800 */
[----:B------:R-:W-:Y:S01]  /*5ae0*/  @!PT LDS RZ, [RZ] ;  /* 0x00000000fffff984 */ /* 0x000fe20000000800 */
[----:B------:R-:W-:Y:S01]  /*5af0*/  @!PT LDS RZ, [RZ] ;  /* 0x00000000fffff984 */ /* 0x000fe20000000800 */
[----:B------:R5:W-:Y:S06]  /*5b00*/  MEMBAR.ALL.CTA ;  /* 0x0000000000007992 */ /* 0x000bec0000008000 */
[----:B-----5:R-:W5:Y:S01]  /*5b10*/  FENCE.VIEW.ASYNC.S ;  /* 0x00000000000073c6 */ /* 0x020f620000000000 */
[----:B-1----:R-:W-:Y:S01]  /*5b20*/  @!P2 VIADD R4, R4, 0x324c0 ;  /* 0x000324c00404a836 */ /* 0x002fe20000000000 */
[----:B-----5:R1:W-:Y:S01]  /*5b30*/  BAR.SYNC.DEFER_BLOCKING R91, 0x80 ;  /* 0x0002005b0000751d */ /* 0x0203e20000010000 */
[----:B------:R-:W-:-:S03]  /*5b40*/  ISETP.NE.AND P3, PT, R0, RZ, PT ;  /* 0x000000ff0000720c */ /* 0x000fc60003f65270 */
[----:B------:R-:W-:Y:S02]  /*5b50*/  @!P2 PRMT R4, RZ, 0x654, R4 ;  /* 0x00000654ff04a816 */ /* 0x000fe40000000004 */
[----:B------:R-:W-:Y:S02]  /*5b60*/  IADD3 R18, R18, 0x1, RZ ;  /* 0x0000000112127810 */ /* 0x000fe40007ffe0ff */
[----:B------:R1:W-:Y:S02]  /*5b70*/  @!P2 SYNCS.ARRIVE.TRANS64.RED.A1T0 RZ, [R4+URZ], RZ ;  /* 0x000000ff04ffa9a7 */ /* 0x0003e4000810043f */
[----:B------:R-:W-:-:S04]  /*5b80*/  ISETP.NE.AND P2, PT, R18, 0x2, PT ;  /* 0x000000021200780c */ /* 0x000fc80003f45270 */
[----:B------:R-:W-:Y:S02]  /*5b90*/  SEL R0, RZ, 0x1, P2 ;  /* 0x00000001ff007807 */ /* 0x000fe40001000000 */
[----:B------:R-:W-:Y:S02]  /*5ba0*/  SEL R18, R18, RZ, P2 ;  /* 0x000000ff12127207 */ /* 0x000fe40001000000 */
[----:B------:R-:W-:Y:S01]  /*5bb0*/  LOP3.LUT R207, R207, R0, RZ, 0x3c, !PT ;  /* 0x00000000cfcf7212 */ /* 0x000fe200078e3cff */
[----:B-1----:R-:W-:Y:S06]  /*5bc0*/  @P3 BRA `(.L_x_10481) ;  /* 0xffffffc400883947 */ /* 0x002fec000383ffff */
[----:B------:R-:W1:Y:S01]  /*5bd0*/  S2R R11, SR_TID.X ;  /* 0x00000000000b7919 */ /* 0x000e620000002100 */
[----:B------:R-:W-:Y:S02]  /*5be0*/  PLOP3.LUT P0, PT, PT, PT, PT, 0x8, 0x0 ;  /* 0x000000000000781c */ /* 0x000fe40003f0e170 */
[----:B-1----:R-:W-:-:S04]  /*5bf0*/  SHF.R.U32.HI R11, RZ, 0x7, R11 ;  /* 0x00000007ff0b7819 */ /* 0x002fc8000001160b */
[----:B------:R-:W-:-:S13]  /*5c00*/  ISETP.NE.AND P3, PT, R11, 0x1, PT ;  /* 0x000000010b00780c */ /* 0x000fda0003f65270 */
[----:B------:R-:W-:Y:S06]  /*5c10*/  @!P3 BAR.ARV 0x9, 0x100 ;  /* 0x024400000000bb1d */ /* 0x000fec0000002000 */
.L_x_10423:
[----:B------:R-:W-:Y:S02]  /*5c20*/  ISETP.GE.AND P2, PT, R188, 0x1, PT ;  /* 0x00000001bc00780c */ /* 0x000fe40003f46270 */
[----:B------:R-:W-:Y:S02]  /*5c30*/  CS2R R4, SRZ ;  /* 0x0000000000047805 */ /* 0x000fe4000001ff00 */
[----:B------:R-:W-:Y:S01]  /*5c40*/  PLOP3.LUT P1, PT, PT, PT, PT, 0x80, 0x0 ;  /* 0x000000000000781c */ /* 0x000fe20003f2f070 */
        /* <DEDUP_REMOVED lines=50> */
[----:B------:R-:W-:Y:S01]  /*5f70*/  MOV R62, RZ ;  /* 0x000000ff003e7202 */ /* 0x000fe20000000f00 */
        /* <DEDUP_REMOVED lines=8> */
[----:B------:R-:W-:Y:S01]  /*6000*/  CS2R R174, SRZ ;  /* 0x0000000000ae7805 */ /* 0x000fe2000001ff00 */
[----:B------:R-:W-:Y:S01]  /*6010*/  IMAD.MOV.U32 R50, RZ, RZ, RZ ;  /* 0x000000ffff327224 */ /* 0x000fe200078e00ff */
[----:B0-----:R-:W-:Y:S01]  /*6020*/  CS2R R14, SRZ ;  /* 0x00000000000e7805 */ /* 0x001fe2000001ff00 */
        /* <DEDUP_REMOVED lines=8> */
[----:B------:R-:W-:Y:S01]  /*60b0*/  MOV R10, RZ ;  /* 0x000000ff000a7202 */ /* 0x000fe20000000f00 */
[----:B------:R-:W-:Y:S06]  /*60c0*/  @P0 BRA `(.L_x_10482) ;  /* 0x00000000000c0947 */ /* 0x000fec0003800000 */
[----:B------:R-:W0:Y:S01]  /*60d0*/  FENCE.VIEW.ASYNC.G ;  /* 0x00000000000073c6 */ /* 0x000e220000000100 */
[----:B------:R-:W-:Y:S05]  /*60e0*/  WARPSYNC.ALL ;  /* 0x0000000000007948 */ /* 0x000fea0003800000 */
[----:B0-----:R-:W-:Y:S06]  /*60f0*/  BAR.ARV 0xc, 0x180 ;  /* 0x0306000000007b1d */ /* 0x001fec0000002000 */
.L_x_10482:
[----:B------:R-:W-:Y:S02]  /*6100*/  IMAD.MOV.U32 R24, RZ, RZ, RZ ;  /* 0x000000ffff187224 */ /* 0x000fe400078e00ff */
[----:B------:R-:W-:Y:S01]  /*6110*/  IMAD.MOV.U32 R169, RZ, RZ, RZ ;  /* 0x000000ffffa97224 */ /* 0x000fe200078e00ff */
        /* <DEDUP_REMOVED lines=9> */
.L_x_10719:
[----:B------:R-:W-:Y:S01]  /*61b0*/  VIADD R24, R19, 0x18400 ;  /* 0x0001840013187836 */ /* 0x000fe20000000000 */
[----:B01----:R-:W-:Y:S01]  /*61c0*/  LEA.HI R0, R14, R14, RZ, 0x1 ;  /* 0x0000000e0e007211 */ /* 0x003fe200078f08ff */
[----:B------:R-:W-:Y:S03]  /*61d0*/  BSSY B6, `(.L_x_10485) ;  /* 0x0000015000067945 */ /* 0x000fe60003800000 */
[----:B------:R-:W-:Y:S02]  /*61e0*/  LOP3.LUT P0, RZ, R24, 0x1bf, RZ, 0xc0, !PT ;  /* 0x000001bf18ff7812 */ /* 0x000fe4000780c0ff */
[----:B------:R-:W-:-:S05]  /*61f0*/  LOP3.LUT R3, R0, 0xffffe, RZ, 0xc0, !PT ;  /* 0x000ffffe00037812 */ /* 0x000fca00078ec0ff */
[----:B------:R-:W-:-:S06]  /*6200*/  IMAD.IADD R30, R14, 0x1, -R3 ;  /* 0x000000010e1e7824 */ /* 0x000fcc00078e0a03 */
        /* <DEDUP_REMOVED lines=16> */
[----:B-12345:R-:W-:Y:S05]  /*6310*/  CALL.ABS.NOINC R14 ;  /* 0x000000000e007343 */ /* 0x03efea0003c00000 */
.L_x_10486:
[----:B------:R-:W-:Y:S05]  /*6320*/  BSYNC B6 ;  /* 0x0000000000067941 */ /* 0x000fea0003800000 */
.L_x_10485:
        /* <DEDUP_REMOVED lines=13> */
.L_x_10490:
[----:B-1----:R1:W2:Y:S02]  /*6400*/  SYNCS.PHASECHK.TRANS64.TRYWAIT P0, [R19+URZ+0x32400], R0 ;  /* 0x03240000130075a7 */ /* 0x0022a4000800017f */
[----:B--2---:R-:W-:Y:S05]  /*6410*/  @!P0 NANOSLEEP.SYNCS 0x989680 ;  /* 0x009896800000895d */ /* 0x004fea0003900000 */
[----:B------:R-:W2:Y:S02]  /*6420*/  @!P0 SYNCS.PHASECHK.TRANS64 P0, [R19+URZ+0x32400], R0 ;  /* 0x03240000130085a7 */ /* 0x000ea4000800007f */
[----:B--2---:R-:W-:Y:S05]  /*6430*/  @!P0 BRA `(.L_x_10490) ;  /* 0xfffffffc00f08947 */ /* 0x004fea000383ffff */
.L_x_10489:
[----:B------:R-:W-:Y:S05]  /*6440*/  BSYNC B0 ;  /* 0x0000000000007941 */ /* 0x000fea0003800000 */
.L_x_10488:
[----:B------:R-:W-:Y:S05]  /*6450*/  BRA `(.L_x_10491) ;  /* 0x0000002000e07947 */ /* 0x000fea0003800000 */
.L_x_10487:
        /* <DEDUP_REMOVED lines=11> */
[----:B------:R-:W-:Y:S02]  /*6510*/  LEA R24, P1, R4, UR4, 0x1 ;  /* 0x0000000404187c11 */ /* 0x000fe4000f8208ff */
[----:B------:R-:W-:Y:S01]  /*6520*/  IADD3 R25, R3, R5, RZ ;  /* 0x0000000503197210 */ /* 0x000fe20007ffe0ff */
[----:B------:R-:W-:Y:S01]  /*6530*/  IMAD R9, R28, UR7, R9 ;  /* 0x000000071c097c24 */ /* 0x000fe2000f8e0209 */
[----:B------:R-:W-:Y:S02]  /*6540*/  ULDC.64 UR6, c[0x0][0x400] ;  /* 0x0001000000067ab9 */ /* 0x000fe40000000a00 */
[----:B------:R-:W-:Y:S01]  /*6550*/  LEA R26, P2, R6, UR6, 0x1 ;  /* 0x00000006061a7c11 */ /* 0x000fe2000f8408ff */
[----:B------:R-:W-:Y:S01]  /*6560*/  IMAD.IADD R27, R9, 0x1, R7 ;  /* 0x00000001091b7824 */ /* 0x000fe200078e0207 */
[----:B------:R-:W-:-:S04]  /*6570*/  LEA.HI.X R25, R4, UR5, R25, 0x1, P1 ;  /* 0x0000000504197c11 */ /* 0x000fc800088f0c19 */
        /* <DEDUP_REMOVED lines=17> */
[----:B-1234-:R-:W-:Y:S05]  /*6690*/  CALL.ABS.NOINC R14 ;  /* 0x000000000e007343 */ /* 0x01efea0003c00000 */
.L_x_10493:
[----:B------:R-:W-:Y:S05]  /*66a0*/  BSYNC B6 ;  /* 0x0000000000067941 */ /* 0x000fea0003800000 */
.L_x_10492:
        /* <DEDUP_REMOVED lines=8> */
[----:B------:R0:W0:Y:S04]  /*6730*/  SHFL.IDX PT, R0, R24, RZ, 0x1c1f ;  /* 0x001c1fff18007589 */ /* 0x00002800000e0000 */
[----:B------:R0:W0:Y:S04]  /*6740*/  SHFL.IDX PT, R5, R27, RZ, 0x1c1f ;  /* 0x001c1fff1b057589 */ /* 0x00002800000e0000 */
[----:B------:R0:W0:Y:S02]  /*6750*/  SHFL.IDX PT, R14, R26, RZ, 0x1c1f ;  /* 0x001c1fff1a0e7589 */ /* 0x00002400000e0000 */
.L_x_10725:
[----:B------:R-:W5:Y:S01]  /*6760*/  LDL R29, [R1+0x70] ;  /* 0x00007000011d7983 */ /* 0x000f620000100800 */
[----:B------:R-:W-:-:S03]  /*6770*/  ULDC UR4, c[0x0][0x448] ;  /* 0x0001120000047ab9 */ /* 0x000fc60000000800 */
[----:B------:R-:W2:Y:S01]  /*6780*/  LDL R12, [R1+0x68] ;  /* 0x00006800010c7983 */ /* 0x000ea20000100800 */
[----:B------:R-:W-:-:S05]  /*6790*/  IMAD R13, R90, UR4, RZ ;  /* 0x000000045a0d7c24 */ /* 0x000fca000f8e02ff */
[----:B------:R-:W-:Y:S01]  /*67a0*/  ISETP.GE.AND P0, PT, R6, R13, PT ;  /* 0x0000000d0600720c */ /* 0x000fe20003f06270 */
[----:B------:R-:W-:Y:S01]  /*67b0*/  BSSY B1, `(.L_x_10497) ;  /* 0x0000024000017945 */ /* 0x000fe20003800000 */
[----:B------:R-:W-:Y:S01]  /*67c0*/  IMAD R13, R33, -0x80, R13 ;  /* 0xffffff80210d7824 */ /* 0x000fe200078e020d */
[----:B------:R-:W-:Y:S02]  /*67d0*/  CS2R R10, SRZ ;  /* 0x00000000000a7805 */ /* 0x000fe4000001ff00 */
[----:B------:R-:W-:Y:S01]  /*67e0*/  CS2R R20, SRZ ;  /* 0x0000000000147805 */ /* 0x000fe2000001ff00 */
[----:B-----5:R-:W-:-:S05]  /*67f0*/  IMAD.SHL.U32 R4, R29, 0x40, RZ ;  /* 0x000000401d047824 */ /* 0x020fca00078e00ff */
[----:B------:R-:W-:Y:S02]  /*6800*/  LOP3.LUT R7, R4, 0x1c0, RZ, 0xc0, !PT ;  /* 0x000001c004077812 */ /* 0x000fe400078ec0ff */
[----:B--2---:R-:W-:Y:S02]  /*6810*/  LEA.HI R4, R12, R12, RZ, 0x1 ;  /* 0x0000000c0c047211 */ /* 0x004fe400078f08ff */
[----:B------:R-:W-:Y:S02]  /*6820*/  LOP3.LUT R8, R7, 0x18, R16, 0xf8, !PT ;  /* 0x0000001807087812 */ /* 0x000fe400078ef810 */
[----:B------:R-:W-:Y:S02]  /*6830*/  SHF.R.U32.HI R7, RZ, 0x3, R7 ;  /* 0x00000003ff077819 */ /* 0x000fe40000011607 */
[----:B------:R-:W-:Y:S02]  /*6840*/  LOP3.LUT R4, R4, 0xfffffffe, RZ, 0xc0, !PT ;  /* 0xfffffffe04047812 */ /* 0x000fe400078ec0ff */
[----:B------:R-:W-:-:S02]  /*6850*/  LOP3.LUT R28, R8, R7, RZ, 0x3c, !PT ;  /* 0x00000007081c7212 */ /* 0x000fc400078e3cff */
[----:B------:R-:W-:Y:S02]  /*6860*/  CS2R R6, SRZ ;  /* 0x0000000000067805 */ /* 0x000fe4000001ff00 */
[----:B------:R-:W-:Y:S01]  /*6870*/  CS2R R8, SRZ ;  /* 0x0000000000087805 */ /* 0x000fe2000001ff00 */
[----:B------:R-:W-:Y:S01]  /*6880*/  IMAD.IADD R12, R12, 0x1, -R4 ;  /* 0x000000010c0c7824 */ /* 0x000fe200078e0a04 */
[----:B------:R-:W-:Y:S06]  /*6890*/  @P0 BRA `(.L_x_10498) ;  /* 0x0000000000540947 */ /* 0x000fec0003800000 */
[----:B------:R-:W-:Y:S01]  /*68a0*/  ULDC UR4, c[0x0][0x3f4] ;  /* 0x0000fd0000047ab9 */ /* 0x000fe20000000800 */
[C---:B------:R-:W-:Y:S01]  /*68b0*/  IMAD.SHL.U32 R11, R208.reuse, 0x2, RZ ;  /* 0x00000002d00b7824 */ /* 0x040fe200078e00ff */
[----:B------:R-:W-:Y:S01]  /*68c0*/  ISETP.GE.AND P3, PT, R208, UR4, PT ;  /* 0x00000004d0007c0c */ /* 0x000fe2000bf66270 */
[----:B0-----:R-:W-:Y:S01]  /*68d0*/  IMAD.MOV.U32 R6, RZ, RZ, R0 ;  /* 0x000000ffff067224 */ /* 0x001fe200078e0000 */
[----:B------:R-:W-:Y:S02]  /*68e0*/  ISETP.GE.AND P2, PT, R22, UR4, PT ;  /* 0x0000000416007c0c */ /* 0x000fe4000bf46270 */
[----:B------:R-:W-:Y:S02]  /*68f0*/  SHF.R.S32.HI R15, RZ, 0x1f, R208 ;  /* 0x0000001fff0f7819 */ /* 0x000fe400000114d0 */
[----:B-1----:R-:W-:Y:S02]  /*6900*/  MOV R7, R3 ;  /* 0x0000000300077202 */ /* 0x002fe40000000f00 */
[----:B------:R-:W-:Y:S01]  /*6910*/  SHF.L.U64.HI R10, R208, 0x1, R15 ;  /* 0x00000001d00a7819 */ /* 0x000fe2000001020f */
[----:B------:R-:W-:-:S04]  /*6920*/  IMAD.MOV.U32 R15, RZ, RZ, R5 ;  /* 0x000000ffff0f7224 */ /* 0x000fc800078e0005 */
[-C--:B------:R-:W-:Y:S02]  /*6930*/  @!P3 IADD3 R26, P0, R0, R11.reuse, RZ ;  /* 0x0000000b001ab210 */ /* 0x080fe40007f1e0ff */
[----:B------:R-:W-:Y:S01]  /*6940*/  @!P3 IADD3 R4, P1, R14, R11, RZ ;  /* 0x0000000b0e04b210 */ /* 0x000fe20007f3e0ff */
[----:B------:R-:W-:Y:S01]  /*6950*/  @!P2 IMAD.WIDE R24, R22, 0x2, R6 ;  /* 0x000000021618a825 */ /* 0x000fe200078e0206 */
[----:B------:R-:W-:-:S03]  /*6960*/  CS2R R6, SRZ ;  /* 0x0000000000067805 */ /* 0x000fc6000001ff00 */
[--C-:B------:R-:W-:Y:S01]  /*6970*/  @!P3 IMAD.X R27, R3, 0x1, R10.reuse, P0 ;  /* 0x00000001031bb824 */ /* 0x100fe200000e060a */
[----:B------:R2:W5:Y:S01]  /*6980*/  @!P2 LD.E.64 R8, desc[UR60][R24.64] ;  /* 0x0000003c1808a980 */ /* 0x000562000c101b00 */
[----:B------:R-:W-:Y:S01]  /*6990*/  @!P3 IMAD.X R5, R5, 0x1, R10, P1 ;  /* 0x000000010505b824 */ /* 0x000fe200008e060a */
[----:B------:R-:W-:Y:S01]  /*69a0*/  CS2R R10, SRZ ;  /* 0x00000000000a7805 */ /* 0x000fe2000001ff00 */
[----:B------:R-:W-:Y:S01]  /*69b0*/  @!P2 IMAD.WIDE R14, R22, 0x2, R14 ;  /* 0x00000002160ea825 */ /* 0x000fe200078e020e */
[----:B------:R2:W5:Y:S04]  /*69c0*/  @!P3 LD.E.64 R6, desc[UR60][R26.64] ;  /* 0x0000003c1a06b980 */ /* 0x000568000c101b00 */
[----:B------:R2:W5:Y:S04]  /*69d0*/  @!P2 LD.E.64 R20, desc[UR60][R14.64] ;  /* 0x0000003c0e14a980 */ /* 0x000568000c101b00 */
[----:B------:R2:W5:Y:S02]  /*69e0*/  @!P3 LD.E.64 R10, desc[UR60][R4.64] ;  /* 0x0000003c040ab980 */ /* 0x000564000c101b00 */
.L_x_10498:
[----:B------:R-:W-:Y:S05]  /*69f0*/  BSYNC B1 ;  /* 0x0000000000017941 */ /* 0x000fea0003800000 */
.L_x_10497:
[----:B0-----:R-:W1:Y:S01]  /*6a00*/  S2R R0, SR_TID.X ;  /* 0x0000000000007919 */ /* 0x001e620000002100 */
[----:B--2---:R-:W-:Y:S01]  /*6a10*/  SHF.L.U32 R14, R12, 0x1f, RZ ;  /* 0x0000001f0c0e7819 */ /* 0x004fe200000006ff */
[----:B-----5:R-:W-:Y:S01]  /*6a20*/  IMAD.MOV.U32 R31, RZ, RZ, R8 ;  /* 0x000000ffff1f7224 */ /* 0x020fe200078e0008 */
[----:B------:R-:W-:Y:S01]  /*6a30*/  LOP3.LUT P1, RZ, R29, 0x4, RZ, 0xc0, !PT ;  /* 0x000000041dff7812 */ /* 0x000fe2000782c0ff */
[--C-:B------:R-:W-:Y:S01]  /*6a40*/  IMAD.MOV.U32 R15, RZ, RZ, R9.reuse ;  /* 0x000000ffff0f7224 */ /* 0x100fe200078e0009 */
[----:B------:R-:W0:Y:S01]  /*6a50*/  SYNCS.PHASECHK.TRANS64.TRYWAIT P0, [R19+URZ+0x32400], R14 ;  /* 0x0324000e130075a7 */ /* 0x000e22000800017f */
[----:B------:R-:W-:Y:S01]  /*6a60*/  SHF.R.U64 R34, R8, 0x10, R9 ;  /* 0x0000001008227819 */ /* 0x000fe20000001209 */
[----:B------:R-:W-:Y:S01]  /*6a70*/  IMAD.MOV.U32 R5, RZ, RZ, R7 ;  /* 0x000000ffff057224 */ /* 0x000fe200078e0007 */
[----:B------:R-:W-:Y:S01]  /*6a80*/  SHF.R.U32.HI R8, RZ, 0x10, R9 ;  /* 0x00000010ff087819 */ /* 0x000fe20000011609 */
[----:B------:R-:W-:Y:S01]  /*6a90*/  IMAD.MOV.U32 R33, RZ, RZ, R20 ;  /* 0x000000ffff217224 */ /* 0x000fe200078e0014 */
[--C-:B------:R-:W-:Y:S01]  /*6aa0*/  SHF.R.U64 R35, R6, 0x10, R7.reuse ;  /* 0x0000001006237819 */ /* 0x100fe20000001207 */
[----:B------:R-:W-:Y:S01]  /*6ab0*/  IMAD.MOV.U32 R32, RZ, RZ, R10 ;  /* 0x000000ffff207224 */ /* 0x000fe200078e000a */
[----:B------:R-:W-:Y:S01]  /*6ac0*/  SHF.R.U32.HI R9, RZ, 0x10, R7 ;  /* 0x00000010ff097819 */ /* 0x000fe20000011607 */
[--C-:B------:R-:W-:Y:S01]  /*6ad0*/  IMAD.MOV.U32 R7, RZ, RZ, R21.reuse ;  /* 0x000000ffff077224 */ /* 0x100fe200078e0015 */
[----:B------:R-:W-:Y:S01]  /*6ae0*/  MOV R29, R6 ;  /* 0x00000006001d7202 */ /* 0x000fe20000000f00 */
[----:B------:R-:W-:Y:S01]  /*6af0*/  BSSY B1, `(.L_x_10499) ;  /* 0x0000019000017945 */ /* 0x000fe20003800000 */
[----:B------:R-:W-:-:S02]  /*6b00*/  SHF.R.U64 R36, R20, 0x10, R21 ;  /* 0x0000001014247819 */ /* 0x000fc40000001215 */
[----:B------:R-:W-:Y:S02]  /*6b10*/  SHF.R.U32.HI R20, RZ, 0x10, R21 ;  /* 0x00000010ff147819 */ /* 0x000fe40000011615 */
[----:B------:R-:W-:Y:S02]  /*6b20*/  MOV R6, R11 ;  /* 0x0000000b00067202 */ /* 0x000fe40000000f00 */
[----:B------:R-:W-:Y:S02]  /*6b30*/  VIMNMX R27, R13, 0x80, PT ;  /* 0x000000800d1b7848 */ /* 0x000fe40003fe0100 */
[--C-:B------:R-:W-:Y:S02]  /*6b40*/  SHF.R.U64 R37, R10, 0x10, R11.reuse ;  /* 0x000000100a257819 */ /* 0x100fe4000000120b */
[----:B------:R-:W-:Y:S02]  /*6b50*/  SHF.R.U32.HI R10, RZ, 0x10, R11 ;  /* 0x00000010ff0a7819 */ /* 0x000fe4000001160b */
[----:B------:R-:W-:-:S02]  /*6b60*/  PRMT R31, R31, 0x5410, R15 ;  /* 0x000054101f1f7816 */ /* 0x000fc4000000000f */
[----:B------:R-:W-:Y:S01]  /*6b70*/  PRMT R34, R34, 0x5410, R8 ;  /* 0x0000541022227816 */ /* 0x000fe20000000008 */
[----:B-1----:R-:W-:Y:S01]  /*6b80*/  VIADD R3, R0, 0xffffff80 ;  /* 0xffffff8000037836 */ /* 0x002fe20000000000 */
[----:B------:R-:W-:Y:S02]  /*6b90*/  PRMT R29, R29, 0x5410, R5 ;  /* 0x000054101d1d7816 */ /* 0x000fe40000000005 */
[----:B------:R-:W-:Y:S02]  /*6ba0*/  PRMT R35, R35, 0x5410, R9 ;  /* 0x0000541023237816 */ /* 0x000fe40000000009 */
[----:B------:R-:W-:Y:S02]  /*6bb0*/  SHF.R.S32.HI R0, RZ, 0x1f, R3 ;  /* 0x0000001fff007819 */ /* 0x000fe40000011403 */
[----:B------:R-:W-:Y:S02]  /*6bc0*/  PRMT R33, R33, 0x5410, R7 ;  /* 0x0000541021217816 */ /* 0x000fe40000000007 */
[----:B------:R-:W-:-:S02]  /*6bd0*/  LEA.HI R0, R0, R3, RZ, 0x5 ;  /* 0x0000000300007211 */ /* 0x000fc400078f28ff */
[----:B------:R-:W-:Y:S02]  /*6be0*/  PRMT R36, R36, 0x5410, R20 ;  /* 0x0000541024247816 */ /* 0x000fe40000000014 */
[----:B------:R-:W-:Y:S02]  /*6bf0*/  SHF.R.S32.HI R0, RZ, 0x5, R0 ;  /* 0x00000005ff007819 */ /* 0x000fe40000011400 */
[----:B------:R-:W-:-:S03]  /*6c00*/  PRMT R32, R32, 0x5410, R6 ;  /* 0x0000541020207816 */ /* 0x000fc60000000006 */
[----:B------:R-:W-:-:S04]  /*6c10*/  IMAD R28, R0, 0x200, R28 ;  /* 0x00000200001c7824 */ /* 0x000fc800078e021c */
[----:B------:R-:W-:-:S04]  /*6c20*/  IMAD R3, R28, 0x2, R19 ;  /* 0x000000021c037824 */ /* 0x000fc800078e0213 */
[C---:B------:R-:W-:Y:S02]  /*6c30*/  VIADD R4, R3.reuse, 0x18400 ;  /* 0x0001840003047836 */ /* 0x040fe40000000000 */
[----:B------:R-:W-:Y:S02]  /*6c40*/  VIADD R0, R3, 0x18440 ;  /* 0x0001844003007836 */ /* 0x000fe40000000000 */
[----:B------:R-:W-:Y:S01]  /*6c50*/  @P1 VIADD R0, R4, 0xffffffc0 ;  /* 0xffffffc004001836 */ /* 0x000fe20000000000 */
[----:B------:R-:W-:Y:S01]  /*6c60*/  ISETP.GE.AND P1, PT, R204, R27, PT ;  /* 0x0000001bcc00720c */ /* 0x000fe20003f26270 */
[----:B0-----:R-:W-:-:S12]  /*6c70*/  @!P0 BRA `(.L_x_10500) ;  /* 0x0000012000cc8947 */ /* 0x001fd80003800000 */
.L_x_10726:
[----:B------:R-:W-:Y:S05]  /*6c80*/  BSYNC B1 ;  /* 0x0000000000017941 */ /* 0x000fea0003800000 */
.L_x_10499:
        /* <DEDUP_REMOVED lines=11> */
[----:B0-----:R-:W-:Y:S02]  /*6d40*/  HADD2.F32 R14, -RZ, R34.H0_H0 ;  /* 0x20000022ff0e7230 */ /* 0x001fe40000004100 */
[----:B------:R-:W-:Y:S02]  /*6d50*/  HADD2.F32 R20, -RZ, R36.H0_H0 ;  /* 0x20000024ff147230 */ /* 0x000fe40000004100 */
        /* <DEDUP_REMOVED lines=33> */
.L_x_10504:
[----:B------:R-:W-:Y:S05]  /*6f70*/  BSYNC B2 ;  /* 0x0000000000027941 */ /* 0x000fea0003800000 */
.L_x_10503:
[----:B------:R-:W-:Y:S05]  /*6f80*/  @P1 BRA `(.L_x_10502) ;  /* 0x0000000000981947 */ /* 0x000fea0003800000 */
[----:B-1----:R-:W1:Y:S01]  /*6f90*/  LDS.128 R4, [R0] ;  /* 0x0000000000047984 */ /* 0x002e620000000c00 */
        /* <DEDUP_REMOVED lines=37> */
.L_x_10502:
[----:B------:R-:W-:Y:S05]  /*71f0*/  BSYNC B1 ;  /* 0x0000000000017941 */ /* 0x000fea0003800000 */
.L_x_10501:
        /* <DEDUP_REMOVED lines=22> */
[-C--:B0-----:R-:W-:Y:S01]  /*7360*/  FMUL.FTZ R14, R25, R5.reuse ;  /* 0x00000005190e7220 */ /* 0x081fe20000410000 */
        /* <DEDUP_REMOVED lines=23> */
.L_x_10507:
[----:B------:R-:W-:Y:S05]  /*74e0*/  BSYNC B1 ;  /* 0x0000000000017941 */ /* 0x000fea0003800000 */
.L_x_10506:
        /* <DEDUP_REMOVED lines=12> */
[-C--:B0-----:R-:W-:Y:S01]  /*75b0*/  FMUL.FTZ R14, R15, R4.reuse ;  /* 0x000000040f0e7220 */ /* 0x081fe20000410000 */
        /* <DEDUP_REMOVED lines=27> */
.L_x_10495:
[----:B------:R-:W-:-:S03]  /*7770*/  UMOV UR4, 0xffffffff ;  /* 0xffffffff00047882 */ /* 0x000fc60000000000 */
[----:B------:R-:W-:Y:S05]  /*7780*/  BRA.DIV UR4, `(.L_x_10508) ;  /* 0x0000011a041c7947 */ /* 0x000fea000b800000 */
[----:B------:R0:W1:Y:S04]  /*7790*/  SHFL.IDX PT, R0, R25, RZ, 0x1c1f ;  /* 0x001c1fff19007589 */ /* 0x00006800000e0000 */
[----:B------:R0:W0:Y:S04]  /*77a0*/  SHFL.IDX PT, R3, R24, RZ, 0x1c1f ;  /* 0x001c1fff18037589 */ /* 0x00002800000e0000 */
[----:B------:R0:W0:Y:S04]  /*77b0*/  SHFL.IDX PT, R4, R27, RZ, 0x1c1f ;  /* 0x001c1fff1b047589 */ /* 0x00002800000e0000 */
[----:B------:R0:W0:Y:S02]  /*77c0*/  SHFL.IDX PT, R14, R26, RZ, 0x1c1f ;  /* 0x001c1fff1a0e7589 */ /* 0x00002400000e0000 */
.L_x_10732:
[----:B------:R-:W5:Y:S01]  /*77d0*/  LDL R8, [R1+0x68] ;  /* 0x0000680001087983 */ /* 0x000f620000100800 */
[----:B------:R-:W-:Y:S01]  /*77e0*/  ULDC UR4, c[0x0][0x448] ;  /* 0x0001120000047ab9 */ /* 0x000fe20000000800 */
[----:B------:R-:W-:Y:S01]  /*77f0*/  BSSY B1, `(.L_x_10509) ;  /* 0x0000019000017945 */ /* 0x000fe20003800000 */
[----:B------:R-:W-:Y:S01]  /*7800*/  IMAD R5, R90, UR4, RZ ;  /* 0x000000045a057c24 */ /* 0x000fe2000f8e02ff */
[----:B------:R-:W-:Y:S02]  /*7810*/  CS2R R10, SRZ ;  /* 0x00000000000a7805 */ /* 0x000fe4000001ff00 */
[----:B0-----:R-:W-:Y:S02]  /*7820*/  CS2R R24, SRZ ;  /* 0x0000000000187805 */ /* 0x001fe4000001ff00 */
[----:B------:R-:W-:Y:S02]  /*7830*/  CS2R R26, SRZ ;  /* 0x00000000001a7805 */ /* 0x000fe4000001ff00 */
[----:B------:R-:W-:Y:S01]  /*7840*/  ISETP.GE.AND P0, PT, R6, R5, PT ;  /* 0x000000050600720c */ /* 0x000fe20003f06270 */
[----:B------:R-:W-:Y:S01]  /*7850*/  IMAD R5, R33, -0x80, R5 ;  /* 0xffffff8021057824 */ /* 0x000fe200078e0205 */
[----:B-----5:R-:W-:-:S04]  /*7860*/  LEA.HI R7, R8, R8, RZ, 0x1 ;  /* 0x0000000808077211 */ /* 0x020fc800078f08ff */
[----:B------:R-:W-:-:S05]  /*7870*/  LOP3.LUT R7, R7, 0xfffffffe, RZ, 0xc0, !PT ;  /* 0xfffffffe07077812 */ /* 0x000fca00078ec0ff */
[----:B------:R-:W-:Y:S01]  /*7880*/  IMAD.IADD R12, R8, 0x1, -R7 ;  /* 0x00000001080c7824 */ /* 0x000fe200078e0a07 */
[----:B------:R-:W-:-:S04]  /*7890*/  CS2R R8, SRZ ;  /* 0x0000000000087805 */ /* 0x000fc8000001ff00 */
[----:B------:R-:W-:Y:S01]  /*78a0*/  SHF.L.U32 R20, R12, 0x1f, RZ ;  /* 0x0000001f0c147819 */ /* 0x000fe200000006ff */
[----:B------:R-:W-:Y:S06]  /*78b0*/  @P0 BRA `(.L_x_10510) ;  /* 0x0000000000300947 */ /* 0x000fec0003800000 */
[----:B------:R-:W-:Y:S01]  /*78c0*/  ULDC UR4, c[0x0][0x3f4] ;  /* 0x0000fd0000047ab9 */ /* 0x000fe20000000800 */
[C---:B------:R-:W-:Y:S01]  /*78d0*/  IMAD.SHL.U32 R15, R16.reuse, 0x2, RZ ;  /* 0x00000002100f7824 */ /* 0x040fe200078e00ff */
[C---:B------:R-:W-:Y:S02]  /*78e0*/  ISETP.GE.AND P2, PT, R16.reuse, UR4, PT ;  /* 0x0000000410007c0c */ /* 0x040fe4000bf46270 */
[----:B------:R-:W-:Y:S02]  /*78f0*/  SHF.L.U64.HI R9, R16, 0x1, R17 ;  /* 0x0000000110097819 */ /* 0x000fe40000010211 */
[-C--:B------:R-:W-:Y:S02]  /*7900*/  IADD3 R6, P0, R3, R15.reuse, RZ ;  /* 0x0000000f03067210 */ /* 0x080fe40007f1e0ff */
[----:B------:R-:W-:-:S03]  /*7910*/  IADD3 R14, P1, R14, R15, RZ ;  /* 0x0000000f0e0e7210 */ /* 0x000fc60007f3e0ff */
[--C-:B-1----:R-:W-:Y:S02]  /*7920*/  IMAD.X R7, R0, 0x1, R9.reuse, P0 ;  /* 0x0000000100077824 */ /* 0x102fe400000e0609 */
[----:B------:R-:W-:Y:S01]  /*7930*/  IMAD.X R15, R4, 0x1, R9, P1 ;  /* 0x00000001040f7824 */ /* 0x000fe200008e0609 */
[----:B------:R-:W-:Y:S01]  /*7940*/  CS2R R8, SRZ ;  /* 0x0000000000087805 */ /* 0x000fe2000001ff00 */
[----:B------:R-:W-:Y:S06]  /*7950*/  @P2 BRA `(.L_x_10510) ;  /* 0x0000000000082947 */ /* 0x000fec0003800000 */
[----:B------:R0:W5:Y:S04]  /*7960*/  LD.E.128 R8, desc[UR60][R6.64] ;  /* 0x0000003c06087980 */ /* 0x000168000c101d00 */
[----:B------:R0:W5:Y:S02]  /*7970*/  LD.E.128 R24, desc[UR60][R14.64] ;  /* 0x0000003c0e187980 */ /* 0x000164000c101d00 */
.L_x_10510:
[----:B------:R-:W-:Y:S05]  /*7980*/  BSYNC B1 ;  /* 0x0000000000017941 */ /* 0x000fea0003800000 */
.L_x_10509:
[----:B------:R-:W2:Y:S01]  /*7990*/  SYNCS.PHASECHK.TRANS64.TRYWAIT P1, [R19+URZ+0x32400], R20 ;  /* 0x03240014130075a7 */ /* 0x000ea2000802017f */
[----:B-----5:R-:W-:Y:S01]  /*79a0*/  IMAD.MOV.U32 R39, RZ, RZ, R8 ;  /* 0x000000ffff277224 */ /* 0x020fe200078e0008 */
[----:B------:R-:W-:Y:S01]  /*79b0*/  SHF.R.U64 R43, R8, 0x10, R9 ;  /* 0x00000010082b7819 */ /* 0x000fe20000001209 */
[----:B------:R-:W-:Y:S01]  /*79c0*/  IMAD.MOV.U32 R40, RZ, RZ, R10 ;  /* 0x000000ffff287224 */ /* 0x000fe200078e000a */
[----:B-1----:R-:W-:Y:S01]  /*79d0*/  MOV R0, R9 ;  /* 0x0000000900007202 */ /* 0x002fe20000000f00 */
[----:B------:R-:W-:Y:S01]  /*79e0*/  IMAD.MOV.U32 R4, RZ, RZ, R11 ;  /* 0x000000ffff047224 */ /* 0x000fe200078e000b */
[----:B------:R-:W-:Y:S01]  /*79f0*/  SHF.R.U32.HI R8, RZ, 0x10, R9 ;  /* 0x00000010ff087819 */ /* 0x000fe20000011609 */
[----:B------:R-:W-:Y:S01]  /*7a00*/  IMAD.MOV.U32 R41, RZ, RZ, R24 ;  /* 0x000000ffff297224 */ /* 0x000fe200078e0018 */
[----:B------:R-:W-:Y:S01]  /*7a10*/  SHF.R.U64 R44, R10, 0x10, R11 ;  /* 0x000000100a2c7819 */ /* 0x000fe2000000120b */
[----:B0-----:R-:W-:Y:S01]  /*7a20*/  IMAD.MOV.U32 R6, RZ, RZ, R25 ;  /* 0x000000ffff067224 */ /* 0x001fe200078e0019 */
[----:B------:R-:W-:Y:S01]  /*7a30*/  SHF.R.U32.HI R9, RZ, 0x10, R11 ;  /* 0x00000010ff097819 */ /* 0x000fe2000001160b */
[----:B------:R-:W-:Y:S01]  /*7a40*/  IMAD.MOV.U32 R42, RZ, RZ, R26 ;  /* 0x000000ffff2a7224 */ /* 0x000fe200078e001a */
[----:B------:R-:W-:Y:S01]  /*7a50*/  VIMNMX R5, R5, 0x80, PT ;  /* 0x0000008005057848 */ /* 0x000fe20003fe0100 */
[----:B------:R-:W-:Y:S01]  /*7a60*/  IMAD.MOV.U32 R7, RZ, RZ, R27 ;  /* 0x000000ffff077224 */ /* 0x000fe200078e001b */
[--C-:B----4-:R-:W-:Y:S01]  /*7a70*/  SHF.R.U64 R45, R24, 0x10, R25.reuse ;  /* 0x00000010182d7819 */ /* 0x110fe20000001219 */
[----:B------:R-:W-:Y:S01]  /*7a80*/  VIADD R13, R204, 0x40 ;  /* 0x00000040cc0d7836 */ /* 0x000fe20000000000 */
[----:B------:R-:W0:Y:S01]  /*7a90*/  LDC R3, c[0x0][0x3f4] ;  /* 0x0000fd00ff037b82 */ /* 0x000e220000000800 */
        /* <DEDUP_REMOVED lines=16> */
[----:B--2---:R-:W-:-:S12]  /*7ba0*/  @!P1 BRA `(.L_x_10512) ;  /* 0x0000011400849947 */ /* 0x004fd80003800000 */
.L_x_10733:
[----:B------:R-:W-:Y:S05]  /*7bb0*/  BSYNC B1 ;  /* 0x0000000000017941 */ /* 0x000fea0003800000 */
.L_x_10511:
[----:B------:R-:W-:Y:S01]  /*7bc0*/  BSSY B1, `(.L_x_10513) ;  /* 0x000005f000017945 */ /* 0x000fe20003800000 */
[----:B------:R-:W-:-:S03]  /*7bd0*/  LOP3.LUT R0, R0, 0x38, RZ, 0xc0, !PT ;  /* 0x0000003800007812 */ /* 0x000fc600078ec0ff */
[----:B------:R-:W-:Y:S05]  /*7be0*/  @P2 BRA `(.L_x_10514) ;  /* 0x0000000400702947 */ /* 0x000fea0003800000 */
[----:B------:R-:W2:Y:S01]  /*7bf0*/  LDL R3, [R1+0x70] ;  /* 0x0000700001037983 */ /* 0x000ea20000100800 */
[----:B------:R-:W1:Y:S02]  /*7c00*/  S2R R4, SR_TID.X ;  /* 0x0000000000047919 */ /* 0x000e640000002100 */
[----:B-1----:R-:W-:-:S05]  /*7c10*/  VIADD R4, R4, 0xffffff80 ;  /* 0xffffff8004047836 */ /* 0x002fca0000000000 */
[----:B------:R-:W-:-:S04]  /*7c20*/  SHF.R.S32.HI R8, RZ, 0x1f, R4 ;  /* 0x0000001fff087819 */ /* 0x000fc80000011404 */
[----:B------:R-:W-:-:S04]  /*7c30*/  LEA.HI R8, R8, R4, RZ, 0x5 ;  /* 0x0000000408087211 */ /* 0x000fc800078f28ff */
[----:B------:R-:W-:Y:S01]  /*7c40*/  SHF.R.S32.HI R8, RZ, 0x5, R8 ;  /* 0x00000005ff087819 */ /* 0x000fe20000011408 */
[----:B------:R-:W-:Y:S02]  /*7c50*/  HADD2.F32 R28, -RZ, R41.H0_H0 ;  /* 0x20000029ff1c7230 */ /* 0x000fe40000004100 */
[----:B------:R-:W-:Y:S02]  /*7c60*/  HADD2.F32 R26, -RZ, R39.H0_H0 ;  /* 0x20000027ff1a7230 */ /* 0x000fe40000004100 */
[----:B------:R-:W-:Y:S02]  /*7c70*/  HADD2.F32 R29, -RZ, R45.H0_H0 ;  /* 0x2000002dff1d7230 */ /* 0x000fe40000004100 */
[----:B------:R-:W-:Y:S02]  /*7c80*/  HADD2.F32 R27, -RZ, R43.H0_H0 ;  /* 0x2000002bff1b7230 */ /* 0x000fe40000004100 */
[----:B--2---:R-:W-:-:S05]  /*7c90*/  IMAD.SHL.U32 R3, R3, 0x40, RZ ;  /* 0x0000004003037824 */ /* 0x004fca00078e00ff */
[----:B------:R-:W-:-:S04]  /*7ca0*/  LOP3.LUT R5, R3, 0x1c0, RZ, 0xc0, !PT ;  /* 0x000001c003057812 */ /* 0x000fc800078ec0ff */
[----:B------:R-:W-:Y:S02]  /*7cb0*/  LOP3.LUT R3, R5, 0x38, R16, 0xf8, !PT ;  /* 0x0000003805037812 */ /* 0x000fe400078ef810 */
[----:B------:R-:W-:-:S04]  /*7cc0*/  SHF.R.U32.HI R6, RZ, 0x3, R5 ;  /* 0x00000003ff067819 */ /* 0x000fc80000011605 */
[----:B------:R-:W-:-:S05]  /*7cd0*/  LOP3.LUT R3, R3, R6, RZ, 0x3c, !PT ;  /* 0x0000000603037212 */ /* 0x000fca00078e3cff */
[----:B------:R-:W-:Y:S01]  /*7ce0*/  IMAD R4, R8, 0x200, R3 ;  /* 0x0000020008047824 */ /* 0x000fe200078e0203 */
[----:B------:R-:W-:-:S05]  /*7cf0*/  LOP3.LUT R3, R6, R0, R5, 0x1e, !PT ;  /* 0x0000000006037212 */ /* 0x000fca00078e1e05 */
[----:B------:R-:W-:-:S04]  /*7d00*/  IMAD R8, R8, 0x200, R3 ;  /* 0x0000020008087824 */ /* 0x000fc800078e0203 */
[--C-:B------:R-:W-:Y:S02]  /*7d10*/  IMAD R38, R8, 0x2, R19.reuse ;  /* 0x0000000208267824 */ /* 0x100fe400078e0213 */
[----:B------:R-:W-:-:S03]  /*7d20*/  IMAD R37, R4, 0x2, R19 ;  /* 0x0000000204257824 */ /* 0x000fc600078e0213 */
[----:B------:R-:W0:Y:S04]  /*7d30*/  LDS.128 R8, [R38+0x18400] ;  /* 0x0184000026087984 */ /* 0x000e280000000c00 */
[----:B------:R-:W1:Y:S01]  /*7d40*/  LDS.128 R4, [R37+0x18400] ;  /* 0x0184000025047984 */ /* 0x000e620000000c00 */
[----:B0-----:R-:W-:Y:S02]  /*7d50*/  HADD2.F32 R20, -RZ, R8.H0_H0 ;  /* 0x20000008ff147230 */ /* 0x001fe40000004100 */
[----:B-1----:R-:W-:-:S03]  /*7d60*/  HADD2.F32 R3, -RZ, R4.H0_H0 ;  /* 0x20000004ff037230 */ /* 0x002fc60000004100 */
[C---:B------:R-:W-:Y:S01]  /*7d70*/  FMUL.FTZ R32, R20.reuse, R28 ;  /* 0x0000001c14207220 */ /* 0x040fe20000410000 */
[-C--:B------:R-:W-:Y:S01]  /*7d80*/  FMUL.FTZ R20, R20, R26.reuse ;  /* 0x0000001a14147220 */ /* 0x080fe20000410000 */
[----:B------:R-:W-:Y:S02]  /*7d90*/  HADD2.F32 R8, -RZ, R8.H1_H1 ;  /* 0x30000008ff087230 */ /* 0x000fe40000004100 */
        /* <DEDUP_REMOVED lines=9> */
[C---:B------:R-:W-:Y:S01]  /*7e30*/  FMUL.FTZ R34, R21.reuse, R26 ;  /* 0x0000001a15227220 */ /* 0x040fe20000410000 */
[----:B------:R-:W-:Y:S01]  /*7e40*/  FMUL.FTZ R21, R21, R20 ;  /* 0x0000001415157220 */ /* 0x000fe20000410000 */
[C---:B------:R-:W-:Y:S01]  /*7e50*/  FFMA.FTZ R31, R4.reuse, R27, -R31 ;  /* 0x0000001b041f7223 */ /* 0x040fe2000001081f */
[----:B------:R-:W-:Y:S01]  /*7e60*/  FFMA.FTZ R29, R4, R29, R3 ;  /* 0x0000001d041d7223 */ /* 0x000fe20000010003 */
[----:B------:R-:W-:-:S02]  /*7e70*/  HADD2.F32 R9, -RZ, R9.H1_H1 ;  /* 0x30000009ff097230 */ /* 0x000fc40000004100 */
[C---:B------:R-:W-:Y:S01]  /*7e80*/  FFMA.FTZ R34, R13.reuse, R20, -R34 ;  /* 0x000000140d227223 */ /* 0x040fe20000010822 */
[----:B------:R-:W-:Y:S02]  /*7e90*/  HADD2.F32 R8, -RZ, R45.H1_H1 ;  /* 0x3000002dff087230 */ /* 0x000fe40000004100 */
[----:B------:R-:W-:Y:S01]  /*7ea0*/  FFMA.FTZ R26, R13, R26, R21 ;  /* 0x0000001a0d1a7223 */ /* 0x000fe20000010015 */
[----:B------:R-:W-:Y:S02]  /*7eb0*/  HADD2.F32 R4, -RZ, R43.H1_H1 ;  /* 0x3000002bff047230 */ /* 0x000fe40000004100 */
[----:B------:R-:W-:Y:S02]  /*7ec0*/  HADD2.F32 R24, -RZ, R10.H0_H0 ;  /* 0x2000000aff187230 */ /* 0x000fe40000004100 */
[----:B------:R-:W-:Y:S02]  /*7ed0*/  HADD2.F32 R13, -RZ, R42.H0_H0 ;  /* 0x2000002aff0d7230 */ /* 0x000fe40000004100 */
[----:B------:R-:W-:-:S02]  /*7ee0*/  HADD2.F32 R3, -RZ, R40.H0_H0 ;  /* 0x20000028ff037230 */ /* 0x000fc40000004100 */
[C---:B------:R-:W-:Y:S01]  /*7ef0*/  FMUL.FTZ R20, R9.reuse, R8 ;  /* 0x0000000809147220 */ /* 0x040fe20000410000 */
[----:B------:R-:W-:Y:S02]  /*7f00*/  HADD2.F32 R5, -RZ, R5.H1_H1 ;  /* 0x30000005ff057230 */ /* 0x000fe40000004100 */
[----:B------:R-:W-:Y:S01]  /*7f10*/  FMUL.FTZ R36, R9, R4 ;  /* 0x0000000409247220 */ /* 0x000fe20000410000 */
[----:B------:R-:W-:Y:S02]  /*7f20*/  HADD2.F32 R14, -RZ, R6.H0_H0 ;  /* 0x20000006ff0e7230 */ /* 0x000fe40000004100 */
[C---:B------:R-:W-:Y:S01]  /*7f30*/  FMUL.FTZ R35, R24.reuse, R13 ;  /* 0x0000000d18237220 */ /* 0x040fe20000410000 */
[----:B------:R-:W-:Y:S02]  /*7f40*/  HADD2.F32 R10, -RZ, R10.H1_H1 ;  /* 0x3000000aff0a7230 */ /* 0x000fe40000004100 */
[----:B------:R-:W-:Y:S01]  /*7f50*/  FMUL.FTZ R24, R24, R3 ;  /* 0x0000000318187220 */ /* 0x000fe20000410000 */
[----:B------:R-:W-:-:S02]  /*7f60*/  HADD2.F32 R21, -RZ, R46.H0_H0 ;  /* 0x2000002eff157230 */ /* 0x000fc40000004100 */
[----:B------:R-:W-:Y:S02]  /*7f70*/  HADD2.F32 R9, -RZ, R44.H0_H0 ;  /* 0x2000002cff097230 */ /* 0x000fe40000004100 */
[C---:B------:R-:W-:Y:S01]  /*7f80*/  FFMA.FTZ R27, R5.reuse, R4, -R20 ;  /* 0x00000004051b7223 */ /* 0x040fe20000010814 */
[----:B------:R-:W-:Y:S01]  /*7f90*/  FFMA.FTZ R33, R5, R8, R36 ;  /* 0x0000000805217223 */ /* 0x000fe20000010024 */
[----:B------:R-:W-:Y:S01]  /*7fa0*/  FFMA.FTZ R35, R14, R3, -R35 ;  /* 0x000000030e237223 */ /* 0x000fe20000010823 */
[----:B------:R-:W-:Y:S02]  /*7fb0*/  HADD2.F32 R6, -RZ, R6.H1_H1 ;  /* 0x30000006ff067230 */ /* 0x000fe40000004100 */
[----:B------:R-:W-:Y:S01]  /*7fc0*/  FMUL.FTZ R5, R10, R21 ;  /* 0x000000150a057220 */ /* 0x000fe20000410000 */
[--C-:B------:R-:W-:Y:S02]  /*7fd0*/  HADD2.F32 R25, -RZ, R11.reuse.H0_H0 ;  /* 0x2000000bff197230 */ /* 0x100fe40000004100 */
[----:B------:R-:W-:Y:S01]  /*7fe0*/  FFMA.FTZ R24, R14, R13, R24 ;  /* 0x0000000d0e187223 */ /* 0x000fe20000010018 */
[----:B------:R-:W-:Y:S01]  /*7ff0*/  FMUL.FTZ R3, R10, R9 ;  /* 0x000000090a037220 */ /* 0x000fe20000410000 */
[----:B------:R-:W-:-:S02]  /*8000*/  HADD2.F32 R11, -RZ, R11.H1_H1 ;  /* 0x3000000bff0b7230 */ /* 0x000fc40000004100 */
[----:B------:R-:W-:Y:S02]  /*8010*/  HADD2.F32 R10, -RZ, R42.H1_H1 ;  /* 0x3000002aff0a7230 */ /* 0x000fe40000004100 */
[----:B------:R-:W-:Y:S02]  /*8020*/  HADD2.F32 R14, -RZ, R46.H1_H1 ;  /* 0x3000002eff0e7230 */ /* 0x000fe40000004100 */
[----:B------:R-:W-:Y:S02]  /*8030*/  HADD2.F32 R4, -RZ, R40.H1_H1 ;  /* 0x30000028ff047230 */ /* 0x000fe40000004100 */
[----:B------:R-:W-:Y:S02]  /*8040*/  HADD2.F32 R8, -RZ, R44.H1_H1 ;  /* 0x3000002cff087230 */ /* 0x000fe40000004100 */
[C---:B------:R-:W-:Y:S01]  /*8050*/  FFMA.FTZ R20, R6.reuse, R9, -R5 ;  /* 0x0000000906147223 */ /* 0x040fe20000010805 */
[--C-:B------:R-:W-:Y:S02]  /*8060*/  HADD2.F32 R15, -RZ, R7.reuse.H0_H0 ;  /* 0x20000007ff0f7230 */ /* 0x100fe40000004100 */
        /* <DEDUP_REMOVED lines=20> */
.L_x_10514:
[----:B------:R-:W-:Y:S05]  /*81b0*/  BSYNC B1 ;  /* 0x0000000000017941 */ /* 0x000fea0003800000 */
.L_x_10513:
[----:B------:R-:W-:Y:S05]  /*81c0*/  @P0 BRA `(.L_x_10505) ;  /* 0x0000000400600947 */ /* 0x000fea0003800000 */
[----:B------:R-:W2:Y:S01]  /*81d0*/  LDL R3, [R1+0x58] ;  /* 0x0000580001037983 */ /* 0x000ea20000100800 */
[C---:B-1----:R-:W-:Y:S02]  /*81e0*/  VIADD R4, R204.reuse, 0x40 ;  /* 0x00000040cc047836 */ /* 0x042fe40000000000 */
[----:B------:R-:W-:Y:S01]  /*81f0*/  VIADD R5, R204, 0x40 ;  /* 0x00000040cc057836 */ /* 0x000fe20000000000 */
[----:B---3--:R-:W3:Y:S02]  /*8200*/  LDL R47, [R1+0x74] ;  /* 0x00007400012f7983 */ /* 0x008ee40000100800 */
[----:B------:R-:W-:Y:S01]  /*8210*/  SHF.L.U32 R4, R4, 0x6, RZ ;  /* 0x0000000604047819 */ /* 0x000fe200000006ff */
[----:B------:R-:W-:-:S03]  /*8220*/  IMAD.SHL.U32 R5, R5, 0x40, RZ ;  /* 0x0000004005057824 */ /* 0x000fc600078e00ff */
[----:B------:R-:W-:Y:S02]  /*8230*/  LOP3.LUT R4, R4, 0x1c0, RZ, 0xc0, !PT ;  /* 0x000001c004047812 */ /* 0x000fe400078ec0ff */
[----:B------:R-:W-:Y:S02]  /*8240*/  LOP3.LUT R5, R5, 0x1c0, RZ, 0xc0, !PT ;  /* 0x000001c005057812 */ /* 0x000fe400078ec0ff */
[----:B------:R-:W-:-:S04]  /*8250*/  SHF.R.U32.HI R4, RZ, 0x3, R4 ;  /* 0x00000003ff047819 */ /* 0x000fc80000011604 */
[----:B------:R-:W-:Y:S01]  /*8260*/  LOP3.LUT R0, R4, R0, R5, 0x1e, !PT ;  /* 0x0000000004007212 */ /* 0x000fe200078e1e05 */
[----:B------:R-:W-:Y:S02]  /*8270*/  HADD2.F32 R29, -RZ, R41.H0_H0 ;  /* 0x20000029ff1d7230 */ /* 0x000fe40000004100 */
[----:B------:R-:W-:Y:S02]  /*8280*/  HADD2.F32 R27, -RZ, R39.H0_H0 ;  /* 0x20000027ff1b7230 */ /* 0x000fe40000004100 */
[----:B------:R-:W-:Y:S02]  /*8290*/  HADD2.F32 R32, -RZ, R45.H0_H0 ;  /* 0x2000002dff207230 */ /* 0x000fe40000004100 */
[----:B------:R-:W-:Y:S02]  /*82a0*/  HADD2.F32 R28, -RZ, R43.H0_H0 ;  /* 0x2000002bff1c7230 */ /* 0x000fe40000004100 */
[----:B------:R-:W-:Y:S02]  /*82b0*/  HADD2.F32 R31, -RZ, R41.H1_H1 ;  /* 0x30000029ff1f7230 */ /* 0x000fe40000004100 */
[----:B------:R-:W-:-:S02]  /*82c0*/  HADD2.F32 R33, -RZ, R45.H1_H1 ;  /* 0x3000002dff217230 */ /* 0x000fc40000004100 */
[----:B------:R-:W-:Y:S02]  /*82d0*/  HADD2.F32 R38, -RZ, R46.H0_H0 ;  /* 0x2000002eff267230 */ /* 0x000fe40000004100 */
[----:B------:R-:W-:Y:S02]  /*82e0*/  HADD2.F32 R34, -RZ, R40.H0_H0 ;  /* 0x20000028ff227230 */ /* 0x000fe40000004100 */
[--C-:B------:R-:W-:Y:S02]  /*82f0*/  HADD2.F32 R36, -RZ, R42.reuse.H0_H0 ;  /* 0x2000002aff247230 */ /* 0x100fe40000004100 */
[----:B------:R-:W-:Y:S02]  /*8300*/  HADD2.F32 R35, -RZ, R42.H1_H1 ;  /* 0x3000002aff237230 */ /* 0x000fe40000004100 */
[----:B------:R-:W-:Y:S02]  /*8310*/  HADD2.F32 R37, -RZ, R46.H1_H1 ;  /* 0x3000002eff257230 */ /* 0x000fe40000004100 */
[----:B--2---:R-:W-:-:S04]  /*8320*/  IMAD.IADD R0, R3, 0x1, R0 ;  /* 0x0000000103007824 */ /* 0x004fc800078e0200 */
[----:B------:R-:W-:Y:S01]  /*8330*/  IMAD R0, R0, 0x2, R19 ;  /* 0x0000000200007824 */ /* 0x000fe200078e0213 */
[----:B---3--:R-:W-:Y:S04]  /*8340*/  LDS.128 R4, [R47+0x18400] ;  /* 0x018400002f047984 */ /* 0x008fe80000000c00 */
[----:B------:R-:W0:Y:S02]  /*8350*/  LDS.128 R8, [R0+0x18400] ;  /* 0x0184000000087984 */ /* 0x000e240000000c00 */
[----:B0-----:R-:W-:Y:S02]  /*8360*/  HADD2.F32 R20, -RZ, R8.H0_H0 ;  /* 0x20000008ff147230 */ /* 0x001fe40000004100 */
[----:B------:R-:W-:Y:S02]  /*8370*/  HADD2.F32 R3, -RZ, R4.H0_H0 ;  /* 0x20000004ff037230 */ /* 0x000fe40000004100 */
[----:B------:R-:W-:-:S02]  /*8380*/  HADD2.F32 R8, -RZ, R8.H1_H1 ;  /* 0x30000008ff087230 */ /* 0x000fc40000004100 */
[-C--:B------:R-:W-:Y:S01]  /*8390*/  FMUL.FTZ R26, R29, R20.reuse ;  /* 0x000000141d1a7220 */ /* 0x080fe20000410000 */
[C---:B------:R-:W-:Y:S01]  /*83a0*/  FMUL.FTZ R20, R27.reuse, R20 ;  /* 0x000000141b147220 */ /* 0x040fe20000410000 */
[----:B------:R-:W-:Y:S02]  /*83b0*/  HADD2.F32 R21, -RZ, R9.H0_H0 ;  /* 0x20000009ff157230 */ /* 0x000fe40000004100 */
[----:B------:R-:W-:Y:S02]  /*83c0*/  HADD2.F32 R4, -RZ, R4.H1_H1 ;  /* 0x30000004ff047230 */ /* 0x000fe40000004100 */
[-C--:B------:R-:W-:Y:S01]  /*83d0*/  FFMA.FTZ R26, R27, R3.reuse, -R26 ;  /* 0x000000031b1a7223 */ /* 0x080fe2000001081a */
[----:B------:R-:W-:Y:S01]  /*83e0*/  FFMA.FTZ R20, R29, R3, R20 ;  /* 0x000000031d147223 */ /* 0x000fe20000010014 */
[-C--:B------:R-:W-:Y:S01]  /*83f0*/  FMUL.FTZ R27, R32, R8.reuse ;  /* 0x00000008201b7220 */ /* 0x080fe20000410000 */
[----:B------:R-:W-:Y:S02]  /*8400*/  HADD2.F32 R29, -RZ, R39.H1_H1 ;  /* 0x30000027ff1d7230 */ /* 0x000fe40000004100 */
[----:B------:R-:W-:Y:S01]  /*8410*/  FMUL.FTZ R3, R28, R8 ;  /* 0x000000081c037220 */ /* 0x000fe20000410000 */
[----:B------:R-:W-:-:S02]  /*8420*/  HADD2.F32 R13, -RZ, R5.H0_H0 ;  /* 0x20000005ff0d7230 */ /* 0x000fc40000004100 */
[-C--:B------:R-:W-:Y:S01]  /*8430*/  FMUL.FTZ R8, R31, R21.reuse ;  /* 0x000000151f087220 */ /* 0x080fe20000410000 */
[-C--:B------:R-:W-:Y:S01]  /*8440*/  FFMA.FTZ R27, R28, R4.reuse, -R27 ;  /* 0x000000041c1b7223 */ /* 0x080fe2000001081b */
[----:B------:R-:W-:Y:S02]  /*8450*/  HADD2.F32 R9, -RZ, R9.H1_H1 ;  /* 0x30000009ff097230 */ /* 0x000fe40000004100 */
[C---:B------:R-:W-:Y:S01]  /*8460*/  FMUL.FTZ R28, R29.reuse, R21 ;  /* 0x000000151d1c7220 */ /* 0x040fe20000410000 */
[----:B------:R-:W-:Y:S01]  /*8470*/  FFMA.FTZ R21, R29, R13, -R8 ;  /* 0x0000000d1d157223 */ /* 0x000fe20000010808 */
[----:B------:R-:W-:Y:S02]  /*8480*/  HADD2.F32 R29, -RZ, R43.H1_H1 ;  /* 0x3000002bff1d7230 */ /* 0x000fe40000004100 */
[----:B------:R-:W-:Y:S01]  /*8490*/  FFMA.FTZ R3, R32, R4, R3 ;  /* 0x0000000420037223 */ /* 0x000fe20000010003 */
[----:B------:R-:W-:Y:S02]  /*84a0*/  HADD2.F32 R5, -RZ, R5.H1_H1 ;  /* 0x30000005ff057230 */ /* 0x000fe40000004100 */
[----:B------:R-:W-:Y:S01]  /*84b0*/  FMUL.FTZ R4, R33, R9 ;  /* 0x0000000921047220 */ /* 0x000fe20000410000 */
[----:B------:R-:W-:-:S02]  /*84c0*/  HADD2.F32 R24, -RZ, R10.H0_H0 ;  /* 0x2000000aff187230 */ /* 0x000fc40000004100 */
        /* <DEDUP_REMOVED lines=8> */
[----:B------:R-:W-:Y:S01]  /*8550*/  FFMA.FTZ R28, R31, R13, R28 ;  /* 0x0000000d1f1c7223 */ /* 0x000fe2000001001c */
[--C-:B------:R-:W-:Y:S02]  /*8560*/  HADD2.F32 R25, -RZ, R11.reuse.H0_H0 ;  /* 0x2000000bff197230 */ /* 0x100fe40000004100 */
[----:B------:R-:W-:Y:S01]  /*8570*/  FMUL.FTZ R31, R4, R10 ;  /* 0x0000000a041f7220 */ /* 0x000fe20000410000 */
[----:B------:R-:W-:Y:S02]  /*8580*/  HADD2.F32 R11, -RZ, R11.H1_H1 ;  /* 0x3000000bff0b7230 */ /* 0x000fe40000004100 */
[-C--:B------:R-:W-:Y:S01]  /*8590*/  FMUL.FTZ R13, R36, R24.reuse ;  /* 0x00000018240d7220 */ /* 0x080fe20000410000 */
[----:B------:R-:W-:Y:S01]  /*85a0*/  FMUL.FTZ R29, R34, R24 ;  /* 0x00000018221d7220 */ /* 0x000fe20000410000 */
[----:B------:R-:W-:Y:S01]  /*85b0*/  FFMA.FTZ R10, R4, R6, -R5 ;  /* 0x00000006040a7223 */ /* 0x000fe20000010805 */
[----:B------:R-:W-:Y:S02]  /*85c0*/  HADD2.F32 R5, -RZ, R40.H1_H1 ;  /* 0x30000028ff057230 */ /* 0x000fe40000004100 */
[----:B------:R-:W-:-:S02]  /*85d0*/  HADD2.F32 R33, -RZ, R44.H1_H1 ;  /* 0x3000002cff217230 */ /* 0x000fc40000004100 */
[-C--:B------:R-:W-:Y:S01]  /*85e0*/  FFMA.FTZ R13, R34, R14.reuse, -R13 ;  /* 0x0000000e220d7223 */ /* 0x080fe2000001080d */
[--C-:B------:R-:W-:Y:S02]  /*85f0*/  HADD2.F32 R15, -RZ, R7.reuse.H0_H0 ;  /* 0x20000007ff0f7230 */ /* 0x100fe40000004100 */
        /* <DEDUP_REMOVED lines=21> */
.L_x_10505:
[----:B------:R-:W-:Y:S05]  /*8750*/  BSYNC B0 ;  /* 0x0000000000007941 */ /* 0x000fea0003800000 */
.L_x_10494:
        /* <DEDUP_REMOVED lines=8> */
.L_x_10491:
[----:B012---:R-:W0:Y:S01]  /*87e0*/  S2R R0, SR_TID.X ;  /* 0x0000000000007919 */ /* 0x007e220000002100 */
[----:B------:R-:W-:Y:S01]  /*87f0*/  ISETP.NE.AND P0, PT, R209, 0x3, PT ;  /* 0x00000003d100780c */ /* 0x000fe20003f05270 */
[----:B------:R-:W-:Y:S05]  /*8800*/  WARPSYNC.ALL ;  /* 0x0000000000007948 */ /* 0x000fea0003800000 */
[----:B0-----:R-:W-:-:S05]  /*8810*/  SHF.R.U32.HI R0, RZ, 0x7, R0 ;  /* 0x00000007ff007819 */ /* 0x001fca0000011600 */
[----:B------:R-:W-:-:S05]  /*8820*/  VIADD R72, R0, 0x8 ;  /* 0x0000000800487836 */ /* 0x000fca0000000000 */
[----:B------:R0:W-:Y:S06]  /*8830*/  BAR.SYNC.DEFER_BLOCKING R72, 0x100 ;  /* 0x000400480000751d */ /* 0x0001ec0000010000 */
[----:B------:R-:W-:Y:S05]  /*8840*/  @!P0 BRA `(.L_x_10515) ;  /* 0x0000000000048947 */ /* 0x000fea0003800000 */
[----:B------:R-:W-:Y:S01]  /*8850*/  BPT.TRAP 0x1 ;  /* 0x000000040000795c */ /* 0x000fe20000300000 */
.L_x_10515:
[----:B------:R-:W-:Y:S01]  /*8860*/  IMAD R3, R205, 0x8, R19 ;  /* 0x00000008cd037824 */ /* 0x000fe200078e0213 */
[----:B------:R-:W-:-:S04]  /*8870*/  SHF.L.U32 R6, R216, 0x1f, RZ ;  /* 0x0000001fd8067819 */ /* 0x000fc800000006ff */
[----:B------:R1:W2:Y:S01]  /*8880*/  SYNCS.PHASECHK.TRANS64.TRYWAIT P1, [R3+URZ+0x32430], R6 ;  /* 0x03243006030075a7 */ /* 0x0002a2000802017f */
[----:B------:R-:W-:Y:S05]  /*8890*/  @!P0 BRA `(.L_x_10516) ;  /* 0x0000000000048947 */ /* 0x000fea0003800000 */
[----:B------:R-:W-:Y:S01]  /*88a0*/  BPT.TRAP 0x1 ;  /* 0x000000040000795c */ /* 0x000fe20000300000 */
.L_x_10516:
[----:B------:R-:W-:-:S05]  /*88b0*/  VIADD R0, R19, 0x1c400 ;  /* 0x0001c40013007836 */ /* 0x000fca0000000000 */
[----:B------:R-:W-:-:S04]  /*88c0*/  SHF.R.U32.HI R0, RZ, 0x4, R0 ;  /* 0x00000004ff007819 */ /* 0x000fc80000011600 */
[----:B------:R-:W-:Y:S01]  /*88d0*/  LOP3.LUT R0, R0, 0x3fff, RZ, 0xc0, !PT ;  /* 0x00003fff00007812 */ /* 0x000fe200078ec0ff */
[----:B--2---:R-:W-:Y:S06]  /*88e0*/  @P1 BRA `(.L_x_10517) ;  /* 0x0000000000081947 */ /* 0x004fec0003800000 */
[----:B------:R-:W2:Y:S02]  /*88f0*/  SYNCS.PHASECHK.TRANS64.TRYWAIT P1, [R3+URZ+0x32430], R6 ;  /* 0x03243006030075a7 */ /* 0x000ea4000802017f */
[----:B--2---:R-:W-:Y:S05]  /*8900*/  @!P1 BRA `(.L_x_10518) ;  /* 0x0000010800409947 */ /* 0x004fea0003800000 */
.L_x_10517:
[----:B------:R-:W-:Y:S05]  /*8910*/  WARPSYNC.ALL ;  /* 0x0000000000007948 */ /* 0x000fea0003800000 */
[----:B------:R-:W-:Y:S02]  /*8920*/  LOP3.LUT R21, R0, 0x10000, RZ, 0xfc, !PT ;  /* 0x0001000000157812 */ /* 0x000fe400078efcff */
[----:B------:R-:W-:-:S03]  /*8930*/  LEA R30, R30, R19, 0xd ;  /* 0x000000131e1e7211 */ /* 0x000fc600078e68ff */
[----:B------:R-:W-:Y:S01]  /*8940*/  IMAD R4, R205, 0x300, R21 ;  /* 0x00000300cd047824 */ /* 0x000fe200078e0215 */
[----:B------:R-:W-:Y:S01]  /*8950*/  UMOV UR9, 0x40000040 ;  /* 0x4000004000097882 */ /* 0x000fe20000000000 */
[----:B------:R-:W-:Y:S01]  /*8960*/  IMAD.MOV.U32 R5, RZ, RZ, 0x40000040 ;  /* 0x40000040ff057424 */ /* 0x000fe200078e00ff */
[----:B------:R-:W-:Y:S01]  /*8970*/  R2UR UR4, R30 ;  /* 0x000000001e0472ca */ /* 0x000fe200000e0000 */
[C---:B------:R-:W-:Y:S01]  /*8980*/  VIADD R8, R4.reuse, 0x2 ;  /* 0x0000000204087836 */ /* 0x040fe20000000000 */
[----:B------:R-:W-:Y:S01]  /*8990*/  R2UR UR10, R4 ;  /* 0x00000000040a72ca */ /* 0x000fe200000e0000 */
[----:B---345:R-:W-:Y:S01]  /*89a0*/  WARPGROUP.ARRIVE ;  /* 0x00000000000079c5 */ /* 0x038fe20000000000 */
[----:B------:R-:W-:Y:S01]  /*89b0*/  R2UR UR11, R5 ;  /* 0x00000000050b72ca */ /* 0x000fe200000e0000 */
[----:B------:R-:W-:Y:S01]  /*89c0*/  IMAD.MOV.U32 R9, RZ, RZ, 0x40000040 ;  /* 0x40000040ff097424 */ /* 0x000fe200078e00ff */
[----:B------:R-:W-:Y:S01]  /*89d0*/  SHF.L.U32 R12, R12, 0x1f, RZ ;  /* 0x0000001f0c0c7819 */ /* 0x000fe200000006ff */
[----:B------:R-:W-:Y:S01]  /*89e0*/  IMAD.U32 R11, RZ, RZ, UR9 ;  /* 0x00000009ff0b7e24 */ /* 0x000fe2000f8e00ff */
[----:B------:R-:W-:Y:S01]  /*89f0*/  BSSY B0, `(.L_x_10519) ;  /* 0x0000031000007945 */ /* 0x000fe20003800000 */
[----:B------:R-:W-:-:S04]  /*8a00*/  IMAD.MOV.U32 R5, RZ, RZ, 0x40000040 ;  /* 0x40000040ff057424 */ /* 0x000fc800078e00ff */
[----:B------:R-:W-:-:S04]  /*8a10*/  UIADD3 UR5, UR4, 0x18400, URZ ;  /* 0x0001840004057890 */ /* 0x000fc8000fffe03f */
[----:B------:R-:W-:-:S04]  /*8a20*/  USHF.R.U32.HI UR5, URZ, 0x4, UR5 ;  /* 0x000000043f057899 */ /* 0x000fc80008011605 */
[----:B------:R-:W-:-:S04]  /*8a30*/  ULOP3.LUT UR5, UR5, 0x3fff, URZ, 0xc0, !UPT ;  /* 0x00003fff05057892 */ /* 0x000fc8000f8ec03f */
[----:B------:R-:W-:-:S04]  /*8a40*/  ULOP3.LUT UR6, UR5, 0x10000, URZ, 0xfc, !UPT ;  /* 0x0001000005067892 */ /* 0x000fc8000f8efc3f */
[----:B------:R-:W-:-:S03]  /*8a50*/  UIADD3 UR5, UR6, 0x2, URZ ;  /* 0x0000000206057890 */ /* 0x000fc6000fffe03f */
[----:B------:R-:W-:Y:S02]  /*8a60*/  UMOV UR8, UR6 ;  /* 0x0000000600087c82 */ /* 0x000fe40008000000 */
[----:B------:R-:W-:Y:S01]  /*8a70*/  HGMMA.64x96x16.F32 R24, gdesc[UR8], RZ, !UPT, gsb0 ;  /* 0x01600000081879f0 */ /* 0x000fe2000c0008ff */
[----:B------:R-:W-:Y:S01]  /*8a80*/  R2UR UR10, R8 ;  /* 0x00000000080a72ca */ /* 0x000fe200000e0000 */
[----:B------:R-:W-:Y:S01]  /*8a90*/  IMAD.U32 R10, RZ, RZ, UR8 ;  /* 0x00000008ff0a7e24 */ /* 0x000fe2000f8e00ff */
[----:B------:R-:W-:Y:S01]  /*8aa0*/  R2UR UR11, R9 ;  /* 0x00000000090b72ca */ /* 0x000fe200000e0000 */
[----:B------:R-:W-:Y:S01]  /*8ab0*/  UMOV UR8, UR5 ;  /* 0x0000000500087c82 */ /* 0x000fe20008000000 */
[----:B------:R-:W-:Y:S01]  /*8ac0*/  UMOV UR9, 0x40000040 ;  /* 0x4000004000097882 */ /* 0x000fe20000000000 */
[----:B------:R-:W-:Y:S01]  /*8ad0*/  IMAD.MOV.U32 R9, RZ, RZ, 0x40000040 ;  /* 0x40000040ff097424 */ /* 0x000fe200078e00ff */
[C---:B------:R-:W-:Y:S01]  /*8ae0*/  IADD3 R8, R4.reuse, 0x4, RZ ;  /* 0x0000000404087810 */ /* 0x040fe20007ffe0ff */
[----:B------:R-:W-:Y:S01]  /*8af0*/  UIADD3 UR5, UR6, 0x4, URZ ;  /* 0x0000000406057890 */ /* 0x000fe2000fffe03f */
[----:B------:R3:W-:Y:S01]  /*8b00*/  STL.64 [R1+0x50], R10 ;  /* 0x0000500a01007387 */ /* 0x0007e20000100a00 */
[----:B------:R-:W-:-:S02]  /*8b10*/  VIADD R4, R4, 0x6 ;  /* 0x0000000604047836 */ /* 0x000fc40000000000 */
[----:B---3--:R-:W-:Y:S02]  /*8b20*/  IMAD.U32 R10, RZ, RZ, UR8 ;  /* 0x00000008ff0a7e24 */ /* 0x008fe4000f8e00ff */
        /* <DEDUP_REMOVED lines=9> */
[----:B------:R-:W-:Y:S01]  /*8bc0*/  UIADD3 UR5, UR6, 0x6, URZ ;  /* 0x0000000606057890 */ /* 0x000fe2000fffe03f */
[----:B------:R-:W-:Y:S02]  /*8bd0*/  IMAD.U32 R8, RZ, RZ, UR8 ;  /* 0x00000008ff087e24 */ /* 0x000fe4000f8e00ff */
        /* <DEDUP_REMOVED lines=9> */
[----:B------:R-:W-:Y:S02]  /*8c70*/  IMAD.U32 R4, RZ, RZ, UR8 ;  /* 0x00000008ff047e24 */ /* 0x000fe4000f8e00ff */
[----:B------:R-:W-:-:S05]  /*8c80*/  IMAD.U32 R5, RZ, RZ, UR9 ;  /* 0x00000009ff057e24 */ /* 0x000fca000f8e00ff */
[----:B------:R3:W-:Y:S01]  /*8c90*/  STL.64 [R1+0x38], R4 ;  /* 0x0000380401007387 */ /* 0x0007e20000100a00 */
[----:B------:R-:W-:Y:S02]  /*8ca0*/  WARPGROUP.DEPBAR.LE gsb0, 0x0 ;  /* 0x00008000000079c5 */ /* 0x000fe40000010000 */
[----:B------:R-:W-:-:S06]  /*8cb0*/  WARPGROUP.ARRIVE ;  /* 0x00000000000079c5 */ /* 0x000fcc0000000000 */
[----:B------:R-:W-:Y:S03]  /*8cc0*/  HGMMA.64x96x16.F32 R24, gdesc[UR8], R24, gsb0 ;  /* 0x01600000081879f0 */ /* 0x000fe60008000818 */
[----:B------:R-:W-:Y:S02]  /*8cd0*/  WARPGROUP.DEPBAR.LE gsb0, 0x0 ;  /* 0x00008000000079c5 */ /* 0x000fe40000010000 */
[----:B------:R-:W4:Y:S02]  /*8ce0*/  SYNCS.PHASECHK.TRANS64.TRYWAIT P1, [R19+URZ+0x32410], R12 ;  /* 0x0324100c130075a7 */ /* 0x000f24000802017f */
[----:B---34-:R-:W-:Y:S05]  /*8cf0*/  @!P1 BRA `(.L_x_10520) ;  /* 0x0000010400589947 */ /* 0x018fea0003800000 */
.L_x_10734:
[----:B------:R-:W-:Y:S05]  /*8d00*/  BSYNC B0 ;  /* 0x0000000000007941 */ /* 0x000fea0003800000 */
.L_x_10519:
[----:B------:R-:W-:Y:S05]  /*8d10*/  @!P0 BRA `(.L_x_10521) ;  /* 0x0000000000048947 */ /* 0x000fea0003800000 */
[----:B------:R-:W-:Y:S01]  /*8d20*/  BPT.TRAP 0x1 ;  /* 0x000000040000795c */ /* 0x000fe20000300000 */
.L_x_10521:
[----:B------:R4:W0:Y:S01]  /*8d30*/  SYNCS.PHASECHK.TRANS64.TRYWAIT P1, [R3+URZ+0x32450], R6 ;  /* 0x03245006030075a7 */ /* 0x000822000802017f */
[----:B------:R-:W-:Y:S05]  /*8d40*/  @!P0 BRA `(.L_x_10522) ;  /* 0x0000000000048947 */ /* 0x000fea0003800000 */
[----:B------:R-:W-:Y:S01]  /*8d50*/  BPT.TRAP 0x1 ;  /* 0x000000040000795c */ /* 0x000fe20000300000 */
.L_x_10522:
[----:B0-----:R-:W-:Y:S05]  /*8d60*/  @P1 BRA `(.L_x_10523) ;  /* 0x0000000000081947 */ /* 0x001fea0003800000 */
[----:B------:R-:W0:Y:S02]  /*8d70*/  SYNCS.PHASECHK.TRANS64.TRYWAIT P1, [R3+URZ+0x32450], R6 ;  /* 0x03245006030075a7 */ /* 0x000e24000802017f */
[----:B0-----:R-:W-:Y:S05]  /*8d80*/  @!P1 BRA `(.L_x_10524) ;  /* 0x0000010400489947 */ /* 0x001fea0003800000 */
.L_x_10523:
[----:B------:R-:W-:Y:S05]  /*8d90*/  WARPSYNC.ALL ;  /* 0x0000000000007948 */ /* 0x000fea0003800000 */
[----:B------:R-:W-:Y:S01]  /*8da0*/  IADD3 R20, R19, 0x400, RZ ;  /* 0x0000040013147810 */ /* 0x000fe20007ffe0ff */
[----:B------:R-:W-:Y:S01]  /*8db0*/  UIADD3 UR4, UR4, 0x22400, URZ ;  /* 0x0002240004047890 */ /* 0x000fe2000fffe03f */
[----:B------:R-:W-:Y:S01]  /*8dc0*/  IMAD.MOV.U32 R5, RZ, RZ, 0x40000040 ;  /* 0x40000040ff057424 */ /* 0x000fe200078e00ff */
[----:B------:R-:W-:Y:S01]  /*8dd0*/  WARPGROUP.ARRIVE ;  /* 0x00000000000079c5 */ /* 0x000fe20000000000 */
[----:B------:R-:W-:Y:S01]  /*8de0*/  SHF.R.U32.HI R20, RZ, 0x4, R20 ;  /* 0x00000004ff147819 */ /* 0x000fe20000011614 */
[----:B------:R-:W-:Y:S01]  /*8df0*/  USHF.R.U32.HI UR4, URZ, 0x4, UR4 ;  /* 0x000000043f047899 */ /* 0x000fe20008011604 */
[----:B------:R-:W-:Y:S01]  /*8e00*/  IMAD.MOV.U32 R7, RZ, RZ, 0x40000040 ;  /* 0x40000040ff077424 */ /* 0x000fe200078e00ff */
[----:B------:R-:W-:Y:S01]  /*8e10*/  R2UR UR11, R5 ;  /* 0x00000000050b72ca */ /* 0x000fe200000e0000 */
[----:B------:R-:W-:Y:S01]  /*8e20*/  UMOV UR9, 0x40000040 ;  /* 0x4000004000097882 */ /* 0x000fe20000000000 */
[----:B------:R-:W-:Y:S01]  /*8e30*/  LOP3.LUT R20, R20, 0x3fff, RZ, 0xc0, !PT ;  /* 0x00003fff14147812 */ /* 0x000fe200078ec0ff */
[----:B------:R-:W-:Y:S01]  /*8e40*/  ULOP3.LUT UR4, UR4, 0x3fff, URZ, 0xc0, !UPT ;  /* 0x00003fff04047892 */ /* 0x000fe2000f8ec03f */
[----:B------:R-:W-:Y:S01]  /*8e50*/  IMAD.U32 R9, RZ, RZ, UR9 ;  /* 0x00000009ff097e24 */ /* 0x000fe2000f8e00ff */
[----:B------:R-:W-:Y:S01]  /*8e60*/  UMOV UR57, 0x40000040 ;  /* 0x4000004000397882 */ /* 0x000fe20000000000 */
[----:B------:R-:W-:Y:S01]  /*8e70*/  LOP3.LUT R223, R20, 0x10000, RZ, 0xfc, !PT ;  /* 0x0001000014df7812 */ /* 0x000fe200078efcff */
[----:B------:R-:W-:Y:S01]  /*8e80*/  ULOP3.LUT UR4, UR4, 0x10000, URZ, 0xfc, !UPT ;  /* 0x0001000004047892 */ /* 0x000fe2000f8efc3f */
[----:B------:R-:W-:Y:S01]  /*8e90*/  IMAD.MOV.U32 R5, RZ, RZ, 0x40000040 ;  /* 0x40000040ff057424 */ /* 0x000fe200078e00ff */
[----:B------:R-:W-:Y:S01]  /*8ea0*/  UMOV UR53, 0x40000040 ;  /* 0x4000004000357882 */ /* 0x000fe20000000000 */
[----:B------:R-:W-:Y:S01]  /*8eb0*/  UMOV UR49, 0x40000040 ;  /* 0x4000004000317882 */ /* 0x000fe20000000000 */
[----:B------:R-:W-:Y:S01]  /*8ec0*/  IMAD R4, R205, 0xc00, R223 ;  /* 0x00000c00cd047824 */ /* 0x000fe200078e02df */
[----:B------:R-:W-:Y:S01]  /*8ed0*/  UIADD3 UR5, UR4, 0x2, URZ ;  /* 0x0000000204057890 */ /* 0x000fe2000fffe03f */
[----:B------:R-:W-:Y:S01]  /*8ee0*/  R2UR UR39, R5 ;  /* 0x00000000052772ca */ /* 0x000fe200000e0000 */
[----:B------:R-:W-:Y:S01]  /*8ef0*/  UMOV UR8, UR4 ;  /* 0x0000000400087c82 */ /* 0x000fe20008000000 */
[C---:B-12-4-:R-:W-:Y:S01]  /*8f00*/  VIADD R6, R4.reuse, 0x2 ;  /* 0x0000000204067836 */ /* 0x056fe20000000000 */
[----:B------:R-:W-:Y:S01]  /*8f10*/  R2UR UR10, R4 ;  /* 0x00000000040a72ca */ /* 0x000fe200000e0000 */
[----:B------:R-:W-:Y:S01]  /*8f20*/  IMAD.U32 R8, RZ, RZ, UR8 ;  /* 0x00000008ff087e24 */ /* 0x000fe2000f8e00ff */
[----:B------:R-:W-:Y:S01]  /*8f30*/  UIADD3 UR56, UR4, 0x804, URZ ;  /* 0x0000080404387890 */ /* 0x000fe2000fffe03f */
[----:B------:R-:W0:Y:S01]  /*8f40*/  S2R R0, SR_TID.X ;  /* 0x0000000000007919 */ /* 0x000e220000002100 */
[----:B------:R-:W-:-:S02]  /*8f50*/  UIADD3 UR52, UR4, 0x806, URZ ;  /* 0x0000080604347890 */ /* 0x000fc4000fffe03f */
[----:B------:R-:W-:Y:S01]  /*8f60*/  UIADD3 UR48, UR4, 0xc00, URZ ;  /* 0x00000c0004307890 */ /* 0x000fe2000fffe03f */
[----:B------:R1:W-:Y:S01]  /*8f70*/  STL.64 [R1+0x30], R8 ;  /* 0x0000300801007387 */ /* 0x0003e20000100a00 */
[----:B------:R-:W-:Y:S01]  /*8f80*/  UIADD3 UR44, UR4, 0xc02, URZ ;  /* 0x00000c02042c7890 */ /* 0x000fe2000fffe03f */
[----:B------:R-:W-:Y:S01]  /*8f90*/  UMOV UR45, 0x40000040 ;  /* 0x40000040002d7882 */ /* 0x000fe20000000000 */
[----:B------:R-:W-:-:S03]  /*8fa0*/  UIADD3 UR40, UR4, 0xc04, URZ ;  /* 0x00000c0404287890 */ /* 0x000fc6000fffe03f */
        /* <DEDUP_REMOVED lines=8> */
[----:B-1----:R-:W-:Y:S01]  /*9030*/  IMAD.U32 R8, RZ, RZ, UR8 ;  /* 0x00000008ff087e24 */ /* 0x002fe2000f8e00ff */
[----:B------:R-:W-:Y:S01]  /*9040*/  UMOV UR41, 0x40000040 ;  /* 0x4000004000297882 */ /* 0x000fe20000000000 */
[----:B------:R-:W-:Y:S01]  /*9050*/  IMAD.U32 R9, RZ, RZ, UR9 ;  /* 0x00000009ff097e24 */ /* 0x000fe2000f8e00ff */
[----:B------:R-:W-:Y:S01]  /*9060*/  UIADD3 UR36, UR4, 0xc06, URZ ;  /* 0x00000c0604247890 */ /* 0x000fe2000fffe03f */
[----:B------:R-:W-:-:S03]  /*9070*/  UMOV UR37, 0x40000040 ;  /* 0x4000004000257882 */ /* 0x000fc60000000000 */
[----:B------:R1:W-:Y:S01]  /*9080*/  STL.64 [R1+0x28], R8 ;  /* 0x0000280801007387 */ /* 0x0003e20000100a00 */
[----:B0-----:R-:W-:-:S04]  /*9090*/  SHF.R.U32.HI R0, RZ, 0x7, R0 ;  /* 0x00000007ff007819 */ /* 0x001fc80000011600 */
[----:B------:R-:W-:Y:S01]  /*90a0*/  IADD3 R0, -R0, 0xb, RZ ;  /* 0x0000000b00007810 */ /* 0x000fe20007ffe1ff */
        /* <DEDUP_REMOVED lines=9> */
[----:B------:R-:W-:Y:S02]  /*9140*/  IMAD.MOV.U32 R7, RZ, RZ, 0x40000040 ;  /* 0x40000040ff077424 */ /* 0x000fe400078e00ff */
[----:B-1----:R-:W-:Y:S02]  /*9150*/  IMAD.U32 R8, RZ, RZ, UR8 ;  /* 0x00000008ff087e24 */ /* 0x002fe4000f8e00ff */
        /* <DEDUP_REMOVED lines=53> */
[----:B------:R0:W-:Y:S01]  /*94b0*/  STL.64 [R1], R8 ;  /* 0x0000000801007387 */ /* 0x0001e20000100a00 */
        /* <DEDUP_REMOVED lines=10> */
[----:B------:R-:W-:Y:S02]  /*9560*/  IMAD.U32 R228, RZ, RZ, UR8 ;  /* 0x00000008ffe47e24 */ /* 0x000fe4000f8e00ff */
[----:B------:R-:W-:Y:S01]  /*9570*/  IMAD.U32 R229, RZ, RZ, UR9 ;  /* 0x00000009ffe57e24 */ /* 0x000fe2000f8e00ff */
[----:B------:R-:W-:-:S02]  /*9580*/  WARPGROUP.DEPBAR.LE gsb0, 0x0 ;  /* 0x00008000000079c5 */ /* 0x000fc40000010000 */
        /* <DEDUP_REMOVED lines=20> */
[----:B------:R-:W-:Y:S02]  /*96d0*/  IMAD.U32 R224, RZ, RZ, UR8 ;  /* 0x00000008ffe07e24 */ /* 0x000fe4000f8e00ff */
[----:B------:R-:W-:Y:S01]  /*96e0*/  IMAD.U32 R225, RZ, RZ, UR9 ;  /* 0x00000009ffe17e24 */ /* 0x000fe2000f8e00ff */
[----:B------:R-:W-:Y:S01]  /*96f0*/  R2UR UR58, R6 ;  /* 0x00000000063a72ca */ /* 0x000fe200000e0000 */
[----:B------:R-:W-:Y:S01]  /*9700*/  VIADD R6, R4, 0x606 ;  /* 0x0000060604067836 */ /* 0x000fe20000000000 */
[----:B------:R-:W-:Y:S01]  /*9710*/  R2UR UR59, R7 ;  /* 0x00000000073b72ca */ /* 0x000fe200000e0000 */
[----:B------:R-:W-:-:S03]  /*9720*/  IMAD.MOV.U32 R7, RZ, RZ, 0x40000040 ;  /* 0x40000040ff077424 */ /* 0x000fc600078e00ff */
        /* <DEDUP_REMOVED lines=41> */
.L_x_10525:
[----:B------:R-:W2:Y:S01]  /*99c0*/  LDL R5, [R1+0x7c] ;  /* 0x00007c0001057983 */ /* 0x000ea20000100800 */
[----:B------:R-:W-:Y:S01]  /*99d0*/  IMAD R4, R189, -0x60, R188 ;  /* 0xffffffa0bd047824 */ /* 0x000fe200078e02bc */
[----:B------:R-:W-:Y:S01]  /*99e0*/  ULDC UR4, c[0x0][0xa80] ;  /* 0x0002a00000047ab9 */ /* 0x000fe20000000800 */
[----:B------:R-:W-:Y:S01]  /*99f0*/  LOP3.LUT R20, R20, 0x3000000, RZ, 0xfc, !PT ;  /* 0x0300000014147812 */ /* 0x000fe200078efcff */
[----:B------:R-:W1:Y:S01]  /*9a00*/  S2R R190, SR_CgaCtaId ;  /* 0x0000000000be7919 */ /* 0x000e620000008800 */
[----:B------:R-:W-:-:S04]  /*9a10*/  VIADD R4, R4, 0x60 ;  /* 0x0000006004047836 */ /* 0x000fc80000000000 */
[----:B--2---:R-:W-:-:S05]  /*9a20*/  IMAD R5, R5, -0x2, R4 ;  /* 0xfffffffe05057824 */ /* 0x004fca00078e0204 */
[C---:B------:R-:W-:Y:S02]  /*9a30*/  ISETP.GT.AND P2, PT, R5.reuse, RZ, PT ;  /* 0x000000ff0500720c */ /* 0x040fe40003f44270 */
[C---:B------:R-:W-:Y:S02]  /*9a40*/  ISETP.GT.AND P3, PT, R5.reuse, 0x1, PT ;  /* 0x000000010500780c */ /* 0x040fe40003f64270 */
[----:B------:R-:W-:Y:S02]  /*9a50*/  ISETP.GT.AND P4, PT, R5, 0x8, PT ;  /* 0x000000080500780c */ /* 0x000fe40003f84270 */
[----:B------:R-:W-:Y:S02]  /*9a60*/  FSEL R24, R24, -INF , P2 ;  /* 0xff80000018187808 */ /* 0x000fe40001000000 */
[----:B0-----:R-:W-:Y:S02]  /*9a70*/  FSEL R8, R25, -INF , P3 ;  /* 0xff80000019087808 */ /* 0x001fe40001800000 */
[----:B------:R-:W-:-:S02]  /*9a80*/  ISETP.GT.AND P5, PT, R5, 0x9, PT ;  /* 0x000000090500780c */ /* 0x000fc40003fa4270 */
[----:B------:R-:W-:Y:S02]  /*9a90*/  FSEL R28, R28, -INF , P4 ;  /* 0xff8000001c1c7808 */ /* 0x000fe40002000000 */
[----:B------:R-:W-:Y:S02]  /*9aa0*/  FMNMX.FTZ R7, R24, R8, !PT ;  /* 0x0000000818077209 */ /* 0x000fe40007810000 */
[----:B------:R-:W-:Y:S02]  /*9ab0*/  FSEL R9, R26, -INF , P2 ;  /* 0xff8000001a097808 */ /* 0x000fe40001000000 */
[----:B------:R-:W-:Y:S02]  /*9ac0*/  ISETP.GT.AND P1, PT, R5, 0x10, PT ;  /* 0x000000100500780c */ /* 0x000fe40003f24270 */
[----:B------:R-:W-:Y:S02]  /*9ad0*/  FSEL R26, R29, -INF , P5 ;  /* 0xff8000001d1a7808 */ /* 0x000fe40002800000 */
[----:B------:R-:W-:-:S02]  /*9ae0*/  FMNMX.FTZ R7, R28, R7, !PT ;  /* 0x000000071c077209 */ /* 0x000fc40007810000 */
[----:B------:R-:W-:Y:S02]  /*9af0*/  ISETP.GT.AND P2, PT, R5, 0x11, PT ;  /* 0x000000110500780c */ /* 0x000fe40003f44270 */
[----:B------:R-:W-:Y:S02]  /*9b00*/  FSEL R32, R32, -INF , P1 ;  /* 0xff80000020207808 */ /* 0x000fe40000800000 */
[----:B------:R-:W-:Y:S02]  /*9b10*/  FMNMX.FTZ R7, R26, R7, !PT ;  /* 0x000000071a077209 */ /* 0x000fe40007810000 */
        /* <DEDUP_REMOVED lines=9> */
[----:B------:R-:W-:Y:S02]  /*9bb0*/  FSEL R31, R34, -INF , P1 ;  /* 0xff800000221f7808 */ /* 0x000fe40000800000 */
[----:B------:R-:W-:Y:S02]  /*9bc0*/  ISETP.GT.AND P5, PT, R5, 0x20, PT ;  /* 0x000000200500780c */ /* 0x000fe40003fa4270 */
[----:B------:R-:W-:Y:S02]  /*9bd0*/  FSEL R34, R37, -INF , P4 ;  /* 0xff80000025227808 */ /* 0x000fe40002000000 */
[----:B------:R-:W-:Y:S02]  /*9be0*/  FMNMX.FTZ R7, R36, R7, !PT ;  /* 0x0000000724077209 */ /* 0x000fe40007810000 */
        /* <DEDUP_REMOVED lines=11> */
[----:B------:R-:W-:Y:S02]  /*9ca0*/  FMNMX.FTZ R6, R9, R27, !PT ;  /* 0x0000001b09067209 */ /* 0x000fe40007810000 */
[----:B------:R-:W-:Y:S02]  /*9cb0*/  FSEL R39, R39, -INF , P4 ;  /* 0xff80000027277808 */ /* 0x000fe40002000000 */
[----:B------:R-:W-:-:S02]  /*9cc0*/  ISETP.GT.AND P4, PT, R5, 0x30, PT ;  /* 0x000000300500780c */ /* 0x000fc40003f84270 */
[----:B------:R-:W-:Y:S02]  /*9cd0*/  FSEL R10, R45, -INF , P3 ;  /* 0xff8000002d0a7808 */ /* 0x000fe40001800000 */
[----:B------:R-:W-:Y:S02]  /*9ce0*/  FMNMX.FTZ R7, R15, R4, !PT ;  /* 0x000000040f077209 */ /* 0x000fe40007810000 */
[----:B------:R-:W-:Y:S02]  /*9cf0*/  FMNMX.FTZ R6, R25, R6, !PT ;  /* 0x0000000619067209 */ /* 0x000fe40007810000 */
[----:B------:R-:W-:Y:S02]  /*9d00*/  FSEL R166, R42, -INF , P5 ;  /* 0xff8000002aa67808 */ /* 0x000fe40002800000 */
[----:B------:R-:W-:Y:S02]  /*9d10*/  ISETP.GT.AND P5, PT, R5, 0x31, PT ;  /* 0x000000310500780c */ /* 0x000fe40003fa4270 */
[----:B------:R-:W-:-:S02]  /*9d20*/  FSEL R14, R48, -INF , P4 ;  /* 0xff800000300e7808 */ /* 0x000fc40002000000 */
[----:B------:R-:W-:Y:S02]  /*9d30*/  FMNMX.FTZ R7, R10, R7, !PT ;  /* 0x000000070a077209 */ /* 0x000fe40007810000 */
[----:B------:R-:W-:Y:S02]  /*9d40*/  FMNMX.FTZ R6, R73, R6, !PT ;  /* 0x0000000649067209 */ /* 0x000fe40007810000 */
[----:B------:R-:W-:Y:S02]  /*9d50*/  FSEL R158, R43, -INF , P1 ;  /* 0xff8000002b9e7808 */ /* 0x000fe40000800000 */
[----:B------:R-:W-:Y:S02]  /*9d60*/  ISETP.GT.AND P1, PT, R5, 0x38, PT ;  /* 0x000000380500780c */ /* 0x000fe40003f24270 */
[----:B------:R-:W-:Y:S02]  /*9d70*/  FSEL R4, R49, -INF , P5 ;  /* 0xff80000031047808 */ /* 0x000fe40002800000 */
[----:B------:R-:W-:-:S02]  /*9d80*/  FMNMX.FTZ R11, R14, R7, !PT ;  /* 0x000000070e0b7209 */ /* 0x000fc40007810000 */
[----:B------:R-:W-:Y:S02]  /*9d90*/  FMNMX.FTZ R6, R31, R6, !PT ;  /* 0x000000061f067209 */ /* 0x000fe40007810000 */
[----:B------:R-:W-:Y:S02]  /*9da0*/  FSEL R156, R46, -INF , P2 ;  /* 0xff8000002e9c7808 */ /* 0x000fe40001000000 */
[----:B------:R-:W-:Y:S02]  /*9db0*/  ISETP.GT.AND P2, PT, R5, 0x39, PT ;  /* 0x000000390500780c */ /* 0x000fe40003f44270 */
[----:B------:R-:W-:Y:S02]  /*9dc0*/  FSEL R7, R52, -INF , P1 ;  /* 0xff80000034077808 */ /* 0x000fe40000800000 */
[----:B------:R-:W-:Y:S02]  /*9dd0*/  FMNMX.FTZ R38, R4, R11, !PT ;  /* 0x0000000b04267209 */ /* 0x000fe40007810000 */
[----:B------:R-:W-:-:S02]  /*9de0*/  FMNMX.FTZ R6, R35, R6, !PT ;  /* 0x0000000623067209 */ /* 0x000fc40007810000 */
[----:B---3--:R-:W-:Y:S02]  /*9df0*/  FSEL R12, R53, -INF , P2 ;  /* 0xff800000350c7808 */ /* 0x008fe40001000000 */
[----:B------:R-:W-:Y:S02]  /*9e00*/  FMNMX.FTZ R11, R7, R38, !PT ;  /* 0x00000026070b7209 */ /* 0x000fe40007810000 */
[----:B------:R-:W-:Y:S02]  /*9e10*/  FMNMX.FTZ R6, R29, R6, !PT ;  /* 0x000000061d067209 */ /* 0x000fe40007810000 */
[----:B------:R-:W-:Y:S02]  /*9e20*/  FSEL R13, R47, -INF , P3 ;  /* 0xff8000002f0d7808 */ /* 0x000fe40001800000 */
[----:B------:R-:W-:Y:S02]  /*9e30*/  ISETP.GT.AND P3, PT, R5, 0x40, PT ;  /* 0x000000400500780c */ /* 0x000fe40003f64270 */
[----:B------:R-:W-:-:S02]  /*9e40*/  FMNMX.FTZ R38, R12, R11, !PT ;  /* 0x0000000b0c267209 */ /* 0x000fc40007810000 */
        /* <DEDUP_REMOVED lines=16> */
[----:B------:R-:W-:Y:S02]  /*9f50*/  FSEL R171, R55, -INF , P2 ;  /* 0xff80000037ab7808 */ /* 0x000fe40001000000 */
[----:B------:R-:W-:-:S02]  /*9f60*/  ISETP.GT.AND P3, PT, R5, 0x50, PT ;  /* 0x000000500500780c */ /* 0x000fc40003f64270 */
[----:B------:R-:W-:Y:S02]  /*9f70*/  FSEL R183, R59, -INF , P4 ;  /* 0xff8000003bb77808 */ /* 0x000fe40002000000 */
[----:B------:R-:W-:Y:S02]  /*9f80*/  FSEL R172, R61, -INF , P1 ;  /* 0xff8000003dac7808 */ /* 0x000fe40000800000 */
[----:B------:R-:W-:Y:S02]  /*9f90*/  FMNMX.FTZ R33, R178, R33, !PT ;  /* 0x00000021b2217209 */ /* 0x000fe40007810000 */
[----:B------:R-:W-:Y:S02]  /*9fa0*/  FSEL R179, R62, -INF , P5 ;  /* 0xff8000003eb37808 */ /* 0x000fe40002800000 */
[C---:B------:R-:W-:Y:S02]  /*9fb0*/  ISETP.GT.AND P2, PT, R5.reuse, 0x51, PT ;  /* 0x000000510500780c */ /* 0x040fe40003f44270 */
[----:B------:R-:W-:-:S02]  /*9fc0*/  ISETP.GT.AND P4, PT, R5, 0x58, PT ;  /* 0x000000580500780c */ /* 0x000fc40003f84270 */
[----:B------:R-:W-:Y:S02]  /*9fd0*/  ISETP.GT.AND P5, PT, R5, 0x59, PT ;  /* 0x000000590500780c */ /* 0x000fe40003fa4270 */
[----:B------:R-:W-:Y:S02]  /*9fe0*/  FMNMX.FTZ R5, R13, R6, !PT ;  /* 0x000000060d057209 */ /* 0x000fe40007810000 */
[----:B------:R-:W-:Y:S02]  /*9ff0*/  FSEL R184, R64, -INF , P3 ;  /* 0xff80000040b87808 */ /* 0x000fe40001800000 */
[----:B------:R-:W-:Y:S02]  /*a000*/  FMNMX.FTZ R33, R172, R33, !PT ;  /* 0x00000021ac217209 */ /* 0x000fe40007810000 */
[----:B------:R-:W-:Y:S02]  /*a010*/  FMNMX.FTZ R6, R170, R5, !PT ;  /* 0x00000005aa067209 */ /* 0x000fe40007810000 */
[----:B------:R-:W-:-:S02]  /*a020*/  FSEL R182, R65, -INF , P2 ;  /* 0xff80000041b67808 */ /* 0x000fc40001000000 */
[----:B------:R-:W-:Y:S02]  /*a030*/  FMNMX.FTZ R33, R184, R33, !PT ;  /* 0x00000021b8217209 */ /* 0x000fe40007810000 */
[----:B------:R-:W-:Y:S02]  /*a040*/  FMNMX.FTZ R5, R169, R6, !PT ;  /* 0x00000006a9057209 */ /* 0x000fe40007810000 */
[----:B------:R-:W-:Y:S02]  /*a050*/  FSEL R177, R68, -INF , P4 ;  /* 0xff80000044b17808 */ /* 0x000fe40002000000 */
[----:B------:R-:W-:Y:S02]  /*a060*/  FMNMX.FTZ R38, R182, R33, !PT ;  /* 0x00000021b6267209 */ /* 0x000fe40007810000 */
        /* <DEDUP_REMOVED lines=16> */
[----:B------:R-:W-:-:S04]  /*a170*/  FMNMX.FTZ R6, R173, R6, !PT ;  /* 0x00000006ad067209 */ /* 0x000fc80007810000 */
[----:B------:R-:W-:Y:S02]  /*a180*/  FMNMX.FTZ R5, R159, R6, !PT ;  /* 0x000000069f057209 */ /* 0x000fe40007810000 */
[----:B0-----:R-:W-:Y:S02]  /*a190*/  FMNMX.FTZ R38, R11, R38, !PT ;  /* 0x000000260b267209 */ /* 0x001fe40007810000 */
[----:B------:R-:W-:Y:S01]  /*a1a0*/  FMNMX.FTZ R11, R160, R5, !PT ;  /* 0x00000005a00b7209 */ /* 0x000fe20007810000 */
[----:B------:R-:W-:Y:S02]  /*a1b0*/  IMAD.U32 R5, RZ, RZ, UR4 ;  /* 0x00000004ff057e24 */ /* 0x000fe4000f8e00ff */
[----:B------:R-:W0:Y:S04]  /*a1c0*/  SHFL.BFLY PT, R33, R38, 0x1, 0x1f ;  /* 0x0c201f0026217f89 */ /* 0x000e2800000e0000 */
[----:B------:R-:W2:Y:S01]  /*a1d0*/  SHFL.BFLY PT, R40, R11, 0x2, 0x1f ;  /* 0x0c401f000b287f89 */ /* 0x000ea200000e0000 */
[----:B0-----:R-:W-:-:S02]  /*a1e0*/  FMNMX.FTZ R6, R38, R33, !PT ;  /* 0x0000002126067209 */ /* 0x001fc40007810000 */
[----:B--2---:R-:W-:-:S03]  /*a1f0*/  FMNMX.FTZ R40, R11, R40, !PT ;  /* 0x000000280b287209 */ /* 0x004fc60007810000 */
[C---:B------:R-:W-:Y:S01]  /*a200*/  FMUL.FTZ R161, R6.reuse, R5 ;  /* 0x0000000506a17220 */ /* 0x040fe20000410000 */
[----:B------:R-:W-:Y:S01]  /*a210*/  FSETP.NEU.FTZ.AND P1, PT, R6, -INF , PT ;  /* 0xff8000000600780b */ /* 0x000fe20003f3d000 */
[----:B------:R-:W0:Y:S03]  /*a220*/  SHFL.BFLY PT, R33, R40, 0x1, 0x1f ;  /* 0x0c201f0028217f89 */ /* 0x000e2600000e0000 */
[----:B------:R-:W-:-:S05]  /*a230*/  FSEL R161, R161, RZ, P1 ;  /* 0x000000ffa1a17208 */ /* 0x000fca0000800000 */
        /* <DEDUP_REMOVED lines=12> */
[----:B------:R2:W3:Y:S01]  /*a300*/  MUFU.EX2 R37, R8 ;  /* 0x0000000800257308 */ /* 0x0004e20000000800 */
[-CC-:B------:R-:W-:Y:S01]  /*a310*/  FFMA.FTZ R15, R15, R5.reuse, -R161.reuse ;  /* 0x000000050f0f7223 */ /* 0x180fe200000108a1 */
[-CC-:B------:R-:W-:Y:S01]  /*a320*/  FFMA.FTZ R7, R7, R5.reuse, -R161.reuse ;  /* 0x0000000507077223 */ /* 0x180fe200000108a1 */
[-CC-:B------:R-:W-:Y:S01]  /*a330*/  FFMA.FTZ R12, R12, R5.reuse, -R161.reuse ;  /* 0x000000050c0c7223 */ /* 0x180fe200000108a1 */
[-CC-:B------:R-:W-:Y:S01]  /*a340*/  FFMA.FTZ R184, R184, R5.reuse, -R161.reuse ;  /* 0x00000005b8b87223 */ /* 0x180fe200000108a1 */
[--C-:B------:R-:W-:Y:S01]  /*a350*/  FFMA.FTZ R182, R182, R5, -R161.reuse ;  /* 0x00000005b6b67223 */ /* 0x100fe200000108a1 */
[----:B0-----:R-:W-:Y:S01]  /*a360*/  FMNMX.FTZ R11, R40, R33, !PT ;  /* 0x00000021280b7209 */ /* 0x001fe20007810000 */
[-C--:B------:R-:W-:Y:S01]  /*a370*/  FFMA.FTZ R177, R177, R5.reuse, -R161 ;  /* 0x00000005b1b17223 */ /* 0x080fe200000108a1 */
[----:B------:R-:W-:Y:S01]  /*a380*/  MUFU.EX2 R33, R30 ;  /* 0x0000001e00217308 */ /* 0x000fe20000000800 */
[----:B--2---:R-:W-:Y:S01]  /*a390*/  VIADD R8, R3, 0x32440 ;  /* 0x0003244003087836 */ /* 0x004fe20000000000 */
        /* <DEDUP_REMOVED lines=8> */
[----:B------:R0:W-:Y:S01]  /*a420*/  MUFU.EX2 R201, R24 ;  /* 0x0000001800c97308 */ /* 0x0001e20000000800 */
[----:B------:R-:W-:Y:S01]  /*a430*/  FFMA.FTZ R31, R31, R5, -R162 ;  /* 0x000000051f1f7223 */ /* 0x000fe200000108a2 */
[----:B-1----:R-:W-:Y:S01]  /*a440*/  PRMT R9, R190, 0x654, R8 ;  /* 0x00000654be097816 */ /* 0x002fe20000000008 */
[----:B------:R-:W-:-:S02]  /*a450*/  IMAD R8, R205, 0xc00, R20 ;  /* 0x00000c00cd087824 */ /* 0x000fc400078e0214 */
[-CC-:B------:R-:W-:Y:S01]  /*a460*/  FFMA.FTZ R35, R35, R5.reuse, -R162.reuse ;  /* 0x0000000523237223 */ /* 0x180fe200000108a2 */
[-CC-:B------:R-:W-:Y:S01]  /*a470*/  FFMA.FTZ R29, R29, R5.reuse, -R162.reuse ;  /* 0x000000051d1d7223 */ /* 0x180fe200000108a2 */
[----:B------:R1:W-:Y:S01]  /*a480*/  SYNCS.ARRIVE.TRANS64.RED.A1T0 RZ, [R9+URZ], RZ ;  /* 0x000000ff09ff79a7 */ /* 0x0003e2000810043f */
[-CC-:B------:R-:W-:Y:S01]  /*a490*/  FFMA.FTZ R164, R39, R5.reuse, -R162.reuse ;  /* 0x0000000527a47223 */ /* 0x180fe200000108a2 */
[----:B------:R2:W4:Y:S01]  /*a4a0*/  MUFU.EX2 R30, R27 ;  /* 0x0000001b001e7308 */ /* 0x0005220000000800 */
[C---:B0-----:R-:W-:Y:S01]  /*a4b0*/  VIADD R24, R8.reuse, 0x100 ;  /* 0x0000010008187836 */ /* 0x041fe20000000000 */
[----:B------:R-:W-:Y:S01]  /*a4c0*/  R2UR UR6, R8 ;  /* 0x00000000080672ca */ /* 0x000fe200000e0000 */
[-CC-:B------:R-:W-:Y:S01]  /*a4d0*/  FFMA.FTZ R166, R166, R5.reuse, -R162.reuse ;  /* 0x00000005a6a67223 */ /* 0x180fe200000108a2 */
[-CC-:B------:R-:W-:Y:S01]  /*a4e0*/  FFMA.FTZ R158, R158, R5.reuse, -R162.reuse ;  /* 0x000000059e9e7223 */ /* 0x180fe200000108a2 */
[-CC-:B------:R-:W-:Y:S01]  /*a4f0*/  FFMA.FTZ R156, R156, R5.reuse, -R162.reuse ;  /* 0x000000059c9c7223 */ /* 0x180fe200000108a2 */
[----:B-1----:R-:W-:Y:S01]  /*a500*/  MOV R9, 0x40000040 ;  /* 0x4000004000097802 */ /* 0x002fe20000000f00 */
[-C--:B------:R-:W-:Y:S01]  /*a510*/  FFMA.FTZ R10, R13, R5.reuse, -R162 ;  /* 0x000000050d0a7223 */ /* 0x080fe200000108a2 */
[----:B------:R0:W1:Y:S01]  /*a520*/  MUFU.EX2 R203, R25 ;  /* 0x0000001900cb7308 */ /* 0x0000620000000800 */
[----:B------:R-:W-:Y:S01]  /*a530*/  R2UR UR14, R24 ;  /* 0x00000000180e72ca */ /* 0x000fe200000e0000 */
[----:B--2---:R-:W-:Y:S01]  /*a540*/  IMAD.MOV.U32 R27, RZ, RZ, 0x40000040 ;  /* 0x40000040ff1b7424 */ /* 0x004fe200078e00ff */
[----:B------:R-:W-:Y:S01]  /*a550*/  R2UR UR7, R9 ;  /* 0x00000000090772ca */ /* 0x000fe200000e0000 */
[----:B---3--:R-:W-:Y:S01]  /*a560*/  FADD.FTZ R9, R200, R37 ;  /* 0x00000025c8097221 */ /* 0x008fe20000010000 */
[----:B------:R-:W-:Y:S01]  /*a570*/  VIADD R24, R8, 0x200 ;  /* 0x0000020008187836 */ /* 0x000fe20000000000 */
[----:B------:R-:W-:Y:S01]  /*a580*/  F2FP.F16.F32.PACK_AB R200, R37, R200 ;  /* 0x000000c825c8723e */ /* 0x000fe200000000ff */
[-C--:B------:R-:W-:Y:S01]  /*a590*/  FFMA.FTZ R13, R14, R5.reuse, -R161 ;  /* 0x000000050e0d7223 */ /* 0x080fe200000108a1 */
[----:B------:R2:W3:Y:S01]  /*a5a0*/  MUFU.EX2 R41, R26 ;  /* 0x0000001a00297308 */ /* 0x0004e20000000800 */
[----:B----4-:R-:W-:Y:S01]  /*a5b0*/  FADD.FTZ R40, R201, R30 ;  /* 0x0000001ec9287221 */ /* 0x010fe20000010000 */
[----:B------:R-:W-:Y:S01]  /*a5c0*/  FADD.FTZ R42, R28, R9 ;  /* 0x000000091c2a7221 */ /* 0x000fe20000010000 */
[C---:B------:R-:W-:Y:S01]  /*a5d0*/  R2UR UR11, R27.reuse ;  /* 0x000000001b0b72ca */ /* 0x040fe200000e0000 */
[----:B0-----:R-:W-:Y:S01]  /*a5e0*/  IMAD.MOV.U32 R25, RZ, RZ, 0x40000040 ;  /* 0x40000040ff197424 */ /* 0x001fe200078e00ff */
[----:B------:R-:W-:Y:S01]  /*a5f0*/  R2UR UR19, R27 ;  /* 0x000000001b1372ca */ /* 0x000fe200000e0000 */
[----:B------:R-:W-:Y:S01]  /*a600*/  FFMA.FTZ R14, R4, R5, -R161 ;  /* 0x00000005040e7223 */ /* 0x000fe200000108a1 */
[----:B------:R-:W-:Y:S01]  /*a610*/  R2UR UR22, R24 ;  /* 0x00000000181672ca */ /* 0x000fe200000e0000 */
[----:B------:R-:W0:Y:S01]  /*a620*/  MUFU.EX2 R34, R73 ;  /* 0x0000004900227308 */ /* 0x000e220000000800 */
[----:B--2---:R-:W-:-:S02]  /*a630*/  VIADD R26, R8, 0x80 ;  /* 0x00000080081a7836 */ /* 0x004fc40000000000 */
[----:B-1----:R-:W-:Y:S01]  /*a640*/  FADD.FTZ R9, R203, R40 ;  /* 0x00000028cb097221 */ /* 0x002fe20000010000 */
[C---:B------:R-:W-:Y:S01]  /*a650*/  R2UR UR15, R25.reuse ;  /* 0x00000000190f72ca */ /* 0x040fe200000e0000 */
[-CC-:B------:R-:W-:Y:S01]  /*a660*/  FFMA.FTZ R170, R170, R5.reuse, -R162.reuse ;  /* 0x00000005aaaa7223 */ /* 0x180fe200000108a2 */
[----:B------:R-:W-:Y:S01]  /*a670*/  R2UR UR23, R25 ;  /* 0x00000000191772ca */ /* 0x000fe200000e0000 */
[-C--:B------:R-:W-:Y:S01]  /*a680*/  FFMA.FTZ R169, R169, R5.reuse, -R162 ;  /* 0x00000005a9a97223 */ /* 0x080fe200000108a2 */
[----:B------:R-:W-:Y:S01]  /*a690*/  R2UR UR10, R26 ;  /* 0x000000001a0a72ca */ /* 0x000fe200000e0000 */
[----:B------:R-:W1:Y:S01]  /*a6a0*/  MUFU.EX2 R32, R32 ;  /* 0x0000002000207308 */ /* 0x000e620000000800 */
[----:B------:R-:W-:Y:S02]  /*a6b0*/  VIADD R26, R8, 0x180 ;  /* 0x00000180081a7836 */ /* 0x000fe40000000000 */
[C---:B---3--:R-:W-:Y:S01]  /*a6c0*/  FADD.FTZ R27, R41.reuse, R42 ;  /* 0x0000002a291b7221 */ /* 0x048fe20000010000 */
[----:B------:R-:W-:Y:S01]  /*a6d0*/  F2FP.F16.F32.PACK_AB R202, R41, R28 ;  /* 0x0000001c29ca723e */ /* 0x000fe200000000ff */
[--C-:B------:R-:W-:Y:S01]  /*a6e0*/  FFMA.FTZ R168, R168, R5, -R162.reuse ;  /* 0x00000005a8a87223 */ /* 0x100fe200000108a2 */
[----:B------:R-:W-:Y:S01]  /*a6f0*/  F2FP.F16.F32.PACK_AB R201, R30, R201 ;  /* 0x000000c91ec9723e */ /* 0x000fe200000000ff */
[----:B------:R-:W-:Y:S01]  /*a700*/  FFMA.FTZ R4, R171, R5, -R162 ;  /* 0x00000005ab047223 */ /* 0x000fe200000108a2 */
[----:B------:R-:W-:Y:S01]  /*a710*/  R2UR UR18, R26 ;  /* 0x000000001a1272ca */ /* 0x000fe200000e0000 */
[----:B------:R-:W2:Y:S01]  /*a720*/  MUFU.EX2 R31, R31 ;  /* 0x0000001f001f7308 */ /* 0x000ea20000000800 */
[C---:B0-----:R-:W-:Y:S01]  /*a730*/  FADD.FTZ R24, R34.reuse, R9 ;  /* 0x0000000922187221 */ /* 0x041fe20000010000 */
[----:B------:R-:W-:Y:S01]  /*a740*/  F2FP.F16.F32.PACK_AB R203, R34, R203 ;  /* 0x000000cb22cb723e */ /* 0x000fe200000000ff */
[----:B------:R-:W-:-:S02]  /*a750*/  VIADD R8, R8, 0x280 ;  /* 0x0000028008087836 */ /* 0x000fc40000000000 */
[-CC-:B------:R-:W-:Y:S01]  /*a760*/  FFMA.FTZ R171, R183, R5.reuse, -R162.reuse ;  /* 0x00000005b7ab7223 */ /* 0x180fe200000108a2 */
[-CC-:B------:R-:W-:Y:S01]  /*a770*/  FFMA.FTZ R175, R175, R5.reuse, -R162.reuse ;  /* 0x00000005afaf7223 */ /* 0x180fe200000108a2 */
[-CC-:B------:R-:W-:Y:S01]  /*a780*/  FFMA.FTZ R174, R174, R5.reuse, -R162.reuse ;  /* 0x00000005aeae7223 */ /* 0x180fe200000108a2 */
[-CC-:B------:R-:W-:Y:S01]  /*a790*/  FFMA.FTZ R173, R173, R5.reuse, -R162.reuse ;  /* 0x00000005adad7223 */ /* 0x180fe200000108a2 */
[----:B------:R-:W0:Y:S01]  /*a7a0*/  MUFU.EX2 R38, R35 ;  /* 0x0000002300267308 */ /* 0x000e220000000800 */
[----:B-1----:R-:W-:Y:S01]  /*a7b0*/  FADD.FTZ R26, R32, R27 ;  /* 0x0000001b201a7221 */ /* 0x002fe20000010000 */
[----:B------:R-:W-:Y:S01]  /*a7c0*/  F2FP.F16.F32.PACK_AB R152, R33, R32 ;  /* 0x000000202198723e */ /* 0x000fe200000000ff */
[-CC-:B------:R-:W-:Y:S01]  /*a7d0*/  FFMA.FTZ R159, R159, R5.reuse, -R162.reuse ;  /* 0x000000059f9f7223 */ /* 0x180fe200000108a2 */
[----:B------:R-:W-:Y:S01]  /*a7e0*/  FFMA.FTZ R160, R160, R5, -R162 ;  /* 0x00000005a0a07223 */ /* 0x000fe200000108a2 */
        /* <DEDUP_REMOVED lines=9> */
[C---:B--2---:R-:W-:Y:S01]  /*a880*/  F2FP.F16.F32.PACK_AB R154, R165.reuse, R36 ;  /* 0x00000024a59a723e */ /* 0x044fe200000000ff */
[----:B------:R-:W-:Y:S01]  /*a890*/  FADD.FTZ R165, R165, R9 ;  /* 0x00000009a5a57221 */ /* 0x000fe20000010000 */
[----:B------:R-:W-:-:S05]  /*a8a0*/  IMAD.MOV.U32 R9, RZ, RZ, 0x40000040 ;  /* 0x40000040ff097424 */ /* 0x000fca00078e00ff */
[----:B------:R-:W2:Y:S01]  /*a8b0*/  MUFU.EX2 R167, R167 ;  /* 0x000000a700a77308 */ /* 0x000ea20000000800 */
[----:B0-----:R-:W-:-:S07]  /*a8c0*/  FADD.FTZ R187, R29, R24 ;  /* 0x000000181dbb7221 */ /* 0x001fce0000010000 */
[----:B------:R-:W0:Y:S01]  /*a8d0*/  MUFU.EX2 R157, R157 ;  /* 0x0000009d009d7308 */ /* 0x000e220000000800 */
[C---:B-1----:R-:W-:Y:S01]  /*a8e0*/  F2FP.F16.F32.PACK_AB R155, R164.reuse, R29 ;  /* 0x0000001da49b723e */ /* 0x042fe200000000ff */
[----:B------:R-:W-:Y:S01]  /*a8f0*/  FADD.FTZ R187, R164, R187 ;  /* 0x000000bba4bb7221 */ /* 0x000fe20000010000 */
[----:B------:R-:W-:-:S05]  /*a900*/  FFMA.FTZ R164, R178, R5, -R161 ;  /* 0x00000005b2a47223 */ /* 0x000fca00000108a1 */
[----:B------:R-:W-:Y:S01]  /*a910*/  MUFU.EX2 R15, R15 ;  /* 0x0000000f000f7308 */ /* 0x000fe20000000800 */
[----:B--2---:R-:W-:Y:S01]  /*a920*/  FADD.FTZ R186, R167, R165 ;  /* 0x000000a5a7ba7221 */ /* 0x004fe20000010000 */
[-C--:B------:R-:W-:Y:S01]  /*a930*/  FFMA.FTZ R165, R172, R5.reuse, -R161 ;  /* 0x00000005aca57223 */ /* 0x080fe200000108a1 */
[----:B------:R-:W-:-:S05]  /*a940*/  FFMA.FTZ R172, R179, R5, -R162 ;  /* 0x00000005b3ac7223 */ /* 0x000fca00000108a2 */
[----:B------:R-:W-:Y:S08]  /*a950*/  MUFU.EX2 R163, R163 ;  /* 0x000000a300a37308 */ /* 0x000ff00000000800 */
[----:B------:R-:W-:Y:S08]  /*a960*/  MUFU.EX2 R166, R166 ;  /* 0x000000a600a67308 */ /* 0x000ff00000000800 */
[----:B------:R-:W1:Y:S08]  /*a970*/  MUFU.EX2 R158, R158 ;  /* 0x0000009e009e7308 */ /* 0x000e700000000800 */
[----:B------:R-:W-:Y:S08]  /*a980*/  MUFU.EX2 R156, R156 ;  /* 0x0000009c009c7308 */ /* 0x000ff00000000800 */
[----:B------:R-:W2:Y:S08]  /*a990*/  MUFU.EX2 R10, R10 ;  /* 0x0000000a000a7308 */ /* 0x000eb00000000800 */
[----:B------:R-:W-:Y:S08]  /*a9a0*/  MUFU.EX2 R13, R13 ;  /* 0x0000000d000d7308 */ /* 0x000ff00000000800 */
[----:B------:R-:W-:Y:S08]  /*a9b0*/  MUFU.EX2 R14, R14 ;  /* 0x0000000e000e7308 */ /* 0x000ff00000000800 */
[----:B------:R-:W-:Y:S08]  /*a9c0*/  MUFU.EX2 R7, R7 ;  /* 0x0000000700077308 */ /* 0x000ff00000000800 */
[----:B------:R-:W-:Y:S08]  /*a9d0*/  MUFU.EX2 R12, R12 ;  /* 0x0000000c000c7308 */ /* 0x000ff00000000800 */
[----:B------:R-:W3:Y:S08]  /*a9e0*/  MUFU.EX2 R170, R170 ;  /* 0x000000aa00aa7308 */ /* 0x000ef00000000800 */
[----:B------:R-:W4:Y:S08]  /*a9f0*/  MUFU.EX2 R169, R169 ;  /* 0x000000a900a97308 */ /* 0x000f300000000800 */
[----:B------:R-:W-:Y:S08]  /*aa00*/  MUFU.EX2 R168, R168 ;  /* 0x000000a800a87308 */ /* 0x000ff00000000800 */
[----:B------:R-:W5:Y:S08]  /*aa10*/  MUFU.EX2 R4, R4 ;  /* 0x0000000400047308 */ /* 0x000f700000000800 */
[----:B------:R-:W-:Y:S08]  /*aa20*/  MUFU.EX2 R164, R164 ;  /* 0x000000a400a47308 */ /* 0x000ff00000000800 */
        /* <DEDUP_REMOVED lines=9> */
[----:B------:R-:W-:Y:S01]  /*aac0*/  MUFU.EX2 R160, R160 ;  /* 0x000000a000a07308 */ /* 0x000fe20000000800 */
[----:B------:R0:W-:Y:S06]  /*aad0*/  BAR.SYNC.DEFER_BLOCKING R72, 0x100 ;  /* 0x000400480000751d */ /* 0x0001ec0000010000 */
[----:B0-----:R-:W-:-:S06]  /*aae0*/  WARPGROUP.ARRIVE ;  /* 0x00000000000079c5 */ /* 0x001fcc0000000000 */
[----:B------:R-:W-:Y:S01]  /*aaf0*/  HGMMA.64x256x16.F32 R24, R200, gdesc[UR4].tnspB, RZ, !UPT, gsb0 ;  /* 0x43e00004c8187df0 */ /* 0x000fe2000c0008ff */
[----:B------:R-:W-:Y:S01]  /*ab00*/  R2UR UR6, R8 ;  /* 0x00000000080672ca */ /* 0x000fe200000e0000 */
[-CC-:B------:R-:W-:Y:S01]  /*ab10*/  FFMA.FTZ R8, R181, R5.reuse, -R161.reuse ;  /* 0x00000005b5087223 */ /* 0x180fe200000108a1 */
[----:B------:R-:W-:Y:S01]  /*ab20*/  R2UR UR7, R9 ;  /* 0x00000000090772ca */ /* 0x000fe200000e0000 */
[-CC-:B------:R-:W-:Y:S01]  /*ab30*/  FFMA.FTZ R9, R180, R5.reuse, -R161.reuse ;  /* 0x00000005b4097223 */ /* 0x180fe200000108a1 */
[----:B------:R-:W-:-:S03]  /*ab40*/  FFMA.FTZ R161, R176, R5, -R161 ;  /* 0x00000005b0a17223 */ /* 0x000fc600000108a1 */
[----:B------:R-:W-:Y:S08]  /*ab50*/  MUFU.EX2 R8, R8 ;  /* 0x0000000800087308 */ /* 0x000ff00000000800 */
[----:B------:R-:W-:Y:S08]  /*ab60*/  MUFU.EX2 R9, R9 ;  /* 0x0000000900097308 */ /* 0x000ff00000000800 */
[----:B------:R-:W-:Y:S01]  /*ab70*/  MUFU.EX2 R161, R161 ;  /* 0x000000a100a17308 */ /* 0x000fe20000000800 */
[----:B------:R-:W-:-:S02]  /*ab80*/  WARPGROUP.DEPBAR.LE gsb0, 0x0 ;  /* 0x00008000000079c5 */ /* 0x000fc40000010000 */
[----:B------:R-:W-:-:S06]  /*ab90*/  WARPGROUP.ARRIVE ;  /* 0x00000000000079c5 */ /* 0x000fcc0000000000 */
[----:B------:R-:W-:Y:S03]  /*aba0*/  HGMMA.64x256x16.F32 R24, R152, gdesc[UR8].tnspB, R24, gsb0 ;  /* 0x43e0000898187df0 */ /* 0x000fe60008000818 */
[----:B------:R-:W-:Y:S02]  /*abb0*/  WARPGROUP.DEPBAR.LE gsb0, 0x0 ;  /* 0x00008000000079c5 */ /* 0x000fe40000010000 */
[----:B------:R-:W-:Y:S01]  /*abc0*/  F2FP.F16.F32.PACK_AB R152, R157, R167 ;  /* 0x000000a79d98723e */ /* 0x000fe200000000ff */
[----:B------:R-:W-:Y:S01]  /*abd0*/  FFMA.FTZ R167, R185, R5, -R162 ;  /* 0x00000005b9a77223 */ /* 0x000fe200000108a2 */
[----:B-1----:R-:W-:Y:S01]  /*abe0*/  F2FP.F16.F32.PACK_AB R153, R158, R166 ;  /* 0x000000a69e99723e */ /* 0x002fe200000000ff */
[----:B------:R-:W-:Y:S01]  /*abf0*/  FADD.FTZ R166, R166, R187 ;  /* 0x000000bba6a67221 */ /* 0x000fe20000010000 */
[----:B------:R-:W-:Y:S02]  /*ac00*/  F2FP.F16.F32.PACK_AB R154, R163, R15 ;  /* 0x0000000fa39a723e */ /* 0x000fe400000000ff */
[----:B--2---:R-:W-:Y:S01]  /*ac10*/  F2FP.F16.F32.PACK_AB R155, R10, R156 ;  /* 0x0000009c0a9b723e */ /* 0x004fe200000000ff */
[----:B------:R-:W0:Y:S01]  /*ac20*/  MUFU.EX2 R167, R167 ;  /* 0x000000a700a77308 */ /* 0x000e220000000800 */
[----:B------:R-:W-:-:S02]  /*ac30*/  FADD.FTZ R166, R158, R166 ;  /* 0x000000a69ea67221 */ /* 0x000fc40000010000 */
[----:B------:R-:W-:Y:S02]  /*ac40*/  WARPGROUP.ARRIVE ;  /* 0x00000000000079c5 */ /* 0x000fe40000000000 */
[----:B------:R-:W-:-:S11]  /*ac50*/  FADD.FTZ R166, R156, R166 ;  /* 0x000000a69ca67221 */ /* 0x000fd60000010000 */
[----:B------:R-:W-:Y:S01]  /*ac60*/  HGMMA.64x256x16.F32 R24, R152, gdesc[UR12].tnspB, R24, gsb0 ;  /* 0x43e0000c98187df0 */ /* 0x000fe20008000818 */
[----:B------:R-:W-:-:S04]  /*ac70*/  FADD.FTZ R166, R10, R166 ;  /* 0x000000a60aa67221 */ /* 0x000fc80000010000 */
[----:B---3--:R-:W-:-:S04]  /*ac80*/  FADD.FTZ R166, R170, R166 ;  /* 0x000000a6aaa67221 */ /* 0x008fc80000010000 */
[C---:B----4-:R-:W-:Y:S01]  /*ac90*/  FADD.FTZ R166, R169.reuse, R166 ;  /* 0x000000a6a9a67221 */ /* 0x050fe20000010000 */
[----:B------:R-:W-:Y:S02]  /*aca0*/  WARPGROUP.DEPBAR.LE gsb0, 0x0 ;  /* 0x00008000000079c5 */ /* 0x000fe40000010000 */
[----:B------:R-:W-:Y:S02]  /*acb0*/  F2FP.F16.F32.PACK_AB R152, R14, R13 ;  /* 0x0000000d0e98723e */ /* 0x000fe400000000ff */
[----:B------:R-:W-:Y:S02]  /*acc0*/  F2FP.F16.F32.PACK_AB R153, R169, R170 ;  /* 0x000000aaa999723e */ /* 0x000fe400000000ff */
[----:B------:R-:W-:Y:S02]  /*acd0*/  F2FP.F16.F32.PACK_AB R154, R12, R7 ;  /* 0x000000070c9a723e */ /* 0x000fe400000000ff */
[----:B-----5:R-:W-:Y:S01]  /*ace0*/  F2FP.F16.F32.PACK_AB R155, R4, R168 ;  /* 0x000000a8049b723e */ /* 0x020fe200000000ff */
[----:B------:R-:W-:-:S03]  /*acf0*/  FADD.FTZ R168, R168, R166 ;  /* 0x000000a6a8a87221 */ /* 0x000fc60000010000 */
[----:B------:R-:W-:Y:S01]  /*ad00*/  WARPGROUP.ARRIVE ;  /* 0x00000000000079c5 */ /* 0x000fe20000000000 */
[----:B------:R-:W-:-:S04]  /*ad10*/  FADD.FTZ R168, R4, R168 ;  /* 0x000000a804a87221 */ /* 0x000fc80000010000 */
[----:B0-----:R-:W-:Y:S01]  /*ad20*/  FADD.FTZ R168, R167, R168 ;  /* 0x000000a8a7a87221 */ /* 0x001fe20000010000 */
[----:B------:R-:W-:Y:S03]  /*ad30*/  HGMMA.64x256x16.F32 R24, R152, gdesc[UR16].tnspB, R24, gsb0 ;  /* 0x43e0001098187df0 */ /* 0x000fe60008000818 */
[----:B------:R-:W-:-:S04]  /*ad40*/  FADD.FTZ R168, R171, R168 ;  /* 0x000000a8aba87221 */ /* 0x000fc80000010000 */
[----:B------:R-:W-:Y:S01]  /*ad50*/  FADD.FTZ R168, R172, R168 ;  /* 0x000000a8aca87221 */ /* 0x000fe20000010000 */
[----:B------:R-:W-:Y:S02]  /*ad60*/  WARPGROUP.DEPBAR.LE gsb0, 0x0 ;  /* 0x00008000000079c5 */ /* 0x000fe40000010000 */
[----:B------:R-:W-:Y:S01]  /*ad70*/  FADD.FTZ R152, R157, R186 ;  /* 0x000000ba9d987221 */ /* 0x000fe20000010000 */
[----:B------:R-:W-:Y:S01]  /*ad80*/  F2FP.F16.F32.PACK_AB R153, R171, R167 ;  /* 0x000000a7ab99723e */ /* 0x000fe200000000ff */
[----:B------:R-:W0:Y:S01]  /*ad90*/  MUFU.EX2 R157, R175 ;  /* 0x000000af009d7308 */ /* 0x000e220000000800 */
[----:B------:R-:W-:Y:S01]  /*ada0*/  F2FP.F16.F32.PACK_AB R154, R165, R164 ;  /* 0x000000a4a59a723e */ /* 0x000fe200000000ff */
[----:B------:R-:W-:-:S04]  /*adb0*/  FADD.FTZ R152, R15, R152 ;  /* 0x000000980f987221 */ /* 0x000fc80000010000 */
[----:B------:R-:W-:Y:S01]  /*adc0*/  FADD.FTZ R163, R163, R152 ;  /* 0x00000098a3a37221 */ /* 0x000fe20000010000 */
[----:B------:R-:W-:-:S03]  /*add0*/  F2FP.F16.F32.PACK_AB R152, R9, R8 ;  /* 0x000000080998723e */ /* 0x000fc600000000ff */
[----:B------:R-:W-:-:S04]  /*ade0*/  FADD.FTZ R163, R13, R163 ;  /* 0x000000a30da37221 */ /* 0x000fc80000010000 */
[----:B------:R-:W-:Y:S01]  /*adf0*/  FADD.FTZ R163, R14, R163 ;  /* 0x000000a30ea37221 */ /* 0x000fe20000010000 */
[----:B0-----:R-:W-:-:S03]  /*ae00*/  F2FP.F16.F32.PACK_AB R155, R157, R172 ;  /* 0x000000ac9d9b723e */ /* 0x001fc600000000ff */
[----:B------:R-:W-:Y:S01]  /*ae10*/  FADD.FTZ R163, R7, R163 ;  /* 0x000000a307a37221 */ /* 0x000fe20000010000 */
[----:B------:R-:W-:Y:S01]  /*ae20*/  FADD.FTZ R157, R157, R168 ;  /* 0x000000a89d9d7221 */ /* 0x000fe20000010000 */
[----:B------:R-:W-:Y:S02]  /*ae30*/  WARPGROUP.ARRIVE ;  /* 0x00000000000079c5 */ /* 0x000fe40000000000 */
[----:B------:R-:W-:-:S04]  /*ae40*/  FADD.FTZ R12, R12, R163 ;  /* 0x000000a30c0c7221 */ /* 0x000fc80000010000 */
[----:B------:R-:W-:Y:S01]  /*ae50*/  FADD.FTZ R12, R8, R12 ;  /* 0x0000000c080c7221 */ /* 0x000fe20000010000 */
[----:B------:R-:W-:Y:S03]  /*ae60*/  HGMMA.64x256x16.F32 R24, R152, gdesc[UR20].tnspB, R24, gsb0 ;  /* 0x43e0001498187df0 */ /* 0x000fe60008000818 */
[----:B------:R-:W-:-:S04]  /*ae70*/  FADD.FTZ R12, R9, R12 ;  /* 0x0000000c090c7221 */ /* 0x000fc80000010000 */
[----:B------:R-:W-:-:S04]  /*ae80*/  FADD.FTZ R12, R164, R12 ;  /* 0x0000000ca40c7221 */ /* 0x000fc80000010000 */
[----:B------:R-:W-:-:S04]  /*ae90*/  FADD.FTZ R165, R165, R12 ;  /* 0x0000000ca5a57221 */ /* 0x000fc80000010000 */
[----:B------:R-:W-:Y:S01]  /*aea0*/  FADD.FTZ R165, R184, R165 ;  /* 0x000000a5b8a57221 */ /* 0x000fe20000010000 */
[----:B------:R-:W-:Y:S02]  /*aeb0*/  WARPGROUP.DEPBAR.LE gsb0, 0x0 ;  /* 0x00008000000079c5 */ /* 0x000fe40000010000 */
[C---:B------:R-:W-:Y:S01]  /*aec0*/  F2FP.F16.F32.PACK_AB R152, R182.reuse, R184 ;  /* 0x000000b8b698723e */ /* 0x040fe200000000ff */
        /* <DEDUP_REMOVED lines=9> */
[----:B------:R-:W-:-:S04]  /*af60*/  FADD.FTZ R159, R159, R174 ;  /* 0x000000ae9f9f7221 */ /* 0x000fc80000010000 */
[----:B------:R-:W-:Y:S01]  /*af70*/  FADD.FTZ R8, R160, R159 ;  /* 0x0000009fa0087221 */ /* 0x000fe20000010000 */
[----:B------:R-:W-:Y:S03]  /*af80*/  HGMMA.64x256x16.F32 R24, R152, gdesc[UR4].tnspB, R24, gsb0 ;  /* 0x43e0000498187df0 */ /* 0x000fe60008000818 */
[----:B------:R-:W-:Y:S02]  /*af90*/  WARPGROUP.DEPBAR.LE gsb0, 0x0 ;  /* 0x00008000000079c5 */ /* 0x000fe40000010000 */
[----:B------:R-:W-:Y:S05]  /*afa0*/  @!P0 BRA `(.L_x_10526) ;  /* 0x0000000000048947 */ /* 0x000fea0003800000 */
[----:B------:R-:W-:Y:S01]  /*afb0*/  BPT.TRAP 0x1 ;  /* 0x000000040000795c */ /* 0x000fe20000300000 */
.L_x_10526:
[----:B------:R-:W-:Y:S02]  /*afc0*/  ISETP.GE.AND P1, PT, R188, 0x61, PT ;  /* 0x00000061bc00780c */ /* 0x000fe40003f26270 */
[----:B------:R-:W-:-:S04]  /*afd0*/  IADD3 R3, R3, 0x32460, RZ ;  /* 0x0003246003037810 */ /* 0x000fc80007ffe0ff */
[----:B------:R-:W-:-:S04]  /*afe0*/  PRMT R3, R190, 0x654, R3 ;  /* 0x00000654be037816 */ /* 0x000fc80000000003 */
[----:B------:R0:W-:Y:S03]  /*aff0*/  SYNCS.ARRIVE.TRANS64.RED.A1T0 RZ, [R3+URZ], RZ ;  /* 0x000000ff03ff79a7 */ /* 0x0001e6000810043f */
[----:B------:R-:W-:Y:S05]  /*b000*/  @!P1 BRA `(.L_x_10527) ;  /* 0x0000002400ec9947 */ /* 0x000fea0003800000 */
[----:B------:R-:W-:Y:S02]  /*b010*/  VIADD R4, R189, 0xfffffffe ;  /* 0xfffffffebd047836 */ /* 0x000fe40000000000 */
[----:B------:R-:W-:Y:S02]  /*b020*/  IMAD.MOV.U32 R9, RZ, RZ, R11 ;  /* 0x000000ffff097224 */ /* 0x000fe400078e000b */
[----:B------:R-:W-:-:S07]  /*b030*/  IMAD.MOV.U32 R10, RZ, RZ, R6 ;  /* 0x000000ffff0a7224 */ /* 0x000fce00078e0006 */
.L_x_10538:
[----:B------:R-:W-:Y:S01]  /*b040*/  VIADD R205, R205, 0x1 ;  /* 0x00000001cdcd7836 */ /* 0x000fe20000000000 */
[----:B------:R-:W-:Y:S05]  /*b050*/  YIELD ;  /* 0x0000000000007946 */ /* 0x000fea0003800000 */
[----:B------:R-:W-:Y:S02]  /*b060*/  ISETP.NE.AND P2, PT, R205, 0x2, PT ;  /* 0x00000002cd00780c */ /* 0x000fe40003f45270 */
[C---:B------:R-:W-:Y:S01]  /*b070*/  ISETP.GT.AND P1, PT, R4.reuse, RZ, PT ;  /* 0x000000ff0400720c */ /* 0x040fe20003f24270 */
[----:B------:R-:W-:Y:S01]  /*b080*/  VIADD R4, R4, 0xffffffff ;  /* 0xffffffff04047836 */ /* 0x000fe20000000000 */
[----:B01----:R-:W-:-:S02]  /*b090*/  SEL R3, RZ, 0x1, P2 ;  /* 0x00000001ff037807 */ /* 0x003fc40001000000 */
[----:B------:R-:W-:Y:S02]  /*b0a0*/  SEL R205, R205, RZ, P2 ;  /* 0x000000ffcdcd7207 */ /* 0x000fe40001000000 */
[----:B------:R-:W-:Y:S01]  /*b0b0*/  LOP3.LUT R216, R216, R3, RZ, 0x3c, !PT ;  /* 0x00000003d8d87212 */ /* 0x000fe200078e3cff */
[----:B------:R-:W-:Y:S06]  /*b0c0*/  @!P0 BRA `(.L_x_10528) ;  /* 0x0000000000048947 */ /* 0x000fec0003800000 */
[----:B------:R-:W-:Y:S01]  /*b0d0*/  BPT.TRAP 0x1 ;  /* 0x000000040000795c */ /* 0x000fe20000300000 */
.L_x_10528:
[----:B------:R-:W-:Y:S01]  /*b0e0*/  IMAD R3, R205, 0x8, R19 ;  /* 0x00000008cd037824 */ /* 0x000fe200078e0213 */
[----:B------:R-:W-:-:S04]  /*b0f0*/  SHF.L.U32 R0, R216, 0x1f, RZ ;  /* 0x0000001fd8007819 */ /* 0x000fc800000006ff */
[----:B------:R0:W1:Y:S01]  /*b100*/  SYNCS.PHASECHK.TRANS64.TRYWAIT P2, [R3+URZ+0x32430], R0 ;  /* 0x03243000030075a7 */ /* 0x000062000804017f */
[----:B------:R-:W-:Y:S05]  /*b110*/  @!P0 BRA `(.L_x_10529) ;  /* 0x0000000000048947 */ /* 0x000fea0003800000 */
[----:B------:R-:W-:Y:S01]  /*b120*/  BPT.TRAP 0x1 ;  /* 0x000000040000795c */ /* 0x000fe20000300000 */
.L_x_10529:
[----:B------:R-:W-:Y:S02]  /*b130*/  IMAD R152, R205, 0x300, R21 ;  /* 0x00000300cd987824 */ /* 0x000fe400078e0215 */
[----:B------:R-:W-:Y:S01]  /*b140*/  IMAD.MOV.U32 R153, RZ, RZ, 0x40000040 ;  /* 0x40000040ff997424 */ /* 0x000fe200078e00ff */
[----:B-1----:R-:W-:Y:S06]  /*b150*/  @P2 BRA `(.L_x_10530) ;  /* 0x0000000000082947 */ /* 0x002fec0003800000 */
[----:B------:R-:W1:Y:S02]  /*b160*/  SYNCS.PHASECHK.TRANS64.TRYWAIT P2, [R3+URZ+0x32430], R0 ;  /* 0x03243000030075a7 */ /* 0x000e64000804017f */
[----:B-1----:R-:W-:Y:S05]  /*b170*/  @!P2 BRA `(.L_x_10531) ;  /* 0x000000e00060a947 */ /* 0x002fea0003800000 */
.L_x_10530:
[----:B------:R-:W2:Y:S01]  /*b180*/  LDL.64 R154, [R1+0x50] ;  /* 0x00005000019a7983 */ /* 0x000ea20000100a00 */
[----:B------:R-:W-:Y:S01]  /*b190*/  IADD3 R14, R152, 0x2, RZ ;  /* 0x00000002980e7810 */ /* 0x000fe20007ffe0ff */
[----:B------:R-:W-:Y:S01]  /*b1a0*/  IMAD.MOV.U32 R15, RZ, RZ, 0x40000040 ;  /* 0x40000040ff0f7424 */ /* 0x000fe200078e00ff */
[----:B------:R-:W-:Y:S05]  /*b1b0*/  WARPSYNC.ALL ;  /* 0x0000000000007948 */ /* 0x000fea0003800000 */
[----:B------:R-:W-:Y:S01]  /*b1c0*/  R2UR UR14, R14 ;  /* 0x000000000e0e72ca */ /* 0x000fe200000e0000 */
[----:B------:R-:W3:Y:S01]  /*b1d0*/  LDL.64 R202, [R1+0x40] ;  /* 0x0000400001ca7983 */ /* 0x000ee20000100a00 */
[----:B------:R-:W-:-:S03]  /*b1e0*/  R2UR UR15, R15 ;  /* 0x000000000f0f72ca */ /* 0x000fc600000e0000 */
[----:B------:R-:W4:Y:S01]  /*b1f0*/  LDL.64 R14, [R1+0x48] ;  /* 0x00004800010e7983 */ /* 0x000f220000100a00 */
[----:B------:R-:W-:-:S03]  /*b200*/  R2UR UR18, R152 ;  /* 0x00000000981272ca */ /* 0x000fc600000e0000 */
[----:B------:R-:W5:Y:S01]  /*b210*/  LDL.64 R200, [R1+0x38] ;  /* 0x0000380001c87983 */ /* 0x000f620000100a00 */
[----:B------:R-:W-:Y:S01]  /*b220*/  R2UR UR19, R153 ;  /* 0x00000000991372ca */ /* 0x000fe200000e0000 */
[C---:B------:R-:W-:Y:S02]  /*b230*/  VIADD R12, R152.reuse, 0x4 ;  /* 0x00000004980c7836 */ /* 0x040fe40000000000 */
[----:B------:R-:W-:Y:S02]  /*b240*/  VIADD R152, R152, 0x6 ;  /* 0x0000000698987836 */ /* 0x000fe40000000000 */
[----:B------:R-:W-:-:S03]  /*b250*/  IMAD.MOV.U32 R153, RZ, RZ, 0x40000040 ;  /* 0x40000040ff997424 */ /* 0x000fc600078e00ff */
[----:B------:R-:W-:Y:S02]  /*b260*/  R2UR UR6, R152 ;  /* 0x00000000980672ca */ /* 0x000fe400000e0000 */
[----:B------:R-:W-:Y:S01]  /*b270*/  R2UR UR7, R153 ;  /* 0x00000000990772ca */ /* 0x000fe200000e0000 */
[----:B------:R-:W-:Y:S01]  /*b280*/  IMAD.MOV.U32 R13, RZ, RZ, 0x40000040 ;  /* 0x40000040ff0d7424 */ /* 0x000fe200078e00ff */
[----:B------:R-:W-:-:S04]  /*b290*/  R2UR UR10, R12 ;  /* 0x000000000c0a72ca */ /* 0x000fc800000e0000 */
[----:B------:R-:W-:Y:S02]  /*b2a0*/  R2UR UR11, R13 ;  /* 0x000000000d0b72ca */ /* 0x000fe400000e0000 */
[----:B--2---:R-:W-:Y:S02]  /*b2b0*/  R2UR UR16, R154 ;  /* 0x000000009a1072ca */ /* 0x004fe400000e0000 */
[----:B------:R-:W-:Y:S02]  /*b2c0*/  R2UR UR17, R155 ;  /* 0x000000009b1172ca */ /* 0x000fe400000e0000 */
[----:B------:R-:W-:-:S11]  /*b2d0*/  WARPGROUP.ARRIVE ;  /* 0x00000000000079c5 */ /* 0x000fd60000000000 */
[----:B------:R-:W-:Y:S01]  /*b2e0*/  HGMMA.64x96x16.F32 R152, gdesc[UR16], RZ, !UPT, gsb0 ;  /* 0x01600000109879f0 */ /* 0x000fe2000c0008ff */
[----:B----4-:R-:W-:Y:S02]  /*b2f0*/  R2UR UR12, R14 ;  /* 0x000000000e0c72ca */ /* 0x010fe400000e0000 */
[----:B------:R-:W-:Y:S02]  /*b300*/  R2UR UR13, R15 ;  /* 0x000000000f0d72ca */ /* 0x000fe400000e0000 */
[----:B---3--:R-:W-:Y:S02]  /*b310*/  R2UR UR8, R202 ;  /* 0x00000000ca0872ca */ /* 0x008fe400000e0000 */
[----:B------:R-:W-:Y:S01]  /*b320*/  R2UR UR9, R203 ;  /* 0x00000000cb0972ca */ /* 0x000fe200000e0000 */
[----:B------:R-:W-:Y:S02]  /*b330*/  WARPGROUP.DEPBAR.LE gsb0, 0x0 ;  /* 0x00008000000079c5 */ /* 0x000fe40000010000 */
[----:B------:R-:W-:-:S06]  /*b340*/  WARPGROUP.ARRIVE ;  /* 0x00000000000079c5 */ /* 0x000fcc0000000000 */
[----:B------:R-:W-:Y:S01]  /*b350*/  HGMMA.64x96x16.F32 R152, gdesc[UR12], R152, gsb0 ;  /* 0x016000000c9879f0 */ /* 0x000fe20008000898 */
[----:B-----5:R-:W-:Y:S02]  /*b360*/  R2UR UR4, R200 ;  /* 0x00000000c80472ca */ /* 0x020fe400000e0000 */
        /* <DEDUP_REMOVED lines=10> */
.L_x_10532:
[----:B------:R2:W3:Y:S01]  /*b410*/  SYNCS.PHASECHK.TRANS64.TRYWAIT P2, [R3+URZ+0x32450], R0 ;  /* 0x03245000030075a7 */ /* 0x0004e2000804017f */
[----:B------:R-:W-:Y:S05]  /*b420*/  @!P0 BRA `(.L_x_10533) ;  /* 0x0000000000048947 */ /* 0x000fea0003800000 */
[----:B------:R-:W-:Y:S01]  /*b430*/  BPT.TRAP 0x1 ;  /* 0x000000040000795c */ /* 0x000fe20000300000 */
.L_x_10533:
[----:B---3--:R-:W-:Y:S05]  /*b440*/  @P2 BRA `(.L_x_10534) ;  /* 0x0000000000082947 */ /* 0x008fea0003800000 */
[----:B------:R-:W3:Y:S02]  /*b450*/  SYNCS.PHASECHK.TRANS64.TRYWAIT P2, [R3+URZ+0x32450], R0 ;  /* 0x03245000030075a7 */ /* 0x000ee4000804017f */
[----:B---3--:R-:W-:Y:S05]  /*b460*/  @!P2 BRA `(.L_x_10535) ;  /* 0x000000dc00b8a947 */ /* 0x008fea0003800000 */
.L_x_10534:
[----:B------:R-:W4:Y:S04]  /*b470*/  LDL.64 R200, [R1+0x30] ;  /* 0x0000300001c87983 */ /* 0x000f280000100a00 */
[----:B------:R-:W4:Y:S04]  /*b480*/  LDL.64 R202, [R1+0x20] ;  /* 0x0000200001ca7983 */ /* 0x000f280000100a00 */
[----:B------:R0:W-:Y:S04]  /*b490*/  STL.64 [R1+0x88], R2 ;  /* 0x0000880201007387 */ /* 0x0001e80000100a00 */
[----:B0123--:R-:W2:Y:S01]  /*b4a0*/  LDL.64 R2, [R1+0x28] ;  /* 0x0000280001027983 */ /* 0x00fea20000100a00 */
[----:B------:R-:W-:Y:S05]  /*b4b0*/  WARPSYNC.ALL ;  /* 0x0000000000007948 */ /* 0x000fea0003800000 */
[----:B------:R-:W-:-:S02]  /*b4c0*/  IMAD R12, R205, 0xc00, R223 ;  /* 0x00000c00cd0c7824 */ /* 0x000fc400078e02df */
[----:B------:R-:W-:-:S03]  /*b4d0*/  IMAD.MOV.U32 R13, RZ, RZ, 0x40000040 ;  /* 0x40000040ff0d7424 */ /* 0x000fc600078e00ff */
[C---:B------:R-:W-:Y:S02]  /*b4e0*/  R2UR UR6, R12.reuse ;  /* 0x000000000c0672ca */ /* 0x040fe400000e0000 */
[----:B------:R-:W-:Y:S01]  /*b4f0*/  R2UR UR7, R13 ;  /* 0x000000000d0772ca */ /* 0x000fe200000e0000 */
[----:B------:R-:W-:Y:S01]  /*b500*/  WARPGROUP.ARRIVE ;  /* 0x00000000000079c5 */ /* 0x000fe20000000000 */
[----:B------:R-:W-:Y:S01]  /*b510*/  VIADD R14, R12, 0x2 ;  /* 0x000000020c0e7836 */ /* 0x000fe20000000000 */
[----:B------:R-:W-:Y:S02]  /*b520*/  MOV R15, 0x40000040 ;  /* 0x40000040000f7802 */ /* 0x000fe40000000f00 */
[----:B----4-:R-:W-:Y:S02]  /*b530*/  R2UR UR4, R200 ;  /* 0x00000000c80472ca */ /* 0x010fe400000e0000 */
[----:B------:R-:W-:Y:S02]  /*b540*/  R2UR UR5, R201 ;  /* 0x00000000c90572ca */ /* 0x000fe400000e0000 */
[----:B------:R-:W3:Y:S11]  /*b550*/  LDL.64 R200, [R1+0x18] ;  /* 0x0000180001c87983 */ /* 0x000ef60000100a00 */
[----:B------:R-:W-:Y:S01]  /*b560*/  HGMMA.64x96x16.F32 R152, gdesc[UR4], R152, gsb0 ;  /* 0x01600000049879f0 */ /* 0x000fe20008000898 */
[----:B------:R-:W-:-:S02]  /*b570*/  R2UR UR6, R14 ;  /* 0x000000000e0672ca */ /* 0x000fc400000e0000 */
[----:B------:R-:W-:Y:S02]  /*b580*/  R2UR UR7, R15 ;  /* 0x000000000f0772ca */ /* 0x000fe400000e0000 */
[----:B--2---:R-:W-:Y:S02]  /*b590*/  R2UR UR4, R2 ;  /* 0x00000000020472ca */ /* 0x004fe400000e0000 */
[----:B------:R-:W-:Y:S02]  /*b5a0*/  R2UR UR5, R3 ;  /* 0x00000000030572ca */ /* 0x000fe400000e0000 */
[----:B------:R-:W2:Y:S01]  /*b5b0*/  LDL.64 R2, [R1+0x10] ;  /* 0x0000100001027983 */ /* 0x000ea20000100a00 */
[----:B------:R-:W-:Y:S02]  /*b5c0*/  VIADD R14, R12, 0x4 ;  /* 0x000000040c0e7836 */ /* 0x000fe40000000000 */
[----:B------:R-:W-:Y:S01]  /*b5d0*/  IMAD.MOV.U32 R15, RZ, RZ, 0x40000040 ;  /* 0x40000040ff0f7424 */ /* 0x000fe200078e00ff */
[----:B------:R-:W-:-:S02]  /*b5e0*/  WARPGROUP.DEPBAR.LE gsb0, 0x0 ;  /* 0x00008000000079c5 */ /* 0x000fc40000010000 */
[----:B------:R-:W-:-:S06]  /*b5f0*/  WARPGROUP.ARRIVE ;  /* 0x00000000000079c5 */ /* 0x000fcc0000000000 */
[----:B------:R-:W-:Y:S01]  /*b600*/  HGMMA.64x96x16.F32 R152, gdesc[UR4], R152, gsb0 ;  /* 0x01600000049879f0 */ /* 0x000fe20008000898 */
[----:B------:R-:W-:Y:S02]  /*b610*/  R2UR UR4, R202 ;  /* 0x00000000ca0472ca */ /* 0x000fe400000e0000 */
[----:B------:R-:W-:Y:S02]  /*b620*/  R2UR UR5, R203 ;  /* 0x00000000cb0572ca */ /* 0x000fe400000e0000 */
[----:B------:R-:W4:Y:S01]  /*b630*/  LDL.64 R202, [R1+0x8] ;  /* 0x0000080001ca7983 */ /* 0x000f220000100a00 */
        /* <DEDUP_REMOVED lines=10> */
[----:B------:R-:W-:Y:S02]  /*b6e0*/  R2UR UR5, R201 ;  /* 0x00000000c90572ca */ /* 0x000fe400000e0000 */
[----:B------:R-:W3:Y:S01]  /*b6f0*/  LDL.64 R200, [R1] ;  /* 0x0000000001c87983 */ /* 0x000ee20000100a00 */
[----:B------:R-:W-:-:S02]  /*b700*/  WARPGROUP.DEPBAR.LE gsb0, 0x0 ;  /* 0x00008000000079c5 */ /* 0x000fc40000010000 */
[----:B------:R-:W-:-:S08]  /*b710*/  WARPGROUP.ARRIVE ;  /* 0x00000000000079c5 */ /* 0x000fd00000000000 */
[----:B------:R-:W-:Y:S01]  /*b720*/  HGMMA.64x96x16.F32 R152, gdesc[UR4], R152, gsb0 ;  /* 0x01600000049879f0 */ /* 0x000fe20008000898 */
[----:B------:R-:W-:Y:S02]  /*b730*/  VIADD R14, R12, 0x300 ;  /* 0x000003000c0e7836 */ /* 0x000fe40000000000 */
[----:B------:R-:W-:Y:S01]  /*b740*/  IMAD.MOV.U32 R15, RZ, RZ, 0x40000040 ;  /* 0x40000040ff0f7424 */ /* 0x000fe200078e00ff */
[----:B--2---:R-:W-:Y:S02]  /*b750*/  R2UR UR4, R2 ;  /* 0x00000000020472ca */ /* 0x004fe400000e0000 */
[----:B------:R-:W-:Y:S02]  /*b760*/  R2UR UR6, R14 ;  /* 0x000000000e0672ca */ /* 0x000fe400000e0000 */
[----:B------:R-:W-:Y:S02]  /*b770*/  R2UR UR7, R15 ;  /* 0x000000000f0772ca */ /* 0x000fe400000e0000 */
[----:B------:R-:W-:Y:S01]  /*b780*/  R2UR UR5, R3 ;  /* 0x00000000030572ca */ /* 0x000fe200000e0000 */
[----:B------:R-:W-:Y:S01]  /*b790*/  VIADD R14, R12, 0x302 ;  /* 0x000003020c0e7836 */ /* 0x000fe20000000000 */
[----:B------:R-:W-:Y:S01]  /*b7a0*/  MOV R15, 0x40000040 ;  /* 0x40000040000f7802 */ /* 0x000fe20000000f00 */
[----:B------:R0:W5:Y:S01]  /*b7b0*/  LDL.LU.64 R2, [R1+0x88] ;  /* 0x0000880001027983 */ /* 0x0001620000300a00 */
        /* <DEDUP_REMOVED lines=16> */
[----:B------:R-:W-:Y:S02]  /*b8c0*/  WARPGROUP.DEPBAR.LE gsb0, 0x0 ;  /* 0x00008000000079c5 */ /* 0x000fe40000010000 */
[----:B------:R-:W-:-:S10]  /*b8d0*/  WARPGROUP.ARRIVE ;  /* 0x00000000000079c5 */ /* 0x000fd40000000000 */
[----:B------:R-:W-:Y:S01]  /*b8e0*/  HGMMA.64x96x16.F32 R152, gdesc[UR4], R152, gsb0 ;  /* 0x01600000049879f0 */ /* 0x000fe20008000898 */
[----:B------:R-:W-:Y:S02]  /*b8f0*/  VIADD R14, R12, 0x306 ;  /* 0x000003060c0e7836 */ /* 0x000fe40000000000 */
[----:B------:R-:W-:Y:S01]  /*b900*/  IMAD.MOV.U32 R15, RZ, RZ, 0x40000040 ;  /* 0x40000040ff0f7424 */ /* 0x000fe200078e00ff */
[----:B------:R-:W-:Y:S02]  /*b910*/  R2UR UR4, R228 ;  /* 0x00000000e40472ca */ /* 0x000fe400000e0000 */
[----:B------:R-:W-:Y:S02]  /*b920*/  R2UR UR6, R14 ;  /* 0x000000000e0672ca */ /* 0x000fe400000e0000 */
[----:B------:R-:W-:Y:S02]  /*b930*/  R2UR UR7, R15 ;  /* 0x000000000f0772ca */ /* 0x000fe400000e0000 */
[----:B------:R-:W-:Y:S01]  /*b940*/  R2UR UR5, R229 ;  /* 0x00000000e50572ca */ /* 0x000fe200000e0000 */
[----:B------:R-:W-:-:S02]  /*b950*/  VIADD R14, R12, 0x600 ;  /* 0x000006000c0e7836 */ /* 0x000fc40000000000 */
[----:B------:R-:W-:Y:S01]  /*b960*/  IMAD.MOV.U32 R15, RZ, RZ, 0x40000040 ;  /* 0x40000040ff0f7424 */ /* 0x000fe200078e00ff */
[----:B------:R-:W-:Y:S02]  /*b970*/  WARPGROUP.DEPBAR.LE gsb0, 0x0 ;  /* 0x00008000000079c5 */ /* 0x000fe40000010000 */
[----:B------:R-:W-:-:S07]  /*b980*/  WARPGROUP.ARRIVE ;  /* 0x00000000000079c5 */ /* 0x000fce0000000000 */
        /* <DEDUP_REMOVED lines=21> */
[----:B------:R-:W-:Y:S02]  /*bae0*/  VIADD R14, R12, 0x606 ;  /* 0x000006060c0e7836 */ /* 0x000fe40000000000 */
[----:B------:R-:W-:-:S03]  /*baf0*/  IMAD.MOV.U32 R15, RZ, RZ, 0x40000040 ;  /* 0x40000040ff0f7424 */ /* 0x000fc600078e00ff */
[----:B------:R-:W-:Y:S01]  /*bb00*/  R2UR UR54, R14 ;  /* 0x000000000e3672ca */ /* 0x000fe200000e0000 */
[----:B------:R-:W-:Y:S02]  /*bb10*/  WARPGROUP.DEPBAR.LE gsb0, 0x0 ;  /* 0x00008000000079c5 */ /* 0x000fe40000010000 */
[----:B------:R-:W-:-:S06]  /*bb20*/  WARPGROUP.ARRIVE ;  /* 0x00000000000079c5 */ /* 0x000fcc0000000000 */
[----:B------:R-:W-:Y:S01]  /*bb30*/  HGMMA.64x96x16.F32 R152, gdesc[UR56], R152, gsb0 ;  /* 0x01600000389879f0 */ /* 0x000fe20008000898 */
[----:B------:R-:W-:Y:S01]  /*bb40*/  R2UR UR55, R15 ;  /* 0x000000000f3772ca */ /* 0x000fe200000e0000 */
[----:B------:R-:W-:Y:S02]  /*bb50*/  VIADD R14, R12, 0x900 ;  /* 0x000009000c0e7836 */ /* 0x000fe40000000000 */
[----:B------:R-:W-:-:S03]  /*bb60*/  IMAD.MOV.U32 R15, RZ, RZ, 0x40000040 ;  /* 0x40000040ff0f7424 */ /* 0x000fc600078e00ff */
[----:B------:R-:W-:Y:S02]  /*bb70*/  R2UR UR50, R14 ;  /* 0x000000000e3272ca */ /* 0x000fe400000e0000 */
[----:B------:R-:W-:Y:S01]  /*bb80*/  R2UR UR51, R15 ;  /* 0x000000000f3372ca */ /* 0x000fe200000e0000 */
[----:B------:R-:W-:Y:S02]  /*bb90*/  WARPGROUP.DEPBAR.LE gsb0, 0x0 ;  /* 0x00008000000079c5 */ /* 0x000fe40000010000 */
[----:B------:R-:W-:-:S06]  /*bba0*/  WARPGROUP.ARRIVE ;  /* 0x00000000000079c5 */ /* 0x000fcc0000000000 */
[----:B------:R-:W-:Y:S01]  /*bbb0*/  HGMMA.64x96x16.F32 R152, gdesc[UR52], R152, gsb0 ;  /* 0x01600000349879f0 */ /* 0x000fe20008000898 */
[----:B------:R-:W-:Y:S01]  /*bbc0*/  VIADD R14, R12, 0x902 ;  /* 0x000009020c0e7836 */ /* 0x000fe20000000000 */
[----:B------:R-:W-:-:S04]  /*bbd0*/  MOV R15, 0x40000040 ;  /* 0x40000040000f7802 */ /* 0x000fc80000000f00 */
[----:B------:R-:W-:Y:S02]  /*bbe0*/  R2UR UR46, R14 ;  /* 0x000000000e2e72ca */ /* 0x000fe400000e0000 */
[----:B------:R-:W-:Y:S01]  /*bbf0*/  R2UR UR47, R15 ;  /* 0x000000000f2f72ca */ /* 0x000fe200000e0000 */
[----:B------:R-:W-:Y:S02]  /*bc00*/  WARPGROUP.DEPBAR.LE gsb0, 0x0 ;  /* 0x00008000000079c5 */ /* 0x000fe40000010000 */
[----:B------:R-:W-:-:S06]  /*bc10*/  WARPGROUP.ARRIVE ;  /* 0x00000000000079c5 */ /* 0x000fcc0000000000 */
[----:B------:R-:W-:Y:S01]  /*bc20*/  HGMMA.64x96x16.F32 R152, gdesc[UR48], R152, gsb0 ;  /* 0x01600000309879f0 */ /* 0x000fe20008000898 */
[----:B------:R-:W-:Y:S02]  /*bc30*/  VIADD R14, R12, 0x904 ;  /* 0x000009040c0e7836 */ /* 0x000fe40000000000 */
[----:B------:R-:W-:-:S03]  /*bc40*/  IMAD.MOV.U32 R15, RZ, RZ, 0x40000040 ;  /* 0x40000040ff0f7424 */ /* 0x000fc600078e00ff */
        /* <DEDUP_REMOVED lines=11> */
[----:B------:R-:W-:Y:S03]  /*bd00*/  HGMMA.64x96x16.F32 R152, gdesc[UR40], R152, gsb0 ;  /* 0x01600000289879f0 */ /* 0x000fe60008000898 */
[----:B------:R-:W1:Y:S01]  /*bd10*/  S2R R5, SR_TID.X ;  /* 0x0000000000057919 */ /* 0x000e620000002100 */
[----:B------:R-:W-:Y:S02]  /*bd20*/  WARPGROUP.DEPBAR.LE gsb0, 0x0 ;  /* 0x00008000000079c5 */ /* 0x000fe40000010000 */
[----:B------:R-:W-:-:S06]  /*bd30*/  WARPGROUP.ARRIVE ;  /* 0x00000000000079c5 */ /* 0x000fcc0000000000 */
[----:B------:R-:W-:Y:S01]  /*bd40*/  HGMMA.64x96x16.F32 R152, gdesc[UR36], R152, gsb0 ;  /* 0x01600000249879f0 */ /* 0x000fe20008000898 */
[----:B-1----:R-:W-:-:S04]  /*bd50*/  SHF.R.U32.HI R203, RZ, 0x7, R5 ;  /* 0x00000007ffcb7819 */ /* 0x002fc80000011605 */
[----:B------:R-:W-:Y:S01]  /*bd60*/  IADD3 R0, -R203, 0xb, RZ ;  /* 0x0000000bcb007810 */ /* 0x000fe20007ffe1ff */
[----:B------:R-:W-:-:S04]  /*bd70*/  WARPGROUP.DEPBAR.LE gsb0, 0x0 ;  /* 0x00008000000079c5 */ /* 0x000fc80000010000 */
[----:B------:R0:W-:Y:S06]  /*bd80*/  BAR.ARV R0, 0x100 ;  /* 0x000400000000751d */ /* 0x0001ec0000002000 */
[----:B------:R-:W-:Y:S05]  /*bd90*/  @!P0 BRA `(.L_x_10536) ;  /* 0x0000000000048947 */ /* 0x000fea0003800000 */
[----:B------:R-:W-:Y:S01]  /*bda0*/  BPT.TRAP 0x1 ;  /* 0x000000040000795c */ /* 0x000fe20000300000 */
.L_x_10536:
[----:B------:R-:W-:Y:S01]  /*bdb0*/  FMNMX.FTZ R5, R152, R10, !PT ;  /* 0x0000000a98057209 */ /* 0x000fe20007810000 */
[----:B------:R-:W-:Y:S01]  /*bdc0*/  IMAD.MOV.U32 R15, RZ, RZ, 0x40000040 ;  /* 0x40000040ff0f7424 */ /* 0x000fe200078e00ff */
        /* <DEDUP_REMOVED lines=54> */
[----:B------:R-:W1:Y:S01]  /*c130*/  LDC R5, c[0x0][0xa80] ;  /* 0x0002a000ff057b82 */ /* 0x000e620000000800 */
[----:B--2---:R-:W-:Y:S02]  /*c140*/  FMNMX.FTZ R11, R11, R13, !PT ;  /* 0x0000000d0b0b7209 */ /* 0x004fe40007810000 */
[----:B------:R-:W-:-:S03]  /*c150*/  FADD.FTZ R10, -R6, R10 ;  /* 0x0000000a060a7221 */ /* 0x000fc60000010100 */
[----:B------:R-:W-:Y:S01]  /*c160*/  FADD.FTZ R9, -R11, R9 ;  /* 0x000000090b097221 */ /* 0x000fe20000010100 */
[----:B-1----:R-:W-:-:S03]  /*c170*/  FMUL.FTZ R12, R6, R5 ;  /* 0x00000005060c7220 */ /* 0x002fc60000410000 */
        /* <DEDUP_REMOVED lines=27> */
[----:B------:R1:W-:Y:S01]  /*c330*/  MUFU.EX2 R13, R9 ;  /* 0x00000009000d7308 */ /* 0x0003e20000000800 */
[----:B------:R-:W2:Y:S01]  /*c340*/  S2R R197, SR_CgaCtaId ;  /* 0x0000000000c57919 */ /* 0x000ea20000008800 */
[-CC-:B------:R-:W-:Y:S01]  /*c350*/  FFMA.FTZ R154, R154, R5.reuse, -R14.reuse ;  /* 0x000000059a9a7223 */ /* 0x180fe2000001080e */
[-CC-:B------:R-:W-:Y:S01]  /*c360*/  FFMA.FTZ R155, R155, R5.reuse, -R14.reuse ;  /* 0x000000059b9b7223 */ /* 0x180fe2000001080e */
[-CC-:B------:R-:W-:Y:S01]  /*c370*/  FFMA.FTZ R158, R158, R5.reuse, -R14.reuse ;  /* 0x000000059e9e7223 */ /* 0x180fe2000001080e */
[-CC-:B------:R-:W-:Y:S01]  /*c380*/  FFMA.FTZ R159, R159, R5.reuse, -R14.reuse ;  /* 0x000000059f9f7223 */ /* 0x180fe2000001080e */
[-CC-:B------:R-:W-:Y:S01]  /*c390*/  FFMA.FTZ R162, R162, R5.reuse, -R14.reuse ;  /* 0x00000005a2a27223 */ /* 0x180fe2000001080e */
[----:B------:R-:W-:Y:S01]  /*c3a0*/  FFMA.FTZ R163, R163, R5, -R14 ;  /* 0x00000005a3a37223 */ /* 0x000fe2000001080e */
[----:B------:R-:W3:Y:S01]  /*c3b0*/  MUFU.EX2 R154, R154 ;  /* 0x0000009a009a7308 */ /* 0x000ee20000000800 */
[----:B-1----:R-:W-:-:S02]  /*c3c0*/  IMAD.MOV.U32 R9, RZ, RZ, 0x40000040 ;  /* 0x40000040ff097424 */ /* 0x002fc400078e00ff */
[-CC-:B------:R-:W-:Y:S01]  /*c3d0*/  FFMA.FTZ R166, R166, R5.reuse, -R14.reuse ;  /* 0x00000005a6a67223 */ /* 0x180fe2000001080e */
[-CC-:B------:R-:W-:Y:S01]  /*c3e0*/  FFMA.FTZ R167, R167, R5.reuse, -R14.reuse ;  /* 0x00000005a7a77223 */ /* 0x180fe2000001080e */
[-CC-:B------:R-:W-:Y:S01]  /*c3f0*/  FFMA.FTZ R170, R170, R5.reuse, -R14.reuse ;  /* 0x00000005aaaa7223 */ /* 0x180fe2000001080e */
[-CC-:B------:R-:W-:Y:S01]  /*c400*/  FFMA.FTZ R171, R171, R5.reuse, -R14.reuse ;  /* 0x00000005abab7223 */ /* 0x180fe2000001080e */
[----:B------:R-:W-:Y:S01]  /*c410*/  R2UR UR7, R9 ;  /* 0x00000000090772ca */ /* 0x000fe200000e0000 */
[----:B-----5:R-:W-:Y:S01]  /*c420*/  VIADD R9, R3, 0x32440 ;  /* 0x0003244003097836 */ /* 0x020fe20000000000 */
        /* <DEDUP_REMOVED lines=16> */
[----:B------:R-:W4:Y:S01]  /*c530*/  MUFU.EX2 R153, R153 ;  /* 0x0000009900997308 */ /* 0x000f220000000800 */
[----:B--2---:R-:W-:Y:S01]  /*c540*/  PRMT R9, R197, 0x654, R9 ;  /* 0x00000654c5097816 */ /* 0x004fe20000000009 */
[----:B---3--:R-:W-:Y:S01]  /*c550*/  FFMA.FTZ R14, R13, R8, R154 ;  /* 0x000000080d0e7223 */ /* 0x008fe2000001009a */
[----:B------:R-:W-:-:S02]  /*c560*/  IMAD R8, R205, 0xc00, R20 ;  /* 0x00000c00cd087824 */ /* 0x000fc400078e0214 */
[-C--:B-1----:R-:W-:Y:S01]  /*c570*/  FMUL.FTZ R24, R24, R10.reuse ;  /* 0x0000000a18187220 */ /* 0x082fe20000410000 */
[----:B------:R1:W-:Y:S01]  /*c580*/  SYNCS.ARRIVE.TRANS64.RED.A1T0 RZ, [R9+URZ], RZ ;  /* 0x000000ff09ff79a7 */ /* 0x0003e2000810043f */
[-C--:B------:R-:W-:Y:S01]  /*c590*/  FMUL.FTZ R25, R25, R10.reuse ;  /* 0x0000000a19197220 */ /* 0x080fe20000410000 */
[-C--:B------:R-:W-:Y:S01]  /*c5a0*/  FMUL.FTZ R28, R28, R10.reuse ;  /* 0x0000000a1c1c7220 */ /* 0x080fe20000410000 */
[----:B------:R-:W-:Y:S01]  /*c5b0*/  MUFU.EX2 R156, R156 ;  /* 0x0000009c009c7308 */ /* 0x000fe20000000800 */
[----:B------:R-:W-:Y:S01]  /*c5c0*/  R2UR UR6, R8 ;  /* 0x00000000080672ca */ /* 0x000fe200000e0000 */
[-C--:B------:R-:W-:Y:S01]  /*c5d0*/  FMUL.FTZ R29, R29, R10.reuse ;  /* 0x0000000a1d1d7220 */ /* 0x080fe20000410000 */
[-C--:B------:R-:W-:Y:S01]  /*c5e0*/  FMUL.FTZ R32, R32, R10.reuse ;  /* 0x0000000a20207220 */ /* 0x080fe20000410000 */
[-C--:B------:R-:W-:Y:S01]  /*c5f0*/  FMUL.FTZ R33, R33, R10.reuse ;  /* 0x0000000a21217220 */ /* 0x080fe20000410000 */
[----:B-1----:R-:W-:Y:S02]  /*c600*/  VIADD R9, R203, 0x8 ;  /* 0x00000008cb097836 */ /* 0x002fe40000000000 */
        /* <DEDUP_REMOVED lines=126> */
[----:B----4-:R-:W-:Y:S01]  /*cdf0*/  F2FP.F16.F32.PACK_AB R200, R153, R152 ;  /* 0x0000009899c8723e */ /* 0x010fe200000000ff */
[----:B------:R-:W-:Y:S01]  /*ce00*/  FFMA.FTZ R7, R10, R7, R152 ;  /* 0x000000070a077223 */ /* 0x000fe20000010098 */
[----:B-1----:R-:W-:Y:S01]  /*ce10*/  F2FP.F16.F32.PACK_AB R202, R157, R156 ;  /* 0x0000009c9dca723e */ /* 0x002fe200000000ff */
[----:B------:R-:W1:Y:S01]  /*ce20*/  MUFU.EX2 R152, R160 ;  /* 0x000000a000987308 */ /* 0x000e620000000800 */
[----:B--2---:R-:W-:Y:S01]  /*ce30*/  F2FP.F16.F32.PACK_AB R201, R155, R154 ;  /* 0x0000009a9bc9723e */ /* 0x004fe200000000ff */
[----:B------:R-:W-:Y:S01]  /*ce40*/  FADD.FTZ R7, R153, R7 ;  /* 0x0000000799077221 */ /* 0x000fe20000010000 */
[----:B---3--:R-:W-:Y:S01]  /*ce50*/  F2FP.F16.F32.PACK_AB R203, R159, R158 ;  /* 0x0000009e9fcb723e */ /* 0x008fe200000000ff */
[----:B------:R2:W-:Y:S01]  /*ce60*/  BAR.SYNC.DEFER_BLOCKING R9, 0x100 ;  /* 0x000400090000751d */ /* 0x0005e20000010000 */
[----:B------:R-:W-:Y:S01]  /*ce70*/  FADD.FTZ R14, R155, R14 ;  /* 0x0000000e9b0e7221 */ /* 0x000fe20000010000 */
[----:B------:R-:W-:Y:S01]  /*ce80*/  FADD.FTZ R7, R156, R7 ;  /* 0x000000079c077221 */ /* 0x000fe20000010000 */
[----:B------:R-:W-:-:S03]  /*ce90*/  IMAD.MOV.U32 R13, RZ, RZ, 0x40000040 ;  /* 0x40000040ff0d7424 */ /* 0x000fc600078e00ff */
[----:B------:R-:W3:Y:S01]  /*cea0*/  MUFU.EX2 R161, R161 ;  /* 0x000000a100a17308 */ /* 0x000ee20000000800 */
[----:B------:R-:W-:Y:S01]  /*ceb0*/  FADD.FTZ R7, R157, R7 ;  /* 0x000000079d077221 */ /* 0x000fe20000010000 */
[----:B--2---:R-:W-:Y:S01]  /*cec0*/  FADD.FTZ R9, R158, R14 ;  /* 0x0000000e9e097221 */ /* 0x004fe20000010000 */
[----:B------:R-:W-:-:S03]  /*ced0*/  IADD3 R14, R8, 0x80, RZ ;  /* 0x00000080080e7810 */ /* 0x000fc60007ffe0ff */
[----:B------:R-:W-:Y:S01]  /*cee0*/  FADD.FTZ R9, R159, R9 ;  /* 0x000000099f097221 */ /* 0x000fe20000010000 */
[----:B-1----:R-:W-:Y:S01]  /*cef0*/  FADD.FTZ R7, R152, R7 ;  /* 0x0000000798077221 */ /* 0x002fe20000010000 */
[----:B------:R-:W1:Y:S08]  /*cf00*/  MUFU.EX2 R154, R164 ;  /* 0x000000a4009a7308 */ /* 0x000e700000000800 */
[----:B------:R-:W2:Y:S01]  /*cf10*/  MUFU.EX2 R165, R165 ;  /* 0x000000a500a57308 */ /* 0x000ea20000000800 */
[C---:B---3--:R-:W-:Y:S01]  /*cf20*/  FADD.FTZ R7, R161.reuse, R7 ;  /* 0x00000007a1077221 */ /* 0x048fe20000010000 */
[----:B------:R-:W-:Y:S01]  /*cf30*/  WARPGROUP.ARRIVE ;  /* 0x00000000000079c5 */ /* 0x000fe20000000000 */
[----:B------:R-:W-:-:S05]  /*cf40*/  F2FP.F16.F32.PACK_AB R152, R161, R152 ;  /* 0x00000098a198723e */ /* 0x000fca00000000ff */
[----:B------:R-:W-:Y:S01]  /*cf50*/  HGMMA.64x256x16.F32 R24, R200, gdesc[UR4].tnspB, R24, gsb0 ;  /* 0x43e00004c8187df0 */ /* 0x000fe20008000818 */
[----:B------:R-:W3:Y:S01]  /*cf60*/  MUFU.EX2 R162, R162 ;  /* 0x000000a200a27308 */ /* 0x000ee20000000800 */
[----:B------:R-:W-:Y:S01]  /*cf70*/  R2UR UR6, R14 ;  /* 0x000000000e0672ca */ /* 0x000fe200000e0000 */
[----:B-1----:R-:W-:Y:S01]  /*cf80*/  FADD.FTZ R7, R154, R7 ;  /* 0x000000079a077221 */ /* 0x002fe20000010000 */
[----:B------:R-:W-:Y:S01]  /*cf90*/  R2UR UR7, R15 ;  /* 0x000000000f0772ca */ /* 0x000fe200000e0000 */
[----:B------:R-:W-:Y:S02]  /*cfa0*/  VIADD R14, R8, 0x100 ;  /* 0x00000100080e7836 */ /* 0x000fe40000000000 */
[----:B------:R-:W-:Y:S02]  /*cfb0*/  IMAD.MOV.U32 R15, RZ, RZ, 0x40000040 ;  /* 0x40000040ff0f7424 */ /* 0x000fe400078e00ff */
[----:B------:R-:W1:Y:S01]  /*cfc0*/  MUFU.EX2 R163, R163 ;  /* 0x000000a300a37308 */ /* 0x000e620000000800 */
[C---:B--2---:R-:W-:Y:S01]  /*cfd0*/  F2FP.F16.F32.PACK_AB R154, R165.reuse, R154 ;  /* 0x0000009aa59a723e */ /* 0x044fe200000000ff */
[----:B------:R-:W-:-:S06]  /*cfe0*/  FADD.FTZ R7, R165, R7 ;  /* 0x00000007a5077221 */ /* 0x000fcc0000010000 */
[----:B------:R-:W2:Y:S01]  /*cff0*/  MUFU.EX2 R166, R166 ;  /* 0x000000a600a67308 */ /* 0x000ea20000000800 */
[----:B---3--:R-:W-:-:S07]  /*d000*/  FADD.FTZ R9, R162, R9 ;  /* 0x00000009a2097221 */ /* 0x008fce0000010000 */
[----:B------:R-:W3:Y:S01]  /*d010*/  MUFU.EX2 R167, R167 ;  /* 0x000000a700a77308 */ /* 0x000ee20000000800 */
[C---:B-1----:R-:W-:Y:S01]  /*d020*/  F2FP.F16.F32.PACK_AB R153, R163.reuse, R162 ;  /* 0x000000a2a399723e */ /* 0x042fe200000000ff */
[----:B------:R-:W-:-:S06]  /*d030*/  FADD.FTZ R9, R163, R9 ;  /* 0x00000009a3097221 */ /* 0x000fcc0000010000 */
[----:B------:R-:W-:Y:S01]  /*d040*/  MUFU.EX2 R169, R169 ;  /* 0x000000a900a97308 */ /* 0x000fe20000000800 */
[----:B--2---:R-:W-:-:S07]  /*d050*/  FADD.FTZ R9, R166, R9 ;  /* 0x00000009a6097221 */ /* 0x004fce0000010000 */
[----:B------:R-:W-:Y:S01]  /*d060*/  MUFU.EX2 R173, R173 ;  /* 0x000000ad00ad7308 */ /* 0x000fe20000000800 */
[C---:B---3--:R-:W-:Y:S01]  /*d070*/  F2FP.F16.F32.PACK_AB R155, R167.reuse, R166 ;  /* 0x000000a6a79b723e */ /* 0x048fe200000000ff */
[----:B------:R-:W-:-:S06]  /*d080*/  FADD.FTZ R9, R167, R9 ;  /* 0x00000009a7097221 */ /* 0x000fcc0000010000 */
[----:B------:R-:W1:Y:S08]  /*d090*/  MUFU.EX2 R170, R170 ;  /* 0x000000aa00aa7308 */ /* 0x000e700000000800 */
[----:B------:R-:W2:Y:S08]  /*d0a0*/  MUFU.EX2 R171, R171 ;  /* 0x000000ab00ab7308 */ /* 0x000eb00000000800 */
[----:B------:R-:W3:Y:S01]  /*d0b0*/  MUFU.EX2 R174, R174 ;  /* 0x000000ae00ae7308 */ /* 0x000ee20000000800 */
[----:B-1----:R-:W-:-:S07]  /*d0c0*/  FADD.FTZ R9, R170, R9 ;  /* 0x00000009aa097221 */ /* 0x002fce0000010000 */
[----:B------:R-:W1:Y:S01]  /*d0d0*/  MUFU.EX2 R175, R175 ;  /* 0x000000af00af7308 */ /* 0x000e620000000800 */
[----:B--2---:R-:W-:-:S07]  /*d0e0*/  FADD.FTZ R9, R171, R9 ;  /* 0x00000009ab097221 */ /* 0x004fce0000010000 */
[----:B------:R-:W-:Y:S01]  /*d0f0*/  MUFU.EX2 R177, R177 ;  /* 0x000000b100b17308 */ /* 0x000fe20000000800 */
[----:B---3--:R-:W-:-:S07]  /*d100*/  FADD.FTZ R9, R174, R9 ;  /* 0x00000009ae097221 */ /* 0x008fce0000010000 */
[----:B------:R-:W-:Y:S01]  /*d110*/  MUFU.EX2 R181, R181 ;  /* 0x000000b500b57308 */ /* 0x000fe20000000800 */
[----:B-1----:R-:W-:-:S07]  /*d120*/  FADD.FTZ R9, R175, R9 ;  /* 0x00000009af097221 */ /* 0x002fce0000010000 */
        /* <DEDUP_REMOVED lines=11> */
[----:B------:R1:W-:Y:S08]  /*d1e0*/  MUFU.EX2 R10, R12 ;  /* 0x0000000c000a7308 */ /* 0x0003f00000000800 */
[----:B------:R-:W-:Y:S01]  /*d1f0*/  MUFU.EX2 R194, R194 ;  /* 0x000000c200c27308 */ /* 0x000fe20000000800 */
[----:B-1----:R-:W-:-:S07]  /*d200*/  IADD3 R12, R8, 0x280, RZ ;  /* 0x00000280080c7810 */ /* 0x002fce0007ffe0ff */
[----:B------:R-:W-:Y:S08]  /*d210*/  MUFU.EX2 R195, R195 ;  /* 0x000000c300c37308 */ /* 0x000ff00000000800 */
[----:B------:R-:W-:Y:S08]  /*d220*/  MUFU.EX2 R198, R198 ;  /* 0x000000c600c67308 */ /* 0x000ff00000000800 */
[----:B------:R-:W-:Y:S01]  /*d230*/  MUFU.EX2 R199, R199 ;  /* 0x000000c700c77308 */ /* 0x000fe20000000800 */
[----:B------:R-:W-:-:S02]  /*d240*/  WARPGROUP.DEPBAR.LE gsb0, 0x0 ;  /* 0x00008000000079c5 */ /* 0x000fc40000010000 */
[----:B------:R-:W-:-:S06]  /*d250*/  WARPGROUP.ARRIVE ;  /* 0x00000000000079c5 */ /* 0x000fcc0000000000 */
[----:B------:R-:W-:Y:S01]  /*d260*/  HGMMA.64x256x16.F32 R24, R152, gdesc[UR4].tnspB, R24, gsb0 ;  /* 0x43e0000498187df0 */ /* 0x000fe20008000818 */
[----:B------:R-:W-:Y:S01]  /*d270*/  R2UR UR6, R14 ;  /* 0x000000000e0672ca */ /* 0x000fe200000e0000 */
[----:B------:R-:W-:Y:S01]  /*d280*/  VIADD R14, R8, 0x180 ;  /* 0x00000180080e7836 */ /* 0x000fe20000000000 */
[----:B------:R-:W-:Y:S01]  /*d290*/  R2UR UR7, R15 ;  /* 0x000000000f0772ca */ /* 0x000fe200000e0000 */
[----:B------:R-:W-:Y:S01]  /*d2a0*/  IMAD.MOV.U32 R15, RZ, RZ, 0x40000040 ;  /* 0x40000040ff0f7424 */ /* 0x000fe200078e00ff */
[----:B------:R-:W-:Y:S02]  /*d2b0*/  WARPGROUP.DEPBAR.LE gsb0, 0x0 ;  /* 0x00008000000079c5 */ /* 0x000fe40000010000 */
[----:B------:R-:W1:Y:S01]  /*d2c0*/  MUFU.EX2 R152, R168 ;  /* 0x000000a800987308 */ /* 0x000e620000000800 */
[----:B------:R-:W-:Y:S02]  /*d2d0*/  F2FP.F16.F32.PACK_AB R153, R171, R170 ;  /* 0x000000aaab99723e */ /* 0x000fe400000000ff */
[----:B------:R-:W-:-:S05]  /*d2e0*/  F2FP.F16.F32.PACK_AB R155, R175, R174 ;  /* 0x000000aeaf9b723e */ /* 0x000fca00000000ff */
[----:B------:R-:W2:Y:S01]  /*d2f0*/  MUFU.EX2 R154, R172 ;  /* 0x000000ac009a7308 */ /* 0x000ea20000000800 */
[----:B-1----:R-:W-:Y:S01]  /*d300*/  FADD.FTZ R7, R152, R7 ;  /* 0x0000000798077221 */ /* 0x002fe20000010000 */
[----:B------:R-:W-:-:S03]  /*d310*/  F2FP.F16.F32.PACK_AB R152, R169, R152 ;  /* 0x00000098a998723e */ /* 0x000fc600000000ff */
[----:B------:R-:W-:-:S04]  /*d320*/  FADD.FTZ R7, R169, R7 ;  /* 0x00000007a9077221 */ /* 0x000fc80000010000 */
[----:B--2---:R-:W-:Y:S01]  /*d330*/  FADD.FTZ R7, R154, R7 ;  /* 0x000000079a077221 */ /* 0x004fe20000010000 */
[----:B------:R-:W-:-:S03]  /*d340*/  F2FP.F16.F32.PACK_AB R154, R173, R154 ;  /* 0x0000009aad9a723e */ /* 0x000fc600000000ff */
[----:B------:R-:W-:Y:S01]  /*d350*/  FADD.FTZ R7, R173, R7 ;  /* 0x00000007ad077221 */ /* 0x000fe20000010000 */
        /* <DEDUP_REMOVED lines=8> */
[----:B------:R-:W-:Y:S01]  /*d3e0*/  F2FP.F16.F32.PACK_AB R153, R179, R178 ;  /* 0x000000b2b399723e */ /* 0x000fe200000000ff */
[----:B------:R-:W-:Y:S01]  /*d3f0*/  FADD.FTZ R178, R178, R9 ;  /* 0x00000009b2b27221 */ /* 0x000fe20000010000 */
[----:B------:R-:W-:-:S03]  /*d400*/  F2FP.F16.F32.PACK_AB R155, R183, R182 ;  /* 0x000000b6b79b723e */ /* 0x000fc600000000ff */
[----:B------:R-:W-:Y:S02]  /*d410*/  FADD.FTZ R179, R179, R178 ;  /* 0x000000b2b3b37221 */ /* 0x000fe40000010000 */
[----:B------:R-:W2:Y:S02]  /*d420*/  MUFU.EX2 R154, R180 ;  /* 0x000000b4009a7308 */ /* 0x000ea40000000800 */
[----:B------:R-:W-:-:S04]  /*d430*/  FADD.FTZ R182, R182, R179 ;  /* 0x000000b3b6b67221 */ /* 0x000fc80000010000 */
[----:B------:R-:W-:Y:S01]  /*d440*/  FADD.FTZ R183, R183, R182 ;  /* 0x000000b6b7b77221 */ /* 0x000fe20000010000 */
        /* <DEDUP_REMOVED lines=8> */
[----:B------:R-:W-:Y:S02]  /*d4d0*/  R2UR UR6, R14 ;  /* 0x000000000e0672ca */ /* 0x000fe400000e0000 */
[----:B------:R-:W-:Y:S01]  /*d4e0*/  R2UR UR7, R15 ;  /* 0x000000000f0772ca */ /* 0x000fe200000e0000 */
        /* <DEDUP_REMOVED lines=35> */
[----:B------:R-:W-:Y:S03]  /*d720*/  HGMMA.64x256x16.F32 R24, R152, gdesc[UR4].tnspB, R24, gsb0 ;  /* 0x43e0000498187df0 */ /* 0x000fe60008000818 */
[----:B------:R-:W-:Y:S02]  /*d730*/  WARPGROUP.DEPBAR.LE gsb0, 0x0 ;  /* 0x00008000000079c5 */ /* 0x000fe40000010000 */
[----:B------:R-:W-:Y:S05]  /*d740*/  @!P0 BRA `(.L_x_10537) ;  /* 0x0000000000048947 */ /* 0x000fea0003800000 */
[----:B------:R-:W-:Y:S01]  /*d750*/  BPT.TRAP 0x1 ;  /* 0x000000040000795c */ /* 0x000fe20000300000 */
.L_x_10537:
[----:B------:R-:W-:Y:S02]  /*d760*/  VIADD R3, R3, 0x32460 ;  /* 0x0003246003037836 */ /* 0x000fe40000000000 */
[----:B------:R-:W-:Y:S02]  /*d770*/  IMAD.MOV.U32 R9, RZ, RZ, R11 ;  /* 0x000000ffff097224 */ /* 0x000fe400078e000b */
[----:B------:R-:W-:Y:S01]  /*d780*/  IMAD.MOV.U32 R10, RZ, RZ, R6 ;  /* 0x000000ffff0a7224 */ /* 0x000fe200078e0006 */
[----:B------:R-:W-:-:S04]  /*d790*/  PRMT R3, R197, 0x654, R3 ;  /* 0x00000654c5037816 */ /* 0x000fc80000000003 */
[----:B------:R1:W-:Y:S01]  /*d7a0*/  SYNCS.ARRIVE.TRANS64.RED.A1T0 RZ, [R3+URZ], RZ ;  /* 0x000000ff03ff79a7 */ /* 0x0003e2000810043f */
[----:B------:R-:W-:Y:S05]  /*d7b0*/  @P1 BRA `(.L_x_10538) ;  /* 0xffffffd800201947 */ /* 0x000fea000383ffff */
.L_x_10527:
[----:B------:R-:W2:Y:S01]  /*d7c0*/  LDL.LU R187, [R1+0x68] ;  /* 0x0000680001bb7983 */ /* 0x000ea20000300800 */
[----:B------:R-:W-:Y:S05]  /*d7d0*/  WARPSYNC.ALL ;  /* 0x0000000000007948 */ /* 0x000fea0003800000 */
[----:B------:R-:W3:Y:S01]  /*d7e0*/  SHFL.BFLY PT, R9, R8, 0x2, 0x1f ;  /* 0x0c401f0008097f89 */ /* 0x000ee200000e0000 */
[----:B------:R-:W-:Y:S01]  /*d7f0*/  VIADD R205, R205, 0x1 ;  /* 0x00000001cdcd7836 */ /* 0x000fe20000000000 */
[----:B------:R0:W-:Y:S08]  /*d800*/  BAR.ARV R0, 0x100 ;  /* 0x000400000000751d */ /* 0x0001f00000002000 */
[----:B------:R-:W-:Y:S06]  /*d810*/  BAR.ARV 0x8, 0x180 ;  /* 0x0206000000007b1d */ /* 0x000fec0000002000 */
[----:B------:R-:W-:Y:S01]  /*d820*/  ISETP.NE.AND P0, PT, R205, 0x2, PT ;  /* 0x00000002cd00780c */ /* 0x000fe20003f05270 */
[----:B------:R-:W1:Y:S01]  /*d830*/  SHFL.BFLY PT, R4, R7, 0x2, 0x1f ;  /* 0x0c401f0007047f89 */ /* 0x000e6200000e0000 */
[----:B0-----:R-:W-:-:S02]  /*d840*/  MOV R0, 0xff800000 ;  /* 0xff80000000007802 */ /* 0x001fc40000000f00 */
[----:B------:R-:W-:Y:S01]  /*d850*/  SEL R13, RZ, 0x1, P0 ;  /* 0x00000001ff0d7807 */ /* 0x000fe20000000000 */
[----:B---3--:R-:W-:Y:S01]  /*d860*/  FADD.FTZ R9, R9, R8 ;  /* 0x0000000809097221 */ /* 0x008fe20000010000 */
[----:B------:R-:W-:Y:S02]  /*d870*/  PLOP3.LUT P1, PT, PT, PT, PT, 0x8, 0x0 ;  /* 0x000000000000781c */ /* 0x000fe40003f2e170 */
[----:B------:R-:W-:Y:S02]  /*d880*/  LOP3.LUT R216, R216, R13, RZ, 0x3c, !PT ;  /* 0x0000000dd8d87212 */ /* 0x000fe400078e3cff */
[----:B------:R-:W0:Y:S01]  /*d890*/  SHFL.BFLY PT, R10, R9, 0x1, 0x1f ;  /* 0x0c201f00090a7f89 */ /* 0x000e2200000e0000 */
[----:B------:R-:W-:Y:S01]  /*d8a0*/  SEL R205, R205, RZ, P0 ;  /* 0x000000ffcdcd7207 */ /* 0x000fe20000000000 */
[----:B-1----:R-:W-:-:S05]  /*d8b0*/  FADD.FTZ R3, R4, R7 ;  /* 0x0000000704037221 */ /* 0x002fca0000010000 */
[----:B------:R-:W1:Y:S01]  /*d8c0*/  SHFL.BFLY PT, R4, R3, 0x1, 0x1f ;  /* 0x0c201f0003047f89 */ /* 0x000e6200000e0000 */
[----:B0-----:R-:W-:-:S05]  /*d8d0*/  FADD.FTZ R8, R9, R10 ;  /* 0x0000000a09087221 */ /* 0x001fca0000010000 */
[----:B------:R-:W-:-:S13]  /*d8e0*/  FSETP.NE.FTZ.AND P3, PT, R8, RZ, PT ;  /* 0x000000ff0800720b */ /* 0x000fda0003f75000 */
[----:B------:R-:W-:Y:S01]  /*d8f0*/  @P3 FMUL.FTZ R19, R5, 0.69314718246459960938 ;  /* 0x3f31721805133820 */ /* 0x000fe20000410000 */
[----:B-1----:R-:W-:Y:S01]  /*d900*/  FADD.FTZ R7, R3, R4 ;  /* 0x0000000403077221 */ /* 0x002fe20000010000 */
[----:B------:R-:W-:Y:S02]  /*d910*/  IMAD.MOV.U32 R3, RZ, RZ, RZ ;  /* 0x000000ffff037224 */ /* 0x000fe400078e00ff */
[----:B------:R-:W-:Y:S02]  /*d920*/  IMAD.MOV.U32 R4, RZ, RZ, RZ ;  /* 0x000000ffff047224 */ /* 0x000fe400078e00ff */
[----:B------:R-:W-:Y:S02]  /*d930*/  FSETP.NE.FTZ.AND P2, PT, R7, RZ, PT ;  /* 0x000000ff0700720b */ /* 0x000fe40003f55000 */
[----:B------:R-:W0:Y:S08]  /*d940*/  @P3 MUFU.RCP R3, R8 ;  /* 0x0000000800033308 */ /* 0x000e300000001000 */
[----:B------:R-:W1:Y:S03]  /*d950*/  @P3 MUFU.LG2 R8, R8 ;  /* 0x0000000800083308 */ /* 0x000e660000000c00 */
[----:B------:R-:W-:-:S05]  /*d960*/  @P2 FMUL.FTZ R20, R5, 0.69314718246459960938 ;  /* 0x3f31721805142820 */ /* 0x000fca0000410000 */
        /* <DEDUP_REMOVED lines=8> */
[----:B------:R-:W0:Y:S01]  /*d9f0*/  @P2 MUFU.RCP R4, R7 ;  /* 0x0000000700042308 */ /* 0x000e220000001000 */
        /* <DEDUP_REMOVED lines=126> */
[----:B--2---:R-:W-:-:S05]  /*e1e0*/  VIADD R187, R187, 0x1 ;  /* 0x00000001bbbb7836 */ /* 0x004fca0000000000 */
[----:B------:R0:W-:Y:S02]  /*e1f0*/  STL [R1+0x68], R187 ;  /* 0x000068bb01007387 */ /* 0x0001e40000100800 */
.L_x_10483:
[----:B------:R-:W-:Y:S05]  /*e200*/  WARPSYNC.ALL ;  /* 0x0000000000007948 */ /* 0x000fea0003800000 */
[----:B------:R-:W1:Y:S01]  /*e210*/  S2R R6, SR_CgaCtaId ;  /* 0x0000000000067919 */ /* 0x000e620000008800 */
[----:B------:R-:W-:Y:S01]  /*e220*/  MOV R19, 0x400 ;  /* 0x0000040000137802 */ /* 0x000fe20000000f00 */
[----:B------:R-:W-:Y:S01]  /*e230*/  BSSY B0, `(.L_x_10539) ;  /* 0x00002f7000007945 */ /* 0x000fe20003800000 */
[----:B------:R-:W-:Y:S02]  /*e240*/  BAR.SYNC.DEFER_BLOCKING 0x5, 0x180 ;  /* 0x0146000000007b1d */ /* 0x000fe40000010000 */
[----:B-1----:R-:W-:-:S05]  /*e250*/  LEA R19, R6, R19, 0x18 ;  /* 0x0000001306137211 */ /* 0x002fca00078ec0ff */
[----:B------:R1:W0:Y:S01]  /*e260*/  LDS.128 R32, [R19+0x324d0] ;  /* 0x0324d00013207984 */ /* 0x0002220000000c00 */
[----:B------:R-:W-:Y:S06]  /*e270*/  BAR.ARV 0x4, 0x180 ;  /* 0x0106000000007b1d */ /* 0x000fec0000002000 */
[----:B------:R-:W-:Y:S05]  /*e280*/  @P1 BRA `(.L_x_10540) ;  /* 0x00000020001c1947 */ /* 0x000fea0003800000 */
[----:B------:R-:W2:Y:S04]  /*e290*/  LDL R8, [R1+0x84] ;  /* 0x0000840001087983 */ /* 0x000ea80000100800 */
[----:B------:R-:W4:Y:S01]  /*e2a0*/  LDL R51, [R1+0x5c] ;  /* 0x00005c0001337983 */ /* 0x000f220000100800 */
[----:B------:R-:W3:Y:S01]  /*e2b0*/  S2R R6, SR_SWINHI ;  /* 0x0000000000067919 */ /* 0x000ee20000002f00 */
[----:B------:R-:W-:Y:S05]  /*e2c0*/  WARPSYNC.ALL ;  /* 0x0000000000007948 */ /* 0x000fea0003800000 */
[----:B------:R-:W-:Y:S01]  /*e2d0*/  F2FP.F16.F32.PACK_AB R11, R14, R30 ;  /* 0x0000001e0e0b723e */ /* 0x000fe200000000ff */
[----:B------:R-:W-:Y:S01]  /*e2e0*/  ULDC.64 UR4, c[0x0][0xd00] ;  /* 0x0003400000047ab9 */ /* 0x000fe20000000a00 */
[----:B------:R-:W-:Y:S01]  /*e2f0*/  F2FP.F16.F32.PACK_AB R13, R13, R42 ;  /* 0x0000002a0d0d723e */ /* 0x000fe200000000ff */
[----:B------:R-:W4:Y:S01]  /*e300*/  LDL R55, [R1+0x80] ;  /* 0x0000800001377983 */ /* 0x000f220000100800 */
[----:B------:R-:W-:Y:S01]  /*e310*/  F2FP.F16.F32.PACK_AB R15, R15, R46 ;  /* 0x0000002e0f0f723e */ /* 0x000fe200000000ff */
[----:B0-----:R-:W0:Y:S02]  /*e320*/  LDC R32, c[0x0][0xce8] ;  /* 0x00033a00ff207b82 */ /* 0x001e240000000800 */
[----:B------:R-:W4:Y:S01]  /*e330*/  LDL R90, [R1+0x6c] ;  /* 0x00006c00015a7983 */ /* 0x000f220000100800 */
[----:B------:R-:W-:-:S02]  /*e340*/  MOV R20, R19 ;  /* 0x0000001300147202 */ /* 0x000fc40000000f00 */
[----:B---3--:R-:W-:Y:S02]  /*e350*/  MOV R21, R6 ;  /* 0x0000000600157202 */ /* 0x008fe40000000f00 */
[----:B------:R-:W-:Y:S02]  /*e360*/  F2FP.F16.F32.PACK_AB R14, R156, R174 ;  /* 0x000000ae9c0e723e */ /* 0x000fe400000000ff */
[----:B------:R-:W-:Y:S02]  /*e370*/  F2FP.F16.F32.PACK_AB R25, R25, R50 ;  /* 0x000000321919723e */ /* 0x000fe400000000ff */
[----:B------:R-:W-:Y:S02]  /*e380*/  F2FP.F16.F32.PACK_AB R27, R27, R54 ;  /* 0x000000361b1b723e */ /* 0x000fe400000000ff */
[----:B-----5:R-:W-:Y:S02]  /*e390*/  F2FP.F16.F32.PACK_AB R28, R159, R177 ;  /* 0x000000b19f1c723e */ /* 0x020fe400000000ff */
[----:B------:R-:W-:-:S02]  /*e3a0*/  F2FP.F16.F32.PACK_AB R29, R29, R58 ;  /* 0x0000003a1d1d723e */ /* 0x000fc400000000ff */
[----:B------:R-:W-:Y:S02]  /*e3b0*/  F2FP.F16.F32.PACK_AB R30, R160, R178 ;  /* 0x000000b2a01e723e */ /* 0x000fe400000000ff */
[----:B------:R-:W-:Y:S02]  /*e3c0*/  F2FP.F16.F32.PACK_AB R31, R31, R62 ;  /* 0x0000003e1f1f723e */ /* 0x000fe400000000ff */
[----:B------:R-:W-:Y:S02]  /*e3d0*/  F2FP.F16.F32.PACK_AB R42, R168, R186 ;  /* 0x000000baa82a723e */ /* 0x000fe400000000ff */
[----:B------:R-:W-:Y:S02]  /*e3e0*/  F2FP.F16.F32.PACK_AB R43, R95, R94 ;  /* 0x0000005e5f2b723e */ /* 0x000fe400000000ff */
[----:B------:R-:W-:Y:S02]  /*e3f0*/  F2FP.F16.F32.PACK_AB R46, R101, R100 ;  /* 0x00000064652e723e */ /* 0x000fe400000000ff */
[----:B------:R-:W-:Y:S01]  /*e400*/  F2FP.F16.F32.PACK_AB R47, R103, R102 ;  /* 0x00000066672f723e */ /* 0x000fe200000000ff */
[----:B------:R-:W-:Y:S01]  /*e410*/  BAR.SYNC.DEFER_BLOCKING 0x1, 0x100 ;  /* 0x0044000000007b1d */ /* 0x000fe20000010000 */
[----:B--2---:R-:W-:-:S03]  /*e420*/  IMAD.WIDE R40, R8, 0x2, R20 ;  /* 0x0000000208287825 */ /* 0x004fc600078e0214 */
[----:B------:R-:W-:-:S04]  /*e430*/  IADD3 R52, P3, R40, 0x60, RZ ;  /* 0x0000006028347810 */ /* 0x000fc80007f7e0ff */
[----:B------:R-:W-:Y:S02]  /*e440*/  LOP3.LUT R53, R52, 0x380, RZ, 0xc0, !PT ;  /* 0x0000038034357812 */ /* 0x000fe400078ec0ff */
[C---:B----4-:R-:W-:Y:S02]  /*e450*/  IADD3 R45, P1, R40.reuse, 0x20, RZ ;  /* 0x00000020282d7810 */ /* 0x050fe40007f3e0ff */
[----:B------:R-:W-:Y:S02]  /*e460*/  IADD3 R48, P2, R40, 0x40, RZ ;  /* 0x0000004028307810 */ /* 0x000fe40007f5e0ff */
[----:B------:R-:W-:Y:S02]  /*e470*/  SHF.R.U64 R53, R53, 0x3, RZ ;  /* 0x0000000335357819 */ /* 0x000fe400000012ff */
[----:B------:R-:W-:Y:S02]  /*e480*/  LOP3.LUT R44, R45, 0x380, RZ, 0xc0, !PT ;  /* 0x000003802d2c7812 */ /* 0x000fe400078ec0ff */
[----:B------:R-:W-:-:S02]  /*e490*/  LOP3.LUT R49, R48, 0x380, RZ, 0xc0, !PT ;  /* 0x0000038030317812 */ /* 0x000fc400078ec0ff */
[----:B------:R-:W-:Y:S01]  /*e4a0*/  LOP3.LUT R52, R53, R52, RZ, 0x3c, !PT ;  /* 0x0000003435347212 */ /* 0x000fe200078e3cff */
[--C-:B------:R-:W-:Y:S01]  /*e4b0*/  IMAD.X R53, RZ, RZ, R41.reuse, P3 ;  /* 0x000000ffff357224 */ /* 0x100fe200018e0629 */
[----:B------:R-:W-:Y:S02]  /*e4c0*/  IADD3 R76, P3, R40, 0x8020, RZ ;  /* 0x00008020284c7810 */ /* 0x000fe40007f7e0ff */
[----:B------:R-:W-:Y:S02]  /*e4d0*/  SHF.R.U64 R44, R44, 0x3, RZ ;  /* 0x000000032c2c7819 */ /* 0x000fe400000012ff */
[----:B------:R-:W-:Y:S02]  /*e4e0*/  SHF.R.U64 R49, R49, 0x3, RZ ;  /* 0x0000000331317819 */ /* 0x000fe400000012ff */
[----:B------:R-:W-:Y:S02]  /*e4f0*/  LOP3.LUT R77, R76, 0x380, RZ, 0xc0, !PT ;  /* 0x000003804c4d7812 */ /* 0x000fe400078ec0ff */
        /* <DEDUP_REMOVED lines=17> */
[----:B------:R-:W-:-:S02]  /*e610*/  LOP3.LUT R8, R40, 0x380, RZ, 0xc0, !PT ;  /* 0x0000038028087812 */ /* 0x000fc400078ec0ff */
[----:B------:R-:W-:Y:S02]  /*e620*/  IADD3 R6, P3, R40, 0xc060, RZ ;  /* 0x0000c06028067810 */ /* 0x000fe40007f7e0ff */
[----:B------:R-:W-:Y:S02]  /*e630*/  SHF.R.U64 R57, R57, 0x3, RZ ;  /* 0x0000000339397819 */ /* 0x000fe400000012ff */
[----:B------:R-:W-:Y:S02]  /*e640*/  SHF.R.U64 R61, R61, 0x3, RZ ;  /* 0x000000033d3d7819 */ /* 0x000fe400000012ff */
[----:B------:R-:W-:Y:S02]  /*e650*/  SHF.R.U64 R65, R65, 0x3, RZ ;  /* 0x0000000341417819 */ /* 0x000fe400000012ff */
[----:B------:R-:W-:Y:S02]  /*e660*/  SHF.R.U64 R69, R69, 0x3, RZ ;  /* 0x0000000345457819 */ /* 0x000fe400000012ff */
[----:B------:R-:W-:-:S02]  /*e670*/  SHF.R.U64 R73, R73, 0x3, RZ ;  /* 0x0000000349497819 */ /* 0x000fc400000012ff */
[----:B------:R-:W-:Y:S02]  /*e680*/  SHF.R.U64 R8, R8, 0x3, RZ ;  /* 0x0000000308087819 */ /* 0x000fe400000012ff */
[----:B------:R-:W-:Y:S02]  /*e690*/  LOP3.LUT R9, R6, 0x380, RZ, 0xc0, !PT ;  /* 0x0000038006097812 */ /* 0x000fe400078ec0ff */
[----:B------:R-:W-:Y:S01]  /*e6a0*/  LOP3.LUT R56, R57, R56, RZ, 0x3c, !PT ;  /* 0x0000003839387212 */ /* 0x000fe200078e3cff */
[--C-:B------:R-:W-:Y:S01]  /*e6b0*/  IMAD.X R57, RZ, RZ, R41.reuse, P4 ;  /* 0x000000ffff397224 */ /* 0x100fe200020e0629 */
[----:B------:R-:W-:Y:S01]  /*e6c0*/  LOP3.LUT R60, R61, R60, RZ, 0x3c, !PT ;  /* 0x0000003c3d3c7212 */ /* 0x000fe200078e3cff */
[--C-:B------:R-:W-:Y:S01]  /*e6d0*/  IMAD.X R61, RZ, RZ, R41.reuse, P5 ;  /* 0x000000ffff3d7224 */ /* 0x100fe200028e0629 */
[----:B------:R-:W-:Y:S02]  /*e6e0*/  LOP3.LUT R64, R65, R64, RZ, 0x3c, !PT ;  /* 0x0000004041407212 */ /* 0x000fe400078e3cff */
        /* <DEDUP_REMOVED lines=9> */
[----:B------:R-:W-:Y:S02]  /*e780*/  IADD3 R36, P2, R40, 0xc040, RZ ;  /* 0x0000c04028247810 */ /* 0x000fe40007f5e0ff */
[----:B------:R-:W-:-:S02]  /*e790*/  LOP3.LUT R8, R8, R40, RZ, 0x3c, !PT ;  /* 0x0000002808087212 */ /* 0x000fc400078e3cff */
[----:B------:R-:W-:Y:S01]  /*e7a0*/  SHF.R.U64 R40, R9, 0x3, RZ ;  /* 0x0000000309287819 */ /* 0x000fe200000012ff */
[----:B------:R-:W-:-:S03]  /*e7b0*/  IMAD.MOV.U32 R9, RZ, RZ, R41 ;  /* 0x000000ffff097224 */ /* 0x000fc600078e0029 */
[----:B------:R-:W-:Y:S02]  /*e7c0*/  LOP3.LUT R40, R40, R6, RZ, 0x3c, !PT ;  /* 0x0000000628287212 */ /* 0x000fe400078e3cff */
[----:B------:R-:W-:Y:S02]  /*e7d0*/  MOV R6, R8 ;  /* 0x0000000800067202 */ /* 0x000fe40000000f00 */
[----:B------:R-:W-:Y:S02]  /*e7e0*/  F2FP.F16.F32.PACK_AB R9, R10, R26 ;  /* 0x0000001a0a09723e */ /* 0x000fe400000000ff */
        /* <DEDUP_REMOVED lines=13> */
[----:B------:R-:W-:Y:S02]  /*e8c0*/  MOV R44, R44 ;  /* 0x0000002c002c7202 */ /* 0x000fe40000000f00 */
[----:B------:R-:W-:Y:S02]  /*e8d0*/  MOV R48, R48 ;  /* 0x0000003000307202 */ /* 0x000fe40000000f00 */
[----:B------:R-:W-:Y:S01]  /*e8e0*/  LOP3.LUT R80, R81, R80, RZ, 0x3c, !PT ;  /* 0x0000005051507212 */ /* 0x000fe200078e3cff */
[----:B------:R-:W-:Y:S01]  /*e8f0*/  IMAD.X R81, RZ, RZ, R41, P4 ;  /* 0x000000ffff517224 */ /* 0x000fe200020e0629 */
[----:B------:R-:W-:-:S02]  /*e900*/  LOP3.LUT R84, R85, R84, RZ, 0x3c, !PT ;  /* 0x0000005455547212 */ /* 0x000fc400078e3cff */
[----:B--2---:R-:W-:Y:S02]  /*e910*/  F2FP.F16.F32.PACK_AB R8, R153, R171 ;  /* 0x000000ab9908723e */ /* 0x004fe400000000ff */
[----:B------:R-:W-:Y:S02]  /*e920*/  F2FP.F16.F32.PACK_AB R9, R12, R5 ;  /* 0x000000050c09723e */ /* 0x000fe400000000ff */
[----:B------:R-:W-:Y:S02]  /*e930*/  F2FP.F16.F32.PACK_AB R10, R154, R172 ;  /* 0x000000ac9a0a723e */ /* 0x000fe400000000ff */
[----:B------:R-:W-:Y:S02]  /*e940*/  F2FP.F16.F32.PACK_AB R11, R39, R38 ;  /* 0x00000026270b723e */ /* 0x000fe400000000ff */
[----:B------:R-:W-:Y:S01]  /*e950*/  F2FP.F16.F32.PACK_AB R12, R155, R173 ;  /* 0x000000ad9b0c723e */ /* 0x000fe200000000ff */
[--C-:B------:R-:W-:Y:S01]  /*e960*/  IMAD.X R85, RZ, RZ, R41.reuse, P5 ;  /* 0x000000ffff557224 */ /* 0x100fe200028e0629 */
[----:B------:R-:W-:Y:S01]  /*e970*/  LOP3.LUT R88, R89, R88, RZ, 0x3c, !PT ;  /* 0x0000005859587212 */ /* 0x000fe200078e3cff */
[----:B------:R-:W-:Y:S01]  /*e980*/  IMAD.X R89, RZ, RZ, R41, P0 ;  /* 0x000000ffff597224 */ /* 0x000fe200000e0629 */
[----:B------:R-:W-:-:S02]  /*e990*/  LOP3.LUT R92, R93, R92, RZ, 0x3c, !PT ;  /* 0x0000005c5d5c7212 */ /* 0x000fc400078e3cff */
[----:B------:R-:W-:Y:S01]  /*e9a0*/  LOP3.LUT R36, R37, R36, RZ, 0x3c, !PT ;  /* 0x0000002425247212 */ /* 0x000fe200078e3cff */
[--C-:B------:R-:W-:Y:S01]  /*e9b0*/  IMAD.X R37, RZ, RZ, R41.reuse, P2 ;  /* 0x000000ffff257224 */ /* 0x100fe200010e0629 */
[----:B------:R-:W-:Y:S01]  /*e9c0*/  IADD3.X R93, RZ, R41, RZ, P1, !PT ;  /* 0x00000029ff5d7210 */ /* 0x000fe20000ffe4ff */
[----:B------:R-:W-:Y:S01]  /*e9d0*/  IMAD.X R41, RZ, RZ, R41, P3 ;  /* 0x000000ffff297224 */ /* 0x000fe200018e0629 */
[----:B------:R-:W-:Y:S01]  /*e9e0*/  MOV R52, R52 ;  /* 0x0000003400347202 */ /* 0x000fe20000000f00 */
[----:B------:R2:W-:Y:S01]  /*e9f0*/  STSM.16.M88.4 [R44], R8 ;  /* 0x000000082c007844 */ /* 0x0005e20000000200 */
[----:B------:R-:W-:Y:S02]  /*ea00*/  F2FP.F16.F32.PACK_AB R24, R157, R175 ;  /* 0x000000af9d18723e */ /* 0x000fe400000000ff */
[----:B------:R-:W-:Y:S01]  /*ea10*/  F2FP.F16.F32.PACK_AB R26, R158, R176 ;  /* 0x000000b09e1a723e */ /* 0x000fe200000000ff */
[----:B------:R3:W-:Y:S01]  /*ea20*/  STSM.16.M88.4 [R48], R12 ;  /* 0x0000000c30007844 */ /* 0x0007e20000000200 */
[----:B------:R-:W-:-:S02]  /*ea30*/  MOV R56, R56 ;  /* 0x0000003800387202 */ /* 0x000fc40000000f00 */
[----:B------:R-:W-:Y:S02]  /*ea40*/  MOV R60, R60 ;  /* 0x0000003c003c7202 */ /* 0x000fe40000000f00 */
[----:B------:R-:W-:Y:S01]  /*ea50*/  MOV R64, R64 ;  /* 0x0000004000407202 */ /* 0x000fe20000000f00 */
[----:B------:R-:W-:Y:S01]  /*ea60*/  STSM.16.M88.4 [R52], R24 ;  /* 0x0000001834007844 */ /* 0x000fe20000000200 */
[----:B------:R-:W-:Y:S02]  /*ea70*/  MOV R5, R36 ;  /* 0x0000002400057202 */ /* 0x000fe40000000f00 */
[----:B------:R-:W-:Y:S02]  /*ea80*/  MOV R68, R68 ;  /* 0x0000004400447202 */ /* 0x000fe40000000f00 */
[----:B--2---:R-:W-:Y:S02]  /*ea90*/  F2FP.F16.F32.PACK_AB R8, R161, R179 ;  /* 0x000000b3a108723e */ /* 0x004fe400000000ff */
[----:B------:R-:W-:-:S02]  /*eaa0*/  F2FP.F16.F32.PACK_AB R9, R67, R66 ;  /* 0x000000424309723e */ /* 0x000fc400000000ff */
[----:B------:R-:W-:Y:S02]  /*eab0*/  F2FP.F16.F32.PACK_AB R10, R162, R180 ;  /* 0x000000b4a20a723e */ /* 0x000fe400000000ff */
[----:B------:R-:W-:Y:S02]  /*eac0*/  F2FP.F16.F32.PACK_AB R11, R71, R70 ;  /* 0x00000046470b723e */ /* 0x000fe400000000ff */
[----:B---3--:R-:W-:Y:S02]  /*ead0*/  F2FP.F16.F32.PACK_AB R12, R163, R181 ;  /* 0x000000b5a30c723e */ /* 0x008fe400000000ff */
        /* <DEDUP_REMOVED lines=12> */
[----:B------:R-:W-:Y:S01]  /*eba0*/  F2FP.F16.F32.PACK_AB R41, R91, R7 ;  /* 0x000000075b29723e */ /* 0x000fe200000000ff */
[----:B------:R3:W-:Y:S01]  /*ebb0*/  STSM.16.M88.4 [R64], R12 ;  /* 0x0000000c40007844 */ /* 0x0007e20000000200 */
[----:B------:R-:W-:Y:S02]  /*ebc0*/  MOV R76, R76 ;  /* 0x0000004c004c7202 */ /* 0x000fe40000000f00 */
[----:B------:R-:W-:Y:S02]  /*ebd0*/  F2FP.F16.F32.PACK_AB R44, R97, R96 ;  /* 0x00000060612c723e */ /* 0x000fe400000000ff */
[----:B------:R-:W-:Y:S02]  /*ebe0*/  F2FP.F16.F32.PACK_AB R45, R99, R98 ;  /* 0x00000062632d723e */ /* 0x000fe400000000ff */
[----:B------:R-:W-:Y:S01]  /*ebf0*/  MOV R80, R80 ;  /* 0x0000005000507202 */ /* 0x000fe20000000f00 */
[----:B------:R-:W-:Y:S01]  /*ec00*/  STSM.16.M88.4 [R68], R36 ;  /* 0x0000002444007844 */ /* 0x000fe20000000200 */
[----:B------:R-:W-:-:S02]  /*ec10*/  MOV R84, R84 ;  /* 0x0000005400547202 */ /* 0x000fc40000000f00 */
[----:B--2---:R-:W-:Y:S02]  /*ec20*/  F2FP.F16.F32.PACK_AB R8, R105, R104 ;  /* 0x000000686908723e */ /* 0x004fe400000000ff */
[----:B------:R-:W-:Y:S02]  /*ec30*/  F2FP.F16.F32.PACK_AB R9, R107, R106 ;  /* 0x0000006a6b09723e */ /* 0x000fe400000000ff */
[----:B------:R-:W-:Y:S02]  /*ec40*/  F2FP.F16.F32.PACK_AB R10, R109, R108 ;  /* 0x0000006c6d0a723e */ /* 0x000fe400000000ff */
[----:B------:R-:W-:Y:S02]  /*ec50*/  F2FP.F16.F32.PACK_AB R11, R111, R110 ;  /* 0x0000006e6f0b723e */ /* 0x000fe400000000ff */
[----:B---3--:R-:W-:Y:S02]  /*ec60*/  F2FP.F16.F32.PACK_AB R12, R113, R112 ;  /* 0x00000070710c723e */ /* 0x008fe400000000ff */
[----:B------:R-:W-:-:S02]  /*ec70*/  F2FP.F16.F32.PACK_AB R13, R115, R114 ;  /* 0x00000072730d723e */ /* 0x000fc400000000ff */
[----:B------:R-:W-:Y:S02]  /*ec80*/  F2FP.F16.F32.PACK_AB R14, R117, R116 ;  /* 0x00000074750e723e */ /* 0x000fe400000000ff */
[----:B------:R-:W-:Y:S01]  /*ec90*/  F2FP.F16.F32.PACK_AB R15, R119, R118 ;  /* 0x00000076770f723e */ /* 0x000fe200000000ff */
[----:B------:R-:W-:Y:S04]  /*eca0*/  STSM.16.M88.4 [R72], R40 ;  /* 0x0000002848007844 */ /* 0x000fe80000000200 */
[----:B------:R-:W-:Y:S01]  /*ecb0*/  STSM.16.M88.4 [R76], R44 ;  /* 0x0000002c4c007844 */ /* 0x000fe20000000200 */
[----:B------:R-:W-:-:S03]  /*ecc0*/  SHF.R.S32.HI R82, RZ, 0x1f, R51 ;  /* 0x0000001fff527819 */ /* 0x000fc60000011433 */
[----:B------:R-:W-:Y:S04]  /*ecd0*/  STSM.16.M88.4 [R80], R8 ;  /* 0x0000000850007844 */ /* 0x000fe80000000200 */
[----:B------:R2:W-:Y:S01]  /*ece0*/  STSM.16.M88.4 [R84], R12 ;  /* 0x0000000c54007844 */ /* 0x0005e20000000200 */
[----:B------:R-:W-:Y:S02]  /*ecf0*/  MOV R88, R88 ;  /* 0x0000005800587202 */ /* 0x000fe40000000f00 */
[----:B------:R-:W-:Y:S02]  /*ed00*/  F2FP.F16.F32.PACK_AB R24, R121, R120 ;  /* 0x000000787918723e */ /* 0x000fe400000000ff */
[----:B------:R-:W-:Y:S02]  /*ed10*/  F2FP.F16.F32.PACK_AB R25, R123, R122 ;  /* 0x0000007a7b19723e */ /* 0x000fe400000000ff */
[----:B------:R-:W-:-:S02]  /*ed20*/  F2FP.F16.F32.PACK_AB R26, R125, R124 ;  /* 0x0000007c7d1a723e */ /* 0x000fc400000000ff */
[----:B------:R-:W-:Y:S02]  /*ed30*/  F2FP.F16.F32.PACK_AB R27, R127, R126 ;  /* 0x0000007e7f1b723e */ /* 0x000fe400000000ff */
[----:B------:R-:W-:Y:S01]  /*ed40*/  ISETP.NE.U32.AND P0, PT, RZ, UR4, PT ;  /* 0x00000004ff007c0c */ /* 0x000fe2000bf05070 */
[C---:B--2---:R-:W-:Y:S01]  /*ed50*/  IMAD.SHL.U32 R12, R51.reuse, 0x4, RZ ;  /* 0x00000004330c7824 */ /* 0x044fe200078e00ff */
[----:B------:R-:W-:Y:S02]  /*ed60*/  SHF.L.U64.HI R7, R51, 0x2, R82 ;  /* 0x0000000233077819 */ /* 0x000fe40000010252 */
[----:B------:R-:W-:Y:S02]  /*ed70*/  MOV R92, R92 ;  /* 0x0000005c005c7202 */ /* 0x000fe40000000f00 */
[----:B------:R-:W-:Y:S02]  /*ed80*/  IADD3 R14, P1, R12, UR4, RZ ;  /* 0x000000040c0e7c10 */ /* 0x000fe4000ff3e0ff */
        /* <DEDUP_REMOVED lines=18> */
[----:B------:R2:W-:Y:S01]  /*eeb0*/  STSM.16.M88.4 [R5], R36 ;  /* 0x0000002405007844 */ /* 0x0005e20000000200 */
[----:B------:R-:W-:-:S03]  /*eec0*/  ISETP.NE.AND.EX P2, PT, RZ, UR5, PT, P2 ;  /* 0x00000005ff007c0c */ /* 0x000fc6000bf45320 */
[----:B------:R3:W-:Y:S01]  /*eed0*/  STSM.16.M88.4 [R6], R8 ;  /* 0x0000000806007844 */ /* 0x0007e20000000200 */
[----:B------:R-:W-:Y:S01]  /*eee0*/  IMAD.MOV.U32 R80, RZ, RZ, RZ ;  /* 0x000000ffff507224 */ /* 0x000fe200078e00ff */
[----:B------:R-:W-:Y:S08]  /*eef0*/  BAR.SYNC.DEFER_BLOCKING 0x1, 0x100 ;  /* 0x0044000000007b1d */ /* 0x000ff00000010000 */
[----:B------:R-:W-:Y:S01]  /*ef00*/  @P2 IADD3 R12, P3, R12, UR4, RZ ;  /* 0x000000040c0c2c10 */ /* 0x000fe2000ff7e0ff */
[----:B------:R-:W-:-:S02]  /*ef10*/  ULDC UR4, c[0x0][0xb88] ;  /* 0x0002e20000047ab9 */ /* 0x000fc40000000800 */
[----:B--2---:R-:W-:Y:S01]  /*ef20*/  IMAD.U32 R5, RZ, RZ, UR4 ;  /* 0x00000004ff057e24 */ /* 0x004fe2000f8e00ff */
[----:B------:R-:W-:Y:S01]  /*ef30*/  @P2 IADD3.X R13, R7, UR5, RZ, P3, !PT ;  /* 0x00000005070d2c10 */ /* 0x000fe20009ffe4ff */
[----:B------:R2:W5:Y:S04]  /*ef40*/  @P0 LDG.E R80, desc[UR60][R14.64] ;  /* 0x0000003c0e500981 */ /* 0x000568000c1e1900 */
[----:B------:R2:W5:Y:S01]  /*ef50*/  @P2 LDG.E R5, desc[UR60][R12.64] ;  /* 0x0000003c0c052981 */ /* 0x000562000c1e1900 */
[----:B0-----:R-:W-:-:S13]  /*ef60*/  ISETP.NE.AND P1, PT, R32, 0x1, PT ;  /* 0x000000012000780c */ /* 0x001fda0003f25270 */
[----:B------:R-:W0:Y:S08]  /*ef70*/  @P1 LDC R3, c[0x0][0xcec] ;  /* 0x00033b00ff031b82 */ /* 0x000e300000000800 */
[----:B------:R-:W4:Y:S01]  /*ef80*/  @P1 LDC R24, c[0x0][0xcf0] ;  /* 0x00033c00ff181b82 */ /* 0x000f220000000800 */
[----:B---3--:R-:W-:Y:S01]  /*ef90*/  IMAD R8, R90, 0x80, R55 ;  /* 0x000000805a087824 */ /* 0x008fe200078e0237 */
[----:B--2---:R-:W-:Y:S06]  /*efa0*/  @P2 BRA `(.L_x_10541) ;  /* 0x0000000000102947 */ /* 0x004fec0003800000 */
[----:B------:R-:W-:Y:S05]  /*efb0*/  @!P0 BRA `(.L_x_10541) ;  /* 0x00000000000c8947 */ /* 0x000fea0003800000 */
[----:B------:R-:W2:Y:S04]  /*efc0*/  LDG.E R6, desc[UR60][R14.64] ;  /* 0x0000003c0e067981 */ /* 0x000ea8000c1e1900 */
[----:B-----5:R-:W2:Y:S02]  /*efd0*/  LDG.E R5, desc[UR60][R14.64+0x4] ;  /* 0x0000043c0e057981 */ /* 0x020ea4000c1e1900 */
[----:B--2---:R-:W-:-:S07]  /*efe0*/  IMAD.IADD R5, R5, 0x1, -R6 ;  /* 0x0000000105057824 */ /* 0x004fce00078e0a06 */
.L_x_10541:
[----:B------:R-:W2:Y:S01]  /*eff0*/  LDL.LU R89, [R1+0x64] ;  /* 0x0000640001597983 */ /* 0x000ea20000300800 */
[----:B------:R-:W3:Y:S01]  /*f000*/  S2R R6, SR_TID.X ;  /* 0x0000000000067919 */ /* 0x000ee20000002100 */
[----:B0-----:R-:W-:Y:S01]  /*f010*/  @P1 IMAD.HI.U32 R3, R8, R3, RZ ;  /* 0x0000000308031227 */ /* 0x001fe200078e00ff */
[----:B------:R-:W-:Y:S01]  /*f020*/  ULDC.64 UR4, c[0x0][0xc90] ;  /* 0x0003240000047ab9 */ /* 0x000fe20000000a00 */
[----:B-----5:R-:W-:Y:S01]  /*f030*/  SHF.R.S32.HI R81, RZ, 0x1f, R80 ;  /* 0x0000001fff517819 */ /* 0x020fe20000011450 */
[----:B------:R-:W2:Y:S01]  /*f040*/  LDL R26, [R1+0x78] ;  /* 0x00007800011a7983 */ /* 0x000ea20000100800 */
[----:B------:R-:W-:Y:S01]  /*f050*/  IMAD.MOV.U32 R11, RZ, RZ, R8 ;  /* 0x000000ffff0b7224 */ /* 0x000fe200078e0008 */
[----:B----4-:R-:W-:Y:S01]  /*f060*/  @P1 SHF.R.U32.HI R11, RZ, R24, R3 ;  /* 0x00000018ff0b1219 */ /* 0x010fe20000011603 */
[----:B------:R-:W0:Y:S01]  /*f070*/  @P1 LDC R85, c[0x0][0xcec] ;  /* 0x00033b00ff551b82 */ /* 0x000e220000000800 */
[----:B------:R-:W-:Y:S02]  /*f080*/  SEL R82, R82, RZ, !P0 ;  /* 0x000000ff52527207 */ /* 0x000fe40004000000 */
[----:B------:R-:W-:Y:S01]  /*f090*/  SEL R83, R51, RZ, !P0 ;  /* 0x000000ff33537207 */ /* 0x000fe20004000000 */
[----:B------:R-:W-:-:S04]  /*f0a0*/  IMAD.MOV R13, RZ, RZ, -R11 ;  /* 0x000000ffff0d7224 */ /* 0x000fc800078e0a0b */
[----:B------:R-:W4:Y:S01]  /*f0b0*/  @P1 LDC R87, c[0x0][0xcf0] ;  /* 0x00033c00ff571b82 */ /* 0x000f220000000800 */
[----:B---3--:R-:W-:-:S04]  /*f0c0*/  IADD3 R30, R6, -0x80, RZ ;  /* 0xffffff80061e7810 */ /* 0x008fc80007ffe0ff */
[----:B------:R-:W-:-:S04]  /*f0d0*/  SHF.R.S32.HI R86, RZ, 0x1f, R30 ;  /* 0x0000001fff567819 */ /* 0x000fc8000001141e */
[-C--:B------:R-:W-:Y:S02]  /*f0e0*/  LEA.HI R86, R86, R30.reuse, RZ, 0x3 ;  /* 0x0000001e56567211 */ /* 0x080fe400078f18ff */
[----:B------:R-:W-:Y:S02]  /*f0f0*/  SHF.R.S32.HI R88, RZ, 0x1f, R30 ;  /* 0x0000001fff587819 */ /* 0x000fe4000001141e */
[----:B------:R-:W-:Y:S02]  /*f100*/  LOP3.LUT R86, R86, 0xfffffff8, RZ, 0xc0, !PT ;  /* 0xfffffff856567812 */ /* 0x000fe400078ec0ff */
[----:B------:R-:W-:-:S03]  /*f110*/  LEA.HI R88, R88, R30, RZ, 0x3 ;  /* 0x0000001e58587211 */ /* 0x000fc600078f18ff */
[----:B------:R-:W-:Y:S01]  /*f120*/  IMAD.IADD R86, R30, 0x1, -R86 ;  /* 0x000000011e567824 */ /* 0x000fe200078e0a56 */
[----:B------:R-:W-:-:S03]  /*f130*/  SHF.R.S32.HI R88, RZ, 0x3, R88 ;  /* 0x00000003ff587819 */ /* 0x000fc60000011458 */
[----:B------:R-:W-:Y:S02]  /*f140*/  IMAD.SHL.U32 R3, R86, 0x8, RZ ;  /* 0x0000000856037824 */ /* 0x000fe400078e00ff */
[----:B------:R-:W-:Y:S02]  /*f150*/  IMAD R13, R32, R13, R8 ;  /* 0x0000000d200d7224 */ /* 0x000fe400078e0208 */
[----:B------:R-:W-:-:S03]  /*f160*/  IMAD R15, R88, 0x40, R3 ;  /* 0x00000040580f7824 */ /* 0x000fc600078e0203 */
[----:B------:R-:W-:Y:S02]  /*f170*/  SHF.R.S32.HI R12, RZ, 0x1f, R13 ;  /* 0x0000001fff0c7819 */ /* 0x000fe4000001140d */
[----:B------:R-:W-:-:S04]  /*f180*/  SHF.R.S32.HI R27, RZ, 0x1f, R30 ;  /* 0x0000001fff1b7819 */ /* 0x000fc8000001141e */
[----:B------:R-:W-:-:S04]  /*f190*/  LEA.HI R27, R27, R30, RZ, 0x7 ;  /* 0x0000001e1b1b7211 */ /* 0x000fc800078f38ff */
[----:B------:R-:W-:-:S04]  /*f1a0*/  LOP3.LUT R27, R27, 0xffffff80, RZ, 0xc0, !PT ;  /* 0xffffff801b1b7812 */ /* 0x000fc800078ec0ff */
[----:B------:R-:W-:Y:S01]  /*f1b0*/  IADD3 R27, R30, -R27, RZ ;  /* 0x8000001b1e1b7210 */ /* 0x000fe20007ffe0ff */
[C---:B------:R-:W-:Y:S01]  /*f1c0*/  VIADD R95, R3.reuse, 0x40 ;  /* 0x00000040035f7836 */ /* 0x040fe20000000000 */
[C---:B------:R-:W-:Y:S01]  /*f1d0*/  IADD3 R91, R3.reuse, 0x80, RZ ;  /* 0x00000080035b7810 */ /* 0x040fe20007ffe0ff */
[----:B------:R-:W-:Y:S01]  /*f1e0*/  VIADD R93, R3, 0xc0 ;  /* 0x000000c0035d7836 */ /* 0x000fe20000000000 */
[----:B------:R-:W-:Y:S02]  /*f1f0*/  BSSY B1, `(.L_x_10542) ;  /* 0x00000cc000017945 */ /* 0x000fe40003800000 */
[----:B------:R-:W-:Y:S02]  /*f200*/  SHF.R.S32.HI R92, RZ, 0x1f, R91 ;  /* 0x0000001fff5c7819 */ /* 0x000fe4000001145b */
[----:B------:R-:W-:Y:S02]  /*f210*/  SHF.R.S32.HI R94, RZ, 0x1f, R93 ;  /* 0x0000001fff5e7819 */ /* 0x000fe4000001145d */
[----:B--2---:R-:W-:-:S05]  /*f220*/  SHF.R.S32.HI R84, RZ, 0x1f, R89 ;  /* 0x0000001fff547819 */ /* 0x004fca0000011459 */
[----:B------:R-:W-:-:S04]  /*f230*/  IMAD R6, R84, UR4, RZ ;  /* 0x0000000454067c24 */ /* 0x000fc8000f8e02ff */
[C---:B------:R-:W-:Y:S02]  /*f240*/  IMAD R9, R89.reuse, UR5, R6 ;  /* 0x0000000559097c24 */ /* 0x040fe4000f8e0206 */
[----:B------:R-:W-:Y:S01]  /*f250*/  IMAD.WIDE.U32 R6, R89, UR4, R80 ;  /* 0x0000000459067c25 */ /* 0x000fe2000f8e0050 */
[----:B------:R-:W-:-:S03]  /*f260*/  ULDC.64 UR4, c[0x0][0xc98] ;  /* 0x0003260000047ab9 */ /* 0x000fc60000000a00 */
[----:B------:R-:W-:Y:S02]  /*f270*/  IMAD.IADD R7, R7, 0x1, R9 ;  /* 0x0000000107077824 */ /* 0x000fe400078e0209 */
[----:B------:R-:W-:Y:S02]  /*f280*/  IMAD R10, R82, UR4, RZ ;  /* 0x00000004520a7c24 */ /* 0x000fe4000f8e02ff */
[----:B------:R-:W-:-:S04]  /*f290*/  IMAD.WIDE.U32 R8, R83, UR4, R6 ;  /* 0x0000000453087c25 */ /* 0x000fc8000f8e0006 */
[----:B------:R-:W-:Y:S01]  /*f2a0*/  IMAD.WIDE R6, R15, 0x2, R20 ;  /* 0x000000020f067825 */ /* 0x000fe200078e0214 */
[----:B------:R-:W-:-:S03]  /*f2b0*/  SHF.R.S32.HI R15, RZ, 0x1f, R11 ;  /* 0x0000001fff0f7819 */ /* 0x000fc6000001140b */
[----:B------:R-:W-:Y:S01]  /*f2c0*/  IMAD R14, R83, UR5, R10 ;  /* 0x00000005530e7c24 */ /* 0x000fe2000f8e020a */
[----:B------:R-:W-:Y:S01]  /*f2d0*/  IADD3 R10, P0, R11, R8, RZ ;  /* 0x000000080b0a7210 */ /* 0x000fe20007f1e0ff */
[----:B------:R-:W-:Y:S02]  /*f2e0*/  ULDC.64 UR4, c[0x0][0xc88] ;  /* 0x0003220000047ab9 */ /* 0x000fe40000000a00 */
[----:B------:R-:W-:Y:S01]  /*f2f0*/  IMAD R12, R12, UR4, RZ ;  /* 0x000000040c0c7c24 */ /* 0x000fe2000f8e02ff */
[----:B------:R-:W-:-:S03]  /*f300*/  IADD3.X R11, R15, R9, R14, P0, !PT ;  /* 0x000000090f0b7210 */ /* 0x000fc600007fe40e */
[C---:B------:R-:W-:Y:S02]  /*f310*/  IMAD R9, R13.reuse, UR5, R12 ;  /* 0x000000050d097c24 */ /* 0x040fe4000f8e020c */
[----:B------:R-:W-:Y:S01]  /*f320*/  IMAD.WIDE.U32 R10, R13, UR4, R10 ;  /* 0x000000040d0a7c25 */ /* 0x000fe2000f8e000a */
[----:B------:R-:W-:-:S03]  /*f330*/  ULDC.64 UR4, c[0x0][0xc50] ;  /* 0x0003140000047ab9 */ /* 0x000fc60000000a00 */
[----:B------:R-:W-:Y:S01]  /*f340*/  IMAD.IADD R9, R11, 0x1, R9 ;  /* 0x000000010b097824 */ /* 0x000fe200078e0209 */
[----:B------:R-:W-:Y:S02]  /*f350*/  LEA R14, P0, R10, UR4, 0x2 ;  /* 0x000000040a0e7c11 */ /* 0x000fe4000f8010ff */
[----:B------:R-:W-:Y:S02]  /*f360*/  IADD3 R21, P2, R6, 0x1000, RZ ;  /* 0x0000100006157810 */ /* 0x000fe40007f5e0ff */
[----:B------:R-:W-:Y:S02]  /*f370*/  LEA.HI.X R15, R10, UR5, R9, 0x2, P0 ;  /* 0x000000050a0f7c11 */ /* 0x000fe400080f1409 */
[C---:B------:R-:W-:Y:S01]  /*f380*/  IADD3 R13, P3, R6.reuse, 0x2000, RZ ;  /* 0x00002000060d7810 */ /* 0x040fe20007f7e0ff */
[----:B------:R-:W-:Y:S01]  /*f390*/  SHFL.IDX PT, R54, R14, RZ, 0x1c1f ;  /* 0x001c1fff0e367589 */ /* 0x000fe200000e0000 */
[----:B------:R-:W-:Y:S01]  /*f3a0*/  IADD3 R29, P0, R6, 0x4000, RZ ;  /* 0x00004000061d7810 */ /* 0x000fe20007f1e0ff */
[----:B------:R-:W-:Y:S01]  /*f3b0*/  IMAD R11, R90, 0x80, R26 ;  /* 0x000000805a0b7824 */ /* 0x000fe200078e021a */
[----:B------:R-:W-:Y:S01]  /*f3c0*/  IADD3.X R9, RZ, R7, RZ, P2, !PT ;  /* 0x00000007ff097210 */ /* 0x000fe200017fe4ff */
[----:B------:R-:W-:Y:S01]  /*f3d0*/  IMAD R20, R5, R32, RZ ;  /* 0x0000002005147224 */ /* 0x000fe200078e02ff */
[----:B------:R-:W-:Y:S01]  /*f3e0*/  LOP3.LUT R28, R29, 0x380, RZ, 0xc0, !PT ;  /* 0x000003801d1c7812 */ /* 0x000fe200078ec0ff */
[----:B------:R-:W-:Y:S01]  /*f3f0*/  ULDC.64 UR4, c[0x0][0xba0] ;  /* 0x0002e80000047ab9 */ /* 0x000fe20000000a00 */
[----:B------:R-:W-:-:S02]  /*f400*/  IADD3 R41, P2, R6, 0x6000, RZ ;  /* 0x0000600006297810 */ /* 0x000fc40007f5e0ff */
[----:B------:R-:W-:Y:S02]  /*f410*/  SHF.R.U64 R28, R28, 0x3, RZ ;  /* 0x000000031c1c7819 */ /* 0x000fe400000012ff */
[----:B------:R-:W-:Y:S02]  /*f420*/  LOP3.LUT R40, R41, 0x380, RZ, 0xc0, !PT ;  /* 0x0000038029287812 */ /* 0x000fe400078ec0ff */
[----:B------:R-:W-:Y:S01]  /*f430*/  LOP3.LUT R28, R28, R29, RZ, 0x3c, !PT ;  /* 0x0000001d1c1c7212 */ /* 0x000fe200078e3cff */
[--C-:B------:R-:W-:Y:S01]  /*f440*/  IMAD.X R29, RZ, RZ, R7.reuse, P0 ;  /* 0x000000ffff1d7224 */ /* 0x100fe200000e0607 */
[----:B------:R-:W-:Y:S02]  /*f450*/  SHF.R.U64 R40, R40, 0x3, RZ ;  /* 0x0000000328287819 */ /* 0x000fe400000012ff */
[----:B------:R-:W-:Y:S02]  /*f460*/  IADD3 R53, P0, R6, 0x9000, RZ ;  /* 0x0000900006357810 */ /* 0x000fe40007f1e0ff */
[----:B------:R-:W-:Y:S01]  /*f470*/  LOP3.LUT R40, R40, R41, RZ, 0x3c, !PT ;  /* 0x0000002928287212 */ /* 0x000fe200078e3cff */
[----:B------:R-:W-:Y:S01]  /*f480*/  IMAD.X R41, RZ, RZ, R7, P2 ;  /* 0x000000ffff297224 */ /* 0x000fe200010e0607 */
[----:B------:R-:W-:-:S02]  /*f490*/  LOP3.LUT R52, R53, 0x380, RZ, 0xc0, !PT ;  /* 0x0000038035347812 */ /* 0x000fc400078ec0ff */
[----:B------:R-:W-:Y:S01]  /*f4a0*/  IADD3 R61, P2, R6, 0xb000, RZ ;  /* 0x0000b000063d7810 */ /* 0x000fe20007f5e0ff */
[----:B------:R-:W2:Y:S01]  /*f4b0*/  SHFL.IDX PT, R55, R15, RZ, 0x1c1f ;  /* 0x001c1fff0f377589 */ /* 0x000ea200000e0000 */
[----:B------:R-:W-:Y:S02]  /*f4c0*/  LOP3.LUT R12, R13, 0x380, RZ, 0xc0, !PT ;  /* 0x000003800d0c7812 */ /* 0x000fe400078ec0ff */
[----:B------:R-:W-:Y:S02]  /*f4d0*/  SHF.R.U64 R52, R52, 0x3, RZ ;  /* 0x0000000334347819 */ /* 0x000fe400000012ff */
[----:B------:R-:W-:Y:S02]  /*f4e0*/  LOP3.LUT R60, R61, 0x380, RZ, 0xc0, !PT ;  /* 0x000003803d3c7812 */ /* 0x000fe400078ec0ff */
[----:B------:R-:W-:Y:S02]  /*f4f0*/  SHF.R.U64 R12, R12, 0x3, RZ ;  /* 0x000000030c0c7819 */ /* 0x000fe400000012ff */
[----:B------:R-:W-:Y:S01]  /*f500*/  LOP3.LUT R52, R52, R53, RZ, 0x3c, !PT ;  /* 0x0000003534347212 */ /* 0x000fe200078e3cff */
[----:B------:R-:W-:Y:S01]  /*f510*/  IMAD.X R53, RZ, RZ, R7, P0 ;  /* 0x000000ffff357224 */ /* 0x000fe200000e0607 */
[----:B------:R-:W-:-:S02]  /*f520*/  SHF.R.U64 R60, R60, 0x3, RZ ;  /* 0x000000033c3c7819 */ /* 0x000fc400000012ff */
[----:B------:R-:W-:Y:S02]  /*f530*/  LOP3.LUT P0, RZ, R27, 0x3, RZ, 0xc0, !PT ;  /* 0x000000031bff7812 */ /* 0x000fe4000780c0ff */
[----:B------:R-:W-:Y:S01]  /*f540*/  LOP3.LUT R12, R12, R13, RZ, 0x3c, !PT ;  /* 0x0000000d0c0c7212 */ /* 0x000fe200078e3cff */
[--C-:B------:R-:W-:Y:S01]  /*f550*/  IMAD.X R13, RZ, RZ, R7.reuse, P3 ;  /* 0x000000ffff0d7224 */ /* 0x100fe200018e0607 */
[----:B------:R-:W-:Y:S01]  /*f560*/  LOP3.LUT R60, R60, R61, RZ, 0x3c, !PT ;  /* 0x0000003d3c3c7212 */ /* 0x000fe200078e3cff */
[----:B------:R-:W-:Y:S01]  /*f570*/  IMAD.X R61, RZ, RZ, R7, P2 ;  /* 0x000000ffff3d7224 */ /* 0x000fe200010e0607 */
[----:B------:R-:W-:Y:S02]  /*f580*/  LOP3.LUT R8, R21, 0x380, RZ, 0xc0, !PT ;  /* 0x0000038015087812 */ /* 0x000fe400078ec0ff */
[C---:B------:R-:W-:Y:S02]  /*f590*/  IADD3 R25, P5, R6.reuse, 0x3000, RZ ;  /* 0x0000300006197810 */ /* 0x040fe40007fbe0ff */
[----:B------:R-:W-:-:S02]  /*f5a0*/  IADD3 R37, P4, R6, 0x5000, RZ ;  /* 0x0000500006257810 */ /* 0x000fc40007f9e0ff */
[----:B------:R-:W-:Y:S02]  /*f5b0*/  IADD3 R45, P3, R6, 0x7000, RZ ;  /* 0x00007000062d7810 */ /* 0x000fe40007f7e0ff */
[----:B------:R-:W-:Y:S02]  /*f5c0*/  ISETP.GE.OR P2, PT, R11, R20, P0 ;  /* 0x000000140b00720c */ /* 0x000fe40000746670 */
[----:B------:R-:W-:Y:S02]  /*f5d0*/  SHF.R.U64 R8, R8, 0x3, RZ ;  /* 0x0000000308087819 */ /* 0x000fe400000012ff */
[----:B------:R-:W-:Y:S02]  /*f5e0*/  LOP3.LUT R24, R25, 0x380, RZ, 0xc0, !PT ;  /* 0x0000038019187812 */ /* 0x000fe400078ec0ff */
[----:B------:R-:W-:Y:S02]  /*f5f0*/  LOP3.LUT R36, R37, 0x380, RZ, 0xc0, !PT ;  /* 0x0000038025247812 */ /* 0x000fe400078ec0ff */
[----:B------:R-:W-:-:S02]  /*f600*/  LOP3.LUT R44, R45, 0x380, RZ, 0xc0, !PT ;  /* 0x000003802d2c7812 */ /* 0x000fc400078ec0ff */
[----:B------:R-:W-:Y:S01]  /*f610*/  LOP3.LUT R8, R8, R21, RZ, 0x3c, !PT ;  /* 0x0000001508087212 */ /* 0x000fe200078e3cff */
[----:B------:R-:W-:Y:S01]  /*f620*/  IMAD R21, R81, UR4, RZ ;  /* 0x0000000451157c24 */ /* 0x000fe2000f8e02ff */
[----:B------:R-:W-:Y:S02]  /*f630*/  SHF.R.U64 R24, R24, 0x3, RZ ;  /* 0x0000000318187819 */ /* 0x000fe400000012ff */
[----:B------:R-:W-:Y:S02]  /*f640*/  SHF.R.U64 R36, R36, 0x3, RZ ;  /* 0x0000000324247819 */ /* 0x000fe400000012ff */
[----:B------:R-:W-:Y:S01]  /*f650*/  SHF.R.U64 R44, R44, 0x3, RZ ;  /* 0x000000032c2c7819 */ /* 0x000fe200000012ff */
[----:B------:R-:W-:Y:S01]  /*f660*/  IMAD R21, R80, UR5, R21 ;  /* 0x0000000550157c24 */ /* 0x000fe2000f8e0215 */
[----:B------:R-:W-:Y:S01]  /*f670*/  LOP3.LUT R24, R24, R25, RZ, 0x3c, !PT ;  /* 0x0000001918187212 */ /* 0x000fe200078e3cff */
[--C-:B------:R-:W-:Y:S01]  /*f680*/  IMAD.X R25, RZ, RZ, R7.reuse, P5 ;  /* 0x000000ffff197224 */ /* 0x100fe200028e0607 */
[----:B------:R-:W-:Y:S01]  /*f690*/  LOP3.LUT R36, R36, R37, RZ, 0x3c, !PT ;  /* 0x0000002524247212 */ /* 0x000fe200078e3cff */
[--C-:B------:R-:W-:Y:S01]  /*f6a0*/  IMAD.X R37, RZ, RZ, R7.reuse, P4 ;  /* 0x000000ffff257224 */ /* 0x100fe200020e0607 */
[----:B------:R-:W-:Y:S01]  /*f6b0*/  LOP3.LUT R44, R44, R45, RZ, 0x3c, !PT ;  /* 0x0000002d2c2c7212 */ /* 0x000fe200078e3cff */
[----:B------:R-:W-:Y:S01]  /*f6c0*/  IMAD.X R45, RZ, RZ, R7, P3 ;  /* 0x000000ffff2d7224 */ /* 0x000fe200018e0607 */
[C---:B------:R-:W-:Y:S01]  /*f6d0*/  IADD3 R49, P5, R6.reuse, 0x8000, RZ ;  /* 0x0000800006317810 */ /* 0x040fe20007fbe0ff */
[----:B--2---:R2:W-:Y:S01]  /*f6e0*/  @!P2 ST.E desc[UR60][R54.64], R0 ;  /* 0x000000003600a985 */ /* 0x0045e2000c10193c */
[----:B------:R-:W-:Y:S01]  /*f6f0*/  IADD3 R57, P4, R6, 0xa000, RZ ;  /* 0x0000a00006397810 */ /* 0x000fe20007f9e0ff */
[----:B------:R-:W-:Y:S01]  /*f700*/  IMAD.WIDE.U32 R80, R80, UR4, RZ ;  /* 0x0000000450507c25 */ /* 0x000fe2000f8e00ff */
[----:B------:R-:W-:Y:S01]  /*f710*/  IADD3 R65, P3, R6, 0xc000, RZ ;  /* 0x0000c00006417810 */ /* 0x000fe20007f7e0ff */
[----:B------:R-:W-:Y:S01]  /*f720*/  ULDC.64 UR4, c[0x0][0xbe8] ;  /* 0x0002fa0000047ab9 */ /* 0x000fe20000000a00 */
[----:B------:R-:W-:Y:S01]  /*f730*/  LOP3.LUT R48, R49, 0x380, RZ, 0xc0, !PT ;  /* 0x0000038031307812 */ /* 0x000fe200078ec0ff */
[----:B------:R-:W-:Y:S01]  /*f740*/  IMAD.IADD R81, R81, 0x1, R21 ;  /* 0x0000000151517824 */ /* 0x000fe200078e0215 */
[----:B------:R-:W-:Y:S01]  /*f750*/  LOP3.LUT R56, R57, 0x380, RZ, 0xc0, !PT ;  /* 0x0000038039387812 */ /* 0x000fe200078ec0ff */
[----:B------:R-:W-:-:S02]  /*f760*/  IMAD R84, R84, UR4, RZ ;  /* 0x0000000454547c24 */ /* 0x000fc4000f8e02ff */
[----:B--2---:R-:W-:Y:S01]  /*f770*/  IMAD R0, R86, 0x20, R88 ;  /* 0x0000002056007824 */ /* 0x004fe200078e0258 */
[----:B------:R-:W-:-:S03]  /*f780*/  LOP3.LUT R64, R65, 0x380, RZ, 0xc0, !PT ;  /* 0x0000038041407812 */ /* 0x000fc600078ec0ff */
[----:B------:R-:W-:Y:S01]  /*f790*/  IMAD R86, R90, 0x80, R0 ;  /* 0x000000805a567824 */ /* 0x000fe200078e0200 */
[----:B------:R-:W-:Y:S01]  /*f7a0*/  SHF.R.U64 R48, R48, 0x3, RZ ;  /* 0x0000000330307819 */ /* 0x000fe200000012ff */
[----:B------:R-:W-:Y:S01]  /*f7b0*/  SHFL.IDX PT, R58, R14, 0x1, 0x1c1f ;  /* 0x003c1f000e3a7f89 */ /* 0x000fe200000e0000 */
[----:B------:R-:W-:Y:S01]  /*f7c0*/  SHF.R.U64 R56, R56, 0x3, RZ ;  /* 0x0000000338387819 */ /* 0x000fe200000012ff */
[C---:B------:R-:W-:Y:S01]  /*f7d0*/  IMAD R21, R89.reuse, UR5, R84 ;  /* 0x0000000559157c24 */ /* 0x040fe2000f8e0254 */
[----:B------:R-:W-:Y:S01]  /*f7e0*/  SHF.R.U64 R64, R64, 0x3, RZ ;  /* 0x0000000340407819 */ /* 0x000fe200000012ff */
[----:B------:R-:W2:Y:S01]  /*f7f0*/  SHFL.IDX PT, R59, R15, 0x1, 0x1c1f ;  /* 0x003c1f000f3b7f89 */ /* 0x000ea200000e0000 */
[----:B------:R-:W-:Y:S01]  /*f800*/  IMAD.WIDE.U32 R80, R89, UR4, R80 ;  /* 0x0000000459507c25 */ /* 0x000fe2000f8e0050 */
[----:B------:R-:W-:Y:S01]  /*f810*/  LOP3.LUT R48, R48, R49, RZ, 0x3c, !PT ;  /* 0x0000003130307212 */ /* 0x000fe200078e3cff */
[----:B------:R-:W-:Y:S02]  /*f820*/  ULDC.64 UR4, c[0x0][0xbf0] ;  /* 0x0002fc0000047ab9 */ /* 0x000fe40000000a00 */
[----:B0-----:R-:W-:Y:S01]  /*f830*/  @P1 IMAD.HI.U32 R0, R86, R85, RZ ;  /* 0x0000005556001227 */ /* 0x001fe200078e00ff */
[----:B------:R-:W-:-:S02]  /*f840*/  LOP3.LUT R56, R56, R57, RZ, 0x3c, !PT ;  /* 0x0000003938387212 */ /* 0x000fc400078e3cff */
[----:B------:R-:W-:Y:S01]  /*f850*/  LOP3.LUT R64, R64, R65, RZ, 0x3c, !PT ;  /* 0x0000004140407212 */ /* 0x000fe200078e3cff */
[----:B------:R-:W-:Y:S02]  /*f860*/  IMAD.IADD R81, R81, 0x1, R21 ;  /* 0x0000000151517824 */ /* 0x000fe400078e0215 */
[--C-:B------:R-:W-:Y:S01]  /*f870*/  IMAD.X R49, RZ, RZ, R7.reuse, P5 ;  /* 0x000000ffff317224 */ /* 0x100fe200028e0607 */
[C---:B------:R-:W-:Y:S01]  /*f880*/  IADD3 R69, P5, R6.reuse, 0xd000, RZ ;  /* 0x0000d00006457810 */ /* 0x040fe20007fbe0ff */
[--C-:B------:R-:W-:Y:S01]  /*f890*/  IMAD.X R57, RZ, RZ, R7.reuse, P4 ;  /* 0x000000ffff397224 */ /* 0x100fe200020e0607 */
[C---:B------:R-:W-:Y:S01]  /*f8a0*/  IADD3 R73, P4, R6.reuse, 0xe000, RZ ;  /* 0x0000e00006497810 */ /* 0x040fe20007f9e0ff */
[----:B------:R-:W-:Y:S02]  /*f8b0*/  VIADD R5, R11, 0x8 ;  /* 0x000000080b057836 */ /* 0x000fe40000000000 */
[----:B------:R-:W-:Y:S01]  /*f8c0*/  IMAD.MOV.U32 R21, RZ, RZ, R86 ;  /* 0x000000ffff157224 */ /* 0x000fe200078e0056 */
[----:B----4-:R-:W-:Y:S01]  /*f8d0*/  @P1 SHF.R.U32.HI R21, RZ, R87, R0 ;  /* 0x00000057ff151219 */ /* 0x010fe20000011600 */
[----:B------:R-:W-:Y:S01]  /*f8e0*/  IMAD.X R65, RZ, RZ, R7, P3 ;  /* 0x000000ffff417224 */ /* 0x000fe200018e0607 */
[----:B------:R-:W-:Y:S01]  /*f8f0*/  IADD3 R10, P3, R6, 0xf000, RZ ;  /* 0x0000f000060a7810 */ /* 0x000fe20007f7e0ff */
[----:B------:R-:W-:Y:S01]  /*f900*/  IMAD R82, R82, UR4, RZ ;  /* 0x0000000452527c24 */ /* 0x000fe2000f8e02ff */
[----:B------:R-:W-:Y:S01]  /*f910*/  LOP3.LUT R68, R69, 0x380, RZ, 0xc0, !PT ;  /* 0x0000038045447812 */ /* 0x000fe200078ec0ff */
[----:B------:R-:W-:Y:S01]  /*f920*/  IMAD.WIDE.U32 R80, R83, UR4, R80 ;  /* 0x0000000453507c25 */ /* 0x000fe2000f8e0050 */
[----:B------:R-:W-:-:S02]  /*f930*/  LOP3.LUT R72, R73, 0x380, RZ, 0xc0, !PT ;  /* 0x0000038049487812 */ /* 0x000fc400078ec0ff */
[----:B------:R-:W-:Y:S01]  /*f940*/  ISETP.GE.OR P0, PT, R5, R20, P0 ;  /* 0x000000140500720c */ /* 0x000fe20000706670 */
[----:B------:R-:W-:Y:S01]  /*f950*/  IMAD R85, R83, UR5, R82 ;  /* 0x0000000553557c24 */ /* 0x000fe2000f8e0252 */
[--C-:B------:R-:W-:Y:S01]  /*f960*/  SHF.R.S32.HI R0, RZ, 0x1f, R21.reuse ;  /* 0x0000001fff007819 */ /* 0x100fe20000011415 */
[----:B------:R-:W-:Y:S01]  /*f970*/  IMAD.MOV R83, RZ, RZ, -R21 ;  /* 0x000000ffff537224 */ /* 0x000fe200078e0a15 */
[----:B------:R-:W-:Y:S01]  /*f980*/  LOP3.LUT R11, R6, 0x380, RZ, 0xc0, !PT ;  /* 0x00000380060b7812 */ /* 0x000fe200078ec0ff */
[----:B------:R-:W-:Y:S01]  /*f990*/  ULDC.64 UR4, c[0x0][0xbe0] ;  /* 0x0002f80000047ab9 */ /* 0x000fe20000000a00 */
[----:B------:R-:W-:Y:S01]  /*f9a0*/  LOP3.LUT R5, R10, 0x380, RZ, 0xc0, !PT ;  /* 0x000003800a057812 */ /* 0x000fe200078ec0ff */
[----:B------:R-:W-:Y:S01]  /*f9b0*/  IMAD R0, R0, UR4, RZ ;  /* 0x0000000400007c24 */ /* 0x000fe2000f8e02ff */
[----:B------:R-:W-:Y:S01]  /*f9c0*/  SHF.R.U64 R68, R68, 0x3, RZ ;  /* 0x0000000344447819 */ /* 0x000fe200000012ff */
[----:B------:R-:W-:Y:S01]  /*f9d0*/  IMAD R83, R32, R83, R86 ;  /* 0x0000005320537224 */ /* 0x000fe200078e0256 */
[----:B------:R-:W-:-:S02]  /*f9e0*/  SHF.R.U64 R72, R72, 0x3, RZ ;  /* 0x0000000348487819 */ /* 0x000fc400000012ff */
[----:B------:R-:W-:Y:S02]  /*f9f0*/  SHF.R.U64 R11, R11, 0x3, RZ ;  /* 0x000000030b0b7819 */ /* 0x000fe400000012ff */
[----:B------:R-:W-:Y:S02]  /*fa00*/  SHF.R.U64 R5, R5, 0x3, RZ ;  /* 0x0000000305057819 */ /* 0x000fe400000012ff */
[----:B------:R-:W-:Y:S01]  /*fa10*/  IADD3 R81, R81, R85, RZ ;  /* 0x0000005551517210 */ /* 0x000fe20007ffe0ff */
[--C-:B------:R-:W-:Y:S01]  /*fa20*/  IMAD.X R77, RZ, RZ, R7.reuse, P3 ;  /* 0x000000ffff4d7224 */ /* 0x100fe200018e0607 */
[----:B------:R-:W-:Y:S01]  /*fa30*/  LOP3.LUT R68, R68, R69, RZ, 0x3c, !PT ;  /* 0x0000004544447212 */ /* 0x000fe200078e3cff */
[----:B------:R-:W-:Y:S01]  /*fa40*/  IMAD.X R69, RZ, RZ, R7, P5 ;  /* 0x000000ffff457224 */ /* 0x000fe200028e0607 */
[----:B------:R-:W-:Y:S01]  /*fa50*/  LOP3.LUT R72, R72, R73, RZ, 0x3c, !PT ;  /* 0x0000004948487212 */ /* 0x000fe200078e3cff */
[----:B------:R-:W-:Y:S01]  /*fa60*/  IMAD R85, R21, UR5, R0 ;  /* 0x0000000515557c24 */ /* 0x000fe2000f8e0200 */
[----:B------:R-:W-:-:S02]  /*fa70*/  LOP3.LUT R6, R11, R6, RZ, 0x3c, !PT ;  /* 0x000000060b067212 */ /* 0x000fc400078e3cff */
[----:B------:R-:W-:Y:S02]  /*fa80*/  IADD3.X R73, RZ, R7, RZ, P4, !PT ;  /* 0x00000007ff497210 */ /* 0x000fe400027fe4ff */
[----:B------:R-:W-:Y:S01]  /*fa90*/  LOP3.LUT R76, R5, R10, RZ, 0x3c, !PT ;  /* 0x0000000a054c7212 */ /* 0x000fe200078e3cff */
[----:B------:R-:W-:Y:S01]  /*faa0*/  IMAD.WIDE.U32 R80, R21, UR4, R80 ;  /* 0x0000000415507c25 */ /* 0x000fe2000f8e0050 */
[----:B------:R-:W-:Y:S01]  /*fab0*/  SHF.R.S32.HI R0, RZ, 0x1f, R83 ;  /* 0x0000001fff007819 */ /* 0x000fe20000011453 */
[----:B------:R-:W-:Y:S01]  /*fac0*/  ULDC.64 UR4, c[0x0][0xbd8] ;  /* 0x0002f60000047ab9 */ /* 0x000fe20000000a00 */
[----:B--2---:R0:W-:Y:S01]  /*fad0*/  @!P0 ST.E desc[UR60][R58.64], R4 ;  /* 0x000000043a008985 */ /* 0x0041e2000c10193c */
[----:B------:R-:W-:Y:S02]  /*fae0*/  IMAD.IADD R81, R81, 0x1, R85 ;  /* 0x0000000151517824 */ /* 0x000fe400078e0255 */
[----:B------:R-:W-:Y:S01]  /*faf0*/  IMAD R0, R0, UR4, RZ ;  /* 0x0000000400007c24 */ /* 0x000fe2000f8e02ff */
[----:B------:R-:W5:Y:S01]  /*fb00*/  LD.E.128 R8, desc[UR60][R8.64] ;  /* 0x0000003c08087980 */ /* 0x000f62000c101d00 */
[----:B------:R-:W-:-:S03]  /*fb10*/  IMAD R89, R90, 0x80, R88 ;  /* 0x000000805a597824 */ /* 0x000fc600078e0258 */
[----:B------:R-:W5:Y:S04]  /*fb20*/  LD.E.128 R12, desc[UR60][R12.64] ;  /* 0x0000003c0c0c7980 */ /* 0x000f68000c101d00 */
[----:B0-----:R-:W5:Y:S04]  /*fb30*/  LD.E.128 R4, desc[UR60][R6.64] ;  /* 0x0000003c06047980 */ /* 0x001f68000c101d00 */
[----:B------:R-:W5:Y:S04]  /*fb40*/  LD.E.128 R24, desc[UR60][R24.64] ;  /* 0x0000003c18187980 */ /* 0x000f68000c101d00 */
        /* <DEDUP_REMOVED lines=11> */
[----:B------:R-:W5:Y:S01]  /*fc00*/  LD.E.128 R76, desc[UR60][R76.64] ;  /* 0x0000003c4c4c7980 */ /* 0x000f62000c101d00 */
[C---:B------:R-:W-:Y:S01]  /*fc10*/  IMAD R85, R83.reuse, UR5, R0 ;  /* 0x0000000553557c24 */ /* 0x040fe2000f8e0200 */
[----:B------:R-:W-:Y:S01]  /*fc20*/  @!PT LDS RZ, [RZ] ;  /* 0x00000000fffff984 */ /* 0x000fe20000000800 */
[----:B------:R-:W-:Y:S01]  /*fc30*/  @!PT LDS RZ, [RZ] ;  /* 0x00000000fffff984 */ /* 0x000fe20000000800 */
[----:B------:R-:W-:Y:S01]  /*fc40*/  @!PT LDS RZ, [RZ] ;  /* 0x00000000fffff984 */ /* 0x000fe20000000800 */
[----:B------:R-:W-:Y:S01]  /*fc50*/  @!PT LDS RZ, [RZ] ;  /* 0x00000000fffff984 */ /* 0x000fe20000000800 */
[----:B------:R0:W-:Y:S06]  /*fc60*/  MEMBAR.ALL.CTA ;  /* 0x0000000000007992 */ /* 0x0001ec0000008000 */
[----:B0-----:R-:W0:Y:S01]  /*fc70*/  FENCE.VIEW.ASYNC.S ;  /* 0x00000000000073c6 */ /* 0x001e220000000000 */
[----:B------:R-:W-:Y:S01]  /*fc80*/  IMAD.WIDE.U32 R80, R83, UR4, R80 ;  /* 0x0000000453507c25 */ /* 0x000fe2000f8e0050 */
[----:B------:R-:W-:-:S03]  /*fc90*/  ULDC.64 UR4, c[0x0][0xb80] ;  /* 0x0002e00000047ab9 */ /* 0x000fc60000000a00 */
[----:B------:R-:W-:Y:S01]  /*fca0*/  VIADD R21, R89, 0x20 ;  /* 0x0000002059157836 */ /* 0x000fe20000000000 */
[----:B------:R-:W-:Y:S01]  /*fcb0*/  LEA R32, P2, R80, UR4, 0x1 ;  /* 0x0000000450207c11 */ /* 0x000fe2000f8408ff */
[----:B------:R-:W-:-:S03]  /*fcc0*/  IMAD.IADD R81, R81, 0x1, R85 ;  /* 0x0000000151517824 */ /* 0x000fc600078e0255 */
[-C--:B------:R-:W-:Y:S02]  /*fcd0*/  ISETP.GE.AND P1, PT, R21, R20.reuse, PT ;  /* 0x000000141500720c */ /* 0x080fe40003f26270 */
[----:B------:R-:W-:Y:S01]  /*fce0*/  LEA.HI.X R21, R80, UR5, R81, 0x1, P2 ;  /* 0x0000000550157c11 */ /* 0x000fe200090f0c51 */
[----:B------:R-:W-:Y:S01]  /*fcf0*/  VIADD R0, R19, 0x32420 ;  /* 0x0003242013007836 */ /* 0x000fe20000000000 */
[----:B------:R-:W-:-:S04]  /*fd00*/  ISETP.GE.AND P2, PT, R89, R20, PT ;  /* 0x000000145900720c */ /* 0x000fc80003f46270 */
[----:B------:R-:W-:Y:S01]  /*fd10*/  PRMT R0, RZ, 0x654, R0 ;  /* 0x00000654ff007816 */ /* 0x000fe20000000000 */
[----:B------:R-:W-:Y:S01]  /*fd20*/  VIADD R83, R89, 0x40 ;  /* 0x0000004059537836 */ /* 0x000fe20000000000 */
[----:B0-----:R0:W2:Y:S02]  /*fd30*/  SHFL.IDX PT, R86, R32, RZ, 0x181f ;  /* 0x00181fff20567589 */ /* 0x0010a400000e0000 */
[----:B------:R3:W-:Y:S02]  /*fd40*/  SYNCS.ARRIVE.TRANS64.RED.A1T0 RZ, [R0+URZ], RZ ;  /* 0x000000ff00ff79a7 */ /* 0x0007e4000810043f */
[----:B------:R-:W-:Y:S02]  /*fd50*/  ISETP.GE.AND P0, PT, R83, R20, PT ;  /* 0x000000145300720c */ /* 0x000fe40003f06270 */
[----:B------:R-:W-:Y:S02]  /*fd60*/  SHF.R.S32.HI R88, RZ, 0x1f, R3 ;  /* 0x0000001fff587819 */ /* 0x000fe40000011403 */
[----:B------:R-:W-:Y:S01]  /*fd70*/  SHF.R.S32.HI R90, RZ, 0x1f, R95 ;  /* 0x0000001fff5a7819 */ /* 0x000fe2000001145f */
[----:B---3--:R0:W3:Y:S01]  /*fd80*/  SHFL.IDX PT, R0, R21, RZ, 0x181f ;  /* 0x00181fff15007589 */ /* 0x0080e200000e0000 */
[----:B------:R-:W-:Y:S07]  /*fd90*/  @P2 BRA `(.L_x_10543) ;  /* 0x0000000000442947 */ /* 0x000fee0003800000 */
[----:B------:R-:W-:Y:S02]  /*fda0*/  ULDC UR4, c[0x0][0xbc8] ;  /* 0x0002f20000047ab9 */ /* 0x000fe40000000800 */
[----:B------:R-:W-:Y:S02]  /*fdb0*/  ISETP.GE.AND P2, PT, R3, UR4, PT ;  /* 0x0000000403007c0c */ /* 0x000fe4000bf46270 */
[----:B------:R-:W-:Y:S02]  /*fdc0*/  ISETP.GE.AND P3, PT, R95, UR4, PT ;  /* 0x000000045f007c0c */ /* 0x000fe4000bf66270 */
[----:B------:R-:W-:-:S09]  /*fdd0*/  ISETP.GE.AND P4, PT, R91, UR4, PT ;  /* 0x000000045b007c0c */ /* 0x000fd2000bf86270 */
[----:B--2---:R-:W-:-:S04]  /*fde0*/  @!P2 LEA R80, P5, R3, R86, 0x1 ;  /* 0x000000560350a211 */ /* 0x004fc800078a08ff */
[----:B---3--:R-:W-:Y:S02]  /*fdf0*/  @!P2 LEA.HI.X R81, R3, R0, R88, 0x1, P5 ;  /* 0x000000000351a211 */ /* 0x008fe400028f0c58 */
        /* <DEDUP_REMOVED lines=11> */
.L_x_10543:
[----:B------:R-:W-:Y:S05]  /*feb0*/  BSYNC B1 ;  /* 0x0000000000017941 */ /* 0x000fea0003800000 */
.L_x_10542:
[----:B---3--:R3:W0:Y:S01]  /*fec0*/  SHFL.IDX PT, R0, R21, 0x1, 0x181f ;  /* 0x00381f0015007f89 */ /* 0x00862200000e0000 */
[----:B------:R-:W-:Y:S03]  /*fed0*/  BSSY B1, `(.L_x_10544) ;  /* 0x0000014000017945 */ /* 0x000fe60003800000 */
[----:B----45:R3:W4:Y:S01]  /*fee0*/  SHFL.IDX PT, R30, R32, 0x1, 0x181f ;  /* 0x00381f00201e7f89 */ /* 0x03072200000e0000 */
[----:B------:R-:W-:Y:S05]  /*fef0*/  @P1 BRA `(.L_x_10545) ;  /* 0x0000000000441947 */ /* 0x000fea0003800000 */
[----:B------:R-:W-:Y:S02]  /*ff00*/  ULDC UR4, c[0x0][0xbc8] ;  /* 0x0002f20000047ab9 */ /* 0x000fe40000000800 */
[----:B------:R-:W-:Y:S02]  /*ff10*/  ISETP.GE.AND P4, PT, R3, UR4, PT ;  /* 0x0000000403007c0c */ /* 0x000fe4000bf86270 */
[----:B------:R-:W-:Y:S02]  /*ff20*/  ISETP.GE.AND P3, PT, R95, UR4, PT ;  /* 0x000000045f007c0c */ /* 0x000fe4000bf66270 */
[----:B------:R-:W-:Y:S02]  /*ff30*/  ISETP.GE.AND P2, PT, R91, UR4, PT ;  /* 0x000000045b007c0c */ /* 0x000fe4000bf46270 */
[----:B------:R-:W-:-:S07]  /*ff40*/  ISETP.GE.AND P1, PT, R93, UR4, PT ;  /* 0x000000045d007c0c */ /* 0x000fce000bf26270 */
[----:B----4-:R-:W-:-:S04]  /*ff50*/  @!P4 LEA R4, P5, R3, R30, 0x1 ;  /* 0x0000001e0304c211 */ /* 0x010fc800078a08ff */
[----:B0-----:R-:W-:Y:S02]  /*ff60*/  @!P4 LEA.HI.X R5, R3, R0, R88, 0x1, P5 ;  /* 0x000000000305c211 */ /* 0x001fe400028f0c58 */
        /* <DEDUP_REMOVED lines=10> */
.L_x_10545:
[----:B------:R-:W-:Y:S05]  /*10010*/  BSYNC B1 ;  /* 0x0000000000017941 */ /* 0x000fea0003800000 */
.L_x_10544:
        /* <DEDUP_REMOVED lines=21> */
.L_x_10547:
[----:B------:R-:W-:Y:S05]  /*10170*/  BSYNC B1 ;  /* 0x0000000000017941 */ /* 0x000fea0003800000 */
.L_x_10546:
[----:B0-----:R-:W-:Y:S01]  /*10180*/  VIADD R5, R89, 0x60 ;  /* 0x0000006059057836 */ /* 0x001fe20000000000 */
[----:B------:R0:W0:Y:S04]  /*10190*/  SHFL.IDX PT, R0, R21, 0x3, 0x181f ;  /* 0x00781f0015007f89 */ /* 0x00002800000e0000 */
[----:B------:R-:W-:Y:S01]  /*101a0*/  ISETP.GE.AND P0, PT, R5, R20, PT ;  /* 0x000000140500720c */ /* 0x000fe20003f06270 */
[----:B---3--:R-:W3:-:S12]  /*101b0*/  SHFL.IDX PT, R32, R32, 0x3, 0x181f ;  /* 0x00781f0020207f89 */ /* 0x008ed800000e0000 */
[----:B------:R-:W-:Y:S05]  /*101c0*/  @P0 BRA `(.L_x_10548) ;  /* 0x0000000c00f40947 */ /* 0x000fea0003800000 */
[----:B------:R-:W-:Y:S02]  /*101d0*/  ULDC UR4, c[0x0][0xbc8] ;  /* 0x0002f20000047ab9 */ /* 0x000fe40000000800 */
[----:B------:R-:W-:Y:S02]  /*101e0*/  ISETP.GE.AND P3, PT, R3, UR4, PT ;  /* 0x0000000403007c0c */ /* 0x000fe4000bf66270 */
[----:B------:R-:W-:Y:S02]  /*101f0*/  ISETP.GE.AND P4, PT, R95, UR4, PT ;  /* 0x000000045f007c0c */ /* 0x000fe4000bf86270 */
[----:B------:R-:W-:-:S09]  /*10200*/  ISETP.GE.AND P5, PT, R91, UR4, PT ;  /* 0x000000045b007c0c */ /* 0x000fd2000bfa6270 */
[-C--:B---3--:R-:W-:Y:S02]  /*10210*/  @!P3 LEA R4, P0, R3, R32.reuse, 0x1 ;  /* 0x000000200304b211 */ /* 0x088fe400078008ff */
[-C--:B------:R-:W-:Y:S02]  /*10220*/  @!P4 LEA R6, P1, R95, R32.reuse, 0x1 ;  /* 0x000000205f06c211 */ /* 0x080fe400078208ff */
[----:B------:R-:W-:Y:S02]  /*10230*/  @!P5 LEA R8, P2, R91, R32, 0x1 ;  /* 0x000000205b08d211 */ /* 0x000fe400078408ff */
[-C--:B0-----:R-:W-:Y:S02]  /*10240*/  @!P3 LEA.HI.X R5, R3, R0.reuse, R88, 0x1, P0 ;  /* 0x000000000305b211 */ /* 0x081fe400000f0c58 */
        /* <DEDUP_REMOVED lines=11> */
.L_x_10540:
[----:B------:R-:W2:Y:S01]  /*10300*/  LDL R11, [R1+0x5c] ;  /* 0x00005c00010b7983 */ /* 0x000ea20000100800 */
[----:B------:R-:W-:Y:S01]  /*10310*/  ULDC.64 UR4, c[0x0][0xd00] ;  /* 0x0003400000047ab9 */ /* 0x000fe20000000a00 */
[----:B------:R-:W-:Y:S01]  /*10320*/  IMAD.MOV.U32 R0, RZ, RZ, RZ ;  /* 0x000000ffff007224 */ /* 0x000fe200078e00ff */
[----:B------:R-:W-:Y:S01]  /*10330*/  ISETP.NE.U32.AND P0, PT, RZ, UR4, PT ;  /* 0x00000004ff007c0c */ /* 0x000fe2000bf05070 */
[----:B------:R-:W3:Y:S03]  /*10340*/  LDC R21, c[0x0][0xce8] ;  /* 0x00033a00ff157b82 */ /* 0x000ee60000000800 */
[----:B------:R-:W-:Y:S01]  /*10350*/  ISETP.NE.AND.EX P0, PT, RZ, UR5, PT, P0 ;  /* 0x00000005ff007c0c */ /* 0x000fe2000bf05300 */
[----:B--2---:R-:W-:Y:S01]  /*10360*/  IMAD.SHL.U32 R6, R11, 0x4, RZ ;  /* 0x000000040b067824 */ /* 0x004fe200078e00ff */
[----:B------:R-:W-:-:S04]  /*10370*/  SHF.R.S32.HI R12, RZ, 0x1f, R11 ;  /* 0x0000001fff0c7819 */ /* 0x000fc8000001140b */
[----:B------:R-:W-:Y:S02]  /*10380*/  IADD3 R4, P1, R6, UR4, RZ ;  /* 0x0000000406047c10 */ /* 0x000fe4000ff3e0ff */
[----:B------:R-:W-:-:S04]  /*10390*/  SHF.L.U64.HI R3, R11, 0x2, R12 ;  /* 0x000000020b037819 */ /* 0x000fc8000001020c */
[----:B------:R-:W-:Y:S01]  /*103a0*/  IADD3.X R5, R3, UR5, RZ, P1, !PT ;  /* 0x0000000503057c10 */ /* 0x000fe20008ffe4ff */
[----:B------:R-:W-:Y:S02]  /*103b0*/  ULDC.64 UR4, c[0x0][0xd08] ;  /* 0x0003420000047ab9 */ /* 0x000fe40000000a00 */
[----:B------:R-:W-:Y:S02]  /*103c0*/  ISETP.NE.U32.AND P1, PT, RZ, UR4, PT ;  /* 0x00000004ff007c0c */ /* 0x000fe4000bf25070 */
[----:B------:R2:W5:Y:S02]  /*103d0*/  @P0 LDG.E R0, desc[UR60][R4.64] ;  /* 0x0000003c04000981 */ /* 0x000564000c1e1900 */
[----:B------:R-:W-:Y:S01]  /*103e0*/  ISETP.NE.AND.EX P1, PT, RZ, UR5, PT, P1 ;  /* 0x00000005ff007c0c */ /* 0x000fe2000bf25310 */
[----:B------:R-:W4:-:S12]  /*103f0*/  S2R R9, SR_TID.X ;  /* 0x0000000000097919 */ /* 0x000f180000002100 */
[----:B------:R-:W-:Y:S01]  /*10400*/  @P1 IADD3 R6, P2, R6, UR4, RZ ;  /* 0x0000000406061c10 */ /* 0x000fe2000ff5e0ff */
[----:B------:R-:W-:Y:S02]  /*10410*/  ULDC UR4, c[0x0][0xb88] ;  /* 0x0002e20000047ab9 */ /* 0x000fe40000000800 */
[----:B------:R-:W-:Y:S01]  /*10420*/  IMAD.U32 R8, RZ, RZ, UR4 ;  /* 0x00000004ff087e24 */ /* 0x000fe2000f8e00ff */
[----:B------:R-:W-:-:S05]  /*10430*/  @P1 IADD3.X R7, R3, UR5, RZ, P2, !PT ;  /* 0x0000000503071c10 */ /* 0x000fca00097fe4ff */
[----:B------:R2:W5:Y:S01]  /*10440*/  @P1 LDG.E R8, desc[UR60][R6.64] ;  /* 0x0000003c06081981 */ /* 0x000562000c1e1900 */
[----:B---3--:R-:W-:Y:S01]  /*10450*/  ISETP.NE.AND P2, PT, R21, 0x1, PT ;  /* 0x000000011500780c */ /* 0x008fe20003f45270 */
[----:B----4-:R-:W-:-:S12]  /*10460*/  VIADD R24, R9, 0xffffff80 ;  /* 0xffffff8009187836 */ /* 0x010fd80000000000 */
[----:B------:R-:W3:Y:S01]  /*10470*/  @P2 LDC R25, c[0x0][0xcec] ;  /* 0x00033b00ff192b82 */ /* 0x000ee20000000800 */
[----:B------:R-:W-:Y:S01]  /*10480*/  ISETP.GE.AND P3, PT, R24, 0x80, PT ;  /* 0x000000801800780c */ /* 0x000fe20003f66270 */
[----:B--2---:R-:W-:-:S12]  /*10490*/  @P1 BRA `(.L_x_10549) ;  /* 0x0000000000101947 */ /* 0x004fd80003800000 */
[----:B------:R-:W-:Y:S05]  /*104a0*/  @!P0 BRA `(.L_x_10549) ;  /* 0x00000000000c8947 */ /* 0x000fea0003800000 */
[----:B------:R-:W2:Y:S04]  /*104b0*/  LDG.E R3, desc[UR60][R4.64] ;  /* 0x0000003c04037981 */ /* 0x000ea8000c1e1900 */
[----:B-----5:R-:W2:Y:S02]  /*104c0*/  LDG.E R8, desc[UR60][R4.64+0x4] ;  /* 0x0000043c04087981 */ /* 0x020ea4000c1e1900 */
[----:B--2---:R-:W-:-:S07]  /*104d0*/  IMAD.IADD R8, R8, 0x1, -R3 ;  /* 0x0000000108087824 */ /* 0x004fce00078e0a03 */
.L_x_10549:
[----:B------:R-:W2:Y:S04]  /*104e0*/  LDL R20, [R1+0x64] ;  /* 0x0000640001147983 */ /* 0x000ea80000100800 */
[----:B------:R4:W5:Y:S01]  /*104f0*/  LDL R26, [R1+0x6c] ;  /* 0x00006c00011a7983 */ /* 0x0009620000100800 */
[----:B------:R-:W-:Y:S01]  /*10500*/  BSSY B1, `(.L_x_10550) ;  /* 0x000002d000017945 */ /* 0x000fe20003800000 */
[----:B------:R-:W-:Y:S02]  /*10510*/  SEL R13, R11, RZ, !P0 ;  /* 0x000000ff0b0d7207 */ /* 0x000fe40004000000 */
[----:B------:R-:W-:Y:S02]  /*10520*/  SEL R12, R12, RZ, !P0 ;  /* 0x000000ff0c0c7207 */ /* 0x000fe40004000000 */
[----:B-----5:R-:W-:-:S02]  /*10530*/  SHF.R.S32.HI R11, RZ, 0x1f, R0 ;  /* 0x0000001fff0b7819 */ /* 0x020fc40000011400 */
[----:B--2---:R-:W-:Y:S01]  /*10540*/  SHF.R.S32.HI R10, RZ, 0x1f, R20 ;  /* 0x0000001fff0a7819 */ /* 0x004fe20000011414 */
[----:B----4-:R-:W-:Y:S06]  /*10550*/  @P3 BRA `(.L_x_10551) ;  /* 0x00000000009c3947 */ /* 0x010fec0003800000 */
[----:B------:R-:W2:Y:S01]  /*10560*/  LDC R14, c[0x0][0xce8] ;  /* 0x00033a00ff0e7b82 */ /* 0x000ea20000000800 */
[----:B------:R-:W-:-:S05]  /*10570*/  LEA R3, R26, R9, 0x7 ;  /* 0x000000091a037211 */ /* 0x000fca00078e38ff */
[----:B------:R-:W-:Y:S02]  /*10580*/  VIADD R9, R3, 0xffffff80 ;  /* 0xffffff8003097836 */ /* 0x000fe40000000000 */
        /* <DEDUP_REMOVED lines=36> */
.L_x_10551:
[----:B------:R-:W-:Y:S05]  /*107d0*/  BSYNC B1 ;  /* 0x0000000000017941 */ /* 0x000fea0003800000 */
.L_x_10550:
[--C-:B------:R-:W-:Y:S01]  /*107e0*/  SHF.R.S32.HI R14, RZ, 0x1f, R24.reuse ;  /* 0x0000001fff0e7819 */ /* 0x100fe20000011418 */
[----:B------:R-:W4:Y:S01]  /*107f0*/  @P2 LDC R9, c[0x0][0xcf0] ;  /* 0x00033c00ff092b82 */ /* 0x000f220000000800 */
[----:B------:R-:W-:Y:S01]  /*10800*/  SHF.R.S32.HI R28, RZ, 0x1f, R24 ;  /* 0x0000001fff1c7819 */ /* 0x000fe20000011418 */
[----:B------:R-:W-:Y:S01]  /*10810*/  ULDC.64 UR4, c[0x0][0xba0] ;  /* 0x0002e80000047ab9 */ /* 0x000fe20000000a00 */
[-C--:B------:R-:W-:Y:S01]  /*10820*/  LEA.HI R14, R14, R24.reuse, RZ, 0x3 ;  /* 0x000000180e0e7211 */ /* 0x080fe200078f18ff */
[----:B--2---:R-:W-:Y:S01]  /*10830*/  IMAD R3, R11, UR4, RZ ;  /* 0x000000040b037c24 */ /* 0x004fe2000f8e02ff */
[----:B------:R-:W-:Y:S01]  /*10840*/  LEA.HI R28, R28, R24, RZ, 0x3 ;  /* 0x000000181c1c7211 */ /* 0x000fe200078f18ff */
[----:B------:R-:W-:Y:S01]  /*10850*/  IMAD.WIDE.U32 R4, R0, UR4, RZ ;  /* 0x0000000400047c25 */ /* 0x000fe2000f8e00ff */
[----:B------:R-:W-:Y:S02]  /*10860*/  LOP3.LUT R14, R14, 0xfffffff8, RZ, 0xc0, !PT ;  /* 0xfffffff80e0e7812 */ /* 0x000fe400078ec0ff */
[----:B------:R-:W-:Y:S01]  /*10870*/  SHF.R.S32.HI R28, RZ, 0x3, R28 ;  /* 0x00000003ff1c7819 */ /* 0x000fe2000001141c */
[----:B------:R-:W-:Y:S01]  /*10880*/  IMAD R3, R0, UR5, R3 ;  /* 0x0000000500037c24 */ /* 0x000fe2000f8e0203 */
[----:B------:R-:W-:Y:S01]  /*10890*/  ULDC.64 UR4, c[0x0][0xbe8] ;  /* 0x0002fa0000047ab9 */ /* 0x000fe20000000a00 */
[----:B------:R-:W-:-:S02]  /*108a0*/  IMAD.IADD R14, R24, 0x1, -R14 ;  /* 0x00000001180e7824 */ /* 0x000fc400078e0a0e */
[----:B------:R-:W-:Y:S02]  /*108b0*/  IMAD R0, R10, UR4, RZ ;  /* 0x000000040a007c24 */ /* 0x000fe4000f8e02ff */
[----:B------:R-:W-:Y:S02]  /*108c0*/  IMAD R6, R14, 0x20, R28 ;  /* 0x000000200e067824 */ /* 0x000fe400078e021c */
[----:B------:R-:W-:Y:S02]  /*108d0*/  IMAD.IADD R5, R5, 0x1, R3 ;  /* 0x0000000105057824 */ /* 0x000fe400078e0203 */
[----:B------:R-:W-:Y:S02]  /*108e0*/  IMAD R10, R26, 0x80, R6 ;  /* 0x000000801a0a7824 */ /* 0x000fe400078e0206 */
[----:B------:R-:W-:Y:S02]  /*108f0*/  IMAD R7, R20, UR5, R0 ;  /* 0x0000000514077c24 */ /* 0x000fe4000f8e0200 */
[----:B---3--:R-:W-:-:S04]  /*10900*/  @P2 IMAD.HI.U32 R0, R10, R25, RZ ;  /* 0x000000190a002227 */ /* 0x008fc800078e00ff */
[----:B------:R-:W-:Y:S01]  /*10910*/  IMAD.WIDE.U32 R4, R20, UR4, R4 ;  /* 0x0000000414047c25 */ /* 0x000fe2000f8e0004 */
[----:B------:R-:W-:-:S03]  /*10920*/  ULDC.64 UR4, c[0x0][0xbf0] ;  /* 0x0002fc0000047ab9 */ /* 0x000fc60000000a00 */
[----:B------:R-:W-:Y:S01]  /*10930*/  IMAD.MOV.U32 R3, RZ, RZ, R10 ;  /* 0x000000ffff037224 */ /* 0x000fe200078e000a */
[----:B----4-:R-:W-:Y:S01]  /*10940*/  @P2 SHF.R.U32.HI R3, RZ, R9, R0 ;  /* 0x00000009ff032219 */ /* 0x010fe20000011600 */
[----:B------:R-:W-:Y:S02]  /*10950*/  IMAD.IADD R5, R5, 0x1, R7 ;  /* 0x0000000105057824 */ /* 0x000fe400078e0207 */
[----:B------:R-:W-:Y:S01]  /*10960*/  IMAD R6, R12, UR4, RZ ;  /* 0x000000040c067c24 */ /* 0x000fe2000f8e02ff */
[--C-:B------:R-:W-:Y:S01]  /*10970*/  SHF.R.S32.HI R0, RZ, 0x1f, R3.reuse ;  /* 0x0000001fff007819 */ /* 0x100fe20000011403 */
[----:B------:R-:W-:Y:S02]  /*10980*/  IMAD.MOV R7, RZ, RZ, -R3 ;  /* 0x000000ffff077224 */ /* 0x000fe400078e0a03 */
[C---:B------:R-:W-:Y:S02]  /*10990*/  IMAD R9, R13.reuse, UR5, R6 ;  /* 0x000000050d097c24 */ /* 0x040fe4000f8e0206 */
[----:B------:R-:W-:Y:S01]  /*109a0*/  IMAD.WIDE.U32 R4, R13, UR4, R4 ;  /* 0x000000040d047c25 */ /* 0x000fe2000f8e0004 */
[----:B------:R-:W-:-:S03]  /*109b0*/  ULDC.64 UR4, c[0x0][0xbe0] ;  /* 0x0002f80000047ab9 */ /* 0x000fc60000000a00 */
[----:B------:R-:W-:Y:S01]  /*109c0*/  IMAD R7, R21, R7, R10 ;  /* 0x0000000715077224 */ /* 0x000fe200078e020a */
[----:B------:R-:W-:Y:S01]  /*109d0*/  IADD3 R5, R5, R9, RZ ;  /* 0x0000000905057210 */ /* 0x000fe20007ffe0ff */
[----:B------:R-:W-:-:S03]  /*109e0*/  IMAD R6, R0, UR4, RZ ;  /* 0x0000000400067c24 */ /* 0x000fc6000f8e02ff */
[----:B------:R-:W-:Y:S01]  /*109f0*/  SHF.R.S32.HI R0, RZ, 0x1f, R7 ;  /* 0x0000001fff007819 */ /* 0x000fe20000011407 */
        /* <DEDUP_REMOVED lines=8> */
[----:B------:R-:W-:Y:S02]  /*10a80*/  IMAD.SHL.U32 R9, R14, 0x8, RZ ;  /* 0x000000080e097824 */ /* 0x000fe400078e00ff */
[----:B------:R-:W-:Y:S01]  /*10a90*/  IMAD.IADD R5, R5, 0x1, R3 ;  /* 0x0000000105057824 */ /* 0x000fe200078e0203 */
[C---:B------:R-:W-:Y:S01]  /*10aa0*/  LEA R3, P0, R4.reuse, UR4, 0x1 ;  /* 0x0000000404037c11 */ /* 0x040fe2000f8008ff */
[C---:B------:R-:W-:Y:S01]  /*10ab0*/  VIADD R25, R9.reuse, 0x80 ;  /* 0x0000008009197836 */ /* 0x040fe20000000000 */
[----:B------:R-:W-:Y:S01]  /*10ac0*/  UMOV UR4, 0xffffffff ;  /* 0xffffffff00047882 */ /* 0x000fe20000000000 */
[C---:B------:R-:W-:Y:S01]  /*10ad0*/  VIADD R27, R9.reuse, 0x40 ;  /* 0x00000040091b7836 */ /* 0x040fe20000000000 */
[----:B------:R-:W-:Y:S01]  /*10ae0*/  LEA.HI.X R4, R4, UR5, R5, 0x1, P0 ;  /* 0x0000000504047c11 */ /* 0x000fe200080f0c05 */
[----:B------:R-:W-:Y:S01]  /*10af0*/  VIADD R29, R9, 0xc0 ;  /* 0x000000c0091d7836 */ /* 0x000fe20000000000 */
[----:B------:R-:W-:Y:S02]  /*10b00*/  SHF.R.S32.HI R10, RZ, 0x1f, R9 ;  /* 0x0000001fff0a7819 */ /* 0x000fe40000011409 */
[----:B------:R-:W-:-:S02]  /*10b10*/  SHF.R.S32.HI R6, RZ, 0x1f, R25 ;  /* 0x0000001fff067819 */ /* 0x000fc40000011419 */
[----:B------:R-:W-:Y:S02]  /*10b20*/  SHF.R.S32.HI R20, RZ, 0x1f, R27 ;  /* 0x0000001fff147819 */ /* 0x000fe4000001141b */
[----:B------:R-:W-:Y:S01]  /*10b30*/  SHF.R.S32.HI R24, RZ, 0x1f, R29 ;  /* 0x0000001fff187819 */ /* 0x000fe2000001141d */
[----:B------:R-:W-:Y:S06]  /*10b40*/  BRA.DIV UR4, `(.L_x_10552) ;  /* 0x0000008a04147947 */ /* 0x000fec000b800000 */
[----:B------:R2:W3:Y:S04]  /*10b50*/  SHFL.IDX PT, R0, R4, RZ, 0x181f ;  /* 0x00181fff04007589 */ /* 0x0004e800000e0000 */
[----:B------:R2:W4:Y:S02]  /*10b60*/  SHFL.IDX PT, R14, R3, RZ, 0x181f ;  /* 0x00181fff030e7589 */ /* 0x00052400000e0000 */
.L_x_10737:
[----:B------:R-:W-:Y:S01]  /*10b70*/  IMAD R8, R8, R21, RZ ;  /* 0x0000001508087224 */ /* 0x000fe200078e02ff */
[----:B------:R-:W-:Y:S01]  /*10b80*/  BSSY B1, `(.L_x_10553) ;  /* 0x0000015000017945 */ /* 0x000fe20003800000 */
[----:B------:R-:W-:-:S05]  /*10b90*/  IMAD R7, R26, 0x80, R28 ;  /* 0x000000801a077824 */ /* 0x000fca00078e021c */
[----:B------:R-:W-:-:S13]  /*10ba0*/  ISETP.GE.AND P0, PT, R7, R8, PT ;  /* 0x000000080700720c */ /* 0x000fda0003f06270 */
[----:B------:R-:W-:Y:S05]  /*10bb0*/  @P0 BRA `(.L_x_10554) ;  /* 0x0000000000440947 */ /* 0x000fea0003800000 */
[----:B------:R-:W-:Y:S02]  /*10bc0*/  ULDC UR4, c[0x0][0xbc8] ;  /* 0x0002f20000047ab9 */ /* 0x000fe40000000800 */
[----:B------:R-:W-:Y:S02]  /*10bd0*/  ISETP.GE.AND P3, PT, R9, UR4, PT ;  /* 0x0000000409007c0c */ /* 0x000fe4000bf66270 */
[----:B------:R-:W-:Y:S02]  /*10be0*/  ISETP.GE.AND P2, PT, R27, UR4, PT ;  /* 0x000000041b007c0c */ /* 0x000fe4000bf46270 */
[----:B------:R-:W-:Y:S02]  /*10bf0*/  ISETP.GE.AND P1, PT, R25, UR4, PT ;  /* 0x0000000419007c0c */ /* 0x000fe4000bf26270 */
[----:B------:R-:W-:-:S07]  /*10c00*/  ISETP.GE.AND P0, PT, R29, UR4, PT ;  /* 0x000000041d007c0c */ /* 0x000fce000bf06270 */
[-C--:B----4-:R-:W-:Y:S02]  /*10c10*/  @!P3 LEA R12, P5, R9, R14.reuse, 0x1 ;  /* 0x0000000e090cb211 */ /* 0x090fe400078a08ff */
[----:B------:R-:W-:Y:S02]  /*10c20*/  @!P2 LEA R30, P4, R27, R14, 0x1 ;  /* 0x0000000e1b1ea211 */ /* 0x000fe400078808ff */
        /* <DEDUP_REMOVED lines=10> */
.L_x_10554:
[----:B------:R-:W-:Y:S05]  /*10cd0*/  BSYNC B1 ;  /* 0x0000000000017941 */ /* 0x000fea0003800000 */
.L_x_10553:
[----:B------:R-:W-:-:S03]  /*10ce0*/  UMOV UR4, 0xffffffff ;  /* 0xffffffff00047882 */ /* 0x000fc60000000000 */
[----:B------:R-:W-:Y:S05]  /*10cf0*/  BRA.DIV UR4, `(.L_x_10555) ;  /* 0x0000008604dc7947 */ /* 0x000fea000b800000 */
[----:B---3--:R3:W0:Y:S04]  /*10d00*/  SHFL.IDX PT, R0, R4, 0x1, 0x181f ;  /* 0x00381f0004007f89 */ /* 0x00862800000e0000 */
[----:B----4-:R3:W4:Y:S02]  /*10d10*/  SHFL.IDX PT, R14, R3, 0x1, 0x181f ;  /* 0x00381f00030e7f89 */ /* 0x01072400000e0000 */
.L_x_10741:
[----:B------:R-:W-:Y:S01]  /*10d20*/  IADD3 R5, R7, 0x20, RZ ;  /* 0x0000002007057810 */ /* 0x000fe20007ffe0ff */
[----:B------:R-:W-:Y:S03]  /*10d30*/  BSSY B1, `(.L_x_10556) ;  /* 0x0000014000017945 */ /* 0x000fe60003800000 */
        /* <DEDUP_REMOVED lines=9> */
[----:B0-----:R-:W-:Y:S02]  /*10dd0*/  @!P3 LEA.HI.X R13, R9, R0, R10, 0x1, P5 ;  /* 0x00000000090db211 */ /* 0x001fe400028f0c0a */
        /* <DEDUP_REMOVED lines=9> */
.L_x_10557:
[----:B------:R-:W-:Y:S05]  /*10e70*/  BSYNC B1 ;  /* 0x0000000000017941 */ /* 0x000fea0003800000 */
.L_x_10556:
[----:B------:R-:W-:-:S03]  /*10e80*/  UMOV UR4, 0xffffffff ;  /* 0xffffffff00047882 */ /* 0x000fc60000000000 */
[----:B------:R-:W-:Y:S05]  /*10e90*/  BRA.DIV UR4, `(.L_x_10558) ;  /* 0x0000008604bc7947 */ /* 0x000fea000b800000 */
[----:B0-----:R0:W0:Y:S04]  /*10ea0*/  SHFL.IDX PT, R0, R4, 0x2, 0x181f ;  /* 0x00581f0004007f89 */ /* 0x00102800000e0000 */
[----:B----4-:R4:W0:Y:S02]  /*10eb0*/  SHFL.IDX PT, R14, R3, 0x2, 0x181f ;  /* 0x00581f00030e7f89 */ /* 0x01082400000e0000 */
.L_x_10745:
[----:B------:R-:W-:Y:S01]  /*10ec0*/  VIADD R5, R7, 0x40 ;  /* 0x0000004007057836 */ /* 0x000fe20000000000 */
[----:B------:R-:W-:Y:S04]  /*10ed0*/  BSSY B1, `(.L_x_10559) ;  /* 0x0000014000017945 */ /* 0x000fe80003800000 */
[----:B------:R-:W-:-:S13]  /*10ee0*/  ISETP.GE.AND P0, PT, R5, R8, PT ;  /* 0x000000080500720c */ /* 0x000fda0003f06270 */
        /* <DEDUP_REMOVED lines=18> */
.L_x_10560:
[----:B------:R-:W-:Y:S05]  /*11010*/  BSYNC B1 ;  /* 0x0000000000017941 */ /* 0x000fea0003800000 */
.L_x_10559:
[----:B------:R-:W-:-:S03]  /*11020*/  UMOV UR4, 0xffffffff ;  /* 0xffffffff00047882 */ /* 0x000fc60000000000 */
[----:B------:R-:W-:Y:S05]  /*11030*/  BRA.DIV UR4, `(.L_x_10561) ;  /* 0x00000086049c7947 */ /* 0x000fea000b800000 */
[----:B0-----:R0:W0:Y:S04]  /*11040*/  SHFL.IDX PT, R0, R4, 0x3, 0x181f ;  /* 0x00781f0004007f89 */ /* 0x00102800000e0000 */
[----:B------:R0:W0:Y:S02]  /*11050*/  SHFL.IDX PT, R14, R3, 0x3, 0x181f ;  /* 0x00781f00030e7f89 */ /* 0x00002400000e0000 */
.L_x_10749:
[----:B0-234-:R-:W-:-:S05]  /*11060*/  VIADD R3, R7, 0x60 ;  /* 0x0000006007037836 */ /* 0x01dfca0000000000 */
[----:B------:R-:W-:-:S13]  /*11070*/  ISETP.GE.AND P0, PT, R3, R8, PT ;  /* 0x000000080300720c */ /* 0x000fda0003f06270 */
[----:B------:R-:W-:Y:S05]  /*11080*/  @P0 BRA `(.L_x_10548) ;  /* 0x0000000000440947 */ /* 0x000fea0003800000 */
[----:B------:R-:W-:Y:S02]  /*11090*/  ULDC UR4, c[0x0][0xbc8] ;  /* 0x0002f20000047ab9 */ /* 0x000fe40000000800 */
[----:B------:R-:W-:Y:S02]  /*110a0*/  ISETP.GE.AND P3, PT, R9, UR4, PT ;  /* 0x0000000409007c0c */ /* 0x000fe4000bf66270 */
[----:B------:R-:W-:Y:S02]  /*110b0*/  ISETP.GE.AND P2, PT, R27, UR4, PT ;  /* 0x000000041b007c0c */ /* 0x000fe4000bf46270 */
[----:B------:R-:W-:Y:S02]  /*110c0*/  ISETP.GE.AND P1, PT, R25, UR4, PT ;  /* 0x0000000419007c0c */ /* 0x000fe4000bf26270 */
[----:B------:R-:W-:-:S07]  /*110d0*/  ISETP.GE.AND P0, PT, R29, UR4, PT ;  /* 0x000000041d007c0c */ /* 0x000fce000bf06270 */
[-C--:B------:R-:W-:Y:S02]  /*110e0*/  @!P3 LEA R4, P4, R9, R14.reuse, 0x1 ;  /* 0x0000000e0904b211 */ /* 0x080fe400078808ff */
[----:B------:R-:W-:Y:S02]  /*110f0*/  @!P2 LEA R8, P5, R27, R14, 0x1 ;  /* 0x0000000e1b08a211 */ /* 0x000fe400078a08ff */
[-C--:B------:R-:W-:Y:S02]  /*11100*/  @!P3 LEA.HI.X R5, R9, R0.reuse, R10, 0x1, P4 ;  /* 0x000000000905b211 */ /* 0x080fe400020f0c0a */
[----:B------:R-:W-:Y:S02]  /*11110*/  @!P2 LEA.HI.X R9, R27, R0, R20, 0x1, P5 ;  /* 0x000000001b09a211 */ /* 0x000fe400028f0c14 */
[-C--:B------:R-:W-:Y:S01]  /*11120*/  @!P1 LEA R10, P4, R25, R14.reuse, 0x1 ;  /* 0x0000000e190a9211 */ /* 0x080fe200078808ff */
[----:B------:R0:W-:Y:S01]  /*11130*/  @!P3 ST.E.128 desc[UR60][R4.64], RZ ;  /* 0x000000ff0400b985 */ /* 0x0001e2000c101d3c */
[----:B------:R-:W-:-:S02]  /*11140*/  @!P0 LEA R14, P5, R29, R14, 0x1 ;  /* 0x0000000e1d0e8211 */ /* 0x000fc400078a08ff */
[-C--:B------:R-:W-:Y:S01]  /*11150*/  @!P1 LEA.HI.X R11, R25, R0.reuse, R6, 0x1, P4 ;  /* 0x00000000190b9211 */ /* 0x080fe200020f0c06 */
[----:B------:R0:W-:Y:S01]  /*11160*/  @!P2 ST.E.128 desc[UR60][R8.64], RZ ;  /* 0x000000ff0800a985 */ /* 0x0001e2000c101d3c */
[----:B------:R-:W-:-:S03]  /*11170*/  @!P0 LEA.HI.X R15, R29, R0, R24, 0x1, P5 ;  /* 0x000000001d0f8211 */ /* 0x000fc600028f0c18 */
[----:B------:R0:W-:Y:S04]  /*11180*/  @!P1 ST.E.128 desc[UR60][R10.64], RZ ;  /* 0x000000ff0a009985 */ /* 0x0001e8000c101d3c */
[----:B------:R0:W-:Y:S02]  /*11190*/  @!P0 ST.E.128 desc[UR60][R14.64], RZ ;  /* 0x000000ff0e008985 */ /* 0x0001e4000c101d3c */
.L_x_10548:
[----:B------:R-:W-:Y:S05]  /*111a0*/  BSYNC B0 ;  /* 0x0000000000007941 */ /* 0x000fea0003800000 */
.L_x_10539:
[----:B------:R-:W-:Y:S02]  /*111b0*/  ULDC UR4, c[0x0][0xd3c] ;  /* 0x00034f0000047ab9 */ /* 0x000fe40000000800 */
[----:B------:R-:W-:-:S13]  /*111c0*/  ISETP.GE.AND P0, PT, R35, UR4, PT ;  /* 0x0000000423007c0c */ /* 0x000fda000bf06270 */
[----:B------:R-:W-:Y:S05]  /*111d0*/  @!P0 BRA `(.L_x_10562) ;  /* 0xfffffefc00ac8947 */ /* 0x000fea000383ffff */
[----:B------:R-:W-:Y:S05]  /*111e0*/  BRA `(.L_x_10419) ;  /* 0x0000007000ac7947 */ /* 0x000fea0003800000 */
.L_x_10417:
[----:B------:R-:W-:-:S08]  /*111f0*/  NOP ;  /* 0x0000000000007918 */ /* 0x000fd00000000000 */
[----:B--2---:R-:W0:-:S00]  /*11200*/  USETMAXREG.DEALLOC.CTAPOOL 0x28 ;  /* 0x00000028000079c8 */ /* 0x004e0000080e0500 */
        /* <DEDUP_REMOVED lines=14> */
.L_x_10563:
        /* <DEDUP_REMOVED lines=42> */
.L_x_10569:
        /* <DEDUP_REMOVED lines=12> */
.L_x_10568:
[----:B------:R-:W-:Y:S05]  /*11650*/  BSYNC B0 ;  /* 0x0000000000007941 */ /* 0x000fea0003800000 */
.L_x_10567:
        /* <DEDUP_REMOVED lines=21> */
.L_x_10565:
        /* <DEDUP_REMOVED lines=15> */
.L_x_10570:
        /* <DEDUP_REMOVED lines=24> */
[--C-:B------:R-:W-:Y:S02]  /*11a20*/  IMAD.MOV R17, RZ, RZ, -R2.reuse ;  /* 0x000000ffff117224 */ /* 0x100fe400078e0a02 */
[----:B------:R-:W-:Y:S02]  /*11a30*/  IMAD.MOV.U32 R18, RZ, RZ, R2 ;  /* 0x000000ffff127224 */ /* 0x000fe400078e0002 */
[----:B------:R-:W-:Y:S01]  /*11a40*/  IMAD R17, R0, R17, R9 ;  /* 0x0000001100117224 */ /* 0x000fe200078e0209 */
[----:B------:R-:W-:Y:S06]  /*11a50*/  BRA `(.L_x_10571) ;  /* 0x00000000000c7947 */ /* 0x000fec0003800000 */
.L_x_10566:
[----:B------:R-:W-:Y:S02]  /*11a60*/  IMAD.MOV.U32 R17, RZ, RZ, RZ ;  /* 0x000000ffff117224 */ /* 0x000fe400078e00ff */
[----:B------:R-:W-:Y:S02]  /*11a70*/  IMAD.U32 R16, RZ, RZ, UR6 ;  /* 0x00000006ff107e24 */ /* 0x000fe4000f8e00ff */
[----:B------:R-:W-:-:S07]  /*11a80*/  IMAD.MOV.U32 R18, RZ, RZ, RZ ;  /* 0x000000ffff127224 */ /* 0x000fce00078e00ff */
.L_x_10571:
[----:B------:R-:W-:-:S13]  /*11a90*/  ISETP.NE.AND P0, PT, R5, RZ, PT ;  /* 0x000000ff0500720c */ /* 0x000fda0003f05270 */
[----:B------:R-:W0:Y:S01]  /*11aa0*/  @!P0 S2R R3, SR_CgaCtaId ;  /* 0x0000000000038919 */ /* 0x000e220000008800 */
[----:B------:R-:W-:-:S04]  /*11ab0*/  @!P0 MOV R0, 0x400 ;  /* 0x0000040000008802 */ /* 0x000fc80000000f00 */
[----:B0-----:R-:W-:-:S05]  /*11ac0*/  @!P0 LEA R0, R3, R0, 0x18 ;  /* 0x0000000003008211 */ /* 0x001fca00078ec0ff */
[----:B------:R1:W-:Y:S01]  /*11ad0*/  @!P0 STS.128 [R0+0x324d0], R16 ;  /* 0x0324d01000008388 */ /* 0x0003e20000000c00 */
[----:B------:R-:W-:Y:S06]  /*11ae0*/  BAR.ARV 0x5, 0x180 ;  /* 0x0146000000007b1d */ /* 0x000fec0000002000 */
.L_x_10564:
[----:B------:R2:W-:Y:S01]  /*11af0*/  STL [R1+0x40], RZ ;  /* 0x000040ff01007387 */ /* 0x0005e20000100800 */
[----:B------:R-:W-:Y:S01]  /*11b00*/  ULDC UR4, c[0x0][0xd3c] ;  /* 0x00034f0000047ab9 */ /* 0x000fe20000000800 */
[----:B------:R-:W-:Y:S01]  /*11b10*/  MOV R27, 0x1 ;  /* 0x00000001001b7802 */ /* 0x000fe20000000f00 */
[----:B------:R-:W-:Y:S01]  /*11b20*/  IMAD.MOV.U32 R25, RZ, RZ, RZ ;  /* 0x000000ffff197224 */ /* 0x000fe200078e00ff */
[----:B0-----:R-:W-:-:S13]  /*11b30*/  ISETP.GE.AND P0, PT, R19, UR4, PT ;  /* 0x0000000413007c0c */ /* 0x001fda000bf06270 */
[----:B--2---:R-:W-:Y:S05]  /*11b40*/  @P0 BRA `(.L_x_10572) ;  /* 0x0000006400780947 */ /* 0x004fea0003800000 */
[----:B------:R-:W2:Y:S01]  /*11b50*/  LDL R4, [R1+0x8] ;  /* 0x0000080001047983 */ /* 0x000ea20000100800 */
[----:B------:R-:W1:Y:S01]  /*11b60*/  S2R R5, SR_TID.X ;  /* 0x0000000000057919 */ /* 0x000e620000002100 */
[----:B------:R-:W0:Y:S01]  /*11b70*/  S2UR UR5, SR_CgaCtaId ;  /* 0x00000000000579c3 */ /* 0x000e220000008800 */
[----:B------:R-:W-:Y:S01]  /*11b80*/  UMOV UR4, 0x400 ;  /* 0x0000040000047882 */ /* 0x000fe20000000000 */
[----:B------:R-:W-:Y:S01]  /*11b90*/  BSSY B8, `(.L_x_10572) ;  /* 0x0000659000087945 */ /* 0x000fe20003800000 */
[----:B------:R-:W-:Y:S01]  /*11ba0*/  IMAD.MOV.U32 R28, RZ, RZ, 0x1 ;  /* 0x00000001ff1c7424 */ /* 0x000fe200078e00ff */
[----:B------:R-:W-:Y:S01]  /*11bb0*/  CS2R R24, SRZ ;  /* 0x0000000000187805 */ /* 0x000fe2000001ff00 */
[----:B------:R-:W-:Y:S01]  /*11bc0*/  IMAD.MOV.U32 R27, RZ, RZ, 0x1 ;  /* 0x00000001ff1b7424 */ /* 0x000fe200078e00ff */
[----:B------:R-:W-:Y:S01]  /*11bd0*/  ULDC.64 UR38, c[0x0][0x198] ;  /* 0x0000660000267ab9 */ /* 0x000fe20000000a00 */
[----:B------:R-:W-:Y:S01]  /*11be0*/  ULDC UR36, c[0x0][0xc] ;  /* 0x0000030000247ab9 */ /* 0x000fe20000000800 */
[C---:B-1----:R-:W-:Y:S01]  /*11bf0*/  IMAD.SHL.U32 R0, R5.reuse, 0x8, RZ ;  /* 0x0000000805007824 */ /* 0x042fe200078e00ff */
[----:B------:R-:W-:-:S04]  /*11c00*/  LOP3.LUT R3, R5, 0x7f, RZ, 0xc0, !PT ;  /* 0x0000007f05037812 */ /* 0x000fc800078ec0ff */
[----:B------:R-:W-:Y:S01]  /*11c10*/  LOP3.LUT R2, R0, 0x1f8, RZ, 0xc0, !PT ;  /* 0x000001f800027812 */ /* 0x000fe200078ec0ff */
[----:B------:R-:W-:Y:S01]  /*11c20*/  IMAD.SHL.U32 R33, R3, 0x8, RZ ;  /* 0x0000000803217824 */ /* 0x000fe200078e00ff */
[----:B0-----:R-:W-:Y:S02]  /*11c30*/  ULEA UR4, UR5, UR4, 0x18 ;  /* 0x0000000405047291 */ /* 0x001fe4000f8ec03f */
[----:B------:R-:W-:Y:S02]  /*11c40*/  LOP3.LUT R2, R2, 0x38, R5, 0x78, !PT ;  /* 0x0000003802027812 */ /* 0x000fe400078e7805 */
[----:B------:R-:W-:Y:S02]  /*11c50*/  SHF.R.U32.HI R3, RZ, 0x3, R3 ;  /* 0x00000003ff037819 */ /* 0x000fe40000011603 */
[----:B------:R-:W-:Y:S01]  /*11c60*/  LOP3.LUT R33, R2, 0x200, R33, 0xf8, !PT ;  /* 0x0000020002217812 */ /* 0x000fe200078ef821 */
[----:B------:R-:W-:Y:S01]  /*11c70*/  IMAD.SHL.U32 R2, R5, 0x10, RZ ;  /* 0x0000001005027824 */ /* 0x000fe200078e00ff */
[----:B------:R-:W-:Y:S01]  /*11c80*/  LOP3.LUT R0, R0, 0x38, RZ, 0xc0, !PT ;  /* 0x0000003800007812 */ /* 0x000fe200078ec0ff */
[----:B------:R-:W-:-:S03]  /*11c90*/  IMAD.U32 R23, RZ, RZ, UR4 ;  /* 0x00000004ff177e24 */ /* 0x000fc6000f8e00ff */
[----:B------:R-:W-:Y:S02]  /*11ca0*/  LOP3.LUT R2, R3, 0x70, R2, 0xf8, !PT ;  /* 0x0000007003027812 */ /* 0x000fe400078ef802 */
[C---:B------:R-:W-:Y:S02]  /*11cb0*/  LOP3.LUT R3, R0.reuse, 0x40, RZ, 0xfc, !PT ;  /* 0x0000004000037812 */ /* 0x040fe400078efcff */
[C---:B------:R-:W-:Y:S02]  /*11cc0*/  LOP3.LUT R2, R0.reuse, 0x80, RZ, 0xfc, !PT ;  /* 0x0000008000027812 */ /* 0x040fe400078efcff */
[----:B------:R-:W-:Y:S02]  /*11cd0*/  LOP3.LUT R0, R0, 0xc0, RZ, 0xfc, !PT ;  /* 0x000000c000007812 */ /* 0x000fe400078efcff */
[----:B------:R-:W-:Y:S02]  /*11ce0*/  LEA R26, R33, R23, 0x1 ;  /* 0x00000017211a7211 */ /* 0x000fe400078e08ff */
[----:B--2---:R-:W-:-:S05]  /*11cf0*/  LOP3.LUT R4, R4, 0x2, RZ, 0xfc, !PT ;  /* 0x0000000204047812 */ /* 0x004fca00078efcff */
[----:B------:R0:W-:Y:S04]  /*11d00*/  STL [R1+0x64], R4 ;  /* 0x0000640401007387 */ /* 0x0001e80000100800 */
[----:B------:R0:W-:Y:S02]  /*11d10*/  STL [R1+0x40], RZ ;  /* 0x000040ff01007387 */ /* 0x0001e40000100800 */
.L_x_10677:
[----:B------:R-:W1:Y:S02]  /*11d20*/  LDC.64 R36, c[0x0][0xd88] ;  /* 0x00036200ff247b82 */ /* 0x000e640000000a00 */
[----:B-1----:R-:W-:-:S06]  /*11d30*/  IMAD.WIDE R36, R19, 0x4, R36 ;  /* 0x0000000413247825 */ /* 0x002fcc00078e0224 */
[----:B--2---:R1:W2:Y:S01]  /*11d40*/  LDG.E R36, desc[UR60][R36.64] ;  /* 0x0000003c24247981 */ /* 0x0042a2000c1e1900 */
        /* <DEDUP_REMOVED lines=9> */
[----:B-1----:R-:W-:Y:S01]  /*11de0*/  IMAD.MOV.U32 R37, RZ, RZ, RZ ;  /* 0x000000ffff257224 */ /* 0x002fe200078e00ff */
[----:B--2---:R-:W-:-:S05]  /*11df0*/  SHF.R.S32.HI R0, RZ, 0x1f, R36 ;  /* 0x0000001fff007819 */ /* 0x004fca0000011424 */
        /* <DEDUP_REMOVED lines=9> */
[----:B-1----:R-:W-:Y:S01]  /*11e90*/  IMAD.MOV.U32 R0, RZ, RZ, RZ ;  /* 0x000000ffff007224 */ /* 0x002fe200078e00ff */
[----:B------:R-:W-:Y:S02]  /*11ea0*/  ISETP.NE.AND.EX P0, PT, RZ, UR5, PT, P0 ;  /* 0x00000005ff007c0c */ /* 0x000fe4000bf05300 */
[----:B------:R-:W-:Y:S02]  /*11eb0*/  ISETP.NE.AND.EX P1, PT, RZ, UR7, PT, P1 ;  /* 0x00000007ff007c0c */ /* 0x000fe4000bf25310 */
[C---:B0--3--:R-:W-:Y:S02]  /*11ec0*/  IADD3 R4, P4, R29.reuse, UR6, RZ ;  /* 0x000000061d047c10 */ /* 0x049fe4000ff9e0ff */
[----:B--2---:R-:W-:Y:S01]  /*11ed0*/  IADD3 R2, P3, R29, UR4, RZ ;  /* 0x000000041d027c10 */ /* 0x004fe2000ff7e0ff */
[----:B------:R-:W-:Y:S01]  /*11ee0*/  ULDC UR4, c[0x0][0x288] ;  /* 0x0000a20000047ab9 */ /* 0x000fe20000000800 */
[----:B------:R-:W-:-:S02]  /*11ef0*/  IADD3.X R5, R30, UR7, RZ, P4, !PT ;  /* 0x000000071e057c10 */ /* 0x000fc4000a7fe4ff */
[C---:B------:R-:W-:Y:S02]  /*11f00*/  IADD3.X R3, R30.reuse, UR5, RZ, P3, !PT ;  /* 0x000000051e037c10 */ /* 0x040fe40009ffe4ff */
[----:B------:R-:W-:Y:S01]  /*11f10*/  @P2 IADD3 R6, P3, R29, UR8, RZ ;  /* 0x000000081d062c10 */ /* 0x000fe2000ff7e0ff */
[----:B------:R-:W-:Y:S01]  /*11f20*/  IMAD.U32 R8, RZ, RZ, UR4 ;  /* 0x00000004ff087e24 */ /* 0x000fe2000f8e00ff */
[----:B------:R-:W-:Y:S01]  /*11f30*/  ULDC.64 UR4, c[0x0][0x418] ;  /* 0x0001060000047ab9 */ /* 0x000fe20000000a00 */
[----:B------:R-:W5:Y:S01]  /*11f40*/  @P0 LDG.E R37, desc[UR60][R2.64] ;  /* 0x0000003c02250981 */ /* 0x000f62000c1e1900 */
[----:B------:R-:W-:-:S03]  /*11f50*/  @P2 IADD3.X R7, R30, UR9, RZ, P3, !PT ;  /* 0x000000091e072c10 */ /* 0x000fc60009ffe4ff */
[----:B------:R-:W5:Y:S04]  /*11f60*/  @P1 LDG.E R0, desc[UR60][R4.64] ;  /* 0x0000003c04001981 */ /* 0x000f68000c1e1900 */
        /* <DEDUP_REMOVED lines=15> */
[----:B--2---:R-:W-:-:S05]  /*12060*/  IADD3 R2, -R8, R9, RZ ;  /* 0x0000000908027210 */ /* 0x004fca0007ffe1ff */
[----:B------:R1:W-:Y:S02]  /*12070*/  STL [R1+0x18], R2 ;  /* 0x0000180201007387 */ /* 0x0003e40000100800 */
.L_x_10573:
        /* <DEDUP_REMOVED lines=9> */
.L_x_10574:
        /* <DEDUP_REMOVED lines=9> */
.L_x_10575:
[----:B-12---:R-:W2:Y:S04]  /*121a0*/  @P1 LDG.E R2, desc[UR60][R4.64] ;  /* 0x0000003c04021981 */ /* 0x006ea8000c1e1900 */
[----:B------:R-:W2:Y:S01]  /*121b0*/  @P1 LDG.E R3, desc[UR60][R4.64+0x4] ;  /* 0x0000043c04031981 */ /* 0x000ea2000c1e1900 */
[----:B-----5:R-:W-:Y:S01]  /*121c0*/  IMAD.IADD R7, R7, 0x1, -R34 ;  /* 0x0000000107077824 */ /* 0x020fe200078e0a22 */
        /* <DEDUP_REMOVED lines=14> */
[----:B0-----:R-:W-:Y:S01]  /*122b0*/  @P0 IADD3 R4, R2, 0x5f, RZ ;  /* 0x0000005f02040810 */ /* 0x001fe20007ffe0ff */
        /* <DEDUP_REMOVED lines=16> */
.L_x_10752:
[----:B-1----:R-:W-:Y:S02]  /*123c0*/  ISETP.NE.AND P0, PT, R14, RZ, PT ;  /* 0x000000ff0e00720c */ /* 0x002fe40003f05270 */
[----:B------:R-:W-:-:S11]  /*123d0*/  PLOP3.LUT P6, PT, PT, PT, PT, 0x8, 0x0 ;  /* 0x000000000000781c */ /* 0x000fd60003fce170 */
[----:B------:R-:W-:Y:S05]  /*123e0*/  @P0 BRA `(.L_x_10579) ;  /* 0x00000000000c0947 */ /* 0x000fea0003800000 */
[----:B------:R-:W-:-:S03]  /*123f0*/  UMOV UR4, 0xffffffff ;  /* 0xffffffff00047882 */ /* 0x000fc60000000000 */
[----:B------:R-:W-:Y:S05]  /*12400*/  BRA.DIV UR4, `(.L_x_10580) ;  /* 0x0000007604247947 */ /* 0x000fea000b800000 */
[----:B------:R-:W-:-:S13]  /*12410*/  ELECT P6, URZ, PT ;  /* 0x00000000003f782f */ /* 0x000fda00038c0000 */
.L_x_10579:
        /* <DEDUP_REMOVED lines=9> */
.L_x_10755:
[----:B------:R-:W-:Y:S05]  /*124b0*/  BSYNC B1 ;  /* 0x0000000000017941 */ /* 0x000fea0003800000 */
.L_x_10581:
        /* <DEDUP_REMOVED lines=10> */
.L_x_10756:
[----:B------:R-:W-:Y:S05]  /*12560*/  BSYNC B2 ;  /* 0x0000000000027941 */ /* 0x000fea0003800000 */
.L_x_10585:
        /* <DEDUP_REMOVED lines=9> */
.L_x_10588:
[----:B------:R-:W-:Y:S05]  /*12600*/  BSYNC B2 ;  /* 0x0000000000027941 */ /* 0x000fea0003800000 */
.L_x_10587:
        /* <DEDUP_REMOVED lines=8> */
[----:B------:R-:W-:Y:S01]  /*12690*/  VIADD R7, R7, 0xffffffa0 ;  /* 0xffffffa007077836 */ /* 0x000fe20000000000 */
[----:B------:R-:W-:Y:S01]  /*126a0*/  UIADD3.X UR5, URZ, UR39, URZ, UP0, !UPT ;  /* 0x000000273f057290 */ /* 0x000fe200087fe43f */
[----:B------:R-:W-:Y:S01]  /*126b0*/  UMOV UR6, 0x0 ;  /* 0x0000000000067882 */ /* 0x000fe20000000000 */
[----:B------:R-:W-:-:S10]  /*126c0*/  UMOV UR7, 0x12f00000 ;  /* 0x12f0000000077882 */ /* 0x000fd40000000000 */
.L_x_10589:
        /* <DEDUP_REMOVED lines=13> */
.L_x_10757:
[----:B------:R-:W-:Y:S05]  /*127a0*/  BSYNC B2 ;  /* 0x0000000000027941 */ /* 0x000fea0003800000 */
.L_x_10590:
        /* <DEDUP_REMOVED lines=11> */
.L_x_10593:
[----:B------:R-:W-:Y:S05]  /*12860*/  BSYNC B2 ;  /* 0x0000000000027941 */ /* 0x000fea0003800000 */
.L_x_10592:
        /* <DEDUP_REMOVED lines=9> */
.L_x_10594:
        /* <DEDUP_REMOVED lines=15> */
.L_x_10595:
        /* <DEDUP_REMOVED lines=15> */
.L_x_10596:
        /* <DEDUP_REMOVED lines=15> */
.L_x_10597:
        /* <DEDUP_REMOVED lines=10> */
.L_x_10584:
[----:B------:R-:W-:Y:S05]  /*12c70*/  BSYNC B1 ;  /* 0x0000000000017941 */ /* 0x000fea0003800000 */
.L_x_10583:
        /* <DEDUP_REMOVED lines=9> */
.L_x_10613:
        /* <DEDUP_REMOVED lines=11> */
.L_x_10758:
[----:B------:R-:W-:Y:S05]  /*12dc0*/  BSYNC B2 ;  /* 0x0000000000027941 */ /* 0x000fea0003800000 */
.L_x_10600:
        /* <DEDUP_REMOVED lines=9> */
.L_x_10603:
[----:B------:R-:W-:Y:S05]  /*12e60*/  BSYNC B2 ;  /* 0x0000000000027941 */ /* 0x000fea0003800000 */
.L_x_10602:
        /* <DEDUP_REMOVED lines=11> */
.L_x_10604:
        /* <DEDUP_REMOVED lines=13> */
.L_x_10759:
[----:B------:R-:W-:Y:S05]  /*12ff0*/  BSYNC B2 ;  /* 0x0000000000027941 */ /* 0x000fea0003800000 */
.L_x_10605:
        /* <DEDUP_REMOVED lines=11> */
.L_x_10608:
[----:B------:R-:W-:Y:S05]  /*130b0*/  BSYNC B2 ;  /* 0x0000000000027941 */ /* 0x000fea0003800000 */
.L_x_10607:
        /* <DEDUP_REMOVED lines=9> */
.L_x_10609:
        /* <DEDUP_REMOVED lines=15> */
.L_x_10610:
        /* <DEDUP_REMOVED lines=15> */
.L_x_10611:
        /* <DEDUP_REMOVED lines=15> */
.L_x_10612:
        /* <DEDUP_REMOVED lines=10> */
.L_x_10599:
[----:B------:R-:W-:Y:S05]  /*134c0*/  BSYNC B1 ;  /* 0x0000000000017941 */ /* 0x000fea0003800000 */
.L_x_10598:
        /* <DEDUP_REMOVED lines=8> */
.L_x_10577:
[----:B------:R-:W-:Y:S05]  /*13550*/  BSYNC B0 ;  /* 0x0000000000007941 */ /* 0x000fea0003800000 */
.L_x_10576:
        /* <DEDUP_REMOVED lines=23> */
.L_x_10615:
        /* <DEDUP_REMOVED lines=10> */
[----:B0-----:R-:W0:Y:S01]  /*13770*/  LDC.64 R2, c[0x4][R2] ;  /* 0x0100000002027b82 */ /* 0x001e220000000a00 */
        /* <DEDUP_REMOVED lines=9> */
.L_x_10618:
[----:B------:R-:W-:Y:S05]  /*13810*/  BSYNC B6 ;  /* 0x0000000000067941 */ /* 0x000fea0003800000 */
.L_x_10617:
        /* <DEDUP_REMOVED lines=20> */
.L_x_10621:
        /* <DEDUP_REMOVED lines=15> */
.L_x_10620:
[----:B------:R-:W-:Y:S05]  /*13a50*/  BSYNC B6 ;  /* 0x0000000000067941 */ /* 0x000fea0003800000 */
.L_x_10619:
        /* <DEDUP_REMOVED lines=8> */
[----:B------:R-:W-:Y:S02]  /*13ae0*/  ULDC UR4, c[0x0][0x2f4] ;  /* 0x0000bd0000047ab9 */ /* 0x000fe40000000800 */
[----:B0-----:R-:W-:Y:S01]  /*13af0*/  @P0 IADD3.X R3, R30, UR5, RZ, P1, !PT ;  /* 0x000000051e030c10 */ /* 0x001fe20008ffe4ff */
[----:B------:R-:W-:-:S04]  /*13b00*/  ULDC UR5, c[0x0][0x320] ;  /* 0x0000c80000057ab9 */ /* 0x000fc80000000800 */
[----:B------:R0:W4:Y:S01]  /*13b10*/  @P0 LDG.E R32, desc[UR60][R2.64] ;  /* 0x0000003c02200981 */ /* 0x000122000c1e1900 */
[----:B-1----:R-:W-:Y:S02]  /*13b20*/  ISETP.NE.AND P1, PT, R10, 0x1, PT ;  /* 0x000000010a00780c */ /* 0x002fe40003f25270 */
[C---:B---3--:R-:W-:Y:S02]  /*13b30*/  LOP3.LUT R31, R21.reuse, 0x7f, RZ, 0xc0, !PT ;  /* 0x0000007f151f7812 */ /* 0x048fe400078ec0ff */
[----:B------:R-:W-:Y:S02]  /*13b40*/  SHF.L.U32 R21, R21, 0x4, RZ ;  /* 0x0000000415157819 */ /* 0x000fe400000006ff */
[----:B------:R-:W-:-:S07]  /*13b50*/  SHF.R.U32.HI R31, RZ, 0x3, R31 ;  /* 0x00000003ff1f7819 */ /* 0x000fce000001161f */
[----:B------:R-:W1:Y:S01]  /*13b60*/  @P1 LDC R5, c[0x0][0x434] ;  /* 0x00010d00ff051b82 */ /* 0x000e620000000800 */
[----:B------:R-:W-:-:S07]  /*13b70*/  LOP3.LUT R21, R31, 0x70, R21, 0xf8, !PT ;  /* 0x000000701f157812 */ /* 0x000fce00078ef815 */
[----:B0-----:R-:W0:Y:S01]  /*13b80*/  @P1 LDC R2, c[0x0][0x438] ;  /* 0x00010e00ff021b82 */ /* 0x001e220000000800 */
        /* <DEDUP_REMOVED lines=10> */
[--C-:B------:R-:W-:Y:S01]  /*13c30*/  @!P0 SHF.R.S32.HI R7, RZ, 0x1f, R9.reuse ;  /* 0x0000001fff078819 */ /* 0x100fe20000011409 */
[----:B------:R-:W-:Y:S01]  /*13c40*/  @!P0 IMAD.MOV.U32 R6, RZ, RZ, R9 ;  /* 0x000000ffff068224 */ /* 0x000fe200078e0009 */
[----:B----4-:R-:W-:-:S03]  /*13c50*/  SHF.R.S32.HI R35, RZ, 0x1f, R32 ;  /* 0x0000001fff237819 */ /* 0x010fc60000011420 */
[----:B0-----:R-:W-:-:S04]  /*13c60*/  @!P0 IMAD.WIDE.U32 R6, R32, R2, R6 ;  /* 0x0000000220068225 */ /* 0x001fc800078e0006 */
[----:B------:R-:W-:-:S04]  /*13c70*/  @!P0 IMAD R2, R35, R2, RZ ;  /* 0x0000000223028224 */ /* 0x000fc800078e02ff */
[----:B------:R-:W-:Y:S01]  /*13c80*/  @!P0 IMAD R3, R32, R3, R2 ;  /* 0x0000000320038224 */ /* 0x000fe200078e0202 */
[----:B-1----:R-:W-:-:S03]  /*13c90*/  @!P0 LEA R4, P1, R6, R4, 0x2 ;  /* 0x0000000406048211 */ /* 0x002fc600078210ff */
[----:B------:R-:W-:-:S05]  /*13ca0*/  @!P0 IMAD.IADD R3, R7, 0x1, R3 ;  /* 0x0000000107038824 */ /* 0x000fca00078e0203 */
[----:B------:R-:W-:-:S05]  /*13cb0*/  @!P0 LEA.HI.X R5, R6, R5, R3, 0x2, P1 ;  /* 0x0000000506058211 */ /* 0x000fca00008f1403 */
[----:B------:R-:W2:Y:S01]  /*13cc0*/  @!P0 LDG.E R11, desc[UR60][R4.64] ;  /* 0x0000003c040b8981 */ /* 0x000ea2000c1e1900 */
[----:B------:R-:W0:Y:S01]  /*13cd0*/  S2R R20, SR_TID.X ;  /* 0x0000000000147919 */ /* 0x000e220000002100 */
[----:B------:R-:W-:-:S04]  /*13ce0*/  IMAD.MOV R2, RZ, RZ, -R9 ;  /* 0x000000ffff027224 */ /* 0x000fc800078e0a09 */
[----:B------:R-:W-:Y:S01]  /*13cf0*/  IMAD R0, R10, R2, R0 ;  /* 0x000000020a007224 */ /* 0x000fe200078e0200 */
[----:B------:R-:W-:-:S04]  /*13d00*/  ISETP.GT.U32.AND P0, PT, R21, 0x5f, PT ;  /* 0x0000005f1500780c */ /* 0x000fc80003f04070 */
[----:B------:R-:W-:Y:S01]  /*13d10*/  STL [R1+0x4], R0 ;  /* 0x0000040001007387 */ /* 0x000fe20000100800 */
[----:B------:R-:W-:-:S08]  /*13d20*/  LOP3.LUT R22, R22, 0xffffffdf, RZ, 0xc0, !PT ;  /* 0xffffffdf16167812 */ /* 0x000fd000078ec0ff */
[----:B------:R-:W-:-:S04]  /*13d30*/  @P0 LOP3.LUT R22, R22, 0x20, RZ, 0xfc, !PT ;  /* 0x0000002016160812 */ /* 0x000fc800078efcff */
[----:B------:R-:W-:Y:S01]  /*13d40*/  LOP3.LUT R22, R22, 0xfffffffd, RZ, 0xc0, !PT ;  /* 0xfffffffd16167812 */ /* 0x000fe200078ec0ff */
[----:B------:R-:W-:Y:S01]  /*13d50*/  UMOV UR6, 0xffffffff ;  /* 0xffffffff00067882 */ /* 0x000fe20000000000 */
[----:B--2---:R0:W-:Y:S02]  /*13d60*/  STL [R1], R11 ;  /* 0x0000000b01007387 */ /* 0x0041e40000100800 */
[C---:B0-----:R-:W-:Y:S01]  /*13d70*/  SHF.L.U32 R11, R20.reuse, 0x3, RZ ;  /* 0x00000003140b7819 */ /* 0x041fe200000006ff */
[----:B------:R-:W-:-:S03]  /*13d80*/  IMAD.SHL.U32 R20, R20, 0x8, RZ ;  /* 0x0000000814147824 */ /* 0x000fc600078e00ff */
[----:B------:R-:W-:Y:S02]  /*13d90*/  LOP3.LUT R11, R11, 0x38, RZ, 0xc0, !PT ;  /* 0x000000380b0b7812 */ /* 0x000fe400078ec0ff */
[----:B------:R-:W-:Y:S02]  /*13da0*/  LOP3.LUT R20, R20, 0x38, RZ, 0xc0, !PT ;  /* 0x0000003814147812 */ /* 0x000fe400078ec0ff */
[----:B------:R-:W-:Y:S02]  /*13db0*/  ISETP.GE.AND P1, PT, R11, UR4, PT ;  /* 0x000000040b007c0c */ /* 0x000fe4000bf26270 */
[----:B------:R-:W-:-:S04]  /*13dc0*/  LOP3.LUT R12, R20, 0x40, RZ, 0xfc, !PT ;  /* 0x00000040140c7812 */ /* 0x000fc800078efcff */
[----:B------:R-:W-:Y:S02]  /*13dd0*/  ISETP.GE.AND P3, PT, R12, UR5, PT ;  /* 0x000000050c007c0c */ /* 0x000fe4000bf66270 */
[----:B------:R-:W-:-:S05]  /*13de0*/  LOP3.LUT R12, R11, 0x80, RZ, 0xfc, !PT ;  /* 0x000000800b0c7812 */ /* 0x000fca00078efcff */
[----:B------:R-:W-:-:S04]  /*13df0*/  @P1 LOP3.LUT R22, R22, 0x2, RZ, 0xfc, !PT ;  /* 0x0000000216161812 */ /* 0x000fc800078efcff */
[----:B------:R-:W-:Y:S02]  /*13e00*/  LOP3.LUT R22, R22, 0xffffffef, RZ, 0xc0, !PT ;  /* 0xffffffef16167812 */ /* 0x000fe400078ec0ff */
[----:B------:R-:W-:Y:S02]  /*13e10*/  ISETP.GE.AND P2, PT, R12, UR5, PT ;  /* 0x000000050c007c0c */ /* 0x000fe4000bf46270 */
[----:B------:R-:W-:Y:S02]  /*13e20*/  @P3 LOP3.LUT R22, R22, 0x10, RZ, 0xfc, !PT ;  /* 0x0000001016163812 */ /* 0x000fe400078efcff */
[C---:B------:R-:W-:Y:S02]  /*13e30*/  ISETP.GE.AND P0, PT, R11.reuse, UR5, PT ;  /* 0x000000050b007c0c */ /* 0x040fe4000bf06270 */
[----:B------:R-:W-:Y:S02]  /*13e40*/  LOP3.LUT R22, R22, 0xfffffffe, RZ, 0xc0, !PT ;  /* 0xfffffffe16167812 */ /* 0x000fe400078ec0ff */
[----:B------:R-:W-:-:S02]  /*13e50*/  LOP3.LUT R11, R11, 0xc0, RZ, 0xfc, !PT ;  /* 0x000000c00b0b7812 */ /* 0x000fc400078efcff */
[----:B------:R-:W-:Y:S02]  /*13e60*/  LOP3.LUT R22, R22, 0xfffffff7, RZ, 0xc0, !PT ;  /* 0xfffffff716167812 */ /* 0x000fe400078ec0ff */
[----:B------:R-:W-:Y:S02]  /*13e70*/  ISETP.GE.AND P1, PT, R11, UR5, PT ;  /* 0x000000050b007c0c */ /* 0x000fe4000bf26270 */
[----:B------:R-:W-:-:S04]  /*13e80*/  @P2 LOP3.LUT R22, R22, 0x8, RZ, 0xfc, !PT ;  /* 0x0000000816162812 */ /* 0x000fc800078efcff */
[----:B------:R-:W-:-:S04]  /*13e90*/  @P0 LOP3.LUT R22, R22, 0x1, RZ, 0xfc, !PT ;  /* 0x0000000116160812 */ /* 0x000fc800078efcff */
[----:B------:R-:W-:-:S04]  /*13ea0*/  LOP3.LUT R22, R22, 0xfffffffb, RZ, 0xc0, !PT ;  /* 0xfffffffb16167812 */ /* 0x000fc800078ec0ff */
[----:B------:R-:W-:Y:S01]  /*13eb0*/  @P1 LOP3.LUT R22, R22, 0x4, RZ, 0xfc, !PT ;  /* 0x0000000416161812 */ /* 0x000fe200078efcff */
[----:B------:R-:W-:Y:S06]  /*13ec0*/  BRA.DIV UR6, `(.L_x_10622) ;  /* 0x0000005a06f87947 */ /* 0x000fec000b800000 */
.L_x_10762:
[----:B------:R-:W2:Y:S01]  /*13ed0*/  LDL R0, [R1+0x64] ;  /* 0x0000640001007983 */ /* 0x000ea20000100800 */
[----:B------:R-:W-:Y:S02]  /*13ee0*/  SEL R2, RZ, 0x1, P0 ;  /* 0x00000001ff027807 */ /* 0x000fe40000000000 */
[----:B------:R-:W-:Y:S02]  /*13ef0*/  LOP3.LUT R22, R22, 0xffffffbf, RZ, 0xc0, !PT ;  /* 0xffffffbf16167812 */ /* 0x000fe400078ec0ff */
[----:B------:R-:W-:Y:S01]  /*13f00*/  SHF.R.S32.HI R29, RZ, 0x1f, R18 ;  /* 0x0000001fff1d7819 */ /* 0x000fe20000011412 */
[----:B------:R0:W-:Y:S01]  /*13f10*/  STL [R1+0x60], R2 ;  /* 0x0000600201007387 */ /* 0x0001e20000100800 */
[----:B--2---:R-:W-:-:S13]  /*13f20*/  ISETP.NE.AND P0, PT, R0, 0x3, PT ;  /* 0x000000030000780c */ /* 0x004fda0003f05270 */
[----:B------:R-:W-:Y:S01]  /*13f30*/  @P0 LOP3.LUT R22, R22, 0x40, RZ, 0xfc, !PT ;  /* 0x0000004016160812 */ /* 0x000fe200078efcff */
[----:B0-----:R-:W-:Y:S06]  /*13f40*/  @!P0 BRA `(.L_x_10623) ;  /* 0x0000000000048947 */ /* 0x001fec0003800000 */
[----:B------:R-:W-:Y:S01]  /*13f50*/  BPT.TRAP 0x1 ;  /* 0x000000040000795c */ /* 0x000fe20000300000 */
.L_x_10623:
[----:B------:R-:W-:Y:S01]  /*13f60*/  IMAD R30, R25, 0x8, R23 ;  /* 0x00000008191e7824 */ /* 0x000fe200078e0217 */
[----:B------:R-:W-:Y:S01]  /*13f70*/  SHF.L.U32 R0, R27, 0x1f, RZ ;  /* 0x0000001f1b007819 */ /* 0x000fe200000006ff */
[----:B------:R-:W-:Y:S03]  /*13f80*/  BSSY B0, `(.L_x_10624) ;  /* 0x0000003000007945 */ /* 0x000fe60003800000 */
[----:B------:R-:W0:Y:S02]  /*13f90*/  SYNCS.PHASECHK.TRANS64.TRYWAIT P0, [R30+URZ+0x32440], R0 ;  /* 0x032440001e0075a7 */ /* 0x000e24000800017f */
[----:B0-----:R-:W-:Y:S05]  /*13fa0*/  @!P0 BRA `(.L_x_10625) ;  /* 0x0000005800f48947 */ /* 0x001fea0003800000 */
.L_x_10763:
[----:B------:R-:W-:Y:S05]  /*13fb0*/  BSYNC B0 ;  /* 0x0000000000007941 */ /* 0x000fea0003800000 */
.L_x_10624:
[----:B------:R-:W0:Y:S01]  /*13fc0*/  LDL R2, [R1+0x4] ;  /* 0x0000040001027983 */ /* 0x000e220000100800 */
[----:B------:R-:W-:-:S03]  /*13fd0*/  ULDC.64 UR4, c[0x0][0x300] ;  /* 0x0000c00000047ab9 */ /* 0x000fc60000000a00 */
[----:B------:R-:W2:Y:S04]  /*13fe0*/  LDL R4, [R1] ;  /* 0x0000000001047983 */ /* 0x000ea80000100800 */
[----:B------:R-:W3:Y:S01]  /*13ff0*/  LDL R6, [R1+0x14] ;  /* 0x0000140001067983 */ /* 0x000ee20000100800 */
[----:B------:R-:W-:Y:S02]  /*14000*/  LOP3.LUT P2, RZ, R22, 0x2, RZ, 0xc0, !PT ;  /* 0x0000000216ff7812 */ /* 0x000fe4000784c0ff */
[----:B0-----:R-:W-:Y:S02]  /*14010*/  SHF.R.S32.HI R0, RZ, 0x1f, R2 ;  /* 0x0000001fff007819 */ /* 0x001fe40000011402 */
[----:B--2---:R-:W-:-:S03]  /*14020*/  SHF.R.S32.HI R5, RZ, 0x1f, R4 ;  /* 0x0000001fff057819 */ /* 0x004fc60000011404 */
[----:B------:R0:W-:Y:S01]  /*14030*/  STL [R1+0x4c], R0 ;  /* 0x00004c0001007387 */ /* 0x0001e20000100800 */
[----:B---3--:R-:W-:-:S03]  /*14040*/  IMAD R31, R8, -0x60, R6 ;  /* 0xffffffa0081f7824 */ /* 0x008fc600078e0206 */
[----:B------:R1:W-:Y:S01]  /*14050*/  STL [R1+0x54], R5 ;  /* 0x0000540501007387 */ /* 0x0003e20000100800 */
[----:B------:R-:W2:Y:S01]  /*14060*/  S2R R6, SR_TID.X ;  /* 0x0000000000067919 */ /* 0x000ea20000002100 */
        /* <DEDUP_REMOVED lines=9> */
[----:B------:R-:W1:Y:S02]  /*14100*/  S2R R4, SR_TID.X ;  /* 0x0000000000047919 */ /* 0x000e640000002100 */
[----:B------:R-:W-:Y:S02]  /*14110*/  IMAD.IADD R3, R3, 0x1, R0 ;  /* 0x0000000103037824 */ /* 0x000fe400078e0200 */
[----:B------:R-:W-:Y:S02]  /*14120*/  IMAD R0, R29, UR4, RZ ;  /* 0x000000041d007c24 */ /* 0x000fe4000f8e02ff */
[----:B------:R-:W-:-:S04]  /*14130*/  IMAD.WIDE.U32 R2, R18, UR4, R2 ;  /* 0x0000000412027c25 */ /* 0x000fc8000f8e0002 */
[----:B------:R-:W-:Y:S01]  /*14140*/  IMAD R0, R18, UR5, R0 ;  /* 0x0000000512007c24 */ /* 0x000fe2000f8e0200 */
[----:B------:R-:W-:Y:S01]  /*14150*/  ULDC.64 UR4, c[0x0][0x2e8] ;  /* 0x0000ba0000047ab9 */ /* 0x000fe20000000a00 */
[----:B--2---:R-:W-:-:S05]  /*14160*/  IMAD.SHL.U32 R7, R6, 0x8, RZ ;  /* 0x0000000806077824 */ /* 0x004fca00078e00ff */
[----:B------:R-:W-:Y:S02]  /*14170*/  LOP3.LUT R7, R7, 0x38, RZ, 0xc0, !PT ;  /* 0x0000003807077812 */ /* 0x000fe400078ec0ff */
[----:B-1----:R-:W-:Y:S01]  /*14180*/  LOP3.LUT R5, R4, 0x7f, RZ, 0xc0, !PT ;  /* 0x0000007f04057812 */ /* 0x002fe200078ec0ff */
[----:B------:R-:W-:Y:S01]  /*14190*/  IMAD.IADD R4, R3, 0x1, R0 ;  /* 0x0000000103047824 */ /* 0x000fe200078e0200 */
[C---:B------:R-:W-:Y:S01]  /*141a0*/  LEA R0, P0, R2.reuse, UR4, 0x1 ;  /* 0x0000000402007c11 */ /* 0x040fe2000f8008ff */
[----:B------:R-:W-:Y:S01]  /*141b0*/  UMOV UR4, 0xffffffff ;  /* 0xffffffff00047882 */ /* 0x000fe20000000000 */
[----:B------:R-:W-:Y:S02]  /*141c0*/  SHF.R.U32.HI R5, RZ, 0x3, R5 ;  /* 0x00000003ff057819 */ /* 0x000fe40000011605 */
[----:B------:R-:W-:-:S03]  /*141d0*/  LEA.HI.X R4, R2, UR5, R4, 0x1, P0 ;  /* 0x0000000502047c11 */ /* 0x000fc600080f0c04 */
[----:B------:R-:W-:Y:S02]  /*141e0*/  IMAD.IADD R31, R31, 0x1, -R5 ;  /* 0x000000011f1f7824 */ /* 0x000fe400078e0a05 */
[----:B------:R-:W-:-:S03]  /*141f0*/  IMAD R5, R25, 0x1800, R33 ;  /* 0x0000180019057824 */ /* 0x000fc600078e0221 */
[----:B------:R-:W-:Y:S01]  /*14200*/  ISETP.GE.AND P0, PT, R31, 0x1, PT ;  /* 0x000000011f00780c */ /* 0x000fe20003f06270 */
[----:B------:R-:W-:-:S12]  /*14210*/  BRA.DIV UR4, `(.L_x_10626) ;  /* 0x0000005a046c7947 */ /* 0x000fd8000b800000 */
[----:B------:R-:W0:Y:S01]  /*14220*/  SHFL.IDX PT, R3, R0, RZ, 0x181f ;  /* 0x00181fff00037589 */ /* 0x000e2200000e0000 */
[----:B------:R-:W-:-:S03]  /*14230*/  @P0 IMAD R6, R5, 0x2, R23 ;  /* 0x0000000205060824 */ /* 0x000fc600078e0217 */
[----:B------:R-:W1:Y:S01]  /*14240*/  SHFL.IDX PT, R2, R4, RZ, 0x181f ;  /* 0x00181fff04027589 */ /* 0x000e6200000e0000 */
[----:B0-----:R-:W-:-:S04]  /*14250*/  @P0 LEA R3, P1, R7, R3, 0x1 ;  /* 0x0000000307030211 */ /* 0x001fc800078208ff */
[----:B-1----:R-:W-:-:S04]  /*14260*/  @P0 IADD3.X R2, RZ, R2, RZ, P1, !PT ;  /* 0x00000002ff020210 */ /* 0x002fc80000ffe4ff */
        /* <DEDUP_REMOVED lines=41> */
[----:B0-----:R-:W-:-:S04]  /*14500*/  @P0 LEA R3, P1, R7, R3, 0x1 ;  /* 0x0000000307030211 */ /* 0x001fc800078208ff */
[----:B-1----:R-:W-:-:S04]  /*14510*/  @P0 IADD3.X R2, RZ, R2, RZ, P1, !PT ;  /* 0x00000002ff020210 */ /* 0x002fc80000ffe4ff */
[----:B------:R-:W-:-:S04]  /*14520*/  @P0 LOP3.LUT R3, R3, R2, RZ, 0x3c, !PT ;  /* 0x0000000203030212 */ /* 0x000fc800078e3cff */
[----:B------:R-:W-:-:S04]  /*14530*/  @P0 LOP3.LUT R2, R3, R2, RZ, 0x3c, !PT ;  /* 0x0000000203020212 */ /* 0x000fc800078e3cff */
[----:B------:R-:W-:-:S05]  /*14540*/  @P0 LOP3.LUT R3, R3, R2, RZ, 0x3c, !PT ;  /* 0x0000000203030212 */ /* 0x000fca00078e3cff */
[----:B--23--:R1:W-:Y:S02]  /*14550*/  @P0 LDGSTS.E.BYPASS.LTC128B.128 [R6+0x1e400], desc[UR60][R2.64], !P2 ;  /* 0x1e40000002060fae */ /* 0x00c3e4000d101d7c */
.L_x_10777:
        /* <DEDUP_REMOVED lines=10> */
.L_x_10627:
        /* <DEDUP_REMOVED lines=11> */
.L_x_10628:
[----:B------:R1:W5:Y:S01]  /*146b0*/  LDL.LU R0, [R1+0x20] ;  /* 0x0000200001007983 */ /* 0x0003620000300800 */
[----:B------:R1:W-:Y:S02]  /*146c0*/  SYNCS.ARRIVE.TRANS64.A1T0 RZ, [R30+URZ+0x32430], RZ ;  /* 0x032430ff1eff79a7 */ /* 0x0003e4000810003f */
[----:B------:R-:W-:Y:S05]  /*146d0*/  WARPSYNC.ALL ;  /* 0x0000000000007948 */ /* 0x000fea0003800000 */
[----:B------:R-:W-:Y:S01]  /*146e0*/  ULDC.64 UR4, c[0x0][0xaf8] ;  /* 0x0002be0000047ab9 */ /* 0x000fe20000000a00 */
[----:B------:R-:W-:Y:S01]  /*146f0*/  BSSY B6, `(.L_x_10629) ;  /* 0x000001d000067945 */ /* 0x000fe20003800000 */
[----:B------:R-:W-:Y:S01]  /*14700*/  BAR.SYNC.DEFER_BLOCKING 0x8, 0x180 ;  /* 0x0206000000007b1d */ /* 0x000fe20000010000 */
[----:B------:R-:W-:-:S04]  /*14710*/  ISETP.NE.U32.AND P0, PT, RZ, UR4, PT ;  /* 0x00000004ff007c0c */ /* 0x000fc8000bf05070 */
[----:B------:R-:W-:-:S04]  /*14720*/  ISETP.NE.AND.EX P0, PT, RZ, UR5, PT, P0 ;  /* 0x00000005ff007c0c */ /* 0x000fc8000bf05300 */
[----:B0-----:R-:W-:-:S05]  /*14730*/  SEL R3, R36, RZ, !P0 ;  /* 0x000000ff24037207 */ /* 0x001fca0004000000 */
        /* <DEDUP_REMOVED lines=24> */
.L_x_10630:
[----:B------:R-:W-:Y:S05]  /*148c0*/  BSYNC B6 ;  /* 0x0000000000067941 */ /* 0x000fea0003800000 */
.L_x_10629:
[----:B0-----:R-:W2:Y:S01]  /*148d0*/  LDL R0, [R1+0x34] ;  /* 0x0000340001007983 */ /* 0x001ea20000100800 */
[----:B------:R-:W0:Y:S03]  /*148e0*/  LDC R6, c[0x0][0x448] ;  /* 0x00011200ff067b82 */ /* 0x000e260000000800 */
[----:B------:R-:W3:Y:S04]  /*148f0*/  LDL R21, [R1+0x3c] ;  /* 0x00003c0001157983 */ /* 0x000ee80000100800 */
[----:B------:R-:W4:Y:S01]  /*14900*/  LDL R20, [R1+0x10] ;  /* 0x0000100001147983 */ /* 0x000f220000100800 */
[----:B------:R-:W1:Y:S01]  /*14910*/  S2R R2, SR_TID.X ;  /* 0x0000000000027919 */ /* 0x000e620000002100 */
[----:B------:R-:W-:Y:S01]  /*14920*/  SHF.L.U32 R17, R17, 0x7, RZ ;  /* 0x0000000711117819 */ /* 0x000fe200000006ff */
[----:B------:R-:W-:Y:S01]  /*14930*/  ULDC.64 UR4, c[0x0][0x298] ;  /* 0x0000a60000047ab9 */ /* 0x000fe20000000a00 */
[----:B------:R0:W5:Y:S02]  /*14940*/  LDL R9, [R1+0x18] ;  /* 0x0000180001097983 */ /* 0x0001640000100800 */
[----:B0-----:R-:W-:-:S13]  /*14950*/  ISETP.NE.AND P0, PT, R6, 0x1, PT ;  /* 0x000000010600780c */ /* 0x001fda0003f05270 */
[----:B------:R-:W0:Y:S01]  /*14960*/  @P0 LDC R3, c[0x0][0x450] ;  /* 0x00011400ff030b82 */ /* 0x000e220000000800 */
[----:B-1----:R-:W-:-:S04]  /*14970*/  LOP3.LUT R2, R2, 0x7f, RZ, 0xc0, !PT ;  /* 0x0000007f02027812 */ /* 0x002fc800078ec0ff */
[----:B------:R-:W-:Y:S01]  /*14980*/  SHF.R.U32.HI R2, RZ, 0x3, R2 ;  /* 0x00000003ff027819 */ /* 0x000fe20000011602 */
[----:B------:R-:W1:Y:S02]  /*14990*/  S2R R5, SR_TID.X ;  /* 0x0000000000057919 */ /* 0x000e640000002100 */
[----:B-1----:R-:W-:-:S04]  /*149a0*/  SHF.L.U32 R7, R5, 0x3, RZ ;  /* 0x0000000305077819 */ /* 0x002fc800000006ff */
[----:B------:R-:W-:Y:S01]  /*149b0*/  LOP3.LUT R7, R7, 0x38, RZ, 0xc0, !PT ;  /* 0x0000003807077812 */ /* 0x000fe200078ec0ff */
[----:B--2---:R-:W-:Y:S02]  /*149c0*/  IMAD.MOV.U32 R4, RZ, RZ, R0 ;  /* 0x000000ffff047224 */ /* 0x004fe400078e0000 */
[----:B------:R-:W1:Y:S02]  /*149d0*/  S2R R0, SR_TID.X ;  /* 0x0000000000007919 */ /* 0x000e640000002100 */
[----:B-1----:R-:W-:-:S05]  /*149e0*/  IMAD.SHL.U32 R0, R0, 0x10, RZ ;  /* 0x0000001000007824 */ /* 0x002fca00078e00ff */
[----:B------:R-:W-:Y:S02]  /*149f0*/  LOP3.LUT R0, R2, 0x70, R0, 0xf8, !PT ;  /* 0x0000007002007812 */ /* 0x000fe400078ef800 */
[----:B------:R-:W1:Y:S02]  /*14a00*/  @P0 LDC R2, c[0x0][0x44c] ;  /* 0x00011300ff020b82 */ /* 0x000e640000000800 */
[----:B------:R-:W-:Y:S01]  /*14a10*/  LOP3.LUT R36, R0, R17, RZ, 0xfc, !PT ;  /* 0x0000001100247212 */ /* 0x000fe200078efcff */
[----:B------:R-:W-:-:S04]  /*14a20*/  IMAD R4, R4, UR4, RZ ;  /* 0x0000000404047c24 */ /* 0x000fc8000f8e02ff */
[----:B------:R-:W-:Y:S02]  /*14a30*/  IMAD.MOV.U32 R0, RZ, RZ, R36 ;  /* 0x000000ffff007224 */ /* 0x000fe400078e0024 */
[----:B------:R-:W-:Y:S02]  /*14a40*/  IMAD R4, R37, UR5, R4 ;  /* 0x0000000525047c24 */ /* 0x000fe4000f8e0204 */
[----:B-1----:R-:W-:-:S05]  /*14a50*/  @P0 IMAD.HI.U32 R2, R36, R2, RZ ;  /* 0x0000000224020227 */ /* 0x002fca00078e00ff */
[----:B0-----:R-:W-:Y:S01]  /*14a60*/  @P0 SHF.R.U32.HI R0, RZ, R3, R2 ;  /* 0x00000003ff000219 */ /* 0x001fe20000011602 */
        /* <DEDUP_REMOVED lines=42> */
[----:B------:R2:W-:Y:S09]  /*14d10*/  STL [R1+0x20], R6 ;  /* 0x0000200601007387 */ /* 0x0005f20000100800 */
        /* <DEDUP_REMOVED lines=8> */
[----:B--2---:R-:W-:-:S05]  /*14da0*/  VIADD R6, R17, 0x20 ;  /* 0x0000002011067836 */ /* 0x004fca0000000000 */
[----:B------:R-:W-:Y:S04]  /*14db0*/  STL [R1+0x24], R6 ;  /* 0x0000240601007387 */ /* 0x000fe80000100800 */
[----:B------:R-:W-:Y:S04]  /*14dc0*/  STL [R1+0x28], R8 ;  /* 0x0000280801007387 */ /* 0x000fe80000100800 */
[----:B0-----:R-:W0:Y:S04]  /*14dd0*/  SHFL.IDX PT, R5, R0, 0x1, 0x181f ;  /* 0x00381f0000057f89 */ /* 0x001e2800000e0000 */
[----:B------:R-:W1:Y:S01]  /*14de0*/  SHFL.IDX PT, R4, R3, 0x1, 0x181f ;  /* 0x00381f0003047f89 */ /* 0x000e6200000e0000 */
[----:B0-----:R-:W-:-:S05]  /*14df0*/  @!P0 LEA R5, P2, R7, R5, 0x1 ;  /* 0x0000000507058211 */ /* 0x001fca00078408ff */
[----:B-1----:R-:W-:-:S05]  /*14e00*/  @!P0 IMAD.X R4, RZ, RZ, R4, P2 ;  /* 0x000000ffff048224 */ /* 0x002fca00010e0604 */
[----:B------:R-:W-:-:S04]  /*14e10*/  @!P0 LOP3.LUT R5, R5, R4, RZ, 0x3c, !PT ;  /* 0x0000000405058212 */ /* 0x000fc800078e3cff */
[----:B------:R-:W-:-:S04]  /*14e20*/  @!P0 LOP3.LUT R4, R5, R4, RZ, 0x3c, !PT ;  /* 0x0000000405048212 */ /* 0x000fc800078e3cff */
[----:B------:R-:W-:-:S05]  /*14e30*/  @!P0 LOP3.LUT R5, R5, R4, RZ, 0x3c, !PT ;  /* 0x0000000405058212 */ /* 0x000fca00078e3cff */
[----:B------:R0:W-:Y:S01]  /*14e40*/  @!P0 LDGSTS.E.BYPASS.LTC128B.128 [R26+0x18c00], desc[UR60][R4.64], !P1 ;  /* 0x18c00000041a8fae */ /* 0x0001e2000c901d7c */
[----:B------:R-:W-:-:S03]  /*14e50*/  ISETP.GE.AND P0, PT, R6, R2, PT ;  /* 0x000000020600720c */ /* 0x000fc60003f06270 */
[----:B------:R-:W-:Y:S04]  /*14e60*/  SHFL.IDX PT, R6, R3, 0x3, 0x181f ;  /* 0x00781f0003067f89 */ /* 0x000fe800000e0000 */
[----:B0-----:R-:W0:Y:S04]  /*14e70*/  SHFL.IDX PT, R5, R0, 0x2, 0x181f ;  /* 0x00581f0000057f89 */ /* 0x001e2800000e0000 */
[----:B------:R-:W1:Y:S02]  /*14e80*/  SHFL.IDX PT, R4, R3, 0x2, 0x181f ;  /* 0x00581f0003047f89 */ /* 0x000e6400000e0000 */
[----:B0-----:R-:W-:-:S05]  /*14e90*/  @!P0 LEA R5, P2, R7, R5, 0x1 ;  /* 0x0000000507058211 */ /* 0x001fca00078408ff */
[----:B-1----:R-:W-:-:S05]  /*14ea0*/  @!P0 IMAD.X R4, RZ, RZ, R4, P2 ;  /* 0x000000ffff048224 */ /* 0x002fca00010e0604 */
[----:B------:R-:W-:-:S04]  /*14eb0*/  @!P0 LOP3.LUT R5, R5, R4, RZ, 0x3c, !PT ;  /* 0x0000000405058212 */ /* 0x000fc800078e3cff */
[----:B------:R-:W-:-:S04]  /*14ec0*/  @!P0 LOP3.LUT R4, R5, R4, RZ, 0x3c, !PT ;  /* 0x0000000405048212 */ /* 0x000fc800078e3cff */
[----:B------:R-:W-:-:S05]  /*14ed0*/  @!P0 LOP3.LUT R5, R5, R4, RZ, 0x3c, !PT ;  /* 0x0000000405058212 */ /* 0x000fca00078e3cff */
[----:B------:R0:W-:Y:S01]  /*14ee0*/  @!P0 LDGSTS.E.BYPASS.LTC128B.128 [R26+0x19400], desc[UR60][R4.64], !P1 ;  /* 0x19400000041a8fae */ /* 0x0001e2000c901d7c */
[----:B------:R-:W-:Y:S01]  /*14ef0*/  ISETP.GE.AND P0, PT, R8, R2, PT ;  /* 0x000000020800720c */ /* 0x000fe20003f06270 */
[----:B------:R-:W-:-:S05]  /*14f00*/  VIADD R8, R17, 0x40 ;  /* 0x0000004011087836 */ /* 0x000fca0000000000 */
[----:B------:R-:W-:Y:S04]  /*14f10*/  STL [R1+0x2c], R8 ;  /* 0x00002c0801007387 */ /* 0x000fe80000100800 */
[----:B0-----:R-:W0:Y:S03]  /*14f20*/  SHFL.IDX PT, R4, R0, 0x3, 0x181f ;  /* 0x00781f0000047f89 */ /* 0x001e2600000e0000 */
[----:B0-----:R-:W-:-:S04]  /*14f30*/  @!P0 LEA R5, P2, R7, R4, 0x1 ;  /* 0x0000000407058211 */ /* 0x001fc800078408ff */
[----:B------:R-:W-:Y:S02]  /*14f40*/  @!P0 IADD3.X R4, RZ, R6, RZ, P2, !PT ;  /* 0x00000006ff048210 */ /* 0x000fe400017fe4ff */
[----:B------:R-:W-:Y:S02]  /*14f50*/  SHFL.IDX PT, R6, R3, 0x4, 0x181f ;  /* 0x00981f0003067f89 */ /* 0x000fe400000e0000 */
        /* <DEDUP_REMOVED lines=8> */
[----:B0-----:R-:W-:-:S05]  /*14fe0*/  @!P0 LEA R5, P2, R7, R4, 0x1 ;  /* 0x0000000407058211 */ /* 0x001fca00078408ff */
[----:B------:R-:W-:Y:S02]  /*14ff0*/  @!P0 IMAD.X R4, RZ, RZ, R6, P2 ;  /* 0x000000ffff048224 */ /* 0x000fe400010e0606 */
[----:B------:R-:W-:Y:S03]  /*15000*/  SHFL.IDX PT, R6, R3, 0x5, 0x181f ;  /* 0x00b81f0003067f89 */ /* 0x000fe600000e0000 */
        /* <DEDUP_REMOVED lines=11> */
[-C--:B------:R-:W-:Y:S01]  /*150c0*/  @!P0 LOP3.LUT R5, R5, R4.reuse, RZ, 0x3c, !PT ;  /* 0x0000000405058212 */ /* 0x080fe200078e3cff */
[----:B------:R-:W-:Y:S03]  /*150d0*/  SHFL.IDX PT, R3, R3, 0x7, 0x181f ;  /* 0x00f81f0003037f89 */ /* 0x000fe600000e0000 */
        /* <DEDUP_REMOVED lines=12> */
.L_x_10794:
[----:B0-2---:R-:W-:-:S05]  /*151a0*/  VIADD R4, R17, 0x70 ;  /* 0x0000007011047836 */ /* 0x005fca0000000000 */
[----:B------:R-:W-:Y:S01]  /*151b0*/  ISETP.GE.AND P0, PT, R4, R2, PT ;  /* 0x000000020400720c */ /* 0x000fe20003f06270 */
[----:B------:R0:W-:-:S12]  /*151c0*/  STL [R1+0x44], R4 ;  /* 0x0000440401007387 */ /* 0x0001d80000100800 */
[----:B------:R-:W-:-:S04]  /*151d0*/  @!P0 LEA R2, P2, R7, R0, 0x1 ;  /* 0x0000000007028211 */ /* 0x000fc800078408ff */
[----:B------:R-:W-:-:S05]  /*151e0*/  @!P0 IADD3.X R3, RZ, R3, RZ, P2, !PT ;  /* 0x00000003ff038210 */ /* 0x000fca00017fe4ff */
[----:B------:R-:W-:Y:S01]  /*151f0*/  @!PT LDS RZ, [RZ] ;  /* 0x00000000fffff984 */ /* 0x000fe20000000800 */
[----:B------:R-:W-:Y:S01]  /*15200*/  @!PT LDS RZ, [RZ] ;  /* 0x00000000fffff984 */ /* 0x000fe20000000800 */
[----:B------:R-:W-:Y:S01]  /*15210*/  @!PT LDS RZ, [RZ] ;  /* 0x00000000fffff984 */ /* 0x000fe20000000800 */
[----:B------:R0:W-:Y:S01]  /*15220*/  @!P0 LDGSTS.E.BYPASS.LTC128B.128 [R26+0x1bc00], desc[UR60][R2.64], !P1 ;  /* 0x1bc00000021a8fae */ /* 0x0001e2000c901d7c */
[----:B------:R-:W-:Y:S01]  /*15230*/  PLOP3.LUT P0, PT, PT, PT, PT, 0x80, 0x0 ;  /* 0x000000000000781c */ /* 0x000fe20003f0f070 */
[----:B------:R-:W-:-:S12]  /*15240*/  NOP ;  /* 0x0000000000007918 */ /* 0x000fd80000000000 */
.L_x_10632:
        /* <DEDUP_REMOVED lines=27> */
[----:B0-----:R-:W-:Y:S05]  /*15400*/  CALL.ABS.NOINC R2 ;  /* 0x0000000002007343 */ /* 0x001fea0003c00000 */
.L_x_10634:
[----:B------:R-:W-:Y:S05]  /*15410*/  BSYNC B6 ;  /* 0x0000000000067941 */ /* 0x000fea0003800000 */
.L_x_10633:
[----:B0-----:R-:W2:Y:S01]  /*15420*/  LDL.LU R2, [R1+0x34] ;  /* 0x0000340001027983 */ /* 0x001ea20000300800 */
[----:B------:R-:W0:Y:S01]  /*15430*/  LDC R6, c[0x0][0x448] ;  /* 0x00011200ff067b82 */ /* 0x000e220000000800 */
[----:B------:R-:W-:Y:S02]  /*15440*/  ULDC.64 UR4, c[0x0][0x398] ;  /* 0x0000e60000047ab9 */ /* 0x000fe40000000a00 */
[----:B------:R-:W3:Y:S04]  /*15450*/  LDL.LU R21, [R1+0x3c] ;  /* 0x00003c0001157983 */ /* 0x000ee80000300800 */
[----:B------:R-:W4:Y:S01]  /*15460*/  LDL.LU R20, [R1+0x10] ;  /* 0x0000100001147983 */ /* 0x000f220000300800 */
[----:B------:R-:W-:Y:S01]  /*15470*/  IMAD.MOV.U32 R4, RZ, RZ, R36 ;  /* 0x000000ffff047224 */ /* 0x000fe200078e0024 */
[----:B------:R-:W1:Y:S01]  /*15480*/  S2R R8, SR_TID.X ;  /* 0x0000000000087919 */ /* 0x000e620000002100 */
[----:B0-----:R-:W-:-:S13]  /*15490*/  ISETP.NE.AND P0, PT, R6, 0x1, PT ;  /* 0x000000010600780c */ /* 0x001fda0003f05270 */
[----:B------:R-:W0:Y:S01]  /*154a0*/  @P0 LDC R5, c[0x0][0x450] ;  /* 0x00011400ff050b82 */ /* 0x000e220000000800 */
[----:B-1----:R-:W-:-:S05]  /*154b0*/  IMAD.SHL.U32 R7, R8, 0x8, RZ ;  /* 0x0000000808077824 */ /* 0x002fca00078e00ff */
[----:B------:R-:W-:Y:S01]  /*154c0*/  LOP3.LUT R7, R7, 0x38, RZ, 0xc0, !PT ;  /* 0x0000003807077812 */ /* 0x000fe200078ec0ff */
[----:B--2---:R-:W-:Y:S02]  /*154d0*/  IMAD R0, R2, UR4, RZ ;  /* 0x0000000402007c24 */ /* 0x004fe4000f8e02ff */
        /* <DEDUP_REMOVED lines=13> */
[----:B------:R-:W-:Y:S02]  /*155b0*/  IMAD.SHL.U32 R20, R8, 0x8, RZ ;  /* 0x0000000808147824 */ /* 0x000fe400078e00ff */
[----:B------:R-:W-:Y:S02]  /*155c0*/  IMAD.IADD R3, R3, 0x1, R0 ;  /* 0x0000000103037824 */ /* 0x000fe400078e0200 */
[----:B------:R-:W1:Y:S01]  /*155d0*/  @P0 LDC R0, c[0x0][0x44c] ;  /* 0x00011300ff000b82 */ /* 0x000e620000000800 */
[----:B------:R-:W-:-:S04]  /*155e0*/  LOP3.LUT R20, R20, 0x38, RZ, 0xc0, !PT ;  /* 0x0000003814147812 */ /* 0x000fc800078ec0ff */
[C---:B------:R-:W-:Y:S02]  /*155f0*/  LOP3.LUT R10, R20.reuse, 0x40, RZ, 0xfc, !PT ;  /* 0x00000040140a7812 */ /* 0x040fe400078efcff */
[C---:B------:R-:W-:Y:S02]  /*15600*/  LOP3.LUT R9, R20.reuse, 0x80, RZ, 0xfc, !PT ;  /* 0x0000008014097812 */ /* 0x040fe400078efcff */
[----:B------:R-:W-:Y:S01]  /*15610*/  LOP3.LUT R8, R20, 0xc0, RZ, 0xfc, !PT ;  /* 0x000000c014087812 */ /* 0x000fe200078efcff */
[----:B-1----:R-:W-:-:S05]  /*15620*/  @P0 IMAD.HI.U32 R0, R36, R0, RZ ;  /* 0x0000000024000227 */ /* 0x002fca00078e00ff */
[----:B0-----:R-:W-:-:S04]  /*15630*/  @P0 SHF.R.U32.HI R4, RZ, R5, R0 ;  /* 0x00000005ff040219 */ /* 0x001fc80000011600 */
[--C-:B------:R-:W-:Y:S01]  /*15640*/  SHF.R.S32.HI R5, RZ, 0x1f, R4.reuse ;  /* 0x0000001fff057819 */ /* 0x100fe20000011404 */
[----:B------:R-:W-:Y:S02]  /*15650*/  IMAD.MOV R0, RZ, RZ, -R4 ;  /* 0x000000ffff007224 */ /* 0x000fe400078e0a04 */
[----:B------:R-:W-:-:S04]  /*15660*/  IMAD.WIDE.U32 R2, R4, UR4, R2 ;  /* 0x0000000404027c25 */ /* 0x000fc8000f8e0002 */
[----:B------:R-:W-:Y:S02]  /*15670*/  IMAD R5, R5, UR4, RZ ;  /* 0x0000000405057c24 */ /* 0x000fe4000f8e02ff */
[----:B------:R-:W-:Y:S02]  /*15680*/  IMAD R0, R6, R0, R36 ;  /* 0x0000000006007224 */ /* 0x000fe400078e0224 */
[----:B------:R-:W-:Y:S01]  /*15690*/  IMAD R5, R4, UR5, R5 ;  /* 0x0000000504057c24 */ /* 0x000fe2000f8e0205 */
[----:B------:R-:W-:Y:S02]  /*156a0*/  ULDC.64 UR4, c[0x0][0x3c8] ;  /* 0x0000f20000047ab9 */ /* 0x000fe40000000a00 */
[----:B------:R-:W-:Y:S02]  /*156b0*/  SHF.R.S32.HI R4, RZ, 0x1f, R0 ;  /* 0x0000001fff047819 */ /* 0x000fe40000011400 */
[----:B------:R-:W-:-:S03]  /*156c0*/  IADD3 R3, R3, R5, RZ ;  /* 0x0000000503037210 */ /* 0x000fc60007ffe0ff */
        /* <DEDUP_REMOVED lines=12> */
[----:B------:R-:W-:Y:S01]  /*15790*/  ISETP.GE.AND P1, PT, R8, UR4, PT ;  /* 0x0000000408007c0c */ /* 0x000fe2000bf26270 */
[----:B------:R-:W-:-:S12]  /*157a0*/  BRA.DIV UR5, `(.L_x_10635) ;  /* 0x0000005605c47947 */ /* 0x000fd8000b800000 */
[----:B------:R-:W2:Y:S04]  /*157b0*/  LDL.LU R3, [R1+0x28] ;  /* 0x0000280001037983 */ /* 0x000ea80000300800 */
[----:B------:R-:W3:Y:S04]  /*157c0*/  LDL.LU R10, [R1+0x20] ;  /* 0x00002000010a7983 */ /* 0x000ee80000300800 */
[----:B------:R-:W4:Y:S04]  /*157d0*/  LDL.LU R9, [R1+0x2c] ;  /* 0x00002c0001097983 */ /* 0x000f280000300800 */
[----:B------:R-:W5:Y:S04]  /*157e0*/  LDL.LU R8, [R1+0x24] ;  /* 0x0000240001087983 */ /* 0x000f680000300800 */
[----:B------:R-:W2:Y:S04]  /*157f0*/  LDL.LU R11, [R1+0x18] ;  /* 0x00001800010b7983 */ /* 0x000ea80000300800 */
[----:B------:R-:W-:Y:S01]  /*15800*/  SHFL.IDX PT, R2, R0, RZ, 0x181f ;  /* 0x00181fff00027589 */ /* 0x000fe200000e0000 */
[----:B--2---:R-:W-:-:S02]  /*15810*/  IMAD R5, R11, R6, RZ ;  /* 0x000000060b057224 */ /* 0x004fc400078e02ff */
[----:B------:R-:W-:Y:S01]  /*15820*/  IMAD.MOV.U32 R11, RZ, RZ, R3 ;  /* 0x000000ffff0b7224 */ /* 0x000fe200078e0003 */
[----:B------:R-:W-:Y:S02]  /*15830*/  SHFL.IDX PT, R6, R0, 0x1, 0x181f ;  /* 0x00381f0000067f89 */ /* 0x000fe400000e0000 */
[----:B------:R-:W-:Y:S02]  /*15840*/  ISETP.GE.AND P0, PT, R17, R5, PT ;  /* 0x000000051100720c */ /* 0x000fe40003f06270 */
[----:B------:R-:W0:Y:S11]  /*15850*/  SHFL.IDX PT, R3, R4, RZ, 0x181f ;  /* 0x00181fff04037589 */ /* 0x000e3600000e0000 */
[----:B0-----:R-:W-:-:S05]  /*15860*/  @!P0 LEA R3, P6, R7, R3, 0x1 ;  /* 0x0000000307038211 */ /* 0x001fca00078c08ff */
[----:B------:R-:W-:-:S05]  /*15870*/  @!P0 IMAD.X R2, RZ, RZ, R2, P6 ;  /* 0x000000ffff028224 */ /* 0x000fca00030e0602 */
[----:B------:R-:W-:-:S04]  /*15880*/  @!P0 LOP3.LUT R3, R3, R2, RZ, 0x3c, !PT ;  /* 0x0000000203038212 */ /* 0x000fc800078e3cff */
[----:B------:R-:W-:-:S04]  /*15890*/  @!P0 LOP3.LUT R2, R3, R2, RZ, 0x3c, !PT ;  /* 0x0000000203028212 */ /* 0x000fc800078e3cff */
[----:B------:R-:W-:-:S05]  /*158a0*/  @!P0 LOP3.LUT R3, R3, R2, RZ, 0x3c, !PT ;  /* 0x0000000203038212 */ /* 0x000fca00078e3cff */
[----:B------:R-:W-:Y:S04]  /*158b0*/  @!P0 LDGSTS.E.BYPASS.LTC128B.128 [R26+0x22400], desc[UR60][R2.64], !P4 ;  /* 0x22400000021a8fae */ /* 0x000fe8000e101d7c */
[----:B------:R-:W-:Y:S04]  /*158c0*/  @!P0 LDGSTS.E.BYPASS.LTC128B.128 [R26+0x26400], desc[UR60][R2.64+0x80], !P3 ;  /* 0x26400080021a8fae */ /* 0x000fe8000d901d7c */
[----:B------:R-:W-:Y:S04]  /*158d0*/  @!P0 LDGSTS.E.BYPASS.LTC128B.128 [R26+0x2a400], desc[UR60][R2.64+0x100], !P2 ;  /* 0x2a400100021a8fae */ /* 0x000fe8000d101d7c */
[----:B------:R0:W-:Y:S01]  /*158e0*/  @!P0 LDGSTS.E.BYPASS.LTC128B.128 [R26+0x2e400], desc[UR60][R2.64+0x180], !P1 ;  /* 0x2e400180021a8fae */ /* 0x0001e2000c901d7c */
[----:B---3--:R-:W-:Y:S01]  /*158f0*/  ISETP.GE.AND P0, PT, R10, R5, PT ;  /* 0x000000050a00720c */ /* 0x008fe20003f06270 */
[----:B----4-:R-:W-:-:S02]  /*15900*/  IMAD.MOV.U32 R10, RZ, RZ, R9 ;  /* 0x000000ffff0a7224 */ /* 0x010fc400078e0009 */
[----:B------:R-:W2:Y:S04]  /*15910*/  LDL.LU R9, [R1+0x30] ;  /* 0x0000300001097983 */ /* 0x000ea80000300800 */
[----:B0-----:R-:W0:Y:S06]  /*15920*/  SHFL.IDX PT, R2, R4, 0x1, 0x181f ;  /* 0x00381f0004027f89 */ /* 0x001e2c00000e0000 */
[----:B0-----:R-:W-:-:S05]  /*15930*/  @!P0 LEA R2, P6, R7, R2, 0x1 ;  /* 0x0000000207028211 */ /* 0x001fca00078c08ff */
[----:B------:R-:W-:Y:S02]  /*15940*/  @!P0 IMAD.X R3, RZ, RZ, R6, P6 ;  /* 0x000000ffff038224 */ /* 0x000fe400030e0606 */
[----:B------:R-:W-:Y:S04]  /*15950*/  SHFL.IDX PT, R6, R0, 0x2, 0x181f ;  /* 0x00581f0000067f89 */ /* 0x000fe800000e0000 */
[----:B------:R-:W-:Y:S04]  /*15960*/  @!P0 LDGSTS.E.BYPASS.LTC128B.128 [R26+0x22c00], desc[UR60][R2.64], !P4 ;  /* 0x22c00000021a8fae */ /* 0x000fe8000e101d7c */
[----:B------:R-:W-:Y:S04]  /*15970*/  @!P0 LDGSTS.E.BYPASS.LTC128B.128 [R26+0x26c00], desc[UR60][R2.64+0x80], !P3 ;  /* 0x26c00080021a8fae */ /* 0x000fe8000d901d7c */
[----:B------:R-:W-:Y:S04]  /*15980*/  @!P0 LDGSTS.E.BYPASS.LTC128B.128 [R26+0x2ac00], desc[UR60][R2.64+0x100], !P2 ;  /* 0x2ac00100021a8fae */ /* 0x000fe8000d101d7c */
[----:B------:R0:W-:Y:S01]  /*15990*/  @!P0 LDGSTS.E.BYPASS.LTC128B.128 [R26+0x2ec00], desc[UR60][R2.64+0x180], !P1 ;  /* 0x2ec00180021a8fae */ /* 0x0001e2000c901d7c */
[----:B-----5:R-:W-:-:S03]  /*159a0*/  ISETP.GE.AND P0, PT, R8, R5, PT ;  /* 0x000000050800720c */ /* 0x020fc60003f06270 */
[----:B------:R-:W3:Y:S04]  /*159b0*/  LDL.LU R8, [R1+0x38] ;  /* 0x0000380001087983 */ /* 0x000ee80000300800 */
[----:B0-----:R-:W0:Y:S06]  /*159c0*/  SHFL.IDX PT, R2, R4, 0x2, 0x181f ;  /* 0x00581f0004027f89 */ /* 0x001e2c00000e0000 */
[----:B0-----:R-:W-:-:S04]  /*159d0*/  @!P0 LEA R2, P6, R7, R2, 0x1 ;  /* 0x0000000207028211 */ /* 0x001fc800078c08ff */
[----:B------:R-:W-:-:S05]  /*159e0*/  @!P0 IADD3.X R3, RZ, R6, RZ, P6, !PT ;  /* 0x00000006ff038210 */ /* 0x000fca00037fe4ff */
[----:B------:R-:W-:Y:S04]  /*159f0*/  @!P0 LDGSTS.E.BYPASS.LTC128B.128 [R26+0x23400], desc[UR60][R2.64], !P4 ;  /* 0x23400000021a8fae */ /* 0x000fe8000e101d7c */
[----:B------:R-:W-:Y:S04]  /*15a00*/  @!P0 LDGSTS.E.BYPASS.LTC128B.128 [R26+0x27400], desc[UR60][R2.64+0x80], !P3 ;  /* 0x27400080021a8fae */ /* 0x000fe8000d901d7c */
[----:B------:R-:W-:Y:S04]  /*15a10*/  @!P0 LDGSTS.E.BYPASS.LTC128B.128 [R26+0x2b400], desc[UR60][R2.64+0x100], !P2 ;  /* 0x2b400100021a8fae */ /* 0x000fe8000d101d7c */
[----:B------:R0:W-:Y:S04]  /*15a20*/  @!P0 LDGSTS.E.BYPASS.LTC128B.128 [R26+0x2f400], desc[UR60][R2.64+0x180], !P1 ;  /* 0x2f400180021a8fae */ /* 0x0001e8000c901d7c */
[----:B------:R-:W-:Y:S04]  /*15a30*/  SHFL.IDX PT, R6, R0, 0x3, 0x181f ;  /* 0x00781f0000067f89 */ /* 0x000fe800000e0000 */
[----:B0-----:R-:W0:Y:S01]  /*15a40*/  SHFL.IDX PT, R2, R4, 0x3, 0x181f ;  /* 0x00781f0004027f89 */ /* 0x001e2200000e0000 */
[----:B------:R-:W-:-:S13]  /*15a50*/  ISETP.GE.AND P0, PT, R11, R5, PT ;  /* 0x000000050b00720c */ /* 0x000fda0003f06270 */
[----:B0-----:R-:W-:-:S05]  /*15a60*/  @!P0 LEA R2, P6, R7, R2, 0x1 ;  /* 0x0000000207028211 */ /* 0x001fca00078c08ff */
[----:B------:R-:W-:-:S05]  /*15a70*/  @!P0 IMAD.X R3, RZ, RZ, R6, P6 ;  /* 0x000000ffff038224 */ /* 0x000fca00030e0606 */
        /* <DEDUP_REMOVED lines=15> */
[----:B--2---:R-:W-:-:S13]  /*15b70*/  ISETP.GE.AND P0, PT, R9, R5, PT ;  /* 0x000000050900720c */ /* 0x004fda0003f06270 */
        /* <DEDUP_REMOVED lines=8> */
[----:B---3--:R-:W-:-:S13]  /*15c00*/  ISETP.GE.AND P0, PT, R8, R5, PT ;  /* 0x000000050800720c */ /* 0x008fda0003f06270 */
[----:B0-----:R-:W-:-:S05]  /*15c10*/  @!P0 LEA R2, P5, R7, R2, 0x1 ;  /* 0x0000000207028211 */ /* 0x001fca00078a08ff */
[----:B------:R-:W-:-:S05]  /*15c20*/  @!P0 IMAD.X R3, RZ, RZ, R6, P5 ;  /* 0x000000ffff038224 */ /* 0x000fca00028e0606 */
[----:B------:R-:W-:Y:S04]  /*15c30*/  @!P0 LDGSTS.E.BYPASS.LTC128B.128 [R26+0x25400], desc[UR60][R2.64], !P4 ;  /* 0x25400000021a8fae */ /* 0x000fe8000e101d7c */
[----:B------:R-:W-:Y:S04]  /*15c40*/  @!P0 LDGSTS.E.BYPASS.LTC128B.128 [R26+0x29400], desc[UR60][R2.64+0x80], !P3 ;  /* 0x29400080021a8fae */ /* 0x000fe8000d901d7c */
[----:B------:R-:W-:Y:S04]  /*15c50*/  @!P0 LDGSTS.E.BYPASS.LTC128B.128 [R26+0x2d400], desc[UR60][R2.64+0x100], !P2 ;  /* 0x2d400100021a8fae */ /* 0x000fe8000d101d7c */
[----:B------:R0:W-:Y:S04]  /*15c60*/  @!P0 LDGSTS.E.BYPASS.LTC128B.128 [R26+0x31400], desc[UR60][R2.64+0x180], !P1 ;  /* 0x31400180021a8fae */ /* 0x0001e8000c901d7c */
[----:B------:R1:W2:Y:S04]  /*15c70*/  SHFL.IDX PT, R6, R0, 0x7, 0x181f ;  /* 0x00f81f0000067f89 */ /* 0x0002a800000e0000 */
[----:B0-----:R1:W0:Y:S02]  /*15c80*/  SHFL.IDX PT, R2, R4, 0x7, 0x181f ;  /* 0x00f81f0004027f89 */ /* 0x00122400000e0000 */
.L_x_10812:
[----:B-1----:R-:W3:Y:S01]  /*15c90*/  LDL.LU R0, [R1+0x44] ;  /* 0x0000440001007983 */ /* 0x002ee20000300800 */
[----:B------:R-:W-:Y:S01]  /*15ca0*/  BSSY B0, `(.L_x_10636) ;  /* 0x000000c000007945 */ /* 0x000fe20003800000 */
[----:B---3--:R-:W-:-:S13]  /*15cb0*/  ISETP.GE.AND P0, PT, R0, R5, PT ;  /* 0x000000050000720c */ /* 0x008fda0003f06270 */
[----:B------:R-:W-:Y:S05]  /*15cc0*/  @P0 BRA `(.L_x_10637) ;  /* 0x0000000000240947 */ /* 0x000fea0003800000 */
[----:B0-----:R-:W-:-:S05]  /*15cd0*/  LEA R2, P0, R7, R2, 0x1 ;  /* 0x0000000207027211 */ /* 0x001fca00078008ff */
[----:B--2---:R-:W-:-:S05]  /*15ce0*/  IMAD.X R3, RZ, RZ, R6, P0 ;  /* 0x000000ffff037224 */ /* 0x004fca00000e0606 */
[----:B------:R-:W-:Y:S01]  /*15cf0*/  @!PT LDS RZ, [RZ] ;  /* 0x00000000fffff984 */ /* 0x000fe20000000800 */
[----:B------:R-:W-:Y:S01]  /*15d00*/  @!PT LDS RZ, [RZ] ;  /* 0x00000000fffff984 */ /* 0x000fe20000000800 */
[----:B------:R-:W-:Y:S01]  /*15d10*/  @!PT LDS RZ, [RZ] ;  /* 0x00000000fffff984 */ /* 0x000fe20000000800 */
[----:B------:R1:W-:Y:S04]  /*15d20*/  LDGSTS.E.BYPASS.LTC128B.128 [R26+0x25c00], desc[UR60][R2.64], !P4 ;  /* 0x25c00000021a7fae */ /* 0x0003e8000e101d7c */
[----:B------:R1:W-:Y:S04]  /*15d30*/  LDGSTS.E.BYPASS.LTC128B.128 [R26+0x29c00], desc[UR60][R2.64+0x80], !P3 ;  /* 0x29c00080021a7fae */ /* 0x0003e8000d901d7c */
[----:B------:R1:W-:Y:S04]  /*15d40*/  LDGSTS.E.BYPASS.LTC128B.128 [R26+0x2dc00], desc[UR60][R2.64+0x100], !P2 ;  /* 0x2dc00100021a7fae */ /* 0x0003e8000d101d7c */
[----:B------:R1:W-:Y:S02]  /*15d50*/  LDGSTS.E.BYPASS.LTC128B.128 [R26+0x31c00], desc[UR60][R2.64+0x180], !P1 ;  /* 0x31c00180021a7fae */ /* 0x0003e4000c901d7c */
.L_x_10637:
[----:B------:R-:W-:Y:S05]  /*15d60*/  BSYNC B0 ;  /* 0x0000000000007941 */ /* 0x000fea0003800000 */
.L_x_10636:
[----:B------:R-:W-:Y:S01]  /*15d70*/  NOP ;  /* 0x0000000000007918 */ /* 0x000fe20000000000 */
[----:B------:R-:W-:-:S13]  /*15d80*/  PLOP3.LUT P0, PT, PT, PT, PT, 0x80, 0x0 ;  /* 0x000000000000781c */ /* 0x000fda0003f0f070 */
.L_x_10638:
[----:B------:R-:W-:Y:S02]  /*15d90*/  PLOP3.LUT P1, PT, P1, P0, PT, 0xa2, 0x0 ;  /* 0x000000000000781c */ /* 0x000fe40000f21472 */
[----:B------:R-:W-:-:S08]  /*15da0*/  @P0 R2UR P1, UR4, R23 ;  /* 0x00000000170402ca */ /* 0x000fd00000020000 */
[----:B------:R-:W-:-:S05]  /*15db0*/  @P0 PLOP3.LUT P0, PT, P1, PT, PT, 0x80, 0x0 ;  /* 0x000000000000081c */ /* 0x000fca0000f0f070 */
[----:B------:R-:W-:Y:S01]  /*15dc0*/  @!P1 SYNCS.ARRIVE.TRANS64.RED.A0T1 RZ, [UR4+0x32410], RZ ;  /* 0x032410ffffff99a7 */ /* 0x000fe20008200404 */
[----:B------:R-:W-:Y:S07]  /*15dd0*/  @!P1 ARRIVES.LDGSTSBAR.64.TRANSCNT [UR4+0x32410] ;  /* 0x03241000ff0099b0 */ /* 0x000fee0008000a84 */
[----:B------:R-:W-:Y:S05]  /*15de0*/  @P0 BRA.U.ANY `(.L_x_10638) ;  /* 0xfffffffd00e80947 */ /* 0x000fea000393ffff */
[----:B01----:R-:W3:Y:S02]  /*15df0*/  LDL.LU R2, [R1+0x40] ;  /* 0x0000400001027983 */ /* 0x003ee40000300800 */
        /* <DEDUP_REMOVED lines=11> */
.L_x_10813:
[----:B------:R-:W-:Y:S05]  /*15eb0*/  BSYNC B0 ;  /* 0x0000000000007941 */ /* 0x000fea0003800000 */
.L_x_10639:
[----:B------:R-:W3:Y:S02]  /*15ec0*/  LDL R2, [R1+0x64] ;  /* 0x0000640001027983 */ /* 0x000ee40000100800 */
[----:B---3--:R-:W-:-:S13]  /*15ed0*/  ISETP.NE.AND P0, PT, R2, 0x3, PT ;  /* 0x000000030200780c */ /* 0x008fda0003f05270 */
[----:B------:R-:W-:Y:S05]  /*15ee0*/  @!P0 BRA `(.L_x_10641) ;  /* 0x0000000000048947 */ /* 0x000fea0003800000 */
[----:B------:R-:W-:Y:S01]  /*15ef0*/  BPT.TRAP 0x1 ;  /* 0x000000040000795c */ /* 0x000fe20000300000 */
.L_x_10641:
[----:B------:R-:W3:Y:S01]  /*15f00*/  LDL.LU R2, [R1+0x60] ;  /* 0x0000600001027983 */ /* 0x000ee20000300800 */
[C---:B------:R-:W-:Y:S01]  /*15f10*/  LOP3.LUT P0, RZ, R22.reuse, 0x8, RZ, 0xc0, !PT ;  /* 0x0000000816ff7812 */ /* 0x040fe2000780c0ff */
[----:B------:R-:W-:Y:S01]  /*15f20*/  BSSY B0, `(.L_x_10642) ;  /* 0x0000008000007945 */ /* 0x000fe20003800000 */
[----:B------:R-:W-:Y:S02]  /*15f30*/  SHF.L.U32 R3, R27, 0x1f, RZ ;  /* 0x0000001f1b037819 */ /* 0x000fe400000006ff */
[----:B0-----:R-:W-:Y:S02]  /*15f40*/  SEL R0, RZ, 0x4, P0 ;  /* 0x00000004ff007807 */ /* 0x001fe40000000000 */
[----:B------:R-:W-:-:S04]  /*15f50*/  LOP3.LUT P1, RZ, R22, 0x10, RZ, 0xc0, !PT ;  /* 0x0000001016ff7812 */ /* 0x000fc8000782c0ff */
[----:B------:R-:W-:Y:S02]  /*15f60*/  SEL R7, RZ, 0x2, P1 ;  /* 0x00000002ff077807 */ /* 0x000fe40000800000 */
[----:B------:R-:W0:Y:S02]  /*15f70*/  SYNCS.PHASECHK.TRANS64.TRYWAIT P0, [R30+URZ+0x32460], R3 ;  /* 0x032460031e0075a7 */ /* 0x000e24000800017f */
[----:B---3--:R-:W-:Y:S01]  /*15f80*/  IADD3 R7, R0, R7, R2 ;  /* 0x0000000700077210 */ /* 0x008fe20007ffe002 */
[----:B0-----:R-:W-:Y:S06]  /*15f90*/  @!P0 BRA `(.L_x_10643) ;  /* 0x0000005c00308947 */ /* 0x001fec0003800000 */
.L_x_10814:
[----:B------:R-:W-:Y:S05]  /*15fa0*/  BSYNC B0 ;  /* 0x0000000000007941 */ /* 0x000fea0003800000 */
.L_x_10642:
[----:B------:R-:W3:Y:S01]  /*15fb0*/  LDL.LU R0, [R1+0x4c] ;  /* 0x00004c0001007983 */ /* 0x000ee20000300800 */
[----:B------:R-:W-:-:S03]  /*15fc0*/  ULDC.64 UR4, c[0x0][0x328] ;  /* 0x0000ca0000047ab9 */ /* 0x000fc60000000a00 */
[----:B------:R-:W4:Y:S04]  /*15fd0*/  LDL.LU R2, [R1+0x4] ;  /* 0x0000040001027983 */ /* 0x000f280000300800 */
[----:B------:R-:W5:Y:S04]  /*15fe0*/  LDL.LU R5, [R1+0x54] ;  /* 0x0000540001057983 */ /* 0x000f680000300800 */
[----:B------:R-:W2:Y:S01]  /*15ff0*/  LDL.LU R4, [R1] ;  /* 0x0000000001047983 */ /* 0x000ea20000300800 */
[C---:B------:R-:W-:Y:S02]  /*16000*/  LOP3.LUT P1, RZ, R22.reuse, 0x4, RZ, 0xc0, !PT ;  /* 0x0000000416ff7812 */ /* 0x040fe4000782c0ff */
[----:B------:R-:W-:Y:S01]  /*16010*/  LOP3.LUT P4, RZ, R22, 0x1, RZ, 0xc0, !PT ;  /* 0x0000000116ff7812 */ /* 0x000fe2000788c0ff */
[----:B---3--:R-:W-:-:S04]  /*16020*/  IMAD R0, R0, UR4, RZ ;  /* 0x0000000400007c24 */ /* 0x008fc8000f8e02ff */
[C---:B----4-:R-:W-:Y:S02]  /*16030*/  IMAD R0, R2.reuse, UR5, R0 ;  /* 0x0000000502007c24 */ /* 0x050fe4000f8e0200 */
[----:B0-----:R-:W-:Y:S01]  /*16040*/  IMAD.WIDE.U32 R2, R2, UR4, RZ ;  /* 0x0000000402027c25 */ /* 0x001fe2000f8e00ff */
[----:B------:R-:W-:-:S04]  /*16050*/  ULDC.64 UR4, c[0x0][0x338] ;  /* 0x0000ce0000047ab9 */ /* 0x000fc80000000a00 */
[----:B------:R-:W-:Y:S01]  /*16060*/  IADD3 R3, R3, R0, RZ ;  /* 0x0000000003037210 */ /* 0x000fe20007ffe0ff */
[----:B-----5:R-:W-:Y:S02]  /*16070*/  IMAD R0, R5, UR4, RZ ;  /* 0x0000000405007c24 */ /* 0x020fe4000f8e02ff */
[----:B--2---:R-:W-:-:S04]  /*16080*/  IMAD.WIDE.U32 R2, R4, UR4, R2 ;  /* 0x0000000404027c25 */ /* 0x004fc8000f8e0002 */
[----:B------:R-:W-:Y:S01]  /*16090*/  IMAD R5, R4, UR5, R0 ;  /* 0x0000000504057c24 */ /* 0x000fe2000f8e0200 */
[----:B------:R-:W-:Y:S01]  /*160a0*/  ULDC.64 UR4, c[0x0][0x330] ;  /* 0x0000cc0000047ab9 */ /* 0x000fe20000000a00 */
[----:B------:R-:W-:Y:S01]  /*160b0*/  SEL R0, RZ, 0x8, P1 ;  /* 0x00000008ff007807 */ /* 0x000fe20000800000 */
[----:B------:R-:W-:Y:S02]  /*160c0*/  IMAD R4, R25, 0x6000, R33 ;  /* 0x0000600019047824 */ /* 0x000fe400078e0221 */
[----:B------:R-:W-:Y:S02]  /*160d0*/  IMAD.IADD R3, R3, 0x1, R5 ;  /* 0x0000000103037824 */ /* 0x000fe400078e0205 */
[----:B------:R-:W-:Y:S02]  /*160e0*/  IMAD R5, R29, UR4, RZ ;  /* 0x000000041d057c24 */ /* 0x000fe4000f8e02ff */
[----:B------:R-:W-:-:S04]  /*160f0*/  IMAD.WIDE.U32 R2, R18, UR4, R2 ;  /* 0x0000000412027c25 */ /* 0x000fc8000f8e0002 */
[----:B------:R-:W-:Y:S01]  /*16100*/  IMAD R5, R18, UR5, R5 ;  /* 0x0000000512057c24 */ /* 0x000fe2000f8e0205 */
[----:B------:R-:W-:Y:S01]  /*16110*/  ULDC.64 UR4, c[0x0][0x318] ;  /* 0x0000c60000047ab9 */ /* 0x000fe20000000a00 */
[----:B------:R-:W-:Y:S02]  /*16120*/  IMAD.IADD R7, R7, 0x1, R0 ;  /* 0x0000000107077824 */ /* 0x000fe400078e0200 */
        /* <DEDUP_REMOVED lines=8> */
[----:B------:R-:W-:Y:S01]  /*161b0*/  SHFL.IDX PT, R3, R6, RZ, 0x181f ;  /* 0x00181fff06037589 */ /* 0x000fe200000e0000 */
[----:B------:R-:W-:-:S03]  /*161c0*/  LOP3.LUT P1, RZ, R7, 0x4, RZ, 0xc0, !PT ;  /* 0x0000000407ff7812 */ /* 0x000fc6000782c0ff */
[----:B------:R-:W-:Y:S01]  /*161d0*/  SHFL.IDX PT, R14, R5, 0x1, 0x181f ;  /* 0x00381f00050e7f89 */ /* 0x000fe200000e0000 */
[----:B------:R-:W-:Y:S01]  /*161e0*/  ISETP.LT.OR P3, PT, R31, 0x1, !P1 ;  /* 0x000000011f00780c */ /* 0x000fe20004f61670 */
[----:B0-----:R-:W-:Y:S02]  /*161f0*/  IMAD.SHL.U32 R8, R2, 0x8, RZ ;  /* 0x0000000802087824 */ /* 0x001fe400078e00ff */
[----:B------:R-:W0:Y:S03]  /*16200*/  SHFL.IDX PT, R2, R5, RZ, 0x181f ;  /* 0x00181fff05027589 */ /* 0x000e2600000e0000 */
[----:B------:R-:W-:-:S05]  /*16210*/  LOP3.LUT R8, R8, 0x38, RZ, 0xc0, !PT ;  /* 0x0000003808087812 */ /* 0x000fca00078ec0ff */
[----:B------:R-:W-:-:S05]  /*16220*/  IMAD.SHL.U32 R0, R8, 0x2, RZ ;  /* 0x0000000208007824 */ /* 0x000fca00078e00ff */
[----:B0-----:R-:W-:-:S05]  /*16230*/  IADD3 R2, P0, R2, R0, RZ ;  /* 0x0000000002027210 */ /* 0x001fca0007f1e0ff */
[----:B------:R-:W-:Y:S01]  /*16240*/  IMAD.X R3, RZ, RZ, R3, P0 ;  /* 0x000000ffff037224 */ /* 0x000fe200000e0603 */
        /* <DEDUP_REMOVED lines=8> */
[----:B------:R-:W-:-:S03]  /*162d0*/  IADD3 R8, P3, R14, R0, RZ ;  /* 0x000000000e087210 */ /* 0x000fc60007f7e0ff */
        /* <DEDUP_REMOVED lines=48> */
.L_x_10828:
        /* <DEDUP_REMOVED lines=15> */
.L_x_10645:
        /* <DEDUP_REMOVED lines=11> */
.L_x_10646:
[----:B------:R-:W2:Y:S01]  /*16780*/  LDL.LU R2, [R1+0x14] ;  /* 0x0000140001027983 */ /* 0x000ea20000300800 */
[----:B------:R0:W-:Y:S01]  /*16790*/  SYNCS.ARRIVE.TRANS64.A1T0 RZ, [R30+URZ+0x32450], RZ ;  /* 0x032450ff1eff79a7 */ /* 0x0001e2000810003f */
[----:B------:R-:W-:Y:S01]  /*167a0*/  BSSY B0, `(.L_x_10647) ;  /* 0x00000e1000007945 */ /* 0x000fe20003800000 */
[----:B--2---:R-:W-:-:S13]  /*167b0*/  ISETP.GE.AND P0, PT, R2, 0x61, PT ;  /* 0x000000610200780c */ /* 0x004fda0003f06270 */
[----:B0-----:R-:W-:Y:S05]  /*167c0*/  @!P0 BRA `(.L_x_10648) ;  /* 0x0000000c00788947 */ /* 0x001fea0003800000 */
[----:B------:R-:W2:Y:S02]  /*167d0*/  LDL.LU R2, [R1+0x48] ;  /* 0x0000480001027983 */ /* 0x000ea40000300800 */
[----:B--2---:R-:W-:-:S07]  /*167e0*/  VIADD R10, R2, 0xfffffffe ;  /* 0xfffffffe020a7836 */ /* 0x004fce0000000000 */
.L_x_10661:
[----:B--2---:R-:W2:Y:S01]  /*167f0*/  LDL R12, [R1+0x64] ;  /* 0x00006400010c7983 */ /* 0x004ea20000100800 */
[----:B0-----:R-:W0:Y:S01]  /*16800*/  LDC R6, c[0x0][0x430] ;  /* 0x00010c00ff067b82 */ /* 0x001e220000000800 */
[----:B------:R-:W1:Y:S01]  /*16810*/  S2R R2, SR_TID.X ;  /* 0x0000000000027919 */ /* 0x000e620000002100 */
[----:B---3--:R-:W3:Y:S01]  /*16820*/  S2R R3, SR_TID.X ;  /* 0x0000000000037919 */ /* 0x008ee20000002100 */
[----:B0-----:R-:W-:Y:S02]  /*16830*/  ISETP.NE.AND P0, PT, R6, 0x1, PT ;  /* 0x000000010600780c */ /* 0x001fe40003f05270 */
[----:B-1----:R-:W-:Y:S01]  /*16840*/  LOP3.LUT R2, R2, 0x7f, RZ, 0xc0, !PT ;  /* 0x0000007f02027812 */ /* 0x002fe200078ec0ff */
[----:B---3--:R-:W-:-:S03]  /*16850*/  IMAD.SHL.U32 R4, R3, 0x10, RZ ;  /* 0x0000001003047824 */ /* 0x008fc600078e00ff */
[----:B------:R-:W-:-:S07]  /*16860*/  SHF.R.U32.HI R2, RZ, 0x3, R2 ;  /* 0x00000003ff027819 */ /* 0x000fce0000011602 */
[----:B------:R-:W0:Y:S01]  /*16870*/  @P0 LDC R3, c[0x0][0x438] ;  /* 0x00010e00ff030b82 */ /* 0x000e220000000800 */
[----:B------:R-:W-:-:S04]  /*16880*/  LOP3.LUT R4, R2, 0x70, R4, 0xf8, !PT ;  /* 0x0000007002047812 */ /* 0x000fc800078ef804 */
[----:B------:R-:W-:-:S03]  /*16890*/  ISETP.GT.U32.AND P1, PT, R4, 0x5f, PT ;  /* 0x0000005f0400780c */ /* 0x000fc60003f24070 */
[----:B------:R-:W1:Y:S01]  /*168a0*/  @P0 LDC R2, c[0x0][0x434] ;  /* 0x00010d00ff020b82 */ /* 0x000e620000000800 */
[----:B------:R-:W-:-:S04]  /*168b0*/  IMAD R7, R10, 0x60, R34 ;  /* 0x000000600a077824 */ /* 0x000fc800078e0222 */
[----:B------:R-:W-:-:S05]  /*168c0*/  IMAD.IADD R7, R4, 0x1, R7 ;  /* 0x0000000104077824 */ /* 0x000fca00078e0207 */
[----:B------:R-:W3:Y:S01]  /*168d0*/  @!P1 LDC.64 R4, c[0x0][0x428] ;  /* 0x00010a00ff049b82 */ /* 0x000ee20000000a00 */
[----:B------:R-:W-:-:S07]  /*168e0*/  MOV R11, R7 ;  /* 0x00000007000b7202 */ /* 0x000fce0000000f00 */
        /* <DEDUP_REMOVED lines=14> */
[----:B------:R-:W-:-:S04]  /*169d0*/  ISETP.NE.AND P0, PT, R25, 0x2, PT ;  /* 0x000000021900780c */ /* 0x000fc80003f05270 */
[----:B------:R-:W-:Y:S01]  /*169e0*/  SEL R2, RZ, 0x1, P0 ;  /* 0x00000001ff027807 */ /* 0x000fe20000000000 */
[----:B------:R-:W-:-:S03]  /*169f0*/  IMAD.MOV R3, RZ, RZ, -R11 ;  /* 0x000000ffff037224 */ /* 0x000fc600078e0a0b */
[----:B------:R-:W-:Y:S01]  /*16a00*/  LOP3.LUT R27, R27, R2, RZ, 0x3c, !PT ;  /* 0x000000021b1b7212 */ /* 0x000fe200078e3cff */
[----:B------:R-:W-:Y:S01]  /*16a10*/  IMAD.MOV.U32 R2, RZ, RZ, R10 ;  /* 0x000000ffff027224 */ /* 0x000fe200078e000a */
[----:B------:R-:W-:Y:S05]  /*16a20*/  YIELD ;  /* 0x0000000000007946 */ /* 0x000fea0003800000 */
[----:B------:R-:W-:Y:S01]  /*16a30*/  SEL R25, R25, RZ, P0 ;  /* 0x000000ff19197207 */ /* 0x000fe20000000000 */
[----:B------:R-:W-:Y:S01]  /*16a40*/  IMAD R6, R6, R3, R7 ;  /* 0x0000000306067224 */ /* 0x000fe200078e0207 */
[----:B------:R-:W-:Y:S01]  /*16a50*/  ISETP.GT.AND P2, PT, R2, RZ, PT ;  /* 0x000000ff0200720c */ /* 0x000fe20003f44270 */
[----:B------:R-:W-:Y:S01]  /*16a60*/  VIADD R10, R10, 0xffffffff ;  /* 0xffffffff0a0a7836 */ /* 0x000fe20000000000 */
[----:B--2---:R-:W-:-:S13]  /*16a70*/  ISETP.NE.AND P1, PT, R12, 0x3, PT ;  /* 0x000000030c00780c */ /* 0x004fda0003f25270 */
[----:B0-----:R-:W-:Y:S05]  /*16a80*/  @!P1 BRA `(.L_x_10649) ;  /* 0x0000000000049947 */ /* 0x001fea0003800000 */
[----:B------:R-:W-:Y:S01]  /*16a90*/  BPT.TRAP 0x1 ;  /* 0x000000040000795c */ /* 0x000fe20000300000 */
.L_x_10649:
[----:B------:R-:W-:Y:S01]  /*16aa0*/  LEA R4, R25, R23, 0x3 ;  /* 0x0000001719047211 */ /* 0x000fe200078e18ff */
[----:B------:R-:W-:Y:S01]  /*16ab0*/  BSSY B1, `(.L_x_10650) ;  /* 0x0000005000017945 */ /* 0x000fe20003800000 */
[----:B------:R-:W-:Y:S02]  /*16ac0*/  SHF.L.U32 R21, R27, 0x1f, RZ ;  /* 0x0000001f1b157819 */ /* 0x000fe400000006ff */
[----:B------:R-:W-:Y:S02]  /*16ad0*/  SHF.R.S32.HI R17, RZ, 0x1f, R6 ;  /* 0x0000001fff117819 */ /* 0x000fe40000011406 */
[----:B------:R-:W0:Y:S02]  /*16ae0*/  SYNCS.PHASECHK.TRANS64.TRYWAIT P0, [R4+URZ+0x32440], R21 ;  /* 0x03244015040075a7 */ /* 0x000e24000800017f */
[----:B0-----:R-:W-:Y:S05]  /*16af0*/  @!P0 BRA `(.L_x_10651) ;  /* 0x0000005800b08947 */ /* 0x001fea0003800000 */
.L_x_10829:
[----:B------:R-:W-:Y:S05]  /*16b00*/  BSYNC B1 ;  /* 0x0000000000017941 */ /* 0x000fea0003800000 */
.L_x_10650:
        /* <DEDUP_REMOVED lines=52> */
.L_x_10843:
        /* <DEDUP_REMOVED lines=8> */
.L_x_10653:
        /* <DEDUP_REMOVED lines=11> */
.L_x_10654:
[----:B------:R2:W-:Y:S01]  /*16f80*/  SYNCS.ARRIVE.TRANS64.A1T0 RZ, [R4+URZ+0x32430], RZ ;  /* 0x032430ff04ff79a7 */ /* 0x0005e2000810003f */
[----:B------:R-:W-:Y:S05]  /*16f90*/  @!P3 BRA `(.L_x_10655) ;  /* 0x000000000004b947 */ /* 0x000fea0003800000 */
[----:B------:R-:W-:Y:S01]  /*16fa0*/  BPT.TRAP 0x1 ;  /* 0x000000040000795c */ /* 0x000fe20000300000 */
.L_x_10655:
[----:B------:R-:W3:Y:S01]  /*16fb0*/  SYNCS.PHASECHK.TRANS64.TRYWAIT P0, [R4+URZ+0x32460], R21 ;  /* 0x03246015040075a7 */ /* 0x000ee2000800017f */
[----:B------:R-:W-:Y:S04]  /*16fc0*/  BSSY B1, `(.L_x_10656) ;  /* 0x0000002000017945 */ /* 0x000fe80003800000 */
[----:B---3--:R-:W-:Y:S05]  /*16fd0*/  @!P0 BRA `(.L_x_10657) ;  /* 0x0000005c00308947 */ /* 0x008fea0003800000 */
.L_x_10844:
[----:B------:R-:W-:Y:S05]  /*16fe0*/  BSYNC B1 ;  /* 0x0000000000017941 */ /* 0x000fea0003800000 */
.L_x_10656:
[----:B------:R-:W-:Y:S01]  /*16ff0*/  ULDC.64 UR4, c[0x0][0x328] ;  /* 0x0000ca0000047ab9 */ /* 0x000fe20000000a00 */
[C---:B------:R-:W-:Y:S01]  /*17000*/  LOP3.LUT P5, RZ, R22.reuse, 0x1, RZ, 0xc0, !PT ;  /* 0x0000000116ff7812 */ /* 0x040fe200078ac0ff */
[----:B------:R-:W-:Y:S01]  /*17010*/  IMAD R17, R17, UR4, RZ ;  /* 0x0000000411117c24 */ /* 0x000fe2000f8e02ff */
[----:B------:R-:W-:Y:S01]  /*17020*/  LOP3.LUT P4, RZ, R22, 0x10, RZ, 0xc0, !PT ;  /* 0x0000001016ff7812 */ /* 0x000fe2000788c0ff */
[----:B------:R-:W-:Y:S01]  /*17030*/  IMAD.WIDE.U32 R2, R6, UR4, RZ ;  /* 0x0000000406027c25 */ /* 0x000fe2000f8e00ff */
[C---:B------:R-:W-:Y:S02]  /*17040*/  LOP3.LUT P3, RZ, R22.reuse, 0x8, RZ, 0xc0, !PT ;  /* 0x0000000816ff7812 */ /* 0x040fe4000786c0ff */
[----:B------:R-:W-:Y:S01]  /*17050*/  LOP3.LUT P1, RZ, R22, 0x4, RZ, 0xc0, !PT ;  /* 0x0000000416ff7812 */ /* 0x000fe2000782c0ff */
[----:B------:R-:W-:Y:S01]  /*17060*/  IMAD R17, R6, UR5, R17 ;  /* 0x0000000506117c24 */ /* 0x000fe2000f8e0211 */
[----:B------:R-:W-:Y:S01]  /*17070*/  ULDC.64 UR4, c[0x0][0x338] ;  /* 0x0000ce0000047ab9 */ /* 0x000fe20000000a00 */
[----:B------:R-:W-:-:S02]  /*17080*/  IMAD R6, R25, 0x6000, R33 ;  /* 0x0000600019067824 */ /* 0x000fc400078e0221 */
        /* <DEDUP_REMOVED lines=27> */
[----:B------:R-:W1:Y:S02]  /*17240*/  SHFL.IDX PT, R14, R5, 0x2, 0x181f ;  /* 0x00581f00050e7f89 */ /* 0x000e6400000e0000 */
[----:B------:R-:W-:Y:S02]  /*17250*/  IADD3.X R3, RZ, R8, RZ, P0, !PT ;  /* 0x00000008ff037210 */ /* 0x000fe400007fe4ff */
        /* <DEDUP_REMOVED lines=22> */
[----:B------:R1:W0:Y:S03]  /*173c0*/  SHFL.IDX PT, R14, R5, 0x5, 0x181f ;  /* 0x00b81f00050e7f89 */ /* 0x00022600000e0000 */
[----:B----4-:R-:W-:Y:S02]  /*173d0*/  IMAD.X R3, RZ, RZ, R8, P0 ;  /* 0x000000ffff037224 */ /* 0x010fe400000e0608 */
[----:B------:R1:W4:Y:S04]  /*173e0*/  SHFL.IDX PT, R8, R7, 0x5, 0x181f ;  /* 0x00b81f0007087f89 */ /* 0x00032800000e0000 */
[----:B------:R1:W-:Y:S04]  /*173f0*/  LDGSTS.E.BYPASS.LTC128B.128 [R6+0x2400], desc[UR60][R2.64], !P5 ;  /* 0x0240000002067fae */ /* 0x0003e8000e901d7c */
[----:B------:R1:W-:Y:S04]  /*17400*/  LDGSTS.E.BYPASS.LTC128B.128 [R6+0x5400], desc[UR60][R2.64+0x80], !P4 ;  /* 0x0540008002067fae */ /* 0x0003e8000e101d7c */
[----:B------:R1:W-:Y:S04]  /*17410*/  LDGSTS.E.BYPASS.LTC128B.128 [R6+0x8400], desc[UR60][R2.64+0x100], !P3 ;  /* 0x0840010002067fae */ /* 0x0003e8000d901d7c */
[----:B------:R1:W-:Y:S02]  /*17420*/  LDGSTS.E.BYPASS.LTC128B.128 [R6+0xb400], desc[UR60][R2.64+0x180], !P1 ;  /* 0x0b40018002067fae */ /* 0x0003e4000c901d7c */
.L_x_10858:
        /* <DEDUP_REMOVED lines=11> */
.L_x_10659:
        /* <DEDUP_REMOVED lines=11> */
.L_x_10660:
[----:B------:R0:W-:Y:S01]  /*17590*/  SYNCS.ARRIVE.TRANS64.A1T0 RZ, [R4+URZ+0x32450], RZ ;  /* 0x032450ff04ff79a7 */ /* 0x0001e2000810003f */
[----:B------:R-:W-:Y:S05]  /*175a0*/  @P2 BRA `(.L_x_10661) ;  /* 0xfffffff000902947 */ /* 0x000fea000383ffff */
.L_x_10648:
[----:B------:R-:W-:Y:S05]  /*175b0*/  BSYNC B0 ;  /* 0x0000000000007941 */ /* 0x000fea0003800000 */
.L_x_10647:
        /* <DEDUP_REMOVED lines=21> */
.L_x_10663:
[----:B------:R-:W-:Y:S05]  /*17710*/  BSYNC B0 ;  /* 0x0000000000007941 */ /* 0x000fea0003800000 */
.L_x_10662:
[----:B------:R-:W-:-:S07]  /*17720*/  SEL R25, R25, RZ, P0 ;  /* 0x000000ff19197207 */ /* 0x000fce0000000000 */
.L_x_10616:
[----:B------:R-:W-:Y:S05]  /*17730*/  BSYNC B7 ;  /* 0x0000000000077941 */ /* 0x000fea0003800000 */
.L_x_10614:
        /* <DEDUP_REMOVED lines=8> */
[----:B------:R0:W1:Y:S01]  /*177c0*/  LDS.128 R16, [R23+0x324d0] ;  /* 0x0324d00017107984 */ /* 0x0000620000000c00 */
[----:B------:R-:W-:Y:S06]  /*177d0*/  BAR.ARV 0x4, 0x180 ;  /* 0x0106000000007b1d */ /* 0x000fec0000002000 */
[----:B------:R-:W-:Y:S05]  /*177e0*/  BRA `(.L_x_10665) ;  /* 0x0000000800407947 */ /* 0x000fea0003800000 */
.L_x_10664:
        /* <DEDUP_REMOVED lines=11> */
[----:B------:R-:W-:Y:S02]  /*178a0*/  MOV R5, RZ ;  /* 0x000000ff00057202 */ /* 0x000fe40000000f00 */
[C---:B------:R-:W-:Y:S01]  /*178b0*/  ISETP.GE.U32.AND P2, PT, R8.reuse, 0x2, PT ;  /* 0x000000020800780c */ /* 0x040fe20003f46070 */
[----:B------:R-:W-:Y:S01]  /*178c0*/  SHFL.IDX PT, R0, R16, RZ, 0x1f ;  /* 0x00001fff10007589 */ /* 0x000fe200000e0000 */
[C---:B------:R-:W-:Y:S02]  /*178d0*/  ISETP.GE.U32.AND P3, PT, R8.reuse, 0x4, PT ;  /* 0x000000040800780c */ /* 0x040fe40003f66070 */
[C---:B------:R-:W-:Y:S01]  /*178e0*/  ISETP.GE.U32.AND P4, PT, R8.reuse, 0x8, PT ;  /* 0x000000080800780c */ /* 0x040fe20003f86070 */
[----:B--23--:R-:W-:Y:S01]  /*178f0*/  SHFL.IDX PT, R4, R16, 0x1, 0x1f ;  /* 0x00201f0010047f89 */ /* 0x00cfe200000e0000 */
        /* <DEDUP_REMOVED lines=19> */
.L_x_10868:
[----:B------:R-:W-:Y:S02]  /*17a30*/  ULDC UR4, c[0x0][0xd38] ;  /* 0x00034e0000047ab9 */ /* 0x000fe40000000800 */
[----:B------:R-:W-:-:S04]  /*17a40*/  IMAD.U32 R7, RZ, RZ, UR4 ;  /* 0x00000004ff077e24 */ /* 0x000fc8000f8e00ff */
[----:B-1----:R-:W-:-:S05]  /*17a50*/  IMAD R14, R14, R7, RZ ;  /* 0x000000070e0e7224 */ /* 0x002fca00078e02ff */
[----:B------:R-:W-:-:S04]  /*17a60*/  IADD3 R9, R4, R14, RZ ;  /* 0x0000000e04097210 */ /* 0x000fc80007ffe0ff */
[----:B------:R-:W-:-:S13]  /*17a70*/  ISETP.GT.AND P6, PT, R9, R0, PT ;  /* 0x000000000900720c */ /* 0x000fda0003fc4270 */
[----:B------:R-:W-:Y:S05]  /*17a80*/  @P6 BRA `(.L_x_10667) ;  /* 0x00000000009c6947 */ /* 0x000fea0003800000 */
.L_x_10672:
        /* <DEDUP_REMOVED lines=14> */
.L_x_10670:
[----:B------:R-:W-:Y:S05]  /*17b70*/  BSYNC B0 ;  /* 0x0000000000007941 */ /* 0x000fea0003800000 */
.L_x_10669:
        /* <DEDUP_REMOVED lines=18> */
.L_x_10876:
[----:B------:R-:W-:Y:S02]  /*17ca0*/  ULDC UR4, c[0x0][0xd38] ;  /* 0x00034e0000047ab9 */ /* 0x000fe40000000800 */
[----:B------:R-:W-:-:S04]  /*17cb0*/  IMAD.U32 R7, RZ, RZ, UR4 ;  /* 0x00000004ff077e24 */ /* 0x000fc8000f8e00ff */
[----:B-1----:R-:W-:-:S04]  /*17cc0*/  IMAD R14, R14, R7, RZ ;  /* 0x000000070e0e7224 */ /* 0x002fc800078e02ff */
[----:B------:R-:W-:-:S05]  /*17cd0*/  IMAD.IADD R9, R14, 0x1, R9 ;  /* 0x000000010e097824 */ /* 0x000fca00078e0209 */
[----:B------:R-:W-:-:S13]  /*17ce0*/  ISETP.GT.AND P6, PT, R9, R0, PT ;  /* 0x000000000900720c */ /* 0x000fda0003fc4270 */
[----:B------:R-:W-:Y:S05]  /*17cf0*/  @!P6 BRA `(.L_x_10672) ;  /* 0xfffffffc0064e947 */ /* 0x000fea000383ffff */
.L_x_10667:
        /* <DEDUP_REMOVED lines=8> */
.L_x_10880:
[----:B------:R-:W-:Y:S01]  /*17d80*/  ISETP.NE.AND P0, PT, R3, RZ, PT ;  /* 0x000000ff0300720c */ /* 0x000fe20003f05270 */
[----:B------:R-:W-:-:S12]  /*17d90*/  IMAD.MOV.U32 R14, RZ, RZ, RZ ;  /* 0x000000ffff0e7224 */ /* 0x000fd800078e00ff */
[----:B------:R-:W-:Y:S05]  /*17da0*/  @!P0 BRA `(.L_x_10674) ;  /* 0x0000000000108947 */ /* 0x000fea0003800000 */
[----:B------:R-:W-:Y:S01]  /*17db0*/  UMOV UR4, 0xffffffff ;  /* 0xffffffff00047882 */ /* 0x000fe20000000000 */
[----:B------:R-:W-:Y:S02]  /*17dc0*/  VIADD R12, R4, 0xffffffff ;  /* 0xffffffff040c7836 */ /* 0x000fe40000000000 */
[----:B------:R-:W-:Y:S05]  /*17dd0*/  BRA.DIV UR4, `(.L_x_10675) ;  /* 0x0000005e04b47947 */ /* 0x000fea000b800000 */
[----:B------:R3:W4:Y:S02]  /*17de0*/  SHFL.IDX PT, R14, R2, R12, 0x1f ;  /* 0x00001f0c020e7589 */ /* 0x00072400000e0000 */
.L_x_10674:
[----:B--2---:R-:W-:Y:S01]  /*17df0*/  IABS R6, R5 ;  /* 0x0000000500067213 */ /* 0x004fe20000000000 */
[----:B----4-:R-:W-:Y:S01]  /*17e00*/  IMAD R16, R14, R7, R16 ;  /* 0x000000070e107224 */ /* 0x010fe200078e0210 */
[----:B------:R-:W-:Y:S02]  /*17e10*/  IADD3 R19, R4, R19, RZ ;  /* 0x0000001304137210 */ /* 0x000fe40007ffe0ff */
[----:B------:R-:W2:Y:S01]  /*17e20*/  I2F.RP R8, R6 ;  /* 0x0000000600087306 */ /* 0x000ea20000209400 */
[----:B------:R-:W-:-:S05]  /*17e30*/  IMAD.IADD R10, R0, 0x1, -R16 ;  /* 0x00000001000a7824 */ /* 0x000fca00078e0a10 */
[----:B------:R-:W-:Y:S02]  /*17e40*/  IABS R0, R10 ;  /* 0x0000000a00007213 */ /* 0x000fe40000000000 */
[----:B--2---:R-:W0:Y:S02]  /*17e50*/  MUFU.RCP R8, R8 ;  /* 0x0000000800087308 */ /* 0x004e240000001000 */
[----:B0--3--:R-:W-:-:S06]  /*17e60*/  VIADD R2, R8, 0xffffffe ;  /* 0x0ffffffe08027836 */ /* 0x009fcc0000000000 */
[----:B------:R0:W2:Y:S02]  /*17e70*/  F2I.FTZ.U32.TRUNC.NTZ R3, R2 ;  /* 0x0000000200037305 */ /* 0x0000a4000021f000 */
[----:B0-----:R-:W-:Y:S01]  /*17e80*/  MOV R2, RZ ;  /* 0x000000ff00027202 */ /* 0x001fe20000000f00 */
[----:B--2---:R-:W-:-:S04]  /*17e90*/  IMAD.MOV R7, RZ, RZ, -R3 ;  /* 0x000000ffff077224 */ /* 0x004fc800078e0a03 */
        /* <DEDUP_REMOVED lines=20> */
.L_x_10668:
[----:B------:R-:W-:Y:S01]  /*17fe0*/  UMOV UR4, URZ ;  /* 0x0000003f00047c82 */ /* 0x000fe20008000000 */
[----:B------:R-:W-:Y:S01]  /*17ff0*/  UMOV UR5, URZ ;  /* 0x0000003f00057c82 */ /* 0x000fe20008000000 */
[----:B------:R-:W-:Y:S01]  /*18000*/  ULDC UR6, c[0x0][0xd3c] ;  /* 0x00034f0000067ab9 */ /* 0x000fe20000000800 */
[----:B------:R-:W-:Y:S02]  /*18010*/  IMAD.MOV.U32 R16, RZ, RZ, R0 ;  /* 0x000000ffff107224 */ /* 0x000fe400078e0000 */
[----:B------:R-:W-:Y:S02]  /*18020*/  IMAD.U32 R17, RZ, RZ, UR4 ;  /* 0x00000004ff117e24 */ /* 0x000fe4000f8e00ff */
[----:B------:R-:W-:Y:S02]  /*18030*/  IMAD.U32 R18, RZ, RZ, UR5 ;  /* 0x00000005ff127e24 */ /* 0x000fe4000f8e00ff */
[----:B------:R-:W-:-:S07]  /*18040*/  IMAD.U32 R19, RZ, RZ, UR6 ;  /* 0x00000006ff137e24 */ /* 0x000fce000f8e00ff */
.L_x_10676:
        /* <DEDUP_REMOVED lines=10> */
.L_x_10665:
[----:B------:R-:W-:Y:S02]  /*180f0*/  ULDC UR4, c[0x0][0xd3c] ;  /* 0x00034f0000047ab9 */ /* 0x000fe40000000800 */
[----:B-1----:R-:W-:-:S13]  /*18100*/  ISETP.GE.AND P0, PT, R19, UR4, PT ;  /* 0x0000000413007c0c */ /* 0x002fda000bf06270 */
[----:B------:R-:W-:Y:S05]  /*18110*/  @!P0 BRA `(.L_x_10677) ;  /* 0xffffff9c00008947 */ /* 0x000fea000383ffff */
[----:B------:R-:W-:Y:S05]  /*18120*/  BSYNC B8 ;  /* 0x0000000000087941 */ /* 0x000fea0003800000 */
.L_x_10572:
[----:B-1----:R-:W5:Y:S01]  /*18130*/  LDL.LU R0, [R1+0x40] ;  /* 0x0000400001007983 */ /* 0x002f620000300800 */
[----:B------:R-:W-:Y:S01]  /*18140*/  BSSY B0, `(.L_x_10678) ;  /* 0x000000b000007945 */ /* 0x000fe20003800000 */
[----:B------:R-:W1:Y:S01]  /*18150*/  S2R R5, SR_CgaCtaId ;  /* 0x0000000000057919 */ /* 0x000e620000008800 */
[----:B-----5:R-:W-:-:S05]  /*18160*/  VIADD R0, R0, 0x1 ;  /* 0x0000000100007836 */ /* 0x020fca0000000000 */
        /* <DEDUP_REMOVED lines=8> */
.L_x_10883:
[----:B------:R-:W-:Y:S05]  /*181f0*/  BSYNC B0 ;  /* 0x0000000000007941 */ /* 0x000fea0003800000 */
.L_x_10678:
[----:B------:R-:W-:-:S03]  /*18200*/  UMOV UR4, 0xffffffff ;  /* 0xffffffff00047882 */ /* 0x000fc60000000000 */
[----:B------:R-:W-:Y:S05]  /*18210*/  BRA.DIV UR4, `(.L_x_10680) ;  /* 0x0000005a04dc7947 */ /* 0x000fea000b800000 */
[----:B-1----:R-:W1:Y:S02]  /*18220*/  S2R R0, SR_TID.X ;  /* 0x0000000000007919 */ /* 0x002e640000002100 */
[----:B-1----:R-:W-:-:S04]  /*18230*/  SHF.R.U32.HI R0, RZ, 0x5, R0 ;  /* 0x00000005ff007819 */ /* 0x002fc80000011600 */
[----:B------:R-:W-:-:S05]  /*18240*/  LOP3.LUT R0, R0, 0x3, RZ, 0xc0, !PT ;  /* 0x0000000300007812 */ /* 0x000fca00078ec0ff */
[----:B------:R1:W0:Y:S02]  /*18250*/  SHFL.IDX PT, R14, R0, RZ, 0x1f ;  /* 0x00001fff000e7589 */ /* 0x00022400000e0000 */
.L_x_10886:
[----:B0-----:R-:W-:-:S13]  /*18260*/  ISETP.NE.AND P0, PT, R14, RZ, PT ;  /* 0x000000ff0e00720c */ /* 0x001fda0003f05270 */
[----:B------:R-:W-:Y:S05]  /*18270*/  @P0 BRA `(.L_x_10419) ;  /* 0x0000000000880947 */ /* 0x000fea0003800000 */
[----:B------:R-:W-:-:S03]  /*18280*/  UMOV UR4, 0xffffffff ;  /* 0xffffffff00047882 */ /* 0x000fc60000000000 */
[----:B------:R-:W-:Y:S05]  /*18290*/  BRA.DIV UR4, `(.L_x_10681) ;  /* 0x0000005a04f07947 */ /* 0x000fea000b800000 */
[----:B------:R-:W-:-:S13]  /*182a0*/  ELECT P6, URZ, PT ;  /* 0x00000000003f782f */ /* 0x000fda00038c0000 */
.L_x_10889:
[----:B------:R-:W-:Y:S05]  /*182b0*/  @!P6 BRA `(.L_x_10419) ;  /* 0x000000000078e947 */ /* 0x000fea0003800000 */
[----:B-1----:R-:W5:Y:S02]  /*182c0*/  LDL.LU R0, [R1+0x8] ;  /* 0x0000080001007983 */ /* 0x002f640000300800 */
[----:B-----5:R-:W-:-:S04]  /*182d0*/  LOP3.LUT R0, R0, 0x2, RZ, 0xfc, !PT ;  /* 0x0000000200007812 */ /* 0x020fc800078efcff */
[----:B------:R-:W-:-:S13]  /*182e0*/  ISETP.NE.AND P0, PT, R0, 0x3, PT ;  /* 0x000000030000780c */ /* 0x000fda0003f05270 */
[----:B------:R-:W-:Y:S05]  /*182f0*/  @!P0 BRA `(.L_x_10682) ;  /* 0x0000000000048947 */ /* 0x000fea0003800000 */
[----:B------:R-:W-:Y:S01]  /*18300*/  BPT.TRAP 0x1 ;  /* 0x000000040000795c */ /* 0x000fe20000300000 */
.L_x_10682:
[C---:B------:R-:W-:Y:S01]  /*18310*/  LEA R3, R25.reuse, R5, 0x3 ;  /* 0x0000000519037211 */ /* 0x040fe200078e18ff */
[----:B------:R-:W-:Y:S01]  /*18320*/  VIADD R25, R25, 0x1 ;  /* 0x0000000119197836 */ /* 0x000fe20000000000 */
[----:B------:R-:W-:-:S04]  /*18330*/  SHF.L.U32 R2, R27, 0x1f, RZ ;  /* 0x0000001f1b027819 */ /* 0x000fc800000006ff */
[----:B------:R-:W0:Y:S01]  /*18340*/  SYNCS.PHASECHK.TRANS64.TRYWAIT P1, [R3+URZ+0x32440], R2 ;  /* 0x03244002030075a7 */ /* 0x000e22000802017f */
[----:B------:R-:W-:-:S04]  /*18350*/  ISETP.NE.AND P2, PT, R25, 0x2, PT ;  /* 0x000000021900780c */ /* 0x000fc80003f45270 */
[----:B------:R-:W-:Y:S01]  /*18360*/  SEL R0, RZ, 0x1, P2 ;  /* 0x00000001ff007807 */ /* 0x000fe20001000000 */
[----:B0-----:R-:W-:Y:S08]  /*18370*/  @!P1 BRA `(.L_x_10683) ;  /* 0x0000005800d89947 */ /* 0x001ff00003800000 */
.L_x_10890:
[----:B------:R-:W-:Y:S02]  /*18380*/  SEL R25, R25, RZ, P2 ;  /* 0x000000ff19197207 */ /* 0x000fe40001000000 */
[----:B------:R-:W-:Y:S01]  /*18390*/  LOP3.LUT R0, R27, R0, RZ, 0x3c, !PT ;  /* 0x000000001b007212 */ /* 0x000fe200078e3cff */
[----:B------:R-:W-:Y:S06]  /*183a0*/  @!P0 BRA `(.L_x_10684) ;  /* 0x0000000000048947 */ /* 0x000fec0003800000 */
[----:B------:R-:W-:Y:S01]  /*183b0*/  BPT.TRAP 0x1 ;  /* 0x000000040000795c */ /* 0x000fe20000300000 */
.L_x_10684:
[----:B------:R-:W-:Y:S01]  /*183c0*/  IMAD R25, R25, 0x8, R5 ;  /* 0x0000000819197824 */ /* 0x000fe200078e0205 */
[----:B------:R-:W-:-:S04]  /*183d0*/  SHF.L.U32 R0, R0, 0x1f, RZ ;  /* 0x0000001f00007819 */ /* 0x000fc800000006ff */
[----:B------:R-:W1:Y:S02]  /*183e0*/  SYNCS.PHASECHK.TRANS64.TRYWAIT P1, [R25+URZ+0x32440], R0 ;  /* 0x03244000190075a7 */ /* 0x000e64000802017f */
[----:B-1----:R-:W-:Y:S05]  /*183f0*/  @!P1 BRA `(.L_x_10685) ;  /* 0x0000005800cc9947 */ /* 0x002fea0003800000 */
.L_x_10891:
[----:B------:R-:W-:Y:S05]  /*18400*/  @!P0 BRA `(.L_x_10686) ;  /* 0x0000000000048947 */ /* 0x000fea0003800000 */
[----:B------:R-:W-:Y:S01]  /*18410*/  BPT.TRAP 0x1 ;  /* 0x000000040000795c */ /* 0x000fe20000300000 */
.L_x_10686:
[----:B------:R-:W5:Y:S02]  /*18420*/  SYNCS.PHASECHK.TRANS64.TRYWAIT P1, [R3+URZ+0x32460], R2 ;  /* 0x03246002030075a7 */ /* 0x000f64000802017f */
[----:B-----5:R-:W-:Y:S05]  /*18430*/  @!P1 BRA `(.L_x_10687) ;  /* 0x0000005800d09947 */ /* 0x020fea0003800000 */
.L_x_10892:
[----:B------:R-:W-:Y:S05]  /*18440*/  @!P0 BRA `(.L_x_10688) ;  /* 0x0000000000048947 */ /* 0x000fea0003800000 */
[----:B------:R-:W-:Y:S01]  /*18450*/  BPT.TRAP 0x1 ;  /* 0x000000040000795c */ /* 0x000fe20000300000 */
.L_x_10688:
[----:B------:R0:W0:Y:S02]  /*18460*/  SYNCS.PHASECHK.TRANS64.TRYWAIT P0, [R25+URZ+0x32460], R0 ;  /* 0x03246000190075a7 */ /* 0x000024000800017f */
[----:B0-----:R-:W-:Y:S05]  /*18470*/  @!P0 NANOSLEEP.SYNCS 0x989680 ;  /* 0x009896800000895d */ /* 0x001fea0003900000 */
[----:B------:R-:W0:Y:S02]  /*18480*/  @!P0 SYNCS.PHASECHK.TRANS64 P0, [R25+URZ+0x32460], R0 ;  /* 0x03246000190085a7 */ /* 0x000e24000800007f */
[----:B0-----:R-:W-:Y:S05]  /*18490*/  @!P0 BRA `(.L_x_10688) ;  /* 0xfffffffc00f08947 */ /* 0x001fea000383ffff */
.L_x_10419:
[----:B------:R-:W-:Y:S05]  /*184a0*/  BSYNC B9 ;  /* 0x0000000000097941 */ /* 0x000fea0003800000 */
.L_x_10416:
[----:B------:R-:W-:Y:S05]  /*184b0*/  EXIT ;  /* 0x000000000000794d */ /* 0x000fea0003800000 */
.L_x_10437:
[----:B0-----:R0:W1:Y:S02]  /*184c0*/  SYNCS.PHASECHK.TRANS64.TRYWAIT P5, [R4+URZ+0x32490], R101 ;  /* 0x03249065040075a7 */ /* 0x00106400080a017f */
[----:B-1----:R-:W-:Y:S05]  /*184d0*/  @!P5 NANOSLEEP.SYNCS 0x989680 ;  /* 0x009896800000d95d */ /* 0x002fea0003900000 */
[----:B------:R-:W1:Y:S02]  /*184e0*/  @!P5 SYNCS.PHASECHK.TRANS64 P5, [R4+URZ+0x32490], R101 ;  /* 0x032490650400d5a7 */ /* 0x000e6400080a007f */
[----:B-1----:R-:W-:Y:S05]  /*184f0*/  @!P5 BRA `(.L_x_10437) ;  /* 0xfffffffc00f0d947 */ /* 0x002fea000383ffff */
[----:B------:R-:W-:Y:S05]  /*18500*/  BRA `(.L_x_10689) ;  /* 0xfffffea400bc7947 */ /* 0x000fea000383ffff */
.L_x_10438:
        /* <DEDUP_REMOVED lines=8> */
.L_x_10691:
[----:B------:R-:W-:Y:S05]  /*18590*/  BSYNC B1 ;  /* 0x0000000000017941 */ /* 0x000fea0003800000 */
.L_x_10690:
        /* <DEDUP_REMOVED lines=8> */
.L_x_10692:
[----:B------:R-:W-:Y:S01]  /*18620*/  IMAD.MOV.U32 R95, RZ, RZ, R14 ;  /* 0x000000ffff5f7224 */ /* 0x000fe200078e000e */
[----:B------:R-:W-:Y:S06]  /*18630*/  BRA `(.L_x_10693) ;  /* 0xfffffea400847947 */ /* 0x000fec000383ffff */
.L_x_10447:
[----:B------:R-:W-:Y:S01]  /*18640*/  BSSY B1, `(.L_x_10694) ;  /* 0x0000008000017945 */ /* 0x000fe20003800000 */
[----:B0---4-:R-:W-:Y:S01]  /*18650*/  IMAD.MOV.U32 R13, RZ, RZ, R103 ;  /* 0x000000ffff0d7224 */ /* 0x011fe200078e0067 */
[----:B------:R-:W-:Y:S01]  /*18660*/  MOV R15, 0xffffffff ;  /* 0xffffffff000f7802 */ /* 0x000fe20000000f00 */
[----:B------:R-:W-:Y:S02]  /*18670*/  IMAD.MOV.U32 R12, RZ, RZ, 0x1 ;  /* 0x00000001ff0c7424 */ /* 0x000fe400078e00ff */
[----:B------:R-:W-:-:S07]  /*18680*/  IMAD.MOV.U32 R11, RZ, RZ, 0x1c1f ;  /* 0x00001c1fff0b7424 */ /* 0x000fce00078e00ff */
[----:B-123--:R-:W-:Y:S05]  /*18690*/  WARPSYNC.COLLECTIVE R15, `(.L_x_10695) ;  /* 0x000000000f087348 */ /* 0x00efea0003c00000 */
[----:B------:R0:W4:Y:S02]  /*186a0*/  SHFL.IDX P6, R14, R13, R12, R11 ;  /* 0x0000000c0d0e7389 */ /* 0x00012400000c000b */
[----:B01234-:R-:W-:Y:S01]  /*186b0*/  ENDCOLLECTIVE ;  /* 0x000000000000791b */ /* 0x01ffe20003800000 */
.L_x_10695:
[----:B------:R-:W-:Y:S05]  /*186c0*/  BSYNC B1 ;  /* 0x0000000000017941 */ /* 0x000fea0003800000 */
.L_x_10694:
        /* <DEDUP_REMOVED lines=8> */
.L_x_10696:
[----:B------:R-:W-:Y:S01]  /*18750*/  IMAD.MOV.U32 R47, RZ, RZ, R14 ;  /* 0x000000ffff2f7224 */ /* 0x000fe200078e000e */
[----:B------:R-:W-:Y:S06]  /*18760*/  BRA `(.L_x_10697) ;  /* 0xfffffea800e87947 */ /* 0x000fec000383ffff */
.L_x_10457:
[----:B-1----:R1:W2:Y:S02]  /*18770*/  SYNCS.PHASECHK.TRANS64.TRYWAIT P4, [R4+URZ+0x32490], R101 ;  /* 0x03249065040075a7 */ /* 0x0022a4000808017f */
[----:B--2---:R-:W-:Y:S05]  /*18780*/  @!P4 NANOSLEEP.SYNCS 0x989680 ;  /* 0x009896800000c95d */ /* 0x004fea0003900000 */
[----:B------:R-:W2:Y:S02]  /*18790*/  @!P4 SYNCS.PHASECHK.TRANS64 P4, [R4+URZ+0x32490], R101 ;  /* 0x032490650400c5a7 */ /* 0x000ea4000808007f */
[----:B--2---:R-:W-:Y:S05]  /*187a0*/  @!P4 BRA `(.L_x_10457) ;  /* 0xfffffffc00f0c947 */ /* 0x004fea000383ffff */
[----:B------:R-:W-:Y:S05]  /*187b0*/  BRA `(.L_x_10698) ;  /* 0xfffffeb4009c7947 */ /* 0x000fea000383ffff */
.L_x_10458:
        /* <DEDUP_REMOVED lines=8> */
.L_x_10700:
[----:B------:R-:W-:Y:S05]  /*18840*/  BSYNC B1 ;  /* 0x0000000000017941 */ /* 0x000fea0003800000 */
.L_x_10699:
        /* <DEDUP_REMOVED lines=8> */
.L_x_10701:
[----:B------:R-:W-:Y:S01]  /*188d0*/  MOV R94, R14 ;  /* 0x0000000e005e7202 */ /* 0x000fe20000000f00 */
[----:B------:R-:W-:Y:S06]  /*188e0*/  BRA `(.L_x_10702) ;  /* 0xfffffeb400687947 */ /* 0x000fec000383ffff */
.L_x_10463:
        /* <DEDUP_REMOVED lines=8> */
.L_x_10704:
[----:B------:R-:W-:Y:S05]  /*18970*/  BSYNC B1 ;  /* 0x0000000000017941 */ /* 0x000fea0003800000 */
.L_x_10703:
        /* <DEDUP_REMOVED lines=8> */
.L_x_10705:
[----:B------:R-:W-:Y:S01]  /*18a00*/  IMAD.MOV.U32 R102, RZ, RZ, R14 ;  /* 0x000000ffff667224 */ /* 0x000fe200078e000e */
[----:B------:R-:W-:Y:S06]  /*18a10*/  BRA `(.L_x_10706) ;  /* 0xfffffebc00007947 */ /* 0x000fec000383ffff */
.L_x_10468:
[----:B0-----:R0:W1:Y:S02]  /*18a20*/  SYNCS.PHASECHK.TRANS64.TRYWAIT P2, [R4+URZ+0x32490], R101 ;  /* 0x03249065040075a7 */ /* 0x001064000804017f */
[----:B-1----:R-:W-:Y:S05]  /*18a30*/  @!P2 NANOSLEEP.SYNCS 0x989680 ;  /* 0x009896800000a95d */ /* 0x002fea0003900000 */
[----:B------:R-:W1:Y:S02]  /*18a40*/  @!P2 SYNCS.PHASECHK.TRANS64 P2, [R4+URZ+0x32490], R101 ;  /* 0x032490650400a5a7 */ /* 0x000e64000804007f */
[----:B-1----:R-:W-:Y:S05]  /*18a50*/  @!P2 BRA `(.L_x_10468) ;  /* 0xfffffffc00f0a947 */ /* 0x002fea000383ffff */
[----:B------:R-:W-:Y:S05]  /*18a60*/  BRA `(.L_x_10707) ;  /* 0xfffffec000fc7947 */ /* 0x000fea000383ffff */
.L_x_10469:
        /* <DEDUP_REMOVED lines=8> */
.L_x_10709:
[----:B------:R-:W-:Y:S05]  /*18af0*/  BSYNC B1 ;  /* 0x0000000000017941 */ /* 0x000fea0003800000 */
.L_x_10708:
        /* <DEDUP_REMOVED lines=8> */
.L_x_10710:
[----:B------:R-:W-:Y:S05]  /*18b80*/  BRA `(.L_x_10711) ;  /* 0xfffffec400247947 */ /* 0x000fea000383ffff */
.L_x_10472:
        /* <DEDUP_REMOVED lines=8> */
.L_x_10713:
[----:B------:R-:W-:Y:S05]  /*18c10*/  BSYNC B1 ;  /* 0x0000000000017941 */ /* 0x000fea0003800000 */
.L_x_10712:
        /* <DEDUP_REMOVED lines=8> */
.L_x_10714:
[----:B------:R-:W-:Y:S05]  /*18ca0*/  BRA `(.L_x_10715) ;  /* 0xfffffec400247947 */ /* 0x000fea000383ffff */
.L_x_10476:
[----:B------:R0:W0:Y:S02]  /*18cb0*/  SYNCS.PHASECHK.TRANS64.TRYWAIT P3, [R4+URZ+0x324b0], R101 ;  /* 0x0324b065040075a7 */ /* 0x000024000806017f */
[----:B0-----:R-:W-:Y:S05]  /*18cc0*/  @!P3 NANOSLEEP.SYNCS 0x989680 ;  /* 0x009896800000b95d */ /* 0x001fea0003900000 */
[----:B------:R-:W0:Y:S02]  /*18cd0*/  @!P3 SYNCS.PHASECHK.TRANS64 P3, [R4+URZ+0x324b0], R101 ;  /* 0x0324b0650400b5a7 */ /* 0x000e24000806007f */
[----:B0-----:R-:W-:Y:S05]  /*18ce0*/  @!P3 BRA `(.L_x_10476) ;  /* 0xfffffffc00f0b947 */ /* 0x001fea000383ffff */
[----:B------:R-:W-:Y:S05]  /*18cf0*/  BRA `(.L_x_10716) ;  /* 0xfffffec400987947 */ /* 0x000fea000383ffff */
.L_x_10484:
[----:B------:R-:W0:Y:S01]  /*18d00*/  S2R R6, SR_TID.X ;  /* 0x0000000000067919 */ /* 0x000e220000002100 */
[----:B------:R-:W-:Y:S01]  /*18d10*/  BSSY B0, `(.L_x_10717) ;  /* 0x000000c000007945 */ /* 0x000fe20003800000 */
[----:B------:R-:W-:Y:S01]  /*18d20*/  IMAD.MOV.U32 R12, RZ, RZ, RZ ;  /* 0x000000ffff0c7224 */ /* 0x000fe200078e00ff */
[----:B------:R-:W-:Y:S01]  /*18d30*/  MOV R11, 0x1f ;  /* 0x0000001f000b7802 */ /* 0x000fe20000000f00 */
[----:B------:R-:W-:Y:S02]  /*18d40*/  IMAD.MOV.U32 R15, RZ, RZ, -0x1 ;  /* 0xffffffffff0f7424 */ /* 0x000fe400078e00ff */
[----:B0-----:R-:W-:-:S05]  /*18d50*/  VIADD R8, R6, 0xffffff80 ;  /* 0xffffff8006087836 */ /* 0x001fca0000000000 */
[----:B------:R-:W-:-:S04]  /*18d60*/  SHF.R.S32.HI R6, RZ, 0x1f, R8 ;  /* 0x0000001fff067819 */ /* 0x000fc80000011408 */
[----:B------:R-:W-:-:S04]  /*18d70*/  LEA.HI R6, R6, R8, RZ, 0x7 ;  /* 0x0000000806067211 */ /* 0x000fc800078f38ff */
[----:B------:R-:W-:-:S05]  /*18d80*/  SHF.R.S32.HI R6, RZ, 0x7, R6 ;  /* 0x00000007ff067819 */ /* 0x000fca0000011406 */
[----:B------:R-:W-:-:S07]  /*18d90*/  IMAD.MOV.U32 R13, RZ, RZ, R6 ;  /* 0x000000ffff0d7224 */ /* 0x000fce00078e0006 */
[----:B--2345:R-:W-:Y:S05]  /*18da0*/  WARPSYNC.COLLECTIVE R15, `(.L_x_10718) ;  /* 0x000000000f087348 */ /* 0x03cfea0003c00000 */
[----:B------:R0:W1:Y:S02]  /*18db0*/  SHFL.IDX P6, R14, R13, R12, R11 ;  /* 0x0000000c0d0e7389 */ /* 0x00006400000c000b */
[----:B012345:R-:W-:Y:S01]  /*18dc0*/  ENDCOLLECTIVE ;  /* 0x000000000000791b */ /* 0x03ffe20003800000 */
.L_x_10718:
[----:B------:R-:W-:Y:S05]  /*18dd0*/  BSYNC B0 ;  /* 0x0000000000007941 */ /* 0x000fea0003800000 */
.L_x_10717:
[----:B------:R-:W-:Y:S05]  /*18de0*/  BRA `(.L_x_10719) ;  /* 0xfffffed000f07947 */ /* 0x000fea000383ffff */
.L_x_10496:
[----:B------:R-:W-:Y:S01]  /*18df0*/  BSSY B1, `(.L_x_10720) ;  /* 0x0000008000017945 */ /* 0x000fe20003800000 */
[----:B------:R-:W-:Y:S02]  /*18e00*/  IMAD.MOV.U32 R13, RZ, RZ, R25 ;  /* 0x000000ffff0d7224 */ /* 0x000fe400078e0019 */
[----:B------:R-:W-:Y:S02]  /*18e10*/  IMAD.MOV.U32 R12, RZ, RZ, RZ ;  /* 0x000000ffff0c7224 */ /* 0x000fe400078e00ff */
[----:B------:R-:W-:Y:S02]  /*18e20*/  IMAD.MOV.U32 R11, RZ, RZ, 0x1c1f ;  /* 0x00001c1fff0b7424 */ /* 0x000fe400078e00ff */
[----:B------:R-:W-:-:S07]  /*18e30*/  IMAD.MOV.U32 R15, RZ, RZ, -0x1 ;  /* 0xffffffffff0f7424 */ /* 0x000fce00078e00ff */
[----:B--234-:R-:W-:Y:S05]  /*18e40*/  WARPSYNC.COLLECTIVE R15, `(.L_x_10721) ;  /* 0x000000000f087348 */ /* 0x01cfea0003c00000 */
[----:B------:R0:W1:Y:S02]  /*18e50*/  SHFL.IDX P6, R14, R13, R12, R11 ;  /* 0x0000000c0d0e7389 */ /* 0x00006400000c000b */
[----:B01234-:R-:W-:Y:S01]  /*18e60*/  ENDCOLLECTIVE ;  /* 0x000000000000791b */ /* 0x01ffe20003800000 */
.L_x_10721:
[----:B------:R-:W-:Y:S05]  /*18e70*/  BSYNC B1 ;  /* 0x0000000000017941 */ /* 0x000fea0003800000 */
.L_x_10720:
        /* <DEDUP_REMOVED lines=8> */
.L_x_10722:
[----:B------:R-:W-:Y:S02]  /*18f00*/  IMAD.MOV.U32 R13, RZ, RZ, R27 ;  /* 0x000000ffff0d7224 */ /* 0x000fe400078e001b */
[----:B------:R-:W-:-:S07]  /*18f10*/  IMAD.MOV.U32 R0, RZ, RZ, R14 ;  /* 0x000000ffff007224 */ /* 0x000fce00078e000e */
[----:B------:R-:W-:Y:S05]  /*18f20*/  WARPSYNC.COLLECTIVE R15, `(.L_x_10723) ;  /* 0x000000000f087348 */ /* 0x000fea0003c00000 */
[----:B------:R0:W1:Y:S02]  /*18f30*/  SHFL.IDX P6, R14, R13, R12, R11 ;  /* 0x0000000c0d0e7389 */ /* 0x00006400000c000b */
[----:B01----:R-:W-:Y:S01]  /*18f40*/  ENDCOLLECTIVE ;  /* 0x000000000000791b */ /* 0x003fe20003800000 */
.L_x_10723:
[----:B------:R-:W-:Y:S02]  /*18f50*/  IMAD.MOV.U32 R13, RZ, RZ, R26 ;  /* 0x000000ffff0d7224 */ /* 0x000fe400078e001a */
[----:B------:R-:W-:-:S07]  /*18f60*/  IMAD.MOV.U32 R5, RZ, RZ, R14 ;  /* 0x000000ffff057224 */ /* 0x000fce00078e000e */
[----:B------:R-:W-:Y:S05]  /*18f70*/  WARPSYNC.COLLECTIVE R15, `(.L_x_10724) ;  /* 0x000000000f087348 */ /* 0x000fea0003c00000 */
[----:B------:R0:W1:Y:S02]  /*18f80*/  SHFL.IDX P6, R14, R13, R12, R11 ;  /* 0x0000000c0d0e7389 */ /* 0x00006400000c000b */
[----:B01----:R-:W-:Y:S01]  /*18f90*/  ENDCOLLECTIVE ;  /* 0x000000000000791b */ /* 0x003fe20003800000 */
.L_x_10724:
[----:B------:R-:W-:Y:S05]  /*18fa0*/  BRA `(.L_x_10725) ;  /* 0xfffffed400ec7947 */ /* 0x000fea000383ffff */
.L_x_10500:
[----:B0-----:R0:W1:Y:S02]  /*18fb0*/  SYNCS.PHASECHK.TRANS64.TRYWAIT P0, [R19+URZ+0x32400], R14 ;  /* 0x0324000e130075a7 */ /* 0x001064000800017f */
[----:B-1----:R-:W-:Y:S05]  /*18fc0*/  @!P0 NANOSLEEP.SYNCS 0x989680 ;  /* 0x009896800000895d */ /* 0x002fea0003900000 */
[----:B------:R-:W1:Y:S02]  /*18fd0*/  @!P0 SYNCS.PHASECHK.TRANS64 P0, [R19+URZ+0x32400], R14 ;  /* 0x0324000e130085a7 */ /* 0x000e64000800007f */
[----:B-1----:R-:W-:Y:S05]  /*18fe0*/  @!P0 BRA `(.L_x_10500) ;  /* 0xfffffffc00f08947 */ /* 0x002fea000383ffff */
[----:B------:R-:W-:Y:S05]  /*18ff0*/  BRA `(.L_x_10726) ;  /* 0xfffffedc00207947 */ /* 0x000fea000383ffff */
.L_x_10508:
[----:B------:R-:W-:Y:S01]  /*19000*/  BSSY B1, `(.L_x_10727) ;  /* 0x0000008000017945 */ /* 0x000fe20003800000 */
[----:B------:R-:W-:Y:S01]  /*19010*/  IMAD.MOV.U32 R13, RZ, RZ, R25 ;  /* 0x000000ffff0d7224 */ /* 0x000fe200078e0019 */
[----:B------:R-:W-:Y:S01]  /*19020*/  MOV R12, RZ ;  /* 0x000000ff000c7202 */ /* 0x000fe20000000f00 */
[----:B------:R-:W-:Y:S02]  /*19030*/  IMAD.MOV.U32 R11, RZ, RZ, 0x1c1f ;  /* 0x00001c1fff0b7424 */ /* 0x000fe400078e00ff */
[----:B------:R-:W-:-:S07]  /*19040*/  IMAD.MOV.U32 R15, RZ, RZ, -0x1 ;  /* 0xffffffffff0f7424 */ /* 0x000fce00078e00ff */
[----:B--234-:R-:W-:Y:S05]  /*19050*/  WARPSYNC.COLLECTIVE R15, `(.L_x_10728) ;  /* 0x000000000f087348 */ /* 0x01cfea0003c00000 */
[----:B------:R0:W1:Y:S02]  /*19060*/  SHFL.IDX P6, R14, R13, R12, R11 ;  /* 0x0000000c0d0e7389 */ /* 0x00006400000c000b */
[----:B01234-:R-:W-:Y:S01]  /*19070*/  ENDCOLLECTIVE ;  /* 0x000000000000791b */ /* 0x01ffe20003800000 */
.L_x_10728:
[----:B------:R-:W-:Y:S05]  /*19080*/  BSYNC B1 ;  /* 0x0000000000017941 */ /* 0x000fea0003800000 */
.L_x_10727:
        /* <DEDUP_REMOVED lines=8> */
.L_x_10729:
[----:B------:R-:W-:Y:S01]  /*19110*/  IMAD.MOV.U32 R13, RZ, RZ, R27 ;  /* 0x000000ffff0d7224 */ /* 0x000fe200078e001b */
[----:B------:R-:W-:-:S07]  /*19120*/  MOV R3, R14 ;  /* 0x0000000e00037202 */ /* 0x000fce0000000f00 */
[----:B------:R-:W-:Y:S05]  /*19130*/  WARPSYNC.COLLECTIVE R15, `(.L_x_10730) ;  /* 0x000000000f087348 */ /* 0x000fea0003c00000 */
[----:B------:R0:W1:Y:S02]  /*19140*/  SHFL.IDX P6, R14, R13, R12, R11 ;  /* 0x0000000c0d0e7389 */ /* 0x00006400000c000b */
[----:B01----:R-:W-:Y:S01]  /*19150*/  ENDCOLLECTIVE ;  /* 0x000000000000791b */ /* 0x003fe20003800000 */
.L_x_10730:
[----:B------:R-:W-:Y:S02]  /*19160*/  IMAD.MOV.U32 R13, RZ, RZ, R26 ;  /* 0x000000ffff0d7224 */ /* 0x000fe400078e001a */
[----:B------:R-:W-:-:S07]  /*19170*/  IMAD.MOV.U32 R4, RZ, RZ, R14 ;  /* 0x000000ffff047224 */ /* 0x000fce00078e000e */
[----:B------:R-:W-:Y:S05]  /*19180*/  WARPSYNC.COLLECTIVE R15, `(.L_x_10731) ;  /* 0x000000000f087348 */ /* 0x000fea0003c00000 */
[----:B------:R0:W1:Y:S02]  /*19190*/  SHFL.IDX P6, R14, R13, R12, R11 ;  /* 0x0000000c0d0e7389 */ /* 0x00006400000c000b */
[----:B01----:R-:W-:Y:S01]  /*191a0*/  ENDCOLLECTIVE ;  /* 0x000000000000791b */ /* 0x003fe20003800000 */
.L_x_10731:
[----:B------:R-:W-:Y:S05]  /*191b0*/  BRA `(.L_x_10732) ;  /* 0xfffffee400847947 */ /* 0x000fea000383ffff */
.L_x_10512:
[----:B0-----:R0:W1:Y:S02]  /*191c0*/  SYNCS.PHASECHK.TRANS64.TRYWAIT P1, [R19+URZ+0x32400], R20 ;  /* 0x03240014130075a7 */ /* 0x001064000802017f */
[----:B-1----:R-:W-:Y:S05]  /*191d0*/  @!P1 NANOSLEEP.SYNCS 0x989680 ;  /* 0x009896800000995d */ /* 0x002fea0003900000 */
[----:B------:R-:W1:Y:S02]  /*191e0*/  @!P1 SYNCS.PHASECHK.TRANS64 P1, [R19+URZ+0x32400], R20 ;  /* 0x03240014130095a7 */ /* 0x000e64000802007f */
[----:B-1----:R-:W-:Y:S05]  /*191f0*/  @!P1 BRA `(.L_x_10512) ;  /* 0xfffffffc00f09947 */ /* 0x002fea000383ffff */
[----:B------:R-:W-:Y:S05]  /*19200*/  BRA `(.L_x_10733) ;  /* 0xfffffee800687947 */ /* 0x000fea000383ffff */
.L_x_10518:
[----:B--2---:R2:W0:Y:S02]  /*19210*/  SYNCS.PHASECHK.TRANS64.TRYWAIT P1, [R3+URZ+0x32430], R6 ;  /* 0x03243006030075a7 */ /* 0x004424000802017f */
[----:B0-----:R-:W-:Y:S05]  /*19220*/  @!P1 NANOSLEEP.SYNCS 0x989680 ;  /* 0x009896800000995d */ /* 0x001fea0003900000 */
[----:B------:R-:W0:Y:S02]  /*19230*/  @!P1 SYNCS.PHASECHK.TRANS64 P1, [R3+URZ+0x32430], R6 ;  /* 0x03243006030095a7 */ /* 0x000e24000802007f */
[----:B0-----:R-:W-:Y:S05]  /*19240*/  @!P1 BRA `(.L_x_10518) ;  /* 0xfffffffc00f09947 */ /* 0x001fea000383ffff */
[----:B------:R-:W-:Y:S05]  /*19250*/  BRA `(.L_x_10517) ;  /* 0xfffffef400ac7947 */ /* 0x000fea000383ffff */
.L_x_10520:
[----:B---3--:R3:W4:Y:S02]  /*19260*/  SYNCS.PHASECHK.TRANS64.TRYWAIT P1, [R19+URZ+0x32410], R12 ;  /* 0x0324100c130075a7 */ /* 0x008724000802017f */
[----:B----4-:R-:W-:Y:S05]  /*19270*/  @!P1 NANOSLEEP.SYNCS 0x989680 ;  /* 0x009896800000995d */ /* 0x010fea0003900000 */
[----:B------:R-:W4:Y:S02]  /*19280*/  @!P1 SYNCS.PHASECHK.TRANS64 P1, [R19+URZ+0x32410], R12 ;  /* 0x0324100c130095a7 */ /* 0x000f24000802007f */
[----:B----4-:R-:W-:Y:S05]  /*19290*/  @!P1 BRA `(.L_x_10520) ;  /* 0xfffffffc00f09947 */ /* 0x010fea000383ffff */
[----:B------:R-:W-:Y:S05]  /*192a0*/  BRA `(.L_x_10734) ;  /* 0xfffffef800947947 */ /* 0x000fea000383ffff */
.L_x_10524:
[----:B------:R0:W0:Y:S02]  /*192b0*/  SYNCS.PHASECHK.TRANS64.TRYWAIT P1, [R3+URZ+0x32450], R6 ;  /* 0x03245006030075a7 */ /* 0x000024000802017f */
[----:B0-----:R-:W-:Y:S05]  /*192c0*/  @!P1 NANOSLEEP.SYNCS 0x989680 ;  /* 0x009896800000995d */ /* 0x001fea0003900000 */
[----:B------:R-:W0:Y:S02]  /*192d0*/  @!P1 SYNCS.PHASECHK.TRANS64 P1, [R3+URZ+0x32450], R6 ;  /* 0x03245006030095a7 */ /* 0x000e24000802007f */
[----:B0-----:R-:W-:Y:S05]  /*192e0*/  @!P1 BRA `(.L_x_10524) ;  /* 0xfffffffc00f09947 */ /* 0x001fea000383ffff */
[----:B------:R-:W-:Y:S05]  /*192f0*/  BRA `(.L_x_10523) ;  /* 0xfffffef800a47947 */ /* 0x000fea000383ffff */
.L_x_10531:
[----:B-1----:R1:W2:Y:S02]  /*19300*/  SYNCS.PHASECHK.TRANS64.TRYWAIT P2, [R3+URZ+0x32430], R0 ;  /* 0x03243000030075a7 */ /* 0x0022a4000804017f */
[----:B--2---:R-:W-:Y:S05]  /*19310*/  @!P2 NANOSLEEP.SYNCS 0x989680 ;  /* 0x009896800000a95d */ /* 0x004fea0003900000 */
[----:B------:R-:W2:Y:S02]  /*19320*/  @!P2 SYNCS.PHASECHK.TRANS64 P2, [R3+URZ+0x32430], R0 ;  /* 0x032430000300a5a7 */ /* 0x000ea4000804007f */
[----:B--2---:R-:W-:Y:S05]  /*19330*/  @!P2 BRA `(.L_x_10531) ;  /* 0xfffffffc00f0a947 */ /* 0x004fea000383ffff */
[----:B------:R-:W-:Y:S05]  /*19340*/  BRA `(.L_x_10530) ;  /* 0xffffff1c008c7947 */ /* 0x000fea000383ffff */
.L_x_10535:
[----:B---3--:R3:W4:Y:S02]  /*19350*/  SYNCS.PHASECHK.TRANS64.TRYWAIT P2, [R3+URZ+0x32450], R0 ;  /* 0x03245000030075a7 */ /* 0x008724000804017f */
[----:B----4-:R-:W-:Y:S05]  /*19360*/  @!P2 NANOSLEEP.SYNCS 0x989680 ;  /* 0x009896800000a95d */ /* 0x010fea0003900000 */
[----:B------:R-:W4:Y:S02]  /*19370*/  @!P2 SYNCS.PHASECHK.TRANS64 P2, [R3+URZ+0x32450], R0 ;  /* 0x032450000300a5a7 */ /* 0x000f24000804007f */
[----:B----4-:R-:W-:Y:S05]  /*19380*/  @!P2 BRA `(.L_x_10535) ;  /* 0xfffffffc00f0a947 */ /* 0x010fea000383ffff */
[----:B------:R-:W-:Y:S05]  /*19390*/  BRA `(.L_x_10534) ;  /* 0xffffff2000347947 */ /* 0x000fea000383ffff */
.L_x_10552:
[----:B------:R-:W-:Y:S02]  /*193a0*/  IMAD.MOV.U32 R13, RZ, RZ, R4 ;  /* 0x000000ffff0d7224 */ /* 0x000fe400078e0004 */
[----:B------:R-:W-:Y:S02]  /*193b0*/  IMAD.MOV.U32 R12, RZ, RZ, RZ ;  /* 0x000000ffff0c7224 */ /* 0x000fe400078e00ff */
[----:B------:R-:W-:Y:S02]  /*193c0*/  IMAD.MOV.U32 R11, RZ, RZ, 0x181f ;  /* 0x0000181fff0b7424 */ /* 0x000fe400078e00ff */
[----:B------:R-:W-:-:S07]  /*193d0*/  IMAD.MOV.U32 R15, RZ, RZ, -0x1 ;  /* 0xffffffffff0f7424 */ /* 0x000fce00078e00ff */
[----:B01----:R-:W-:Y:S05]  /*193e0*/  WARPSYNC.COLLECTIVE R15, `(.L_x_10735) ;  /* 0x000000000f087348 */ /* 0x003fea0003c00000 */
[----:B------:R2:W3:Y:S02]  /*193f0*/  SHFL.IDX P6, R14, R13, R12, R11 ;  /* 0x0000000c0d0e7389 */ /* 0x0004e400000c000b */
[----:B0123--:R-:W-:Y:S01]  /*19400*/  ENDCOLLECTIVE ;  /* 0x000000000000791b */ /* 0x00ffe20003800000 */
.L_x_10735:
[----:B------:R-:W-:Y:S01]  /*19410*/  IMAD.MOV.U32 R13, RZ, RZ, R3 ;  /* 0x000000ffff0d7224 */ /* 0x000fe200078e0003 */
[----:B------:R-:W-:-:S07]  /*19420*/  MOV R0, R14 ;  /* 0x0000000e00007202 */ /* 0x000fce0000000f00 */
[----:B------:R-:W-:Y:S05]  /*19430*/  WARPSYNC.COLLECTIVE R15, `(.L_x_10736) ;  /* 0x000000000f087348 */ /* 0x000fea0003c00000 */
[----:B------:R0:W1:Y:S02]  /*19440*/  SHFL.IDX P6, R14, R13, R12, R11 ;  /* 0x0000000c0d0e7389 */ /* 0x00006400000c000b */
[----:B01----:R-:W-:Y:S01]  /*19450*/  ENDCOLLECTIVE ;  /* 0x000000000000791b */ /* 0x003fe20003800000 */
.L_x_10736:
[----:B------:R-:W-:Y:S05]  /*19460*/  BRA `(.L_x_10737) ;  /* 0xffffff7400c07947 */ /* 0x000fea000383ffff */
.L_x_10555:
[----:B------:R-:W-:Y:S01]  /*19470*/  BSSY B1, `(.L_x_10738) ;  /* 0x0000008000017945 */ /* 0x000fe20003800000 */
[----:B---3--:R-:W-:Y:S02]  /*19480*/  IMAD.MOV.U32 R13, RZ, RZ, R4 ;  /* 0x000000ffff0d7224 */ /* 0x008fe400078e0004 */
[----:B------:R-:W-:Y:S02]  /*19490*/  IMAD.MOV.U32 R12, RZ, RZ, 0x1 ;  /* 0x00000001ff0c7424 */ /* 0x000fe400078e00ff */
[----:B------:R-:W-:Y:S02]  /*194a0*/  IMAD.MOV.U32 R11, RZ, RZ, 0x181f ;  /* 0x0000181fff0b7424 */ /* 0x000fe400078e00ff */
[----:B------:R-:W-:-:S07]  /*194b0*/  IMAD.MOV.U32 R15, RZ, RZ, -0x1 ;  /* 0xffffffffff0f7424 */ /* 0x000fce00078e00ff */
[----:B012-4-:R-:W-:Y:S05]  /*194c0*/  WARPSYNC.COLLECTIVE R15, `(.L_x_10739) ;  /* 0x000000000f087348 */ /* 0x017fea0003c00000 */
[----:B----4-:R3:W4:Y:S02]  /*194d0*/  SHFL.IDX P6, R14, R13, R12, R11 ;  /* 0x0000000c0d0e7389 */ /* 0x01072400000c000b */
[----:B01234-:R-:W-:Y:S01]  /*194e0*/  ENDCOLLECTIVE ;  /* 0x000000000000791b */ /* 0x01ffe20003800000 */
.L_x_10739:
[----:B------:R-:W-:Y:S05]  /*194f0*/  BSYNC B1 ;  /* 0x0000000000017941 */ /* 0x000fea0003800000 */
.L_x_10738:
        /* <DEDUP_REMOVED lines=8> */
.L_x_10740:
[----:B------:R-:W-:Y:S05]  /*19580*/  BRA `(.L_x_10741) ;  /* 0xffffff7400e47947 */ /* 0x000fea000383ffff */
.L_x_10558:
[----:B------:R-:W-:Y:S01]  /*19590*/  BSSY B1, `(.L_x_10742) ;  /* 0x0000008000017945 */ /* 0x000fe20003800000 */
[----:B0-----:R-:W-:Y:S02]  /*195a0*/  IMAD.MOV.U32 R13, RZ, RZ, R4 ;  /* 0x000000ffff0d7224 */ /* 0x001fe400078e0004 */
[----:B------:R-:W-:Y:S02]  /*195b0*/  IMAD.MOV.U32 R12, RZ, RZ, 0x2 ;  /* 0x00000002ff0c7424 */ /* 0x000fe400078e00ff */
[----:B------:R-:W-:Y:S02]  /*195c0*/  IMAD.MOV.U32 R11, RZ, RZ, 0x181f ;  /* 0x0000181fff0b7424 */ /* 0x000fe400078e00ff */
[----:B------:R-:W-:-:S07]  /*195d0*/  IMAD.MOV.U32 R15, RZ, RZ, -0x1 ;  /* 0xffffffffff0f7424 */ /* 0x000fce00078e00ff */
[----:B-1234-:R-:W-:Y:S05]  /*195e0*/  WARPSYNC.COLLECTIVE R15, `(.L_x_10743) ;  /* 0x000000000f087348 */ /* 0x01efea0003c00000 */
[----:B----4-:R0:W4:Y:S02]  /*195f0*/  SHFL.IDX P6, R14, R13, R12, R11 ;  /* 0x0000000c0d0e7389 */ /* 0x01012400000c000b */
[----:B01234-:R-:W-:Y:S01]  /*19600*/  ENDCOLLECTIVE ;  /* 0x000000000000791b */ /* 0x01ffe20003800000 */
.L_x_10743:
[----:B------:R-:W-:Y:S05]  /*19610*/  BSYNC B1 ;  /* 0x0000000000017941 */ /* 0x000fea0003800000 */
.L_x_10742:
        /* <DEDUP_REMOVED lines=8> */
.L_x_10744:
[----:B------:R-:W-:Y:S05]  /*196a0*/  BRA `(.L_x_10745) ;  /* 0xffffff7800047947 */ /* 0x000fea000383ffff */
.L_x_10561:
[----:B------:R-:W-:Y:S01]  /*196b0*/  BSSY B1, `(.L_x_10746) ;  /* 0x0000008000017945 */ /* 0x000fe20003800000 */
[----:B0-----:R-:W-:Y:S01]  /*196c0*/  IMAD.MOV.U32 R13, RZ, RZ, R4 ;  /* 0x000000ffff0d7224 */ /* 0x001fe200078e0004 */
[----:B------:R-:W-:Y:S01]  /*196d0*/  MOV R15, 0xffffffff ;  /* 0xffffffff000f7802 */ /* 0x000fe20000000f00 */
[----:B------:R-:W-:Y:S02]  /*196e0*/  IMAD.MOV.U32 R12, RZ, RZ, 0x3 ;  /* 0x00000003ff0c7424 */ /* 0x000fe400078e00ff */
[----:B------:R-:W-:-:S07]  /*196f0*/  IMAD.MOV.U32 R11, RZ, RZ, 0x181f ;  /* 0x0000181fff0b7424 */ /* 0x000fce00078e00ff */
[----:B-1234-:R-:W-:Y:S05]  /*19700*/  WARPSYNC.COLLECTIVE R15, `(.L_x_10747) ;  /* 0x000000000f087348 */ /* 0x01efea0003c00000 */
[----:B------:R0:W0:Y:S02]  /*19710*/  SHFL.IDX P6, R14, R13, R12, R11 ;  /* 0x0000000c0d0e7389 */ /* 0x00002400000c000b */
[----:B01234-:R-:W-:Y:S01]  /*19720*/  ENDCOLLECTIVE ;  /* 0x000000000000791b */ /* 0x01ffe20003800000 */
.L_x_10747:
[----:B------:R-:W-:Y:S05]  /*19730*/  BSYNC B1 ;  /* 0x0000000000017941 */ /* 0x000fea0003800000 */
.L_x_10746:
        /* <DEDUP_REMOVED lines=8> */
.L_x_10748:
[----:B------:R-:W-:Y:S05]  /*197c0*/  BRA `(.L_x_10749) ;  /* 0xffffff7800247947 */ /* 0x000fea000383ffff */
.L_x_10578:
        /* <DEDUP_REMOVED lines=11> */
.L_x_10751:
[----:B------:R-:W-:Y:S05]  /*19880*/  BSYNC B1 ;  /* 0x0000000000017941 */ /* 0x000fea0003800000 */
.L_x_10750:
[----:B------:R-:W-:Y:S05]  /*19890*/  BRA `(.L_x_10752) ;  /* 0xffffff8800c87947 */ /* 0x000fea000383ffff */
.L_x_10580:
[----:B------:R-:W-:Y:S01]  /*198a0*/  BSSY B1, `(.L_x_10753) ;  /* 0x0000006000017945 */ /* 0x000fe20003800000 */
[----:B------:R-:W-:-:S07]  /*198b0*/  IMAD.MOV.U32 R15, RZ, RZ, -0x1 ;  /* 0xffffffffff0f7424 */ /* 0x000fce00078e00ff */
[----:B0-----:R-:W-:Y:S05]  /*198c0*/  WARPSYNC.COLLECTIVE R15, `(.L_x_10754) ;  /* 0x000000000f0c7348 */ /* 0x001fea0003c00000 */
[----:B------:R-:W-:Y:S02]  /*198d0*/  ELECT P6, UR62, PT ;  /* 0x00000000003e782f */ /* 0x000fe400038c0000 */
[----:B------:R-:W-:Y:S01]  /*198e0*/  MOV R14, UR62 ;  /* 0x0000003e000e7c02 */ /* 0x000fe20008000f00 */
[----:B0-----:R-:W-:Y:S10]  /*198f0*/  ENDCOLLECTIVE ;  /* 0x000000000000791b */ /* 0x001ff40003800000 */
.L_x_10754:
[----:B------:R-:W-:Y:S05]  /*19900*/  BSYNC B1 ;  /* 0x0000000000017941 */ /* 0x000fea0003800000 */
.L_x_10753:
[----:B------:R-:W-:Y:S05]  /*19910*/  BRA `(.L_x_10579) ;  /* 0xffffff8800c07947 */ /* 0x000fea000383ffff */
.L_x_10582:
[----:B0-----:R0:W1:Y:S02]  /*19920*/  SYNCS.PHASECHK.TRANS64.TRYWAIT P0, [R23+URZ+0x32420], R3 ;  /* 0x03242003170075a7 */ /* 0x001064000800017f */
[----:B-1----:R-:W-:Y:S05]  /*19930*/  @!P0 NANOSLEEP.SYNCS 0x989680 ;  /* 0x009896800000895d */ /* 0x002fea0003900000 */
[----:B------:R-:W1:Y:S02]  /*19940*/  @!P0 SYNCS.PHASECHK.TRANS64 P0, [R23+URZ+0x32420], R3 ;  /* 0x03242003170085a7 */ /* 0x000e64000800007f */
[----:B-1----:R-:W-:Y:S05]  /*19950*/  @!P0 BRA `(.L_x_10582) ;  /* 0xfffffffc00f08947 */ /* 0x002fea000383ffff */
[----:B------:R-:W-:Y:S05]  /*19960*/  BRA `(.L_x_10755) ;  /* 0xffffff8800d07947 */ /* 0x000fea000383ffff */
.L_x_10586:
[----:B0-----:R0:W1:Y:S02]  /*19970*/  SYNCS.PHASECHK.TRANS64.TRYWAIT P0, [R3+URZ+0x324a0], R6 ;  /* 0x0324a006030075a7 */ /* 0x001064000800017f */
[----:B-1----:R-:W-:Y:S05]  /*19980*/  @!P0 NANOSLEEP.SYNCS 0x989680 ;  /* 0x009896800000895d */ /* 0x002fea0003900000 */
[----:B------:R-:W1:Y:S02]  /*19990*/  @!P0 SYNCS.PHASECHK.TRANS64 P0, [R3+URZ+0x324a0], R6 ;  /* 0x0324a006030085a7 */ /* 0x000e64000800007f */
[----:B-1----:R-:W-:Y:S05]  /*199a0*/  @!P0 BRA `(.L_x_10586) ;  /* 0xfffffffc00f08947 */ /* 0x002fea000383ffff */
[----:B------:R-:W-:Y:S05]  /*199b0*/  BRA `(.L_x_10756) ;  /* 0xffffff8800e87947 */ /* 0x000fea000383ffff */
.L_x_10591:
[----:B-1----:R1:W2:Y:S02]  /*199c0*/  SYNCS.PHASECHK.TRANS64.TRYWAIT P0, [R3+URZ+0x324c0], R6 ;  /* 0x0324c006030075a7 */ /* 0x0022a4000800017f */
[----:B--2---:R-:W-:Y:S05]  /*199d0*/  @!P0 NANOSLEEP.SYNCS 0x989680 ;  /* 0x009896800000895d */ /* 0x004fea0003900000 */
[----:B------:R-:W2:Y:S02]  /*199e0*/  @!P0 SYNCS.PHASECHK.TRANS64 P0, [R3+URZ+0x324c0], R6 ;  /* 0x0324c006030085a7 */ /* 0x000ea4000800007f */
[----:B--2---:R-:W-:Y:S05]  /*199f0*/  @!P0 BRA `(.L_x_10591) ;  /* 0xfffffffc00f08947 */ /* 0x004fea000383ffff */
[----:B------:R-:W-:Y:S05]  /*19a00*/  BRA `(.L_x_10757) ;  /* 0xffffff8c00647947 */ /* 0x000fea000383ffff */
.L_x_10601:
[----:B0-----:R0:W1:Y:S02]  /*19a10*/  SYNCS.PHASECHK.TRANS64.TRYWAIT P1, [R6+URZ+0x324a0], R2 ;  /* 0x0324a002060075a7 */ /* 0x001064000802017f */
[----:B-1----:R-:W-:Y:S05]  /*19a20*/  @!P1 NANOSLEEP.SYNCS 0x989680 ;  /* 0x009896800000995d */ /* 0x002fea0003900000 */
[----:B------:R-:W1:Y:S02]  /*19a30*/  @!P1 SYNCS.PHASECHK.TRANS64 P1, [R6+URZ+0x324a0], R2 ;  /* 0x0324a002060095a7 */ /* 0x000e64000802007f */
[----:B-1----:R-:W-:Y:S05]  /*19a40*/  @!P1 BRA `(.L_x_10601) ;  /* 0xfffffffc00f09947 */ /* 0x002fea000383ffff */
[----:B------:R-:W-:Y:S05]  /*19a50*/  BRA `(.L_x_10758) ;  /* 0xffffff9000d87947 */ /* 0x000fea000383ffff */
.L_x_10606:
[----:B-1----:R1:W2:Y:S02]  /*19a60*/  SYNCS.PHASECHK.TRANS64.TRYWAIT P1, [R6+URZ+0x324c0], R2 ;  /* 0x0324c002060075a7 */ /* 0x0022a4000802017f */
[----:B--2---:R-:W-:Y:S05]  /*19a70*/  @!P1 NANOSLEEP.SYNCS 0x989680 ;  /* 0x009896800000995d */ /* 0x004fea0003900000 */
[----:B------:R-:W2:Y:S02]  /*19a80*/  @!P1 SYNCS.PHASECHK.TRANS64 P1, [R6+URZ+0x324c0], R2 ;  /* 0x0324c002060095a7 */ /* 0x000ea4000802007f */
[----:B--2---:R-:W-:Y:S05]  /*19a90*/  @!P1 BRA `(.L_x_10606) ;  /* 0xfffffffc00f09947 */ /* 0x004fea000383ffff */
[----:B------:R-:W-:Y:S05]  /*19aa0*/  BRA `(.L_x_10759) ;  /* 0xffffff9400507947 */ /* 0x000fea000383ffff */
.L_x_10622:
        /* <DEDUP_REMOVED lines=11> */
.L_x_10761:
[----:B------:R-:W-:Y:S05]  /*19b60*/  BSYNC B0 ;  /* 0x0000000000007941 */ /* 0x000fea0003800000 */
.L_x_10760:
[----:B------:R-:W-:Y:S05]  /*19b70*/  BRA `(.L_x_10762) ;  /* 0xffffffa000d47947 */ /* 0x000fea000383ffff */
.L_x_10625:
[----:B0-----:R0:W1:Y:S02]  /*19b80*/  SYNCS.PHASECHK.TRANS64.TRYWAIT P0, [R30+URZ+0x32440], R0 ;  /* 0x032440001e0075a7 */ /* 0x001064000800017f */
[----:B-1----:R-:W-:Y:S05]  /*19b90*/  @!P0 NANOSLEEP.SYNCS 0x989680 ;  /* 0x009896800000895d */ /* 0x002fea0003900000 */
[----:B------:R-:W1:Y:S02]  /*19ba0*/  @!P0 SYNCS.PHASECHK.TRANS64 P0, [R30+URZ+0x32440], R0 ;  /* 0x032440001e0085a7 */ /* 0x000e64000800007f */
[----:B-1----:R-:W-:Y:S05]  /*19bb0*/  @!P0 BRA `(.L_x_10625) ;  /* 0xfffffffc00f08947 */ /* 0x002fea000383ffff */
[----:B------:R-:W-:Y:S05]  /*19bc0*/  BRA `(.L_x_10763) ;  /* 0xffffffa000f87947 */ /* 0x000fea000383ffff */
.L_x_10626:
        /* <DEDUP_REMOVED lines=8> */
.L_x_10765:
[----:B------:R-:W-:Y:S05]  /*19c50*/  BSYNC B0 ;  /* 0x0000000000007941 */ /* 0x000fea0003800000 */
.L_x_10764:
        /* <DEDUP_REMOVED lines=9> */
.L_x_10766:
[----:B------:R-:W-:Y:S01]  /*19cf0*/  IMAD.MOV.U32 R13, RZ, RZ, R4 ;  /* 0x000000ffff0d7224 */ /* 0x000fe200078e0004 */
[----:B------:R-:W-:Y:S01]  /*19d00*/  MOV R12, 0x1 ;  /* 0x00000001000c7802 */ /* 0x000fe20000000f00 */
[----:B------:R-:W-:-:S07]  /*19d10*/  IMAD.MOV.U32 R3, RZ, RZ, R14 ;  /* 0x000000ffff037224 */ /* 0x000fce00078e000e */
[----:B------:R-:W-:Y:S05]  /*19d20*/  WARPSYNC.COLLECTIVE R15, `(.L_x_10767) ;  /* 0x000000000f087348 */ /* 0x000fea0003c00000 */
[----:B------:R0:W1:Y:S02]  /*19d30*/  SHFL.IDX P6, R14, R13, R12, R11 ;  /* 0x0000000c0d0e7389 */ /* 0x00006400000c000b */
[----:B01----:R-:W-:Y:S01]  /*19d40*/  ENDCOLLECTIVE ;  /* 0x000000000000791b */ /* 0x003fe20003800000 */
.L_x_10767:
        /* <DEDUP_REMOVED lines=15> */
.L_x_10768:
[----:B------:R-:W-:Y:S02]  /*19e40*/  @P0 IMAD R6, R5, 0x2, R23 ;  /* 0x0000000205060824 */ /* 0x000fe400078e0217 */
[----:B------:R-:W-:Y:S01]  /*19e50*/  IMAD.MOV.U32 R13, RZ, RZ, R4 ;  /* 0x000000ffff0d7224 */ /* 0x000fe200078e0004 */
[----:B------:R-:W-:Y:S01]  /*19e60*/  MOV R12, 0x2 ;  /* 0x00000002000c7802 */ /* 0x000fe20000000f00 */
[----:B------:R-:W-:-:S07]  /*19e70*/  IMAD.MOV.U32 R3, RZ, RZ, R14 ;  /* 0x000000ffff037224 */ /* 0x000fce00078e000e */
[----:B------:R-:W-:Y:S05]  /*19e80*/  WARPSYNC.COLLECTIVE R15, `(.L_x_10769) ;  /* 0x000000000f087348 */ /* 0x000fea0003c00000 */
[----:B------:R0:W1:Y:S02]  /*19e90*/  SHFL.IDX P6, R14, R13, R12, R11 ;  /* 0x0000000c0d0e7389 */ /* 0x00006400000c000b */
[----:B01----:R-:W-:Y:S01]  /*19ea0*/  ENDCOLLECTIVE ;  /* 0x000000000000791b */ /* 0x003fe20003800000 */
.L_x_10769:
        /* <DEDUP_REMOVED lines=15> */
.L_x_10770:
[----:B------:R-:W-:Y:S02]  /*19fa0*/  @P0 IMAD R6, R5, 0x2, R23 ;  /* 0x0000000205060824 */ /* 0x000fe400078e0217 */
[----:B------:R-:W-:Y:S01]  /*19fb0*/  IMAD.MOV.U32 R13, RZ, RZ, R4 ;  /* 0x000000ffff0d7224 */ /* 0x000fe200078e0004 */
[----:B------:R-:W-:Y:S01]  /*19fc0*/  MOV R12, 0x3 ;  /* 0x00000003000c7802 */ /* 0x000fe20000000f00 */
[----:B------:R-:W-:-:S07]  /*19fd0*/  IMAD.MOV.U32 R3, RZ, RZ, R14 ;  /* 0x000000ffff037224 */ /* 0x000fce00078e000e */
[----:B------:R-:W-:Y:S05]  /*19fe0*/  WARPSYNC.COLLECTIVE R15, `(.L_x_10771) ;  /* 0x000000000f087348 */ /* 0x000fea0003c00000 */
[----:B------:R0:W1:Y:S02]  /*19ff0*/  SHFL.IDX P6, R14, R13, R12, R11 ;  /* 0x0000000c0d0e7389 */ /* 0x00006400000c000b */
[----:B01----:R-:W-:Y:S01]  /*1a000*/  ENDCOLLECTIVE ;  /* 0x000000000000791b */ /* 0x003fe20003800000 */
.L_x_10771:
        /* <DEDUP_REMOVED lines=15> */
.L_x_10772:
[----:B------:R-:W-:Y:S02]  /*1a100*/  @P0 IMAD R6, R5, 0x2, R23 ;  /* 0x0000000205060824 */ /* 0x000fe400078e0217 */
[----:B------:R-:W-:Y:S01]  /*1a110*/  IMAD.MOV.U32 R13, RZ, RZ, R4 ;  /* 0x000000ffff0d7224 */ /* 0x000fe200078e0004 */
[----:B------:R-:W-:Y:S01]  /*1a120*/  MOV R12, 0x4 ;  /* 0x00000004000c7802 */ /* 0x000fe20000000f00 */
[----:B------:R-:W-:-:S07]  /*1a130*/  IMAD.MOV.U32 R3, RZ, RZ, R14 ;  /* 0x000000ffff037224 */ /* 0x000fce00078e000e */
[----:B------:R-:W-:Y:S05]  /*1a140*/  WARPSYNC.COLLECTIVE R15, `(.L_x_10773) ;  /* 0x000000000f087348 */ /* 0x000fea0003c00000 */
[----:B------:R0:W1:Y:S02]  /*1a150*/  SHFL.IDX P6, R14, R13, R12, R11 ;  /* 0x0000000c0d0e7389 */ /* 0x00006400000c000b */
[----:B01----:R-:W-:Y:S01]  /*1a160*/  ENDCOLLECTIVE ;  /* 0x000000000000791b */ /* 0x003fe20003800000 */
.L_x_10773:
        /* <DEDUP_REMOVED lines=15> */
.L_x_10774:
[----:B------:R-:W-:Y:S02]  /*1a260*/  @P0 IMAD R6, R5, 0x2, R23 ;  /* 0x0000000205060824 */ /* 0x000fe400078e0217 */
[----:B------:R-:W-:Y:S01]  /*1a270*/  IMAD.MOV.U32 R13, RZ, RZ, R4 ;  /* 0x000000ffff0d7224 */ /* 0x000fe200078e0004 */
[----:B------:R-:W-:Y:S01]  /*1a280*/  MOV R12, 0x5 ;  /* 0x00000005000c7802 */ /* 0x000fe20000000f00 */
[----:B------:R-:W-:-:S07]  /*1a290*/  IMAD.MOV.U32 R3, RZ, RZ, R14 ;  /* 0x000000ffff037224 */ /* 0x000fce00078e000e */
[----:B------:R-:W-:Y:S05]  /*1a2a0*/  WARPSYNC.COLLECTIVE R15, `(.L_x_10775) ;  /* 0x000000000f087348 */ /* 0x000fea0003c00000 */
[----:B------:R0:W1:Y:S02]  /*1a2b0*/  SHFL.IDX P6, R14, R13, R12, R11 ;  /* 0x0000000c0d0e7389 */ /* 0x00006400000c000b */
[----:B01----:R-:W-:Y:S01]  /*1a2c0*/  ENDCOLLECTIVE ;  /* 0x000000000000791b */ /* 0x003fe20003800000 */
.L_x_10775:
        /* <DEDUP_REMOVED lines=10> */
.L_x_10776:
[----:B------:R-:W-:Y:S01]  /*1a370*/  @!PT LDS RZ, [RZ] ;  /* 0x00000000fffff984 */ /* 0x000fe20000000800 */
[----:B------:R-:W-:Y:S01]  /*1a380*/  @!PT LDS RZ, [RZ] ;  /* 0x00000000fffff984 */ /* 0x000fe20000000800 */
[----:B------:R-:W-:Y:S01]  /*1a390*/  @!PT LDS RZ, [RZ] ;  /* 0x00000000fffff984 */ /* 0x000fe20000000800 */
[----:B------:R0:W-:Y:S01]  /*1a3a0*/  @P0 LDGSTS.E.BYPASS.LTC128B.128 [R6+0x1e400], desc[UR60][R2.64], !P2 ;  /* 0x1e40000002060fae */ /* 0x0001e2000d101d7c */
[----:B------:R-:W-:Y:S01]  /*1a3b0*/  IMAD.MOV.U32 R0, RZ, RZ, R14 ;  /* 0x000000ffff007224 */ /* 0x000fe200078e000e */
[----:B------:R-:W-:Y:S06]  /*1a3c0*/  BRA `(.L_x_10777) ;  /* 0xffffffa000647947 */ /* 0x000fec000383ffff */
.L_x_10631:
        /* <DEDUP_REMOVED lines=9> */
.L_x_10778:
[C---:B------:R-:W-:Y:S01]  /*1a460*/  VIADD R10, R17.reuse, 0x10 ;  /* 0x00000010110a7836 */ /* 0x040fe20000000000 */
[C---:B------:R-:W-:Y:S01]  /*1a470*/  ISETP.GE.AND P0, PT, R17.reuse, R2, PT ;  /* 0x000000021100720c */ /* 0x040fe20003f06270 */
[C---:B------:R-:W-:Y:S02]  /*1a480*/  VIADD R6, R17.reuse, 0x20 ;  /* 0x0000002011067836 */ /* 0x040fe40000000000 */
[----:B------:R-:W-:Y:S01]  /*1a490*/  VIADD R8, R17, 0x30 ;  /* 0x0000003011087836 */ /* 0x000fe20000000000 */
[----:B------:R0:W-:Y:S04]  /*1a4a0*/  STL [R1+0x20], R10 ;  /* 0x0000200a01007387 */ /* 0x0001e80000100800 */
[----:B------:R0:W-:Y:S01]  /*1a4b0*/  STL [R1+0x24], R6 ;  /* 0x0000240601007387 */ /* 0x0001e20000100800 */
[----:B------:R-:W-:-:S03]  /*1a4c0*/  IMAD.MOV.U32 R13, RZ, RZ, R0 ;  /* 0x000000ffff0d7224 */ /* 0x000fc600078e0000 */
[----:B------:R0:W-:Y:S01]  /*1a4d0*/  STL [R1+0x28], R8 ;  /* 0x0000280801007387 */ /* 0x0001e20000100800 */
[----:B------:R-:W-:-:S07]  /*1a4e0*/  IMAD.MOV.U32 R4, RZ, RZ, R14 ;  /* 0x000000ffff047224 */ /* 0x000fce00078e000e */
[----:B0-----:R-:W-:Y:S05]  /*1a4f0*/  WARPSYNC.COLLECTIVE R15, `(.L_x_10779) ;  /* 0x000000000f087348 */ /* 0x001fea0003c00000 */
[----:B------:R1:W2:Y:S02]  /*1a500*/  SHFL.IDX P6, R14, R13, R12, R11 ;  /* 0x0000000c0d0e7389 */ /* 0x0002a400000c000b */
[----:B012---:R-:W-:Y:S01]  /*1a510*/  ENDCOLLECTIVE ;  /* 0x000000000000791b */ /* 0x007fe20003800000 */
.L_x_10779:
[----:B------:R-:W-:Y:S01]  /*1a520*/  IMAD.MOV.U32 R13, RZ, RZ, R3 ;  /* 0x000000ffff0d7224 */ /* 0x000fe200078e0003 */
[----:B------:R-:W-:Y:S01]  /*1a530*/  MOV R12, 0x1 ;  /* 0x00000001000c7802 */ /* 0x000fe20000000f00 */
[----:B------:R-:W-:-:S07]  /*1a540*/  IMAD.MOV.U32 R5, RZ, RZ, R14 ;  /* 0x000000ffff057224 */ /* 0x000fce00078e000e */
[----:B------:R-:W-:Y:S05]  /*1a550*/  WARPSYNC.COLLECTIVE R15, `(.L_x_10780) ;  /* 0x000000000f087348 */ /* 0x000fea0003c00000 */
[----:B------:R0:W1:Y:S02]  /*1a560*/  SHFL.IDX P6, R14, R13, R12, R11 ;  /* 0x0000000c0d0e7389 */ /* 0x00006400000c000b */
[----:B01----:R-:W-:Y:S01]  /*1a570*/  ENDCOLLECTIVE ;  /* 0x000000000000791b */ /* 0x003fe20003800000 */
.L_x_10780:
        /* <DEDUP_REMOVED lines=15> */
.L_x_10781:
[----:B------:R-:W-:Y:S01]  /*1a670*/  IMAD.MOV.U32 R13, RZ, RZ, R3 ;  /* 0x000000ffff0d7224 */ /* 0x000fe200078e0003 */
[----:B------:R-:W-:Y:S01]  /*1a680*/  MOV R12, 0x2 ;  /* 0x00000002000c7802 */ /* 0x000fe20000000f00 */
[----:B------:R-:W-:-:S07]  /*1a690*/  IMAD.MOV.U32 R5, RZ, RZ, R14 ;  /* 0x000000ffff057224 */ /* 0x000fce00078e000e */
[----:B------:R-:W-:Y:S05]  /*1a6a0*/  WARPSYNC.COLLECTIVE R15, `(.L_x_10782) ;  /* 0x000000000f087348 */ /* 0x000fea0003c00000 */
[----:B------:R0:W1:Y:S02]  /*1a6b0*/  SHFL.IDX P6, R14, R13, R12, R11 ;  /* 0x0000000c0d0e7389 */ /* 0x00006400000c000b */
[----:B01----:R-:W-:Y:S01]  /*1a6c0*/  ENDCOLLECTIVE ;  /* 0x000000000000791b */ /* 0x003fe20003800000 */
.L_x_10782:
        /* <DEDUP_REMOVED lines=15> */
.L_x_10783:
[----:B------:R-:W-:Y:S01]  /*1a7c0*/  IMAD.MOV.U32 R13, RZ, RZ, R3 ;  /* 0x000000ffff0d7224 */ /* 0x000fe200078e0003 */
[----:B------:R-:W-:Y:S01]  /*1a7d0*/  MOV R12, 0x3 ;  /* 0x00000003000c7802 */ /* 0x000fe20000000f00 */
[----:B------:R-:W-:-:S07]  /*1a7e0*/  IMAD.MOV.U32 R5, RZ, RZ, R14 ;  /* 0x000000ffff057224 */ /* 0x000fce00078e000e */
[----:B------:R-:W-:Y:S05]  /*1a7f0*/  WARPSYNC.COLLECTIVE R15, `(.L_x_10784) ;  /* 0x000000000f087348 */ /* 0x000fea0003c00000 */
[----:B------:R0:W1:Y:S02]  /*1a800*/  SHFL.IDX P6, R14, R13, R12, R11 ;  /* 0x0000000c0d0e7389 */ /* 0x00006400000c000b */
[----:B01----:R-:W-:Y:S01]  /*1a810*/  ENDCOLLECTIVE ;  /* 0x000000000000791b */ /* 0x003fe20003800000 */
.L_x_10784:
        /* <DEDUP_REMOVED lines=10> */
.L_x_10785:
[----:B------:R-:W-:Y:S01]  /*1a8c0*/  @!PT LDS RZ, [RZ] ;  /* 0x00000000fffff984 */ /* 0x000fe20000000800 */
[----:B------:R-:W-:Y:S01]  /*1a8d0*/  @!PT LDS RZ, [RZ] ;  /* 0x00000000fffff984 */ /* 0x000fe20000000800 */
[----:B------:R-:W-:Y:S01]  /*1a8e0*/  @!PT LDS RZ, [RZ] ;  /* 0x00000000fffff984 */ /* 0x000fe20000000800 */
[----:B------:R0:W-:Y:S01]  /*1a8f0*/  @!P0 LDGSTS.E.BYPASS.LTC128B.128 [R26+0x19400], desc[UR60][R4.64], !P1 ;  /* 0x19400000041a8fae */ /* 0x0001e2000c901d7c */
[----:B------:R-:W-:Y:S01]  /*1a900*/  ISETP.GE.AND P0, PT, R8, R2, PT ;  /* 0x000000020800720c */ /* 0x000fe20003f06270 */
[----:B------:R-:W-:-:S05]  /*1a910*/  VIADD R8, R17, 0x40 ;  /* 0x0000004011087836 */ /* 0x000fca0000000000 */
[----:B------:R1:W-:Y:S01]  /*1a920*/  STL [R1+0x2c], R8 ;  /* 0x00002c0801007387 */ /* 0x0003e20000100800 */
[----:B------:R-:W-:Y:S01]  /*1a930*/  IMAD.MOV.U32 R13, RZ, RZ, R3 ;  /* 0x000000ffff0d7224 */ /* 0x000fe200078e0003 */
[----:B------:R-:W-:Y:S01]  /*1a940*/  MOV R12, 0x4 ;  /* 0x00000004000c7802 */ /* 0x000fe20000000f00 */
[----:B0-----:R-:W-:-:S07]  /*1a950*/  IMAD.MOV.U32 R4, RZ, RZ, R14 ;  /* 0x000000ffff047224 */ /* 0x001fce00078e000e */
[----:B-1----:R-:W-:Y:S05]  /*1a960*/  WARPSYNC.COLLECTIVE R15, `(.L_x_10786) ;  /* 0x000000000f087348 */ /* 0x002fea0003c00000 */
[----:B------:R0:W2:Y:S02]  /*1a970*/  SHFL.IDX P6, R14, R13, R12, R11 ;  /* 0x0000000c0d0e7389 */ /* 0x0000a400000c000b */
[----:B012---:R-:W-:Y:S01]  /*1a980*/  ENDCOLLECTIVE ;  /* 0x000000000000791b */ /* 0x007fe20003800000 */
.L_x_10786:
        /* <DEDUP_REMOVED lines=10> */
.L_x_10787:
        /* <DEDUP_REMOVED lines=13> */
.L_x_10788:
        /* <DEDUP_REMOVED lines=10> */
.L_x_10789:
        /* <DEDUP_REMOVED lines=13> */
.L_x_10790:
        /* <DEDUP_REMOVED lines=10> */
.L_x_10791:
[----:B------:R-:W-:Y:S01]  /*1ad10*/  @!PT LDS RZ, [RZ] ;  /* 0x00000000fffff984 */ /* 0x000fe20000000800 */
[----:B------:R-:W-:Y:S01]  /*1ad20*/  @!PT LDS RZ, [RZ] ;  /* 0x00000000fffff984 */ /* 0x000fe20000000800 */
[----:B------:R-:W-:Y:S01]  /*1ad30*/  @!PT LDS RZ, [RZ] ;  /* 0x00000000fffff984 */ /* 0x000fe20000000800 */
[----:B------:R0:W-:Y:S01]  /*1ad40*/  @!P0 LDGSTS.E.BYPASS.LTC128B.128 [R26+0x1ac00], desc[UR60][R4.64], !P1 ;  /* 0x1ac00000041a8fae */ /* 0x0001e2000c901d7c */
[----:B------:R-:W-:Y:S01]  /*1ad50*/  ISETP.GE.AND P0, PT, R8, R2, PT ;  /* 0x000000020800720c */ /* 0x000fe20003f06270 */
[----:B------:R-:W-:Y:S01]  /*1ad60*/  IMAD.MOV.U32 R13, RZ, RZ, R3 ;  /* 0x000000ffff0d7224 */ /* 0x000fe200078e0003 */
[----:B------:R-:W-:Y:S01]  /*1ad70*/  MOV R12, 0x7 ;  /* 0x00000007000c7802 */ /* 0x000fe20000000f00 */
[----:B0-----:R-:W-:-:S10]  /*1ad80*/  IMAD.MOV.U32 R4, RZ, RZ, R14 ;  /* 0x000000ffff047224 */ /* 0x001fd400078e000e */
[----:B------:R-:W-:Y:S05]  /*1ad90*/  WARPSYNC.COLLECTIVE R15, `(.L_x_10792) ;  /* 0x000000000f087348 */ /* 0x000fea0003c00000 */
[----:B------:R0:W1:Y:S02]  /*1ada0*/  SHFL.IDX P6, R14, R13, R12, R11 ;  /* 0x0000000c0d0e7389 */ /* 0x00006400000c000b */
[----:B01----:R-:W-:Y:S01]  /*1adb0*/  ENDCOLLECTIVE ;  /* 0x000000000000791b */ /* 0x003fe20003800000 */
.L_x_10792:
        /* <DEDUP_REMOVED lines=10> */
.L_x_10793:
[----:B------:R-:W-:Y:S01]  /*1ae60*/  @!PT LDS RZ, [RZ] ;  /* 0x00000000fffff984 */ /* 0x000fe20000000800 */
[----:B------:R-:W-:Y:S01]  /*1ae70*/  @!PT LDS RZ, [RZ] ;  /* 0x00000000fffff984 */ /* 0x000fe20000000800 */
[----:B------:R-:W-:Y:S01]  /*1ae80*/  @!PT LDS RZ, [RZ] ;  /* 0x00000000fffff984 */ /* 0x000fe20000000800 */
[----:B------:R0:W-:Y:S01]  /*1ae90*/  @!P0 LDGSTS.E.BYPASS.LTC128B.128 [R26+0x1b400], desc[UR60][R4.64], !P1 ;  /* 0x1b400000041a8fae */ /* 0x0001e2000c901d7c */
[----:B------:R-:W-:Y:S01]  /*1aea0*/  IMAD.MOV.U32 R0, RZ, RZ, R14 ;  /* 0x000000ffff007224 */ /* 0x000fe200078e000e */
[----:B------:R-:W-:Y:S06]  /*1aeb0*/  BRA `(.L_x_10794) ;  /* 0xffffffa000b87947 */ /* 0x000fec000383ffff */
.L_x_10635:
[----:B------:R-:W2:Y:S04]  /*1aec0*/  LDL.LU R14, [R1+0x18] ;  /* 0x00001800010e7983 */ /* 0x000ea80000300800 */
[----:B------:R-:W3:Y:S04]  /*1aed0*/  LDL.LU R13, [R1+0x20] ;  /* 0x00002000010d7983 */ /* 0x000ee80000300800 */
[----:B------:R-:W4:Y:S04]  /*1aee0*/  LDL.LU R12, [R1+0x24] ;  /* 0x00002400010c7983 */ /* 0x000f280000300800 */
[----:B------:R-:W5:Y:S04]  /*1aef0*/  LDL.LU R11, [R1+0x28] ;  /* 0x00002800010b7983 */ /* 0x000f680000300800 */
[----:B------:R-:W5:Y:S04]  /*1af00*/  LDL.LU R10, [R1+0x2c] ;  /* 0x00002c00010a7983 */ /* 0x000f680000300800 */
[----:B------:R-:W5:Y:S04]  /*1af10*/  LDL.LU R9, [R1+0x30] ;  /* 0x0000300001097983 */ /* 0x000f680000300800 */
[----:B------:R-:W5:Y:S01]  /*1af20*/  LDL.LU R8, [R1+0x38] ;  /* 0x0000380001087983 */ /* 0x000f620000300800 */
[----:B------:R-:W-:Y:S01]  /*1af30*/  LOP3.LUT R22, R22, 0xfffff7ff, RZ, 0xc0, !PT ;  /* 0xfffff7ff16167812 */ /* 0x000fe200078ec0ff */
[----:B------:R-:W-:Y:S01]  /*1af40*/  BSSY B0, `(.L_x_10795) ;  /* 0x0000019000007945 */ /* 0x000fe20003800000 */
[----:B------:R-:W-:Y:S01]  /*1af50*/  MOV R15, 0xffffffff ;  /* 0xffffffff000f7802 */ /* 0x000fe20000000f00 */
[----:B--2---:R-:W-:-:S05]  /*1af60*/  IMAD R5, R14, R6, RZ ;  /* 0x000000060e057224 */ /* 0x004fca00078e02ff */
[-C--:B------:R-:W-:Y:S02]  /*1af70*/  ISETP.GE.AND P0, PT, R17, R5.reuse, PT ;  /* 0x000000051100720c */ /* 0x080fe40003f06270 */
[-C--:B---3--:R-:W-:Y:S01]  /*1af80*/  ISETP.GE.AND P6, PT, R13, R5.reuse, PT ;  /* 0x000000050d00720c */ /* 0x088fe20003fc6270 */
[----:B------:R-:W-:Y:S01]  /*1af90*/  IMAD.MOV.U32 R13, RZ, RZ, R0 ;  /* 0x000000ffff0d7224 */ /* 0x000fe200078e0000 */
[----:B----4-:R-:W-:Y:S01]  /*1afa0*/  ISETP.GE.AND P5, PT, R12, R5, PT ;  /* 0x000000050c00720c */ /* 0x010fe20003fa6270 */
[----:B------:R-:W-:-:S08]  /*1afb0*/  IMAD.MOV.U32 R12, RZ, RZ, RZ ;  /* 0x000000ffff0c7224 */ /* 0x000fd000078e00ff */
[----:B------:R-:W-:Y:S02]  /*1afc0*/  @P0 LOP3.LUT R22, R22, 0x800, RZ, 0xfc, !PT ;  /* 0x0000080016160812 */ /* 0x000fe400078efcff */
[----:B-----5:R-:W-:Y:S01]  /*1afd0*/  ISETP.GE.AND P0, PT, R11, R5, PT ;  /* 0x000000050b00720c */ /* 0x020fe20003f06270 */
[----:B------:R-:W-:Y:S01]  /*1afe0*/  IMAD.MOV.U32 R11, RZ, RZ, 0x181f ;  /* 0x0000181fff0b7424 */ /* 0x000fe200078e00ff */
[----:B------:R-:W-:-:S04]  /*1aff0*/  LOP3.LUT R22, R22, 0xfffffbff, RZ, 0xc0, !PT ;  /* 0xfffffbff16167812 */ /* 0x000fc800078ec0ff */
[----:B------:R-:W-:Y:S02]  /*1b000*/  @P6 LOP3.LUT R22, R22, 0x400, RZ, 0xfc, !PT ;  /* 0x0000040016166812 */ /* 0x000fe400078efcff */
[----:B------:R-:W-:Y:S02]  /*1b010*/  ISETP.GE.AND P6, PT, R10, R5, PT ;  /* 0x000000050a00720c */ /* 0x000fe40003fc6270 */
[----:B------:R-:W-:-:S04]  /*1b020*/  LOP3.LUT R22, R22, 0xfffffdff, RZ, 0xc0, !PT ;  /* 0xfffffdff16167812 */ /* 0x000fc800078ec0ff */
[----:B------:R-:W-:Y:S02]  /*1b030*/  @P5 LOP3.LUT R22, R22, 0x200, RZ, 0xfc, !PT ;  /* 0x0000020016165812 */ /* 0x000fe400078efcff */
[----:B------:R-:W-:Y:S02]  /*1b040*/  ISETP.GE.AND P5, PT, R9, R5, PT ;  /* 0x000000050900720c */ /* 0x000fe40003fa6270 */
[----:B------:R-:W-:-:S04]  /*1b050*/  LOP3.LUT R22, R22, 0xfffffeff, RZ, 0xc0, !PT ;  /* 0xfffffeff16167812 */ /* 0x000fc800078ec0ff */
[----:B------:R-:W-:Y:S02]  /*1b060*/  @P0 LOP3.LUT R22, R22, 0x100, RZ, 0xfc, !PT ;  /* 0x0000010016160812 */ /* 0x000fe400078efcff */
[----:B------:R-:W-:Y:S02]  /*1b070*/  ISETP.GE.AND P0, PT, R8, R5, PT ;  /* 0x000000050800720c */ /* 0x000fe40003f06270 */
[----:B------:R-:W-:-:S04]  /*1b080*/  LOP3.LUT R22, R22, 0xffffff7f, RZ, 0xc0, !PT ;  /* 0xffffff7f16167812 */ /* 0x000fc800078ec0ff */
[----:B------:R-:W-:-:S07]  /*1b090*/  @P6 LOP3.LUT R22, R22, 0x80, RZ, 0xfc, !PT ;  /* 0x0000008016166812 */ /* 0x000fce00078efcff */
[----:B------:R-:W-:Y:S05]  /*1b0a0*/  WARPSYNC.COLLECTIVE R15, `(.L_x_10796) ;  /* 0x000000000f087348 */ /* 0x000fea0003c00000 */
[----:B------:R0:W1:Y:S02]  /*1b0b0*/  SHFL.IDX P6, R14, R13, R12, R11 ;  /* 0x0000000c0d0e7389 */ /* 0x00006400000c000b */
[----:B01----:R-:W-:Y:S01]  /*1b0c0*/  ENDCOLLECTIVE ;  /* 0x000000000000791b */ /* 0x003fe20003800000 */
.L_x_10796:
[----:B------:R-:W-:Y:S05]  /*1b0d0*/  BSYNC B0 ;  /* 0x0000000000007941 */ /* 0x000fea0003800000 */
.L_x_10795:
        /* <DEDUP_REMOVED lines=11> */
.L_x_10797:
[----:B------:R-:W-:-:S04]  /*1b190*/  LOP3.LUT R22, R22, 0xffffdfff, RZ, 0xc0, !PT ;  /* 0xffffdfff16167812 */ /* 0x000fc800078ec0ff */
[----:B------:R-:W-:-:S04]  /*1b1a0*/  @P0 LOP3.LUT R22, R22, 0x2000, RZ, 0xfc, !PT ;  /* 0x0000200016160812 */ /* 0x000fc800078efcff */
[----:B------:R-:W-:Y:S01]  /*1b1b0*/  LOP3.LUT P0, RZ, R22, 0x800, RZ, 0xc0, !PT ;  /* 0x0000080016ff7812 */ /* 0x000fe2000780c0ff */
[----:B------:R-:W-:Y:S02]  /*1b1c0*/  IMAD.MOV.U32 R13, RZ, RZ, R0 ;  /* 0x000000ffff0d7224 */ /* 0x000fe400078e0000 */
[----:B------:R-:W-:Y:S02]  /*1b1d0*/  IMAD.MOV.U32 R12, RZ, RZ, 0x1 ;  /* 0x00000001ff0c7424 */ /* 0x000fe400078e00ff */
[----:B------:R-:W-:-:S08]  /*1b1e0*/  IMAD.MOV.U32 R3, RZ, RZ, R14 ;  /* 0x000000ffff037224 */ /* 0x000fd000078e000e */
[----:B------:R-:W-:-:S04]  /*1b1f0*/  @!P0 LEA R3, P6, R7, R3, 0x1 ;  /* 0x0000000307038211 */ /* 0x000fc800078c08ff */
[----:B------:R-:W-:-:S04]  /*1b200*/  @!P0 IADD3.X R2, RZ, R2, RZ, P6, !PT ;  /* 0x00000002ff028210 */ /* 0x000fc800037fe4ff */
[----:B------:R-:W-:-:S07]  /*1b210*/  @!P0 LOP3.LUT R3, R3, R2, RZ, 0x3c, !PT ;  /* 0x0000000203038212 */ /* 0x000fce00078e3cff */
[----:B------:R-:W-:Y:S05]  /*1b220*/  WARPSYNC.COLLECTIVE R15, `(.L_x_10798) ;  /* 0x000000000f087348 */ /* 0x000fea0003c00000 */
[----:B------:R0:W1:Y:S02]  /*1b230*/  SHFL.IDX P6, R14, R13, R12, R11 ;  /* 0x0000000c0d0e7389 */ /* 0x00006400000c000b */
[----:B01----:R-:W-:Y:S01]  /*1b240*/  ENDCOLLECTIVE ;  /* 0x000000000000791b */ /* 0x003fe20003800000 */
.L_x_10798:
[----:B------:R-:W-:-:S04]  /*1b250*/  @!P0 LOP3.LUT R2, R3, R2, RZ, 0x3c, !PT ;  /* 0x0000000203028212 */ /* 0x000fc800078e3cff */
[----:B------:R-:W-:-:S05]  /*1b260*/  @!P0 LOP3.LUT R3, R3, R2, RZ, 0x3c, !PT ;  /* 0x0000000203038212 */ /* 0x000fca00078e3cff */
        /* <DEDUP_REMOVED lines=13> */
.L_x_10799:
[----:B------:R-:W-:Y:S01]  /*1b340*/  MOV R13, R0 ;  /* 0x00000000000d7202 */ /* 0x000fe20000000f00 */
[----:B------:R-:W-:Y:S02]  /*1b350*/  IMAD.MOV.U32 R12, RZ, RZ, 0x2 ;  /* 0x00000002ff0c7424 */ /* 0x000fe400078e00ff */
[----:B------:R-:W-:-:S05]  /*1b360*/  IMAD.MOV.U32 R2, RZ, RZ, R14 ;  /* 0x000000ffff027224 */ /* 0x000fca00078e000e */
[----:B------:R-:W-:-:S05]  /*1b370*/  @!P5 LEA R2, P6, R7, R2, 0x1 ;  /* 0x000000020702d211 */ /* 0x000fca00078c08ff */
[----:B------:R-:W-:-:S05]  /*1b380*/  @!P5 IMAD.X R3, RZ, RZ, R6, P6 ;  /* 0x000000ffff03d224 */ /* 0x000fca00030e0606 */
[----:B------:R-:W-:Y:S01]  /*1b390*/  @!PT LDS RZ, [RZ] ;  /* 0x00000000fffff984 */ /* 0x000fe20000000800 */
[----:B------:R-:W-:Y:S01]  /*1b3a0*/  @!PT LDS RZ, [RZ] ;  /* 0x00000000fffff984 */ /* 0x000fe20000000800 */
[----:B------:R-:W-:Y:S01]  /*1b3b0*/  @!PT LDS RZ, [RZ] ;  /* 0x00000000fffff984 */ /* 0x000fe20000000800 */
[----:B------:R0:W-:Y:S03]  /*1b3c0*/  @!P5 LDGSTS.E.BYPASS.LTC128B.128 [R26+0x22c00], desc[UR60][R2.64], !P4 ;  /* 0x22c00000021adfae */ /* 0x0001e6000e101d7c */
[----:B0-----:R-:W-:Y:S05]  /*1b3d0*/  WARPSYNC.COLLECTIVE R15, `(.L_x_10800) ;  /* 0x000000000f087348 */ /* 0x001fea0003c00000 */
[----:B------:R1:W2:Y:S02]  /*1b3e0*/  SHFL.IDX P6, R14, R13, R12, R11 ;  /* 0x0000000c0d0e7389 */ /* 0x0002a400000c000b */
[----:B012---:R-:W-:Y:S01]  /*1b3f0*/  ENDCOLLECTIVE ;  /* 0x000000000000791b */ /* 0x007fe20003800000 */
.L_x_10800:
[----:B------:R-:W-:Y:S01]  /*1b400*/  @!PT LDS RZ, [RZ] ;  /* 0x00000000fffff984 */ /* 0x000fe20000000800 */
[----:B------:R-:W-:Y:S01]  /*1b410*/  @!PT LDS RZ, [RZ] ;  /* 0x00000000fffff984 */ /* 0x000fe20000000800 */
[----:B------:R-:W-:Y:S01]  /*1b420*/  @!PT LDS RZ, [RZ] ;  /* 0x00000000fffff984 */ /* 0x000fe20000000800 */
[----:B------:R0:W-:Y:S04]  /*1b430*/  @!P5 LDGSTS.E.BYPASS.LTC128B.128 [R26+0x26c00], desc[UR60][R2.64+0x80], !P3 ;  /* 0x26c00080021adfae */ /* 0x0001e8000d901d7c */
[----:B------:R0:W-:Y:S04]  /*1b440*/  @!P5 LDGSTS.E.BYPASS.LTC128B.128 [R26+0x2ac00], desc[UR60][R2.64+0x100], !P2 ;  /* 0x2ac00100021adfae */ /* 0x0001e8000d101d7c */
[----:B------:R0:W-:Y:S01]  /*1b450*/  @!P5 LDGSTS.E.BYPASS.LTC128B.128 [R26+0x2ec00], desc[UR60][R2.64+0x180], !P1 ;  /* 0x2ec00180021adfae */ /* 0x0001e2000c901d7c */
[----:B------:R-:W-:Y:S01]  /*1b460*/  LOP3.LUT P5, RZ, R22, 0x100, RZ, 0xc0, !PT ;  /* 0x0000010016ff7812 */ /* 0x000fe200078ac0ff */
[----:B------:R-:W-:-:S02]  /*1b470*/  IMAD.MOV.U32 R13, RZ, RZ, R4 ;  /* 0x000000ffff0d7224 */ /* 0x000fc400078e0004 */
[----:B------:R-:W-:-:S10]  /*1b480*/  IMAD.MOV.U32 R6, RZ, RZ, R14 ;  /* 0x000000ffff067224 */ /* 0x000fd400078e000e */
[----:B0-----:R-:W-:Y:S05]  /*1b490*/  WARPSYNC.COLLECTIVE R15, `(.L_x_10801) ;  /* 0x000000000f087348 */ /* 0x001fea0003c00000 */
[----:B------:R1:W2:Y:S02]  /*1b4a0*/  SHFL.IDX P6, R14, R13, R12, R11 ;  /* 0x0000000c0d0e7389 */ /* 0x0002a400000c000b */
[----:B012---:R-:W-:Y:S01]  /*1b4b0*/  ENDCOLLECTIVE ;  /* 0x000000000000791b */ /* 0x007fe20003800000 */
.L_x_10801:
[----:B------:R-:W-:Y:S01]  /*1b4c0*/  IMAD.MOV.U32 R13, RZ, RZ, R0 ;  /* 0x000000ffff0d7224 */ /* 0x000fe200078e0000 */
[----:B------:R-:W-:Y:S01]  /*1b4d0*/  MOV R12, 0x3 ;  /* 0x00000003000c7802 */ /* 0x000fe20000000f00 */
        /* <DEDUP_REMOVED lines=10> */
.L_x_10802:
        /* <DEDUP_REMOVED lines=12> */
.L_x_10803:
[----:B------:R-:W-:Y:S02]  /*1b640*/  IMAD.MOV.U32 R13, RZ, RZ, R0 ;  /* 0x000000ffff0d7224 */ /* 0x000fe400078e0000 */
        /* <DEDUP_REMOVED lines=11> */
.L_x_10804:
[----:B------:R-:W-:Y:S01]  /*1b700*/  @!PT LDS RZ, [RZ] ;  /* 0x00000000fffff984 */ /* 0x000fe20000000800 */
[----:B------:R-:W-:Y:S01]  /*1b710*/  @!PT LDS RZ, [RZ] ;  /* 0x00000000fffff984 */ /* 0x000fe20000000800 */
[----:B------:R-:W-:Y:S01]  /*1b720*/  @!PT LDS RZ, [RZ] ;  /* 0x00000000fffff984 */ /* 0x000fe20000000800 */
[----:B------:R0:W-:Y:S04]  /*1b730*/  @!P5 LDGSTS.E.BYPASS.LTC128B.128 [R26+0x27c00], desc[UR60][R2.64+0x80], !P3 ;  /* 0x27c00080021adfae */ /* 0x0001e8000d901d7c */
[----:B------:R0:W-:Y:S04]  /*1b740*/  @!P5 LDGSTS.E.BYPASS.LTC128B.128 [R26+0x2bc00], desc[UR60][R2.64+0x100], !P2 ;  /* 0x2bc00100021adfae */ /* 0x0001e8000d101d7c */
[----:B------:R0:W-:Y:S01]  /*1b750*/  @!P5 LDGSTS.E.BYPASS.LTC128B.128 [R26+0x2fc00], desc[UR60][R2.64+0x180], !P1 ;  /* 0x2fc00180021adfae */ /* 0x0001e2000c901d7c */
[----:B------:R-:W-:Y:S01]  /*1b760*/  LOP3.LUT P5, RZ, R22, 0x4000, RZ, 0xc0, !PT ;  /* 0x0000400016ff7812 */ /* 0x000fe200078ac0ff */
[----:B------:R-:W-:Y:S01]  /*1b770*/  IMAD.MOV.U32 R13, RZ, RZ, R4 ;  /* 0x000000ffff0d7224 */ /* 0x000fe200078e0004 */
[----:B------:R-:W-:-:S11]  /*1b780*/  MOV R6, R14 ;  /* 0x0000000e00067202 */ /* 0x000fd60000000f00 */
[----:B0-----:R-:W-:Y:S05]  /*1b790*/  WARPSYNC.COLLECTIVE R15, `(.L_x_10805) ;  /* 0x000000000f087348 */ /* 0x001fea0003c00000 */
[----:B------:R1:W2:Y:S02]  /*1b7a0*/  SHFL.IDX P6, R14, R13, R12, R11 ;  /* 0x0000000c0d0e7389 */ /* 0x0002a400000c000b */
[----:B012---:R-:W-:Y:S01]  /*1b7b0*/  ENDCOLLECTIVE ;  /* 0x000000000000791b */ /* 0x007fe20003800000 */
.L_x_10805:
        /* <DEDUP_REMOVED lines=12> */
.L_x_10806:
[----:B------:R-:W-:Y:S01]  /*1b880*/  @!PT LDS RZ, [RZ] ;  /* 0x00000000fffff984 */ /* 0x000fe20000000800 */
[----:B------:R-:W-:Y:S01]  /*1b890*/  @!PT LDS RZ, [RZ] ;  /* 0x00000000fffff984 */ /* 0x000fe20000000800 */
[----:B------:R-:W-:Y:S01]  /*1b8a0*/  @!PT LDS RZ, [RZ] ;  /* 0x00000000fffff984 */ /* 0x000fe20000000800 */
[----:B------:R0:W-:Y:S04]  /*1b8b0*/  @!P0 LDGSTS.E.BYPASS.LTC128B.128 [R26+0x28400], desc[UR60][R2.64+0x80], !P3 ;  /* 0x28400080021a8fae */ /* 0x0001e8000d901d7c */
[----:B------:R0:W-:Y:S04]  /*1b8c0*/  @!P0 LDGSTS.E.BYPASS.LTC128B.128 [R26+0x2c400], desc[UR60][R2.64+0x100], !P2 ;  /* 0x2c400100021a8fae */ /* 0x0001e8000d101d7c */
[----:B------:R0:W-:Y:S01]  /*1b8d0*/  @!P0 LDGSTS.E.BYPASS.LTC128B.128 [R26+0x30400], desc[UR60][R2.64+0x180], !P1 ;  /* 0x30400180021a8fae */ /* 0x0001e2000c901d7c */
[----:B------:R-:W-:Y:S02]  /*1b8e0*/  LOP3.LUT P0, RZ, R22, 0x2000, RZ, 0xc0, !PT ;  /* 0x0000200016ff7812 */ /* 0x000fe4000780c0ff */
[----:B------:R-:W-:Y:S01]  /*1b8f0*/  MOV R13, R4 ;  /* 0x00000004000d7202 */ /* 0x000fe20000000f00 */
[----:B------:R-:W-:-:S10]  /*1b900*/  IMAD.MOV.U32 R6, RZ, RZ, R14 ;  /* 0x000000ffff067224 */ /* 0x000fd400078e000e */
[----:B0-----:R-:W-:Y:S05]  /*1b910*/  WARPSYNC.COLLECTIVE R15, `(.L_x_10807) ;  /* 0x000000000f087348 */ /* 0x001fea0003c00000 */
[----:B------:R1:W2:Y:S02]  /*1b920*/  SHFL.IDX P6, R14, R13, R12, R11 ;  /* 0x0000000c0d0e7389 */ /* 0x0002a400000c000b */
[----:B012---:R-:W-:Y:S01]  /*1b930*/  ENDCOLLECTIVE ;  /* 0x000000000000791b */ /* 0x007fe20003800000 */
.L_x_10807:
        /* <DEDUP_REMOVED lines=12> */
.L_x_10808:
[----:B------:R-:W-:Y:S01]  /*1ba00*/  @!PT LDS RZ, [RZ] ;  /* 0x00000000fffff984 */ /* 0x000fe20000000800 */
[----:B------:R-:W-:Y:S01]  /*1ba10*/  @!PT LDS RZ, [RZ] ;  /* 0x00000000fffff984 */ /* 0x000fe20000000800 */
[----:B------:R-:W-:Y:S01]  /*1ba20*/  @!PT LDS RZ, [RZ] ;  /* 0x00000000fffff984 */ /* 0x000fe20000000800 */
[----:B------:R0:W-:Y:S04]  /*1ba30*/  @!P5 LDGSTS.E.BYPASS.LTC128B.128 [R26+0x28c00], desc[UR60][R2.64+0x80], !P3 ;  /* 0x28c00080021adfae */ /* 0x0001e8000d901d7c */
[----:B------:R0:W-:Y:S04]  /*1ba40*/  @!P5 LDGSTS.E.BYPASS.LTC128B.128 [R26+0x2cc00], desc[UR60][R2.64+0x100], !P2 ;  /* 0x2cc00100021adfae */ /* 0x0001e8000d101d7c */
[----:B------:R0:W-:Y:S01]  /*1ba50*/  @!P5 LDGSTS.E.BYPASS.LTC128B.128 [R26+0x30c00], desc[UR60][R2.64+0x180], !P1 ;  /* 0x30c00180021adfae */ /* 0x0001e2000c901d7c */
[----:B------:R-:W-:Y:S02]  /*1ba60*/  IMAD.MOV.U32 R13, RZ, RZ, R4 ;  /* 0x000000ffff0d7224 */ /* 0x000fe400078e0004 */
[----:B------:R-:W-:-:S07]  /*1ba70*/  IMAD.MOV.U32 R6, RZ, RZ, R14 ;  /* 0x000000ffff067224 */ /* 0x000fce00078e000e */
[----:B0-----:R-:W-:Y:S05]  /*1ba80*/  WARPSYNC.COLLECTIVE R15, `(.L_x_10809) ;  /* 0x000000000f087348 */ /* 0x001fea0003c00000 */
[----:B------:R1:W2:Y:S02]  /*1ba90*/  SHFL.IDX P6, R14, R13, R12, R11 ;  /* 0x0000000c0d0e7389 */ /* 0x0002a400000c000b */
[----:B012---:R-:W-:Y:S01]  /*1baa0*/  ENDCOLLECTIVE ;  /* 0x000000000000791b */ /* 0x007fe20003800000 */
.L_x_10809:
[----:B------:R-:W-:Y:S02]  /*1bab0*/  IMAD.MOV.U32 R13, RZ, RZ, R0 ;  /* 0x000000ffff0d7224 */ /* 0x000fe400078e0000 */
[----:B------:R-:W-:Y:S01]  /*1bac0*/  IMAD.MOV.U32 R12, RZ, RZ, 0x7 ;  /* 0x00000007ff0c7424 */ /* 0x000fe200078e00ff */
[----:B------:R-:W-:-:S07]  /*1bad0*/  MOV R2, R14 ;  /* 0x0000000e00027202 */ /* 0x000fce0000000f00 */
[----:B------:R-:W-:Y:S05]  /*1bae0*/  WARPSYNC.COLLECTIVE R15, `(.L_x_10810) ;  /* 0x000000000f087348 */ /* 0x000fea0003c00000 */
[----:B------:R0:W1:Y:S02]  /*1baf0*/  SHFL.IDX P6, R14, R13, R12, R11 ;  /* 0x0000000c0d0e7389 */ /* 0x00006400000c000b */
[----:B01----:R-:W-:Y:S01]  /*1bb00*/  ENDCOLLECTIVE ;  /* 0x000000000000791b */ /* 0x003fe20003800000 */
.L_x_10810:
        /* <DEDUP_REMOVED lines=14> */
.L_x_10811:
[----:B------:R-:W-:Y:S01]  /*1bbf0*/  IMAD.MOV.U32 R2, RZ, RZ, R14 ;  /* 0x000000ffff027224 */ /* 0x000fe200078e000e */
[----:B------:R-:W-:Y:S06]  /*1bc00*/  BRA `(.L_x_10812) ;  /* 0xffffffa000207947 */ /* 0x000fec000383ffff */
.L_x_10640:
[----:B0-----:R0:W1:Y:S02]  /*1bc10*/  SYNCS.PHASECHK.TRANS64.TRYWAIT P0, [R23+URZ+0x32420], R0 ;  /* 0x03242000170075a7 */ /* 0x001064000800017f */
[----:B-1----:R-:W-:Y:S05]  /*1bc20*/  @!P0 NANOSLEEP.SYNCS 0x989680 ;  /* 0x009896800000895d */ /* 0x002fea0003900000 */
[----:B------:R-:W1:Y:S02]  /*1bc30*/  @!P0 SYNCS.PHASECHK.TRANS64 P0, [R23+URZ+0x32420], R0 ;  /* 0x03242000170085a7 */ /* 0x000e64000800007f */
[----:B-1----:R-:W-:Y:S05]  /*1bc40*/  @!P0 BRA `(.L_x_10640) ;  /* 0xfffffffc00f08947 */ /* 0x002fea000383ffff */
[----:B------:R-:W-:Y:S05]  /*1bc50*/  BRA `(.L_x_10813) ;  /* 0xffffffa000947947 */ /* 0x000fea000383ffff */
.L_x_10643:
[----:B0-----:R0:W1:Y:S02]  /*1bc60*/  SYNCS.PHASECHK.TRANS64.TRYWAIT P0, [R30+URZ+0x32460], R3 ;  /* 0x032460031e0075a7 */ /* 0x001064000800017f */
[----:B-1----:R-:W-:Y:S05]  /*1bc70*/  @!P0 NANOSLEEP.SYNCS 0x989680 ;  /* 0x009896800000895d */ /* 0x002fea0003900000 */
[----:B------:R-:W1:Y:S02]  /*1bc80*/  @!P0 SYNCS.PHASECHK.TRANS64 P0, [R30+URZ+0x32460], R3 ;  /* 0x032460031e0085a7 */ /* 0x000e64000800007f */
[----:B-1----:R-:W-:Y:S05]  /*1bc90*/  @!P0 BRA `(.L_x_10643) ;  /* 0xfffffffc00f08947 */ /* 0x002fea000383ffff */
[----:B------:R-:W-:Y:S05]  /*1bca0*/  BRA `(.L_x_10814) ;  /* 0xffffffa000bc7947 */ /* 0x000fea000383ffff */
.L_x_10644:
        /* <DEDUP_REMOVED lines=8> */
.L_x_10816:
[----:B------:R-:W-:Y:S05]  /*1bd30*/  BSYNC B0 ;  /* 0x0000000000007941 */ /* 0x000fea0003800000 */
.L_x_10815:
        /* <DEDUP_REMOVED lines=12> */
.L_x_10817:
        /* <DEDUP_REMOVED lines=8> */
.L_x_10818:
[----:B------:R-:W-:-:S05]  /*1be80*/  LOP3.LUT R8, R8, 0x38, RZ, 0xc0, !PT ;  /* 0x0000003808087812 */ /* 0x000fca00078ec0ff */
[----:B------:R-:W-:-:S05]  /*1be90*/  IMAD.SHL.U32 R0, R8, 0x2, RZ ;  /* 0x0000000208007824 */ /* 0x000fca00078e00ff */
[----:B------:R-:W-:Y:S01]  /*1bea0*/  IADD3 R2, P0, R2, R0, RZ ;  /* 0x0000000002027210 */ /* 0x000fe20007f1e0ff */
[----:B------:R-:W-:-:S04]  /*1beb0*/  IMAD.MOV.U32 R13, RZ, RZ, R5 ;  /* 0x000000ffff0d7224 */ /* 0x000fc800078e0005 */
        /* <DEDUP_REMOVED lines=16> */
.L_x_10819:
[----:B------:R-:W-:Y:S02]  /*1bfc0*/  IMAD.MOV.U32 R13, RZ, RZ, R6 ;  /* 0x000000ffff0d7224 */ /* 0x000fe400078e0006 */
[----:B------:R-:W-:Y:S01]  /*1bfd0*/  IMAD.MOV.U32 R12, RZ, RZ, 0x2 ;  /* 0x00000002ff0c7424 */ /* 0x000fe200078e00ff */
[----:B------:R-:W-:-:S13]  /*1bfe0*/  IADD3 R2, P3, R14, R0, RZ ;  /* 0x000000000e027210 */ /* 0x000fda0007f7e0ff */
[----:B------:R-:W-:Y:S05]  /*1bff0*/  WARPSYNC.COLLECTIVE R15, `(.L_x_10820) ;  /* 0x000000000f087348 */ /* 0x000fea0003c00000 */
[----:B------:R0:W1:Y:S02]  /*1c000*/  SHFL.IDX P6, R14, R13, R12, R11 ;  /* 0x0000000c0d0e7389 */ /* 0x00006400000c000b */
[----:B01----:R-:W-:Y:S01]  /*1c010*/  ENDCOLLECTIVE ;  /* 0x000000000000791b */ /* 0x003fe20003800000 */
.L_x_10820:
        /* <DEDUP_REMOVED lines=17> */
.L_x_10821:
[----:B------:R-:W-:Y:S02]  /*1c130*/  IMAD.MOV.U32 R13, RZ, RZ, R6 ;  /* 0x000000ffff0d7224 */ /* 0x000fe400078e0006 */
[----:B------:R-:W-:Y:S01]  /*1c140*/  IMAD.MOV.U32 R12, RZ, RZ, 0x3 ;  /* 0x00000003ff0c7424 */ /* 0x000fe200078e00ff */
[----:B------:R-:W-:-:S13]  /*1c150*/  IADD3 R2, P3, R14, R0, RZ ;  /* 0x000000000e027210 */ /* 0x000fda0007f7e0ff */
[----:B------:R-:W-:Y:S05]  /*1c160*/  WARPSYNC.COLLECTIVE R15, `(.L_x_10822) ;  /* 0x000000000f087348 */ /* 0x000fea0003c00000 */
[----:B------:R0:W1:Y:S02]  /*1c170*/  SHFL.IDX P6, R14, R13, R12, R11 ;  /* 0x0000000c0d0e7389 */ /* 0x00006400000c000b */
[----:B01----:R-:W-:Y:S01]  /*1c180*/  ENDCOLLECTIVE ;  /* 0x000000000000791b */ /* 0x003fe20003800000 */
.L_x_10822:
        /* <DEDUP_REMOVED lines=17> */
.L_x_10823:
[----:B------:R-:W-:Y:S02]  /*1c2a0*/  IMAD.MOV.U32 R13, RZ, RZ, R6 ;  /* 0x000000ffff0d7224 */ /* 0x000fe400078e0006 */
[----:B------:R-:W-:Y:S01]  /*1c2b0*/  IMAD.MOV.U32 R12, RZ, RZ, 0x4 ;  /* 0x00000004ff0c7424 */ /* 0x000fe200078e00ff */
[----:B------:R-:W-:-:S13]  /*1c2c0*/  IADD3 R2, P3, R14, R0, RZ ;  /* 0x000000000e027210 */ /* 0x000fda0007f7e0ff */
[----:B------:R-:W-:Y:S05]  /*1c2d0*/  WARPSYNC.COLLECTIVE R15, `(.L_x_10824) ;  /* 0x000000000f087348 */ /* 0x000fea0003c00000 */
[----:B------:R0:W1:Y:S02]  /*1c2e0*/  SHFL.IDX P6, R14, R13, R12, R11 ;  /* 0x0000000c0d0e7389 */ /* 0x00006400000c000b */
[----:B01----:R-:W-:Y:S01]  /*1c2f0*/  ENDCOLLECTIVE ;  /* 0x000000000000791b */ /* 0x003fe20003800000 */
.L_x_10824:
        /* <DEDUP_REMOVED lines=17> */
.L_x_10825:
[----:B------:R-:W-:Y:S01]  /*1c410*/  IMAD.MOV.U32 R13, RZ, RZ, R6 ;  /* 0x000000ffff0d7224 */ /* 0x000fe200078e0006 */
[----:B------:R-:W-:Y:S02]  /*1c420*/  MOV R12, 0x5 ;  /* 0x00000005000c7802 */ /* 0x000fe40000000f00 */
[----:B------:R-:W-:-:S13]  /*1c430*/  IADD3 R2, P3, R14, R0, RZ ;  /* 0x000000000e027210 */ /* 0x000fda0007f7e0ff */
[----:B------:R-:W-:Y:S05]  /*1c440*/  WARPSYNC.COLLECTIVE R15, `(.L_x_10826) ;  /* 0x000000000f087348 */ /* 0x000fea0003c00000 */
[----:B------:R0:W1:Y:S02]  /*1c450*/  SHFL.IDX P6, R14, R13, R12, R11 ;  /* 0x0000000c0d0e7389 */ /* 0x00006400000c000b */
[----:B01----:R-:W-:Y:S01]  /*1c460*/  ENDCOLLECTIVE ;  /* 0x000000000000791b */ /* 0x003fe20003800000 */
.L_x_10826:
        /* <DEDUP_REMOVED lines=12> */
.L_x_10827:
        /* <DEDUP_REMOVED lines=9> */
.L_x_10651:
[----:B0-----:R0:W1:Y:S02]  /*1c5c0*/  SYNCS.PHASECHK.TRANS64.TRYWAIT P0, [R4+URZ+0x32440], R21 ;  /* 0x03244015040075a7 */ /* 0x001064000800017f */
[----:B-1----:R-:W-:Y:S05]  /*1c5d0*/  @!P0 NANOSLEEP.SYNCS 0x989680 ;  /* 0x009896800000895d */ /* 0x002fea0003900000 */
[----:B------:R-:W1:Y:S02]  /*1c5e0*/  @!P0 SYNCS.PHASECHK.TRANS64 P0, [R4+URZ+0x32440], R21 ;  /* 0x03244015040085a7 */ /* 0x000e64000800007f */
[----:B-1----:R-:W-:Y:S05]  /*1c5f0*/  @!P0 BRA `(.L_x_10651) ;  /* 0xfffffffc00f08947 */ /* 0x002fea000383ffff */
[----:B------:R-:W-:Y:S05]  /*1c600*/  BRA `(.L_x_10829) ;  /* 0xffffffa4003c7947 */ /* 0x000fea000383ffff */
.L_x_10652:
        /* <DEDUP_REMOVED lines=8> */
.L_x_10831:
[----:B------:R-:W-:Y:S05]  /*1c690*/  BSYNC B1 ;  /* 0x0000000000017941 */ /* 0x000fea0003800000 */
.L_x_10830:
        /* <DEDUP_REMOVED lines=9> */
.L_x_10832:
[----:B------:R-:W-:Y:S02]  /*1c730*/  IMAD.MOV.U32 R13, RZ, RZ, R9 ;  /* 0x000000ffff0d7224 */ /* 0x000fe400078e0009 */
[----:B------:R-:W-:Y:S02]  /*1c740*/  IMAD.MOV.U32 R12, RZ, RZ, 0x1 ;  /* 0x00000001ff0c7424 */ /* 0x000fe400078e00ff */
[----:B------:R-:W-:-:S07]  /*1c750*/  IMAD.MOV.U32 R2, RZ, RZ, R14 ;  /* 0x000000ffff027224 */ /* 0x000fce00078e000e */
[----:B------:R-:W-:Y:S05]  /*1c760*/  WARPSYNC.COLLECTIVE R15, `(.L_x_10833) ;  /* 0x000000000f087348 */ /* 0x000fea0003c00000 */
[----:B------:R0:W1:Y:S02]  /*1c770*/  SHFL.IDX P6, R14, R13, R12, R11 ;  /* 0x0000000c0d0e7389 */ /* 0x00006400000c000b */
[----:B01----:R-:W-:Y:S01]  /*1c780*/  ENDCOLLECTIVE ;  /* 0x000000000000791b */ /* 0x003fe20003800000 */
.L_x_10833:
        /* <DEDUP_REMOVED lines=11> */
.L_x_10834:
[----:B------:R-:W-:Y:S01]  /*1c840*/  MOV R13, R9 ;  /* 0x00000009000d7202 */ /* 0x000fe20000000f00 */
[----:B------:R-:W-:Y:S02]  /*1c850*/  IMAD.MOV.U32 R12, RZ, RZ, 0x2 ;  /* 0x00000002ff0c7424 */ /* 0x000fe400078e00ff */
[----:B------:R-:W-:-:S07]  /*1c860*/  IMAD.MOV.U32 R2, RZ, RZ, R14 ;  /* 0x000000ffff027224 */ /* 0x000fce00078e000e */
[----:B------:R-:W-:Y:S05]  /*1c870*/  WARPSYNC.COLLECTIVE R15, `(.L_x_10835) ;  /* 0x000000000f087348 */ /* 0x000fea0003c00000 */
[----:B------:R0:W1:Y:S02]  /*1c880*/  SHFL.IDX P6, R14, R13, R12, R11 ;  /* 0x0000000c0d0e7389 */ /* 0x00006400000c000b */
[----:B01----:R-:W-:Y:S01]  /*1c890*/  ENDCOLLECTIVE ;  /* 0x000000000000791b */ /* 0x003fe20003800000 */
.L_x_10835:
        /* <DEDUP_REMOVED lines=11> */
.L_x_10836:
[----:B------:R-:W-:Y:S01]  /*1c950*/  IMAD.MOV.U32 R13, RZ, RZ, R9 ;  /* 0x000000ffff0d7224 */ /* 0x000fe200078e0009 */
[----:B------:R-:W-:Y:S01]  /*1c960*/  MOV R12, 0x3 ;  /* 0x00000003000c7802 */ /* 0x000fe20000000f00 */
[----:B------:R-:W-:-:S07]  /*1c970*/  IMAD.MOV.U32 R2, RZ, RZ, R14 ;  /* 0x000000ffff027224 */ /* 0x000fce00078e000e */
[----:B------:R-:W-:Y:S05]  /*1c980*/  WARPSYNC.COLLECTIVE R15, `(.L_x_10837) ;  /* 0x000000000f087348 */ /* 0x000fea0003c00000 */
[----:B------:R0:W1:Y:S02]  /*1c990*/  SHFL.IDX P6, R14, R13, R12, R11 ;  /* 0x0000000c0d0e7389 */ /* 0x00006400000c000b */
[----:B01----:R-:W-:Y:S01]  /*1c9a0*/  ENDCOLLECTIVE ;  /* 0x000000000000791b */ /* 0x003fe20003800000 */
.L_x_10837:
        /* <DEDUP_REMOVED lines=11> */
.L_x_10838:
[----:B------:R-:W-:Y:S02]  /*1ca60*/  IMAD.MOV.U32 R13, RZ, RZ, R9 ;  /* 0x000000ffff0d7224 */ /* 0x000fe400078e0009 */
[----:B------:R-:W-:Y:S02]  /*1ca70*/  IMAD.MOV.U32 R12, RZ, RZ, 0x4 ;  /* 0x00000004ff0c7424 */ /* 0x000fe400078e00ff */
[----:B------:R-:W-:-:S07]  /*1ca80*/  IMAD.MOV.U32 R2, RZ, RZ, R14 ;  /* 0x000000ffff027224 */ /* 0x000fce00078e000e */
[----:B------:R-:W-:Y:S05]  /*1ca90*/  WARPSYNC.COLLECTIVE R15, `(.L_x_10839) ;  /* 0x000000000f087348 */ /* 0x000fea0003c00000 */
[----:B------:R0:W1:Y:S02]  /*1caa0*/  SHFL.IDX P6, R14, R13, R12, R11 ;  /* 0x0000000c0d0e7389 */ /* 0x00006400000c000b */
[----:B01----:R-:W-:Y:S01]  /*1cab0*/  ENDCOLLECTIVE ;  /* 0x000000000000791b */ /* 0x003fe20003800000 */
.L_x_10839:
        /* <DEDUP_REMOVED lines=11> */
.L_x_10840:
[----:B------:R-:W-:Y:S02]  /*1cb70*/  IMAD.MOV.U32 R13, RZ, RZ, R9 ;  /* 0x000000ffff0d7224 */ /* 0x000fe400078e0009 */
[----:B------:R-:W-:Y:S02]  /*1cb80*/  IMAD.MOV.U32 R12, RZ, RZ, 0x5 ;  /* 0x00000005ff0c7424 */ /* 0x000fe400078e00ff */
[----:B------:R-:W-:-:S07]  /*1cb90*/  IMAD.MOV.U32 R2, RZ, RZ, R14 ;  /* 0x000000ffff027224 */ /* 0x000fce00078e000e */
[----:B------:R-:W-:Y:S05]  /*1cba0*/  WARPSYNC.COLLECTIVE R15, `(.L_x_10841) ;  /* 0x000000000f087348 */ /* 0x000fea0003c00000 */
[----:B------:R0:W1:Y:S02]  /*1cbb0*/  SHFL.IDX P6, R14, R13, R12, R11 ;  /* 0x0000000c0d0e7389 */ /* 0x00006400000c000b */
[----:B01----:R-:W-:Y:S01]  /*1cbc0*/  ENDCOLLECTIVE ;  /* 0x000000000000791b */ /* 0x003fe20003800000 */
.L_x_10841:
        /* <DEDUP_REMOVED lines=11> */
.L_x_10842:
[----:B------:R-:W-:Y:S01]  /*1cc80*/  IMAD.MOV.U32 R2, RZ, RZ, R14 ;  /* 0x000000ffff027224 */ /* 0x000fe200078e000e */
[----:B------:R-:W-:Y:S06]  /*1cc90*/  BRA `(.L_x_10843) ;  /* 0xffffffa0006c7947 */ /* 0x000fec000383ffff */
.L_x_10657:
[----:B---3--:R3:W4:Y:S02]  /*1cca0*/  SYNCS.PHASECHK.TRANS64.TRYWAIT P0, [R4+URZ+0x32460], R21 ;  /* 0x03246015040075a7 */ /* 0x008724000800017f */
[----:B----4-:R-:W-:Y:S05]  /*1ccb0*/  @!P0 NANOSLEEP.SYNCS 0x989680 ;  /* 0x009896800000895d */ /* 0x010fea0003900000 */
[----:B------:R-:W4:Y:S02]  /*1ccc0*/  @!P0 SYNCS.PHASECHK.TRANS64 P0, [R4+URZ+0x32460], R21 ;  /* 0x03246015040085a7 */ /* 0x000f24000800007f */
[----:B----4-:R-:W-:Y:S05]  /*1ccd0*/  @!P0 BRA `(.L_x_10657) ;  /* 0xfffffffc00f08947 */ /* 0x010fea000383ffff */
[----:B------:R-:W-:Y:S05]  /*1cce0*/  BRA `(.L_x_10844) ;  /* 0xffffffa000bc7947 */ /* 0x000fea000383ffff */
.L_x_10658:
        /* <DEDUP_REMOVED lines=8> */
.L_x_10846:
[----:B------:R-:W-:Y:S05]  /*1cd70*/  BSYNC B1 ;  /* 0x0000000000017941 */ /* 0x000fea0003800000 */
.L_x_10845:
        /* <DEDUP_REMOVED lines=9> */
.L_x_10847:
[----:B------:R-:W-:Y:S01]  /*1ce10*/  IMAD.MOV.U32 R13, RZ, RZ, R7 ;  /* 0x000000ffff0d7224 */ /* 0x000fe200078e0007 */
[----:B------:R-:W-:Y:S02]  /*1ce20*/  MOV R12, 0x1 ;  /* 0x00000001000c7802 */ /* 0x000fe40000000f00 */
[----:B------:R-:W-:-:S13]  /*1ce30*/  IADD3 R2, P0, R14, R0, RZ ;  /* 0x000000000e027210 */ /* 0x000fda0007f1e0ff */
[----:B------:R-:W-:Y:S05]  /*1ce40*/  WARPSYNC.COLLECTIVE R15, `(.L_x_10848) ;  /* 0x000000000f087348 */ /* 0x000fea0003c00000 */
[----:B------:R0:W1:Y:S02]  /*1ce50*/  SHFL.IDX P6, R14, R13, R12, R11 ;  /* 0x0000000c0d0e7389 */ /* 0x00006400000c000b */
[----:B01----:R-:W-:Y:S01]  /*1ce60*/  ENDCOLLECTIVE ;  /* 0x000000000000791b */ /* 0x003fe20003800000 */
.L_x_10848:
        /* <DEDUP_REMOVED lines=13> */
.L_x_10849:
[----:B------:R-:W-:Y:S02]  /*1cf40*/  IMAD.MOV.U32 R13, RZ, RZ, R7 ;  /* 0x000000ffff0d7224 */ /* 0x000fe400078e0007 */
[----:B------:R-:W-:Y:S01]  /*1cf50*/  IMAD.MOV.U32 R12, RZ, RZ, 0x2 ;  /* 0x00000002ff0c7424 */ /* 0x000fe200078e00ff */
[----:B------:R-:W-:-:S13]  /*1cf60*/  IADD3 R2, P0, R14, R0, RZ ;  /* 0x000000000e027210 */ /* 0x000fda0007f1e0ff */
[----:B------:R-:W-:Y:S05]  /*1cf70*/  WARPSYNC.COLLECTIVE R15, `(.L_x_10850) ;  /* 0x000000000f087348 */ /* 0x000fea0003c00000 */
[----:B------:R0:W1:Y:S02]  /*1cf80*/  SHFL.IDX P6, R14, R13, R12, R11 ;  /* 0x0000000c0d0e7389 */ /* 0x00006400000c000b */
[----:B01----:R-:W-:Y:S01]  /*1cf90*/  ENDCOLLECTIVE ;  /* 0x000000000000791b */ /* 0x003fe20003800000 */
.L_x_10850:
        /* <DEDUP_REMOVED lines=13> */
.L_x_10851:
[----:B------:R-:W-:Y:S02]  /*1d070*/  IMAD.MOV.U32 R13, RZ, RZ, R7 ;  /* 0x000000ffff0d7224 */ /* 0x000fe400078e0007 */
[----:B------:R-:W-:Y:S01]  /*1d080*/  IMAD.MOV.U32 R12, RZ, RZ, 0x3 ;  /* 0x00000003ff0c7424 */ /* 0x000fe200078e00ff */
[----:B------:R-:W-:-:S13]  /*1d090*/  IADD3 R2, P0, R14, R0, RZ ;  /* 0x000000000e027210 */ /* 0x000fda0007f1e0ff */
[----:B------:R-:W-:Y:S05]  /*1d0a0*/  WARPSYNC.COLLECTIVE R15, `(.L_x_10852) ;  /* 0x000000000f087348 */ /* 0x000fea0003c00000 */
[----:B------:R0:W1:Y:S02]  /*1d0b0*/  SHFL.IDX P6, R14, R13, R12, R11 ;  /* 0x0000000c0d0e7389 */ /* 0x00006400000c000b */
[----:B01----:R-:W-:Y:S01]  /*1d0c0*/  ENDCOLLECTIVE ;  /* 0x000000000000791b */ /* 0x003fe20003800000 */
.L_x_10852:
        /* <DEDUP_REMOVED lines=13> */
.L_x_10853:
[----:B------:R-:W-:Y:S01]  /*1d1a0*/  MOV R13, R7 ;  /* 0x00000007000d7202 */ /* 0x000fe20000000f00 */
[----:B------:R-:W-:Y:S01]  /*1d1b0*/  IMAD.MOV.U32 R12, RZ, RZ, 0x4 ;  /* 0x00000004ff0c7424 */ /* 0x000fe200078e00ff */
[----:B------:R-:W-:-:S13]  /*1d1c0*/  IADD3 R2, P0, R14, R0, RZ ;  /* 0x000000000e027210 */ /* 0x000fda0007f1e0ff */
[----:B------:R-:W-:Y:S05]  /*1d1d0*/  WARPSYNC.COLLECTIVE R15, `(.L_x_10854) ;  /* 0x000000000f087348 */ /* 0x000fea0003c00000 */
[----:B------:R0:W1:Y:S02]  /*1d1e0*/  SHFL.IDX P6, R14, R13, R12, R11 ;  /* 0x0000000c0d0e7389 */ /* 0x00006400000c000b */
[----:B01----:R-:W-:Y:S01]  /*1d1f0*/  ENDCOLLECTIVE ;  /* 0x000000000000791b */ /* 0x003fe20003800000 */
.L_x_10854:
        /* <DEDUP_REMOVED lines=13> */
.L_x_10855:
[----:B------:R-:W-:Y:S02]  /*1d2d0*/  IMAD.MOV.U32 R13, RZ, RZ, R7 ;  /* 0x000000ffff0d7224 */ /* 0x000fe400078e0007 */
[----:B------:R-:W-:Y:S01]  /*1d2e0*/  IMAD.MOV.U32 R12, RZ, RZ, 0x5 ;  /* 0x00000005ff0c7424 */ /* 0x000fe200078e00ff */
[----:B------:R-:W-:-:S13]  /*1d2f0*/  IADD3 R2, P0, R14, R0, RZ ;  /* 0x000000000e027210 */ /* 0x000fda0007f1e0ff */
[----:B------:R-:W-:Y:S05]  /*1d300*/  WARPSYNC.COLLECTIVE R15, `(.L_x_10856) ;  /* 0x000000000f087348 */ /* 0x000fea0003c00000 */
[----:B------:R0:W1:Y:S02]  /*1d310*/  SHFL.IDX P6, R14, R13, R12, R11 ;  /* 0x0000000c0d0e7389 */ /* 0x00006400000c000b */
[----:B01----:R-:W-:Y:S01]  /*1d320*/  ENDCOLLECTIVE ;  /* 0x000000000000791b */ /* 0x003fe20003800000 */
.L_x_10856:
        /* <DEDUP_REMOVED lines=13> */
.L_x_10857:
[----:B------:R-:W-:Y:S05]  /*1d400*/  BRA `(.L_x_10858) ;  /* 0xffffffa000087947 */ /* 0x000fea000383ffff */
.L_x_10666:
        /* <DEDUP_REMOVED lines=8> */
.L_x_10860:
[----:B------:R-:W-:Y:S05]  /*1d490*/  BSYNC B0 ;  /* 0x0000000000007941 */ /* 0x000fea0003800000 */
.L_x_10859:
        /* <DEDUP_REMOVED lines=9> */
.L_x_10861:
        /* <DEDUP_REMOVED lines=18> */
.L_x_10862:
[----:B------:R-:W-:Y:S01]  /*1d650*/  IMAD.MOV.U32 R12, RZ, RZ, 0x2 ;  /* 0x00000002ff0c7424 */ /* 0x000fe200078e00ff */
[----:B------:R-:W-:-:S05]  /*1d660*/  SEL R6, R14, RZ, P1 ;  /* 0x000000ff0e067207 */ /* 0x000fca0000800000 */
[----:B------:R-:W-:-:S04]  /*1d670*/  IMAD.IADD R6, R5, 0x1, R6 ;  /* 0x0000000105067824 */ /* 0x000fc800078e0206 */
[----:B------:R-:W-:-:S07]  /*1d680*/  IMAD.MOV.U32 R13, RZ, RZ, R6 ;  /* 0x000000ffff0d7224 */ /* 0x000fce00078e0006 */
[----:B------:R-:W-:Y:S05]  /*1d690*/  WARPSYNC.COLLECTIVE R15, `(.L_x_10863) ;  /* 0x000000000f087348 */ /* 0x000fea0003c00000 */
[----:B------:R0:W1:Y:S02]  /*1d6a0*/  SHFL.UP P6, R14, R13, R12, R11 ;  /* 0x0400000c0d0e7389 */ /* 0x00006400000c000b */
[----:B01----:R-:W-:Y:S01]  /*1d6b0*/  ENDCOLLECTIVE ;  /* 0x000000000000791b */ /* 0x003fe20003800000 */
.L_x_10863:
[----:B------:R-:W-:Y:S01]  /*1d6c0*/  IMAD.MOV.U32 R12, RZ, RZ, 0x4 ;  /* 0x00000004ff0c7424 */ /* 0x000fe200078e00ff */
[----:B------:R-:W-:-:S05]  /*1d6d0*/  SEL R7, R14, RZ, P2 ;  /* 0x000000ff0e077207 */ /* 0x000fca0001000000 */
[----:B------:R-:W-:-:S05]  /*1d6e0*/  IMAD.IADD R7, R6, 0x1, R7 ;  /* 0x0000000106077824 */ /* 0x000fca00078e0207 */
[----:B------:R-:W-:-:S07]  /*1d6f0*/  MOV R13, R7 ;  /* 0x00000007000d7202 */ /* 0x000fce0000000f00 */
[----:B------:R-:W-:Y:S05]  /*1d700*/  WARPSYNC.COLLECTIVE R15, `(.L_x_10864) ;  /* 0x000000000f087348 */ /* 0x000fea0003c00000 */
[----:B------:R0:W1:Y:S02]  /*1d710*/  SHFL.UP P6, R14, R13, R12, R11 ;  /* 0x0400000c0d0e7389 */ /* 0x00006400000c000b */
[----:B01----:R-:W-:Y:S01]  /*1d720*/  ENDCOLLECTIVE ;  /* 0x000000000000791b */ /* 0x003fe20003800000 */
.L_x_10864:
[----:B------:R-:W-:Y:S01]  /*1d730*/  IMAD.MOV.U32 R12, RZ, RZ, 0x8 ;  /* 0x00000008ff0c7424 */ /* 0x000fe200078e00ff */
[----:B------:R-:W-:-:S05]  /*1d740*/  SEL R2, R14, RZ, P3 ;  /* 0x000000ff0e027207 */ /* 0x000fca0001800000 */
[----:B------:R-:W-:-:S04]  /*1d750*/  IMAD.IADD R2, R7, 0x1, R2 ;  /* 0x0000000107027824 */ /* 0x000fc800078e0202 */
[----:B------:R-:W-:-:S07]  /*1d760*/  IMAD.MOV.U32 R13, RZ, RZ, R2 ;  /* 0x000000ffff0d7224 */ /* 0x000fce00078e0002 */
[----:B------:R-:W-:Y:S05]  /*1d770*/  WARPSYNC.COLLECTIVE R15, `(.L_x_10865) ;  /* 0x000000000f087348 */ /* 0x000fea0003c00000 */
[----:B------:R0:W1:Y:S02]  /*1d780*/  SHFL.UP P6, R14, R13, R12, R11 ;  /* 0x0400000c0d0e7389 */ /* 0x00006400000c000b */
[----:B01----:R-:W-:Y:S01]  /*1d790*/  ENDCOLLECTIVE ;  /* 0x000000000000791b */ /* 0x003fe20003800000 */
.L_x_10865:
[----:B------:R-:W-:Y:S02]  /*1d7a0*/  MOV R12, 0x10 ;  /* 0x00000010000c7802 */ /* 0x000fe40000000f00 */
[----:B------:R-:W-:-:S05]  /*1d7b0*/  SEL R3, R14, RZ, P4 ;  /* 0x000000ff0e037207 */ /* 0x000fca0002000000 */
[----:B------:R-:W-:-:S04]  /*1d7c0*/  IMAD.IADD R3, R2, 0x1, R3 ;  /* 0x0000000102037824 */ /* 0x000fc800078e0203 */
[----:B------:R-:W-:-:S07]  /*1d7d0*/  IMAD.MOV.U32 R13, RZ, RZ, R3 ;  /* 0x000000ffff0d7224 */ /* 0x000fce00078e0003 */
[----:B------:R-:W-:Y:S05]  /*1d7e0*/  WARPSYNC.COLLECTIVE R15, `(.L_x_10866) ;  /* 0x000000000f087348 */ /* 0x000fea0003c00000 */
[----:B------:R0:W1:Y:S02]  /*1d7f0*/  SHFL.UP P6, R14, R13, R12, R11 ;  /* 0x0400000c0d0e7389 */ /* 0x00006400000c000b */
[----:B01----:R-:W-:Y:S01]  /*1d800*/  ENDCOLLECTIVE ;  /* 0x000000000000791b */ /* 0x003fe20003800000 */
.L_x_10866:
        /* <DEDUP_REMOVED lines=8> */
.L_x_10867:
[----:B------:R-:W-:Y:S05]  /*1d890*/  BRA `(.L_x_10868) ;  /* 0xffffffa000647947 */ /* 0x000fea000383ffff */
.L_x_10671:
        /* <DEDUP_REMOVED lines=8> */
.L_x_10870:
[----:B------:R-:W-:Y:S05]  /*1d920*/  BSYNC B0 ;  /* 0x0000000000007941 */ /* 0x000fea0003800000 */
.L_x_10869:
        /* <DEDUP_REMOVED lines=8> */
.L_x_10871:
[----:B------:R-:W-:Y:S01]  /*1d9b0*/  IMAD.MOV.U32 R12, RZ, RZ, 0x4 ;  /* 0x00000004ff0c7424 */ /* 0x000fe200078e00ff */
[----:B------:R-:W-:-:S05]  /*1d9c0*/  SEL R2, R14, RZ, P2 ;  /* 0x000000ff0e027207 */ /* 0x000fca0001000000 */
[----:B------:R-:W-:-:S05]  /*1d9d0*/  IMAD.IADD R2, R13, 0x1, R2 ;  /* 0x000000010d027824 */ /* 0x000fca00078e0202 */
[----:B------:R-:W-:-:S07]  /*1d9e0*/  MOV R13, R2 ;  /* 0x00000002000d7202 */ /* 0x000fce0000000f00 */
[----:B------:R-:W-:Y:S05]  /*1d9f0*/  WARPSYNC.COLLECTIVE R15, `(.L_x_10872) ;  /* 0x000000000f087348 */ /* 0x000fea0003c00000 */
[----:B------:R0:W1:Y:S02]  /*1da00*/  SHFL.UP P6, R14, R13, R12, R11 ;  /* 0x0400000c0d0e7389 */ /* 0x00006400000c000b */
[----:B01----:R-:W-:Y:S01]  /*1da10*/  ENDCOLLECTIVE ;  /* 0x000000000000791b */ /* 0x003fe20003800000 */
.L_x_10872:
[----:B------:R-:W-:Y:S01]  /*1da20*/  IMAD.MOV.U32 R12, RZ, RZ, 0x8 ;  /* 0x00000008ff0c7424 */ /* 0x000fe200078e00ff */
[----:B------:R-:W-:-:S05]  /*1da30*/  SEL R3, R14, RZ, P3 ;  /* 0x000000ff0e037207 */ /* 0x000fca0001800000 */
[----:B------:R-:W-:-:S04]  /*1da40*/  IMAD.IADD R3, R2, 0x1, R3 ;  /* 0x0000000102037824 */ /* 0x000fc800078e0203 */
[----:B------:R-:W-:-:S07]  /*1da50*/  IMAD.MOV.U32 R13, RZ, RZ, R3 ;  /* 0x000000ffff0d7224 */ /* 0x000fce00078e0003 */
[----:B------:R-:W-:Y:S05]  /*1da60*/  WARPSYNC.COLLECTIVE R15, `(.L_x_10873) ;  /* 0x000000000f087348 */ /* 0x000fea0003c00000 */
[----:B------:R0:W1:Y:S02]  /*1da70*/  SHFL.UP P6, R14, R13, R12, R11 ;  /* 0x0400000c0d0e7389 */ /* 0x00006400000c000b */
[----:B01----:R-:W-:Y:S01]  /*1da80*/  ENDCOLLECTIVE ;  /* 0x000000000000791b */ /* 0x003fe20003800000 */
.L_x_10873:
[----:B------:R-:W-:Y:S02]  /*1da90*/  MOV R12, 0x10 ;  /* 0x00000010000c7802 */ /* 0x000fe40000000f00 */
[----:B------:R-:W-:-:S05]  /*1daa0*/  SEL R4, R14, RZ, P4 ;  /* 0x000000ff0e047207 */ /* 0x000fca0002000000 */
[----:B------:R-:W-:-:S04]  /*1dab0*/  IMAD.IADD R4, R3, 0x1, R4 ;  /* 0x0000000103047824 */ /* 0x000fc800078e0204 */
[----:B------:R-:W-:-:S07]  /*1dac0*/  IMAD.MOV.U32 R13, RZ, RZ, R4 ;  /* 0x000000ffff0d7224 */ /* 0x000fce00078e0004 */
[----:B------:R-:W-:Y:S05]  /*1dad0*/  WARPSYNC.COLLECTIVE R15, `(.L_x_10874) ;  /* 0x000000000f087348 */ /* 0x000fea0003c00000 */
[----:B------:R0:W1:Y:S02]  /*1dae0*/  SHFL.UP P6, R14, R13, R12, R11 ;  /* 0x0400000c0d0e7389 */ /* 0x00006400000c000b */
[----:B01----:R-:W-:Y:S01]  /*1daf0*/  ENDCOLLECTIVE ;  /* 0x000000000000791b */ /* 0x003fe20003800000 */
.L_x_10874:
        /* <DEDUP_REMOVED lines=8> */
.L_x_10875:
[----:B------:R-:W-:Y:S05]  /*1db80*/  BRA `(.L_x_10876) ;  /* 0xffffffa000447947 */ /* 0x000fea000383ffff */
.L_x_10673:
[----:B------:R-:W-:Y:S01]  /*1db90*/  BSSY B0, `(.L_x_10877) ;  /* 0x0000006000007945 */ /* 0x000fe20003800000 */
[----:B------:R-:W-:Y:S01]  /*1dba0*/  PLOP3.LUT P6, PT, P6, PT, PT, 0x8, 0x0 ;  /* 0x000000000000781c */ /* 0x000fe200037ce170 */
[----:B------:R-:W-:-:S12]  /*1dbb0*/  IMAD.MOV.U32 R15, RZ, RZ, -0x1 ;  /* 0xffffffffff0f7424 */ /* 0x000fd800078e00ff */
[----:B0-----:R-:W-:Y:S05]  /*1dbc0*/  WARPSYNC.COLLECTIVE R15, `(.L_x_10878) ;  /* 0x000000000f087348 */ /* 0x001fea0003c00000 */
[----:B------:R-:W-:Y:S01]  /*1dbd0*/  VOTE.ANY R14, PT, P6 ;  /* 0x00000000000e7806 */ /* 0x000fe200030e0100 */
[----:B0-----:R-:W-:Y:S06]  /*1dbe0*/  ENDCOLLECTIVE ;  /* 0x000000000000791b */ /* 0x001fec0003800000 */
.L_x_10878:
[----:B------:R-:W-:Y:S05]  /*1dbf0*/  BSYNC B0 ;  /* 0x0000000000007941 */ /* 0x000fea0003800000 */
.L_x_10877:
        /* <DEDUP_REMOVED lines=9> */
.L_x_10879:
[----:B------:R-:W-:Y:S01]  /*1dc90*/  IMAD.MOV.U32 R5, RZ, RZ, R14 ;  /* 0x000000ffff057224 */ /* 0x000fe200078e000e */
[----:B------:R-:W-:Y:S06]  /*1dca0*/  BRA `(.L_x_10880) ;  /* 0xffffffa000347947 */ /* 0x000fec000383ffff */
.L_x_10675:
[----:B------:R-:W-:Y:S01]  /*1dcb0*/  BSSY B0, `(.L_x_10881) ;  /* 0x0000007000007945 */ /* 0x000fe20003800000 */
[----:B------:R-:W-:Y:S01]  /*1dcc0*/  IMAD.MOV.U32 R13, RZ, RZ, R2 ;  /* 0x000000ffff0d7224 */ /* 0x000fe200078e0002 */
[----:B------:R-:W-:Y:S01]  /*1dcd0*/  MOV R15, 0xffffffff ;  /* 0xffffffff000f7802 */ /* 0x000fe20000000f00 */
[----:B------:R-:W-:-:S07]  /*1dce0*/  IMAD.MOV.U32 R11, RZ, RZ, 0x1f ;  /* 0x0000001fff0b7424 */ /* 0x000fce00078e00ff */
[----:B012---:R-:W-:Y:S05]  /*1dcf0*/  WARPSYNC.COLLECTIVE R15, `(.L_x_10882) ;  /* 0x000000000f087348 */ /* 0x007fea0003c00000 */
[----:B------:R3:W4:Y:S02]  /*1dd00*/  SHFL.IDX P6, R14, R13, R12, R11 ;  /* 0x0000000c0d0e7389 */ /* 0x00072400000c000b */
[----:B01234-:R-:W-:Y:S01]  /*1dd10*/  ENDCOLLECTIVE ;  /* 0x000000000000791b */ /* 0x01ffe20003800000 */
.L_x_10882:
[----:B------:R-:W-:Y:S05]  /*1dd20*/  BSYNC B0 ;  /* 0x0000000000007941 */ /* 0x000fea0003800000 */
.L_x_10881:
[----:B------:R-:W-:Y:S05]  /*1dd30*/  BRA `(.L_x_10674) ;  /* 0xffffffa0002c7947 */ /* 0x000fea000383ffff */
.L_x_10679:
[----:B-1----:R1:W0:Y:S02]  /*1dd40*/  SYNCS.PHASECHK.TRANS64.TRYWAIT P0, [R5+URZ+0x32420], R0 ;  /* 0x03242000050075a7 */ /* 0x002224000800017f */
[----:B0-----:R-:W-:Y:S05]  /*1dd50*/  @!P0 NANOSLEEP.SYNCS 0x989680 ;  /* 0x009896800000895d */ /* 0x001fea0003900000 */
[----:B------:R-:W0:Y:S02]  /*1dd60*/  @!P0 SYNCS.PHASECHK.TRANS64 P0, [R5+URZ+0x32420], R0 ;  /* 0x03242000050085a7 */ /* 0x000e24000800007f */
[----:B0-----:R-:W-:Y:S05]  /*1dd70*/  @!P0 BRA `(.L_x_10679) ;  /* 0xfffffffc00f08947 */ /* 0x001fea000383ffff */
[----:B------:R-:W-:Y:S05]  /*1dd80*/  BRA `(.L_x_10883) ;  /* 0xffffffa400187947 */ /* 0x000fea000383ffff */
.L_x_10680:
[----:B------:R-:W5:Y:S01]  /*1dd90*/  S2R R2, SR_TID.X ;  /* 0x0000000000027919 */ /* 0x000f620000002100 */
[----:B------:R-:W-:Y:S01]  /*1dda0*/  BSSY B0, `(.L_x_10884) ;  /* 0x000000a000007945 */ /* 0x000fe20003800000 */
[----:B------:R-:W-:Y:S02]  /*1ddb0*/  IMAD.MOV.U32 R12, RZ, RZ, RZ ;  /* 0x000000ffff0c7224 */ /* 0x000fe400078e00ff */
[----:B------:R-:W-:Y:S02]  /*1ddc0*/  IMAD.MOV.U32 R11, RZ, RZ, 0x1f ;  /* 0x0000001fff0b7424 */ /* 0x000fe400078e00ff */
[----:B------:R-:W-:Y:S01]  /*1ddd0*/  IMAD.MOV.U32 R15, RZ, RZ, -0x1 ;  /* 0xffffffffff0f7424 */ /* 0x000fe200078e00ff */
[----:B-----5:R-:W-:-:S04]  /*1dde0*/  SHF.R.U32.HI R2, RZ, 0x5, R2 ;  /* 0x00000005ff027819 */ /* 0x020fc80000011602 */
[----:B------:R-:W-:-:S05]  /*1ddf0*/  LOP3.LUT R2, R2, 0x3, RZ, 0xc0, !PT ;  /* 0x0000000302027812 */ /* 0x000fca00078ec0ff */
[----:B------:R-:W-:-:S07]  /*1de00*/  IMAD.MOV.U32 R13, RZ, RZ, R2 ;  /* 0x000000ffff0d7224 */ /* 0x000fce00078e0002 */
[----:B01234-:R-:W-:Y:S05]  /*1de10*/  WARPSYNC.COLLECTIVE R15, `(.L_x_10885) ;  /* 0x000000000f087348 */ /* 0x01ffea0003c00000 */
[----:B------:R0:W0:Y:S02]  /*1de20*/  SHFL.IDX P6, R14, R13, R12, R11 ;  /* 0x0000000c0d0e7389 */ /* 0x00002400000c000b */
[----:B01234-:R-:W-:Y:S01]  /*1de30*/  ENDCOLLECTIVE ;  /* 0x000000000000791b */ /* 0x01ffe20003800000 */
.L_x_10885:
[----:B------:R-:W-:Y:S05]  /*1de40*/  BSYNC B0 ;  /* 0x0000000000007941 */ /* 0x000fea0003800000 */
.L_x_10884:
[----:B------:R-:W-:Y:S05]  /*1de50*/  BRA `(.L_x_10886) ;  /* 0xffffffa400007947 */ /* 0x000fea000383ffff */
.L_x_10681:
[----:B------:R-:W-:Y:S01]  /*1de60*/  BSSY B0, `(.L_x_10887) ;  /* 0x0000006000007945 */ /* 0x000fe20003800000 */
[----:B------:R-:W-:-:S07]  /*1de70*/  IMAD.MOV.U32 R15, RZ, RZ, -0x1 ;  /* 0xffffffffff0f7424 */ /* 0x000fce00078e00ff */
[----:B-1234-:R-:W-:Y:S05]  /*1de80*/  WARPSYNC.COLLECTIVE R15, `(.L_x_10888) ;  /* 0x000000000f0c7348 */ /* 0x01efea0003c00000 */
[----:B------:R-:W-:Y:S02]  /*1de90*/  ELECT P6, UR62, PT ;  /* 0x00000000003e782f */ /* 0x000fe400038c0000 */
[----:B------:R-:W-:Y:S01]  /*1dea0*/  MOV R14, UR62 ;  /* 0x0000003e000e7c02 */ /* 0x000fe20008000f00 */
[----:B-1234-:R-:W-:Y:S10]  /*1deb0*/  ENDCOLLECTIVE ;  /* 0x000000000000791b */ /* 0x01eff40003800000 */
.L_x_10888:
[----:B------:R-:W-:Y:S05]  /*1dec0*/  BSYNC B0 ;  /* 0x0000000000007941 */ /* 0x000fea0003800000 */
.L_x_10887:
[----:B------:R-:W-:Y:S05]  /*1ded0*/  BRA `(.L_x_10889) ;  /* 0xffffffa000f47947 */ /* 0x000fea000383ffff */
.L_x_10683:
[----:B0-----:R0:W1:Y:S02]  /*1dee0*/  SYNCS.PHASECHK.TRANS64.TRYWAIT P1, [R3+URZ+0x32440], R2 ;  /* 0x03244002030075a7 */ /* 0x001064000802017f */
[----:B-1----:R-:W-:Y:S05]  /*1def0*/  @!P1 NANOSLEEP.SYNCS 0x989680 ;  /* 0x009896800000995d */ /* 0x002fea0003900000 */
[----:B------:R-:W1:Y:S02]  /*1df00*/  @!P1 SYNCS.PHASECHK.TRANS64 P1, [R3+URZ+0x32440], R2 ;  /* 0x03244002030095a7 */ /* 0x000e64000802007f */
[----:B-1----:R-:W-:Y:S05]  /*1df10*/  @!P1 BRA `(.L_x_10683) ;  /* 0xfffffffc00f09947 */ /* 0x002fea000383ffff */
[----:B------:R-:W-:Y:S05]  /*1df20*/  BRA `(.L_x_10890) ;  /* 0xffffffa400147947 */ /* 0x000fea000383ffff */
.L_x_10685:
[----:B-1----:R1:W0:Y:S02]  /*1df30*/  SYNCS.PHASECHK.TRANS64.TRYWAIT P1, [R25+URZ+0x32440], R0 ;  /* 0x03244000190075a7 */ /* 0x002224000802017f */
[----:B0-----:R-:W-:Y:S05]  /*1df40*/  @!P1 NANOSLEEP.SYNCS 0x989680 ;  /* 0x009896800000995d */ /* 0x001fea0003900000 */
[----:B------:R-:W0:Y:S02]  /*1df50*/  @!P1 SYNCS.PHASECHK.TRANS64 P1, [R25+URZ+0x32440], R0 ;  /* 0x03244000190095a7 */ /* 0x000e24000802007f */
[----:B0-----:R-:W-:Y:S05]  /*1df60*/  @!P1 BRA `(.L_x_10685) ;  /* 0xfffffffc00f09947 */ /* 0x001fea000383ffff */
[----:B------:R-:W-:Y:S05]  /*1df70*/  BRA `(.L_x_10891) ;  /* 0xffffffa400207947 */ /* 0x000fea000383ffff */
.L_x_10687:
[----:B------:R0:W0:Y:S02]  /*1df80*/  SYNCS.PHASECHK.TRANS64.TRYWAIT P1, [R3+URZ+0x32460], R2 ;  /* 0x03246002030075a7 */ /* 0x000024000802017f */
[----:B0-----:R-:W-:Y:S05]  /*1df90*/  @!P1 NANOSLEEP.SYNCS 0x989680 ;  /* 0x009896800000995d */ /* 0x001fea0003900000 */
[----:B------:R-:W0:Y:S02]  /*1dfa0*/  @!P1 SYNCS.PHASECHK.TRANS64 P1, [R3+URZ+0x32460], R2 ;  /* 0x03246002030095a7 */ /* 0x000e24000802007f */
[----:B0-----:R-:W-:Y:S05]  /*1dfb0*/  @!P1 BRA `(.L_x_10687) ;  /* 0xfffffffc00f09947 */ /* 0x001fea000383ffff */
[----:B------:R-:W-:Y:S05]  /*1dfc0*/  BRA `(.L_x_10892) ;  /* 0xffffffa4001c7947 */ /* 0x000fea000383ffff */
.L_x_10893:
        /* <DEDUP_REMOVED lines=11> */
.L_x_15556:


//--------------------- .text._ZN7cutlass13device_kernelIN5flash11enable_sm90INS1_16FlashAttnFwdSm90INS1_25CollectiveMainloopFwdSm90ILi2EN4cute5tupleIJNS5_1CILi1EEES8_S8_EEENS6_IJNS7_ILi128EEENS7_ILi96EEENS7_ILi64EEEEEELi256ENS_6half_tEfNS_4arch4Sm90ELb0ELb1ELb0ELb0ELb1ELb0ELb0ELb1ELb0ELb1ELb0ELb0EEENS1_21CollectiveEpilogueFwdINS6_IJSA_NS7_ILi256EEESB_EEES9_SE_SG_Li256ELb0ELb1ELb0ELb0EEENS1_30DynamicPersistentTileSchedulerILi256ELi128ELb0ELb1ELb1EEEEEEEEEvNT_6ParamsE --------------------------
	.section	.text._ZN7cutlass13device_kernelIN5flash11enable_sm90INS1_16FlashAttnFwdSm90INS1_25CollectiveMainloopFwdSm90ILi2EN4cute5tupleIJNS5_1CILi1EEES8_S8_EEENS6_IJNS7_ILi128EEENS7_ILi96EEENS7_ILi64EEEEEELi256ENS_6half_tEfNS_4arch4Sm90ELb0ELb1ELb0ELb0ELb1ELb0ELb0ELb1ELb0ELb1ELb0ELb0EEENS1_21CollectiveEpilogueFwdINS6_IJSA_NS7_ILi256EEESB_EEES9_SE_SG_Li256ELb0ELb1ELb0ELb0EEENS1_30DynamicPersistentTileSchedulerILi256ELi128ELb0ELb1ELb1EEEEEEEEEvNT_6ParamsE,"ax",@progbits
	.align	128
.text._ZN7cutlass13device_kernelIN5flash11enable_sm90INS1_16FlashAttnFwdSm90INS1_25CollectiveMainloopFwdSm90ILi2EN4cute5tupleIJNS5_1CILi1EEES8_S8_EEENS6_IJNS7_ILi128EEENS7_ILi96EEENS7_ILi64EEEEEELi256ENS_6half_tEfNS_4arch4Sm90ELb0ELb1ELb0ELb0ELb1ELb0ELb0ELb1ELb0ELb1ELb0ELb0EEENS1_21CollectiveEpilogueFwdINS6_IJSA_NS7_ILi256EEESB_EEES9_SE_SG_Li256ELb0ELb1ELb0ELb0EEENS1_30DynamicPersistentTileSchedulerILi256ELi128ELb0ELb1ELb1EEEEEEEEEvNT_6ParamsE:
        .type           _ZN7cutlass13device_kernelIN5flash11enable_sm90INS1_16FlashAttnFwdSm90INS1_25CollectiveMainloopFwdSm90ILi2EN4cute5tupleIJNS5_1CILi1EEES8_S8_EEENS6_IJNS7_ILi128EEENS7_ILi96EEENS7_ILi64EEEEEELi256ENS_6half_tEfNS_4arch4Sm90ELb0ELb1ELb0ELb0ELb1ELb0ELb0ELb1ELb0ELb1ELb0ELb0EEENS1_21CollectiveEpilogueFwdINS6_IJSA_NS7_ILi256EEESB_EEES9_SE_SG_Li256ELb0ELb1ELb0ELb0EEENS1_30DynamicPersistentTileSchedulerILi256ELi128ELb0ELb1ELb1EEEEEEEEEvNT_6ParamsE,@function
        .size           _ZN7cutlass13device_kernelIN5flash11enable_sm90INS1_16FlashAttnFwdSm90INS1_25CollectiveMainloopFwdSm90ILi2EN4cute5tupleIJNS5_1CILi1EEES8_S8_EEENS6_IJNS7_ILi128EEENS7_ILi96EEENS7_ILi64EEEEEELi256ENS_6half_tEfNS_4arch4Sm90ELb0ELb1ELb0ELb0ELb1ELb0ELb0ELb1ELb0ELb1ELb0ELb0EEENS1_21CollectiveEpilogueFwdINS6_IJSA_NS7_ILi256EEESB_EEES9_SE_SG_Li256ELb0ELb1ELb0ELb0EEENS1_30DynamicPersistentTileSchedulerILi256ELi128ELb0ELb1ELb1EEEEEEEEEvNT_6ParamsE,(.L_x_15557 - _ZN7cutlass13device_kernelIN5flash11enable_sm90INS1_16FlashAttnFwdSm90INS1_25CollectiveMainloopFwdSm90ILi2EN4cute5tupleIJNS5_1CILi1EEES8_S8_EEENS6_IJNS7_ILi128EEENS7_ILi96EEENS7_ILi64EEEEEELi256ENS_6half_tEfNS_4arch4Sm90ELb0ELb1ELb0ELb0ELb1ELb0ELb0ELb1ELb0ELb1ELb0ELb0EEENS1_21CollectiveEpilogueFwdINS6_IJSA_NS7_ILi256EEESB_EEES9_SE_SG_Li256ELb0ELb1ELb0ELb0EEENS1_30DynamicPersistentTileSchedulerILi256ELi128ELb0ELb1ELb1EEEEEEEEEvNT_6ParamsE)
        .other          _ZN7cutlass13device_kernelIN5flash11enable_sm90INS1_16FlashAttnFwdSm90INS1_25CollectiveMainloopFwdSm90ILi2EN4cute5tupleIJNS5_1CILi1EEES8_S8_EEENS6_IJNS7_ILi128EEENS7_ILi96EEENS7_ILi64EEEEEELi256ENS_6half_tEfNS_4arch4Sm90ELb0ELb1ELb0ELb0ELb1ELb0ELb0ELb1ELb0ELb1ELb0ELb0EEENS1_21CollectiveEpilogueFwdINS6_IJSA_NS7_ILi256EEESB_EEES9_SE_SG_Li256ELb0ELb1ELb0ELb0EEENS1_30DynamicPersistentTileSchedulerILi256ELi128ELb0ELb1ELb1EEEEEEEEEvNT_6ParamsE,@"STO_CUDA_ENTRY STV_DEFAULT"
_ZN7cutlass13device_kernelIN5flash11enable_sm90INS1_16FlashAttnFwdSm90INS1_25CollectiveMainloopFwdSm90ILi2EN4cute5tupleIJNS5_1CILi1EEES8_S8_EEENS6_IJNS7_ILi128EEENS7_ILi96EEENS7_ILi64EEEEEELi256ENS_6half_tEfNS_4arch4Sm90ELb0ELb1ELb0ELb0ELb1ELb0ELb0ELb1ELb0ELb1ELb0ELb0EEENS1_21CollectiveEpilogueFwdINS6_IJSA_NS7_ILi256EEESB_EEES9_SE_SG_Li256ELb0ELb1ELb0ELb0EEENS1_30DynamicPersistentTileSchedulerILi256ELi128ELb0ELb1ELb1EEEEEEEEEvNT_6ParamsE:
        /* <DEDUP_REMOVED lines=45> */
.L_x_10894:
        /* <DEDUP_REMOVED lines=22> */
.L_x_10895:
        /* <DEDUP_REMOVED lines=18> */
.L_x_10896:
        /* <DEDUP_REMOVED lines=22> */
.L_x_10897:
        /* <DEDUP_REMOVED lines=23> */
.L_x_10898:
        /* <DEDUP_REMOVED lines=8> */
.L_x_10900:
[----:B------:R-:W-:-:S08]  /*08a0*/  NOP ;  /* 0x0000000000007918 */ /* 0x000fd00000000000 */
[----:B------:R-:W0:Y:S02]  /*08b0*/  USETMAXREG.TRY_ALLOC.CTAPOOL UP0, 0xe8 ;  /* 0x000000e8000079c8 */ /* 0x000e240008000600 */
[----:B0-----:R-:W-:-:S13]  /*08c0*/  PLOP3.LUT P0, PT, PT, PT, UP0, 0x80, 0x0 ;  /* 0x000000000000781c */ /* 0x001fda0003f0f008 */
[----:B------:R-:W-:Y:S05]  /*08d0*/  @!P0 BRA `(.L_x_10900) ;  /* 0xfffffffc00f08947 */ /* 0x000fea000383ffff */
[----:B------:R-:W-:Y:S01]  /*08e0*/  SHF.R.U32.HI R0, RZ, 0x7, R5 ;  /* 0x00000007ff007819 */ /* 0x000fe20000011605 */
[----:B------:R-:W0:Y:S08]  /*08f0*/  S2UR UR4, SR_CTAID.X ;  /* 0x00000000000479c3 */ /* 0x000e300000002500 */
[----:B------:R-:W-:Y:S08]  /*0900*/  BAR.ARV 0x4, 0x180 ;  /* 0x0106000000007b1d */ /* 0x000ff00000002000 */
        /* <DEDUP_REMOVED lines=15> */
[----:B------:R-:W-:Y:S01]  /*0a00*/  LEA.HI R2, R0, R213, RZ, 0x4 ;  /* 0x000000d500027211 */ /* 0x000fe200078f20ff */
[----:B------:R-:W-:Y:S01]  /*0a10*/  IMAD.SHL.U32 R6, R4, 0x20, RZ ;  /* 0x0000002004067824 */ /* 0x000fe200078e00ff */
[----:B------:R-:W-:Y:S01]  /*0a20*/  SHF.R.S32.HI R206, RZ, 0x7, R3 ;  /* 0x00000007ffce7819 */ /* 0x000fe20000011403 */
[----:B------:R-:W-:Y:S01]  /*0a30*/  IMAD.IADD R204, R213, 0x1, -R204 ;  /* 0x00000001d5cc7824 */ /* 0x000fe200078e0acc */
[----:B------:R-:W-:-:S02]  /*0a40*/  SHF.R.S32.HI R5, RZ, 0x4, R2 ;  /* 0x00000004ff057819 */ /* 0x000fc40000011402 */
[----:B------:R-:W-:Y:S02]  /*0a50*/  LOP3.LUT R7, R6, 0xfffffc00, RZ, 0xc0, !PT ;  /* 0xfffffc0006077812 */ /* 0x000fe400078ec0ff */
[----:B------:R-:W-:Y:S02]  /*0a60*/  SHF.R.S32.HI R9, RZ, 0x1f, R204 ;  /* 0x0000001fff097819 */ /* 0x000fe400000114cc */
[----:B------:R-:W-:Y:S02]  /*0a70*/  LEA.HI R6, R0, R213, RZ, 0x2 ;  /* 0x000000d500067211 */ /* 0x000fe400078f10ff */
[----:B------:R-:W-:Y:S02]  /*0a80*/  LEA.HI R8, R9, R204, RZ, 0x2 ;  /* 0x000000cc09087211 */ /* 0x000fe400078f10ff */
[----:B------:R-:W-:Y:S02]  /*0a90*/  LOP3.LUT R4, R2, 0x3fffff0, RZ, 0xc0, !PT ;  /* 0x03fffff002047812 */ /* 0x000fe400078ec0ff */
[----:B------:R-:W-:-:S02]  /*0aa0*/  SHF.R.S32.HI R10, RZ, 0x2, R8 ;  /* 0x00000002ff0a7819 */ /* 0x000fc40000011408 */
[----:B------:R-:W-:Y:S01]  /*0ab0*/  SHF.R.S32.HI R11, RZ, 0x1f, R8 ;  /* 0x0000001fff0b7819 */ /* 0x000fe20000011408 */
[----:B------:R-:W-:Y:S01]  /*0ac0*/  IMAD.IADD R4, R213, 0x1, -R4 ;  /* 0x00000001d5047824 */ /* 0x000fe200078e0a04 */
[----:B------:R-:W-:Y:S02]  /*0ad0*/  LOP3.LUT R6, R6, 0xfffffffc, RZ, 0xc0, !PT ;  /* 0xfffffffc06067812 */ /* 0x000fe400078ec0ff */
[----:B------:R-:W-:Y:S01]  /*0ae0*/  LEA.HI R11, R11, R10, RZ, 0x3 ;  /* 0x0000000a0b0b7211 */ /* 0x000fe200078f18ff */
[----:B------:R-:W-:Y:S01]  /*0af0*/  IMAD R7, R4, 0x40, R7 ;  /* 0x0000004004077824 */ /* 0x000fe200078e0207 */
[----:B------:R-:W-:Y:S01]  /*0b00*/  LEA.HI R0, R0, R213, RZ, 0x3 ;  /* 0x000000d500007211 */ /* 0x000fe200078f18ff */
[----:B------:R-:W-:Y:S01]  /*0b10*/  IMAD.IADD R6, R213, 0x1, -R6 ;  /* 0x00000001d5067824 */ /* 0x000fe200078e0a06 */
[----:B------:R-:W-:Y:S02]  /*0b20*/  LEA.HI R2, R2, R5, RZ, 0x1 ;  /* 0x0000000502027211 */ /* 0x000fe400078f08ff */
[----:B------:R-:W-:-:S02]  /*0b30*/  LOP3.LUT R11, R11, 0xfffffff8, RZ, 0xc0, !PT ;  /* 0xfffffff80b0b7812 */ /* 0x000fc400078ec0ff */
[----:B------:R-:W-:Y:S02]  /*0b40*/  LEA.HI R9, R9, R204, RZ, 0x5 ;  /* 0x000000cc09097211 */ /* 0x000fe400078f28ff */
[----:B------:R-:W-:Y:S01]  /*0b50*/  LEA.HI R3, R3, R206, RZ, 0x1 ;  /* 0x000000ce03037211 */ /* 0x000fe200078f08ff */
[----:B------:R-:W-:Y:S01]  /*0b60*/  IMAD.IADD R10, R10, 0x1, -R11 ;  /* 0x000000010a0a7824 */ /* 0x000fe200078e0a0b */
[----:B------:R-:W-:Y:S02]  /*0b70*/  LOP3.LUT R202, R0, 0xfffffff8, RZ, 0xc0, !PT ;  /* 0xfffffff800ca7812 */ /* 0x000fe400078ec0ff */
[----:B------:R-:W-:Y:S02]  /*0b80*/  LOP3.LUT R2, R2, 0x1ffffffe, RZ, 0xc0, !PT ;  /* 0x1ffffffe02027812 */ /* 0x000fe400078ec0ff */
[----:B------:R-:W-:Y:S01]  /*0b90*/  SHF.R.S32.HI R9, RZ, 0x5, R9 ;  /* 0x00000005ff097819 */ /* 0x000fe20000011409 */
[----:B------:R-:W-:Y:S01]  /*0ba0*/  IMAD.IADD R202, R213, 0x1, -R202 ;  /* 0x00000001d5ca7824 */ /* 0x000fe200078e0aca */
[----:B------:R-:W-:Y:S01]  /*0bb0*/  LOP3.LUT R3, R3, 0x3fffffe, RZ, 0xc0, !PT ;  /* 0x03fffffe03037812 */ /* 0x000fe200078ec0ff */
[----:B------:R-:W-:Y:S01]  /*0bc0*/  IMAD.IADD R2, R5, 0x1, -R2 ;  /* 0x0000000105027824 */ /* 0x000fe200078e0a02 */
[----:B------:R-:W-:Y:S01]  /*0bd0*/  LEA.HI R4, R6, R6, RZ, 0x1 ;  /* 0x0000000606047211 */ /* 0x000fe200078f08ff */
[----:B------:R-:W-:Y:S01]  /*0be0*/  IMAD R10, R9, 0x10, R10 ;  /* 0x00000010090a7824 */ /* 0x000fe200078e020a */
[----:B------:R-:W-:Y:S01]  /*0bf0*/  SHF.R.S32.HI R203, RZ, 0x3, R0 ;  /* 0x00000003ffcb7819 */ /* 0x000fe20000011400 */
[----:B------:R-:W-:Y:S01]  /*0c00*/  IMAD.IADD R3, R206, 0x1, -R3 ;  /* 0x00000001ce037824 */ /* 0x000fe200078e0a03 */
[----:B------:R-:W-:Y:S01]  /*0c10*/  LOP3.LUT R5, R4, 0x1ffffffe, RZ, 0xc0, !PT ;  /* 0x1ffffffe04057812 */ /* 0x000fe200078ec0ff */
[----:B------:R-:W-:-:S02]  /*0c20*/  IMAD.SHL.U32 R19, R202, 0x8, RZ ;  /* 0x00000008ca137824 */ /* 0x000fc400078e00ff */
[----:B------:R-:W-:Y:S01]  /*0c30*/  IMAD R207, R3, 0x40, R10 ;  /* 0x0000004003cf7824 */ /* 0x000fe200078e020a */
[----:B------:R-:W-:Y:S01]  /*0c40*/  LOP3.LUT R3, R8, 0x7ffffffc, RZ, 0xc0, !PT ;  /* 0x7ffffffc08037812 */ /* 0x000fe200078ec0ff */
[C---:B------:R-:W-:Y:S01]  /*0c50*/  VIADD R200, R19.reuse, 0x40 ;  /* 0x0000004013c87836 */ /* 0x040fe20000000000 */
[----:B------:R-:W-:Y:S01]  /*0c60*/  SHF.R.S32.HI R212, RZ, 0x1f, R19 ;  /* 0x0000001fffd47819 */ /* 0x000fe20000011413 */
[C---:B------:R-:W-:Y:S02]  /*0c70*/  VIADD R23, R19.reuse, 0x80 ;  /* 0x0000008013177836 */ /* 0x040fe40000000000 */
[----:B------:R-:W-:Y:S01]  /*0c80*/  VIADD R201, R19, 0xc0 ;  /* 0x000000c013c97836 */ /* 0x000fe20000000000 */
[----:B------:R-:W-:Y:S01]  /*0c90*/  SHF.R.S32.HI R211, RZ, 0x1f, R200 ;  /* 0x0000001fffd37819 */ /* 0x000fe200000114c8 */
[----:B------:R-:W-:Y:S01]  /*0ca0*/  IMAD.IADD R22, R6, 0x1, -R5 ;  /* 0x0000000106167824 */ /* 0x000fe200078e0a05 */
[----:B------:R-:W-:Y:S01]  /*0cb0*/  SHF.R.S32.HI R210, RZ, 0x1f, R23 ;  /* 0x0000001fffd27819 */ /* 0x000fe20000011417 */
[----:B------:R-:W-:Y:S01]  /*0cc0*/  IMAD R208, R2, 0x8, R7 ;  /* 0x0000000802d07824 */ /* 0x000fe200078e0207 */
[----:B------:R-:W-:Y:S01]  /*0cd0*/  SHF.R.S32.HI R209, RZ, 0x1f, R201 ;  /* 0x0000001fffd17819 */ /* 0x000fe200000114c9 */
[----:B------:R-:W-:-:S02]  /*0ce0*/  IMAD.IADD R18, R204, 0x1, -R3 ;  /* 0x00000001cc127824 */ /* 0x000fc400078e0a03 */
[----:B------:R-:W-:-:S07]  /*0cf0*/  IMAD R22, R22, 0x8, R207 ;  /* 0x0000000816167824 */ /* 0x000fce00078e02cf */
.L_x_11005:
        /* <DEDUP_REMOVED lines=21> */
.L_x_10901:
[----:B------:R-:W-:Y:S01]  /*0e50*/  ULDC UR7, c[0x0][0xc54] ;  /* 0x0003150000077ab9 */ /* 0x000fe20000000800 */
[----:B------:R-:W-:Y:S01]  /*0e60*/  UMOV UR6, UR9 ;  /* 0x0000000900067c82 */ /* 0x000fe20008000000 */
[----:B------:R-:W-:-:S11]  /*0e70*/  UISETP.NE.AND UP0, UPT, UR7, 0x1, UPT ;  /* 0x000000010700788c */ /* 0x000fd6000bf05270 */
[----:B------:R-:W-:Y:S02]  /*0e80*/  @UP0 ULDC.64 UR10, c[0x0][0xc58] ;  /* 0x00031600000a0ab9 */ /* 0x000fe40000000a00 */
[----:B------:R-:W-:-:S04]  /*0e90*/  UIMAD.WIDE.U32 UR4, UR9, UR10, URZ ;  /* 0x0000000a090472a5 */ /* 0x000fc8000f8e003f */
[----:B------:R-:W-:-:S04]  /*0ea0*/  @UP0 USHF.R.U32.HI UR6, URZ, UR11, UR5 ;  /* 0x0000000b3f060299 */ /* 0x000fc80008011605 */
[----:B------:R-:W-:-:S12]  /*0eb0*/  UIMAD UR4, UR6, UR7, URZ ;  /* 0x00000007060472a4 */ /* 0x000fd8000f8e023f */
.L_x_10902:
[----:B------:R-:W0:Y:S01]  /*0ec0*/  LDC R205, c[0x0][0x448] ;  /* 0x00011200ffcd7b82 */ /* 0x000e220000000800 */
[----:B------:R-:W-:Y:S01]  /*0ed0*/  ULOP3.LUT UR6, URZ, UR6, URZ, 0x33, !UPT ;  /* 0x000000063f067292 */ /* 0x000fe2000f8e333f */
[----:B------:R-:W-:Y:S01]  /*0ee0*/  LOP3.LUT R16, R16, 0xffefffff, RZ, 0xc0, !PT ;  /* 0xffefffff10107812 */ /* 0x000fe200078ec0ff */
[----:B------:R-:W-:Y:S01]  /*0ef0*/  ULDC UR43, c[0x0][0xc48] ;  /* 0x00031200002b7ab9 */ /* 0x000fe20000000800 */
[----:B------:R-:W-:Y:S01]  /*0f00*/  ULDC UR5, c[0x0][0xc3c] ;  /* 0x00030f0000057ab9 */ /* 0x000fe20000000800 */
[----:B------:R-:W-:Y:S02]  /*0f10*/  UISETP.NE.AND UP0, UPT, UR43, 0x1, UPT ;  /* 0x000000012b00788c */ /* 0x000fe4000bf05270 */
[----:B------:R-:W-:Y:S01]  /*0f20*/  UIADD3 UR6, UR6, UR5, URZ ;  /* 0x0000000506067290 */ /* 0x000fe2000fffe03f */
[----:B------:R-:W1:Y:S01]  /*0f30*/  LDC.64 R8, c[0x0][0x9e0] ;  /* 0x00027800ff087b82 */ /* 0x000e620000000a00 */
[----:B------:R-:W-:Y:S02]  /*0f40*/  UIADD3 UR4, UR9, -UR4, URZ ;  /* 0x8000000409047290 */ /* 0x000fe4000fffe03f */
[----:B------:R-:W-:Y:S01]  /*0f50*/  USHF.L.U32 UR41, UR6, 0x7, URZ ;  /* 0x0000000706297899 */ /* 0x000fe2000800063f */
[----:B------:R-:W-:Y:S01]  /*0f60*/  ULDC.64 UR10, c[0x0][0x418] ;  /* 0x00010600000a7ab9 */ /* 0x000fe20000000a00 */
[----:B------:R-:W-:Y:S01]  /*0f70*/  ULDC UR7, c[0x0][0xc54] ;  /* 0x0003150000077ab9 */ /* 0x000fe20000000800 */
[----:B------:R-:W-:-:S02]  /*0f80*/  ISETP.NE.U32.AND P0, PT, RZ, UR10, PT ;  /* 0x0000000aff007c0c */ /* 0x000fc4000bf05070 */
[----:B------:R-:W2:Y:S01]  /*0f90*/  LDC R6, c[0x0][0x288] ;  /* 0x0000a200ff067b82 */ /* 0x000ea20000000800 */
[----:B------:R-:W-:Y:S02]  /*0fa0*/  UIADD3 UR6, UR41, 0x7f, URZ ;  /* 0x0000007f29067890 */ /* 0x000fe4000fffe03f */
[----:B------:R-:W-:Y:S01]  /*0fb0*/  UIMAD UR8, UR8, UR7, UR4 ;  /* 0x00000007080872a4 */ /* 0x000fe2000f8e0204 */
[----:B------:R-:W-:Y:S02]  /*0fc0*/  ISETP.NE.AND.EX P0, PT, RZ, UR11, PT, P0 ;  /* 0x0000000bff007c0c */ /* 0x000fe4000bf05300 */
[----:B------:R-:W-:Y:S01]  /*0fd0*/  @UP0 ULDC UR4, c[0x0][0xc4c] ;  /* 0x0003130000040ab9 */ /* 0x000fe20000000800 */
[----:B------:R-:W-:Y:S01]  /*0fe0*/  @UP0 ULDC UR7, c[0x0][0xc50] ;  /* 0x0003140000070ab9 */ /* 0x000fe20000000800 */
[----:B0-----:R-:W-:Y:S01]  /*0ff0*/  ISETP.NE.AND P2, PT, R205, 0x1, PT ;  /* 0x00000001cd00780c */ /* 0x001fe20003f45270 */
[----:B------:R-:W0:Y:S01]  /*1000*/  LDC R0, c[0x0][0x424] ;  /* 0x00010900ff007b82 */ /* 0x000e220000000800 */
[----:B------:R-:W-:Y:S01]  /*1010*/  UIMAD.WIDE.U32 UR4, UR8, UR4, URZ ;  /* 0x00000004080472a5 */ /* 0x000fe2000f8e003f */
[----:B------:R-:W-:Y:S01]  /*1020*/  IMAD.U32 R2, RZ, RZ, UR6 ;  /* 0x00000006ff027e24 */ /* 0x000fe2000f8e00ff */
[----:B------:R-:W-:-:S02]  /*1030*/  UMOV UR42, UR8 ;  /* 0x00000008002a7c82 */ /* 0x000fc40008000000 */
[----:B------:R-:W-:Y:S01]  /*1040*/  @UP0 USHF.R.U32.HI UR42, URZ, UR7, UR5 ;  /* 0x000000073f2a0299 */ /* 0x000fe20008011605 */
[----:B-1----:R-:W-:Y:S02]  /*1050*/  ISETP.GE.AND P1, PT, R9, 0x1, PT ;  /* 0x000000010900780c */ /* 0x002fe40003f26270 */
[----:B------:R-:W1:Y:S01]  /*1060*/  LDC R7, c[0x0][0x2f0] ;  /* 0x0000bc00ff077b82 */ /* 0x000e620000000800 */
[----:B------:R-:W-:-:S03]  /*1070*/  UIADD3 UR4, -UR42, URZ, URZ ;  /* 0x0000003f2a047290 */ /* 0x000fc6000fffe13f */
[----:B------:R-:W-:Y:S01]  /*1080*/  @P2 LOP3.LUT R16, R16, 0x100000, RZ, 0xfc, !PT ;  /* 0x0010000010102812 */ /* 0x000fe200078efcff */
[----:B------:R-:W-:Y:S01]  /*1090*/  UIMAD UR43, UR43, UR4, UR8 ;  /* 0x000000042b2b72a4 */ /* 0x000fe2000f8e0208 */
[----:B--2---:R-:W-:Y:S02]  /*10a0*/  IADD3 R5, -R6, 0x1, RZ ;  /* 0x0000000106057810 */ /* 0x004fe40007ffe1ff */
[----:B------:R-:W2:Y:S01]  /*10b0*/  @P2 LDC R3, c[0x0][0x44c] ;  /* 0x00011300ff032b82 */ /* 0x000ea20000000800 */
[----:B------:R-:W-:-:S04]  /*10c0*/  LOP3.LUT R16, R16, 0xfff7ffff, RZ, 0xc0, !PT ;  /* 0xfff7ffff10107812 */ /* 0x000fc800078ec0ff */
[----:B------:R-:W-:-:S03]  /*10d0*/  @P1 LOP3.LUT R16, R16, 0x80000, RZ, 0xfc, !PT ;  /* 0x0008000010101812 */ /* 0x000fc600078efcff */
[----:B------:R-:W3:Y:S01]  /*10e0*/  @P2 LDC R4, c[0x0][0x450] ;  /* 0x00011400ff042b82 */ /* 0x000ee20000000800 */
[----:B0-----:R-:W-:-:S05]  /*10f0*/  SEL R0, R0, 0x1, P0 ;  /* 0x0000000100007807 */ /* 0x001fca0000000000 */
[CC--:B-1----:R-:W-:Y:S02]  /*1100*/  IMAD R5, R0.reuse, R7.reuse, R5 ;  /* 0x0000000700057224 */ /* 0x0c2fe400078e0205 */
[----:B------:R-:W-:Y:S02]  /*1110*/  IMAD R17, R0, R7, RZ ;  /* 0x0000000700117224 */ /* 0x000fe400078e02ff */
[----:B--2---:R-:W-:-:S05]  /*1120*/  @P2 IMAD.HI.U32 R3, R3, UR6, RZ ;  /* 0x0000000603032c27 */ /* 0x004fca000f8e00ff */
[----:B---3--:R-:W-:-:S05]  /*1130*/  @P2 SHF.R.U32.HI R2, RZ, R4, R3 ;  /* 0x00000004ff022219 */ /* 0x008fca0000011603 */
        /* <DEDUP_REMOVED lines=13> */
.L_x_10904:
[----:B------:R-:W-:-:S13]  /*1210*/  ISETP.NE.AND P0, PT, R9, 0x1, PT ;  /* 0x000000010900780c */ /* 0x000fda0003f05270 */
[----:B------:R-:W0:Y:S02]  /*1220*/  @P0 LDC.64 R4, c[0x0][0x9e8] ;  /* 0x00027a00ff040b82 */ /* 0x000e240000000a00 */
[----:B0-----:R-:W-:-:S05]  /*1230*/  @P0 IMAD.HI.U32 R4, R3, R4, RZ ;  /* 0x0000000403040227 */ /* 0x001fca00078e00ff */
[----:B------:R-:W-:-:S07]  /*1240*/  @P0 SHF.R.U32.HI R3, RZ, R5, R4 ;  /* 0x00000005ff030219 */ /* 0x000fce0000011604 */
.L_x_10905:
[----:B------:R-:W-:-:S05]  /*1250*/  IMAD R3, R3, R9, R9 ;  /* 0x0000000903037224 */ /* 0x000fca00078e0209 */
[----:B------:R-:W-:-:S07]  /*1260*/  VIMNMX R2, R2, R3, PT ;  /* 0x0000000302027248 */ /* 0x000fce0003fe0100 */
.L_x_10903:
[----:B------:R-:W0:Y:S01]  /*1270*/  @P2 LDC R4, c[0x0][0x44c] ;  /* 0x00011300ff042b82 */ /* 0x000e220000000800 */
[----:B------:R-:W-:Y:S01]  /*1280*/  IMAD.U32 R3, RZ, RZ, UR41 ;  /* 0x00000029ff037e24 */ /* 0x000fe2000f8e00ff */
[----:B------:R-:W-:Y:S01]  /*1290*/  ULDC UR4, c[0x0][0x9dc] ;  /* 0x0002770000047ab9 */ /* 0x000fe20000000800 */
[-C--:B------:R-:W-:Y:S02]  /*12a0*/  IMAD R6, R0, R7.reuse, -R6 ;  /* 0x0000000700067224 */ /* 0x080fe400078e0a06 */
[----:B------:R-:W-:Y:S02]  /*12b0*/  VIADD R2, R2, 0x5f ;  /* 0x0000005f02027836 */ /* 0x000fe40000000000 */
[----:B------:R-:W-:Y:S01]  /*12c0*/  IMAD R0, R0, R7, 0x5f ;  /* 0x0000005f00007424 */ /* 0x000fe200078e0207 */
[----:B------:R-:W1:Y:S01]  /*12d0*/  @P2 LDC R5, c[0x0][0x450] ;  /* 0x00011400ff052b82 */ /* 0x000e620000000800 */
[----:B------:R-:W-:-:S04]  /*12e0*/  IMAD.HI R2, R2, 0x2aaaaaab, RZ ;  /* 0x2aaaaaab02027827 */ /* 0x000fc800078e02ff */
[----:B------:R-:W-:-:S04]  /*12f0*/  IMAD.HI R0, R0, 0x2aaaaaab, RZ ;  /* 0x2aaaaaab00007827 */ /* 0x000fc800078e02ff */
[----:B0-----:R-:W-:-:S05]  /*1300*/  @P2 IMAD.HI.U32 R4, R4, UR41, RZ ;  /* 0x0000002904042c27 */ /* 0x001fca000f8e00ff */
[----:B-1----:R-:W-:Y:S02]  /*1310*/  @P2 SHF.R.U32.HI R3, RZ, R5, R4 ;  /* 0x00000005ff032219 */ /* 0x002fe40000011604 */
[----:B------:R-:W-:-:S03]  /*1320*/  SHF.R.U32.HI R5, RZ, 0x1f, R2 ;  /* 0x0000001fff057819 */ /* 0x000fc60000011602 */
[----:B------:R-:W-:Y:S01]  /*1330*/  IMAD.IADD R6, R6, 0x1, R3 ;  /* 0x0000000106067824 */ /* 0x000fe200078e0203 */
[----:B------:R-:W-:Y:S02]  /*1340*/  SHF.R.U32.HI R3, RZ, 0x1f, R0 ;  /* 0x0000001fff037819 */ /* 0x000fe40000011600 */
[----:B------:R-:W-:Y:S01]  /*1350*/  LEA.HI.SX32 R176, R2, R5, 0x1c ;  /* 0x0000000502b07211 */ /* 0x000fe200078fe2ff */
[----:B------:R-:W-:Y:S01]  /*1360*/  VIADD R4, R6, -UR4 ;  /* 0x8000000406047c36 */ /* 0x000fe20008000000 */
[----:B------:R-:W-:-:S04]  /*1370*/  LEA.HI.SX32 R3, R0, R3, 0x1c ;  /* 0x0000000300037211 */ /* 0x000fc800078fe2ff */
[----:B------:R-:W-:Y:S02]  /*1380*/  R2UR UR4, R4 ;  /* 0x00000000040472ca */ /* 0x000fe400000e0000 */
[----:B------:R-:W-:Y:S01]  /*1390*/  VIMNMX R176, R3, R176, PT ;  /* 0x000000b003b07248 */ /* 0x000fe20003fe0100 */
[----:B------:R-:W-:-:S12]  /*13a0*/  @!P1 BRA `(.L_x_10906) ;  /* 0x0000000000449947 */ /* 0x000fd80003800000 */
        /* <DEDUP_REMOVED lines=9> */
.L_x_10907:
[----:B------:R-:W-:-:S13]  /*1440*/  ISETP.NE.AND P0, PT, R9, 0x1, PT ;  /* 0x000000010900780c */ /* 0x000fda0003f05270 */
[----:B------:R-:W0:Y:S02]  /*1450*/  @P0 LDC.64 R2, c[0x0][0x9e8] ;  /* 0x00027a00ff020b82 */ /* 0x000e240000000a00 */
[----:B0-----:R-:W-:-:S05]  /*1460*/  @P0 IMAD.HI.U32 R0, R6, R2, RZ ;  /* 0x0000000206000227 */ /* 0x001fca00078e00ff */
[----:B------:R-:W-:-:S07]  /*1470*/  @P0 SHF.R.U32.HI R6, RZ, R3, R0 ;  /* 0x00000003ff060219 */ /* 0x000fce0000011600 */
.L_x_10908:
[----:B------:R-:W-:-:S05]  /*1480*/  IMAD R6, R6, R9, RZ ;  /* 0x0000000906067224 */ /* 0x000fca00078e02ff */
[----:B------:R-:W-:-:S13]  /*1490*/  R2UR UR5, R6 ;  /* 0x00000000060572ca */ /* 0x000fda00000e0000 */
[----:B------:R-:W-:-:S04]  /*14a0*/  UISETP.LT.AND UP0, UPT, UR4, UR5, UPT ;  /* 0x000000050400728c */ /* 0x000fc8000bf01270 */
[----:B------:R-:W-:-:S12]  /*14b0*/  USEL UR4, UR4, UR5, !UP0 ;  /* 0x0000000504047287 */ /* 0x000fd8000c000000 */
.L_x_10906:
[----:B------:R-:W-:Y:S01]  /*14c0*/  UIMAD.WIDE UR4, UR4, 0x2aaaaaab, URZ ;  /* 0x2aaaaaab040478a5 */ /* 0x000fe2000f8e023f */
[----:B------:R-:W-:Y:S02]  /*14d0*/  PLOP3.LUT P0, PT, PT, PT, PT, 0x80, 0x0 ;  /* 0x000000000000781c */ /* 0x000fe40003f0f070 */
[----:B------:R-:W-:Y:S01]  /*14e0*/  CS2R R2, SRZ ;  /* 0x0000000000027805 */ /* 0x000fe2000001ff00 */
[----:B------:R-:W-:Y:S01]  /*14f0*/  IMAD.MOV.U32 R0, RZ, RZ, RZ ;  /* 0x000000ffff007224 */ /* 0x000fe200078e00ff */
[----:B------:R-:W-:Y:S01]  /*1500*/  USHF.R.U32.HI UR4, URZ, 0x1f, UR5 ;  /* 0x0000001f3f047899 */ /* 0x000fe20008011605 */
[----:B------:R-:W-:Y:S02]  /*1510*/  CS2R R168, SRZ ;  /* 0x0000000000a87805 */ /* 0x000fe4000001ff00 */
[----:B------:R-:W-:Y:S02]  /*1520*/  CS2R R148, SRZ ;  /* 0x0000000000947805 */ /* 0x000fe4000001ff00 */
[----:B------:R-:W-:Y:S01]  /*1530*/  CS2R R166, SRZ ;  /* 0x0000000000a67805 */ /* 0x000fe2000001ff00 */
[----:B------:R-:W-:Y:S01]  /*1540*/  ULEA.HI.SX32 UR4, UR5, UR4, 0x1c ;  /* 0x0000000405047291 */ /* 0x000fe2000f8fe23f */
        /* <DEDUP_REMOVED lines=96> */
.L_x_10910:
[----:B------:R-:W0:Y:S01]  /*1b50*/  S2R R0, SR_CgaCtaId ;  /* 0x0000000000007919 */ /* 0x000e220000008800 */
[----:B------:R-:W-:Y:S01]  /*1b60*/  ULEA.HI UR4, UR36, UR36, URZ, 0x1 ;  /* 0x0000002424047291 */ /* 0x000fe2000f8f083f */
[----:B------:R-:W-:Y:S01]  /*1b70*/  MOV R7, 0x400 ;  /* 0x0000040000077802 */ /* 0x000fe20000000f00 */
[----:B------:R-:W1:Y:S02]  /*1b80*/  S2R R20, SR_TID.X ;  /* 0x0000000000147919 */ /* 0x000e640000002100 */
[----:B------:R-:W-:-:S04]  /*1b90*/  ULOP3.LUT UR4, UR4, 0xfffffffe, URZ, 0xc0, !UPT ;  /* 0xfffffffe04047892 */ /* 0x000fc8000f8ec03f */
[----:B------:R-:W-:-:S06]  /*1ba0*/  UIADD3 UR4, UR36, -UR4, URZ ;  /* 0x8000000424047290 */ /* 0x000fcc000fffe03f */
[----:B------:R-:W-:Y:S01]  /*1bb0*/  IMAD.U32 R2, RZ, RZ, UR4 ;  /* 0x00000004ff027e24 */ /* 0x000fe2000f8e00ff */
[----:B0-----:R-:W-:-:S04]  /*1bc0*/  LEA R7, R0, R7, 0x18 ;  /* 0x0000000700077211 */ /* 0x001fc800078ec0ff */
[----:B------:R-:W-:Y:S02]  /*1bd0*/  SHF.L.U32 R0, R2, 0x1f, RZ ;  /* 0x0000001f02007819 */ /* 0x000fe400000006ff */
[----:B-1----:R-:W-:Y:S02]  /*1be0*/  SHF.R.U32.HI R20, RZ, 0x7, R20 ;  /* 0x00000007ff147819 */ /* 0x002fe40000011614 */
[----:B------:R-:W0:Y:S03]  /*1bf0*/  SYNCS.PHASECHK.TRANS64.TRYWAIT P0, [R7+URZ+0x22800], R0 ;  /* 0x02280000070075a7 */ /* 0x000e26000800017f */
[----:B------:R-:W-:Y:S01]  /*1c00*/  VIADD R8, R20, 0x8 ;  /* 0x0000000814087836 */ /* 0x000fe20000000000 */
[----:B0-----:R-:W-:Y:S06]  /*1c10*/  @!P0 BRA `(.L_x_10911) ;  /* 0x0000011c00d88947 */ /* 0x001fec0003800000 */
.L_x_11075:
[----:B0-----:R-:W-:Y:S01]  /*1c20*/  IMAD.U32 R0, RZ, RZ, UR40 ;  /* 0x00000028ff007e24 */ /* 0x001fe2000f8e00ff */
[----:B------:R-:W-:Y:S05]  /*1c30*/  WARPSYNC.ALL ;  /* 0x0000000000007948 */ /* 0x000fea0003800000 */
[----:B------:R0:W-:Y:S01]  /*1c40*/  BAR.SYNC.DEFER_BLOCKING R8, 0x100 ;  /* 0x000400080000751d */ /* 0x0001e20000010000 */
[----:B------:R-:W-:-:S13]  /*1c50*/  ISETP.NE.AND P0, PT, R0, 0x3, PT ;  /* 0x000000030000780c */ /* 0x000fda0003f05270 */
[----:B0-----:R-:W-:Y:S05]  /*1c60*/  @!P0 BRA `(.L_x_10912) ;  /* 0x0000000000048947 */ /* 0x001fea0003800000 */
[----:B------:R-:W-:Y:S01]  /*1c70*/  BPT.TRAP 0x1 ;  /* 0x000000040000795c */ /* 0x000fe20000300000 */
.L_x_10912:
[----:B------:R-:W-:Y:S01]  /*1c80*/  R2UR UR24, R7 ;  /* 0x00000000071872ca */ /* 0x000fe200000e0000 */
[----:B------:R-:W-:-:S05]  /*1c90*/  IMAD.U32 R9, RZ, RZ, UR37 ;  /* 0x00000025ff097e24 */ /* 0x000fca000f8e00ff */
[----:B------:R-:W-:-:S07]  /*1ca0*/  SHF.L.U32 R9, R9, 0x1f, RZ ;  /* 0x0000001f09097819 */ /* 0x000fce00000006ff */
[----:B------:R-:W-:-:S09]  /*1cb0*/  ULEA UR24, UR38, UR24, 0x3 ;  /* 0x0000001826187291 */ /* 0x000fd2000f8e183f */
[----:B------:R0:W1:Y:S01]  /*1cc0*/  SYNCS.PHASECHK.TRANS64.TRYWAIT P1, [UR24+0x22830], R9 ;  /* 0x02283009ff0075a7 */ /* 0x0000620008020158 */
[----:B------:R-:W-:Y:S05]  /*1cd0*/  @!P0 BRA `(.L_x_10913) ;  /* 0x0000000000048947 */ /* 0x000fea0003800000 */
[----:B------:R-:W-:Y:S01]  /*1ce0*/  BPT.TRAP 0x1 ;  /* 0x000000040000795c */ /* 0x000fe20000300000 */
.L_x_10913:
[----:B-1----:R-:W-:Y:S05]  /*1cf0*/  @P1 BRA `(.L_x_10914) ;  /* 0x0000000000081947 */ /* 0x002fea0003800000 */
[----:B------:R-:W1:Y:S02]  /*1d00*/  SYNCS.PHASECHK.TRANS64.TRYWAIT P1, [UR24+0x22830], R9 ;  /* 0x02283009ff0075a7 */ /* 0x000e640008020158 */
[----:B-1----:R-:W-:Y:S05]  /*1d10*/  @!P1 BRA `(.L_x_10915) ;  /* 0x0000011c00ac9947 */ /* 0x002fea0003800000 */
.L_x_10914:
[----:B------:R-:W-:Y:S01]  /*1d20*/  R2UR UR4, R7 ;  /* 0x00000000070472ca */ /* 0x000fe200000e0000 */
[----:B------:R-:W-:Y:S01]  /*1d30*/  ULOP3.LUT UR20, UR45, 0x10000, URZ, 0xfc, !UPT ;  /* 0x000100002d147892 */ /* 0x000fe2000f8efc3f */
[----:B------:R-:W-:Y:S01]  /*1d40*/  WARPGROUP.ARRIVE ;  /* 0x00000000000079c5 */ /* 0x000fe20000000000 */
[----:B------:R-:W-:Y:S01]  /*1d50*/  UMOV UR21, 0x40000040 ;  /* 0x4000004000157882 */ /* 0x000fe20000000000 */
[----:B------:R-:W-:Y:S01]  /*1d60*/  UMOV UR23, 0x40000040 ;  /* 0x4000004000177882 */ /* 0x000fe20000000000 */
[----:B------:R-:W-:-:S03]  /*1d70*/  UIADD3 UR8, UR20, 0x2, URZ ;  /* 0x0000000214087890 */ /* 0x000fc6000fffe03f */
[----:B-1----:R-:W1:Y:S01]  /*1d80*/  S2R R0, SR_TID.X ;  /* 0x0000000000007919 */ /* 0x002e620000002100 */
[----:B------:R-:W-:Y:S01]  /*1d90*/  UMOV UR9, 0x40000040 ;  /* 0x4000004000097882 */ /* 0x000fe20000000000 */
[----:B------:R-:W-:Y:S01]  /*1da0*/  UMOV UR11, 0x40000040 ;  /* 0x40000040000b7882 */ /* 0x000fe20000000000 */
[----:B------:R-:W-:Y:S01]  /*1db0*/  UIADD3 UR12, UR20, 0x4, URZ ;  /* 0x00000004140c7890 */ /* 0x000fe2000fffe03f */
[----:B------:R-:W-:Y:S01]  /*1dc0*/  UMOV UR13, 0x40000040 ;  /* 0x40000040000d7882 */ /* 0x000fe20000000000 */
[----:B------:R-:W-:Y:S01]  /*1dd0*/  UMOV UR15, 0x40000040 ;  /* 0x40000040000f7882 */ /* 0x000fe20000000000 */
[----:B------:R-:W-:Y:S02]  /*1de0*/  UIADD3 UR4, UR4, 0x1c400, URZ ;  /* 0x0001c40004047890 */ /* 0x000fe4000fffe03f */
[----:B------:R-:W-:Y:S02]  /*1df0*/  UIADD3 UR16, UR20, 0x6, URZ ;  /* 0x0000000614107890 */ /* 0x000fe4000fffe03f */
[----:B------:R-:W-:Y:S01]  /*1e00*/  USHF.R.U32.HI UR4, URZ, 0x4, UR4 ;  /* 0x000000043f047899 */ /* 0x000fe20008011604 */
[----:B------:R-:W-:Y:S01]  /*1e10*/  UMOV UR17, 0x40000040 ;  /* 0x4000004000117882 */ /* 0x000fe20000000000 */
[----:B------:R-:W-:-:S02]  /*1e20*/  UMOV UR19, 0x40000040 ;  /* 0x4000004000137882 */ /* 0x000fc40000000000 */
[----:B------:R-:W-:-:S04]  /*1e30*/  ULOP3.LUT UR4, UR4, 0x3fff, URZ, 0xc0, !UPT ;  /* 0x00003fff04047892 */ /* 0x000fc8000f8ec03f */
[----:B------:R-:W-:-:S04]  /*1e40*/  ULOP3.LUT UR4, UR4, 0x10000, URZ, 0xfc, !UPT ;  /* 0x0001000004047892 */ /* 0x000fc8000f8efc3f */
[----:B------:R-:W-:-:S04]  /*1e50*/  UIMAD UR22, UR38, 0x300, UR4 ;  /* 0x00000300261678a4 */ /* 0x000fc8000f8e0204 */
[----:B------:R-:W-:Y:S02]  /*1e60*/  UIADD3 UR10, UR22, 0x2, URZ ;  /* 0x00000002160a7890 */ /* 0x000fe4000fffe03f */
[----:B------:R-:W-:Y:S02]  /*1e70*/  UIADD3 UR14, UR22, 0x4, URZ ;  /* 0x00000004160e7890 */ /* 0x000fe4000fffe03f */
[----:B------:R-:W-:Y:S02]  /*1e80*/  UIADD3 UR18, UR22, 0x6, URZ ;  /* 0x0000000616127890 */ /* 0x000fe4000fffe03f */
[----:B------:R-:W-:Y:S01]  /*1e90*/  HGMMA.64x96x16.F32 R24, gdesc[UR20], RZ, !UPT, gsb0 ;  /* 0x01600000141879f0 */ /* 0x000fe2000c0008ff */
[----:B-1----:R-:W-:-:S04]  /*1ea0*/  SHF.R.U32.HI R0, RZ, 0x7, R0 ;  /* 0x00000007ff007819 */ /* 0x002fc80000011600 */
        /* <DEDUP_REMOVED lines=14> */
.L_x_10916:
[----:B------:R-:W-:Y:S01]  /*1f90*/  ISETP.NE.AND P2, PT, R205, 0x1, PT ;  /* 0x00000001cd00780c */ /* 0x000fe20003f45270 */
[----:B------:R-:W2:Y:S01]  /*1fa0*/  S2UR UR6, SR_CgaCtaId ;  /* 0x00000000000679c3 */ /* 0x000ea20000008800 */
[----:B------:R-:W-:Y:S01]  /*1fb0*/  VIADD R0, R22, UR41 ;  /* 0x0000002916007c36 */ /* 0x000fe20008000000 */
[----:B------:R-:W-:Y:S01]  /*1fc0*/  UIADD3 UR5, UR24, 0x22840, URZ ;  /* 0x0002284018057890 */ /* 0x000fe2000fffe03f */
[----:B------:R-:W-:Y:S01]  /*1fd0*/  LOP3.LUT P1, RZ, R16, 0x80000, RZ, 0xc0, !PT ;  /* 0x0008000010ff7812 */ /* 0x000fe2000782c0ff */
[----:B------:R-:W-:Y:S01]  /*1fe0*/  ULDC UR7, c[0x0][0x9dc] ;  /* 0x0002770000077ab9 */ /* 0x000fe20000000800 */
[----:B------:R-:W-:Y:S01]  /*1ff0*/  IMAD.MOV.U32 R2, RZ, RZ, R0 ;  /* 0x000000ffff027224 */ /* 0x000fe200078e0000 */
[----:B------:R-:W-:Y:S01]  /*2000*/  ULDC UR15, c[0x0][0x9e0] ;  /* 0x00027800000f7ab9 */ /* 0x000fe20000000800 */
[----:B------:R-:W-:Y:S01]  /*2010*/  IMAD.MOV.U32 R13, RZ, RZ, -0x60 ;  /* 0xffffffa0ff0d7424 */ /* 0x000fe200078e00ff */
[----:B------:R-:W3:Y:S03]  /*2020*/  LDC R6, c[0x0][0x288] ;  /* 0x0000a200ff067b82 */ /* 0x000ee60000000800 */
[----:B------:R-:W-:-:S04]  /*2030*/  IMAD R15, R176, R13, 0x60 ;  /* 0x00000060b00f7424 */ /* 0x000fc800078e020d */
[----:B------:R-:W-:Y:S01]  /*2040*/  IMAD R14, R18, -0x2, R15 ;  /* 0xfffffffe120e7824 */ /* 0x000fe200078e020f */
[----:B------:R-:W4:Y:S08]  /*2050*/  @P2 LDC R5, c[0x0][0x44c] ;  /* 0x00011300ff052b82 */ /* 0x000f300000000800 */
[----:B------:R-:W5:Y:S01]  /*2060*/  @P2 LDC R11, c[0x0][0x450] ;  /* 0x00011400ff0b2b82 */ /* 0x000f620000000800 */
[----:B--2---:R-:W-:-:S09]  /*2070*/  UPRMT UR5, UR6, 0x654, UR5 ;  /* 0x0000065406057896 */ /* 0x004fd20008000005 */
[----:B------:R-:W-:Y:S01]  /*2080*/  SYNCS.ARRIVE.TRANS64.RED.A1T0 RZ, [UR5], RZ ;  /* 0x000000ffffff79a7 */ /* 0x000fe20008100405 */
[----:B------:R-:W-:Y:S01]  /*2090*/  ULOP3.LUT UR5, URZ, UR7, URZ, 0x33, !UPT ;  /* 0x000000073f057292 */ /* 0x000fe2000f8e333f */
[----:B----4-:R-:W-:-:S04]  /*20a0*/  @P2 IMAD.HI.U32 R4, R0, R5, RZ ;  /* 0x0000000500042227 */ /* 0x010fc800078e00ff */
[----:B------:R-:W-:Y:S01]  /*20b0*/  IMAD R0, R176, -0x60, R17 ;  /* 0xffffffa0b0007824 */ /* 0x000fe200078e0211 */
[----:B-----5:R-:W-:-:S03]  /*20c0*/  @P2 SHF.R.U32.HI R2, RZ, R11, R4 ;  /* 0x0000000bff022219 */ /* 0x020fc60000011604 */
[----:B------:R-:W-:Y:S02]  /*20d0*/  VIADD R5, R0, 0x61 ;  /* 0x0000006100057836 */ /* 0x000fe40000000000 */
[----:B------:R-:W2:Y:S02]  /*20e0*/  SHFL.IDX PT, R10, R2, RZ, 0x1c1f ;  /* 0x001c1fff020a7589 */ /* 0x000ea400000e0000 */
[----:B------:R-:W-:Y:S02]  /*20f0*/  IMAD R11, R18, -0x2, R5 ;  /* 0xfffffffe120b7824 */ /* 0x000fe400078e0205 */
[----:B------:R-:W-:Y:S02]  /*2100*/  VIADD R5, R0, 0x60 ;  /* 0x0000006000057836 */ /* 0x000fe40000000000 */
[----:B---3--:R-:W-:Y:S02]  /*2110*/  IMAD.IADD R11, R11, 0x1, -R6 ;  /* 0x000000010b0b7824 */ /* 0x008fe400078e0a06 */
[----:B------:R-:W-:-:S02]  /*2120*/  IMAD R12, R18, -0x2, R5 ;  /* 0xfffffffe120c7824 */ /* 0x000fc400078e0205 */
[C---:B------:R-:W-:Y:S02]  /*2130*/  VIADD R13, R11.reuse, UR15 ;  /* 0x0000000f0b0d7c36 */ /* 0x040fe40008000000 */
[----:B------:R-:W-:-:S03]  /*2140*/  VIADD R11, R11, UR5 ;  /* 0x000000050b0b7c36 */ /* 0x000fc60008000000 */
[----:B--2---:R-:W-:Y:S01]  /*2150*/  VIADDMNMX R0, R10, R13, R12, PT ;  /* 0x0000000d0a007246 */ /* 0x004fe2000380010c */
        /* <DEDUP_REMOVED lines=10> */
[----:B------:R-:W2:Y:S02]  /*2200*/  @P1 LDC.64 R72, c[0x0][0x9e8] ;  /* 0x00027a00ff481b82 */ /* 0x000ea40000000a00 */
[----:B--2---:R-:W-:-:S05]  /*2210*/  @P1 IMAD.HI.U32 R10, R5, R72, RZ ;  /* 0x00000048050a1227 */ /* 0x004fca00078e00ff */
[----:B------:R-:W-:-:S04]  /*2220*/  @P1 SHF.R.U32.HI R5, RZ, R73, R10 ;  /* 0x00000049ff051219 */ /* 0x000fc8000001160a */
[----:B------:R-:W-:Y:S01]  /*2230*/  LOP3.LUT R5, RZ, R5, RZ, 0x33, !PT ;  /* 0x00000005ff057212 */ /* 0x000fe200078e33ff */
[----:B------:R-:W-:Y:S06]  /*2240*/  BRA `(.L_x_10920) ;  /* 0x0000000000187947 */ /* 0x000fec0003800000 */
.L_x_10919:
[----:B------:R-:W-:Y:S02]  /*2250*/  ULDC UR5, c[0x0][0x9e4] ;  /* 0x0002790000057ab9 */ /* 0x000fe40000000800 */
[----:B------:R-:W-:-:S05]  /*2260*/  IMAD.U32 R20, RZ, RZ, UR5 ;  /* 0x00000005ff147e24 */ /* 0x000fca000f8e00ff */
[----:B------:R-:W-:-:S13]  /*2270*/  ISETP.NE.AND P1, PT, R20, 0x1, PT ;  /* 0x000000011400780c */ /* 0x000fda0003f25270 */
[----:B------:R-:W2:Y:S02]  /*2280*/  @P1 LDC.64 R72, c[0x0][0x9e8] ;  /* 0x00027a00ff481b82 */ /* 0x000ea40000000a00 */
[----:B--2---:R-:W-:-:S05]  /*2290*/  @P1 IMAD.HI.U32 R10, R5, R72, RZ ;  /* 0x00000048050a1227 */ /* 0x004fca00078e00ff */
[----:B------:R-:W-:-:S07]  /*22a0*/  @P1 SHF.R.U32.HI R5, RZ, R73, R10 ;  /* 0x00000049ff051219 */ /* 0x000fce000001160a */
.L_x_10920:
[----:B------:R-:W-:Y:S05]  /*22b0*/  BSYNC B0 ;  /* 0x0000000000007941 */ /* 0x000fea0003800000 */
.L_x_10918:
[----:B------:R-:W-:-:S05]  /*22c0*/  IMAD R5, R5, R20, R14 ;  /* 0x0000001405057224 */ /* 0x000fca00078e020e */
[----:B------:R-:W-:Y:S02]  /*22d0*/  VIADDMNMX R0, R5, R20, R0, PT ;  /* 0x0000001405007246 */ /* 0x000fe40003800100 */
[----:B------:R-:W-:-:S07]  /*22e0*/  VIMNMX R4, R4, R5, !PT ;  /* 0x0000000504047248 */ /* 0x000fce0007fe0100 */
.L_x_10917:
[C---:B------:R-:W-:Y:S01]  /*22f0*/  ISETP.GE.AND P6, PT, R15.reuse, 0x9, PT ;  /* 0x000000090f00780c */ /* 0x040fe20003fc6270 */
[----:B------:R-:W2:Y:S01]  /*2300*/  SHFL.IDX PT, R2, R2, 0x1, 0x1c1f ;  /* 0x003c1f0002027f89 */ /* 0x000ea200000e0000 */
[C---:B------:R-:W-:Y:S02]  /*2310*/  ISETP.GE.AND P1, PT, R15.reuse, 0x2, PT ;  /* 0x000000020f00780c */ /* 0x040fe40003f26270 */
        /* <DEDUP_REMOVED lines=10> */
[----:B------:R-:W-:Y:S01]  /*23c0*/  FSEL R29, R29, -INF , !P2 ;  /* 0xff8000001d1d7808 */ /* 0x000fe20005000000 */
[----:B--2---:R-:W-:Y:S01]  /*23d0*/  IMAD.IADD R5, R11, 0x1, R2 ;  /* 0x000000010b057824 */ /* 0x004fe200078e0202 */
        /* <DEDUP_REMOVED lines=103> */
[----:B------:R-:W-:-:S13]  /*2a50*/  LOP3.LUT P5, RZ, R16, 0x80000, RZ, 0xc0, !PT ;  /* 0x0008000010ff7812 */ /* 0x000fda00078ac0ff */
        /* <DEDUP_REMOVED lines=14> */
.L_x_10923:
[----:B------:R-:W-:Y:S02]  /*2b40*/  ULDC UR5, c[0x0][0x9e4] ;  /* 0x0002790000057ab9 */ /* 0x000fe40000000800 */
[----:B------:R-:W-:-:S05]  /*2b50*/  IMAD.U32 R4, RZ, RZ, UR5 ;  /* 0x00000005ff047e24 */ /* 0x000fca000f8e00ff */
[----:B------:R-:W-:-:S13]  /*2b60*/  ISETP.NE.AND P5, PT, R4, 0x1, PT ;  /* 0x000000010400780c */ /* 0x000fda0003fa5270 */
[----:B------:R-:W2:Y:S02]  /*2b70*/  @P5 LDC.64 R12, c[0x0][0x9e8] ;  /* 0x00027a00ff0c5b82 */ /* 0x000ea40000000a00 */
[----:B--2---:R-:W-:-:S05]  /*2b80*/  @P5 IMAD.HI.U32 R2, R11, R12, RZ ;  /* 0x0000000c0b025227 */ /* 0x004fca00078e00ff */
[----:B------:R-:W-:-:S07]  /*2b90*/  @P5 SHF.R.U32.HI R11, RZ, R13, R2 ;  /* 0x0000000dff0b5219 */ /* 0x000fce0000011602 */
.L_x_10924:
[----:B------:R-:W-:Y:S05]  /*2ba0*/  BSYNC B0 ;  /* 0x0000000000007941 */ /* 0x000fea0003800000 */
.L_x_10922:
[----:B------:R-:W-:-:S05]  /*2bb0*/  IMAD R11, R11, R4, R14 ;  /* 0x000000040b0b7224 */ /* 0x000fca00078e020e */
[----:B------:R-:W-:Y:S02]  /*2bc0*/  VIADDMNMX R0, R11, R4, R0, PT ;  /* 0x000000040b007246 */ /* 0x000fe40003800100 */
[----:B------:R-:W-:-:S07]  /*2bd0*/  VIMNMX R5, R5, R11, !PT ;  /* 0x0000000b05057248 */ /* 0x000fce0007fe0100 */
.L_x_10921:
        /* <DEDUP_REMOVED lines=11> */
[----:B------:R-:W-:Y:S02]  /*2c90*/  FMNMX.FTZ R2, R21, R25, !PT ;  /* 0x0000001915027209 */ /* 0x000fe40007810000 */
[----:B------:R-:W-:-:S02]  /*2ca0*/  FSEL R31, R31, -INF , !P1 ;  /* 0xff8000001f1f7808 */ /* 0x000fc40004800000 */
[----:B------:R-:W-:Y:S02]  /*2cb0*/  ISETP.NE.AND P1, PT, R20, RZ, PT ;  /* 0x000000ff1400720c */ /* 0x000fe40003f25270 */
[----:B------:R-:W-:Y:S02]  /*2cc0*/  ISETP.NE.AND P5, PT, R36, RZ, PT ;  /* 0x000000ff2400720c */ /* 0x000fe40003fa5270 */
        /* <DEDUP_REMOVED lines=53> */
[----:B------:R-:W-:Y:S01]  /*3020*/  ISETP.NE.AND P6, PT, R84, RZ, PT ;  /* 0x000000ff5400720c */ /* 0x000fe20003fc5270 */
[----:B------:R-:W2:Y:S01]  /*3030*/  SHFL.BFLY PT, R11, R2, 0x2, 0x1f ;  /* 0x0c401f00020b7f89 */ /* 0x000ea200000e0000 */
[----:B------:R-:W-:Y:S02]  /*3040*/  ISETP.LT.OR P1, PT, R0, 0x31, P1 ;  /* 0x000000310000780c */ /* 0x000fe40000f21670 */
[----:B------:R-:W-:Y:S02]  /*3050*/  ISETP.NE.AND P5, PT, R85, RZ, PT ;  /* 0x000000ff5500720c */ /* 0x000fe40003fa5270 */
[----:B------:R-:W-:Y:S02]  /*3060*/  FSEL R50, R50, -INF , !P1 ;  /* 0xff80000032327808 */ /* 0x000fe40004800000 */
[----:B------:R-:W-:-:S02]  /*3070*/  ISETP.NE.AND P1, PT, R48, RZ, PT ;  /* 0x000000ff3000720c */ /* 0x000fc40003f25270 */
[C---:B------:R-:W-:Y:S02]  /*3080*/  ISETP.GT.AND P4, PT, R5.reuse, RZ, !P4 ;  /* 0x000000ff0500720c */ /* 0x040fe40006784270 */
[----:B------:R-:W-:Y:S02]  /*3090*/  ISETP.GT.AND P1, PT, R5, 0x31, !P1 ;  /* 0x000000310500780c */ /* 0x000fe40004f24270 */
[C---:B------:R-:W-:Y:S02]  /*30a0*/  ISETP.LT.OR P4, PT, R0.reuse, 0x1, P4 ;  /* 0x000000010000780c */ /* 0x040fe40002781670 */
[----:B------:R-:W-:Y:S02]  /*30b0*/  ISETP.LT.OR P1, PT, R0, 0x32, P1 ;  /* 0x000000320000780c */ /* 0x000fe40000f21670 */
[----:B------:R-:W-:Y:S02]  /*30c0*/  FSEL R26, R26, -INF , !P4 ;  /* 0xff8000001a1a7808 */ /* 0x000fe40006000000 */
[----:B------:R-:W-:-:S02]  /*30d0*/  FSEL R51, R51, -INF , !P1 ;  /* 0xff80000033337808 */ /* 0x000fc40004800000 */
[----:B------:R-:W-:Y:S02]  /*30e0*/  ISETP.NE.AND P1, PT, R78, RZ, PT ;  /* 0x000000ff4e00720c */ /* 0x000fe40003f25270 */
[C---:B------:R-:W-:Y:S02]  /*30f0*/  ISETP.GT.AND P2, PT, R5.reuse, 0x51, !P2 ;  /* 0x000000510500780c */ /* 0x040fe40005744270 */
[C---:B------:R-:W-:Y:S02]  /*3100*/  ISETP.GT.AND P1, PT, R5.reuse, 0x38, !P1 ;  /* 0x000000380500780c */ /* 0x040fe40004f24270 */
[----:B--2---:R-:W-:Y:S02]  /*3110*/  FMNMX.FTZ R10, R2, R11, !PT ;  /* 0x0000000b020a7209 */ /* 0x004fe40007810000 */
[----:B------:R-:W-:Y:S02]  /*3120*/  ISETP.LT.OR P1, PT, R0, 0x39, P1 ;  /* 0x000000390000780c */ /* 0x000fe40000f21670 */
[----:B------:R-:W-:Y:S01]  /*3130*/  ISETP.GT.AND P3, PT, R5, 0x58, !P3 ;  /* 0x000000580500780c */ /* 0x000fe20005f64270 */
[----:B------:R-:W2:Y:S01]  /*3140*/  SHFL.BFLY PT, R11, R10, 0x1, 0x1f ;  /* 0x0c201f000a0b7f89 */ /* 0x000ea200000e0000 */
[----:B------:R-:W-:-:S02]  /*3150*/  FSEL R54, R54, -INF , !P1 ;  /* 0xff80000036367808 */ /* 0x000fc40004800000 */
[----:B------:R-:W-:Y:S02]  /*3160*/  ISETP.NE.AND P1, PT, R80, RZ, PT ;  /* 0x000000ff5000720c */ /* 0x000fe40003f25270 */
[C---:B------:R-:W-:Y:S02]  /*3170*/  ISETP.LT.OR P2, PT, R0.reuse, 0x52, P2 ;  /* 0x000000520000780c */ /* 0x040fe40001741670 */
[----:B------:R-:W-:Y:S02]  /*3180*/  ISETP.GT.AND P1, PT, R5, 0x39, !P1 ;  /* 0x000000390500780c */ /* 0x000fe40004f24270 */
[C---:B------:R-:W-:Y:S02]  /*3190*/  ISETP.LT.OR P3, PT, R0.reuse, 0x59, P3 ;  /* 0x000000590000780c */ /* 0x040fe40001f61670 */
[----:B------:R-:W-:Y:S02]  /*31a0*/  ISETP.LT.OR P1, PT, R0, 0x3a, P1 ;  /* 0x0000003a0000780c */ /* 0x000fe40000f21670 */
[----:B------:R-:W-:-:S02]  /*31b0*/  FSEL R67, R67, -INF , !P2 ;  /* 0xff80000043437808 */ /* 0x000fc40005000000 */
[----:B------:R-:W-:Y:S02]  /*31c0*/  FSEL R55, R55, -INF , !P1 ;  /* 0xff80000037377808 */ /* 0x000fe40004800000 */
[----:B------:R-:W-:Y:S02]  /*31d0*/  ISETP.NE.AND P1, PT, R82, RZ, PT ;  /* 0x000000ff5200720c */ /* 0x000fe40003f25270 */
[----:B------:R-:W-:Y:S02]  /*31e0*/  FSEL R70, R70, -INF , !P3 ;  /* 0xff80000046467808 */ /* 0x000fe40005800000 */
[----:B------:R-:W-:Y:S02]  /*31f0*/  ISETP.GT.AND P1, PT, R5, 0x40, !P1 ;  /* 0x000000400500780c */ /* 0x000fe40004f24270 */
[----:B--2---:R-:W-:Y:S02]  /*3200*/  FMNMX.FTZ R4, R10, R11, !PT ;  /* 0x0000000b0a047209 */ /* 0x004fe40007810000 */
[----:B------:R-:W-:-:S03]  /*3210*/  ISETP.LT.OR P1, PT, R0, 0x41, P1 ;  /* 0x000000410000780c */ /* 0x000fc60000f21670 */
[----:B------:R-:W-:Y:S01]  /*3220*/  FMUL.FTZ R11, R4, UR6 ;  /* 0x00000006040b7c20 */ /* 0x000fe20008410000 */
[----:B------:R-:W-:Y:S02]  /*3230*/  FSEL R58, R58, -INF , !P1 ;  /* 0xff8000003a3a7808 */ /* 0x000fe40004800000 */
[----:B------:R-:W-:Y:S02]  /*3240*/  ISETP.GT.AND P1, PT, R5, 0x41, !P6 ;  /* 0x000000410500780c */ /* 0x000fe40007724270 */
[----:B------:R-:W-:Y:S02]  /*3250*/  ISETP.NE.AND P6, PT, R87, RZ, PT ;  /* 0x000000ff5700720c */ /* 0x000fe40003fc5270 */
[----:B------:R-:W-:-:S04]  /*3260*/  ISETP.LT.OR P1, PT, R0, 0x42, P1 ;  /* 0x000000420000780c */ /* 0x000fc80000f21670 */
[----:B------:R-:W-:Y:S02]  /*3270*/  FSEL R59, R59, -INF , !P1 ;  /* 0xff8000003b3b7808 */ /* 0x000fe40004800000 */
[----:B------:R-:W-:Y:S02]  /*3280*/  ISETP.GT.AND P1, PT, R5, 0x48, !P5 ;  /* 0x000000480500780c */ /* 0x000fe40006f24270 */
[----:B------:R-:W-:Y:S02]  /*3290*/  ISETP.NE.AND P5, PT, R86, RZ, PT ;  /* 0x000000ff5600720c */ /* 0x000fe40003fa5270 */
[----:B------:R-:W-:-:S04]  /*32a0*/  ISETP.LT.OR P1, PT, R0, 0x49, P1 ;  /* 0x000000490000780c */ /* 0x000fc80000f21670 */
[----:B------:R-:W-:Y:S02]  /*32b0*/  FSEL R62, R62, -INF , !P1 ;  /* 0xff8000003e3e7808 */ /* 0x000fe40004800000 */
[----:B------:R-:W-:-:S04]  /*32c0*/  FSETP.NEU.FTZ.AND P1, PT, R4, -INF , PT ;  /* 0xff8000000400780b */ /* 0x000fc80003f3d000 */
[----:B------:R-:W-:Y:S02]  /*32d0*/  FSEL R12, R11, RZ, P1 ;  /* 0x000000ff0b0c7208 */ /* 0x000fe40000800000 */
[----:B------:R-:W-:Y:S02]  /*32e0*/  FMNMX.FTZ R11, R26, R27, !PT ;  /* 0x0000001b1a0b7209 */ /* 0x000fe40007810000 */
[----:B------:R-:W-:Y:S01]  /*32f0*/  ISETP.GT.AND P1, PT, R5, 0x49, !P5 ;  /* 0x000000490500780c */ /* 0x000fe20006f24270 */
[--C-:B------:R-:W-:Y:S01]  /*3300*/  FFMA.FTZ R13, R21, UR6, -R12.reuse ;  /* 0x00000006150d7c23 */ /* 0x100fe2000801080c */
[----:B------:R-:W-:Y:S01]  /*3310*/  FMNMX.FTZ R2, R30, R11, !PT ;  /* 0x0000000b1e027209 */ /* 0x000fe20007810000 */
[--C-:B------:R-:W-:Y:S01]  /*3320*/  FFMA.FTZ R10, R25, UR6, -R12.reuse ;  /* 0x00000006190a7c23 */ /* 0x100fe2000801080c */
[----:B------:R-:W-:Y:S01]  /*3330*/  ISETP.LT.OR P1, PT, R0, 0x4a, P1 ;  /* 0x0000004a0000780c */ /* 0x000fe20000f21670 */
[--C-:B------:R-:W-:Y:S01]  /*3340*/  FFMA.FTZ R14, R73, UR6, -R12.reuse ;  /* 0x00000006490e7c23 */ /* 0x100fe2000801080c */
[----:B------:R-:W-:Y:S01]  /*3350*/  FMNMX.FTZ R11, R31, R2, !PT ;  /* 0x000000021f0b7209 */ /* 0x000fe20007810000 */
[----:B------:R-:W-:Y:S01]  /*3360*/  MUFU.EX2 R13, R13 ;  /* 0x0000000d000d7308 */ /* 0x000fe20000000800 */
[----:B------:R-:W-:Y:S01]  /*3370*/  FSEL R63, R63, -INF , !P1 ;  /* 0xff8000003f3f7808 */ /* 0x000fe20004800000 */
[--C-:B------:R-:W-:Y:S01]  /*3380*/  FFMA.FTZ R20, R75, UR6, -R12.reuse ;  /* 0x000000064b147c23 */ /* 0x100fe2000801080c */
[----:B------:R-:W-:Y:S01]  /*3390*/  FMNMX.FTZ R2, R34, R11, !PT ;  /* 0x0000000b22027209 */ /* 0x000fe20007810000 */
[--C-:B------:R-:W-:Y:S01]  /*33a0*/  FFMA.FTZ R21, R33, UR6, -R12.reuse ;  /* 0x0000000621157c23 */ /* 0x100fe2000801080c */
[----:B------:R-:W-:Y:S01]  /*33b0*/  ISETP.GT.AND P1, PT, R5, 0x50, !P6 ;  /* 0x000000500500780c */ /* 0x000fe20007724270 */
[--C-:B------:R-:W-:Y:S01]  /*33c0*/  FFMA.FTZ R24, R77, UR6, -R12.reuse ;  /* 0x000000064d187c23 */ /* 0x100fe2000801080c */
[----:B------:R-:W-:Y:S01]  /*33d0*/  FMNMX.FTZ R11, R35, R2, !PT ;  /* 0x00000002230b7209 */ /* 0x000fe20007810000 */
[----:B------:R-:W2:Y:S01]  /*33e0*/  MUFU.EX2 R10, R10 ;  /* 0x0000000a000a7308 */ /* 0x000ea20000000800 */
[----:B------:R-:W-:Y:S01]  /*33f0*/  ISETP.NE.AND P5, PT, R15, RZ, PT ;  /* 0x000000ff0f00720c */ /* 0x000fe20003fa5270 */
[--C-:B------:R-:W-:Y:S01]  /*3400*/  FFMA.FTZ R15, R29, UR6, -R12.reuse ;  /* 0x000000061d0f7c23 */ /* 0x100fe2000801080c */
[----:B------:R-:W-:Y:S01]  /*3410*/  FMNMX.FTZ R2, R38, R11, !PT ;  /* 0x0000000b26027209 */ /* 0x000fe20007810000 */
[--C-:B------:R-:W-:Y:S01]  /*3420*/  FFMA.FTZ R25, R37, UR6, -R12.reuse ;  /* 0x0000000625197c23 */ /* 0x100fe2000801080c */
[----:B------:R-:W-:Y:S01]  /*3430*/  ISETP.LT.OR P1, PT, R0, 0x51, P1 ;  /* 0x000000510000780c */ /* 0x000fe20000f21670 */
[--C-:B------:R-:W-:Y:S01]  /*3440*/  FFMA.FTZ R28, R79, UR6, -R12.reuse ;  /* 0x000000064f1c7c23 */ /* 0x100fe2000801080c */
[----:B------:R-:W-:Y:S01]  /*3450*/  FMNMX.FTZ R11, R39, R2, !PT ;  /* 0x00000002270b7209 */ /* 0x000fe20007810000 */
[----:B------:R-:W-:Y:S01]  /*3460*/  MUFU.EX2 R14, R14 ;  /* 0x0000000e000e7308 */ /* 0x000fe20000000800 */
[----:B------:R-:W-:Y:S01]  /*3470*/  ISETP.GT.AND P4, PT, R5, 0x59, !P5 ;  /* 0x000000590500780c */ /* 0x000fe20006f84270 */
[--C-:B------:R-:W-:Y:S01]  /*3480*/  FFMA.FTZ R29, R45, UR6, -R12.reuse ;  /* 0x000000062d1d7c23 */ /* 0x100fe2000801080c */
[----:B------:R-:W-:Y:S01]  /*3490*/  FMNMX.FTZ R2, R42, R11, !PT ;  /* 0x0000000b2a027209 */ /* 0x000fe20007810000 */
[--C-:B------:R-:W-:Y:S01]  /*34a0*/  FFMA.FTZ R32, R83, UR6, -R12.reuse ;  /* 0x0000000653207c23 */ /* 0x100fe2000801080c */
[----:B------:R-:W-:Y:S01]  /*34b0*/  FSEL R66, R66, -INF , !P1 ;  /* 0xff80000042427808 */ /* 0x000fe20004800000 */
[--C-:B------:R-:W-:Y:S01]  /*34c0*/  FFMA.FTZ R33, R49, UR6, -R12.reuse ;  /* 0x0000000631217c23 */ /* 0x100fe2000801080c */
[----:B------:R-:W-:Y:S01]  /*34d0*/  FMNMX.FTZ R11, R43, R2, !PT ;  /* 0x000000022b0b7209 */ /* 0x000fe20007810000 */
[----:B------:R-:W3:Y:S01]  /*34e0*/  MUFU.EX2 R15, R15 ;  /* 0x0000000f000f7308 */ /* 0x000ee20000000800 */
        /* <DEDUP_REMOVED lines=15> */
[----:B------:R-:W4:Y:S01]  /*35e0*/  MUFU.EX2 R21, R21 ;  /* 0x0000001500157308 */ /* 0x000f220000000800 */
[----:B------:R-:W-:Y:S01]  /*35f0*/  FFMA.FTZ R68, R68, UR6, -R12 ;  /* 0x0000000644447c23 */ /* 0x000fe2000801080c */
[----:B--2---:R-:W-:-:S02]  /*3600*/  F2FP.F16.F32.PACK_AB R152, R10, R13 ;  /* 0x0000000d0a98723e */ /* 0x004fc400000000ff */
[----:B------:R-:W-:Y:S02]  /*3610*/  FMNMX.FTZ R2, R54, R11, !PT ;  /* 0x0000000b36027209 */ /* 0x000fe40007810000 */
[----:B---3--:R-:W-:Y:S02]  /*3620*/  F2FP.F16.F32.PACK_AB R154, R15, R14 ;  /* 0x0000000e0f9a723e */ /* 0x008fe400000000ff */
[----:B------:R-:W-:Y:S01]  /*3630*/  FMNMX.FTZ R11, R55, R2, !PT ;  /* 0x00000002370b7209 */ /* 0x000fe20007810000 */
[----:B------:R-:W-:Y:S03]  /*3640*/  MUFU.EX2 R24, R24 ;  /* 0x0000001800187308 */ /* 0x000fe60000000800 */
[----:B------:R-:W-:-:S04]  /*3650*/  FMNMX.FTZ R2, R58, R11, !PT ;  /* 0x0000000b3a027209 */ /* 0x000fc80007810000 */
[----:B------:R-:W-:Y:S01]  /*3660*/  FMNMX.FTZ R11, R59, R2, !PT ;  /* 0x000000023b0b7209 */ /* 0x000fe20007810000 */
[----:B------:R-:W2:Y:S01]  /*3670*/  MUFU.EX2 R25, R25 ;  /* 0x0000001900197308 */ /* 0x000ea20000000800 */
[----:B----4-:R-:W-:Y:S02]  /*3680*/  F2FP.F16.F32.PACK_AB R156, R21, R20 ;  /* 0x00000014159c723e */ /* 0x010fe400000000ff */
[----:B------:R-:W-:Y:S01]  /*3690*/  FMNMX.FTZ R2, R62, R11, !PT ;  /* 0x0000000b3e027209 */ /* 0x000fe20007810000 */
[----:B------:R-:W-:Y:S01]  /*36a0*/  FFMA.FTZ R11, R41, UR6, -R12 ;  /* 0x00000006290b7c23 */ /* 0x000fe2000801080c */
[----:B------:R-:W-:Y:S02]  /*36b0*/  FADD.FTZ R41, R13, R10 ;  /* 0x0000000a0d297221 */ /* 0x000fe40000010000 */
[----:B------:R-:W-:Y:S01]  /*36c0*/  FMNMX.FTZ R5, R63, R2, !PT ;  /* 0x000000023f057209 */ /* 0x000fe20007810000 */
[----:B------:R-:W-:Y:S03]  /*36d0*/  MUFU.EX2 R28, R28 ;  /* 0x0000001c001c7308 */ /* 0x000fe60000000800 */
[----:B------:R-:W-:-:S04]  /*36e0*/  FMNMX.FTZ R2, R66, R5, !PT ;  /* 0x0000000542027209 */ /* 0x000fc80007810000 */
[----:B------:R-:W-:Y:S01]  /*36f0*/  FMNMX.FTZ R5, R67, R2, !PT ;  /* 0x0000000243057209 */ /* 0x000fe20007810000 */
[--C-:B------:R-:W-:Y:S01]  /*3700*/  FFMA.FTZ R2, R81, UR6, -R12.reuse ;  /* 0x0000000651027c23 */ /* 0x100fe2000801080c */
[----:B------:R-:W3:Y:S01]  /*3710*/  MUFU.EX2 R11, R11 ;  /* 0x0000000b000b7308 */ /* 0x000ee20000000800 */
[----:B------:R-:W-:Y:S01]  /*3720*/  FFMA.FTZ R12, R69, UR6, -R12 ;  /* 0x00000006450c7c23 */ /* 0x000fe2000801080c */
[----:B------:R-:W-:Y:S02]  /*3730*/  FMNMX.FTZ R0, R70, R5, !PT ;  /* 0x0000000546007209 */ /* 0x000fe40007810000 */
[----:B--2---:R-:W-:Y:S02]  /*3740*/  F2FP.F16.F32.PACK_AB R158, R25, R24 ;  /* 0x00000018199e723e */ /* 0x004fe400000000ff */
[----:B------:R-:W-:Y:S02]  /*3750*/  FMNMX.FTZ R0, R71, R0, !PT ;  /* 0x0000000047007209 */ /* 0x000fe40007810000 */
[----:B------:R2:W-:Y:S03]  /*3760*/  MUFU.EX2 R162, R2 ;  /* 0x0000000200a27308 */ /* 0x0005e60000000800 */
[----:B------:R-:W2:Y:S05]  /*3770*/  SHFL.BFLY PT, R5, R0, 0x2, 0x1f ;  /* 0x0c401f0000057f89 */ /* 0x000eaa00000e0000 */
[----:B------:R-:W-:Y:S01]  /*3780*/  MUFU.EX2 R37, R12 ;  /* 0x0000000c00257308 */ /* 0x000fe20000000800 */
[----:B---3--:R-:W-:-:S07]  /*3790*/  F2FP.F16.F32.PACK_AB R160, R11, R28 ;  /* 0x0000001c0ba0723e */ /* 0x008fce00000000ff */
[----:B------:R-:W-:Y:S08]  /*37a0*/  MUFU.EX2 R29, R29 ;  /* 0x0000001d001d7308 */ /* 0x000ff00000000800 */
[----:B------:R-:W-:Y:S01]  /*37b0*/  MUFU.EX2 R32, R32 ;  /* 0x0000002000207308 */ /* 0x000fe20000000800 */
[----:B--2---:R-:W-:-:S05]  /*37c0*/  FMNMX.FTZ R2, R0, R5, !PT ;  /* 0x0000000500027209 */ /* 0x004fca0007810000 */
[----:B------:R-:W2:Y:S02]  /*37d0*/  SHFL.BFLY PT, R5, R2, 0x1, 0x1f ;  /* 0x0c201f0002057f89 */ /* 0x000ea400000e0000 */
[----:B------:R-:W3:Y:S08]  /*37e0*/  MUFU.EX2 R33, R33 ;  /* 0x0000002100217308 */ /* 0x000ef00000000800 */
[----:B------:R-:W-:Y:S08]  /*37f0*/  MUFU.EX2 R52, R52 ;  /* 0x0000003400347308 */ /* 0x000ff00000000800 */
[----:B------:R-:W4:Y:S01]  /*3800*/  MUFU.EX2 R53, R53 ;  /* 0x0000003500357308 */ /* 0x000f220000000800 */
[----:B---3--:R-:W-:-:S02]  /*3810*/  F2FP.F16.F32.PACK_AB R164, R33, R32 ;  /* 0x0000002021a4723e */ /* 0x008fc400000000ff */
[----:B--2---:R-:W-:Y:S01]  /*3820*/  FMNMX.FTZ R5, R2, R5, !PT ;  /* 0x0000000502057209 */ /* 0x004fe20007810000 */
[----:B------:R-:W-:-:S04]  /*3830*/  FADD.FTZ R2, R14, R41 ;  /* 0x000000290e027221 */ /* 0x000fc80000010000 */
[----:B------:R-:W-:Y:S01]  /*3840*/  MUFU.EX2 R56, R56 ;  /* 0x0000003800387308 */ /* 0x000fe20000000800 */
[C---:B------:R-:W-:Y:S01]  /*3850*/  FSETP.NEU.FTZ.AND P1, PT, R5.reuse, -INF , PT ;  /* 0xff8000000500780b */ /* 0x040fe20003f3d000 */
[----:B------:R-:W-:Y:S01]  /*3860*/  FMUL.FTZ R0, R5, UR6 ;  /* 0x0000000605007c20 */ /* 0x000fe20008410000 */
[----:B------:R-:W-:-:S04]  /*3870*/  FADD.FTZ R41, R15, R2 ;  /* 0x000000020f297221 */ /* 0x000fc80000010000 */
[----:B------:R-:W-:Y:S01]  /*3880*/  FSEL R0, R0, RZ, P1 ;  /* 0x000000ff00007208 */ /* 0x000fe20000800000 */
[----:B------:R-:W-:Y:S01]  /*3890*/  FADD.FTZ R2, R20, R41 ;  /* 0x0000002914027221 */ /* 0x000fe20000010000 */
[----:B------:R-:W-:Y:S01]  /*38a0*/  MUFU.EX2 R57, R57 ;  /* 0x0000003900397308 */ /* 0x000fe20000000800 */
[----:B----4-:R-:W-:Y:S02]  /*38b0*/  F2FP.F16.F32.PACK_AB R166, R53, R52 ;  /* 0x0000003435a6723e */ /* 0x010fe400000000ff */
        /* <DEDUP_REMOVED lines=8> */
[----:B------:R-:W-:Y:S01]  /*3940*/  FFMA.FTZ R39, R39, UR6, -R0 ;  /* 0x0000000627277c23 */ /* 0x000fe20008010800 */
[----:B------:R-:W-:Y:S01]  /*3950*/  FADD.FTZ R45, R21, R2 ;  /* 0x00000002152d7221 */ /* 0x000fe20000010000 */
[--C-:B------:R-:W-:Y:S01]  /*3960*/  FFMA.FTZ R42, R42, UR6, -R0.reuse ;  /* 0x000000062a2a7c23 */ /* 0x100fe20008010800 */
[--C-:B------:R-:W-:Y:S01]  /*3970*/  FFMA.FTZ R43, R43, UR6, -R0.reuse ;  /* 0x000000062b2b7c23 */ /* 0x100fe20008010800 */
[--C-:B------:R-:W-:Y:S01]  /*3980*/  FFMA.FTZ R46, R46, UR6, -R0.reuse ;  /* 0x000000062e2e7c23 */ /* 0x100fe20008010800 */
[----:B------:R-:W-:Y:S01]  /*3990*/  FADD.FTZ R12, R24, R45 ;  /* 0x0000002d180c7221 */ /* 0x000fe20000010000 */
[----:B------:R-:W2:Y:S01]  /*39a0*/  MUFU.EX2 R27, R27 ;  /* 0x0000001b001b7308 */ /* 0x000ea20000000800 */
[--C-:B------:R-:W-:Y:S01]  /*39b0*/  FFMA.FTZ R47, R47, UR6, -R0.reuse ;  /* 0x000000062f2f7c23 */ /* 0x100fe20008010800 */
[----:B------:R-:W-:Y:S01]  /*39c0*/  FFMA.FTZ R50, R50, UR6, -R0 ;  /* 0x0000000632327c23 */ /* 0x000fe20008010800 */
[----:B------:R-:W-:Y:S01]  /*39d0*/  FADD.FTZ R45, R25, R12 ;  /* 0x0000000c192d7221 */ /* 0x000fe20000010000 */
        /* <DEDUP_REMOVED lines=9> */
[--C-:B------:R-:W-:Y:S01]  /*3a70*/  FFMA.FTZ R63, R63, UR6, -R0.reuse ;  /* 0x000000063f3f7c23 */ /* 0x100fe20008010800 */
[--C-:B------:R-:W-:Y:S01]  /*3a80*/  FFMA.FTZ R66, R66, UR6, -R0.reuse ;  /* 0x0000000642427c23 */ /* 0x100fe20008010800 */
[----:B------:R-:W-:Y:S01]  /*3a90*/  FADD.FTZ R12, R162, R45 ;  /* 0x0000002da20c7221 */ /* 0x000fe20000010000 */
[----:B------:R-:W4:Y:S01]  /*3aa0*/  MUFU.EX2 R31, R31 ;  /* 0x0000001f001f7308 */ /* 0x000f220000000800 */
[----:B--2---:R-:W-:Y:S01]  /*3ab0*/  FADD.FTZ R41, R26, R27 ;  /* 0x0000001b1a297221 */ /* 0x004fe20000010000 */
[----:B------:R-:W-:Y:S01]  /*3ac0*/  FFMA.FTZ R67, R67, UR6, -R0 ;  /* 0x0000000643437c23 */ /* 0x000fe20008010800 */
[----:B------:R-:W-:Y:S01]  /*3ad0*/  FADD.FTZ R45, R29, R12 ;  /* 0x0000000c1d2d7221 */ /* 0x000fe20000010000 */
[--C-:B------:R-:W-:Y:S01]  /*3ae0*/  FFMA.FTZ R70, R70, UR6, -R0.reuse ;  /* 0x0000000646467c23 */ /* 0x100fe20008010800 */
[----:B------:R-:W-:Y:S01]  /*3af0*/  FFMA.FTZ R0, R71, UR6, -R0 ;  /* 0x0000000647007c23 */ /* 0x000fe20008010800 */
[----:B------:R-:W-:Y:S01]  /*3b00*/  F2FP.F16.F32.PACK_AB R162, R29, R162 ;  /* 0x000000a21da2723e */ /* 0x000fe200000000ff */
[----:B------:R-:W-:Y:S01]  /*3b10*/  FADD.FTZ R12, R32, R45 ;  /* 0x0000002d200c7221 */ /* 0x000fe20000010000 */
[----:B------:R-:W2:Y:S01]  /*3b20*/  MUFU.EX2 R34, R34 ;  /* 0x0000002200227308 */ /* 0x000ea20000000800 */
[----:B---3--:R-:W-:Y:S01]  /*3b30*/  FADD.FTZ R2, R30, R41 ;  /* 0x000000291e027221 */ /* 0x008fe20000010000 */
[----:B------:R-:W-:Y:S01]  /*3b40*/  F2FP.F16.F32.PACK_AB R168, R57, R56 ;  /* 0x0000003839a8723e */ /* 0x000fe200000000ff */
[----:B------:R-:W-:Y:S01]  /*3b50*/  FADD.FTZ R45, R33, R12 ;  /* 0x0000000c212d7221 */ /* 0x000fe20000010000 */
[----:B------:R-:W-:-:S03]  /*3b60*/  F2FP.F16.F32.PACK_AB R153, R27, R26 ;  /* 0x0000001a1b99723e */ /* 0x000fc600000000ff */
[----:B------:R-:W-:Y:S01]  /*3b70*/  FADD.FTZ R12, R52, R45 ;  /* 0x0000002d340c7221 */ /* 0x000fe20000010000 */
[----:B------:R-:W3:Y:S01]  /*3b80*/  MUFU.EX2 R35, R35 ;  /* 0x0000002300237308 */ /* 0x000ee20000000800 */
[C---:B----4-:R-:W-:Y:S01]  /*3b90*/  FADD.FTZ R41, R31.reuse, R2 ;  /* 0x000000021f297221 */ /* 0x050fe20000010000 */
[----:B------:R-:W-:Y:S01]  /*3ba0*/  F2FP.F16.F32.PACK_AB R155, R31, R30 ;  /* 0x0000001e1f9b723e */ /* 0x000fe200000000ff */
[----:B------:R-:W-:-:S04]  /*3bb0*/  FADD.FTZ R45, R53, R12 ;  /* 0x0000000c352d7221 */ /* 0x000fc80000010000 */
[----:B------:R-:W-:Y:S01]  /*3bc0*/  FADD.FTZ R10, R56, R45 ;  /* 0x0000002d380a7221 */ /* 0x000fe20000010000 */
[----:B------:R-:W4:Y:S01]  /*3bd0*/  MUFU.EX2 R38, R38 ;  /* 0x0000002600267308 */ /* 0x000f220000000800 */
[----:B--2---:R-:W-:Y:S02]  /*3be0*/  FADD.FTZ R2, R34, R41 ;  /* 0x0000002922027221 */ /* 0x004fe40000010000 */
[----:B------:R-:W-:-:S05]  /*3bf0*/  FADD.FTZ R15, R57, R10 ;  /* 0x0000000a390f7221 */ /* 0x000fca0000010000 */
[----:B------:R-:W2:Y:S01]  /*3c00*/  MUFU.EX2 R39, R39 ;  /* 0x0000002700277308 */ /* 0x000ea20000000800 */
[C---:B---3--:R-:W-:Y:S01]  /*3c10*/  FADD.FTZ R41, R35.reuse, R2 ;  /* 0x0000000223297221 */ /* 0x048fe20000010000 */
[----:B------:R-:W-:-:S06]  /*3c20*/  F2FP.F16.F32.PACK_AB R157, R35, R34 ;  /* 0x00000022239d723e */ /* 0x000fcc00000000ff */
[----:B------:R-:W3:Y:S01]  /*3c30*/  MUFU.EX2 R42, R42 ;  /* 0x0000002a002a7308 */ /* 0x000ee20000000800 */
[----:B----4-:R-:W-:-:S07]  /*3c40*/  FADD.FTZ R2, R38, R41 ;  /* 0x0000002926027221 */ /* 0x010fce0000010000 */
[----:B------:R-:W4:Y:S01]  /*3c50*/  MUFU.EX2 R43, R43 ;  /* 0x0000002b002b7308 */ /* 0x000f220000000800 */
[C---:B--2---:R-:W-:Y:S01]  /*3c60*/  FADD.FTZ R41, R39.reuse, R2 ;  /* 0x0000000227297221 */ /* 0x044fe20000010000 */
[----:B------:R-:W-:-:S06]  /*3c70*/  F2FP.F16.F32.PACK_AB R159, R39, R38 ;  /* 0x00000026279f723e */ /* 0x000fcc00000000ff */
[----:B------:R-:W2:Y:S01]  /*3c80*/  MUFU.EX2 R46, R46 ;  /* 0x0000002e002e7308 */ /* 0x000ea20000000800 */
[----:B---3--:R-:W-:-:S07]  /*3c90*/  FADD.FTZ R2, R42, R41 ;  /* 0x000000292a027221 */ /* 0x008fce0000010000 */
[----:B------:R-:W3:Y:S01]  /*3ca0*/  MUFU.EX2 R47, R47 ;  /* 0x0000002f002f7308 */ /* 0x000ee20000000800 */
[C---:B----4-:R-:W-:Y:S01]  /*3cb0*/  FADD.FTZ R41, R43.reuse, R2 ;  /* 0x000000022b297221 */ /* 0x050fe20000010000 */
[----:B------:R-:W-:-:S06]  /*3cc0*/  F2FP.F16.F32.PACK_AB R161, R43, R42 ;  /* 0x0000002a2ba1723e */ /* 0x000fcc00000000ff */
[----:B------:R-:W4:Y:S01]  /*3cd0*/  MUFU.EX2 R50, R50 ;  /* 0x0000003200327308 */ /* 0x000f220000000800 */
[----:B--2---:R-:W-:-:S07]  /*3ce0*/  FADD.FTZ R2, R46, R41 ;  /* 0x000000292e027221 */ /* 0x004fce0000010000 */
        /* <DEDUP_REMOVED lines=11> */
[----:B----4-:R-:W-:-:S07]  /*3da0*/  FADD.FTZ R10, R60, R15 ;  /* 0x0000000f3c0a7221 */ /* 0x010fce0000010000 */
[----:B------:R-:W4:Y:S01]  /*3db0*/  MUFU.EX2 R58, R58 ;  /* 0x0000003a003a7308 */ /* 0x000f220000000800 */
[C---:B--2---:R-:W-:Y:S01]  /*3dc0*/  FADD.FTZ R11, R55.reuse, R2 ;  /* 0x00000002370b7221 */ /* 0x044fe20000010000 */
[----:B------:R-:W-:-:S06]  /*3dd0*/  F2FP.F16.F32.PACK_AB R167, R55, R54 ;  /* 0x0000003637a7723e */ /* 0x000fcc00000000ff */
[----:B------:R-:W2:Y:S01]  /*3de0*/  MUFU.EX2 R64, R64 ;  /* 0x0000004000407308 */ /* 0x000ea20000000800 */
[C---:B---3--:R-:W-:Y:S01]  /*3df0*/  FADD.FTZ R13, R61.reuse, R10 ;  /* 0x0000000a3d0d7221 */ /* 0x048fe20000010000 */
[----:B------:R-:W-:-:S06]  /*3e00*/  F2FP.F16.F32.PACK_AB R170, R61, R60 ;  /* 0x0000003c3daa723e */ /* 0x000fcc00000000ff */
[----:B------:R-:W3:Y:S01]  /*3e10*/  MUFU.EX2 R59, R59 ;  /* 0x0000003b003b7308 */ /* 0x000ee20000000800 */
[----:B----4-:R-:W-:-:S07]  /*3e20*/  FADD.FTZ R2, R58, R11 ;  /* 0x0000000b3a027221 */ /* 0x010fce0000010000 */
[----:B------:R-:W4:Y:S01]  /*3e30*/  MUFU.EX2 R65, R65 ;  /* 0x0000004100417308 */ /* 0x000f220000000800 */
[----:B--2---:R-:W-:-:S07]  /*3e40*/  FADD.FTZ R10, R64, R13 ;  /* 0x0000000d400a7221 */ /* 0x004fce0000010000 */
[----:B------:R-:W2:Y:S01]  /*3e50*/  MUFU.EX2 R62, R62 ;  /* 0x0000003e003e7308 */ /* 0x000ea20000000800 */
[C---:B---3--:R-:W-:Y:S01]  /*3e60*/  FADD.FTZ R11, R59.reuse, R2 ;  /* 0x000000023b0b7221 */ /* 0x048fe20000010000 */
[----:B------:R-:W-:-:S06]  /*3e70*/  F2FP.F16.F32.PACK_AB R169, R59, R58 ;  /* 0x0000003a3ba9723e */ /* 0x000fcc00000000ff */
[----:B------:R-:W3:Y:S01]  /*3e80*/  MUFU.EX2 R68, R68 ;  /* 0x0000004400447308 */ /* 0x000ee20000000800 */
[C---:B----4-:R-:W-:Y:S01]  /*3e90*/  FADD.FTZ R13, R65.reuse, R10 ;  /* 0x0000000a410d7221 */ /* 0x050fe20000010000 */
[----:B------:R-:W-:-:S06]  /*3ea0*/  F2FP.F16.F32.PACK_AB R172, R65, R64 ;  /* 0x0000004041ac723e */ /* 0x000fcc00000000ff */
[----:B------:R-:W4:Y:S01]  /*3eb0*/  MUFU.EX2 R63, R63 ;  /* 0x0000003f003f7308 */ /* 0x000f220000000800 */
[----:B--2---:R-:W-:-:S07]  /*3ec0*/  FADD.FTZ R2, R62, R11 ;  /* 0x0000000b3e027221 */ /* 0x004fce0000010000 */
[----:B------:R-:W2:Y:S01]  /*3ed0*/  MUFU.EX2 R66, R66 ;  /* 0x0000004200427308 */ /* 0x000ea20000000800 */
[----:B---3--:R-:W-:Y:S01]  /*3ee0*/  FADD.FTZ R10, R68, R13 ;  /* 0x0000000d440a7221 */ /* 0x008fe20000010000 */
[----:B------:R-:W-:-:S06]  /*3ef0*/  F2FP.F16.F32.PACK_AB R174, R37, R68 ;  /* 0x0000004425ae723e */ /* 0x000fcc00000000ff */
[----:B------:R-:W3:Y:S01]  /*3f00*/  MUFU.EX2 R67, R67 ;  /* 0x0000004300437308 */ /* 0x000ee20000000800 */
[----:B----4-:R-:W-:Y:S01]  /*3f10*/  FADD.FTZ R11, R63, R2 ;  /* 0x000000023f0b7221 */ /* 0x010fe20000010000 */
[----:B------:R-:W-:Y:S01]  /*3f20*/  FADD.FTZ R2, R37, R10 ;  /* 0x0000000a25027221 */ /* 0x000fe20000010000 */
[----:B------:R-:W-:-:S05]  /*3f30*/  F2FP.F16.F32.PACK_AB R171, R63, R62 ;  /* 0x0000003e3fab723e */ /* 0x000fca00000000ff */
[----:B------:R-:W4:Y:S01]  /*3f40*/  MUFU.EX2 R70, R70 ;  /* 0x0000004600467308 */ /* 0x000f220000000800 */
[----:B--2---:R-:W-:-:S07]  /*3f50*/  FADD.FTZ R10, R66, R11 ;  /* 0x0000000b420a7221 */ /* 0x004fce0000010000 */
[----:B------:R4:W2:Y:S01]  /*3f60*/  MUFU.EX2 R175, R0 ;  /* 0x0000000000af7308 */ /* 0x0008a20000000800 */
[C---:B---3--:R-:W-:Y:S01]  /*3f70*/  FADD.FTZ R11, R67.reuse, R10 ;  /* 0x0000000a430b7221 */ /* 0x048fe20000010000 */
[----:B------:R-:W-:-:S03]  /*3f80*/  F2FP.F16.F32.PACK_AB R173, R67, R66 ;  /* 0x0000004243ad723e */ /* 0x000fc600000000ff */
[----:B----4-:R-:W-:-:S04]  /*3f90*/  FADD.FTZ R0, R70, R11 ;  /* 0x0000000b46007221 */ /* 0x010fc80000010000 */
[C---:B--2---:R-:W-:Y:S01]  /*3fa0*/  FADD.FTZ R0, R175.reuse, R0 ;  /* 0x00000000af007221 */ /* 0x044fe20000010000 */
[----:B------:R-:W-:Y:S01]  /*3fb0*/  F2FP.F16.F32.PACK_AB R175, R175, R70 ;  /* 0x00000046afaf723e */ /* 0x000fe200000000ff */
[----:B------:R-:W-:Y:S06]  /*3fc0*/  @!P0 BRA `(.L_x_10925) ;  /* 0x0000000000048947 */ /* 0x000fec0003800000 */
[----:B------:R-:W-:Y:S01]  /*3fd0*/  BPT.TRAP 0x1 ;  /* 0x000000040000795c */ /* 0x000fe20000300000 */
.L_x_10925:
[----:B------:R2:W3:Y:S01]  /*3fe0*/  SYNCS.PHASECHK.TRANS64.TRYWAIT P1, [UR24+0x22850], R9 ;  /* 0x02285009ff0075a7 */ /* 0x0004e20008020158 */
[----:B------:R-:W-:Y:S05]  /*3ff0*/  @!P0 BRA `(.L_x_10926) ;  /* 0x0000000000048947 */ /* 0x000fea0003800000 */
[----:B------:R-:W-:Y:S01]  /*4000*/  BPT.TRAP 0x1 ;  /* 0x000000040000795c */ /* 0x000fe20000300000 */
.L_x_10926:
[----:B---3--:R-:W-:Y:S05]  /*4010*/  @P1 BRA `(.L_x_10927) ;  /* 0x0000000000081947 */ /* 0x008fea0003800000 */
[----:B------:R-:W3:Y:S02]  /*4020*/  SYNCS.PHASECHK.TRANS64.TRYWAIT P1, [UR24+0x22850], R9 ;  /* 0x02285009ff0075a7 */ /* 0x000ee40008020158 */
[----:B---3--:R-:W-:Y:S05]  /*4030*/  @!P1 BRA `(.L_x_10928) ;  /* 0x000000f800fc9947 */ /* 0x008fea0003800000 */
.L_x_10927:
[----:B------:R-:W-:Y:S01]  /*4040*/  R2UR UR5, R7 ;  /* 0x00000000070572ca */ /* 0x000fe200000e0000 */
[----:B------:R4:W-:Y:S06]  /*4050*/  BAR.SYNC.DEFER_BLOCKING R8, 0x100 ;  /* 0x000400080000751d */ /* 0x0009ec0000010000 */
[----:B------:R-:W-:-:S06]  /*4060*/  UMOV UR11, 0x40000040 ;  /* 0x40000040000b7882 */ /* 0x000fcc0000000000 */
[----:B------:R-:W-:-:S04]  /*4070*/  UIADD3 UR5, UR5, 0x400, URZ ;  /* 0x0000040005057890 */ /* 0x000fc8000fffe03f */
[----:B------:R-:W-:-:S04]  /*4080*/  USHF.R.U32.HI UR5, URZ, 0x4, UR5 ;  /* 0x000000043f057899 */ /* 0x000fc80008011605 */
[----:B------:R-:W-:-:S04]  /*4090*/  ULOP3.LUT UR5, UR5, 0x3fff, URZ, 0xc0, !UPT ;  /* 0x00003fff05057892 */ /* 0x000fc8000f8ec03f */
[----:B------:R-:W-:Y:S01]  /*40a0*/  ULOP3.LUT UR5, UR5, 0x3000000, URZ, 0xfc, !UPT ;  /* 0x0300000005057892 */ /* 0x000fe2000f8efc3f */
[----:B------:R-:W-:-:S03]  /*40b0*/  WARPGROUP.ARRIVE ;  /* 0x00000000000079c5 */ /* 0x000fc60000000000 */
[----:B------:R-:W-:-:S07]  /*40c0*/  UIMAD UR14, UR38, 0xc00, UR5 ;  /* 0x00000c00260e78a4 */ /* 0x000fce000f8e0205 */
        /* <DEDUP_REMOVED lines=35> */
.L_x_10929:
[----:B------:R-:W-:Y:S01]  /*4300*/  ISETP.NE.AND P2, PT, R205, 0x1, PT ;  /* 0x00000001cd00780c */ /* 0x000fe20003f45270 */
[----:B------:R-:W4:Y:S01]  /*4310*/  S2UR UR10, SR_CgaCtaId ;  /* 0x00000000000a79c3 */ /* 0x000f220000008800 */
[----:B------:R-:W-:Y:S01]  /*4320*/  UIADD3 UR24, UR24, 0x22860, URZ ;  /* 0x0002286018187890 */ /* 0x000fe2000fffe03f */
[----:B------:R-:W-:-:S10]  /*4330*/  LOP3.LUT P1, RZ, R16, 0x80000, RZ, 0xc0, !PT ;  /* 0x0008000010ff7812 */ /* 0x000fd4000782c0ff */
[----:B------:R-:W5:Y:S08]  /*4340*/  @P2 LDC R7, c[0x0][0x44c] ;  /* 0x00011300ff072b82 */ /* 0x000f700000000800 */
[----:B0-23--:R-:W0:Y:S01]  /*4350*/  @P2 LDC R9, c[0x0][0x450] ;  /* 0x00011400ff092b82 */ /* 0x00de220000000800 */
[----:B----4-:R-:W-:-:S09]  /*4360*/  UPRMT UR24, UR10, 0x654, UR24 ;  /* 0x000006540a187896 */ /* 0x010fd20008000018 */
[----:B------:R-:W-:Y:S01]  /*4370*/  SYNCS.ARRIVE.TRANS64.RED.A1T0 RZ, [UR24], RZ ;  /* 0x000000ffffff79a7 */ /* 0x000fe20008100418 */
[----:B-----5:R-:W-:-:S04]  /*4380*/  @P2 IMAD.HI.U32 R8, R7, UR41, RZ ;  /* 0x0000002907082c27 */ /* 0x020fc8000f8e00ff */
[----:B------:R-:W-:Y:S01]  /*4390*/  IMAD.U32 R7, RZ, RZ, UR41 ;  /* 0x00000029ff077e24 */ /* 0x000fe2000f8e00ff */
[----:B0-----:R-:W-:-:S04]  /*43a0*/  @P2 SHF.R.U32.HI R7, RZ, R9, R8 ;  /* 0x00000009ff072219 */ /* 0x001fc80000011608 */
[----:B------:R-:W-:-:S05]  /*43b0*/  IADD3 R8, R7, -R6, R17 ;  /* 0x8000000607087210 */ /* 0x000fca0007ffe011 */
[----:B------:R-:W-:-:S05]  /*43c0*/  VIADD R7, R8, UR15 ;  /* 0x0000000f08077c36 */ /* 0x000fca0008000000 */
[----:B------:R-:W-:Y:S01]  /*43d0*/  R2UR UR14, R7 ;  /* 0x00000000070e72ca */ /* 0x000fe200000e0000 */
[----:B------:R-:W-:Y:S01]  /*43e0*/  VIADD R7, R176, 0xfffffffe ;  /* 0xfffffffeb0077836 */ /* 0x000fe20000000000 */
[----:B------:R-:W-:-:S13]  /*43f0*/  @!P1 BRA `(.L_x_10930) ;  /* 0x0000000000549947 */ /* 0x000fda0003800000 */
        /* <DEDUP_REMOVED lines=13> */
.L_x_10931:
[----:B------:R-:W-:Y:S02]  /*44d0*/  ULDC UR18, c[0x0][0x9e4] ;  /* 0x0002790000127ab9 */ /* 0x000fe40000000800 */
[----:B------:R-:W-:-:S11]  /*44e0*/  UISETP.NE.AND UP0, UPT, UR18, 0x1, UPT ;  /* 0x000000011200788c */ /* 0x000fd6000bf05270 */
[----:B------:R-:W-:Y:S02]  /*44f0*/  @UP0 ULDC.64 UR22, c[0x0][0x9e8] ;  /* 0x00027a0000160ab9 */ /* 0x000fe40000000a00 */
[----:B------:R-:W-:-:S04]  /*4500*/  UIMAD.WIDE.U32 UR10, UR15, UR22, URZ ;  /* 0x000000160f0a72a5 */ /* 0x000fc8000f8e003f */
[----:B------:R-:W-:-:S12]  /*4510*/  @UP0 USHF.R.U32.HI UR15, URZ, UR23, UR11 ;  /* 0x000000173f0f0299 */ /* 0x000fd8000801160b */
.L_x_10932:
[----:B------:R-:W-:-:S04]  /*4520*/  UIMAD UR15, UR15, UR18, UR18 ;  /* 0x000000120f0f72a4 */ /* 0x000fc8000f8e0212 */
[----:B------:R-:W-:-:S04]  /*4530*/  UISETP.LT.AND UP0, UPT, UR14, UR15, UPT ;  /* 0x0000000f0e00728c */ /* 0x000fc8000bf01270 */
[----:B------:R-:W-:-:S12]  /*4540*/  USEL UR14, UR14, UR15, UP0 ;  /* 0x0000000f0e0e7287 */ /* 0x000fd80008000000 */
.L_x_10930:
[----:B------:R-:W-:-:S04]  /*4550*/  UIMAD.WIDE UR10, UR14, 0x2aaaaaab, URZ ;  /* 0x2aaaaaab0e0a78a5 */ /* 0x000fc8000f8e023f */
[----:B------:R-:W-:-:S04]  /*4560*/  USHF.R.U32.HI UR10, URZ, 0x1f, UR11 ;  /* 0x0000001f3f0a7899 */ /* 0x000fc8000801160b */
[----:B------:R-:W-:-:S04]  /*4570*/  ULEA.HI.SX32 UR10, UR11, UR10, 0x1c ;  /* 0x0000000a0b0a7291 */ /* 0x000fc8000f8fe23f */
[----:B------:R-:W-:-:S04]  /*4580*/  UISETP.LT.AND UP0, UPT, UR44, UR10, UPT ;  /* 0x0000000a2c00728c */ /* 0x000fc8000bf01270 */
[----:B------:R-:W-:-:S06]  /*4590*/  USEL UR24, UR44, UR10, !UP0 ;  /* 0x0000000a2c187287 */ /* 0x000fcc000c000000 */
[----:B------:R-:W-:-:S13]  /*45a0*/  ISETP.GE.AND P1, PT, R7, UR24, PT ;  /* 0x0000001807007c0c */ /* 0x000fda000bf26270 */
[----:B------:R-:W-:Y:S05]  /*45b0*/  @!P1 BRA `(.L_x_10933) ;  /* 0x0000003000049947 */ /* 0x000fea0003800000 */
[----:B------:R-:W-:Y:S01]  /*45c0*/  IMAD.MOV.U32 R10, RZ, RZ, R5 ;  /* 0x000000ffff0a7224 */ /* 0x000fe200078e0005 */
[----:B------:R-:W-:Y:S01]  /*45d0*/  ULDC UR28, c[0x0][0x9e4] ;  /* 0x00027900001c7ab9 */ /* 0x000fe20000000800 */
[----:B------:R-:W-:Y:S01]  /*45e0*/  IMAD.MOV.U32 R9, RZ, RZ, R4 ;  /* 0x000000ffff097224 */ /* 0x000fe200078e0004 */
[----:B------:R-:W-:Y:S01]  /*45f0*/  ULDC UR7, c[0x0][0x9dc] ;  /* 0x0002770000077ab9 */ /* 0x000fe20000000800 */
[----:B------:R-:W-:Y:S01]  /*4600*/  ULDC UR6, c[0x0][0x988] ;  /* 0x0002620000067ab9 */ /* 0x000fe20000000800 */
[----:B------:R-:W-:-:S05]  /*4610*/  ULDC UR27, c[0x0][0x9e0] ;  /* 0x00027800001b7ab9 */ /* 0x000fca0000000800 */
.L_x_10952:
[----:B------:R-:W-:-:S04]  /*4620*/  UIADD3 UR38, UR38, 0x1, URZ ;  /* 0x0000000126267890 */ /* 0x000fc8000fffe03f */
[----:B------:R-:W-:-:S04]  /*4630*/  UISETP.NE.AND UP0, UPT, UR38, 0x2, UPT ;  /* 0x000000022600788c */ /* 0x000fc8000bf05270 */
[----:B------:R-:W-:Y:S02]  /*4640*/  USEL UR10, URZ, 0x1, UP0 ;  /* 0x000000013f0a7887 */ /* 0x000fe40008000000 */
[----:B------:R-:W-:Y:S02]  /*4650*/  USEL UR38, UR38, URZ, UP0 ;  /* 0x0000003f26267287 */ /* 0x000fe40008000000 */
[----:B------:R-:W-:Y:S01]  /*4660*/  ULOP3.LUT UR37, UR37, UR10, URZ, 0x3c, !UPT ;  /* 0x0000000a25257292 */ /* 0x000fe2000f8e3c3f */
[----:B0-2---:R-:W-:Y:S11]  /*4670*/  @!P0 BRA `(.L_x_10934) ;  /* 0x0000000000048947 */ /* 0x005ff60003800000 */
[----:B------:R-:W-:Y:S01]  /*4680*/  BPT.TRAP 0x1 ;  /* 0x000000040000795c */ /* 0x000fe20000300000 */
.L_x_10934:
[----:B------:R-:W0:Y:S01]  /*4690*/  S2UR UR26, SR_CgaCtaId ;  /* 0x00000000001a79c3 */ /* 0x000e220000008800 */
[----:B------:R-:W-:Y:S01]  /*46a0*/  UMOV UR10, 0x400 ;  /* 0x00000400000a7882 */ /* 0x000fe20000000000 */
[----:B------:R-:W-:-:S05]  /*46b0*/  IMAD.U32 R8, RZ, RZ, UR37 ;  /* 0x00000025ff087e24 */ /* 0x000fca000f8e00ff */
[----:B------:R-:W-:Y:S01]  /*46c0*/  SHF.L.U32 R8, R8, 0x1f, RZ ;  /* 0x0000001f08087819 */ /* 0x000fe200000006ff */
[----:B0-----:R-:W-:-:S04]  /*46d0*/  ULEA UR10, UR26, UR10, 0x18 ;  /* 0x0000000a1a0a7291 */ /* 0x001fc8000f8ec03f */
[----:B------:R-:W-:-:S09]  /*46e0*/  ULEA UR25, UR38, UR10, 0x3 ;  /* 0x0000000a26197291 */ /* 0x000fd2000f8e183f */
[----:B------:R0:W2:Y:S01]  /*46f0*/  SYNCS.PHASECHK.TRANS64.TRYWAIT P1, [UR25+0x22830], R8 ;  /* 0x02283008ff0075a7 */ /* 0x0000a20008020159 */
[----:B------:R-:W-:Y:S05]  /*4700*/  @!P0 BRA `(.L_x_10935) ;  /* 0x0000000000048947 */ /* 0x000fea0003800000 */
[----:B------:R-:W-:Y:S01]  /*4710*/  BPT.TRAP 0x1 ;  /* 0x000000040000795c */ /* 0x000fe20000300000 */
.L_x_10935:
[----:B--2---:R-:W-:Y:S05]  /*4720*/  @P1 BRA `(.L_x_10936) ;  /* 0x0000000000081947 */ /* 0x004fea0003800000 */
[----:B------:R-:W2:Y:S02]  /*4730*/  SYNCS.PHASECHK.TRANS64.TRYWAIT P1, [UR25+0x22830], R8 ;  /* 0x02283008ff0075a7 */ /* 0x000ea40008020159 */
[----:B--2---:R-:W-:Y:S05]  /*4740*/  @!P1 BRA `(.L_x_10937) ;  /* 0x000000f400509947 */ /* 0x004fea0003800000 */
.L_x_10936:
        /* <DEDUP_REMOVED lines=12> */
[----:B-1----:R-:W-:Y:S01]  /*4810*/  IADD3 R3, -R215, 0xb, RZ ;  /* 0x0000000bd7037810 */ /* 0x002fe20007ffe1ff */
        /* <DEDUP_REMOVED lines=13> */
.L_x_10938:
[----:B------:R-:W-:Y:S01]  /*48f0*/  ISETP.NE.AND P2, PT, R205, 0x1, PT ;  /* 0x00000001cd00780c */ /* 0x000fe20003f45270 */
[----:B------:R-:W-:Y:S01]  /*4900*/  VIADD R20, R22, UR41 ;  /* 0x0000002916147c36 */ /* 0x000fe20008000000 */
[----:B------:R-:W2:Y:S01]  /*4910*/  LDC R6, c[0x0][0x288] ;  /* 0x0000a200ff067b82 */ /* 0x000ea20000000800 */
[----:B------:R-:W-:Y:S01]  /*4920*/  UIADD3 UR10, UR25, 0x22840, URZ ;  /* 0x00022840190a7890 */ /* 0x000fe2000fffe03f */
[----:B------:R-:W-:Y:S01]  /*4930*/  IMAD R11, R7, -0x60, RZ ;  /* 0xffffffa0070b7824 */ /* 0x000fe200078e02ff */
[----:B------:R-:W-:Y:S02]  /*4940*/  LOP3.LUT P1, RZ, R16, 0x80000, RZ, 0xc0, !PT ;  /* 0x0008000010ff7812 */ /* 0x000fe4000782c0ff */
[----:B------:R-:W-:-:S06]  /*4950*/  UPRMT UR10, UR26, 0x654, UR10 ;  /* 0x000006541a0a7896 */ /* 0x000fcc000800000a */
[----:B------:R-:W3:Y:S08]  /*4960*/  @P2 LDC R5, c[0x0][0x44c] ;  /* 0x00011300ff052b82 */ /* 0x000ef00000000800 */
[----:B------:R-:W4:Y:S01]  /*4970*/  @P2 LDC R4, c[0x0][0x450] ;  /* 0x00011400ff042b82 */ /* 0x000f220000000800 */
[----:B------:R-:W-:Y:S01]  /*4980*/  SYNCS.ARRIVE.TRANS64.RED.A1T0 RZ, [UR10], RZ ;  /* 0x000000ffffff79a7 */ /* 0x000fe2000810040a */
[----:B------:R-:W-:Y:S01]  /*4990*/  ULOP3.LUT UR10, URZ, UR7, URZ, 0x33, !UPT ;  /* 0x000000073f0a7292 */ /* 0x000fe2000f8e333f */
[----:B---3--:R-:W-:-:S05]  /*49a0*/  @P2 IMAD.HI.U32 R5, R20, R5, RZ ;  /* 0x0000000514052227 */ /* 0x008fca00078e00ff */
[----:B----4-:R-:W-:Y:S01]  /*49b0*/  @P2 SHF.R.U32.HI R20, RZ, R4, R5 ;  /* 0x00000004ff142219 */ /* 0x010fe20000011605 */
[----:B------:R-:W-:-:S04]  /*49c0*/  VIADD R5, R11, 0x1 ;  /* 0x000000010b057836 */ /* 0x000fc80000000000 */
[----:B------:R-:W3:Y:S01]  /*49d0*/  SHFL.IDX PT, R21, R20, RZ, 0x1c1f ;  /* 0x001c1fff14157589 */ /* 0x000ee200000e0000 */
[----:B------:R-:W-:-:S05]  /*49e0*/  IMAD R5, R18, -0x2, R5 ;  /* 0xfffffffe12057824 */ /* 0x000fca00078e0205 */
[----:B--2---:R-:W-:-:S05]  /*49f0*/  IADD3 R5, R5, -R6, R17 ;  /* 0x8000000605057210 */ /* 0x004fca0007ffe011 */
[C---:B------:R-:W-:Y:S02]  /*4a00*/  VIADD R15, R5.reuse, UR27 ;  /* 0x0000001b050f7c36 */ /* 0x040fe40008000000 */
[----:B------:R-:W-:Y:S02]  /*4a10*/  VIADD R14, R5, UR10 ;  /* 0x0000000a050e7c36 */ /* 0x000fe40008000000 */
[----:B---3--:R-:W-:Y:S02]  /*4a20*/  IMAD.IADD R13, R15, 0x1, R21 ;  /* 0x000000010f0d7824 */ /* 0x008fe400078e0215 */
        /* <DEDUP_REMOVED lines=14> */
.L_x_10941:
[----:B------:R-:W-:-:S05]  /*4b10*/  IMAD.U32 R214, RZ, RZ, UR28 ;  /* 0x0000001cffd67e24 */ /* 0x000fca000f8e00ff */
[----:B------:R-:W-:-:S13]  /*4b20*/  ISETP.NE.AND P1, PT, R214, 0x1, PT ;  /* 0x00000001d600780c */ /* 0x000fda0003f25270 */
[----:B------:R-:W2:Y:S02]  /*4b30*/  @P1 LDC.64 R4, c[0x0][0x9e8] ;  /* 0x00027a00ff041b82 */ /* 0x000ea40000000a00 */
[----:B--2---:R-:W-:-:S05]  /*4b40*/  @P1 IMAD.HI.U32 R4, R21, R4, RZ ;  /* 0x0000000415041227 */ /* 0x004fca00078e00ff */
[----:B------:R-:W-:-:S07]  /*4b50*/  @P1 SHF.R.U32.HI R21, RZ, R5, R4 ;  /* 0x00000005ff151219 */ /* 0x000fce0000011604 */
.L_x_10942:
[----:B------:R-:W-:Y:S05]  /*4b60*/  BSYNC B0 ;  /* 0x0000000000007941 */ /* 0x000fea0003800000 */
.L_x_10940:
[----:B------:R-:W-:-:S04]  /*4b70*/  IMAD R4, R18, -0x2, R11 ;  /* 0xfffffffe12047824 */ /* 0x000fc800078e020b */
[----:B------:R-:W-:-:S05]  /*4b80*/  IMAD R4, R21, R214, R4 ;  /* 0x000000d615047224 */ /* 0x000fca00078e0204 */
[----:B------:R-:W-:Y:S02]  /*4b90*/  VIADDMNMX R13, R4, R214, R13, PT ;  /* 0x000000d6040d7246 */ /* 0x000fe4000380010d */
[----:B------:R-:W-:-:S07]  /*4ba0*/  VIMNMX R12, R12, R4, !PT ;  /* 0x000000040c0c7248 */ /* 0x000fce0007fe0100 */
.L_x_10939:
[C---:B------:R-:W-:Y:S02]  /*4bb0*/  ISETP.GE.AND P2, PT, R11.reuse, 0x1, PT ;  /* 0x000000010b00780c */ /* 0x040fe40003f46270 */
[----:B------:R-:W-:Y:S02]  /*4bc0*/  LOP3.LUT R16, R16, 0xfffbffff, RZ, 0xc0, !PT ;  /* 0xfffbffff10107812 */ /* 0x000fe400078ec0ff */
[C---:B------:R-:W-:Y:S02]  /*4bd0*/  ISETP.GE.AND P1, PT, R11.reuse, 0x2, PT ;  /* 0x000000020b00780c */ /* 0x040fe40003f26270 */
[----:B------:R-:W-:Y:S02]  /*4be0*/  ISETP.GT.AND P3, PT, R12, RZ, !P2 ;  /* 0x000000ff0c00720c */ /* 0x000fe40005764270 */
[----:B------:R-:W-:Y:S02]  /*4bf0*/  ISETP.GE.AND P4, PT, R11, 0x9, PT ;  /* 0x000000090b00780c */ /* 0x000fe40003f86270 */
[----:B------:R-:W-:-:S03]  /*4c00*/  ISETP.LT.OR P3, PT, R13, 0x1, P3 ;  /* 0x000000010d00780c */ /* 0x000fc60001f61670 */
[----:B------:R-:W-:Y:S02]  /*4c10*/  @P2 LOP3.LUT R16, R16, 0x40000, RZ, 0xfc, !PT ;  /* 0x0004000010102812 */ /* 0x000fe400078efcff */
[----:B------:R-:W-:Y:S02]  /*4c20*/  ISETP.GT.AND P2, PT, R12, 0x1, !P1 ;  /* 0x000000010c00780c */ /* 0x000fe40004f44270 */
[----:B------:R-:W-:Y:S02]  /*4c30*/  FSEL R152, R152, -INF , !P3 ;  /* 0xff80000098987808 */ /* 0x000fe40005800000 */
[----:B------:R-:W-:Y:S02]  /*4c40*/  ISETP.LT.OR P2, PT, R13, 0x2, P2 ;  /* 0x000000020d00780c */ /* 0x000fe40001741670 */
[----:B------:R-:W-:Y:S02]  /*4c50*/  ISETP.GE.AND P3, PT, R11, 0xa, PT ;  /* 0x0000000a0b00780c */ /* 0x000fe40003f66270 */
[----:B------:R-:W-:-:S02]  /*4c60*/  LOP3.LUT R16, R16, 0xfffffffd, RZ, 0xc0, !PT ;  /* 0xfffffffd10107812 */ /* 0x000fc400078ec0ff */
[----:B------:R-:W-:Y:S02]  /*4c70*/  FSEL R153, R153, -INF , !P2 ;  /* 0xff80000099997808 */ /* 0x000fe40005000000 */
[----:B------:R-:W-:Y:S02]  /*4c80*/  ISETP.GT.AND P2, PT, R12, 0x8, !P4 ;  /* 0x000000080c00780c */ /* 0x000fe40006744270 */
[----:B------:R-:W-:Y:S02]  /*4c90*/  @P4 LOP3.LUT R16, R16, 0x2, RZ, 0xfc, !PT ;  /* 0x0000000210104812 */ /* 0x000fe400078efcff */
[----:B------:R-:W-:Y:S02]  /*4ca0*/  ISETP.LT.OR P2, PT, R13, 0x9, P2 ;  /* 0x000000090d00780c */ /* 0x000fe40001741670 */
[----:B------:R-:W-:Y:S02]  /*4cb0*/  LOP3.LUT R16, R16, 0xfffffffb, RZ, 0xc0, !PT ;  /* 0xfffffffb10107812 */ /* 0x000fe400078ec0ff */
[----:B------:R-:W-:-:S02]  /*4cc0*/  FSEL R156, R156, -INF , !P2 ;  /* 0xff8000009c9c7808 */ /* 0x000fc40005000000 */
[----:B------:R-:W-:Y:S02]  /*4cd0*/  @P3 LOP3.LUT R16, R16, 0x4, RZ, 0xfc, !PT ;  /* 0x0000000410103812 */ /* 0x000fe400078efcff */
[----:B------:R-:W-:Y:S02]  /*4ce0*/  ISETP.GT.AND P2, PT, R12, 0x9, !P3 ;  /* 0x000000090c00780c */ /* 0x000fe40005f44270 */
[----:B------:R-:W-:Y:S02]  /*4cf0*/  ISETP.GE.AND P3, PT, R11, 0x11, PT ;  /* 0x000000110b00780c */ /* 0x000fe40003f66270 */
[----:B------:R-:W-:Y:S02]  /*4d00*/  ISETP.LT.OR P2, PT, R13, 0xa, P2 ;  /* 0x0000000a0d00780c */ /* 0x000fe40001741670 */
[----:B------:R-:W-:Y:S02]  /*4d10*/  LOP3.LUT R16, R16, 0xfffffff7, RZ, 0xc0, !PT ;  /* 0xfffffff710107812 */ /* 0x000fe400078ec0ff */
[----:B------:R-:W-:-:S02]  /*4d20*/  FSEL R157, R157, -INF , !P2 ;  /* 0xff8000009d9d7808 */ /* 0x000fc40005000000 */
[----:B------:R-:W-:-:S04]  /*4d30*/  ISETP.GT.AND P2, PT, R12, 0x10, !P3 ;  /* 0x000000100c00780c */ /* 0x000fc80005f44270 */
        /* <DEDUP_REMOVED lines=106> */
[----:B------:R-:W-:-:S04]  /*53e0*/  ISETP.GT.AND P6, PT, R12, 0x59, !P6 ;  /* 0x000000590c00780c */ /* 0x000fc800077c4270 */
[----:B------:R-:W-:Y:S02]  /*53f0*/  ISETP.LT.OR P6, PT, R13, 0x5a, P6 ;  /* 0x0000005a0d00780c */ /* 0x000fe400037c1670 */
[----:B------:R-:W2:Y:S02]  /*5400*/  SHFL.IDX PT, R13, R20, 0x1, 0x1c1f ;  /* 0x003c1f00140d7f89 */ /* 0x000ea400000e0000 */
[----:B------:R-:W-:Y:S02]  /*5410*/  FSEL R197, R197, -INF , !P6 ;  /* 0xff800000c5c57808 */ /* 0x000fe40007000000 */
[----:B------:R-:W-:Y:S01]  /*5420*/  LOP3.LUT P6, RZ, R16, 0x80000, RZ, 0xc0, !PT ;  /* 0x0008000010ff7812 */ /* 0x000fe200078cc0ff */
[--C-:B--2---:R-:W-:Y:S02]  /*5430*/  IMAD.IADD R15, R15, 0x1, R13.reuse ;  /* 0x000000010f0f7824 */ /* 0x104fe400078e020d */
[----:B------:R-:W-:-:S10]  /*5440*/  IMAD.IADD R14, R14, 0x1, R13 ;  /* 0x000000010e0e7824 */ /* 0x000fd400078e020d */
        /* <DEDUP_REMOVED lines=13> */
.L_x_10945:
[----:B------:R-:W-:-:S05]  /*5520*/  IMAD.U32 R12, RZ, RZ, UR28 ;  /* 0x0000001cff0c7e24 */ /* 0x000fca000f8e00ff */
[----:B------:R-:W-:-:S13]  /*5530*/  ISETP.NE.AND P6, PT, R12, 0x1, PT ;  /* 0x000000010c00780c */ /* 0x000fda0003fc5270 */
[----:B------:R-:W2:Y:S02]  /*5540*/  @P6 LDC.64 R4, c[0x0][0x9e8] ;  /* 0x00027a00ff046b82 */ /* 0x000ea40000000a00 */
[----:B--2---:R-:W-:-:S05]  /*5550*/  @P6 IMAD.HI.U32 R4, R13, R4, RZ ;  /* 0x000000040d046227 */ /* 0x004fca00078e00ff */
[----:B------:R-:W-:-:S07]  /*5560*/  @P6 SHF.R.U32.HI R13, RZ, R5, R4 ;  /* 0x00000005ff0d6219 */ /* 0x000fce0000011604 */
.L_x_10946:
[----:B------:R-:W-:Y:S05]  /*5570*/  BSYNC B0 ;  /* 0x0000000000007941 */ /* 0x000fea0003800000 */
.L_x_10944:
[----:B------:R-:W-:-:S04]  /*5580*/  IMAD R11, R18, -0x2, R11 ;  /* 0xfffffffe120b7824 */ /* 0x000fc800078e020b */
[----:B------:R-:W-:-:S05]  /*5590*/  IMAD R13, R13, R12, R11 ;  /* 0x0000000c0d0d7224 */ /* 0x000fca00078e020b */
[----:B------:R-:W-:Y:S02]  /*55a0*/  VIADDMNMX R15, R13, R12, R15, PT ;  /* 0x0000000c0d0f7246 */ /* 0x000fe4000380010f */
[----:B------:R-:W-:-:S07]  /*55b0*/  VIMNMX R14, R14, R13, !PT ;  /* 0x0000000d0e0e7248 */ /* 0x000fce0007fe0100 */
.L_x_10943:
[----:B------:R-:W-:Y:S02]  /*55c0*/  ISETP.GT.AND P1, PT, R14, 0x1, !P1 ;  /* 0x000000010e00780c */ /* 0x000fe40004f24270 */
[----:B------:R-:W-:Y:S02]  /*55d0*/  LOP3.LUT P6, RZ, R16, 0x10000, RZ, 0xc0, !PT ;  /* 0x0001000010ff7812 */ /* 0x000fe400078cc0ff */
[----:B------:R-:W-:Y:S02]  /*55e0*/  ISETP.LT.OR P1, PT, R15, 0x2, P1 ;  /* 0x000000020f00780c */ /* 0x000fe40000f21670 */
[----:B------:R-:W-:Y:S02]  /*55f0*/  FMNMX.FTZ R4, R152, R9, !PT ;  /* 0x0000000998047209 */ /* 0x000fe40007810000 */
[----:B------:R-:W-:Y:S02]  /*5600*/  FSEL R155, R155, -INF , !P1 ;  /* 0xff8000009b9b7808 */ /* 0x000fe40004800000 */
[----:B------:R-:W-:-:S02]  /*5610*/  LOP3.LUT P1, RZ, R16, 0x2, RZ, 0xc0, !PT ;  /* 0x0000000210ff7812 */ /* 0x000fc4000782c0ff */
[----:B------:R-:W-:Y:S02]  /*5620*/  FMNMX.FTZ R5, R153, R4, !PT ;  /* 0x0000000499057209 */ /* 0x000fe40007810000 */
[----:B------:R-:W-:Y:S02]  /*5630*/  ISETP.GT.AND P1, PT, R14, 0x8, !P1 ;  /* 0x000000080e00780c */ /* 0x000fe40004f24270 */
[----:B------:R-:W-:Y:S02]  /*5640*/  FMNMX.FTZ R4, R156, R5, !PT ;  /* 0x000000059c047209 */ /* 0x000fe40007810000 */
[----:B------:R-:W-:Y:S02]  /*5650*/  ISETP.LT.OR P1, PT, R15, 0x9, P1 ;  /* 0x000000090f00780c */ /* 0x000fe40000f21670 */
[----:B------:R-:W-:Y:S02]  /*5660*/  FMNMX.FTZ R5, R157, R4, !PT ;  /* 0x000000049d057209 */ /* 0x000fe40007810000 */
        /* <DEDUP_REMOVED lines=46> */
[----:B------:R-:W-:Y:S02]  /*5950*/  FMNMX.FTZ R5, R197, R4, !PT ;  /* 0x00000004c5057209 */ /* 0x000fe40007810000 */
[----:B------:R-:W-:Y:S02]  /*5960*/  FSEL R171, R171, -INF , !P1 ;  /* 0xff800000abab7808 */ /* 0x000fe40004800000 */
[C---:B------:R-:W-:Y:S01]  /*5970*/  LOP3.LUT P1, RZ, R16.reuse, 0x2000, RZ, 0xc0, !PT ;  /* 0x0000200010ff7812 */ /* 0x040fe2000782c0ff */
[----:B------:R-:W2:Y:S01]  /*5980*/  SHFL.BFLY PT, R4, R5, 0x2, 0x1f ;  /* 0x0c401f0005047f89 */ /* 0x000ea200000e0000 */
[----:B------:R-:W-:-:S02]  /*5990*/  LOP3.LUT P6, RZ, R16, 0x20, RZ, 0xc0, !PT ;  /* 0x0000002010ff7812 */ /* 0x000fc400078cc0ff */
[C---:B------:R-:W-:Y:S02]  /*59a0*/  ISETP.GT.AND P1, PT, R14.reuse, 0x28, !P1 ;  /* 0x000000280e00780c */ /* 0x040fe40004f24270 */
[----:B------:R-:W-:Y:S02]  /*59b0*/  ISETP.GT.AND P2, PT, R14, 0x49, !P2 ;  /* 0x000000490e00780c */ /* 0x000fe40005744270 */
[C---:B------:R-:W-:Y:S02]  /*59c0*/  ISETP.LT.OR P1, PT, R15.reuse, 0x29, P1 ;  /* 0x000000290f00780c */ /* 0x040fe40000f21670 */
[----:B------:R-:W-:Y:S02]  /*59d0*/  ISETP.LT.OR P2, PT, R15, 0x4a, P2 ;  /* 0x0000004a0f00780c */ /* 0x000fe40001741670 */
[----:B------:R-:W-:Y:S02]  /*59e0*/  FSEL R174, R174, -INF , !P1 ;  /* 0xff800000aeae7808 */ /* 0x000fe40004800000 */
[----:B------:R-:W-:-:S02]  /*59f0*/  LOP3.LUT P1, RZ, R16, 0x1000, RZ, 0xc0, !PT ;  /* 0x0000100010ff7812 */ /* 0x000fc4000782c0ff */
[C---:B------:R-:W-:Y:S02]  /*5a00*/  ISETP.GT.AND P3, PT, R14.reuse, 0x50, !P3 ;  /* 0x000000500e00780c */ /* 0x040fe40005f64270 */
[----:B------:R-:W-:Y:S02]  /*5a10*/  ISETP.GT.AND P1, PT, R14, 0x29, !P1 ;  /* 0x000000290e00780c */ /* 0x000fe40004f24270 */
[----:B------:R-:W-:Y:S02]  /*5a20*/  FSEL R191, R191, -INF , !P2 ;  /* 0xff800000bfbf7808 */ /* 0x000fe40005000000 */
[C---:B------:R-:W-:Y:S02]  /*5a30*/  ISETP.LT.OR P1, PT, R15.reuse, 0x2a, P1 ;  /* 0x0000002a0f00780c */ /* 0x040fe40000f21670 */
[----:B------:R-:W-:Y:S02]  /*5a40*/  ISETP.LT.OR P3, PT, R15, 0x51, P3 ;  /* 0x000000510f00780c */ /* 0x000fe40001f61670 */
[----:B------:R-:W-:-:S02]  /*5a50*/  FSEL R175, R175, -INF , !P1 ;  /* 0xff800000afaf7808 */ /* 0x000fc40004800000 */
[----:B------:R-:W-:Y:S02]  /*5a60*/  LOP3.LUT P1, RZ, R16, 0x800, RZ, 0xc0, !PT ;  /* 0x0000080010ff7812 */ /* 0x000fe4000782c0ff */
[----:B--2---:R-:W-:Y:S02]  /*5a70*/  FMNMX.FTZ R20, R5, R4, !PT ;  /* 0x0000000405147209 */ /* 0x004fe40007810000 */
[C---:B------:R-:W-:Y:S02]  /*5a80*/  ISETP.GT.AND P1, PT, R14.reuse, 0x30, !P1 ;  /* 0x000000300e00780c */ /* 0x040fe40004f24270 */
[----:B------:R-:W-:Y:S01]  /*5a90*/  ISETP.GT.AND P4, PT, R14, 0x51, !P4 ;  /* 0x000000510e00780c */ /* 0x000fe20006784270 */
[----:B------:R-:W2:Y:S01]  /*5aa0*/  SHFL.BFLY PT, R11, R20, 0x1, 0x1f ;  /* 0x0c201f00140b7f89 */ /* 0x000ea200000e0000 */
[----:B------:R-:W-:Y:S02]  /*5ab0*/  ISETP.LT.OR P1, PT, R15, 0x31, P1 ;  /* 0x000000310f00780c */ /* 0x000fe40000f21670 */
[----:B------:R-:W-:-:S02]  /*5ac0*/  FSEL R194, R194, -INF , !P3 ;  /* 0xff800000c2c27808 */ /* 0x000fc40005800000 */
[----:B------:R-:W-:Y:S02]  /*5ad0*/  FSEL R178, R178, -INF , !P1 ;  /* 0xff800000b2b27808 */ /* 0x000fe40004800000 */
[----:B------:R-:W-:Y:S02]  /*5ae0*/  LOP3.LUT P1, RZ, R16, 0x400, RZ, 0xc0, !PT ;  /* 0x0000040010ff7812 */ /* 0x000fe4000782c0ff */
        /* <DEDUP_REMOVED lines=8> */
[----:B------:R-:W-:Y:S02]  /*5b70*/  ISETP.GT.AND P1, PT, R14, 0x38, !P1 ;  /* 0x000000380e00780c */ /* 0x000fe40004f24270 */
[----:B--2---:R-:W-:-:S02]  /*5b80*/  FMNMX.FTZ R4, R20, R11, !PT ;  /* 0x0000000b14047209 */ /* 0x004fc40007810000 */
[----:B------:R-:W-:Y:S02]  /*5b90*/  ISETP.LT.OR P1, PT, R15, 0x39, P1 ;  /* 0x000000390f00780c */ /* 0x000fe40000f21670 */
[----:B------:R-:W-:Y:S01]  /*5ba0*/  FSEL R198, R198, -INF , !P5 ;  /* 0xff800000c6c67808 */ /* 0x000fe20006800000 */
[----:B------:R-:W-:Y:S01]  /*5bb0*/  FMUL.FTZ R12, R4, UR6 ;  /* 0x00000006040c7c20 */ /* 0x000fe20008410000 */
[----:B------:R-:W-:Y:S02]  /*5bc0*/  FSEL R182, R182, -INF , !P1 ;  /* 0xff800000b6b67808 */ /* 0x000fe40004800000 */
[----:B------:R-:W-:-:S04]  /*5bd0*/  LOP3.LUT P1, RZ, R16, 0x100, RZ, 0xc0, !PT ;  /* 0x0000010010ff7812 */ /* 0x000fc8000782c0ff */
[----:B------:R-:W-:-:S04]  /*5be0*/  ISETP.GT.AND P1, PT, R14, 0x39, !P1 ;  /* 0x000000390e00780c */ /* 0x000fc80004f24270 */
[----:B------:R-:W-:-:S04]  /*5bf0*/  ISETP.LT.OR P1, PT, R15, 0x3a, P1 ;  /* 0x0000003a0f00780c */ /* 0x000fc80000f21670 */
        /* <DEDUP_REMOVED lines=9> */
[----:B------:R-:W-:Y:S02]  /*5c90*/  ISETP.GT.AND P1, PT, R14, 0x48, !P6 ;  /* 0x000000480e00780c */ /* 0x000fe40007724270 */
[----:B------:R-:W-:Y:S02]  /*5ca0*/  LOP3.LUT P6, RZ, R16, 0x40000, RZ, 0xc0, !PT ;  /* 0x0004000010ff7812 */ /* 0x000fe400078cc0ff */
[----:B------:R-:W-:-:S04]  /*5cb0*/  ISETP.LT.OR P1, PT, R15, 0x49, P1 ;  /* 0x000000490f00780c */ /* 0x000fc80000f21670 */
[----:B------:R-:W-:Y:S02]  /*5cc0*/  FSEL R190, R190, -INF , !P1 ;  /* 0xff800000bebe7808 */ /* 0x000fe40004800000 */
[----:B------:R-:W-:Y:S02]  /*5cd0*/  ISETP.GT.AND P1, PT, R14, RZ, !P6 ;  /* 0x000000ff0e00720c */ /* 0x000fe40007724270 */
        /* <DEDUP_REMOVED lines=17> */
[----:B------:R-:W-:Y:S01]  /*5df0*/  FSEL R199, R199, -INF , !P2 ;  /* 0xff800000c7c77808 */ /* 0x000fe20005000000 */
        /* <DEDUP_REMOVED lines=18> */
[----:B------:R-:W-:-:S03]  /*5f20*/  FFMA.FTZ R196, R196, UR6, -R12 ;  /* 0x00000006c4c47c23 */ /* 0x000fc6000801080c */
        /* <DEDUP_REMOVED lines=19> */
[----:B------:R2:W-:Y:S03]  /*6060*/  MUFU.EX2 R160, R168 ;  /* 0x000000a800a07308 */ /* 0x0005e60000000800 */
[----:B------:R-:W-:-:S04]  /*6070*/  FMNMX.FTZ R164, R198, R5, !PT ;  /* 0x00000005c6a47209 */ /* 0x000fc80007810000 */
[----:B------:R-:W-:Y:S01]  /*6080*/  FMNMX.FTZ R5, R199, R164, !PT ;  /* 0x000000a4c7057209 */ /* 0x000fe20007810000 */
[----:B------:R3:W-:Y:S01]  /*6090*/  MUFU.EX2 R161, R169 ;  /* 0x000000a900a17308 */ /* 0x0007e20000000800 */
[--C-:B--2---:R-:W-:Y:S01]  /*60a0*/  FFMA.FTZ R168, R180, UR6, -R12.reuse ;  /* 0x00000006b4a87c23 */ /* 0x104fe2000801080c */
[--C-:B------:R-:W-:Y:S02]  /*60b0*/  FFMA.FTZ R180, R192, UR6, -R12.reuse ;  /* 0x00000006c0b47c23 */ /* 0x100fe4000801080c */
[----:B------:R-:W2:Y:S04]  /*60c0*/  SHFL.BFLY PT, R176, R5, 0x2, 0x1f ;  /* 0x0c401f0005b07f89 */ /* 0x000ea800000e0000 */
[----:B------:R-:W-:Y:S01]  /*60d0*/  MUFU.EX2 R164, R173 ;  /* 0x000000ad00a47308 */ /* 0x000fe20000000800 */
[--C-:B---3--:R-:W-:Y:S01]  /*60e0*/  FFMA.FTZ R169, R181, UR6, -R12.reuse ;  /* 0x00000006b5a97c23 */ /* 0x108fe2000801080c */
[----:B------:R-:W-:-:S06]  /*60f0*/  FFMA.FTZ R181, R193, UR6, -R12 ;  /* 0x00000006c1b57c23 */ /* 0x000fcc000801080c */
[----:B------:R-:W-:Y:S08]  /*6100*/  MUFU.EX2 R173, R185 ;  /* 0x000000b900ad7308 */ /* 0x000ff00000000800 */
[----:B------:R-:W-:Y:S01]  /*6110*/  MUFU.EX2 R14, R14 ;  /* 0x0000000e000e7308 */ /* 0x000fe20000000800 */
[----:B--2---:R-:W-:Y:S01]  /*6120*/  FMNMX.FTZ R184, R5, R176, !PT ;  /* 0x000000b005b87209 */ /* 0x004fe20007810000 */
[--C-:B------:R-:W-:Y:S01]  /*6130*/  FFMA.FTZ R176, R188, UR6, -R12.reuse ;  /* 0x00000006bcb07c23 */ /* 0x100fe2000801080c */
[----:B------:R-:W-:Y:S01]  /*6140*/  FSEL R188, R4, RZ, P1 ;  /* 0x000000ff04bc7208 */ /* 0x000fe20000800000 */
[----:B------:R-:W-:-:S04]  /*6150*/  FFMA.FTZ R12, R197, UR6, -R12 ;  /* 0x00000006c50c7c23 */ /* 0x000fc8000801080c */
[----:B------:R-:W-:Y:S01]  /*6160*/  MUFU.EX2 R15, R15 ;  /* 0x0000000f000f7308 */ /* 0x000fe20000000800 */
[----:B------:R-:W2:Y:S01]  /*6170*/  SHFL.BFLY PT, R5, R184, 0x1, 0x1f ;  /* 0x0c201f00b8057f89 */ /* 0x000ea200000e0000 */
[----:B------:R-:W-:-:S06]  /*6180*/  FADD.FTZ R188, -R188, R9 ;  /* 0x00000009bcbc7221 */ /* 0x000fcc0000010100 */
[----:B------:R-:W-:Y:S08]  /*6190*/  MUFU.EX2 R165, R165 ;  /* 0x000000a500a57308 */ /* 0x000ff00000000800 */
[----:B------:R-:W-:Y:S08]  /*61a0*/  MUFU.EX2 R168, R168 ;  /* 0x000000a800a87308 */ /* 0x000ff00000000800 */
[----:B------:R-:W-:Y:S01]  /*61b0*/  MUFU.EX2 R169, R169 ;  /* 0x000000a900a97308 */ /* 0x000fe20000000800 */
[----:B--2---:R-:W-:Y:S01]  /*61c0*/  FMNMX.FTZ R5, R184, R5, !PT ;  /* 0x00000005b8057209 */ /* 0x004fe20007810000 */
[----:B------:R-:W-:-:S03]  /*61d0*/  FMUL.FTZ R184, R188, UR6 ;  /* 0x00000006bcb87c20 */ /* 0x000fc60008410000 */
[C---:B------:R-:W-:Y:S01]  /*61e0*/  FSETP.NEU.FTZ.AND P1, PT, R5.reuse, -INF , PT ;  /* 0xff8000000500780b */ /* 0x040fe20003f3d000 */
[----:B------:R-:W-:Y:S02]  /*61f0*/  FMUL.FTZ R214, R5, UR6 ;  /* 0x0000000605d67c20 */ /* 0x000fe40008410000 */
[----:B------:R-:W2:Y:S03]  /*6200*/  MUFU.EX2 R184, R184 ;  /* 0x000000b800b87308 */ /* 0x000ea60000000800 */
[----:B------:R-:W-:-:S05]  /*6210*/  FSEL R214, R214, RZ, P1 ;  /* 0x000000ffd6d67208 */ /* 0x000fca0000800000 */
[--C-:B------:R-:W-:Y:S01]  /*6220*/  FFMA.FTZ R188, R155, UR6, -R214.reuse ;  /* 0x000000069bbc7c23 */ /* 0x100fe200080108d6 */
[--C-:B------:R-:W-:Y:S01]  /*6230*/  FFMA.FTZ R192, R159, UR6, -R214.reuse ;  /* 0x000000069fc07c23 */ /* 0x100fe200080108d6 */
[----:B------:R-:W3:Y:S01]  /*6240*/  MUFU.EX2 R172, R172 ;  /* 0x000000ac00ac7308 */ /* 0x000ee20000000800 */
[--C-:B------:R-:W-:Y:S01]  /*6250*/  FFMA.FTZ R159, R162, UR6, -R214.reuse ;  /* 0x00000006a29f7c23 */ /* 0x100fe200080108d6 */
[--C-:B------:R-:W-:Y:S01]  /*6260*/  FFMA.FTZ R11, R11, UR6, -R214.reuse ;  /* 0x000000060b0b7c23 */ /* 0x100fe200080108d6 */
[--C-:B------:R-:W-:Y:S01]  /*6270*/  FFMA.FTZ R174, R174, UR6, -R214.reuse ;  /* 0x00000006aeae7c23 */ /* 0x100fe200080108d6 */
[--C-:B------:R-:W-:Y:S01]  /*6280*/  FFMA.FTZ R175, R175, UR6, -R214.reuse ;  /* 0x00000006afaf7c23 */ /* 0x100fe200080108d6 */
[--C-:B------:R-:W-:Y:S01]  /*6290*/  FFMA.FTZ R178, R178, UR6, -R214.reuse ;  /* 0x00000006b2b27c23 */ /* 0x100fe200080108d6 */
[--C-:B------:R-:W-:Y:S01]  /*62a0*/  FFMA.FTZ R179, R179, UR6, -R214.reuse ;  /* 0x00000006b3b37c23 */ /* 0x100fe200080108d6 */
[----:B--2---:R-:W-:Y:S01]  /*62b0*/  FFMA.FTZ R155, R184, R2, R13 ;  /* 0x00000002b89b7223 */ /* 0x004fe2000001000d */
[----:B------:R-:W-:Y:S01]  /*62c0*/  MUFU.EX2 R176, R176 ;  /* 0x000000b000b07308 */ /* 0x000fe20000000800 */
[--C-:B------:R-:W-:Y:S01]  /*62d0*/  FFMA.FTZ R182, R182, UR6, -R214.reuse ;  /* 0x00000006b6b67c23 */ /* 0x100fe200080108d6 */
[--C-:B------:R-:W-:Y:S01]  /*62e0*/  FFMA.FTZ R183, R183, UR6, -R214.reuse ;  /* 0x00000006b7b77c23 */ /* 0x100fe200080108d6 */
[----:B------:R-:W-:Y:S01]  /*62f0*/  FADD.FTZ R185, R152, R155 ;  /* 0x0000009b98b97221 */ /* 0x000fe20000010000 */
[--C-:B------:R-:W-:Y:S01]  /*6300*/  FFMA.FTZ R155, R158, UR6, -R214.reuse ;  /* 0x000000069e9b7c23 */ /* 0x100fe200080108d6 */
[--C-:B------:R-:W-:Y:S01]  /*6310*/  FFMA.FTZ R158, R171, UR6, -R214.reuse ;  /* 0x00000006ab9e7c23 */ /* 0x100fe200080108d6 */
[----:B------:R-:W-:Y:S01]  /*6320*/  F2FP.F16.F32.PACK_AB R152, R152, R13 ;  /* 0x0000000d9898723e */ /* 0x000fe200000000ff */
[----:B------:R-:W-:Y:S01]  /*6330*/  FADD.FTZ R2, R154, R185 ;  /* 0x000000b99a027221 */ /* 0x000fe20000010000 */
[----:B------:R-:W-:Y:S01]  /*6340*/  MUFU.EX2 R177, R177 ;  /* 0x000000b100b17308 */ /* 0x000fe20000000800 */
[C---:B------:R-:W-:Y:S01]  /*6350*/  F2FP.F16.F32.PACK_AB R154, R21.reuse, R154 ;  /* 0x0000009a159a723e */ /* 0x040fe200000000ff */
[----:B------:R-:W-:Y:S01]  /*6360*/  FFMA.FTZ R186, R186, UR6, -R214 ;  /* 0x00000006baba7c23 */ /* 0x000fe200080108d6 */
[----:B------:R-:W-:Y:S01]  /*6370*/  FADD.FTZ R185, R21, R2 ;  /* 0x0000000215b97221 */ /* 0x000fe20000010000 */
[--C-:B------:R-:W-:Y:S01]  /*6380*/  FFMA.FTZ R187, R187, UR6, -R214.reuse ;  /* 0x00000006bbbb7c23 */ /* 0x100fe200080108d6 */
[--C-:B------:R-:W-:Y:S01]  /*6390*/  FFMA.FTZ R191, R191, UR6, -R214.reuse ;  /* 0x00000006bfbf7c23 */ /* 0x100fe200080108d6 */
[--C-:B------:R-:W-:Y:S01]  /*63a0*/  FFMA.FTZ R194, R194, UR6, -R214.reuse ;  /* 0x00000006c2c27c23 */ /* 0x100fe200080108d6 */
[----:B------:R-:W-:Y:S01]  /*63b0*/  FADD.FTZ R2, R156, R185 ;  /* 0x000000b99c027221 */ /* 0x000fe20000010000 */
[----:B------:R-:W-:Y:S01]  /*63c0*/  MUFU.EX2 R180, R180 ;  /* 0x000000b400b47308 */ /* 0x000fe20000000800 */
[--C-:B------:R-:W-:Y:S01]  /*63d0*/  FFMA.FTZ R195, R195, UR6, -R214.reuse ;  /* 0x00000006c3c37c23 */ /* 0x100fe200080108d6 */
[----:B------:R-:W-:Y:S01]  /*63e0*/  FFMA.FTZ R198, R198, UR6, -R214 ;  /* 0x00000006c6c67c23 */ /* 0x000fe200080108d6 */
[----:B------:R-:W-:Y:S01]  /*63f0*/  FADD.FTZ R185, R153, R2 ;  /* 0x0000000299b97221 */ /* 0x000fe20000010000 */
[----:B------:R-:W-:Y:S01]  /*6400*/  FFMA.FTZ R199, R199, UR6, -R214 ;  /* 0x00000006c7c77c23 */ /* 0x000fe200080108d6 */
[----:B------:R-:W-:Y:S01]  /*6410*/  F2FP.F16.F32.PACK_AB R156, R153, R156 ;  /* 0x0000009c999c723e */ /* 0x000fe200000000ff */
[-C--:B------:R-:W-:Y:S01]  /*6420*/  FMUL.FTZ R24, R24, R184.reuse ;  /* 0x000000b818187220 */ /* 0x080fe20000410000 */
[----:B------:R-:W-:Y:S01]  /*6430*/  FADD.FTZ R2, R20, R185 ;  /* 0x000000b914027221 */ /* 0x000fe20000010000 */
[----:B------:R-:W2:Y:S01]  /*6440*/  MUFU.EX2 R181, R181 ;  /* 0x000000b500b57308 */ /* 0x000ea20000000800 */
[-C--:B------:R-:W-:Y:S01]  /*6450*/  FMUL.FTZ R25, R25, R184.reuse ;  /* 0x000000b819197220 */ /* 0x080fe20000410000 */
[-C--:B------:R-:W-:Y:S01]  /*6460*/  FMUL.FTZ R28, R28, R184.reuse ;  /* 0x000000b81c1c7220 */ /* 0x080fe20000410000 */
[----:B------:R-:W-:Y:S01]  /*6470*/  FADD.FTZ R185, R157, R2 ;  /* 0x000000029db97221 */ /* 0x000fe20000010000 */
[-C--:B------:R-:W-:Y:S01]  /*6480*/  FMUL.FTZ R29, R29, R184.reuse ;  /* 0x000000b81d1d7220 */ /* 0x080fe20000410000 */
[-C--:B------:R-:W-:Y:S01]  /*6490*/  FMUL.FTZ R32, R32, R184.reuse ;  /* 0x000000b820207220 */ /* 0x080fe20000410000 */
[----:B------:R-:W-:Y:S01]  /*64a0*/  FMUL.FTZ R33, R33, R184 ;  /* 0x000000b821217220 */ /* 0x000fe20000410000 */
[----:B------:R-:W-:Y:S01]  /*64b0*/  FADD.FTZ R2, R160, R185 ;  /* 0x000000b9a0027221 */ /* 0x000fe20000010000 */
[----:B------:R-:W-:Y:S01]  /*64c0*/  FSEL R185, R5, RZ, P1 ;  /* 0x000000ff05b97208 */ /* 0x000fe20000800000 */
[----:B------:R4:W5:Y:S01]  /*64d0*/  MUFU.EX2 R9, R196 ;  /* 0x000000c400097308 */ /* 0x0009620000000800 */
[C---:B------:R-:W-:Y:S01]  /*64e0*/  F2FP.F16.F32.PACK_AB R160, R161.reuse, R160 ;  /* 0x000000a0a1a0723e */ /* 0x040fe200000000ff */
[----:B------:R-:W-:Y:S01]  /*64f0*/  FADD.FTZ R189, R161, R2 ;  /* 0x00000002a1bd7221 */ /* 0x000fe20000010000 */
[-C--:B------:R-:W-:Y:S01]  /*6500*/  FMUL.FTZ R36, R36, R184.reuse ;  /* 0x000000b824247220 */ /* 0x080fe20000410000 */
[-C--:B------:R-:W-:Y:S01]  /*6510*/  FMUL.FTZ R37, R37, R184.reuse ;  /* 0x000000b825257220 */ /* 0x080fe20000410000 */
[-C--:B------:R-:W-:Y:S01]  /*6520*/  FMUL.FTZ R40, R40, R184.reuse ;  /* 0x000000b828287220 */ /* 0x080fe20000410000 */
[----:B------:R-:W-:Y:S01]  /*6530*/  FADD.FTZ R2, R14, R189 ;  /* 0x000000bd0e027221 */ /* 0x000fe20000010000 */
[----:B------:R-:W-:Y:S01]  /*6540*/  FMUL.FTZ R41, R41, R184 ;  /* 0x000000b829297220 */ /* 0x000fe20000410000 */
[----:B------:R-:W0:Y:S01]  /*6550*/  MUFU.EX2 R12, R12 ;  /* 0x0000000c000c7308 */ /* 0x000e220000000800 */
[----:B----4-:R-:W-:Y:S01]  /*6560*/  FFMA.FTZ R196, R163, UR6, -R214 ;  /* 0x00000006a3c47c23 */ /* 0x010fe200080108d6 */
[----:B------:R-:W-:Y:S01]  /*6570*/  FADD.FTZ R189, R15, R2 ;  /* 0x000000020fbd7221 */ /* 0x000fe20000010000 */
[----:B------:R-:W-:Y:S01]  /*6580*/  FADD.FTZ R2, -R185, R10 ;  /* 0x0000000ab9027221 */ /* 0x000fe20000010100 */
[--C-:B------:R-:W-:Y:S01]  /*6590*/  FFMA.FTZ R10, R167, UR6, -R214.reuse ;  /* 0x00000006a70a7c23 */ /* 0x100fe200080108d6 */
[--C-:B------:R-:W-:Y:S01]  /*65a0*/  FFMA.FTZ R167, R170, UR6, -R214.reuse ;  /* 0x00000006aaa77c23 */ /* 0x100fe200080108d6 */
[----:B------:R-:W-:Y:S01]  /*65b0*/  FADD.FTZ R162, R164, R189 ;  /* 0x000000bda4a27221 */ /* 0x000fe20000010000 */
[----:B------:R-:W-:Y:S01]  /*65c0*/  FFMA.FTZ R163, R166, UR6, -R214 ;  /* 0x00000006a6a37c23 */ /* 0x000fe200080108d6 */
[----:B------:R-:W-:Y:S01]  /*65d0*/  MUFU.EX2 R11, R11 ;  /* 0x0000000b000b7308 */ /* 0x000fe20000000800 */
[C---:B------:R-:W-:Y:S01]  /*65e0*/  F2FP.F16.F32.PACK_AB R164, R165.reuse, R164 ;  /* 0x000000a4a5a4723e */ /* 0x040fe200000000ff */
[----:B------:R-:W-:Y:S01]  /*65f0*/  FADD.FTZ R171, R165, R162 ;  /* 0x000000a2a5ab7221 */ /* 0x000fe20000010000 */
[----:B------:R-:W-:Y:S01]  /*6600*/  F2FP.F16.F32.PACK_AB R166, R169, R168 ;  /* 0x000000a8a9a6723e */ /* 0x000fe200000000ff */
[-C--:B------:R-:W-:Y:S01]  /*6610*/  FMUL.FTZ R44, R44, R184.reuse ;  /* 0x000000b82c2c7220 */ /* 0x080fe20000410000 */
[----:B------:R-:W-:Y:S01]  /*6620*/  FMUL.FTZ R45, R45, R184 ;  /* 0x000000b82d2d7220 */ /* 0x000fe20000410000 */
[----:B------:R-:W-:Y:S01]  /*6630*/  FADD.FTZ R162, R168, R171 ;  /* 0x000000aba8a27221 */ /* 0x000fe20000010000 */
[----:B------:R-:W-:Y:S01]  /*6640*/  FFMA.FTZ R171, R190, UR6, -R214 ;  /* 0x00000006beab7c23 */ /* 0x000fe200080108d6 */
[----:B------:R-:W-:Y:S01]  /*6650*/  MUFU.EX2 R188, R188 ;  /* 0x000000bc00bc7308 */ /* 0x000fe20000000800 */
[----:B---3--:R-:W-:Y:S01]  /*6660*/  F2FP.F16.F32.PACK_AB R168, R173, R172 ;  /* 0x000000acada8723e */ /* 0x008fe200000000ff */
[----:B------:R-:W-:Y:S01]  /*6670*/  FADD.FTZ R185, R169, R162 ;  /* 0x000000a2a9b97221 */ /* 0x000fe20000010000 */
[-C--:B------:R-:W-:Y:S01]  /*6680*/  FMUL.FTZ R48, R48, R184.reuse ;  /* 0x000000b830307220 */ /* 0x080fe20000410000 */
[-C--:B------:R-:W-:Y:S01]  /*6690*/  FMUL.FTZ R49, R49, R184.reuse ;  /* 0x000000b831317220 */ /* 0x080fe20000410000 */
[----:B------:R-:W-:Y:S01]  /*66a0*/  FMUL.FTZ R52, R52, R184 ;  /* 0x000000b834347220 */ /* 0x000fe20000410000 */
[----:B------:R-:W-:Y:S01]  /*66b0*/  FADD.FTZ R162, R172, R185 ;  /* 0x000000b9aca27221 */ /* 0x000fe20000010000 */
[----:B--2---:R-:W-:Y:S01]  /*66c0*/  F2FP.F16.F32.PACK_AB R172, R181, R180 ;  /* 0x000000b4b5ac723e */ /* 0x004fe200000000ff */
        /* <DEDUP_REMOVED lines=9> */
[----:B--2---:R-:W-:Y:S01]  /*6760*/  F2FP.F16.F32.PACK_AB R158, R157, R20 ;  /* 0x000000149d9e723e */ /* 0x004fe200000000ff */
[----:B------:R-:W-:Y:S01]  /*6770*/  FADD.FTZ R21, R177, R162 ;  /* 0x000000a2b1157221 */ /* 0x000fe20000010000 */
[----:B------:R-:W-:Y:S01]  /*6780*/  F2FP.F16.F32.PACK_AB R162, R15, R14 ;  /* 0x0000000e0fa2723e */ /* 0x000fe200000000ff */
[-C--:B------:R-:W-:Y:S01]  /*6790*/  FMUL.FTZ R64, R64, R184.reuse ;  /* 0x000000b840407220 */ /* 0x080fe20000410000 */
[-C--:B------:R-:W-:Y:S01]  /*67a0*/  FMUL.FTZ R65, R65, R184.reuse ;  /* 0x000000b841417220 */ /* 0x080fe20000410000 */
[----:B------:R-:W-:Y:S01]  /*67b0*/  FADD.FTZ R20, R180, R21 ;  /* 0x00000015b4147221 */ /* 0x000fe20000010000 */
[-C--:B------:R-:W-:Y:S01]  /*67c0*/  FMUL.FTZ R68, R68, R184.reuse ;  /* 0x000000b844447220 */ /* 0x080fe20000410000 */
[----:B------:R-:W-:Y:S01]  /*67d0*/  MUFU.EX2 R192, R192 ;  /* 0x000000c000c07308 */ /* 0x000fe20000000800 */
[-C--:B------:R-:W-:Y:S01]  /*67e0*/  FMUL.FTZ R69, R69, R184.reuse ;  /* 0x000000b845457220 */ /* 0x080fe20000410000 */
[----:B------:R-:W-:Y:S01]  /*67f0*/  FADD.FTZ R170, R181, R20 ;  /* 0x00000014b5aa7221 */ /* 0x000fe20000010000 */
[----:B------:R-:W-:Y:S01]  /*6800*/  FMUL.FTZ R20, R2, UR6 ;  /* 0x0000000602147c20 */ /* 0x000fe20008410000 */
[-C--:B------:R-:W-:Y:S01]  /*6810*/  FMUL.FTZ R72, R72, R184.reuse ;  /* 0x000000b848487220 */ /* 0x080fe20000410000 */
[----:B------:R-:W-:Y:S01]  /*6820*/  FMUL.FTZ R73, R73, R184 ;  /* 0x000000b849497220 */ /* 0x000fe20000410000 */
[----:B-----5:R-:W-:Y:S01]  /*6830*/  FADD.FTZ R15, R9, R170 ;  /* 0x000000aa090f7221 */ /* 0x020fe20000010000 */
[----:B------:R-:W-:Y:S01]  /*6840*/  F2FP.F16.F32.PACK_AB R170, R177, R176 ;  /* 0x000000b0b1aa723e */ /* 0x000fe200000000ff */
[----:B------:R2:W-:Y:S01]  /*6850*/  MUFU.EX2 R13, R174 ;  /* 0x000000ae000d7308 */ /* 0x0005e20000000800 */
[-C--:B------:R-:W-:Y:S01]  /*6860*/  FMUL.FTZ R76, R76, R184.reuse ;  /* 0x000000b84c4c7220 */ /* 0x080fe20000410000 */
[----:B0-----:R-:W-:Y:S01]  /*6870*/  FADD.FTZ R2, R12, R15 ;  /* 0x0000000f0c027221 */ /* 0x001fe20000010000 */
[-C--:B------:R-:W-:Y:S01]  /*6880*/  FMUL.FTZ R77, R77, R184.reuse ;  /* 0x000000b84d4d7220 */ /* 0x080fe20000410000 */
[-C--:B------:R-:W-:Y:S01]  /*6890*/  FMUL.FTZ R80, R80, R184.reuse ;  /* 0x000000b850507220 */ /* 0x080fe20000410000 */
[-C--:B------:R-:W-:Y:S01]  /*68a0*/  FMUL.FTZ R81, R81, R184.reuse ;  /* 0x000000b851517220 */ /* 0x080fe20000410000 */
[-C--:B------:R-:W-:Y:S01]  /*68b0*/  FMUL.FTZ R84, R84, R184.reuse ;  /* 0x000000b854547220 */ /* 0x080fe20000410000 */
[-C--:B------:R-:W-:Y:S01]  /*68c0*/  FMUL.FTZ R85, R85, R184.reuse ;  /* 0x000000b855557220 */ /* 0x080fe20000410000 */
[----:B------:R-:W0:Y:S01]  /*68d0*/  MUFU.EX2 R20, R20 ;  /* 0x0000001400147308 */ /* 0x000e220000000800 */
[----:B--2---:R-:W-:Y:S01]  /*68e0*/  F2FP.F16.F32.PACK_AB R174, R12, R9 ;  /* 0x000000090cae723e */ /* 0x004fe200000000ff */
        /* <DEDUP_REMOVED lines=19> */
[----:B------:R-:W-:Y:S01]  /*6a20*/  FADD.FTZ R0, R188, R9 ;  /* 0x00000009bc007221 */ /* 0x000fe20000010000 */
[-C--:B------:R-:W-:Y:S01]  /*6a30*/  FMUL.FTZ R120, R120, R184.reuse ;  /* 0x000000b878787220 */ /* 0x080fe20000410000 */
[-C--:B------:R-:W-:Y:S01]  /*6a40*/  FMUL.FTZ R121, R121, R184.reuse ;  /* 0x000000b879797220 */ /* 0x080fe20000410000 */
[----:B------:R-:W0:Y:S01]  /*6a50*/  MUFU.EX2 R163, R163 ;  /* 0x000000a300a37308 */ /* 0x000e220000000800 */
[----:B------:R-:W-:Y:S01]  /*6a60*/  FADD.FTZ R9, R155, R0 ;  /* 0x000000009b097221 */ /* 0x000fe20000010000 */
[-C--:B------:R-:W-:Y:S01]  /*6a70*/  FMUL.FTZ R124, R124, R184.reuse ;  /* 0x000000b87c7c7220 */ /* 0x080fe20000410000 */
[-C--:B------:R-:W-:Y:S01]  /*6a80*/  FMUL.FTZ R125, R125, R184.reuse ;  /* 0x000000b87d7d7220 */ /* 0x080fe20000410000 */
[-C--:B------:R-:W-:Y:S01]  /*6a90*/  FMUL.FTZ R128, R128, R184.reuse ;  /* 0x000000b880807220 */ /* 0x080fe20000410000 */
[----:B------:R-:W-:Y:S01]  /*6aa0*/  FADD.FTZ R0, R192, R9 ;  /* 0x00000009c0007221 */ /* 0x000fe20000010000 */
[-C--:B------:R-:W-:Y:S01]  /*6ab0*/  FMUL.FTZ R129, R129, R184.reuse ;  /* 0x000000b881817220 */ /* 0x080fe20000410000 */
[-C--:B------:R-:W-:Y:S01]  /*6ac0*/  FMUL.FTZ R132, R132, R184.reuse ;  /* 0x000000b884847220 */ /* 0x080fe20000410000 */
[----:B------:R-:W4:Y:S01]  /*6ad0*/  MUFU.EX2 R10, R10 ;  /* 0x0000000a000a7308 */ /* 0x000f220000000800 */
[----:B--2---:R-:W-:Y:S01]  /*6ae0*/  FADD.FTZ R9, R159, R0 ;  /* 0x000000009f097221 */ /* 0x004fe20000010000 */
[----:B---3--:R-:W-:Y:S01]  /*6af0*/  F2FP.F16.F32.PACK_AB R157, R196, R159 ;  /* 0x0000009fc49d723e */ /* 0x008fe200000000ff */
[-C--:B------:R-:W-:Y:S01]  /*6b00*/  FMUL.FTZ R133, R133, R184.reuse ;  /* 0x000000b885857220 */ /* 0x080fe20000410000 */
[-C--:B------:R-:W-:Y:S01]  /*6b10*/  FMUL.FTZ R136, R136, R184.reuse ;  /* 0x000000b888887220 */ /* 0x080fe20000410000 */
[----:B------:R-:W-:Y:S01]  /*6b20*/  FADD.FTZ R0, R196, R9 ;  /* 0x00000009c4007221 */ /* 0x000fe20000010000 */
        /* <DEDUP_REMOVED lines=8> */
[----:B------:R-:W-:Y:S01]  /*6bb0*/  FMUL.FTZ R149, R149, R184 ;  /* 0x000000b895957220 */ /* 0x000fe20000410000 */
[----:B------:R-:W-:Y:S01]  /*6bc0*/  F2FP.F16.F32.PACK_AB R153, R188, R11 ;  /* 0x0000000bbc99723e */ /* 0x000fe200000000ff */
[----:B------:R-:W0:Y:S01]  /*6bd0*/  MUFU.EX2 R14, R175 ;  /* 0x000000af000e7308 */ /* 0x000e220000000800 */
[C---:B----4-:R-:W-:Y:S01]  /*6be0*/  FADD.FTZ R176, R10.reuse, R9 ;  /* 0x000000090ab07221 */ /* 0x050fe20000010000 */
[----:B------:R-:W-:Y:S01]  /*6bf0*/  F2FP.F16.F32.PACK_AB R159, R10, R163 ;  /* 0x000000a30a9f723e */ /* 0x000fe200000000ff */
[-C--:B------:R-:W-:Y:S01]  /*6c00*/  FMUL.FTZ R26, R26, R20.reuse ;  /* 0x000000141a1a7220 */ /* 0x080fe20000410000 */
[----:B------:R-:W-:Y:S01]  /*6c10*/  F2FP.F16.F32.PACK_AB R155, R192, R155 ;  /* 0x0000009bc09b723e */ /* 0x000fe200000000ff */
[-C--:B------:R-:W-:Y:S01]  /*6c20*/  FMUL.FTZ R27, R27, R20.reuse ;  /* 0x000000141b1b7220 */ /* 0x080fe20000410000 */
[-C--:B------:R-:W-:Y:S01]  /*6c30*/  FMUL.FTZ R30, R30, R20.reuse ;  /* 0x000000141e1e7220 */ /* 0x080fe20000410000 */
[-C--:B------:R-:W-:Y:S01]  /*6c40*/  FMUL.FTZ R31, R31, R20.reuse ;  /* 0x000000141f1f7220 */ /* 0x080fe20000410000 */
[----:B------:R3:W4:Y:S01]  /*6c50*/  MUFU.EX2 R165, R178 ;  /* 0x000000b200a57308 */ /* 0x0007220000000800 */
[----:B--2---:R-:W-:Y:S01]  /*6c60*/  FADD.FTZ R9, R167, R176 ;  /* 0x000000b0a7097221 */ /* 0x004fe20000010000 */
[----:B------:R-:W-:Y:S01]  /*6c70*/  F2FP.F16.F32.PACK_AB R161, R190, R167 ;  /* 0x000000a7bea1723e */ /* 0x000fe200000000ff */
[-C--:B------:R-:W-:Y:S01]  /*6c80*/  FMUL.FTZ R34, R34, R20.reuse ;  /* 0x0000001422227220 */ /* 0x080fe20000410000 */
[-C--:B------:R-:W-:Y:S01]  /*6c90*/  FMUL.FTZ R35, R35, R20.reuse ;  /* 0x0000001423237220 */ /* 0x080fe20000410000 */
[----:B------:R-:W-:Y:S01]  /*6ca0*/  FADD.FTZ R176, R190, R9 ;  /* 0x00000009beb07221 */ /* 0x000fe20000010000 */
[-C--:B------:R-:W-:Y:S01]  /*6cb0*/  FMUL.FTZ R38, R38, R20.reuse ;  /* 0x0000001426267220 */ /* 0x080fe20000410000 */
[-C--:B------:R-:W-:Y:S01]  /*6cc0*/  FMUL.FTZ R39, R39, R20.reuse ;  /* 0x0000001427277220 */ /* 0x080fe20000410000 */
[----:B------:R-:W2:Y:S01]  /*6cd0*/  MUFU.EX2 R12, R179 ;  /* 0x000000b3000c7308 */ /* 0x000ea20000000800 */
[----:B------:R-:W-:Y:S01]  /*6ce0*/  FADD.FTZ R9, R13, R176 ;  /* 0x000000b00d097221 */ /* 0x000fe20000010000 */
[----:B0-----:R-:W-:Y:S01]  /*6cf0*/  F2FP.F16.F32.PACK_AB R163, R14, R13 ;  /* 0x0000000d0ea3723e */ /* 0x001fe200000000ff */
[-C--:B------:R-:W-:Y:S01]  /*6d00*/  FMUL.FTZ R42, R42, R20.reuse ;  /* 0x000000142a2a7220 */ /* 0x080fe20000410000 */
[-C--:B------:R-:W-:Y:S01]  /*6d10*/  FMUL.FTZ R43, R43, R20.reuse ;  /* 0x000000142b2b7220 */ /* 0x080fe20000410000 */
[----:B---3--:R-:W-:Y:S01]  /*6d20*/  FADD.FTZ R178, R14, R9 ;  /* 0x000000090eb27221 */ /* 0x008fe20000010000 */
        /* <DEDUP_REMOVED lines=77> */
[-C--:B------:R-:W-:Y:S01]  /*7200*/  FMUL.FTZ R150, R150, R20.reuse ;  /* 0x0000001496967220 */ /* 0x080fe20000410000 */
[----:B------:R-:W-:Y:S01]  /*7210*/  FMUL.FTZ R151, R151, R20 ;  /* 0x0000001497977220 */ /* 0x000fe20000410000 */
[----:B--2---:R-:W-:-:S04]  /*7220*/  FADD.FTZ R9, R175, R10 ;  /* 0x0000000aaf097221 */ /* 0x004fc80000010000 */
[C---:B0-----:R-:W-:Y:S01]  /*7230*/  FADD.FTZ R0, R180.reuse, R9 ;  /* 0x00000009b4007221 */ /* 0x041fe20000010000 */
[----:B------:R-:W-:Y:S01]  /*7240*/  F2FP.F16.F32.PACK_AB R175, R180, R175 ;  /* 0x000000afb4af723e */ /* 0x000fe200000000ff */
[----:B------:R-:W-:Y:S06]  /*7250*/  @!P0 BRA `(.L_x_10947) ;  /* 0x0000000000048947 */ /* 0x000fec0003800000 */
[----:B------:R-:W-:Y:S01]  /*7260*/  BPT.TRAP 0x1 ;  /* 0x000000040000795c */ /* 0x000fe20000300000 */
.L_x_10947:
[----:B------:R0:W2:Y:S01]  /*7270*/  SYNCS.PHASECHK.TRANS64.TRYWAIT P1, [UR25+0x22850], R8 ;  /* 0x02285008ff0075a7 */ /* 0x0000a20008020159 */
[----:B------:R-:W-:Y:S05]  /*7280*/  @!P0 BRA `(.L_x_10948) ;  /* 0x0000000000048947 */ /* 0x000fea0003800000 */
[----:B------:R-:W-:Y:S01]  /*7290*/  BPT.TRAP 0x1 ;  /* 0x000000040000795c */ /* 0x000fe20000300000 */
.L_x_10948:
[----:B------:R-:W-:Y:S01]  /*72a0*/  VIADD R9, R215, 0x8 ;  /* 0x00000008d7097836 */ /* 0x000fe20000000000 */
[----:B--2---:R-:W-:Y:S06]  /*72b0*/  @P1 BRA `(.L_x_10949) ;  /* 0x0000000000081947 */ /* 0x004fec0003800000 */
[----:B------:R-:W2:Y:S02]  /*72c0*/  SYNCS.PHASECHK.TRANS64.TRYWAIT P1, [UR25+0x22850], R8 ;  /* 0x02285008ff0075a7 */ /* 0x000ea40008020159 */
[----:B--2---:R-:W-:Y:S05]  /*72d0*/  @!P1 BRA `(.L_x_10950) ;  /* 0x000000c800849947 */ /* 0x004fea0003800000 */
.L_x_10949:
        /* <DEDUP_REMOVED lines=37> */
[----:B---3--:R-:W-:Y:S05]  /*7530*/  @!P0 BRA `(.L_x_10951) ;  /* 0x0000000000048947 */ /* 0x008fea0003800000 */
[----:B------:R-:W-:Y:S01]  /*7540*/  BPT.TRAP 0x1 ;  /* 0x000000040000795c */ /* 0x000fe20000300000 */
.L_x_10951:
[----:B------:R-:W-:Y:S01]  /*7550*/  UIADD3 UR25, UR25, 0x22860, URZ ;  /* 0x0002286019197890 */ /* 0x000fe2000fffe03f */
[C---:B------:R-:W-:Y:S01]  /*7560*/  ISETP.GT.AND P1, PT, R7.reuse, UR24, PT ;  /* 0x0000001807007c0c */ /* 0x040fe2000bf24270 */
[----:B------:R-:W-:Y:S02]  /*7570*/  VIADD R7, R7, 0xffffffff ;  /* 0xffffffff07077836 */ /* 0x000fe40000000000 */
[----:B------:R-:W-:Y:S01]  /*7580*/  UPRMT UR25, UR26, 0x654, UR25 ;  /* 0x000006541a197896 */ /* 0x000fe20008000019 */
[----:B------:R-:W-:Y:S02]  /*7590*/  IMAD.MOV.U32 R10, RZ, RZ, R5 ;  /* 0x000000ffff0a7224 */ /* 0x000fe400078e0005 */
[----:B------:R-:W-:-:S06]  /*75a0*/  IMAD.MOV.U32 R9, RZ, RZ, R4 ;  /* 0x000000ffff097224 */ /* 0x000fcc00078e0004 */
[----:B------:R-:W-:Y:S01]  /*75b0*/  SYNCS.ARRIVE.TRANS64.RED.A1T0 RZ, [UR25], RZ ;  /* 0x000000ffffff79a7 */ /* 0x000fe20008100419 */
[----:B------:R-:W-:Y:S05]  /*75c0*/  @P1 BRA `(.L_x_10952) ;  /* 0xffffffd000141947 */ /* 0x000fea000383ffff */
.L_x_10933:
[----:B------:R-:W-:Y:S01]  /*75d0*/  ISETP.NE.AND P2, PT, R205, 0x1, PT ;  /* 0x00000001cd00780c */ /* 0x000fe20003f45270 */
[----:B------:R-:W-:Y:S01]  /*75e0*/  UIADD3 UR10, UR41, 0x7f, URZ ;  /* 0x0000007f290a7890 */ /* 0x000fe2000fffe03f */
[----:B------:R-:W-:Y:S02]  /*75f0*/  IADD3 R9, R17, 0x1, -R6 ;  /* 0x0000000111097810 */ /* 0x000fe40007ffe806 */
[----:B------:R-:W-:-:S09]  /*7600*/  LOP3.LUT P1, RZ, R16, 0x80000, RZ, 0xc0, !PT ;  /* 0x0008000010ff7812 */ /* 0x000fd2000782c0ff */
[----:B0-2---:R-:W0:Y:S08]  /*7610*/  @P2 LDC R8, c[0x0][0x44c] ;  /* 0x00011300ff082b82 */ /* 0x005e300000000800 */
[----:B------:R-:W2:Y:S01]  /*7620*/  @P2 LDC R11, c[0x0][0x450] ;  /* 0x00011400ff0b2b82 */ /* 0x000ea20000000800 */
[----:B0-----:R-:W-:-:S04]  /*7630*/  @P2 IMAD.HI.U32 R10, R8, UR10, RZ ;  /* 0x0000000a080a2c27 */ /* 0x001fc8000f8e00ff */
[----:B------:R-:W-:Y:S01]  /*7640*/  IMAD.U32 R8, RZ, RZ, UR10 ;  /* 0x0000000aff087e24 */ /* 0x000fe2000f8e00ff */
[----:B--2---:R-:W-:-:S05]  /*7650*/  @P2 SHF.R.U32.HI R8, RZ, R11, R10 ;  /* 0x0000000bff082219 */ /* 0x004fca000001160a */
[----:B------:R-:W-:-:S04]  /*7660*/  IMAD.IADD R8, R9, 0x1, R8 ;  /* 0x0000000109087824 */ /* 0x000fc800078e0208 */
[----:B------:R-:W-:-:S05]  /*7670*/  VIADD R6, R8, -UR7 ;  /* 0x8000000708067c36 */ /* 0x000fca0008000000 */
[----:B------:R-:W-:Y:S01]  /*7680*/  R2UR UR14, R6 ;  /* 0x00000000060e72ca */ /* 0x000fe200000e0000 */
[----:B------:R-:W-:-:S14]  /*7690*/  @!P1 BRA `(.L_x_10953) ;  /* 0x0000000000509947 */ /* 0x000fdc0003800000 */
[----:B------:R-:W-:-:S13]  /*76a0*/  R2UR UR7, R8 ;  /* 0x00000000080772ca */ /* 0x000fda00000e0000 */
        /* <DEDUP_REMOVED lines=11> */
.L_x_10954:
[----:B------:R-:W-:Y:S02]  /*7760*/  ULDC UR15, c[0x0][0x9e4] ;  /* 0x00027900000f7ab9 */ /* 0x000fe40000000800 */
[----:B------:R-:W-:-:S11]  /*7770*/  UISETP.NE.AND UP0, UPT, UR15, 0x1, UPT ;  /* 0x000000010f00788c */ /* 0x000fd6000bf05270 */
[----:B------:R-:W-:Y:S02]  /*7780*/  @UP0 ULDC.64 UR18, c[0x0][0x9e8] ;  /* 0x00027a0000120ab9 */ /* 0x000fe40000000a00 */
[----:B------:R-:W-:-:S04]  /*7790*/  UIMAD.WIDE.U32 UR10, UR7, UR18, URZ ;  /* 0x00000012070a72a5 */ /* 0x000fc8000f8e003f */
[----:B------:R-:W-:-:S12]  /*77a0*/  @UP0 USHF.R.U32.HI UR7, URZ, UR19, UR11 ;  /* 0x000000133f070299 */ /* 0x000fd8000801160b */
.L_x_10955:
[----:B------:R-:W-:-:S04]  /*77b0*/  UIMAD UR7, UR7, UR15, URZ ;  /* 0x0000000f070772a4 */ /* 0x000fc8000f8e023f */
[----:B------:R-:W-:-:S04]  /*77c0*/  UISETP.LT.AND UP0, UPT, UR14, UR7, UPT ;  /* 0x000000070e00728c */ /* 0x000fc8000bf01270 */
[----:B------:R-:W-:-:S12]  /*77d0*/  USEL UR14, UR14, UR7, !UP0 ;  /* 0x000000070e0e7287 */ /* 0x000fd8000c000000 */
.L_x_10953:
[----:B------:R-:W-:-:S04]  /*77e0*/  UIADD3 UR10, UR14, 0x5f, URZ ;  /* 0x0000005f0e0a7890 */ /* 0x000fc8000fffe03f */
        /* <DEDUP_REMOVED lines=9> */
[----:B------:R-:W-:Y:S02]  /*7880*/  IMAD.MOV.U32 R11, RZ, RZ, R4 ;  /* 0x000000ffff0b7224 */ /* 0x000fe400078e0004 */
[----:B------:R-:W-:-:S07]  /*7890*/  IMAD.MOV.U32 R8, RZ, RZ, R7 ;  /* 0x000000ffff087224 */ /* 0x000fce00078e0007 */
.L_x_10967:
[----:B------:R-:W-:Y:S01]  /*78a0*/  UIADD3 UR38, UR38, 0x1, URZ ;  /* 0x0000000126267890 */ /* 0x000fe2000fffe03f */
[C---:B------:R-:W-:Y:S01]  /*78b0*/  ISETP.GT.AND P1, PT, R8.reuse, UR7, PT ;  /* 0x0000000708007c0c */ /* 0x040fe2000bf24270 */
[----:B------:R-:W-:Y:S02]  /*78c0*/  VIADD R8, R8, 0xffffffff ;  /* 0xffffffff08087836 */ /* 0x000fe40000000000 */
[----:B------:R-:W-:-:S04]  /*78d0*/  UISETP.NE.AND UP0, UPT, UR38, 0x2, UPT ;  /* 0x000000022600788c */ /* 0x000fc8000bf05270 */
[----:B------:R-:W-:Y:S02]  /*78e0*/  USEL UR10, URZ, 0x1, UP0 ;  /* 0x000000013f0a7887 */ /* 0x000fe40008000000 */
[----:B------:R-:W-:Y:S02]  /*78f0*/  USEL UR38, UR38, URZ, UP0 ;  /* 0x0000003f26267287 */ /* 0x000fe40008000000 */
[----:B------:R-:W-:Y:S01]  /*7900*/  ULOP3.LUT UR37, UR37, UR10, URZ, 0x3c, !UPT ;  /* 0x0000000a25257292 */ /* 0x000fe2000f8e3c3f */
[----:B0-2---:R-:W-:Y:S11]  /*7910*/  @!P0 BRA `(.L_x_10957) ;  /* 0x0000000000048947 */ /* 0x005ff60003800000 */
[----:B------:R-:W-:Y:S01]  /*7920*/  BPT.TRAP 0x1 ;  /* 0x000000040000795c */ /* 0x000fe20000300000 */
.L_x_10957:
        /* <DEDUP_REMOVED lines=9> */
.L_x_10958:
[----:B--2---:R-:W-:Y:S05]  /*79c0*/  @P2 BRA `(.L_x_10959) ;  /* 0x0000000000082947 */ /* 0x004fea0003800000 */
[----:B------:R-:W2:Y:S02]  /*79d0*/  SYNCS.PHASECHK.TRANS64.TRYWAIT P2, [UR25+0x22830], R6 ;  /* 0x02283006ff0075a7 */ /* 0x000ea40008040159 */
[----:B--2---:R-:W-:Y:S05]  /*79e0*/  @!P2 BRA `(.L_x_10960) ;  /* 0x000000c000d8a947 */ /* 0x004fea0003800000 */
.L_x_10959:
        /* <DEDUP_REMOVED lines=26> */
.L_x_10961:
[----:B------:R-:W-:Y:S01]  /*7b90*/  FMNMX.FTZ R4, R152, R11, !PT ;  /* 0x0000000b98047209 */ /* 0x000fe20007810000 */
[----:B------:R-:W-:Y:S01]  /*7ba0*/  UIADD3 UR10, UR25, 0x22840, URZ ;  /* 0x00022840190a7890 */ /* 0x000fe2000fffe03f */
[----:B------:R-:W-:Y:S02]  /*7bb0*/  FMNMX.FTZ R12, R154, R9, !PT ;  /* 0x000000099a0c7209 */ /* 0x000fe40007810000 */
        /* <DEDUP_REMOVED lines=26> */
[----:B--2---:R-:W-:Y:S02]  /*7d60*/  FMNMX.FTZ R13, R5, R4, !PT ;  /* 0x00000004050d7209 */ /* 0x004fe40007810000 */
[----:B------:R-:W-:-:S03]  /*7d70*/  FMNMX.FTZ R5, R155, R12, !PT ;  /* 0x0000000c9b057209 */ /* 0x000fc60007810000 */
[----:B------:R-:W2:Y:S01]  /*7d80*/  SHFL.BFLY PT, R4, R13, 0x1, 0x1f ;  /* 0x0c201f000d047f89 */ /* 0x000ea200000e0000 */
[----:B------:R-:W-:-:S04]  /*7d90*/  FMNMX.FTZ R12, R158, R5, !PT ;  /* 0x000000059e0c7209 */ /* 0x000fc80007810000 */
[----:B------:R-:W-:-:S04]  /*7da0*/  FMNMX.FTZ R5, R159, R12, !PT ;  /* 0x0000000c9f057209 */ /* 0x000fc80007810000 */
[----:B------:R-:W-:-:S04]  /*7db0*/  FMNMX.FTZ R12, R162, R5, !PT ;  /* 0x00000005a20c7209 */ /* 0x000fc80007810000 */
[----:B------:R-:W-:-:S04]  /*7dc0*/  FMNMX.FTZ R5, R163, R12, !PT ;  /* 0x0000000ca3057209 */ /* 0x000fc80007810000 */
[----:B------:R-:W-:-:S04]  /*7dd0*/  FMNMX.FTZ R12, R166, R5, !PT ;  /* 0x00000005a60c7209 */ /* 0x000fc80007810000 */
[----:B------:R-:W-:Y:S02]  /*7de0*/  FMNMX.FTZ R5, R167, R12, !PT ;  /* 0x0000000ca7057209 */ /* 0x000fe40007810000 */
[----:B--2---:R-:W-:Y:S02]  /*7df0*/  FMNMX.FTZ R4, R13, R4, !PT ;  /* 0x000000040d047209 */ /* 0x004fe40007810000 */
        /* <DEDUP_REMOVED lines=38> */
[----:B------:R-:W4:Y:S01]  /*8060*/  MUFU.EX2 R20, R20 ;  /* 0x0000001400147308 */ /* 0x000f220000000800 */
[----:B--2---:R-:W-:Y:S01]  /*8070*/  FFMA.FTZ R2, R7, R2, R152 ;  /* 0x0000000207027223 */ /* 0x004fe20000010098 */
[--C-:B------:R-:W-:Y:S01]  /*8080*/  FFMA.FTZ R196, R196, UR6, -R10.reuse ;  /* 0x00000006c4c47c23 */ /* 0x100fe2000801080a */
[----:B------:R-:W-:Y:S01]  /*8090*/  FMNMX.FTZ R5, R191, R12, !PT ;  /* 0x0000000cbf057209 */ /* 0x000fe20007810000 */
[-C--:B------:R-:W-:Y:S01]  /*80a0*/  FMUL.FTZ R24, R24, R7.reuse ;  /* 0x0000000718187220 */ /* 0x080fe20000410000 */
[-C--:B------:R-:W-:Y:S01]  /*80b0*/  FMUL.FTZ R25, R25, R7.reuse ;  /* 0x0000000719197220 */ /* 0x080fe20000410000 */
[----:B------:R-:W-:Y:S01]  /*80c0*/  FMUL.FTZ R28, R28, R7 ;  /* 0x000000071c1c7220 */ /* 0x000fe20000410000 */
[----:B------:R-:W-:Y:S01]  /*80d0*/  FMNMX.FTZ R12, R194, R5, !PT ;  /* 0x00000005c20c7209 */ /* 0x000fe20007810000 */
[----:B------:R-:W-:Y:S01]  /*80e0*/  MUFU.EX2 R153, R153 ;  /* 0x0000009900997308 */ /* 0x000fe20000000800 */
[----:B---3--:R-:W-:Y:S01]  /*80f0*/  F2FP.F16.F32.PACK_AB R152, R21, R152 ;  /* 0x000000981598723e */ /* 0x008fe200000000ff */
        /* <DEDUP_REMOVED lines=14> */
[----:B------:R-:W2:Y:S01]  /*81e0*/  SHFL.BFLY PT, R5, R12, 0x2, 0x1f ;  /* 0x0c401f000c057f89 */ /* 0x000ea200000e0000 */
        /* <DEDUP_REMOVED lines=23> */
[----:B--2---:R-:W-:Y:S01]  /*8360*/  FMNMX.FTZ R11, R12, R5, !PT ;  /* 0x000000050c0b7209 */ /* 0x004fe20007810000 */
[--C-:B------:R-:W-:Y:S01]  /*8370*/  FFMA.FTZ R12, R188, UR6, -R10.reuse ;  /* 0x00000006bc0c7c23 */ /* 0x100fe2000801080a */
[----:B------:R-:W-:Y:S01]  /*8380*/  MUFU.EX2 R160, R160 ;  /* 0x000000a000a07308 */ /* 0x000fe20000000800 */
[----:B------:R-:W-:Y:S01]  /*8390*/  FFMA.FTZ R10, R197, UR6, -R10 ;  /* 0x00000006c50a7c23 */ /* 0x000fe2000801080a */
        /* <DEDUP_REMOVED lines=25> */
[----:B--2---:R-:W-:Y:S01]  /*8530*/  FMNMX.FTZ R5, R11, R180, !PT ;  /* 0x000000b40b057209 */ /* 0x004fe20007810000 */
[-C--:B------:R-:W-:Y:S01]  /*8540*/  FMUL.FTZ R132, R132, R7.reuse ;  /* 0x0000000784847220 */ /* 0x080fe20000410000 */
[-C--:B------:R-:W-:Y:S01]  /*8550*/  FMUL.FTZ R133, R133, R7.reuse ;  /* 0x0000000785857220 */ /* 0x080fe20000410000 */
[-C--:B------:R-:W-:Y:S01]  /*8560*/  FMUL.FTZ R136, R136, R7.reuse ;  /* 0x0000000788887220 */ /* 0x080fe20000410000 */
[-C--:B------:R-:W-:Y:S01]  /*8570*/  FMUL.FTZ R137, R137, R7.reuse ;  /* 0x0000000789897220 */ /* 0x080fe20000410000 */
[C---:B------:R-:W-:Y:S01]  /*8580*/  FADD.FTZ R9, -R5.reuse, R9 ;  /* 0x0000000905097221 */ /* 0x040fe20000010100 */
[----:B------:R-:W-:Y:S01]  /*8590*/  FMUL.FTZ R192, R5, UR6 ;  /* 0x0000000605c07c20 */ /* 0x000fe20008410000 */
[----:B------:R-:W-:Y:S01]  /*85a0*/  MUFU.EX2 R164, R164 ;  /* 0x000000a400a47308 */ /* 0x000fe20000000800 */
[-C--:B------:R-:W-:Y:S01]  /*85b0*/  FMUL.FTZ R140, R140, R7.reuse ;  /* 0x000000078c8c7220 */ /* 0x080fe20000410000 */
[----:B------:R-:W-:Y:S01]  /*85c0*/  FMUL.FTZ R9, R9, UR6 ;  /* 0x0000000609097c20 */ /* 0x000fe20008410000 */
        /* <DEDUP_REMOVED lines=11> */
[----:B------:R-:W-:Y:S01]  /*8680*/  FFMA.FTZ R167, R179, UR6, -R192 ;  /* 0x00000006b3a77c23 */ /* 0x000fe200080108c0 */
[----:B------:R-:W-:Y:S01]  /*8690*/  FADD.FTZ R175, R21, R2 ;  /* 0x0000000215af7221 */ /* 0x000fe20000010000 */
[----:B------:R-:W2:Y:S01]  /*86a0*/  MUFU.EX2 R180, R180 ;  /* 0x000000b400b47308 */ /* 0x000ea20000000800 */
[--C-:B------:R-:W-:Y:S01]  /*86b0*/  FFMA.FTZ R171, R171, UR6, -R192.reuse ;  /* 0x00000006abab7c23 */ /* 0x100fe200080108c0 */
[--C-:B------:R-:W-:Y:S01]  /*86c0*/  FFMA.FTZ R163, R174, UR6, -R192.reuse ;  /* 0x00000006aea37c23 */ /* 0x100fe200080108c0 */
[----:B----4-:R-:W-:Y:S01]  /*86d0*/  FADD.FTZ R2, R20, R175 ;  /* 0x000000af14027221 */ /* 0x010fe20000010000 */
[--C-:B------:R-:W-:Y:S01]  /*86e0*/  FFMA.FTZ R175, R183, UR6, -R192.reuse ;  /* 0x00000006b7af7c23 */ /* 0x100fe200080108c0 */
[--C-:B------:R-:W-:Y:S01]  /*86f0*/  FFMA.FTZ R166, R178, UR6, -R192.reuse ;  /* 0x00000006b2a67c23 */ /* 0x100fe200080108c0 */
[--C-:B------:R-:W-:Y:S01]  /*8700*/  FFMA.FTZ R182, R182, UR6, -R192.reuse ;  /* 0x00000006b6b67c23 */ /* 0x100fe200080108c0 */
[--C-:B------:R-:W-:Y:S01]  /*8710*/  FFMA.FTZ R190, R190, UR6, -R192.reuse ;  /* 0x00000006bebe7c23 */ /* 0x100fe200080108c0 */
[----:B------:R-:W3:Y:S01]  /*8720*/  MUFU.EX2 R155, R155 ;  /* 0x0000009b009b7308 */ /* 0x000ee20000000800 */
[--C-:B------:R-:W-:Y:S01]  /*8730*/  FFMA.FTZ R191, R191, UR6, -R192.reuse ;  /* 0x00000006bfbf7c23 */ /* 0x100fe200080108c0 */
[--C-:B------:R-:W-:Y:S01]  /*8740*/  FFMA.FTZ R194, R194, UR6, -R192.reuse ;  /* 0x00000006c2c27c23 */ /* 0x100fe200080108c0 */
[--C-:B------:R-:W-:Y:S01]  /*8750*/  FFMA.FTZ R195, R195, UR6, -R192.reuse ;  /* 0x00000006c3c37c23 */ /* 0x100fe200080108c0 */
[----:B------:R-:W-:Y:S01]  /*8760*/  FFMA.FTZ R198, R198, UR6, -R192 ;  /* 0x00000006c6c67c23 */ /* 0x000fe200080108c0 */
[-C--:B------:R-:W-:Y:S01]  /*8770*/  FMUL.FTZ R141, R141, R7.reuse ;  /* 0x000000078d8d7220 */ /* 0x080fe20000410000 */
[-C--:B------:R-:W-:Y:S01]  /*8780*/  FMUL.FTZ R144, R144, R7.reuse ;  /* 0x0000000790907220 */ /* 0x080fe20000410000 */
[-C--:B------:R-:W-:Y:S01]  /*8790*/  FMUL.FTZ R145, R145, R7.reuse ;  /* 0x0000000791917220 */ /* 0x080fe20000410000 */
[----:B------:R-:W4:Y:S01]  /*87a0*/  MUFU.EX2 R184, R184 ;  /* 0x000000b800b87308 */ /* 0x000f220000000800 */
[----:B--2---:R-:W-:Y:S01]  /*87b0*/  FFMA.FTZ R154, R9, R0, R180 ;  /* 0x00000000099a7223 */ /* 0x004fe200000100b4 */
[-C--:B------:R-:W-:Y:S01]  /*87c0*/  FMUL.FTZ R148, R148, R7.reuse ;  /* 0x0000000794947220 */ /* 0x080fe20000410000 */
[----:B------:R-:W-:Y:S01]  /*87d0*/  FMUL.FTZ R149, R149, R7 ;  /* 0x0000000795957220 */ /* 0x000fe20000410000 */
        /* <DEDUP_REMOVED lines=14> */
[----:B------:R-:W-:Y:S01]  /*88c0*/  FADD.FTZ R179, R153, R2 ;  /* 0x0000000299b37221 */ /* 0x000fe20000010000 */
[----:B------:R-:W-:Y:S01]  /*88d0*/  FFMA.FTZ R2, R186, UR6, -R192 ;  /* 0x00000006ba027c23 */ /* 0x000fe200080108c0 */
[-C--:B------:R-:W-:Y:S01]  /*88e0*/  FMUL.FTZ R46, R46, R9.reuse ;  /* 0x000000092e2e7220 */ /* 0x080fe20000410000 */
[-C--:B------:R-:W-:Y:S01]  /*88f0*/  FMUL.FTZ R47, R47, R9.reuse ;  /* 0x000000092f2f7220 */ /* 0x080fe20000410000 */
[-C--:B------:R-:W-:Y:S01]  /*8900*/  FMUL.FTZ R50, R50, R9.reuse ;  /* 0x0000000932327220 */ /* 0x080fe20000410000 */
[-C--:B------:R-:W-:Y:S01]  /*8910*/  FMUL.FTZ R51, R51, R9.reuse ;  /* 0x0000000933337220 */ /* 0x080fe20000410000 */
[----:B------:R-:W4:Y:S01]  /*8920*/  MUFU.EX2 R185, R185 ;  /* 0x000000b900b97308 */ /* 0x000f220000000800 */
[----:B--2---:R-:W-:Y:S01]  /*8930*/  FADD.FTZ R183, R189, R154 ;  /* 0x0000009abdb77221 */ /* 0x004fe20000010000 */
[----:B------:R-:W-:Y:S01]  /*8940*/  FADD.FTZ R154, R156, R179 ;  /* 0x000000b39c9a7221 */ /* 0x000fe20000010000 */
[--C-:B------:R-:W-:Y:S01]  /*8950*/  FFMA.FTZ R179, R187, UR6, -R192.reuse ;  /* 0x00000006bbb37c23 */ /* 0x100fe200080108c0 */
[----:B------:R-:W-:Y:S01]  /*8960*/  F2FP.F16.F32.PACK_AB R156, R157, R156 ;  /* 0x0000009c9d9c723e */ /* 0x000fe200000000ff */
[----:B------:R-:W-:Y:S01]  /*8970*/  FFMA.FTZ R192, R199, UR6, -R192 ;  /* 0x00000006c7c07c23 */ /* 0x000fe200080108c0 */
[----:B------:R-:W-:Y:S01]  /*8980*/  FADD.FTZ R154, R157, R154 ;  /* 0x0000009a9d9a7221 */ /* 0x000fe20000010000 */
[-C--:B------:R-:W-:Y:S01]  /*8990*/  FMUL.FTZ R54, R54, R9.reuse ;  /* 0x0000000936367220 */ /* 0x080fe20000410000 */
[----:B------:R-:W2:Y:S01]  /*89a0*/  MUFU.EX2 R159, R159 ;  /* 0x0000009f009f7308 */ /* 0x000ea20000000800 */
[----:B---3--:R-:W-:Y:S01]  /*89b0*/  FADD.FTZ R174, R158, R183 ;  /* 0x000000b79eae7221 */ /* 0x008fe20000010000 */
[----:B------:R-:W-:Y:S01]  /*89c0*/  FADD.FTZ R183, R15, R154 ;  /* 0x0000009a0fb77221 */ /* 0x000fe20000010000 */
[-C--:B------:R-:W-:Y:S01]  /*89d0*/  FMUL.FTZ R55, R55, R9.reuse ;  /* 0x0000000937377220 */ /* 0x080fe20000410000 */
[-C--:B------:R-:W-:Y:S01]  /*89e0*/  FMUL.FTZ R58, R58, R9.reuse ;  /* 0x000000093a3a7220 */ /* 0x080fe20000410000 */
[-C--:B------:R-:W-:Y:S01]  /*89f0*/  FMUL.FTZ R59, R59, R9.reuse ;  /* 0x000000093b3b7220 */ /* 0x080fe20000410000 */
[----:B------:R-:W-:Y:S01]  /*8a00*/  FADD.FTZ R183, R214, R183 ;  /* 0x000000b7d6b77221 */ /* 0x000fe20000010000 */
[-C--:B------:R-:W-:Y:S01]  /*8a10*/  FMUL.FTZ R62, R62, R9.reuse ;  /* 0x000000093e3e7220 */ /* 0x080fe20000410000 */
[----:B------:R-:W3:Y:S01]  /*8a20*/  MUFU.EX2 R188, R188 ;  /* 0x000000bc00bc7308 */ /* 0x000ee20000000800 */
[C---:B----4-:R-:W-:Y:S01]  /*8a30*/  FADD.FTZ R174, R185.reuse, R174 ;  /* 0x000000aeb9ae7221 */ /* 0x050fe20000010000 */
[----:B------:R-:W-:Y:S01]  /*8a40*/  FADD.FTZ R154, R160, R183 ;  /* 0x000000b7a09a7221 */ /* 0x000fe20000010000 */
[----:B------:R-:W-:Y:S01]  /*8a50*/  F2FP.F16.F32.PACK_AB R157, R185, R158 ;  /* 0x0000009eb99d723e */ /* 0x000fe200000000ff */
[----:B------:R-:W-:Y:S01]  /*8a60*/  FMUL.FTZ R63, R63, R9 ;  /* 0x000000093f3f7220 */ /* 0x000fe20000410000 */
[----:B------:R-:W-:Y:S01]  /*8a70*/  F2FP.F16.F32.PACK_AB R158, R214, R15 ;  /* 0x0000000fd69e723e */ /* 0x000fe200000000ff */
[----:B------:R-:W-:Y:S01]  /*8a80*/  FADD.FTZ R183, R161, R154 ;  /* 0x0000009aa1b77221 */ /* 0x000fe20000010000 */
[----:B------:R-:W-:Y:S01]  /*8a90*/  F2FP.F16.F32.PACK_AB R154, R153, R20 ;  /* 0x00000014999a723e */ /* 0x000fe200000000ff */
[----:B------:R-:W4:Y:S01]  /*8aa0*/  MUFU.EX2 R162, R162 ;  /* 0x000000a200a27308 */ /* 0x000f220000000800 */
[----:B--2---:R-:W-:Y:S01]  /*8ab0*/  FADD.FTZ R187, R159, R174 ;  /* 0x000000ae9fbb7221 */ /* 0x004fe20000010000 */
[----:B------:R-:W-:Y:S01]  /*8ac0*/  FADD.FTZ R20, R14, R183 ;  /* 0x000000b70e147221 */ /* 0x000fe20000010000 */
[----:B------:R-:W-:Y:S01]  /*8ad0*/  F2FP.F16.F32.PACK_AB R160, R161, R160 ;  /* 0x000000a0a1a0723e */ /* 0x000fe200000000ff */
[-C--:B------:R-:W-:Y:S01]  /*8ae0*/  FMUL.FTZ R66, R66, R9.reuse ;  /* 0x0000000942427220 */ /* 0x080fe20000410000 */
[----:B------:R-:W-:Y:S01]  /*8af0*/  F2FP.F16.F32.PACK_AB R153, R155, R180 ;  /* 0x000000b49b99723e */ /* 0x000fe200000000ff */
[----:B------:R-:W-:Y:S01]  /*8b00*/  FMUL.FTZ R67, R67, R9 ;  /* 0x0000000943437220 */ /* 0x000fe20000410000 */
[----:B------:R-:W-:Y:S01]  /*8b10*/  F2FP.F16.F32.PACK_AB R155, R189, R184 ;  /* 0x000000b8bd9b723e */ /* 0x000fe200000000ff */
        /* <DEDUP_REMOVED lines=20> */
[----:B------:R-:W-:Y:S01]  /*8c60*/  F2FP.F16.F32.PACK_AB R162, R165, R14 ;  /* 0x0000000ea5a2723e */ /* 0x000fe200000000ff */
[-C--:B------:R-:W-:Y:S01]  /*8c70*/  FMUL.FTZ R91, R91, R9.reuse ;  /* 0x000000095b5b7220 */ /* 0x080fe20000410000 */
[-C--:B------:R-:W-:Y:S01]  /*8c80*/  FMUL.FTZ R94, R94, R9.reuse ;  /* 0x000000095e5e7220 */ /* 0x080fe20000410000 */
[-C--:B------:R-:W-:Y:S01]  /*8c90*/  FMUL.FTZ R95, R95, R9.reuse ;  /* 0x000000095f5f7220 */ /* 0x080fe20000410000 */
[----:B------:R-:W2:Y:S01]  /*8ca0*/  MUFU.EX2 R166, R166 ;  /* 0x000000a600a67308 */ /* 0x000ea20000000800 */
[----:B---3--:R-:W-:Y:S01]  /*8cb0*/  FADD.FTZ R183, R163, R174 ;  /* 0x000000aea3b77221 */ /* 0x008fe20000010000 */
[----:B------:R-:W-:Y:S01]  /*8cc0*/  FADD.FTZ R174, R164, R187 ;  /* 0x000000bba4ae7221 */ /* 0x000fe20000010000 */
        /* <DEDUP_REMOVED lines=42> */
[----:B---3--:R-:W-:-:S07]  /*8f70*/  FADD.FTZ R174, R0, R15 ;  /* 0x0000000f00ae7221 */ /* 0x008fce0000010000 */
[----:B------:R-:W3:Y:S01]  /*8f80*/  MUFU.EX2 R168, R168 ;  /* 0x000000a800a87308 */ /* 0x000ee20000000800 */
[C---:B----4-:R-:W-:Y:S01]  /*8f90*/  FADD.FTZ R183, R176.reuse, R183 ;  /* 0x000000b7b0b77221 */ /* 0x050fe20000010000 */
[----:B------:R-:W-:-:S06]  /*8fa0*/  F2FP.F16.F32.PACK_AB R166, R176, R13 ;  /* 0x0000000db0a6723e */ /* 0x000fcc00000000ff */
        /* <DEDUP_REMOVED lines=36> */
[----:B----4-:R-:W-:-:S04]  /*91f0*/  FADD.FTZ R0, R198, R13 ;  /* 0x0000000dc6007221 */ /* 0x010fc80000010000 */
[C---:B--2---:R-:W-:Y:S01]  /*9200*/  FADD.FTZ R0, R175.reuse, R0 ;  /* 0x00000000af007221 */ /* 0x044fe20000010000 */
[----:B------:R-:W-:Y:S01]  /*9210*/  F2FP.F16.F32.PACK_AB R175, R175, R198 ;  /* 0x000000c6afaf723e */ /* 0x000fe200000000ff */
[C---:B---3--:R-:W-:Y:S01]  /*9220*/  FADD.FTZ R2, R10.reuse, R15 ;  /* 0x0000000f0a027221 */ /* 0x048fe20000010000 */
[----:B------:R-:W-:Y:S01]  /*9230*/  F2FP.F16.F32.PACK_AB R174, R10, R11 ;  /* 0x0000000b0aae723e */ /* 0x000fe200000000ff */
[----:B------:R-:W-:Y:S06]  /*9240*/  @!P0 BRA `(.L_x_10962) ;  /* 0x0000000000048947 */ /* 0x000fec0003800000 */
[----:B------:R-:W-:Y:S01]  /*9250*/  BPT.TRAP 0x1 ;  /* 0x000000040000795c */ /* 0x000fe20000300000 */
.L_x_10962:
[----:B------:R2:W3:Y:S01]  /*9260*/  SYNCS.PHASECHK.TRANS64.TRYWAIT P2, [UR25+0x22850], R6 ;  /* 0x02285006ff0075a7 */ /* 0x0004e20008040159 */
[----:B------:R-:W-:Y:S05]  /*9270*/  @!P0 BRA `(.L_x_10963) ;  /* 0x0000000000048947 */ /* 0x000fea0003800000 */
[----:B------:R-:W-:Y:S01]  /*9280*/  BPT.TRAP 0x1 ;  /* 0x000000040000795c */ /* 0x000fe20000300000 */
.L_x_10963:
[----:B------:R-:W-:Y:S01]  /*9290*/  VIADD R7, R215, 0x8 ;  /* 0x00000008d7077836 */ /* 0x000fe20000000000 */
[----:B---3--:R-:W-:Y:S06]  /*92a0*/  @P2 BRA `(.L_x_10964) ;  /* 0x0000000000082947 */ /* 0x008fec0003800000 */
[----:B------:R-:W3:Y:S02]  /*92b0*/  SYNCS.PHASECHK.TRANS64.TRYWAIT P2, [UR25+0x22850], R6 ;  /* 0x02285006ff0075a7 */ /* 0x000ee40008040159 */
[----:B---3--:R-:W-:Y:S05]  /*92c0*/  @!P2 BRA `(.L_x_10965) ;  /* 0x000000a800b8a947 */ /* 0x008fea0003800000 */
.L_x_10964:
        /* <DEDUP_REMOVED lines=39> */
.L_x_10966:
[----:B------:R-:W-:Y:S01]  /*9540*/  UIADD3 UR25, UR25, 0x22860, URZ ;  /* 0x0002286019197890 */ /* 0x000fe2000fffe03f */
[----:B---3--:R-:W-:Y:S02]  /*9550*/  IMAD.MOV.U32 R9, RZ, RZ, R5 ;  /* 0x000000ffff097224 */ /* 0x008fe400078e0005 */
[----:B------:R-:W-:Y:S01]  /*9560*/  IMAD.MOV.U32 R11, RZ, RZ, R4 ;  /* 0x000000ffff0b7224 */ /* 0x000fe200078e0004 */
[----:B------:R-:W-:-:S09]  /*9570*/  UPRMT UR25, UR24, 0x654, UR25 ;  /* 0x0000065418197896 */ /* 0x000fd20008000019 */
[----:B------:R-:W-:Y:S01]  /*9580*/  SYNCS.ARRIVE.TRANS64.RED.A1T0 RZ, [UR25], RZ ;  /* 0x000000ffffff79a7 */ /* 0x000fe20008100419 */
[----:B------:R-:W-:Y:S05]  /*9590*/  @P1 BRA `(.L_x_10967) ;  /* 0xffffffe000c01947 */ /* 0x000fea000383ffff */
[----:B------:R-:W-:-:S07]  /*95a0*/  IMAD.MOV.U32 R7, RZ, RZ, R8 ;  /* 0x000000ffff077224 */ /* 0x000fce00078e0008 */
.L_x_10956:
[----:B------:R-:W-:-:S13]  /*95b0*/  ISETP.GE.AND P1, PT, R7, UR44, PT ;  /* 0x0000002c07007c0c */ /* 0x000fda000bf26270 */
[----:B------:R-:W-:Y:S05]  /*95c0*/  @!P1 BRA `(.L_x_10968) ;  /* 0x0000003000049947 */ /* 0x000fea0003800000 */
[----:B------:R-:W-:Y:S01]  /*95d0*/  IMAD.MOV.U32 R9, RZ, RZ, R5 ;  /* 0x000000ffff097224 */ /* 0x000fe200078e0005 */
[----:B------:R-:W-:Y:S01]  /*95e0*/  ULDC UR25, c[0x0][0x9e4] ;  /* 0x0002790000197ab9 */ /* 0x000fe20000000800 */
[----:B------:R-:W-:Y:S01]  /*95f0*/  IMAD.MOV.U32 R8, RZ, RZ, R4 ;  /* 0x000000ffff087224 */ /* 0x000fe200078e0004 */
[----:B------:R-:W-:Y:S01]  /*9600*/  ULDC UR26, c[0x0][0x9dc] ;  /* 0x00027700001a7ab9 */ /* 0x000fe20000000800 */
[----:B------:R-:W-:Y:S01]  /*9610*/  ULDC UR27, c[0x0][0x288] ;  /* 0x0000a200001b7ab9 */ /* 0x000fe20000000800 */
[----:B------:R-:W-:Y:S01]  /*9620*/  ULDC UR6, c[0x0][0x988] ;  /* 0x0002620000067ab9 */ /* 0x000fe20000000800 */
[----:B------:R-:W-:-:S05]  /*9630*/  ULDC UR28, c[0x0][0x9e0] ;  /* 0x00027800001c7ab9 */ /* 0x000fca0000000800 */
.L_x_10987:
[----:B------:R-:W-:-:S04]  /*9640*/  UIADD3 UR38, UR38, 0x1, URZ ;  /* 0x0000000126267890 */ /* 0x000fc8000fffe03f */
[----:B------:R-:W-:-:S04]  /*9650*/  UISETP.NE.AND UP0, UPT, UR38, 0x2, UPT ;  /* 0x000000022600788c */ /* 0x000fc8000bf05270 */
[----:B------:R-:W-:Y:S02]  /*9660*/  USEL UR7, URZ, 0x1, UP0 ;  /* 0x000000013f077887 */ /* 0x000fe40008000000 */
[----:B------:R-:W-:Y:S02]  /*9670*/  USEL UR38, UR38, URZ, UP0 ;  /* 0x0000003f26267287 */ /* 0x000fe40008000000 */
[----:B------:R-:W-:Y:S01]  /*9680*/  ULOP3.LUT UR37, UR37, UR7, URZ, 0x3c, !UPT ;  /* 0x0000000725257292 */ /* 0x000fe2000f8e3c3f */
[----:B------:R-:W-:Y:S11]  /*9690*/  @!P0 BRA `(.L_x_10969) ;  /* 0x0000000000048947 */ /* 0x000ff60003800000 */
[----:B------:R-:W-:Y:S01]  /*96a0*/  BPT.TRAP 0x1 ;  /* 0x000000040000795c */ /* 0x000fe20000300000 */
.L_x_10969:
[----:B------:R-:W3:Y:S01]  /*96b0*/  S2UR UR7, SR_CgaCtaId ;  /* 0x00000000000779c3 */ /* 0x000ee20000008800 */
[----:B------:R-:W-:Y:S01]  /*96c0*/  UMOV UR10, 0x400 ;  /* 0x00000400000a7882 */ /* 0x000fe20000000000 */
[----:B0-2---:R-:W-:-:S05]  /*96d0*/  IMAD.U32 R6, RZ, RZ, UR37 ;  /* 0x00000025ff067e24 */ /* 0x005fca000f8e00ff */
[----:B------:R-:W-:Y:S01]  /*96e0*/  SHF.L.U32 R6, R6, 0x1f, RZ ;  /* 0x0000001f06067819 */ /* 0x000fe200000006ff */
[----:B---3--:R-:W-:-:S04]  /*96f0*/  ULEA UR10, UR7, UR10, 0x18 ;  /* 0x0000000a070a7291 */ /* 0x008fc8000f8ec03f */
[----:B------:R-:W-:-:S09]  /*9700*/  ULEA UR24, UR38, UR10, 0x3 ;  /* 0x0000000a26187291 */ /* 0x000fd2000f8e183f */
[----:B------:R0:W2:Y:S01]  /*9710*/  SYNCS.PHASECHK.TRANS64.TRYWAIT P1, [UR24+0x22830], R6 ;  /* 0x02283006ff0075a7 */ /* 0x0000a20008020158 */
[----:B------:R-:W-:Y:S05]  /*9720*/  @!P0 BRA `(.L_x_10970) ;  /* 0x0000000000048947 */ /* 0x000fea0003800000 */
[----:B------:R-:W-:Y:S01]  /*9730*/  BPT.TRAP 0x1 ;  /* 0x000000040000795c */ /* 0x000fe20000300000 */
.L_x_10970:
[----:B--2---:R-:W-:Y:S05]  /*9740*/  @P1 BRA `(.L_x_10971) ;  /* 0x0000000000081947 */ /* 0x004fea0003800000 */
[----:B------:R-:W2:Y:S02]  /*9750*/  SYNCS.PHASECHK.TRANS64.TRYWAIT P1, [UR24+0x22830], R6 ;  /* 0x02283006ff0075a7 */ /* 0x000ea40008020158 */
[----:B--2---:R-:W-:Y:S05]  /*9760*/  @!P1 BRA `(.L_x_10972) ;  /* 0x000000a400a89947 */ /* 0x004fea0003800000 */
.L_x_10971:
        /* <DEDUP_REMOVED lines=26> */
.L_x_10973:
[----:B------:R-:W-:Y:S01]  /*9910*/  ISETP.NE.AND P2, PT, R205, 0x1, PT ;  /* 0x00000001cd00780c */ /* 0x000fe20003f45270 */
[----:B------:R-:W-:Y:S01]  /*9920*/  VIADD R20, R22, UR41 ;  /* 0x0000002916147c36 */ /* 0x000fe20008000000 */
[----:B------:R-:W-:Y:S01]  /*9930*/  UIADD3 UR10, UR24, 0x22840, URZ ;  /* 0x00022840180a7890 */ /* 0x000fe2000fffe03f */
[----:B------:R-:W-:Y:S01]  /*9940*/  IMAD R11, R7, -0x60, RZ ;  /* 0xffffffa0070b7824 */ /* 0x000fe200078e02ff */
[----:B------:R-:W-:Y:S02]  /*9950*/  LOP3.LUT P1, RZ, R16, 0x80000, RZ, 0xc0, !PT ;  /* 0x0008000010ff7812 */ /* 0x000fe4000782c0ff */
[----:B------:R-:W-:-:S07]  /*9960*/  UPRMT UR10, UR7, 0x654, UR10 ;  /* 0x00000654070a7896 */ /* 0x000fce000800000a */
[----:B------:R-:W2:Y:S08]  /*9970*/  @P2 LDC R5, c[0x0][0x44c] ;  /* 0x00011300ff052b82 */ /* 0x000eb00000000800 */
[----:B------:R-:W3:Y:S01]  /*9980*/  @P2 LDC R4, c[0x0][0x450] ;  /* 0x00011400ff042b82 */ /* 0x000ee20000000800 */
[----:B------:R-:W-:Y:S01]  /*9990*/  SYNCS.ARRIVE.TRANS64.RED.A1T0 RZ, [UR10], RZ ;  /* 0x000000ffffff79a7 */ /* 0x000fe2000810040a */
[----:B------:R-:W-:Y:S01]  /*99a0*/  ULOP3.LUT UR10, URZ, UR26, URZ, 0x33, !UPT ;  /* 0x0000001a3f0a7292 */ /* 0x000fe2000f8e333f */
[----:B--2---:R-:W-:-:S05]  /*99b0*/  @P2 IMAD.HI.U32 R5, R20, R5, RZ ;  /* 0x0000000514052227 */ /* 0x004fca00078e00ff */
[----:B---3--:R-:W-:Y:S01]  /*99c0*/  @P2 SHF.R.U32.HI R20, RZ, R4, R5 ;  /* 0x00000004ff142219 */ /* 0x008fe20000011605 */
[----:B------:R-:W-:-:S04]  /*99d0*/  VIADD R5, R11, 0x1 ;  /* 0x000000010b057836 */ /* 0x000fc80000000000 */
[----:B------:R-:W2:Y:S01]  /*99e0*/  SHFL.IDX PT, R214, R20, RZ, 0x1c1f ;  /* 0x001c1fff14d67589 */ /* 0x000ea200000e0000 */
[----:B------:R-:W-:-:S05]  /*99f0*/  IMAD R4, R18, -0x2, R5 ;  /* 0xfffffffe12047824 */ /* 0x000fca00078e0205 */
[----:B------:R-:W-:-:S05]  /*9a00*/  IADD3 R4, R4, -UR27, R17 ;  /* 0x8000001b04047c10 */ /* 0x000fca000fffe011 */
[C---:B------:R-:W-:Y:S02]  /*9a10*/  VIADD R15, R4.reuse, UR28 ;  /* 0x0000001c040f7c36 */ /* 0x040fe40008000000 */
[----:B------:R-:W-:Y:S02]  /*9a20*/  VIADD R14, R4, UR10 ;  /* 0x0000000a040e7c36 */ /* 0x000fe40008000000 */
[----:B--2---:R-:W-:Y:S02]  /*9a30*/  IMAD.IADD R12, R15, 0x1, R214 ;  /* 0x000000010f0c7824 */ /* 0x004fe400078e02d6 */
        /* <DEDUP_REMOVED lines=14> */
.L_x_10976:
[----:B------:R-:W-:-:S05]  /*9b20*/  IMAD.U32 R21, RZ, RZ, UR25 ;  /* 0x00000019ff157e24 */ /* 0x000fca000f8e00ff */
[----:B------:R-:W-:-:S13]  /*9b30*/  ISETP.NE.AND P1, PT, R21, 0x1, PT ;  /* 0x000000011500780c */ /* 0x000fda0003f25270 */
[----:B------:R-:W2:Y:S02]  /*9b40*/  @P1 LDC.64 R4, c[0x0][0x9e8] ;  /* 0x00027a00ff041b82 */ /* 0x000ea40000000a00 */
[----:B--2---:R-:W-:-:S05]  /*9b50*/  @P1 IMAD.HI.U32 R4, R13, R4, RZ ;  /* 0x000000040d041227 */ /* 0x004fca00078e00ff */
[----:B------:R-:W-:-:S07]  /*9b60*/  @P1 SHF.R.U32.HI R13, RZ, R5, R4 ;  /* 0x00000005ff0d1219 */ /* 0x000fce0000011604 */
.L_x_10977:
[----:B------:R-:W-:Y:S05]  /*9b70*/  BSYNC B0 ;  /* 0x0000000000007941 */ /* 0x000fea0003800000 */
.L_x_10975:
[----:B------:R-:W-:-:S04]  /*9b80*/  IMAD R4, R18, -0x2, R11 ;  /* 0xfffffffe12047824 */ /* 0x000fc800078e020b */
[----:B------:R-:W-:-:S05]  /*9b90*/  IMAD R13, R13, R21, R4 ;  /* 0x000000150d0d7224 */ /* 0x000fca00078e0204 */
[----:B------:R-:W-:Y:S02]  /*9ba0*/  VIADDMNMX R12, R13, R21, R12, PT ;  /* 0x000000150d0c7246 */ /* 0x000fe4000380010c */
[----:B------:R-:W-:-:S07]  /*9bb0*/  VIMNMX R10, R10, R13, !PT ;  /* 0x0000000d0a0a7248 */ /* 0x000fce0007fe0100 */
.L_x_10974:
[C---:B------:R-:W-:Y:S01]  /*9bc0*/  ISETP.GE.AND P2, PT, R11.reuse, 0x1, PT ;  /* 0x000000010b00780c */ /* 0x040fe20003f46270 */
[----:B------:R-:W2:Y:S01]  /*9bd0*/  SHFL.IDX PT, R20, R20, 0x1, 0x1c1f ;  /* 0x003c1f0014147f89 */ /* 0x000ea200000e0000 */
        /* <DEDUP_REMOVED lines=11> */
[----:B------:R-:W-:Y:S01]  /*9c90*/  FSEL R153, R153, -INF , !P2 ;  /* 0xff80000099997808 */ /* 0x000fe20005000000 */
[--C-:B--2---:R-:W-:Y:S01]  /*9ca0*/  IMAD.IADD R15, R15, 0x1, R20.reuse ;  /* 0x000000010f0f7824 */ /* 0x104fe200078e0214 */
[----:B------:R-:W-:Y:S01]  /*9cb0*/  ISETP.GT.AND P2, PT, R10, 0x8, !P4 ;  /* 0x000000080a00780c */ /* 0x000fe20006744270 */
[----:B------:R-:W-:Y:S01]  /*9cc0*/  IMAD.IADD R14, R14, 0x1, R20 ;  /* 0x000000010e0e7824 */ /* 0x000fe200078e0214 */
        /* <DEDUP_REMOVED lines=134> */
.L_x_10980:
[----:B------:R-:W-:-:S05]  /*a530*/  IMAD.U32 R10, RZ, RZ, UR25 ;  /* 0x00000019ff0a7e24 */ /* 0x000fca000f8e00ff */
[----:B------:R-:W-:-:S13]  /*a540*/  ISETP.NE.AND P6, PT, R10, 0x1, PT ;  /* 0x000000010a00780c */ /* 0x000fda0003fc5270 */
[----:B------:R-:W2:Y:S02]  /*a550*/  @P6 LDC.64 R4, c[0x0][0x9e8] ;  /* 0x00027a00ff046b82 */ /* 0x000ea40000000a00 */
[----:B--2---:R-:W-:-:S05]  /*a560*/  @P6 IMAD.HI.U32 R4, R21, R4, RZ ;  /* 0x0000000415046227 */ /* 0x004fca00078e00ff */
[----:B------:R-:W-:-:S07]  /*a570*/  @P6 SHF.R.U32.HI R21, RZ, R5, R4 ;  /* 0x00000005ff156219 */ /* 0x000fce0000011604 */
.L_x_10981:
[----:B------:R-:W-:Y:S05]  /*a580*/  BSYNC B0 ;  /* 0x0000000000007941 */ /* 0x000fea0003800000 */
.L_x_10979:
[----:B------:R-:W-:-:S04]  /*a590*/  IMAD R11, R18, -0x2, R11 ;  /* 0xfffffffe120b7824 */ /* 0x000fc800078e020b */
[----:B------:R-:W-:-:S05]  /*a5a0*/  IMAD R21, R21, R10, R11 ;  /* 0x0000000a15157224 */ /* 0x000fca00078e020b */
[----:B------:R-:W-:Y:S02]  /*a5b0*/  VIADDMNMX R15, R21, R10, R15, PT ;  /* 0x0000000a150f7246 */ /* 0x000fe4000380010f */
[----:B------:R-:W-:-:S07]  /*a5c0*/  VIMNMX R14, R14, R21, !PT ;  /* 0x000000150e0e7248 */ /* 0x000fce0007fe0100 */
.L_x_10978:
[----:B------:R-:W-:Y:S02]  /*a5d0*/  ISETP.GT.AND P1, PT, R14, 0x1, !P1 ;  /* 0x000000010e00780c */ /* 0x000fe40004f24270 */
[C---:B------:R-:W-:Y:S02]  /*a5e0*/  LOP3.LUT P6, RZ, R16.reuse, 0x10000, RZ, 0xc0, !PT ;  /* 0x0001000010ff7812 */ /* 0x040fe400078cc0ff */
        /* <DEDUP_REMOVED lines=135> */
[--C-:B------:R-:W-:Y:S01]  /*ae60*/  FFMA.FTZ R152, R153, UR6, -R10.reuse ;  /* 0x0000000699987c23 */ /* 0x100fe2000801080a */
[----:B------:R-:W-:Y:S01]  /*ae70*/  MUFU.EX2 R11, R11 ;  /* 0x0000000b000b7308 */ /* 0x000fe20000000800 */
        /* <DEDUP_REMOVED lines=11> */
[----:B------:R-:W-:-:S02]  /*af30*/  FFMA.FTZ R196, R196, UR6, -R10 ;  /* 0x00000006c4c47c23 */ /* 0x000fc4000801080a */
[----:B------:R-:W-:Y:S02]  /*af40*/  FMNMX.FTZ R5, R171, R20, !PT ;  /* 0x00000014ab057209 */ /* 0x000fe40007810000 */
[----:B------:R-:W-:Y:S02]  /*af50*/  MUFU.EX2 R12, R21 ;  /* 0x00000015000c7308 */ /* 0x000fe40000000800 */
[----:B------:R-:W-:-:S04]  /*af60*/  FMNMX.FTZ R20, R174, R5, !PT ;  /* 0x00000005ae147209 */ /* 0x000fc80007810000 */
[----:B------:R-:W-:Y:S02]  /*af70*/  FMNMX.FTZ R5, R175, R20, !PT ;  /* 0x00000014af057209 */ /* 0x000fe40007810000 */
[----:B------:R-:W-:Y:S02]  /*af80*/  MUFU.EX2 R20, R157 ;  /* 0x0000009d00147308 */ /* 0x000fe40000000800 */
[----:B------:R-:W-:-:S04]  /*af90*/  FMNMX.FTZ R160, R178, R5, !PT ;  /* 0x00000005b2a07209 */ /* 0x000fc80007810000 */
[----:B------:R-:W-:Y:S02]  /*afa0*/  FMNMX.FTZ R5, R179, R160, !PT ;  /* 0x000000a0b3057209 */ /* 0x000fe40007810000 */
[----:B------:R2:W-:Y:S02]  /*afb0*/  MUFU.EX2 R157, R169 ;  /* 0x000000a9009d7308 */ /* 0x0005e40000000800 */
[----:B------:R-:W-:-:S04]  /*afc0*/  FMNMX.FTZ R160, R182, R5, !PT ;  /* 0x00000005b6a07209 */ /* 0x000fc80007810000 */
[----:B------:R-:W-:Y:S02]  /*afd0*/  FMNMX.FTZ R5, R183, R160, !PT ;  /* 0x000000a0b7057209 */ /* 0x000fe40007810000 */
[----:B------:R3:W-:Y:S01]  /*afe0*/  MUFU.EX2 R160, R168 ;  /* 0x000000a800a07308 */ /* 0x0007e20000000800 */
[----:B--2---:R-:W-:Y:S01]  /*aff0*/  FFMA.FTZ R169, R184, UR6, -R10 ;  /* 0x00000006b8a97c23 */ /* 0x004fe2000801080a */
[----:B------:R-:W-:-:S04]  /*b000*/  FMNMX.FTZ R164, R186, R5, !PT ;  /* 0x00000005baa47209 */ /* 0x000fc80007810000 */
[----:B------:R-:W-:Y:S02]  /*b010*/  FMNMX.FTZ R5, R187, R164, !PT ;  /* 0x000000a4bb057209 */ /* 0x000fe40007810000 */
[----:B------:R-:W-:Y:S01]  /*b020*/  MUFU.EX2 R13, R13 ;  /* 0x0000000d000d7308 */ /* 0x000fe20000000800 */
[----:B---3--:R-:W-:Y:S01]  /*b030*/  FFMA.FTZ R168, R181, UR6, -R10 ;  /* 0x00000006b5a87c23 */ /* 0x008fe2000801080a */
[----:B------:R-:W-:Y:S02]  /*b040*/  FMNMX.FTZ R164, R190, R5, !PT ;  /* 0x00000005bea47209 */ /* 0x000fe40007810000 */
[----:B------:R-:W-:Y:S02]  /*b050*/  FSEL R181, R4, RZ, P1 ;  /* 0x000000ff04b57208 */ /* 0x000fe40000800000 */
[----:B------:R-:W-:Y:S02]  /*b060*/  FMNMX.FTZ R5, R191, R164, !PT ;  /* 0x000000a4bf057209 */ /* 0x000fe40007810000 */
[----:B------:R-:W-:Y:S01]  /*b070*/  MUFU.EX2 R156, R156 ;  /* 0x0000009c009c7308 */ /* 0x000fe20000000800 */
[----:B------:R-:W-:Y:S01]  /*b080*/  FADD.FTZ R8, -R181, R8 ;  /* 0x00000008b5087221 */ /* 0x000fe20000010100 */
[----:B------:R-:W-:-:S03]  /*b090*/  FMNMX.FTZ R164, R194, R5, !PT ;  /* 0x00000005c2a47209 */ /* 0x000fc60007810000 */
[----:B------:R-:W-:Y:S01]  /*b0a0*/  FMUL.FTZ R8, R8, UR6 ;  /* 0x0000000608087c20 */ /* 0x000fe20008410000 */
[----:B------:R-:W-:Y:S02]  /*b0b0*/  FMNMX.FTZ R5, R195, R164, !PT ;  /* 0x000000a4c3057209 */ /* 0x000fe40007810000 */
[----:B------:R2:W-:Y:S02]  /*b0c0*/  MUFU.EX2 R21, R161 ;  /* 0x000000a100157308 */ /* 0x0005e40000000800 */
[----:B------:R-:W-:-:S04]  /*b0d0*/  FMNMX.FTZ R164, R198, R5, !PT ;  /* 0x00000005c6a47209 */ /* 0x000fc80007810000 */
[----:B------:R-:W-:Y:S02]  /*b0e0*/  FMNMX.FTZ R5, R199, R164, !PT ;  /* 0x000000a4c7057209 */ /* 0x000fe40007810000 */
[----:B------:R-:W3:Y:S01]  /*b0f0*/  MUFU.EX2 R8, R8 ;  /* 0x0000000800087308 */ /* 0x000ee20000000800 */
[--C-:B--2---:R-:W-:Y:S01]  /*b100*/  FFMA.FTZ R161, R177, UR6, -R10.reuse ;  /* 0x00000006b1a17c23 */ /* 0x104fe2000801080a */
[--C-:B------:R-:W-:Y:S01]  /*b110*/  FFMA.FTZ R177, R192, UR6, -R10.reuse ;  /* 0x00000006c0b17c23 */ /* 0x100fe2000801080a */
[----:B------:R-:W2:Y:S05]  /*b120*/  SHFL.BFLY PT, R176, R5, 0x2, 0x1f ;  /* 0x0c401f0005b07f89 */ /* 0x000eaa00000e0000 */
[----:B------:R-:W-:Y:S08]  /*b130*/  MUFU.EX2 R153, R153 ;  /* 0x0000009900997308 */ /* 0x000ff00000000800 */
[----:B------:R-:W-:Y:S01]  /*b140*/  MUFU.EX2 R14, R14 ;  /* 0x0000000e000e7308 */ /* 0x000fe20000000800 */
[-C--:B---3--:R-:W-:Y:S01]  /*b150*/  FMUL.FTZ R24, R24, R8.reuse ;  /* 0x0000000818187220 */ /* 0x088fe20000410000 */
        /* <DEDUP_REMOVED lines=9> */
[----:B--2---:R-:W-:Y:S01]  /*b1f0*/  FMNMX.FTZ R184, R5, R176, !PT ;  /* 0x000000b005b87209 */ /* 0x004fe20007810000 */
[--C-:B------:R-:W-:Y:S01]  /*b200*/  FFMA.FTZ R176, R189, UR6, -R10.reuse ;  /* 0x00000006bdb07c23 */ /* 0x100fe2000801080a */
[----:B------:R-:W-:Y:S01]  /*b210*/  FFMA.FTZ R10, R197, UR6, -R10 ;  /* 0x00000006c50a7c23 */ /* 0x000fe2000801080a */
        /* <DEDUP_REMOVED lines=26> */
[----:B--2---:R-:W-:Y:S01]  /*b3c0*/  FMNMX.FTZ R5, R184, R5, !PT ;  /* 0x00000005b8057209 */ /* 0x004fe20007810000 */
[----:B------:R-:W-:Y:S01]  /*b3d0*/  MUFU.EX2 R165, R165 ;  /* 0x000000a500a57308 */ /* 0x000fe20000000800 */
[-C--:B------:R-:W-:Y:S01]  /*b3e0*/  FMUL.FTZ R85, R85, R8.reuse ;  /* 0x0000000855557220 */ /* 0x080fe20000410000 */
[-C--:B------:R-:W-:Y:S01]  /*b3f0*/  FMUL.FTZ R88, R88, R8.reuse ;  /* 0x0000000858587220 */ /* 0x080fe20000410000 */
[C---:B------:R-:W-:Y:S01]  /*b400*/  FSETP.NEU.FTZ.AND P1, PT, R5.reuse, -INF , PT ;  /* 0xff8000000500780b */ /* 0x040fe20003f3d000 */
[----:B------:R-:W-:Y:S01]  /*b410*/  FMUL.FTZ R189, R5, UR6 ;  /* 0x0000000605bd7c20 */ /* 0x000fe20008410000 */
[-C--:B------:R-:W-:Y:S01]  /*b420*/  FMUL.FTZ R89, R89, R8.reuse ;  /* 0x0000000859597220 */ /* 0x080fe20000410000 */
[-C--:B------:R-:W-:Y:S01]  /*b430*/  FMUL.FTZ R92, R92, R8.reuse ;  /* 0x000000085c5c7220 */ /* 0x080fe20000410000 */
[-C--:B------:R-:W-:Y:S01]  /*b440*/  FMUL.FTZ R93, R93, R8.reuse ;  /* 0x000000085d5d7220 */ /* 0x080fe20000410000 */
[----:B------:R-:W2:Y:S01]  /*b450*/  MUFU.EX2 R168, R168 ;  /* 0x000000a800a87308 */ /* 0x000ea20000000800 */
[----:B------:R-:W-:Y:S01]  /*b460*/  FSEL R189, R189, RZ, P1 ;  /* 0x000000ffbdbd7208 */ /* 0x000fe20000800000 */
[-C--:B------:R-:W-:Y:S01]  /*b470*/  FMUL.FTZ R96, R96, R8.reuse ;  /* 0x0000000860607220 */ /* 0x080fe20000410000 */
[-C--:B------:R-:W-:Y:S01]  /*b480*/  FMUL.FTZ R97, R97, R8.reuse ;  /* 0x0000000861617220 */ /* 0x080fe20000410000 */
[-C--:B------:R-:W-:Y:S01]  /*b490*/  FMUL.FTZ R100, R100, R8.reuse ;  /* 0x0000000864647220 */ /* 0x080fe20000410000 */
[----:B------:R-:W-:Y:S01]  /*b4a0*/  FMUL.FTZ R101, R101, R8 ;  /* 0x0000000865657220 */ /* 0x000fe20000410000 */
[----:B------:R-:W-:Y:S01]  /*b4b0*/  FFMA.FTZ R184, R155, UR6, -R189 ;  /* 0x000000069bb87c23 */ /* 0x000fe200080108bd */
[----:B------:R-:W-:Y:S01]  /*b4c0*/  FFMA.FTZ R155, R8, R2, R11 ;  /* 0x00000002089b7223 */ /* 0x000fe2000001000b */
[--C-:B----4-:R-:W-:Y:S01]  /*b4d0*/  FFMA.FTZ R185, R154, UR6, -R189.reuse ;  /* 0x000000069ab97c23 */ /* 0x110fe200080108bd */
[----:B------:R-:W-:Y:S01]  /*b4e0*/  MUFU.EX2 R169, R169 ;  /* 0x000000a900a97308 */ /* 0x000fe20000000800 */
[----:B------:R-:W-:Y:S01]  /*b4f0*/  FFMA.FTZ R188, R159, UR6, -R189 ;  /* 0x000000069fbc7c23 */ /* 0x000fe200080108bd */
[----:B------:R-:W-:Y:S01]  /*b500*/  FADD.FTZ R193, R152, R155 ;  /* 0x0000009b98c17221 */ /* 0x000fe20000010000 */
[--C-:B------:R-:W-:Y:S01]  /*b510*/  FFMA.FTZ R159, R162, UR6, -R189.reuse ;  /* 0x00000006a29f7c23 */ /* 0x100fe200080108bd */
[----:B---3--:R-:W-:Y:S01]  /*b520*/  F2FP.F16.F32.PACK_AB R162, R15, R14 ;  /* 0x0000000e0fa2723e */ /* 0x008fe200000000ff */
[----:B------:R-:W-:Y:S01]  /*b530*/  FFMA.FTZ R155, R158, UR6, -R189 ;  /* 0x000000069e9b7c23 */ /* 0x000fe200080108bd */
[----:B------:R-:W-:Y:S01]  /*b540*/  FADD.FTZ R2, R12, R193 ;  /* 0x000000c10c027221 */ /* 0x000fe20000010000 */
[----:B------:R-:W-:Y:S01]  /*b550*/  F2FP.F16.F32.PACK_AB R158, R153, R20 ;  /* 0x00000014999e723e */ /* 0x000fe200000000ff */
[----:B------:R3:W-:Y:S01]  /*b560*/  MUFU.EX2 R181, R196 ;  /* 0x000000c400b57308 */ /* 0x0007e20000000800 */
[--C-:B------:R-:W-:Y:S01]  /*b570*/  FFMA.FTZ R192, R163, UR6, -R189.reuse ;  /* 0x00000006a3c07c23 */ /* 0x100fe200080108bd */
[----:B------:R-:W-:Y:S01]  /*b580*/  FADD.FTZ R193, R13, R2 ;  /* 0x000000020dc17221 */ /* 0x000fe20000010000 */
[--C-:B------:R-:W-:Y:S01]  /*b590*/  FFMA.FTZ R163, R166, UR6, -R189.reuse ;  /* 0x00000006a6a37c23 */ /* 0x100fe200080108bd */
[--C-:B------:R-:W-:Y:S01]  /*b5a0*/  FFMA.FTZ R171, R171, UR6, -R189.reuse ;  /* 0x00000006abab7c23 */ /* 0x100fe200080108bd */
[----:B------:R-:W-:Y:S01]  /*b5b0*/  FFMA.FTZ R174, R174, UR6, -R189 ;  /* 0x00000006aeae7c23 */ /* 0x000fe200080108bd */
[----:B------:R-:W-:Y:S01]  /*b5c0*/  FADD.FTZ R2, R156, R193 ;  /* 0x000000c19c027221 */ /* 0x000fe20000010000 */
[----:B------:R-:W-:Y:S01]  /*b5d0*/  F2FP.F16.F32.PACK_AB R152, R152, R11 ;  /* 0x0000000b9898723e */ /* 0x000fe200000000ff */
[----:B------:R-:W-:Y:S01]  /*b5e0*/  MUFU.EX2 R173, R173 ;  /* 0x000000ad00ad7308 */ /* 0x000fe20000000800 */
[--C-:B---3--:R-:W-:Y:S01]  /*b5f0*/  FFMA.FTZ R196, R167, UR6, -R189.reuse ;  /* 0x00000006a7c47c23 */ /* 0x108fe200080108bd */
[----:B------:R-:W-:Y:S01]  /*b600*/  FADD.FTZ R193, R21, R2 ;  /* 0x0000000215c17221 */ /* 0x000fe20000010000 */
[--C-:B------:R-:W-:Y:S01]  /*b610*/  FFMA.FTZ R175, R175, UR6, -R189.reuse ;  /* 0x00000006afaf7c23 */ /* 0x100fe200080108bd */
[----:B------:R-:W-:Y:S01]  /*b620*/  FFMA.FTZ R178, R178, UR6, -R189 ;  /* 0x00000006b2b27c23 */ /* 0x000fe200080108bd */
[----:B--2---:R-:W-:Y:S01]  /*b630*/  F2FP.F16.F32.PACK_AB R166, R168, R165 ;  /* 0x000000a5a8a6723e */ /* 0x004fe200000000ff */
[----:B------:R-:W-:Y:S01]  /*b640*/  FADD.FTZ R2, R20, R193 ;  /* 0x000000c114027221 */ /* 0x000fe20000010000 */
[--C-:B------:R-:W-:Y:S01]  /*b650*/  FFMA.FTZ R179, R179, UR6, -R189.reuse ;  /* 0x00000006b3b37c23 */ /* 0x100fe200080108bd */
[----:B------:R-:W2:Y:S01]  /*b660*/  MUFU.EX2 R176, R176 ;  /* 0x000000b000b07308 */ /* 0x000ea20000000800 */
[--C-:B------:R-:W-:Y:S01]  /*b670*/  FFMA.FTZ R182, R182, UR6, -R189.reuse ;  /* 0x00000006b6b67c23 */ /* 0x100fe200080108bd */
[----:B------:R-:W-:Y:S01]  /*b680*/  FADD.FTZ R193, R153, R2 ;  /* 0x0000000299c17221 */ /* 0x000fe20000010000 */
[--C-:B------:R-:W-:Y:S01]  /*b690*/  FFMA.FTZ R183, R183, UR6, -R189.reuse ;  /* 0x00000006b7b77c23 */ /* 0x100fe200080108bd */
[--C-:B------:R-:W-:Y:S01]  /*b6a0*/  FFMA.FTZ R187, R187, UR6, -R189.reuse ;  /* 0x00000006bbbb7c23 */ /* 0x100fe200080108bd */
[----:B------:R-:W-:Y:S01]  /*b6b0*/  FFMA.FTZ R190, R190, UR6, -R189 ;  /* 0x00000006bebe7c23 */ /* 0x000fe200080108bd */
[----:B------:R-:W-:Y:S01]  /*b6c0*/  FADD.FTZ R2, R160, R193 ;  /* 0x000000c1a0027221 */ /* 0x000fe20000010000 */
[--C-:B------:R-:W-:Y:S01]  /*b6d0*/  FFMA.FTZ R191, R191, UR6, -R189.reuse ;  /* 0x00000006bfbf7c23 */ /* 0x100fe200080108bd */
[----:B------:R-:W-:Y:S01]  /*b6e0*/  MUFU.EX2 R177, R177 ;  /* 0x000000b100b17308 */ /* 0x000fe20000000800 */
[--C-:B------:R-:W-:Y:S01]  /*b6f0*/  FFMA.FTZ R194, R194, UR6, -R189.reuse ;  /* 0x00000006c2c27c23 */ /* 0x100fe200080108bd */
[----:B------:R-:W-:Y:S01]  /*b700*/  FADD.FTZ R193, R157, R2 ;  /* 0x000000029dc17221 */ /* 0x000fe20000010000 */
[----:B------:R-:W-:Y:S01]  /*b710*/  FSEL R2, R5, RZ, P1 ;  /* 0x000000ff05027208 */ /* 0x000fe20000800000 */
[--C-:B------:R-:W-:Y:S01]  /*b720*/  FFMA.FTZ R195, R195, UR6, -R189.reuse ;  /* 0x00000006c3c37c23 */ /* 0x100fe200080108bd */
[----:B------:R-:W-:Y:S01]  /*b730*/  FFMA.FTZ R198, R198, UR6, -R189 ;  /* 0x00000006c6c67c23 */ /* 0x000fe200080108bd */
[----:B------:R-:W-:Y:S01]  /*b740*/  FADD.FTZ R154, R14, R193 ;  /* 0x000000c10e9a7221 */ /* 0x000fe20000010000 */
[-C--:B------:R-:W-:Y:S01]  /*b750*/  FMUL.FTZ R104, R104, R8.reuse ;  /* 0x0000000868687220 */ /* 0x080fe20000410000 */
[----:B------:R-:W-:Y:S01]  /*b760*/  FADD.FTZ R2, -R2, R9 ;  /* 0x0000000902027221 */ /* 0x000fe20000010100 */
[----:B------:R-:W3:Y:S01]  /*b770*/  MUFU.EX2 R180, R180 ;  /* 0x000000b400b47308 */ /* 0x000ee20000000800 */
[----:B------:R-:W-:Y:S01]  /*b780*/  FADD.FTZ R193, R15, R154 ;  /* 0x0000009a0fc17221 */ /* 0x000fe20000010000 */
[----:B------:R-:W-:Y:S01]  /*b790*/  FFMA.FTZ R9, R170, UR6, -R189 ;  /* 0x00000006aa097c23 */ /* 0x000fe200080108bd */
[----:B------:R-:W-:Y:S01]  /*b7a0*/  FMUL.FTZ R14, R2, UR6 ;  /* 0x00000006020e7c20 */ /* 0x000fe20008410000 */
[----:B--2---:R-:W-:Y:S01]  /*b7b0*/  F2FP.F16.F32.PACK_AB R170, R176, R173 ;  /* 0x000000adb0aa723e */ /* 0x004fe200000000ff */
[----:B------:R-:W-:Y:S01]  /*b7c0*/  FADD.FTZ R154, R164, R193 ;  /* 0x000000c1a49a7221 */ /* 0x000fe20000010000 */
[-C--:B------:R-:W-:Y:S01]  /*b7d0*/  FMUL.FTZ R105, R105, R8.reuse ;  /* 0x0000000869697220 */ /* 0x080fe20000410000 */
[-C--:B------:R-:W-:Y:S01]  /*b7e0*/  FMUL.FTZ R108, R108, R8.reuse ;  /* 0x000000086c6c7220 */ /* 0x080fe20000410000 */
[----:B------:R-:W2:Y:S01]  /*b7f0*/  MUFU.EX2 R10, R10 ;  /* 0x0000000a000a7308 */ /* 0x000ea20000000800 */
[----:B------:R-:W-:Y:S01]  /*b800*/  FADD.FTZ R154, R161, R154 ;  /* 0x0000009aa19a7221 */ /* 0x000fe20000010000 */
[-C--:B------:R-:W-:Y:S01]  /*b810*/  FMUL.FTZ R109, R109, R8.reuse ;  /* 0x000000086d6d7220 */ /* 0x080fe20000410000 */
[-C--:B------:R-:W-:Y:S01]  /*b820*/  FMUL.FTZ R112, R112, R8.reuse ;  /* 0x0000000870707220 */ /* 0x080fe20000410000 */
[-C--:B------:R-:W-:Y:S01]  /*b830*/  FMUL.FTZ R113, R113, R8.reuse ;  /* 0x0000000871717220 */ /* 0x080fe20000410000 */
[----:B------:R-:W-:Y:S01]  /*b840*/  FADD.FTZ R167, R165, R154 ;  /* 0x0000009aa5a77221 */ /* 0x000fe20000010000 */
[-C--:B------:R-:W-:Y:S01]  /*b850*/  FMUL.FTZ R116, R116, R8.reuse ;  /* 0x0000000874747220 */ /* 0x080fe20000410000 */
[-C--:B------:R-:W-:Y:S01]  /*b860*/  FMUL.FTZ R117, R117, R8.reuse ;  /* 0x0000000875757220 */ /* 0x080fe20000410000 */
[----:B------:R-:W-:Y:S01]  /*b870*/  MUFU.EX2 R185, R185 ;  /* 0x000000b900b97308 */ /* 0x000fe20000000800 */
[----:B------:R-:W-:Y:S01]  /*b880*/  FADD.FTZ R154, R168, R167 ;  /* 0x000000a7a89a7221 */ /* 0x000fe20000010000 */
[--C-:B------:R-:W-:Y:S01]  /*b890*/  FFMA.FTZ R167, R186, UR6, -R189.reuse ;  /* 0x00000006baa77c23 */ /* 0x100fe200080108bd */
[----:B------:R-:W-:Y:S01]  /*b8a0*/  F2FP.F16.F32.PACK_AB R168, R172, R169 ;  /* 0x000000a9aca8723e */ /* 0x000fe200000000ff */
[----:B------:R-:W-:Y:S01]  /*b8b0*/  FFMA.FTZ R189, R199, UR6, -R189 ;  /* 0x00000006c7bd7c23 */ /* 0x000fe200080108bd */
[----:B------:R-:W-:Y:S01]  /*b8c0*/  FADD.FTZ R193, R169, R154 ;  /* 0x0000009aa9c17221 */ /* 0x000fe20000010000 */
[-C--:B------:R-:W-:Y:S01]  /*b8d0*/  FMUL.FTZ R120, R120, R8.reuse ;  /* 0x0000000878787220 */ /* 0x080fe20000410000 */
[-C--:B------:R-:W-:Y:S01]  /*b8e0*/  FMUL.FTZ R121, R121, R8.reuse ;  /* 0x0000000879797220 */ /* 0x080fe20000410000 */
[----:B------:R-:W4:Y:S01]  /*b8f0*/  MUFU.EX2 R14, R14 ;  /* 0x0000000e000e7308 */ /* 0x000f220000000800 */
[----:B------:R-:W-:Y:S01]  /*b900*/  FADD.FTZ R154, R172, R193 ;  /* 0x000000c1ac9a7221 */ /* 0x000fe20000010000 */
[----:B---3--:R-:W-:Y:S01]  /*b910*/  F2FP.F16.F32.PACK_AB R172, R180, R177 ;  /* 0x000000b1b4ac723e */ /* 0x008fe200000000ff */
[-C--:B------:R-:W-:Y:S01]  /*b920*/  FMUL.FTZ R124, R124, R8.reuse ;  /* 0x000000087c7c7220 */ /* 0x080fe20000410000 */
[----:B------:R-:W-:Y:S01]  /*b930*/  FMUL.FTZ R125, R125, R8 ;  /* 0x000000087d7d7220 */ /* 0x000fe20000410000 */
[----:B------:R-:W-:Y:S01]  /*b940*/  FADD.FTZ R193, R173, R154 ;  /* 0x0000009aadc17221 */ /* 0x000fe20000010000 */
[----:B------:R-:W-:Y:S01]  /*b950*/  F2FP.F16.F32.PACK_AB R154, R13, R12 ;  /* 0x0000000c0d9a723e */ /* 0x000fe200000000ff */
[-C--:B------:R-:W-:Y:S01]  /*b960*/  FMUL.FTZ R128, R128, R8.reuse ;  /* 0x0000000880807220 */ /* 0x080fe20000410000 */
[----:B------:R-:W3:Y:S01]  /*b970*/  MUFU.EX2 R184, R184 ;  /* 0x000000b800b87308 */ /* 0x000ee20000000800 */
[----:B------:R-:W-:Y:S01]  /*b980*/  FADD.FTZ R12, R176, R193 ;  /* 0x000000c1b00c7221 */ /* 0x000fe20000010000 */
[-C--:B------:R-:W-:Y:S01]  /*b990*/  FMUL.FTZ R129, R129, R8.reuse ;  /* 0x0000000881817220 */ /* 0x080fe20000410000 */
[-C--:B------:R-:W-:Y:S01]  /*b9a0*/  FMUL.FTZ R132, R132, R8.reuse ;  /* 0x0000000884847220 */ /* 0x080fe20000410000 */
[-C--:B------:R-:W-:Y:S01]  /*b9b0*/  FMUL.FTZ R133, R133, R8.reuse ;  /* 0x0000000885857220 */ /* 0x080fe20000410000 */
[----:B------:R-:W-:Y:S01]  /*b9c0*/  FADD.FTZ R13, R177, R12 ;  /* 0x0000000cb10d7221 */ /* 0x000fe20000010000 */
[-C--:B------:R-:W-:Y:S01]  /*b9d0*/  FMUL.FTZ R136, R136, R8.reuse ;  /* 0x0000000888887220 */ /* 0x080fe20000410000 */
[-C--:B------:R-:W-:Y:S01]  /*b9e0*/  FMUL.FTZ R137, R137, R8.reuse ;  /* 0x0000000889897220 */ /* 0x080fe20000410000 */
[----:B------:R-:W5:Y:S01]  /*b9f0*/  MUFU.EX2 R155, R155 ;  /* 0x0000009b009b7308 */ /* 0x000f620000000800 */
[----:B------:R-:W-:Y:S01]  /*ba00*/  FADD.FTZ R20, R180, R13 ;  /* 0x0000000db4147221 */ /* 0x000fe20000010000 */
[-C--:B------:R-:W-:Y:S01]  /*ba10*/  FMUL.FTZ R140, R140, R8.reuse ;  /* 0x000000088c8c7220 */ /* 0x080fe20000410000 */
[-C--:B------:R-:W-:Y:S01]  /*ba20*/  FMUL.FTZ R141, R141, R8.reuse ;  /* 0x000000088d8d7220 */ /* 0x080fe20000410000 */
[-C--:B------:R-:W-:Y:S01]  /*ba30*/  FMUL.FTZ R144, R144, R8.reuse ;  /* 0x0000000890907220 */ /* 0x080fe20000410000 */
[----:B------:R-:W-:Y:S01]  /*ba40*/  FADD.FTZ R13, R181, R20 ;  /* 0x00000014b50d7221 */ /* 0x000fe20000010000 */
[-C--:B------:R-:W-:Y:S01]  /*ba50*/  FMUL.FTZ R145, R145, R8.reuse ;  /* 0x0000000891917220 */ /* 0x080fe20000410000 */
[----:B------:R-:W-:Y:S01]  /*ba60*/  FMUL.FTZ R148, R148, R8 ;  /* 0x0000000894947220 */ /* 0x000fe20000410000 */
[----:B------:R-:W0:Y:S01]  /*ba70*/  MUFU.EX2 R188, R188 ;  /* 0x000000bc00bc7308 */ /* 0x000e220000000800 */
[----:B--2---:R-:W-:Y:S01]  /*ba80*/  FADD.FTZ R2, R10, R13 ;  /* 0x0000000d0a027221 */ /* 0x004fe20000010000 */
[----:B----4-:R-:W-:Y:S01]  /*ba90*/  FFMA.FTZ R13, R14, R0, R185 ;  /* 0x000000000e0d7223 */ /* 0x010fe200000100b9 */
[----:B------:R-:W-:Y:S01]  /*baa0*/  FMUL.FTZ R149, R149, R8 ;  /* 0x0000000895957220 */ /* 0x000fe20000410000 */
[----:B------:R-:W-:Y:S01]  /*bab0*/  F2FP.F16.F32.PACK_AB R164, R161, R164 ;  /* 0x000000a4a1a4723e */ /* 0x000fe200000000ff */
[----:B------:R-:W-:Y:S01]  /*bac0*/  FMUL.FTZ R26, R26, R14 ;  /* 0x0000000e1a1a7220 */ /* 0x000fe20000410000 */
[C---:B---3--:R-:W-:Y:S01]  /*bad0*/  FADD.FTZ R0, R184.reuse, R13 ;  /* 0x0000000db8007221 */ /* 0x048fe20000010000 */
[----:B------:R-:W-:Y:S01]  /*bae0*/  F2FP.F16.F32.PACK_AB R160, R157, R160 ;  /* 0x000000a09da0723e */ /* 0x000fe200000000ff */
[----:B------:R-:W2:Y:S01]  /*baf0*/  MUFU.EX2 R159, R159 ;  /* 0x0000009f009f7308 */ /* 0x000ea20000000800 */
[----:B------:R-:W-:Y:S01]  /*bb00*/  F2FP.F16.F32.PACK_AB R156, R21, R156 ;  /* 0x0000009c159c723e */ /* 0x000fe200000000ff */
[----:B-----5:R-:W-:Y:S01]  /*bb10*/  FADD.FTZ R13, R155, R0 ;  /* 0x000000009b0d7221 */ /* 0x020fe20000010000 */
[----:B------:R-:W-:Y:S01]  /*bb20*/  F2FP.F16.F32.PACK_AB R153, R184, R185 ;  /* 0x000000b9b899723e */ /* 0x000fe200000000ff */
        /* <DEDUP_REMOVED lines=37> */
[C---:B--2---:R-:W-:Y:S01]  /*bd80*/  FADD.FTZ R20, R196.reuse, R13 ;  /* 0x0000000dc4147221 */ /* 0x044fe20000010000 */
[----:B------:R-:W-:Y:S01]  /*bd90*/  F2FP.F16.F32.PACK_AB R159, R196, R163 ;  /* 0x000000a3c49f723e */ /* 0x000fe200000000ff */
[-C--:B------:R-:W-:Y:S01]  /*bda0*/  FMUL.FTZ R79, R79, R14.reuse ;  /* 0x0000000e4f4f7220 */ /* 0x080fe20000410000 */
[-C--:B------:R-:W-:Y:S01]  /*bdb0*/  FMUL.FTZ R82, R82, R14.reuse ;  /* 0x0000000e52527220 */ /* 0x080fe20000410000 */
[-C--:B------:R-:W-:Y:S01]  /*bdc0*/  FMUL.FTZ R83, R83, R14.reuse ;  /* 0x0000000e53537220 */ /* 0x080fe20000410000 */
[-C--:B------:R-:W-:Y:S01]  /*bdd0*/  FMUL.FTZ R86, R86, R14.reuse ;  /* 0x0000000e56567220 */ /* 0x080fe20000410000 */
[-C--:B------:R-:W-:Y:S01]  /*bde0*/  FMUL.FTZ R87, R87, R14.reuse ;  /* 0x0000000e57577220 */ /* 0x080fe20000410000 */
[----:B------:R2:W4:Y:S01]  /*bdf0*/  MUFU.EX2 R11, R174 ;  /* 0x000000ae000b7308 */ /* 0x0005220000000800 */
        /* <DEDUP_REMOVED lines=8> */
[----:B--2---:R-:W-:Y:S01]  /*be80*/  F2FP.F16.F32.PACK_AB R174, R10, R181 ;  /* 0x000000b50aae723e */ /* 0x004fe200000000ff */
[C---:B0-----:R-:W-:Y:S01]  /*be90*/  FADD.FTZ R20, R186.reuse, R13 ;  /* 0x0000000dba147221 */ /* 0x041fe20000010000 */
[----:B------:R-:W-:Y:S01]  /*bea0*/  F2FP.F16.F32.PACK_AB R161, R186, R9 ;  /* 0x00000009baa1723e */ /* 0x000fe200000000ff */
        /* <DEDUP_REMOVED lines=35> */
[----:B------:R-:W-:Y:S01]  /*c0e0*/  FMUL.FTZ R151, R151, R14 ;  /* 0x0000000e97977220 */ /* 0x000fe20000410000 */
[----:B------:R2:W4:Y:S01]  /*c0f0*/  MUFU.EX2 R169, R167 ;  /* 0x000000a700a97308 */ /* 0x0005220000000800 */
[----:B---3--:R-:W-:-:S07]  /*c100*/  FADD.FTZ R178, R182, R13 ;  /* 0x0000000db6b27221 */ /* 0x008fce0000010000 */
[----:B------:R-:W3:Y:S01]  /*c110*/  MUFU.EX2 R0, R187 ;  /* 0x000000bb00007308 */ /* 0x000ee20000000800 */
[C---:B0-----:R-:W-:Y:S01]  /*c120*/  FADD.FTZ R178, R183.reuse, R178 ;  /* 0x000000b2b7b27221 */ /* 0x041fe20000010000 */
[----:B--2---:R-:W-:-:S06]  /*c130*/  F2FP.F16.F32.PACK_AB R167, R183, R182 ;  /* 0x000000b6b7a7723e */ /* 0x004fcc00000000ff */
[----:B------:R-:W0:Y:S01]  /*c140*/  MUFU.EX2 R171, R190 ;  /* 0x000000be00ab7308 */ /* 0x000e220000000800 */
[----:B----4-:R-:W-:-:S07]  /*c150*/  FADD.FTZ R13, R169, R178 ;  /* 0x000000b2a90d7221 */ /* 0x010fce0000010000 */
[----:B------:R-:W2:Y:S01]  /*c160*/  MUFU.EX2 R20, R191 ;  /* 0x000000bf00147308 */ /* 0x000ea20000000800 */
[C---:B---3--:R-:W-:Y:S01]  /*c170*/  FADD.FTZ R178, R0.reuse, R13 ;  /* 0x0000000d00b27221 */ /* 0x048fe20000010000 */
[----:B------:R-:W-:-:S06]  /*c180*/  F2FP.F16.F32.PACK_AB R169, R0, R169 ;  /* 0x000000a900a9723e */ /* 0x000fcc00000000ff */
[----:B------:R-:W3:Y:S01]  /*c190*/  MUFU.EX2 R173, R194 ;  /* 0x000000c200ad7308 */ /* 0x000ee20000000800 */
[----:B0-----:R-:W-:-:S07]  /*c1a0*/  FADD.FTZ R13, R171, R178 ;  /* 0x000000b2ab0d7221 */ /* 0x001fce0000010000 */
[----:B------:R-:W0:Y:S01]  /*c1b0*/  MUFU.EX2 R176, R195 ;  /* 0x000000c300b07308 */ /* 0x000e220000000800 */
[C---:B--2---:R-:W-:Y:S01]  /*c1c0*/  FADD.FTZ R180, R20.reuse, R13 ;  /* 0x0000000d14b47221 */ /* 0x044fe20000010000 */
[----:B------:R-:W-:-:S06]  /*c1d0*/  F2FP.F16.F32.PACK_AB R171, R20, R171 ;  /* 0x000000ab14ab723e */ /* 0x000fcc00000000ff */
[----:B------:R-:W2:Y:S01]  /*c1e0*/  MUFU.EX2 R175, R198 ;  /* 0x000000c600af7308 */ /* 0x000ea20000000800 */
[----:B---3--:R-:W-:-:S07]  /*c1f0*/  FADD.FTZ R13, R173, R180 ;  /* 0x000000b4ad0d7221 */ /* 0x008fce0000010000 */
[----:B------:R-:W3:Y:S01]  /*c200*/  MUFU.EX2 R178, R189 ;  /* 0x000000bd00b27308 */ /* 0x000ee20000000800 */
[C---:B0-----:R-:W-:Y:S01]  /*c210*/  FADD.FTZ R8, R176.reuse, R13 ;  /* 0x0000000db0087221 */ /* 0x041fe20000010000 */
[----:B------:R-:W-:-:S03]  /*c220*/  F2FP.F16.F32.PACK_AB R173, R176, R173 ;  /* 0x000000adb0ad723e */ /* 0x000fc600000000ff */
[----:B--2---:R-:W-:-:S04]  /*c230*/  FADD.FTZ R9, R175, R8 ;  /* 0x00000008af097221 */ /* 0x004fc80000010000 */
[C---:B---3--:R-:W-:Y:S01]  /*c240*/  FADD.FTZ R0, R178.reuse, R9 ;  /* 0x00000009b2007221 */ /* 0x048fe20000010000 */
[----:B------:R-:W-:Y:S01]  /*c250*/  F2FP.F16.F32.PACK_AB R175, R178, R175 ;  /* 0x000000afb2af723e */ /* 0x000fe200000000ff */
[----:B------:R-:W-:Y:S06]  /*c260*/  @!P0 BRA `(.L_x_10982) ;  /* 0x0000000000048947 */ /* 0x000fec0003800000 */
[----:B------:R-:W-:Y:S01]  /*c270*/  BPT.TRAP 0x1 ;  /* 0x000000040000795c */ /* 0x000fe20000300000 */
.L_x_10982:
[----:B------:R0:W2:Y:S01]  /*c280*/  SYNCS.PHASECHK.TRANS64.TRYWAIT P1, [UR24+0x22850], R6 ;  /* 0x02285006ff0075a7 */ /* 0x0000a20008020158 */
[----:B------:R-:W-:Y:S05]  /*c290*/  @!P0 BRA `(.L_x_10983) ;  /* 0x0000000000048947 */ /* 0x000fea0003800000 */
[----:B------:R-:W-:Y:S01]  /*c2a0*/  BPT.TRAP 0x1 ;  /* 0x000000040000795c */ /* 0x000fe20000300000 */
.L_x_10983:
[----:B------:R-:W-:Y:S01]  /*c2b0*/  VIADD R8, R215, 0x8 ;  /* 0x00000008d7087836 */ /* 0x000fe20000000000 */
[----:B--2---:R-:W-:Y:S06]  /*c2c0*/  @P1 BRA `(.L_x_10984) ;  /* 0x0000000000081947 */ /* 0x004fec0003800000 */
[----:B------:R-:W2:Y:S02]  /*c2d0*/  SYNCS.PHASECHK.TRANS64.TRYWAIT P1, [UR24+0x22850], R6 ;  /* 0x02285006ff0075a7 */ /* 0x000ea40008020158 */
[----:B--2---:R-:W-:Y:S05]  /*c2e0*/  @!P1 BRA `(.L_x_10985) ;  /* 0x0000007800e09947 */ /* 0x004fea0003800000 */
.L_x_10984:
        /* <DEDUP_REMOVED lines=39> */
.L_x_10986:
[----:B------:R-:W-:Y:S01]  /*c560*/  UIADD3 UR24, UR24, 0x22860, URZ ;  /* 0x0002286018187890 */ /* 0x000fe2000fffe03f */
[C---:B------:R-:W-:Y:S01]  /*c570*/  ISETP.GT.AND P1, PT, R7.reuse, UR44, PT ;  /* 0x0000002c07007c0c */ /* 0x040fe2000bf24270 */
[----:B------:R-:W-:Y:S02]  /*c580*/  VIADD R7, R7, 0xffffffff ;  /* 0xffffffff07077836 */ /* 0x000fe40000000000 */
[----:B------:R-:W-:Y:S01]  /*c590*/  UPRMT UR24, UR7, 0x654, UR24 ;  /* 0x0000065407187896 */ /* 0x000fe20008000018 */
[----:B--2---:R-:W-:Y:S02]  /*c5a0*/  IMAD.MOV.U32 R9, RZ, RZ, R5 ;  /* 0x000000ffff097224 */ /* 0x004fe400078e0005 */
[----:B------:R-:W-:-:S06]  /*c5b0*/  IMAD.MOV.U32 R8, RZ, RZ, R4 ;  /* 0x000000ffff087224 */ /* 0x000fcc00078e0004 */
[----:B------:R-:W-:Y:S01]  /*c5c0*/  SYNCS.ARRIVE.TRANS64.RED.A1T0 RZ, [UR24], RZ ;  /* 0x000000ffffff79a7 */ /* 0x000fe20008100418 */
[----:B------:R-:W-:Y:S05]  /*c5d0*/  @P1 BRA `(.L_x_10987) ;  /* 0xffffffd000181947 */ /* 0x000fea000383ffff */
.L_x_10968:
[----:B------:R-:W3:Y:S01]  /*c5e0*/  SHFL.BFLY PT, R7, R2, 0x2, 0x1f ;  /* 0x0c401f0002077f89 */ /* 0x000ee200000e0000 */
[----:B------:R-:W-:Y:S01]  /*c5f0*/  IMAD.MOV.U32 R8, RZ, RZ, RZ ;  /* 0x000000ffff087224 */ /* 0x000fe200078e00ff */
[----:B------:R-:W-:Y:S01]  /*c600*/  UIADD3 UR38, UR38, 0x1, URZ ;  /* 0x0000000126267890 */ /* 0x000fe2000fffe03f */
[----:B------:R1:W-:Y:S06]  /*c610*/  BAR.ARV R3, 0x100 ;  /* 0x000400030000751d */ /* 0x0003ec0000002000 */
[----:B------:R-:W-:Y:S02]  /*c620*/  UISETP.NE.AND UP0, UPT, UR38, 0x2, UPT ;  /* 0x000000022600788c */ /* 0x000fe4000bf05270 */
[----:B------:R-:W-:Y:S06]  /*c630*/  BAR.ARV 0x8, 0x180 ;  /* 0x0206000000007b1d */ /* 0x000fec0000002000 */
[----:B-1----:R-:W-:Y:S01]  /*c640*/  IMAD.MOV.U32 R3, RZ, RZ, -0x800000 ;  /* 0xff800000ff037424 */ /* 0x002fe200078e00ff */
[----:B------:R-:W-:Y:S01]  /*c650*/  USEL UR4, URZ, 0x1, UP0 ;  /* 0x000000013f047887 */ /* 0x000fe20008000000 */
[----:B------:R-:W1:Y:S01]  /*c660*/  SHFL.BFLY PT, R9, R0, 0x2, 0x1f ;  /* 0x0c401f0000097f89 */ /* 0x000e6200000e0000 */
[----:B------:R-:W-:Y:S01]  /*c670*/  PLOP3.LUT P0, PT, PT, PT, PT, 0x8, 0x0 ;  /* 0x000000000000781c */ /* 0x000fe20003f0e170 */
[----:B------:R-:W-:Y:S01]  /*c680*/  UIADD3 UR36, UR36, 0x1, URZ ;  /* 0x0000000124247890 */ /* 0x000fe2000fffe03f */
[----:B---3--:R-:W-:Y:S01]  /*c690*/  FADD.FTZ R7, R7, R2 ;  /* 0x0000000207077221 */ /* 0x008fe20000010000 */
[----:B------:R-:W-:Y:S01]  /*c6a0*/  IMAD.MOV.U32 R2, RZ, RZ, -0x800000 ;  /* 0xff800000ff027424 */ /* 0x000fe200078e00ff */
[----:B------:R-:W-:-:S02]  /*c6b0*/  USEL UR38, UR38, URZ, UP0 ;  /* 0x0000003f26267287 */ /* 0x000fc40008000000 */
[----:B------:R-:W-:Y:S01]  /*c6c0*/  ULOP3.LUT UR37, UR37, UR4, URZ, 0x3c, !UPT ;  /* 0x0000000425257292 */ /* 0x000fe2000f8e3c3f */
[----:B0-2---:R-:W0:Y:S01]  /*c6d0*/  SHFL.BFLY PT, R6, R7, 0x1, 0x1f ;  /* 0x0c201f0007067f89 */ /* 0x005e2200000e0000 */
[----:B-1----:R-:W-:Y:S01]  /*c6e0*/  FADD.FTZ R9, R9, R0 ;  /* 0x0000000009097221 */ /* 0x002fe20000010000 */
[----:B------:R-:W-:Y:S02]  /*c6f0*/  IMAD.MOV.U32 R0, RZ, RZ, RZ ;  /* 0x000000ffff007224 */ /* 0x000fe400078e00ff */
[----:B0-----:R-:W-:Y:S01]  /*c700*/  FADD.FTZ R10, R7, R6 ;  /* 0x00000006070a7221 */ /* 0x001fe20000010000 */
[----:B------:R-:W-:Y:S01]  /*c710*/  IMAD.U32 R7, RZ, RZ, UR6 ;  /* 0x00000006ff077e24 */ /* 0x000fe2000f8e00ff */
[----:B------:R-:W0:Y:S03]  /*c720*/  SHFL.BFLY PT, R6, R9, 0x1, 0x1f ;  /* 0x0c201f0009067f89 */ /* 0x000e2600000e0000 */
[----:B------:R-:W-:-:S13]  /*c730*/  FSETP.NE.FTZ.AND P1, PT, R10, RZ, PT ;  /* 0x000000ff0a00720b */ /* 0x000fda0003f35000 */
[----:B------:R-:W1:Y:S01]  /*c740*/  @P1 MUFU.RCP R8, R10 ;  /* 0x0000000a00081308 */ /* 0x000e620000001000 */
[----:B------:R-:W-:Y:S01]  /*c750*/  @P1 FMUL.FTZ R7, R7, 0.69314718246459960938 ;  /* 0x3f31721807071820 */ /* 0x000fe20000410000 */
[----:B0-----:R-:W-:Y:S01]  /*c760*/  FADD.FTZ R11, R9, R6 ;  /* 0x00000006090b7221 */ /* 0x001fe20000010000 */
[----:B------:R-:W-:-:S05]  /*c770*/  IMAD.U32 R9, RZ, RZ, UR6 ;  /* 0x00000006ff097e24 */ /* 0x000fca000f8e00ff */
[----:B------:R-:W0:Y:S01]  /*c780*/  @P1 MUFU.LG2 R6, R10 ;  /* 0x0000000a00061308 */ /* 0x000e220000000c00 */
[----:B------:R-:W-:Y:S01]  /*c790*/  FSETP.NE.FTZ.AND P2, PT, R11, RZ, PT ;  /* 0x000000ff0b00720b */ /* 0x000fe20003f55000 */
        /* <DEDUP_REMOVED lines=64> */
[----:B------:R-:W1:Y:S01]  /*cba0*/  @P2 MUFU.RCP R0, R11 ;  /* 0x0000000b00002308 */ /* 0x000e620000001000 */
[----:B------:R-:W-:Y:S01]  /*cbb0*/  @P2 FMUL.FTZ R9, R9, 0.69314718246459960938 ;  /* 0x3f31721809092820 */ /* 0x000fe20000410000 */
[----:B0-----:R-:W-:-:S04]  /*cbc0*/  @P1 FMUL.FTZ R6, R6, 0.69314718246459960938 ;  /* 0x3f31721806061820 */ /* 0x001fc80000410000 */
[----:B------:R-:W-:Y:S02]  /*cbd0*/  @P1 FFMA.FTZ R3, R7, R4, R6 ;  /* 0x0000000407031223 */ /* 0x000fe40000010006 */
[----:B------:R-:W0:Y:S01]  /*cbe0*/  @P2 MUFU.LG2 R8, R11 ;  /* 0x0000000b00082308 */ /* 0x000e220000000c00 */
        /* <DEDUP_REMOVED lines=66> */
.L_x_10909:
        /* <DEDUP_REMOVED lines=10> */
[----:B------:R-:W1:Y:S01]  /*d0b0*/  LDC R205, c[0x0][0xbe8] ;  /* 0x0002fa00ffcd7b82 */ /* 0x000e620000000800 */
[----:B------:R-:W-:Y:S01]  /*d0c0*/  F2FP.F16.F32.PACK_AB R24, R25, R24 ;  /* 0x000000181918723e */ /* 0x000fe200000000ff */
[----:B------:R-:W-:Y:S01]  /*d0d0*/  USHF.R.S32.HI UR10, URZ, 0x1f, UR43 ;  /* 0x0000001f3f0a7899 */ /* 0x000fe2000801142b */
[----:B------:R-:W-:Y:S01]  /*d0e0*/  F2FP.F16.F32.PACK_AB R25, R27, R26 ;  /* 0x0000001a1b19723e */ /* 0x000fe200000000ff */
[----:B------:R-:W-:Y:S01]  /*d0f0*/  ULDC.64 UR8, c[0x0][0xb90] ;  /* 0x0002e40000087ab9 */ /* 0x000fe20000000a00 */
[----:B------:R-:W-:Y:S01]  /*d100*/  F2FP.F16.F32.PACK_AB R27, R31, R30 ;  /* 0x0000001e1f1b723e */ /* 0x000fe200000000ff */
[----:B------:R-:W-:Y:S01]  /*d110*/  UIMAD UR5, UR10, UR8, URZ ;  /* 0x000000080a0572a4 */ /* 0x000fe2000f8e023f */
[----:B------:R-:W-:Y:S01]  /*d120*/  F2FP.F16.F32.PACK_AB R26, R29, R28 ;  /* 0x0000001c1d1a723e */ /* 0x000fe200000000ff */
[----:B------:R-:W-:Y:S01]  /*d130*/  UIMAD.WIDE.U32 UR6, UR43, UR8, URZ ;  /* 0x000000082b0672a5 */ /* 0x000fe2000f8e003f */
[----:B------:R-:W-:Y:S01]  /*d140*/  F2FP.F16.F32.PACK_AB R136, R137, R136 ;  /* 0x000000888988723e */ /* 0x000fe200000000ff */
[----:B------:R-:W-:Y:S01]  /*d150*/  UIMAD UR5, UR43, UR9, UR5 ;  /* 0x000000092b0572a4 */ /* 0x000fe2000f8e0205 */
[----:B------:R-:W-:Y:S01]  /*d160*/  F2FP.F16.F32.PACK_AB R137, R128, R124 ;  /* 0x0000007c8089723e */ /* 0x000fe200000000ff */
[----:B------:R-:W-:Y:S01]  /*d170*/  USHF.R.S32.HI UR12, URZ, 0x1f, UR42 ;  /* 0x0000001f3f0c7899 */ /* 0x000fe2000801142a */
[----:B------:R-:W-:Y:S01]  /*d180*/  F2FP.F16.F32.PACK_AB R144, R145, R144 ;  /* 0x000000909190723e */ /* 0x000fe200000000ff */
[----:B------:R-:W-:Y:S01]  /*d190*/  ULDC.64 UR8, c[0x0][0xb98] ;  /* 0x0002e60000087ab9 */ /* 0x000fe20000000a00 */
[----:B------:R-:W-:Y:S01]  /*d1a0*/  UIADD3 UR7, UR7, UR5, URZ ;  /* 0x0000000507077290 */ /* 0x000fe2000fffe03f */
[----:B------:R-:W-:Y:S01]  /*d1b0*/  F2FP.F16.F32.PACK_AB R145, R167, R166 ;  /* 0x000000a6a791723e */ /* 0x000fe200000000ff */
[----:B------:R-:W-:-:S02]  /*d1c0*/  UIMAD UR5, UR12, UR8, URZ ;  /* 0x000000080c0572a4 */ /* 0x000fc4000f8e023f */
[----:B------:R-:W-:Y:S02]  /*d1d0*/  UIMAD.WIDE.U32 UR6, UR42, UR8, UR6 ;  /* 0x000000082a0672a5 */ /* 0x000fe4000f8e0006 */
[----:B------:R-:W-:-:S03]  /*d1e0*/  UIMAD UR5, UR42, UR9, UR5 ;  /* 0x000000092a0572a4 */ /* 0x000fc6000f8e0205 */
[----:B------:R-:W-:Y:S01]  /*d1f0*/  ULDC.64 UR8, c[0x0][0xae8] ;  /* 0x0002ba0000087ab9 */ /* 0x000fe20000000a00 */
[----:B------:R-:W-:Y:S02]  /*d200*/  MOV R160, R176 ;  /* 0x000000b000a07202 */ /* 0x000fe40000000f00 */
[----:B0-----:R-:W-:Y:S01]  /*d210*/  MOV R161, R5 ;  /* 0x0000000500a17202 */ /* 0x001fe20000000f00 */
[----:B------:R-:W-:Y:S02]  /*d220*/  IMAD R5, R203, 0x40, R19 ;  /* 0x00000040cb057824 */ /* 0x000fe400078e0213 */
[----:B------:R-:W-:-:S04]  /*d230*/  IMAD.WIDE R20, R208, 0x2, R160 ;  /* 0x00000002d0147825 */ /* 0x000fc800078e02a0 */
[----:B------:R-:W-:Y:S01]  /*d240*/  IMAD.WIDE R160, R5, 0x2, R160 ;  /* 0x0000000205a07825 */ /* 0x000fe200078e02a0 */
[C---:B------:R-:W-:Y:S02]  /*d250*/  IADD3 R109, P0, R20.reuse, 0x8060, RZ ;  /* 0x00008060146d7810 */ /* 0x040fe40007f1e0ff */
[C---:B------:R-:W-:Y:S02]  /*d260*/  IADD3 R113, P5, R20.reuse, 0xc020, RZ ;  /* 0x0000c02014717810 */ /* 0x040fe40007fbe0ff */
[----:B------:R-:W-:Y:S01]  /*d270*/  LOP3.LUT R12, R109, 0x380, RZ, 0xc0, !PT ;  /* 0x000003806d0c7812 */ /* 0x000fe200078ec0ff */
[--C-:B------:R-:W-:Y:S01]  /*d280*/  IMAD.X R13, RZ, RZ, R21.reuse, P0 ;  /* 0x000000ffff0d7224 */ /* 0x100fe200000e0615 */
[C---:B------:R-:W-:Y:S01]  /*d290*/  IADD3 R7, P3, R20.reuse, 0xc060, RZ ;  /* 0x0000c06014077810 */ /* 0x040fe20007f7e0ff */
[--C-:B------:R-:W-:Y:S01]  /*d2a0*/  IMAD.X R9, RZ, RZ, R21.reuse, P5 ;  /* 0x000000ffff097224 */ /* 0x100fe200028e0615 */
[----:B------:R-:W-:Y:S02]  /*d2b0*/  IADD3 R112, P2, R20, 0x8040, RZ ;  /* 0x0000804014707810 */ /* 0x000fe40007f5e0ff */
[----:B------:R-:W-:Y:S01]  /*d2c0*/  SHF.R.U64 R12, R12, 0x3, RZ ;  /* 0x000000030c0c7819 */ /* 0x000fe200000012ff */
[--C-:B------:R-:W-:Y:S01]  /*d2d0*/  IMAD.X R5, RZ, RZ, R21.reuse, P3 ;  /* 0x000000ffff057224 */ /* 0x100fe200018e0615 */
[----:B------:R-:W-:Y:S01]  /*d2e0*/  LOP3.LUT R8, R113, 0x380, RZ, 0xc0, !PT ;  /* 0x0000038071087812 */ /* 0x000fe200078ec0ff */
[----:B------:R-:W-:Y:S01]  /*d2f0*/  IMAD.X R139, RZ, RZ, R21, P2 ;  /* 0x000000ffff8b7224 */ /* 0x000fe200010e0615 */
[----:B------:R-:W-:-:S02]  /*d300*/  LOP3.LUT R4, R7, 0x380, RZ, 0xc0, !PT ;  /* 0x0000038007047812 */ /* 0x000fc400078ec0ff */
[----:B------:R-:W-:Y:S02]  /*d310*/  IADD3 R17, P2, R20, 0x4000, RZ ;  /* 0x0000400014117810 */ /* 0x000fe40007f5e0ff */
[----:B------:R-:W-:Y:S02]  /*d320*/  LOP3.LUT R12, R12, R109, RZ, 0x3c, !PT ;  /* 0x0000006d0c0c7212 */ /* 0x000fe400078e3cff */
[----:B------:R-:W-:Y:S01]  /*d330*/  SHF.R.U64 R8, R8, 0x3, RZ ;  /* 0x0000000308087819 */ /* 0x000fe200000012ff */
[----:B------:R-:W-:Y:S01]  /*d340*/  IMAD.X R135, RZ, RZ, R21, P2 ;  /* 0x000000ffff877224 */ /* 0x000fe200010e0615 */
[----:B------:R-:W-:Y:S02]  /*d350*/  LOP3.LUT R109, R112, 0x380, RZ, 0xc0, !PT ;  /* 0x00000380706d7812 */ /* 0x000fe400078ec0ff */
[----:B------:R-:W-:Y:S02]  /*d360*/  SHF.R.U64 R4, R4, 0x3, RZ ;  /* 0x0000000304047819 */ /* 0x000fe400000012ff */
[----:B------:R-:W-:-:S02]  /*d370*/  IADD3 R115, P4, R20, 0xc040, RZ ;  /* 0x0000c04014737810 */ /* 0x000fc40007f9e0ff */
[C---:B------:R-:W-:Y:S02]  /*d380*/  IADD3 R111, P6, R20.reuse, 0xc000, RZ ;  /* 0x0000c000146f7810 */ /* 0x040fe40007fde0ff */
[C---:B------:R-:W-:Y:S02]  /*d390*/  IADD3 R103, P1, R20.reuse, 0x20, RZ ;  /* 0x0000002014677810 */ /* 0x040fe40007f3e0ff */
[C---:B------:R-:W-:Y:S01]  /*d3a0*/  IADD3 R110, P3, R20.reuse, 0x8020, RZ ;  /* 0x00008020146e7810 */ /* 0x040fe20007f7e0ff */
[--C-:B------:R-:W-:Y:S01]  /*d3b0*/  IMAD.X R11, RZ, RZ, R21.reuse, P6 ;  /* 0x000000ffff0b7224 */ /* 0x100fe200030e0615 */
[----:B------:R-:W-:Y:S01]  /*d3c0*/  LOP3.LUT R163, R20, 0x380, RZ, 0xc0, !PT ;  /* 0x0000038014a37812 */ /* 0x000fe200078ec0ff */
[--C-:B------:R-:W-:Y:S01]  /*d3d0*/  IMAD.X R15, RZ, RZ, R21.reuse, P1 ;  /* 0x000000ffff0f7224 */ /* 0x100fe200008e0615 */
[----:B------:R-:W-:Y:S01]  /*d3e0*/  LOP3.LUT R8, R8, R113, RZ, 0x3c, !PT ;  /* 0x0000007108087212 */ /* 0x000fe200078e3cff */
[----:B------:R-:W-:Y:S01]  /*d3f0*/  IMAD.X R143, RZ, RZ, R21, P3 ;  /* 0x000000ffff8f7224 */ /* 0x000fe200018e0615 */
[----:B------:R-:W-:-:S02]  /*d400*/  SHF.R.U64 R109, R109, 0x3, RZ ;  /* 0x000000036d6d7819 */ /* 0x000fc400000012ff */
[----:B------:R-:W-:Y:S01]  /*d410*/  LOP3.LUT R4, R4, R7, RZ, 0x3c, !PT ;  /* 0x0000000704047212 */ /* 0x000fe200078e3cff */
[--C-:B------:R-:W-:Y:S01]  /*d420*/  IMAD.X R7, RZ, RZ, R21.reuse, P4 ;  /* 0x000000ffff077224 */ /* 0x100fe200020e0615 */
[----:B------:R-:W-:Y:S02]  /*d430*/  IADD3 R113, P2, R160, 0x7000, RZ ;  /* 0x00007000a0717810 */ /* 0x000fe40007f5e0ff */
        /* <DEDUP_REMOVED lines=12> */
[----:B------:R-:W-:Y:S01]  /*d500*/  LOP3.LUT R138, R109, R112, RZ, 0x3c, !PT ;  /* 0x000000706d8a7212 */ /* 0x000fe200078e3cff */
[----:B------:R-:W-:Y:S01]  /*d510*/  IMAD.X R159, RZ, RZ, R21, P3 ;  /* 0x000000ffff9f7224 */ /* 0x000fe200018e0615 */
[----:B------:R-:W-:-:S02]  /*d520*/  LOP3.LUT R112, R113, 0x380, RZ, 0xc0, !PT ;  /* 0x0000038071707812 */ /* 0x000fc400078ec0ff */
[----:B------:R-:W-:Y:S01]  /*d530*/  LOP3.LUT R162, R163, R20, RZ, 0x3c, !PT ;  /* 0x00000014a3a27212 */ /* 0x000fe200078e3cff */
[----:B------:R-:W-:Y:S01]  /*d540*/  IMAD.MOV.U32 R163, RZ, RZ, R21 ;  /* 0x000000ffffa37224 */ /* 0x000fe200078e0015 */
[----:B------:R-:W-:Y:S02]  /*d550*/  LOP3.LUT R21, R110, 0x380, RZ, 0xc0, !PT ;  /* 0x000003806e157812 */ /* 0x000fe400078ec0ff */
[----:B------:R-:W-:Y:S02]  /*d560*/  SHF.R.U64 R112, R112, 0x3, RZ ;  /* 0x0000000370707819 */ /* 0x000fe400000012ff */
[----:B------:R-:W-:Y:S02]  /*d570*/  LOP3.LUT R20, R107, 0x380, RZ, 0xc0, !PT ;  /* 0x000003806b147812 */ /* 0x000fe400078ec0ff */
[----:B------:R-:W-:Y:S02]  /*d580*/  SHF.R.U64 R21, R21, 0x3, RZ ;  /* 0x0000000315157819 */ /* 0x000fe400000012ff */
[----:B------:R-:W-:Y:S01]  /*d590*/  LOP3.LUT R112, R112, R113, RZ, 0x3c, !PT ;  /* 0x0000007170707212 */ /* 0x000fe200078e3cff */
[----:B------:R-:W-:Y:S01]  /*d5a0*/  IMAD.X R113, RZ, RZ, R161, P2 ;  /* 0x000000ffff717224 */ /* 0x000fe200010e06a1 */
[----:B------:R-:W-:-:S02]  /*d5b0*/  IADD3 R131, P2, R160, 0xe000, RZ ;  /* 0x0000e000a0837810 */ /* 0x000fc40007f5e0ff */
[----:B------:R-:W-:Y:S02]  /*d5c0*/  LOP3.LUT R14, R103, 0x380, RZ, 0xc0, !PT ;  /* 0x00000380670e7812 */ /* 0x000fe400078ec0ff */
[----:B------:R-:W-:Y:S02]  /*d5d0*/  SHF.R.U64 R20, R20, 0x3, RZ ;  /* 0x0000000314147819 */ /* 0x000fe400000012ff */
[----:B------:R-:W-:Y:S02]  /*d5e0*/  LOP3.LUT R142, R21, R110, RZ, 0x3c, !PT ;  /* 0x0000006e158e7212 */ /* 0x000fe400078e3cff */
[----:B------:R-:W-:Y:S02]  /*d5f0*/  LOP3.LUT R21, R104, 0x380, RZ, 0xc0, !PT ;  /* 0x0000038068157812 */ /* 0x000fe400078ec0ff */
[----:B------:R-:W-:Y:S02]  /*d600*/  LOP3.LUT R130, R131, 0x380, RZ, 0xc0, !PT ;  /* 0x0000038083827812 */ /* 0x000fe400078ec0ff */
[----:B------:R-:W-:-:S02]  /*d610*/  SHF.R.U64 R14, R14, 0x3, RZ ;  /* 0x000000030e0e7819 */ /* 0x000fc400000012ff */
[----:B------:R-:W-:Y:S02]  /*d620*/  LOP3.LUT R146, R20, R107, RZ, 0x3c, !PT ;  /* 0x0000006b14927212 */ /* 0x000fe400078e3cff */
[----:B------:R-:W-:Y:S02]  /*d630*/  LOP3.LUT R20, R105, 0x380, RZ, 0xc0, !PT ;  /* 0x0000038069147812 */ /* 0x000fe400078ec0ff */
[----:B------:R-:W-:Y:S02]  /*d640*/  SHF.R.U64 R21, R21, 0x3, RZ ;  /* 0x0000000315157819 */ /* 0x000fe400000012ff */
[----:B------:R-:W-:Y:S02]  /*d650*/  SHF.R.U64 R130, R130, 0x3, RZ ;  /* 0x0000000382827819 */ /* 0x000fe400000012ff */
[----:B------:R-:W-:Y:S02]  /*d660*/  LOP3.LUT R14, R14, R103, RZ, 0x3c, !PT ;  /* 0x000000670e0e7212 */ /* 0x000fe400078e3cff */
[----:B------:R-:W-:-:S02]  /*d670*/  LOP3.LUT R103, R106, 0x380, RZ, 0xc0, !PT ;  /* 0x000003806a677812 */ /* 0x000fc400078ec0ff */
[----:B------:R-:W-:Y:S02]  /*d680*/  SHF.R.U64 R20, R20, 0x3, RZ ;  /* 0x0000000314147819 */ /* 0x000fe400000012ff */
[----:B------:R-:W-:Y:S02]  /*d690*/  LOP3.LUT R156, R21, R104, RZ, 0x3c, !PT ;  /* 0x00000068159c7212 */ /* 0x000fe400078e3cff */
[----:B------:R-:W-:Y:S02]  /*d6a0*/  IADD3 R21, P3, R160, 0x1000, RZ ;  /* 0x00001000a0157810 */ /* 0x000fe40007f7e0ff */
[----:B------:R-:W-:Y:S01]  /*d6b0*/  LOP3.LUT R130, R130, R131, RZ, 0x3c, !PT ;  /* 0x0000008382827212 */ /* 0x000fe200078e3cff */
[----:B------:R-:W-:Y:S01]  /*d6c0*/  IMAD.X R131, RZ, RZ, R161, P2 ;  /* 0x000000ffff837224 */ /* 0x000fe200010e06a1 */
[----:B------:R-:W-:Y:S02]  /*d6d0*/  SHF.R.U64 R103, R103, 0x3, RZ ;  /* 0x0000000367677819 */ /* 0x000fe400000012ff */
[----:B------:R-:W-:-:S02]  /*d6e0*/  LOP3.LUT R152, R20, R105, RZ, 0x3c, !PT ;  /* 0x0000006914987212 */ /* 0x000fc400078e3cff */
[----:B-1----:R-:W-:Y:S02]  /*d6f0*/  ISETP.NE.AND P2, PT, R205, 0x1, PT ;  /* 0x00000001cd00780c */ /* 0x002fe40003f45270 */
[----:B------:R-:W-:Y:S02]  /*d700*/  LOP3.LUT R10, R111, 0x380, RZ, 0xc0, !PT ;  /* 0x000003806f0a7812 */ /* 0x000fe400078ec0ff */
[----:B------:R-:W-:Y:S02]  /*d710*/  LOP3.LUT R107, R108, 0x380, RZ, 0xc0, !PT ;  /* 0x000003806c6b7812 */ /* 0x000fe400078ec0ff */
[----:B------:R-:W-:Y:S02]  /*d720*/  IADD3 R104, P4, R160, 0x2000, RZ ;  /* 0x00002000a0687810 */ /* 0x000fe40007f9e0ff */
[----:B------:R-:W-:Y:S02]  /*d730*/  LOP3.LUT R105, R102, 0x380, RZ, 0xc0, !PT ;  /* 0x0000038066697812 */ /* 0x000fe400078ec0ff */
[----:B------:R-:W-:-:S02]  /*d740*/  LOP3.LUT R20, R21, 0x380, RZ, 0xc0, !PT ;  /* 0x0000038015147812 */ /* 0x000fc400078ec0ff */
[----:B------:R-:W-:Y:S02]  /*d750*/  LOP3.LUT R6, R115, 0x380, RZ, 0xc0, !PT ;  /* 0x0000038073067812 */ /* 0x000fe400078ec0ff */
[----:B------:R-:W-:Y:S02]  /*d760*/  LOP3.LUT R154, R103, R106, RZ, 0x3c, !PT ;  /* 0x0000006a679a7212 */ /* 0x000fe400078e3cff */
[----:B------:R-:W-:Y:S02]  /*d770*/  SHF.R.U64 R10, R10, 0x3, RZ ;  /* 0x000000030a0a7819 */ /* 0x000fe400000012ff */
[----:B------:R-:W-:Y:S02]  /*d780*/  SHF.R.U64 R107, R107, 0x3, RZ ;  /* 0x000000036b6b7819 */ /* 0x000fe400000012ff */
[----:B------:R-:W-:Y:S02]  /*d790*/  LOP3.LUT R106, R17, 0x380, RZ, 0xc0, !PT ;  /* 0x00000380116a7812 */ /* 0x000fe400078ec0ff */
[----:B------:R-:W-:-:S02]  /*d7a0*/  LOP3.LUT R103, R104, 0x380, RZ, 0xc0, !PT ;  /* 0x0000038068677812 */ /* 0x000fc400078ec0ff */
[----:B------:R-:W-:Y:S02]  /*d7b0*/  SHF.R.U64 R105, R105, 0x3, RZ ;  /* 0x0000000369697819 */ /* 0x000fe400000012ff */
[----:B------:R-:W-:Y:S02]  /*d7c0*/  SHF.R.U64 R20, R20, 0x3, RZ ;  /* 0x0000000314147819 */ /* 0x000fe400000012ff */
[----:B------:R-:W-:Y:S02]  /*d7d0*/  SHF.R.U64 R6, R6, 0x3, RZ ;  /* 0x0000000306067819 */ /* 0x000fe400000012ff */
[----:B------:R-:W-:Y:S02]  /*d7e0*/  LOP3.LUT R10, R10, R111, RZ, 0x3c, !PT ;  /* 0x0000006f0a0a7212 */ /* 0x000fe400078e3cff */
[----:B------:R-:W-:Y:S02]  /*d7f0*/  LOP3.LUT R150, R107, R108, RZ, 0x3c, !PT ;  /* 0x0000006c6b967212 */ /* 0x000fe400078e3cff */
[----:B------:R-:W-:-:S02]  /*d800*/  SHF.R.U64 R106, R106, 0x3, RZ ;  /* 0x000000036a6a7819 */ /* 0x000fc400000012ff */
[----:B------:R-:W-:Y:S02]  /*d810*/  SHF.R.U64 R103, R103, 0x3, RZ ;  /* 0x0000000367677819 */ /* 0x000fe400000012ff */
[----:B------:R-:W-:Y:S02]  /*d820*/  LOP3.LUT R158, R105, R102, RZ, 0x3c, !PT ;  /* 0x00000066699e7212 */ /* 0x000fe400078e3cff */
[----:B------:R-:W-:Y:S01]  /*d830*/  LOP3.LUT R20, R20, R21, RZ, 0x3c, !PT ;  /* 0x0000001514147212 */ /* 0x000fe200078e3cff */
[----:B------:R-:W-:Y:S01]  /*d840*/  IMAD.X R21, RZ, RZ, R161, P3 ;  /* 0x000000ffff157224 */ /* 0x000fe200018e06a1 */
[C---:B------:R-:W-:Y:S02]  /*d850*/  IADD3 R105, P5, R160.reuse, 0x3000, RZ ;  /* 0x00003000a0697810 */ /* 0x040fe40007fbe0ff */
[C---:B------:R-:W-:Y:S02]  /*d860*/  IADD3 R107, P6, R160.reuse, 0x4000, RZ ;  /* 0x00004000a06b7810 */ /* 0x040fe40007fde0ff */
[----:B------:R-:W-:-:S02]  /*d870*/  IADD3 R109, P0, R160, 0x5000, RZ ;  /* 0x00005000a06d7810 */ /* 0x000fc40007f1e0ff */
[----:B------:R-:W-:Y:S02]  /*d880*/  IADD3 R111, P1, R160, 0x6000, RZ ;  /* 0x00006000a06f7810 */ /* 0x000fe40007f3e0ff */
[----:B------:R-:W-:Y:S01]  /*d890*/  MOV R215, R162 ;  /* 0x000000a200d77202 */ /* 0x000fe20000000f00 */
[----:B------:R-:W-:Y:S01]  /*d8a0*/  BAR.SYNC.DEFER_BLOCKING 0x1, 0x100 ;  /* 0x0044000000007b1d */ /* 0x000fe20000010000 */
[----:B------:R-:W-:Y:S02]  /*d8b0*/  LOP3.LUT R6, R6, R115, RZ, 0x3c, !PT ;  /* 0x0000007306067212 */ /* 0x000fe400078e3cff */
[----:B------:R-:W-:Y:S02]  /*d8c0*/  MOV R163, R4 ;  /* 0x0000000400a37202 */ /* 0x000fe40000000f00 */
[----:B------:R-:W-:Y:S02]  /*d8d0*/  IADD3 R115, P3, R160, 0x8000, RZ ;  /* 0x00008000a0737810 */ /* 0x000fe40007f7e0ff */
[----:B------:R-:W-:-:S02]  /*d8e0*/  F2FP.F16.F32.PACK_AB R5, R35, R34 ;  /* 0x000000222305723e */ /* 0x000fc400000000ff */
[----:B------:R-:W-:Y:S01]  /*d8f0*/  LOP3.LUT R134, R106, R17, RZ, 0x3c, !PT ;  /* 0x000000116a867212 */ /* 0x000fe200078e3cff */
[----:B------:R-:W0:Y:S01]  /*d900*/  @P2 LDC R34, c[0x0][0xbec] ;  /* 0x0002fb00ff222b82 */ /* 0x000e220000000800 */
[----:B------:R-:W-:Y:S01]  /*d910*/  LOP3.LUT R102, R103, R104, RZ, 0x3c, !PT ;  /* 0x0000006867667212 */ /* 0x000fe200078e3cff */
[----:B------:R-:W-:Y:S01]  /*d920*/  IMAD.X R103, RZ, RZ, R161, P4 ;  /* 0x000000ffff677224 */ /* 0x000fe200020e06a1 */
[----:B------:R-:W-:Y:S02]  /*d930*/  LOP3.LUT R104, R105, 0x380, RZ, 0xc0, !PT ;  /* 0x0000038069687812 */ /* 0x000fe400078ec0ff */
[----:B------:R-:W-:Y:S02]  /*d940*/  LOP3.LUT R106, R107, 0x380, RZ, 0xc0, !PT ;  /* 0x000003806b6a7812 */ /* 0x000fe400078ec0ff */
[----:B------:R-:W-:Y:S01]  /*d950*/  LOP3.LUT R108, R109, 0x380, RZ, 0xc0, !PT ;  /* 0x000003806d6c7812 */ /* 0x000fe200078ec0ff */
[----:B------:R-:W1:Y:S01]  /*d960*/  @P2 LDC R35, c[0x0][0xbf0] ;  /* 0x0002fc00ff232b82 */ /* 0x000e620000000800 */
[----:B------:R-:W-:-:S02]  /*d970*/  LOP3.LUT R110, R111, 0x380, RZ, 0xc0, !PT ;  /* 0x000003806f6e7812 */ /* 0x000fc400078ec0ff */
[----:B------:R-:W-:Y:S02]  /*d980*/  LOP3.LUT R114, R115, 0x380, RZ, 0xc0, !PT ;  /* 0x0000038073727812 */ /* 0x000fe400078ec0ff */
[----:B------:R-:W-:Y:S01]  /*d990*/  SHF.R.U64 R104, R104, 0x3, RZ ;  /* 0x0000000368687819 */ /* 0x000fe200000012ff */
[----:B------:R2:W-:Y:S01]  /*d9a0*/  STSM.16.M88.4 [R215], R24 ;  /* 0x00000018d7007844 */ /* 0x0005e20000000200 */
[----:B------:R-:W-:Y:S02]  /*d9b0*/  SHF.R.U64 R106, R106, 0x3, RZ ;  /* 0x000000036a6a7819 */ /* 0x000fe400000012ff */
[----:B------:R-:W-:Y:S02]  /*d9c0*/  SHF.R.U64 R108, R108, 0x3, RZ ;  /* 0x000000036c6c7819 */ /* 0x000fe400000012ff */
[----:B------:R-:W-:Y:S02]  /*d9d0*/  SHF.R.U64 R110, R110, 0x3, RZ ;  /* 0x000000036e6e7819 */ /* 0x000fe400000012ff */
[----:B------:R-:W-:-:S02]  /*d9e0*/  SHF.R.U64 R114, R114, 0x3, RZ ;  /* 0x0000000372727819 */ /* 0x000fc400000012ff */
        /* <DEDUP_REMOVED lines=8> */
[C---:B------:R-:W-:Y:S02]  /*da70*/  IADD3 R117, P4, R160.reuse, 0x9000, RZ ;  /* 0x00009000a0757810 */ /* 0x040fe40007f9e0ff */
[----:B------:R-:W-:-:S02]  /*da80*/  IADD3 R119, P5, R160, 0xa000, RZ ;  /* 0x0000a000a0777810 */ /* 0x000fc40007fbe0ff */
[----:B------:R-:W-:Y:S01]  /*da90*/  LOP3.LUT R114, R114, R115, RZ, 0x3c, !PT ;  /* 0x0000007372727212 */ /* 0x000fe200078e3cff */
[----:B------:R-:W-:Y:S01]  /*daa0*/  IMAD.X R115, RZ, RZ, R161, P3 ;  /* 0x000000ffff737224 */ /* 0x000fe200018e06a1 */
        /* <DEDUP_REMOVED lines=12> */
[----:B------:R-:W-:Y:S02]  /*db70*/  MOV R162, R6 ;  /* 0x0000000600a27202 */ /* 0x000fe40000000f00 */
[----:B------:R-:W-:Y:S02]  /*db80*/  SHF.R.U64 R116, R116, 0x3, RZ ;  /* 0x0000000374747819 */ /* 0x000fe400000012ff */
[----:B------:R-:W-:Y:S02]  /*db90*/  SHF.R.U64 R118, R118, 0x3, RZ ;  /* 0x0000000376767819 */ /* 0x000fe400000012ff */
[----:B------:R-:W-:Y:S02]  /*dba0*/  SHF.R.U64 R120, R120, 0x3, RZ ;  /* 0x0000000378787819 */ /* 0x000fe400000012ff */
[----:B------:R-:W-:Y:S02]  /*dbb0*/  SHF.R.U64 R122, R122, 0x3, RZ ;  /* 0x000000037a7a7819 */ /* 0x000fe400000012ff */
[----:B------:R-:W-:-:S02]  /*dbc0*/  SHF.R.U64 R126, R126, 0x3, RZ ;  /* 0x000000037e7e7819 */ /* 0x000fc400000012ff */
[----:B------:R-:W-:Y:S02]  /*dbd0*/  SHF.R.U64 R29, R29, 0x3, RZ ;  /* 0x000000031d1d7819 */ /* 0x000fe400000012ff */
[----:B------:R-:W-:Y:S01]  /*dbe0*/  F2FP.F16.F32.PACK_AB R6, R37, R175 ;  /* 0x000000af2506723e */ /* 0x000fe200000000ff */
[----:B------:R-:W-:Y:S01]  /*dbf0*/  VIADD R37, R22, UR41 ;  /* 0x0000002916257c36 */ /* 0x000fe20008000000 */
        /* <DEDUP_REMOVED lines=14> */
[----:B0-----:R-:W-:Y:S01]  /*dce0*/  @P2 IMAD.HI.U32 R34, R37, R34, RZ ;  /* 0x0000002225222227 */ /* 0x001fe200078e00ff */
[----:B------:R-:W-:-:S02]  /*dcf0*/  MOV R161, R8 ;  /* 0x0000000800a17202 */ /* 0x000fc40000000f00 */
[----:B------:R-:W-:Y:S02]  /*dd00*/  MOV R160, R10 ;  /* 0x0000000a00a07202 */ /* 0x000fe40000000f00 */
[----:B------:R-:W-:Y:S02]  /*dd10*/  MOV R214, R14 ;  /* 0x0000000e00d67202 */ /* 0x000fe40000000f00 */
[----:B------:R-:W-:Y:S01]  /*dd20*/  F2FP.F16.F32.PACK_AB R4, R33, R174 ;  /* 0x000000ae2104723e */ /* 0x000fe200000000ff */
[----:B------:R-:W-:Y:S01]  /*dd30*/  IMAD.MOV.U32 R33, RZ, RZ, R37 ;  /* 0x000000ffff217224 */ /* 0x000fe200078e0025 */
        /* <DEDUP_REMOVED lines=10> */
[----:B------:R3:W-:Y:S01]  /*dde0*/  STSM.16.M88.4 [R152], R8 ;  /* 0x0000000898007844 */ /* 0x0007e20000000200 */
[----:B------:R-:W-:-:S02]  /*ddf0*/  F2FP.F16.F32.PACK_AB R13, R51, R50 ;  /* 0x00000032330d723e */ /* 0x000fc400000000ff */
[----:B------:R-:W-:Y:S02]  /*de00*/  F2FP.F16.F32.PACK_AB R14, R53, R180 ;  /* 0x000000b4350e723e */ /* 0x000fe400000000ff */
[----:B------:R-:W-:Y:S02]  /*de10*/  F2FP.F16.F32.PACK_AB R15, R55, R54 ;  /* 0x00000036370f723e */ /* 0x000fe400000000ff */
[----:B------:R-:W-:Y:S02]  /*de20*/  MOV R134, R134 ;  /* 0x0000008600867202 */ /* 0x000fe40000000f00 */
[----:B--2---:R-:W-:Y:S01]  /*de30*/  F2FP.F16.F32.PACK_AB R24, R57, R181 ;  /* 0x000000b53918723e */ /* 0x004fe200000000ff */
[----:B------:R-:W-:Y:S01]  /*de40*/  STSM.16.M88.4 [R158], R12 ;  /* 0x0000000c9e007844 */ /* 0x000fe20000000200 */
[----:B------:R-:W-:Y:S02]  /*de50*/  F2FP.F16.F32.PACK_AB R25, R59, R58 ;  /* 0x0000003a3b19723e */ /* 0x000fe400000000ff */
[----:B------:R-:W-:-:S02]  /*de60*/  F2FP.F16.F32.PACK_AB R26, R61, R182 ;  /* 0x000000b63d1a723e */ /* 0x000fc400000000ff */
[----:B------:R-:W-:Y:S02]  /*de70*/  F2FP.F16.F32.PACK_AB R27, R63, R62 ;  /* 0x0000003e3f1b723e */ /* 0x000fe400000000ff */
[----:B-1----:R-:W-:Y:S02]  /*de80*/  @P2 SHF.R.U32.HI R33, RZ, R35, R34 ;  /* 0x00000023ff212219 */ /* 0x002fe40000011622 */
[----:B------:R-:W-:Y:S01]  /*de90*/  MOV R156, R156 ;  /* 0x0000009c009c7202 */ /* 0x000fe20000000f00 */
[----:B------:R1:W-:Y:S01]  /*dea0*/  STSM.16.M88.4 [R134], R24 ;  /* 0x0000001886007844 */ /* 0x0003e20000000200 */
[----:B0-----:R-:W-:Y:S02]  /*deb0*/  F2FP.F16.F32.PACK_AB R4, R65, R183 ;  /* 0x000000b74104723e */ /* 0x001fe400000000ff */
[----:B------:R-:W-:Y:S02]  /*dec0*/  F2FP.F16.F32.PACK_AB R5, R67, R66 ;  /* 0x000000424305723e */ /* 0x000fe400000000ff */
[----:B------:R-:W-:-:S02]  /*ded0*/  F2FP.F16.F32.PACK_AB R6, R69, R184 ;  /* 0x000000b84506723e */ /* 0x000fc400000000ff */
[----:B------:R-:W-:Y:S02]  /*dee0*/  F2FP.F16.F32.PACK_AB R7, R71, R70 ;  /* 0x000000464707723e */ /* 0x000fe400000000ff */
[----:B------:R-:W-:Y:S02]  /*def0*/  MOV R154, R154 ;  /* 0x0000009a009a7202 */ /* 0x000fe40000000f00 */
[----:B---3--:R-:W-:Y:S01]  /*df00*/  F2FP.F16.F32.PACK_AB R8, R73, R185 ;  /* 0x000000b94908723e */ /* 0x008fe200000000ff */
[----:B------:R-:W-:Y:S01]  /*df10*/  STSM.16.M88.4 [R156], R4 ;  /* 0x000000049c007844 */ /* 0x000fe20000000200 */
[----:B------:R-:W-:Y:S02]  /*df20*/  F2FP.F16.F32.PACK_AB R9, R75, R74 ;  /* 0x0000004a4b09723e */ /* 0x000fe400000000ff */
[----:B------:R-:W-:Y:S01]  /*df30*/  F2FP.F16.F32.PACK_AB R10, R77, R186 ;  /* 0x000000ba4d0a723e */ /* 0x000fe200000000ff */
[----:B-1----:R-:W-:Y:S01]  /*df40*/  IMAD.MOV R24, RZ, RZ, -R33 ;  /* 0x000000ffff187224 */ /* 0x002fe200078e0a21 */
[----:B------:R-:W-:-:S02]  /*df50*/  F2FP.F16.F32.PACK_AB R11, R79, R78 ;  /* 0x0000004e4f0b723e */ /* 0x000fc400000000ff */
[----:B------:R-:W-:Y:S01]  /*df60*/  MOV R150, R150 ;  /* 0x0000009600967202 */ /* 0x000fe20000000f00 */
[----:B------:R-:W-:Y:S01]  /*df70*/  IMAD R35, R205, R24, R37 ;  /* 0x00000018cd237224 */ /* 0x000fe200078e0225 */
[----:B------:R-:W-:Y:S01]  /*df80*/  F2FP.F16.F32.PACK_AB R12, R81, R187 ;  /* 0x000000bb510c723e */ /* 0x000fe200000000ff */
[----:B------:R0:W-:Y:S01]  /*df90*/  STSM.16.M88.4 [R154], R8 ;  /* 0x000000089a007844 */ /* 0x0001e20000000200 */
[----:B------:R-:W-:Y:S02]  /*dfa0*/  F2FP.F16.F32.PACK_AB R13, R83, R82 ;  /* 0x00000052530d723e */ /* 0x000fe400000000ff */
[----:B------:R-:W-:Y:S02]  /*dfb0*/  F2FP.F16.F32.PACK_AB R14, R85, R188 ;  /* 0x000000bc550e723e */ /* 0x000fe400000000ff */
[----:B------:R-:W-:Y:S02]  /*dfc0*/  F2FP.F16.F32.PACK_AB R15, R87, R86 ;  /* 0x00000056570f723e */ /* 0x000fe400000000ff */
[----:B------:R-:W-:-:S02]  /*dfd0*/  MOV R146, R146 ;  /* 0x0000009200927202 */ /* 0x000fc40000000f00 */
[----:B------:R-:W-:Y:S01]  /*dfe0*/  F2FP.F16.F32.PACK_AB R24, R89, R189 ;  /* 0x000000bd5918723e */ /* 0x000fe200000000ff */
[----:B------:R1:W-:Y:S01]  /*dff0*/  STSM.16.M88.4 [R150], R12 ;  /* 0x0000000c96007844 */ /* 0x0003e20000000200 */
[----:B------:R-:W-:Y:S02]  /*e000*/  F2FP.F16.F32.PACK_AB R25, R91, R90 ;  /* 0x0000005a5b19723e */ /* 0x000fe400000000ff */
[----:B------:R-:W-:Y:S02]  /*e010*/  F2FP.F16.F32.PACK_AB R26, R93, R190 ;  /* 0x000000be5d1a723e */ /* 0x000fe400000000ff */
[----:B------:R-:W-:Y:S01]  /*e020*/  F2FP.F16.F32.PACK_AB R27, R95, R94 ;  /* 0x0000005e5f1b723e */ /* 0x000fe200000000ff */
[----:B0-----:R-:W-:Y:S01]  /*e030*/  IMAD.U32 R10, RZ, RZ, UR5 ;  /* 0x00000005ff0a7e24 */ /* 0x001fe2000f8e00ff */
[----:B------:R-:W-:Y:S01]  /*e040*/  SHF.R.S32.HI R9, RZ, 0x1f, R33 ;  /* 0x0000001fff097819 */ /* 0x000fe20000011421 */
[----:B------:R-:W-:Y:S01]  /*e050*/  ULDC UR5, c[0x0][0xa88] ;  /* 0x0002a20000057ab9 */ /* 0x000fe20000000800 */
[----:B------:R-:W-:Y:S01]  /*e060*/  SHF.R.S32.HI R8, RZ, 0x1f, R35 ;  /* 0x0000001fff087819 */ /* 0x000fe20000011423 */
[----:B------:R0:W-:Y:S01]  /*e070*/  STSM.16.M88.4 [R146], R24 ;  /* 0x0000001892007844 */ /* 0x0001e20000000200 */
[----:B------:R-:W-:-:S02]  /*e080*/  MOV R142, R142 ;  /* 0x0000008e008e7202 */ /* 0x000fc40000000f00 */
[----:B------:R-:W-:Y:S02]  /*e090*/  F2FP.F16.F32.PACK_AB R4, R97, R191 ;  /* 0x000000bf6104723e */ /* 0x000fe400000000ff */
[----:B------:R-:W-:Y:S01]  /*e0a0*/  F2FP.F16.F32.PACK_AB R5, R99, R98 ;  /* 0x000000626305723e */ /* 0x000fe200000000ff */
[----:B-1----:R-:W-:Y:S01]  /*e0b0*/  VIADD R15, R207, UR41 ;  /* 0x00000029cf0f7c36 */ /* 0x002fe20008000000 */
[----:B------:R-:W-:Y:S02]  /*e0c0*/  IADD3 R12, P0, R33, UR6, RZ ;  /* 0x00000006210c7c10 */ /* 0x000fe4000ff1e0ff */
[----:B------:R-:W-:Y:S02]  /*e0d0*/  F2FP.F16.F32.PACK_AB R6, R101, R192 ;  /* 0x000000c06506723e */ /* 0x000fe400000000ff */
[----:B------:R-:W-:Y:S01]  /*e0e0*/  IADD3.X R13, R9, UR7, R10, P0, !PT ;  /* 0x00000007090d7c10 */ /* 0x000fe200087fe40a */
[----:B------:R-:W-:Y:S01]  /*e0f0*/  ULDC.64 UR6, c[0x0][0xb88] ;  /* 0x0002e20000067ab9 */ /* 0x000fe20000000a00 */
[----:B------:R-:W-:Y:S01]  /*e100*/  F2FP.F16.F32.PACK_AB R7, R36, R32 ;  /* 0x000000202407723e */ /* 0x000fe200000000ff */
[----:B------:R-:W-:Y:S01]  /*e110*/  IMAD R8, R8, UR6, RZ ;  /* 0x0000000608087c24 */ /* 0x000fe2000f8e02ff */
[----:B------:R-:W-:Y:S01]  /*e120*/  F2FP.F16.F32.PACK_AB R11, R52, R48 ;  /* 0x00000030340b723e */ /* 0x000fe200000000ff */
[C---:B------:R-:W-:Y:S01]  /*e130*/  IMAD.WIDE.U32 R12, R35.reuse, UR6, R12 ;  /* 0x00000006230c7c25 */ /* 0x040fe2000f8e000c */
[----:B------:R-:W-:Y:S01]  /*e140*/  LOP3.LUT P0, RZ, R204, 0x3, RZ, 0xc0, !PT ;  /* 0x00000003ccff7812 */ /* 0x000fe2000780c0ff */
[----:B------:R1:W-:Y:S01]  /*e150*/  STSM.16.M88.4 [R142], R4 ;  /* 0x000000048e007844 */ /* 0x0003e20000000200 */
[----:B------:R-:W-:Y:S01]  /*e160*/  MOV R138, R138 ;  /* 0x0000008a008a7202 */ /* 0x000fe20000000f00 */
[----:B------:R-:W-:Y:S01]  /*e170*/  IMAD R35, R35, UR7, R8 ;  /* 0x0000000723237c24 */ /* 0x000fe2000f8e0208 */
[----:B------:R-:W-:Y:S01]  /*e180*/  ULDC.64 UR6, c[0x0][0xb50] ;  /* 0x0002d40000067ab9 */ /* 0x000fe20000000a00 */
[----:B------:R-:W-:Y:S01]  /*e190*/  IMAD R52, R205, UR5, RZ ;  /* 0x00000005cd347c24 */ /* 0x000fe2000f8e02ff */
[----:B------:R-:W-:-:S02]  /*e1a0*/  F2FP.F16.F32.PACK_AB R8, R169, R193 ;  /* 0x000000c1a908723e */ /* 0x000fc400000000ff */
[----:B------:R-:W-:Y:S02]  /*e1b0*/  F2FP.F16.F32.PACK_AB R9, R44, R40 ;  /* 0x000000282c09723e */ /* 0x000fe400000000ff */
[----:B------:R-:W-:Y:S02]  /*e1c0*/  F2FP.F16.F32.PACK_AB R10, R170, R194 ;  /* 0x000000c2aa0a723e */ /* 0x000fe400000000ff */
[----:B0-----:R-:W-:Y:S02]  /*e1d0*/  LEA R24, P3, R12, UR6, 0x2 ;  /* 0x000000060c187c11 */ /* 0x001fe4000f8610ff */
[----:B------:R-:W-:Y:S01]  /*e1e0*/  ISETP.GE.OR P1, PT, R15, R52, P0 ;  /* 0x000000340f00720c */ /* 0x000fe20000726670 */
[----:B------:R0:W-:Y:S01]  /*e1f0*/  STSM.16.M88.4 [R138], R8 ;  /* 0x000000088a007844 */ /* 0x0001e20000000200 */
[----:B------:R-:W-:Y:S01]  /*e200*/  F2FP.F16.F32.PACK_AB R14, R133, R132 ;  /* 0x00000084850e723e */ /* 0x000fe200000000ff */
[----:B-1----:R-:W-:Y:S01]  /*e210*/  VIADD R5, R15, 0x8 ;  /* 0x000000080f057836 */ /* 0x002fe20000000000 */
[----:B------:R-:W-:Y:S01]  /*e220*/  F2FP.F16.F32.PACK_AB R4, R171, R195 ;  /* 0x000000c3ab04723e */ /* 0x000fe200000000ff */
[----:B------:R-:W-:Y:S01]  /*e230*/  IMAD.IADD R7, R13, 0x1, R35 ;  /* 0x000000010d077824 */ /* 0x000fe200078e0223 */
[----:B------:R-:W-:Y:S01]  /*e240*/  F2FP.F16.F32.PACK_AB R6, R172, R196 ;  /* 0x000000c4ac06723e */ /* 0x000fe200000000ff */
[----:B------:R-:W-:Y:S01]  /*e250*/  SHFL.IDX PT, R44, R24, RZ, 0x1c1f ;  /* 0x001c1fff182c7589 */ /* 0x000fe200000e0000 */
[----:B------:R-:W-:-:S02]  /*e260*/  ISETP.GE.OR P0, PT, R5, R52, P0 ;  /* 0x000000340500720c */ /* 0x000fc40000706670 */
[----:B------:R-:W-:Y:S01]  /*e270*/  LEA.HI.X R25, R12, UR7, R7, 0x2, P3 ;  /* 0x000000070c197c11 */ /* 0x000fe200098f1407 */
[----:B------:R-:W-:Y:S01]  /*e280*/  SHFL.IDX PT, R46, R24, 0x1, 0x1c1f ;  /* 0x003c1f00182e7f89 */ /* 0x000fe200000e0000 */
[----:B------:R-:W-:Y:S02]  /*e290*/  F2FP.F16.F32.PACK_AB R5, R60, R56 ;  /* 0x000000383c05723e */ /* 0x000fe400000000ff */
[----:B------:R-:W-:Y:S01]  /*e2a0*/  F2FP.F16.F32.PACK_AB R7, R68, R64 ;  /* 0x000000404407723e */ /* 0x000fe200000000ff */
[----:B------:R-:W1:Y:S01]  /*e2b0*/  SHFL.IDX PT, R45, R25, RZ, 0x1c1f ;  /* 0x001c1fff192d7589 */ /* 0x000e6200000e0000 */
[----:B------:R-:W-:Y:S02]  /*e2c0*/  F2FP.F16.F32.PACK_AB R12, R129, R199 ;  /* 0x000000c7810c723e */ /* 0x000fe400000000ff */
[----:B0-----:R-:W-:Y:S01]  /*e2d0*/  F2FP.F16.F32.PACK_AB R8, R173, R197 ;  /* 0x000000c5ad08723e */ /* 0x001fe200000000ff */
[----:B------:R-:W-:Y:S01]  /*e2e0*/  STSM.16.M88.4 [R17], R4 ;  /* 0x0000000411007844 */ /* 0x000fe20000000200 */
[----:B------:R-:W-:-:S02]  /*e2f0*/  F2FP.F16.F32.PACK_AB R9, R76, R72 ;  /* 0x000000484c09723e */ /* 0x000fc400000000ff */
[----:B------:R-:W-:Y:S01]  /*e300*/  F2FP.F16.F32.PACK_AB R10, R125, R198 ;  /* 0x000000c67d0a723e */ /* 0x000fe200000000ff */
[----:B------:R-:W0:Y:S01]  /*e310*/  SHFL.IDX PT, R47, R25, 0x1, 0x1c1f ;  /* 0x003c1f00192f7f89 */ /* 0x000e2200000e0000 */
[----:B------:R-:W-:Y:S02]  /*e320*/  F2FP.F16.F32.PACK_AB R11, R84, R80 ;  /* 0x00000050540b723e */ /* 0x000fe400000000ff */
[----:B------:R-:W-:Y:S02]  /*e330*/  F2FP.F16.F32.PACK_AB R13, R92, R88 ;  /* 0x000000585c0d723e */ /* 0x000fe400000000ff */
[----:B------:R-:W-:Y:S01]  /*e340*/  F2FP.F16.F32.PACK_AB R15, R100, R96 ;  /* 0x00000060640f723e */ /* 0x000fe200000000ff */
[----:B------:R-:W-:Y:S01]  /*e350*/  STSM.16.M88.4 [R160], R8 ;  /* 0x00000008a0007844 */ /* 0x000fe20000000200 */
[----:B------:R-:W-:Y:S02]  /*e360*/  F2FP.F16.F32.PACK_AB R138, R141, R140 ;  /* 0x0000008c8d8a723e */ /* 0x000fe400000000ff */
[----:B------:R-:W-:Y:S01]  /*e370*/  F2FP.F16.F32.PACK_AB R139, R165, R164 ;  /* 0x000000a4a58b723e */ /* 0x000fe200000000ff */
[----:B------:R-:W-:Y:S01]  /*e380*/  STSM.16.M88.4 [R161], R12 ;  /* 0x0000000ca1007844 */ /* 0x000fe20000000200 */
[----:B------:R-:W-:-:S02]  /*e390*/  F2FP.F16.F32.PACK_AB R146, R149, R148 ;  /* 0x000000949592723e */ /* 0x000fc400000000ff */
[----:B------:R-:W-:Y:S01]  /*e3a0*/  F2FP.F16.F32.PACK_AB R147, R0, R168 ;  /* 0x000000a80093723e */ /* 0x000fe200000000ff */
[----:B------:R-:W-:Y:S04]  /*e3b0*/  STSM.16.M88.4 [R162], R136 ;  /* 0x00000088a2007844 */ /* 0x000fe80000000200 */
[----:B------:R-:W-:Y:S01]  /*e3c0*/  STSM.16.M88.4 [R163], R144 ;  /* 0x00000090a3007844 */ /* 0x000fe20000000200 */
[----:B------:R-:W-:Y:S01]  /*e3d0*/  BAR.SYNC.DEFER_BLOCKING 0x1, 0x100 ;  /* 0x0044000000007b1d */ /* 0x000fe20000010000 */
[----:B------:R-:W-:Y:S01]  /*e3e0*/  IMAD R0, R202, 0x20, R203 ;  /* 0x00000020ca007824 */ /* 0x000fe200078e02cb */
[----:B------:R-:W-:-:S04]  /*e3f0*/  UIMAD UR5, UR10, UR8, URZ ;  /* 0x000000080a0572a4 */ /* 0x000fc8000f8e023f */
[----:B-1----:R1:W-:Y:S01]  /*e400*/  @!P1 ST.E desc[UR46][R44.64], R3 ;  /* 0x000000032c009985 */ /* 0x0023e2000c10192e */
[----:B------:R-:W-:Y:S01]  /*e410*/  UIMAD.WIDE.U32 UR6, UR43, UR8, URZ ;  /* 0x000000082b0672a5 */ /* 0x000fe2000f8e003f */
[----:B------:R-:W-:Y:S02]  /*e420*/  ULDC.64 UR10, c[0x0][0xaf0] ;  /* 0x0002bc00000a7ab9 */ /* 0x000fe40000000a00 */
[----:B0-----:R0:W-:Y:S01]  /*e430*/  @!P0 ST.E desc[UR46][R46.64], R2 ;  /* 0x000000022e008985 */ /* 0x0011e2000c10192e */
[----:B------:R-:W-:-:S03]  /*e440*/  UIMAD UR5, UR43, UR9, UR5 ;  /* 0x000000092b0572a4 */ /* 0x000fc6000f8e0205 */
[----:B------:R2:W5:Y:S01]  /*e450*/  LD.E.128 R32, desc[UR46][R20.64] ;  /* 0x0000002e14207980 */ /* 0x000562000c101d00 */
[----:B-1----:R-:W1:Y:S01]  /*e460*/  @P2 LDC R3, c[0x0][0xbf0] ;  /* 0x0002fc00ff032b82 */ /* 0x002e620000000800 */
[----:B------:R-:W-:Y:S02]  /*e470*/  UIMAD UR8, UR12, UR10, URZ ;  /* 0x0000000a0c0872a4 */ /* 0x000fe4000f8e023f */
[----:B------:R3:W5:Y:S05]  /*e480*/  LD.E.128 R24, desc[UR46][R28.64] ;  /* 0x0000002e1c187980 */ /* 0x00076a000c101d00 */
[----:B0-----:R-:W0:Y:S01]  /*e490*/  @P2 LDC R2, c[0x0][0xbec] ;  /* 0x0002fb00ff022b82 */ /* 0x001e220000000800 */
[----:B--2---:R-:W-:Y:S01]  /*e4a0*/  VIADD R21, R0, UR41 ;  /* 0x0000002900157c36 */ /* 0x004fe20008000000 */
[----:B------:R-:W-:Y:S01]  /*e4b0*/  UIADD3 UR7, UR7, UR5, URZ ;  /* 0x0000000507077290 */ /* 0x000fe2000fffe03f */
[----:B------:R-:W5:Y:S01]  /*e4c0*/  LD.E.128 R100, desc[UR46][R102.64] ;  /* 0x0000002e66647980 */ /* 0x000f62000c101d00 */
[----:B------:R-:W-:Y:S01]  /*e4d0*/  UIMAD UR5, UR42, UR11, UR8 ;  /* 0x0000000b2a0572a4 */ /* 0x000fe2000f8e0208 */
[----:B------:R-:W-:Y:S01]  /*e4e0*/  IMAD.MOV.U32 R17, RZ, RZ, R21 ;  /* 0x000000ffff117224 */ /* 0x000fe200078e0015 */
[----:B------:R-:W-:Y:S01]  /*e4f0*/  UIMAD.WIDE.U32 UR42, UR42, UR10, UR6 ;  /* 0x0000000a2a2a72a5 */ /* 0x000fe2000f8e0006 */
[----:B------:R3:W5:Y:S02]  /*e500*/  LD.E.128 R4, desc[UR46][R104.64] ;  /* 0x0000002e68047980 */ /* 0x000764000c101d00 */
[----:B------:R-:W-:Y:S01]  /*e510*/  ULDC.64 UR6, c[0x0][0xae0] ;  /* 0x0002b80000067ab9 */ /* 0x000fe20000000a00 */
[----:B------:R-:W-:Y:S01]  /*e520*/  UIADD3 UR5, UR43, UR5, URZ ;  /* 0x000000052b057290 */ /* 0x000fe2000fffe03f */
[----:B------:R3:W5:Y:S04]  /*e530*/  LD.E.128 R8, desc[UR46][R106.64] ;  /* 0x0000002e6a087980 */ /* 0x000768000c101d00 */
[----:B------:R3:W5:Y:S04]  /*e540*/  LD.E.128 R12, desc[UR46][R108.64] ;  /* 0x0000002e6c0c7980 */ /* 0x000768000c101d00 */
[----:B------:R3:W5:Y:S04]  /*e550*/  LD.E.128 R36, desc[UR46][R110.64] ;  /* 0x0000002e6e247980 */ /* 0x000768000c101d00 */
[----:B------:R3:W5:Y:S01]  /*e560*/  LD.E.128 R40, desc[UR46][R112.64] ;  /* 0x0000002e70287980 */ /* 0x000762000c101d00 */
[----:B0-----:R-:W-:-:S03]  /*e570*/  @P2 IMAD.HI.U32 R0, R21, R2, RZ ;  /* 0x0000000215002227 */ /* 0x001fc600078e00ff */
[----:B------:R3:W5:Y:S02]  /*e580*/  LD.E.128 R60, desc[UR46][R114.64] ;  /* 0x0000002e723c7980 */ /* 0x000764000c101d00 */
[----:B-1----:R-:W-:Y:S02]  /*e590*/  @P2 SHF.R.U32.HI R17, RZ, R3, R0 ;  /* 0x00000003ff112219 */ /* 0x002fe40000011600 */
[----:B------:R3:W5:Y:S02]  /*e5a0*/  LD.E.128 R56, desc[UR46][R116.64] ;  /* 0x0000002e74387980 */ /* 0x000764000c101d00 */
[--C-:B------:R-:W-:Y:S01]  /*e5b0*/  SHF.R.S32.HI R0, RZ, 0x1f, R17.reuse ;  /* 0x0000001fff007819 */ /* 0x100fe20000011411 */
[----:B------:R-:W-:Y:S01]  /*e5c0*/  IMAD.MOV R20, RZ, RZ, -R17 ;  /* 0x000000ffff147224 */ /* 0x000fe200078e0a11 */
[----:B------:R3:W5:Y:S01]  /*e5d0*/  LD.E.128 R44, desc[UR46][R118.64] ;  /* 0x0000002e762c7980 */ /* 0x000762000c101d00 */
[----:B------:R-:W-:Y:S02]  /*e5e0*/  IMAD.U32 R3, RZ, RZ, UR43 ;  /* 0x0000002bff037e24 */ /* 0x000fe4000f8e00ff */
[----:B------:R-:W-:Y:S01]  /*e5f0*/  IMAD R0, R0, UR6, RZ ;  /* 0x0000000600007c24 */ /* 0x000fe2000f8e02ff */
[----:B------:R3:W5:Y:S01]  /*e600*/  LD.E.128 R48, desc[UR46][R120.64] ;  /* 0x0000002e78307980 */ /* 0x000762000c101d00 */
[----:B------:R-:W-:-:S02]  /*e610*/  IMAD R205, R205, R20, R21 ;  /* 0x00000014cdcd7224 */ /* 0x000fc400078e0215 */
[----:B------:R-:W-:Y:S01]  /*e620*/  IMAD.U32 R2, RZ, RZ, UR42 ;  /* 0x0000002aff027e24 */ /* 0x000fe2000f8e00ff */
[----:B------:R3:W5:Y:S01]  /*e630*/  LD.E.128 R64, desc[UR46][R122.64] ;  /* 0x0000002e7a407980 */ /* 0x000762000c101d00 */
[----:B------:R-:W-:Y:S02]  /*e640*/  IMAD.U32 R3, RZ, RZ, UR5 ;  /* 0x00000005ff037e24 */ /* 0x000fe4000f8e00ff */
[----:B------:R-:W-:Y:S01]  /*e650*/  IMAD R21, R17, UR7, R0 ;  /* 0x0000000711157c24 */ /* 0x000fe2000f8e0200 */
[----:B------:R-:W5:Y:S01]  /*e660*/  LD.E.128 R124, desc[UR46][R126.64] ;  /* 0x0000002e7e7c7980 */ /* 0x000f62000c101d00 */
[----:B------:R-:W-:-:S03]  /*e670*/  SHF.R.S32.HI R0, RZ, 0x1f, R205 ;  /* 0x0000001fff007819 */ /* 0x000fc600000114cd */
[----:B------:R-:W5:Y:S01]  /*e680*/  LD.E.128 R128, desc[UR46][R130.64] ;  /* 0x0000002e82807980 */ /* 0x000f62000c101d00 */
[----:B------:R-:W-:Y:S01]  /*e690*/  IMAD.WIDE.U32 R2, R17, UR6, R2 ;  /* 0x0000000611027c25 */ /* 0x000fe2000f8e0002 */
[----:B------:R-:W-:Y:S02]  /*e6a0*/  ULDC.64 UR6, c[0x0][0xad8] ;  /* 0x0002b60000067ab9 */ /* 0x000fe40000000a00 */
[----:B------:R-:W5:Y:S01]  /*e6b0*/  LD.E.128 R28, desc[UR46][R30.64] ;  /* 0x0000002e1e1c7980 */ /* 0x000f62000c101d00 */
[----:B------:R-:W-:Y:S01]  /*e6c0*/  VIADD R53, R203, UR41 ;  /* 0x00000029cb357c36 */ /* 0x000fe20008000000 */
        /* <DEDUP_REMOVED lines=8> */
[----:B------:R-:W-:Y:S02]  /*e750*/  VIADD R17, R53, 0x20 ;  /* 0x0000002035117836 */ /* 0x000fe40000000000 */
[C---:B------:R-:W-:Y:S02]  /*e760*/  IMAD R21, R205.reuse, UR7, R0 ;  /* 0x00000007cd157c24 */ /* 0x040fe4000f8e0200 */
[----:B------:R-:W-:Y:S01]  /*e770*/  IMAD.WIDE.U32 R2, R205, UR6, R2 ;  /* 0x00000006cd027c25 */ /* 0x000fe2000f8e0002 */
[-C--:B------:R-:W-:Y:S01]  /*e780*/  ISETP.GE.AND P1, PT, R17, R52.reuse, PT ;  /* 0x000000341100720c */ /* 0x080fe20003f26270 */
[----:B------:R-:W-:Y:S01]  /*e790*/  ULDC.64 UR6, c[0x0][0xa80] ;  /* 0x0002a00000067ab9 */ /* 0x000fe20000000a00 */
[C---:B------:R-:W-:Y:S01]  /*e7a0*/  ISETP.GE.AND P2, PT, R53.reuse, R52, PT ;  /* 0x000000343500720c */ /* 0x040fe20003f46270 */
[----:B------:R-:W-:Y:S01]  /*e7b0*/  VIADD R17, R53, 0x40 ;  /* 0x0000004035117836 */ /* 0x000fe20000000000 */
[----:B------:R-:W-:Y:S01]  /*e7c0*/  LEA R0, P3, R2, UR6, 0x1 ;  /* 0x0000000602007c11 */ /* 0x000fe2000f8608ff */
[----:B------:R-:W-:-:S02]  /*e7d0*/  IMAD.IADD R3, R3, 0x1, R21 ;  /* 0x0000000103037824 */ /* 0x000fc400078e0215 */
[----:B------:R-:W-:Y:S01]  /*e7e0*/  VIADD R176, R176, 0x22820 ;  /* 0x00022820b0b07836 */ /* 0x000fe20000000000 */
[----:B------:R-:W-:Y:S02]  /*e7f0*/  ISETP.GE.AND P0, PT, R17, R52, PT ;  /* 0x000000341100720c */ /* 0x000fe40003f06270 */
[----:B------:R-:W-:Y:S02]  /*e800*/  LEA.HI.X R17, R2, UR7, R3, 0x1, P3 ;  /* 0x0000000702117c11 */ /* 0x000fe400098f0c03 */
[----:B------:R-:W-:Y:S01]  /*e810*/  PRMT R176, RZ, 0x654, R176 ;  /* 0x00000654ffb07816 */ /* 0x000fe200000000b0 */
[----:B0-----:R3:W0:Y:S01]  /*e820*/  SHFL.IDX PT, R68, R0, RZ, 0x181f ;  /* 0x00181fff00447589 */ /* 0x00162200000e0000 */
[----:B------:R-:W-:Y:S02]  /*e830*/  BSSY B1, `(.L_x_10990) ;  /* 0x0000015000017945 */ /* 0x000fe40003800000 */
[----:B------:R3:W-:Y:S01]  /*e840*/  SYNCS.ARRIVE.TRANS64.RED.A1T0 RZ, [R176+URZ], RZ ;  /* 0x000000ffb0ff79a7 */ /* 0x0007e2000810043f */
[----:B------:R3:W1:Y:S01]  /*e850*/  SHFL.IDX PT, R70, R17, RZ, 0x181f ;  /* 0x00181fff11467589 */ /* 0x00066200000e0000 */
[----:B------:R-:W-:Y:S05]  /*e860*/  @P2 BRA `(.L_x_10991) ;  /* 0x0000000000442947 */ /* 0x000fea0003800000 */
[----:B------:R-:W-:Y:S02]  /*e870*/  ULDC UR5, c[0x0][0xac8] ;  /* 0x0002b20000057ab9 */ /* 0x000fe40000000800 */
[----:B------:R-:W-:Y:S02]  /*e880*/  ISETP.GE.AND P5, PT, R19, UR5, PT ;  /* 0x0000000513007c0c */ /* 0x000fe4000bfa6270 */
[----:B------:R-:W-:Y:S02]  /*e890*/  ISETP.GE.AND P4, PT, R200, UR5, PT ;  /* 0x00000005c8007c0c */ /* 0x000fe4000bf86270 */
[----:B------:R-:W-:Y:S02]  /*e8a0*/  ISETP.GE.AND P3, PT, R23, UR5, PT ;  /* 0x0000000517007c0c */ /* 0x000fe4000bf66270 */
[----:B------:R-:W-:-:S07]  /*e8b0*/  ISETP.GE.AND P2, PT, R201, UR5, PT ;  /* 0x00000005c9007c0c */ /* 0x000fce000bf46270 */
[----:B0-----:R-:W-:-:S04]  /*e8c0*/  @!P5 LEA R2, P6, R19, R68, 0x1 ;  /* 0x000000441302d211 */ /* 0x001fc800078c08ff */
[----:B-1----:R-:W-:Y:S02]  /*e8d0*/  @!P5 LEA.HI.X R3, R19, R70, R212, 0x1, P6 ;  /* 0x000000461303d211 */ /* 0x002fe400030f0cd4 */
        /* <DEDUP_REMOVED lines=10> */
.L_x_10991:
[----:B------:R-:W-:Y:S05]  /*e980*/  BSYNC B1 ;  /* 0x0000000000017941 */ /* 0x000fea0003800000 */
.L_x_10990:
[----:B--2--5:R2:W4:Y:S01]  /*e990*/  SHFL.IDX PT, R24, R17, 0x1, 0x181f ;  /* 0x00381f0011187f89 */ /* 0x02452200000e0000 */
        /* <DEDUP_REMOVED lines=9> */
[C---:B------:R-:W-:Y:S02]  /*ea30*/  @!P3 LEA R8, P5, R200.reuse, R20, 0x1 ;  /* 0x00000014c808b211 */ /* 0x040fe400078a08ff */
        /* <DEDUP_REMOVED lines=10> */
.L_x_10993:
[----:B------:R-:W-:Y:S05]  /*eae0*/  BSYNC B1 ;  /* 0x0000000000017941 */ /* 0x000fea0003800000 */
.L_x_10992:
        /* <DEDUP_REMOVED lines=11> */
[----:B------:R-:W-:Y:S02]  /*eba0*/  @!P1 LEA R10, P4, R23, R12, 0x1 ;  /* 0x0000000c170a9211 */ /* 0x000fe400078808ff */
[----:B------:R-:W-:Y:S02]  /*ebb0*/  @!P3 LEA.HI.X R3, R19, R14, R212, 0x1, P6 ;  /* 0x0000000e1303b211 */ /* 0x000fe400030f0cd4 */
        /* <DEDUP_REMOVED lines=8> */
.L_x_10995:
[----:B------:R-:W-:Y:S05]  /*ec40*/  BSYNC B1 ;  /* 0x0000000000017941 */ /* 0x000fea0003800000 */
.L_x_10994:
[----:B0-----:R-:W-:Y:S01]  /*ec50*/  VIADD R3, R53, 0x60 ;  /* 0x0000006035037836 */ /* 0x001fe20000000000 */
[----:B------:R0:W0:Y:S04]  /*ec60*/  SHFL.IDX PT, R12, R17, 0x3, 0x181f ;  /* 0x00781f00110c7f89 */ /* 0x00002800000e0000 */
[----:B------:R-:W-:Y:S01]  /*ec70*/  ISETP.GE.AND P0, PT, R3, R52, PT ;  /* 0x000000340300720c */ /* 0x000fe20003f06270 */
[----:B--23--:R-:W2:-:S12]  /*ec80*/  SHFL.IDX PT, R0, R0, 0x3, 0x181f ;  /* 0x00781f0000007f89 */ /* 0x00ce9800000e0000 */
[----:B------:R-:W-:Y:S05]  /*ec90*/  @P0 BRA `(.L_x_10996) ;  /* 0x0000000c00200947 */ /* 0x000fea0003800000 */
[----:B------:R-:W-:Y:S02]  /*eca0*/  ULDC UR5, c[0x0][0xac8] ;  /* 0x0002b20000057ab9 */ /* 0x000fe40000000800 */
[----:B------:R-:W-:Y:S02]  /*ecb0*/  ISETP.GE.AND P3, PT, R19, UR5, PT ;  /* 0x0000000513007c0c */ /* 0x000fe4000bf66270 */
[----:B------:R-:W-:Y:S02]  /*ecc0*/  ISETP.GE.AND P4, PT, R200, UR5, PT ;  /* 0x00000005c8007c0c */ /* 0x000fe4000bf86270 */
[----:B------:R-:W-:-:S09]  /*ecd0*/  ISETP.GE.AND P5, PT, R23, UR5, PT ;  /* 0x0000000517007c0c */ /* 0x000fd2000bfa6270 */
[-C--:B--2---:R-:W-:Y:S02]  /*ece0*/  @!P3 LEA R2, P0, R19, R0.reuse, 0x1 ;  /* 0x000000001302b211 */ /* 0x084fe400078008ff */
[CC--:B------:R-:W-:Y:S02]  /*ecf0*/  @!P4 LEA R8, P1, R200.reuse, R0.reuse, 0x1 ;  /* 0x00000000c808c211 */ /* 0x0c0fe400078208ff */
        /* <DEDUP_REMOVED lines=9> */
[----:B---3--:R-:W-:-:S04]  /*ed90*/  LEA R2, P0, R201, R0, 0x1 ;  /* 0x00000000c9027211 */ /* 0x008fc800078008ff */
[----:B------:R-:W-:-:S05]  /*eda0*/  LEA.HI.X R3, R201, R12, R209, 0x1, P0 ;  /* 0x0000000cc9037211 */ /* 0x000fca00000f0cd1 */
[----:B------:R0:W-:Y:S01]  /*edb0*/  ST.E.128 desc[UR46][R2.64], R28 ;  /* 0x0000001c02007985 */ /* 0x0001e2000c101d2e */
[----:B------:R-:W-:Y:S05]  /*edc0*/  BRA `(.L_x_10996) ;  /* 0x0000000800d47947 */ /* 0x000fea0003800000 */
.L_x_10989:
[----:B------:R-:W0:Y:S01]  /*edd0*/  LDC R8, c[0x0][0xbe8] ;  /* 0x0002fa00ff087b82 */ /* 0x000e220000000800 */
[----:B------:R-:W-:Y:S01]  /*ede0*/  ISETP.GE.AND P0, PT, R213, 0x80, PT ;  /* 0x00000080d500780c */ /* 0x000fe20003f06270 */
[----:B------:R-:W-:Y:S01]  /*edf0*/  USHF.R.S32.HI UR8, URZ, 0x1f, UR43 ;  /* 0x0000001f3f087899 */ /* 0x000fe2000801142b */
[----:B------:R-:W-:Y:S01]  /*ee00*/  BSSY B1, `(.L_x_10997) ;  /* 0x000002f000017945 */ /* 0x000fe20003800000 */
[----:B------:R-:W-:Y:S01]  /*ee10*/  USHF.R.S32.HI UR9, URZ, 0x1f, UR42 ;  /* 0x0000001f3f097899 */ /* 0x000fe2000801142a */
[----:B------:R-:W-:Y:S01]  /*ee20*/  IMAD R6, R202, 0x20, R203 ;  /* 0x00000020ca067824 */ /* 0x000fe200078e02cb */
        /* <DEDUP_REMOVED lines=44> */
.L_x_10998:
[----:B------:R-:W-:Y:S05]  /*f0f0*/  BSYNC B1 ;  /* 0x0000000000017941 */ /* 0x000fea0003800000 */
.L_x_10997:
[----:B------:R-:W-:Y:S01]  /*f100*/  ULDC.64 UR10, c[0x0][0xae8] ;  /* 0x0002ba00000a7ab9 */ /* 0x000fe20000000a00 */
[----:B------:R-:W-:Y:S01]  /*f110*/  VIADD R6, R6, UR41 ;  /* 0x0000002906067c36 */ /* 0x000fe20008000000 */
[----:B------:R-:W-:Y:S01]  /*f120*/  UIMAD UR5, UR8, UR10, URZ ;  /* 0x0000000a080572a4 */ /* 0x000fe2000f8e023f */
[----:B------:R-:W-:Y:S01]  /*f130*/  BSSY B1, `(.L_x_10999) ;  /* 0x000003c000017945 */ /* 0x000fe20003800000 */
[----:B------:R-:W-:Y:S01]  /*f140*/  UIMAD.WIDE.U32 UR6, UR43, UR10, URZ ;  /* 0x0000000a2b0672a5 */ /* 0x000fe2000f8e003f */
[----:B0-----:R-:W-:Y:S01]  /*f150*/  @P1 IMAD.HI.U32 R0, R6, R9, RZ ;  /* 0x0000000906001227 */ /* 0x001fe200078e00ff */
[----:B------:R-:W-:-:S03]  /*f160*/  UIMAD UR5, UR43, UR11, UR5 ;  /* 0x0000000b2b0572a4 */ /* 0x000fc6000f8e0205 */
[----:B------:R-:W-:Y:S01]  /*f170*/  ULDC.64 UR10, c[0x0][0xaf0] ;  /* 0x0002bc00000a7ab9 */ /* 0x000fe20000000a00 */
[----:B------:R-:W-:Y:S01]  /*f180*/  UIADD3 UR7, UR7, UR5, URZ ;  /* 0x0000000507077290 */ /* 0x000fe2000fffe03f */
[----:B--2---:R-:W-:Y:S01]  /*f190*/  IMAD.MOV.U32 R5, RZ, RZ, R6 ;  /* 0x000000ffff057224 */ /* 0x004fe200078e0006 */
[----:B------:R-:W-:Y:S01]  /*f1a0*/  UIMAD UR5, UR9, UR10, URZ ;  /* 0x0000000a090572a4 */ /* 0x000fe2000f8e023f */
[----:B-1----:R-:W-:-:S03]  /*f1b0*/  @P1 SHF.R.U32.HI R5, RZ, R11, R0 ;  /* 0x0000000bff051219 */ /* 0x002fc60000011600 */
[----:B------:R-:W-:Y:S01]  /*f1c0*/  UIMAD UR5, UR42, UR11, UR5 ;  /* 0x0000000b2a0572a4 */ /* 0x000fe2000f8e0205 */
[--C-:B------:R-:W-:Y:S01]  /*f1d0*/  SHF.R.S32.HI R0, RZ, 0x1f, R5.reuse ;  /* 0x0000001fff007819 */ /* 0x100fe20000011405 */
[----:B------:R-:W-:Y:S01]  /*f1e0*/  UIMAD.WIDE.U32 UR42, UR42, UR10, UR6 ;  /* 0x0000000a2a2a72a5 */ /* 0x000fe2000f8e0006 */
[----:B------:R-:W-:Y:S02]  /*f1f0*/  IMAD.MOV R7, RZ, RZ, -R5 ;  /* 0x000000ffff077224 */ /* 0x000fe400078e0a05 */
[----:B------:R-:W-:Y:S01]  /*f200*/  ULDC.64 UR6, c[0x0][0xae0] ;  /* 0x0002b80000067ab9 */ /* 0x000fe20000000a00 */
[----:B------:R-:W-:Y:S01]  /*f210*/  UIADD3 UR5, UR43, UR5, URZ ;  /* 0x000000052b057290 */ /* 0x000fe2000fffe03f */
[----:B------:R-:W-:Y:S02]  /*f220*/  IMAD R0, R0, UR6, RZ ;  /* 0x0000000600007c24 */ /* 0x000fe4000f8e02ff */
[----:B------:R-:W-:Y:S02]  /*f230*/  IMAD R7, R8, R7, R6 ;  /* 0x0000000708077224 */ /* 0x000fe400078e0206 */
[----:B------:R-:W-:-:S02]  /*f240*/  IMAD.U32 R3, RZ, RZ, UR43 ;  /* 0x0000002bff037e24 */ /* 0x000fc4000f8e00ff */
[----:B------:R-:W-:Y:S02]  /*f250*/  IMAD.U32 R2, RZ, RZ, UR42 ;  /* 0x0000002aff027e24 */ /* 0x000fe4000f8e00ff */
[----:B------:R-:W-:Y:S01]  /*f260*/  IMAD.U32 R3, RZ, RZ, UR5 ;  /* 0x00000005ff037e24 */ /* 0x000fe2000f8e00ff */
[----:B------:R-:W-:Y:S01]  /*f270*/  ULDC UR5, c[0x0][0xa88] ;  /* 0x0002a20000057ab9 */ /* 0x000fe20000000800 */
[C---:B------:R-:W-:Y:S01]  /*f280*/  IMAD R9, R5.reuse, UR7, R0 ;  /* 0x0000000705097c24 */ /* 0x040fe2000f8e0200 */
[----:B------:R-:W-:Y:S01]  /*f290*/  SHF.R.S32.HI R0, RZ, 0x1f, R7 ;  /* 0x0000001fff007819 */ /* 0x000fe20000011407 */
[----:B------:R-:W-:Y:S01]  /*f2a0*/  IMAD.WIDE.U32 R2, R5, UR6, R2 ;  /* 0x0000000605027c25 */ /* 0x000fe2000f8e0002 */
[----:B------:R-:W-:-:S03]  /*f2b0*/  ULDC.64 UR6, c[0x0][0xad8] ;  /* 0x0002b60000067ab9 */ /* 0x000fc60000000a00 */
[----:B------:R-:W-:Y:S02]  /*f2c0*/  IMAD.IADD R3, R3, 0x1, R9 ;  /* 0x0000000103037824 */ /* 0x000fe400078e0209 */
[----:B------:R-:W-:Y:S02]  /*f2d0*/  IMAD R4, R0, UR6, RZ ;  /* 0x0000000600047c24 */ /* 0x000fe4000f8e02ff */
[----:B------:R-:W-:Y:S02]  /*f2e0*/  VIADD R6, R203, UR41 ;  /* 0x00000029cb067c36 */ /* 0x000fe40008000000 */
        /* <DEDUP_REMOVED lines=32> */
.L_x_11000:
[----:B------:R-:W-:Y:S05]  /*f4f0*/  BSYNC B1 ;  /* 0x0000000000017941 */ /* 0x000fea0003800000 */
.L_x_10999:
        /* <DEDUP_REMOVED lines=21> */
.L_x_11002:
[----:B------:R-:W-:Y:S05]  /*f650*/  BSYNC B1 ;  /* 0x0000000000017941 */ /* 0x000fea0003800000 */
.L_x_11001:
        /* <DEDUP_REMOVED lines=21> */
.L_x_11004:
[----:B------:R-:W-:Y:S05]  /*f7b0*/  BSYNC B1 ;  /* 0x0000000000017941 */ /* 0x000fea0003800000 */
.L_x_11003:
[----:B---3--:R-:W-:Y:S01]  /*f7c0*/  VIADD R3, R6, 0x60 ;  /* 0x0000006006037836 */ /* 0x008fe20000000000 */
[----:B0-----:R0:W3:Y:S04]  /*f7d0*/  SHFL.IDX PT, R0, R5, 0x3, 0x181f ;  /* 0x00781f0005007f89 */ /* 0x0010e800000e0000 */
        /* <DEDUP_REMOVED lines=8> */
[-C--:B-12-4-:R-:W-:Y:S02]  /*f860*/  @!P3 LEA R4, P6, R19, R2.reuse, 0x1 ;  /* 0x000000021304b211 */ /* 0x096fe400078c08ff */
[CC--:B------:R-:W-:Y:S02]  /*f870*/  @!P2 LEA R6, P5, R200.reuse, R2.reuse, 0x1 ;  /* 0x00000002c806a211 */ /* 0x0c0fe400078a08ff */
        /* <DEDUP_REMOVED lines=10> */
.L_x_10996:
[----:B------:R-:W-:Y:S05]  /*f920*/  BSYNC B0 ;  /* 0x0000000000007941 */ /* 0x000fea0003800000 */
.L_x_10988:
[----:B------:R-:W-:Y:S02]  /*f930*/  ULDC UR5, c[0x0][0xc38] ;  /* 0x00030e0000057ab9 */ /* 0x000fe40000000800 */
[----:B------:R-:W-:-:S06]  /*f940*/  UISETP.GE.AND UP0, UPT, UR4, UR5, UPT ;  /* 0x000000050400728c */ /* 0x000fcc000bf06270 */
[----:B------:R-:W-:-:S13]  /*f950*/  PLOP3.LUT P0, PT, PT, PT, UP0, 0x80, 0x0 ;  /* 0x000000000000781c */ /* 0x000fda0003f0f008 */
[----:B------:R-:W-:Y:S05]  /*f960*/  @!P0 BRA `(.L_x_11005) ;  /* 0xffffff1000e48947 */ /* 0x000fea000383ffff */
[----:B------:R-:W-:Y:S05]  /*f970*/  EXIT ;  /* 0x000000000000794d */ /* 0x000fea0003800000 */
.L_x_10899:
[----:B------:R-:W-:-:S08]  /*f980*/  NOP ;  /* 0x0000000000007918 */ /* 0x000fd00000000000 */
[----:B------:R-:W0:-:S00]  /*f990*/  USETMAXREG.DEALLOC.CTAPOOL 0x28 ;  /* 0x00000028000079c8 */ /* 0x000e0000080e0500 */
        /* <DEDUP_REMOVED lines=17> */
[----:B------:R-:W-:Y:S01]  /*fab0*/  ULDC.64 UR36, c[0x0][0x2f0] ;  /* 0x0000bc0000247ab9 */ /* 0x000fe20000000a00 */
[C---:B------:R-:W-:Y:S01]  /*fac0*/  LOP3.LUT R0, R28.reuse, 0x1f8, RZ, 0xc0, !PT ;  /* 0x000001f81c007812 */ /* 0x040fe200078ec0ff */
[----:B------:R-:W-:Y:S01]  /*fad0*/  ULDC.64 UR6, c[0x0][0x418] ;  /* 0x0001060000067ab9 */ /* 0x000fe20000000a00 */
[----:B------:R-:W-:Y:S01]  /*fae0*/  LOP3.LUT R7, R28, 0x38, RZ, 0xc0, !PT ;  /* 0x000000381c077812 */ /* 0x000fe200078ec0ff */
[----:B------:R-:W-:Y:S01]  /*faf0*/  UISETP.NE.U32.AND UP0, UPT, UR6, URZ, UPT ;  /* 0x0000003f0600728c */ /* 0x000fe2000bf05070 */
[----:B------:R-:W-:Y:S01]  /*fb00*/  LOP3.LUT R3, R0, 0x38, R5, 0x78, !PT ;  /* 0x0000003800037812 */ /* 0x000fe200078e7805 */
[----:B------:R-:W-:Y:S01]  /*fb10*/  ULDC UR9, c[0x0][0x2b8] ;  /* 0x0000ae0000097ab9 */ /* 0x000fe20000000800 */
[C---:B------:R-:W-:Y:S01]  /*fb20*/  LOP3.LUT R0, R7.reuse, 0x40, RZ, 0xfc, !PT ;  /* 0x0000004007007812 */ /* 0x040fe200078efcff */
[----:B------:R-:W-:Y:S01]  /*fb30*/  UISETP.NE.AND.EX UP0, UPT, UR7, URZ, UPT, UP0 ;  /* 0x0000003f0700728c */ /* 0x000fe2000bf05300 */
[C---:B------:R-:W-:Y:S01]  /*fb40*/  LOP3.LUT R2, R7.reuse, 0x80, RZ, 0xfc, !PT ;  /* 0x0000008007027812 */ /* 0x040fe200078efcff */
[----:B------:R-:W-:Y:S01]  /*fb50*/  IMAD.U32 R31, RZ, RZ, UR5 ;  /* 0x00000005ff1f7e24 */ /* 0x000fe2000f8e00ff */
[----:B------:R-:W-:Y:S01]  /*fb60*/  ISETP.GE.AND P2, PT, R0, UR4, PT ;  /* 0x0000000400007c0c */ /* 0x000fe2000bf46270 */
[----:B------:R-:W-:Y:S01]  /*fb70*/  UMOV UR7, 0x400 ;  /* 0x0000040000077882 */ /* 0x000fe20000000000 */
[----:B------:R-:W-:Y:S01]  /*fb80*/  ISETP.GE.AND P1, PT, R2, UR4, PT ;  /* 0x0000000402007c0c */ /* 0x000fe2000bf26270 */
[----:B------:R-:W-:Y:S01]  /*fb90*/  ULDC UR38, c[0x0][0x288] ;  /* 0x0000a20000267ab9 */ /* 0x000fe20000000800 */
[C---:B------:R-:W-:Y:S01]  /*fba0*/  ISETP.GE.AND P0, PT, R7.reuse, UR4, PT ;  /* 0x0000000407007c0c */ /* 0x040fe2000bf06270 */
[----:B------:R-:W-:Y:S01]  /*fbb0*/  ULDC UR6, c[0x0][0x448] ;  /* 0x0001120000067ab9 */ /* 0x000fe20000000800 */
[----:B------:R-:W-:Y:S01]  /*fbc0*/  SEL R2, RZ, 0xffffffff, P2 ;  /* 0xffffffffff027807 */ /* 0x000fe20001000000 */
[----:B------:R-:W-:Y:S01]  /*fbd0*/  IMAD.MOV.U32 R25, RZ, RZ, 0x1 ;  /* 0x00000001ff197424 */ /* 0x000fe200078e00ff */
[----:B------:R-:W-:Y:S01]  /*fbe0*/  LOP3.LUT R4, R7, 0xc0, RZ, 0xfc, !PT ;  /* 0x000000c007047812 */ /* 0x000fe200078efcff */
[----:B------:R-:W-:Y:S01]  /*fbf0*/  IMAD.MOV.U32 R18, RZ, RZ, RZ ;  /* 0x000000ffff127224 */ /* 0x000fe200078e00ff */
[----:B------:R-:W-:Y:S01]  /*fc00*/  LOP3.LUT R28, R3, 0x200, R28, 0xf8, !PT ;  /* 0x00000200031c7812 */ /* 0x000fe200078ef81c */
[----:B------:R-:W-:Y:S01]  /*fc10*/  IMAD.SHL.U32 R3, R2, 0x2, RZ ;  /* 0x0000000202037824 */ /* 0x000fe200078e00ff */
[----:B------:R-:W-:Y:S01]  /*fc20*/  SEL R0, RZ, 0x1, P0 ;  /* 0x00000001ff007807 */ /* 0x000fe20000000000 */
[----:B0-----:R-:W-:Y:S01]  /*fc30*/  ULEA UR7, UR8, UR7, 0x18 ;  /* 0x0000000708077291 */ /* 0x001fe2000f8ec03f */
[----:B------:R-:W-:Y:S01]  /*fc40*/  @P2 LOP3.LUT R16, R16, 0x10, RZ, 0xfc, !PT ;  /* 0x0000001010102812 */ /* 0x000fe200078efcff */
[----:B------:R-:W-:Y:S01]  /*fc50*/  ULOP3.LUT UR48, UR39, 0x2, URZ, 0xfc, !UPT ;  /* 0x0000000227307892 */ /* 0x000fe2000f8efc3f */
[----:B------:R-:W-:Y:S01]  /*fc60*/  LOP3.LUT R0, R3, 0x2, R0, 0xe2, !PT ;  /* 0x0000000203007812 */ /* 0x000fe200078ee200 */
[----:B------:R-:W-:Y:S01]  /*fc70*/  ULDC UR50, c[0x0][0xc] ;  /* 0x0000030000327ab9 */ /* 0x000fe20000000800 */
[----:B------:R-:W-:Y:S01]  /*fc80*/  LOP3.LUT R16, R16, 0xfffffff7, RZ, 0xc0, !PT ;  /* 0xfffffff710107812 */ /* 0x000fe200078ec0ff */
[----:B------:R-:W-:Y:S01]  /*fc90*/  IMAD.U32 R17, RZ, RZ, UR7 ;  /* 0x00000007ff117e24 */ /* 0x000fe2000f8e00ff */
[----:B------:R-:W-:-:S02]  /*fca0*/  SEL R3, RZ, 0x4, P1 ;  /* 0x00000004ff037807 */ /* 0x000fc40000800000 */
[----:B------:R-:W-:Y:S01]  /*fcb0*/  @P1 LOP3.LUT R16, R16, 0x8, RZ, 0xfc, !PT ;  /* 0x0000000810101812 */ /* 0x000fe200078efcff */
[----:B------:R-:W-:Y:S01]  /*fcc0*/  IMAD R32, R28, 0x2, R17 ;  /* 0x000000021c207824 */ /* 0x000fe200078e0211 */
[----:B------:R-:W-:Y:S01]  /*fcd0*/  ISETP.GE.AND P1, PT, R7, UR37, PT ;  /* 0x0000002507007c0c */ /* 0x000fe2000bf26270 */
[----:B------:R-:W-:Y:S01]  /*fce0*/  UIMAD UR37, UR6, UR38, URZ ;  /* 0x00000026062572a4 */ /* 0x000fe2000f8e023f */
[----:B------:R-:W-:Y:S02]  /*fcf0*/  LOP3.LUT R16, R16, 0xffffffdf, RZ, 0xc0, !PT ;  /* 0xffffffdf10107812 */ /* 0x000fe400078ec0ff */
[----:B------:R-:W-:Y:S01]  /*fd00*/  LOP3.LUT R6, R0, R3, RZ, 0xfc, !PT ;  /* 0x0000000300067212 */ /* 0x000fe200078efcff */
[C---:B------:R-:W-:Y:S01]  /*fd10*/  IMAD.SHL.U32 R0, R5.reuse, 0x10, RZ ;  /* 0x0000001005007824 */ /* 0x040fe200078e00ff */
[----:B------:R-:W-:Y:S02]  /*fd20*/  @P0 LOP3.LUT R16, R16, 0x20, RZ, 0xfc, !PT ;  /* 0x0000002010100812 */ /* 0x000fe400078efcff */
[----:B------:R-:W-:Y:S01]  /*fd30*/  ISETP.GE.AND P0, PT, R4, UR4, PT ;  /* 0x0000000404007c0c */ /* 0x000fe2000bf06270 */
[----:B------:R0:W-:Y:S01]  /*fd40*/  STL [R1+0x4], R6 ;  /* 0x0000040601007387 */ /* 0x0001e20000100800 */
[----:B------:R-:W-:Y:S01]  /*fd50*/  LOP3.LUT R16, R16, 0xfffffffb, RZ, 0xc0, !PT ;  /* 0xfffffffb10107812 */ /* 0x000fe200078ec0ff */
[----:B------:R-:W-:Y:S01]  /*fd60*/  ULDC UR4, c[0x0][0x424] ;  /* 0x0001090000047ab9 */ /* 0x000fe20000000800 */
[----:B------:R-:W-:Y:S01]  /*fd70*/  LOP3.LUT R8, R5, 0x7f, RZ, 0xc0, !PT ;  /* 0x0000007f05087812 */ /* 0x000fe200078ec0ff */
[----:B------:R0:W-:Y:S01]  /*fd80*/  STL [R1], RZ ;  /* 0x000000ff01007387 */ /* 0x0001e20000100800 */
[----:B------:R-:W-:Y:S01]  /*fd90*/  USEL UR4, UR4, 0x1, UP0 ;  /* 0x0000000104047887 */ /* 0x000fe20008000000 */
[----:B------:R-:W-:-:S02]  /*fda0*/  SEL R35, RZ, 0x8, P0 ;  /* 0x00000008ff237807 */ /* 0x000fc40000000000 */
[----:B------:R-:W-:Y:S01]  /*fdb0*/  SHF.R.U32.HI R33, RZ, 0x3, R8 ;  /* 0x00000003ff217819 */ /* 0x000fe20000011608 */
[----:B------:R-:W-:Y:S01]  /*fdc0*/  UIMAD UR36, UR4, UR36, URZ ;  /* 0x00000024042472a4 */ /* 0x000fe2000f8e023f */
[----:B------:R-:W-:Y:S02]  /*fdd0*/  LOP3.LUT R35, R6, R35, RZ, 0xfc, !PT ;  /* 0x0000002306237212 */ /* 0x000fe400078efcff */
[----:B------:R-:W-:Y:S01]  /*fde0*/  @P0 LOP3.LUT R16, R16, 0x4, RZ, 0xfc, !PT ;  /* 0x0000000410100812 */ /* 0x000fe200078efcff */
[----:B------:R-:W-:Y:S01]  /*fdf0*/  UIADD3 UR4, UR36, 0x5f, URZ ;  /* 0x0000005f24047890 */ /* 0x000fe2000fffe03f */
[----:B------:R-:W-:Y:S01]  /*fe00*/  LOP3.LUT R0, R33, 0x70, R0, 0xf8, !PT ;  /* 0x0000007021007812 */ /* 0x000fe200078ef800 */
[----:B------:R-:W-:Y:S01]  /*fe10*/  UIADD3 UR49, UR36, 0x1, -UR38 ;  /* 0x0000000124317890 */ /* 0x000fe2000fffe826 */
[----:B------:R-:W-:Y:S01]  /*fe20*/  LOP3.LUT R16, R16, 0xfffffffe, RZ, 0xc0, !PT ;  /* 0xfffffffe10107812 */ /* 0x000fe200078ec0ff */
[----:B------:R-:W-:Y:S02]  /*fe30*/  UIMAD.WIDE UR4, UR4, 0x2aaaaaab, URZ ;  /* 0x2aaaaaab040478a5 */ /* 0x000fe4000f8e023f */
[----:B------:R-:W-:Y:S01]  /*fe40*/  UIADD3 UR38, UR36, -UR38, URZ ;  /* 0x8000002624267290 */ /* 0x000fe2000fffe03f */
[----:B------:R-:W-:Y:S01]  /*fe50*/  @P1 LOP3.LUT R16, R16, 0x1, RZ, 0xfc, !PT ;  /* 0x0000000110101812 */ /* 0x000fe200078efcff */
[----:B------:R-:W-:Y:S01]  /*fe60*/  USHF.R.U32.HI UR40, URZ, 0x1f, UR5 ;  /* 0x0000001f3f287899 */ /* 0x000fe20008011605 */
[----:B------:R-:W-:-:S02]  /*fe70*/  ISETP.GE.AND P1, PT, R7, UR9, PT ;  /* 0x0000000907007c0c */ /* 0x000fc4000bf26270 */
[----:B------:R-:W-:Y:S01]  /*fe80*/  LOP3.LUT R16, R16, 0xfffffeff, RZ, 0xc0, !PT ;  /* 0xfffffeff10107812 */ /* 0x000fe200078ec0ff */
[----:B------:R-:W-:-:S10]  /*fe90*/  ULEA.HI.SX32 UR40, UR5, UR40, 0x1c ;  /* 0x0000002805287291 */ /* 0x000fd4000f8fe23f */
[----:B0-----:R-:W-:-:S07]  /*fea0*/  @P1 LOP3.LUT R16, R16, 0x100, RZ, 0xfc, !PT ;  /* 0x0000010010101812 */ /* 0x001fce00078efcff */
.L_x_11061:
        /* <DEDUP_REMOVED lines=22> */
.L_x_11007:
[----:B------:R-:W-:Y:S01]  /*10010*/  ULDC UR8, c[0x0][0xc54] ;  /* 0x0003150000087ab9 */ /* 0x000fe20000000800 */
[----:B------:R-:W-:Y:S01]  /*10020*/  UMOV UR6, UR7 ;  /* 0x0000000700067c82 */ /* 0x000fe20008000000 */
[----:B------:R-:W-:-:S11]  /*10030*/  UISETP.NE.AND UP0, UPT, UR8, 0x1, UPT ;  /* 0x000000010800788c */ /* 0x000fd6000bf05270 */
[----:B------:R-:W-:Y:S02]  /*10040*/  @UP0 ULDC.64 UR10, c[0x0][0xc58] ;  /* 0x00031600000a0ab9 */ /* 0x000fe40000000a00 */
[----:B------:R-:W-:-:S04]  /*10050*/  UIMAD.WIDE.U32 UR4, UR7, UR10, URZ ;  /* 0x0000000a070472a5 */ /* 0x000fc8000f8e003f */
[----:B------:R-:W-:-:S04]  /*10060*/  @UP0 USHF.R.U32.HI UR6, URZ, UR11, UR5 ;  /* 0x0000000b3f060299 */ /* 0x000fc80008011605 */
[----:B------:R-:W-:-:S12]  /*10070*/  UIMAD UR4, UR6, UR8, URZ ;  /* 0x00000008060472a4 */ /* 0x000fd8000f8e023f */
.L_x_11008:
        /* <DEDUP_REMOVED lines=48> */
.L_x_11010:
[----:B------:R-:W-:-:S11]  /*10380*/  UISETP.NE.AND UP1, UPT, UR5, 0x1, UPT ;  /* 0x000000010500788c */ /* 0x000fd6000bf25270 */
[----:B------:R-:W-:Y:S02]  /*10390*/  @UP1 ULDC.64 UR10, c[0x0][0x9e8] ;  /* 0x00027a00000a1ab9 */ /* 0x000fe40000000a00 */
[----:B------:R-:W-:-:S04]  /*103a0*/  UIMAD.WIDE.U32 UR6, UR8, UR10, URZ ;  /* 0x0000000a080672a5 */ /* 0x000fc8000f8e003f */
[----:B------:R-:W-:-:S12]  /*103b0*/  @UP1 USHF.R.U32.HI UR8, URZ, UR11, UR7 ;  /* 0x0000000b3f081299 */ /* 0x000fd80008011607 */
.L_x_11011:
[----:B------:R-:W-:-:S04]  /*103c0*/  UIMAD UR8, UR8, UR5, UR5 ;  /* 0x00000005080872a4 */ /* 0x000fc8000f8e0205 */
[----:B------:R-:W-:-:S04]  /*103d0*/  UISETP.LT.AND UP1, UPT, UR4, UR8, UPT ;  /* 0x000000080400728c */ /* 0x000fc8000bf21270 */
[----:B------:R-:W-:-:S12]  /*103e0*/  USEL UR4, UR4, UR8, UP1 ;  /* 0x0000000804047287 */ /* 0x000fd80008800000 */
.L_x_11009:
        /* <DEDUP_REMOVED lines=28> */
.L_x_11013:
[----:B------:R-:W-:-:S11]  /*105b0*/  UISETP.NE.AND UP0, UPT, UR5, 0x1, UPT ;  /* 0x000000010500788c */ /* 0x000fd6000bf05270 */
[----:B------:R-:W-:Y:S02]  /*105c0*/  @UP0 ULDC.64 UR10, c[0x0][0x9e8] ;  /* 0x00027a00000a0ab9 */ /* 0x000fe40000000a00 */
[----:B------:R-:W-:-:S04]  /*105d0*/  UIMAD.WIDE.U32 UR6, UR4, UR10, URZ ;  /* 0x0000000a040672a5 */ /* 0x000fc8000f8e003f */
[----:B------:R-:W-:-:S12]  /*105e0*/  @UP0 USHF.R.U32.HI UR4, URZ, UR11, UR7 ;  /* 0x0000000b3f040299 */ /* 0x000fd80008011607 */
.L_x_11014:
[----:B------:R-:W-:-:S04]  /*105f0*/  UIMAD UR4, UR4, UR5, URZ ;  /* 0x00000005040472a4 */ /* 0x000fc8000f8e023f */
[----:B------:R-:W-:-:S04]  /*10600*/  UISETP.LT.AND UP0, UPT, UR8, UR4, UPT ;  /* 0x000000040800728c */ /* 0x000fc8000bf01270 */
[----:B------:R-:W-:-:S12]  /*10610*/  USEL UR8, UR8, UR4, !UP0 ;  /* 0x0000000408087287 */ /* 0x000fd8000c000000 */
.L_x_11012:
        /* <DEDUP_REMOVED lines=26> */
.L_x_11016:
        /* <DEDUP_REMOVED lines=20> */
.L_x_11019:
[----:B------:R-:W-:Y:S05]  /*10900*/  BSYNC B6 ;  /* 0x0000000000067941 */ /* 0x000fea0003800000 */
.L_x_11018:
        /* <DEDUP_REMOVED lines=20> */
.L_x_11022:
        /* <DEDUP_REMOVED lines=15> */
.L_x_11021:
[----:B------:R-:W-:Y:S05]  /*10b40*/  BSYNC B6 ;  /* 0x0000000000067941 */ /* 0x000fea0003800000 */
.L_x_11020:
        /* <DEDUP_REMOVED lines=14> */
[----:B------:R-:W-:Y:S02]  /*10c30*/  IMAD.U32 R19, RZ, RZ, UR4 ;  /* 0x00000004ff137e24 */ /* 0x000fe4000f8e00ff */
[----:B------:R-:W-:Y:S01]  /*10c40*/  VIADD R0, R0, 0xffffffff ;  /* 0xffffffff00007836 */ /* 0x000fe20000000000 */
[----:B------:R-:W-:Y:S06]  /*10c50*/  BRA.DIV UR5, `(.L_x_11023) ;  /* 0x00000032059c7947 */ /* 0x000fec000b800000 */
.L_x_11077:
[----:B------:R-:W2:Y:S01]  /*10c60*/  S2R R8, SR_TID.X ;  /* 0x0000000000087919 */ /* 0x000ea20000002100 */
[----:B0-----:R-:W-:Y:S01]  /*10c70*/  ISETP.NE.AND P1, PT, R10, 0x1, PT ;  /* 0x000000010a00780c */ /* 0x001fe20003f25270 */
[----:B------:R-:W-:Y:S01]  /*10c80*/  IMAD.MOV.U32 R24, RZ, RZ, RZ ;  /* 0x000000ffff187224 */ /* 0x000fe200078e00ff */
[----:B-----5:R-:W-:Y:S02]  /*10c90*/  SHF.R.S32.HI R29, RZ, 0x1f, R27 ;  /* 0x0000001fff1d7819 */ /* 0x020fe4000001141b */
[----:B------:R-:W-:-:S09]  /*10ca0*/  LOP3.LUT R16, R16, 0xffffff7f, RZ, 0xc0, !PT ;  /* 0xffffff7f10107812 */ /* 0x000fd200078ec0ff */
        /* <DEDUP_REMOVED lines=20> */
[----:B-1----:R-:W-:-:S04]  /*10df0*/  @!P0 LEA R4, P1, R2, R4, 0x2 ;  /* 0x0000000402048211 */ /* 0x002fc800078210ff */
[----:B------:R-:W-:-:S05]  /*10e00*/  @!P0 LEA.HI.X R5, R2, R5, R3, 0x2, P1 ;  /* 0x0000000502058211 */ /* 0x000fca00008f1403 */
[----:B------:R0:W5:Y:S01]  /*10e10*/  @!P0 LDG.E R24, desc[UR46][R4.64] ;  /* 0x0000002e04188981 */ /* 0x000162000c1e1900 */
[----:B------:R-:W-:Y:S01]  /*10e20*/  ISETP.GT.U32.AND P0, PT, R8, 0x5f, PT ;  /* 0x0000005f0800780c */ /* 0x000fe20003f04070 */
[----:B------:R-:W-:Y:S01]  /*10e30*/  IMAD R2, RZ, RZ, -UR42 ;  /* 0x8000002aff027e24 */ /* 0x000fe2000f8e02ff */
[----:B------:R-:W-:Y:S01]  /*10e40*/  LOP3.LUT R16, R16, 0xffffffbf, RZ, 0xc0, !PT ;  /* 0xffffffbf10107812 */ /* 0x000fe200078ec0ff */
[----:B------:R-:W-:Y:S02]  /*10e50*/  IMAD.MOV R3, RZ, RZ, -R9 ;  /* 0x000000ffff037224 */ /* 0x000fe400078e0a09 */
[----:B------:R-:W-:Y:S02]  /*10e60*/  IMAD R19, R19, R2, UR41 ;  /* 0x0000002913137e24 */ /* 0x000fe4000f8e0202 */
[----:B------:R-:W-:Y:S02]  /*10e70*/  IMAD R34, R10, R3, R34 ;  /* 0x000000030a227224 */ /* 0x000fe400078e0222 */
[----:B0-----:R-:W-:Y:S01]  /*10e80*/  IMAD.U32 R4, RZ, RZ, UR48 ;  /* 0x00000030ff047e24 */ /* 0x001fe2000f8e00ff */
[----:B------:R-:W-:-:S04]  /*10e90*/  SHF.R.S32.HI R26, RZ, 0x1f, R19 ;  /* 0x0000001fff1a7819 */ /* 0x000fc80000011413 */
[----:B------:R-:W-:-:S13]  /*10ea0*/  ISETP.NE.AND P2, PT, R4, 0x3, PT ;  /* 0x000000030400780c */ /* 0x000fda0003f45270 */
[----:B------:R-:W-:-:S04]  /*10eb0*/  @P2 LOP3.LUT R16, R16, 0x40, RZ, 0xfc, !PT ;  /* 0x0000004010102812 */ /* 0x000fc800078efcff */
[----:B------:R-:W-:-:S04]  /*10ec0*/  LOP3.LUT R16, R16, 0xfffffffd, RZ, 0xc0, !PT ;  /* 0xfffffffd10107812 */ /* 0x000fc800078ec0ff */
[----:B------:R-:W-:Y:S01]  /*10ed0*/  @P0 LOP3.LUT R16, R16, 0x2, RZ, 0xfc, !PT ;  /* 0x0000000210100812 */ /* 0x000fe200078efcff */
[----:B------:R-:W-:Y:S06]  /*10ee0*/  @!P2 BRA `(.L_x_11024) ;  /* 0x000000000004a947 */ /* 0x000fec0003800000 */
[----:B------:R-:W-:Y:S01]  /*10ef0*/  BPT.TRAP 0x1 ;  /* 0x000000040000795c */ /* 0x000fe20000300000 */
.L_x_11024:
[----:B------:R-:W-:Y:S01]  /*10f00*/  IMAD R22, R18, 0x8, R17 ;  /* 0x0000000812167824 */ /* 0x000fe200078e0211 */
[----:B------:R-:W-:Y:S01]  /*10f10*/  SHF.L.U32 R3, R25, 0x1f, RZ ;  /* 0x0000001f19037819 */ /* 0x000fe200000006ff */
[----:B------:R-:W-:Y:S03]  /*10f20*/  BSSY B0, `(.L_x_11025) ;  /* 0x0000003000007945 */ /* 0x000fe60003800000 */
[----:B------:R-:W0:Y:S02]  /*10f30*/  SYNCS.PHASECHK.TRANS64.TRYWAIT P0, [R22+URZ+0x22840], R3 ;  /* 0x02284003160075a7 */ /* 0x000e24000800017f */
[----:B0-----:R-:W-:Y:S05]  /*10f40*/  @!P0 BRA `(.L_x_11026) ;  /* 0x00000030000c8947 */ /* 0x001fea0003800000 */
.L_x_11078:
[----:B------:R-:W-:Y:S05]  /*10f50*/  BSYNC B0 ;  /* 0x0000000000007941 */ /* 0x000fea0003800000 */
.L_x_11025:
[----:B------:R-:W-:Y:S01]  /*10f60*/  SHF.R.S32.HI R36, RZ, 0x1f, R34 ;  /* 0x0000001fff247819 */ /* 0x000fe20000011422 */
[----:B------:R-:W-:Y:S01]  /*10f70*/  ULDC.64 UR4, c[0x0][0x300] ;  /* 0x0000c00000047ab9 */ /* 0x000fe20000000a00 */
[----:B------:R-:W1:Y:S01]  /*10f80*/  S2R R8, SR_TID.X ;  /* 0x0000000000087919 */ /* 0x000e620000002100 */
[----:B-----5:R-:W-:Y:S02]  /*10f90*/  SHF.R.S32.HI R37, RZ, 0x1f, R24 ;  /* 0x0000001fff257819 */ /* 0x020fe40000011418 */
[----:B0-----:R-:W-:Y:S01]  /*10fa0*/  IMAD R3, R36, UR4, RZ ;  /* 0x0000000424037c24 */ /* 0x001fe2000f8e02ff */
        /* <DEDUP_REMOVED lines=16> */
[----:B------:R-:W-:Y:S01]  /*110b0*/  IMAD.MOV.U32 R3, RZ, RZ, -0x60 ;  /* 0xffffffa0ff037424 */ /* 0x000fe200078e00ff */
[----:B------:R-:W-:Y:S01]  /*110c0*/  UMOV UR4, 0xffffffff ;  /* 0xffffffff00047882 */ /* 0x000fe20000000000 */
[----:B-1----:R-:W-:Y:S01]  /*110d0*/  IMAD.SHL.U32 R8, R8, 0x8, RZ ;  /* 0x0000000808087824 */ /* 0x002fe200078e00ff */
[----:B------:R-:W-:Y:S01]  /*110e0*/  LEA.HI.X R5, R2, UR5, R5, 0x1, P0 ;  /* 0x0000000502057c11 */ /* 0x000fe200080f0c05 */
[----:B------:R-:W-:-:S03]  /*110f0*/  IMAD R0, R0, R3, UR36 ;  /* 0x0000002400007e24 */ /* 0x000fc6000f8e0203 */
[----:B------:R-:W-:Y:S01]  /*11100*/  LOP3.LUT R8, R8, 0x38, RZ, 0xc0, !PT ;  /* 0x0000003808087812 */ /* 0x000fe200078ec0ff */
[----:B------:R-:W-:Y:S02]  /*11110*/  IMAD.IADD R23, R0, 0x1, -R33 ;  /* 0x0000000100177824 */ /* 0x000fe400078e0a21 */
[----:B------:R-:W-:-:S03]  /*11120*/  IMAD R0, R18, 0x1800, R28 ;  /* 0x0000180012007824 */ /* 0x000fc600078e021c */
        /* <DEDUP_REMOVED lines=10> */
[----:B------:R0:W-:Y:S01]  /*111d0*/  @P0 LDGSTS.E.BYPASS.LTC128B.128 [R7+0x1c400], desc[UR46][R2.64], !P2 ;  /* 0x1c40000002070fae */ /* 0x0001e2000d101d6e */
[----:B------:R-:W-:-:S13]  /*111e0*/  ISETP.GE.AND P0, PT, R23, 0x11, PT ;  /* 0x000000111700780c */ /* 0x000fda0003f06270 */
[----:B------:R-:W-:Y:S01]  /*111f0*/  @P0 IMAD R9, R0, 0x2, R17 ;  /* 0x0000000200090824 */ /* 0x000fe200078e0211 */
[----:B0-----:R-:W-:Y:S02]  /*11200*/  @P0 LEA R2, P1, R8, R14, 0x1 ;  /* 0x0000000e08020211 */ /* 0x001fe400078208ff */
[----:B------:R-:W0:Y:S03]  /*11210*/  SHFL.IDX PT, R14, R4, 0x2, 0x181f ;  /* 0x00581f00040e7f89 */ /* 0x000e2600000e0000 */
[----:B------:R-:W-:Y:S02]  /*11220*/  @P0 IMAD.X R3, RZ, RZ, R6, P1 ;  /* 0x000000ffff030224 */ /* 0x000fe400008e0606 */
[----:B------:R-:W1:Y:S04]  /*11230*/  SHFL.IDX PT, R6, R5, 0x2, 0x181f ;  /* 0x00581f0005067f89 */ /* 0x000e6800000e0000 */
[----:B------:R0:W-:Y:S01]  /*11240*/  @P0 LDGSTS.E.BYPASS.LTC128B.128 [R9+0x1cc00], desc[UR46][R2.64], !P2 ;  /* 0x1cc0000002090fae */ /* 0x0001e2000d101d6e */
[----:B------:R-:W-:-:S13]  /*11250*/  ISETP.GE.AND P0, PT, R23, 0x21, PT ;  /* 0x000000211700780c */ /* 0x000fda0003f06270 */
[----:B------:R-:W-:Y:S01]  /*11260*/  @P0 IMAD R7, R0, 0x2, R17 ;  /* 0x0000000200070824 */ /* 0x000fe200078e0211 */
[----:B0-----:R-:W-:Y:S02]  /*11270*/  @P0 LEA R2, P1, R8, R14, 0x1 ;  /* 0x0000000e08020211 */ /* 0x001fe400078208ff */
[----:B------:R-:W0:Y:S03]  /*11280*/  SHFL.IDX PT, R14, R4, 0x3, 0x181f ;  /* 0x00781f00040e7f89 */ /* 0x000e2600000e0000 */
[----:B-1----:R-:W-:Y:S02]  /*11290*/  @P0 IMAD.X R3, RZ, RZ, R6, P1 ;  /* 0x000000ffff030224 */ /* 0x002fe400008e0606 */
        /* <DEDUP_REMOVED lines=9> */
[----:B------:R-:W-:-:S03]  /*11330*/  ISETP.GE.AND P0, PT, R23, 0x41, PT ;  /* 0x000000411700780c */ /* 0x000fc60003f06270 */
[----:B------:R-:W2:Y:S10]  /*11340*/  SHFL.IDX PT, R5, R5, 0x5, 0x181f ;  /* 0x00b81f0005057f89 */ /* 0x000eb400000e0000 */
[----:B------:R-:W-:Y:S01]  /*11350*/  @P0 IMAD R7, R0, 0x2, R17 ;  /* 0x0000000200070824 */ /* 0x000fe200078e0211 */
[----:B0-----:R-:W-:-:S02]  /*11360*/  @P0 LEA R2, P1, R8, R14, 0x1 ;  /* 0x0000000e08020211 */ /* 0x001fc400078208ff */
[----:B------:R0:W3:Y:S03]  /*11370*/  SHFL.IDX PT, R14, R4, 0x5, 0x181f ;  /* 0x00b81f00040e7f89 */ /* 0x0000e600000e0000 */
[----:B-1----:R-:W-:-:S05]  /*11380*/  @P0 IMAD.X R3, RZ, RZ, R6, P1 ;  /* 0x000000ffff030224 */ /* 0x002fca00008e0606 */
[----:B------:R0:W-:Y:S03]  /*11390*/  @P0 LDGSTS.E.BYPASS.LTC128B.128 [R7+0x1e400], desc[UR46][R2.64], !P2 ;  /* 0x1e40000002070fae */ /* 0x0001e6000d101d6e */
.L_x_11092:
[----:B------:R-:W-:-:S13]  /*113a0*/  ISETP.GE.AND P0, PT, R23, 0x51, PT ;  /* 0x000000511700780c */ /* 0x000fda0003f06270 */
[----:B0--3--:R-:W-:-:S05]  /*113b0*/  @P0 LEA R2, P1, R8, R14, 0x1 ;  /* 0x0000000e08020211 */ /* 0x009fca00078208ff */
[----:B--2---:R-:W-:Y:S02]  /*113c0*/  @P0 IMAD.X R3, RZ, RZ, R5, P1 ;  /* 0x000000ffff030224 */ /* 0x004fe400008e0605 */
[----:B------:R-:W-:-:S05]  /*113d0*/  @P0 IMAD R5, R0, 0x2, R17 ;  /* 0x0000000200050824 */ /* 0x000fca00078e0211 */
[----:B------:R-:W-:Y:S01]  /*113e0*/  @!PT LDS RZ, [RZ] ;  /* 0x00000000fffff984 */ /* 0x000fe20000000800 */
[----:B------:R-:W-:Y:S01]  /*113f0*/  @!PT LDS RZ, [RZ] ;  /* 0x00000000fffff984 */ /* 0x000fe20000000800 */
[----:B------:R-:W-:Y:S01]  /*11400*/  @!PT LDS RZ, [RZ] ;  /* 0x00000000fffff984 */ /* 0x000fe20000000800 */
[----:B------:R0:W-:Y:S01]  /*11410*/  @P0 LDGSTS.E.BYPASS.LTC128B.128 [R5+0x1ec00], desc[UR46][R2.64], !P2 ;  /* 0x1ec0000002050fae */ /* 0x0001e2000d101d6e */
[----:B------:R-:W-:Y:S01]  /*11420*/  PLOP3.LUT P0, PT, PT, PT, PT, 0x80, 0x0 ;  /* 0x000000000000781c */ /* 0x000fe20003f0f070 */
[----:B------:R-:W-:-:S12]  /*11430*/  NOP ;  /* 0x0000000000007918 */ /* 0x000fd80000000000 */
.L_x_11028:
        /* <DEDUP_REMOVED lines=11> */
.L_x_11029:
        /* <DEDUP_REMOVED lines=23> */
.L_x_11031:
[----:B------:R-:W-:Y:S05]  /*11660*/  BSYNC B6 ;  /* 0x0000000000067941 */ /* 0x000fea0003800000 */
.L_x_11030:
        /* <DEDUP_REMOVED lines=10> */
[----:B------:R-:W-:Y:S02]  /*11710*/  UIMAD UR7, UR7, UR9, UR6 ;  /* 0x00000009070772a4 */ /* 0x000fe4000f8e0206 */
[----:B------:R-:W-:Y:S01]  /*11720*/  USHF.R.S32.HI UR6, URZ, 0x1f, UR42 ;  /* 0x0000001f3f067899 */ /* 0x000fe2000801142a */
[----:B0-----:R-:W-:-:S05]  /*11730*/  IMAD.SHL.U32 R2, R2, 0x10, RZ ;  /* 0x0000001002027824 */ /* 0x001fca00078e00ff */
[----:B------:R-:W-:Y:S01]  /*11740*/  LOP3.LUT R2, R33, 0x70, R2, 0xf8, !PT ;  /* 0x0000007021027812 */ /* 0x000fe200078ef802 */
[----:B--2---:R-:W-:-:S04]  /*11750*/  IMAD.SHL.U32 R8, R8, 0x8, RZ ;  /* 0x0000000808087824 */ /* 0x004fc800078e00ff */
[----:B------:R-:W-:Y:S01]  /*11760*/  VIADD R0, R2, UR43 ;  /* 0x0000002b02007c36 */ /* 0x000fe20008000000 */
[----:B------:R-:W-:-:S03]  /*11770*/  LOP3.LUT R8, R8, 0x38, RZ, 0xc0, !PT ;  /* 0x0000003808087812 */ /* 0x000fc600078ec0ff */
        /* <DEDUP_REMOVED lines=86> */
.L_x_11109:
        /* <DEDUP_REMOVED lines=8> */
[----:B------:R-:W-:Y:S01]  /*11d60*/  PLOP3.LUT P0, PT, PT, PT, PT, 0x80, 0x0 ;  /* 0x000000000000781c */ /* 0x000fe20003f0f070 */
[----:B------:R-:W-:-:S12]  /*11d70*/  NOP ;  /* 0x0000000000007918 */ /* 0x000fd80000000000 */
.L_x_11033:
        /* <DEDUP_REMOVED lines=18> */
.L_x_11110:
[----:B------:R-:W-:Y:S05]  /*11ea0*/  BSYNC B0 ;  /* 0x0000000000007941 */ /* 0x000fea0003800000 */
.L_x_11034:
[----:B------:R-:W-:-:S05]  /*11eb0*/  IMAD.U32 R2, RZ, RZ, UR48 ;  /* 0x00000030ff027e24 */ /* 0x000fca000f8e00ff */
[----:B------:R-:W-:-:S13]  /*11ec0*/  ISETP.NE.AND P0, PT, R2, 0x3, PT ;  /* 0x000000030200780c */ /* 0x000fda0003f05270 */
[----:B------:R-:W-:Y:S05]  /*11ed0*/  @!P0 BRA `(.L_x_11036) ;  /* 0x0000000000048947 */ /* 0x000fea0003800000 */
[----:B------:R-:W-:Y:S01]  /*11ee0*/  BPT.TRAP 0x1 ;  /* 0x000000040000795c */ /* 0x000fe20000300000 */
.L_x_11036:
[----:B------:R-:W-:Y:S01]  /*11ef0*/  SHF.L.U32 R3, R25, 0x1f, RZ ;  /* 0x0000001f19037819 */ /* 0x000fe200000006ff */
[----:B------:R-:W-:Y:S03]  /*11f00*/  BSSY B0, `(.L_x_11037) ;  /* 0x0000003000007945 */ /* 0x000fe60003800000 */
[----:B------:R-:W2:Y:S02]  /*11f10*/  SYNCS.PHASECHK.TRANS64.TRYWAIT P0, [R22+URZ+0x22860], R3 ;  /* 0x02286003160075a7 */ /* 0x000ea4000800017f */
[----:B--2---:R-:W-:Y:S05]  /*11f20*/  @!P0 BRA `(.L_x_11038) ;  /* 0x00000030001c8947 */ /* 0x004fea0003800000 */
.L_x_11111:
[----:B------:R-:W-:Y:S05]  /*11f30*/  BSYNC B0 ;  /* 0x0000000000007941 */ /* 0x000fea0003800000 */
.L_x_11037:
[----:B------:R-:W-:Y:S01]  /*11f40*/  ULDC.64 UR4, c[0x0][0x328] ;  /* 0x0000ca0000047ab9 */ /* 0x000fe20000000a00 */
[----:B------:R-:W-:Y:S01]  /*11f50*/  IMAD R4, R18, 0x6000, R28 ;  /* 0x0000600012047824 */ /* 0x000fe200078e021c */
[----:B------:R-:W-:Y:S01]  /*11f60*/  LOP3.LUT P4, RZ, R35, 0x8, RZ, 0xc0, !PT ;  /* 0x0000000823ff7812 */ /* 0x000fe2000788c0ff */
[----:B--2---:R-:W-:-:S04]  /*11f70*/  IMAD R3, R36, UR4, RZ ;  /* 0x0000000424037c24 */ /* 0x004fc8000f8e02ff */
        /* <DEDUP_REMOVED lines=8> */
[----:B0-----:R-:W-:Y:S02]  /*12000*/  IMAD R0, R26, UR4, RZ ;  /* 0x000000041a007c24 */ /* 0x001fe4000f8e02ff */
        /* <DEDUP_REMOVED lines=11> */
[----:B------:R-:W-:Y:S01]  /*120c0*/  LOP3.LUT P1, RZ, R35, 0x2, RZ, 0xc0, !PT ;  /* 0x0000000223ff7812 */ /* 0x000fe2000782c0ff */
[----:B------:R-:W0:Y:S01]  /*120d0*/  S2R R2, SR_TID.X ;  /* 0x0000000000027919 */ /* 0x000e220000002100 */
[----:B------:R-:W3:Y:S01]  /*120e0*/  SHFL.IDX PT, R14, R5, RZ, 0x181f ;  /* 0x00181fff050e7589 */ /* 0x000ee200000e0000 */
[----:B0-----:R-:W-:-:S05]  /*120f0*/  IMAD.SHL.U32 R2, R2, 0x8, RZ ;  /* 0x0000000802027824 */ /* 0x001fca00078e00ff */
[----:B------:R-:W-:-:S05]  /*12100*/  LOP3.LUT R2, R2, 0x38, RZ, 0xc0, !PT ;  /* 0x0000003802027812 */ /* 0x000fca00078ec0ff */
[----:B------:R-:W-:-:S05]  /*12110*/  IMAD.SHL.U32 R0, R2, 0x2, RZ ;  /* 0x0000000202007824 */ /* 0x000fca00078e00ff */
[----:B---3--:R-:W-:Y:S02]  /*12120*/  IADD3 R2, P0, R14, R0, RZ ;  /* 0x000000000e027210 */ /* 0x008fe40007f1e0ff */
[----:B------:R-:W-:Y:S01]  /*12130*/  SHFL.IDX PT, R14, R5, 0x1, 0x181f ;  /* 0x00381f00050e7f89 */ /* 0x000fe200000e0000 */
[----:B--2---:R-:W-:-:S03]  /*12140*/  IMAD.MOV.U32 R7, RZ, RZ, R3 ;  /* 0x000000ffff077224 */ /* 0x004fc600078e0003 */
[----:B------:R-:W0:Y:S02]  /*12150*/  SHFL.IDX PT, R3, R6, RZ, 0x181f ;  /* 0x00181fff06037589 */ /* 0x000e2400000e0000 */
[----:B------:R-:W-:Y:S01]  /*12160*/  LOP3.LUT P2, RZ, R7, 0x1, RZ, 0xc0, !PT ;  /* 0x0000000107ff7812 */ /* 0x000fe2000784c0ff */
[----:B0-----:R-:W-:-:S03]  /*12170*/  IMAD.X R3, RZ, RZ, R3, P0 ;  /* 0x000000ffff037224 */ /* 0x001fc600000e0603 */
[----:B------:R-:W-:-:S13]  /*12180*/  ISETP.LT.OR P0, PT, R23, 0x1, !P2 ;  /* 0x000000011700780c */ /* 0x000fda0005701670 */
[----:B------:R-:W-:Y:S01]  /*12190*/  LDGSTS.E.BYPASS.LTC128B.128 [R4+0x400], desc[UR46][R2.64], !P0 ;  /* 0x0040000002047fae */ /* 0x000fe2000c101d6e */
[----:B------:R-:W-:-:S13]  /*121a0*/  ISETP.LT.OR P0, PT, R23, 0x1, !P1 ;  /* 0x000000011700780c */ /* 0x000fda0004f01670 */
[----:B------:R-:W-:Y:S01]  /*121b0*/  LDGSTS.E.BYPASS.LTC128B.128 [R4+0x3400], desc[UR46][R2.64+0x80], !P0 ;  /* 0x0340008002047fae */ /* 0x000fe2000c101d6e */
[----:B------:R-:W-:-:S04]  /*121c0*/  LOP3.LUT P0, RZ, R35, 0x4, RZ, 0xc0, !PT ;  /* 0x0000000423ff7812 */ /* 0x000fc8000780c0ff */
[----:B------:R-:W-:-:S13]  /*121d0*/  ISETP.LT.OR P3, PT, R23, 0x1, !P0 ;  /* 0x000000011700780c */ /* 0x000fda0004761670 */
[----:B------:R-:W-:Y:S01]  /*121e0*/  LDGSTS.E.BYPASS.LTC128B.128 [R4+0x6400], desc[UR46][R2.64+0x100], !P3 ;  /* 0x0640010002047fae */ /* 0x000fe2000d901d6e */
[----:B------:R-:W-:-:S13]  /*121f0*/  ISETP.LT.OR P3, PT, R23, 0x1, !P4 ;  /* 0x000000011700780c */ /* 0x000fda0006761670 */
[----:B------:R0:W-:Y:S01]  /*12200*/  LDGSTS.E.BYPASS.LTC128B.128 [R4+0x9400], desc[UR46][R2.64+0x180], !P3 ;  /* 0x0940018002047fae */ /* 0x0001e2000d901d6e */
[----:B------:R-:W-:-:S03]  /*12210*/  IADD3 R8, P3, R14, R0, RZ ;  /* 0x000000000e087210 */ /* 0x000fc60007f7e0ff */
[----:B------:R-:W-:Y:S04]  /*12220*/  SHFL.IDX PT, R14, R5, 0x2, 0x181f ;  /* 0x00581f00050e7f89 */ /* 0x000fe800000e0000 */
[----:B0-----:R-:W0:Y:S02]  /*12230*/  SHFL.IDX PT, R3, R6, 0x1, 0x181f ;  /* 0x00381f0006037f89 */ /* 0x001e2400000e0000 */
[----:B0-----:R-:W-:Y:S01]  /*12240*/  IMAD.X R9, RZ, RZ, R3, P3 ;  /* 0x000000ffff097224 */ /* 0x001fe200018e0603 */
[----:B------:R-:W-:Y:S01]  /*12250*/  ISETP.LT.OR P3, PT, R23, 0x11, !P2 ;  /* 0x000000111700780c */ /* 0x000fe20005761670 */
        /* <DEDUP_REMOVED lines=11> */
[----:B------:R-:W-:-:S13]  /*12310*/  ISETP.LT.OR P3, PT, R23, 0x21, !P2 ;  /* 0x000000211700780c */ /* 0x000fda0005761670 */
        /* <DEDUP_REMOVED lines=24> */
[----:B------:R-:W-:-:S13]  /*124a0*/  ISETP.LT.OR P3, PT, R23, 0x41, !P2 ;  /* 0x000000411700780c */ /* 0x000fda0005761670 */
[----:B------:R3:W-:Y:S01]  /*124b0*/  LDGSTS.E.BYPASS.LTC128B.128 [R4+0x2400], desc[UR46][R2.64], !P3 ;  /* 0x0240000002047fae */ /* 0x0007e2000d901d6e */
[----:B------:R-:W-:-:S13]  /*124c0*/  ISETP.LT.OR P3, PT, R23, 0x41, !P1 ;  /* 0x000000411700780c */ /* 0x000fda0004f61670 */
[----:B------:R3:W-:Y:S01]  /*124d0*/  LDGSTS.E.BYPASS.LTC128B.128 [R4+0x5400], desc[UR46][R2.64+0x80], !P3 ;  /* 0x0540008002047fae */ /* 0x0007e2000d901d6e */
[----:B------:R-:W-:-:S13]  /*124e0*/  ISETP.LT.OR P3, PT, R23, 0x41, !P0 ;  /* 0x000000411700780c */ /* 0x000fda0004761670 */
[----:B------:R3:W-:Y:S01]  /*124f0*/  LDGSTS.E.BYPASS.LTC128B.128 [R4+0x8400], desc[UR46][R2.64+0x100], !P3 ;  /* 0x0840010002047fae */ /* 0x0007e2000d901d6e */
[----:B------:R-:W-:-:S13]  /*12500*/  ISETP.LT.OR P3, PT, R23, 0x41, !P4 ;  /* 0x000000411700780c */ /* 0x000fda0006761670 */
[----:B--2-4-:R3:W-:Y:S02]  /*12510*/  LDGSTS.E.BYPASS.LTC128B.128 [R4+0xb400], desc[UR46][R2.64+0x180], !P3 ;  /* 0x0b40018002047fae */ /* 0x0147e4000d901d6e */
.L_x_11125:
[C---:B------:R-:W-:Y:S02]  /*12520*/  ISETP.LT.OR P2, PT, R23.reuse, 0x51, !P2 ;  /* 0x000000511700780c */ /* 0x040fe40005741670 */
[C---:B------:R-:W-:Y:S02]  /*12530*/  ISETP.LT.OR P1, PT, R23.reuse, 0x51, !P1 ;  /* 0x000000511700780c */ /* 0x040fe40004f21670 */
[----:B------:R-:W-:Y:S02]  /*12540*/  ISETP.LT.OR P0, PT, R23, 0x51, !P0 ;  /* 0x000000511700780c */ /* 0x000fe40004701670 */
[----:B0--3--:R-:W-:-:S05]  /*12550*/  IADD3 R2, P3, R14, R0, RZ ;  /* 0x000000000e027210 */ /* 0x009fca0007f7e0ff */
[----:B------:R-:W-:-:S05]  /*12560*/  IMAD.X R3, RZ, RZ, R6, P3 ;  /* 0x000000ffff037224 */ /* 0x000fca00018e0606 */
[----:B------:R-:W-:Y:S01]  /*12570*/  @!PT LDS RZ, [RZ] ;  /* 0x00000000fffff984 */ /* 0x000fe20000000800 */
[----:B------:R-:W-:Y:S01]  /*12580*/  @!PT LDS RZ, [RZ] ;  /* 0x00000000fffff984 */ /* 0x000fe20000000800 */
[----:B------:R-:W-:Y:S01]  /*12590*/  @!PT LDS RZ, [RZ] ;  /* 0x00000000fffff984 */ /* 0x000fe20000000800 */
[----:B------:R0:W-:Y:S04]  /*125a0*/  LDGSTS.E.BYPASS.LTC128B.128 [R4+0x2c00], desc[UR46][R2.64], !P2 ;  /* 0x02c0000002047fae */ /* 0x0001e8000d101d6e */
[----:B------:R0:W-:Y:S04]  /*125b0*/  LDGSTS.E.BYPASS.LTC128B.128 [R4+0x5c00], desc[UR46][R2.64+0x80], !P1 ;  /* 0x05c0008002047fae */ /* 0x0001e8000c901d6e */
[----:B------:R0:W-:Y:S01]  /*125c0*/  LDGSTS.E.BYPASS.LTC128B.128 [R4+0x8c00], desc[UR46][R2.64+0x100], !P0 ;  /* 0x08c0010002047fae */ /* 0x0001e2000c101d6e */
[----:B------:R-:W-:-:S13]  /*125d0*/  ISETP.LT.OR P0, PT, R23, 0x51, !P4 ;  /* 0x000000511700780c */ /* 0x000fda0006701670 */
[----:B------:R0:W-:Y:S01]  /*125e0*/  LDGSTS.E.BYPASS.LTC128B.128 [R4+0xbc00], desc[UR46][R2.64+0x180], !P0 ;  /* 0x0bc0018002047fae */ /* 0x0001e2000c101d6e */
[----:B------:R-:W-:Y:S01]  /*125f0*/  PLOP3.LUT P0, PT, PT, PT, PT, 0x80, 0x0 ;  /* 0x000000000000781c */ /* 0x000fe20003f0f070 */
[----:B------:R-:W-:-:S12]  /*12600*/  NOP ;  /* 0x0000000000007918 */ /* 0x000fd80000000000 */
.L_x_11040:
        /* <DEDUP_REMOVED lines=11> */
.L_x_11041:
[----:B------:R-:W-:Y:S01]  /*126c0*/  UIADD3 UR4, UR44, -0x2, URZ ;  /* 0xfffffffe2c047890 */ /* 0x000fe2000fffe03f */
[----:B------:R0:W-:Y:S03]  /*126d0*/  SYNCS.ARRIVE.TRANS64.A1T0 RZ, [R22+URZ+0x22850], RZ ;  /* 0x022850ff16ff79a7 */ /* 0x0001e6000810003f */
[----:B------:R-:W-:-:S06]  /*126e0*/  UISETP.GE.AND UP0, UPT, UR4, UR45, UPT ;  /* 0x0000002d0400728c */ /* 0x000fcc000bf06270 */
[----:B------:R-:W-:-:S13]  /*126f0*/  PLOP3.LUT P0, PT, PT, PT, UP0, 0x40, 0x0 ;  /* 0x000000000000781c */ /* 0x000fda0003f0e808 */
[----:B0-----:R-:W-:Y:S05]  /*12700*/  @P0 BRA `(.L_x_11042) ;  /* 0x0000000c00700947 */ /* 0x001fea0003800000 */
[----:B------:R-:W-:Y:S01]  /*12710*/  BSSY B0, `(.L_x_11042) ;  /* 0x00000db000007945 */ /* 0x000fe20003800000 */
[----:B------:R-:W-:-:S07]  /*12720*/  IMAD.U32 R20, RZ, RZ, UR4 ;  /* 0x00000004ff147e24 */ /* 0x000fce000f8e00ff */
.L_x_11055:
[----:B0-----:R-:W0:Y:S01]  /*12730*/  S2R R2, SR_TID.X ;  /* 0x0000000000027919 */ /* 0x001e220000002100 */
[----:B------:R-:W2:Y:S01]  /*12740*/  LDC R3, c[0x0][0x430] ;  /* 0x00010c00ff037b82 */ /* 0x000ea20000000800 */
[----:B------:R-:W-:Y:S02]  /*12750*/  IMAD R8, R20, 0x60, R30 ;  /* 0x0000006014087824 */ /* 0x000fe400078e021e */
        /* <DEDUP_REMOVED lines=20> */
[----:B0-----:R-:W-:Y:S01]  /*128a0*/  @!P1 LEA R6, P0, R2, R6, 0x2 ;  /* 0x0000000602069211 */ /* 0x001fe200078010ff */
[----:B-1----:R-:W-:-:S03]  /*128b0*/  IMAD.U32 R10, RZ, RZ, UR48 ;  /* 0x00000030ff0a7e24 */ /* 0x002fc6000f8e00ff */
        /* <DEDUP_REMOVED lines=16> */
.L_x_11043:
[----:B------:R-:W-:Y:S01]  /*129c0*/  IMAD R10, R18, 0x8, R17 ;  /* 0x00000008120a7824 */ /* 0x000fe200078e0211 */
[----:B------:R-:W-:Y:S01]  /*129d0*/  SHF.L.U32 R24, R25, 0x1f, RZ ;  /* 0x0000001f19187819 */ /* 0x000fe200000006ff */
[----:B------:R-:W-:Y:S01]  /*129e0*/  BSSY B1, `(.L_x_11044) ;  /* 0x0000004000017945 */ /* 0x000fe20003800000 */
[----:B-1----:R-:W-:Y:S02]  /*129f0*/  SHF.R.S32.HI R22, RZ, 0x1f, R5 ;  /* 0x0000001fff167819 */ /* 0x002fe40000011405 */
[----:B------:R-:W0:Y:S02]  /*12a00*/  SYNCS.PHASECHK.TRANS64.TRYWAIT P0, [R10+URZ+0x22840], R24 ;  /* 0x022840180a0075a7 */ /* 0x000e24000800017f */
[----:B0-----:R-:W-:Y:S05]  /*12a10*/  @!P0 BRA `(.L_x_11045) ;  /* 0x0000002c00b88947 */ /* 0x001fea0003800000 */
.L_x_11126:
[----:B------:R-:W-:Y:S05]  /*12a20*/  BSYNC B1 ;  /* 0x0000000000017941 */ /* 0x000fea0003800000 */
.L_x_11044:
        /* <DEDUP_REMOVED lines=24> */
[----:B------:R-:W-:-:S03]  /*12bb0*/  IMAD R8, R8, 0x2, R17 ;  /* 0x0000000208087824 */ /* 0x000fc600078e0211 */
[----:B------:R-:W2:Y:S04]  /*12bc0*/  SHFL.IDX PT, R3, R21, RZ, 0x181f ;  /* 0x00181fff15037589 */ /* 0x000ea800000e0000 */
[----:B------:R-:W3:Y:S04]  /*12bd0*/  SHFL.IDX PT, R6, R9, 0x1, 0x181f ;  /* 0x00381f0009067f89 */ /* 0x000ee800000e0000 */
[----:B------:R-:W4:Y:S01]  /*12be0*/  SHFL.IDX PT, R7, R21, 0x1, 0x181f ;  /* 0x00381f0015077f89 */ /* 0x000f2200000e0000 */
[----:B-1----:R-:W-:-:S03]  /*12bf0*/  IADD3 R2, P0, R14, R0, RZ ;  /* 0x000000000e027210 */ /* 0x002fc60007f1e0ff */
[----:B------:R-:W1:Y:S02]  /*12c00*/  SHFL.IDX PT, R14, R9, 0x2, 0x181f ;  /* 0x00581f00090e7f89 */ /* 0x000e6400000e0000 */
[----:B--2---:R-:W-:Y:S01]  /*12c10*/  IMAD.X R3, RZ, RZ, R3, P0 ;  /* 0x000000ffff037224 */ /* 0x004fe200000e0603 */
[----:B---3--:R-:W-:-:S04]  /*12c20*/  IADD3 R6, P0, R6, R0, RZ ;  /* 0x0000000006067210 */ /* 0x008fc80007f1e0ff */
[----:B------:R2:W-:Y:S01]  /*12c30*/  LDGSTS.E.BYPASS.LTC128B.128 [R8+0x1c400], desc[UR46][R2.64], !P1 ;  /* 0x1c40000002087fae */ /* 0x0005e2000c901d6e */
[----:B----4-:R-:W-:-:S05]  /*12c40*/  IMAD.X R7, RZ, RZ, R7, P0 ;  /* 0x000000ffff077224 */ /* 0x010fca00000e0607 */
[----:B------:R3:W-:Y:S04]  /*12c50*/  LDGSTS.E.BYPASS.LTC128B.128 [R8+0x1cc00], desc[UR46][R6.64], !P1 ;  /* 0x1cc0000006087fae */ /* 0x0007e8000c901d6e */
[----:B--2---:R-:W2:Y:S01]  /*12c60*/  SHFL.IDX PT, R3, R21, 0x2, 0x181f ;  /* 0x00581f0015037f89 */ /* 0x004ea200000e0000 */
[----:B-1----:R-:W-:-:S03]  /*12c70*/  IADD3 R2, P0, R14, R0, RZ ;  /* 0x000000000e027210 */ /* 0x002fc60007f1e0ff */
[----:B------:R-:W1:Y:S04]  /*12c80*/  SHFL.IDX PT, R14, R9, 0x3, 0x181f ;  /* 0x00781f00090e7f89 */ /* 0x000e6800000e0000 */
[----:B---3--:R-:W3:Y:S01]  /*12c90*/  SHFL.IDX PT, R7, R21, 0x3, 0x181f ;  /* 0x00781f0015077f89 */ /* 0x008ee200000e0000 */
[----:B--2---:R-:W-:-:S05]  /*12ca0*/  IMAD.X R3, RZ, RZ, R3, P0 ;  /* 0x000000ffff037224 */ /* 0x004fca00000e0603 */
[----:B------:R2:W-:Y:S01]  /*12cb0*/  LDGSTS.E.BYPASS.LTC128B.128 [R8+0x1d400], desc[UR46][R2.64], !P1 ;  /* 0x1d40000002087fae */ /* 0x0005e2000c901d6e */
[----:B-1----:R-:W-:-:S03]  /*12cc0*/  IADD3 R6, P0, R14, R0, RZ ;  /* 0x000000000e067210 */ /* 0x002fc60007f1e0ff */
[----:B------:R-:W1:Y:S02]  /*12cd0*/  SHFL.IDX PT, R14, R9, 0x4, 0x181f ;  /* 0x00981f00090e7f89 */ /* 0x000e6400000e0000 */
[----:B---3--:R-:W-:-:S05]  /*12ce0*/  IMAD.X R7, RZ, RZ, R7, P0 ;  /* 0x000000ffff077224 */ /* 0x008fca00000e0607 */
[----:B------:R3:W-:Y:S04]  /*12cf0*/  LDGSTS.E.BYPASS.LTC128B.128 [R8+0x1dc00], desc[UR46][R6.64], !P1 ;  /* 0x1dc0000006087fae */ /* 0x0007e8000c901d6e */
[----:B--2---:R-:W2:Y:S04]  /*12d00*/  SHFL.IDX PT, R3, R21, 0x4, 0x181f ;  /* 0x00981f0015037f89 */ /* 0x004ea800000e0000 */
[----:B------:R-:W4:Y:S01]  /*12d10*/  SHFL.IDX PT, R21, R21, 0x5, 0x181f ;  /* 0x00b81f0015157f89 */ /* 0x000f2200000e0000 */
[----:B-1----:R-:W-:-:S03]  /*12d20*/  IADD3 R2, P0, R14, R0, RZ ;  /* 0x000000000e027210 */ /* 0x002fc60007f1e0ff */
[----:B------:R3:W1:Y:S02]  /*12d30*/  SHFL.IDX PT, R14, R9, 0x5, 0x181f ;  /* 0x00b81f00090e7f89 */ /* 0x00066400000e0000 */
[----:B--2---:R-:W-:-:S05]  /*12d40*/  IMAD.X R3, RZ, RZ, R3, P0 ;  /* 0x000000ffff037224 */ /* 0x004fca00000e0603 */
[----:B----4-:R3:W-:Y:S03]  /*12d50*/  LDGSTS.E.BYPASS.LTC128B.128 [R8+0x1e400], desc[UR46][R2.64], !P1 ;  /* 0x1e40000002087fae */ /* 0x0107e6000c901d6e */
.L_x_11140:
[----:B-1-3--:R-:W-:-:S05]  /*12d60*/  IADD3 R2, P0, R14, R0, RZ ;  /* 0x000000000e027210 */ /* 0x00afca0007f1e0ff */
[----:B------:R-:W-:Y:S01]  /*12d70*/  IMAD.X R3, RZ, RZ, R21, P0 ;  /* 0x000000ffff037224 */ /* 0x000fe200000e0615 */
[----:B------:R-:W-:-:S04]  /*12d80*/  PLOP3.LUT P0, PT, PT, PT, PT, 0x80, 0x0 ;  /* 0x000000000000781c */ /* 0x000fc80003f0f070 */
[----:B------:R-:W-:Y:S01]  /*12d90*/  @!PT LDS RZ, [RZ] ;  /* 0x00000000fffff984 */ /* 0x000fe20000000800 */
[----:B------:R-:W-:Y:S01]  /*12da0*/  @!PT LDS RZ, [RZ] ;  /* 0x00000000fffff984 */ /* 0x000fe20000000800 */
[----:B------:R-:W-:Y:S01]  /*12db0*/  @!PT LDS RZ, [RZ] ;  /* 0x00000000fffff984 */ /* 0x000fe20000000800 */
[----:B------:R1:W-:Y:S01]  /*12dc0*/  LDGSTS.E.BYPASS.LTC128B.128 [R8+0x1ec00], desc[UR46][R2.64], !P1 ;  /* 0x1ec0000002087fae */ /* 0x0003e2000c901d6e */
[----:B------:R-:W-:-:S08]  /*12dd0*/  NOP ;  /* 0x0000000000007918 */ /* 0x000fd00000000000 */
.L_x_11047:
        /* <DEDUP_REMOVED lines=11> */
.L_x_11048:
[----:B------:R1:W-:Y:S01]  /*12e90*/  SYNCS.ARRIVE.TRANS64.A1T0 RZ, [R10+URZ+0x22830], RZ ;  /* 0x022830ff0aff79a7 */ /* 0x0003e2000810003f */
[----:B------:R-:W-:Y:S05]  /*12ea0*/  @!P3 BRA `(.L_x_11049) ;  /* 0x000000000004b947 */ /* 0x000fea0003800000 */
[----:B------:R-:W-:Y:S01]  /*12eb0*/  BPT.TRAP 0x1 ;  /* 0x000000040000795c */ /* 0x000fe20000300000 */
.L_x_11049:
[----:B------:R-:W2:Y:S01]  /*12ec0*/  SYNCS.PHASECHK.TRANS64.TRYWAIT P0, [R10+URZ+0x22860], R24 ;  /* 0x022860180a0075a7 */ /* 0x000ea2000800017f */
[----:B------:R-:W-:Y:S04]  /*12ed0*/  BSSY B1, `(.L_x_11050) ;  /* 0x0000002000017945 */ /* 0x000fe80003800000 */
[----:B--2---:R-:W-:Y:S05]  /*12ee0*/  @!P0 BRA `(.L_x_11051) ;  /* 0x0000003000288947 */ /* 0x004fea0003800000 */
.L_x_11141:
[----:B------:R-:W-:Y:S05]  /*12ef0*/  BSYNC B1 ;  /* 0x0000000000017941 */ /* 0x000fea0003800000 */
.L_x_11050:
        /* <DEDUP_REMOVED lines=26> */
[----:B------:R-:W-:-:S03]  /*130a0*/  IMAD R22, R22, 0x2, R17 ;  /* 0x0000000216167824 */ /* 0x000fc600078e0211 */
[----:B------:R-:W4:Y:S04]  /*130b0*/  SHFL.IDX PT, R3, R23, RZ, 0x181f ;  /* 0x00181fff17037589 */ /* 0x000f2800000e0000 */
[----:B------:R-:W-:Y:S04]  /*130c0*/  SHFL.IDX PT, R4, R23, 0x1, 0x181f ;  /* 0x00381f0017047f89 */ /* 0x000fe800000e0000 */
[----:B------:R-:W-:Y:S04]  /*130d0*/  SHFL.IDX PT, R5, R23, 0x3, 0x181f ;  /* 0x00781f0017057f89 */ /* 0x000fe800000e0000 */
[----:B0-2---:R-:W-:Y:S01]  /*130e0*/  SHFL.IDX PT, R24, R23, 0x4, 0x181f ;  /* 0x00981f0017187f89 */ /* 0x005fe200000e0000 */
[----:B---3--:R-:W-:-:S03]  /*130f0*/  IADD3 R2, P0, R14, R0, RZ ;  /* 0x000000000e027210 */ /* 0x008fc60007f1e0ff */
[----:B------:R-:W0:Y:S02]  /*13100*/  SHFL.IDX PT, R14, R21, 0x1, 0x181f ;  /* 0x00381f00150e7f89 */ /* 0x000e2400000e0000 */
[----:B----4-:R-:W-:-:S05]  /*13110*/  IMAD.X R3, RZ, RZ, R3, P0 ;  /* 0x000000ffff037224 */ /* 0x010fca00000e0603 */
[----:B------:R-:W-:Y:S04]  /*13120*/  LDGSTS.E.BYPASS.LTC128B.128 [R22+0x400], desc[UR46][R2.64], !P5 ;  /* 0x0040000002167fae */ /* 0x000fe8000e901d6e */
[----:B------:R-:W-:Y:S04]  /*13130*/  LDGSTS.E.BYPASS.LTC128B.128 [R22+0x3400], desc[UR46][R2.64+0x80], !P4 ;  /* 0x0340008002167fae */ /* 0x000fe8000e101d6e */
[----:B------:R-:W-:Y:S04]  /*13140*/  LDGSTS.E.BYPASS.LTC128B.128 [R22+0x6400], desc[UR46][R2.64+0x100], !P3 ;  /* 0x0640010002167fae */ /* 0x000fe8000d901d6e */
[----:B------:R2:W-:Y:S01]  /*13150*/  LDGSTS.E.BYPASS.LTC128B.128 [R22+0x9400], desc[UR46][R2.64+0x180], !P1 ;  /* 0x0940018002167fae */ /* 0x0005e2000c901d6e */
[----:B0-----:R-:W-:-:S03]  /*13160*/  IADD3 R8, P0, R14, R0, RZ ;  /* 0x000000000e087210 */ /* 0x001fc60007f1e0ff */
[----:B------:R-:W0:Y:S02]  /*13170*/  SHFL.IDX PT, R14, R21, 0x2, 0x181f ;  /* 0x00581f00150e7f89 */ /* 0x000e2400000e0000 */
[----:B------:R-:W-:Y:S02]  /*13180*/  IMAD.X R9, RZ, RZ, R4, P0 ;  /* 0x000000ffff097224 */ /* 0x000fe400000e0604 */
[----:B------:R-:W3:Y:S04]  /*13190*/  SHFL.IDX PT, R4, R23, 0x2, 0x181f ;  /* 0x00581f0017047f89 */ /* 0x000ee800000e0000 */
[----:B------:R4:W-:Y:S04]  /*131a0*/  LDGSTS.E.BYPASS.LTC128B.128 [R22+0xc00], desc[UR46][R8.64], !P5 ;  /* 0x00c0000008167fae */ /* 0x0009e8000e901d6e */
[----:B------:R4:W-:Y:S04]  /*131b0*/  LDGSTS.E.BYPASS.LTC128B.128 [R22+0x3c00], desc[UR46][R8.64+0x80], !P4 ;  /* 0x03c0008008167fae */ /* 0x0009e8000e101d6e */
[----:B------:R4:W-:Y:S04]  /*131c0*/  LDGSTS.E.BYPASS.LTC128B.128 [R22+0x6c00], desc[UR46][R8.64+0x100], !P3 ;  /* 0x06c0010008167fae */ /* 0x0009e8000d901d6e */
[----:B------:R4:W-:Y:S01]  /*131d0*/  LDGSTS.E.BYPASS.LTC128B.128 [R22+0x9c00], desc[UR46][R8.64+0x180], !P1 ;  /* 0x09c0018008167fae */ /* 0x0009e2000c901d6e */
[----:B0-----:R-:W-:-:S03]  /*131e0*/  IADD3 R6, P0, R14, R0, RZ ;  /* 0x000000000e067210 */ /* 0x001fc60007f1e0ff */
[----:B------:R-:W-:Y:S04]  /*131f0*/  SHFL.IDX PT, R23, R23, 0x5, 0x181f ;  /* 0x00b81f0017177f89 */ /* 0x000fe800000e0000 */
[----:B------:R-:W0:Y:S01]  /*13200*/  SHFL.IDX PT, R14, R21, 0x3, 0x181f ;  /* 0x00781f00150e7f89 */ /* 0x000e2200000e0000 */
[----:B---3--:R-:W-:-:S05]  /*13210*/  IMAD.X R7, RZ, RZ, R4, P0 ;  /* 0x000000ffff077224 */ /* 0x008fca00000e0604 */
[----:B------:R4:W-:Y:S04]  /*13220*/  LDGSTS.E.BYPASS.LTC128B.128 [R22+0x1400], desc[UR46][R6.64], !P5 ;  /* 0x0140000006167fae */ /* 0x0009e8000e901d6e */
[----:B------:R4:W-:Y:S04]  /*13230*/  LDGSTS.E.BYPASS.LTC128B.128 [R22+0x4400], desc[UR46][R6.64+0x80], !P4 ;  /* 0x0440008006167fae */ /* 0x0009e8000e101d6e */
[----:B------:R4:W-:Y:S04]  /*13240*/  LDGSTS.E.BYPASS.LTC128B.128 [R22+0x7400], desc[UR46][R6.64+0x100], !P3 ;  /* 0x0740010006167fae */ /* 0x0009e8000d901d6e */
[----:B------:R4:W-:Y:S01]  /*13250*/  LDGSTS.E.BYPASS.LTC128B.128 [R22+0xa400], desc[UR46][R6.64+0x180], !P1 ;  /* 0x0a40018006167fae */ /* 0x0009e2000c901d6e */
[----:B0-----:R-:W-:-:S03]  /*13260*/  IADD3 R4, P0, R14, R0, RZ ;  /* 0x000000000e047210 */ /* 0x001fc60007f1e0ff */
[----:B------:R-:W2:Y:S02]  /*13270*/  SHFL.IDX PT, R14, R21, 0x4, 0x181f ;  /* 0x00981f00150e7f89 */ /* 0x000ea400000e0000 */
[----:B------:R-:W-:-:S05]  /*13280*/  IMAD.X R5, RZ, RZ, R5, P0 ;  /* 0x000000ffff057224 */ /* 0x000fca00000e0605 */
[----:B------:R4:W-:Y:S04]  /*13290*/  LDGSTS.E.BYPASS.LTC128B.128 [R22+0x1c00], desc[UR46][R4.64], !P5 ;  /* 0x01c0000004167fae */ /* 0x0009e8000e901d6e */
[----:B------:R4:W-:Y:S04]  /*132a0*/  LDGSTS.E.BYPASS.LTC128B.128 [R22+0x4c00], desc[UR46][R4.64+0x80], !P4 ;  /* 0x04c0008004167fae */ /* 0x0009e8000e101d6e */
[----:B------:R4:W-:Y:S04]  /*132b0*/  LDGSTS.E.BYPASS.LTC128B.128 [R22+0x7c00], desc[UR46][R4.64+0x100], !P3 ;  /* 0x07c0010004167fae */ /* 0x0009e8000d901d6e */
[----:B------:R4:W-:Y:S01]  /*132c0*/  LDGSTS.E.BYPASS.LTC128B.128 [R22+0xac00], desc[UR46][R4.64+0x180], !P1 ;  /* 0x0ac0018004167fae */ /* 0x0009e2000c901d6e */
[----:B--2---:R-:W-:-:S03]  /*132d0*/  IADD3 R2, P0, R14, R0, RZ ;  /* 0x000000000e027210 */ /* 0x004fc60007f1e0ff */
[----:B------:R4:W0:Y:S02]  /*132e0*/  SHFL.IDX PT, R14, R21, 0x5, 0x181f ;  /* 0x00b81f00150e7f89 */ /* 0x00082400000e0000 */
[----:B------:R-:W-:-:S05]  /*132f0*/  IMAD.X R3, RZ, RZ, R24, P0 ;  /* 0x000000ffff037224 */ /* 0x000fca00000e0618 */
[----:B------:R4:W-:Y:S04]  /*13300*/  LDGSTS.E.BYPASS.LTC128B.128 [R22+0x2400], desc[UR46][R2.64], !P5 ;  /* 0x0240000002167fae */ /* 0x0009e8000e901d6e */
[----:B------:R4:W-:Y:S04]  /*13310*/  LDGSTS.E.BYPASS.LTC128B.128 [R22+0x5400], desc[UR46][R2.64+0x80], !P4 ;  /* 0x0540008002167fae */ /* 0x0009e8000e101d6e */
[----:B------:R4:W-:Y:S04]  /*13320*/  LDGSTS.E.BYPASS.LTC128B.128 [R22+0x8400], desc[UR46][R2.64+0x100], !P3 ;  /* 0x0840010002167fae */ /* 0x0009e8000d901d6e */
[----:B------:R4:W-:Y:S02]  /*13330*/  LDGSTS.E.BYPASS.LTC128B.128 [R22+0xb400], desc[UR46][R2.64+0x180], !P1 ;  /* 0x0b40018002167fae */ /* 0x0009e4000c901d6e */
.L_x_11155:
[----:B0---4-:R-:W-:-:S05]  /*13340*/  IADD3 R2, P0, R14, R0, RZ ;  /* 0x000000000e027210 */ /* 0x011fca0007f1e0ff */
        /* <DEDUP_REMOVED lines=10> */
.L_x_11053:
        /* <DEDUP_REMOVED lines=11> */
.L_x_11054:
[----:B------:R0:W-:Y:S01]  /*134a0*/  SYNCS.ARRIVE.TRANS64.A1T0 RZ, [R10+URZ+0x22850], RZ ;  /* 0x022850ff0aff79a7 */ /* 0x0001e2000810003f */
[----:B------:R-:W-:Y:S05]  /*134b0*/  @P2 BRA `(.L_x_11055) ;  /* 0xfffffff0009c2947 */ /* 0x000fea000383ffff */
[----:B------:R-:W-:Y:S05]  /*134c0*/  BSYNC B0 ;  /* 0x0000000000007941 */ /* 0x000fea0003800000 */
.L_x_11042:
        /* <DEDUP_REMOVED lines=21> */
.L_x_11057:
[----:B------:R-:W-:Y:S05]  /*13620*/  BSYNC B0 ;  /* 0x0000000000007941 */ /* 0x000fea0003800000 */
.L_x_11056:
[----:B------:R-:W-:-:S07]  /*13630*/  LOP3.LUT R25, R25, R0, RZ, 0x3c, !PT ;  /* 0x0000000019197212 */ /* 0x000fce00078e3cff */
.L_x_11017:
[----:B------:R-:W-:Y:S05]  /*13640*/  BSYNC B7 ;  /* 0x0000000000077941 */ /* 0x000fea0003800000 */
.L_x_11015:
        /* <DEDUP_REMOVED lines=11> */
.L_x_11058:
[----:B------:R-:W-:-:S03]  /*13700*/  UMOV UR4, 0xffffffff ;  /* 0xffffffff00047882 */ /* 0x000fc60000000000 */
[----:B------:R-:W-:Y:S05]  /*13710*/  BRA.DIV UR4, `(.L_x_11060) ;  /* 0x0000002e04f87947 */ /* 0x000fea000b800000 */
[----:B------:R2:W3:Y:S02]  /*13720*/  SHFL.IDX PT, R14, R31, RZ, 0x1f ;  /* 0x00001fff1f0e7589 */ /* 0x0004e400000e0000 */
.L_x_11158:
        /* <DEDUP_REMOVED lines=8> */
.L_x_11059:
[----:B------:R-:W-:Y:S02]  /*137b0*/  ULDC UR4, c[0x0][0xc38] ;  /* 0x00030e0000047ab9 */ /* 0x000fe40000000800 */
[----:B---3--:R-:W-:-:S13]  /*137c0*/  ISETP.GE.AND P0, PT, R31, UR4, PT ;  /* 0x000000041f007c0c */ /* 0x008fda000bf06270 */
[----:B------:R-:W-:Y:S05]  /*137d0*/  @!P0 BRA `(.L_x_11061) ;  /* 0xffffffc400b48947 */ /* 0x000fea000383ffff */
.L_x_11006:
[----:B------:R-:W3:Y:S01]  /*137e0*/  LDL.LU R0, [R1] ;  /* 0x0000000001007983 */ /* 0x000ee20000300800 */
        /* <DEDUP_REMOVED lines=11> */
.L_x_11159:
[----:B------:R-:W-:Y:S05]  /*138a0*/  BSYNC B0 ;  /* 0x0000000000007941 */ /* 0x000fea0003800000 */
.L_x_11062:
[----:B------:R-:W-:-:S03]  /*138b0*/  UMOV UR4, 0xffffffff ;  /* 0xffffffff00047882 */ /* 0x000fc60000000000 */
[----:B------:R-:W-:Y:S05]  /*138c0*/  BRA.DIV UR4, `(.L_x_11064) ;  /* 0x0000002e04c87947 */ /* 0x000fea000b800000 */
[----:B---3--:R-:W3:Y:S02]  /*138d0*/  S2R R0, SR_TID.X ;  /* 0x0000000000007919 */ /* 0x008ee40000002100 */
[----:B---3--:R-:W-:-:S04]  /*138e0*/  SHF.R.U32.HI R0, RZ, 0x5, R0 ;  /* 0x00000005ff007819 */ /* 0x008fc80000011600 */
[----:B------:R-:W-:-:S05]  /*138f0*/  LOP3.LUT R0, R0, 0x3, RZ, 0xc0, !PT ;  /* 0x0000000300007812 */ /* 0x000fca00078ec0ff */
[----:B------:R3:W4:Y:S02]  /*13900*/  SHFL.IDX PT, R14, R0, RZ, 0x1f ;  /* 0x00001fff000e7589 */ /* 0x00072400000e0000 */
.L_x_11162:
[----:B----4-:R-:W-:Y:S01]  /*13910*/  ISETP.NE.AND P0, PT, R14, RZ, PT ;  /* 0x000000ff0e00720c */ /* 0x010fe20003f05270 */
[----:B------:R-:W-:-:S12]  /*13920*/  BSSY B0, `(.L_x_11065) ;  /* 0x0000024000007945 */ /* 0x000fd80003800000 */
[----:B------:R-:W-:Y:S05]  /*13930*/  @P0 BRA `(.L_x_11066) ;  /* 0x0000000000880947 */ /* 0x000fea0003800000 */
[----:B------:R-:W-:-:S03]  /*13940*/  UMOV UR4, 0xffffffff ;  /* 0xffffffff00047882 */ /* 0x000fc60000000000 */
[----:B------:R-:W-:Y:S05]  /*13950*/  BRA.DIV UR4, `(.L_x_11067) ;  /* 0x0000002e04d87947 */ /* 0x000fea000b800000 */
[----:B------:R-:W-:-:S13]  /*13960*/  ELECT P6, URZ, PT ;  /* 0x00000000003f782f */ /* 0x000fda00038c0000 */
.L_x_11165:
[----:B------:R-:W-:Y:S05]  /*13970*/  @!P6 BRA `(.L_x_11066) ;  /* 0x000000000078e947 */ /* 0x000fea0003800000 */
[----:B------:R-:W-:-:S06]  /*13980*/  ULOP3.LUT UR4, UR39, 0x2, URZ, 0xfc, !UPT ;  /* 0x0000000227047892 */ /* 0x000fcc000f8efc3f */
[----:B---3--:R-:W-:-:S05]  /*13990*/  IMAD.U32 R0, RZ, RZ, UR4 ;  /* 0x00000004ff007e24 */ /* 0x008fca000f8e00ff */
[----:B------:R-:W-:-:S13]  /*139a0*/  ISETP.NE.AND P0, PT, R0, 0x3, PT ;  /* 0x000000030000780c */ /* 0x000fda0003f05270 */
[----:B------:R-:W-:Y:S05]  /*139b0*/  @!P0 BRA `(.L_x_11068) ;  /* 0x0000000000048947 */ /* 0x000fea0003800000 */
[----:B------:R-:W-:Y:S01]  /*139c0*/  BPT.TRAP 0x1 ;  /* 0x000000040000795c */ /* 0x000fe20000300000 */
.L_x_11068:
[C---:B------:R-:W-:Y:S01]  /*139d0*/  IMAD R3, R18.reuse, 0x8, R5 ;  /* 0x0000000812037824 */ /* 0x040fe200078e0205 */
[----:B------:R-:W-:Y:S01]  /*139e0*/  SHF.L.U32 R2, R25, 0x1f, RZ ;  /* 0x0000001f19027819 */ /* 0x000fe200000006ff */
[----:B------:R-:W-:-:S03]  /*139f0*/  VIADD R18, R18, 0x1 ;  /* 0x0000000112127836 */ /* 0x000fc60000000000 */
[----:B------:R-:W3:Y:S02]  /*13a00*/  SYNCS.PHASECHK.TRANS64.TRYWAIT P1, [R3+URZ+0x22840], R2 ;  /* 0x02284002030075a7 */ /* 0x000ee4000802017f */
[----:B------:R-:W-:-:S04]  /*13a10*/  ISETP.NE.AND P2, PT, R18, 0x2, PT ;  /* 0x000000021200780c */ /* 0x000fc80003f45270 */
[----:B------:R-:W-:Y:S01]  /*13a20*/  SEL R0, RZ, 0x1, P2 ;  /* 0x00000001ff007807 */ /* 0x000fe20001000000 */
[----:B---3--:R-:W-:Y:S08]  /*13a30*/  @!P1 BRA `(.L_x_11069) ;  /* 0x0000002c00c09947 */ /* 0x008ff00003800000 */
.L_x_11166:
[----:B------:R-:W-:Y:S02]  /*13a40*/  SEL R18, R18, RZ, P2 ;  /* 0x000000ff12127207 */ /* 0x000fe40001000000 */
[----:B------:R-:W-:Y:S01]  /*13a50*/  LOP3.LUT R0, R25, R0, RZ, 0x3c, !PT ;  /* 0x0000000019007212 */ /* 0x000fe200078e3cff */
[----:B------:R-:W-:Y:S06]  /*13a60*/  @!P0 BRA `(.L_x_11070) ;  /* 0x0000000000048947 */ /* 0x000fec0003800000 */
[----:B------:R-:W-:Y:S01]  /*13a70*/  BPT.TRAP 0x1 ;  /* 0x000000040000795c */ /* 0x000fe20000300000 */
.L_x_11070:
[----:B------:R-:W-:Y:S01]  /*13a80*/  IMAD R5, R18, 0x8, R5 ;  /* 0x0000000812057824 */ /* 0x000fe200078e0205 */
[----:B------:R-:W-:-:S04]  /*13a90*/  SHF.L.U32 R0, R0, 0x1f, RZ ;  /* 0x0000001f00007819 */ /* 0x000fc800000006ff */
[----:B------:R-:W4:Y:S02]  /*13aa0*/  SYNCS.PHASECHK.TRANS64.TRYWAIT P1, [R5+URZ+0x22840], R0 ;  /* 0x02284000050075a7 */ /* 0x000f24000802017f */
[----:B----4-:R-:W-:Y:S05]  /*13ab0*/  @!P1 BRA `(.L_x_11071) ;  /* 0x0000002c00b49947 */ /* 0x010fea0003800000 */
.L_x_11167:
[----:B------:R-:W-:Y:S05]  /*13ac0*/  @!P0 BRA `(.L_x_11072) ;  /* 0x0000000000048947 */ /* 0x000fea0003800000 */
[----:B------:R-:W-:Y:S01]  /*13ad0*/  BPT.TRAP 0x1 ;  /* 0x000000040000795c */ /* 0x000fe20000300000 */
.L_x_11072:
[----:B------:R-:W0:Y:S02]  /*13ae0*/  SYNCS.PHASECHK.TRANS64.TRYWAIT P1, [R3+URZ+0x22860], R2 ;  /* 0x02286002030075a7 */ /* 0x000e24000802017f */
[----:B0-----:R-:W-:Y:S05]  /*13af0*/  @!P1 BRA `(.L_x_11073) ;  /* 0x0000002c00b89947 */ /* 0x001fea0003800000 */
.L_x_11168:
[----:B------:R-:W-:Y:S05]  /*13b00*/  @!P0 BRA `(.L_x_11074) ;  /* 0x0000000000048947 */ /* 0x000fea0003800000 */
[----:B------:R-:W-:Y:S01]  /*13b10*/  BPT.TRAP 0x1 ;  /* 0x000000040000795c */ /* 0x000fe20000300000 */
.L_x_11074:
[----:B------:R0:W0:Y:S02]  /*13b20*/  SYNCS.PHASECHK.TRANS64.TRYWAIT P0, [R5+URZ+0x22860], R0 ;  /* 0x02286000050075a7 */ /* 0x000024000800017f */
[----:B0-----:R-:W-:Y:S05]  /*13b30*/  @!P0 NANOSLEEP.SYNCS 0x989680 ;  /* 0x009896800000895d */ /* 0x001fea0003900000 */
[----:B------:R-:W0:Y:S02]  /*13b40*/  @!P0 SYNCS.PHASECHK.TRANS64 P0, [R5+URZ+0x22860], R0 ;  /* 0x02286000050085a7 */ /* 0x000e24000800007f */
[----:B0-----:R-:W-:Y:S05]  /*13b50*/  @!P0 BRA `(.L_x_11074) ;  /* 0xfffffffc00f08947 */ /* 0x001fea000383ffff */
.L_x_11066:
[----:B------:R-:W-:Y:S05]  /*13b60*/  BSYNC B0 ;  /* 0x0000000000007941 */ /* 0x000fea0003800000 */
.L_x_11065:
[----:B------:R-:W-:Y:S05]  /*13b70*/  EXIT ;  /* 0x000000000000794d */ /* 0x000fea0003800000 */
.L_x_10911:
[----:B0-----:R0:W1:Y:S02]  /*13b80*/  SYNCS.PHASECHK.TRANS64.TRYWAIT P0, [R7+URZ+0x22800], R0 ;  /* 0x02280000070075a7 */ /* 0x001064000800017f */
[----:B-1----:R-:W-:Y:S05]  /*13b90*/  @!P0 NANOSLEEP.SYNCS 0x989680 ;  /* 0x009896800000895d */ /* 0x002fea0003900000 */
[----:B------:R-:W1:Y:S02]  /*13ba0*/  @!P0 SYNCS.PHASECHK.TRANS64 P0, [R7+URZ+0x22800], R0 ;  /* 0x02280000070085a7 */ /* 0x000e64000800007f */
[----:B-1----:R-:W-:Y:S05]  /*13bb0*/  @!P0 BRA `(.L_x_10911) ;  /* 0xfffffffc00f08947 */ /* 0x002fea000383ffff */
[----:B------:R-:W-:Y:S05]  /*13bc0*/  BRA `(.L_x_11075) ;  /* 0xfffffee000147947 */ /* 0x000fea000383ffff */
.L_x_10915:
[----:B-1----:R-:W-:-:S04]  /*13bd0*/  IMAD.U32 R0, RZ, RZ, UR24 ;  /* 0x00000018ff007e24 */ /* 0x002fc8000f8e00ff */
[----:B------:R1:W2:Y:S03]  /*13be0*/  SYNCS.PHASECHK.TRANS64.TRYWAIT P1, [R0+URZ+0x22830], R9 ;  /* 0x02283009000075a7 */ /* 0x0002a6000802017f */
[----:B--2---:R-:W-:Y:S05]  /*13bf0*/  @!P1 NANOSLEEP.SYNCS 0x989680 ;  /* 0x009896800000995d */ /* 0x004fea0003900000 */
[----:B------:R-:W2:Y:S02]  /*13c00*/  @!P1 SYNCS.PHASECHK.TRANS64 P1, [R0+URZ+0x22830], R9 ;  /* 0x02283009000095a7 */ /* 0x000ea4000802007f */
[----:B--2---:R-:W-:Y:S05]  /*13c10*/  @!P1 BRA `(.L_x_10915) ;  /* 0xfffffffc00ec9947 */ /* 0x004fea000383ffff */
[----:B------:R-:W-:Y:S05]  /*13c20*/  BRA `(.L_x_10914) ;  /* 0xfffffee0003c7947 */ /* 0x000fea000383ffff */
.L_x_10928:
[----:B---3--:R-:W-:-:S04]  /*13c30*/  IMAD.U32 R10, RZ, RZ, UR24 ;  /* 0x00000018ff0a7e24 */ /* 0x008fc8000f8e00ff */
[----:B------:R3:W4:Y:S03]  /*13c40*/  SYNCS.PHASECHK.TRANS64.TRYWAIT P1, [R10+URZ+0x22850], R9 ;  /* 0x022850090a0075a7 */ /* 0x000726000802017f */
[----:B----4-:R-:W-:Y:S05]  /*13c50*/  @!P1 NANOSLEEP.SYNCS 0x989680 ;  /* 0x009896800000995d */ /* 0x010fea0003900000 */
[----:B------:R-:W4:Y:S02]  /*13c60*/  @!P1 SYNCS.PHASECHK.TRANS64 P1, [R10+URZ+0x22850], R9 ;  /* 0x022850090a0095a7 */ /* 0x000f24000802007f */
[----:B----4-:R-:W-:Y:S05]  /*13c70*/  @!P1 BRA `(.L_x_10928) ;  /* 0xfffffffc00ec9947 */ /* 0x010fea000383ffff */
[----:B------:R-:W-:Y:S05]  /*13c80*/  BRA `(.L_x_10927) ;  /* 0xffffff0000ec7947 */ /* 0x000fea000383ffff */
.L_x_10937:
[----:B-1----:R-:W-:-:S04]  /*13c90*/  IMAD.U32 R3, RZ, RZ, UR25 ;  /* 0x00000019ff037e24 */ /* 0x002fc8000f8e00ff */
[----:B------:R1:W2:Y:S03]  /*13ca0*/  SYNCS.PHASECHK.TRANS64.TRYWAIT P1, [R3+URZ+0x22830], R8 ;  /* 0x02283008030075a7 */ /* 0x0002a6000802017f */
[----:B--2---:R-:W-:Y:S05]  /*13cb0*/  @!P1 NANOSLEEP.SYNCS 0x989680 ;  /* 0x009896800000995d */ /* 0x004fea0003900000 */
[----:B------:R-:W2:Y:S02]  /*13cc0*/  @!P1 SYNCS.PHASECHK.TRANS64 P1, [R3+URZ+0x22830], R8 ;  /* 0x02283008030095a7 */ /* 0x000ea4000802007f */
[----:B--2---:R-:W-:Y:S05]  /*13cd0*/  @!P1 BRA `(.L_x_10937) ;  /* 0xfffffffc00ec9947 */ /* 0x004fea000383ffff */
[----:B------:R-:W-:Y:S05]  /*13ce0*/  BRA `(.L_x_10936) ;  /* 0xffffff0800987947 */ /* 0x000fea000383ffff */
.L_x_10950:
[----:B--2---:R-:W-:-:S04]  /*13cf0*/  IMAD.U32 R11, RZ, RZ, UR25 ;  /* 0x00000019ff0b7e24 */ /* 0x004fc8000f8e00ff */
[----:B------:R2:W3:Y:S03]  /*13d00*/  SYNCS.PHASECHK.TRANS64.TRYWAIT P1, [R11+URZ+0x22850], R8 ;  /* 0x022850080b0075a7 */ /* 0x0004e6000802017f */
[----:B---3--:R-:W-:Y:S05]  /*13d10*/  @!P1 NANOSLEEP.SYNCS 0x989680 ;  /* 0x009896800000995d */ /* 0x008fea0003900000 */
[----:B------:R-:W3:Y:S02]  /*13d20*/  @!P1 SYNCS.PHASECHK.TRANS64 P1, [R11+URZ+0x22850], R8 ;  /* 0x022850080b0095a7 */ /* 0x000ee4000802007f */
[----:B---3--:R-:W-:Y:S05]  /*13d30*/  @!P1 BRA `(.L_x_10950) ;  /* 0xfffffffc00ec9947 */ /* 0x008fea000383ffff */
[----:B------:R-:W-:Y:S05]  /*13d40*/  BRA `(.L_x_10949) ;  /* 0xffffff3400647947 */ /* 0x000fea000383ffff */
.L_x_10960:
[----:B-1----:R-:W-:-:S04]  /*13d50*/  IMAD.U32 R3, RZ, RZ, UR25 ;  /* 0x00000019ff037e24 */ /* 0x002fc8000f8e00ff */
[----:B------:R1:W2:Y:S03]  /*13d60*/  SYNCS.PHASECHK.TRANS64.TRYWAIT P2, [R3+URZ+0x22830], R6 ;  /* 0x02283006030075a7 */ /* 0x0002a6000804017f */
[----:B--2---:R-:W-:Y:S05]  /*13d70*/  @!P2 NANOSLEEP.SYNCS 0x989680 ;  /* 0x009896800000a95d */ /* 0x004fea0003900000 */
[----:B------:R-:W2:Y:S02]  /*13d80*/  @!P2 SYNCS.PHASECHK.TRANS64 P2, [R3+URZ+0x22830], R6 ;  /* 0x022830060300a5a7 */ /* 0x000ea4000804007f */
[----:B--2---:R-:W-:Y:S05]  /*13d90*/  @!P2 BRA `(.L_x_10960) ;  /* 0xfffffffc00eca947 */ /* 0x004fea000383ffff */
[----:B------:R-:W-:Y:S05]  /*13da0*/  BRA `(.L_x_10959) ;  /* 0xffffff3c00107947 */ /* 0x000fea000383ffff */
.L_x_10965:
[----:B---3--:R-:W-:-:S04]  /*13db0*/  IMAD.U32 R9, RZ, RZ, UR25 ;  /* 0x00000019ff097e24 */ /* 0x008fc8000f8e00ff */
[----:B------:R3:W4:Y:S03]  /*13dc0*/  SYNCS.PHASECHK.TRANS64.TRYWAIT P2, [R9+URZ+0x22850], R6 ;  /* 0x02285006090075a7 */ /* 0x000726000804017f */
[----:B----4-:R-:W-:Y:S05]  /*13dd0*/  @!P2 NANOSLEEP.SYNCS 0x989680 ;  /* 0x009896800000a95d */ /* 0x010fea0003900000 */
[----:B------:R-:W4:Y:S02]  /*13de0*/  @!P2 SYNCS.PHASECHK.TRANS64 P2, [R9+URZ+0x22850], R6 ;  /* 0x022850060900a5a7 */ /* 0x000f24000804007f */
[----:B----4-:R-:W-:Y:S05]  /*13df0*/  @!P2 BRA `(.L_x_10965) ;  /* 0xfffffffc00eca947 */ /* 0x010fea000383ffff */
[----:B------:R-:W-:Y:S05]  /*13e00*/  BRA `(.L_x_10964) ;  /* 0xffffff5400307947 */ /* 0x000fea000383ffff */
.L_x_10972:
[----:B-1----:R-:W-:-:S04]  /*13e10*/  IMAD.U32 R3, RZ, RZ, UR24 ;  /* 0x00000018ff037e24 */ /* 0x002fc8000f8e00ff */
[----:B------:R1:W2:Y:S03]  /*13e20*/  SYNCS.PHASECHK.TRANS64.TRYWAIT P1, [R3+URZ+0x22830], R6 ;  /* 0x02283006030075a7 */ /* 0x0002a6000802017f */
[----:B--2---:R-:W-:Y:S05]  /*13e30*/  @!P1 NANOSLEEP.SYNCS 0x989680 ;  /* 0x009896800000995d */ /* 0x004fea0003900000 */
[----:B------:R-:W2:Y:S02]  /*13e40*/  @!P1 SYNCS.PHASECHK.TRANS64 P1, [R3+URZ+0x22830], R6 ;  /* 0x02283006030095a7 */ /* 0x000ea4000802007f */
[----:B--2---:R-:W-:Y:S05]  /*13e50*/  @!P1 BRA `(.L_x_10972) ;  /* 0xfffffffc00ec9947 */ /* 0x004fea000383ffff */
[----:B------:R-:W-:Y:S05]  /*13e60*/  BRA `(.L_x_10971) ;  /* 0xffffff5800407947 */ /* 0x000fea000383ffff */
.L_x_10985:
[----:B--2---:R-:W-:-:S04]  /*13e70*/  IMAD.U32 R9, RZ, RZ, UR24 ;  /* 0x00000018ff097e24 */ /* 0x004fc8000f8e00ff */
[----:B------:R2:W3:Y:S03]  /*13e80*/  SYNCS.PHASECHK.TRANS64.TRYWAIT P1, [R9+URZ+0x22850], R6 ;  /* 0x02285006090075a7 */ /* 0x0004e6000802017f */
[----:B---3--:R-:W-:Y:S05]  /*13e90*/  @!P1 NANOSLEEP.SYNCS 0x989680 ;  /* 0x009896800000995d */ /* 0x008fea0003900000 */
[----:B------:R-:W3:Y:S02]  /*13ea0*/  @!P1 SYNCS.PHASECHK.TRANS64 P1, [R9+URZ+0x22850], R6 ;  /* 0x02285006090095a7 */ /* 0x000ee4000802007f */
[----:B---3--:R-:W-:Y:S05]  /*13eb0*/  @!P1 BRA `(.L_x_10985) ;  /* 0xfffffffc00ec9947 */ /* 0x008fea000383ffff */
[----:B------:R-:W-:Y:S05]  /*13ec0*/  BRA `(.L_x_10984) ;  /* 0xffffff8400087947 */ /* 0x000fea000383ffff */
.L_x_11023:
        /* <DEDUP_REMOVED lines=10> */
.L_x_11076:
[----:B------:R-:W-:Y:S05]  /*13f70*/  BRA `(.L_x_11077) ;  /* 0xffffffcc00387947 */ /* 0x000fea000383ffff */
.L_x_11026:
[----:B0-----:R0:W1:Y:S02]  /*13f80*/  SYNCS.PHASECHK.TRANS64.TRYWAIT P0, [R22+URZ+0x22840], R3 ;  /* 0x02284003160075a7 */ /* 0x001064000800017f */
[----:B-1----:R-:W-:Y:S05]  /*13f90*/  @!P0 NANOSLEEP.SYNCS 0x989680 ;  /* 0x009896800000895d */ /* 0x002fea0003900000 */
[----:B------:R-:W1:Y:S02]  /*13fa0*/  @!P0 SYNCS.PHASECHK.TRANS64 P0, [R22+URZ+0x22840], R3 ;  /* 0x02284003160085a7 */ /* 0x000e64000800007f */
[----:B-1----:R-:W-:Y:S05]  /*13fb0*/  @!P0 BRA `(.L_x_11026) ;  /* 0xfffffffc00f08947 */ /* 0x002fea000383ffff */
[----:B------:R-:W-:Y:S05]  /*13fc0*/  BRA `(.L_x_11078) ;  /* 0xffffffcc00e07947 */ /* 0x000fea000383ffff */
.L_x_11027:
        /* <DEDUP_REMOVED lines=8> */
.L_x_11080:
[----:B------:R-:W-:Y:S05]  /*14050*/  BSYNC B0 ;  /* 0x0000000000007941 */ /* 0x000fea0003800000 */
.L_x_11079:
        /* <DEDUP_REMOVED lines=9> */
.L_x_11081:
        /* <DEDUP_REMOVED lines=8> */
.L_x_11082:
        /* <DEDUP_REMOVED lines=11> */
.L_x_11083:
[----:B------:R-:W-:Y:S02]  /*14220*/  IMAD.MOV.U32 R13, RZ, RZ, R5 ;  /* 0x000000ffff0d7224 */ /* 0x000fe400078e0005 */
[----:B------:R-:W-:Y:S01]  /*14230*/  IMAD.MOV.U32 R12, RZ, RZ, 0x2 ;  /* 0x00000002ff0c7424 */ /* 0x000fe200078e00ff */
[----:B------:R-:W-:-:S13]  /*14240*/  @P0 LEA R2, P1, R8, R14, 0x1 ;  /* 0x0000000e08020211 */ /* 0x000fda00078208ff */
[----:B------:R-:W-:Y:S05]  /*14250*/  WARPSYNC.COLLECTIVE R15, `(.L_x_11084) ;  /* 0x000000000f087348 */ /* 0x000fea0003c00000 */
[----:B------:R0:W1:Y:S02]  /*14260*/  SHFL.IDX P6, R14, R13, R12, R11 ;  /* 0x0000000c0d0e7389 */ /* 0x00006400000c000b */
[----:B01----:R-:W-:Y:S01]  /*14270*/  ENDCOLLECTIVE ;  /* 0x000000000000791b */ /* 0x003fe20003800000 */
.L_x_11084:
[----:B------:R-:W-:-:S05]  /*14280*/  @P0 IMAD.X R3, RZ, RZ, R6, P1 ;  /* 0x000000ffff030224 */ /* 0x000fca00008e0606 */
        /* <DEDUP_REMOVED lines=11> */
.L_x_11085:
[----:B------:R-:W-:Y:S02]  /*14340*/  IMAD.MOV.U32 R13, RZ, RZ, R5 ;  /* 0x000000ffff0d7224 */ /* 0x000fe400078e0005 */
[----:B------:R-:W-:Y:S01]  /*14350*/  IMAD.MOV.U32 R12, RZ, RZ, 0x3 ;  /* 0x00000003ff0c7424 */ /* 0x000fe200078e00ff */
[----:B------:R-:W-:-:S13]  /*14360*/  @P0 LEA R2, P1, R8, R14, 0x1 ;  /* 0x0000000e08020211 */ /* 0x000fda00078208ff */
[----:B------:R-:W-:Y:S05]  /*14370*/  WARPSYNC.COLLECTIVE R15, `(.L_x_11086) ;  /* 0x000000000f087348 */ /* 0x000fea0003c00000 */
[----:B------:R0:W1:Y:S02]  /*14380*/  SHFL.IDX P6, R14, R13, R12, R11 ;  /* 0x0000000c0d0e7389 */ /* 0x00006400000c000b */
[----:B01----:R-:W-:Y:S01]  /*14390*/  ENDCOLLECTIVE ;  /* 0x000000000000791b */ /* 0x003fe20003800000 */
.L_x_11086:
        /* <DEDUP_REMOVED lines=12> */
.L_x_11087:
[----:B------:R-:W-:Y:S02]  /*14460*/  IMAD.MOV.U32 R13, RZ, RZ, R5 ;  /* 0x000000ffff0d7224 */ /* 0x000fe400078e0005 */
[----:B------:R-:W-:Y:S01]  /*14470*/  IMAD.MOV.U32 R12, RZ, RZ, 0x4 ;  /* 0x00000004ff0c7424 */ /* 0x000fe200078e00ff */
[----:B------:R-:W-:-:S13]  /*14480*/  @P0 LEA R2, P1, R8, R14, 0x1 ;  /* 0x0000000e08020211 */ /* 0x000fda00078208ff */
[----:B------:R-:W-:Y:S05]  /*14490*/  WARPSYNC.COLLECTIVE R15, `(.L_x_11088) ;  /* 0x000000000f087348 */ /* 0x000fea0003c00000 */
[----:B------:R0:W1:Y:S02]  /*144a0*/  SHFL.IDX P6, R14, R13, R12, R11 ;  /* 0x0000000c0d0e7389 */ /* 0x00006400000c000b */
[----:B01----:R-:W-:Y:S01]  /*144b0*/  ENDCOLLECTIVE ;  /* 0x000000000000791b */ /* 0x003fe20003800000 */
.L_x_11088:
        /* <DEDUP_REMOVED lines=12> */
.L_x_11089:
[----:B------:R-:W-:Y:S02]  /*14580*/  IMAD.MOV.U32 R13, RZ, RZ, R5 ;  /* 0x000000ffff0d7224 */ /* 0x000fe400078e0005 */
[----:B------:R-:W-:Y:S01]  /*14590*/  IMAD.MOV.U32 R12, RZ, RZ, 0x5 ;  /* 0x00000005ff0c7424 */ /* 0x000fe200078e00ff */
[----:B------:R-:W-:-:S13]  /*145a0*/  @P0 LEA R2, P1, R8, R14, 0x1 ;  /* 0x0000000e08020211 */ /* 0x000fda00078208ff */
[----:B------:R-:W-:Y:S05]  /*145b0*/  WARPSYNC.COLLECTIVE R15, `(.L_x_11090) ;  /* 0x000000000f087348 */ /* 0x000fea0003c00000 */
[----:B------:R0:W1:Y:S02]  /*145c0*/  SHFL.IDX P6, R14, R13, R12, R11 ;  /* 0x0000000c0d0e7389 */ /* 0x00006400000c000b */
[----:B01----:R-:W-:Y:S01]  /*145d0*/  ENDCOLLECTIVE ;  /* 0x000000000000791b */ /* 0x003fe20003800000 */
.L_x_11090:
[----:B------:R-:W-:-:S05]  /*145e0*/  @P0 IMAD.X R3, RZ, RZ, R6, P1 ;  /* 0x000000ffff030224 */ /* 0x000fca00008e0606 */
        /* <DEDUP_REMOVED lines=9> */
.L_x_11091:
[----:B------:R-:W-:Y:S05]  /*14680*/  BRA `(.L_x_11092) ;  /* 0xffffffcc00447947 */ /* 0x000fea000383ffff */
.L_x_11032:
[----:B------:R-:W-:Y:S02]  /*14690*/  IMAD.MOV.U32 R13, RZ, RZ, R5 ;  /* 0x000000ffff0d7224 */ /* 0x000fe400078e0005 */
[----:B------:R-:W-:Y:S02]  /*146a0*/  IMAD.MOV.U32 R12, RZ, RZ, RZ ;  /* 0x000000ffff0c7224 */ /* 0x000fe400078e00ff */
[----:B------:R-:W-:Y:S02]  /*146b0*/  IMAD.MOV.U32 R11, RZ, RZ, 0x181f ;  /* 0x0000181fff0b7424 */ /* 0x000fe400078e00ff */
[----:B------:R-:W-:Y:S02]  /*146c0*/  IMAD.MOV.U32 R15, RZ, RZ, -0x1 ;  /* 0xffffffffff0f7424 */ /* 0x000fe400078e00ff */
[----:B------:R-:W-:-:S07]  /*146d0*/  VIADD R4, R33, UR43 ;  /* 0x0000002b21047c36 */ /* 0x000fce0008000000 */
[----:B-1----:R-:W-:Y:S05]  /*146e0*/  WARPSYNC.COLLECTIVE R15, `(.L_x_11093) ;  /* 0x000000000f087348 */ /* 0x002fea0003c00000 */
[----:B------:R0:W2:Y:S02]  /*146f0*/  SHFL.IDX P6, R14, R13, R12, R11 ;  /* 0x0000000c0d0e7389 */ /* 0x0000a400000c000b */
[----:B012---:R-:W-:Y:S01]  /*14700*/  ENDCOLLECTIVE ;  /* 0x000000000000791b */ /* 0x007fe20003800000 */
.L_x_11093:
[C---:B------:R-:W-:Y:S01]  /*14710*/  VIADD R6, R4.reuse, 0x10 ;  /* 0x0000001004067836 */ /* 0x040fe20000000000 */
[----:B------:R-:W-:Y:S01]  /*14720*/  ISETP.GE.AND P0, PT, R4, UR37, PT ;  /* 0x0000002504007c0c */ /* 0x000fe2000bf06270 */
[----:B------:R-:W-:Y:S02]  /*14730*/  IMAD.MOV.U32 R13, RZ, RZ, R0 ;  /* 0x000000ffff0d7224 */ /* 0x000fe400078e0000 */
[----:B------:R-:W-:-:S10]  /*14740*/  IMAD.MOV.U32 R2, RZ, RZ, R14 ;  /* 0x000000ffff027224 */ /* 0x000fd400078e000e */
[----:B------:R-:W-:Y:S05]  /*14750*/  WARPSYNC.COLLECTIVE R15, `(.L_x_11094) ;  /* 0x000000000f087348 */ /* 0x000fea0003c00000 */
[----:B------:R0:W1:Y:S02]  /*14760*/  SHFL.IDX P6, R14, R13, R12, R11 ;  /* 0x0000000c0d0e7389 */ /* 0x00006400000c000b */
[----:B01----:R-:W-:Y:S01]  /*14770*/  ENDCOLLECTIVE ;  /* 0x000000000000791b */ /* 0x003fe20003800000 */
.L_x_11094:
        /* <DEDUP_REMOVED lines=8> */
.L_x_11095:
        /* <DEDUP_REMOVED lines=10> */
.L_x_11096:
[----:B------:R-:W-:Y:S02]  /*148a0*/  IMAD.MOV.U32 R13, RZ, RZ, R5 ;  /* 0x000000ffff0d7224 */ /* 0x000fe400078e0005 */
[----:B------:R-:W-:Y:S01]  /*148b0*/  IMAD.MOV.U32 R12, RZ, RZ, 0x2 ;  /* 0x00000002ff0c7424 */ /* 0x000fe200078e00ff */
[----:B------:R-:W-:-:S13]  /*148c0*/  @!P0 LEA R2, P1, R8, R14, 0x1 ;  /* 0x0000000e08028211 */ /* 0x000fda00078208ff */
[----:B------:R-:W-:Y:S05]  /*148d0*/  WARPSYNC.COLLECTIVE R15, `(.L_x_11097) ;  /* 0x000000000f087348 */ /* 0x000fea0003c00000 */
[----:B------:R0:W1:Y:S02]  /*148e0*/  SHFL.IDX P6, R14, R13, R12, R11 ;  /* 0x0000000c0d0e7389 */ /* 0x00006400000c000b */
[----:B01----:R-:W-:Y:S01]  /*148f0*/  ENDCOLLECTIVE ;  /* 0x000000000000791b */ /* 0x003fe20003800000 */
.L_x_11097:
        /* <DEDUP_REMOVED lines=12> */
.L_x_11098:
[----:B------:R-:W-:Y:S02]  /*149c0*/  IMAD.MOV.U32 R13, RZ, RZ, R5 ;  /* 0x000000ffff0d7224 */ /* 0x000fe400078e0005 */
[----:B------:R-:W-:Y:S01]  /*149d0*/  IMAD.MOV.U32 R12, RZ, RZ, 0x3 ;  /* 0x00000003ff0c7424 */ /* 0x000fe200078e00ff */
[----:B------:R-:W-:-:S13]  /*149e0*/  @!P0 LEA R2, P1, R8, R14, 0x1 ;  /* 0x0000000e08028211 */ /* 0x000fda00078208ff */
[----:B------:R-:W-:Y:S05]  /*149f0*/  WARPSYNC.COLLECTIVE R15, `(.L_x_11099) ;  /* 0x000000000f087348 */ /* 0x000fea0003c00000 */
[----:B------:R0:W1:Y:S02]  /*14a00*/  SHFL.IDX P6, R14, R13, R12, R11 ;  /* 0x0000000c0d0e7389 */ /* 0x00006400000c000b */
[----:B01----:R-:W-:Y:S01]  /*14a10*/  ENDCOLLECTIVE ;  /* 0x000000000000791b */ /* 0x003fe20003800000 */
.L_x_11099:
        /* <DEDUP_REMOVED lines=12> */
.L_x_11100:
[----:B------:R-:W-:Y:S02]  /*14ae0*/  IMAD.MOV.U32 R13, RZ, RZ, R5 ;  /* 0x000000ffff0d7224 */ /* 0x000fe400078e0005 */
[----:B------:R-:W-:Y:S01]  /*14af0*/  IMAD.MOV.U32 R12, RZ, RZ, 0x4 ;  /* 0x00000004ff0c7424 */ /* 0x000fe200078e00ff */
[----:B------:R-:W-:-:S13]  /*14b00*/  @!P0 LEA R2, P1, R8, R14, 0x1 ;  /* 0x0000000e08028211 */ /* 0x000fda00078208ff */
[----:B------:R-:W-:Y:S05]  /*14b10*/  WARPSYNC.COLLECTIVE R15, `(.L_x_11101) ;  /* 0x000000000f087348 */ /* 0x000fea0003c00000 */
[----:B------:R0:W1:Y:S02]  /*14b20*/  SHFL.IDX P6, R14, R13, R12, R11 ;  /* 0x0000000c0d0e7389 */ /* 0x00006400000c000b */
[----:B01----:R-:W-:Y:S01]  /*14b30*/  ENDCOLLECTIVE ;  /* 0x000000000000791b */ /* 0x003fe20003800000 */
.L_x_11101:
        /* <DEDUP_REMOVED lines=12> */
.L_x_11102:
[----:B------:R-:W-:Y:S02]  /*14c00*/  IMAD.MOV.U32 R13, RZ, RZ, R5 ;  /* 0x000000ffff0d7224 */ /* 0x000fe400078e0005 */
[----:B------:R-:W-:Y:S01]  /*14c10*/  IMAD.MOV.U32 R12, RZ, RZ, 0x5 ;  /* 0x00000005ff0c7424 */ /* 0x000fe200078e00ff */
[----:B------:R-:W-:-:S13]  /*14c20*/  @!P0 LEA R2, P1, R8, R14, 0x1 ;  /* 0x0000000e08028211 */ /* 0x000fda00078208ff */
[----:B------:R-:W-:Y:S05]  /*14c30*/  WARPSYNC.COLLECTIVE R15, `(.L_x_11103) ;  /* 0x000000000f087348 */ /* 0x000fea0003c00000 */
[----:B------:R0:W1:Y:S02]  /*14c40*/  SHFL.IDX P6, R14, R13, R12, R11 ;  /* 0x0000000c0d0e7389 */ /* 0x00006400000c000b */
[----:B01----:R-:W-:Y:S01]  /*14c50*/  ENDCOLLECTIVE ;  /* 0x000000000000791b */ /* 0x003fe20003800000 */
.L_x_11103:
        /* <DEDUP_REMOVED lines=12> */
.L_x_11104:
[----:B------:R-:W-:Y:S02]  /*14d20*/  IMAD.MOV.U32 R13, RZ, RZ, R5 ;  /* 0x000000ffff0d7224 */ /* 0x000fe400078e0005 */
[----:B------:R-:W-:Y:S01]  /*14d30*/  IMAD.MOV.U32 R12, RZ, RZ, 0x6 ;  /* 0x00000006ff0c7424 */ /* 0x000fe200078e00ff */
[----:B------:R-:W-:-:S13]  /*14d40*/  @!P0 LEA R2, P1, R8, R14, 0x1 ;  /* 0x0000000e08028211 */ /* 0x000fda00078208ff */
[----:B------:R-:W-:Y:S05]  /*14d50*/  WARPSYNC.COLLECTIVE R15, `(.L_x_11105) ;  /* 0x000000000f087348 */ /* 0x000fea0003c00000 */
[----:B------:R0:W1:Y:S02]  /*14d60*/  SHFL.IDX P6, R14, R13, R12, R11 ;  /* 0x0000000c0d0e7389 */ /* 0x00006400000c000b */
[----:B01----:R-:W-:Y:S01]  /*14d70*/  ENDCOLLECTIVE ;  /* 0x000000000000791b */ /* 0x003fe20003800000 */
.L_x_11105:
        /* <DEDUP_REMOVED lines=12> */
.L_x_11106:
[----:B------:R-:W-:Y:S02]  /*14e40*/  IMAD.MOV.U32 R13, RZ, RZ, R5 ;  /* 0x000000ffff0d7224 */ /* 0x000fe400078e0005 */
[----:B------:R-:W-:Y:S01]  /*14e50*/  IMAD.MOV.U32 R12, RZ, RZ, 0x7 ;  /* 0x00000007ff0c7424 */ /* 0x000fe200078e00ff */
[----:B------:R-:W-:-:S13]  /*14e60*/  @!P0 LEA R2, P1, R8, R14, 0x1 ;  /* 0x0000000e08028211 */ /* 0x000fda00078208ff */
[----:B------:R-:W-:Y:S05]  /*14e70*/  WARPSYNC.COLLECTIVE R15, `(.L_x_11107) ;  /* 0x000000000f087348 */ /* 0x000fea0003c00000 */
[----:B------:R0:W1:Y:S02]  /*14e80*/  SHFL.IDX P6, R14, R13, R12, R11 ;  /* 0x0000000c0d0e7389 */ /* 0x00006400000c000b */
[----:B01----:R-:W-:Y:S01]  /*14e90*/  ENDCOLLECTIVE ;  /* 0x000000000000791b */ /* 0x003fe20003800000 */
.L_x_11107:
        /* <DEDUP_REMOVED lines=10> */
.L_x_11108:
[----:B------:R-:W-:Y:S05]  /*14f40*/  BRA `(.L_x_11109) ;  /* 0xffffffcc00647947 */ /* 0x000fea000383ffff */
.L_x_11035:
[----:B0-----:R0:W2:Y:S02]  /*14f50*/  SYNCS.PHASECHK.TRANS64.TRYWAIT P0, [R17+URZ+0x22820], R0 ;  /* 0x02282000110075a7 */ /* 0x0010a4000800017f */
[----:B--2---:R-:W-:Y:S05]  /*14f60*/  @!P0 NANOSLEEP.SYNCS 0x989680 ;  /* 0x009896800000895d */ /* 0x004fea0003900000 */
[----:B------:R-:W2:Y:S02]  /*14f70*/  @!P0 SYNCS.PHASECHK.TRANS64 P0, [R17+URZ+0x22820], R0 ;  /* 0x02282000110085a7 */ /* 0x000ea4000800007f */
[----:B--2---:R-:W-:Y:S05]  /*14f80*/  @!P0 BRA `(.L_x_11035) ;  /* 0xfffffffc00f08947 */ /* 0x004fea000383ffff */
[----:B------:R-:W-:Y:S05]  /*14f90*/  BRA `(.L_x_11110) ;  /* 0xffffffcc00c07947 */ /* 0x000fea000383ffff */
.L_x_11038:
[----:B--2---:R2:W3:Y:S02]  /*14fa0*/  SYNCS.PHASECHK.TRANS64.TRYWAIT P0, [R22+URZ+0x22860], R3 ;  /* 0x02286003160075a7 */ /* 0x0044e4000800017f */
[----:B---3--:R-:W-:Y:S05]  /*14fb0*/  @!P0 NANOSLEEP.SYNCS 0x989680 ;  /* 0x009896800000895d */ /* 0x008fea0003900000 */
[----:B------:R-:W3:Y:S02]  /*14fc0*/  @!P0 SYNCS.PHASECHK.TRANS64 P0, [R22+URZ+0x22860], R3 ;  /* 0x02286003160085a7 */ /* 0x000ee4000800007f */
[----:B---3--:R-:W-:Y:S05]  /*14fd0*/  @!P0 BRA `(.L_x_11038) ;  /* 0xfffffffc00f08947 */ /* 0x008fea000383ffff */
[----:B------:R-:W-:Y:S05]  /*14fe0*/  BRA `(.L_x_11111) ;  /* 0xffffffcc00d07947 */ /* 0x000fea000383ffff */
.L_x_11039:
        /* <DEDUP_REMOVED lines=8> */
.L_x_11113:
[----:B------:R-:W-:Y:S05]  /*15070*/  BSYNC B0 ;  /* 0x0000000000007941 */ /* 0x000fea0003800000 */
.L_x_11112:
[----:B------:R0:W5:Y:S01]  /*15080*/  LDL R7, [R1+0x4] ;  /* 0x0000040001077983 */ /* 0x0001620000100800 */
[----:B------:R-:W-:Y:S01]  /*15090*/  IMAD.MOV.U32 R13, RZ, RZ, R5 ;  /* 0x000000ffff0d7224 */ /* 0x000fe200078e0005 */
[----:B------:R-:W-:Y:S01]  /*150a0*/  LOP3.LUT P1, RZ, R35, 0x2, RZ, 0xc0, !PT ;  /* 0x0000000223ff7812 */ /* 0x000fe2000782c0ff */
[----:B------:R-:W-:Y:S01]  /*150b0*/  IMAD.MOV.U32 R12, RZ, RZ, RZ ;  /* 0x000000ffff0c7224 */ /* 0x000fe200078e00ff */
[----:B------:R-:W1:Y:S01]  /*150c0*/  S2R R8, SR_TID.X ;  /* 0x0000000000087919 */ /* 0x000e620000002100 */
[----:B------:R-:W-:Y:S02]  /*150d0*/  IMAD.MOV.U32 R11, RZ, RZ, 0x181f ;  /* 0x0000181fff0b7424 */ /* 0x000fe400078e00ff */
[----:B------:R-:W-:Y:S02]  /*150e0*/  IMAD.MOV.U32 R15, RZ, RZ, -0x1 ;  /* 0xffffffffff0f7424 */ /* 0x000fe400078e00ff */
[----:B------:R-:W-:Y:S02]  /*150f0*/  IMAD.MOV.U32 R3, RZ, RZ, R14 ;  /* 0x000000ffff037224 */ /* 0x000fe400078e000e */
[----:B0-----:R-:W-:-:S07]  /*15100*/  IMAD R4, R4, 0x2, R17 ;  /* 0x0000000204047824 */ /* 0x001fce00078e0211 */
[----:B-1---5:R-:W-:Y:S05]  /*15110*/  WARPSYNC.COLLECTIVE R15, `(.L_x_11114) ;  /* 0x000000000f087348 */ /* 0x022fea0003c00000 */
[----:B------:R0:W2:Y:S02]  /*15120*/  SHFL.IDX P6, R14, R13, R12, R11 ;  /* 0x0000000c0d0e7389 */ /* 0x0000a400000c000b */
[----:B012--5:R-:W-:Y:S01]  /*15130*/  ENDCOLLECTIVE ;  /* 0x000000000000791b */ /* 0x027fe20003800000 */
.L_x_11114:
        /* <DEDUP_REMOVED lines=9> */
.L_x_11115:
[----:B------:R-:W-:Y:S02]  /*151d0*/  IMAD.X R3, RZ, RZ, R3, P0 ;  /* 0x000000ffff037224 */ /* 0x000fe400000e0603 */
[----:B------:R-:W-:Y:S01]  /*151e0*/  IMAD.MOV.U32 R13, RZ, RZ, R5 ;  /* 0x000000ffff0d7224 */ /* 0x000fe200078e0005 */
[----:B------:R-:W-:-:S04]  /*151f0*/  LOP3.LUT P2, RZ, R7, 0x1, RZ, 0xc0, !PT ;  /* 0x0000000107ff7812 */ /* 0x000fc8000784c0ff */
[----:B------:R-:W-:-:S13]  /*15200*/  ISETP.LT.OR P0, PT, R23, 0x1, !P2 ;  /* 0x000000011700780c */ /* 0x000fda0005701670 */
[----:B------:R-:W-:Y:S01]  /*15210*/  @!PT LDS RZ, [RZ] ;  /* 0x00000000fffff984 */ /* 0x000fe20000000800 */
[----:B------:R-:W-:Y:S01]  /*15220*/  @!PT LDS RZ, [RZ] ;  /* 0x00000000fffff984 */ /* 0x000fe20000000800 */
[----:B------:R-:W-:Y:S01]  /*15230*/  @!PT LDS RZ, [RZ] ;  /* 0x00000000fffff984 */ /* 0x000fe20000000800 */
[----:B------:R-:W-:Y:S01]  /*15240*/  LDGSTS.E.BYPASS.LTC128B.128 [R4+0x400], desc[UR46][R2.64], !P0 ;  /* 0x0040000002047fae */ /* 0x000fe2000c101d6e */
[----:B------:R-:W-:-:S13]  /*15250*/  ISETP.LT.OR P0, PT, R23, 0x1, !P1 ;  /* 0x000000011700780c */ /* 0x000fda0004f01670 */
[----:B------:R-:W-:Y:S01]  /*15260*/  LDGSTS.E.BYPASS.LTC128B.128 [R4+0x3400], desc[UR46][R2.64+0x80], !P0 ;  /* 0x0340008002047fae */ /* 0x000fe2000c101d6e */
[----:B------:R-:W-:-:S04]  /*15270*/  LOP3.LUT P0, RZ, R35, 0x4, RZ, 0xc0, !PT ;  /* 0x0000000423ff7812 */ /* 0x000fc8000780c0ff */
        /* <DEDUP_REMOVED lines=8> */
.L_x_11116:
[----:B------:R-:W-:Y:S02]  /*15300*/  IMAD.MOV.U32 R13, RZ, RZ, R6 ;  /* 0x000000ffff0d7224 */ /* 0x000fe400078e0006 */
[----:B------:R-:W-:Y:S01]  /*15310*/  IMAD.MOV.U32 R12, RZ, RZ, 0x2 ;  /* 0x00000002ff0c7424 */ /* 0x000fe200078e00ff */
[----:B------:R-:W-:-:S13]  /*15320*/  IADD3 R2, P3, R14, R0, RZ ;  /* 0x000000000e027210 */ /* 0x000fda0007f7e0ff */
[----:B------:R-:W-:Y:S05]  /*15330*/  WARPSYNC.COLLECTIVE R15, `(.L_x_11117) ;  /* 0x000000000f087348 */ /* 0x000fea0003c00000 */
[----:B------:R0:W1:Y:S02]  /*15340*/  SHFL.IDX P6, R14, R13, R12, R11 ;  /* 0x0000000c0d0e7389 */ /* 0x00006400000c000b */
[----:B01----:R-:W-:Y:S01]  /*15350*/  ENDCOLLECTIVE ;  /* 0x000000000000791b */ /* 0x003fe20003800000 */
.L_x_11117:
        /* <DEDUP_REMOVED lines=17> */
.L_x_11118:
[----:B------:R-:W-:Y:S02]  /*15470*/  IMAD.MOV.U32 R13, RZ, RZ, R6 ;  /* 0x000000ffff0d7224 */ /* 0x000fe400078e0006 */
[----:B------:R-:W-:Y:S01]  /*15480*/  IMAD.MOV.U32 R12, RZ, RZ, 0x3 ;  /* 0x00000003ff0c7424 */ /* 0x000fe200078e00ff */
[----:B------:R-:W-:-:S13]  /*15490*/  IADD3 R2, P3, R14, R0, RZ ;  /* 0x000000000e027210 */ /* 0x000fda0007f7e0ff */
[----:B------:R-:W-:Y:S05]  /*154a0*/  WARPSYNC.COLLECTIVE R15, `(.L_x_11119) ;  /* 0x000000000f087348 */ /* 0x000fea0003c00000 */
[----:B------:R0:W1:Y:S02]  /*154b0*/  SHFL.IDX P6, R14, R13, R12, R11 ;  /* 0x0000000c0d0e7389 */ /* 0x00006400000c000b */
[----:B01----:R-:W-:Y:S01]  /*154c0*/  ENDCOLLECTIVE ;  /* 0x000000000000791b */ /* 0x003fe20003800000 */
.L_x_11119:
        /* <DEDUP_REMOVED lines=17> */
.L_x_11120:
[----:B------:R-:W-:Y:S02]  /*155e0*/  IMAD.MOV.U32 R13, RZ, RZ, R6 ;  /* 0x000000ffff0d7224 */ /* 0x000fe400078e0006 */
[----:B------:R-:W-:Y:S01]  /*155f0*/  IMAD.MOV.U32 R12, RZ, RZ, 0x4 ;  /* 0x00000004ff0c7424 */ /* 0x000fe200078e00ff */
[----:B------:R-:W-:-:S13]  /*15600*/  IADD3 R2, P3, R14, R0, RZ ;  /* 0x000000000e027210 */ /* 0x000fda0007f7e0ff */
[----:B------:R-:W-:Y:S05]  /*15610*/  WARPSYNC.COLLECTIVE R15, `(.L_x_11121) ;  /* 0x000000000f087348 */ /* 0x000fea0003c00000 */
[----:B------:R0:W1:Y:S02]  /*15620*/  SHFL.IDX P6, R14, R13, R12, R11 ;  /* 0x0000000c0d0e7389 */ /* 0x00006400000c000b */
[----:B01----:R-:W-:Y:S01]  /*15630*/  ENDCOLLECTIVE ;  /* 0x000000000000791b */ /* 0x003fe20003800000 */
.L_x_11121:
        /* <DEDUP_REMOVED lines=17> */
.L_x_11122:
[----:B------:R-:W-:Y:S02]  /*15750*/  IMAD.MOV.U32 R13, RZ, RZ, R6 ;  /* 0x000000ffff0d7224 */ /* 0x000fe400078e0006 */
[----:B------:R-:W-:Y:S01]  /*15760*/  IMAD.MOV.U32 R12, RZ, RZ, 0x5 ;  /* 0x00000005ff0c7424 */ /* 0x000fe200078e00ff */
[----:B------:R-:W-:-:S13]  /*15770*/  IADD3 R2, P3, R14, R0, RZ ;  /* 0x000000000e027210 */ /* 0x000fda0007f7e0ff */
[----:B------:R-:W-:Y:S05]  /*15780*/  WARPSYNC.COLLECTIVE R15, `(.L_x_11123) ;  /* 0x000000000f087348 */ /* 0x000fea0003c00000 */
[----:B------:R0:W1:Y:S02]  /*15790*/  SHFL.IDX P6, R14, R13, R12, R11 ;  /* 0x0000000c0d0e7389 */ /* 0x00006400000c000b */
[----:B01----:R-:W-:Y:S01]  /*157a0*/  ENDCOLLECTIVE ;  /* 0x000000000000791b */ /* 0x003fe20003800000 */
.L_x_11123:
        /* <DEDUP_REMOVED lines=12> */
.L_x_11124:
        /* <DEDUP_REMOVED lines=9> */
.L_x_11045:
[----:B0-----:R0:W1:Y:S02]  /*15900*/  SYNCS.PHASECHK.TRANS64.TRYWAIT P0, [R10+URZ+0x22840], R24 ;  /* 0x022840180a0075a7 */ /* 0x001064000800017f */
[----:B-1----:R-:W-:Y:S05]  /*15910*/  @!P0 NANOSLEEP.SYNCS 0x989680 ;  /* 0x009896800000895d */ /* 0x002fea0003900000 */
[----:B------:R-:W1:Y:S02]  /*15920*/  @!P0 SYNCS.PHASECHK.TRANS64 P0, [R10+URZ+0x22840], R24 ;  /* 0x022840180a0085a7 */ /* 0x000e64000800007f */
[----:B-1----:R-:W-:Y:S05]  /*15930*/  @!P0 BRA `(.L_x_11045) ;  /* 0xfffffffc00f08947 */ /* 0x002fea000383ffff */
[----:B------:R-:W-:Y:S05]  /*15940*/  BRA `(.L_x_11126) ;  /* 0xffffffd000347947 */ /* 0x000fea000383ffff */
.L_x_11046:
        /* <DEDUP_REMOVED lines=8> */
.L_x_11128:
[----:B------:R-:W-:Y:S05]  /*159d0*/  BSYNC B1 ;  /* 0x0000000000017941 */ /* 0x000fea0003800000 */
.L_x_11127:
        /* <DEDUP_REMOVED lines=9> */
.L_x_11129:
[----:B------:R-:W-:Y:S02]  /*15a70*/  IMAD.MOV.U32 R13, RZ, RZ, R21 ;  /* 0x000000ffff0d7224 */ /* 0x000fe400078e0015 */
[----:B------:R-:W-:Y:S01]  /*15a80*/  IMAD.MOV.U32 R12, RZ, RZ, 0x1 ;  /* 0x00000001ff0c7424 */ /* 0x000fe200078e00ff */
[----:B------:R-:W-:-:S13]  /*15a90*/  IADD3 R2, P0, R14, R0, RZ ;  /* 0x000000000e027210 */ /* 0x000fda0007f1e0ff */
[----:B------:R-:W-:Y:S05]  /*15aa0*/  WARPSYNC.COLLECTIVE R15, `(.L_x_11130) ;  /* 0x000000000f087348 */ /* 0x000fea0003c00000 */
[----:B------:R0:W1:Y:S02]  /*15ab0*/  SHFL.IDX P6, R14, R13, R12, R11 ;  /* 0x0000000c0d0e7389 */ /* 0x00006400000c000b */
[----:B01----:R-:W-:Y:S01]  /*15ac0*/  ENDCOLLECTIVE ;  /* 0x000000000000791b */ /* 0x003fe20003800000 */
.L_x_11130:
        /* <DEDUP_REMOVED lines=10> */
.L_x_11131:
[----:B------:R-:W-:Y:S02]  /*15b70*/  IMAD.MOV.U32 R13, RZ, RZ, R21 ;  /* 0x000000ffff0d7224 */ /* 0x000fe400078e0015 */
[----:B------:R-:W-:Y:S02]  /*15b80*/  IMAD.MOV.U32 R12, RZ, RZ, 0x2 ;  /* 0x00000002ff0c7424 */ /* 0x000fe400078e00ff */
[----:B------:R-:W-:-:S07]  /*15b90*/  IMAD.MOV.U32 R6, RZ, RZ, R14 ;  /* 0x000000ffff067224 */ /* 0x000fce00078e000e */
[----:B------:R-:W-:Y:S05]  /*15ba0*/  WARPSYNC.COLLECTIVE R15, `(.L_x_11132) ;  /* 0x000000000f087348 */ /* 0x000fea0003c00000 */
[----:B------:R0:W1:Y:S02]  /*15bb0*/  SHFL.IDX P6, R14, R13, R12, R11 ;  /* 0x0000000c0d0e7389 */ /* 0x00006400000c000b */
[----:B01----:R-:W-:Y:S01]  /*15bc0*/  ENDCOLLECTIVE ;  /* 0x000000000000791b */ /* 0x003fe20003800000 */
.L_x_11132:
        /* <DEDUP_REMOVED lines=11> */
.L_x_11133:
[----:B------:R-:W-:Y:S02]  /*15c80*/  IMAD.MOV.U32 R13, RZ, RZ, R21 ;  /* 0x000000ffff0d7224 */ /* 0x000fe400078e0015 */
[----:B------:R-:W-:Y:S01]  /*15c90*/  IMAD.MOV.U32 R12, RZ, RZ, 0x3 ;  /* 0x00000003ff0c7424 */ /* 0x000fe200078e00ff */
[----:B------:R-:W-:-:S13]  /*15ca0*/  IADD3 R2, P0, R14, R0, RZ ;  /* 0x000000000e027210 */ /* 0x000fda0007f1e0ff */
[----:B------:R-:W-:Y:S05]  /*15cb0*/  WARPSYNC.COLLECTIVE R15, `(.L_x_11134) ;  /* 0x000000000f087348 */ /* 0x000fea0003c00000 */
[----:B------:R0:W1:Y:S02]  /*15cc0*/  SHFL.IDX P6, R14, R13, R12, R11 ;  /* 0x0000000c0d0e7389 */ /* 0x00006400000c000b */
[----:B01----:R-:W-:Y:S01]  /*15cd0*/  ENDCOLLECTIVE ;  /* 0x000000000000791b */ /* 0x003fe20003800000 */
.L_x_11134:
        /* <DEDUP_REMOVED lines=10> */
.L_x_11135:
[----:B------:R-:W-:Y:S02]  /*15d80*/  IMAD.MOV.U32 R13, RZ, RZ, R21 ;  /* 0x000000ffff0d7224 */ /* 0x000fe400078e0015 */
[----:B------:R-:W-:Y:S01]  /*15d90*/  IMAD.MOV.U32 R12, RZ, RZ, 0x4 ;  /* 0x00000004ff0c7424 */ /* 0x000fe200078e00ff */
[----:B------:R-:W-:-:S13]  /*15da0*/  IADD3 R2, P0, R14, R0, RZ ;  /* 0x000000000e027210 */ /* 0x000fda0007f1e0ff */
[----:B------:R-:W-:Y:S05]  /*15db0*/  WARPSYNC.COLLECTIVE R15, `(.L_x_11136) ;  /* 0x000000000f087348 */ /* 0x000fea0003c00000 */
[----:B------:R0:W1:Y:S02]  /*15dc0*/  SHFL.IDX P6, R14, R13, R12, R11 ;  /* 0x0000000c0d0e7389 */ /* 0x00006400000c000b */
[----:B01----:R-:W-:Y:S01]  /*15dd0*/  ENDCOLLECTIVE ;  /* 0x000000000000791b */ /* 0x003fe20003800000 */
.L_x_11136:
        /* <DEDUP_REMOVED lines=10> */
.L_x_11137:
[----:B------:R-:W-:Y:S02]  /*15e80*/  IMAD.MOV.U32 R13, RZ, RZ, R21 ;  /* 0x000000ffff0d7224 */ /* 0x000fe400078e0015 */
[----:B------:R-:W-:Y:S01]  /*15e90*/  IMAD.MOV.U32 R12, RZ, RZ, 0x5 ;  /* 0x00000005ff0c7424 */ /* 0x000fe200078e00ff */
[----:B------:R-:W-:-:S13]  /*15ea0*/  IADD3 R2, P0, R14, R0, RZ ;  /* 0x000000000e027210 */ /* 0x000fda0007f1e0ff */
[----:B------:R-:W-:Y:S05]  /*15eb0*/  WARPSYNC.COLLECTIVE R15, `(.L_x_11138) ;  /* 0x000000000f087348 */ /* 0x000fea0003c00000 */
[----:B------:R0:W1:Y:S02]  /*15ec0*/  SHFL.IDX P6, R14, R13, R12, R11 ;  /* 0x0000000c0d0e7389 */ /* 0x00006400000c000b */
[----:B01----:R-:W-:Y:S01]  /*15ed0*/  ENDCOLLECTIVE ;  /* 0x000000000000791b */ /* 0x003fe20003800000 */
.L_x_11138:
        /* <DEDUP_REMOVED lines=10> */
.L_x_11139:
[----:B------:R-:W-:Y:S05]  /*15f80*/  BRA `(.L_x_11140) ;  /* 0xffffffcc00747947 */ /* 0x000fea000383ffff */
.L_x_11051:
[----:B--2---:R2:W3:Y:S02]  /*15f90*/  SYNCS.PHASECHK.TRANS64.TRYWAIT P0, [R10+URZ+0x22860], R24 ;  /* 0x022860180a0075a7 */ /* 0x0044e4000800017f */
[----:B---3--:R-:W-:Y:S05]  /*15fa0*/  @!P0 NANOSLEEP.SYNCS 0x989680 ;  /* 0x009896800000895d */ /* 0x008fea0003900000 */
[----:B------:R-:W3:Y:S02]  /*15fb0*/  @!P0 SYNCS.PHASECHK.TRANS64 P0, [R10+URZ+0x22860], R24 ;  /* 0x022860180a0085a7 */ /* 0x000ee4000800007f */
[----:B---3--:R-:W-:Y:S05]  /*15fc0*/  @!P0 BRA `(.L_x_11051) ;  /* 0xfffffffc00f08947 */ /* 0x008fea000383ffff */
[----:B------:R-:W-:Y:S05]  /*15fd0*/  BRA `(.L_x_11141) ;  /* 0xffffffcc00c47947 */ /* 0x000fea000383ffff */
.L_x_11052:
        /* <DEDUP_REMOVED lines=8> */
.L_x_11143:
[----:B------:R-:W-:Y:S05]  /*16060*/  BSYNC B1 ;  /* 0x0000000000017941 */ /* 0x000fea0003800000 */
.L_x_11142:
        /* <DEDUP_REMOVED lines=9> */
.L_x_11144:
[----:B------:R-:W-:Y:S02]  /*16100*/  IMAD.MOV.U32 R13, RZ, RZ, R23 ;  /* 0x000000ffff0d7224 */ /* 0x000fe400078e0017 */
[----:B------:R-:W-:Y:S01]  /*16110*/  IMAD.MOV.U32 R12, RZ, RZ, 0x1 ;  /* 0x00000001ff0c7424 */ /* 0x000fe200078e00ff */
[----:B------:R-:W-:-:S13]  /*16120*/  IADD3 R2, P0, R14, R0, RZ ;  /* 0x000000000e027210 */ /* 0x000fda0007f1e0ff */
[----:B------:R-:W-:Y:S05]  /*16130*/  WARPSYNC.COLLECTIVE R15, `(.L_x_11145) ;  /* 0x000000000f087348 */ /* 0x000fea0003c00000 */
[----:B------:R0:W1:Y:S02]  /*16140*/  SHFL.IDX P6, R14, R13, R12, R11 ;  /* 0x0000000c0d0e7389 */ /* 0x00006400000c000b */
[----:B01----:R-:W-:Y:S01]  /*16150*/  ENDCOLLECTIVE ;  /* 0x000000000000791b */ /* 0x003fe20003800000 */
.L_x_11145:
        /* <DEDUP_REMOVED lines=13> */
.L_x_11146:
[----:B------:R-:W-:Y:S02]  /*16230*/  IMAD.MOV.U32 R13, RZ, RZ, R23 ;  /* 0x000000ffff0d7224 */ /* 0x000fe400078e0017 */
[----:B------:R-:W-:Y:S01]  /*16240*/  IMAD.MOV.U32 R12, RZ, RZ, 0x2 ;  /* 0x00000002ff0c7424 */ /* 0x000fe200078e00ff */
[----:B------:R-:W-:-:S13]  /*16250*/  IADD3 R2, P0, R14, R0, RZ ;  /* 0x000000000e027210 */ /* 0x000fda0007f1e0ff */
[----:B------:R-:W-:Y:S05]  /*16260*/  WARPSYNC.COLLECTIVE R15, `(.L_x_11147) ;  /* 0x000000000f087348 */ /* 0x000fea0003c00000 */
[----:B------:R0:W1:Y:S02]  /*16270*/  SHFL.IDX P6, R14, R13, R12, R11 ;  /* 0x0000000c0d0e7389 */ /* 0x00006400000c000b */
[----:B01----:R-:W-:Y:S01]  /*16280*/  ENDCOLLECTIVE ;  /* 0x000000000000791b */ /* 0x003fe20003800000 */
.L_x_11147:
        /* <DEDUP_REMOVED lines=13> */
.L_x_11148:
[----:B------:R-:W-:Y:S02]  /*16360*/  IMAD.MOV.U32 R13, RZ, RZ, R23 ;  /* 0x000000ffff0d7224 */ /* 0x000fe400078e0017 */
[----:B------:R-:W-:Y:S01]  /*16370*/  IMAD.MOV.U32 R12, RZ, RZ, 0x3 ;  /* 0x00000003ff0c7424 */ /* 0x000fe200078e00ff */
[----:B------:R-:W-:-:S13]  /*16380*/  IADD3 R2, P0, R14, R0, RZ ;  /* 0x000000000e027210 */ /* 0x000fda0007f1e0ff */
[----:B------:R-:W-:Y:S05]  /*16390*/  WARPSYNC.COLLECTIVE R15, `(.L_x_11149) ;  /* 0x000000000f087348 */ /* 0x000fea0003c00000 */
[----:B------:R0:W1:Y:S02]  /*163a0*/  SHFL.IDX P6, R14, R13, R12, R11 ;  /* 0x0000000c0d0e7389 */ /* 0x00006400000c000b */
[----:B01----:R-:W-:Y:S01]  /*163b0*/  ENDCOLLECTIVE ;  /* 0x000000000000791b */ /* 0x003fe20003800000 */
.L_x_11149:
        /* <DEDUP_REMOVED lines=13> */
.L_x_11150:
[----:B------:R-:W-:Y:S02]  /*16490*/  IMAD.MOV.U32 R13, RZ, RZ, R23 ;  /* 0x000000ffff0d7224 */ /* 0x000fe400078e0017 */
[----:B------:R-:W-:Y:S01]  /*164a0*/  IMAD.MOV.U32 R12, RZ, RZ, 0x4 ;  /* 0x00000004ff0c7424 */ /* 0x000fe200078e00ff */
[----:B------:R-:W-:-:S13]  /*164b0*/  IADD3 R2, P0, R14, R0, RZ ;  /* 0x000000000e027210 */ /* 0x000fda0007f1e0ff */
[----:B------:R-:W-:Y:S05]  /*164c0*/  WARPSYNC.COLLECTIVE R15, `(.L_x_11151) ;  /* 0x000000000f087348 */ /* 0x000fea0003c00000 */
[----:B------:R0:W1:Y:S02]  /*164d0*/  SHFL.IDX P6, R14, R13, R12, R11 ;  /* 0x0000000c0d0e7389 */ /* 0x00006400000c000b */
[----:B01----:R-:W-:Y:S01]  /*164e0*/  ENDCOLLECTIVE ;  /* 0x000000000000791b */ /* 0x003fe20003800000 */
.L_x_11151:
        /* <DEDUP_REMOVED lines=13> */
.L_x_11152:
[----:B------:R-:W-:Y:S02]  /*165c0*/  IMAD.MOV.U32 R13, RZ, RZ, R23 ;  /* 0x000000ffff0d7224 */ /* 0x000fe400078e0017 */
[----:B------:R-:W-:Y:S01]  /*165d0*/  IMAD.MOV.U32 R12, RZ, RZ, 0x5 ;  /* 0x00000005ff0c7424 */ /* 0x000fe200078e00ff */
[----:B------:R-:W-:-:S13]  /*165e0*/  IADD3 R2, P0, R14, R0, RZ ;  /* 0x000000000e027210 */ /* 0x000fda0007f1e0ff */
[----:B------:R-:W-:Y:S05]  /*165f0*/  WARPSYNC.COLLECTIVE R15, `(.L_x_11153) ;  /* 0x000000000f087348 */ /* 0x000fea0003c00000 */
[----:B------:R0:W1:Y:S02]  /*16600*/  SHFL.IDX P6, R14, R13, R12, R11 ;  /* 0x0000000c0d0e7389 */ /* 0x00006400000c000b */
[----:B01----:R-:W-:Y:S01]  /*16610*/  ENDCOLLECTIVE ;  /* 0x000000000000791b */ /* 0x003fe20003800000 */
.L_x_11153:
        /* <DEDUP_REMOVED lines=13> */
.L_x_11154:
[----:B------:R-:W-:Y:S05]  /*166f0*/  BRA `(.L_x_11155) ;  /* 0xffffffcc00107947 */ /* 0x000fea000383ffff */
.L_x_11060:
        /* <DEDUP_REMOVED lines=8> */
.L_x_11157:
[----:B------:R-:W-:Y:S05]  /*16780*/  BSYNC B0 ;  /* 0x0000000000007941 */ /* 0x000fea0003800000 */
.L_x_11156:
[----:B------:R-:W-:Y:S05]  /*16790*/  BRA `(.L_x_11158) ;  /* 0xffffffcc00e47947 */ /* 0x000fea000383ffff */
.L_x_11063:
[----:B---3--:R3:W4:Y:S02]  /*167a0*/  SYNCS.PHASECHK.TRANS64.TRYWAIT P0, [R5+URZ+0x22820], R0 ;  /* 0x02282000050075a7 */ /* 0x008724000800017f */
[----:B----4-:R-:W-:Y:S05]  /*167b0*/  @!P0 NANOSLEEP.SYNCS 0x989680 ;  /* 0x009896800000895d */ /* 0x010fea0003900000 */
[----:B------:R-:W4:Y:S02]  /*167c0*/  @!P0 SYNCS.PHASECHK.TRANS64 P0, [R5+URZ+0x22820], R0 ;  /* 0x02282000050085a7 */ /* 0x000f24000800007f */
[----:B----4-:R-:W-:Y:S05]  /*167d0*/  @!P0 BRA `(.L_x_11063) ;  /* 0xfffffffc00f08947 */ /* 0x010fea000383ffff */
[----:B------:R-:W-:Y:S05]  /*167e0*/  BRA `(.L_x_11159) ;  /* 0xffffffd0002c7947 */ /* 0x000fea000383ffff */
.L_x_11064:
        /* <DEDUP_REMOVED lines=11> */
.L_x_11161:
[----:B------:R-:W-:Y:S05]  /*168a0*/  BSYNC B0 ;  /* 0x0000000000007941 */ /* 0x000fea0003800000 */
.L_x_11160:
[----:B------:R-:W-:Y:S05]  /*168b0*/  BRA `(.L_x_11162) ;  /* 0xffffffd000147947 */ /* 0x000fea000383ffff */
.L_x_11067:
[----:B------:R-:W-:Y:S01]  /*168c0*/  BSSY B1, `(.L_x_11163) ;  /* 0x0000006000017945 */ /* 0x000fe20003800000 */
[----:B------:R-:W-:-:S07]  /*168d0*/  IMAD.MOV.U32 R15, RZ, RZ, -0x1 ;  /* 0xffffffffff0f7424 */ /* 0x000fce00078e00ff */
[----:B0123-5:R-:W-:Y:S05]  /*168e0*/  WARPSYNC.COLLECTIVE R15, `(.L_x_11164) ;  /* 0x000000000f0c7348 */ /* 0x02ffea0003c00000 */
[----:B------:R-:W-:Y:S02]  /*168f0*/  ELECT P6, UR62, PT ;  /* 0x00000000003e782f */ /* 0x000fe400038c0000 */
[----:B------:R-:W-:Y:S01]  /*16900*/  MOV R14, UR62 ;  /* 0x0000003e000e7c02 */ /* 0x000fe20008000f00 */
[----:B0123-5:R-:W-:Y:S10]  /*16910*/  ENDCOLLECTIVE ;  /* 0x000000000000791b */ /* 0x02fff40003800000 */
.L_x_11164:
[----:B------:R-:W-:Y:S05]  /*16920*/  BSYNC B1 ;  /* 0x0000000000017941 */ /* 0x000fea0003800000 */
.L_x_11163:
[----:B------:R-:W-:Y:S05]  /*16930*/  BRA `(.L_x_11165) ;  /* 0xffffffd0000c7947 */ /* 0x000fea000383ffff */
.L_x_11069:
[----:B---3--:R3:W4:Y:S02]  /*16940*/  SYNCS.PHASECHK.TRANS64.TRYWAIT P1, [R3+URZ+0x22840], R2 ;  /* 0x02284002030075a7 */ /* 0x008724000802017f */
[----:B----4-:R-:W-:Y:S05]  /*16950*/  @!P1 NANOSLEEP.SYNCS 0x989680 ;  /* 0x009896800000995d */ /* 0x010fea0003900000 */
[----:B------:R-:W4:Y:S02]  /*16960*/  @!P1 SYNCS.PHASECHK.TRANS64 P1, [R3+URZ+0x22840], R2 ;  /* 0x02284002030095a7 */ /* 0x000f24000802007f */
[----:B----4-:R-:W-:Y:S05]  /*16970*/  @!P1 BRA `(.L_x_11069) ;  /* 0xfffffffc00f09947 */ /* 0x010fea000383ffff */
[----:B------:R-:W-:Y:S05]  /*16980*/  BRA `(.L_x_11166) ;  /* 0xffffffd0002c7947 */ /* 0x000fea000383ffff */
.L_x_11071:
[----:B----4-:R4:W0:Y:S02]  /*16990*/  SYNCS.PHASECHK.TRANS64.TRYWAIT P1, [R5+URZ+0x22840], R0 ;  /* 0x02284000050075a7 */ /* 0x010824000802017f */
[----:B0-----:R-:W-:Y:S05]  /*169a0*/  @!P1 NANOSLEEP.SYNCS 0x989680 ;  /* 0x009896800000995d */ /* 0x001fea0003900000 */
[----:B------:R-:W0:Y:S02]  /*169b0*/  @!P1 SYNCS.PHASECHK.TRANS64 P1, [R5+URZ+0x22840], R0 ;  /* 0x02284000050095a7 */ /* 0x000e24000802007f */
[----:B0-----:R-:W-:Y:S05]  /*169c0*/  @!P1 BRA `(.L_x_11071) ;  /* 0xfffffffc00f09947 */ /* 0x001fea000383ffff */
[----:B------:R-:W-:Y:S05]  /*169d0*/  BRA `(.L_x_11167) ;  /* 0xffffffd000387947 */ /* 0x000fea000383ffff */
.L_x_11073:
[----:B------:R0:W0:Y:S02]  /*169e0*/  SYNCS.PHASECHK.TRANS64.TRYWAIT P1, [R3+URZ+0x22860], R2 ;  /* 0x02286002030075a7 */ /* 0x000024000802017f */
[----:B0-----:R-:W-:Y:S05]  /*169f0*/  @!P1 NANOSLEEP.SYNCS 0x989680 ;  /* 0x009896800000995d */ /* 0x001fea0003900000 */
[----:B------:R-:W0:Y:S02]  /*16a00*/  @!P1 SYNCS.PHASECHK.TRANS64 P1, [R3+URZ+0x22860], R2 ;  /* 0x02286002030095a7 */ /* 0x000e24000802007f */
[----:B0-----:R-:W-:Y:S05]  /*16a10*/  @!P1 BRA `(.L_x_11073) ;  /* 0xfffffffc00f09947 */ /* 0x001fea000383ffff */
[----:B------:R-:W-:Y:S05]  /*16a20*/  BRA `(.L_x_11168) ;  /* 0xffffffd000347947 */ /* 0x000fea000383ffff */
.L_x_11169:
        /* <DEDUP_REMOVED lines=13> */
.L_x_15557:


//--------------------- .text._ZN7cutlass13device_kernelIN5flash11enable_sm90INS1_16FlashAttnFwdSm90INS1_25CollectiveMainloopFwdSm90ILi2EN4cute5tupleIJNS5_1CILi1EEES8_S8_EEENS6_IJNS7_ILi128EEENS7_ILi96EEENS7_ILi64EEEEEELi256ENS_6half_tEfNS_4arch4Sm90ELb0ELb1ELb0ELb0ELb1ELb0ELb1ELb1ELb0ELb1ELb0ELb0EEENS1_21CollectiveEpilogueFwdINS6_IJSA_NS7_ILi256EEESB_EEES9_SE_SG_Li256ELb0ELb1ELb0ELb0EEENS1_30DynamicPersistentTileSchedulerILi256ELi128ELb0ELb1ELb1EEEEEEEEEvNT_6ParamsE --------------------------
	.section	.text._ZN7cutlass13device_kernelIN5flash11enable_sm90INS1_16FlashAttnFwdSm90INS1_25CollectiveMainloopFwdSm90ILi2EN4cute5tupleIJNS5_1CILi1EEES8_S8_EEENS6_IJNS7_ILi128EEENS7_ILi96EEENS7_ILi64EEEEEELi256ENS_6half_tEfNS_4arch4Sm90ELb0ELb1ELb0ELb0ELb1ELb0ELb1ELb1ELb0ELb1ELb0ELb0EEENS1_21CollectiveEpilogueFwdINS6_IJSA_NS7_ILi256EEESB_EEES9_SE_SG_Li256ELb0ELb1ELb0ELb0EEENS1_30DynamicPersistentTileSchedulerILi256ELi128ELb0ELb1ELb1EEEEEEEEEvNT_6ParamsE,"ax",@progbits
	.align	128
.text._ZN7cutlass13device_kernelIN5flash11enable_sm90INS1_16FlashAttnFwdSm90INS1_25CollectiveMainloopFwdSm90ILi2EN4cute5tupleIJNS5_1CILi1EEES8_S8_EEENS6_IJNS7_ILi128EEENS7_ILi96EEENS7_ILi64EEEEEELi256ENS_6half_tEfNS_4arch4Sm90ELb0ELb1ELb0ELb0ELb1ELb0ELb1ELb1ELb0ELb1ELb0ELb0EEENS1_21CollectiveEpilogueFwdINS6_IJSA_NS7_ILi256EEESB_EEES9_SE_SG_Li256ELb0ELb1ELb0ELb0EEENS1_30DynamicPersistentTileSchedulerILi256ELi128ELb0ELb1ELb1EEEEEEEEEvNT_6ParamsE:
        .type           _ZN7cutlass13device_kernelIN5flash11enable_sm90INS1_16FlashAttnFwdSm90INS1_25CollectiveMainloopFwdSm90ILi2EN4cute5tupleIJNS5_1CILi1EEES8_S8_EEENS6_IJNS7_ILi128EEENS7_ILi96EEENS7_ILi64EEEEEELi256ENS_6half_tEfNS_4arch4Sm90ELb0ELb1ELb0ELb0ELb1ELb0ELb1ELb1ELb0ELb1ELb0ELb0EEENS1_21CollectiveEpilogueFwdINS6_IJSA_NS7_ILi256EEESB_EEES9_SE_SG_Li256ELb0ELb1ELb0ELb0EEENS1_30DynamicPersistentTileSchedulerILi256ELi128ELb0ELb1ELb1EEEEEEEEEvNT_6ParamsE,@function
        .size           _ZN7cutlass13device_kernelIN5flash11enable_sm90INS1_16FlashAttnFwdSm90INS1_25CollectiveMainloopFwdSm90ILi2EN4cute5tupleIJNS5_1CILi1EEES8_S8_EEENS6_IJNS7_ILi128EEENS7_ILi96EEENS7_ILi64EEEEEELi256ENS_6half_tEfNS_4arch4Sm90ELb0ELb1ELb0ELb0ELb1ELb0ELb1ELb1ELb0ELb1ELb0ELb0EEENS1_21CollectiveEpilogueFwdINS6_IJSA_NS7_ILi256EEESB_EEES9_SE_SG_Li256ELb0ELb1ELb0ELb0EEENS1_30DynamicPersistentTileSchedulerILi256ELi128ELb0ELb1ELb1EEEEEEEEEvNT_6ParamsE,(.L_x_15558 - _ZN7cutlass13device_kernelIN5flash11enable_sm90INS1_16FlashAttnFwdSm90INS1_25CollectiveMainloopFwdSm90ILi2EN4cute5tupleIJNS5_1CILi1EEES8_S8_EEENS6_IJNS7_ILi128EEENS7_ILi96EEENS7_ILi64EEEEEELi256ENS_6half_tEfNS_4arch4Sm90ELb0ELb1ELb0ELb0ELb1ELb0ELb1ELb1ELb0ELb1ELb0ELb0EEENS1_21CollectiveEpilogueFwdINS6_IJSA_NS7_ILi256EEESB_EEES9_SE_SG_Li256ELb0ELb1ELb0ELb0EEENS1_30DynamicPersistentTileSchedulerILi256ELi128ELb0ELb1ELb1EEEEEEEEEvNT_6ParamsE)
        .other          _ZN7cutlass13device_kernelIN5flash11enable_sm90INS1_16FlashAttnFwdSm90INS1_25CollectiveMainloopFwdSm90ILi2EN4cute5tupleIJNS5_1CILi1EEES8_S8_EEENS6_IJNS7_ILi128EEENS7_ILi96EEENS7_ILi64EEEEEELi256ENS_6half_tEfNS_4arch4Sm90ELb0ELb1ELb0ELb0ELb1ELb0ELb1ELb1ELb0ELb1ELb0ELb0EEENS1_21CollectiveEpilogueFwdINS6_IJSA_NS7_ILi256EEESB_EEES9_SE_SG_Li256ELb0ELb1ELb0ELb0EEENS1_30DynamicPersistentTileSchedulerILi256ELi128ELb0ELb1ELb1EEEEEEEEEvNT_6ParamsE,@"STO_CUDA_ENTRY STV_DEFAULT"
_ZN7cutlass13device_kernelIN5flash11enable_sm90INS1_16FlashAttnFwdSm90INS1_25CollectiveMainloopFwdSm90ILi2EN4cute5tupleIJNS5_1CILi1EEES8_S8_EEENS6_IJNS7_ILi128EEENS7_ILi96EEENS7_ILi64EEEEEELi256ENS_6half_tEfNS_4arch4Sm90ELb0ELb1ELb0ELb0ELb1ELb0ELb1ELb1ELb0ELb1ELb0ELb0EEENS1_21CollectiveEpilogueFwdINS6_IJSA_NS7_ILi256EEESB_EEES9_SE_SG_Li256ELb0ELb1ELb0ELb0EEENS1_30DynamicPersistentTileSchedulerILi256ELi128ELb0ELb1ELb1EEEEEEEEEvNT_6ParamsE:
        /* <DEDUP_REMOVED lines=9> */
[----:B------:R1:W2:Y:S01]  /*0090*/  SHFL.IDX PT, R3, R24, RZ, 0x1f ;  /* 0x00001fff18037589 */ /* 0x0002a200000e0000 */
        /* <DEDUP_REMOVED lines=15> */
[----:B------:R1:W0:Y:S01]  /*0190*/  @!UP0 SYNCS.EXCH.64 URZ, [UR8+0x32400], UR4 ;  /* 0x03240004083f85b2 */ /* 0x0002220008000100 */
[----:B------:R1:W3:Y:S05]  /*01a0*/  @!UP1 SYNCS.EXCH.64 URZ, [UR8+0x32410], UR4 ;  /* 0x03241004083f95b2 */ /* 0x0002ea0008000100 */
[----:B------:R1:W4:Y:S02]  /*01b0*/  @!UP2 SYNCS.EXCH.64 URZ, [UR8+0x32420], UR6 ;  /* 0x03242006083fa5b2 */ /* 0x0003240008000100 */
[----:B-12---:R-:W-:Y:S05]  /*01c0*/  @P1 BRA `(.L_x_11170) ;  /* 0x0000000000481947 */ /* 0x006fea0003800000 */
[----:B------:R-:W1:Y:S01]  /*01d0*/  S2UR UR5, SR_CgaCtaId ;  /* 0x00000000000579c3 */ /* 0x000e620000008800 */
        /* <DEDUP_REMOVED lines=12> */
[----:B-1----:R1:W2:Y:S08]  /*02a0*/  SYNCS.EXCH.64 URZ, [UR8+0x32430], UR4 ;  /* 0x03243004083f75b2 */ /* 0x0022b00008000100 */
[----:B------:R1:W0:Y:S01]  /*02b0*/  SYNCS.EXCH.64 URZ, [UR8+0x32440], UR6 ;  /* 0x03244006083f75b2 */ /* 0x0002220008000100 */
[----:B------:R1:W0:Y:S01]  /*02c0*/  SYNCS.EXCH.64 URZ, [UR8+0x32438], UR4 ;  /* 0x03243804083f75b2 */ /* 0x0002220008000100 */
[----:B------:R1:W0:Y:S01]  /*02d0*/  SYNCS.EXCH.64 URZ, [UR8+0x32448], UR6 ;  /* 0x03244806083f75b2 */ /* 0x0002220008000100 */
[----:B------:R-:W-:Y:S01]  /*02e0*/  NOP ;  /* 0x0000000000007918 */ /* 0x000fe20000000000 */
.L_x_11170:
[----:B------:R-:W5:Y:S01]  /*02f0*/  SHFL.IDX PT, R2, R0, RZ, 0x1f ;  /* 0x00001fff00027589 */ /* 0x000f6200000e0000 */
[----:B------:R-:W-:Y:S01]  /*0300*/  NOP ;  /* 0x0000000000007918 */ /* 0x000fe20000000000 */
[----:B-----5:R-:W-:-:S13]  /*0310*/  ISETP.NE.AND P0, PT, R2, RZ, PT ;  /* 0x000000ff0200720c */ /* 0x020fda0003f05270 */
        /* <DEDUP_REMOVED lines=14> */
[----:B-1----:R1:W0:Y:S08]  /*0400*/  SYNCS.EXCH.64 URZ, [UR8+0x32450], UR4 ;  /* 0x03245004083f75b2 */ /* 0x0022300008000100 */
[----:B------:R1:W0:Y:S01]  /*0410*/  SYNCS.EXCH.64 URZ, [UR8+0x32460], UR6 ;  /* 0x03246006083f75b2 */ /* 0x0002220008000100 */
[----:B------:R1:W0:Y:S01]  /*0420*/  SYNCS.EXCH.64 URZ, [UR8+0x32458], UR4 ;  /* 0x03245804083f75b2 */ /* 0x0002220008000100 */
[----:B------:R1:W0:Y:S01]  /*0430*/  SYNCS.EXCH.64 URZ, [UR8+0x32468], UR6 ;  /* 0x03246806083f75b2 */ /* 0x0002220008000100 */
[----:B------:R-:W-:Y:S01]  /*0440*/  NOP ;  /* 0x0000000000007918 */ /* 0x000fe20000000000 */
.L_x_11171:
[----:B------:R-:W5:Y:S01]  /*0450*/  SHFL.IDX PT, R2, R0, RZ, 0x1f ;  /* 0x00001fff00027589 */ /* 0x000f6200000e0000 */
[----:B------:R-:W-:Y:S01]  /*0460*/  NOP ;  /* 0x0000000000007918 */ /* 0x000fe20000000000 */
[----:B-----5:R-:W-:-:S13]  /*0470*/  ISETP.NE.AND P0, PT, R2, RZ, PT ;  /* 0x000000ff0200720c */ /* 0x020fda0003f05270 */
        /* <DEDUP_REMOVED lines=10> */
[----:B-1----:R1:W0:Y:S01]  /*0520*/  SYNCS.EXCH.64 URZ, [UR6+0x32470], UR4 ;  /* 0x03247004063f75b2 */ /* 0x0022220008000100 */
[----:B------:R1:W0:Y:S01]  /*0530*/  SYNCS.EXCH.64 URZ, [UR6+0x32480], UR4 ;  /* 0x03248004063f75b2 */ /* 0x0002220008000100 */
[----:B------:R1:W0:Y:S01]  /*0540*/  SYNCS.EXCH.64 URZ, [UR6+0x32478], UR4 ;  /* 0x03247804063f75b2 */ /* 0x0002220008000100 */
[----:B------:R1:W0:Y:S01]  /*0550*/  SYNCS.EXCH.64 URZ, [UR6+0x32488], UR4 ;  /* 0x03248804063f75b2 */ /* 0x0002220008000100 */
[----:B------:R-:W-:Y:S01]  /*0560*/  NOP ;  /* 0x0000000000007918 */ /* 0x000fe20000000000 */
.L_x_11172:
        /* <DEDUP_REMOVED lines=22> */
.L_x_11173:
[----:B------:R-:W5:Y:S01]  /*06d0*/  SHFL.IDX PT, R2, R0, RZ, 0x1f ;  /* 0x00001fff00027589 */ /* 0x000f6200000e0000 */
[----:B------:R-:W-:Y:S01]  /*06e0*/  R2UR UR9, R3 ;  /* 0x00000000030972ca */ /* 0x000fe200000e0000 */
        /* <DEDUP_REMOVED lines=21> */
.L_x_11174:
[----:B------:R-:W-:Y:S01]  /*0840*/  UISETP.NE.AND UP0, UPT, UR9, URZ, UPT ;  /* 0x0000003f0900728c */ /* 0x000fe2000bf05270 */
[----:B------:R-:W-:Y:S01]  /*0850*/  NOP ;  /* 0x0000000000007918 */ /* 0x000fe20000000000 */
[----:B-1----:R-:W-:Y:S01]  /*0860*/  UMOV UR4, 0x1 ;  /* 0x0000000100047882 */ /* 0x002fe20000000000 */
[----:B------:R-:W-:Y:S01]  /*0870*/  ULDC UR5, c[0x0][0x20] ;  /* 0x0000080000057ab9 */ /* 0x000fe20000000800 */
[----:B------:R-:W-:Y:S01]  /*0880*/  USEL UR4, UR4, 0x2, !UP0 ;  /* 0x0000000204047887 */ /* 0x000fe2000c000000 */
[----:B0-234-:R-:W-:Y:S01]  /*0890*/  BAR.SYNC.DEFER_BLOCKING 0x0 ;  /* 0x0000000000007b1d */ /* 0x01dfe20000010000 */
[----:B------:R-:W-:Y:S02]  /*08a0*/  PLOP3.LUT P1, PT, PT, PT, UP0, 0x80, 0x0 ;  /* 0x000000000000781c */ /* 0x000fe40003f2f008 */
[----:B------:R-:W-:Y:S02]  /*08b0*/  IADD3 R16, P0, R1, UR5, RZ ;  /* 0x0000000501107c10 */ /* 0x000fe4000ff1e0ff */
[----:B------:R-:W-:Y:S01]  /*08c0*/  IMAD.U32 R2, RZ, RZ, UR4 ;  /* 0x00000004ff027e24 */ /* 0x000fe2000f8e00ff */
[----:B------:R-:W-:Y:S01]  /*08d0*/  ULDC UR6, c[0x0][0x24] ;  /* 0x0000090000067ab9 */ /* 0x000fe20000000800 */
[----:B------:R-:W-:Y:S01]  /*08e0*/  ULDC.64 UR36, c[0x0][0x208] ;  /* 0x0000820000247ab9 */ /* 0x000fe20000000a00 */
[----:B------:R-:W-:-:S02]  /*08f0*/  IMAD.X R17, RZ, RZ, UR6, P0 ;  /* 0x00000006ff117e24 */ /* 0x000fc400080e06ff */
[----:B------:R0:W-:Y:S01]  /*0900*/  STL [R1+0x458], R2 ;  /* 0x0004580201007387 */ /* 0x0001e20000100800 */
[----:B------:R-:W-:Y:S02]  /*0910*/  IMAD.MOV.U32 R22, RZ, RZ, R16 ;  /* 0x000000ffff167224 */ /* 0x000fe400078e0010 */
[----:B------:R-:W-:Y:S01]  /*0920*/  IMAD.MOV.U32 R23, RZ, RZ, R17 ;  /* 0x000000ffff177224 */ /* 0x000fe200078e0011 */
[----:B------:R-:W-:Y:S06]  /*0930*/  @!P1 BRA `(.L_x_11175) ;  /* 0x0000020c00d89947 */ /* 0x000fec0003800000 */
.L_x_11176:
[----:B------:R-:W-:-:S08]  /*0940*/  NOP ;  /* 0x0000000000007918 */ /* 0x000fd00000000000 */
[----:B------:R-:W1:Y:S02]  /*0950*/  USETMAXREG.TRY_ALLOC.CTAPOOL UP0, 0xe8 ;  /* 0x000000e8000079c8 */ /* 0x000e640008000600 */
[----:B-1----:R-:W-:-:S13]  /*0960*/  PLOP3.LUT P0, PT, PT, PT, UP0, 0x80, 0x0 ;  /* 0x000000000000781c */ /* 0x002fda0003f0f008 */
[----:B------:R-:W-:Y:S05]  /*0970*/  @!P0 BRA `(.L_x_11176) ;  /* 0xfffffffc00f08947 */ /* 0x000fea000383ffff */
[----:B------:R-:W1:Y:S08]  /*0980*/  S2UR UR5, SR_CTAID.X ;  /* 0x00000000000579c3 */ /* 0x000e700000002500 */
[----:B------:R-:W-:Y:S08]  /*0990*/  BAR.ARV 0x4, 0x180 ;  /* 0x0106000000007b1d */ /* 0x000ff00000002000 */
[----:B------:R-:W-:Y:S08]  /*09a0*/  BAR.ARV 0x8, 0x180 ;  /* 0x0206000000007b1d */ /* 0x000ff00000002000 */
[----:B------:R-:W1:Y:S01]  /*09b0*/  LDC R0, c[0x0][0xd38] ;  /* 0x00034e00ff007b82 */ /* 0x000e620000000800 */
[----:B------:R-:W-:Y:S01]  /*09c0*/  ISETP.NE.AND P0, PT, R24, 0x1, PT ;  /* 0x000000011800780c */ /* 0x000fe20003f05270 */
[----:B------:R2:W-:-:S12]  /*09d0*/  STL.64 [R1+0x1f0], RZ ;  /* 0x0001f0ff01007387 */ /* 0x0005d80000100a00 */
[----:B------:R-:W-:Y:S06]  /*09e0*/  @!P0 BAR.ARV 0x9, 0x100 ;  /* 0x0244000000008b1d */ /* 0x000fec0000002000 */
[C---:B------:R-:W-:Y:S02]  /*09f0*/  IADD3 R214, P1, R16.reuse, 0x1f0, RZ ;  /* 0x000001f010d67810 */ /* 0x040fe40007f3e0ff */
[----:B------:R-:W-:Y:S01]  /*0a00*/  IADD3 R216, P2, R16, 0x1fc, RZ ;  /* 0x000001fc10d87810 */ /* 0x000fe20007f5e0ff */
[----:B------:R2:W-:Y:S01]  /*0a10*/  STL [R1+0x1f8], RZ ;  /* 0x0001f8ff01007387 */ /* 0x0005e20000100800 */
[----:B-1----:R-:W-:Y:S01]  /*0a20*/  ISETP.LE.AND P0, PT, R0, UR5, PT ;  /* 0x0000000500007c0c */ /* 0x002fe2000bf03270 */
[----:B------:R-:W-:-:S02]  /*0a30*/  IMAD.X R213, RZ, RZ, R17, P1 ;  /* 0x000000ffffd57224 */ /* 0x000fc400008e0611 */
[----:B------:R2:W-:Y:S01]  /*0a40*/  STL [R1+0x1fc], RZ ;  /* 0x0001fcff01007387 */ /* 0x0005e20000100800 */
[----:B------:R-:W-:-:S09]  /*0a50*/  IMAD.X R215, RZ, RZ, R17, P2 ;  /* 0x000000ffffd77224 */ /* 0x000fd200010e0611 */
[----:B--2---:R-:W-:Y:S05]  /*0a60*/  @P0 EXIT ;  /* 0x000000000000094d */ /* 0x004fea0003800000 */
[----:B0-----:R-:W0:Y:S01]  /*0a70*/  S2R R2, SR_TID.X ;  /* 0x0000000000027919 */ /* 0x001e220000002100 */
[----:B------:R-:W1:Y:S01]  /*0a80*/  S2UR UR9, SR_CgaCtaId ;  /* 0x00000000000979c3 */ /* 0x000e620000008800 */
[----:B------:R-:W-:Y:S01]  /*0a90*/  UMOV UR42, 0x400 ;  /* 0x00000400002a7882 */ /* 0x000fe20000000000 */
[----:B------:R-:W-:Y:S01]  /*0aa0*/  IMAD.MOV.U32 R191, RZ, RZ, 0x2 ;  /* 0x00000002ffbf7424 */ /* 0x000fe200078e00ff */
[C---:B------:R-:W-:Y:S01]  /*0ab0*/  IADD3 R208, -R24.reuse, 0xb, RZ ;  /* 0x0000000b18d07810 */ /* 0x040fe20007ffe1ff */
[----:B------:R-:W-:-:S04]  /*0ac0*/  VIADD R209, R24, 0x8 ;  /* 0x0000000818d17836 */ /* 0x000fc80000000000 */
[----:B------:R-:W2:Y:S01]  /*0ad0*/  S2UR UR4, SR_SWINHI ;  /* 0x00000000000479c3 */ /* 0x000ea20000002f00 */
[----:B-1----:R-:W-:Y:S01]  /*0ae0*/  ULEA UR42, UR9, UR42, 0x18 ;  /* 0x0000002a092a7291 */ /* 0x002fe2000f8ec03f */
[----:B0-----:R-:W-:-:S06]  /*0af0*/  VIADD R205, R2, 0xffffff80 ;  /* 0xffffff8002cd7836 */ /* 0x001fcc0000000000 */
[----:B------:R-:W-:Y:S01]  /*0b00*/  UMOV UR58, UR42 ;  /* 0x0000002a003a7c82 */ /* 0x000fe20008000000 */
[----:B--2---:R-:W-:Y:S01]  /*0b10*/  UMOV UR59, UR4 ;  /* 0x00000004003b7c82 */ /* 0x004fe20008000000 */
[----:B------:R-:W-:Y:S01]  /*0b20*/  UMOV UR4, UR5 ;  /* 0x0000000500047c82 */ /* 0x000fe20008000000 */
[----:B------:R-:W-:-:S04]  /*0b30*/  SHF.R.S32.HI R0, RZ, 0x1f, R205 ;  /* 0x0000001fff007819 */ /* 0x000fc800000114cd */
[CC--:B------:R-:W-:Y:S02]  /*0b40*/  LEA.HI R3, R0.reuse, R205.reuse, RZ, 0x5 ;  /* 0x000000cd00037211 */ /* 0x0c0fe400078f28ff */
[CC--:B------:R-:W-:Y:S02]  /*0b50*/  LEA.HI R2, R0.reuse, R205.reuse, RZ, 0x4 ;  /* 0x000000cd00027211 */ /* 0x0c0fe400078f20ff */
[----:B------:R-:W-:Y:S01]  /*0b60*/  LEA.HI R26, R0, R205, RZ, 0x7 ;  /* 0x000000cd001a7211 */ /* 0x000fe200078f38ff */
[----:B------:R-:W-:Y:S01]  /*0b70*/  IMAD.SHL.U32 R5, R3, 0x20, RZ ;  /* 0x0000002003057824 */ /* 0x000fe200078e00ff */
[----:B------:R-:W-:Y:S02]  /*0b80*/  SHF.R.S32.HI R3, RZ, 0x4, R2 ;  /* 0x00000004ff037819 */ /* 0x000fe40000011402 */
[C---:B------:R-:W-:Y:S02]  /*0b90*/  LOP3.LUT R4, R2.reuse, 0x3fffff0, RZ, 0xc0, !PT ;  /* 0x03fffff002047812 */ /* 0x040fe400078ec0ff */
[----:B------:R-:W-:-:S02]  /*0ba0*/  LEA.HI R2, R2, R3, RZ, 0x1 ;  /* 0x0000000302027211 */ /* 0x000fc400078f08ff */
[----:B------:R-:W-:Y:S01]  /*0bb0*/  LOP3.LUT R212, R26, 0xffffff80, RZ, 0xc0, !PT ;  /* 0xffffff801ad47812 */ /* 0x000fe200078ec0ff */
[----:B------:R-:W-:Y:S01]  /*0bc0*/  IMAD.IADD R4, R205, 0x1, -R4 ;  /* 0x00000001cd047824 */ /* 0x000fe200078e0a04 */
[----:B------:R-:W-:Y:S02]  /*0bd0*/  LOP3.LUT R2, R2, 0x1ffffffe, RZ, 0xc0, !PT ;  /* 0x1ffffffe02027812 */ /* 0x000fe400078ec0ff */
[----:B------:R-:W-:Y:S01]  /*0be0*/  LOP3.LUT R5, R5, 0xfffffc00, RZ, 0xc0, !PT ;  /* 0xfffffc0005057812 */ /* 0x000fe200078ec0ff */
[----:B------:R-:W-:Y:S01]  /*0bf0*/  IMAD.IADD R212, R205, 0x1, -R212 ;  /* 0x00000001cdd47824 */ /* 0x000fe200078e0ad4 */
[----:B------:R-:W-:Y:S01]  /*0c00*/  SHF.R.S32.HI R219, RZ, 0x7, R26 ;  /* 0x00000007ffdb7819 */ /* 0x000fe2000001141a */
[----:B------:R-:W-:Y:S02]  /*0c10*/  IMAD.IADD R2, R3, 0x1, -R2 ;  /* 0x0000000103027824 */ /* 0x000fe400078e0a02 */
[----:B------:R-:W-:Y:S01]  /*0c20*/  IMAD R5, R4, 0x40, R5 ;  /* 0x0000004004057824 */ /* 0x000fe200078e0205 */
[----:B------:R-:W-:-:S02]  /*0c30*/  SHF.R.S32.HI R3, RZ, 0x1f, R212 ;  /* 0x0000001fff037819 */ /* 0x000fc400000114d4 */
[----:B------:R-:W-:Y:S01]  /*0c40*/  LEA.HI R4, R0, R205, RZ, 0x2 ;  /* 0x000000cd00047211 */ /* 0x000fe200078f10ff */
[----:B------:R-:W-:Y:S01]  /*0c50*/  IMAD R190, R2, 0x8, R5 ;  /* 0x0000000802be7824 */ /* 0x000fe200078e0205 */
[----:B------:R-:W-:Y:S02]  /*0c60*/  LEA.HI R25, R3, R212, RZ, 0x2 ;  /* 0x000000d403197211 */ /* 0x000fe400078f10ff */
[----:B------:R-:W-:Y:S01]  /*0c70*/  LOP3.LUT R4, R4, 0xfffffffc, RZ, 0xc0, !PT ;  /* 0xfffffffc04047812 */ /* 0x000fe200078ec0ff */
[----:B------:R-:W-:Y:S01]  /*0c80*/  IMAD.WIDE R190, R190, R191, UR58 ;  /* 0x0000003abebe7e25 */ /* 0x000fe2000f8e02bf */
[--C-:B------:R-:W-:Y:S02]  /*0c90*/  SHF.R.S32.HI R2, RZ, 0x2, R25.reuse ;  /* 0x00000002ff027819 */ /* 0x100fe40000011419 */
[----:B------:R-:W-:Y:S01]  /*0ca0*/  SHF.R.S32.HI R5, RZ, 0x1f, R25 ;  /* 0x0000001fff057819 */ /* 0x000fe20000011419 */
[----:B------:R-:W-:Y:S01]  /*0cb0*/  IMAD.IADD R4, R205, 0x1, -R4 ;  /* 0x00000001cd047824 */ /* 0x000fe200078e0a04 */
[----:B------:R-:W-:-:S02]  /*0cc0*/  IADD3 R9, P6, R190, 0x20, RZ ;  /* 0x00000020be097810 */ /* 0x000fc40007fde0ff */
[----:B------:R-:W-:Y:S02]  /*0cd0*/  LEA.HI R5, R5, R2, RZ, 0x3 ;  /* 0x0000000205057211 */ /* 0x000fe400078f18ff */
[----:B------:R-:W-:Y:S02]  /*0ce0*/  LEA.HI R3, R3, R212, RZ, 0x5 ;  /* 0x000000d403037211 */ /* 0x000fe400078f28ff */
[----:B------:R-:W-:Y:S02]  /*0cf0*/  LOP3.LUT R5, R5, 0xfffffff8, RZ, 0xc0, !PT ;  /* 0xfffffff805057812 */ /* 0x000fe400078ec0ff */
[----:B------:R-:W-:Y:S02]  /*0d00*/  LEA.HI R6, R4, R4, RZ, 0x1 ;  /* 0x0000000404067211 */ /* 0x000fe400078f08ff */
[----:B------:R-:W-:Y:S01]  /*0d10*/  LOP3.LUT R7, R9, 0x380, RZ, 0xc0, !PT ;  /* 0x0000038009077812 */ /* 0x000fe200078ec0ff */
[----:B------:R-:W-:Y:S01]  /*0d20*/  IMAD.IADD R2, R2, 0x1, -R5 ;  /* 0x0000000102027824 */ /* 0x000fe200078e0a05 */
[----:B------:R-:W-:-:S02]  /*0d30*/  SHF.R.S32.HI R3, RZ, 0x5, R3 ;  /* 0x00000005ff037819 */ /* 0x000fc40000011403 */
[----:B------:R-:W-:Y:S02]  /*0d40*/  LOP3.LUT R5, R6, 0x1ffffffe, RZ, 0xc0, !PT ;  /* 0x1ffffffe06057812 */ /* 0x000fe400078ec0ff */
[----:B------:R-:W-:Y:S01]  /*0d50*/  SHF.R.U64 R6, R7, 0x3, RZ ;  /* 0x0000000307067819 */ /* 0x000fe200000012ff */
[----:B------:R-:W-:Y:S01]  /*0d60*/  IMAD R27, R3, 0x10, R2 ;  /* 0x00000010031b7824 */ /* 0x000fe200078e0202 */
[----:B------:R-:W-:Y:S01]  /*0d70*/  IADD3 R7, P1, R190, 0x60, RZ ;  /* 0x00000060be077810 */ /* 0x000fe20007f3e0ff */
[----:B------:R-:W-:Y:S01]  /*0d80*/  IMAD.IADD R29, R4, 0x1, -R5 ;  /* 0x00000001041d7824 */ /* 0x000fe200078e0a05 */
[----:B------:R-:W-:Y:S01]  /*0d90*/  LOP3.LUT R2, R6, R9, RZ, 0x3c, !PT ;  /* 0x0000000906027212 */ /* 0x000fe200078e3cff */
[----:B------:R-:W-:Y:S01]  /*0da0*/  IMAD.X R3, RZ, RZ, R191, P6 ;  /* 0x000000ffff037224 */ /* 0x000fe200030e06bf */
[----:B------:R-:W-:Y:S02]  /*0db0*/  LOP3.LUT R6, R7, 0x380, RZ, 0xc0, !PT ;  /* 0x0000038007067812 */ /* 0x000fe400078ec0ff */
[----:B------:R-:W-:-:S02]  /*0dc0*/  IADD3 R11, P3, R190, 0x4020, RZ ;  /* 0x00004020be0b7810 */ /* 0x000fc40007f7e0ff */
[----:B------:R-:W-:Y:S02]  /*0dd0*/  IADD3 R5, P0, R190, 0x40, RZ ;  /* 0x00000040be057810 */ /* 0x000fe40007f1e0ff */
[----:B------:R-:W-:Y:S02]  /*0de0*/  SHF.R.U64 R6, R6, 0x3, RZ ;  /* 0x0000000306067819 */ /* 0x000fe400000012ff */
[----:B------:R-:W-:Y:S02]  /*0df0*/  LOP3.LUT R10, R11, 0x380, RZ, 0xc0, !PT ;  /* 0x000003800b0a7812 */ /* 0x000fe400078ec0ff */
[----:B------:R-:W-:Y:S02]  /*0e00*/  LOP3.LUT R4, R5, 0x380, RZ, 0xc0, !PT ;  /* 0x0000038005047812 */ /* 0x000fe400078ec0ff */
[----:B------:R-:W-:Y:S01]  /*0e10*/  LOP3.LUT R6, R6, R7, RZ, 0x3c, !PT ;  /* 0x0000000706067212 */ /* 0x000fe200078e3cff */
[----:B------:R-:W-:Y:S01]  /*0e20*/  IMAD.X R7, RZ, RZ, R191, P1 ;  /* 0x000000ffff077224 */ /* 0x000fe200008e06bf */
[----:B------:R-:W-:-:S02]  /*0e30*/  MOV R2, R2 ;  /* 0x0000000200027202 */ /* 0x000fc40000000f00 */
[----:B------:R-:W-:Y:S02]  /*0e40*/  IADD3 R9, P2, R190, 0x4000, RZ ;  /* 0x00004000be097810 */ /* 0x000fe40007f5e0ff */
[----:B------:R-:W-:Y:S01]  /*0e50*/  SHF.R.U64 R10, R10, 0x3, RZ ;  /* 0x000000030a0a7819 */ /* 0x000fe200000012ff */
[----:B------:R0:W-:Y:S01]  /*0e60*/  STL [R1+0x450], R2 ;  /* 0x0004500201007387 */ /* 0x0001e20000100800 */
[----:B------:R-:W-:Y:S02]  /*0e70*/  LEA.HI R26, R26, R219, RZ, 0x1 ;  /* 0x000000db1a1a7211 */ /* 0x000fe400078f08ff */
[----:B------:R-:W-:Y:S02]  /*0e80*/  SHF.R.U64 R4, R4, 0x3, RZ ;  /* 0x0000000304047819 */ /* 0x000fe400000012ff */
[----:B------:R-:W-:Y:S02]  /*0e90*/  LOP3.LUT R8, R9, 0x380, RZ, 0xc0, !PT ;  /* 0x0000038009087812 */ /* 0x000fe400078ec0ff */
[----:B------:R-:W-:Y:S01]  /*0ea0*/  LOP3.LUT R10, R10, R11, RZ, 0x3c, !PT ;  /* 0x0000000b0a0a7212 */ /* 0x000fe200078e3cff */
[----:B------:R-:W-:Y:S01]  /*0eb0*/  IMAD.X R11, RZ, RZ, R191, P3 ;  /* 0x000000ffff0b7224 */ /* 0x000fe200018e06bf */
[----:B------:R-:W-:-:S02]  /*0ec0*/  LOP3.LUT R26, R26, 0x3fffffe, RZ, 0xc0, !PT ;  /* 0x03fffffe1a1a7812 */ /* 0x000fc400078ec0ff */
[----:B0-----:R-:W-:Y:S02]  /*0ed0*/  MOV R2, R6 ;  /* 0x0000000600027202 */ /* 0x001fe40000000f00 */
[----:B------:R-:W-:Y:S01]  /*0ee0*/  LOP3.LUT R4, R4, R5, RZ, 0x3c, !PT ;  /* 0x0000000504047212 */ /* 0x000fe200078e3cff */
[--C-:B------:R-:W-:Y:S01]  /*0ef0*/  IMAD.X R5, RZ, RZ, R191.reuse, P0 ;  /* 0x000000ffff057224 */ /* 0x100fe200000e06bf */
[----:B------:R-:W-:Y:S01]  /*0f00*/  SHF.R.U64 R8, R8, 0x3, RZ ;  /* 0x0000000308087819 */ /* 0x000fe200000012ff */
[----:B------:R0:W-:Y:S01]  /*0f10*/  STL [R1+0x448], R2 ;  /* 0x0004480201007387 */ /* 0x0001e20000100800 */
[----:B------:R-:W-:Y:S01]  /*0f20*/  IMAD.IADD R26, R219, 0x1, -R26 ;  /* 0x00000001db1a7824 */ /* 0x000fe200078e0a1a */
[----:B------:R-:W-:Y:S02]  /*0f30*/  LEA.HI R0, R0, R205, RZ, 0x3 ;  /* 0x000000cd00007211 */ /* 0x000fe400078f18ff */
[----:B------:R-:W-:Y:S01]  /*0f40*/  LOP3.LUT R8, R8, R9, RZ, 0x3c, !PT ;  /* 0x0000000908087212 */ /* 0x000fe200078e3cff */
[----:B------:R-:W-:Y:S01]  /*0f50*/  IMAD.X R9, RZ, RZ, R191, P2 ;  /* 0x000000ffff097224 */ /* 0x000fe200010e06bf */
[----:B------:R-:W-:Y:S01]  /*0f60*/  MOV R3, R4 ;  /* 0x0000000400037202 */ /* 0x000fe20000000f00 */
[----:B------:R-:W-:Y:S01]  /*0f70*/  IMAD R206, R26, 0x40, R27 ;  /* 0x000000401ace7824 */ /* 0x000fe200078e021b */
[----:B------:R-:W-:-:S02]  /*0f80*/  SHF.R.S32.HI R210, RZ, 0x3, R0 ;  /* 0x00000003ffd27819 */ /* 0x000fc40000011400 */
[----:B0-----:R-:W-:Y:S01]  /*0f90*/  MOV R2, R10 ;  /* 0x0000000a00027202 */ /* 0x001fe20000000f00 */
[----:B------:R0:W-:Y:S01]  /*0fa0*/  STL [R1+0x44c], R3 ;  /* 0x00044c0301007387 */ /* 0x0001e20000100800 */
[C---:B------:R-:W-:Y:S02]  /*0fb0*/  IADD3 R19, P6, R190.reuse, 0x8000, RZ ;  /* 0x00008000be137810 */ /* 0x040fe40007fde0ff */
[C---:B------:R-:W-:Y:S01]  /*0fc0*/  IADD3 R21, P0, R190.reuse, 0xc060, RZ ;  /* 0x0000c060be157810 */ /* 0x040fe20007f1e0ff */
[----:B------:R1:W-:Y:S01]  /*0fd0*/  STL [R1+0x440], R2 ;  /* 0x0004400201007387 */ /* 0x0003e20000100800 */
[----:B------:R-:W-:Y:S02]  /*0fe0*/  LOP3.LUT R18, R19, 0x380, RZ, 0xc0, !PT ;  /* 0x0000038013127812 */ /* 0x000fe400078ec0ff */
[C---:B------:R-:W-:Y:S02]  /*0ff0*/  IADD3 R13, P4, R190.reuse, 0x4040, RZ ;  /* 0x00004040be0d7810 */ /* 0x040fe40007f9e0ff */
[----:B------:R-:W-:-:S02]  /*1000*/  IADD3 R15, P5, R190, 0x4060, RZ ;  /* 0x00004060be0f7810 */ /* 0x000fc40007fbe0ff */
[----:B0-----:R-:W-:Y:S02]  /*1010*/  MOV R3, R8 ;  /* 0x0000000800037202 */ /* 0x001fe40000000f00 */
[----:B------:R-:W-:Y:S02]  /*1020*/  SHF.R.U64 R18, R18, 0x3, RZ ;  /* 0x0000000312127819 */ /* 0x000fe400000012ff */
[----:B-1----:R-:W-:Y:S01]  /*1030*/  LOP3.LUT R2, R0, 0xfffffff8, RZ, 0xc0, !PT ;  /* 0xfffffff800027812 */ /* 0x002fe200078ec0ff */
[----:B------:R-:W-:Y:S01]  /*1040*/  IMAD R0, R29, 0x8, R206 ;  /* 0x000000081d007824 */ /* 0x000fe200078e02ce */
[----:B------:R0:W-:Y:S01]  /*1050*/  STL [R1+0x444], R3 ;  /* 0x0004440301007387 */ /* 0x0001e20000100800 */
[----:B------:R-:W-:Y:S02]  /*1060*/  LOP3.LUT R20, R21, 0x380, RZ, 0xc0, !PT ;  /* 0x0000038015147812 */ /* 0x000fe400078ec0ff */
[----:B------:R-:W-:Y:S01]  /*1070*/  LOP3.LUT R12, R13, 0x380, RZ, 0xc0, !PT ;  /* 0x000003800d0c7812 */ /* 0x000fe200078ec0ff */
[----:B------:R0:W-:Y:S01]  /*1080*/  STL [R1+0x454], R0 ;  /* 0x0004540001007387 */ /* 0x0001e20000100800 */
[----:B------:R-:W-:Y:S01]  /*1090*/  LOP3.LUT R14, R15, 0x380, RZ, 0xc0, !PT ;  /* 0x000003800f0e7812 */ /* 0x000fe200078ec0ff */
[----:B------:R-:W-:Y:S01]  /*10a0*/  IMAD.IADD R211, R205, 0x1, -R2 ;  /* 0x00000001cdd37824 */ /* 0x000fe200078e0a02 */
[----:B------:R-:W-:Y:S01]  /*10b0*/  LOP3.LUT R18, R18, R19, RZ, 0x3c, !PT ;  /* 0x0000001312127212 */ /* 0x000fe200078e3cff */
[--C-:B------:R-:W-:Y:S01]  /*10c0*/  IMAD.X R19, RZ, RZ, R191.reuse, P6 ;  /* 0x000000ffff137224 */ /* 0x100fe200030e06bf */
[----:B------:R-:W-:Y:S01]  /*10d0*/  SHF.R.U64 R20, R20, 0x3, RZ ;  /* 0x0000000314147819 */ /* 0x000fe200000012ff */
[C---:B------:R-:W-:Y:S01]  /*10e0*/  IMAD.SHL.U32 R193, R211.reuse, 0x8, RZ ;  /* 0x00000008d3c17824 */ /* 0x040fe200078e00ff */
[----:B------:R-:W-:Y:S01]  /*10f0*/  SHF.R.U64 R12, R12, 0x3, RZ ;  /* 0x000000030c0c7819 */ /* 0x000fe200000012ff */
[----:B------:R-:W-:Y:S01]  /*1100*/  IMAD R211, R211, 0x20, R210 ;  /* 0x00000020d3d37824 */ /* 0x000fe200078e02d2 */
[----:B------:R-:W-:Y:S01]  /*1110*/  SHF.R.U64 R14, R14, 0x3, RZ ;  /* 0x000000030e0e7819 */ /* 0x000fe200000012ff */
[----:B------:R-:W-:Y:S01]  /*1120*/  VIADD R195, R193, 0x40 ;  /* 0x00000040c1c37836 */ /* 0x000fe20000000000 */
[----:B------:R-:W-:Y:S01]  /*1130*/  LOP3.LUT R25, R25, 0x7ffffffc, RZ, 0xc0, !PT ;  /* 0x7ffffffc19197812 */ /* 0x000fe200078ec0ff */
[C---:B------:R-:W-:Y:S01]  /*1140*/  VIADD R194, R193.reuse, 0x80 ;  /* 0x00000080c1c27836 */ /* 0x040fe20000000000 */
[----:B------:R-:W-:Y:S01]  /*1150*/  LOP3.LUT R20, R20, R21, RZ, 0x3c, !PT ;  /* 0x0000001514147212 */ /* 0x000fe200078e3cff */
[--C-:B------:R-:W-:Y:S01]  /*1160*/  IMAD.X R21, RZ, RZ, R191.reuse, P0 ;  /* 0x000000ffff157224 */ /* 0x100fe200000e06bf */
[----:B------:R-:W-:Y:S01]  /*1170*/  LOP3.LUT R12, R12, R13, RZ, 0x3c, !PT ;  /* 0x0000000d0c0c7212 */ /* 0x000fe200078e3cff */
[--C-:B------:R-:W-:Y:S01]  /*1180*/  IMAD.X R13, RZ, RZ, R191.reuse, P4 ;  /* 0x000000ffff0d7224 */ /* 0x100fe200020e06bf */
[----:B------:R-:W-:Y:S01]  /*1190*/  LOP3.LUT R14, R14, R15, RZ, 0x3c, !PT ;  /* 0x0000000f0e0e7212 */ /* 0x000fe200078e3cff */
[----:B------:R-:W-:Y:S01]  /*11a0*/  IMAD.X R15, RZ, RZ, R191, P5 ;  /* 0x000000ffff0f7224 */ /* 0x000fe200028e06bf */
[----:B------:R-:W-:Y:S01]  /*11b0*/  MOV R227, R18 ;  /* 0x0000001200e37202 */ /* 0x000fe20000000f00 */
[----:B------:R-:W-:Y:S01]  /*11c0*/  VIADD R196, R193, 0xc0 ;  /* 0x000000c0c1c47836 */ /* 0x000fe20000000000 */
[----:B------:R-:W-:Y:S01]  /*11d0*/  IADD3 R185, P0, R16, 0x50, RZ ;  /* 0x0000005010b97810 */ /* 0x000fe20007f1e0ff */
[----:B------:R-:W-:Y:S01]  /*11e0*/  IMAD.IADD R25, R212, 0x1, -R25 ;  /* 0x00000001d4197824 */ /* 0x000fe200078e0a19 */
[----:B------:R-:W-:-:S02]  /*11f0*/  IADD3 R18, P1, R16, 0x11c, RZ ;  /* 0x0000011c10127810 */ /* 0x000fc40007f3e0ff */
[----:B------:R-:W-:Y:S01]  /*1200*/  IADD3 R218, P2, R16, 0x200, RZ ;  /* 0x0000020010da7810 */ /* 0x000fe20007f5e0ff */
[--C-:B------:R-:W-:Y:S01]  /*1210*/  IMAD.X R199, RZ, RZ, R17.reuse, P0 ;  /* 0x000000ffffc77224 */ /* 0x100fe200000e0611 */
[----:B------:R-:W-:Y:S01]  /*1220*/  MOV R229, R12 ;  /* 0x0000000c00e57202 */ /* 0x000fe20000000f00 */
[--C-:B------:R-:W-:Y:S01]  /*1230*/  IMAD.X R161, RZ, RZ, R17.reuse, P1 ;  /* 0x000000ffffa17224 */ /* 0x100fe200008e0611 */
[----:B------:R-:W-:Y:S01]  /*1240*/  MOV R228, R14 ;  /* 0x0000000e00e47202 */ /* 0x000fe20000000f00 */
[----:B------:R-:W-:Y:S01]  /*1250*/  IMAD.X R217, RZ, RZ, R17, P2 ;  /* 0x000000ffffd97224 */ /* 0x000fe200010e0611 */
[----:B------:R-:W-:Y:S01]  /*1260*/  MOV R226, R20 ;  /* 0x0000001400e27202 */ /* 0x000fe20000000f00 */
[----:B------:R-:W-:Y:S01]  /*1270*/  IMAD.SHL.U32 R207, R25, 0x2, RZ ;  /* 0x0000000219cf7824 */ /* 0x000fe200078e00ff */
[----:B------:R-:W-:Y:S02]  /*1280*/  SHF.R.S32.HI R203, RZ, 0x1f, R193 ;  /* 0x0000001fffcb7819 */ /* 0x000fe400000114c1 */
[----:B------:R-:W-:-:S02]  /*1290*/  SHF.R.S32.HI R202, RZ, 0x1f, R195 ;  /* 0x0000001fffca7819 */ /* 0x000fc400000114c3 */
[----:B------:R-:W-:Y:S02]  /*12a0*/  SHF.R.S32.HI R201, RZ, 0x1f, R194 ;  /* 0x0000001fffc97819 */ /* 0x000fe400000114c2 */
[----:B0-----:R-:W-:-:S07]  /*12b0*/  SHF.R.S32.HI R200, RZ, 0x1f, R196 ;  /* 0x0000001fffc87819 */ /* 0x001fce00000114c4 */
.L_x_11306:
        /* <DEDUP_REMOVED lines=21> */
.L_x_11177:
[----:B------:R-:W-:Y:S01]  /*1410*/  ULDC UR7, c[0x0][0xd54] ;  /* 0x0003550000077ab9 */ /* 0x000fe20000000800 */
[----:B------:R-:W-:Y:S01]  /*1420*/  UMOV UR6, UR12 ;  /* 0x0000000c00067c82 */ /* 0x000fe20008000000 */
[----:B------:R-:W-:-:S11]  /*1430*/  UISETP.NE.AND UP0, UPT, UR7, 0x1, UPT ;  /* 0x000000010700788c */ /* 0x000fd6000bf05270 */
[----:B------:R-:W-:Y:S02]  /*1440*/  @UP0 ULDC.64 UR10, c[0x0][0xd58] ;  /* 0x00035600000a0ab9 */ /* 0x000fe40000000a00 */
[----:B------:R-:W-:-:S04]  /*1450*/  UIMAD.WIDE.U32 UR4, UR12, UR10, URZ ;  /* 0x0000000a0c0472a5 */ /* 0x000fc8000f8e003f */
[----:B------:R-:W-:-:S04]  /*1460*/  @UP0 USHF.R.U32.HI UR6, URZ, UR11, UR5 ;  /* 0x0000000b3f060299 */ /* 0x000fc80008011605 */
[----:B------:R-:W-:-:S12]  /*1470*/  UIMAD UR4, UR6, UR7, URZ ;  /* 0x00000007060472a4 */ /* 0x000fd8000f8e023f */
.L_x_11178:
[----:B------:R-:W2:Y:S01]  /*1480*/  LDL R0, [R1+0x458] ;  /* 0x0004580001007983 */ /* 0x000ea20000100800 */
[----:B------:R-:W-:Y:S01]  /*1490*/  UIADD3 UR10, UP2, UR58, 0x32450, URZ ;  /* 0x000324503a0a7890 */ /* 0x000fe2000ff5e03f */
[----:B------:R-:W-:Y:S01]  /*14a0*/  IMAD.U32 R15, RZ, RZ, UR9 ;  /* 0x00000009ff0f7e24 */ /* 0x000fe2000f8e00ff */
[----:B------:R-:W-:Y:S01]  /*14b0*/  UIADD3 UR5, UP3, UR58, 0x32460, URZ ;  /* 0x000324603a057890 */ /* 0x000fe2000ff7e03f */
[----:B------:R-:W-:Y:S01]  /*14c0*/  IMAD.MOV.U32 R3, RZ, RZ, 0x80 ;  /* 0x00000080ff037424 */ /* 0x000fe200078e00ff */
[----:B------:R-:W-:Y:S01]  /*14d0*/  UIADD3.X UR11, URZ, UR59, URZ, UP2, !UPT ;  /* 0x0000003b3f0b7290 */ /* 0x000fe200097fe43f */
[----:B------:R-:W-:Y:S01]  /*14e0*/  IMAD.MOV.U32 R13, RZ, RZ, 0x80 ;  /* 0x00000080ff0d7424 */ /* 0x000fe200078e00ff */
[----:B------:R-:W-:Y:S01]  /*14f0*/  UIADD3 UR13, UP1, UR58, 0x32440, URZ ;  /* 0x000324403a0d7890 */ /* 0x000fe2000ff3e03f */
[----:B------:R-:W-:Y:S01]  /*1500*/  IMAD.U32 R8, RZ, RZ, UR10 ;  /* 0x0000000aff087e24 */ /* 0x000fe2000f8e00ff */
[----:B------:R-:W-:Y:S01]  /*1510*/  UIADD3 UR14, UP0, UR58, 0x32430, URZ ;  /* 0x000324303a0e7890 */ /* 0x000fe2000ff1e03f */
[----:B------:R-:W-:Y:S01]  /*1520*/  IMAD.U32 R10, RZ, RZ, UR5 ;  /* 0x00000005ff0a7e24 */ /* 0x000fe2000f8e00ff */
[----:B------:R-:W-:Y:S01]  /*1530*/  UIADD3 UR4, UR12, -UR4, URZ ;  /* 0x800000040c047290 */ /* 0x000fe2000fffe03f */
[----:B------:R-:W-:Y:S01]  /*1540*/  IMAD.U32 R9, RZ, RZ, UR11 ;  /* 0x0000000bff097e24 */ /* 0x000fe2000f8e00ff */
[----:B------:R-:W-:Y:S01]  /*1550*/  ULDC UR11, c[0x0][0xd48] ;  /* 0x00035200000b7ab9 */ /* 0x000fe20000000800 */
[----:B------:R-:W-:Y:S01]  /*1560*/  UIADD3.X UR9, URZ, UR59, URZ, UP1, !UPT ;  /* 0x0000003b3f097290 */ /* 0x000fe20008ffe43f */
[----:B------:R-:W-:Y:S01]  /*1570*/  IMAD.U32 R4, RZ, RZ, UR13 ;  /* 0x0000000dff047e24 */ /* 0x000fe2000f8e00ff */
[----:B------:R-:W-:Y:S01]  /*1580*/  ULOP3.LUT UR6, URZ, UR6, URZ, 0x33, !UPT ;  /* 0x000000063f067292 */ /* 0x000fe2000f8e333f */
[----:B------:R-:W-:Y:S01]  /*1590*/  IMAD.MOV.U32 R14, RZ, RZ, 0x100 ;  /* 0x00000100ff0e7424 */ /* 0x000fe200078e00ff */
[----:B------:R-:W-:Y:S01]  /*15a0*/  ULDC UR13, c[0x0][0xd54] ;  /* 0x00035500000d7ab9 */ /* 0x000fe20000000800 */
[----:B------:R-:W-:Y:S01]  /*15b0*/  UISETP.NE.AND UP1, UPT, UR11, 0x1, UPT ;  /* 0x000000010b00788c */ /* 0x000fe2000bf25270 */
[----:B------:R-:W-:Y:S01]  /*15c0*/  IMAD.U32 R5, RZ, RZ, UR9 ;  /* 0x00000009ff057e24 */ /* 0x000fe2000f8e00ff */
[----:B------:R-:W-:Y:S01]  /*15d0*/  UIADD3.X UR15, URZ, UR59, URZ, UP0, !UPT ;  /* 0x0000003b3f0f7290 */ /* 0x000fe200087fe43f */
[----:B------:R-:W-:Y:S01]  /*15e0*/  STL.64 [R1+0x30], R14 ;  /* 0x0000300e01007387 */ /* 0x000fe20000100a00 */
[----:B------:R-:W-:Y:S01]  /*15f0*/  UIMAD UR13, UR8, UR13, UR4 ;  /* 0x0000000d080d72a4 */ /* 0x000fe2000f8e0204 */
[C---:B------:R-:W-:Y:S01]  /*1600*/  IADD3 R47, P0, R16.reuse, 0x410, RZ ;  /* 0x00000410102f7810 */ /* 0x040fe20007f1e0ff */
[----:B------:R-:W-:Y:S01]  /*1610*/  ULDC UR5, c[0x0][0x448] ;  /* 0x0001120000057ab9 */ /* 0x000fe20000000800 */
[----:B------:R-:W-:Y:S01]  /*1620*/  ULDC.64 UR16, c[0x0][0x418] ;  /* 0x0001060000107ab9 */ /* 0x000fe20000000a00 */
[----:B------:R-:W-:Y:S01]  /*1630*/  UISETP.NE.AND UP5, UPT, UR5, 0x1, UPT ;  /* 0x000000010500788c */ /* 0x000fe2000bfa5270 */
[----:B------:R-:W-:Y:S01]  /*1640*/  STL.64 [R1+0x20], R4 ;  /* 0x0000200401007387 */ /* 0x000fe20000100a00 */
[----:B------:R-:W-:Y:S01]  /*1650*/  UISETP.NE.U32.AND UP0, UPT, UR16, URZ, UPT ;  /* 0x0000003f1000728c */ /* 0x000fe2000bf05070 */
[----:B------:R-:W-:Y:S01]  /*1660*/  IADD3 R45, P1, R16, 0x28, RZ ;  /* 0x00000028102d7810 */ /* 0x000fe20007f3e0ff */
[----:B------:R-:W-:Y:S01]  /*1670*/  ULDC UR10, c[0x0][0x20] ;  /* 0x00000800000a7ab9 */ /* 0x000fe20000000800 */
[----:B------:R-:W-:Y:S01]  /*1680*/  ULDC.64 UR4, c[0x0][0xad8] ;  /* 0x0002b60000047ab9 */ /* 0x000fe20000000a00 */
[----:B------:R-:W-:Y:S01]  /*1690*/  VIADD R19, R185, -UR10 ;  /* 0x8000000ab9137c36 */ /* 0x000fe20008000000 */
[----:B------:R-:W-:Y:S01]  /*16a0*/  UISETP.NE.AND.EX UP0, UPT, UR17, URZ, UPT, UP0 ;  /* 0x0000003f1100728c */ /* 0x000fe2000bf05300 */
[----:B------:R-:W-:Y:S01]  /*16b0*/  STL.128 [R1+0x410], RZ ;  /* 0x000410ff01007387 */ /* 0x000fe20000100c00 */
[----:B------:R-:W-:Y:S01]  /*16c0*/  ULDC UR43, c[0x0][0x424] ;  /* 0x00010900002b7ab9 */ /* 0x000fe20000000800 */
[----:B------:R-:W-:Y:S01]  /*16d0*/  UISETP.GE.AND UP4, UPT, UR5, 0x1, UPT ;  /* 0x000000010500788c */ /* 0x000fe2000bf86270 */
[--C-:B------:R-:W-:Y:S01]  /*16e0*/  IMAD.X R48, RZ, RZ, R17.reuse, P0 ;  /* 0x000000ffff307224 */ /* 0x100fe200000e0611 */
[----:B------:R-:W-:Y:S01]  /*16f0*/  STL.128 [R1+0x420], RZ ;  /* 0x000420ff01007387 */ /* 0x000fe20000100c00 */
[----:B------:R-:W-:Y:S01]  /*1700*/  USEL UR43, UR43, 0x1, UP0 ;  /* 0x000000012b2b7887 */ /* 0x000fe20008000000 */
[----:B------:R-:W-:Y:S01]  /*1710*/  IMAD.X R46, RZ, RZ, R17, P1 ;  /* 0x000000ffff2e7224 */ /* 0x000fe200008e0611 */
[----:B------:R-:W-:Y:S01]  /*1720*/  UMOV UR60, UR13 ;  /* 0x0000000d003c7c82 */ /* 0x000fe20008000000 */
[----:B------:R-:W-:Y:S01]  /*1730*/  STL.128 [R1+0x200], RZ ;  /* 0x000200ff01007387 */ /* 0x000fe20000100c00 */
[----:B------:R-:W-:Y:S01]  /*1740*/  ULDC UR12, c[0x0][0x2f0] ;  /* 0x0000bc00000c7ab9 */ /* 0x000fe20000000800 */
[----:B------:R-:W-:Y:S01]  /*1750*/  @UP5 ULDC UR9, c[0x0][0x44c] ;  /* 0x0001130000095ab9 */ /* 0x000fe20000000800 */
[----:B------:R-:W-:Y:S01]  /*1760*/  UIMAD UR43, UR43, UR12, URZ ;  /* 0x0000000c2b2b72a4 */ /* 0x000fe2000f8e023f */
[----:B------:R-:W-:Y:S01]  /*1770*/  STL.128 [R1+0x210], RZ ;  /* 0x000210ff01007387 */ /* 0x000fe20000100c00 */
[----:B------:R-:W-:Y:S01]  /*1780*/  PLOP3.LUT P2, PT, PT, PT, UP4, 0x40, 0x0 ;  /* 0x000000000000781c */ /* 0x000fe20003f4e848 */
[----:B------:R-:W-:Y:S01]  /*1790*/  ULDC UR44, c[0x0][0x288] ;  /* 0x0000a200002c7ab9 */ /* 0x000fe20000000800 */
[----:B------:R-:W-:Y:S01]  /*17a0*/  UP2UR UR39, UPR, URZ, 0x20 ;  /* 0x000000203f277883 */ /* 0x000fe20008000000 */
[----:B------:R-:W-:Y:S01]  /*17b0*/  STL.128 [R1+0x220], RZ ;  /* 0x000220ff01007387 */ /* 0x000fe20000100c00 */
[----:B------:R-:W-:-:S02]  /*17c0*/  UIADD3 UR38, UR43, 0x1, -UR44 ;  /* 0x000000012b267890 */ /* 0x000fc4000fffe82c */
[----:B------:R-:W-:Y:S01]  /*17d0*/  UP2UR UR41, UPR, URZ, 0x10 ;  /* 0x000000103f297883 */ /* 0x000fe20008000000 */
[----:B------:R-:W-:Y:S04]  /*17e0*/  STL.128 [R1+0x230], RZ ;  /* 0x000230ff01007387 */ /* 0x000fe80000100c00 */
        /* <DEDUP_REMOVED lines=28> */
[----:B------:R-:W-:Y:S04]  /*19b0*/  STL [R1+0x10], RZ ;  /* 0x000010ff01007387 */ /* 0x000fe80000100800 */
[----:B------:R-:W-:Y:S01]  /*19c0*/  STL [R1+0x38], RZ ;  /* 0x000038ff01007387 */ /* 0x000fe20000100800 */
[----:B--2---:R-:W-:-:S13]  /*19d0*/  R2UR UR7, R0 ;  /* 0x00000000000772ca */ /* 0x004fda00000e0000 */
[----:B------:R-:W-:Y:S02]  /*19e0*/  IMAD.U32 R0, RZ, RZ, UR7 ;  /* 0x00000007ff007e24 */ /* 0x000fe4000f8e00ff */
[----:B------:R-:W-:Y:S01]  /*19f0*/  IMAD.U32 R2, RZ, RZ, UR7 ;  /* 0x00000007ff027e24 */ /* 0x000fe2000f8e00ff */
[----:B------:R-:W-:Y:S01]  /*1a00*/  UIADD3.X UR7, URZ, UR59, URZ, UP3, !UPT ;  /* 0x0000003b3f077290 */ /* 0x000fe20009ffe43f */
[----:B------:R-:W-:Y:S02]  /*1a10*/  IMAD.MOV.U32 R12, RZ, RZ, R0 ;  /* 0x000000ffff0c7224 */ /* 0x000fe400078e0000 */
[----:B------:R-:W0:Y:S01]  /*1a20*/  LDC R0, c[0x0][0xa80] ;  /* 0x0002a000ff007b82 */ /* 0x000e220000000800 */
[----:B------:R1:W-:Y:S02]  /*1a30*/  STL.64 [R1+0x28], R2 ;  /* 0x0000280201007387 */ /* 0x0003e40000100a00 */
[----:B------:R-:W-:Y:S01]  /*1a40*/  IMAD.U32 R11, RZ, RZ, UR7 ;  /* 0x00000007ff0b7e24 */ /* 0x000fe2000f8e00ff */
[----:B------:R-:W-:Y:S01]  /*1a50*/  ULDC UR7, c[0x0][0xd3c] ;  /* 0x00034f0000077ab9 */ /* 0x000fe20000000800 */
[----:B------:R-:W-:Y:S01]  /*1a60*/  STL.128 [R1], R12 ;  /* 0x0000000c01007387 */ /* 0x000fe20000100c00 */
[----:B------:R-:W-:-:S03]  /*1a70*/  UIADD3 UR8, UR6, UR7, URZ ;  /* 0x0000000706087290 */ /* 0x000fc6000fffe03f */
[----:B------:R-:W-:Y:S01]  /*1a80*/  @UP1 ULDC UR6, c[0x0][0xd4c] ;  /* 0x0003530000061ab9 */ /* 0x000fe20000000800 */
[----:B------:R-:W-:Y:S01]  /*1a90*/  USHF.L.U32 UR61, UR8, 0x7, URZ ;  /* 0x00000007083d7899 */ /* 0x000fe2000800063f */
[----:B------:R-:W-:Y:S01]  /*1aa0*/  STL.128 [R1+0x40], R8 ;  /* 0x0000400801007387 */ /* 0x000fe20000100c00 */
[----:B------:R-:W-:Y:S01]  /*1ab0*/  UIMAD.WIDE.U32 UR6, UR13, UR6, URZ ;  /* 0x000000060d0672a5 */ /* 0x000fe2000f8e003f */
[----:B-1----:R-:W-:Y:S01]  /*1ac0*/  IMAD.U32 R2, RZ, RZ, UR14 ;  /* 0x0000000eff027e24 */ /* 0x002fe2000f8e00ff */
[----:B------:R-:W-:Y:S01]  /*1ad0*/  @UP1 ULDC UR14, c[0x0][0xd50] ;  /* 0x00035400000e1ab9 */ /* 0x000fe20000000800 */
[----:B------:R-:W-:Y:S01]  /*1ae0*/  IMAD.U32 R3, RZ, RZ, UR15 ;  /* 0x0000000fff037e24 */ /* 0x000fe2000f8e00ff */
[----:B------:R-:W-:Y:S02]  /*1af0*/  UIADD3 UR10, UR61, 0x7f, URZ ;  /* 0x0000007f3d0a7890 */ /* 0x000fe4000fffe03f */
[----:B------:R-:W-:Y:S02]  /*1b00*/  @UP1 USHF.R.U32.HI UR60, URZ, UR14, UR7 ;  /* 0x0000000e3f3c1299 */ /* 0x000fe40008011607 */
[----:B------:R-:W-:Y:S01]  /*1b10*/  STL.64 [R1+0x18], R2 ;  /* 0x0000180201007387 */ /* 0x000fe20000100a00 */
[----:B------:R-:W-:Y:S01]  /*1b20*/  @UP5 ULDC UR15, c[0x0][0x450] ;  /* 0x00011400000f5ab9 */ /* 0x000fe20000000800 */
[----:B------:R-:W-:-:S02]  /*1b30*/  UIADD3 UR6, -UR60, URZ, URZ ;  /* 0x0000003f3c067290 */ /* 0x000fc4000fffe13f */
[----:B0-----:R0:W-:Y:S02]  /*1b40*/  STL [R1+0x430], R0 ;  /* 0x0004300001007387 */ /* 0x0011e40000100800 */
[----:B------:R-:W-:-:S06]  /*1b50*/  UIMAD UR6, UR11, UR6, UR13 ;  /* 0x000000060b0672a4 */ /* 0x000fcc000f8e020d */
[----:B------:R-:W-:Y:S02]  /*1b60*/  IMAD.U32 R204, RZ, RZ, UR6 ;  /* 0x00000006ffcc7e24 */ /* 0x000fe4000f8e00ff */
[----:B0-----:R-:W-:Y:S01]  /*1b70*/  IMAD.U32 R0, RZ, RZ, UR8 ;  /* 0x00000008ff007e24 */ /* 0x001fe2000f8e00ff */
[----:B------:R-:W-:-:S04]  /*1b80*/  UIMAD.WIDE.U32 UR8, UR10, UR9, URZ ;  /* 0x000000090a0872a5 */ /* 0x000fc8000f8e003f */
[----:B------:R0:W-:Y:S01]  /*1b90*/  STL [R19], R0 ;  /* 0x0000000013007387 */ /* 0x0001e20000100800 */
[----:B------:R-:W-:-:S04]  /*1ba0*/  @UP5 USHF.R.U32.HI UR10, URZ, UR15, UR9 ;  /* 0x0000000f3f0a5299 */ /* 0x000fc80008011609 */
[----:B------:R-:W-:-:S04]  /*1bb0*/  UIADD3 UR10, UR38, UR10, URZ ;  /* 0x0000000a260a7290 */ /* 0x000fc8000fffe03f */
[----:B------:R-:W-:Y:S01]  /*1bc0*/  UIADD3 UR4, UR10, UR4, URZ ;  /* 0x000000040a047290 */ /* 0x000fe2000fffe03f */
[----:B0-----:R-:W-:Y:S11]  /*1bd0*/  @P2 BRA `(.L_x_11179) ;  /* 0x0000000000442947 */ /* 0x001ff60003800000 */
        /* <DEDUP_REMOVED lines=10> */
.L_x_11180:
[----:B------:R-:W-:-:S11]  /*1c80*/  UISETP.NE.AND UP0, UPT, UR5, 0x1, UPT ;  /* 0x000000010500788c */ /* 0x000fd6000bf05270 */
[----:B------:R-:W-:Y:S02]  /*1c90*/  @UP0 ULDC.64 UR10, c[0x0][0xae0] ;  /* 0x0002b800000a0ab9 */ /* 0x000fe40000000a00 */
[----:B------:R-:W-:-:S04]  /*1ca0*/  UIMAD.WIDE.U32 UR6, UR8, UR10, URZ ;  /* 0x0000000a080672a5 */ /* 0x000fc8000f8e003f */
[----:B------:R-:W-:-:S12]  /*1cb0*/  @UP0 USHF.R.U32.HI UR8, URZ, UR11, UR7 ;  /* 0x0000000b3f080299 */ /* 0x000fd80008011607 */
.L_x_11181:
[----:B------:R-:W-:-:S04]  /*1cc0*/  UIMAD UR8, UR8, UR5, UR5 ;  /* 0x00000005080872a4 */ /* 0x000fc8000f8e0205 */
[----:B------:R-:W-:-:S04]  /*1cd0*/  UISETP.LT.AND UP0, UPT, UR4, UR8, UPT ;  /* 0x000000080400728c */ /* 0x000fc8000bf01270 */
[----:B------:R-:W-:-:S12]  /*1ce0*/  USEL UR4, UR4, UR8, UP0 ;  /* 0x0000000804047287 */ /* 0x000fd80008000000 */
.L_x_11179:
[----:B------:R-:W-:Y:S02]  /*1cf0*/  UISETP.NE.AND UP0, UPT, UR39, URZ, UPT ;  /* 0x0000003f2700728c */ /* 0x000fe4000bf05270 */
[----:B------:R-:W-:Y:S02]  /*1d00*/  UIADD3 UR6, UR43, 0x5f, URZ ;  /* 0x0000005f2b067890 */ /* 0x000fe4000fffe03f */
[----:B------:R-:W-:Y:S02]  /*1d10*/  UIADD3 UR8, UR4, 0x5f, URZ ;  /* 0x0000005f04087890 */ /* 0x000fe4000fffe03f */
[----:B------:R-:W-:Y:S02]  /*1d20*/  UISETP.GE.AND UP1, UPT, UR5, 0x1, UPT ;  /* 0x000000010500788c */ /* 0x000fe4000bf26270 */
[----:B------:R-:W-:Y:S02]  /*1d30*/  UIMAD.WIDE UR6, UR6, 0x2aaaaaab, URZ ;  /* 0x2aaaaaab060678a5 */ /* 0x000fe4000f8e023f */
[----:B------:R-:W-:Y:S01]  /*1d40*/  UIMAD.WIDE UR8, UR8, 0x2aaaaaab, URZ ;  /* 0x2aaaaaab080878a5 */ /* 0x000fe2000f8e023f */
[----:B------:R-:W-:Y:S01]  /*1d50*/  @UP0 ULDC UR10, c[0x0][0x44c] ;  /* 0x00011300000a0ab9 */ /* 0x000fe20000000800 */
[----:B------:R-:W-:Y:S01]  /*1d60*/  USHF.R.U32.HI UR4, URZ, 0x1f, UR7 ;  /* 0x0000001f3f047899 */ /* 0x000fe20008011607 */
[----:B------:R-:W-:Y:S01]  /*1d70*/  PLOP3.LUT P0, PT, PT, PT, UP1, 0x40, 0x0 ;  /* 0x000000000000781c */ /* 0x000fe20003f0e818 */
[----:B------:R-:W-:-:S02]  /*1d80*/  UIMAD.WIDE.U32 UR10, UR61, UR10, URZ ;  /* 0x0000000a3d0a72a5 */ /* 0x000fc4000f8e003f */
[----:B------:R-:W-:Y:S01]  /*1d90*/  USHF.R.U32.HI UR6, URZ, 0x1f, UR9 ;  /* 0x0000001f3f067899 */ /* 0x000fe20008011609 */
[----:B------:R-:W-:Y:S01]  /*1da0*/  @UP0 ULDC UR14, c[0x0][0x450] ;  /* 0x00011400000e0ab9 */ /* 0x000fe20000000800 */
[----:B------:R-:W-:Y:S01]  /*1db0*/  UMOV UR12, UR61 ;  /* 0x0000003d000c7c82 */ /* 0x000fe20008000000 */
[----:B------:R-:W-:Y:S02]  /*1dc0*/  UIADD3 UR44, UR43, -UR44, URZ ;  /* 0x8000002c2b2c7290 */ /* 0x000fe4000fffe03f */
[----:B------:R-:W-:Y:S02]  /*1dd0*/  @UP0 USHF.R.U32.HI UR12, URZ, UR14, UR11 ;  /* 0x0000000e3f0c0299 */ /* 0x000fe4000801160b */
[----:B------:R-:W-:Y:S02]  /*1de0*/  ULEA.HI.SX32 UR4, UR7, UR4, 0x1c ;  /* 0x0000000407047291 */ /* 0x000fe4000f8fe23f */
[----:B------:R-:W-:Y:S02]  /*1df0*/  ULEA.HI.SX32 UR6, UR9, UR6, 0x1c ;  /* 0x0000000609067291 */ /* 0x000fe4000f8fe23f */
[----:B------:R-:W-:-:S02]  /*1e00*/  UIADD3 UR7, UR44, UR12, URZ ;  /* 0x0000000c2c077290 */ /* 0x000fc4000fffe03f */
[----:B------:R-:W-:Y:S01]  /*1e10*/  UISETP.LT.AND UP0, UPT, UR4, UR6, UPT ;  /* 0x000000060400728c */ /* 0x000fe2000bf01270 */
[----:B------:R-:W-:Y:S02]  /*1e20*/  ULDC UR13, c[0x0][0xad4] ;  /* 0x0002b500000d7ab9 */ /* 0x000fe40000000800 */
[----:B------:R-:W-:Y:S02]  /*1e30*/  UIADD3 UR8, UR7, -UR13, URZ ;  /* 0x8000000d07087290 */ /* 0x000fe4000fffe03f */
[----:B------:R-:W-:Y:S01]  /*1e40*/  USEL UR45, UR4, UR6, UP0 ;  /* 0x00000006042d7287 */ /* 0x000fe20008000000 */
        /* <DEDUP_REMOVED lines=12> */
.L_x_11183:
[----:B------:R-:W-:-:S11]  /*1f10*/  UISETP.NE.AND UP0, UPT, UR5, 0x1, UPT ;  /* 0x000000010500788c */ /* 0x000fd6000bf05270 */
[----:B------:R-:W-:Y:S02]  /*1f20*/  @UP0 ULDC.64 UR10, c[0x0][0xae0] ;  /* 0x0002b800000a0ab9 */ /* 0x000fe40000000a00 */
[----:B------:R-:W-:-:S04]  /*1f30*/  UIMAD.WIDE.U32 UR6, UR4, UR10, URZ ;  /* 0x0000000a040672a5 */ /* 0x000fc8000f8e003f */
[----:B------:R-:W-:-:S12]  /*1f40*/  @UP0 USHF.R.U32.HI UR4, URZ, UR11, UR7 ;  /* 0x0000000b3f040299 */ /* 0x000fd80008011607 */
.L_x_11184:
[----:B------:R-:W-:-:S04]  /*1f50*/  UIMAD UR4, UR4, UR5, URZ ;  /* 0x00000005040472a4 */ /* 0x000fc8000f8e023f */
[----:B------:R-:W-:-:S04]  /*1f60*/  UISETP.LT.AND UP0, UPT, UR8, UR4, UPT ;  /* 0x000000040800728c */ /* 0x000fc8000bf01270 */
[----:B------:R-:W-:-:S12]  /*1f70*/  USEL UR8, UR8, UR4, !UP0 ;  /* 0x0000000408087287 */ /* 0x000fd8000c000000 */
.L_x_11182:
[----:B------:R-:W-:Y:S01]  /*1f80*/  UIMAD.WIDE UR4, UR8, 0x2aaaaaab, URZ ;  /* 0x2aaaaaab080478a5 */ /* 0x000fe2000f8e023f */
[----:B------:R-:W-:-:S03]  /*1f90*/  PLOP3.LUT P0, PT, PT, PT, PT, 0x80, 0x0 ;  /* 0x000000000000781c */ /* 0x000fc60003f0f070 */
[----:B------:R-:W-:-:S04]  /*1fa0*/  USHF.R.U32.HI UR4, URZ, 0x1f, UR5 ;  /* 0x0000001f3f047899 */ /* 0x000fc80008011605 */
[----:B------:R-:W-:-:S04]  /*1fb0*/  ULEA.HI.SX32 UR4, UR5, UR4, 0x1c ;  /* 0x0000000405047291 */ /* 0x000fc8000f8fe23f */
        /* <DEDUP_REMOVED lines=9> */
[----:B------:R-:W-:Y:S01]  /*2050*/  IMAD.MOV.U32 R4, RZ, RZ, 0x1 ;  /* 0x00000001ff047424 */ /* 0x000fe200078e00ff */
[----:B------:R-:W-:Y:S01]  /*2060*/  UIADD3 UR4, UR42, 0x1c400, URZ ;  /* 0x0001c4002a047890 */ /* 0x000fe2000fffe03f */
[----:B------:R-:W-:Y:S01]  /*2070*/  IMAD.MOV.U32 R5, RZ, RZ, RZ ;  /* 0x000000ffff057224 */ /* 0x000fe200078e00ff */
[----:B------:R-:W-:Y:S01]  /*2080*/  USHF.R.U32.HI UR5, URZ, 0x4, UR5 ;  /* 0x000000043f057899 */ /* 0x000fe20008011605 */
[----:B------:R-:W-:Y:S01]  /*2090*/  IMAD.MOV.U32 R6, RZ, RZ, 0x1 ;  /* 0x00000001ff067424 */ /* 0x000fe200078e00ff */
[----:B------:R-:W-:Y:S01]  /*20a0*/  USHF.R.U32.HI UR4, URZ, 0x4, UR4 ;  /* 0x000000043f047899 */ /* 0x000fe20008011604 */
[----:B------:R-:W-:Y:S01]  /*20b0*/  IMAD.MOV.U32 R7, RZ, RZ, RZ ;  /* 0x000000ffff077224 */ /* 0x000fe200078e00ff */
[----:B------:R-:W-:Y:S01]  /*20c0*/  ULOP3.LUT UR5, UR5, 0x3fff, URZ, 0xc0, !UPT ;  /* 0x00003fff05057892 */ /* 0x000fe2000f8ec03f */
[----:B------:R-:W-:Y:S01]  /*20d0*/  IMAD.MOV.U32 R13, RZ, RZ, RZ ;  /* 0x000000ffff0d7224 */ /* 0x000fe200078e00ff */
[----:B------:R-:W-:Y:S01]  /*20e0*/  ULOP3.LUT UR4, UR4, 0x3fff, URZ, 0xc0, !UPT ;  /* 0x00003fff04047892 */ /* 0x000fe2000f8ec03f */
[----:B------:R-:W-:Y:S01]  /*20f0*/  IMAD.MOV.U32 R9, RZ, RZ, 0x40000040 ;  /* 0x40000040ff097424 */ /* 0x000fe200078e00ff */
[----:B------:R-:W-:Y:S01]  /*2100*/  ULOP3.LUT UR7, UR5, 0x3000000, URZ, 0xfc, !UPT ;  /* 0x0300000005077892 */ /* 0x000fe2000f8efc3f */
[----:B------:R1:W-:Y:S01]  /*2110*/  STL.128 [R1+0x60], R4 ;  /* 0x0000600401007387 */ /* 0x0003e20000100c00 */
[----:B------:R-:W-:Y:S01]  /*2120*/  ULOP3.LUT UR4, UR4, 0x10000, URZ, 0xfc, !UPT ;  /* 0x0001000004047892 */ /* 0x000fe2000f8efc3f */
[----:B------:R-:W-:Y:S01]  /*2130*/  IMAD.MOV.U32 R11, RZ, RZ, 0x40000040 ;  /* 0x40000040ff0b7424 */ /* 0x000fe200078e00ff */
[----:B------:R-:W-:Y:S01]  /*2140*/  ULOP3.LUT UR5, UR5, 0x10000, URZ, 0xfc, !UPT ;  /* 0x0001000005057892 */ /* 0x000fe2000f8efc3f */
[----:B------:R2:W-:Y:S01]  /*2150*/  STL.64 [R1+0x70], R12 ;  /* 0x0000700c01007387 */ /* 0x0005e20000100a00 */
[----:B------:R-:W-:Y:S01]  /*2160*/  IMAD.U32 R10, RZ, RZ, UR7 ;  /* 0x00000007ff0a7e24 */ /* 0x000fe2000f8e00ff */
[----:B------:R-:W-:Y:S01]  /*2170*/  IADD3 R29, P1, R16, 0x78, RZ ;  /* 0x00000078101d7810 */ /* 0x000fe20007f3e0ff */
[----:B------:R-:W-:Y:S01]  /*2180*/  IMAD.U32 R8, RZ, RZ, UR4 ;  /* 0x00000004ff087e24 */ /* 0x000fe2000f8e00ff */
[----:B0-----:R-:W-:Y:S01]  /*2190*/  LEA.HI R2, R0, R0, RZ, 0x1 ;  /* 0x0000000000027211 */ /* 0x001fe200078f08ff */
[----:B------:R-:W-:Y:S01]  /*21a0*/  IMAD.U32 R14, RZ, RZ, UR5 ;  /* 0x00000005ff0e7e24 */ /* 0x000fe2000f8e00ff */
[----:B------:R-:W-:Y:S01]  /*21b0*/  ULOP3.LUT UP0, URZ, UR6, 0x1bf, URZ, 0xc0, !UPT ;  /* 0x000001bf063f7892 */ /* 0x000fe2000f80c03f */
[----:B------:R-:W-:Y:S01]  /*21c0*/  IMAD.MOV.U32 R15, RZ, RZ, 0x40000040 ;  /* 0x40000040ff0f7424 */ /* 0x000fe200078e00ff */
[----:B------:R-:W-:Y:S01]  /*21d0*/  LOP3.LUT R3, R2, 0x7fffe, RZ, 0xc0, !PT ;  /* 0x0007fffe02037812 */ /* 0x000fe200078ec0ff */
[----:B------:R0:W-:Y:S01]  /*21e0*/  STL.128 [R1+0x80], R8 ;  /* 0x0000800801007387 */ /* 0x0001e20000100c00 */
[----:B------:R-:W-:Y:S01]  /*21f0*/  IMAD.X R42, RZ, RZ, R17, P1 ;  /* 0x000000ffff2a7224 */ /* 0x000fe200008e0611 */
[----:B------:R-:W-:Y:S01]  /*2200*/  IADD3 R32, P5, R16, 0xf8, RZ ;  /* 0x000000f810207810 */ /* 0x000fe20007fbe0ff */
[----:B-1----:R-:W-:Y:S01]  /*2210*/  IMAD.MOV.U32 R5, RZ, RZ, 0x40000040 ;  /* 0x40000040ff057424 */ /* 0x002fe200078e00ff */
[----:B------:R0:W-:Y:S01]  /*2220*/  STL.64 [R1+0x58], RZ ;  /* 0x000058ff01007387 */ /* 0x0001e20000100a00 */
[----:B------:R-:W-:Y:S01]  /*2230*/  IMAD.IADD R3, R0, 0x1, -R3 ;  /* 0x0000000100037824 */ /* 0x000fe200078e0a03 */
[----:B------:R-:W-:Y:S01]  /*2240*/  PLOP3.LUT P1, PT, PT, PT, UP0, 0x80, 0x0 ;  /* 0x000000000000781c */ /* 0x000fe20003f2f008 */
[----:B--2---:R-:W-:Y:S01]  /*2250*/  IMAD.MOV.U32 R13, RZ, RZ, 0x40000040 ;  /* 0x40000040ff0d7424 */ /* 0x004fe200078e00ff */
[----:B------:R0:W-:Y:S01]  /*2260*/  STL.128 [R1+0x90], RZ ;  /* 0x000090ff01007387 */ /* 0x0001e20000100c00 */
[C---:B------:R-:W-:Y:S01]  /*2270*/  IADD3 R31, P6, R16.reuse, 0xf0, RZ ;  /* 0x000000f0101f7810 */ /* 0x040fe20007fde0ff */
[--C-:B------:R-:W-:Y:S01]  /*2280*/  IMAD.X R33, RZ, RZ, R17.reuse, P5 ;  /* 0x000000ffff217224 */ /* 0x100fe200028e0611 */
[----:B------:R-:W-:Y:S01]  /*2290*/  LEA R3, R3, UR6, 0xd ;  /* 0x0000000603037c11 */ /* 0x000fe2000f8e68ff */
[----:B------:R0:W-:Y:S01]  /*22a0*/  STL.128 [R1+0xa0], RZ ;  /* 0x0000a0ff01007387 */ /* 0x0001e20000100c00 */
[----:B------:R-:W-:Y:S01]  /*22b0*/  IADD3 R30, P0, R16, 0x80, RZ ;  /* 0x00000080101e7810 */ /* 0x000fe20007f1e0ff */
[----:B------:R-:W-:Y:S01]  /*22c0*/  IMAD.X R44, RZ, RZ, R17, P6 ;  /* 0x000000ffff2c7224 */ /* 0x000fe200030e0611 */
[----:B------:R-:W-:Y:S01]  /*22d0*/  SHF.R.U32.HI R0, RZ, 0x4, R3 ;  /* 0x00000004ff007819 */ /* 0x000fe20000011603 */
[----:B------:R-:W-:Y:S01]  /*22e0*/  VIADD R2, R3, 0xa000 ;  /* 0x0000a00003027836 */ /* 0x000fe20000000000 */
[----:B------:R0:W-:Y:S01]  /*22f0*/  STL.128 [R1+0xb0], RZ ;  /* 0x0000b0ff01007387 */ /* 0x0001e20000100c00 */
[----:B------:R-:W-:Y:S01]  /*2300*/  IMAD.X R43, RZ, RZ, R17, P0 ;  /* 0x000000ffff2b7224 */ /* 0x000fe200000e0611 */
[----:B------:R-:W-:-:S02]  /*2310*/  LOP3.LUT R0, R0, 0x3fff, RZ, 0xc0, !PT ;  /* 0x00003fff00007812 */ /* 0x000fc400078ec0ff */
[----:B------:R-:W-:Y:S01]  /*2320*/  SHF.R.U32.HI R2, RZ, 0x4, R2 ;  /* 0x00000004ff027819 */ /* 0x000fe20000011602 */
[----:B------:R0:W-:Y:S01]  /*2330*/  STL.128 [R1+0xc0], RZ ;  /* 0x0000c0ff01007387 */ /* 0x0001e20000100c00 */
[----:B------:R-:W-:Y:S02]  /*2340*/  LOP3.LUT R4, R0, 0x10000, RZ, 0xfc, !PT ;  /* 0x0001000000047812 */ /* 0x000fe400078efcff */
[----:B------:R-:W-:Y:S01]  /*2350*/  LOP3.LUT R2, R2, 0x3fff, RZ, 0xc0, !PT ;  /* 0x00003fff02027812 */ /* 0x000fe200078ec0ff */
[----:B------:R0:W-:Y:S01]  /*2360*/  STL.128 [R1+0xd0], RZ ;  /* 0x0000d0ff01007387 */ /* 0x0001e20000100c00 */
[----:B------:R-:W-:Y:S02]  /*2370*/  IADD3 R27, P2, R16, 0x70, RZ ;  /* 0x00000070101b7810 */ /* 0x000fe40007f5e0ff */
[----:B------:R-:W-:Y:S01]  /*2380*/  LOP3.LUT R2, R2, 0x10000, RZ, 0xfc, !PT ;  /* 0x0001000002027812 */ /* 0x000fe200078efcff */
[----:B------:R0:W-:Y:S01]  /*2390*/  STL.64 [R1+0x78], R4 ;  /* 0x0000780401007387 */ /* 0x0001e20000100a00 */
[C---:B------:R-:W-:Y:S01]  /*23a0*/  IADD3 R28, P3, R16.reuse, 0x68, RZ ;  /* 0x00000068101c7810 */ /* 0x040fe20007f7e0ff */
[--C-:B------:R-:W-:Y:S01]  /*23b0*/  IMAD.X R40, RZ, RZ, R17.reuse, P2 ;  /* 0x000000ffff287224 */ /* 0x100fe200010e0611 */
[C---:B------:R-:W-:Y:S01]  /*23c0*/  IADD3 R26, P4, R16.reuse, 0x60, RZ ;  /* 0x00000060101a7810 */ /* 0x040fe20007f9e0ff */
[----:B------:R-:W-:Y:S01]  /*23d0*/  IMAD.MOV.U32 R12, RZ, RZ, R2 ;  /* 0x000000ffff0c7224 */ /* 0x000fe200078e0002 */
[----:B------:R0:W-:Y:S01]  /*23e0*/  STL.128 [R1+0xe0], RZ ;  /* 0x0000e0ff01007387 */ /* 0x0001e20000100c00 */
[C---:B------:R-:W-:Y:S01]  /*23f0*/  IADD3 R24, P5, R16.reuse, 0x58, RZ ;  /* 0x0000005810187810 */ /* 0x040fe20007fbe0ff */
[--C-:B------:R-:W-:Y:S01]  /*2400*/  IMAD.X R41, RZ, RZ, R17.reuse, P3 ;  /* 0x000000ffff297224 */ /* 0x100fe200018e0611 */
[C---:B------:R-:W-:Y:S01]  /*2410*/  IADD3 R37, P6, R16.reuse, 0x88, RZ ;  /* 0x0000008810257810 */ /* 0x040fe20007fde0ff */
[----:B------:R0:W-:Y:S01]  /*2420*/  STL.128 [R1+0xf0], R12 ;  /* 0x0000f00c01007387 */ /* 0x0001e20000100c00 */
[----:B------:R-:W-:Y:S01]  /*2430*/  IADD3 R35, P0, R16, 0x90, RZ ;  /* 0x0000009010237810 */ /* 0x000fe20007f1e0ff */
[----:B------:R-:W-:-:S02]  /*2440*/  IMAD.X R39, RZ, RZ, R17, P4 ;  /* 0x000000ffff277224 */ /* 0x000fc400020e0611 */
[--C-:B------:R-:W-:Y:S02]  /*2450*/  IMAD.X R25, RZ, RZ, R17.reuse, P5 ;  /* 0x000000ffff197224 */ /* 0x100fe400028e0611 */
[--C-:B------:R-:W-:Y:S02]  /*2460*/  IMAD.X R38, RZ, RZ, R17.reuse, P6 ;  /* 0x000000ffff267224 */ /* 0x100fe400030e0611 */
[----:B------:R-:W-:Y:S01]  /*2470*/  IMAD.X R36, RZ, RZ, R17, P0 ;  /* 0x000000ffff247224 */ /* 0x000fe200000e0611 */
[----:B------:R-:W-:Y:S06]  /*2480*/  @!P1 BRA `(.L_x_11186) ;  /* 0x0000000000409947 */ /* 0x000fec0003800000 */
        /* <DEDUP_REMOVED lines=16> */
.L_x_11186:
[----:B------:R-:W1:Y:S01]  /*2590*/  S2R R20, SR_TID.X ;  /* 0x0000000000147919 */ /* 0x000e620000002100 */
[----:B------:R-:W2:Y:S01]  /*25a0*/  LDC R0, c[0x0][0x20] ;  /* 0x00000800ff007b82 */ /* 0x000ea20000000800 */
[----:B0-----:R-:W-:Y:S01]  /*25b0*/  IADD3 R8, P0, R16, 0x100, RZ ;  /* 0x0000010010087810 */ /* 0x001fe20007f1e0ff */
[----:B------:R-:W-:Y:S01]  /*25c0*/  IMAD.U32 R11, RZ, RZ, UR43 ;  /* 0x0000002bff0b7e24 */ /* 0x000fe2000f8e00ff */
[----:B------:R-:W-:Y:S03]  /*25d0*/  STL.64 [R1+0x110], R24 ;  /* 0x0001101801007387 */ /* 0x000fe60000100a00 */
[----:B------:R-:W-:Y:S01]  /*25e0*/  IMAD.X R9, RZ, RZ, R17, P0 ;  /* 0x000000ffff097224 */ /* 0x000fe200000e0611 */
[----:B------:R-:W-:Y:S01]  /*25f0*/  STL.64 [R1+0x100], R206 ;  /* 0x000100ce01007387 */ /* 0x000fe20000100a00 */
[----:B------:R-:W0:Y:S03]  /*2600*/  LDC R13, c[0x0][0x288] ;  /* 0x0000a200ff0d7b82 */ /* 0x000e260000000800 */
[----:B------:R3:W-:Y:S04]  /*2610*/  STL.64 [R1+0x108], R8 ;  /* 0x0001080801007387 */ /* 0x0007e80000100a00 */
[----:B------:R4:W-:Y:S01]  /*2620*/  STL.U8 [R1+0x118], RZ ;  /* 0x000118ff01007387 */ /* 0x0009e20000100000 */
[----:B------:R-:W5:Y:S08]  /*2630*/  LDC R15, c[0x0][0xad4] ;  /* 0x0002b500ff0f7b82 */ /* 0x000f700000000800 */
[----:B------:R-:W3:Y:S01]  /*2640*/  LDC.64 R6, c[0x0][0x448] ;  /* 0x00011200ff067b82 */ /* 0x000ee20000000a00 */
[----:B--2---:R-:W-:-:S05]  /*2650*/  IMAD.IADD R198, R18, 0x1, -R0 ;  /* 0x0000000112c67824 */ /* 0x004fca00078e0a00 */
[----:B------:R4:W-:Y:S01]  /*2660*/  STL [R198+0x8], R11 ;  /* 0x0000080bc6007387 */ /* 0x0009e20000100800 */
[----:B-1----:R-:W-:Y:S01]  /*2670*/  VIADD R205, R20, 0xffffff80 ;  /* 0xffffff8014cd7836 */ /* 0x002fe20000000000 */
[----:B------:R-:W1:Y:S02]  /*2680*/  LDC.64 R4, c[0x0][0xad8] ;  /* 0x0002b600ff047b82 */ /* 0x000e640000000a00 */
[----:B0-----:R4:W-:Y:S04]  /*2690*/  STL [R198+0x4], R13 ;  /* 0x0000040dc6007387 */ /* 0x0019e80000100800 */
[----:B------:R4:W-:Y:S02]  /*26a0*/  STL [R198+0x14], RZ ;  /* 0x000014ffc6007387 */ /* 0x0009e40000100800 */
[----:B------:R-:W0:Y:S02]  /*26b0*/  LDC.64 R2, c[0x0][0xae0] ;  /* 0x0002b800ff027b82 */ /* 0x000e240000000a00 */
[----:B-----5:R4:W-:Y:S04]  /*26c0*/  STL [R198+0xc], R15 ;  /* 0x00000c0fc6007387 */ /* 0x0209e80000100800 */
[----:B------:R4:W-:Y:S02]  /*26d0*/  STL [R198], R205 ;  /* 0x000000cdc6007387 */ /* 0x0009e40000100800 */
[----:B------:R-:W2:Y:S02]  /*26e0*/  LDC R10, c[0x0][0x450] ;  /* 0x00011400ff0a7b82 */ /* 0x000ea40000000800 */
[----:B---3--:R4:W-:Y:S04]  /*26f0*/  STL [R198+0x24], R6 ;  /* 0x00002406c6007387 */ /* 0x0089e80000100800 */
[----:B------:R4:W-:Y:S04]  /*2700*/  STL [R198+0x28], R7 ;  /* 0x00002807c6007387 */ /* 0x0009e80000100800 */
[----:B-1----:R4:W-:Y:S04]  /*2710*/  STL [R198+0x10], R4 ;  /* 0x00001004c6007387 */ /* 0x0029e80000100800 */
[----:B------:R4:W-:Y:S04]  /*2720*/  STL [R198+0x18], R5 ;  /* 0x00001805c6007387 */ /* 0x0009e80000100800 */
[----:B0-----:R4:W-:Y:S04]  /*2730*/  STL [R198+0x1c], R2 ;  /* 0x00001c02c6007387 */ /* 0x0019e80000100800 */
[----:B------:R4:W-:Y:S04]  /*2740*/  STL [R198+0x20], R3 ;  /* 0x00002003c6007387 */ /* 0x0009e80000100800 */
[----:B--2---:R4:W-:Y:S04]  /*2750*/  STL [R198+0x2c], R10 ;  /* 0x00002c0ac6007387 */ /* 0x0049e80000100800 */
[----:B------:R-:W2:Y:S01]  /*2760*/  LDL R9, [R1+0x1fc] ;  /* 0x0001fc0001097983 */ /* 0x000ea20000100800 */
[----:B------:R-:W-:Y:S03]  /*2770*/  BSSY B0, `(.L_x_11187) ;  /* 0x0000008000007945 */ /* 0x000fe60003800000 */
[----:B------:R4:W-:Y:S01]  /*2780*/  STL.U8 [R1+0x14c], RZ ;  /* 0x00014cff01007387 */ /* 0x0009e20000100000 */
[----:B--2---:R-:W-:-:S04]  /*2790*/  LEA.HI R8, R9, R9, RZ, 0x1 ;  /* 0x0000000909087211 */ /* 0x004fc800078f08ff */
[----:B------:R-:W-:-:S05]  /*27a0*/  LOP3.LUT R8, R8, 0xfffffffe, RZ, 0xc0, !PT ;  /* 0xfffffffe08087812 */ /* 0x000fca00078ec0ff */
[----:B------:R-:W-:-:S05]  /*27b0*/  IMAD.IADD R8, R9, 0x1, -R8 ;  /* 0x0000000109087824 */ /* 0x000fca00078e0a08 */
[----:B------:R-:W-:-:S04]  /*27c0*/  SHF.L.U32 R8, R8, 0x1f, RZ ;  /* 0x0000001f08087819 */ /* 0x000fc800000006ff */
[----:B------:R-:W0:Y:S02]  /*27d0*/  SYNCS.PHASECHK.TRANS64.TRYWAIT P0, [UR42+0x32400], R8 ;  /* 0x03240008ff0075a7 */ /* 0x000e24000800016a */
[----:B0---4-:R-:W-:Y:S05]  /*27e0*/  @!P0 BRA `(.L_x_11188) ;  /* 0x0000024000448947 */ /* 0x011fea0003800000 */
.L_x_11380:
[----:B------:R-:W-:Y:S05]  /*27f0*/  BSYNC B0 ;  /* 0x0000000000007941 */ /* 0x000fea0003800000 */
.L_x_11187:
[----:B------:R-:W2:Y:S04]  /*2800*/  LDL R34, [R1] ;  /* 0x0000000001227983 */ /* 0x000ea80000100800 */
[----:B------:R1:W5:Y:S01]  /*2810*/  LDL.64 R24, [R1+0x1f0] ;  /* 0x0001f00001187983 */ /* 0x0003620000100a00 */
[----:B0-----:R-:W-:Y:S01]  /*2820*/  IMAD.U32 R8, RZ, RZ, UR58 ;  /* 0x0000003aff087e24 */ /* 0x001fe2000f8e00ff */
[C---:B------:R-:W-:Y:S01]  /*2830*/  IADD3 R6, P2, R16.reuse, 0x400, RZ ;  /* 0x0000040010067810 */ /* 0x040fe20007f5e0ff */
[----:B------:R-:W-:Y:S01]  /*2840*/  IMAD.U32 R9, RZ, RZ, UR59 ;  /* 0x0000003bff097e24 */ /* 0x000fe2000f8e00ff */
[C---:B------:R-:W-:Y:S01]  /*2850*/  IADD3 R20, P1, R16.reuse, 0x108, RZ ;  /* 0x0000010810147810 */ /* 0x040fe20007f3e0ff */
[----:B------:R-:W-:Y:S01]  /*2860*/  IMAD.MOV.U32 R10, RZ, RZ, R216 ;  /* 0x000000ffff0a7224 */ /* 0x000fe200078e00d8 */
[----:B------:R-:W-:Y:S05]  /*2870*/  WARPSYNC.ALL ;  /* 0x0000000000007948 */ /* 0x000fea0003800000 */
[----:B------:R-:W-:Y:S01]  /*2880*/  IMAD.MOV.U32 R11, RZ, RZ, R215 ;  /* 0x000000ffff0b7224 */ /* 0x000fe200078e00d7 */
[----:B------:R-:W-:Y:S01]  /*2890*/  BSSY B0, `(.L_x_11189) ;  /* 0x0000037000007945 */ /* 0x000fe20003800000 */
[----:B------:R-:W-:Y:S01]  /*28a0*/  IMAD.MOV.U32 R14, RZ, RZ, R26 ;  /* 0x000000ffff0e7224 */ /* 0x000fe200078e001a */
[----:B------:R1:W-:Y:S01]  /*28b0*/  BAR.SYNC.DEFER_BLOCKING R209, 0x100 ;  /* 0x000400d10000751d */ /* 0x0003e20000010000 */
[----:B------:R-:W-:Y:S01]  /*28c0*/  IMAD.MOV.U32 R15, RZ, RZ, R39 ;  /* 0x000000ffff0f7224 */ /* 0x000fe200078e0027 */
[----:B------:R-:W-:Y:S01]  /*28d0*/  IADD3 R26, P0, R16, 0x14c, RZ ;  /* 0x0000014c101a7810 */ /* 0x000fe20007f1e0ff */
[----:B------:R-:W-:-:S02]  /*28e0*/  IMAD.MOV.U32 R12, RZ, RZ, R214 ;  /* 0x000000ffff0c7224 */ /* 0x000fc400078e00d6 */
[----:B------:R-:W-:Y:S02]  /*28f0*/  IMAD.MOV.U32 R13, RZ, RZ, R213 ;  /* 0x000000ffff0d7224 */ /* 0x000fe400078e00d5 */
[----:B------:R-:W-:Y:S01]  /*2900*/  IMAD.X R21, RZ, RZ, R17, P1 ;  /* 0x000000ffff157224 */ /* 0x000fe200008e0611 */
[----:B------:R0:W-:Y:S04]  /*2910*/  STL.128 [R1+0x180], R8 ;  /* 0x0001800801007387 */ /* 0x0001e80000100c00 */
[----:B------:R3:W-:Y:S01]  /*2920*/  STL.128 [R1+0x150], R12 ;  /* 0x0001500c01007387 */ /* 0x0007e20000100c00 */
[----:B0-----:R-:W-:Y:S02]  /*2930*/  IMAD.MOV.U32 R8, RZ, RZ, R45 ;  /* 0x000000ffff087224 */ /* 0x001fe400078e002d */
[----:B------:R-:W-:-:S02]  /*2940*/  IMAD.MOV.U32 R9, RZ, RZ, R46 ;  /* 0x000000ffff097224 */ /* 0x000fc400078e002e */
[----:B------:R-:W-:Y:S02]  /*2950*/  IMAD.MOV.U32 R10, RZ, RZ, R27 ;  /* 0x000000ffff0a7224 */ /* 0x000fe400078e001b */
[----:B------:R-:W-:Y:S02]  /*2960*/  IMAD.MOV.U32 R11, RZ, RZ, R40 ;  /* 0x000000ffff0b7224 */ /* 0x000fe400078e0028 */
[----:B---3--:R-:W-:Y:S02]  /*2970*/  IMAD.MOV.U32 R12, RZ, RZ, R29 ;  /* 0x000000ffff0c7224 */ /* 0x008fe400078e001d */
[----:B------:R-:W-:Y:S01]  /*2980*/  IMAD.MOV.U32 R13, RZ, RZ, R42 ;  /* 0x000000ffff0d7224 */ /* 0x000fe200078e002a */
[----:B------:R0:W-:Y:S01]  /*2990*/  STL.128 [R1+0x190], R8 ;  /* 0x0001900801007387 */ /* 0x0001e20000100c00 */
[----:B------:R-:W-:Y:S02]  /*29a0*/  IMAD.MOV.U32 R14, RZ, RZ, R30 ;  /* 0x000000ffff0e7224 */ /* 0x000fe400078e001e */
[----:B------:R-:W-:-:S02]  /*29b0*/  IMAD.MOV.U32 R15, RZ, RZ, R43 ;  /* 0x000000ffff0f7224 */ /* 0x000fc400078e002b */
[----:B------:R-:W-:-:S03]  /*29c0*/  IMAD.X R27, RZ, RZ, R17, P0 ;  /* 0x000000ffff1b7224 */ /* 0x000fc600000e0611 */
[----:B------:R3:W-:Y:S01]  /*29d0*/  STL.128 [R1+0x170], R12 ;  /* 0x0001700c01007387 */ /* 0x0007e20000100c00 */
[----:B0-----:R-:W-:Y:S02]  /*29e0*/  IMAD.MOV.U32 R8, RZ, RZ, R31 ;  /* 0x000000ffff087224 */ /* 0x001fe400078e001f */
[----:B------:R-:W-:Y:S02]  /*29f0*/  IMAD.MOV.U32 R9, RZ, RZ, R44 ;  /* 0x000000ffff097224 */ /* 0x000fe400078e002c */
[----:B------:R-:W-:Y:S02]  /*2a00*/  IMAD.MOV.U32 R10, RZ, RZ, R32 ;  /* 0x000000ffff0a7224 */ /* 0x000fe400078e0020 */
[----:B------:R-:W-:Y:S02]  /*2a10*/  IMAD.MOV.U32 R11, RZ, RZ, R33 ;  /* 0x000000ffff0b7224 */ /* 0x000fe400078e0021 */
[----:B---3--:R-:W-:-:S03]  /*2a20*/  IMAD.X R13, RZ, RZ, R17, P2 ;  /* 0x000000ffff0d7224 */ /* 0x008fc600010e0611 */
[----:B------:R0:W-:Y:S02]  /*2a30*/  STL.128 [R1+0x1a0], R8 ;  /* 0x0001a00801007387 */ /* 0x0001e40000100c00 */
[----:B0-----:R-:W-:Y:S02]  /*2a40*/  IMAD.MOV.U32 R10, RZ, RZ, R26 ;  /* 0x000000ffff0a7224 */ /* 0x001fe400078e001a */
[----:B------:R-:W-:Y:S02]  /*2a50*/  IMAD.MOV.U32 R11, RZ, RZ, R27 ;  /* 0x000000ffff0b7224 */ /* 0x000fe400078e001b */
[----:B------:R-:W-:Y:S01]  /*2a60*/  IMAD.MOV.U32 R8, RZ, RZ, R6 ;  /* 0x000000ffff087224 */ /* 0x000fe200078e0006 */
[----:B------:R-:W-:Y:S01]  /*2a70*/  IADD3 R6, P0, R16, 0x118, RZ ;  /* 0x0000011810067810 */ /* 0x000fe20007f1e0ff */
[----:B------:R-:W-:-:S05]  /*2a80*/  IMAD.MOV.U32 R9, RZ, RZ, R13 ;  /* 0x000000ffff097224 */ /* 0x000fca00078e000d */
[----:B------:R0:W-:Y:S02]  /*2a90*/  STL.128 [R1+0x1b0], R8 ;  /* 0x0001b00801007387 */ /* 0x0001e40000100c00 */
[----:B0-----:R-:W-:Y:S02]  /*2aa0*/  IMAD.MOV.U32 R8, RZ, RZ, R47 ;  /* 0x000000ffff087224 */ /* 0x001fe400078e002f */
[----:B------:R-:W-:Y:S02]  /*2ab0*/  IMAD.MOV.U32 R9, RZ, RZ, R48 ;  /* 0x000000ffff097224 */ /* 0x000fe400078e0030 */
[----:B------:R-:W-:Y:S02]  /*2ac0*/  IMAD.MOV.U32 R10, RZ, RZ, R20 ;  /* 0x000000ffff0a7224 */ /* 0x000fe400078e0014 */
[----:B------:R-:W-:Y:S02]  /*2ad0*/  IMAD.MOV.U32 R11, RZ, RZ, R21 ;  /* 0x000000ffff0b7224 */ /* 0x000fe400078e0015 */
[----:B------:R-:W-:-:S02]  /*2ae0*/  IMAD.X R21, RZ, RZ, R17, P0 ;  /* 0x000000ffff157224 */ /* 0x000fc400000e0611 */
[----:B------:R-:W-:Y:S01]  /*2af0*/  IMAD.MOV.U32 R20, RZ, RZ, R6 ;  /* 0x000000ffff147224 */ /* 0x000fe200078e0006 */
[----:B------:R0:W-:Y:S04]  /*2b00*/  STL.128 [R1+0x1c0], R8 ;  /* 0x0001c00801007387 */ /* 0x0001e80000100c00 */
[----:B------:R-:W-:Y:S01]  /*2b10*/  STL.128 [R1+0x160], R20 ;  /* 0x0001601401007387 */ /* 0x000fe20000100c00 */
[----:B0-----:R-:W-:Y:S02]  /*2b20*/  IMAD.MOV.U32 R10, RZ, RZ, R28 ;  /* 0x000000ffff0a7224 */ /* 0x001fe400078e001c */
[----:B------:R-:W-:Y:S02]  /*2b30*/  IMAD.MOV.U32 R11, RZ, RZ, R41 ;  /* 0x000000ffff0b7224 */ /* 0x000fe400078e0029 */
[----:B------:R-:W-:-:S02]  /*2b40*/  IMAD.MOV.U32 R8, RZ, RZ, R218 ;  /* 0x000000ffff087224 */ /* 0x000fc400078e00da */
        /* <DEDUP_REMOVED lines=11> */
.L_x_11190:
[----:B------:R-:W-:Y:S05]  /*2c00*/  BSYNC B0 ;  /* 0x0000000000007941 */ /* 0x000fea0003800000 */
.L_x_11189:
        /* <DEDUP_REMOVED lines=8> */
.L_x_11192:
[----:B------:R-:W-:Y:S05]  /*2c90*/  BSYNC B0 ;  /* 0x0000000000007941 */ /* 0x000fea0003800000 */
.L_x_11191:
[----:B------:R-:W-:Y:S04]  /*2ca0*/  BSSY B0, `(.L_x_11193) ;  /* 0x0000004000007945 */ /* 0x000fe80003800000 */
[----:B-1----:R-:W-:Y:S05]  /*2cb0*/  @P0 BRA `(.L_x_11194) ;  /* 0x0000000000080947 */ /* 0x002fea0003800000 */
[----:B------:R-:W1:Y:S02]  /*2cc0*/  SYNCS.PHASECHK.TRANS64.TRYWAIT P0, [R24+URZ], R25 ;  /* 0x00000019180075a7 */ /* 0x000e64000800017f */
[----:B-1----:R-:W-:Y:S05]  /*2cd0*/  @!P0 BRA `(.L_x_11195) ;  /* 0x0000023c00208947 */ /* 0x002fea0003800000 */
.L_x_11194:
[----:B------:R-:W-:Y:S05]  /*2ce0*/  BSYNC B0 ;  /* 0x0000000000007941 */ /* 0x000fea0003800000 */
.L_x_11193:
[----:B------:R-:W2:Y:S04]  /*2cf0*/  LDL R13, [R1+0x1f0] ;  /* 0x0001f000010d7983 */ /* 0x000ea80000100800 */
[----:B------:R-:W2:Y:S01]  /*2d00*/  LDL.64 R8, [R1+0x80] ;  /* 0x0000800001087983 */ /* 0x000ea20000100a00 */
[----:B------:R-:W-:Y:S05]  /*2d10*/  WARPSYNC.ALL ;  /* 0x0000000000007948 */ /* 0x000fea0003800000 */
[----:B01----:R-:W3:Y:S04]  /*2d20*/  LDL.64 R24, [R1+0x78] ;  /* 0x0000780001187983 */ /* 0x003ee80000100a00 */
[----:B------:R-:W4:Y:S04]  /*2d30*/  LDL.64 R10, [R1+0x78] ;  /* 0x00007800010a7983 */ /* 0x000f280000100a00 */
[----:B------:R-:W5:Y:S01]  /*2d40*/  LDL.64 R14, [R1+0x78] ;  /* 0x00007800010e7983 */ /* 0x000f620000100a00 */
[----:B--2---:R-:W-:-:S03]  /*2d50*/  IMAD R8, R13, 0x300, R8 ;  /* 0x000003000d087824 */ /* 0x004fc600078e0208 */
[----:B------:R-:W2:Y:S01]  /*2d60*/  LDL.64 R20, [R1+0x78] ;  /* 0x0000780001147983 */ /* 0x000ea20000100a00 */
[----:B------:R-:W-:Y:S02]  /*2d70*/  R2UR UR7, R9 ;  /* 0x00000000090772ca */ /* 0x000fe400000e0000 */
[C---:B------:R-:W-:Y:S01]  /*2d80*/  R2UR UR6, R8.reuse ;  /* 0x00000000080672ca */ /* 0x040fe200000e0000 */
[----:B------:R-:W2:Y:S01]  /*2d90*/  LDL R72, [R1+0x1fc] ;  /* 0x0001fc0001487983 */ /* 0x000ea20000100800 */
[----:B------:R-:W-:Y:S01]  /*2da0*/  VIADD R12, R8, 0x2 ;  /* 0x00000002080c7836 */ /* 0x000fe20000000000 */
[----:B------:R-:W-:Y:S01]  /*2db0*/  BSSY B0, `(.L_x_11196) ;  /* 0x000002e000007945 */ /* 0x000fe20003800000 */
[----:B------:R-:W-:Y:S01]  /*2dc0*/  IMAD.MOV.U32 R13, RZ, RZ, R9 ;  /* 0x000000ffff0d7224 */ /* 0x000fe200078e0009 */
[----:B------:R0:W-:Y:S01]  /*2dd0*/  STL [R1+0x60], RZ ;  /* 0x000060ff01007387 */ /* 0x0001e20000100800 */
[----:B---3--:R-:W-:Y:S02]  /*2de0*/  R2UR UR4, R24 ;  /* 0x00000000180472ca */ /* 0x008fe400000e0000 */
[----:B------:R-:W-:-:S02]  /*2df0*/  R2UR UR5, R25 ;  /* 0x00000000190572ca */ /* 0x000fc400000e0000 */
[----:B------:R-:W-:Y:S01]  /*2e00*/  WARPGROUP.ARRIVE ;  /* 0x00000000000079c5 */ /* 0x000fe20000000000 */
[----:B----4-:R-:W-:Y:S02]  /*2e10*/  VIADD R10, R10, 0x2 ;  /* 0x000000020a0a7836 */ /* 0x010fe40000000000 */
[----:B-----5:R-:W-:Y:S02]  /*2e20*/  VIADD R14, R14, 0x4 ;  /* 0x000000040e0e7836 */ /* 0x020fe40000000000 */
[----:B--2---:R-:W-:-:S06]  /*2e30*/  VIADD R20, R20, 0x6 ;  /* 0x0000000614147836 */ /* 0x004fcc0000000000 */
[----:B------:R-:W-:Y:S01]  /*2e40*/  HGMMA.64x96x16.F32 R24, gdesc[UR4], RZ, !UPT, gsb0 ;  /* 0x01600000041879f0 */ /* 0x000fe2000c0008ff */
[----:B------:R-:W-:Y:S02]  /*2e50*/  R2UR UR6, R12 ;  /* 0x000000000c0672ca */ /* 0x000fe400000e0000 */
[----:B------:R-:W-:Y:S02]  /*2e60*/  R2UR UR7, R13 ;  /* 0x000000000d0772ca */ /* 0x000fe400000e0000 */
[----:B------:R-:W-:Y:S01]  /*2e70*/  R2UR UR4, R10 ;  /* 0x000000000a0472ca */ /* 0x000fe200000e0000 */
[----:B------:R-:W-:Y:S01]  /*2e80*/  VIADD R10, R8, 0x4 ;  /* 0x00000004080a7836 */ /* 0x000fe20000000000 */
[----:B------:R-:W-:Y:S01]  /*2e90*/  R2UR UR5, R11 ;  /* 0x000000000b0572ca */ /* 0x000fe200000e0000 */
[----:B------:R-:W-:Y:S01]  /*2ea0*/  IMAD.MOV.U32 R11, RZ, RZ, R9 ;  /* 0x000000ffff0b7224 */ /* 0x000fe200078e0009 */
[----:B------:R-:W-:Y:S01]  /*2eb0*/  LEA.HI R6, R72, R72, RZ, 0x1 ;  /* 0x0000004848067211 */ /* 0x000fe200078f08ff */
[----:B------:R-:W-:Y:S01]  /*2ec0*/  VIADD R8, R8, 0x6 ;  /* 0x0000000608087836 */ /* 0x000fe20000000000 */
[----:B------:R-:W-:-:S02]  /*2ed0*/  WARPGROUP.DEPBAR.LE gsb0, 0x0 ;  /* 0x00008000000079c5 */ /* 0x000fc40000010000 */
[----:B------:R-:W-:-:S07]  /*2ee0*/  WARPGROUP.ARRIVE ;  /* 0x00000000000079c5 */ /* 0x000fce0000000000 */
[----:B------:R-:W-:Y:S01]  /*2ef0*/  HGMMA.64x96x16.F32 R24, gdesc[UR4], R24, gsb0 ;  /* 0x01600000041879f0 */ /* 0x000fe20008000818 */
[----:B------:R-:W-:Y:S02]  /*2f00*/  R2UR UR6, R10 ;  /* 0x000000000a0672ca */ /* 0x000fe400000e0000 */
[----:B------:R-:W-:Y:S02]  /*2f10*/  R2UR UR7, R11 ;  /* 0x000000000b0772ca */ /* 0x000fe400000e0000 */
[----:B------:R-:W-:Y:S02]  /*2f20*/  R2UR UR4, R14 ;  /* 0x000000000e0472ca */ /* 0x000fe400000e0000 */
[----:B------:R-:W-:Y:S01]  /*2f30*/  R2UR UR5, R15 ;  /* 0x000000000f0572ca */ /* 0x000fe200000e0000 */
[----:B------:R-:W-:Y:S02]  /*2f40*/  WARPGROUP.DEPBAR.LE gsb0, 0x0 ;  /* 0x00008000000079c5 */ /* 0x000fe40000010000 */
[----:B------:R-:W-:-:S10]  /*2f50*/  WARPGROUP.ARRIVE ;  /* 0x00000000000079c5 */ /* 0x000fd40000000000 */
[----:B------:R-:W-:Y:S01]  /*2f60*/  HGMMA.64x96x16.F32 R24, gdesc[UR4], R24, gsb0 ;  /* 0x01600000041879f0 */ /* 0x000fe20008000818 */
[----:B------:R-:W-:Y:S02]  /*2f70*/  R2UR UR6, R8 ;  /* 0x00000000080672ca */ /* 0x000fe400000e0000 */
[----:B------:R-:W-:Y:S02]  /*2f80*/  R2UR UR7, R9 ;  /* 0x00000000090772ca */ /* 0x000fe400000e0000 */
[----:B------:R-:W-:Y:S02]  /*2f90*/  R2UR UR4, R20 ;  /* 0x00000000140472ca */ /* 0x000fe400000e0000 */
[----:B------:R-:W-:Y:S02]  /*2fa0*/  R2UR UR5, R21 ;  /* 0x00000000150572ca */ /* 0x000fe400000e0000 */
        /* <DEDUP_REMOVED lines=10> */
[----:B------:R-:W-:Y:S03]  /*3050*/  HGMMA.64x96x16.F32 R24, gdesc[UR4], R24, gsb0 ;  /* 0x01600000041879f0 */ /* 0x000fe60008000818 */
[----:B------:R-:W-:Y:S02]  /*3060*/  WARPGROUP.DEPBAR.LE gsb0, 0x0 ;  /* 0x00008000000079c5 */ /* 0x000fe40000010000 */
[----:B------:R-:W1:Y:S02]  /*3070*/  SYNCS.PHASECHK.TRANS64.TRYWAIT P0, [UR42+0x32410], R8 ;  /* 0x03241008ff0075a7 */ /* 0x000e64000800016a */
[----:B01----:R-:W-:Y:S05]  /*3080*/  @!P0 BRA `(.L_x_11197) ;  /* 0x0000023800488947 */ /* 0x003fea0003800000 */
.L_x_11381:
[----:B------:R-:W-:Y:S05]  /*3090*/  BSYNC B0 ;  /* 0x0000000000007941 */ /* 0x000fea0003800000 */
.L_x_11196:
[----:B------:R-:W2:Y:S04]  /*30a0*/  LDL R10, [R1+0x28] ;  /* 0x00002800010a7983 */ /* 0x000ea80000100800 */
[----:B0-----:R0:W5:Y:S01]  /*30b0*/  LDL.64 R8, [R1+0x1f0] ;  /* 0x0001f00001087983 */ /* 0x0011620000100a00 */
[----:B------:R-:W-:Y:S01]  /*30c0*/  BSSY B0, `(.L_x_11198) ;  /* 0x0000005000007945 */ /* 0x000fe20003800000 */
[----:B--2---:R-:W-:-:S04]  /*30d0*/  LOP3.LUT R10, R10, 0x1, RZ, 0xfc, !PT ;  /* 0x000000010a0a7812 */ /* 0x004fc800078efcff */
[----:B------:R-:W-:-:S13]  /*30e0*/  ISETP.NE.AND P1, PT, R10, 0x3, PT ;  /* 0x000000030a00780c */ /* 0x000fda0003f25270 */
[----:B0-----:R-:W-:Y:S05]  /*30f0*/  @!P1 BRA `(.L_x_11199) ;  /* 0x0000000000049947 */ /* 0x001fea0003800000 */
[----:B------:R-:W-:Y:S01]  /*3100*/  BPT.TRAP 0x1 ;  /* 0x000000040000795c */ /* 0x000fe20000300000 */
.L_x_11199:
[----:B------:R-:W-:Y:S05]  /*3110*/  BSYNC B0 ;  /* 0x0000000000007941 */ /* 0x000fea0003800000 */
.L_x_11198:
        /* <DEDUP_REMOVED lines=8> */
.L_x_11201:
[----:B------:R-:W-:Y:S05]  /*31a0*/  BSYNC B0 ;  /* 0x0000000000007941 */ /* 0x000fea0003800000 */
.L_x_11200:
[----:B------:R-:W-:Y:S04]  /*31b0*/  BSSY B0, `(.L_x_11202) ;  /* 0x0000004000007945 */ /* 0x000fe80003800000 */
[----:B-1----:R-:W-:Y:S05]  /*31c0*/  @P0 BRA `(.L_x_11203) ;  /* 0x0000000000080947 */ /* 0x002fea0003800000 */
[----:B------:R-:W1:Y:S02]  /*31d0*/  SYNCS.PHASECHK.TRANS64.TRYWAIT P0, [R8+URZ], R9 ;  /* 0x00000009080075a7 */ /* 0x000e64000800017f */
[----:B-1----:R-:W-:Y:S05]  /*31e0*/  @!P0 BRA `(.L_x_11204) ;  /* 0x0000023800088947 */ /* 0x002fea0003800000 */
.L_x_11203:
[----:B------:R-:W-:Y:S05]  /*31f0*/  BSYNC B0 ;  /* 0x0000000000007941 */ /* 0x000fea0003800000 */
.L_x_11202:
[----:B------:R-:W2:Y:S04]  /*3200*/  LDL R13, [R1+0x1f0] ;  /* 0x0001f000010d7983 */ /* 0x000ea80000100800 */
[----:B01----:R-:W2:Y:S04]  /*3210*/  LDL.64 R8, [R1+0xf8] ;  /* 0x0000f80001087983 */ /* 0x003ea80000100a00 */
[----:B------:R-:W3:Y:S04]  /*3220*/  LDL R12, [R1+0x70] ;  /* 0x00007000010c7983 */ /* 0x000ee80000100800 */
[----:B------:R-:W4:Y:S04]  /*3230*/  LDL.64 R10, [R1+0xf0] ;  /* 0x0000f000010a7983 */ /* 0x000f280000100a00 */
[----:B------:R-:W4:Y:S04]  /*3240*/  LDL.64 R14, [R1+0xf0] ;  /* 0x0000f000010e7983 */ /* 0x000f280000100a00 */
[----:B------:R-:W4:Y:S04]  /*3250*/  LDL.64 R20, [R1+0xf0] ;  /* 0x0000f00001147983 */ /* 0x000f280000100a00 */
[----:B------:R-:W4:Y:S01]  /*3260*/  LDL.64 R72, [R1+0xf0] ;  /* 0x0000f00001487983 */ /* 0x000f220000100a00 */
[----:B------:R-:W-:Y:S05]  /*3270*/  WARPSYNC.ALL ;  /* 0x0000000000007948 */ /* 0x000fea0003800000 */
[----:B------:R-:W-:Y:S01]  /*3280*/  WARPGROUP.ARRIVE ;  /* 0x00000000000079c5 */ /* 0x000fe20000000000 */
[----:B------:R0:W5:Y:S01]  /*3290*/  LDL R75, [R1+0xc] ;  /* 0x00000c00014b7983 */ /* 0x0001620000100800 */
[----:B--2---:R-:W-:Y:S01]  /*32a0*/  IMAD R8, R13, 0xc00, R8 ;  /* 0x00000c000d087824 */ /* 0x004fe200078e0208 */
[----:B------:R-:W-:-:S02]  /*32b0*/  R2UR UR7, R9 ;  /* 0x00000000090772ca */ /* 0x000fc400000e0000 */
[----:B---3--:R-:W-:Y:S02]  /*32c0*/  ISETP.NE.U32.AND P0, PT, R12, RZ, PT ;  /* 0x000000ff0c00720c */ /* 0x008fe40003f05070 */
[----:B------:R-:W-:Y:S01]  /*32d0*/  R2UR UR6, R8 ;  /* 0x00000000080672ca */ /* 0x000fe200000e0000 */
[----:B------:R-:W2:Y:S01]  /*32e0*/  LDL.64 R12, [R1+0xf0] ;  /* 0x0000f000010c7983 */ /* 0x000ea20000100a00 */
[----:B----4-:R-:W-:Y:S02]  /*32f0*/  R2UR UR4, R10 ;  /* 0x000000000a0472ca */ /* 0x010fe400000e0000 */
[----:B------:R-:W-:-:S07]  /*3300*/  R2UR UR5, R11 ;  /* 0x000000000b0572ca */ /* 0x000fce00000e0000 */
[----:B------:R-:W-:-:S06]  /*3310*/  VOTEU.ANY UP0, P0 ;  /* 0x00000000003f7886 */ /* 0x000fcc0000000100 */
[----:B------:R-:W-:Y:S01]  /*3320*/  HGMMA.64x96x16.F32 R24, gdesc[UR4], R24, UP0, gsb0 ;  /* 0x01600000041879f0 */ /* 0x000fe2000b800818 */
[----:B------:R-:W-:Y:S02]  /*3330*/  VIADD R14, R14, 0x2 ;  /* 0x000000020e0e7836 */ /* 0x000fe40000000000 */
[----:B------:R-:W-:Y:S02]  /*3340*/  VIADD R10, R8, 0x2 ;  /* 0x00000002080a7836 */ /* 0x000fe40000000000 */
[----:B------:R-:W-:Y:S01]  /*3350*/  IMAD.MOV.U32 R11, RZ, RZ, R9 ;  /* 0x000000ffff0b7224 */ /* 0x000fe200078e0009 */
[----:B------:R-:W-:Y:S02]  /*3360*/  R2UR UR4, R14 ;  /* 0x000000000e0472ca */ /* 0x000fe400000e0000 */
[----:B------:R-:W-:Y:S02]  /*3370*/  R2UR UR6, R10 ;  /* 0x000000000a0672ca */ /* 0x000fe400000e0000 */
[----:B------:R-:W-:-:S02]  /*3380*/  R2UR UR7, R11 ;  /* 0x000000000b0772ca */ /* 0x000fc400000e0000 */
[----:B------:R-:W-:Y:S02]  /*3390*/  R2UR UR5, R15 ;  /* 0x000000000f0572ca */ /* 0x000fe400000e0000 */
[----:B------:R-:W3:Y:S01]  /*33a0*/  LDL.64 R14, [R1+0xf0] ;  /* 0x0000f000010e7983 */ /* 0x000ee20000100a00 */
[----:B------:R-:W-:Y:S02]  /*33b0*/  WARPGROUP.DEPBAR.LE gsb0, 0x0 ;  /* 0x00008000000079c5 */ /* 0x000fe40000010000 */
[----:B------:R-:W-:-:S08]  /*33c0*/  WARPGROUP.ARRIVE ;  /* 0x00000000000079c5 */ /* 0x000fd00000000000 */
[----:B------:R-:W-:Y:S01]  /*33d0*/  HGMMA.64x96x16.F32 R24, gdesc[UR4], R24, gsb0 ;  /* 0x01600000041879f0 */ /* 0x000fe20008000818 */
[----:B------:R-:W-:Y:S02]  /*33e0*/  VIADD R20, R20, 0x4 ;  /* 0x0000000414147836 */ /* 0x000fe40000000000 */
[----:B------:R-:W-:Y:S02]  /*33f0*/  VIADD R10, R8, 0x4 ;  /* 0x00000004080a7836 */ /* 0x000fe40000000000 */
[----:B------:R-:W-:Y:S01]  /*3400*/  IMAD.MOV.U32 R11, RZ, RZ, R9 ;  /* 0x000000ffff0b7224 */ /* 0x000fe200078e0009 */
[----:B------:R-:W-:Y:S02]  /*3410*/  R2UR UR4, R20 ;  /* 0x00000000140472ca */ /* 0x000fe400000e0000 */
[----:B------:R-:W-:Y:S02]  /*3420*/  R2UR UR6, R10 ;  /* 0x000000000a0672ca */ /* 0x000fe400000e0000 */
[----:B------:R-:W-:-:S02]  /*3430*/  R2UR UR7, R11 ;  /* 0x000000000b0772ca */ /* 0x000fc400000e0000 */
[----:B------:R-:W-:Y:S02]  /*3440*/  R2UR UR5, R21 ;  /* 0x00000000150572ca */ /* 0x000fe400000e0000 */
[----:B------:R-:W4:Y:S01]  /*3450*/  LDL.64 R20, [R1+0xf0] ;  /* 0x0000f00001147983 */ /* 0x000f220000100a00 */
        /* <DEDUP_REMOVED lines=14> */
[----:B--2---:R-:W-:Y:S02]  /*3540*/  VIADD R12, R12, 0x400 ;  /* 0x000004000c0c7836 */ /* 0x004fe40000000000 */
[----:B------:R-:W-:Y:S02]  /*3550*/  VIADD R10, R8, 0x300 ;  /* 0x00000300080a7836 */ /* 0x000fe40000000000 */
[----:B------:R-:W-:Y:S01]  /*3560*/  IMAD.MOV.U32 R11, RZ, RZ, R9 ;  /* 0x000000ffff0b7224 */ /* 0x000fe200078e0009 */
[----:B------:R-:W-:Y:S02]  /*3570*/  R2UR UR4, R12 ;  /* 0x000000000c0472ca */ /* 0x000fe400000e0000 */
[----:B------:R-:W-:Y:S02]  /*3580*/  R2UR UR6, R10 ;  /* 0x000000000a0672ca */ /* 0x000fe400000e0000 */
[----:B------:R-:W-:-:S02]  /*3590*/  R2UR UR7, R11 ;  /* 0x000000000b0772ca */ /* 0x000fc400000e0000 */
[----:B------:R-:W-:Y:S02]  /*35a0*/  R2UR UR5, R13 ;  /* 0x000000000d0572ca */ /* 0x000fe400000e0000 */
[----:B------:R-:W2:Y:S01]  /*35b0*/  LDL.64 R12, [R1+0xf0] ;  /* 0x0000f000010c7983 */ /* 0x000ea20000100a00 */
[----:B------:R-:W-:Y:S02]  /*35c0*/  WARPGROUP.DEPBAR.LE gsb0, 0x0 ;  /* 0x00008000000079c5 */ /* 0x000fe40000010000 */
[----:B------:R-:W-:-:S08]  /*35d0*/  WARPGROUP.ARRIVE ;  /* 0x00000000000079c5 */ /* 0x000fd00000000000 */
[----:B------:R-:W-:Y:S01]  /*35e0*/  HGMMA.64x96x16.F32 R24, gdesc[UR4], R24, gsb0 ;  /* 0x01600000041879f0 */ /* 0x000fe20008000818 */
[----:B---3--:R-:W-:Y:S02]  /*35f0*/  VIADD R14, R14, 0x402 ;  /* 0x000004020e0e7836 */ /* 0x008fe40000000000 */
        /* <DEDUP_REMOVED lines=10> */
[----:B----4-:R-:W-:Y:S02]  /*36a0*/  VIADD R20, R20, 0x404 ;  /* 0x0000040414147836 */ /* 0x010fe40000000000 */
        /* <DEDUP_REMOVED lines=71> */
[----:B------:R-:W-:Y:S01]  /*3b20*/  R2UR UR5, R13 ;  /* 0x000000000d0572ca */ /* 0x000fe200000e0000 */
[----:B---3--:R-:W-:Y:S01]  /*3b30*/  VIADD R14, R14, 0xc02 ;  /* 0x00000c020e0e7836 */ /* 0x008fe20000000000 */
[----:B------:R-:W2:Y:S01]  /*3b40*/  LDL R13, [R1] ;  /* 0x00000000010d7983 */ /* 0x000ea20000100800 */
[----:B------:R-:W-:Y:S02]  /*3b50*/  WARPGROUP.DEPBAR.LE gsb0, 0x0 ;  /* 0x00008000000079c5 */ /* 0x000fe40000010000 */
[----:B------:R-:W-:Y:S01]  /*3b60*/  WARPGROUP.ARRIVE ;  /* 0x00000000000079c5 */ /* 0x000fe20000000000 */
[----:B------:R0:W5:Y:S07]  /*3b70*/  LDL R12, [R1+0x1f0] ;  /* 0x0001f000010c7983 */ /* 0x00016e0000100800 */
[----:B------:R-:W-:Y:S01]  /*3b80*/  HGMMA.64x96x16.F32 R24, gdesc[UR4], R24, gsb0 ;  /* 0x01600000041879f0 */ /* 0x000fe20008000818 */
[----:B------:R-:W-:-:S02]  /*3b90*/  VIADD R10, R8, 0x902 ;  /* 0x00000902080a7836 */ /* 0x000fc40000000000 */
[----:B------:R-:W-:Y:S01]  /*3ba0*/  IMAD.MOV.U32 R11, RZ, RZ, R9 ;  /* 0x000000ffff0b7224 */ /* 0x000fe200078e0009 */
[----:B------:R-:W-:Y:S02]  /*3bb0*/  R2UR UR4, R14 ;  /* 0x000000000e0472ca */ /* 0x000fe400000e0000 */
[----:B------:R-:W-:Y:S02]  /*3bc0*/  R2UR UR6, R10 ;  /* 0x000000000a0672ca */ /* 0x000fe400000e0000 */
[----:B------:R-:W-:Y:S02]  /*3bd0*/  R2UR UR7, R11 ;  /* 0x000000000b0772ca */ /* 0x000fe400000e0000 */
[----:B------:R-:W-:Y:S01]  /*3be0*/  R2UR UR5, R15 ;  /* 0x000000000f0572ca */ /* 0x000fe200000e0000 */
[----:B----4-:R-:W-:Y:S02]  /*3bf0*/  VIADD R20, R20, 0xc04 ;  /* 0x00000c0414147836 */ /* 0x010fe40000000000 */
[----:B------:R-:W-:Y:S01]  /*3c00*/  VIADD R10, R8, 0x904 ;  /* 0x00000904080a7836 */ /* 0x000fe20000000000 */
[----:B------:R-:W-:-:S02]  /*3c10*/  WARPGROUP.DEPBAR.LE gsb0, 0x0 ;  /* 0x00008000000079c5 */ /* 0x000fc40000010000 */
[----:B------:R-:W-:-:S07]  /*3c20*/  WARPGROUP.ARRIVE ;  /* 0x00000000000079c5 */ /* 0x000fce0000000000 */
[----:B------:R-:W-:Y:S01]  /*3c30*/  HGMMA.64x96x16.F32 R24, gdesc[UR4], R24, gsb0 ;  /* 0x01600000041879f0 */ /* 0x000fe20008000818 */
[----:B------:R-:W-:Y:S01]  /*3c40*/  IMAD.MOV.U32 R11, RZ, RZ, R9 ;  /* 0x000000ffff0b7224 */ /* 0x000fe200078e0009 */
[----:B------:R-:W-:Y:S02]  /*3c50*/  R2UR UR6, R10 ;  /* 0x000000000a0672ca */ /* 0x000fe400000e0000 */
[----:B------:R-:W-:Y:S02]  /*3c60*/  R2UR UR4, R20 ;  /* 0x00000000140472ca */ /* 0x000fe400000e0000 */
[----:B------:R-:W-:Y:S02]  /*3c70*/  R2UR UR7, R11 ;  /* 0x000000000b0772ca */ /* 0x000fe400000e0000 */
[----:B------:R-:W-:Y:S01]  /*3c80*/  R2UR UR5, R21 ;  /* 0x00000000150572ca */ /* 0x000fe200000e0000 */
[----:B------:R-:W-:Y:S02]  /*3c90*/  VIADD R8, R8, 0x906 ;  /* 0x0000090608087836 */ /* 0x000fe40000000000 */
        /* <DEDUP_REMOVED lines=12> */
[----:B------:R0:W-:Y:S04]  /*3d60*/  STL [R1+0x70], R6 ;  /* 0x0000700601007387 */ /* 0x0001e80000100800 */
[----:B------:R0:W-:Y:S01]  /*3d70*/  STL [R1+0x70], R6 ;  /* 0x0000700601007387 */ /* 0x0001e20000100800 */
[----:B------:R-:W-:-:S02]  /*3d80*/  WARPGROUP.DEPBAR.LE gsb0, 0x0 ;  /* 0x00008000000079c5 */ /* 0x000fc40000010000 */
[----:B------:R-:W-:-:S06]  /*3d90*/  WARPGROUP.ARRIVE ;  /* 0x00000000000079c5 */ /* 0x000fcc0000000000 */
[----:B------:R-:W-:Y:S01]  /*3da0*/  HGMMA.64x96x16.F32 R24, gdesc[UR4], R24, gsb0 ;  /* 0x01600000041879f0 */ /* 0x000fe20008000818 */
        /* <DEDUP_REMOVED lines=12> */
[----:B------:R-:W-:Y:S01]  /*3e70*/  BSSY B0, `(.L_x_11205) ;  /* 0x0000005000007945 */ /* 0x000fe20003800000 */
[----:B------:R-:W-:-:S02]  /*3e80*/  WARPGROUP.DEPBAR.LE gsb0, 0x0 ;  /* 0x00008000000079c5 */ /* 0x000fc40000010000 */
[----:B------:R0:W-:Y:S09]  /*3e90*/  BAR.ARV R208, 0x100 ;  /* 0x000400d00000751d */ /* 0x0001f20000002000 */
[----:B0-----:R-:W-:Y:S05]  /*3ea0*/  @!P0 BRA `(.L_x_11206) ;  /* 0x0000000000048947 */ /* 0x001fea0003800000 */
[----:B------:R-:W-:Y:S01]  /*3eb0*/  BPT.TRAP 0x1 ;  /* 0x000000040000795c */ /* 0x000fe20000300000 */
.L_x_11206:
[----:B------:R-:W-:Y:S05]  /*3ec0*/  BSYNC B0 ;  /* 0x0000000000007941 */ /* 0x000fea0003800000 */
.L_x_11205:
[----:B------:R-:W2:Y:S02]  /*3ed0*/  LDL.64 R8, [R1+0x20] ;  /* 0x0000200001087983 */ /* 0x000ea40000100a00 */
[----:B--2---:R-:W-:-:S05]  /*3ee0*/  MOV R9, R8 ;  /* 0x0000000800097202 */ /* 0x004fca0000000f00 */
[----:B-----5:R-:W-:-:S05]  /*3ef0*/  IMAD R12, R12, 0x8, R9 ;  /* 0x000000080c0c7824 */ /* 0x020fca00078e0209 */
[----:B------:R-:W-:-:S04]  /*3f00*/  PRMT R12, R75, 0x654, R12 ;  /* 0x000006544b0c7816 */ /* 0x000fc8000000000c */
[----:B------:R0:W-:Y:S01]  /*3f10*/  SYNCS.ARRIVE.TRANS64.RED.A1T0 RZ, [R12+URZ], RZ ;  /* 0x000000ff0cff79a7 */ /* 0x0001e2000810043f */
[----:B------:R-:W2:Y:S04]  /*3f20*/  LDL R9, [R198+0x24] ;  /* 0x00002400c6097983 */ /* 0x000ea80000100800 */
[----:B------:R-:W3:Y:S04]  /*3f30*/  LDL R8, [R198] ;  /* 0x00000000c6087983 */ /* 0x000ee80000100800 */
[----:B------:R-:W4:Y:S04]  /*3f40*/  LDL R19, [R19] ;  /* 0x0000000013137983 */ /* 0x000f280000100800 */
[----:B------:R-:W4:Y:S04]  /*3f50*/  LDL R72, [R198+0x8] ;  /* 0x00000800c6487983 */ /* 0x000f280000100800 */
[----:B------:R-:W4:Y:S04]  /*3f60*/  LDL R78, [R198+0x18] ;  /* 0x00001800c64e7983 */ /* 0x000f280000100800 */
[----:B------:R-:W4:Y:S04]  /*3f70*/  LDL R75, [R198+0x4] ;  /* 0x00000400c64b7983 */ /* 0x000f280000100800 */
[----:B------:R-:W4:Y:S04]  /*3f80*/  LDL R76, [R198+0xc] ;  /* 0x00000c00c64c7983 */ /* 0x000f280000100800 */
[----:B------:R-:W4:Y:S04]  /*3f90*/  LDL R74, [R198+0x10] ;  /* 0x00001000c64a7983 */ /* 0x000f280000100800 */
[----:B------:R-:W4:Y:S01]  /*3fa0*/  LDL R77, [R198+0x14] ;  /* 0x00001400c64d7983 */ /* 0x000f220000100800 */
[----:B--2---:R-:W-:-:S13]  /*3fb0*/  ISETP.NE.AND P0, PT, R9, 0x1, PT ;  /* 0x000000010900780c */ /* 0x004fda0003f05270 */
[----:B------:R-:W2:Y:S04]  /*3fc0*/  @P0 LDL R9, [R198+0x28] ;  /* 0x00002800c6090983 */ /* 0x000ea80000100800 */
[----:B------:R-:W2:Y:S01]  /*3fd0*/  @P0 LDL R10, [R198+0x2c] ;  /* 0x00002c00c60a0983 */ /* 0x000ea20000100800 */
[----:B---3--:R-:W-:-:S04]  /*3fe0*/  SHF.R.S32.HI R11, RZ, 0x1f, R8 ;  /* 0x0000001fff0b7819 */ /* 0x008fc80000011408 */
[----:B0-----:R-:W-:-:S04]  /*3ff0*/  LEA.HI R12, R11, R8, RZ, 0x7 ;  /* 0x000000080b0c7211 */ /* 0x001fc800078f38ff */
[----:B------:R-:W-:-:S05]  /*4000*/  LOP3.LUT R13, R12, 0xffffff80, RZ, 0xc0, !PT ;  /* 0xffffff800c0d7812 */ /* 0x000fca00078ec0ff */
[----:B------:R-:W-:-:S05]  /*4010*/  IMAD.IADD R13, R8, 0x1, -R13 ;  /* 0x00000001080d7824 */ /* 0x000fca00078e0a0d */
[----:B------:R-:W-:Y:S02]  /*4020*/  SHF.R.S32.HI R14, RZ, 0x1f, R13 ;  /* 0x0000001fff0e7819 */ /* 0x000fe4000001140d */
[----:B------:R-:W-:Y:S02]  /*4030*/  LEA.HI R73, R11, R8, RZ, 0x2 ;  /* 0x000000080b497211 */ /* 0x000fe400078f10ff */
[----:B------:R-:W-:Y:S02]  /*4040*/  LEA.HI R15, R14, R13, RZ, 0x2 ;  /* 0x0000000d0e0f7211 */ /* 0x000fe400078f10ff */
[----:B------:R-:W-:Y:S02]  /*4050*/  LOP3.LUT R73, R73, 0xfffffffc, RZ, 0xc0, !PT ;  /* 0xfffffffc49497812 */ /* 0x000fe400078ec0ff */
[--C-:B------:R-:W-:Y:S02]  /*4060*/  SHF.R.S32.HI R20, RZ, 0x2, R15.reuse ;  /* 0x00000002ff147819 */ /* 0x100fe4000001140f */
[----:B------:R-:W-:-:S02]  /*4070*/  SHF.R.S32.HI R21, RZ, 0x1f, R15 ;  /* 0x0000001fff157819 */ /* 0x000fc4000001140f */
[----:B------:R-:W-:Y:S02]  /*4080*/  LEA.HI R14, R14, R13, RZ, 0x5 ;  /* 0x0000000d0e0e7211 */ /* 0x000fe400078f28ff */
[----:B------:R-:W-:Y:S02]  /*4090*/  SHF.R.S32.HI R11, RZ, 0x7, R12 ;  /* 0x00000007ff0b7819 */ /* 0x000fe4000001140c */
[----:B------:R-:W-:Y:S01]  /*40a0*/  LEA.HI R21, R21, R20, RZ, 0x3 ;  /* 0x0000001415157211 */ /* 0x000fe200078f18ff */
[----:B------:R-:W-:Y:S01]  /*40b0*/  IMAD.IADD R73, R8, 0x1, -R73 ;  /* 0x0000000108497824 */ /* 0x000fe200078e0a49 */
[----:B------:R-:W-:Y:S02]  /*40c0*/  SHF.R.S32.HI R14, RZ, 0x5, R14 ;  /* 0x00000005ff0e7819 */ /* 0x000fe4000001140e */
[----:B------:R-:W-:Y:S02]  /*40d0*/  LEA.HI R12, R12, R11, RZ, 0x1 ;  /* 0x0000000b0c0c7211 */ /* 0x000fe400078f08ff */
[----:B------:R-:W-:Y:S01]  /*40e0*/  LOP3.LUT R21, R21, 0xfffffff8, RZ, 0xc0, !PT ;  /* 0xfffffff815157812 */ /* 0x000fe200078ec0ff */
[----:B----4-:R-:W-:Y:S01]  /*40f0*/  IMAD R14, R19, 0x8, R14 ;  /* 0x00000008130e7824 */ /* 0x010fe200078e020e */
[----:B------:R-:W-:-:S02]  /*4100*/  LOP3.LUT R12, R12, 0x3fffffe, RZ, 0xc0, !PT ;  /* 0x03fffffe0c0c7812 */ /* 0x000fc400078ec0ff */
[----:B------:R-:W-:Y:S01]  /*4110*/  LEA.HI R8, R73, R73, RZ, 0x1 ;  /* 0x0000004949087211 */ /* 0x000fe200078f08ff */
[----:B------:R-:W-:Y:S02]  /*4120*/  IMAD.IADD R21, R20, 0x1, -R21 ;  /* 0x0000000114157824 */ /* 0x000fe400078e0a15 */
[----:B------:R-:W-:Y:S01]  /*4130*/  IMAD.IADD R12, R11, 0x1, -R12 ;  /* 0x000000010b0c7824 */ /* 0x000fe200078e0a0c */
[----:B------:R-:W-:Y:S01]  /*4140*/  LOP3.LUT R8, R8, 0x1ffffffe, RZ, 0xc0, !PT ;  /* 0x1ffffffe08087812 */ /* 0x000fe200078ec0ff */
[----:B------:R-:W-:-:S04]  /*4150*/  IMAD.U32 R21, R14, 0x10, R21 ;  /* 0x000000100e157824 */ /* 0x000fc800078e0015 */
[----:B------:R-:W-:Y:S02]  /*4160*/  IMAD.IADD R8, R73, 0x1, -R8 ;  /* 0x0000000149087824 */ /* 0x000fe400078e0a08 */
[----:B------:R-:W-:-:S04]  /*4170*/  IMAD R21, R12, 0x40, R21 ;  /* 0x000000400c157824 */ /* 0x000fc800078e0215 */
[----:B------:R-:W-:Y:S02]  /*4180*/  IMAD R12, R8, 0x8, R21 ;  /* 0x00000008080c7824 */ /* 0x000fe400078e0215 */
[----:B------:R-:W-:Y:S01]  /*4190*/  IMAD.U32 R11, RZ, RZ, UR45 ;  /* 0x0000002dff0b7e24 */ /* 0x000fe2000f8e00ff */
[----:B------:R-:W-:Y:S02]  /*41a0*/  LOP3.LUT R8, R15, 0x7ffffffc, RZ, 0xc0, !PT ;  /* 0x7ffffffc0f087812 */ /* 0x000fe400078ec0ff */
[----:B------:R-:W-:-:S03]  /*41b0*/  ISETP.GE.AND P1, PT, R78, 0x1, PT ;  /* 0x000000014e00780c */ /* 0x000fc60003f26270 */
[----:B------:R-:W-:Y:S01]  /*41c0*/  IMAD.IADD R8, R13, 0x1, -R8 ;  /* 0x000000010d087824 */ /* 0x000fe200078e0a08 */
[----:B------:R-:W-:Y:S02]  /*41d0*/  UMOV UR4, 0xffffffa0 ;  /* 0xffffffa000047882 */ /* 0x000fe40000000000 */
[----:B------:R-:W-:Y:S01]  /*41e0*/  UIMAD UR4, UR45, UR4, 0x60 ;  /* 0x000000602d0474a4 */ /* 0x000fe2000f8e0204 */
[----:B------:R-:W-:Y:S01]  /*41f0*/  LOP3.LUT R76, RZ, R76, RZ, 0x33, !PT ;  /* 0x0000004cff4c7212 */ /* 0x000fe200078e33ff */
[----:B------:R-:W-:Y:S04]  /*4200*/  BSSY B0, `(.L_x_11207) ;  /* 0x000002b000007945 */ /* 0x000fe80003800000 */
[----:B------:R-:W-:Y:S02]  /*4210*/  IMAD.U32 R19, RZ, RZ, UR4 ;  /* 0x00000004ff137e24 */ /* 0x000fe4000f8e00ff */
[----:B------:R-:W-:-:S02]  /*4220*/  VIADD R77, R77, UR4 ;  /* 0x000000044d4d7c36 */ /* 0x000fc40008000000 */
[----:B------:R-:W-:Y:S02]  /*4230*/  IMAD R19, R8, -0x2, R19 ;  /* 0xfffffffe08137824 */ /* 0x000fe400078e0213 */
[----:B--2---:R-:W-:-:S05]  /*4240*/  @P0 IMAD.HI.U32 R9, R12, R9, RZ ;  /* 0x000000090c090227 */ /* 0x004fca00078e00ff */
[----:B------:R-:W-:Y:S01]  /*4250*/  @P0 SHF.R.U32.HI R12, RZ, R10, R9 ;  /* 0x0000000aff0c0219 */ /* 0x000fe20000011609 */
[----:B------:R-:W-:-:S04]  /*4260*/  IMAD R9, R11, -0x60, R72 ;  /* 0xffffffa00b097824 */ /* 0x000fc800078e0248 */
[----:B------:R-:W0:Y:S01]  /*4270*/  SHFL.IDX PT, R21, R12, RZ, 0x1c1f ;  /* 0x001c1fff0c157589 */ /* 0x000e2200000e0000 */
[----:B------:R-:W-:-:S04]  /*4280*/  VIADD R11, R9, 0x61 ;  /* 0x00000061090b7836 */ /* 0x000fc80000000000 */
[C---:B------:R-:W-:Y:S02]  /*4290*/  IMAD R11, R8.reuse, -0x2, R11 ;  /* 0xfffffffe080b7824 */ /* 0x040fe400078e020b */
[----:B------:R-:W-:Y:S02]  /*42a0*/  VIADD R9, R9, 0x60 ;  /* 0x0000006009097836 */ /* 0x000fe40000000000 */
[----:B------:R-:W-:Y:S02]  /*42b0*/  IMAD.IADD R11, R11, 0x1, -R75 ;  /* 0x000000010b0b7824 */ /* 0x000fe400078e0a4b */
[----:B------:R-:W-:Y:S02]  /*42c0*/  IMAD R14, R8, -0x2, R9 ;  /* 0xfffffffe080e7824 */ /* 0x000fe400078e0209 */
[C---:B------:R-:W-:Y:S02]  /*42d0*/  IMAD.IADD R15, R11.reuse, 0x1, R74 ;  /* 0x000000010b0f7824 */ /* 0x040fe400078e024a */
[----:B------:R-:W-:-:S03]  /*42e0*/  IMAD.IADD R76, R11, 0x1, R76 ;  /* 0x000000010b4c7824 */ /* 0x000fc600078e024c */
        /* <DEDUP_REMOVED lines=11> */
[----:B------:R-:W2:Y:S04]  /*43a0*/  LDL R10, [R198+0x1c] ;  /* 0x00001c00c60a7983 */ /* 0x000ea80000100800 */
[----:B------:R-:W3:Y:S01]  /*43b0*/  LDL R13, [R198+0x20] ;  /* 0x00002000c60d7983 */ /* 0x000ee20000100800 */
[----:B--2---:R-:W-:-:S05]  /*43c0*/  IMAD.HI.U32 R10, R11, R10, RZ ;  /* 0x0000000a0b0a7227 */ /* 0x004fca00078e00ff */
[----:B---3--:R-:W-:-:S07]  /*43d0*/  SHF.R.U32.HI R11, RZ, R13, R10 ;  /* 0x0000000dff0b7219 */ /* 0x008fce000001160a */
.L_x_11212:
[----:B------:R-:W-:Y:S05]  /*43e0*/  BSYNC B2 ;  /* 0x0000000000027941 */ /* 0x000fea0003800000 */
.L_x_11211:
[----:B------:R-:W-:Y:S01]  /*43f0*/  LOP3.LUT R11, RZ, R11, RZ, 0x33, !PT ;  /* 0x0000000bff0b7212 */ /* 0x000fe200078e33ff */
[----:B------:R-:W-:Y:S06]  /*4400*/  BRA `(.L_x_11213) ;  /* 0x0000000000187947 */ /* 0x000fec0003800000 */
.L_x_11210:
[----:B------:R-:W-:-:S13]  /*4410*/  ISETP.NE.AND P0, PT, R78, 0x1, PT ;  /* 0x000000014e00780c */ /* 0x000fda0003f05270 */
[----:B------:R-:W-:Y:S05]  /*4420*/  @!P0 BRA `(.L_x_11213) ;  /* 0x0000000000108947 */ /* 0x000fea0003800000 */
[----:B------:R-:W2:Y:S04]  /*4430*/  LDL R10, [R198+0x1c] ;  /* 0x00001c00c60a7983 */ /* 0x000ea80000100800 */
[----:B------:R-:W3:Y:S01]  /*4440*/  LDL R20, [R198+0x20] ;  /* 0x00002000c6147983 */ /* 0x000ee20000100800 */
[----:B--2---:R-:W-:-:S05]  /*4450*/  IMAD.HI.U32 R11, R11, R10, RZ ;  /* 0x0000000a0b0b7227 */ /* 0x004fca00078e00ff */
[----:B---3--:R-:W-:-:S07]  /*4460*/  SHF.R.U32.HI R11, RZ, R20, R11 ;  /* 0x00000014ff0b7219 */ /* 0x008fce000001160b */
.L_x_11213:
[----:B------:R-:W-:Y:S05]  /*4470*/  BSYNC B1 ;  /* 0x0000000000017941 */ /* 0x000fea0003800000 */
.L_x_11209:
[----:B------:R-:W-:-:S05]  /*4480*/  IMAD R11, R78, R11, R19 ;  /* 0x0000000b4e0b7224 */ /* 0x000fca00078e0213 */
[----:B------:R-:W-:Y:S02]  /*4490*/  VIMNMX R8, R8, R11, !PT ;  /* 0x0000000b08087248 */ /* 0x000fe40007fe0100 */
[----:B------:R-:W-:-:S07]  /*44a0*/  VIADDMNMX R9, R11, R78, R9, PT ;  /* 0x0000004e0b097246 */ /* 0x000fce0003800109 */
.L_x_11208:
[----:B------:R-:W-:Y:S05]  /*44b0*/  BSYNC B0 ;  /* 0x0000000000007941 */ /* 0x000fea0003800000 */
.L_x_11207:
        /* <DEDUP_REMOVED lines=89> */
[----:B------:R-:W-:Y:S02]  /*4a50*/  ISETP.GE.AND P2, PT, R77, 0x4a, PT ;  /* 0x0000004a4d00780c */ /* 0x000fe40003f46270 */
        /* <DEDUP_REMOVED lines=42> */
.L_x_11219:
[----:B------:R-:W-:Y:S05]  /*4d00*/  BSYNC B2 ;  /* 0x0000000000027941 */ /* 0x000fea0003800000 */
.L_x_11218:
[----:B------:R-:W-:Y:S01]  /*4d10*/  LOP3.LUT R75, RZ, R75, RZ, 0x33, !PT ;  /* 0x0000004bff4b7212 */ /* 0x000fe200078e33ff */
[----:B------:R-:W-:Y:S06]  /*4d20*/  BRA `(.L_x_11220) ;  /* 0x0000000000187947 */ /* 0x000fec0003800000 */
.L_x_11217:
[----:B------:R-:W-:-:S13]  /*4d30*/  ISETP.NE.AND P6, PT, R78, 0x1, PT ;  /* 0x000000014e00780c */ /* 0x000fda0003fc5270 */
[----:B------:R-:W-:Y:S05]  /*4d40*/  @!P6 BRA `(.L_x_11220) ;  /* 0x000000000010e947 */ /* 0x000fea0003800000 */
[----:B------:R-:W2:Y:S04]  /*4d50*/  LDL R12, [R198+0x1c] ;  /* 0x00001c00c60c7983 */ /* 0x000ea80000100800 */
[----:B------:R-:W3:Y:S01]  /*4d60*/  LDL R14, [R198+0x20] ;  /* 0x00002000c60e7983 */ /* 0x000ee20000100800 */
[----:B--2---:R-:W-:-:S05]  /*4d70*/  IMAD.HI.U32 R75, R75, R12, RZ ;  /* 0x0000000c4b4b7227 */ /* 0x004fca00078e00ff */
[----:B---3--:R-:W-:-:S07]  /*4d80*/  SHF.R.U32.HI R75, RZ, R14, R75 ;  /* 0x0000000eff4b7219 */ /* 0x008fce000001164b */
.L_x_11220:
[----:B------:R-:W-:Y:S05]  /*4d90*/  BSYNC B1 ;  /* 0x0000000000017941 */ /* 0x000fea0003800000 */
.L_x_11216:
[----:B------:R-:W-:-:S05]  /*4da0*/  IMAD R75, R78, R75, R19 ;  /* 0x0000004b4e4b7224 */ /* 0x000fca00078e0213 */
[----:B------:R-:W-:Y:S02]  /*4db0*/  VIADDMNMX R9, R75, R78, R9, PT ;  /* 0x0000004e4b097246 */ /* 0x000fe40003800109 */
[----:B------:R-:W-:-:S07]  /*4dc0*/  VIMNMX R8, R8, R75, !PT ;  /* 0x0000004b08087248 */ /* 0x000fce0007fe0100 */
.L_x_11215:
[----:B------:R-:W-:Y:S05]  /*4dd0*/  BSYNC B0 ;  /* 0x0000000000007941 */ /* 0x000fea0003800000 */
.L_x_11214:
[C---:B------:R-:W-:Y:S01]  /*4de0*/  ISETP.GT.AND P0, PT, R8.reuse, 0x1, !P0 ;  /* 0x000000010800780c */ /* 0x040fe20004704270 */
[----:B------:R-:W2:Y:S01]  /*4df0*/  LDL R124, [R1+0x1f0] ;  /* 0x0001f000017c7983 */ /* 0x000ea20000100800 */
[----:B------:R-:W-:Y:S02]  /*4e00*/  ISETP.GT.AND P1, PT, R8, 0x8, !P1 ;  /* 0x000000080800780c */ /* 0x000fe40004f24270 */
[C---:B------:R-:W-:Y:S01]  /*4e10*/  ISETP.LT.OR P0, PT, R9.reuse, 0x2, P0 ;  /* 0x000000020900780c */ /* 0x040fe20000701670 */
[----:B------:R-:W3:Y:S01]  /*4e20*/  LDL R105, [R1+0x200] ;  /* 0x0002000001697983 */ /* 0x000ee20000100800 */
[----:B------:R-:W-:Y:S02]  /*4e30*/  ISETP.LT.OR P1, PT, R9, 0x9, P1 ;  /* 0x000000090900780c */ /* 0x000fe40000f21670 */
[----:B------:R-:W-:Y:S01]  /*4e40*/  FSEL R109, R27, -INF , !P0 ;  /* 0xff8000001b6d7808 */ /* 0x000fe20004000000 */
[----:B------:R-:W4:Y:S01]  /*4e50*/  LDL R104, [R1+0x204] ;  /* 0x0002040001687983 */ /* 0x000f220000100800 */
[----:B------:R-:W-:-:S02]  /*4e60*/  ISETP.NE.AND P0, PT, R25, RZ, PT ;  /* 0x000000ff1900720c */ /* 0x000fc40003f05270 */
[----:B------:R-:W-:Y:S01]  /*4e70*/  FSEL R110, R30, -INF , !P1 ;  /* 0xff8000001e6e7808 */ /* 0x000fe20004800000 */
[----:B------:R-:W2:Y:S01]  /*4e80*/  LDL R118, [R1+0x208] ;  /* 0x0002080001767983 */ /* 0x000ea20000100800 */
[----:B------:R-:W-:Y:S02]  /*4e90*/  ISETP.GT.AND P0, PT, R8, 0x9, !P0 ;  /* 0x000000090800780c */ /* 0x000fe40004704270 */
[----:B------:R-:W-:Y:S01]  /*4ea0*/  ISETP.NE.AND P1, PT, R28, RZ, PT ;  /* 0x000000ff1c00720c */ /* 0x000fe20003f25270 */
[----:B------:R-:W2:Y:S01]  /*4eb0*/  LDL R119, [R1+0x20c] ;  /* 0x00020c0001777983 */ /* 0x000ea20000100800 */
[----:B------:R-:W-:Y:S02]  /*4ec0*/  ISETP.LT.OR P0, PT, R9, 0xa, P0 ;  /* 0x0000000a0900780c */ /* 0x000fe40000701670 */
[----:B------:R-:W-:Y:S01]  /*4ed0*/  ISETP.NE.AND P6, PT, R32, RZ, PT ;  /* 0x000000ff2000720c */ /* 0x000fe20003fc5270 */
[----:B------:R-:W2:Y:S01]  /*4ee0*/  LDL R117, [R1+0x210] ;  /* 0x0002100001757983 */ /* 0x000ea20000100800 */
[----:B------:R-:W-:-:S02]  /*4ef0*/  FSEL R111, R31, -INF , !P0 ;  /* 0xff8000001f6f7808 */ /* 0x000fc40004000000 */
[----:B------:R-:W-:Y:S01]  /*4f00*/  ISETP.NE.AND P0, PT, R73, RZ, PT ;  /* 0x000000ff4900720c */ /* 0x000fe20003f05270 */
[----:B------:R-:W2:Y:S01]  /*4f10*/  LDL R30, [R1+0x234] ;  /* 0x00023400011e7983 */ /* 0x000ea20000100800 */
[C---:B------:R-:W-:Y:S02]  /*4f20*/  ISETP.GT.AND P2, PT, R8.reuse, 0x49, !P2 ;  /* 0x000000490800780c */ /* 0x040fe40005744270 */
[C---:B------:R-:W-:Y:S01]  /*4f30*/  ISETP.GT.AND P0, PT, R8.reuse, 0x10, !P0 ;  /* 0x000000100800780c */ /* 0x040fe20004704270 */
[----:B------:R-:W2:Y:S01]  /*4f40*/  LDL R27, [R1+0x330] ;  /* 0x00033000011b7983 */ /* 0x000ea20000100800 */
[C---:B------:R-:W-:Y:S02]  /*4f50*/  ISETP.GT.AND P3, PT, R8.reuse, 0x50, !P3 ;  /* 0x000000500800780c */ /* 0x040fe40005f64270 */
[----:B------:R-:W-:Y:S01]  /*4f60*/  ISETP.LT.OR P0, PT, R9, 0x11, P0 ;  /* 0x000000110900780c */ /* 0x000fe20000701670 */
[----:B------:R-:W2:Y:S01]  /*4f70*/  LDL R152, [R1+0x3f4] ;  /* 0x0003f40001987983 */ /* 0x000ea20000100800 */
[----:B------:R-:W-:-:S02]  /*4f80*/  ISETP.GT.AND P4, PT, R8, 0x51, !P4 ;  /* 0x000000510800780c */ /* 0x000fc40006784270 */
[----:B------:R-:W-:Y:S01]  /*4f90*/  FSEL R14, R34, -INF , !P0 ;  /* 0xff800000220e7808 */ /* 0x000fe20004000000 */
[----:B------:R-:W2:Y:S01]  /*4fa0*/  LDL R107, [R1+0x214] ;  /* 0x00021400016b7983 */ /* 0x000ea20000100800 */
[----:B------:R-:W-:Y:S02]  /*4fb0*/  ISETP.GT.AND P0, PT, R8, 0x11, !P1 ;  /* 0x000000110800780c */ /* 0x000fe40004f04270 */
[----:B------:R-:W-:Y:S01]  /*4fc0*/  ISETP.NE.AND P1, PT, R48, RZ, PT ;  /* 0x000000ff3000720c */ /* 0x000fe20003f25270 */
[----:B------:R-:W2:Y:S01]  /*4fd0*/  LDL R108, [R1+0x218] ;  /* 0x00021800016c7983 */ /* 0x000ea20000100800 */
[----:B------:R-:W-:Y:S02]  /*4fe0*/  ISETP.LT.OR P0, PT, R9, 0x12, P0 ;  /* 0x000000120900780c */ /* 0x000fe40000701670 */
[----:B------:R-:W-:Y:S01]  /*4ff0*/  ISETP.GT.AND P5, PT, R8, 0x58, !P5 ;  /* 0x000000580800780c */ /* 0x000fe20006fa4270 */
[----:B------:R-:W2:Y:S01]  /*5000*/  LDL R106, [R1+0x21c] ;  /* 0x00021c00016a7983 */ /* 0x000ea20000100800 */
[----:B------:R-:W-:-:S02]  /*5010*/  FSEL R15, R35, -INF , !P0 ;  /* 0xff800000230f7808 */ /* 0x000fc40004000000 */
[----:B------:R-:W-:Y:S01]  /*5020*/  ISETP.NE.AND P0, PT, R29, RZ, PT ;  /* 0x000000ff1d00720c */ /* 0x000fe20003f05270 */
[----:B------:R-:W2:Y:S01]  /*5030*/  LDL R115, [R1+0x220] ;  /* 0x0002200001737983 */ /* 0x000ea20000100800 */
[----:B------:R-:W-:Y:S02]  /*5040*/  ISETP.LT.OR P2, PT, R9, 0x4a, P2 ;  /* 0x0000004a0900780c */ /* 0x000fe40001741670 */
[----:B------:R-:W-:Y:S01]  /*5050*/  ISETP.GT.AND P0, PT, R8, 0x18, !P0 ;  /* 0x000000180800780c */ /* 0x000fe20004704270 */
[----:B------:R-:W2:Y:S01]  /*5060*/  LDL R29, [R1+0x23c] ;  /* 0x00023c00011d7983 */ /* 0x000ea20000100800 */
[----:B------:R-:W-:Y:S02]  /*5070*/  FSEL R172, R63, -INF , !P2 ;  /* 0xff8000003fac7808 */ /* 0x000fe40005000000 */
[C---:B------:R-:W-:Y:S01]  /*5080*/  ISETP.LT.OR P0, PT, R9.reuse, 0x19, P0 ;  /* 0x000000190900780c */ /* 0x040fe20000701670 */
[----:B------:R-:W2:Y:S01]  /*5090*/  LDL R116, [R1+0x224] ;  /* 0x0002240001747983 */ /* 0x000ea20000100800 */
[----:B------:R-:W-:-:S02]  /*50a0*/  ISETP.LT.OR P3, PT, R9, 0x51, P3 ;  /* 0x000000510900780c */ /* 0x000fc40001f61670 */
[----:B------:R-:W-:Y:S01]  /*50b0*/  FSEL R19, R38, -INF , !P0 ;  /* 0xff80000026137808 */ /* 0x000fe20004000000 */
[----:B------:R-:W2:Y:S01]  /*50c0*/  LDL R31, [R1+0x238] ;  /* 0x00023800011f7983 */ /* 0x000ea20000100800 */
[----:B------:R-:W-:Y:S02]  /*50d0*/  ISETP.GT.AND P0, PT, R8, 0x19, !P6 ;  /* 0x000000190800780c */ /* 0x000fe40007704270 */
[----:B------:R-:W-:Y:S01]  /*50e0*/  ISETP.NE.AND P6, PT, R49, RZ, PT ;  /* 0x000000ff3100720c */ /* 0x000fe20003fc5270 */
[----:B------:R-:W2:Y:S01]  /*50f0*/  LDL R32, [R1+0x240] ;  /* 0x0002400001207983 */ /* 0x000ea20000100800 */
[C---:B------:R-:W-:Y:S02]  /*5100*/  ISETP.LT.OR P0, PT, R9.reuse, 0x1a, P0 ;  /* 0x0000001a0900780c */ /* 0x040fe40000701670 */
[----:B------:R-:W-:Y:S01]  /*5110*/  ISETP.LT.OR P4, PT, R9, 0x52, P4 ;  /* 0x000000520900780c */ /* 0x000fe20002781670 */
[----:B------:R-:W2:Y:S01]  /*5120*/  LDL R35, [R1+0x24c] ;  /* 0x00024c0001237983 */ /* 0x000ea20000100800 */
[----:B------:R-:W-:-:S02]  /*5130*/  FSEL R157, R39, -INF , !P0 ;  /* 0xff800000279d7808 */ /* 0x000fc40004000000 */
[----:B------:R-:W-:Y:S01]  /*5140*/  ISETP.NE.AND P0, PT, R33, RZ, PT ;  /* 0x000000ff2100720c */ /* 0x000fe20003f05270 */
[----:B------:R-:W2:Y:S01]  /*5150*/  LDL R34, [R1+0x254] ;  /* 0x0002540001227983 */ /* 0x000ea20000100800 */
[C---:B------:R-:W-:Y:S02]  /*5160*/  ISETP.LT.OR P5, PT, R9.reuse, 0x59, P5 ;  /* 0x000000590900780c */ /* 0x040fe40002fa1670 */
[----:B------:R-:W-:Y:S01]  /*5170*/  ISETP.GT.AND P0, PT, R8, 0x20, !P0 ;  /* 0x000000200800780c */ /* 0x000fe20004704270 */
[----:B------:R-:W2:Y:S01]  /*5180*/  LDL R33, [R1+0x244] ;  /* 0x0002440001217983 */ /* 0x000ea20000100800 */
[----:B------:R-:W-:Y:S02]  /*5190*/  FSEL R177, R66, -INF , !P3 ;  /* 0xff80000042b17808 */ /* 0x000fe40005800000 */
[----:B------:R-:W-:Y:S01]  /*51a0*/  ISETP.LT.OR P0, PT, R9, 0x21, P0 ;  /* 0x000000210900780c */ /* 0x000fe20000701670 */
[----:B------:R-:W2:Y:S01]  /*51b0*/  LDL R38, [R1+0x260] ;  /* 0x0002600001267983 */ /* 0x000ea20000100800 */
[----:B------:R-:W-:-:S02]  /*51c0*/  FSEL R178, R67, -INF , !P4 ;  /* 0xff80000043b27808 */ /* 0x000fc40006000000 */
[----:B------:R-:W-:Y:S01]  /*51d0*/  FSEL R162, R42, -INF , !P0 ;  /* 0xff8000002aa27808 */ /* 0x000fe20004000000 */
[----:B------:R-:W2:Y:S01]  /*51e0*/  LDL R39, [R1+0x264] ;  /* 0x0002640001277983 */ /* 0x000ea20000100800 */
[----:B------:R-:W-:Y:S02]  /*51f0*/  ISETP.NE.AND P0, PT, R36, RZ, PT ;  /* 0x000000ff2400720c */ /* 0x000fe40003f05270 */
[----:B------:R-:W-:Y:S01]  /*5200*/  FSEL R179, R70, -INF , !P5 ;  /* 0xff80000046b37808 */ /* 0x000fe20006800000 */
[----:B------:R-:W2:Y:S01]  /*5210*/  LDL R36, [R1+0x250] ;  /* 0x0002500001247983 */ /* 0x000ea20000100800 */
[----:B------:R-:W-:-:S03]  /*5220*/  ISETP.GT.AND P0, PT, R8, 0x21, !P0 ;  /* 0x000000210800780c */ /* 0x000fc60004704270 */
[----:B------:R-:W2:Y:S01]  /*5230*/  LDL R102, [R1+0x270] ;  /* 0x0002700001667983 */ /* 0x000ea20000100800 */
[----:B------:R-:W-:-:S03]  /*5240*/  ISETP.LT.OR P0, PT, R9, 0x22, P0 ;  /* 0x000000220900780c */ /* 0x000fc60000701670 */
[----:B------:R-:W2:Y:S01]  /*5250*/  LDL R101, [R1+0x274] ;  /* 0x0002740001657983 */ /* 0x000ea20000100800 */
[----:B------:R-:W-:Y:S02]  /*5260*/  FSEL R165, R43, -INF , !P0 ;  /* 0xff8000002ba57808 */ /* 0x000fe40004000000 */
[----:B------:R-:W-:Y:S01]  /*5270*/  ISETP.NE.AND P0, PT, R37, RZ, PT ;  /* 0x000000ff2500720c */ /* 0x000fe20003f05270 */
[----:B------:R-:W2:Y:S03]  /*5280*/  LDL R100, [R1+0x278] ;  /* 0x0002780001647983 */ /* 0x000ea60000100800 */
[----:B------:R-:W-:Y:S01]  /*5290*/  ISETP.GT.AND P0, PT, R8, 0x28, !P0 ;  /* 0x000000280800780c */ /* 0x000fe20004704270 */
[----:B------:R-:W2:Y:S03]  /*52a0*/  LDL R37, [R1+0x258] ;  /* 0x0002580001257983 */ /* 0x000ea60000100800 */
[----:B------:R-:W-:Y:S01]  /*52b0*/  ISETP.LT.OR P0, PT, R9, 0x29, P0 ;  /* 0x000000290900780c */ /* 0x000fe20000701670 */
[----:B------:R-:W2:Y:S03]  /*52c0*/  LDL R99, [R1+0x27c] ;  /* 0x00027c0001637983 */ /* 0x000ea60000100800 */
[----:B------:R-:W-:Y:S01]  /*52d0*/  FSEL R168, R46, -INF , !P0 ;  /* 0xff8000002ea87808 */ /* 0x000fe20004000000 */
[----:B------:R-:W2:Y:S01]  /*52e0*/  LDL R98, [R1+0x280] ;  /* 0x0002800001627983 */ /* 0x000ea20000100800 */
[----:B------:R-:W-:-:S03]  /*52f0*/  ISETP.NE.AND P0, PT, R40, RZ, PT ;  /* 0x000000ff2800720c */ /* 0x000fc60003f05270 */
        /* <DEDUP_REMOVED lines=29> */
[----:B------:R-:W-:-:S02]  /*54d0*/  ISETP.GT.AND P0, PT, R8, 0x39, !P1 ;  /* 0x000000390800780c */ /* 0x000fc40004f04270 */
[----:B------:R-:W-:Y:S01]  /*54e0*/  ISETP.NE.AND P1, PT, R53, RZ, PT ;  /* 0x000000ff3500720c */ /* 0x000fe20003f25270 */
[----:B------:R-:W2:Y:S01]  /*54f0*/  LDL R85, [R1+0x2b4] ;  /* 0x0002b40001557983 */ /* 0x000ea20000100800 */
[----:B------:R-:W-:Y:S02]  /*5500*/  ISETP.LT.OR P0, PT, R9, 0x3a, P0 ;  /* 0x0000003a0900780c */ /* 0x000fe40000701670 */
[----:B------:R-:W-:Y:S01]  /*5510*/  ISETP.GT.AND P1, PT, R8, 0x48, !P1 ;  /* 0x000000480800780c */ /* 0x000fe20004f24270 */
[----:B------:R-:W2:Y:S01]  /*5520*/  LDL R84, [R1+0x2b8] ;  /* 0x0002b80001547983 */ /* 0x000ea20000100800 */
[----:B------:R-:W-:Y:S02]  /*5530*/  FSEL R169, R55, -INF , !P0 ;  /* 0xff80000037a97808 */ /* 0x000fe40004000000 */
[----:B------:R-:W-:Y:S01]  /*5540*/  ISETP.NE.AND P0, PT, R21, RZ, PT ;  /* 0x000000ff1500720c */ /* 0x000fe20003f05270 */
[----:B------:R-:W2:Y:S01]  /*5550*/  LDL R83, [R1+0x2bc] ;  /* 0x0002bc0001537983 */ /* 0x000ea20000100800 */
[----:B------:R-:W-:-:S02]  /*5560*/  FMNMX.FTZ R21, R120, R103, !PT ;  /* 0x0000006778157209 */ /* 0x000fc40007810000 */
[----:B------:R-:W-:Y:S01]  /*5570*/  ISETP.GT.AND P0, PT, R8, RZ, !P0 ;  /* 0x000000ff0800720c */ /* 0x000fe20004704270 */
[----:B------:R-:W2:Y:S01]  /*5580*/  LDL R82, [R1+0x2c0] ;  /* 0x0002c00001527983 */ /* 0x000ea20000100800 */
[----:B------:R-:W-:Y:S02]  /*5590*/  FMNMX.FTZ R12, R10, R21, !PT ;  /* 0x000000150a0c7209 */ /* 0x000fe40007810000 */
[C---:B------:R-:W-:Y:S01]  /*55a0*/  ISETP.LT.OR P0, PT, R9.reuse, 0x1, P0 ;  /* 0x000000010900780c */ /* 0x040fe20000701670 */
[----:B------:R-:W2:Y:S01]  /*55b0*/  LDL R81, [R1+0x2c4] ;  /* 0x0002c40001517983 */ /* 0x000ea20000100800 */
[----:B------:R-:W-:Y:S02]  /*55c0*/  ISETP.LT.OR P1, PT, R9, 0x49, P1 ;  /* 0x000000490900780c */ /* 0x000fe40000f21670 */
[----:B------:R-:W-:Y:S01]  /*55d0*/  FSEL R122, R26, -INF , !P0 ;  /* 0xff8000001a7a7808 */ /* 0x000fe20004000000 */
[----:B------:R-:W2:Y:S01]  /*55e0*/  LDL R80, [R1+0x2c8] ;  /* 0x0002c80001507983 */ /* 0x000ea20000100800 */
[----:B------:R-:W-:-:S02]  /*55f0*/  ISETP.GT.AND P0, PT, R8, 0x40, !P6 ;  /* 0x000000400800780c */ /* 0x000fc40007704270 */
[----:B------:R-:W-:Y:S01]  /*5600*/  FMNMX.FTZ R11, R122, R109, !PT ;  /* 0x0000006d7a0b7209 */ /* 0x000fe20007810000 */
[----:B------:R-:W2:Y:S01]  /*5610*/  LDL R79, [R1+0x2cc] ;  /* 0x0002cc00014f7983 */ /* 0x000ea20000100800 */
[----:B------:R-:W-:Y:S02]  /*5620*/  ISETP.NE.AND P6, PT, R24, RZ, PT ;  /* 0x000000ff1800720c */ /* 0x000fe40003fc5270 */
[----:B------:R-:W-:Y:S01]  /*5630*/  FMNMX.FTZ R24, R110, R11, !PT ;  /* 0x0000000b6e187209 */ /* 0x000fe20007810000 */
[----:B------:R-:W2:Y:S01]  /*5640*/  LDL R78, [R1+0x2d0] ;  /* 0x0002d000014e7983 */ /* 0x000ea20000100800 */
[----:B------:R-:W-:Y:S02]  /*5650*/  FMNMX.FTZ R11, R13, R12, !PT ;  /* 0x0000000c0d0b7209 */ /* 0x000fe40007810000 */
[----:B------:R-:W-:Y:S01]  /*5660*/  FMNMX.FTZ R21, R111, R24, !PT ;  /* 0x000000186f157209 */ /* 0x000fe20007810000 */
[----:B------:R-:W2:Y:S01]  /*5670*/  LDL R77, [R1+0x2d4] ;  /* 0x0002d400014d7983 */ /* 0x000ea20000100800 */
[----:B------:R-:W-:-:S02]  /*5680*/  FMNMX.FTZ R11, R20, R11, !PT ;  /* 0x0000000b140b7209 */ /* 0x000fc40007810000 */
[----:B------:R-:W-:Y:S01]  /*5690*/  FMNMX.FTZ R12, R14, R21, !PT ;  /* 0x000000150e0c7209 */ /* 0x000fe20007810000 */
[----:B------:R-:W2:Y:S01]  /*56a0*/  LDL R76, [R1+0x2d8] ;  /* 0x0002d800014c7983 */ /* 0x000ea20000100800 */
[----:B------:R-:W-:Y:S02]  /*56b0*/  FMNMX.FTZ R11, R112, R11, !PT ;  /* 0x0000000b700b7209 */ /* 0x000fe40007810000 */
        /* <DEDUP_REMOVED lines=21> */
[----:B------:R-:W-:Y:S01]  /*5810*/  ISETP.LT.OR P0, PT, R9, 0x41, P0 ;  /* 0x000000410900780c */ /* 0x000fe20000701670 */
[----:B------:R-:W2:Y:S01]  /*5820*/  LDL R67, [R1+0x2fc] ;  /* 0x0002fc0001437983 */ /* 0x000ea20000100800 */
[----:B------:R-:W-:-:S02]  /*5830*/  FMNMX.FTZ R11, R160, R11, !PT ;  /* 0x0000000ba00b7209 */ /* 0x000fc40007810000 */
[----:B------:R-:W-:Y:S01]  /*5840*/  FMNMX.FTZ R21, R188, R21, !PT ;  /* 0x00000015bc157209 */ /* 0x000fe20007810000 */
[----:B------:R-:W2:Y:S01]  /*5850*/  LDL R66, [R1+0x300] ;  /* 0x0003000001427983 */ /* 0x000ea20000100800 */
[----:B------:R-:W-:Y:S02]  /*5860*/  FSEL R163, R58, -INF , !P0 ;  /* 0xff8000003aa37808 */ /* 0x000fe40004000000 */
[----:B------:R-:W-:Y:S01]  /*5870*/  ISETP.NE.AND P0, PT, R52, RZ, PT ;  /* 0x000000ff3400720c */ /* 0x000fe20003f05270 */
[----:B------:R-:W2:Y:S01]  /*5880*/  LDL R65, [R1+0x304] ;  /* 0x0003040001417983 */ /* 0x000ea20000100800 */
[----:B------:R-:W-:Y:S02]  /*5890*/  FMNMX.FTZ R11, R164, R11, !PT ;  /* 0x0000000ba40b7209 */ /* 0x000fe40007810000 */
[----:B------:R-:W-:Y:S01]  /*58a0*/  FMNMX.FTZ R12, R186, R21, !PT ;  /* 0x00000015ba0c7209 */ /* 0x000fe20007810000 */
[----:B------:R-:W2:Y:S01]  /*58b0*/  LDL R64, [R1+0x308] ;  /* 0x0003080001407983 */ /* 0x000ea20000100800 */
[----:B------:R-:W-:-:S02]  /*58c0*/  ISETP.GT.AND P0, PT, R8, 0x41, !P0 ;  /* 0x000000410800780c */ /* 0x000fc40004704270 */
[----:B------:R-:W-:Y:S01]  /*58d0*/  FMNMX.FTZ R24, R166, R11, !PT ;  /* 0x0000000ba6187209 */ /* 0x000fe20007810000 */
[----:B------:R-:W2:Y:S01]  /*58e0*/  LDL R63, [R1+0x30c] ;  /* 0x00030c00013f7983 */ /* 0x000ea20000100800 */
[----:B------:R-:W-:Y:S02]  /*58f0*/  FMNMX.FTZ R12, R187, R12, !PT ;  /* 0x0000000cbb0c7209 */ /* 0x000fe40007810000 */
[----:B------:R-:W-:Y:S01]  /*5900*/  ISETP.LT.OR P0, PT, R9, 0x42, P0 ;  /* 0x000000420900780c */ /* 0x000fe20000701670 */
[----:B------:R-:W2:Y:S01]  /*5910*/  LDL R61, [R1+0x314] ;  /* 0x00031400013d7983 */ /* 0x000ea20000100800 */
[----:B------:R-:W-:Y:S02]  /*5920*/  FMNMX.FTZ R24, R169, R24, !PT ;  /* 0x00000018a9187209 */ /* 0x000fe40007810000 */
[----:B------:R-:W-:Y:S01]  /*5930*/  FMNMX.FTZ R11, R181, R12, !PT ;  /* 0x0000000cb50b7209 */ /* 0x000fe20007810000 */
[----:B------:R-:W2:Y:S01]  /*5940*/  LDL R60, [R1+0x318] ;  /* 0x00031800013c7983 */ /* 0x000ea20000100800 */
[----:B------:R-:W-:-:S02]  /*5950*/  ISETP.GT.AND P6, PT, R8, 0x59, !P6 ;  /* 0x000000590800780c */ /* 0x000fc400077c4270 */
[----:B------:R-:W-:Y:S01]  /*5960*/  FSEL R167, R59, -INF , !P0 ;  /* 0xff8000003ba77808 */ /* 0x000fe20004000000 */
[----:B------:R-:W2:Y:S01]  /*5970*/  LDL R58, [R1+0x320] ;  /* 0x00032000013a7983 */ /* 0x000ea20000100800 */
[----:B------:R-:W-:Y:S02]  /*5980*/  FMNMX.FTZ R24, R163, R24, !PT ;  /* 0x00000018a3187209 */ /* 0x000fe40007810000 */
[----:B------:R-:W-:Y:S01]  /*5990*/  FMNMX.FTZ R8, R182, R11, !PT ;  /* 0x0000000bb6087209 */ /* 0x000fe20007810000 */
[----:B------:R-:W2:Y:S01]  /*59a0*/  LDL R59, [R1+0x31c] ;  /* 0x00031c00013b7983 */ /* 0x000ea20000100800 */
[----:B------:R-:W-:Y:S02]  /*59b0*/  FSEL R170, R62, -INF , !P1 ;  /* 0xff8000003eaa7808 */ /* 0x000fe40004800000 */
        /* <DEDUP_REMOVED lines=18> */
[----:B------:R-:W-:Y:S01]  /*5ae0*/  FSEL R180, R71, -INF , !P6 ;  /* 0xff80000047b47808 */ /* 0x000fe20007000000 */
[----:B------:R-:W2:Y:S01]  /*5af0*/  LDL R21, [R1+0x228] ;  /* 0x0002280001157983 */ /* 0x000ea20000100800 */
[----:B------:R-:W-:-:S03]  /*5b00*/  FMNMX.FTZ R25, R179, R12, !PT ;  /* 0x0000000cb3197209 */ /* 0x000fc60007810000 */
[----:B------:R-:W0:Y:S01]  /*5b10*/  SHFL.BFLY PT, R9, R24, 0x2, 0x1f ;  /* 0x0c401f0018097f89 */ /* 0x000e2200000e0000 */
[----:B------:R-:W-:-:S03]  /*5b20*/  FMNMX.FTZ R25, R180, R25, !PT ;  /* 0x00000019b4197209 */ /* 0x000fc60007810000 */
[----:B---3--:R-:W-:Y:S04]  /*5b30*/  STL [R1+0x200], R105 ;  /* 0x0002006901007387 */ /* 0x008fe80000100800 */
[----:B------:R1:W-:Y:S04]  /*5b40*/  STL.64 [R1+0x410], R24 ;  /* 0x0004101801007387 */ /* 0x0003e80000100a00 */
[----:B------:R-:W3:Y:S04]  /*5b50*/  LDL R28, [R1+0x414] ;  /* 0x00041400011c7983 */ /* 0x000ee80000100800 */
[----:B----4-:R-:W-:Y:S04]  /*5b60*/  STL [R1+0x204], R104 ;  /* 0x0002046801007387 */ /* 0x010fe80000100800 */
[----:B-1----:R-:W4:Y:S01]  /*5b70*/  LDL R25, [R1+0x22c] ;  /* 0x00022c0001197983 */ /* 0x002f220000100800 */
[----:B0-----:R-:W-:-:S03]  /*5b80*/  FMNMX.FTZ R12, R24, R9, !PT ;  /* 0x00000009180c7209 */ /* 0x001fc60007810000 */
[----:B--2---:R-:W-:Y:S04]  /*5b90*/  STL [R1+0x208], R118 ;  /* 0x0002087601007387 */ /* 0x004fe80000100800 */
[----:B------:R-:W0:Y:S04]  /*5ba0*/  SHFL.BFLY PT, R9, R12, 0x1, 0x1f ;  /* 0x0c201f000c097f89 */ /* 0x000e2800000e0000 */
[----:B------:R-:W2:Y:S04]  /*5bb0*/  LDL R24, [R1+0x230] ;  /* 0x0002300001187983 */ /* 0x000ea80000100800 */
[----:B------:R-:W-:Y:S04]  /*5bc0*/  STL [R1+0x20c], R119 ;  /* 0x00020c7701007387 */ /* 0x000fe80000100800 */
[----:B------:R-:W-:Y:S04]  /*5bd0*/  STL [R1+0x210], R117 ;  /* 0x0002107501007387 */ /* 0x000fe80000100800 */
[----:B------:R-:W2:Y:S04]  /*5be0*/  LDL R71, [R1+0x2ec] ;  /* 0x0002ec0001477983 */ /* 0x000ea80000100800 */
[----:B------:R-:W2:Y:S01]  /*5bf0*/  LDL R52, [R1+0x338] ;  /* 0x0003380001347983 */ /* 0x000ea20000100800 */
[----:B0-----:R-:W-:-:S03]  /*5c00*/  FMNMX.FTZ R26, R12, R9, !PT ;  /* 0x000000090c1a7209 */ /* 0x001fc60007810000 */
[----:B------:R-:W2:Y:S04]  /*5c10*/  LDL R51, [R1+0x33c] ;  /* 0x00033c0001337983 */ /* 0x000ea80000100800 */
[----:B------:R0:W-:Y:S04]  /*5c20*/  STL [R1+0x410], R26 ;  /* 0x0004101a01007387 */ /* 0x0001e80000100800 */
[----:B------:R-:W4:Y:S04]  /*5c30*/  LDL R42, [R1+0x410] ;  /* 0x00041000012a7983 */ /* 0x000f280000100800 */
[----:B------:R-:W2:Y:S04]  /*5c40*/  LDL.64 R8, [R1+0x88] ;  /* 0x0000880001087983 */ /* 0x000ea80000100a00 */
        /* <DEDUP_REMOVED lines=40> */
[----:B---3--:R-:W0:Y:S02]  /*5ed0*/  SHFL.BFLY PT, R125, R28, 0x2, 0x1f ;  /* 0x0c401f001c7d7f89 */ /* 0x008e2400000e0000 */
[----:B0-----:R-:W-:-:S02]  /*5ee0*/  FMNMX.FTZ R125, R125, R28, !PT ;  /* 0x0000001c7d7d7209 */ /* 0x001fc40007810000 */
[----:B------:R-:W3:Y:S04]  /*5ef0*/  LDL R28, [R1+0x248] ;  /* 0x00024800011c7983 */ /* 0x000ee80000100800 */
[----:B------:R-:W0:Y:S01]  /*5f00*/  SHFL.BFLY PT, R126, R125, 0x1, 0x1f ;  /* 0x0c201f007d7e7f89 */ /* 0x000e2200000e0000 */
[----:B----4-:R-:W-:Y:S01]  /*5f10*/  FSETP.NEU.FTZ.AND P0, PT, R42, -INF , PT ;  /* 0xff8000002a00780b */ /* 0x010fe20003f1d000 */
[----:B------:R-:W-:-:S05]  /*5f20*/  FMUL.FTZ R42, R11, R42 ;  /* 0x0000002a0b2a7220 */ /* 0x000fca0000410000 */
[----:B------:R-:W-:Y:S01]  /*5f30*/  FSEL R128, R42, RZ, P0 ;  /* 0x000000ff2a807208 */ /* 0x000fe20000000000 */
[----:B--2---:R-:W-:Y:S01]  /*5f40*/  IMAD R8, R124, 0xc00, R8 ;  /* 0x00000c007c087824 */ /* 0x004fe200078e0208 */
[----:B------:R-:W2:Y:S03]  /*5f50*/  LDL R42, [R1+0x364] ;  /* 0x00036400012a7983 */ /* 0x000ea60000100800 */
        /* <DEDUP_REMOVED lines=24> */
[----:B0-----:R-:W-:Y:S01]  /*60e0*/  FMNMX.FTZ R10, R125, R126, !PT ;  /* 0x0000007e7d0a7209 */ /* 0x001fe20007810000 */
[----:B------:R-:W4:Y:S04]  /*60f0*/  LDL R113, [R1+0x368] ;  /* 0x0003680001717983 */ /* 0x000f280000100800 */
[----:B------:R-:W4:Y:S04]  /*6100*/  LDL R114, [R1+0x384] ;  /* 0x0003840001727983 */ /* 0x000f280000100800 */
[----:B------:R-:W4:Y:S04]  /*6110*/  LDL R128, [R1+0x390] ;  /* 0x0003900001807983 */ /* 0x000f280000100800 */
[----:B------:R-:W4:Y:S04]  /*6120*/  LDL R126, [R1+0x398] ;  /* 0x00039800017e7983 */ /* 0x000f280000100800 */
[----:B------:R-:W4:Y:S04]  /*6130*/  LDL R125, [R1+0x39c] ;  /* 0x00039c00017d7983 */ /* 0x000f280000100800 */
[----:B------:R-:W4:Y:S04]  /*6140*/  LDL R124, [R1+0x3a0] ;  /* 0x0003a000017c7983 */ /* 0x000f280000100800 */
[----:B------:R0:W-:Y:S04]  /*6150*/  STL [R1+0x228], R21 ;  /* 0x0002281501007387 */ /* 0x0001e80000100800 */
[----:B0-----:R-:W4:Y:S01]  /*6160*/  LDL R21, [R1+0x3f8] ;  /* 0x0003f80001157983 */ /* 0x001f220000100800 */
[----:B------:R-:W-:-:S03]  /*6170*/  FSETP.NEU.FTZ.AND P0, PT, R10, -INF , PT ;  /* 0xff8000000a00780b */ /* 0x000fc60003f1d000 */
[----:B------:R0:W-:Y:S01]  /*6180*/  STL [R1+0x25c], R12 ;  /* 0x00025c0c01007387 */ /* 0x0001e20000100800 */
[----:B------:R-:W-:Y:S01]  /*6190*/  MUFU.EX2 R54, R54 ;  /* 0x0000003600367308 */ /* 0x000fe20000000800 */
[----:B0-----:R-:W-:-:S07]  /*61a0*/  FMUL.FTZ R12, R10, R11 ;  /* 0x0000000b0a0c7220 */ /* 0x001fce0000410000 */
[----:B------:R-:W0:Y:S01]  /*61b0*/  MUFU.EX2 R103, R103 ;  /* 0x0000006700677308 */ /* 0x000e220000000800 */
[----:B------:R-:W-:-:S07]  /*61c0*/  FSEL R12, R12, RZ, P0 ;  /* 0x000000ff0c0c7208 */ /* 0x000fce0000000000 */
[----:B------:R-:W1:Y:S01]  /*61d0*/  MUFU.EX2 R120, R120 ;  /* 0x0000007800787308 */ /* 0x000e620000000800 */
[-CC-:B------:R-:W-:Y:S01]  /*61e0*/  FFMA.FTZ R122, R122, R11.reuse, -R12.reuse ;  /* 0x0000000b7a7a7223 */ /* 0x180fe2000001080c */
[-CC-:B------:R-:W-:Y:S01]  /*61f0*/  FFMA.FTZ R109, R109, R11.reuse, -R12.reuse ;  /* 0x0000000b6d6d7223 */ /* 0x180fe2000001080c */
[-CC-:B------:R-:W-:Y:S01]  /*6200*/  FFMA.FTZ R110, R110, R11.reuse, -R12.reuse ;  /* 0x0000000b6e6e7223 */ /* 0x180fe2000001080c */
[----:B------:R-:W-:-:S04]  /*6210*/  FFMA.FTZ R111, R111, R11, -R12 ;  /* 0x0000000b6f6f7223 */ /* 0x000fc8000001080c */
[----:B------:R-:W1:Y:S01]  /*6220*/  MUFU.EX2 R121, R121 ;  /* 0x0000007900797308 */ /* 0x000e620000000800 */
[----:B------:R0:W-:Y:S07]  /*6230*/  STL [R1+0x22c], R25 ;  /* 0x00022c1901007387 */ /* 0x0001ee0000100800 */
[----:B------:R-:W-:Y:S08]  /*6240*/  MUFU.EX2 R122, R122 ;  /* 0x0000007a007a7308 */ /* 0x000ff00000000800 */
[----:B------:R-:W1:Y:S01]  /*6250*/  MUFU.EX2 R109, R109 ;  /* 0x0000006d006d7308 */ /* 0x000e620000000800 */
[----:B0-----:R-:W-:Y:S01]  /*6260*/  FADD.FTZ R25, R54, R103 ;  /* 0x0000006736197221 */ /* 0x001fe20000010000 */
[----:B------:R1:W-:Y:S06]  /*6270*/  STL [R1+0x234], R30 ;  /* 0x0002341e01007387 */ /* 0x0003ec0000100800 */
[----:B------:R-:W0:Y:S08]  /*6280*/  MUFU.EX2 R123, R123 ;  /* 0x0000007b007b7308 */ /* 0x000e300000000800 */
[----:B------:R-:W0:Y:S01]  /*6290*/  MUFU.EX2 R110, R110 ;  /* 0x0000006e006e7308 */ /* 0x000e220000000800 */
[----:B-1----:R-:W-:Y:S01]  /*62a0*/  FADD.FTZ R30, R120, R25 ;  /* 0x00000019781e7221 */ /* 0x002fe20000010000 */
[----:B------:R-:W-:-:S06]  /*62b0*/  IMAD.MOV.U32 R25, RZ, RZ, R9 ;  /* 0x000000ffff197224 */ /* 0x000fcc00078e0009 */
[----:B------:R-:W1:Y:S08]  /*62c0*/  MUFU.EX2 R111, R111 ;  /* 0x0000006f006f7308 */ /* 0x000e700000000800 */
[----:B------:R-:W1:Y:S01]  /*62d0*/  MUFU.EX2 R112, R112 ;  /* 0x0000007000707308 */ /* 0x000e620000000800 */
[----:B------:R-:W-:Y:S01]  /*62e0*/  R2UR UR15, R25 ;  /* 0x00000000190f72ca */ /* 0x000fe200000e0000 */
[----:B------:R-:W-:Y:S01]  /*62f0*/  FADD.FTZ R30, R121, R30 ;  /* 0x0000001e791e7221 */ /* 0x000fe20000010000 */
[----:B------:R-:W-:Y:S01]  /*6300*/  FADD.FTZ R25, R122, R109 ;  /* 0x0000006d7a197221 */ /* 0x000fe20000010000 */
[----:B------:R1:W-:Y:S01]  /*6310*/  STL [R1+0x230], R24 ;  /* 0x0002301801007387 */ /* 0x0003e20000100800 */
[----:B------:R-:W-:-:S02]  /*6320*/  R2UR UR6, R8 ;  /* 0x00000000080672ca */ /* 0x000fc400000e0000 */
[----:B------:R-:W-:Y:S01]  /*6330*/  R2UR UR7, R9 ;  /* 0x00000000090772ca */ /* 0x000fe200000e0000 */
[----:B------:R1:W-:Y:S01]  /*6340*/  STL [R1+0x23c], R29 ;  /* 0x00023c1d01007387 */ /* 0x0003e20000100800 */
[----:B0-----:R-:W-:Y:S01]  /*6350*/  FADD.FTZ R197, R123, R30 ;  /* 0x0000001e7bc57221 */ /* 0x001fe20000010000 */
[----:B------:R-:W-:Y:S02]  /*6360*/  FADD.FTZ R192, R110, R25 ;  /* 0x000000196ec07221 */ /* 0x000fe40000010000 */
[----:B------:R0:W-:Y:S01]  /*6370*/  STL [R1+0x330], R27 ;  /* 0x0003301b01007387 */ /* 0x0001e20000100800 */
[----:B-1----:R-:W-:-:S03]  /*6380*/  VIADD R24, R8, 0x100 ;  /* 0x0000010008187836 */ /* 0x002fc60000000000 */
[----:B------:R1:W-:Y:S01]  /*6390*/  STL [R1+0x34c], R26 ;  /* 0x00034c1a01007387 */ /* 0x0003e20000100800 */
[--C-:B------:R-:W-:Y:S01]  /*63a0*/  IMAD.MOV.U32 R29, RZ, RZ, R9.reuse ;  /* 0x000000ffff1d7224 */ /* 0x100fe200078e0009 */
[----:B------:R-:W-:Y:S02]  /*63b0*/  F2FP.F16.F32.PACK_AB R154, R121, R120 ;  /* 0x00000078799a723e */ /* 0x000fe400000000ff */
[----:B------:R1:W-:Y:S01]  /*63c0*/  STL [R1+0x3f4], R152 ;  /* 0x0003f49801007387 */ /* 0x0003e20000100800 */
[----:B0-----:R-:W-:Y:S01]  /*63d0*/  IMAD.MOV.U32 R27, RZ, RZ, R9 ;  /* 0x000000ffff1b7224 */ /* 0x001fe200078e0009 */
[----:B------:R-:W-:Y:S01]  /*63e0*/  F2FP.F16.F32.PACK_AB R153, R109, R122 ;  /* 0x0000007a6d99723e */ /* 0x000fe200000000ff */
[----:B-1----:R-:W-:Y:S01]  /*63f0*/  VIADD R26, R8, 0x80 ;  /* 0x00000080081a7836 */ /* 0x002fe20000000000 */
[----:B------:R-:W-:Y:S02]  /*6400*/  F2FP.F16.F32.PACK_AB R155, R111, R110 ;  /* 0x0000006e6f9b723e */ /* 0x000fe400000000ff */
[----:B------:R-:W-:Y:S01]  /*6410*/  F2FP.F16.F32.PACK_AB R152, R103, R54 ;  /* 0x000000366798723e */ /* 0x000fe200000000ff */
[----:B------:R-:W-:Y:S01]  /*6420*/  STL [R1+0x214], R107 ;  /* 0x0002146b01007387 */ /* 0x000fe20000100800 */
[----:B------:R-:W-:Y:S01]  /*6430*/  R2UR UR10, R26 ;  /* 0x000000001a0a72ca */ /* 0x000fe200000e0000 */
[----:B------:R-:W-:Y:S01]  /*6440*/  FADD.FTZ R197, R112, R197 ;  /* 0x000000c570c57221 */ /* 0x000fe20000010000 */
[----:B------:R-:W-:Y:S01]  /*6450*/  R2UR UR11, R27 ;  /* 0x000000001b0b72ca */ /* 0x000fe200000e0000 */
[----:B------:R-:W-:Y:S01]  /*6460*/  STL [R1+0x218], R108 ;  /* 0x0002186c01007387 */ /* 0x000fe20000100800 */
[----:B------:R-:W-:Y:S01]  /*6470*/  R2UR UR14, R24 ;  /* 0x00000000180e72ca */ /* 0x000fe200000e0000 */
[----:B------:R-:W-:Y:S01]  /*6480*/  FADD.FTZ R192, R111, R192 ;  /* 0x000000c06fc07221 */ /* 0x000fe20000010000 */
[----:B------:R-:W-:Y:S01]  /*6490*/  R2UR UR19, R29 ;  /* 0x000000001d1372ca */ /* 0x000fe200000e0000 */
        /* <DEDUP_REMOVED lines=22> */
[----:B---3--:R0:W-:Y:S04]  /*6600*/  STL [R1+0x248], R28 ;  /* 0x0002481c01007387 */ /* 0x0081e80000100800 */
[----:B------:R-:W-:Y:S01]  /*6610*/  STL [R1+0x28c], R95 ;  /* 0x00028c5f01007387 */ /* 0x000fe20000100800 */
[----:B0-----:R-:W-:-:S03]  /*6620*/  VIADD R28, R8, 0x180 ;  /* 0x00000180081c7836 */ /* 0x001fc60000000000 */
[----:B------:R-:W-:Y:S04]  /*6630*/  STL [R1+0x290], R94 ;  /* 0x0002905e01007387 */ /* 0x000fe80000100800 */
        /* <DEDUP_REMOVED lines=87> */
[----:B------:R1:W-:Y:S06]  /*6bb0*/  BAR.SYNC.DEFER_BLOCKING R209, 0x100 ;  /* 0x000400d10000751d */ /* 0x0003ec0000010000 */
[----:B0-----:R-:W-:-:S06]  /*6bc0*/  WARPGROUP.ARRIVE ;  /* 0x00000000000079c5 */ /* 0x001fcc0000000000 */
[----:B------:R-:W-:Y:S01]  /*6bd0*/  HGMMA.64x256x16.F32 R24, R152, gdesc[UR4].tnspB, RZ, !UPT, gsb0 ;  /* 0x43e0000498187df0 */ /* 0x000fe2000c0008ff */
[----:B------:R0:W-:Y:S01]  /*6be0*/  STL [R1+0x3f8], R21 ;  /* 0x0003f81501007387 */ /* 0x0001e20000100800 */
[-CC-:B------:R-:W-:Y:S01]  /*6bf0*/  FFMA.FTZ R221, R19, R11.reuse, -R12.reuse ;  /* 0x0000000b13dd7223 */ /* 0x180fe2000001080c */
[-CC-:B------:R-:W-:Y:S01]  /*6c00*/  FFMA.FTZ R220, R15, R11.reuse, -R12.reuse ;  /* 0x0000000b0fdc7223 */ /* 0x180fe2000001080c */
[-CC-:B------:R-:W-:Y:S01]  /*6c10*/  FFMA.FTZ R19, R157, R11.reuse, -R12.reuse ;  /* 0x0000000b9d137223 */ /* 0x180fe2000001080c */
[----:B------:R-:W-:Y:S01]  /*6c20*/  MUFU.EX2 R20, R20 ;  /* 0x0000001400147308 */ /* 0x000fe20000000800 */
[----:B0-----:R-:W-:-:S07]  /*6c30*/  FFMA.FTZ R21, R14, R11, -R12 ;  /* 0x0000000b0e157223 */ /* 0x001fce000001080c */
[----:B------:R-:W-:Y:S08]  /*6c40*/  MUFU.EX2 R13, R13 ;  /* 0x0000000d000d7308 */ /* 0x000ff00000000800 */
[----:B------:R-:W-:Y:S08]  /*6c50*/  MUFU.EX2 R21, R21 ;  /* 0x0000001500157308 */ /* 0x000ff00000000800 */
[----:B------:R-:W0:Y:S08]  /*6c60*/  MUFU.EX2 R220, R220 ;  /* 0x000000dc00dc7308 */ /* 0x000e300000000800 */
[----:B------:R-:W-:Y:S08]  /*6c70*/  MUFU.EX2 R221, R221 ;  /* 0x000000dd00dd7308 */ /* 0x000ff00000000800 */
[----:B------:R-:W2:Y:S01]  /*6c80*/  MUFU.EX2 R19, R19 ;  /* 0x0000001300137308 */ /* 0x000ea20000000800 */
[----:B------:R3:W-:Y:S01]  /*6c90*/  STL [R1+0x3fc], R158 ;  /* 0x0003fc9e01007387 */ /* 0x0007e20000100800 */
[----:B0-----:R-:W-:-:S02]  /*6ca0*/  F2FP.F16.F32.PACK_AB R157, R220, R21 ;  /* 0x00000015dc9d723e */ /* 0x001fc400000000ff */
[----:B---3--:R-:W-:Y:S02]  /*6cb0*/  F2FP.F16.F32.PACK_AB R158, R13, R20 ;  /* 0x000000140d9e723e */ /* 0x008fe400000000ff */
[----:B--2---:R-:W-:Y:S02]  /*6cc0*/  F2FP.F16.F32.PACK_AB R159, R19, R221 ;  /* 0x000000dd139f723e */ /* 0x004fe400000000ff */
[----:B------:R-:W-:Y:S08]  /*6cd0*/  MUFU.EX2 R15, R222 ;  /* 0x000000de000f7308 */ /* 0x000ff00000000800 */
[----:B------:R-:W0:Y:S01]  /*6ce0*/  MUFU.EX2 R14, R223 ;  /* 0x000000df000e7308 */ /* 0x000e220000000800 */
        /* <DEDUP_REMOVED lines=33> */
[----:B--2---:R-:W-:-:S06]  /*6f00*/  WARPGROUP.ARRIVE ;  /* 0x00000000000079c5 */ /* 0x004fcc0000000000 */
[----:B------:R-:W-:Y:S01]  /*6f10*/  HGMMA.64x256x16.F32 R24, R156, gdesc[UR8].tnspB, R24, gsb0 ;  /* 0x43e000089c187df0 */ /* 0x000fe20008000818 */
[-CC-:B------:R-:W-:Y:S01]  /*6f20*/  FFMA.FTZ R152, R162, R11.reuse, -R12.reuse ;  /* 0x0000000ba2987223 */ /* 0x180fe2000001080c */
[----:B------:R-:W-:-:S03]  /*6f30*/  FFMA.FTZ R162, R165, R11, -R12 ;  /* 0x0000000ba5a27223 */ /* 0x000fc6000001080c */
[----:B------:R-:W-:Y:S08]  /*6f40*/  MUFU.EX2 R222, R152 ;  /* 0x0000009800de7308 */ /* 0x000ff00000000800 */
[----:B------:R-:W2:Y:S01]  /*6f50*/  MUFU.EX2 R162, R162 ;  /* 0x000000a200a27308 */ /* 0x000ea20000000800 */
[----:B0-----:R-:W-:Y:S02]  /*6f60*/  F2FP.F16.F32.PACK_AB R154, R15, R14 ;  /* 0x0000000e0f9a723e */ /* 0x001fe400000000ff */
[----:B--2---:R-:W-:Y:S01]  /*6f70*/  F2FP.F16.F32.PACK_AB R153, R162, R222 ;  /* 0x000000dea299723e */ /* 0x004fe200000000ff */
[-C--:B------:R-:W-:Y:S01]  /*6f80*/  FFMA.FTZ R165, R160, R11.reuse, -R12 ;  /* 0x0000000ba0a57223 */ /* 0x080fe2000001080c */
[----:B------:R-:W-:Y:S01]  /*6f90*/  FADD.FTZ R192, R21, R192 ;  /* 0x000000c015c07221 */ /* 0x000fe20000010000 */
[-CC-:B------:R-:W-:Y:S01]  /*6fa0*/  FFMA.FTZ R160, R164, R11.reuse, -R12.reuse ;  /* 0x0000000ba4a07223 */ /* 0x180fe2000001080c */
[-CC-:B------:R-:W-:Y:S01]  /*6fb0*/  FFMA.FTZ R21, R169, R11.reuse, -R12.reuse ;  /* 0x0000000ba9157223 */ /* 0x180fe2000001080c */
[----:B------:R-:W-:Y:S01]  /*6fc0*/  FFMA.FTZ R166, R166, R11, -R12 ;  /* 0x0000000ba6a67223 */ /* 0x000fe2000001080c */
[----:B------:R-:W-:Y:S01]  /*6fd0*/  FADD.FTZ R197, R20, R197 ;  /* 0x000000c514c57221 */ /* 0x000fe20000010000 */
[----:B------:R-:W-:Y:S08]  /*6fe0*/  MUFU.EX2 R189, R189 ;  /* 0x000000bd00bd7308 */ /* 0x000ff00000000800 */
[----:B------:R-:W-:Y:S08]  /*6ff0*/  MUFU.EX2 R188, R188 ;  /* 0x000000bc00bc7308 */ /* 0x000ff00000000800 */
[----:B------:R-:W-:Y:S08]  /*7000*/  MUFU.EX2 R186, R186 ;  /* 0x000000ba00ba7308 */ /* 0x000ff00000000800 */
[----:B------:R-:W-:Y:S08]  /*7010*/  MUFU.EX2 R187, R187 ;  /* 0x000000bb00bb7308 */ /* 0x000ff00000000800 */
[----:B------:R-:W-:Y:S08]  /*7020*/  MUFU.EX2 R165, R165 ;  /* 0x000000a500a57308 */ /* 0x000ff00000000800 */
[----:B------:R-:W-:Y:S08]  /*7030*/  MUFU.EX2 R160, R160 ;  /* 0x000000a000a07308 */ /* 0x000ff00000000800 */
[----:B------:R-:W-:Y:S01]  /*7040*/  MUFU.EX2 R20, R166 ;  /* 0x000000a600147308 */ /* 0x000fe20000000800 */
[----:B------:R-:W-:-:S02]  /*7050*/  WARPGROUP.DEPBAR.LE gsb0, 0x0 ;  /* 0x00008000000079c5 */ /* 0x000fc40000010000 */
[-CC-:B------:R-:W-:Y:S01]  /*7060*/  FFMA.FTZ R158, R168, R11.reuse, -R12.reuse ;  /* 0x0000000ba89e7223 */ /* 0x180fe2000001080c */
[----:B------:R-:W-:-:S04]  /*7070*/  FFMA.FTZ R159, R171, R11, -R12 ;  /* 0x0000000bab9f7223 */ /* 0x000fc8000001080c */
[----:B------:R-:W-:Y:S08]  /*7080*/  MUFU.EX2 R157, R225 ;  /* 0x000000e1009d7308 */ /* 0x000ff00000000800 */
[----:B------:R-:W0:Y:S08]  /*7090*/  MUFU.EX2 R156, R224 ;  /* 0x000000e0009c7308 */ /* 0x000e300000000800 */
[----:B------:R-:W-:Y:S08]  /*70a0*/  MUFU.EX2 R158, R158 ;  /* 0x0000009e009e7308 */ /* 0x000ff00000000800 */
[----:B------:R-:W2:Y:S01]  /*70b0*/  MUFU.EX2 R159, R159 ;  /* 0x0000009f009f7308 */ /* 0x000ea20000000800 */
[----:B0-----:R-:W-:Y:S01]  /*70c0*/  F2FP.F16.F32.PACK_AB R152, R156, R157 ;  /* 0x0000009d9c98723e */ /* 0x001fe200000000ff */
[----:B------:R-:W-:Y:S04]  /*70d0*/  STL.128 [R1+0x200], R24 ;  /* 0x0002001801007387 */ /* 0x000fe80000100c00 */
[----:B------:R-:W-:Y:S04]  /*70e0*/  STL.128 [R1+0x210], R28 ;  /* 0x0002101c01007387 */ /* 0x000fe80000100c00 */
[----:B------:R-:W-:Y:S04]  /*70f0*/  STL.128 [R1+0x220], R32 ;  /* 0x0002202001007387 */ /* 0x000fe80000100c00 */
[----:B------:R-:W-:Y:S01]  /*7100*/  STL.128 [R1+0x230], R36 ;  /* 0x0002302401007387 */ /* 0x000fe20000100c00 */
[----:B--2---:R-:W-:-:S03]  /*7110*/  F2FP.F16.F32.PACK_AB R155, R159, R158 ;  /* 0x0000009e9f9b723e */ /* 0x004fc600000000ff */
        /* <DEDUP_REMOVED lines=30> */
[----:B------:R-:W0:Y:S01]  /*7300*/  MUFU.EX2 R21, R21 ;  /* 0x0000001500157308 */ /* 0x000e220000000800 */
[----:B------:R-:W-:-:S04]  /*7310*/  FADD.FTZ R192, R220, R192 ;  /* 0x000000c0dcc07221 */ /* 0x000fc80000010000 */
[----:B------:R-:W-:Y:S01]  /*7320*/  FADD.FTZ R221, R221, R192 ;  /* 0x000000c0dddd7221 */ /* 0x000fe20000010000 */
[-CC-:B------:R-:W-:Y:S01]  /*7330*/  FFMA.FTZ R163, R163, R11.reuse, -R12.reuse ;  /* 0x0000000ba3a37223 */ /* 0x180fe2000001080c */
[-CC-:B------:R-:W-:Y:S01]  /*7340*/  FFMA.FTZ R170, R170, R11.reuse, -R12.reuse ;  /* 0x0000000baaaa7223 */ /* 0x180fe2000001080c */
[-CC-:B------:R-:W-:Y:S01]  /*7350*/  FFMA.FTZ R172, R172, R11.reuse, -R12.reuse ;  /* 0x0000000bacac7223 */ /* 0x180fe2000001080c */
[----:B------:R-:W-:Y:S01]  /*7360*/  FADD.FTZ R221, R19, R221 ;  /* 0x000000dd13dd7221 */ /* 0x000fe20000010000 */
[-CC-:B------:R-:W-:Y:S01]  /*7370*/  FFMA.FTZ R19, R167, R11.reuse, -R12.reuse ;  /* 0x0000000ba7137223 */ /* 0x180fe2000001080c */
[-CC-:B------:R-:W-:Y:S01]  /*7380*/  FFMA.FTZ R177, R177, R11.reuse, -R12.reuse ;  /* 0x0000000bb1b17223 */ /* 0x180fe2000001080c */
[-CC-:B------:R-:W-:Y:S01]  /*7390*/  FFMA.FTZ R178, R178, R11.reuse, -R12.reuse ;  /* 0x0000000bb2b27223 */ /* 0x180fe2000001080c */
[-CC-:B------:R-:W-:Y:S01]  /*73a0*/  FFMA.FTZ R179, R179, R11.reuse, -R12.reuse ;  /* 0x0000000bb3b37223 */ /* 0x180fe2000001080c */
[----:B------:R-:W-:Y:S01]  /*73b0*/  FFMA.FTZ R180, R180, R11, -R12 ;  /* 0x0000000bb4b47223 */ /* 0x000fe2000001080c */
[----:B------:R-:W-:Y:S01]  /*73c0*/  VIADD R12, R8, 0x200 ;  /* 0x00000200080c7836 */ /* 0x000fe20000000000 */
[----:B------:R-:W-:Y:S04]  /*73d0*/  MUFU.EX2 R181, R181 ;  /* 0x000000b500b57308 */ /* 0x000fe80000000800 */
[----:B------:R-:W-:-:S04]  /*73e0*/  R2UR UR6, R12 ;  /* 0x000000000c0672ca */ /* 0x000fc800000e0000 */
[----:B------:R-:W-:Y:S08]  /*73f0*/  MUFU.EX2 R182, R182 ;  /* 0x000000b600b67308 */ /* 0x000ff00000000800 */
[----:B------:R-:W-:Y:S08]  /*7400*/  MUFU.EX2 R183, R183 ;  /* 0x000000b700b77308 */ /* 0x000ff00000000800 */
[----:B------:R-:W2:Y:S08]  /*7410*/  MUFU.EX2 R184, R184 ;  /* 0x000000b800b87308 */ /* 0x000eb00000000800 */
[----:B------:R-:W-:Y:S08]  /*7420*/  MUFU.EX2 R163, R163 ;  /* 0x000000a300a37308 */ /* 0x000ff00000000800 */
[----:B------:R-:W3:Y:S08]  /*7430*/  MUFU.EX2 R19, R19 ;  /* 0x0000001300137308 */ /* 0x000ef00000000800 */
[----:B------:R-:W-:Y:S08]  /*7440*/  MUFU.EX2 R11, R170 ;  /* 0x000000aa000b7308 */ /* 0x000ff00000000800 */
[----:B------:R-:W4:Y:S01]  /*7450*/  MUFU.EX2 R12, R172 ;  /* 0x000000ac000c7308 */ /* 0x000f220000000800 */
[----:B------:R-:W-:-:S02]  /*7460*/  WARPGROUP.DEPBAR.LE gsb0, 0x0 ;  /* 0x00008000000079c5 */ /* 0x000fc40000010000 */
[----:B------:R-:W-:Y:S02]  /*7470*/  F2FP.F16.F32.PACK_AB R152, R188, R189 ;  /* 0x000000bdbc98723e */ /* 0x000fe400000000ff */
[----:B------:R-:W-:Y:S02]  /*7480*/  F2FP.F16.F32.PACK_AB R154, R187, R186 ;  /* 0x000000babb9a723e */ /* 0x000fe400000000ff */
[----:B------:R-:W-:Y:S02]  /*7490*/  F2FP.F16.F32.PACK_AB R153, R160, R165 ;  /* 0x000000a5a099723e */ /* 0x000fe400000000ff */
[----:B0-----:R-:W-:Y:S01]  /*74a0*/  F2FP.F16.F32.PACK_AB R155, R21, R20 ;  /* 0x00000014159b723e */ /* 0x001fe200000000ff */
        /* <DEDUP_REMOVED lines=34> */
[----:B------:R-:W-:Y:S08]  /*76d0*/  MUFU.EX2 R173, R173 ;  /* 0x000000ad00ad7308 */ /* 0x000ff00000000800 */
[----:B------:R-:W0:Y:S08]  /*76e0*/  MUFU.EX2 R174, R174 ;  /* 0x000000ae00ae7308 */ /* 0x000e300000000800 */
[----:B------:R-:W-:Y:S08]  /*76f0*/  MUFU.EX2 R175, R175 ;  /* 0x000000af00af7308 */ /* 0x000ff00000000800 */
[----:B------:R-:W1:Y:S08]  /*7700*/  MUFU.EX2 R176, R176 ;  /* 0x000000b000b07308 */ /* 0x000e700000000800 */
[----:B------:R-:W-:Y:S08]  /*7710*/  MUFU.EX2 R177, R177 ;  /* 0x000000b100b17308 */ /* 0x000ff00000000800 */
[----:B------:R-:W1:Y:S08]  /*7720*/  MUFU.EX2 R178, R178 ;  /* 0x000000b200b27308 */ /* 0x000e700000000800 */
[----:B------:R-:W-:Y:S08]  /*7730*/  MUFU.EX2 R179, R179 ;  /* 0x000000b300b37308 */ /* 0x000ff00000000800 */
[----:B------:R-:W1:Y:S01]  /*7740*/  MUFU.EX2 R180, R180 ;  /* 0x000000b400b47308 */ /* 0x000e620000000800 */
[----:B------:R-:W-:Y:S01]  /*7750*/  VIADD R8, R8, 0x280 ;  /* 0x0000028008087836 */ /* 0x000fe20000000000 */
[----:B------:R-:W-:-:S02]  /*7760*/  WARPGROUP.DEPBAR.LE gsb0, 0x0 ;  /* 0x00008000000079c5 */ /* 0x000fc40000010000 */
[----:B------:R-:W-:Y:S01]  /*7770*/  FADD.FTZ R152, R13, R197 ;  /* 0x000000c50d987221 */ /* 0x000fe20000010000 */
[----:B------:R-:W-:Y:S01]  /*7780*/  IMAD.MOV.U32 R13, RZ, RZ, R9 ;  /* 0x000000ffff0d7224 */ /* 0x000fe200078e0009 */
[----:B--2---:R-:W-:Y:S02]  /*7790*/  F2FP.F16.F32.PACK_AB R154, R184, R183 ;  /* 0x000000b7b89a723e */ /* 0x004fe400000000ff */
[----:B------:R-:W-:Y:S02]  /*77a0*/  FADD.FTZ R157, R157, R152 ;  /* 0x000000989d9d7221 */ /* 0x000fe40000010000 */
[----:B------:R-:W-:Y:S02]  /*77b0*/  R2UR UR7, R13 ;  /* 0x000000000d0772ca */ /* 0x000fe400000e0000 */
[----:B------:R-:W-:Y:S02]  /*77c0*/  F2FP.F16.F32.PACK_AB R152, R182, R181 ;  /* 0x000000b5b698723e */ /* 0x000fe400000000ff */
[----:B---3--:R-:W-:-:S02]  /*77d0*/  F2FP.F16.F32.PACK_AB R153, R19, R163 ;  /* 0x000000a31399723e */ /* 0x008fc400000000ff */
[----:B----4-:R-:W-:Y:S01]  /*77e0*/  F2FP.F16.F32.PACK_AB R155, R12, R11 ;  /* 0x0000000b0c9b723e */ /* 0x010fe200000000ff */
        /* <DEDUP_REMOVED lines=34> */
[----:B------:R-:W-:Y:S02]  /*7a10*/  R2UR UR6, R8 ;  /* 0x00000000080672ca */ /* 0x000fe400000e0000 */
[----:B------:R-:W-:Y:S01]  /*7a20*/  R2UR UR7, R9 ;  /* 0x00000000090772ca */ /* 0x000fe200000e0000 */
[----:B------:R-:W-:Y:S01]  /*7a30*/  FADD.FTZ R221, R222, R221 ;  /* 0x000000dddedd7221 */ /* 0x000fe20000010000 */
[----:B------:R-:W-:Y:S01]  /*7a40*/  FADD.FTZ R13, R156, R157 ;  /* 0x0000009d9c0d7221 */ /* 0x000fe20000010000 */
[----:B------:R-:W2:Y:S02]  /*7a50*/  LDL R9, [R1+0x28] ;  /* 0x0000280001097983 */ /* 0x000ea40000100800 */
[----:B------:R-:W-:Y:S01]  /*7a60*/  FADD.FTZ R157, R162, R221 ;  /* 0x000000dda29d7221 */ /* 0x000fe20000010000 */
[----:B------:R-:W-:Y:S01]  /*7a70*/  FADD.FTZ R14, R14, R13 ;  /* 0x0000000d0e0e7221 */ /* 0x000fe20000010000 */
[----:B------:R3:W5:Y:S02]  /*7a80*/  LDL R8, [R1+0x1f0] ;  /* 0x0001f00001087983 */ /* 0x0007640000100800 */
[----:B------:R-:W-:Y:S01]  /*7a90*/  FADD.FTZ R158, R158, R157 ;  /* 0x0000009d9e9e7221 */ /* 0x000fe20000010000 */
[----:B------:R-:W-:-:S03]  /*7aa0*/  FADD.FTZ R14, R15, R14 ;  /* 0x0000000e0f0e7221 */ /* 0x000fc60000010000 */
[----:B------:R-:W-:Y:S01]  /*7ab0*/  FADD.FTZ R158, R159, R158 ;  /* 0x0000009e9f9e7221 */ /* 0x000fe20000010000 */
[----:B------:R-:W-:-:S03]  /*7ac0*/  FADD.FTZ R189, R189, R14 ;  /* 0x0000000ebdbd7221 */ /* 0x000fc60000010000 */
[----:B------:R-:W-:Y:S01]  /*7ad0*/  FADD.FTZ R165, R165, R158 ;  /* 0x0000009ea5a57221 */ /* 0x000fe20000010000 */
[----:B------:R-:W-:Y:S02]  /*7ae0*/  WARPGROUP.DEPBAR.LE gsb0, 0x0 ;  /* 0x00008000000079c5 */ /* 0x000fe40000010000 */
[----:B0-----:R-:W-:Y:S02]  /*7af0*/  F2FP.F16.F32.PACK_AB R152, R174, R173 ;  /* 0x000000adae98723e */ /* 0x001fe400000000ff */
[----:B-1----:R-:W-:Y:S02]  /*7b00*/  F2FP.F16.F32.PACK_AB R154, R176, R175 ;  /* 0x000000afb09a723e */ /* 0x002fe400000000ff */
[----:B------:R-:W-:Y:S02]  /*7b10*/  F2FP.F16.F32.PACK_AB R153, R178, R177 ;  /* 0x000000b1b299723e */ /* 0x000fe400000000ff */
[----:B------:R-:W-:Y:S01]  /*7b20*/  F2FP.F16.F32.PACK_AB R155, R180, R179 ;  /* 0x000000b3b49b723e */ /* 0x000fe200000000ff */
        /* <DEDUP_REMOVED lines=34> */
[----:B------:R-:W-:Y:S01]  /*7d50*/  FADD.FTZ R189, R188, R189 ;  /* 0x000000bdbcbd7221 */ /* 0x000fe20000010000 */
[----:B------:R-:W-:-:S03]  /*7d60*/  FADD.FTZ R165, R160, R165 ;  /* 0x000000a5a0a57221 */ /* 0x000fc60000010000 */
[----:B------:R-:W-:Y:S01]  /*7d70*/  FADD.FTZ R186, R186, R189 ;  /* 0x000000bdbaba7221 */ /* 0x000fe20000010000 */
[----:B------:R-:W-:Y:S01]  /*7d80*/  FADD.FTZ R20, R20, R165 ;  /* 0x000000a514147221 */ /* 0x000fe20000010000 */
        /* <DEDUP_REMOVED lines=33> */
[----:B------:R-:W4:Y:S04]  /*7fa0*/  LDL R153, [R1+0x200] ;  /* 0x0002000001997983 */ /* 0x000f280000100800 */
[----:B0-----:R-:W3:Y:S04]  /*7fb0*/  LDL R115, [R1+0x204] ;  /* 0x0002040001737983 */ /* 0x001ee80000100800 */
        /* <DEDUP_REMOVED lines=142> */
[----:B------:R0:W-:Y:S02]  /*88a0*/  STL [R1+0x68], RZ ;  /* 0x000068ff01007387 */ /* 0x0001e40000100800 */
[----:B------:R-:W-:Y:S01]  /*88b0*/  FADD.FTZ R176, R176, R175 ;  /* 0x000000afb0b07221 */ /* 0x000fe20000010000 */
[----:B------:R-:W-:Y:S01]  /*88c0*/  FADD.FTZ R177, R180, R177 ;  /* 0x000000b1b4b17221 */ /* 0x000fe20000010000 */
[----:B------:R0:W-:Y:S04]  /*88d0*/  STL [R1+0x68], R6 ;  /* 0x0000680601007387 */ /* 0x0001e80000100800 */
[----:B------:R0:W-:Y:S04]  /*88e0*/  STL [R1+0x68], R6 ;  /* 0x0000680601007387 */ /* 0x0001e80000100800 */
[----:B------:R0:W-:Y:S01]  /*88f0*/  STL [R1+0x68], R6 ;  /* 0x0000680601007387 */ /* 0x0001e20000100800 */
[----:B--2---:R-:W-:-:S03]  /*8900*/  LOP3.LUT R9, R9, 0x1, RZ, 0xfc, !PT ;  /* 0x0000000109097812 */ /* 0x004fc600078efcff */
[----:B------:R0:W-:Y:S04]  /*8910*/  STL [R1+0x68], R6 ;  /* 0x0000680601007387 */ /* 0x0001e80000100800 */
[----:B------:R0:W-:Y:S04]  /*8920*/  STL [R1+0x68], R6 ;  /* 0x0000680601007387 */ /* 0x0001e80000100800 */
[----:B------:R0:W-:Y:S04]  /*8930*/  STL [R1+0x68], R6 ;  /* 0x0000680601007387 */ /* 0x0001e80000100800 */
[----:B------:R0:W-:Y:S04]  /*8940*/  STL [R1+0x414], R10 ;  /* 0x0004140a01007387 */ /* 0x0001e80000100800 */
[----:B------:R0:W-:Y:S04]  /*8950*/  STL.64 [R1+0x420], R176 ;  /* 0x000420b001007387 */ /* 0x0001e80000100a00 */
[----:B----4-:R0:W-:Y:S04]  /*8960*/  STL [R1+0x200], R153 ;  /* 0x0002009901007387 */ /* 0x0101e80000100800 */
        /* <DEDUP_REMOVED lines=127> */
[----:B------:R-:W-:Y:S01]  /*9160*/  ISETP.NE.AND P0, PT, R9, 0x3, PT ;  /* 0x000000030900780c */ /* 0x000fe20003f05270 */
[----:B------:R-:W-:-:S12]  /*9170*/  BSSY B0, `(.L_x_11221) ;  /* 0x0000003000007945 */ /* 0x000fd80003800000 */
[----:B0-----:R-:W-:Y:S05]  /*9180*/  @!P0 BRA `(.L_x_11222) ;  /* 0x0000000000048947 */ /* 0x001fea0003800000 */
[----:B------:R-:W-:Y:S01]  /*9190*/  BPT.TRAP 0x1 ;  /* 0x000000040000795c */ /* 0x000fe20000300000 */
.L_x_11222:
[----:B------:R-:W-:Y:S05]  /*91a0*/  BSYNC B0 ;  /* 0x0000000000007941 */ /* 0x000fea0003800000 */
.L_x_11221:
[----:B------:R-:W2:Y:S01]  /*91b0*/  LDL.64 R10, [R1+0x48] ;  /* 0x00004800010a7983 */ /* 0x000ea20000100a00 */
[----:B------:R-:W-:Y:S01]  /*91c0*/  UISETP.NE.AND UP1, UPT, UR39, URZ, UPT ;  /* 0x0000003f2700728c */ /* 0x000fe2000bf25270 */
[----:B------:R-:W0:Y:S01]  /*91d0*/  LDC R12, c[0x0][0x450] ;  /* 0x00011400ff0c7b82 */ /* 0x000e220000000800 */
[----:B------:R-:W-:Y:S01]  /*91e0*/  UISETP.NE.AND UP0, UPT, UR41, URZ, UPT ;  /* 0x0000003f2900728c */ /* 0x000fe2000bf05270 */
[----:B------:R-:W3:Y:S01]  /*91f0*/  LDL R6, [R1+0x34] ;  /* 0x0000340001067983 */ /* 0x000ee20000100800 */
[----:B--2---:R-:W-:-:S05]  /*9200*/  MOV R9, R10 ;  /* 0x0000000a00097202 */ /* 0x004fca0000000f00 */
[----:B-----5:R-:W-:Y:S02]  /*9210*/  IMAD R9, R8, 0x8, R9 ;  /* 0x0000000808097824 */ /* 0x020fe400078e0209 */
[----:B------:R-:W-:-:S03]  /*9220*/  IMAD.IADD R8, R185, 0x1, -R0 ;  /* 0x00000001b9087824 */ /* 0x000fc600078e0a00 */
[----:B---3--:R-:W-:-:S04]  /*9230*/  PRMT R6, R6, 0x654, R9 ;  /* 0x0000065406067816 */ /* 0x008fc80000000009 */
[----:B------:R1:W-:Y:S01]  /*9240*/  SYNCS.ARRIVE.TRANS64.RED.A1T0 RZ, [R6+URZ], RZ ;  /* 0x000000ff06ff79a7 */ /* 0x0003e2000810043f */
[----:B------:R-:W2:Y:S01]  /*9250*/  LDL R0, [R8] ;  /* 0x0000000008007983 */ /* 0x000ea20000100800 */
[----:B------:R-:W-:Y:S02]  /*9260*/  PLOP3.LUT P0, PT, PT, PT, UP1, 0x80, 0x0 ;  /* 0x000000000000781c */ /* 0x000fe40003f0f018 */
[----:B------:R-:W-:Y:S01]  /*9270*/  PLOP3.LUT P1, PT, PT, PT, UP1, 0x80, 0x0 ;  /* 0x000000000000781c */ /* 0x000fe20003f2f018 */
[----:B------:R-:W-:-:S06]  /*9280*/  UIADD3 UR45, UR45, -0x2, URZ ;  /* 0xfffffffe2d2d7890 */ /* 0x000fcc000fffe03f */
[----:B------:R-:W-:Y:S02]  /*9290*/  IMAD.U32 R11, RZ, RZ, UR45 ;  /* 0x0000002dff0b7e24 */ /* 0x000fe4000f8e00ff */
[----:B--2---:R-:W-:-:S04]  /*92a0*/  IMAD.SHL.U32 R0, R0, 0x80, RZ ;  /* 0x0000008000007824 */ /* 0x004fc800078e00ff */
[----:B------:R-:W-:Y:S01]  /*92b0*/  @P0 IMAD.HI.U32 R7, R0, R7, RZ ;  /* 0x0000000700070227 */ /* 0x000fe200078e00ff */
[----:B------:R-:W-:-:S03]  /*92c0*/  PLOP3.LUT P0, PT, PT, PT, UP0, 0x40, 0x0 ;  /* 0x000000000000781c */ /* 0x000fc60003f0e808 */
[----:B-1----:R-:W-:Y:S01]  /*92d0*/  IMAD.MOV.U32 R6, RZ, RZ, R0 ;  /* 0x000000ffff067224 */ /* 0x002fe200078e0000 */
[----:B0-----:R-:W-:-:S05]  /*92e0*/  @P1 SHF.R.U32.HI R6, RZ, R12, R7 ;  /* 0x0000000cff061219 */ /* 0x001fca0000011607 */
[----:B------:R-:W-:-:S04]  /*92f0*/  VIADD R7, R6, UR44 ;  /* 0x0000002c06077c36 */ /* 0x000fc80008000000 */
        /* <DEDUP_REMOVED lines=12> */
.L_x_11225:
[----:B------:R-:W-:-:S13]  /*93c0*/  ISETP.NE.AND P0, PT, R5, 0x1, PT ;  /* 0x000000010500780c */ /* 0x000fda0003f05270 */
[----:B------:R-:W-:-:S05]  /*93d0*/  @P0 IMAD.HI.U32 R2, R6, R2, RZ ;  /* 0x0000000206020227 */ /* 0x000fca00078e00ff */
[----:B------:R-:W-:-:S07]  /*93e0*/  @P0 SHF.R.U32.HI R6, RZ, R3, R2 ;  /* 0x00000003ff060219 */ /* 0x000fce0000011602 */
.L_x_11226:
[----:B------:R-:W-:Y:S05]  /*93f0*/  BSYNC B0 ;  /* 0x0000000000007941 */ /* 0x000fea0003800000 */
.L_x_11224:
[----:B------:R-:W-:-:S05]  /*9400*/  IMAD R5, R6, R5, R5 ;  /* 0x0000000506057224 */ /* 0x000fca00078e0205 */
[----:B------:R-:W-:-:S07]  /*9410*/  VIMNMX R4, R4, R5, PT ;  /* 0x0000000504047248 */ /* 0x000fce0003fe0100 */
.L_x_11223:
[----:B------:R-:W-:Y:S01]  /*9420*/  IMAD.HI R4, R4, 0x2aaaaaab, RZ ;  /* 0x2aaaaaab04047827 */ /* 0x000fe200078e02ff */
[----:B------:R-:W-:Y:S04]  /*9430*/  BSSY B1, `(.L_x_11227) ;  /* 0x0000012000017945 */ /* 0x000fe80003800000 */
[----:B------:R-:W-:-:S04]  /*9440*/  SHF.R.U32.HI R3, RZ, 0x1f, R4 ;  /* 0x0000001fff037819 */ /* 0x000fc80000011604 */
[----:B------:R-:W-:-:S04]  /*9450*/  LEA.HI.SX32 R3, R4, R3, 0x1c ;  /* 0x0000000304037211 */ /* 0x000fc800078fe2ff */
[----:B------:R-:W-:-:S04]  /*9460*/  VIMNMX R192, R3, UR40, !PT ;  /* 0x0000002803c07c48 */ /* 0x000fc8000ffe0100 */
[----:B------:R-:W-:-:S13]  /*9470*/  ISETP.GE.AND P0, PT, R11, R192, PT ;  /* 0x000000c00b00720c */ /* 0x000fda0003f06270 */
[----:B------:R-:W-:Y:S05]  /*9480*/  @!P0 BRA `(.L_x_11228) ;  /* 0x0000000000308947 */ /* 0x000fea0003800000 */
[----:B------:R-:W-:Y:S01]  /*9490*/  BSSY B0, `(.L_x_11229) ;  /* 0x0000007000007945 */ /* 0x000fe20003800000 */
.L_x_11230:
[----:B------:R-:W-:Y:S01]  /*94a0*/  VIADD R0, R16, 0x150 ;  /* 0x0000015010007836 */ /* 0x000fe20000000000 */
[----:B------:R-:W-:-:S07]  /*94b0*/  MOV R220, 0x94d0 ;  /* 0x000094d000dc7802 */ /* 0x000fce0000000f00 */
[----:B------:R-:W-:Y:S05]  /*94c0*/  CALL.REL.NOINC `($_ZN7cutlass13device_kernelIN5flash11enable_sm90INS1_16FlashAttnFwdSm90INS1_25CollectiveMainloopFwdSm90ILi2EN4cute5tupleIJNS5_1CILi1EEES8_S8_EEENS6_IJNS7_ILi128EEENS7_ILi96EEENS7_ILi64EEEEEELi256ENS_6half_tEfNS_4arch4Sm90ELb0ELb1ELb0ELb0ELb1ELb0ELb1ELb1ELb0ELb1ELb0ELb0EEENS1_21CollectiveEpilogueFwdINS6_IJSA_NS7_ILi256EEESB_EEES9_SE_SG_Li256ELb0ELb1ELb0ELb0EEENS1_30DynamicPersistentTileSchedulerILi256ELi128ELb0ELb1ELb1EEEEEEEEEvNT_6ParamsE$_ZZN5flash25CollectiveMainloopFwdSm90ILi2EN4cute5tupleIJNS1_1CILi1EEES4_S4_EEENS2_IJNS3_ILi128EEENS3_ILi96EEENS3_ILi64EEEEEELi256EN7cutlass6half_tEfNSA_4arch4Sm90ELb0ELb1ELb0ELb0ELb1ELb0ELb1ELb1ELb0ELb1ELb0ELb0EE3mmaINS_16FlashAttnFwdSm90ISE_NS_21CollectiveEpilogueFwdINS2_IJS6_NS3_ILi256EEES7_EEES5_SB_SD_Li256ELb0ELb1ELb0ELb0EEENS_30DynamicPersistentTileSchedulerILi256ELi128ELb0ELb1ELb1EEEE13SharedStorageENS1_6TensorINS1_11ArrayEngineIfLm128EEENS1_6LayoutINS2_IJNS2_IJNS3_ILi2EEEST_NS3_ILi32EEEEEES4_S4_EEENS2_IJNS2_IJS4_ST_NS3_ILi4EEEEEENS3_ILi0EEESZ_EEEEEEENS_7SoftmaxILi2ELi0EEEEEbRKNSE_6ParamsENSA_13PipelineAsyncILi2EEES19_RNSA_13PipelineStateILj2EEERT0_RT1_iRiRKNS_16SeqlenInfoQKNewKILb0ELb0EEENS2_IJiiiiEEERT_ENKUliT_T0_T1_E_clIZSF_ISO_S12_S14_EbS17_S19_S19_S1C_S1E_S1G_iS1H_S1L_S1M_S1O_EUlRS1P_iE1_NS3_ILb0EEENS3_ILb1EEEEEDaiS1P_S1Q_S1R_) ;  /* 0x0000020c00cc7944 */ /* 0x000fea0003c00000 */
[C---:B------:R-:W-:Y:S01]  /*94d0*/  ISETP.GT.AND P0, PT, R11.reuse, R192, PT ;  /* 0x000000c00b00720c */ /* 0x040fe20003f04270 */
[----:B------:R-:W-:-:S12]  /*94e0*/  VIADD R11, R11, 0xffffffff ;  /* 0xffffffff0b0b7836 */ /* 0x000fd80000000000 */
[----:B------:R-:W-:Y:S05]  /*94f0*/  @P0 BRA `(.L_x_11230) ;  /* 0xfffffffc00e80947 */ /* 0x000fea000383ffff */
[----:B------:R-:W-:Y:S05]  /*9500*/  BSYNC B0 ;  /* 0x0000000000007941 */ /* 0x000fea0003800000 */
.L_x_11229:
[----:B------:R-:W-:Y:S02]  /*9510*/  ULDC UR4, c[0x0][0x20] ;  /* 0x0000080000047ab9 */ /* 0x000fe40000000800 */
[----:B------:R-:W-:-:S05]  /*9520*/  VIADD R2, R185, -UR4 ;  /* 0x80000004b9027c36 */ /* 0x000fca0008000000 */
[----:B------:R-:W2:Y:S02]  /*9530*/  LDL R0, [R2] ;  /* 0x0000000002007983 */ /* 0x000ea40000100800 */
[----:B--2---:R-:W-:-:S07]  /*9540*/  IMAD.SHL.U32 R0, R0, 0x80, RZ ;  /* 0x0000008000007824 */ /* 0x004fce00078e00ff */
.L_x_11228:
[----:B------:R-:W-:Y:S05]  /*9550*/  BSYNC B1 ;  /* 0x0000000000017941 */ /* 0x000fea0003800000 */
.L_x_11227:
        /* <DEDUP_REMOVED lines=26> */
.L_x_11233:
[----:B------:R-:W-:Y:S02]  /*9700*/  ULDC UR4, c[0x0][0xadc] ;  /* 0x0002b70000047ab9 */ /* 0x000fe40000000800 */
[----:B------:R-:W-:-:S05]  /*9710*/  IMAD.U32 R5, RZ, RZ, UR4 ;  /* 0x00000004ff057e24 */ /* 0x000fca000f8e00ff */
[----:B------:R-:W-:-:S13]  /*9720*/  ISETP.NE.AND P0, PT, R5, 0x1, PT ;  /* 0x000000010500780c */ /* 0x000fda0003f05270 */
[----:B------:R-:W0:Y:S02]  /*9730*/  @P0 LDC.64 R6, c[0x0][0xae0] ;  /* 0x0002b800ff060b82 */ /* 0x000e240000000a00 */
[----:B0-----:R-:W-:-:S05]  /*9740*/  @P0 IMAD.HI.U32 R4, R0, R6, RZ ;  /* 0x0000000600040227 */ /* 0x001fca00078e00ff */
[----:B------:R-:W-:-:S07]  /*9750*/  @P0 SHF.R.U32.HI R0, RZ, R7, R4 ;  /* 0x00000007ff000219 */ /* 0x000fce0000011604 */
.L_x_11234:
[----:B------:R-:W-:Y:S05]  /*9760*/  BSYNC B0 ;  /* 0x0000000000007941 */ /* 0x000fea0003800000 */
.L_x_11232:
[----:B------:R-:W-:-:S05]  /*9770*/  IMAD R3, R0, R5, RZ ;  /* 0x0000000500037224 */ /* 0x000fca00078e02ff */
[----:B------:R-:W-:-:S07]  /*9780*/  VIMNMX R2, R2, R3, !PT ;  /* 0x0000000302027248 */ /* 0x000fce0007fe0100 */
.L_x_11231:
[----:B------:R-:W-:-:S04]  /*9790*/  VIADD R2, R2, 0x5f ;  /* 0x0000005f02027836 */ /* 0x000fc80000000000 */
[----:B------:R-:W-:-:S05]  /*97a0*/  IMAD.HI R2, R2, 0x2aaaaaab, RZ ;  /* 0x2aaaaaab02027827 */ /* 0x000fca00078e02ff */
[----:B------:R-:W-:-:S04]  /*97b0*/  SHF.R.U32.HI R3, RZ, 0x1f, R2 ;  /* 0x0000001fff037819 */ /* 0x000fc80000011602 */
[----:B------:R-:W-:-:S04]  /*97c0*/  LEA.HI.SX32 R3, R2, R3, 0x1c ;  /* 0x0000000302037211 */ /* 0x000fc800078fe2ff */
[----:B------:R-:W-:-:S04]  /*97d0*/  VIMNMX R4, R3, UR40, !PT ;  /* 0x0000002803047c48 */ /* 0x000fc8000ffe0100 */
[----:B------:R-:W-:-:S13]  /*97e0*/  ISETP.GE.AND P0, PT, R11, R4, PT ;  /* 0x000000040b00720c */ /* 0x000fda0003f06270 */
[----:B------:R-:W-:Y:S05]  /*97f0*/  @!P0 BRA `(.L_x_11235) ;  /* 0x0000009800088947 */ /* 0x000fea0003800000 */
.L_x_11254:
        /* <DEDUP_REMOVED lines=20> */
.L_x_11237:
[----:B------:R-:W-:Y:S05]  /*9940*/  BSYNC B0 ;  /* 0x0000000000007941 */ /* 0x000fea0003800000 */
.L_x_11236:
[----:B------:R-:W2:Y:S01]  /*9950*/  LDL.64 R8, [R1+0x18] ;  /* 0x0000180001087983 */ /* 0x000ea20000100a00 */
[----:B-----5:R-:W-:Y:S02]  /*9960*/  SHF.L.U32 R5, R6, 0x1f, RZ ;  /* 0x0000001f06057819 */ /* 0x020fe400000006ff */
[----:B--2---:R-:W-:-:S05]  /*9970*/  MOV R3, R8 ;  /* 0x0000000800037202 */ /* 0x004fca0000000f00 */
[----:B------:R-:W-:-:S04]  /*9980*/  IMAD R2, R2, 0x8, R3 ;  /* 0x0000000802027824 */ /* 0x000fc800078e0203 */
[----:B------:R1:W2:Y:S01]  /*9990*/  SYNCS.PHASECHK.TRANS64.TRYWAIT P0, [R2+URZ], R5 ;  /* 0x00000005020075a7 */ /* 0x0002a2000800017f */
[----:B0-----:R1:W5:Y:S01]  /*99a0*/  LDL.64 R6, [R1+0x1f0] ;  /* 0x0001f00001067983 */ /* 0x0013620000100a00 */
[----:B------:R-:W-:Y:S04]  /*99b0*/  BSSY B0, `(.L_x_11238) ;  /* 0x0000003000007945 */ /* 0x000fe80003800000 */
[----:B------:R-:W-:Y:S05]  /*99c0*/  @!P1 BRA `(.L_x_11239) ;  /* 0x0000000000049947 */ /* 0x000fea0003800000 */
[----:B------:R-:W-:Y:S01]  /*99d0*/  BPT.TRAP 0x1 ;  /* 0x000000040000795c */ /* 0x000fe20000300000 */
.L_x_11239:
[----:B------:R-:W-:Y:S05]  /*99e0*/  BSYNC B0 ;  /* 0x0000000000007941 */ /* 0x000fea0003800000 */
.L_x_11238:
[----:B------:R-:W-:Y:S04]  /*99f0*/  BSSY B0, `(.L_x_11240) ;  /* 0x0000006000007945 */ /* 0x000fe80003800000 */
[----:B--2---:R-:W-:Y:S05]  /*9a00*/  @P0 BRA `(.L_x_11241) ;  /* 0x0000000000100947 */ /* 0x004fea0003800000 */
[----:B-----5:R-:W-:Y:S01]  /*9a10*/  IMAD R6, R6, 0x8, R3 ;  /* 0x0000000806067824 */ /* 0x020fe200078e0203 */
[----:B------:R-:W-:-:S04]  /*9a20*/  SHF.L.U32 R7, R7, 0x1f, RZ ;  /* 0x0000001f07077819 */ /* 0x000fc800000006ff */
[----:B------:R-:W0:Y:S02]  /*9a30*/  SYNCS.PHASECHK.TRANS64.TRYWAIT P0, [R6+URZ], R7 ;  /* 0x00000007060075a7 */ /* 0x000e24000800017f */
[----:B0-----:R-:W-:Y:S05]  /*9a40*/  @!P0 BRA `(.L_x_11242) ;  /* 0x000001d000048947 */ /* 0x001fea0003800000 */
.L_x_11241:
[----:B------:R-:W-:Y:S05]  /*9a50*/  BSYNC B0 ;  /* 0x0000000000007941 */ /* 0x000fea0003800000 */
.L_x_11240:
[----:B-1----:R-:W2:Y:S04]  /*9a60*/  LDL R5, [R1+0x1f0] ;  /* 0x0001f00001057983 */ /* 0x002ea80000100800 */
[----:B------:R-:W2:Y:S01]  /*9a70*/  LDL.64 R2, [R1+0x80] ;  /* 0x0000800001027983 */ /* 0x000ea20000100a00 */
[----:B------:R-:W-:Y:S05]  /*9a80*/  WARPSYNC.ALL ;  /* 0x0000000000007948 */ /* 0x000fea0003800000 */
[----:B------:R-:W3:Y:S04]  /*9a90*/  LDL.64 R8, [R1+0x78] ;  /* 0x0000780001087983 */ /* 0x000ee80000100a00 */
[----:B0----5:R-:W4:Y:S04]  /*9aa0*/  LDL.64 R6, [R1+0x78] ;  /* 0x0000780001067983 */ /* 0x021f280000100a00 */
[----:B------:R-:W4:Y:S01]  /*9ab0*/  LDL.64 R12, [R1+0x78] ;  /* 0x00007800010c7983 */ /* 0x000f220000100a00 */
[----:B--2---:R-:W-:Y:S01]  /*9ac0*/  IMAD R2, R5, 0x300, R2 ;  /* 0x0000030005027824 */ /* 0x004fe200078e0202 */
[----:B------:R-:W-:Y:S01]  /*9ad0*/  R2UR UR7, R3 ;  /* 0x00000000030772ca */ /* 0x000fe200000e0000 */
[----:B------:R-:W-:Y:S01]  /*9ae0*/  WARPGROUP.ARRIVE ;  /* 0x00000000000079c5 */ /* 0x000fe20000000000 */
[----:B------:R-:W2:Y:S01]  /*9af0*/  LDL.64 R14, [R1+0x78] ;  /* 0x00007800010e7983 */ /* 0x000ea20000100a00 */
[----:B------:R-:W-:Y:S01]  /*9b00*/  IMAD.MOV.U32 R0, RZ, RZ, 0x1 ;  /* 0x00000001ff007424 */ /* 0x000fe200078e00ff */
[----:B------:R-:W-:-:S02]  /*9b10*/  R2UR UR6, R2 ;  /* 0x00000000020672ca */ /* 0x000fc400000e0000 */
[----:B------:R0:W-:Y:S04]  /*9b20*/  STL [R1+0x60], RZ ;  /* 0x000060ff01007387 */ /* 0x0001e80000100800 */
[----:B------:R0:W-:Y:S04]  /*9b30*/  STL [R1+0x60], R0 ;  /* 0x0000600001007387 */ /* 0x0001e80000100800 */
[----:B------:R0:W-:Y:S04]  /*9b40*/  STL [R1+0x60], R0 ;  /* 0x0000600001007387 */ /* 0x0001e80000100800 */
[----:B------:R0:W-:Y:S04]  /*9b50*/  STL [R1+0x60], R0 ;  /* 0x0000600001007387 */ /* 0x0001e80000100800 */
[----:B------:R0:W-:Y:S04]  /*9b60*/  STL [R1+0x60], R0 ;  /* 0x0000600001007387 */ /* 0x0001e80000100800 */
[----:B------:R0:W5:Y:S01]  /*9b70*/  LDL.64 R20, [R1+0x1f0] ;  /* 0x0001f00001147983 */ /* 0x0001620000100a00 */
[----:B---3--:R-:W-:-:S02]  /*9b80*/  R2UR UR4, R8 ;  /* 0x00000000080472ca */ /* 0x008fc400000e0000 */
[----:B------:R-:W-:-:S13]  /*9b90*/  R2UR UR5, R9 ;  /* 0x00000000090572ca */ /* 0x000fda00000e0000 */
[----:B------:R-:W-:Y:S01]  /*9ba0*/  HGMMA.64x96x16.F32 R24, gdesc[UR4], RZ, !UPT, gsb0 ;  /* 0x01600000041879f0 */ /* 0x000fe2000c0008ff */
        /* <DEDUP_REMOVED lines=8> */
[----:B------:R-:W3:Y:S01]  /*9c30*/  LD.E R5, desc[UR36][R22.64+0x28] ;  /* 0x0000282416057980 */ /* 0x000ee2000c101900 */
[----:B------:R-:W-:-:S09]  /*9c40*/  WARPGROUP.ARRIVE ;  /* 0x00000000000079c5 */ /* 0x000fd20000000000 */
[----:B------:R-:W-:Y:S01]  /*9c50*/  HGMMA.64x96x16.F32 R24, gdesc[UR4], R24, gsb0 ;  /* 0x01600000041879f0 */ /* 0x000fe20008000818 */
[----:B------:R-:W-:Y:S02]  /*9c60*/  VIADD R12, R12, 0x4 ;  /* 0x000000040c0c7836 */ /* 0x000fe40000000000 */
[----:B------:R-:W-:Y:S02]  /*9c70*/  VIADD R6, R2, 0x4 ;  /* 0x0000000402067836 */ /* 0x000fe40000000000 */
[----:B------:R-:W-:Y:S01]  /*9c80*/  IMAD.MOV.U32 R7, RZ, RZ, R3 ;  /* 0x000000ffff077224 */ /* 0x000fe200078e0003 */
[----:B------:R-:W-:Y:S02]  /*9c90*/  R2UR UR4, R12 ;  /* 0x000000000c0472ca */ /* 0x000fe400000e0000 */
[----:B------:R-:W-:Y:S02]  /*9ca0*/  R2UR UR6, R6 ;  /* 0x00000000060672ca */ /* 0x000fe400000e0000 */
[----:B------:R-:W-:-:S02]  /*9cb0*/  R2UR UR7, R7 ;  /* 0x00000000070772ca */ /* 0x000fc400000e0000 */
[----:B------:R-:W-:Y:S01]  /*9cc0*/  R2UR UR5, R13 ;  /* 0x000000000d0572ca */ /* 0x000fe200000e0000 */
[----:B------:R-:W-:Y:S01]  /*9cd0*/  VIADD R2, R2, 0x6 ;  /* 0x0000000602027836 */ /* 0x000fe20000000000 */
[----:B------:R-:W-:Y:S02]  /*9ce0*/  WARPGROUP.DEPBAR.LE gsb0, 0x0 ;  /* 0x00008000000079c5 */ /* 0x000fe40000010000 */
[----:B------:R-:W-:-:S09]  /*9cf0*/  WARPGROUP.ARRIVE ;  /* 0x00000000000079c5 */ /* 0x000fd20000000000 */
[----:B------:R-:W-:Y:S01]  /*9d00*/  HGMMA.64x96x16.F32 R24, gdesc[UR4], R24, gsb0 ;  /* 0x01600000041879f0 */ /* 0x000fe20008000818 */
[----:B--2---:R-:W-:Y:S01]  /*9d10*/  VIADD R14, R14, 0x6 ;  /* 0x000000060e0e7836 */ /* 0x004fe20000000000 */
[----:B------:R-:W-:Y:S02]  /*9d20*/  R2UR UR6, R2 ;  /* 0x00000000020672ca */ /* 0x000fe400000e0000 */
[----:B------:R-:W-:Y:S02]  /*9d30*/  R2UR UR7, R3 ;  /* 0x00000000030772ca */ /* 0x000fe400000e0000 */
[----:B------:R-:W-:Y:S02]  /*9d40*/  R2UR UR4, R14 ;  /* 0x000000000e0472ca */ /* 0x000fe400000e0000 */
[----:B------:R-:W-:Y:S01]  /*9d50*/  R2UR UR5, R15 ;  /* 0x000000000f0572ca */ /* 0x000fe200000e0000 */
[----:B------:R-:W-:Y:S02]  /*9d60*/  WARPGROUP.DEPBAR.LE gsb0, 0x0 ;  /* 0x00008000000079c5 */ /* 0x000fe40000010000 */
[----:B------:R-:W-:-:S10]  /*9d70*/  WARPGROUP.ARRIVE ;  /* 0x00000000000079c5 */ /* 0x000fd40000000000 */
[----:B------:R-:W-:Y:S01]  /*9d80*/  HGMMA.64x96x16.F32 R24, gdesc[UR4], R24, gsb0 ;  /* 0x01600000041879f0 */ /* 0x000fe20008000818 */
[----:B------:R-:W-:Y:S01]  /*9d90*/  BSSY B0, `(.L_x_11243) ;  /* 0x0000006000007945 */ /* 0x000fe20003800000 */
[----:B---3--:R-:W-:-:S04]  /*9da0*/  LOP3.LUT R5, R5, 0x1, RZ, 0xfc, !PT ;  /* 0x0000000105057812 */ /* 0x008fc800078efcff */
[----:B------:R-:W-:Y:S01]  /*9db0*/  ISETP.NE.AND P0, PT, R5, 0x3, PT ;  /* 0x000000030500780c */ /* 0x000fe20003f05270 */
[----:B------:R-:W-:-:S12]  /*9dc0*/  WARPGROUP.DEPBAR.LE gsb0, 0x0 ;  /* 0x00008000000079c5 */ /* 0x000fd80000010000 */
[----:B0-----:R-:W-:Y:S05]  /*9dd0*/  @!P0 BRA `(.L_x_11244) ;  /* 0x0000000000048947 */ /* 0x001fea0003800000 */
[----:B------:R-:W-:Y:S01]  /*9de0*/  BPT.TRAP 0x1 ;  /* 0x000000040000795c */ /* 0x000fe20000300000 */
.L_x_11244:
[----:B------:R-:W-:Y:S05]  /*9df0*/  BSYNC B0 ;  /* 0x0000000000007941 */ /* 0x000fea0003800000 */
.L_x_11243:
[----:B------:R-:W2:Y:S01]  /*9e00*/  LD.E.64 R2, desc[UR36][R22.64+0x40] ;  /* 0x0000402416027980 */ /* 0x000ea2000c101b00 */
[----:B-----5:R-:W-:Y:S02]  /*9e10*/  SHF.L.U32 R21, R21, 0x1f, RZ ;  /* 0x0000001f15157819 */ /* 0x020fe400000006ff */
[----:B--2---:R-:W-:-:S05]  /*9e20*/  MOV R3, R2 ;  /* 0x0000000200037202 */ /* 0x004fca0000000f00 */
[----:B------:R-:W-:-:S04]  /*9e30*/  IMAD R2, R20, 0x8, R3 ;  /* 0x0000000814027824 */ /* 0x000fc800078e0203 */
[----:B------:R0:W1:Y:S01]  /*9e40*/  SYNCS.PHASECHK.TRANS64.TRYWAIT P0, [R2+URZ], R21 ;  /* 0x00000015020075a7 */ /* 0x000062000800017f */
[----:B------:R-:W2:Y:S01]  /*9e50*/  LD.E R3, desc[UR36][R22.64+0x28] ;  /* 0x0000282416037980 */ /* 0x000ea2000c101900 */
[----:B------:R-:W-:Y:S01]  /*9e60*/  BSSY B0, `(.L_x_11245) ;  /* 0x0000005000007945 */ /* 0x000fe20003800000 */
[----:B--2---:R-:W-:-:S04]  /*9e70*/  LOP3.LUT R3, R3, 0x1, RZ, 0xfc, !PT ;  /* 0x0000000103037812 */ /* 0x004fc800078efcff */
[----:B------:R-:W-:-:S13]  /*9e80*/  ISETP.NE.AND P1, PT, R3, 0x3, PT ;  /* 0x000000030300780c */ /* 0x000fda0003f25270 */
[----:B01----:R-:W-:Y:S05]  /*9e90*/  @!P1 BRA `(.L_x_11246) ;  /* 0x0000000000049947 */ /* 0x003fea0003800000 */
[----:B------:R-:W-:Y:S01]  /*9ea0*/  BPT.TRAP 0x1 ;  /* 0x000000040000795c */ /* 0x000fe20000300000 */
.L_x_11246:
[----:B------:R-:W-:Y:S05]  /*9eb0*/  BSYNC B0 ;  /* 0x0000000000007941 */ /* 0x000fea0003800000 */
.L_x_11245:
[----:B------:R-:W-:Y:S04]  /*9ec0*/  BSSY B0, `(.L_x_11247) ;  /* 0x0000007000007945 */ /* 0x000fe80003800000 */
[----:B------:R-:W-:Y:S05]  /*9ed0*/  @P0 BRA `(.L_x_11248) ;  /* 0x0000000000140947 */ /* 0x000fea0003800000 */
[----:B------:R-:W2:Y:S02]  /*9ee0*/  LD.E.64 R2, desc[UR36][R22.64+0x40] ;  /* 0x0000402416027980 */ /* 0x000ea4000c101b00 */
[----:B--2---:R-:W-:-:S05]  /*9ef0*/  MOV R3, R2 ;  /* 0x0000000200037202 */ /* 0x004fca0000000f00 */
[----:B------:R-:W-:-:S04]  /*9f00*/  IMAD R20, R20, 0x8, R3 ;  /* 0x0000000814147824 */ /* 0x000fc800078e0203 */
[----:B------:R-:W0:Y:S02]  /*9f10*/  SYNCS.PHASECHK.TRANS64.TRYWAIT P0, [R20+URZ], R21 ;  /* 0x00000015140075a7 */ /* 0x000e24000800017f */
[----:B0-----:R-:W-:Y:S05]  /*9f20*/  @!P0 BRA `(.L_x_11249) ;  /* 0x000001c800e08947 */ /* 0x001fea0003800000 */
.L_x_11248:
[----:B------:R-:W-:Y:S05]  /*9f30*/  BSYNC B0 ;  /* 0x0000000000007941 */ /* 0x000fea0003800000 */
.L_x_11247:
[----:B------:R-:W2:Y:S04]  /*9f40*/  LDL R19, [R1+0x1f0] ;  /* 0x0001f00001137983 */ /* 0x000ea80000100800 */
[----:B------:R-:W2:Y:S04]  /*9f50*/  LDL.64 R2, [R1+0xf8] ;  /* 0x0000f80001027983 */ /* 0x000ea80000100a00 */
[----:B------:R-:W3:Y:S04]  /*9f60*/  LDL R5, [R1+0x70] ;  /* 0x0000700001057983 */ /* 0x000ee80000100800 */
[----:B------:R-:W4:Y:S04]  /*9f70*/  LDL.64 R6, [R1+0xf0] ;  /* 0x0000f00001067983 */ /* 0x000f280000100a00 */
[----:B------:R-:W4:Y:S04]  /*9f80*/  LDL.64 R8, [R1+0xf0] ;  /* 0x0000f00001087983 */ /* 0x000f280000100a00 */
[----:B------:R-:W4:Y:S04]  /*9f90*/  LDL.64 R12, [R1+0xf0] ;  /* 0x0000f000010c7983 */ /* 0x000f280000100a00 */
[----:B------:R-:W4:Y:S01]  /*9fa0*/  LDL.64 R14, [R1+0xf0] ;  /* 0x0000f000010e7983 */ /* 0x000f220000100a00 */
[----:B------:R-:W-:Y:S05]  /*9fb0*/  WARPSYNC.ALL ;  /* 0x0000000000007948 */ /* 0x000fea0003800000 */
[----:B------:R-:W-:Y:S01]  /*9fc0*/  WARPGROUP.ARRIVE ;  /* 0x00000000000079c5 */ /* 0x000fe20000000000 */
[----:B0-----:R-:W4:Y:S04]  /*9fd0*/  LDL.64 R20, [R1+0xf0] ;  /* 0x0000f00001147983 */ /* 0x001f280000100a00 */
[----:B------:R-:W4:Y:S01]  /*9fe0*/  LDL R10, [R1] ;  /* 0x00000000010a7983 */ /* 0x000f220000100800 */
[----:B--2---:R-:W-:Y:S01]  /*9ff0*/  IMAD R2, R19, 0xc00, R2 ;  /* 0x00000c0013027824 */ /* 0x004fe200078e0202 */
[----:B------:R-:W-:-:S02]  /*a000*/  R2UR UR7, R3 ;  /* 0x00000000030772ca */ /* 0x000fc400000e0000 */
[----:B---3--:R-:W-:Y:S02]  /*a010*/  ISETP.NE.U32.AND P0, PT, R5, RZ, PT ;  /* 0x000000ff0500720c */ /* 0x008fe40003f05070 */
[----:B------:R-:W-:Y:S01]  /*a020*/  R2UR UR6, R2 ;  /* 0x00000000020672ca */ /* 0x000fe200000e0000 */
[----:B------:R0:W5:Y:S01]  /*a030*/  LDL R5, [R1+0x1f0] ;  /* 0x0001f00001057983 */ /* 0x0001620000100800 */
        /* <DEDUP_REMOVED lines=132> */
[----:B--2---:R-:W-:Y:S01]  /*a880*/  VIADD R8, R8, 0xc02 ;  /* 0x00000c0208087836 */ /* 0x004fe20000000000 */
[----:B------:R0:W5:Y:S01]  /*a890*/  LDL R20, [R1+0xc] ;  /* 0x00000c0001147983 */ /* 0x0001620000100800 */
[----:B------:R-:W-:Y:S02]  /*a8a0*/  WARPGROUP.DEPBAR.LE gsb0, 0x0 ;  /* 0x00008000000079c5 */ /* 0x000fe40000010000 */
[----:B------:R-:W-:-:S08]  /*a8b0*/  WARPGROUP.ARRIVE ;  /* 0x00000000000079c5 */ /* 0x000fd00000000000 */
[----:B------:R-:W-:Y:S01]  /*a8c0*/  HGMMA.64x96x16.F32 R24, gdesc[UR4], R24, gsb0 ;  /* 0x01600000041879f0 */ /* 0x000fe20008000818 */
[----:B------:R-:W-:Y:S02]  /*a8d0*/  VIADD R6, R2, 0x902 ;  /* 0x0000090202067836 */ /* 0x000fe40000000000 */
[----:B------:R-:W-:Y:S01]  /*a8e0*/  IMAD.MOV.U32 R7, RZ, RZ, R3 ;  /* 0x000000ffff077224 */ /* 0x000fe200078e0003 */
[----:B------:R-:W-:Y:S02]  /*a8f0*/  R2UR UR4, R8 ;  /* 0x00000000080472ca */ /* 0x000fe400000e0000 */
[----:B------:R-:W-:Y:S02]  /*a900*/  R2UR UR6, R6 ;  /* 0x00000000060672ca */ /* 0x000fe400000e0000 */
[----:B------:R-:W-:Y:S02]  /*a910*/  R2UR UR7, R7 ;  /* 0x00000000070772ca */ /* 0x000fe400000e0000 */
[----:B------:R-:W-:Y:S01]  /*a920*/  R2UR UR5, R9 ;  /* 0x00000000090572ca */ /* 0x000fe200000e0000 */
[----:B---3--:R-:W-:-:S02]  /*a930*/  VIADD R12, R12, 0xc04 ;  /* 0x00000c040c0c7836 */ /* 0x008fc40000000000 */
[----:B------:R-:W-:Y:S01]  /*a940*/  VIADD R6, R2, 0x904 ;  /* 0x0000090402067836 */ /* 0x000fe20000000000 */
[----:B------:R-:W-:Y:S02]  /*a950*/  WARPGROUP.DEPBAR.LE gsb0, 0x0 ;  /* 0x00008000000079c5 */ /* 0x000fe40000010000 */
        /* <DEDUP_REMOVED lines=8> */
[----:B----4-:R-:W-:Y:S01]  /*a9e0*/  VIADD R14, R14, 0xc06 ;  /* 0x00000c060e0e7836 */ /* 0x010fe20000000000 */
        /* <DEDUP_REMOVED lines=33> */
.L_x_11251:
[----:B------:R-:W-:Y:S05]  /*ac00*/  BSYNC B0 ;  /* 0x0000000000007941 */ /* 0x000fea0003800000 */
.L_x_11250:
[----:B------:R-:W2:Y:S02]  /*ac10*/  LDL.64 R2, [R1+0x20] ;  /* 0x0000200001027983 */ /* 0x000ea40000100a00 */
[----:B--2---:R-:W-:-:S05]  /*ac20*/  MOV R2, R2 ;  /* 0x0000000200027202 */ /* 0x004fca0000000f00 */
[----:B-----5:R-:W-:-:S05]  /*ac30*/  IMAD R5, R5, 0x8, R2 ;  /* 0x0000000805057824 */ /* 0x020fca00078e0202 */
[----:B------:R-:W-:-:S04]  /*ac40*/  PRMT R5, R20, 0x654, R5 ;  /* 0x0000065414057816 */ /* 0x000fc80000000005 */
[----:B------:R0:W-:Y:S01]  /*ac50*/  SYNCS.ARRIVE.TRANS64.RED.A1T0 RZ, [R5+URZ], RZ ;  /* 0x000000ff05ff79a7 */ /* 0x0001e2000810043f */
[----:B------:R-:W2:Y:S02]  /*ac60*/  LD.E.64 R2, desc[UR36][R22.64+0x410] ;  /* 0x0004102416027980 */ /* 0x000ea4000c101b00 */
[----:B--2---:R-:W-:-:S04]  /*ac70*/  FMNMX.FTZ R6, R24, R2, !PT ;  /* 0x0000000218067209 */ /* 0x004fc80007810000 */
[----:B0-----:R-:W-:-:S04]  /*ac80*/  FMNMX.FTZ R5, R25, R6, !PT ;  /* 0x0000000619057209 */ /* 0x001fc80007810000 */
        /* <DEDUP_REMOVED lines=32> */
[----:B------:R-:W-:-:S03]  /*ae90*/  FMNMX.FTZ R6, R46, R5, !PT ;  /* 0x000000052e067209 */ /* 0x000fc60007810000 */
[----:B------:R-:W0:Y:S01]  /*aea0*/  SHFL.BFLY PT, R8, R9, 0x2, 0x1f ;  /* 0x0c401f0009087f89 */ /* 0x000e2200000e0000 */
[----:B------:R-:W-:-:S03]  /*aeb0*/  FMNMX.FTZ R5, R47, R6, !PT ;  /* 0x000000062f057209 */ /* 0x000fc60007810000 */
[----:B------:R-:W-:Y:S01]  /*aec0*/  ST.E desc[UR36][R22.64+0x410], R9 ;  /* 0x0004100916007985 */ /* 0x000fe2000c101924 */
[----:B------:R-:W-:-:S04]  /*aed0*/  FMNMX.FTZ R6, R50, R5, !PT ;  /* 0x0000000532067209 */ /* 0x000fc80007810000 */
[----:B------:R-:W-:-:S04]  /*aee0*/  FMNMX.FTZ R5, R51, R6, !PT ;  /* 0x0000000633057209 */ /* 0x000fc80007810000 */
[----:B------:R-:W-:-:S04]  /*aef0*/  FMNMX.FTZ R6, R54, R5, !PT ;  /* 0x0000000536067209 */ /* 0x000fc80007810000 */
[----:B------:R-:W-:-:S04]  /*af00*/  FMNMX.FTZ R5, R55, R6, !PT ;  /* 0x0000000637057209 */ /* 0x000fc80007810000 */
        /* <DEDUP_REMOVED lines=8> */
[----:B------:R-:W-:Y:S02]  /*af90*/  IADD3 R6, P0, R16, 0x410, RZ ;  /* 0x0000041010067810 */ /* 0x000fe40007f1e0ff */
[----:B------:R-:W-:Y:S02]  /*afa0*/  FMNMX.FTZ R8, R70, R5, !PT ;  /* 0x0000000546087209 */ /* 0x000fe40007810000 */
[----:B------:R-:W-:Y:S01]  /*afb0*/  LOP3.LUT R6, R6, 0x4, RZ, 0xfc, !PT ;  /* 0x0000000406067812 */ /* 0x000fe200078efcff */
[----:B------:R-:W-:Y:S01]  /*afc0*/  IMAD.X R7, RZ, RZ, R17, P0 ;  /* 0x000000ffff077224 */ /* 0x000fe200000e0611 */
[----:B------:R-:W-:Y:S02]  /*afd0*/  FMNMX.FTZ R5, R71, R8, !PT ;  /* 0x0000000847057209 */ /* 0x000fe40007810000 */
[----:B0-----:R-:W-:-:S03]  /*afe0*/  FMNMX.FTZ R13, R10, R13, !PT ;  /* 0x0000000d0a0d7209 */ /* 0x001fc60007810000 */
[----:B------:R-:W-:Y:S04]  /*aff0*/  ST.E desc[UR36][R6.64], R5 ;  /* 0x0000000506007985 */ /* 0x000fe8000c101924 */
[----:B------:R-:W-:Y:S04]  /*b000*/  ST.E desc[UR36][R22.64+0x410], R13 ;  /* 0x0004100d16007985 */ /* 0x000fe8000c101924 */
[----:B------:R-:W2:Y:S04]  /*b010*/  LD.E R8, desc[UR36][R6.64] ;  /* 0x0000002406087980 */ /* 0x000ea8000c101900 */
[----:B--2---:R-:W0:Y:S02]  /*b020*/  SHFL.BFLY PT, R15, R8, 0x2, 0x1f ;  /* 0x0c401f00080f7f89 */ /* 0x004e2400000e0000 */
[----:B0-----:R-:W-:-:S05]  /*b030*/  FMNMX.FTZ R15, R8, R15, !PT ;  /* 0x0000000f080f7209 */ /* 0x001fca0007810000 */
[----:B------:R-:W0:Y:S02]  /*b040*/  SHFL.BFLY PT, R10, R15, 0x1, 0x1f ;  /* 0x0c201f000f0a7f89 */ /* 0x000e2400000e0000 */
[----:B0-----:R-:W-:-:S05]  /*b050*/  FMNMX.FTZ R76, R15, R10, !PT ;  /* 0x0000000a0f4c7209 */ /* 0x001fca0007810000 */
[----:B------:R0:W-:Y:S04]  /*b060*/  ST.E desc[UR36][R6.64], R76 ;  /* 0x0000004c06007985 */ /* 0x0001e8000c101924 */
[----:B------:R-:W2:Y:S04]  /*b070*/  LD.E R77, desc[UR36][R22.64+0x430] ;  /* 0x00043024164d7980 */ /* 0x000ea8000c101900 */
[----:B------:R-:W3:Y:S04]  /*b080*/  LD.E R10, desc[UR36][R22.64+0x410] ;  /* 0x00041024160a7980 */ /* 0x000ee8000c101900 */
[----:B------:R-:W4:Y:S04]  /*b090*/  LD.E R75, desc[UR36][R22.64+0x420] ;  /* 0x00042024164b7980 */ /* 0x000f28000c101900 */
[----:B------:R-:W4:Y:S01]  /*b0a0*/  LD.E R73, desc[UR36][R22.64+0x424] ;  /* 0x0004242416497980 */ /* 0x000f22000c101900 */
[----:B------:R-:W-:-:S03]  /*b0b0*/  FADD.FTZ R12, R3, -R76 ;  /* 0x8000004c030c7221 */ /* 0x000fc60000010000 */
        /* <DEDUP_REMOVED lines=61> */
[----:B--2---:R-:W-:Y:S01]  /*b490*/  FMUL.FTZ R166, R76, R77 ;  /* 0x0000004d4ca67220 */ /* 0x004fe20000410000 */
[----:B------:R-:W-:-:S02]  /*b4a0*/  FMUL.FTZ R12, R77, R12 ;  /* 0x0000000c4d0c7220 */ /* 0x000fc40000410000 */
[----:B0-----:R-:W2:Y:S01]  /*b4b0*/  LD.E R76, desc[UR36][R22.64+0x270] ;  /* 0x00027024164c7980 */ /* 0x001ea2000c101900 */
[----:B---3--:R-:W-:Y:S01]  /*b4c0*/  FADD.FTZ R8, R2, -R10 ;  /* 0x8000000a02087221 */ /* 0x008fe20000010000 */
[-C--:B------:R-:W-:Y:S01]  /*b4d0*/  FMUL.FTZ R72, R10, R77.reuse ;  /* 0x0000004d0a487220 */ /* 0x080fe20000410000 */
[-CC-:B------:R-:W-:Y:S01]  /*b4e0*/  FFMA.FTZ R153, R26, R77.reuse, -R166.reuse ;  /* 0x0000004d1a997223 */ /* 0x180fe200000108a6 */
[-C--:B------:R-:W-:Y:S01]  /*b4f0*/  FFMA.FTZ R176, R27, R77.reuse, -R166 ;  /* 0x0000004d1bb07223 */ /* 0x080fe200000108a6 */
[-C--:B------:R-:W-:Y:S01]  /*b500*/  FMUL.FTZ R3, R8, R77.reuse ;  /* 0x0000004d08037220 */ /* 0x080fe20000410000 */
[-CC-:B------:R-:W-:Y:S01]  /*b510*/  FFMA.FTZ R152, R24, R77.reuse, -R72.reuse ;  /* 0x0000004d18987223 */ /* 0x180fe20000010848 */
[-CC-:B------:R-:W-:Y:S01]  /*b520*/  FFMA.FTZ R19, R25, R77.reuse, -R72.reuse ;  /* 0x0000004d19137223 */ /* 0x180fe20000010848 */
[-CC-:B------:R-:W-:Y:S01]  /*b530*/  FFMA.FTZ R154, R28, R77.reuse, -R72.reuse ;  /* 0x0000004d1c9a7223 */ /* 0x180fe20000010848 */
[----:B------:R0:W-:Y:S01]  /*b540*/  MUFU.EX2 R2, R12 ;  /* 0x0000000c00027308 */ /* 0x0001e20000000800 */
        /* <DEDUP_REMOVED lines=9> */
[-CC-:B------:R-:W-:Y:S01]  /*b5e0*/  FFMA.FTZ R162, R57, R77.reuse, -R72.reuse ;  /* 0x0000004d39a27223 */ /* 0x180fe20000010848 */
[-C--:B------:R-:W-:Y:S01]  /*b5f0*/  FFMA.FTZ R156, R37, R77.reuse, -R72 ;  /* 0x0000004d259c7223 */ /* 0x080fe20000010848 */
[-C--:B------:R-:W-:Y:S01]  /*b600*/  FFMA.FTZ R178, R38, R77.reuse, -R166 ;  /* 0x0000004d26b27223 */ /* 0x080fe200000108a6 */
[-C--:B0-----:R-:W-:Y:S01]  /*b610*/  FFMA.FTZ R12, R40, R77.reuse, -R72 ;  /* 0x0000004d280c7223 */ /* 0x081fe20000010848 */
[-C--:B------:R-:W-:Y:S01]  /*b620*/  FFMA.FTZ R186, R39, R77.reuse, -R166 ;  /* 0x0000004d27ba7223 */ /* 0x080fe200000108a6 */
[-C--:B------:R-:W-:Y:S01]  /*b630*/  FFMA.FTZ R157, R41, R77.reuse, -R72 ;  /* 0x0000004d299d7223 */ /* 0x080fe20000010848 */
[----:B------:R-:W4:Y:S01]  /*b640*/  MUFU.EX2 R152, R152 ;  /* 0x0000009800987308 */ /* 0x000f220000000800 */
        /* <DEDUP_REMOVED lines=15> */
[----:B------:R-:W1:Y:S01]  /*b740*/  MUFU.EX2 R153, R153 ;  /* 0x0000009900997308 */ /* 0x000e620000000800 */
[-C--:B------:R-:W-:Y:S01]  /*b750*/  FFMA.FTZ R179, R54, R77.reuse, -R166 ;  /* 0x0000004d36b37223 */ /* 0x080fe200000108a6 */
[-C--:B------:R-:W-:Y:S01]  /*b760*/  FFMA.FTZ R7, R56, R77.reuse, -R72 ;  /* 0x0000004d38077223 */ /* 0x080fe20000010848 */
[-CC-:B------:R-:W-:Y:S01]  /*b770*/  FFMA.FTZ R180, R55, R77.reuse, -R166.reuse ;  /* 0x0000004d37b47223 */ /* 0x180fe200000108a6 */
[-C--:B------:R-:W-:Y:S01]  /*b780*/  FFMA.FTZ R174, R58, R77.reuse, -R166 ;  /* 0x0000004d3aae7223 */ /* 0x080fe200000108a6 */
[-C--:B------:R-:W-:Y:S01]  /*b790*/  FFMA.FTZ R8, R60, R77.reuse, -R72 ;  /* 0x0000004d3c087223 */ /* 0x080fe20000010848 */
[-C--:B------:R-:W-:Y:S01]  /*b7a0*/  FFMA.FTZ R171, R62, R77.reuse, -R166 ;  /* 0x0000004d3eab7223 */ /* 0x080fe200000108a6 */
[-C--:B------:R-:W-:Y:S01]  /*b7b0*/  FFMA.FTZ R5, R64, R77.reuse, -R72 ;  /* 0x0000004d40057223 */ /* 0x080fe20000010848 */
[----:B------:R-:W3:Y:S01]  /*b7c0*/  MUFU.EX2 R154, R154 ;  /* 0x0000009a009a7308 */ /* 0x000ee20000000800 */
[-C--:B------:R-:W-:Y:S01]  /*b7d0*/  FFMA.FTZ R172, R63, R77.reuse, -R166 ;  /* 0x0000004d3fac7223 */ /* 0x080fe200000108a6 */
[-C--:B------:R-:W-:Y:S01]  /*b7e0*/  FFMA.FTZ R164, R65, R77.reuse, -R72 ;  /* 0x0000004d41a47223 */ /* 0x080fe20000010848 */
[----:B------:R-:W-:Y:S01]  /*b7f0*/  FFMA.FTZ R168, R66, R77, -R166 ;  /* 0x0000004d42a87223 */ /* 0x000fe200000108a6 */
[----:B------:R-:W2:Y:S04]  /*b800*/  LD.E R25, desc[UR36][R22.64+0x3fc] ;  /* 0x0003fc2416197980 */ /* 0x000ea8000c101900 */
[----:B------:R-:W3:Y:S01]  /*b810*/  MUFU.EX2 R176, R176 ;  /* 0x000000b000b07308 */ /* 0x000ee20000000800 */
[----:B----4-:R-:W-:Y:S01]  /*b820*/  FFMA.FTZ R192, R3, R75, R152 ;  /* 0x0000004b03c07223 */ /* 0x010fe20000010098 */
[----:B------:R-:W4:Y:S04]  /*b830*/  LD.E R28, desc[UR36][R22.64+0x210] ;  /* 0x00021024161c7980 */ /* 0x000f28000c101900 */
[----:B------:R-:W4:Y:S02]  /*b840*/  LD.E R32, desc[UR36][R22.64+0x200] ;  /* 0x0002002416207980 */ /* 0x000f24000c101900 */
[----:B------:R-:W3:Y:S01]  /*b850*/  MUFU.EX2 R20, R20 ;  /* 0x0000001400147308 */ /* 0x000ee20000000800 */
[-C--:B------:R-:W-:Y:S01]  /*b860*/  FFMA.FTZ R6, R68, R77.reuse, -R72 ;  /* 0x0000004d44067223 */ /* 0x080fe20000010848 */
[-C--:B------:R-:W-:Y:S01]  /*b870*/  FFMA.FTZ R169, R67, R77.reuse, -R166 ;  /* 0x0000004d43a97223 */ /* 0x080fe200000108a6 */
[-C--:B------:R-:W-:Y:S01]  /*b880*/  FFMA.FTZ R165, R69, R77.reuse, -R72 ;  /* 0x0000004d45a57223 */ /* 0x080fe20000010848 */
[----:B------:R-:W-:Y:S01]  /*b890*/  FFMA.FTZ R167, R70, R77, -R166 ;  /* 0x0000004d46a77223 */ /* 0x000fe200000108a6 */
[----:B------:R-:W4:Y:S03]  /*b8a0*/  LD.E R26, desc[UR36][R22.64+0x280] ;  /* 0x00028024161a7980 */ /* 0x000f26000c101900 */
[----:B------:R-:W3:Y:S01]  /*b8b0*/  MUFU.EX2 R155, R155 ;  /* 0x0000009b009b7308 */ /* 0x000ee20000000800 */
[----:B0-----:R-:W-:Y:S01]  /*b8c0*/  FADD.FTZ R57, R19, R192 ;  /* 0x000000c013397221 */ /* 0x001fe20000010000 */
[----:B-1----:R-:W-:Y:S01]  /*b8d0*/  FFMA.FTZ R73, R2, R73, R153 ;  /* 0x0000004902497223 */ /* 0x002fe20000010099 */
[----:B------:R-:W4:Y:S04]  /*b8e0*/  LD.E R36, desc[UR36][R22.64+0x204] ;  /* 0x0002042416247980 */ /* 0x000f28000c101900 */
[----:B------:R-:W4:Y:S01]  /*b8f0*/  LD.E R34, desc[UR36][R22.64+0x320] ;  /* 0x0003202416227980 */ /* 0x000f22000c101900 */
[----:B------:R-:W0:Y:S03]  /*b900*/  MUFU.EX2 R14, R14 ;  /* 0x0000000e000e7308 */ /* 0x000e260000000800 */
[----:B------:R-:W4:Y:S04]  /*b910*/  LD.E R24, desc[UR36][R22.64+0x3f4] ;  /* 0x0003f42416187980 */ /* 0x000f28000c101900 */
[----:B------:R-:W4:Y:S01]  /*b920*/  LD.E R30, desc[UR36][R22.64+0x2c0] ;  /* 0x0002c024161e7980 */ /* 0x000f22000c101900 */
[----:B------:R-:W1:Y:S01]  /*b930*/  MUFU.EX2 R177, R177 ;  /* 0x000000b100b17308 */ /* 0x000e620000000800 */
[----:B---3--:R-:W-:Y:S01]  /*b940*/  FADD.FTZ R57, R154, R57 ;  /* 0x000000399a397221 */ /* 0x008fe20000010000 */
[----:B------:R-:W-:Y:S01]  /*b950*/  FADD.FTZ R192, R176, R73 ;  /* 0x00000049b0c07221 */ /* 0x000fe20000010000 */
[----:B------:R-:W3:Y:S04]  /*b960*/  LD.E R44, desc[UR36][R22.64+0x214] ;  /* 0x00021424162c7980 */ /* 0x000ee8000c101900 */
[----:B------:R-:W3:Y:S01]  /*b970*/  LD.E R33, desc[UR36][R22.64+0x228] ;  /* 0x0002282416217980 */ /* 0x000ee2000c101900 */
[----:B------:R-:W1:Y:S03]  /*b980*/  MUFU.EX2 R21, R21 ;  /* 0x0000001500157308 */ /* 0x000e660000000800 */
[----:B------:R-:W3:Y:S04]  /*b990*/  LD.E R31, desc[UR36][R22.64+0x248] ;  /* 0x00024824161f7980 */ /* 0x000ee8000c101900 */
[----:B------:R-:W3:Y:S01]  /*b9a0*/  LD.E R27, desc[UR36][R22.64+0x24c] ;  /* 0x00024c24161b7980 */ /* 0x000ee2000c101900 */
[----:B------:R-:W1:Y:S01]  /*b9b0*/  MUFU.EX2 R170, R170 ;  /* 0x000000aa00aa7308 */ /* 0x000e620000000800 */
[----:B------:R-:W-:Y:S01]  /*b9c0*/  FADD.FTZ R57, R20, R57 ;  /* 0x0000003914397221 */ /* 0x000fe20000010000 */
[----:B------:R-:W-:Y:S01]  /*b9d0*/  FADD.FTZ R192, R155, R192 ;  /* 0x000000c09bc07221 */ /* 0x000fe20000010000 */
[----:B------:R-:W3:Y:S04]  /*b9e0*/  LD.E R40, desc[UR36][R22.64+0x220] ;  /* 0x0002202416287980 */ /* 0x000ee8000c101900 */
[----:B------:R-:W3:Y:S01]  /*b9f0*/  LD.E R38, desc[UR36][R22.64+0x3f0] ;  /* 0x0003f02416267980 */ /* 0x000ee2000c101900 */
[----:B------:R-:W1:Y:S03]  /*ba00*/  MUFU.EX2 R15, R15 ;  /* 0x0000000f000f7308 */ /* 0x000e660000000800 */
[----:B------:R-:W3:Y:S04]  /*ba10*/  LD.E R35, desc[UR36][R22.64+0x23c] ;  /* 0x00023c2416237980 */ /* 0x000ee8000c101900 */
[----:B------:R-:W3:Y:S01]  /*ba20*/  LD.E R37, desc[UR36][R22.64+0x238] ;  /* 0x0002382416257980 */ /* 0x000ee2000c101900 */
[----:B------:R-:W1:Y:S01]  /*ba30*/  MUFU.EX2 R173, R173 ;  /* 0x000000ad00ad7308 */ /* 0x000e620000000800 */
[----:B0-----:R-:W-:Y:S01]  /*ba40*/  FADD.FTZ R220, R14, R57 ;  /* 0x000000390edc7221 */ /* 0x001fe20000010000 */
[----:B-1----:R-:W-:Y:S01]  /*ba50*/  FADD.FTZ R57, R177, R192 ;  /* 0x000000c0b1397221 */ /* 0x002fe20000010000 */
[----:B------:R-:W3:Y:S04]  /*ba60*/  LD.E R48, desc[UR36][R22.64+0x224] ;  /* 0x0002242416307980 */ /* 0x000ee8000c101900 */
[----:B------:R-:W3:Y:S01]  /*ba70*/  LD.E R39, desc[UR36][R22.64+0x22c] ;  /* 0x00022c2416277980 */ /* 0x000ee2000c101900 */
[----:B------:R-:W0:Y:S03]  /*ba80*/  MUFU.EX2 R156, R156 ;  /* 0x0000009c009c7308 */ /* 0x000e260000000800 */
[----:B------:R-:W3:Y:S05]  /*ba90*/  LD.E R29, desc[UR36][R22.64+0x258] ;  /* 0x00025824161d7980 */ /* 0x000eea000c101900 */
[----:B------:R-:W1:Y:S01]  /*baa0*/  MUFU.EX2 R178, R178 ;  /* 0x000000b200b27308 */ /* 0x000e620000000800 */
[----:B------:R-:W-:Y:S01]  /*bab0*/  FADD.FTZ R220, R21, R220 ;  /* 0x000000dc15dc7221 */ /* 0x000fe20000010000 */
[----:B------:R-:W-:Y:S01]  /*bac0*/  FADD.FTZ R192, R170, R57 ;  /* 0x00000039aac07221 */ /* 0x000fe20000010000 */
[----:B------:R-:W3:Y:S04]  /*bad0*/  LD.E R52, desc[UR36][R22.64+0x240] ;  /* 0x0002402416347980 */ /* 0x000ee8000c101900 */
[----:B------:R-:W3:Y:S01]  /*bae0*/  LD.E R42, desc[UR36][R22.64+0x3e4] ;  /* 0x0003e424162a7980 */ /* 0x000ee2000c101900 */
[----:B------:R-:W1:Y:S08]  /*baf0*/  MUFU.EX2 R12, R12 ;  /* 0x0000000c000c7308 */ /* 0x000e700000000800 */
[----:B------:R-:W1:Y:S01]  /*bb00*/  MUFU.EX2 R186, R186 ;  /* 0x000000ba00ba7308 */ /* 0x000e620000000800 */
[----:B------:R-:W-:Y:S01]  /*bb10*/  FADD.FTZ R59, R15, R220 ;  /* 0x000000dc0f3b7221 */ /* 0x000fe20000010000 */
[----:B------:R-:W-:Y:S01]  /*bb20*/  FADD.FTZ R57, R173, R192 ;  /* 0x000000c0ad397221 */ /* 0x000fe20000010000 */
[----:B------:R-:W3:Y:S04]  /*bb30*/  LD.E R72, desc[UR36][R22.64+0x244] ;  /* 0x0002442416487980 */ /* 0x000ee8000c101900 */
[----:B------:R-:W3:Y:S01]  /*bb40*/  LD.E R43, desc[UR36][R22.64+0x218] ;  /* 0x00021824162b7980 */ /* 0x000ee2000c101900 */
[----:B------:R-:W1:Y:S03]  /*bb50*/  MUFU.EX2 R157, R157 ;  /* 0x0000009d009d7308 */ /* 0x000e660000000800 */
[----:B------:R-:W3:Y:S05]  /*bb60*/  LD.E R41, desc[UR36][R22.64+0x21c] ;  /* 0x00021c2416297980 */ /* 0x000eea000c101900 */
[----:B------:R-:W1:Y:S01]  /*bb70*/  MUFU.EX2 R187, R187 ;  /* 0x000000bb00bb7308 */ /* 0x000e620000000800 */
[----:B0-----:R-:W-:Y:S01]  /*bb80*/  FADD.FTZ R61, R156, R59 ;  /* 0x0000003b9c3d7221 */ /* 0x001fe20000010000 */
[----:B-1----:R-:W-:Y:S01]  /*bb90*/  FADD.FTZ R59, R178, R57 ;  /* 0x00000039b23b7221 */ /* 0x002fe20000010000 */
[----:B------:R-:W3:Y:S04]  /*bba0*/  LD.E R64, desc[UR36][R22.64+0x254] ;  /* 0x0002542416407980 */ /* 0x000ee8000c101900 */
[----:B------:R-:W3:Y:S01]  /*bbb0*/  LD.E R46, desc[UR36][R22.64+0x3c4] ;  /* 0x0003c424162e7980 */ /* 0x000ee2000c101900 */
[----:B------:R-:W0:Y:S08]  /*bbc0*/  MUFU.EX2 R13, R13 ;  /* 0x0000000d000d7308 */ /* 0x000e300000000800 */
        /* <DEDUP_REMOVED lines=36> */
[----:B------:R-:W3:Y:S05]  /*be10*/  LD.E R58, desc[UR36][R22.64+0x3d0] ;  /* 0x0003d024163a7980 */ /* 0x000eea000c101900 */
[----:B------:R-:W0:Y:S08]  /*be20*/  MUFU.EX2 R7, R7 ;  /* 0x0000000700077308 */ /* 0x000e300000000800 */
[----:B------:R-:W1:Y:S01]  /*be30*/  MUFU.EX2 R180, R180 ;  /* 0x000000b400b47308 */ /* 0x000e620000000800 */
[----:B------:R-:W-:Y:S01]  /*be40*/  FADD.FTZ R97, R10, R89 ;  /* 0x000000590a617221 */ /* 0x000fe20000010000 */
[----:B------:R-:W-:Y:S01]  /*be50*/  FADD.FTZ R192, R182, R95 ;  /* 0x0000005fb6c07221 */ /* 0x000fe20000010000 */
[----:B------:R-:W3:Y:S05]  /*be60*/  LD.E R65, desc[UR36][R22.64+0x2bc] ;  /* 0x0002bc2416417980 */ /* 0x000eea000c101900 */
[----:B------:R-:W1:Y:S08]  /*be70*/  MUFU.EX2 R162, R162 ;  /* 0x000000a200a27308 */ /* 0x000e700000000800 */
[----:B------:R-:W1:Y:S01]  /*be80*/  MUFU.EX2 R174, R174 ;  /* 0x000000ae00ae7308 */ /* 0x000e620000000800 */
[----:B------:R-:W-:Y:S01]  /*be90*/  FADD.FTZ R220, R160, R97 ;  /* 0x00000061a0dc7221 */ /* 0x000fe20000010000 */
[----:B------:R-:W-:Y:S01]  /*bea0*/  FADD.FTZ R101, R179, R192 ;  /* 0x000000c0b3657221 */ /* 0x000fe20000010000 */
[----:B------:R-:W3:Y:S05]  /*beb0*/  LD.E R63, desc[UR36][R22.64+0x2cc] ;  /* 0x0002cc24163f7980 */ /* 0x000eea000c101900 */
[----:B------:R-:W1:Y:S08]  /*bec0*/  MUFU.EX2 R8, R8 ;  /* 0x0000000800087308 */ /* 0x000e700000000800 */
[----:B------:R-:W2:Y:S01]  /*bed0*/  MUFU.EX2 R175, R175 ;  /* 0x000000af00af7308 */ /* 0x000ea20000000800 */
[----:B0-----:R-:W-:Y:S01]  /*bee0*/  FADD.FTZ R103, R7, R220 ;  /* 0x000000dc07677221 */ /* 0x001fe20000010000 */
[----:B-1----:R-:W-:-:S06]  /*bef0*/  FADD.FTZ R101, R180, R101 ;  /* 0x00000065b4657221 */ /* 0x002fcc0000010000 */
[----:B------:R-:W0:Y:S08]  /*bf00*/  MUFU.EX2 R163, R163 ;  /* 0x000000a300a37308 */ /* 0x000e300000000800 */
[----:B------:R-:W1:Y:S01]  /*bf10*/  MUFU.EX2 R171, R171 ;  /* 0x000000ab00ab7308 */ /* 0x000e620000000800 */
[----:B------:R-:W-:Y:S01]  /*bf20*/  FADD.FTZ R107, R162, R103 ;  /* 0x00000067a26b7221 */ /* 0x000fe20000010000 */
[----:B------:R-:W-:-:S06]  /*bf30*/  FADD.FTZ R192, R174, R101 ;  /* 0x00000065aec07221 */ /* 0x000fcc0000010000 */
[----:B------:R-:W1:Y:S08]  /*bf40*/  MUFU.EX2 R5, R5 ;  /* 0x0000000500057308 */ /* 0x000e700000000800 */
[----:B------:R-:W1:Y:S01]  /*bf50*/  MUFU.EX2 R172, R172 ;  /* 0x000000ac00ac7308 */ /* 0x000e620000000800 */
[----:B------:R-:W-:Y:S01]  /*bf60*/  FADD.FTZ R220, R8, R107 ;  /* 0x0000006b08dc7221 */ /* 0x000fe20000010000 */
[----:B--2---:R-:W-:-:S06]  /*bf70*/  FADD.FTZ R192, R175, R192 ;  /* 0x000000c0afc07221 */ /* 0x004fcc0000010000 */
[----:B------:R-:W2:Y:S01]  /*bf80*/  MUFU.EX2 R164, R164 ;  /* 0x000000a400a47308 */ /* 0x000ea20000000800 */
[----:B------:R-:W-:-:S07]  /*bf90*/  FFMA.FTZ R166, R71, R77, -R166 ;  /* 0x0000004d47a67223 */ /* 0x000fce00000108a6 */
[----:B------:R-:W2:Y:S01]  /*bfa0*/  MUFU.EX2 R168, R168 ;  /* 0x000000a800a87308 */ /* 0x000ea20000000800 */
[----:B0-----:R-:W-:Y:S01]  /*bfb0*/  FADD.FTZ R220, R163, R220 ;  /* 0x000000dca3dc7221 */ /* 0x001fe20000010000 */
[----:B-1----:R-:W-:Y:S01]  /*bfc0*/  FADD.FTZ R113, R171, R192 ;  /* 0x000000c0ab717221 */ /* 0x002fe20000010000 */
[----:B------:R-:W3:Y:S04]  /*bfd0*/  LD.E R70, desc[UR36][R22.64+0x3b4] ;  /* 0x0003b42416467980 */ /* 0x000ee8000c101900 */
[----:B------:R-:W3:Y:S01]  /*bfe0*/  LD.E R75, desc[UR36][R22.64+0x298] ;  /* 0x00029824164b7980 */ /* 0x000ee2000c101900 */
[----:B------:R-:W0:Y:S03]  /*bff0*/  MUFU.EX2 R6, R6 ;  /* 0x0000000600067308 */ /* 0x000e260000000800 */
[----:B------:R-:W3:Y:S04]  /*c000*/  LD.E R67, desc[UR36][R22.64+0x29c] ;  /* 0x00029c2416437980 */ /* 0x000ee8000c101900 */
[----:B------:R-:W3:Y:S01]  /*c010*/  LD.E R69, desc[UR36][R22.64+0x2b8] ;  /* 0x0002b82416457980 */ /* 0x000ee2000c101900 */
[----:B------:R-:W1:Y:S01]  /*c020*/  MUFU.EX2 R169, R169 ;  /* 0x000000a900a97308 */ /* 0x000e620000000800 */
[----:B------:R-:W-:Y:S01]  /*c030*/  FADD.FTZ R115, R5, R220 ;  /* 0x000000dc05737221 */ /* 0x000fe20000010000 */
[----:B------:R-:W-:Y:S01]  /*c040*/  FADD.FTZ R117, R172, R113 ;  /* 0x00000071ac757221 */ /* 0x000fe20000010000 */
[----:B------:R-:W3:Y:S04]  /*c050*/  LD.E R77, desc[UR36][R22.64+0x28c] ;  /* 0x00028c24164d7980 */ /* 0x000ee8000c101900 */
[----:B------:R-:W3:Y:S01]  /*c060*/  LD.E R73, desc[UR36][R22.64+0x2a8] ;  /* 0x0002a82416497980 */ /* 0x000ee2000c101900 */
[----:B------:R-:W4:Y:S08]  /*c070*/  MUFU.EX2 R165, R165 ;  /* 0x000000a500a57308 */ /* 0x000f300000000800 */
[----:B------:R-:W4:Y:S01]  /*c080*/  MUFU.EX2 R167, R167 ;  /* 0x000000a700a77308 */ /* 0x000f220000000800 */
[----:B--2---:R-:W-:Y:S01]  /*c090*/  FADD.FTZ R119, R164, R115 ;  /* 0x00000073a4777221 */ /* 0x004fe20000010000 */
[----:B------:R-:W-:Y:S01]  /*c0a0*/  FADD.FTZ R192, R168, R117 ;  /* 0x00000075a8c07221 */ /* 0x000fe20000010000 */
[----:B------:R-:W2:Y:S04]  /*c0b0*/  LD.E R71, desc[UR36][R22.64+0x2ac] ;  /* 0x0002ac2416477980 */ /* 0x000ea8000c101900 */
[----:B------:R-:W2:Y:S01]  /*c0c0*/  LD.E R57, desc[UR36][R22.64+0x2c8] ;  /* 0x0002c82416397980 */ /* 0x000ea2000c101900 */
[----:B------:R-:W4:Y:S01]  /*c0d0*/  MUFU.EX2 R166, R166 ;  /* 0x000000a600a67308 */ /* 0x000f220000000800 */
[----:B0-----:R-:W-:Y:S01]  /*c0e0*/  FADD.FTZ R220, R6, R119 ;  /* 0x0000007706dc7221 */ /* 0x001fe20000010000 */
[----:B-1----:R-:W-:Y:S01]  /*c0f0*/  FADD.FTZ R192, R169, R192 ;  /* 0x000000c0a9c07221 */ /* 0x002fe20000010000 */
[----:B------:R-:W2:Y:S02]  /*c100*/  LD.E R61, desc[UR36][R22.64+0x2d8] ;  /* 0x0002d824163d7980 */ /* 0x000ea4000c101900 */
[----:B----4-:R-:W-:-:S02]  /*c110*/  FADD.FTZ R135, R165, R220 ;  /* 0x000000dca5877221 */ /* 0x010fc40000010000 */
[----:B------:R-:W4:Y:S01]  /*c120*/  LD.E R59, desc[UR36][R22.64+0x2dc] ;  /* 0x0002dc24163b7980 */ /* 0x000f22000c101900 */
[----:B------:R-:W-:-:S03]  /*c130*/  FADD.FTZ R133, R167, R192 ;  /* 0x000000c0a7857221 */ /* 0x000fc60000010000 */
[----:B------:R0:W-:Y:S04]  /*c140*/  ST.E desc[UR36][R22.64+0x420], R135 ;  /* 0x0004208716007985 */ /* 0x0001e8000c101924 */
[----:B------:R-:W4:Y:S01]  /*c150*/  LD.E R83, desc[UR36][R22.64+0x2ec] ;  /* 0x0002ec2416537980 */ /* 0x000f22000c101900 */
[----:B------:R-:W-:-:S03]  /*c160*/  FADD.FTZ R189, R166, R133 ;  /* 0x00000085a6bd7221 */ /* 0x000fc60000010000 */
        /* <DEDUP_REMOVED lines=12> */
[----:B0-----:R-:W4:Y:S01]  /*c230*/  LD.E R135, desc[UR36][R22.64+0x3cc] ;  /* 0x0003cc2416877980 */ /* 0x001f22000c101900 */
[----:B------:R-:W-:Y:S01]  /*c240*/  FMUL.FTZ R192, R2, R25 ;  /* 0x0000001902c07220 */ /* 0x000fe20000410000 */
[C---:B------:R-:W-:Y:S01]  /*c250*/  FMUL.FTZ R25, R3.reuse, R32 ;  /* 0x0000002003197220 */ /* 0x040fe20000410000 */
[C---:B------:R-:W-:Y:S01]  /*c260*/  FMUL.FTZ R197, R3.reuse, R28 ;  /* 0x0000001c03c57220 */ /* 0x040fe20000410000 */
[----:B------:R0:W-:Y:S01]  /*c270*/  ST.E desc[UR36][R22.64+0x424], R189 ;  /* 0x000424bd16007985 */ /* 0x0001e2000c101924 */
[C---:B---3--:R-:W-:Y:S01]  /*c280*/  FMUL.FTZ R221, R3.reuse, R44 ;  /* 0x0000002c03dd7220 */ /* 0x048fe20000410000 */
[C---:B------:R-:W-:Y:S01]  /*c290*/  FMUL.FTZ R223, R3.reuse, R40 ;  /* 0x0000002803df7220 */ /* 0x040fe20000410000 */
[C---:B------:R-:W-:Y:S01]  /*c2a0*/  FMUL.FTZ R225, R3.reuse, R48 ;  /* 0x0000003003e17220 */ /* 0x040fe20000410000 */
[----:B------:R1:W-:Y:S01]  /*c2b0*/  ST.E desc[UR36][R22.64+0x200], R25 ;  /* 0x0002001916007985 */ /* 0x0003e2000c101924 */
[----:B0-----:R-:W-:-:S03]  /*c2c0*/  FMUL.FTZ R189, R3, R36 ;  /* 0x0000002403bd7220 */ /* 0x001fc60000410000 */
[----:B------:R0:W-:Y:S01]  /*c2d0*/  ST.E desc[UR36][R22.64+0x210], R197 ;  /* 0x000210c516007985 */ /* 0x0001e2000c101924 */
[----:B-1----:R-:W-:-:S03]  /*c2e0*/  FMUL.FTZ R25, R3, R52 ;  /* 0x0000003403197220 */ /* 0x002fc60000410000 */
[----:B------:R1:W-:Y:S04]  /*c2f0*/  ST.E desc[UR36][R22.64+0x204], R189 ;  /* 0x000204bd16007985 */ /* 0x0003e8000c101924 */
[----:B------:R3:W-:Y:S04]  /*c300*/  ST.E desc[UR36][R22.64+0x214], R221 ;  /* 0x000214dd16007985 */ /* 0x0007e8000c101924 */
[----:B------:R3:W-:Y:S01]  /*c310*/  ST.E desc[UR36][R22.64+0x220], R223 ;  /* 0x000220df16007985 */ /* 0x0007e2000c101924 */
[C---:B0-----:R-:W-:Y:S01]  /*c320*/  FMUL.FTZ R197, R3.reuse, R74 ;  /* 0x0000004a03c57220 */ /* 0x041fe20000410000 */
[C---:B-1----:R-:W-:Y:S01]  /*c330*/  FMUL.FTZ R189, R3.reuse, R72 ;  /* 0x0000004803bd7220 */ /* 0x042fe20000410000 */
[C---:B---3--:R-:W-:Y:S01]  /*c340*/  FMUL.FTZ R221, R3.reuse, R64 ;  /* 0x0000004003dd7220 */ /* 0x048fe20000410000 */
[C---:B------:R-:W-:Y:S01]  /*c350*/  FMUL.FTZ R223, R3.reuse, R68 ;  /* 0x0000004403df7220 */ /* 0x040fe20000410000 */
[----:B------:R0:W-:Y:S04]  /*c360*/  ST.E desc[UR36][R22.64+0x224], R225 ;  /* 0x000224e116007985 */ /* 0x0001e8000c101924 */
[----:B------:R1:W-:Y:S04]  /*c370*/  ST.E desc[UR36][R22.64+0x240], R25 ;  /* 0x0002401916007985 */ /* 0x0003e8000c101924 */
[----:B------:R3:W-:Y:S04]  /*c380*/  ST.E desc[UR36][R22.64+0x244], R189 ;  /* 0x000244bd16007985 */ /* 0x0007e8000c101924 */
[----:B------:R3:W-:Y:S01]  /*c390*/  ST.E desc[UR36][R22.64+0x250], R197 ;  /* 0x000250c516007985 */ /* 0x0007e2000c101924 */
[----:B0-----:R-:W-:-:S03]  /*c3a0*/  FMUL.FTZ R225, R3, R78 ;  /* 0x0000004e03e17220 */ /* 0x001fc60000410000 */
[----:B------:R0:W-:Y:S01]  /*c3b0*/  ST.E desc[UR36][R22.64+0x254], R221 ;  /* 0x000254dd16007985 */ /* 0x0001e2000c101924 */
[----:B-1----:R-:W-:-:S03]  /*c3c0*/  FMUL.FTZ R25, R3, R26 ;  /* 0x0000001a03197220 */ /* 0x002fc60000410000 */
[----:B------:R1:W-:Y:S01]  /*c3d0*/  ST.E desc[UR36][R22.64+0x260], R223 ;  /* 0x000260df16007985 */ /* 0x0003e2000c101924 */
[C---:B---3--:R-:W-:Y:S01]  /*c3e0*/  FMUL.FTZ R189, R3.reuse, R82 ;  /* 0x0000005203bd7220 */ /* 0x048fe20000410000 */
[C---:B------:R-:W-:Y:S01]  /*c3f0*/  FMUL.FTZ R197, R3.reuse, R84 ;  /* 0x0000005403c57220 */ /* 0x040fe20000410000 */
[C---:B0-----:R-:W-:Y:S01]  /*c400*/  FMUL.FTZ R221, R3.reuse, R94 ;  /* 0x0000005e03dd7220 */ /* 0x041fe20000410000 */
[C---:B-1----:R-:W-:Y:S01]  /*c410*/  FMUL.FTZ R223, R3.reuse, R90 ;  /* 0x0000005a03df7220 */ /* 0x042fe20000410000 */
        /* <DEDUP_REMOVED lines=36> */
[----:B------:R0:W-:Y:S01]  /*c660*/  ST.E desc[UR36][R22.64+0x350], R225 ;  /* 0x000350e116007985 */ /* 0x0001e2000c101924 */
[C---:B------:R-:W-:Y:S01]  /*c670*/  FMUL.FTZ R24, R3.reuse, R24 ;  /* 0x0000001803187220 */ /* 0x040fe20000410000 */
[C---:B------:R-:W-:Y:S01]  /*c680*/  FMUL.FTZ R56, R3.reuse, R56 ;  /* 0x0000003803387220 */ /* 0x040fe20000410000 */
[C---:B------:R-:W-:Y:S01]  /*c690*/  FMUL.FTZ R60, R3.reuse, R60 ;  /* 0x0000003c033c7220 */ /* 0x040fe20000410000 */
        /* <DEDUP_REMOVED lines=20> */
[C---:B0-----:R-:W-:Y:S01]  /*c7e0*/  FMUL.FTZ R225, R3.reuse, R66 ;  /* 0x0000004203e17220 */ /* 0x041fe20000410000 */
[C---:B------:R-:W-:Y:S01]  /*c7f0*/  FMUL.FTZ R138, R3.reuse, R138 ;  /* 0x0000008a038a7220 */ /* 0x040fe20000410000 */
[C---:B------:R-:W-:Y:S01]  /*c800*/  FMUL.FTZ R136, R3.reuse, R136 ;  /* 0x0000008803887220 */ /* 0x040fe20000410000 */
[C---:B------:R-:W-:Y:S01]  /*c810*/  FMUL.FTZ R70, R3.reuse, R70 ;  /* 0x0000004603467220 */ /* 0x040fe20000410000 */
[C---:B-1----:R-:W-:Y:S01]  /*c820*/  FMUL.FTZ R25, R3.reuse, R62 ;  /* 0x0000003e03197220 */ /* 0x042fe20000410000 */
[C---:B---3--:R-:W-:Y:S01]  /*c830*/  FMUL.FTZ R189, R3.reuse, R46 ;  /* 0x0000002e03bd7220 */ /* 0x048fe20000410000 */
        /* <DEDUP_REMOVED lines=91> */
[----:B------:R0:W-:Y:S04]  /*cdf0*/  ST.E desc[UR36][R22.64+0x3c0], R25 ;  /* 0x0003c01916007985 */ /* 0x0001e8000c101924 */
        /* <DEDUP_REMOVED lines=16> */
[----:B------:R3:W-:Y:S04]  /*cf00*/  ST.E desc[UR36][R22.64+0x258], R29 ;  /* 0x0002581d16007985 */ /* 0x0007e8000c101924 */
        /* <DEDUP_REMOVED lines=16> */
[----:B------:R4:W-:Y:S04]  /*d010*/  ST.E desc[UR36][R22.64+0x2dc], R59 ;  /* 0x0002dc3b16007985 */ /* 0x0009e8000c101924 */
[----:B------:R-:W-:Y:S04]  /*d020*/  ST.E desc[UR36][R22.64+0x2e8], R87 ;  /* 0x0002e85716007985 */ /* 0x000fe8000c101924 */
[----:B------:R4:W-:Y:S04]  /*d030*/  ST.E desc[UR36][R22.64+0x2ec], R83 ;  /* 0x0002ec5316007985 */ /* 0x0009e8000c101924 */
[----:B------:R4:W-:Y:S04]  /*d040*/  ST.E desc[UR36][R22.64+0x2f8], R85 ;  /* 0x0002f85516007985 */ /* 0x0009e8000c101924 */
[----:B------:R-:W-:Y:S04]  /*d050*/  ST.E desc[UR36][R22.64+0x2fc], R93 ;  /* 0x0002fc5d16007985 */ /* 0x000fe8000c101924 */
[----:B------:R-:W-:Y:S04]  /*d060*/  ST.E desc[UR36][R22.64+0x308], R91 ;  /* 0x0003085b16007985 */ /* 0x000fe8000c101924 */
[----:B------:R4:W-:Y:S04]  /*d070*/  ST.E desc[UR36][R22.64+0x30c], R89 ;  /* 0x00030c5916007985 */ /* 0x0009e8000c101924 */
[----:B------:R4:W-:Y:S04]  /*d080*/  ST.E desc[UR36][R22.64+0x318], R95 ;  /* 0x0003185f16007985 */ /* 0x0009e8000c101924 */
[----:B------:R-:W-:Y:S04]  /*d090*/  ST.E desc[UR36][R22.64+0x31c], R99 ;  /* 0x00031c6316007985 */ /* 0x000fe8000c101924 */
[----:B------:R4:W-:Y:S04]  /*d0a0*/  ST.E desc[UR36][R22.64+0x328], R97 ;  /* 0x0003286116007985 */ /* 0x0009e8000c101924 */
[----:B------:R-:W-:Y:S04]  /*d0b0*/  ST.E desc[UR36][R22.64+0x32c], R105 ;  /* 0x00032c6916007985 */ /* 0x000fe8000c101924 */
[----:B------:R-:W-:Y:S04]  /*d0c0*/  ST.E desc[UR36][R22.64+0x338], R103 ;  /* 0x0003386716007985 */ /* 0x000fe8000c101924 */
[----:B------:R4:W-:Y:S04]  /*d0d0*/  ST.E desc[UR36][R22.64+0x33c], R101 ;  /* 0x00033c6516007985 */ /* 0x0009e8000c101924 */
[----:B------:R-:W-:Y:S04]  /*d0e0*/  ST.E desc[UR36][R22.64+0x348], R111 ;  /* 0x0003486f16007985 */ /* 0x000fe8000c101924 */
[----:B------:R-:W-:Y:S04]  /*d0f0*/  ST.E desc[UR36][R22.64+0x34c], R109 ;  /* 0x00034c6d16007985 */ /* 0x000fe8000c101924 */
[----:B------:R4:W-:Y:S04]  /*d100*/  ST.E desc[UR36][R22.64+0x358], R107 ;  /* 0x0003586b16007985 */ /* 0x0009e8000c101924 */
[----:B------:R4:W-:Y:S04]  /*d110*/  ST.E desc[UR36][R22.64+0x35c], R113 ;  /* 0x00035c7116007985 */ /* 0x0009e8000c101924 */
[----:B------:R4:W-:Y:S04]  /*d120*/  ST.E desc[UR36][R22.64+0x368], R115 ;  /* 0x0003687316007985 */ /* 0x0009e8000c101924 */
[----:B------:R4:W-:Y:S04]  /*d130*/  ST.E desc[UR36][R22.64+0x36c], R117 ;  /* 0x00036c7516007985 */ /* 0x0009e8000c101924 */
[----:B------:R-:W-:Y:S04]  /*d140*/  ST.E desc[UR36][R22.64+0x378], R121 ;  /* 0x0003787916007985 */ /* 0x000fe8000c101924 */
[----:B------:R4:W-:Y:S04]  /*d150*/  ST.E desc[UR36][R22.64+0x37c], R119 ;  /* 0x00037c7716007985 */ /* 0x0009e8000c101924 */
[----:B------:R-:W-:Y:S04]  /*d160*/  ST.E desc[UR36][R22.64+0x388], R131 ;  /* 0x0003888316007985 */ /* 0x000fe8000c101924 */
[----:B------:R4:W-:Y:S04]  /*d170*/  ST.E desc[UR36][R22.64+0x38c], R123 ;  /* 0x00038c7b16007985 */ /* 0x0009e8000c101924 */
[----:B------:R-:W-:Y:S04]  /*d180*/  ST.E desc[UR36][R22.64+0x398], R129 ;  /* 0x0003988116007985 */ /* 0x000fe8000c101924 */
        /* <DEDUP_REMOVED lines=11> */
[----:B------:R4:W-:Y:S01]  /*d240*/  ST.E desc[UR36][R22.64+0x3f8], R145 ;  /* 0x0003f89116007985 */ /* 0x0009e2000c101924 */
[----:B------:R2:W-:Y:S06]  /*d250*/  BAR.SYNC.DEFER_BLOCKING R209, 0x100 ;  /* 0x000400d10000751d */ /* 0x0005ec0000010000 */
[----:B0-----:R-:W4:Y:S04]  /*d260*/  LDL R25, [R1+0x1f0] ;  /* 0x0001f00001197983 */ /* 0x001f280000100800 */
[----:B-1----:R-:W4:Y:S04]  /*d270*/  LD.E R3, desc[UR36][R22.64+0x200] ;  /* 0x0002002416037980 */ /* 0x002f28000c101900 */
[----:B--2---:R-:W2:Y:S04]  /*d280*/  LD.E R27, desc[UR36][R22.64+0x204] ;  /* 0x00020424161b7980 */ /* 0x004ea8000c101900 */
        /* <DEDUP_REMOVED lines=10> */
[----:B----4-:R-:W4:Y:S04]  /*d330*/  LD.E R49, desc[UR36][R22.64+0x230] ;  /* 0x0002302416317980 */ /* 0x010f28000c101900 */
        /* <DEDUP_REMOVED lines=115> */
[----:B------:R-:W-:Y:S04]  /*da70*/  ST.E desc[UR36][R22.64+0x200], R3 ;  /* 0x0002000316007985 */ /* 0x000fe8000c101924 */
[----:B--2---:R-:W-:Y:S04]  /*da80*/  ST.E desc[UR36][R22.64+0x204], R27 ;  /* 0x0002041b16007985 */ /* 0x004fe8000c101924 */
        /* <DEDUP_REMOVED lines=126> */
[----:B0-----:R-:W4:Y:S04]  /*e270*/  LD.E.64 R2, desc[UR36][R22.64+0x88] ;  /* 0x0000882416027980 */ /* 0x001f28000c101b00 */
[----:B-1----:R-:W4:Y:S04]  /*e280*/  LDL R26, [R1+0x68] ;  /* 0x00006800011a7983 */ /* 0x002f280000100800 */
[----:B------:R-:W4:Y:S04]  /*e290*/  LD.E R24, desc[UR36][R22.64+0x200] ;  /* 0x0002002416187980 */ /* 0x000f28000c101900 */
[----:B------:R-:W4:Y:S04]  /*e2a0*/  LD.E R27, desc[UR36][R22.64+0x20c] ;  /* 0x00020c24161b7980 */ /* 0x000f28000c101900 */
[----:B--2---:R-:W2:Y:S04]  /*e2b0*/  LD.E R28, desc[UR36][R22.64+0x210] ;  /* 0x00021024161c7980 */ /* 0x004ea8000c101900 */
[----:B------:R-:W2:Y:S04]  /*e2c0*/  LD.E R29, desc[UR36][R22.64+0x214] ;  /* 0x00021424161d7980 */ /* 0x000ea8000c101900 */
[----:B---3--:R-:W2:Y:S04]  /*e2d0*/  LD.E R30, desc[UR36][R22.64+0x218] ;  /* 0x00021824161e7980 */ /* 0x008ea8000c101900 */
[----:B------:R-:W2:Y:S04]  /*e2e0*/  LD.E R31, desc[UR36][R22.64+0x21c] ;  /* 0x00021c24161f7980 */ /* 0x000ea8000c101900 */
[----:B----4-:R-:W2:Y:S04]  /*e2f0*/  LD.E R32, desc[UR36][R22.64+0x220] ;  /* 0x0002202416207980 */ /* 0x010ea8000c101900 */
        /* <DEDUP_REMOVED lines=66> */
[----:B------:R-:W-:-:S03]  /*e720*/  IMAD R2, R25, 0xc00, R2 ;  /* 0x00000c0019027824 */ /* 0x000fc600078e0202 */
[----:B------:R-:W2:Y:S01]  /*e730*/  LD.E R99, desc[UR36][R22.64+0x32c] ;  /* 0x00032c2416637980 */ /* 0x000ea2000c101900 */
[----:B------:R-:W-:-:S03]  /*e740*/  ISETP.NE.U32.AND P0, PT, R26, RZ, PT ;  /* 0x000000ff1a00720c */ /* 0x000fc60003f05070 */
        /* <DEDUP_REMOVED lines=54> */
[----:B------:R-:W-:-:S02]  /*eab0*/  R2UR UR6, R2 ;  /* 0x00000000020672ca */ /* 0x000fc400000e0000 */
[----:B------:R-:W-:Y:S02]  /*eac0*/  R2UR UR7, R3 ;  /* 0x00000000030772ca */ /* 0x000fe400000e0000 */
[----:B------:R-:W-:Y:S02]  /*ead0*/  F2FP.F16.F32.PACK_AB R152, R19, R152 ;  /* 0x000000981398723e */ /* 0x000fe400000000ff */
[----:B------:R-:W-:Y:S02]  /*eae0*/  F2FP.F16.F32.PACK_AB R153, R176, R153 ;  /* 0x00000099b099723e */ /* 0x000fe400000000ff */
[----:B------:R-:W-:Y:S02]  /*eaf0*/  F2FP.F16.F32.PACK_AB R154, R20, R154 ;  /* 0x0000009a149a723e */ /* 0x000fe400000000ff */
[----:B------:R-:W-:Y:S01]  /*eb00*/  F2FP.F16.F32.PACK_AB R155, R177, R155 ;  /* 0x0000009bb19b723e */ /* 0x000fe200000000ff */
[----:B------:R-:W-:-:S03]  /*eb10*/  VOTEU.ANY UP0, P0 ;  /* 0x00000000003f7886 */ /* 0x000fc60000000100 */
[----:B--2---:R-:W-:-:S06]  /*eb20*/  WARPGROUP.ARRIVE ;  /* 0x00000000000079c5 */ /* 0x004fcc0000000000 */
[----:B------:R-:W-:Y:S03]  /*eb30*/  HGMMA.64x256x16.F32 R24, R152, gdesc[UR4].tnspB, R24, UP0, gsb0 ;  /* 0x43e0000498187df0 */ /* 0x000fe6000b800818 */
[----:B------:R-:W-:Y:S02]  /*eb40*/  WARPGROUP.DEPBAR.LE gsb0, 0x0 ;  /* 0x00008000000079c5 */ /* 0x000fe40000010000 */
[----:B------:R-:W-:Y:S02]  /*eb50*/  VIADD R152, R2, 0x80 ;  /* 0x0000008002987836 */ /* 0x000fe40000000000 */
[----:B------:R-:W-:-:S03]  /*eb60*/  IMAD.MOV.U32 R153, RZ, RZ, R3 ;  /* 0x000000ffff997224 */ /* 0x000fc600078e0003 */
[----:B------:R-:W-:Y:S02]  /*eb70*/  R2UR UR6, R152 ;  /* 0x00000000980672ca */ /* 0x000fe400000e0000 */
[----:B------:R-:W-:Y:S02]  /*eb80*/  R2UR UR7, R153 ;  /* 0x00000000990772ca */ /* 0x000fe400000e0000 */
[----:B------:R-:W-:Y:S02]  /*eb90*/  F2FP.F16.F32.PACK_AB R152, R21, R14 ;  /* 0x0000000e1598723e */ /* 0x000fe400000000ff */
[----:B------:R-:W-:Y:S02]  /*eba0*/  F2FP.F16.F32.PACK_AB R153, R173, R170 ;  /* 0x000000aaad99723e */ /* 0x000fe400000000ff */
[----:B------:R-:W-:Y:S02]  /*ebb0*/  F2FP.F16.F32.PACK_AB R154, R156, R15 ;  /* 0x0000000f9c9a723e */ /* 0x000fe400000000ff */
[----:B------:R-:W-:Y:S01]  /*ebc0*/  F2FP.F16.F32.PACK_AB R155, R186, R178 ;  /* 0x000000b2ba9b723e */ /* 0x000fe200000000ff */
        /* <DEDUP_REMOVED lines=130> */
[----:B------:R-:W-:Y:S02]  /*f3f0*/  VIADD R14, R2, 0x100 ;  /* 0x00000100020e7836 */ /* 0x000fe40000000000 */
[----:B------:R-:W-:-:S03]  /*f400*/  IMAD.MOV.U32 R15, RZ, RZ, R3 ;  /* 0x000000ffff0f7224 */ /* 0x000fc600078e0003 */
[----:B------:R-:W-:Y:S02]  /*f410*/  R2UR UR6, R14 ;  /* 0x000000000e0672ca */ /* 0x000fe400000e0000 */
[----:B------:R-:W-:Y:S01]  /*f420*/  R2UR UR7, R15 ;  /* 0x000000000f0772ca */ /* 0x000fe200000e0000 */
[----:B------:R-:W-:Y:S01]  /*f430*/  STL [R1+0x68], R0 ;  /* 0x0000680001007387 */ /* 0x000fe20000100800 */
[----:B------:R-:W-:Y:S02]  /*f440*/  WARPGROUP.DEPBAR.LE gsb0, 0x0 ;  /* 0x00008000000079c5 */ /* 0x000fe40000010000 */
[----:B------:R-:W-:Y:S02]  /*f450*/  F2FP.F16.F32.PACK_AB R152, R157, R12 ;  /* 0x0000000c9d98723e */ /* 0x000fe400000000ff */
[----:B------:R-:W-:Y:S02]  /*f460*/  F2FP.F16.F32.PACK_AB R153, R188, R187 ;  /* 0x000000bbbc99723e */ /* 0x000fe400000000ff */
[----:B------:R-:W-:-:S02]  /*f470*/  F2FP.F16.F32.PACK_AB R154, R158, R13 ;  /* 0x0000000d9e9a723e */ /* 0x000fc400000000ff */
        /* <DEDUP_REMOVED lines=136> */
[----:B------:R-:W-:Y:S02]  /*fd00*/  VIADD R12, R2, 0x200 ;  /* 0x00000200020c7836 */ /* 0x000fe40000000000 */
[----:B------:R-:W-:Y:S01]  /*fd10*/  IMAD.MOV.U32 R13, RZ, RZ, R3 ;  /* 0x000000ffff0d7224 */ /* 0x000fe200078e0003 */
[----:B------:R-:W-:Y:S02]  /*fd20*/  WARPGROUP.DEPBAR.LE gsb0, 0x0 ;  /* 0x00008000000079c5 */ /* 0x000fe40000010000 */
[----:B------:R-:W-:Y:S02]  /*fd30*/  F2FP.F16.F32.PACK_AB R152, R159, R9 ;  /* 0x000000099f98723e */ /* 0x000fe400000000ff */
[----:B------:R-:W-:-:S02]  /*fd40*/  F2FP.F16.F32.PACK_AB R153, R182, R181 ;  /* 0x000000b5b699723e */ /* 0x000fc400000000ff */
        /* <DEDUP_REMOVED lines=132> */
[----:B------:R-:W-:Y:S02]  /*10590*/  R2UR UR6, R12 ;  /* 0x000000000c0672ca */ /* 0x000fe400000e0000 */
[----:B------:R-:W-:Y:S01]  /*105a0*/  R2UR UR7, R13 ;  /* 0x000000000d0772ca */ /* 0x000fe200000e0000 */
[----:B------:R-:W-:Y:S01]  /*105b0*/  STL [R1+0x68], R0 ;  /* 0x0000680001007387 */ /* 0x000fe20000100800 */
[----:B------:R-:W-:Y:S01]  /*105c0*/  VIADD R2, R2, 0x280 ;  /* 0x0000028002027836 */ /* 0x000fe20000000000 */
        /* <DEDUP_REMOVED lines=273> */
[----:B------:R-:W-:Y:S02]  /*116e0*/  STL [R1+0x68], R0 ;  /* 0x0000680001007387 */ /* 0x000fe40000100800 */
[----:B------:R-:W-:Y:S02]  /*116f0*/  WARPGROUP.DEPBAR.LE gsb0, 0x0 ;  /* 0x00008000000079c5 */ /* 0x000fe40000010000 */
        /* <DEDUP_REMOVED lines=128> */
[----:B------:R0:W-:Y:S04]  /*11f00*/  STL [R1+0x68], R0 ;  /* 0x0000680001007387 */ /* 0x0001e80000100800 */
[----:B------:R-:W2:Y:S04]  /*11f10*/  LD.E R3, desc[UR36][R22.64+0x200] ;  /* 0x0002002416037980 */ /* 0x000ea8000c101900 */
[----:B------:R-:W3:Y:S04]  /*11f20*/  LD.E R5, desc[UR36][R22.64+0x204] ;  /* 0x0002042416057980 */ /* 0x000ee8000c101900 */
[----:B0-----:R-:W4:Y:S04]  /*11f30*/  LD.E R0, desc[UR36][R22.64+0x374] ;  /* 0x0003742416007980 */ /* 0x001f28000c101900 */
        /* <DEDUP_REMOVED lines=125> */
[----:B----4-:R0:W-:Y:S04]  /*12710*/  ST.E desc[UR36][R22.64+0x374], R0 ;  /* 0x0003740016007985 */ /* 0x0101e8000c101924 */
[----:B0-----:R-:W4:Y:S04]  /*12720*/  LD.E R0, desc[UR36][R22.64+0x28] ;  /* 0x0000282416007980 */ /* 0x001f28000c101900 */
[----:B--2---:R-:W-:Y:S04]  /*12730*/  ST.E desc[UR36][R22.64+0x200], R3 ;  /* 0x0002000316007985 */ /* 0x004fe8000c101924 */
[----:B---3--:R0:W-:Y:S04]  /*12740*/  ST.E desc[UR36][R22.64+0x204], R5 ;  /* 0x0002040516007985 */ /* 0x0081e8000c101924 */
        /* <DEDUP_REMOVED lines=125> */
[----:B0-----:R1:W5:Y:S01]  /*12f20*/  LDL R5, [R1+0x1f0] ;  /* 0x0001f00001057983 */ /* 0x0013620000100800 */
[----:B----4-:R-:W-:-:S04]  /*12f30*/  LOP3.LUT R0, R0, 0x1, RZ, 0xfc, !PT ;  /* 0x0000000100007812 */ /* 0x010fc800078efcff */
[----:B------:R-:W-:Y:S01]  /*12f40*/  ISETP.NE.AND P0, PT, R0, 0x3, PT ;  /* 0x000000030000780c */ /* 0x000fe20003f05270 */
[----:B------:R-:W-:-:S12]  /*12f50*/  BSSY B0, `(.L_x_11252) ;  /* 0x0000003000007945 */ /* 0x000fd80003800000 */
[----:B-1----:R-:W-:Y:S05]  /*12f60*/  @!P0 BRA `(.L_x_11253) ;  /* 0x0000000000048947 */ /* 0x002fea0003800000 */
[----:B------:R-:W-:Y:S01]  /*12f70*/  BPT.TRAP 0x1 ;  /* 0x000000040000795c */ /* 0x000fe20000300000 */
.L_x_11253:
[----:B------:R-:W-:Y:S05]  /*12f80*/  BSYNC B0 ;  /* 0x0000000000007941 */ /* 0x000fea0003800000 */
.L_x_11252:
[----:B------:R-:W2:Y:S04]  /*12f90*/  LD.E.64 R2, desc[UR36][R22.64+0x48] ;  /* 0x0000482416027980 */ /* 0x000ea8000c101b00 */
[----:B------:R-:W3:Y:S01]  /*12fa0*/  LD.E R0, desc[UR36][R22.64+0x34] ;  /* 0x0000342416007980 */ /* 0x000ee2000c101900 */
[C---:B------:R-:W-:Y:S01]  /*12fb0*/  ISETP.GT.AND P0, PT, R11.reuse, R4, PT ;  /* 0x000000040b00720c */ /* 0x040fe20003f04270 */
[----:B------:R-:W-:Y:S01]  /*12fc0*/  VIADD R11, R11, 0xffffffff ;  /* 0xffffffff0b0b7836 */ /* 0x000fe20000000000 */
[----:B--2---:R-:W-:-:S05]  /*12fd0*/  MOV R2, R2 ;  /* 0x0000000200027202 */ /* 0x004fca0000000f00 */
[----:B-----5:R-:W-:-:S05]  /*12fe0*/  IMAD R5, R5, 0x8, R2 ;  /* 0x0000000805057824 */ /* 0x020fca00078e0202 */
[----:B---3--:R-:W-:-:S04]  /*12ff0*/  PRMT R0, R0, 0x654, R5 ;  /* 0x0000065400007816 */ /* 0x008fc80000000005 */
[----:B------:R0:W-:Y:S01]  /*13000*/  SYNCS.ARRIVE.TRANS64.RED.A1T0 RZ, [R0+URZ], RZ ;  /* 0x000000ff00ff79a7 */ /* 0x0001e2000810043f */
[----:B------:R-:W-:Y:S05]  /*13010*/  @P0 BRA `(.L_x_11254) ;  /* 0xffffff6400f80947 */ /* 0x000fea000383ffff */
.L_x_11235:
[----:B------:R-:W-:-:S13]  /*13020*/  ISETP.GE.AND P0, PT, R11, UR40, PT ;  /* 0x000000280b007c0c */ /* 0x000fda000bf06270 */
[----:B------:R-:W-:Y:S05]  /*13030*/  @!P0 BRA `(.L_x_11255) ;  /* 0x000000ac00208947 */ /* 0x000fea0003800000 */
[----:B------:R-:W-:-:S05]  /*13040*/  IADD3 R20, P0, R16, 0x28, RZ ;  /* 0x0000002810147810 */ /* 0x000fca0007f1e0ff */
[----:B------:R-:W-:-:S08]  /*13050*/  IMAD.X R21, RZ, RZ, R17, P0 ;  /* 0x000000ffff157224 */ /* 0x000fd000000e0611 */
.L_x_11288:
[----:B------:R-:W2:Y:S04]  /*13060*/  LDL R2, [R1+0x1f0] ;  /* 0x0001f00001027983 */ /* 0x000ea80000100800 */
[----:B0-----:R-:W3:Y:S04]  /*13070*/  LDL R0, [R1+0x1f8] ;  /* 0x0001f80001007983 */ /* 0x001ee80000100800 */
[----:B-1----:R-:W4:Y:S01]  /*13080*/  LDL R3, [R1] ;  /* 0x0000000001037983 */ /* 0x002f220000100800 */
        /* <DEDUP_REMOVED lines=17> */
.L_x_11257:
[----:B------:R-:W-:Y:S05]  /*131a0*/  BSYNC B0 ;  /* 0x0000000000007941 */ /* 0x000fea0003800000 */
.L_x_11256:
[----:B------:R-:W2:Y:S01]  /*131b0*/  LDL.64 R6, [R1+0x18] ;  /* 0x0000180001067983 */ /* 0x000ea20000100a00 */
[----:B-----5:R-:W-:Y:S02]  /*131c0*/  SHF.L.U32 R5, R4, 0x1f, RZ ;  /* 0x0000001f04057819 */ /* 0x020fe400000006ff */
[----:B--2---:R-:W-:-:S05]  /*131d0*/  MOV R3, R6 ;  /* 0x0000000600037202 */ /* 0x004fca0000000f00 */
[----:B------:R-:W-:-:S04]  /*131e0*/  IMAD R2, R2, 0x8, R3 ;  /* 0x0000000802027824 */ /* 0x000fc800078e0203 */
[----:B------:R1:W2:Y:S01]  /*131f0*/  SYNCS.PHASECHK.TRANS64.TRYWAIT P0, [R2+URZ], R5 ;  /* 0x00000005020075a7 */ /* 0x0002a2000800017f */
[----:B------:R1:W5:Y:S01]  /*13200*/  LDL.64 R6, [R1+0x1f0] ;  /* 0x0001f00001067983 */ /* 0x0003620000100a00 */
[----:B------:R-:W-:Y:S04]  /*13210*/  BSSY B0, `(.L_x_11258) ;  /* 0x0000003000007945 */ /* 0x000fe80003800000 */
[----:B------:R-:W-:Y:S05]  /*13220*/  @!P1 BRA `(.L_x_11259) ;  /* 0x0000000000049947 */ /* 0x000fea0003800000 */
[----:B------:R-:W-:Y:S01]  /*13230*/  BPT.TRAP 0x1 ;  /* 0x000000040000795c */ /* 0x000fe20000300000 */
.L_x_11259:
[----:B------:R-:W-:Y:S05]  /*13240*/  BSYNC B0 ;  /* 0x0000000000007941 */ /* 0x000fea0003800000 */
.L_x_11258:
[----:B------:R-:W-:Y:S04]  /*13250*/  BSSY B0, `(.L_x_11260) ;  /* 0x0000006000007945 */ /* 0x000fe80003800000 */
[----:B--2---:R-:W-:Y:S05]  /*13260*/  @P0 BRA `(.L_x_11261) ;  /* 0x0000000000100947 */ /* 0x004fea0003800000 */
[----:B-----5:R-:W-:Y:S01]  /*13270*/  IMAD R6, R6, 0x8, R3 ;  /* 0x0000000806067824 */ /* 0x020fe200078e0203 */
[----:B------:R-:W-:-:S04]  /*13280*/  SHF.L.U32 R7, R7, 0x1f, RZ ;  /* 0x0000001f07077819 */ /* 0x000fc800000006ff */
[----:B------:R-:W2:Y:S02]  /*13290*/  SYNCS.PHASECHK.TRANS64.TRYWAIT P0, [R6+URZ], R7 ;  /* 0x00000007060075a7 */ /* 0x000ea4000800017f */
[----:B--2---:R-:W-:Y:S05]  /*132a0*/  @!P0 BRA `(.L_x_11262) ;  /* 0x0000013800148947 */ /* 0x004fea0003800000 */
.L_x_11261:
[----:B------:R-:W-:Y:S05]  /*132b0*/  BSYNC B0 ;  /* 0x0000000000007941 */ /* 0x000fea0003800000 */
.L_x_11260:
[----:B--2--5:R-:W2:Y:S04]  /*132c0*/  LDL R7, [R1+0x1f0] ;  /* 0x0001f00001077983 */ /* 0x024ea80000100800 */
[----:B-1----:R-:W2:Y:S01]  /*132d0*/  LDL.64 R2, [R1+0x80] ;  /* 0x0000800001027983 */ /* 0x002ea20000100a00 */
[----:B------:R-:W-:Y:S05]  /*132e0*/  WARPSYNC.ALL ;  /* 0x0000000000007948 */ /* 0x000fea0003800000 */
[----:B------:R-:W3:Y:S04]  /*132f0*/  LDL.64 R14, [R1+0x78] ;  /* 0x00007800010e7983 */ /* 0x000ee80000100a00 */
[----:B0-----:R-:W4:Y:S04]  /*13300*/  LDL.64 R4, [R1+0x78] ;  /* 0x0000780001047983 */ /* 0x001f280000100a00 */
[----:B------:R-:W4:Y:S01]  /*13310*/  LDL.64 R8, [R1+0x78] ;  /* 0x0000780001087983 */ /* 0x000f220000100a00 */
[----:B--2---:R-:W-:Y:S01]  /*13320*/  IMAD R2, R7, 0x300, R2 ;  /* 0x0000030007027824 */ /* 0x004fe200078e0202 */
[----:B------:R-:W-:-:S02]  /*13330*/  R2UR UR7, R3 ;  /* 0x00000000030772ca */ /* 0x000fc400000e0000 */
[----:B------:R-:W2:Y:S01]  /*13340*/  LDL.64 R12, [R1+0x78] ;  /* 0x00007800010c7983 */ /* 0x000ea20000100a00 */
[----:B------:R-:W-:Y:S01]  /*13350*/  WARPGROUP.ARRIVE ;  /* 0x00000000000079c5 */ /* 0x000fe20000000000 */
[C---:B------:R-:W-:Y:S01]  /*13360*/  R2UR UR6, R2.reuse ;  /* 0x00000000020672ca */ /* 0x040fe200000e0000 */
[----:B------:R-:W-:Y:S01]  /*13370*/  IMAD.MOV.U32 R0, RZ, RZ, 0x1 ;  /* 0x00000001ff007424 */ /* 0x000fe200078e00ff */
[----:B------:R0:W-:Y:S04]  /*13380*/  STL [R1+0x60], RZ ;  /* 0x000060ff01007387 */ /* 0x0001e80000100800 */
[----:B------:R0:W-:Y:S04]  /*13390*/  STL [R1+0x60], R0 ;  /* 0x0000600001007387 */ /* 0x0001e80000100800 */
[----:B------:R0:W-:Y:S04]  /*133a0*/  STL [R1+0x60], R0 ;  /* 0x0000600001007387 */ /* 0x0001e80000100800 */
[----:B------:R0:W-:Y:S04]  /*133b0*/  STL [R1+0x60], R0 ;  /* 0x0000600001007387 */ /* 0x0001e80000100800 */
[----:B------:R0:W-:Y:S01]  /*133c0*/  STL [R1+0x60], R0 ;  /* 0x0000600001007387 */ /* 0x0001e20000100800 */
[----:B------:R-:W-:-:S02]  /*133d0*/  VIADD R6, R2, 0x2 ;  /* 0x0000000202067836 */ /* 0x000fc40000000000 */
[----:B------:R-:W-:Y:S01]  /*133e0*/  IMAD.MOV.U32 R7, RZ, RZ, R3 ;  /* 0x000000ffff077224 */ /* 0x000fe200078e0003 */
[----:B---3--:R-:W-:Y:S02]  /*133f0*/  R2UR UR4, R14 ;  /* 0x000000000e0472ca */ /* 0x008fe400000e0000 */
[----:B------:R-:W-:Y:S01]  /*13400*/  R2UR UR5, R15 ;  /* 0x000000000f0572ca */ /* 0x000fe200000e0000 */
[----:B----4-:R-:W-:Y:S01]  /*13410*/  VIADD R4, R4, 0x2 ;  /* 0x0000000204047836 */ /* 0x010fe20000000000 */
[----:B------:R0:W5:Y:S11]  /*13420*/  LDL.64 R14, [R1+0x1f0] ;  /* 0x0001f000010e7983 */ /* 0x0001760000100a00 */
[----:B------:R-:W-:Y:S01]  /*13430*/  HGMMA.64x96x16.F32 R24, gdesc[UR4], RZ, !UPT, gsb0 ;  /* 0x01600000041879f0 */ /* 0x000fe2000c0008ff */
[----:B------:R-:W-:-:S02]  /*13440*/  R2UR UR6, R6 ;  /* 0x00000000060672ca */ /* 0x000fc400000e0000 */
[----:B------:R-:W-:Y:S02]  /*13450*/  R2UR UR7, R7 ;  /* 0x00000000070772ca */ /* 0x000fe400000e0000 */
[----:B------:R-:W-:Y:S02]  /*13460*/  R2UR UR4, R4 ;  /* 0x00000000040472ca */ /* 0x000fe400000e0000 */
        /* <DEDUP_REMOVED lines=30> */
.L_x_11264:
[----:B------:R-:W-:Y:S05]  /*13650*/  BSYNC B0 ;  /* 0x0000000000007941 */ /* 0x000fea0003800000 */
.L_x_11263:
        /* <DEDUP_REMOVED lines=11> */
.L_x_11266:
[----:B------:R-:W-:Y:S05]  /*13710*/  BSYNC B0 ;  /* 0x0000000000007941 */ /* 0x000fea0003800000 */
.L_x_11265:
[----:B------:R-:W-:Y:S04]  /*13720*/  BSSY B0, `(.L_x_11267) ;  /* 0x0000007000007945 */ /* 0x000fe80003800000 */
[----:B------:R-:W-:Y:S05]  /*13730*/  @P0 BRA `(.L_x_11268) ;  /* 0x0000000000140947 */ /* 0x000fea0003800000 */
[----:B------:R-:W2:Y:S02]  /*13740*/  LD.E.64 R20, desc[UR36][R20.64+0x18] ;  /* 0x0000182414147980 */ /* 0x000ea4000c101b00 */
[----:B--2---:R-:W-:-:S05]  /*13750*/  MOV R3, R20 ;  /* 0x0000001400037202 */ /* 0x004fca0000000f00 */
[----:B------:R-:W-:-:S04]  /*13760*/  IMAD R14, R14, 0x8, R3 ;  /* 0x000000080e0e7824 */ /* 0x000fc800078e0203 */
[----:B------:R-:W0:Y:S02]  /*13770*/  SYNCS.PHASECHK.TRANS64.TRYWAIT P0, [R14+URZ], R15 ;  /* 0x0000000f0e0075a7 */ /* 0x000e24000800017f */
[----:B0-----:R-:W-:Y:S05]  /*13780*/  @!P0 BRA `(.L_x_11269) ;  /* 0x0000013000f08947 */ /* 0x001fea0003800000 */
.L_x_11268:
[----:B------:R-:W-:Y:S05]  /*13790*/  BSYNC B0 ;  /* 0x0000000000007941 */ /* 0x000fea0003800000 */
.L_x_11267:
[----:B------:R-:W2:Y:S04]  /*137a0*/  LDL R7, [R1+0x1f0] ;  /* 0x0001f00001077983 */ /* 0x000ea80000100800 */
[----:B------:R-:W2:Y:S04]  /*137b0*/  LDL.64 R2, [R1+0xf8] ;  /* 0x0000f80001027983 */ /* 0x000ea80000100a00 */
[----:B------:R-:W3:Y:S04]  /*137c0*/  LDL R6, [R1+0x70] ;  /* 0x0000700001067983 */ /* 0x000ee80000100800 */
[----:B------:R-:W4:Y:S04]  /*137d0*/  LDL.64 R4, [R1+0xf0] ;  /* 0x0000f00001047983 */ /* 0x000f280000100a00 */
[----:B------:R-:W4:Y:S04]  /*137e0*/  LDL.64 R8, [R1+0xf0] ;  /* 0x0000f00001087983 */ /* 0x000f280000100a00 */
[----:B------:R-:W4:Y:S04]  /*137f0*/  LDL.64 R12, [R1+0xf0] ;  /* 0x0000f000010c7983 */ /* 0x000f280000100a00 */
[----:B0-----:R-:W4:Y:S01]  /*13800*/  LDL.64 R14, [R1+0xf0] ;  /* 0x0000f000010e7983 */ /* 0x001f220000100a00 */
        /* <DEDUP_REMOVED lines=197> */
.L_x_11271:
[----:B------:R-:W-:Y:S05]  /*14460*/  BSYNC B0 ;  /* 0x0000000000007941 */ /* 0x000fea0003800000 */
.L_x_11270:
[----:B------:R-:W2:Y:S02]  /*14470*/  LDL.64 R2, [R1+0x20] ;  /* 0x0000200001027983 */ /* 0x000ea40000100a00 */
[----:B--2---:R-:W-:-:S05]  /*14480*/  MOV R3, R2 ;  /* 0x0000000200037202 */ /* 0x004fca0000000f00 */
[----:B-----5:R-:W-:-:S05]  /*14490*/  IMAD R6, R6, 0x8, R3 ;  /* 0x0000000806067824 */ /* 0x020fca00078e0203 */
[----:B------:R-:W-:-:S04]  /*144a0*/  PRMT R6, R19, 0x654, R6 ;  /* 0x0000065413067816 */ /* 0x000fc80000000006 */
[----:B------:R0:W-:Y:S01]  /*144b0*/  SYNCS.ARRIVE.TRANS64.RED.A1T0 RZ, [R6+URZ], RZ ;  /* 0x000000ff06ff79a7 */ /* 0x0001e2000810043f */
[----:B------:R-:W2:Y:S04]  /*144c0*/  LDL R4, [R198+0x24] ;  /* 0x00002400c6047983 */ /* 0x000ea80000100800 */
[----:B------:R-:W3:Y:S01]  /*144d0*/  LDL R2, [R198] ;  /* 0x00000000c6027983 */ /* 0x000ee20000100800 */
[----:B------:R-:W-:Y:S02]  /*144e0*/  ULDC UR4, c[0x0][0x20] ;  /* 0x0000080000047ab9 */ /* 0x000fe40000000800 */
[----:B------:R-:W-:Y:S01]  /*144f0*/  VIADD R3, R185, -UR4 ;  /* 0x80000004b9037c36 */ /* 0x000fe20008000000 */
[----:B------:R-:W4:Y:S04]  /*14500*/  LDL R74, [R198+0x18] ;  /* 0x00001800c64a7983 */ /* 0x000f280000100800 */
[----:B------:R-:W4:Y:S04]  /*14510*/  LDL R20, [R198+0x8] ;  /* 0x00000800c6147983 */ /* 0x000f280000100800 */
[----:B------:R-:W4:Y:S04]  /*14520*/  LDL R3, [R3] ;  /* 0x0000000003037983 */ /* 0x000f280000100800 */
        /* <DEDUP_REMOVED lines=8> */
[----:B------:R-:W-:-:S04]  /*145b0*/  LEA.HI R4, R5, R2, RZ, 0x7 ;  /* 0x0000000205047211 */ /* 0x000fc800078f38ff */
[----:B------:R-:W-:-:S05]  /*145c0*/  LOP3.LUT R7, R4, 0xffffff80, RZ, 0xc0, !PT ;  /* 0xffffff8004077812 */ /* 0x000fca00078ec0ff */
[----:B------:R-:W-:-:S05]  /*145d0*/  IMAD.IADD R7, R2, 0x1, -R7 ;  /* 0x0000000102077824 */ /* 0x000fca00078e0a07 */
[----:B0-----:R-:W-:Y:S02]  /*145e0*/  SHF.R.S32.HI R6, RZ, 0x1f, R7 ;  /* 0x0000001fff067819 */ /* 0x001fe40000011407 */
[----:B------:R-:W-:Y:S02]  /*145f0*/  LEA.HI R12, R5, R2, RZ, 0x2 ;  /* 0x00000002050c7211 */ /* 0x000fe400078f10ff */
[----:B------:R-:W-:Y:S02]  /*14600*/  LEA.HI R8, R6, R7, RZ, 0x2 ;  /* 0x0000000706087211 */ /* 0x000fe400078f10ff */
[----:B------:R-:W-:Y:S02]  /*14610*/  LOP3.LUT R13, R12, 0xfffffffc, RZ, 0xc0, !PT ;  /* 0xfffffffc0c0d7812 */ /* 0x000fe400078ec0ff */
[--C-:B------:R-:W-:Y:S02]  /*14620*/  SHF.R.S32.HI R9, RZ, 0x2, R8.reuse ;  /* 0x00000002ff097819 */ /* 0x100fe40000011408 */
[----:B------:R-:W-:-:S02]  /*14630*/  SHF.R.S32.HI R10, RZ, 0x1f, R8 ;  /* 0x0000001fff0a7819 */ /* 0x000fc40000011408 */
[----:B------:R-:W-:Y:S02]  /*14640*/  SHF.R.S32.HI R5, RZ, 0x7, R4 ;  /* 0x00000007ff057819 */ /* 0x000fe40000011404 */
[----:B------:R-:W-:Y:S02]  /*14650*/  LEA.HI R10, R10, R9, RZ, 0x3 ;  /* 0x000000090a0a7211 */ /* 0x000fe400078f18ff */
[----:B------:R-:W-:Y:S01]  /*14660*/  LEA.HI R6, R6, R7, RZ, 0x5 ;  /* 0x0000000706067211 */ /* 0x000fe200078f28ff */
[----:B------:R-:W-:Y:S01]  /*14670*/  IMAD.IADD R13, R2, 0x1, -R13 ;  /* 0x00000001020d7824 */ /* 0x000fe200078e0a0d */
[----:B------:R-:W-:Y:S02]  /*14680*/  LOP3.LUT R10, R10, 0xfffffff8, RZ, 0xc0, !PT ;  /* 0xfffffff80a0a7812 */ /* 0x000fe400078ec0ff */
[----:B------:R-:W-:Y:S02]  /*14690*/  LEA.HI R4, R4, R5, RZ, 0x1 ;  /* 0x0000000504047211 */ /* 0x000fe400078f08ff */
[----:B------:R-:W-:Y:S01]  /*146a0*/  SHF.R.S32.HI R6, RZ, 0x5, R6 ;  /* 0x00000005ff067819 */ /* 0x000fe20000011406 */
[----:B------:R-:W-:Y:S01]  /*146b0*/  IMAD.IADD R10, R9, 0x1, -R10 ;  /* 0x00000001090a7824 */ /* 0x000fe200078e0a0a */
[----:B------:R-:W-:-:S02]  /*146c0*/  LOP3.LUT R4, R4, 0x3fffffe, RZ, 0xc0, !PT ;  /* 0x03fffffe04047812 */ /* 0x000fc400078ec0ff */
[----:B------:R-:W-:Y:S01]  /*146d0*/  LEA.HI R2, R13, R13, RZ, 0x1 ;  /* 0x0000000d0d027211 */ /* 0x000fe200078f08ff */
[----:B----4-:R-:W-:Y:S02]  /*146e0*/  IMAD R3, R3, 0x8, R6 ;  /* 0x0000000803037824 */ /* 0x010fe400078e0206 */
[----:B------:R-:W-:Y:S01]  /*146f0*/  IMAD.IADD R4, R5, 0x1, -R4 ;  /* 0x0000000105047824 */ /* 0x000fe200078e0a04 */
[----:B------:R-:W-:Y:S01]  /*14700*/  LOP3.LUT R2, R2, 0x1ffffffe, RZ, 0xc0, !PT ;  /* 0x1ffffffe02027812 */ /* 0x000fe200078ec0ff */
[----:B------:R-:W-:-:S04]  /*14710*/  IMAD.U32 R3, R3, 0x10, R10 ;  /* 0x0000001003037824 */ /* 0x000fc800078e000a */
[----:B------:R-:W-:Y:S02]  /*14720*/  IMAD.IADD R2, R13, 0x1, -R2 ;  /* 0x000000010d027824 */ /* 0x000fe400078e0a02 */
[----:B------:R-:W-:-:S04]  /*14730*/  IMAD R3, R4, 0x40, R3 ;  /* 0x0000004004037824 */ /* 0x000fc800078e0203 */
[----:B------:R-:W-:Y:S01]  /*14740*/  IMAD R2, R2, 0x8, R3 ;  /* 0x0000000802027824 */ /* 0x000fe200078e0203 */
[----:B------:R-:W-:Y:S01]  /*14750*/  LOP3.LUT R8, R8, 0x7ffffffc, RZ, 0xc0, !PT ;  /* 0x7ffffffc08087812 */ /* 0x000fe200078ec0ff */
[----:B------:R-:W-:Y:S01]  /*14760*/  IMAD.MOV.U32 R4, RZ, RZ, -0x60 ;  /* 0xffffffa0ff047424 */ /* 0x000fe200078e00ff */
[----:B------:R-:W-:-:S03]  /*14770*/  ISETP.GE.AND P1, PT, R74, 0x1, PT ;  /* 0x000000014a00780c */ /* 0x000fc60003f26270 */
[----:B------:R-:W-:Y:S02]  /*14780*/  IMAD.IADD R8, R7, 0x1, -R8 ;  /* 0x0000000107087824 */ /* 0x000fe400078e0a08 */
[----:B------:R-:W-:-:S04]  /*14790*/  IMAD R3, R11, R4, 0x1 ;  /* 0x000000010b037424 */ /* 0x000fc800078e0204 */
[----:B------:R-:W-:Y:S01]  /*147a0*/  IMAD R3, R8, -0x2, R3 ;  /* 0xfffffffe08037824 */ /* 0x000fe200078e0203 */
[----:B------:R-:W-:-:S04]  /*147b0*/  LOP3.LUT R21, RZ, R21, RZ, 0x33, !PT ;  /* 0x00000015ff157212 */ /* 0x000fc800078e33ff */
[----:B------:R-:W-:Y:S01]  /*147c0*/  IADD3 R4, -R75, R3, R20 ;  /* 0x000000034b047210 */ /* 0x000fe20007ffe114 */
[----:B------:R-:W-:Y:S01]  /*147d0*/  BSSY B0, `(.L_x_11272) ;  /* 0x0000024000007945 */ /* 0x000fe20003800000 */
[----:B------:R-:W-:-:S03]  /*147e0*/  VIADD R12, R3, 0xffffffff ;  /* 0xffffffff030c7836 */ /* 0x000fc60000000000 */
[C---:B------:R-:W-:Y:S02]  /*147f0*/  IMAD.IADD R7, R4.reuse, 0x1, R19 ;  /* 0x0000000104077824 */ /* 0x040fe400078e0213 */
[----:B------:R-:W-:Y:S02]  /*14800*/  IMAD.IADD R10, R4, 0x1, R21 ;  /* 0x00000001040a7824 */ /* 0x000fe400078e0215 */
[----:B------:R-:W-:Y:S02]  /*14810*/  IMAD R72, R11, -0x60, R72 ;  /* 0xffffffa00b487824 */ /* 0x000fe400078e0248 */
[----:B--2---:R-:W-:-:S05]  /*14820*/  @P0 IMAD.HI.U32 R15, R2, R15, RZ ;  /* 0x0000000f020f0227 */ /* 0x004fca00078e00ff */
[----:B------:R-:W-:-:S05]  /*14830*/  @P0 SHF.R.U32.HI R2, RZ, R14, R15 ;  /* 0x0000000eff020219 */ /* 0x000fca000001160f */
[----:B------:R-:W0:Y:S02]  /*14840*/  SHFL.IDX PT, R5, R2, RZ, 0x1c1f ;  /* 0x001c1fff02057589 */ /* 0x000e2400000e0000 */
        /* <DEDUP_REMOVED lines=15> */
.L_x_11277:
[----:B------:R-:W-:Y:S05]  /*14940*/  BSYNC B2 ;  /* 0x0000000000027941 */ /* 0x000fea0003800000 */
.L_x_11276:
[----:B------:R-:W-:Y:S01]  /*14950*/  LOP3.LUT R5, RZ, R5, RZ, 0x33, !PT ;  /* 0x00000005ff057212 */ /* 0x000fe200078e33ff */
[----:B------:R-:W-:Y:S06]  /*14960*/  BRA `(.L_x_11278) ;  /* 0x0000000000187947 */ /* 0x000fec0003800000 */
.L_x_11275:
[----:B------:R-:W-:-:S13]  /*14970*/  ISETP.NE.AND P0, PT, R74, 0x1, PT ;  /* 0x000000014a00780c */ /* 0x000fda0003f05270 */
[----:B------:R-:W-:Y:S05]  /*14980*/  @!P0 BRA `(.L_x_11278) ;  /* 0x0000000000108947 */ /* 0x000fea0003800000 */
[----:B------:R-:W2:Y:S04]  /*14990*/  LDL R6, [R198+0x1c] ;  /* 0x00001c00c6067983 */ /* 0x000ea80000100800 */
[----:B------:R-:W3:Y:S01]  /*149a0*/  LDL R8, [R198+0x20] ;  /* 0x00002000c6087983 */ /* 0x000ee20000100800 */
[----:B--2---:R-:W-:-:S05]  /*149b0*/  IMAD.HI.U32 R5, R5, R6, RZ ;  /* 0x0000000605057227 */ /* 0x004fca00078e00ff */
[----:B---3--:R-:W-:-:S07]  /*149c0*/  SHF.R.U32.HI R5, RZ, R8, R5 ;  /* 0x00000008ff057219 */ /* 0x008fce0000011605 */
.L_x_11278:
[----:B------:R-:W-:Y:S05]  /*149d0*/  BSYNC B1 ;  /* 0x0000000000017941 */ /* 0x000fea0003800000 */
.L_x_11274:
[----:B------:R-:W-:-:S05]  /*149e0*/  IMAD R5, R74, R5, R12 ;  /* 0x000000054a057224 */ /* 0x000fca00078e020c */
[----:B------:R-:W-:Y:S02]  /*149f0*/  VIMNMX R4, R4, R5, !PT ;  /* 0x0000000504047248 */ /* 0x000fe40007fe0100 */
[----:B------:R-:W-:-:S07]  /*14a00*/  VIADDMNMX R3, R5, R74, R3, PT ;  /* 0x0000004a05037246 */ /* 0x000fce0003800103 */
.L_x_11273:
[----:B------:R-:W-:Y:S05]  /*14a10*/  BSYNC B0 ;  /* 0x0000000000007941 */ /* 0x000fea0003800000 */
.L_x_11272:
        /* <DEDUP_REMOVED lines=8> */
[----:B------:R-:W-:Y:S02]  /*14aa0*/  ISETP.LT.OR P3, PT, R3, 0x2, P3 ;  /* 0x000000020300780c */ /* 0x000fe40001f61670 */
[----:B------:R-:W-:Y:S02]  /*14ab0*/  FSEL R21, R28, -INF , !P2 ;  /* 0xff8000001c157808 */ /* 0x000fe40005000000 */
        /* <DEDUP_REMOVED lines=122> */
.L_x_11284:
[----:B------:R-:W-:Y:S05]  /*15260*/  BSYNC B2 ;  /* 0x0000000000027941 */ /* 0x000fea0003800000 */
.L_x_11283:
[----:B------:R-:W-:Y:S01]  /*15270*/  LOP3.LUT R75, RZ, R75, RZ, 0x33, !PT ;  /* 0x0000004bff4b7212 */ /* 0x000fe200078e33ff */
[----:B------:R-:W-:Y:S06]  /*15280*/  BRA `(.L_x_11285) ;  /* 0x0000000000187947 */ /* 0x000fec0003800000 */
.L_x_11282:
[----:B------:R-:W-:-:S13]  /*15290*/  ISETP.NE.AND P6, PT, R74, 0x1, PT ;  /* 0x000000014a00780c */ /* 0x000fda0003fc5270 */
[----:B------:R-:W-:Y:S05]  /*152a0*/  @!P6 BRA `(.L_x_11285) ;  /* 0x000000000010e947 */ /* 0x000fea0003800000 */
[----:B------:R-:W2:Y:S04]  /*152b0*/  LDL R2, [R198+0x1c] ;  /* 0x00001c00c6027983 */ /* 0x000ea80000100800 */
[----:B------:R-:W3:Y:S01]  /*152c0*/  LDL R4, [R198+0x20] ;  /* 0x00002000c6047983 */ /* 0x000ee20000100800 */
[----:B--2---:R-:W-:-:S05]  /*152d0*/  IMAD.HI.U32 R75, R75, R2, RZ ;  /* 0x000000024b4b7227 */ /* 0x004fca00078e00ff */
[----:B---3--:R-:W-:-:S07]  /*152e0*/  SHF.R.U32.HI R75, RZ, R4, R75 ;  /* 0x00000004ff4b7219 */ /* 0x008fce000001164b */
.L_x_11285:
[----:B------:R-:W-:Y:S05]  /*152f0*/  BSYNC B1 ;  /* 0x0000000000017941 */ /* 0x000fea0003800000 */
.L_x_11281:
[----:B------:R-:W-:-:S05]  /*15300*/  IMAD R75, R74, R75, R12 ;  /* 0x0000004b4a4b7224 */ /* 0x000fca00078e020c */
[----:B------:R-:W-:Y:S02]  /*15310*/  VIADDMNMX R5, R75, R74, R5, PT ;  /* 0x0000004a4b057246 */ /* 0x000fe40003800105 */
[----:B------:R-:W-:-:S07]  /*15320*/  VIMNMX R6, R6, R75, !PT ;  /* 0x0000004b06067248 */ /* 0x000fce0007fe0100 */
.L_x_11280:
[----:B------:R-:W-:Y:S05]  /*15330*/  BSYNC B0 ;  /* 0x0000000000007941 */ /* 0x000fea0003800000 */
.L_x_11279:
        /* <DEDUP_REMOVED lines=65> */
[----:B------:R-:W-:Y:S02]  /*15750*/  ISETP.NE.AND P6, PT, R24, RZ, PT ;  /* 0x000000ff1800720c */ /* 0x000fe40003fc5270 */
[----:B------:R-:W2:Y:S01]  /*15760*/  LDL.64 R24, [R1+0x1c0] ;  /* 0x0001c00001187983 */ /* 0x000ea20000100a00 */
        /* <DEDUP_REMOVED lines=20> */
[----:B------:R-:W-:Y:S02]  /*158b0*/  ISETP.GT.AND P0, PT, R6, 0x59, !P6 ;  /* 0x000000590600780c */ /* 0x000fe40007704270 */
[----:B------:R-:W-:Y:S02]  /*158c0*/  ISETP.LT.OR P5, PT, R5, 0x59, P5 ;  /* 0x000000590500780c */ /* 0x000fe40002fa1670 */
[----:B------:R-:W-:Y:S02]  /*158d0*/  FSEL R67, R67, -INF , !P4 ;  /* 0xff80000043437808 */ /* 0x000fe40006000000 */
[----:B------:R-:W-:Y:S02]  /*158e0*/  ISETP.LT.OR P0, PT, R5, 0x5a, P0 ;  /* 0x0000005a0500780c */ /* 0x000fe40000701670 */
[----:B------:R-:W-:Y:S02]  /*158f0*/  FSEL R70, R70, -INF , !P5 ;  /* 0xff80000046467808 */ /* 0x000fe40006800000 */
[----:B------:R-:W-:-:S02]  /*15900*/  FSEL R71, R71, -INF , !P0 ;  /* 0xff80000047477808 */ /* 0x000fc40004000000 */
[----:B--2---:R-:W-:-:S04]  /*15910*/  FMNMX.FTZ R4, R189, R2, !PT ;  /* 0x00000002bd047209 */ /* 0x004fc80007810000 */
        /* <DEDUP_REMOVED lines=33> */
[----:B------:R-:W-:-:S04]  /*15b30*/  FMNMX.FTZ R10, R46, R7, !PT ;  /* 0x000000072e0a7209 */ /* 0x000fc80007810000 */
[----:B------:R-:W-:-:S04]  /*15b40*/  FMNMX.FTZ R7, R47, R10, !PT ;  /* 0x0000000a2f077209 */ /* 0x000fc80007810000 */
[----:B------:R-:W-:-:S04]  /*15b50*/  FMNMX.FTZ R10, R50, R7, !PT ;  /* 0x00000007320a7209 */ /* 0x000fc80007810000 */
[----:B------:R-:W-:Y:S01]  /*15b60*/  FMNMX.FTZ R7, R51, R10, !PT ;  /* 0x0000000a33077209 */ /* 0x000fe20007810000 */
[----:B------:R-:W0:Y:S03]  /*15b70*/  SHFL.BFLY PT, R75, R4, 0x2, 0x1f ;  /* 0x0c401f00044b7f89 */ /* 0x000e2600000e0000 */
[----:B------:R-:W-:-:S04]  /*15b80*/  FMNMX.FTZ R10, R54, R7, !PT ;  /* 0x00000007360a7209 */ /* 0x000fc80007810000 */
[----:B------:R-:W-:-:S04]  /*15b90*/  FMNMX.FTZ R7, R55, R10, !PT ;  /* 0x0000000a37077209 */ /* 0x000fc80007810000 */
[----:B------:R-:W-:-:S04]  /*15ba0*/  FMNMX.FTZ R10, R58, R7, !PT ;  /* 0x000000073a0a7209 */ /* 0x000fc80007810000 */
[----:B------:R-:W-:-:S04]  /*15bb0*/  FMNMX.FTZ R7, R59, R10, !PT ;  /* 0x0000000a3b077209 */ /* 0x000fc80007810000 */
[----:B------:R-:W-:-:S04]  /*15bc0*/  FMNMX.FTZ R10, R62, R7, !PT ;  /* 0x000000073e0a7209 */ /* 0x000fc80007810000 */
[----:B------:R-:W-:Y:S02]  /*15bd0*/  FMNMX.FTZ R7, R63, R10, !PT ;  /* 0x0000000a3f077209 */ /* 0x000fe40007810000 */
[----:B0-----:R-:W-:Y:S02]  /*15be0*/  FMNMX.FTZ R75, R4, R75, !PT ;  /* 0x0000004b044b7209 */ /* 0x001fe40007810000 */
[----:B------:R-:W-:-:S04]  /*15bf0*/  FMNMX.FTZ R6, R66, R7, !PT ;  /* 0x0000000742067209 */ /* 0x000fc80007810000 */
[----:B------:R-:W-:Y:S01]  /*15c00*/  FMNMX.FTZ R5, R67, R6, !PT ;  /* 0x0000000643057209 */ /* 0x000fe20007810000 */
[----:B------:R-:W0:Y:S03]  /*15c10*/  SHFL.BFLY PT, R12, R75, 0x1, 0x1f ;  /* 0x0c201f004b0c7f89 */ /* 0x000e2600000e0000 */
[----:B------:R-:W-:-:S04]  /*15c20*/  FMNMX.FTZ R6, R70, R5, !PT ;  /* 0x0000000546067209 */ /* 0x000fc80007810000 */
[----:B------:R-:W-:Y:S02]  /*15c30*/  FMNMX.FTZ R5, R71, R6, !PT ;  /* 0x0000000647057209 */ /* 0x000fe40007810000 */
[----:B------:R-:W2:Y:S04]  /*15c40*/  LD.E.64 R6, desc[UR36][R24.64+0x10] ;  /* 0x0000102418067980 */ /* 0x000ea8000c101b00 */
[----:B------:R-:W-:Y:S04]  /*15c50*/  ST.E.64 desc[UR36][R24.64], R4 ;  /* 0x0000000418007985 */ /* 0x000fe8000c101b24 */
[----:B------:R-:W4:Y:S01]  /*15c60*/  LD.E R77, desc[UR36][R24.64+0x4] ;  /* 0x00000424184d7980 */ /* 0x000f22000c101900 */
[----:B0-----:R-:W-:-:S05]  /*15c70*/  FMNMX.FTZ R75, R75, R12, !PT ;  /* 0x0000000c4b4b7209 */ /* 0x001fca0007810000 */
[----:B------:R-:W-:Y:S04]  /*15c80*/  ST.E desc[UR36][R24.64], R75 ;  /* 0x0000004b18007985 */ /* 0x000fe8000c101924 */
[----:B------:R-:W3:Y:S04]  /*15c90*/  LD.E R79, desc[UR36][R24.64] ;  /* 0x00000024184f7980 */ /* 0x000ee8000c101900 */
[----:B----4-:R-:W0:Y:S01]  /*15ca0*/  SHFL.BFLY PT, R4, R77, 0x2, 0x1f ;  /* 0x0c401f004d047f89 */ /* 0x010e2200000e0000 */
[----:B---3--:R-:W-:Y:S01]  /*15cb0*/  FMUL.FTZ R10, R26, R79 ;  /* 0x0000004f1a0a7220 */ /* 0x008fe20000410000 */
[----:B------:R-:W-:-:S04]  /*15cc0*/  FSETP.NEU.FTZ.AND P0, PT, R79, -INF , PT ;  /* 0xff8000004f00780b */ /* 0x000fc80003f1d000 */
[----:B------:R-:W-:Y:S02]  /*15cd0*/  FSEL R10, R10, RZ, P0 ;  /* 0x000000ff0a0a7208 */ /* 0x000fe40000000000 */
[----:B0-----:R-:W-:-:S03]  /*15ce0*/  FMNMX.FTZ R4, R4, R77, !PT ;  /* 0x0000004d04047209 */ /* 0x001fc60007810000 */
[-CC-:B------:R-:W-:Y:S02]  /*15cf0*/  FFMA.FTZ R175, R9, R26.reuse, -R10.reuse ;  /* 0x0000001a09af7223 */ /* 0x180fe4000001080a */
[----:B------:R-:W0:Y:S01]  /*15d00*/  SHFL.BFLY PT, R9, R4, 0x1, 0x1f ;  /* 0x0c201f0004097f89 */ /* 0x000e2200000e0000 */
[-CC-:B------:R-:W-:Y:S01]  /*15d10*/  FFMA.FTZ R5, R29, R26.reuse, -R10.reuse ;  /* 0x0000001a1d057223 */ /* 0x180fe2000001080a */
[-C--:B------:R-:W-:Y:S01]  /*15d20*/  FFMA.FTZ R182, R33, R26.reuse, -R10 ;  /* 0x0000001a21b67223 */ /* 0x080fe2000001080a */
[----:B0-----:R-:W-:Y:S02]  /*15d30*/  FMNMX.FTZ R29, R4, R9, !PT ;  /* 0x00000009041d7209 */ /* 0x001fe40007810000 */
[----:B------:R-:W-:Y:S02]  /*15d40*/  FSEL R9, R79, RZ, P0 ;  /* 0x000000ff4f097208 */ /* 0x000fe40000000000 */
[C---:B------:R-:W-:Y:S01]  /*15d50*/  FSETP.NEU.FTZ.AND P0, PT, R29.reuse, -INF , PT ;  /* 0xff8000001d00780b */ /* 0x040fe20003f1d000 */
[----:B------:R-:W-:-:S05]  /*15d60*/  FMUL.FTZ R4, R29, R26 ;  /* 0x0000001a1d047220 */ /* 0x000fca0000410000 */
[----:B------:R-:W-:-:S05]  /*15d70*/  FSEL R33, R4, RZ, P0 ;  /* 0x000000ff04217208 */ /* 0x000fca0000000000 */
[-C--:B------:R-:W-:Y:S01]  /*15d80*/  FFMA.FTZ R184, R8, R26.reuse, -R33 ;  /* 0x0000001a08b87223 */ /* 0x080fe20000010821 */
[----:B------:R-:W-:Y:S01]  /*15d90*/  FSEL R8, R29, RZ, P0 ;  /* 0x000000ff1d087208 */ /* 0x000fe20000000000 */
[----:B------:R-:W-:Y:S01]  /*15da0*/  FADD.FTZ R9, R2, -R9 ;  /* 0x8000000902097221 */ /* 0x000fe20000010000 */
[----:B------:R-:W-:-:S03]  /*15db0*/  FFMA.FTZ R189, R189, R26, -R10 ;  /* 0x0000001abdbd7223 */ /* 0x000fc6000001080a */
[----:B------:R-:W-:Y:S01]  /*15dc0*/  FADD.FTZ R3, R3, -R8 ;  /* 0x8000000803037221 */ /* 0x000fe20000010000 */
[----:B------:R-:W-:-:S03]  /*15dd0*/  FMUL.FTZ R2, R9, R26 ;  /* 0x0000001a09027220 */ /* 0x000fc60000410000 */
[----:B------:R-:W-:Y:S01]  /*15de0*/  FMUL.FTZ R3, R26, R3 ;  /* 0x000000031a037220 */ /* 0x000fe20000410000 */
[-CC-:B------:R-:W-:Y:S01]  /*15df0*/  FFMA.FTZ R152, R73, R26.reuse, -R10.reuse ;  /* 0x0000001a49987223 */ /* 0x180fe2000001080a */
[-CC-:B------:R-:W-:Y:S01]  /*15e00*/  FFMA.FTZ R153, R27, R26.reuse, -R33.reuse ;  /* 0x0000001a1b997223 */ /* 0x180fe20000010821 */
[----:B------:R-:W-:Y:S01]  /*15e10*/  MUFU.EX2 R189, R189 ;  /* 0x000000bd00bd7308 */ /* 0x000fe20000000800 */
[-C--:B------:R-:W-:Y:S01]  /*15e20*/  FFMA.FTZ R154, R21, R26.reuse, -R10 ;  /* 0x0000001a159a7223 */ /* 0x080fe2000001080a */
[----:B------:R-:W-:-:S06]  /*15e30*/  FFMA.FTZ R155, R30, R26, -R33 ;  /* 0x0000001a1e9b7223 */ /* 0x000fcc0000010821 */
[----:B------:R-:W2:Y:S01]  /*15e40*/  MUFU.EX2 R2, R2 ;  /* 0x0000000200027308 */ /* 0x000ea20000000800 */
[----:B------:R-:W-:-:S07]  /*15e50*/  FFMA.FTZ R4, R31, R26, -R33 ;  /* 0x0000001a1f047223 */ /* 0x000fce0000010821 */
[----:B------:R-:W-:Y:S08]  /*15e60*/  MUFU.EX2 R184, R184 ;  /* 0x000000b800b87308 */ /* 0x000ff00000000800 */
[----:B------:R-:W0:Y:S01]  /*15e70*/  MUFU.EX2 R3, R3 ;  /* 0x0000000300037308 */ /* 0x000e220000000800 */
[----:B------:R-:W-:-:S07]  /*15e80*/  FFMA.FTZ R187, R19, R26, -R10 ;  /* 0x0000001a13bb7223 */ /* 0x000fce000001080a */
[----:B------:R-:W1:Y:S01]  /*15e90*/  MUFU.EX2 R152, R152 ;  /* 0x0000009800987308 */ /* 0x000e620000000800 */
[----:B------:R-:W-:-:S07]  /*15ea0*/  FFMA.FTZ R178, R34, R26, -R33 ;  /* 0x0000001a22b27223 */ /* 0x000fce0000010821 */
[----:B------:R-:W3:Y:S01]  /*15eb0*/  MUFU.EX2 R153, R153 ;  /* 0x0000009900997308 */ /* 0x000ee20000000800 */
[----:B------:R-:W-:-:S07]  /*15ec0*/  FFMA.FTZ R181, R35, R26, -R33 ;  /* 0x0000001a23b57223 */ /* 0x000fce0000010821 */
[----:B------:R-:W4:Y:S08]  /*15ed0*/  MUFU.EX2 R154, R154 ;  /* 0x0000009a009a7308 */ /* 0x000f300000000800 */
[----:B------:R-:W4:Y:S01]  /*15ee0*/  MUFU.EX2 R155, R155 ;  /* 0x0000009b009b7308 */ /* 0x000f220000000800 */
[----:B--2---:R-:W-:Y:S01]  /*15ef0*/  FFMA.FTZ R9, R2, R6, R189 ;  /* 0x0000000602097223 */ /* 0x004fe200000100bd */
[----:B------:R-:W-:-:S06]  /*15f00*/  FFMA.FTZ R183, R15, R26, -R10 ;  /* 0x0000001a0fb77223 */ /* 0x000fcc000001080a */
[----:B------:R-:W2:Y:S01]  /*15f10*/  MUFU.EX2 R5, R5 ;  /* 0x0000000500057308 */ /* 0x000ea20000000800 */
[----:B0-----:R-:W-:Y:S01]  /*15f20*/  FFMA.FTZ R6, R3, R7, R184 ;  /* 0x0000000703067223 */ /* 0x001fe200000100b8 */
[----:B------:R-:W-:-:S06]  /*15f30*/  FFMA.FTZ R176, R38, R26, -R33 ;  /* 0x0000001a26b07223 */ /* 0x000fcc0000010821 */
[----:B------:R-:W0:Y:S01]  /*15f40*/  MUFU.EX2 R4, R4 ;  /* 0x0000000400047308 */ /* 0x000e220000000800 */
[----:B-1----:R-:W-:Y:S01]  /*15f50*/  FADD.FTZ R9, R152, R9 ;  /* 0x0000000998097221 */ /* 0x002fe20000010000 */
[----:B------:R-:W-:-:S06]  /*15f60*/  FFMA.FTZ R180, R37, R26, -R10 ;  /* 0x0000001a25b47223 */ /* 0x000fcc000001080a */
[----:B------:R-:W1:Y:S01]  /*15f70*/  MUFU.EX2 R187, R187 ;  /* 0x000000bb00bb7308 */ /* 0x000e620000000800 */
[----:B---3--:R-:W-:Y:S01]  /*15f80*/  FADD.FTZ R6, R153, R6 ;  /* 0x0000000699067221 */ /* 0x008fe20000010000 */
[----:B------:R-:W-:-:S06]  /*15f90*/  FFMA.FTZ R179, R39, R26, -R33 ;  /* 0x0000001a27b37223 */ /* 0x000fcc0000010821 */
[----:B------:R-:W3:Y:S01]  /*15fa0*/  MUFU.EX2 R178, R178 ;  /* 0x000000b200b27308 */ /* 0x000ee20000000800 */
[----:B----4-:R-:W-:Y:S01]  /*15fb0*/  FADD.FTZ R8, R154, R9 ;  /* 0x000000099a087221 */ /* 0x010fe20000010000 */
[----:B------:R-:W-:-:S06]  /*15fc0*/  FFMA.FTZ R174, R13, R26, -R10 ;  /* 0x0000001a0dae7223 */ /* 0x000fcc000001080a */
[----:B------:R-:W4:Y:S01]  /*15fd0*/  MUFU.EX2 R182, R182 ;  /* 0x000000b600b67308 */ /* 0x000f220000000800 */
[----:B------:R-:W-:Y:S01]  /*15fe0*/  FADD.FTZ R7, R155, R6 ;  /* 0x000000069b077221 */ /* 0x000fe20000010000 */
[----:B------:R-:W-:-:S06]  /*15ff0*/  FFMA.FTZ R170, R42, R26, -R33 ;  /* 0x0000001a2aaa7223 */ /* 0x000fcc0000010821 */
[----:B------:R-:W4:Y:S01]  /*16000*/  MUFU.EX2 R181, R181 ;  /* 0x000000b500b57308 */ /* 0x000f220000000800 */
[----:B--2---:R-:W-:Y:S01]  /*16010*/  FADD.FTZ R8, R5, R8 ;  /* 0x0000000805087221 */ /* 0x004fe20000010000 */
[----:B------:R-:W-:-:S06]  /*16020*/  FFMA.FTZ R177, R41, R26, -R10 ;  /* 0x0000001a29b17223 */ /* 0x000fcc000001080a */
[----:B------:R-:W2:Y:S01]  /*16030*/  MUFU.EX2 R183, R183 ;  /* 0x000000b700b77308 */ /* 0x000ea20000000800 */
[----:B0-----:R-:W-:Y:S01]  /*16040*/  FADD.FTZ R7, R4, R7 ;  /* 0x0000000704077221 */ /* 0x001fe20000010000 */
[----:B------:R-:W-:-:S06]  /*16050*/  FFMA.FTZ R173, R43, R26, -R33 ;  /* 0x0000001a2bad7223 */ /* 0x000fcc0000010821 */
[----:B------:R-:W0:Y:S01]  /*16060*/  MUFU.EX2 R176, R176 ;  /* 0x000000b000b07308 */ /* 0x000e220000000800 */
[----:B-1----:R-:W-:Y:S01]  /*16070*/  FADD.FTZ R9, R187, R8 ;  /* 0x00000008bb097221 */ /* 0x002fe20000010000 */
[----:B---3--:R-:W-:-:S06]  /*16080*/  FADD.FTZ R6, R178, R7 ;  /* 0x00000007b2067221 */ /* 0x008fcc0000010000 */
[----:B------:R-:W1:Y:S01]  /*16090*/  MUFU.EX2 R180, R180 ;  /* 0x000000b400b47308 */ /* 0x000e620000000800 */
[----:B------:R-:W-:-:S07]  /*160a0*/  FFMA.FTZ R168, R46, R26, -R33 ;  /* 0x0000001a2ea87223 */ /* 0x000fce0000010821 */
        /* <DEDUP_REMOVED lines=80> */
[----:B0-----:R-:W-:-:S06]  /*165b0*/  FADD.FTZ R28, R14, R31 ;  /* 0x0000001f0e1c7221 */ /* 0x001fcc0000010000 */
[----:B------:R-:W0:Y:S08]  /*165c0*/  MUFU.EX2 R15, R15 ;  /* 0x0000000f000f7308 */ /* 0x000e300000000800 */
[----:B------:R-:W2:Y:S01]  /*165d0*/  MUFU.EX2 R9, R9 ;  /* 0x0000000900097308 */ /* 0x000ea20000000800 */
[----:B-1----:R-:W-:Y:S01]  /*165e0*/  FADD.FTZ R27, R157, R26 ;  /* 0x0000001a9d1b7221 */ /* 0x002fe20000010000 */
[----:B---3--:R-:W-:-:S06]  /*165f0*/  FADD.FTZ R31, R19, R28 ;  /* 0x0000001c131f7221 */ /* 0x008fcc0000010000 */
[----:B------:R-:W1:Y:S08]  /*16600*/  MUFU.EX2 R13, R13 ;  /* 0x0000000d000d7308 */ /* 0x000e700000000800 */
[----:B------:R-:W3:Y:S01]  /*16610*/  MUFU.EX2 R6, R6 ;  /* 0x0000000600067308 */ /* 0x000ee20000000800 */
[----:B----4-:R-:W-:Y:S01]  /*16620*/  FADD.FTZ R26, R12, R27 ;  /* 0x0000001b0c1a7221 */ /* 0x010fe20000010000 */
[----:B------:R-:W-:-:S06]  /*16630*/  FADD.FTZ R28, R8, R31 ;  /* 0x0000001f081c7221 */ /* 0x000fcc0000010000 */
[----:B------:R-:W4:Y:S08]  /*16640*/  MUFU.EX2 R10, R10 ;  /* 0x0000000a000a7308 */ /* 0x000f300000000800 */
[----:B------:R-:W4:Y:S01]  /*16650*/  MUFU.EX2 R7, R7 ;  /* 0x0000000700077308 */ /* 0x000f220000000800 */
[----:B0-----:R-:W-:Y:S01]  /*16660*/  FADD.FTZ R26, R15, R26 ;  /* 0x0000001a0f1a7221 */ /* 0x001fe20000010000 */
[----:B--2---:R-:W-:-:S03]  /*16670*/  FADD.FTZ R27, R9, R28 ;  /* 0x0000001c091b7221 */ /* 0x004fc60000010000 */
[----:B-1----:R-:W-:Y:S01]  /*16680*/  FADD.FTZ R31, R13, R26 ;  /* 0x0000001a0d1f7221 */ /* 0x002fe20000010000 */
[----:B---3--:R-:W-:-:S03]  /*16690*/  FADD.FTZ R26, R6, R27 ;  /* 0x0000001b061a7221 */ /* 0x008fc60000010000 */
[----:B----4-:R-:W-:Y:S01]  /*166a0*/  FADD.FTZ R30, R10, R31 ;  /* 0x0000001f0a1e7221 */ /* 0x010fe20000010000 */
[----:B------:R0:W-:Y:S01]  /*166b0*/  ST.E desc[UR36][R24.64+0x4], R29 ;  /* 0x0000041d18007985 */ /* 0x0001e2000c101924 */
[----:B------:R-:W-:-:S05]  /*166c0*/  FADD.FTZ R31, R7, R26 ;  /* 0x0000001a071f7221 */ /* 0x000fca0000010000 */
[----:B------:R1:W-:Y:S04]  /*166d0*/  ST.E.64 desc[UR36][R24.64+0x10], R30 ;  /* 0x0000101e18007985 */ /* 0x0003e8000c101b24 */
[----:B------:R-:W2:Y:S04]  /*166e0*/  LD.E R39, desc[UR36][R22.64+0x3a0] ;  /* 0x0003a02416277980 */ /* 0x000ea8000c101900 */
[----:B------:R-:W3:Y:S04]  /*166f0*/  LD.E R43, desc[UR36][R22.64+0x3b0] ;  /* 0x0003b024162b7980 */ /* 0x000ee8000c101900 */
[----:B------:R-:W4:Y:S04]  /*16700*/  LD.E R41, desc[UR36][R22.64+0x3b4] ;  /* 0x0003b42416297980 */ /* 0x000f28000c101900 */
[----:B------:R-:W4:Y:S04]  /*16710*/  LD.E R37, desc[UR36][R22.64+0x3c0] ;  /* 0x0003c02416257980 */ /* 0x000f28000c101900 */
[----:B0-----:R-:W4:Y:S04]  /*16720*/  LD.E R29, desc[UR36][R22.64+0x3c4] ;  /* 0x0003c424161d7980 */ /* 0x001f28000c101900 */
        /* <DEDUP_REMOVED lines=123> */
[C---:B--2---:R-:W-:Y:S01]  /*16ee0*/  FMUL.FTZ R39, R2.reuse, R39 ;  /* 0x0000002702277220 */ /* 0x044fe20000410000 */
[C---:B---3--:R-:W-:Y:S01]  /*16ef0*/  FMUL.FTZ R43, R2.reuse, R43 ;  /* 0x0000002b022b7220 */ /* 0x048fe20000410000 */
[C---:B----4-:R-:W-:Y:S01]  /*16f00*/  FMUL.FTZ R41, R2.reuse, R41 ;  /* 0x0000002902297220 */ /* 0x050fe20000410000 */
[C---:B------:R-:W-:Y:S01]  /*16f10*/  FMUL.FTZ R37, R2.reuse, R37 ;  /* 0x0000002502257220 */ /* 0x040fe20000410000 */
[C---:B------:R-:W-:Y:S01]  /*16f20*/  FMUL.FTZ R29, R2.reuse, R29 ;  /* 0x0000001d021d7220 */ /* 0x040fe20000410000 */
[----:B------:R0:W-:Y:S01]  /*16f30*/  ST.E desc[UR36][R22.64+0x3a0], R39 ;  /* 0x0003a02716007985 */ /* 0x0001e2000c101924 */
[C---:B------:R-:W-:Y:S01]  /*16f40*/  FMUL.FTZ R35, R2.reuse, R35 ;  /* 0x0000002302237220 */ /* 0x040fe20000410000 */
[C---:B------:R-:W-:Y:S01]  /*16f50*/  FMUL.FTZ R33, R2.reuse, R33 ;  /* 0x0000002102217220 */ /* 0x040fe20000410000 */
[C---:B------:R-:W-:Y:S01]  /*16f60*/  FMUL.FTZ R31, R2.reuse, R31 ;  /* 0x0000001f021f7220 */ /* 0x040fe20000410000 */
[----:B------:R1:W-:Y:S04]  /*16f70*/  ST.E desc[UR36][R22.64+0x3b0], R43 ;  /* 0x0003b02b16007985 */ /* 0x0003e8000c101924 */
[----:B------:R2:W-:Y:S01]  /*16f80*/  ST.E desc[UR36][R22.64+0x3b4], R41 ;  /* 0x0003b42916007985 */ /* 0x0005e2000c101924 */
[C---:B0-----:R-:W-:Y:S01]  /*16f90*/  FMUL.FTZ R39, R3.reuse, R148 ;  /* 0x0000009403277220 */ /* 0x041fe20000410000 */
[C---:B-1----:R-:W-:Y:S01]  /*16fa0*/  FMUL.FTZ R43, R3.reuse, R144 ;  /* 0x00000090032b7220 */ /* 0x042fe20000410000 */
[----:B--2---:R-:W-:Y:S01]  /*16fb0*/  FMUL.FTZ R41, R3, R146 ;  /* 0x0000009203297220 */ /* 0x004fe20000410000 */
[----:B------:R0:W-:Y:S01]  /*16fc0*/  ST.E desc[UR36][R22.64+0x3c0], R37 ;  /* 0x0003c02516007985 */ /* 0x0001e2000c101924 */
[C---:B------:R-:W-:Y:S01]  /*16fd0*/  FMUL.FTZ R27, R2.reuse, R27 ;  /* 0x0000001b021b7220 */ /* 0x040fe20000410000 */
[----:B------:R-:W-:-:S02]  /*16fe0*/  FMUL.FTZ R25, R2, R25 ;  /* 0x0000001902197220 */ /* 0x000fc40000410000 */
[----:B------:R1:W-:Y:S04]  /*16ff0*/  ST.E desc[UR36][R22.64+0x3c4], R29 ;  /* 0x0003c41d16007985 */ /* 0x0003e8000c101924 */
[----:B------:R2:W-:Y:S04]  /*17000*/  ST.E desc[UR36][R22.64+0x3d0], R35 ;  /* 0x0003d02316007985 */ /* 0x0005e8000c101924 */
[----:B------:R3:W-:Y:S01]  /*17010*/  ST.E desc[UR36][R22.64+0x3d4], R33 ;  /* 0x0003d42116007985 */ /* 0x0007e2000c101924 */
[----:B0-----:R-:W-:-:S03]  /*17020*/  FMUL.FTZ R37, R3, R136 ;  /* 0x0000008803257220 */ /* 0x001fc60000410000 */
[----:B------:R0:W-:Y:S01]  /*17030*/  ST.E desc[UR36][R22.64+0x3e0], R31 ;  /* 0x0003e01f16007985 */ /* 0x0001e2000c101924 */
[----:B-1----:R-:W-:-:S03]  /*17040*/  FMUL.FTZ R29, R3, R142 ;  /* 0x0000008e031d7220 */ /* 0x002fc60000410000 */
[----:B------:R1:W-:Y:S01]  /*17050*/  ST.E desc[UR36][R22.64+0x208], R39 ;  /* 0x0002082716007985 */ /* 0x0003e2000c101924 */
[----:B--2---:R-:W-:-:S03]  /*17060*/  FMUL.FTZ R35, R3, R138 ;  /* 0x0000008a03237220 */ /* 0x004fc60000410000 */
[----:B------:R2:W-:Y:S01]  /*17070*/  ST.E desc[UR36][R22.64+0x20c], R41 ;  /* 0x00020c2916007985 */ /* 0x0005e2000c101924 */
[----:B---3--:R-:W-:-:S03]  /*17080*/  FMUL.FTZ R33, R3, R140 ;  /* 0x0000008c03217220 */ /* 0x008fc60000410000 */
[----:B------:R3:W-:Y:S01]  /*17090*/  ST.E desc[UR36][R22.64+0x218], R43 ;  /* 0x0002182b16007985 */ /* 0x0007e2000c101924 */
[C---:B0-----:R-:W-:Y:S01]  /*170a0*/  FMUL.FTZ R31, R3.reuse, R134 ;  /* 0x00000086031f7220 */ /* 0x041fe20000410000 */
[C---:B-1----:R-:W-:Y:S01]  /*170b0*/  FMUL.FTZ R39, R3.reuse, R130 ;  /* 0x0000008203277220 */ /* 0x042fe20000410000 */
[C---:B--2---:R-:W-:Y:S01]  /*170c0*/  FMUL.FTZ R41, R3.reuse, R128 ;  /* 0x0000008003297220 */ /* 0x044fe20000410000 */
[C---:B---3--:R-:W-:Y:S01]  /*170d0*/  FMUL.FTZ R43, R3.reuse, R126 ;  /* 0x0000007e032b7220 */ /* 0x048fe20000410000 */
        /* <DEDUP_REMOVED lines=12> */
[----:B0-----:R-:W-:-:S03]  /*171a0*/  FMUL.FTZ R33, R3, R120 ;  /* 0x0000007803217220 */ /* 0x001fc60000410000 */
[----:B------:R0:W-:Y:S01]  /*171b0*/  ST.E desc[UR36][R22.64+0x25c], R41 ;  /* 0x00025c2916007985 */ /* 0x0001e2000c101924 */
[----:B-1----:R-:W-:-:S03]  /*171c0*/  FMUL.FTZ R35, R3, R118 ;  /* 0x0000007603237220 */ /* 0x002fc60000410000 */
[----:B------:R1:W-:Y:S01]  /*171d0*/  ST.E desc[UR36][R22.64+0x268], R43 ;  /* 0x0002682b16007985 */ /* 0x0003e2000c101924 */
[C---:B--2---:R-:W-:Y:S01]  /*171e0*/  FMUL.FTZ R37, R3.reuse, R116 ;  /* 0x0000007403257220 */ /* 0x044fe20000410000 */
[C---:B---3--:R-:W-:Y:S01]  /*171f0*/  FMUL.FTZ R39, R3.reuse, R110 ;  /* 0x0000006e03277220 */ /* 0x048fe20000410000 */
        /* <DEDUP_REMOVED lines=42> */
[----:B------:R0:W-:Y:S01]  /*174a0*/  ST.E desc[UR36][R22.64+0x2e8], R25 ;  /* 0x0002e81916007985 */ /* 0x0001e2000c101924 */
[C---:B------:R-:W-:Y:S01]  /*174b0*/  FMUL.FTZ R47, R2.reuse, R47 ;  /* 0x0000002f022f7220 */ /* 0x040fe20000410000 */
[----:B------:R-:W-:Y:S02]  /*174c0*/  FMUL.FTZ R45, R2, R45 ;  /* 0x0000002d022d7220 */ /* 0x000fe40000410000 */
        /* <DEDUP_REMOVED lines=19> */
[----:B------:R-:W-:Y:S01]  /*17600*/  ST.E desc[UR36][R22.64+0x394], R47 ;  /* 0x0003942f16007985 */ /* 0x000fe2000c101924 */
[C---:B------:R-:W-:Y:S01]  /*17610*/  FMUL.FTZ R151, R2.reuse, R151 ;  /* 0x0000009702977220 */ /* 0x040fe20000410000 */
[C---:B------:R-:W-:Y:S01]  /*17620*/  FMUL.FTZ R197, R3.reuse, R150 ;  /* 0x0000009603c57220 */ /* 0x040fe20000410000 */
[C---:B------:R-:W-:Y:S01]  /*17630*/  FMUL.FTZ R149, R2.reuse, R149 ;  /* 0x0000009502957220 */ /* 0x040fe20000410000 */
[----:B------:R-:W-:Y:S01]  /*17640*/  ST.E desc[UR36][R22.64+0x3a4], R45 ;  /* 0x0003a42d16007985 */ /* 0x000fe2000c101924 */
        /* <DEDUP_REMOVED lines=61> */
[C---:B-1----:R-:W-:Y:S01]  /*17a20*/  FMUL.FTZ R27, R3.reuse, R44 ;  /* 0x0000002c031b7220 */ /* 0x042fe20000410000 */
[C---:B--2---:R-:W-:Y:S01]  /*17a30*/  FMUL.FTZ R29, R3.reuse, R42 ;  /* 0x0000002a031d7220 */ /* 0x044fe20000410000 */
[C---:B---3--:R-:W-:Y:S01]  /*17a40*/  FMUL.FTZ R31, R3.reuse, R34 ;  /* 0x00000022031f7220 */ /* 0x048fe20000410000 */
[C---:B----4-:R-:W-:Y:S01]  /*17a50*/  FMUL.FTZ R33, R3.reuse, R40 ;  /* 0x0000002803217220 */ /* 0x050fe20000410000 */
        /* <DEDUP_REMOVED lines=72> */
[----:B------:R1:W-:Y:S06]  /*17ee0*/  BAR.SYNC.DEFER_BLOCKING R209, 0x100 ;  /* 0x000400d10000751d */ /* 0x0003ec0000010000 */
[----:B------:R-:W4:Y:S04]  /*17ef0*/  LDL R144, [R1+0x1f0] ;  /* 0x0001f00001907983 */ /* 0x000f280000100800 */
[----:B0-----:R-:W4:Y:S04]  /*17f00*/  LD.E R25, desc[UR36][R22.64+0x200] ;  /* 0x0002002416197980 */ /* 0x001f28000c101900 */
[----:B-1----:R-:W4:Y:S04]  /*17f10*/  LD.E R27, desc[UR36][R22.64+0x204] ;  /* 0x00020424161b7980 */ /* 0x002f28000c101900 */
[----:B--2---:R-:W2:Y:S04]  /*17f20*/  LD.E R29, desc[UR36][R22.64+0x208] ;  /* 0x00020824161d7980 */ /* 0x004ea8000c101900 */
[----:B---3--:R-:W3:Y:S04]  /*17f30*/  LD.E R31, desc[UR36][R22.64+0x20c] ;  /* 0x00020c24161f7980 */ /* 0x008ee8000c101900 */
        /* <DEDUP_REMOVED lines=124> */
[----:B------:R-:W4:Y:S04]  /*18700*/  LD.E.64 R2, desc[UR36][R22.64+0x88] ;  /* 0x0000882416027980 */ /* 0x000f28000c101b00 */
[----:B------:R-:W-:Y:S04]  /*18710*/  ST.E desc[UR36][R22.64+0x200], R25 ;  /* 0x0002001916007985 */ /* 0x000fe8000c101924 */
[----:B------:R-:W-:Y:S04]  /*18720*/  ST.E desc[UR36][R22.64+0x204], R27 ;  /* 0x0002041b16007985 */ /* 0x000fe8000c101924 */
[----:B--2---:R-:W-:Y:S04]  /*18730*/  ST.E desc[UR36][R22.64+0x208], R29 ;  /* 0x0002081d16007985 */ /* 0x004fe8000c101924 */
[----:B---3--:R-:W-:Y:S04]  /*18740*/  ST.E desc[UR36][R22.64+0x20c], R31 ;  /* 0x00020c1f16007985 */ /* 0x008fe8000c101924 */
        /* <DEDUP_REMOVED lines=124> */
[----:B------:R-:W4:Y:S01]  /*18f10*/  LDL R186, [R1+0x68] ;  /* 0x0000680001ba7983 */ /* 0x000f220000100800 */
[----:B------:R-:W-:-:S03]  /*18f20*/  IMAD R2, R144, 0xc00, R2 ;  /* 0x00000c0090027824 */ /* 0x000fc600078e0202 */
[----:B0-----:R-:W4:Y:S04]  /*18f30*/  LD.E R24, desc[UR36][R22.64+0x200] ;  /* 0x0002002416187980 */ /* 0x001f28000c101900 */
[----:B------:R-:W4:Y:S04]  /*18f40*/  LD.E R25, desc[UR36][R22.64+0x204] ;  /* 0x0002042416197980 */ /* 0x000f28000c101900 */
[----:B-1----:R-:W4:Y:S04]  /*18f50*/  LD.E R26, desc[UR36][R22.64+0x208] ;  /* 0x00020824161a7980 */ /* 0x002f28000c101900 */
        /* <DEDUP_REMOVED lines=125> */
[----:B------:R-:W-:-:S02]  /*19730*/  ISETP.NE.U32.AND P0, PT, R186, RZ, PT ;  /* 0x000000ffba00720c */ /* 0x000fc40003f05070 */
[----:B------:R-:W-:Y:S02]  /*19740*/  R2UR UR6, R2 ;  /* 0x00000000020672ca */ /* 0x000fe400000e0000 */
[----:B------:R-:W-:Y:S02]  /*19750*/  R2UR UR7, R3 ;  /* 0x00000000030772ca */ /* 0x000fe400000e0000 */
[----:B------:R-:W-:Y:S02]  /*19760*/  F2FP.F16.F32.PACK_AB R152, R152, R189 ;  /* 0x000000bd9898723e */ /* 0x000fe400000000ff */
[----:B------:R-:W-:Y:S02]  /*19770*/  F2FP.F16.F32.PACK_AB R154, R5, R154 ;  /* 0x0000009a059a723e */ /* 0x000fe400000000ff */
[----:B------:R-:W-:Y:S02]  /*19780*/  F2FP.F16.F32.PACK_AB R153, R153, R184 ;  /* 0x000000b89999723e */ /* 0x000fe400000000ff */
[----:B------:R-:W-:Y:S01]  /*19790*/  F2FP.F16.F32.PACK_AB R155, R4, R155 ;  /* 0x0000009b049b723e */ /* 0x000fe200000000ff */
[----:B------:R-:W-:Y:S01]  /*197a0*/  VOTEU.ANY UP0, P0 ;  /* 0x00000000003f7886 */ /* 0x000fe20000000100 */
[----:B------:R-:W-:-:S02]  /*197b0*/  VIADD R4, R2, 0x80 ;  /* 0x0000008002047836 */ /* 0x000fc40000000000 */
[----:B------:R-:W-:Y:S01]  /*197c0*/  IMAD.MOV.U32 R5, RZ, RZ, R3 ;  /* 0x000000ffff057224 */ /* 0x000fe200078e0003 */
[----:B--2---:R-:W-:-:S06]  /*197d0*/  WARPGROUP.ARRIVE ;  /* 0x00000000000079c5 */ /* 0x004fcc0000000000 */
[----:B------:R-:W-:Y:S01]  /*197e0*/  HGMMA.64x256x16.F32 R24, R152, gdesc[UR4].tnspB, R24, UP0, gsb0 ;  /* 0x43e0000498187df0 */ /* 0x000fe2000b800818 */
[----:B------:R-:W-:Y:S02]  /*197f0*/  R2UR UR6, R4 ;  /* 0x00000000040672ca */ /* 0x000fe400000e0000 */
[----:B------:R-:W-:Y:S01]  /*19800*/  R2UR UR7, R5 ;  /* 0x00000000050772ca */ /* 0x000fe200000e0000 */
        /* <DEDUP_REMOVED lines=140> */
[----:B------:R-:W-:Y:S02]  /*1a0d0*/  VIADD R4, R2, 0x180 ;  /* 0x0000018002047836 */ /* 0x000fe40000000000 */
[----:B------:R-:W-:Y:S01]  /*1a0e0*/  IMAD.MOV.U32 R5, RZ, RZ, R3 ;  /* 0x000000ffff057224 */ /* 0x000fe200078e0003 */
[----:B------:R-:W-:Y:S02]  /*1a0f0*/  WARPGROUP.DEPBAR.LE gsb0, 0x0 ;  /* 0x00008000000079c5 */ /* 0x000fe40000010000 */
[----:B------:R-:W-:-:S02]  /*1a100*/  F2FP.F16.F32.PACK_AB R152, R177, R174 ;  /* 0x000000aeb198723e */ /* 0x000fc400000000ff */
        /* <DEDUP_REMOVED lines=553> */
[----:B------:R0:W-:Y:S04]  /*1c3a0*/  ST.E desc[UR36][R22.64+0x204], R25 ;  /* 0x0002041916007985 */ /* 0x0001e8000c101924 */
        /* <DEDUP_REMOVED lines=126> */
[----:B------:R4:W-:Y:S04]  /*1cb90*/  STL [R1+0x68], R0 ;  /* 0x0000680001007387 */ /* 0x0009e80000100800 */
        /* <DEDUP_REMOVED lines=256> */
[----:B0-----:R-:W2:Y:S04]  /*1dba0*/  LDL.64 R20, [R1+0x190] ;  /* 0x0001900001147983 */ /* 0x001ea80000100a00 */
[----:B------:R1:W5:Y:S04]  /*1dbb0*/  LDL R0, [R1+0x1f0] ;  /* 0x0001f00001007983 */ /* 0x0003680000100800 */
[----:B--2---:R-:W2:Y:S01]  /*1dbc0*/  LD.E R2, desc[UR36][R20.64] ;  /* 0x0000002414027980 */ /* 0x004ea2000c101900 */
[----:B------:R-:W-:Y:S01]  /*1dbd0*/  BSSY B0, `(.L_x_11286) ;  /* 0x0000005000007945 */ /* 0x000fe20003800000 */
[----:B--2---:R-:W-:-:S04]  /*1dbe0*/  LOP3.LUT R2, R2, 0x1, RZ, 0xfc, !PT ;  /* 0x0000000102027812 */ /* 0x004fc800078efcff */
[----:B------:R-:W-:-:S13]  /*1dbf0*/  ISETP.NE.AND P0, PT, R2, 0x3, PT ;  /* 0x000000030200780c */ /* 0x000fda0003f05270 */
[----:B-1----:R-:W-:Y:S05]  /*1dc00*/  @!P0 BRA `(.L_x_11287) ;  /* 0x0000000000048947 */ /* 0x002fea0003800000 */
[----:B------:R-:W-:Y:S01]  /*1dc10*/  BPT.TRAP 0x1 ;  /* 0x000000040000795c */ /* 0x000fe20000300000 */
.L_x_11287:
[----:B------:R-:W-:Y:S05]  /*1dc20*/  BSYNC B0 ;  /* 0x0000000000007941 */ /* 0x000fea0003800000 */
.L_x_11286:
[----:B------:R-:W2:Y:S04]  /*1dc30*/  LD.E.64 R2, desc[UR36][R20.64+0x20] ;  /* 0x0000202414027980 */ /* 0x000ea8000c101b00 */
[----:B------:R-:W3:Y:S01]  /*1dc40*/  LD.E R4, desc[UR36][R20.64+0xc] ;  /* 0x00000c2414047980 */ /* 0x000ee2000c101900 */
[C---:B------:R-:W-:Y:S01]  /*1dc50*/  ISETP.GT.AND P0, PT, R11.reuse, UR40, PT ;  /* 0x000000280b007c0c */ /* 0x040fe2000bf04270 */
[----:B------:R-:W-:Y:S01]  /*1dc60*/  VIADD R11, R11, 0xffffffff ;  /* 0xffffffff0b0b7836 */ /* 0x000fe20000000000 */
[----:B--2---:R-:W-:-:S05]  /*1dc70*/  MOV R3, R2 ;  /* 0x0000000200037202 */ /* 0x004fca0000000f00 */
[----:B-----5:R-:W-:-:S05]  /*1dc80*/  IMAD R3, R0, 0x8, R3 ;  /* 0x0000000800037824 */ /* 0x020fca00078e0203 */
[----:B---3--:R-:W-:-:S04]  /*1dc90*/  PRMT R3, R4, 0x654, R3 ;  /* 0x0000065404037816 */ /* 0x008fc80000000003 */
[----:B------:R1:W-:Y:S01]  /*1dca0*/  SYNCS.ARRIVE.TRANS64.RED.A1T0 RZ, [R3+URZ], RZ ;  /* 0x000000ff03ff79a7 */ /* 0x0003e2000810043f */
[----:B------:R-:W-:Y:S05]  /*1dcb0*/  @P0 BRA `(.L_x_11288) ;  /* 0xffffff5000e80947 */ /* 0x000fea000383ffff */
.L_x_11255:
[----:B------:R-:W-:Y:S05]  /*1dcc0*/  WARPSYNC.ALL ;  /* 0x0000000000007948 */ /* 0x000fea0003800000 */
[----:B------:R-:W0:Y:S04]  /*1dcd0*/  LDL R5, [R1+0x420] ;  /* 0x0004200001057983 */ /* 0x000e280000100800 */
[----:B------:R-:W2:Y:S04]  /*1dce0*/  LDL R6, [R1+0x424] ;  /* 0x0004240001067983 */ /* 0x000ea80000100800 */
[----:B------:R-:W3:Y:S04]  /*1dcf0*/  LDL R136, [R1+0x1f0] ;  /* 0x0001f00001887983 */ /* 0x000ee80000100800 */
[----:B------:R-:W4:Y:S04]  /*1dd00*/  LDL.64 R14, [R1+0x398] ;  /* 0x00039800010e7983 */ /* 0x000f280000100a00 */
[----:B------:R-:W5:Y:S04]  /*1dd10*/  LDL.64 R12, [R1+0x3a8] ;  /* 0x0003a800010c7983 */ /* 0x000f680000100a00 */
        /* <DEDUP_REMOVED lines=60> */
[----:B0-----:R-:W0:Y:S02]  /*1e0e0*/  SHFL.BFLY PT, R0, R5, 0x2, 0x1f ;  /* 0x0c401f0005007f89 */ /* 0x001e2400000e0000 */
[----:B0-----:R-:W-:-:S05]  /*1e0f0*/  FADD.FTZ R0, R5, R0 ;  /* 0x0000000005007221 */ /* 0x001fca0000010000 */
[----:B-1----:R-:W0:Y:S02]  /*1e100*/  SHFL.BFLY PT, R3, R0, 0x1, 0x1f ;  /* 0x0c201f0000037f89 */ /* 0x002e2400000e0000 */
[----:B0-----:R-:W-:Y:S01]  /*1e110*/  FADD.FTZ R2, R0, R3 ;  /* 0x0000000300027221 */ /* 0x001fe20000010000 */
[----:B---3--:R-:W-:Y:S01]  /*1e120*/  VIADD R136, R136, 0x1 ;  /* 0x0000000188887836 */ /* 0x008fe20000000000 */
[----:B------:R-:W3:Y:S04]  /*1e130*/  LDL R0, [R1+0x1fc] ;  /* 0x0001fc0001007983 */ /* 0x000ee80000100800 */
[----:B------:R-:W-:Y:S04]  /*1e140*/  STL [R1+0x420], R2 ;  /* 0x0004200201007387 */ /* 0x000fe80000100800 */
[----:B------:R-:W4:Y:S04]  /*1e150*/  LDL R148, [R1+0x420] ;  /* 0x0004200001947983 */ /* 0x000f280000100800 */
[----:B--2---:R-:W0:Y:S02]  /*1e160*/  SHFL.BFLY PT, R3, R6, 0x2, 0x1f ;  /* 0x0c401f0006037f89 */ /* 0x004e2400000e0000 */
[----:B0-----:R-:W-:Y:S01]  /*1e170*/  FADD.FTZ R3, R3, R6 ;  /* 0x0000000603037221 */ /* 0x001fe20000010000 */
[----:B------:R-:W-:Y:S01]  /*1e180*/  ISETP.NE.AND P2, PT, R136, 0x2, PT ;  /* 0x000000028800780c */ /* 0x000fe20003f45270 */
[----:B------:R-:W2:Y:S04]  /*1e190*/  LDL.64 R6, [R1+0x3e8] ;  /* 0x0003e80001067983 */ /* 0x000ea80000100a00 */
[----:B------:R-:W0:Y:S08]  /*1e1a0*/  SHFL.BFLY PT, R4, R3, 0x1, 0x1f ;  /* 0x0c201f0003047f89 */ /* 0x000e3000000e0000 */
[----:B------:R-:W2:Y:S01]  /*1e1b0*/  @!P2 LDL R19, [R1+0x1f4] ;  /* 0x0001f4000113a983 */ /* 0x000ea20000100800 */
[----:B0-----:R-:W-:-:S03]  /*1e1c0*/  FADD.FTZ R140, R3, R4 ;  /* 0x00000004038c7221 */ /* 0x001fc60000010000 */
[----:B------:R-:W2:Y:S02]  /*1e1d0*/  LDL.64 R4, [R1+0x3d8] ;  /* 0x0003d80001047983 */ /* 0x000ea40000100a00 */
[----:B------:R-:W-:Y:S02]  /*1e1e0*/  FSETP.NE.FTZ.AND P1, PT, R140, RZ, PT ;  /* 0x000000ff8c00720b */ /* 0x000fe40003f35000 */
[----:B------:R-:W2:Y:S11]  /*1e1f0*/  LDL.64 R2, [R1+0x3f8] ;  /* 0x0003f80001027983 */ /* 0x000eb60000100a00 */
[----:B------:R-:W2:Y:S04]  /*1e200*/  @P1 LDL R143, [R1+0x430] ;  /* 0x00043000018f1983 */ /* 0x000ea80000100800 */
[----:B------:R-:W2:Y:S01]  /*1e210*/  @P1 LDL R145, [R1+0x414] ;  /* 0x0004140001911983 */ /* 0x000ea20000100800 */
[----:B------:R-:W-:-:S02]  /*1e220*/  IMAD.MOV.U32 R142, RZ, RZ, -0x800000 ;  /* 0xff800000ff8e7424 */ /* 0x000fc400078e00ff */
[----:B------:R-:W-:Y:S01]  /*1e230*/  IMAD.MOV.U32 R138, RZ, RZ, RZ ;  /* 0x000000ffff8a7224 */ /* 0x000fe200078e00ff */
[----:B------:R0:W-:Y:S08]  /*1e240*/  BAR.ARV R208, 0x100 ;  /* 0x000400d00000751d */ /* 0x0001f00000002000 */
[----:B------:R-:W-:Y:S06]  /*1e250*/  BAR.ARV 0x8, 0x180 ;  /* 0x0206000000007b1d */ /* 0x000fec0000002000 */
[----:B----4-:R-:W-:-:S13]  /*1e260*/  FSETP.NE.FTZ.AND P0, PT, R148, RZ, PT ;  /* 0x000000ff9400720b */ /* 0x010fda0003f15000 */
[----:B------:R-:W4:Y:S04]  /*1e270*/  @P0 LDL R139, [R1+0x430] ;  /* 0x00043000018b0983 */ /* 0x000f280000100800 */
[----:B------:R-:W2:Y:S01]  /*1e280*/  @P0 LDL R144, [R1+0x410] ;  /* 0x0004100001900983 */ /* 0x000ea20000100800 */
[----:B------:R-:W1:Y:S02]  /*1e290*/  @P0 MUFU.LG2 R141, R148 ;  /* 0x00000094008d0308 */ /* 0x000e640000000c00 */
[----:B-1----:R-:W-:-:S06]  /*1e2a0*/  @P0 FMUL.FTZ R146, R141, 0.69314718246459960938 ;  /* 0x3f3172188d920820 */ /* 0x002fcc0000410000 */
[----:B------:R-:W1:Y:S08]  /*1e2b0*/  @P1 MUFU.LG2 R147, R140 ;  /* 0x0000008c00931308 */ /* 0x000e700000000c00 */
[----:B------:R-:W0:Y:S01]  /*1e2c0*/  @P0 MUFU.RCP R138, R148 ;  /* 0x00000094008a0308 */ /* 0x000e220000001000 */
[----:B---3--:R-:W-:Y:S02]  /*1e2d0*/  VIADD R0, R0, 0x1 ;  /* 0x0000000100007836 */ /* 0x008fe40000000000 */
[----:B-1----:R-:W-:Y:S01]  /*1e2e0*/  @P1 FMUL.FTZ R147, R147, 0.69314718246459960938 ;  /* 0x3f31721893931820 */ /* 0x002fe20000410000 */
[----:B------:R-:W-:Y:S01]  /*1e2f0*/  STL [R1+0x424], R140 ;  /* 0x0004248c01007387 */ /* 0x000fe20000100800 */
[-C--:B0-----:R-:W-:Y:S01]  /*1e300*/  FMUL.FTZ R133, R133, R138.reuse ;  /* 0x0000008a85857220 */ /* 0x081fe20000410000 */
        /* <DEDUP_REMOVED lines=97> */
[----:B------:R-:W-:Y:S01]  /*1e920*/  @!P2 STL [R1+0x1f0], RZ ;  /* 0x0001f0ff0100a387 */ /* 0x000fe20000100800 */
[----:B----4-:R-:W-:-:S04]  /*1e930*/  @P0 FMUL.FTZ R139, R139, 0.69314718246459960938 ;  /* 0x3f3172188b8b0820 */ /* 0x010fc80000410000 */
[----:B--2---:R-:W-:Y:S01]  /*1e940*/  @P0 FFMA.FTZ R142, R139, R144, R146 ;  /* 0x000000908b8e0223 */ /* 0x004fe20000010092 */
[----:B------:R-:W-:-:S06]  /*1e950*/  IMAD.MOV.U32 R139, RZ, RZ, RZ ;  /* 0x000000ffff8b7224 */ /* 0x000fcc00078e00ff */
[----:B------:R-:W0:Y:S01]  /*1e960*/  @P1 MUFU.RCP R139, R140 ;  /* 0x0000008c008b1308 */ /* 0x000e220000001000 */
[----:B------:R-:W-:Y:S01]  /*1e970*/  @P1 FMUL.FTZ R146, R143, 0.69314718246459960938 ;  /* 0x3f3172188f921820 */ /* 0x000fe20000410000 */
[----:B------:R-:W-:-:S03]  /*1e980*/  IMAD.MOV.U32 R144, RZ, RZ, -0x800000 ;  /* 0xff800000ff907424 */ /* 0x000fc600078e00ff */
[----:B------:R-:W-:Y:S01]  /*1e990*/  @P1 FFMA.FTZ R144, R146, R145, R147 ;  /* 0x0000009192901223 */ /* 0x000fe20000010093 */
[----:B------:R-:W-:Y:S01]  /*1e9a0*/  STL [R1+0x420], R142 ;  /* 0x0004208e01007387 */ /* 0x000fe20000100800 */
[-C--:B0-----:R-:W-:Y:S01]  /*1e9b0*/  FMUL.FTZ R15, R15, R139.reuse ;  /* 0x0000008b0f0f7220 */ /* 0x081fe20000410000 */
[-C--:B------:R-:W-:Y:S01]  /*1e9c0*/  FMUL.FTZ R14, R14, R139.reuse ;  /* 0x0000008b0e0e7220 */ /* 0x080fe20000410000 */
[-C--:B------:R-:W-:Y:S01]  /*1e9d0*/  FMUL.FTZ R13, R13, R139.reuse ;  /* 0x0000008b0d0d7220 */ /* 0x080fe20000410000 */
[-C--:B------:R-:W-:Y:S01]  /*1e9e0*/  FMUL.FTZ R12, R12, R139.reuse ;  /* 0x0000008b0c0c7220 */ /* 0x080fe20000410000 */
[-C--:B------:R-:W-:Y:S01]  /*1e9f0*/  FMUL.FTZ R71, R71, R139.reuse ;  /* 0x0000008b47477220 */ /* 0x080fe20000410000 */
[-C--:B------:R-:W-:Y:S01]  /*1ea00*/  FMUL.FTZ R70, R70, R139.reuse ;  /* 0x0000008b46467220 */ /* 0x080fe20000410000 */
[----:B------:R-:W-:Y:S01]  /*1ea10*/  STL.64 [R1+0x398], R14 ;  /* 0x0003980e01007387 */ /* 0x000fe20000100a00 */
        /* <DEDUP_REMOVED lines=59> */
[----:B0-----:R-:W-:Y:S01]  /*1edd0*/  VIADD R12, R137, 0x1 ;  /* 0x00000001890c7836 */ /* 0x001fe20000000000 */
[----:B------:R-:W-:Y:S01]  /*1ede0*/  @!P2 LOP3.LUT R14, R19, 0x1, RZ, 0x3c, !PT ;  /* 0x00000001130ea812 */ /* 0x000fe200078e3cff */
        /* <DEDUP_REMOVED lines=32> */
[----:B------:R0:W-:Y:S01]  /*1eff0*/  @!P2 STL [R1+0x1f4], R14 ;  /* 0x0001f40e0100a387 */ /* 0x0001e20000100800 */
[----:B------:R-:W-:-:S13]  /*1f000*/  PLOP3.LUT P0, PT, PT, PT, PT, 0x8, 0x0 ;  /* 0x000000000000781c */ /* 0x000fda0003f0e170 */
.L_x_11185:
[----:B------:R-:W1:Y:S08]  /*1f010*/  S2UR UR9, SR_CgaCtaId ;  /* 0x00000000000979c3 */ /* 0x000e700000008800 */
[----:B------:R-:W-:Y:S06]  /*1f020*/  BAR.SYNC.DEFER_BLOCKING 0x5, 0x180 ;  /* 0x0146000000007b1d */ /* 0x000fec0000010000 */
[----:B------:R-:W-:Y:S01]  /*1f030*/  UMOV UR42, 0x400 ;  /* 0x00000400002a7882 */ /* 0x000fe20000000000 */
[----:B------:R-:W-:Y:S01]  /*1f040*/  BSSY B0, `(.L_x_11289) ;  /* 0x0000280000007945 */ /* 0x000fe20003800000 */
[----:B-1----:R-:W-:-:S09]  /*1f050*/  ULEA UR42, UR9, UR42, 0x18 ;  /* 0x0000002a092a7291 */ /* 0x002fd2000f8ec03f */
[----:B------:R-:W1:Y:S02]  /*1f060*/  LDS R0, [UR42+0x324d0] ;  /* 0x0324d02aff007984 */ /* 0x000e640008000800 */
[----:B-1----:R-:W-:Y:S01]  /*1f070*/  R2UR UR4, R0 ;  /* 0x00000000000472ca */ /* 0x002fe200000e0000 */
[----:B------:R-:W-:Y:S06]  /*1f080*/  BAR.ARV 0x4, 0x180 ;  /* 0x0106000000007b1d */ /* 0x000fec0000002000 */
[----:B------:R-:W-:Y:S08]  /*1f090*/  @P0 BRA `(.L_x_11290) ;  /* 0x0000001c000c0947 */ /* 0x000ff00003800000 */
[----:B------:R-:W2:Y:S01]  /*1f0a0*/  LDL.128 R104, [R1+0x280] ;  /* 0x0002800001687983 */ /* 0x000ea20000100c00 */
[----:B0-----:R-:W0:Y:S01]  /*1f0b0*/  LDC R2, c[0x0][0xce8] ;  /* 0x00033a00ff027b82 */ /* 0x001e220000000800 */
[----:B------:R-:W-:Y:S02]  /*1f0c0*/  ULDC UR5, c[0x0][0xb88] ;  /* 0x0002e20000057ab9 */ /* 0x000fe40000000800 */
[----:B------:R-:W3:Y:S04]  /*1f0d0*/  LDL.128 R100, [R1+0x290] ;  /* 0x0002900001647983 */ /* 0x000ee80000100c00 */
[----:B------:R-:W4:Y:S04]  /*1f0e0*/  LDL.128 R96, [R1+0x2a0] ;  /* 0x0002a00001607983 */ /* 0x000f280000100c00 */
[----:B------:R-:W4:Y:S04]  /*1f0f0*/  LDL.128 R92, [R1+0x2b0] ;  /* 0x0002b000015c7983 */ /* 0x000f280000100c00 */
[----:B------:R-:W4:Y:S04]  /*1f100*/  LDL.128 R88, [R1+0x2c0] ;  /* 0x0002c00001587983 */ /* 0x000f280000100c00 */
[----:B------:R-:W4:Y:S04]  /*1f110*/  LDL.128 R84, [R1+0x2d0] ;  /* 0x0002d00001547983 */ /* 0x000f280000100c00 */
[----:B------:R-:W4:Y:S04]  /*1f120*/  LDL R153, [R1+0x454] ;  /* 0x0004540001997983 */ /* 0x000f280000100800 */
        /* <DEDUP_REMOVED lines=12> */
[----:B------:R-:W4:Y:S04]  /*1f1f0*/  LDL R158, [R1+0x450] ;  /* 0x00045000019e7983 */ /* 0x000f280000100800 */
[----:B------:R-:W4:Y:S04]  /*1f200*/  LDL R157, [R1+0x44c] ;  /* 0x00044c00019d7983 */ /* 0x000f280000100800 */
[----:B------:R-:W4:Y:S04]  /*1f210*/  LDL.128 R52, [R1+0x320] ;  /* 0x0003200001347983 */ /* 0x000f280000100c00 */
[----:B------:R-:W4:Y:S04]  /*1f220*/  LDL R156, [R1+0x448] ;  /* 0x00044800019c7983 */ /* 0x000f280000100800 */
[----:B------:R-:W4:Y:S04]  /*1f230*/  LDL.128 R64, [R1+0x340] ;  /* 0x0003400001407983 */ /* 0x000f280000100c00 */
[----:B------:R-:W4:Y:S04]  /*1f240*/  LDL R155, [R1+0x444] ;  /* 0x00044400019b7983 */ /* 0x000f280000100800 */
        /* <DEDUP_REMOVED lines=13> */
[----:B------:R-:W-:Y:S01]  /*1f320*/  VIADD R19, R206, UR61 ;  /* 0x0000003dce137c36 */ /* 0x000fe20008000000 */
[----:B------:R-:W-:Y:S01]  /*1f330*/  LOP3.LUT P0, RZ, R212, 0x3, RZ, 0xc0, !PT ;  /* 0x00000003d4ff7812 */ /* 0x000fe2000780c0ff */
[----:B0-----:R-:W-:Y:S01]  /*1f340*/  IMAD R0, R2, UR5, RZ ;  /* 0x0000000502007c24 */ /* 0x001fe2000f8e02ff */
[----:B------:R-:W-:Y:S01]  /*1f350*/  IADD3 R151, P1, R190, 0x8040, RZ ;  /* 0x00008040be977810 */ /* 0x000fe20007f3e0ff */
[----:B------:R-:W-:-:S03]  /*1f360*/  ULDC.64 UR10, c[0x0][0xc90] ;  /* 0x00032400000a7ab9 */ /* 0x000fc60000000a00 */
[----:B------:R-:W-:-:S13]  /*1f370*/  ISETP.GE.OR P2, PT, R19, R0, P0 ;  /* 0x000000001300720c */ /* 0x000fda0000746670 */
[----:B------:R-:W4:Y:S01]  /*1f380*/  @!P2 LDL R3, [R1+0x420] ;  /* 0x000420000103a983 */ /* 0x000f220000100800 */
[----:B------:R-:W-:-:S04]  /*1f390*/  LOP3.LUT R150, R151, 0x380, RZ, 0xc0, !PT ;  /* 0x0000038097967812 */ /* 0x000fc800078ec0ff */
[----:B------:R-:W-:-:S04]  /*1f3a0*/  SHF.R.U64 R150, R150, 0x3, RZ ;  /* 0x0000000396967819 */ /* 0x000fc800000012ff */
[----:B------:R-:W-:Y:S01]  /*1f3b0*/  LOP3.LUT R150, R150, R151, RZ, 0x3c, !PT ;  /* 0x0000009796967212 */ /* 0x000fe200078e3cff */
[----:B------:R-:W-:Y:S01]  /*1f3c0*/  IMAD.X R151, RZ, RZ, R191, P1 ;  /* 0x000000ffff977224 */ /* 0x000fe200008e06bf */
[----:B------:R-:W-:Y:S02]  /*1f3d0*/  ISETP.NE.AND P1, PT, R2, 0x1, PT ;  /* 0x000000010200780c */ /* 0x000fe40003f25270 */
[----:B------:R-:W-:Y:S01]  /*1f3e0*/  R2UR UR14, R204 ;  /* 0x00000000cc0e72ca */ /* 0x000fe200000e0000 */
[----:B------:R-:W-:Y:S01]  /*1f3f0*/  USHF.R.S32.HI UR13, URZ, 0x1f, UR60 ;  /* 0x0000001f3f0d7899 */ /* 0x000fe2000801143c */
[C---:B------:R-:W-:Y:S02]  /*1f400*/  IADD3 R21, P6, R190.reuse, 0x8020, RZ ;  /* 0x00008020be157810 */ /* 0x040fe40007fde0ff */
[----:B------:R-:W-:-:S09]  /*1f410*/  IADD3 R149, P3, R190, 0x8060, RZ ;  /* 0x00008060be957810 */ /* 0x000fd20007f7e0ff */
[----:B------:R-:W-:-:S04]  /*1f420*/  USHF.R.S32.HI UR12, URZ, 0x1f, UR14 ;  /* 0x0000001f3f0c7899 */ /* 0x000fc8000801140e */
[----:B------:R-:W-:Y:S02]  /*1f430*/  UIMAD UR5, UR12, UR10, URZ ;  /* 0x0000000a0c0572a4 */ /* 0x000fe4000f8e023f */
[----:B------:R-:W-:Y:S02]  /*1f440*/  UIMAD.WIDE.U32 UR6, UR14, UR10, URZ ;  /* 0x0000000a0e0672a5 */ /* 0x000fe4000f8e003f */
[----:B------:R-:W-:-:S03]  /*1f450*/  UIMAD UR5, UR14, UR11, UR5 ;  /* 0x0000000b0e0572a4 */ /* 0x000fc6000f8e0205 */
[----:B------:R-:W-:Y:S01]  /*1f460*/  ULDC.64 UR10, c[0x0][0xc98] ;  /* 0x00032600000a7ab9 */ /* 0x000fe20000000a00 */
[----:B------:R-:W-:Y:S01]  /*1f470*/  LOP3.LUT R20, R21, 0x380, RZ, 0xc0, !PT ;  /* 0x0000038015147812 */ /* 0x000fe200078ec0ff */
[----:B------:R-:W-:Y:S01]  /*1f480*/  UIMAD UR8, UR13, UR10, URZ ;  /* 0x0000000a0d0872a4 */ /* 0x000fe2000f8e023f */
[----:B------:R-:W-:Y:S01]  /*1f490*/  LOP3.LUT R148, R149, 0x380, RZ, 0xc0, !PT ;  /* 0x0000038095947812 */ /* 0x000fe200078ec0ff */
[----:B------:R-:W-:Y:S01]  /*1f4a0*/  UIADD3 UR7, UR7, UR5, URZ ;  /* 0x0000000507077290 */ /* 0x000fe2000fffe03f */
[----:B------:R-:W-:Y:S01]  /*1f4b0*/  LOP3.LUT R143, R190, 0x380, RZ, 0xc0, !PT ;  /* 0x00000380be8f7812 */ /* 0x000fe200078ec0ff */
[----:B------:R-:W-:Y:S01]  /*1f4c0*/  UIMAD UR8, UR60, UR11, UR8 ;  /* 0x0000000b3c0872a4 */ /* 0x000fe2000f8e0208 */
[----:B------:R-:W-:Y:S01]  /*1f4d0*/  SHF.R.U64 R20, R20, 0x3, RZ ;  /* 0x0000000314147819 */ /* 0x000fe200000012ff */
[----:B------:R-:W-:Y:S01]  /*1f4e0*/  UIMAD.WIDE.U32 UR6, UR60, UR10, UR6 ;  /* 0x0000000a3c0672a5 */ /* 0x000fe2000f8e0006 */
[----:B------:R-:W-:Y:S02]  /*1f4f0*/  SHF.R.U64 R148, R148, 0x3, RZ ;  /* 0x0000000394947819 */ /* 0x000fe400000012ff */
[----:B------:R-:W-:-:S02]  /*1f500*/  SHF.R.U64 R143, R143, 0x3, RZ ;  /* 0x000000038f8f7819 */ /* 0x000fc400000012ff */
[C---:B------:R-:W-:Y:S02]  /*1f510*/  IADD3 R147, P4, R190.reuse, 0xc000, RZ ;  /* 0x0000c000be937810 */ /* 0x040fe40007f9e0ff */
[----:B------:R-:W-:Y:S01]  /*1f520*/  IADD3 R141, P5, R190, 0xc020, RZ ;  /* 0x0000c020be8d7810 */ /* 0x000fe20007fbe0ff */
[----:B------:R-:W-:Y:S01]  /*1f530*/  VIADD R19, R19, 0x8 ;  /* 0x0000000813137836 */ /* 0x000fe20000000000 */
[----:B------:R-:W-:Y:S01]  /*1f540*/  LOP3.LUT R20, R20, R21, RZ, 0x3c, !PT ;  /* 0x0000001514147212 */ /* 0x000fe200078e3cff */
[--C-:B------:R-:W-:Y:S01]  /*1f550*/  IMAD.X R21, RZ, RZ, R191.reuse, P6 ;  /* 0x000000ffff157224 */ /* 0x100fe200030e06bf */
[----:B------:R-:W-:Y:S01]  /*1f560*/  LOP3.LUT R148, R148, R149, RZ, 0x3c, !PT ;  /* 0x0000009594947212 */ /* 0x000fe200078e3cff */
[--C-:B------:R-:W-:Y:S01]  /*1f570*/  IMAD.X R149, RZ, RZ, R191.reuse, P3 ;  /* 0x000000ffff957224 */ /* 0x100fe200018e06bf */
[----:B------:R-:W-:Y:S01]  /*1f580*/  LOP3.LUT R142, R143, R190, RZ, 0x3c, !PT ;  /* 0x000000be8f8e7212 */ /* 0x000fe200078e3cff */
[----:B------:R-:W-:Y:S01]  /*1f590*/  IMAD.MOV.U32 R143, RZ, RZ, R191 ;  /* 0x000000ffff8f7224 */ /* 0x000fe200078e00bf */
[----:B------:R-:W-:Y:S01]  /*1f5a0*/  IADD3 R145, P6, R190, 0xc040, RZ ;  /* 0x0000c040be917810 */ /* 0x000fe20007fde0ff */
[----:B------:R-:W-:Y:S01]  /*1f5b0*/  ULDC.64 UR10, c[0x0][0xbe8] ;  /* 0x0002fa00000a7ab9 */ /* 0x000fe20000000a00 */
[----:B------:R-:W-:-:S02]  /*1f5c0*/  LOP3.LUT R146, R147, 0x380, RZ, 0xc0, !PT ;  /* 0x0000038093927812 */ /* 0x000fc400078ec0ff */
[----:B------:R-:W-:Y:S02]  /*1f5d0*/  LOP3.LUT R140, R141, 0x380, RZ, 0xc0, !PT ;  /* 0x000003808d8c7812 */ /* 0x000fe400078ec0ff */
[----:B------:R-:W-:Y:S02]  /*1f5e0*/  LOP3.LUT R144, R145, 0x380, RZ, 0xc0, !PT ;  /* 0x0000038091907812 */ /* 0x000fe400078ec0ff */
[----:B------:R-:W-:Y:S02]  /*1f5f0*/  MOV R152, R142 ;  /* 0x0000008e00987202 */ /* 0x000fe40000000f00 */
[----:B------:R-:W-:Y:S02]  /*1f600*/  SHF.R.U64 R146, R146, 0x3, RZ ;  /* 0x0000000392927819 */ /* 0x000fe400000012ff */
[----:B------:R-:W-:Y:S02]  /*1f610*/  SHF.R.U64 R140, R140, 0x3, RZ ;  /* 0x000000038c8c7819 */ /* 0x000fe400000012ff */
[----:B------:R-:W-:-:S02]  /*1f620*/  SHF.R.U64 R144, R144, 0x3, RZ ;  /* 0x0000000390907819 */ /* 0x000fc400000012ff */
[----:B------:R-:W-:Y:S02]  /*1f630*/  LOP3.LUT R146, R146, R147, RZ, 0x3c, !PT ;  /* 0x0000009392927212 */ /* 0x000fe400078e3cff */
[----:B--2---:R-:W-:Y:S02]  /*1f640*/  F2FP.F16.F32.PACK_AB R104, R105, R104 ;  /* 0x000000686968723e */ /* 0x004fe400000000ff */
[----:B------:R-:W-:Y:S02]  /*1f650*/  F2FP.F16.F32.PACK_AB R105, R107, R106 ;  /* 0x0000006a6b69723e */ /* 0x000fe400000000ff */
[----:B---3--:R-:W-:Y:S02]  /*1f660*/  F2FP.F16.F32.PACK_AB R106, R101, R100 ;  /* 0x00000064656a723e */ /* 0x008fe400000000ff */
[----:B------:R-:W0:Y:S01]  /*1f670*/  @P1 LDC R100, c[0x0][0xcec] ;  /* 0x00033b00ff641b82 */ /* 0x000e220000000800 */
[----:B----4-:R-:W-:Y:S02]  /*1f680*/  F2FP.F16.F32.PACK_AB R96, R97, R96 ;  /* 0x000000606160723e */ /* 0x010fe400000000ff */
[----:B------:R-:W-:-:S02]  /*1f690*/  F2FP.F16.F32.PACK_AB R97, R99, R98 ;  /* 0x000000626361723e */ /* 0x000fc400000000ff */
[----:B------:R-:W-:-:S03]  /*1f6a0*/  F2FP.F16.F32.PACK_AB R98, R93, R92 ;  /* 0x0000005c5d62723e */ /* 0x000fc600000000ff */
[----:B------:R-:W1:Y:S01]  /*1f6b0*/  @P1 LDC R92, c[0x0][0xcf0] ;  /* 0x00033c00ff5c1b82 */ /* 0x000e620000000800 */
[----:B------:R-:W-:Y:S02]  /*1f6c0*/  F2FP.F16.F32.PACK_AB R88, R89, R88 ;  /* 0x000000585958723e */ /* 0x000fe400000000ff */
[----:B------:R-:W-:Y:S02]  /*1f6d0*/  F2FP.F16.F32.PACK_AB R89, R91, R90 ;  /* 0x0000005a5b59723e */ /* 0x000fe400000000ff */
[----:B------:R-:W-:Y:S01]  /*1f6e0*/  F2FP.F16.F32.PACK_AB R90, R85, R84 ;  /* 0x00000054555a723e */ /* 0x000fe200000000ff */
[----:B------:R-:W-:Y:S01]  /*1f6f0*/  VIADD R85, R153, UR61 ;  /* 0x0000003d99557c36 */ /* 0x000fe20008000000 */
[----:B------:R-:W-:Y:S02]  /*1f700*/  F2FP.F16.F32.PACK_AB R80, R81, R80 ;  /* 0x000000505150723e */ /* 0x000fe400000000ff */
[----:B------:R-:W-:Y:S02]  /*1f710*/  F2FP.F16.F32.PACK_AB R81, R83, R82 ;  /* 0x000000525351723e */ /* 0x000fe400000000ff */
[----:B------:R-:W-:Y:S01]  /*1f720*/  F2FP.F16.F32.PACK_AB R82, R77, R76 ;  /* 0x0000004c4d52723e */ /* 0x000fe200000000ff */
[----:B0-----:R-:W-:-:S04]  /*1f730*/  @P1 IMAD.HI.U32 R77, R85, R100, RZ ;  /* 0x00000064554d1227 */ /* 0x001fc800078e00ff */
[----:B------:R-:W-:Y:S01]  /*1f740*/  IMAD.MOV.U32 R76, RZ, RZ, R85 ;  /* 0x000000ffff4c7224 */ /* 0x000fe200078e0055 */
[----:B-1----:R-:W-:Y:S02]  /*1f750*/  @P1 SHF.R.U32.HI R76, RZ, R92, R77 ;  /* 0x0000005cff4c1219 */ /* 0x002fe4000001164d */
[----:B------:R-:W-:-:S03]  /*1f760*/  F2FP.F16.F32.PACK_AB R72, R73, R72 ;  /* 0x000000484948723e */ /* 0x000fc600000000ff */
[--C-:B------:R-:W-:Y:S01]  /*1f770*/  IMAD.MOV R77, RZ, RZ, -R76.reuse ;  /* 0x000000ffff4d7224 */ /* 0x100fe200078e0a4c */
[----:B------:R-:W-:Y:S02]  /*1f780*/  F2FP.F16.F32.PACK_AB R73, R75, R74 ;  /* 0x0000004a4b49723e */ /* 0x000fe400000000ff */
[----:B------:R-:W-:Y:S01]  /*1f790*/  F2FP.F16.F32.PACK_AB R75, R59, R58 ;  /* 0x0000003a3b4b723e */ /* 0x000fe200000000ff */
[----:B------:R-:W-:Y:S01]  /*1f7a0*/  IMAD R59, R2, R77, R85 ;  /* 0x0000004d023b7224 */ /* 0x000fe200078e0255 */
[----:B------:R-:W-:Y:S01]  /*1f7b0*/  F2FP.F16.F32.PACK_AB R83, R79, R78 ;  /* 0x0000004e4f53723e */ /* 0x000fe200000000ff */
[----:B------:R-:W-:Y:S01]  /*1f7c0*/  IMAD.U32 R78, RZ, RZ, UR8 ;  /* 0x00000008ff4e7e24 */ /* 0x000fe2000f8e00ff */
[----:B------:R-:W-:Y:S02]  /*1f7d0*/  F2FP.F16.F32.PACK_AB R74, R57, R56 ;  /* 0x00000038394a723e */ /* 0x000fe400000000ff */
[----:B------:R-:W-:Y:S02]  /*1f7e0*/  SHF.R.S32.HI R57, RZ, 0x1f, R76 ;  /* 0x0000001fff397819 */ /* 0x000fe4000001144c */
[----:B------:R-:W-:-:S02]  /*1f7f0*/  IADD3 R56, P3, R76, UR6, RZ ;  /* 0x000000064c387c10 */ /* 0x000fc4000ff7e0ff */
[----:B------:R-:W-:Y:S02]  /*1f800*/  F2FP.F16.F32.PACK_AB R136, R137, R136 ;  /* 0x000000888988723e */ /* 0x000fe400000000ff */
[----:B------:R-:W-:Y:S02]  /*1f810*/  SHF.R.S32.HI R58, RZ, 0x1f, R59 ;  /* 0x0000001fff3a7819 */ /* 0x000fe4000001143b */
[----:B------:R-:W-:Y:S02]  /*1f820*/  F2FP.F16.F32.PACK_AB R137, R139, R138 ;  /* 0x0000008a8b89723e */ /* 0x000fe400000000ff */
[----:B------:R-:W-:Y:S02]  /*1f830*/  F2FP.F16.F32.PACK_AB R128, R129, R128 ;  /* 0x000000808180723e */ /* 0x000fe400000000ff */
[----:B------:R-:W-:Y:S02]  /*1f840*/  F2FP.F16.F32.PACK_AB R138, R133, R132 ;  /* 0x00000084858a723e */ /* 0x000fe400000000ff */
[----:B------:R-:W-:Y:S01]  /*1f850*/  F2FP.F16.F32.PACK_AB R139, R135, R134 ;  /* 0x00000086878b723e */ /* 0x000fe200000000ff */
[----:B------:R-:W-:Y:S01]  /*1f860*/  BAR.SYNC.DEFER_BLOCKING 0x1, 0x100 ;  /* 0x0044000000007b1d */ /* 0x000fe20000010000 */
[----:B------:R-:W-:-:S02]  /*1f870*/  F2FP.F16.F32.PACK_AB R129, R131, R130 ;  /* 0x000000828381723e */ /* 0x000fc400000000ff */
[----:B------:R-:W-:Y:S02]  /*1f880*/  F2FP.F16.F32.PACK_AB R120, R121, R120 ;  /* 0x000000787978723e */ /* 0x000fe400000000ff */
[----:B------:R-:W-:Y:S01]  /*1f890*/  IADD3.X R57, R57, UR7, R78, P3, !PT ;  /* 0x0000000739397c10 */ /* 0x000fe20009ffe44e */
[----:B------:R-:W-:Y:S01]  /*1f8a0*/  ULDC.64 UR6, c[0x0][0xc88] ;  /* 0x0003220000067ab9 */ /* 0x000fe20000000a00 */
[----:B------:R-:W-:Y:S02]  /*1f8b0*/  F2FP.F16.F32.PACK_AB R130, R125, R124 ;  /* 0x0000007c7d82723e */ /* 0x000fe400000000ff */
[----:B------:R-:W-:Y:S02]  /*1f8c0*/  F2FP.F16.F32.PACK_AB R131, R127, R126 ;  /* 0x0000007e7f83723e */ /* 0x000fe400000000ff */
[----:B------:R-:W-:Y:S02]  /*1f8d0*/  F2FP.F16.F32.PACK_AB R121, R123, R122 ;  /* 0x0000007a7b79723e */ /* 0x000fe400000000ff */
[----:B------:R-:W-:Y:S01]  /*1f8e0*/  F2FP.F16.F32.PACK_AB R112, R113, R112 ;  /* 0x000000707170723e */ /* 0x000fe200000000ff */
[----:B------:R-:W-:Y:S01]  /*1f8f0*/  IMAD R58, R58, UR6, RZ ;  /* 0x000000063a3a7c24 */ /* 0x000fe2000f8e02ff */
[----:B------:R-:W-:-:S02]  /*1f900*/  F2FP.F16.F32.PACK_AB R122, R117, R116 ;  /* 0x00000074757a723e */ /* 0x000fc400000000ff */
[----:B------:R-:W-:Y:S02]  /*1f910*/  F2FP.F16.F32.PACK_AB R123, R119, R118 ;  /* 0x00000076777b723e */ /* 0x000fe400000000ff */
[----:B------:R-:W-:Y:S02]  /*1f920*/  F2FP.F16.F32.PACK_AB R113, R115, R114 ;  /* 0x000000727371723e */ /* 0x000fe400000000ff */
[----:B------:R-:W-:Y:S02]  /*1f930*/  F2FP.F16.F32.PACK_AB R114, R109, R108 ;  /* 0x0000006c6d72723e */ /* 0x000fe400000000ff */
[----:B------:R-:W-:Y:S01]  /*1f940*/  F2FP.F16.F32.PACK_AB R115, R111, R110 ;  /* 0x0000006e6f73723e */ /* 0x000fe200000000ff */
[----:B------:R-:W-:Y:S01]  /*1f950*/  STSM.16.M88.4 [R152], R136 ;  /* 0x0000008898007844 */ /* 0x000fe20000000200 */
[----:B------:R-:W-:Y:S01]  /*1f960*/  F2FP.F16.F32.PACK_AB R107, R103, R102 ;  /* 0x00000066676b723e */ /* 0x000fe200000000ff */
[----:B------:R-:W-:Y:S01]  /*1f970*/  IMAD.WIDE.U32 R56, R59, UR6, R56 ;  /* 0x000000063b387c25 */ /* 0x000fe2000f8e0038 */
[----:B------:R-:W-:Y:S01]  /*1f980*/  F2FP.F16.F32.PACK_AB R99, R95, R94 ;  /* 0x0000005e5f63723e */ /* 0x000fe200000000ff */
[----:B------:R-:W-:Y:S01]  /*1f990*/  STSM.16.M88.4 [R158], R128 ;  /* 0x000000809e007844 */ /* 0x000fe20000000200 */
[----:B------:R-:W-:Y:S01]  /*1f9a0*/  F2FP.F16.F32.PACK_AB R91, R87, R86 ;  /* 0x00000056575b723e */ /* 0x000fe200000000ff */
[--C-:B------:R-:W-:Y:S01]  /*1f9b0*/  IMAD.X R147, RZ, RZ, R191.reuse, P4 ;  /* 0x000000ffff937224 */ /* 0x100fe200020e06bf */
[----:B------:R-:W-:Y:S01]  /*1f9c0*/  LOP3.LUT R140, R140, R141, RZ, 0x3c, !PT ;  /* 0x0000008d8c8c7212 */ /* 0x000fe200078e3cff */
[----:B------:R-:W-:Y:S01]  /*1f9d0*/  STSM.16.M88.4 [R157], R120 ;  /* 0x000000789d007844 */ /* 0x000fe20000000200 */
[----:B------:R-:W-:Y:S01]  /*1f9e0*/  F2FP.F16.F32.PACK_AB R52, R53, R52 ;  /* 0x000000343534723e */ /* 0x000fe200000000ff */
[----:B------:R-:W-:Y:S01]  /*1f9f0*/  IMAD R59, R59, UR7, R58 ;  /* 0x000000073b3b7c24 */ /* 0x000fe2000f8e023a */
[----:B------:R-:W-:Y:S01]  /*1fa00*/  LOP3.LUT R144, R144, R145, RZ, 0x3c, !PT ;  /* 0x0000009190907212 */ /* 0x000fe200078e3cff */
[--C-:B------:R-:W-:Y:S01]  /*1fa10*/  IMAD.X R141, RZ, RZ, R191.reuse, P5 ;  /* 0x000000ffff8d7224 */ /* 0x100fe200028e06bf */
[----:B------:R-:W-:Y:S01]  /*1fa20*/  STSM.16.M88.4 [R156], R112 ;  /* 0x000000709c007844 */ /* 0x000fe20000000200 */
[----:B------:R-:W-:Y:S01]  /*1fa30*/  F2FP.F16.F32.PACK_AB R53, R55, R54 ;  /* 0x000000363735723e */ /* 0x000fe200000000ff */
[----:B------:R-:W-:Y:S01]  /*1fa40*/  IMAD.X R145, RZ, RZ, R191, P6 ;  /* 0x000000ffff917224 */ /* 0x000fe200030e06bf */
[----:B------:R-:W-:Y:S01]  /*1fa50*/  F2FP.F16.F32.PACK_AB R64, R65, R64 ;  /* 0x000000404140723e */ /* 0x000fe200000000ff */
[----:B------:R-:W-:Y:S01]  /*1fa60*/  STSM.16.M88.4 [R155], R104 ;  /* 0x000000689b007844 */ /* 0x000fe20000000200 */
[----:B------:R-:W-:Y:S01]  /*1fa70*/  MOV R142, R20 ;  /* 0x00000014008e7202 */ /* 0x000fe20000000f00 */
[----:B------:R-:W-:Y:S01]  /*1fa80*/  ULDC.64 UR6, c[0x0][0xc50] ;  /* 0x0003140000067ab9 */ /* 0x000fe20000000a00 */
[----:B------:R-:W-:Y:S01]  /*1fa90*/  F2FP.F16.F32.PACK_AB R54, R69, R68 ;  /* 0x000000444536723e */ /* 0x000fe200000000ff */
[----:B------:R-:W-:Y:S01]  /*1faa0*/  STSM.16.M88.4 [R154], R96 ;  /* 0x000000609a007844 */ /* 0x000fe20000000200 */
[----:B------:R-:W-:-:S02]  /*1fab0*/  F2FP.F16.F32.PACK_AB R55, R71, R70 ;  /* 0x000000464737723e */ /* 0x000fc400000000ff */
[----:B------:R-:W-:Y:S02]  /*1fac0*/  F2FP.F16.F32.PACK_AB R65, R67, R66 ;  /* 0x000000424341723e */ /* 0x000fe400000000ff */
[----:B------:R-:W-:Y:S01]  /*1fad0*/  F2FP.F16.F32.PACK_AB R48, R49, R48 ;  /* 0x000000303130723e */ /* 0x000fe200000000ff */
[----:B------:R-:W-:Y:S01]  /*1fae0*/  STSM.16.M88.4 [R229], R88 ;  /* 0x00000058e5007844 */ /* 0x000fe20000000200 */
[----:B------:R-:W-:Y:S01]  /*1faf0*/  MOV R143, R150 ;  /* 0x00000096008f7202 */ /* 0x000fe20000000f00 */
[----:B------:R-:W-:Y:S01]  /*1fb00*/  IMAD.IADD R57, R57, 0x1, R59 ;  /* 0x0000000139397824 */ /* 0x000fe200078e023b */
        /* <DEDUP_REMOVED lines=9> */
[----:B------:R-:W-:Y:S01]  /*1fba0*/  F2FP.F16.F32.PACK_AB R36, R37, R36 ;  /* 0x000000242524723e */ /* 0x000fe200000000ff */
[----:B------:R-:W-:Y:S01]  /*1fbb0*/  STSM.16.M88.4 [R227], R72 ;  /* 0x00000048e3007844 */ /* 0x000fe20000000200 */
[----:B------:R-:W-:-:S02]  /*1fbc0*/  MOV R21, R146 ;  /* 0x0000009200157202 */ /* 0x000fc40000000f00 */
[----:B------:R-:W-:Y:S02]  /*1fbd0*/  LEA R58, P3, R56, UR6, 0x2 ;  /* 0x00000006383a7c11 */ /* 0x000fe4000f8610ff */
        /* <DEDUP_REMOVED lines=14> */
[----:B------:R-:W-:Y:S01]  /*1fcc0*/  F2FP.F16.F32.PACK_AB R13, R15, R14 ;  /* 0x0000000e0f0d723e */ /* 0x000fe200000000ff */
[----:B------:R-:W-:Y:S01]  /*1fcd0*/  STSM.16.M88.4 [R20], R48 ;  /* 0x0000003014007844 */ /* 0x000fe20000000200 */
[----:B------:R-:W-:Y:S02]  /*1fce0*/  F2FP.F16.F32.PACK_AB R14, R9, R8 ;  /* 0x00000008090e723e */ /* 0x000fe400000000ff */
[----:B------:R-:W-:Y:S01]  /*1fcf0*/  F2FP.F16.F32.PACK_AB R15, R11, R10 ;  /* 0x0000000a0b0f723e */ /* 0x000fe200000000ff */
[----:B------:R-:W-:Y:S01]  /*1fd00*/  STSM.16.M88.4 [R21], R4 ;  /* 0x0000000415007844 */ /* 0x000fe20000000200 */
[----:B------:R-:W-:-:S03]  /*1fd10*/  LEA.HI.X R59, R56, UR7, R57, 0x2, P3 ;  /* 0x00000007383b7c11 */ /* 0x000fc600098f1439 */
[----:B------:R-:W-:Y:S04]  /*1fd20*/  STSM.16.M88.4 [R140], R36 ;  /* 0x000000248c007844 */ /* 0x000fe80000000200 */
[----:B------:R-:W-:Y:S04]  /*1fd30*/  STSM.16.M88.4 [R141], R28 ;  /* 0x0000001c8d007844 */ /* 0x000fe80000000200 */
[----:B------:R-:W-:Y:S04]  /*1fd40*/  STSM.16.M88.4 [R226], R12 ;  /* 0x0000000ce2007844 */ /* 0x000fe80000000200 */
[----:B------:R-:W-:Y:S04]  /*1fd50*/  SHFL.IDX PT, R44, R58, RZ, 0x1c1f ;  /* 0x001c1fff3a2c7589 */ /* 0x000fe800000e0000 */
[----:B------:R-:W0:Y:S01]  /*1fd60*/  SHFL.IDX PT, R45, R59, RZ, 0x1c1f ;  /* 0x001c1fff3b2d7589 */ /* 0x000e2200000e0000 */
[----:B------:R-:W-:Y:S01]  /*1fd70*/  BAR.SYNC.DEFER_BLOCKING 0x1, 0x100 ;  /* 0x0044000000007b1d */ /* 0x000fe20000010000 */
[----:B------:R-:W-:-:S05]  /*1fd80*/  ISETP.GE.OR P0, PT, R19, R0, P0 ;  /* 0x000000001300720c */ /* 0x000fca0000706670 */
[----:B0-----:R0:W-:Y:S08]  /*1fd90*/  @!P2 ST.E desc[UR36][R44.64], R3 ;  /* 0x000000032c00a985 */ /* 0x0011f0000c101924 */
[----:B------:R-:W2:Y:S01]  /*1fda0*/  @!P0 LDL R19, [R1+0x424] ;  /* 0x0004240001138983 */ /* 0x000ea20000100800 */
[----:B------:R-:W-:Y:S02]  /*1fdb0*/  IMAD R8, R210, 0x40, R193 ;  /* 0x00000040d2087824 */ /* 0x000fe400078e02c1 */
[----:B------:R-:W-:-:S04]  /*1fdc0*/  IMAD.MOV.U32 R9, RZ, RZ, 0x2 ;  /* 0x00000002ff097424 */ /* 0x000fc800078e00ff */
[----:B------:R-:W-:-:S03]  /*1fdd0*/  IMAD.WIDE R8, R8, R9, UR58 ;  /* 0x0000003a08087e25 */ /* 0x000fc6000f8e0209 */
        /* <DEDUP_REMOVED lines=8> */
[----:B------:R-:W-:Y:S01]  /*1fe60*/  LOP3.LUT R6, R11, 0x380, RZ, 0xc0, !PT ;  /* 0x000003800b067812 */ /* 0x000fe200078ec0ff */
[----:B------:R-:W-:Y:S01]  /*1fe70*/  SHFL.IDX PT, R20, R58, 0x1, 0x1c1f ;  /* 0x003c1f003a147f89 */ /* 0x000fe200000e0000 */
[----:B------:R-:W-:-:S02]  /*1fe80*/  SHF.R.U64 R52, R52, 0x3, RZ ;  /* 0x0000000334347819 */ /* 0x000fc400000012ff */
[----:B------:R-:W-:Y:S01]  /*1fe90*/  SHF.R.U64 R6, R6, 0x3, RZ ;  /* 0x0000000306067819 */ /* 0x000fe200000012ff */
[----:B------:R-:W2:Y:S01]  /*1fea0*/  SHFL.IDX PT, R21, R59, 0x1, 0x1c1f ;  /* 0x003c1f003b157f89 */ /* 0x000ea200000e0000 */
[----:B------:R-:W-:Y:S01]  /*1feb0*/  LOP3.LUT R52, R52, R53, RZ, 0x3c, !PT ;  /* 0x0000003534347212 */ /* 0x000fe200078e3cff */
[----:B------:R-:W-:Y:S01]  /*1fec0*/  IMAD.X R53, RZ, RZ, R9, P6 ;  /* 0x000000ffff357224 */ /* 0x000fe200030e0609 */
[----:B------:R-:W-:Y:S02]  /*1fed0*/  LOP3.LUT R10, R6, R11, RZ, 0x3c, !PT ;  /* 0x0000000b060a7212 */ /* 0x000fe400078e3cff */
[----:B------:R-:W-:-:S04]  /*1fee0*/  IADD3 R6, P6, R8, 0xf000, RZ ;  /* 0x0000f00008067810 */ /* 0x000fc80007fde0ff */
[----:B0-----:R-:W-:Y:S02]  /*1fef0*/  LOP3.LUT R3, R6, 0x380, RZ, 0xc0, !PT ;  /* 0x0000038006037812 */ /* 0x001fe400078ec0ff */
[C---:B------:R-:W-:Y:S02]  /*1ff00*/  IADD3 R25, P4, R8.reuse, 0x3000, RZ ;  /* 0x0000300008197810 */ /* 0x040fe40007f9e0ff */
[----:B------:R-:W-:Y:S02]  /*1ff10*/  SHF.R.U64 R3, R3, 0x3, RZ ;  /* 0x0000000303037819 */ /* 0x000fe400000012ff */
[----:B------:R-:W-:Y:S02]  /*1ff20*/  IADD3 R29, P5, R8, 0x4000, RZ ;  /* 0x00004000081d7810 */ /* 0x000fe40007fbe0ff */
[----:B------:R-:W-:Y:S02]  /*1ff30*/  LOP3.LUT R24, R25, 0x380, RZ, 0xc0, !PT ;  /* 0x0000038019187812 */ /* 0x000fe400078ec0ff */
[----:B------:R-:W-:-:S02]  /*1ff40*/  LOP3.LUT R28, R29, 0x380, RZ, 0xc0, !PT ;  /* 0x000003801d1c7812 */ /* 0x000fc400078ec0ff */
[----:B------:R-:W-:Y:S02]  /*1ff50*/  LOP3.LUT R72, R3, R6, RZ, 0x3c, !PT ;  /* 0x0000000603487212 */ /* 0x000fe400078e3cff */
[----:B------:R-:W0:Y:S01]  /*1ff60*/  @P1 LDC R3, c[0x0][0xcec] ;  /* 0x00033b00ff031b82 */ /* 0x000e220000000800 */
[----:B------:R-:W-:Y:S02]  /*1ff70*/  IADD3 R5, P3, R8, 0x2000, RZ ;  /* 0x0000200008057810 */ /* 0x000fe40007f7e0ff */
[----:B------:R-:W-:Y:S02]  /*1ff80*/  SHF.R.U64 R24, R24, 0x3, RZ ;  /* 0x0000000318187819 */ /* 0x000fe400000012ff */
[----:B------:R-:W-:Y:S01]  /*1ff90*/  SHF.R.U64 R28, R28, 0x3, RZ ;  /* 0x000000031c1c7819 */ /* 0x000fe200000012ff */
        /* <DEDUP_REMOVED lines=10> */
[----:B------:R-:W-:Y:S02]  /*20040*/  LOP3.LUT R36, R37, 0x380, RZ, 0xc0, !PT ;  /* 0x0000038025247812 */ /* 0x000fe400078ec0ff */
[----:B------:R-:W-:Y:S02]  /*20050*/  LOP3.LUT R40, R41, 0x380, RZ, 0xc0, !PT ;  /* 0x0000038029287812 */ /* 0x000fe400078ec0ff */
[----:B------:R-:W-:Y:S02]  /*20060*/  LOP3.LUT R44, R45, 0x380, RZ, 0xc0, !PT ;  /* 0x000003802d2c7812 */ /* 0x000fe400078ec0ff */
[----:B------:R-:W-:Y:S01]  /*20070*/  LOP3.LUT R48, R49, 0x380, RZ, 0xc0, !PT ;  /* 0x0000038031307812 */ /* 0x000fe200078ec0ff */
[----:B------:R-:W-:Y:S01]  /*20080*/  UIMAD UR5, UR12, UR10, URZ ;  /* 0x0000000a0c0572a4 */ /* 0x000fe2000f8e023f */
[----:B------:R-:W-:-:S02]  /*20090*/  SHF.R.U64 R36, R36, 0x3, RZ ;  /* 0x0000000324247819 */ /* 0x000fc400000012ff */
[----:B------:R-:W-:Y:S02]  /*200a0*/  SHF.R.U64 R40, R40, 0x3, RZ ;  /* 0x0000000328287819 */ /* 0x000fe400000012ff */
[----:B------:R-:W-:Y:S02]  /*200b0*/  SHF.R.U64 R44, R44, 0x3, RZ ;  /* 0x000000032c2c7819 */ /* 0x000fe400000012ff */
[----:B------:R-:W-:Y:S02]  /*200c0*/  SHF.R.U64 R48, R48, 0x3, RZ ;  /* 0x0000000330307819 */ /* 0x000fe400000012ff */
[----:B------:R-:W-:Y:S01]  /*200d0*/  LOP3.LUT R4, R5, 0x380, RZ, 0xc0, !PT ;  /* 0x0000038005047812 */ /* 0x000fe200078ec0ff */
[----:B------:R-:W-:Y:S01]  /*200e0*/  VIADD R78, R211, UR61 ;  /* 0x0000003dd34e7c36 */ /* 0x000fe20008000000 */
[----:B------:R-:W-:Y:S01]  /*200f0*/  LOP3.LUT R36, R36, R37, RZ, 0x3c, !PT ;  /* 0x0000002524247212 */ /* 0x000fe200078e3cff */
[----:B------:R-:W-:Y:S01]  /*20100*/  UIMAD.WIDE.U32 UR6, UR14, UR10, URZ ;  /* 0x0000000a0e0672a5 */ /* 0x000fe2000f8e003f */
[----:B------:R-:W-:Y:S01]  /*20110*/  LOP3.LUT R40, R40, R41, RZ, 0x3c, !PT ;  /* 0x0000002928287212 */ /* 0x000fe200078e3cff */
[----:B------:R-:W-:Y:S01]  /*20120*/  UIMAD UR5, UR14, UR11, UR5 ;  /* 0x0000000b0e0572a4 */ /* 0x000fe2000f8e0205 */
[----:B------:R-:W-:Y:S01]  /*20130*/  LOP3.LUT R44, R44, R45, RZ, 0x3c, !PT ;  /* 0x0000002d2c2c7212 */ /* 0x000fe200078e3cff */
[--C-:B------:R-:W-:Y:S01]  /*20140*/  IMAD.X R37, RZ, RZ, R9.reuse, P2 ;  /* 0x000000ffff257224 */ /* 0x100fe200010e0609 */
[----:B------:R-:W-:Y:S01]  /*20150*/  LOP3.LUT R48, R48, R49, RZ, 0x3c, !PT ;  /* 0x0000003130307212 */ /* 0x000fe200078e3cff */
[--C-:B------:R-:W-:Y:S01]  /*20160*/  IMAD.X R41, RZ, RZ, R9.reuse, P3 ;  /* 0x000000ffff297224 */ /* 0x100fe200018e0609 */
[----:B------:R-:W-:Y:S01]  /*20170*/  SHF.R.U64 R4, R4, 0x3, RZ ;  /* 0x0000000304047819 */ /* 0x000fe200000012ff */
[--C-:B------:R-:W-:Y:S01]  /*20180*/  IMAD.X R45, RZ, RZ, R9.reuse, P4 ;  /* 0x000000ffff2d7224 */ /* 0x100fe200020e0609 */
[C---:B------:R-:W-:Y:S01]  /*20190*/  IADD3 R57, P2, R8.reuse, 0xb000, RZ ;  /* 0x0000b00008397810 */ /* 0x040fe20007f5e0ff */
[----:B------:R-:W-:Y:S01]  /*201a0*/  IMAD.X R49, RZ, RZ, R9, P5 ;  /* 0x000000ffff317224 */ /* 0x000fe200028e0609 */
[C---:B------:R-:W-:Y:S01]  /*201b0*/  IADD3 R61, P3, R8.reuse, 0xc000, RZ ;  /* 0x0000c000083d7810 */ /* 0x040fe20007f7e0ff */
[----:B------:R-:W-:Y:S01]  /*201c0*/  ULDC.64 UR10, c[0x0][0xbf0] ;  /* 0x0002fc00000a7ab9 */ /* 0x000fe20000000a00 */
[----:B------:R-:W-:Y:S01]  /*201d0*/  IADD3 R65, P4, R8, 0xd000, RZ ;  /* 0x0000d00008417810 */ /* 0x000fe20007f9e0ff */
[----:B0-----:R-:W-:Y:S01]  /*201e0*/  @P1 IMAD.HI.U32 R3, R78, R3, RZ ;  /* 0x000000034e031227 */ /* 0x001fe200078e00ff */
[----:B------:R-:W-:Y:S01]  /*201f0*/  IADD3 R69, P5, R8, 0xe000, RZ ;  /* 0x0000e00008457810 */ /* 0x000fe20007fbe0ff */
[----:B------:R-:W-:Y:S01]  /*20200*/  UIMAD UR8, UR13, UR10, URZ ;  /* 0x0000000a0d0872a4 */ /* 0x000fe2000f8e023f */
[----:B------:R-:W-:Y:S01]  /*20210*/  LOP3.LUT R12, R4, R5, RZ, 0x3c, !PT ;  /* 0x00000005040c7212 */ /* 0x000fe200078e3cff */
[----:B------:R-:W-:Y:S01]  /*20220*/  UIADD3 UR7, UR7, UR5, URZ ;  /* 0x0000000507077290 */ /* 0x000fe2000fffe03f */
[----:B------:R-:W-:-:S02]  /*20230*/  LOP3.LUT R56, R57, 0x380, RZ, 0xc0, !PT ;  /* 0x0000038039387812 */ /* 0x000fc400078ec0ff */
[----:B------:R-:W-:Y:S02]  /*20240*/  LOP3.LUT R60, R61, 0x380, RZ, 0xc0, !PT ;  /* 0x000003803d3c7812 */ /* 0x000fe400078ec0ff */
[----:B------:R-:W-:Y:S02]  /*20250*/  LOP3.LUT R64, R65, 0x380, RZ, 0xc0, !PT ;  /* 0x0000038041407812 */ /* 0x000fe400078ec0ff */
[----:B------:R-:W-:Y:S02]  /*20260*/  LOP3.LUT R68, R69, 0x380, RZ, 0xc0, !PT ;  /* 0x0000038045447812 */ /* 0x000fe400078ec0ff */
[----:B------:R-:W-:Y:S01]  /*20270*/  LOP3.LUT R5, R8, 0x380, RZ, 0xc0, !PT ;  /* 0x0000038008057812 */ /* 0x000fe200078ec0ff */
[----:B------:R-:W-:Y:S02]  /*20280*/  UIMAD UR5, UR60, UR11, UR8 ;  /* 0x0000000b3c0572a4 */ /* 0x000fe4000f8e0208 */
[----:B------:R-:W-:Y:S01]  /*20290*/  UIMAD.WIDE.U32 UR6, UR60, UR10, UR6 ;  /* 0x0000000a3c0672a5 */ /* 0x000fe2000f8e0006 */
[----:B------:R-:W-:-:S02]  /*202a0*/  SHF.R.U64 R56, R56, 0x3, RZ ;  /* 0x0000000338387819 */ /* 0x000fc400000012ff */
[----:B------:R-:W-:Y:S02]  /*202b0*/  SHF.R.U64 R60, R60, 0x3, RZ ;  /* 0x000000033c3c7819 */ /* 0x000fe400000012ff */
[----:B------:R-:W-:Y:S02]  /*202c0*/  SHF.R.U64 R64, R64, 0x3, RZ ;  /* 0x0000000340407819 */ /* 0x000fe400000012ff */
[----:B------:R-:W-:Y:S02]  /*202d0*/  SHF.R.U64 R68, R68, 0x3, RZ ;  /* 0x0000000344447819 */ /* 0x000fe400000012ff */
[----:B------:R-:W-:Y:S01]  /*202e0*/  SHF.R.U64 R5, R5, 0x3, RZ ;  /* 0x0000000305057819 */ /* 0x000fe200000012ff */
[----:B------:R-:W-:Y:S01]  /*202f0*/  UIADD3 UR5, UR7, UR5, URZ ;  /* 0x0000000507057290 */ /* 0x000fe2000fffe03f */
        /* <DEDUP_REMOVED lines=10> */
[----:B------:R-:W-:Y:S01]  /*203a0*/  ULDC.64 UR10, c[0x0][0xbe0] ;  /* 0x0002f800000a7ab9 */ /* 0x000fe20000000a00 */
[----:B------:R-:W-:-:S02]  /*203b0*/  IMAD.MOV.U32 R5, RZ, RZ, R9 ;  /* 0x000000ffff057224 */ /* 0x000fc400078e0009 */
[----:B------:R-:W-:-:S05]  /*203c0*/  VIADD R81, R210, UR61 ;  /* 0x0000003dd2517c36 */ /* 0x000fca0008000000 */
[----:B------:R-:W-:Y:S01]  /*203d0*/  ISETP.GE.AND P2, PT, R81, R0, PT ;  /* 0x000000005100720c */ /* 0x000fe20003f46270 */
[----:B------:R-:W-:Y:S01]  /*203e0*/  BSSY B1, `(.L_x_11291) ;  /* 0x000004a000017945 */ /* 0x000fe20003800000 */
[----:B--2---:R0:W-:Y:S04]  /*203f0*/  @!P0 ST.E desc[UR36][R20.64], R19 ;  /* 0x0000001314008985 */ /* 0x0041e8000c101924 */
[----:B------:R-:W5:Y:S04]  /*20400*/  LD.E.128 R4, desc[UR36][R4.64] ;  /* 0x0000002404047980 */ /* 0x000f68000c101d00 */
[----:B------:R-:W5:Y:S01]  /*20410*/  LD.E.128 R8, desc[UR36][R10.64] ;  /* 0x000000240a087980 */ /* 0x000f62000c101d00 */
[----:B0-----:R-:W0:Y:S01]  /*20420*/  @P1 LDC R20, c[0x0][0xcf0] ;  /* 0x00033c00ff141b82 */ /* 0x001e220000000800 */
[----:B------:R-:W-:-:S02]  /*20430*/  IMAD.MOV.U32 R19, RZ, RZ, R78 ;  /* 0x000000ffff137224 */ /* 0x000fc400078e004e */
[----:B------:R-:W5:Y:S01]  /*20440*/  LD.E.128 R12, desc[UR36][R12.64] ;  /* 0x000000240c0c7980 */ /* 0x000f62000c101d00 */
[----:B------:R-:W-:-:S03]  /*20450*/  IMAD.U32 R21, RZ, RZ, UR7 ;  /* 0x00000007ff157e24 */ /* 0x000fc6000f8e00ff */
[----:B------:R-:W5:Y:S04]  /*20460*/  LD.E.128 R24, desc[UR36][R24.64] ;  /* 0x0000002418187980 */ /* 0x000f68000c101d00 */
[----:B------:R-:W5:Y:S04]  /*20470*/  LD.E.128 R28, desc[UR36][R28.64] ;  /* 0x000000241c1c7980 */ /* 0x000f68000c101d00 */
[----:B------:R-:W5:Y:S04]  /*20480*/  LD.E.128 R32, desc[UR36][R32.64] ;  /* 0x0000002420207980 */ /* 0x000f68000c101d00 */
[----:B------:R-:W5:Y:S04]  /*20490*/  LD.E.128 R36, desc[UR36][R36.64] ;  /* 0x0000002424247980 */ /* 0x000f68000c101d00 */
[----:B------:R-:W5:Y:S01]  /*204a0*/  LD.E.128 R40, desc[UR36][R40.64] ;  /* 0x0000002428287980 */ /* 0x000f62000c101d00 */
[----:B0-----:R-:W-:Y:S01]  /*204b0*/  @P1 SHF.R.U32.HI R19, RZ, R20, R3 ;  /* 0x00000014ff131219 */ /* 0x001fe20000011603 */
[----:B------:R-:W-:-:S02]  /*204c0*/  IMAD.U32 R20, RZ, RZ, UR6 ;  /* 0x00000006ff147e24 */ /* 0x000fc4000f8e00ff */
[----:B------:R-:W5:Y:S01]  /*204d0*/  LD.E.128 R44, desc[UR36][R44.64] ;  /* 0x000000242c2c7980 */ /* 0x000f62000c101d00 */
[----:B------:R-:W-:Y:S01]  /*204e0*/  IMAD.U32 R3, RZ, RZ, UR5 ;  /* 0x00000005ff037e24 */ /* 0x000fe2000f8e00ff */
[--C-:B------:R-:W-:Y:S01]  /*204f0*/  SHF.R.S32.HI R76, RZ, 0x1f, R19.reuse ;  /* 0x0000001fff4c7819 */ /* 0x100fe20000011413 */
[----:B------:R-:W-:Y:S01]  /*20500*/  IMAD.MOV R77, RZ, RZ, -R19 ;  /* 0x000000ffff4d7224 */ /* 0x000fe200078e0a13 */
[----:B------:R-:W5:Y:S01]  /*20510*/  LD.E.128 R48, desc[UR36][R48.64] ;  /* 0x0000002430307980 */ /* 0x000f62000c101d00 */
[----:B------:R-:W-:Y:S02]  /*20520*/  ULDC.64 UR6, c[0x0][0xbd8] ;  /* 0x0002f60000067ab9 */ /* 0x000fe40000000a00 */
[----:B------:R-:W-:Y:S01]  /*20530*/  IMAD R21, R2, R77, R78 ;  /* 0x0000004d02157224 */ /* 0x000fe200078e024e */
[----:B------:R-:W5:Y:S01]  /*20540*/  LD.E.128 R52, desc[UR36][R52.64] ;  /* 0x0000002434347980 */ /* 0x000f62000c101d00 */
[----:B------:R-:W-:Y:S02]  /*20550*/  IMAD R76, R76, UR10, RZ ;  /* 0x0000000a4c4c7c24 */ /* 0x000fe4000f8e02ff */
[----:B------:R-:W-:Y:S01]  /*20560*/  IMAD.MOV.U32 R2, RZ, RZ, R20 ;  /* 0x000000ffff027224 */ /* 0x000fe200078e0014 */
[----:B------:R-:W5:Y:S01]  /*20570*/  LD.E.128 R56, desc[UR36][R56.64] ;  /* 0x0000002438387980 */ /* 0x000f62000c101d00 */
[----:B------:R-:W-:-:S02]  /*20580*/  IMAD R77, R19, UR11, R76 ;  /* 0x0000000b134d7c24 */ /* 0x000fc4000f8e024c */
[----:B------:R-:W-:Y:S01]  /*20590*/  IMAD.WIDE.U32 R2, R19, UR10, R2 ;  /* 0x0000000a13027c25 */ /* 0x000fe2000f8e0002 */
        /* <DEDUP_REMOVED lines=13> */
[----:B------:R-:W-:Y:S01]  /*20670*/  VIADD R19, R81, 0x20 ;  /* 0x0000002051137836 */ /* 0x000fe20000000000 */
[----:B------:R-:W-:Y:S01]  /*20680*/  UIADD3 UR5, UR42, 0x32420, URZ ;  /* 0x000324202a057890 */ /* 0x000fe2000fffe03f */
[C---:B------:R-:W-:Y:S02]  /*20690*/  IMAD R77, R21.reuse, UR7, R20 ;  /* 0x00000007154d7c24 */ /* 0x040fe4000f8e0214 */
[----:B------:R-:W-:Y:S01]  /*206a0*/  IMAD.WIDE.U32 R2, R21, UR6, R2 ;  /* 0x0000000615027c25 */ /* 0x000fe2000f8e0002 */
[----:B------:R-:W-:Y:S01]  /*206b0*/  ISETP.GE.AND P1, PT, R19, R0, PT ;  /* 0x000000001300720c */ /* 0x000fe20003f26270 */
[----:B------:R-:W-:Y:S02]  /*206c0*/  ULDC.64 UR6, c[0x0][0xb80] ;  /* 0x0002e00000067ab9 */ /* 0x000fe40000000a00 */
[----:B------:R-:W-:Y:S01]  /*206d0*/  VIADD R19, R81, 0x40 ;  /* 0x0000004051137836 */ /* 0x000fe20000000000 */
[----:B------:R-:W-:Y:S01]  /*206e0*/  LEA R80, P3, R2, UR6, 0x1 ;  /* 0x0000000602507c11 */ /* 0x000fe2000f8608ff */
[----:B------:R-:W-:Y:S01]  /*206f0*/  IMAD.IADD R3, R3, 0x1, R77 ;  /* 0x0000000103037824 */ /* 0x000fe200078e024d */
[----:B------:R-:W-:-:S02]  /*20700*/  UPRMT UR5, URZ, 0x654, UR5 ;  /* 0x000006543f057896 */ /* 0x000fc40008000005 */
[----:B------:R-:W-:Y:S02]  /*20710*/  ISETP.GE.AND P0, PT, R19, R0, PT ;  /* 0x000000001300720c */ /* 0x000fe40003f06270 */
[----:B------:R-:W-:Y:S01]  /*20720*/  LEA.HI.X R19, R2, UR7, R3, 0x1, P3 ;  /* 0x0000000702137c11 */ /* 0x000fe200098f0c03 */
[----:B0-----:R0:W1:Y:S04]  /*20730*/  SHFL.IDX PT, R78, R80, RZ, 0x181f ;  /* 0x00181fff504e7589 */ /* 0x00106800000e0000 */
[----:B------:R0:W2:Y:S01]  /*20740*/  SHFL.IDX PT, R79, R19, RZ, 0x181f ;  /* 0x00181fff134f7589 */ /* 0x0000a200000e0000 */
[----:B------:R-:W-:Y:S01]  /*20750*/  SYNCS.ARRIVE.TRANS64.RED.A1T0 RZ, [UR5], RZ ;  /* 0x000000ffffff79a7 */ /* 0x000fe20008100405 */
[----:B------:R-:W-:Y:S05]  /*20760*/  @P2 BRA `(.L_x_11292) ;  /* 0x0000000000442947 */ /* 0x000fea0003800000 */
        /* <DEDUP_REMOVED lines=17> */
.L_x_11292:
[----:B------:R-:W-:Y:S05]  /*20880*/  BSYNC B1 ;  /* 0x0000000000017941 */ /* 0x000fea0003800000 */
.L_x_11291:
[----:B---3--:R3:W4:Y:S01]  /*20890*/  SHFL.IDX PT, R21, R19, 0x1, 0x181f ;  /* 0x00381f0013157f89 */ /* 0x00872200000e0000 */
        /* <DEDUP_REMOVED lines=9> */
[-C--:B-----5:R-:W-:Y:S02]  /*20930*/  @!P3 LEA R4, P5, R195, R20.reuse, 0x1 ;  /* 0x00000014c304b211 */ /* 0x0a0fe400078a08ff */
[-C--:B----4-:R-:W-:Y:S02]  /*20940*/  @!P4 LEA.HI.X R3, R193, R21.reuse, R203, 0x1, P6 ;  /* 0x00000015c103c211 */ /* 0x090fe400030f0ccb */
[-C--:B------:R-:W-:Y:S02]  /*20950*/  @!P2 LEA R6, P6, R194, R20.reuse, 0x1 ;  /* 0x00000014c206a211 */ /* 0x080fe400078c08ff */
        /* <DEDUP_REMOVED lines=8> */
.L_x_11294:
[----:B------:R-:W-:Y:S05]  /*209e0*/  BSYNC B1 ;  /* 0x0000000000017941 */ /* 0x000fea0003800000 */
.L_x_11293:
[----:B0----5:R0:W0:Y:S01]  /*209f0*/  SHFL.IDX PT, R9, R19, 0x2, 0x181f ;  /* 0x00581f0013097f89 */ /* 0x02102200000e0000 */
        /* <DEDUP_REMOVED lines=9> */
[-C--:B------:R-:W-:Y:S02]  /*20a90*/  @!P2 LEA R4, P5, R195, R8.reuse, 0x1 ;  /* 0x00000008c304a211 */ /* 0x080fe400078a08ff */
[-C--:B------:R-:W-:Y:S02]  /*20aa0*/  @!P1 LEA R6, P4, R194, R8.reuse, 0x1 ;  /* 0x00000008c2069211 */ /* 0x080fe400078808ff */
[-C--:B------:R-:W-:Y:S02]  /*20ab0*/  @!P3 LEA.HI.X R3, R193, R9.reuse, R203, 0x1, P6 ;  /* 0x00000009c103b211 */ /* 0x080fe400030f0ccb */
        /* <DEDUP_REMOVED lines=8> */
.L_x_11296:
[----:B------:R-:W-:Y:S05]  /*20b40*/  BSYNC B1 ;  /* 0x0000000000017941 */ /* 0x000fea0003800000 */
.L_x_11295:
[----:B0-----:R-:W-:Y:S01]  /*20b50*/  VIADD R3, R81, 0x60 ;  /* 0x0000006051037836 */ /* 0x001fe20000000000 */
[----:B---3--:R-:W0:Y:S04]  /*20b60*/  SHFL.IDX PT, R19, R19, 0x3, 0x181f ;  /* 0x00781f0013137f89 */ /* 0x008e2800000e0000 */
[----:B------:R-:W-:Y:S01]  /*20b70*/  ISETP.GE.AND P0, PT, R3, R0, PT ;  /* 0x000000000300720c */ /* 0x000fe20003f06270 */
[----:B------:R-:W3:-:S12]  /*20b80*/  SHFL.IDX PT, R80, R80, 0x3, 0x181f ;  /* 0x00781f0050507f89 */ /* 0x000ed800000e0000 */
[----:B------:R-:W-:Y:S05]  /*20b90*/  @P0 BRA `(.L_x_11297) ;  /* 0x0000000c00280947 */ /* 0x000fea0003800000 */
[----:B------:R-:W-:Y:S02]  /*20ba0*/  ULDC UR5, c[0x0][0xbc8] ;  /* 0x0002f20000057ab9 */ /* 0x000fe40000000800 */
[----:B------:R-:W-:Y:S02]  /*20bb0*/  ISETP.GE.AND P3, PT, R193, UR5, PT ;  /* 0x00000005c1007c0c */ /* 0x000fe4000bf66270 */
[----:B------:R-:W-:Y:S02]  /*20bc0*/  ISETP.GE.AND P4, PT, R195, UR5, PT ;  /* 0x00000005c3007c0c */ /* 0x000fe4000bf86270 */
[----:B------:R-:W-:-:S09]  /*20bd0*/  ISETP.GE.AND P5, PT, R194, UR5, PT ;  /* 0x00000005c2007c0c */ /* 0x000fd2000bfa6270 */
[-C--:B---3--:R-:W-:Y:S02]  /*20be0*/  @!P3 LEA R2, P0, R193, R80.reuse, 0x1 ;  /* 0x00000050c102b211 */ /* 0x088fe400078008ff */
[-C--:B------:R-:W-:Y:S02]  /*20bf0*/  @!P4 LEA R4, P1, R195, R80.reuse, 0x1 ;  /* 0x00000050c304c211 */ /* 0x080fe400078208ff */
[C---:B------:R-:W-:Y:S02]  /*20c00*/  @!P5 LEA R6, P2, R194.reuse, R80, 0x1 ;  /* 0x00000050c206d211 */ /* 0x040fe400078408ff */
        /* <DEDUP_REMOVED lines=12> */
.L_x_11290:
[----:B0-----:R-:W0:Y:S01]  /*20cd0*/  LDC R6, c[0x0][0xce8] ;  /* 0x00033a00ff067b82 */ /* 0x001e220000000800 */
[----:B------:R-:W-:Y:S01]  /*20ce0*/  R2UR UR5, R204 ;  /* 0x00000000cc0572ca */ /* 0x000fe200000e0000 */
[----:B------:R-:W-:Y:S01]  /*20cf0*/  USHF.R.S32.HI UR10, URZ, 0x1f, UR60 ;  /* 0x0000001f3f0a7899 */ /* 0x000fe2000801143c */
[----:B------:R-:W-:Y:S01]  /*20d00*/  ISETP.GE.AND P0, PT, R205, 0x80, PT ;  /* 0x00000080cd00780c */ /* 0x000fe20003f06270 */
[----:B------:R-:W-:Y:S10]  /*20d10*/  BSSY B1, `(.L_x_11298) ;  /* 0x000002f000017945 */ /* 0x000ff40003800000 */
[----:B------:R-:W-:Y:S01]  /*20d20*/  USHF.R.S32.HI UR8, URZ, 0x1f, UR5 ;  /* 0x0000001f3f087899 */ /* 0x000fe20008011405 */
        /* <DEDUP_REMOVED lines=14> */
[----:B------:R-:W-:Y:S01]  /*20e10*/  R2UR UR11, R204 ;  /* 0x00000000cc0b72ca */ /* 0x000fe200000e0000 */
[----:B------:R-:W-:Y:S01]  /*20e20*/  UIMAD UR5, UR8, UR12, URZ ;  /* 0x0000000c080572a4 */ /* 0x000fe2000f8e023f */
[----:B------:R-:W-:-:S09]  /*20e30*/  IMAD.MOV.U32 R2, RZ, RZ, R4 ;  /* 0x000000ffff027224 */ /* 0x000fd200078e0004 */
[----:B------:R-:W2:Y:S02]  /*20e40*/  @P0 LDC R5, c[0x0][0xcec] ;  /* 0x00033b00ff050b82 */ /* 0x000ea40000000800 */
[----:B------:R-:W-:Y:S02]  /*20e50*/  UIMAD.WIDE.U32 UR6, UR11, UR12, URZ ;  /* 0x0000000c0b0672a5 */ /* 0x000fe4000f8e003f */
[----:B------:R-:W-:-:S03]  /*20e60*/  UIMAD UR5, UR11, UR13, UR5 ;  /* 0x0000000d0b0572a4 */ /* 0x000fc6000f8e0205 */
[----:B------:R-:W-:Y:S01]  /*20e70*/  ULDC.64 UR12, c[0x0][0xc98] ;  /* 0x00032600000c7ab9 */ /* 0x000fe20000000a00 */
[----:B------:R-:W3:Y:S01]  /*20e80*/  @P0 LDC R7, c[0x0][0xcf0] ;  /* 0x00033c00ff070b82 */ /* 0x000ee20000000800 */
[----:B------:R-:W-:Y:S02]  /*20e90*/  UIADD3 UR7, UR7, UR5, URZ ;  /* 0x0000000507077290 */ /* 0x000fe4000fffe03f */
[----:B------:R-:W-:Y:S02]  /*20ea0*/  UIMAD UR5, UR10, UR12, URZ ;  /* 0x0000000c0a0572a4 */ /* 0x000fe4000f8e023f */
[----:B------:R-:W-:Y:S02]  /*20eb0*/  UIMAD.WIDE.U32 UR6, UR60, UR12, UR6 ;  /* 0x0000000c3c0672a5 */ /* 0x000fe4000f8e0006 */
[----:B------:R-:W-:-:S03]  /*20ec0*/  UIMAD UR5, UR60, UR13, UR5 ;  /* 0x0000000d3c0572a4 */ /* 0x000fc6000f8e0205 */
        /* <DEDUP_REMOVED lines=19> */
.L_x_11299:
[----:B------:R-:W-:Y:S05]  /*21000*/  BSYNC B1 ;  /* 0x0000000000017941 */ /* 0x000fea0003800000 */
.L_x_11298:
[----:B------:R-:W-:Y:S01]  /*21010*/  R2UR UR11, R204 ;  /* 0x00000000cc0b72ca */ /* 0x000fe200000e0000 */
[----:B------:R-:W-:Y:S01]  /*21020*/  ULDC.64 UR12, c[0x0][0xbe8] ;  /* 0x0002fa00000c7ab9 */ /* 0x000fe20000000a00 */
[----:B--2---:R-:W-:Y:S01]  /*21030*/  VIADD R4, R211, UR61 ;  /* 0x0000003dd3047c36 */ /* 0x004fe20008000000 */
[----:B------:R-:W-:Y:S01]  /*21040*/  UIMAD UR5, UR8, UR12, URZ ;  /* 0x0000000c080572a4 */ /* 0x000fe2000f8e023f */
[----:B------:R-:W-:Y:S01]  /*21050*/  VIADD R8, R210, UR61 ;  /* 0x0000003dd2087c36 */ /* 0x000fe20008000000 */
[----:B------:R-:W-:Y:S01]  /*21060*/  BSSY B1, `(.L_x_11300) ;  /* 0x000003b000017945 */ /* 0x000fe20003800000 */
[----:B0-----:R-:W-:-:S04]  /*21070*/  @P1 IMAD.HI.U32 R0, R4, R9, RZ ;  /* 0x0000000904001227 */ /* 0x001fc800078e00ff */
[----:B------:R-:W-:Y:S01]  /*21080*/  IMAD.MOV.U32 R5, RZ, RZ, R4 ;  /* 0x000000ffff057224 */ /* 0x000fe200078e0004 */
[----:B-1----:R-:W-:Y:S02]  /*21090*/  @P1 SHF.R.U32.HI R5, RZ, R11, R0 ;  /* 0x0000000bff051219 */ /* 0x002fe40000011600 */
[----:B------:R-:W-:Y:S02]  /*210a0*/  UIMAD.WIDE.U32 UR6, UR11, UR12, URZ ;  /* 0x0000000c0b0672a5 */ /* 0x000fe4000f8e003f */
[----:B------:R-:W-:Y:S01]  /*210b0*/  UIMAD UR5, UR11, UR13, UR5 ;  /* 0x0000000d0b0572a4 */ /* 0x000fe2000f8e0205 */
[--C-:B------:R-:W-:Y:S01]  /*210c0*/  SHF.R.S32.HI R0, RZ, 0x1f, R5.reuse ;  /* 0x0000001fff007819 */ /* 0x100fe20000011405 */
[----:B------:R-:W-:Y:S01]  /*210d0*/  IMAD.MOV R7, RZ, RZ, -R5 ;  /* 0x000000ffff077224 */ /* 0x000fe200078e0a05 */
[----:B------:R-:W-:Y:S01]  /*210e0*/  ULDC.64 UR12, c[0x0][0xbf0] ;  /* 0x0002fc00000c7ab9 */ /* 0x000fe20000000a00 */
[----:B------:R-:W-:Y:S02]  /*210f0*/  UIADD3 UR7, UR7, UR5, URZ ;  /* 0x0000000507077290 */ /* 0x000fe4000fffe03f */
[----:B------:R-:W-:Y:S01]  /*21100*/  UIMAD UR5, UR10, UR12, URZ ;  /* 0x0000000c0a0572a4 */ /* 0x000fe2000f8e023f */
[----:B------:R-:W-:Y:S01]  /*21110*/  IMAD R7, R6, R7, R4 ;  /* 0x0000000706077224 */ /* 0x000fe200078e0204 */
[----:B------:R-:W-:-:S02]  /*21120*/  UIMAD.WIDE.U32 UR6, UR60, UR12, UR6 ;  /* 0x0000000c3c0672a5 */ /* 0x000fc4000f8e0006 */
[----:B------:R-:W-:Y:S01]  /*21130*/  UIMAD UR5, UR60, UR13, UR5 ;  /* 0x0000000d3c0572a4 */ /* 0x000fe2000f8e0205 */
[----:B------:R-:W-:-:S03]  /*21140*/  ULDC.64 UR10, c[0x0][0xbe0] ;  /* 0x0002f800000a7ab9 */ /* 0x000fc60000000a00 */
[----:B------:R-:W-:Y:S01]  /*21150*/  UIADD3 UR5, UR7, UR5, URZ ;  /* 0x0000000507057290 */ /* 0x000fe2000fffe03f */
[----:B------:R-:W-:Y:S02]  /*21160*/  IMAD R0, R0, UR10, RZ ;  /* 0x0000000a00007c24 */ /* 0x000fe4000f8e02ff */
[----:B------:R-:W-:Y:S02]  /*21170*/  IMAD.U32 R3, RZ, RZ, UR7 ;  /* 0x00000007ff037e24 */ /* 0x000fe4000f8e00ff */
[----:B------:R-:W-:Y:S01]  /*21180*/  IMAD.U32 R2, RZ, RZ, UR6 ;  /* 0x00000006ff027e24 */ /* 0x000fe2000f8e00ff */
[----:B------:R-:W-:Y:S01]  /*21190*/  ULDC.64 UR6, c[0x0][0xbd8] ;  /* 0x0002f60000067ab9 */ /* 0x000fe20000000a00 */
[----:B------:R-:W-:Y:S01]  /*211a0*/  IMAD.U32 R3, RZ, RZ, UR5 ;  /* 0x00000005ff037e24 */ /* 0x000fe2000f8e00ff */
[----:B------:R-:W-:Y:S01]  /*211b0*/  ULDC UR5, c[0x0][0xb88] ;  /* 0x0002e20000057ab9 */ /* 0x000fe20000000800 */
[C---:B------:R-:W-:Y:S01]  /*211c0*/  IMAD R9, R5.reuse, UR11, R0 ;  /* 0x0000000b05097c24 */ /* 0x040fe2000f8e0200 */
[----:B------:R-:W-:Y:S01]  /*211d0*/  SHF.R.S32.HI R0, RZ, 0x1f, R7 ;  /* 0x0000001fff007819 */ /* 0x000fe20000011407 */
[----:B------:R-:W-:-:S04]  /*211e0*/  IMAD.WIDE.U32 R2, R5, UR10, R2 ;  /* 0x0000000a05027c25 */ /* 0x000fc8000f8e0002 */
[----:B------:R-:W-:Y:S02]  /*211f0*/  IMAD.IADD R3, R3, 0x1, R9 ;  /* 0x0000000103037824 */ /* 0x000fe400078e0209 */
[----:B------:R-:W-:Y:S02]  /*21200*/  IMAD R4, R0, UR6, RZ ;  /* 0x0000000600047c24 */ /* 0x000fe4000f8e02ff */
        /* <DEDUP_REMOVED lines=32> */
.L_x_11301:
[----:B------:R-:W-:Y:S05]  /*21410*/  BSYNC B1 ;  /* 0x0000000000017941 */ /* 0x000fea0003800000 */
.L_x_11300:
        /* <DEDUP_REMOVED lines=21> */
.L_x_11303:
[----:B------:R-:W-:Y:S05]  /*21570*/  BSYNC B1 ;  /* 0x0000000000017941 */ /* 0x000fea0003800000 */
.L_x_11302:
        /* <DEDUP_REMOVED lines=21> */
.L_x_11305:
[----:B------:R-:W-:Y:S05]  /*216d0*/  BSYNC B1 ;  /* 0x0000000000017941 */ /* 0x000fea0003800000 */
.L_x_11304:
        /* <DEDUP_REMOVED lines=22> */
.L_x_11297:
[----:B------:R-:W-:Y:S05]  /*21840*/  BSYNC B0 ;  /* 0x0000000000007941 */ /* 0x000fea0003800000 */
.L_x_11289:
[----:B------:R-:W-:Y:S02]  /*21850*/  ULDC UR5, c[0x0][0xd38] ;  /* 0x00034e0000057ab9 */ /* 0x000fe40000000800 */
[----:B------:R-:W-:-:S06]  /*21860*/  UISETP.GE.AND UP0, UPT, UR4, UR5, UPT ;  /* 0x000000050400728c */ /* 0x000fcc000bf06270 */
[----:B------:R-:W-:-:S13]  /*21870*/  PLOP3.LUT P0, PT, PT, PT, UP0, 0x80, 0x0 ;  /* 0x000000000000781c */ /* 0x000fda0003f0f008 */
[----:B------:R-:W-:Y:S05]  /*21880*/  @!P0 BRA `(.L_x_11306) ;  /* 0xfffffdf8008c8947 */ /* 0x000fea000383ffff */
[----:B------:R-:W-:Y:S05]  /*21890*/  EXIT ;  /* 0x000000000000794d */ /* 0x000fea0003800000 */
.L_x_11175:
[----:B------:R-:W-:-:S08]  /*218a0*/  NOP ;  /* 0x0000000000007918 */ /* 0x000fd00000000000 */
[----:B0-----:R-:W0:-:S00]  /*218b0*/  USETMAXREG.DEALLOC.CTAPOOL 0x28 ;  /* 0x00000028000079c8 */ /* 0x001e0000080e0500 */
        /* <DEDUP_REMOVED lines=14> */
[----:B------:R-:W-:Y:S01]  /*219a0*/  ULDC UR9, c[0x0][0x3b8] ;  /* 0x0000ee0000097ab9 */ /* 0x000fe20000000800 */
[----:B------:R-:W-:Y:S01]  /*219b0*/  ULDC UR7, c[0x0][0x320] ;  /* 0x0000c80000077ab9 */ /* 0x000fe20000000800 */
[----:B------:R-:W-:Y:S01]  /*219c0*/  LOP3.LUT R16, R16, 0xffffffef, RZ, 0xc0, !PT ;  /* 0xffffffef10107812 */ /* 0x000fe200078ec0ff */
[----:B------:R-:W0:Y:S01]  /*219d0*/  S2R R8, SR_TID.X ;  /* 0x0000000000087919 */ /* 0x000e220000002100 */
[----:B------:R-:W1:Y:S01]  /*219e0*/  S2UR UR6, SR_CgaCtaId ;  /* 0x00000000000679c3 */ /* 0x000e620000008800 */
[----:B------:R-:W-:Y:S01]  /*219f0*/  ULDC.64 UR42, c[0x0][0x2f0] ;  /* 0x0000bc00002a7ab9 */ /* 0x000fe20000000a00 */
[----:B------:R-:W-:Y:S01]  /*21a00*/  LOP3.LUT R16, R16, 0xfffbffff, RZ, 0xc0, !PT ;  /* 0xfffbffff10107812 */ /* 0x000fe200078ec0ff */
        /* <DEDUP_REMOVED lines=11> */
[----:B------:R-:W-:Y:S01]  /*21ac0*/  IMAD.MOV.U32 R18, RZ, RZ, RZ ;  /* 0x000000ffff127224 */ /* 0x000fe200078e00ff */
[----:B------:R-:W-:-:S02]  /*21ad0*/  UIMAD UR41, UR41, UR40, URZ ;  /* 0x00000028292972a4 */ /* 0x000fc4000f8e023f */
[----:B------:R-:W-:Y:S01]  /*21ae0*/  UIMAD UR42, UR4, UR42, URZ ;  /* 0x0000002a042a72a4 */ /* 0x000fe2000f8e023f */
[----:B------:R-:W-:-:S03]  /*21af0*/  ULDC UR49, c[0x0][0xc] ;  /* 0x0000030000317ab9 */ /* 0x000fc60000000800 */
[----:B------:R-:W-:Y:S02]  /*21b00*/  UIADD3 UR4, UR42, 0x5f, URZ ;  /* 0x0000005f2a047890 */ /* 0x000fe4000fffe03f */
[----:B------:R-:W-:Y:S02]  /*21b10*/  UIADD3 UR47, UR42, 0x1, -UR40 ;  /* 0x000000012a2f7890 */ /* 0x000fe4000fffe828 */
[----:B-1----:R-:W-:Y:S02]  /*21b20*/  ULEA UR6, UR6, UR5, 0x18 ;  /* 0x0000000506067291 */ /* 0x002fe4000f8ec03f */
[----:B------:R-:W-:Y:S02]  /*21b30*/  UIMAD.WIDE UR4, UR4, 0x2aaaaaab, URZ ;  /* 0x2aaaaaab040478a5 */ /* 0x000fe4000f8e023f */
[----:B------:R-:W-:Y:S01]  /*21b40*/  UIADD3 UR40, UR42, -UR40, URZ ;  /* 0x800000282a287290 */ /* 0x000fe2000fffe03f */
[C---:B0-----:R-:W-:Y:S01]  /*21b50*/  IMAD.SHL.U32 R29, R8.reuse, 0x8, RZ ;  /* 0x00000008081d7824 */ /* 0x041fe200078e00ff */
[----:B------:R-:W-:Y:S01]  /*21b60*/  LOP3.LUT R7, R8, 0x7f, RZ, 0xc0, !PT ;  /* 0x0000007f08077812 */ /* 0x000fe200078ec0ff */
[----:B------:R-:W-:Y:S01]  /*21b70*/  IMAD.U32 R17, RZ, RZ, UR6 ;  /* 0x00000006ff117e24 */ /* 0x000fe2000f8e00ff */
[----:B------:R-:W-:-:S02]  /*21b80*/  USHF.R.U32.HI UR39, URZ, 0x1f, UR5 ;  /* 0x0000001f3f277899 */ /* 0x000fc40008011605 */
[C---:B------:R-:W-:Y:S02]  /*21b90*/  LOP3.LUT R5, R29.reuse, 0x38, RZ, 0xc0, !PT ;  /* 0x000000381d057812 */ /* 0x040fe400078ec0ff */
[----:B------:R-:W-:Y:S01]  /*21ba0*/  LOP3.LUT R0, R29, 0x1f8, RZ, 0xc0, !PT ;  /* 0x000001f81d007812 */ /* 0x000fe200078ec0ff */
[----:B------:R-:W-:Y:S01]  /*21bb0*/  ULEA.HI.SX32 UR39, UR5, UR39, 0x1c ;  /* 0x0000002705277291 */ /* 0x000fe2000f8fe23f */
[C---:B------:R-:W-:Y:S02]  /*21bc0*/  LOP3.LUT R2, R5.reuse, 0x40, RZ, 0xfc, !PT ;  /* 0x0000004005027812 */ /* 0x040fe400078efcff */
[----:B------:R-:W-:Y:S02]  /*21bd0*/  ISETP.GE.AND P0, PT, R5, UR7, PT ;  /* 0x0000000705007c0c */ /* 0x000fe4000bf06270 */
[C---:B------:R-:W-:Y:S02]  /*21be0*/  ISETP.GE.AND P2, PT, R2.reuse, UR9, PT ;  /* 0x0000000902007c0c */ /* 0x040fe4000bf46270 */
[----:B------:R-:W-:-:S02]  /*21bf0*/  ISETP.GE.AND P1, PT, R2, UR7, PT ;  /* 0x0000000702007c0c */ /* 0x000fc4000bf26270 */
[----:B------:R-:W-:Y:S02]  /*21c00*/  LOP3.LUT R0, R0, 0x38, R8, 0x78, !PT ;  /* 0x0000003800007812 */ /* 0x000fe400078e7808 */
[----:B------:R-:W-:Y:S02]  /*21c10*/  LOP3.LUT R4, R5, 0x80, RZ, 0xfc, !PT ;  /* 0x0000008005047812 */ /* 0x000fe400078efcff */
[----:B------:R-:W-:Y:S02]  /*21c20*/  LOP3.LUT R29, R0, 0x200, R29, 0xf8, !PT ;  /* 0x00000200001d7812 */ /* 0x000fe400078ef81d */
[----:B------:R-:W-:Y:S02]  /*21c30*/  SEL R0, RZ, 0x1, P0 ;  /* 0x00000001ff007807 */ /* 0x000fe40000000000 */
[----:B------:R-:W-:Y:S01]  /*21c40*/  SEL R2, RZ, 0xffffffff, P1 ;  /* 0xffffffffff027807 */ /* 0x000fe20000800000 */
[----:B------:R-:W-:Y:S01]  /*21c50*/  IMAD R22, R29, 0x2, R17 ;  /* 0x000000021d167824 */ /* 0x000fe200078e0211 */
[----:B------:R-:W-:-:S02]  /*21c60*/  @P2 LOP3.LUT R16, R16, 0x40000, RZ, 0xfc, !PT ;  /* 0x0004000010102812 */ /* 0x000fc400078efcff */
[----:B------:R-:W-:Y:S02]  /*21c70*/  SHF.R.U32.HI R35, RZ, 0x3, R7 ;  /* 0x00000003ff237819 */ /* 0x000fe40000011607 */
[----:B------:R-:W-:-:S04]  /*21c80*/  @P1 LOP3.LUT R16, R16, 0x10, RZ, 0xfc, !PT ;  /* 0x0000001010101812 */ /* 0x000fc800078efcff */
[----:B------:R-:W-:-:S04]  /*21c90*/  LOP3.LUT R16, R16, 0xffffffdf, RZ, 0xc0, !PT ;  /* 0xffffffdf10107812 */ /* 0x000fc800078ec0ff */
[----:B------:R-:W-:Y:S02]  /*21ca0*/  @P0 LOP3.LUT R16, R16, 0x20, RZ, 0xfc, !PT ;  /* 0x0000002010100812 */ /* 0x000fe400078efcff */
[----:B------:R-:W-:Y:S02]  /*21cb0*/  ISETP.GE.AND P0, PT, R4, UR7, PT ;  /* 0x0000000704007c0c */ /* 0x000fe4000bf06270 */
[----:B------:R-:W-:-:S11]  /*21cc0*/  LOP3.LUT R16, R16, 0xfffffff7, RZ, 0xc0, !PT ;  /* 0xfffffff710107812 */ /* 0x000fd600078ec0ff */
[----:B------:R-:W-:-:S04]  /*21cd0*/  @P0 LOP3.LUT R16, R16, 0x8, RZ, 0xfc, !PT ;  /* 0x0000000810100812 */ /* 0x000fc800078efcff */
[----:B------:R-:W-:Y:S02]  /*21ce0*/  LOP3.LUT R16, R16, 0xfffdffff, RZ, 0xc0, !PT ;  /* 0xfffdffff10107812 */ /* 0x000fe400078ec0ff */
[----:B--2---:R-:W-:Y:S01]  /*21cf0*/  R2UR UR8, R3 ;  /* 0x00000000030872ca */ /* 0x004fe200000e0000 */
[----:B------:R-:W-:Y:S01]  /*21d00*/  IMAD.SHL.U32 R3, R2, 0x2, RZ ;  /* 0x0000000202037824 */ /* 0x000fe200078e00ff */
[----:B------:R-:W-:-:S04]  /*21d10*/  LOP3.LUT R2, R5, 0xc0, RZ, 0xfc, !PT ;  /* 0x000000c005027812 */ /* 0x000fc800078efcff */
[----:B------:R-:W-:Y:S02]  /*21d20*/  LOP3.LUT R0, R3, 0x2, R0, 0xe2, !PT ;  /* 0x0000000203007812 */ /* 0x000fe400078ee200 */
[----:B------:R-:W-:Y:S02]  /*21d30*/  SEL R3, RZ, 0x4, P0 ;  /* 0x00000004ff037807 */ /* 0x000fe40000000000 */
[----:B------:R-:W-:Y:S02]  /*21d40*/  ISETP.GE.AND P0, PT, R4, UR9, PT ;  /* 0x0000000904007c0c */ /* 0x000fe4000bf06270 */
[----:B------:R-:W-:Y:S01]  /*21d50*/  ISETP.GE.AND P1, PT, R2, UR9, PT ;  /* 0x0000000902007c0c */ /* 0x000fe2000bf26270 */
[----:B------:R-:W-:Y:S01]  /*21d60*/  ULOP3.LUT UR48, UR8, 0x2, URZ, 0xfc, !UPT ;  /* 0x0000000208307892 */ /* 0x000fe2000f8efc3f */
[----:B------:R-:W-:Y:S01]  /*21d70*/  LOP3.LUT R6, R0, R3, RZ, 0xfc, !PT ;  /* 0x0000000300067212 */ /* 0x000fe200078efcff */
[----:B------:R-:W-:Y:S01]  /*21d80*/  IMAD.SHL.U32 R0, R8, 0x10, RZ ;  /* 0x0000001008007824 */ /* 0x000fe200078e00ff */
[----:B------:R-:W-:-:S03]  /*21d90*/  ULDC UR8, c[0x0][0x2b8] ;  /* 0x0000ae0000087ab9 */ /* 0x000fc60000000800 */
[----:B------:R3:W-:Y:S01]  /*21da0*/  STL [R1+0x454], R6 ;  /* 0x0004540601007387 */ /* 0x0007e20000100800 */
[----:B------:R-:W-:-:S03]  /*21db0*/  LOP3.LUT R0, R35, 0x70, R0, 0xf8, !PT ;  /* 0x0000007023007812 */ /* 0x000fc600078ef800 */
[----:B------:R-:W-:Y:S02]  /*21dc0*/  @P0 LOP3.LUT R16, R16, 0x20000, RZ, 0xfc, !PT ;  /* 0x0002000010100812 */ /* 0x000fe400078efcff */
[----:B------:R-:W-:Y:S02]  /*21dd0*/  ISETP.GE.AND P0, PT, R2, UR7, PT ;  /* 0x0000000702007c0c */ /* 0x000fe4000bf06270 */
[----:B------:R-:W-:Y:S02]  /*21de0*/  LOP3.LUT R16, R16, 0xfffffffb, RZ, 0xc0, !PT ;  /* 0xfffffffb10107812 */ /* 0x000fe400078ec0ff */
[----:B------:R-:W-:-:S04]  /*21df0*/  SEL R36, RZ, 0x8, P0 ;  /* 0x00000008ff247807 */ /* 0x000fc80000000000 */
[----:B------:R-:W-:-:S05]  /*21e00*/  LOP3.LUT R36, R6, R36, RZ, 0xfc, !PT ;  /* 0x0000002406247212 */ /* 0x000fca00078efcff */
[----:B------:R-:W-:Y:S02]  /*21e10*/  @P0 LOP3.LUT R16, R16, 0x4, RZ, 0xfc, !PT ;  /* 0x0000000410100812 */ /* 0x000fe400078efcff */
[----:B------:R-:W-:Y:S02]  /*21e20*/  ISETP.GE.AND P0, PT, R5, UR43, PT ;  /* 0x0000002b05007c0c */ /* 0x000fe4000bf06270 */
[----:B------:R-:W-:-:S04]  /*21e30*/  LOP3.LUT R16, R16, 0xfffffffe, RZ, 0xc0, !PT ;  /* 0xfffffffe10107812 */ /* 0x000fc800078ec0ff */
[----:B------:R-:W-:-:S04]  /*21e40*/  LOP3.LUT R16, R16, 0xfffeffff, RZ, 0xc0, !PT ;  /* 0xfffeffff10107812 */ /* 0x000fc800078ec0ff */
[----:B------:R-:W-:Y:S02]  /*21e50*/  @P1 LOP3.LUT R16, R16, 0x10000, RZ, 0xfc, !PT ;  /* 0x0001000010101812 */ /* 0x000fe400078efcff */
[C---:B------:R-:W-:Y:S02]  /*21e60*/  ISETP.GE.AND P1, PT, R5.reuse, UR8, PT ;  /* 0x0000000805007c0c */ /* 0x040fe4000bf26270 */
[----:B------:R-:W-:Y:S02]  /*21e70*/  @P0 LOP3.LUT R16, R16, 0x1, RZ, 0xfc, !PT ;  /* 0x0000000110100812 */ /* 0x000fe400078efcff */
[----:B------:R-:W-:Y:S02]  /*21e80*/  ISETP.GE.AND P0, PT, R5, UR9, PT ;  /* 0x0000000905007c0c */ /* 0x000fe4000bf06270 */
[----:B------:R-:W-:-:S04]  /*21e90*/  LOP3.LUT R16, R16, 0xfff7ffff, RZ, 0xc0, !PT ;  /* 0xfff7ffff10107812 */ /* 0x000fc800078ec0ff */
[----:B------:R-:W-:-:S04]  /*21ea0*/  LOP3.LUT R16, R16, 0xffefffff, RZ, 0xc0, !PT ;  /* 0xffefffff10107812 */ /* 0x000fc800078ec0ff */
[----:B------:R-:W-:-:S04]  /*21eb0*/  @P1 LOP3.LUT R16, R16, 0x100000, RZ, 0xfc, !PT ;  /* 0x0010000010101812 */ /* 0x000fc800078efcff */
[----:B---3--:R-:W-:-:S07]  /*21ec0*/  @P0 LOP3.LUT R16, R16, 0x80000, RZ, 0xfc, !PT ;  /* 0x0008000010100812 */ /* 0x008fce00078efcff */
.L_x_11366:
        /* <DEDUP_REMOVED lines=22> */
.L_x_11308:
[----:B------:R-:W-:Y:S01]  /*22030*/  ULDC UR8, c[0x0][0xd54] ;  /* 0x0003550000087ab9 */ /* 0x000fe20000000800 */
[----:B------:R-:W-:Y:S01]  /*22040*/  UMOV UR6, UR7 ;  /* 0x0000000700067c82 */ /* 0x000fe20008000000 */
[----:B------:R-:W-:-:S11]  /*22050*/  UISETP.NE.AND UP0, UPT, UR8, 0x1, UPT ;  /* 0x000000010800788c */ /* 0x000fd6000bf05270 */
[----:B------:R-:W-:Y:S02]  /*22060*/  @UP0 ULDC.64 UR10, c[0x0][0xd58] ;  /* 0x00035600000a0ab9 */ /* 0x000fe40000000a00 */
[----:B------:R-:W-:-:S04]  /*22070*/  UIMAD.WIDE.U32 UR4, UR7, UR10, URZ ;  /* 0x0000000a070472a5 */ /* 0x000fc8000f8e003f */
[----:B------:R-:W-:-:S04]  /*22080*/  @UP0 USHF.R.U32.HI UR6, URZ, UR11, UR5 ;  /* 0x0000000b3f060299 */ /* 0x000fc80008011605 */
[----:B------:R-:W-:-:S12]  /*22090*/  UIMAD UR4, UR6, UR8, URZ ;  /* 0x00000008060472a4 */ /* 0x000fd8000f8e023f */
.L_x_11309:
        /* <DEDUP_REMOVED lines=48> */
.L_x_11311:
[----:B------:R-:W-:-:S11]  /*223a0*/  UISETP.NE.AND UP1, UPT, UR5, 0x1, UPT ;  /* 0x000000010500788c */ /* 0x000fd6000bf25270 */
[----:B------:R-:W-:Y:S02]  /*223b0*/  @UP1 ULDC.64 UR10, c[0x0][0xae0] ;  /* 0x0002b800000a1ab9 */ /* 0x000fe40000000a00 */
[----:B------:R-:W-:-:S04]  /*223c0*/  UIMAD.WIDE.U32 UR6, UR8, UR10, URZ ;  /* 0x0000000a080672a5 */ /* 0x000fc8000f8e003f */
[----:B------:R-:W-:-:S12]  /*223d0*/  @UP1 USHF.R.U32.HI UR8, URZ, UR11, UR7 ;  /* 0x0000000b3f081299 */ /* 0x000fd80008011607 */
.L_x_11312:
[----:B------:R-:W-:-:S04]  /*223e0*/  UIMAD UR8, UR8, UR5, UR5 ;  /* 0x00000005080872a4 */ /* 0x000fc8000f8e0205 */
[----:B------:R-:W-:-:S04]  /*223f0*/  UISETP.LT.AND UP1, UPT, UR4, UR8, UPT ;  /* 0x000000080400728c */ /* 0x000fc8000bf21270 */
[----:B------:R-:W-:-:S12]  /*22400*/  USEL UR4, UR4, UR8, UP1 ;  /* 0x0000000804047287 */ /* 0x000fd80008800000 */
.L_x_11310:
        /* <DEDUP_REMOVED lines=28> */
.L_x_11314:
[----:B------:R-:W-:-:S11]  /*225d0*/  UISETP.NE.AND UP0, UPT, UR5, 0x1, UPT ;  /* 0x000000010500788c */ /* 0x000fd6000bf05270 */
[----:B------:R-:W-:Y:S02]  /*225e0*/  @UP0 ULDC.64 UR10, c[0x0][0xae0] ;  /* 0x0002b800000a0ab9 */ /* 0x000fe40000000a00 */
[----:B------:R-:W-:-:S04]  /*225f0*/  UIMAD.WIDE.U32 UR6, UR4, UR10, URZ ;  /* 0x0000000a040672a5 */ /* 0x000fc8000f8e003f */
[----:B------:R-:W-:-:S12]  /*22600*/  @UP0 USHF.R.U32.HI UR4, URZ, UR11, UR7 ;  /* 0x0000000b3f040299 */ /* 0x000fd80008011607 */
.L_x_11315:
[----:B------:R-:W-:-:S04]  /*22610*/  UIMAD UR4, UR4, UR5, URZ ;  /* 0x00000005040472a4 */ /* 0x000fc8000f8e023f */
[----:B------:R-:W-:-:S04]  /*22620*/  UISETP.LT.AND UP0, UPT, UR8, UR4, UPT ;  /* 0x000000040800728c */ /* 0x000fc8000bf01270 */
[----:B------:R-:W-:-:S12]  /*22630*/  USEL UR8, UR8, UR4, !UP0 ;  /* 0x0000000408087287 */ /* 0x000fd8000c000000 */
.L_x_11313:
        /* <DEDUP_REMOVED lines=26> */
.L_x_11317:
        /* <DEDUP_REMOVED lines=20> */
.L_x_11320:
[----:B------:R-:W-:Y:S05]  /*22920*/  BSYNC B6 ;  /* 0x0000000000067941 */ /* 0x000fea0003800000 */
.L_x_11319:
        /* <DEDUP_REMOVED lines=20> */
.L_x_11323:
        /* <DEDUP_REMOVED lines=15> */
.L_x_11322:
[----:B------:R-:W-:Y:S05]  /*22b60*/  BSYNC B6 ;  /* 0x0000000000067941 */ /* 0x000fea0003800000 */
.L_x_11321:
        /* <DEDUP_REMOVED lines=17> */
.L_x_11383:
[----:B-1----:R-:W1:Y:S01]  /*22c80*/  S2R R2, SR_TID.X ;  /* 0x0000000000027919 */ /* 0x002e620000002100 */
[----:B0-----:R-:W-:Y:S01]  /*22c90*/  ISETP.NE.AND P1, PT, R10, 0x1, PT ;  /* 0x000000010a00780c */ /* 0x001fe20003f25270 */
[----:B------:R-:W-:Y:S01]  /*22ca0*/  IMAD.MOV.U32 R25, RZ, RZ, RZ ;  /* 0x000000ffff197224 */ /* 0x000fe200078e00ff */
[----:B-----5:R-:W-:Y:S02]  /*22cb0*/  SHF.R.S32.HI R30, RZ, 0x1f, R28 ;  /* 0x0000001fff1e7819 */ /* 0x020fe4000001141c */
[----:B------:R-:W-:-:S09]  /*22cc0*/  LOP3.LUT R16, R16, 0xffff7fff, RZ, 0xc0, !PT ;  /* 0xffff7fff10107812 */ /* 0x000fd200078ec0ff */
[----:B------:R-:W0:Y:S01]  /*22cd0*/  @P1 LDC R3, c[0x0][0x438] ;  /* 0x00010e00ff031b82 */ /* 0x000e220000000800 */
[----:B------:R-:W-:Y:S01]  /*22ce0*/  @P1 LOP3.LUT R16, R16, 0x8000, RZ, 0xfc, !PT ;  /* 0x0000800010101812 */ /* 0x000fe200078efcff */
[----:B-1----:R-:W-:-:S06]  /*22cf0*/  IMAD.SHL.U32 R8, R2, 0x10, RZ ;  /* 0x0000001002087824 */ /* 0x002fcc00078e00ff */
[----:B------:R-:W1:Y:S01]  /*22d00*/  @P1 LDC R2, c[0x0][0x434] ;  /* 0x00010d00ff021b82 */ /* 0x000e620000000800 */
[----:B------:R-:W-:-:S05]  /*22d10*/  LOP3.LUT R8, R35, 0x70, R8, 0xf8, !PT ;  /* 0x0000007023087812 */ /* 0x000fca00078ef808 */
[----:B------:R-:W-:-:S04]  /*22d20*/  IMAD R4, R0, 0x60, R8 ;  /* 0x0000006000047824 */ /* 0x000fc800078e0208 */
[C---:B------:R-:W-:Y:S01]  /*22d30*/  IMAD.IADD R33, R4.reuse, 0x1, R31 ;  /* 0x0000000104217824 */ /* 0x040fe200078e021f */
[----:B------:R-:W-:-:S03]  /*22d40*/  ISETP.GE.AND P0, PT, R4, UR42, PT ;  /* 0x0000002a04007c0c */ /* 0x000fc6000bf06270 */
[----:B------:R-:W-:Y:S01]  /*22d50*/  IMAD.MOV.U32 R9, RZ, RZ, R33 ;  /* 0x000000ffff097224 */ /* 0x000fe200078e0021 */
[----:B------:R-:W-:Y:S01]  /*22d60*/  ISETP.GT.U32.OR P0, PT, R8, 0x5f, P0 ;  /* 0x0000005f0800780c */ /* 0x000fe20000704470 */
[----:B-1----:R-:W-:-:S05]  /*22d70*/  @P1 IMAD.HI.U32 R2, R33, R2, RZ ;  /* 0x0000000221021227 */ /* 0x002fca00078e00ff */
[----:B0-----:R-:W-:-:S07]  /*22d80*/  @P1 SHF.R.U32.HI R9, RZ, R3, R2 ;  /* 0x00000003ff091219 */ /* 0x001fce0000011602 */
        /* <DEDUP_REMOVED lines=9> */
[----:B------:R-:W-:Y:S01]  /*22e20*/  @!P0 LEA.HI.X R5, R2, R5, R3, 0x2, P1 ;  /* 0x0000000502058211 */ /* 0x000fe200008f1403 */
[----:B------:R-:W-:-:S04]  /*22e30*/  IMAD.MOV R2, RZ, RZ, -R9 ;  /* 0x000000ffff027224 */ /* 0x000fc800078e0a09 */
[----:B------:R-:W-:Y:S01]  /*22e40*/  IMAD R33, R10, R2, R33 ;  /* 0x000000020a217224 */ /* 0x000fe200078e0221 */
[----:B------:R0:W5:Y:S01]  /*22e50*/  @!P0 LDG.E R25, desc[UR36][R4.64] ;  /* 0x0000002404198981 */ /* 0x000162000c1e1900 */
[----:B------:R-:W-:Y:S01]  /*22e60*/  IMAD R2, RZ, RZ, -UR38 ;  /* 0x80000026ff027e24 */ /* 0x000fe2000f8e02ff */
[----:B------:R-:W-:Y:S02]  /*22e70*/  ISETP.GT.U32.AND P0, PT, R8, 0x5f, PT ;  /* 0x0000005f0800780c */ /* 0x000fe40003f04070 */
[----:B------:R-:W-:Y:S01]  /*22e80*/  LOP3.LUT R16, R16, 0xffffdfff, RZ, 0xc0, !PT ;  /* 0xffffdfff10107812 */ /* 0x000fe200078ec0ff */
[----:B------:R-:W-:Y:S02]  /*22e90*/  IMAD R19, R19, R2, UR46 ;  /* 0x0000002e13137e24 */ /* 0x000fe4000f8e0202 */
[----:B------:R-:W-:-:S03]  /*22ea0*/  IMAD.U32 R2, RZ, RZ, UR48 ;  /* 0x00000030ff027e24 */ /* 0x000fc6000f8e00ff */
[----:B------:R-:W-:Y:S02]  /*22eb0*/  SHF.R.S32.HI R27, RZ, 0x1f, R19 ;  /* 0x0000001fff1b7819 */ /* 0x000fe40000011413 */
[----:B------:R-:W-:-:S13]  /*22ec0*/  ISETP.NE.AND P2, PT, R2, 0x3, PT ;  /* 0x000000030200780c */ /* 0x000fda0003f45270 */
[----:B------:R-:W-:-:S04]  /*22ed0*/  @P2 LOP3.LUT R16, R16, 0x2000, RZ, 0xfc, !PT ;  /* 0x0000200010102812 */ /* 0x000fc800078efcff */
[----:B------:R-:W-:-:S04]  /*22ee0*/  LOP3.LUT R16, R16, 0xfffffffd, RZ, 0xc0, !PT ;  /* 0xfffffffd10107812 */ /* 0x000fc800078ec0ff */
[----:B------:R-:W-:Y:S01]  /*22ef0*/  @P0 LOP3.LUT R16, R16, 0x2, RZ, 0xfc, !PT ;  /* 0x0000000210100812 */ /* 0x000fe200078efcff */
[----:B0-----:R-:W-:Y:S06]  /*22f00*/  @!P2 BRA `(.L_x_11325) ;  /* 0x000000000004a947 */ /* 0x001fec0003800000 */
[----:B------:R-:W-:Y:S01]  /*22f10*/  BPT.TRAP 0x1 ;  /* 0x000000040000795c */ /* 0x000fe20000300000 */
.L_x_11325:
[----:B------:R-:W-:Y:S01]  /*22f20*/  IMAD R24, R18, 0x8, R17 ;  /* 0x0000000812187824 */ /* 0x000fe200078e0211 */
[----:B------:R-:W-:Y:S01]  /*22f30*/  SHF.L.U32 R3, R26, 0x1f, RZ ;  /* 0x0000001f1a037819 */ /* 0x000fe200000006ff */
[----:B------:R-:W-:Y:S03]  /*22f40*/  BSSY B0, `(.L_x_11326) ;  /* 0x0000003000007945 */ /* 0x000fe60003800000 */
[----:B------:R-:W0:Y:S02]  /*22f50*/  SYNCS.PHASECHK.TRANS64.TRYWAIT P0, [R24+URZ+0x32440], R3 ;  /* 0x03244003180075a7 */ /* 0x000e24000800017f */
[----:B0-----:R-:W-:Y:S05]  /*22f60*/  @!P0 BRA `(.L_x_11327) ;  /* 0x0000003c00388947 */ /* 0x001fea0003800000 */
.L_x_11384:
[----:B------:R-:W-:Y:S05]  /*22f70*/  BSYNC B0 ;  /* 0x0000000000007941 */ /* 0x000fea0003800000 */
.L_x_11326:
[----:B------:R-:W-:Y:S01]  /*22f80*/  SHF.R.S32.HI R37, RZ, 0x1f, R33 ;  /* 0x0000001fff257819 */ /* 0x000fe20000011421 */
[----:B------:R-:W-:Y:S01]  /*22f90*/  ULDC.64 UR4, c[0x0][0x300] ;  /* 0x0000c00000047ab9 */ /* 0x000fe20000000a00 */
[----:B------:R-:W1:Y:S01]  /*22fa0*/  S2R R6, SR_TID.X ;  /* 0x0000000000067919 */ /* 0x000e620000002100 */
[----:B-----5:R-:W-:Y:S02]  /*22fb0*/  SHF.R.S32.HI R4, RZ, 0x1f, R25 ;  /* 0x0000001fff047819 */ /* 0x020fe40000011419 */
[----:B------:R-:W-:Y:S01]  /*22fc0*/  IMAD R2, R37, UR4, RZ ;  /* 0x0000000425027c24 */ /* 0x000fe2000f8e02ff */
[----:B------:R-:W-:Y:S02]  /*22fd0*/  LOP3.LUT P2, RZ, R16, 0x1, RZ, 0xc0, !PT ;  /* 0x0000000110ff7812 */ /* 0x000fe4000784c0ff */
[----:B------:R2:W-:Y:S01]  /*22fe0*/  STL [R1+0x440], R4 ;  /* 0x0004400401007387 */ /* 0x0005e20000100800 */
[C---:B------:R-:W-:Y:S02]  /*22ff0*/  IMAD R5, R33.reuse, UR5, R2 ;  /* 0x0000000521057c24 */ /* 0x040fe4000f8e0202 */
[----:B0-----:R-:W-:Y:S01]  /*23000*/  IMAD.WIDE.U32 R2, R33, UR4, RZ ;  /* 0x0000000421027c25 */ /* 0x001fe2000f8e00ff */
[----:B------:R-:W-:-:S03]  /*23010*/  ULDC.64 UR4, c[0x0][0x310] ;  /* 0x0000c40000047ab9 */ /* 0x000fc60000000a00 */
[----:B------:R-:W-:Y:S02]  /*23020*/  IMAD.IADD R3, R3, 0x1, R5 ;  /* 0x0000000103037824 */ /* 0x000fe400078e0205 */
[----:B--2---:R-:W-:Y:S02]  /*23030*/  IMAD R4, R4, UR4, RZ ;  /* 0x0000000404047c24 */ /* 0x004fe4000f8e02ff */
        /* <DEDUP_REMOVED lines=57> */
.L_x_11398:
        /* <DEDUP_REMOVED lines=10> */
.L_x_11329:
        /* <DEDUP_REMOVED lines=10> */
.L_x_11330:
        /* <DEDUP_REMOVED lines=24> */
.L_x_11332:
[----:B------:R-:W-:Y:S05]  /*23690*/  BSYNC B6 ;  /* 0x0000000000067941 */ /* 0x000fea0003800000 */
.L_x_11331:
[----:B------:R-:W2:Y:S01]  /*236a0*/  S2R R20, SR_TID.X ;  /* 0x0000000000147919 */ /* 0x000ea20000002100 */
[----:B------:R-:W-:Y:S01]  /*236b0*/  UISETP.NE.AND UP0, UPT, UR50, URZ, UPT ;  /* 0x0000003f3200728c */ /* 0x000fe2000bf05270 */
[----:B------:R-:W-:Y:S01]  /*236c0*/  R2UR UR6, R27 ;  /* 0x000000001b0672ca */ /* 0x000fe200000e0000 */
[----:B------:R-:W-:Y:S01]  /*236d0*/  ULDC.64 UR8, c[0x0][0x2d8] ;  /* 0x0000b60000087ab9 */ /* 0x000fe20000000a00 */
[----:B------:R-:W-:Y:S02]  /*236e0*/  R2UR UR7, R19 ;  /* 0x00000000130772ca */ /* 0x000fe400000e0000 */
[----:B------:R-:W-:Y:S02]  /*236f0*/  LOP3.LUT P5, RZ, R16, 0x100000, RZ, 0xc0, !PT ;  /* 0x0010000010ff7812 */ /* 0x000fe400078ac0ff */
[----:B------:R-:W-:-:S04]  /*23700*/  PLOP3.LUT P0, PT, PT, PT, UP0, 0x80, 0x0 ;  /* 0x000000000000781c */ /* 0x000fc80003f0f008 */
[----:B------:R-:W-:-:S03]  /*23710*/  @UP0 ULDC UR4, c[0x0][0x44c] ;  /* 0x0001130000040ab9 */ /* 0x000fc60000000800 */
[----:B------:R-:W-:-:S04]  /*23720*/  UIMAD UR6, UR6, UR8, URZ ;  /* 0x00000008060672a4 */ /* 0x000fc8000f8e023f */
[----:B------:R-:W-:Y:S01]  /*23730*/  UIMAD UR6, UR7, UR9, UR6 ;  /* 0x00000009070672a4 */ /* 0x000fe2000f8e0206 */
[----:B--2---:R-:W-:-:S05]  /*23740*/  IMAD.SHL.U32 R20, R20, 0x10, RZ ;  /* 0x0000001014147824 */ /* 0x004fca00078e00ff */
[----:B------:R-:W-:-:S05]  /*23750*/  LOP3.LUT R20, R35, 0x70, R20, 0xf8, !PT ;  /* 0x0000007023147812 */ /* 0x000fca00078ef814 */
[----:B------:R-:W-:-:S04]  /*23760*/  VIADD R34, R20, UR43 ;  /* 0x0000002b14227c36 */ /* 0x000fc80008000000 */
[----:B------:R-:W-:Y:S01]  /*23770*/  @P0 IMAD.HI.U32 R0, R34, UR4, RZ ;  /* 0x0000000422000c27 */ /* 0x000fe2000f8e00ff */
[----:B------:R-:W-:Y:S01]  /*23780*/  PLOP3.LUT P0, PT, PT, PT, UP0, 0x80, 0x0 ;  /* 0x000000000000781c */ /* 0x000fe20003f0f008 */
[----:B------:R-:W-:Y:S02]  /*23790*/  @UP0 ULDC UR4, c[0x0][0x450] ;  /* 0x0001140000040ab9 */ /* 0x000fe40000000800 */
[----:B------:R-:W-:-:S10]  /*237a0*/  IMAD.MOV.U32 R7, RZ, RZ, R34 ;  /* 0x000000ffff077224 */ /* 0x000fd400078e0022 */
[----:B------:R-:W-:Y:S02]  /*237b0*/  @P0 SHF.R.U32.HI R7, RZ, UR4, R0 ;  /* 0x00000004ff070c19 */ /* 0x000fe40008011600 */
[----:B------:R-:W-:Y:S02]  /*237c0*/  R2UR UR4, R19 ;  /* 0x00000000130472ca */ /* 0x000fe400000e0000 */
[----:B------:R-:W-:-:S11]  /*237d0*/  SHF.R.S32.HI R0, RZ, 0x1f, R7 ;  /* 0x0000001fff007819 */ /* 0x000fd60000011407 */
[----:B------:R-:W-:-:S03]  /*237e0*/  UIMAD.WIDE.U32 UR4, UR4, UR8, URZ ;  /* 0x00000008040472a5 */ /* 0x000fc6000f8e003f */
[----:B------:R-:W-:Y:S01]  /*237f0*/  ULDC.64 UR8, c[0x0][0x2e0] ;  /* 0x0000b80000087ab9 */ /* 0x000fe20000000a00 */
[----:B------:R-:W-:Y:S02]  /*23800*/  UIADD3 UR5, UR5, UR6, URZ ;  /* 0x0000000605057290 */ /* 0x000fe4000fffe03f */
[----:B------:R-:W-:Y:S02]  /*23810*/  UIMAD UR6, UR51, UR8, URZ ;  /* 0x00000008330672a4 */ /* 0x000fe4000f8e023f */
[----:B------:R-:W-:Y:S02]  /*23820*/  UIMAD.WIDE.U32 UR4, UR38, UR8, UR4 ;  /* 0x00000008260472a5 */ /* 0x000fe4000f8e0004 */
[----:B------:R-:W-:-:S04]  /*23830*/  UIMAD UR6, UR38, UR9, UR6 ;  /* 0x00000009260672a4 */ /* 0x000fc8000f8e0206 */
[----:B------:R-:W-:Y:S02]  /*23840*/  UIADD3 UR6, UR5, UR6, URZ ;  /* 0x0000000605067290 */ /* 0x000fe4000fffe03f */
[----:B0-----:R-:W-:Y:S02]  /*23850*/  IMAD.U32 R5, RZ, RZ, UR5 ;  /* 0x00000005ff057e24 */ /* 0x001fe4000f8e00ff */
[----:B------:R-:W-:Y:S02]  /*23860*/  IMAD.MOV R5, RZ, RZ, -R7 ;  /* 0x000000ffff057224 */ /* 0x000fe400078e0a07 */
[----:B------:R-:W-:Y:S01]  /*23870*/  IMAD.U32 R4, RZ, RZ, UR4 ;  /* 0x00000004ff047e24 */ /* 0x000fe2000f8e00ff */
[----:B------:R-:W-:Y:S01]  /*23880*/  ULDC.64 UR4, c[0x0][0x2d0] ;  /* 0x0000b40000047ab9 */ /* 0x000fe20000000a00 */
[----:B------:R-:W-:Y:S01]  /*23890*/  IMAD.U32 R3, RZ, RZ, UR6 ;  /* 0x00000006ff037e24 */ /* 0x000fe2000f8e00ff */
[----:B------:R-:W-:Y:S01]  /*238a0*/  ULDC UR6, c[0x0][0x448] ;  /* 0x0001120000067ab9 */ /* 0x000fe20000000800 */
[----:B------:R-:W-:-:S02]  /*238b0*/  IMAD R0, R0, UR4, RZ ;  /* 0x0000000400007c24 */ /* 0x000fc4000f8e02ff */
[----:B------:R-:W-:Y:S02]  /*238c0*/  IMAD R5, R5, UR6, R34 ;  /* 0x0000000605057c24 */ /* 0x000fe4000f8e0222 */
        /* <DEDUP_REMOVED lines=16> */
[----:B------:R-:W-:Y:S01]  /*239d0*/  VIADD R4, R35, UR43 ;  /* 0x0000002b23047c36 */ /* 0x000fe20008000000 */
[----:B------:R-:W-:Y:S01]  /*239e0*/  LOP3.LUT R16, R16, 0xffffefff, RZ, 0xc0, !PT ;  /* 0xffffefff10107812 */ /* 0x000fe200078ec0ff */
[----:B------:R-:W2:Y:S02]  /*239f0*/  SHFL.IDX PT, R14, R0, RZ, 0x181f ;  /* 0x00181fff000e7589 */ /* 0x000ea400000e0000 */
[C---:B------:R-:W-:Y:S01]  /*23a00*/  VIADD R6, R4.reuse, 0x10 ;  /* 0x0000001004067836 */ /* 0x040fe20000000000 */
[C---:B------:R-:W-:Y:S01]  /*23a10*/  ISETP.GE.AND P1, PT, R4.reuse, UR41, PT ;  /* 0x0000002904007c0c */ /* 0x040fe2000bf26270 */
[----:B------:R-:W-:Y:S01]  /*23a20*/  VIADD R13, R4, 0x40 ;  /* 0x00000040040d7836 */ /* 0x000fe20000000000 */
[----:B------:R-:W3:Y:S04]  /*23a30*/  SHFL.IDX PT, R3, R5, RZ, 0x181f ;  /* 0x00181fff05037589 */ /* 0x000ee800000e0000 */
[----:B------:R-:W-:Y:S01]  /*23a40*/  SHFL.IDX PT, R9, R0, 0x2, 0x181f ;  /* 0x00581f0000097f89 */ /* 0x000fe200000e0000 */
[----:B------:R-:W-:-:S03]  /*23a50*/  ISETP.GE.AND P3, PT, R13, UR41, PT ;  /* 0x000000290d007c0c */ /* 0x000fc6000bf66270 */
[----:B------:R-:W-:Y:S03]  /*23a60*/  SHFL.IDX PT, R8, R5, 0x2, 0x181f ;  /* 0x00581f0005087f89 */ /* 0x000fe600000e0000 */
[----:B------:R-:W-:Y:S01]  /*23a70*/  @P1 LOP3.LUT R16, R16, 0x1000, RZ, 0xfc, !PT ;  /* 0x0000100010101812 */ /* 0x000fe200078efcff */
[----:B------:R-:W-:Y:S03]  /*23a80*/  SHFL.IDX PT, R7, R0, 0x3, 0x181f ;  /* 0x00781f0000077f89 */ /* 0x000fe600000e0000 */
[----:B------:R-:W-:Y:S01]  /*23a90*/  LOP3.LUT R16, R16, 0xfffff7ff, RZ, 0xc0, !PT ;  /* 0xfffff7ff10107812 */ /* 0x000fe200078ec0ff */
[----:B------:R-:W-:Y:S04]  /*23aa0*/  SHFL.IDX PT, R21, R0, 0x5, 0x181f ;  /* 0x00b81f0000157f89 */ /* 0x000fe800000e0000 */
[----:B------:R-:W-:Y:S01]  /*23ab0*/  SHFL.IDX PT, R15, R0, 0x6, 0x181f ;  /* 0x00d81f00000f7f89 */ /* 0x000fe200000e0000 */
[----:B0-----:R-:W-:-:S03]  /*23ac0*/  IMAD.SHL.U32 R35, R2, 0x8, RZ ;  /* 0x0000000802237824 */ /* 0x001fc600078e00ff */
[----:B------:R-:W-:Y:S02]  /*23ad0*/  SHFL.IDX PT, R2, R5, 0x1, 0x181f ;  /* 0x00381f0005027f89 */ /* 0x000fe400000e0000 */
[----:B------:R-:W-:-:S04]  /*23ae0*/  LOP3.LUT R35, R35, 0x38, RZ, 0xc0, !PT ;  /* 0x0000003823237812 */ /* 0x000fc800078ec0ff */
[----:B--2---:R-:W-:Y:S02]  /*23af0*/  @!P1 LEA R12, P0, R35, R14, 0x1 ;  /* 0x0000000e230c9211 */ /* 0x004fe400078008ff */
[----:B------:R-:W0:Y:S03]  /*23b00*/  SHFL.IDX PT, R14, R0, 0x1, 0x181f ;  /* 0x00381f00000e7f89 */ /* 0x000e2600000e0000 */
[----:B---3--:R-:W-:Y:S01]  /*23b10*/  @!P1 IMAD.X R3, RZ, RZ, R3, P0 ;  /* 0x000000ffff039224 */ /* 0x008fe200000e0603 */
[----:B------:R-:W-:Y:S02]  /*23b20*/  ISETP.GE.AND P1, PT, R6, UR41, PT ;  /* 0x0000002906007c0c */ /* 0x000fe4000bf26270 */
[----:B------:R-:W2:Y:S11]  /*23b30*/  SHFL.IDX PT, R6, R5, 0x3, 0x181f ;  /* 0x00781f0005067f89 */ /* 0x000eb600000e0000 */
[----:B------:R-:W-:-:S04]  /*23b40*/  @P1 LOP3.LUT R16, R16, 0x800, RZ, 0xfc, !PT ;  /* 0x0000080010101812 */ /* 0x000fc800078efcff */
[----:B------:R-:W-:Y:S02]  /*23b50*/  LOP3.LUT R16, R16, 0xfffffbff, RZ, 0xc0, !PT ;  /* 0xfffffbff10107812 */ /* 0x000fe400078ec0ff */
[----:B0-----:R-:W-:Y:S02]  /*23b60*/  @!P1 LEA R10, P0, R35, R14, 0x1 ;  /* 0x0000000e230a9211 */ /* 0x001fe400078008ff */
[----:B------:R-:W0:Y:S03]  /*23b70*/  SHFL.IDX PT, R14, R0, 0x4, 0x181f ;  /* 0x00981f00000e7f89 */ /* 0x000e2600000e0000 */
[----:B------:R-:W-:Y:S02]  /*23b80*/  @!P1 IMAD.X R11, RZ, RZ, R2, P0 ;  /* 0x000000ffff0b9224 */ /* 0x000fe400000e0602 */
[----:B------:R-:W-:-:S05]  /*23b90*/  VIADD R2, R4, 0x20 ;  /* 0x0000002004027836 */ /* 0x000fca0000000000 */
[----:B------:R-:W-:Y:S01]  /*23ba0*/  ISETP.GE.AND P6, PT, R2, UR41, PT ;  /* 0x0000002902007c0c */ /* 0x000fe2000bfc6270 */
[----:B------:R-:W-:-:S05]  /*23bb0*/  VIADD R2, R4, 0x30 ;  /* 0x0000003004027836 */ /* 0x000fca0000000000 */
[----:B------:R-:W-:Y:S02]  /*23bc0*/  ISETP.GE.AND P4, PT, R2, UR41, PT ;  /* 0x0000002902007c0c */ /* 0x000fe4000bf86270 */
[----:B------:R-:W3:Y:S05]  /*23bd0*/  SHFL.IDX PT, R2, R5, 0x4, 0x181f ;  /* 0x00981f0005027f89 */ /* 0x000eea00000e0000 */
[----:B------:R-:W-:Y:S02]  /*23be0*/  @!P6 LEA R9, P0, R35, R9, 0x1 ;  /* 0x000000092309e211 */ /* 0x000fe400078008ff */
[----:B------:R-:W-:-:S03]  /*23bf0*/  @P6 LOP3.LUT R16, R16, 0x400, RZ, 0xfc, !PT ;  /* 0x0000040010106812 */ /* 0x000fc600078efcff */
[----:B------:R-:W-:Y:S01]  /*23c00*/  @!P6 IMAD.X R8, RZ, RZ, R8, P0 ;  /* 0x000000ffff08e224 */ /* 0x000fe200000e0608 */
[----:B------:R-:W-:Y:S02]  /*23c10*/  @!P4 LEA R7, P0, R35, R7, 0x1 ;  /* 0x000000072307c211 */ /* 0x000fe400078008ff */
[----:B------:R-:W-:-:S03]  /*23c20*/  LOP3.LUT R16, R16, 0xffbfffff, RZ, 0xc0, !PT ;  /* 0xffbfffff10107812 */ /* 0x000fc600078ec0ff */
[----:B--2---:R-:W-:Y:S01]  /*23c30*/  @!P4 IMAD.X R6, RZ, RZ, R6, P0 ;  /* 0x000000ffff06c224 */ /* 0x004fe200000e0606 */
[----:B0-----:R-:W-:Y:S02]  /*23c40*/  @!P3 LEA R14, P0, R35, R14, 0x1 ;  /* 0x0000000e230eb211 */ /* 0x001fe400078008ff */
[----:B------:R-:W-:-:S04]  /*23c50*/  @P6 LOP3.LUT R16, R16, 0x400000, RZ, 0xfc, !PT ;  /* 0x0040000010106812 */ /* 0x000fc800078efcff */
[C---:B------:R-:W-:Y:S01]  /*23c60*/  LOP3.LUT P6, RZ, R16.reuse, 0x1000, RZ, 0xc0, !PT ;  /* 0x0000100010ff7812 */ /* 0x040fe200078cc0ff */
[----:B---3--:R-:W-:Y:S01]  /*23c70*/  @!P3 IMAD.X R13, RZ, RZ, R2, P0 ;  /* 0x000000ffff0db224 */ /* 0x008fe200000e0602 */
[----:B------:R-:W-:Y:S01]  /*23c80*/  LOP3.LUT R16, R16, 0xfffffdff, RZ, 0xc0, !PT ;  /* 0xfffffdff10107812 */ /* 0x000fe200078ec0ff */
[----:B------:R-:W-:-:S03]  /*23c90*/  VIADD R2, R4, 0x50 ;  /* 0x0000005004027836 */ /* 0x000fc60000000000 */
[----:B------:R-:W-:Y:S02]  /*23ca0*/  @P4 LOP3.LUT R16, R16, 0x200, RZ, 0xfc, !PT ;  /* 0x0000020010104812 */ /* 0x000fe400078efcff */
[----:B------:R-:W-:Y:S01]  /*23cb0*/  ISETP.GE.AND P2, PT, R2, UR41, PT ;  /* 0x0000002902007c0c */ /* 0x000fe2000bf46270 */
[----:B------:R-:W-:Y:S01]  /*23cc0*/  VIADD R2, R4, 0x60 ;  /* 0x0000006004027836 */ /* 0x000fe20000000000 */
[----:B------:R-:W-:-:S04]  /*23cd0*/  LOP3.LUT R16, R16, 0xfffffeff, RZ, 0xc0, !PT ;  /* 0xfffffeff10107812 */ /* 0x000fc800078ec0ff */
[----:B------:R-:W-:Y:S02]  /*23ce0*/  ISETP.GE.AND P1, PT, R2, UR41, PT ;  /* 0x0000002902007c0c */ /* 0x000fe4000bf26270 */
[----:B------:R-:W0:Y:S01]  /*23cf0*/  SHFL.IDX PT, R2, R5, 0x5, 0x181f ;  /* 0x00b81f0005027f89 */ /* 0x000e2200000e0000 */
[----:B------:R-:W-:-:S04]  /*23d00*/  @P3 LOP3.LUT R16, R16, 0x100, RZ, 0xfc, !PT ;  /* 0x0000010010103812 */ /* 0x000fc800078efcff */
[----:B------:R-:W-:Y:S02]  /*23d10*/  @!P2 LEA R21, P0, R35, R21, 0x1 ;  /* 0x000000152315a211 */ /* 0x000fe400078008ff */
[----:B------:R-:W-:-:S04]  /*23d20*/  LOP3.LUT R16, R16, 0xffffff7f, RZ, 0xc0, !PT ;  /* 0xffffff7f10107812 */ /* 0x000fc800078ec0ff */
[----:B------:R-:W-:-:S04]  /*23d30*/  @P2 LOP3.LUT R16, R16, 0x80, RZ, 0xfc, !PT ;  /* 0x0000008010102812 */ /* 0x000fc800078efcff */
[----:B------:R-:W-:-:S04]  /*23d40*/  LOP3.LUT R16, R16, 0xffffffbf, RZ, 0xc0, !PT ;  /* 0xffffffbf10107812 */ /* 0x000fc800078ec0ff */
[----:B------:R-:W-:Y:S01]  /*23d50*/  @P1 LOP3.LUT R16, R16, 0x40, RZ, 0xfc, !PT ;  /* 0x0000004010101812 */ /* 0x000fe200078efcff */
[----:B0-----:R-:W-:Y:S01]  /*23d60*/  @!P2 IMAD.X R20, RZ, RZ, R2, P0 ;  /* 0x000000ffff14a224 */ /* 0x001fe200000e0602 */
[----:B------:R-:W-:Y:S01]  /*23d70*/  @!P1 LEA R35, P0, R35, R15, 0x1 ;  /* 0x0000000f23239211 */ /* 0x000fe200078008ff */
[----:B------:R-:W0:Y:S04]  /*23d80*/  SHFL.IDX PT, R2, R5, 0x6, 0x181f ;  /* 0x00d81f0005027f89 */ /* 0x000e2800000e0000 */
[----:B------:R-:W2:Y:S01]  /*23d90*/  SHFL.IDX PT, R5, R5, 0x7, 0x181f ;  /* 0x00f81f0005057f89 */ /* 0x000ea200000e0000 */
[----:B0-----:R-:W-:Y:S01]  /*23da0*/  @!P1 IMAD.X R15, RZ, RZ, R2, P0 ;  /* 0x000000ffff0f9224 */ /* 0x001fe200000e0602 */
[----:B------:R-:W-:Y:S01]  /*23db0*/  LOP3.LUT P0, RZ, R16, 0x800, RZ, 0xc0, !PT ;  /* 0x0000080010ff7812 */ /* 0x000fe2000780c0ff */
[----:B------:R-:W-:-:S05]  /*23dc0*/  @!P6 IMAD.MOV.U32 R2, RZ, RZ, R12 ;  /* 0x000000ffff02e224 */ /* 0x000fca00078e000c */
[----:B------:R0:W-:Y:S01]  /*23dd0*/  @!P6 LDGSTS.E.BYPASS.LTC128B.128 [R22+0x18400], desc[UR36][R2.64], !P5 ;  /* 0x184000000216efae */ /* 0x0001e2000e901d64 */
[----:B------:R-:W-:-:S06]  /*23de0*/  LOP3.LUT P6, RZ, R16, 0x400000, RZ, 0xc0, !PT ;  /* 0x0040000010ff7812 */ /* 0x000fcc00078cc0ff */
        /* <DEDUP_REMOVED lines=10> */
[----:B------:R-:W-:Y:S01]  /*23e90*/  @!P3 IMAD.MOV.U32 R3, RZ, RZ, R13 ;  /* 0x000000ffff03b224 */ /* 0x000fe200078e000d */
[----:B------:R0:W3:Y:S04]  /*23ea0*/  SHFL.IDX PT, R14, R0, 0x7, 0x181f ;  /* 0x00f81f00000e7f89 */ /* 0x0000e800000e0000 */
[----:B------:R4:W-:Y:S02]  /*23eb0*/  @!P3 LDGSTS.E.BYPASS.LTC128B.128 [R22+0x1a400], desc[UR36][R2.64], !P5 ;  /* 0x1a4000000216bfae */ /* 0x0009e4000e901d64 */
[----:B----4-:R-:W-:-:S02]  /*23ec0*/  @!P2 IMAD.MOV.U32 R2, RZ, RZ, R21 ;  /* 0x000000ffff02a224 */ /* 0x010fc400078e0015 */
[----:B------:R-:W-:-:S05]  /*23ed0*/  @!P2 IMAD.MOV.U32 R3, RZ, RZ, R20 ;  /* 0x000000ffff03a224 */ /* 0x000fca00078e0014 */
[----:B------:R4:W-:Y:S02]  /*23ee0*/  @!P2 LDGSTS.E.BYPASS.LTC128B.128 [R22+0x1ac00], desc[UR36][R2.64], !P5 ;  /* 0x1ac000000216afae */ /* 0x0009e4000e901d64 */
[----:B----4-:R-:W-:Y:S02]  /*23ef0*/  @!P1 IMAD.MOV.U32 R2, RZ, RZ, R35 ;  /* 0x000000ffff029224 */ /* 0x010fe400078e0023 */
[----:B------:R-:W4:Y:S01]  /*23f00*/  S2R R35, SR_TID.X ;  /* 0x0000000000237919 */ /* 0x000f220000002100 */
[----:B------:R-:W-:-:S05]  /*23f10*/  @!P1 IMAD.MOV.U32 R3, RZ, RZ, R15 ;  /* 0x000000ffff039224 */ /* 0x000fca00078e000f */
[----:B------:R0:W-:Y:S01]  /*23f20*/  @!P1 LDGSTS.E.BYPASS.LTC128B.128 [R22+0x1b400], desc[UR36][R2.64], !P5 ;  /* 0x1b40000002169fae */ /* 0x0001e2000e901d64 */
[----:B----4-:R-:W-:-:S04]  /*23f30*/  LOP3.LUT R35, R35, 0x7f, RZ, 0xc0, !PT ;  /* 0x0000007f23237812 */ /* 0x010fc800078ec0ff */
[----:B0-23--:R-:W-:-:S07]  /*23f40*/  SHF.R.U32.HI R35, RZ, 0x3, R35 ;  /* 0x00000003ff237819 */ /* 0x00dfce0000011623 */
.L_x_11415:
[----:B------:R-:W0:Y:S01]  /*23f50*/  S2R R0, SR_TID.X ;  /* 0x0000000000007919 */ /* 0x000e220000002100 */
[----:B------:R-:W-:Y:S01]  /*23f60*/  VIADD R4, R4, 0x70 ;  /* 0x0000007004047836 */ /* 0x000fe20000000000 */
[----:B------:R-:W-:-:S04]  /*23f70*/  LOP3.LUT R16, R16, 0xffffbfff, RZ, 0xc0, !PT ;  /* 0xffffbfff10107812 */ /* 0x000fc800078ec0ff */
[----:B------:R-:W-:-:S13]  /*23f80*/  ISETP.GE.AND P1, PT, R4, UR41, PT ;  /* 0x0000002904007c0c */ /* 0x000fda000bf26270 */
[----:B------:R-:W-:Y:S01]  /*23f90*/  @P1 LOP3.LUT R16, R16, 0x4000, RZ, 0xfc, !PT ;  /* 0x0000400010101812 */ /* 0x000fe200078efcff */
[----:B0-----:R-:W-:-:S05]  /*23fa0*/  IMAD.SHL.U32 R0, R0, 0x8, RZ ;  /* 0x0000000800007824 */ /* 0x001fca00078e00ff */
[----:B------:R-:W-:-:S04]  /*23fb0*/  LOP3.LUT R0, R0, 0x38, RZ, 0xc0, !PT ;  /* 0x0000003800007812 */ /* 0x000fc800078ec0ff */
[----:B------:R-:W-:-:S05]  /*23fc0*/  @!P1 LEA R2, P0, R0, R14, 0x1 ;  /* 0x0000000e00029211 */ /* 0x000fca00078008ff */
[----:B------:R-:W-:Y:S01]  /*23fd0*/  @!P1 IMAD.X R3, RZ, RZ, R5, P0 ;  /* 0x000000ffff039224 */ /* 0x000fe200000e0605 */
[----:B------:R-:W-:-:S04]  /*23fe0*/  PLOP3.LUT P0, PT, PT, PT, PT, 0x80, 0x0 ;  /* 0x000000000000781c */ /* 0x000fc80003f0f070 */
[----:B------:R-:W-:Y:S01]  /*23ff0*/  @!PT LDS RZ, [RZ] ;  /* 0x00000000fffff984 */ /* 0x000fe20000000800 */
[----:B------:R-:W-:Y:S01]  /*24000*/  @!PT LDS RZ, [RZ] ;  /* 0x00000000fffff984 */ /* 0x000fe20000000800 */
[----:B------:R-:W-:Y:S01]  /*24010*/  @!PT LDS RZ, [RZ] ;  /* 0x00000000fffff984 */ /* 0x000fe20000000800 */
[----:B------:R0:W-:Y:S01]  /*24020*/  @!P1 LDGSTS.E.BYPASS.LTC128B.128 [R22+0x1bc00], desc[UR36][R2.64], !P5 ;  /* 0x1bc0000002169fae */ /* 0x0001e2000e901d64 */
[----:B------:R-:W-:-:S08]  /*24030*/  NOP ;  /* 0x0000000000007918 */ /* 0x000fd00000000000 */
.L_x_11334:
        /* <DEDUP_REMOVED lines=28> */
.L_x_11336:
[----:B------:R-:W-:Y:S05]  /*24200*/  BSYNC B6 ;  /* 0x0000000000067941 */ /* 0x000fea0003800000 */
.L_x_11335:
[----:B------:R-:W-:Y:S01]  /*24210*/  UISETP.NE.AND UP0, UPT, UR50, URZ, UPT ;  /* 0x0000003f3200728c */ /* 0x000fe2000bf05270 */
[----:B------:R-:W-:Y:S01]  /*24220*/  R2UR UR6, R27 ;  /* 0x000000001b0672ca */ /* 0x000fe200000e0000 */
[----:B0-----:R-:W-:Y:S01]  /*24230*/  IMAD.MOV.U32 R2, RZ, RZ, R34 ;  /* 0x000000ffff027224 */ /* 0x001fe200078e0022 */
[----:B------:R-:W-:Y:S01]  /*24240*/  R2UR UR7, R19 ;  /* 0x00000000130772ca */ /* 0x000fe200000e0000 */
[----:B------:R-:W-:Y:S01]  /*24250*/  ULDC.64 UR8, c[0x0][0x3d8] ;  /* 0x0000f60000087ab9 */ /* 0x000fe20000000a00 */
[----:B------:R-:W0:Y:S01]  /*24260*/  S2R R20, SR_TID.X ;  /* 0x0000000000147919 */ /* 0x000e220000002100 */
[----:B------:R-:W-:Y:S02]  /*24270*/  PLOP3.LUT P0, PT, PT, PT, UP0, 0x80, 0x0 ;  /* 0x000000000000781c */ /* 0x000fe40003f0f008 */
[C---:B------:R-:W-:Y:S02]  /*24280*/  LOP3.LUT P2, RZ, R16.reuse, 0x80000, RZ, 0xc0, !PT ;  /* 0x0008000010ff7812 */ /* 0x040fe4000784c0ff */
[C---:B------:R-:W-:Y:S01]  /*24290*/  LOP3.LUT P3, RZ, R16.reuse, 0x40000, RZ, 0xc0, !PT ;  /* 0x0004000010ff7812 */ /* 0x040fe2000786c0ff */
[----:B------:R-:W-:Y:S01]  /*242a0*/  @UP0 ULDC UR4, c[0x0][0x44c] ;  /* 0x0001130000040ab9 */ /* 0x000fe20000000800 */
[----:B------:R-:W-:-:S02]  /*242b0*/  LOP3.LUT P4, RZ, R16, 0x20000, RZ, 0xc0, !PT ;  /* 0x0002000010ff7812 */ /* 0x000fc4000788c0ff */
        /* <DEDUP_REMOVED lines=41> */
[----:B------:R-:W2:Y:S04]  /*24550*/  SHFL.IDX PT, R2, R4, RZ, 0x181f ;  /* 0x00181fff04027589 */ /* 0x000ea800000e0000 */
[----:B------:R-:W-:Y:S06]  /*24560*/  SHFL.IDX PT, R5, R4, 0x1, 0x181f ;  /* 0x00381f0004057f89 */ /* 0x000fec00000e0000 */
[----:B0-----:R-:W-:-:S05]  /*24570*/  @!P6 LEA R14, P0, R20, R14, 0x1 ;  /* 0x0000000e140ee211 */ /* 0x001fca00078008ff */
[----:B--2---:R-:W-:Y:S02]  /*24580*/  @!P6 IMAD.X R3, RZ, RZ, R2, P0 ;  /* 0x000000ffff03e224 */ /* 0x004fe400000e0602 */
        /* <DEDUP_REMOVED lines=11> */
[----:B--2---:R-:W-:Y:S02]  /*24640*/  @!P1 IMAD.MOV.U32 R2, RZ, RZ, R14 ;  /* 0x000000ffff029224 */ /* 0x004fe400078e000e */
[----:B------:R-:W-:Y:S01]  /*24650*/  @!P1 IMAD.MOV.U32 R3, RZ, RZ, R5 ;  /* 0x000000ffff039224 */ /* 0x000fe200078e0005 */
[----:B------:R-:W0:Y:S04]  /*24660*/  SHFL.IDX PT, R14, R0, 0x2, 0x181f ;  /* 0x00581f00000e7f89 */ /* 0x000e2800000e0000 */
[----:B------:R-:W-:Y:S04]  /*24670*/  @!P1 LDGSTS.E.BYPASS.LTC128B.128 [R22+0x22c00], desc[UR36][R2.64], !P2 ;  /* 0x22c0000002169fae */ /* 0x000fe8000d101d64 */
[----:B------:R-:W-:Y:S04]  /*24680*/  @!P1 LDGSTS.E.BYPASS.LTC128B.128 [R22+0x26c00], desc[UR36][R2.64+0x80], !P3 ;  /* 0x26c0008002169fae */ /* 0x000fe8000d901d64 */
[----:B------:R-:W-:Y:S04]  /*24690*/  @!P1 LDGSTS.E.BYPASS.LTC128B.128 [R22+0x2ac00], desc[UR36][R2.64+0x100], !P4 ;  /* 0x2ac0010002169fae */ /* 0x000fe8000e101d64 */
[----:B------:R2:W-:Y:S01]  /*246a0*/  @!P1 LDGSTS.E.BYPASS.LTC128B.128 [R22+0x2ec00], desc[UR36][R2.64+0x180], !P5 ;  /* 0x2ec0018002169fae */ /* 0x0005e2000e901d64 */
[----:B------:R-:W-:-:S03]  /*246b0*/  LOP3.LUT P1, RZ, R16, 0x40, RZ, 0xc0, !PT ;  /* 0x0000004010ff7812 */ /* 0x000fc6000782c0ff */
[----:B------:R-:W3:Y:S01]  /*246c0*/  SHFL.IDX PT, R5, R4, 0x2, 0x181f ;  /* 0x00581f0004057f89 */ /* 0x000ee200000e0000 */
[----:B------:R-:W-:Y:S02]  /*246d0*/  P2R R6, PR, RZ, 0x2 ;  /* 0x00000002ff067803 */ /* 0x000fe40000000000 */
[----:B------:R-:W-:-:S04]  /*246e0*/  LOP3.LUT P1, RZ, R16, 0x100, RZ, 0xc0, !PT ;  /* 0x0000010010ff7812 */ /* 0x000fc8000782c0ff */
[----:B------:R-:W-:Y:S02]  /*246f0*/  P2R R8, PR, RZ, 0x2 ;  /* 0x00000002ff087803 */ /* 0x000fe40000000000 */
[----:B------:R-:W-:-:S13]  /*24700*/  LOP3.LUT P1, RZ, R16, 0x400, RZ, 0xc0, !PT ;  /* 0x0000040010ff7812 */ /* 0x000fda000782c0ff */
[----:B0-----:R-:W-:-:S05]  /*24710*/  @!P1 LEA R14, P0, R20, R14, 0x1 ;  /* 0x0000000e140e9211 */ /* 0x001fca00078008ff */
[----:B---3--:R-:W-:Y:S02]  /*24720*/  @!P1 IMAD.X R5, RZ, RZ, R5, P0 ;  /* 0x000000ffff059224 */ /* 0x008fe400000e0605 */
[----:B--2---:R-:W-:Y:S02]  /*24730*/  @!P1 IMAD.MOV.U32 R2, RZ, RZ, R14 ;  /* 0x000000ffff029224 */ /* 0x004fe400078e000e */
[----:B------:R-:W0:Y:S01]  /*24740*/  SHFL.IDX PT, R14, R0, 0x3, 0x181f ;  /* 0x00781f00000e7f89 */ /* 0x000e2200000e0000 */
[----:B------:R-:W-:-:S03]  /*24750*/  @!P1 IMAD.MOV.U32 R3, RZ, RZ, R5 ;  /* 0x000000ffff039224 */ /* 0x000fc600078e0005 */
[----:B------:R-:W2:Y:S04]  /*24760*/  SHFL.IDX PT, R5, R4, 0x3, 0x181f ;  /* 0x00781f0004057f89 */ /* 0x000ea800000e0000 */
[----:B------:R-:W-:Y:S04]  /*24770*/  @!P1 LDGSTS.E.BYPASS.LTC128B.128 [R22+0x23400], desc[UR36][R2.64], !P2 ;  /* 0x2340000002169fae */ /* 0x000fe8000d101d64 */
[----:B------:R-:W-:Y:S04]  /*24780*/  @!P1 LDGSTS.E.BYPASS.LTC128B.128 [R22+0x27400], desc[UR36][R2.64+0x80], !P3 ;  /* 0x2740008002169fae */ /* 0x000fe8000d901d64 */
[----:B------:R-:W-:Y:S04]  /*24790*/  @!P1 LDGSTS.E.BYPASS.LTC128B.128 [R22+0x2b400], desc[UR36][R2.64+0x100], !P4 ;  /* 0x2b40010002169fae */ /* 0x000fe8000e101d64 */
[----:B------:R3:W-:Y:S01]  /*247a0*/  @!P1 LDGSTS.E.BYPASS.LTC128B.128 [R22+0x2f400], desc[UR36][R2.64+0x180], !P5 ;  /* 0x2f40018002169fae */ /* 0x0007e2000e901d64 */
[----:B------:R-:W-:-:S02]  /*247b0*/  ISETP.NE.AND P1, PT, R8, RZ, PT ;  /* 0x000000ff0800720c */ /* 0x000fc40003f25270 */
[----:B0-----:R-:W-:-:S05]  /*247c0*/  @!P6 LEA R14, P0, R20, R14, 0x1 ;  /* 0x0000000e140ee211 */ /* 0x001fca00078008ff */
[----:B--2---:R-:W-:Y:S02]  /*247d0*/  @!P6 IMAD.X R5, RZ, RZ, R5, P0 ;  /* 0x000000ffff05e224 */ /* 0x004fe400000e0605 */
[----:B---3--:R-:W-:Y:S02]  /*247e0*/  @!P6 IMAD.MOV.U32 R2, RZ, RZ, R14 ;  /* 0x000000ffff02e224 */ /* 0x008fe400078e000e */
        /* <DEDUP_REMOVED lines=29> */
[----:B0-----:R-:W-:-:S05]  /*249c0*/  @!P1 LEA R14, P0, R20, R14, 0x1 ;  /* 0x0000000e140e9211 */ /* 0x001fca00078008ff */
[----:B--2---:R-:W-:Y:S02]  /*249d0*/  @!P1 IMAD.X R5, RZ, RZ, R5, P0 ;  /* 0x000000ffff059224 */ /* 0x004fe400000e0605 */
[----:B---3--:R-:W-:Y:S02]  /*249e0*/  @!P1 IMAD.MOV.U32 R2, RZ, RZ, R14 ;  /* 0x000000ffff029224 */ /* 0x008fe400078e000e */
[----:B------:R-:W-:Y:S01]  /*249f0*/  @!P1 IMAD.MOV.U32 R3, RZ, RZ, R5 ;  /* 0x000000ffff039224 */ /* 0x000fe200078e0005 */
[----:B------:R0:W2:Y:S04]  /*24a00*/  SHFL.IDX PT, R14, R0, 0x7, 0x181f ;  /* 0x00f81f00000e7f89 */ /* 0x0000a800000e0000 */
[----:B------:R0:W-:Y:S04]  /*24a10*/  @!P1 LDGSTS.E.BYPASS.LTC128B.128 [R22+0x25400], desc[UR36][R2.64], !P2 ;  /* 0x2540000002169fae */ /* 0x0001e8000d101d64 */
[----:B------:R0:W-:Y:S04]  /*24a20*/  @!P1 LDGSTS.E.BYPASS.LTC128B.128 [R22+0x29400], desc[UR36][R2.64+0x80], !P3 ;  /* 0x2940008002169fae */ /* 0x0001e8000d901d64 */
[----:B------:R0:W-:Y:S04]  /*24a30*/  @!P1 LDGSTS.E.BYPASS.LTC128B.128 [R22+0x2d400], desc[UR36][R2.64+0x100], !P4 ;  /* 0x2d40010002169fae */ /* 0x0001e8000e101d64 */
[----:B------:R0:W-:Y:S04]  /*24a40*/  @!P1 LDGSTS.E.BYPASS.LTC128B.128 [R22+0x31400], desc[UR36][R2.64+0x180], !P5 ;  /* 0x3140018002169fae */ /* 0x0001e8000e901d64 */
[----:B------:R0:W3:Y:S02]  /*24a50*/  SHFL.IDX PT, R5, R4, 0x7, 0x181f ;  /* 0x00f81f0004057f89 */ /* 0x0000e400000e0000 */
.L_x_11433:
[----:B------:R-:W-:-:S13]  /*24a60*/  LOP3.LUT P1, RZ, R16, 0x4000, RZ, 0xc0, !PT ;  /* 0x0000400010ff7812 */ /* 0x000fda000782c0ff */
[----:B0-2---:R-:W-:-:S05]  /*24a70*/  @!P1 LEA R2, P0, R20, R14, 0x1 ;  /* 0x0000000e14029211 */ /* 0x005fca00078008ff */
[----:B---3--:R-:W-:Y:S01]  /*24a80*/  @!P1 IMAD.X R3, RZ, RZ, R5, P0 ;  /* 0x000000ffff039224 */ /* 0x008fe200000e0605 */
[----:B------:R-:W-:-:S04]  /*24a90*/  PLOP3.LUT P0, PT, PT, PT, PT, 0x80, 0x0 ;  /* 0x000000000000781c */ /* 0x000fc80003f0f070 */
        /* <DEDUP_REMOVED lines=8> */
.L_x_11338:
        /* <DEDUP_REMOVED lines=18> */
.L_x_11434:
[----:B------:R-:W-:Y:S05]  /*24c40*/  BSYNC B0 ;  /* 0x0000000000007941 */ /* 0x000fea0003800000 */
.L_x_11339:
[----:B------:R-:W-:-:S13]  /*24c50*/  LOP3.LUT P0, RZ, R16, 0x2000, RZ, 0xc0, !PT ;  /* 0x0000200010ff7812 */ /* 0x000fda000780c0ff */
[----:B------:R-:W-:Y:S05]  /*24c60*/  @!P0 BRA `(.L_x_11341) ;  /* 0x0000000000048947 */ /* 0x000fea0003800000 */
[----:B------:R-:W-:Y:S01]  /*24c70*/  BPT.TRAP 0x1 ;  /* 0x000000040000795c */ /* 0x000fe20000300000 */
.L_x_11341:
[----:B------:R-:W-:Y:S01]  /*24c80*/  SHF.L.U32 R3, R26, 0x1f, RZ ;  /* 0x0000001f1a037819 */ /* 0x000fe200000006ff */
[----:B------:R-:W-:Y:S03]  /*24c90*/  BSSY B0, `(.L_x_11342) ;  /* 0x0000003000007945 */ /* 0x000fe60003800000 */
[----:B------:R-:W2:Y:S02]  /*24ca0*/  SYNCS.PHASECHK.TRANS64.TRYWAIT P0, [R24+URZ+0x32460], R3 ;  /* 0x03246003180075a7 */ /* 0x000ea4000800017f */
[----:B--2---:R-:W-:Y:S05]  /*24cb0*/  @!P0 BRA `(.L_x_11343) ;  /* 0x0000003c002c8947 */ /* 0x004fea0003800000 */
.L_x_11435:
[----:B------:R-:W-:Y:S05]  /*24cc0*/  BSYNC B0 ;  /* 0x0000000000007941 */ /* 0x000fea0003800000 */
.L_x_11342:
[----:B------:R-:W3:Y:S01]  /*24cd0*/  LDL.LU R4, [R1+0x440] ;  /* 0x0004400001047983 */ /* 0x000ee20000300800 */
[----:B------:R-:W-:Y:S01]  /*24ce0*/  ULDC.64 UR4, c[0x0][0x328] ;  /* 0x0000ca0000047ab9 */ /* 0x000fe20000000a00 */
[----:B------:R-:W-:Y:S01]  /*24cf0*/  LOP3.LUT P4, RZ, R36, 0x8, RZ, 0xc0, !PT ;  /* 0x0000000824ff7812 */ /* 0x000fe2000788c0ff */
[----:B0-----:R-:W-:Y:S02]  /*24d00*/  IMAD R0, R37, UR4, RZ ;  /* 0x0000000425007c24 */ /* 0x001fe4000f8e02ff */
[----:B--2---:R-:W-:-:S04]  /*24d10*/  IMAD.WIDE.U32 R2, R33, UR4, RZ ;  /* 0x0000000421027c25 */ /* 0x004fc8000f8e00ff */
[----:B------:R-:W-:Y:S01]  /*24d20*/  IMAD R5, R33, UR5, R0 ;  /* 0x0000000521057c24 */ /* 0x000fe2000f8e0200 */
[----:B------:R-:W-:-:S03]  /*24d30*/  ULDC.64 UR4, c[0x0][0x338] ;  /* 0x0000ce0000047ab9 */ /* 0x000fc60000000a00 */
[----:B------:R-:W-:Y:S02]  /*24d40*/  IMAD.IADD R3, R3, 0x1, R5 ;  /* 0x0000000103037824 */ /* 0x000fe400078e0205 */
[----:B------:R-:W-:-:S04]  /*24d50*/  IMAD.WIDE.U32 R2, R25, UR4, R2 ;  /* 0x0000000419027c25 */ /* 0x000fc8000f8e0002 */
[----:B---3--:R-:W-:Y:S02]  /*24d60*/  IMAD R0, R4, UR4, RZ ;  /* 0x0000000404007c24 */ /* 0x008fe4000f8e02ff */
[----:B------:R-:W-:Y:S02]  /*24d70*/  IMAD R4, R18, 0x6000, R29 ;  /* 0x0000600012047824 */ /* 0x000fe400078e021d */
[----:B------:R-:W-:Y:S01]  /*24d80*/  IMAD R5, R25, UR5, R0 ;  /* 0x0000000519057c24 */ /* 0x000fe2000f8e0200 */
[----:B------:R-:W-:Y:S02]  /*24d90*/  ULDC.64 UR4, c[0x0][0x330] ;  /* 0x0000cc0000047ab9 */ /* 0x000fe40000000a00 */
[----:B------:R-:W-:Y:S02]  /*24da0*/  IMAD R0, R27, UR4, RZ ;  /* 0x000000041b007c24 */ /* 0x000fe4000f8e02ff */
[----:B------:R-:W-:Y:S02]  /*24db0*/  IMAD.IADD R3, R3, 0x1, R5 ;  /* 0x0000000103037824 */ /* 0x000fe400078e0205 */
[----:B------:R-:W-:-:S02]  /*24dc0*/  IMAD R5, R19, UR5, R0 ;  /* 0x0000000513057c24 */ /* 0x000fc4000f8e0200 */
        /* <DEDUP_REMOVED lines=29> */
[----:B------:R0:W-:Y:S04]  /*24fa0*/  LDGSTS.E.BYPASS.LTC128B.128 [R4+0x9400], desc[UR36][R2.64+0x180], !P3 ;  /* 0x0940018002047fae */ /* 0x0001e8000d901d64 */
[----:B0-----:R-:W0:Y:S01]  /*24fb0*/  SHFL.IDX PT, R3, R6, 0x1, 0x181f ;  /* 0x00381f0006037f89 */ /* 0x001e2200000e0000 */
        /* <DEDUP_REMOVED lines=10> */
[----:B------:R0:W-:Y:S01]  /*25060*/  LDGSTS.E.BYPASS.LTC128B.128 [R4+0x9c00], desc[UR36][R2.64+0x180], !P3 ;  /* 0x09c0018002047fae */ /* 0x0001e2000d901d64 */
[----:B--2---:R-:W-:-:S03]  /*25070*/  IADD3 R8, P3, R14, R0, RZ ;  /* 0x000000000e087210 */ /* 0x004fc60007f7e0ff */
        /* <DEDUP_REMOVED lines=36> */
.L_x_11449:
        /* <DEDUP_REMOVED lines=15> */
.L_x_11345:
        /* <DEDUP_REMOVED lines=10> */
.L_x_11346:
[----:B------:R-:W-:Y:S01]  /*25450*/  UIADD3 UR4, UR44, -0x2, URZ ;  /* 0xfffffffe2c047890 */ /* 0x000fe2000fffe03f */
[----:B------:R2:W-:Y:S03]  /*25460*/  SYNCS.ARRIVE.TRANS64.A1T0 RZ, [R24+URZ+0x32450], RZ ;  /* 0x032450ff18ff79a7 */ /* 0x0005e6000810003f */
[----:B------:R-:W-:-:S06]  /*25470*/  UISETP.GE.AND UP0, UPT, UR4, UR45, UPT ;  /* 0x0000002d0400728c */ /* 0x000fcc000bf06270 */
[----:B------:R-:W-:-:S13]  /*25480*/  PLOP3.LUT P0, PT, PT, PT, UP0, 0x40, 0x0 ;  /* 0x000000000000781c */ /* 0x000fda0003f0e808 */
[----:B--2---:R-:W-:Y:S05]  /*25490*/  @P0 BRA `(.L_x_11347) ;  /* 0x0000000c00640947 */ /* 0x004fea0003800000 */
[----:B------:R-:W-:Y:S01]  /*254a0*/  BSSY B0, `(.L_x_11347) ;  /* 0x00000d8000007945 */ /* 0x000fe20003800000 */
[----:B------:R-:W-:-:S07]  /*254b0*/  IMAD.U32 R20, RZ, RZ, UR4 ;  /* 0x00000004ff147e24 */ /* 0x000fce000f8e00ff */
.L_x_11360:
[----:B0-----:R-:W0:Y:S01]  /*254c0*/  S2R R2, SR_TID.X ;  /* 0x0000000000027919 */ /* 0x001e220000002100 */
[----:B--2---:R-:W2:Y:S01]  /*254d0*/  LDC R3, c[0x0][0x430] ;  /* 0x00010c00ff037b82 */ /* 0x004ea20000000800 */
[----:B------:R-:W-:Y:S01]  /*254e0*/  IMAD R8, R20, 0x60, R31 ;  /* 0x0000006014087824 */ /* 0x000fe200078e021f */
[----:B------:R-:W-:Y:S01]  /*254f0*/  LOP3.LUT P1, RZ, R16, 0x2000, RZ, 0xc0, !PT ;  /* 0x0000200010ff7812 */ /* 0x000fe2000782c0ff */
        /* <DEDUP_REMOVED lines=18> */
[----:B------:R-:W-:Y:S01]  /*25620*/  @!P2 IMAD.IADD R3, R5, 0x1, R3 ;  /* 0x000000010503a824 */ /* 0x000fe200078e0203 */
[----:B------:R-:W-:Y:S05]  /*25630*/  YIELD ;  /* 0x0000000000007946 */ /* 0x000fea0003800000 */
[C---:B0-----:R-:W-:Y:S01]  /*25640*/  @!P2 LEA R6, P0, R2.reuse, R6, 0x2 ;  /* 0x000000060206a211 */ /* 0x041fe200078010ff */
[----:B------:R-:W-:Y:S01]  /*25650*/  IMAD.MOV.U32 R4, RZ, RZ, RZ ;  /* 0x000000ffff047224 */ /* 0x000fe200078e00ff */
[----:B------:R-:W-:Y:S02]  /*25660*/  ULDC UR4, c[0x0][0x430] ;  /* 0x00010c0000047ab9 */ /* 0x000fe40000000800 */
[----:B------:R-:W-:Y:S01]  /*25670*/  @!P2 LEA.HI.X R7, R2, R7, R3, 0x2, P0 ;  /* 0x000000070207a211 */ /* 0x000fe200000f1403 */
[----:B------:R-:W-:Y:S01]  /*25680*/  IMAD.MOV R5, RZ, RZ, -R9 ;  /* 0x000000ffff057224 */ /* 0x000fe200078e0a09 */
[----:B------:R-:W-:Y:S01]  /*25690*/  ISETP.NE.AND P0, PT, R18, 0x2, PT ;  /* 0x000000021200780c */ /* 0x000fe20003f05270 */
[----:B------:R-:W-:-:S02]  /*256a0*/  IMAD.MOV.U32 R2, RZ, RZ, R20 ;  /* 0x000000ffff027224 */ /* 0x000fc400078e0014 */
[----:B------:R-:W-:Y:S01]  /*256b0*/  IMAD R5, R5, UR4, R8 ;  /* 0x0000000405057c24 */ /* 0x000fe2000f8e0208 */
[----:B------:R-:W-:Y:S01]  /*256c0*/  SEL R3, RZ, 0x1, P0 ;  /* 0x00000001ff037807 */ /* 0x000fe20000000000 */
[----:B------:R0:W5:Y:S01]  /*256d0*/  @!P2 LDG.E R4, desc[UR36][R6.64] ;  /* 0x000000240604a981 */ /* 0x000162000c1e1900 */
[----:B------:R-:W-:Y:S01]  /*256e0*/  SEL R18, R18, RZ, P0 ;  /* 0x000000ff12127207 */ /* 0x000fe20000000000 */
[----:B------:R-:W-:Y:S01]  /*256f0*/  VIADD R20, R20, 0xffffffff ;  /* 0xffffffff14147836 */ /* 0x000fe20000000000 */
[----:B------:R-:W-:Y:S02]  /*25700*/  LOP3.LUT R26, R26, R3, RZ, 0x3c, !PT ;  /* 0x000000031a1a7212 */ /* 0x000fe400078e3cff */
[----:B------:R-:W-:Y:S01]  /*25710*/  ISETP.GT.AND P2, PT, R2, UR45, PT ;  /* 0x0000002d02007c0c */ /* 0x000fe2000bf44270 */
[----:B-1----:R-:W-:-:S12]  /*25720*/  @!P1 BRA `(.L_x_11348) ;  /* 0x0000000000049947 */ /* 0x002fd80003800000 */
[----:B------:R-:W-:Y:S01]  /*25730*/  BPT.TRAP 0x1 ;  /* 0x000000040000795c */ /* 0x000fe20000300000 */
.L_x_11348:
[----:B------:R-:W-:Y:S01]  /*25740*/  IMAD R10, R18, 0x8, R17 ;  /* 0x00000008120a7824 */ /* 0x000fe200078e0211 */
[----:B------:R-:W-:Y:S01]  /*25750*/  SHF.L.U32 R25, R26, 0x1f, RZ ;  /* 0x0000001f1a197819 */ /* 0x000fe200000006ff */
[----:B------:R-:W-:Y:S01]  /*25760*/  BSSY B1, `(.L_x_11349) ;  /* 0x0000004000017945 */ /* 0x000fe20003800000 */
[----:B------:R-:W-:Y:S02]  /*25770*/  SHF.R.S32.HI R23, RZ, 0x1f, R5 ;  /* 0x0000001fff177819 */ /* 0x000fe40000011405 */
[----:B------:R-:W2:Y:S02]  /*25780*/  SYNCS.PHASECHK.TRANS64.TRYWAIT P0, [R10+URZ+0x32440], R25 ;  /* 0x032440190a0075a7 */ /* 0x000ea4000800017f */
[----:B--2---:R-:W-:Y:S05]  /*25790*/  @!P0 BRA `(.L_x_11350) ;  /* 0x0000003800cc8947 */ /* 0x004fea0003800000 */
.L_x_11450:
[----:B------:R-:W-:Y:S05]  /*257a0*/  BSYNC B1 ;  /* 0x0000000000017941 */ /* 0x000fea0003800000 */
.L_x_11349:
[----:B------:R-:W-:Y:S01]  /*257b0*/  ULDC.64 UR4, c[0x0][0x300] ;  /* 0x0000c00000047ab9 */ /* 0x000fe20000000a00 */
[----:B-1---5:R-:W-:Y:S01]  /*257c0*/  SHF.R.S32.HI R24, RZ, 0x1f, R4 ;  /* 0x0000001fff187819 */ /* 0x022fe20000011404 */
[----:B------:R-:W-:Y:S01]  /*257d0*/  IMAD R2, R23, UR4, RZ ;  /* 0x0000000417027c24 */ /* 0x000fe2000f8e02ff */
[----:B------:R-:W-:Y:S01]  /*257e0*/  LOP3.LUT P1, RZ, R16, 0x1, RZ, 0xc0, !PT ;  /* 0x0000000110ff7812 */ /* 0x000fe2000782c0ff */
[----:B------:R-:W-:Y:S02]  /*257f0*/  IMAD R8, R18, 0x1800, R29 ;  /* 0x0000180012087824 */ /* 0x000fe400078e021d */
[C---:B0-----:R-:W-:Y:S02]  /*25800*/  IMAD R7, R5.reuse, UR5, R2 ;  /* 0x0000000505077c24 */ /* 0x041fe4000f8e0202 */
        /* <DEDUP_REMOVED lines=19> */
[----:B------:R-:W1:Y:S04]  /*25940*/  SHFL.IDX PT, R3, R21, RZ, 0x181f ;  /* 0x00181fff15037589 */ /* 0x000e6800000e0000 */
[----:B------:R-:W3:Y:S04]  /*25950*/  SHFL.IDX PT, R6, R9, 0x1, 0x181f ;  /* 0x00381f0009067f89 */ /* 0x000ee800000e0000 */
[----:B------:R-:W4:Y:S01]  /*25960*/  SHFL.IDX PT, R7, R21, 0x1, 0x181f ;  /* 0x00381f0015077f89 */ /* 0x000f2200000e0000 */
[----:B0-----:R-:W-:-:S03]  /*25970*/  IADD3 R2, P0, R14, R0, RZ ;  /* 0x000000000e027210 */ /* 0x001fc60007f1e0ff */
[----:B------:R-:W0:Y:S02]  /*25980*/  SHFL.IDX PT, R14, R9, 0x2, 0x181f ;  /* 0x00581f00090e7f89 */ /* 0x000e2400000e0000 */
[----:B-1----:R-:W-:Y:S01]  /*25990*/  IMAD.X R3, RZ, RZ, R3, P0 ;  /* 0x000000ffff037224 */ /* 0x002fe200000e0603 */
[----:B---3--:R-:W-:-:S04]  /*259a0*/  IADD3 R6, P0, R6, R0, RZ ;  /* 0x0000000006067210 */ /* 0x008fc80007f1e0ff */
[----:B------:R1:W-:Y:S01]  /*259b0*/  LDGSTS.E.BYPASS.LTC128B.128 [R8+0x1c400], desc[UR36][R2.64], !P1 ;  /* 0x1c40000002087fae */ /* 0x0003e2000c901d64 */
[----:B----4-:R-:W-:-:S05]  /*259c0*/  IMAD.X R7, RZ, RZ, R7, P0 ;  /* 0x000000ffff077224 */ /* 0x010fca00000e0607 */
[----:B------:R3:W-:Y:S04]  /*259d0*/  LDGSTS.E.BYPASS.LTC128B.128 [R8+0x1cc00], desc[UR36][R6.64], !P1 ;  /* 0x1cc0000006087fae */ /* 0x0007e8000c901d64 */
[----:B-1----:R-:W1:Y:S01]  /*259e0*/  SHFL.IDX PT, R3, R21, 0x2, 0x181f ;  /* 0x00581f0015037f89 */ /* 0x002e6200000e0000 */
[----:B0-----:R-:W-:-:S03]  /*259f0*/  IADD3 R2, P0, R14, R0, RZ ;  /* 0x000000000e027210 */ /* 0x001fc60007f1e0ff */
[----:B------:R-:W0:Y:S04]  /*25a00*/  SHFL.IDX PT, R14, R9, 0x3, 0x181f ;  /* 0x00781f00090e7f89 */ /* 0x000e2800000e0000 */
[----:B---3--:R-:W3:Y:S01]  /*25a10*/  SHFL.IDX PT, R7, R21, 0x3, 0x181f ;  /* 0x00781f0015077f89 */ /* 0x008ee200000e0000 */
[----:B-1----:R-:W-:-:S05]  /*25a20*/  IMAD.X R3, RZ, RZ, R3, P0 ;  /* 0x000000ffff037224 */ /* 0x002fca00000e0603 */
[----:B------:R1:W-:Y:S01]  /*25a30*/  LDGSTS.E.BYPASS.LTC128B.128 [R8+0x1d400], desc[UR36][R2.64], !P1 ;  /* 0x1d40000002087fae */ /* 0x0003e2000c901d64 */
[----:B0-----:R-:W-:-:S03]  /*25a40*/  IADD3 R6, P0, R14, R0, RZ ;  /* 0x000000000e067210 */ /* 0x001fc60007f1e0ff */
[----:B------:R-:W0:Y:S02]  /*25a50*/  SHFL.IDX PT, R14, R9, 0x4, 0x181f ;  /* 0x00981f00090e7f89 */ /* 0x000e2400000e0000 */
[----:B---3--:R-:W-:-:S05]  /*25a60*/  IMAD.X R7, RZ, RZ, R7, P0 ;  /* 0x000000ffff077224 */ /* 0x008fca00000e0607 */
[----:B------:R3:W-:Y:S04]  /*25a70*/  LDGSTS.E.BYPASS.LTC128B.128 [R8+0x1dc00], desc[UR36][R6.64], !P1 ;  /* 0x1dc0000006087fae */ /* 0x0007e8000c901d64 */
[----:B-1----:R-:W1:Y:S04]  /*25a80*/  SHFL.IDX PT, R3, R21, 0x4, 0x181f ;  /* 0x00981f0015037f89 */ /* 0x002e6800000e0000 */
[----:B------:R-:W4:Y:S01]  /*25a90*/  SHFL.IDX PT, R21, R21, 0x5, 0x181f ;  /* 0x00b81f0015157f89 */ /* 0x000f2200000e0000 */
[----:B0-----:R-:W-:-:S03]  /*25aa0*/  IADD3 R2, P0, R14, R0, RZ ;  /* 0x000000000e027210 */ /* 0x001fc60007f1e0ff */
[----:B------:R3:W0:Y:S02]  /*25ab0*/  SHFL.IDX PT, R14, R9, 0x5, 0x181f ;  /* 0x00b81f00090e7f89 */ /* 0x00062400000e0000 */
[----:B-1----:R-:W-:-:S05]  /*25ac0*/  IMAD.X R3, RZ, RZ, R3, P0 ;  /* 0x000000ffff037224 */ /* 0x002fca00000e0603 */
[----:B----4-:R3:W-:Y:S03]  /*25ad0*/  LDGSTS.E.BYPASS.LTC128B.128 [R8+0x1e400], desc[UR36][R2.64], !P1 ;  /* 0x1e40000002087fae */ /* 0x0107e6000c901d64 */
.L_x_11464:
[----:B0--3--:R-:W-:-:S05]  /*25ae0*/  IADD3 R2, P0, R14, R0, RZ ;  /* 0x000000000e027210 */ /* 0x009fca0007f1e0ff */
[----:B------:R-:W-:Y:S01]  /*25af0*/  IMAD.X R3, RZ, RZ, R21, P0 ;  /* 0x000000ffff037224 */ /* 0x000fe200000e0615 */
[----:B------:R-:W-:-:S04]  /*25b00*/  PLOP3.LUT P0, PT, PT, PT, PT, 0x80, 0x0 ;  /* 0x000000000000781c */ /* 0x000fc80003f0f070 */
[----:B------:R-:W-:Y:S01]  /*25b10*/  @!PT LDS RZ, [RZ] ;  /* 0x00000000fffff984 */ /* 0x000fe20000000800 */
[----:B------:R-:W-:Y:S01]  /*25b20*/  @!PT LDS RZ, [RZ] ;  /* 0x00000000fffff984 */ /* 0x000fe20000000800 */
[----:B------:R-:W-:Y:S01]  /*25b30*/  @!PT LDS RZ, [RZ] ;  /* 0x00000000fffff984 */ /* 0x000fe20000000800 */
[----:B------:R0:W-:Y:S01]  /*25b40*/  LDGSTS.E.BYPASS.LTC128B.128 [R8+0x1ec00], desc[UR36][R2.64], !P1 ;  /* 0x1ec0000002087fae */ /* 0x0001e2000c901d64 */
[----:B------:R-:W-:-:S08]  /*25b50*/  NOP ;  /* 0x0000000000007918 */ /* 0x000fd00000000000 */
.L_x_11352:
        /* <DEDUP_REMOVED lines=10> */
.L_x_11353:
[----:B------:R1:W-:Y:S01]  /*25c00*/  SYNCS.ARRIVE.TRANS64.A1T0 RZ, [R10+URZ+0x32430], RZ ;  /* 0x032430ff0aff79a7 */ /* 0x0003e2000810003f */
[----:B------:R-:W-:Y:S05]  /*25c10*/  @!P3 BRA `(.L_x_11354) ;  /* 0x000000000004b947 */ /* 0x000fea0003800000 */
[----:B------:R-:W-:Y:S01]  /*25c20*/  BPT.TRAP 0x1 ;  /* 0x000000040000795c */ /* 0x000fe20000300000 */
.L_x_11354:
[----:B------:R-:W3:Y:S01]  /*25c30*/  SYNCS.PHASECHK.TRANS64.TRYWAIT P0, [R10+URZ+0x32460], R25 ;  /* 0x032460190a0075a7 */ /* 0x000ee2000800017f */
[----:B------:R-:W-:Y:S04]  /*25c40*/  BSSY B1, `(.L_x_11355) ;  /* 0x0000002000017945 */ /* 0x000fe80003800000 */
[----:B---3--:R-:W-:Y:S05]  /*25c50*/  @!P0 BRA `(.L_x_11356) ;  /* 0x0000003c00408947 */ /* 0x008fea0003800000 */
.L_x_11465:
[----:B------:R-:W-:Y:S05]  /*25c60*/  BSYNC B1 ;  /* 0x0000000000017941 */ /* 0x000fea0003800000 */
.L_x_11355:
[----:B------:R-:W-:Y:S01]  /*25c70*/  ULDC.64 UR4, c[0x0][0x328] ;  /* 0x0000ca0000047ab9 */ /* 0x000fe20000000a00 */
[C---:B------:R-:W-:Y:S01]  /*25c80*/  LOP3.LUT P5, RZ, R16.reuse, 0x20, RZ, 0xc0, !PT ;  /* 0x0000002010ff7812 */ /* 0x040fe200078ac0ff */
[----:B0-----:R-:W-:Y:S01]  /*25c90*/  IMAD R2, R23, UR4, RZ ;  /* 0x0000000417027c24 */ /* 0x001fe2000f8e02ff */
        /* <DEDUP_REMOVED lines=24> */
[----:B------:R-:W4:Y:S04]  /*25e20*/  SHFL.IDX PT, R3, R24, RZ, 0x181f ;  /* 0x00181fff18037589 */ /* 0x000f2800000e0000 */
[----:B------:R-:W-:Y:S04]  /*25e30*/  SHFL.IDX PT, R4, R24, 0x1, 0x181f ;  /* 0x00381f0018047f89 */ /* 0x000fe800000e0000 */
[----:B------:R-:W-:Y:S04]  /*25e40*/  SHFL.IDX PT, R5, R24, 0x3, 0x181f ;  /* 0x00781f0018057f89 */ /* 0x000fe800000e0000 */
[----:B--23--:R-:W-:Y:S01]  /*25e50*/  SHFL.IDX PT, R25, R24, 0x4, 0x181f ;  /* 0x00981f0018197f89 */ /* 0x00cfe200000e0000 */
[----:B0-----:R-:W-:-:S03]  /*25e60*/  IADD3 R2, P0, R14, R0, RZ ;  /* 0x000000000e027210 */ /* 0x001fc60007f1e0ff */
        /* <DEDUP_REMOVED lines=36> */
.L_x_11479:
        /* <DEDUP_REMOVED lines=11> */
.L_x_11358:
        /* <DEDUP_REMOVED lines=10> */
.L_x_11359:
[----:B------:R2:W-:Y:S01]  /*26200*/  SYNCS.ARRIVE.TRANS64.A1T0 RZ, [R10+URZ+0x32450], RZ ;  /* 0x032450ff0aff79a7 */ /* 0x0005e2000810003f */
[----:B------:R-:W-:Y:S05]  /*26210*/  @P2 BRA `(.L_x_11360) ;  /* 0xfffffff000a82947 */ /* 0x000fea000383ffff */
[----:B------:R-:W-:Y:S05]  /*26220*/  BSYNC B0 ;  /* 0x0000000000007941 */ /* 0x000fea0003800000 */
.L_x_11347:
[----:B------:R-:W3:Y:S01]  /*26230*/  S2R R0, SR_TID.X ;  /* 0x0000000000007919 */ /* 0x000ee20000002100 */
[----:B------:R-:W-:Y:S01]  /*26240*/  VIADD R18, R18, 0x1 ;  /* 0x0000000112127836 */ /* 0x000fe20000000000 */
[----:B------:R-:W-:Y:S04]  /*26250*/  BSSY B0, `(.L_x_11361) ;  /* 0x0000013000007945 */ /* 0x000fe80003800000 */
[----:B------:R-:W-:-:S04]  /*26260*/  ISETP.NE.AND P0, PT, R18, 0x2, PT ;  /* 0x000000021200780c */ /* 0x000fc80003f05270 */
[----:B------:R-:W-:Y:S02]  /*26270*/  SEL R18, R18, RZ, P0 ;  /* 0x000000ff12127207 */ /* 0x000fe40000000000 */
[----:B------:R-:W-:Y:S02]  /*26280*/  SEL R5, RZ, 0x1, P0 ;  /* 0x00000001ff057807 */ /* 0x000fe40000000000 */
[----:B---3--:R-:W-:-:S04]  /*26290*/  LOP3.LUT R0, R0, 0x7f, RZ, 0xc0, !PT ;  /* 0x0000007f00007812 */ /* 0x008fc800078ec0ff */
[----:B------:R-:W-:-:S13]  /*262a0*/  ISETP.NE.AND P0, PT, R0, RZ, PT ;  /* 0x000000ff0000720c */ /* 0x000fda0003f05270 */
[----:B------:R-:W-:Y:S05]  /*262b0*/  @P0 BRA `(.L_x_11362) ;  /* 0x0000000000300947 */ /* 0x000fea0003800000 */
[----:B------:R-:W3:Y:S01]  /*262c0*/  S2R R9, SR_LANEID ;  /* 0x0000000000097919 */ /* 0x000ee20000000000 */
[----:B------:R-:W-:Y:S01]  /*262d0*/  VOTEU.ANY UR4, UPT, PT ;  /* 0x0000000000047886 */ /* 0x000fe200038e0100 */
[----:B0-----:R-:W0:Y:S01]  /*262e0*/  LDC.64 R2, c[0x0][0xd80] ;  /* 0x00036000ff027b82 */ /* 0x001e220000000a00 */
[----:B------:R-:W3:Y:S08]  /*262f0*/  FLO.U32 R0, UR4 ;  /* 0x0000000400007d00 */ /* 0x000ef000080e0000 */
[----:B------:R-:W0:Y:S01]  /*26300*/  POPC R7, UR4 ;  /* 0x0000000400077d09 */ /* 0x000e220008000000 */
[----:B---3--:R-:W-:-:S13]  /*26310*/  ISETP.EQ.U32.AND P1, PT, R0, R9, PT ;  /* 0x000000090000720c */ /* 0x008fda0003f22070 */
[----:B0-----:R-:W3:Y:S01]  /*26320*/  @P1 ATOMG.E.ADD.STRONG.GPU PT, R3, desc[UR36][R2.64], R7 ;  /* 0x00000007020319a8 */ /* 0x001ee200081ee1e4 */
[----:B------:R-:W0:Y:S02]  /*26330*/  S2R R4, SR_LTMASK ;  /* 0x0000000000047919 */ /* 0x000e240000003900 */
[----:B0-----:R-:W-:-:S04]  /*26340*/  LOP3.LUT R4, R4, UR4, RZ, 0xc0, !PT ;  /* 0x0000000404047c12 */ /* 0x001fc8000f8ec0ff */
[----:B------:R-:W0:Y:S01]  /*26350*/  POPC R9, R4 ;  /* 0x0000000400097309 */ /* 0x000e220000000000 */
[----:B---3--:R-:W0:Y:S02]  /*26360*/  SHFL.IDX PT, R0, R3, R0, 0x1f ;  /* 0x00001f0003007589 */ /* 0x008e2400000e0000 */
[----:B0-----:R-:W-:-:S07]  /*26370*/  IADD3 R32, R0, UR49, R9 ;  /* 0x0000003100207c10 */ /* 0x001fce000fffe009 */
.L_x_11362:
[----:B------:R-:W-:Y:S05]  /*26380*/  BSYNC B0 ;  /* 0x0000000000007941 */ /* 0x000fea0003800000 */
.L_x_11361:
[----:B------:R-:W-:-:S07]  /*26390*/  LOP3.LUT R26, R26, R5, RZ, 0x3c, !PT ;  /* 0x000000051a1a7212 */ /* 0x000fce00078e3cff */
.L_x_11318:
[----:B------:R-:W-:Y:S05]  /*263a0*/  BSYNC B7 ;  /* 0x0000000000077941 */ /* 0x000fea0003800000 */
.L_x_11316:
        /* <DEDUP_REMOVED lines=11> */
.L_x_11363:
[----:B------:R-:W-:-:S03]  /*26460*/  UMOV UR4, 0xffffffff ;  /* 0xffffffff00047882 */ /* 0x000fc60000000000 */
[----:B------:R-:W-:Y:S05]  /*26470*/  BRA.DIV UR4, `(.L_x_11365) ;  /* 0x0000003e04147947 */ /* 0x000fea000b800000 */
[----:B------:R3:W4:Y:S02]  /*26480*/  SHFL.IDX PT, R14, R32, RZ, 0x1f ;  /* 0x00001fff200e7589 */ /* 0x00072400000e0000 */
.L_x_11482:
[----:B0-----:R-:W0:Y:S01]  /*26490*/  @!P0 S2R R3, SR_CgaCtaId ;  /* 0x0000000000038919 */ /* 0x001e220000008800 */
[----:B------:R-:W-:Y:S05]  /*264a0*/  WARPSYNC.ALL ;  /* 0x0000000000007948 */ /* 0x000fea0003800000 */
[----:B------:R-:W-:Y:S01]  /*264b0*/  BAR.SYNC.DEFER_BLOCKING 0x4, 0x180 ;  /* 0x0106000000007b1d */ /* 0x000fe20000010000 */
[----:B------:R-:W-:-:S04]  /*264c0*/  @!P0 MOV R0, 0x400 ;  /* 0x0000040000008802 */ /* 0x000fc80000000f00 */
[----:B0-----:R-:W-:-:S05]  /*264d0*/  @!P0 LEA R17, R3, R0, 0x18 ;  /* 0x0000000003118211 */ /* 0x001fca00078ec0ff */
[----:B------:R3:W-:Y:S02]  /*264e0*/  @!P0 STS [R17+0x324d0], R32 ;  /* 0x0324d02011008388 */ /* 0x0007e40000000800 */
[----:B---34-:R-:W-:Y:S01]  /*264f0*/  IMAD.MOV.U32 R32, RZ, RZ, R14 ;  /* 0x000000ffff207224 */ /* 0x018fe200078e000e */
[----:B------:R-:W-:Y:S06]  /*26500*/  BAR.ARV 0x5, 0x180 ;  /* 0x0146000000007b1d */ /* 0x000fec0000002000 */
.L_x_11364:
[----:B------:R-:W-:Y:S02]  /*26510*/  ULDC UR4, c[0x0][0xd38] ;  /* 0x00034e0000047ab9 */ /* 0x000fe40000000800 */
[----:B----4-:R-:W-:-:S13]  /*26520*/  ISETP.GE.AND P0, PT, R32, UR4, PT ;  /* 0x0000000420007c0c */ /* 0x010fda000bf06270 */
[----:B------:R-:W-:Y:S05]  /*26530*/  @!P0 BRA `(.L_x_11366) ;  /* 0xffffffb800648947 */ /* 0x000fea000383ffff */
.L_x_11307:
[----:B------:R-:W4:Y:S01]  /*26540*/  LDL.LU R0, [R1+0x444] ;  /* 0x0004440001007983 */ /* 0x000f220000300800 */
[----:B------:R-:W-:Y:S01]  /*26550*/  BSSY B0, `(.L_x_11367) ;  /* 0x000000b000007945 */ /* 0x000fe20003800000 */
[----:B------:R-:W1:Y:S01]  /*26560*/  S2R R5, SR_CgaCtaId ;  /* 0x0000000000057919 */ /* 0x000e620000008800 */
[----:B----4-:R-:W-:-:S05]  /*26570*/  VIADD R0, R0, 0x1 ;  /* 0x0000000100007836 */ /* 0x010fca0000000000 */
        /* <DEDUP_REMOVED lines=8> */
.L_x_11483:
[----:B------:R-:W-:Y:S05]  /*26600*/  BSYNC B0 ;  /* 0x0000000000007941 */ /* 0x000fea0003800000 */
.L_x_11367:
[----:B------:R-:W-:-:S03]  /*26610*/  UMOV UR4, 0xffffffff ;  /* 0xffffffff00047882 */ /* 0x000fc60000000000 */
[----:B------:R-:W-:Y:S05]  /*26620*/  BRA.DIV UR4, `(.L_x_11369) ;  /* 0x0000003a04e47947 */ /* 0x000fea000b800000 */
[----:B0-----:R-:W0:Y:S02]  /*26630*/  S2R R0, SR_TID.X ;  /* 0x0000000000007919 */ /* 0x001e240000002100 */
[----:B0-----:R-:W-:-:S04]  /*26640*/  SHF.R.U32.HI R0, RZ, 0x5, R0 ;  /* 0x00000005ff007819 */ /* 0x001fc80000011600 */
[----:B------:R-:W-:-:S05]  /*26650*/  LOP3.LUT R0, R0, 0x3, RZ, 0xc0, !PT ;  /* 0x0000000300007812 */ /* 0x000fca00078ec0ff */
[----:B------:R0:W1:Y:S02]  /*26660*/  SHFL.IDX PT, R14, R0, RZ, 0x1f ;  /* 0x00001fff000e7589 */ /* 0x00006400000e0000 */
.L_x_11486:
[----:B-1----:R-:W-:Y:S01]  /*26670*/  ISETP.NE.AND P0, PT, R14, RZ, PT ;  /* 0x000000ff0e00720c */ /* 0x002fe20003f05270 */
[----:B------:R-:W-:-:S12]  /*26680*/  BSSY B0, `(.L_x_11370) ;  /* 0x0000026000007945 */ /* 0x000fd80003800000 */
[----:B------:R-:W-:Y:S05]  /*26690*/  @P0 BRA `(.L_x_11371) ;  /* 0x0000000000900947 */ /* 0x000fea0003800000 */
[----:B------:R-:W-:-:S03]  /*266a0*/  UMOV UR4, 0xffffffff ;  /* 0xffffffff00047882 */ /* 0x000fc60000000000 */
[----:B------:R-:W-:Y:S05]  /*266b0*/  BRA.DIV UR4, `(.L_x_11372) ;  /* 0x0000003a04f47947 */ /* 0x000fea000b800000 */
[----:B------:R-:W-:-:S13]  /*266c0*/  ELECT P6, URZ, PT ;  /* 0x00000000003f782f */ /* 0x000fda00038c0000 */
.L_x_11489:
        /* <DEDUP_REMOVED lines=8> */
.L_x_11373:
[----:B------:R-:W-:Y:S01]  /*26750*/  IMAD R5, R18, 0x8, R7 ;  /* 0x0000000812057824 */ /* 0x000fe200078e0207 */
[----:B------:R-:W-:Y:S01]  /*26760*/  SHF.L.U32 R0, R26, 0x1f, RZ ;  /* 0x0000001f1a007819 */ /* 0x000fe200000006ff */
[----:B------:R-:W-:-:S03]  /*26770*/  VIADD R18, R18, 0x1 ;  /* 0x0000000112127836 */ /* 0x000fc60000000000 */
[----:B------:R-:W0:Y:S02]  /*26780*/  SYNCS.PHASECHK.TRANS64.TRYWAIT P1, [R5+URZ+0x32440], R0 ;  /* 0x03244000050075a7 */ /* 0x000e24000802017f */
[----:B------:R-:W-:-:S04]  /*26790*/  ISETP.NE.AND P2, PT, R18, 0x2, PT ;  /* 0x000000021200780c */ /* 0x000fc80003f45270 */
[----:B------:R-:W-:Y:S01]  /*267a0*/  SEL R3, RZ, 0x1, P2 ;  /* 0x00000001ff037807 */ /* 0x000fe20001000000 */
[----:B0-----:R-:W-:Y:S08]  /*267b0*/  @!P1 BRA `(.L_x_11374) ;  /* 0x0000003800d49947 */ /* 0x001ff00003800000 */
.L_x_11490:
[----:B------:R-:W-:Y:S02]  /*267c0*/  SEL R18, R18, RZ, P2 ;  /* 0x000000ff12127207 */ /* 0x000fe40001000000 */
[----:B------:R-:W-:Y:S01]  /*267d0*/  LOP3.LUT R2, R26, R3, RZ, 0x3c, !PT ;  /* 0x000000031a027212 */ /* 0x000fe200078e3cff */
[----:B------:R-:W-:Y:S06]  /*267e0*/  @!P0 BRA `(.L_x_11375) ;  /* 0x0000000000048947 */ /* 0x000fec0003800000 */
[----:B------:R-:W-:Y:S01]  /*267f0*/  BPT.TRAP 0x1 ;  /* 0x000000040000795c */ /* 0x000fe20000300000 */
.L_x_11375:
[----:B------:R-:W-:Y:S01]  /*26800*/  IMAD R3, R18, 0x8, R7 ;  /* 0x0000000812037824 */ /* 0x000fe200078e0207 */
[----:B------:R-:W-:-:S04]  /*26810*/  SHF.L.U32 R2, R2, 0x1f, RZ ;  /* 0x0000001f02027819 */ /* 0x000fc800000006ff */
[----:B------:R-:W1:Y:S02]  /*26820*/  SYNCS.PHASECHK.TRANS64.TRYWAIT P1, [R3+URZ+0x32440], R2 ;  /* 0x03244002030075a7 */ /* 0x000e64000802017f */
[----:B-1----:R-:W-:Y:S05]  /*26830*/  @!P1 BRA `(.L_x_11376) ;  /* 0x0000003800c89947 */ /* 0x002fea0003800000 */
.L_x_11491:
[----:B------:R-:W-:Y:S05]  /*26840*/  @!P0 BRA `(.L_x_11377) ;  /* 0x0000000000048947 */ /* 0x000fea0003800000 */
[----:B------:R-:W-:Y:S01]  /*26850*/  BPT.TRAP 0x1 ;  /* 0x000000040000795c */ /* 0x000fe20000300000 */
.L_x_11377:
[----:B------:R-:W4:Y:S02]  /*26860*/  SYNCS.PHASECHK.TRANS64.TRYWAIT P1, [R5+URZ+0x32460], R0 ;  /* 0x03246000050075a7 */ /* 0x000f24000802017f */
[----:B----4-:R-:W-:Y:S05]  /*26870*/  @!P1 BRA `(.L_x_11378) ;  /* 0x0000003800cc9947 */ /* 0x010fea0003800000 */
.L_x_11492:
[----:B------:R-:W-:Y:S05]  /*26880*/  @!P0 BRA `(.L_x_11379) ;  /* 0x0000000000048947 */ /* 0x000fea0003800000 */
[----:B------:R-:W-:Y:S01]  /*26890*/  BPT.TRAP 0x1 ;  /* 0x000000040000795c */ /* 0x000fe20000300000 */
.L_x_11379:
[----:B------:R0:W0:Y:S02]  /*268a0*/  SYNCS.PHASECHK.TRANS64.TRYWAIT P0, [R3+URZ+0x32460], R2 ;  /* 0x03246002030075a7 */ /* 0x000024000800017f */
[----:B0-----:R-:W-:Y:S05]  /*268b0*/  @!P0 NANOSLEEP.SYNCS 0x989680 ;  /* 0x009896800000895d */ /* 0x001fea0003900000 */
[----:B------:R-:W0:Y:S02]  /*268c0*/  @!P0 SYNCS.PHASECHK.TRANS64 P0, [R3+URZ+0x32460], R2 ;  /* 0x03246002030085a7 */ /* 0x000e24000800007f */
[----:B0-----:R-:W-:Y:S05]  /*268d0*/  @!P0 BRA `(.L_x_11379) ;  /* 0xfffffffc00f08947 */ /* 0x001fea000383ffff */
.L_x_11371:
[----:B------:R-:W-:Y:S05]  /*268e0*/  BSYNC B0 ;  /* 0x0000000000007941 */ /* 0x000fea0003800000 */
.L_x_11370:
[----:B------:R-:W-:Y:S05]  /*268f0*/  EXIT ;  /* 0x000000000000794d */ /* 0x000fea0003800000 */
.L_x_11188:
[----:B0-----:R-:W-:-:S04]  /*26900*/  IMAD.U32 R9, RZ, RZ, UR42 ;  /* 0x0000002aff097e24 */ /* 0x001fc8000f8e00ff */
[----:B------:R0:W1:Y:S03]  /*26910*/  SYNCS.PHASECHK.TRANS64.TRYWAIT P0, [R9+URZ+0x32400], R8 ;  /* 0x03240008090075a7 */ /* 0x000066000800017f */
[----:B-1----:R-:W-:Y:S05]  /*26920*/  @!P0 NANOSLEEP.SYNCS 0x989680 ;  /* 0x009896800000895d */ /* 0x002fea0003900000 */
[----:B------:R-:W1:Y:S02]  /*26930*/  @!P0 SYNCS.PHASECHK.TRANS64 P0, [R9+URZ+0x32400], R8 ;  /* 0x03240008090085a7 */ /* 0x000e64000800007f */
[----:B-1----:R-:W-:Y:S05]  /*26940*/  @!P0 BRA `(.L_x_11188) ;  /* 0xfffffffc00ec8947 */ /* 0x002fea000383ffff */
[----:B------:R-:W-:Y:S05]  /*26950*/  BRA `(.L_x_11380) ;  /* 0xfffffdbc00a47947 */ /* 0x000fea000383ffff */
.L_x_11195:
[----:B-1----:R1:W2:Y:S02]  /*26960*/  SYNCS.PHASECHK.TRANS64.TRYWAIT P0, [R24+URZ], R25 ;  /* 0x00000019180075a7 */ /* 0x0022a4000800017f */
[----:B--2---:R-:W-:Y:S05]  /*26970*/  @!P0 NANOSLEEP.SYNCS 0x989680 ;  /* 0x009896800000895d */ /* 0x004fea0003900000 */
[----:B------:R-:W2:Y:S02]  /*26980*/  @!P0 SYNCS.PHASECHK.TRANS64 P0, [R24+URZ], R25 ;  /* 0x00000019180085a7 */ /* 0x000ea4000800007f */
[----:B--2---:R-:W-:Y:S05]  /*26990*/  @!P0 BRA `(.L_x_11195) ;  /* 0xfffffffc00f08947 */ /* 0x004fea000383ffff */
[----:B------:R-:W-:Y:S05]  /*269a0*/  BRA `(.L_x_11194) ;  /* 0xfffffdc000cc7947 */ /* 0x000fea000383ffff */
.L_x_11197:
[----:B0-----:R-:W-:-:S04]  /*269b0*/  IMAD.U32 R9, RZ, RZ, UR42 ;  /* 0x0000002aff097e24 */ /* 0x001fc8000f8e00ff */
[----:B------:R0:W1:Y:S03]  /*269c0*/  SYNCS.PHASECHK.TRANS64.TRYWAIT P0, [R9+URZ+0x32410], R8 ;  /* 0x03241008090075a7 */ /* 0x000066000800017f */
[----:B-1----:R-:W-:Y:S05]  /*269d0*/  @!P0 NANOSLEEP.SYNCS 0x989680 ;  /* 0x009896800000895d */ /* 0x002fea0003900000 */
[----:B------:R-:W1:Y:S02]  /*269e0*/  @!P0 SYNCS.PHASECHK.TRANS64 P0, [R9+URZ+0x32410], R8 ;  /* 0x03241008090085a7 */ /* 0x000e64000800007f */
[----:B-1----:R-:W-:Y:S05]  /*269f0*/  @!P0 BRA `(.L_x_11197) ;  /* 0xfffffffc00ec8947 */ /* 0x002fea000383ffff */
[----:B------:R-:W-:Y:S05]  /*26a00*/  BRA `(.L_x_11381) ;  /* 0xfffffdc400a07947 */ /* 0x000fea000383ffff */
.L_x_11204:
[----:B-1----:R1:W2:Y:S02]  /*26a10*/  SYNCS.PHASECHK.TRANS64.TRYWAIT P0, [R8+URZ], R9 ;  /* 0x00000009080075a7 */ /* 0x0022a4000800017f */
[----:B--2---:R-:W-:Y:S05]  /*26a20*/  @!P0 NANOSLEEP.SYNCS 0x989680 ;  /* 0x009896800000895d */ /* 0x004fea0003900000 */
[----:B------:R-:W2:Y:S02]  /*26a30*/  @!P0 SYNCS.PHASECHK.TRANS64 P0, [R8+URZ], R9 ;  /* 0x00000009080085a7 */ /* 0x000ea4000800007f */
[----:B--2---:R-:W-:Y:S05]  /*26a40*/  @!P0 BRA `(.L_x_11204) ;  /* 0xfffffffc00f08947 */ /* 0x004fea000383ffff */
[----:B------:R-:W-:Y:S05]  /*26a50*/  BRA `(.L_x_11203) ;  /* 0xfffffdc400e47947 */ /* 0x000fea000383ffff */
.L_x_11242:
[----:B0-----:R0:W2:Y:S02]  /*26a60*/  SYNCS.PHASECHK.TRANS64.TRYWAIT P0, [R6+URZ], R7 ;  /* 0x00000007060075a7 */ /* 0x0010a4000800017f */
[----:B--2---:R-:W-:Y:S05]  /*26a70*/  @!P0 NANOSLEEP.SYNCS 0x989680 ;  /* 0x009896800000895d */ /* 0x004fea0003900000 */
[----:B------:R-:W2:Y:S02]  /*26a80*/  @!P0 SYNCS.PHASECHK.TRANS64 P0, [R6+URZ], R7 ;  /* 0x00000007060085a7 */ /* 0x000ea4000800007f */
[----:B--2---:R-:W-:Y:S05]  /*26a90*/  @!P0 BRA `(.L_x_11242) ;  /* 0xfffffffc00f08947 */ /* 0x004fea000383ffff */
[----:B------:R-:W-:Y:S05]  /*26aa0*/  BRA `(.L_x_11241) ;  /* 0xfffffe2c00e87947 */ /* 0x000fea000383ffff */
.L_x_11249:
[----:B0-----:R0:W1:Y:S02]  /*26ab0*/  SYNCS.PHASECHK.TRANS64.TRYWAIT P0, [R20+URZ], R21 ;  /* 0x00000015140075a7 */ /* 0x001064000800017f */
[----:B-1----:R-:W-:Y:S05]  /*26ac0*/  @!P0 NANOSLEEP.SYNCS 0x989680 ;  /* 0x009896800000895d */ /* 0x002fea0003900000 */
[----:B------:R-:W1:Y:S02]  /*26ad0*/  @!P0 SYNCS.PHASECHK.TRANS64 P0, [R20+URZ], R21 ;  /* 0x00000015140085a7 */ /* 0x000e64000800007f */
[----:B-1----:R-:W-:Y:S05]  /*26ae0*/  @!P0 BRA `(.L_x_11249) ;  /* 0xfffffffc00f08947 */ /* 0x002fea000383ffff */
[----:B------:R-:W-:Y:S05]  /*26af0*/  BRA `(.L_x_11248) ;  /* 0xfffffe34000c7947 */ /* 0x000fea000383ffff */
.L_x_11262:
[----:B--2---:R2:W3:Y:S02]  /*26b00*/  SYNCS.PHASECHK.TRANS64.TRYWAIT P0, [R6+URZ], R7 ;  /* 0x00000007060075a7 */ /* 0x0044e4000800017f */
[----:B---3--:R-:W-:Y:S05]  /*26b10*/  @!P0 NANOSLEEP.SYNCS 0x989680 ;  /* 0x009896800000895d */ /* 0x008fea0003900000 */
[----:B------:R-:W3:Y:S02]  /*26b20*/  @!P0 SYNCS.PHASECHK.TRANS64 P0, [R6+URZ], R7 ;  /* 0x00000007060085a7 */ /* 0x000ee4000800007f */
[----:B---3--:R-:W-:Y:S05]  /*26b30*/  @!P0 BRA `(.L_x_11262) ;  /* 0xfffffffc00f08947 */ /* 0x008fea000383ffff */
[----:B------:R-:W-:Y:S05]  /*26b40*/  BRA `(.L_x_11261) ;  /* 0xfffffec400d87947 */ /* 0x000fea000383ffff */
.L_x_11269:
[----:B0-----:R0:W1:Y:S02]  /*26b50*/  SYNCS.PHASECHK.TRANS64.TRYWAIT P0, [R14+URZ], R15 ;  /* 0x0000000f0e0075a7 */ /* 0x001064000800017f */
[----:B-1----:R-:W-:Y:S05]  /*26b60*/  @!P0 NANOSLEEP.SYNCS 0x989680 ;  /* 0x009896800000895d */ /* 0x002fea0003900000 */
[----:B------:R-:W1:Y:S02]  /*26b70*/  @!P0 SYNCS.PHASECHK.TRANS64 P0, [R14+URZ], R15 ;  /* 0x0000000f0e0085a7 */ /* 0x000e64000800007f */
[----:B-1----:R-:W-:Y:S05]  /*26b80*/  @!P0 BRA `(.L_x_11269) ;  /* 0xfffffffc00f08947 */ /* 0x002fea000383ffff */
[----:B------:R-:W-:Y:S05]  /*26b90*/  BRA `(.L_x_11268) ;  /* 0xfffffec800fc7947 */ /* 0x000fea000383ffff */
.L_x_11324:
        /* <DEDUP_REMOVED lines=10> */
.L_x_11382:
[----:B------:R-:W-:Y:S05]  /*26c40*/  BRA `(.L_x_11383) ;  /* 0xffffffc0000c7947 */ /* 0x000fea000383ffff */
.L_x_11327:
[----:B0-----:R0:W1:Y:S02]  /*26c50*/  SYNCS.PHASECHK.TRANS64.TRYWAIT P0, [R24+URZ+0x32440], R3 ;  /* 0x03244003180075a7 */ /* 0x001064000800017f */
[----:B-1----:R-:W-:Y:S05]  /*26c60*/  @!P0 NANOSLEEP.SYNCS 0x989680 ;  /* 0x009896800000895d */ /* 0x002fea0003900000 */
[----:B------:R-:W1:Y:S02]  /*26c70*/  @!P0 SYNCS.PHASECHK.TRANS64 P0, [R24+URZ+0x32440], R3 ;  /* 0x03244003180085a7 */ /* 0x000e64000800007f */
[----:B-1----:R-:W-:Y:S05]  /*26c80*/  @!P0 BRA `(.L_x_11327) ;  /* 0xfffffffc00f08947 */ /* 0x002fea000383ffff */
[----:B------:R-:W-:Y:S05]  /*26c90*/  BRA `(.L_x_11384) ;  /* 0xffffffc000b47947 */ /* 0x000fea000383ffff */
.L_x_11328:
        /* <DEDUP_REMOVED lines=8> */
.L_x_11386:
[----:B------:R-:W-:Y:S05]  /*26d20*/  BSYNC B0 ;  /* 0x0000000000007941 */ /* 0x000fea0003800000 */
.L_x_11385:
        /* <DEDUP_REMOVED lines=9> */
.L_x_11387:
        /* <DEDUP_REMOVED lines=8> */
.L_x_11388:
        /* <DEDUP_REMOVED lines=11> */
.L_x_11389:
[----:B------:R-:W-:Y:S02]  /*26ef0*/  IMAD.MOV.U32 R13, RZ, RZ, R5 ;  /* 0x000000ffff0d7224 */ /* 0x000fe400078e0005 */
[----:B------:R-:W-:Y:S01]  /*26f00*/  IMAD.MOV.U32 R12, RZ, RZ, 0x2 ;  /* 0x00000002ff0c7424 */ /* 0x000fe200078e00ff */
[----:B------:R-:W-:-:S13]  /*26f10*/  @P0 LEA R2, P1, R8, R14, 0x1 ;  /* 0x0000000e08020211 */ /* 0x000fda00078208ff */
[----:B------:R-:W-:Y:S05]  /*26f20*/  WARPSYNC.COLLECTIVE R15, `(.L_x_11390) ;  /* 0x000000000f087348 */ /* 0x000fea0003c00000 */
[----:B------:R0:W1:Y:S02]  /*26f30*/  SHFL.IDX P6, R14, R13, R12, R11 ;  /* 0x0000000c0d0e7389 */ /* 0x00006400000c000b */
[----:B01----:R-:W-:Y:S01]  /*26f40*/  ENDCOLLECTIVE ;  /* 0x000000000000791b */ /* 0x003fe20003800000 */
.L_x_11390:
        /* <DEDUP_REMOVED lines=12> */
.L_x_11391:
[----:B------:R-:W-:Y:S02]  /*27010*/  IMAD.MOV.U32 R13, RZ, RZ, R5 ;  /* 0x000000ffff0d7224 */ /* 0x000fe400078e0005 */
[----:B------:R-:W-:Y:S01]  /*27020*/  IMAD.MOV.U32 R12, RZ, RZ, 0x3 ;  /* 0x00000003ff0c7424 */ /* 0x000fe200078e00ff */
[----:B------:R-:W-:-:S13]  /*27030*/  @P0 LEA R2, P1, R8, R14, 0x1 ;  /* 0x0000000e08020211 */ /* 0x000fda00078208ff */
[----:B------:R-:W-:Y:S05]  /*27040*/  WARPSYNC.COLLECTIVE R15, `(.L_x_11392) ;  /* 0x000000000f087348 */ /* 0x000fea0003c00000 */
[----:B------:R0:W1:Y:S02]  /*27050*/  SHFL.IDX P6, R14, R13, R12, R11 ;  /* 0x0000000c0d0e7389 */ /* 0x00006400000c000b */
[----:B01----:R-:W-:Y:S01]  /*27060*/  ENDCOLLECTIVE ;  /* 0x000000000000791b */ /* 0x003fe20003800000 */
.L_x_11392:
        /* <DEDUP_REMOVED lines=12> */
.L_x_11393:
[----:B------:R-:W-:Y:S02]  /*27130*/  IMAD.MOV.U32 R13, RZ, RZ, R5 ;  /* 0x000000ffff0d7224 */ /* 0x000fe400078e0005 */
[----:B------:R-:W-:Y:S01]  /*27140*/  IMAD.MOV.U32 R12, RZ, RZ, 0x4 ;  /* 0x00000004ff0c7424 */ /* 0x000fe200078e00ff */
[----:B------:R-:W-:-:S13]  /*27150*/  @P0 LEA R2, P1, R8, R14, 0x1 ;  /* 0x0000000e08020211 */ /* 0x000fda00078208ff */
[----:B------:R-:W-:Y:S05]  /*27160*/  WARPSYNC.COLLECTIVE R15, `(.L_x_11394) ;  /* 0x000000000f087348 */ /* 0x000fea0003c00000 */
[----:B------:R0:W1:Y:S02]  /*27170*/  SHFL.IDX P6, R14, R13, R12, R11 ;  /* 0x0000000c0d0e7389 */ /* 0x00006400000c000b */
[----:B01----:R-:W-:Y:S01]  /*27180*/  ENDCOLLECTIVE ;  /* 0x000000000000791b */ /* 0x003fe20003800000 */
.L_x_11394:
        /* <DEDUP_REMOVED lines=12> */
.L_x_11395:
[----:B------:R-:W-:Y:S02]  /*27250*/  IMAD.MOV.U32 R13, RZ, RZ, R5 ;  /* 0x000000ffff0d7224 */ /* 0x000fe400078e0005 */
[----:B------:R-:W-:Y:S01]  /*27260*/  IMAD.MOV.U32 R12, RZ, RZ, 0x5 ;  /* 0x00000005ff0c7424 */ /* 0x000fe200078e00ff */
[----:B------:R-:W-:-:S13]  /*27270*/  @P0 LEA R2, P1, R8, R14, 0x1 ;  /* 0x0000000e08020211 */ /* 0x000fda00078208ff */
[----:B------:R-:W-:Y:S05]  /*27280*/  WARPSYNC.COLLECTIVE R15, `(.L_x_11396) ;  /* 0x000000000f087348 */ /* 0x000fea0003c00000 */
[----:B------:R0:W1:Y:S02]  /*27290*/  SHFL.IDX P6, R14, R13, R12, R11 ;  /* 0x0000000c0d0e7389 */ /* 0x00006400000c000b */
[----:B01----:R-:W-:Y:S01]  /*272a0*/  ENDCOLLECTIVE ;  /* 0x000000000000791b */ /* 0x003fe20003800000 */
.L_x_11396:
        /* <DEDUP_REMOVED lines=10> */
.L_x_11397:
[----:B------:R-:W-:Y:S05]  /*27350*/  BRA `(.L_x_11398) ;  /* 0xffffffc0001c7947 */ /* 0x000fea000383ffff */
.L_x_11333:
[----:B------:R-:W-:Y:S01]  /*27360*/  IMAD.MOV.U32 R13, RZ, RZ, R5 ;  /* 0x000000ffff0d7224 */ /* 0x000fe200078e0005 */
[----:B------:R-:W0:Y:S01]  /*27370*/  S2R R20, SR_TID.X ;  /* 0x0000000000147919 */ /* 0x000e220000002100 */
[----:B------:R-:W-:Y:S01]  /*27380*/  IMAD.MOV.U32 R12, RZ, RZ, RZ ;  /* 0x000000ffff0c7224 */ /* 0x000fe200078e00ff */
[----:B------:R-:W-:Y:S01]  /*27390*/  LOP3.LUT R16, R16, 0xffffefff, RZ, 0xc0, !PT ;  /* 0xffffefff10107812 */ /* 0x000fe200078ec0ff */
[----:B------:R-:W-:Y:S02]  /*273a0*/  IMAD.MOV.U32 R11, RZ, RZ, 0x181f ;  /* 0x0000181fff0b7424 */ /* 0x000fe400078e00ff */
[----:B------:R-:W-:Y:S02]  /*273b0*/  IMAD.MOV.U32 R15, RZ, RZ, -0x1 ;  /* 0xffffffffff0f7424 */ /* 0x000fe400078e00ff */
[----:B------:R-:W-:-:S07]  /*273c0*/  VIADD R4, R35, UR43 ;  /* 0x0000002b23047c36 */ /* 0x000fce0008000000 */
[----:B01----:R-:W-:Y:S05]  /*273d0*/  WARPSYNC.COLLECTIVE R15, `(.L_x_11399) ;  /* 0x000000000f087348 */ /* 0x003fea0003c00000 */
[----:B------:R2:W3:Y:S02]  /*273e0*/  SHFL.IDX P6, R14, R13, R12, R11 ;  /* 0x0000000c0d0e7389 */ /* 0x0004e400000c000b */
[----:B0123--:R-:W-:Y:S01]  /*273f0*/  ENDCOLLECTIVE ;  /* 0x000000000000791b */ /* 0x00ffe20003800000 */
.L_x_11399:
[C---:B------:R-:W-:Y:S01]  /*27400*/  VIADD R6, R4.reuse, 0x10 ;  /* 0x0000001004067836 */ /* 0x040fe20000000000 */
[----:B------:R-:W-:Y:S01]  /*27410*/  ISETP.GE.AND P1, PT, R4, UR41, PT ;  /* 0x0000002904007c0c */ /* 0x000fe2000bf26270 */
[----:B------:R-:W-:-:S12]  /*27420*/  IMAD.MOV.U32 R13, RZ, RZ, R0 ;  /* 0x000000ffff0d7224 */ /* 0x000fd800078e0000 */
[----:B------:R-:W-:-:S04]  /*27430*/  @P1 LOP3.LUT R16, R16, 0x1000, RZ, 0xfc, !PT ;  /* 0x0000100010101812 */ /* 0x000fc800078efcff */
[----:B------:R-:W-:Y:S01]  /*27440*/  LOP3.LUT R16, R16, 0xfffff7ff, RZ, 0xc0, !PT ;  /* 0xfffff7ff10107812 */ /* 0x000fe200078ec0ff */
[----:B------:R-:W-:Y:S02]  /*27450*/  IMAD.SHL.U32 R8, R20, 0x8, RZ ;  /* 0x0000000814087824 */ /* 0x000fe400078e00ff */
[----:B------:R-:W-:-:S07]  /*27460*/  IMAD.MOV.U32 R3, RZ, RZ, R14 ;  /* 0x000000ffff037224 */ /* 0x000fce00078e000e */
[----:B------:R-:W-:Y:S05]  /*27470*/  WARPSYNC.COLLECTIVE R15, `(.L_x_11400) ;  /* 0x000000000f087348 */ /* 0x000fea0003c00000 */
[----:B------:R0:W1:Y:S02]  /*27480*/  SHFL.IDX P6, R14, R13, R12, R11 ;  /* 0x0000000c0d0e7389 */ /* 0x00006400000c000b */
[----:B01----:R-:W-:Y:S01]  /*27490*/  ENDCOLLECTIVE ;  /* 0x000000000000791b */ /* 0x003fe20003800000 */
.L_x_11400:
        /* <DEDUP_REMOVED lines=9> */
.L_x_11401:
        /* <DEDUP_REMOVED lines=13> */
.L_x_11402:
[----:B------:R-:W-:Y:S02]  /*27600*/  IMAD.MOV.U32 R13, RZ, RZ, R5 ;  /* 0x000000ffff0d7224 */ /* 0x000fe400078e0005 */
[----:B------:R-:W-:Y:S01]  /*27610*/  IMAD.MOV.U32 R12, RZ, RZ, 0x2 ;  /* 0x00000002ff0c7424 */ /* 0x000fe200078e00ff */
[----:B------:R-:W-:-:S05]  /*27620*/  @!P1 LEA R10, P0, R8, R14, 0x1 ;  /* 0x0000000e080a9211 */ /* 0x000fca00078008ff */
[----:B------:R-:W-:Y:S02]  /*27630*/  @!P1 IMAD.X R11, RZ, RZ, R2, P0 ;  /* 0x000000ffff0b9224 */ /* 0x000fe400000e0602 */
[----:B------:R-:W-:Y:S02]  /*27640*/  @!P1 IMAD.MOV.U32 R2, RZ, RZ, R10 ;  /* 0x000000ffff029224 */ /* 0x000fe400078e000a */
[----:B------:R-:W-:Y:S02]  /*27650*/  @!P1 IMAD.MOV.U32 R3, RZ, RZ, R11 ;  /* 0x000000ffff039224 */ /* 0x000fe400078e000b */
[----:B------:R-:W-:Y:S02]  /*27660*/  IMAD.MOV.U32 R11, RZ, RZ, 0x181f ;  /* 0x0000181fff0b7424 */ /* 0x000fe400078e00ff */
[----:B------:R-:W-:Y:S01]  /*27670*/  IMAD.SHL.U32 R10, R20, 0x8, RZ ;  /* 0x00000008140a7824 */ /* 0x000fe200078e00ff */
        /* <DEDUP_REMOVED lines=9> */
.L_x_11403:
[----:B------:R-:W-:Y:S02]  /*27710*/  LOP3.LUT R10, R10, 0x38, RZ, 0xc0, !PT ;  /* 0x000000380a0a7812 */ /* 0x000fe400078ec0ff */
[----:B------:R-:W-:Y:S01]  /*27720*/  @P1 LOP3.LUT R16, R16, 0x400, RZ, 0xfc, !PT ;  /* 0x0000040010101812 */ /* 0x000fe200078efcff */
[----:B------:R-:W-:-:S03]  /*27730*/  IMAD.MOV.U32 R13, RZ, RZ, R0 ;  /* 0x000000ffff0d7224 */ /* 0x000fc600078e0000 */
[----:B------:R-:W-:Y:S01]  /*27740*/  LOP3.LUT R16, R16, 0xfffffdff, RZ, 0xc0, !PT ;  /* 0xfffffdff10107812 */ /* 0x000fe200078ec0ff */
[----:B------:R-:W-:-:S07]  /*27750*/  IMAD.MOV.U32 R8, RZ, RZ, R14 ;  /* 0x000000ffff087224 */ /* 0x000fce00078e000e */
[----:B------:R-:W-:Y:S05]  /*27760*/  WARPSYNC.COLLECTIVE R15, `(.L_x_11404) ;  /* 0x000000000f087348 */ /* 0x000fea0003c00000 */
[----:B------:R0:W1:Y:S02]  /*27770*/  SHFL.IDX P6, R14, R13, R12, R11 ;  /* 0x0000000c0d0e7389 */ /* 0x00006400000c000b */
[----:B01----:R-:W-:Y:S01]  /*27780*/  ENDCOLLECTIVE ;  /* 0x000000000000791b */ /* 0x003fe20003800000 */
.L_x_11404:
[----:B------:R-:W-:Y:S02]  /*27790*/  IMAD.MOV.U32 R13, RZ, RZ, R5 ;  /* 0x000000ffff0d7224 */ /* 0x000fe400078e0005 */
[----:B------:R-:W-:Y:S02]  /*277a0*/  IMAD.MOV.U32 R12, RZ, RZ, 0x3 ;  /* 0x00000003ff0c7424 */ /* 0x000fe400078e00ff */
[----:B------:R-:W-:-:S07]  /*277b0*/  IMAD.MOV.U32 R9, RZ, RZ, R14 ;  /* 0x000000ffff097224 */ /* 0x000fce00078e000e */
[----:B------:R-:W-:Y:S05]  /*277c0*/  WARPSYNC.COLLECTIVE R15, `(.L_x_11405) ;  /* 0x000000000f087348 */ /* 0x000fea0003c00000 */
[----:B------:R0:W1:Y:S02]  /*277d0*/  SHFL.IDX P6, R14, R13, R12, R11 ;  /* 0x0000000c0d0e7389 */ /* 0x00006400000c000b */
[----:B01----:R-:W-:Y:S01]  /*277e0*/  ENDCOLLECTIVE ;  /* 0x000000000000791b */ /* 0x003fe20003800000 */
.L_x_11405:
        /* <DEDUP_REMOVED lines=9> */
[----:B------:R-:W-:Y:S01]  /*27880*/  ISETP.GE.AND P1, PT, R6, UR41, PT ;  /* 0x0000002906007c0c */ /* 0x000fe2000bf26270 */
[----:B------:R-:W-:-:S12]  /*27890*/  IMAD.MOV.U32 R6, RZ, RZ, R14 ;  /* 0x000000ffff067224 */ /* 0x000fd800078e000e */
[----:B0-----:R-:W-:Y:S05]  /*278a0*/  WARPSYNC.COLLECTIVE R15, `(.L_x_11406) ;  /* 0x000000000f087348 */ /* 0x001fea0003c00000 */
[----:B------:R1:W2:Y:S02]  /*278b0*/  SHFL.IDX P6, R14, R13, R12, R11 ;  /* 0x0000000c0d0e7389 */ /* 0x0002a400000c000b */
[----:B012---:R-:W-:Y:S01]  /*278c0*/  ENDCOLLECTIVE ;  /* 0x000000000000791b */ /* 0x007fe20003800000 */
.L_x_11406:
        /* <DEDUP_REMOVED lines=8> */
.L_x_11407:
        /* <DEDUP_REMOVED lines=16> */
.L_x_11408:
[----:B------:R-:W-:-:S04]  /*27a50*/  @P1 LOP3.LUT R16, R16, 0x100, RZ, 0xfc, !PT ;  /* 0x0000010010101812 */ /* 0x000fc800078efcff */
[----:B------:R-:W-:Y:S01]  /*27a60*/  LOP3.LUT R16, R16, 0xffffff7f, RZ, 0xc0, !PT ;  /* 0xffffff7f10107812 */ /* 0x000fe200078ec0ff */
[----:B------:R-:W-:Y:S01]  /*27a70*/  IMAD.MOV.U32 R12, RZ, RZ, 0x5 ;  /* 0x00000005ff0c7424 */ /* 0x000fe200078e00ff */
        /* <DEDUP_REMOVED lines=13> */
.L_x_11409:
[----:B------:R-:W-:Y:S01]  /*27b50*/  @P1 LOP3.LUT R16, R16, 0x80, RZ, 0xfc, !PT ;  /* 0x0000008010101812 */ /* 0x000fe200078efcff */
[----:B------:R-:W-:-:S03]  /*27b60*/  IMAD.MOV.U32 R13, RZ, RZ, R0 ;  /* 0x000000ffff0d7224 */ /* 0x000fc600078e0000 */
[----:B------:R-:W-:Y:S01]  /*27b70*/  LOP3.LUT R16, R16, 0xffffffbf, RZ, 0xc0, !PT ;  /* 0xffffffbf10107812 */ /* 0x000fe200078ec0ff */
[----:B------:R-:W-:-:S07]  /*27b80*/  IMAD.MOV.U32 R2, RZ, RZ, R14 ;  /* 0x000000ffff027224 */ /* 0x000fce00078e000e */
[----:B------:R-:W-:Y:S05]  /*27b90*/  WARPSYNC.COLLECTIVE R15, `(.L_x_11410) ;  /* 0x000000000f087348 */ /* 0x000fea0003c00000 */
[----:B------:R0:W1:Y:S02]  /*27ba0*/  SHFL.IDX P6, R14, R13, R12, R11 ;  /* 0x0000000c0d0e7389 */ /* 0x00006400000c000b */
[----:B01----:R-:W-:Y:S01]  /*27bb0*/  ENDCOLLECTIVE ;  /* 0x000000000000791b */ /* 0x003fe20003800000 */
.L_x_11410:
[----:B------:R-:W-:Y:S02]  /*27bc0*/  IMAD.MOV.U32 R13, RZ, RZ, R5 ;  /* 0x000000ffff0d7224 */ /* 0x000fe400078e0005 */
[----:B------:R-:W-:Y:S02]  /*27bd0*/  IMAD.MOV.U32 R12, RZ, RZ, 0x6 ;  /* 0x00000006ff0c7424 */ /* 0x000fe400078e00ff */
[----:B------:R-:W-:-:S07]  /*27be0*/  IMAD.MOV.U32 R21, RZ, RZ, R14 ;  /* 0x000000ffff157224 */ /* 0x000fce00078e000e */
[----:B------:R-:W-:Y:S05]  /*27bf0*/  WARPSYNC.COLLECTIVE R15, `(.L_x_11411) ;  /* 0x000000000f087348 */ /* 0x000fea0003c00000 */
[----:B------:R0:W1:Y:S02]  /*27c00*/  SHFL.IDX P6, R14, R13, R12, R11 ;  /* 0x0000000c0d0e7389 */ /* 0x00006400000c000b */
[----:B01----:R-:W-:Y:S01]  /*27c10*/  ENDCOLLECTIVE ;  /* 0x000000000000791b */ /* 0x003fe20003800000 */
.L_x_11411:
        /* <DEDUP_REMOVED lines=13> */
.L_x_11412:
[----:B------:R-:W-:-:S05]  /*27cf0*/  VIADD R3, R4, 0x60 ;  /* 0x0000006004037836 */ /* 0x000fca0000000000 */
        /* <DEDUP_REMOVED lines=17> */
.L_x_11413:
[----:B------:R-:W-:Y:S02]  /*27e10*/  IMAD.MOV.U32 R13, RZ, RZ, R0 ;  /* 0x000000ffff0d7224 */ /* 0x000fe400078e0000 */
[----:B------:R-:W-:-:S07]  /*27e20*/  IMAD.MOV.U32 R5, RZ, RZ, R14 ;  /* 0x000000ffff057224 */ /* 0x000fce00078e000e */
[----:B------:R-:W-:Y:S05]  /*27e30*/  WARPSYNC.COLLECTIVE R15, `(.L_x_11414) ;  /* 0x000000000f087348 */ /* 0x000fea0003c00000 */
[----:B------:R0:W1:Y:S02]  /*27e40*/  SHFL.IDX P6, R14, R13, R12, R11 ;  /* 0x0000000c0d0e7389 */ /* 0x00006400000c000b */
[----:B01----:R-:W-:Y:S01]  /*27e50*/  ENDCOLLECTIVE ;  /* 0x000000000000791b */ /* 0x003fe20003800000 */
.L_x_11414:
[----:B------:R-:W-:Y:S05]  /*27e60*/  BRA `(.L_x_11415) ;  /* 0xffffffc000387947 */ /* 0x000fea000383ffff */
.L_x_11337:
        /* <DEDUP_REMOVED lines=8> */
.L_x_11417:
[----:B------:R-:W-:Y:S05]  /*27ef0*/  BSYNC B0 ;  /* 0x0000000000007941 */ /* 0x000fea0003800000 */
.L_x_11416:
        /* <DEDUP_REMOVED lines=9> */
.L_x_11418:
        /* <DEDUP_REMOVED lines=8> */
.L_x_11419:
        /* <DEDUP_REMOVED lines=13> */
.L_x_11420:
        /* <DEDUP_REMOVED lines=17> */
.L_x_11421:
[----:B------:R-:W-:Y:S02]  /*281f0*/  IMAD.MOV.U32 R13, RZ, RZ, R0 ;  /* 0x000000ffff0d7224 */ /* 0x000fe400078e0000 */
[----:B------:R-:W-:-:S07]  /*28200*/  IMAD.MOV.U32 R5, RZ, RZ, R14 ;  /* 0x000000ffff057224 */ /* 0x000fce00078e000e */
[----:B------:R-:W-:Y:S05]  /*28210*/  WARPSYNC.COLLECTIVE R15, `(.L_x_11422) ;  /* 0x000000000f087348 */ /* 0x000fea0003c00000 */
[----:B------:R0:W1:Y:S02]  /*28220*/  SHFL.IDX P6, R14, R13, R12, R11 ;  /* 0x0000000c0d0e7389 */ /* 0x00006400000c000b */
[----:B01----:R-:W-:Y:S01]  /*28230*/  ENDCOLLECTIVE ;  /* 0x000000000000791b */ /* 0x003fe20003800000 */
.L_x_11422:
[----:B------:R-:W-:Y:S02]  /*28240*/  IMAD.MOV.U32 R13, RZ, RZ, R4 ;  /* 0x000000ffff0d7224 */ /* 0x000fe400078e0004 */
[----:B------:R-:W-:Y:S01]  /*28250*/  IMAD.MOV.U32 R12, RZ, RZ, 0x3 ;  /* 0x00000003ff0c7424 */ /* 0x000fe200078e00ff */
[----:B------:R-:W-:-:S05]  /*28260*/  @!P1 LEA R14, P0, R20, R14, 0x1 ;  /* 0x0000000e140e9211 */ /* 0x000fca00078008ff */
[----:B------:R-:W-:-:S08]  /*28270*/  @!P1 IMAD.MOV.U32 R2, RZ, RZ, R14 ;  /* 0x000000ffff029224 */ /* 0x000fd000078e000e */
[----:B------:R-:W-:Y:S05]  /*28280*/  WARPSYNC.COLLECTIVE R15, `(.L_x_11423) ;  /* 0x000000000f087348 */ /* 0x000fea0003c00000 */
[----:B------:R0:W1:Y:S02]  /*28290*/  SHFL.IDX P6, R14, R13, R12, R11 ;  /* 0x0000000c0d0e7389 */ /* 0x00006400000c000b */
[----:B01----:R-:W-:Y:S01]  /*282a0*/  ENDCOLLECTIVE ;  /* 0x000000000000791b */ /* 0x003fe20003800000 */
.L_x_11423:
        /* <DEDUP_REMOVED lines=15> */
.L_x_11424:
        /* <DEDUP_REMOVED lines=17> */
.L_x_11425:
[----:B------:R-:W-:Y:S02]  /*284b0*/  IMAD.MOV.U32 R13, RZ, RZ, R0 ;  /* 0x000000ffff0d7224 */ /* 0x000fe400078e0000 */
[----:B------:R-:W-:-:S07]  /*284c0*/  IMAD.MOV.U32 R5, RZ, RZ, R14 ;  /* 0x000000ffff057224 */ /* 0x000fce00078e000e */
[----:B------:R-:W-:Y:S05]  /*284d0*/  WARPSYNC.COLLECTIVE R15, `(.L_x_11426) ;  /* 0x000000000f087348 */ /* 0x000fea0003c00000 */
[----:B------:R0:W1:Y:S02]  /*284e0*/  SHFL.IDX P6, R14, R13, R12, R11 ;  /* 0x0000000c0d0e7389 */ /* 0x00006400000c000b */
[----:B01----:R-:W-:Y:S01]  /*284f0*/  ENDCOLLECTIVE ;  /* 0x000000000000791b */ /* 0x003fe20003800000 */
.L_x_11426:
[----:B------:R-:W-:Y:S02]  /*28500*/  IMAD.MOV.U32 R13, RZ, RZ, R4 ;  /* 0x000000ffff0d7224 */ /* 0x000fe400078e0004 */
[----:B------:R-:W-:Y:S01]  /*28510*/  IMAD.MOV.U32 R12, RZ, RZ, 0x5 ;  /* 0x00000005ff0c7424 */ /* 0x000fe200078e00ff */
[----:B------:R-:W-:-:S05]  /*28520*/  @!P1 LEA R14, P0, R20, R14, 0x1 ;  /* 0x0000000e140e9211 */ /* 0x000fca00078008ff */
[----:B------:R-:W-:-:S08]  /*28530*/  @!P1 IMAD.MOV.U32 R2, RZ, RZ, R14 ;  /* 0x000000ffff029224 */ /* 0x000fd000078e000e */
[----:B------:R-:W-:Y:S05]  /*28540*/  WARPSYNC.COLLECTIVE R15, `(.L_x_11427) ;  /* 0x000000000f087348 */ /* 0x000fea0003c00000 */
[----:B------:R0:W1:Y:S02]  /*28550*/  SHFL.IDX P6, R14, R13, R12, R11 ;  /* 0x0000000c0d0e7389 */ /* 0x00006400000c000b */
[----:B01----:R-:W-:Y:S01]  /*28560*/  ENDCOLLECTIVE ;  /* 0x000000000000791b */ /* 0x003fe20003800000 */
.L_x_11427:
        /* <DEDUP_REMOVED lines=15> */
.L_x_11428:
        /* <DEDUP_REMOVED lines=17> */
.L_x_11429:
[----:B------:R-:W-:Y:S02]  /*28770*/  IMAD.MOV.U32 R13, RZ, RZ, R0 ;  /* 0x000000ffff0d7224 */ /* 0x000fe400078e0000 */
[----:B------:R-:W-:-:S07]  /*28780*/  IMAD.MOV.U32 R5, RZ, RZ, R14 ;  /* 0x000000ffff057224 */ /* 0x000fce00078e000e */
[----:B------:R-:W-:Y:S05]  /*28790*/  WARPSYNC.COLLECTIVE R15, `(.L_x_11430) ;  /* 0x000000000f087348 */ /* 0x000fea0003c00000 */
[----:B------:R0:W1:Y:S02]  /*287a0*/  SHFL.IDX P6, R14, R13, R12, R11 ;  /* 0x0000000c0d0e7389 */ /* 0x00006400000c000b */
[----:B01----:R-:W-:Y:S01]  /*287b0*/  ENDCOLLECTIVE ;  /* 0x000000000000791b */ /* 0x003fe20003800000 */
.L_x_11430:
[----:B------:R-:W-:Y:S02]  /*287c0*/  IMAD.MOV.U32 R13, RZ, RZ, R4 ;  /* 0x000000ffff0d7224 */ /* 0x000fe400078e0004 */
[----:B------:R-:W-:Y:S01]  /*287d0*/  IMAD.MOV.U32 R12, RZ, RZ, 0x7 ;  /* 0x00000007ff0c7424 */ /* 0x000fe200078e00ff */
[----:B------:R-:W-:-:S05]  /*287e0*/  @!P1 LEA R14, P0, R20, R14, 0x1 ;  /* 0x0000000e140e9211 */ /* 0x000fca00078008ff */
[----:B------:R-:W-:-:S08]  /*287f0*/  @!P1 IMAD.MOV.U32 R2, RZ, RZ, R14 ;  /* 0x000000ffff029224 */ /* 0x000fd000078e000e */
[----:B------:R-:W-:Y:S05]  /*28800*/  WARPSYNC.COLLECTIVE R15, `(.L_x_11431) ;  /* 0x000000000f087348 */ /* 0x000fea0003c00000 */
[----:B------:R0:W1:Y:S02]  /*28810*/  SHFL.IDX P6, R14, R13, R12, R11 ;  /* 0x0000000c0d0e7389 */ /* 0x00006400000c000b */
[----:B01----:R-:W-:Y:S01]  /*28820*/  ENDCOLLECTIVE ;  /* 0x000000000000791b */ /* 0x003fe20003800000 */
.L_x_11431:
        /* <DEDUP_REMOVED lines=10> */
[----:B------:R-:W-:-:S07]  /*288d0*/  IMAD.MOV.U32 R5, RZ, RZ, R14 ;  /* 0x000000ffff057224 */ /* 0x000fce00078e000e */
[----:B0-----:R-:W-:Y:S05]  /*288e0*/  WARPSYNC.COLLECTIVE R15, `(.L_x_11432) ;  /* 0x000000000f087348 */ /* 0x001fea0003c00000 */
[----:B------:R1:W2:Y:S02]  /*288f0*/  SHFL.IDX P6, R14, R13, R12, R11 ;  /* 0x0000000c0d0e7389 */ /* 0x0002a400000c000b */
[----:B012---:R-:W-:Y:S01]  /*28900*/  ENDCOLLECTIVE ;  /* 0x000000000000791b */ /* 0x007fe20003800000 */
.L_x_11432:
[----:B------:R-:W-:Y:S05]  /*28910*/  BRA `(.L_x_11433) ;  /* 0xffffffc000507947 */ /* 0x000fea000383ffff */
.L_x_11340:
[----:B0-----:R0:W2:Y:S02]  /*28920*/  SYNCS.PHASECHK.TRANS64.TRYWAIT P0, [R17+URZ+0x32420], R0 ;  /* 0x03242000110075a7 */ /* 0x0010a4000800017f */
[----:B--2---:R-:W-:Y:S05]  /*28930*/  @!P0 NANOSLEEP.SYNCS 0x989680 ;  /* 0x009896800000895d */ /* 0x004fea0003900000 */
[----:B------:R-:W2:Y:S02]  /*28940*/  @!P0 SYNCS.PHASECHK.TRANS64 P0, [R17+URZ+0x32420], R0 ;  /* 0x03242000110085a7 */ /* 0x000ea4000800007f */
[----:B--2---:R-:W-:Y:S05]  /*28950*/  @!P0 BRA `(.L_x_11340) ;  /* 0xfffffffc00f08947 */ /* 0x004fea000383ffff */
[----:B------:R-:W-:Y:S05]  /*28960*/  BRA `(.L_x_11434) ;  /* 0xffffffc000b47947 */ /* 0x000fea000383ffff */
.L_x_11343:
[----:B--2---:R2:W3:Y:S02]  /*28970*/  SYNCS.PHASECHK.TRANS64.TRYWAIT P0, [R24+URZ+0x32460], R3 ;  /* 0x03246003180075a7 */ /* 0x0044e4000800017f */
[----:B---3--:R-:W-:Y:S05]  /*28980*/  @!P0 NANOSLEEP.SYNCS 0x989680 ;  /* 0x009896800000895d */ /* 0x008fea0003900000 */
[----:B------:R-:W3:Y:S02]  /*28990*/  @!P0 SYNCS.PHASECHK.TRANS64 P0, [R24+URZ+0x32460], R3 ;  /* 0x03246003180085a7 */ /* 0x000ee4000800007f */
[----:B---3--:R-:W-:Y:S05]  /*289a0*/  @!P0 BRA `(.L_x_11343) ;  /* 0xfffffffc00f08947 */ /* 0x008fea000383ffff */
[----:B------:R-:W-:Y:S05]  /*289b0*/  BRA `(.L_x_11435) ;  /* 0xffffffc000c07947 */ /* 0x000fea000383ffff */
.L_x_11344:
        /* <DEDUP_REMOVED lines=8> */
.L_x_11437:
[----:B------:R-:W-:Y:S05]  /*28a40*/  BSYNC B0 ;  /* 0x0000000000007941 */ /* 0x000fea0003800000 */
.L_x_11436:
        /* <DEDUP_REMOVED lines=12> */
.L_x_11438:
        /* <DEDUP_REMOVED lines=9> */
.L_x_11439:
        /* <DEDUP_REMOVED lines=19> */
.L_x_11440:
[----:B------:R-:W-:Y:S02]  /*28cd0*/  IMAD.MOV.U32 R13, RZ, RZ, R6 ;  /* 0x000000ffff0d7224 */ /* 0x000fe400078e0006 */
[----:B------:R-:W-:Y:S01]  /*28ce0*/  IMAD.MOV.U32 R12, RZ, RZ, 0x2 ;  /* 0x00000002ff0c7424 */ /* 0x000fe200078e00ff */
[----:B------:R-:W-:-:S13]  /*28cf0*/  IADD3 R2, P3, R14, R0, RZ ;  /* 0x000000000e027210 */ /* 0x000fda0007f7e0ff */
[----:B------:R-:W-:Y:S05]  /*28d00*/  WARPSYNC.COLLECTIVE R15, `(.L_x_11441) ;  /* 0x000000000f087348 */ /* 0x000fea0003c00000 */
[----:B------:R0:W1:Y:S02]  /*28d10*/  SHFL.IDX P6, R14, R13, R12, R11 ;  /* 0x0000000c0d0e7389 */ /* 0x00006400000c000b */
[----:B01----:R-:W-:Y:S01]  /*28d20*/  ENDCOLLECTIVE ;  /* 0x000000000000791b */ /* 0x003fe20003800000 */
.L_x_11441:
        /* <DEDUP_REMOVED lines=17> */
.L_x_11442:
[----:B------:R-:W-:Y:S02]  /*28e40*/  IMAD.MOV.U32 R13, RZ, RZ, R6 ;  /* 0x000000ffff0d7224 */ /* 0x000fe400078e0006 */
[----:B------:R-:W-:Y:S01]  /*28e50*/  IMAD.MOV.U32 R12, RZ, RZ, 0x3 ;  /* 0x00000003ff0c7424 */ /* 0x000fe200078e00ff */
[----:B------:R-:W-:-:S13]  /*28e60*/  IADD3 R2, P3, R14, R0, RZ ;  /* 0x000000000e027210 */ /* 0x000fda0007f7e0ff */
[----:B------:R-:W-:Y:S05]  /*28e70*/  WARPSYNC.COLLECTIVE R15, `(.L_x_11443) ;  /* 0x000000000f087348 */ /* 0x000fea0003c00000 */
[----:B------:R0:W1:Y:S02]  /*28e80*/  SHFL.IDX P6, R14, R13, R12, R11 ;  /* 0x0000000c0d0e7389 */ /* 0x00006400000c000b */
[----:B01----:R-:W-:Y:S01]  /*28e90*/  ENDCOLLECTIVE ;  /* 0x000000000000791b */ /* 0x003fe20003800000 */
.L_x_11443:
        /* <DEDUP_REMOVED lines=17> */
.L_x_11444:
[----:B------:R-:W-:Y:S02]  /*28fb0*/  IMAD.MOV.U32 R13, RZ, RZ, R6 ;  /* 0x000000ffff0d7224 */ /* 0x000fe400078e0006 */
[----:B------:R-:W-:Y:S01]  /*28fc0*/  IMAD.MOV.U32 R12, RZ, RZ, 0x4 ;  /* 0x00000004ff0c7424 */ /* 0x000fe200078e00ff */
[----:B------:R-:W-:-:S13]  /*28fd0*/  IADD3 R2, P3, R14, R0, RZ ;  /* 0x000000000e027210 */ /* 0x000fda0007f7e0ff */
[----:B------:R-:W-:Y:S05]  /*28fe0*/  WARPSYNC.COLLECTIVE R15, `(.L_x_11445) ;  /* 0x000000000f087348 */ /* 0x000fea0003c00000 */
[----:B------:R0:W1:Y:S02]  /*28ff0*/  SHFL.IDX P6, R14, R13, R12, R11 ;  /* 0x0000000c0d0e7389 */ /* 0x00006400000c000b */
[----:B01----:R-:W-:Y:S01]  /*29000*/  ENDCOLLECTIVE ;  /* 0x000000000000791b */ /* 0x003fe20003800000 */
.L_x_11445:
        /* <DEDUP_REMOVED lines=17> */
.L_x_11446:
[----:B------:R-:W-:Y:S02]  /*29120*/  IMAD.MOV.U32 R13, RZ, RZ, R6 ;  /* 0x000000ffff0d7224 */ /* 0x000fe400078e0006 */
[----:B------:R-:W-:Y:S01]  /*29130*/  IMAD.MOV.U32 R12, RZ, RZ, 0x5 ;  /* 0x00000005ff0c7424 */ /* 0x000fe200078e00ff */
[----:B------:R-:W-:-:S13]  /*29140*/  IADD3 R2, P3, R14, R0, RZ ;  /* 0x000000000e027210 */ /* 0x000fda0007f7e0ff */
[----:B------:R-:W-:Y:S05]  /*29150*/  WARPSYNC.COLLECTIVE R15, `(.L_x_11447) ;  /* 0x000000000f087348 */ /* 0x000fea0003c00000 */
[----:B------:R0:W1:Y:S02]  /*29160*/  SHFL.IDX P6, R14, R13, R12, R11 ;  /* 0x0000000c0d0e7389 */ /* 0x00006400000c000b */
[----:B01----:R-:W-:Y:S01]  /*29170*/  ENDCOLLECTIVE ;  /* 0x000000000000791b */ /* 0x003fe20003800000 */
.L_x_11447:
        /* <DEDUP_REMOVED lines=12> */
.L_x_11448:
        /* <DEDUP_REMOVED lines=9> */
.L_x_11350:
[----:B--2---:R2:W3:Y:S02]  /*292d0*/  SYNCS.PHASECHK.TRANS64.TRYWAIT P0, [R10+URZ+0x32440], R25 ;  /* 0x032440190a0075a7 */ /* 0x0044e4000800017f */
[----:B---3--:R-:W-:Y:S05]  /*292e0*/  @!P0 NANOSLEEP.SYNCS 0x989680 ;  /* 0x009896800000895d */ /* 0x008fea0003900000 */
[----:B------:R-:W3:Y:S02]  /*292f0*/  @!P0 SYNCS.PHASECHK.TRANS64 P0, [R10+URZ+0x32440], R25 ;  /* 0x032440190a0085a7 */ /* 0x000ee4000800007f */
[----:B---3--:R-:W-:Y:S05]  /*29300*/  @!P0 BRA `(.L_x_11350) ;  /* 0xfffffffc00f08947 */ /* 0x008fea000383ffff */
[----:B------:R-:W-:Y:S05]  /*29310*/  BRA `(.L_x_11450) ;  /* 0xffffffc400207947 */ /* 0x000fea000383ffff */
.L_x_11351:
        /* <DEDUP_REMOVED lines=8> */
.L_x_11452:
[----:B------:R-:W-:Y:S05]  /*293a0*/  BSYNC B1 ;  /* 0x0000000000017941 */ /* 0x000fea0003800000 */
.L_x_11451:
        /* <DEDUP_REMOVED lines=9> */
.L_x_11453:
[----:B------:R-:W-:Y:S02]  /*29440*/  IMAD.MOV.U32 R13, RZ, RZ, R21 ;  /* 0x000000ffff0d7224 */ /* 0x000fe400078e0015 */
[----:B------:R-:W-:Y:S01]  /*29450*/  IMAD.MOV.U32 R12, RZ, RZ, 0x1 ;  /* 0x00000001ff0c7424 */ /* 0x000fe200078e00ff */
[----:B------:R-:W-:-:S13]  /*29460*/  IADD3 R2, P0, R14, R0, RZ ;  /* 0x000000000e027210 */ /* 0x000fda0007f1e0ff */
[----:B------:R-:W-:Y:S05]  /*29470*/  WARPSYNC.COLLECTIVE R15, `(.L_x_11454) ;  /* 0x000000000f087348 */ /* 0x000fea0003c00000 */
[----:B------:R0:W1:Y:S02]  /*29480*/  SHFL.IDX P6, R14, R13, R12, R11 ;  /* 0x0000000c0d0e7389 */ /* 0x00006400000c000b */
[----:B01----:R-:W-:Y:S01]  /*29490*/  ENDCOLLECTIVE ;  /* 0x000000000000791b */ /* 0x003fe20003800000 */
.L_x_11454:
        /* <DEDUP_REMOVED lines=10> */
.L_x_11455:
[----:B------:R-:W-:Y:S02]  /*29540*/  IMAD.MOV.U32 R13, RZ, RZ, R21 ;  /* 0x000000ffff0d7224 */ /* 0x000fe400078e0015 */
[----:B------:R-:W-:Y:S02]  /*29550*/  IMAD.MOV.U32 R12, RZ, RZ, 0x2 ;  /* 0x00000002ff0c7424 */ /* 0x000fe400078e00ff */
[----:B------:R-:W-:-:S07]  /*29560*/  IMAD.MOV.U32 R6, RZ, RZ, R14 ;  /* 0x000000ffff067224 */ /* 0x000fce00078e000e */
[----:B------:R-:W-:Y:S05]  /*29570*/  WARPSYNC.COLLECTIVE R15, `(.L_x_11456) ;  /* 0x000000000f087348 */ /* 0x000fea0003c00000 */
[----:B------:R0:W1:Y:S02]  /*29580*/  SHFL.IDX P6, R14, R13, R12, R11 ;  /* 0x0000000c0d0e7389 */ /* 0x00006400000c000b */
[----:B01----:R-:W-:Y:S01]  /*29590*/  ENDCOLLECTIVE ;  /* 0x000000000000791b */ /* 0x003fe20003800000 */
.L_x_11456:
        /* <DEDUP_REMOVED lines=11> */
.L_x_11457:
[----:B------:R-:W-:Y:S02]  /*29650*/  IMAD.MOV.U32 R13, RZ, RZ, R21 ;  /* 0x000000ffff0d7224 */ /* 0x000fe400078e0015 */
[----:B------:R-:W-:Y:S01]  /*29660*/  IMAD.MOV.U32 R12, RZ, RZ, 0x3 ;  /* 0x00000003ff0c7424 */ /* 0x000fe200078e00ff */
[----:B------:R-:W-:-:S13]  /*29670*/  IADD3 R2, P0, R14, R0, RZ ;  /* 0x000000000e027210 */ /* 0x000fda0007f1e0ff */
[----:B------:R-:W-:Y:S05]  /*29680*/  WARPSYNC.COLLECTIVE R15, `(.L_x_11458) ;  /* 0x000000000f087348 */ /* 0x000fea0003c00000 */
[----:B------:R0:W1:Y:S02]  /*29690*/  SHFL.IDX P6, R14, R13, R12, R11 ;  /* 0x0000000c0d0e7389 */ /* 0x00006400000c000b */
[----:B01----:R-:W-:Y:S01]  /*296a0*/  ENDCOLLECTIVE ;  /* 0x000000000000791b */ /* 0x003fe20003800000 */
.L_x_11458:
        /* <DEDUP_REMOVED lines=10> */
.L_x_11459:
[----:B------:R-:W-:Y:S02]  /*29750*/  IMAD.MOV.U32 R13, RZ, RZ, R21 ;  /* 0x000000ffff0d7224 */ /* 0x000fe400078e0015 */
[----:B------:R-:W-:Y:S01]  /*29760*/  IMAD.MOV.U32 R12, RZ, RZ, 0x4 ;  /* 0x00000004ff0c7424 */ /* 0x000fe200078e00ff */
[----:B------:R-:W-:-:S13]  /*29770*/  IADD3 R2, P0, R14, R0, RZ ;  /* 0x000000000e027210 */ /* 0x000fda0007f1e0ff */
[----:B------:R-:W-:Y:S05]  /*29780*/  WARPSYNC.COLLECTIVE R15, `(.L_x_11460) ;  /* 0x000000000f087348 */ /* 0x000fea0003c00000 */
[----:B------:R0:W1:Y:S02]  /*29790*/  SHFL.IDX P6, R14, R13, R12, R11 ;  /* 0x0000000c0d0e7389 */ /* 0x00006400000c000b */
[----:B01----:R-:W-:Y:S01]  /*297a0*/  ENDCOLLECTIVE ;  /* 0x000000000000791b */ /* 0x003fe20003800000 */
.L_x_11460:
        /* <DEDUP_REMOVED lines=10> */
.L_x_11461:
[----:B------:R-:W-:Y:S02]  /*29850*/  IMAD.MOV.U32 R13, RZ, RZ, R21 ;  /* 0x000000ffff0d7224 */ /* 0x000fe400078e0015 */
[----:B------:R-:W-:Y:S01]  /*29860*/  IMAD.MOV.U32 R12, RZ, RZ, 0x5 ;  /* 0x00000005ff0c7424 */ /* 0x000fe200078e00ff */
[----:B------:R-:W-:-:S13]  /*29870*/  IADD3 R2, P0, R14, R0, RZ ;  /* 0x000000000e027210 */ /* 0x000fda0007f1e0ff */
[----:B------:R-:W-:Y:S05]  /*29880*/  WARPSYNC.COLLECTIVE R15, `(.L_x_11462) ;  /* 0x000000000f087348 */ /* 0x000fea0003c00000 */
[----:B------:R0:W1:Y:S02]  /*29890*/  SHFL.IDX P6, R14, R13, R12, R11 ;  /* 0x0000000c0d0e7389 */ /* 0x00006400000c000b */
[----:B01----:R-:W-:Y:S01]  /*298a0*/  ENDCOLLECTIVE ;  /* 0x000000000000791b */ /* 0x003fe20003800000 */
.L_x_11462:
        /* <DEDUP_REMOVED lines=10> */
.L_x_11463:
[----:B------:R-:W-:Y:S05]  /*29950*/  BRA `(.L_x_11464) ;  /* 0xffffffc000607947 */ /* 0x000fea000383ffff */
.L_x_11356:
[----:B---3--:R3:W4:Y:S02]  /*29960*/  SYNCS.PHASECHK.TRANS64.TRYWAIT P0, [R10+URZ+0x32460], R25 ;  /* 0x032460190a0075a7 */ /* 0x008724000800017f */
[----:B----4-:R-:W-:Y:S05]  /*29970*/  @!P0 NANOSLEEP.SYNCS 0x989680 ;  /* 0x009896800000895d */ /* 0x010fea0003900000 */
[----:B------:R-:W4:Y:S02]  /*29980*/  @!P0 SYNCS.PHASECHK.TRANS64 P0, [R10+URZ+0x32460], R25 ;  /* 0x032460190a0085a7 */ /* 0x000f24000800007f */
[----:B----4-:R-:W-:Y:S05]  /*29990*/  @!P0 BRA `(.L_x_11356) ;  /* 0xfffffffc00f08947 */ /* 0x010fea000383ffff */
[----:B------:R-:W-:Y:S05]  /*299a0*/  BRA `(.L_x_11465) ;  /* 0xffffffc000ac7947 */ /* 0x000fea000383ffff */
.L_x_11357:
        /* <DEDUP_REMOVED lines=8> */
.L_x_11467:
[----:B------:R-:W-:Y:S05]  /*29a30*/  BSYNC B1 ;  /* 0x0000000000017941 */ /* 0x000fea0003800000 */
.L_x_11466:
        /* <DEDUP_REMOVED lines=9> */
.L_x_11468:
[----:B------:R-:W-:Y:S02]  /*29ad0*/  IMAD.MOV.U32 R13, RZ, RZ, R24 ;  /* 0x000000ffff0d7224 */ /* 0x000fe400078e0018 */
[----:B------:R-:W-:Y:S01]  /*29ae0*/  IMAD.MOV.U32 R12, RZ, RZ, 0x1 ;  /* 0x00000001ff0c7424 */ /* 0x000fe200078e00ff */
[----:B------:R-:W-:-:S13]  /*29af0*/  IADD3 R2, P0, R14, R0, RZ ;  /* 0x000000000e027210 */ /* 0x000fda0007f1e0ff */
[----:B------:R-:W-:Y:S05]  /*29b00*/  WARPSYNC.COLLECTIVE R15, `(.L_x_11469) ;  /* 0x000000000f087348 */ /* 0x000fea0003c00000 */
[----:B------:R0:W1:Y:S02]  /*29b10*/  SHFL.IDX P6, R14, R13, R12, R11 ;  /* 0x0000000c0d0e7389 */ /* 0x00006400000c000b */
[----:B01----:R-:W-:Y:S01]  /*29b20*/  ENDCOLLECTIVE ;  /* 0x000000000000791b */ /* 0x003fe20003800000 */
.L_x_11469:
        /* <DEDUP_REMOVED lines=13> */
.L_x_11470:
[----:B------:R-:W-:Y:S02]  /*29c00*/  IMAD.MOV.U32 R13, RZ, RZ, R24 ;  /* 0x000000ffff0d7224 */ /* 0x000fe400078e0018 */
[----:B------:R-:W-:Y:S01]  /*29c10*/  IMAD.MOV.U32 R12, RZ, RZ, 0x2 ;  /* 0x00000002ff0c7424 */ /* 0x000fe200078e00ff */
[----:B------:R-:W-:-:S13]  /*29c20*/  IADD3 R2, P0, R14, R0, RZ ;  /* 0x000000000e027210 */ /* 0x000fda0007f1e0ff */
[----:B------:R-:W-:Y:S05]  /*29c30*/  WARPSYNC.COLLECTIVE R15, `(.L_x_11471) ;  /* 0x000000000f087348 */ /* 0x000fea0003c00000 */
[----:B------:R0:W1:Y:S02]  /*29c40*/  SHFL.IDX P6, R14, R13, R12, R11 ;  /* 0x0000000c0d0e7389 */ /* 0x00006400000c000b */
[----:B01----:R-:W-:Y:S01]  /*29c50*/  ENDCOLLECTIVE ;  /* 0x000000000000791b */ /* 0x003fe20003800000 */
.L_x_11471:
        /* <DEDUP_REMOVED lines=13> */
.L_x_11472:
[----:B------:R-:W-:Y:S02]  /*29d30*/  IMAD.MOV.U32 R13, RZ, RZ, R24 ;  /* 0x000000ffff0d7224 */ /* 0x000fe400078e0018 */
[----:B------:R-:W-:Y:S01]  /*29d40*/  IMAD.MOV.U32 R12, RZ, RZ, 0x3 ;  /* 0x00000003ff0c7424 */ /* 0x000fe200078e00ff */
[----:B------:R-:W-:-:S13]  /*29d50*/  IADD3 R2, P0, R14, R0, RZ ;  /* 0x000000000e027210 */ /* 0x000fda0007f1e0ff */
[----:B------:R-:W-:Y:S05]  /*29d60*/  WARPSYNC.COLLECTIVE R15, `(.L_x_11473) ;  /* 0x000000000f087348 */ /* 0x000fea0003c00000 */
[----:B------:R0:W1:Y:S02]  /*29d70*/  SHFL.IDX P6, R14, R13, R12, R11 ;  /* 0x0000000c0d0e7389 */ /* 0x00006400000c000b */
[----:B01----:R-:W-:Y:S01]  /*29d80*/  ENDCOLLECTIVE ;  /* 0x000000000000791b */ /* 0x003fe20003800000 */
.L_x_11473:
        /* <DEDUP_REMOVED lines=13> */
.L_x_11474:
[----:B------:R-:W-:Y:S02]  /*29e60*/  IMAD.MOV.U32 R13, RZ, RZ, R24 ;  /* 0x000000ffff0d7224 */ /* 0x000fe400078e0018 */
[----:B------:R-:W-:Y:S01]  /*29e70*/  IMAD.MOV.U32 R12, RZ, RZ, 0x4 ;  /* 0x00000004ff0c7424 */ /* 0x000fe200078e00ff */
[----:B------:R-:W-:-:S13]  /*29e80*/  IADD3 R2, P0, R14, R0, RZ ;  /* 0x000000000e027210 */ /* 0x000fda0007f1e0ff */
[----:B------:R-:W-:Y:S05]  /*29e90*/  WARPSYNC.COLLECTIVE R15, `(.L_x_11475) ;  /* 0x000000000f087348 */ /* 0x000fea0003c00000 */
[----:B------:R0:W1:Y:S02]  /*29ea0*/  SHFL.IDX P6, R14, R13, R12, R11 ;  /* 0x0000000c0d0e7389 */ /* 0x00006400000c000b */
[----:B01----:R-:W-:Y:S01]  /*29eb0*/  ENDCOLLECTIVE ;  /* 0x000000000000791b */ /* 0x003fe20003800000 */
.L_x_11475:
        /* <DEDUP_REMOVED lines=13> */
.L_x_11476:
[----:B------:R-:W-:Y:S02]  /*29f90*/  IMAD.MOV.U32 R13, RZ, RZ, R24 ;  /* 0x000000ffff0d7224 */ /* 0x000fe400078e0018 */
[----:B------:R-:W-:Y:S01]  /*29fa0*/  IMAD.MOV.U32 R12, RZ, RZ, 0x5 ;  /* 0x00000005ff0c7424 */ /* 0x000fe200078e00ff */
[----:B------:R-:W-:-:S13]  /*29fb0*/  IADD3 R2, P0, R14, R0, RZ ;  /* 0x000000000e027210 */ /* 0x000fda0007f1e0ff */
[----:B------:R-:W-:Y:S05]  /*29fc0*/  WARPSYNC.COLLECTIVE R15, `(.L_x_11477) ;  /* 0x000000000f087348 */ /* 0x000fea0003c00000 */
[----:B------:R0:W1:Y:S02]  /*29fd0*/  SHFL.IDX P6, R14, R13, R12, R11 ;  /* 0x0000000c0d0e7389 */ /* 0x00006400000c000b */
[----:B01----:R-:W-:Y:S01]  /*29fe0*/  ENDCOLLECTIVE ;  /* 0x000000000000791b */ /* 0x003fe20003800000 */
.L_x_11477:
        /* <DEDUP_REMOVED lines=13> */
.L_x_11478:
[----:B------:R-:W-:Y:S05]  /*2a0c0*/  BRA `(.L_x_11479) ;  /* 0xffffffbc00f87947 */ /* 0x000fea000383ffff */
.L_x_11365:
        /* <DEDUP_REMOVED lines=8> */
.L_x_11481:
[----:B------:R-:W-:Y:S05]  /*2a150*/  BSYNC B0 ;  /* 0x0000000000007941 */ /* 0x000fea0003800000 */
.L_x_11480:
[----:B------:R-:W-:Y:S05]  /*2a160*/  BRA `(.L_x_11482) ;  /* 0xffffffc000c87947 */ /* 0x000fea000383ffff */
.L_x_11368:
[----:B0-----:R0:W1:Y:S02]  /*2a170*/  SYNCS.PHASECHK.TRANS64.TRYWAIT P0, [R7+URZ+0x32420], R0 ;  /* 0x03242000070075a7 */ /* 0x001064000800017f */
[----:B-1----:R-:W-:Y:S05]  /*2a180*/  @!P0 NANOSLEEP.SYNCS 0x989680 ;  /* 0x009896800000895d */ /* 0x002fea0003900000 */
[----:B------:R-:W1:Y:S02]  /*2a190*/  @!P0 SYNCS.PHASECHK.TRANS64 P0, [R7+URZ+0x32420], R0 ;  /* 0x03242000070085a7 */ /* 0x000e64000800007f */
[----:B-1----:R-:W-:Y:S05]  /*2a1a0*/  @!P0 BRA `(.L_x_11368) ;  /* 0xfffffffc00f08947 */ /* 0x002fea000383ffff */
[----:B------:R-:W-:Y:S05]  /*2a1b0*/  BRA `(.L_x_11483) ;  /* 0xffffffc400107947 */ /* 0x000fea000383ffff */
.L_x_11369:
        /* <DEDUP_REMOVED lines=8> */
[----:B0-23-5:R-:W-:Y:S05]  /*2a240*/  WARPSYNC.COLLECTIVE R15, `(.L_x_11485) ;  /* 0x000000000f087348 */ /* 0x02dfea0003c00000 */
[----:B------:R1:W4:Y:S02]  /*2a250*/  SHFL.IDX P6, R14, R13, R12, R11 ;  /* 0x0000000c0d0e7389 */ /* 0x00032400000c000b */
[----:B012345:R-:W-:Y:S01]  /*2a260*/  ENDCOLLECTIVE ;  /* 0x000000000000791b */ /* 0x03ffe20003800000 */
.L_x_11485:
[----:B------:R-:W-:Y:S05]  /*2a270*/  BSYNC B0 ;  /* 0x0000000000007941 */ /* 0x000fea0003800000 */
.L_x_11484:
[----:B------:R-:W-:Y:S05]  /*2a280*/  BRA `(.L_x_11486) ;  /* 0xffffffc000f87947 */ /* 0x000fea000383ffff */
.L_x_11372:
[----:B------:R-:W-:Y:S01]  /*2a290*/  BSSY B1, `(.L_x_11487) ;  /* 0x0000006000017945 */ /* 0x000fe20003800000 */
[----:B------:R-:W-:-:S07]  /*2a2a0*/  IMAD.MOV.U32 R15, RZ, RZ, -0x1 ;  /* 0xffffffffff0f7424 */ /* 0x000fce00078e00ff */
[----:B0-23-5:R-:W-:Y:S05]  /*2a2b0*/  WARPSYNC.COLLECTIVE R15, `(.L_x_11488) ;  /* 0x000000000f0c7348 */ /* 0x02dfea0003c00000 */
[----:B------:R-:W-:Y:S02]  /*2a2c0*/  ELECT P6, UR62, PT ;  /* 0x00000000003e782f */ /* 0x000fe400038c0000 */
[----:B------:R-:W-:Y:S01]  /*2a2d0*/  MOV R14, UR62 ;  /* 0x0000003e000e7c02 */ /* 0x000fe20008000f00 */
[----:B0-23-5:R-:W-:Y:S10]  /*2a2e0*/  ENDCOLLECTIVE ;  /* 0x000000000000791b */ /* 0x02dff40003800000 */
.L_x_11488:
[----:B------:R-:W-:Y:S05]  /*2a2f0*/  BSYNC B1 ;  /* 0x0000000000017941 */ /* 0x000fea0003800000 */
.L_x_11487:
[----:B------:R-:W-:Y:S05]  /*2a300*/  BRA `(.L_x_11489) ;  /* 0xffffffc000f07947 */ /* 0x000fea000383ffff */
.L_x_11374:
[----:B0-----:R0:W1:Y:S02]  /*2a310*/  SYNCS.PHASECHK.TRANS64.TRYWAIT P1, [R5+URZ+0x32440], R0 ;  /* 0x03244000050075a7 */ /* 0x001064000802017f */
[----:B-1----:R-:W-:Y:S05]  /*2a320*/  @!P1 NANOSLEEP.SYNCS 0x989680 ;  /* 0x009896800000995d */ /* 0x002fea0003900000 */
[----:B------:R-:W1:Y:S02]  /*2a330*/  @!P1 SYNCS.PHASECHK.TRANS64 P1, [R5+URZ+0x32440], R0 ;  /* 0x03244000050095a7 */ /* 0x000e64000802007f */
[----:B-1----:R-:W-:Y:S05]  /*2a340*/  @!P1 BRA `(.L_x_11374) ;  /* 0xfffffffc00f09947 */ /* 0x002fea000383ffff */
[----:B------:R-:W-:Y:S05]  /*2a350*/  BRA `(.L_x_11490) ;  /* 0xffffffc400187947 */ /* 0x000fea000383ffff */
.L_x_11376:
[----:B-1----:R1:W4:Y:S02]  /*2a360*/  SYNCS.PHASECHK.TRANS64.TRYWAIT P1, [R3+URZ+0x32440], R2 ;  /* 0x03244002030075a7 */ /* 0x002324000802017f */
[----:B----4-:R-:W-:Y:S05]  /*2a370*/  @!P1 NANOSLEEP.SYNCS 0x989680 ;  /* 0x009896800000995d */ /* 0x010fea0003900000 */
[----:B------:R-:W4:Y:S02]  /*2a380*/  @!P1 SYNCS.PHASECHK.TRANS64 P1, [R3+URZ+0x32440], R2 ;  /* 0x03244002030095a7 */ /* 0x000f24000802007f */
[----:B----4-:R-:W-:Y:S05]  /*2a390*/  @!P1 BRA `(.L_x_11376) ;  /* 0xfffffffc00f09947 */ /* 0x010fea000383ffff */
[----:B------:R-:W-:Y:S05]  /*2a3a0*/  BRA `(.L_x_11491) ;  /* 0xffffffc400247947 */ /* 0x000fea000383ffff */
.L_x_11378:
[----:B----4-:R4:W0:Y:S02]  /*2a3b0*/  SYNCS.PHASECHK.TRANS64.TRYWAIT P1, [R5+URZ+0x32460], R0 ;  /* 0x03246000050075a7 */ /* 0x010824000802017f */
[----:B0-----:R-:W-:Y:S05]  /*2a3c0*/  @!P1 NANOSLEEP.SYNCS 0x989680 ;  /* 0x009896800000995d */ /* 0x001fea0003900000 */
[----:B------:R-:W0:Y:S02]  /*2a3d0*/  @!P1 SYNCS.PHASECHK.TRANS64 P1, [R5+URZ+0x32460], R0 ;  /* 0x03246000050095a7 */ /* 0x000e24000802007f */
[----:B0-----:R-:W-:Y:S05]  /*2a3e0*/  @!P1 BRA `(.L_x_11378) ;  /* 0xfffffffc00f09947 */ /* 0x001fea000383ffff */
[----:B------:R-:W-:Y:S05]  /*2a3f0*/  BRA `(.L_x_11492) ;  /* 0xffffffc400207947 */ /* 0x000fea000383ffff */
        .type           $_ZN7cutlass13device_kernelIN5flash11enable_sm90INS1_16FlashAttnFwdSm90INS1_25CollectiveMainloopFwdSm90ILi2EN4cute5tupleIJNS5_1CILi1EEES8_S8_EEENS6_IJNS7_ILi128EEENS7_ILi96EEENS7_ILi64EEEEEELi256ENS_6half_tEfNS_4arch4Sm90ELb0ELb1ELb0ELb0ELb1ELb0ELb1ELb1ELb0ELb1ELb0ELb0EEENS1_21CollectiveEpilogueFwdINS6_IJSA_NS7_ILi256EEESB_EEES9_SE_SG_Li256ELb0ELb1ELb0ELb0EEENS1_30DynamicPersistentTileSchedulerILi256ELi128ELb0ELb1ELb1EEEEEEEEEvNT_6ParamsE$_ZZN5flash25CollectiveMainloopFwdSm90ILi2EN4cute5tupleIJNS1_1CILi1EEES4_S4_EEENS2_IJNS3_ILi128EEENS3_ILi96EEENS3_ILi64EEEEEELi256EN7cutlass6half_tEfNSA_4arch4Sm90ELb0ELb1ELb0ELb0ELb1ELb0ELb1ELb1ELb0ELb1ELb0ELb0EE3mmaINS_16FlashAttnFwdSm90ISE_NS_21CollectiveEpilogueFwdINS2_IJS6_NS3_ILi256EEES7_EEES5_SB_SD_Li256ELb0ELb1ELb0ELb0EEENS_30DynamicPersistentTileSchedulerILi256ELi128ELb0ELb1ELb1EEEE13SharedStorageENS1_6TensorINS1_11ArrayEngineIfLm128EEENS1_6LayoutINS2_IJNS2_IJNS3_ILi2EEEST_NS3_ILi32EEEEEES4_S4_EEENS2_IJNS2_IJS4_ST_NS3_ILi4EEEEEENS3_ILi0EEESZ_EEEEEEENS_7SoftmaxILi2ELi0EEEEEbRKNSE_6ParamsENSA_13PipelineAsyncILi2EEES19_RNSA_13PipelineStateILj2EEERT0_RT1_iRiRKNS_16SeqlenInfoQKNewKILb0ELb0EEENS2_IJiiiiEEERT_ENKUliT_T0_T1_E_clIZSF_ISO_S12_S14_EbS17_S19_S19_S1C_S1E_S1G_iS1H_S1L_S1M_S1O_EUlRS1P_iE1_NS3_ILb0EEENS3_ILb1EEEEEDaiS1P_S1Q_S1R_,@function
        .size           $_ZN7cutlass13device_kernelIN5flash11enable_sm90INS1_16FlashAttnFwdSm90INS1_25CollectiveMainloopFwdSm90ILi2EN4cute5tupleIJNS5_1CILi1EEES8_S8_EEENS6_IJNS7_ILi128EEENS7_ILi96EEENS7_ILi64EEEEEELi256ENS_6half_tEfNS_4arch4Sm90ELb0ELb1ELb0ELb0ELb1ELb0ELb1ELb1ELb0ELb1ELb0ELb0EEENS1_21CollectiveEpilogueFwdINS6_IJSA_NS7_ILi256EEESB_EEES9_SE_SG_Li256ELb0ELb1ELb0ELb0EEENS1_30DynamicPersistentTileSchedulerILi256ELi128ELb0ELb1ELb1EEEEEEEEEvNT_6ParamsE$_ZZN5flash25CollectiveMainloopFwdSm90ILi2EN4cute5tupleIJNS1_1CILi1EEES4_S4_EEENS2_IJNS3_ILi128EEENS3_ILi96EEENS3_ILi64EEEEEELi256EN7cutlass6half_tEfNSA_4arch4Sm90ELb0ELb1ELb0ELb0ELb1ELb0ELb1ELb1ELb0ELb1ELb0ELb0EE3mmaINS_16FlashAttnFwdSm90ISE_NS_21CollectiveEpilogueFwdINS2_IJS6_NS3_ILi256EEES7_EEES5_SB_SD_Li256ELb0ELb1ELb0ELb0EEENS_30DynamicPersistentTileSchedulerILi256ELi128ELb0ELb1ELb1EEEE13SharedStorageENS1_6TensorINS1_11ArrayEngineIfLm128EEENS1_6LayoutINS2_IJNS2_IJNS3_ILi2EEEST_NS3_ILi32EEEEEES4_S4_EEENS2_IJNS2_IJS4_ST_NS3_ILi4EEEEEENS3_ILi0EEESZ_EEEEEEENS_7SoftmaxILi2ELi0EEEEEbRKNSE_6ParamsENSA_13PipelineAsyncILi2EEES19_RNSA_13PipelineStateILj2EEERT0_RT1_iRiRKNS_16SeqlenInfoQKNewKILb0ELb0EEENS2_IJiiiiEEERT_ENKUliT_T0_T1_E_clIZSF_ISO_S12_S14_EbS17_S19_S19_S1C_S1E_S1G_iS1H_S1L_S1M_S1O_EUlRS1P_iE1_NS3_ILb0EEENS3_ILb1EEEEEDaiS1P_S1Q_S1R_,(.L_x_15558 - $_ZN7cutlass13device_kernelIN5flash11enable_sm90INS1_16FlashAttnFwdSm90INS1_25CollectiveMainloopFwdSm90ILi2EN4cute5tupleIJNS5_1CILi1EEES8_S8_EEENS6_IJNS7_ILi128EEENS7_ILi96EEENS7_ILi64EEEEEELi256ENS_6half_tEfNS_4arch4Sm90ELb0ELb1ELb0ELb0ELb1ELb0ELb1ELb1ELb0ELb1ELb0ELb0EEENS1_21CollectiveEpilogueFwdINS6_IJSA_NS7_ILi256EEESB_EEES9_SE_SG_Li256ELb0ELb1ELb0ELb0EEENS1_30DynamicPersistentTileSchedulerILi256ELi128ELb0ELb1ELb1EEEEEEEEEvNT_6ParamsE$_ZZN5flash25CollectiveMainloopFwdSm90ILi2EN4cute5tupleIJNS1_1CILi1EEES4_S4_EEENS2_IJNS3_ILi128EEENS3_ILi96EEENS3_ILi64EEEEEELi256EN7cutlass6half_tEfNSA_4arch4Sm90ELb0ELb1ELb0ELb0ELb1ELb0ELb1ELb1ELb0ELb1ELb0ELb0EE3mmaINS_16FlashAttnFwdSm90ISE_NS_21CollectiveEpilogueFwdINS2_IJS6_NS3_ILi256EEES7_EEES5_SB_SD_Li256ELb0ELb1ELb0ELb0EEENS_30DynamicPersistentTileSchedulerILi256ELi128ELb0ELb1ELb1EEEE13SharedStorageENS1_6TensorINS1_11ArrayEngineIfLm128EEENS1_6LayoutINS2_IJNS2_IJNS3_ILi2EEEST_NS3_ILi32EEEEEES4_S4_EEENS2_IJNS2_IJS4_ST_NS3_ILi4EEEEEENS3_ILi0EEESZ_EEEEEEENS_7SoftmaxILi2ELi0EEEEEbRKNSE_6ParamsENSA_13PipelineAsyncILi2EEES19_RNSA_13PipelineStateILj2EEERT0_RT1_iRiRKNS_16SeqlenInfoQKNewKILb0ELb0EEENS2_IJiiiiEEERT_ENKUliT_T0_T1_E_clIZSF_ISO_S12_S14_EbS17_S19_S19_S1C_S1E_S1G_iS1H_S1L_S1M_S1O_EUlRS1P_iE1_NS3_ILb0EEENS3_ILb1EEEEEDaiS1P_S1Q_S1R_)
$_ZN7cutlass13device_kernelIN5flash11enable_sm90INS1_16FlashAttnFwdSm90INS1_25CollectiveMainloopFwdSm90ILi2EN4cute5tupleIJNS5_1CILi1EEES8_S8_EEENS6_IJNS7_ILi128EEENS7_ILi96EEENS7_ILi64EEEEEELi256ENS_6half_tEfNS_4arch4Sm90ELb0ELb1ELb0ELb0ELb1ELb0ELb1ELb1ELb0ELb1ELb0ELb0EEENS1_21CollectiveEpilogueFwdINS6_IJSA_NS7_ILi256EEESB_EEES9_SE_SG_Li256ELb0ELb1ELb0ELb0EEENS1_30DynamicPersistentTileSchedulerILi256ELi128ELb0ELb1ELb1EEEEEEEEEvNT_6ParamsE$_ZZN5flash25CollectiveMainloopFwdSm90ILi2EN4cute5tupleIJNS1_1CILi1EEES4_S4_EEENS2_IJNS3_ILi128EEENS3_ILi96EEENS3_ILi64EEEEEELi256EN7cutlass6half_tEfNSA_4arch4Sm90ELb0ELb1ELb0ELb0ELb1ELb0ELb1ELb1ELb0ELb1ELb0ELb0EE3mmaINS_16FlashAttnFwdSm90ISE_NS_21CollectiveEpilogueFwdINS2_IJS6_NS3_ILi256EEES7_EEES5_SB_SD_Li256ELb0ELb1ELb0ELb0EEENS_30DynamicPersistentTileSchedulerILi256ELi128ELb0ELb1ELb1EEEE13SharedStorageENS1_6TensorINS1_11ArrayEngineIfLm128EEENS1_6LayoutINS2_IJNS2_IJNS3_ILi2EEEST_NS3_ILi32EEEEEES4_S4_EEENS2_IJNS2_IJS4_ST_NS3_ILi4EEEEEENS3_ILi0EEESZ_EEEEEEENS_7SoftmaxILi2ELi0EEEEEbRKNSE_6ParamsENSA_13PipelineAsyncILi2EEES19_RNSA_13PipelineStateILj2EEERT0_RT1_iRiRKNS_16SeqlenInfoQKNewKILb0ELb0EEENS2_IJiiiiEEERT_ENKUliT_T0_T1_E_clIZSF_ISO_S12_S14_EbS17_S19_S19_S1C_S1E_S1G_iS1H_S1L_S1M_S1O_EUlRS1P_iE1_NS3_ILb0EEENS3_ILb1EEEEEDaiS1P_S1Q_S1R_:
        /* <DEDUP_REMOVED lines=9> */
[----:B------:R-:W-:Y:S01]  /*2a490*/  R2UR UR5, R5 ;  /* 0x00000000050572ca */ /* 0x000fe200000e0000 */
[----:B--2---:R-:W-:-:S12]  /*2a4a0*/  VIADD R13, R6, 0x1 ;  /* 0x00000001060d7836 */ /* 0x004fd80000000000 */
[----:B------:R-:W2:Y:S01]  /*2a4b0*/  LD.E R6, desc[UR4][R2.64+0x8] ;  /* 0x0000080402067980 */ /* 0x000ea2000c101900 */
[----:B------:R-:W-:-:S13]  /*2a4c0*/  ISETP.NE.AND P0, PT, R13, 0x2, PT ;  /* 0x000000020d00780c */ /* 0x000fda0003f05270 */
[----:B------:R-:W-:Y:S02]  /*2a4d0*/  @!P0 R2UR UR6, R4 ;  /* 0x00000000040682ca */ /* 0x000fe400000e0000 */
[----:B------:R-:W-:-:S13]  /*2a4e0*/  @!P0 R2UR UR7, R5 ;  /* 0x00000000050782ca */ /* 0x000fda00000e0000 */
[----:B------:R-:W3:Y:S01]  /*2a4f0*/  @!P0 LD.E R7, desc[UR6][R2.64+0x4] ;  /* 0x0000040602078980 */ /* 0x000ee2000c101900 */
        /* <DEDUP_REMOVED lines=8> */
[----:B------:R-:W-:Y:S08]  /*2a580*/  ST.E desc[UR4][R2.64], R13 ;  /* 0x0000000d02007985 */ /* 0x000ff0000c101904 */
[----:B------:R-:W-:Y:S01]  /*2a590*/  @!P0 ST.E desc[UR8][R2.64], RZ ;  /* 0x000000ff02008985 */ /* 0x000fe2000c101908 */
[----:B--2---:R-:W-:-:S05]  /*2a5a0*/  VIADD R15, R6, 0x1 ;  /* 0x00000001060f7836 */ /* 0x004fca0000000000 */
[----:B------:R-:W-:Y:S01]  /*2a5b0*/  ST.E desc[UR6][R2.64+0x8], R15 ;  /* 0x0000080f02007985 */ /* 0x000fe2000c101906 */
[----:B---3--:R-:W-:-:S05]  /*2a5c0*/  @!P0 LOP3.LUT R19, R7, 0x1, RZ, 0x3c, !PT ;  /* 0x0000000107138812 */ /* 0x008fca00078e3cff */
        /* <DEDUP_REMOVED lines=11> */
[----:B0-----:R-:W-:-:S07]  /*2a680*/  IMAD.MOV.U32 R19, RZ, RZ, R161 ;  /* 0x000000ffff137224 */ /* 0x001fce00078e00a1 */
[----:B---3--:R0:W5:Y:S04]  /*2a690*/  LD.E R10, desc[UR4][R6.64] ;  /* 0x00000004060a7980 */ /* 0x008168000c101900 */
[----:B------:R0:W5:Y:S01]  /*2a6a0*/  LD.E R12, desc[UR6][R6.64+0x4] ;  /* 0x00000406060c7980 */ /* 0x000162000c101900 */
[----:B--2---:R-:W-:-:S04]  /*2a6b0*/  LOP3.LUT R14, R14, 0x1, RZ, 0xfc, !PT ;  /* 0x000000010e0e7812 */ /* 0x004fc800078efcff */
[----:B------:R-:W-:-:S13]  /*2a6c0*/  ISETP.NE.AND P0, PT, R14, 0x3, PT ;  /* 0x000000030e00780c */ /* 0x000fda0003f05270 */
[----:B0-----:R-:W-:Y:S05]  /*2a6d0*/  @!P0 BRA `(.L_x_11494) ;  /* 0x0000000000048947 */ /* 0x001fea0003800000 */
[----:B------:R-:W-:Y:S01]  /*2a6e0*/  BPT.TRAP 0x1 ;  /* 0x000000040000795c */ /* 0x000fe20000300000 */
.L_x_11494:
[----:B------:R-:W-:Y:S05]  /*2a6f0*/  BSYNC B2 ;  /* 0x0000000000027941 */ /* 0x000fea0003800000 */
.L_x_11493:
        /* <DEDUP_REMOVED lines=17> */
.L_x_11496:
[----:B------:R-:W-:Y:S05]  /*2a810*/  BSYNC B2 ;  /* 0x0000000000027941 */ /* 0x000fea0003800000 */
.L_x_11495:
        /* <DEDUP_REMOVED lines=10> */
.L_x_11498:
[----:B------:R-:W-:Y:S05]  /*2a8c0*/  BSYNC B2 ;  /* 0x0000000000027941 */ /* 0x000fea0003800000 */
.L_x_11497:
        /* <DEDUP_REMOVED lines=18> */
[----:B------:R-:W-:Y:S01]  /*2a9f0*/  WARPGROUP.ARRIVE ;  /* 0x00000000000079c5 */ /* 0x000fe20000000000 */
[----:B------:R-:W-:Y:S01]  /*2aa00*/  IMAD.MOV.U32 R9, RZ, RZ, R15 ;  /* 0x000000ffff097224 */ /* 0x000fe200078e000f */
[----:B------:R-:W-:Y:S01]  /*2aa10*/  R2UR UR8, R4 ;  /* 0x00000000040872ca */ /* 0x000fe200000e0000 */
[----:B------:R-:W-:Y:S01]  /*2aa20*/  IMAD.MOV.U32 R197, RZ, RZ, 0x1 ;  /* 0x00000001ffc57424 */ /* 0x000fe200078e00ff */
[----:B------:R-:W-:-:S02]  /*2aa30*/  R2UR UR6, R8 ;  /* 0x00000000080672ca */ /* 0x000fc400000e0000 */
[----:B------:R-:W-:Y:S02]  /*2aa40*/  R2UR UR7, R9 ;  /* 0x00000000090772ca */ /* 0x000fe400000e0000 */
[C---:B------:R-:W-:Y:S02]  /*2aa50*/  R2UR UR9, R5.reuse ;  /* 0x00000000050972ca */ /* 0x040fe400000e0000 */
[----:B------:R-:W-:Y:S02]  /*2aa60*/  R2UR UR10, R4 ;  /* 0x00000000040a72ca */ /* 0x000fe400000e0000 */
[----:B------:R-:W-:Y:S02]  /*2aa70*/  R2UR UR11, R5 ;  /* 0x00000000050b72ca */ /* 0x000fe400000e0000 */
[----:B---3--:R-:W-:Y:S02]  /*2aa80*/  R2UR UR4, R6 ;  /* 0x00000000060472ca */ /* 0x008fe400000e0000 */
[----:B------:R-:W-:-:S13]  /*2aa90*/  R2UR UR5, R7 ;  /* 0x00000000070572ca */ /* 0x000fda00000e0000 */
[----:B------:R-:W-:Y:S03]  /*2aaa0*/  HGMMA.64x96x16.F32 R24, gdesc[UR4], RZ, !UPT, gsb0 ;  /* 0x01600000041879f0 */ /* 0x000fe6000c0008ff */
        /* <DEDUP_REMOVED lines=8> */
[C---:B------:R-:W-:Y:S02]  /*2ab30*/  R2UR UR9, R5.reuse ;  /* 0x00000000050972ca */ /* 0x040fe400000e0000 */
[----:B------:R-:W-:Y:S02]  /*2ab40*/  R2UR UR10, R4 ;  /* 0x00000000040a72ca */ /* 0x000fe400000e0000 */
[----:B------:R-:W-:Y:S01]  /*2ab50*/  R2UR UR11, R5 ;  /* 0x00000000050b72ca */ /* 0x000fe200000e0000 */
[----:B--2---:R-:W-:Y:S01]  /*2ab60*/  VIADD R6, R6, 0x2 ;  /* 0x0000000206067836 */ /* 0x004fe20000000000 */
[----:B------:R-:W-:-:S04]  /*2ab70*/  R2UR UR5, R7 ;  /* 0x00000000070572ca */ /* 0x000fc800000e0000 */
[----:B------:R-:W-:-:S13]  /*2ab80*/  R2UR UR4, R6 ;  /* 0x00000000060472ca */ /* 0x000fda00000e0000 */
[----:B------:R-:W-:Y:S03]  /*2ab90*/  HGMMA.64x96x16.F32 R24, gdesc[UR4], R24, gsb0 ;  /* 0x01600000041879f0 */ /* 0x000fe60008000818 */
        /* <DEDUP_REMOVED lines=47> */
.L_x_11501:
[----:B------:R-:W-:Y:S05]  /*2ae90*/  BSYNC B2 ;  /* 0x0000000000027941 */ /* 0x000fea0003800000 */
.L_x_11500:
        /* <DEDUP_REMOVED lines=17> */
.L_x_11503:
[----:B------:R-:W-:Y:S05]  /*2afb0*/  BSYNC B2 ;  /* 0x0000000000027941 */ /* 0x000fea0003800000 */
.L_x_11502:
        /* <DEDUP_REMOVED lines=10> */
.L_x_11505:
[----:B------:R-:W-:Y:S05]  /*2b060*/  BSYNC B2 ;  /* 0x0000000000027941 */ /* 0x000fea0003800000 */
.L_x_11504:
[----:B------:R-:W2:Y:S04]  /*2b070*/  LDL.64 R14, [R0] ;  /* 0x00000000000e7983 */ /* 0x000ea80000100a00 */
[----:B------:R-:W3:Y:S04]  /*2b080*/  LDL.64 R12, [R0+0x58] ;  /* 0x00005800000c7983 */ /* 0x000ee80000100a00 */
[----:B------:R-:W4:Y:S04]  /*2b090*/  LDL.64 R2, [R0+0x48] ;  /* 0x0000480000027983 */ /* 0x000f280000100a00 */
[----:B0----5:R-:W4:Y:S01]  /*2b0a0*/  LDL.64 R8, [R0+0x50] ;  /* 0x0000500000087983 */ /* 0x021f220000100a00 */
[----:B------:R-:W-:-:S02]  /*2b0b0*/  R2UR UR6, R4 ;  /* 0x00000000040672ca */ /* 0x000fc400000e0000 */
[C---:B------:R-:W-:Y:S02]  /*2b0c0*/  R2UR UR7, R5.reuse ;  /* 0x00000000050772ca */ /* 0x040fe400000e0000 */
[----:B------:R-:W-:Y:S02]  /*2b0d0*/  R2UR UR4, R4 ;  /* 0x00000000040472ca */ /* 0x000fe400000e0000 */
[----:B------:R-:W-:-:S09]  /*2b0e0*/  R2UR UR5, R5 ;  /* 0x00000000050572ca */ /* 0x000fd200000e0000 */
[----:B--2---:R-:W2:Y:S04]  /*2b0f0*/  LD.E R15, desc[UR6][R14.64] ;  /* 0x000000060e0f7980 */ /* 0x004ea8000c101900 */
[----:B---3--:R-:W2:Y:S01]  /*2b100*/  LD.E.64 R6, desc[UR4][R12.64] ;  /* 0x000000040c067980 */ /* 0x008ea2000c101b00 */
[----:B------:R-:W-:Y:S05]  /*2b110*/  WARPSYNC.ALL ;  /* 0x0000000000007948 */ /* 0x000fea0003800000 */
[----:B------:R-:W-:-:S02]  /*2b120*/  R2UR UR6, R4 ;  /* 0x00000000040672ca */ /* 0x000fc400000e0000 */
[C---:B------:R-:W-:Y:S02]  /*2b130*/  R2UR UR7, R5.reuse ;  /* 0x00000000050772ca */ /* 0x040fe400000e0000 */
[----:B------:R-:W-:Y:S02]  /*2b140*/  R2UR UR4, R4 ;  /* 0x00000000040472ca */ /* 0x000fe400000e0000 */
[----:B------:R-:W-:-:S09]  /*2b150*/  R2UR UR5, R5 ;  /* 0x00000000050572ca */ /* 0x000fd200000e0000 */
[----:B----4-:R-:W3:Y:S04]  /*2b160*/  LD.E R10, desc[UR6][R2.64] ;  /* 0x00000006020a7980 */ /* 0x010ee8000c101900 */
[----:B------:R-:W4:Y:S01]  /*2b170*/  LD.E.64 R20, desc[UR4][R8.64] ;  /* 0x0000000408147980 */ /* 0x000f22000c101b00 */
        /* <DEDUP_REMOVED lines=12> */
[----:B------:R-:W-:Y:S03]  /*2b240*/  HGMMA.64x96x16.F32 R24, gdesc[UR4], R24, UP0, gsb0 ;  /* 0x01600000041879f0 */ /* 0x000fe6000b800818 */
        /* <DEDUP_REMOVED lines=238> */
[----:B------:R-:W-:Y:S03]  /*2c130*/  HGMMA.64x96x16.F32 R24, gdesc[UR4], R24, gsb0 ;  /* 0x01600000041879f0 */ /* 0x000fe60008000818 */
[----:B------:R-:W-:Y:S02]  /*2c140*/  WARPGROUP.DEPBAR.LE gsb0, 0x0 ;  /* 0x00008000000079c5 */ /* 0x000fe40000010000 */
[----:B------:R0:W-:Y:S04]  /*2c150*/  ST.E desc[UR8][R2.64], R197 ;  /* 0x000000c502007985 */ /* 0x0001e8000c101908 */
[----:B------:R-:W2:Y:S01]  /*2c160*/  LDL.64 R12, [R0+0x18] ;  /* 0x00001800000c7983 */ /* 0x000ea20000100a00 */
[----:B------:R-:W1:Y:S01]  /*2c170*/  S2R R8, SR_TID.X ;  /* 0x0000000000087919 */ /* 0x000e620000002100 */
[----:B------:R-:W-:-:S02]  /*2c180*/  R2UR UR4, R4 ;  /* 0x00000000040472ca */ /* 0x000fc400000e0000 */
[----:B------:R-:W-:Y:S01]  /*2c190*/  R2UR UR5, R5 ;  /* 0x00000000050572ca */ /* 0x000fe200000e0000 */
[----:B------:R-:W3:Y:S01]  /*2c1a0*/  LDL.64 R6, [R0] ;  /* 0x0000000000067983 */ /* 0x000ee20000100a00 */
[----:B-1----:R-:W-:-:S04]  /*2c1b0*/  SHF.R.U32.HI R9, RZ, 0x7, R8 ;  /* 0x00000007ff097819 */ /* 0x002fc80000011608 */
[----:B------:R-:W-:-:S05]  /*2c1c0*/  IADD3 R9, -R9, 0xb, RZ ;  /* 0x0000000b09097810 */ /* 0x000fca0007ffe1ff */
[----:B------:R0:W-:Y:S06]  /*2c1d0*/  BAR.ARV R9, 0x100 ;  /* 0x000400090000751d */ /* 0x0001ec0000002000 */
        /* <DEDUP_REMOVED lines=9> */
.L_x_11508:
[----:B------:R-:W-:Y:S05]  /*2c270*/  BSYNC B2 ;  /* 0x0000000000027941 */ /* 0x000fea0003800000 */
.L_x_11507:
        /* <DEDUP_REMOVED lines=11> */
[----:B0-----:R-:W3:Y:S01]  /*2c330*/  LD.E R6, desc[UR4][R18.64] ;  /* 0x0000000412067980 */ /* 0x001ee2000c101900 */
[----:B------:R-:W-:Y:S01]  /*2c340*/  IMAD.MOV.U32 R3, RZ, RZ, R199 ;  /* 0x000000ffff037224 */ /* 0x000fe200078e00c7 */
[C---:B------:R-:W-:Y:S02]  /*2c350*/  R2UR UR14, R4.reuse ;  /* 0x00000000040e72ca */ /* 0x040fe400000e0000 */
[----:B------:R-:W-:Y:S02]  /*2c360*/  R2UR UR15, R5 ;  /* 0x00000000050f72ca */ /* 0x000fe400000e0000 */
[----:B------:R-:W-:-:S02]  /*2c370*/  R2UR UR10, R4 ;  /* 0x00000000040a72ca */ /* 0x000fc400000e0000 */
        /* <DEDUP_REMOVED lines=9> */
[----:B--2---:R-:W-:Y:S01]  /*2c410*/  ISETP.NE.AND P0, PT, R2, 0x1, PT ;  /* 0x000000010200780c */ /* 0x004fe20003f05270 */
[----:B------:R-:W-:-:S05]  /*2c420*/  IMAD.MOV.U32 R2, RZ, RZ, R185 ;  /* 0x000000ffff027224 */ /* 0x000fca00078e00b9 */
[----:B------:R3:W2:Y:S07]  /*2c430*/  LD.E R15, desc[UR4][R2.64] ;  /* 0x00000004020f7980 */ /* 0x0006ae000c101900 */
[C---:B------:R-:W-:Y:S02]  /*2c440*/  @P0 R2UR UR4, R4.reuse ;  /* 0x00000000040402ca */ /* 0x040fe400000e0000 */
[----:B------:R-:W-:Y:S02]  /*2c450*/  @P0 R2UR UR5, R5 ;  /* 0x00000000050502ca */ /* 0x000fe400000e0000 */
[----:B------:R-:W-:-:S02]  /*2c460*/  @P0 R2UR UR6, R4 ;  /* 0x00000000040602ca */ /* 0x000fc400000e0000 */
        /* <DEDUP_REMOVED lines=9> */
[----:B---3--:R-:W-:-:S04]  /*2c500*/  SHF.R.S32.HI R3, RZ, 0x1f, R6 ;  /* 0x0000001fff037819 */ /* 0x008fc80000011406 */
[----:B------:R-:W-:-:S04]  /*2c510*/  LEA.HI R2, R3, R6, RZ, 0x7 ;  /* 0x0000000603027211 */ /* 0x000fc800078f38ff */
        /* <DEDUP_REMOVED lines=17> */
[----:B------:R-:W-:-:S03]  /*2c630*/  LEA.HI R6, R21, R21, RZ, 0x1 ;  /* 0x0000001515067211 */ /* 0x000fc600078f08ff */
[----:B------:R-:W-:Y:S01]  /*2c640*/  IMAD.IADD R2, R3, 0x1, -R2 ;  /* 0x0000000103027824 */ /* 0x000fe200078e0a02 */
[----:B------:R-:W-:-:S05]  /*2c650*/  LOP3.LUT R6, R6, 0x1ffffffe, RZ, 0xc0, !PT ;  /* 0x1ffffffe06067812 */ /* 0x000fca00078ec0ff */
[----:B------:R-:W-:Y:S01]  /*2c660*/  IMAD.IADD R6, R21, 0x1, -R6 ;  /* 0x0000000115067824 */ /* 0x000fe200078e0a06 */
[----:B----4-:R-:W-:Y:S02]  /*2c670*/  ISETP.GE.AND P1, PT, R77, 0x1, PT ;  /* 0x000000014d00780c */ /* 0x010fe40003f26270 */
[----:B------:R-:W-:Y:S01]  /*2c680*/  LOP3.LUT R76, RZ, R76, RZ, 0x33, !PT ;  /* 0x0000004cff4c7212 */ /* 0x000fe200078e33ff */
[----:B------:R-:W-:Y:S01]  /*2c690*/  BSSY B2, `(.L_x_11509) ;  /* 0x0000036000027945 */ /* 0x000fe20003800000 */
[----:B------:R-:W-:Y:S02]  /*2c6a0*/  IMAD R78, R11, -0x60, R78 ;  /* 0xffffffa00b4e7824 */ /* 0x000fe400078e024e */
[----:B--2---:R-:W-:-:S04]  /*2c6b0*/  IMAD R10, R15, 0x8, R10 ;  /* 0x000000080f0a7824 */ /* 0x004fc800078e020a */
[----:B------:R-:W-:-:S04]  /*2c6c0*/  IMAD.U32 R13, R10, 0x10, R13 ;  /* 0x000000100a0d7824 */ /* 0x000fc800078e000d */
[----:B------:R-:W-:-:S04]  /*2c6d0*/  IMAD R13, R2, 0x40, R13 ;  /* 0x00000040020d7824 */ /* 0x000fc800078e020d */
[----:B------:R-:W-:-:S04]  /*2c6e0*/  IMAD R6, R6, 0x8, R13 ;  /* 0x0000000806067824 */ /* 0x000fc800078e020d */
[----:B------:R-:W-:-:S05]  /*2c6f0*/  @P0 IMAD.HI.U32 R73, R6, R73, RZ ;  /* 0x0000004906490227 */ /* 0x000fca00078e00ff */
[----:B------:R-:W-:Y:S01]  /*2c700*/  @P0 SHF.R.U32.HI R6, RZ, R20, R73 ;  /* 0x00000014ff060219 */ /* 0x000fe20000011649 */
[----:B------:R-:W-:Y:S01]  /*2c710*/  IMAD.MOV.U32 R10, RZ, RZ, -0x60 ;  /* 0xffffffa0ff0a7424 */ /* 0x000fe200078e00ff */
[----:B------:R-:W-:-:S03]  /*2c720*/  LOP3.LUT R2, R9, 0x7ffffffc, RZ, 0xc0, !PT ;  /* 0x7ffffffc09027812 */ /* 0x000fc600078ec0ff */
[----:B------:R-:W0:Y:S01]  /*2c730*/  SHFL.IDX PT, R15, R6, RZ, 0x1c1f ;  /* 0x001c1fff060f7589 */ /* 0x000e2200000e0000 */
[----:B------:R-:W-:Y:S02]  /*2c740*/  IMAD R3, R11, R10, 0x1 ;  /* 0x000000010b037424 */ /* 0x000fe400078e020a */
[----:B------:R-:W-:-:S04]  /*2c750*/  IMAD.IADD R2, R7, 0x1, -R2 ;  /* 0x0000000107027824 */ /* 0x000fc800078e0a02 */
[----:B------:R-:W-:-:S05]  /*2c760*/  IMAD R2, R2, -0x2, R3 ;  /* 0xfffffffe02027824 */ /* 0x000fca00078e0203 */
[----:B------:R-:W-:Y:S01]  /*2c770*/  IADD3 R3, -R72, R2, R75 ;  /* 0x0000000248037210 */ /* 0x000fe20007ffe14b */
[----:B------:R-:W-:-:S04]  /*2c780*/  VIADD R13, R2, 0xffffffff ;  /* 0xffffffff020d7836 */ /* 0x000fc80000000000 */
        /* <DEDUP_REMOVED lines=21> */
.L_x_11514:
[----:B------:R-:W-:Y:S05]  /*2c8e0*/  BSYNC B4 ;  /* 0x0000000000047941 */ /* 0x000fea0003800000 */
.L_x_11513:
[----:B------:R-:W-:Y:S01]  /*2c8f0*/  LOP3.LUT R10, RZ, R10, RZ, 0x33, !PT ;  /* 0x0000000aff0a7212 */ /* 0x000fe200078e33ff */
[----:B------:R-:W-:Y:S06]  /*2c900*/  BRA `(.L_x_11515) ;  /* 0x0000000000287947 */ /* 0x000fec0003800000 */
.L_x_11512:
        /* <DEDUP_REMOVED lines=10> */
.L_x_11515:
[----:B------:R-:W-:Y:S05]  /*2c9b0*/  BSYNC B3 ;  /* 0x0000000000037941 */ /* 0x000fea0003800000 */
.L_x_11511:
[----:B------:R-:W-:-:S05]  /*2c9c0*/  IMAD R10, R77, R10, R13 ;  /* 0x0000000a4d0a7224 */ /* 0x000fca00078e020d */
[----:B------:R-:W-:Y:S02]  /*2c9d0*/  VIMNMX R3, R3, R10, !PT ;  /* 0x0000000a03037248 */ /* 0x000fe40007fe0100 */
[----:B------:R-:W-:-:S07]  /*2c9e0*/  VIADDMNMX R2, R10, R77, R2, PT ;  /* 0x0000004d0a027246 */ /* 0x000fce0003800102 */
.L_x_11510:
[----:B------:R-:W-:Y:S05]  /*2c9f0*/  BSYNC B2 ;  /* 0x0000000000027941 */ /* 0x000fea0003800000 */
.L_x_11509:
[C---:B------:R-:W-:Y:S01]  /*2ca00*/  ISETP.GE.AND P1, PT, R78.reuse, 0x9, PT ;  /* 0x000000094e00780c */ /* 0x040fe20003f26270 */
[----:B------:R-:W-:Y:S01]  /*2ca10*/  BSSY B2, `(.L_x_11516) ;  /* 0x0000098000027945 */ /* 0x000fe20003800000 */
        /* <DEDUP_REMOVED lines=114> */
[----:B------:R-:W-:Y:S01]  /*2d140*/  ISETP.GE.AND P6, PT, R77, 0x1, PT ;  /* 0x000000014d00780c */ /* 0x000fe20003fc6270 */
[--C-:B0-----:R-:W-:Y:S02]  /*2d150*/  IMAD.IADD R14, R74, 0x1, R3.reuse ;  /* 0x000000014a0e7824 */ /* 0x101fe400078e0203 */
[----:B------:R-:W-:-:S10]  /*2d160*/  IMAD.IADD R9, R76, 0x1, R3 ;  /* 0x000000014c097824 */ /* 0x000fd400078e0203 */
        /* <DEDUP_REMOVED lines=17> */
.L_x_11521:
[----:B------:R-:W-:Y:S05]  /*2d280*/  BSYNC B4 ;  /* 0x0000000000047941 */ /* 0x000fea0003800000 */
.L_x_11520:
[----:B------:R-:W-:Y:S01]  /*2d290*/  LOP3.LUT R72, RZ, R72, RZ, 0x33, !PT ;  /* 0x00000048ff487212 */ /* 0x000fe200078e33ff */
[----:B------:R-:W-:Y:S06]  /*2d2a0*/  BRA `(.L_x_11522) ;  /* 0x0000000000287947 */ /* 0x000fec0003800000 */
.L_x_11519:
        /* <DEDUP_REMOVED lines=10> */
.L_x_11522:
[----:B------:R-:W-:Y:S05]  /*2d350*/  BSYNC B3 ;  /* 0x0000000000037941 */ /* 0x000fea0003800000 */
.L_x_11518:
[----:B------:R-:W-:-:S05]  /*2d360*/  IMAD R72, R77, R72, R13 ;  /* 0x000000484d487224 */ /* 0x000fca00078e020d */
[----:B------:R-:W-:Y:S02]  /*2d370*/  VIADDMNMX R14, R72, R77, R14, PT ;  /* 0x0000004d480e7246 */ /* 0x000fe4000380010e */
[----:B------:R-:W-:-:S07]  /*2d380*/  VIMNMX R9, R9, R72, !PT ;  /* 0x0000004809097248 */ /* 0x000fce0007fe0100 */
.L_x_11517:
[----:B------:R-:W-:Y:S05]  /*2d390*/  BSYNC B2 ;  /* 0x0000000000027941 */ /* 0x000fea0003800000 */
.L_x_11516:
        /* <DEDUP_REMOVED lines=9> */
[----:B------:R-:W-:Y:S02]  /*2d430*/  ISETP.LT.OR P1, PT, R14, 0x9, P1 ;  /* 0x000000090e00780c */ /* 0x000fe40000f21670 */
        /* <DEDUP_REMOVED lines=59> */
[----:B------:R-:W-:-:S04]  /*2d7f0*/  ISETP.LT.OR P0, PT, R14, 0x1, P0 ;  /* 0x000000010e00780c */ /* 0x000fc80000701670 */
[----:B------:R-:W-:Y:S02]  /*2d800*/  FSEL R26, R26, -INF , !P0 ;  /* 0xff8000001a1a7808 */ /* 0x000fe40004000000 */
[----:B------:R-:W-:Y:S01]  /*2d810*/  ISETP.NE.AND P0, PT, R89, RZ, PT ;  /* 0x000000ff5900720c */ /* 0x000fe20003f05270 */
[----:B--2---:R-:W2:Y:S03]  /*2d820*/  LD.E.64 R2, desc[UR4][R6.64] ;  /* 0x0000000406027980 */ /* 0x004ea6000c101b00 */
[C---:B------:R-:W-:Y:S02]  /*2d830*/  ISETP.GT.AND P0, PT, R9.reuse, 0x41, !P0 ;  /* 0x000000410900780c */ /* 0x040fe40004704270 */
[C---:B------:R-:W-:Y:S01]  /*2d840*/  ISETP.GT.AND P1, PT, R9.reuse, 0x48, !P1 ;  /* 0x000000480900780c */ /* 0x040fe20004f24270 */
[----:B------:R-:W3:Y:S01]  /*2d850*/  LD.E R72, desc[UR4][R6.64+0x20] ;  /* 0x0000200406487980 */ /* 0x000ee2000c101900 */
[----:B------:R-:W-:-:S02]  /*2d860*/  ISETP.GT.AND P2, PT, R9, 0x49, !P2 ;  /* 0x000000490900780c */ /* 0x000fc40005744270 */
[C---:B------:R-:W-:Y:S01]  /*2d870*/  ISETP.GT.AND P3, PT, R9.reuse, 0x50, !P3 ;  /* 0x000000500900780c */ /* 0x040fe20005f64270 */
[----:B------:R-:W4:Y:S01]  /*2d880*/  LD.E R19, desc[UR4][R6.64+0x10] ;  /* 0x0000100406137980 */ /* 0x000f22000c101900 */
[C---:B------:R-:W-:Y:S02]  /*2d890*/  ISETP.GT.AND P4, PT, R9.reuse, 0x51, !P4 ;  /* 0x000000510900780c */ /* 0x040fe40006784270 */
[C---:B------:R-:W-:Y:S02]  /*2d8a0*/  ISETP.GT.AND P5, PT, R9.reuse, 0x58, !P5 ;  /* 0x000000580900780c */ /* 0x040fe40006fa4270 */
[----:B------:R-:W-:Y:S02]  /*2d8b0*/  ISETP.GT.AND P6, PT, R9, 0x59, !P6 ;  /* 0x000000590900780c */ /* 0x000fe400077c4270 */
[C---:B------:R-:W-:Y:S02]  /*2d8c0*/  ISETP.LT.OR P0, PT, R14.reuse, 0x42, P0 ;  /* 0x000000420e00780c */ /* 0x040fe40000701670 */
[----:B------:R-:W-:-:S02]  /*2d8d0*/  ISETP.LT.OR P1, PT, R14, 0x49, P1 ;  /* 0x000000490e00780c */ /* 0x000fc40000f21670 */
[----:B------:R-:W-:Y:S02]  /*2d8e0*/  FSEL R59, R59, -INF , !P0 ;  /* 0xff8000003b3b7808 */ /* 0x000fe40004000000 */
[----:B------:R-:W-:Y:S02]  /*2d8f0*/  ISETP.LT.OR P2, PT, R14, 0x4a, P2 ;  /* 0x0000004a0e00780c */ /* 0x000fe40001741670 */
[----:B------:R-:W-:Y:S02]  /*2d900*/  FSEL R62, R62, -INF , !P1 ;  /* 0xff8000003e3e7808 */ /* 0x000fe40004800000 */
[C---:B------:R-:W-:Y:S02]  /*2d910*/  ISETP.LT.OR P3, PT, R14.reuse, 0x51, P3 ;  /* 0x000000510e00780c */ /* 0x040fe40001f61670 */
[----:B------:R-:W-:Y:S02]  /*2d920*/  FSEL R63, R63, -INF , !P2 ;  /* 0xff8000003f3f7808 */ /* 0x000fe40005000000 */
[----:B------:R-:W-:-:S02]  /*2d930*/  ISETP.LT.OR P4, PT, R14, 0x52, P4 ;  /* 0x000000520e00780c */ /* 0x000fc40002781670 */
[----:B------:R-:W-:Y:S02]  /*2d940*/  FSEL R66, R66, -INF , !P3 ;  /* 0xff80000042427808 */ /* 0x000fe40005800000 */
[C---:B------:R-:W-:Y:S02]  /*2d950*/  ISETP.LT.OR P5, PT, R14.reuse, 0x59, P5 ;  /* 0x000000590e00780c */ /* 0x040fe40002fa1670 */
[----:B------:R-:W-:Y:S02]  /*2d960*/  ISETP.LT.OR P6, PT, R14, 0x5a, P6 ;  /* 0x0000005a0e00780c */ /* 0x000fe400037c1670 */
[----:B------:R-:W-:Y:S02]  /*2d970*/  FSEL R67, R67, -INF , !P4 ;  /* 0xff80000043437808 */ /* 0x000fe40006000000 */
[----:B------:R-:W-:Y:S02]  /*2d980*/  FSEL R70, R70, -INF , !P5 ;  /* 0xff80000046467808 */ /* 0x000fe40006800000 */
[----:B------:R-:W-:-:S02]  /*2d990*/  R2UR UR6, R4 ;  /* 0x00000000040672ca */ /* 0x000fc400000e0000 */
[----:B------:R-:W-:Y:S02]  /*2d9a0*/  R2UR UR7, R5 ;  /* 0x00000000050772ca */ /* 0x000fe400000e0000 */
        /* <DEDUP_REMOVED lines=49> */
[----:B------:R-:W-:-:S05]  /*2dcc0*/  FMNMX.FTZ R21, R71, R14, !PT ;  /* 0x0000000e47157209 */ /* 0x000fca0007810000 */
[----:B------:R1:W-:Y:S04]  /*2dcd0*/  ST.E.64 desc[UR4][R6.64], R20 ;  /* 0x0000001406007985 */ /* 0x0003e8000c101b04 */
[----:B------:R-:W2:Y:S01]  /*2dce0*/  LD.E R24, desc[UR6][R6.64+0x4] ;  /* 0x0000040606187980 */ /* 0x000ea2000c101900 */
[----:B0-----:R-:W-:-:S03]  /*2dcf0*/  FMNMX.FTZ R9, R20, R9, !PT ;  /* 0x0000000914097209 */ /* 0x001fc60007810000 */
[----:B-1----:R-:W4:Y:S04]  /*2dd00*/  LD.E R20, desc[UR6][R6.64+0x14] ;  /* 0x0000140606147980 */ /* 0x002f28000c101900 */
[----:B------:R-:W0:Y:S02]  /*2dd10*/  SHFL.BFLY PT, R14, R9, 0x1, 0x1f ;  /* 0x0c201f00090e7f89 */ /* 0x000e2400000e0000 */
[----:B0-----:R-:W-:-:S05]  /*2dd20*/  FMNMX.FTZ R13, R9, R14, !PT ;  /* 0x0000000e090d7209 */ /* 0x001fca0007810000 */
[----:B------:R-:W-:Y:S04]  /*2dd30*/  ST.E desc[UR4][R6.64], R13 ;  /* 0x0000000d06007985 */ /* 0x000fe8000c101904 */
[----:B------:R-:W3:Y:S01]  /*2dd40*/  LD.E R15, desc[UR6][R6.64] ;  /* 0x00000006060f7980 */ /* 0x000ee2000c101900 */
[----:B------:R-:W-:Y:S02]  /*2dd50*/  R2UR UR8, R4 ;  /* 0x00000000040872ca */ /* 0x000fe400000e0000 */
[----:B------:R-:W-:Y:S01]  /*2dd60*/  R2UR UR9, R5 ;  /* 0x00000000050972ca */ /* 0x000fe200000e0000 */
[----:B--2---:R-:W0:Y:S02]  /*2dd70*/  SHFL.BFLY PT, R9, R24, 0x2, 0x1f ;  /* 0x0c401f0018097f89 */ /* 0x004e2400000e0000 */
[----:B0-----:R-:W-:-:S05]  /*2dd80*/  FMNMX.FTZ R9, R9, R24, !PT ;  /* 0x0000001809097209 */ /* 0x001fca0007810000 */
[----:B------:R-:W0:Y:S01]  /*2dd90*/  SHFL.BFLY PT, R14, R9, 0x1, 0x1f ;  /* 0x0c201f00090e7f89 */ /* 0x000e2200000e0000 */
[----:B---3--:R-:W-:Y:S02]  /*2dda0*/  FSETP.NEU.FTZ.AND P0, PT, R15, -INF , PT ;  /* 0xff8000000f00780b */ /* 0x008fe40003f1d000 */
[----:B0-----:R-:W-:Y:S02]  /*2ddb0*/  FMNMX.FTZ R13, R9, R14, !PT ;  /* 0x0000000e090d7209 */ /* 0x001fe40007810000 */
[----:B------:R-:W-:Y:S02]  /*2ddc0*/  FSEL R15, R15, RZ, P0 ;  /* 0x000000ff0f0f7208 */ /* 0x000fe40000000000 */
[----:B------:R-:W-:-:S03]  /*2ddd0*/  FSETP.NEU.FTZ.AND P0, PT, R13, -INF , PT ;  /* 0xff8000000d00780b */ /* 0x000fc60003f1d000 */
[----:B------:R-:W-:Y:S01]  /*2dde0*/  FADD.FTZ R15, R2, -R15 ;  /* 0x8000000f020f7221 */ /* 0x000fe20000010000 */
[----:B------:R-:W-:-:S05]  /*2ddf0*/  FSEL R2, R13, RZ, P0 ;  /* 0x000000ff0d027208 */ /* 0x000fca0000000000 */
[----:B------:R-:W-:Y:S01]  /*2de00*/  FADD.FTZ R3, R3, -R2 ;  /* 0x8000000203037221 */ /* 0x000fe20000010000 */
[----:B------:R-:W-:-:S03]  /*2de10*/  FMUL.FTZ R15, R15, R72 ;  /* 0x000000480f0f7220 */ /* 0x000fc60000410000 */
[----:B------:R-:W-:Y:S01]  /*2de20*/  FMUL.FTZ R72, R72, R3 ;  /* 0x0000000348487220 */ /* 0x000fe20000410000 */
[----:B------:R-:W4:Y:S08]  /*2de30*/  MUFU.EX2 R24, R15 ;  /* 0x0000000f00187308 */ /* 0x000f300000000800 */
[----:B------:R-:W0:Y:S01]  /*2de40*/  MUFU.EX2 R9, R72 ;  /* 0x0000004800097308 */ /* 0x000e220000000800 */
[----:B------:R-:W-:Y:S01]  /*2de50*/  ST.E desc[UR4][R6.64+0x4], R13 ;  /* 0x0000040d06007985 */ /* 0x000fe2000c101904 */
[----:B----4-:R-:W-:Y:S01]  /*2de60*/  FMUL.FTZ R19, R24, R19 ;  /* 0x0000001318137220 */ /* 0x010fe20000410000 */
[----:B0-----:R-:W-:-:S04]  /*2de70*/  FMUL.FTZ R21, R9, R20 ;  /* 0x0000001409157220 */ /* 0x001fc80000410000 */
[----:B------:R-:W-:Y:S04]  /*2de80*/  ST.E desc[UR6][R6.64+0x10], R19 ;  /* 0x0000101306007985 */ /* 0x000fe8000c101906 */
[----:B------:R0:W-:Y:S04]  /*2de90*/  ST.E desc[UR8][R6.64+0x14], R21 ;  /* 0x0000141506007985 */ /* 0x0001e8000c101908 */
[----:B------:R-:W2:Y:S04]  /*2dea0*/  LDL.64 R2, [R0+0x70] ;  /* 0x0000700000027983 */ /* 0x000ea80000100a00 */
[----:B--2---:R-:W0:Y:S04]  /*2deb0*/  LD.E R73, desc[UR6][R2.64+0x20] ;  /* 0x0000200602497980 */ /* 0x004e28000c101900 */
[----:B------:R-:W0:Y:S04]  /*2dec0*/  LD.E R14, desc[UR4][R2.64] ;  /* 0x00000004020e7980 */ /* 0x000e28000c101900 */
[----:B------:R-:W2:Y:S04]  /*2ded0*/  LD.E R72, desc[UR4][R2.64+0x4] ;  /* 0x0000040402487980 */ /* 0x000ea8000c101900 */
[----:B------:R-:W3:Y:S04]  /*2dee0*/  LD.E R15, desc[UR4][R2.64+0x10] ;  /* 0x00001004020f7980 */ /* 0x000ee8000c101900 */
[----:B------:R-:W4:Y:S01]  /*2def0*/  LD.E R74, desc[UR6][R2.64+0x14] ;  /* 0x00001406024a7980 */ /* 0x000f22000c101900 */
[C---:B0-----:R-:W-:Y:S01]  /*2df00*/  FMUL.FTZ R6, R14.reuse, R73 ;  /* 0x000000490e067220 */ /* 0x041fe20000410000 */
[----:B------:R-:W-:-:S04]  /*2df10*/  FSETP.NEU.FTZ.AND P0, PT, R14, -INF , PT ;  /* 0xff8000000e00780b */ /* 0x000fc80003f1d000 */
[----:B------:R-:W-:Y:S01]  /*2df20*/  FSEL R6, R6, RZ, P0 ;  /* 0x000000ff06067208 */ /* 0x000fe20000000000 */
[----:B--2---:R-:W-:Y:S01]  /*2df30*/  FMUL.FTZ R7, R73, R72 ;  /* 0x0000004849077220 */ /* 0x004fe20000410000 */
[----:B------:R-:W-:-:S03]  /*2df40*/  FSETP.NEU.FTZ.AND P0, PT, R72, -INF , PT ;  /* 0xff8000004800780b */ /* 0x000fc60003f1d000 */
        /* <DEDUP_REMOVED lines=24> */
[----:B------:R-:W-:-:S05]  /*2e0d0*/  FSEL R6, R7, RZ, P0 ;  /* 0x000000ff07067208 */ /* 0x000fca0000000000 */
[-CC-:B------:R-:W-:Y:S01]  /*2e0e0*/  FFMA.FTZ R153, R26, R73.reuse, -R6.reuse ;  /* 0x000000491a997223 */ /* 0x180fe20000010806 */
[-CC-:B------:R-:W-:Y:S01]  /*2e0f0*/  FFMA.FTZ R26, R10, R73.reuse, -R6.reuse ;  /* 0x000000490a1a7223 */ /* 0x180fe20000010806 */
[----:B------:R-:W3:Y:S01]  /*2e100*/  MUFU.EX2 R152, R152 ;  /* 0x0000009800987308 */ /* 0x000ee20000000800 */
[-CC-:B------:R-:W-:Y:S01]  /*2e110*/  FFMA.FTZ R155, R30, R73.reuse, -R6.reuse ;  /* 0x000000491e9b7223 */ /* 0x180fe20000010806 */
[----:B------:R-:W-:-:S06]  /*2e120*/  FFMA.FTZ R28, R31, R73, -R6 ;  /* 0x000000491f1c7223 */ /* 0x000fcc0000010806 */
[----:B------:R-:W4:Y:S01]  /*2e130*/  MUFU.EX2 R153, R153 ;  /* 0x0000009900997308 */ /* 0x000f220000000800 */
[----:B------:R-:W-:-:S07]  /*2e140*/  FFMA.FTZ R157, R34, R73, -R6 ;  /* 0x00000049229d7223 */ /* 0x000fce0000010806 */
[----:B------:R-:W0:Y:S08]  /*2e150*/  MUFU.EX2 R25, R25 ;  /* 0x0000001900197308 */ /* 0x000e300000000800 */
[----:B------:R-:W1:Y:S01]  /*2e160*/  MUFU.EX2 R26, R26 ;  /* 0x0000001a001a7308 */ /* 0x000e620000000800 */
[----:B------:R-:W-:-:S07]  /*2e170*/  FFMA.FTZ R156, R35, R73, -R6 ;  /* 0x00000049239c7223 */ /* 0x000fce0000010806 */
[----:B------:R-:W2:Y:S08]  /*2e180*/  MUFU.EX2 R154, R154 ;  /* 0x0000009a009a7308 */ /* 0x000eb00000000800 */
[----:B------:R-:W2:Y:S01]  /*2e190*/  MUFU.EX2 R155, R155 ;  /* 0x0000009b009b7308 */ /* 0x000ea20000000800 */
[----:B---3--:R-:W-:Y:S01]  /*2e1a0*/  FADD.FTZ R14, R152, R15 ;  /* 0x0000000f980e7221 */ /* 0x008fe20000010000 */
[----:B----4-:R-:W-:-:S06]  /*2e1b0*/  FADD.FTZ R7, R153, R74 ;  /* 0x0000004a99077221 */ /* 0x010fcc0000010000 */
[----:B------:R-:W3:Y:S01]  /*2e1c0*/  MUFU.EX2 R27, R27 ;  /* 0x0000001b001b7308 */ /* 0x000ee20000000800 */
[----:B------:R-:W-:-:S07]  /*2e1d0*/  FFMA.FTZ R10, R38, R73, -R6 ;  /* 0x00000049260a7223 */ /* 0x000fce0000010806 */
[----:B------:R-:W4:Y:S01]  /*2e1e0*/  MUFU.EX2 R28, R28 ;  /* 0x0000001c001c7308 */ /* 0x000f220000000800 */
[----:B0-----:R-:W-:Y:S01]  /*2e1f0*/  FADD.FTZ R15, R25, R14 ;  /* 0x0000000e190f7221 */ /* 0x001fe20000010000 */
[----:B-1----:R-:W-:-:S06]  /*2e200*/  FADD.FTZ R14, R26, R7 ;  /* 0x000000071a0e7221 */ /* 0x002fcc0000010000 */
[----:B------:R-:W0:Y:S01]  /*2e210*/  MUFU.EX2 R21, R21 ;  /* 0x0000001500157308 */ /* 0x000e220000000800 */
[----:B------:R-:W-:-:S07]  /*2e220*/  FFMA.FTZ R158, R39, R73, -R6 ;  /* 0x00000049279e7223 */ /* 0x000fce0000010806 */
[----:B------:R-:W1:Y:S01]  /*2e230*/  MUFU.EX2 R157, R157 ;  /* 0x0000009d009d7308 */ /* 0x000e620000000800 */
[----:B--2---:R-:W-:Y:S01]  /*2e240*/  FADD.FTZ R30, R154, R15 ;  /* 0x0000000f9a1e7221 */ /* 0x004fe20000010000 */
[----:B------:R-:W-:-:S06]  /*2e250*/  FADD.FTZ R7, R155, R14 ;  /* 0x0000000e9b077221 */ /* 0x000fcc0000010000 */
[----:B------:R-:W2:Y:S01]  /*2e260*/  MUFU.EX2 R20, R20 ;  /* 0x0000001400147308 */ /* 0x000ea20000000800 */
[----:B------:R-:W-:-:S07]  /*2e270*/  FFMA.FTZ R169, R42, R73, -R6 ;  /* 0x000000492aa97223 */ /* 0x000fce0000010806 */
        /* <DEDUP_REMOVED lines=78> */
[----:B------:R-:W3:Y:S08]  /*2e760*/  MUFU.EX2 R188, R188 ;  /* 0x000000bc00bc7308 */ /* 0x000ef00000000800 */
[----:B------:R-:W4:Y:S01]  /*2e770*/  MUFU.EX2 R162, R162 ;  /* 0x000000a200a27308 */ /* 0x000f220000000800 */
[----:B0-----:R-:W-:Y:S01]  /*2e780*/  FADD.FTZ R6, R182, R7 ;  /* 0x00000007b6067221 */ /* 0x001fe20000010000 */
[----:B-1----:R-:W-:-:S06]  /*2e790*/  FADD.FTZ R30, R14, R29 ;  /* 0x0000001d0e1e7221 */ /* 0x002fcc0000010000 */
[----:B------:R-:W0:Y:S08]  /*2e7a0*/  MUFU.EX2 R187, R187 ;  /* 0x000000bb00bb7308 */ /* 0x000e300000000800 */
[----:B------:R-:W1:Y:S01]  /*2e7b0*/  MUFU.EX2 R160, R160 ;  /* 0x000000a000a07308 */ /* 0x000e620000000800 */
[----:B--2---:R-:W-:Y:S01]  /*2e7c0*/  FADD.FTZ R7, R189, R6 ;  /* 0x00000006bd077221 */ /* 0x004fe20000010000 */
[----:B------:R-:W-:-:S06]  /*2e7d0*/  FADD.FTZ R29, R163, R30 ;  /* 0x0000001ea31d7221 */ /* 0x000fcc0000010000 */
[----:B------:R-:W2:Y:S08]  /*2e7e0*/  MUFU.EX2 R186, R186 ;  /* 0x000000ba00ba7308 */ /* 0x000eb00000000800 */
[----:B------:R-:W2:Y:S01]  /*2e7f0*/  MUFU.EX2 R159, R159 ;  /* 0x0000009f009f7308 */ /* 0x000ea20000000800 */
[----:B---3--:R-:W-:Y:S01]  /*2e800*/  FADD.FTZ R6, R188, R7 ;  /* 0x00000007bc067221 */ /* 0x008fe20000010000 */
[----:B----4-:R-:W-:-:S03]  /*2e810*/  FADD.FTZ R29, R162, R29 ;  /* 0x0000001da21d7221 */ /* 0x010fc60000010000 */
[----:B0-----:R-:W-:Y:S01]  /*2e820*/  FADD.FTZ R7, R187, R6 ;  /* 0x00000006bb077221 */ /* 0x001fe20000010000 */
[----:B-1----:R-:W-:-:S03]  /*2e830*/  FADD.FTZ R6, R160, R29 ;  /* 0x0000001da0067221 */ /* 0x002fc60000010000 */
[----:B--2---:R-:W-:Y:S01]  /*2e840*/  FADD.FTZ R29, R186, R7 ;  /* 0x00000007ba1d7221 */ /* 0x004fe20000010000 */
[----:B------:R-:W-:-:S04]  /*2e850*/  FADD.FTZ R31, R159, R6 ;  /* 0x000000069f1f7221 */ /* 0x000fc80000010000 */
[----:B------:R-:W-:Y:S04]  /*2e860*/  ST.E desc[UR4][R2.64+0x10], R29 ;  /* 0x0000101d02007985 */ /* 0x000fe8000c101904 */
[----:B------:R0:W-:Y:S04]  /*2e870*/  ST.E desc[UR6][R2.64+0x14], R31 ;  /* 0x0000141f02007985 */ /* 0x0001e8000c101906 */
[----:B------:R-:W2:Y:S01]  /*2e880*/  LDL.64 R6, [R0+0x80] ;  /* 0x0000800000067983 */ /* 0x000ea20000100a00 */
        /* <DEDUP_REMOVED lines=8> */
[----:B--2---:R-:W2:Y:S04]  /*2e910*/  LD.E R85, desc[UR4][R6.64] ;  /* 0x0000000406557980 */ /* 0x004ea8000c101900 */
[----:B------:R-:W3:Y:S04]  /*2e920*/  LD.E R87, desc[UR6][R6.64+0x4] ;  /* 0x0000040606577980 */ /* 0x000ee8000c101900 */
        /* <DEDUP_REMOVED lines=35> */
[----:B------:R-:W-:-:S03]  /*2eb60*/  R2UR UR18, R4 ;  /* 0x00000000041272ca */ /* 0x000fc600000e0000 */
[----:B------:R-:W4:Y:S01]  /*2eb70*/  LD.E R49, desc[UR4][R6.64+0x124] ;  /* 0x0001240406317980 */ /* 0x000f22000c101900 */
[----:B------:R-:W-:-:S03]  /*2eb80*/  R2UR UR19, R5 ;  /* 0x00000000051372ca */ /* 0x000fc600000e0000 */
[----:B------:R-:W4:Y:S01]  /*2eb90*/  LD.E R51, desc[UR14][R6.64+0x130] ;  /* 0x0001300e06337980 */ /* 0x000f22000c101900 */
[----:B------:R-:W-:-:S03]  /*2eba0*/  R2UR UR20, R4 ;  /* 0x00000000041472ca */ /* 0x000fc600000e0000 */
[----:B------:R-:W4:Y:S01]  /*2ebb0*/  LD.E R53, desc[UR16][R6.64+0x134] ;  /* 0x0001341006357980 */ /* 0x000f22000c101900 */
[----:B------:R-:W-:-:S03]  /*2ebc0*/  R2UR UR21, R5 ;  /* 0x00000000051572ca */ /* 0x000fc600000e0000 */
[----:B------:R-:W4:Y:S01]  /*2ebd0*/  LD.E R55, desc[UR6][R6.64+0x140] ;  /* 0x0001400606377980 */ /* 0x000f22000c101900 */
[C---:B------:R-:W-:Y:S02]  /*2ebe0*/  R2UR UR22, R4.reuse ;  /* 0x00000000041672ca */ /* 0x040fe400000e0000 */
        /* <DEDUP_REMOVED lines=39> */
[----:B--2---:R-:W-:-:S03]  /*2ee60*/  FMUL.FTZ R95, R24, R85 ;  /* 0x00000055185f7220 */ /* 0x004fc60000410000 */
[----:B------:R-:W2:Y:S01]  /*2ee70*/  LD.E R64, desc[UR20][R6.64+0x98] ;  /* 0x0000981406407980 */ /* 0x000ea2000c101900 */
[----:B---3--:R-:W-:-:S03]  /*2ee80*/  FMUL.FTZ R97, R24, R87 ;  /* 0x0000005718617220 */ /* 0x008fc60000410000 */
[----:B------:R-:W3:Y:S01]  /*2ee90*/  LD.E R85, desc[UR20][R6.64+0x1b0] ;  /* 0x0001b01406557980 */ /* 0x000ee2000c101900 */
[----:B----4-:R-:W-:-:S03]  /*2eea0*/  FMUL.FTZ R99, R24, R89 ;  /* 0x0000005918637220 */ /* 0x010fc60000410000 */
[----:B------:R-:W4:Y:S04]  /*2eeb0*/  LD.E R87, desc[UR22][R6.64+0x1b4] ;  /* 0x0001b41606577980 */ /* 0x000f28000c101900 */
[----:B------:R-:W2:Y:S04]  /*2eec0*/  LD.E R89, desc[UR24][R6.64+0x1c0] ;  /* 0x0001c01806597980 */ /* 0x000ea8000c101900 */
[----:B------:R0:W-:Y:S01]  /*2eed0*/  ST.E desc[UR4][R6.64], R95 ;  /* 0x0000005f06007985 */ /* 0x0001e2000c101904 */
[----:B------:R-:W-:-:S03]  /*2eee0*/  FMUL.FTZ R119, R24, R101 ;  /* 0x0000006518777220 */ /* 0x000fc60000410000 */
[----:B------:R1:W-:Y:S04]  /*2eef0*/  ST.E desc[UR6][R6.64+0x4], R97 ;  /* 0x0000046106007985 */ /* 0x0003e8000c101906 */
[----:B------:R1:W-:Y:S04]  /*2ef00*/  ST.E desc[UR8][R6.64+0x10], R99 ;  /* 0x0000106306007985 */ /* 0x0003e8000c101908 */
[----:B0-----:R-:W2:Y:S04]  /*2ef10*/  LD.E R95, desc[UR14][R6.64+0x1d4] ;  /* 0x0001d40e065f7980 */ /* 0x001ea8000c101900 */
[----:B-1----:R-:W2:Y:S04]  /*2ef20*/  LD.E R97, desc[UR16][R6.64+0x1e0] ;  /* 0x0001e01006617980 */ /* 0x002ea8000c101900 */
        /* <DEDUP_REMOVED lines=77> */
[----:B------:R-:W-:Y:S01]  /*2f400*/  ST.E desc[UR4][R6.64+0x14], R119 ;  /* 0x0000147706007985 */ /* 0x000fe2000c101904 */
[C---:B------:R-:W-:Y:S01]  /*2f410*/  FMUL.FTZ R43, R24.reuse, R43 ;  /* 0x0000002b182b7220 */ /* 0x040fe20000410000 */
[----:B------:R-:W-:-:S02]  /*2f420*/  FMUL.FTZ R45, R24, R45 ;  /* 0x0000002d182d7220 */ /* 0x000fc40000410000 */
[----:B------:R-:W-:Y:S01]  /*2f430*/  ST.E desc[UR6][R6.64+0x20], R121 ;  /* 0x0000207906007985 */ /* 0x000fe2000c101906 */
[----:B------:R-:W-:-:S03]  /*2f440*/  FMUL.FTZ R47, R24, R47 ;  /* 0x0000002f182f7220 */ /* 0x000fc60000410000 */
[----:B------:R-:W-:Y:S01]  /*2f450*/  ST.E desc[UR8][R6.64+0x24], R123 ;  /* 0x0000247b06007985 */ /* 0x000fe2000c101908 */
[----:B------:R-:W-:-:S03]  /*2f460*/  FMUL.FTZ R49, R24, R49 ;  /* 0x0000003118317220 */ /* 0x000fc60000410000 */
        /* <DEDUP_REMOVED lines=23> */
[----:B------:R1:W-:Y:S01]  /*2f5e0*/  ST.E desc[UR12][R6.64+0xe4], R33 ;  /* 0x0000e42106007985 */ /* 0x0003e2000c10190c */
[----:B------:R-:W-:-:S03]  /*2f5f0*/  FMUL.FTZ R51, R24, R51 ;  /* 0x0000003318337220 */ /* 0x000fc60000410000 */
[----:B------:R1:W-:Y:S01]  /*2f600*/  ST.E desc[UR14][R6.64+0xf0], R35 ;  /* 0x0000f02306007985 */ /* 0x0003e2000c10190e */
[----:B------:R-:W-:-:S03]  /*2f610*/  FMUL.FTZ R53, R24, R53 ;  /* 0x0000003518357220 */ /* 0x000fc60000410000 */
[----:B------:R1:W-:Y:S01]  /*2f620*/  ST.E desc[UR4][R6.64+0xf4], R37 ;  /* 0x0000f42506007985 */ /* 0x0003e2000c101904 */
[----:B------:R-:W-:-:S03]  /*2f630*/  FMUL.FTZ R55, R24, R55 ;  /* 0x0000003718377220 */ /* 0x000fc60000410000 */
[----:B------:R-:W-:Y:S01]  /*2f640*/  ST.E desc[UR16][R6.64+0x100], R39 ;  /* 0x0001002706007985 */ /* 0x000fe2000c101910 */
        /* <DEDUP_REMOVED lines=26> */
[----:B---3--:R-:W-:-:S03]  /*2f7f0*/  FMUL.FTZ R85, R24, R85 ;  /* 0x0000005518557220 */ /* 0x008fc60000410000 */
[----:B------:R-:W-:Y:S01]  /*2f800*/  ST.E desc[UR16][R6.64+0x170], R67 ;  /* 0x0001704306007985 */ /* 0x000fe2000c101910 */
[----:B----4-:R-:W-:-:S03]  /*2f810*/  FMUL.FTZ R87, R24, R87 ;  /* 0x0000005718577220 */ /* 0x010fc60000410000 */
[----:B------:R-:W-:Y:S01]  /*2f820*/  ST.E desc[UR6][R6.64+0x174], R69 ;  /* 0x0001744506007985 */ /* 0x000fe2000c101906 */
[----:B--2---:R-:W-:-:S03]  /*2f830*/  FMUL.FTZ R89, R24, R89 ;  /* 0x0000005918597220 */ /* 0x004fc60000410000 */
        /* <DEDUP_REMOVED lines=15> */
[----:B0-----:R-:W-:-:S03]  /*2f930*/  FMUL.FTZ R3, R9, R2 ;  /* 0x0000000209037220 */ /* 0x001fc60000410000 */
[----:B------:R-:W-:Y:S01]  /*2f940*/  ST.E desc[UR8][R6.64+0x1c0], R89 ;  /* 0x0001c05906007985 */ /* 0x000fe2000c101908 */
[----:B-1----:R-:W-:-:S03]  /*2f950*/  FMUL.FTZ R29, R9, R30 ;  /* 0x0000001e091d7220 */ /* 0x002fc60000410000 */
[----:B------:R-:W-:Y:S04]  /*2f960*/  ST.E desc[UR10][R6.64+0x1c4], R91 ;  /* 0x0001c45b06007985 */ /* 0x000fe8000c10190a */
[----:B------:R-:W-:Y:S01]  /*2f970*/  ST.E desc[UR12][R6.64+0x1d0], R93 ;  /* 0x0001d05d06007985 */ /* 0x000fe2000c10190c */
[----:B------:R-:W-:-:S03]  /*2f980*/  FMUL.FTZ R31, R9, R36 ;  /* 0x00000024091f7220 */ /* 0x000fc60000410000 */
[----:B------:R-:W-:Y:S01]  /*2f990*/  ST.E desc[UR14][R6.64+0x1d4], R95 ;  /* 0x0001d45f06007985 */ /* 0x000fe2000c10190e */
[----:B------:R-:W-:-:S03]  /*2f9a0*/  FMUL.FTZ R33, R9, R32 ;  /* 0x0000002009217220 */ /* 0x000fc60000410000 */
[----:B------:R-:W-:Y:S01]  /*2f9b0*/  ST.E desc[UR6][R6.64+0x1e0], R97 ;  /* 0x0001e06106007985 */ /* 0x000fe2000c101906 */
[----:B------:R-:W-:-:S03]  /*2f9c0*/  FMUL.FTZ R35, R9, R34 ;  /* 0x0000002209237220 */ /* 0x000fc60000410000 */
[----:B------:R-:W-:Y:S04]  /*2f9d0*/  ST.E desc[UR16][R6.64+0x1e4], R99 ;  /* 0x0001e46306007985 */ /* 0x000fe8000c101910 */
[----:B------:R-:W-:Y:S04]  /*2f9e0*/  ST.E desc[UR4][R6.64+0x1f0], R103 ;  /* 0x0001f06706007985 */ /* 0x000fe8000c101904 */
[----:B------:R-:W-:Y:S01]  /*2f9f0*/  ST.E desc[UR8][R6.64+0x1f4], R101 ;  /* 0x0001f46506007985 */ /* 0x000fe2000c101908 */
[----:B------:R-:W-:-:S03]  /*2fa00*/  FMUL.FTZ R37, R9, R42 ;  /* 0x0000002a09257220 */ /* 0x000fc60000410000 */
        /* <DEDUP_REMOVED lines=9> */
[C---:B------:R-:W-:Y:S01]  /*2faa0*/  FMUL.FTZ R39, R9.reuse, R50 ;  /* 0x0000003209277220 */ /* 0x040fe20000410000 */
[C---:B0-----:R-:W-:Y:S02]  /*2fab0*/  FMUL.FTZ R33, R9.reuse, R46 ;  /* 0x0000002e09217220 */ /* 0x041fe40000410000 */
[----:B------:R0:W-:Y:S01]  /*2fac0*/  ST.E desc[UR8][R6.64+0x38], R29 ;  /* 0x0000381d06007985 */ /* 0x0001e2000c101908 */
[----:B-1----:R-:W-:-:S03]  /*2fad0*/  FMUL.FTZ R35, R9, R48 ;  /* 0x0000003009237220 */ /* 0x002fc60000410000 */
[----:B------:R-:W-:Y:S01]  /*2fae0*/  ST.E desc[UR10][R6.64+0x3c], R37 ;  /* 0x00003c2506007985 */ /* 0x000fe2000c10190a */
[----:B--2---:R-:W-:-:S03]  /*2faf0*/  FMUL.FTZ R3, R9, R52 ;  /* 0x0000003409037220 */ /* 0x004fc60000410000 */
[----:B------:R1:W-:Y:S01]  /*2fb00*/  ST.E desc[UR6][R6.64+0x48], R31 ;  /* 0x0000481f06007985 */ /* 0x0003e2000c101906 */
[----:B0-----:R-:W-:-:S03]  /*2fb10*/  FMUL.FTZ R29, R9, R54 ;  /* 0x00000036091d7220 */ /* 0x001fc60000410000 */
[----:B------:R0:W-:Y:S04]  /*2fb20*/  ST.E desc[UR12][R6.64+0x4c], R33 ;  /* 0x00004c2106007985 */ /* 0x0001e8000c10190c */
[----:B------:R2:W-:Y:S01]  /*2fb30*/  ST.E desc[UR14][R6.64+0x58], R35 ;  /* 0x0000582306007985 */ /* 0x0005e2000c10190e */
[----:B-1----:R-:W-:-:S03]  /*2fb40*/  FMUL.FTZ R31, R9, R56 ;  /* 0x00000038091f7220 */ /* 0x002fc60000410000 */
[----:B------:R1:W-:Y:S01]  /*2fb50*/  ST.E desc[UR16][R6.64+0x5c], R39 ;  /* 0x00005c2706007985 */ /* 0x0003e2000c101910 */
[C---:B------:R-:W-:Y:S01]  /*2fb60*/  FMUL.FTZ R37, R9.reuse, R62 ;  /* 0x0000003e09257220 */ /* 0x040fe20000410000 */
[C---:B0-----:R-:W-:Y:S02]  /*2fb70*/  FMUL.FTZ R33, R9.reuse, R58 ;  /* 0x0000003a09217220 */ /* 0x041fe40000410000 */
[----:B------:R0:W-:Y:S01]  /*2fb80*/  ST.E desc[UR4][R6.64+0x68], R3 ;  /* 0x0000680306007985 */ /* 0x0001e2000c101904 */
[----:B--2---:R-:W-:-:S03]  /*2fb90*/  FMUL.FTZ R35, R9, R60 ;  /* 0x0000003c09237220 */ /* 0x004fc60000410000 */
[----:B------:R2:W-:Y:S01]  /*2fba0*/  ST.E desc[UR8][R6.64+0x6c], R29 ;  /* 0x00006c1d06007985 */ /* 0x0005e2000c101908 */
[----:B-1----:R-:W-:-:S03]  /*2fbb0*/  FMUL.FTZ R39, R9, R64 ;  /* 0x0000004009277220 */ /* 0x002fc60000410000 */
[----:B------:R1:W-:Y:S01]  /*2fbc0*/  ST.E desc[UR6][R6.64+0x78], R31 ;  /* 0x0000781f06007985 */ /* 0x0003e2000c101906 */
[----:B0-----:R-:W-:-:S03]  /*2fbd0*/  FMUL.FTZ R3, R9, R66 ;  /* 0x0000004209037220 */ /* 0x001fc60000410000 */
        /* <DEDUP_REMOVED lines=10> */
[----:B------:R1:W-:Y:S04]  /*2fc80*/  ST.E desc[UR6][R6.64+0xa8], R29 ;  /* 0x0000a81d06007985 */ /* 0x0003e8000c101906 */
[----:B------:R3:W-:Y:S01]  /*2fc90*/  ST.E desc[UR8][R6.64+0xac], R31 ;  /* 0x0000ac1f06007985 */ /* 0x0007e2000c101908 */
[C---:B0-----:R-:W-:Y:S01]  /*2fca0*/  FMUL.FTZ R39, R9.reuse, R78 ;  /* 0x0000004e09277220 */ /* 0x041fe20000410000 */
[C---:B--2---:R-:W-:Y:S02]  /*2fcb0*/  FMUL.FTZ R3, R9.reuse, R80 ;  /* 0x0000005009037220 */ /* 0x044fe40000410000 */
[----:B------:R0:W-:Y:S01]  /*2fcc0*/  ST.E desc[UR10][R6.64+0xb8], R33 ;  /* 0x0000b82106007985 */ /* 0x0001e2000c10190a */
[----:B-1----:R-:W-:-:S03]  /*2fcd0*/  FMUL.FTZ R29, R9, R88 ;  /* 0x00000058091d7220 */ /* 0x002fc60000410000 */
[----:B------:R1:W-:Y:S01]  /*2fce0*/  ST.E desc[UR12][R6.64+0xbc], R35 ;  /* 0x0000bc2306007985 */ /* 0x0003e2000c10190c */
[----:B---3--:R-:W-:-:S03]  /*2fcf0*/  FMUL.FTZ R31, R9, R82 ;  /* 0x00000052091f7220 */ /* 0x008fc60000410000 */
[----:B------:R2:W-:Y:S01]  /*2fd00*/  ST.E desc[UR14][R6.64+0xc8], R37 ;  /* 0x0000c82506007985 */ /* 0x0005e2000c10190e */
[----:B0-----:R-:W-:-:S03]  /*2fd10*/  FMUL.FTZ R33, R9, R86 ;  /* 0x0000005609217220 */ /* 0x001fc60000410000 */
[----:B------:R0:W-:Y:S01]  /*2fd20*/  ST.E desc[UR4][R6.64+0xcc], R3 ;  /* 0x0000cc0306007985 */ /* 0x0001e2000c101904 */
[----:B-1----:R-:W-:-:S03]  /*2fd30*/  FMUL.FTZ R35, R9, R84 ;  /* 0x0000005409237220 */ /* 0x002fc60000410000 */
[----:B------:R1:W-:Y:S01]  /*2fd40*/  ST.E desc[UR16][R6.64+0xd8], R39 ;  /* 0x0000d82706007985 */ /* 0x0003e2000c101910 */
[----:B--2---:R-:W-:-:S03]  /*2fd50*/  FMUL.FTZ R37, R9, R90 ;  /* 0x0000005a09257220 */ /* 0x004fc60000410000 */
        /* <DEDUP_REMOVED lines=59> */
[C---:B-1----:R-:W-:Y:S02]  /*30110*/  FMUL.FTZ R29, R9.reuse, R222 ;  /* 0x000000de091d7220 */ /* 0x042fe40000410000 */
[----:B------:R-:W-:Y:S01]  /*30120*/  ST.E desc[UR8][R6.64+0x1cc], R31 ;  /* 0x0001cc1f06007985 */ /* 0x000fe2000c101908 */
[----:B--2---:R-:W-:-:S03]  /*30130*/  FMUL.FTZ R39, R9, R148 ;  /* 0x0000009409277220 */ /* 0x004fc60000410000 */
[----:B------:R0:W-:Y:S01]  /*30140*/  ST.E desc[UR10][R6.64+0x1d8], R33 ;  /* 0x0001d82106007985 */ /* 0x0001e2000c10190a */
[----:B------:R-:W-:-:S03]  /*30150*/  FMUL.FTZ R9, R9, R224 ;  /* 0x000000e009097220 */ /* 0x000fc60000410000 */
[----:B------:R-:W-:Y:S04]  /*30160*/  ST.E desc[UR6][R6.64+0x1dc], R29 ;  /* 0x0001dc1d06007985 */ /* 0x000fe8000c101906 */
[----:B------:R-:W-:Y:S04]  /*30170*/  ST.E desc[UR12][R6.64+0x1e8], R35 ;  /* 0x0001e82306007985 */ /* 0x000fe8000c10190c */
[----:B------:R-:W-:Y:S04]  /*30180*/  ST.E desc[UR14][R6.64+0x1ec], R37 ;  /* 0x0001ec2506007985 */ /* 0x000fe8000c10190e */
[----:B------:R-:W-:Y:S04]  /*30190*/  ST.E desc[UR16][R6.64+0x1f8], R39 ;  /* 0x0001f82706007985 */ /* 0x000fe8000c101910 */
[----:B------:R1:W-:Y:S04]  /*301a0*/  ST.E desc[UR18][R6.64+0x1fc], R9 ;  /* 0x0001fc0906007985 */ /* 0x0003e8000c101912 */
[----:B---3--:R-:W2:Y:S01]  /*301b0*/  LDL.64 R2, [R0+0x80] ;  /* 0x0000800000027983 */ /* 0x008ea20000100a00 */
[----:B------:R-:W-:-:S02]  /*301c0*/  LEA.HI R8, R8, 0x8, RZ, 0x19 ;  /* 0x0000000808087811 */ /* 0x000fc400078fc8ff */
[----:B------:R-:W-:Y:S01]  /*301d0*/  R2UR UR28, R4 ;  /* 0x00000000041c72ca */ /* 0x000fe200000e0000 */
[----:B0-----:R-:W3:Y:S02]  /*301e0*/  LDL.64 R32, [R0] ;  /* 0x0000000000207983 */ /* 0x001ee40000100a00 */
[----:B------:R1:W-:Y:S01]  /*301f0*/  BAR.SYNC.DEFER_BLOCKING R8, 0x100 ;  /* 0x000400080000751d */ /* 0x0003e20000010000 */
[----:B------:R-:W-:-:S05]  /*30200*/  R2UR UR29, R5 ;  /* 0x00000000051d72ca */ /* 0x000fca00000e0000 */
[----:B------:R-:W4:Y:S04]  /*30210*/  LDL.64 R30, [R0+0x98] ;  /* 0x00009800001e7983 */ /* 0x000f280000100a00 */
[----:B-1----:R-:W4:Y:S04]  /*30220*/  LDL.64 R8, [R0+0x88] ;  /* 0x0000880000087983 */ /* 0x002f280000100a00 */
[----:B--2---:R-:W2:Y:S04]  /*30230*/  LD.E R29, desc[UR4][R2.64] ;  /* 0x00000004021d7980 */ /* 0x004ea8000c101900 */
        /* <DEDUP_REMOVED lines=64> */
[----:B---3--:R-:W3:Y:S04]  /*30640*/  LD.E R33, desc[UR6][R32.64] ;  /* 0x0000000620217980 */ /* 0x008ee8000c101900 */
[----:B----4-:R-:W3:Y:S04]  /*30650*/  LD.E.64 R6, desc[UR4][R30.64] ;  /* 0x000000041e067980 */ /* 0x010ee8000c101b00 */
[----:B--2---:R0:W-:Y:S04]  /*30660*/  ST.E desc[UR8][R2.64], R29 ;  /* 0x0000001d02007985 */ /* 0x0041e8000c101908 */
        /* <DEDUP_REMOVED lines=64> */
[----:B0-----:R-:W4:Y:S04]  /*30a70*/  LD.E R29, desc[UR28][R2.64+0x104] ;  /* 0x0001041c021d7980 */ /* 0x001f28000c101900 */
[----:B----4-:R0:W-:Y:S04]  /*30a80*/  ST.E desc[UR4][R2.64+0x104], R29 ;  /* 0x0001041d02007985 */ /* 0x0101e8000c101904 */
[----:B------:R-:W4:Y:S04]  /*30a90*/  LD.E R31, desc[UR6][R2.64+0x108] ;  /* 0x00010806021f7980 */ /* 0x000f28000c101900 */
[----:B-1----:R-:W3:Y:S04]  /*30aa0*/  LD.E R35, desc[UR8][R2.64+0x10c] ;  /* 0x00010c0802237980 */ /* 0x002ee8000c101900 */
        /* <DEDUP_REMOVED lines=60> */
[----:B----4-:R-:W-:Y:S04]  /*30e70*/  ST.E desc[UR4][R2.64+0x108], R31 ;  /* 0x0001081f02007985 */ /* 0x010fe8000c101904 */
[----:B---3--:R-:W-:Y:S04]  /*30e80*/  ST.E desc[UR6][R2.64+0x10c], R35 ;  /* 0x00010c2302007985 */ /* 0x008fe8000c101906 */
        /* <DEDUP_REMOVED lines=83> */
[----:B------:R-:W-:Y:S01]  /*313c0*/  IMAD R6, R33, 0xc00, R6 ;  /* 0x00000c0021067824 */ /* 0x000fe200078e0206 */
[----:B------:R-:W-:Y:S01]  /*313d0*/  F2FP.F16.F32.PACK_AB R152, R25, R152 ;  /* 0x000000981998723e */ /* 0x000fe200000000ff */
[----:B0-----:R-:W4:Y:S01]  /*313e0*/  LD.E R29, desc[UR22][R2.64+0x14] ;  /* 0x00001416021d7980 */ /* 0x001f22000c101900 */
[----:B------:R-:W-:Y:S02]  /*313f0*/  F2FP.F16.F32.PACK_AB R154, R27, R154 ;  /* 0x0000009a1b9a723e */ /* 0x000fe400000000ff */
[----:B------:R-:W-:Y:S01]  /*31400*/  F2FP.F16.F32.PACK_AB R153, R26, R153 ;  /* 0x000000991a99723e */ /* 0x000fe200000000ff */
[----:B------:R-:W4:Y:S01]  /*31410*/  LD.E R25, desc[UR30][R2.64+0x4] ;  /* 0x0000041e02197980 */ /* 0x000f22000c101900 */
[----:B------:R-:W-:-:S03]  /*31420*/  F2FP.F16.F32.PACK_AB R155, R28, R155 ;  /* 0x0000009b1c9b723e */ /* 0x000fc600000000ff */
        /* <DEDUP_REMOVED lines=128> */
[----:B------:R-:W-:Y:S01]  /*31c30*/  R2UR UR7, R7 ;  /* 0x00000000070772ca */ /* 0x000fe200000e0000 */
[----:B------:R-:W-:Y:S01]  /*31c40*/  VOTEU.ANY UP0, P0 ;  /* 0x00000000003f7886 */ /* 0x000fe20000000100 */
        /* <DEDUP_REMOVED lines=25> */
[----:B------:R-:W-:Y:S01]  /*31de0*/  HGMMA.64x256x16.F32 R24, R152, gdesc[UR4].tnspB, R24, UP0, gsb0 ;  /* 0x43e0000498187df0 */ /* 0x000fe2000b800818 */
        /* <DEDUP_REMOVED lines=24> */
[----:B------:R-:W-:-:S02]  /*31f70*/  WARPGROUP.DEPBAR.LE gsb0, 0x0 ;  /* 0x00008000000079c5 */ /* 0x000fc40000010000 */
[----:B------:R0:W-:Y:S01]  /*31f80*/  ST.E desc[UR4][R2.64], R24 ;  /* 0x0000001802007985 */ /* 0x0001e2000c101904 */
[C---:B------:R-:W-:Y:S02]  /*31f90*/  R2UR UR4, R4.reuse ;  /* 0x00000000040472ca */ /* 0x040fe400000e0000 */
[C---:B------:R-:W-:Y:S01]  /*31fa0*/  R2UR UR5, R5.reuse ;  /* 0x00000000050572ca */ /* 0x040fe200000e0000 */
[----:B------:R1:W-:Y:S01]  /*31fb0*/  ST.E desc[UR6][R2.64+0x4], R25 ;  /* 0x0000041902007985 */ /* 0x0003e2000c101906 */
[----:B------:R-:W-:Y:S02]  /*31fc0*/  R2UR UR6, R4 ;  /* 0x00000000040672ca */ /* 0x000fe400000e0000 */
[----:B------:R-:W-:-:S09]  /*31fd0*/  R2UR UR7, R5 ;  /* 0x00000000050772ca */ /* 0x000fd200000e0000 */
[----:B------:R2:W-:Y:S01]  /*31fe0*/  ST.E desc[UR4][R2.64+0x8], R26 ;  /* 0x0000081a02007985 */ /* 0x0005e2000c101904 */
[C---:B------:R-:W-:Y:S02]  /*31ff0*/  R2UR UR4, R4.reuse ;  /* 0x00000000040472ca */ /* 0x040fe400000e0000 */
        /* <DEDUP_REMOVED lines=327> */
[----:B------:R-:W-:Y:S01]  /*33470*/  R2UR UR23, R5 ;  /* 0x00000000051772ca */ /* 0x000fe200000e0000 */
[----:B------:R4:W-:Y:S04]  /*33480*/  ST.E desc[UR24][R2.64+0x1c0], R136 ;  /* 0x0001c08802007985 */ /* 0x0009e8000c101918 */
[----:B------:R4:W-:Y:S04]  /*33490*/  ST.E desc[UR26][R2.64+0x1c4], R137 ;  /* 0x0001c48902007985 */ /* 0x0009e8000c10191a */
[----:B------:R4:W-:Y:S04]  /*334a0*/  ST.E desc[UR28][R2.64+0x1c8], R138 ;  /* 0x0001c88a02007985 */ /* 0x0009e8000c10191c */
[----:B------:R4:W-:Y:S04]  /*334b0*/  ST.E desc[UR4][R2.64+0x1cc], R139 ;  /* 0x0001cc8b02007985 */ /* 0x0009e8000c101904 */
[----:B------:R4:W-:Y:S04]  /*334c0*/  ST.E desc[UR6][R2.64+0x1d0], R140 ;  /* 0x0001d08c02007985 */ /* 0x0009e8000c101906 */
[----:B------:R4:W-:Y:S04]  /*334d0*/  ST.E desc[UR8][R2.64+0x1d4], R141 ;  /* 0x0001d48d02007985 */ /* 0x0009e8000c101908 */
[----:B------:R4:W-:Y:S01]  /*334e0*/  ST.E desc[UR10][R2.64+0x1d8], R142 ;  /* 0x0001d88e02007985 */ /* 0x0009e2000c10190a */
[----:B------:R-:W-:-:S03]  /*334f0*/  R2UR UR24, R4 ;  /* 0x00000000041872ca */ /* 0x000fc600000e0000 */
[----:B------:R4:W-:Y:S01]  /*33500*/  ST.E desc[UR12][R2.64+0x1dc], R143 ;  /* 0x0001dc8f02007985 */ /* 0x0009e2000c10190c */
[----:B------:R-:W-:-:S03]  /*33510*/  R2UR UR25, R5 ;  /* 0x00000000051972ca */ /* 0x000fc600000e0000 */
[----:B------:R4:W-:Y:S01]  /*33520*/  ST.E desc[UR14][R2.64+0x1e0], R144 ;  /* 0x0001e09002007985 */ /* 0x0009e2000c10190e */
[----:B------:R-:W-:-:S03]  /*33530*/  R2UR UR26, R4 ;  /* 0x00000000041a72ca */ /* 0x000fc600000e0000 */
[----:B------:R4:W-:Y:S01]  /*33540*/  ST.E desc[UR16][R2.64+0x1e4], R145 ;  /* 0x0001e49102007985 */ /* 0x0009e2000c101910 */
[----:B------:R-:W-:-:S03]  /*33550*/  R2UR UR27, R5 ;  /* 0x00000000051b72ca */ /* 0x000fc600000e0000 */
[----:B------:R4:W-:Y:S01]  /*33560*/  ST.E desc[UR18][R2.64+0x1e8], R146 ;  /* 0x0001e89202007985 */ /* 0x0009e2000c101912 */
[C---:B------:R-:W-:Y:S02]  /*33570*/  R2UR UR28, R4.reuse ;  /* 0x00000000041c72ca */ /* 0x040fe400000e0000 */
[----:B------:R-:W-:Y:S01]  /*33580*/  R2UR UR29, R5 ;  /* 0x00000000051d72ca */ /* 0x000fe200000e0000 */
[----:B------:R4:W-:Y:S01]  /*33590*/  ST.E desc[UR20][R2.64+0x1ec], R147 ;  /* 0x0001ec9302007985 */ /* 0x0009e2000c101914 */
[----:B------:R-:W-:-:S03]  /*335a0*/  R2UR UR20, R4 ;  /* 0x00000000041472ca */ /* 0x000fc600000e0000 */
[----:B------:R4:W-:Y:S01]  /*335b0*/  ST.E desc[UR22][R2.64+0x1f0], R148 ;  /* 0x0001f09402007985 */ /* 0x0009e2000c101916 */
        /* <DEDUP_REMOVED lines=13> */
[----:B------:R4:W-:Y:S04]  /*33690*/  ST.E desc[UR24][R2.64+0x1f4], R149 ;  /* 0x0001f49502007985 */ /* 0x0009e8000c101918 */
[----:B------:R4:W-:Y:S01]  /*336a0*/  ST.E desc[UR26][R2.64+0x1f8], R150 ;  /* 0x0001f89602007985 */ /* 0x0009e2000c10191a */
[----:B------:R-:W-:-:S03]  /*336b0*/  R2UR UR8, R4 ;  /* 0x00000000040872ca */ /* 0x000fc600000e0000 */
[----:B------:R4:W-:Y:S01]  /*336c0*/  ST.E desc[UR28][R2.64+0x1fc], R151 ;  /* 0x0001fc9702007985 */ /* 0x0009e2000c10191c */
[----:B------:R-:W-:-:S03]  /*336d0*/  R2UR UR9, R5 ;  /* 0x00000000050972ca */ /* 0x000fc600000e0000 */
[----:B------:R-:W-:Y:S01]  /*336e0*/  ST.E desc[UR22][R8.64], R197 ;  /* 0x000000c508007985 */ /* 0x000fe2000c101916 */
[C---:B------:R-:W-:Y:S02]  /*336f0*/  R2UR UR6, R4.reuse ;  /* 0x00000000040672ca */ /* 0x040fe400000e0000 */
        /* <DEDUP_REMOVED lines=10> */
[----:B---3--:R-:W2:Y:S01]  /*337a0*/  LD.E R27, desc[UR56][R2.64+0xc] ;  /* 0x00000c38021b7980 */ /* 0x008ea2000c101900 */
[C---:B------:R-:W-:Y:S02]  /*337b0*/  R2UR UR24, R4.reuse ;  /* 0x00000000041872ca */ /* 0x040fe400000e0000 */
[C---:B------:R-:W-:Y:S01]  /*337c0*/  R2UR UR25, R5.reuse ;  /* 0x00000000051972ca */ /* 0x040fe200000e0000 */
[----:B----4-:R-:W2:Y:S01]  /*337d0*/  LD.E R28, desc[UR54][R2.64+0x10] ;  /* 0x00001036021c7980 */ /* 0x010ea2000c101900 */
[C---:B------:R-:W-:Y:S02]  /*337e0*/  R2UR UR22, R4.reuse ;  /* 0x00000000041672ca */ /* 0x040fe400000e0000 */
[----:B------:R-:W-:Y:S01]  /*337f0*/  R2UR UR23, R5 ;  /* 0x00000000051772ca */ /* 0x000fe200000e0000 */
[----:B------:R-:W2:Y:S01]  /*33800*/  LD.E R29, desc[UR14][R2.64+0x14] ;  /* 0x0000140e021d7980 */ /* 0x000ea2000c101900 */
[----:B------:R-:W-:-:S02]  /*33810*/  R2UR UR20, R4 ;  /* 0x00000000041472ca */ /* 0x000fc400000e0000 */
[C---:B------:R-:W-:Y:S01]  /*33820*/  R2UR UR21, R5.reuse ;  /* 0x00000000051572ca */ /* 0x040fe200000e0000 */
[----:B------:R-:W2:Y:S01]  /*33830*/  LD.E R30, desc[UR12][R2.64+0x18] ;  /* 0x0000180c021e7980 */ /* 0x000ea2000c101900 */
[C---:B------:R-:W-:Y:S02]  /*33840*/  R2UR UR18, R4.reuse ;  /* 0x00000000041272ca */ /* 0x040fe400000e0000 */
[C---:B------:R-:W-:Y:S01]  /*33850*/  R2UR UR19, R5.reuse ;  /* 0x00000000051372ca */ /* 0x040fe200000e0000 */
[----:B------:R-:W2:Y:S01]  /*33860*/  LD.E R31, desc[UR10][R2.64+0x1c] ;  /* 0x00001c0a021f7980 */ /* 0x000ea2000c101900 */
        /* <DEDUP_REMOVED lines=303> */
[----:B------:R-:W-:Y:S02]  /*34b60*/  R2UR UR10, R4 ;  /* 0x00000000040a72ca */ /* 0x000fe400000e0000 */
[----:B------:R-:W-:Y:S01]  /*34b70*/  R2UR UR11, R5 ;  /* 0x00000000050b72ca */ /* 0x000fe200000e0000 */
        /* <DEDUP_REMOVED lines=19> */
[----:B------:R-:W-:-:S02]  /*34cb0*/  VIADD R152, R6, 0x80 ;  /* 0x0000008006987836 */ /* 0x000fc40000000000 */
[----:B------:R-:W-:-:S03]  /*34cc0*/  IMAD.MOV.U32 R153, RZ, RZ, R7 ;  /* 0x000000ffff997224 */ /* 0x000fc600078e0007 */
[----:B------:R-:W-:Y:S02]  /*34cd0*/  R2UR UR6, R152 ;  /* 0x00000000980672ca */ /* 0x000fe400000e0000 */
[----:B------:R-:W-:Y:S02]  /*34ce0*/  R2UR UR7, R153 ;  /* 0x00000000990772ca */ /* 0x000fe400000e0000 */
[----:B------:R-:W-:Y:S02]  /*34cf0*/  F2FP.F16.F32.PACK_AB R152, R20, R21 ;  /* 0x000000151498723e */ /* 0x000fe400000000ff */
[----:B------:R-:W-:Y:S02]  /*34d00*/  F2FP.F16.F32.PACK_AB R154, R12, R13 ;  /* 0x0000000d0c9a723e */ /* 0x000fe400000000ff */
[----:B------:R-:W-:Y:S02]  /*34d10*/  F2FP.F16.F32.PACK_AB R153, R156, R157 ;  /* 0x0000009d9c99723e */ /* 0x000fe400000000ff */
[----:B------:R-:W-:-:S02]  /*34d20*/  F2FP.F16.F32.PACK_AB R155, R158, R10 ;  /* 0x0000000a9e9b723e */ /* 0x000fc400000000ff */
        /* <DEDUP_REMOVED lines=24> */
[----:B--2---:R-:W-:-:S06]  /*34eb0*/  WARPGROUP.ARRIVE ;  /* 0x00000000000079c5 */ /* 0x004fcc0000000000 */
        /* <DEDUP_REMOVED lines=2699> */
[----:B------:R4:W-:Y:S04]  /*3f770*/  ST.E desc[UR18][R2.64+0x1b4], R133 ;  /* 0x0001b48502007985 */ /* 0x0009e8000c101912 */
        /* <DEDUP_REMOVED lines=34> */
[----:B------:R4:W-:Y:S01]  /*3f9a0*/  ST.E desc[UR18][R2.64+0x1e8], R146 ;  /* 0x0001e89202007985 */ /* 0x0009e2000c101912 */
        /* <DEDUP_REMOVED lines=360> */
[----:B------:R-:W-:Y:S01]  /*41030*/  VIADD R6, R6, 0x280 ;  /* 0x0000028006067836 */ /* 0x000fe20000000000 */
[----:B------:R-:W-:-:S04]  /*41040*/  R2UR UR7, R7 ;  /* 0x00000000070772ca */ /* 0x000fc800000e0000 */
[----:B------:R-:W-:Y:S02]  /*41050*/  R2UR UR6, R6 ;  /* 0x00000000060672ca */ /* 0x000fe400000e0000 */
[----:B------:R-:W-:Y:S02]  /*41060*/  F2FP.F16.F32.PACK_AB R156, R188, R189 ;  /* 0x000000bdbc9c723e */ /* 0x000fe400000000ff */
[----:B------:R-:W-:Y:S02]  /*41070*/  F2FP.F16.F32.PACK_AB R158, R186, R187 ;  /* 0x000000bbba9e723e */ /* 0x000fe400000000ff */
[----:B------:R-:W-:Y:S02]  /*41080*/  F2FP.F16.F32.PACK_AB R157, R162, R163 ;  /* 0x000000a3a29d723e */ /* 0x000fe400000000ff */
[----:B------:R-:W-:Y:S02]  /*41090*/  F2FP.F16.F32.PACK_AB R159, R159, R160 ;  /* 0x000000a09f9f723e */ /* 0x000fe400000000ff */
        /* <DEDUP_REMOVED lines=27> */
[C---:B------:R-:W-:Y:S01]  /*41250*/  R2UR UR7, R5.reuse ;  /* 0x00000000050772ca */ /* 0x040fe200000e0000 */
[----:B------:R-:W-:Y:S02]  /*41260*/  WARPGROUP.DEPBAR.LE gsb0, 0x0 ;  /* 0x00008000000079c5 */ /* 0x000fe40000010000 */
[----:B------:R-:W-:Y:S01]  /*41270*/  ST.E desc[UR4][R2.64], R24 ;  /* 0x0000001802007985 */ /* 0x000fe2000c101904 */
[----:B------:R-:W-:Y:S02]  /*41280*/  R2UR UR4, R4 ;  /* 0x00000000040472ca */ /* 0x000fe400000e0000 */
[----:B------:R-:W-:-:S07]  /*41290*/  R2UR UR5, R5 ;  /* 0x00000000050572ca */ /* 0x000fce00000e0000 */
[----:B------:R0:W-:Y:S01]  /*412a0*/  ST.E desc[UR6][R2.64+0x4], R25 ;  /* 0x0000041902007985 */ /* 0x0001e2000c101906 */
[C---:B------:R-:W-:Y:S02]  /*412b0*/  R2UR UR6, R4.reuse ;  /* 0x00000000040672ca */ /* 0x040fe400000e0000 */
        /* <DEDUP_REMOVED lines=395> */
[----:B0-----:R-:W4:Y:S01]  /*42b70*/  LD.E R25, desc[UR18][R2.64+0x14] ;  /* 0x0000141202197980 */ /* 0x001f22000c101900 */
[C---:B------:R-:W-:Y:S02]  /*42b80*/  R2UR UR16, R4.reuse ;  /* 0x00000000041072ca */ /* 0x040fe400000e0000 */
[----:B------:R-:W-:Y:S01]  /*42b90*/  R2UR UR17, R5 ;  /* 0x00000000051172ca */ /* 0x000fe200000e0000 */
[----:B-1----:R-:W4:Y:S01]  /*42ba0*/  LD.E R27, desc[UR20][R2.64+0x18] ;  /* 0x00001814021b7980 */ /* 0x002f22000c101900 */
[----:B------:R-:W-:-:S02]  /*42bb0*/  R2UR UR18, R4 ;  /* 0x00000000041272ca */ /* 0x000fc400000e0000 */
[C---:B------:R-:W-:Y:S01]  /*42bc0*/  R2UR UR19, R5.reuse ;  /* 0x00000000051372ca */ /* 0x040fe200000e0000 */
[----:B--2---:R-:W2:Y:S01]  /*42bd0*/  LD.E R29, desc[UR22][R2.64+0x1c] ;  /* 0x00001c16021d7980 */ /* 0x004ea2000c101900 */
[C---:B------:R-:W-:Y:S02]  /*42be0*/  R2UR UR20, R4.reuse ;  /* 0x00000000041472ca */ /* 0x040fe400000e0000 */
[C---:B------:R-:W-:Y:S01]  /*42bf0*/  R2UR UR21, R5.reuse ;  /* 0x00000000051572ca */ /* 0x040fe200000e0000 */
[----:B---3--:R-:W3:Y:S01]  /*42c00*/  LD.E R31, desc[UR24][R2.64+0x20] ;  /* 0x00002018021f7980 */ /* 0x008ee2000c101900 */
[C---:B------:R-:W-:Y:S02]  /*42c10*/  R2UR UR22, R4.reuse ;  /* 0x00000000041672ca */ /* 0x040fe400000e0000 */
[----:B------:R-:W-:Y:S01]  /*42c20*/  R2UR UR23, R5 ;  /* 0x00000000051772ca */ /* 0x000fe200000e0000 */
[----:B----4-:R-:W4:Y:S01]  /*42c30*/  LD.E R33, desc[UR26][R2.64+0x24] ;  /* 0x0000241a02217980 */ /* 0x010f22000c101900 */
        /* <DEDUP_REMOVED lines=375> */
[----:B--2---:R-:W-:Y:S01]  /*443b0*/  ST.E desc[UR18][R2.64+0x1c], R29 ;  /* 0x00001c1d02007985 */ /* 0x004fe2000c101912 */
[----:B------:R-:W-:-:S02]  /*443c0*/  R2UR UR18, R4 ;  /* 0x00000000041272ca */ /* 0x000fc400000e0000 */
[C---:B------:R-:W-:Y:S01]  /*443d0*/  R2UR UR19, R5.reuse ;  /* 0x00000000051372ca */ /* 0x040fe200000e0000 */
[----:B---3--:R-:W-:Y:S01]  /*443e0*/  ST.E desc[UR20][R2.64+0x20], R31 ;  /* 0x0000201f02007985 */ /* 0x008fe2000c101914 */
[C---:B------:R-:W-:Y:S02]  /*443f0*/  R2UR UR20, R4.reuse ;  /* 0x00000000041472ca */ /* 0x040fe400000e0000 */
[C---:B------:R-:W-:Y:S01]  /*44400*/  R2UR UR21, R5.reuse ;  /* 0x00000000051572ca */ /* 0x040fe200000e0000 */
[----:B----4-:R-:W-:Y:S01]  /*44410*/  ST.E desc[UR22][R2.64+0x24], R33 ;  /* 0x0000242102007985 */ /* 0x010fe2000c101916 */
[C---:B------:R-:W-:Y:S02]  /*44420*/  R2UR UR22, R4.reuse ;  /* 0x00000000041672ca */ /* 0x040fe400000e0000 */
[----:B------:R-:W-:Y:S01]  /*44430*/  R2UR UR23, R5 ;  /* 0x00000000051772ca */ /* 0x000fe200000e0000 */
[----:B------:R-:W-:Y:S01]  /*44440*/  ST.E desc[UR24][R2.64+0x28], R9 ;  /* 0x0000280902007985 */ /* 0x000fe2000c101918 */
        /* <DEDUP_REMOVED lines=331> */
[----:B0-----:R-:W1:Y:S01]  /*45900*/  LDL.64 R8, [R0+0x40] ;  /* 0x0000400000087983 */ /* 0x001e620000100a00 */
[----:B------:R-:W-:-:S02]  /*45910*/  R2UR UR4, R4 ;  /* 0x00000000040472ca */ /* 0x000fc400000e0000 */
[----:B------:R-:W-:Y:S01]  /*45920*/  R2UR UR5, R5 ;  /* 0x00000000050572ca */ /* 0x000fe200000e0000 */
[----:B------:R-:W3:-:S12]  /*45930*/  LDL.64 R6, [R0] ;  /* 0x0000000000067983 */ /* 0x000ed80000100a00 */
[----:B-1----:R-:W4:Y:S01]  /*45940*/  LD.E R10, desc[UR4][R8.64] ;  /* 0x00000004080a7980 */ /* 0x002f22000c101900 */
[----:B------:R-:W-:Y:S02]  /*45950*/  R2UR UR4, R4 ;  /* 0x00000000040472ca */ /* 0x000fe400000e0000 */
[----:B------:R-:W-:Y:S01]  /*45960*/  R2UR UR5, R5 ;  /* 0x00000000050572ca */ /* 0x000fe200000e0000 */
[----:B------:R-:W-:-:S12]  /*45970*/  BSSY B2, `(.L_x_11523) ;  /* 0x0000006000027945 */ /* 0x000fd80003800000 */
[----:B---3--:R2:W5:Y:S01]  /*45980*/  LD.E R6, desc[UR4][R6.64] ;  /* 0x0000000406067980 */ /* 0x008562000c101900 */
[----:B----4-:R-:W-:-:S04]  /*45990*/  LOP3.LUT R10, R10, 0x1, RZ, 0xfc, !PT ;  /* 0x000000010a0a7812 */ /* 0x010fc800078efcff */
[----:B------:R-:W-:-:S13]  /*459a0*/  ISETP.NE.AND P0, PT, R10, 0x3, PT ;  /* 0x000000030a00780c */ /* 0x000fda0003f05270 */
[----:B--2---:R-:W-:Y:S05]  /*459b0*/  @!P0 BRA `(.L_x_11524) ;  /* 0x0000000000048947 */ /* 0x004fea0003800000 */
[----:B------:R-:W-:Y:S01]  /*459c0*/  BPT.TRAP 0x1 ;  /* 0x000000040000795c */ /* 0x000fe20000300000 */
.L_x_11524:
[----:B------:R-:W-:Y:S05]  /*459d0*/  BSYNC B2 ;  /* 0x0000000000027941 */ /* 0x000fea0003800000 */
.L_x_11523:
[C---:B------:R-:W-:Y:S02]  /*459e0*/  R2UR UR6, R4.reuse ;  /* 0x00000000040672ca */ /* 0x040fe400000e0000 */
[C---:B------:R-:W-:Y:S02]  /*459f0*/  R2UR UR7, R5.reuse ;  /* 0x00000000050772ca */ /* 0x040fe400000e0000 */
[----:B------:R-:W-:Y:S02]  /*45a00*/  R2UR UR4, R4 ;  /* 0x00000000040472ca */ /* 0x000fe400000e0000 */
[----:B------:R-:W-:-:S09]  /*45a10*/  R2UR UR5, R5 ;  /* 0x00000000050572ca */ /* 0x000fd200000e0000 */
[----:B------:R-:W2:Y:S04]  /*45a20*/  LD.E.64 R2, desc[UR6][R8.64+0x20] ;  /* 0x0000200608027980 */ /* 0x000ea8000c101b00 */
[----:B------:R-:W3:Y:S01]  /*45a30*/  LD.E R0, desc[UR4][R8.64+0xc] ;  /* 0x00000c0408007980 */ /* 0x000ee2000c101900 */
[----:B------:R-:W-:Y:S01]  /*45a40*/  IMAD.MOV.U32 R221, RZ, RZ, 0x0 ;  /* 0x00000000ffdd7424 */ /* 0x000fe200078e00ff */
[----:B--2---:R-:W-:-:S05]  /*45a50*/  MOV R3, R2 ;  /* 0x0000000200037202 */ /* 0x004fca0000000f00 */
[----:B-----5:R-:W-:-:S05]  /*45a60*/  IMAD R3, R6, 0x8, R3 ;  /* 0x0000000806037824 */ /* 0x020fca00078e0203 */
[----:B---3--:R-:W-:-:S04]  /*45a70*/  PRMT R0, R0, 0x654, R3 ;  /* 0x0000065400007816 */ /* 0x008fc80000000003 */
[----:B------:R0:W-:Y:S02]  /*45a80*/  SYNCS.ARRIVE.TRANS64.RED.A1T0 RZ, [R0+URZ], RZ ;  /* 0x000000ff00ff79a7 */ /* 0x0001e4000810043f */
[----:B0-----:R-:W-:Y:S05]  /*45a90*/  RET.REL.NODEC R220 `(_ZN7cutlass13device_kernelIN5flash11enable_sm90INS1_16FlashAttnFwdSm90INS1_25CollectiveMainloopFwdSm90ILi2EN4cute5tupleIJNS5_1CILi1EEES8_S8_EEENS6_IJNS7_ILi128EEENS7_ILi96EEENS7_ILi64EEEEEELi256ENS_6half_tEfNS_4arch4Sm90ELb0ELb1ELb0ELb0ELb1ELb0ELb1ELb1ELb0ELb1ELb0ELb0EEENS1_21CollectiveEpilogueFwdINS6_IJSA_NS7_ILi256EEESB_EEES9_SE_SG_Li256ELb0ELb1ELb0ELb0EEENS1_30DynamicPersistentTileSchedulerILi256ELi128ELb0ELb1ELb1EEEEEEEEEvNT_6ParamsE) ;  /* 0xfffffba4dc587950 */ /* 0x001fea0003c3ffff */
.L_x_11499:
[----:B0-----:R0:W1:Y:S02]  /*45aa0*/  SYNCS.PHASECHK.TRANS64.TRYWAIT P0, [R2+URZ], R3 ;  /* 0x00000003020075a7 */ /* 0x001064000800017f */
[----:B-1----:R-:W-:Y:S05]  /*45ab0*/  @!P0 NANOSLEEP.SYNCS 0x989680 ;  /* 0x009896800000895d */ /* 0x002fea0003900000 */
[----:B------:R-:W1:Y:S02]  /*45ac0*/  @!P0 SYNCS.PHASECHK.TRANS64 P0, [R2+URZ], R3 ;  /* 0x00000003020085a7 */ /* 0x000e64000800007f */
[----:B-1----:R-:W-:Y:S05]  /*45ad0*/  @!P0 BRA `(.L_x_11499) ;  /* 0xfffffffc00f08947 */ /* 0x002fea000383ffff */
[----:B------:R-:W-:Y:S05]  /*45ae0*/  BRA `(.L_x_11498) ;  /* 0xfffffe4c00747947 */ /* 0x000fea000383ffff */
.L_x_11506:
[----:B0-----:R0:W1:Y:S02]  /*45af0*/  SYNCS.PHASECHK.TRANS64.TRYWAIT P0, [R8+URZ], R9 ;  /* 0x00000009080075a7 */ /* 0x001064000800017f */
[----:B-1----:R-:W-:Y:S05]  /*45b00*/  @!P0 NANOSLEEP.SYNCS 0x989680 ;  /* 0x009896800000895d */ /* 0x002fea0003900000 */
[----:B------:R-:W1:Y:S02]  /*45b10*/  @!P0 SYNCS.PHASECHK.TRANS64 P0, [R8+URZ], R9 ;  /* 0x00000009080085a7 */ /* 0x000e64000800007f */
[----:B-1----:R-:W-:Y:S05]  /*45b20*/  @!P0 BRA `(.L_x_11506) ;  /* 0xfffffffc00f08947 */ /* 0x002fea000383ffff */
[----:B------:R-:W-:Y:S05]  /*45b30*/  BRA `(.L_x_11505) ;  /* 0xfffffe5400487947 */ /* 0x000fea000383ffff */
.L_x_11525:
        /* <DEDUP_REMOVED lines=12> */
.L_x_15558:


//--------------------- .text._ZN7cutlass13device_kernelIN5flash11enable_sm90INS1_16FlashAttnFwdSm90INS1_25CollectiveMainloopFwdSm90ILi2EN4cute5tupleIJNS5_1CILi1EEES8_S8_EEENS6_IJNS7_ILi128EEENS7_ILi96EEENS7_ILi64EEEEEELi256ENS_6half_tEfNS_4arch4Sm90ELb0ELb1ELb0ELb1ELb1ELb0ELb0ELb1ELb0ELb1ELb0ELb0EEENS1_21CollectiveEpilogueFwdINS6_IJSA_NS7_ILi256EEESB_EEES9_SE_SG_Li256ELb1ELb1ELb0ELb0EEENS1_36VarlenDynamicPersistentTileSchedulerILi128ELi96ELi256ELi128ELb0ELb1ELb1ELb1ELb0ELb1EEEEEEEEEvNT_6ParamsE --------------------------
	.section	.text._ZN7cutlass13device_kernelIN5flash11enable_sm90INS1_16FlashAttnFwdSm90INS1_25CollectiveMainloopFwdSm90ILi2EN4cute5tupleIJNS5_1CILi1EEES8_S8_EEENS6_IJNS7_ILi128EEENS7_ILi96EEENS7_ILi64EEEEEELi256ENS_6half_tEfNS_4arch4Sm90ELb0ELb1ELb0ELb1ELb1ELb0ELb0ELb1ELb0ELb1ELb0ELb0EEENS1_21CollectiveEpilogueFwdINS6_IJSA_NS7_ILi256EEESB_EEES9_SE_SG_Li256ELb1ELb1ELb0ELb0EEENS1_36VarlenDynamicPersistentTileSchedulerILi128ELi96ELi256ELi128ELb0ELb1ELb1ELb1ELb0ELb1EEEEEEEEEvNT_6ParamsE,"ax",@progbits
	.align	128
.text._ZN7cutlass13device_kernelIN5flash11enable_sm90INS1_16FlashAttnFwdSm90INS1_25CollectiveMainloopFwdSm90ILi2EN4cute5tupleIJNS5_1CILi1EEES8_S8_EEENS6_IJNS7_ILi128EEENS7_ILi96EEENS7_ILi64EEEEEELi256ENS_6half_tEfNS_4arch4Sm90ELb0ELb1ELb0ELb1ELb1ELb0ELb0ELb1ELb0ELb1ELb0ELb0EEENS1_21CollectiveEpilogueFwdINS6_IJSA_NS7_ILi256EEESB_EEES9_SE_SG_Li256ELb1ELb1ELb0ELb0EEENS1_36VarlenDynamicPersistentTileSchedulerILi128ELi96ELi256ELi128ELb0ELb1ELb1ELb1ELb0ELb1EEEEEEEEEvNT_6ParamsE:
        .type           _ZN7cutlass13device_kernelIN5flash11enable_sm90INS1_16FlashAttnFwdSm90INS1_25CollectiveMainloopFwdSm90ILi2EN4cute5tupleIJNS5_1CILi1EEES8_S8_EEENS6_IJNS7_ILi128EEENS7_ILi96EEENS7_ILi64EEEEEELi256ENS_6half_tEfNS_4arch4Sm90ELb0ELb1ELb0ELb1ELb1ELb0ELb0ELb1ELb0ELb1ELb0ELb0EEENS1_21CollectiveEpilogueFwdINS6_IJSA_NS7_ILi256EEESB_EEES9_SE_SG_Li256ELb1ELb1ELb0ELb0EEENS1_36VarlenDynamicPersistentTileSchedulerILi128ELi96ELi256ELi128ELb0ELb1ELb1ELb1ELb0ELb1EEEEEEEEEvNT_6ParamsE,@function
        .size           _ZN7cutlass13device_kernelIN5flash11enable_sm90INS1_16FlashAttnFwdSm90INS1_25CollectiveMainloopFwdSm90ILi2EN4cute5tupleIJNS5_1CILi1EEES8_S8_EEENS6_IJNS7_ILi128EEENS7_ILi96EEENS7_ILi64EEEEEELi256ENS_6half_tEfNS_4arch4Sm90ELb0ELb1ELb0ELb1ELb1ELb0ELb0ELb1ELb0ELb1ELb0ELb0EEENS1_21CollectiveEpilogueFwdINS6_IJSA_NS7_ILi256EEESB_EEES9_SE_SG_Li256ELb1ELb1ELb0ELb0EEENS1_36VarlenDynamicPersistentTileSchedulerILi128ELi96ELi256ELi128ELb0ELb1ELb1ELb1ELb0ELb1EEEEEEEEEvNT_6ParamsE,(.L_x_15560 - _ZN7cutlass13device_kernelIN5flash11enable_sm90INS1_16FlashAttnFwdSm90INS1_25CollectiveMainloopFwdSm90ILi2EN4cute5tupleIJNS5_1CILi1EEES8_S8_EEENS6_IJNS7_ILi128EEENS7_ILi96EEENS7_ILi64EEEEEELi256ENS_6half_tEfNS_4arch4Sm90ELb0ELb1ELb0ELb1ELb1ELb0ELb0ELb1ELb0ELb1ELb0ELb0EEENS1_21CollectiveEpilogueFwdINS6_IJSA_NS7_ILi256EEESB_EEES9_SE_SG_Li256ELb1ELb1ELb0ELb0EEENS1_36VarlenDynamicPersistentTileSchedulerILi128ELi96ELi256ELi128ELb0ELb1ELb1ELb1ELb0ELb1EEEEEEEEEvNT_6ParamsE)
        .other          _ZN7cutlass13device_kernelIN5flash11enable_sm90INS1_16FlashAttnFwdSm90INS1_25CollectiveMainloopFwdSm90ILi2EN4cute5tupleIJNS5_1CILi1EEES8_S8_EEENS6_IJNS7_ILi128EEENS7_ILi96EEENS7_ILi64EEEEEELi256ENS_6half_tEfNS_4arch4Sm90ELb0ELb1ELb0ELb1ELb1ELb0ELb0ELb1ELb0ELb1ELb0ELb0EEENS1_21CollectiveEpilogueFwdINS6_IJSA_NS7_ILi256EEESB_EEES9_SE_SG_Li256ELb1ELb1ELb0ELb0EEENS1_36VarlenDynamicPersistentTileSchedulerILi128ELi96ELi256ELi128ELb0ELb1ELb1ELb1ELb0ELb1EEEEEEEEEvNT_6ParamsE,@"STO_CUDA_ENTRY STV_DEFAULT"
_ZN7cutlass13device_kernelIN5flash11enable_sm90INS1_16FlashAttnFwdSm90INS1_25CollectiveMainloopFwdSm90ILi2EN4cute5tupleIJNS5_1CILi1EEES8_S8_EEENS6_IJNS7_ILi128EEENS7_ILi96EEENS7_ILi64EEEEEELi256ENS_6half_tEfNS_4arch4Sm90ELb0ELb1ELb0ELb1ELb1ELb0ELb0ELb1ELb0ELb1ELb0ELb0EEENS1_21CollectiveEpilogueFwdINS6_IJSA_NS7_ILi256EEESB_EEES9_SE_SG_Li256ELb1ELb1ELb0ELb0EEENS1_36VarlenDynamicPersistentTileSchedulerILi128ELi96ELi256ELi128ELb0ELb1ELb1ELb1ELb0ELb1EEEEEEEEEvNT_6ParamsE:
        /* <DEDUP_REMOVED lines=45> */
.L_x_11526:
        /* <DEDUP_REMOVED lines=22> */
.L_x_11527:
        /* <DEDUP_REMOVED lines=18> */
.L_x_11528:
        /* <DEDUP_REMOVED lines=22> */
.L_x_11529:
        /* <DEDUP_REMOVED lines=23> */
.L_x_11530:
        /* <DEDUP_REMOVED lines=8> */
.L_x_11532:
[----:B------:R-:W-:-:S08]  /*08a0*/  NOP ;  /* 0x0000000000007918 */ /* 0x000fd00000000000 */
[----:B------:R-:W0:Y:S02]  /*08b0*/  USETMAXREG.TRY_ALLOC.CTAPOOL UP0, 0xe8 ;  /* 0x000000e8000079c8 */ /* 0x000e240008000600 */
[----:B0-----:R-:W-:-:S13]  /*08c0*/  PLOP3.LUT P0, PT, PT, PT, UP0, 0x80, 0x0 ;  /* 0x000000000000781c */ /* 0x001fda0003f0f008 */
[----:B------:R-:W-:Y:S05]  /*08d0*/  @!P0 BRA `(.L_x_11532) ;  /* 0xfffffffc00f08947 */ /* 0x000fea000383ffff */
[----:B------:R-:W-:Y:S01]  /*08e0*/  SHF.R.U32.HI R2, RZ, 0x7, R0 ;  /* 0x00000007ff027819 */ /* 0x000fe20000011600 */
[----:B------:R-:W0:Y:S08]  /*08f0*/  S2UR UR5, SR_CgaCtaId ;  /* 0x00000000000579c3 */ /* 0x000e300000008800 */
[----:B------:R-:W-:Y:S06]  /*0900*/  BAR.ARV 0x8, 0x180 ;  /* 0x0206000000007b1d */ /* 0x000fec0000002000 */
[----:B------:R-:W-:Y:S01]  /*0910*/  ISETP.NE.AND P0, PT, R2, 0x1, PT ;  /* 0x000000010200780c */ /* 0x000fe20003f05270 */
[----:B------:R-:W-:-:S12]  /*0920*/  UMOV UR4, 0x400 ;  /* 0x0000040000047882 */ /* 0x000fd80000000000 */
[----:B------:R-:W-:Y:S06]  /*0930*/  @!P0 BAR.ARV 0x9, 0x100 ;  /* 0x0244000000008b1d */ /* 0x000fec0000002000 */
[----:B0-----:R-:W-:Y:S02]  /*0940*/  ULEA UR4, UR5, UR4, 0x18 ;  /* 0x0000000405047291 */ /* 0x001fe4000f8ec03f */
[----:B------:R-:W-:Y:S07]  /*0950*/  BAR.SYNC.DEFER_BLOCKING 0x5, 0x180 ;  /* 0x0146000000007b1d */ /* 0x000fee0000010000 */
[----:B------:R-:W0:Y:S01]  /*0960*/  LDS.128 R4, [UR4+0x228d0] ;  /* 0x0228d004ff047984 */ /* 0x000e220008000c00 */
[----:B------:R-:W-:Y:S01]  /*0970*/  ULDC UR4, c[0x0][0xc3c] ;  /* 0x00030f0000047ab9 */ /* 0x000fe20000000800 */
[----:B------:R-:W-:Y:S06]  /*0980*/  BAR.ARV 0x4, 0x180 ;  /* 0x0106000000007b1d */ /* 0x000fec0000002000 */
[----:B0-----:R-:W-:-:S13]  /*0990*/  ISETP.GE.AND P0, PT, R7, UR4, PT ;  /* 0x0000000407007c0c */ /* 0x001fda000bf06270 */
[----:B------:R-:W-:Y:S05]  /*09a0*/  @P0 EXIT ;  /* 0x000000000000094d */ /* 0x000fea0003800000 */
[----:B------:R-:W-:Y:S01]  /*09b0*/  VIADD R214, R0, 0xffffff80 ;  /* 0xffffff8000d67836 */ /* 0x000fe20000000000 */
[----:B------:R-:W-:Y:S01]  /*09c0*/  R2UR UR7, R6 ;  /* 0x00000000060772ca */ /* 0x000fe200000e0000 */
[----:B------:R-:W-:Y:S01]  /*09d0*/  ULOP3.LUT UR40, UR39, 0x1, URZ, 0xfc, !UPT ;  /* 0x0000000127287892 */ /* 0x000fe2000f8efc3f */
[----:B------:R-:W-:Y:S01]  /*09e0*/  R2UR UR5, R5 ;  /* 0x00000000050572ca */ /* 0x000fe200000e0000 */
[----:B------:R-:W-:Y:S01]  /*09f0*/  UMOV UR36, URZ ;  /* 0x0000003f00247c82 */ /* 0x000fe20008000000 */
[----:B------:R-:W-:Y:S01]  /*0a00*/  SHF.R.S32.HI R3, RZ, 0x1f, R214 ;  /* 0x0000001fff037819 */ /* 0x000fe200000114d6 */
[----:B------:R-:W-:Y:S01]  /*0a10*/  UMOV UR37, URZ ;  /* 0x0000003f00257c82 */ /* 0x000fe20008000000 */
[----:B------:R-:W-:Y:S01]  /*0a20*/  R2UR UR6, R7 ;  /* 0x00000000070672ca */ /* 0x000fe200000e0000 */
[----:B------:R-:W-:Y:S01]  /*0a30*/  UMOV UR38, URZ ;  /* 0x0000003f00267c82 */ /* 0x000fe20008000000 */
[CC--:B------:R-:W-:Y:S02]  /*0a40*/  LEA.HI R0, R3.reuse, R214.reuse, RZ, 0x7 ;  /* 0x000000d603007211 */ /* 0x0c0fe400078f38ff */
[----:B------:R-:W-:-:S02]  /*0a50*/  LEA.HI R4, R3, R214, RZ, 0x5 ;  /* 0x000000d603047211 */ /* 0x000fc400078f28ff */
[----:B------:R-:W-:Y:S02]  /*0a60*/  LOP3.LUT R205, R0, 0xffffff80, RZ, 0xc0, !PT ;  /* 0xffffff8000cd7812 */ /* 0x000fe400078ec0ff */
[CC--:B------:R-:W-:Y:S01]  /*0a70*/  LEA.HI R2, R3.reuse, R214.reuse, RZ, 0x4 ;  /* 0x000000d603027211 */ /* 0x0c0fe200078f20ff */
[----:B------:R-:W-:Y:S01]  /*0a80*/  IMAD.SHL.U32 R4, R4, 0x20, RZ ;  /* 0x0000002004047824 */ /* 0x000fe200078e00ff */
[-C--:B------:R-:W-:Y:S01]  /*0a90*/  LEA.HI R11, R3, R214.reuse, RZ, 0x2 ;  /* 0x000000d6030b7211 */ /* 0x080fe200078f10ff */
[----:B------:R-:W-:Y:S01]  /*0aa0*/  IMAD.IADD R205, R214, 0x1, -R205 ;  /* 0x00000001d6cd7824 */ /* 0x000fe200078e0acd */
[----:B------:R-:W-:Y:S02]  /*0ab0*/  LOP3.LUT R5, R2, 0x3fffff0, RZ, 0xc0, !PT ;  /* 0x03fffff002057812 */ /* 0x000fe400078ec0ff */
[----:B------:R-:W-:Y:S02]  /*0ac0*/  LOP3.LUT R11, R11, 0xfffffffc, RZ, 0xc0, !PT ;  /* 0xfffffffc0b0b7812 */ /* 0x000fe400078ec0ff */
[----:B------:R-:W-:Y:S01]  /*0ad0*/  SHF.R.S32.HI R6, RZ, 0x1f, R205 ;  /* 0x0000001fff067819 */ /* 0x000fe200000114cd */
[C---:B------:R-:W-:Y:S01]  /*0ae0*/  IMAD.IADD R5, R214.reuse, 0x1, -R5 ;  /* 0x00000001d6057824 */ /* 0x040fe200078e0a05 */
[----:B------:R-:W-:Y:S01]  /*0af0*/  LEA.HI R3, R3, R214, RZ, 0x3 ;  /* 0x000000d603037211 */ /* 0x000fe200078f18ff */
[----:B------:R-:W-:Y:S01]  /*0b00*/  IMAD.IADD R11, R214, 0x1, -R11 ;  /* 0x00000001d60b7824 */ /* 0x000fe200078e0a0b */
[----:B------:R-:W-:-:S02]  /*0b10*/  LEA.HI R8, R6, R205, RZ, 0x2 ;  /* 0x000000cd06087211 */ /* 0x000fc400078f10ff */
[----:B------:R-:W-:Y:S02]  /*0b20*/  SHF.R.S32.HI R207, RZ, 0x7, R0 ;  /* 0x00000007ffcf7819 */ /* 0x000fe40000011400 */
[--C-:B------:R-:W-:Y:S02]  /*0b30*/  SHF.R.S32.HI R9, RZ, 0x2, R8.reuse ;  /* 0x00000002ff097819 */ /* 0x100fe40000011408 */
[----:B------:R-:W-:Y:S02]  /*0b40*/  SHF.R.S32.HI R10, RZ, 0x1f, R8 ;  /* 0x0000001fff0a7819 */ /* 0x000fe40000011408 */
[----:B------:R-:W-:Y:S02]  /*0b50*/  LOP3.LUT R4, R4, 0xfffffc00, RZ, 0xc0, !PT ;  /* 0xfffffc0004047812 */ /* 0x000fe400078ec0ff */
[----:B------:R-:W-:Y:S02]  /*0b60*/  LEA.HI R10, R10, R9, RZ, 0x3 ;  /* 0x000000090a0a7211 */ /* 0x000fe400078f18ff */
[----:B------:R-:W-:Y:S01]  /*0b70*/  LOP3.LUT R203, R3, 0xfffffff8, RZ, 0xc0, !PT ;  /* 0xfffffff803cb7812 */ /* 0x000fe200078ec0ff */
[----:B------:R-:W-:Y:S01]  /*0b80*/  IMAD R5, R5, 0x40, R4 ;  /* 0x0000004005057824 */ /* 0x000fe200078e0204 */
[----:B------:R-:W-:-:S02]  /*0b90*/  SHF.R.S32.HI R7, RZ, 0x4, R2 ;  /* 0x00000004ff077819 */ /* 0x000fc40000011402 */
[----:B------:R-:W-:Y:S01]  /*0ba0*/  LOP3.LUT R10, R10, 0xfffffff8, RZ, 0xc0, !PT ;  /* 0xfffffff80a0a7812 */ /* 0x000fe200078ec0ff */
[----:B------:R-:W-:Y:S01]  /*0bb0*/  IMAD.IADD R203, R214, 0x1, -R203 ;  /* 0x00000001d6cb7824 */ /* 0x000fe200078e0acb */
[----:B------:R-:W-:Y:S02]  /*0bc0*/  LEA.HI R6, R6, R205, RZ, 0x5 ;  /* 0x000000cd06067211 */ /* 0x000fe400078f28ff */
        /* <DEDUP_REMOVED lines=9> */
[----:B------:R-:W-:Y:S01]  /*0c60*/  LOP3.LUT R2, R2, 0x1ffffffe, RZ, 0xc0, !PT ;  /* 0x1ffffffe02027812 */ /* 0x000fe200078ec0ff */
[----:B------:R-:W-:Y:S01]  /*0c70*/  VIADD R200, R22, 0x80 ;  /* 0x0000008016c87836 */ /* 0x000fe20000000000 */
[----:B------:R-:W-:Y:S01]  /*0c80*/  LOP3.LUT R4, R4, 0x1ffffffe, RZ, 0xc0, !PT ;  /* 0x1ffffffe04047812 */ /* 0x000fe200078ec0ff */
[----:B------:R-:W-:Y:S01]  /*0c90*/  IMAD.IADD R0, R207, 0x1, -R0 ;  /* 0x00000001cf007824 */ /* 0x000fe200078e0a00 */
[----:B------:R-:W-:Y:S01]  /*0ca0*/  LOP3.LUT R8, R8, 0x7ffffffc, RZ, 0xc0, !PT ;  /* 0x7ffffffc08087812 */ /* 0x000fe200078ec0ff */
[----:B------:R-:W-:Y:S01]  /*0cb0*/  VIADD R202, R22, 0xc0 ;  /* 0x000000c016ca7836 */ /* 0x000fe20000000000 */
[----:B------:R-:W-:Y:S01]  /*0cc0*/  SHF.R.S32.HI R204, RZ, 0x3, R3 ;  /* 0x00000003ffcc7819 */ /* 0x000fe20000011403 */
[----:B------:R-:W-:Y:S01]  /*0cd0*/  IMAD.IADD R2, R7, 0x1, -R2 ;  /* 0x0000000107027824 */ /* 0x000fe200078e0a02 */
[----:B------:R-:W-:Y:S01]  /*0ce0*/  SHF.R.S32.HI R213, RZ, 0x1f, R22 ;  /* 0x0000001fffd57819 */ /* 0x000fe20000011416 */
[----:B------:R-:W-:Y:S01]  /*0cf0*/  IMAD.IADD R23, R11, 0x1, -R4 ;  /* 0x000000010b177824 */ /* 0x000fe200078e0a04 */
[----:B------:R-:W-:Y:S01]  /*0d00*/  SHF.R.S32.HI R212, RZ, 0x1f, R201 ;  /* 0x0000001fffd47819 */ /* 0x000fe200000114c9 */
[----:B------:R-:W-:Y:S01]  /*0d10*/  IMAD R208, R0, 0x40, R9 ;  /* 0x0000004000d07824 */ /* 0x000fe200078e0209 */
[----:B------:R-:W-:Y:S01]  /*0d20*/  SHF.R.S32.HI R211, RZ, 0x1f, R200 ;  /* 0x0000001fffd37819 */ /* 0x000fe200000114c8 */
[----:B------:R-:W-:Y:S01]  /*0d30*/  IMAD R209, R2, 0x8, R5 ;  /* 0x0000000802d17824 */ /* 0x000fe200078e0205 */
[----:B------:R-:W-:Y:S01]  /*0d40*/  SHF.R.S32.HI R210, RZ, 0x1f, R202 ;  /* 0x0000001fffd27819 */ /* 0x000fe200000114ca */
[----:B------:R-:W-:-:S02]  /*0d50*/  IMAD.IADD R19, R205, 0x1, -R8 ;  /* 0x00000001cd137824 */ /* 0x000fc400078e0a08 */
[----:B------:R-:W-:-:S07]  /*0d60*/  IMAD R23, R23, 0x8, R208 ;  /* 0x0000000817177824 */ /* 0x000fce00078e02d0 */
.L_x_11640:
[----:B------:R-:W-:Y:S01]  /*0d70*/  ULDC.64 UR8, c[0x0][0xa28] ;  /* 0x00028a0000087ab9 */ /* 0x000fe20000000a00 */
[----:B01----:R-:W-:Y:S01]  /*0d80*/  IMAD.MOV.U32 R7, RZ, RZ, RZ ;  /* 0x000000ffff077224 */ /* 0x003fe200078e00ff */
[----:B------:R-:W-:Y:S01]  /*0d90*/  UISETP.NE.U32.AND UP0, UPT, UR8, URZ, UPT ;  /* 0x0000003f0800728c */ /* 0x000fe2000bf05070 */
[----:B------:R-:W-:-:S03]  /*0da0*/  ULDC UR4, c[0x0][0x424] ;  /* 0x0001090000047ab9 */ /* 0x000fc60000000800 */
        /* <DEDUP_REMOVED lines=9> */
[----:B------:R-:W-:Y:S02]  /*0e40*/  IMAD.U32 R2, RZ, RZ, UR8 ;  /* 0x00000008ff027e24 */ /* 0x000fe4000f8e00ff */
[----:B--2---:R-:W-:Y:S01]  /*0e50*/  IMAD.U32 R3, RZ, RZ, UR9 ;  /* 0x00000009ff037e24 */ /* 0x004fe2000f8e00ff */
[----:B------:R-:W-:-:S04]  /*0e60*/  @UP1 UIMAD.WIDE UR8, UR6, 0x4, UR10 ;  /* 0x00000004060818a5 */ /* 0x000fc8000f8e020a */
[----:B------:R0:W5:Y:S02]  /*0e70*/  @P0 LDG.E R7, desc[UR46][R2.64] ;  /* 0x0000002e02070981 */ /* 0x000164000c1e1900 */
[----:B------:R-:W-:Y:S02]  /*0e80*/  IMAD.U32 R4, RZ, RZ, UR8 ;  /* 0x00000008ff047e24 */ /* 0x000fe4000f8e00ff */
[----:B------:R-:W-:Y:S01]  /*0e90*/  IMAD.U32 R5, RZ, RZ, UR9 ;  /* 0x00000009ff057e24 */ /* 0x000fe2000f8e00ff */
[----:B------:R-:W-:-:S04]  /*0ea0*/  ULDC.64 UR8, c[0x0][0x418] ;  /* 0x0001060000087ab9 */ /* 0x000fc80000000a00 */
[----:B----4-:R0:W5:Y:S01]  /*0eb0*/  @P2 LDG.E R17, desc[UR46][R4.64] ;  /* 0x0000002e04112981 */ /* 0x010162000c1e1900 */
[----:B------:R-:W-:Y:S01]  /*0ec0*/  UISETP.NE.U32.AND UP0, UPT, UR8, URZ, UPT ;  /* 0x0000003f0800728c */ /* 0x000fe2000bf05070 */
[----:B------:R-:W-:-:S03]  /*0ed0*/  UMOV UR41, UR7 ;  /* 0x0000000700297c82 */ /* 0x000fc60008000000 */
[----:B------:R-:W-:-:S03]  /*0ee0*/  UISETP.NE.AND.EX UP0, UPT, UR9, URZ, UPT, UP0 ;  /* 0x0000003f0900728c */ /* 0x000fc6000bf05300 */
[----:B------:R-:W-:Y:S01]  /*0ef0*/  ULDC.64 UR8, c[0x0][0xa20] ;  /* 0x0002880000087ab9 */ /* 0x000fe20000000a00 */
[----:B------:R-:W-:Y:S01]  /*0f00*/  USEL UR4, UR4, 0x1, UP0 ;  /* 0x0000000104047887 */ /* 0x000fe20008000000 */
[----:B------:R-:W-:Y:S01]  /*0f10*/  ISETP.NE.U32.AND P1, PT, RZ, UR8, PT ;  /* 0x00000008ff007c0c */ /* 0x000fe2000bf25070 */
[----:B------:R-:W-:Y:S02]  /*0f20*/  ULDC UR8, c[0x0][0x2f0] ;  /* 0x0000bc0000087ab9 */ /* 0x000fe40000000800 */
[----:B------:R-:W-:Y:S01]  /*0f30*/  UIMAD UR4, UR4, UR8, URZ ;  /* 0x00000008040472a4 */ /* 0x000fe2000f8e023f */
[----:B------:R-:W-:Y:S01]  /*0f40*/  ISETP.NE.AND.EX P1, PT, RZ, UR9, PT, P1 ;  /* 0x00000009ff007c0c */ /* 0x000fe2000bf25310 */
[----:B0--3--:R-:W-:-:S12]  /*0f50*/  @P2 BRA `(.L_x_11533) ;  /* 0x0000000000302947 */ /* 0x009fd80003800000 */
        /* <DEDUP_REMOVED lines=12> */
.L_x_11533:
[----:B------:R-:W-:Y:S01]  /*1020*/  IMAD.U32 R18, RZ, RZ, UR4 ;  /* 0x00000004ff127e24 */ /* 0x000fe2000f8e00ff */
[----:B------:R-:W-:Y:S01]  /*1030*/  UMOV UR42, UR6 ;  /* 0x00000006002a7c82 */ /* 0x000fe20008000000 */
[----:B------:R-:W-:Y:S05]  /*1040*/  @!P1 BRA `(.L_x_11534) ;  /* 0x0000000000189947 */ /* 0x000fea0003800000 */
[----:B------:R-:W-:Y:S02]  /*1050*/  ULDC.64 UR8, c[0x0][0xa20] ;  /* 0x0002880000087ab9 */ /* 0x000fe40000000a00 */
[----:B------:R-:W-:-:S06]  /*1060*/  UIMAD.WIDE UR6, UR6, 0x4, UR8 ;  /* 0x00000004060678a5 */ /* 0x000fcc000f8e0208 */
[----:B------:R-:W-:Y:S02]  /*1070*/  IMAD.U32 R2, RZ, RZ, UR6 ;  /* 0x00000006ff027e24 */ /* 0x000fe4000f8e00ff */
[----:B------:R-:W-:-:S05]  /*1080*/  IMAD.U32 R3, RZ, RZ, UR7 ;  /* 0x00000007ff037e24 */ /* 0x000fca000f8e00ff */
[----:B------:R1:W5:Y:S01]  /*1090*/  LDG.E R18, desc[UR46][R2.64] ;  /* 0x0000002e02127981 */ /* 0x000362000c1e1900 */
[----:B------:R-:W-:Y:S05]  /*10a0*/  BRA `(.L_x_11535) ;  /* 0x00000000002c7947 */ /* 0x000fea0003800000 */
.L_x_11534:
        /* <DEDUP_REMOVED lines=11> */
.L_x_11535:
[----:B------:R-:W2:Y:S01]  /*1160*/  LDC R206, c[0x0][0x448] ;  /* 0x00011200ffce7b82 */ /* 0x000ea20000000800 */
[----:B------:R-:W-:Y:S01]  /*1170*/  USHF.L.U32 UR43, UR5, 0x7, URZ ;  /* 0x00000007052b7899 */ /* 0x000fe2000800063f */
[----:B-----5:R-:W-:Y:S01]  /*1180*/  IMAD.IADD R18, R18, 0x1, -R7 ;  /* 0x0000000112127824 */ /* 0x020fe200078e0a07 */
[----:B------:R-:W-:Y:S02]  /*1190*/  LOP3.LUT R16, R16, 0xffefffff, RZ, 0xc0, !PT ;  /* 0xffefffff10107812 */ /* 0x000fe400078ec0ff */
[----:B------:R-:W-:Y:S02]  /*11a0*/  UIADD3 UR4, UR43, 0x7f, URZ ;  /* 0x0000007f2b047890 */ /* 0x000fe4000fffe03f */
[----:B01----:R-:W-:Y:S01]  /*11b0*/  IADD3 R3, R18, 0x1, -R17 ;  /* 0x0000000112037810 */ /* 0x003fe20007ffe811 */
[----:B------:R-:W0:Y:S03]  /*11c0*/  LDC.64 R8, c[0x0][0x9e0] ;  /* 0x00027800ff087b82 */ /* 0x000e260000000a00 */
[----:B------:R-:W-:Y:S01]  /*11d0*/  IMAD.U32 R0, RZ, RZ, UR4 ;  /* 0x00000004ff007e24 */ /* 0x000fe2000f8e00ff */
[----:B--2---:R-:W-:-:S02]  /*11e0*/  ISETP.NE.AND P2, PT, R206, 0x1, PT ;  /* 0x00000001ce00780c */ /* 0x004fc40003f45270 */
[----:B0-----:R-:W-:-:S11]  /*11f0*/  ISETP.GE.AND P1, PT, R9, 0x1, PT ;  /* 0x000000010900780c */ /* 0x001fd60003f26270 */
[----:B------:R-:W0:Y:S01]  /*1200*/  @P2 LDC R2, c[0x0][0x44c] ;  /* 0x00011300ff022b82 */ /* 0x000e220000000800 */
[----:B------:R-:W-:-:S04]  /*1210*/  @P2 LOP3.LUT R16, R16, 0x100000, RZ, 0xfc, !PT ;  /* 0x0010000010102812 */ /* 0x000fc800078efcff */
[----:B------:R-:W-:-:S03]  /*1220*/  LOP3.LUT R16, R16, 0xfff7ffff, RZ, 0xc0, !PT ;  /* 0xfff7ffff10107812 */ /* 0x000fc600078ec0ff */
[----:B------:R-:W1:Y:S01]  /*1230*/  @P2 LDC R5, c[0x0][0x450] ;  /* 0x00011400ff052b82 */ /* 0x000e620000000800 */
[----:B------:R-:W-:Y:S01]  /*1240*/  @P1 LOP3.LUT R16, R16, 0x80000, RZ, 0xfc, !PT ;  /* 0x0008000010101812 */ /* 0x000fe200078efcff */
[----:B0-----:R-:W-:-:S05]  /*1250*/  @P2 IMAD.HI.U32 R2, R2, UR4, RZ ;  /* 0x0000000402022c27 */ /* 0x001fca000f8e00ff */
[----:B-1----:R-:W-:-:S05]  /*1260*/  @P2 SHF.R.U32.HI R0, RZ, R5, R2 ;  /* 0x00000005ff002219 */ /* 0x002fca0000011602 */
        /* <DEDUP_REMOVED lines=13> */
.L_x_11537:
[----:B------:R-:W-:-:S13]  /*1340*/  ISETP.NE.AND P0, PT, R9, 0x1, PT ;  /* 0x000000010900780c */ /* 0x000fda0003f05270 */
[----:B------:R-:W0:Y:S02]  /*1350*/  @P0 LDC.64 R4, c[0x0][0x9e8] ;  /* 0x00027a00ff040b82 */ /* 0x000e240000000a00 */
[----:B0-----:R-:W-:-:S05]  /*1360*/  @P0 IMAD.HI.U32 R4, R2, R4, RZ ;  /* 0x0000000402040227 */ /* 0x001fca00078e00ff */
[----:B------:R-:W-:-:S07]  /*1370*/  @P0 SHF.R.U32.HI R2, RZ, R5, R4 ;  /* 0x00000005ff020219 */ /* 0x000fce0000011604 */
.L_x_11538:
[----:B------:R-:W-:-:S05]  /*1380*/  IMAD R3, R2, R9, R9 ;  /* 0x0000000902037224 */ /* 0x000fca00078e0209 */
[----:B------:R-:W-:-:S07]  /*1390*/  VIMNMX R0, R0, R3, PT ;  /* 0x0000000300007248 */ /* 0x000fce0003fe0100 */
.L_x_11536:
[----:B------:R-:W0:Y:S01]  /*13a0*/  @P2 LDC R4, c[0x0][0x44c] ;  /* 0x00011300ff042b82 */ /* 0x000e220000000800 */
[----:B------:R-:W-:Y:S01]  /*13b0*/  IMAD.U32 R3, RZ, RZ, UR43 ;  /* 0x0000002bff037e24 */ /* 0x000fe2000f8e00ff */
[----:B------:R-:W-:Y:S01]  /*13c0*/  ULDC UR4, c[0x0][0x9dc] ;  /* 0x0002770000047ab9 */ /* 0x000fe20000000800 */
[----:B------:R-:W-:Y:S02]  /*13d0*/  VIADD R2, R0, 0x5f ;  /* 0x0000005f00027836 */ /* 0x000fe40000000000 */
[----:B------:R-:W-:Y:S02]  /*13e0*/  VIADD R0, R18, 0x5f ;  /* 0x0000005f12007836 */ /* 0x000fe40000000000 */
[----:B------:R-:W-:Y:S01]  /*13f0*/  IMAD.HI R2, R2, 0x2aaaaaab, RZ ;  /* 0x2aaaaaab02027827 */ /* 0x000fe200078e02ff */
[----:B------:R-:W1:Y:S03]  /*1400*/  @P2 LDC R5, c[0x0][0x450] ;  /* 0x00011400ff052b82 */ /* 0x000e660000000800 */
[----:B------:R-:W-:-:S04]  /*1410*/  IMAD.HI R0, R0, 0x2aaaaaab, RZ ;  /* 0x2aaaaaab00007827 */ /* 0x000fc800078e02ff */
[----:B0-----:R-:W-:-:S05]  /*1420*/  @P2 IMAD.HI.U32 R4, R4, UR43, RZ ;  /* 0x0000002b04042c27 */ /* 0x001fca000f8e00ff */
[----:B-1----:R-:W-:Y:S02]  /*1430*/  @P2 SHF.R.U32.HI R3, RZ, R5, R4 ;  /* 0x00000005ff032219 */ /* 0x002fe40000011604 */
[----:B------:R-:W-:Y:S02]  /*1440*/  SHF.R.U32.HI R5, RZ, 0x1f, R2 ;  /* 0x0000001fff057819 */ /* 0x000fe40000011602 */
[----:B------:R-:W-:Y:S02]  /*1450*/  IADD3 R4, R3, R18, -R17 ;  /* 0x0000001203047210 */ /* 0x000fe40007ffe811 */
        /* <DEDUP_REMOVED lines=16> */
.L_x_11540:
[----:B------:R-:W-:-:S13]  /*1560*/  ISETP.NE.AND P0, PT, R9, 0x1, PT ;  /* 0x000000010900780c */ /* 0x000fda0003f05270 */
[----:B------:R-:W0:Y:S02]  /*1570*/  @P0 LDC.64 R2, c[0x0][0x9e8] ;  /* 0x00027a00ff020b82 */ /* 0x000e240000000a00 */
[----:B0-----:R-:W-:-:S05]  /*1580*/  @P0 IMAD.HI.U32 R0, R4, R2, RZ ;  /* 0x0000000204000227 */ /* 0x001fca00078e00ff */
[----:B------:R-:W-:-:S07]  /*1590*/  @P0 SHF.R.U32.HI R4, RZ, R3, R0 ;  /* 0x00000003ff040219 */ /* 0x000fce0000011600 */
.L_x_11541:
[----:B------:R-:W-:-:S05]  /*15a0*/  IMAD R4, R4, R9, RZ ;  /* 0x0000000904047224 */ /* 0x000fca00078e02ff */
[----:B------:R-:W-:-:S13]  /*15b0*/  R2UR UR5, R4 ;  /* 0x00000000040572ca */ /* 0x000fda00000e0000 */
[----:B------:R-:W-:-:S04]  /*15c0*/  UISETP.LT.AND UP0, UPT, UR4, UR5, UPT ;  /* 0x000000050400728c */ /* 0x000fc8000bf01270 */
[----:B------:R-:W-:-:S12]  /*15d0*/  USEL UR4, UR4, UR5, !UP0 ;  /* 0x0000000504047287 */ /* 0x000fd8000c000000 */
.L_x_11539:
[----:B------:R-:W-:Y:S01]  /*15e0*/  UIMAD.WIDE UR4, UR4, 0x2aaaaaab, URZ ;  /* 0x2aaaaaab040478a5 */ /* 0x000fe2000f8e023f */
[----:B------:R-:W-:Y:S02]  /*15f0*/  PLOP3.LUT P0, PT, PT, PT, PT, 0x80, 0x0 ;  /* 0x000000000000781c */ /* 0x000fe40003f0f070 */
[----:B------:R-:W-:Y:S01]  /*1600*/  CS2R R2, SRZ ;  /* 0x0000000000027805 */ /* 0x000fe2000001ff00 */
[----:B------:R-:W-:Y:S01]  /*1610*/  IMAD.MOV.U32 R0, RZ, RZ, RZ ;  /* 0x000000ffff007224 */ /* 0x000fe200078e00ff */
[----:B------:R-:W-:Y:S01]  /*1620*/  USHF.R.U32.HI UR4, URZ, 0x1f, UR5 ;  /* 0x0000001f3f047899 */ /* 0x000fe20008011605 */
[----:B------:R-:W-:Y:S01]  /*1630*/  IMAD.MOV.U32 R150, RZ, RZ, RZ ;  /* 0x000000ffff967224 */ /* 0x000fe200078e00ff */
        /* <DEDUP_REMOVED lines=99> */
.L_x_11543:
        /* <DEDUP_REMOVED lines=13> */
.L_x_11733:
[----:B------:R-:W-:Y:S01]  /*1d40*/  IMAD.U32 R0, RZ, RZ, UR40 ;  /* 0x00000028ff007e24 */ /* 0x000fe2000f8e00ff */
[----:B------:R-:W-:Y:S05]  /*1d50*/  WARPSYNC.ALL ;  /* 0x0000000000007948 */ /* 0x000fea0003800000 */
[----:B------:R1:W-:Y:S01]  /*1d60*/  BAR.SYNC.DEFER_BLOCKING R7, 0x100 ;  /* 0x000400070000751d */ /* 0x0003e20000010000 */
[----:B------:R-:W-:-:S13]  /*1d70*/  ISETP.NE.AND P0, PT, R0, 0x3, PT ;  /* 0x000000030000780c */ /* 0x000fda0003f05270 */
[----:B-1----:R-:W-:Y:S05]  /*1d80*/  @!P0 BRA `(.L_x_11545) ;  /* 0x0000000000048947 */ /* 0x002fea0003800000 */
[----:B------:R-:W-:Y:S01]  /*1d90*/  BPT.TRAP 0x1 ;  /* 0x000000040000795c */ /* 0x000fe20000300000 */
.L_x_11545:
[----:B------:R-:W-:Y:S01]  /*1da0*/  R2UR UR24, R6 ;  /* 0x00000000061872ca */ /* 0x000fe200000e0000 */
[----:B------:R-:W-:-:S05]  /*1db0*/  IMAD.U32 R8, RZ, RZ, UR37 ;  /* 0x00000025ff087e24 */ /* 0x000fca000f8e00ff */
[----:B------:R-:W-:-:S07]  /*1dc0*/  SHF.L.U32 R8, R8, 0x1f, RZ ;  /* 0x0000001f08087819 */ /* 0x000fce00000006ff */
[----:B------:R-:W-:-:S09]  /*1dd0*/  ULEA UR24, UR38, UR24, 0x3 ;  /* 0x0000001826187291 */ /* 0x000fd2000f8e183f */
[----:B------:R1:W2:Y:S01]  /*1de0*/  SYNCS.PHASECHK.TRANS64.TRYWAIT P1, [UR24+0x22830], R8 ;  /* 0x02283008ff0075a7 */ /* 0x0002a20008020158 */
[----:B------:R-:W-:Y:S05]  /*1df0*/  @!P0 BRA `(.L_x_11546) ;  /* 0x0000000000048947 */ /* 0x000fea0003800000 */
[----:B------:R-:W-:Y:S01]  /*1e00*/  BPT.TRAP 0x1 ;  /* 0x000000040000795c */ /* 0x000fe20000300000 */
.L_x_11546:
[----:B--2---:R-:W-:Y:S05]  /*1e10*/  @P1 BRA `(.L_x_11547) ;  /* 0x0000000000081947 */ /* 0x004fea0003800000 */
[----:B------:R-:W2:Y:S02]  /*1e20*/  SYNCS.PHASECHK.TRANS64.TRYWAIT P1, [UR24+0x22830], R8 ;  /* 0x02283008ff0075a7 */ /* 0x000ea40008020158 */
[----:B--2---:R-:W-:Y:S05]  /*1e30*/  @!P1 BRA `(.L_x_11548) ;  /* 0x0000013800b09947 */ /* 0x004fea0003800000 */
.L_x_11547:
[----:B------:R-:W-:Y:S01]  /*1e40*/  R2UR UR4, R6 ;  /* 0x00000000060472ca */ /* 0x000fe200000e0000 */
[----:B------:R-:W-:Y:S01]  /*1e50*/  ULOP3.LUT UR20, UR45, 0x10000, URZ, 0xfc, !UPT ;  /* 0x000100002d147892 */ /* 0x000fe2000f8efc3f */
[----:B------:R-:W-:Y:S01]  /*1e60*/  WARPGROUP.ARRIVE ;  /* 0x00000000000079c5 */ /* 0x000fe20000000000 */
[----:B------:R-:W-:Y:S01]  /*1e70*/  UMOV UR21, 0x40000040 ;  /* 0x4000004000157882 */ /* 0x000fe20000000000 */
[----:B------:R-:W-:Y:S01]  /*1e80*/  UMOV UR23, 0x40000040 ;  /* 0x4000004000177882 */ /* 0x000fe20000000000 */
[----:B------:R-:W-:-:S03]  /*1e90*/  UIADD3 UR8, UR20, 0x2, URZ ;  /* 0x0000000214087890 */ /* 0x000fc6000fffe03f */
[----:B------:R-:W2:Y:S01]  /*1ea0*/  S2R R0, SR_TID.X ;  /* 0x0000000000007919 */ /* 0x000ea20000002100 */
        /* <DEDUP_REMOVED lines=17> */
[----:B--2---:R-:W-:-:S04]  /*1fc0*/  SHF.R.U32.HI R0, RZ, 0x7, R0 ;  /* 0x00000007ff007819 */ /* 0x004fc80000011600 */
[----:B0-----:R-:W-:Y:S01]  /*1fd0*/  IADD3 R3, -R0, 0xb, RZ ;  /* 0x0000000b00037810 */ /* 0x001fe20007ffe1ff */
        /* <DEDUP_REMOVED lines=13> */
.L_x_11549:
[----:B------:R-:W-:Y:S01]  /*20b0*/  ISETP.NE.AND P2, PT, R206, 0x1, PT ;  /* 0x00000001ce00780c */ /* 0x000fe20003f45270 */
[----:B------:R-:W2:Y:S01]  /*20c0*/  S2UR UR6, SR_CgaCtaId ;  /* 0x00000000000679c3 */ /* 0x000ea20000008800 */
[----:B------:R-:W-:Y:S01]  /*20d0*/  VIADD R0, R23, UR43 ;  /* 0x0000002b17007c36 */ /* 0x000fe20008000000 */
[----:B------:R-:W-:Y:S01]  /*20e0*/  UIADD3 UR5, UR24, 0x22840, URZ ;  /* 0x0002284018057890 */ /* 0x000fe2000fffe03f */
[----:B------:R-:W-:Y:S01]  /*20f0*/  LOP3.LUT P1, RZ, R16, 0x80000, RZ, 0xc0, !PT ;  /* 0x0008000010ff7812 */ /* 0x000fe2000782c0ff */
[----:B------:R-:W-:Y:S01]  /*2100*/  ULDC UR7, c[0x0][0x9dc] ;  /* 0x0002770000077ab9 */ /* 0x000fe20000000800 */
[----:B------:R-:W-:Y:S01]  /*2110*/  IMAD.MOV.U32 R2, RZ, RZ, R0 ;  /* 0x000000ffff027224 */ /* 0x000fe200078e0000 */
[----:B------:R-:W-:-:S06]  /*2120*/  ULDC UR15, c[0x0][0x9e0] ;  /* 0x00027800000f7ab9 */ /* 0x000fcc0000000800 */
[----:B------:R-:W3:Y:S08]  /*2130*/  @P2 LDC R5, c[0x0][0x44c] ;  /* 0x00011300ff052b82 */ /* 0x000ef00000000800 */
[----:B------:R-:W4:Y:S01]  /*2140*/  @P2 LDC R9, c[0x0][0x450] ;  /* 0x00011400ff092b82 */ /* 0x000f220000000800 */
[----:B--2---:R-:W-:-:S09]  /*2150*/  UPRMT UR5, UR6, 0x654, UR5 ;  /* 0x0000065406057896 */ /* 0x004fd20008000005 */
[----:B------:R-:W-:Y:S01]  /*2160*/  SYNCS.ARRIVE.TRANS64.RED.A1T0 RZ, [UR5], RZ ;  /* 0x000000ffffff79a7 */ /* 0x000fe20008100405 */
[----:B------:R-:W-:Y:S01]  /*2170*/  ULOP3.LUT UR5, URZ, UR7, URZ, 0x33, !UPT ;  /* 0x000000073f057292 */ /* 0x000fe2000f8e333f */
[----:B---3--:R-:W-:-:S04]  /*2180*/  @P2 IMAD.HI.U32 R4, R0, R5, RZ ;  /* 0x0000000500042227 */ /* 0x008fc800078e00ff */
[----:B------:R-:W-:Y:S02]  /*2190*/  IMAD R0, R176, -0x60, R18 ;  /* 0xffffffa0b0007824 */ /* 0x000fe400078e0212 */
[----:B------:R-:W-:Y:S01]  /*21a0*/  IMAD.MOV.U32 R5, RZ, RZ, -0x60 ;  /* 0xffffffa0ff057424 */ /* 0x000fe200078e00ff */
[----:B----4-:R-:W-:Y:S01]  /*21b0*/  @P2 SHF.R.U32.HI R2, RZ, R9, R4 ;  /* 0x00000009ff022219 */ /* 0x010fe20000011604 */
[C---:B------:R-:W-:Y:S02]  /*21c0*/  VIADD R4, R0.reuse, 0x61 ;  /* 0x0000006100047836 */ /* 0x040fe40000000000 */
[----:B------:R-:W-:Y:S02]  /*21d0*/  VIADD R0, R0, 0x60 ;  /* 0x0000006000007836 */ /* 0x000fe40000000000 */
[----:B------:R-:W2:Y:S01]  /*21e0*/  SHFL.IDX PT, R10, R2, RZ, 0x1c1f ;  /* 0x001c1fff020a7589 */ /* 0x000ea200000e0000 */
[C---:B------:R-:W-:Y:S02]  /*21f0*/  IMAD R4, R19.reuse, -0x2, R4 ;  /* 0xfffffffe13047824 */ /* 0x040fe400078e0204 */
[----:B------:R-:W-:-:S02]  /*2200*/  IMAD R9, R19, -0x2, R0 ;  /* 0xfffffffe13097824 */ /* 0x000fc400078e0200 */
[----:B------:R-:W-:Y:S02]  /*2210*/  IMAD.IADD R4, R4, 0x1, -R17 ;  /* 0x0000000104047824 */ /* 0x000fe400078e0a11 */
[----:B------:R-:W-:Y:S02]  /*2220*/  IMAD R14, R176, R5, 0x60 ;  /* 0x00000060b00e7424 */ /* 0x000fe400078e0205 */
[C---:B------:R-:W-:Y:S02]  /*2230*/  VIADD R12, R4.reuse, UR15 ;  /* 0x0000000f040c7c36 */ /* 0x040fe40008000000 */
[----:B------:R-:W-:Y:S02]  /*2240*/  VIADD R11, R4, UR5 ;  /* 0x00000005040b7c36 */ /* 0x000fe40008000000 */
[----:B------:R-:W-:Y:S01]  /*2250*/  IMAD R20, R19, -0x2, R14 ;  /* 0xfffffffe13147824 */ /* 0x000fe200078e020e */
[----:B--2---:R-:W-:Y:S01]  /*2260*/  VIADDMNMX R0, R10, R12, R9, PT ;  /* 0x0000000c0a007246 */ /* 0x004fe20003800109 */
[----:B------:R-:W-:Y:S01]  /*2270*/  IMAD.IADD R4, R11, 0x1, R10 ;  /* 0x000000010b047824 */ /* 0x000fe200078e020a */
        /* <DEDUP_REMOVED lines=14> */
.L_x_11552:
[----:B------:R-:W-:Y:S02]  /*2360*/  ULDC UR5, c[0x0][0x9e4] ;  /* 0x0002790000057ab9 */ /* 0x000fe40000000800 */
[----:B------:R-:W-:-:S05]  /*2370*/  IMAD.U32 R13, RZ, RZ, UR5 ;  /* 0x00000005ff0d7e24 */ /* 0x000fca000f8e00ff */
[----:B------:R-:W-:-:S13]  /*2380*/  ISETP.NE.AND P1, PT, R13, 0x1, PT ;  /* 0x000000010d00780c */ /* 0x000fda0003f25270 */
[----:B------:R-:W2:Y:S02]  /*2390*/  @P1 LDC.64 R72, c[0x0][0x9e8] ;  /* 0x00027a00ff481b82 */ /* 0x000ea40000000a00 */
[----:B--2---:R-:W-:-:S05]  /*23a0*/  @P1 IMAD.HI.U32 R10, R5, R72, RZ ;  /* 0x00000048050a1227 */ /* 0x004fca00078e00ff */
[----:B------:R-:W-:-:S07]  /*23b0*/  @P1 SHF.R.U32.HI R5, RZ, R73, R10 ;  /* 0x00000049ff051219 */ /* 0x000fce000001160a */
.L_x_11553:
[----:B------:R-:W-:Y:S05]  /*23c0*/  BSYNC B0 ;  /* 0x0000000000007941 */ /* 0x000fea0003800000 */
.L_x_11551:
[----:B------:R-:W-:-:S05]  /*23d0*/  IMAD R5, R5, R13, R20 ;  /* 0x0000000d05057224 */ /* 0x000fca00078e0214 */
[----:B------:R-:W-:Y:S02]  /*23e0*/  VIADDMNMX R0, R5, R13, R0, PT ;  /* 0x0000000d05007246 */ /* 0x000fe40003800100 */
[----:B------:R-:W-:-:S07]  /*23f0*/  VIMNMX R4, R4, R5, !PT ;  /* 0x0000000504047248 */ /* 0x000fce0007fe0100 */
.L_x_11550:
[C---:B------:R-:W-:Y:S01]  /*2400*/  ISETP.GE.AND P6, PT, R14.reuse, 0x9, PT ;  /* 0x000000090e00780c */ /* 0x040fe20003fc6270 */
[----:B------:R-:W2:Y:S01]  /*2410*/  SHFL.IDX PT, R2, R2, 0x1, 0x1c1f ;  /* 0x003c1f0002027f89 */ /* 0x000ea200000e0000 */
        /* <DEDUP_REMOVED lines=131> */
.L_x_11556:
[----:B------:R-:W-:Y:S02]  /*2c50*/  ULDC UR5, c[0x0][0x9e4] ;  /* 0x0002790000057ab9 */ /* 0x000fe40000000800 */
[----:B------:R-:W-:-:S05]  /*2c60*/  IMAD.U32 R4, RZ, RZ, UR5 ;  /* 0x00000005ff047e24 */ /* 0x000fca000f8e00ff */
[----:B------:R-:W-:-:S13]  /*2c70*/  ISETP.NE.AND P5, PT, R4, 0x1, PT ;  /* 0x000000010400780c */ /* 0x000fda0003fa5270 */
[----:B------:R-:W2:Y:S02]  /*2c80*/  @P5 LDC.64 R10, c[0x0][0x9e8] ;  /* 0x00027a00ff0a5b82 */ /* 0x000ea40000000a00 */
[----:B--2---:R-:W-:-:S05]  /*2c90*/  @P5 IMAD.HI.U32 R2, R9, R10, RZ ;  /* 0x0000000a09025227 */ /* 0x004fca00078e00ff */
[----:B------:R-:W-:-:S07]  /*2ca0*/  @P5 SHF.R.U32.HI R9, RZ, R11, R2 ;  /* 0x0000000bff095219 */ /* 0x000fce0000011602 */
.L_x_11557:
[----:B------:R-:W-:Y:S05]  /*2cb0*/  BSYNC B0 ;  /* 0x0000000000007941 */ /* 0x000fea0003800000 */
.L_x_11555:
[----:B------:R-:W-:-:S05]  /*2cc0*/  IMAD R9, R9, R4, R20 ;  /* 0x0000000409097224 */ /* 0x000fca00078e0214 */
[----:B------:R-:W-:Y:S02]  /*2cd0*/  VIADDMNMX R0, R9, R4, R0, PT ;  /* 0x0000000409007246 */ /* 0x000fe40003800100 */
[----:B------:R-:W-:-:S07]  /*2ce0*/  VIMNMX R5, R5, R9, !PT ;  /* 0x0000000905057248 */ /* 0x000fce0007fe0100 */
.L_x_11554:
        /* <DEDUP_REMOVED lines=128> */
[----:B------:R2:W3:Y:S01]  /*34f0*/  MUFU.EX2 R13, R10 ;  /* 0x0000000a000d7308 */ /* 0x0004e20000000800 */
        /* <DEDUP_REMOVED lines=9> */
[--C-:B--2---:R-:W-:Y:S01]  /*3590*/  FFMA.FTZ R10, R76, UR6, -R11.reuse ;  /* 0x000000064c0a7c23 */ /* 0x104fe2000801080b */
[----:B------:R-:W-:Y:S01]  /*35a0*/  FMNMX.FTZ R2, R42, R9, !PT ;  /* 0x000000092a027209 */ /* 0x000fe20007810000 */
[--C-:B------:R-:W-:Y:S01]  /*35b0*/  FFMA.FTZ R33, R84, UR6, -R11.reuse ;  /* 0x0000000654217c23 */ /* 0x100fe2000801080b */
[----:B------:R-:W-:Y:S01]  /*35c0*/  FSEL R66, R66, -INF , !P1 ;  /* 0xff80000042427808 */ /* 0x000fe20004800000 */
[----:B------:R-:W-:Y:S01]  /*35d0*/  FFMA.FTZ R52, R52, UR6, -R11 ;  /* 0x0000000634347c23 */ /* 0x000fe2000801080b */
[----:B------:R-:W-:Y:S01]  /*35e0*/  FMNMX.FTZ R9, R43, R2, !PT ;  /* 0x000000022b097209 */ /* 0x000fe20007810000 */
[----:B------:R-:W2:Y:S01]  /*35f0*/  MUFU.EX2 R15, R15 ;  /* 0x0000000f000f7308 */ /* 0x000ea20000000800 */
[----:B------:R-:W-:Y:S01]  /*3600*/  ISETP.LT.OR P4, PT, R0, 0x5a, P4 ;  /* 0x0000005a0000780c */ /* 0x000fe20002781670 */
[----:B---3--:R-:W-:Y:S01]  /*3610*/  FADD.FTZ R37, R12, R13 ;  /* 0x0000000d0c257221 */ /* 0x008fe20000010000 */
        /* <DEDUP_REMOVED lines=13> */
[----:B------:R3:W4:Y:S01]  /*36f0*/  MUFU.EX2 R21, R10 ;  /* 0x0000000a00157308 */ /* 0x0007220000000800 */
[----:B------:R-:W-:Y:S01]  /*3700*/  F2FP.F16.F32.PACK_AB R152, R13, R12 ;  /* 0x0000000c0d98723e */ /* 0x000fe200000000ff */
[----:B------:R-:W-:Y:S01]  /*3710*/  FFMA.FTZ R68, R68, UR6, -R11 ;  /* 0x0000000644447c23 */ /* 0x000fe2000801080b */
[----:B------:R-:W-:-:S02]  /*3720*/  FMNMX.FTZ R2, R54, R9, !PT ;  /* 0x0000000936027209 */ /* 0x000fc40007810000 */
[----:B--2---:R-:W-:Y:S02]  /*3730*/  F2FP.F16.F32.PACK_AB R154, R15, R14 ;  /* 0x0000000e0f9a723e */ /* 0x004fe400000000ff */
[----:B------:R-:W-:Y:S01]  /*3740*/  FMNMX.FTZ R9, R55, R2, !PT ;  /* 0x0000000237097209 */ /* 0x000fe20007810000 */
[----:B------:R-:W-:Y:S01]  /*3750*/  MUFU.EX2 R24, R24 ;  /* 0x0000001800187308 */ /* 0x000fe20000000800 */
[----:B---3--:R-:W-:Y:S02]  /*3760*/  FFMA.FTZ R10, R40, UR6, -R11 ;  /* 0x00000006280a7c23 */ /* 0x008fe4000801080b */
[----:B------:R-:W-:-:S04]  /*3770*/  FMNMX.FTZ R2, R58, R9, !PT ;  /* 0x000000093a027209 */ /* 0x000fc80007810000 */
[----:B------:R-:W-:Y:S01]  /*3780*/  FMNMX.FTZ R9, R59, R2, !PT ;  /* 0x000000023b097209 */ /* 0x000fe20007810000 */
[----:B------:R-:W2:Y:S01]  /*3790*/  MUFU.EX2 R25, R25 ;  /* 0x0000001900197308 */ /* 0x000ea20000000800 */
[----:B----4-:R-:W-:Y:S02]  /*37a0*/  F2FP.F16.F32.PACK_AB R156, R21, R20 ;  /* 0x00000014159c723e */ /* 0x010fe400000000ff */
[----:B------:R-:W-:Y:S01]  /*37b0*/  FMNMX.FTZ R2, R62, R9, !PT ;  /* 0x000000093e027209 */ /* 0x000fe20007810000 */
[----:B------:R-:W-:-:S03]  /*37c0*/  FFMA.FTZ R9, R80, UR6, -R11 ;  /* 0x0000000650097c23 */ /* 0x000fc6000801080b */
        /* <DEDUP_REMOVED lines=15> */
[----:B------:R-:W3:Y:S01]  /*38c0*/  MUFU.EX2 R33, R33 ;  /* 0x0000002100217308 */ /* 0x000ee20000000800 */
[----:B--2---:R-:W-:-:S05]  /*38d0*/  FMNMX.FTZ R2, R0, R5, !PT ;  /* 0x0000000500027209 */ /* 0x004fca0007810000 */
[----:B------:R-:W2:Y:S02]  /*38e0*/  SHFL.BFLY PT, R5, R2, 0x1, 0x1f ;  /* 0x0c201f0002057f89 */ /* 0x000ea400000e0000 */
[----:B------:R-:W-:Y:S08]  /*38f0*/  MUFU.EX2 R52, R52 ;  /* 0x0000003400347308 */ /* 0x000ff00000000800 */
[----:B------:R-:W4:Y:S01]  /*3900*/  MUFU.EX2 R53, R53 ;  /* 0x0000003500357308 */ /* 0x000f220000000800 */
[----:B---3--:R-:W-:-:S07]  /*3910*/  F2FP.F16.F32.PACK_AB R164, R33, R32 ;  /* 0x0000002021a4723e */ /* 0x008fce00000000ff */
[----:B------:R-:W-:Y:S01]  /*3920*/  MUFU.EX2 R56, R56 ;  /* 0x0000003800387308 */ /* 0x000fe20000000800 */
[----:B--2---:R-:W-:Y:S01]  /*3930*/  FMNMX.FTZ R5, R2, R5, !PT ;  /* 0x0000000502057209 */ /* 0x004fe20007810000 */
[----:B------:R-:W-:-:S06]  /*3940*/  FADD.FTZ R2, R14, R37 ;  /* 0x000000250e027221 */ /* 0x000fcc0000010000 */
[----:B------:R-:W-:Y:S01]  /*3950*/  MUFU.EX2 R57, R57 ;  /* 0x0000003900397308 */ /* 0x000fe20000000800 */
[----:B----4-:R-:W-:Y:S01]  /*3960*/  F2FP.F16.F32.PACK_AB R166, R53, R52 ;  /* 0x0000003435a6723e */ /* 0x010fe200000000ff */
[C---:B------:R-:W-:Y:S01]  /*3970*/  FMUL.FTZ R0, R5.reuse, UR6 ;  /* 0x0000000605007c20 */ /* 0x040fe20008410000 */
[----:B------:R-:W-:Y:S01]  /*3980*/  FSETP.NEU.FTZ.AND P1, PT, R5, -INF , PT ;  /* 0xff8000000500780b */ /* 0x000fe20003f3d000 */
[----:B------:R-:W-:-:S03]  /*3990*/  FADD.FTZ R37, R15, R2 ;  /* 0x000000020f257221 */ /* 0x000fc60000010000 */
[----:B------:R-:W-:Y:S01]  /*39a0*/  FSEL R0, R0, RZ, P1 ;  /* 0x000000ff00007208 */ /* 0x000fe20000800000 */
[----:B------:R-:W-:Y:S01]  /*39b0*/  FADD.FTZ R2, R20, R37 ;  /* 0x0000002514027221 */ /* 0x000fe20000010000 */
[----:B------:R-:W-:Y:S03]  /*39c0*/  MUFU.EX2 R60, R60 ;  /* 0x0000003c003c7308 */ /* 0x000fe60000000800 */
        /* <DEDUP_REMOVED lines=51> */
[----:B------:R-:W-:-:S04]  /*3d00*/  FADD.FTZ R15, R57, R12 ;  /* 0x0000000c390f7221 */ /* 0x000fc80000010000 */
[----:B------:R-:W-:Y:S01]  /*3d10*/  FADD.FTZ R12, R60, R15 ;  /* 0x0000000f3c0c7221 */ /* 0x000fe20000010000 */
        /* <DEDUP_REMOVED lines=61> */
.L_x_11558:
[----:B------:R2:W3:Y:S01]  /*40f0*/  SYNCS.PHASECHK.TRANS64.TRYWAIT P1, [UR24+0x22850], R8 ;  /* 0x02285008ff0075a7 */ /* 0x0004e20008020158 */
[----:B------:R-:W-:Y:S05]  /*4100*/  @!P0 BRA `(.L_x_11559) ;  /* 0x0000000000048947 */ /* 0x000fea0003800000 */
[----:B------:R-:W-:Y:S01]  /*4110*/  BPT.TRAP 0x1 ;  /* 0x000000040000795c */ /* 0x000fe20000300000 */
.L_x_11559:
[----:B---3--:R-:W-:Y:S05]  /*4120*/  @P1 BRA `(.L_x_11560) ;  /* 0x0000000000081947 */ /* 0x008fea0003800000 */
[----:B------:R-:W3:Y:S02]  /*4130*/  SYNCS.PHASECHK.TRANS64.TRYWAIT P1, [UR24+0x22850], R8 ;  /* 0x02285008ff0075a7 */ /* 0x000ee40008020158 */
[----:B---3--:R-:W-:Y:S05]  /*4140*/  @!P1 BRA `(.L_x_11561) ;  /* 0x0000011800049947 */ /* 0x008fea0003800000 */
.L_x_11560:
        /* <DEDUP_REMOVED lines=44> */
.L_x_11562:
[----:B------:R-:W-:Y:S01]  /*4410*/  ISETP.NE.AND P2, PT, R206, 0x1, PT ;  /* 0x00000001ce00780c */ /* 0x000fe20003f45270 */
[----:B------:R-:W4:Y:S01]  /*4420*/  S2UR UR10, SR_CgaCtaId ;  /* 0x00000000000a79c3 */ /* 0x000f220000008800 */
[----:B------:R-:W-:Y:S01]  /*4430*/  UIADD3 UR24, UR24, 0x22860, URZ ;  /* 0x0002286018187890 */ /* 0x000fe2000fffe03f */
[----:B------:R-:W-:-:S10]  /*4440*/  LOP3.LUT P1, RZ, R16, 0x80000, RZ, 0xc0, !PT ;  /* 0x0008000010ff7812 */ /* 0x000fd4000782c0ff */
[----:B------:R-:W5:Y:S08]  /*4450*/  @P2 LDC R6, c[0x0][0x44c] ;  /* 0x00011300ff062b82 */ /* 0x000f700000000800 */
[----:B-123--:R-:W1:Y:S01]  /*4460*/  @P2 LDC R8, c[0x0][0x450] ;  /* 0x00011400ff082b82 */ /* 0x00ee620000000800 */
[----:B----4-:R-:W-:-:S09]  /*4470*/  UPRMT UR24, UR10, 0x654, UR24 ;  /* 0x000006540a187896 */ /* 0x010fd20008000018 */
[----:B------:R-:W-:Y:S01]  /*4480*/  SYNCS.ARRIVE.TRANS64.RED.A1T0 RZ, [UR24], RZ ;  /* 0x000000ffffff79a7 */ /* 0x000fe20008100418 */
[----:B-----5:R-:W-:-:S04]  /*4490*/  @P2 IMAD.HI.U32 R7, R6, UR43, RZ ;  /* 0x0000002b06072c27 */ /* 0x020fc8000f8e00ff */
[----:B------:R-:W-:Y:S01]  /*44a0*/  IMAD.U32 R6, RZ, RZ, UR43 ;  /* 0x0000002bff067e24 */ /* 0x000fe2000f8e00ff */
[----:B-1----:R-:W-:-:S04]  /*44b0*/  @P2 SHF.R.U32.HI R6, RZ, R8, R7 ;  /* 0x00000008ff062219 */ /* 0x002fc80000011607 */
[----:B------:R-:W-:-:S05]  /*44c0*/  IADD3 R7, R6, R18, -R17 ;  /* 0x0000001206077210 */ /* 0x000fca0007ffe811 */
        /* <DEDUP_REMOVED lines=17> */
.L_x_11564:
[----:B------:R-:W-:Y:S02]  /*45e0*/  ULDC UR18, c[0x0][0x9e4] ;  /* 0x0002790000127ab9 */ /* 0x000fe40000000800 */
[----:B------:R-:W-:-:S11]  /*45f0*/  UISETP.NE.AND UP0, UPT, UR18, 0x1, UPT ;  /* 0x000000011200788c */ /* 0x000fd6000bf05270 */
[----:B------:R-:W-:Y:S02]  /*4600*/  @UP0 ULDC.64 UR22, c[0x0][0x9e8] ;  /* 0x00027a0000160ab9 */ /* 0x000fe40000000a00 */
[----:B------:R-:W-:-:S04]  /*4610*/  UIMAD.WIDE.U32 UR10, UR15, UR22, URZ ;  /* 0x000000160f0a72a5 */ /* 0x000fc8000f8e003f */
[----:B------:R-:W-:-:S12]  /*4620*/  @UP0 USHF.R.U32.HI UR15, URZ, UR23, UR11 ;  /* 0x000000173f0f0299 */ /* 0x000fd8000801160b */
.L_x_11565:
[----:B------:R-:W-:-:S04]  /*4630*/  UIMAD UR15, UR15, UR18, UR18 ;  /* 0x000000120f0f72a4 */ /* 0x000fc8000f8e0212 */
[----:B------:R-:W-:-:S04]  /*4640*/  UISETP.LT.AND UP0, UPT, UR14, UR15, UPT ;  /* 0x0000000f0e00728c */ /* 0x000fc8000bf01270 */
[----:B------:R-:W-:-:S12]  /*4650*/  USEL UR14, UR14, UR15, UP0 ;  /* 0x0000000f0e0e7287 */ /* 0x000fd80008000000 */
.L_x_11563:
        /* <DEDUP_REMOVED lines=13> */
.L_x_11585:
[----:B------:R-:W-:-:S04]  /*4730*/  UIADD3 UR38, UR38, 0x1, URZ ;  /* 0x0000000126267890 */ /* 0x000fc8000fffe03f */
[----:B------:R-:W-:-:S04]  /*4740*/  UISETP.NE.AND UP0, UPT, UR38, 0x2, UPT ;  /* 0x000000022600788c */ /* 0x000fc8000bf05270 */
[----:B------:R-:W-:Y:S02]  /*4750*/  USEL UR10, URZ, 0x1, UP0 ;  /* 0x000000013f0a7887 */ /* 0x000fe40008000000 */
[----:B------:R-:W-:Y:S02]  /*4760*/  USEL UR38, UR38, URZ, UP0 ;  /* 0x0000003f26267287 */ /* 0x000fe40008000000 */
[----:B------:R-:W-:Y:S01]  /*4770*/  ULOP3.LUT UR37, UR37, UR10, URZ, 0x3c, !UPT ;  /* 0x0000000a25257292 */ /* 0x000fe2000f8e3c3f */
[----:B012---:R-:W-:Y:S11]  /*4780*/  @!P0 BRA `(.L_x_11567) ;  /* 0x0000000000048947 */ /* 0x007ff60003800000 */
[----:B------:R-:W-:Y:S01]  /*4790*/  BPT.TRAP 0x1 ;  /* 0x000000040000795c */ /* 0x000fe20000300000 */
.L_x_11567:
[----:B------:R-:W1:Y:S01]  /*47a0*/  S2UR UR26, SR_CgaCtaId ;  /* 0x00000000001a79c3 */ /* 0x000e620000008800 */
[----:B------:R-:W-:Y:S01]  /*47b0*/  UMOV UR10, 0x400 ;  /* 0x00000400000a7882 */ /* 0x000fe20000000000 */
[----:B------:R-:W-:-:S05]  /*47c0*/  IMAD.U32 R7, RZ, RZ, UR37 ;  /* 0x00000025ff077e24 */ /* 0x000fca000f8e00ff */
[----:B------:R-:W-:Y:S01]  /*47d0*/  SHF.L.U32 R7, R7, 0x1f, RZ ;  /* 0x0000001f07077819 */ /* 0x000fe200000006ff */
[----:B-1----:R-:W-:-:S04]  /*47e0*/  ULEA UR10, UR26, UR10, 0x18 ;  /* 0x0000000a1a0a7291 */ /* 0x002fc8000f8ec03f */
[----:B------:R-:W-:-:S09]  /*47f0*/  ULEA UR25, UR38, UR10, 0x3 ;  /* 0x0000000a26197291 */ /* 0x000fd2000f8e183f */
[----:B------:R1:W2:Y:S01]  /*4800*/  SYNCS.PHASECHK.TRANS64.TRYWAIT P1, [UR25+0x22830], R7 ;  /* 0x02283007ff0075a7 */ /* 0x0002a20008020159 */
[----:B------:R-:W-:Y:S05]  /*4810*/  @!P0 BRA `(.L_x_11568) ;  /* 0x0000000000048947 */ /* 0x000fea0003800000 */
[----:B------:R-:W-:Y:S01]  /*4820*/  BPT.TRAP 0x1 ;  /* 0x000000040000795c */ /* 0x000fe20000300000 */
.L_x_11568:
[----:B--2---:R-:W-:Y:S05]  /*4830*/  @P1 BRA `(.L_x_11569) ;  /* 0x0000000000081947 */ /* 0x004fea0003800000 */
[----:B------:R-:W2:Y:S02]  /*4840*/  SYNCS.PHASECHK.TRANS64.TRYWAIT P1, [UR25+0x22830], R7 ;  /* 0x02283007ff0075a7 */ /* 0x000ea40008020159 */
[----:B--2---:R-:W-:Y:S05]  /*4850*/  @!P1 BRA `(.L_x_11570) ;  /* 0x0000011000589947 */ /* 0x004fea0003800000 */
.L_x_11569:
[----:B------:R-:W-:Y:S01]  /*4860*/  UIMAD UR22, UR38, 0x300, UR4 ;  /* 0x00000300261678a4 */ /* 0x000fe2000f8e0204 */
[----:B------:R-:W-:Y:S01]  /*4870*/  WARPGROUP.ARRIVE ;  /* 0x00000000000079c5 */ /* 0x000fe20000000000 */
[----:B------:R-:W-:Y:S01]  /*4880*/  UMOV UR23, 0x40000040 ;  /* 0x4000004000177882 */ /* 0x000fe20000000000 */
[----:B------:R-:W-:Y:S01]  /*4890*/  UMOV UR11, 0x40000040 ;  /* 0x40000040000b7882 */ /* 0x000fe20000000000 */
[----:B------:R-:W-:-:S03]  /*48a0*/  UIADD3 UR10, UR22, 0x2, URZ ;  /* 0x00000002160a7890 */ /* 0x000fc6000fffe03f */
[----:B------:R-:W3:Y:S01]  /*48b0*/  S2R R215, SR_TID.X ;  /* 0x0000000000d77919 */ /* 0x000ee20000002100 */
[----:B------:R-:W-:Y:S01]  /*48c0*/  UIADD3 UR14, UR22, 0x4, URZ ;  /* 0x00000004160e7890 */ /* 0x000fe2000fffe03f */
[----:B------:R-:W-:Y:S01]  /*48d0*/  UMOV UR15, 0x40000040 ;  /* 0x40000040000f7882 */ /* 0x000fe20000000000 */
[----:B------:R-:W-:Y:S01]  /*48e0*/  HGMMA.64x96x16.F32 R152, gdesc[UR20], RZ, !UPT, gsb0 ;  /* 0x01600000149879f0 */ /* 0x000fe2000c0008ff */
[----:B------:R-:W-:Y:S01]  /*48f0*/  UIADD3 UR18, UR22, 0x6, URZ ;  /* 0x0000000616127890 */ /* 0x000fe2000fffe03f */
[----:B------:R-:W-:Y:S01]  /*4900*/  UMOV UR19, 0x40000040 ;  /* 0x4000004000137882 */ /* 0x000fe20000000000 */
[----:B---3--:R-:W-:-:S04]  /*4910*/  SHF.R.U32.HI R215, RZ, 0x7, R215 ;  /* 0x00000007ffd77819 */ /* 0x008fc800000116d7 */
        /* <DEDUP_REMOVED lines=14> */
.L_x_11571:
[----:B------:R-:W-:Y:S01]  /*4a00*/  ISETP.NE.AND P2, PT, R206, 0x1, PT ;  /* 0x00000001ce00780c */ /* 0x000fe20003f45270 */
[----:B------:R-:W-:Y:S01]  /*4a10*/  VIADD R20, R23, UR43 ;  /* 0x0000002b17147c36 */ /* 0x000fe20008000000 */
[----:B------:R-:W-:Y:S01]  /*4a20*/  UIADD3 UR10, UR25, 0x22840, URZ ;  /* 0x00022840190a7890 */ /* 0x000fe2000fffe03f */
[----:B------:R-:W-:Y:S01]  /*4a30*/  IMAD R10, R6, -0x60, RZ ;  /* 0xffffffa0060a7824 */ /* 0x000fe200078e02ff */
[----:B------:R-:W-:Y:S02]  /*4a40*/  LOP3.LUT P1, RZ, R16, 0x80000, RZ, 0xc0, !PT ;  /* 0x0008000010ff7812 */ /* 0x000fe4000782c0ff */
[----:B------:R-:W-:-:S07]  /*4a50*/  UPRMT UR10, UR26, 0x654, UR10 ;  /* 0x000006541a0a7896 */ /* 0x000fce000800000a */
[----:B------:R-:W3:Y:S08]  /*4a60*/  @P2 LDC R5, c[0x0][0x44c] ;  /* 0x00011300ff052b82 */ /* 0x000ef00000000800 */
[----:B--2---:R-:W2:Y:S01]  /*4a70*/  @P2 LDC R4, c[0x0][0x450] ;  /* 0x00011400ff042b82 */ /* 0x004ea20000000800 */
[----:B------:R-:W-:Y:S01]  /*4a80*/  SYNCS.ARRIVE.TRANS64.RED.A1T0 RZ, [UR10], RZ ;  /* 0x000000ffffff79a7 */ /* 0x000fe2000810040a */
[----:B------:R-:W-:Y:S01]  /*4a90*/  ULOP3.LUT UR10, URZ, UR7, URZ, 0x33, !UPT ;  /* 0x000000073f0a7292 */ /* 0x000fe2000f8e333f */
[----:B---3--:R-:W-:-:S05]  /*4aa0*/  @P2 IMAD.HI.U32 R5, R20, R5, RZ ;  /* 0x0000000514052227 */ /* 0x008fca00078e00ff */
[----:B--2---:R-:W-:Y:S01]  /*4ab0*/  @P2 SHF.R.U32.HI R20, RZ, R4, R5 ;  /* 0x00000004ff142219 */ /* 0x004fe20000011605 */
[----:B------:R-:W-:-:S04]  /*4ac0*/  VIADD R4, R10, 0x1 ;  /* 0x000000010a047836 */ /* 0x000fc80000000000 */
[----:B------:R-:W2:Y:S01]  /*4ad0*/  SHFL.IDX PT, R11, R20, RZ, 0x1c1f ;  /* 0x001c1fff140b7589 */ /* 0x000ea200000e0000 */
[----:B------:R-:W-:-:S05]  /*4ae0*/  IMAD R4, R19, -0x2, R4 ;  /* 0xfffffffe13047824 */ /* 0x000fca00078e0204 */
[----:B------:R-:W-:-:S05]  /*4af0*/  IADD3 R4, -R17, R4, R18 ;  /* 0x0000000411047210 */ /* 0x000fca0007ffe112 */
[C---:B------:R-:W-:Y:S02]  /*4b00*/  VIADD R15, R4.reuse, UR27 ;  /* 0x0000001b040f7c36 */ /* 0x040fe40008000000 */
[----:B------:R-:W-:Y:S02]  /*4b10*/  VIADD R14, R4, UR10 ;  /* 0x0000000a040e7c36 */ /* 0x000fe40008000000 */
[----:B--2---:R-:W-:Y:S02]  /*4b20*/  IMAD.IADD R13, R15, 0x1, R11 ;  /* 0x000000010f0d7824 */ /* 0x004fe400078e020b */
[----:B------:R-:W-:Y:S01]  /*4b30*/  IMAD.IADD R12, R11, 0x1, R14 ;  /* 0x000000010b0c7824 */ /* 0x000fe200078e020e */
        /* <DEDUP_REMOVED lines=13> */
.L_x_11574:
[----:B------:R-:W-:-:S05]  /*4c10*/  IMAD.U32 R21, RZ, RZ, UR28 ;  /* 0x0000001cff157e24 */ /* 0x000fca000f8e00ff */
[----:B------:R-:W-:-:S13]  /*4c20*/  ISETP.NE.AND P1, PT, R21, 0x1, PT ;  /* 0x000000011500780c */ /* 0x000fda0003f25270 */
[----:B------:R-:W2:Y:S02]  /*4c30*/  @P1 LDC.64 R4, c[0x0][0x9e8] ;  /* 0x00027a00ff041b82 */ /* 0x000ea40000000a00 */
[----:B--2---:R-:W-:-:S05]  /*4c40*/  @P1 IMAD.HI.U32 R4, R11, R4, RZ ;  /* 0x000000040b041227 */ /* 0x004fca00078e00ff */
[----:B------:R-:W-:-:S07]  /*4c50*/  @P1 SHF.R.U32.HI R11, RZ, R5, R4 ;  /* 0x00000005ff0b1219 */ /* 0x000fce0000011604 */
.L_x_11575:
[----:B------:R-:W-:Y:S05]  /*4c60*/  BSYNC B0 ;  /* 0x0000000000007941 */ /* 0x000fea0003800000 */
.L_x_11573:
[----:B------:R-:W-:-:S04]  /*4c70*/  IMAD R4, R19, -0x2, R10 ;  /* 0xfffffffe13047824 */ /* 0x000fc800078e020a */
[----:B------:R-:W-:-:S05]  /*4c80*/  IMAD R4, R11, R21, R4 ;  /* 0x000000150b047224 */ /* 0x000fca00078e0204 */
[----:B------:R-:W-:Y:S02]  /*4c90*/  VIADDMNMX R13, R4, R21, R13, PT ;  /* 0x00000015040d7246 */ /* 0x000fe4000380010d */
[----:B------:R-:W-:-:S07]  /*4ca0*/  VIMNMX R12, R12, R4, !PT ;  /* 0x000000040c0c7248 */ /* 0x000fce0007fe0100 */
.L_x_11572:
[----:B------:R-:W-:Y:S02]  /*4cb0*/  ISETP.GE.AND P2, PT, R10, 0x1, PT ;  /* 0x000000010a00780c */ /* 0x000fe40003f46270 */
[----:B------:R-:W-:Y:S02]  /*4cc0*/  LOP3.LUT R16, R16, 0xfffbffff, RZ, 0xc0, !PT ;  /* 0xfffbffff10107812 */ /* 0x000fe400078ec0ff */
[----:B------:R-:W-:Y:S02]  /*4cd0*/  ISETP.GE.AND P1, PT, R10, 0x2, PT ;  /* 0x000000020a00780c */ /* 0x000fe40003f26270 */
        /* <DEDUP_REMOVED lines=148> */
.L_x_11578:
[----:B------:R-:W-:-:S05]  /*5620*/  IMAD.U32 R12, RZ, RZ, UR28 ;  /* 0x0000001cff0c7e24 */ /* 0x000fca000f8e00ff */
[----:B------:R-:W-:-:S13]  /*5630*/  ISETP.NE.AND P6, PT, R12, 0x1, PT ;  /* 0x000000010c00780c */ /* 0x000fda0003fc5270 */
[----:B------:R-:W2:Y:S02]  /*5640*/  @P6 LDC.64 R4, c[0x0][0x9e8] ;  /* 0x00027a00ff046b82 */ /* 0x000ea40000000a00 */
[----:B--2---:R-:W-:-:S05]  /*5650*/  @P6 IMAD.HI.U32 R4, R13, R4, RZ ;  /* 0x000000040d046227 */ /* 0x004fca00078e00ff */
[----:B------:R-:W-:-:S07]  /*5660*/  @P6 SHF.R.U32.HI R13, RZ, R5, R4 ;  /* 0x00000005ff0d6219 */ /* 0x000fce0000011604 */
.L_x_11579:
[----:B------:R-:W-:Y:S05]  /*5670*/  BSYNC B0 ;  /* 0x0000000000007941 */ /* 0x000fea0003800000 */
.L_x_11577:
[----:B------:R-:W-:-:S04]  /*5680*/  IMAD R10, R19, -0x2, R10 ;  /* 0xfffffffe130a7824 */ /* 0x000fc800078e020a */
[----:B------:R-:W-:-:S05]  /*5690*/  IMAD R13, R13, R12, R10 ;  /* 0x0000000c0d0d7224 */ /* 0x000fca00078e020a */
[----:B------:R-:W-:Y:S02]  /*56a0*/  VIADDMNMX R15, R13, R12, R15, PT ;  /* 0x0000000c0d0f7246 */ /* 0x000fe4000380010f */
[----:B------:R-:W-:-:S07]  /*56b0*/  VIMNMX R14, R14, R13, !PT ;  /* 0x0000000d0e0e7248 */ /* 0x000fce0007fe0100 */
.L_x_11576:
        /* <DEDUP_REMOVED lines=435> */
[----:B---3--:R-:W-:-:S07]  /*71f0*/  FADD.FTZ R178, R182, R13 ;  /* 0x0000000db6b27221 */ /* 0x008fce0000010000 */
[----:B------:R-:W3:Y:S01]  /*7200*/  MUFU.EX2 R0, R187 ;  /* 0x000000bb00007308 */ /* 0x000ee20000000800 */
[----:B0-----:R-:W-:-:S07]  /*7210*/  FADD.FTZ R178, R183, R178 ;  /* 0x000000b2b7b27221 */ /* 0x001fce0000010000 */
[----:B------:R0:W4:Y:S01]  /*7220*/  MUFU.EX2 R171, R167 ;  /* 0x000000a700ab7308 */ /* 0x0001220000000800 */
[----:B--2---:R-:W-:-:S07]  /*7230*/  FADD.FTZ R13, R169, R178 ;  /* 0x000000b2a90d7221 */ /* 0x004fce0000010000 */
[----:B------:R-:W2:Y:S01]  /*7240*/  MUFU.EX2 R20, R191 ;  /* 0x000000bf00147308 */ /* 0x000ea20000000800 */
[C---:B---3--:R-:W-:Y:S01]  /*7250*/  FADD.FTZ R178, R0.reuse, R13 ;  /* 0x0000000d00b27221 */ /* 0x048fe20000010000 */
[----:B------:R-:W-:Y:S02]  /*7260*/  F2FP.F16.F32.PACK_AB R169, R0, R169 ;  /* 0x000000a900a9723e */ /* 0x000fe400000000ff */
[----:B0-----:R-:W-:-:S04]  /*7270*/  F2FP.F16.F32.PACK_AB R167, R183, R182 ;  /* 0x000000b6b7a7723e */ /* 0x001fc800000000ff */
[----:B------:R-:W0:Y:S01]  /*7280*/  MUFU.EX2 R173, R194 ;  /* 0x000000c200ad7308 */ /* 0x000e220000000800 */
[----:B----4-:R-:W-:-:S07]  /*7290*/  FADD.FTZ R13, R171, R178 ;  /* 0x000000b2ab0d7221 */ /* 0x010fce0000010000 */
[----:B------:R-:W3:Y:S01]  /*72a0*/  MUFU.EX2 R176, R195 ;  /* 0x000000c300b07308 */ /* 0x000ee20000000800 */
[C---:B--2---:R-:W-:Y:S01]  /*72b0*/  FADD.FTZ R180, R20.reuse, R13 ;  /* 0x0000000d14b47221 */ /* 0x044fe20000010000 */
[----:B------:R-:W-:-:S06]  /*72c0*/  F2FP.F16.F32.PACK_AB R171, R20, R171 ;  /* 0x000000ab14ab723e */ /* 0x000fcc00000000ff */
[----:B------:R-:W2:Y:S01]  /*72d0*/  MUFU.EX2 R175, R198 ;  /* 0x000000c600af7308 */ /* 0x000ea20000000800 */
[----:B0-----:R-:W-:-:S07]  /*72e0*/  FADD.FTZ R13, R173, R180 ;  /* 0x000000b4ad0d7221 */ /* 0x001fce0000010000 */
[----:B------:R-:W0:Y:S01]  /*72f0*/  MUFU.EX2 R178, R189 ;  /* 0x000000bd00b27308 */ /* 0x000e220000000800 */
[C---:B---3--:R-:W-:Y:S01]  /*7300*/  FADD.FTZ R8, R176.reuse, R13 ;  /* 0x0000000db0087221 */ /* 0x048fe20000010000 */
[----:B------:R-:W-:-:S03]  /*7310*/  F2FP.F16.F32.PACK_AB R173, R176, R173 ;  /* 0x000000adb0ad723e */ /* 0x000fc600000000ff */
[----:B--2---:R-:W-:-:S04]  /*7320*/  FADD.FTZ R9, R175, R8 ;  /* 0x00000008af097221 */ /* 0x004fc80000010000 */
[C---:B0-----:R-:W-:Y:S01]  /*7330*/  FADD.FTZ R0, R178.reuse, R9 ;  /* 0x00000009b2007221 */ /* 0x041fe20000010000 */
[----:B------:R-:W-:Y:S01]  /*7340*/  F2FP.F16.F32.PACK_AB R175, R178, R175 ;  /* 0x000000afb2af723e */ /* 0x000fe200000000ff */
[----:B------:R-:W-:Y:S06]  /*7350*/  @!P0 BRA `(.L_x_11580) ;  /* 0x0000000000048947 */ /* 0x000fec0003800000 */
[----:B------:R-:W-:Y:S01]  /*7360*/  BPT.TRAP 0x1 ;  /* 0x000000040000795c */ /* 0x000fe20000300000 */
.L_x_11580:
[----:B------:R0:W2:Y:S01]  /*7370*/  SYNCS.PHASECHK.TRANS64.TRYWAIT P1, [UR25+0x22850], R7 ;  /* 0x02285007ff0075a7 */ /* 0x0000a20008020159 */
[----:B------:R-:W-:Y:S05]  /*7380*/  @!P0 BRA `(.L_x_11581) ;  /* 0x0000000000048947 */ /* 0x000fea0003800000 */
[----:B------:R-:W-:Y:S01]  /*7390*/  BPT.TRAP 0x1 ;  /* 0x000000040000795c */ /* 0x000fe20000300000 */
.L_x_11581:
[----:B------:R-:W-:Y:S01]  /*73a0*/  VIADD R8, R215, 0x8 ;  /* 0x00000008d7087836 */ /* 0x000fe20000000000 */
[----:B--2---:R-:W-:Y:S06]  /*73b0*/  @P1 BRA `(.L_x_11582) ;  /* 0x0000000000081947 */ /* 0x004fec0003800000 */
[----:B------:R-:W2:Y:S02]  /*73c0*/  SYNCS.PHASECHK.TRANS64.TRYWAIT P1, [UR25+0x22850], R7 ;  /* 0x02285007ff0075a7 */ /* 0x000ea40008020159 */
[----:B--2---:R-:W-:Y:S05]  /*73d0*/  @!P1 BRA `(.L_x_11583) ;  /* 0x000000e400909947 */ /* 0x004fea0003800000 */
.L_x_11582:
        /* <DEDUP_REMOVED lines=39> */
.L_x_11584:
        /* <DEDUP_REMOVED lines=8> */
.L_x_11566:
[----:B------:R-:W-:Y:S01]  /*76d0*/  ISETP.NE.AND P2, PT, R206, 0x1, PT ;  /* 0x00000001ce00780c */ /* 0x000fe20003f45270 */
[----:B------:R-:W-:Y:S01]  /*76e0*/  UIADD3 UR10, UR43, 0x7f, URZ ;  /* 0x0000007f2b0a7890 */ /* 0x000fe2000fffe03f */
[----:B--2---:R-:W-:Y:S02]  /*76f0*/  IADD3 R10, R18, 0x1, -R17 ;  /* 0x00000001120a7810 */ /* 0x004fe40007ffe811 */
[----:B------:R-:W-:-:S09]  /*7700*/  LOP3.LUT P1, RZ, R16, 0x80000, RZ, 0xc0, !PT ;  /* 0x0008000010ff7812 */ /* 0x000fd2000782c0ff */
[----:B01----:R-:W0:Y:S08]  /*7710*/  @P2 LDC R7, c[0x0][0x44c] ;  /* 0x00011300ff072b82 */ /* 0x003e300000000800 */
[----:B------:R-:W1:Y:S01]  /*7720*/  @P2 LDC R9, c[0x0][0x450] ;  /* 0x00011400ff092b82 */ /* 0x000e620000000800 */
[----:B0-----:R-:W-:-:S04]  /*7730*/  @P2 IMAD.HI.U32 R8, R7, UR10, RZ ;  /* 0x0000000a07082c27 */ /* 0x001fc8000f8e00ff */
[----:B------:R-:W-:Y:S01]  /*7740*/  IMAD.U32 R7, RZ, RZ, UR10 ;  /* 0x0000000aff077e24 */ /* 0x000fe2000f8e00ff */
[----:B-1----:R-:W-:-:S05]  /*7750*/  @P2 SHF.R.U32.HI R7, RZ, R9, R8 ;  /* 0x00000009ff072219 */ /* 0x002fca0000011608 */
        /* <DEDUP_REMOVED lines=16> */
.L_x_11587:
[----:B------:R-:W-:Y:S02]  /*7860*/  ULDC UR15, c[0x0][0x9e4] ;  /* 0x00027900000f7ab9 */ /* 0x000fe40000000800 */
[----:B------:R-:W-:-:S11]  /*7870*/  UISETP.NE.AND UP0, UPT, UR15, 0x1, UPT ;  /* 0x000000010f00788c */ /* 0x000fd6000bf05270 */
[----:B------:R-:W-:Y:S02]  /*7880*/  @UP0 ULDC.64 UR18, c[0x0][0x9e8] ;  /* 0x00027a0000120ab9 */ /* 0x000fe40000000a00 */
[----:B------:R-:W-:-:S04]  /*7890*/  UIMAD.WIDE.U32 UR10, UR7, UR18, URZ ;  /* 0x00000012070a72a5 */ /* 0x000fc8000f8e003f */
[----:B------:R-:W-:-:S12]  /*78a0*/  @UP0 USHF.R.U32.HI UR7, URZ, UR19, UR11 ;  /* 0x000000133f070299 */ /* 0x000fd8000801160b */
.L_x_11588:
[----:B------:R-:W-:-:S04]  /*78b0*/  UIMAD UR7, UR7, UR15, URZ ;  /* 0x0000000f070772a4 */ /* 0x000fc8000f8e023f */
[----:B------:R-:W-:-:S04]  /*78c0*/  UISETP.LT.AND UP0, UPT, UR14, UR7, UPT ;  /* 0x000000070e00728c */ /* 0x000fc8000bf01270 */
[----:B------:R-:W-:-:S12]  /*78d0*/  USEL UR14, UR14, UR7, !UP0 ;  /* 0x000000070e0e7287 */ /* 0x000fd8000c000000 */
.L_x_11586:
        /* <DEDUP_REMOVED lines=12> */
.L_x_11600:
[----:B------:R-:W-:Y:S01]  /*79a0*/  UIADD3 UR38, UR38, 0x1, URZ ;  /* 0x0000000126267890 */ /* 0x000fe2000fffe03f */
[C---:B------:R-:W-:Y:S01]  /*79b0*/  ISETP.GT.AND P1, PT, R8.reuse, UR7, PT ;  /* 0x0000000708007c0c */ /* 0x040fe2000bf24270 */
[----:B------:R-:W-:Y:S02]  /*79c0*/  VIADD R8, R8, 0xffffffff ;  /* 0xffffffff08087836 */ /* 0x000fe40000000000 */
[----:B------:R-:W-:-:S04]  /*79d0*/  UISETP.NE.AND UP0, UPT, UR38, 0x2, UPT ;  /* 0x000000022600788c */ /* 0x000fc8000bf05270 */
[----:B------:R-:W-:Y:S02]  /*79e0*/  USEL UR10, URZ, 0x1, UP0 ;  /* 0x000000013f0a7887 */ /* 0x000fe40008000000 */
[----:B------:R-:W-:Y:S02]  /*79f0*/  USEL UR38, UR38, URZ, UP0 ;  /* 0x0000003f26267287 */ /* 0x000fe40008000000 */
[----:B------:R-:W-:Y:S01]  /*7a00*/  ULOP3.LUT UR37, UR37, UR10, URZ, 0x3c, !UPT ;  /* 0x0000000a25257292 */ /* 0x000fe2000f8e3c3f */
[----:B0-----:R-:W-:Y:S11]  /*7a10*/  @!P0 BRA `(.L_x_11590) ;  /* 0x0000000000048947 */ /* 0x001ff60003800000 */
[----:B------:R-:W-:Y:S01]  /*7a20*/  BPT.TRAP 0x1 ;  /* 0x000000040000795c */ /* 0x000fe20000300000 */
.L_x_11590:
        /* <DEDUP_REMOVED lines=9> */
.L_x_11591:
[----:B-1----:R-:W-:Y:S05]  /*7ac0*/  @P2 BRA `(.L_x_11592) ;  /* 0x0000000000082947 */ /* 0x002fea0003800000 */
[----:B------:R-:W1:Y:S02]  /*7ad0*/  SYNCS.PHASECHK.TRANS64.TRYWAIT P2, [UR25+0x22830], R6 ;  /* 0x02283006ff0075a7 */ /* 0x000e640008040159 */
[----:B-1----:R-:W-:Y:S05]  /*7ae0*/  @!P2 BRA `(.L_x_11593) ;  /* 0x000000dc00e4a947 */ /* 0x002fea0003800000 */
.L_x_11592:
        /* <DEDUP_REMOVED lines=26> */
.L_x_11594:
        /* <DEDUP_REMOVED lines=63> */
[----:B------:R-:W2:Y:S01]  /*8080*/  MUFU.EX2 R7, R7 ;  /* 0x0000000700077308 */ /* 0x000ea20000000800 */
        /* <DEDUP_REMOVED lines=11> */
[----:B------:R-:W-:Y:S01]  /*8140*/  FFMA.FTZ R196, R196, UR6, -R10 ;  /* 0x00000006c4c47c23 */ /* 0x000fe2000801080a */
[----:B------:R-:W-:-:S03]  /*8150*/  FMNMX.FTZ R12, R190, R5, !PT ;  /* 0x00000005be0c7209 */ /* 0x000fc60007810000 */
[----:B------:R-:W4:Y:S01]  /*8160*/  MUFU.EX2 R20, R20 ;  /* 0x0000001400147308 */ /* 0x000f220000000800 */
[----:B------:R-:W-:Y:S01]  /*8170*/  FMNMX.FTZ R5, R191, R12, !PT ;  /* 0x0000000cbf057209 */ /* 0x000fe20007810000 */
[-C--:B--2---:R-:W-:Y:S01]  /*8180*/  FMUL.FTZ R24, R24, R7.reuse ;  /* 0x0000000718187220 */ /* 0x084fe20000410000 */
[-C--:B------:R-:W-:Y:S01]  /*8190*/  FMUL.FTZ R25, R25, R7.reuse ;  /* 0x0000000719197220 */ /* 0x080fe20000410000 */
[----:B------:R-:W-:Y:S01]  /*81a0*/  FMUL.FTZ R28, R28, R7 ;  /* 0x000000071c1c7220 */ /* 0x000fe20000410000 */
[----:B------:R-:W-:Y:S01]  /*81b0*/  FMNMX.FTZ R12, R194, R5, !PT ;  /* 0x00000005c20c7209 */ /* 0x000fe20007810000 */
[-C--:B------:R-:W-:Y:S01]  /*81c0*/  FMUL.FTZ R29, R29, R7.reuse ;  /* 0x000000071d1d7220 */ /* 0x080fe20000410000 */
[-C--:B------:R-:W-:Y:S01]  /*81d0*/  FMUL.FTZ R32, R32, R7.reuse ;  /* 0x0000000720207220 */ /* 0x080fe20000410000 */
[----:B------:R-:W2:Y:S01]  /*81e0*/  MUFU.EX2 R21, R21 ;  /* 0x0000001500157308 */ /* 0x000ea20000000800 */
[----:B------:R-:W-:Y:S01]  /*81f0*/  FMNMX.FTZ R5, R195, R12, !PT ;  /* 0x0000000cc3057209 */ /* 0x000fe20007810000 */
[-C--:B------:R-:W-:Y:S01]  /*8200*/  FMUL.FTZ R33, R33, R7.reuse ;  /* 0x0000000721217220 */ /* 0x080fe20000410000 */
[-C--:B------:R-:W-:Y:S01]  /*8210*/  FMUL.FTZ R36, R36, R7.reuse ;  /* 0x0000000724247220 */ /* 0x080fe20000410000 */
[----:B------:R-:W-:Y:S01]  /*8220*/  FMUL.FTZ R37, R37, R7 ;  /* 0x0000000725257220 */ /* 0x000fe20000410000 */
[----:B------:R-:W-:Y:S01]  /*8230*/  FMNMX.FTZ R12, R198, R5, !PT ;  /* 0x00000005c60c7209 */ /* 0x000fe20007810000 */
[-C--:B------:R-:W-:Y:S01]  /*8240*/  FMUL.FTZ R40, R40, R7.reuse ;  /* 0x0000000728287220 */ /* 0x080fe20000410000 */
[-C--:B------:R-:W-:Y:S01]  /*8250*/  FMUL.FTZ R41, R41, R7.reuse ;  /* 0x0000000729297220 */ /* 0x080fe20000410000 */
[----:B------:R-:W5:Y:S01]  /*8260*/  MUFU.EX2 R153, R153 ;  /* 0x0000009900997308 */ /* 0x000f620000000800 */
[----:B------:R-:W-:Y:S01]  /*8270*/  FMNMX.FTZ R12, R199, R12, !PT ;  /* 0x0000000cc70c7209 */ /* 0x000fe20007810000 */
[-C--:B------:R-:W-:Y:S01]  /*8280*/  FMUL.FTZ R44, R44, R7.reuse ;  /* 0x000000072c2c7220 */ /* 0x080fe20000410000 */
[-C--:B------:R-:W-:Y:S01]  /*8290*/  FMUL.FTZ R45, R45, R7.reuse ;  /* 0x000000072d2d7220 */ /* 0x080fe20000410000 */
[-C--:B------:R-:W-:Y:S01]  /*82a0*/  FMUL.FTZ R48, R48, R7.reuse ;  /* 0x0000000730307220 */ /* 0x080fe20000410000 */
[-C--:B------:R-:W-:Y:S01]  /*82b0*/  FMUL.FTZ R49, R49, R7.reuse ;  /* 0x0000000731317220 */ /* 0x080fe20000410000 */
[----:B------:R-:W0:Y:S01]  /*82c0*/  SHFL.BFLY PT, R5, R12, 0x2, 0x1f ;  /* 0x0c401f000c057f89 */ /* 0x000e2200000e0000 */
        /* <DEDUP_REMOVED lines=24> */
[--C-:B------:R-:W-:Y:S01]  /*8450*/  FFMA.FTZ R12, R188, UR6, -R10.reuse ;  /* 0x00000006bc0c7c23 */ /* 0x100fe2000801080a */
[----:B------:R-:W-:Y:S01]  /*8460*/  MUFU.EX2 R161, R161 ;  /* 0x000000a100a17308 */ /* 0x000fe20000000800 */
[----:B------:R-:W-:Y:S01]  /*8470*/  FFMA.FTZ R10, R197, UR6, -R10 ;  /* 0x00000006c50a7c23 */ /* 0x000fe2000801080a */
        /* <DEDUP_REMOVED lines=25> */
[----:B0-----:R-:W-:Y:S01]  /*8610*/  FMNMX.FTZ R5, R11, R184, !PT ;  /* 0x000000b80b057209 */ /* 0x001fe20007810000 */
        /* <DEDUP_REMOVED lines=18> */
[----:B---3--:R-:W-:Y:S01]  /*8740*/  FFMA.FTZ R175, R7, R2, R152 ;  /* 0x0000000207af7223 */ /* 0x008fe20000010098 */
[--C-:B------:R-:W-:Y:S01]  /*8750*/  FFMA.FTZ R159, R166, UR6, -R193.reuse ;  /* 0x00000006a69f7c23 */ /* 0x100fe200080108c1 */
[--C-:B------:R-:W-:Y:S01]  /*8760*/  FFMA.FTZ R188, R167, UR6, -R193.reuse ;  /* 0x00000006a7bc7c23 */ /* 0x100fe200080108c1 */
[----:B------:R-:W-:Y:S01]  /*8770*/  FFMA.FTZ R167, R179, UR6, -R193 ;  /* 0x00000006b3a77c23 */ /* 0x000fe200080108c1 */
[----:B------:R-:W0:Y:S01]  /*8780*/  MUFU.EX2 R184, R184 ;  /* 0x000000b800b87308 */ /* 0x000e220000000800 */
[----:B----4-:R-:W-:Y:S01]  /*8790*/  FADD.FTZ R154, R20, R175 ;  /* 0x000000af149a7221 */ /* 0x010fe20000010000 */
[--C-:B------:R-:W-:Y:S01]  /*87a0*/  FFMA.FTZ R175, R183, UR6, -R193.reuse ;  /* 0x00000006b7af7c23 */ /* 0x100fe200080108c1 */
[--C-:B------:R-:W-:Y:S01]  /*87b0*/  FFMA.FTZ R171, R171, UR6, -R193.reuse ;  /* 0x00000006abab7c23 */ /* 0x100fe200080108c1 */
[--C-:B------:R-:W-:Y:S01]  /*87c0*/  FFMA.FTZ R163, R174, UR6, -R193.reuse ;  /* 0x00000006aea37c23 */ /* 0x100fe200080108c1 */
[----:B--2---:R-:W-:Y:S01]  /*87d0*/  FADD.FTZ R154, R21, R154 ;  /* 0x0000009a159a7221 */ /* 0x004fe20000010000 */
[--C-:B------:R-:W-:Y:S01]  /*87e0*/  FFMA.FTZ R166, R178, UR6, -R193.reuse ;  /* 0x00000006b2a67c23 */ /* 0x100fe200080108c1 */
[--C-:B------:R-:W-:Y:S01]  /*87f0*/  FFMA.FTZ R182, R182, UR6, -R193.reuse ;  /* 0x00000006b6b67c23 */ /* 0x100fe200080108c1 */
[----:B------:R-:W2:Y:S01]  /*8800*/  MUFU.EX2 R155, R155 ;  /* 0x0000009b009b7308 */ /* 0x000ea20000000800 */
[----:B-----5:R-:W-:Y:S01]  /*8810*/  FADD.FTZ R183, R153, R154 ;  /* 0x0000009a99b77221 */ /* 0x020fe20000010000 */
[--C-:B------:R-:W-:Y:S01]  /*8820*/  FFMA.FTZ R190, R190, UR6, -R193.reuse ;  /* 0x00000006bebe7c23 */ /* 0x100fe200080108c1 */
[----:B------:R-:W-:Y:S01]  /*8830*/  FFMA.FTZ R191, R191, UR6, -R193 ;  /* 0x00000006bfbf7c23 */ /* 0x000fe200080108c1 */
[----:B------:R-:W-:Y:S01]  /*8840*/  F2FP.F16.F32.PACK_AB R152, R20, R152 ;  /* 0x000000981498723e */ /* 0x000fe200000000ff */
[----:B-1----:R-:W-:Y:S01]  /*8850*/  FADD.FTZ R154, R156, R183 ;  /* 0x000000b79c9a7221 */ /* 0x002fe20000010000 */
[----:B------:R-:W-:Y:S01]  /*8860*/  F2FP.F16.F32.PACK_AB R156, R157, R156 ;  /* 0x0000009c9d9c723e */ /* 0x000fe200000000ff */
[--C-:B------:R-:W-:Y:S01]  /*8870*/  FFMA.FTZ R194, R194, UR6, -R193.reuse ;  /* 0x00000006c2c27c23 */ /* 0x100fe200080108c1 */
[----:B------:R-:W1:Y:S01]  /*8880*/  MUFU.EX2 R185, R185 ;  /* 0x000000b900b97308 */ /* 0x000e620000000800 */
[----:B0-----:R-:W-:Y:S01]  /*8890*/  FFMA.FTZ R2, R9, R0, R184 ;  /* 0x0000000009027223 */ /* 0x001fe200000100b8 */
[----:B------:R-:W-:Y:S01]  /*88a0*/  FADD.FTZ R154, R157, R154 ;  /* 0x0000009a9d9a7221 */ /* 0x000fe20000010000 */
[--C-:B------:R-:W-:Y:S01]  /*88b0*/  FFMA.FTZ R195, R195, UR6, -R193.reuse ;  /* 0x00000006c3c37c23 */ /* 0x100fe200080108c1 */
[--C-:B------:R-:W-:Y:S01]  /*88c0*/  FFMA.FTZ R198, R198, UR6, -R193.reuse ;  /* 0x00000006c6c67c23 */ /* 0x100fe200080108c1 */
[-C--:B------:R-:W-:Y:S01]  /*88d0*/  FMUL.FTZ R144, R144, R7.reuse ;  /* 0x0000000790907220 */ /* 0x080fe20000410000 */
[----:B------:R-:W-:Y:S01]  /*88e0*/  FADD.FTZ R154, R15, R154 ;  /* 0x0000009a0f9a7221 */ /* 0x000fe20000010000 */
[-C--:B------:R-:W-:Y:S01]  /*88f0*/  FMUL.FTZ R145, R145, R7.reuse ;  /* 0x0000000791917220 */ /* 0x080fe20000410000 */
[----:B------:R-:W0:Y:S01]  /*8900*/  MUFU.EX2 R192, R192 ;  /* 0x000000c000c07308 */ /* 0x000e220000000800 */
[----:B--2---:R-:W-:Y:S01]  /*8910*/  FADD.FTZ R2, R155, R2 ;  /* 0x000000029b027221 */ /* 0x004fe20000010000 */
[-C--:B------:R-:W-:Y:S01]  /*8920*/  FMUL.FTZ R148, R148, R7.reuse ;  /* 0x0000000794947220 */ /* 0x080fe20000410000 */
[----:B------:R-:W-:Y:S01]  /*8930*/  FMUL.FTZ R149, R149, R7 ;  /* 0x0000000795957220 */ /* 0x000fe20000410000 */
[-C--:B------:R-:W-:Y:S01]  /*8940*/  FMUL.FTZ R26, R26, R9.reuse ;  /* 0x000000091a1a7220 */ /* 0x080fe20000410000 */
[-C--:B------:R-:W-:Y:S01]  /*8950*/  FMUL.FTZ R27, R27, R9.reuse ;  /* 0x000000091b1b7220 */ /* 0x080fe20000410000 */
[-C--:B------:R-:W-:Y:S01]  /*8960*/  FMUL.FTZ R30, R30, R9.reuse ;  /* 0x000000091e1e7220 */ /* 0x080fe20000410000 */
[-C--:B------:R-:W-:Y:S01]  /*8970*/  FMUL.FTZ R31, R31, R9.reuse ;  /* 0x000000091f1f7220 */ /* 0x080fe20000410000 */
[----:B------:R-:W2:Y:S01]  /*8980*/  MUFU.EX2 R158, R158 ;  /* 0x0000009e009e7308 */ /* 0x000ea20000000800 */
[----:B-1----:R-:W-:Y:S01]  /*8990*/  FADD.FTZ R179, R185, R2 ;  /* 0x00000002b9b37221 */ /* 0x002fe20000010000 */
[----:B------:R-:W-:Y:S01]  /*89a0*/  FFMA.FTZ R2, R186, UR6, -R193 ;  /* 0x00000006ba027c23 */ /* 0x000fe200080108c1 */
[-C--:B------:R-:W-:Y:S01]  /*89b0*/  FMUL.FTZ R34, R34, R9.reuse ;  /* 0x0000000922227220 */ /* 0x080fe20000410000 */
[-C--:B------:R-:W-:Y:S01]  /*89c0*/  FMUL.FTZ R35, R35, R9.reuse ;  /* 0x0000000923237220 */ /* 0x080fe20000410000 */
[-C--:B------:R-:W-:Y:S01]  /*89d0*/  FMUL.FTZ R38, R38, R9.reuse ;  /* 0x0000000926267220 */ /* 0x080fe20000410000 */
[-C--:B------:R-:W-:Y:S01]  /*89e0*/  FMUL.FTZ R39, R39, R9.reuse ;  /* 0x0000000927277220 */ /* 0x080fe20000410000 */
[-C--:B------:R-:W-:Y:S01]  /*89f0*/  FMUL.FTZ R42, R42, R9.reuse ;  /* 0x000000092a2a7220 */ /* 0x080fe20000410000 */
[----:B------:R-:W1:Y:S01]  /*8a00*/  MUFU.EX2 R189, R189 ;  /* 0x000000bd00bd7308 */ /* 0x000e620000000800 */
[----:B0-----:R-:W-:Y:S01]  /*8a10*/  FADD.FTZ R197, R192, R179 ;  /* 0x000000b3c0c57221 */ /* 0x001fe20000010000 */
[--C-:B------:R-:W-:Y:S01]  /*8a20*/  FFMA.FTZ R179, R187, UR6, -R193.reuse ;  /* 0x00000006bbb37c23 */ /* 0x100fe200080108c1 */
[----:B------:R-:W-:Y:S01]  /*8a30*/  FADD.FTZ R187, R161, R154 ;  /* 0x0000009aa1bb7221 */ /* 0x000fe20000010000 */
[----:B------:R-:W-:Y:S01]  /*8a40*/  FFMA.FTZ R193, R199, UR6, -R193 ;  /* 0x00000006c7c17c23 */ /* 0x000fe200080108c1 */
[-C--:B------:R-:W-:Y:S01]  /*8a50*/  FMUL.FTZ R43, R43, R9.reuse ;  /* 0x000000092b2b7220 */ /* 0x080fe20000410000 */
[-C--:B------:R-:W-:Y:S01]  /*8a60*/  FMUL.FTZ R46, R46, R9.reuse ;  /* 0x000000092e2e7220 */ /* 0x080fe20000410000 */
[----:B------:R-:W-:Y:S01]  /*8a70*/  FADD.FTZ R154, R160, R187 ;  /* 0x000000bba09a7221 */ /* 0x000fe20000010000 */
[----:B------:R-:W0:Y:S01]  /*8a80*/  MUFU.EX2 R159, R159 ;  /* 0x0000009f009f7308 */ /* 0x000e220000000800 */
[----:B--2---:R-:W-:Y:S01]  /*8a90*/  FADD.FTZ R174, R158, R197 ;  /* 0x000000c59eae7221 */ /* 0x004fe20000010000 */
[----:B------:R-:W-:Y:S01]  /*8aa0*/  F2FP.F16.F32.PACK_AB R160, R165, R160 ;  /* 0x000000a0a5a0723e */ /* 0x000fe200000000ff */
        /* <DEDUP_REMOVED lines=8> */
[----:B------:R-:W-:Y:S01]  /*8b30*/  FMUL.FTZ R58, R58, R9 ;  /* 0x000000093a3a7220 */ /* 0x000fe20000410000 */
[----:B------:R-:W-:Y:S01]  /*8b40*/  F2FP.F16.F32.PACK_AB R158, R161, R15 ;  /* 0x0000000fa19e723e */ /* 0x000fe200000000ff */
        /* <DEDUP_REMOVED lines=20> */
[----:B-1----:R-:W-:Y:S01]  /*8c90*/  FADD.FTZ R174, R162, R183 ;  /* 0x000000b7a2ae7221 */ /* 0x002fe20000010000 */
[----:B------:R-:W-:Y:S01]  /*8ca0*/  FADD.FTZ R183, R165, R154 ;  /* 0x0000009aa5b77221 */ /* 0x000fe20000010000 */
[----:B------:R-:W-:Y:S01]  /*8cb0*/  F2FP.F16.F32.PACK_AB R154, R153, R21 ;  /* 0x00000015999a723e */ /* 0x000fe200000000ff */
[----:B------:R-:W-:Y:S01]  /*8cc0*/  FMUL.FTZ R87, R87, R9 ;  /* 0x0000000957577220 */ /* 0x000fe20000410000 */
[----:B------:R-:W-:Y:S01]  /*8cd0*/  F2FP.F16.F32.PACK_AB R153, R155, R184 ;  /* 0x000000b89b99723e */ /* 0x000fe200000000ff */
[----:B------:R-:W-:Y:S01]  /*8ce0*/  FADD.FTZ R178, R14, R183 ;  /* 0x000000b70eb27221 */ /* 0x000fe20000010000 */
[----:B------:R-:W-:Y:S01]  /*8cf0*/  F2FP.F16.F32.PACK_AB R155, R192, R185 ;  /* 0x000000b9c09b723e */ /* 0x000fe200000000ff */
[----:B------:R-:W1:Y:S01]  /*8d00*/  MUFU.EX2 R170, R170 ;  /* 0x000000aa00aa7308 */ /* 0x000e620000000800 */
[----:B0-----:R-:W-:Y:S01]  /*8d10*/  FADD.FTZ R174, R171, R174 ;  /* 0x000000aeabae7221 */ /* 0x001fe20000010000 */
[----:B------:R-:W-:Y:S01]  /*8d20*/  FADD.FTZ R183, R169, R178 ;  /* 0x000000b2a9b77221 */ /* 0x000fe20000010000 */
[----:B------:R-:W-:Y:S01]  /*8d30*/  F2FP.F16.F32.PACK_AB R161, R171, R162 ;  /* 0x000000a2aba1723e */ /* 0x000fe200000000ff */
[-C--:B------:R-:W-:Y:S01]  /*8d40*/  FMUL.FTZ R90, R90, R9.reuse ;  /* 0x000000095a5a7220 */ /* 0x080fe20000410000 */
[----:B------:R-:W-:Y:S01]  /*8d50*/  F2FP.F16.F32.PACK_AB R162, R169, R14 ;  /* 0x0000000ea9a2723e */ /* 0x000fe200000000ff */
        /* <DEDUP_REMOVED lines=43> */
[C---:B0-----:R-:W-:Y:S01]  /*9010*/  FADD.FTZ R15, R167.reuse, R178 ;  /* 0x000000b2a70f7221 */ /* 0x041fe20000010000 */
[----:B------:R-:W-:Y:S01]  /*9020*/  F2FP.F16.F32.PACK_AB R165, R167, R166 ;  /* 0x000000a6a7a5723e */ /* 0x000fe200000000ff */
[----:B------:R-:W-:-:S05]  /*9030*/  FMUL.FTZ R151, R151, R9 ;  /* 0x0000000997977220 */ /* 0x000fca0000410000 */
        /* <DEDUP_REMOVED lines=43> */
[----:B0-----:R-:W-:-:S04]  /*92f0*/  FADD.FTZ R0, R198, R13 ;  /* 0x0000000dc6007221 */ /* 0x001fc80000010000 */
[C---:B--2---:R-:W-:Y:S01]  /*9300*/  FADD.FTZ R0, R175.reuse, R0 ;  /* 0x00000000af007221 */ /* 0x044fe20000010000 */
[----:B------:R-:W-:Y:S01]  /*9310*/  F2FP.F16.F32.PACK_AB R175, R175, R198 ;  /* 0x000000c6afaf723e */ /* 0x000fe200000000ff */
[C---:B-1----:R-:W-:Y:S01]  /*9320*/  FADD.FTZ R2, R10.reuse, R15 ;  /* 0x0000000f0a027221 */ /* 0x042fe20000010000 */
[----:B------:R-:W-:Y:S01]  /*9330*/  F2FP.F16.F32.PACK_AB R174, R10, R11 ;  /* 0x0000000b0aae723e */ /* 0x000fe200000000ff */
[----:B------:R-:W-:Y:S06]  /*9340*/  @!P0 BRA `(.L_x_11595) ;  /* 0x0000000000048947 */ /* 0x000fec0003800000 */
[----:B------:R-:W-:Y:S01]  /*9350*/  BPT.TRAP 0x1 ;  /* 0x000000040000795c */ /* 0x000fe20000300000 */
.L_x_11595:
[----:B------:R0:W1:Y:S01]  /*9360*/  SYNCS.PHASECHK.TRANS64.TRYWAIT P2, [UR25+0x22850], R6 ;  /* 0x02285006ff0075a7 */ /* 0x0000620008040159 */
[----:B------:R-:W-:Y:S05]  /*9370*/  @!P0 BRA `(.L_x_11596) ;  /* 0x0000000000048947 */ /* 0x000fea0003800000 */
[----:B------:R-:W-:Y:S01]  /*9380*/  BPT.TRAP 0x1 ;  /* 0x000000040000795c */ /* 0x000fe20000300000 */
.L_x_11596:
[----:B------:R-:W-:Y:S01]  /*9390*/  VIADD R7, R215, 0x8 ;  /* 0x00000008d7077836 */ /* 0x000fe20000000000 */
[----:B-1----:R-:W-:Y:S06]  /*93a0*/  @P2 BRA `(.L_x_11597) ;  /* 0x0000000000082947 */ /* 0x002fec0003800000 */
[----:B------:R-:W1:Y:S02]  /*93b0*/  SYNCS.PHASECHK.TRANS64.TRYWAIT P2, [UR25+0x22850], R6 ;  /* 0x02285006ff0075a7 */ /* 0x000e640008040159 */
[----:B-1----:R-:W-:Y:S05]  /*93c0*/  @!P2 BRA `(.L_x_11598) ;  /* 0x000000c400c4a947 */ /* 0x002fea0003800000 */
.L_x_11597:
        /* <DEDUP_REMOVED lines=39> */
.L_x_11599:
[----:B------:R-:W-:Y:S01]  /*9640*/  UIADD3 UR25, UR25, 0x22860, URZ ;  /* 0x0002286019197890 */ /* 0x000fe2000fffe03f */
[----:B-1----:R-:W-:Y:S02]  /*9650*/  IMAD.MOV.U32 R9, RZ, RZ, R5 ;  /* 0x000000ffff097224 */ /* 0x002fe400078e0005 */
[----:B------:R-:W-:Y:S01]  /*9660*/  IMAD.MOV.U32 R7, RZ, RZ, R4 ;  /* 0x000000ffff077224 */ /* 0x000fe200078e0004 */
[----:B------:R-:W-:-:S09]  /*9670*/  UPRMT UR25, UR24, 0x654, UR25 ;  /* 0x0000065418197896 */ /* 0x000fd20008000019 */
[----:B------:R-:W-:Y:S01]  /*9680*/  SYNCS.ARRIVE.TRANS64.RED.A1T0 RZ, [UR25], RZ ;  /* 0x000000ffffff79a7 */ /* 0x000fe20008100419 */
[----:B------:R-:W-:Y:S05]  /*9690*/  @P1 BRA `(.L_x_11600) ;  /* 0xffffffe000c01947 */ /* 0x000fea000383ffff */
[----:B0-----:R-:W-:-:S07]  /*96a0*/  IMAD.MOV.U32 R6, RZ, RZ, R8 ;  /* 0x000000ffff067224 */ /* 0x001fce00078e0008 */
.L_x_11589:
        /* <DEDUP_REMOVED lines=8> */
.L_x_11620:
[----:B------:R-:W-:-:S04]  /*9730*/  UIADD3 UR38, UR38, 0x1, URZ ;  /* 0x0000000126267890 */ /* 0x000fc8000fffe03f */
[----:B------:R-:W-:-:S04]  /*9740*/  UISETP.NE.AND UP0, UPT, UR38, 0x2, UPT ;  /* 0x000000022600788c */ /* 0x000fc8000bf05270 */
[----:B------:R-:W-:Y:S02]  /*9750*/  USEL UR7, URZ, 0x1, UP0 ;  /* 0x000000013f077887 */ /* 0x000fe40008000000 */
[----:B------:R-:W-:Y:S02]  /*9760*/  USEL UR38, UR38, URZ, UP0 ;  /* 0x0000003f26267287 */ /* 0x000fe40008000000 */
[----:B------:R-:W-:Y:S01]  /*9770*/  ULOP3.LUT UR37, UR37, UR7, URZ, 0x3c, !UPT ;  /* 0x0000000725257292 */ /* 0x000fe2000f8e3c3f */
[----:B012---:R-:W-:Y:S11]  /*9780*/  @!P0 BRA `(.L_x_11602) ;  /* 0x0000000000048947 */ /* 0x007ff60003800000 */
[----:B------:R-:W-:Y:S01]  /*9790*/  BPT.TRAP 0x1 ;  /* 0x000000040000795c */ /* 0x000fe20000300000 */
.L_x_11602:
        /* <DEDUP_REMOVED lines=9> */
.L_x_11603:
[----:B-1----:R-:W-:Y:S05]  /*9830*/  @P1 BRA `(.L_x_11604) ;  /* 0x0000000000081947 */ /* 0x002fea0003800000 */
[----:B------:R-:W1:Y:S02]  /*9840*/  SYNCS.PHASECHK.TRANS64.TRYWAIT P1, [UR24+0x22830], R7 ;  /* 0x02283007ff0075a7 */ /* 0x000e640008020158 */
[----:B-1----:R-:W-:Y:S05]  /*9850*/  @!P1 BRA `(.L_x_11605) ;  /* 0x000000c000b89947 */ /* 0x002fea0003800000 */
.L_x_11604:
        /* <DEDUP_REMOVED lines=26> */
.L_x_11606:
[----:B------:R-:W-:Y:S01]  /*9a00*/  ISETP.NE.AND P2, PT, R206, 0x1, PT ;  /* 0x00000001ce00780c */ /* 0x000fe20003f45270 */
[----:B------:R-:W-:Y:S01]  /*9a10*/  VIADD R20, R23, UR43 ;  /* 0x0000002b17147c36 */ /* 0x000fe20008000000 */
[----:B------:R-:W-:Y:S01]  /*9a20*/  UIADD3 UR10, UR24, 0x22840, URZ ;  /* 0x00022840180a7890 */ /* 0x000fe2000fffe03f */
[----:B------:R-:W-:Y:S01]  /*9a30*/  IMAD R10, R6, -0x60, RZ ;  /* 0xffffffa0060a7824 */ /* 0x000fe200078e02ff */
[----:B------:R-:W-:Y:S02]  /*9a40*/  LOP3.LUT P1, RZ, R16, 0x80000, RZ, 0xc0, !PT ;  /* 0x0008000010ff7812 */ /* 0x000fe4000782c0ff */
[----:B------:R-:W-:-:S07]  /*9a50*/  UPRMT UR10, UR7, 0x654, UR10 ;  /* 0x00000654070a7896 */ /* 0x000fce000800000a */
[----:B------:R-:W3:Y:S08]  /*9a60*/  @P2 LDC R5, c[0x0][0x44c] ;  /* 0x00011300ff052b82 */ /* 0x000ef00000000800 */
[----:B-1----:R-:W1:Y:S01]  /*9a70*/  @P2 LDC R4, c[0x0][0x450] ;  /* 0x00011400ff042b82 */ /* 0x002e620000000800 */
[----:B------:R-:W-:Y:S01]  /*9a80*/  SYNCS.ARRIVE.TRANS64.RED.A1T0 RZ, [UR10], RZ ;  /* 0x000000ffffff79a7 */ /* 0x000fe2000810040a */
[----:B------:R-:W-:Y:S01]  /*9a90*/  ULOP3.LUT UR10, URZ, UR26, URZ, 0x33, !UPT ;  /* 0x0000001a3f0a7292 */ /* 0x000fe2000f8e333f */
[----:B---3--:R-:W-:-:S05]  /*9aa0*/  @P2 IMAD.HI.U32 R5, R20, R5, RZ ;  /* 0x0000000514052227 */ /* 0x008fca00078e00ff */
[----:B-1----:R-:W-:Y:S01]  /*9ab0*/  @P2 SHF.R.U32.HI R20, RZ, R4, R5 ;  /* 0x00000004ff142219 */ /* 0x002fe20000011605 */
[----:B------:R-:W-:-:S04]  /*9ac0*/  VIADD R4, R10, 0x1 ;  /* 0x000000010a047836 */ /* 0x000fc80000000000 */
[----:B------:R-:W1:Y:S01]  /*9ad0*/  SHFL.IDX PT, R11, R20, RZ, 0x1c1f ;  /* 0x001c1fff140b7589 */ /* 0x000e6200000e0000 */
[----:B------:R-:W-:-:S05]  /*9ae0*/  IMAD R4, R19, -0x2, R4 ;  /* 0xfffffffe13047824 */ /* 0x000fca00078e0204 */
[----:B------:R-:W-:-:S05]  /*9af0*/  IADD3 R4, -R17, R4, R18 ;  /* 0x0000000411047210 */ /* 0x000fca0007ffe112 */
[C---:B------:R-:W-:Y:S02]  /*9b00*/  VIADD R15, R4.reuse, UR27 ;  /* 0x0000001b040f7c36 */ /* 0x040fe40008000000 */
[----:B------:R-:W-:Y:S02]  /*9b10*/  VIADD R14, R4, UR10 ;  /* 0x0000000a040e7c36 */ /* 0x000fe40008000000 */
[----:B-1----:R-:W-:Y:S02]  /*9b20*/  IMAD.IADD R13, R15, 0x1, R11 ;  /* 0x000000010f0d7824 */ /* 0x002fe400078e020b */
        /* <DEDUP_REMOVED lines=14> */
.L_x_11609:
[----:B------:R-:W-:-:S05]  /*9c10*/  IMAD.U32 R21, RZ, RZ, UR25 ;  /* 0x00000019ff157e24 */ /* 0x000fca000f8e00ff */
[----:B------:R-:W-:-:S13]  /*9c20*/  ISETP.NE.AND P1, PT, R21, 0x1, PT ;  /* 0x000000011500780c */ /* 0x000fda0003f25270 */
[----:B------:R-:W1:Y:S02]  /*9c30*/  @P1 LDC.64 R4, c[0x0][0x9e8] ;  /* 0x00027a00ff041b82 */ /* 0x000e640000000a00 */
[----:B-1----:R-:W-:-:S05]  /*9c40*/  @P1 IMAD.HI.U32 R4, R11, R4, RZ ;  /* 0x000000040b041227 */ /* 0x002fca00078e00ff */
[----:B------:R-:W-:-:S07]  /*9c50*/  @P1 SHF.R.U32.HI R11, RZ, R5, R4 ;  /* 0x00000005ff0b1219 */ /* 0x000fce0000011604 */
.L_x_11610:
[----:B------:R-:W-:Y:S05]  /*9c60*/  BSYNC B0 ;  /* 0x0000000000007941 */ /* 0x000fea0003800000 */
.L_x_11608:
[----:B------:R-:W-:-:S04]  /*9c70*/  IMAD R4, R19, -0x2, R10 ;  /* 0xfffffffe13047824 */ /* 0x000fc800078e020a */
[----:B------:R-:W-:-:S05]  /*9c80*/  IMAD R4, R11, R21, R4 ;  /* 0x000000150b047224 */ /* 0x000fca00078e0204 */
[----:B------:R-:W-:Y:S02]  /*9c90*/  VIADDMNMX R13, R4, R21, R13, PT ;  /* 0x00000015040d7246 */ /* 0x000fe4000380010d */
[----:B------:R-:W-:-:S07]  /*9ca0*/  VIMNMX R12, R12, R4, !PT ;  /* 0x000000040c0c7248 */ /* 0x000fce0007fe0100 */
.L_x_11607:
        /* <DEDUP_REMOVED lines=133> */
[----:B------:R-:W1:Y:S02]  /*a500*/  SHFL.IDX PT, R13, R20, 0x1, 0x1c1f ;  /* 0x003c1f00140d7f89 */ /* 0x000e6400000e0000 */
[----:B------:R-:W-:Y:S02]  /*a510*/  FSEL R197, R197, -INF , !P6 ;  /* 0xff800000c5c57808 */ /* 0x000fe40007000000 */
[----:B------:R-:W-:Y:S01]  /*a520*/  LOP3.LUT P6, RZ, R16, 0x80000, RZ, 0xc0, !PT ;  /* 0x0008000010ff7812 */ /* 0x000fe200078cc0ff */
[--C-:B-1----:R-:W-:Y:S02]  /*a530*/  IMAD.IADD R15, R15, 0x1, R13.reuse ;  /* 0x000000010f0f7824 */ /* 0x102fe400078e020d */
        /* <DEDUP_REMOVED lines=14> */
.L_x_11613:
[----:B------:R-:W-:-:S05]  /*a620*/  IMAD.U32 R12, RZ, RZ, UR25 ;  /* 0x00000019ff0c7e24 */ /* 0x000fca000f8e00ff */
[----:B------:R-:W-:-:S13]  /*a630*/  ISETP.NE.AND P6, PT, R12, 0x1, PT ;  /* 0x000000010c00780c */ /* 0x000fda0003fc5270 */
[----:B------:R-:W1:Y:S02]  /*a640*/  @P6 LDC.64 R4, c[0x0][0x9e8] ;  /* 0x00027a00ff046b82 */ /* 0x000e640000000a00 */
[----:B-1----:R-:W-:-:S05]  /*a650*/  @P6 IMAD.HI.U32 R4, R13, R4, RZ ;  /* 0x000000040d046227 */ /* 0x002fca00078e00ff */
[----:B------:R-:W-:-:S07]  /*a660*/  @P6 SHF.R.U32.HI R13, RZ, R5, R4 ;  /* 0x00000005ff0d6219 */ /* 0x000fce0000011604 */
.L_x_11614:
[----:B------:R-:W-:Y:S05]  /*a670*/  BSYNC B0 ;  /* 0x0000000000007941 */ /* 0x000fea0003800000 */
.L_x_11612:
[----:B------:R-:W-:-:S04]  /*a680*/  IMAD R10, R19, -0x2, R10 ;  /* 0xfffffffe130a7824 */ /* 0x000fc800078e020a */
[----:B------:R-:W-:-:S05]  /*a690*/  IMAD R13, R13, R12, R10 ;  /* 0x0000000c0d0d7224 */ /* 0x000fca00078e020a */
[----:B------:R-:W-:Y:S02]  /*a6a0*/  VIADDMNMX R15, R13, R12, R15, PT ;  /* 0x0000000c0d0f7246 */ /* 0x000fe4000380010f */
[----:B------:R-:W-:-:S07]  /*a6b0*/  VIMNMX R14, R14, R13, !PT ;  /* 0x0000000d0e0e7248 */ /* 0x000fce0007fe0100 */
.L_x_11611:
        /* <DEDUP_REMOVED lines=60> */
[----:B------:R-:W1:Y:S01]  /*aa80*/  SHFL.BFLY PT, R4, R5, 0x2, 0x1f ;  /* 0x0c401f0005047f89 */ /* 0x000e6200000e0000 */
        /* <DEDUP_REMOVED lines=14> */
[----:B-1----:R-:W-:Y:S02]  /*ab70*/  FMNMX.FTZ R12, R5, R4, !PT ;  /* 0x00000004050c7209 */ /* 0x002fe40007810000 */
[C---:B------:R-:W-:Y:S02]  /*ab80*/  ISETP.GT.AND P1, PT, R14.reuse, 0x30, !P1 ;  /* 0x000000300e00780c */ /* 0x040fe40004f24270 */
[----:B------:R-:W-:Y:S01]  /*ab90*/  ISETP.GT.AND P4, PT, R14, 0x51, !P4 ;  /* 0x000000510e00780c */ /* 0x000fe20006784270 */
[----:B------:R-:W1:Y:S01]  /*aba0*/  SHFL.BFLY PT, R13, R12, 0x1, 0x1f ;  /* 0x0c201f000c0d7f89 */ /* 0x000e6200000e0000 */
        /* <DEDUP_REMOVED lines=13> */
[----:B-1----:R-:W-:-:S02]  /*ac80*/  FMNMX.FTZ R4, R12, R13, !PT ;  /* 0x0000000d0c047209 */ /* 0x002fc40007810000 */
        /* <DEDUP_REMOVED lines=69> */
[----:B-1----:R-:W-:Y:S01]  /*b0e0*/  FFMA.FTZ R169, R184, UR6, -R10 ;  /* 0x00000006b8a97c23 */ /* 0x002fe2000801080a */
        /* <DEDUP_REMOVED lines=16> */
[--C-:B-1----:R-:W-:Y:S01]  /*b1f0*/  FFMA.FTZ R161, R177, UR6, -R10.reuse ;  /* 0x00000006b1a17c23 */ /* 0x102fe2000801080a */
[--C-:B------:R-:W-:Y:S01]  /*b200*/  FFMA.FTZ R177, R192, UR6, -R10.reuse ;  /* 0x00000006c0b17c23 */ /* 0x100fe2000801080a */
[----:B------:R-:W1:Y:S05]  /*b210*/  SHFL.BFLY PT, R176, R5, 0x2, 0x1f ;  /* 0x0c401f0005b07f89 */ /* 0x000e6a00000e0000 */
        /* <DEDUP_REMOVED lines=12> */
[----:B-1----:R-:W-:Y:S01]  /*b2e0*/  FMNMX.FTZ R184, R5, R176, !PT ;  /* 0x000000b005b87209 */ /* 0x002fe20007810000 */
[--C-:B------:R-:W-:Y:S01]  /*b2f0*/  FFMA.FTZ R176, R189, UR6, -R10.reuse ;  /* 0x00000006bdb07c23 */ /* 0x100fe2000801080a */
[----:B------:R-:W-:Y:S01]  /*b300*/  FFMA.FTZ R10, R197, UR6, -R10 ;  /* 0x00000006c50a7c23 */ /* 0x000fe2000801080a */
        /* <DEDUP_REMOVED lines=26> */
[----:B-1----:R-:W-:Y:S01]  /*b4b0*/  FMNMX.FTZ R5, R184, R5, !PT ;  /* 0x00000005b8057209 */ /* 0x002fe20007810000 */
        /* <DEDUP_REMOVED lines=8> */
[----:B------:R-:W1:Y:S01]  /*b540*/  MUFU.EX2 R168, R168 ;  /* 0x000000a800a87308 */ /* 0x000e620000000800 */
        /* <DEDUP_REMOVED lines=29> */
[----:B-1----:R-:W-:Y:S01]  /*b720*/  F2FP.F16.F32.PACK_AB R166, R168, R165 ;  /* 0x000000a5a8a6723e */ /* 0x002fe200000000ff */
[----:B------:R-:W-:Y:S01]  /*b730*/  FADD.FTZ R2, R20, R193 ;  /* 0x000000c114027221 */ /* 0x000fe20000010000 */
[--C-:B------:R-:W-:Y:S01]  /*b740*/  FFMA.FTZ R179, R179, UR6, -R189.reuse ;  /* 0x00000006b3b37c23 */ /* 0x100fe200080108bd */
[----:B------:R-:W1:Y:S01]  /*b750*/  MUFU.EX2 R176, R176 ;  /* 0x000000b000b07308 */ /* 0x000e620000000800 */
        /* <DEDUP_REMOVED lines=20> */
[----:B-1----:R-:W-:Y:S01]  /*b8a0*/  F2FP.F16.F32.PACK_AB R170, R176, R173 ;  /* 0x000000adb0aa723e */ /* 0x002fe200000000ff */
[----:B------:R-:W-:Y:S01]  /*b8b0*/  FADD.FTZ R154, R164, R193 ;  /* 0x000000c1a49a7221 */ /* 0x000fe20000010000 */
[-C--:B------:R-:W-:Y:S01]  /*b8c0*/  FMUL.FTZ R105, R105, R8.reuse ;  /* 0x0000000869697220 */ /* 0x080fe20000410000 */
[-C--:B------:R-:W-:Y:S01]  /*b8d0*/  FMUL.FTZ R108, R108, R8.reuse ;  /* 0x000000086c6c7220 */ /* 0x080fe20000410000 */
[----:B------:R-:W1:Y:S01]  /*b8e0*/  MUFU.EX2 R10, R10 ;  /* 0x0000000a000a7308 */ /* 0x000e620000000800 */
        /* <DEDUP_REMOVED lines=40> */
[----:B-1----:R-:W-:Y:S01]  /*bb70*/  FADD.FTZ R2, R10, R13 ;  /* 0x0000000d0a027221 */ /* 0x002fe20000010000 */
[----:B----4-:R-:W-:Y:S01]  /*bb80*/  FFMA.FTZ R13, R14, R0, R185 ;  /* 0x000000000e0d7223 */ /* 0x010fe200000100b9 */
[----:B------:R-:W-:Y:S01]  /*bb90*/  FMUL.FTZ R149, R149, R8 ;  /* 0x0000000895957220 */ /* 0x000fe20000410000 */
[----:B------:R-:W-:Y:S01]  /*bba0*/  F2FP.F16.F32.PACK_AB R164, R161, R164 ;  /* 0x000000a4a1a4723e */ /* 0x000fe200000000ff */
[----:B------:R-:W-:Y:S01]  /*bbb0*/  FMUL.FTZ R26, R26, R14 ;  /* 0x0000000e1a1a7220 */ /* 0x000fe20000410000 */
[C---:B---3--:R-:W-:Y:S01]  /*bbc0*/  FADD.FTZ R0, R184.reuse, R13 ;  /* 0x0000000db8007221 */ /* 0x048fe20000010000 */
[----:B------:R-:W-:Y:S01]  /*bbd0*/  F2FP.F16.F32.PACK_AB R160, R157, R160 ;  /* 0x000000a09da0723e */ /* 0x000fe200000000ff */
[----:B------:R-:W1:Y:S01]  /*bbe0*/  MUFU.EX2 R159, R159 ;  /* 0x0000009f009f7308 */ /* 0x000e620000000800 */
        /* <DEDUP_REMOVED lines=56> */
[----:B-1----:R-:W-:Y:S01]  /*bf70*/  F2FP.F16.F32.PACK_AB R174, R10, R181 ;  /* 0x000000b50aae723e */ /* 0x002fe200000000ff */
        /* <DEDUP_REMOVED lines=37> */
[----:B------:R-:W-:Y:S01]  /*c1d0*/  FMUL.FTZ R151, R151, R14 ;  /* 0x0000000e97977220 */ /* 0x000fe20000410000 */
[----:B------:R-:W1:Y:S01]  /*c1e0*/  MUFU.EX2 R169, R186 ;  /* 0x000000ba00a97308 */ /* 0x000e620000000800 */
[----:B---3--:R-:W-:-:S07]  /*c1f0*/  FADD.FTZ R178, R182, R13 ;  /* 0x0000000db6b27221 */ /* 0x008fce0000010000 */
[----:B------:R-:W3:Y:S01]  /*c200*/  MUFU.EX2 R0, R187 ;  /* 0x000000bb00007308 */ /* 0x000ee20000000800 */
[----:B0-----:R-:W-:-:S07]  /*c210*/  FADD.FTZ R178, R183, R178 ;  /* 0x000000b2b7b27221 */ /* 0x001fce0000010000 */
[----:B------:R0:W4:Y:S01]  /*c220*/  MUFU.EX2 R171, R167 ;  /* 0x000000a700ab7308 */ /* 0x0001220000000800 */
[----:B-1----:R-:W-:-:S07]  /*c230*/  FADD.FTZ R13, R169, R178 ;  /* 0x000000b2a90d7221 */ /* 0x002fce0000010000 */
[----:B------:R-:W1:Y:S01]  /*c240*/  MUFU.EX2 R20, R191 ;  /* 0x000000bf00147308 */ /* 0x000e620000000800 */
[C---:B---3--:R-:W-:Y:S01]  /*c250*/  FADD.FTZ R178, R0.reuse, R13 ;  /* 0x0000000d00b27221 */ /* 0x048fe20000010000 */
[----:B------:R-:W-:Y:S02]  /*c260*/  F2FP.F16.F32.PACK_AB R169, R0, R169 ;  /* 0x000000a900a9723e */ /* 0x000fe400000000ff */
[----:B0-----:R-:W-:-:S04]  /*c270*/  F2FP.F16.F32.PACK_AB R167, R183, R182 ;  /* 0x000000b6b7a7723e */ /* 0x001fc800000000ff */
[----:B------:R-:W0:Y:S01]  /*c280*/  MUFU.EX2 R173, R194 ;  /* 0x000000c200ad7308 */ /* 0x000e220000000800 */
[----:B----4-:R-:W-:-:S07]  /*c290*/  FADD.FTZ R13, R171, R178 ;  /* 0x000000b2ab0d7221 */ /* 0x010fce0000010000 */
[----:B------:R-:W3:Y:S01]  /*c2a0*/  MUFU.EX2 R176, R195 ;  /* 0x000000c300b07308 */ /* 0x000ee20000000800 */
[C---:B-1----:R-:W-:Y:S01]  /*c2b0*/  FADD.FTZ R180, R20.reuse, R13 ;  /* 0x0000000d14b47221 */ /* 0x042fe20000010000 */
[----:B------:R-:W-:-:S06]  /*c2c0*/  F2FP.F16.F32.PACK_AB R171, R20, R171 ;  /* 0x000000ab14ab723e */ /* 0x000fcc00000000ff */
[----:B------:R-:W1:Y:S01]  /*c2d0*/  MUFU.EX2 R175, R198 ;  /* 0x000000c600af7308 */ /* 0x000e620000000800 */
[----:B0-----:R-:W-:-:S07]  /*c2e0*/  FADD.FTZ R13, R173, R180 ;  /* 0x000000b4ad0d7221 */ /* 0x001fce0000010000 */
[----:B------:R-:W0:Y:S01]  /*c2f0*/  MUFU.EX2 R178, R189 ;  /* 0x000000bd00b27308 */ /* 0x000e220000000800 */
[C---:B---3--:R-:W-:Y:S01]  /*c300*/  FADD.FTZ R8, R176.reuse, R13 ;  /* 0x0000000db0087221 */ /* 0x048fe20000010000 */
[----:B------:R-:W-:-:S03]  /*c310*/  F2FP.F16.F32.PACK_AB R173, R176, R173 ;  /* 0x000000adb0ad723e */ /* 0x000fc600000000ff */
[----:B-1----:R-:W-:-:S04]  /*c320*/  FADD.FTZ R9, R175, R8 ;  /* 0x00000008af097221 */ /* 0x002fc80000010000 */
[C---:B0-----:R-:W-:Y:S01]  /*c330*/  FADD.FTZ R0, R178.reuse, R9 ;  /* 0x00000009b2007221 */ /* 0x041fe20000010000 */
[----:B------:R-:W-:Y:S01]  /*c340*/  F2FP.F16.F32.PACK_AB R175, R178, R175 ;  /* 0x000000afb2af723e */ /* 0x000fe200000000ff */
[----:B------:R-:W-:Y:S06]  /*c350*/  @!P0 BRA `(.L_x_11615) ;  /* 0x0000000000048947 */ /* 0x000fec0003800000 */
[----:B------:R-:W-:Y:S01]  /*c360*/  BPT.TRAP 0x1 ;  /* 0x000000040000795c */ /* 0x000fe20000300000 */
.L_x_11615:
[----:B------:R0:W1:Y:S01]  /*c370*/  SYNCS.PHASECHK.TRANS64.TRYWAIT P1, [UR24+0x22850], R7 ;  /* 0x02285007ff0075a7 */ /* 0x0000620008020158 */
[----:B------:R-:W-:Y:S05]  /*c380*/  @!P0 BRA `(.L_x_11616) ;  /* 0x0000000000048947 */ /* 0x000fea0003800000 */
[----:B------:R-:W-:Y:S01]  /*c390*/  BPT.TRAP 0x1 ;  /* 0x000000040000795c */ /* 0x000fe20000300000 */
.L_x_11616:
[----:B------:R-:W-:Y:S01]  /*c3a0*/  VIADD R8, R215, 0x8 ;  /* 0x00000008d7087836 */ /* 0x000fe20000000000 */
[----:B-1----:R-:W-:Y:S06]  /*c3b0*/  @P1 BRA `(.L_x_11617) ;  /* 0x0000000000081947 */ /* 0x002fec0003800000 */
[----:B------:R-:W1:Y:S02]  /*c3c0*/  SYNCS.PHASECHK.TRANS64.TRYWAIT P1, [UR24+0x22850], R7 ;  /* 0x02285007ff0075a7 */ /* 0x000e640008020158 */
[----:B-1----:R-:W-:Y:S05]  /*c3d0*/  @!P1 BRA `(.L_x_11618) ;  /* 0x0000009400f09947 */ /* 0x002fea0003800000 */
.L_x_11617:
        /* <DEDUP_REMOVED lines=39> */
.L_x_11619:
        /* <DEDUP_REMOVED lines=8> */
.L_x_11601:
[----:B01----:R-:W0:Y:S01]  /*c6d0*/  SHFL.BFLY PT, R7, R2, 0x2, 0x1f ;  /* 0x0c401f0002077f89 */ /* 0x003e2200000e0000 */
[----:B------:R-:W-:Y:S01]  /*c6e0*/  IMAD.MOV.U32 R8, RZ, RZ, RZ ;  /* 0x000000ffff087224 */ /* 0x000fe200078e00ff */
[----:B------:R-:W-:Y:S01]  /*c6f0*/  UIADD3 UR38, UR38, 0x1, URZ ;  /* 0x0000000126267890 */ /* 0x000fe2000fffe03f */
[----:B------:R-:W-:Y:S01]  /*c700*/  IMAD.U32 R13, RZ, RZ, UR6 ;  /* 0x00000006ff0d7e24 */ /* 0x000fe2000f8e00ff */
[----:B------:R-:W1:Y:S01]  /*c710*/  SHFL.BFLY PT, R9, R0, 0x2, 0x1f ;  /* 0x0c401f0000097f89 */ /* 0x000e6200000e0000 */
[----:B------:R2:W-:Y:S06]  /*c720*/  BAR.ARV R3, 0x100 ;  /* 0x000400030000751d */ /* 0x0005ec0000002000 */
[----:B------:R-:W-:-:S02]  /*c730*/  UISETP.NE.AND UP0, UPT, UR38, 0x2, UPT ;  /* 0x000000022600788c */ /* 0x000fc4000bf05270 */
[----:B------:R-:W-:Y:S06]  /*c740*/  BAR.ARV 0x8, 0x180 ;  /* 0x0206000000007b1d */ /* 0x000fec0000002000 */
[----:B--2---:R-:W-:Y:S01]  /*c750*/  IMAD.MOV.U32 R3, RZ, RZ, -0x800000 ;  /* 0xff800000ff037424 */ /* 0x004fe200078e00ff */
[----:B------:R-:W-:Y:S01]  /*c760*/  USEL UR4, URZ, 0x1, UP0 ;  /* 0x000000013f047887 */ /* 0x000fe20008000000 */
[----:B0-----:R-:W-:Y:S01]  /*c770*/  FADD.FTZ R7, R7, R2 ;  /* 0x0000000207077221 */ /* 0x001fe20000010000 */
[----:B------:R-:W-:Y:S01]  /*c780*/  IMAD.MOV.U32 R2, RZ, RZ, -0x800000 ;  /* 0xff800000ff027424 */ /* 0x000fe200078e00ff */
[----:B------:R-:W-:Y:S01]  /*c790*/  PLOP3.LUT P0, PT, PT, PT, PT, 0x8, 0x0 ;  /* 0x000000000000781c */ /* 0x000fe20003f0e170 */
[----:B------:R-:W-:Y:S01]  /*c7a0*/  UIADD3 UR36, UR36, 0x1, URZ ;  /* 0x0000000124247890 */ /* 0x000fe2000fffe03f */
[----:B-1----:R-:W-:Y:S01]  /*c7b0*/  FADD.FTZ R9, R9, R0 ;  /* 0x0000000009097221 */ /* 0x002fe20000010000 */
[----:B------:R-:W0:Y:S01]  /*c7c0*/  SHFL.BFLY PT, R6, R7, 0x1, 0x1f ;  /* 0x0c201f0007067f89 */ /* 0x000e2200000e0000 */
[----:B------:R-:W-:Y:S01]  /*c7d0*/  IMAD.MOV.U32 R0, RZ, RZ, RZ ;  /* 0x000000ffff007224 */ /* 0x000fe200078e00ff */
[----:B------:R-:W-:-:S02]  /*c7e0*/  USEL UR38, UR38, URZ, UP0 ;  /* 0x0000003f26267287 */ /* 0x000fc40008000000 */
[----:B------:R-:W-:Y:S01]  /*c7f0*/  ULOP3.LUT UR37, UR37, UR4, URZ, 0x3c, !UPT ;  /* 0x0000000425257292 */ /* 0x000fe2000f8e3c3f */
[----:B0-----:R-:W-:Y:S01]  /*c800*/  FADD.FTZ R10, R7, R6 ;  /* 0x00000006070a7221 */ /* 0x001fe20000010000 */
[----:B------:R-:W-:Y:S01]  /*c810*/  IMAD.U32 R7, RZ, RZ, UR6 ;  /* 0x00000006ff077e24 */ /* 0x000fe2000f8e00ff */
[----:B------:R-:W0:Y:S03]  /*c820*/  SHFL.BFLY PT, R6, R9, 0x1, 0x1f ;  /* 0x0c201f0009067f89 */ /* 0x000e2600000e0000 */
[----:B------:R-:W-:-:S13]  /*c830*/  FSETP.NE.FTZ.AND P1, PT, R10, RZ, PT ;  /* 0x000000ff0a00720b */ /* 0x000fda0003f35000 */
[----:B------:R-:W1:Y:S01]  /*c840*/  @P1 MUFU.RCP R8, R10 ;  /* 0x0000000a00081308 */ /* 0x000e620000001000 */
[----:B------:R-:W-:Y:S01]  /*c850*/  @P1 FMUL.FTZ R7, R7, 0.69314718246459960938 ;  /* 0x3f31721807071820 */ /* 0x000fe20000410000 */
[----:B0-----:R-:W-:-:S06]  /*c860*/  FADD.FTZ R12, R9, R6 ;  /* 0x00000006090c7221 */ /* 0x001fcc0000010000 */
        /* <DEDUP_REMOVED lines=10> */
[----:B------:R-:W-:-:S04]  /*c910*/  FMUL.FTZ R40, R40, R8 ;  /* 0x0000000828287220 */ /* 0x000fc80000410000 */
[----:B------:R-:W-:Y:S01]  /*c920*/  @P2 MUFU.RCP R0, R12 ;  /* 0x0000000c00002308 */ /* 0x000fe20000001000 */
[-C--:B------:R-:W-:Y:S01]  /*c930*/  FMUL.FTZ R41, R41, R8.reuse ;  /* 0x0000000829297220 */ /* 0x080fe20000410000 */
[-C--:B------:R-:W-:Y:S01]  /*c940*/  FMUL.FTZ R44, R44, R8.reuse ;  /* 0x000000082c2c7220 */ /* 0x080fe20000410000 */
[-C--:B------:R-:W-:Y:S01]  /*c950*/  FMUL.FTZ R45, R45, R8.reuse ;  /* 0x000000082d2d7220 */ /* 0x080fe20000410000 */
[-C--:B------:R-:W-:Y:S01]  /*c960*/  FMUL.FTZ R48, R48, R8.reuse ;  /* 0x0000000830307220 */ /* 0x080fe20000410000 */
[-C--:B------:R-:W-:Y:S01]  /*c970*/  FMUL.FTZ R49, R49, R8.reuse ;  /* 0x0000000831317220 */ /* 0x080fe20000410000 */
[-C--:B------:R-:W-:Y:S01]  /*c980*/  FMUL.FTZ R52, R52, R8.reuse ;  /* 0x0000000834347220 */ /* 0x080fe20000410000 */
[-C--:B------:R-:W-:Y:S01]  /*c990*/  FMUL.FTZ R53, R53, R8.reuse ;  /* 0x0000000835357220 */ /* 0x080fe20000410000 */
[----:B------:R-:W1:Y:S01]  /*c9a0*/  @P2 MUFU.LG2 R12, R12 ;  /* 0x0000000c000c2308 */ /* 0x000e620000000c00 */
        /* <DEDUP_REMOVED lines=48> */
[----:B------:R-:W-:Y:S01]  /*ccb0*/  @P2 FMUL.FTZ R13, R13, 0.69314718246459960938 ;  /* 0x3f3172180d0d2820 */ /* 0x000fe20000410000 */
[----:B0-----:R-:W-:Y:S01]  /*ccc0*/  @P1 FMUL.FTZ R6, R6, 0.69314718246459960938 ;  /* 0x3f31721806061820 */ /* 0x001fe20000410000 */
        /* <DEDUP_REMOVED lines=66> */
[----:B------:R-:W-:-:S07]  /*d0f0*/  @P2 FFMA.FTZ R3, R13, R5, R12 ;  /* 0x000000050d032223 */ /* 0x000fce000001000c */
.L_x_11542:
[----:B------:R-:W0:Y:S01]  /*d100*/  S2R R4, SR_CgaCtaId ;  /* 0x0000000000047919 */ /* 0x000e220000008800 */
[----:B------:R-:W-:Y:S01]  /*d110*/  MOV R17, 0x400 ;  /* 0x0000040000117802 */ /* 0x000fe20000000f00 */
[----:B------:R-:W-:Y:S01]  /*d120*/  BSSY B0, `(.L_x_11621) ;  /* 0x00002d5000007945 */ /* 0x000fe20003800000 */
[----:B------:R-:W-:Y:S02]  /*d130*/  BAR.SYNC.DEFER_BLOCKING 0x5, 0x180 ;  /* 0x0146000000007b1d */ /* 0x000fe40000010000 */
[----:B0-----:R-:W-:-:S05]  /*d140*/  LEA R17, R4, R17, 0x18 ;  /* 0x0000001104117211 */ /* 0x001fca00078ec0ff */
[----:B------:R-:W0:Y:S02]  /*d150*/  LDS.128 R4, [R17+0x228d0] ;  /* 0x0228d00011047984 */ /* 0x000e240000000c00 */
[----:B0-----:R-:W-:Y:S02]  /*d160*/  R2UR UR5, R5 ;  /* 0x00000000050572ca */ /* 0x001fe400000e0000 */
[----:B------:R-:W-:Y:S02]  /*d170*/  R2UR UR7, R6 ;  /* 0x00000000060772ca */ /* 0x000fe400000e0000 */
        /* <DEDUP_REMOVED lines=49> */
[C---:B------:R-:W-:Y:S01]  /*d490*/  IADD3 R187, P0, R110.reuse, 0x8020, RZ ;  /* 0x000080206ebb7810 */ /* 0x040fe20007f1e0ff */
[----:B------:R-:W-:Y:S01]  /*d4a0*/  IMAD.X R87, RZ, RZ, R111, P1 ;  /* 0x000000ffff577224 */ /* 0x000fe200008e066f */
[----:B------:R-:W-:-:S02]  /*d4b0*/  IADD3 R189, P4, R110, 0x8040, RZ ;  /* 0x000080406ebd7810 */ /* 0x000fc40007f9e0ff */
        /* <DEDUP_REMOVED lines=14> */
[----:B------:R-:W-:-:S02]  /*d5a0*/  LOP3.LUT R14, R173, 0x380, RZ, 0xc0, !PT ;  /* 0x00000380ad0e7812 */ /* 0x000fc400078ec0ff */
[----:B------:R-:W-:Y:S02]  /*d5b0*/  LOP3.LUT R20, R175, 0x380, RZ, 0xc0, !PT ;  /* 0x00000380af147812 */ /* 0x000fe400078ec0ff */
[----:B------:R-:W-:Y:S02]  /*d5c0*/  LOP3.LUT R30, R177, 0x380, RZ, 0xc0, !PT ;  /* 0x00000380b11e7812 */ /* 0x000fe400078ec0ff */
[----:B------:R-:W-:Y:S01]  /*d5d0*/  MOV R110, R110 ;  /* 0x0000006e006e7202 */ /* 0x000fe20000000f00 */
[----:B------:R-:W-:Y:S01]  /*d5e0*/  BAR.SYNC.DEFER_BLOCKING 0x1, 0x100 ;  /* 0x0044000000007b1d */ /* 0x000fe20000010000 */
[----:B------:R-:W-:Y:S02]  /*d5f0*/  LOP3.LUT R106, R4, 0x380, RZ, 0xc0, !PT ;  /* 0x00000380046a7812 */ /* 0x000fe400078ec0ff */
[----:B------:R-:W-:Y:S02]  /*d600*/  SHF.R.U64 R12, R12, 0x3, RZ ;  /* 0x000000030c0c7819 */ /* 0x000fe400000012ff */
[----:B------:R-:W-:-:S02]  /*d610*/  LOP3.LUT R38, R179, 0x380, RZ, 0xc0, !PT ;  /* 0x00000380b3267812 */ /* 0x000fc400078ec0ff */
[----:B------:R-:W-:Y:S02]  /*d620*/  LOP3.LUT R111, R18, 0x380, RZ, 0xc0, !PT ;  /* 0x00000380126f7812 */ /* 0x000fe400078ec0ff */
[----:B------:R-:W-:Y:S02]  /*d630*/  SHF.R.U64 R14, R14, 0x3, RZ ;  /* 0x000000030e0e7819 */ /* 0x000fe400000012ff */
[----:B------:R-:W-:Y:S02]  /*d640*/  LOP3.LUT R46, R181, 0x380, RZ, 0xc0, !PT ;  /* 0x00000380b52e7812 */ /* 0x000fe400078ec0ff */
[----:B------:R-:W-:Y:S02]  /*d650*/  SHF.R.U64 R20, R20, 0x3, RZ ;  /* 0x0000000314147819 */ /* 0x000fe400000012ff */
[----:B------:R-:W-:Y:S02]  /*d660*/  LOP3.LUT R54, R183, 0x380, RZ, 0xc0, !PT ;  /* 0x00000380b7367812 */ /* 0x000fe400078ec0ff */
[----:B------:R-:W-:-:S02]  /*d670*/  LOP3.LUT R90, R187, 0x380, RZ, 0xc0, !PT ;  /* 0x00000380bb5a7812 */ /* 0x000fc400078ec0ff */
[----:B------:R-:W-:Y:S02]  /*d680*/  SHF.R.U64 R30, R30, 0x3, RZ ;  /* 0x000000031e1e7819 */ /* 0x000fe400000012ff */
[----:B------:R-:W-:Y:S02]  /*d690*/  LOP3.LUT R86, R185, 0x380, RZ, 0xc0, !PT ;  /* 0x00000380b9567812 */ /* 0x000fe400078ec0ff */
[----:B------:R-:W-:Y:S01]  /*d6a0*/  LOP3.LUT R98, R191, 0x380, RZ, 0xc0, !PT ;  /* 0x00000380bf627812 */ /* 0x000fe200078ec0ff */
[----:B------:R0:W-:Y:S01]  /*d6b0*/  STSM.16.M88.4 [R110], R24 ;  /* 0x000000186e007844 */ /* 0x0001e20000000200 */
[----:B------:R-:W-:Y:S02]  /*d6c0*/  SHF.R.U64 R29, R106, 0x3, RZ ;  /* 0x000000036a1d7819 */ /* 0x000fe400000012ff */
[----:B------:R-:W-:Y:S02]  /*d6d0*/  LOP3.LUT R12, R12, R151, RZ, 0x3c, !PT ;  /* 0x000000970c0c7212 */ /* 0x000fe400078e3cff */
[----:B------:R-:W-:-:S02]  /*d6e0*/  SHF.R.U64 R38, R38, 0x3, RZ ;  /* 0x0000000326267819 */ /* 0x000fc400000012ff */
[----:B------:R-:W-:Y:S02]  /*d6f0*/  SHF.R.U64 R111, R111, 0x3, RZ ;  /* 0x000000036f6f7819 */ /* 0x000fe400000012ff */
[----:B------:R-:W-:Y:S02]  /*d700*/  LOP3.LUT R14, R14, R173, RZ, 0x3c, !PT ;  /* 0x000000ad0e0e7212 */ /* 0x000fe400078e3cff */
[----:B------:R-:W-:Y:S02]  /*d710*/  SHF.R.U64 R46, R46, 0x3, RZ ;  /* 0x000000032e2e7819 */ /* 0x000fe400000012ff */
[----:B------:R-:W-:Y:S02]  /*d720*/  LOP3.LUT R94, R189, 0x380, RZ, 0xc0, !PT ;  /* 0x00000380bd5e7812 */ /* 0x000fe400078ec0ff */
[----:B------:R-:W-:Y:S02]  /*d730*/  LOP3.LUT R20, R20, R175, RZ, 0x3c, !PT ;  /* 0x000000af14147212 */ /* 0x000fe400078e3cff */
[----:B------:R-:W-:-:S02]  /*d740*/  SHF.R.U64 R54, R54, 0x3, RZ ;  /* 0x0000000336367819 */ /* 0x000fc400000012ff */
[----:B------:R-:W-:Y:S02]  /*d750*/  SHF.R.U64 R90, R90, 0x3, RZ ;  /* 0x000000035a5a7819 */ /* 0x000fe400000012ff */
[----:B------:R-:W-:Y:S02]  /*d760*/  LOP3.LUT R30, R30, R177, RZ, 0x3c, !PT ;  /* 0x000000b11e1e7212 */ /* 0x000fe400078e3cff */
[----:B------:R-:W-:Y:S02]  /*d770*/  SHF.R.U64 R86, R86, 0x3, RZ ;  /* 0x0000000356567819 */ /* 0x000fe400000012ff */
[----:B------:R-:W-:Y:S02]  /*d780*/  LOP3.LUT R102, R193, 0x380, RZ, 0xc0, !PT ;  /* 0x00000380c1667812 */ /* 0x000fe400078ec0ff */
[----:B------:R-:W-:Y:S02]  /*d790*/  SHF.R.U64 R98, R98, 0x3, RZ ;  /* 0x0000000362627819 */ /* 0x000fe400000012ff */
[----:B------:R-:W-:-:S02]  /*d7a0*/  LOP3.LUT R106, R29, R4, RZ, 0x3c, !PT ;  /* 0x000000041d6a7212 */ /* 0x000fc400078e3cff */
[----:B------:R-:W-:Y:S02]  /*d7b0*/  LOP3.LUT R38, R38, R179, RZ, 0x3c, !PT ;  /* 0x000000b326267212 */ /* 0x000fe400078e3cff */
[----:B------:R-:W-:Y:S02]  /*d7c0*/  LOP3.LUT R4, R111, R18, RZ, 0x3c, !PT ;  /* 0x000000126f047212 */ /* 0x000fe400078e3cff */
[----:B------:R-:W-:Y:S02]  /*d7d0*/  MOV R28, R12 ;  /* 0x0000000c001c7202 */ /* 0x000fe40000000f00 */
[----:B------:R-:W-:Y:S02]  /*d7e0*/  LOP3.LUT R46, R46, R181, RZ, 0x3c, !PT ;  /* 0x000000b52e2e7212 */ /* 0x000fe400078e3cff */
[----:B------:R-:W-:Y:S01]  /*d7f0*/  SHF.R.U64 R94, R94, 0x3, RZ ;  /* 0x000000035e5e7819 */ /* 0x000fe200000012ff */
[----:B------:R0:W-:Y:S01]  /*d800*/  STSM.16.M88.4 [R28], R32 ;  /* 0x000000201c007844 */ /* 0x0001e20000000200 */
[----:B------:R-:W-:-:S02]  /*d810*/  MOV R18, R14 ;  /* 0x0000000e00127202 */ /* 0x000fc40000000f00 */
[----:B------:R-:W-:Y:S02]  /*d820*/  LOP3.LUT R54, R54, R183, RZ, 0x3c, !PT ;  /* 0x000000b736367212 */ /* 0x000fe400078e3cff */
[----:B------:R-:W-:Y:S01]  /*d830*/  LOP3.LUT R90, R90, R187, RZ, 0x3c, !PT ;  /* 0x000000bb5a5a7212 */ /* 0x000fe200078e3cff */
[----:B------:R0:W-:Y:S01]  /*d840*/  STSM.16.M88.4 [R18], R40 ;  /* 0x0000002812007844 */ /* 0x0001e20000000200 */
[----:B------:R-:W-:Y:S02]  /*d850*/  LOP3.LUT R151, R6, 0x380, RZ, 0xc0, !PT ;  /* 0x0000038006977812 */ /* 0x000fe400078ec0ff */
[----:B------:R-:W-:Y:S02]  /*d860*/  MOV R20, R20 ;  /* 0x0000001400147202 */ /* 0x000fe40000000f00 */
[----:B------:R-:W-:Y:S02]  /*d870*/  LOP3.LUT R86, R86, R185, RZ, 0x3c, !PT ;  /* 0x000000b956567212 */ /* 0x000fe400078e3cff */
[----:B------:R-:W-:Y:S01]  /*d880*/  SHF.R.U64 R102, R102, 0x3, RZ ;  /* 0x0000000366667819 */ /* 0x000fe200000012ff */
[----:B------:R0:W-:Y:S01]  /*d890*/  STSM.16.M88.4 [R20], R48 ;  /* 0x0000003014007844 */ /* 0x0001e20000000200 */
[----:B------:R-:W-:-:S02]  /*d8a0*/  LOP3.LUT R98, R98, R191, RZ, 0x3c, !PT ;  /* 0x000000bf62627212 */ /* 0x000fc400078e3cff */
[----:B------:R-:W-:Y:S02]  /*d8b0*/  MOV R30, R30 ;  /* 0x0000001e001e7202 */ /* 0x000fe40000000f00 */
[----:B------:R-:W-:Y:S02]  /*d8c0*/  F2FP.F16.F32.PACK_AB R59, R63, R59 ;  /* 0x0000003b3f3b723e */ /* 0x000fe400000000ff */
[----:B------:R-:W-:Y:S02]  /*d8d0*/  F2FP.F16.F32.PACK_AB R65, R9, R66 ;  /* 0x000000420941723e */ /* 0x000fe400000000ff */
[----:B------:R-:W-:Y:S01]  /*d8e0*/  F2FP.F16.F32.PACK_AB R72, R73, R72 ;  /* 0x000000484948723e */ /* 0x000fe200000000ff */
[----:B------:R0:W-:Y:S01]  /*d8f0*/  STSM.16.M88.4 [R30], R56 ;  /* 0x000000381e007844 */ /* 0x0001e20000000200 */
[----:B------:R-:W-:Y:S02]  /*d900*/  MOV R38, R38 ;  /* 0x0000002600267202 */ /* 0x000fe40000000f00 */
[----:B------:R-:W-:-:S02]  /*d910*/  F2FP.F16.F32.PACK_AB R66, R69, R68 ;  /* 0x000000444542723e */ /* 0x000fc400000000ff */
[----:B------:R-:W-:Y:S02]  /*d920*/  F2FP.F16.F32.PACK_AB R67, R71, R67 ;  /* 0x000000434743723e */ /* 0x000fe400000000ff */
[----:B------:R-:W-:Y:S02]  /*d930*/  F2FP.F16.F32.PACK_AB R73, R8, R74 ;  /* 0x0000004a0849723e */ /* 0x000fe400000000ff */
[----:B------:R-:W-:Y:S01]  /*d940*/  F2FP.F16.F32.PACK_AB R80, R81, R80 ;  /* 0x000000505150723e */ /* 0x000fe200000000ff */
[----:B------:R0:W-:Y:S01]  /*d950*/  STSM.16.M88.4 [R38], R64 ;  /* 0x0000004026007844 */ /* 0x0001e20000000200 */
[----:B------:R-:W-:Y:S02]  /*d960*/  LOP3.LUT R94, R94, R189, RZ, 0x3c, !PT ;  /* 0x000000bd5e5e7212 */ /* 0x000fe400078e3cff */
[----:B------:R-:W-:Y:S02]  /*d970*/  MOV R46, R46 ;  /* 0x0000002e002e7202 */ /* 0x000fe40000000f00 */
        /* <DEDUP_REMOVED lines=8> */
[----:B------:R-:W-:Y:S02]  /*da00*/  F2FP.F16.F32.PACK_AB R120, R121, R120 ;  /* 0x000000787978723e */ /* 0x000fe400000000ff */
[----:B------:R-:W-:Y:S02]  /*da10*/  F2FP.F16.F32.PACK_AB R128, R129, R128 ;  /* 0x000000808180723e */ /* 0x000fe400000000ff */
[----:B------:R-:W-:Y:S02]  /*da20*/  F2FP.F16.F32.PACK_AB R136, R137, R136 ;  /* 0x000000888988723e */ /* 0x000fe400000000ff */
[----:B------:R-:W-:Y:S01]  /*da30*/  F2FP.F16.F32.PACK_AB R144, R145, R144 ;  /* 0x000000909190723e */ /* 0x000fe200000000ff */
[----:B------:R-:W-:Y:S01]  /*da40*/  ULDC UR10, c[0x0][0xa88] ;  /* 0x0002a200000a7ab9 */ /* 0x000fe20000000800 */
[----:B------:R-:W-:Y:S01]  /*da50*/  SHF.R.U64 R151, R151, 0x3, RZ ;  /* 0x0000000397977819 */ /* 0x000fe200000012ff */
[----:B------:R-:W-:Y:S01]  /*da60*/  UMOV UR4, URZ ;  /* 0x0000003f00047c82 */ /* 0x000fe20008000000 */
[----:B------:R-:W-:Y:S01]  /*da70*/  MOV R54, R54 ;  /* 0x0000003600367202 */ /* 0x000fe20000000f00 */
[----:B------:R-:W1:Y:S01]  /*da80*/  LDC R77, c[0x0][0xbe8] ;  /* 0x0002fa00ff4d7b82 */ /* 0x000e620000000800 */
[----:B------:R-:W-:-:S02]  /*da90*/  MOV R15, R90 ;  /* 0x0000005a000f7202 */ /* 0x000fc40000000f00 */
[----:B------:R-:W-:Y:S02]  /*daa0*/  F2FP.F16.F32.PACK_AB R82, R85, R84 ;  /* 0x000000545552723e */ /* 0x000fe400000000ff */
[----:B------:R-:W-:Y:S02]  /*dab0*/  F2FP.F16.F32.PACK_AB R83, R70, R62 ;  /* 0x0000003e4653723e */ /* 0x000fe400000000ff */
[----:B------:R-:W-:Y:S02]  /*dac0*/  LOP3.LUT R102, R102, R193, RZ, 0x3c, !PT ;  /* 0x000000c166667212 */ /* 0x000fe400078e3cff */
[----:B------:R-:W-:Y:S01]  /*dad0*/  MOV R86, R86 ;  /* 0x0000005600567202 */ /* 0x000fe20000000f00 */
[----:B------:R0:W-:Y:S01]  /*dae0*/  STSM.16.M88.4 [R54], R80 ;  /* 0x0000005036007844 */ /* 0x0001e20000000200 */
[----:B------:R-:W-:Y:S02]  /*daf0*/  MOV R14, R98 ;  /* 0x00000062000e7202 */ /* 0x000fe40000000f00 */
[----:B------:R-:W-:-:S02]  /*db00*/  F2FP.F16.F32.PACK_AB R89, R159, R79 ;  /* 0x0000004f9f59723e */ /* 0x000fc400000000ff */
[----:B------:R-:W-:Y:S02]  /*db10*/  F2FP.F16.F32.PACK_AB R90, R93, R92 ;  /* 0x0000005c5d5a723e */ /* 0x000fe400000000ff */
[----:B------:R-:W-:Y:S02]  /*db20*/  F2FP.F16.F32.PACK_AB R91, R161, R160 ;  /* 0x000000a0a15b723e */ /* 0x000fe400000000ff */
[----:B------:R-:W-:Y:S02]  /*db30*/  MOV R13, R106 ;  /* 0x0000006a000d7202 */ /* 0x000fe40000000f00 */
[----:B------:R-:W-:Y:S01]  /*db40*/  F2FP.F16.F32.PACK_AB R97, R163, R162 ;  /* 0x000000a2a361723e */ /* 0x000fe200000000ff */
[----:B------:R0:W-:Y:S01]  /*db50*/  STSM.16.M88.4 [R86], R88 ;  /* 0x0000005856007844 */ /* 0x0001e20000000200 */
[----:B------:R-:W-:Y:S02]  /*db60*/  F2FP.F16.F32.PACK_AB R98, R101, R100 ;  /* 0x000000646562723e */ /* 0x000fe400000000ff */
[----:B------:R-:W-:-:S02]  /*db70*/  F2FP.F16.F32.PACK_AB R99, R165, R164 ;  /* 0x000000a4a563723e */ /* 0x000fc400000000ff */
[----:B------:R-:W-:Y:S02]  /*db80*/  MOV R94, R94 ;  /* 0x0000005e005e7202 */ /* 0x000fe40000000f00 */
[----:B------:R-:W-:Y:S01]  /*db90*/  F2FP.F16.F32.PACK_AB R105, R167, R166 ;  /* 0x000000a6a769723e */ /* 0x000fe200000000ff */
[----:B------:R0:W-:Y:S01]  /*dba0*/  STSM.16.M88.4 [R15], R96 ;  /* 0x000000600f007844 */ /* 0x0001e20000000200 */
[----:B------:R-:W-:Y:S02]  /*dbb0*/  F2FP.F16.F32.PACK_AB R106, R109, R108 ;  /* 0x0000006c6d6a723e */ /* 0x000fe400000000ff */
[----:B------:R-:W-:Y:S02]  /*dbc0*/  F2FP.F16.F32.PACK_AB R107, R169, R168 ;  /* 0x000000a8a96b723e */ /* 0x000fe400000000ff */
[----:B------:R-:W-:Y:S02]  /*dbd0*/  F2FP.F16.F32.PACK_AB R113, R115, R114 ;  /* 0x000000727371723e */ /* 0x000fe400000000ff */
[----:B------:R-:W-:Y:S01]  /*dbe0*/  LOP3.LUT R6, R151, R6, RZ, 0x3c, !PT ;  /* 0x0000000697067212 */ /* 0x000fe200078e3cff */
[----:B------:R0:W-:Y:S01]  /*dbf0*/  STSM.16.M88.4 [R94], R104 ;  /* 0x000000685e007844 */ /* 0x0001e20000000200 */
[----:B------:R-:W-:-:S02]  /*dc00*/  F2FP.F16.F32.PACK_AB R114, R117, R116 ;  /* 0x000000747572723e */ /* 0x000fc400000000ff */
[----:B------:R-:W-:Y:S02]  /*dc10*/  F2FP.F16.F32.PACK_AB R115, R119, R118 ;  /* 0x000000767773723e */ /* 0x000fe400000000ff */
[----:B------:R-:W-:Y:S02]  /*dc20*/  F2FP.F16.F32.PACK_AB R121, R123, R122 ;  /* 0x0000007a7b79723e */ /* 0x000fe400000000ff */
[----:B------:R-:W-:Y:S01]  /*dc30*/  MOV R102, R102 ;  /* 0x0000006600667202 */ /* 0x000fe20000000f00 */
        /* <DEDUP_REMOVED lines=20> */
[----:B------:R-:W-:-:S03]  /*dd80*/  PLOP3.LUT P0, PT, PT, PT, UP0, 0x80, 0x0 ;  /* 0x000000000000781c */ /* 0x000fc60003f0f008 */
[----:B------:R0:W-:Y:S01]  /*dd90*/  STSM.16.M88.4 [R6], R144 ;  /* 0x0000009006007844 */ /* 0x0001e20000000200 */
[----:B------:R-:W-:Y:S09]  /*dda0*/  BAR.SYNC.DEFER_BLOCKING 0x1, 0x100 ;  /* 0x0044000000007b1d */ /* 0x000ff20000010000 */
[----:B------:R-:W2:Y:S01]  /*ddb0*/  @P0 LDG.E R0, desc[UR46][R4.64] ;  /* 0x0000002e04000981 */ /* 0x000ea2000c1e1900 */
[----:B------:R-:W-:Y:S01]  /*ddc0*/  UISETP.NE.U32.AND UP1, UPT, UR8, URZ, UPT ;  /* 0x0000003f0800728c */ /* 0x000fe2000bf25070 */
[----:B-1----:R-:W-:-:S03]  /*ddd0*/  ISETP.NE.AND P1, PT, R77, 0x1, PT ;  /* 0x000000014d00780c */ /* 0x002fc60003f25270 */
[----:B------:R-:W-:-:S06]  /*dde0*/  UISETP.NE.AND.EX UP1, UPT, UR9, URZ, UPT, UP1 ;  /* 0x0000003f0900728c */ /* 0x000fcc000bf25310 */
[----:B------:R-:W-:-:S04]  /*ddf0*/  PLOP3.LUT P2, PT, PT, PT, UP1, 0x80, 0x0 ;  /* 0x000000000000781c */ /* 0x000fc80003f4f018 */
[----:B------:R-:W1:Y:S01]  /*de00*/  @P1 LDC R7, c[0x0][0xbec] ;  /* 0x0002fb00ff071b82 */ /* 0x000e620000000800 */
[----:B------:R-:W-:Y:S02]  /*de10*/  @UP1 ULDC.64 UR8, c[0x0][0xc08] ;  /* 0x0003020000081ab9 */ /* 0x000fe40000000a00 */
[----:B------:R-:W-:-:S05]  /*de20*/  @UP1 UIMAD.WIDE UR8, UR42, 0x4, UR8 ;  /* 0x000000042a0818a5 */ /* 0x000fca000f8e0208 */
[----:B------:R-:W3:Y:S01]  /*de30*/  @P1 LDC R8, c[0x0][0xbf0] ;  /* 0x0002fc00ff081b82 */ /* 0x000ee20000000800 */
[----:B------:R-:W-:Y:S02]  /*de40*/  IMAD.U32 R10, RZ, RZ, UR8 ;  /* 0x00000008ff0a7e24 */ /* 0x000fe4000f8e00ff */
[----:B------:R-:W-:Y:S01]  /*de50*/  IMAD.U32 R11, RZ, RZ, UR9 ;  /* 0x00000009ff0b7e24 */ /* 0x000fe2000f8e00ff */
[----:B--2---:R-:W-:Y:S01]  /*de60*/  @P0 R2UR UR4, R0 ;  /* 0x00000000000402ca */ /* 0x004fe200000e0000 */
[----:B------:R-:W-:-:S06]  /*de70*/  IMAD.U32 R0, RZ, RZ, UR10 ;  /* 0x0000000aff007e24 */ /* 0x000fcc000f8e00ff */
[----:B------:R0:W5:Y:S01]  /*de80*/  @P2 LDG.E R0, desc[UR46][R10.64] ;  /* 0x0000002e0a002981 */ /* 0x000162000c1e1900 */
[----:B-1-3--:R-:W-:Y:S07]  /*de90*/  @P2 BRA `(.L_x_11623) ;  /* 0x0000000000102947 */ /* 0x00afee0003800000 */
[----:B------:R-:W-:Y:S05]  /*dea0*/  @!P0 BRA `(.L_x_11623) ;  /* 0x00000000000c8947 */ /* 0x000fea0003800000 */
[----:B------:R-:W2:Y:S04]  /*deb0*/  LDG.E R9, desc[UR46][R4.64] ;  /* 0x0000002e04097981 */ /* 0x000ea8000c1e1900 */
[----:B-----5:R-:W2:Y:S02]  /*dec0*/  LDG.E R0, desc[UR46][R4.64+0x4] ;  /* 0x0000042e04007981 */ /* 0x020ea4000c1e1900 */
[----:B--2---:R-:W-:-:S07]  /*ded0*/  IMAD.IADD R0, R0, 0x1, -R9 ;  /* 0x0000000100007824 */ /* 0x004fce00078e0a09 */
.L_x_11623:
[----:B------:R-:W-:Y:S01]  /*dee0*/  USHF.R.S32.HI UR9, URZ, 0x1f, UR4 ;  /* 0x0000001f3f097899 */ /* 0x000fe20008011404 */
[----:B0-----:R-:W-:Y:S01]  /*def0*/  VIADD R10, R23, UR43 ;  /* 0x0000002b170a7c36 */ /* 0x001fe20008000000 */
[----:B------:R-:W-:Y:S01]  /*df00*/  USHF.R.S32.HI UR16, URZ, 0x1f, UR41 ;  /* 0x0000001f3f107899 */ /* 0x000fe20008011429 */
[----:B------:R-:W-:Y:S01]  /*df10*/  VIADD R14, R208, UR43 ;  /* 0x0000002bd00e7c36 */ /* 0x000fe20008000000 */
[----:B------:R-:W-:Y:S01]  /*df20*/  ULDC.64 UR14, c[0x0][0xb90] ;  /* 0x0002e400000e7ab9 */ /* 0x000fe20000000a00 */
[----:B------:R-:W-:Y:S01]  /*df30*/  UMOV UR8, UR4 ;  /* 0x0000000400087c82 */ /* 0x000fe20008000000 */
[----:B------:R-:W-:Y:S01]  /*df40*/  UIMAD UR12, UR16, UR14, URZ ;  /* 0x0000000e100c72a4 */ /* 0x000fe2000f8e023f */
[----:B------:R-:W-:Y:S01]  /*df50*/  @P1 IMAD.HI.U32 R5, R10, R7, RZ ;  /* 0x000000070a051227 */ /* 0x000fe200078e00ff */
[----:B------:R-:W-:Y:S01]  /*df60*/  UIMAD.WIDE.U32 UR10, UR41, UR14, UR8 ;  /* 0x0000000e290a72a5 */ /* 0x000fe2000f8e0008 */
[----:B------:R-:W0:Y:S01]  /*df70*/  @P1 LDC R79, c[0x0][0xbf0] ;  /* 0x0002fc00ff4f1b82 */ /* 0x000e220000000800 */
[----:B------:R-:W-:Y:S01]  /*df80*/  USHF.R.S32.HI UR8, URZ, 0x1f, UR42 ;  /* 0x0000001f3f087899 */ /* 0x000fe2000801142a */
[----:B------:R-:W-:Y:S01]  /*df90*/  IMAD.MOV.U32 R4, RZ, RZ, R10 ;  /* 0x000000ffff047224 */ /* 0x000fe200078e000a */
[----:B------:R-:W-:Y:S01]  /*dfa0*/  UIMAD UR12, UR41, UR15, UR12 ;  /* 0x0000000f290c72a4 */ /* 0x000fe2000f8e020c */
[----:B------:R-:W-:Y:S01]  /*dfb0*/  @P1 SHF.R.U32.HI R4, RZ, R8, R5 ;  /* 0x00000008ff041219 */ /* 0x000fe20000011605 */
[----:B------:R-:W-:Y:S01]  /*dfc0*/  USEL UR18, UR8, URZ, !UP0 ;  /* 0x0000003f08127287 */ /* 0x000fe2000c000000 */
[----:B------:R-:W-:Y:S01]  /*dfd0*/  IMAD R5, R204, 0x40, R22 ;  /* 0x00000040cc057824 */ /* 0x000fe200078e0216 */
[----:B------:R-:W-:Y:S01]  /*dfe0*/  ULDC.64 UR14, c[0x0][0xb98] ;  /* 0x0002e600000e7ab9 */ /* 0x000fe20000000a00 */
[----:B------:R-:W-:Y:S01]  /*dff0*/  USEL UR17, UR42, URZ, !UP0 ;  /* 0x0000003f2a117287 */ /* 0x000fe2000c000000 */
[----:B------:R-:W-:Y:S01]  /*e000*/  IMAD.MOV R6, RZ, RZ, -R4 ;  /* 0x000000ffff067224 */ /* 0x000fe200078e0a04 */
[----:B------:R-:W-:Y:S01]  /*e010*/  UIMAD UR8, UR18, UR14, URZ ;  /* 0x0000000e120872a4 */ /* 0x000fe2000f8e023f */
[----:B------:R-:W-:Y:S01]  /*e020*/  IMAD.WIDE R170, R5, 0x2, R170 ;  /* 0x0000000205aa7825 */ /* 0x000fe200078e02aa */
[----:B------:R-:W-:Y:S01]  /*e030*/  UIADD3 UR11, UR11, UR12, URZ ;  /* 0x0000000c0b0b7290 */ /* 0x000fe2000fffe03f */
[----:B------:R-:W-:Y:S01]  /*e040*/  SHF.R.S32.HI R5, RZ, 0x1f, R4 ;  /* 0x0000001fff057819 */ /* 0x000fe20000011404 */
[----:B------:R-:W-:Y:S01]  /*e050*/  UIMAD UR8, UR17, UR15, UR8 ;  /* 0x0000000f110872a4 */ /* 0x000fe2000f8e0208 */
[----:B------:R-:W-:Y:S01]  /*e060*/  IMAD R7, R77, R6, R10 ;  /* 0x000000064d077224 */ /* 0x000fe200078e020a */
[----:B------:R-:W-:Y:S01]  /*e070*/  UIMAD.WIDE.U32 UR10, UR17, UR14, UR10 ;  /* 0x0000000e110a72a5 */ /* 0x000fe2000f8e000a */
[----:B------:R-:W-:Y:S01]  /*e080*/  IADD3 R29, P2, R170, 0x5000, RZ ;  /* 0x00005000aa1d7810 */ /* 0x000fe20007f5e0ff */
[----:B-----5:R-:W-:Y:S01]  /*e090*/  IMAD R81, R0, R77, RZ ;  /* 0x0000004d00517224 */ /* 0x020fe200078e02ff */
[----:B------:R-:W-:Y:S01]  /*e0a0*/  IADD3 R53, P3, R170, 0x4000, RZ ;  /* 0x00004000aa357810 */ /* 0x000fe20007f7e0ff */
[----:B------:R-:W-:Y:S01]  /*e0b0*/  IMAD.U32 R8, RZ, RZ, UR8 ;  /* 0x00000008ff087e24 */ /* 0x000fe2000f8e00ff */
[----:B------:R-:W-:Y:S01]  /*e0c0*/  SHF.R.S32.HI R6, RZ, 0x1f, R7 ;  /* 0x0000001fff067819 */ /* 0x000fe20000011407 */
[----:B------:R-:W-:Y:S01]  /*e0d0*/  ULDC.64 UR12, c[0x0][0xaa0] ;  /* 0x0002a800000c7ab9 */ /* 0x000fe20000000a00 */
[----:B------:R-:W-:-:S02]  /*e0e0*/  IADD3 R4, P0, R4, UR10, RZ ;  /* 0x0000000a04047c10 */ /* 0x000fc4000ff1e0ff */
[----:B------:R-:W-:Y:S02]  /*e0f0*/  LOP3.LUT R28, R29, 0x380, RZ, 0xc0, !PT ;  /* 0x000003801d1c7812 */ /* 0x000fe400078ec0ff */
[----:B------:R-:W-:Y:S01]  /*e100*/  IADD3.X R5, R5, UR11, R8, P0, !PT ;  /* 0x0000000b05057c10 */ /* 0x000fe200087fe408 */
[----:B------:R-:W-:Y:S01]  /*e110*/  ULDC.64 UR10, c[0x0][0xb88] ;  /* 0x0002e200000a7ab9 */ /* 0x000fe20000000a00 */
[----:B------:R-:W-:Y:S01]  /*e120*/  SHF.R.U64 R28, R28, 0x3, RZ ;  /* 0x000000031c1c7819 */ /* 0x000fe200000012ff */
[----:B------:R-:W-:Y:S01]  /*e130*/  IMAD R6, R6, UR10, RZ ;  /* 0x0000000a06067c24 */ /* 0x000fe2000f8e02ff */
[----:B------:R-:W-:Y:S01]  /*e140*/  LOP3.LUT R52, R53, 0x380, RZ, 0xc0, !PT ;  /* 0x0000038035347812 */ /* 0x000fe200078ec0ff */
[C---:B------:R-:W-:Y:S01]  /*e150*/  IMAD.WIDE.U32 R4, R7.reuse, UR10, R4 ;  /* 0x0000000a07047c25 */ /* 0x040fe2000f8e0004 */
[----:B------:R-:W-:Y:S02]  /*e160*/  LOP3.LUT R28, R28, R29, RZ, 0x3c, !PT ;  /* 0x0000001d1c1c7212 */ /* 0x000fe400078e3cff */
[----:B------:R-:W-:Y:S01]  /*e170*/  SHF.R.U64 R52, R52, 0x3, RZ ;  /* 0x0000000334347819 */ /* 0x000fe200000012ff */
[----:B------:R-:W-:Y:S01]  /*e180*/  IMAD R11, R7, UR11, R6 ;  /* 0x0000000b070b7c24 */ /* 0x000fe2000f8e0206 */
[----:B------:R-:W-:Y:S01]  /*e190*/  ULDC.64 UR10, c[0x0][0xb50] ;  /* 0x0002d400000a7ab9 */ /* 0x000fe20000000a00 */
[----:B------:R-:W-:Y:S01]  /*e1a0*/  IMAD.X R29, RZ, RZ, R171, P2 ;  /* 0x000000ffff1d7224 */ /* 0x000fe200010e06ab */
[----:B------:R-:W-:Y:S01]  /*e1b0*/  LEA R6, P0, R4, UR10, 0x2 ;  /* 0x0000000a04067c11 */ /* 0x000fe2000f8010ff */
[----:B------:R-:W-:Y:S01]  /*e1c0*/  IMAD.IADD R5, R5, 0x1, R11 ;  /* 0x0000000105057824 */ /* 0x000fe200078e020b */
[----:B------:R-:W-:-:S02]  /*e1d0*/  IADD3 R45, P2, R170, 0xb000, RZ ;  /* 0x0000b000aa2d7810 */ /* 0x000fc40007f5e0ff */
[----:B------:R-:W-:Y:S01]  /*e1e0*/  LOP3.LUT R52, R52, R53, RZ, 0x3c, !PT ;  /* 0x0000003534347212 */ /* 0x000fe200078e3cff */
[----:B------:R-:W-:Y:S01]  /*e1f0*/  SHFL.IDX PT, R20, R6, RZ, 0x1c1f ;  /* 0x001c1fff06147589 */ /* 0x000fe200000e0000 */
[----:B------:R-:W-:Y:S01]  /*e200*/  LEA.HI.X R10, R4, UR11, R5, 0x2, P0 ;  /* 0x0000000b040a7c11 */ /* 0x000fe200080f1405 */
[----:B------:R-:W-:Y:S01]  /*e210*/  VIADD R4, R14, 0x8 ;  /* 0x000000080e047836 */ /* 0x000fe20000000000 */
[----:B------:R-:W-:Y:S01]  /*e220*/  IADD3 R25, P0, R170, 0x3000, RZ ;  /* 0x00003000aa197810 */ /* 0x000fe20007f1e0ff */
[----:B------:R-:W-:Y:S01]  /*e230*/  SHFL.IDX PT, R42, R6, 0x1, 0x1c1f ;  /* 0x003c1f00062a7f89 */ /* 0x000fe200000e0000 */
[----:B------:R-:W-:Y:S01]  /*e240*/  LOP3.LUT R44, R45, 0x380, RZ, 0xc0, !PT ;  /* 0x000003802d2c7812 */ /* 0x000fe200078ec0ff */
[----:B------:R-:W-:Y:S01]  /*e250*/  IMAD.X R53, RZ, RZ, R171, P3 ;  /* 0x000000ffff357224 */ /* 0x000fe200018e06ab */
[----:B------:R-:W-:Y:S01]  /*e260*/  LOP3.LUT R24, R25, 0x380, RZ, 0xc0, !PT ;  /* 0x0000038019187812 */ /* 0x000fe200078ec0ff */
[----:B------:R-:W1:Y:S01]  /*e270*/  SHFL.IDX PT, R21, R10, RZ, 0x1c1f ;  /* 0x001c1fff0a157589 */ /* 0x000e6200000e0000 */
[----:B------:R-:W-:-:S02]  /*e280*/  SHF.R.U64 R44, R44, 0x3, RZ ;  /* 0x000000032c2c7819 */ /* 0x000fc400000012ff */
[----:B------:R-:W-:Y:S01]  /*e290*/  SHF.R.U64 R24, R24, 0x3, RZ ;  /* 0x0000000318187819 */ /* 0x000fe200000012ff */
[----:B------:R-:W2:Y:S01]  /*e2a0*/  SHFL.IDX PT, R43, R10, 0x1, 0x1c1f ;  /* 0x003c1f000a2b7f89 */ /* 0x000ea200000e0000 */
[----:B------:R-:W-:Y:S01]  /*e2b0*/  LOP3.LUT R44, R44, R45, RZ, 0x3c, !PT ;  /* 0x0000002d2c2c7212 */ /* 0x000fe200078e3cff */
[--C-:B------:R-:W-:Y:S01]  /*e2c0*/  IMAD.X R45, RZ, RZ, R171.reuse, P2 ;  /* 0x000000ffff2d7224 */ /* 0x100fe200010e06ab */
[----:B------:R-:W-:Y:S01]  /*e2d0*/  LOP3.LUT R24, R24, R25, RZ, 0x3c, !PT ;  /* 0x0000001918187212 */ /* 0x000fe200078e3cff */
[----:B------:R-:W-:Y:S01]  /*e2e0*/  IMAD.X R25, RZ, RZ, R171, P0 ;  /* 0x000000ffff197224 */ /* 0x000fe200000e06ab */
[C---:B------:R-:W-:Y:S02]  /*e2f0*/  IADD3 R57, P0, R170.reuse, 0x9000, RZ ;  /* 0x00009000aa397810 */ /* 0x040fe40007f1e0ff */
[----:B------:R-:W-:Y:S02]  /*e300*/  IADD3 R41, P3, R170, 0xa000, RZ ;  /* 0x0000a000aa297810 */ /* 0x000fe40007f7e0ff */
[----:B------:R-:W-:-:S02]  /*e310*/  LOP3.LUT R56, R57, 0x380, RZ, 0xc0, !PT ;  /* 0x0000038039387812 */ /* 0x000fc400078ec0ff */
[----:B------:R-:W-:Y:S02]  /*e320*/  IADD3 R9, P5, R170, 0x1000, RZ ;  /* 0x00001000aa097810 */ /* 0x000fe40007fbe0ff */
[----:B------:R-:W-:Y:S02]  /*e330*/  SHF.R.U64 R56, R56, 0x3, RZ ;  /* 0x0000000338387819 */ /* 0x000fe400000012ff */
[----:B------:R-:W-:Y:S02]  /*e340*/  IADD3 R13, P4, R170, 0x2000, RZ ;  /* 0x00002000aa0d7810 */ /* 0x000fe40007f9e0ff */
[----:B------:R-:W-:Y:S01]  /*e350*/  LOP3.LUT R56, R56, R57, RZ, 0x3c, !PT ;  /* 0x0000003938387212 */ /* 0x000fe200078e3cff */
[----:B------:R-:W-:Y:S01]  /*e360*/  IMAD.X R57, RZ, RZ, R171, P0 ;  /* 0x000000ffff397224 */ /* 0x000fe200000e06ab */
[----:B------:R-:W-:Y:S02]  /*e370*/  LOP3.LUT P0, RZ, R205, 0x3, RZ, 0xc0, !PT ;  /* 0x00000003cdff7812 */ /* 0x000fe4000780c0ff */
[----:B------:R-:W-:-:S02]  /*e380*/  LOP3.LUT R40, R41, 0x380, RZ, 0xc0, !PT ;  /* 0x0000038029287812 */ /* 0x000fc400078ec0ff */
[-C--:B------:R-:W-:Y:S02]  /*e390*/  ISETP.GE.OR P2, PT, R14, R81.reuse, P0 ;  /* 0x000000510e00720c */ /* 0x080fe40000746670 */
[----:B------:R-:W-:Y:S02]  /*e3a0*/  ISETP.GE.OR P0, PT, R4, R81, P0 ;  /* 0x000000510400720c */ /* 0x000fe40000706670 */
[----:B------:R-:W-:Y:S02]  /*e3b0*/  LOP3.LUT R8, R9, 0x380, RZ, 0xc0, !PT ;  /* 0x0000038009087812 */ /* 0x000fe400078ec0ff */
[----:B------:R-:W-:Y:S02]  /*e3c0*/  LOP3.LUT R12, R13, 0x380, RZ, 0xc0, !PT ;  /* 0x000003800d0c7812 */ /* 0x000fe400078ec0ff */
[----:B------:R-:W-:Y:S02]  /*e3d0*/  SHF.R.U64 R40, R40, 0x3, RZ ;  /* 0x0000000328287819 */ /* 0x000fe400000012ff */
[----:B------:R-:W-:-:S02]  /*e3e0*/  SHF.R.U64 R8, R8, 0x3, RZ ;  /* 0x0000000308087819 */ /* 0x000fc400000012ff */
[----:B------:R-:W-:Y:S01]  /*e3f0*/  SHF.R.U64 R12, R12, 0x3, RZ ;  /* 0x000000030c0c7819 */ /* 0x000fe200000012ff */
[----:B-1----:R-:W-:Y:S01]  /*e400*/  @!P2 ST.E desc[UR46][R20.64], R2 ;  /* 0x000000021400a985 */ /* 0x002fe2000c10192e */
[----:B------:R-:W-:Y:S01]  /*e410*/  LOP3.LUT R40, R40, R41, RZ, 0x3c, !PT ;  /* 0x0000002928287212 */ /* 0x000fe200078e3cff */
[--C-:B------:R-:W-:Y:S01]  /*e420*/  IMAD.X R41, RZ, RZ, R171.reuse, P3 ;  /* 0x000000ffff297224 */ /* 0x100fe200018e06ab */
[----:B------:R-:W-:Y:S01]  /*e430*/  IADD3 R5, P3, R170, 0xf000, RZ ;  /* 0x0000f000aa057810 */ /* 0x000fe20007f7e0ff */
[----:B--2---:R1:W-:Y:S01]  /*e440*/  @!P0 ST.E desc[UR46][R42.64], R3 ;  /* 0x000000032a008985 */ /* 0x0043e2000c10192e */
[----:B------:R-:W-:Y:S01]  /*e450*/  LOP3.LUT R8, R8, R9, RZ, 0x3c, !PT ;  /* 0x0000000908087212 */ /* 0x000fe200078e3cff */
[--C-:B------:R-:W-:Y:S01]  /*e460*/  IMAD.X R9, RZ, RZ, R171.reuse, P5 ;  /* 0x000000ffff097224 */ /* 0x100fe200028e06ab */
[----:B------:R-:W-:Y:S01]  /*e470*/  LOP3.LUT R12, R12, R13, RZ, 0x3c, !PT ;  /* 0x0000000d0c0c7212 */ /* 0x000fe200078e3cff */
[--C-:B------:R-:W-:Y:S01]  /*e480*/  IMAD.X R13, RZ, RZ, R171.reuse, P4 ;  /* 0x000000ffff0d7224 */ /* 0x100fe200020e06ab */
[C---:B------:R-:W-:Y:S01]  /*e490*/  IADD3 R33, P6, R170.reuse, 0x6000, RZ ;  /* 0x00006000aa217810 */ /* 0x040fe20007fde0ff */
[----:B------:R-:W-:Y:S01]  /*e4a0*/  UIMAD UR10, UR9, UR12, URZ ;  /* 0x0000000c090a72a4 */ /* 0x000fe2000f8e023f */
[C---:B------:R-:W-:Y:S01]  /*e4b0*/  IADD3 R37, P5, R170.reuse, 0x7000, RZ ;  /* 0x00007000aa257810 */ /* 0x040fe20007fbe0ff */
[----:B------:R-:W-:Y:S01]  /*e4c0*/  IMAD.X R49, RZ, RZ, R171, P3 ;  /* 0x000000ffff317224 */ /* 0x000fe200018e06ab */
[----:B------:R-:W-:Y:S01]  /*e4d0*/  IADD3 R65, P4, R170, 0x8000, RZ ;  /* 0x00008000aa417810 */ /* 0x000fe20007f9e0ff */
[----:B------:R-:W5:Y:S01]  /*e4e0*/  LD.E.128 R8, desc[UR46][R8.64] ;  /* 0x0000002e08087980 */ /* 0x000f62000c101d00 */
[----:B------:R-:W-:Y:S01]  /*e4f0*/  LOP3.LUT R0, R5, 0x380, RZ, 0xc0, !PT ;  /* 0x0000038005007812 */ /* 0x000fe200078ec0ff */
[----:B-1----:R-:W1:Y:S01]  /*e500*/  @P1 LDC R3, c[0x0][0xbec] ;  /* 0x0002fb00ff031b82 */ /* 0x002e620000000800 */
[----:B------:R-:W-:Y:S01]  /*e510*/  LOP3.LUT R32, R33, 0x380, RZ, 0xc0, !PT ;  /* 0x0000038021207812 */ /* 0x000fe200078ec0ff */
[----:B------:R-:W5:Y:S01]  /*e520*/  LD.E.128 R12, desc[UR46][R12.64] ;  /* 0x0000002e0c0c7980 */ /* 0x000f62000c101d00 */
[----:B------:R-:W-:-:S02]  /*e530*/  LOP3.LUT R36, R37, 0x380, RZ, 0xc0, !PT ;  /* 0x0000038025247812 */ /* 0x000fc400078ec0ff */
[----:B------:R-:W-:Y:S01]  /*e540*/  LOP3.LUT R64, R65, 0x380, RZ, 0xc0, !PT ;  /* 0x0000038041407812 */ /* 0x000fe200078ec0ff */
[----:B------:R-:W5:Y:S01]  /*e550*/  LD.E.128 R24, desc[UR46][R24.64] ;  /* 0x0000002e18187980 */ /* 0x000f62000c101d00 */
[----:B------:R-:W-:Y:S01]  /*e560*/  SHF.R.U64 R0, R0, 0x3, RZ ;  /* 0x0000000300007819 */ /* 0x000fe200000012ff */
[----:B------:R-:W-:Y:S01]  /*e570*/  UIMAD.WIDE.U32 UR8, UR4, UR12, URZ ;  /* 0x0000000c040872a5 */ /* 0x000fe2000f8e003f */
[----:B------:R-:W-:Y:S01]  /*e580*/  SHF.R.U64 R32, R32, 0x3, RZ ;  /* 0x0000000320207819 */ /* 0x000fe200000012ff */
[----:B------:R-:W-:Y:S01]  /*e590*/  UIMAD UR10, UR4, UR13, UR10 ;  /* 0x0000000d040a72a4 */ /* 0x000fe2000f8e020a */
[----:B------:R-:W-:Y:S01]  /*e5a0*/  SHF.R.U64 R36, R36, 0x3, RZ ;  /* 0x0000000324247819 */ /* 0x000fe200000012ff */
[----:B------:R-:W5:Y:S01]  /*e5b0*/  LD.E.128 R52, desc[UR46][R52.64] ;  /* 0x0000002e34347980 */ /* 0x000f62000c101d00 */
[----:B------:R-:W-:Y:S01]  /*e5c0*/  SHF.R.U64 R64, R64, 0x3, RZ ;  /* 0x0000000340407819 */ /* 0x000fe200000012ff */
[----:B------:R-:W-:Y:S01]  /*e5d0*/  ULDC.64 UR12, c[0x0][0xae8] ;  /* 0x0002ba00000c7ab9 */ /* 0x000fe20000000a00 */
[----:B------:R-:W-:Y:S01]  /*e5e0*/  LOP3.LUT R48, R0, R5, RZ, 0x3c, !PT ;  /* 0x0000000500307212 */ /* 0x000fe200078e3cff */
[----:B------:R-:W-:Y:S01]  /*e5f0*/  IMAD R0, R203, 0x20, R204 ;  /* 0x00000020cb007824 */ /* 0x000fe200078e02cc */
[----:B------:R-:W-:Y:S01]  /*e600*/  UIADD3 UR9, UR9, UR10, URZ ;  /* 0x0000000a09097290 */ /* 0x000fe2000fffe03f */
[----:B------:R-:W-:Y:S01]  /*e610*/  LOP3.LUT R32, R32, R33, RZ, 0x3c, !PT ;  /* 0x0000002120207212 */ /* 0x000fe200078e3cff */
[----:B------:R-:W-:Y:S01]  /*e620*/  UIMAD UR4, UR16, UR12, URZ ;  /* 0x0000000c100472a4 */ /* 0x000fe2000f8e023f */
[----:B------:R-:W-:Y:S01]  /*e630*/  LOP3.LUT R36, R36, R37, RZ, 0x3c, !PT ;  /* 0x0000002524247212 */ /* 0x000fe200078e3cff */
[--C-:B------:R-:W-:Y:S01]  /*e640*/  IMAD.X R33, RZ, RZ, R171.reuse, P6 ;  /* 0x000000ffff217224 */ /* 0x100fe200030e06ab */
[----:B------:R-:W-:Y:S01]  /*e650*/  LOP3.LUT R64, R64, R65, RZ, 0x3c, !PT ;  /* 0x0000004140407212 */ /* 0x000fe200078e3cff */
[--C-:B------:R-:W-:Y:S01]  /*e660*/  IMAD.X R37, RZ, RZ, R171.reuse, P5 ;  /* 0x000000ffff257224 */ /* 0x100fe200028e06ab */
[C---:B------:R-:W-:Y:S01]  /*e670*/  IADD3 R73, P6, R170.reuse, 0xc000, RZ ;  /* 0x0000c000aa497810 */ /* 0x040fe20007fde0ff */
[----:B------:R-:W-:Y:S01]  /*e680*/  IMAD.X R65, RZ, RZ, R171, P4 ;  /* 0x000000ffff417224 */ /* 0x000fe200020e06ab */
[----:B------:R-:W-:Y:S01]  /*e690*/  IADD3 R69, P5, R170, 0xd000, RZ ;  /* 0x0000d000aa457810 */ /* 0x000fe20007fbe0ff */
[----:B------:R-:W-:Y:S01]  /*e6a0*/  VIADD R20, R0, UR43 ;  /* 0x0000002b00147c36 */ /* 0x000fe20008000000 */
[----:B------:R-:W-:Y:S01]  /*e6b0*/  IADD3 R61, P4, R170, 0xe000, RZ ;  /* 0x0000e000aa3d7810 */ /* 0x000fe20007f9e0ff */
[----:B------:R-:W-:Y:S01]  /*e6c0*/  UIMAD UR4, UR41, UR13, UR4 ;  /* 0x0000000d290472a4 */ /* 0x000fe2000f8e0204 */
[----:B------:R-:W-:Y:S01]  /*e6d0*/  LOP3.LUT R72, R73, 0x380, RZ, 0xc0, !PT ;  /* 0x0000038049487812 */ /* 0x000fe200078ec0ff */
[----:B------:R-:W-:Y:S01]  /*e6e0*/  UIMAD.WIDE.U32 UR8, UR41, UR12, UR8 ;  /* 0x0000000c290872a5 */ /* 0x000fe2000f8e0008 */
[----:B-1----:R-:W-:Y:S01]  /*e6f0*/  @P1 IMAD.HI.U32 R0, R20, R3, RZ ;  /* 0x0000000314001227 */ /* 0x002fe200078e00ff */
[----:B------:R-:W-:Y:S01]  /*e700*/  ULDC.64 UR10, c[0x0][0xaf0] ;  /* 0x0002bc00000a7ab9 */ /* 0x000fe20000000a00 */
[----:B------:R-:W-:Y:S01]  /*e710*/  LOP3.LUT R68, R69, 0x380, RZ, 0xc0, !PT ;  /* 0x0000038045447812 */ /* 0x000fe200078ec0ff */
[----:B------:R-:W-:Y:S01]  /*e720*/  UIADD3 UR9, UR9, UR4, URZ ;  /* 0x0000000409097290 */ /* 0x000fe2000fffe03f */
[----:B------:R-:W-:Y:S01]  /*e730*/  LOP3.LUT R60, R61, 0x380, RZ, 0xc0, !PT ;  /* 0x000003803d3c7812 */ /* 0x000fe200078ec0ff */
[----:B------:R-:W-:Y:S01]  /*e740*/  UIMAD UR4, UR18, UR10, URZ ;  /* 0x0000000a120472a4 */ /* 0x000fe2000f8e023f */
[----:B------:R-:W-:Y:S01]  /*e750*/  LOP3.LUT R7, R170, 0x380, RZ, 0xc0, !PT ;  /* 0x00000380aa077812 */ /* 0x000fe200078ec0ff */
[----:B------:R-:W-:Y:S01]  /*e760*/  IMAD.MOV.U32 R21, RZ, RZ, R20 ;  /* 0x000000ffff157224 */ /* 0x000fe200078e0014 */
[----:B------:R-:W-:Y:S01]  /*e770*/  SHF.R.U64 R72, R72, 0x3, RZ ;  /* 0x0000000348487819 */ /* 0x000fe200000012ff */
[----:B------:R-:W-:Y:S01]  /*e780*/  UIMAD UR4, UR17, UR11, UR4 ;  /* 0x0000000b110472a4 */ /* 0x000fe2000f8e0204 */
[----:B------:R-:W-:Y:S01]  /*e790*/  SHF.R.U64 R68, R68, 0x3, RZ ;  /* 0x0000000344447819 */ /* 0x000fe200000012ff */
[----:B------:R-:W-:Y:S01]  /*e7a0*/  UIMAD.WIDE.U32 UR8, UR17, UR10, UR8 ;  /* 0x0000000a110872a5 */ /* 0x000fe2000f8e0008 */
[----:B------:R-:W-:Y:S01]  /*e7b0*/  SHF.R.U64 R60, R60, 0x3, RZ ;  /* 0x000000033c3c7819 */ /* 0x000fe200000012ff */
[----:B------:R-:W5:Y:S01]  /*e7c0*/  LD.E.128 R28, desc[UR46][R28.64] ;  /* 0x0000002e1c1c7980 */ /* 0x000f62000c101d00 */
[----:B0-----:R-:W-:-:S02]  /*e7d0*/  @P1 SHF.R.U32.HI R21, RZ, R79, R0 ;  /* 0x0000004fff151219 */ /* 0x001fc40000011600 */
[----:B------:R-:W-:Y:S01]  /*e7e0*/  SHF.R.U64 R7, R7, 0x3, RZ ;  /* 0x0000000307077819 */ /* 0x000fe200000012ff */
[----:B------:R-:W-:Y:S01]  /*e7f0*/  UIADD3 UR4, UR9, UR4, URZ ;  /* 0x0000000409047290 */ /* 0x000fe2000fffe03f */
[----:B------:R-:W-:Y:S01]  /*e800*/  LOP3.LUT R72, R72, R73, RZ, 0x3c, !PT ;  /* 0x0000004948487212 */ /* 0x000fe200078e3cff */
[--C-:B------:R-:W-:Y:S01]  /*e810*/  IMAD.X R73, RZ, RZ, R171.reuse, P6 ;  /* 0x000000ffff497224 */ /* 0x100fe200030e06ab */
[----:B------:R-:W-:Y:S01]  /*e820*/  LOP3.LUT R68, R68, R69, RZ, 0x3c, !PT ;  /* 0x0000004544447212 */ /* 0x000fe200078e3cff */
[--C-:B------:R-:W-:Y:S01]  /*e830*/  IMAD.X R69, RZ, RZ, R171.reuse, P5 ;  /* 0x000000ffff457224 */ /* 0x100fe200028e06ab */
[----:B------:R-:W-:Y:S01]  /*e840*/  LOP3.LUT R60, R60, R61, RZ, 0x3c, !PT ;  /* 0x0000003d3c3c7212 */ /* 0x000fe200078e3cff */
[----:B------:R-:W-:Y:S01]  /*e850*/  IMAD.X R61, RZ, RZ, R171, P4 ;  /* 0x000000ffff3d7224 */ /* 0x000fe200020e06ab */
[--C-:B------:R-:W-:Y:S01]  /*e860*/  SHF.R.S32.HI R0, RZ, 0x1f, R21.reuse ;  /* 0x0000001fff007819 */ /* 0x100fe20000011415 */
[----:B------:R-:W-:Y:S01]  /*e870*/  IMAD.MOV R18, RZ, RZ, -R21 ;  /* 0x000000ffff127224 */ /* 0x000fe200078e0a15 */
[----:B------:R-:W-:Y:S01]  /*e880*/  LOP3.LUT R170, R7, R170, RZ, 0x3c, !PT ;  /* 0x000000aa07aa7212 */ /* 0x000fe200078e3cff */
[----:B------:R-:W-:Y:S01]  /*e890*/  ULDC.64 UR10, c[0x0][0xae0] ;  /* 0x0002b800000a7ab9 */ /* 0x000fe20000000a00 */
[----:B------:R-:W-:Y:S01]  /*e8a0*/  IMAD.U32 R3, RZ, RZ, UR9 ;  /* 0x00000009ff037e24 */ /* 0x000fe2000f8e00ff */
[----:B------:R-:W5:Y:S01]  /*e8b0*/  LD.E.128 R32, desc[UR46][R32.64] ;  /* 0x0000002e20207980 */ /* 0x000f62000c101d00 */
[----:B------:R-:W-:-:S02]  /*e8c0*/  IMAD R0, R0, UR10, RZ ;  /* 0x0000000a00007c24 */ /* 0x000fc4000f8e02ff */
[----:B------:R-:W-:Y:S01]  /*e8d0*/  IMAD R77, R77, R18, R20 ;  /* 0x000000124d4d7224 */ /* 0x000fe200078e0214 */
[----:B------:R0:W5:Y:S01]  /*e8e0*/  LD.E.128 R4, desc[UR46][R170.64] ;  /* 0x0000002eaa047980 */ /* 0x000162000c101d00 */
[----:B------:R-:W-:Y:S01]  /*e8f0*/  IMAD.U32 R2, RZ, RZ, UR8 ;  /* 0x00000008ff027e24 */ /* 0x000fe2000f8e00ff */
[----:B------:R-:W-:Y:S01]  /*e900*/  ULDC.64 UR8, c[0x0][0xad8] ;  /* 0x0002b60000087ab9 */ /* 0x000fe20000000a00 */
[----:B------:R-:W-:Y:S01]  /*e910*/  IMAD.U32 R3, RZ, RZ, UR4 ;  /* 0x00000004ff037e24 */ /* 0x000fe2000f8e00ff */
[----:B------:R-:W5:Y:S01]  /*e920*/  LD.E.128 R36, desc[UR46][R36.64] ;  /* 0x0000002e24247980 */ /* 0x000f62000c101d00 */
[----:B------:R-:W-:-:S03]  /*e930*/  IMAD R79, R21, UR11, R0 ;  /* 0x0000000b154f7c24 */ /* 0x000fc6000f8e0200 */
[----:B------:R-:W5:Y:S01]  /*e940*/  LD.E.128 R64, desc[UR46][R64.64] ;  /* 0x0000002e40407980 */ /* 0x000f62000c101d00 */
[----:B------:R-:W-:-:S03]  /*e950*/  SHF.R.S32.HI R0, RZ, 0x1f, R77 ;  /* 0x0000001fff007819 */ /* 0x000fc6000001144d */
[----:B------:R-:W5:Y:S04]  /*e960*/  LD.E.128 R56, desc[UR46][R56.64] ;  /* 0x0000002e38387980 */ /* 0x000f68000c101d00 */
[----:B------:R-:W5:Y:S04]  /*e970*/  LD.E.128 R40, desc[UR46][R40.64] ;  /* 0x0000002e28287980 */ /* 0x000f68000c101d00 */
[----:B------:R-:W5:Y:S04]  /*e980*/  LD.E.128 R44, desc[UR46][R44.64] ;  /* 0x0000002e2c2c7980 */ /* 0x000f68000c101d00 */
[----:B------:R-:W5:Y:S04]  /*e990*/  LD.E.128 R72, desc[UR46][R72.64] ;  /* 0x0000002e48487980 */ /* 0x000f68000c101d00 */
[----:B------:R-:W5:Y:S04]  /*e9a0*/  LD.E.128 R68, desc[UR46][R68.64] ;  /* 0x0000002e44447980 */ /* 0x000f68000c101d00 */
[----:B------:R-:W5:Y:S04]  /*e9b0*/  LD.E.128 R60, desc[UR46][R60.64] ;  /* 0x0000002e3c3c7980 */ /* 0x000f68000c101d00 */
[----:B------:R-:W5:Y:S01]  /*e9c0*/  LD.E.128 R48, desc[UR46][R48.64] ;  /* 0x0000002e30307980 */ /* 0x000f62000c101d00 */
[----:B------:R-:W-:Y:S01]  /*e9d0*/  IMAD.WIDE.U32 R2, R21, UR10, R2 ;  /* 0x0000000a15027c25 */ /* 0x000fe2000f8e0002 */
        /* <DEDUP_REMOVED lines=8> */
[----:B------:R-:W-:Y:S02]  /*ea60*/  VIADD R82, R204, UR43 ;  /* 0x0000002bcc527c36 */ /* 0x000fe40008000000 */
[C---:B------:R-:W-:Y:S02]  /*ea70*/  IMAD R21, R77.reuse, UR9, R18 ;  /* 0x000000094d157c24 */ /* 0x040fe4000f8e0212 */
[----:B------:R-:W-:Y:S01]  /*ea80*/  IMAD.WIDE.U32 R2, R77, UR8, R2 ;  /* 0x000000084d027c25 */ /* 0x000fe2000f8e0002 */
[----:B------:R-:W-:Y:S01]  /*ea90*/  ISETP.GE.AND P2, PT, R82, R81, PT ;  /* 0x000000515200720c */ /* 0x000fe20003f46270 */
[----:B------:R-:W-:Y:S02]  /*eaa0*/  ULDC.64 UR8, c[0x0][0xa80] ;  /* 0x0002a00000087ab9 */ /* 0x000fe40000000a00 */
[----:B------:R-:W-:Y:S01]  /*eab0*/  VIADD R17, R17, 0x22820 ;  /* 0x0002282011117836 */ /* 0x000fe20000000000 */
[----:B------:R-:W-:Y:S01]  /*eac0*/  LEA R18, P3, R2, UR8, 0x1 ;  /* 0x0000000802127c11 */ /* 0x000fe2000f8608ff */
[----:B------:R-:W-:-:S02]  /*ead0*/  IMAD.IADD R3, R3, 0x1, R21 ;  /* 0x0000000103037824 */ /* 0x000fc400078e0215 */
[----:B------:R-:W-:Y:S01]  /*eae0*/  VIADD R0, R82, 0x20 ;  /* 0x0000002052007836 */ /* 0x000fe20000000000 */
[----:B------:R-:W-:Y:S02]  /*eaf0*/  PRMT R17, RZ, 0x654, R17 ;  /* 0x00000654ff117816 */ /* 0x000fe40000000011 */
[----:B------:R-:W-:Y:S02]  /*eb00*/  LEA.HI.X R80, R2, UR9, R3, 0x1, P3 ;  /* 0x0000000902507c11 */ /* 0x000fe400098f0c03 */
[-C--:B------:R-:W-:Y:S01]  /*eb10*/  ISETP.GE.AND P1, PT, R0, R81.reuse, PT ;  /* 0x000000510000720c */ /* 0x080fe20003f26270 */
[----:B------:R-:W-:Y:S01]  /*eb20*/  VIADD R0, R82, 0x40 ;  /* 0x0000004052007836 */ /* 0x000fe20000000000 */
[----:B-1----:R1:W-:Y:S01]  /*eb30*/  SYNCS.ARRIVE.TRANS64.RED.A1T0 RZ, [R17+URZ], RZ ;  /* 0x000000ff11ff79a7 */ /* 0x0023e2000810043f */
[----:B------:R0:W2:Y:S01]  /*eb40*/  SHFL.IDX PT, R79, R18, RZ, 0x181f ;  /* 0x00181fff124f7589 */ /* 0x0000a200000e0000 */
[----:B------:R-:W-:Y:S02]  /*eb50*/  BSSY B1, `(.L_x_11624) ;  /* 0x0000015000017945 */ /* 0x000fe40003800000 */
[----:B------:R-:W-:Y:S01]  /*eb60*/  ISETP.GE.AND P0, PT, R0, R81, PT ;  /* 0x000000510000720c */ /* 0x000fe20003f06270 */
[----:B-1----:R0:W1:Y:S01]  /*eb70*/  SHFL.IDX PT, R17, R80, RZ, 0x181f ;  /* 0x00181fff50117589 */ /* 0x00206200000e0000 */
[----:B------:R-:W-:Y:S11]  /*eb80*/  @P2 BRA `(.L_x_11625) ;  /* 0x0000000000442947 */ /* 0x000ff60003800000 */
[----:B------:R-:W-:Y:S02]  /*eb90*/  ULDC UR4, c[0x0][0xac8] ;  /* 0x0002b20000047ab9 */ /* 0x000fe40000000800 */
[----:B------:R-:W-:Y:S02]  /*eba0*/  ISETP.GE.AND P5, PT, R22, UR4, PT ;  /* 0x0000000416007c0c */ /* 0x000fe4000bfa6270 */
[----:B------:R-:W-:Y:S02]  /*ebb0*/  ISETP.GE.AND P4, PT, R201, UR4, PT ;  /* 0x00000004c9007c0c */ /* 0x000fe4000bf86270 */
[----:B------:R-:W-:Y:S02]  /*ebc0*/  ISETP.GE.AND P3, PT, R200, UR4, PT ;  /* 0x00000004c8007c0c */ /* 0x000fe4000bf66270 */
[----:B------:R-:W-:-:S07]  /*ebd0*/  ISETP.GE.AND P2, PT, R202, UR4, PT ;  /* 0x00000004ca007c0c */ /* 0x000fce000bf46270 */
[----:B--2---:R-:W-:-:S04]  /*ebe0*/  @!P5 LEA R2, P6, R22, R79, 0x1 ;  /* 0x0000004f1602d211 */ /* 0x004fc800078c08ff */
        /* <DEDUP_REMOVED lines=11> */
.L_x_11625:
[----:B------:R-:W-:Y:S05]  /*eca0*/  BSYNC B1 ;  /* 0x0000000000017941 */ /* 0x000fea0003800000 */
.L_x_11624:
[----:B-1----:R1:W4:Y:S01]  /*ecb0*/  SHFL.IDX PT, R17, R80, 0x1, 0x181f ;  /* 0x00381f0050117f89 */ /* 0x00232200000e0000 */
        /* <DEDUP_REMOVED lines=20> */
.L_x_11627:
[----:B------:R-:W-:Y:S05]  /*ee00*/  BSYNC B1 ;  /* 0x0000000000017941 */ /* 0x000fea0003800000 */
.L_x_11626:
[----:B---3-5:R3:W0:Y:S01]  /*ee10*/  SHFL.IDX PT, R9, R80, 0x2, 0x181f ;  /* 0x00581f0050097f89 */ /* 0x02862200000e0000 */
        /* <DEDUP_REMOVED lines=20> */
.L_x_11629:
[----:B------:R-:W-:Y:S05]  /*ef60*/  BSYNC B1 ;  /* 0x0000000000017941 */ /* 0x000fea0003800000 */
.L_x_11628:
[----:B------:R-:W-:Y:S01]  /*ef70*/  VIADD R0, R82, 0x60 ;  /* 0x0000006052007836 */ /* 0x000fe20000000000 */
[----:B0-----:R0:W0:Y:S04]  /*ef80*/  SHFL.IDX PT, R9, R80, 0x3, 0x181f ;  /* 0x00781f0050097f89 */ /* 0x00102800000e0000 */
[----:B------:R-:W-:Y:S01]  /*ef90*/  ISETP.GE.AND P0, PT, R0, R81, PT ;  /* 0x000000510000720c */ /* 0x000fe20003f06270 */
[----:B------:R0:W0:-:S12]  /*efa0*/  SHFL.IDX PT, R11, R18, 0x3, 0x181f ;  /* 0x00781f00120b7f89 */ /* 0x00001800000e0000 */
        /* <DEDUP_REMOVED lines=20> */
.L_x_11622:
        /* <DEDUP_REMOVED lines=21> */
[----:B0-----:R-:W-:Y:S01]  /*f240*/  ISETP.NE.AND P0, PT, R11, 0x1, PT ;  /* 0x000000010b00780c */ /* 0x001fe20003f05270 */
[----:B------:R-:W-:Y:S01]  /*f250*/  UMOV UR4, URZ ;  /* 0x0000003f00047c82 */ /* 0x000fe20008000000 */
[----:B------:R-:W-:Y:S01]  /*f260*/  USHF.R.S32.HI UR12, URZ, 0x1f, UR41 ;  /* 0x0000001f3f0c7899 */ /* 0x000fe20008011429 */
[----:B------:R-:W-:-:S10]  /*f270*/  ISETP.GE.AND P1, PT, R214, 0x80, PT ;  /* 0x00000080d600780c */ /* 0x000fd40003f26270 */
[----:B------:R-:W0:Y:S01]  /*f280*/  @P0 LDC R9, c[0x0][0xbec] ;  /* 0x0002fb00ff090b82 */ /* 0x000e220000000800 */
[----:B--2---:R-:W-:Y:S01]  /*f290*/  @P2 R2UR UR4, R6 ;  /* 0x00000000060422ca */ /* 0x004fe200000e0000 */
[----:B01----:R-:W-:-:S14]  /*f2a0*/  @P3 BRA `(.L_x_11631) ;  /* 0x0000000000103947 */ /* 0x003fdc0003800000 */
[----:B------:R-:W-:Y:S05]  /*f2b0*/  @!P2 BRA `(.L_x_11631) ;  /* 0x00000000000ca947 */ /* 0x000fea0003800000 */
[----:B------:R-:W2:Y:S04]  /*f2c0*/  LDG.E R5, desc[UR46][R2.64] ;  /* 0x0000002e02057981 */ /* 0x000ea8000c1e1900 */
[----:B-----5:R-:W2:Y:S02]  /*f2d0*/  LDG.E R0, desc[UR46][R2.64+0x4] ;  /* 0x0000042e02007981 */ /* 0x020ea4000c1e1900 */
[----:B--2---:R-:W-:-:S07]  /*f2e0*/  IMAD.IADD R0, R0, 0x1, -R5 ;  /* 0x0000000100007824 */ /* 0x004fce00078e0a05 */
.L_x_11631:
        /* <DEDUP_REMOVED lines=31> */
[----:B------:R-:W-:-:S03]  /*f4e0*/  IMAD.U32 R6, RZ, RZ, UR10 ;  /* 0x0000000aff067e24 */ /* 0x000fc6000f8e00ff */
[--C-:B------:R-:W-:Y:S01]  /*f4f0*/  SHF.R.S32.HI R3, RZ, 0x1f, R2.reuse ;  /* 0x0000001fff037819 */ /* 0x100fe20000011402 */
[----:B------:R-:W-:Y:S01]  /*f500*/  IMAD.MOV R5, RZ, RZ, -R2 ;  /* 0x000000ffff057224 */ /* 0x000fe200078e0a02 */
[----:B------:R-:W-:-:S03]  /*f510*/  IADD3 R2, P1, R2, UR8, RZ ;  /* 0x0000000802027c10 */ /* 0x000fc6000ff3e0ff */
[----:B------:R-:W-:Y:S01]  /*f520*/  IMAD R5, R7, R5, R4 ;  /* 0x0000000507057224 */ /* 0x000fe200078e0204 */
[----:B------:R-:W-:Y:S01]  /*f530*/  IADD3.X R3, R3, UR9, R6, P1, !PT ;  /* 0x0000000903037c10 */ /* 0x000fe20008ffe406 */
[----:B------:R-:W-:-:S03]  /*f540*/  ULDC.64 UR8, c[0x0][0xb50] ;  /* 0x0002d40000087ab9 */ /* 0x000fc60000000a00 */
[----:B------:R-:W-:Y:S01]  /*f550*/  SHF.R.S32.HI R4, RZ, 0x1f, R5 ;  /* 0x0000001fff047819 */ /* 0x000fe20000011405 */
[----:B------:R-:W-:-:S04]  /*f560*/  IMAD.WIDE.U32 R2, R5, UR16, R2 ;  /* 0x0000001005027c25 */ /* 0x000fc8000f8e0002 */
[----:B------:R-:W-:-:S04]  /*f570*/  IMAD R4, R4, UR16, RZ ;  /* 0x0000001004047c24 */ /* 0x000fc8000f8e02ff */
[----:B------:R-:W-:Y:S01]  /*f580*/  IMAD R7, R5, UR17, R4 ;  /* 0x0000001105077c24 */ /* 0x000fe2000f8e0204 */
[----:B------:R-:W-:-:S03]  /*f590*/  LEA R4, P1, R2, UR8, 0x2 ;  /* 0x0000000802047c11 */ /* 0x000fc6000f8210ff */
[----:B------:R-:W-:-:S05]  /*f5a0*/  IMAD.IADD R3, R3, 0x1, R7 ;  /* 0x0000000103037824 */ /* 0x000fca00078e0207 */
[----:B------:R-:W-:Y:S01]  /*f5b0*/  LEA.HI.X R5, R2, UR9, R3, 0x2, P1 ;  /* 0x0000000902057c11 */ /* 0x000fe200088f1403 */
[----:B------:R-:W-:-:S05]  /*f5c0*/  IMAD.MOV.U32 R3, RZ, RZ, -0x800000 ;  /* 0xff800000ff037424 */ /* 0x000fca00078e00ff */
[----:B------:R0:W-:Y:S02]  /*f5d0*/  STG.E desc[UR46][R4.64], R3 ;  /* 0x0000000304007986 */ /* 0x0001e4000c10192e */
.L_x_11633:
[----:B------:R-:W-:Y:S05]  /*f5e0*/  BSYNC B1 ;  /* 0x0000000000017941 */ /* 0x000fea0003800000 */
.L_x_11632:
[----:B0-----:R-:W0:Y:S01]  /*f5f0*/  @P0 LDC R3, c[0x0][0xbf0] ;  /* 0x0002fc00ff030b82 */ /* 0x001e220000000800 */
[----:B------:R-:W-:Y:S01]  /*f600*/  ULDC.64 UR16, c[0x0][0xaa0] ;  /* 0x0002a80000107ab9 */ /* 0x000fe20000000a00 */
[----:B------:R-:W-:Y:S01]  /*f610*/  IMAD R2, R203, 0x20, R204 ;  /* 0x00000020cb027824 */ /* 0x000fe200078e02cc */
[----:B------:R-:W-:Y:S01]  /*f620*/  UIMAD UR10, UR11, UR16, URZ ;  /* 0x000000100b0a72a4 */ /* 0x000fe2000f8e023f */
[----:B------:R-:W-:Y:S01]  /*f630*/  BSSY B1, `(.L_x_11634) ;  /* 0x0000041000017945 */ /* 0x000fe20003800000 */
[----:B------:R-:W-:Y:S01]  /*f640*/  UIMAD.WIDE.U32 UR8, UR4, UR16, URZ ;  /* 0x00000010040872a5 */ /* 0x000fe2000f8e003f */
[----:B------:R-:W-:Y:S01]  /*f650*/  VIADD R6, R2, UR43 ;  /* 0x0000002b02067c36 */ /* 0x000fe20008000000 */
[----:B------:R-:W-:-:S03]  /*f660*/  UIMAD UR10, UR4, UR17, UR10 ;  /* 0x00000011040a72a4 */ /* 0x000fc6000f8e020a */
[----:B------:R-:W-:Y:S01]  /*f670*/  ULDC.64 UR16, c[0x0][0xae8] ;  /* 0x0002ba0000107ab9 */ /* 0x000fe20000000a00 */
[----:B------:R-:W-:Y:S01]  /*f680*/  UIADD3 UR9, UR9, UR10, URZ ;  /* 0x0000000a09097290 */ /* 0x000fe2000fffe03f */
[----:B------:R-:W-:Y:S01]  /*f690*/  @P0 IMAD.HI.U32 R2, R6, R9, RZ ;  /* 0x0000000906020227 */ /* 0x000fe200078e00ff */
[----:B------:R-:W-:Y:S02]  /*f6a0*/  UIMAD UR4, UR12, UR16, URZ ;  /* 0x000000100c0472a4 */ /* 0x000fe4000f8e023f */
[----:B------:R-:W-:Y:S01]  /*f6b0*/  UIMAD.WIDE.U32 UR8, UR41, UR16, UR8 ;  /* 0x00000010290872a5 */ /* 0x000fe2000f8e0008 */
[----:B------:R-:W-:Y:S01]  /*f6c0*/  IMAD.MOV.U32 R5, RZ, RZ, R6 ;  /* 0x000000ffff057224 */ /* 0x000fe200078e0006 */
[----:B------:R-:W-:Y:S01]  /*f6d0*/  UIMAD UR4, UR41, UR17, UR4 ;  /* 0x00000011290472a4 */ /* 0x000fe2000f8e0204 */
[----:B------:R-:W-:-:S03]  /*f6e0*/  ULDC.64 UR10, c[0x0][0xaf0] ;  /* 0x0002bc00000a7ab9 */ /* 0x000fc60000000a00 */
[----:B------:R-:W-:Y:S02]  /*f6f0*/  UIADD3 UR9, UR9, UR4, URZ ;  /* 0x0000000409097290 */ /* 0x000fe4000fffe03f */
[----:B------:R-:W-:Y:S01]  /*f700*/  UIMAD UR4, UR14, UR10, URZ ;  /* 0x0000000a0e0472a4 */ /* 0x000fe2000f8e023f */
[----:B0-----:R-:W-:Y:S01]  /*f710*/  @P0 SHF.R.U32.HI R5, RZ, R3, R2 ;  /* 0x00000003ff050219 */ /* 0x001fe20000011602 */
        /* <DEDUP_REMOVED lines=8> */
[----:B------:R-:W-:Y:S02]  /*f7a0*/  IMAD R7, R11, R7, R6 ;  /* 0x000000070b077224 */ /* 0x000fe400078e0206 */
[----:B------:R-:W-:Y:S01]  /*f7b0*/  IMAD.U32 R2, RZ, RZ, UR8 ;  /* 0x00000008ff027e24 */ /* 0x000fe2000f8e00ff */
[----:B------:R-:W-:Y:S01]  /*f7c0*/  ULDC.64 UR8, c[0x0][0xad8] ;  /* 0x0002b60000087ab9 */ /* 0x000fe20000000a00 */
[----:B------:R-:W-:Y:S02]  /*f7d0*/  IMAD.U32 R3, RZ, RZ, UR4 ;  /* 0x00000004ff037e24 */ /* 0x000fe4000f8e00ff */
[C---:B------:R-:W-:Y:S01]  /*f7e0*/  IMAD R9, R5.reuse, UR11, R4 ;  /* 0x0000000b05097c24 */ /* 0x040fe2000f8e0204 */
[----:B------:R-:W-:Y:S01]  /*f7f0*/  SHF.R.S32.HI R4, RZ, 0x1f, R7 ;  /* 0x0000001fff047819 */ /* 0x000fe20000011407 */
[----:B------:R-:W-:-:S04]  /*f800*/  IMAD.WIDE.U32 R2, R5, UR10, R2 ;  /* 0x0000000a05027c25 */ /* 0x000fc8000f8e0002 */
[----:B------:R-:W-:Y:S02]  /*f810*/  IMAD.IADD R3, R3, 0x1, R9 ;  /* 0x0000000103037824 */ /* 0x000fe400078e0209 */
[----:B------:R-:W-:Y:S02]  /*f820*/  IMAD R4, R4, UR8, RZ ;  /* 0x0000000804047c24 */ /* 0x000fe4000f8e02ff */
[----:B------:R-:W-:Y:S02]  /*f830*/  VIADD R6, R204, UR43 ;  /* 0x0000002bcc067c36 */ /* 0x000fe40008000000 */
        /* <DEDUP_REMOVED lines=32> */
.L_x_11635:
[----:B------:R-:W-:Y:S05]  /*fa40*/  BSYNC B1 ;  /* 0x0000000000017941 */ /* 0x000fea0003800000 */
.L_x_11634:
        /* <DEDUP_REMOVED lines=21> */
.L_x_11637:
[----:B------:R-:W-:Y:S05]  /*fba0*/  BSYNC B1 ;  /* 0x0000000000017941 */ /* 0x000fea0003800000 */
.L_x_11636:
        /* <DEDUP_REMOVED lines=21> */
.L_x_11639:
[----:B------:R-:W-:Y:S05]  /*fd00*/  BSYNC B1 ;  /* 0x0000000000017941 */ /* 0x000fea0003800000 */
.L_x_11638:
        /* <DEDUP_REMOVED lines=22> */
.L_x_11630:
[----:B------:R-:W-:Y:S05]  /*fe70*/  BSYNC B0 ;  /* 0x0000000000007941 */ /* 0x000fea0003800000 */
.L_x_11621:
[----:B------:R-:W-:Y:S02]  /*fe80*/  ULDC UR4, c[0x0][0xc3c] ;  /* 0x00030f0000047ab9 */ /* 0x000fe40000000800 */
[----:B------:R-:W-:-:S06]  /*fe90*/  UISETP.GE.AND UP0, UPT, UR6, UR4, UPT ;  /* 0x000000040600728c */ /* 0x000fcc000bf06270 */
[----:B------:R-:W-:-:S13]  /*fea0*/  PLOP3.LUT P0, PT, PT, PT, UP0, 0x80, 0x0 ;  /* 0x000000000000781c */ /* 0x000fda0003f0f008 */
[----:B------:R-:W-:Y:S05]  /*feb0*/  @!P0 BRA `(.L_x_11640) ;  /* 0xffffff0c00ac8947 */ /* 0x000fea000383ffff */
[----:B------:R-:W-:Y:S05]  /*fec0*/  EXIT ;  /* 0x000000000000794d */ /* 0x000fea0003800000 */
.L_x_11531:
        /* <DEDUP_REMOVED lines=16> */
.L_x_11641:
        /* <DEDUP_REMOVED lines=39> */
.L_x_11647:
        /* <DEDUP_REMOVED lines=12> */
.L_x_11646:
[----:B------:R-:W-:Y:S05]  /*10300*/  BSYNC B0 ;  /* 0x0000000000007941 */ /* 0x000fea0003800000 */
.L_x_11645:
        /* <DEDUP_REMOVED lines=20> */
.L_x_11643:
        /* <DEDUP_REMOVED lines=20> */
.L_x_11648:
        /* <DEDUP_REMOVED lines=59> */
.L_x_11644:
[----:B------:R-:W-:Y:S01]  /*10940*/  ULDC UR4, c[0x0][0xc3c] ;  /* 0x00030f0000047ab9 */ /* 0x000fe20000000800 */
[----:B------:R-:W-:Y:S02]  /*10950*/  IMAD.MOV.U32 R25, RZ, RZ, RZ ;  /* 0x000000ffff197224 */ /* 0x000fe400078e00ff */
[----:B------:R-:W-:Y:S02]  /*10960*/  IMAD.U32 R24, RZ, RZ, UR6 ;  /* 0x00000006ff187e24 */ /* 0x000fe4000f8e00ff */
[----:B------:R-:W-:Y:S02]  /*10970*/  IMAD.MOV.U32 R26, RZ, RZ, RZ ;  /* 0x000000ffff1a7224 */ /* 0x000fe400078e00ff */
[----:B------:R-:W-:-:S07]  /*10980*/  IMAD.U32 R27, RZ, RZ, UR4 ;  /* 0x00000004ff1b7e24 */ /* 0x000fce000f8e00ff */
.L_x_11649:
[----:B------:R-:W-:-:S13]  /*10990*/  ISETP.NE.AND P0, PT, R5, RZ, PT ;  /* 0x000000ff0500720c */ /* 0x000fda0003f05270 */
[----:B------:R-:W0:Y:S01]  /*109a0*/  @!P0 S2R R3, SR_CgaCtaId ;  /* 0x0000000000038919 */ /* 0x000e220000008800 */
[----:B------:R-:W-:-:S04]  /*109b0*/  @!P0 MOV R2, 0x400 ;  /* 0x0000040000028802 */ /* 0x000fc80000000f00 */
[----:B0-----:R-:W-:-:S05]  /*109c0*/  @!P0 LEA R2, R3, R2, 0x18 ;  /* 0x0000000203028211 */ /* 0x001fca00078ec0ff */
[----:B------:R1:W-:Y:S01]  /*109d0*/  @!P0 STS.128 [R2+0x228d0], R24 ;  /* 0x0228d01802008388 */ /* 0x0003e20000000c00 */
[----:B------:R-:W-:Y:S06]  /*109e0*/  BAR.ARV 0x5, 0x180 ;  /* 0x0146000000007b1d */ /* 0x000fec0000002000 */
.L_x_11642:
[----:B------:R2:W-:Y:S01]  /*109f0*/  STL [R1+0x10], RZ ;  /* 0x000010ff01007387 */ /* 0x0005e20000100800 */
[----:B------:R-:W-:Y:S01]  /*10a00*/  ULDC UR4, c[0x0][0xc3c] ;  /* 0x00030f0000047ab9 */ /* 0x000fe20000000800 */
[----:B------:R-:W-:Y:S01]  /*10a10*/  IMAD.MOV.U32 R22, RZ, RZ, 0x1 ;  /* 0x00000001ff167424 */ /* 0x000fe200078e00ff */
[----:B0-----:R-:W-:Y:S01]  /*10a20*/  ISETP.GE.AND P0, PT, R27, UR4, PT ;  /* 0x000000041b007c0c */ /* 0x001fe2000bf06270 */
[----:B------:R-:W-:-:S12]  /*10a30*/  IMAD.MOV.U32 R18, RZ, RZ, RZ ;  /* 0x000000ffff127224 */ /* 0x000fd800078e00ff */
[----:B--2---:R-:W-:Y:S05]  /*10a40*/  @P0 BRA `(.L_x_11650) ;  /* 0x0000004800b00947 */ /* 0x004fea0003800000 */
[----:B------:R-:W0:Y:S01]  /*10a50*/  S2UR UR5, SR_CgaCtaId ;  /* 0x00000000000579c3 */ /* 0x000e220000008800 */
[----:B------:R2:W-:Y:S01]  /*10a60*/  STL [R1+0x10], RZ ;  /* 0x000010ff01007387 */ /* 0x0005e20000100800 */
[C---:B-1----:R-:W-:Y:S01]  /*10a70*/  IMAD.SHL.U32 R2, R0.reuse, 0x8, RZ ;  /* 0x0000000800027824 */ /* 0x042fe200078e00ff */
[----:B------:R-:W-:Y:S01]  /*10a80*/  UMOV UR4, 0x400 ;  /* 0x0000040000047882 */ /* 0x000fe20000000000 */
[----:B------:R-:W-:Y:S01]  /*10a90*/  LOP3.LUT R4, R0, 0x7f, RZ, 0xc0, !PT ;  /* 0x0000007f00047812 */ /* 0x000fe200078ec0ff */
[----:B------:R-:W-:Y:S01]  /*10aa0*/  BSSY B8, `(.L_x_11650) ;  /* 0x00004a6000087945 */ /* 0x000fe20003800000 */
[----:B------:R-:W-:Y:S01]  /*10ab0*/  IMAD.MOV.U32 R22, RZ, RZ, 0x1 ;  /* 0x00000001ff167424 */ /* 0x000fe200078e00ff */
[----:B------:R-:W-:Y:S01]  /*10ac0*/  LOP3.LUT R3, R2, 0x1f8, RZ, 0xc0, !PT ;  /* 0x000001f802037812 */ /* 0x000fe200078ec0ff */
[----:B------:R-:W-:Y:S01]  /*10ad0*/  IMAD.MOV.U32 R18, RZ, RZ, RZ ;  /* 0x000000ffff127224 */ /* 0x000fe200078e00ff */
[----:B------:R-:W-:Y:S01]  /*10ae0*/  SHF.R.U32.HI R5, RZ, 0x3, R4 ;  /* 0x00000003ff057819 */ /* 0x000fe20000011604 */
[----:B------:R-:W-:Y:S01]  /*10af0*/  ULOP3.LUT UR36, UR39, 0x2, URZ, 0xfc, !UPT ;  /* 0x0000000227247892 */ /* 0x000fe2000f8efc3f */
[----:B------:R-:W-:Y:S01]  /*10b00*/  LOP3.LUT R3, R3, 0x38, R0, 0x78, !PT ;  /* 0x0000003803037812 */ /* 0x000fe200078e7800 */
[----:B------:R-:W-:Y:S01]  /*10b10*/  IMAD.SHL.U32 R0, R0, 0x10, RZ ;  /* 0x0000001000007824 */ /* 0x000fe200078e00ff */
[----:B------:R-:W-:Y:S01]  /*10b20*/  LOP3.LUT R4, R2, 0x38, RZ, 0xc0, !PT ;  /* 0x0000003802047812 */ /* 0x000fe200078ec0ff */
[----:B------:R-:W-:Y:S01]  /*10b30*/  ULDC UR37, c[0x0][0xc] ;  /* 0x0000030000257ab9 */ /* 0x000fe20000000800 */
[----:B------:R-:W-:-:S02]  /*10b40*/  LOP3.LUT R28, R3, 0x200, R2, 0xf8, !PT ;  /* 0x00000200031c7812 */ /* 0x000fc400078ef802 */
[----:B------:R-:W-:Y:S02]  /*10b50*/  LOP3.LUT R0, R5, 0x70, R0, 0xf8, !PT ;  /* 0x0000007005007812 */ /* 0x000fe400078ef800 */
[C---:B------:R-:W-:Y:S02]  /*10b60*/  LOP3.LUT R3, R4.reuse, 0x40, RZ, 0xfc, !PT ;  /* 0x0000004004037812 */ /* 0x040fe400078efcff */
[C---:B------:R-:W-:Y:S02]  /*10b70*/  LOP3.LUT R2, R4.reuse, 0x80, RZ, 0xfc, !PT ;  /* 0x0000008004027812 */ /* 0x040fe400078efcff */
[----:B------:R-:W-:Y:S01]  /*10b80*/  LOP3.LUT R0, R4, 0xc0, RZ, 0xfc, !PT ;  /* 0x000000c004007812 */ /* 0x000fe200078efcff */
[----:B0-----:R-:W-:-:S06]  /*10b90*/  ULEA UR4, UR5, UR4, 0x18 ;  /* 0x0000000405047291 */ /* 0x001fcc000f8ec03f */
[----:B------:R-:W-:-:S04]  /*10ba0*/  IMAD.U32 R17, RZ, RZ, UR4 ;  /* 0x00000004ff117e24 */ /* 0x000fc8000f8e00ff */
[----:B--2---:R-:W-:-:S07]  /*10bb0*/  IMAD R37, R28, 0x2, R17 ;  /* 0x000000021c257824 */ /* 0x004fce00078e0211 */
.L_x_11719:
        /* <DEDUP_REMOVED lines=39> */
.L_x_11651:
        /* <DEDUP_REMOVED lines=8> */
.L_x_11652:
        /* <DEDUP_REMOVED lines=9> */
.L_x_11653:
        /* <DEDUP_REMOVED lines=28> */
.L_x_11656:
[----:B------:R-:W-:-:S13]  /*11100*/  ISETP.NE.AND P0, PT, R3, 0x1, PT ;  /* 0x000000010300780c */ /* 0x000fda0003f05270 */
[----:B------:R-:W0:Y:S02]  /*11110*/  @P0 LDC.64 R4, c[0x0][0x9e8] ;  /* 0x00027a00ff040b82 */ /* 0x000e240000000a00 */
[----:B0-----:R-:W-:-:S05]  /*11120*/  @P0 IMAD.HI.U32 R4, R0, R4, RZ ;  /* 0x0000000400040227 */ /* 0x001fca00078e00ff */
[----:B------:R-:W-:-:S07]  /*11130*/  @P0 SHF.R.U32.HI R0, RZ, R5, R4 ;  /* 0x00000005ff000219 */ /* 0x000fce0000011604 */
.L_x_11657:
[----:B------:R-:W-:Y:S05]  /*11140*/  BSYNC B0 ;  /* 0x0000000000007941 */ /* 0x000fea0003800000 */
.L_x_11655:
[----:B------:R-:W-:-:S05]  /*11150*/  IMAD R5, R0, R3, R3 ;  /* 0x0000000300057224 */ /* 0x000fca00078e0203 */
[----:B------:R-:W-:-:S07]  /*11160*/  VIMNMX R2, R2, R5, PT ;  /* 0x0000000502027248 */ /* 0x000fce0003fe0100 */
.L_x_11654:
        /* <DEDUP_REMOVED lines=29> */
.L_x_11660:
[----:B------:R-:W-:-:S13]  /*11340*/  ISETP.NE.AND P0, PT, R3, 0x1, PT ;  /* 0x000000010300780c */ /* 0x000fda0003f05270 */
[----:B------:R-:W1:Y:S02]  /*11350*/  @P0 LDC.64 R4, c[0x0][0x9e8] ;  /* 0x00027a00ff040b82 */ /* 0x000e640000000a00 */
[----:B-1----:R-:W-:-:S05]  /*11360*/  @P0 IMAD.HI.U32 R4, R2, R4, RZ ;  /* 0x0000000402040227 */ /* 0x002fca00078e00ff */
[----:B------:R-:W-:-:S07]  /*11370*/  @P0 SHF.R.U32.HI R2, RZ, R5, R4 ;  /* 0x00000005ff020219 */ /* 0x000fce0000011604 */
.L_x_11661:
[----:B------:R-:W-:Y:S05]  /*11380*/  BSYNC B0 ;  /* 0x0000000000007941 */ /* 0x000fea0003800000 */
.L_x_11659:
[----:B------:R-:W-:-:S05]  /*11390*/  IMAD R3, R2, R3, RZ ;  /* 0x0000000302037224 */ /* 0x000fca00078e02ff */
[----:B------:R-:W-:-:S07]  /*113a0*/  VIMNMX R0, R0, R3, !PT ;  /* 0x0000000300007248 */ /* 0x000fce0007fe0100 */
.L_x_11658:
        /* <DEDUP_REMOVED lines=24> */
.L_x_11663:
        /* <DEDUP_REMOVED lines=20> */
.L_x_11666:
[----:B------:R-:W-:Y:S05]  /*11670*/  BSYNC B6 ;  /* 0x0000000000067941 */ /* 0x000fea0003800000 */
.L_x_11665:
        /* <DEDUP_REMOVED lines=20> */
.L_x_11669:
        /* <DEDUP_REMOVED lines=15> */
.L_x_11668:
[----:B------:R-:W-:Y:S05]  /*118b0*/  BSYNC B6 ;  /* 0x0000000000067941 */ /* 0x000fea0003800000 */
.L_x_11667:
[----:B------:R-:W1:Y:S01]  /*118c0*/  S2R R32, SR_TID.X ;  /* 0x0000000000207919 */ /* 0x000e620000002100 */
[----:B------:R-:W-:Y:S01]  /*118d0*/  ULDC.64 UR4, c[0x0][0x9f8] ;  /* 0x00027e0000047ab9 */ /* 0x000fe20000000a00 */
[----:B------:R-:W-:Y:S01]  /*118e0*/  IMAD.MOV.U32 R25, RZ, RZ, R27 ;  /* 0x000000ffff197224 */ /* 0x000fe200078e001b */
[----:B------:R-:W-:Y:S01]  /*118f0*/  ISETP.NE.U32.AND P0, PT, RZ, UR4, PT ;  /* 0x00000004ff007c0c */ /* 0x000fe2000bf05070 */
[----:B------:R-:W-:Y:S01]  /*11900*/  ULDC UR4, c[0x0][0x320] ;  /* 0x0000c80000047ab9 */ /* 0x000fe20000000800 */
[----:B------:R-:W2:Y:S02]  /*11910*/  LDC R10, c[0x0][0x430] ;  /* 0x00010c00ff0a7b82 */ /* 0x000ea40000000800 */
[----:B------:R-:W-:-:S13]  /*11920*/  ISETP.NE.AND.EX P0, PT, RZ, UR5, PT, P0 ;  /* 0x00000005ff007c0c */ /* 0x000fda000bf05300 */
[----:B------:R-:W3:Y:S01]  /*11930*/  @P0 LDC.64 R2, c[0x0][0x9f8] ;  /* 0x00027e00ff020b82 */ /* 0x000ee20000000a00 */
[----:B-1----:R-:W-:-:S05]  /*11940*/  IMAD.SHL.U32 R32, R32, 0x8, RZ ;  /* 0x0000000820207824 */ /* 0x002fca00078e00ff */
[----:B------:R-:W-:-:S04]  /*11950*/  LOP3.LUT R32, R32, 0x38, RZ, 0xc0, !PT ;  /* 0x0000003820207812 */ /* 0x000fc800078ec0ff */
[----:B------:R-:W-:Y:S02]  /*11960*/  LOP3.LUT R23, R32, 0x40, RZ, 0xfc, !PT ;  /* 0x0000004020177812 */ /* 0x000fe400078efcff */
[----:B------:R-:W-:Y:S01]  /*11970*/  LOP3.LUT R16, R16, 0xffffffef, RZ, 0xc0, !PT ;  /* 0xffffffef10107812 */ /* 0x000fe200078ec0ff */
[----:B---3--:R-:W-:Y:S01]  /*11980*/  @P0 IMAD.WIDE R2, R27, 0x4, R2 ;  /* 0x000000041b020825 */ /* 0x008fe200078e0202 */
[----:B------:R-:W-:Y:S02]  /*11990*/  ISETP.GE.AND P3, PT, R23, UR4, PT ;  /* 0x0000000417007c0c */ /* 0x000fe4000bf66270 */
[C---:B------:R-:W-:Y:S02]  /*119a0*/  LOP3.LUT R21, R32.reuse, 0x80, RZ, 0xfc, !PT ;  /* 0x0000008020157812 */ /* 0x040fe400078efcff */
[C---:B------:R-:W-:Y:S01]  /*119b0*/  ISETP.GE.AND P2, PT, R32.reuse, UR4, PT ;  /* 0x0000000420007c0c */ /* 0x040fe2000bf46270 */
[----:B------:R1:W5:Y:S01]  /*119c0*/  @P0 LDG.E R25, desc[UR46][R2.64] ;  /* 0x0000002e02190981 */ /* 0x000362000c1e1900 */
[----:B------:R-:W-:Y:S01]  /*119d0*/  ISETP.GE.AND P1, PT, R21, UR4, PT ;  /* 0x0000000415007c0c */ /* 0x000fe2000bf26270 */
[----:B------:R-:W-:Y:S01]  /*119e0*/  UMOV UR5, 0xffffffff ;  /* 0xffffffff00057882 */ /* 0x000fe20000000000 */
[----:B------:R-:W-:Y:S01]  /*119f0*/  LOP3.LUT R20, R32, 0xc0, RZ, 0xfc, !PT ;  /* 0x000000c020147812 */ /* 0x000fe200078efcff */
[----:B------:R-:W-:-:S03]  /*11a00*/  VIADD R0, R30, 0xffffffff ;  /* 0xffffffff1e007836 */ /* 0x000fc60000000000 */
[----:B------:R-:W-:Y:S02]  /*11a10*/  ISETP.GE.AND P0, PT, R20, UR4, PT ;  /* 0x0000000414007c0c */ /* 0x000fe4000bf06270 */
[----:B------:R-:W-:-:S04]  /*11a20*/  @P3 LOP3.LUT R16, R16, 0x10, RZ, 0xfc, !PT ;  /* 0x0000001010103812 */ /* 0x000fc800078efcff */
[----:B------:R-:W-:-:S04]  /*11a30*/  LOP3.LUT R16, R16, 0xfffffffe, RZ, 0xc0, !PT ;  /* 0xfffffffe10107812 */ /* 0x000fc800078ec0ff */
[----:B------:R-:W-:-:S04]  /*11a40*/  LOP3.LUT R16, R16, 0xfffffff7, RZ, 0xc0, !PT ;  /* 0xfffffff710107812 */ /* 0x000fc800078ec0ff */
[----:B------:R-:W-:-:S04]  /*11a50*/  @P1 LOP3.LUT R16, R16, 0x8, RZ, 0xfc, !PT ;  /* 0x0000000810101812 */ /* 0x000fc800078efcff */
[----:B------:R-:W-:-:S04]  /*11a60*/  @P2 LOP3.LUT R16, R16, 0x1, RZ, 0xfc, !PT ;  /* 0x0000000110102812 */ /* 0x000fc800078efcff */
[----:B------:R-:W-:-:S04]  /*11a70*/  LOP3.LUT R16, R16, 0xfffffffb, RZ, 0xc0, !PT ;  /* 0xfffffffb10107812 */ /* 0x000fc800078ec0ff */
[----:B------:R-:W-:Y:S01]  /*11a80*/  @P0 LOP3.LUT R16, R16, 0x4, RZ, 0xfc, !PT ;  /* 0x0000000410100812 */ /* 0x000fe200078efcff */
[----:B-12---:R-:W-:Y:S06]  /*11a90*/  BRA.DIV UR5, `(.L_x_11670) ;  /* 0x0000004205587947 */ /* 0x006fec000b800000 */
.L_x_11736:
[----:B------:R-:W1:Y:S01]  /*11aa0*/  S2R R2, SR_TID.X ;  /* 0x0000000000027919 */ /* 0x000e620000002100 */
[----:B------:R-:W-:Y:S01]  /*11ab0*/  ISETP.NE.AND P1, PT, R10, 0x1, PT ;  /* 0x000000010a00780c */ /* 0x000fe20003f25270 */
[----:B------:R-:W-:Y:S01]  /*11ac0*/  IMAD.MOV.U32 R33, RZ, RZ, RZ ;  /* 0x000000ffff217224 */ /* 0x000fe200078e00ff */
[----:B0----5:R-:W-:Y:S01]  /*11ad0*/  SHF.R.S32.HI R30, RZ, 0x1f, R25 ;  /* 0x0000001fff1e7819 */ /* 0x021fe20000011419 */
[----:B------:R-:W0:Y:S01]  /*11ae0*/  S2R R9, SR_TID.X ;  /* 0x0000000000097919 */ /* 0x000e220000002100 */
[----:B------:R-:W-:-:S09]  /*11af0*/  LOP3.LUT R16, R16, 0xffffff7f, RZ, 0xc0, !PT ;  /* 0xffffff7f10107812 */ /* 0x000fd200078ec0ff */
[----:B------:R-:W2:Y:S01]  /*11b00*/  @P1 LDC R6, c[0x0][0x434] ;  /* 0x00010d00ff061b82 */ /* 0x000ea20000000800 */
[----:B------:R-:W-:-:S07]  /*11b10*/  @P1 LOP3.LUT R16, R16, 0x80, RZ, 0xfc, !PT ;  /* 0x0000008010101812 */ /* 0x000fce00078efcff */
[----:B------:R-:W3:Y:S01]  /*11b20*/  @P1 LDC R4, c[0x0][0x438] ;  /* 0x00010e00ff041b82 */ /* 0x000ee20000000800 */
[----:B-1----:R-:W-:Y:S01]  /*11b30*/  LOP3.LUT R2, R2, 0x7f, RZ, 0xc0, !PT ;  /* 0x0000007f02027812 */ /* 0x002fe200078ec0ff */
[----:B0-----:R-:W-:-:S03]  /*11b40*/  IMAD.SHL.U32 R9, R9, 0x10, RZ ;  /* 0x0000001009097824 */ /* 0x001fc600078e00ff */
[----:B------:R-:W-:-:S04]  /*11b50*/  SHF.R.U32.HI R2, RZ, 0x3, R2 ;  /* 0x00000003ff027819 */ /* 0x000fc80000011602 */
[----:B------:R-:W-:-:S05]  /*11b60*/  LOP3.LUT R9, R2, 0x70, R9, 0xf8, !PT ;  /* 0x0000007002097812 */ /* 0x000fca00078ef809 */
[----:B------:R-:W-:-:S04]  /*11b70*/  IMAD R2, R0, 0x60, R9 ;  /* 0x0000006000027824 */ /* 0x000fc800078e0209 */
[C---:B------:R-:W-:Y:S01]  /*11b80*/  IMAD.IADD R35, R2.reuse, 0x1, R29 ;  /* 0x0000000102237824 */ /* 0x040fe200078e021d */
[----:B------:R-:W-:-:S03]  /*11b90*/  ISETP.GE.AND P0, PT, R2, R19, PT ;  /* 0x000000130200720c */ /* 0x000fc60003f06270 */
[----:B--2---:R-:W-:Y:S01]  /*11ba0*/  @P1 IMAD.HI.U32 R5, R35, R6, RZ ;  /* 0x0000000623051227 */ /* 0x004fe200078e00ff */
[----:B------:R-:W-:-:S03]  /*11bb0*/  ISETP.GT.U32.OR P0, PT, R9, 0x5f, P0 ;  /* 0x0000005f0900780c */ /* 0x000fc60000704470 */
[----:B------:R-:W-:Y:S01]  /*11bc0*/  IMAD.MOV.U32 R6, RZ, RZ, R35 ;  /* 0x000000ffff067224 */ /* 0x000fe200078e0023 */
[----:B---3--:R-:W-:-:S09]  /*11bd0*/  @P1 SHF.R.U32.HI R6, RZ, R4, R5 ;  /* 0x00000004ff061219 */ /* 0x008fd20000011605 */
[----:B------:R-:W0:Y:S01]  /*11be0*/  @!P0 LDC.64 R2, c[0x0][0x428] ;  /* 0x00010a00ff028b82 */ /* 0x000e220000000a00 */
[----:B------:R-:W-:-:S07]  /*11bf0*/  @!P0 SHF.R.S32.HI R7, RZ, 0x1f, R6 ;  /* 0x0000001fff078819 */ /* 0x000fce0000011406 */
[----:B------:R-:W1:Y:S01]  /*11c00*/  @!P0 LDC.64 R4, c[0x0][0x418] ;  /* 0x00010600ff048b82 */ /* 0x000e620000000a00 */
[----:B0-----:R-:W-:-:S04]  /*11c10*/  @!P0 IMAD R8, R30, R2, RZ ;  /* 0x000000021e088224 */ /* 0x001fc800078e02ff */
[C---:B------:R-:W-:Y:S02]  /*11c20*/  @!P0 IMAD R8, R25.reuse, R3, R8 ;  /* 0x0000000319088224 */ /* 0x040fe400078e0208 */
[----:B------:R-:W-:-:S04]  /*11c30*/  @!P0 IMAD.WIDE.U32 R2, R25, R2, R6 ;  /* 0x0000000219028225 */ /* 0x000fc800078e0006 */
[----:B------:R-:W-:Y:S01]  /*11c40*/  @!P0 IMAD.IADD R8, R3, 0x1, R8 ;  /* 0x0000000103088824 */ /* 0x000fe200078e0208 */
[----:B-1----:R-:W-:-:S04]  /*11c50*/  @!P0 LEA R4, P1, R2, R4, 0x2 ;  /* 0x0000000402048211 */ /* 0x002fc800078210ff */
[----:B------:R-:W-:Y:S01]  /*11c60*/  @!P0 LEA.HI.X R5, R2, R5, R8, 0x2, P1 ;  /* 0x0000000502058211 */ /* 0x000fe200008f1408 */
[----:B------:R-:W-:Y:S02]  /*11c70*/  IMAD.MOV R2, RZ, RZ, -R6 ;  /* 0x000000ffff027224 */ /* 0x000fe400078e0a06 */
[----:B------:R-:W-:Y:S02]  /*11c80*/  IMAD.U32 R3, RZ, RZ, UR36 ;  /* 0x00000024ff037e24 */ /* 0x000fe4000f8e00ff */
[----:B------:R-:W-:Y:S01]  /*11c90*/  IMAD R35, R10, R2, R35 ;  /* 0x000000020a237224 */ /* 0x000fe200078e0223 */
[----:B------:R-:W-:Y:S01]  /*11ca0*/  SEL R2, RZ, 0x1, P2 ;  /* 0x00000001ff027807 */ /* 0x000fe20001000000 */
[----:B------:R0:W5:Y:S01]  /*11cb0*/  @!P0 LDG.E R33, desc[UR46][R4.64] ;  /* 0x0000002e04218981 */ /* 0x000162000c1e1900 */
[----:B------:R-:W-:Y:S02]  /*11cc0*/  ISETP.NE.AND P0, PT, R3, 0x3, PT ;  /* 0x000000030300780c */ /* 0x000fe40003f05270 */
[----:B------:R-:W-:Y:S01]  /*11cd0*/  ISETP.GT.U32.AND P1, PT, R9, 0x5f, PT ;  /* 0x0000005f0900780c */ /* 0x000fe20003f24070 */
[----:B------:R0:W-:Y:S01]  /*11ce0*/  STL [R1+0x14], R2 ;  /* 0x0000140201007387 */ /* 0x0001e20000100800 */
[----:B------:R-:W-:-:S02]  /*11cf0*/  LOP3.LUT R16, R16, 0xffffffbf, RZ, 0xc0, !PT ;  /* 0xffffffbf10107812 */ /* 0x000fc400078ec0ff */
[----:B------:R-:W-:-:S07]  /*11d00*/  SHF.R.S32.HI R23, RZ, 0x1f, R26 ;  /* 0x0000001fff177819 */ /* 0x000fce000001141a */
[----:B------:R-:W-:-:S04]  /*11d10*/  @P0 LOP3.LUT R16, R16, 0x40, RZ, 0xfc, !PT ;  /* 0x0000004010100812 */ /* 0x000fc800078efcff */
[----:B------:R-:W-:-:S04]  /*11d20*/  LOP3.LUT R16, R16, 0xffffffdf, RZ, 0xc0, !PT ;  /* 0xffffffdf10107812 */ /* 0x000fc800078ec0ff */
[----:B------:R-:W-:Y:S01]  /*11d30*/  @P1 LOP3.LUT R16, R16, 0x20, RZ, 0xfc, !PT ;  /* 0x0000002010101812 */ /* 0x000fe200078efcff */
[----:B0-----:R-:W-:Y:S06]  /*11d40*/  @!P0 BRA `(.L_x_11671) ;  /* 0x0000000000048947 */ /* 0x001fec0003800000 */
[----:B------:R-:W-:Y:S01]  /*11d50*/  BPT.TRAP 0x1 ;  /* 0x000000040000795c */ /* 0x000fe20000300000 */
.L_x_11671:
[----:B------:R-:W-:Y:S01]  /*11d60*/  IMAD R32, R0, -0x60, R19 ;  /* 0xffffffa000207824 */ /* 0x000fe200078e0213 */
[----:B------:R-:W-:Y:S01]  /*11d70*/  SHF.L.U32 R0, R22, 0x1f, RZ ;  /* 0x0000001f16007819 */ /* 0x000fe200000006ff */
[----:B------:R-:W-:Y:S01]  /*11d80*/  IMAD R19, R18, 0x8, R17 ;  /* 0x0000000812137824 */ /* 0x000fe200078e0211 */
[----:B------:R-:W-:Y:S03]  /*11d90*/  BSSY B0, `(.L_x_11672) ;  /* 0x0000003000007945 */ /* 0x000fe60003800000 */
[----:B------:R-:W0:Y:S02]  /*11da0*/  SYNCS.PHASECHK.TRANS64.TRYWAIT P0, [R19+URZ+0x22840], R0 ;  /* 0x02284000130075a7 */ /* 0x000e24000800017f */
[----:B0-----:R-:W-:Y:S05]  /*11db0*/  @!P0 BRA `(.L_x_11673) ;  /* 0x0000003c00c48947 */ /* 0x001fea0003800000 */
.L_x_11737:
[----:B------:R-:W-:Y:S05]  /*11dc0*/  BSYNC B0 ;  /* 0x0000000000007941 */ /* 0x000fea0003800000 */
.L_x_11672:
[----:B0-----:R-:W-:Y:S01]  /*11dd0*/  SHF.R.S32.HI R0, RZ, 0x1f, R35 ;  /* 0x0000001fff007819 */ /* 0x001fe20000011423 */
[----:B------:R-:W-:Y:S01]  /*11de0*/  ULDC.64 UR4, c[0x0][0x300] ;  /* 0x0000c00000047ab9 */ /* 0x000fe20000000a00 */
[----:B-----5:R-:W-:Y:S01]  /*11df0*/  SHF.R.S32.HI R4, RZ, 0x1f, R33 ;  /* 0x0000001fff047819 */ /* 0x020fe20000011421 */
[----:B------:R-:W-:Y:S01]  /*11e00*/  IMAD.WIDE.U32 R2, R35, UR4, RZ ;  /* 0x0000000423027c25 */ /* 0x000fe2000f8e00ff */
[----:B------:R-:W0:Y:S01]  /*11e10*/  S2R R7, SR_TID.X ;  /* 0x0000000000077919 */ /* 0x000e220000002100 */
[----:B------:R-:W-:Y:S01]  /*11e20*/  LOP3.LUT R16, R16, 0xfffffffd, RZ, 0xc0, !PT ;  /* 0xfffffffd10107812 */ /* 0x000fe200078ec0ff */
[----:B------:R1:W-:Y:S04]  /*11e30*/  STL [R1+0x8], R0 ;  /* 0x0000080001007387 */ /* 0x0003e80000100800 */
[----:B------:R2:W-:Y:S01]  /*11e40*/  STL [R1+0xc], R4 ;  /* 0x00000c0401007387 */ /* 0x0005e20000100800 */
[----:B-1----:R-:W-:-:S04]  /*11e50*/  IMAD R0, R0, UR4, RZ ;  /* 0x0000000400007c24 */ /* 0x002fc8000f8e02ff */
[----:B------:R-:W-:Y:S01]  /*11e60*/  IMAD R0, R35, UR5, R0 ;  /* 0x0000000523007c24 */ /* 0x000fe2000f8e0200 */
[----:B------:R-:W-:-:S03]  /*11e70*/  ULDC.64 UR4, c[0x0][0x310] ;  /* 0x0000c40000047ab9 */ /* 0x000fc60000000a00 */
[----:B------:R-:W-:Y:S02]  /*11e80*/  IMAD.IADD R3, R3, 0x1, R0 ;  /* 0x0000000103037824 */ /* 0x000fe400078e0200 */
[----:B------:R-:W-:Y:S02]  /*11e90*/  IMAD R0, R4, UR4, RZ ;  /* 0x0000000404007c24 */ /* 0x000fe4000f8e02ff */
[----:B--2---:R-:W1:Y:S01]  /*11ea0*/  S2R R4, SR_TID.X ;  /* 0x0000000000047919 */ /* 0x004e620000002100 */
[----:B------:R-:W-:-:S04]  /*11eb0*/  IMAD.WIDE.U32 R2, R33, UR4, R2 ;  /* 0x0000000421027c25 */ /* 0x000fc8000f8e0002 */
[----:B------:R-:W-:Y:S01]  /*11ec0*/  IMAD R0, R33, UR5, R0 ;  /* 0x0000000521007c24 */ /* 0x000fe2000f8e0200 */
[----:B------:R-:W-:Y:S01]  /*11ed0*/  ULDC.64 UR4, c[0x0][0x308] ;  /* 0x0000c20000047ab9 */ /* 0x000fe20000000a00 */
[----:B0-----:R-:W-:Y:S02]  /*11ee0*/  IMAD.SHL.U32 R7, R7, 0x8, RZ ;  /* 0x0000000807077824 */ /* 0x001fe400078e00ff */
[----:B------:R-:W-:Y:S02]  /*11ef0*/  IMAD.IADD R3, R3, 0x1, R0 ;  /* 0x0000000103037824 */ /* 0x000fe400078e0200 */
[----:B------:R-:W-:Y:S01]  /*11f00*/  IMAD R0, R23, UR4, RZ ;  /* 0x0000000417007c24 */ /* 0x000fe2000f8e02ff */
[----:B------:R-:W-:Y:S01]  /*11f10*/  LOP3.LUT R7, R7, 0x38, RZ, 0xc0, !PT ;  /* 0x0000003807077812 */ /* 0x000fe200078ec0ff */
[----:B------:R-:W-:-:S04]  /*11f20*/  IMAD.WIDE.U32 R2, R26, UR4, R2 ;  /* 0x000000041a027c25 */ /* 0x000fc8000f8e0002 */
[----:B------:R-:W-:Y:S01]  /*11f30*/  IMAD R0, R26, UR5, R0 ;  /* 0x000000051a007c24 */ /* 0x000fe2000f8e0200 */
[----:B------:R-:W-:Y:S01]  /*11f40*/  ULDC.64 UR4, c[0x0][0x2e8] ;  /* 0x0000ba0000047ab9 */ /* 0x000fe20000000a00 */
[----:B-1----:R-:W-:-:S04]  /*11f50*/  LOP3.LUT R4, R4, 0x7f, RZ, 0xc0, !PT ;  /* 0x0000007f04047812 */ /* 0x002fc800078ec0ff */
[----:B------:R-:W-:Y:S01]  /*11f60*/  SHF.R.U32.HI R5, RZ, 0x3, R4 ;  /* 0x00000003ff057819 */ /* 0x000fe20000011604 */
[----:B------:R-:W-:Y:S01]  /*11f70*/  IMAD.IADD R4, R3, 0x1, R0 ;  /* 0x0000000103047824 */ /* 0x000fe200078e0200 */
[----:B------:R-:W-:Y:S01]  /*11f80*/  LEA R0, P0, R2, UR4, 0x1 ;  /* 0x0000000402007c11 */ /* 0x000fe2000f8008ff */
[----:B------:R-:W-:Y:S02]  /*11f90*/  ULDC UR4, c[0x0][0x2f4] ;  /* 0x0000bd0000047ab9 */ /* 0x000fe40000000800 */
[----:B------:R-:W-:Y:S01]  /*11fa0*/  ISETP.GE.AND P2, PT, R7, UR4, PT ;  /* 0x0000000407007c0c */ /* 0x000fe2000bf46270 */
[----:B------:R-:W-:Y:S01]  /*11fb0*/  IMAD.IADD R32, R32, 0x1, -R5 ;  /* 0x0000000120207824 */ /* 0x000fe200078e0a05 */
[----:B------:R-:W-:Y:S01]  /*11fc0*/  LEA.HI.X R4, R2, UR5, R4, 0x1, P0 ;  /* 0x0000000502047c11 */ /* 0x000fe200080f0c04 */
[----:B------:R-:W-:Y:S01]  /*11fd0*/  UMOV UR5, 0xffffffff ;  /* 0xffffffff00057882 */ /* 0x000fe20000000000 */
[----:B------:R-:W-:Y:S02]  /*11fe0*/  IMAD R5, R18, 0x1800, R28 ;  /* 0x0000180012057824 */ /* 0x000fe400078e021c */
[----:B------:R-:W-:-:S07]  /*11ff0*/  ISETP.GE.AND P0, PT, R32, 0x1, PT ;  /* 0x000000012000780c */ /* 0x000fce0003f06270 */
        /* <DEDUP_REMOVED lines=54> */
.L_x_11751:
        /* <DEDUP_REMOVED lines=10> */
.L_x_11675:
        /* <DEDUP_REMOVED lines=11> */
.L_x_11676:
        /* <DEDUP_REMOVED lines=23> */
.L_x_11678:
[----:B------:R-:W-:Y:S05]  /*12620*/  BSYNC B6 ;  /* 0x0000000000067941 */ /* 0x000fea0003800000 */
.L_x_11677:
[----:B0-----:R-:W2:Y:S01]  /*12630*/  LDL.LU R2, [R1] ;  /* 0x0000000001027983 */ /* 0x001ea20000300800 */
[----:B------:R-:W0:Y:S01]  /*12640*/  LDC R21, c[0x0][0x448] ;  /* 0x00011200ff157b82 */ /* 0x000e220000000800 */
[----:B------:R-:W-:Y:S01]  /*12650*/  ULDC.64 UR4, c[0x0][0x298] ;  /* 0x0000a60000047ab9 */ /* 0x000fe20000000a00 */
[----:B------:R-:W-:Y:S01]  /*12660*/  LOP3.LUT P6, RZ, R16, 0x200, RZ, 0xc0, !PT ;  /* 0x0000020010ff7812 */ /* 0x000fe200078cc0ff */
[----:B------:R-:W3:Y:S01]  /*12670*/  S2R R20, SR_TID.X ;  /* 0x0000000000147919 */ /* 0x000ee20000002100 */
[----:B------:R-:W-:Y:S01]  /*12680*/  SHF.R.S32.HI R4, RZ, 0x1f, R27 ;  /* 0x0000001fff047819 */ /* 0x000fe2000001141b */
[----:B------:R-:W4:Y:S03]  /*12690*/  S2R R7, SR_TID.X ;  /* 0x0000000000077919 */ /* 0x000f260000002100 */
[----:B------:R-:W-:Y:S02]  /*126a0*/  SEL R4, R4, RZ, !P6 ;  /* 0x000000ff04047207 */ /* 0x000fe40007000000 */
[----:B---3--:R-:W-:Y:S01]  /*126b0*/  LOP3.LUT R20, R20, 0x7f, RZ, 0xc0, !PT ;  /* 0x0000007f14147812 */ /* 0x008fe200078ec0ff */
        /* <DEDUP_REMOVED lines=23> */
[----:B------:R-:W3:Y:S01]  /*12830*/  @P6 LDC R5, c[0x0][0x450] ;  /* 0x00011400ff056b82 */ /* 0x000ee20000000800 */
[----:B0-----:R-:W-:-:S05]  /*12840*/  IMAD.SHL.U32 R20, R20, 0x10, RZ ;  /* 0x0000001014147824 */ /* 0x001fca00078e00ff */
[----:B------:R-:W-:-:S05]  /*12850*/  LOP3.LUT R20, R21, 0x70, R20, 0xf8, !PT ;  /* 0x0000007015147812 */ /* 0x000fca00078ef814 */
[----:B------:R-:W-:Y:S02]  /*12860*/  IMAD.IADD R0, R20, 0x1, R34 ;  /* 0x0000000114007824 */ /* 0x000fe400078e0222 */
[----:B------:R-:W0:Y:S02]  /*12870*/  S2R R20, SR_TID.X ;  /* 0x0000000000147919 */ /* 0x000e240000002100 */
[----:B--2---:R-:W-:-:S04]  /*12880*/  @P6 IMAD.HI.U32 R6, R0, R6, RZ ;  /* 0x0000000600066227 */ /* 0x004fc800078e00ff */
[----:B------:R-:W-:Y:S01]  /*12890*/  IMAD.MOV.U32 R4, RZ, RZ, R0 ;  /* 0x000000ffff047224 */ /* 0x000fe200078e0000 */
[----:B---3--:R-:W-:Y:S02]  /*128a0*/  @P6 SHF.R.U32.HI R4, RZ, R5, R6 ;  /* 0x00000005ff046219 */ /* 0x008fe40000011606 */
[----:B------:R-:W2:Y:S03]  /*128b0*/  LDC R6, c[0x0][0x448] ;  /* 0x00011200ff067b82 */ /* 0x000ea60000000800 */
[----:B------:R-:W-:Y:S02]  /*128c0*/  IMAD.MOV R5, RZ, RZ, -R4 ;  /* 0x000000ffff057224 */ /* 0x000fe400078e0a04 */
[----:B------:R-:W-:Y:S01]  /*128d0*/  IMAD.WIDE.U32 R2, R4, UR4, R2 ;  /* 0x0000000404027c25 */ /* 0x000fe2000f8e0002 */
[----:B0-----:R-:W-:-:S03]  /*128e0*/  LOP3.LUT R20, R20, 0x7f, RZ, 0xc0, !PT ;  /* 0x0000007f14147812 */ /* 0x001fc600078ec0ff */
[----:B--2---:R-:W-:Y:S01]  /*128f0*/  IMAD R0, R6, R5, R0 ;  /* 0x0000000506007224 */ /* 0x004fe200078e0200 */
[----:B------:R-:W-:Y:S02]  /*12900*/  SHF.R.S32.HI R5, RZ, 0x1f, R4 ;  /* 0x0000001fff057819 */ /* 0x000fe40000011404 */
[----:B------:R-:W-:-:S03]  /*12910*/  SHF.R.U32.HI R8, RZ, 0x3, R20 ;  /* 0x00000003ff087819 */ /* 0x000fc60000011614 */
        /* <DEDUP_REMOVED lines=14> */
[----:B------:R-:W-:-:S03]  /*12a00*/  UMOV UR5, 0xffffffff ;  /* 0xffffffff00057882 */ /* 0x000fc60000000000 */
[----:B------:R-:W-:Y:S07]  /*12a10*/  BRA.DIV UR5, `(.L_x_11679) ;  /* 0x0000003a05c07947 */ /* 0x000fee000b800000 */
[----:B------:R-:W0:Y:S01]  /*12a20*/  SHFL.IDX PT, R3, R0, RZ, 0x181f ;  /* 0x00181fff00037589 */ /* 0x000e2200000e0000 */
[----:B------:R-:W-:Y:S02]  /*12a30*/  IMAD R36, R36, R6, RZ ;  /* 0x0000000624247224 */ /* 0x000fe400078e02ff */
        /* <DEDUP_REMOVED lines=72> */
.L_x_11768:
        /* <DEDUP_REMOVED lines=10> */
.L_x_11680:
        /* <DEDUP_REMOVED lines=18> */
.L_x_11769:
[----:B------:R-:W-:Y:S05]  /*13080*/  BSYNC B0 ;  /* 0x0000000000007941 */ /* 0x000fea0003800000 */
.L_x_11681:
[----:B------:R-:W-:-:S05]  /*13090*/  IMAD.U32 R2, RZ, RZ, UR36 ;  /* 0x00000024ff027e24 */ /* 0x000fca000f8e00ff */
[----:B------:R-:W-:-:S13]  /*130a0*/  ISETP.NE.AND P0, PT, R2, 0x3, PT ;  /* 0x000000030200780c */ /* 0x000fda0003f05270 */
[----:B------:R-:W-:Y:S05]  /*130b0*/  @!P0 BRA `(.L_x_11683) ;  /* 0x0000000000048947 */ /* 0x000fea0003800000 */
[----:B------:R-:W-:Y:S01]  /*130c0*/  BPT.TRAP 0x1 ;  /* 0x000000040000795c */ /* 0x000fe20000300000 */
.L_x_11683:
[----:B0-----:R-:W-:Y:S01]  /*130d0*/  SHF.L.U32 R0, R22, 0x1f, RZ ;  /* 0x0000001f16007819 */ /* 0x001fe200000006ff */
[----:B------:R-:W-:Y:S03]  /*130e0*/  BSSY B0, `(.L_x_11684) ;  /* 0x0000003000007945 */ /* 0x000fe60003800000 */
[----:B------:R-:W0:Y:S02]  /*130f0*/  SYNCS.PHASECHK.TRANS64.TRYWAIT P0, [R19+URZ+0x22860], R0 ;  /* 0x02286000130075a7 */ /* 0x000e24000800017f */
[----:B0-----:R-:W-:Y:S05]  /*13100*/  @!P0 BRA `(.L_x_11685) ;  /* 0x0000003c00bc8947 */ /* 0x001fea0003800000 */
.L_x_11770:
[----:B------:R-:W-:Y:S05]  /*13110*/  BSYNC B0 ;  /* 0x0000000000007941 */ /* 0x000fea0003800000 */
.L_x_11684:
[----:B------:R-:W0:Y:S01]  /*13120*/  LDL.LU R2, [R1+0x8] ;  /* 0x0000080001027983 */ /* 0x000e220000300800 */
[----:B------:R-:W-:-:S03]  /*13130*/  ULDC.64 UR4, c[0x0][0x328] ;  /* 0x0000ca0000047ab9 */ /* 0x000fc60000000a00 */
[----:B------:R-:W2:Y:S04]  /*13140*/  LDL.LU R6, [R1+0xc] ;  /* 0x00000c0001067983 */ /* 0x000ea80000300800 */
[----:B------:R-:W3:Y:S01]  /*13150*/  LDL.LU R4, [R1+0x14] ;  /* 0x0000140001047983 */ /* 0x000ee20000300800 */
[C---:B------:R-:W-:Y:S02]  /*13160*/  LOP3.LUT P3, RZ, R16.reuse, 0x10, RZ, 0xc0, !PT ;  /* 0x0000001010ff7812 */ /* 0x040fe4000786c0ff */
[C---:B------:R-:W-:Y:S02]  /*13170*/  LOP3.LUT P2, RZ, R16.reuse, 0x8, RZ, 0xc0, !PT ;  /* 0x0000000810ff7812 */ /* 0x040fe4000784c0ff */
[C---:B------:R-:W-:Y:S02]  /*13180*/  LOP3.LUT P1, RZ, R16.reuse, 0x4, RZ, 0xc0, !PT ;  /* 0x0000000410ff7812 */ /* 0x040fe4000782c0ff */
[----:B------:R-:W-:-:S02]  /*13190*/  LOP3.LUT P4, RZ, R16, 0x1, RZ, 0xc0, !PT ;  /* 0x0000000110ff7812 */ /* 0x000fc4000788c0ff */
[----:B------:R-:W-:Y:S01]  /*131a0*/  SEL R7, RZ, 0x8, P1 ;  /* 0x00000008ff077807 */ /* 0x000fe20000800000 */
[----:B0-----:R-:W-:Y:S02]  /*131b0*/  IMAD R0, R2, UR4, RZ ;  /* 0x0000000402007c24 */ /* 0x001fe4000f8e02ff */
[----:B------:R-:W-:-:S04]  /*131c0*/  IMAD.WIDE.U32 R2, R35, UR4, RZ ;  /* 0x0000000423027c25 */ /* 0x000fc8000f8e00ff */
[----:B------:R-:W-:Y:S01]  /*131d0*/  IMAD R5, R35, UR5, R0 ;  /* 0x0000000523057c24 */ /* 0x000fe2000f8e0200 */
[----:B------:R-:W-:Y:S02]  /*131e0*/  ULDC.64 UR4, c[0x0][0x338] ;  /* 0x0000ce0000047ab9 */ /* 0x000fe40000000a00 */
[----:B--2---:R-:W-:Y:S02]  /*131f0*/  IMAD R0, R6, UR4, RZ ;  /* 0x0000000406007c24 */ /* 0x004fe4000f8e02ff */
[----:B------:R-:W-:Y:S02]  /*13200*/  IMAD.IADD R3, R3, 0x1, R5 ;  /* 0x0000000103037824 */ /* 0x000fe400078e0205 */
[C---:B------:R-:W-:Y:S01]  /*13210*/  IMAD R5, R33.reuse, UR5, R0 ;  /* 0x0000000521057c24 */ /* 0x040fe2000f8e0200 */
[----:B------:R-:W-:Y:S01]  /*13220*/  SEL R0, RZ, 0x2, P3 ;  /* 0x00000002ff007807 */ /* 0x000fe20001800000 */
[----:B------:R-:W-:Y:S01]  /*13230*/  IMAD.WIDE.U32 R2, R33, UR4, R2 ;  /* 0x0000000421027c25 */ /* 0x000fe2000f8e0002 */
        /* <DEDUP_REMOVED lines=10> */
[----:B------:R-:W-:-:S04]  /*132e0*/  SEL R3, RZ, 0x4, P2 ;  /* 0x00000004ff037807 */ /* 0x000fc80001000000 */
[----:B---3--:R-:W-:Y:S01]  /*132f0*/  IADD3 R0, R3, R0, R4 ;  /* 0x0000000003007210 */ /* 0x008fe20007ffe004 */
[----:B------:R-:W-:-:S04]  /*13300*/  IMAD R4, R18, 0x6000, R28 ;  /* 0x0000600012047824 */ /* 0x000fc800078e021c */
[----:B------:R-:W-:Y:S01]  /*13310*/  IMAD.IADD R7, R0, 0x1, R7 ;  /* 0x0000000100077824 */ /* 0x000fe200078e0207 */
[----:B------:R-:W-:Y:S06]  /*13320*/  BRA.DIV UR4, `(.L_x_11686) ;  /* 0x0000003e04487947 */ /* 0x000fec000b800000 */
[----:B------:R-:W0:Y:S01]  /*13330*/  S2R R2, SR_TID.X ;  /* 0x0000000000027919 */ /* 0x000e220000002100 */
[----:B------:R-:W-:Y:S01]  /*13340*/  IMAD R4, R4, 0x2, R17 ;  /* 0x0000000204047824 */ /* 0x000fe200078e0211 */
[C---:B------:R-:W-:Y:S01]  /*13350*/  LOP3.LUT P2, RZ, R7.reuse, 0x2, RZ, 0xc0, !PT ;  /* 0x0000000207ff7812 */ /* 0x040fe2000784c0ff */
[----:B------:R-:W2:Y:S01]  /*13360*/  SHFL.IDX PT, R14, R5, RZ, 0x181f ;  /* 0x00181fff050e7589 */ /* 0x000ea200000e0000 */
[----:B------:R-:W-:-:S03]  /*13370*/  LOP3.LUT P1, RZ, R7, 0x4, RZ, 0xc0, !PT ;  /* 0x0000000407ff7812 */ /* 0x000fc6000782c0ff */
        /* <DEDUP_REMOVED lines=44> */
[C---:B------:R-:W-:Y:S01]  /*13640*/  ISETP.LT.OR P3, PT, R32.reuse, 0x31, P4 ;  /* 0x000000312000780c */ /* 0x040fe20002761670 */
[----:B------:R-:W0:Y:S04]  /*13650*/  SHFL.IDX PT, R3, R6, 0x4, 0x181f ;  /* 0x00981f0006037f89 */ /* 0x000e2800000e0000 */
[----:B------:R-:W2:Y:S08]  /*13660*/  SHFL.IDX PT, R6, R6, 0x5, 0x181f ;  /* 0x00b81f0006067f89 */ /* 0x000eb000000e0000 */
        /* <DEDUP_REMOVED lines=8> */
[----:B------:R3:W4:Y:S02]  /*136f0*/  SHFL.IDX PT, R14, R5, 0x5, 0x181f ;  /* 0x00b81f00050e7f89 */ /* 0x00072400000e0000 */
        /* <DEDUP_REMOVED lines=9> */
.L_x_11784:
[----:B0--3--:R-:W-:Y:S02]  /*13790*/  IADD3 R2, P3, R14, R0, RZ ;  /* 0x000000000e027210 */ /* 0x009fe40007f7e0ff */
        /* <DEDUP_REMOVED lines=14> */
.L_x_11687:
        /* <DEDUP_REMOVED lines=11> */
.L_x_11688:
[----:B------:R-:W2:Y:S01]  /*13930*/  LDL.LU R2, [R1+0x4] ;  /* 0x0000040001027983 */ /* 0x000ea20000300800 */
[----:B------:R0:W-:Y:S01]  /*13940*/  SYNCS.ARRIVE.TRANS64.A1T0 RZ, [R19+URZ+0x22850], RZ ;  /* 0x022850ff13ff79a7 */ /* 0x0001e2000810003f */
[----:B------:R-:W-:Y:S01]  /*13950*/  BSSY B0, `(.L_x_11689) ;  /* 0x00000e1000007945 */ /* 0x000fe20003800000 */
[----:B--2---:R-:W-:-:S05]  /*13960*/  VIADD R10, R2, 0xfffffffe ;  /* 0xfffffffe020a7836 */ /* 0x004fca0000000000 */
[----:B------:R-:W-:-:S13]  /*13970*/  ISETP.GE.AND P0, PT, R10, R31, PT ;  /* 0x0000001f0a00720c */ /* 0x000fda0003f06270 */
[----:B0-----:R-:W-:Y:S05]  /*13980*/  @!P0 BRA `(.L_x_11690) ;  /* 0x0000000c00748947 */ /* 0x001fea0003800000 */
.L_x_11703:
[----:B0-----:R-:W0:Y:S01]  /*13990*/  S2R R2, SR_TID.X ;  /* 0x0000000000027919 */ /* 0x001e220000002100 */
[----:B--2---:R-:W2:Y:S01]  /*139a0*/  LDC R3, c[0x0][0x430] ;  /* 0x00010c00ff037b82 */ /* 0x004ea20000000800 */
[----:B------:R-:W-:Y:S02]  /*139b0*/  IMAD R8, R10, 0x60, R29 ;  /* 0x000000600a087824 */ /* 0x000fe400078e021d */
[----:B------:R-:W-:Y:S01]  /*139c0*/  VIADD R18, R18, 0x1 ;  /* 0x0000000112127836 */ /* 0x000fe20000000000 */
[----:B--2---:R-:W-:Y:S02]  /*139d0*/  ISETP.NE.AND P0, PT, R3, 0x1, PT ;  /* 0x000000010300780c */ /* 0x004fe40003f05270 */
[----:B0-----:R-:W-:-:S04]  /*139e0*/  LOP3.LUT R2, R2, 0x7f, RZ, 0xc0, !PT ;  /* 0x0000007f02027812 */ /* 0x001fc800078ec0ff */
[----:B------:R-:W-:Y:S02]  /*139f0*/  SHF.R.U32.HI R4, RZ, 0x3, R2 ;  /* 0x00000003ff047819 */ /* 0x000fe40000011602 */
[----:B------:R-:W0:Y:S05]  /*13a00*/  S2R R2, SR_TID.X ;  /* 0x0000000000027919 */ /* 0x000e2a0000002100 */
[----:B------:R-:W2:Y:S08]  /*13a10*/  @P0 LDC R3, c[0x0][0x434] ;  /* 0x00010d00ff030b82 */ /* 0x000eb00000000800 */
[----:B---3--:R-:W3:Y:S01]  /*13a20*/  @P0 LDC R7, c[0x0][0x438] ;  /* 0x00010e00ff070b82 */ /* 0x008ee20000000800 */
[----:B0-----:R-:W-:-:S05]  /*13a30*/  IMAD.SHL.U32 R2, R2, 0x10, RZ ;  /* 0x0000001002027824 */ /* 0x001fca00078e00ff */
[----:B------:R-:W-:-:S04]  /*13a40*/  LOP3.LUT R2, R4, 0x70, R2, 0xf8, !PT ;  /* 0x0000007004027812 */ /* 0x000fc800078ef802 */
[C---:B------:R-:W-:Y:S01]  /*13a50*/  ISETP.GT.U32.AND P1, PT, R2.reuse, 0x5f, PT ;  /* 0x0000005f0200780c */ /* 0x040fe20003f24070 */
[----:B------:R-:W-:-:S04]  /*13a60*/  IMAD.IADD R8, R2, 0x1, R8 ;  /* 0x0000000102087824 */ /* 0x000fc800078e0208 */
[----:B--2---:R-:W-:-:S04]  /*13a70*/  @P0 IMAD.HI.U32 R2, R8, R3, RZ ;  /* 0x0000000308020227 */ /* 0x004fc800078e00ff */
[----:B------:R-:W-:Y:S01]  /*13a80*/  IMAD.MOV.U32 R9, RZ, RZ, R8 ;  /* 0x000000ffff097224 */ /* 0x000fe200078e0008 */
[----:B---3--:R-:W-:-:S03]  /*13a90*/  @P0 SHF.R.U32.HI R9, RZ, R7, R2 ;  /* 0x00000007ff090219 */ /* 0x008fc60000011602 */
[----:B------:R-:W0:Y:S01]  /*13aa0*/  @!P1 LDC.64 R4, c[0x0][0x428] ;  /* 0x00010a00ff049b82 */ /* 0x000e220000000a00 */
[----:B------:R-:W-:-:S07]  /*13ab0*/  @!P1 SHF.R.S32.HI R3, RZ, 0x1f, R9 ;  /* 0x0000001fff039819 */ /* 0x000fce0000011409 */
[----:B------:R-:W2:Y:S01]  /*13ac0*/  @!P1 LDC.64 R6, c[0x0][0x418] ;  /* 0x00010600ff069b82 */ /* 0x000ea20000000a00 */
[----:B0-----:R-:W-:-:S04]  /*13ad0*/  @!P1 IMAD R2, R30, R4, RZ ;  /* 0x000000041e029224 */ /* 0x001fc800078e02ff */
[----:B------:R-:W-:Y:S02]  /*13ae0*/  @!P1 IMAD R5, R25, R5, R2 ;  /* 0x0000000519059224 */ /* 0x000fe400078e0202 */
[----:B------:R-:W-:-:S04]  /*13af0*/  @!P1 IMAD.MOV.U32 R2, RZ, RZ, R9 ;  /* 0x000000ffff029224 */ /* 0x000fc800078e0009 */
[----:B------:R-:W-:-:S04]  /*13b00*/  @!P1 IMAD.WIDE.U32 R2, R25, R4, R2 ;  /* 0x0000000419029225 */ /* 0x000fc800078e0002 */
[----:B------:R-:W-:Y:S01]  /*13b10*/  @!P1 IMAD.IADD R5, R5, 0x1, R3 ;  /* 0x0000000105059824 */ /* 0x000fe200078e0203 */
[C---:B--2---:R-:W-:Y:S01]  /*13b20*/  @!P1 LEA R6, P0, R2.reuse, R6, 0x2 ;  /* 0x0000000602069211 */ /* 0x044fe200078010ff */
[----:B------:R-:W-:Y:S02]  /*13b30*/  IMAD.MOV.U32 R4, RZ, RZ, RZ ;  /* 0x000000ffff047224 */ /* 0x000fe400078e00ff */
[----:B------:R-:W-:Y:S01]  /*13b40*/  IMAD.U32 R11, RZ, RZ, UR36 ;  /* 0x00000024ff0b7e24 */ /* 0x000fe2000f8e00ff */
        /* <DEDUP_REMOVED lines=13> */
[----:B------:R-:W-:Y:S01]  /*13c20*/  ISETP.GT.AND P2, PT, R2, R31, PT ;  /* 0x0000001f0200720c */ /* 0x000fe20003f44270 */
[----:B0-----:R-:W-:-:S12]  /*13c30*/  @!P1 BRA `(.L_x_11691) ;  /* 0x0000000000049947 */ /* 0x001fd80003800000 */
[----:B------:R-:W-:Y:S01]  /*13c40*/  BPT.TRAP 0x1 ;  /* 0x000000040000795c */ /* 0x000fe20000300000 */
.L_x_11691:
[----:B------:R-:W-:Y:S01]  /*13c50*/  IMAD R6, R18, 0x8, R17 ;  /* 0x0000000812067824 */ /* 0x000fe200078e0211 */
[----:B------:R-:W-:Y:S01]  /*13c60*/  SHF.L.U32 R21, R22, 0x1f, RZ ;  /* 0x0000001f16157819 */ /* 0x000fe200000006ff */
[----:B------:R-:W-:Y:S01]  /*13c70*/  BSSY B1, `(.L_x_11692) ;  /* 0x0000004000017945 */ /* 0x000fe20003800000 */
[----:B-1----:R-:W-:Y:S02]  /*13c80*/  SHF.R.S32.HI R19, RZ, 0x1f, R5 ;  /* 0x0000001fff137819 */ /* 0x002fe40000011405 */
[----:B------:R-:W0:Y:S02]  /*13c90*/  SYNCS.PHASECHK.TRANS64.TRYWAIT P0, [R6+URZ+0x22840], R21 ;  /* 0x02284015060075a7 */ /* 0x000e24000800017f */
[----:B0-----:R-:W-:Y:S05]  /*13ca0*/  @!P0 BRA `(.L_x_11693) ;  /* 0x0000003c00288947 */ /* 0x001fea0003800000 */
.L_x_11785:
[----:B------:R-:W-:Y:S05]  /*13cb0*/  BSYNC B1 ;  /* 0x0000000000017941 */ /* 0x000fea0003800000 */
.L_x_11692:
        /* <DEDUP_REMOVED lines=52> */
.L_x_11799:
        /* <DEDUP_REMOVED lines=8> */
.L_x_11695:
        /* <DEDUP_REMOVED lines=11> */
.L_x_11696:
[----:B------:R2:W-:Y:S01]  /*14130*/  SYNCS.ARRIVE.TRANS64.A1T0 RZ, [R6+URZ+0x22830], RZ ;  /* 0x022830ff06ff79a7 */ /* 0x0005e2000810003f */
[----:B------:R-:W-:Y:S05]  /*14140*/  @!P3 BRA `(.L_x_11697) ;  /* 0x000000000004b947 */ /* 0x000fea0003800000 */
[----:B------:R-:W-:Y:S01]  /*14150*/  BPT.TRAP 0x1 ;  /* 0x000000040000795c */ /* 0x000fe20000300000 */
.L_x_11697:
[----:B------:R-:W3:Y:S01]  /*14160*/  SYNCS.PHASECHK.TRANS64.TRYWAIT P0, [R6+URZ+0x22860], R21 ;  /* 0x02286015060075a7 */ /* 0x000ee2000800017f */
[----:B------:R-:W-:Y:S04]  /*14170*/  BSSY B1, `(.L_x_11698) ;  /* 0x0000002000017945 */ /* 0x000fe80003800000 */
[----:B---3--:R-:W-:Y:S05]  /*14180*/  @!P0 BRA `(.L_x_11699) ;  /* 0x0000003c00a88947 */ /* 0x008fea0003800000 */
.L_x_11800:
[----:B------:R-:W-:Y:S05]  /*14190*/  BSYNC B1 ;  /* 0x0000000000017941 */ /* 0x000fea0003800000 */
.L_x_11698:
[----:B------:R-:W-:Y:S01]  /*141a0*/  ULDC.64 UR4, c[0x0][0x328] ;  /* 0x0000ca0000047ab9 */ /* 0x000fe20000000a00 */
[C---:B------:R-:W-:Y:S01]  /*141b0*/  LOP3.LUT P5, RZ, R16.reuse, 0x1, RZ, 0xc0, !PT ;  /* 0x0000000110ff7812 */ /* 0x040fe200078ac0ff */
[----:B------:R-:W-:Y:S01]  /*141c0*/  IMAD R2, R19, UR4, RZ ;  /* 0x0000000413027c24 */ /* 0x000fe2000f8e02ff */
[----:B------:R-:W-:Y:S01]  /*141d0*/  LOP3.LUT P4, RZ, R16, 0x10, RZ, 0xc0, !PT ;  /* 0x0000001010ff7812 */ /* 0x000fe2000788c0ff */
[----:B------:R-:W-:Y:S01]  /*141e0*/  IMAD R8, R18, 0x6000, R28 ;  /* 0x0000600012087824 */ /* 0x000fe200078e021c */
[C---:B------:R-:W-:Y:S01]  /*141f0*/  LOP3.LUT P3, RZ, R16.reuse, 0x8, RZ, 0xc0, !PT ;  /* 0x0000000810ff7812 */ /* 0x040fe2000786c0ff */
[C---:B-1----:R-:W-:Y:S01]  /*14200*/  IMAD R7, R5.reuse, UR5, R2 ;  /* 0x0000000505077c24 */ /* 0x042fe2000f8e0202 */
[----:B------:R-:W-:Y:S01]  /*14210*/  LOP3.LUT P1, RZ, R16, 0x4, RZ, 0xc0, !PT ;  /* 0x0000000410ff7812 */ /* 0x000fe2000782c0ff */
        /* <DEDUP_REMOVED lines=18> */
[----:B------:R-:W-:-:S03]  /*14340*/  IMAD R8, R8, 0x2, R17 ;  /* 0x0000000208087824 */ /* 0x000fc600078e0211 */
[----:B------:R-:W4:Y:S04]  /*14350*/  SHFL.IDX PT, R3, R9, RZ, 0x181f ;  /* 0x00181fff09037589 */ /* 0x000f2800000e0000 */
[----:B------:R-:W-:Y:S04]  /*14360*/  SHFL.IDX PT, R5, R9, 0x1, 0x181f ;  /* 0x00381f0009057f89 */ /* 0x000fe800000e0000 */
[----:B------:R-:W-:Y:S01]  /*14370*/  SHFL.IDX PT, R19, R9, 0x2, 0x181f ;  /* 0x00581f0009137f89 */ /* 0x000fe200000e0000 */
[----:B-1----:R-:W-:-:S03]  /*14380*/  IADD3 R2, P0, R14, R0, RZ ;  /* 0x000000000e027210 */ /* 0x002fc60007f1e0ff */
[----:B------:R-:W1:Y:S02]  /*14390*/  SHFL.IDX PT, R14, R7, 0x1, 0x181f ;  /* 0x00381f00070e7f89 */ /* 0x000e6400000e0000 */
[----:B----4-:R-:W-:-:S05]  /*143a0*/  IMAD.X R3, RZ, RZ, R3, P0 ;  /* 0x000000ffff037224 */ /* 0x010fca00000e0603 */
[----:B------:R-:W-:Y:S04]  /*143b0*/  LDGSTS.E.BYPASS.LTC128B.128 [R8+0x400], desc[UR46][R2.64], !P5 ;  /* 0x0040000002087fae */ /* 0x000fe8000e901d6e */
[----:B------:R-:W-:Y:S04]  /*143c0*/  LDGSTS.E.BYPASS.LTC128B.128 [R8+0x3400], desc[UR46][R2.64+0x80], !P4 ;  /* 0x0340008002087fae */ /* 0x000fe8000e101d6e */
[----:B------:R-:W-:Y:S04]  /*143d0*/  LDGSTS.E.BYPASS.LTC128B.128 [R8+0x6400], desc[UR46][R2.64+0x100], !P3 ;  /* 0x0640010002087fae */ /* 0x000fe8000d901d6e */
[----:B------:R4:W-:Y:S01]  /*143e0*/  LDGSTS.E.BYPASS.LTC128B.128 [R8+0x9400], desc[UR46][R2.64+0x180], !P1 ;  /* 0x0940018002087fae */ /* 0x0009e2000c901d6e */
[----:B-1----:R-:W-:-:S03]  /*143f0*/  IADD3 R4, P0, R14, R0, RZ ;  /* 0x000000000e047210 */ /* 0x002fc60007f1e0ff */
[----:B------:R-:W4:Y:S02]  /*14400*/  SHFL.IDX PT, R14, R7, 0x2, 0x181f ;  /* 0x00581f00070e7f89 */ /* 0x000f2400000e0000 */
[----:B------:R-:W-:-:S05]  /*14410*/  IMAD.X R5, RZ, RZ, R5, P0 ;  /* 0x000000ffff057224 */ /* 0x000fca00000e0605 */
[----:B------:R-:W-:Y:S04]  /*14420*/  LDGSTS.E.BYPASS.LTC128B.128 [R8+0xc00], desc[UR46][R4.64], !P5 ;  /* 0x00c0000004087fae */ /* 0x000fe8000e901d6e */
[----:B------:R-:W-:Y:S04]  /*14430*/  LDGSTS.E.BYPASS.LTC128B.128 [R8+0x3c00], desc[UR46][R4.64+0x80], !P4 ;  /* 0x03c0008004087fae */ /* 0x000fe8000e101d6e */
[----:B------:R-:W-:Y:S04]  /*14440*/  LDGSTS.E.BYPASS.LTC128B.128 [R8+0x6c00], desc[UR46][R4.64+0x100], !P3 ;  /* 0x06c0010004087fae */ /* 0x000fe8000d901d6e */
[----:B------:R1:W-:Y:S01]  /*14450*/  LDGSTS.E.BYPASS.LTC128B.128 [R8+0x9c00], desc[UR46][R4.64+0x180], !P1 ;  /* 0x09c0018004087fae */ /* 0x0003e2000c901d6e */
[----:B----4-:R-:W-:-:S03]  /*14460*/  IADD3 R2, P0, R14, R0, RZ ;  /* 0x000000000e027210 */ /* 0x010fc60007f1e0ff */
[----:B------:R-:W4:Y:S02]  /*14470*/  SHFL.IDX PT, R14, R7, 0x3, 0x181f ;  /* 0x00781f00070e7f89 */ /* 0x000f2400000e0000 */
[----:B------:R-:W-:Y:S02]  /*14480*/  IMAD.X R3, RZ, RZ, R19, P0 ;  /* 0x000000ffff037224 */ /* 0x000fe400000e0613 */
[----:B------:R-:W-:Y:S04]  /*14490*/  SHFL.IDX PT, R19, R9, 0x4, 0x181f ;  /* 0x00981f0009137f89 */ /* 0x000fe800000e0000 */
[----:B-1----:R-:W1:Y:S04]  /*144a0*/  SHFL.IDX PT, R5, R9, 0x3, 0x181f ;  /* 0x00781f0009057f89 */ /* 0x002e6800000e0000 */
[----:B------:R-:W-:Y:S04]  /*144b0*/  LDGSTS.E.BYPASS.LTC128B.128 [R8+0x1400], desc[UR46][R2.64], !P5 ;  /* 0x0140000002087fae */ /* 0x000fe8000e901d6e */
[----:B------:R-:W-:Y:S04]  /*144c0*/  LDGSTS.E.BYPASS.LTC128B.128 [R8+0x4400], desc[UR46][R2.64+0x80], !P4 ;  /* 0x0440008002087fae */ /* 0x000fe8000e101d6e */
[----:B------:R-:W-:Y:S01]  /*144d0*/  LDGSTS.E.BYPASS.LTC128B.128 [R8+0x7400], desc[UR46][R2.64+0x100], !P3 ;  /* 0x0740010002087fae */ /* 0x000fe2000d901d6e */
[----:B----4-:R-:W-:-:S03]  /*144e0*/  IADD3 R4, P0, R14, R0, RZ ;  /* 0x000000000e047210 */ /* 0x010fc60007f1e0ff */
[----:B------:R4:W-:Y:S04]  /*144f0*/  LDGSTS.E.BYPASS.LTC128B.128 [R8+0xa400], desc[UR46][R2.64+0x180], !P1 ;  /* 0x0a40018002087fae */ /* 0x0009e8000c901d6e */
[----:B------:R-:W4:Y:S01]  /*14500*/  SHFL.IDX PT, R14, R7, 0x4, 0x181f ;  /* 0x00981f00070e7f89 */ /* 0x000f2200000e0000 */
[----:B-1----:R-:W-:-:S03]  /*14510*/  IMAD.X R5, RZ, RZ, R5, P0 ;  /* 0x000000ffff057224 */ /* 0x002fc600000e0605 */
[----:B------:R-:W1:Y:S04]  /*14520*/  SHFL.IDX PT, R9, R9, 0x5, 0x181f ;  /* 0x00b81f0009097f89 */ /* 0x000e6800000e0000 */
[----:B------:R0:W-:Y:S04]  /*14530*/  LDGSTS.E.BYPASS.LTC128B.128 [R8+0x1c00], desc[UR46][R4.64], !P5 ;  /* 0x01c0000004087fae */ /* 0x0001e8000e901d6e */
[----:B------:R0:W-:Y:S04]  /*14540*/  LDGSTS.E.BYPASS.LTC128B.128 [R8+0x4c00], desc[UR46][R4.64+0x80], !P4 ;  /* 0x04c0008004087fae */ /* 0x0001e8000e101d6e */
[----:B------:R0:W-:Y:S04]  /*14550*/  LDGSTS.E.BYPASS.LTC128B.128 [R8+0x7c00], desc[UR46][R4.64+0x100], !P3 ;  /* 0x07c0010004087fae */ /* 0x0001e8000d901d6e */
[----:B------:R0:W-:Y:S01]  /*14560*/  LDGSTS.E.BYPASS.LTC128B.128 [R8+0xac00], desc[UR46][R4.64+0x180], !P1 ;  /* 0x0ac0018004087fae */ /* 0x0001e2000c901d6e */
[----:B----4-:R-:W-:-:S03]  /*14570*/  IADD3 R2, P0, R14, R0, RZ ;  /* 0x000000000e027210 */ /* 0x010fc60007f1e0ff */
[----:B------:R0:W4:Y:S02]  /*14580*/  SHFL.IDX PT, R14, R7, 0x5, 0x181f ;  /* 0x00b81f00070e7f89 */ /* 0x00012400000e0000 */
[----:B------:R-:W-:-:S05]  /*14590*/  IMAD.X R3, RZ, RZ, R19, P0 ;  /* 0x000000ffff037224 */ /* 0x000fca00000e0613 */
[----:B------:R0:W-:Y:S04]  /*145a0*/  LDGSTS.E.BYPASS.LTC128B.128 [R8+0x2400], desc[UR46][R2.64], !P5 ;  /* 0x0240000002087fae */ /* 0x0001e8000e901d6e */
[----:B------:R0:W-:Y:S04]  /*145b0*/  LDGSTS.E.BYPASS.LTC128B.128 [R8+0x5400], desc[UR46][R2.64+0x80], !P4 ;  /* 0x0540008002087fae */ /* 0x0001e8000e101d6e */
[----:B------:R0:W-:Y:S04]  /*145c0*/  LDGSTS.E.BYPASS.LTC128B.128 [R8+0x8400], desc[UR46][R2.64+0x100], !P3 ;  /* 0x0840010002087fae */ /* 0x0001e8000d901d6e */
[----:B-1----:R0:W-:Y:S02]  /*145d0*/  LDGSTS.E.BYPASS.LTC128B.128 [R8+0xb400], desc[UR46][R2.64+0x180], !P1 ;  /* 0x0b40018002087fae */ /* 0x0021e4000c901d6e */
.L_x_11814:
        /* <DEDUP_REMOVED lines=11> */
.L_x_11701:
        /* <DEDUP_REMOVED lines=11> */
.L_x_11702:
[----:B------:R0:W-:Y:S01]  /*14740*/  SYNCS.ARRIVE.TRANS64.A1T0 RZ, [R6+URZ+0x22850], RZ ;  /* 0x022850ff06ff79a7 */ /* 0x0001e2000810003f */
[----:B------:R-:W-:Y:S05]  /*14750*/  @P2 BRA `(.L_x_11703) ;  /* 0xfffffff0008c2947 */ /* 0x000fea000383ffff */
.L_x_11690:
[----:B------:R-:W-:Y:S05]  /*14760*/  BSYNC B0 ;  /* 0x0000000000007941 */ /* 0x000fea0003800000 */
.L_x_11689:
[----:B------:R-:W4:Y:S01]  /*14770*/  S2R R2, SR_TID.X ;  /* 0x0000000000027919 */ /* 0x000f220000002100 */
[----:B------:R-:W-:Y:S01]  /*14780*/  VIADD R18, R18, 0x1 ;  /* 0x0000000112127836 */ /* 0x000fe20000000000 */
[----:B------:R-:W-:Y:S04]  /*14790*/  BSSY B0, `(.L_x_11704) ;  /* 0x0000012000007945 */ /* 0x000fe80003800000 */
[----:B------:R-:W-:-:S04]  /*147a0*/  ISETP.NE.AND P0, PT, R18, 0x2, PT ;  /* 0x000000021200780c */ /* 0x000fc80003f05270 */
[----:B------:R-:W-:Y:S02]  /*147b0*/  SEL R5, RZ, 0x1, P0 ;  /* 0x00000001ff057807 */ /* 0x000fe40000000000 */
        /* <DEDUP_REMOVED lines=10> */
[----:B------:R-:W5:Y:S02]  /*14860*/  S2R R4, SR_LTMASK ;  /* 0x0000000000047919 */ /* 0x000f640000003900 */
[----:B-----5:R-:W-:-:S04]  /*14870*/  LOP3.LUT R4, R4, UR4, RZ, 0xc0, !PT ;  /* 0x0000000404047c12 */ /* 0x020fc8000f8ec0ff */
[----:B------:R-:W5:Y:S01]  /*14880*/  POPC R9, R4 ;  /* 0x0000000400097309 */ /* 0x000f620000000000 */
[----:B----4-:R-:W5:Y:S02]  /*14890*/  SHFL.IDX PT, R0, R3, R0, 0x1f ;  /* 0x00001f0003007589 */ /* 0x010f6400000e0000 */
[----:B-----5:R-:W-:-:S07]  /*148a0*/  IADD3 R24, R0, UR37, R9 ;  /* 0x0000002500187c10 */ /* 0x020fce000fffe009 */
.L_x_11705:
[----:B------:R-:W-:Y:S05]  /*148b0*/  BSYNC B0 ;  /* 0x0000000000007941 */ /* 0x000fea0003800000 */
.L_x_11704:
[----:B------:R-:W-:Y:S02]  /*148c0*/  SEL R18, R18, RZ, P0 ;  /* 0x000000ff12127207 */ /* 0x000fe40000000000 */
[----:B------:R-:W-:-:S07]  /*148d0*/  LOP3.LUT R22, R22, R5, RZ, 0x3c, !PT ;  /* 0x0000000516167212 */ /* 0x000fce00078e3cff */
.L_x_11664:
[----:B------:R-:W-:Y:S05]  /*148e0*/  BSYNC B7 ;  /* 0x0000000000077941 */ /* 0x000fea0003800000 */
.L_x_11662:
        /* <DEDUP_REMOVED lines=11> */
.L_x_11706:
        /* <DEDUP_REMOVED lines=20> */
[----:B------:R-:W0:Y:S02]  /*14ae0*/  SHFL.UP PT, R14, R5, 0x1, RZ ;  /* 0x04200000050e7989 */ /* 0x000e2400000e00ff */
[----:B0-23--:R-:W-:-:S05]  /*14af0*/  SEL R6, R14, RZ, P1 ;  /* 0x000000ff0e067207 */ /* 0x00dfca0000800000 */
        /* <DEDUP_REMOVED lines=14> */
.L_x_11824:
[----:B------:R-:W-:Y:S02]  /*14be0*/  ULDC UR4, c[0x0][0xc38] ;  /* 0x00030e0000047ab9 */ /* 0x000fe40000000800 */
[----:B------:R-:W-:-:S04]  /*14bf0*/  IMAD.U32 R7, RZ, RZ, UR4 ;  /* 0x00000004ff077e24 */ /* 0x000fc8000f8e00ff */
[----:B--2---:R-:W-:-:S04]  /*14c00*/  IMAD R14, R14, R7, RZ ;  /* 0x000000070e0e7224 */ /* 0x004fc800078e02ff */
[----:B------:R-:W-:-:S05]  /*14c10*/  IMAD.IADD R9, R4, 0x1, R14 ;  /* 0x0000000104097824 */ /* 0x000fca00078e020e */
[----:B------:R-:W-:-:S13]  /*14c20*/  ISETP.GT.AND P6, PT, R9, R0, PT ;  /* 0x000000000900720c */ /* 0x000fda0003fc4270 */
[----:B------:R-:W-:Y:S05]  /*14c30*/  @P6 BRA `(.L_x_11709) ;  /* 0x00000000009c6947 */ /* 0x000fea0003800000 */
.L_x_11714:
        /* <DEDUP_REMOVED lines=14> */
.L_x_11712:
[----:B------:R-:W-:Y:S05]  /*14d20*/  BSYNC B0 ;  /* 0x0000000000007941 */ /* 0x000fea0003800000 */
.L_x_11711:
        /* <DEDUP_REMOVED lines=16> */
[----:B0-----:R-:W-:-:S05]  /*14e30*/  IMAD.IADD R6, R4, 0x1, R7 ;  /* 0x0000000104067824 */ /* 0x001fca00078e0207 */
[----:B------:R0:W2:Y:S02]  /*14e40*/  SHFL.IDX PT, R14, R6, 0x1f, 0x1f ;  /* 0x03e01f00060e7f89 */ /* 0x0000a400000e0000 */
.L_x_11832:
[----:B------:R-:W-:Y:S02]  /*14e50*/  ULDC UR4, c[0x0][0xc38] ;  /* 0x00030e0000047ab9 */ /* 0x000fe40000000800 */
[----:B------:R-:W-:-:S04]  /*14e60*/  IMAD.U32 R7, RZ, RZ, UR4 ;  /* 0x00000004ff077e24 */ /* 0x000fc8000f8e00ff */
[----:B--2---:R-:W-:-:S04]  /*14e70*/  IMAD R14, R14, R7, RZ ;  /* 0x000000070e0e7224 */ /* 0x004fc800078e02ff */
[----:B------:R-:W-:-:S05]  /*14e80*/  IMAD.IADD R9, R14, 0x1, R9 ;  /* 0x000000010e097824 */ /* 0x000fca00078e0209 */
[----:B------:R-:W-:-:S13]  /*14e90*/  ISETP.GT.AND P6, PT, R9, R0, PT ;  /* 0x000000000900720c */ /* 0x000fda0003fc4270 */
[----:B------:R-:W-:Y:S05]  /*14ea0*/  @!P6 BRA `(.L_x_11714) ;  /* 0xfffffffc0064e947 */ /* 0x000fea000383ffff */
.L_x_11709:
        /* <DEDUP_REMOVED lines=8> */
.L_x_11836:
[----:B------:R-:W-:Y:S01]  /*14f30*/  ISETP.NE.AND P0, PT, R2, RZ, PT ;  /* 0x000000ff0200720c */ /* 0x000fe20003f05270 */
[----:B------:R-:W-:-:S12]  /*14f40*/  IMAD.MOV.U32 R14, RZ, RZ, RZ ;  /* 0x000000ffff0e7224 */ /* 0x000fd800078e00ff */
[----:B------:R-:W-:Y:S05]  /*14f50*/  @!P0 BRA `(.L_x_11716) ;  /* 0x0000000000108947 */ /* 0x000fea0003800000 */
[----:B------:R-:W-:Y:S01]  /*14f60*/  UMOV UR4, 0xffffffff ;  /* 0xffffffff00047882 */ /* 0x000fe20000000000 */
[----:B------:R-:W-:Y:S02]  /*14f70*/  VIADD R12, R4, 0xffffffff ;  /* 0xffffffff040c7836 */ /* 0x000fe40000000000 */
[----:B------:R-:W-:Y:S05]  /*14f80*/  BRA.DIV UR4, `(.L_x_11717) ;  /* 0x00000042042c7947 */ /* 0x000fea000b800000 */
[----:B------:R4:W0:Y:S02]  /*14f90*/  SHFL.IDX PT, R14, R6, R12, 0x1f ;  /* 0x00001f0c060e7589 */ /* 0x00082400000e0000 */
.L_x_11716:
[----:B------:R-:W5:Y:S01]  /*14fa0*/  LDC.64 R2, c[0x0][0xc90] ;  /* 0x00032400ff027b82 */ /* 0x000f620000000a00 */
[----:B------:R-:W-:-:S04]  /*14fb0*/  IMAD.IADD R27, R4, 0x1, R27 ;  /* 0x00000001041b7824 */ /* 0x000fc800078e021b */
[----:B-----5:R-:W-:-:S05]  /*14fc0*/  IMAD.WIDE R2, R27, 0x4, R2 ;  /* 0x000000041b027825 */ /* 0x020fca00078e0202 */
[----:B0---4-:R0:W2:Y:S01]  /*14fd0*/  LDG.E R6, desc[UR46][R2.64] ;  /* 0x0000002e02067981 */ /* 0x0110a2000c1e1900 */
        /* <DEDUP_REMOVED lines=62> */
.L_x_11710:
[----:B------:R-:W-:Y:S01]  /*153c0*/  UMOV UR4, URZ ;  /* 0x0000003f00047c82 */ /* 0x000fe20008000000 */
[----:B------:R-:W-:Y:S01]  /*153d0*/  UMOV UR5, URZ ;  /* 0x0000003f00057c82 */ /* 0x000fe20008000000 */
[----:B------:R-:W-:Y:S01]  /*153e0*/  ULDC UR6, c[0x0][0xc3c] ;  /* 0x00030f0000067ab9 */ /* 0x000fe20000000800 */
[----:B------:R-:W-:Y:S02]  /*153f0*/  IMAD.MOV.U32 R24, RZ, RZ, R0 ;  /* 0x000000ffff187224 */ /* 0x000fe400078e0000 */
[----:B------:R-:W-:Y:S02]  /*15400*/  IMAD.U32 R25, RZ, RZ, UR4 ;  /* 0x00000004ff197e24 */ /* 0x000fe4000f8e00ff */
[----:B------:R-:W-:Y:S02]  /*15410*/  IMAD.U32 R26, RZ, RZ, UR5 ;  /* 0x00000005ff1a7e24 */ /* 0x000fe4000f8e00ff */
[----:B------:R-:W-:-:S07]  /*15420*/  IMAD.U32 R27, RZ, RZ, UR6 ;  /* 0x00000006ff1b7e24 */ /* 0x000fce000f8e00ff */
.L_x_11718:
        /* <DEDUP_REMOVED lines=10> */
.L_x_11707:
[----:B------:R-:W-:Y:S02]  /*154d0*/  ULDC UR4, c[0x0][0xc3c] ;  /* 0x00030f0000047ab9 */ /* 0x000fe40000000800 */
[----:B0-----:R-:W-:-:S13]  /*154e0*/  ISETP.GE.AND P0, PT, R27, UR4, PT ;  /* 0x000000041b007c0c */ /* 0x001fda000bf06270 */
[----:B------:R-:W-:Y:S05]  /*154f0*/  @!P0 BRA `(.L_x_11719) ;  /* 0xffffffb400b08947 */ /* 0x000fea000383ffff */
[----:B------:R-:W-:Y:S05]  /*15500*/  BSYNC B8 ;  /* 0x0000000000087941 */ /* 0x000fea0003800000 */
.L_x_11650:
[----:B------:R-:W5:Y:S01]  /*15510*/  LDL.LU R0, [R1+0x10] ;  /* 0x0000100001007983 */ /* 0x000f620000300800 */
[----:B------:R-:W-:Y:S01]  /*15520*/  BSSY B0, `(.L_x_11720) ;  /* 0x000000b000007945 */ /* 0x000fe20003800000 */
[----:B------:R-:W0:Y:S01]  /*15530*/  S2R R5, SR_CgaCtaId ;  /* 0x0000000000057919 */ /* 0x000e220000008800 */
[----:B-----5:R-:W-:-:S05]  /*15540*/  VIADD R0, R0, 0x1 ;  /* 0x0000000100007836 */ /* 0x020fca0000000000 */
        /* <DEDUP_REMOVED lines=8> */
.L_x_11839:
[----:B------:R-:W-:Y:S05]  /*155d0*/  BSYNC B0 ;  /* 0x0000000000007941 */ /* 0x000fea0003800000 */
.L_x_11720:
[----:B------:R-:W-:-:S03]  /*155e0*/  UMOV UR4, 0xffffffff ;  /* 0xffffffff00047882 */ /* 0x000fc60000000000 */
[----:B------:R-:W-:Y:S05]  /*155f0*/  BRA.DIV UR4, `(.L_x_11722) ;  /* 0x0000003a04c87947 */ /* 0x000fea000b800000 */
[----:B0-----:R-:W0:Y:S02]  /*15600*/  S2R R0, SR_TID.X ;  /* 0x0000000000007919 */ /* 0x001e240000002100 */
[----:B0-----:R-:W-:-:S04]  /*15610*/  SHF.R.U32.HI R0, RZ, 0x5, R0 ;  /* 0x00000005ff007819 */ /* 0x001fc80000011600 */
[----:B------:R-:W-:-:S05]  /*15620*/  LOP3.LUT R0, R0, 0x3, RZ, 0xc0, !PT ;  /* 0x0000000300007812 */ /* 0x000fca00078ec0ff */
[----:B------:R0:W1:Y:S02]  /*15630*/  SHFL.IDX PT, R14, R0, RZ, 0x1f ;  /* 0x00001fff000e7589 */ /* 0x00006400000e0000 */
.L_x_11842:
[----:B-1----:R-:W-:Y:S01]  /*15640*/  ISETP.NE.AND P0, PT, R14, RZ, PT ;  /* 0x000000ff0e00720c */ /* 0x002fe20003f05270 */
[----:B------:R-:W-:-:S12]  /*15650*/  BSSY B0, `(.L_x_11723) ;  /* 0x0000024000007945 */ /* 0x000fd80003800000 */
[----:B------:R-:W-:Y:S05]  /*15660*/  @P0 BRA `(.L_x_11724) ;  /* 0x0000000000880947 */ /* 0x000fea0003800000 */
[----:B------:R-:W-:-:S03]  /*15670*/  UMOV UR4, 0xffffffff ;  /* 0xffffffff00047882 */ /* 0x000fc60000000000 */
[----:B------:R-:W-:Y:S05]  /*15680*/  BRA.DIV UR4, `(.L_x_11725) ;  /* 0x0000003a04d87947 */ /* 0x000fea000b800000 */
[----:B------:R-:W-:-:S13]  /*15690*/  ELECT P6, URZ, PT ;  /* 0x00000000003f782f */ /* 0x000fda00038c0000 */
.L_x_11845:
[----:B------:R-:W-:Y:S05]  /*156a0*/  @!P6 BRA `(.L_x_11724) ;  /* 0x000000000078e947 */ /* 0x000fea0003800000 */
[----:B------:R-:W-:-:S06]  /*156b0*/  ULOP3.LUT UR4, UR39, 0x2, URZ, 0xfc, !UPT ;  /* 0x0000000227047892 */ /* 0x000fcc000f8efc3f */
[----:B0-----:R-:W-:-:S05]  /*156c0*/  IMAD.U32 R0, RZ, RZ, UR4 ;  /* 0x00000004ff007e24 */ /* 0x001fca000f8e00ff */
[----:B------:R-:W-:-:S13]  /*156d0*/  ISETP.NE.AND P0, PT, R0, 0x3, PT ;  /* 0x000000030000780c */ /* 0x000fda0003f05270 */
[----:B------:R-:W-:Y:S05]  /*156e0*/  @!P0 BRA `(.L_x_11726) ;  /* 0x0000000000048947 */ /* 0x000fea0003800000 */
[----:B------:R-:W-:Y:S01]  /*156f0*/  BPT.TRAP 0x1 ;  /* 0x000000040000795c */ /* 0x000fe20000300000 */
.L_x_11726:
[----:B------:R-:W-:Y:S01]  /*15700*/  IMAD R5, R18, 0x8, R7 ;  /* 0x0000000812057824 */ /* 0x000fe200078e0207 */
[----:B------:R-:W-:Y:S01]  /*15710*/  SHF.L.U32 R0, R22, 0x1f, RZ ;  /* 0x0000001f16007819 */ /* 0x000fe200000006ff */
[----:B------:R-:W-:-:S03]  /*15720*/  VIADD R18, R18, 0x1 ;  /* 0x0000000112127836 */ /* 0x000fc60000000000 */
[----:B------:R-:W0:Y:S02]  /*15730*/  SYNCS.PHASECHK.TRANS64.TRYWAIT P1, [R5+URZ+0x22840], R0 ;  /* 0x02284000050075a7 */ /* 0x000e24000802017f */
[----:B------:R-:W-:-:S04]  /*15740*/  ISETP.NE.AND P2, PT, R18, 0x2, PT ;  /* 0x000000021200780c */ /* 0x000fc80003f45270 */
[----:B------:R-:W-:Y:S01]  /*15750*/  SEL R3, RZ, 0x1, P2 ;  /* 0x00000001ff037807 */ /* 0x000fe20001000000 */
[----:B0-----:R-:W-:Y:S08]  /*15760*/  @!P1 BRA `(.L_x_11727) ;  /* 0x0000003800c09947 */ /* 0x001ff00003800000 */
.L_x_11846:
[----:B------:R-:W-:Y:S02]  /*15770*/  SEL R18, R18, RZ, P2 ;  /* 0x000000ff12127207 */ /* 0x000fe40001000000 */
[----:B------:R-:W-:Y:S01]  /*15780*/  LOP3.LUT R2, R22, R3, RZ, 0x3c, !PT ;  /* 0x0000000316027212 */ /* 0x000fe200078e3cff */
[----:B------:R-:W-:Y:S06]  /*15790*/  @!P0 BRA `(.L_x_11728) ;  /* 0x0000000000048947 */ /* 0x000fec0003800000 */
[----:B------:R-:W-:Y:S01]  /*157a0*/  BPT.TRAP 0x1 ;  /* 0x000000040000795c */ /* 0x000fe20000300000 */
.L_x_11728:
[----:B------:R-:W-:Y:S01]  /*157b0*/  IMAD R3, R18, 0x8, R7 ;  /* 0x0000000812037824 */ /* 0x000fe200078e0207 */
[----:B------:R-:W-:-:S04]  /*157c0*/  SHF.L.U32 R2, R2, 0x1f, RZ ;  /* 0x0000001f02027819 */ /* 0x000fc800000006ff */
[----:B------:R-:W1:Y:S02]  /*157d0*/  SYNCS.PHASECHK.TRANS64.TRYWAIT P1, [R3+URZ+0x22840], R2 ;  /* 0x02284002030075a7 */ /* 0x000e64000802017f */
[----:B-1----:R-:W-:Y:S05]  /*157e0*/  @!P1 BRA `(.L_x_11729) ;  /* 0x0000003800b49947 */ /* 0x002fea0003800000 */
.L_x_11847:
[----:B------:R-:W-:Y:S05]  /*157f0*/  @!P0 BRA `(.L_x_11730) ;  /* 0x0000000000048947 */ /* 0x000fea0003800000 */
[----:B------:R-:W-:Y:S01]  /*15800*/  BPT.TRAP 0x1 ;  /* 0x000000040000795c */ /* 0x000fe20000300000 */
.L_x_11730:
[----:B------:R-:W5:Y:S02]  /*15810*/  SYNCS.PHASECHK.TRANS64.TRYWAIT P1, [R5+URZ+0x22860], R0 ;  /* 0x02286000050075a7 */ /* 0x000f64000802017f */
[----:B-----5:R-:W-:Y:S05]  /*15820*/  @!P1 BRA `(.L_x_11731) ;  /* 0x0000003800b89947 */ /* 0x020fea0003800000 */
.L_x_11848:
[----:B------:R-:W-:Y:S05]  /*15830*/  @!P0 BRA `(.L_x_11732) ;  /* 0x0000000000048947 */ /* 0x000fea0003800000 */
[----:B------:R-:W-:Y:S01]  /*15840*/  BPT.TRAP 0x1 ;  /* 0x000000040000795c */ /* 0x000fe20000300000 */
.L_x_11732:
[----:B------:R0:W0:Y:S02]  /*15850*/  SYNCS.PHASECHK.TRANS64.TRYWAIT P0, [R3+URZ+0x22860], R2 ;  /* 0x02286002030075a7 */ /* 0x000024000800017f */
[----:B0-----:R-:W-:Y:S05]  /*15860*/  @!P0 NANOSLEEP.SYNCS 0x989680 ;  /* 0x009896800000895d */ /* 0x001fea0003900000 */
[----:B------:R-:W0:Y:S02]  /*15870*/  @!P0 SYNCS.PHASECHK.TRANS64 P0, [R3+URZ+0x22860], R2 ;  /* 0x02286002030085a7 */ /* 0x000e24000800007f */
[----:B0-----:R-:W-:Y:S05]  /*15880*/  @!P0 BRA `(.L_x_11732) ;  /* 0xfffffffc00f08947 */ /* 0x001fea000383ffff */
.L_x_11724:
[----:B------:R-:W-:Y:S05]  /*15890*/  BSYNC B0 ;  /* 0x0000000000007941 */ /* 0x000fea0003800000 */
.L_x_11723:
[----:B------:R-:W-:Y:S05]  /*158a0*/  EXIT ;  /* 0x000000000000794d */ /* 0x000fea0003800000 */
.L_x_11544:
[----:B0-----:R0:W1:Y:S02]  /*158b0*/  SYNCS.PHASECHK.TRANS64.TRYWAIT P0, [R6+URZ+0x22800], R3 ;  /* 0x02280003060075a7 */ /* 0x001064000800017f */
[----:B-1----:R-:W-:Y:S05]  /*158c0*/  @!P0 NANOSLEEP.SYNCS 0x989680 ;  /* 0x009896800000895d */ /* 0x002fea0003900000 */
[----:B------:R-:W1:Y:S02]  /*158d0*/  @!P0 SYNCS.PHASECHK.TRANS64 P0, [R6+URZ+0x22800], R3 ;  /* 0x02280003060085a7 */ /* 0x000e64000800007f */
[----:B-1----:R-:W-:Y:S05]  /*158e0*/  @!P0 BRA `(.L_x_11544) ;  /* 0xfffffffc00f08947 */ /* 0x002fea000383ffff */
[----:B------:R-:W-:Y:S05]  /*158f0*/  BRA `(.L_x_11733) ;  /* 0xfffffec400107947 */ /* 0x000fea000383ffff */
.L_x_11548:
[----:B0-----:R-:W-:-:S04]  /*15900*/  IMAD.U32 R3, RZ, RZ, UR24 ;  /* 0x00000018ff037e24 */ /* 0x001fc8000f8e00ff */
[----:B------:R0:W2:Y:S03]  /*15910*/  SYNCS.PHASECHK.TRANS64.TRYWAIT P1, [R3+URZ+0x22830], R8 ;  /* 0x02283008030075a7 */ /* 0x0000a6000802017f */
[----:B--2---:R-:W-:Y:S05]  /*15920*/  @!P1 NANOSLEEP.SYNCS 0x989680 ;  /* 0x009896800000995d */ /* 0x004fea0003900000 */
[----:B------:R-:W2:Y:S02]  /*15930*/  @!P1 SYNCS.PHASECHK.TRANS64 P1, [R3+URZ+0x22830], R8 ;  /* 0x02283008030095a7 */ /* 0x000ea4000802007f */
[----:B--2---:R-:W-:Y:S05]  /*15940*/  @!P1 BRA `(.L_x_11548) ;  /* 0xfffffffc00ec9947 */ /* 0x004fea000383ffff */
[----:B------:R-:W-:Y:S05]  /*15950*/  BRA `(.L_x_11547) ;  /* 0xfffffec400387947 */ /* 0x000fea000383ffff */
.L_x_11561:
[----:B---3--:R-:W-:-:S04]  /*15960*/  IMAD.U32 R9, RZ, RZ, UR24 ;  /* 0x00000018ff097e24 */ /* 0x008fc8000f8e00ff */
[----:B------:R3:W4:Y:S03]  /*15970*/  SYNCS.PHASECHK.TRANS64.TRYWAIT P1, [R9+URZ+0x22850], R8 ;  /* 0x02285008090075a7 */ /* 0x000726000802017f */
[----:B----4-:R-:W-:Y:S05]  /*15980*/  @!P1 NANOSLEEP.SYNCS 0x989680 ;  /* 0x009896800000995d */ /* 0x010fea0003900000 */
[----:B------:R-:W4:Y:S02]  /*15990*/  @!P1 SYNCS.PHASECHK.TRANS64 P1, [R9+URZ+0x22850], R8 ;  /* 0x02285008090095a7 */ /* 0x000f24000802007f */
[----:B----4-:R-:W-:Y:S05]  /*159a0*/  @!P1 BRA `(.L_x_11561) ;  /* 0xfffffffc00ec9947 */ /* 0x010fea000383ffff */
[----:B------:R-:W-:Y:S05]  /*159b0*/  BRA `(.L_x_11560) ;  /* 0xfffffee400e47947 */ /* 0x000fea000383ffff */
.L_x_11570:
[----:B--2---:R-:W-:-:S04]  /*159c0*/  IMAD.U32 R4, RZ, RZ, UR25 ;  /* 0x00000019ff047e24 */ /* 0x004fc8000f8e00ff */
[----:B------:R2:W3:Y:S03]  /*159d0*/  SYNCS.PHASECHK.TRANS64.TRYWAIT P1, [R4+URZ+0x22830], R7 ;  /* 0x02283007040075a7 */ /* 0x0004e6000802017f */
[----:B---3--:R-:W-:Y:S05]  /*159e0*/  @!P1 NANOSLEEP.SYNCS 0x989680 ;  /* 0x009896800000995d */ /* 0x008fea0003900000 */
[----:B------:R-:W3:Y:S02]  /*159f0*/  @!P1 SYNCS.PHASECHK.TRANS64 P1, [R4+URZ+0x22830], R7 ;  /* 0x02283007040095a7 */ /* 0x000ee4000802007f */
[----:B---3--:R-:W-:Y:S05]  /*15a00*/  @!P1 BRA `(.L_x_11570) ;  /* 0xfffffffc00ec9947 */ /* 0x008fea000383ffff */
[----:B------:R-:W-:Y:S05]  /*15a10*/  BRA `(.L_x_11569) ;  /* 0xfffffeec00907947 */ /* 0x000fea000383ffff */
.L_x_11583:
[----:B--2---:R-:W-:-:S04]  /*15a20*/  IMAD.U32 R10, RZ, RZ, UR25 ;  /* 0x00000019ff0a7e24 */ /* 0x004fc8000f8e00ff */
[----:B------:R2:W3:Y:S03]  /*15a30*/  SYNCS.PHASECHK.TRANS64.TRYWAIT P1, [R10+URZ+0x22850], R7 ;  /* 0x022850070a0075a7 */ /* 0x0004e6000802017f */
[----:B---3--:R-:W-:Y:S05]  /*15a40*/  @!P1 NANOSLEEP.SYNCS 0x989680 ;  /* 0x009896800000995d */ /* 0x008fea0003900000 */
[----:B------:R-:W3:Y:S02]  /*15a50*/  @!P1 SYNCS.PHASECHK.TRANS64 P1, [R10+URZ+0x22850], R7 ;  /* 0x022850070a0095a7 */ /* 0x000ee4000802007f */
[----:B---3--:R-:W-:Y:S05]  /*15a60*/  @!P1 BRA `(.L_x_11583) ;  /* 0xfffffffc00ec9947 */ /* 0x008fea000383ffff */
[----:B------:R-:W-:Y:S05]  /*15a70*/  BRA `(.L_x_11582) ;  /* 0xffffff1800587947 */ /* 0x000fea000383ffff */
.L_x_11593:
[----:B-1----:R-:W-:-:S04]  /*15a80*/  IMAD.U32 R3, RZ, RZ, UR25 ;  /* 0x00000019ff037e24 */ /* 0x002fc8000f8e00ff */
[----:B------:R1:W2:Y:S03]  /*15a90*/  SYNCS.PHASECHK.TRANS64.TRYWAIT P2, [R3+URZ+0x22830], R6 ;  /* 0x02283006030075a7 */ /* 0x0002a6000804017f */
[----:B--2---:R-:W-:Y:S05]  /*15aa0*/  @!P2 NANOSLEEP.SYNCS 0x989680 ;  /* 0x009896800000a95d */ /* 0x004fea0003900000 */
[----:B------:R-:W2:Y:S02]  /*15ab0*/  @!P2 SYNCS.PHASECHK.TRANS64 P2, [R3+URZ+0x22830], R6 ;  /* 0x022830060300a5a7 */ /* 0x000ea4000804007f */
[----:B--2---:R-:W-:Y:S05]  /*15ac0*/  @!P2 BRA `(.L_x_11593) ;  /* 0xfffffffc00eca947 */ /* 0x004fea000383ffff */
[----:B------:R-:W-:Y:S05]  /*15ad0*/  BRA `(.L_x_11592) ;  /* 0xffffff2000047947 */ /* 0x000fea000383ffff */
.L_x_11598:
[----:B-1----:R-:W-:-:S04]  /*15ae0*/  IMAD.U32 R9, RZ, RZ, UR25 ;  /* 0x00000019ff097e24 */ /* 0x002fc8000f8e00ff */
[----:B------:R1:W2:Y:S03]  /*15af0*/  SYNCS.PHASECHK.TRANS64.TRYWAIT P2, [R9+URZ+0x22850], R6 ;  /* 0x02285006090075a7 */ /* 0x0002a6000804017f */
[----:B--2---:R-:W-:Y:S05]  /*15b00*/  @!P2 NANOSLEEP.SYNCS 0x989680 ;  /* 0x009896800000a95d */ /* 0x004fea0003900000 */
[----:B------:R-:W2:Y:S02]  /*15b10*/  @!P2 SYNCS.PHASECHK.TRANS64 P2, [R9+URZ+0x22850], R6 ;  /* 0x022850060900a5a7 */ /* 0x000ea4000804007f */
[----:B--2---:R-:W-:Y:S05]  /*15b20*/  @!P2 BRA `(.L_x_11598) ;  /* 0xfffffffc00eca947 */ /* 0x004fea000383ffff */
[----:B------:R-:W-:Y:S05]  /*15b30*/  BRA `(.L_x_11597) ;  /* 0xffffff3800247947 */ /* 0x000fea000383ffff */
.L_x_11605:
[----:B-1----:R-:W-:-:S04]  /*15b40*/  IMAD.U32 R4, RZ, RZ, UR24 ;  /* 0x00000018ff047e24 */ /* 0x002fc8000f8e00ff */
[----:B------:R1:W2:Y:S03]  /*15b50*/  SYNCS.PHASECHK.TRANS64.TRYWAIT P1, [R4+URZ+0x22830], R7 ;  /* 0x02283007040075a7 */ /* 0x0002a6000802017f */
[----:B--2---:R-:W-:Y:S05]  /*15b60*/  @!P1 NANOSLEEP.SYNCS 0x989680 ;  /* 0x009896800000995d */ /* 0x004fea0003900000 */
[----:B------:R-:W2:Y:S02]  /*15b70*/  @!P1 SYNCS.PHASECHK.TRANS64 P1, [R4+URZ+0x22830], R7 ;  /* 0x02283007040095a7 */ /* 0x000ea4000802007f */
[----:B--2---:R-:W-:Y:S05]  /*15b80*/  @!P1 BRA `(.L_x_11605) ;  /* 0xfffffffc00ec9947 */ /* 0x004fea000383ffff */
[----:B------:R-:W-:Y:S05]  /*15b90*/  BRA `(.L_x_11604) ;  /* 0xffffff3c00307947 */ /* 0x000fea000383ffff */
.L_x_11618:
[----:B-1----:R-:W-:-:S04]  /*15ba0*/  IMAD.U32 R10, RZ, RZ, UR24 ;  /* 0x00000018ff0a7e24 */ /* 0x002fc8000f8e00ff */
[----:B------:R1:W3:Y:S03]  /*15bb0*/  SYNCS.PHASECHK.TRANS64.TRYWAIT P1, [R10+URZ+0x22850], R7 ;  /* 0x022850070a0075a7 */ /* 0x0002e6000802017f */
[----:B---3--:R-:W-:Y:S05]  /*15bc0*/  @!P1 NANOSLEEP.SYNCS 0x989680 ;  /* 0x009896800000995d */ /* 0x008fea0003900000 */
[----:B------:R-:W3:Y:S02]  /*15bd0*/  @!P1 SYNCS.PHASECHK.TRANS64 P1, [R10+URZ+0x22850], R7 ;  /* 0x022850070a0095a7 */ /* 0x000ee4000802007f */
[----:B---3--:R-:W-:Y:S05]  /*15be0*/  @!P1 BRA `(.L_x_11618) ;  /* 0xfffffffc00ec9947 */ /* 0x008fea000383ffff */
[----:B------:R-:W-:Y:S05]  /*15bf0*/  BRA `(.L_x_11617) ;  /* 0xffffff6400f87947 */ /* 0x000fea000383ffff */
.L_x_11670:
        /* <DEDUP_REMOVED lines=8> */
[----:B0----5:R-:W-:Y:S05]  /*15c80*/  WARPSYNC.COLLECTIVE R15, `(.L_x_11735) ;  /* 0x000000000f087348 */ /* 0x021fea0003c00000 */
[----:B------:R1:W2:Y:S02]  /*15c90*/  SHFL.IDX P6, R14, R13, R12, R11 ;  /* 0x0000000c0d0e7389 */ /* 0x0002a400000c000b */
[----:B012--5:R-:W-:Y:S01]  /*15ca0*/  ENDCOLLECTIVE ;  /* 0x000000000000791b */ /* 0x027fe20003800000 */
.L_x_11735:
[----:B------:R-:W-:Y:S05]  /*15cb0*/  BSYNC B0 ;  /* 0x0000000000007941 */ /* 0x000fea0003800000 */
.L_x_11734:
[----:B------:R-:W-:Y:S05]  /*15cc0*/  BRA `(.L_x_11736) ;  /* 0xffffffbc00747947 */ /* 0x000fea000383ffff */
.L_x_11673:
[----:B0-----:R0:W1:Y:S02]  /*15cd0*/  SYNCS.PHASECHK.TRANS64.TRYWAIT P0, [R19+URZ+0x22840], R0 ;  /* 0x02284000130075a7 */ /* 0x001064000800017f */
[----:B-1----:R-:W-:Y:S05]  /*15ce0*/  @!P0 NANOSLEEP.SYNCS 0x989680 ;  /* 0x009896800000895d */ /* 0x002fea0003900000 */
[----:B------:R-:W1:Y:S02]  /*15cf0*/  @!P0 SYNCS.PHASECHK.TRANS64 P0, [R19+URZ+0x22840], R0 ;  /* 0x02284000130085a7 */ /* 0x000e64000800007f */
[----:B-1----:R-:W-:Y:S05]  /*15d00*/  @!P0 BRA `(.L_x_11673) ;  /* 0xfffffffc00f08947 */ /* 0x002fea000383ffff */
[----:B------:R-:W-:Y:S05]  /*15d10*/  BRA `(.L_x_11737) ;  /* 0xffffffc000287947 */ /* 0x000fea000383ffff */
.L_x_11674:
        /* <DEDUP_REMOVED lines=8> */
.L_x_11739:
[----:B------:R-:W-:Y:S05]  /*15da0*/  BSYNC B0 ;  /* 0x0000000000007941 */ /* 0x000fea0003800000 */
.L_x_11738:
        /* <DEDUP_REMOVED lines=9> */
.L_x_11740:
[----:B------:R-:W-:Y:S02]  /*15e40*/  IMAD.MOV.U32 R13, RZ, RZ, R4 ;  /* 0x000000ffff0d7224 */ /* 0x000fe400078e0004 */
[----:B------:R-:W-:Y:S02]  /*15e50*/  IMAD.MOV.U32 R12, RZ, RZ, 0x1 ;  /* 0x00000001ff0c7424 */ /* 0x000fe400078e00ff */
[----:B------:R-:W-:-:S07]  /*15e60*/  IMAD.MOV.U32 R3, RZ, RZ, R14 ;  /* 0x000000ffff037224 */ /* 0x000fce00078e000e */
[----:B------:R-:W-:Y:S05]  /*15e70*/  WARPSYNC.COLLECTIVE R15, `(.L_x_11741) ;  /* 0x000000000f087348 */ /* 0x000fea0003c00000 */
[----:B------:R0:W1:Y:S02]  /*15e80*/  SHFL.IDX P6, R14, R13, R12, R11 ;  /* 0x0000000c0d0e7389 */ /* 0x00006400000c000b */
[----:B01----:R-:W-:Y:S01]  /*15e90*/  ENDCOLLECTIVE ;  /* 0x000000000000791b */ /* 0x003fe20003800000 */
.L_x_11741:
        /* <DEDUP_REMOVED lines=15> */
.L_x_11742:
[----:B------:R-:W-:Y:S02]  /*15f90*/  @P0 IMAD R6, R5, 0x2, R17 ;  /* 0x0000000205060824 */ /* 0x000fe400078e0211 */
[----:B------:R-:W-:Y:S02]  /*15fa0*/  IMAD.MOV.U32 R13, RZ, RZ, R4 ;  /* 0x000000ffff0d7224 */ /* 0x000fe400078e0004 */
[----:B------:R-:W-:Y:S02]  /*15fb0*/  IMAD.MOV.U32 R12, RZ, RZ, 0x2 ;  /* 0x00000002ff0c7424 */ /* 0x000fe400078e00ff */
[----:B------:R-:W-:-:S07]  /*15fc0*/  IMAD.MOV.U32 R3, RZ, RZ, R14 ;  /* 0x000000ffff037224 */ /* 0x000fce00078e000e */
[----:B------:R-:W-:Y:S05]  /*15fd0*/  WARPSYNC.COLLECTIVE R15, `(.L_x_11743) ;  /* 0x000000000f087348 */ /* 0x000fea0003c00000 */
[----:B------:R0:W1:Y:S02]  /*15fe0*/  SHFL.IDX P6, R14, R13, R12, R11 ;  /* 0x0000000c0d0e7389 */ /* 0x00006400000c000b */
[----:B01----:R-:W-:Y:S01]  /*15ff0*/  ENDCOLLECTIVE ;  /* 0x000000000000791b */ /* 0x003fe20003800000 */
.L_x_11743:
        /* <DEDUP_REMOVED lines=15> */
.L_x_11744:
[----:B------:R-:W-:Y:S02]  /*160f0*/  @P0 IMAD R6, R5, 0x2, R17 ;  /* 0x0000000205060824 */ /* 0x000fe400078e0211 */
[----:B------:R-:W-:Y:S02]  /*16100*/  IMAD.MOV.U32 R13, RZ, RZ, R4 ;  /* 0x000000ffff0d7224 */ /* 0x000fe400078e0004 */
[----:B------:R-:W-:Y:S02]  /*16110*/  IMAD.MOV.U32 R12, RZ, RZ, 0x3 ;  /* 0x00000003ff0c7424 */ /* 0x000fe400078e00ff */
[----:B------:R-:W-:-:S07]  /*16120*/  IMAD.MOV.U32 R3, RZ, RZ, R14 ;  /* 0x000000ffff037224 */ /* 0x000fce00078e000e */
[----:B------:R-:W-:Y:S05]  /*16130*/  WARPSYNC.COLLECTIVE R15, `(.L_x_11745) ;  /* 0x000000000f087348 */ /* 0x000fea0003c00000 */
[----:B------:R0:W1:Y:S02]  /*16140*/  SHFL.IDX P6, R14, R13, R12, R11 ;  /* 0x0000000c0d0e7389 */ /* 0x00006400000c000b */
[----:B01----:R-:W-:Y:S01]  /*16150*/  ENDCOLLECTIVE ;  /* 0x000000000000791b */ /* 0x003fe20003800000 */
.L_x_11745:
        /* <DEDUP_REMOVED lines=15> */
.L_x_11746:
[----:B------:R-:W-:Y:S02]  /*16250*/  @P0 IMAD R6, R5, 0x2, R17 ;  /* 0x0000000205060824 */ /* 0x000fe400078e0211 */
[----:B------:R-:W-:Y:S02]  /*16260*/  IMAD.MOV.U32 R13, RZ, RZ, R4 ;  /* 0x000000ffff0d7224 */ /* 0x000fe400078e0004 */
[----:B------:R-:W-:Y:S02]  /*16270*/  IMAD.MOV.U32 R12, RZ, RZ, 0x4 ;  /* 0x00000004ff0c7424 */ /* 0x000fe400078e00ff */
[----:B------:R-:W-:-:S07]  /*16280*/  IMAD.MOV.U32 R3, RZ, RZ, R14 ;  /* 0x000000ffff037224 */ /* 0x000fce00078e000e */
[----:B------:R-:W-:Y:S05]  /*16290*/  WARPSYNC.COLLECTIVE R15, `(.L_x_11747) ;  /* 0x000000000f087348 */ /* 0x000fea0003c00000 */
[----:B------:R0:W1:Y:S02]  /*162a0*/  SHFL.IDX P6, R14, R13, R12, R11 ;  /* 0x0000000c0d0e7389 */ /* 0x00006400000c000b */
[----:B01----:R-:W-:Y:S01]  /*162b0*/  ENDCOLLECTIVE ;  /* 0x000000000000791b */ /* 0x003fe20003800000 */
.L_x_11747:
        /* <DEDUP_REMOVED lines=15> */
.L_x_11748:
[----:B------:R-:W-:Y:S02]  /*163b0*/  @P0 IMAD R6, R5, 0x2, R17 ;  /* 0x0000000205060824 */ /* 0x000fe400078e0211 */
[----:B------:R-:W-:Y:S02]  /*163c0*/  IMAD.MOV.U32 R13, RZ, RZ, R4 ;  /* 0x000000ffff0d7224 */ /* 0x000fe400078e0004 */
[----:B------:R-:W-:Y:S02]  /*163d0*/  IMAD.MOV.U32 R12, RZ, RZ, 0x5 ;  /* 0x00000005ff0c7424 */ /* 0x000fe400078e00ff */
[----:B------:R-:W-:-:S07]  /*163e0*/  IMAD.MOV.U32 R3, RZ, RZ, R14 ;  /* 0x000000ffff037224 */ /* 0x000fce00078e000e */
[----:B------:R-:W-:Y:S05]  /*163f0*/  WARPSYNC.COLLECTIVE R15, `(.L_x_11749) ;  /* 0x000000000f087348 */ /* 0x000fea0003c00000 */
[----:B------:R0:W1:Y:S02]  /*16400*/  SHFL.IDX P6, R14, R13, R12, R11 ;  /* 0x0000000c0d0e7389 */ /* 0x00006400000c000b */
[----:B01----:R-:W-:Y:S01]  /*16410*/  ENDCOLLECTIVE ;  /* 0x000000000000791b */ /* 0x003fe20003800000 */
.L_x_11749:
        /* <DEDUP_REMOVED lines=10> */
.L_x_11750:
[----:B------:R-:W-:Y:S01]  /*164c0*/  @!PT LDS RZ, [RZ] ;  /* 0x00000000fffff984 */ /* 0x000fe20000000800 */
[----:B------:R-:W-:Y:S01]  /*164d0*/  @!PT LDS RZ, [RZ] ;  /* 0x00000000fffff984 */ /* 0x000fe20000000800 */
[----:B------:R-:W-:Y:S01]  /*164e0*/  @!PT LDS RZ, [RZ] ;  /* 0x00000000fffff984 */ /* 0x000fe20000000800 */
[----:B------:R0:W-:Y:S01]  /*164f0*/  @P0 LDGSTS.E.BYPASS.LTC128B.128 [R6+0x1e400], desc[UR46][R2.64], !P2 ;  /* 0x1e40000002060fae */ /* 0x0001e2000d101d6e */
[----:B------:R-:W-:Y:S01]  /*16500*/  IMAD.MOV.U32 R0, RZ, RZ, R14 ;  /* 0x000000ffff007224 */ /* 0x000fe200078e000e */
[----:B------:R-:W-:Y:S06]  /*16510*/  BRA `(.L_x_11751) ;  /* 0xffffffbc00907947 */ /* 0x000fec000383ffff */
.L_x_11679:
[----:B------:R-:W-:Y:S02]  /*16520*/  IMAD.MOV.U32 R13, RZ, RZ, R4 ;  /* 0x000000ffff0d7224 */ /* 0x000fe400078e0004 */
[----:B------:R-:W-:Y:S02]  /*16530*/  IMAD.MOV.U32 R12, RZ, RZ, RZ ;  /* 0x000000ffff0c7224 */ /* 0x000fe400078e00ff */
[----:B------:R-:W-:Y:S02]  /*16540*/  IMAD.MOV.U32 R11, RZ, RZ, 0x181f ;  /* 0x0000181fff0b7424 */ /* 0x000fe400078e00ff */
[----:B------:R-:W-:Y:S02]  /*16550*/  IMAD.MOV.U32 R15, RZ, RZ, -0x1 ;  /* 0xffffffffff0f7424 */ /* 0x000fe400078e00ff */
[----:B------:R-:W-:Y:S02]  /*16560*/  IMAD R36, R36, R6, RZ ;  /* 0x0000000624247224 */ /* 0x000fe400078e02ff */
[----:B------:R-:W-:-:S07]  /*16570*/  IMAD.IADD R34, R8, 0x1, R34 ;  /* 0x0000000108227824 */ /* 0x000fce00078e0222 */
[----:B-1----:R-:W-:Y:S05]  /*16580*/  WARPSYNC.COLLECTIVE R15, `(.L_x_11752) ;  /* 0x000000000f087348 */ /* 0x002fea0003c00000 */
[----:B------:R0:W2:Y:S02]  /*16590*/  SHFL.IDX P6, R14, R13, R12, R11 ;  /* 0x0000000c0d0e7389 */ /* 0x0000a400000c000b */
[----:B012---:R-:W-:Y:S01]  /*165a0*/  ENDCOLLECTIVE ;  /* 0x000000000000791b */ /* 0x007fe20003800000 */
.L_x_11752:
[C---:B------:R-:W-:Y:S01]  /*165b0*/  VIADD R5, R34.reuse, 0x10 ;  /* 0x0000001022057836 */ /* 0x040fe20000000000 */
[----:B------:R-:W-:Y:S01]  /*165c0*/  ISETP.GE.AND P0, PT, R34, R36, PT ;  /* 0x000000242200720c */ /* 0x000fe20003f06270 */
[----:B------:R-:W-:Y:S02]  /*165d0*/  IMAD.MOV.U32 R13, RZ, RZ, R0 ;  /* 0x000000ffff0d7224 */ /* 0x000fe400078e0000 */
[----:B------:R-:W-:-:S10]  /*165e0*/  IMAD.MOV.U32 R2, RZ, RZ, R14 ;  /* 0x000000ffff027224 */ /* 0x000fd400078e000e */
[----:B------:R-:W-:Y:S05]  /*165f0*/  WARPSYNC.COLLECTIVE R15, `(.L_x_11753) ;  /* 0x000000000f087348 */ /* 0x000fea0003c00000 */
[----:B------:R0:W1:Y:S02]  /*16600*/  SHFL.IDX P6, R14, R13, R12, R11 ;  /* 0x0000000c0d0e7389 */ /* 0x00006400000c000b */
[----:B01----:R-:W-:Y:S01]  /*16610*/  ENDCOLLECTIVE ;  /* 0x000000000000791b */ /* 0x003fe20003800000 */
.L_x_11753:
[----:B------:R-:W-:Y:S02]  /*16620*/  IMAD.MOV.U32 R13, RZ, RZ, R4 ;  /* 0x000000ffff0d7224 */ /* 0x000fe400078e0004 */
[----:B------:R-:W-:Y:S02]  /*16630*/  IMAD.MOV.U32 R12, RZ, RZ, 0x1 ;  /* 0x00000001ff0c7424 */ /* 0x000fe400078e00ff */
[----:B------:R-:W-:-:S07]  /*16640*/  IMAD.MOV.U32 R3, RZ, RZ, R14 ;  /* 0x000000ffff037224 */ /* 0x000fce00078e000e */
[----:B------:R-:W-:Y:S05]  /*16650*/  WARPSYNC.COLLECTIVE R15, `(.L_x_11754) ;  /* 0x000000000f087348 */ /* 0x000fea0003c00000 */
[----:B------:R0:W1:Y:S02]  /*16660*/  SHFL.IDX P6, R14, R13, R12, R11 ;  /* 0x0000000c0d0e7389 */ /* 0x00006400000c000b */
[----:B01----:R-:W-:Y:S01]  /*16670*/  ENDCOLLECTIVE ;  /* 0x000000000000791b */ /* 0x003fe20003800000 */
.L_x_11754:
        /* <DEDUP_REMOVED lines=15> */
.L_x_11755:
[----:B------:R-:W-:Y:S02]  /*16770*/  IMAD.MOV.U32 R13, RZ, RZ, R4 ;  /* 0x000000ffff0d7224 */ /* 0x000fe400078e0004 */
[----:B------:R-:W-:Y:S02]  /*16780*/  IMAD.MOV.U32 R12, RZ, RZ, 0x2 ;  /* 0x00000002ff0c7424 */ /* 0x000fe400078e00ff */
[----:B------:R-:W-:-:S07]  /*16790*/  IMAD.MOV.U32 R3, RZ, RZ, R14 ;  /* 0x000000ffff037224 */ /* 0x000fce00078e000e */
[----:B------:R-:W-:Y:S05]  /*167a0*/  WARPSYNC.COLLECTIVE R15, `(.L_x_11756) ;  /* 0x000000000f087348 */ /* 0x000fea0003c00000 */
[----:B------:R0:W1:Y:S02]  /*167b0*/  SHFL.IDX P6, R14, R13, R12, R11 ;  /* 0x0000000c0d0e7389 */ /* 0x00006400000c000b */
[----:B01----:R-:W-:Y:S01]  /*167c0*/  ENDCOLLECTIVE ;  /* 0x000000000000791b */ /* 0x003fe20003800000 */
.L_x_11756:
        /* <DEDUP_REMOVED lines=16> */
.L_x_11757:
[----:B------:R-:W-:Y:S02]  /*168d0*/  IMAD.MOV.U32 R13, RZ, RZ, R4 ;  /* 0x000000ffff0d7224 */ /* 0x000fe400078e0004 */
[----:B------:R-:W-:Y:S02]  /*168e0*/  IMAD.MOV.U32 R12, RZ, RZ, 0x3 ;  /* 0x00000003ff0c7424 */ /* 0x000fe400078e00ff */
[----:B------:R-:W-:-:S07]  /*168f0*/  IMAD.MOV.U32 R3, RZ, RZ, R14 ;  /* 0x000000ffff037224 */ /* 0x000fce00078e000e */
[----:B------:R-:W-:Y:S05]  /*16900*/  WARPSYNC.COLLECTIVE R15, `(.L_x_11758) ;  /* 0x000000000f087348 */ /* 0x000fea0003c00000 */
[----:B------:R0:W1:Y:S02]  /*16910*/  SHFL.IDX P6, R14, R13, R12, R11 ;  /* 0x0000000c0d0e7389 */ /* 0x00006400000c000b */
[----:B01----:R-:W-:Y:S01]  /*16920*/  ENDCOLLECTIVE ;  /* 0x000000000000791b */ /* 0x003fe20003800000 */
.L_x_11758:
        /* <DEDUP_REMOVED lines=16> */
.L_x_11759:
[----:B------:R-:W-:Y:S02]  /*16a30*/  IMAD.MOV.U32 R13, RZ, RZ, R4 ;  /* 0x000000ffff0d7224 */ /* 0x000fe400078e0004 */
[----:B------:R-:W-:Y:S02]  /*16a40*/  IMAD.MOV.U32 R12, RZ, RZ, 0x4 ;  /* 0x00000004ff0c7424 */ /* 0x000fe400078e00ff */
[----:B------:R-:W-:-:S07]  /*16a50*/  IMAD.MOV.U32 R3, RZ, RZ, R14 ;  /* 0x000000ffff037224 */ /* 0x000fce00078e000e */
[----:B------:R-:W-:Y:S05]  /*16a60*/  WARPSYNC.COLLECTIVE R15, `(.L_x_11760) ;  /* 0x000000000f087348 */ /* 0x000fea0003c00000 */
[----:B------:R0:W1:Y:S02]  /*16a70*/  SHFL.IDX P6, R14, R13, R12, R11 ;  /* 0x0000000c0d0e7389 */ /* 0x00006400000c000b */
[----:B01----:R-:W-:Y:S01]  /*16a80*/  ENDCOLLECTIVE ;  /* 0x000000000000791b */ /* 0x003fe20003800000 */
.L_x_11760:
        /* <DEDUP_REMOVED lines=16> */
.L_x_11761:
[----:B------:R-:W-:Y:S02]  /*16b90*/  IMAD.MOV.U32 R13, RZ, RZ, R4 ;  /* 0x000000ffff0d7224 */ /* 0x000fe400078e0004 */
[----:B------:R-:W-:Y:S02]  /*16ba0*/  IMAD.MOV.U32 R12, RZ, RZ, 0x5 ;  /* 0x00000005ff0c7424 */ /* 0x000fe400078e00ff */
[----:B------:R-:W-:-:S07]  /*16bb0*/  IMAD.MOV.U32 R3, RZ, RZ, R14 ;  /* 0x000000ffff037224 */ /* 0x000fce00078e000e */
[----:B------:R-:W-:Y:S05]  /*16bc0*/  WARPSYNC.COLLECTIVE R15, `(.L_x_11762) ;  /* 0x000000000f087348 */ /* 0x000fea0003c00000 */
[----:B------:R0:W1:Y:S02]  /*16bd0*/  SHFL.IDX P6, R14, R13, R12, R11 ;  /* 0x0000000c0d0e7389 */ /* 0x00006400000c000b */
[----:B01----:R-:W-:Y:S01]  /*16be0*/  ENDCOLLECTIVE ;  /* 0x000000000000791b */ /* 0x003fe20003800000 */
.L_x_11762:
        /* <DEDUP_REMOVED lines=16> */
.L_x_11763:
[----:B------:R-:W-:Y:S02]  /*16cf0*/  IMAD.MOV.U32 R13, RZ, RZ, R4 ;  /* 0x000000ffff0d7224 */ /* 0x000fe400078e0004 */
[----:B------:R-:W-:Y:S02]  /*16d00*/  IMAD.MOV.U32 R12, RZ, RZ, 0x6 ;  /* 0x00000006ff0c7424 */ /* 0x000fe400078e00ff */
[----:B------:R-:W-:-:S07]  /*16d10*/  IMAD.MOV.U32 R3, RZ, RZ, R14 ;  /* 0x000000ffff037224 */ /* 0x000fce00078e000e */
[----:B------:R-:W-:Y:S05]  /*16d20*/  WARPSYNC.COLLECTIVE R15, `(.L_x_11764) ;  /* 0x000000000f087348 */ /* 0x000fea0003c00000 */
[----:B------:R0:W1:Y:S02]  /*16d30*/  SHFL.IDX P6, R14, R13, R12, R11 ;  /* 0x0000000c0d0e7389 */ /* 0x00006400000c000b */
[----:B01----:R-:W-:Y:S01]  /*16d40*/  ENDCOLLECTIVE ;  /* 0x000000000000791b */ /* 0x003fe20003800000 */
.L_x_11764:
        /* <DEDUP_REMOVED lines=16> */
.L_x_11765:
[----:B------:R-:W-:Y:S02]  /*16e50*/  IMAD.MOV.U32 R13, RZ, RZ, R4 ;  /* 0x000000ffff0d7224 */ /* 0x000fe400078e0004 */
[----:B------:R-:W-:Y:S02]  /*16e60*/  IMAD.MOV.U32 R12, RZ, RZ, 0x7 ;  /* 0x00000007ff0c7424 */ /* 0x000fe400078e00ff */
[----:B------:R-:W-:-:S07]  /*16e70*/  IMAD.MOV.U32 R3, RZ, RZ, R14 ;  /* 0x000000ffff037224 */ /* 0x000fce00078e000e */
[----:B------:R-:W-:Y:S05]  /*16e80*/  WARPSYNC.COLLECTIVE R15, `(.L_x_11766) ;  /* 0x000000000f087348 */ /* 0x000fea0003c00000 */
[----:B------:R0:W1:Y:S02]  /*16e90*/  SHFL.IDX P6, R14, R13, R12, R11 ;  /* 0x0000000c0d0e7389 */ /* 0x00006400000c000b */
[----:B01----:R-:W-:Y:S01]  /*16ea0*/  ENDCOLLECTIVE ;  /* 0x000000000000791b */ /* 0x003fe20003800000 */
.L_x_11766:
        /* <DEDUP_REMOVED lines=10> */
.L_x_11767:
[----:B------:R-:W-:Y:S01]  /*16f50*/  @!PT LDS RZ, [RZ] ;  /* 0x00000000fffff984 */ /* 0x000fe20000000800 */
[----:B------:R-:W-:Y:S01]  /*16f60*/  @!PT LDS RZ, [RZ] ;  /* 0x00000000fffff984 */ /* 0x000fe20000000800 */
[----:B------:R-:W-:Y:S01]  /*16f70*/  @!PT LDS RZ, [RZ] ;  /* 0x00000000fffff984 */ /* 0x000fe20000000800 */
[----:B------:R0:W-:Y:S01]  /*16f80*/  @!P0 LDGSTS.E.BYPASS.LTC128B.128 [R37+0x1b400], desc[UR46][R2.64], !P1 ;  /* 0x1b40000002258fae */ /* 0x0001e2000c901d6e */
[----:B------:R-:W-:Y:S01]  /*16f90*/  IMAD.MOV.U32 R0, RZ, RZ, R14 ;  /* 0x000000ffff007224 */ /* 0x000fe200078e000e */
[----:B------:R-:W-:Y:S06]  /*16fa0*/  BRA `(.L_x_11768) ;  /* 0xffffffbc00c47947 */ /* 0x000fec000383ffff */
.L_x_11682:
[----:B0-----:R0:W2:Y:S02]  /*16fb0*/  SYNCS.PHASECHK.TRANS64.TRYWAIT P0, [R17+URZ+0x22820], R0 ;  /* 0x02282000110075a7 */ /* 0x0010a4000800017f */
[----:B--2---:R-:W-:Y:S05]  /*16fc0*/  @!P0 NANOSLEEP.SYNCS 0x989680 ;  /* 0x009896800000895d */ /* 0x004fea0003900000 */
[----:B------:R-:W2:Y:S02]  /*16fd0*/  @!P0 SYNCS.PHASECHK.TRANS64 P0, [R17+URZ+0x22820], R0 ;  /* 0x02282000110085a7 */ /* 0x000ea4000800007f */
[----:B--2---:R-:W-:Y:S05]  /*16fe0*/  @!P0 BRA `(.L_x_11682) ;  /* 0xfffffffc00f08947 */ /* 0x004fea000383ffff */
[----:B------:R-:W-:Y:S05]  /*16ff0*/  BRA `(.L_x_11769) ;  /* 0xffffffc000207947 */ /* 0x000fea000383ffff */
.L_x_11685:
[----:B0-----:R0:W2:Y:S02]  /*17000*/  SYNCS.PHASECHK.TRANS64.TRYWAIT P0, [R19+URZ+0x22860], R0 ;  /* 0x02286000130075a7 */ /* 0x0010a4000800017f */
[----:B--2---:R-:W-:Y:S05]  /*17010*/  @!P0 NANOSLEEP.SYNCS 0x989680 ;  /* 0x009896800000895d */ /* 0x004fea0003900000 */
[----:B------:R-:W2:Y:S02]  /*17020*/  @!P0 SYNCS.PHASECHK.TRANS64 P0, [R19+URZ+0x22860], R0 ;  /* 0x02286000130085a7 */ /* 0x000ea4000800007f */
[----:B--2---:R-:W-:Y:S05]  /*17030*/  @!P0 BRA `(.L_x_11685) ;  /* 0xfffffffc00f08947 */ /* 0x004fea000383ffff */
[----:B------:R-:W-:Y:S05]  /*17040*/  BRA `(.L_x_11770) ;  /* 0xffffffc000307947 */ /* 0x000fea000383ffff */
.L_x_11686:
        /* <DEDUP_REMOVED lines=8> */
.L_x_11772:
[----:B------:R-:W-:Y:S05]  /*170d0*/  BSYNC B0 ;  /* 0x0000000000007941 */ /* 0x000fea0003800000 */
.L_x_11771:
        /* <DEDUP_REMOVED lines=13> */
.L_x_11773:
        /* <DEDUP_REMOVED lines=9> */
.L_x_11774:
        /* <DEDUP_REMOVED lines=17> */
.L_x_11775:
[----:B------:R-:W-:Y:S02]  /*17350*/  IMAD.MOV.U32 R13, RZ, RZ, R6 ;  /* 0x000000ffff0d7224 */ /* 0x000fe400078e0006 */
[----:B------:R-:W-:Y:S01]  /*17360*/  IMAD.MOV.U32 R12, RZ, RZ, 0x2 ;  /* 0x00000002ff0c7424 */ /* 0x000fe200078e00ff */
[----:B------:R-:W-:-:S13]  /*17370*/  IADD3 R2, P3, R14, R0, RZ ;  /* 0x000000000e027210 */ /* 0x000fda0007f7e0ff */
[----:B------:R-:W-:Y:S05]  /*17380*/  WARPSYNC.COLLECTIVE R15, `(.L_x_11776) ;  /* 0x000000000f087348 */ /* 0x000fea0003c00000 */
[----:B------:R0:W1:Y:S02]  /*17390*/  SHFL.IDX P6, R14, R13, R12, R11 ;  /* 0x0000000c0d0e7389 */ /* 0x00006400000c000b */
[----:B01----:R-:W-:Y:S01]  /*173a0*/  ENDCOLLECTIVE ;  /* 0x000000000000791b */ /* 0x003fe20003800000 */
.L_x_11776:
        /* <DEDUP_REMOVED lines=17> */
.L_x_11777:
[----:B------:R-:W-:Y:S02]  /*174c0*/  IMAD.MOV.U32 R13, RZ, RZ, R6 ;  /* 0x000000ffff0d7224 */ /* 0x000fe400078e0006 */
[----:B------:R-:W-:Y:S01]  /*174d0*/  IMAD.MOV.U32 R12, RZ, RZ, 0x3 ;  /* 0x00000003ff0c7424 */ /* 0x000fe200078e00ff */
[----:B------:R-:W-:-:S13]  /*174e0*/  IADD3 R2, P3, R14, R0, RZ ;  /* 0x000000000e027210 */ /* 0x000fda0007f7e0ff */
[----:B------:R-:W-:Y:S05]  /*174f0*/  WARPSYNC.COLLECTIVE R15, `(.L_x_11778) ;  /* 0x000000000f087348 */ /* 0x000fea0003c00000 */
[----:B------:R0:W1:Y:S02]  /*17500*/  SHFL.IDX P6, R14, R13, R12, R11 ;  /* 0x0000000c0d0e7389 */ /* 0x00006400000c000b */
[----:B01----:R-:W-:Y:S01]  /*17510*/  ENDCOLLECTIVE ;  /* 0x000000000000791b */ /* 0x003fe20003800000 */
.L_x_11778:
        /* <DEDUP_REMOVED lines=17> */
.L_x_11779:
[----:B------:R-:W-:Y:S02]  /*17630*/  IMAD.MOV.U32 R13, RZ, RZ, R6 ;  /* 0x000000ffff0d7224 */ /* 0x000fe400078e0006 */
[----:B------:R-:W-:Y:S01]  /*17640*/  IMAD.MOV.U32 R12, RZ, RZ, 0x4 ;  /* 0x00000004ff0c7424 */ /* 0x000fe200078e00ff */
[----:B------:R-:W-:-:S13]  /*17650*/  IADD3 R2, P3, R14, R0, RZ ;  /* 0x000000000e027210 */ /* 0x000fda0007f7e0ff */
[----:B------:R-:W-:Y:S05]  /*17660*/  WARPSYNC.COLLECTIVE R15, `(.L_x_11780) ;  /* 0x000000000f087348 */ /* 0x000fea0003c00000 */
[----:B------:R0:W1:Y:S02]  /*17670*/  SHFL.IDX P6, R14, R13, R12, R11 ;  /* 0x0000000c0d0e7389 */ /* 0x00006400000c000b */
[----:B01----:R-:W-:Y:S01]  /*17680*/  ENDCOLLECTIVE ;  /* 0x000000000000791b */ /* 0x003fe20003800000 */
.L_x_11780:
        /* <DEDUP_REMOVED lines=17> */
.L_x_11781:
[----:B------:R-:W-:Y:S02]  /*177a0*/  IMAD.MOV.U32 R13, RZ, RZ, R6 ;  /* 0x000000ffff0d7224 */ /* 0x000fe400078e0006 */
[----:B------:R-:W-:Y:S01]  /*177b0*/  IMAD.MOV.U32 R12, RZ, RZ, 0x5 ;  /* 0x00000005ff0c7424 */ /* 0x000fe200078e00ff */
[----:B------:R-:W-:-:S13]  /*177c0*/  IADD3 R2, P3, R14, R0, RZ ;  /* 0x000000000e027210 */ /* 0x000fda0007f7e0ff */
[----:B------:R-:W-:Y:S05]  /*177d0*/  WARPSYNC.COLLECTIVE R15, `(.L_x_11782) ;  /* 0x000000000f087348 */ /* 0x000fea0003c00000 */
[----:B------:R0:W1:Y:S02]  /*177e0*/  SHFL.IDX P6, R14, R13, R12, R11 ;  /* 0x0000000c0d0e7389 */ /* 0x00006400000c000b */
[----:B01----:R-:W-:Y:S01]  /*177f0*/  ENDCOLLECTIVE ;  /* 0x000000000000791b */ /* 0x003fe20003800000 */
.L_x_11782:
        /* <DEDUP_REMOVED lines=12> */
.L_x_11783:
        /* <DEDUP_REMOVED lines=9> */
.L_x_11693:
[----:B0-----:R0:W1:Y:S02]  /*17950*/  SYNCS.PHASECHK.TRANS64.TRYWAIT P0, [R6+URZ+0x22840], R21 ;  /* 0x02284015060075a7 */ /* 0x001064000800017f */
[----:B-1----:R-:W-:Y:S05]  /*17960*/  @!P0 NANOSLEEP.SYNCS 0x989680 ;  /* 0x009896800000895d */ /* 0x002fea0003900000 */
[----:B------:R-:W1:Y:S02]  /*17970*/  @!P0 SYNCS.PHASECHK.TRANS64 P0, [R6+URZ+0x22840], R21 ;  /* 0x02284015060085a7 */ /* 0x000e64000800007f */
[----:B-1----:R-:W-:Y:S05]  /*17980*/  @!P0 BRA `(.L_x_11693) ;  /* 0xfffffffc00f08947 */ /* 0x002fea000383ffff */
[----:B------:R-:W-:Y:S05]  /*17990*/  BRA `(.L_x_11785) ;  /* 0xffffffc000c47947 */ /* 0x000fea000383ffff */
.L_x_11694:
        /* <DEDUP_REMOVED lines=8> */
.L_x_11787:
[----:B------:R-:W-:Y:S05]  /*17a20*/  BSYNC B1 ;  /* 0x0000000000017941 */ /* 0x000fea0003800000 */
.L_x_11786:
        /* <DEDUP_REMOVED lines=9> */
.L_x_11788:
[----:B------:R-:W-:Y:S02]  /*17ac0*/  IMAD.MOV.U32 R13, RZ, RZ, R9 ;  /* 0x000000ffff0d7224 */ /* 0x000fe400078e0009 */
[----:B------:R-:W-:Y:S02]  /*17ad0*/  IMAD.MOV.U32 R12, RZ, RZ, 0x1 ;  /* 0x00000001ff0c7424 */ /* 0x000fe400078e00ff */
[----:B------:R-:W-:-:S07]  /*17ae0*/  IMAD.MOV.U32 R2, RZ, RZ, R14 ;  /* 0x000000ffff027224 */ /* 0x000fce00078e000e */
[----:B------:R-:W-:Y:S05]  /*17af0*/  WARPSYNC.COLLECTIVE R15, `(.L_x_11789) ;  /* 0x000000000f087348 */ /* 0x000fea0003c00000 */
[----:B------:R0:W1:Y:S02]  /*17b00*/  SHFL.IDX P6, R14, R13, R12, R11 ;  /* 0x0000000c0d0e7389 */ /* 0x00006400000c000b */
[----:B01----:R-:W-:Y:S01]  /*17b10*/  ENDCOLLECTIVE ;  /* 0x000000000000791b */ /* 0x003fe20003800000 */
.L_x_11789:
        /* <DEDUP_REMOVED lines=11> */
.L_x_11790:
[----:B------:R-:W-:Y:S02]  /*17bd0*/  IMAD.MOV.U32 R13, RZ, RZ, R9 ;  /* 0x000000ffff0d7224 */ /* 0x000fe400078e0009 */
[----:B------:R-:W-:Y:S02]  /*17be0*/  IMAD.MOV.U32 R12, RZ, RZ, 0x2 ;  /* 0x00000002ff0c7424 */ /* 0x000fe400078e00ff */
[----:B------:R-:W-:-:S07]  /*17bf0*/  IMAD.MOV.U32 R2, RZ, RZ, R14 ;  /* 0x000000ffff027224 */ /* 0x000fce00078e000e */
[----:B------:R-:W-:Y:S05]  /*17c00*/  WARPSYNC.COLLECTIVE R15, `(.L_x_11791) ;  /* 0x000000000f087348 */ /* 0x000fea0003c00000 */
[----:B------:R0:W1:Y:S02]  /*17c10*/  SHFL.IDX P6, R14, R13, R12, R11 ;  /* 0x0000000c0d0e7389 */ /* 0x00006400000c000b */
[----:B01----:R-:W-:Y:S01]  /*17c20*/  ENDCOLLECTIVE ;  /* 0x000000000000791b */ /* 0x003fe20003800000 */
.L_x_11791:
        /* <DEDUP_REMOVED lines=11> */
.L_x_11792:
[----:B------:R-:W-:Y:S02]  /*17ce0*/  IMAD.MOV.U32 R13, RZ, RZ, R9 ;  /* 0x000000ffff0d7224 */ /* 0x000fe400078e0009 */
[----:B------:R-:W-:Y:S02]  /*17cf0*/  IMAD.MOV.U32 R12, RZ, RZ, 0x3 ;  /* 0x00000003ff0c7424 */ /* 0x000fe400078e00ff */
[----:B------:R-:W-:-:S07]  /*17d00*/  IMAD.MOV.U32 R2, RZ, RZ, R14 ;  /* 0x000000ffff027224 */ /* 0x000fce00078e000e */
[----:B------:R-:W-:Y:S05]  /*17d10*/  WARPSYNC.COLLECTIVE R15, `(.L_x_11793) ;  /* 0x000000000f087348 */ /* 0x000fea0003c00000 */
[----:B------:R0:W1:Y:S02]  /*17d20*/  SHFL.IDX P6, R14, R13, R12, R11 ;  /* 0x0000000c0d0e7389 */ /* 0x00006400000c000b */
[----:B01----:R-:W-:Y:S01]  /*17d30*/  ENDCOLLECTIVE ;  /* 0x000000000000791b */ /* 0x003fe20003800000 */
.L_x_11793:
        /* <DEDUP_REMOVED lines=11> */
.L_x_11794:
[----:B------:R-:W-:Y:S02]  /*17df0*/  IMAD.MOV.U32 R13, RZ, RZ, R9 ;  /* 0x000000ffff0d7224 */ /* 0x000fe400078e0009 */
[----:B------:R-:W-:Y:S02]  /*17e00*/  IMAD.MOV.U32 R12, RZ, RZ, 0x4 ;  /* 0x00000004ff0c7424 */ /* 0x000fe400078e00ff */
[----:B------:R-:W-:-:S07]  /*17e10*/  IMAD.MOV.U32 R2, RZ, RZ, R14 ;  /* 0x000000ffff027224 */ /* 0x000fce00078e000e */
[----:B------:R-:W-:Y:S05]  /*17e20*/  WARPSYNC.COLLECTIVE R15, `(.L_x_11795) ;  /* 0x000000000f087348 */ /* 0x000fea0003c00000 */
[----:B------:R0:W1:Y:S02]  /*17e30*/  SHFL.IDX P6, R14, R13, R12, R11 ;  /* 0x0000000c0d0e7389 */ /* 0x00006400000c000b */
[----:B01----:R-:W-:Y:S01]  /*17e40*/  ENDCOLLECTIVE ;  /* 0x000000000000791b */ /* 0x003fe20003800000 */
.L_x_11795:
        /* <DEDUP_REMOVED lines=11> */
.L_x_11796:
[----:B------:R-:W-:Y:S02]  /*17f00*/  IMAD.MOV.U32 R13, RZ, RZ, R9 ;  /* 0x000000ffff0d7224 */ /* 0x000fe400078e0009 */
[----:B------:R-:W-:Y:S02]  /*17f10*/  IMAD.MOV.U32 R12, RZ, RZ, 0x5 ;  /* 0x00000005ff0c7424 */ /* 0x000fe400078e00ff */
[----:B------:R-:W-:-:S07]  /*17f20*/  IMAD.MOV.U32 R2, RZ, RZ, R14 ;  /* 0x000000ffff027224 */ /* 0x000fce00078e000e */
[----:B------:R-:W-:Y:S05]  /*17f30*/  WARPSYNC.COLLECTIVE R15, `(.L_x_11797) ;  /* 0x000000000f087348 */ /* 0x000fea0003c00000 */
[----:B------:R0:W1:Y:S02]  /*17f40*/  SHFL.IDX P6, R14, R13, R12, R11 ;  /* 0x0000000c0d0e7389 */ /* 0x00006400000c000b */
[----:B01----:R-:W-:Y:S01]  /*17f50*/  ENDCOLLECTIVE ;  /* 0x000000000000791b */ /* 0x003fe20003800000 */
.L_x_11797:
        /* <DEDUP_REMOVED lines=11> */
.L_x_11798:
[----:B------:R-:W-:Y:S01]  /*18010*/  IMAD.MOV.U32 R2, RZ, RZ, R14 ;  /* 0x000000ffff027224 */ /* 0x000fe200078e000e */
[----:B------:R-:W-:Y:S06]  /*18020*/  BRA `(.L_x_11799) ;  /* 0xffffffbc00f47947 */ /* 0x000fec000383ffff */
.L_x_11699:
[----:B---3--:R3:W4:Y:S02]  /*18030*/  SYNCS.PHASECHK.TRANS64.TRYWAIT P0, [R6+URZ+0x22860], R21 ;  /* 0x02286015060075a7 */ /* 0x008724000800017f */
[----:B----4-:R-:W-:Y:S05]  /*18040*/  @!P0 NANOSLEEP.SYNCS 0x989680 ;  /* 0x009896800000895d */ /* 0x010fea0003900000 */
[----:B------:R-:W4:Y:S02]  /*18050*/  @!P0 SYNCS.PHASECHK.TRANS64 P0, [R6+URZ+0x22860], R21 ;  /* 0x02286015060085a7 */ /* 0x000f24000800007f */
[----:B----4-:R-:W-:Y:S05]  /*18060*/  @!P0 BRA `(.L_x_11699) ;  /* 0xfffffffc00f08947 */ /* 0x010fea000383ffff */
[----:B------:R-:W-:Y:S05]  /*18070*/  BRA `(.L_x_11800) ;  /* 0xffffffc000447947 */ /* 0x000fea000383ffff */
.L_x_11700:
        /* <DEDUP_REMOVED lines=8> */
.L_x_11802:
[----:B------:R-:W-:Y:S05]  /*18100*/  BSYNC B1 ;  /* 0x0000000000017941 */ /* 0x000fea0003800000 */
.L_x_11801:
        /* <DEDUP_REMOVED lines=9> */
.L_x_11803:
[----:B------:R-:W-:Y:S02]  /*181a0*/  IMAD.MOV.U32 R13, RZ, RZ, R9 ;  /* 0x000000ffff0d7224 */ /* 0x000fe400078e0009 */
[----:B------:R-:W-:Y:S01]  /*181b0*/  IMAD.MOV.U32 R12, RZ, RZ, 0x1 ;  /* 0x00000001ff0c7424 */ /* 0x000fe200078e00ff */
[----:B------:R-:W-:-:S13]  /*181c0*/  IADD3 R2, P0, R14, R0, RZ ;  /* 0x000000000e027210 */ /* 0x000fda0007f1e0ff */
[----:B------:R-:W-:Y:S05]  /*181d0*/  WARPSYNC.COLLECTIVE R15, `(.L_x_11804) ;  /* 0x000000000f087348 */ /* 0x000fea0003c00000 */
[----:B------:R0:W1:Y:S02]  /*181e0*/  SHFL.IDX P6, R14, R13, R12, R11 ;  /* 0x0000000c0d0e7389 */ /* 0x00006400000c000b */
[----:B01----:R-:W-:Y:S01]  /*181f0*/  ENDCOLLECTIVE ;  /* 0x000000000000791b */ /* 0x003fe20003800000 */
.L_x_11804:
        /* <DEDUP_REMOVED lines=13> */
.L_x_11805:
[----:B------:R-:W-:Y:S02]  /*182d0*/  IMAD.MOV.U32 R13, RZ, RZ, R9 ;  /* 0x000000ffff0d7224 */ /* 0x000fe400078e0009 */
[----:B------:R-:W-:Y:S01]  /*182e0*/  IMAD.MOV.U32 R12, RZ, RZ, 0x2 ;  /* 0x00000002ff0c7424 */ /* 0x000fe200078e00ff */
[----:B------:R-:W-:-:S13]  /*182f0*/  IADD3 R2, P0, R14, R0, RZ ;  /* 0x000000000e027210 */ /* 0x000fda0007f1e0ff */
[----:B------:R-:W-:Y:S05]  /*18300*/  WARPSYNC.COLLECTIVE R15, `(.L_x_11806) ;  /* 0x000000000f087348 */ /* 0x000fea0003c00000 */
[----:B------:R0:W1:Y:S02]  /*18310*/  SHFL.IDX P6, R14, R13, R12, R11 ;  /* 0x0000000c0d0e7389 */ /* 0x00006400000c000b */
[----:B01----:R-:W-:Y:S01]  /*18320*/  ENDCOLLECTIVE ;  /* 0x000000000000791b */ /* 0x003fe20003800000 */
.L_x_11806:
        /* <DEDUP_REMOVED lines=13> */
.L_x_11807:
[----:B------:R-:W-:Y:S02]  /*18400*/  IMAD.MOV.U32 R13, RZ, RZ, R9 ;  /* 0x000000ffff0d7224 */ /* 0x000fe400078e0009 */
[----:B------:R-:W-:Y:S01]  /*18410*/  IMAD.MOV.U32 R12, RZ, RZ, 0x3 ;  /* 0x00000003ff0c7424 */ /* 0x000fe200078e00ff */
[----:B------:R-:W-:-:S13]  /*18420*/  IADD3 R2, P0, R14, R0, RZ ;  /* 0x000000000e027210 */ /* 0x000fda0007f1e0ff */
[----:B------:R-:W-:Y:S05]  /*18430*/  WARPSYNC.COLLECTIVE R15, `(.L_x_11808) ;  /* 0x000000000f087348 */ /* 0x000fea0003c00000 */
[----:B------:R0:W1:Y:S02]  /*18440*/  SHFL.IDX P6, R14, R13, R12, R11 ;  /* 0x0000000c0d0e7389 */ /* 0x00006400000c000b */
[----:B01----:R-:W-:Y:S01]  /*18450*/  ENDCOLLECTIVE ;  /* 0x000000000000791b */ /* 0x003fe20003800000 */
.L_x_11808:
        /* <DEDUP_REMOVED lines=13> */
.L_x_11809:
[----:B------:R-:W-:Y:S02]  /*18530*/  IMAD.MOV.U32 R13, RZ, RZ, R9 ;  /* 0x000000ffff0d7224 */ /* 0x000fe400078e0009 */
[----:B------:R-:W-:Y:S01]  /*18540*/  IMAD.MOV.U32 R12, RZ, RZ, 0x4 ;  /* 0x00000004ff0c7424 */ /* 0x000fe200078e00ff */
[----:B------:R-:W-:-:S13]  /*18550*/  IADD3 R2, P0, R14, R0, RZ ;  /* 0x000000000e027210 */ /* 0x000fda0007f1e0ff */
[----:B------:R-:W-:Y:S05]  /*18560*/  WARPSYNC.COLLECTIVE R15, `(.L_x_11810) ;  /* 0x000000000f087348 */ /* 0x000fea0003c00000 */
[----:B------:R0:W1:Y:S02]  /*18570*/  SHFL.IDX P6, R14, R13, R12, R11 ;  /* 0x0000000c0d0e7389 */ /* 0x00006400000c000b */
[----:B01----:R-:W-:Y:S01]  /*18580*/  ENDCOLLECTIVE ;  /* 0x000000000000791b */ /* 0x003fe20003800000 */
.L_x_11810:
        /* <DEDUP_REMOVED lines=13> */
.L_x_11811:
[----:B------:R-:W-:Y:S02]  /*18660*/  IMAD.MOV.U32 R13, RZ, RZ, R9 ;  /* 0x000000ffff0d7224 */ /* 0x000fe400078e0009 */
[----:B------:R-:W-:Y:S01]  /*18670*/  IMAD.MOV.U32 R12, RZ, RZ, 0x5 ;  /* 0x00000005ff0c7424 */ /* 0x000fe200078e00ff */
[----:B------:R-:W-:-:S13]  /*18680*/  IADD3 R2, P0, R14, R0, RZ ;  /* 0x000000000e027210 */ /* 0x000fda0007f1e0ff */
[----:B------:R-:W-:Y:S05]  /*18690*/  WARPSYNC.COLLECTIVE R15, `(.L_x_11812) ;  /* 0x000000000f087348 */ /* 0x000fea0003c00000 */
[----:B------:R0:W1:Y:S02]  /*186a0*/  SHFL.IDX P6, R14, R13, R12, R11 ;  /* 0x0000000c0d0e7389 */ /* 0x00006400000c000b */
[----:B01----:R-:W-:Y:S01]  /*186b0*/  ENDCOLLECTIVE ;  /* 0x000000000000791b */ /* 0x003fe20003800000 */
.L_x_11812:
        /* <DEDUP_REMOVED lines=13> */
.L_x_11813:
[----:B------:R-:W-:Y:S05]  /*18790*/  BRA `(.L_x_11814) ;  /* 0xffffffbc00907947 */ /* 0x000fea000383ffff */
.L_x_11708:
        /* <DEDUP_REMOVED lines=8> */
.L_x_11816:
[----:B------:R-:W-:Y:S05]  /*18820*/  BSYNC B0 ;  /* 0x0000000000007941 */ /* 0x000fea0003800000 */
.L_x_11815:
        /* <DEDUP_REMOVED lines=9> */
.L_x_11817:
        /* <DEDUP_REMOVED lines=18> */
.L_x_11818:
[----:B------:R-:W-:Y:S01]  /*189e0*/  IMAD.MOV.U32 R12, RZ, RZ, 0x2 ;  /* 0x00000002ff0c7424 */ /* 0x000fe200078e00ff */
[----:B------:R-:W-:-:S05]  /*189f0*/  SEL R6, R14, RZ, P1 ;  /* 0x000000ff0e067207 */ /* 0x000fca0000800000 */
[----:B------:R-:W-:-:S04]  /*18a00*/  IMAD.IADD R6, R5, 0x1, R6 ;  /* 0x0000000105067824 */ /* 0x000fc800078e0206 */
[----:B------:R-:W-:-:S07]  /*18a10*/  IMAD.MOV.U32 R13, RZ, RZ, R6 ;  /* 0x000000ffff0d7224 */ /* 0x000fce00078e0006 */
[----:B------:R-:W-:Y:S05]  /*18a20*/  WARPSYNC.COLLECTIVE R15, `(.L_x_11819) ;  /* 0x000000000f087348 */ /* 0x000fea0003c00000 */
[----:B------:R0:W1:Y:S02]  /*18a30*/  SHFL.UP P6, R14, R13, R12, R11 ;  /* 0x0400000c0d0e7389 */ /* 0x00006400000c000b */
[----:B01----:R-:W-:Y:S01]  /*18a40*/  ENDCOLLECTIVE ;  /* 0x000000000000791b */ /* 0x003fe20003800000 */
.L_x_11819:
[----:B------:R-:W-:Y:S01]  /*18a50*/  IMAD.MOV.U32 R12, RZ, RZ, 0x4 ;  /* 0x00000004ff0c7424 */ /* 0x000fe200078e00ff */
[----:B------:R-:W-:-:S05]  /*18a60*/  SEL R7, R14, RZ, P2 ;  /* 0x000000ff0e077207 */ /* 0x000fca0001000000 */
[----:B------:R-:W-:-:S04]  /*18a70*/  IMAD.IADD R7, R6, 0x1, R7 ;  /* 0x0000000106077824 */ /* 0x000fc800078e0207 */
[----:B------:R-:W-:-:S07]  /*18a80*/  IMAD.MOV.U32 R13, RZ, RZ, R7 ;  /* 0x000000ffff0d7224 */ /* 0x000fce00078e0007 */
[----:B------:R-:W-:Y:S05]  /*18a90*/  WARPSYNC.COLLECTIVE R15, `(.L_x_11820) ;  /* 0x000000000f087348 */ /* 0x000fea0003c00000 */
[----:B------:R0:W1:Y:S02]  /*18aa0*/  SHFL.UP P6, R14, R13, R12, R11 ;  /* 0x0400000c0d0e7389 */ /* 0x00006400000c000b */
[----:B01----:R-:W-:Y:S01]  /*18ab0*/  ENDCOLLECTIVE ;  /* 0x000000000000791b */ /* 0x003fe20003800000 */
.L_x_11820:
[----:B------:R-:W-:Y:S01]  /*18ac0*/  IMAD.MOV.U32 R12, RZ, RZ, 0x8 ;  /* 0x00000008ff0c7424 */ /* 0x000fe200078e00ff */
[----:B------:R-:W-:-:S05]  /*18ad0*/  SEL R2, R14, RZ, P3 ;  /* 0x000000ff0e027207 */ /* 0x000fca0001800000 */
[----:B------:R-:W-:-:S04]  /*18ae0*/  IMAD.IADD R2, R7, 0x1, R2 ;  /* 0x0000000107027824 */ /* 0x000fc800078e0202 */
[----:B------:R-:W-:-:S07]  /*18af0*/  IMAD.MOV.U32 R13, RZ, RZ, R2 ;  /* 0x000000ffff0d7224 */ /* 0x000fce00078e0002 */
[----:B------:R-:W-:Y:S05]  /*18b00*/  WARPSYNC.COLLECTIVE R15, `(.L_x_11821) ;  /* 0x000000000f087348 */ /* 0x000fea0003c00000 */
[----:B------:R0:W1:Y:S02]  /*18b10*/  SHFL.UP P6, R14, R13, R12, R11 ;  /* 0x0400000c0d0e7389 */ /* 0x00006400000c000b */
[----:B01----:R-:W-:Y:S01]  /*18b20*/  ENDCOLLECTIVE ;  /* 0x000000000000791b */ /* 0x003fe20003800000 */
.L_x_11821:
[----:B------:R-:W-:Y:S01]  /*18b30*/  IMAD.MOV.U32 R12, RZ, RZ, 0x10 ;  /* 0x00000010ff0c7424 */ /* 0x000fe200078e00ff */
[----:B------:R-:W-:-:S05]  /*18b40*/  SEL R3, R14, RZ, P4 ;  /* 0x000000ff0e037207 */ /* 0x000fca0002000000 */
[----:B------:R-:W-:-:S04]  /*18b50*/  IMAD.IADD R3, R2, 0x1, R3 ;  /* 0x0000000102037824 */ /* 0x000fc800078e0203 */
[----:B------:R-:W-:-:S07]  /*18b60*/  IMAD.MOV.U32 R13, RZ, RZ, R3 ;  /* 0x000000ffff0d7224 */ /* 0x000fce00078e0003 */
[----:B------:R-:W-:Y:S05]  /*18b70*/  WARPSYNC.COLLECTIVE R15, `(.L_x_11822) ;  /* 0x000000000f087348 */ /* 0x000fea0003c00000 */
[----:B------:R0:W1:Y:S02]  /*18b80*/  SHFL.UP P6, R14, R13, R12, R11 ;  /* 0x0400000c0d0e7389 */ /* 0x00006400000c000b */
[----:B01----:R-:W-:Y:S01]  /*18b90*/  ENDCOLLECTIVE ;  /* 0x000000000000791b */ /* 0x003fe20003800000 */
.L_x_11822:
        /* <DEDUP_REMOVED lines=8> */
.L_x_11823:
[----:B------:R-:W-:Y:S05]  /*18c20*/  BRA `(.L_x_11824) ;  /* 0xffffffbc00ec7947 */ /* 0x000fea000383ffff */
.L_x_11713:
        /* <DEDUP_REMOVED lines=8> */
.L_x_11826:
[----:B------:R-:W-:Y:S05]  /*18cb0*/  BSYNC B0 ;  /* 0x0000000000007941 */ /* 0x000fea0003800000 */
.L_x_11825:
        /* <DEDUP_REMOVED lines=8> */
.L_x_11827:
[----:B------:R-:W-:Y:S01]  /*18d40*/  IMAD.MOV.U32 R12, RZ, RZ, 0x4 ;  /* 0x00000004ff0c7424 */ /* 0x000fe200078e00ff */
[----:B------:R-:W-:-:S05]  /*18d50*/  SEL R2, R14, RZ, P2 ;  /* 0x000000ff0e027207 */ /* 0x000fca0001000000 */
[----:B------:R-:W-:-:S04]  /*18d60*/  IMAD.IADD R2, R13, 0x1, R2 ;  /* 0x000000010d027824 */ /* 0x000fc800078e0202 */
[----:B------:R-:W-:-:S07]  /*18d70*/  IMAD.MOV.U32 R13, RZ, RZ, R2 ;  /* 0x000000ffff0d7224 */ /* 0x000fce00078e0002 */
[----:B------:R-:W-:Y:S05]  /*18d80*/  WARPSYNC.COLLECTIVE R15, `(.L_x_11828) ;  /* 0x000000000f087348 */ /* 0x000fea0003c00000 */
[----:B------:R0:W1:Y:S02]  /*18d90*/  SHFL.UP P6, R14, R13, R12, R11 ;  /* 0x0400000c0d0e7389 */ /* 0x00006400000c000b */
[----:B01----:R-:W-:Y:S01]  /*18da0*/  ENDCOLLECTIVE ;  /* 0x000000000000791b */ /* 0x003fe20003800000 */
.L_x_11828:
[----:B------:R-:W-:Y:S01]  /*18db0*/  IMAD.MOV.U32 R12, RZ, RZ, 0x8 ;  /* 0x00000008ff0c7424 */ /* 0x000fe200078e00ff */
[----:B------:R-:W-:-:S05]  /*18dc0*/  SEL R3, R14, RZ, P3 ;  /* 0x000000ff0e037207 */ /* 0x000fca0001800000 */
[----:B------:R-:W-:-:S04]  /*18dd0*/  IMAD.IADD R3, R2, 0x1, R3 ;  /* 0x0000000102037824 */ /* 0x000fc800078e0203 */
[----:B------:R-:W-:-:S07]  /*18de0*/  IMAD.MOV.U32 R13, RZ, RZ, R3 ;  /* 0x000000ffff0d7224 */ /* 0x000fce00078e0003 */
[----:B------:R-:W-:Y:S05]  /*18df0*/  WARPSYNC.COLLECTIVE R15, `(.L_x_11829) ;  /* 0x000000000f087348 */ /* 0x000fea0003c00000 */
[----:B------:R0:W1:Y:S02]  /*18e00*/  SHFL.UP P6, R14, R13, R12, R11 ;  /* 0x0400000c0d0e7389 */ /* 0x00006400000c000b */
[----:B01----:R-:W-:Y:S01]  /*18e10*/  ENDCOLLECTIVE ;  /* 0x000000000000791b */ /* 0x003fe20003800000 */
.L_x_11829:
[----:B------:R-:W-:Y:S01]  /*18e20*/  IMAD.MOV.U32 R12, RZ, RZ, 0x10 ;  /* 0x00000010ff0c7424 */ /* 0x000fe200078e00ff */
[----:B------:R-:W-:-:S05]  /*18e30*/  SEL R4, R14, RZ, P4 ;  /* 0x000000ff0e047207 */ /* 0x000fca0002000000 */
[----:B------:R-:W-:-:S04]  /*18e40*/  IMAD.IADD R4, R3, 0x1, R4 ;  /* 0x0000000103047824 */ /* 0x000fc800078e0204 */
[----:B------:R-:W-:-:S07]  /*18e50*/  IMAD.MOV.U32 R13, RZ, RZ, R4 ;  /* 0x000000ffff0d7224 */ /* 0x000fce00078e0004 */
[----:B------:R-:W-:Y:S05]  /*18e60*/  WARPSYNC.COLLECTIVE R15, `(.L_x_11830) ;  /* 0x000000000f087348 */ /* 0x000fea0003c00000 */
[----:B------:R0:W1:Y:S02]  /*18e70*/  SHFL.UP P6, R14, R13, R12, R11 ;  /* 0x0400000c0d0e7389 */ /* 0x00006400000c000b */
[----:B01----:R-:W-:Y:S01]  /*18e80*/  ENDCOLLECTIVE ;  /* 0x000000000000791b */ /* 0x003fe20003800000 */
.L_x_11830:
        /* <DEDUP_REMOVED lines=8> */
.L_x_11831:
[----:B------:R-:W-:Y:S05]  /*18f10*/  BRA `(.L_x_11832) ;  /* 0xffffffbc00cc7947 */ /* 0x000fea000383ffff */
.L_x_11715:
[----:B------:R-:W-:Y:S01]  /*18f20*/  BSSY B0, `(.L_x_11833) ;  /* 0x0000006000007945 */ /* 0x000fe20003800000 */
[----:B------:R-:W-:Y:S01]  /*18f30*/  PLOP3.LUT P6, PT, P6, PT, PT, 0x8, 0x0 ;  /* 0x000000000000781c */ /* 0x000fe200037ce170 */
[----:B------:R-:W-:-:S12]  /*18f40*/  IMAD.MOV.U32 R15, RZ, RZ, -0x1 ;  /* 0xffffffffff0f7424 */ /* 0x000fd800078e00ff */
[----:B01----:R-:W-:Y:S05]  /*18f50*/  WARPSYNC.COLLECTIVE R15, `(.L_x_11834) ;  /* 0x000000000f087348 */ /* 0x003fea0003c00000 */
[----:B------:R-:W-:Y:S01]  /*18f60*/  VOTE.ANY R14, PT, P6 ;  /* 0x00000000000e7806 */ /* 0x000fe200030e0100 */
[----:B01----:R-:W-:Y:S06]  /*18f70*/  ENDCOLLECTIVE ;  /* 0x000000000000791b */ /* 0x003fec0003800000 */
.L_x_11834:
[----:B------:R-:W-:Y:S05]  /*18f80*/  BSYNC B0 ;  /* 0x0000000000007941 */ /* 0x000fea0003800000 */
.L_x_11833:
        /* <DEDUP_REMOVED lines=9> */
.L_x_11835:
[----:B------:R-:W-:Y:S01]  /*19020*/  IMAD.MOV.U32 R5, RZ, RZ, R14 ;  /* 0x000000ffff057224 */ /* 0x000fe200078e000e */
[----:B------:R-:W-:Y:S06]  /*19030*/  BRA `(.L_x_11836) ;  /* 0xffffffbc00bc7947 */ /* 0x000fec000383ffff */
.L_x_11717:
[----:B------:R-:W-:Y:S01]  /*19040*/  BSSY B0, `(.L_x_11837) ;  /* 0x0000007000007945 */ /* 0x000fe20003800000 */
[----:B------:R-:W-:Y:S02]  /*19050*/  IMAD.MOV.U32 R13, RZ, RZ, R6 ;  /* 0x000000ffff0d7224 */ /* 0x000fe400078e0006 */
[----:B------:R-:W-:Y:S02]  /*19060*/  IMAD.MOV.U32 R11, RZ, RZ, 0x1f ;  /* 0x0000001fff0b7424 */ /* 0x000fe400078e00ff */
[----:B------:R-:W-:-:S07]  /*19070*/  IMAD.MOV.U32 R15, RZ, RZ, -0x1 ;  /* 0xffffffffff0f7424 */ /* 0x000fce00078e00ff */
[----:B0123--:R-:W-:Y:S05]  /*19080*/  WARPSYNC.COLLECTIVE R15, `(.L_x_11838) ;  /* 0x000000000f087348 */ /* 0x00ffea0003c00000 */
[----:B------:R4:W0:Y:S02]  /*19090*/  SHFL.IDX P6, R14, R13, R12, R11 ;  /* 0x0000000c0d0e7389 */ /* 0x00082400000c000b */
[----:B01234-:R-:W-:Y:S01]  /*190a0*/  ENDCOLLECTIVE ;  /* 0x000000000000791b */ /* 0x01ffe20003800000 */
.L_x_11838:
[----:B------:R-:W-:Y:S05]  /*190b0*/  BSYNC B0 ;  /* 0x0000000000007941 */ /* 0x000fea0003800000 */
.L_x_11837:
[----:B------:R-:W-:Y:S05]  /*190c0*/  BRA `(.L_x_11716) ;  /* 0xffffffbc00b47947 */ /* 0x000fea000383ffff */
.L_x_11721:
[----:B0-----:R0:W1:Y:S02]  /*190d0*/  SYNCS.PHASECHK.TRANS64.TRYWAIT P0, [R7+URZ+0x22820], R0 ;  /* 0x02282000070075a7 */ /* 0x001064000800017f */
[----:B-1----:R-:W-:Y:S05]  /*190e0*/  @!P0 NANOSLEEP.SYNCS 0x989680 ;  /* 0x009896800000895d */ /* 0x002fea0003900000 */
[----:B------:R-:W1:Y:S02]  /*190f0*/  @!P0 SYNCS.PHASECHK.TRANS64 P0, [R7+URZ+0x22820], R0 ;  /* 0x02282000070085a7 */ /* 0x000e64000800007f */
[----:B-1----:R-:W-:Y:S05]  /*19100*/  @!P0 BRA `(.L_x_11721) ;  /* 0xfffffffc00f08947 */ /* 0x002fea000383ffff */
[----:B------:R-:W-:Y:S05]  /*19110*/  BRA `(.L_x_11839) ;  /* 0xffffffc4002c7947 */ /* 0x000fea000383ffff */
.L_x_11722:
        /* <DEDUP_REMOVED lines=11> */
.L_x_11841:
[----:B------:R-:W-:Y:S05]  /*191d0*/  BSYNC B0 ;  /* 0x0000000000007941 */ /* 0x000fea0003800000 */
.L_x_11840:
[----:B------:R-:W-:Y:S05]  /*191e0*/  BRA `(.L_x_11842) ;  /* 0xffffffc400147947 */ /* 0x000fea000383ffff */
.L_x_11725:
[----:B------:R-:W-:Y:S01]  /*191f0*/  BSSY B1, `(.L_x_11843) ;  /* 0x0000006000017945 */ /* 0x000fe20003800000 */
[----:B------:R-:W-:-:S07]  /*19200*/  IMAD.MOV.U32 R15, RZ, RZ, -0x1 ;  /* 0xffffffffff0f7424 */ /* 0x000fce00078e00ff */
[----:B0-234-:R-:W-:Y:S05]  /*19210*/  WARPSYNC.COLLECTIVE R15, `(.L_x_11844) ;  /* 0x000000000f0c7348 */ /* 0x01dfea0003c00000 */
[----:B------:R-:W-:Y:S02]  /*19220*/  ELECT P6, UR62, PT ;  /* 0x00000000003e782f */ /* 0x000fe400038c0000 */
[----:B------:R-:W-:Y:S01]  /*19230*/  MOV R14, UR62 ;  /* 0x0000003e000e7c02 */ /* 0x000fe20008000f00 */
[----:B0-234-:R-:W-:Y:S10]  /*19240*/  ENDCOLLECTIVE ;  /* 0x000000000000791b */ /* 0x01dff40003800000 */
.L_x_11844:
[----:B------:R-:W-:Y:S05]  /*19250*/  BSYNC B1 ;  /* 0x0000000000017941 */ /* 0x000fea0003800000 */
.L_x_11843:
[----:B------:R-:W-:Y:S05]  /*19260*/  BRA `(.L_x_11845) ;  /* 0xffffffc4000c7947 */ /* 0x000fea000383ffff */
.L_x_11727:
[----:B0-----:R0:W1:Y:S02]  /*19270*/  SYNCS.PHASECHK.TRANS64.TRYWAIT P1, [R5+URZ+0x22840], R0 ;  /* 0x02284000050075a7 */ /* 0x001064000802017f */
[----:B-1----:R-:W-:Y:S05]  /*19280*/  @!P1 NANOSLEEP.SYNCS 0x989680 ;  /* 0x009896800000995d */ /* 0x002fea0003900000 */
[----:B------:R-:W1:Y:S02]  /*19290*/  @!P1 SYNCS.PHASECHK.TRANS64 P1, [R5+URZ+0x22840], R0 ;  /* 0x02284000050095a7 */ /* 0x000e64000802007f */
[----:B-1----:R-:W-:Y:S05]  /*192a0*/  @!P1 BRA `(.L_x_11727) ;  /* 0xfffffffc00f09947 */ /* 0x002fea000383ffff */
[----:B------:R-:W-:Y:S05]  /*192b0*/  BRA `(.L_x_11846) ;  /* 0xffffffc4002c7947 */ /* 0x000fea000383ffff */
.L_x_11729:
[----:B-1----:R1:W0:Y:S02]  /*192c0*/  SYNCS.PHASECHK.TRANS64.TRYWAIT P1, [R3+URZ+0x22840], R2 ;  /* 0x02284002030075a7 */ /* 0x002224000802017f */
[----:B0-----:R-:W-:Y:S05]  /*192d0*/  @!P1 NANOSLEEP.SYNCS 0x989680 ;  /* 0x009896800000995d */ /* 0x001fea0003900000 */
[----:B------:R-:W0:Y:S02]  /*192e0*/  @!P1 SYNCS.PHASECHK.TRANS64 P1, [R3+URZ+0x22840], R2 ;  /* 0x02284002030095a7 */ /* 0x000e24000802007f */
[----:B0-----:R-:W-:Y:S05]  /*192f0*/  @!P1 BRA `(.L_x_11729) ;  /* 0xfffffffc00f09947 */ /* 0x001fea000383ffff */
[----:B------:R-:W-:Y:S05]  /*19300*/  BRA `(.L_x_11847) ;  /* 0xffffffc400387947 */ /* 0x000fea000383ffff */
.L_x_11731:
[----:B------:R0:W0:Y:S02]  /*19310*/  SYNCS.PHASECHK.TRANS64.TRYWAIT P1, [R5+URZ+0x22860], R0 ;  /* 0x02286000050075a7 */ /* 0x000024000802017f */
[----:B0-----:R-:W-:Y:S05]  /*19320*/  @!P1 NANOSLEEP.SYNCS 0x989680 ;  /* 0x009896800000995d */ /* 0x001fea0003900000 */
[----:B------:R-:W0:Y:S02]  /*19330*/  @!P1 SYNCS.PHASECHK.TRANS64 P1, [R5+URZ+0x22860], R0 ;  /* 0x02286000050095a7 */ /* 0x000e24000802007f */
[----:B0-----:R-:W-:Y:S05]  /*19340*/  @!P1 BRA `(.L_x_11731) ;  /* 0xfffffffc00f09947 */ /* 0x001fea000383ffff */
[----:B------:R-:W-:Y:S05]  /*19350*/  BRA `(.L_x_11848) ;  /* 0xffffffc400347947 */ /* 0x000fea000383ffff */
.L_x_11849:
        /* <DEDUP_REMOVED lines=10> */
.L_x_15560:


//--------------------- .text._ZN7cutlass13device_kernelIN5flash11enable_sm90INS1_16FlashAttnFwdSm90INS1_25CollectiveMainloopFwdSm90ILi2EN4cute5tupleIJNS5_1CILi1EEES8_S8_EEENS6_IJNS7_ILi128EEENS7_ILi96EEENS7_ILi64EEEEEELi256ENS_6half_tEfNS_4arch4Sm90ELb0ELb1ELb0ELb1ELb1ELb1ELb0ELb1ELb0ELb1ELb0ELb0EEENS1_21CollectiveEpilogueFwdINS6_IJSA_NS7_ILi256EEESB_EEES9_SE_SG_Li256ELb1ELb1ELb0ELb0EEENS1_36VarlenDynamicPersistentTileSchedulerILi128ELi96ELi256ELi128ELb0ELb1ELb1ELb1ELb0ELb1EEEEEEEEEvNT_6ParamsE --------------------------
	.section	.text._ZN7cutlass13device_kernelIN5flash11enable_sm90INS1_16FlashAttnFwdSm90INS1_25CollectiveMainloopFwdSm90ILi2EN4cute5tupleIJNS5_1CILi1EEES8_S8_EEENS6_IJNS7_ILi128EEENS7_ILi96EEENS7_ILi64EEEEEELi256ENS_6half_tEfNS_4arch4Sm90ELb0ELb1ELb0ELb1ELb1ELb1ELb0ELb1ELb0ELb1ELb0ELb0EEENS1_21CollectiveEpilogueFwdINS6_IJSA_NS7_ILi256EEESB_EEES9_SE_SG_Li256ELb1ELb1ELb0ELb0EEENS1_36VarlenDynamicPersistentTileSchedulerILi128ELi96ELi256ELi128ELb0ELb1ELb1ELb1ELb0ELb1EEEEEEEEEvNT_6ParamsE,"ax",@progbits
	.align	128
.text._ZN7cutlass13device_kernelIN5flash11enable_sm90INS1_16FlashAttnFwdSm90INS1_25CollectiveMainloopFwdSm90ILi2EN4cute5tupleIJNS5_1CILi1EEES8_S8_EEENS6_IJNS7_ILi128EEENS7_ILi96EEENS7_ILi64EEEEEELi256ENS_6half_tEfNS_4arch4Sm90ELb0ELb1ELb0ELb1ELb1ELb1ELb0ELb1ELb0ELb1ELb0ELb0EEENS1_21CollectiveEpilogueFwdINS6_IJSA_NS7_ILi256EEESB_EEES9_SE_SG_Li256ELb1ELb1ELb0ELb0EEENS1_36VarlenDynamicPersistentTileSchedulerILi128ELi96ELi256ELi128ELb0ELb1ELb1ELb1ELb0ELb1EEEEEEEEEvNT_6ParamsE:
        .type           _ZN7cutlass13device_kernelIN5flash11enable_sm90INS1_16FlashAttnFwdSm90INS1_25CollectiveMainloopFwdSm90ILi2EN4cute5tupleIJNS5_1CILi1EEES8_S8_EEENS6_IJNS7_ILi128EEENS7_ILi96EEENS7_ILi64EEEEEELi256ENS_6half_tEfNS_4arch4Sm90ELb0ELb1ELb0ELb1ELb1ELb1ELb0ELb1ELb0ELb1ELb0ELb0EEENS1_21CollectiveEpilogueFwdINS6_IJSA_NS7_ILi256EEESB_EEES9_SE_SG_Li256ELb1ELb1ELb0ELb0EEENS1_36VarlenDynamicPersistentTileSchedulerILi128ELi96ELi256ELi128ELb0ELb1ELb1ELb1ELb0ELb1EEEEEEEEEvNT_6ParamsE,@function
        .size           _ZN7cutlass13device_kernelIN5flash11enable_sm90INS1_16FlashAttnFwdSm90INS1_25CollectiveMainloopFwdSm90ILi2EN4cute5tupleIJNS5_1CILi1EEES8_S8_EEENS6_IJNS7_ILi128EEENS7_ILi96EEENS7_ILi64EEEEEELi256ENS_6half_tEfNS_4arch4Sm90ELb0ELb1ELb0ELb1ELb1ELb1ELb0ELb1ELb0ELb1ELb0ELb0EEENS1_21CollectiveEpilogueFwdINS6_IJSA_NS7_ILi256EEESB_EEES9_SE_SG_Li256ELb1ELb1ELb0ELb0EEENS1_36VarlenDynamicPersistentTileSchedulerILi128ELi96ELi256ELi128ELb0ELb1ELb1ELb1ELb0ELb1EEEEEEEEEvNT_6ParamsE,(.L_x_15561 - _ZN7cutlass13device_kernelIN5flash11enable_sm90INS1_16FlashAttnFwdSm90INS1_25CollectiveMainloopFwdSm90ILi2EN4cute5tupleIJNS5_1CILi1EEES8_S8_EEENS6_IJNS7_ILi128EEENS7_ILi96EEENS7_ILi64EEEEEELi256ENS_6half_tEfNS_4arch4Sm90ELb0ELb1ELb0ELb1ELb1ELb1ELb0ELb1ELb0ELb1ELb0ELb0EEENS1_21CollectiveEpilogueFwdINS6_IJSA_NS7_ILi256EEESB_EEES9_SE_SG_Li256ELb1ELb1ELb0ELb0EEENS1_36VarlenDynamicPersistentTileSchedulerILi128ELi96ELi256ELi128ELb0ELb1ELb1ELb1ELb0ELb1EEEEEEEEEvNT_6ParamsE)
        .other          _ZN7cutlass13device_kernelIN5flash11enable_sm90INS1_16FlashAttnFwdSm90INS1_25CollectiveMainloopFwdSm90ILi2EN4cute5tupleIJNS5_1CILi1EEES8_S8_EEENS6_IJNS7_ILi128EEENS7_ILi96EEENS7_ILi64EEEEEELi256ENS_6half_tEfNS_4arch4Sm90ELb0ELb1ELb0ELb1ELb1ELb1ELb0ELb1ELb0ELb1ELb0ELb0EEENS1_21CollectiveEpilogueFwdINS6_IJSA_NS7_ILi256EEESB_EEES9_SE_SG_Li256ELb1ELb1ELb0ELb0EEENS1_36VarlenDynamicPersistentTileSchedulerILi128ELi96ELi256ELi128ELb0ELb1ELb1ELb1ELb0ELb1EEEEEEEEEvNT_6ParamsE,@"STO_CUDA_ENTRY STV_DEFAULT"
_ZN7cutlass13device_kernelIN5flash11enable_sm90INS1_16FlashAttnFwdSm90INS1_25CollectiveMainloopFwdSm90ILi2EN4cute5tupleIJNS5_1CILi1EEES8_S8_EEENS6_IJNS7_ILi128EEENS7_ILi96EEENS7_ILi64EEEEEELi256ENS_6half_tEfNS_4arch4Sm90ELb0ELb1ELb0ELb1ELb1ELb1ELb0ELb1ELb0ELb1ELb0ELb0EEENS1_21CollectiveEpilogueFwdINS6_IJSA_NS7_ILi256EEESB_EEES9_SE_SG_Li256ELb1ELb1ELb0ELb0EEENS1_36VarlenDynamicPersistentTileSchedulerILi128ELi96ELi256ELi128ELb0ELb1ELb1ELb1ELb0ELb1EEEEEEEEEvNT_6ParamsE:
        /* <DEDUP_REMOVED lines=23> */
.L_x_11851:
[----:B------:R-:W-:Y:S05]  /*0170*/  BSYNC B0 ;  /* 0x0000000000007941 */ /* 0x000fea0003800000 */
.L_x_11850:
        /* <DEDUP_REMOVED lines=41> */
.L_x_11852:
        /* <DEDUP_REMOVED lines=22> */
.L_x_11853:
        /* <DEDUP_REMOVED lines=18> */
.L_x_11854:
        /* <DEDUP_REMOVED lines=22> */
.L_x_11855:
        /* <DEDUP_REMOVED lines=22> */
.L_x_11856:
        /* <DEDUP_REMOVED lines=8> */
.L_x_11859:
[----:B------:R-:W-:-:S08]  /*09d0*/  NOP ;  /* 0x0000000000007918 */ /* 0x000fd00000000000 */
[----:B------:R-:W0:Y:S02]  /*09e0*/  USETMAXREG.TRY_ALLOC.CTAPOOL UP0, 0xe8 ;  /* 0x000000e8000079c8 */ /* 0x000e240008000600 */
[----:B0-----:R-:W-:-:S13]  /*09f0*/  PLOP3.LUT P0, PT, PT, PT, UP0, 0x80, 0x0 ;  /* 0x000000000000781c */ /* 0x001fda0003f0f008 */
[----:B------:R-:W-:Y:S05]  /*0a00*/  @!P0 BRA `(.L_x_11859) ;  /* 0xfffffffc00f08947 */ /* 0x000fea000383ffff */
[----:B------:R-:W2:Y:S01]  /*0a10*/  LDL.LU R11, [R1+0x400] ;  /* 0x00040000010b7983 */ /* 0x000ea20000300800 */
[----:B------:R-:W0:Y:S01]  /*0a20*/  S2R R0, SR_TID.X ;  /* 0x0000000000007919 */ /* 0x000e220000002100 */
[----:B------:R-:W1:Y:S01]  /*0a30*/  S2UR UR4, SR_CgaCtaId ;  /* 0x00000000000479c3 */ /* 0x000e620000008800 */
[----:B0-----:R-:W-:-:S07]  /*0a40*/  SHF.R.U32.HI R12, RZ, 0x7, R0 ;  /* 0x00000007ff0c7819 */ /* 0x001fce0000011600 */
[----:B------:R-:W-:Y:S06]  /*0a50*/  BAR.ARV 0x8, 0x180 ;  /* 0x0206000000007b1d */ /* 0x000fec0000002000 */
[----:B------:R-:W-:-:S13]  /*0a60*/  ISETP.NE.AND P0, PT, R12, 0x1, PT ;  /* 0x000000010c00780c */ /* 0x000fda0003f05270 */
[----:B------:R-:W-:Y:S08]  /*0a70*/  @!P0 BAR.ARV 0x9, 0x100 ;  /* 0x0244000000008b1d */ /* 0x000ff00000002000 */
[----:B------:R-:W-:Y:S01]  /*0a80*/  BAR.SYNC.DEFER_BLOCKING 0x5, 0x180 ;  /* 0x0146000000007b1d */ /* 0x000fe20000010000 */
[----:B-1----:R-:W-:Y:S01]  /*0a90*/  IMAD.U32 R27, RZ, RZ, UR4 ;  /* 0x00000004ff1b7e24 */ /* 0x002fe2000f8e00ff */
[----:B------:R-:W-:-:S04]  /*0aa0*/  MOV R148, 0x400 ;  /* 0x0000040000947802 */ /* 0x000fc80000000f00 */
[----:B------:R-:W-:Y:S01]  /*0ab0*/  LEA R148, R27, R148, 0x18 ;  /* 0x000000941b947211 */ /* 0x000fe200078ec0ff */
[----:B------:R-:W-:-:S04]  /*0ac0*/  ULDC UR4, c[0x0][0xc3c] ;  /* 0x00030f0000047ab9 */ /* 0x000fc80000000800 */
[----:B------:R-:W0:Y:S04]  /*0ad0*/  LDS.128 R124, [R148+0x228d0] ;  /* 0x0228d000947c7984 */ /* 0x000e280000000c00 */
[----:B------:R1:W-:Y:S04]  /*0ae0*/  STL.64 [R1+0x1b8], RZ ;  /* 0x0001b8ff01007387 */ /* 0x0003e80000100a00 */
[----:B------:R1:W-:Y:S01]  /*0af0*/  STL [R1+0x1c0], RZ ;  /* 0x0001c0ff01007387 */ /* 0x0003e20000100800 */
[----:B------:R-:W-:Y:S01]  /*0b00*/  UIADD3 UR38, UP0, UR44, 0x1b8, URZ ;  /* 0x000001b82c267890 */ /* 0x000fe2000ff1e03f */
[----:B------:R-:W-:Y:S06]  /*0b10*/  BAR.ARV 0x4, 0x180 ;  /* 0x0106000000007b1d */ /* 0x000fec0000002000 */
[----:B------:R-:W-:Y:S01]  /*0b20*/  UIADD3.X UR39, URZ, UR45, URZ, UP0, !UPT ;  /* 0x0000002d3f277290 */ /* 0x000fe200087fe43f */
[----:B--2---:R-:W-:-:S04]  /*0b30*/  LOP3.LUT R11, R11, 0xfff7ffff, RZ, 0xc0, !PT ;  /* 0xfff7ffff0b0b7812 */ /* 0x004fc800078ec0ff */
[----:B------:R-:W-:-:S05]  /*0b40*/  @P0 LOP3.LUT R11, R11, 0x80000, RZ, 0xfc, !PT ;  /* 0x000800000b0b0812 */ /* 0x000fca00078efcff */
[----:B------:R1:W-:Y:S01]  /*0b50*/  STL [R1+0x400], R11 ;  /* 0x0004000b01007387 */ /* 0x0003e20000100800 */
[----:B0-----:R-:W-:-:S13]  /*0b60*/  ISETP.GE.AND P0, PT, R127, UR4, PT ;  /* 0x000000047f007c0c */ /* 0x001fda000bf06270 */
[----:B-1----:R-:W-:Y:S05]  /*0b70*/  @P0 BRA `(.L_x_11860) ;  /* 0x0000028400dc0947 */ /* 0x002fea0003800000 */
[----:B------:R-:W-:Y:S01]  /*0b80*/  VIADD R219, R0, 0xffffff80 ;  /* 0xffffff8000db7836 */ /* 0x000fe20000000000 */
[----:B------:R-:W-:Y:S01]  /*0b90*/  LOP3.LUT R11, R11, 0xffefffff, RZ, 0xc0, !PT ;  /* 0xffefffff0b0b7812 */ /* 0x000fe200078ec0ff */
[----:B------:R-:W-:Y:S01]  /*0ba0*/  IMAD.MOV.U32 R208, RZ, RZ, 0x20 ;  /* 0x00000020ffd07424 */ /* 0x000fe200078e00ff */
[----:B------:R-:W-:Y:S01]  /*0bb0*/  IADD3 R213, R12, 0x8, RZ ;  /* 0x000000080cd57810 */ /* 0x000fe20007ffe0ff */
[----:B------:R-:W-:Y:S01]  /*0bc0*/  IMAD.MOV.U32 R19, RZ, RZ, RZ ;  /* 0x000000ffff137224 */ /* 0x000fe200078e00ff */
[----:B------:R-:W-:Y:S01]  /*0bd0*/  SHF.R.S32.HI R0, RZ, 0x1f, R219 ;  /* 0x0000001fff007819 */ /* 0x000fe200000114db */
[----:B------:R-:W-:Y:S01]  /*0be0*/  IMAD.MOV.U32 R154, RZ, RZ, RZ ;  /* 0x000000ffff9a7224 */ /* 0x000fe200078e00ff */
[----:B------:R-:W-:Y:S02]  /*0bf0*/  UMOV UR37, URZ ;  /* 0x0000003f00257c82 */ /* 0x000fe40008000000 */
[CC--:B------:R-:W-:Y:S02]  /*0c00*/  LEA.HI R3, R0.reuse, R219.reuse, RZ, 0x7 ;  /* 0x000000db00037211 */ /* 0x0c0fe400078f38ff */
[----:B------:R-:W-:-:S02]  /*0c10*/  LEA.HI R7, R0, R219, RZ, 0x4 ;  /* 0x000000db00077211 */ /* 0x000fc400078f20ff */
[----:B------:R-:W-:Y:S02]  /*0c20*/  LOP3.LUT R2, R3, 0xffffff80, RZ, 0xc0, !PT ;  /* 0xffffff8003027812 */ /* 0x000fe400078ec0ff */
[----:B------:R-:W-:Y:S02]  /*0c30*/  SHF.R.S32.HI R228, RZ, 0x7, R3 ;  /* 0x00000007ffe47819 */ /* 0x000fe40000011403 */
[----:B------:R-:W-:Y:S01]  /*0c40*/  SHF.R.S32.HI R10, RZ, 0x4, R7 ;  /* 0x00000004ff0a7819 */ /* 0x000fe20000011407 */
[----:B------:R-:W-:Y:S01]  /*0c50*/  IMAD.IADD R227, R219, 0x1, -R2 ;  /* 0x00000001dbe37824 */ /* 0x000fe200078e0a02 */
[----:B------:R-:W-:Y:S02]  /*0c60*/  LEA.HI R3, R3, R228, RZ, 0x1 ;  /* 0x000000e403037211 */ /* 0x000fe400078f08ff */
[----:B------:R-:W-:Y:S02]  /*0c70*/  LEA.HI R8, R0, R219, RZ, 0x5 ;  /* 0x000000db00087211 */ /* 0x000fe400078f28ff */
[----:B------:R-:W-:-:S02]  /*0c80*/  SHF.R.S32.HI R2, RZ, 0x1f, R227 ;  /* 0x0000001fff027819 */ /* 0x000fc400000114e3 */
[----:B------:R-:W-:Y:S02]  /*0c90*/  LOP3.LUT R3, R3, 0x3fffffe, RZ, 0xc0, !PT ;  /* 0x03fffffe03037812 */ /* 0x000fe400078ec0ff */
[CC--:B------:R-:W-:Y:S02]  /*0ca0*/  LEA.HI R4, R2.reuse, R227.reuse, RZ, 0x2 ;  /* 0x000000e302047211 */ /* 0x0c0fe400078f10ff */
[----:B------:R-:W-:Y:S01]  /*0cb0*/  LEA.HI R2, R2, R227, RZ, 0x5 ;  /* 0x000000e302027211 */ /* 0x000fe200078f28ff */
[----:B------:R-:W-:Y:S01]  /*0cc0*/  IMAD.IADD R3, R228, 0x1, -R3 ;  /* 0x00000001e4037824 */ /* 0x000fe200078e0a03 */
[--C-:B------:R-:W-:Y:S02]  /*0cd0*/  SHF.R.S32.HI R5, RZ, 0x2, R4.reuse ;  /* 0x00000002ff057819 */ /* 0x100fe40000011404 */
[----:B------:R-:W-:Y:S02]  /*0ce0*/  SHF.R.S32.HI R6, RZ, 0x1f, R4 ;  /* 0x0000001fff067819 */ /* 0x000fe40000011404 */
[----:B------:R-:W-:-:S02]  /*0cf0*/  SHF.R.S32.HI R2, RZ, 0x5, R2 ;  /* 0x00000005ff027819 */ /* 0x000fc40000011402 */
[----:B------:R-:W-:Y:S02]  /*0d00*/  LEA.HI R6, R6, R5, RZ, 0x3 ;  /* 0x0000000506067211 */ /* 0x000fe400078f18ff */
[----:B------:R-:W-:Y:S02]  /*0d10*/  LEA.HI R9, R7, R10, RZ, 0x1 ;  /* 0x0000000a07097211 */ /* 0x000fe400078f08ff */
[----:B------:R-:W-:Y:S02]  /*0d20*/  LOP3.LUT R6, R6, 0xfffffff8, RZ, 0xc0, !PT ;  /* 0xfffffff806067812 */ /* 0x000fe400078ec0ff */
[----:B------:R-:W-:Y:S02]  /*0d30*/  LOP3.LUT R9, R9, 0x1ffffffe, RZ, 0xc0, !PT ;  /* 0x1ffffffe09097812 */ /* 0x000fe400078ec0ff */
[----:B------:R-:W-:Y:S01]  /*0d40*/  LOP3.LUT R4, R4, 0x7ffffffc, RZ, 0xc0, !PT ;  /* 0x7ffffffc04047812 */ /* 0x000fe200078ec0ff */
[----:B------:R-:W-:Y:S01]  /*0d50*/  IMAD.IADD R5, R5, 0x1, -R6 ;  /* 0x0000000105057824 */ /* 0x000fe200078e0a06 */
[----:B------:R-:W-:Y:S01]  /*0d60*/  LOP3.LUT R6, R7, 0x3fffff0, RZ, 0xc0, !PT ;  /* 0x03fffff007067812 */ /* 0x000fe200078ec0ff */
[----:B------:R-:W-:Y:S01]  /*0d70*/  IMAD.IADD R9, R10, 0x1, -R9 ;  /* 0x000000010a097824 */ /* 0x000fe200078e0a09 */
[----:B------:R-:W-:Y:S01]  /*0d80*/  SHF.R.S32.HI R7, RZ, 0x5, R8 ;  /* 0x00000005ff077819 */ /* 0x000fe20000011408 */
[----:B------:R-:W-:-:S02]  /*0d90*/  IMAD R2, R2, 0x10, R5 ;  /* 0x0000001002027824 */ /* 0x000fc400078e0205 */
[----:B------:R-:W-:Y:S02]  /*0da0*/  IMAD.IADD R6, R219, 0x1, -R6 ;  /* 0x00000001db067824 */ /* 0x000fe400078e0a06 */
[----:B------:R-:W-:Y:S01]  /*0db0*/  IMAD R220, R3, 0x40, R2 ;  /* 0x0000004003dc7824 */ /* 0x000fe200078e0202 */
[CC--:B------:R-:W-:Y:S01]  /*0dc0*/  LEA.HI R2, R0.reuse, R219.reuse, RZ, 0x2 ;  /* 0x000000db00027211 */ /* 0x0c0fe200078f10ff */
[C---:B------:R-:W-:Y:S01]  /*0dd0*/  IMAD R6, R7.reuse, 0x10, R6 ;  /* 0x0000001007067824 */ /* 0x040fe200078e0206 */
[----:B------:R-:W-:Y:S01]  /*0de0*/  LEA.HI R0, R0, R219, RZ, 0x3 ;  /* 0x000000db00007211 */ /* 0x000fe200078f18ff */
[----:B------:R-:W-:Y:S01]  /*0df0*/  IMAD.SHL.U32 R200, R7, 0x200, RZ ;  /* 0x0000020007c87824 */ /* 0x000fe200078e00ff */
[--C-:B------:R-:W-:Y:S01]  /*0e00*/  SHF.R.S32.HI R152, RZ, 0x2, R2.reuse ;  /* 0x00000002ff987819 */ /* 0x100fe20000011402 */
[----:B------:R-:W-:Y:S01]  /*0e10*/  IMAD R6, R6, 0x8, R9 ;  /* 0x0000000806067824 */ /* 0x000fe200078e0209 */
[----:B------:R-:W-:Y:S01]  /*0e20*/  SHF.R.S32.HI R3, RZ, 0x1f, R2 ;  /* 0x0000001fff037819 */ /* 0x000fe20000011402 */
[----:B------:R-:W-:Y:S01]  /*0e30*/  IMAD.IADD R4, R227, 0x1, -R4 ;  /* 0x00000001e3047824 */ /* 0x000fe200078e0a04 */
[----:B------:R-:W-:Y:S01]  /*0e40*/  LOP3.LUT R222, R2, 0xfffffffc, RZ, 0xc0, !PT ;  /* 0xfffffffc02de7812 */ /* 0x000fe200078ec0ff */
[----:B------:R-:W-:Y:S01]  /*0e50*/  VIADD R187, R152, 0x40 ;  /* 0x0000004098bb7836 */ /* 0x000fe20000000000 */
[----:B------:R-:W-:-:S02]  /*0e60*/  LEA.HI R3, R3, R152, RZ, 0x3 ;  /* 0x0000009803037211 */ /* 0x000fc400078f18ff */
[----:B------:R-:W-:Y:S01]  /*0e70*/  SHF.R.S32.HI R218, RZ, 0x3, R0 ;  /* 0x00000003ffda7819 */ /* 0x000fe20000011400 */
[----:B------:R-:W-:Y:S01]  /*0e80*/  IMAD.IADD R222, R219, 0x1, -R222 ;  /* 0x00000001dbde7824 */ /* 0x000fe200078e0ade */
[----:B------:R-:W-:Y:S01]  /*0e90*/  LOP3.LUT R3, R3, 0xfffffff8, RZ, 0xc0, !PT ;  /* 0xfffffff803037812 */ /* 0x000fe200078ec0ff */
[----:B------:R-:W-:Y:S01]  /*0ea0*/  IMAD.SHL.U32 R202, R187, 0x40, RZ ;  /* 0x00000040bbca7824 */ /* 0x000fe200078e00ff */
[----:B------:R-:W-:Y:S01]  /*0eb0*/  LOP3.LUT R224, R0, 0xfffffff8, RZ, 0xc0, !PT ;  /* 0xfffffff800e07812 */ /* 0x000fe200078ec0ff */
[C---:B------:R-:W-:Y:S01]  /*0ec0*/  IMAD.SHL.U32 R16, R222.reuse, 0x8, RZ ;  /* 0x00000008de107824 */ /* 0x040fe200078e00ff */
[----:B------:R-:W-:Y:S01]  /*0ed0*/  LEA.HI R0, R222, R222, RZ, 0x1 ;  /* 0x000000dede007211 */ /* 0x000fe200078f08ff */
[----:B------:R-:W-:Y:S01]  /*0ee0*/  IMAD.IADD R3, R152, 0x1, -R3 ;  /* 0x0000000198037824 */ /* 0x000fe200078e0a03 */
[----:B------:R-:W-:Y:S01]  /*0ef0*/  SHF.R.S32.HI R2, RZ, 0x1f, R187 ;  /* 0x0000001fff027819 */ /* 0x000fe200000114bb */
[----:B------:R-:W-:Y:S01]  /*0f00*/  IMAD.IADD R224, R219, 0x1, -R224 ;  /* 0x00000001dbe07824 */ /* 0x000fe200078e0ae0 */
[----:B------:R-:W-:Y:S01]  /*0f10*/  LOP3.LUT R5, R0, 0x1ffffffe, RZ, 0xc0, !PT ;  /* 0x1ffffffe00057812 */ /* 0x000fe200078ec0ff */
[C---:B------:R-:W-:Y:S01]  /*0f20*/  IMAD.SHL.U32 R201, R3.reuse, 0x40, RZ ;  /* 0x0000004003c97824 */ /* 0x040fe200078e00ff */
[----:B------:R-:W-:Y:S01]  /*0f30*/  LOP3.LUT P0, RZ, R3, 0x4, RZ, 0xc0, !PT ;  /* 0x0000000403ff7812 */ /* 0x000fe2000780c0ff */
[----:B------:R-:W-:Y:S01]  /*0f40*/  IMAD.SHL.U32 R195, R224, 0x8, RZ ;  /* 0x00000008e0c37824 */ /* 0x000fe200078e00ff */
[----:B------:R-:W-:Y:S01]  /*0f50*/  LEA.HI R2, R2, R187, RZ, 0x3 ;  /* 0x000000bb02027211 */ /* 0x000fe200078f18ff */
[----:B------:R-:W-:Y:S01]  /*0f60*/  IMAD.SHL.U32 R22, R222, 0x4, RZ ;  /* 0x00000004de167824 */ /* 0x000fe200078e00ff */
[----:B------:R-:W-:Y:S01]  /*0f70*/  LOP3.LUT R201, R201, 0x1c0, RZ, 0xc0, !PT ;  /* 0x000001c0c9c97812 */ /* 0x000fe200078ec0ff */
[----:B------:R-:W-:Y:S01]  /*0f80*/  VIADD R18, R16, 0x20 ;  /* 0x0000002010127836 */ /* 0x000fe20000000000 */
[----:B------:R-:W-:Y:S01]  /*0f90*/  LOP3.LUT R202, R202, 0x1c0, RZ, 0xc0, !PT ;  /* 0x000001c0caca7812 */ /* 0x000fe200078ec0ff */
[----:B------:R-:W-:Y:S01]  /*0fa0*/  IMAD.SHL.U32 R2, R2, 0x40, RZ ;  /* 0x0000004002027824 */ /* 0x000fe200078e00ff */
[----:B------:R-:W-:Y:S01]  /*0fb0*/  LOP3.LUT R0, R201, 0x18, R16, 0xf8, !PT ;  /* 0x00000018c9007812 */ /* 0x000fe200078ef810 */
[C---:B------:R-:W-:Y:S01]  /*0fc0*/  VIADD R166, R16.reuse, 0x40 ;  /* 0x0000004010a67836 */ /* 0x040fe20000000000 */
[----:B------:R-:W-:Y:S01]  /*0fd0*/  SHF.R.U32.HI R203, RZ, 0x3, R201 ;  /* 0x00000003ffcb7819 */ /* 0x000fe200000116c9 */
[C---:B------:R-:W-:Y:S01]  /*0fe0*/  VIADD R186, R16.reuse, 0x80 ;  /* 0x0000008010ba7836 */ /* 0x040fe20000000000 */
[----:B------:R-:W-:Y:S01]  /*0ff0*/  SHF.R.U32.HI R206, RZ, 0x3, R202 ;  /* 0x00000003ffce7819 */ /* 0x000fe200000116ca */
[----:B------:R-:W-:Y:S01]  /*1000*/  VIADD R185, R16, 0xa0 ;  /* 0x000000a010b97836 */ /* 0x000fe20000000000 */
[----:B------:R-:W-:Y:S01]  /*1010*/  LOP3.LUT R225, R0, R203, RZ, 0x3c, !PT ;  /* 0x000000cb00e17212 */ /* 0x000fe200078e3cff */
[----:B------:R-:W-:Y:S01]  /*1020*/  IMAD.SHL.U32 R0, R6, 0x8, RZ ;  /* 0x0000000806007824 */ /* 0x000fe200078e00ff */
[----:B------:R-:W-:Y:S01]  /*1030*/  @P0 LOP3.LUT R11, R11, 0x100000, RZ, 0xfc, !PT ;  /* 0x001000000b0b0812 */ /* 0x000fe200078efcff */
[----:B------:R-:W-:Y:S01]  /*1040*/  VIADD R184, R16, 0xc0 ;  /* 0x000000c010b87836 */ /* 0x000fe20000000000 */
[----:B------:R-:W-:Y:S01]  /*1050*/  LOP3.LUT R3, R202, 0x38, R16, 0xf8, !PT ;  /* 0x00000038ca037812 */ /* 0x000fe200078ef810 */
[----:B------:R-:W-:Y:S01]  /*1060*/  VIADD R167, R16, 0xe0 ;  /* 0x000000e010a77836 */ /* 0x000fe20000000000 */
[----:B------:R0:W-:Y:S01]  /*1070*/  STL [R1+0x408], R0 ;  /* 0x0004080001007387 */ /* 0x0001e20000100800 */
[----:B------:R-:W-:Y:S01]  /*1080*/  LOP3.LUT R207, R2, 0xfffffe00, RZ, 0xc0, !PT ;  /* 0xfffffe0002cf7812 */ /* 0x000fe200078ec0ff */
[----:B------:R-:W-:Y:S01]  /*1090*/  VIADD R155, R22, 0x10 ;  /* 0x00000010169b7836 */ /* 0x000fe20000000000 */
[----:B------:R-:W-:Y:S01]  /*10a0*/  SEL R208, R208, 0xffffffe0, !P0 ;  /* 0xffffffe0d0d07807 */ /* 0x000fe20004000000 */
[----:B------:R0:W-:Y:S01]  /*10b0*/  STL [R1+0x400], R11 ;  /* 0x0004000b01007387 */ /* 0x0001e20000100800 */
[----:B------:R-:W-:Y:S01]  /*10c0*/  VIADD R197, R195, 0x40 ;  /* 0x00000040c3c57836 */ /* 0x000fe20000000000 */
[----:B------:R-:W-:Y:S01]  /*10d0*/  LOP3.LUT R3, R207, R3, R206, 0xf6, !PT ;  /* 0x00000003cf037212 */ /* 0x000fe200078ef6ce */
[----:B------:R-:W-:Y:S01]  /*10e0*/  VIADD R196, R195, 0x80 ;  /* 0x00000080c3c47836 */ /* 0x000fe20000000000 */
[----:B------:R-:W-:Y:S01]  /*10f0*/  LOP3.LUT R209, R225, R200, RZ, 0xfc, !PT ;  /* 0x000000c8e1d17212 */ /* 0x000fe200078efcff */
[----:B------:R-:W-:Y:S01]  /*1100*/  VIADD R198, R195, 0xc0 ;  /* 0x000000c0c3c67836 */ /* 0x000fe20000000000 */
[----:B------:R-:W-:Y:S01]  /*1110*/  IADD3 R164, R16, 0x60, RZ ;  /* 0x0000006010a47810 */ /* 0x000fe20007ffe0ff */
[----:B------:R-:W-:Y:S01]  /*1120*/  IMAD.IADD R5, R222, 0x1, -R5 ;  /* 0x00000001de057824 */ /* 0x000fe200078e0a05 */
[----:B------:R-:W-:Y:S01]  /*1130*/  SHF.R.S32.HI R17, RZ, 0x1f, R16 ;  /* 0x0000001fff117819 */ /* 0x000fe20000011410 */
[----:B------:R-:W-:Y:S01]  /*1140*/  IMAD R226, R3, 0x2, R148 ;  /* 0x0000000203e27824 */ /* 0x000fe200078e0294 */
[----:B------:R-:W-:Y:S01]  /*1150*/  SHF.R.S32.HI R217, RZ, 0x1f, R195 ;  /* 0x0000001fffd97819 */ /* 0x000fe200000114c3 */
[----:B------:R-:W-:Y:S01]  /*1160*/  IMAD.IADD R209, R208, 0x1, R209 ;  /* 0x00000001d0d17824 */ /* 0x000fe200078e02d1 */
[----:B------:R-:W-:Y:S01]  /*1170*/  SHF.R.S32.HI R153, RZ, 0x1f, R18 ;  /* 0x0000001fff997819 */ /* 0x000fe20000011412 */
[----:B------:R-:W-:Y:S01]  /*1180*/  IMAD R229, R5, 0x8, R220 ;  /* 0x0000000805e57824 */ /* 0x000fe200078e02dc */
[----:B------:R-:W-:-:S02]  /*1190*/  SHF.R.S32.HI R193, RZ, 0x1f, R166 ;  /* 0x0000001fffc17819 */ /* 0x000fc400000114a6 */
[----:B------:R-:W-:Y:S02]  /*11a0*/  SHF.R.S32.HI R192, RZ, 0x1f, R164 ;  /* 0x0000001fffc07819 */ /* 0x000fe400000114a4 */
[----:B------:R-:W-:Y:S02]  /*11b0*/  SHF.R.S32.HI R191, RZ, 0x1f, R186 ;  /* 0x0000001fffbf7819 */ /* 0x000fe400000114ba */
[----:B------:R-:W-:Y:S02]  /*11c0*/  SHF.R.S32.HI R190, RZ, 0x1f, R185 ;  /* 0x0000001fffbe7819 */ /* 0x000fe400000114b9 */
[----:B------:R-:W-:Y:S02]  /*11d0*/  SHF.R.S32.HI R189, RZ, 0x1f, R184 ;  /* 0x0000001fffbd7819 */ /* 0x000fe400000114b8 */
[----:B------:R-:W-:Y:S02]  /*11e0*/  SHF.R.S32.HI R188, RZ, 0x1f, R167 ;  /* 0x0000001fffbc7819 */ /* 0x000fe400000114a7 */
[----:B------:R-:W-:-:S02]  /*11f0*/  SHF.R.S32.HI R223, RZ, 0x1f, R155 ;  /* 0x0000001fffdf7819 */ /* 0x000fc4000001149b */
[----:B------:R-:W-:Y:S02]  /*1200*/  SHF.R.S32.HI R216, RZ, 0x1f, R197 ;  /* 0x0000001fffd87819 */ /* 0x000fe400000114c5 */
[----:B------:R-:W-:Y:S02]  /*1210*/  SHF.R.S32.HI R215, RZ, 0x1f, R196 ;  /* 0x0000001fffd77819 */ /* 0x000fe400000114c4 */
[----:B------:R-:W-:Y:S02]  /*1220*/  SHF.R.S32.HI R214, RZ, 0x1f, R198 ;  /* 0x0000001fffd67819 */ /* 0x000fe400000114c6 */
[----:B0-----:R-:W-:-:S07]  /*1230*/  SHF.L.U32 R221, R4, 0x1, RZ ;  /* 0x0000000104dd7819 */ /* 0x001fce00000006ff */
.L_x_12092:
[----:B------:R-:W-:Y:S05]  /*1240*/  YIELD ;  /* 0x0000000000007946 */ /* 0x000fea0003800000 */
[----:B------:R-:W-:Y:S01]  /*1250*/  ULDC.64 UR4, c[0x0][0xa28] ;  /* 0x00028a0000047ab9 */ /* 0x000fe20000000a00 */
[----:B0---4-:R-:W0:Y:S01]  /*1260*/  LDC.64 R4, c[0x0][0xa08] ;  /* 0x00028200ff047b82 */ /* 0x011e220000000a00 */
[----:B------:R-:W-:Y:S01]  /*1270*/  ISETP.NE.U32.AND P1, PT, RZ, UR4, PT ;  /* 0x00000004ff007c0c */ /* 0x000fe2000bf25070 */
[----:B------:R-:W-:Y:S02]  /*1280*/  IMAD.MOV.U32 R11, RZ, RZ, RZ ;  /* 0x000000ffff0b7224 */ /* 0x000fe400078e00ff */
[----:B------:R-:W-:Y:S01]  /*1290*/  IMAD.MOV.U32 R49, RZ, RZ, RZ ;  /* 0x000000ffff317224 */ /* 0x000fe200078e00ff */
[----:B------:R-:W-:Y:S01]  /*12a0*/  ISETP.NE.AND.EX P1, PT, RZ, UR5, PT, P1 ;  /* 0x00000005ff007c0c */ /* 0x000fe2000bf25310 */
[----:B------:R-:W-:-:S02]  /*12b0*/  ULDC.64 UR4, c[0x0][0xa18] ;  /* 0x0002860000047ab9 */ /* 0x000fc40000000a00 */
[----:B------:R-:W-:-:S04]  /*12c0*/  ISETP.NE.U32.AND P2, PT, RZ, UR4, PT ;  /* 0x00000004ff007c0c */ /* 0x000fc8000bf45070 */
[----:B------:R-:W-:Y:S01]  /*12d0*/  ISETP.NE.AND.EX P2, PT, RZ, UR5, PT, P2 ;  /* 0x00000005ff007c0c */ /* 0x000fe2000bf45320 */
[----:B------:R-:W-:Y:S02]  /*12e0*/  ULDC.64 UR4, c[0x0][0xa08] ;  /* 0x0002820000047ab9 */ /* 0x000fe40000000a00 */
[----:B------:R-:W-:-:S03]  /*12f0*/  ISETP.NE.U32.AND P0, PT, RZ, UR4, PT ;  /* 0x00000004ff007c0c */ /* 0x000fc6000bf05070 */
[----:B-1----:R-:W1:Y:S01]  /*1300*/  @P1 LDC.64 R2, c[0x0][0xa28] ;  /* 0x00028a00ff021b82 */ /* 0x002e620000000a00 */
[----:B------:R-:W-:Y:S01]  /*1310*/  ISETP.NE.AND.EX P0, PT, RZ, UR5, PT, P0 ;  /* 0x00000005ff007c0c */ /* 0x000fe2000bf05300 */
[----:B0--3--:R-:W-:-:S06]  /*1320*/  IMAD.WIDE R8, R127, 0x4, R4 ;  /* 0x000000047f087825 */ /* 0x009fcc00078e0204 */
[----:B------:R-:W0:Y:S01]  /*1330*/  @P2 LDC.64 R6, c[0x0][0xa18] ;  /* 0x00028600ff062b82 */ /* 0x000e220000000a00 */
[----:B------:R-:W-:Y:S02]  /*1340*/  ULDC UR4, c[0x0][0x288] ;  /* 0x0000a20000047ab9 */ /* 0x000fe40000000800 */
[----:B------:R-:W-:Y:S01]  /*1350*/  IMAD.U32 R28, RZ, RZ, UR4 ;  /* 0x00000004ff1c7e24 */ /* 0x000fe2000f8e00ff */
[----:B------:R-:W-:Y:S02]  /*1360*/  ULDC.64 UR4, c[0x0][0x418] ;  /* 0x0001060000047ab9 */ /* 0x000fe40000000a00 */
[----:B--2---:R2:W5:Y:S01]  /*1370*/  @P0 LDG.E R49, desc[UR42][R8.64] ;  /* 0x0000002a08310981 */ /* 0x004562000c1e1900 */
[----:B-1----:R-:W-:-:S05]  /*1380*/  @P1 IMAD.WIDE R2, R127, 0x4, R2 ;  /* 0x000000047f021825 */ /* 0x002fca00078e0202 */
[----:B------:R2:W5:Y:S01]  /*1390*/  @P1 LDG.E R11, desc[UR42][R2.64] ;  /* 0x0000002a020b1981 */ /* 0x000562000c1e1900 */
[----:B0-----:R-:W-:-:S05]  /*13a0*/  @P2 IMAD.WIDE R4, R127, 0x4, R6 ;  /* 0x000000047f042825 */ /* 0x001fca00078e0206 */
        /* <DEDUP_REMOVED lines=8> */
[----:B------:R-:W-:Y:S02]  /*1430*/  IMAD.U32 R47, RZ, RZ, UR5 ;  /* 0x00000005ff2f7e24 */ /* 0x000fe4000f8e00ff */
[----:B------:R-:W-:Y:S01]  /*1440*/  IMAD.U32 R32, RZ, RZ, UR4 ;  /* 0x00000004ff207e24 */ /* 0x000fe2000f8e00ff */
        /* <DEDUP_REMOVED lines=10> */
.L_x_11861:
[----:B------:R-:W-:Y:S01]  /*14f0*/  ULDC.64 UR4, c[0x0][0xa20] ;  /* 0x0002880000047ab9 */ /* 0x000fe20000000a00 */
[----:B------:R-:W-:Y:S01]  /*1500*/  IMAD.MOV.U32 R211, RZ, RZ, R126 ;  /* 0x000000ffffd37224 */ /* 0x000fe200078e007e */
[----:B------:R-:W-:Y:S01]  /*1510*/  ISETP.NE.U32.AND P1, PT, RZ, UR4, PT ;  /* 0x00000004ff007c0c */ /* 0x000fe2000bf25070 */
[----:B------:R-:W-:-:S03]  /*1520*/  IMAD.MOV.U32 R212, RZ, RZ, R127 ;  /* 0x000000ffffd47224 */ /* 0x000fc600078e007f */
[----:B------:R-:W-:-:S13]  /*1530*/  ISETP.NE.AND.EX P1, PT, RZ, UR5, PT, P1 ;  /* 0x00000005ff007c0c */ /* 0x000fda000bf25310 */
[----:B------:R-:W-:Y:S05]  /*1540*/  @!P1 BRA `(.L_x_11862) ;  /* 0x0000000000109947 */ /* 0x000fea0003800000 */
[----:B------:R-:W0:Y:S02]  /*1550*/  LDC.64 R2, c[0x0][0xa20] ;  /* 0x00028800ff027b82 */ /* 0x000e240000000a00 */
[----:B0-----:R-:W-:-:S05]  /*1560*/  IMAD.WIDE R2, R127, 0x4, R2 ;  /* 0x000000047f027825 */ /* 0x001fca00078e0202 */
[----:B------:R0:W5:Y:S01]  /*1570*/  LDG.E R32, desc[UR42][R2.64] ;  /* 0x0000002a02207981 */ /* 0x000162000c1e1900 */
[----:B------:R-:W-:Y:S05]  /*1580*/  BRA `(.L_x_11863) ;  /* 0x0000000000107947 */ /* 0x000fea0003800000 */
.L_x_11862:
[----:B------:R-:W-:Y:S05]  /*1590*/  @!P0 BRA `(.L_x_11863) ;  /* 0x00000000000c8947 */ /* 0x000fea0003800000 */
[----:B------:R-:W2:Y:S04]  /*15a0*/  LDG.E R3, desc[UR42][R8.64] ;  /* 0x0000002a08037981 */ /* 0x000ea8000c1e1900 */
[----:B------:R-:W2:Y:S02]  /*15b0*/  LDG.E R32, desc[UR42][R8.64+0x4] ;  /* 0x0000042a08207981 */ /* 0x000ea4000c1e1900 */
[----:B--2---:R-:W-:-:S07]  /*15c0*/  IMAD.IADD R32, R32, 0x1, -R3 ;  /* 0x0000000120207824 */ /* 0x004fce00078e0a03 */
.L_x_11863:
[----:B------:R-:W-:Y:S01]  /*15d0*/  ULDC.64 UR4, c[0x0][0xa10] ;  /* 0x0002840000047ab9 */ /* 0x000fe20000000a00 */
[----:B------:R-:W1:Y:S01]  /*15e0*/  LDC R8, c[0x0][0x448] ;  /* 0x00011200ff087b82 */ /* 0x000e620000000800 */
[----:B------:R-:W-:-:S04]  /*15f0*/  ISETP.NE.U32.AND P0, PT, RZ, UR4, PT ;  /* 0x00000004ff007c0c */ /* 0x000fc8000bf05070 */
[----:B------:R-:W-:Y:S01]  /*1600*/  ISETP.NE.AND.EX P0, PT, RZ, UR5, PT, P0 ;  /* 0x00000005ff007c0c */ /* 0x000fe2000bf05300 */
[----:B------:R-:W-:Y:S02]  /*1610*/  ULDC.64 UR4, c[0x0][0xa30] ;  /* 0x00028c0000047ab9 */ /* 0x000fe40000000a00 */
[----:B------:R-:W-:Y:S01]  /*1620*/  ISETP.NE.U32.AND P1, PT, RZ, UR4, PT ;  /* 0x00000004ff007c0c */ /* 0x000fe2000bf25070 */
[----:B0----5:R-:W-:Y:S01]  /*1630*/  IMAD.MOV.U32 R2, RZ, RZ, R32 ;  /* 0x000000ffff027224 */ /* 0x021fe200078e0020 */
[----:B------:R-:W0:Y:S02]  /*1640*/  LDC.64 R12, c[0x0][0x9e0] ;  /* 0x00027800ff0c7b82 */ /* 0x000e240000000a00 */
[----:B------:R-:W-:-:S06]  /*1650*/  ISETP.NE.AND.EX P1, PT, RZ, UR5, PT, P1 ;  /* 0x00000005ff007c0c */ /* 0x000fcc000bf25310 */
[----:B------:R-:W2:Y:S08]  /*1660*/  @P0 LDC.64 R4, c[0x0][0xa10] ;  /* 0x00028400ff040b82 */ /* 0x000eb00000000a00 */
[----:B------:R-:W3:Y:S01]  /*1670*/  @P1 LDC.64 R6, c[0x0][0xa30] ;  /* 0x00028c00ff061b82 */ /* 0x000ee20000000a00 */
[----:B--2---:R-:W-:-:S05]  /*1680*/  @P0 IMAD.WIDE R4, R127, 0x4, R4 ;  /* 0x000000047f040825 */ /* 0x004fca00078e0204 */
[----:B------:R-:W2:Y:S04]  /*1690*/  @P0 LDG.E R0, desc[UR42][R4.64] ;  /* 0x0000002a04000981 */ /* 0x000ea8000c1e1900 */
[----:B------:R-:W2:Y:S01]  /*16a0*/  @P0 LDG.E R3, desc[UR42][R4.64+0x4] ;  /* 0x0000042a04030981 */ /* 0x000ea2000c1e1900 */
[----:B---3--:R-:W-:-:S05]  /*16b0*/  @P1 IMAD.WIDE R6, R127, 0x4, R6 ;  /* 0x000000047f061825 */ /* 0x008fca00078e0206 */
[----:B------:R3:W5:Y:S01]  /*16c0*/  @P1 LDG.E R2, desc[UR42][R6.64] ;  /* 0x0000002a06021981 */ /* 0x000762000c1e1900 */
[----:B-1----:R-:W-:Y:S01]  /*16d0*/  ISETP.NE.AND P1, PT, R8, 0x1, PT ;  /* 0x000000010800780c */ /* 0x002fe20003f25270 */
[----:B------:R-:W-:Y:S01]  /*16e0*/  IMAD.SHL.U32 R210, R125, 0x80, RZ ;  /* 0x000000807dd27824 */ /* 0x000fe200078e00ff */
[----:B0-----:R-:W-:Y:S01]  /*16f0*/  ISETP.GE.AND P2, PT, R13, 0x1, PT ;  /* 0x000000010d00780c */ /* 0x001fe20003f46270 */
[----:B------:R-:W-:-:S10]  /*1700*/  IMAD.IADD R10, R32, 0x1, -R11 ;  /* 0x00000001200a7824 */ /* 0x000fd400078e0a0b */
[----:B------:R-:W0:Y:S08]  /*1710*/  @P1 LDC R8, c[0x0][0x44c] ;  /* 0x00011300ff081b82 */ /* 0x000e300000000800 */
[----:B------:R-:W1:Y:S01]  /*1720*/  @P1 LDC R9, c[0x0][0x450] ;  /* 0x00011400ff091b82 */ /* 0x000e620000000800 */
[----:B--2---:R-:W-:Y:S01]  /*1730*/  @P0 IADD3 R47, -R0, R3, RZ ;  /* 0x00000003002f0210 */ /* 0x004fe20007ffe1ff */
[----:B------:R-:W-:-:S04]  /*1740*/  VIADD R3, R210, 0x7f ;  /* 0x0000007fd2037836 */ /* 0x000fc80000000000 */
[----:B------:R-:W-:Y:S02]  /*1750*/  IMAD.IADD R29, R10, 0x1, R47 ;  /* 0x000000010a1d7824 */ /* 0x000fe400078e022f */
[----:B0-----:R-:W-:-:S03]  /*1760*/  @P1 IMAD.HI.U32 R4, R3, R8, RZ ;  /* 0x0000000803041227 */ /* 0x001fc600078e00ff */
[C---:B------:R-:W-:Y:S01]  /*1770*/  IADD3 R204, R29.reuse, 0x1, -R28 ;  /* 0x000000011dcc7810 */ /* 0x040fe20007ffe81c */
[----:B------:R-:W-:Y:S01]  /*1780*/  VIADD R0, R29, 0x5f ;  /* 0x0000005f1d007836 */ /* 0x000fe20000000000 */
[----:B-1----:R-:W-:-:S03]  /*1790*/  @P1 SHF.R.U32.HI R3, RZ, R9, R4 ;  /* 0x00000009ff031219 */ /* 0x002fc60000011604 */
[----:B------:R-:W-:-:S04]  /*17a0*/  IMAD.HI R0, R0, 0x2aaaaaab, RZ ;  /* 0x2aaaaaab00007827 */ /* 0x000fc800078e02ff */
[----:B---3--:R-:W-:Y:S01]  /*17b0*/  IMAD.IADD R7, R204, 0x1, R3 ;  /* 0x00000001cc077824 */ /* 0x008fe200078e0203 */
[----:B------:R-:W-:-:S04]  /*17c0*/  SHF.R.U32.HI R165, RZ, 0x1f, R0 ;  /* 0x0000001fffa57819 */ /* 0x000fc80000011600 */
[----:B------:R-:W-:Y:S01]  /*17d0*/  LEA.HI.SX32 R165, R0, R165, 0x1c ;  /* 0x000000a500a57211 */ /* 0x000fe200078fe2ff */
        /* <DEDUP_REMOVED lines=13> */
.L_x_11866:
[----:B------:R-:W-:-:S13]  /*18b0*/  ISETP.NE.AND P0, PT, R13, 0x1, PT ;  /* 0x000000010d00780c */ /* 0x000fda0003f05270 */
[----:B------:R-:W0:Y:S02]  /*18c0*/  @P0 LDC.64 R4, c[0x0][0x9e8] ;  /* 0x00027a00ff040b82 */ /* 0x000e240000000a00 */
[----:B0-----:R-:W-:-:S05]  /*18d0*/  @P0 IMAD.HI.U32 R4, R3, R4, RZ ;  /* 0x0000000403040227 */ /* 0x001fca00078e00ff */
[----:B------:R-:W-:-:S07]  /*18e0*/  @P0 SHF.R.U32.HI R3, RZ, R5, R4 ;  /* 0x00000005ff030219 */ /* 0x000fce0000011604 */
.L_x_11867:
[----:B------:R-:W-:Y:S05]  /*18f0*/  BSYNC B0 ;  /* 0x0000000000007941 */ /* 0x000fea0003800000 */
.L_x_11865:
[----:B------:R-:W-:-:S05]  /*1900*/  IMAD R3, R3, R13, R13 ;  /* 0x0000000d03037224 */ /* 0x000fca00078e020d */
[----:B------:R-:W-:-:S07]  /*1910*/  VIMNMX R0, R0, R3, PT ;  /* 0x0000000300007248 */ /* 0x000fce0003fe0100 */
.L_x_11864:
        /* <DEDUP_REMOVED lines=20> */
.L_x_11870:
[----:B------:R-:W-:-:S13]  /*1a60*/  ISETP.NE.AND P0, PT, R13, 0x1, PT ;  /* 0x000000010d00780c */ /* 0x000fda0003f05270 */
[----:B------:R-:W0:Y:S02]  /*1a70*/  @P0 LDC.64 R6, c[0x0][0x9e8] ;  /* 0x00027a00ff060b82 */ /* 0x000e240000000a00 */
[----:B0-----:R-:W-:-:S05]  /*1a80*/  @P0 IMAD.HI.U32 R6, R3, R6, RZ ;  /* 0x0000000603060227 */ /* 0x001fca00078e00ff */
[----:B------:R-:W-:-:S07]  /*1a90*/  @P0 SHF.R.U32.HI R3, RZ, R7, R6 ;  /* 0x00000007ff030219 */ /* 0x000fce0000011606 */
.L_x_11871:
[----:B------:R-:W-:Y:S05]  /*1aa0*/  BSYNC B0 ;  /* 0x0000000000007941 */ /* 0x000fea0003800000 */
.L_x_11869:
[----:B------:R-:W-:-:S05]  /*1ab0*/  IMAD R3, R3, R13, RZ ;  /* 0x0000000d03037224 */ /* 0x000fca00078e02ff */
[----:B------:R-:W-:-:S07]  /*1ac0*/  VIMNMX R4, R4, R3, !PT ;  /* 0x0000000304047248 */ /* 0x000fce0007fe0100 */
.L_x_11868:
[----:B------:R-:W-:Y:S01]  /*1ad0*/  IADD3 R0, R0, 0x5f, RZ ;  /* 0x0000005f00007810 */ /* 0x000fe20007ffe0ff */
        /* <DEDUP_REMOVED lines=43> */
.L_x_11874:
[----:B------:R-:W-:Y:S05]  /*1d90*/  BSYNC B6 ;  /* 0x0000000000067941 */ /* 0x000fea0003800000 */
.L_x_11873:
        /* <DEDUP_REMOVED lines=20> */
.L_x_11876:
[----:B------:R-:W-:Y:S05]  /*1ee0*/  BSYNC B6 ;  /* 0x0000000000067941 */ /* 0x000fea0003800000 */
.L_x_11875:
[----:B------:R-:W-:Y:S01]  /*1ef0*/  ULDC.64 UR4, c[0x0][0x9f8] ;  /* 0x00027e0000047ab9 */ /* 0x000fe20000000a00 */
[----:B------:R-:W-:Y:S01]  /*1f00*/  IMAD.MOV.U32 R0, RZ, RZ, R127 ;  /* 0x000000ffff007224 */ /* 0x000fe200078e007f */
[----:B------:R-:W-:Y:S01]  /*1f10*/  ISETP.NE.U32.AND P0, PT, RZ, UR4, PT ;  /* 0x00000004ff007c0c */ /* 0x000fe2000bf05070 */
[----:B------:R-:W-:Y:S01]  /*1f20*/  ULDC UR8, c[0x0][0x320] ;  /* 0x0000c80000087ab9 */ /* 0x000fe20000000800 */
[----:B------:R-:W0:Y:S01]  /*1f30*/  LDC R33, c[0x0][0x3f4] ;  /* 0x0000fd00ff217b82 */ /* 0x000e220000000800 */
[----:B------:R-:W-:Y:S01]  /*1f40*/  SHF.R.S32.HI R3, RZ, 0x1f, R152 ;  /* 0x0000001fff037819 */ /* 0x000fe20000011498 */
[----:B------:R-:W-:Y:S01]  /*1f50*/  ULDC.64 UR6, c[0x0][0x408] ;  /* 0x0001020000067ab9 */ /* 0x000fe20000000a00 */
[----:B------:R-:W-:Y:S01]  /*1f60*/  ISETP.NE.AND.EX P0, PT, RZ, UR5, PT, P0 ;  /* 0x00000005ff007c0c */ /* 0x000fe2000bf05300 */
[----:B------:R-:W1:Y:S01]  /*1f70*/  S2R R34, SR_TID.X ;  /* 0x0000000000227919 */ /* 0x000e620000002100 */
[----:B------:R-:W-:Y:S01]  /*1f80*/  ISETP.GE.AND P1, PT, R18, UR8, PT ;  /* 0x0000000812007c0c */ /* 0x000fe2000bf26270 */
[----:B------:R-:W-:-:S10]  /*1f90*/  ULDC.64 UR4, c[0x0][0x3f8] ;  /* 0x0000fe0000047ab9 */ /* 0x000fd40000000a00 */
[----:B------:R-:W2:Y:S02]  /*1fa0*/  @P0 LDC.64 R4, c[0x0][0x9f8] ;  /* 0x00027e00ff040b82 */ /* 0x000ea40000000a00 */
[----:B--2---:R-:W-:-:S05]  /*1fb0*/  @P0 IMAD.WIDE R4, R127, 0x4, R4 ;  /* 0x000000047f040825 */ /* 0x004fca00078e0204 */
[----:B------:R2:W3:Y:S01]  /*1fc0*/  @P0 LDG.E R0, desc[UR42][R4.64] ;  /* 0x0000002a04000981 */ /* 0x0004e2000c1e1900 */
[----:B------:R-:W-:Y:S01]  /*1fd0*/  SEL R8, RZ, 0xffffffff, P1 ;  /* 0xffffffffff087807 */ /* 0x000fe20000800000 */
[C---:B------:R-:W-:Y:S01]  /*1fe0*/  IMAD R7, R3.reuse, UR4, RZ ;  /* 0x0000000403077c24 */ /* 0x040fe2000f8e02ff */
[----:B------:R-:W-:Y:S01]  /*1ff0*/  ISETP.GE.AND P0, PT, R16, UR8, PT ;  /* 0x0000000810007c0c */ /* 0x000fe2000bf06270 */
[----:B------:R-:W-:Y:S01]  /*2000*/  IMAD R9, R3, UR6, RZ ;  /* 0x0000000603097c24 */ /* 0x000fe2000f8e02ff */
[----:B-1----:R-:W-:Y:S01]  /*2010*/  SHF.R.U32.HI R34, RZ, 0x7, R34 ;  /* 0x00000007ff227819 */ /* 0x002fe20000011622 */
[C---:B------:R-:W-:Y:S01]  /*2020*/  IMAD R11, R152.reuse, UR5, R7 ;  /* 0x00000005980b7c24 */ /* 0x040fe2000f8e0207 */
[--C-:B------:R-:W-:Y:S01]  /*2030*/  SHF.R.S32.HI R23, RZ, 0x1f, R22.reuse ;  /* 0x0000001fff177819 */ /* 0x100fe20000011416 */
[----:B------:R-:W-:Y:S01]  /*2040*/  IMAD R13, R152, UR7, R9 ;  /* 0x00000007980d7c24 */ /* 0x000fe2000f8e0209 */
[----:B------:R-:W-:Y:S01]  /*2050*/  ISETP.NE.AND P6, PT, R34, 0x1, PT ;  /* 0x000000012200780c */ /* 0x000fe20003fc5270 */
[----:B--2---:R-:W-:Y:S01]  /*2060*/  IMAD.SHL.U32 R5, R8, 0x2, RZ ;  /* 0x0000000208057824 */ /* 0x004fe200078e00ff */
[----:B------:R-:W-:Y:S01]  /*2070*/  SEL R4, RZ, 0x1, P0 ;  /* 0x00000001ff047807 */ /* 0x000fe20000000000 */
[----:B------:R-:W-:Y:S01]  /*2080*/  IMAD.WIDE.U32 R6, R152, UR4, R22 ;  /* 0x0000000498067c25 */ /* 0x000fe2000f8e0016 */
[----:B-----5:R-:W-:-:S02]  /*2090*/  SHF.R.S32.HI R48, RZ, 0x1f, R2 ;  /* 0x0000001fff307819 */ /* 0x020fc40000011402 */
[----:B------:R-:W-:Y:S01]  /*20a0*/  LOP3.LUT R10, R5, 0x2, R4, 0xe2, !PT ;  /* 0x00000002050a7812 */ /* 0x000fe200078ee204 */
[----:B------:R-:W-:Y:S01]  /*20b0*/  IMAD.WIDE.U32 R4, R152, UR6, R22 ;  /* 0x0000000698047c25 */ /* 0x000fe2000f8e0016 */
[----:B------:R-:W-:Y:S02]  /*20c0*/  ISETP.GE.AND P0, PT, R166, UR8, PT ;  /* 0x00000008a6007c0c */ /* 0x000fe4000bf06270 */
[----:B------:R-:W-:Y:S01]  /*20d0*/  ISETP.GE.AND P1, PT, R164, UR8, PT ;  /* 0x00000008a4007c0c */ /* 0x000fe2000bf26270 */
[----:B------:R-:W-:Y:S01]  /*20e0*/  IMAD.WIDE.U32 R8, R152, UR4, R16 ;  /* 0x0000000498087c25 */ /* 0x000fe2000f8e0010 */
[----:B------:R-:W-:Y:S02]  /*20f0*/  ISETP.GE.AND P3, PT, R185, UR8, PT ;  /* 0x00000008b9007c0c */ /* 0x000fe4000bf66270 */
[----:B------:R-:W-:Y:S01]  /*2100*/  SEL R12, RZ, 0x8, P1 ;  /* 0x00000008ff0c7807 */ /* 0x000fe20000800000 */
[----:B------:R-:W-:Y:S01]  /*2110*/  IMAD.IADD R7, R7, 0x1, R11 ;  /* 0x0000000107077824 */ /* 0x000fe200078e020b */
[----:B------:R-:W-:Y:S01]  /*2120*/  ISETP.GE.AND P1, PT, R184, UR8, PT ;  /* 0x00000008b8007c0c */ /* 0x000fe2000bf26270 */
[----:B------:R-:W-:Y:S01]  /*2130*/  IMAD.IADD R5, R5, 0x1, R13 ;  /* 0x0000000105057824 */ /* 0x000fe200078e020d */
[----:B------:R-:W-:Y:S01]  /*2140*/  ISETP.GE.AND P2, PT, R167, UR8, PT ;  /* 0x00000008a7007c0c */ /* 0x000fe2000bf46270 */
[----:B------:R-:W-:Y:S01]  /*2150*/  IMAD.IADD R9, R11, 0x1, R9 ;  /* 0x000000010b097824 */ /* 0x000fe200078e0209 */
[----:B------:R-:W-:Y:S01]  /*2160*/  SEL R11, RZ, 0x4, P0 ;  /* 0x00000004ff0b7807 */ /* 0x000fe20000000000 */
[----:B------:R-:W-:Y:S01]  /*2170*/  IMAD R15, R48, UR6, RZ ;  /* 0x00000006300f7c24 */ /* 0x000fe2000f8e02ff */
[----:B------:R-:W-:Y:S01]  /*2180*/  ISETP.GE.AND P0, PT, R186, UR8, PT ;  /* 0x00000008ba007c0c */ /* 0x000fe2000bf06270 */
[----:B------:R-:W-:Y:S01]  /*2190*/  IMAD R13, R48, UR4, RZ ;  /* 0x00000004300d7c24 */ /* 0x000fe2000f8e02ff */
[----:B------:R-:W-:Y:S01]  /*21a0*/  LOP3.LUT R10, R12, R10, R11, 0xfe, !PT ;  /* 0x0000000a0c0a7212 */ /* 0x000fe200078efe0b */
[C---:B------:R-:W-:Y:S01]  /*21b0*/  IMAD R15, R2.reuse, UR7, R15 ;  /* 0x00000007020f7c24 */ /* 0x040fe2000f8e020f */
[----:B------:R-:W-:Y:S01]  /*21c0*/  SEL R50, RZ, 0x7fff80, P2 ;  /* 0x007fff80ff327807 */ /* 0x000fe20001000000 */
[----:B------:R-:W-:Y:S01]  /*21d0*/  IMAD.WIDE.U32 R20, R2, UR6, R4 ;  /* 0x0000000602147c25 */ /* 0x000fe2000f8e0004 */
[----:B------:R-:W-:-:S02]  /*21e0*/  SEL R5, RZ, 0x10, P0 ;  /* 0x00000010ff057807 */ /* 0x000fc40000000000 */
[----:B0-----:R-:W-:Y:S01]  /*21f0*/  ISETP.GE.AND P0, PT, R16, R33, PT ;  /* 0x000000211000720c */ /* 0x001fe20003f06270 */
[C---:B------:R-:W-:Y:S01]  /*2200*/  IMAD R13, R2.reuse, UR5, R13 ;  /* 0x00000005020d7c24 */ /* 0x040fe2000f8e020d */
[----:B------:R-:W-:Y:S01]  /*2210*/  SEL R4, RZ, 0x20, P3 ;  /* 0x00000020ff047807 */ /* 0x000fe20001800000 */
[----:B------:R-:W-:Y:S01]  /*2220*/  IMAD.WIDE.U32 R24, R2, UR4, R6 ;  /* 0x0000000402187c25 */ /* 0x000fe2000f8e0006 */
[----:B------:R-:W-:Y:S02]  /*2230*/  SEL R7, R33, RZ, P0 ;  /* 0x000000ff21077207 */ /* 0x000fe40000000000 */
[----:B------:R-:W-:Y:S01]  /*2240*/  LOP3.LUT R4, R4, R10, R5, 0xfe, !PT ;  /* 0x0000000a04047212 */ /* 0x000fe200078efe05 */
[----:B------:R-:W-:Y:S01]  /*2250*/  IMAD.WIDE.U32 R30, R2, UR4, R8 ;  /* 0x00000004021e7c25 */ /* 0x000fe2000f8e0008 */
[----:B------:R-:W-:Y:S05]  /*2260*/  @!P6 WARPSYNC.ALL ;  /* 0x000000000000e948 */ /* 0x000fea0003800000 */
[----:B------:R-:W-:Y:S01]  /*2270*/  ULDC UR4, c[0x0][0x2f4] ;  /* 0x0000bd0000047ab9 */ /* 0x000fe20000000800 */
[----:B------:R-:W-:Y:S01]  /*2280*/  IADD3 R7, R16, R7, RZ ;  /* 0x0000000710077210 */ /* 0x000fe20007ffe0ff */
[----:B------:R-:W-:Y:S01]  /*2290*/  IMAD.U32 R55, RZ, RZ, UR36 ;  /* 0x00000024ff377e24 */ /* 0x000fe2000f8e00ff */
[----:B------:R-:W-:Y:S01]  /*22a0*/  ISETP.GE.AND P3, PT, R18, UR4, PT ;  /* 0x0000000412007c0c */ /* 0x000fe2000bf66270 */
[----:B------:R-:W-:Y:S01]  /*22b0*/  IMAD.IADD R49, R49, 0x1, R32 ;  /* 0x0000000131317824 */ /* 0x000fe200078e0220 */
[----:B------:R-:W-:Y:S01]  /*22c0*/  SEL R5, RZ, 0x40, P1 ;  /* 0x00000040ff057807 */ /* 0x000fe20000800000 */
[----:B------:R-:W-:Y:S01]  /*22d0*/  IMAD.IADD R53, R200, 0x1, R225 ;  /* 0x00000001c8357824 */ /* 0x000fe200078e02e1 */
[----:B------:R-:W-:Y:S01]  /*22e0*/  SEL R6, RZ, 0xffffffff, P3 ;  /* 0xffffffffff067807 */ /* 0x000fe20001800000 */
[----:B------:R-:W-:Y:S01]  /*22f0*/  IMAD R54, R222, 0x40, R152 ;  /* 0x00000040de367824 */ /* 0x000fe200078e0298 */
[----:B------:R-:W-:Y:S01]  /*2300*/  LOP3.LUT R50, R50, R4, R5, 0xfe, !PT ;  /* 0x0000000432327212 */ /* 0x000fe200078efe05 */
[----:B------:R-:W-:Y:S01]  /*2310*/  IMAD.IADD R56, R21, 0x1, R15 ;  /* 0x0000000115387824 */ /* 0x000fe200078e020f */
[----:B------:R-:W-:Y:S01]  /*2320*/  ISETP.GE.AND P1, PT, R16, UR4, PT ;  /* 0x0000000410007c0c */ /* 0x000fe2000bf26270 */
[----:B------:R-:W-:Y:S01]  /*2330*/  IMAD.SHL.U32 R8, R6, 0x2, RZ ;  /* 0x0000000206087824 */ /* 0x000fe200078e00ff */
[----:B------:R-:W-:Y:S01]  /*2340*/  SHF.R.S32.HI R6, RZ, 0x1f, R7 ;  /* 0x0000001fff067819 */ /* 0x000fe20000011407 */
[----:B------:R-:W-:Y:S01]  /*2350*/  IMAD.IADD R57, R25, 0x1, R13 ;  /* 0x0000000119397824 */ /* 0x000fe200078e020d */
[----:B------:R-:W-:Y:S01]  /*2360*/  PRMT R71, R50, 0x8880, RZ ;  /* 0x0000888032477816 */ /* 0x000fe200000000ff */
[----:B------:R-:W-:Y:S01]  /*2370*/  IMAD.IADD R58, R13, 0x1, R31 ;  /* 0x000000010d3a7824 */ /* 0x000fe200078e021f */
[----:B------:R-:W-:-:S02]  /*2380*/  LEA.HI R6, R6, R7, RZ, 0x3 ;  /* 0x0000000706067211 */ /* 0x000fc400078f18ff */
[----:B------:R-:W-:Y:S02]  /*2390*/  PRMT R71, R71, 0x7710, RZ ;  /* 0x0000771047477816 */ /* 0x000fe400000000ff */
[--C-:B------:R-:W-:Y:S02]  /*23a0*/  LOP3.LUT R4, R201, 0x38, R6.reuse, 0xf8, !PT ;  /* 0x00000038c9047812 */ /* 0x100fe400078ef806 */
[----:B------:R-:W-:Y:S02]  /*23b0*/  LOP3.LUT R5, R202, 0x38, R6, 0xf8, !PT ;  /* 0x00000038ca057812 */ /* 0x000fe400078ef806 */
[----:B------:R-:W-:Y:S02]  /*23c0*/  LOP3.LUT R63, R4, R203, RZ, 0x3c, !PT ;  /* 0x000000cb043f7212 */ /* 0x000fe400078e3cff */
[----:B------:R-:W-:Y:S02]  /*23d0*/  LOP3.LUT R64, R5, R206, RZ, 0x3c, !PT ;  /* 0x000000ce05407212 */ /* 0x000fe400078e3cff */
[----:B------:R-:W-:Y:S01]  /*23e0*/  SEL R51, RZ, 0x1, P1 ;  /* 0x00000001ff337807 */ /* 0x000fe20000800000 */
[----:B------:R-:W-:Y:S01]  /*23f0*/  IMAD.IADD R63, R200, 0x1, R63 ;  /* 0x00000001c83f7824 */ /* 0x000fe200078e023f */
[----:B------:R-:W-:Y:S01]  /*2400*/  LOP3.LUT R61, R6, 0xfffffff8, RZ, 0xc0, !PT ;  /* 0xfffffff8063d7812 */ /* 0x000fe200078ec0ff */
[----:B------:R-:W-:Y:S01]  /*2410*/  IMAD.IADD R64, R207, 0x1, R64 ;  /* 0x00000001cf407824 */ /* 0x000fe200078e0240 */
[----:B------:R-:W-:-:S02]  /*2420*/  LOP3.LUT R65, R71, 0x1, RZ, 0xc0, !PT ;  /* 0x0000000147417812 */ /* 0x000fc400078ec0ff */
[C---:B------:R-:W-:Y:S02]  /*2430*/  LOP3.LUT R66, R71.reuse, 0x2, RZ, 0xc0, !PT ;  /* 0x0000000247427812 */ /* 0x040fe400078ec0ff */
[C---:B------:R-:W-:Y:S02]  /*2440*/  LOP3.LUT R67, R71.reuse, 0x4, RZ, 0xc0, !PT ;  /* 0x0000000447437812 */ /* 0x040fe400078ec0ff */
[C---:B------:R-:W-:Y:S02]  /*2450*/  LOP3.LUT R68, R71.reuse, 0x8, RZ, 0xc0, !PT ;  /* 0x0000000847447812 */ /* 0x040fe400078ec0ff */
[C---:B------:R-:W-:Y:S02]  /*2460*/  LOP3.LUT R69, R71.reuse, 0x10, RZ, 0xc0, !PT ;  /* 0x0000001047457812 */ /* 0x040fe400078ec0ff */
[----:B------:R-:W-:Y:S02]  /*2470*/  LOP3.LUT R70, R71, 0x20, RZ, 0xc0, !PT ;  /* 0x0000002047467812 */ /* 0x000fe400078ec0ff */
[----:B------:R-:W-:-:S02]  /*2480*/  LOP3.LUT R51, R8, 0x2, R51, 0xe2, !PT ;  /* 0x0000000208337812 */ /* 0x000fc400078ee233 */
[----:B------:R-:W-:Y:S02]  /*2490*/  SHF.R.S32.HI R52, RZ, 0x1f, R126 ;  /* 0x0000001fff347819 */ /* 0x000fe4000001147e */
[----:B------:R-:W-:Y:S02]  /*24a0*/  LOP3.LUT R55, R55, 0x1, RZ, 0xfc, !PT ;  /* 0x0000000137377812 */ /* 0x000fe400078efcff */
[----:B------:R-:W-:Y:S02]  /*24b0*/  SHF.R.S32.HI R60, RZ, 0x3, R6 ;  /* 0x00000003ff3c7819 */ /* 0x000fe40000011406 */
[----:B------:R-:W-:Y:S02]  /*24c0*/  SHF.R.S32.HI R62, RZ, 0x1f, R61 ;  /* 0x0000001fff3e7819 */ /* 0x000fe4000001143d */
[----:B------:R-:W-:Y:S02]  /*24d0*/  LOP3.LUT R71, R71, 0x40, RZ, 0xc0, !PT ;  /* 0x0000004047477812 */ /* 0x000fe400078ec0ff */
[----:B---3--:R-:W-:Y:S01]  /*24e0*/  SHF.R.S32.HI R59, RZ, 0x1f, R0 ;  /* 0x0000001fff3b7819 */ /* 0x008fe20000011400 */
[----:B------:R-:W-:Y:S06]  /*24f0*/  @!P6 BAR.SYNC.DEFER_BLOCKING 0x9, 0x100 ;  /* 0x024400000000eb1d */ /* 0x000fec0000010000 */
.L_x_11934:
        /* <DEDUP_REMOVED lines=18> */
[----:B------:R-:W-:Y:S01]  /*2620*/  @!P2 IMAD R7, R0, R7, R4 ;  /* 0x000000070007a224 */ /* 0x000fe200078e0204 */
[----:B------:R-:W-:-:S05]  /*2630*/  @!P2 MOV R4, R9 ;  /* 0x000000090004a202 */ /* 0x000fca0000000f00 */
        /* <DEDUP_REMOVED lines=21> */
[----:B------:R-:W0:Y:S01]  /*2790*/  LDC.64 R10, c[0x0][0x3f8] ;  /* 0x0000fe00ff0a7b82 */ /* 0x000e220000000a00 */
[----:B------:R-:W-:Y:S02]  /*27a0*/  ULDC.U8 UR6, c[0x0][0x410] ;  /* 0x0001040000067ab9 */ /* 0x000fe40000000000 */
[----:B------:R-:W-:Y:S01]  /*27b0*/  IMAD R6, R80, UR4, RZ ;  /* 0x0000000450067c24 */ /* 0x000fe2000f8e02ff */
[----:B------:R-:W-:Y:S01]  /*27c0*/  ISETP.NE.AND P2, PT, RZ, UR6, PT ;  /* 0x00000006ff007c0c */ /* 0x000fe2000bf45270 */
[----:B------:R-:W-:Y:S02]  /*27d0*/  IMAD R82, R45, -0x60, R47 ;  /* 0xffffffa02d527824 */ /* 0x000fe400078e022f */
[----:B------:R-:W-:Y:S01]  /*27e0*/  IMAD R7, R79, UR5, R6 ;  /* 0x000000054f077c24 */ /* 0x000fe2000f8e0206 */
[----:B------:R-:W1:Y:S01]  /*27f0*/  LDC.64 R12, c[0x0][0x408] ;  /* 0x00010200ff0c7b82 */ /* 0x000e620000000a00 */
[----:B------:R-:W-:Y:S01]  /*2800*/  ULDC.64 UR4, c[0x0][0x310] ;  /* 0x0000c40000047ab9 */ /* 0x000fe20000000a00 */
[----:B------:R-:W-:Y:S01]  /*2810*/  VIMNMX R82, R82, 0x60, PT ;  /* 0x0000006052527848 */ /* 0x000fe20003fe0100 */
[----:B------:R-:W-:-:S02]  /*2820*/  IMAD.IADD R5, R5, 0x1, R7 ;  /* 0x0000000105057824 */ /* 0x000fc400078e0207 */
        /* <DEDUP_REMOVED lines=8> */
[----:B------:R-:W-:Y:S01]  /*28b0*/  SHF.R.S32.HI R7, RZ, 0x1f, R45 ;  /* 0x0000001fff077819 */ /* 0x000fe2000001142d */
[----:B------:R-:W-:Y:S01]  /*28c0*/  ULDC.64 UR4, c[0x0][0x2e8] ;  /* 0x0000ba0000047ab9 */ /* 0x000fe20000000a00 */
[----:B0-----:R-:W-:Y:S01]  /*28d0*/  IMAD.WIDE.U32 R14, R45, R10, RZ ;  /* 0x0000000a2d0e7225 */ /* 0x001fe200078e00ff */
[----:B------:R-:W-:-:S03]  /*28e0*/  LEA R83, P3, R4, UR4, 0x1 ;  /* 0x0000000404537c11 */ /* 0x000fc6000f8608ff */
[C---:B------:R-:W-:Y:S02]  /*28f0*/  IMAD R6, R7.reuse, R10, RZ ;  /* 0x0000000a07067224 */ /* 0x040fe400078e02ff */
[-C--:B-1----:R-:W-:Y:S02]  /*2900*/  IMAD R8, R7, R12.reuse, RZ ;  /* 0x0000000c07087224 */ /* 0x082fe400078e02ff */
[----:B------:R-:W-:Y:S02]  /*2910*/  IMAD.IADD R5, R5, 0x1, R9 ;  /* 0x0000000105057824 */ /* 0x000fe400078e0209 */
[----:B------:R-:W-:-:S03]  /*2920*/  IMAD.WIDE.U32 R74, R45, R12, RZ ;  /* 0x0000000c2d4a7225 */ /* 0x000fc600078e00ff */
[----:B------:R-:W-:Y:S01]  /*2930*/  LEA.HI.X R84, R4, UR5, R5, 0x1, P3 ;  /* 0x0000000504547c11 */ /* 0x000fe200098f0c05 */
[C---:B------:R-:W-:Y:S02]  /*2940*/  IMAD R7, R45.reuse, R11, R6 ;  /* 0x0000000b2d077224 */ /* 0x040fe400078e0206 */
[----:B------:R-:W-:Y:S02]  /*2950*/  IMAD R9, R45, R13, R8 ;  /* 0x0000000d2d097224 */ /* 0x000fe400078e0208 */
        /* <DEDUP_REMOVED lines=11> */
[----:B------:R-:W-:Y:S01]  /*2a10*/  IMAD.MOV.U32 R4, RZ, RZ, R24 ;  /* 0x000000ffff047224 */ /* 0x000fe200078e0018 */
[----:B------:R-:W-:Y:S01]  /*2a20*/  ULDC.64 UR4, c[0x0][0x3e8] ;  /* 0x0000fa0000047ab9 */ /* 0x000fe20000000a00 */
[----:B------:R-:W-:Y:S01]  /*2a30*/  IMAD.MOV.U32 R5, RZ, RZ, R57 ;  /* 0x000000ffff057224 */ /* 0x000fe200078e0039 */
[----:B------:R-:W-:Y:S01]  /*2a40*/  ULDC.64 UR6, c[0x0][0x400] ;  /* 0x0001000000067ab9 */ /* 0x000fe20000000a00 */
[----:B------:R-:W-:Y:S01]  /*2a50*/  IMAD R35, R87, 0x60, RZ ;  /* 0x0000006057237824 */ /* 0x000fe200078e02ff */
[----:B------:R-:W-:Y:S01]  /*2a60*/  CS2R R42, SRZ ;  /* 0x00000000002a7805 */ /* 0x000fe2000001ff00 */
[----:B------:R-:W-:Y:S01]  /*2a70*/  IMAD.WIDE.U32 R6, R14, 0x60, R4 ;  /* 0x000000600e067825 */ /* 0x000fe200078e0004 */
[----:B------:R-:W-:Y:S02]  /*2a80*/  MOV R5, R56 ;  /* 0x0000003800057202 */ /* 0x000fe40000000f00 */
[----:B------:R-:W-:Y:S01]  /*2a90*/  CS2R R76, SRZ ;  /* 0x00000000004c7805 */ /* 0x000fe2000001ff00 */
[----:B------:R-:W-:-:S02]  /*2aa0*/  IMAD.MOV.U32 R4, RZ, RZ, R20 ;  /* 0x000000ffff047224 */ /* 0x000fc400078e0014 */
[----:B------:R-:W-:Y:S02]  /*2ab0*/  IMAD R37, R72, 0x60, RZ ;  /* 0x0000006048257824 */ /* 0x000fe400078e02ff */
[----:B------:R-:W-:Y:S01]  /*2ac0*/  IMAD.WIDE.U32 R32, R74, 0x60, R4 ;  /* 0x000000604a207825 */ /* 0x000fe200078e0004 */
[----:B------:R-:W-:-:S03]  /*2ad0*/  LEA R4, P3, R6, UR4, 0x1 ;  /* 0x0000000406047c11 */ /* 0x000fc6000f8608ff */
[----:B------:R-:W-:Y:S02]  /*2ae0*/  IMAD.IADD R5, R7, 0x1, R35 ;  /* 0x0000000107057824 */ /* 0x000fe400078e0223 */
[----:B------:R-:W-:-:S03]  /*2af0*/  IMAD.IADD R7, R33, 0x1, R37 ;  /* 0x0000000121077824 */ /* 0x000fc600078e0225 */
        /* <DEDUP_REMOVED lines=11> */
.L_x_11881:
[----:B------:R-:W-:Y:S05]  /*2bb0*/  BSYNC B1 ;  /* 0x0000000000017941 */ /* 0x000fea0003800000 */
.L_x_11880:
[----:B------:R-:W-:Y:S01]  /*2bc0*/  ISETP.GE.AND P4, PT, R187, R82, PT ;  /* 0x00000052bb00720c */ /* 0x000fe20003f86270 */
[----:B------:R-:W-:Y:S01]  /*2bd0*/  BSSY B1, `(.L_x_11882) ;  /* 0x0000023000017945 */ /* 0x000fe20003800000 */
[----:B------:R-:W-:Y:S02]  /*2be0*/  CS2R R34, SRZ ;  /* 0x0000000000227805 */ /* 0x000fe4000001ff00 */
[----:B------:R-:W-:Y:S01]  /*2bf0*/  CS2R R32, SRZ ;  /* 0x0000000000207805 */ /* 0x000fe2000001ff00 */
[----:B-----5:R-:W-:Y:S01]  /*2c00*/  IMAD.MOV.U32 R89, RZ, RZ, R38 ;  /* 0x000000ffff597224 */ /* 0x020fe200078e0026 */
[----:B------:R-:W-:Y:S01]  /*2c10*/  CS2R R36, SRZ ;  /* 0x0000000000247805 */ /* 0x000fe2000001ff00 */
[----:B------:R-:W-:-:S06]  /*2c20*/  IMAD.MOV.U32 R90, RZ, RZ, R39 ;  /* 0x000000ffff5a7224 */ /* 0x000fcc00078e0027 */
[----:B------:R-:W-:Y:S05]  /*2c30*/  @P4 BRA `(.L_x_11883) ;  /* 0x0000000000704947 */ /* 0x000fea0003800000 */
[C---:B0-----:R-:W-:Y:S01]  /*2c40*/  SHF.L.U64.HI R5, R10.reuse, 0x6, R11 ;  /* 0x000000060a057819 */ /* 0x041fe2000001020b */
[----:B------:R-:W-:Y:S01]  /*2c50*/  IMAD.SHL.U32 R4, R10, 0x40, RZ ;  /* 0x000000400a047824 */ /* 0x000fe200078e00ff */
[----:B------:R-:W-:Y:S01]  /*2c60*/  ULDC.64 UR4, c[0x0][0x3e8] ;  /* 0x0000fa0000047ab9 */ /* 0x000fe20000000a00 */
[----:B------:R-:W-:Y:S01]  /*2c70*/  IMAD R9, R87, 0x60, RZ ;  /* 0x0000006057097824 */ /* 0x000fe200078e02ff */
[----:B------:R-:W-:Y:S01]  /*2c80*/  CS2R R34, SRZ ;  /* 0x0000000000227805 */ /* 0x000fe2000001ff00 */
[----:B------:R-:W-:Y:S01]  /*2c90*/  IMAD.WIDE.U32 R4, R14, 0x60, R4 ;  /* 0x000000600e047825 */ /* 0x000fe200078e0004 */
[----:B------:R-:W-:-:S03]  /*2ca0*/  CS2R R36, SRZ ;  /* 0x0000000000247805 */ /* 0x000fc6000001ff00 */
[----:B------:R-:W-:Y:S01]  /*2cb0*/  IMAD R11, R72, 0x60, RZ ;  /* 0x00000060480b7824 */ /* 0x000fe200078e02ff */
[----:B------:R-:W-:Y:S01]  /*2cc0*/  IADD3 R6, P3, R24, R4, RZ ;  /* 0x0000000418067210 */ /* 0x000fe20007f7e0ff */
[----:B------:R-:W-:-:S03]  /*2cd0*/  IMAD.SHL.U32 R4, R12, 0x40, RZ ;  /* 0x000000400c047824 */ /* 0x000fc600078e00ff */
[----:B------:R-:W-:Y:S02]  /*2ce0*/  IADD3.X R9, R57, R9, R5, P3, !PT ;  /* 0x0000000939097210 */ /* 0x000fe40001ffe405 */
[----:B------:R-:W-:-:S03]  /*2cf0*/  SHF.L.U64.HI R5, R12, 0x6, R13 ;  /* 0x000000060c057819 */ /* 0x000fc6000001020d */
[----:B------:R-:W-:-:S03]  /*2d00*/  IMAD.WIDE.U32 R4, R74, 0x60, R4 ;  /* 0x000000604a047825 */ /* 0x000fc600078e0004 */
[----:B------:R-:W-:-:S04]  /*2d10*/  IADD3 R7, P3, R20, R4, RZ ;  /* 0x0000000414077210 */ /* 0x000fc80007f7e0ff */
[----:B------:R-:W-:Y:S02]  /*2d20*/  IADD3.X R8, R56, R11, R5, P3, !PT ;  /* 0x0000000b38087210 */ /* 0x000fe40001ffe405 */
        /* <DEDUP_REMOVED lines=13> */
.L_x_11883:
[----:B------:R-:W-:Y:S05]  /*2e00*/  BSYNC B1 ;  /* 0x0000000000017941 */ /* 0x000fea0003800000 */
.L_x_11882:
[----:B01----:R-:W-:Y:S01]  /*2e10*/  IMAD.MOV.U32 R4, RZ, RZ, R42 ;  /* 0x000000ffff047224 */ /* 0x003fe200078e002a */
[----:B------:R-:W-:Y:S01]  /*2e20*/  ISETP.NE.AND P3, PT, R55, 0x3, PT ;  /* 0x000000033700780c */ /* 0x000fe20003f65270 */
[----:B------:R-:W-:Y:S01]  /*2e30*/  IMAD.MOV.U32 R5, RZ, RZ, R43 ;  /* 0x000000ffff057224 */ /* 0x000fe200078e002b */
[----:B------:R-:W-:Y:S01]  /*2e40*/  PRMT R92, R90, 0x5410, R89 ;  /* 0x000054105a5c7816 */ /* 0x000fe20000000059 */
[----:B------:R-:W-:Y:S02]  /*2e50*/  IMAD.MOV.U32 R6, RZ, RZ, R76 ;  /* 0x000000ffff067224 */ /* 0x000fe400078e004c */
[----:B------:R-:W-:Y:S01]  /*2e60*/  IMAD.MOV.U32 R7, RZ, RZ, R77 ;  /* 0x000000ffff077224 */ /* 0x000fe200078e004d */
[----:B------:R-:W-:Y:S01]  /*2e70*/  PRMT R98, R4, 0x5410, R5 ;  /* 0x0000541004627816 */ /* 0x000fe20000000005 */
[----:B------:R-:W-:Y:S02]  /*2e80*/  IMAD.MOV.U32 R4, RZ, RZ, R40 ;  /* 0x000000ffff047224 */ /* 0x000fe400078e0028 */
[----:B------:R-:W-:Y:S01]  /*2e90*/  IMAD.MOV.U32 R5, RZ, RZ, R41 ;  /* 0x000000ffff057224 */ /* 0x000fe200078e0029 */
[----:B------:R-:W-:Y:S01]  /*2ea0*/  PRMT R99, R6, 0x5410, R7 ;  /* 0x0000541006637816 */ /* 0x000fe20000000007 */
[----:B-----5:R-:W-:-:S02]  /*2eb0*/  IMAD.MOV.U32 R6, RZ, RZ, R34 ;  /* 0x000000ffff067224 */ /* 0x020fc400078e0022 */
[----:B------:R-:W-:Y:S01]  /*2ec0*/  IMAD.MOV.U32 R7, RZ, RZ, R35 ;  /* 0x000000ffff077224 */ /* 0x000fe200078e0023 */
[----:B------:R-:W-:Y:S01]  /*2ed0*/  PRMT R93, R4, 0x5410, R5 ;  /* 0x00005410045d7816 */ /* 0x000fe20000000005 */
[----:B------:R-:W-:Y:S01]  /*2ee0*/  IMAD.MOV.U32 R4, RZ, RZ, R8 ;  /* 0x000000ffff047224 */ /* 0x000fe200078e0008 */
[----:B------:R-:W-:Y:S02]  /*2ef0*/  MOV R5, R9 ;  /* 0x0000000900057202 */ /* 0x000fe40000000f00 */
[----:B------:R-:W-:Y:S01]  /*2f00*/  PRMT R90, R6, 0x5410, R7 ;  /* 0x00005410065a7816 */ /* 0x000fe20000000007 */
[----:B------:R-:W-:Y:S01]  /*2f10*/  IMAD.MOV.U32 R6, RZ, RZ, R36 ;  /* 0x000000ffff067224 */ /* 0x000fe200078e0024 */
[----:B------:R-:W-:Y:S01]  /*2f20*/  PRMT R74, R4, 0x5410, R5 ;  /* 0x00005410044a7816 */ /* 0x000fe20000000005 */
[----:B------:R-:W-:Y:S02]  /*2f30*/  IMAD.MOV.U32 R4, RZ, RZ, R32 ;  /* 0x000000ffff047224 */ /* 0x000fe400078e0020 */
[----:B------:R-:W-:-:S02]  /*2f40*/  IMAD.MOV.U32 R5, RZ, RZ, R33 ;  /* 0x000000ffff057224 */ /* 0x000fc400078e0021 */
[----:B------:R-:W-:-:S03]  /*2f50*/  IMAD.MOV.U32 R7, RZ, RZ, R37 ;  /* 0x000000ffff077224 */ /* 0x000fc600078e0025 */
[----:B------:R-:W-:Y:S02]  /*2f60*/  PRMT R89, R4, 0x5410, R5 ;  /* 0x0000541004597816 */ /* 0x000fe40000000005 */
[----:B------:R-:W-:Y:S01]  /*2f70*/  PRMT R91, R6, 0x5410, R7 ;  /* 0x00005410065b7816 */ /* 0x000fe20000000007 */
[----:B------:R-:W-:Y:S06]  /*2f80*/  @!P3 BRA `(.L_x_11884) ;  /* 0x000000000004b947 */ /* 0x000fec0003800000 */
[----:B------:R-:W-:Y:S01]  /*2f90*/  BPT.TRAP 0x1 ;  /* 0x000000040000795c */ /* 0x000fe20000300000 */
.L_x_11884:
[----:B------:R-:W-:Y:S01]  /*2fa0*/  IMAD R72, R19, 0x8, R148 ;  /* 0x0000000813487824 */ /* 0x000fe200078e0294 */
[----:B------:R-:W-:Y:S01]  /*2fb0*/  SHF.L.U32 R87, R154, 0x1f, RZ ;  /* 0x0000001f9a577819 */ /* 0x000fe200000006ff */
[----:B------:R-:W-:Y:S03]  /*2fc0*/  BSSY B1, `(.L_x_11885) ;  /* 0x0000003000017945 */ /* 0x000fe60003800000 */
[----:B------:R-:W0:Y:S02]  /*2fd0*/  SYNCS.PHASECHK.TRANS64.TRYWAIT P5, [R72+URZ+0x22890], R87 ;  /* 0x02289057480075a7 */ /* 0x000e2400080a017f */
[----:B0-----:R-:W-:Y:S05]  /*2fe0*/  @!P5 BRA `(.L_x_11886) ;  /* 0x0000026000c8d947 */ /* 0x001fea0003800000 */
.L_x_12229:
[----:B------:R-:W-:Y:S05]  /*2ff0*/  BSYNC B1 ;  /* 0x0000000000017941 */ /* 0x000fea0003800000 */
.L_x_11885:
[----:B------:R-:W-:-:S03]  /*3000*/  UMOV UR4, 0xffffffff ;  /* 0xffffffff00047882 */ /* 0x000fc60000000000 */
[----:B------:R-:W-:Y:S05]  /*3010*/  BRA.DIV UR4, `(.L_x_11887) ;  /* 0x0000026204d07947 */ /* 0x000fea000b800000 */
[----:B------:R1:W2:Y:S04]  /*3020*/  SHFL.IDX PT, R75, R84, RZ, 0x1c1f ;  /* 0x001c1fff544b7589 */ /* 0x0002a800000e0000 */
[----:B------:R1:W3:Y:S02]  /*3030*/  SHFL.IDX PT, R14, R83, RZ, 0x1c1f ;  /* 0x001c1fff530e7589 */ /* 0x0002e400000e0000 */
.L_x_12233:
        /* <DEDUP_REMOVED lines=51> */
.L_x_11893:
[----:B------:R-:W-:Y:S05]  /*3370*/  BSYNC B3 ;  /* 0x0000000000037941 */ /* 0x000fea0003800000 */
.L_x_11892:
[----:B0-----:R4:W-:Y:S02]  /*3380*/  ST.E.128 desc[UR42][R10.64], R4 ;  /* 0x000000040a007985 */ /* 0x0019e4000c101d2a */
.L_x_11891:
[----:B------:R-:W-:Y:S05]  /*3390*/  BSYNC B2 ;  /* 0x0000000000027941 */ /* 0x000fea0003800000 */
.L_x_11890:
[----:B------:R-:W-:-:S13]  /*33a0*/  LOP3.LUT P2, RZ, R51, 0x2, RZ, 0xc0, !PT ;  /* 0x0000000233ff7812 */ /* 0x000fda000784c0ff */
[----:B------:R-:W-:Y:S05]  /*33b0*/  @!P2 BRA `(.L_x_11889) ;  /* 0x0000000000c4a947 */ /* 0x000fea0003800000 */
[----:B----4-:R4:W0:Y:S01]  /*33c0*/  LDS.128 R4, [R86] ;  /* 0x0000000056047984 */ /* 0x0108220000000c00 */
[C---:B---3--:R-:W-:Y:S01]  /*33d0*/  LEA R10, P2, R18.reuse, R14, 0x1 ;  /* 0x0000000e120a7211 */ /* 0x048fe200078408ff */
[----:B------:R-:W-:Y:S03]  /*33e0*/  BSSY B2, `(.L_x_11894) ;  /* 0x000002d000027945 */ /* 0x000fe60003800000 */
[----:B--2---:R-:W-:Y:S02]  /*33f0*/  LEA.HI.X R11, R18, R75, R153, 0x1, P2 ;  /* 0x0000004b120b7211 */ /* 0x004fe400010f0c99 */
[----:B------:R-:W-:-:S13]  /*3400*/  ISETP.GE.AND P2, PT, R155, R85, PT ;  /* 0x000000559b00720c */ /* 0x000fda0003f46270 */
[----:B----4-:R-:W-:Y:S05]  /*3410*/  @P2 BRA `(.L_x_11895) ;  /* 0x0000000000a42947 */ /* 0x010fea0003800000 */
[----:B------:R-:W-:Y:S01]  /*3420*/  SHF.R.U64 R15, R40, 0x10, R41 ;  /* 0x00000010280f7819 */ /* 0x000fe20000001229 */
[----:B0-----:R-:W-:Y:S01]  /*3430*/  IMAD.MOV.U32 R12, RZ, RZ, R6 ;  /* 0x000000ffff0c7224 */ /* 0x001fe200078e0006 */
[----:B------:R-:W-:Y:S01]  /*3440*/  SHF.R.U64 R14, R38, 0x10, R39 ;  /* 0x00000010260e7819 */ /* 0x000fe20000001227 */
[----:B------:R-:W-:Y:S01]  /*3450*/  HADD2.F32 R6, -RZ, R5.H1_H1 ;  /* 0x30000005ff067230 */ /* 0x000fe20000004100 */
[----:B------:R-:W-:Y:S01]  /*3460*/  SHF.R.U32.HI R40, RZ, 0x10, R41 ;  /* 0x00000010ff287819 */ /* 0x000fe20000011629 */
[----:B------:R-:W-:Y:S01]  /*3470*/  HADD2.F32 R15, -RZ, R15.H0_H0 ;  /* 0x2000000fff0f7230 */ /* 0x000fe20000004100 */
[----:B------:R-:W-:Y:S01]  /*3480*/  SHF.R.U32.HI R38, RZ, 0x10, R39 ;  /* 0x00000010ff267819 */ /* 0x000fe20000011627 */
[----:B------:R-:W-:Y:S02]  /*3490*/  HADD2.F32 R5, -RZ, R5.H0_H0 ;  /* 0x20000005ff057230 */ /* 0x000fe40000004100 */
[----:B------:R-:W-:Y:S02]  /*34a0*/  HADD2.F32 R14, -RZ, R14.H0_H0 ;  /* 0x2000000eff0e7230 */ /* 0x000fe40000004100 */
[----:B------:R-:W-:Y:S01]  /*34b0*/  FMUL.FTZ R42, R6, R15 ;  /* 0x0000000f062a7220 */ /* 0x000fe20000410000 */
[----:B------:R-:W-:-:S02]  /*34c0*/  HADD2.F32 R40, -RZ, R40.H0_H0 ;  /* 0x20000028ff287230 */ /* 0x000fc40000004100 */
[C---:B------:R-:W-:Y:S01]  /*34d0*/  FMUL.FTZ R15, R5.reuse, R15 ;  /* 0x0000000f050f7220 */ /* 0x040fe20000410000 */
[--C-:B------:R-:W-:Y:S02]  /*34e0*/  HADD2.F32 R13, -RZ, R7.reuse.H1_H1 ;  /* 0x30000007ff0d7230 */ /* 0x100fe40000004100 */
[-C--:B------:R-:W-:Y:S01]  /*34f0*/  FFMA.FTZ R42, R5, R14.reuse, -R42 ;  /* 0x0000000e052a7223 */ /* 0x080fe2000001082a */
[----:B------:R-:W-:Y:S02]  /*3500*/  HADD2.F32 R7, -RZ, R7.H0_H0 ;  /* 0x20000007ff077230 */ /* 0x000fe40000004100 */
[----:B------:R-:W-:Y:S01]  /*3510*/  FFMA.FTZ R39, R6, R14, R15 ;  /* 0x0000000e06277223 */ /* 0x000fe2000001000f */
[----:B------:R-:W-:Y:S02]  /*3520*/  HADD2.F32 R38, -RZ, R38.H0_H0 ;  /* 0x20000026ff267230 */ /* 0x000fe40000004100 */
[----:B------:R-:W-:Y:S01]  /*3530*/  FMUL.FTZ R76, R13, R40 ;  /* 0x000000280d4c7220 */ /* 0x000fe20000410000 */
[----:B------:R-:W-:-:S02]  /*3540*/  HADD2.F32 R14, -RZ, R93.H0_H0 ;  /* 0x2000005dff0e7230 */ /* 0x000fc40000004100 */
[C---:B------:R-:W-:Y:S01]  /*3550*/  FMUL.FTZ R40, R7.reuse, R40 ;  /* 0x0000002807287220 */ /* 0x040fe20000410000 */
[----:B------:R-:W-:Y:S02]  /*3560*/  HADD2.F32 R93, -RZ, R93.H1_H1 ;  /* 0x3000005dff5d7230 */ /* 0x000fe40000004100 */
[-C--:B------:R-:W-:Y:S01]  /*3570*/  FFMA.FTZ R76, R7, R38.reuse, -R76 ;  /* 0x00000026074c7223 */ /* 0x080fe2000001084c */
[----:B------:R-:W-:Y:S02]  /*3580*/  HADD2.F32 R5, -RZ, R4.H1_H1 ;  /* 0x30000004ff057230 */ /* 0x000fe40000004100 */
[----:B------:R-:W-:Y:S01]  /*3590*/  FFMA.FTZ R43, R13, R38, R40 ;  /* 0x000000260d2b7223 */ /* 0x000fe20000010028 */
[----:B------:R-:W-:Y:S02]  /*35a0*/  HADD2.F32 R6, -RZ, R12.H1_H1 ;  /* 0x3000000cff067230 */ /* 0x000fe40000004100 */
[----:B------:R-:W-:Y:S02]  /*35b0*/  HADD2.F32 R4, -RZ, R4.H0_H0 ;  /* 0x20000004ff047230 */ /* 0x000fe40000004100 */
[----:B------:R-:W-:Y:S01]  /*35c0*/  FMUL.FTZ R15, R5, R14 ;  /* 0x0000000e050f7220 */ /* 0x000fe20000410000 */
[----:B------:R-:W-:-:S02]  /*35d0*/  HADD2.F32 R12, -RZ, R12.H0_H0 ;  /* 0x2000000cff0c7230 */ /* 0x000fc40000004100 */
[-C--:B------:R-:W-:Y:S01]  /*35e0*/  FMUL.FTZ R41, R6, R93.reuse ;  /* 0x0000005d06297220 */ /* 0x080fe20000410000 */
        /* <DEDUP_REMOVED lines=12> */
.L_x_11895:
[----:B------:R-:W-:Y:S05]  /*36b0*/  BSYNC B2 ;  /* 0x0000000000027941 */ /* 0x000fea0003800000 */
.L_x_11894:
[----:B0-----:R0:W-:Y:S02]  /*36c0*/  ST.E.128 desc[UR42][R10.64], R4 ;  /* 0x000000040a007985 */ /* 0x0011e4000c101d2a */
.L_x_11889:
[----:B------:R-:W-:Y:S05]  /*36d0*/  BSYNC B1 ;  /* 0x0000000000017941 */ /* 0x000fea0003800000 */
.L_x_11888:
[----:B------:R-:W-:-:S03]  /*36e0*/  UMOV UR4, 0xffffffff ;  /* 0xffffffff00047882 */ /* 0x000fc60000000000 */
[----:B------:R-:W-:Y:S05]  /*36f0*/  BRA.DIV UR4, `(.L_x_11896) ;  /* 0x0000025e04607947 */ /* 0x000fea000b800000 */
[----:B------:R0:W0:Y:S04]  /*3700*/  SHFL.IDX PT, R39, R84, 0x1, 0x1c1f ;  /* 0x003c1f0054277f89 */ /* 0x00002800000e0000 */
[----:B---3--:R3:W0:Y:S02]  /*3710*/  SHFL.IDX PT, R14, R83, 0x1, 0x1c1f ;  /* 0x003c1f00530e7f89 */ /* 0x00862400000e0000 */
.L_x_12237:
[----:B------:R-:W-:Y:S05]  /*3720*/  @P4 BRA `(.L_x_11897) ;  /* 0x00000020001c4947 */ /* 0x000fea0003800000 */
[----:B------:R-:W-:Y:S04]  /*3730*/  BSSY B1, `(.L_x_11898) ;  /* 0x0000033000017945 */ /* 0x000fe80003800000 */
[----:B------:R-:W-:Y:S05]  /*3740*/  @P1 BRA `(.L_x_11899) ;  /* 0x0000000000c41947 */ /* 0x000fea0003800000 */
[----:B0---4-:R0:W4:Y:S01]  /*3750*/  LDS.128 R4, [R88+0x2000] ;  /* 0x0020000058047984 */ /* 0x0111220000000c00 */
[C---:B------:R-:W-:Y:S01]  /*3760*/  LEA R10, P2, R16.reuse, R14, 0x1 ;  /* 0x0000000e100a7211 */ /* 0x040fe200078408ff */
[----:B------:R-:W-:Y:S03]  /*3770*/  BSSY B2, `(.L_x_11900) ;  /* 0x000002d000027945 */ /* 0x000fe60003800000 */
[----:B------:R-:W-:Y:S02]  /*3780*/  LEA.HI.X R11, R16, R39, R17, 0x1, P2 ;  /* 0x00000027100b7211 */ /* 0x000fe400010f0c11 */
[----:B------:R-:W-:-:S13]  /*3790*/  ISETP.GE.AND P2, PT, R22, R85, PT ;  /* 0x000000551600720c */ /* 0x000fda0003f46270 */
[----:B0-----:R-:W-:Y:S05]  /*37a0*/  @P2 BRA `(.L_x_11901) ;  /* 0x0000000000a42947 */ /* 0x001fea0003800000 */
[--C-:B------:R-:W-:Y:S01]  /*37b0*/  SHF.R.U64 R15, R34, 0x10, R35.reuse ;  /* 0x00000010220f7819 */ /* 0x100fe20000001223 */
[----:B----4-:R-:W-:Y:S01]  /*37c0*/  IMAD.MOV.U32 R12, RZ, RZ, R6 ;  /* 0x000000ffff0c7224 */ /* 0x010fe200078e0006 */
        /* <DEDUP_REMOVED lines=39> */
.L_x_11901:
[----:B------:R-:W-:Y:S05]  /*3a40*/  BSYNC B2 ;  /* 0x0000000000027941 */ /* 0x000fea0003800000 */
.L_x_11900:
[----:B----4-:R0:W-:Y:S02]  /*3a50*/  ST.E.128 desc[UR42][R10.64], R4 ;  /* 0x000000040a007985 */ /* 0x0101e4000c101d2a */
.L_x_11899:
[----:B------:R-:W-:Y:S05]  /*3a60*/  BSYNC B1 ;  /* 0x0000000000017941 */ /* 0x000fea0003800000 */
.L_x_11898:
[----:B------:R-:W-:-:S13]  /*3a70*/  LOP3.LUT P2, RZ, R51, 0x2, RZ, 0xc0, !PT ;  /* 0x0000000233ff7812 */ /* 0x000fda000784c0ff */
[----:B------:R-:W-:Y:S05]  /*3a80*/  @!P2 BRA `(.L_x_11897) ;  /* 0x0000001c0044a947 */ /* 0x000fea0003800000 */
[----:B0---4-:R0:W4:Y:S01]  /*3a90*/  LDS.128 R4, [R86+0x2000] ;  /* 0x0020000056047984 */ /* 0x0111220000000c00 */
[C---:B------:R-:W-:Y:S01]  /*3aa0*/  LEA R14, P2, R18.reuse, R14, 0x1 ;  /* 0x0000000e120e7211 */ /* 0x040fe200078408ff */
[----:B------:R-:W-:Y:S03]  /*3ab0*/  BSSY B1, `(.L_x_11902) ;  /* 0x000002d000017945 */ /* 0x000fe60003800000 */
[----:B------:R-:W-:Y:S02]  /*3ac0*/  LEA.HI.X R15, R18, R39, R153, 0x1, P2 ;  /* 0x00000027120f7211 */ /* 0x000fe400010f0c99 */
[----:B------:R-:W-:-:S13]  /*3ad0*/  ISETP.GE.AND P2, PT, R155, R85, PT ;  /* 0x000000559b00720c */ /* 0x000fda0003f46270 */
[----:B0-----:R-:W-:Y:S05]  /*3ae0*/  @P2 BRA `(.L_x_11903) ;  /* 0x0000000000a42947 */ /* 0x001fea0003800000 */
[----:B------:R-:W-:Y:S02]  /*3af0*/  SHF.R.U64 R11, R32, 0x10, R33 ;  /* 0x00000010200b7819 */ /* 0x000fe40000001221 */
[----:B------:R-:W-:Y:S01]  /*3b00*/  SHF.R.U64 R10, R8, 0x10, R9 ;  /* 0x00000010080a7819 */ /* 0x000fe20000001209 */
[----:B----4-:R-:W-:Y:S01]  /*3b10*/  IMAD.MOV.U32 R8, RZ, RZ, R6 ;  /* 0x000000ffff087224 */ /* 0x010fe200078e0006 */
        /* <DEDUP_REMOVED lines=38> */
.L_x_11903:
[----:B------:R-:W-:Y:S05]  /*3d80*/  BSYNC B1 ;  /* 0x0000000000017941 */ /* 0x000fea0003800000 */
.L_x_11902:
[----:B----4-:R0:W-:Y:S01]  /*3d90*/  ST.E.128 desc[UR42][R14.64], R4 ;  /* 0x000000040e007985 */ /* 0x0101e2000c101d2a */
[----:B------:R-:W-:Y:S05]  /*3da0*/  BRA `(.L_x_11897) ;  /* 0x00000018007c7947 */ /* 0x000fea0003800000 */
.L_x_11879:
[-C--:B------:R-:W-:Y:S01]  /*3db0*/  ISETP.GE.AND P2, PT, R152, R82.reuse, PT ;  /* 0x000000529800720c */ /* 0x080fe20003f46270 */
[----:B------:R-:W-:Y:S01]  /*3dc0*/  BSSY B1, `(.L_x_11904) ;  /* 0x0000026000017945 */ /* 0x000fe20003800000 */
[----:B------:R-:W-:Y:S02]  /*3dd0*/  ISETP.GE.AND P3, PT, R187, R82, PT ;  /* 0x00000052bb00720c */ /* 0x000fe40003f66270 */
[----:B------:R-:W-:Y:S02]  /*3de0*/  CS2R R34, SRZ ;  /* 0x0000000000227805 */ /* 0x000fe4000001ff00 */
[CC--:B------:R-:W-:Y:S02]  /*3df0*/  ISETP.GE.OR P2, PT, R16.reuse, R85.reuse, P2 ;  /* 0x000000551000720c */ /* 0x0c0fe40001746670 */
[----:B------:R-:W-:Y:S02]  /*3e00*/  CS2R R6, SRZ ;  /* 0x0000000000067805 */ /* 0x000fe4000001ff00 */
[----:B------:R-:W-:-:S02]  /*3e10*/  ISETP.GE.OR P3, PT, R16, R85, P3 ;  /* 0x000000551000720c */ /* 0x000fc40001f66670 */
[----:B------:R-:W-:Y:S02]  /*3e20*/  CS2R R4, SRZ ;  /* 0x0000000000047805 */ /* 0x000fe4000001ff00 */
[----:B------:R-:W-:Y:S02]  /*3e30*/  CS2R R38, SRZ ;  /* 0x0000000000267805 */ /* 0x000fe4000001ff00 */
[----:B------:R-:W-:Y:S02]  /*3e40*/  CS2R R32, SRZ ;  /* 0x0000000000207805 */ /* 0x000fe4000001ff00 */
[----:B------:R-:W-:Y:S02]  /*3e50*/  CS2R R42, SRZ ;  /* 0x00000000002a7805 */ /* 0x000fe4000001ff00 */
[----:B------:R-:W-:Y:S01]  /*3e60*/  CS2R R36, SRZ ;  /* 0x0000000000247805 */ /* 0x000fe2000001ff00 */
[----:B------:R-:W-:Y:S06]  /*3e70*/  @P2 BRA `(.L_x_11905) ;  /* 0x0000000000682947 */ /* 0x000fec0003800000 */
[-C--:B------:R-:W-:Y:S01]  /*3e80*/  IMAD R6, R3, R12.reuse, RZ ;  /* 0x0000000c03067224 */ /* 0x080fe200078e02ff */
[----:B------:R-:W-:Y:S01]  /*3e90*/  ULDC.64 UR6, c[0x0][0x400] ;  /* 0x0001000000067ab9 */ /* 0x000fe20000000a00 */
[----:B------:R-:W-:Y:S01]  /*3ea0*/  IMAD.MOV.U32 R4, RZ, RZ, R16 ;  /* 0x000000ffff047224 */ /* 0x000fe200078e0010 */
[----:B------:R-:W-:Y:S01]  /*3eb0*/  ULDC.64 UR4, c[0x0][0x3e8] ;  /* 0x0000fa0000047ab9 */ /* 0x000fe20000000a00 */
[----:B------:R-:W-:Y:S02]  /*3ec0*/  IMAD.MOV.U32 R5, RZ, RZ, R17 ;  /* 0x000000ffff057224 */ /* 0x000fe400078e0011 */
[C---:B------:R-:W-:Y:S02]  /*3ed0*/  IMAD R7, R152.reuse, R13, R6 ;  /* 0x0000000d98077224 */ /* 0x040fe400078e0206 */
[----:B------:R-:W-:-:S04]  /*3ee0*/  IMAD.WIDE.U32 R4, R152, R12, R4 ;  /* 0x0000000c98047225 */ /* 0x000fc800078e0004 */
[-C--:B------:R-:W-:Y:S01]  /*3ef0*/  IMAD R6, R48, R12.reuse, RZ ;  /* 0x0000000c30067224 */ /* 0x080fe200078e02ff */
[----:B------:R-:W-:Y:S01]  /*3f00*/  IADD3 R5, R7, R5, RZ ;  /* 0x0000000507057210 */ /* 0x000fe20007ffe0ff */
[----:B------:R-:W-:Y:S02]  /*3f10*/  IMAD R37, R72, 0x60, RZ ;  /* 0x0000006048257824 */ /* 0x000fe400078e02ff */
[C---:B------:R-:W-:Y:S02]  /*3f20*/  IMAD R7, R2.reuse, R13, R6 ;  /* 0x0000000d02077224 */ /* 0x040fe400078e0206 */
[----:B------:R-:W-:-:S04]  /*3f30*/  IMAD.WIDE.U32 R4, R2, R12, R4 ;  /* 0x0000000c02047225 */ /* 0x000fc800078e0004 */
[----:B------:R-:W-:Y:S02]  /*3f40*/  IMAD.IADD R5, R7, 0x1, R5 ;  /* 0x0000000107057824 */ /* 0x000fe400078e0205 */
[----:B------:R-:W-:Y:S02]  /*3f50*/  IMAD R9, R87, 0x60, RZ ;  /* 0x0000006057097824 */ /* 0x000fe400078e02ff */
[----:B------:R-:W-:-:S04]  /*3f60*/  IMAD.WIDE.U32 R6, R74, 0x60, R4 ;  /* 0x000000604a067825 */ /* 0x000fc800078e0004 */
[----:B------:R-:W-:Y:S01]  /*3f70*/  IMAD.MOV.U32 R4, RZ, RZ, R30 ;  /* 0x000000ffff047224 */ /* 0x000fe200078e001e */
[----:B------:R-:W-:Y:S01]  /*3f80*/  LEA R36, P2, R6, UR6, 0x1 ;  /* 0x0000000606247c11 */ /* 0x000fe2000f8408ff */
[----:B------:R-:W-:Y:S02]  /*3f90*/  IMAD.MOV.U32 R5, RZ, RZ, R58 ;  /* 0x000000ffff057224 */ /* 0x000fe400078e003a */
[----:B------:R-:W-:Y:S02]  /*3fa0*/  IMAD.IADD R7, R37, 0x1, R7 ;  /* 0x0000000125077824 */ /* 0x000fe400078e0207 */
[----:B------:R-:W-:-:S03]  /*3fb0*/  IMAD.WIDE.U32 R4, R14, 0x60, R4 ;  /* 0x000000600e047825 */ /* 0x000fc600078e0004 */
[----:B------:R-:W-:Y:S01]  /*3fc0*/  LEA.HI.X R37, R6, UR7, R7, 0x1, P2 ;  /* 0x0000000706257c11 */ /* 0x000fe200090f0c07 */
[----:B------:R-:W-:Y:S01]  /*3fd0*/  IMAD.IADD R5, R9, 0x1, R5 ;  /* 0x0000000109057824 */ /* 0x000fe200078e0205 */
[----:B------:R-:W-:-:S04]  /*3fe0*/  LEA R6, P2, R4, UR4, 0x1 ;  /* 0x0000000404067c11 */ /* 0x000fc8000f8408ff */
[----:B------:R-:W-:Y:S01]  /*3ff0*/  LEA.HI.X R7, R4, UR5, R5, 0x1, P2 ;  /* 0x0000000504077c11 */ /* 0x000fe200090f0c05 */
[----:B------:R-:W5:Y:S05]  /*4000*/  LDG.E.128 R36, desc[UR42][R36.64] ;  /* 0x0000002a24247981 */ /* 0x000f6a000c1e1d00 */
[----:B------:R-:W5:Y:S03]  /*4010*/  LDG.E.128 R4, desc[UR42][R6.64] ;  /* 0x0000002a06047981 */ /* 0x000f66000c1e1d00 */
.L_x_11905:
[----:B------:R-:W-:Y:S05]  /*4020*/  BSYNC B1 ;  /* 0x0000000000017941 */ /* 0x000fea0003800000 */
.L_x_11904:
[----:B------:R-:W-:Y:S01]  /*4030*/  BSSY B1, `(.L_x_11906) ;  /* 0x0000023000017945 */ /* 0x000fe20003800000 */
[----:B-----5:R-:W-:Y:S01]  /*4040*/  IMAD.MOV.U32 R76, RZ, RZ, R6 ;  /* 0x000000ffff4c7224 */ /* 0x020fe200078e0006 */
[----:B------:R-:W-:Y:S01]  /*4050*/  CS2R R40, SRZ ;  /* 0x0000000000287805 */ /* 0x000fe2000001ff00 */
[----:B------:R-:W-:Y:S01]  /*4060*/  IMAD.MOV.U32 R77, RZ, RZ, R7 ;  /* 0x000000ffff4d7224 */ /* 0x000fe200078e0007 */
[----:B------:R-:W-:Y:S06]  /*4070*/  @P3 BRA `(.L_x_11907) ;  /* 0x0000000000783947 */ /* 0x000fec0003800000 */
[C---:B------:R-:W-:Y:S01]  /*4080*/  SHF.L.U64.HI R9, R10.reuse, 0x6, R11 ;  /* 0x000000060a097819 */ /* 0x040fe2000001020b */
[----:B------:R-:W-:Y:S01]  /*4090*/  IMAD.SHL.U32 R8, R10, 0x40, RZ ;  /* 0x000000400a087824 */ /* 0x000fe200078e00ff */
[----:B------:R-:W-:Y:S01]  /*40a0*/  SHF.L.U64.HI R33, R12, 0x6, R13 ;  /* 0x000000060c217819 */ /* 0x000fe2000001020d */
[-C--:B------:R-:W-:Y:S01]  /*40b0*/  IMAD R15, R3, R12.reuse, RZ ;  /* 0x0000000c030f7224 */ /* 0x080fe200078e02ff */
[----:B------:R-:W-:Y:S01]  /*40c0*/  ULDC.64 UR4, c[0x0][0x3e8] ;  /* 0x0000fa0000047ab9 */ /* 0x000fe20000000a00 */
[----:B------:R-:W-:Y:S01]  /*40d0*/  IMAD.MOV.U32 R10, RZ, RZ, R16 ;  /* 0x000000ffff0a7224 */ /* 0x000fe200078e0010 */
[----:B------:R-:W-:Y:S01]  /*40e0*/  ULDC.64 UR6, c[0x0][0x400] ;  /* 0x0001000000067ab9 */ /* 0x000fe20000000a00 */
[----:B------:R-:W-:Y:S02]  /*40f0*/  IMAD.MOV.U32 R11, RZ, RZ, R17 ;  /* 0x000000ffff0b7224 */ /* 0x000fe400078e0011 */
[C---:B------:R-:W-:Y:S02]  /*4100*/  IMAD R15, R152.reuse, R13, R15 ;  /* 0x0000000d980f7224 */ /* 0x040fe400078e020f */
[----:B------:R-:W-:-:S04]  /*4110*/  IMAD.WIDE.U32 R10, R152, R12, R10 ;  /* 0x0000000c980a7225 */ /* 0x000fc800078e000a */
[----:B------:R-:W-:Y:S02]  /*4120*/  IMAD.SHL.U32 R32, R12, 0x40, RZ ;  /* 0x000000400c207824 */ /* 0x000fe400078e00ff */
[----:B------:R-:W-:Y:S02]  /*4130*/  IMAD.IADD R11, R15, 0x1, R11 ;  /* 0x000000010f0b7824 */ /* 0x000fe400078e020b */
[----:B------:R-:W-:-:S04]  /*4140*/  IMAD.WIDE.U32 R8, R14, 0x60, R8 ;  /* 0x000000600e087825 */ /* 0x000fc800078e0008 */
[----:B------:R-:W-:Y:S01]  /*4150*/  IMAD.WIDE.U32 R32, R74, 0x60, R32 ;  /* 0x000000604a207825 */ /* 0x000fe200078e0020 */
[----:B------:R-:W-:-:S03]  /*4160*/  IADD3 R14, P2, R30, R8, RZ ;  /* 0x000000081e0e7210 */ /* 0x000fc60007f5e0ff */
[----:B------:R-:W-:Y:S02]  /*4170*/  IMAD R15, R72, 0x60, RZ ;  /* 0x00000060480f7824 */ /* 0x000fe400078e02ff */
[-C--:B------:R-:W-:Y:S02]  /*4180*/  IMAD R34, R48, R12.reuse, RZ ;  /* 0x0000000c30227224 */ /* 0x080fe400078e02ff */
[----:B------:R-:W-:-:S04]  /*4190*/  IMAD.WIDE.U32 R10, R2, R12, R10 ;  /* 0x0000000c020a7225 */ /* 0x000fc800078e000a */
[----:B------:R-:W-:Y:S01]  /*41a0*/  IMAD R87, R87, 0x60, RZ ;  /* 0x0000006057577824 */ /* 0x000fe200078e02ff */
[----:B------:R-:W-:Y:S01]  /*41b0*/  IADD3 R8, P3, R32, R10, RZ ;  /* 0x0000000a20087210 */ /* 0x000fe20007f7e0ff */
[----:B------:R-:W-:Y:S02]  /*41c0*/  IMAD R34, R2, R13, R34 ;  /* 0x0000000d02227224 */ /* 0x000fe400078e0222 */
[----:B------:R-:W-:Y:S01]  /*41d0*/  IMAD.IADD R15, R15, 0x1, R33 ;  /* 0x000000010f0f7824 */ /* 0x000fe200078e0221 */
[----:B------:R-:W-:Y:S02]  /*41e0*/  IADD3.X R9, R58, R87, R9, P2, !PT ;  /* 0x000000573a097210 */ /* 0x000fe400017fe409 */
[----:B------:R-:W-:Y:S02]  /*41f0*/  LEA R32, P2, R14, UR4, 0x1 ;  /* 0x000000040e207c11 */ /* 0x000fe4000f8408ff */
[----:B------:R-:W-:Y:S02]  /*4200*/  IADD3.X R11, R15, R34, R11, P3, !PT ;  /* 0x000000220f0b7210 */ /* 0x000fe40001ffe40b */
[----:B------:R-:W-:-:S02]  /*4210*/  LEA R40, P3, R8, UR6, 0x1 ;  /* 0x0000000608287c11 */ /* 0x000fc4000f8608ff */
[----:B------:R-:W-:Y:S02]  /*4220*/  LEA.HI.X R33, R14, UR5, R9, 0x1, P2 ;  /* 0x000000050e217c11 */ /* 0x000fe400090f0c09 */
[----:B------:R-:W-:-:S04]  /*4230*/  LEA.HI.X R41, R8, UR7, R11, 0x1, P3 ;  /* 0x0000000708297c11 */ /* 0x000fc800098f0c0b */
[----:B------:R-:W5:Y:S04]  /*4240*/  LDG.E.128 R32, desc[UR42][R32.64] ;  /* 0x0000002a20207981 */ /* 0x000f68000c1e1d00 */
[----:B------:R-:W5:Y:S02]  /*4250*/  LDG.E.128 R40, desc[UR42][R40.64] ;  /* 0x0000002a28287981 */ /* 0x000f64000c1e1d00 */
.L_x_11907:
[----:B------:R-:W-:Y:S05]  /*4260*/  BSYNC B1 ;  /* 0x0000000000017941 */ /* 0x000fea0003800000 */
.L_x_11906:
        /* <DEDUP_REMOVED lines=9> */
[----:B------:R-:W-:Y:S02]  /*4300*/  PRMT R99, R77, 0x7610, R99 ;  /* 0x000076104d637816 */ /* 0x000fe40000000063 */
[----:B------:R-:W-:-:S02]  /*4310*/  ISETP.NE.AND P3, PT, R55, 0x3, PT ;  /* 0x000000033700780c */ /* 0x000fc40003f65270 */
[----:B------:R-:W-:Y:S01]  /*4320*/  PRMT R93, R93, 0x5410, R8 ;  /* 0x000054105d5d7816 */ /* 0x000fe20000000008 */
[----:B-----5:R-:W-:Y:S01]  /*4330*/  IMAD.MOV.U32 R8, RZ, RZ, R34 ;  /* 0x000000ffff087224 */ /* 0x020fe200078e0022 */
        /* <DEDUP_REMOVED lines=8> */
[----:B------:R-:W-:Y:S01]  /*43c0*/  ISETP.GE.AND P2, PT, R16, R85, PT ;  /* 0x000000551000720c */ /* 0x000fe20003f46270 */
        /* <DEDUP_REMOVED lines=8> */
.L_x_11908:
[----:B------:R-:W-:Y:S01]  /*4450*/  LEA R72, R19, R148, 0x3 ;  /* 0x0000009413487211 */ /* 0x000fe200078e18ff */
[----:B------:R-:W-:Y:S01]  /*4460*/  BSSY B1, `(.L_x_11909) ;  /* 0x0000004000017945 */ /* 0x000fe20003800000 */
[----:B------:R-:W-:-:S04]  /*4470*/  SHF.L.U32 R87, R154, 0x1f, RZ ;  /* 0x0000001f9a577819 */ /* 0x000fc800000006ff */
[----:B------:R-:W0:Y:S02]  /*4480*/  SYNCS.PHASECHK.TRANS64.TRYWAIT P4, [R72+URZ+0x22890], R87 ;  /* 0x02289057480075a7 */ /* 0x000e24000808017f */
[----:B0-----:R-:W-:Y:S05]  /*4490*/  @!P4 BRA `(.L_x_11910) ;  /* 0x000002500040c947 */ /* 0x001fea0003800000 */
.L_x_12238:
[----:B------:R-:W-:Y:S05]  /*44a0*/  BSYNC B1 ;  /* 0x0000000000017941 */ /* 0x000fea0003800000 */
.L_x_11909:
[----:B------:R-:W-:-:S03]  /*44b0*/  UMOV UR4, 0xffffffff ;  /* 0xffffffff00047882 */ /* 0x000fc60000000000 */
[----:B------:R-:W-:Y:S05]  /*44c0*/  BRA.DIV UR4, `(.L_x_11911) ;  /* 0x0000025204487947 */ /* 0x000fea000b800000 */
[----:B------:R1:W2:Y:S04]  /*44d0*/  SHFL.IDX PT, R77, R84, RZ, 0x1c1f ;  /* 0x001c1fff544d7589 */ /* 0x0002a800000e0000 */
[----:B------:R1:W3:Y:S02]  /*44e0*/  SHFL.IDX PT, R76, R83, RZ, 0x1c1f ;  /* 0x001c1fff534c7589 */ /* 0x0002e400000e0000 */
.L_x_12242:
[----:B------:R-:W-:Y:S01]  /*44f0*/  ISETP.GE.OR P4, PT, R152, R82, P1 ;  /* 0x000000529800720c */ /* 0x000fe20000f86670 */
[----:B------:R-:W-:Y:S01]  /*4500*/  BSSY B1, `(.L_x_11912) ;  /* 0x000006e000017945 */ /* 0x000fe20003800000 */
[----:B------:R-:W-:-:S11]  /*4510*/  IMAD.SHL.U32 R85, R85, 0x2, RZ ;  /* 0x0000000255557824 */ /* 0x000fd600078e00ff */
[----:B------:R-:W-:Y:S05]  /*4520*/  @P4 BRA `(.L_x_11913) ;  /* 0x0000000400ac4947 */ /* 0x000fea0003800000 */
[----:B------:R-:W4:Y:S01]  /*4530*/  LDC R92, c[0x0][0x2f4] ;  /* 0x0000bd00ff5c7b82 */ /* 0x000f220000000800 */
[C---:B---3--:R-:W-:Y:S01]  /*4540*/  LEA R74, P4, R61.reuse, R76, 0x1 ;  /* 0x0000004c3d4a7211 */ /* 0x048fe200078808ff */
[----:B------:R-:W-:Y:S03]  /*4550*/  BSSY B2, `(.L_x_11914) ;  /* 0x0000064000027945 */ /* 0x000fe60003800000 */
[----:B--2---:R-:W-:Y:S01]  /*4560*/  LEA.HI.X R75, R61, R77, R62, 0x1, P4 ;  /* 0x0000004d3d4b7211 */ /* 0x004fe200020f0c3e */
[----:B----4-:R-:W-:-:S05]  /*4570*/  IMAD.IADD R8, R92, 0x1, -R85 ;  /* 0x000000015c087824 */ /* 0x010fca00078e0a55 */
[----:B------:R-:W-:-:S04]  /*4580*/  SEL R8, R85, R8, !P0 ;  /* 0x0000000855087207 */ /* 0x000fc80004000000 */
[----:B------:R-:W-:-:S04]  /*4590*/  SHF.R.S32.HI R9, RZ, 0x1f, R8 ;  /* 0x0000001fff097819 */ /* 0x000fc80000011408 */
[----:B------:R-:W-:-:S04]  /*45a0*/  LEA.HI R9, R9, R8, RZ, 0x4 ;  /* 0x0000000809097211 */ /* 0x000fc800078f20ff */
[----:B------:R-:W-:-:S05]  /*45b0*/  LEA.HI.SX32 R9, R9, R60, 0x1c ;  /* 0x0000003c09097211 */ /* 0x000fca00078fe2ff */
[----:B------:R-:W-:-:S05]  /*45c0*/  IMAD.SHL.U32 R91, R9, 0x8, RZ ;  /* 0x00000008095b7824 */ /* 0x000fca00078e00ff */
[----:B------:R-:W-:-:S04]  /*45d0*/  LOP3.LUT R8, R201, 0x38, R91, 0xf8, !PT ;  /* 0x00000038c9087812 */ /* 0x000fc800078ef85b */
[----:B------:R-:W-:-:S05]  /*45e0*/  LOP3.LUT R9, R8, R203, RZ, 0x3c, !PT ;  /* 0x000000cb08097212 */ /* 0x000fca00078e3cff */
[----:B------:R-:W-:Y:S02]  /*45f0*/  IMAD.IADD R8, R200, 0x1, R9 ;  /* 0x00000001c8087824 */ /* 0x000fe400078e0209 */
[C---:B------:R-:W-:Y:S02]  /*4600*/  IMAD R9, R19.reuse, 0x1800, R63 ;  /* 0x0000180013097824 */ /* 0x040fe400078e023f */
[----:B------:R-:W-:Y:S02]  /*4610*/  IMAD R11, R19, 0x1800, R8 ;  /* 0x00001800130b7824 */ /* 0x000fe400078e0208 */
[--C-:B------:R-:W-:Y:S02]  /*4620*/  IMAD R9, R9, 0x2, R148.reuse ;  /* 0x0000000209097824 */ /* 0x100fe400078e0294 */
[----:B------:R-:W-:-:S04]  /*4630*/  IMAD R12, R11, 0x2, R148 ;  /* 0x000000020b0c7824 */ /* 0x000fc800078e0294 */
[----:B------:R-:W2:Y:S04]  /*4640*/  LDS.128 R8, [R9+0x1c400] ;  /* 0x01c4000009087984 */ /* 0x000ea80000000c00 */
[----:B------:R-:W3:Y:S01]  /*4650*/  LDS.128 R12, [R12+0x1c400] ;  /* 0x01c400000c0c7984 */ /* 0x000ee20000000c00 */
[----:B------:R-:W-:Y:S05]  /*4660*/  @P2 BRA `(.L_x_11915) ;  /* 0x0000000400482947 */ /* 0x000fea0003800000 */
[--C-:B------:R-:W-:Y:S02]  /*4670*/  SHF.R.U64 R103, R36, 0x10, R37.reuse ;  /* 0x0000001024677819 */ /* 0x100fe40000001225 */
[----:B------:R-:W-:Y:S01]  /*4680*/  SHF.R.U32.HI R36, RZ, 0x10, R37 ;  /* 0x00000010ff247819 */ /* 0x000fe20000011625 */
[----:B------:R-:W-:Y:S01]  /*4690*/  HADD2.F32 R37, -RZ, R95.H1_H1 ;  /* 0x3000005fff257230 */ /* 0x000fe20000004100 */
[--C-:B------:R-:W-:Y:S02]  /*46a0*/  SHF.R.U64 R104, R4, 0x10, R5.reuse ;  /* 0x0000001004687819 */ /* 0x100fe40000001205 */
[----:B------:R-:W-:Y:S01]  /*46b0*/  SHF.R.U32.HI R94, RZ, 0x10, R5 ;  /* 0x00000010ff5e7819 */ /* 0x000fe20000011605 */
[----:B--2---:R-:W-:Y:S01]  /*46c0*/  HADD2.F32 R5, -RZ, R9.H0_H0 ;  /* 0x20000009ff057230 */ /* 0x004fe20000004100 */
        /* <DEDUP_REMOVED lines=18> */
[----:B------:R-:W-:-:S02]  /*47f0*/  HADD2.F32 R9, -RZ, R99.H1_H1 ;  /* 0x30000063ff097230 */ /* 0x000fc40000004100 */
[--C-:B------:R-:W-:Y:S02]  /*4800*/  HADD2.F32 R6, -RZ, R15.reuse.H0_H0 ;  /* 0x2000000fff067230 */ /* 0x100fe40000004100 */
[----:B------:R-:W-:Y:S01]  /*4810*/  HADD2.F32 R15, -RZ, R15.H1_H1 ;  /* 0x3000000fff0f7230 */ /* 0x000fe20000004100 */
[----:B------:R-:W-:Y:S01]  /*4820*/  F2FP.F16.F32.PACK_AB R39, R96, R39 ;  /* 0x000000276027723e */ /* 0x000fe200000000ff */
[----:B------:R-:W-:Y:S02]  /*4830*/  HADD2.F32 R5, -RZ, R11.H0_H0 ;  /* 0x2000000bff057230 */ /* 0x000fe40000004100 */
[----:B------:R-:W-:Y:S02]  /*4840*/  HADD2.F32 R38, -RZ, R97.H0_H0 ;  /* 0x20000061ff267230 */ /* 0x000fe40000004100 */
[----:B------:R-:W-:Y:S02]  /*4850*/  HADD2.F32 R11, -RZ, R11.H1_H1 ;  /* 0x3000000bff0b7230 */ /* 0x000fe40000004100 */
[----:B------:R-:W-:-:S02]  /*4860*/  HADD2.F32 R36, -RZ, R98.H0_H0 ;  /* 0x20000062ff247230 */ /* 0x000fc40000004100 */
[CC--:B------:R-:W-:Y:S01]  /*4870*/  FMUL.FTZ R98, R6.reuse, R9.reuse ;  /* 0x0000000906627220 */ /* 0x0c0fe20000410000 */
[----:B------:R-:W-:Y:S02]  /*4880*/  HADD2.F32 R7, -RZ, R99.H0_H0 ;  /* 0x20000063ff077230 */ /* 0x000fe40000004100 */
[----:B------:R-:W-:Y:S01]  /*4890*/  FMUL.FTZ R9, R5, R9 ;  /* 0x0000000905097220 */ /* 0x000fe20000410000 */
[-C--:B------:R-:W-:Y:S01]  /*48a0*/  FMUL.FTZ R100, R15, R38.reuse ;  /* 0x000000260f647220 */ /* 0x080fe20000410000 */
[C---:B------:R-:W-:Y:S01]  /*48b0*/  FMUL.FTZ R102, R11.reuse, R38 ;  /* 0x000000260b667220 */ /* 0x040fe20000410000 */
[----:B------:R-:W-:Y:S02]  /*48c0*/  HADD2.F32 R13, -RZ, R103.H0_H0 ;  /* 0x20000067ff0d7230 */ /* 0x000fe40000004100 */
[-C--:B------:R-:W-:Y:S01]  /*48d0*/  FFMA.FTZ R38, R6, R7.reuse, R9 ;  /* 0x0000000706267223 */ /* 0x080fe20000010009 */
[----:B------:R-:W-:Y:S01]  /*48e0*/  FFMA.FTZ R97, R11, R36, -R100 ;  /* 0x000000240b617223 */ /* 0x000fe20000010864 */
[----:B------:R-:W-:Y:S01]  /*48f0*/  FFMA.FTZ R98, R5, R7, -R98 ;  /* 0x0000000705627223 */ /* 0x000fe20000010862 */
[----:B------:R-:W-:-:S02]  /*4900*/  HADD2.F32 R11, -RZ, R105.H1_H1 ;  /* 0x30000069ff0b7230 */ /* 0x000fc40000004100 */
[----:B------:R-:W-:Y:S01]  /*4910*/  FFMA.FTZ R99, R15, R36, R102 ;  /* 0x000000240f637223 */ /* 0x000fe20000010066 */
[----:B------:R-:W-:Y:S02]  /*4920*/  HADD2.F32 R6, -RZ, R12.H0_H0 ;  /* 0x2000000cff067230 */ /* 0x000fe40000004100 */
[----:B------:R-:W-:Y:S02]  /*4930*/  HADD2.F32 R5, -RZ, R8.H0_H0 ;  /* 0x20000008ff057230 */ /* 0x000fe40000004100 */
        /* <DEDUP_REMOVED lines=11> */
[----:B------:R-:W-:Y:S02]  /*49f0*/  HADD2.F32 R7, -RZ, R93.H0_H0 ;  /* 0x2000005dff077230 */ /* 0x000fe40000004100 */
[----:B------:R-:W-:Y:S01]  /*4a00*/  FFMA.FTZ R15, R8, R9, -R15 ;  /* 0x00000009080f7223 */ /* 0x000fe2000001080f */
[----:B------:R-:W-:-:S02]  /*4a10*/  HADD2.F32 R6, -RZ, R14.H0_H0 ;  /* 0x2000000eff067230 */ /* 0x000fc40000004100 */
[----:B------:R-:W-:Y:S01]  /*4a20*/  FFMA.FTZ R12, R12, R9, R37 ;  /* 0x000000090c0c7223 */ /* 0x000fe20000010025 */
[----:B------:R-:W-:Y:S02]  /*4a30*/  HADD2.F32 R93, -RZ, R93.H1_H1 ;  /* 0x3000005dff5d7230 */ /* 0x000fe40000004100 */
[----:B------:R-:W-:Y:S01]  /*4a40*/  HADD2.F32 R11, -RZ, R101.H0_H0 ;  /* 0x20000065ff0b7230 */ /* 0x000fe20000004100 */
[----:B------:R-:W-:Y:S01]  /*4a50*/  F2FP.F16.F32.PACK_AB R8, R15, R36 ;  /* 0x000000240f08723e */ /* 0x000fe200000000ff */
[----:B------:R-:W-:Y:S01]  /*4a60*/  HADD2.F32 R5, -RZ, R10.H0_H0 ;  /* 0x2000000aff057230 */ /* 0x000fe20000004100 */
[----:B------:R-:W-:Y:S01]  /*4a70*/  F2FP.F16.F32.PACK_AB R12, R12, R13 ;  /* 0x0000000d0c0c723e */ /* 0x000fe200000000ff */
[----:B------:R-:W-:Y:S02]  /*4a80*/  HADD2.F32 R14, -RZ, R14.H1_H1 ;  /* 0x3000000eff0e7230 */ /* 0x000fe40000004100 */
[----:B------:R-:W-:Y:S02]  /*4a90*/  HADD2.F32 R10, -RZ, R10.H1_H1 ;  /* 0x3000000aff0a7230 */ /* 0x000fe40000004100 */
[----:B------:R-:W-:-:S02]  /*4aa0*/  HADD2.F32 R9, -RZ, R4.H0_H0 ;  /* 0x20000004ff097230 */ /* 0x000fc40000004100 */
        /* <DEDUP_REMOVED lines=13> */
[----:B------:R-:W-:-:S07]  /*4b80*/  F2FP.F16.F32.PACK_AB R14, R14, R93 ;  /* 0x0000005d0e0e723e */ /* 0x000fce00000000ff */
.L_x_11915:
[----:B------:R-:W-:Y:S05]  /*4b90*/  BSYNC B2 ;  /* 0x0000000000027941 */ /* 0x000fea0003800000 */
.L_x_11914:
[----:B------:R-:W-:Y:S01]  /*4ba0*/  ISETP.GE.AND P4, PT, R91, R92, PT ;  /* 0x0000005c5b00720c */ /* 0x000fe20003f86270 */
[----:B--2---:R4:W-:-:S12]  /*4bb0*/  ST.E.128 desc[UR42][R74.64], R8 ;  /* 0x000000084a007985 */ /* 0x0049d8000c101d2a */
[----:B------:R-:W-:-:S05]  /*4bc0*/  @!P4 IMAD.WIDE R76, R91, 0x2, R76 ;  /* 0x000000025b4cc825 */ /* 0x000fca00078e024c */
[----:B---3--:R4:W-:Y:S02]  /*4bd0*/  @!P4 ST.E.128 desc[UR42][R76.64], R12 ;  /* 0x0000000c4c00c985 */ /* 0x0089e4000c101d2a */
.L_x_11913:
[----:B------:R-:W-:Y:S05]  /*4be0*/  BSYNC B1 ;  /* 0x0000000000017941 */ /* 0x000fea0003800000 */
.L_x_11912:
[----:B------:R-:W-:-:S03]  /*4bf0*/  UMOV UR4, 0xffffffff ;  /* 0xffffffff00047882 */ /* 0x000fc60000000000 */
[----:B------:R-:W-:Y:S05]  /*4c00*/  BRA.DIV UR4, `(.L_x_11916) ;  /* 0x0000024a04c47947 */ /* 0x000fea000b800000 */
[----:B------:R0:W0:Y:S04]  /*4c10*/  SHFL.IDX PT, R37, R84, 0x1, 0x1c1f ;  /* 0x003c1f0054257f89 */ /* 0x00002800000e0000 */
[----:B----4-:R4:W0:Y:S02]  /*4c20*/  SHFL.IDX PT, R14, R83, 0x1, 0x1c1f ;  /* 0x003c1f00530e7f89 */ /* 0x01082400000e0000 */
.L_x_12246:
[----:B------:R-:W-:-:S13]  /*4c30*/  ISETP.GE.OR P4, PT, R187, R82, P1 ;  /* 0x00000052bb00720c */ /* 0x000fda0000f86670 */
[----:B------:R-:W-:Y:S05]  /*4c40*/  @P4 BRA `(.L_x_11897) ;  /* 0x0000000800d44947 */ /* 0x000fea0003800000 */
[----:B------:R-:W5:Y:S01]  /*4c50*/  LDC R36, c[0x0][0x2f4] ;  /* 0x0000bd00ff247b82 */ /* 0x000f620000000800 */
[C---:B0-----:R-:W-:Y:S01]  /*4c60*/  LEA R12, P4, R61.reuse, R14, 0x1 ;  /* 0x0000000e3d0c7211 */ /* 0x041fe200078808ff */
[----:B------:R-:W-:Y:S03]  /*4c70*/  BSSY B1, `(.L_x_11917) ;  /* 0x0000067000017945 */ /* 0x000fe60003800000 */
[----:B------:R-:W-:Y:S01]  /*4c80*/  LEA.HI.X R13, R61, R37, R62, 0x1, P4 ;  /* 0x000000253d0d7211 */ /* 0x000fe200020f0c3e */
[----:B-----5:R-:W-:-:S05]  /*4c90*/  @P0 IMAD.IADD R85, R36, 0x1, -R85 ;  /* 0x0000000124550824 */ /* 0x020fca00078e0a55 */
[----:B------:R-:W-:-:S04]  /*4ca0*/  SHF.R.S32.HI R4, RZ, 0x1f, R85 ;  /* 0x0000001fff047819 */ /* 0x000fc80000011455 */
[----:B------:R-:W-:-:S04]  /*4cb0*/  LEA.HI R85, R4, R85, RZ, 0x4 ;  /* 0x0000005504557211 */ /* 0x000fc800078f20ff */
[----:B------:R-:W-:-:S05]  /*4cc0*/  LEA.HI.SX32 R15, R85, R60, 0x1c ;  /* 0x0000003c550f7211 */ /* 0x000fca00078fe2ff */
[----:B------:R-:W-:-:S05]  /*4cd0*/  IMAD.SHL.U32 R15, R15, 0x8, RZ ;  /* 0x000000080f0f7824 */ /* 0x000fca00078e00ff */
[----:B------:R-:W-:-:S04]  /*4ce0*/  LOP3.LUT R5, R202, 0x38, R15, 0xf8, !PT ;  /* 0x00000038ca057812 */ /* 0x000fc800078ef80f */
[----:B------:R-:W-:Y:S01]  /*4cf0*/  LOP3.LUT R4, R5, R206, RZ, 0x3c, !PT ;  /* 0x000000ce05047212 */ /* 0x000fe200078e3cff */
[----:B------:R-:W-:-:S04]  /*4d00*/  IMAD R5, R19, 0x1800, R64 ;  /* 0x0000180013057824 */ /* 0x000fc800078e0240 */
[----:B------:R-:W-:Y:S02]  /*4d10*/  IMAD.IADD R4, R207, 0x1, R4 ;  /* 0x00000001cf047824 */ /* 0x000fe400078e0204 */
[----:B------:R-:W-:Y:S02]  /*4d20*/  IMAD R5, R5, 0x2, R148 ;  /* 0x0000000205057824 */ /* 0x000fe400078e0294 */
[----:B------:R-:W-:-:S04]  /*4d30*/  IMAD R7, R19, 0x1800, R4 ;  /* 0x0000180013077824 */ /* 0x000fc800078e0204 */
[----:B------:R-:W-:Y:S02]  /*4d40*/  IMAD R8, R7, 0x2, R148 ;  /* 0x0000000207087824 */ /* 0x000fe400078e0294 */
[----:B------:R-:W0:Y:S04]  /*4d50*/  LDS.128 R4, [R5+0x1c400] ;  /* 0x01c4000005047984 */ /* 0x000e280000000c00 */
[----:B------:R-:W0:Y:S01]  /*4d60*/  LDS.128 R8, [R8+0x1c400] ;  /* 0x01c4000008087984 */ /* 0x000e220000000c00 */
[----:B------:R-:W-:Y:S05]  /*4d70*/  @P2 BRA `(.L_x_11918) ;  /* 0x0000000400582947 */ /* 0x000fea0003800000 */
[----:B------:R-:W-:Y:S01]  /*4d80*/  SHF.R.U32.HI R38, RZ, 0x10, R41 ;  /* 0x00000010ff267819 */ /* 0x000fe20000011629 */
[--C-:B------:R-:W-:Y:S01]  /*4d90*/  HADD2.F32 R39, -RZ, R90.reuse.H1_H1 ;  /* 0x3000005aff277230 */ /* 0x100fe20000004100 */
[--C-:B------:R-:W-:Y:S01]  /*4da0*/  SHF.R.U64 R91, R32, 0x10, R33.reuse ;  /* 0x00000010205b7819 */ /* 0x100fe20000001221 */
[----:B------:R-:W-:Y:S01]  /*4db0*/  HADD2.F32 R90, -RZ, R90.H0_H0 ;  /* 0x2000005aff5a7230 */ /* 0x000fe20000004100 */
[----:B------:R-:W-:Y:S01]  /*4dc0*/  SHF.R.U32.HI R75, RZ, 0x10, R33 ;  /* 0x00000010ff4b7819 */ /* 0x000fe20000011621 */
[----:B0-----:R-:W-:Y:S01]  /*4dd0*/  IMAD.MOV.U32 R33, RZ, RZ, R10 ;  /* 0x000000ffff217224 */ /* 0x001fe200078e000a */
[----:B------:R-:W-:Y:S01]  /*4de0*/  MOV R32, R8 ;  /* 0x0000000800207202 */ /* 0x000fe20000000f00 */
[----:B------:R-:W-:Y:S01]  /*4df0*/  IMAD.MOV.U32 R8, RZ, RZ, R6 ;  /* 0x000000ffff087224 */ /* 0x000fe200078e0006 */
[----:B-1----:R-:W-:Y:S01]  /*4e00*/  SHF.R.U64 R84, R40, 0x10, R41 ;  /* 0x0000001028547819 */ /* 0x002fe20000001229 */
[--C-:B------:R-:W-:Y:S01]  /*4e10*/  HADD2.F32 R10, -RZ, R9.reuse.H0_H0 ;  /* 0x20000009ff0a7230 */ /* 0x100fe20000004100 */
[--C-:B------:R-:W-:Y:S01]  /*4e20*/  SHF.R.U64 R85, R34, 0x10, R35.reuse ;  /* 0x0000001022557819 */ /* 0x100fe20000001223 */
[----:B------:R-:W-:Y:S01]  /*4e30*/  HADD2.F32 R9, -RZ, R9.H1_H1 ;  /* 0x30000009ff097230 */ /* 0x000fe20000004100 */
[----:B------:R-:W-:Y:S01]  /*4e40*/  SHF.R.U32.HI R74, RZ, 0x10, R35 ;  /* 0x00000010ff4a7819 */ /* 0x000fe20000011623 */
[----:B------:R-:W-:-:S02]  /*4e50*/  HADD2.F32 R6, -RZ, R5.H0_H0 ;  /* 0x20000005ff067230 */ /* 0x000fc40000004100 */
[-C--:B------:R-:W-:Y:S01]  /*4e60*/  FMUL.FTZ R41, R10, R39.reuse ;  /* 0x000000270a297220 */ /* 0x080fe20000410000 */
[----:B------:R-:W-:Y:S01]  /*4e70*/  HADD2.F32 R38, -RZ, R38.H0_H0 ;  /* 0x20000026ff267230 */ /* 0x000fe20000004100 */
[--C-:B----4-:R-:W-:Y:S01]  /*4e80*/  SHF.R.U64 R83, R42, 0x10, R43.reuse ;  /* 0x000000102a537819 */ /* 0x110fe2000000122b */
[----:B------:R-:W-:Y:S01]  /*4e90*/  HADD2.F32 R5, -RZ, R5.H1_H1 ;  /* 0x30000005ff057230 */ /* 0x000fe20000004100 */
[----:B------:R-:W-:Y:S01]  /*4ea0*/  SHF.R.U32.HI R43, RZ, 0x10, R43 ;  /* 0x00000010ff2b7819 */ /* 0x000fe2000001162b */
[----:B------:R-:W-:Y:S02]  /*4eb0*/  HADD2.F32 R34, -RZ, R75.H0_H0 ;  /* 0x2000004bff227230 */ /* 0x000fe40000004100 */
[-C--:B------:R-:W-:Y:S01]  /*4ec0*/  FMUL.FTZ R40, R9, R38.reuse ;  /* 0x0000002609287220 */ /* 0x080fe20000410000 */
[----:B------:R-:W-:Y:S02]  /*4ed0*/  HADD2.F32 R35, -RZ, R88.H1_H1 ;  /* 0x30000058ff237230 */ /* 0x000fe40000004100 */
[C---:B------:R-:W-:Y:S01]  /*4ee0*/  FMUL.FTZ R38, R5.reuse, R38 ;  /* 0x0000002605267220 */ /* 0x040fe20000410000 */
[----:B------:R-:W-:Y:S01]  /*4ef0*/  FMUL.FTZ R39, R6, R39 ;  /* 0x0000002706277220 */ /* 0x000fe20000410000 */
[----:B------:R-:W-:Y:S01]  /*4f00*/  FFMA.FTZ R40, R5, R34, -R40 ;  /* 0x0000002205287223 */ /* 0x000fe20000010828 */
[----:B------:R-:W-:-:S02]  /*4f10*/  HADD2.F32 R5, -RZ, R7.H0_H0 ;  /* 0x20000007ff057230 */ /* 0x000fc40000004100 */
[----:B------:R-:W-:Y:S01]  /*4f20*/  FFMA.FTZ R42, R9, R34, R38 ;  /* 0x00000022092a7223 */ /* 0x000fe20000010026 */
[-C--:B------:R-:W-:Y:S01]  /*4f30*/  FFMA.FTZ R41, R6, R35.reuse, -R41 ;  /* 0x0000002306297223 */ /* 0x080fe20000010829 */
[----:B------:R-:W-:Y:S02]  /*4f40*/  HADD2.F32 R34, -RZ, R89.H1_H1 ;  /* 0x30000059ff227230 */ /* 0x000fe40000004100 */
[----:B------:R-:W-:Y:S01]  /*4f50*/  FFMA.FTZ R39, R10, R35, R39 ;  /* 0x000000230a277223 */ /* 0x000fe20000010027 */
[--C-:B------:R-:W-:Y:S02]  /*4f60*/  HADD2.F32 R6, -RZ, R11.reuse.H0_H0 ;  /* 0x2000000bff067230 */ /* 0x100fe40000004100 */
[----:B------:R-:W-:Y:S02]  /*4f70*/  HADD2.F32 R9, -RZ, R86.H1_H1 ;  /* 0x30000056ff097230 */ /* 0x000fe40000004100 */
[----:B------:R-:W-:Y:S01]  /*4f80*/  FMUL.FTZ R35, R5, R34 ;  /* 0x0000002205237220 */ /* 0x000fe20000410000 */
[----:B------:R-:W-:Y:S01]  /*4f90*/  HADD2.F32 R11, -RZ, R11.H1_H1 ;  /* 0x3000000bff0b7230 */ /* 0x000fe20000004100 */
[----:B------:R-:W-:Y:S01]  /*4fa0*/  F2FP.F16.F32.PACK_AB R39, R42, R39 ;  /* 0x000000272a27723e */ /* 0x000fe200000000ff */
[----:B------:R-:W-:-:S02]  /*4fb0*/  HADD2.F32 R38, -RZ, R43.H0_H0 ;  /* 0x2000002bff267230 */ /* 0x000fc40000004100 */
[CC--:B------:R-:W-:Y:S01]  /*4fc0*/  FFMA.FTZ R75, R6.reuse, R9.reuse, R35 ;  /* 0x00000009064b7223 */ /* 0x0c0fe20000010023 */
[----:B------:R-:W-:Y:S02]  /*4fd0*/  HADD2.F32 R10, -RZ, R74.H0_H0 ;  /* 0x2000004aff0a7230 */ /* 0x000fe40000004100 */
[----:B------:R-:W-:Y:S01]  /*4fe0*/  FMUL.FTZ R74, R6, R34 ;  /* 0x00000022064a7220 */ /* 0x000fe20000410000 */
[----:B------:R-:W-:Y:S02]  /*4ff0*/  HADD2.F32 R7, -RZ, R7.H1_H1 ;  /* 0x30000007ff077230 */ /* 0x000fe40000004100 */
[----:B------:R-:W-:Y:S01]  /*5000*/  FMUL.FTZ R34, R11, R38 ;  /* 0x000000260b227220 */ /* 0x000fe20000410000 */
[----:B------:R-:W-:Y:S02]  /*5010*/  HADD2.F32 R6, -RZ, R32.H0_H0 ;  /* 0x20000020ff067230 */ /* 0x000fe40000004100 */
[----:B------:R-:W-:Y:S01]  /*5020*/  FFMA.FTZ R74, R5, R9, -R74 ;  /* 0x00000009054a7223 */ /* 0x000fe2000001084a */
[----:B------:R-:W-:-:S02]  /*5030*/  HADD2.F32 R9, -RZ, R84.H0_H0 ;  /* 0x20000054ff097230 */ /* 0x000fc40000004100 */
[C---:B------:R-:W-:Y:S01]  /*5040*/  FMUL.FTZ R38, R7.reuse, R38 ;  /* 0x0000002607267220 */ /* 0x040fe20000410000 */
[----:B------:R-:W-:Y:S02]  /*5050*/  HADD2.F32 R5, -RZ, R4.H0_H0 ;  /* 0x20000004ff057230 */ /* 0x000fe40000004100 */
[-C--:B--2---:R-:W-:Y:S01]  /*5060*/  FFMA.FTZ R77, R7, R10.reuse, -R34 ;  /* 0x0000000a074d7223 */ /* 0x084fe20000010822 */
[----:B------:R-:W-:Y:S02]  /*5070*/  HADD2.F32 R32, -RZ, R32.H1_H1 ;  /* 0x30000020ff207230 */ /* 0x000fe40000004100 */
[----:B---3--:R-:W-:Y:S01]  /*5080*/  FFMA.FTZ R76, R11, R10, R38 ;  /* 0x0000000a0b4c7223 */ /* 0x008fe20000010026 */
[----:B------:R-:W-:Y:S02]  /*5090*/  HADD2.F32 R4, -RZ, R4.H1_H1 ;  /* 0x30000004ff047230 */ /* 0x000fe40000004100 */
[----:B------:R-:W-:Y:S01]  /*50a0*/  FMUL.FTZ R10, R6, R90 ;  /* 0x0000005a060a7220 */ /* 0x000fe20000410000 */
[----:B------:R-:W-:-:S02]  /*50b0*/  HADD2.F32 R88, -RZ, R88.H0_H0 ;  /* 0x20000058ff587230 */ /* 0x000fc40000004100 */
[-C--:B------:R-:W-:Y:S01]  /*50c0*/  FMUL.FTZ R35, R32, R9.reuse ;  /* 0x0000000920237220 */ /* 0x080fe20000410000 */
[----:B------:R-:W-:Y:S02]  /*50d0*/  HADD2.F32 R7, -RZ, R91.H0_H0 ;  /* 0x2000005bff077230 */ /* 0x000fe40000004100 */
[C---:B------:R-:W-:Y:S01]  /*50e0*/  FMUL.FTZ R9, R4.reuse, R9 ;  /* 0x0000000904097220 */ /* 0x040fe20000410000 */
[C---:B------:R-:W-:Y:S01]  /*50f0*/  FMUL.FTZ R11, R5.reuse, R90 ;  /* 0x0000005a050b7220 */ /* 0x040fe20000410000 */
[----:B------:R-:W-:Y:S01]  /*5100*/  FFMA.FTZ R10, R5, R88, -R10 ;  /* 0x00000058050a7223 */ /* 0x000fe2000001080a */
[----:B------:R-:W-:Y:S02]  /*5110*/  HADD2.F32 R5, -RZ, R33.H0_H0 ;  /* 0x20000021ff057230 */ /* 0x000fe40000004100 */
[-C--:B------:R-:W-:Y:S01]  /*5120*/  FFMA.FTZ R35, R4, R7.reuse, -R35 ;  /* 0x0000000704237223 */ /* 0x080fe20000010823 */
[----:B------:R-:W-:Y:S01]  /*5130*/  FFMA.FTZ R32, R32, R7, R9 ;  /* 0x0000000720207223 */ /* 0x000fe20000010009 */
[----:B------:R-:W-:-:S02]  /*5140*/  HADD2.F32 R4, -RZ, R8.H0_H0 ;  /* 0x20000008ff047230 */ /* 0x000fc40000004100 */
[----:B------:R-:W-:Y:S01]  /*5150*/  FFMA.FTZ R11, R6, R88, R11 ;  /* 0x00000058060b7223 */ /* 0x000fe2000001000b */
[----:B------:R-:W-:Y:S01]  /*5160*/  HADD2.F32 R89, -RZ, R89.H0_H0 ;  /* 0x20000059ff597230 */ /* 0x000fe20000004100 */
[----:B------:R-:W-:Y:S01]  /*5170*/  F2FP.F16.F32.PACK_AB R75, R76, R75 ;  /* 0x0000004b4c4b723e */ /* 0x000fe200000000ff */
        /* <DEDUP_REMOVED lines=22> */
.L_x_11918:
[----:B------:R-:W-:Y:S05]  /*52e0*/  BSYNC B1 ;  /* 0x0000000000017941 */ /* 0x000fea0003800000 */
.L_x_11917:
[----:B0-----:R0:W-:Y:S01]  /*52f0*/  ST.E.128 desc[UR42][R12.64], R4 ;  /* 0x000000040c007985 */ /* 0x0011e2000c101d2a */
[----:B------:R-:W-:Y:S01]  /*5300*/  ISETP.GE.AND P2, PT, R15, R36, PT ;  /* 0x000000240f00720c */ /* 0x000fe20003f46270 */
[----:B------:R-:W-:-:S12]  /*5310*/  IMAD.MOV.U32 R36, RZ, RZ, R14 ;  /* 0x000000ffff247224 */ /* 0x000fd800078e000e */
[----:B------:R-:W-:Y:S05]  /*5320*/  @P2 BRA `(.L_x_11897) ;  /* 0x00000004001c2947 */ /* 0x000fea0003800000 */
[----:B0-----:R-:W-:-:S05]  /*5330*/  IMAD.WIDE R4, R15, 0x2, R36 ;  /* 0x000000020f047825 */ /* 0x001fca00078e0224 */
[----:B------:R0:W-:Y:S01]  /*5340*/  ST.E.128 desc[UR42][R4.64], R8 ;  /* 0x0000000804007985 */ /* 0x0001e2000c101d2a */
[----:B------:R-:W-:Y:S05]  /*5350*/  BRA `(.L_x_11897) ;  /* 0x0000000400107947 */ /* 0x000fea0003800000 */
.L_x_11878:
[----:B------:R-:W-:-:S13]  /*5360*/  ISETP.NE.AND P3, PT, R55, 0x3, PT ;  /* 0x000000033700780c */ /* 0x000fda0003f65270 */
[----:B------:R-:W-:Y:S05]  /*5370*/  @!P3 BRA `(.L_x_11919) ;  /* 0x000000000004b947 */ /* 0x000fea0003800000 */
[----:B------:R-:W-:Y:S01]  /*5380*/  BPT.TRAP 0x1 ;  /* 0x000000040000795c */ /* 0x000fe20000300000 */
.L_x_11919:
[----:B------:R-:W-:Y:S01]  /*5390*/  IMAD R72, R19, 0x8, R148 ;  /* 0x0000000813487824 */ /* 0x000fe200078e0294 */
[----:B------:R-:W-:Y:S01]  /*53a0*/  SHF.L.U32 R87, R154, 0x1f, RZ ;  /* 0x0000001f9a577819 */ /* 0x000fe200000006ff */
[----:B------:R-:W-:Y:S01]  /*53b0*/  BSSY B1, `(.L_x_11920) ;  /* 0x0000004000017945 */ /* 0x000fe20003800000 */
[----:B------:R-:W-:Y:S02]  /*53c0*/  SHF.R.S32.HI R80, RZ, 0x1f, R79 ;  /* 0x0000001fff507819 */ /* 0x000fe4000001144f */
[----:B------:R-:W0:Y:S02]  /*53d0*/  SYNCS.PHASECHK.TRANS64.TRYWAIT P2, [R72+URZ+0x22890], R87 ;  /* 0x02289057480075a7 */ /* 0x000e24000804017f */
[----:B0-----:R-:W-:Y:S05]  /*53e0*/  @!P2 BRA `(.L_x_11921) ;  /* 0x000002440014a947 */ /* 0x001fea0003800000 */
.L_x_12247:
[----:B------:R-:W-:Y:S05]  /*53f0*/  BSYNC B1 ;  /* 0x0000000000017941 */ /* 0x000fea0003800000 */
.L_x_11920:
        /* <DEDUP_REMOVED lines=27> */
.L_x_12251:
[----:B------:R-:W-:Y:S04]  /*55b0*/  BSSY B1, `(.L_x_11923) ;  /* 0x000000d000017945 */ /* 0x000fe80003800000 */
[----:B------:R-:W-:Y:S05]  /*55c0*/  @!P2 BRA `(.L_x_11924) ;  /* 0x00000000002ca947 */ /* 0x000fea0003800000 */
[----:B------:R-:W-:Y:S02]  /*55d0*/  ULDC UR4, c[0x0][0x2f4] ;  /* 0x0000bd0000047ab9 */ /* 0x000fe40000000800 */
[----:B------:R-:W-:-:S13]  /*55e0*/  ISETP.GE.AND P2, PT, R16, UR4, PT ;  /* 0x0000000410007c0c */ /* 0x000fda000bf46270 */
[----:B---3--:R-:W-:-:S04]  /*55f0*/  @!P2 LEA R10, P4, R16, R14, 0x1 ;  /* 0x0000000e100aa211 */ /* 0x008fc800078808ff */
[----:B--2---:R-:W-:Y:S02]  /*5600*/  @!P2 LEA.HI.X R11, R16, R5, R17, 0x1, P4 ;  /* 0x00000005100ba211 */ /* 0x004fe400020f0c11 */
[----:B------:R-:W-:-:S13]  /*5610*/  ISETP.GE.AND P4, PT, R18, UR4, PT ;  /* 0x0000000412007c0c */ /* 0x000fda000bf86270 */
[----:B------:R-:W-:-:S04]  /*5620*/  @!P4 LEA R14, P5, R18, R14, 0x1 ;  /* 0x0000000e120ec211 */ /* 0x000fc800078a08ff */
[----:B------:R-:W-:Y:S02]  /*5630*/  @!P4 LEA.HI.X R15, R18, R5, R153, 0x1, P5 ;  /* 0x00000005120fc211 */ /* 0x000fe400028f0c99 */
[----:B------:R-:W2:Y:S04]  /*5640*/  @!P2 LDS.128 R4, [R88] ;  /* 0x000000005804a984 */ /* 0x000ea80000000c00 */
[----:B--2---:R-:W-:Y:S04]  /*5650*/  @!P2 ST.E.128 desc[UR42][R10.64], R4 ;  /* 0x000000040a00a985 */ /* 0x004fe8000c101d2a */
[----:B------:R-:W2:Y:S04]  /*5660*/  @!P4 LDS.128 R4, [R86] ;  /* 0x000000005604c984 */ /* 0x000ea80000000c00 */
[----:B--2---:R4:W-:Y:S02]  /*5670*/  @!P4 ST.E.128 desc[UR42][R14.64], R4 ;  /* 0x000000040e00c985 */ /* 0x0049e4000c101d2a */
.L_x_11924:
[----:B------:R-:W-:Y:S05]  /*5680*/  BSYNC B1 ;  /* 0x0000000000017941 */ /* 0x000fea0003800000 */
.L_x_11923:
[----:B------:R-:W-:-:S03]  /*5690*/  UMOV UR4, 0xffffffff ;  /* 0xffffffff00047882 */ /* 0x000fc60000000000 */
[----:B------:R-:W-:Y:S05]  /*56a0*/  BRA.DIV UR4, `(.L_x_11925) ;  /* 0x0000024204c07947 */ /* 0x000fea000b800000 */
[----:B--2-4-:R2:W4:Y:S04]  /*56b0*/  SHFL.IDX PT, R5, R9, 0x1, 0x1c1f ;  /* 0x003c1f0009057f89 */ /* 0x01452800000e0000 */
[----:B---3--:R2:W3:Y:S02]  /*56c0*/  SHFL.IDX PT, R14, R8, 0x1, 0x1c1f ;  /* 0x003c1f00080e7f89 */ /* 0x0084e400000e0000 */
.L_x_12255:
[----:B------:R-:W-:-:S13]  /*56d0*/  ISETP.GE.AND P2, PT, R32, 0x41, PT ;  /* 0x000000412000780c */ /* 0x000fda0003f46270 */
[----:B------:R-:W-:Y:S05]  /*56e0*/  @!P2 BRA `(.L_x_11897) ;  /* 0x00000000002ca947 */ /* 0x000fea0003800000 */
[----:B------:R-:W-:Y:S02]  /*56f0*/  ULDC UR4, c[0x0][0x2f4] ;  /* 0x0000bd0000047ab9 */ /* 0x000fe40000000800 */
[----:B------:R-:W-:-:S13]  /*5700*/  ISETP.GE.AND P2, PT, R16, UR4, PT ;  /* 0x0000000410007c0c */ /* 0x000fda000bf46270 */
[----:B-123--:R-:W-:-:S04]  /*5710*/  @!P2 LEA R8, P4, R16, R14, 0x1 ;  /* 0x0000000e1008a211 */ /* 0x00efc800078808ff */
[----:B----4-:R-:W-:Y:S02]  /*5720*/  @!P2 LEA.HI.X R9, R16, R5, R17, 0x1, P4 ;  /* 0x000000051009a211 */ /* 0x010fe400020f0c11 */
[----:B------:R-:W-:-:S13]  /*5730*/  ISETP.GE.AND P4, PT, R18, UR4, PT ;  /* 0x0000000412007c0c */ /* 0x000fda000bf86270 */
[----:B------:R-:W-:-:S04]  /*5740*/  @!P4 LEA R14, P5, R18, R14, 0x1 ;  /* 0x0000000e120ec211 */ /* 0x000fc800078a08ff */
[----:B------:R-:W-:Y:S02]  /*5750*/  @!P4 LEA.HI.X R15, R18, R5, R153, 0x1, P5 ;  /* 0x00000005120fc211 */ /* 0x000fe400028f0c99 */
[----:B------:R-:W1:Y:S04]  /*5760*/  @!P2 LDS.128 R4, [R88+0x2000] ;  /* 0x002000005804a984 */ /* 0x000e680000000c00 */
[----:B-1----:R-:W-:Y:S04]  /*5770*/  @!P2 ST.E.128 desc[UR42][R8.64], R4 ;  /* 0x000000040800a985 */ /* 0x002fe8000c101d2a */
[----:B------:R-:W1:Y:S04]  /*5780*/  @!P4 LDS.128 R4, [R86+0x2000] ;  /* 0x002000005604c984 */ /* 0x000e680000000c00 */
[----:B-1----:R1:W-:Y:S02]  /*5790*/  @!P4 ST.E.128 desc[UR42][R14.64], R4 ;  /* 0x000000040e00c985 */ /* 0x0023e4000c101d2a */
.L_x_11897:
[----:B------:R-:W-:Y:S05]  /*57a0*/  BSYNC B0 ;  /* 0x0000000000007941 */ /* 0x000fea0003800000 */
.L_x_11877:
[----:B01--4-:R-:W0:Y:S01]  /*57b0*/  S2R R4, SR_TID.X ;  /* 0x0000000000047919 */ /* 0x013e220000002100 */
        /* <DEDUP_REMOVED lines=8> */
[----:B-1----:R1:W-:Y:S01]  /*5840*/  BAR.SYNC.DEFER_BLOCKING R213, 0x80 ;  /* 0x000200d50000751d */ /* 0x0023e20000010000 */
[----:B0-----:R-:W-:-:S13]  /*5850*/  LOP3.LUT P2, RZ, R4, 0x7f, RZ, 0xc0, !PT ;  /* 0x0000007f04ff7812 */ /* 0x001fda000784c0ff */
[----:B------:R-:W-:-:S05]  /*5860*/  @!P2 VIADD R4, R72, 0x228a0 ;  /* 0x000228a04804a836 */ /* 0x000fca0000000000 */
[----:B------:R-:W-:-:S04]  /*5870*/  @!P2 PRMT R4, RZ, 0x654, R4 ;  /* 0x00000654ff04a816 */ /* 0x000fc80000000004 */
[----:B------:R1:W-:Y:S01]  /*5880*/  @!P2 SYNCS.ARRIVE.TRANS64.RED.A1T0 RZ, [R4+URZ], RZ ;  /* 0x000000ff04ffa9a7 */ /* 0x0003e2000810043f */
[----:B------:R-:W-:Y:S05]  /*5890*/  @!P3 BRA `(.L_x_11927) ;  /* 0x000000000004b947 */ /* 0x000fea0003800000 */
[----:B------:R-:W-:Y:S01]  /*58a0*/  BPT.TRAP 0x1 ;  /* 0x000000040000795c */ /* 0x000fe20000300000 */
.L_x_11927:
[----:B------:R-:W-:Y:S05]  /*58b0*/  BSYNC B0 ;  /* 0x0000000000007941 */ /* 0x000fea0003800000 */
.L_x_11926:
[----:B------:R-:W0:Y:S01]  /*58c0*/  SYNCS.PHASECHK.TRANS64.TRYWAIT P3, [R72+URZ+0x228b0], R87 ;  /* 0x0228b057480075a7 */ /* 0x000e22000806017f */
[----:B------:R-:W-:Y:S04]  /*58d0*/  BSSY B0, `(.L_x_11928) ;  /* 0x0000002000007945 */ /* 0x000fe80003800000 */
[----:B0-----:R-:W-:Y:S05]  /*58e0*/  @!P3 BRA `(.L_x_11929) ;  /* 0x000002400078b947 */ /* 0x001fea0003800000 */
.L_x_12256:
[----:B------:R-:W-:Y:S05]  /*58f0*/  BSYNC B0 ;  /* 0x0000000000007941 */ /* 0x000fea0003800000 */
.L_x_11928:
[----:B------:R-:W-:Y:S01]  /*5900*/  ULDC.64 UR4, c[0x0][0x328] ;  /* 0x0000ca0000047ab9 */ /* 0x000fe20000000a00 */
[----:B------:R-:W-:Y:S01]  /*5910*/  IMAD.IADD R82, R82, 0x1, -R152 ;  /* 0x0000000152527824 */ /* 0x000fe200078e0a98 */
[----:B------:R-:W-:Y:S01]  /*5920*/  BSSY B0, `(.L_x_11930) ;  /* 0x0000043000007945 */ /* 0x000fe20003800000 */
[----:B------:R-:W-:Y:S02]  /*5930*/  IMAD R80, R80, UR4, RZ ;  /* 0x0000000450507c24 */ /* 0x000fe4000f8e02ff */
[----:B-1----:R-:W-:-:S04]  /*5940*/  IMAD.WIDE.U32 R4, R79, UR4, RZ ;  /* 0x000000044f047c25 */ /* 0x002fc8000f8e00ff */
[----:B------:R-:W-:Y:S01]  /*5950*/  IMAD R79, R79, UR5, R80 ;  /* 0x000000054f4f7c24 */ /* 0x000fe2000f8e0250 */
[----:B------:R-:W-:Y:S02]  /*5960*/  ULDC.64 UR4, c[0x0][0x338] ;  /* 0x0000ce0000047ab9 */ /* 0x000fe40000000a00 */
[----:B------:R-:W-:Y:S02]  /*5970*/  IMAD R81, R81, UR4, RZ ;  /* 0x0000000451517c24 */ /* 0x000fe4000f8e02ff */
        /* <DEDUP_REMOVED lines=15> */
[----:B------:R1:W4:Y:S01]  /*5a70*/  SHFL.IDX PT, R39, R34, RZ, 0x1c1f ;  /* 0x001c1fff22277589 */ /* 0x00032200000e0000 */
[--C-:B------:R-:W-:Y:S02]  /*5a80*/  IMAD R36, R5, 0x2, R26.reuse ;  /* 0x0000000205247824 */ /* 0x100fe400078e021a */
[----:B------:R-:W-:Y:S01]  /*5a90*/  IMAD R38, R7, 0x2, R26 ;  /* 0x0000000207267824 */ /* 0x000fe200078e021a */
[----:B------:R1:W0:Y:S08]  /*5aa0*/  SHFL.IDX PT, R37, R35, RZ, 0x1c1f ;  /* 0x001c1fff23257589 */ /* 0x00023000000e0000 */
[----:B-1----:R-:W-:Y:S05]  /*5ab0*/  @!P3 BRA `(.L_x_11931) ;  /* 0x0000000000a4b947 */ /* 0x002fea0003800000 */
[----:B------:R-:W-:Y:S02]  /*5ac0*/  ISETP.NE.AND P5, PT, R65, RZ, PT ;  /* 0x000000ff4100720c */ /* 0x000fe40003fa5270 */
[----:B------:R-:W-:-:S11]  /*5ad0*/  ISETP.NE.AND P4, PT, R66, RZ, PT ;  /* 0x000000ff4200720c */ /* 0x000fd60003f85270 */
[----:B------:R-:W1:Y:S01]  /*5ae0*/  @P5 LDS.128 R4, [R36] ;  /* 0x0000000024045984 */ /* 0x000e620000000c00 */
[----:B--2-4-:R-:W-:-:S04]  /*5af0*/  @P5 LEA R8, P3, R16, R39, 0x1 ;  /* 0x0000002710085211 */ /* 0x014fc800078608ff */
[----:B0-----:R-:W-:Y:S02]  /*5b00*/  @P5 LEA.HI.X R9, R16, R37, R17, 0x1, P3 ;  /* 0x0000002510095211 */ /* 0x001fe400018f0c11 */
[----:B------:R-:W-:-:S04]  /*5b10*/  @P4 LEA R32, P3, R18, R39, 0x1 ;  /* 0x0000002712204211 */ /* 0x000fc800078608ff */
[----:B------:R-:W-:Y:S02]  /*5b20*/  @P4 LEA.HI.X R33, R18, R37, R153, 0x1, P3 ;  /* 0x0000002512214211 */ /* 0x000fe400018f0c99 */
[----:B------:R-:W-:-:S13]  /*5b30*/  ISETP.NE.AND P3, PT, R67, RZ, PT ;  /* 0x000000ff4300720c */ /* 0x000fda0003f65270 */
[----:B------:R-:W-:-:S04]  /*5b40*/  @P3 LEA R10, P6, R166, R39, 0x1 ;  /* 0x00000027a60a3211 */ /* 0x000fc800078c08ff */
[----:B------:R-:W-:Y:S01]  /*5b50*/  @P3 LEA.HI.X R11, R166, R37, R193, 0x1, P6 ;  /* 0x00000025a60b3211 */ /* 0x000fe200030f0cc1 */
[----:B-1----:R-:W-:Y:S01]  /*5b60*/  @P5 ST.E.128 desc[UR42][R8.64], R4 ;  /* 0x0000000408005985 */ /* 0x002fe2000c101d2a */
[----:B------:R-:W-:-:S03]  /*5b70*/  ISETP.NE.AND P5, PT, R68, RZ, PT ;  /* 0x000000ff4400720c */ /* 0x000fc60003fa5270 */
[----:B------:R-:W0:Y:S10]  /*5b80*/  @P4 LDS.128 R4, [R38] ;  /* 0x0000000026044984 */ /* 0x000e340000000c00 */
[----:B------:R-:W-:-:S04]  /*5b90*/  @P5 LEA R12, P6, R164, R39, 0x1 ;  /* 0x00000027a40c5211 */ /* 0x000fc800078c08ff */
[----:B------:R-:W-:Y:S01]  /*5ba0*/  @P5 LEA.HI.X R13, R164, R37, R192, 0x1, P6 ;  /* 0x00000025a40d5211 */ /* 0x000fe200030f0cc0 */
[----:B0-----:R-:W-:Y:S01]  /*5bb0*/  @P4 ST.E.128 desc[UR42][R32.64], R4 ;  /* 0x0000000420004985 */ /* 0x001fe2000c101d2a */
[----:B------:R-:W-:-:S03]  /*5bc0*/  ISETP.NE.AND P4, PT, R69, RZ, PT ;  /* 0x000000ff4500720c */ /* 0x000fc60003f85270 */
[----:B------:R-:W0:Y:S10]  /*5bd0*/  @P3 LDS.128 R4, [R36+0x3000] ;  /* 0x0030000024043984 */ /* 0x000e340000000c00 */
[----:B---3--:R-:W-:-:S04]  /*5be0*/  @P4 LEA R14, P6, R186, R39, 0x1 ;  /* 0x00000027ba0e4211 */ /* 0x008fc800078c08ff */
[----:B------:R-:W-:Y:S01]  /*5bf0*/  @P4 LEA.HI.X R15, R186, R37, R191, 0x1, P6 ;  /* 0x00000025ba0f4211 */ /* 0x000fe200030f0cbf */
[----:B0-----:R0:W-:Y:S01]  /*5c00*/  @P3 ST.E.128 desc[UR42][R10.64], R4 ;  /* 0x000000040a003985 */ /* 0x0011e2000c101d2a */
[----:B------:R-:W-:-:S03]  /*5c10*/  ISETP.NE.AND P3, PT, R70, RZ, PT ;  /* 0x000000ff4600720c */ /* 0x000fc60003f65270 */
[----:B------:R-:W1:Y:S10]  /*5c20*/  @P5 LDS.128 R4, [R38+0x3000] ;  /* 0x0030000026045984 */ /* 0x000e740000000c00 */
[----:B------:R-:W-:-:S04]  /*5c30*/  @P3 LEA R8, P6, R185, R39, 0x1 ;  /* 0x00000027b9083211 */ /* 0x000fc800078c08ff */
[----:B------:R-:W-:Y:S02]  /*5c40*/  @P3 LEA.HI.X R9, R185, R37, R190, 0x1, P6 ;  /* 0x00000025b9093211 */ /* 0x000fe400030f0cbe */
[----:B0-----:R-:W-:Y:S01]  /*5c50*/  PRMT R10, R50, 0x8880, RZ ;  /* 0x00008880320a7816 */ /* 0x001fe200000000ff */
[----:B-1----:R-:W-:Y:S01]  /*5c60*/  @P5 ST.E.128 desc[UR42][R12.64], R4 ;  /* 0x000000040c005985 */ /* 0x002fe2000c101d2a */
[----:B------:R-:W-:-:S03]  /*5c70*/  ISETP.NE.AND P5, PT, R71, RZ, PT ;  /* 0x000000ff4700720c */ /* 0x000fc60003fa5270 */
[----:B------:R-:W0:Y:S10]  /*5c80*/  @P4 LDS.128 R4, [R36+0x6000] ;  /* 0x0060000024044984 */ /* 0x000e340000000c00 */
[----:B------:R-:W-:-:S04]  /*5c90*/  @P5 LEA R32, P6, R184, R39, 0x1 ;  /* 0x00000027b8205211 */ /* 0x000fc800078c08ff */
[----:B------:R-:W-:Y:S01]  /*5ca0*/  @P5 LEA.HI.X R33, R184, R37, R189, 0x1, P6 ;  /* 0x00000025b8215211 */ /* 0x000fe200030f0cbd */
[----:B0-----:R-:W-:Y:S01]  /*5cb0*/  @P4 ST.E.128 desc[UR42][R14.64], R4 ;  /* 0x000000040e004985 */ /* 0x001fe2000c101d2a */
[----:B------:R-:W-:-:S03]  /*5cc0*/  ISETP.GT.AND P4, PT, R10, -0x1, PT ;  /* 0xffffffff0a00780c */ /* 0x000fc60003f84270 */
[----:B------:R-:W0:Y:S10]  /*5cd0*/  @P3 LDS.128 R4, [R38+0x6000] ;  /* 0x0060000026043984 */ /* 0x000e340000000c00 */
[----:B------:R-:W-:-:S04]  /*5ce0*/  @!P4 LEA R10, P6, R167, R39, 0x1 ;  /* 0x00000027a70ac211 */ /* 0x000fc800078c08ff */
[----:B------:R-:W-:Y:S01]  /*5cf0*/  @!P4 LEA.HI.X R11, R167, R37, R188, 0x1, P6 ;  /* 0x00000025a70bc211 */ /* 0x000fe200030f0cbc */
[----:B0-----:R-:W-:Y:S04]  /*5d00*/  @P3 ST.E.128 desc[UR42][R8.64], R4 ;  /* 0x0000000408003985 */ /* 0x001fe8000c101d2a */
[----:B------:R-:W0:Y:S04]  /*5d10*/  @P5 LDS.128 R4, [R36+0x9000] ;  /* 0x0090000024045984 */ /* 0x000e280000000c00 */
[----:B0-----:R-:W-:Y:S04]  /*5d20*/  @P5 ST.E.128 desc[UR42][R32.64], R4 ;  /* 0x0000000420005985 */ /* 0x001fe8000c101d2a */
[----:B------:R-:W0:Y:S04]  /*5d30*/  @!P4 LDS.128 R4, [R38+0x9000] ;  /* 0x009000002604c984 */ /* 0x000e280000000c00 */
[----:B0-----:R1:W-:Y:S02]  /*5d40*/  @!P4 ST.E.128 desc[UR42][R10.64], R4 ;  /* 0x000000040a00c985 */ /* 0x0013e4000c101d2a */
.L_x_11931:
[----:B------:R-:W-:Y:S05]  /*5d50*/  BSYNC B0 ;  /* 0x0000000000007941 */ /* 0x000fea0003800000 */
.L_x_11930:
[----:B------:R-:W-:Y:S01]  /*5d60*/  ISETP.GE.AND P3, PT, R82, 0x41, PT ;  /* 0x000000415200780c */ /* 0x000fe20003f66270 */
[----:B------:R-:W1:Y:S01]  /*5d70*/  SHFL.IDX PT, R35, R35, 0x1, 0x1c1f ;  /* 0x003c1f0023237f89 */ /* 0x000e6200000e0000 */
[----:B------:R-:W-:Y:S03]  /*5d80*/  BSSY B0, `(.L_x_11932) ;  /* 0x000002c000007945 */ /* 0x000fe60003800000 */
[----:B0-----:R0:W0:Y:S08]  /*5d90*/  SHFL.IDX PT, R37, R34, 0x1, 0x1c1f ;  /* 0x003c1f0022257f89 */ /* 0x00103000000e0000 */
[----:B------:R-:W-:Y:S05]  /*5da0*/  @!P3 BRA `(.L_x_11933) ;  /* 0x0000000000a4b947 */ /* 0x000fea0003800000 */
[----:B------:R-:W-:Y:S02]  /*5db0*/  ISETP.NE.AND P5, PT, R65, RZ, PT ;  /* 0x000000ff4100720c */ /* 0x000fe40003fa5270 */
[----:B------:R-:W-:-:S11]  /*5dc0*/  ISETP.NE.AND P4, PT, R66, RZ, PT ;  /* 0x000000ff4200720c */ /* 0x000fd60003f85270 */
[----:B-1----:R-:W1:Y:S01]  /*5dd0*/  @P5 LDS.128 R4, [R36+0x2000] ;  /* 0x0020000024045984 */ /* 0x002e620000000c00 */
[----:B0--3--:R-:W-:-:S04]  /*5de0*/  @P5 LEA R14, P3, R16, R37, 0x1 ;  /* 0x00000025100e5211 */ /* 0x009fc800078608ff */
[----:B------:R-:W-:Y:S02]  /*5df0*/  @P5 LEA.HI.X R15, R16, R35, R17, 0x1, P3 ;  /* 0x00000023100f5211 */ /* 0x000fe400018f0c11 */
[----:B------:R-:W-:-:S04]  /*5e00*/  @P4 LEA R32, P3, R18, R37, 0x1 ;  /* 0x0000002512204211 */ /* 0x000fc800078608ff */
[----:B------:R-:W-:Y:S02]  /*5e10*/  @P4 LEA.HI.X R33, R18, R35, R153, 0x1, P3 ;  /* 0x0000002312214211 */ /* 0x000fe400018f0c99 */
[----:B------:R-:W-:-:S13]  /*5e20*/  ISETP.NE.AND P3, PT, R67, RZ, PT ;  /* 0x000000ff4300720c */ /* 0x000fda0003f65270 */
[----:B--2---:R-:W-:-:S04]  /*5e30*/  @P3 LEA R8, P6, R166, R37, 0x1 ;  /* 0x00000025a6083211 */ /* 0x004fc800078c08ff */
[----:B------:R-:W-:Y:S01]  /*5e40*/  @P3 LEA.HI.X R9, R166, R35, R193, 0x1, P6 ;  /* 0x00000023a6093211 */ /* 0x000fe200030f0cc1 */
[----:B-1----:R-:W-:Y:S01]  /*5e50*/  @P5 ST.E.128 desc[UR42][R14.64], R4 ;  /* 0x000000040e005985 */ /* 0x002fe2000c101d2a */
[----:B------:R-:W-:-:S03]  /*5e60*/  ISETP.NE.AND P5, PT, R68, RZ, PT ;  /* 0x000000ff4400720c */ /* 0x000fc60003fa5270 */
[----:B------:R-:W0:Y:S10]  /*5e70*/  @P4 LDS.128 R4, [R38+0x2000] ;  /* 0x0020000026044984 */ /* 0x000e340000000c00 */
[----:B------:R-:W-:-:S04]  /*5e80*/  @P5 LEA R10, P6, R164, R37, 0x1 ;  /* 0x00000025a40a5211 */ /* 0x000fc800078c08ff */
[----:B------:R-:W-:Y:S01]  /*5e90*/  @P5 LEA.HI.X R11, R164, R35, R192, 0x1, P6 ;  /* 0x00000023a40b5211 */ /* 0x000fe200030f0cc0 */
[----:B0-----:R-:W-:Y:S01]  /*5ea0*/  @P4 ST.E.128 desc[UR42][R32.64], R4 ;  /* 0x0000000420004985 */ /* 0x001fe2000c101d2a */
[----:B------:R-:W-:-:S03]  /*5eb0*/  ISETP.NE.AND P4, PT, R69, RZ, PT ;  /* 0x000000ff4500720c */ /* 0x000fc60003f85270 */
[----:B------:R-:W0:Y:S10]  /*5ec0*/  @P3 LDS.128 R4, [R36+0x5000] ;  /* 0x0050000024043984 */ /* 0x000e340000000c00 */
[----:B------:R-:W-:-:S04]  /*5ed0*/  @P4 LEA R12, P6, R186, R37, 0x1 ;  /* 0x00000025ba0c4211 */ /* 0x000fc800078c08ff */
        /* <DEDUP_REMOVED lines=22> */
.L_x_11933:
[----:B------:R-:W-:Y:S05]  /*6040*/  BSYNC B0 ;  /* 0x0000000000007941 */ /* 0x000fea0003800000 */
.L_x_11932:
        /* <DEDUP_REMOVED lines=13> */
[----:B01----:R-:W-:Y:S02]  /*6120*/  SEL R5, RZ, 0x1, P2 ;  /* 0x00000001ff057807 */ /* 0x003fe40001000000 */
[----:B------:R-:W-:Y:S02]  /*6130*/  SEL R19, R19, RZ, P2 ;  /* 0x000000ff13137207 */ /* 0x000fe40001000000 */
[----:B------:R-:W-:Y:S01]  /*6140*/  LOP3.LUT R154, R154, R5, RZ, 0x3c, !PT ;  /* 0x000000059a9a7212 */ /* 0x000fe200078e3cff */
[----:B--2---:R-:W-:Y:S06]  /*6150*/  @P3 BRA `(.L_x_11934) ;  /* 0xffffffc000e83947 */ /* 0x004fec000383ffff */
[----:B------:R-:W0:Y:S01]  /*6160*/  S2R R4, SR_TID.X ;  /* 0x0000000000047919 */ /* 0x000e220000002100 */
[----:B------:R-:W-:Y:S02]  /*6170*/  PLOP3.LUT P0, PT, PT, PT, PT, 0x8, 0x0 ;  /* 0x000000000000781c */ /* 0x000fe40003f0e170 */
[----:B0-----:R-:W-:-:S04]  /*6180*/  SHF.R.U32.HI R4, RZ, 0x7, R4 ;  /* 0x00000007ff047819 */ /* 0x001fc80000011604 */
[----:B------:R-:W-:-:S13]  /*6190*/  ISETP.NE.AND P3, PT, R4, 0x1, PT ;  /* 0x000000010400780c */ /* 0x000fda0003f65270 */
[----:B------:R-:W-:Y:S05]  /*61a0*/  @!P3 WARPSYNC.ALL ;  /* 0x000000000000b948 */ /* 0x000fea0003800000 */
[----:B------:R-:W-:Y:S06]  /*61b0*/  @!P3 BAR.ARV 0x9, 0x100 ;  /* 0x024400000000bb1d */ /* 0x000fec0000002000 */
.L_x_11872:
[----:B------:R-:W0:Y:S01]  /*61c0*/  S2R R3, SR_SWINHI ;  /* 0x0000000000037919 */ /* 0x000e220000002f00 */
[----:B------:R-:W1:Y:S01]  /*61d0*/  LDC R13, c[0x0][0x448] ;  /* 0x00011200ff0d7b82 */ /* 0x000e620000000800 */
[----:B---3--:R-:W-:Y:S02]  /*61e0*/  IMAD.U32 R14, RZ, RZ, UR36 ;  /* 0x00000024ff0e7e24 */ /* 0x008fe4000f8e00ff */
[----:B------:R-:W-:Y:S01]  /*61f0*/  IMAD.MOV.U32 R15, RZ, RZ, 0x80 ;  /* 0x00000080ff0f7424 */ /* 0x000fe200078e00ff */
[----:B------:R-:W-:Y:S01]  /*6200*/  STL [R1+0x50], R125 ;  /* 0x0000507d01007387 */ /* 0x000fe20000100800 */
[----:B------:R-:W-:Y:S02]  /*6210*/  IMAD.MOV.U32 R26, RZ, RZ, 0x100 ;  /* 0x00000100ff1a7424 */ /* 0x000fe400078e00ff */
[----:B------:R-:W-:Y:S01]  /*6220*/  IMAD.U32 R24, RZ, RZ, UR36 ;  /* 0x00000024ff187e24 */ /* 0x000fe2000f8e00ff */
[----:B------:R-:W2:Y:S01]  /*6230*/  LDC R12, c[0x0][0x988] ;  /* 0x00026200ff0c7b82 */ /* 0x000ea20000000800 */
[----:B------:R-:W-:Y:S01]  /*6240*/  IMAD.MOV.U32 R25, RZ, RZ, 0x80 ;  /* 0x00000080ff197424 */ /* 0x000fe200078e00ff */
[----:B------:R-:W-:Y:S01]  /*6250*/  STL.64 [R1+0x28], R14 ;  /* 0x0000280e01007387 */ /* 0x000fe20000100a00 */
[----:B------:R-:W-:-:S02]  /*6260*/  IMAD.U32 R36, RZ, RZ, UR44 ;  /* 0x0000002cff247e24 */ /* 0x000fc4000f8e00ff */
[----:B------:R-:W-:Y:S01]  /*6270*/  IMAD.U32 R35, RZ, RZ, UR44 ;  /* 0x0000002cff237e24 */ /* 0x000fe2000f8e00ff */
[----:B------:R-:W-:Y:S01]  /*6280*/  STL.64 [R1+0x30], R26 ;  /* 0x0000301a01007387 */ /* 0x000fe20000100a00 */
[----:B------:R-:W-:Y:S02]  /*6290*/  IMAD.U32 R33, RZ, RZ, UR44 ;  /* 0x0000002cff217e24 */ /* 0x000fe4000f8e00ff */
[----:B------:R-:W-:Y:S01]  /*62a0*/  IMAD.U32 R72, RZ, RZ, UR44 ;  /* 0x0000002cff487e24 */ /* 0x000fe2000f8e00ff */
[----:B------:R-:W-:Y:S04]  /*62b0*/  STL.128 [R1], R24 ;  /* 0x0000001801007387 */ /* 0x000fe80000100c00 */
[----:B------:R-:W-:Y:S04]  /*62c0*/  STL.128 [R1+0x1d0], RZ ;  /* 0x0001d0ff01007387 */ /* 0x000fe80000100c00 */
[----:B------:R-:W-:Y:S04]  /*62d0*/  STL.128 [R1+0x1e0], RZ ;  /* 0x0001e0ff01007387 */ /* 0x000fe80000100c00 */
[----:B------:R-:W-:Y:S01]  /*62e0*/  STL.128 [R1+0x200], RZ ;  /* 0x000200ff01007387 */ /* 0x000fe20000100c00 */
[----:B------:R-:W-:-:S02]  /*62f0*/  MOV R4, R148 ;  /* 0x0000009400047202 */ /* 0x000fc40000000f00 */
[----:B0-----:R-:W-:Y:S01]  /*6300*/  MOV R5, R3 ;  /* 0x0000000300057202 */ /* 0x001fe20000000f00 */
[----:B--2---:R-:W-:Y:S01]  /*6310*/  STL [R1+0x1f0], R12 ;  /* 0x0001f00c01007387 */ /* 0x004fe20000100800 */
[C---:B------:R-:W-:Y:S02]  /*6320*/  IADD3 R8, P1, R4.reuse, 0x22830, RZ ;  /* 0x0002283004087810 */ /* 0x040fe40007f3e0ff */
[C---:B------:R-:W-:Y:S01]  /*6330*/  IADD3 R0, P3, R4.reuse, 0x22850, RZ ;  /* 0x0002285004007810 */ /* 0x040fe20007f7e0ff */
[----:B------:R-:W-:Y:S01]  /*6340*/  STL.128 [R1+0x210], RZ ;  /* 0x000210ff01007387 */ /* 0x000fe20000100c00 */
[C---:B------:R-:W-:Y:S01]  /*6350*/  IADD3 R10, P2, R4.reuse, 0x22840, RZ ;  /* 0x00022840040a7810 */ /* 0x040fe20007f5e0ff */
[--C-:B------:R-:W-:Y:S01]  /*6360*/  IMAD.X R9, RZ, RZ, R5.reuse, P1 ;  /* 0x000000ffff097224 */ /* 0x100fe200008e0605 */
[----:B-1----:R-:W-:Y:S01]  /*6370*/  ISETP.NE.AND P1, PT, R13, 0x1, PT ;  /* 0x000000010d00780c */ /* 0x002fe20003f25270 */
[--C-:B------:R-:W-:Y:S01]  /*6380*/  IMAD.X R3, RZ, RZ, R5.reuse, P3 ;  /* 0x000000ffff037224 */ /* 0x100fe200018e0605 */
[----:B------:R-:W-:Y:S01]  /*6390*/  IADD3 R6, P4, R4, 0x22860, RZ ;  /* 0x0002286004067810 */ /* 0x000fe20007f9e0ff */
[----:B------:R-:W-:Y:S01]  /*63a0*/  IMAD.X R11, RZ, RZ, R5, P2 ;  /* 0x000000ffff0b7224 */ /* 0x000fe200010e0605 */
[----:B------:R-:W-:Y:S01]  /*63b0*/  STL.64 [R1+0x18], R8 ;  /* 0x0000180801007387 */ /* 0x000fe20000100a00 */
[----:B------:R-:W-:Y:S01]  /*63c0*/  IMAD.MOV.U32 R4, RZ, RZ, R0 ;  /* 0x000000ffff047224 */ /* 0x000fe200078e0000 */
[----:B------:R-:W-:Y:S01]  /*63d0*/  IADD3.X R7, RZ, R5, RZ, P4, !PT ;  /* 0x00000005ff077210 */ /* 0x000fe200027fe4ff */
[----:B------:R-:W-:Y:S01]  /*63e0*/  IMAD.MOV.U32 R5, RZ, RZ, R3 ;  /* 0x000000ffff057224 */ /* 0x000fe200078e0003 */
[----:B------:R-:W-:Y:S01]  /*63f0*/  STL.64 [R1+0x20], R10 ;  /* 0x0000200a01007387 */ /* 0x000fe20000100a00 */
[----:B------:R-:W-:Y:S01]  /*6400*/  VIADD R3, R210, 0x7f ;  /* 0x0000007fd2037836 */ /* 0x000fe20000000000 */
[----:B------:R-:W-:-:S02]  /*6410*/  IADD3 R36, P4, R36, 0x1d0, RZ ;  /* 0x000001d024247810 */ /* 0x000fc40007f9e0ff */
[----:B------:R0:W-:Y:S01]  /*6420*/  STL.128 [R1+0x40], R4 ;  /* 0x0000400401007387 */ /* 0x0001e20000100c00 */
[----:B------:R-:W1:Y:S01]  /*6430*/  @P1 LDC R0, c[0x0][0x44c] ;  /* 0x00011300ff001b82 */ /* 0x000e620000000800 */
[----:B------:R-:W-:Y:S01]  /*6440*/  IADD3 R35, P2, R35, 0x200, RZ ;  /* 0x0000020023237810 */ /* 0x000fe20007f5e0ff */
[----:B------:R-:W-:Y:S01]  /*6450*/  IMAD.X R37, RZ, RZ, UR45, P4 ;  /* 0x0000002dff257e24 */ /* 0x000fe2000a0e06ff */
[----:B------:R2:W-:Y:S01]  /*6460*/  STL.128 [R1+0x220], RZ ;  /* 0x000220ff01007387 */ /* 0x0005e20000100c00 */
[----:B------:R-:W-:Y:S02]  /*6470*/  IADD3 R33, P3, R33, 0x28, RZ ;  /* 0x0000002821217810 */ /* 0x000fe40007f7e0ff */
[----:B------:R-:W-:Y:S01]  /*6480*/  IADD3 R72, P4, R72, 0x50, RZ ;  /* 0x0000005048487810 */ /* 0x000fe20007f9e0ff */
[----:B------:R2:W-:Y:S04]  /*6490*/  STL.128 [R1+0x230], RZ ;  /* 0x000230ff01007387 */ /* 0x0005e80000100c00 */
[----:B------:R2:W-:Y:S01]  /*64a0*/  STL.128 [R1+0x240], RZ ;  /* 0x000240ff01007387 */ /* 0x0005e20000100c00 */
[----:B0-----:R-:W0:Y:S03]  /*64b0*/  @P1 LDC R5, c[0x0][0x450] ;  /* 0x00011400ff051b82 */ /* 0x001e260000000800 */
[----:B------:R2:W-:Y:S04]  /*64c0*/  STL.128 [R1+0x250], RZ ;  /* 0x000250ff01007387 */ /* 0x0005e80000100c00 */
[----:B------:R2:W-:Y:S01]  /*64d0*/  STL.128 [R1+0x260], RZ ;  /* 0x000260ff01007387 */ /* 0x0005e20000100c00 */
[----:B------:R-:W3:Y:S03]  /*64e0*/  LDC.64 R6, c[0x0][0x9e0] ;  /* 0x00027800ff067b82 */ /* 0x000ee60000000a00 */
[----:B------:R2:W-:Y:S01]  /*64f0*/  STL.128 [R1+0x270], RZ ;  /* 0x000270ff01007387 */ /* 0x0005e20000100c00 */
[----:B-1----:R-:W-:-:S03]  /*6500*/  @P1 IMAD.HI.U32 R0, R3, R0, RZ ;  /* 0x0000000003001227 */ /* 0x002fc600078e00ff */
[----:B------:R2:W-:Y:S04]  /*6510*/  STL.128 [R1+0x280], RZ ;  /* 0x000280ff01007387 */ /* 0x0005e80000100c00 */
[----:B------:R2:W-:Y:S04]  /*6520*/  STL.128 [R1+0x290], RZ ;  /* 0x000290ff01007387 */ /* 0x0005e80000100c00 */
[----:B------:R2:W-:Y:S01]  /*6530*/  STL.128 [R1+0x2a0], RZ ;  /* 0x0002a0ff01007387 */ /* 0x0005e20000100c00 */
[----:B0-----:R-:W-:-:S03]  /*6540*/  @P1 SHF.R.U32.HI R3, RZ, R5, R0 ;  /* 0x00000005ff031219 */ /* 0x001fc60000011600 */
[----:B------:R2:W-:Y:S04]  /*6550*/  STL.128 [R1+0x2b0], RZ ;  /* 0x0002b0ff01007387 */ /* 0x0005e80000100c00 */
[----:B------:R2:W-:Y:S01]  /*6560*/  STL.128 [R1+0x2c0], RZ ;  /* 0x0002c0ff01007387 */ /* 0x0005e20000100c00 */
[----:B---3--:R-:W-:-:S03]  /*6570*/  ISETP.GE.AND P5, PT, R7, 0x1, PT ;  /* 0x000000010700780c */ /* 0x008fc60003fa6270 */
        /* <DEDUP_REMOVED lines=19> */
[----:B------:R2:W-:Y:S04]  /*66b0*/  STL [R1+0x10], RZ ;  /* 0x000010ff01007387 */ /* 0x0005e80000100800 */
[----:B------:R2:W-:Y:S01]  /*66c0*/  STL [R1+0x38], RZ ;  /* 0x000038ff01007387 */ /* 0x0005e20000100800 */
[----:B------:R-:W-:Y:S05]  /*66d0*/  @P0 BRA `(.L_x_11935) ;  /* 0x00000000000c0947 */ /* 0x000fea0003800000 */
[----:B------:R-:W0:Y:S01]  /*66e0*/  FENCE.VIEW.ASYNC.G ;  /* 0x00000000000073c6 */ /* 0x000e220000000100 */
[----:B------:R-:W-:Y:S05]  /*66f0*/  WARPSYNC.ALL ;  /* 0x0000000000007948 */ /* 0x000fea0003800000 */
[----:B0-----:R-:W-:Y:S06]  /*6700*/  BAR.ARV 0xc, 0x180 ;  /* 0x0306000000007b1d */ /* 0x001fec0000002000 */
.L_x_11935:
[----:B------:R-:W-:Y:S01]  /*6710*/  IMAD.IADD R3, R204, 0x1, R3 ;  /* 0x00000001cc037824 */ /* 0x000fe200078e0203 */
[----:B------:R-:W-:Y:S01]  /*6720*/  IADD3.X R73, RZ, UR45, RZ, P4, !PT ;  /* 0x0000002dff497c10 */ /* 0x000fe2000a7fe4ff */
[----:B------:R-:W-:Y:S02]  /*6730*/  IMAD.X R46, RZ, RZ, UR45, P2 ;  /* 0x0000002dff2e7e24 */ /* 0x000fe400090e06ff */
        /* <DEDUP_REMOVED lines=14> */
.L_x_11938:
[----:B------:R-:W-:-:S13]  /*6820*/  ISETP.NE.AND P0, PT, R7, 0x1, PT ;  /* 0x000000010700780c */ /* 0x000fda0003f05270 */
[----:B------:R-:W0:Y:S02]  /*6830*/  @P0 LDC.64 R4, c[0x0][0x9e8] ;  /* 0x00027a00ff040b82 */ /* 0x000e240000000a00 */
[----:B0-----:R-:W-:-:S05]  /*6840*/  @P0 IMAD.HI.U32 R4, R0, R4, RZ ;  /* 0x0000000400040227 */ /* 0x001fca00078e00ff */
[----:B------:R-:W-:-:S07]  /*6850*/  @P0 SHF.R.U32.HI R0, RZ, R5, R4 ;  /* 0x00000005ff000219 */ /* 0x000fce0000011604 */
.L_x_11939:
[----:B------:R-:W-:Y:S05]  /*6860*/  BSYNC B0 ;  /* 0x0000000000007941 */ /* 0x000fea0003800000 */
.L_x_11937:
[----:B------:R-:W-:-:S05]  /*6870*/  IMAD R3, R0, R7, R7 ;  /* 0x0000000700037224 */ /* 0x000fca00078e0207 */
[----:B------:R-:W-:-:S07]  /*6880*/  VIMNMX R6, R6, R3, PT ;  /* 0x0000000306067248 */ /* 0x000fce0003fe0100 */
.L_x_11936:
[----:B------:R-:W0:Y:S01]  /*6890*/  @P1 LDC R3, c[0x0][0x44c] ;  /* 0x00011300ff031b82 */ /* 0x000e220000000800 */
[----:B------:R-:W-:Y:S01]  /*68a0*/  VIADD R6, R6, 0x5f ;  /* 0x0000005f06067836 */ /* 0x000fe20000000000 */
[----:B------:R-:W-:Y:S01]  /*68b0*/  ULDC UR4, c[0x0][0x9dc] ;  /* 0x0002770000047ab9 */ /* 0x000fe20000000800 */
[----:B------:R-:W-:Y:S02]  /*68c0*/  IMAD.MOV.U32 R5, RZ, RZ, R210 ;  /* 0x000000ffff057224 */ /* 0x000fe400078e00d2 */
[----:B------:R-:W-:-:S03]  /*68d0*/  IMAD.HI R6, R6, 0x2aaaaaab, RZ ;  /* 0x2aaaaaab06067827 */ /* 0x000fc600078e02ff */
[----:B------:R-:W1:Y:S01]  /*68e0*/  @P1 LDC R9, c[0x0][0x450] ;  /* 0x00011400ff091b82 */ /* 0x000e620000000800 */
[----:B0-----:R-:W-:Y:S01]  /*68f0*/  @P1 IMAD.HI.U32 R0, R210, R3, RZ ;  /* 0x00000003d2001227 */ /* 0x001fe200078e00ff */
[----:B------:R-:W-:-:S04]  /*6900*/  SHF.R.U32.HI R3, RZ, 0x1f, R6 ;  /* 0x0000001fff037819 */ /* 0x000fc80000011606 */
[----:B------:R-:W-:Y:S02]  /*6910*/  LEA.HI.SX32 R6, R6, R3, 0x1c ;  /* 0x0000000306067211 */ /* 0x000fe400078fe2ff */
[----:B-1----:R-:W-:Y:S02]  /*6920*/  @P1 SHF.R.U32.HI R5, RZ, R9, R0 ;  /* 0x00000009ff051219 */ /* 0x002fe40000011600 */
[----:B------:R-:W-:-:S03]  /*6930*/  VIMNMX R165, R165, R6, PT ;  /* 0x00000006a5a57248 */ /* 0x000fc60003fe0100 */
        /* <DEDUP_REMOVED lines=13> */
.L_x_11942:
[----:B------:R-:W-:-:S13]  /*6a10*/  ISETP.NE.AND P0, PT, R7, 0x1, PT ;  /* 0x000000010700780c */ /* 0x000fda0003f05270 */
[----:B------:R-:W0:Y:S02]  /*6a20*/  @P0 LDC.64 R4, c[0x0][0x9e8] ;  /* 0x00027a00ff040b82 */ /* 0x000e240000000a00 */
[----:B0-----:R-:W-:-:S05]  /*6a30*/  @P0 IMAD.HI.U32 R4, R0, R4, RZ ;  /* 0x0000000400040227 */ /* 0x001fca00078e00ff */
[----:B------:R-:W-:-:S07]  /*6a40*/  @P0 SHF.R.U32.HI R0, RZ, R5, R4 ;  /* 0x00000005ff000219 */ /* 0x000fce0000011604 */
.L_x_11943:
[----:B------:R-:W-:Y:S05]  /*6a50*/  BSYNC B0 ;  /* 0x0000000000007941 */ /* 0x000fea0003800000 */
.L_x_11941:
[----:B------:R-:W-:-:S05]  /*6a60*/  IMAD R0, R0, R7, RZ ;  /* 0x0000000700007224 */ /* 0x000fca00078e02ff */
[----:B------:R-:W-:-:S07]  /*6a70*/  VIMNMX R3, R3, R0, !PT ;  /* 0x0000000003037248 */ /* 0x000fce0007fe0100 */
.L_x_11940:
[----:B------:R-:W-:Y:S01]  /*6a80*/  IMAD.HI R3, R3, 0x2aaaaaab, RZ ;  /* 0x2aaaaaab03037827 */ /* 0x000fe200078e02ff */
[----:B------:R-:W-:-:S04]  /*6a90*/  PLOP3.LUT P0, PT, PT, PT, PT, 0x80, 0x0 ;  /* 0x000000000000781c */ /* 0x000fc80003f0f070 */
[----:B------:R-:W-:-:S04]  /*6aa0*/  SHF.R.U32.HI R0, RZ, 0x1f, R3 ;  /* 0x0000001fff007819 */ /* 0x000fc80000011603 */
[----:B------:R-:W-:-:S04]  /*6ab0*/  LEA.HI.SX32 R0, R3, R0, 0x1c ;  /* 0x0000000003007211 */ /* 0x000fc800078fe2ff */
[----:B------:R-:W-:-:S04]  /*6ac0*/  VIMNMX R199, RZ, R0, !PT ;  /* 0x00000000ffc77248 */ /* 0x000fc80007fe0100 */
[----:B------:R-:W-:-:S13]  /*6ad0*/  ISETP.GT.AND P1, PT, R165, R199, PT ;  /* 0x000000c7a500720c */ /* 0x000fda0003f24270 */
[----:B------:R-:W-:Y:S05]  /*6ae0*/  @!P1 BRA `(.L_x_11944) ;  /* 0x0000018400609947 */ /* 0x000fea0003800000 */
[----:B------:R0:W-:Y:S01]  /*6af0*/  STL.64 [R1+0x58], RZ ;  /* 0x000058ff01007387 */ /* 0x0001e20000100a00 */
[----:B------:R-:W-:Y:S01]  /*6b00*/  IMAD.U32 R40, RZ, RZ, UR44 ;  /* 0x0000002cff287e24 */ /* 0x000fe2000f8e00ff */
[----:B------:R-:W-:Y:S01]  /*6b10*/  UMOV UR4, 0xffffffff ;  /* 0xffffffff00047882 */ /* 0x000fe20000000000 */
[----:B------:R-:W-:Y:S02]  /*6b20*/  IMAD.U32 R34, RZ, RZ, UR44 ;  /* 0x0000002cff227e24 */ /* 0x000fe4000f8e00ff */
[----:B------:R-:W-:Y:S01]  /*6b30*/  IMAD.U32 R32, RZ, RZ, UR44 ;  /* 0x0000002cff207e24 */ /* 0x000fe2000f8e00ff */
[----:B------:R-:W-:Y:S01]  /*6b40*/  IADD3 R40, P0, R40, 0x78, RZ ;  /* 0x0000007828287810 */ /* 0x000fe20007f1e0ff */
[----:B------:R-:W-:Y:S01]  /*6b50*/  IMAD.U32 R24, RZ, RZ, UR44 ;  /* 0x0000002cff187e24 */ /* 0x000fe2000f8e00ff */
[----:B------:R-:W-:Y:S01]  /*6b60*/  IADD3 R34, P2, R34, 0x68, RZ ;  /* 0x0000006822227810 */ /* 0x000fe20007f5e0ff */
[----:B------:R-:W-:Y:S01]  /*6b70*/  IMAD.U32 R41, RZ, RZ, UR44 ;  /* 0x0000002cff297e24 */ /* 0x000fe2000f8e00ff */
[----:B------:R-:W-:Y:S01]  /*6b80*/  IADD3 R32, P3, R32, 0x60, RZ ;  /* 0x0000006020207810 */ /* 0x000fe20007f7e0ff */
[----:B------:R-:W-:Y:S01]  /*6b90*/  IMAD.X R49, RZ, RZ, UR45, P0 ;  /* 0x0000002dff317e24 */ /* 0x000fe200080e06ff */
[----:B------:R-:W-:Y:S01]  /*6ba0*/  IADD3 R24, P4, R24, 0x58, RZ ;  /* 0x0000005818187810 */ /* 0x000fe20007f9e0ff */
[----:B------:R-:W-:Y:S01]  /*6bb0*/  IMAD.X R45, RZ, RZ, UR45, P2 ;  /* 0x0000002dff2d7e24 */ /* 0x000fe200090e06ff */
[----:B------:R-:W-:Y:S01]  /*6bc0*/  IADD3 R41, P1, R41, 0x70, RZ ;  /* 0x0000007029297810 */ /* 0x000fe20007f3e0ff */
[----:B------:R-:W-:-:S02]  /*6bd0*/  IMAD.X R43, RZ, RZ, UR45, P3 ;  /* 0x0000002dff2b7e24 */ /* 0x000fc400098e06ff */
[----:B------:R-:W-:Y:S01]  /*6be0*/  IMAD.X R25, RZ, RZ, UR45, P4 ;  /* 0x0000002dff197e24 */ /* 0x000fe2000a0e06ff */
[----:B------:R-:W-:Y:S01]  /*6bf0*/  IADD3.X R50, RZ, UR45, RZ, P1, !PT ;  /* 0x0000002dff327c10 */ /* 0x000fe20008ffe4ff */
[----:B0-----:R-:W-:Y:S08]  /*6c00*/  BRA.DIV UR4, `(.L_x_11945) ;  /* 0x0000022e04c47947 */ /* 0x001ff0000b800000 */
[----:B------:R0:W1:Y:S02]  /*6c10*/  SHFL.IDX PT, R14, R228, RZ, 0x1f ;  /* 0x00001fffe40e7589 */ /* 0x00006400000e0000 */
.L_x_12259:
[----:B-1----:R-:W-:Y:S01]  /*6c20*/  LEA.HI R0, R14, R14, RZ, 0x1 ;  /* 0x0000000e0e007211 */ /* 0x002fe200078f08ff */
[C---:B------:R-:W-:Y:S01]  /*6c30*/  VIADD R26, R148.reuse, 0x18400 ;  /* 0x00018400941a7836 */ /* 0x040fe20000000000 */
[----:B------:R-:W-:Y:S01]  /*6c40*/  STL.128 [R1+0x90], RZ ;  /* 0x000090ff01007387 */ /* 0x000fe20000100c00 */
[----:B------:R-:W-:Y:S01]  /*6c50*/  VIADD R7, R148, 0x400 ;  /* 0x0000040094077836 */ /* 0x000fe20000000000 */
[----:B------:R-:W-:Y:S01]  /*6c60*/  LOP3.LUT R3, R0, 0x1e, RZ, 0xc0, !PT ;  /* 0x0000001e00037812 */ /* 0x000fe200078ec0ff */
[----:B------:R-:W-:Y:S01]  /*6c70*/  VIADD R0, R148, 0x1c400 ;  /* 0x0001c40094007836 */ /* 0x000fe20000000000 */
[----:B------:R-:W-:Y:S01]  /*6c80*/  STL.128 [R1+0xa0], RZ ;  /* 0x0000a0ff01007387 */ /* 0x000fe20000100c00 */
[----:B------:R-:W-:Y:S01]  /*6c90*/  IMAD.MOV.U32 R4, RZ, RZ, 0x1 ;  /* 0x00000001ff047424 */ /* 0x000fe200078e00ff */
[----:B------:R-:W-:Y:S01]  /*6ca0*/  SHF.R.U32.HI R7, RZ, 0x4, R7 ;  /* 0x00000004ff077819 */ /* 0x000fe20000011607 */
[----:B------:R-:W-:Y:S01]  /*6cb0*/  IMAD.IADD R3, R14, 0x1, -R3 ;  /* 0x000000010e037824 */ /* 0x000fe200078e0a03 */
[----:B------:R-:W-:Y:S01]  /*6cc0*/  SHF.R.U32.HI R0, RZ, 0x4, R0 ;  /* 0x00000004ff007819 */ /* 0x000fe20000011600 */
[----:B------:R-:W-:Y:S01]  /*6cd0*/  IMAD.MOV.U32 R5, RZ, RZ, RZ ;  /* 0x000000ffff057224 */ /* 0x000fe200078e00ff */
[----:B------:R-:W-:Y:S01]  /*6ce0*/  LOP3.LUT R8, R7, 0x3fff, RZ, 0xc0, !PT ;  /* 0x00003fff07087812 */ /* 0x000fe200078ec0ff */
[----:B------:R-:W-:Y:S01]  /*6cf0*/  IMAD R3, R3, 0x2000, R26 ;  /* 0x0000200003037824 */ /* 0x000fe200078e021a */
[----:B------:R-:W-:Y:S01]  /*6d00*/  LOP3.LUT R0, R0, 0x3fff, RZ, 0xc0, !PT ;  /* 0x00003fff00007812 */ /* 0x000fe200078ec0ff */
[----:B------:R-:W-:Y:S01]  /*6d10*/  IMAD.MOV.U32 R6, RZ, RZ, 0x1 ;  /* 0x00000001ff067424 */ /* 0x000fe200078e00ff */
[----:B------:R-:W-:Y:S01]  /*6d20*/  LOP3.LUT R8, R8, 0x3000000, RZ, 0xfc, !PT ;  /* 0x0300000008087812 */ /* 0x000fe200078efcff */
[----:B------:R-:W-:Y:S01]  /*6d30*/  IMAD.MOV.U32 R7, RZ, RZ, RZ ;  /* 0x000000ffff077224 */ /* 0x000fe200078e00ff */
[----:B------:R-:W-:Y:S01]  /*6d40*/  SHF.R.U32.HI R3, RZ, 0x4, R3 ;  /* 0x00000004ff037819 */ /* 0x000fe20000011603 */
[----:B------:R-:W-:Y:S01]  /*6d50*/  IMAD.MOV.U32 R9, RZ, RZ, 0x40000040 ;  /* 0x40000040ff097424 */ /* 0x000fe200078e00ff */
[----:B------:R-:W-:Y:S01]  /*6d60*/  LOP3.LUT R0, R0, 0x10000, RZ, 0xfc, !PT ;  /* 0x0001000000007812 */ /* 0x000fe200078efcff */
[----:B------:R-:W-:Y:S01]  /*6d70*/  STL.128 [R1+0xb0], RZ ;  /* 0x0000b0ff01007387 */ /* 0x000fe20000100c00 */
[----:B------:R-:W-:Y:S01]  /*6d80*/  LOP3.LUT R3, R3, 0x3fff, RZ, 0xc0, !PT ;  /* 0x00003fff03037812 */ /* 0x000fe200078ec0ff */
[----:B----4-:R-:W-:Y:S01]  /*6d90*/  IMAD.U32 R39, RZ, RZ, UR44 ;  /* 0x0000002cff277e24 */ /* 0x010fe2000f8e00ff */
[----:B------:R-:W-:Y:S01]  /*6da0*/  LOP3.LUT P0, RZ, R26, 0x1bf, RZ, 0xc0, !PT ;  /* 0x000001bf1aff7812 */ /* 0x000fe2000780c0ff */
[----:B------:R1:W-:Y:S01]  /*6db0*/  STL.128 [R1+0x60], R4 ;  /* 0x0000600401007387 */ /* 0x0003e20000100c00 */
[----:B------:R-:W-:Y:S01]  /*6dc0*/  LOP3.LUT R3, R3, 0x10000, RZ, 0xfc, !PT ;  /* 0x0001000003037812 */ /* 0x000fe200078efcff */
[----:B------:R-:W-:Y:S01]  /*6dd0*/  BSSY B6, `(.L_x_11946) ;  /* 0x000001d000067945 */ /* 0x000fe20003800000 */
[----:B------:R-:W-:Y:S01]  /*6de0*/  IADD3 R39, P1, R39, 0x90, RZ ;  /* 0x0000009027277810 */ /* 0x000fe20007f3e0ff */
[----:B------:R3:W-:Y:S04]  /*6df0*/  STL.64 [R1+0x80], R8 ;  /* 0x0000800801007387 */ /* 0x0007e80000100a00 */
[----:B------:R3:W-:Y:S01]  /*6e00*/  STL.128 [R1+0xc0], RZ ;  /* 0x0000c0ff01007387 */ /* 0x0007e20000100c00 */
[----:B------:R-:W-:-:S03]  /*6e10*/  IMAD.X R38, RZ, RZ, UR45, P1 ;  /* 0x0000002dff267e24 */ /* 0x000fc600088e06ff */
[----:B------:R3:W-:Y:S01]  /*6e20*/  STL.128 [R1+0xd0], RZ ;  /* 0x0000d0ff01007387 */ /* 0x0007e20000100c00 */
[----:B-1----:R-:W-:Y:S01]  /*6e30*/  MOV R6, R0 ;  /* 0x0000000000067202 */ /* 0x002fe20000000f00 */
[----:B------:R-:W-:Y:S02]  /*6e40*/  IMAD.MOV.U32 R7, RZ, RZ, 0x40000040 ;  /* 0x40000040ff077424 */ /* 0x000fe400078e00ff */
[----:B------:R3:W-:Y:S01]  /*6e50*/  STL.128 [R1+0xe0], RZ ;  /* 0x0000e0ff01007387 */ /* 0x0007e20000100c00 */
[----:B------:R-:W-:Y:S02]  /*6e60*/  IMAD.MOV.U32 R4, RZ, RZ, R3 ;  /* 0x000000ffff047224 */ /* 0x000fe400078e0003 */
[----:B------:R-:W-:-:S05]  /*6e70*/  IMAD.MOV.U32 R5, RZ, RZ, 0x40000040 ;  /* 0x40000040ff057424 */ /* 0x000fca00078e00ff */
[----:B------:R3:W-:Y:S01]  /*6e80*/  STL.128 [R1+0x70], R4 ;  /* 0x0000700401007387 */ /* 0x0007e20000100c00 */
[----:B------:R-:W-:Y:S05]  /*6e90*/  @!P0 BRA `(.L_x_11947) ;  /* 0x0000000000408947 */ /* 0x000fea0003800000 */
[----:B------:R-:W-:Y:S01]  /*6ea0*/  MOV R0, 0x0 ;  /* 0x0000000000007802 */ /* 0x000fe20000000f00 */
[----:B------:R-:W-:Y:S01]  /*6eb0*/  ULDC.64 UR4, c[0x4][0xf0] ;  /* 0x01003c0000047ab9 */ /* 0x000fe20000000a00 */
[----:B------:R-:W-:Y:S01]  /*6ec0*/  ULDC.64 UR6, c[0x4][0xf8] ;  /* 0x01003e0000067ab9 */ /* 0x000fe20000000a00 */
[----:B---3--:R-:W-:Y:S01]  /*6ed0*/  IMAD.U32 R4, RZ, RZ, UR4 ;  /* 0x00000004ff047e24 */ /* 0x008fe2000f8e00ff */
[----:B------:R1:W3:Y:S01]  /*6ee0*/  LDC.64 R14, c[0x4][R0] ;  /* 0x01000000000e7b82 */ /* 0x0002e20000000a00 */
        /* <DEDUP_REMOVED lines=8> */
[----:B-1----:R-:W-:-:S07]  /*6f70*/  IMAD.MOV.U32 R12, RZ, RZ, 0x1 ;  /* 0x00000001ff0c7424 */ /* 0x002fce00078e00ff */
[----:B------:R-:W-:-:S07]  /*6f80*/  LEPC R20, `(.L_x_11947) ;  /* 0x000000001014794e */ /* 0x000fce0000000000 */
[----:B0-23-5:R-:W-:Y:S05]  /*6f90*/  CALL.ABS.NOINC R14 ;  /* 0x000000000e007343 */ /* 0x02dfea0003c00000 */
.L_x_11947:
[----:B------:R-:W-:Y:S05]  /*6fa0*/  BSYNC B6 ;  /* 0x0000000000067941 */ /* 0x000fea0003800000 */
.L_x_11946:
[----:B------:R-:W1:Y:S01]  /*6fb0*/  S2R R20, SR_TID.X ;  /* 0x0000000000147919 */ /* 0x000e620000002100 */
[----:B---3--:R-:W3:Y:S01]  /*6fc0*/  LDC.64 R6, c[0x0][0x9e0] ;  /* 0x00027800ff067b82 */ /* 0x008ee20000000a00 */
[----:B------:R-:W-:Y:S01]  /*6fd0*/  UIADD3 UR4, UP0, UR44, 0xf0, URZ ;  /* 0x000000f02c047890 */ /* 0x000fe2000ff1e03f */
[----:B------:R-:W-:Y:S01]  /*6fe0*/  IMAD.MOV.U32 R4, RZ, RZ, RZ ;  /* 0x000000ffff047224 */ /* 0x000fe200078e00ff */
[----:B------:R-:W-:Y:S01]  /*6ff0*/  STL.64 [R1+0x100], R24 ;  /* 0x0001001801007387 */ /* 0x000fe20000100a00 */
[----:B------:R-:W-:Y:S01]  /*7000*/  IMAD.U32 R3, RZ, RZ, UR44 ;  /* 0x0000002cff037e24 */ /* 0x000fe2000f8e00ff */
[----:B------:R-:W-:Y:S01]  /*7010*/  UIADD3.X UR5, URZ, UR45, URZ, UP0, !UPT ;  /* 0x0000002d3f057290 */ /* 0x000fe200087fe43f */
[----:B------:R-:W-:Y:S01]  /*7020*/  IMAD.U32 R42, RZ, RZ, UR44 ;  /* 0x0000002cff2a7e24 */ /* 0x000fe2000f8e00ff */
[----:B------:R-:W-:Y:S01]  /*7030*/  STL.64 [R1+0xf0], R220 ;  /* 0x0000f0dc01007387 */ /* 0x000fe20000100a00 */
[----:B------:R-:W4:Y:S01]  /*7040*/  LDC.64 R12, c[0x0][0x9e8] ;  /* 0x00027a00ff0c7b82 */ /* 0x000f220000000a00 */
[----:B------:R-:W-:Y:S01]  /*7050*/  IMAD.U32 R8, RZ, RZ, UR4 ;  /* 0x00000004ff087e24 */ /* 0x000fe2000f8e00ff */
[----:B------:R-:W-:Y:S01]  /*7060*/  ULDC UR4, c[0x0][0x3f4] ;  /* 0x0000fd0000047ab9 */ /* 0x000fe20000000800 */
[----:B------:R-:W-:Y:S01]  /*7070*/  IMAD.U32 R9, RZ, RZ, UR5 ;  /* 0x00000005ff097e24 */ /* 0x000fe2000f8e00ff */
[----:B------:R-:W-:Y:S01]  /*7080*/  STL.U8 [R1+0x108], RZ ;  /* 0x000108ff01007387 */ /* 0x000fe20000100000 */
[----:B------:R-:W-:-:S02]  /*7090*/  ISETP.LT.AND P0, PT, RZ, UR4, PT ;  /* 0x00000004ff007c0c */ /* 0x000fc4000bf01270 */
[----:B------:R-:W-:Y:S01]  /*70a0*/  IADD3 R42, P3, R42, 0x108, RZ ;  /* 0x000001082a2a7810 */ /* 0x000fe20007f7e0ff */
[----:B------:R-:W0:Y:S01]  /*70b0*/  LDC.64 R10, c[0x0][0x448] ;  /* 0x00011200ff0a7b82 */ /* 0x000e220000000a00 */
[----:B------:R-:W-:Y:S03]  /*70c0*/  STL.64 [R1+0xf8], R8 ;  /* 0x0000f80801007387 */ /* 0x000fe60000100a00 */
[----:B------:R-:W-:Y:S01]  /*70d0*/  IMAD.X R51, RZ, RZ, UR45, P3 ;  /* 0x0000002dff337e24 */ /* 0x000fe200098e06ff */
[----:B------:R-:W-:Y:S03]  /*70e0*/  STL.U8 [R1+0x13c], RZ ;  /* 0x00013cff01007387 */ /* 0x000fe60000100000 */
[----:B------:R-:W2:Y:S01]  /*70f0*/  LDC R0, c[0x0][0x450] ;  /* 0x00011400ff007b82 */ /* 0x000ea20000000800 */
[----:B---3--:R-:W-:-:S02]  /*7100*/  IMAD.MOV.U32 R31, RZ, RZ, R6 ;  /* 0x000000ffff1f7224 */ /* 0x008fc400078e0006 */
[----:B------:R-:W-:Y:S02]  /*7110*/  IMAD.MOV.U32 R5, RZ, RZ, R7 ;  /* 0x000000ffff057224 */ /* 0x000fe400078e0007 */
[----:B-1----:R-:W-:-:S03]  /*7120*/  VIADD R219, R20, 0xffffff80 ;  /* 0xffffff8014db7836 */ /* 0x002fc60000000000 */
[----:B------:R-:W1:Y:S01]  /*7130*/  LDC R30, c[0x0][0x9dc] ;  /* 0x00027700ff1e7b82 */ /* 0x000e620000000800 */
[----:B----4-:R-:W-:Y:S02]  /*7140*/  IMAD.MOV.U32 R6, RZ, RZ, R12 ;  /* 0x000000ffff067224 */ /* 0x010fe400078e000c */
[----:B------:R-:W-:Y:S01]  /*7150*/  IMAD.MOV.U32 R7, RZ, RZ, R13 ;  /* 0x000000ffff077224 */ /* 0x000fe200078e000d */
[----:B------:R-:W-:Y:S04]  /*7160*/  STL [R1+0x10c], R219 ;  /* 0x00010cdb01007387 */ /* 0x000fe80000100800 */
[----:B------:R-:W-:Y:S04]  /*7170*/  STL.128 [R1+0x120], R4 ;  /* 0x0001200401007387 */ /* 0x000fe80000100c00 */
[----:B0-----:R-:W-:Y:S04]  /*7180*/  STL.64 [R1+0x130], R10 ;  /* 0x0001300a01007387 */ /* 0x001fe80000100a00 */
[----:B--2---:R-:W-:Y:S04]  /*7190*/  STL [R1+0x138], R0 ;  /* 0x0001380001007387 */ /* 0x004fe80000100800 */
[----:B-1----:R0:W-:Y:S02]  /*71a0*/  STL.128 [R1+0x110], R28 ;  /* 0x0001101c01007387 */ /* 0x0021e40000100c00 */
[----:B0-----:R-:W-:Y:S01]  /*71b0*/  IMAD.U32 R31, RZ, RZ, UR44 ;  /* 0x0000002cff1f7e24 */ /* 0x001fe2000f8e00ff */
[----:B------:R-:W-:Y:S01]  /*71c0*/  IADD3 R29, P1, R3, 0x13c, RZ ;  /* 0x0000013c031d7810 */ /* 0x000fe20007f3e0ff */
[----:B------:R-:W-:-:S03]  /*71d0*/  IMAD.U32 R30, RZ, RZ, UR44 ;  /* 0x0000002cff1e7e24 */ /* 0x000fc6000f8e00ff */
[----:B------:R-:W-:Y:S01]  /*71e0*/  IADD3 R31, P4, R31, 0xf8, RZ ;  /* 0x000000f81f1f7810 */ /* 0x000fe20007f9e0ff */
[----:B------:R-:W-:Y:S01]  /*71f0*/  IMAD.X R48, RZ, RZ, UR45, P1 ;  /* 0x0000002dff307e24 */ /* 0x000fe200088e06ff */
[----:B------:R-:W-:-:S03]  /*7200*/  IADD3 R30, P2, R30, 0x10c, RZ ;  /* 0x0000010c1e1e7810 */ /* 0x000fc60007f5e0ff */
[----:B------:R-:W-:Y:S01]  /*7210*/  IMAD.X R52, RZ, RZ, UR45, P4 ;  /* 0x0000002dff347e24 */ /* 0x000fe2000a0e06ff */
[----:B------:R-:W-:Y:S01]  /*7220*/  IADD3.X R47, RZ, UR45, RZ, P2, !PT ;  /* 0x0000002dff2f7c10 */ /* 0x000fe200097fe4ff */
[----:B------:R-:W-:Y:S08]  /*7230*/  @P0 BRA `(.L_x_11948) ;  /* 0x0000000000400947 */ /* 0x000ff00003800000 */
[----:B------:R-:W-:-:S04]  /*7240*/  ULEA.HI UR4, UR37, UR37, URZ, 0x1 ;  /* 0x0000002525047291 */ /* 0x000fc8000f8f083f */
[----:B------:R-:W-:-:S04]  /*7250*/  ULOP3.LUT UR4, UR4, 0xfffffffe, URZ, 0xc0, !UPT ;  /* 0xfffffffe04047892 */ /* 0x000fc8000f8ec03f */
[----:B------:R-:W-:-:S06]  /*7260*/  UIADD3 UR4, UR37, -UR4, URZ ;  /* 0x8000000425047290 */ /* 0x000fcc000fffe03f */
[----:B------:R-:W-:-:S05]  /*7270*/  IMAD.U32 R3, RZ, RZ, UR4 ;  /* 0x00000004ff037e24 */ /* 0x000fca000f8e00ff */
[----:B------:R-:W-:-:S04]  /*7280*/  SHF.L.U32 R3, R3, 0x1f, RZ ;  /* 0x0000001f03037819 */ /* 0x000fc800000006ff */
[----:B------:R0:W1:Y:S03]  /*7290*/  SYNCS.PHASECHK.TRANS64.TRYWAIT P0, [R148+URZ+0x22800], R3 ;  /* 0x02280003940075a7 */ /* 0x000066000800017f */
[----:B-1----:R-:W-:Y:S05]  /*72a0*/  @!P0 NANOSLEEP.SYNCS 0x989680 ;  /* 0x009896800000895d */ /* 0x002fea0003900000 */
[----:B------:R-:W1:Y:S01]  /*72b0*/  @!P0 SYNCS.PHASECHK.TRANS64 P0, [R148+URZ+0x22800], R3 ;  /* 0x02280003940085a7 */ /* 0x000e62000800007f */
[----:B------:R-:W-:Y:S04]  /*72c0*/  BSSY B0, `(.L_x_11949) ;  /* 0x0000006000007945 */ /* 0x000fe80003800000 */
[----:B-1----:R-:W-:Y:S05]  /*72d0*/  @P0 BRA `(.L_x_11950) ;  /* 0x0000000000100947 */ /* 0x002fea0003800000 */
.L_x_11951:
[----:B-1----:R1:W2:Y:S02]  /*72e0*/  SYNCS.PHASECHK.TRANS64.TRYWAIT P0, [R148+URZ+0x22800], R3 ;  /* 0x02280003940075a7 */ /* 0x0022a4000800017f */
[----:B--2---:R-:W-:Y:S05]  /*72f0*/  @!P0 NANOSLEEP.SYNCS 0x989680 ;  /* 0x009896800000895d */ /* 0x004fea0003900000 */
[----:B------:R-:W2:Y:S02]  /*7300*/  @!P0 SYNCS.PHASECHK.TRANS64 P0, [R148+URZ+0x22800], R3 ;  /* 0x02280003940085a7 */ /* 0x000ea4000800007f */
[----:B--2---:R-:W-:Y:S05]  /*7310*/  @!P0 BRA `(.L_x_11951) ;  /* 0xfffffffc00f08947 */ /* 0x004fea000383ffff */
.L_x_11950:
[----:B------:R-:W-:Y:S05]  /*7320*/  BSYNC B0 ;  /* 0x0000000000007941 */ /* 0x000fea0003800000 */
.L_x_11949:
[----:B------:R-:W-:Y:S05]  /*7330*/  BRA `(.L_x_11952) ;  /* 0x0000002800c07947 */ /* 0x000fea0003800000 */
.L_x_11948:
[----:B------:R-:W-:Y:S01]  /*7340*/  LOP3.LUT P0, RZ, R26, 0x3ff, RZ, 0xc0, !PT ;  /* 0x000003ff1aff7812 */ /* 0x000fe2000780c0ff */
[----:B------:R-:W-:Y:S01]  /*7350*/  ULDC.64 UR4, c[0x0][0x3f8] ;  /* 0x0000fe0000047ab9 */ /* 0x000fe20000000a00 */
[----:B-----5:R-:W-:Y:S01]  /*7360*/  SHF.R.S32.HI R5, RZ, 0x1f, R2 ;  /* 0x0000001fff057819 */ /* 0x020fe20000011402 */
        /* <DEDUP_REMOVED lines=27> */
.L_x_11954:
[----:B------:R-:W-:Y:S05]  /*7520*/  BSYNC B6 ;  /* 0x0000000000067941 */ /* 0x000fea0003800000 */
.L_x_11953:
[----:B------:R-:W2:Y:S01]  /*7530*/  LDL R25, [R1+0x50] ;  /* 0x0000500001197983 */ /* 0x000ea20000100800 */
[----:B------:R-:W-:Y:S01]  /*7540*/  ULDC.U8 UR4, c[0x0][0x410] ;  /* 0x0001040000047ab9 */ /* 0x000fe20000000000 */
[----:B------:R-:W-:Y:S01]  /*7550*/  BSSY B0, `(.L_x_11955) ;  /* 0x0000286000007945 */ /* 0x000fe20003800000 */
[----:B------:R-:W-:Y:S01]  /*7560*/  ISETP.NE.AND P0, PT, RZ, UR4, PT ;  /* 0x00000004ff007c0c */ /* 0x000fe2000bf05270 */
[----:B--2---:R-:W-:-:S12]  /*7570*/  IMAD R25, R25, 0x80, R152 ;  /* 0x0000008019197824 */ /* 0x004fd800078e0298 */
[----:B------:R-:W-:Y:S05]  /*7580*/  @!P0 BRA `(.L_x_11956) ;  /* 0x0000001400308947 */ /* 0x000fea0003800000 */
[----:B------:R-:W0:Y:S01]  /*7590*/  LDC R21, c[0x0][0x448] ;  /* 0x00011200ff157b82 */ /* 0x000e220000000800 */
[----:B------:R-:W-:Y:S01]  /*75a0*/  IMAD R7, R222, 0x40, R25 ;  /* 0x00000040de077824 */ /* 0x000fe200078e0219 */
        /* <DEDUP_REMOVED lines=32> */
.L_x_12265:
        /* <DEDUP_REMOVED lines=8> */
[----:B------:R-:W-:Y:S01]  /*7830*/  ULDC UR4, c[0x0][0x3f4] ;  /* 0x0000fd0000047ab9 */ /* 0x000fe20000000800 */
[----:B------:R-:W-:Y:S02]  /*7840*/  CS2R R54, SRZ ;  /* 0x0000000000367805 */ /* 0x000fe4000001ff00 */
[----:B------:R-:W-:Y:S02]  /*7850*/  ISETP.GE.AND P3, PT, R155, UR4, PT ;  /* 0x000000049b007c0c */ /* 0x000fe4000bf66270 */
[----:B------:R-:W-:Y:S01]  /*7860*/  ISETP.GE.AND P2, PT, R22, UR4, PT ;  /* 0x0000000416007c0c */ /* 0x000fe2000bf46270 */
[----:B---3--:R-:W-:Y:S01]  /*7870*/  IMAD.MOV.U32 R15, RZ, RZ, R5 ;  /* 0x000000ffff0f7224 */ /* 0x008fe200078e0005 */
[----:B------:R-:W-:-:S09]  /*7880*/  CS2R R56, SRZ ;  /* 0x0000000000387805 */ /* 0x000fd2000001ff00 */
[C---:B------:R-:W-:Y:S01]  /*7890*/  @!P3 IMAD.SHL.U32 R13, R155.reuse, 0x2, RZ ;  /* 0x000000029b0db824 */ /* 0x040fe200078e00ff */
[----:B------:R-:W-:Y:S01]  /*78a0*/  @!P3 SHF.L.U64.HI R24, R155, 0x1, R223 ;  /* 0x000000019b18b819 */ /* 0x000fe200000102df */
[----:B-12---:R-:W-:-:S03]  /*78b0*/  @!P2 IMAD.WIDE R8, R22, 0x2, R2 ;  /* 0x000000021608a825 */ /* 0x006fc600078e0202 */
[-C--:B------:R-:W-:Y:S02]  /*78c0*/  @!P3 IADD3 R2, P0, R2, R13.reuse, RZ ;  /* 0x0000000d0202b210 */ /* 0x080fe40007f1e0ff */
[----:B----4-:R-:W-:Y:S02]  /*78d0*/  @!P3 IADD3 R12, P1, R14, R13, RZ ;  /* 0x0000000d0e0cb210 */ /* 0x010fe40007f3e0ff */
[----:B------:R-:W-:Y:S02]  /*78e0*/  CS2R R20, SRZ ;  /* 0x0000000000147805 */ /* 0x000fe4000001ff00 */
[----:B------:R-:W-:Y:S01]  /*78f0*/  CS2R R26, SRZ ;  /* 0x00000000001a7805 */ /* 0x000fe2000001ff00 */
[----:B------:R-:W-:Y:S01]  /*7900*/  @!P2 IMAD.WIDE R10, R22, 0x2, R14 ;  /* 0x00000002160aa825 */ /* 0x000fe200078e020e */
[----:B------:R1:W5:Y:S03]  /*7910*/  @!P2 LD.E.64 R54, desc[UR42][R8.64] ;  /* 0x0000002a0836a980 */ /* 0x000366000c101b00 */
[--C-:B------:R-:W-:Y:S01]  /*7920*/  @!P3 IMAD.X R3, R3, 0x1, R24.reuse, P0 ;  /* 0x000000010303b824 */ /* 0x100fe200000e0618 */
[----:B------:R1:W5:Y:S01]  /*7930*/  @!P2 LD.E.64 R56, desc[UR42][R10.64] ;  /* 0x0000002a0a38a980 */ /* 0x000362000c101b00 */
[----:B------:R-:W-:-:S03]  /*7940*/  @!P3 IMAD.X R13, R5, 0x1, R24, P1 ;  /* 0x00000001050db824 */ /* 0x000fc600008e0618 */
[----:B------:R1:W5:Y:S04]  /*7950*/  @!P3 LD.E.64 R20, desc[UR42][R2.64] ;  /* 0x0000002a0214b980 */ /* 0x000368000c101b00 */
[----:B------:R1:W5:Y:S02]  /*7960*/  @!P3 LD.E.64 R26, desc[UR42][R12.64] ;  /* 0x0000002a0c1ab980 */ /* 0x000364000c101b00 */
.L_x_11959:
[----:B------:R-:W-:Y:S05]  /*7970*/  BSYNC B1 ;  /* 0x0000000000017941 */ /* 0x000fea0003800000 */
.L_x_11958:
[----:B-12--5:R-:W-:Y:S01]  /*7980*/  IMAD.MOV.U32 R2, RZ, RZ, R20 ;  /* 0x000000ffff027224 */ /* 0x026fe200078e0014 */
[----:B------:R-:W-:Y:S01]  /*7990*/  MOV R3, R21 ;  /* 0x0000001500037202 */ /* 0x000fe20000000f00 */
[----:B------:R-:W-:Y:S01]  /*79a0*/  IMAD.MOV.U32 R8, RZ, RZ, R55 ;  /* 0x000000ffff087224 */ /* 0x000fe200078e0037 */
[----:B------:R-:W-:Y:S01]  /*79b0*/  UMOV UR4, 0xffffffff ;  /* 0xffffffff00047882 */ /* 0x000fe20000000000 */
        /* <DEDUP_REMOVED lines=15> */
[----:B------:R1:W0:Y:S04]  /*7ab0*/  SHFL.IDX PT, R5, R7, 0x1, 0x1c1f ;  /* 0x003c1f0007057f89 */ /* 0x00022800000e0000 */
[----:B----4-:R1:W4:Y:S02]  /*7ac0*/  SHFL.IDX PT, R14, R6, 0x1, 0x1c1f ;  /* 0x003c1f00060e7f89 */ /* 0x01032400000e0000 */
.L_x_12271:
[----:B------:R-:W-:Y:S01]  /*7ad0*/  VIADD R25, R25, 0x40 ;  /* 0x0000004019197836 */ /* 0x000fe20000000000 */
[----:B------:R-:W-:Y:S01]  /*7ae0*/  BSSY B1, `(.L_x_11961) ;  /* 0x000001a000017945 */ /* 0x000fe20003800000 */
        /* <DEDUP_REMOVED lines=9> */
[----:B0-----:R-:W-:Y:S01]  /*7b80*/  IMAD.MOV.U32 R15, RZ, RZ, R5 ;  /* 0x000000ffff0f7224 */ /* 0x001fe200078e0005 */
[----:B------:R-:W-:-:S09]  /*7b90*/  CS2R R12, SRZ ;  /* 0x00000000000c7805 */ /* 0x000fd2000001ff00 */
[C---:B------:R-:W-:Y:S01]  /*7ba0*/  @!P3 IMAD.SHL.U32 R9, R155.reuse, 0x2, RZ ;  /* 0x000000029b09b824 */ /* 0x040fe200078e00ff */
[----:B-1----:R-:W-:Y:S01]  /*7bb0*/  @!P3 SHF.L.U64.HI R0, R155, 0x1, R223 ;  /* 0x000000019b00b819 */ /* 0x002fe200000102df */
[----:B--23--:R-:W-:-:S03]  /*7bc0*/  @!P2 IMAD.WIDE R6, R22, 0x2, R2 ;  /* 0x000000021606a825 */ /* 0x00cfc600078e0202 */
        /* <DEDUP_REMOVED lines=11> */
.L_x_11962:
[----:B------:R-:W-:Y:S05]  /*7c80*/  BSYNC B1 ;  /* 0x0000000000017941 */ /* 0x000fea0003800000 */
.L_x_11961:
[----:B------:R-:W-:Y:S01]  /*7c90*/  ULEA.HI UR4, UR37, UR37, URZ, 0x1 ;  /* 0x0000002525047291 */ /* 0x000fe2000f8f083f */
[----:B------:R-:W-:Y:S03]  /*7ca0*/  BSSY B1, `(.L_x_11963) ;  /* 0x0000007000017945 */ /* 0x000fe60003800000 */
[----:B------:R-:W-:-:S04]  /*7cb0*/  ULOP3.LUT UR4, UR4, 0xfffffffe, URZ, 0xc0, !UPT ;  /* 0xfffffffe04047892 */ /* 0x000fc8000f8ec03f */
[----:B------:R-:W-:-:S06]  /*7cc0*/  UIADD3 UR4, UR37, -UR4, URZ ;  /* 0x8000000425047290 */ /* 0x000fcc000fffe03f */
[----:B0-2---:R-:W-:-:S05]  /*7cd0*/  IMAD.U32 R3, RZ, RZ, UR4 ;  /* 0x00000004ff037e24 */ /* 0x005fca000f8e00ff */
[----:B------:R-:W-:-:S04]  /*7ce0*/  SHF.L.U32 R3, R3, 0x1f, RZ ;  /* 0x0000001f03037819 */ /* 0x000fc800000006ff */
[----:B------:R-:W0:Y:S02]  /*7cf0*/  SYNCS.PHASECHK.TRANS64.TRYWAIT P0, [R148+URZ+0x22800], R3 ;  /* 0x02280003940075a7 */ /* 0x000e24000800017f */
[----:B0-----:R-:W-:Y:S05]  /*7d00*/  @!P0 BRA `(.L_x_11964) ;  /* 0x00000220008c8947 */ /* 0x001fea0003800000 */
.L_x_12272:
[----:B------:R-:W-:Y:S05]  /*7d10*/  BSYNC B1 ;  /* 0x0000000000017941 */ /* 0x000fea0003800000 */
.L_x_11963:
[----:B-1----:R-:W2:Y:S04]  /*7d20*/  LDL R0, [R1+0x400] ;  /* 0x0004000001007983 */ /* 0x002ea80000100800 */
[----:B------:R-:W4:Y:S01]  /*7d30*/  LDL R4, [R1+0x50] ;  /* 0x0000500001047983 */ /* 0x000f220000100800 */
[----:B0-----:R-:W-:-:S05]  /*7d40*/  IMAD.IADD R3, R200, 0x1, R225 ;  /* 0x00000001c8037824 */ /* 0x001fca00078e02e1 */
[----:B------:R-:W-:-:S05]  /*7d50*/  LEA R148, R3, R148, 0x1 ;  /* 0x0000009403947211 */ /* 0x000fca00078e08ff */
[----:B---3--:R-:W-:Y:S02]  /*7d60*/  VIADD R2, R148, 0x18400 ;  /* 0x0001840094027836 */ /* 0x008fe40000000000 */
[----:B-----5:R-:W-:Y:S02]  /*7d70*/  IMAD.MOV.U32 R3, RZ, RZ, R8 ;  /* 0x000000ffff037224 */ /* 0x020fe400078e0008 */
[----:B------:R-:W-:Y:S02]  /*7d80*/  IMAD.MOV.U32 R5, RZ, RZ, R24 ;  /* 0x000000ffff057224 */ /* 0x000fe400078e0018 */
[----:B------:R-:W-:Y:S01]  /*7d90*/  IMAD.MOV.U32 R6, RZ, RZ, R25 ;  /* 0x000000ffff067224 */ /* 0x000fe200078e0019 */
[----:B------:R-:W-:Y:S04]  /*7da0*/  BSSY B1, `(.L_x_11965) ;  /* 0x000006c000017945 */ /* 0x000fe80003800000 */
[----:B------:R-:W-:Y:S01]  /*7db0*/  PRMT R68, R5, 0x5410, R6 ;  /* 0x0000541005447816 */ /* 0x000fe20000000006 */
[----:B------:R-:W-:-:S02]  /*7dc0*/  IMAD.MOV.U32 R5, RZ, RZ, R12 ;  /* 0x000000ffff057224 */ /* 0x000fc400078e000c */
[----:B------:R-:W-:-:S05]  /*7dd0*/  IMAD.MOV.U32 R6, RZ, RZ, R13 ;  /* 0x000000ffff067224 */ /* 0x000fca00078e000d */
[----:B------:R-:W-:Y:S02]  /*7de0*/  PRMT R69, R5, 0x5410, R6 ;  /* 0x0000541005457816 */ /* 0x000fe40000000006 */
[----:B--2---:R-:W-:Y:S01]  /*7df0*/  LOP3.LUT P0, RZ, R0, 0x100000, RZ, 0xc0, !PT ;  /* 0x0010000000ff7812 */ /* 0x004fe2000780c0ff */
[----:B------:R-:W-:-:S12]  /*7e00*/  VIADD R0, R148, 0x18440 ;  /* 0x0001844094007836 */ /* 0x000fd80000000000 */
[----:B------:R-:W-:Y:S02]  /*7e10*/  @P0 VIADD R0, R2, 0xffffffc0 ;  /* 0xffffffc002000836 */ /* 0x000fe40000000000 */
[----:B----4-:R-:W-:-:S05]  /*7e20*/  IMAD R2, R4, -0x80, R28 ;  /* 0xffffff8004027824 */ /* 0x010fca00078e021c */
[----:B------:R-:W-:-:S04]  /*7e30*/  VIMNMX R64, R2, 0x80, PT ;  /* 0x0000008002407848 */ /* 0x000fc80003fe0100 */
[----:B------:R-:W-:Y:S01]  /*7e40*/  ISETP.GE.AND P0, PT, R152, R64, PT ;  /* 0x000000409800720c */ /* 0x000fe20003f06270 */
[----:B------:R-:W-:Y:S02]  /*7e50*/  IMAD.MOV.U32 R4, RZ, RZ, R9 ;  /* 0x000000ffff047224 */ /* 0x000fe400078e0009 */
[----:B------:R-:W-:-:S03]  /*7e60*/  IMAD.MOV.U32 R2, RZ, RZ, R10 ;  /* 0x000000ffff027224 */ /* 0x000fc600078e000a */
[----:B------:R-:W-:Y:S01]  /*7e70*/  PRMT R3, R3, 0x5410, R4 ;  /* 0x0000541003037816 */ /* 0x000fe20000000004 */
[----:B------:R-:W-:-:S05]  /*7e80*/  IMAD.MOV.U32 R4, RZ, RZ, R11 ;  /* 0x000000ffff047224 */ /* 0x000fca00078e000b */
[----:B------:R-:W-:Y:S01]  /*7e90*/  PRMT R2, R4, 0x5410, R2 ;  /* 0x0000541004027816 */ /* 0x000fe20000000002 */
[----:B------:R-:W-:Y:S06]  /*7ea0*/  @P0 BRA `(.L_x_11966) ;  /* 0x00000004006c0947 */ /* 0x000fec0003800000 */
[----:B------:R-:W0:Y:S01]  /*7eb0*/  LDC R4, c[0x0][0x3f4] ;  /* 0x0000fd00ff047b82 */ /* 0x000e220000000800 */
[----:B------:R-:W-:Y:S01]  /*7ec0*/  BSSY B2, `(.L_x_11967) ;  /* 0x000002e000027945 */ /* 0x000fe20003800000 */
[-C--:B0-----:R-:W-:Y:S02]  /*7ed0*/  ISETP.GE.AND P0, PT, R22, R4.reuse, PT ;  /* 0x000000041600720c */ /* 0x081fe40003f06270 */
[----:B------:R-:W-:-:S11]  /*7ee0*/  ISETP.GE.AND P1, PT, R155, R4, PT ;  /* 0x000000049b00720c */ /* 0x000fd60003f26270 */
[----:B------:R-:W-:Y:S05]  /*7ef0*/  @P0 BRA `(.L_x_11968) ;  /* 0x0000000000a80947 */ /* 0x000fea0003800000 */
[----:B------:R-:W0:Y:S01]  /*7f00*/  LDS.128 R4, [R148+0x18400] ;  /* 0x0184000094047984 */ /* 0x000e220000000c00 */
[--C-:B------:R-:W-:Y:S01]  /*7f10*/  SHF.R.U64 R63, R54, 0x10, R55.reuse ;  /* 0x00000010363f7819 */ /* 0x100fe20000001237 */
[--C-:B------:R-:W-:Y:S01]  /*7f20*/  HADD2.F32 R54, -RZ, R53.reuse.H0_H0 ;  /* 0x20000035ff367230 */ /* 0x100fe20000004100 */
[----:B------:R-:W-:Y:S02]  /*7f30*/  SHF.R.U32.HI R55, RZ, 0x10, R55 ;  /* 0x00000010ff377819 */ /* 0x000fe40000011637 */
[--C-:B------:R-:W-:Y:S01]  /*7f40*/  SHF.R.U64 R61, R56, 0x10, R57.reuse ;  /* 0x00000010383d7819 */ /* 0x100fe20000001239 */
[----:B------:R-:W-:Y:S01]  /*7f50*/  HADD2.F32 R56, -RZ, R53.H1_H1 ;  /* 0x30000035ff387230 */ /* 0x000fe20000004100 */
[----:B------:R-:W-:Y:S01]  /*7f60*/  SHF.R.U32.HI R57, RZ, 0x10, R57 ;  /* 0x00000010ff397819 */ /* 0x000fe20000011639 */
[----:B------:R-:W-:-:S04]  /*7f70*/  HADD2.F32 R55, -RZ, R55.H0_H0 ;  /* 0x20000037ff377230 */ /* 0x000fc80000004100 */
[----:B------:R-:W-:Y:S02]  /*7f80*/  HADD2.F32 R57, -RZ, R57.H0_H0 ;  /* 0x20000039ff397230 */ /* 0x000fe40000004100 */
[--C-:B0-----:R-:W-:Y:S02]  /*7f90*/  HADD2.F32 R28, -RZ, R7.reuse.H0_H0 ;  /* 0x20000007ff1c7230 */ /* 0x101fe40000004100 */
[----:B------:R-:W-:Y:S02]  /*7fa0*/  HADD2.F32 R53, -RZ, R7.H1_H1 ;  /* 0x30000007ff357230 */ /* 0x000fe40000004100 */
[--C-:B------:R-:W-:Y:S02]  /*7fb0*/  HADD2.F32 R7, -RZ, R4.reuse.H0_H0 ;  /* 0x20000004ff077230 */ /* 0x100fe40000004100 */
[----:B------:R-:W-:Y:S02]  /*7fc0*/  HADD2.F32 R4, -RZ, R4.H1_H1 ;  /* 0x30000004ff047230 */ /* 0x000fe40000004100 */
[C---:B------:R-:W-:Y:S01]  /*7fd0*/  FMUL.FTZ R60, R53.reuse, R55 ;  /* 0x00000037353c7220 */ /* 0x040fe20000410000 */
[----:B------:R-:W-:Y:S01]  /*7fe0*/  FMUL.FTZ R59, R53, R57 ;  /* 0x00000039353b7220 */ /* 0x000fe20000410000 */
[----:B------:R-:W-:-:S02]  /*7ff0*/  HADD2.F32 R14, -RZ, R6.H0_H0 ;  /* 0x20000006ff0e7230 */ /* 0x000fc40000004100 */
[----:B------:R-:W-:Y:S01]  /*8000*/  FMUL.FTZ R58, R4, R56 ;  /* 0x00000038043a7220 */ /* 0x000fe20000410000 */
[----:B------:R-:W-:Y:S01]  /*8010*/  FFMA.FTZ R62, R28, R57, R60 ;  /* 0x000000391c3e7223 */ /* 0x000fe2000001003c */
[----:B------:R-:W-:Y:S02]  /*8020*/  HADD2.F32 R15, -RZ, R6.H1_H1 ;  /* 0x30000006ff0f7230 */ /* 0x000fe40000004100 */
[-C--:B------:R-:W-:Y:S01]  /*8030*/  FMUL.FTZ R60, R4, R54.reuse ;  /* 0x00000036043c7220 */ /* 0x080fe20000410000 */
[C---:B------:R-:W-:Y:S01]  /*8040*/  FFMA.FTZ R58, R7.reuse, R54, -R58 ;  /* 0x00000036073a7223 */ /* 0x040fe2000001083a */
[----:B------:R-:W-:Y:S02]  /*8050*/  HADD2.F32 R6, -RZ, R5.H0_H0 ;  /* 0x20000005ff067230 */ /* 0x000fe40000004100 */
[----:B------:R-:W-:Y:S01]  /*8060*/  FFMA.FTZ R59, R28, R55, -R59 ;  /* 0x000000371c3b7223 */ /* 0x000fe2000001083b */
[----:B------:R-:W-:Y:S02]  /*8070*/  HADD2.F32 R54, -RZ, R67.H1_H1 ;  /* 0x30000043ff367230 */ /* 0x000fe40000004100 */
[----:B------:R-:W-:Y:S01]  /*8080*/  FFMA.FTZ R55, R7, R56, R60 ;  /* 0x0000003807377223 */ /* 0x000fe2000001003c */
[----:B------:R-:W-:-:S02]  /*8090*/  HADD2.F32 R5, -RZ, R5.H1_H1 ;  /* 0x30000005ff057230 */ /* 0x000fc40000004100 */
[----:B------:R-:W-:Y:S02]  /*80a0*/  HADD2.F32 R28, -RZ, R66.H0_H0 ;  /* 0x20000042ff1c7230 */ /* 0x000fe40000004100 */
[C---:B------:R-:W-:Y:S01]  /*80b0*/  FMUL.FTZ R57, R15.reuse, R54 ;  /* 0x000000360f397220 */ /* 0x040fe20000410000 */
[----:B------:R-:W-:Y:S02]  /*80c0*/  HADD2.F32 R53, -RZ, R61.H0_H0 ;  /* 0x2000003dff357230 */ /* 0x000fe40000004100 */
[----:B------:R-:W-:Y:S02]  /*80d0*/  HADD2.F32 R4, -RZ, R63.H0_H0 ;  /* 0x2000003fff047230 */ /* 0x000fe40000004100 */
[-C--:B------:R-:W-:Y:S01]  /*80e0*/  FMUL.FTZ R15, R15, R28.reuse ;  /* 0x0000001c0f0f7220 */ /* 0x080fe20000410000 */
[C---:B------:R-:W-:Y:S01]  /*80f0*/  FFMA.FTZ R57, R14.reuse, R28, -R57 ;  /* 0x0000001c0e397223 */ /* 0x040fe20000010839 */
[C---:B------:R-:W-:Y:S01]  /*8100*/  FMUL.FTZ R7, R5.reuse, R53 ;  /* 0x0000003505077220 */ /* 0x040fe20000410000 */
[----:B------:R-:W-:Y:S01]  /*8110*/  FMUL.FTZ R56, R5, R4 ;  /* 0x0000000405387220 */ /* 0x000fe20000410000 */
[----:B------:R-:W-:-:S02]  /*8120*/  FFMA.FTZ R14, R14, R54, R15 ;  /* 0x000000360e0e7223 */ /* 0x000fc4000001000f */
[----:B------:R-:W-:Y:S01]  /*8130*/  FFMA.FTZ R5, R6, R4, -R7 ;  /* 0x0000000406057223 */ /* 0x000fe20000010807 */
[----:B------:R-:W-:Y:S01]  /*8140*/  F2FP.F16.F32.PACK_AB R7, R62, R59 ;  /* 0x0000003b3e07723e */ /* 0x000fe200000000ff */
[----:B------:R-:W-:Y:S01]  /*8150*/  FFMA.FTZ R56, R6, R53, R56 ;  /* 0x0000003506387223 */ /* 0x000fe20000010038 */
[----:B------:R-:W-:Y:S02]  /*8160*/  F2FP.F16.F32.PACK_AB R4, R55, R58 ;  /* 0x0000003a3704723e */ /* 0x000fe400000000ff */
[----:B------:R-:W-:Y:S02]  /*8170*/  F2FP.F16.F32.PACK_AB R6, R14, R57 ;  /* 0x000000390e06723e */ /* 0x000fe400000000ff */
[----:B------:R-:W-:-:S05]  /*8180*/  F2FP.F16.F32.PACK_AB R5, R56, R5 ;  /* 0x000000053805723e */ /* 0x000fca00000000ff */
[----:B------:R0:W-:Y:S02]  /*8190*/  STS.128 [R148+0x18400], R4 ;  /* 0x0184000494007388 */ /* 0x0001e40000000c00 */
.L_x_11968:
[----:B------:R-:W-:Y:S05]  /*81a0*/  BSYNC B2 ;  /* 0x0000000000027941 */ /* 0x000fea0003800000 */
.L_x_11967:
[----:B------:R-:W-:Y:S05]  /*81b0*/  @P1 BRA `(.L_x_11966) ;  /* 0x0000000000a81947 */ /* 0x000fea0003800000 */
[----:B0-----:R-:W0:Y:S01]  /*81c0*/  LDS.128 R4, [R0] ;  /* 0x0000000000047984 */ /* 0x001e220000000c00 */
[----:B------:R-:W-:Y:S01]  /*81d0*/  SHF.R.U32.HI R14, RZ, 0x10, R21 ;  /* 0x00000010ff0e7819 */ /* 0x000fe20000011615 */
[----:B------:R-:W-:Y:S01]  /*81e0*/  HADD2.F32 R28, -RZ, R66.H1_H1 ;  /* 0x30000042ff1c7230 */ /* 0x000fe20000004100 */
[----:B------:R-:W-:Y:S02]  /*81f0*/  SHF.R.U32.HI R53, RZ, 0x10, R27 ;  /* 0x00000010ff357819 */ /* 0x000fe4000001161b */
[----:B------:R-:W-:Y:S02]  /*8200*/  SHF.R.U64 R59, R20, 0x10, R21 ;  /* 0x00000010143b7819 */ /* 0x000fe40000001215 */
[----:B------:R-:W-:Y:S01]  /*8210*/  SHF.R.U64 R57, R26, 0x10, R27 ;  /* 0x000000101a397819 */ /* 0x000fe2000000121b */
[----:B------:R-:W-:Y:S02]  /*8220*/  HADD2.F32 R27, -RZ, R14.H0_H0 ;  /* 0x2000000eff1b7230 */ /* 0x000fe40000004100 */
[----:B------:R-:W-:-:S02]  /*8230*/  HADD2.F32 R53, -RZ, R53.H0_H0 ;  /* 0x20000035ff357230 */ /* 0x000fc40000004100 */
        /* <DEDUP_REMOVED lines=15> */
[----:B------:R-:W-:Y:S02]  /*8330*/  HADD2.F32 R26, -RZ, R67.H0_H0 ;  /* 0x20000043ff1a7230 */ /* 0x000fe40000004100 */
[----:B------:R-:W-:Y:S01]  /*8340*/  FFMA.FTZ R27, R7, R28, R56 ;  /* 0x0000001c071b7223 */ /* 0x000fe20000010038 */
[----:B------:R-:W-:-:S02]  /*8350*/  HADD2.F32 R5, -RZ, R5.H1_H1 ;  /* 0x30000005ff057230 */ /* 0x000fc40000004100 */
[----:B------:R-:W-:Y:S02]  /*8360*/  HADD2.F32 R20, -RZ, R65.H1_H1 ;  /* 0x30000041ff147230 */ /* 0x000fe40000004100 */
        /* <DEDUP_REMOVED lines=14> */
[----:B------:R1:W-:Y:S02]  /*8450*/  STS.128 [R0], R4 ;  /* 0x0000000400007388 */ /* 0x0003e40000000c00 */
.L_x_11966:
[----:B------:R-:W-:Y:S05]  /*8460*/  BSYNC B1 ;  /* 0x0000000000017941 */ /* 0x000fea0003800000 */
.L_x_11965:
[----:B------:R-:W-:-:S13]  /*8470*/  ISETP.GE.AND P0, PT, R187, R64, PT ;  /* 0x00000040bb00720c */ /* 0x000fda0003f06270 */
[----:B------:R-:W-:Y:S05]  /*8480*/  @P0 BRA `(.L_x_11969) ;  /* 0x0000001800480947 */ /* 0x000fea0003800000 */
[----:B01----:R-:W0:Y:S01]  /*8490*/  LDC R4, c[0x0][0x3f4] ;  /* 0x0000fd00ff047b82 */ /* 0x003e220000000800 */
[----:B------:R-:W-:Y:S01]  /*84a0*/  BSSY B1, `(.L_x_11970) ;  /* 0x000002e000017945 */ /* 0x000fe20003800000 */
[-C--:B0-----:R-:W-:Y:S02]  /*84b0*/  ISETP.GE.AND P0, PT, R22, R4.reuse, PT ;  /* 0x000000041600720c */ /* 0x081fe40003f06270 */
[----:B------:R-:W-:-:S11]  /*84c0*/  ISETP.GE.AND P1, PT, R155, R4, PT ;  /* 0x000000049b00720c */ /* 0x000fd60003f26270 */
[----:B------:R-:W-:Y:S05]  /*84d0*/  @P0 BRA `(.L_x_11971) ;  /* 0x0000000000a80947 */ /* 0x000fea0003800000 */
[----:B------:R-:W0:Y:S01]  /*84e0*/  LDS.128 R4, [R148+0x1a400] ;  /* 0x01a4000094047984 */ /* 0x000e220000000c00 */
[--C-:B------:R-:W-:Y:S01]  /*84f0*/  SHF.R.U32.HI R21, RZ, 0x10, R25.reuse ;  /* 0x00000010ff157819 */ /* 0x100fe20000011619 */
[----:B------:R-:W-:Y:S01]  /*8500*/  HADD2.F32 R20, -RZ, R68.H0_H0 ;  /* 0x20000044ff147230 */ /* 0x000fe20000004100 */
[----:B------:R-:W-:Y:S01]  /*8510*/  SHF.R.U64 R55, R24, 0x10, R25 ;  /* 0x0000001018377819 */ /* 0x000fe20000001219 */
[----:B------:R-:W-:Y:S01]  /*8520*/  HADD2.F32 R24, -RZ, R69.H0_H0 ;  /* 0x20000045ff187230 */ /* 0x000fe20000004100 */
[--C-:B------:R-:W-:Y:S01]  /*8530*/  SHF.R.U32.HI R25, RZ, 0x10, R13.reuse ;  /* 0x00000010ff197819 */ /* 0x100fe2000001160d */
[----:B------:R-:W-:Y:S01]  /*8540*/  HADD2.F32 R21, -RZ, R21.H0_H0 ;  /* 0x20000015ff157230 */ /* 0x000fe20000004100 */
[----:B------:R-:W-:-:S03]  /*8550*/  SHF.R.U64 R53, R12, 0x10, R13 ;  /* 0x000000100c357819 */ /* 0x000fc6000000120d */
        /* <DEDUP_REMOVED lines=34> */
.L_x_11971:
[----:B------:R-:W-:Y:S05]  /*8780*/  BSYNC B1 ;  /* 0x0000000000017941 */ /* 0x000fea0003800000 */
.L_x_11970:
[----:B------:R-:W-:Y:S05]  /*8790*/  @P1 BRA `(.L_x_11969) ;  /* 0x0000001400841947 */ /* 0x000fea0003800000 */
[----:B0-----:R-:W0:Y:S01]  /*87a0*/  LDS.128 R4, [R0+0x2000] ;  /* 0x0020000000047984 */ /* 0x001e220000000c00 */
        /* <DEDUP_REMOVED lines=28> */
[----:B------:R-:W-:Y:S02]  /*8970*/  HADD2.F32 R2, -RZ, R27.H0_H0 ;  /* 0x2000001bff027230 */ /* 0x000fe40000004100 */
[----:B------:R-:W-:Y:S01]  /*8980*/  FMUL.FTZ R13, R9, R10 ;  /* 0x0000000a090d7220 */ /* 0x000fe20000410000 */
[C---:B------:R-:W-:Y:S02]  /*8990*/  FMUL.FTZ R7, R5.reuse, R4 ;  /* 0x0000000405077220 */ /* 0x040fe40000410000 */
[-C--:B------:R-:W-:Y:S01]  /*89a0*/  FMUL.FTZ R9, R5, R2.reuse ;  /* 0x0000000205097220 */ /* 0x080fe20000410000 */
[----:B------:R-:W-:Y:S01]  /*89b0*/  FFMA.FTZ R13, R8, R3, -R13 ;  /* 0x00000003080d7223 */ /* 0x000fe2000001080d */
[----:B------:R-:W-:Y:S01]  /*89c0*/  FFMA.FTZ R5, R6, R2, -R7 ;  /* 0x0000000206057223 */ /* 0x000fe20000010807 */
[----:B------:R-:W-:Y:S01]  /*89d0*/  FFMA.FTZ R8, R8, R10, R15 ;  /* 0x0000000a08087223 */ /* 0x000fe2000001000f */
[----:B------:R-:W-:Y:S01]  /*89e0*/  FFMA.FTZ R2, R6, R4, R9 ;  /* 0x0000000406027223 */ /* 0x000fe20000010009 */
[----:B------:R-:W-:-:S02]  /*89f0*/  F2FP.F16.F32.PACK_AB R7, R26, R21 ;  /* 0x000000151a07723e */ /* 0x000fc400000000ff */
[----:B------:R-:W-:Y:S02]  /*8a00*/  F2FP.F16.F32.PACK_AB R4, R11, R20 ;  /* 0x000000140b04723e */ /* 0x000fe400000000ff */
[----:B------:R-:W-:Y:S02]  /*8a10*/  F2FP.F16.F32.PACK_AB R6, R8, R13 ;  /* 0x0000000d0806723e */ /* 0x000fe400000000ff */
[----:B------:R-:W-:-:S05]  /*8a20*/  F2FP.F16.F32.PACK_AB R5, R2, R5 ;  /* 0x000000050205723e */ /* 0x000fca00000000ff */
[----:B------:R2:W-:Y:S01]  /*8a30*/  STS.128 [R0+0x2000], R4 ;  /* 0x0020000400007388 */ /* 0x0005e20000000c00 */
[----:B------:R-:W-:Y:S05]  /*8a40*/  BRA `(.L_x_11969) ;  /* 0x0000001000d87947 */ /* 0x000fea0003800000 */
.L_x_11956:
[----:B------:R-:W0:Y:S01]  /*8a50*/  LDC R21, c[0x0][0x448] ;  /* 0x00011200ff157b82 */ /* 0x000e220000000800 */
[----:B------:R-:W-:Y:S01]  /*8a60*/  IMAD R5, R222, 0x40, R25 ;  /* 0x00000040de057824 */ /* 0x000fe200078e0219 */
[----:B------:R-:W-:Y:S01]  /*8a70*/  ULDC.64 UR4, c[0x0][0x3f8] ;  /* 0x0000fe0000047ab9 */ /* 0x000fe20000000a00 */
[----:B------:R-:W-:Y:S01]  /*8a80*/  ULDC.64 UR6, c[0x0][0x408] ;  /* 0x0001020000067ab9 */ /* 0x000fe20000000a00 */
[----:B------:R-:W-:Y:S02]  /*8a90*/  IMAD.MOV.U32 R2, RZ, RZ, R54 ;  /* 0x000000ffff027224 */ /* 0x000fe400078e0036 */
[----:B------:R-:W-:Y:S01]  /*8aa0*/  IMAD.MOV.U32 R27, RZ, RZ, R57 ;  /* 0x000000ffff1b7224 */ /* 0x000fe200078e0039 */
[----:B0-----:R-:W-:-:S13]  /*8ab0*/  ISETP.NE.AND P0, PT, R21, 0x1, PT ;  /* 0x000000011500780c */ /* 0x001fda0003f05270 */
[----:B------:R-:W0:Y:S08]  /*8ac0*/  @P0 LDC R0, c[0x0][0x44c] ;  /* 0x00011300ff000b82 */ /* 0x000e300000000800 */
[----:B------:R-:W1:Y:S01]  /*8ad0*/  @P0 LDC R3, c[0x0][0x450] ;  /* 0x00011400ff030b82 */ /* 0x000e620000000800 */
[----:B0-----:R-:W-:-:S05]  /*8ae0*/  @P0 IMAD.HI.U32 R0, R5, R0, RZ ;  /* 0x0000000005000227 */ /* 0x001fca00078e00ff */
[----:B-1----:R-:W-:Y:S02]  /*8af0*/  @P0 SHF.R.U32.HI R5, RZ, R3, R0 ;  /* 0x00000003ff050219 */ /* 0x002fe40000011600 */
[----:B------:R-:W-:Y:S02]  /*8b00*/  MOV R3, R53 ;  /* 0x0000003500037202 */ /* 0x000fe40000000f00 */
[----:B------:R-:W-:Y:S01]  /*8b10*/  SHF.R.S32.HI R0, RZ, 0x1f, R5 ;  /* 0x0000001fff007819 */ /* 0x000fe20000011405 */
[----:B------:R-:W-:-:S04]  /*8b20*/  IMAD.WIDE.U32 R26, R5, UR6, R26 ;  /* 0x00000006051a7c25 */ /* 0x000fc8000f8e001a */
[C---:B------:R-:W-:Y:S02]  /*8b30*/  IMAD R4, R0.reuse, UR4, RZ ;  /* 0x0000000400047c24 */ /* 0x040fe4000f8e02ff */
[----:B------:R-:W-:Y:S02]  /*8b40*/  IMAD R0, R0, UR6, RZ ;  /* 0x0000000600007c24 */ /* 0x000fe4000f8e02ff */
[----:B------:R-:W-:-:S04]  /*8b50*/  IMAD.WIDE.U32 R2, R5, UR4, R2 ;  /* 0x0000000405027c25 */ /* 0x000fc8000f8e0002 */
[C---:B------:R-:W-:Y:S01]  /*8b60*/  IMAD R7, R5.reuse, UR5, R4 ;  /* 0x0000000505077c24 */ /* 0x040fe2000f8e0204 */
[----:B------:R-:W-:Y:S01]  /*8b70*/  ULDC.64 UR4, c[0x0][0x3e8] ;  /* 0x0000fa0000047ab9 */ /* 0x000fe20000000a00 */
        /* <DEDUP_REMOVED lines=23> */
[----:B------:R-:W-:-:S06]  /*8cf0*/  @!P1 IMAD.MOV.U32 R9, RZ, RZ, R5 ;  /* 0x000000ffff099224 */ /* 0x000fcc00078e0005 */
        /* <DEDUP_REMOVED lines=10> */
[----:B0-----:R0:W0:Y:S01]  /*8da0*/  SHFL.IDX PT, R14, R53, 0x1, 0x1c1f ;  /* 0x003c1f00350e7f89 */ /* 0x00102200000e0000 */
[----:B--2---:R-:W-:Y:S01]  /*8db0*/  @!P1 IMAD.MOV.U32 R54, RZ, RZ, R10 ;  /* 0x000000ffff369224 */ /* 0x004fe200078e000a */
[----:B------:R-:W-:Y:S01]  /*8dc0*/  @!P1 MOV R56, R8 ;  /* 0x0000000800389202 */ /* 0x000fe20000000f00 */
[----:B------:R-:W-:-:S02]  /*8dd0*/  @!P1 IMAD.MOV.U32 R55, RZ, RZ, R11 ;  /* 0x000000ffff379224 */ /* 0x000fc400078e000b */
[----:B------:R-:W-:Y:S02]  /*8de0*/  IMAD.MOV.U32 R0, RZ, RZ, R54 ;  /* 0x000000ffff007224 */ /* 0x000fe400078e0036 */
[----:B------:R-:W-:Y:S02]  /*8df0*/  IMAD.MOV.U32 R2, RZ, RZ, R55 ;  /* 0x000000ffff027224 */ /* 0x000fe400078e0037 */
[----:B------:R-:W-:Y:S02]  /*8e00*/  @!P1 IMAD.MOV.U32 R57, RZ, RZ, R9 ;  /* 0x000000ffff399224 */ /* 0x000fe400078e0009 */
[----:B------:R-:W-:Y:S01]  /*8e10*/  IMAD.MOV.U32 R8, RZ, RZ, R56 ;  /* 0x000000ffff087224 */ /* 0x000fe200078e0038 */
[----:B------:R-:W-:Y:S02]  /*8e20*/  PRMT R79, R0, 0x5410, R2 ;  /* 0x00005410004f7816 */ /* 0x000fe40000000002 */
[----:B------:R-:W-:Y:S01]  /*8e30*/  CS2R R2, SRZ ;  /* 0x0000000000027805 */ /* 0x000fe2000001ff00 */
[----:B------:R2:W0:Y:S01]  /*8e40*/  SHFL.IDX PT, R0, R27, 0x1, 0x1c1f ;  /* 0x003c1f001b007f89 */ /* 0x00042200000e0000 */
[----:B------:R-:W-:-:S02]  /*8e50*/  IMAD.MOV.U32 R9, RZ, RZ, R57 ;  /* 0x000000ffff097224 */ /* 0x000fc400078e0039 */
[----:B---3--:R-:W-:Y:S02]  /*8e60*/  @!P1 IMAD.MOV.U32 R2, RZ, RZ, R6 ;  /* 0x000000ffff029224 */ /* 0x008fe400078e0006 */
[----:B------:R-:W-:Y:S01]  /*8e70*/  @!P1 IMAD.MOV.U32 R20, RZ, RZ, R4 ;  /* 0x000000ffff149224 */ /* 0x000fe200078e0004 */
[----:B------:R-:W-:Y:S01]  /*8e80*/  PRMT R58, R8, 0x5410, R9 ;  /* 0x00005410083a7816 */ /* 0x000fe20000000009 */
[----:B------:R-:W-:Y:S02]  /*8e90*/  @!P1 IMAD.MOV.U32 R21, RZ, RZ, R5 ;  /* 0x000000ffff159224 */ /* 0x000fe400078e0005 */
[----:B------:R-:W-:Y:S02]  /*8ea0*/  @!P1 IMAD.MOV.U32 R3, RZ, RZ, R7 ;  /* 0x000000ffff039224 */ /* 0x000fe400078e0007 */
[----:B------:R-:W-:Y:S02]  /*8eb0*/  IMAD.MOV.U32 R4, RZ, RZ, R2 ;  /* 0x000000ffff047224 */ /* 0x000fe400078e0002 */
[----:B------:R-:W-:-:S02]  /*8ec0*/  IMAD.MOV.U32 R6, RZ, RZ, R20 ;  /* 0x000000ffff067224 */ /* 0x000fc400078e0014 */
[----:B------:R-:W-:Y:S02]  /*8ed0*/  IMAD.MOV.U32 R7, RZ, RZ, R21 ;  /* 0x000000ffff077224 */ /* 0x000fe400078e0015 */
[----:B------:R-:W-:Y:S01]  /*8ee0*/  IMAD.MOV.U32 R5, RZ, RZ, R3 ;  /* 0x000000ffff057224 */ /* 0x000fe200078e0003 */
[----:B------:R-:W-:Y:S02]  /*8ef0*/  PRMT R65, R4, 0x5410, R6 ;  /* 0x0000541004417816 */ /* 0x000fe40000000006 */
[----:B------:R-:W-:Y:S02]  /*8f00*/  PRMT R61, R7, 0x7610, R61 ;  /* 0x00007610073d7816 */ /* 0x000fe4000000003d */
[----:B------:R-:W-:Y:S02]  /*8f10*/  CS2R R6, SRZ ;  /* 0x0000000000067805 */ /* 0x000fe4000001ff00 */
[----:B012-4-:R-:W-:-:S07]  /*8f20*/  PRMT R80, R5, 0x7610, R80 ;  /* 0x0000761005507816 */ /* 0x017fce0000000050 */
.L_x_12282:
[----:B------:R-:W-:Y:S01]  /*8f30*/  VIADD R25, R25, 0x40 ;  /* 0x0000004019197836 */ /* 0x000fe20000000000 */
[----:B------:R-:W-:Y:S01]  /*8f40*/  BSSY B1, `(.L_x_11973) ;  /* 0x0000012000017945 */ /* 0x000fe20003800000 */
[----:B------:R-:W-:Y:S02]  /*8f50*/  CS2R R4, SRZ ;  /* 0x0000000000047805 */ /* 0x000fe4000001ff00 */
[----:B------:R-:W-:Y:S02]  /*8f60*/  CS2R R10, SRZ ;  /* 0x00000000000a7805 */ /* 0x000fe4000001ff00 */
[----:B------:R-:W-:Y:S02]  /*8f70*/  CS2R R8, SRZ ;  /* 0x0000000000087805 */ /* 0x000fe4000001ff00 */
[----:B------:R-:W-:-:S13]  /*8f80*/  ISETP.GE.AND P1, PT, R25, R28, PT ;  /* 0x0000001c1900720c */ /* 0x000fda0003f26270 */
[----:B------:R-:W-:Y:S05]  /*8f90*/  @P1 BRA `(.L_x_11974) ;  /* 0x0000000000301947 */ /* 0x000fea0003800000 */
        /* <DEDUP_REMOVED lines=8> */
[----:B------:R-:W-:Y:S01]  /*9020*/  IMAD.X R9, R26, 0x1, R7, P2 ;  /* 0x000000011a097824 */ /* 0x000fe200010e0607 */
[----:B------:R-:W-:-:S05]  /*9030*/  IADD3.X R5, R0, R7, RZ, P1, !PT ;  /* 0x0000000700057210 */ /* 0x000fca0000ffe4ff */
[----:B------:R-:W5:Y:S04]  /*9040*/  LD.E.128 R8, desc[UR42][R8.64] ;  /* 0x0000002a08087980 */ /* 0x000f68000c101d00 */
[----:B------:R-:W5:Y:S02]  /*9050*/  LD.E.128 R4, desc[UR42][R4.64] ;  /* 0x0000002a04047980 */ /* 0x000f64000c101d00 */
.L_x_11974:
[----:B------:R-:W-:Y:S05]  /*9060*/  BSYNC B1 ;  /* 0x0000000000017941 */ /* 0x000fea0003800000 */
.L_x_11973:
[----:B------:R-:W-:Y:S01]  /*9070*/  ULEA.HI UR4, UR37, UR37, URZ, 0x1 ;  /* 0x0000002525047291 */ /* 0x000fe2000f8f083f */
[----:B------:R-:W-:Y:S03]  /*9080*/  BSSY B1, `(.L_x_11975) ;  /* 0x0000007000017945 */ /* 0x000fe60003800000 */
[----:B------:R-:W-:-:S04]  /*9090*/  ULOP3.LUT UR4, UR4, 0xfffffffe, URZ, 0xc0, !UPT ;  /* 0xfffffffe04047892 */ /* 0x000fc8000f8ec03f */
[----:B------:R-:W-:-:S06]  /*90a0*/  UIADD3 UR4, UR37, -UR4, URZ ;  /* 0x8000000425047290 */ /* 0x000fcc000fffe03f */
[----:B------:R-:W-:-:S05]  /*90b0*/  IMAD.U32 R13, RZ, RZ, UR4 ;  /* 0x00000004ff0d7e24 */ /* 0x000fca000f8e00ff */
[----:B------:R-:W-:-:S04]  /*90c0*/  SHF.L.U32 R13, R13, 0x1f, RZ ;  /* 0x0000001f0d0d7819 */ /* 0x000fc800000006ff */
[----:B------:R-:W0:Y:S02]  /*90d0*/  SYNCS.PHASECHK.TRANS64.TRYWAIT P1, [R148+URZ+0x22800], R13 ;  /* 0x0228000d940075a7 */ /* 0x000e24000802017f */
[----:B0-----:R-:W-:Y:S05]  /*90e0*/  @!P1 BRA `(.L_x_11976) ;  /* 0x0000021400149947 */ /* 0x001fea0003800000 */
.L_x_12283:
[----:B------:R-:W-:Y:S05]  /*90f0*/  BSYNC B1 ;  /* 0x0000000000017941 */ /* 0x000fea0003800000 */
.L_x_11975:
[----:B------:R-:W2:Y:S01]  /*9100*/  LDL R15, [R1+0x50] ;  /* 0x00005000010f7983 */ /* 0x000ea20000100800 */
[----:B-----5:R-:W-:Y:S01]  /*9110*/  IMAD.MOV.U32 R12, RZ, RZ, R6 ;  /* 0x000000ffff0c7224 */ /* 0x020fe200078e0006 */
[----:B------:R-:W-:Y:S01]  /*9120*/  BSSY B1, `(.L_x_11977) ;  /* 0x000006e000017945 */ /* 0x000fe20003800000 */
[----:B0-----:R-:W-:Y:S02]  /*9130*/  IMAD.MOV.U32 R13, RZ, RZ, R7 ;  /* 0x000000ffff0d7224 */ /* 0x001fe400078e0007 */
[----:B------:R-:W-:Y:S02]  /*9140*/  IMAD.MOV.U32 R14, RZ, RZ, R4 ;  /* 0x000000ffff0e7224 */ /* 0x000fe400078e0004 */
[----:B------:R-:W-:Y:S02]  /*9150*/  IMAD.MOV.U32 R81, RZ, RZ, R8 ;  /* 0x000000ffff517224 */ /* 0x000fe400078e0008 */
[----:B------:R-:W-:Y:S01]  /*9160*/  IMAD.MOV.U32 R82, RZ, RZ, R9 ;  /* 0x000000ffff527224 */ /* 0x000fe200078e0009 */
[----:B------:R-:W-:Y:S01]  /*9170*/  PRMT R53, R14, 0x7610, R53 ;  /* 0x000076100e357816 */ /* 0x000fe20000000035 */
[----:B--2---:R-:W-:Y:S01]  /*9180*/  IMAD R0, R15, -0x80, R28 ;  /* 0xffffff800f007824 */ /* 0x004fe200078e021c */
[----:B------:R-:W-:Y:S01]  /*9190*/  PRMT R28, R12, 0x5410, R13 ;  /* 0x000054100c1c7816 */ /* 0x000fe2000000000d */
[----:B------:R-:W-:-:S02]  /*91a0*/  IMAD.MOV.U32 R12, RZ, RZ, R5 ;  /* 0x000000ffff0c7224 */ /* 0x000fc400078e0005 */
[----:B------:R-:W-:Y:S01]  /*91b0*/  IMAD.MOV.U32 R13, RZ, RZ, R10 ;  /* 0x000000ffff0d7224 */ /* 0x000fe200078e000a */
[----:B------:R-:W-:Y:S02]  /*91c0*/  VIMNMX R0, R0, 0x80, PT ;  /* 0x0000008000007848 */ /* 0x000fe40003fe0100 */
[----:B------:R-:W-:Y:S01]  /*91d0*/  PRMT R53, R53, 0x5410, R12 ;  /* 0x0000541035357816 */ /* 0x000fe2000000000c */
[----:B------:R-:W-:Y:S01]  /*91e0*/  IMAD.IADD R12, R16, 0x1, R59 ;  /* 0x00000001100c7824 */ /* 0x000fe200078e023b */
[-C--:B------:R-:W-:Y:S02]  /*91f0*/  ISETP.GE.OR P1, PT, R152, R0.reuse, P0 ;  /* 0x000000009800720c */ /* 0x080fe40000726670 */
[----:B------:R-:W-:Y:S01]  /*9200*/  ISETP.GE.OR P0, PT, R187, R0, P0 ;  /* 0x00000000bb00720c */ /* 0x000fe20000706670 */
[----:B------:R-:W-:Y:S01]  /*9210*/  IMAD.MOV.U32 R0, RZ, RZ, R11 ;  /* 0x000000ffff007224 */ /* 0x000fe200078e000b */
[----:B------:R-:W-:-:S04]  /*9220*/  LOP3.LUT R59, R12, 0x38, RZ, 0xc0, !PT ;  /* 0x000000380c3b7812 */ /* 0x000fc800078ec0ff */
[----:B------:R-:W-:-:S05]  /*9230*/  PRMT R0, R0, 0x5410, R13 ;  /* 0x0000541000007816 */ /* 0x000fca000000000d */
[----:B------:R-:W-:Y:S05]  /*9240*/  @P1 BRA `(.L_x_11978) ;  /* 0x00000004006c1947 */ /* 0x000fea0003800000 */
[----:B------:R-:W-:Y:S01]  /*9250*/  LOP3.LUT R12, R201, 0x38, R16, 0xf8, !PT ;  /* 0x00000038c90c7812 */ /* 0x000fe200078ef810 */
[----:B------:R-:W-:Y:S01]  /*9260*/  HADD2.F32 R61, -RZ, R61.H0_H0 ;  /* 0x2000003dff3d7230 */ /* 0x000fe20000004100 */
[----:B------:R-:W-:Y:S01]  /*9270*/  LOP3.LUT R25, R203, R59, R201, 0x1e, !PT ;  /* 0x0000003bcb197212 */ /* 0x000fe200078e1ec9 */
[--C-:B------:R-:W-:Y:S01]  /*9280*/  HADD2.F32 R60, -RZ, R58.reuse.H1_H1 ;  /* 0x3000003aff3c7230 */ /* 0x100fe20000004100 */
[----:B------:R-:W-:Y:S01]  /*9290*/  LOP3.LUT R13, R12, R203, RZ, 0x3c, !PT ;  /* 0x000000cb0c0d7212 */ /* 0x000fe200078e3cff */
[----:B------:R-:W-:Y:S01]  /*92a0*/  HADD2.F32 R58, -RZ, R58.H0_H0 ;  /* 0x2000003aff3a7230 */ /* 0x000fe20000004100 */
[----:B------:R-:W-:Y:S02]  /*92b0*/  IADD3 R25, R200, R25, RZ ;  /* 0x00000019c8197210 */ /* 0x000fe40007ffe0ff */
[----:B------:R-:W-:Y:S01]  /*92c0*/  SHF.R.U64 R77, R54, 0x10, R55 ;  /* 0x00000010364d7819 */ /* 0x000fe20000001237 */
[----:B------:R-:W-:Y:S01]  /*92d0*/  IMAD.IADD R13, R200, 0x1, R13 ;  /* 0x00000001c80d7824 */ /* 0x000fe200078e020d */
[--C-:B------:R-:W-:Y:S01]  /*92e0*/  SHF.R.U64 R74, R2, 0x10, R3.reuse ;  /* 0x00000010024a7819 */ /* 0x100fe20000001203 */
[--C-:B------:R-:W-:Y:S01]  /*92f0*/  IMAD R71, R25, 0x2, R148.reuse ;  /* 0x0000000219477824 */ /* 0x100fe200078e0294 */
[----:B------:R-:W-:Y:S01]  /*9300*/  SHF.R.U32.HI R67, RZ, 0x10, R3 ;  /* 0x00000010ff437819 */ /* 0x000fe20000011603 */
[----:B------:R-:W-:Y:S01]  /*9310*/  IMAD R69, R13, 0x2, R148 ;  /* 0x000000020d457824 */ /* 0x000fe200078e0294 */
[----:B------:R-:W-:-:S02]  /*9320*/  SHF.R.U32.HI R76, RZ, 0x10, R55 ;  /* 0x00000010ff4c7819 */ /* 0x000fc40000011637 */
[----:B------:R-:W0:Y:S01]  /*9330*/  LDS.128 R24, [R71+0x18400] ;  /* 0x0184000047187984 */ /* 0x000e220000000c00 */
[----:B------:R-:W-:Y:S02]  /*9340*/  SHF.R.U32.HI R63, RZ, 0x10, R57 ;  /* 0x00000010ff3f7819 */ /* 0x000fe40000011639 */
[----:B------:R-:W-:Y:S01]  /*9350*/  SHF.R.U32.HI R62, RZ, 0x10, R21 ;  /* 0x00000010ff3e7819 */ /* 0x000fe20000011615 */
[----:B------:R-:W1:Y:S01]  /*9360*/  LDS.128 R12, [R69+0x18400] ;  /* 0x01840000450c7984 */ /* 0x000e620000000c00 */
[----:B------:R-:W-:Y:S02]  /*9370*/  SHF.R.U64 R78, R56, 0x10, R57 ;  /* 0x00000010384e7819 */ /* 0x000fe40000001239 */
[----:B------:R-:W-:Y:S01]  /*9380*/  SHF.R.U64 R75, R20, 0x10, R21 ;  /* 0x00000010144b7819 */ /* 0x000fe20000001215 */
[----:B------:R-:W-:Y:S02]  /*9390*/  HADD2.F32 R62, -RZ, R62.H0_H0 ;  /* 0x2000003eff3e7230 */ /* 0x000fe40000004100 */
[----:B0-----:R-:W-:-:S02]  /*93a0*/  HADD2.F32 R54, -RZ, R25.H0_H0 ;  /* 0x20000019ff367230 */ /* 0x001fc40000004100 */
[----:B------:R-:W-:Y:S02]  /*93b0*/  HADD2.F32 R55, -RZ, R25.H1_H1 ;  /* 0x30000019ff377230 */ /* 0x000fe40000004100 */
[----:B-1----:R-:W-:Y:S02]  /*93c0*/  HADD2.F32 R3, -RZ, R13.H0_H0 ;  /* 0x2000000dff037230 */ /* 0x002fe40000004100 */
[C---:B------:R-:W-:Y:S01]  /*93d0*/  FMUL.FTZ R64, R54.reuse, R61 ;  /* 0x0000003d36407220 */ /* 0x040fe20000410000 */
[----:B------:R-:W-:Y:S01]  /*93e0*/  FMUL.FTZ R66, R54, R60 ;  /* 0x0000003c36427220 */ /* 0x000fe20000410000 */
[----:B------:R-:W-:Y:S02]  /*93f0*/  HADD2.F32 R25, -RZ, R24.H0_H0 ;  /* 0x20000018ff197230 */ /* 0x000fe40000004100 */
[----:B------:R-:W-:Y:S01]  /*9400*/  FMUL.FTZ R68, R55, R62 ;  /* 0x0000003e37447220 */ /* 0x000fe20000410000 */
[----:B------:R-:W-:Y:S01]  /*9410*/  FFMA.FTZ R64, R3, R60, -R64 ;  /* 0x0000003c03407223 */ /* 0x000fe20000010840 */
[----:B------:R-:W-:-:S02]  /*9420*/  HADD2.F32 R60, -RZ, R65.H1_H1 ;  /* 0x30000041ff3c7230 */ /* 0x000fc40000004100 */
[----:B------:R-:W-:Y:S01]  /*9430*/  FFMA.FTZ R66, R3, R61, R66 ;  /* 0x0000003d03427223 */ /* 0x000fe20000010042 */
[----:B------:R-:W-:Y:S02]  /*9440*/  HADD2.F32 R2, -RZ, R12.H0_H0 ;  /* 0x2000000cff027230 */ /* 0x000fe40000004100 */
        /* <DEDUP_REMOVED lines=8> */
[----:B------:R-:W-:Y:S02]  /*94d0*/  HADD2.F32 R57, -RZ, R27.H0_H0 ;  /* 0x2000001bff397230 */ /* 0x000fe40000004100 */
[C---:B------:R-:W-:Y:S01]  /*94e0*/  FFMA.FTZ R63, R13.reuse, R54, -R68 ;  /* 0x000000360d3f7223 */ /* 0x040fe20000010844 */
[----:B------:R-:W-:Y:S02]  /*94f0*/  HADD2.F32 R55, -RZ, R65.H0_H0 ;  /* 0x20000041ff377230 */ /* 0x000fe40000004100 */
[----:B------:R-:W-:Y:S01]  /*9500*/  FFMA.FTZ R65, R13, R62, R70 ;  /* 0x0000003e0d417223 */ /* 0x000fe20000010046 */
[--C-:B------:R-:W-:Y:S02]  /*9510*/  HADD2.F32 R3, -RZ, R79.reuse.H0_H0 ;  /* 0x2000004fff037230 */ /* 0x100fe40000004100 */
[----:B------:R-:W-:Y:S02]  /*9520*/  HADD2.F32 R58, -RZ, R80.H0_H0 ;  /* 0x20000050ff3a7230 */ /* 0x000fe40000004100 */
[----:B------:R-:W-:Y:S01]  /*9530*/  FMUL.FTZ R13, R56, R55 ;  /* 0x00000037380d7220 */ /* 0x000fe20000410000 */
[----:B------:R-:W-:-:S02]  /*9540*/  HADD2.F32 R2, -RZ, R79.H1_H1 ;  /* 0x3000004fff027230 */ /* 0x000fc40000004100 */
[-C--:B------:R-:W-:Y:S01]  /*9550*/  FMUL.FTZ R25, R56, R3.reuse ;  /* 0x0000000338197220 */ /* 0x080fe20000410000 */
[----:B------:R-:W-:Y:S02]  /*9560*/  HADD2.F32 R20, -RZ, R14.H0_H0 ;  /* 0x2000000eff147230 */ /* 0x000fe40000004100 */
[C---:B------:R-:W-:Y:S01]  /*9570*/  FMUL.FTZ R68, R57.reuse, R58 ;  /* 0x0000003a39447220 */ /* 0x040fe20000410000 */
[----:B------:R-:W-:Y:S02]  /*9580*/  HADD2.F32 R21, -RZ, R15.H0_H0 ;  /* 0x2000000fff157230 */ /* 0x000fe40000004100 */
[----:B------:R-:W-:Y:S01]  /*9590*/  FMUL.FTZ R57, R57, R2 ;  /* 0x0000000239397220 */ /* 0x000fe20000410000 */
[----:B------:R-:W-:Y:S02]  /*95a0*/  HADD2.F32 R27, -RZ, R27.H1_H1 ;  /* 0x3000001bff1b7230 */ /* 0x000fe40000004100 */
[----:B------:R-:W-:Y:S01]  /*95b0*/  FFMA.FTZ R62, R20, R3, -R13 ;  /* 0x00000003143e7223 */ /* 0x000fe2000001080d */
[----:B------:R-:W-:-:S02]  /*95c0*/  HADD2.F32 R56, -RZ, R67.H0_H0 ;  /* 0x20000043ff387230 */ /* 0x000fc40000004100 */
[C---:B------:R-:W-:Y:S01]  /*95d0*/  FFMA.FTZ R68, R21.reuse, R2, -R68 ;  /* 0x0000000215447223 */ /* 0x040fe20000010844 */
[----:B------:R-:W-:Y:S02]  /*95e0*/  HADD2.F32 R54, -RZ, R76.H0_H0 ;  /* 0x2000004cff367230 */ /* 0x000fe40000004100 */
[----:B------:R-:W-:Y:S01]  /*95f0*/  FFMA.FTZ R57, R21, R58, R57 ;  /* 0x0000003a15397223 */ /* 0x000fe20000010039 */
[----:B------:R-:W-:Y:S02]  /*9600*/  HADD2.F32 R15, -RZ, R15.H1_H1 ;  /* 0x3000000fff0f7230 */ /* 0x000fe40000004100 */
[----:B------:R-:W-:Y:S01]  /*9610*/  FFMA.FTZ R20, R20, R55, R25 ;  /* 0x0000003714147223 */ /* 0x000fe20000010019 */
[----:B------:R-:W-:Y:S02]  /*9620*/  HADD2.F32 R24, -RZ, R24.H1_H1 ;  /* 0x30000018ff187230 */ /* 0x000fe40000004100 */
[C---:B------:R-:W-:Y:S01]  /*9630*/  FMUL.FTZ R70, R27.reuse, R56 ;  /* 0x000000381b467220 */ /* 0x040fe20000410000 */
[----:B------:R-:W-:Y:S01]  /*9640*/  FMUL.FTZ R2, R27, R54 ;  /* 0x000000361b027220 */ /* 0x000fe20000410000 */
[----:B------:R-:W-:-:S02]  /*9650*/  HADD2.F32 R21, -RZ, R75.H0_H0 ;  /* 0x2000004bff157230 */ /* 0x000fc40000004100 */
[----:B------:R-:W-:Y:S02]  /*9660*/  HADD2.F32 R26, -RZ, R26.H1_H1 ;  /* 0x3000001aff1a7230 */ /* 0x000fe40000004100 */
        /* <DEDUP_REMOVED lines=25> */
.L_x_11978:
[----:B------:R-:W-:Y:S05]  /*9800*/  BSYNC B1 ;  /* 0x0000000000017941 */ /* 0x000fea0003800000 */
.L_x_11977:
[----:B------:R-:W-:Y:S02]  /*9810*/  PRMT R56, R81, 0x7610, R56 ;  /* 0x0000761051387816 */ /* 0x000fe40000000038 */
[----:B------:R-:W-:Y:S01]  /*9820*/  PRMT R21, R82, 0x7610, R21 ;  /* 0x0000761052157816 */ /* 0x000fe20000000015 */
[----:B------:R-:W-:Y:S06]  /*9830*/  @P0 BRA `(.L_x_11969) ;  /* 0x00000004005c0947 */ /* 0x000fec0003800000 */
[----:B------:R-:W-:Y:S01]  /*9840*/  LOP3.LUT R2, R206, R59, R202, 0x1e, !PT ;  /* 0x0000003bce027212 */ /* 0x000fe200078e1eca */
[----:B0-----:R-:W0:Y:S01]  /*9850*/  LDS.128 R12, [R226+0x18400] ;  /* 0x01840000e20c7984 */ /* 0x001e220000000c00 */
[--C-:B------:R-:W-:Y:S01]  /*9860*/  SHF.R.U64 R60, R8, 0x10, R9.reuse ;  /* 0x00000010083c7819 */ /* 0x100fe20000001209 */
[----:B------:R-:W-:Y:S01]  /*9870*/  HADD2.F32 R21, -RZ, R21.H0_H0 ;  /* 0x20000015ff157230 */ /* 0x000fe20000004100 */
[----:B------:R-:W-:Y:S01]  /*9880*/  SHF.R.U32.HI R20, RZ, 0x10, R9 ;  /* 0x00000010ff147819 */ /* 0x000fe20000011609 */
[----:B------:R-:W-:Y:S01]  /*9890*/  IMAD.IADD R3, R207, 0x1, R2 ;  /* 0x00000001cf037824 */ /* 0x000fe200078e0202 */
[--C-:B------:R-:W-:Y:S02]  /*98a0*/  SHF.R.U64 R59, R10, 0x10, R11.reuse ;  /* 0x000000100a3b7819 */ /* 0x100fe4000000120b */
[----:B------:R-:W-:Y:S01]  /*98b0*/  SHF.R.U32.HI R58, RZ, 0x10, R11 ;  /* 0x00000010ff3a7819 */ /* 0x000fe2000001160b */
[----:B------:R-:W-:Y:S01]  /*98c0*/  IMAD R3, R3, 0x2, R148 ;  /* 0x0000000203037824 */ /* 0x000fe200078e0294 */
[--C-:B------:R-:W-:Y:S01]  /*98d0*/  SHF.R.U64 R63, R4, 0x10, R5.reuse ;  /* 0x00000010043f7819 */ /* 0x100fe20000001205 */
[--C-:B------:R-:W-:Y:S01]  /*98e0*/  HADD2.F32 R11, -RZ, R53.reuse.H1_H1 ;  /* 0x30000035ff0b7230 */ /* 0x100fe20000004100 */
[----:B------:R-:W-:Y:S01]  /*98f0*/  SHF.R.U32.HI R54, RZ, 0x10, R5 ;  /* 0x00000010ff367819 */ /* 0x000fe20000011605 */
[----:B------:R-:W-:Y:S01]  /*9900*/  HADD2.F32 R20, -RZ, R20.H0_H0 ;  /* 0x20000014ff147230 */ /* 0x000fe20000004100 */
[----:B------:R-:W1:Y:S01]  /*9910*/  LDS.128 R24, [R3+0x18400] ;  /* 0x0184000003187984 */ /* 0x000e620000000c00 */
[--C-:B------:R-:W-:Y:S01]  /*9920*/  SHF.R.U64 R62, R6, 0x10, R7.reuse ;  /* 0x00000010063e7819 */ /* 0x100fe20000001207 */
[----:B------:R-:W-:Y:S01]  /*9930*/  HADD2.F32 R53, -RZ, R53.H0_H0 ;  /* 0x20000035ff357230 */ /* 0x000fe20000004100 */
[----:B------:R-:W-:Y:S01]  /*9940*/  SHF.R.U32.HI R61, RZ, 0x10, R7 ;  /* 0x00000010ff3d7819 */ /* 0x000fe20000011607 */
[----:B0-----:R-:W-:-:S02]  /*9950*/  HADD2.F32 R4, -RZ, R13.H0_H0 ;  /* 0x2000000dff047230 */ /* 0x001fc40000004100 */
[----:B------:R-:W-:Y:S02]  /*9960*/  HADD2.F32 R13, -RZ, R13.H1_H1 ;  /* 0x3000000dff0d7230 */ /* 0x000fe40000004100 */
[----:B------:R-:W-:Y:S02]  /*9970*/  HADD2.F32 R2, -RZ, R12.H0_H0 ;  /* 0x2000000cff027230 */ /* 0x000fe40000004100 */
[----:B------:R-:W-:Y:S02]  /*9980*/  HADD2.F32 R5, -RZ, R14.H0_H0 ;  /* 0x2000000eff057230 */ /* 0x000fe40000004100 */
[--C-:B------:R-:W-:Y:S02]  /*9990*/  HADD2.F32 R6, -RZ, R15.reuse.H0_H0 ;  /* 0x2000000fff067230 */ /* 0x100fe40000004100 */
[----:B------:R-:W-:Y:S02]  /*99a0*/  HADD2.F32 R15, -RZ, R15.H1_H1 ;  /* 0x3000000fff0f7230 */ /* 0x000fe40000004100 */
[----:B------:R-:W-:-:S02]  /*99b0*/  HADD2.F32 R12, -RZ, R12.H1_H1 ;  /* 0x3000000cff0c7230 */ /* 0x000fc40000004100 */
[--C-:B-1----:R-:W-:Y:S02]  /*99c0*/  HADD2.F32 R8, -RZ, R25.reuse.H0_H0 ;  /* 0x20000019ff087230 */ /* 0x102fe40000004100 */
[----:B------:R-:W-:Y:S02]  /*99d0*/  HADD2.F32 R25, -RZ, R25.H1_H1 ;  /* 0x30000019ff197230 */ /* 0x000fe40000004100 */
[----:B------:R-:W-:Y:S02]  /*99e0*/  HADD2.F32 R7, -RZ, R24.H0_H0 ;  /* 0x20000018ff077230 */ /* 0x000fe40000004100 */
[C---:B------:R-:W-:Y:S01]  /*99f0*/  FMUL.FTZ R55, R8.reuse, R21 ;  /* 0x0000001508377220 */ /* 0x040fe20000410000 */
[-C--:B------:R-:W-:Y:S01]  /*9a00*/  FMUL.FTZ R57, R8, R11.reuse ;  /* 0x0000000b08397220 */ /* 0x080fe20000410000 */
[----:B------:R-:W-:Y:S02]  /*9a10*/  HADD2.F32 R8, -RZ, R54.H0_H0 ;  /* 0x20000036ff087230 */ /* 0x000fe40000004100 */
[----:B------:R-:W-:Y:S01]  /*9a20*/  FMUL.FTZ R54, R25, R20 ;  /* 0x0000001419367220 */ /* 0x000fe20000410000 */
[----:B------:R-:W-:Y:S01]  /*9a30*/  FFMA.FTZ R55, R4, R11, -R55 ;  /* 0x0000000b04377223 */ /* 0x000fe20000010837 */
[----:B------:R-:W-:-:S02]  /*9a40*/  HADD2.F32 R11, -RZ, R56.H0_H0 ;  /* 0x20000038ff0b7230 */ /* 0x000fc40000004100 */
[----:B------:R-:W-:Y:S01]  /*9a50*/  FFMA.FTZ R57, R4, R21, R57 ;  /* 0x0000001504397223 */ /* 0x000fe20000010039 */
[-C--:B------:R-:W-:Y:S01]  /*9a60*/  FMUL.FTZ R4, R25, R8.reuse ;  /* 0x0000000819047220 */ /* 0x080fe20000410000 */
[----:B------:R-:W-:Y:S01]  /*9a70*/  FFMA.FTZ R56, R13, R8, -R54 ;  /* 0x000000080d387223 */ /* 0x000fe20000010836 */
[----:B------:R-:W-:Y:S02]  /*9a80*/  HADD2.F32 R9, -RZ, R26.H0_H0 ;  /* 0x2000001aff097230 */ /* 0x000fe40000004100 */
[C---:B------:R-:W-:Y:S01]  /*9a90*/  FMUL.FTZ R21, R7.reuse, R11 ;  /* 0x0000000b07157220 */ /* 0x040fe20000410000 */
[----:B------:R-:W-:Y:S02]  /*9aa0*/  HADD2.F32 R8, -RZ, R0.H1_H1 ;  /* 0x30000000ff087230 */ /* 0x000fe40000004100 */
[-C--:B------:R-:W-:Y:S01]  /*9ab0*/  FMUL.FTZ R54, R7, R53.reuse ;  /* 0x0000003507367220 */ /* 0x080fe20000410000 */
[----:B------:R-:W-:Y:S01]  /*9ac0*/  FFMA.FTZ R20, R13, R20, R4 ;  /* 0x000000140d147223 */ /* 0x000fe20000010004 */
[----:B------:R-:W-:Y:S01]  /*9ad0*/  FFMA.FTZ R21, R2, R53, -R21 ;  /* 0x0000003502157223 */ /* 0x000fe20000010815 */
[----:B------:R-:W-:-:S02]  /*9ae0*/  HADD2.F32 R4, -RZ, R28.H0_H0 ;  /* 0x2000001cff047230 */ /* 0x000fc40000004100 */
[----:B------:R-:W-:Y:S01]  /*9af0*/  FFMA.FTZ R54, R2, R11, R54 ;  /* 0x0000000b02367223 */ /* 0x000fe20000010036 */
[--C-:B------:R-:W-:Y:S02]  /*9b00*/  HADD2.F32 R10, -RZ, R27.reuse.H0_H0 ;  /* 0x2000001bff0a7230 */ /* 0x100fe40000004100 */
[C---:B------:R-:W-:Y:S01]  /*9b10*/  FMUL.FTZ R2, R9.reuse, R8 ;  /* 0x0000000809027220 */ /* 0x040fe20000410000 */
[----:B------:R-:W-:Y:S02]  /*9b20*/  HADD2.F32 R7, -RZ, R28.H1_H1 ;  /* 0x3000001cff077230 */ /* 0x000fe40000004100 */
[-C--:B------:R-:W-:Y:S01]  /*9b30*/  FMUL.FTZ R28, R9, R4.reuse ;  /* 0x00000004091c7220 */ /* 0x080fe20000410000 */
[----:B------:R-:W-:Y:S02]  /*9b40*/  HADD2.F32 R11, -RZ, R0.H0_H0 ;  /* 0x20000000ff0b7230 */ /* 0x000fe40000004100 */
[----:B------:R-:W-:Y:S01]  /*9b50*/  FFMA.FTZ R25, R5, R4, -R2 ;  /* 0x0000000405197223 */ /* 0x000fe20000010802 */
[----:B------:R-:W-:-:S02]  /*9b60*/  HADD2.F32 R27, -RZ, R27.H1_H1 ;  /* 0x3000001bff1b7230 */ /* 0x000fc40000004100 */
[C---:B------:R-:W-:Y:S01]  /*9b70*/  FMUL.FTZ R4, R10.reuse, R7 ;  /* 0x000000070a047220 */ /* 0x040fe20000410000 */
[----:B------:R-:W-:Y:S02]  /*9b80*/  HADD2.F32 R2, -RZ, R58.H0_H0 ;  /* 0x2000003aff027230 */ /* 0x000fe40000004100 */
[-C--:B------:R-:W-:Y:S01]  /*9b90*/  FMUL.FTZ R9, R10, R11.reuse ;  /* 0x0000000b0a097220 */ /* 0x080fe20000410000 */
[----:B------:R-:W-:Y:S02]  /*9ba0*/  HADD2.F32 R0, -RZ, R61.H0_H0 ;  /* 0x2000003dff007230 */ /* 0x000fe40000004100 */
[----:B------:R-:W-:Y:S01]  /*9bb0*/  FFMA.FTZ R10, R5, R8, R28 ;  /* 0x00000008050a7223 */ /* 0x000fe2000001001c */
[C---:B------:R-:W-:Y:S01]  /*9bc0*/  FFMA.FTZ R28, R6.reuse, R11, R4 ;  /* 0x0000000b061c7223 */ /* 0x040fe20000010004 */
[----:B------:R-:W-:Y:S01]  /*9bd0*/  FFMA.FTZ R8, R6, R7, -R9 ;  /* 0x0000000706087223 */ /* 0x000fe20000010809 */
        /* <DEDUP_REMOVED lines=15> */
[----:B------:R-:W-:Y:S01]  /*9cd0*/  FMUL.FTZ R26, R26, R7 ;  /* 0x000000071a1a7220 */ /* 0x000fe20000410000 */
        /* <DEDUP_REMOVED lines=13> */
.L_x_11969:
[----:B------:R-:W-:Y:S05]  /*9db0*/  BSYNC B0 ;  /* 0x0000000000007941 */ /* 0x000fea0003800000 */
.L_x_11955:
        /* <DEDUP_REMOVED lines=8> */
.L_x_11952:
[----:B012---:R-:W-:Y:S02]  /*9e40*/  IMAD.MOV.U32 R4, RZ, RZ, R41 ;  /* 0x000000ffff047224 */ /* 0x007fe400078e0029 */
[----:B------:R-:W-:Y:S02]  /*9e50*/  IMAD.MOV.U32 R5, RZ, RZ, R50 ;  /* 0x000000ffff057224 */ /* 0x000fe400078e0032 */
[----:B------:R-:W-:Y:S02]  /*9e60*/  IMAD.MOV.U32 R6, RZ, RZ, R40 ;  /* 0x000000ffff067224 */ /* 0x000fe400078e0028 */
[----:B------:R-:W-:Y:S02]  /*9e70*/  IMAD.MOV.U32 R7, RZ, RZ, R49 ;  /* 0x000000ffff077224 */ /* 0x000fe400078e0031 */
[----:B------:R-:W-:Y:S02]  /*9e80*/  IMAD.U32 R10, RZ, RZ, UR44 ;  /* 0x0000002cff0a7e24 */ /* 0x000fe4000f8e00ff */
[----:B------:R-:W-:Y:S01]  /*9e90*/  IMAD.U32 R11, RZ, RZ, UR45 ;  /* 0x0000002dff0b7e24 */ /* 0x000fe2000f8e00ff */
[----:B------:R0:W-:Y:S01]  /*9ea0*/  STL.128 [R1+0x160], R4 ;  /* 0x0001600401007387 */ /* 0x0001e20000100c00 */
[----:B------:R-:W-:Y:S01]  /*9eb0*/  IMAD.MOV.U32 R8, RZ, RZ, R42 ;  /* 0x000000ffff087224 */ /* 0x000fe200078e002a */
[----:B------:R-:W-:Y:S05]  /*9ec0*/  WARPSYNC.ALL ;  /* 0x0000000000007948 */ /* 0x000fea0003800000 */
[----:B------:R-:W-:Y:S01]  /*9ed0*/  IMAD.MOV.U32 R9, RZ, RZ, R51 ;  /* 0x000000ffff097224 */ /* 0x000fe200078e0033 */
[----:B------:R-:W-:Y:S01]  /*9ee0*/  UIADD3 UR4, UP0, UR44, 0x1c4, URZ ;  /* 0x000001c42c047890 */ /* 0x000fe2000ff1e03f */
[----:B------:R-:W-:-:S02]  /*9ef0*/  IMAD.U32 R0, RZ, RZ, UR38 ;  /* 0x00000026ff007e24 */ /* 0x000fc4000f8e00ff */
[----:B------:R-:W-:Y:S01]  /*9f00*/  IMAD.U32 R3, RZ, RZ, UR39 ;  /* 0x00000027ff037e24 */ /* 0x000fe2000f8e00ff */
[----:B------:R1:W-:Y:S01]  /*9f10*/  STL.128 [R1+0x150], R8 ;  /* 0x0001500801007387 */ /* 0x0003e20000100c00 */
[----:B-----5:R-:W-:Y:S01]  /*9f20*/  IMAD.U32 R2, RZ, RZ, UR44 ;  /* 0x0000002cff027e24 */ /* 0x020fe2000f8e00ff */
[----:B------:R-:W-:Y:S01]  /*9f30*/  UIADD3.X UR5, URZ, UR45, URZ, UP0, !UPT ;  /* 0x0000002d3f057290 */ /* 0x000fe200087fe43f */
[----:B0-----:R-:W-:Y:S02]  /*9f40*/  IMAD.MOV.U32 R4, RZ, RZ, R35 ;  /* 0x000000ffff047224 */ /* 0x001fe400078e0023 */
[----:B------:R-:W-:Y:S02]  /*9f50*/  IMAD.MOV.U32 R5, RZ, RZ, R46 ;  /* 0x000000ffff057224 */ /* 0x000fe400078e002e */
[----:B------:R-:W-:Y:S02]  /*9f60*/  IMAD.MOV.U32 R6, RZ, RZ, R33 ;  /* 0x000000ffff067224 */ /* 0x000fe400078e0021 */
[----:B------:R-:W-:-:S05]  /*9f70*/  IMAD.MOV.U32 R7, RZ, RZ, R44 ;  /* 0x000000ffff077224 */ /* 0x000fca00078e002c */
[----:B------:R0:W-:Y:S01]  /*9f80*/  STL.128 [R1+0x190], R4 ;  /* 0x0001900401007387 */ /* 0x0001e20000100c00 */
[----:B-1----:R-:W-:Y:S01]  /*9f90*/  IMAD.MOV.U32 R8, RZ, RZ, R36 ;  /* 0x000000ffff087224 */ /* 0x002fe200078e0024 */
[----:B------:R-:W-:Y:S01]  /*9fa0*/  MOV R10, R31 ;  /* 0x0000001f000a7202 */ /* 0x000fe20000000f00 */
[----:B------:R-:W-:Y:S02]  /*9fb0*/  IMAD.MOV.U32 R9, RZ, RZ, R37 ;  /* 0x000000ffff097224 */ /* 0x000fe400078e0025 */
[----:B------:R-:W-:-:S05]  /*9fc0*/  IMAD.MOV.U32 R11, RZ, RZ, R52 ;  /* 0x000000ffff0b7224 */ /* 0x000fca00078e0034 */
[----:B------:R1:W-:Y:S01]  /*9fd0*/  STL.128 [R1+0x180], R8 ;  /* 0x0001800801007387 */ /* 0x0003e20000100c00 */
[----:B0-----:R-:W-:Y:S02]  /*9fe0*/  IMAD.MOV.U32 R4, RZ, RZ, R34 ;  /* 0x000000ffff047224 */ /* 0x001fe400078e0022 */
[----:B------:R-:W-:Y:S02]  /*9ff0*/  IMAD.MOV.U32 R5, RZ, RZ, R45 ;  /* 0x000000ffff057224 */ /* 0x000fe400078e002d */
[----:B------:R-:W-:Y:S02]  /*a000*/  IMAD.MOV.U32 R6, RZ, RZ, R39 ;  /* 0x000000ffff067224 */ /* 0x000fe400078e0027 */
[----:B------:R-:W-:Y:S01]  /*a010*/  IMAD.MOV.U32 R7, RZ, RZ, R38 ;  /* 0x000000ffff077224 */ /* 0x000fe200078e0026 */
[----:B------:R0:W-:Y:S01]  /*a020*/  BAR.SYNC.DEFER_BLOCKING R213, 0x100 ;  /* 0x000400d50000751d */ /* 0x0001e20000010000 */
[----:B-1----:R-:W-:Y:S01]  /*a030*/  IADD3 R8, P0, R2, 0x80, RZ ;  /* 0x0000008002087810 */ /* 0x002fe20007f1e0ff */
[----:B------:R-:W-:Y:S01]  /*a040*/  VIADD R2, R165, 0xffffffff ;  /* 0xffffffffa5027836 */ /* 0x000fe20000000000 */
[----:B------:R-:W-:-:S03]  /*a050*/  MOV R10, 0xa180 ;  /* 0x0000a180000a7802 */ /* 0x000fc60000000f00 */
[----:B------:R1:W-:Y:S01]  /*a060*/  STL.128 [R1+0x1a0], R4 ;  /* 0x0001a00401007387 */ /* 0x0003e20000100c00 */
[----:B------:R-:W-:-:S05]  /*a070*/  IMAD.X R9, RZ, RZ, UR45, P0 ;  /* 0x0000002dff097e24 */ /* 0x000fca00080e06ff */
[----:B------:R-:W-:Y:S01]  /*a080*/  STL.64 [R1+0x1b0], R8 ;  /* 0x0001b00801007387 */ /* 0x000fe20000100a00 */
[----:B-1----:R-:W-:Y:S01]  /*a090*/  IMAD.MOV.U32 R6, RZ, RZ, R32 ;  /* 0x000000ffff067224 */ /* 0x002fe200078e0020 */
[----:B------:R-:W-:Y:S01]  /*a0a0*/  MOV R7, R43 ;  /* 0x0000002b00077202 */ /* 0x000fe20000000f00 */
[----:B------:R-:W-:Y:S02]  /*a0b0*/  IMAD.MOV.U32 R4, RZ, RZ, R0 ;  /* 0x000000ffff047224 */ /* 0x000fe400078e0000 */
[----:B------:R-:W-:Y:S02]  /*a0c0*/  IMAD.MOV.U32 R5, RZ, RZ, R3 ;  /* 0x000000ffff057224 */ /* 0x000fe400078e0003 */
[----:B------:R-:W-:Y:S02]  /*a0d0*/  IMAD.U32 R0, RZ, RZ, UR4 ;  /* 0x00000004ff007e24 */ /* 0x000fe4000f8e00ff */
[----:B------:R-:W-:Y:S01]  /*a0e0*/  IMAD.U32 R3, RZ, RZ, UR5 ;  /* 0x00000005ff037e24 */ /* 0x000fe2000f8e00ff */
[----:B------:R1:W-:Y:S02]  /*a0f0*/  STL.128 [R1+0x140], R4 ;  /* 0x0001400401007387 */ /* 0x0003e40000100c00 */
[----:B-1----:R-:W-:-:S02]  /*a100*/  IMAD.MOV.U32 R6, RZ, RZ, R29 ;  /* 0x000000ffff067224 */ /* 0x002fc400078e001d */
[----:B------:R-:W-:Y:S02]  /*a110*/  IMAD.MOV.U32 R7, RZ, RZ, R48 ;  /* 0x000000ffff077224 */ /* 0x000fe400078e0030 */
[----:B------:R-:W-:Y:S02]  /*a120*/  IMAD.MOV.U32 R4, RZ, RZ, R0 ;  /* 0x000000ffff047224 */ /* 0x000fe400078e0000 */
[----:B------:R-:W-:Y:S02]  /*a130*/  IMAD.MOV.U32 R5, RZ, RZ, R3 ;  /* 0x000000ffff057224 */ /* 0x000fe400078e0003 */
[----:B------:R-:W-:-:S03]  /*a140*/  IMAD.U32 R0, RZ, RZ, UR44 ;  /* 0x0000002cff007e24 */ /* 0x000fc6000f8e00ff */
[----:B------:R0:W-:Y:S01]  /*a150*/  STL.128 [R1+0x170], R4 ;  /* 0x0001700401007387 */ /* 0x0001e20000100c00 */
[----:B------:R-:W-:-:S07]  /*a160*/  VIADD R0, R0, 0x140 ;  /* 0x0000014000007836 */ /* 0x000fce0000000000 */
[----:B0-----:R-:W-:Y:S05]  /*a170*/  CALL.REL.NOINC `($_ZN7cutlass13device_kernelIN5flash11enable_sm90INS1_16FlashAttnFwdSm90INS1_25CollectiveMainloopFwdSm90ILi2EN4cute5tupleIJNS5_1CILi1EEES8_S8_EEENS6_IJNS7_ILi128EEENS7_ILi96EEENS7_ILi64EEEEEELi256ENS_6half_tEfNS_4arch4Sm90ELb0ELb1ELb0ELb1ELb1ELb1ELb0ELb1ELb0ELb1ELb0ELb0EEENS1_21CollectiveEpilogueFwdINS6_IJSA_NS7_ILi256EEESB_EEES9_SE_SG_Li256ELb1ELb1ELb0ELb0EEENS1_36VarlenDynamicPersistentTileSchedulerILi128ELi96ELi256ELi128ELb0ELb1ELb1ELb1ELb0ELb1EEEEEEEEEvNT_6ParamsE$_ZZN5flash25CollectiveMainloopFwdSm90ILi2EN4cute5tupleIJNS1_1CILi1EEES4_S4_EEENS2_IJNS3_ILi128EEENS3_ILi96EEENS3_ILi64EEEEEELi256EN7cutlass6half_tEfNSA_4arch4Sm90ELb0ELb1ELb0ELb1ELb1ELb1ELb0ELb1ELb0ELb1ELb0ELb0EE3mmaINS_16FlashAttnFwdSm90ISE_NS_21CollectiveEpilogueFwdINS2_IJS6_NS3_ILi256EEES7_EEES5_SB_SD_Li256ELb1ELb1ELb0ELb0EEENS_36VarlenDynamicPersistentTileSchedulerILi128ELi96ELi256ELi128ELb0ELb1ELb1ELb1ELb0ELb1EEEE13SharedStorageENS1_6TensorINS1_11ArrayEngineIfLm128EEENS1_6LayoutINS2_IJNS2_IJNS3_ILi2EEEST_NS3_ILi32EEEEEES4_S4_EEENS2_IJNS2_IJS4_ST_NS3_ILi4EEEEEENS3_ILi0EEESZ_EEEEEEENS_7SoftmaxILi2ELi0EEEEEbRKNSE_6ParamsENSA_13PipelineAsyncILi2EEES19_RNSA_13PipelineStateILj2EEERT0_RT1_iRiRKNS_16SeqlenInfoQKNewKILb1ELb1EEENS2_IJiiiiEEERT_ENKUliT_T0_T1_E_clIZSF_ISO_S12_S14_EbS17_S19_S19_S1C_S1E_S1G_iS1H_S1L_S1M_S1O_EUlRS1P_iE0_NS3_ILb1EEES1W_EEDaiS1P_S1Q_S1R_) ;  /* 0x00000244001c7944 */ /* 0x001fea0003c00000 */
[----:B------:R-:W2:Y:S01]  /*a180*/  LDL R2, [R1+0x50] ;  /* 0x0000500001027983 */ /* 0x000ea20000100800 */
[----:B------:R-:W0:Y:S08]  /*a190*/  LDC R0, c[0x0][0x448] ;  /* 0x00011200ff007b82 */ /* 0x000e300000000800 */
[----:B------:R-:W1:Y:S01]  /*a1a0*/  LDC.64 R6, c[0x0][0x9e0] ;  /* 0x00027800ff067b82 */ /* 0x000e620000000a00 */
[----:B0-----:R-:W-:-:S13]  /*a1b0*/  ISETP.NE.AND P0, PT, R0, 0x1, PT ;  /* 0x000000010000780c */ /* 0x001fda0003f05270 */
[----:B------:R-:W0:Y:S08]  /*a1c0*/  @P0 LDC R3, c[0x0][0x44c] ;  /* 0x00011300ff030b82 */ /* 0x000e300000000800 */
[----:B------:R-:W3:Y:S01]  /*a1d0*/  @P0 LDC R5, c[0x0][0x450] ;  /* 0x00011400ff050b82 */ /* 0x000ee20000000800 */
[----:B--2---:R-:W-:-:S04]  /*a1e0*/  IMAD.SHL.U32 R2, R2, 0x80, RZ ;  /* 0x0000008002027824 */ /* 0x004fc800078e00ff */
[----:B0-----:R-:W-:Y:S01]  /*a1f0*/  @P0 IMAD.HI.U32 R0, R2, R3, RZ ;  /* 0x0000000302000227 */ /* 0x001fe200078e00ff */
[----:B------:R-:W-:-:S04]  /*a200*/  MOV R3, R2 ;  /* 0x0000000200037202 */ /* 0x000fc80000000f00 */
[----:B---3--:R-:W-:Y:S01]  /*a210*/  @P0 SHF.R.U32.HI R3, RZ, R5, R0 ;  /* 0x00000005ff030219 */ /* 0x008fe20000011600 */
[----:B------:R-:W-:Y:S01]  /*a220*/  VIADD R0, R165, 0xfffffffe ;  /* 0xfffffffea5007836 */ /* 0x000fe20000000000 */
[----:B-1----:R-:W-:-:S03]  /*a230*/  ISETP.GE.AND P0, PT, R7, 0x1, PT ;  /* 0x000000010700780c */ /* 0x002fc60003f06270 */
[----:B------:R-:W-:-:S04]  /*a240*/  IMAD.IADD R5, R194, 0x1, R3 ;  /* 0x00000001c2057824 */ /* 0x000fc800078e0203 */
        /* <DEDUP_REMOVED lines=13> */
.L_x_11981:
[----:B------:R-:W-:-:S13]  /*a320*/  ISETP.NE.AND P0, PT, R7, 0x1, PT ;  /* 0x000000010700780c */ /* 0x000fda0003f05270 */
[----:B------:R-:W0:Y:S02]  /*a330*/  @P0 LDC.64 R4, c[0x0][0x9e8] ;  /* 0x00027a00ff040b82 */ /* 0x000e240000000a00 */
[----:B0-----:R-:W-:-:S05]  /*a340*/  @P0 IMAD.HI.U32 R4, R3, R4, RZ ;  /* 0x0000000403040227 */ /* 0x001fca00078e00ff */
[----:B------:R-:W-:-:S07]  /*a350*/  @P0 SHF.R.U32.HI R3, RZ, R5, R4 ;  /* 0x00000005ff030219 */ /* 0x000fce0000011604 */
.L_x_11982:
[----:B------:R-:W-:Y:S05]  /*a360*/  BSYNC B0 ;  /* 0x0000000000007941 */ /* 0x000fea0003800000 */
.L_x_11980:
[----:B------:R-:W-:-:S05]  /*a370*/  IMAD R3, R3, R7, R7 ;  /* 0x0000000703037224 */ /* 0x000fca00078e0207 */
[----:B------:R-:W-:-:S07]  /*a380*/  VIMNMX R6, R6, R3, PT ;  /* 0x0000000306067248 */ /* 0x000fce0003fe0100 */
.L_x_11979:
[----:B------:R-:W-:-:S05]  /*a390*/  IMAD.HI R6, R6, 0x2aaaaaab, RZ ;  /* 0x2aaaaaab06067827 */ /* 0x000fca00078e02ff */
[----:B------:R-:W-:-:S04]  /*a3a0*/  SHF.R.U32.HI R3, RZ, 0x1f, R6 ;  /* 0x0000001fff037819 */ /* 0x000fc80000011606 */
[----:B------:R-:W-:-:S04]  /*a3b0*/  LEA.HI.SX32 R12, R6, R3, 0x1c ;  /* 0x00000003060c7211 */ /* 0x000fc800078fe2ff */
[----:B------:R-:W-:-:S04]  /*a3c0*/  VIMNMX R12, R199, R12, !PT ;  /* 0x0000000cc70c7248 */ /* 0x000fc80007fe0100 */
[----:B------:R-:W-:-:S13]  /*a3d0*/  ISETP.GE.AND P0, PT, R0, R12, PT ;  /* 0x0000000c0000720c */ /* 0x000fda0003f06270 */
[----:B------:R-:W-:Y:S05]  /*a3e0*/  @!P0 BRA `(.L_x_11983) ;  /* 0x0000006c007c8947 */ /* 0x000fea0003800000 */
.L_x_12012:
[----:B------:R-:W2:Y:S04]  /*a3f0*/  LDL R4, [R1+0x1b8] ;  /* 0x0001b80001047983 */ /* 0x000ea80000100800 */
[----:B0-----:R-:W3:Y:S01]  /*a400*/  LDL R2, [R1+0x1c0] ;  /* 0x0001c00001027983 */ /* 0x001ee20000100800 */
[----:B--2---:R-:W-:-:S05]  /*a410*/  VIADD R4, R4, 0x1 ;  /* 0x0000000104047836 */ /* 0x004fca0000000000 */
[----:B------:R-:W-:-:S13]  /*a420*/  ISETP.NE.AND P0, PT, R4, 0x2, PT ;  /* 0x000000020400780c */ /* 0x000fda0003f05270 */
[----:B------:R0:W5:Y:S04]  /*a430*/  @P0 LDL R6, [R1+0x1bc] ;  /* 0x0001bc0001060983 */ /* 0x0001680000100800 */
[----:B------:R-:W2:Y:S01]  /*a440*/  @!P0 LDL R3, [R1+0x1bc] ;  /* 0x0001bc0001038983 */ /* 0x000ea20000100800 */
[----:B---3--:R-:W-:Y:S02]  /*a450*/  VIADD R2, R2, 0x1 ;  /* 0x0000000102027836 */ /* 0x008fe40000000000 */
[----:B------:R-:W-:Y:S02]  /*a460*/  IMAD.U32 R8, RZ, RZ, UR44 ;  /* 0x0000002cff087e24 */ /* 0x000fe4000f8e00ff */
[----:B------:R-:W-:Y:S01]  /*a470*/  IMAD.U32 R9, RZ, RZ, UR45 ;  /* 0x0000002dff097e24 */ /* 0x000fe2000f8e00ff */
[----:B------:R1:W-:Y:S04]  /*a480*/  STL [R1+0x1b8], R4 ;  /* 0x0001b80401007387 */ /* 0x0003e80000100800 */
[----:B------:R0:W-:Y:S04]  /*a490*/  STL [R1+0x1c0], R2 ;  /* 0x0001c00201007387 */ /* 0x0001e80000100800 */
[----:B------:R0:W-:Y:S01]  /*a4a0*/  @!P0 STL [R1+0x1b8], RZ ;  /* 0x0001b8ff01008387 */ /* 0x0001e20000100800 */
[----:B--2---:R-:W-:-:S05]  /*a4b0*/  @!P0 LOP3.LUT R6, R3, 0x1, RZ, 0x3c, !PT ;  /* 0x0000000103068812 */ /* 0x004fca00078e3cff */
[----:B------:R0:W-:Y:S04]  /*a4c0*/  @!P0 STL [R1+0x1bc], R6 ;  /* 0x0001bc0601008387 */ /* 0x0001e80000100800 */
[----:B------:R-:W2:Y:S01]  /*a4d0*/  LD.E R3, desc[UR42][R8.64] ;  /* 0x0000002a08037980 */ /* 0x000ea2000c101900 */
[----:B------:R-:W-:Y:S05]  /*a4e0*/  YIELD ;  /* 0x0000000000007946 */ /* 0x000fea0003800000 */
[----:B------:R-:W-:Y:S01]  /*a4f0*/  BSSY B0, `(.L_x_11984) ;  /* 0x0000006000007945 */ /* 0x000fe20003800000 */
[----:B-1----:R-:W-:Y:S01]  /*a500*/  @!P0 IMAD.MOV.U32 R4, RZ, RZ, RZ ;  /* 0x000000ffff048224 */ /* 0x002fe200078e00ff */
[----:B--2---:R-:W-:-:S04]  /*a510*/  LOP3.LUT R3, R3, 0x1, RZ, 0xfc, !PT ;  /* 0x0000000103037812 */ /* 0x004fc800078efcff */
[----:B------:R-:W-:-:S13]  /*a520*/  ISETP.NE.AND P1, PT, R3, 0x3, PT ;  /* 0x000000030300780c */ /* 0x000fda0003f25270 */
[----:B0-----:R-:W-:Y:S05]  /*a530*/  @!P1 BRA `(.L_x_11985) ;  /* 0x0000000000049947 */ /* 0x001fea0003800000 */
[----:B------:R-:W-:Y:S01]  /*a540*/  BPT.TRAP 0x1 ;  /* 0x000000040000795c */ /* 0x000fe20000300000 */
.L_x_11985:
[----:B------:R-:W-:Y:S05]  /*a550*/  BSYNC B0 ;  /* 0x0000000000007941 */ /* 0x000fea0003800000 */
.L_x_11984:
[----:B------:R-:W-:Y:S02]  /*a560*/  IMAD.U32 R8, RZ, RZ, UR44 ;  /* 0x0000002cff087e24 */ /* 0x000fe4000f8e00ff */
[----:B------:R-:W-:-:S05]  /*a570*/  IMAD.U32 R9, RZ, RZ, UR45 ;  /* 0x0000002dff097e24 */ /* 0x000fca000f8e00ff */
[----:B------:R-:W2:Y:S01]  /*a580*/  LD.E.64 R2, desc[UR42][R8.64+0x18] ;  /* 0x0000182a08027980 */ /* 0x000ea2000c101b00 */
[----:B-----5:R-:W-:Y:S01]  /*a590*/  SHF.L.U32 R5, R6, 0x1f, RZ ;  /* 0x0000001f06057819 */ /* 0x020fe200000006ff */
[----:B------:R-:W-:Y:S01]  /*a5a0*/  IMAD.U32 R6, RZ, RZ, UR44 ;  /* 0x0000002cff067e24 */ /* 0x000fe2000f8e00ff */
[----:B------:R-:W-:Y:S02]  /*a5b0*/  MOV R7, UR45 ;  /* 0x0000002d00077c02 */ /* 0x000fe40008000f00 */
[----:B--2---:R-:W-:-:S05]  /*a5c0*/  MOV R3, R2 ;  /* 0x0000000200037202 */ /* 0x004fca0000000f00 */
[----:B------:R-:W-:-:S04]  /*a5d0*/  IMAD R4, R4, 0x8, R3 ;  /* 0x0000000804047824 */ /* 0x000fc800078e0203 */
[----:B------:R0:W1:Y:S01]  /*a5e0*/  SYNCS.PHASECHK.TRANS64.TRYWAIT P0, [R4+URZ], R5 ;  /* 0x00000005040075a7 */ /* 0x000062000800017f */
[----:B------:R-:W2:Y:S04]  /*a5f0*/  LD.E R2, desc[UR42][R6.64] ;  /* 0x0000002a06027980 */ /* 0x000ea8000c101900 */
[----:B------:R0:W5:Y:S01]  /*a600*/  LDL.64 R10, [R1+0x1b8] ;  /* 0x0001b800010a7983 */ /* 0x0001620000100a00 */
[----:B------:R-:W-:Y:S01]  /*a610*/  BSSY B0, `(.L_x_11986) ;  /* 0x0000005000007945 */ /* 0x000fe20003800000 */
[----:B--2---:R-:W-:-:S04]  /*a620*/  LOP3.LUT R2, R2, 0x1, RZ, 0xfc, !PT ;  /* 0x0000000102027812 */ /* 0x004fc800078efcff */
[----:B------:R-:W-:-:S13]  /*a630*/  ISETP.NE.AND P1, PT, R2, 0x3, PT ;  /* 0x000000030200780c */ /* 0x000fda0003f25270 */
[----:B01----:R-:W-:Y:S05]  /*a640*/  @!P1 BRA `(.L_x_11987) ;  /* 0x0000000000049947 */ /* 0x003fea0003800000 */
[----:B------:R-:W-:Y:S01]  /*a650*/  BPT.TRAP 0x1 ;  /* 0x000000040000795c */ /* 0x000fe20000300000 */
.L_x_11987:
[----:B------:R-:W-:Y:S05]  /*a660*/  BSYNC B0 ;  /* 0x0000000000007941 */ /* 0x000fea0003800000 */
.L_x_11986:
[----:B------:R-:W-:Y:S04]  /*a670*/  BSSY B0, `(.L_x_11988) ;  /* 0x000000a000007945 */ /* 0x000fe80003800000 */
[----:B------:R-:W-:Y:S05]  /*a680*/  @P0 BRA `(.L_x_11989) ;  /* 0x0000000000200947 */ /* 0x000fea0003800000 */
[----:B------:R-:W-:Y:S02]  /*a690*/  IMAD.U32 R2, RZ, RZ, UR44 ;  /* 0x0000002cff027e24 */ /* 0x000fe4000f8e00ff */
[----:B------:R-:W-:-:S06]  /*a6a0*/  IMAD.U32 R3, RZ, RZ, UR45 ;  /* 0x0000002dff037e24 */ /* 0x000fcc000f8e00ff */
[----:B------:R-:W2:Y:S01]  /*a6b0*/  LD.E.64 R2, desc[UR42][R2.64+0x18] ;  /* 0x0000182a02027980 */ /* 0x000ea2000c101b00 */
[----:B-----5:R-:W-:Y:S02]  /*a6c0*/  SHF.L.U32 R7, R11, 0x1f, RZ ;  /* 0x0000001f0b077819 */ /* 0x020fe400000006ff */
[----:B--2---:R-:W-:-:S05]  /*a6d0*/  MOV R5, R2 ;  /* 0x0000000200057202 */ /* 0x004fca0000000f00 */
[----:B------:R-:W-:-:S04]  /*a6e0*/  IMAD R4, R10, 0x8, R5 ;  /* 0x000000080a047824 */ /* 0x000fc800078e0205 */
[----:B------:R-:W0:Y:S02]  /*a6f0*/  SYNCS.PHASECHK.TRANS64.TRYWAIT P0, [R4+URZ], R7 ;  /* 0x00000007040075a7 */ /* 0x000e24000800017f */
[----:B0-----:R-:W-:Y:S05]  /*a700*/  @!P0 BRA `(.L_x_11990) ;  /* 0x000001fc00a08947 */ /* 0x001fea0003800000 */
.L_x_11989:
[----:B------:R-:W-:Y:S05]  /*a710*/  BSYNC B0 ;  /* 0x0000000000007941 */ /* 0x000fea0003800000 */
.L_x_11988:
[----:B0-----:R-:W2:Y:S04]  /*a720*/  LDL R7, [R1+0x1b8] ;  /* 0x0001b80001077983 */ /* 0x001ea80000100800 */
[----:B------:R-:W2:Y:S01]  /*a730*/  LDL.64 R2, [R1+0x78] ;  /* 0x0000780001027983 */ /* 0x000ea20000100a00 */
[----:B------:R-:W-:Y:S05]  /*a740*/  WARPSYNC.ALL ;  /* 0x0000000000007948 */ /* 0x000fea0003800000 */
[----:B------:R-:W3:Y:S04]  /*a750*/  LDL.64 R14, [R1+0x70] ;  /* 0x00007000010e7983 */ /* 0x000ee80000100a00 */
[----:B------:R-:W4:Y:S04]  /*a760*/  LDL.64 R4, [R1+0x70] ;  /* 0x0000700001047983 */ /* 0x000f280000100a00 */
[----:B------:R-:W4:Y:S01]  /*a770*/  LDL.64 R8, [R1+0x70] ;  /* 0x0000700001087983 */ /* 0x000f220000100a00 */
[----:B--2---:R-:W-:-:S03]  /*a780*/  IMAD R2, R7, 0x300, R2 ;  /* 0x0000030007027824 */ /* 0x004fc600078e0202 */
[----:B-----5:R-:W2:Y:S01]  /*a790*/  LDL.64 R10, [R1+0x70] ;  /* 0x00007000010a7983 */ /* 0x020ea20000100a00 */
[----:B------:R-:W-:Y:S01]  /*a7a0*/  R2UR UR7, R3 ;  /* 0x00000000030772ca */ /* 0x000fe200000e0000 */
[----:B------:R-:W-:Y:S01]  /*a7b0*/  WARPGROUP.ARRIVE ;  /* 0x00000000000079c5 */ /* 0x000fe20000000000 */
[C---:B------:R-:W-:Y:S01]  /*a7c0*/  R2UR UR6, R2.reuse ;  /* 0x00000000020672ca */ /* 0x040fe200000e0000 */
[----:B------:R-:W-:-:S04]  /*a7d0*/  VIADD R6, R2, 0x2 ;  /* 0x0000000202067836 */ /* 0x000fc80000000000 */
[----:B------:R-:W0:Y:S01]  /*a7e0*/  S2R R13, SR_TID.X ;  /* 0x00000000000d7919 */ /* 0x000e220000002100 */
[----:B------:R-:W-:Y:S02]  /*a7f0*/  IMAD.MOV.U32 R7, RZ, RZ, R3 ;  /* 0x000000ffff077224 */ /* 0x000fe400078e0003 */
[----:B------:R-:W-:Y:S01]  /*a800*/  IMAD.MOV.U32 R165, RZ, RZ, 0x1 ;  /* 0x00000001ffa57424 */ /* 0x000fe200078e00ff */
[----:B------:R1:W-:Y:S04]  /*a810*/  STL [R1+0x60], RZ ;  /* 0x000060ff01007387 */ /* 0x0003e80000100800 */
[----:B------:R1:W-:Y:S04]  /*a820*/  STL [R1+0x60], R165 ;  /* 0x000060a501007387 */ /* 0x0003e80000100800 */
[----:B------:R1:W-:Y:S04]  /*a830*/  STL [R1+0x60], R165 ;  /* 0x000060a501007387 */ /* 0x0003e80000100800 */
[----:B------:R1:W-:Y:S04]  /*a840*/  STL [R1+0x60], R165 ;  /* 0x000060a501007387 */ /* 0x0003e80000100800 */
[----:B------:R1:W-:Y:S01]  /*a850*/  STL [R1+0x60], R165 ;  /* 0x000060a501007387 */ /* 0x0003e20000100800 */
[----:B0-----:R-:W-:-:S02]  /*a860*/  SHF.R.U32.HI R13, RZ, 0x7, R13 ;  /* 0x00000007ff0d7819 */ /* 0x001fc4000001160d */
[----:B---3--:R-:W-:Y:S02]  /*a870*/  R2UR UR4, R14 ;  /* 0x000000000e0472ca */ /* 0x008fe400000e0000 */
[----:B------:R-:W-:Y:S01]  /*a880*/  R2UR UR5, R15 ;  /* 0x000000000f0572ca */ /* 0x000fe200000e0000 */
[----:B----4-:R-:W-:Y:S02]  /*a890*/  VIADD R4, R4, 0x2 ;  /* 0x0000000204047836 */ /* 0x010fe40000000000 */
[----:B------:R-:W-:Y:S02]  /*a8a0*/  VIADD R8, R8, 0x4 ;  /* 0x0000000408087836 */ /* 0x000fe40000000000 */
[----:B--2---:R-:W-:-:S08]  /*a8b0*/  VIADD R10, R10, 0x6 ;  /* 0x000000060a0a7836 */ /* 0x004fd00000000000 */
[----:B------:R-:W-:Y:S01]  /*a8c0*/  HGMMA.64x96x16.F32 R24, gdesc[UR4], RZ, !UPT, gsb0 ;  /* 0x01600000041879f0 */ /* 0x000fe2000c0008ff */
[----:B------:R-:W-:Y:S02]  /*a8d0*/  R2UR UR6, R6 ;  /* 0x00000000060672ca */ /* 0x000fe400000e0000 */
[----:B------:R-:W-:Y:S01]  /*a8e0*/  R2UR UR7, R7 ;  /* 0x00000000070772ca */ /* 0x000fe200000e0000 */
[----:B------:R-:W-:Y:S01]  /*a8f0*/  IMAD.U32 R7, RZ, RZ, UR45 ;  /* 0x0000002dff077e24 */ /* 0x000fe2000f8e00ff */
[----:B------:R-:W-:Y:S01]  /*a900*/  R2UR UR4, R4 ;  /* 0x00000000040472ca */ /* 0x000fe200000e0000 */
[C---:B------:R-:W-:Y:S01]  /*a910*/  VIADD R4, R2.reuse, 0x4 ;  /* 0x0000000402047836 */ /* 0x040fe20000000000 */
[----:B------:R-:W-:Y:S01]  /*a920*/  R2UR UR5, R5 ;  /* 0x00000000050572ca */ /* 0x000fe200000e0000 */
[----:B------:R-:W-:Y:S01]  /*a930*/  IMAD.MOV.U32 R5, RZ, RZ, R3 ;  /* 0x000000ffff057224 */ /* 0x000fe200078e0003 */
[----:B------:R-:W-:Y:S01]  /*a940*/  MOV R6, UR44 ;  /* 0x0000002c00067c02 */ /* 0x000fe20008000f00 */
        /* <DEDUP_REMOVED lines=13> */
[----:B------:R-:W-:Y:S01]  /*aa20*/  R2UR UR4, R10 ;  /* 0x000000000a0472ca */ /* 0x000fe200000e0000 */
[----:B------:R1:W5:Y:S01]  /*aa30*/  LDL R3, [R1+0x1b8] ;  /* 0x0001b80001037983 */ /* 0x0003620000100800 */
[----:B------:R-:W-:Y:S02]  /*aa40*/  R2UR UR5, R11 ;  /* 0x000000000b0572ca */ /* 0x000fe400000e0000 */
[----:B------:R-:W-:Y:S01]  /*aa50*/  IADD3 R2, -R13, 0xb, RZ ;  /* 0x0000000b0d027810 */ /* 0x000fe20007ffe1ff */
[----:B------:R-:W-:-:S02]  /*aa60*/  WARPGROUP.DEPBAR.LE gsb0, 0x0 ;  /* 0x00008000000079c5 */ /* 0x000fc40000010000 */
[----:B------:R-:W-:-:S08]  /*aa70*/  WARPGROUP.ARRIVE ;  /* 0x00000000000079c5 */ /* 0x000fd00000000000 */
[----:B------:R-:W-:Y:S03]  /*aa80*/  HGMMA.64x96x16.F32 R24, gdesc[UR4], R24, gsb0 ;  /* 0x01600000041879f0 */ /* 0x000fe60008000818 */
[----:B------:R-:W-:Y:S02]  /*aa90*/  WARPGROUP.DEPBAR.LE gsb0, 0x0 ;  /* 0x00008000000079c5 */ /* 0x000fe40000010000 */
[----:B------:R1:W-:Y:S06]  /*aaa0*/  BAR.ARV R2, 0x100 ;  /* 0x000400020000751d */ /* 0x0003ec0000002000 */
[----:B------:R-:W2:Y:S01]  /*aab0*/  LD.E R4, desc[UR42][R6.64] ;  /* 0x0000002a06047980 */ /* 0x000ea2000c101900 */
[----:B------:R-:W-:Y:S01]  /*aac0*/  BSSY B0, `(.L_x_11991) ;  /* 0x0000005000007945 */ /* 0x000fe20003800000 */
[----:B--2---:R-:W-:-:S04]  /*aad0*/  LOP3.LUT R4, R4, 0x1, RZ, 0xfc, !PT ;  /* 0x0000000104047812 */ /* 0x004fc800078efcff */
[----:B------:R-:W-:-:S13]  /*aae0*/  ISETP.NE.AND P0, PT, R4, 0x3, PT ;  /* 0x000000030400780c */ /* 0x000fda0003f05270 */
[----:B-1----:R-:W-:Y:S05]  /*aaf0*/  @!P0 BRA `(.L_x_11992) ;  /* 0x0000000000048947 */ /* 0x002fea0003800000 */
[----:B------:R-:W-:Y:S01]  /*ab00*/  BPT.TRAP 0x1 ;  /* 0x000000040000795c */ /* 0x000fe20000300000 */
.L_x_11992:
[----:B------:R-:W-:Y:S05]  /*ab10*/  BSYNC B0 ;  /* 0x0000000000007941 */ /* 0x000fea0003800000 */
.L_x_11991:
[----:B------:R-:W-:Y:S02]  /*ab20*/  IMAD.U32 R4, RZ, RZ, UR44 ;  /* 0x0000002cff047e24 */ /* 0x000fe4000f8e00ff */
[----:B------:R-:W-:Y:S02]  /*ab30*/  IMAD.U32 R5, RZ, RZ, UR45 ;  /* 0x0000002dff057e24 */ /* 0x000fe4000f8e00ff */
[----:B------:R-:W-:-:S04]  /*ab40*/  IMAD.U32 R14, RZ, RZ, UR44 ;  /* 0x0000002cff0e7e24 */ /* 0x000fc8000f8e00ff */
[----:B------:R-:W2:Y:S01]  /*ab50*/  LD.E.64 R4, desc[UR42][R4.64+0x20] ;  /* 0x0000202a04047980 */ /* 0x000ea2000c101b00 */
[----:B------:R-:W-:-:S05]  /*ab60*/  IMAD.U32 R15, RZ, RZ, UR45 ;  /* 0x0000002dff0f7e24 */ /* 0x000fca000f8e00ff */
[----:B------:R-:W3:Y:S01]  /*ab70*/  LD.E R14, desc[UR42][R14.64+0xc] ;  /* 0x00000c2a0e0e7980 */ /* 0x000ee2000c101900 */
[----:B--2---:R-:W-:-:S05]  /*ab80*/  MOV R2, R4 ;  /* 0x0000000400027202 */ /* 0x004fca0000000f00 */
[----:B-----5:R-:W-:-:S05]  /*ab90*/  IMAD R3, R3, 0x8, R2 ;  /* 0x0000000803037824 */ /* 0x020fca00078e0202 */
[----:B---3--:R-:W-:-:S04]  /*aba0*/  PRMT R3, R14, 0x654, R3 ;  /* 0x000006540e037816 */ /* 0x008fc80000000003 */
[----:B------:R0:W-:Y:S01]  /*abb0*/  SYNCS.ARRIVE.TRANS64.RED.A1T0 RZ, [R3+URZ], RZ ;  /* 0x000000ff03ff79a7 */ /* 0x0001e2000810043f */
[----:B------:R-:W2:Y:S04]  /*abc0*/  LDL R76, [R1+0x10c] ;  /* 0x00010c00014c7983 */ /* 0x000ea80000100800 */
[----:B------:R-:W3:Y:S04]  /*abd0*/  LDL R74, [R1+0x50] ;  /* 0x00005000014a7983 */ /* 0x000ee80000100800 */
[----:B0-----:R-:W4:Y:S04]  /*abe0*/  LDL.64 R2, [R1+0x130] ;  /* 0x0001300001027983 */ /* 0x001f280000100a00 */
[----:B------:R-:W4:Y:S04]  /*abf0*/  LDL R75, [R1+0x138] ;  /* 0x00013800014b7983 */ /* 0x000f280000100800 */
[----:B------:R-:W4:Y:S04]  /*ac00*/  LDL.128 R8, [R1+0x120] ;  /* 0x0001200001087983 */ /* 0x000f280000100c00 */
[----:B------:R-:W4:Y:S01]  /*ac10*/  LDL.128 R4, [R1+0x110] ;  /* 0x0001100001047983 */ /* 0x000f220000100c00 */
[----:B------:R-:W-:Y:S01]  /*ac20*/  BSSY B0, `(.L_x_11993) ;  /* 0x0000040000007945 */ /* 0x000fe20003800000 */
[----:B--2---:R-:W-:-:S04]  /*ac30*/  SHF.R.S32.HI R13, RZ, 0x1f, R76 ;  /* 0x0000001fff0d7819 */ /* 0x004fc8000001144c */
[----:B------:R-:W-:-:S04]  /*ac40*/  LEA.HI R14, R13, R76, RZ, 0x7 ;  /* 0x0000004c0d0e7211 */ /* 0x000fc800078f38ff */
[----:B------:R-:W-:-:S05]  /*ac50*/  LOP3.LUT R15, R14, 0xffffff80, RZ, 0xc0, !PT ;  /* 0xffffff800e0f7812 */ /* 0x000fca00078ec0ff */
[----:B------:R-:W-:-:S05]  /*ac60*/  IMAD.IADD R15, R76, 0x1, -R15 ;  /* 0x000000014c0f7824 */ /* 0x000fca00078e0a0f */
[----:B------:R-:W-:-:S04]  /*ac70*/  SHF.R.S32.HI R20, RZ, 0x1f, R15 ;  /* 0x0000001fff147819 */ /* 0x000fc8000001140f */
[----:B------:R-:W-:Y:S02]  /*ac80*/  LEA.HI R21, R20, R15, RZ, 0x2 ;  /* 0x0000000f14157211 */ /* 0x000fe400078f10ff */
[----:B------:R-:W-:Y:S02]  /*ac90*/  LEA.HI R13, R13, R76, RZ, 0x2 ;  /* 0x0000004c0d0d7211 */ /* 0x000fe400078f10ff */
[--C-:B------:R-:W-:Y:S02]  /*aca0*/  SHF.R.S32.HI R72, RZ, 0x2, R21.reuse ;  /* 0x00000002ff487819 */ /* 0x100fe40000011415 */
[----:B------:R-:W-:Y:S02]  /*acb0*/  SHF.R.S32.HI R73, RZ, 0x1f, R21 ;  /* 0x0000001fff497819 */ /* 0x000fe40000011415 */
[----:B------:R-:W-:Y:S02]  /*acc0*/  SHF.R.S32.HI R77, RZ, 0x7, R14 ;  /* 0x00000007ff4d7819 */ /* 0x000fe4000001140e */
[----:B------:R-:W-:-:S02]  /*acd0*/  LEA.HI R73, R73, R72, RZ, 0x3 ;  /* 0x0000004849497211 */ /* 0x000fc400078f18ff */
[----:B------:R-:W-:Y:S02]  /*ace0*/  LEA.HI R20, R20, R15, RZ, 0x5 ;  /* 0x0000000f14147211 */ /* 0x000fe400078f28ff */
[----:B------:R-:W-:Y:S02]  /*acf0*/  LOP3.LUT R79, R13, 0xfffffffc, RZ, 0xc0, !PT ;  /* 0xfffffffc0d4f7812 */ /* 0x000fe400078ec0ff */
[----:B------:R-:W-:Y:S02]  /*ad00*/  LOP3.LUT R73, R73, 0xfffffff8, RZ, 0xc0, !PT ;  /* 0xfffffff849497812 */ /* 0x000fe400078ec0ff */
[----:B------:R-:W-:Y:S01]  /*ad10*/  LEA.HI R14, R14, R77, RZ, 0x1 ;  /* 0x0000004d0e0e7211 */ /* 0x000fe200078f08ff */
[----:B------:R-:W-:Y:S01]  /*ad20*/  IMAD.IADD R79, R76, 0x1, -R79 ;  /* 0x000000014c4f7824 */ /* 0x000fe200078e0a4f */
[----:B------:R-:W-:Y:S01]  /*ad30*/  SHF.R.S32.HI R13, RZ, 0x5, R20 ;  /* 0x00000005ff0d7819 */ /* 0x000fe20000011414 */
[----:B------:R-:W-:Y:S01]  /*ad40*/  IMAD.IADD R73, R72, 0x1, -R73 ;  /* 0x0000000148497824 */ /* 0x000fe200078e0a49 */
[----:B------:R-:W-:-:S03]  /*ad50*/  LOP3.LUT R14, R14, 0x3fffffe, RZ, 0xc0, !PT ;  /* 0x03fffffe0e0e7812 */ /* 0x000fc600078ec0ff */
[----:B---3--:R-:W-:Y:S01]  /*ad60*/  IMAD R74, R74, 0x8, R13 ;  /* 0x000000084a4a7824 */ /* 0x008fe200078e020d */
[----:B------:R-:W-:Y:S01]  /*ad70*/  LEA.HI R13, R79, R79, RZ, 0x1 ;  /* 0x0000004f4f0d7211 */ /* 0x000fe200078f08ff */
[----:B------:R-:W-:Y:S01]  /*ad80*/  IMAD.IADD R14, R77, 0x1, -R14 ;  /* 0x000000014d0e7824 */ /* 0x000fe200078e0a0e */
[----:B----4-:R-:W-:Y:S01]  /*ad90*/  ISETP.NE.AND P0, PT, R2, 0x1, PT ;  /* 0x000000010200780c */ /* 0x010fe20003f05270 */
[----:B------:R-:W-:Y:S01]  /*ada0*/  IMAD.U32 R73, R74, 0x10, R73 ;  /* 0x000000104a497824 */ /* 0x000fe200078e0049 */
[----:B------:R-:W-:-:S04]  /*adb0*/  LOP3.LUT R20, R13, 0x1ffffffe, RZ, 0xc0, !PT ;  /* 0x1ffffffe0d147812 */ /* 0x000fc800078ec0ff */
[----:B------:R-:W-:Y:S01]  /*adc0*/  LEA R73, R14, R73, 0x6 ;  /* 0x000000490e497211 */ /* 0x000fe200078e30ff */
[----:B------:R-:W-:-:S04]  /*add0*/  IMAD.IADD R20, R79, 0x1, -R20 ;  /* 0x000000014f147824 */ /* 0x000fc800078e0a14 */
[----:B------:R-:W-:-:S04]  /*ade0*/  IMAD R20, R20, 0x8, R73 ;  /* 0x0000000814147824 */ /* 0x000fc800078e0249 */
[----:B------:R-:W-:-:S05]  /*adf0*/  @P0 IMAD.HI.U32 R2, R20, R3, RZ ;  /* 0x0000000314020227 */ /* 0x000fca00078e00ff */
[----:B------:R-:W-:Y:S01]  /*ae00*/  @P0 SHF.R.U32.HI R20, RZ, R75, R2 ;  /* 0x0000004bff140219 */ /* 0x000fe20000011602 */
[----:B------:R-:W-:Y:S01]  /*ae10*/  IMAD.MOV.U32 R3, RZ, RZ, -0x60 ;  /* 0xffffffa0ff037424 */ /* 0x000fe200078e00ff */
[----:B------:R-:W-:-:S03]  /*ae20*/  LOP3.LUT R2, R21, 0x7ffffffc, RZ, 0xc0, !PT ;  /* 0x7ffffffc15027812 */ /* 0x000fc600078ec0ff */
[----:B------:R-:W0:Y:S01]  /*ae30*/  SHFL.IDX PT, R13, R20, RZ, 0x1c1f ;  /* 0x001c1fff140d7589 */ /* 0x000e2200000e0000 */
[----:B------:R-:W-:Y:S02]  /*ae40*/  IMAD R3, R0, R3, 0x1 ;  /* 0x0000000100037424 */ /* 0x000fe400078e0203 */
[----:B------:R-:W-:Y:S01]  /*ae50*/  IMAD.IADD R2, R15, 0x1, -R2 ;  /* 0x000000010f027824 */ /* 0x000fe200078e0a02 */
[----:B------:R-:W-:-:S03]  /*ae60*/  ISETP.GE.AND P1, PT, R9, 0x1, PT ;  /* 0x000000010900780c */ /* 0x000fc60003f26270 */
[----:B------:R-:W-:Y:S01]  /*ae70*/  IMAD R2, R2, -0x2, R3 ;  /* 0xfffffffe02027824 */ /* 0x000fe200078e0203 */
[----:B------:R-:W-:-:S04]  /*ae80*/  LOP3.LUT R3, RZ, R6, RZ, 0x33, !PT ;  /* 0x00000006ff037212 */ /* 0x000fc800078e33ff */
[----:B------:R-:W-:Y:S01]  /*ae90*/  IADD3 R14, -R4, R2, R5 ;  /* 0x00000002040e7210 */ /* 0x000fe20007ffe105 */
[----:B------:R-:W-:-:S04]  /*aea0*/  VIADD R72, R2, 0xffffffff ;  /* 0xffffffff02487836 */ /* 0x000fc80000000000 */
[C---:B------:R-:W-:Y:S02]  /*aeb0*/  IMAD.IADD R15, R14.reuse, 0x1, R7 ;  /* 0x000000010e0f7824 */ /* 0x040fe400078e0207 */
[----:B------:R-:W-:Y:S02]  /*aec0*/  IMAD.IADD R14, R14, 0x1, R3 ;  /* 0x000000010e0e7824 */ /* 0x000fe400078e0203 */
[----:B------:R-:W-:Y:S02]  /*aed0*/  IMAD R21, R0, -0x60, R8 ;  /* 0xffffffa000157824 */ /* 0x000fe400078e0208 */
        /* <DEDUP_REMOVED lines=13> */
.L_x_11996:
[----:B------:R-:W-:-:S13]  /*afb0*/  ISETP.NE.AND P0, PT, R9, 0x1, PT ;  /* 0x000000010900780c */ /* 0x000fda0003f05270 */
[----:B------:R-:W-:-:S05]  /*afc0*/  @P0 IMAD.HI.U32 R8, R6, R10, RZ ;  /* 0x0000000a06080227 */ /* 0x000fca00078e00ff */
[----:B------:R-:W-:-:S07]  /*afd0*/  @P0 SHF.R.U32.HI R6, RZ, R11, R8 ;  /* 0x0000000bff060219 */ /* 0x000fce0000011608 */
.L_x_11997:
[----:B------:R-:W-:Y:S05]  /*afe0*/  BSYNC B1 ;  /* 0x0000000000017941 */ /* 0x000fea0003800000 */
.L_x_11995:
[----:B------:R-:W-:-:S05]  /*aff0*/  IMAD R6, R6, R9, R72 ;  /* 0x0000000906067224 */ /* 0x000fca00078e0248 */
[----:B------:R-:W-:Y:S02]  /*b000*/  VIMNMX R3, R3, R6, !PT ;  /* 0x0000000603037248 */ /* 0x000fe40007fe0100 */
[----:B------:R-:W-:-:S07]  /*b010*/  VIADDMNMX R2, R6, R9, R2, PT ;  /* 0x0000000906027246 */ /* 0x000fce0003800102 */
.L_x_11994:
[----:B------:R-:W-:Y:S05]  /*b020*/  BSYNC B0 ;  /* 0x0000000000007941 */ /* 0x000fea0003800000 */
.L_x_11993:
        /* <DEDUP_REMOVED lines=14> */
[----:B------:R-:W-:Y:S01]  /*b110*/  FSEL R147, R29, -INF , !P2 ;  /* 0xff8000001d937808 */ /* 0x000fe20005000000 */
[----:B0-----:R-:W-:Y:S01]  /*b120*/  IMAD.IADD R6, R15, 0x1, R20 ;  /* 0x000000010f067824 */ /* 0x001fe200078e0214 */
        /* <DEDUP_REMOVED lines=114> */
.L_x_12001:
[----:B------:R-:W-:-:S13]  /*b850*/  ISETP.NE.AND P6, PT, R9, 0x1, PT ;  /* 0x000000010900780c */ /* 0x000fda0003fc5270 */
[----:B------:R-:W-:-:S05]  /*b860*/  @P6 IMAD.HI.U32 R10, R4, R10, RZ ;  /* 0x0000000a040a6227 */ /* 0x000fca00078e00ff */
[----:B------:R-:W-:-:S07]  /*b870*/  @P6 SHF.R.U32.HI R4, RZ, R11, R10 ;  /* 0x0000000bff046219 */ /* 0x000fce000001160a */
.L_x_12002:
[----:B------:R-:W-:Y:S05]  /*b880*/  BSYNC B1 ;  /* 0x0000000000017941 */ /* 0x000fea0003800000 */
.L_x_12000:
[----:B------:R-:W-:-:S05]  /*b890*/  IMAD R4, R4, R9, R72 ;  /* 0x0000000904047224 */ /* 0x000fca00078e0248 */
[----:B------:R-:W-:Y:S02]  /*b8a0*/  VIADDMNMX R6, R4, R9, R6, PT ;  /* 0x0000000904067246 */ /* 0x000fe40003800106 */
[----:B------:R-:W-:-:S07]  /*b8b0*/  VIMNMX R3, R3, R4, !PT ;  /* 0x0000000403037248 */ /* 0x000fce0007fe0100 */
.L_x_11999:
[----:B------:R-:W-:Y:S05]  /*b8c0*/  BSYNC B0 ;  /* 0x0000000000007941 */ /* 0x000fea0003800000 */
.L_x_11998:
[----:B------:R-:W2:Y:S01]  /*b8d0*/  LDL.64 R14, [R1+0x1d0] ;  /* 0x0001d000010e7983 */ /* 0x000ea20000100a00 */
[C---:B------:R-:W-:Y:S02]  /*b8e0*/  ISETP.GT.AND P0, PT, R3.reuse, 0x1, !P0 ;  /* 0x000000010300780c */ /* 0x040fe40004704270 */
[----:B------:R-:W-:Y:S01]  /*b8f0*/  ISETP.GT.AND P1, PT, R3, 0x8, !P1 ;  /* 0x000000080300780c */ /* 0x000fe20004f24270 */
[----:B------:R-:W3:Y:S01]  /*b900*/  LDL.64 R10, [R1+0x3f0] ;  /* 0x0003f000010a7983 */ /* 0x000ee20000100a00 */
[C---:B------:R-:W-:Y:S02]  /*b910*/  ISETP.LT.OR P0, PT, R6.reuse, 0x2, P0 ;  /* 0x000000020600780c */ /* 0x040fe40000701670 */
[----:B------:R-:W-:Y:S01]  /*b920*/  ISETP.LT.OR P1, PT, R6, 0x9, P1 ;  /* 0x000000090600780c */ /* 0x000fe20000f21670 */
[----:B------:R-:W4:Y:S01]  /*b930*/  LDL.64 R100, [R1+0x240] ;  /* 0x0002400001647983 */ /* 0x000f220000100a00 */
[----:B------:R-:W-:Y:S02]  /*b940*/  FSEL R79, R27, -INF , !P0 ;  /* 0xff8000001b4f7808 */ /* 0x000fe40004000000 */
[----:B------:R-:W-:Y:S01]  /*b950*/  ISETP.NE.AND P0, PT, R8, RZ, PT ;  /* 0x000000ff0800720c */ /* 0x000fe20003f05270 */
[----:B------:R-:W4:Y:S01]  /*b960*/  LDL.64 R134, [R1+0x260] ;  /* 0x0002600001867983 */ /* 0x000f220000100a00 */
[----:B------:R-:W-:-:S02]  /*b970*/  FSEL R27, R30, -INF , !P1 ;  /* 0xff8000001e1b7808 */ /* 0x000fc40004800000 */
[----:B------:R-:W-:Y:S01]  /*b980*/  ISETP.GT.AND P0, PT, R3, 0x9, !P0 ;  /* 0x000000090300780c */ /* 0x000fe20004704270 */
[----:B------:R-:W4:Y:S01]  /*b990*/  LDL.64 R126, [R1+0x270] ;  /* 0x00027000017e7983 */ /* 0x000f220000100a00 */
[----:B------:R-:W-:Y:S02]  /*b9a0*/  ISETP.NE.AND P1, PT, R36, RZ, PT ;  /* 0x000000ff2400720c */ /* 0x000fe40003f25270 */
[----:B------:R-:W-:Y:S01]  /*b9b0*/  ISETP.LT.OR P0, PT, R6, 0xa, P0 ;  /* 0x0000000a0600780c */ /* 0x000fe20000701670 */
[----:B------:R-:W4:Y:S01]  /*b9c0*/  LDL.64 R102, [R1+0x280] ;  /* 0x0002800001667983 */ /* 0x000f220000100a00 */
[----:B------:R-:W-:Y:S02]  /*b9d0*/  ISETP.NE.AND P6, PT, R73, RZ, PT ;  /* 0x000000ff4900720c */ /* 0x000fe40003fc5270 */
[----:B------:R-:W-:Y:S01]  /*b9e0*/  FSEL R77, R31, -INF , !P0 ;  /* 0xff8000001f4d7808 */ /* 0x000fe20004000000 */
[----:B------:R-:W4:Y:S01]  /*b9f0*/  LDL.64 R98, [R1+0x290] ;  /* 0x0002900001627983 */ /* 0x000f220000100a00 */
[----:B------:R-:W-:-:S02]  /*ba00*/  ISETP.NE.AND P0, PT, R25, RZ, PT ;  /* 0x000000ff1900720c */ /* 0x000fc40003f05270 */
[C---:B------:R-:W-:Y:S01]  /*ba10*/  ISETP.GT.AND P2, PT, R3.reuse, 0x49, !P2 ;  /* 0x000000490300780c */ /* 0x040fe20005744270 */
[----:B------:R-:W3:Y:S01]  /*ba20*/  LDL R25, [R1+0x1f0] ;  /* 0x0001f00001197983 */ /* 0x000ee20000100800 */
[C---:B------:R-:W-:Y:S02]  /*ba30*/  ISETP.GT.AND P0, PT, R3.reuse, 0x10, !P0 ;  /* 0x000000100300780c */ /* 0x040fe40004704270 */
[C---:B------:R-:W-:Y:S01]  /*ba40*/  ISETP.GT.AND P3, PT, R3.reuse, 0x50, !P3 ;  /* 0x000000500300780c */ /* 0x040fe20005f64270 */
[----:B------:R-:W4:Y:S01]  /*ba50*/  LDL.64 R104, [R1+0x378] ;  /* 0x0003780001687983 */ /* 0x000f220000100a00 */
[----:B------:R-:W-:Y:S02]  /*ba60*/  ISETP.LT.OR P0, PT, R6, 0x11, P0 ;  /* 0x000000110600780c */ /* 0x000fe40000701670 */
[----:B------:R-:W-:Y:S01]  /*ba70*/  ISETP.GT.AND P4, PT, R3, 0x51, !P4 ;  /* 0x000000510300780c */ /* 0x000fe20006784270 */
[----:B------:R-:W4:Y:S01]  /*ba80*/  LDL.64 R106, [R1+0x388] ;  /* 0x00038800016a7983 */ /* 0x000f220000100a00 */
[----:B------:R-:W-:-:S02]  /*ba90*/  FSEL R31, R34, -INF , !P0 ;  /* 0xff800000221f7808 */ /* 0x000fc40004000000 */
[----:B------:R-:W-:Y:S01]  /*baa0*/  ISETP.NE.AND P0, PT, R28, RZ, PT ;  /* 0x000000ff1c00720c */ /* 0x000fe20003f05270 */
[----:B------:R-:W4:Y:S03]  /*bab0*/  LDL.64 R108, [R1+0x398] ;  /* 0x00039800016c7983 */ /* 0x000f260000100a00 */
[----:B------:R-:W-:Y:S01]  /*bac0*/  ISETP.GT.AND P0, PT, R3, 0x11, !P0 ;  /* 0x000000110300780c */ /* 0x000fe20004704270 */
[----:B------:R-:W4:Y:S03]  /*bad0*/  LDL.64 R110, [R1+0x3a8] ;  /* 0x0003a800016e7983 */ /* 0x000f260000100a00 */
[----:B------:R-:W-:Y:S01]  /*bae0*/  ISETP.LT.OR P0, PT, R6, 0x12, P0 ;  /* 0x000000120600780c */ /* 0x000fe20000701670 */
[----:B------:R-:W4:Y:S03]  /*baf0*/  LDL.64 R112, [R1+0x3b8] ;  /* 0x0003b80001707983 */ /* 0x000f260000100a00 */
[----:B------:R-:W-:Y:S01]  /*bb00*/  FSEL R75, R35, -INF , !P0 ;  /* 0xff800000234b7808 */ /* 0x000fe20004000000 */
[----:B------:R-:W4:Y:S01]  /*bb10*/  LDL.64 R114, [R1+0x3c8] ;  /* 0x0003c80001727983 */ /* 0x000f220000100a00 */
[----:B------:R-:W-:-:S02]  /*bb20*/  ISETP.NE.AND P0, PT, R32, RZ, PT ;  /* 0x000000ff2000720c */ /* 0x000fc40003f05270 */
[C---:B------:R-:W-:Y:S01]  /*bb30*/  ISETP.GT.AND P5, PT, R3.reuse, 0x58, !P5 ;  /* 0x000000580300780c */ /* 0x040fe20006fa4270 */
[----:B------:R-:W4:Y:S01]  /*bb40*/  LDL.64 R116, [R1+0x3d8] ;  /* 0x0003d80001747983 */ /* 0x000f220000100a00 */
[----:B------:R-:W-:-:S03]  /*bb50*/  ISETP.GT.AND P0, PT, R3, 0x18, !P0 ;  /* 0x000000180300780c */ /* 0x000fc60004704270 */
[----:B------:R-:W4:Y:S01]  /*bb60*/  LDL.64 R118, [R1+0x3e8] ;  /* 0x0003e80001767983 */ /* 0x000f220000100a00 */
[----:B------:R-:W-:-:S03]  /*bb70*/  ISETP.LT.OR P0, PT, R6, 0x19, P0 ;  /* 0x000000190600780c */ /* 0x000fc60000701670 */
[----:B------:R-:W4:Y:S01]  /*bb80*/  LDL R150, [R1+0x28] ;  /* 0x0000280001967983 */ /* 0x000f220000100800 */
        /* <DEDUP_REMOVED lines=48> */
[----:B------:R-:W-:Y:S02]  /*be90*/  ISETP.GT.AND P0, PT, R3, RZ, !P6 ;  /* 0x000000ff0300720c */ /* 0x000fe40007704270 */
[----:B--2---:R-:W-:Y:S02]  /*bea0*/  FMNMX.FTZ R2, R97, R14, !PT ;  /* 0x0000000e61027209 */ /* 0x004fe40007810000 */
[----:B------:R-:W-:Y:S02]  /*beb0*/  ISETP.LT.OR P0, PT, R6, 0x1, P0 ;  /* 0x000000010600780c */ /* 0x000fe40000701670 */
[----:B------:R-:W-:Y:S02]  /*bec0*/  FMNMX.FTZ R2, R95, R2, !PT ;  /* 0x000000025f027209 */ /* 0x000fe40007810000 */
[----:B------:R-:W-:-:S02]  /*bed0*/  FSEL R59, R26, -INF , !P0 ;  /* 0xff8000001a3b7808 */ /* 0x000fc40004000000 */
[----:B------:R-:W-:Y:S02]  /*bee0*/  FMNMX.FTZ R2, R93, R2, !PT ;  /* 0x000000025d027209 */ /* 0x000fe40007810000 */
[C---:B------:R-:W-:Y:S02]  /*bef0*/  ISETP.LT.OR P2, PT, R6.reuse, 0x4a, P2 ;  /* 0x0000004a0600780c */ /* 0x040fe40001741670 */
[----:B------:R-:W-:Y:S02]  /*bf00*/  FMNMX.FTZ R2, R147, R2, !PT ;  /* 0x0000000293027209 */ /* 0x000fe40007810000 */
[----:B------:R-:W-:Y:S02]  /*bf10*/  ISETP.LT.OR P3, PT, R6, 0x51, P3 ;  /* 0x000000510600780c */ /* 0x000fe40001f61670 */
[----:B------:R-:W-:Y:S02]  /*bf20*/  FMNMX.FTZ R2, R91, R2, !PT ;  /* 0x000000025b027209 */ /* 0x000fe40007810000 */
[----:B------:R-:W-:-:S02]  /*bf30*/  ISETP.NE.AND P6, PT, R21, RZ, PT ;  /* 0x000000ff1500720c */ /* 0x000fc40003fc5270 */
        /* <DEDUP_REMOVED lines=40> */
[----:B------:R-:W-:Y:S02]  /*c1c0*/  FSEL R28, R63, -INF , !P2 ;  /* 0xff8000003f1c7808 */ /* 0x000fe40005000000 */
[----:B------:R-:W-:Y:S02]  /*c1d0*/  FMNMX.FTZ R5, R62, R5, !PT ;  /* 0x000000053e057209 */ /* 0x000fe40007810000 */
[----:B------:R-:W-:Y:S02]  /*c1e0*/  ISETP.LT.OR P4, PT, R6, 0x52, P4 ;  /* 0x000000520600780c */ /* 0x000fe40002781670 */
[----:B------:R-:W-:Y:S02]  /*c1f0*/  FSEL R26, R66, -INF , !P3 ;  /* 0xff800000421a7808 */ /* 0x000fe40005800000 */
[----:B------:R-:W-:Y:S02]  /*c200*/  FMNMX.FTZ R5, R28, R5, !PT ;  /* 0x000000051c057209 */ /* 0x000fe40007810000 */
[----:B------:R-:W-:-:S02]  /*c210*/  ISETP.GT.AND P0, PT, R3, 0x59, !P6 ;  /* 0x000000590300780c */ /* 0x000fc40007704270 */
[----:B------:R-:W-:Y:S02]  /*c220*/  ISETP.LT.OR P5, PT, R6, 0x59, P5 ;  /* 0x000000590600780c */ /* 0x000fe40002fa1670 */
[----:B------:R-:W-:Y:S02]  /*c230*/  FSEL R120, R67, -INF , !P4 ;  /* 0xff80000043787808 */ /* 0x000fe40006000000 */
[----:B------:R-:W-:Y:S01]  /*c240*/  FMNMX.FTZ R5, R26, R5, !PT ;  /* 0x000000051a057209 */ /* 0x000fe20007810000 */
[----:B------:R-:W2:Y:S01]  /*c250*/  LDL.64 R66, [R1+0x360] ;  /* 0x0003600001427983 */ /* 0x000ea20000100a00 */
[----:B------:R-:W-:Y:S02]  /*c260*/  ISETP.LT.OR P0, PT, R6, 0x5a, P0 ;  /* 0x0000005a0600780c */ /* 0x000fe40000701670 */
[----:B------:R-:W-:Y:S02]  /*c270*/  FSEL R24, R70, -INF , !P5 ;  /* 0xff80000046187808 */ /* 0x000fe40006800000 */
[----:B------:R-:W-:-:S02]  /*c280*/  FMNMX.FTZ R5, R120, R5, !PT ;  /* 0x0000000578057209 */ /* 0x000fc40007810000 */
[----:B------:R-:W-:Y:S02]  /*c290*/  FSEL R21, R71, -INF , !P0 ;  /* 0xff80000047157808 */ /* 0x000fe40004000000 */
[----:B------:R-:W-:Y:S01]  /*c2a0*/  FMNMX.FTZ R4, R24, R5, !PT ;  /* 0x0000000518047209 */ /* 0x000fe20007810000 */
[----:B------:R-:W2:Y:S03]  /*c2b0*/  LDL.64 R70, [R1+0x340] ;  /* 0x0003400001467983 */ /* 0x000ea60000100a00 */
[----:B------:R-:W-:Y:S02]  /*c2c0*/  FMNMX.FTZ R3, R21, R4, !PT ;  /* 0x0000000415037209 */ /* 0x000fe40007810000 */
[----:B0-----:R-:W-:Y:S02]  /*c2d0*/  FMNMX.FTZ R4, R7, R8, !PT ;  /* 0x0000000807047209 */ /* 0x001fe40007810000 */
[----:B------:R-:W4:Y:S04]  /*c2e0*/  LDL.64 R6, [R1+0x1e0] ;  /* 0x0001e00001067983 */ /* 0x000f280000100a00 */
[----:B------:R0:W-:Y:S04]  /*c2f0*/  STL.64 [R1+0x1d0], R2 ;  /* 0x0001d00201007387 */ /* 0x0001e80000100a00 */
[----:B------:R1:W-:Y:S04]  /*c300*/  STL [R1+0x1d0], R4 ;  /* 0x0001d00401007387 */ /* 0x0003e80000100800 */
[----:B------:R-:W3:Y:S04]  /*c310*/  LDL R32, [R1+0x1d0] ;  /* 0x0001d00001207983 */ /* 0x000ee80000100800 */
[----:B------:R-:W2:Y:S04]  /*c320*/  LDL R30, [R1+0x1d4] ;  /* 0x0001d400011e7983 */ /* 0x000ea80000100800 */
[----:B------:R-:W4:Y:S04]  /*c330*/  LDL.64 R8, [R1+0x3f8] ;  /* 0x0003f80001087983 */ /* 0x000f280000100a00 */
[----:B0-----:R-:W4:Y:S01]  /*c340*/  LDL.64 R2, [R1+0x250] ;  /* 0x0002500001027983 */ /* 0x001f220000100a00 */
[----:B---3--:R-:W-:Y:S01]  /*c350*/  FMUL.FTZ R5, R25, R32 ;  /* 0x0000002019057220 */ /* 0x008fe20000410000 */
[----:B------:R-:W-:-:S04]  /*c360*/  FSETP.NEU.FTZ.AND P0, PT, R32, -INF , PT ;  /* 0xff8000002000780b */ /* 0x000fc80003f1d000 */
[----:B------:R-:W-:Y:S02]  /*c370*/  FSEL R20, R5, RZ, P0 ;  /* 0x000000ff05147208 */ /* 0x000fe40000000000 */
[----:B-1----:R-:W3:Y:S03]  /*c380*/  LDL.64 R4, [R1+0x200] ;  /* 0x0002000001047983 */ /* 0x002ee60000100a00 */
[-CC-:B------:R-:W-:Y:S01]  /*c390*/  FFMA.FTZ R146, R91, R25.reuse, -R20.reuse ;  /* 0x000000195b927223 */ /* 0x180fe20000010814 */
[-CC-:B------:R-:W-:Y:S01]  /*c3a0*/  FFMA.FTZ R160, R87, R25.reuse, -R20.reuse ;  /* 0x0000001957a07223 */ /* 0x180fe20000010814 */
[-CC-:B------:R-:W-:Y:S01]  /*c3b0*/  FFMA.FTZ R162, R83, R25.reuse, -R20.reuse ;  /* 0x0000001953a27223 */ /* 0x180fe20000010814 */
[----:B------:R-:W3:Y:S04]  /*c3c0*/  LDL.64 R90, [R1+0x210] ;  /* 0x00021000015a7983 */ /* 0x000ee80000100a00 */
[----:B------:R-:W3:Y:S04]  /*c3d0*/  LDL.64 R86, [R1+0x220] ;  /* 0x0002200001567983 */ /* 0x000ee80000100a00 */
[----:B------:R-:W3:Y:S01]  /*c3e0*/  LDL.64 R82, [R1+0x230] ;  /* 0x0002300001527983 */ /* 0x000ee20000100a00 */
[----:B------:R-:W-:-:S03]  /*c3f0*/  FFMA.FTZ R172, R13, R25, -R20 ;  /* 0x000000190dac7223 */ /* 0x000fc60000010814 */
[----:B--2---:R-:W0:Y:S02]  /*c400*/  SHFL.BFLY PT, R13, R30, 0x2, 0x1f ;  /* 0x0c401f001e0d7f89 */ /* 0x004e2400000e0000 */
[----:B0-----:R-:W-:-:S05]  /*c410*/  FMNMX.FTZ R149, R13, R30, !PT ;  /* 0x0000001e0d957209 */ /* 0x001fca0007810000 */
[----:B------:R-:W0:Y:S01]  /*c420*/  SHFL.BFLY PT, R30, R149, 0x1, 0x1f ;  /* 0x0c201f00951e7f89 */ /* 0x000e2200000e0000 */
        /* <DEDUP_REMOVED lines=20> */
[----:B0-----:R-:W-:Y:S01]  /*c570*/  FMNMX.FTZ R149, R149, R30, !PT ;  /* 0x0000001e95957209 */ /* 0x001fe20007810000 */
[-C--:B------:R-:W-:Y:S01]  /*c580*/  FFMA.FTZ R141, R69, R25.reuse, -R20 ;  /* 0x00000019458d7223 */ /* 0x080fe20000010814 */
[----:B------:R-:W-:Y:S01]  /*c590*/  FADD.FTZ R13, R14, -R13 ;  /* 0x8000000d0e0d7221 */ /* 0x000fe20000010000 */
[----:B------:R-:W-:Y:S01]  /*c5a0*/  MUFU.EX2 R156, R156 ;  /* 0x0000009c009c7308 */ /* 0x000fe20000000800 */
[C---:B------:R-:W-:Y:S01]  /*c5b0*/  FSETP.NEU.FTZ.AND P0, PT, R149.reuse, -INF , PT ;  /* 0xff8000009500780b */ /* 0x040fe20003f1d000 */
[C---:B------:R-:W-:Y:S01]  /*c5c0*/  FMUL.FTZ R20, R149.reuse, R25 ;  /* 0x0000001995147220 */ /* 0x040fe20000410000 */
[----:B------:R-:W2:Y:S02]  /*c5d0*/  LDL.64 R96, [R1+0x2a0] ;  /* 0x0002a00001607983 */ /* 0x000ea40000100a00 */
[----:B------:R-:W-:-:S02]  /*c5e0*/  FSEL R14, R149, RZ, P0 ;  /* 0x000000ff950e7208 */ /* 0x000fc40000000000 */
[----:B------:R-:W-:Y:S01]  /*c5f0*/  FSEL R20, R20, RZ, P0 ;  /* 0x000000ff14147208 */ /* 0x000fe20000000000 */
[----:B------:R-:W-:Y:S01]  /*c600*/  MUFU.EX2 R132, R132 ;  /* 0x0000008400847308 */ /* 0x000fe20000000800 */
[----:B------:R-:W2:Y:S01]  /*c610*/  LDL.64 R94, [R1+0x2b0] ;  /* 0x0002b000015e7983 */ /* 0x000ea20000100a00 */
[----:B------:R-:W-:Y:S01]  /*c620*/  FADD.FTZ R14, R15, -R14 ;  /* 0x8000000e0f0e7221 */ /* 0x000fe20000010000 */
[-C--:B------:R-:W-:Y:S01]  /*c630*/  FMUL.FTZ R13, R13, R25.reuse ;  /* 0x000000190d0d7220 */ /* 0x080fe20000410000 */
[-CC-:B------:R-:W-:Y:S01]  /*c640*/  FFMA.FTZ R157, R59, R25.reuse, -R20.reuse ;  /* 0x000000193b9d7223 */ /* 0x180fe20000010814 */
[----:B------:R-:W2:Y:S01]  /*c650*/  LDL.64 R88, [R1+0x2c0] ;  /* 0x0002c00001587983 */ /* 0x000ea20000100a00 */
[----:B------:R-:W-:Y:S01]  /*c660*/  FMUL.FTZ R14, R25, R14 ;  /* 0x0000000e190e7220 */ /* 0x000fe20000410000 */
[-CC-:B------:R-:W-:Y:S01]  /*c670*/  FFMA.FTZ R140, R79, R25.reuse, -R20.reuse ;  /* 0x000000194f8c7223 */ /* 0x180fe20000010814 */
[----:B------:R-:W4:Y:S01]  /*c680*/  MUFU.EX2 R148, R13 ;  /* 0x0000000d00947308 */ /* 0x000f220000000800 */
[-CC-:B------:R-:W-:Y:S01]  /*c690*/  FFMA.FTZ R159, R27, R25.reuse, -R20.reuse ;  /* 0x000000191b9f7223 */ /* 0x180fe20000010814 */
[-CC-:B------:R-:W-:Y:S01]  /*c6a0*/  FFMA.FTZ R139, R77, R25.reuse, -R20.reuse ;  /* 0x000000194d8b7223 */ /* 0x180fe20000010814 */
[----:B------:R-:W-:-:S05]  /*c6b0*/  FFMA.FTZ R161, R31, R25, -R20 ;  /* 0x000000191fa17223 */ /* 0x000fca0000010814 */
[----:B------:R-:W-:Y:S01]  /*c6c0*/  MUFU.EX2 R158, R158 ;  /* 0x0000009e009e7308 */ /* 0x000fe20000000800 */
[----:B------:R-:W-:-:S07]  /*c6d0*/  FFMA.FTZ R138, R75, R25, -R20 ;  /* 0x000000194b8a7223 */ /* 0x000fce0000010814 */
        /* <DEDUP_REMOVED lines=11> */
[-CC-:B------:R-:W-:Y:S01]  /*c790*/  FFMA.FTZ R125, R47, R25.reuse, -R20.reuse ;  /* 0x000000192f7d7223 */ /* 0x180fe20000010814 */
[----:B------:R-:W2:Y:S06]  /*c7a0*/  LDL.64 R84, [R1+0x2d0] ;  /* 0x0002d00001547983 */ /* 0x000eac0000100a00 */
        /* <DEDUP_REMOVED lines=11> */
[-CC-:B------:R-:W-:Y:S01]  /*c860*/  FFMA.FTZ R177, R177, R25.reuse, -R20.reuse ;  /* 0x00000019b1b17223 */ /* 0x180fe20000010814 */
[-CC-:B------:R-:W-:Y:S01]  /*c870*/  FFMA.FTZ R122, R122, R25.reuse, -R20.reuse ;  /* 0x000000197a7a7223 */ /* 0x180fe20000010814 */
[----:B------:R-:W2:Y:S04]  /*c880*/  LDL.64 R52, [R1+0x3d0] ;  /* 0x0003d00001347983 */ /* 0x000ea80000100a00 */
[----:B------:R-:W2:Y:S01]  /*c890*/  LDL.64 R36, [R1+0x268] ;  /* 0x0002680001247983 */ /* 0x000ea20000100a00 */
[----:B------:R-:W-:Y:S08]  /*c8a0*/  MUFU.EX2 R157, R157 ;  /* 0x0000009d009d7308 */ /* 0x000ff00000000800 */
[----:B------:R-:W-:Y:S01]  /*c8b0*/  MUFU.EX2 R174, R174 ;  /* 0x000000ae00ae7308 */ /* 0x000fe20000000800 */
[----:B------:R-:W-:-:S07]  /*c8c0*/  FFMA.FTZ R179, R62, R25, -R20 ;  /* 0x000000193eb37223 */ /* 0x000fce0000010814 */
[----:B------:R-:W-:Y:S01]  /*c8d0*/  MUFU.EX2 R144, R144 ;  /* 0x0000009000907308 */ /* 0x000fe20000000800 */
[-CC-:B------:R-:W-:Y:S01]  /*c8e0*/  FFMA.FTZ R121, R28, R25.reuse, -R20.reuse ;  /* 0x000000191c797223 */ /* 0x180fe20000010814 */
[----:B------:R-:W2:Y:S04]  /*c8f0*/  LDL.64 R40, [R1+0x248] ;  /* 0x0002480001287983 */ /* 0x000ea80000100a00 */
[----:B------:R-:W2:Y:S02]  /*c900*/  LDL.64 R56, [R1+0x3b0] ;  /* 0x0003b00001387983 */ /* 0x000ea40000100a00 */
[----:B------:R-:W0:Y:S08]  /*c910*/  MUFU.EX2 R133, R14 ;  /* 0x0000000e00857308 */ /* 0x000e300000000800 */
[----:B------:R-:W-:Y:S01]  /*c920*/  MUFU.EX2 R176, R176 ;  /* 0x000000b000b07308 */ /* 0x000fe20000000800 */
[----:B------:R-:W-:-:S07]  /*c930*/  FFMA.FTZ R181, R26, R25, -R20 ;  /* 0x000000191ab57223 */ /* 0x000fce0000010814 */
[----:B------:R-:W-:Y:S01]  /*c940*/  MUFU.EX2 R143, R143 ;  /* 0x0000008f008f7308 */ /* 0x000fe20000000800 */
[-CC-:B------:R-:W-:Y:S01]  /*c950*/  FFMA.FTZ R120, R120, R25.reuse, -R20.reuse ;  /* 0x0000001978787223 */ /* 0x180fe20000010814 */
[----:B------:R-:W2:Y:S04]  /*c960*/  LDL.64 R44, [R1+0x3c0] ;  /* 0x0003c000012c7983 */ /* 0x000ea80000100a00 */
[----:B------:R-:W2:Y:S02]  /*c970*/  LDL.64 R60, [R1+0x390] ;  /* 0x00039000013c7983 */ /* 0x000ea40000100a00 */
[----:B------:R-:W1:Y:S08]  /*c980*/  MUFU.EX2 R140, R140 ;  /* 0x0000008c008c7308 */ /* 0x000e700000000800 */
[----:B------:R-:W-:Y:S01]  /*c990*/  MUFU.EX2 R178, R178 ;  /* 0x000000b200b27308 */ /* 0x000fe20000000800 */
[----:B------:R-:W-:Y:S01]  /*c9a0*/  FFMA.FTZ R183, R24, R25, -R20 ;  /* 0x0000001918b77223 */ /* 0x000fe20000010814 */
[----:B------:R-:W2:Y:S04]  /*c9b0*/  LDL.64 R78, [R1+0x2f0] ;  /* 0x0002f000014e7983 */ /* 0x000ea80000100a00 */
[----:B------:R-:W2:Y:S02]  /*c9c0*/  LDL.64 R64, [R1+0x320] ;  /* 0x0003200001407983 */ /* 0x000ea40000100a00 */
[----:B------:R-:W3:Y:S01]  /*c9d0*/  MUFU.EX2 R159, R159 ;  /* 0x0000009f009f7308 */ /* 0x000ee20000000800 */
[----:B----4-:R-:W-:Y:S01]  /*c9e0*/  FFMA.FTZ R13, R148, R6, R156 ;  /* 0x00000006940d7223 */ /* 0x010fe2000001009c */
[----:B0-----:R-:W-:Y:S01]  /*c9f0*/  FFMA.FTZ R7, R7, R133, R157 ;  /* 0x0000008507077223 */ /* 0x001fe2000001009d */
[----:B------:R-:W4:Y:S04]  /*ca00*/  LDL.64 R68, [R1+0x350] ;  /* 0x0003500001447983 */ /* 0x000f280000100a00 */
[----:B------:R-:W4:Y:S01]  /*ca10*/  LDL.64 R32, [R1+0x288] ;  /* 0x0002880001207983 */ /* 0x000f220000100a00 */
[----:B------:R-:W0:Y:S01]  /*ca20*/  MUFU.EX2 R139, R139 ;  /* 0x0000008b008b7308 */ /* 0x000e220000000800 */
[----:B------:R-:W-:Y:S01]  /*ca30*/  FADD.FTZ R13, R132, R13 ;  /* 0x0000000d840d7221 */ /* 0x000fe20000010000 */
[----:B-1----:R-:W-:-:S06]  /*ca40*/  FADD.FTZ R6, R140, R7 ;  /* 0x000000078c067221 */ /* 0x002fcc0000010000 */
[----:B------:R-:W-:Y:S08]  /*ca50*/  MUFU.EX2 R142, R142 ;  /* 0x0000008e008e7308 */ /* 0x000ff00000000800 */
[----:B------:R-:W-:Y:S08]  /*ca60*/  MUFU.EX2 R180, R180 ;  /* 0x000000b400b47308 */ /* 0x000ff00000000800 */
[----:B------:R-:W-:Y:S08]  /*ca70*/  MUFU.EX2 R128, R128 ;  /* 0x0000008000807308 */ /* 0x000ff00000000800 */
[----:B------:R-:W-:Y:S08]  /*ca80*/  MUFU.EX2 R182, R182 ;  /* 0x000000b600b67308 */ /* 0x000ff00000000800 */
[----:B------:R-:W-:Y:S01]  /*ca90*/  MUFU.EX2 R141, R141 ;  /* 0x0000008d008d7308 */ /* 0x000fe20000000800 */
[C---:B------:R-:W-:Y:S01]  /*caa0*/  FMUL.FTZ R11, R148.reuse, R11 ;  /* 0x0000000b940b7220 */ /* 0x040fe20000410000 */
[C---:B------:R-:W-:Y:S01]  /*cab0*/  FMUL.FTZ R10, R148.reuse, R10 ;  /* 0x0000000a940a7220 */ /* 0x040fe20000410000 */
[C---:B---3--:R-:W-:Y:S01]  /*cac0*/  FMUL.FTZ R5, R148.reuse, R5 ;  /* 0x0000000594057220 */ /* 0x048fe20000410000 */
[C---:B------:R-:W-:Y:S01]  /*cad0*/  FMUL.FTZ R4, R148.reuse, R4 ;  /* 0x0000000494047220 */ /* 0x040fe20000410000 */
[C---:B------:R-:W-:Y:S01]  /*cae0*/  FMUL.FTZ R91, R148.reuse, R91 ;  /* 0x0000005b945b7220 */ /* 0x040fe20000410000 */
[C---:B------:R-:W-:Y:S01]  /*caf0*/  FMUL.FTZ R90, R148.reuse, R90 ;  /* 0x0000005a945a7220 */ /* 0x040fe20000410000 */
[----:B------:R-:W-:Y:S01]  /*cb00*/  FMUL.FTZ R87, R148, R87 ;  /* 0x0000005794577220 */ /* 0x000fe20000410000 */
[----:B------:R-:W1:Y:S01]  /*cb10*/  MUFU.EX2 R161, R161 ;  /* 0x000000a100a17308 */ /* 0x000e620000000800 */
[----:B------:R-:W-:Y:S01]  /*cb20*/  FADD.FTZ R14, R158, R13 ;  /* 0x0000000d9e0e7221 */ /* 0x000fe20000010000 */
[----:B------:R-:W-:Y:S01]  /*cb30*/  FADD.FTZ R6, R159, R6 ;  /* 0x000000069f067221 */ /* 0x000fe20000010000 */
[C---:B------:R-:W-:Y:S01]  /*cb40*/  FMUL.FTZ R86, R148.reuse, R86 ;  /* 0x0000005694567220 */ /* 0x040fe20000410000 */
[C---:B------:R-:W-:Y:S01]  /*cb50*/  FMUL.FTZ R93, R148.reuse, R83 ;  /* 0x00000053945d7220 */ /* 0x040fe20000410000 */
[C---:B------:R-:W-:Y:S01]  /*cb60*/  FMUL.FTZ R92, R148.reuse, R82 ;  /* 0x00000052945c7220 */ /* 0x040fe20000410000 */
[C---:B------:R-:W-:Y:S01]  /*cb70*/  FMUL.FTZ R101, R148.reuse, R101 ;  /* 0x0000006594657220 */ /* 0x040fe20000410000 */
[----:B------:R-:W-:Y:S01]  /*cb80*/  FMUL.FTZ R100, R148, R100 ;  /* 0x0000006494647220 */ /* 0x000fe20000410000 */
[----:B------:R-:W3:Y:S01]  /*cb90*/  MUFU.EX2 R138, R138 ;  /* 0x0000008a008a7308 */ /* 0x000ee20000000800 */
[----:B------:R-:W-:Y:S01]  /*cba0*/  FADD.FTZ R7, R147, R14 ;  /* 0x0000000e93077221 */ /* 0x000fe20000010000 */
[----:B0-----:R-:W-:Y:S01]  /*cbb0*/  FADD.FTZ R6, R139, R6 ;  /* 0x000000068b067221 */ /* 0x001fe20000010000 */
[----:B------:R-:W4:Y:S04]  /*cbc0*/  LDL.64 R76, [R1+0x300] ;  /* 0x00030000014c7983 */ /* 0x000f280000100a00 */
[----:B------:R-:W4:Y:S01]  /*cbd0*/  LDL.64 R74, [R1+0x310] ;  /* 0x00031000014a7983 */ /* 0x000f220000100a00 */
[----:B------:R-:W0:Y:S01]  /*cbe0*/  MUFU.EX2 R163, R163 ;  /* 0x000000a300a37308 */ /* 0x000e220000000800 */
[----:B------:R-:W-:Y:S01]  /*cbf0*/  FADD.FTZ R7, R146, R7 ;  /* 0x0000000792077221 */ /* 0x000fe20000010000 */
[----:B-1----:R-:W-:Y:S01]  /*cc00*/  FADD.FTZ R13, R161, R6 ;  /* 0x00000006a10d7221 */ /* 0x002fe20000010000 */
[----:B------:R-:W4:Y:S04]  /*cc10*/  LDL.64 R72, [R1+0x330] ;  /* 0x0003300001487983 */ /* 0x000f280000100a00 */
[----:B------:R-:W4:Y:S01]  /*cc20*/  LDL.64 R58, [R1+0x3a0] ;  /* 0x0003a000013a7983 */ /* 0x000f220000100a00 */
[----:B------:R-:W1:Y:S01]  /*cc30*/  MUFU.EX2 R137, R137 ;  /* 0x0000008900897308 */ /* 0x000e620000000800 */
[----:B------:R-:W-:Y:S01]  /*cc40*/  FADD.FTZ R7, R160, R7 ;  /* 0x00000007a0077221 */ /* 0x000fe20000010000 */
[----:B---3--:R-:W-:Y:S01]  /*cc50*/  FADD.FTZ R6, R138, R13 ;  /* 0x0000000d8a067221 */ /* 0x008fe20000010000 */
[----:B------:R-:W3:Y:S04]  /*cc60*/  LDL.64 R54, [R1+0x370] ;  /* 0x0003700001367983 */ /* 0x000ee80000100a00 */
[----:B------:R-:W3:Y:S01]  /*cc70*/  LDL.64 R34, [R1+0x228] ;  /* 0x0002280001227983 */ /* 0x000ee20000100a00 */
[----:B------:R-:W1:Y:S01]  /*cc80*/  MUFU.EX2 R169, R169 ;  /* 0x000000a900a97308 */ /* 0x000e620000000800 */
[----:B------:R-:W-:Y:S01]  /*cc90*/  FADD.FTZ R14, R162, R7 ;  /* 0x00000007a20e7221 */ /* 0x000fe20000010000 */
[----:B0-----:R-:W-:Y:S01]  /*cca0*/  FADD.FTZ R6, R163, R6 ;  /* 0x00000006a3067221 */ /* 0x001fe20000010000 */
[----:B------:R-:W3:Y:S04]  /*ccb0*/  LDL.64 R62, [R1+0x380] ;  /* 0x00038000013e7983 */ /* 0x000ee80000100a00 */
[----:B------:R-:W3:Y:S01]  /*ccc0*/  LDL.64 R42, [R1+0x238] ;  /* 0x00023800012a7983 */ /* 0x000ee20000100a00 */
[----:B------:R-:W0:Y:S01]  /*ccd0*/  MUFU.EX2 R136, R136 ;  /* 0x0000008800887308 */ /* 0x000e220000000800 */
[----:B------:R-:W-:Y:S01]  /*cce0*/  FADD.FTZ R7, R131, R14 ;  /* 0x0000000e83077221 */ /* 0x000fe20000010000 */
[----:B-1----:R-:W-:Y:S01]  /*ccf0*/  FADD.FTZ R6, R137, R6 ;  /* 0x0000000689067221 */ /* 0x002fe20000010000 */
[----:B------:R-:W3:Y:S04]  /*cd00*/  LDL.64 R50, [R1+0x3e0] ;  /* 0x0003e00001327983 */ /* 0x000ee80000100a00 */
[----:B------:R-:W3:Y:S01]  /*cd10*/  LDL.64 R46, [R1+0x218] ;  /* 0x00021800012e7983 */ /* 0x000ee20000100a00 */
[----:B------:R-:W1:Y:S01]  /*cd20*/  MUFU.EX2 R171, R171 ;  /* 0x000000ab00ab7308 */ /* 0x000e620000000800 */
[----:B------:R-:W-:Y:S01]  /*cd30*/  FADD.FTZ R7, R168, R7 ;  /* 0x00000007a8077221 */ /* 0x000fe20000010000 */
[----:B------:R-:W-:Y:S01]  /*cd40*/  FADD.FTZ R13, R169, R6 ;  /* 0x00000006a90d7221 */ /* 0x000fe20000010000 */
[----:B------:R-:W3:Y:S04]  /*cd50*/  LDL.64 R38, [R1+0x258] ;  /* 0x0002580001267983 */ /* 0x000ee80000100a00 */
[----:B------:R-:W3:Y:S01]  /*cd60*/  LDL.64 R30, [R1+0x298] ;  /* 0x00029800011e7983 */ /* 0x000ee20000100a00 */
[----:B------:R-:W1:Y:S01]  /*cd70*/  MUFU.EX2 R125, R125 ;  /* 0x0000007d007d7308 */ /* 0x000e620000000800 */
[----:B------:R-:W-:Y:S01]  /*cd80*/  FADD.FTZ R6, R130, R7 ;  /* 0x0000000782067221 */ /* 0x000fe20000010000 */
[----:B0-----:R-:W-:Y:S01]  /*cd90*/  FADD.FTZ R14, R136, R13 ;  /* 0x0000000d880e7221 */ /* 0x001fe20000010000 */
[----:B------:R-:W3:Y:S05]  /*cda0*/  LDL.64 R28, [R1+0x2a8] ;  /* 0x0002a800011c7983 */ /* 0x000eea0000100a00 */
[----:B------:R-:W0:Y:S01]  /*cdb0*/  MUFU.EX2 R173, R173 ;  /* 0x000000ad00ad7308 */ /* 0x000e220000000800 */
[----:B------:R-:W-:Y:S01]  /*cdc0*/  FADD.FTZ R7, R129, R6 ;  /* 0x0000000681077221 */ /* 0x000fe20000010000 */
[----:B-1----:R-:W-:-:S06]  /*cdd0*/  FADD.FTZ R14, R171, R14 ;  /* 0x0000000eab0e7221 */ /* 0x002fcc0000010000 */
[----:B------:R-:W1:Y:S01]  /*cde0*/  MUFU.EX2 R124, R124 ;  /* 0x0000007c007c7308 */ /* 0x000e620000000800 */
[----:B------:R-:W-:Y:S01]  /*cdf0*/  FADD.FTZ R7, R170, R7 ;  /* 0x00000007aa077221 */ /* 0x000fe20000010000 */
[----:B------:R-:W-:-:S06]  /*ce00*/  FADD.FTZ R14, R125, R14 ;  /* 0x0000000e7d0e7221 */ /* 0x000fcc0000010000 */
[----:B------:R-:W1:Y:S01]  /*ce10*/  MUFU.EX2 R175, R175 ;  /* 0x000000af00af7308 */ /* 0x000e620000000800 */
[----:B------:R-:W-:Y:S01]  /*ce20*/  FADD.FTZ R6, R172, R7 ;  /* 0x00000007ac067221 */ /* 0x000fe20000010000 */
[----:B0-----:R-:W-:-:S06]  /*ce30*/  FADD.FTZ R7, R173, R14 ;  /* 0x0000000ead077221 */ /* 0x001fcc0000010000 */
        /* <DEDUP_REMOVED lines=14> */
[----:B------:R-:W-:Y:S01]  /*cf20*/  FADD.FTZ R6, R122, R7 ;  /* 0x000000077a067221 */ /* 0x000fe20000010000 */
[C---:B------:R-:W-:Y:S01]  /*cf30*/  FMUL.FTZ R9, R133.reuse, R9 ;  /* 0x0000000985097220 */ /* 0x040fe20000410000 */
[----:B------:R-:W-:Y:S01]  /*cf40*/  FMUL.FTZ R8, R133, R8 ;  /* 0x0000000885087220 */ /* 0x000fe20000410000 */
[----:B------:R-:W3:Y:S03]  /*cf50*/  LDL.64 R26, [R1+0x2b8] ;  /* 0x0002b800011a7983 */ /* 0x000ee60000100a00 */
[----:B------:R-:W1:Y:S01]  /*cf60*/  MUFU.EX2 R181, R181 ;  /* 0x000000b500b57308 */ /* 0x000e620000000800 */
[----:B------:R-:W-:Y:S01]  /*cf70*/  FFMA.FTZ R13, R21, R25, -R20 ;  /* 0x00000019150d7223 */ /* 0x000fe20000010814 */
[----:B------:R-:W-:Y:S01]  /*cf80*/  FADD.FTZ R15, R178, R15 ;  /* 0x0000000fb20f7221 */ /* 0x000fe20000010000 */
[----:B0-----:R-:W-:-:S05]  /*cf90*/  FADD.FTZ R6, R179, R6 ;  /* 0x00000006b3067221 */ /* 0x001fca0000010000 */
[----:B------:R-:W0:Y:S01]  /*cfa0*/  MUFU.EX2 R120, R120 ;  /* 0x0000007800787308 */ /* 0x000e220000000800 */
[----:B------:R-:W-:Y:S01]  /*cfb0*/  FADD.FTZ R15, R142, R15 ;  /* 0x0000000f8e0f7221 */ /* 0x000fe20000010000 */
[----:B-1----:R-:W-:-:S06]  /*cfc0*/  FADD.FTZ R6, R121, R6 ;  /* 0x0000000679067221 */ /* 0x002fcc0000010000 */
[----:B------:R-:W1:Y:S01]  /*cfd0*/  MUFU.EX2 R183, R183 ;  /* 0x000000b700b77308 */ /* 0x000e620000000800 */
[----:B------:R-:W-:Y:S01]  /*cfe0*/  FADD.FTZ R15, R180, R15 ;  /* 0x0000000fb40f7221 */ /* 0x000fe20000010000 */
[----:B------:R-:W-:Y:S01]  /*cff0*/  FADD.FTZ R7, R181, R6 ;  /* 0x00000006b5077221 */ /* 0x000fe20000010000 */
[----:B------:R-:W-:Y:S04]  /*d000*/  STL.64 [R1+0x3f0], R10 ;  /* 0x0003f00a01007387 */ /* 0x000fe80000100a00 */
[----:B------:R-:W-:Y:S01]  /*d010*/  STL.64 [R1+0x3f8], R8 ;  /* 0x0003f80801007387 */ /* 0x000fe20000100a00 */
[----:B------:R-:W1:Y:S01]  /*d020*/  MUFU.EX2 R13, R13 ;  /* 0x0000000d000d7308 */ /* 0x000e620000000800 */
[----:B------:R-:W-:Y:S01]  /*d030*/  FADD.FTZ R15, R128, R15 ;  /* 0x0000000f800f7221 */ /* 0x000fe20000010000 */
[----:B0-----:R-:W-:Y:S01]  /*d040*/  FADD.FTZ R6, R120, R7 ;  /* 0x0000000778067221 */ /* 0x001fe20000010000 */
[----:B------:R-:W-:Y:S02]  /*d050*/  STL.64 [R1+0x200], R4 ;  /* 0x0002000401007387 */ /* 0x000fe40000100a00 */
[----:B------:R-:W-:-:S02]  /*d060*/  FADD.FTZ R14, R182, R15 ;  /* 0x0000000fb60e7221 */ /* 0x000fc40000010000 */
[----:B------:R-:W-:Y:S01]  /*d070*/  STL.64 [R1+0x210], R90 ;  /* 0x0002105a01007387 */ /* 0x000fe20000100a00 */
[----:B-1----:R-:W-:Y:S01]  /*d080*/  FADD.FTZ R20, R183, R6 ;  /* 0x00000006b7147221 */ /* 0x002fe20000010000 */
[----:B------:R-:W-:Y:S02]  /*d090*/  FADD.FTZ R6, R141, R14 ;  /* 0x0000000e8d067221 */ /* 0x000fe40000010000 */
[----:B------:R-:W-:Y:S04]  /*d0a0*/  STL.64 [R1+0x220], R86 ;  /* 0x0002205601007387 */ /* 0x000fe80000100a00 */
[----:B------:R-:W-:Y:S01]  /*d0b0*/  STL.64 [R1+0x230], R92 ;  /* 0x0002305c01007387 */ /* 0x000fe20000100a00 */
[----:B------:R-:W-:-:S03]  /*d0c0*/  FADD.FTZ R7, R13, R20 ;  /* 0x000000140d077221 */ /* 0x000fc60000010000 */
[----:B------:R-:W-:Y:S04]  /*d0d0*/  STL.64 [R1+0x240], R100 ;  /* 0x0002406401007387 */ /* 0x000fe80000100a00 */
[----:B------:R0:W-:Y:S04]  /*d0e0*/  STL.64 [R1+0x1e0], R6 ;  /* 0x0001e00601007387 */ /* 0x0001e80000100a00 */
[----:B------:R-:W3:Y:S04]  /*d0f0*/  LDL.64 R24, [R1+0x278] ;  /* 0x0002780001187983 */ /* 0x000ee80000100a00 */
[----:B------:R-:W3:Y:S04]  /*d100*/  LDL.64 R20, [R1+0x2d8] ;  /* 0x0002d80001147983 */ /* 0x000ee80000100a00 */
[----:B0-----:R-:W3:Y:S04]  /*d110*/  LDL.64 R6, [R1+0x2c8] ;  /* 0x0002c80001067983 */ /* 0x001ee80000100a00 */
[----:B------:R-:W3:Y:S04]  /*d120*/  LDL.64 R14, [R1+0x2e8] ;  /* 0x0002e800010e7983 */ /* 0x000ee80000100a00 */
[----:B------:R-:W3:Y:S04]  /*d130*/  LDL.64 R10, [R1+0x2f8] ;  /* 0x0002f800010a7983 */ /* 0x000ee80000100a00 */
[----:B------:R-:W3:Y:S04]  /*d140*/  LDL.64 R8, [R1+0x308] ;  /* 0x0003080001087983 */ /* 0x000ee80000100a00 */
[----:B------:R-:W3:Y:S04]  /*d150*/  LDL.64 R4, [R1+0x318] ;  /* 0x0003180001047983 */ /* 0x000ee80000100a00 */
[----:B------:R-:W3:Y:S04]  /*d160*/  LDL.64 R82, [R1+0x328] ;  /* 0x0003280001527983 */ /* 0x000ee80000100a00 */
[----:B------:R-:W3:Y:S04]  /*d170*/  LDL.64 R86, [R1+0x338] ;  /* 0x0003380001567983 */ /* 0x000ee80000100a00 */
[----:B------:R-:W3:Y:S04]  /*d180*/  LDL.64 R90, [R1+0x348] ;  /* 0x00034800015a7983 */ /* 0x000ee80000100a00 */
[----:B------:R-:W3:Y:S04]  /*d190*/  LDL.64 R92, [R1+0x358] ;  /* 0x00035800015c7983 */ /* 0x000ee80000100a00 */
[----:B------:R-:W3:Y:S01]  /*d1a0*/  LDL.64 R100, [R1+0x368] ;  /* 0x0003680001647983 */ /* 0x000ee20000100a00 */
[C---:B------:R-:W-:Y:S01]  /*d1b0*/  FMUL.FTZ R3, R148.reuse, R3 ;  /* 0x0000000394037220 */ /* 0x040fe20000410000 */
[----:B------:R-:W-:-:S05]  /*d1c0*/  FMUL.FTZ R2, R148, R2 ;  /* 0x0000000294027220 */ /* 0x000fca0000410000 */
[----:B------:R0:W-:Y:S02]  /*d1d0*/  STL.64 [R1+0x250], R2 ;  /* 0x0002500201007387 */ /* 0x0001e40000100a00 */
[C---:B0-----:R-:W-:Y:S01]  /*d1e0*/  FMUL.FTZ R3, R148.reuse, R135 ;  /* 0x0000008794037220 */ /* 0x041fe20000410000 */
[----:B------:R-:W-:-:S05]  /*d1f0*/  FMUL.FTZ R2, R148, R134 ;  /* 0x0000008694027220 */ /* 0x000fca0000410000 */
[----:B------:R0:W-:Y:S04]  /*d200*/  STL.64 [R1+0x260], R2 ;  /* 0x0002600201007387 */ /* 0x0001e80000100a00 */
[----:B0-----:R0:W5:Y:S01]  /*d210*/  LDL.64 R2, [R1+0x1b8] ;  /* 0x0001b80001027983 */ /* 0x0011620000100a00 */
        /* <DEDUP_REMOVED lines=84> */
[----:B------:R0:W-:Y:S01]  /*d760*/  STL.64 [R1+0x270], R126 ;  /* 0x0002707e01007387 */ /* 0x0001e20000100a00 */
[----:B------:R-:W-:-:S03]  /*d770*/  LOP3.LUT R150, R150, 0x1, RZ, 0xfc, !PT ;  /* 0x0000000196967812 */ /* 0x000fc600078efcff */
[----:B------:R0:W-:Y:S04]  /*d780*/  STL.64 [R1+0x280], R102 ;  /* 0x0002806601007387 */ /* 0x0001e80000100a00 */
[----:B------:R0:W-:Y:S04]  /*d790*/  STL.64 [R1+0x290], R98 ;  /* 0x0002906201007387 */ /* 0x0001e80000100a00 */
[----:B------:R0:W-:Y:S04]  /*d7a0*/  STL.64 [R1+0x2a0], R96 ;  /* 0x0002a06001007387 */ /* 0x0001e80000100a00 */
[----:B------:R0:W-:Y:S04]  /*d7b0*/  STL.64 [R1+0x2b0], R94 ;  /* 0x0002b05e01007387 */ /* 0x0001e80000100a00 */
[----:B------:R0:W-:Y:S04]  /*d7c0*/  STL.64 [R1+0x2c0], R88 ;  /* 0x0002c05801007387 */ /* 0x0001e80000100a00 */
[----:B------:R0:W-:Y:S04]  /*d7d0*/  STL.64 [R1+0x2d0], R84 ;  /* 0x0002d05401007387 */ /* 0x0001e80000100a00 */
[----:B------:R0:W-:Y:S04]  /*d7e0*/  STL [R1+0x1d4], R149 ;  /* 0x0001d49501007387 */ /* 0x0001e80000100800 */
[----:B------:R0:W-:Y:S04]  /*d7f0*/  STL.64 [R1+0x2e0], R80 ;  /* 0x0002e05001007387 */ /* 0x0001e80000100a00 */
[----:B------:R0:W-:Y:S04]  /*d800*/  STL.64 [R1+0x2f0], R78 ;  /* 0x0002f04e01007387 */ /* 0x0001e80000100a00 */
[----:B------:R0:W-:Y:S04]  /*d810*/  STL.64 [R1+0x300], R76 ;  /* 0x0003004c01007387 */ /* 0x0001e80000100a00 */
[----:B------:R0:W-:Y:S04]  /*d820*/  STL.64 [R1+0x310], R74 ;  /* 0x0003104a01007387 */ /* 0x0001e80000100a00 */
[----:B------:R0:W-:Y:S04]  /*d830*/  STL.64 [R1+0x320], R64 ;  /* 0x0003204001007387 */ /* 0x0001e80000100a00 */
[----:B------:R0:W-:Y:S04]  /*d840*/  STL.64 [R1+0x330], R72 ;  /* 0x0003304801007387 */ /* 0x0001e80000100a00 */
[----:B------:R0:W-:Y:S01]  /*d850*/  STL.64 [R1+0x340], R70 ;  /* 0x0003404601007387 */ /* 0x0001e20000100a00 */
[C---:B------:R-:W-:Y:S01]  /*d860*/  FMUL.FTZ R27, R133.reuse, R27 ;  /* 0x0000001b851b7220 */ /* 0x040fe20000410000 */
[----:B------:R-:W-:-:S02]  /*d870*/  FMUL.FTZ R26, R133, R26 ;  /* 0x0000001a851a7220 */ /* 0x000fc40000410000 */
        /* <DEDUP_REMOVED lines=65> */
[----:B------:R-:W-:Y:S01]  /*dc90*/  ISETP.NE.AND P1, PT, R150, 0x3, PT ;  /* 0x000000039600780c */ /* 0x000fe20003f25270 */
[----:B------:R-:W-:Y:S01]  /*dca0*/  BSSY B0, `(.L_x_12003) ;  /* 0x000001b000007945 */ /* 0x000fe20003800000 */
        /* <DEDUP_REMOVED lines=24> */
[----:B0-----:R-:W-:Y:S06]  /*de30*/  @!P1 BRA `(.L_x_12004) ;  /* 0x0000000000049947 */ /* 0x001fec0003800000 */
[----:B------:R-:W-:Y:S01]  /*de40*/  BPT.TRAP 0x1 ;  /* 0x000000040000795c */ /* 0x000fe20000300000 */
.L_x_12004:
[----:B------:R-:W-:Y:S05]  /*de50*/  BSYNC B0 ;  /* 0x0000000000007941 */ /* 0x000fea0003800000 */
.L_x_12003:
        /* <DEDUP_REMOVED lines=8> */
.L_x_12006:
[----:B------:R-:W-:Y:S05]  /*dee0*/  BSYNC B0 ;  /* 0x0000000000007941 */ /* 0x000fea0003800000 */
.L_x_12005:
[----:B------:R-:W-:Y:S04]  /*def0*/  BSSY B0, `(.L_x_12007) ;  /* 0x0000004000007945 */ /* 0x000fe80003800000 */
[----:B-1----:R-:W-:Y:S05]  /*df00*/  @P0 BRA `(.L_x_12008) ;  /* 0x0000000000080947 */ /* 0x002fea0003800000 */
[----:B------:R-:W1:Y:S02]  /*df10*/  SYNCS.PHASECHK.TRANS64.TRYWAIT P0, [R2+URZ], R3 ;  /* 0x00000003020075a7 */ /* 0x000e64000800017f */
[----:B-1----:R-:W-:Y:S05]  /*df20*/  @!P0 BRA `(.L_x_12009) ;  /* 0x000001c400ac8947 */ /* 0x002fea0003800000 */
.L_x_12008:
[----:B------:R-:W-:Y:S05]  /*df30*/  BSYNC B0 ;  /* 0x0000000000007941 */ /* 0x000fea0003800000 */
.L_x_12007:
        /* <DEDUP_REMOVED lines=128> */
[----:B------:R-:W-:Y:S05]  /*e740*/  WARPSYNC.ALL ;  /* 0x0000000000007948 */ /* 0x000fea0003800000 */
[----:B01----:R-:W-:-:S02]  /*e750*/  IMAD.U32 R2, RZ, RZ, UR44 ;  /* 0x0000002cff027e24 */ /* 0x003fc4000f8e00ff */
[----:B------:R-:W-:Y:S01]  /*e760*/  IMAD.U32 R3, RZ, RZ, UR45 ;  /* 0x0000002dff037e24 */ /* 0x000fe2000f8e00ff */
[----:B------:R0:W-:Y:S06]  /*e770*/  BAR.SYNC.DEFER_BLOCKING R213, 0x100 ;  /* 0x000400d50000751d */ /* 0x0001ec0000010000 */
[----:B------:R-:W4:Y:S04]  /*e780*/  LD.E.64 R2, desc[UR42][R2.64+0x80] ;  /* 0x0000802a02027980 */ /* 0x000f28000c101b00 */
[----:B--2---:R1:W-:Y:S04]  /*e790*/  STL [R1+0x200], R4 ;  /* 0x0002000401007387 */ /* 0x0043e80000100800 */
[----:B---3--:R2:W-:Y:S04]  /*e7a0*/  STL [R1+0x2d4], R5 ;  /* 0x0002d40501007387 */ /* 0x0085e80000100800 */
[----:B-1----:R-:W3:Y:S04]  /*e7b0*/  LDL R4, [R1+0x68] ;  /* 0x0000680001047983 */ /* 0x002ee80000100800 */
[----:B--2---:R-:W2:Y:S04]  /*e7c0*/  LDL R5, [R1+0x1b8] ;  /* 0x0001b80001057983 */ /* 0x004ea80000100800 */
        /* <DEDUP_REMOVED lines=126> */
[----:B-1----:R-:W2:Y:S04]  /*efb0*/  LDL.128 R24, [R1+0x200] ;  /* 0x0002000001187983 */ /* 0x002ea80000100c00 */
[----:B----4-:R-:W4:Y:S04]  /*efc0*/  LDL.128 R28, [R1+0x210] ;  /* 0x00021000011c7983 */ /* 0x010f280000100c00 */
[----:B0-----:R-:W4:Y:S04]  /*efd0*/  LDL.128 R32, [R1+0x220] ;  /* 0x0002200001207983 */ /* 0x001f280000100c00 */
[----:B------:R-:W4:Y:S04]  /*efe0*/  LDL.128 R36, [R1+0x230] ;  /* 0x0002300001247983 */ /* 0x000f280000100c00 */
[----:B---3--:R-:W4:Y:S04]  /*eff0*/  LDL.128 R40, [R1+0x240] ;  /* 0x0002400001287983 */ /* 0x008f280000100c00 */
[----:B--2---:R-:W4:Y:S04]  /*f000*/  LDL.128 R44, [R1+0x250] ;  /* 0x00025000012c7983 */ /* 0x004f280000100c00 */
        /* <DEDUP_REMOVED lines=26> */
[----:B------:R-:W-:Y:S01]  /*f1b0*/  IMAD R2, R5, 0xc00, R2 ;  /* 0x00000c0005027824 */ /* 0x000fe200078e0202 */
[----:B------:R-:W-:-:S02]  /*f1c0*/  ISETP.NE.U32.AND P0, PT, R4, RZ, PT ;  /* 0x000000ff0400720c */ /* 0x000fc40003f05070 */
[----:B------:R-:W-:Y:S02]  /*f1d0*/  R2UR UR7, R3 ;  /* 0x00000000030772ca */ /* 0x000fe400000e0000 */
[----:B------:R-:W-:-:S09]  /*f1e0*/  R2UR UR6, R2 ;  /* 0x00000000020672ca */ /* 0x000fd200000e0000 */
[----:B------:R-:W-:Y:S01]  /*f1f0*/  VOTEU.ANY UP0, P0 ;  /* 0x00000000003f7886 */ /* 0x000fe20000000100 */
[----:B------:R-:W-:Y:S01]  /*f200*/  IMAD.MOV.U32 R5, RZ, RZ, R3 ;  /* 0x000000ffff057224 */ /* 0x000fe200078e0003 */
[----:B------:R-:W-:Y:S01]  /*f210*/  IADD3 R4, R2, 0x80, RZ ;  /* 0x0000008002047810 */ /* 0x000fe20007ffe0ff */
[----:B----4-:R-:W-:-:S06]  /*f220*/  WARPGROUP.ARRIVE ;  /* 0x00000000000079c5 */ /* 0x010fcc0000000000 */
[----:B------:R-:W-:Y:S01]  /*f230*/  HGMMA.64x256x16.F32 R24, R156, gdesc[UR4].tnspB, R24, UP0, gsb0 ;  /* 0x43e000049c187df0 */ /* 0x000fe2000b800818 */
        /* <DEDUP_REMOVED lines=120> */
[----:B------:R-:W2:Y:S01]  /*f9c0*/  LDL R5, [R1+0x28] ;  /* 0x0000280001057983 */ /* 0x000ea20000100800 */
        /* <DEDUP_REMOVED lines=36> */
[----:B------:R-:W-:Y:S02]  /*fc10*/  R2UR UR7, R3 ;  /* 0x00000000030772ca */ /* 0x000fe400000e0000 */
        /* <DEDUP_REMOVED lines=197> */
[----:B------:R0:W-:Y:S04]  /*10870*/  STL [R1+0x68], R165 ;  /* 0x000068a501007387 */ /* 0x0001e80000100800 */
[----:B------:R0:W-:Y:S04]  /*10880*/  STL [R1+0x68], R165 ;  /* 0x000068a501007387 */ /* 0x0001e80000100800 */
[----:B------:R0:W-:Y:S01]  /*10890*/  STL [R1+0x68], R165 ;  /* 0x000068a501007387 */ /* 0x0001e20000100800 */
[----:B------:R-:W-:-:S03]  /*108a0*/  LOP3.LUT R5, R5, 0x1, RZ, 0xfc, !PT ;  /* 0x0000000105057812 */ /* 0x000fc600078efcff */
        /* <DEDUP_REMOVED lines=135> */
.L_x_12011:
[----:B------:R-:W-:Y:S05]  /*11120*/  BSYNC B0 ;  /* 0x0000000000007941 */ /* 0x000fea0003800000 */
.L_x_12010:
        /* <DEDUP_REMOVED lines=11> */
.L_x_11983:
[----:B------:R-:W0:Y:S01]  /*111e0*/  LDC R3, c[0x0][0x448] ;  /* 0x00011200ff037b82 */ /* 0x000e220000000800 */
[----:B------:R-:W-:-:S07]  /*111f0*/  ULDC UR4, c[0x0][0x9dc] ;  /* 0x0002770000047ab9 */ /* 0x000fce0000000800 */
[----:B------:R-:W1:Y:S01]  /*11200*/  LDC R6, c[0x0][0x9e4] ;  /* 0x00027900ff067b82 */ /* 0x000e620000000800 */
[----:B0-----:R-:W-:Y:S01]  /*11210*/  ISETP.NE.AND P0, PT, R3, 0x1, PT ;  /* 0x000000010300780c */ /* 0x001fe20003f05270 */
[----:B------:R-:W-:-:S12]  /*11220*/  VIADD R3, R2, 0x7f ;  /* 0x0000007f02037836 */ /* 0x000fd80000000000 */
[----:B------:R-:W0:Y:S08]  /*11230*/  @P0 LDC R4, c[0x0][0x44c] ;  /* 0x00011300ff040b82 */ /* 0x000e300000000800 */
[----:B------:R-:W2:Y:S01]  /*11240*/  @P0 LDC R5, c[0x0][0x450] ;  /* 0x00011400ff050b82 */ /* 0x000ea20000000800 */
[----:B0-----:R-:W-:-:S05]  /*11250*/  @P0 IMAD.HI.U32 R2, R3, R4, RZ ;  /* 0x0000000403020227 */ /* 0x001fca00078e00ff */
[----:B--2---:R-:W-:Y:S02]  /*11260*/  @P0 SHF.R.U32.HI R3, RZ, R5, R2 ;  /* 0x00000005ff030219 */ /* 0x004fe40000011602 */
[----:B-1----:R-:W-:-:S03]  /*11270*/  ISETP.GE.AND P0, PT, R6, 0x1, PT ;  /* 0x000000010600780c */ /* 0x002fc60003f06270 */
[----:B------:R-:W-:-:S05]  /*11280*/  IMAD.IADD R3, R204, 0x1, R3 ;  /* 0x00000001cc037824 */ /* 0x000fca00078e0203 */
[----:B------:R-:W-:-:S05]  /*11290*/  IADD3 R2, R3, -UR4, RZ ;  /* 0x8000000403027c10 */ /* 0x000fca000fffe0ff */
        /* <DEDUP_REMOVED lines=11> */
.L_x_12015:
[----:B------:R-:W-:-:S13]  /*11350*/  ISETP.NE.AND P0, PT, R6, 0x1, PT ;  /* 0x000000010600780c */ /* 0x000fda0003f05270 */
[----:B------:R-:W0:Y:S02]  /*11360*/  @P0 LDC.64 R4, c[0x0][0x9e8] ;  /* 0x00027a00ff040b82 */ /* 0x000e240000000a00 */
[----:B0-----:R-:W-:-:S05]  /*11370*/  @P0 IMAD.HI.U32 R4, R3, R4, RZ ;  /* 0x0000000403040227 */ /* 0x001fca00078e00ff */
[----:B------:R-:W-:-:S07]  /*11380*/  @P0 SHF.R.U32.HI R3, RZ, R5, R4 ;  /* 0x00000005ff030219 */ /* 0x000fce0000011604 */
.L_x_12016:
[----:B------:R-:W-:Y:S05]  /*11390*/  BSYNC B0 ;  /* 0x0000000000007941 */ /* 0x000fea0003800000 */
.L_x_12014:
[----:B------:R-:W-:-:S05]  /*113a0*/  IMAD R3, R3, R6, RZ ;  /* 0x0000000603037224 */ /* 0x000fca00078e02ff */
[----:B------:R-:W-:-:S07]  /*113b0*/  VIMNMX R2, R2, R3, !PT ;  /* 0x0000000302027248 */ /* 0x000fce0007fe0100 */
.L_x_12013:
[----:B------:R-:W-:-:S04]  /*113c0*/  VIADD R2, R2, 0x5f ;  /* 0x0000005f02027836 */ /* 0x000fc80000000000 */
[----:B------:R-:W-:-:S05]  /*113d0*/  IMAD.HI R2, R2, 0x2aaaaaab, RZ ;  /* 0x2aaaaaab02027827 */ /* 0x000fca00078e02ff */
[----:B------:R-:W-:-:S04]  /*113e0*/  SHF.R.U32.HI R3, RZ, 0x1f, R2 ;  /* 0x0000001fff037819 */ /* 0x000fc80000011602 */
[----:B------:R-:W-:-:S04]  /*113f0*/  LEA.HI.SX32 R2, R2, R3, 0x1c ;  /* 0x0000000302027211 */ /* 0x000fc800078fe2ff */
[----:B------:R-:W-:-:S04]  /*11400*/  VIMNMX R165, R199, R2, !PT ;  /* 0x00000002c7a57248 */ /* 0x000fc80007fe0100 */
[----:B------:R-:W-:-:S13]  /*11410*/  ISETP.GE.AND P0, PT, R0, R165, PT ;  /* 0x000000a50000720c */ /* 0x000fda0003f06270 */
[----:B------:R-:W-:Y:S05]  /*11420*/  @!P0 BRA `(.L_x_12017) ;  /* 0x0000005800b08947 */ /* 0x000fea0003800000 */
.L_x_12036:
        /* <DEDUP_REMOVED lines=22> */
.L_x_12019:
[----:B------:R-:W-:Y:S05]  /*11590*/  BSYNC B0 ;  /* 0x0000000000007941 */ /* 0x000fea0003800000 */
.L_x_12018:
[----:B------:R-:W-:Y:S02]  /*115a0*/  IMAD.U32 R8, RZ, RZ, UR44 ;  /* 0x0000002cff087e24 */ /* 0x000fe4000f8e00ff */
[----:B------:R-:W-:-:S05]  /*115b0*/  IMAD.U32 R9, RZ, RZ, UR45 ;  /* 0x0000002dff097e24 */ /* 0x000fca000f8e00ff */
[----:B------:R-:W2:Y:S01]  /*115c0*/  LD.E.64 R2, desc[UR42][R8.64+0x18] ;  /* 0x0000182a08027980 */ /* 0x000ea2000c101b00 */
[----:B-----5:R-:W-:Y:S01]  /*115d0*/  SHF.L.U32 R5, R6, 0x1f, RZ ;  /* 0x0000001f06057819 */ /* 0x020fe200000006ff */
[----:B------:R-:W-:Y:S02]  /*115e0*/  IMAD.U32 R6, RZ, RZ, UR44 ;  /* 0x0000002cff067e24 */ /* 0x000fe4000f8e00ff */
[----:B------:R-:W-:Y:S01]  /*115f0*/  IMAD.U32 R7, RZ, RZ, UR45 ;  /* 0x0000002dff077e24 */ /* 0x000fe2000f8e00ff */
        /* <DEDUP_REMOVED lines=10> */
.L_x_12021:
[----:B------:R-:W-:Y:S05]  /*116a0*/  BSYNC B0 ;  /* 0x0000000000007941 */ /* 0x000fea0003800000 */
.L_x_12020:
[----:B------:R-:W-:Y:S04]  /*116b0*/  BSSY B0, `(.L_x_12022) ;  /* 0x000000a000007945 */ /* 0x000fe80003800000 */
[----:B------:R-:W-:Y:S05]  /*116c0*/  @P0 BRA `(.L_x_12023) ;  /* 0x0000000000200947 */ /* 0x000fea0003800000 */
[----:B------:R-:W-:Y:S02]  /*116d0*/  IMAD.U32 R2, RZ, RZ, UR44 ;  /* 0x0000002cff027e24 */ /* 0x000fe4000f8e00ff */
[----:B------:R-:W-:-:S06]  /*116e0*/  IMAD.U32 R3, RZ, RZ, UR45 ;  /* 0x0000002dff037e24 */ /* 0x000fcc000f8e00ff */
[----:B------:R-:W2:Y:S01]  /*116f0*/  LD.E.64 R2, desc[UR42][R2.64+0x18] ;  /* 0x0000182a02027980 */ /* 0x000ea2000c101b00 */
[----:B-----5:R-:W-:Y:S02]  /*11700*/  SHF.L.U32 R7, R11, 0x1f, RZ ;  /* 0x0000001f0b077819 */ /* 0x020fe400000006ff */
[----:B--2---:R-:W-:-:S04]  /*11710*/  MOV R5, R2 ;  /* 0x0000000200057202 */ /* 0x004fc80000000f00 */
[----:B------:R-:W-:-:S04]  /*11720*/  LEA R4, R10, R5, 0x3 ;  /* 0x000000050a047211 */ /* 0x000fc800078e18ff */
[----:B------:R-:W0:Y:S02]  /*11730*/  SYNCS.PHASECHK.TRANS64.TRYWAIT P0, [R4+URZ], R7 ;  /* 0x00000007040075a7 */ /* 0x000e24000800017f */
[----:B0-----:R-:W-:Y:S05]  /*11740*/  @!P0 BRA `(.L_x_12024) ;  /* 0x0000018c00b88947 */ /* 0x001fea0003800000 */
.L_x_12023:
[----:B------:R-:W-:Y:S05]  /*11750*/  BSYNC B0 ;  /* 0x0000000000007941 */ /* 0x000fea0003800000 */
.L_x_12022:
[----:B------:R-:W1:Y:S01]  /*11760*/  S2R R2, SR_TID.X ;  /* 0x0000000000027919 */ /* 0x000e620000002100 */
[----:B0-----:R-:W2:Y:S01]  /*11770*/  LDL R7, [R1+0x1b8] ;  /* 0x0001b80001077983 */ /* 0x001ea20000100800 */
[----:B-1----:R-:W-:-:S03]  /*11780*/  SHF.R.U32.HI R5, RZ, 0x7, R2 ;  /* 0x00000007ff057819 */ /* 0x002fc60000011602 */
[----:B------:R-:W2:Y:S01]  /*11790*/  LDL.64 R2, [R1+0x78] ;  /* 0x0000780001027983 */ /* 0x000ea20000100a00 */
[----:B------:R-:W-:Y:S05]  /*117a0*/  WARPSYNC.ALL ;  /* 0x0000000000007948 */ /* 0x000fea0003800000 */
[----:B------:R-:W-:Y:S01]  /*117b0*/  IADD3 R12, -R5, 0xb, RZ ;  /* 0x0000000b050c7810 */ /* 0x000fe20007ffe1ff */
        /* <DEDUP_REMOVED lines=8> */
[----:B------:R-:W-:Y:S01]  /*11840*/  VIADD R6, R2, 0x2 ;  /* 0x0000000202067836 */ /* 0x000fe20000000000 */
[----:B------:R0:W-:Y:S01]  /*11850*/  STL [R1+0x60], RZ ;  /* 0x000060ff01007387 */ /* 0x0001e20000100800 */
[----:B------:R-:W-:Y:S02]  /*11860*/  IMAD.MOV.U32 R7, RZ, RZ, R3 ;  /* 0x000000ffff077224 */ /* 0x000fe400078e0003 */
[----:B------:R-:W-:-:S05]  /*11870*/  IMAD.MOV.U32 R194, RZ, RZ, 0x1 ;  /* 0x00000001ffc27424 */ /* 0x000fca00078e00ff */
[----:B------:R0:W-:Y:S04]  /*11880*/  STL [R1+0x60], R194 ;  /* 0x000060c201007387 */ /* 0x0001e80000100800 */
[----:B------:R0:W-:Y:S04]  /*11890*/  STL [R1+0x60], R194 ;  /* 0x000060c201007387 */ /* 0x0001e80000100800 */
[----:B------:R0:W-:Y:S04]  /*118a0*/  STL [R1+0x60], R194 ;  /* 0x000060c201007387 */ /* 0x0001e80000100800 */
[----:B------:R0:W-:Y:S01]  /*118b0*/  STL [R1+0x60], R194 ;  /* 0x000060c201007387 */ /* 0x0001e20000100800 */
[----:B---3--:R-:W-:-:S02]  /*118c0*/  R2UR UR4, R14 ;  /* 0x000000000e0472ca */ /* 0x008fc400000e0000 */
[----:B------:R-:W-:Y:S01]  /*118d0*/  R2UR UR5, R15 ;  /* 0x000000000f0572ca */ /* 0x000fe200000e0000 */
[----:B----4-:R-:W-:Y:S02]  /*118e0*/  VIADD R4, R4, 0x2 ;  /* 0x0000000204047836 */ /* 0x010fe40000000000 */
[----:B------:R-:W-:Y:S02]  /*118f0*/  VIADD R8, R8, 0x4 ;  /* 0x0000000408087836 */ /* 0x000fe40000000000 */
[----:B--2---:R-:W-:-:S08]  /*11900*/  VIADD R10, R10, 0x6 ;  /* 0x000000060a0a7836 */ /* 0x004fd00000000000 */
[----:B------:R-:W-:Y:S01]  /*11910*/  HGMMA.64x96x16.F32 R24, gdesc[UR4], RZ, !UPT, gsb0 ;  /* 0x01600000041879f0 */ /* 0x000fe2000c0008ff */
[----:B------:R-:W-:Y:S02]  /*11920*/  R2UR UR6, R6 ;  /* 0x00000000060672ca */ /* 0x000fe400000e0000 */
[----:B------:R-:W-:Y:S02]  /*11930*/  R2UR UR7, R7 ;  /* 0x00000000070772ca */ /* 0x000fe400000e0000 */
[----:B------:R-:W-:Y:S01]  /*11940*/  R2UR UR4, R4 ;  /* 0x00000000040472ca */ /* 0x000fe200000e0000 */
[C---:B------:R-:W-:Y:S01]  /*11950*/  VIADD R4, R2.reuse, 0x4 ;  /* 0x0000000402047836 */ /* 0x040fe20000000000 */
[----:B------:R-:W-:Y:S01]  /*11960*/  R2UR UR5, R5 ;  /* 0x00000000050572ca */ /* 0x000fe200000e0000 */
[----:B------:R-:W-:Y:S02]  /*11970*/  IMAD.MOV.U32 R5, RZ, RZ, R3 ;  /* 0x000000ffff057224 */ /* 0x000fe400078e0003 */
[----:B------:R-:W-:Y:S01]  /*11980*/  VIADD R2, R2, 0x6 ;  /* 0x0000000602027836 */ /* 0x000fe20000000000 */
[----:B------:R-:W-:-:S02]  /*11990*/  WARPGROUP.DEPBAR.LE gsb0, 0x0 ;  /* 0x00008000000079c5 */ /* 0x000fc40000010000 */
[----:B------:R-:W-:-:S07]  /*119a0*/  WARPGROUP.ARRIVE ;  /* 0x00000000000079c5 */ /* 0x000fce0000000000 */
[----:B------:R-:W-:Y:S01]  /*119b0*/  HGMMA.64x96x16.F32 R24, gdesc[UR4], R24, gsb0 ;  /* 0x01600000041879f0 */ /* 0x000fe20008000818 */
[----:B------:R-:W-:Y:S01]  /*119c0*/  R2UR UR6, R4 ;  /* 0x00000000040672ca */ /* 0x000fe200000e0000 */
[----:B------:R-:W-:Y:S01]  /*119d0*/  IMAD.U32 R4, RZ, RZ, UR44 ;  /* 0x0000002cff047e24 */ /* 0x000fe2000f8e00ff */
[----:B------:R-:W-:Y:S01]  /*119e0*/  R2UR UR7, R5 ;  /* 0x00000000050772ca */ /* 0x000fe200000e0000 */
[----:B------:R-:W-:Y:S01]  /*119f0*/  IMAD.U32 R5, RZ, RZ, UR45 ;  /* 0x0000002dff057e24 */ /* 0x000fe2000f8e00ff */
[----:B------:R-:W-:Y:S02]  /*11a00*/  R2UR UR4, R8 ;  /* 0x00000000080472ca */ /* 0x000fe400000e0000 */
[----:B------:R-:W-:Y:S01]  /*11a10*/  R2UR UR5, R9 ;  /* 0x00000000090572ca */ /* 0x000fe200000e0000 */
[----:B------:R-:W-:Y:S02]  /*11a20*/  WARPGROUP.DEPBAR.LE gsb0, 0x0 ;  /* 0x00008000000079c5 */ /* 0x000fe40000010000 */
[----:B------:R-:W-:-:S10]  /*11a30*/  WARPGROUP.ARRIVE ;  /* 0x00000000000079c5 */ /* 0x000fd40000000000 */
[----:B------:R-:W-:Y:S01]  /*11a40*/  HGMMA.64x96x16.F32 R24, gdesc[UR4], R24, gsb0 ;  /* 0x01600000041879f0 */ /* 0x000fe20008000818 */
[----:B------:R-:W-:Y:S02]  /*11a50*/  R2UR UR6, R2 ;  /* 0x00000000020672ca */ /* 0x000fe400000e0000 */
[----:B------:R-:W-:Y:S01]  /*11a60*/  R2UR UR7, R3 ;  /* 0x00000000030772ca */ /* 0x000fe200000e0000 */
[----:B------:R0:W5:Y:S01]  /*11a70*/  LDL R2, [R1+0x1b8] ;  /* 0x0001b80001027983 */ /* 0x0001620000100800 */
[----:B------:R-:W-:Y:S02]  /*11a80*/  R2UR UR4, R10 ;  /* 0x000000000a0472ca */ /* 0x000fe400000e0000 */
[----:B------:R-:W-:Y:S01]  /*11a90*/  R2UR UR5, R11 ;  /* 0x000000000b0572ca */ /* 0x000fe200000e0000 */
[----:B------:R-:W-:Y:S02]  /*11aa0*/  WARPGROUP.DEPBAR.LE gsb0, 0x0 ;  /* 0x00008000000079c5 */ /* 0x000fe40000010000 */
[----:B------:R-:W-:-:S10]  /*11ab0*/  WARPGROUP.ARRIVE ;  /* 0x00000000000079c5 */ /* 0x000fd40000000000 */
[----:B------:R-:W-:Y:S03]  /*11ac0*/  HGMMA.64x96x16.F32 R24, gdesc[UR4], R24, gsb0 ;  /* 0x01600000041879f0 */ /* 0x000fe60008000818 */
[----:B------:R-:W-:Y:S02]  /*11ad0*/  WARPGROUP.DEPBAR.LE gsb0, 0x0 ;  /* 0x00008000000079c5 */ /* 0x000fe40000010000 */
[----:B------:R0:W-:Y:S06]  /*11ae0*/  BAR.ARV R12, 0x100 ;  /* 0x0004000c0000751d */ /* 0x0001ec0000002000 */
[----:B------:R-:W2:Y:S01]  /*11af0*/  LD.E R3, desc[UR42][R4.64] ;  /* 0x0000002a04037980 */ /* 0x000ea2000c101900 */
[----:B------:R-:W-:Y:S01]  /*11b00*/  BSSY B0, `(.L_x_12025) ;  /* 0x0000005000007945 */ /* 0x000fe20003800000 */
[----:B--2---:R-:W-:-:S04]  /*11b10*/  LOP3.LUT R3, R3, 0x1, RZ, 0xfc, !PT ;  /* 0x0000000103037812 */ /* 0x004fc800078efcff */
[----:B------:R-:W-:-:S13]  /*11b20*/  ISETP.NE.AND P0, PT, R3, 0x3, PT ;  /* 0x000000030300780c */ /* 0x000fda0003f05270 */
[----:B0-----:R-:W-:Y:S05]  /*11b30*/  @!P0 BRA `(.L_x_12026) ;  /* 0x0000000000048947 */ /* 0x001fea0003800000 */
[----:B------:R-:W-:Y:S01]  /*11b40*/  BPT.TRAP 0x1 ;  /* 0x000000040000795c */ /* 0x000fe20000300000 */
.L_x_12026:
[----:B------:R-:W-:Y:S05]  /*11b50*/  BSYNC B0 ;  /* 0x0000000000007941 */ /* 0x000fea0003800000 */
.L_x_12025:
[----:B------:R-:W-:Y:S02]  /*11b60*/  IMAD.U32 R8, RZ, RZ, UR44 ;  /* 0x0000002cff087e24 */ /* 0x000fe4000f8e00ff */
[----:B------:R-:W-:Y:S01]  /*11b70*/  IMAD.U32 R9, RZ, RZ, UR45 ;  /* 0x0000002dff097e24 */ /* 0x000fe2000f8e00ff */
[----:B------:R-:W-:-:S04]  /*11b80*/  MOV R6, UR44 ;  /* 0x0000002c00067c02 */ /* 0x000fc80008000f00 */
[----:B------:R-:W2:Y:S01]  /*11b90*/  LD.E.64 R4, desc[UR42][R8.64+0x20] ;  /* 0x0000202a08047980 */ /* 0x000ea2000c101b00 */
[----:B------:R-:W-:-:S05]  /*11ba0*/  IMAD.U32 R7, RZ, RZ, UR45 ;  /* 0x0000002dff077e24 */ /* 0x000fca000f8e00ff */
[----:B------:R-:W3:Y:S01]  /*11bb0*/  LD.E R6, desc[UR42][R6.64+0xc] ;  /* 0x00000c2a06067980 */ /* 0x000ee2000c101900 */
[----:B--2---:R-:W-:-:S05]  /*11bc0*/  MOV R3, R4 ;  /* 0x0000000400037202 */ /* 0x004fca0000000f00 */
[----:B-----5:R-:W-:-:S05]  /*11bd0*/  IMAD R3, R2, 0x8, R3 ;  /* 0x0000000802037824 */ /* 0x020fca00078e0203 */
[----:B---3--:R-:W-:-:S04]  /*11be0*/  PRMT R3, R6, 0x654, R3 ;  /* 0x0000065406037816 */ /* 0x008fc80000000003 */
[----:B------:R0:W-:Y:S01]  /*11bf0*/  SYNCS.ARRIVE.TRANS64.RED.A1T0 RZ, [R3+URZ], RZ ;  /* 0x000000ff03ff79a7 */ /* 0x0001e2000810043f */
[----:B------:R-:W2:Y:S04]  /*11c00*/  LDL.64 R4, [R1+0x1d0] ;  /* 0x0001d00001047983 */ /* 0x000ea80000100a00 */
[----:B------:R-:W3:Y:S04]  /*11c10*/  LDL R88, [R1+0x1f0] ;  /* 0x0001f00001587983 */ /* 0x000ee80000100800 */
        /* <DEDUP_REMOVED lines=72> */
[----:B0-----:R-:W-:-:S03]  /*120a0*/  FMNMX.FTZ R6, R7, R8, !PT ;  /* 0x0000000807067209 */ /* 0x001fc60007810000 */
[----:B------:R0:W-:Y:S04]  /*120b0*/  STL.64 [R1+0x1d0], R2 ;  /* 0x0001d00201007387 */ /* 0x0001e80000100a00 */
[----:B------:R1:W-:Y:S04]  /*120c0*/  STL [R1+0x1d0], R6 ;  /* 0x0001d00601007387 */ /* 0x0003e80000100800 */
[----:B------:R-:W2:Y:S04]  /*120d0*/  LDL R11, [R1+0x1d0] ;  /* 0x0001d000010b7983 */ /* 0x000ea80000100800 */
[----:B------:R-:W4:Y:S04]  /*120e0*/  LDL R10, [R1+0x1d4] ;  /* 0x0001d400010a7983 */ /* 0x000f280000100800 */
[----:B------:R-:W4:Y:S04]  /*120f0*/  LDL.64 R8, [R1+0x230] ;  /* 0x0002300001087983 */ /* 0x000f280000100a00 */
[----:B0-----:R-:W4:Y:S01]  /*12100*/  LDL.64 R2, [R1+0x240] ;  /* 0x0002400001027983 */ /* 0x001f220000100a00 */
[----:B--2---:R-:W-:-:S04]  /*12110*/  FADD.FTZ R7, R4, -R11 ;  /* 0x8000000b04077221 */ /* 0x004fc80000010000 */
[----:B---3--:R-:W-:-:S04]  /*12120*/  FMUL.FTZ R7, R7, R88 ;  /* 0x0000005807077220 */ /* 0x008fc80000410000 */
[----:B------:R1:W0:Y:S02]  /*12130*/  MUFU.EX2 R72, R7 ;  /* 0x0000000700487308 */ /* 0x0002240000000800 */
[----:B-1----:R-:W2:Y:S04]  /*12140*/  LDL.64 R6, [R1+0x250] ;  /* 0x0002500001067983 */ /* 0x002ea80000100a00 */
[----:B----4-:R-:W1:Y:S02]  /*12150*/  SHFL.BFLY PT, R13, R10, 0x2, 0x1f ;  /* 0x0c401f000a0d7f89 */ /* 0x010e6400000e0000 */
[----:B-1----:R-:W-:-:S05]  /*12160*/  FMNMX.FTZ R13, R13, R10, !PT ;  /* 0x0000000a0d0d7209 */ /* 0x002fca0007810000 */
[----:B------:R-:W1:Y:S01]  /*12170*/  SHFL.BFLY PT, R4, R13, 0x1, 0x1f ;  /* 0x0c201f000d047f89 */ /* 0x000e6200000e0000 */
[----:B------:R-:W-:-:S04]  /*12180*/  FMUL.FTZ R11, R88, R11 ;  /* 0x0000000b580b7220 */ /* 0x000fc80000410000 */
[-CC-:B------:R-:W-:Y:S01]  /*12190*/  FFMA.FTZ R132, R57, R88.reuse, -R11.reuse ;  /* 0x0000005839847223 */ /* 0x180fe2000001080b */
[-CC-:B------:R-:W-:Y:S01]  /*121a0*/  FFMA.FTZ R168, R24, R88.reuse, -R11.reuse ;  /* 0x0000005818a87223 */ /* 0x180fe2000001080b */
[----:B------:R-:W-:Y:S01]  /*121b0*/  FFMA.FTZ R78, R25, R88, -R11 ;  /* 0x00000058194e7223 */ /* 0x000fe2000001080b */
[----:B-1----:R-:W-:-:S04]  /*121c0*/  FMNMX.FTZ R79, R13, R4, !PT ;  /* 0x000000040d4f7209 */ /* 0x002fc80007810000 */
[----:B------:R-:W-:Y:S01]  /*121d0*/  MUFU.EX2 R168, R168 ;  /* 0x000000a800a87308 */ /* 0x000fe20000000800 */
[-CC-:B------:R-:W-:Y:S01]  /*121e0*/  FFMA.FTZ R170, R28, R88.reuse, -R11.reuse ;  /* 0x000000581caa7223 */ /* 0x180fe2000001080b */
[-CC-:B------:R-:W-:Y:S01]  /*121f0*/  FFMA.FTZ R73, R29, R88.reuse, -R11.reuse ;  /* 0x000000581d497223 */ /* 0x180fe2000001080b */
[-C--:B------:R-:W-:Y:S01]  /*12200*/  FFMA.FTZ R160, R32, R88.reuse, -R11 ;  /* 0x0000005820a07223 */ /* 0x080fe2000001080b */
[-C--:B------:R-:W-:Y:S01]  /*12210*/  FMUL.FTZ R57, R79, R88.reuse ;  /* 0x000000584f397220 */ /* 0x080fe20000410000 */
[----:B------:R-:W-:Y:S01]  /*12220*/  FADD.FTZ R5, R5, -R79 ;  /* 0x8000004f05057221 */ /* 0x000fe20000010000 */
[-CC-:B------:R-:W-:Y:S01]  /*12230*/  FFMA.FTZ R74, R33, R88.reuse, -R11.reuse ;  /* 0x00000058214a7223 */ /* 0x180fe2000001080b */
[-C--:B------:R-:W-:Y:S01]  /*12240*/  FFMA.FTZ R162, R36, R88.reuse, -R11 ;  /* 0x0000005824a27223 */ /* 0x080fe2000001080b */
[-CC-:B------:R-:W-:Y:S01]  /*12250*/  FFMA.FTZ R169, R26, R88.reuse, -R57.reuse ;  /* 0x000000581aa97223 */ /* 0x180fe20000010839 */
[----:B------:R-:W-:Y:S01]  /*12260*/  FMUL.FTZ R5, R88, R5 ;  /* 0x0000000558057220 */ /* 0x000fe20000410000 */
[-CC-:B------:R-:W-:Y:S01]  /*12270*/  FFMA.FTZ R144, R27, R88.reuse, -R57.reuse ;  /* 0x000000581b907223 */ /* 0x180fe20000010839 */
[-CC-:B------:R-:W-:Y:S01]  /*12280*/  FFMA.FTZ R171, R30, R88.reuse, -R57.reuse ;  /* 0x000000581eab7223 */ /* 0x180fe20000010839 */
[----:B------:R-:W-:Y:S01]  /*12290*/  MUFU.EX2 R78, R78 ;  /* 0x0000004e004e7308 */ /* 0x000fe20000000800 */
[-CC-:B------:R-:W-:Y:S01]  /*122a0*/  FFMA.FTZ R145, R31, R88.reuse, -R57.reuse ;  /* 0x000000581f917223 */ /* 0x180fe20000010839 */
[-CC-:B------:R-:W-:Y:S01]  /*122b0*/  FFMA.FTZ R161, R34, R88.reuse, -R57.reuse ;  /* 0x0000005822a17223 */ /* 0x180fe20000010839 */
[-C--:B------:R-:W-:Y:S01]  /*122c0*/  FFMA.FTZ R146, R35, R88.reuse, -R57 ;  /* 0x0000005823927223 */ /* 0x080fe20000010839 */
[-CC-:B------:R-:W-:Y:S01]  /*122d0*/  FFMA.FTZ R75, R37, R88.reuse, -R11.reuse ;  /* 0x00000058254b7223 */ /* 0x180fe2000001080b */
[-CC-:B------:R-:W-:Y:S01]  /*122e0*/  FFMA.FTZ R156, R40, R88.reuse, -R11.reuse ;  /* 0x00000058289c7223 */ /* 0x180fe2000001080b */
[-CC-:B------:R-:W-:Y:S01]  /*122f0*/  FFMA.FTZ R76, R41, R88.reuse, -R11.reuse ;  /* 0x00000058294c7223 */ /* 0x180fe2000001080b */
[-C--:B------:R-:W-:Y:S01]  /*12300*/  FFMA.FTZ R77, R45, R88.reuse, -R11 ;  /* 0x000000582d4d7223 */ /* 0x080fe2000001080b */
[----:B------:R-:W-:Y:S01]  /*12310*/  MUFU.EX2 R142, R5 ;  /* 0x00000005008e7308 */ /* 0x000fe20000000800 */
        /* <DEDUP_REMOVED lines=11> */
[----:B------:R-:W-:Y:S01]  /*123d0*/  FFMA.FTZ R133, R69, R88, -R11 ;  /* 0x0000005845857223 */ /* 0x000fe2000001080b */
[C---:B0-----:R-:W-:Y:S01]  /*123e0*/  FMUL.FTZ R101, R72.reuse, R101 ;  /* 0x0000006548657220 */ /* 0x041fe20000410000 */
[C---:B------:R-:W-:Y:S01]  /*123f0*/  FMUL.FTZ R100, R72.reuse, R100 ;  /* 0x0000006448647220 */ /* 0x040fe20000410000 */
[C---:B------:R-:W-:Y:S01]  /*12400*/  FMUL.FTZ R83, R72.reuse, R83 ;  /* 0x0000005348537220 */ /* 0x040fe20000410000 */
[----:B------:R-:W0:Y:S01]  /*12410*/  MUFU.EX2 R144, R144 ;  /* 0x0000009000907308 */ /* 0x000e220000000800 */
        /* <DEDUP_REMOVED lines=8> */
[----:B------:R-:W4:Y:S04]  /*124a0*/  LDL.64 R12, [R1+0x2a0] ;  /* 0x0002a000010c7983 */ /* 0x000f280000100a00 */
[----:B------:R-:W4:Y:S03]  /*124b0*/  LDL.64 R24, [R1+0x2e0] ;  /* 0x0002e00001187983 */ /* 0x000f260000100a00 */
[----:B------:R-:W3:Y:S01]  /*124c0*/  MUFU.EX2 R170, R170 ;  /* 0x000000aa00aa7308 */ /* 0x000ee20000000800 */
[----:B-1----:R-:W-:Y:S01]  /*124d0*/  FFMA.FTZ R39, R15, R142, R169 ;  /* 0x0000008e0f277223 */ /* 0x002fe200000100a9 */
[----:B------:R-:W-:Y:S01]  /*124e0*/  FFMA.FTZ R163, R38, R88, -R57 ;  /* 0x0000005826a37223 */ /* 0x000fe20000010839 */
[----:B------:R-:W4:Y:S05]  /*124f0*/  LDL.64 R28, [R1+0x300] ;  /* 0x00030000011c7983 */ /* 0x000f2a0000100a00 */
[----:B------:R-:W-:Y:S01]  /*12500*/  MUFU.EX2 R73, R73 ;  /* 0x0000004900497308 */ /* 0x000fe20000000800 */
[----:B------:R-:W-:-:S07]  /*12510*/  FFMA.FTZ R35, R72, R14, R168 ;  /* 0x0000000e48237223 */ /* 0x000fce00000100a8 */
        /* <DEDUP_REMOVED lines=10> */
[----:B------:R-:W-:Y:S01]  /*125c0*/  FADD.FTZ R39, R78, R35 ;  /* 0x000000234e277221 */ /* 0x000fe20000010000 */
[-CC-:B------:R-:W-:Y:S01]  /*125d0*/  FFMA.FTZ R138, R55, R88.reuse, -R57.reuse ;  /* 0x00000058378a7223 */ /* 0x180fe20000010839 */
[-CC-:B------:R-:W-:Y:S01]  /*125e0*/  FFMA.FTZ R139, R59, R88.reuse, -R57.reuse ;  /* 0x000000583b8b7223 */ /* 0x180fe20000010839 */
[-CC-:B------:R-:W-:Y:S01]  /*125f0*/  FFMA.FTZ R173, R58, R88.reuse, -R57.reuse ;  /* 0x000000583aad7223 */ /* 0x180fe20000010839 */
[----:B------:R-:W-:-:S02]  /*12600*/  FFMA.FTZ R175, R62, R88, -R57 ;  /* 0x000000583eaf7223 */ /* 0x000fc40000010839 */
[----:B------:R-:W-:Y:S01]  /*12610*/  MUFU.EX2 R132, R132 ;  /* 0x0000008400847308 */ /* 0x000fe20000000800 */
[-CC-:B------:R-:W-:Y:S01]  /*12620*/  FFMA.FTZ R141, R63, R88.reuse, -R57.reuse ;  /* 0x000000583f8d7223 */ /* 0x180fe20000010839 */
[-CC-:B------:R-:W-:Y:S01]  /*12630*/  FFMA.FTZ R148, R66, R88.reuse, -R57.reuse ;  /* 0x0000005842947223 */ /* 0x180fe20000010839 */
[-CC-:B------:R-:W-:Y:S01]  /*12640*/  FFMA.FTZ R181, R67, R88.reuse, -R57.reuse ;  /* 0x0000005843b57223 */ /* 0x180fe20000010839 */
[-CC-:B------:R-:W-:Y:S01]  /*12650*/  FFMA.FTZ R183, R70, R88.reuse, -R57.reuse ;  /* 0x0000005846b77223 */ /* 0x180fe20000010839 */
[----:B------:R-:W-:Y:S01]  /*12660*/  FFMA.FTZ R140, R71, R88, -R57 ;  /* 0x00000058478c7223 */ /* 0x000fe20000010839 */
[----:B------:R-:W4:Y:S02]  /*12670*/  LDL.64 R26, [R1+0x2f0] ;  /* 0x0002f000011a7983 */ /* 0x000f240000100a00 */
[----:B------:R-:W0:Y:S01]  /*12680*/  MUFU.EX2 R161, R161 ;  /* 0x000000a100a17308 */ /* 0x000e220000000800 */
[----:B---3--:R-:W-:Y:S01]  /*12690*/  FADD.FTZ R42, R171, R38 ;  /* 0x00000026ab2a7221 */ /* 0x008fe20000010000 */
[----:B------:R-:W-:Y:S01]  /*126a0*/  FADD.FTZ R40, R170, R39 ;  /* 0x00000027aa287221 */ /* 0x000fe20000010000 */
[----:B------:R-:W3:Y:S04]  /*126b0*/  LDL.64 R36, [R1+0x280] ;  /* 0x0002800001247983 */ /* 0x000ee80000100a00 */
[----:B------:R-:W4:Y:S01]  /*126c0*/  LDL.64 R4, [R1+0x2b0] ;  /* 0x0002b00001047983 */ /* 0x000f220000100a00 */
[----:B------:R-:W0:Y:S03]  /*126d0*/  MUFU.EX2 R146, R146 ;  /* 0x0000009200927308 */ /* 0x000e260000000800 */
[----:B------:R-:W4:Y:S04]  /*126e0*/  LDL.64 R32, [R1+0x320] ;  /* 0x0003200001207983 */ /* 0x000f280000100a00 */
[----:B------:R-:W4:Y:S01]  /*126f0*/  LDL.64 R30, [R1+0x310] ;  /* 0x00031000011e7983 */ /* 0x000f220000100a00 */
[----:B------:R-:W0:Y:S01]  /*12700*/  MUFU.EX2 R74, R74 ;  /* 0x0000004a004a7308 */ /* 0x000e220000000800 */
[----:B-1----:R-:W-:Y:S01]  /*12710*/  FADD.FTZ R42, R145, R42 ;  /* 0x0000002a912a7221 */ /* 0x002fe20000010000 */
[----:B------:R-:W-:-:S06]  /*12720*/  FADD.FTZ R43, R73, R40 ;  /* 0x00000028492b7221 */ /* 0x000fcc0000010000 */
[----:B------:R-:W-:Y:S08]  /*12730*/  MUFU.EX2 R162, R162 ;  /* 0x000000a200a27308 */ /* 0x000ff00000000800 */
[----:B------:R-:W-:Y:S08]  /*12740*/  MUFU.EX2 R147, R147 ;  /* 0x0000009300937308 */ /* 0x000ff00000000800 */
[----:B------:R-:W-:Y:S08]  /*12750*/  MUFU.EX2 R75, R75 ;  /* 0x0000004b004b7308 */ /* 0x000ff00000000800 */
[----:B------:R-:W-:Y:S08]  /*12760*/  MUFU.EX2 R156, R156 ;  /* 0x0000009c009c7308 */ /* 0x000ff00000000800 */
[----:B------:R-:W-:Y:S08]  /*12770*/  MUFU.EX2 R76, R76 ;  /* 0x0000004c004c7308 */ /* 0x000ff00000000800 */
[----:B------:R-:W-:Y:S08]  /*12780*/  MUFU.EX2 R158, R158 ;  /* 0x0000009e009e7308 */ /* 0x000ff00000000800 */
[----:B------:R-:W-:Y:S01]  /*12790*/  MUFU.EX2 R77, R77 ;  /* 0x0000004d004d7308 */ /* 0x000fe20000000800 */
[----:B------:R-:W-:-:S07]  /*127a0*/  FFMA.FTZ R49, R61, R88, -R11 ;  /* 0x000000583d317223 */ /* 0x000fce000001080b */
[----:B------:R-:W-:Y:S01]  /*127b0*/  MUFU.EX2 R178, R178 ;  /* 0x000000b200b27308 */ /* 0x000fe20000000800 */
[----:B------:R-:W-:Y:S01]  /*127c0*/  FFMA.FTZ R48, R64, R88, -R11 ;  /* 0x0000005840307223 */ /* 0x000fe2000001080b */
[C---:B------:R-:W-:Y:S01]  /*127d0*/  FMUL.FTZ R81, R142.reuse, R81 ;  /* 0x000000518e517220 */ /* 0x040fe20000410000 */
[----:B------:R-:W-:Y:S01]  /*127e0*/  FMUL.FTZ R80, R142, R80 ;  /* 0x000000508e507220 */ /* 0x000fe20000410000 */
[----:B------:R-:W4:Y:S04]  /*127f0*/  LDL.64 R68, [R1+0x248] ;  /* 0x0002480001447983 */ /* 0x000f280000100a00 */
[----:B------:R-:W1:Y:S01]  /*12800*/  MUFU.EX2 R163, R163 ;  /* 0x000000a300a37308 */ /* 0x000e620000000800 */
[----:B0-----:R-:W-:Y:S01]  /*12810*/  FADD.FTZ R47, R161, R42 ;  /* 0x0000002aa12f7221 */ /* 0x001fe20000010000 */
[----:B------:R-:W-:-:S06]  /*12820*/  FADD.FTZ R45, R160, R43 ;  /* 0x0000002ba02d7221 */ /* 0x000fcc0000010000 */
[----:B------:R-:W-:Y:S01]  /*12830*/  MUFU.EX2 R176, R176 ;  /* 0x000000b000b07308 */ /* 0x000fe20000000800 */
[----:B------:R-:W-:Y:S01]  /*12840*/  FADD.FTZ R46, R146, R47 ;  /* 0x0000002f922e7221 */ /* 0x000fe20000010000 */
        /* <DEDUP_REMOVED lines=8> */
[C---:B--2---:R-:W-:Y:S01]  /*128d0*/  FMUL.FTZ R113, R72.reuse, R7 ;  /* 0x0000000748717220 */ /* 0x044fe20000410000 */
[----:B------:R-:W-:Y:S01]  /*128e0*/  FMUL.FTZ R112, R72, R6 ;  /* 0x0000000648707220 */ /* 0x000fe20000410000 */
[----:B------:R0:W-:Y:S04]  /*128f0*/  STL.64 [R1+0x3f0], R100 ;  /* 0x0003f06401007387 */ /* 0x0001e80000100a00 */
[----:B------:R-:W-:Y:S01]  /*12900*/  STL.64 [R1+0x200], R82 ;  /* 0x0002005201007387 */ /* 0x000fe20000100a00 */
[----:B------:R-:W2:Y:S01]  /*12910*/  MUFU.EX2 R143, R143 ;  /* 0x0000008f008f7308 */ /* 0x000ea20000000800 */
[----:B-1----:R-:W-:Y:S01]  /*12920*/  FADD.FTZ R52, R163, R46 ;  /* 0x0000002ea3347221 */ /* 0x002fe20000010000 */
[----:B------:R-:W-:Y:S01]  /*12930*/  FADD.FTZ R50, R162, R47 ;  /* 0x0000002fa2327221 */ /* 0x000fe20000010000 */
[----:B------:R-:W-:Y:S04]  /*12940*/  STL.64 [R1+0x210], R84 ;  /* 0x0002105401007387 */ /* 0x000fe80000100a00 */
[----:B------:R-:W-:Y:S01]  /*12950*/  STL.64 [R1+0x220], R86 ;  /* 0x0002205601007387 */ /* 0x000fe20000100a00 */
[----:B------:R-:W1:Y:S01]  /*12960*/  MUFU.EX2 R157, R157 ;  /* 0x0000009d009d7308 */ /* 0x000e620000000800 */
[----:B------:R-:W-:Y:S01]  /*12970*/  FADD.FTZ R52, R147, R52 ;  /* 0x0000003493347221 */ /* 0x000fe20000010000 */
[----:B------:R-:W-:Y:S01]  /*12980*/  FADD.FTZ R53, R75, R50 ;  /* 0x000000324b357221 */ /* 0x000fe20000010000 */
[----:B------:R-:W-:Y:S04]  /*12990*/  STL.64 [R1+0x230], R110 ;  /* 0x0002306e01007387 */ /* 0x000fe80000100a00 */
[----:B------:R-:W4:Y:S01]  /*129a0*/  LDL.64 R14, [R1+0x2c0] ;  /* 0x0002c000010e7983 */ /* 0x000f220000100a00 */
[----:B------:R-:W0:Y:S01]  /*129b0*/  MUFU.EX2 R159, R159 ;  /* 0x0000009f009f7308 */ /* 0x000e220000000800 */
[----:B--2---:R-:W-:Y:S01]  /*129c0*/  FADD.FTZ R54, R143, R52 ;  /* 0x000000348f367221 */ /* 0x004fe20000010000 */
[----:B------:R-:W-:Y:S01]  /*129d0*/  FADD.FTZ R55, R156, R53 ;  /* 0x000000359c377221 */ /* 0x000fe20000010000 */
[----:B------:R-:W2:Y:S04]  /*129e0*/  LDL.64 R10, [R1+0x290] ;  /* 0x00029000010a7983 */ /* 0x000ea80000100a00 */
[----:B------:R-:W2:Y:S01]  /*129f0*/  LDL.64 R8, [R1+0x358] ;  /* 0x0003580001087983 */ /* 0x000ea20000100a00 */
[----:B------:R-:W0:Y:S01]  /*12a00*/  MUFU.EX2 R136, R136 ;  /* 0x0000008800887308 */ /* 0x000e220000000800 */
[----:B-1----:R-:W-:Y:S01]  /*12a10*/  FADD.FTZ R56, R157, R54 ;  /* 0x000000369d387221 */ /* 0x002fe20000010000 */
[----:B------:R-:W-:Y:S01]  /*12a20*/  FADD.FTZ R59, R76, R55 ;  /* 0x000000374c3b7221 */ /* 0x000fe20000010000 */
[----:B------:R-:W2:Y:S04]  /*12a30*/  LDL.64 R34, [R1+0x330] ;  /* 0x0003300001227983 */ /* 0x000ea80000100a00 */
[----:B------:R-:W2:Y:S01]  /*12a40*/  LDL.64 R38, [R1+0x340] ;  /* 0x0003400001267983 */ /* 0x000ea20000100a00 */
[----:B------:R-:W1:Y:S01]  /*12a50*/  MUFU.EX2 R177, R177 ;  /* 0x000000b100b17308 */ /* 0x000e620000000800 */
[----:B0-----:R-:W-:Y:S01]  /*12a60*/  FADD.FTZ R61, R159, R56 ;  /* 0x000000389f3d7221 */ /* 0x001fe20000010000 */
[----:B------:R-:W-:Y:S01]  /*12a70*/  FADD.FTZ R56, R158, R59 ;  /* 0x0000003b9e387221 */ /* 0x000fe20000010000 */
[----:B------:R-:W2:Y:S05]  /*12a80*/  LDL.64 R40, [R1+0x350] ;  /* 0x0003500001287983 */ /* 0x000eaa0000100a00 */
[----:B------:R-:W0:Y:S01]  /*12a90*/  MUFU.EX2 R137, R137 ;  /* 0x0000008900897308 */ /* 0x000e220000000800 */
[----:B------:R-:W-:Y:S01]  /*12aa0*/  FADD.FTZ R58, R136, R61 ;  /* 0x0000003d883a7221 */ /* 0x000fe20000010000 */
[----:B------:R-:W-:Y:S01]  /*12ab0*/  FADD.FTZ R59, R77, R56 ;  /* 0x000000384d3b7221 */ /* 0x000fe20000010000 */
[----:B------:R-:W2:Y:S05]  /*12ac0*/  LDL.64 R62, [R1+0x218] ;  /* 0x00021800013e7983 */ /* 0x000eaa0000100a00 */
[----:B------:R-:W0:Y:S01]  /*12ad0*/  MUFU.EX2 R179, R179 ;  /* 0x000000b300b37308 */ /* 0x000e220000000800 */
[----:B-1----:R-:W-:Y:S01]  /*12ae0*/  FADD.FTZ R58, R177, R58 ;  /* 0x0000003ab13a7221 */ /* 0x002fe20000010000 */
[----:B------:R-:W-:-:S06]  /*12af0*/  FADD.FTZ R59, R176, R59 ;  /* 0x0000003bb03b7221 */ /* 0x000fcc0000010000 */
[----:B------:R-:W1:Y:S01]  /*12b00*/  MUFU.EX2 R138, R138 ;  /* 0x0000008a008a7308 */ /* 0x000e620000000800 */
[----:B0-----:R-:W-:Y:S01]  /*12b10*/  FADD.FTZ R58, R137, R58 ;  /* 0x0000003a893a7221 */ /* 0x001fe20000010000 */
[----:B------:R-:W-:-:S06]  /*12b20*/  FADD.FTZ R59, R130, R59 ;  /* 0x0000003b823b7221 */ /* 0x000fcc0000010000 */
[----:B------:R-:W0:Y:S01]  /*12b30*/  MUFU.EX2 R173, R173 ;  /* 0x000000ad00ad7308 */ /* 0x000e220000000800 */
[----:B------:R-:W-:Y:S01]  /*12b40*/  FADD.FTZ R61, R179, R58 ;  /* 0x0000003ab33d7221 */ /* 0x000fe20000010000 */
[----:B------:R-:W-:-:S06]  /*12b50*/  FADD.FTZ R60, R178, R59 ;  /* 0x0000003bb23c7221 */ /* 0x000fcc0000010000 */
[----:B------:R-:W0:Y:S01]  /*12b60*/  MUFU.EX2 R139, R139 ;  /* 0x0000008b008b7308 */ /* 0x000e220000000800 */
[----:B-1----:R-:W-:Y:S01]  /*12b70*/  FADD.FTZ R64, R138, R61 ;  /* 0x0000003d8a407221 */ /* 0x002fe20000010000 */
[----:B------:R-:W-:-:S06]  /*12b80*/  FADD.FTZ R65, R131, R60 ;  /* 0x0000003c83417221 */ /* 0x000fcc0000010000 */
[----:B------:R-:W1:Y:S01]  /*12b90*/  MUFU.EX2 R175, R175 ;  /* 0x000000af00af7308 */ /* 0x000e620000000800 */
[----:B0-----:R-:W-:Y:S01]  /*12ba0*/  FADD.FTZ R66, R173, R64 ;  /* 0x00000040ad427221 */ /* 0x001fe20000010000 */
[----:B------:R-:W-:-:S06]  /*12bb0*/  FADD.FTZ R67, R172, R65 ;  /* 0x00000041ac437221 */ /* 0x000fcc0000010000 */
[----:B------:R-:W-:Y:S08]  /*12bc0*/  MUFU.EX2 R49, R49 ;  /* 0x0000003100317308 */ /* 0x000ff00000000800 */
[----:B------:R-:W0:Y:S01]  /*12bd0*/  MUFU.EX2 R141, R141 ;  /* 0x0000008d008d7308 */ /* 0x000e220000000800 */
[----:B------:R-:W-:Y:S01]  /*12be0*/  FADD.FTZ R70, R139, R66 ;  /* 0x000000428b467221 */ /* 0x000fe20000010000 */
[----:B------:R-:W-:-:S06]  /*12bf0*/  FADD.FTZ R71, R132, R67 ;  /* 0x0000004384477221 */ /* 0x000fcc0000010000 */
[----:B------:R-:W-:Y:S08]  /*12c00*/  MUFU.EX2 R48, R48 ;  /* 0x0000003000307308 */ /* 0x000ff00000000800 */
        /* <DEDUP_REMOVED lines=9> */
[----:B------:R-:W3:Y:S01]  /*12ca0*/  MUFU.EX2 R140, R140 ;  /* 0x0000008c008c7308 */ /* 0x000ee20000000800 */
[----:B-1----:R-:W-:Y:S01]  /*12cb0*/  FADD.FTZ R98, R181, R94 ;  /* 0x0000005eb5627221 */ /* 0x002fe20000010000 */
[----:B------:R-:W-:Y:S01]  /*12cc0*/  FADD.FTZ R99, R180, R95 ;  /* 0x0000005fb4637221 */ /* 0x000fe20000010000 */
[----:B------:R-:W-:Y:S03]  /*12cd0*/  STL.64 [R1+0x3f8], R80 ;  /* 0x0003f85001007387 */ /* 0x000fe60000100a00 */
[----:B------:R-:W-:Y:S01]  /*12ce0*/  FADD.FTZ R102, R182, R99 ;  /* 0x00000063b6667221 */ /* 0x000fe20000010000 */
[----:B------:R-:W-:Y:S01]  /*12cf0*/  STL.64 [R1+0x250], R112 ;  /* 0x0002507001007387 */ /* 0x000fe20000100a00 */
[----:B0-----:R-:W-:Y:S02]  /*12d00*/  FADD.FTZ R103, R183, R98 ;  /* 0x00000062b7677221 */ /* 0x001fe40000010000 */
[----:B------:R-:W-:Y:S01]  /*12d10*/  FADD.FTZ R102, R133, R102 ;  /* 0x0000006685667221 */ /* 0x000fe20000010000 */
[----:B------:R-:W2:Y:S04]  /*12d20*/  LDL.64 R42, [R1+0x360] ;  /* 0x00036000012a7983 */ /* 0x000ea80000100a00 */
[----:B------:R-:W2:Y:S01]  /*12d30*/  LDL.64 R44, [R1+0x370] ;  /* 0x00037000012c7983 */ /* 0x000ea20000100a00 */
[----:B---3--:R-:W-:-:S03]  /*12d40*/  FADD.FTZ R103, R140, R103 ;  /* 0x000000678c677221 */ /* 0x008fc60000010000 */
[----:B------:R-:W3:Y:S04]  /*12d50*/  LDL.64 R46, [R1+0x380] ;  /* 0x00038000012e7983 */ /* 0x000ee80000100a00 */
[----:B------:R0:W-:Y:S04]  /*12d60*/  STL.64 [R1+0x1e0], R102 ;  /* 0x0001e06601007387 */ /* 0x0001e80000100a00 */
        /* <DEDUP_REMOVED lines=55> */
[----:B------:R-:W-:Y:S01]  /*130e0*/  FMUL.FTZ R96, R142, R96 ;  /* 0x000000608e607220 */ /* 0x000fe20000410000 */
[C---:B------:R-:W-:Y:S01]  /*130f0*/  FMUL.FTZ R15, R72.reuse, R15 ;  /* 0x0000000f480f7220 */ /* 0x040fe20000410000 */
[----:B------:R-:W-:Y:S01]  /*13100*/  FMUL.FTZ R14, R72, R14 ;  /* 0x0000000e480e7220 */ /* 0x000fe20000410000 */
[C---:B------:R-:W-:Y:S01]  /*13110*/  FMUL.FTZ R105, R142.reuse, R105 ;  /* 0x000000698e697220 */ /* 0x040fe20000410000 */
[----:B------:R-:W-:Y:S01]  /*13120*/  FMUL.FTZ R104, R142, R104 ;  /* 0x000000688e687220 */ /* 0x000fe20000410000 */
[C---:B--2---:R-:W-:Y:S01]  /*13130*/  FMUL.FTZ R11, R72.reuse, R11 ;  /* 0x0000000b480b7220 */ /* 0x044fe20000410000 */
[----:B------:R-:W-:Y:S01]  /*13140*/  FMUL.FTZ R10, R72, R10 ;  /* 0x0000000a480a7220 */ /* 0x000fe20000410000 */
[C---:B------:R-:W-:Y:S01]  /*13150*/  FMUL.FTZ R107, R142.reuse, R107 ;  /* 0x0000006b8e6b7220 */ /* 0x040fe20000410000 */
[C---:B------:R-:W-:Y:S01]  /*13160*/  FMUL.FTZ R106, R142.reuse, R106 ;  /* 0x0000006a8e6a7220 */ /* 0x040fe20000410000 */
        /* <DEDUP_REMOVED lines=53> */
[C---:B---3--:R-:W-:Y:S01]  /*134c0*/  FMUL.FTZ R47, R72.reuse, R47 ;  /* 0x0000002f482f7220 */ /* 0x048fe20000410000 */
        /* <DEDUP_REMOVED lines=107> */
.L_x_12028:
[----:B------:R-:W-:Y:S05]  /*13b80*/  BSYNC B0 ;  /* 0x0000000000007941 */ /* 0x000fea0003800000 */
.L_x_12027:
        /* <DEDUP_REMOVED lines=8> */
.L_x_12030:
[----:B------:R-:W-:Y:S05]  /*13c10*/  BSYNC B0 ;  /* 0x0000000000007941 */ /* 0x000fea0003800000 */
.L_x_12029:
[----:B------:R-:W-:Y:S04]  /*13c20*/  BSSY B0, `(.L_x_12031) ;  /* 0x0000004000007945 */ /* 0x000fe80003800000 */
[----:B-1----:R-:W-:Y:S05]  /*13c30*/  @P0 BRA `(.L_x_12032) ;  /* 0x0000000000080947 */ /* 0x002fea0003800000 */
[----:B------:R-:W1:Y:S02]  /*13c40*/  SYNCS.PHASECHK.TRANS64.TRYWAIT P0, [R2+URZ], R3 ;  /* 0x00000003020075a7 */ /* 0x000e64000800017f */
[----:B-1----:R-:W-:Y:S05]  /*13c50*/  @!P0 BRA `(.L_x_12033) ;  /* 0x0000016800888947 */ /* 0x002fea0003800000 */
.L_x_12032:
[----:B------:R-:W-:Y:S05]  /*13c60*/  BSYNC B0 ;  /* 0x0000000000007941 */ /* 0x000fea0003800000 */
.L_x_12031:
        /* <DEDUP_REMOVED lines=263> */
[----:B-1----:R-:W2:Y:S04]  /*14ce0*/  LDL.128 R24, [R1+0x200] ;  /* 0x0002000001187983 */ /* 0x002ea80000100c00 */
[----:B----4-:R-:W4:Y:S04]  /*14cf0*/  LDL.128 R28, [R1+0x210] ;  /* 0x00021000011c7983 */ /* 0x010f280000100c00 */
[----:B0-----:R-:W4:Y:S04]  /*14d00*/  LDL.128 R32, [R1+0x220] ;  /* 0x0002200001207983 */ /* 0x001f280000100c00 */
        /* <DEDUP_REMOVED lines=34> */
[----:B------:R-:W-:Y:S02]  /*14f30*/  VIADD R4, R2, 0x80 ;  /* 0x0000008002047836 */ /* 0x000fe40000000000 */
[----:B------:R-:W-:Y:S01]  /*14f40*/  IMAD.MOV.U32 R5, RZ, RZ, R3 ;  /* 0x000000ffff057224 */ /* 0x000fe200078e0003 */
        /* <DEDUP_REMOVED lines=121> */
[----:B------:R-:W-:Y:S01]  /*156e0*/  IADD3 R2, R2, 0x280, RZ ;  /* 0x0000028002027810 */ /* 0x000fe20007ffe0ff */
        /* <DEDUP_REMOVED lines=110> */
[----:B---3--:R-:W3:Y:S04]  /*15dd0*/  LDL R76, [R1+0x20c] ;  /* 0x00020c00014c7983 */ /* 0x008ee80000100800 */
[----:B------:R-:W3:Y:S04]  /*15de0*/  LDL R4, [R1+0x210] ;  /* 0x0002100001047983 */ /* 0x000ee80000100800 */
[----:B------:R-:W3:Y:S04]  /*15df0*/  LDL R78, [R1+0x214] ;  /* 0x00021400014e7983 */ /* 0x000ee80000100800 */
[----:B----4-:R-:W4:Y:S04]  /*15e00*/  LDL R80, [R1+0x218] ;  /* 0x0002180001507983 */ /* 0x010f280000100800 */
[----:B------:R-:W4:Y:S04]  /*15e10*/  LDL R82, [R1+0x21c] ;  /* 0x00021c0001527983 */ /* 0x000f280000100800 */
[----:B------:R-:W4:Y:S04]  /*15e20*/  LDL R6, [R1+0x220] ;  /* 0x0002200001067983 */ /* 0x000f280000100800 */
[----:B0-----:R-:W4:Y:S04]  /*15e30*/  LDL R84, [R1+0x224] ;  /* 0x0002240001547983 */ /* 0x001f280000100800 */
        /* <DEDUP_REMOVED lines=257> */
.L_x_12035:
[----:B------:R-:W-:Y:S05]  /*16e50*/  BSYNC B0 ;  /* 0x0000000000007941 */ /* 0x000fea0003800000 */
.L_x_12034:
        /* <DEDUP_REMOVED lines=9> */
.L_x_12017:
[----:B------:R-:W-:-:S13]  /*16ef0*/  ISETP.GE.AND P0, PT, R0, R199, PT ;  /* 0x000000c70000720c */ /* 0x000fda0003f06270 */
[----:B------:R-:W-:Y:S05]  /*16f00*/  @!P0 BRA `(.L_x_12037) ;  /* 0x0000006c00748947 */ /* 0x000fea0003800000 */
.L_x_12066:
[----:B------:R-:W2:Y:S04]  /*16f10*/  LDL R4, [R1+0x1b8] ;  /* 0x0001b80001047983 */ /* 0x000ea80000100800 */
[----:B01----:R-:W3:Y:S01]  /*16f20*/  LDL R2, [R1+0x1c0] ;  /* 0x0001c00001027983 */ /* 0x003ee20000100800 */
        /* <DEDUP_REMOVED lines=20> */
.L_x_12039:
[----:B------:R-:W-:Y:S05]  /*17070*/  BSYNC B0 ;  /* 0x0000000000007941 */ /* 0x000fea0003800000 */
.L_x_12038:
        /* <DEDUP_REMOVED lines=16> */
.L_x_12041:
[----:B------:R-:W-:Y:S05]  /*17180*/  BSYNC B0 ;  /* 0x0000000000007941 */ /* 0x000fea0003800000 */
.L_x_12040:
[----:B------:R-:W-:Y:S04]  /*17190*/  BSSY B0, `(.L_x_12042) ;  /* 0x000000a000007945 */ /* 0x000fe80003800000 */
[----:B------:R-:W-:Y:S05]  /*171a0*/  @P0 BRA `(.L_x_12043) ;  /* 0x0000000000200947 */ /* 0x000fea0003800000 */
[----:B------:R-:W-:Y:S01]  /*171b0*/  IMAD.U32 R2, RZ, RZ, UR44 ;  /* 0x0000002cff027e24 */ /* 0x000fe2000f8e00ff */
[----:B------:R-:W-:-:S06]  /*171c0*/  MOV R3, UR45 ;  /* 0x0000002d00037c02 */ /* 0x000fcc0008000f00 */
[----:B------:R-:W2:Y:S01]  /*171d0*/  LD.E.64 R2, desc[UR42][R2.64+0x18] ;  /* 0x0000182a02027980 */ /* 0x000ea2000c101b00 */
[----:B-----5:R-:W-:Y:S02]  /*171e0*/  SHF.L.U32 R7, R11, 0x1f, RZ ;  /* 0x0000001f0b077819 */ /* 0x020fe400000006ff */
[----:B--2---:R-:W-:-:S05]  /*171f0*/  MOV R5, R2 ;  /* 0x0000000200057202 */ /* 0x004fca0000000f00 */
[----:B------:R-:W-:-:S04]  /*17200*/  IMAD R4, R10, 0x8, R5 ;  /* 0x000000080a047824 */ /* 0x000fc800078e0205 */
[----:B------:R-:W0:Y:S02]  /*17210*/  SYNCS.PHASECHK.TRANS64.TRYWAIT P0, [R4+URZ], R7 ;  /* 0x00000007040075a7 */ /* 0x000e24000800017f */
[----:B0-----:R-:W-:Y:S05]  /*17220*/  @!P0 BRA `(.L_x_12044) ;  /* 0x0000013400288947 */ /* 0x001fea0003800000 */
.L_x_12043:
[----:B------:R-:W-:Y:S05]  /*17230*/  BSYNC B0 ;  /* 0x0000000000007941 */ /* 0x000fea0003800000 */
.L_x_12042:
        /* <DEDUP_REMOVED lines=27> */
[----:B------:R-:W-:Y:S01]  /*173f0*/  R2UR UR6, R6 ;  /* 0x00000000060672ca */ /* 0x000fe200000e0000 */
[----:B------:R-:W-:Y:S01]  /*17400*/  IMAD.U32 R6, RZ, RZ, UR44 ;  /* 0x0000002cff067e24 */ /* 0x000fe2000f8e00ff */
[----:B------:R-:W-:Y:S01]  /*17410*/  R2UR UR7, R7 ;  /* 0x00000000070772ca */ /* 0x000fe200000e0000 */
[----:B------:R-:W-:Y:S01]  /*17420*/  IMAD.U32 R7, RZ, RZ, UR45 ;  /* 0x0000002dff077e24 */ /* 0x000fe2000f8e00ff */
        /* <DEDUP_REMOVED lines=32> */
.L_x_12046:
[----:B------:R-:W-:Y:S05]  /*17630*/  BSYNC B0 ;  /* 0x0000000000007941 */ /* 0x000fea0003800000 */
.L_x_12045:
[----:B------:R-:W-:Y:S01]  /*17640*/  IMAD.U32 R4, RZ, RZ, UR44 ;  /* 0x0000002cff047e24 */ /* 0x000fe2000f8e00ff */
[----:B------:R-:W-:Y:S01]  /*17650*/  MOV R5, UR45 ;  /* 0x0000002d00057c02 */ /* 0x000fe20008000f00 */
[----:B------:R-:W-:-:S05]  /*17660*/  IMAD.U32 R12, RZ, RZ, UR44 ;  /* 0x0000002cff0c7e24 */ /* 0x000fca000f8e00ff */
        /* <DEDUP_REMOVED lines=18> */
[----:B------:R-:W-:Y:S02]  /*17790*/  SHF.R.S32.HI R15, RZ, 0x1f, R14 ;  /* 0x0000001fff0f7819 */ /* 0x000fe4000001140e */
[----:B------:R-:W-:Y:S02]  /*177a0*/  LEA.HI R12, R12, R75, RZ, 0x2 ;  /* 0x0000004b0c0c7211 */ /* 0x000fe400078f10ff */
[CC--:B------:R-:W-:Y:S02]  /*177b0*/  LEA.HI R20, R15.reuse, R14.reuse, RZ, 0x2 ;  /* 0x0000000e0f147211 */ /* 0x0c0fe400078f10ff */
[----:B------:R-:W-:Y:S02]  /*177c0*/  LEA.HI R15, R15, R14, RZ, 0x5 ;  /* 0x0000000e0f0f7211 */ /* 0x000fe400078f28ff */
[--C-:B------:R-:W-:Y:S02]  /*177d0*/  SHF.R.S32.HI R21, RZ, 0x2, R20.reuse ;  /* 0x00000002ff157819 */ /* 0x100fe40000011414 */
[----:B------:R-:W-:-:S02]  /*177e0*/  SHF.R.S32.HI R72, RZ, 0x1f, R20 ;  /* 0x0000001fff487819 */ /* 0x000fc40000011414 */
[----:B------:R-:W-:Y:S02]  /*177f0*/  LOP3.LUT R78, R12, 0xfffffffc, RZ, 0xc0, !PT ;  /* 0xfffffffc0c4e7812 */ /* 0x000fe400078ec0ff */
[----:B------:R-:W-:Y:S02]  /*17800*/  LEA.HI R72, R72, R21, RZ, 0x3 ;  /* 0x0000001548487211 */ /* 0x000fe400078f18ff */
[----:B------:R-:W-:Y:S01]  /*17810*/  SHF.R.S32.HI R76, RZ, 0x7, R13 ;  /* 0x00000007ff4c7819 */ /* 0x000fe2000001140d */
[----:B------:R-:W-:Y:S01]  /*17820*/  IMAD.IADD R78, R75, 0x1, -R78 ;  /* 0x000000014b4e7824 */ /* 0x000fe200078e0a4e */
[----:B------:R-:W-:Y:S02]  /*17830*/  SHF.R.S32.HI R12, RZ, 0x5, R15 ;  /* 0x00000005ff0c7819 */ /* 0x000fe4000001140f */
[----:B------:R-:W-:Y:S02]  /*17840*/  LOP3.LUT R72, R72, 0xfffffff8, RZ, 0xc0, !PT ;  /* 0xfffffff848487812 */ /* 0x000fe400078ec0ff */
[----:B------:R-:W-:Y:S01]  /*17850*/  LEA.HI R13, R13, R76, RZ, 0x1 ;  /* 0x0000004c0d0d7211 */ /* 0x000fe200078f08ff */
[----:B---3--:R-:W-:Y:S01]  /*17860*/  IMAD R73, R73, 0x8, R12 ;  /* 0x0000000849497824 */ /* 0x008fe200078e020c */
[----:B------:R-:W-:Y:S01]  /*17870*/  LEA.HI R12, R78, R78, RZ, 0x1 ;  /* 0x0000004e4e0c7211 */ /* 0x000fe200078f08ff */
[----:B------:R-:W-:Y:S01]  /*17880*/  IMAD.IADD R72, R21, 0x1, -R72 ;  /* 0x0000000115487824 */ /* 0x000fe200078e0a48 */
[----:B------:R-:W-:-:S02]  /*17890*/  LOP3.LUT R13, R13, 0x3fffffe, RZ, 0xc0, !PT ;  /* 0x03fffffe0d0d7812 */ /* 0x000fc400078ec0ff */
[----:B------:R-:W-:Y:S01]  /*178a0*/  LOP3.LUT R15, R12, 0x1ffffffe, RZ, 0xc0, !PT ;  /* 0x1ffffffe0c0f7812 */ /* 0x000fe200078ec0ff */
[----:B------:R-:W-:Y:S01]  /*178b0*/  IMAD.U32 R72, R73, 0x10, R72 ;  /* 0x0000001049487824 */ /* 0x000fe200078e0048 */
[----:B----4-:R-:W-:Y:S01]  /*178c0*/  ISETP.NE.AND P0, PT, R2, 0x1, PT ;  /* 0x000000010200780c */ /* 0x010fe20003f05270 */
[----:B------:R-:W-:Y:S02]  /*178d0*/  IMAD.IADD R13, R76, 0x1, -R13 ;  /* 0x000000014c0d7824 */ /* 0x000fe400078e0a0d */
[----:B------:R-:W-:Y:S02]  /*178e0*/  IMAD.IADD R15, R78, 0x1, -R15 ;  /* 0x000000014e0f7824 */ /* 0x000fe400078e0a0f */
[----:B------:R-:W-:-:S04]  /*178f0*/  IMAD R72, R13, 0x40, R72 ;  /* 0x000000400d487824 */ /* 0x000fc800078e0248 */
[----:B------:R-:W-:-:S04]  /*17900*/  IMAD R72, R15, 0x8, R72 ;  /* 0x000000080f487824 */ /* 0x000fc800078e0248 */
[----:B------:R-:W-:-:S05]  /*17910*/  @P0 IMAD.HI.U32 R3, R72, R3, RZ ;  /* 0x0000000348030227 */ /* 0x000fca00078e00ff */
[----:B------:R-:W-:Y:S01]  /*17920*/  @P0 SHF.R.U32.HI R72, RZ, R74, R3 ;  /* 0x0000004aff480219 */ /* 0x000fe20000011603 */
[----:B------:R-:W-:Y:S01]  /*17930*/  IMAD.MOV.U32 R13, RZ, RZ, -0x60 ;  /* 0xffffffa0ff0d7424 */ /* 0x000fe200078e00ff */
[----:B------:R-:W-:-:S03]  /*17940*/  LOP3.LUT R3, R20, 0x7ffffffc, RZ, 0xc0, !PT ;  /* 0x7ffffffc14037812 */ /* 0x000fc600078ec0ff */
[----:B------:R-:W0:Y:S01]  /*17950*/  SHFL.IDX PT, R21, R72, RZ, 0x1c1f ;  /* 0x001c1fff48157589 */ /* 0x000e2200000e0000 */
[----:B------:R-:W-:Y:S01]  /*17960*/  IADD3 R3, R14, -R3, RZ ;  /* 0x800000030e037210 */ /* 0x000fe20007ffe0ff */
[----:B------:R-:W-:Y:S01]  /*17970*/  IMAD R2, R0, R13, 0x1 ;  /* 0x0000000100027424 */ /* 0x000fe200078e020d */
        /* <DEDUP_REMOVED lines=21> */
.L_x_12050:
[----:B------:R-:W-:-:S13]  /*17ad0*/  ISETP.NE.AND P0, PT, R9, 0x1, PT ;  /* 0x000000010900780c */ /* 0x000fda0003f05270 */
[----:B------:R-:W-:-:S05]  /*17ae0*/  @P0 IMAD.HI.U32 R8, R6, R10, RZ ;  /* 0x0000000a06080227 */ /* 0x000fca00078e00ff */
[----:B------:R-:W-:-:S07]  /*17af0*/  @P0 SHF.R.U32.HI R6, RZ, R11, R8 ;  /* 0x0000000bff060219 */ /* 0x000fce0000011608 */
.L_x_12051:
[----:B------:R-:W-:Y:S05]  /*17b00*/  BSYNC B1 ;  /* 0x0000000000017941 */ /* 0x000fea0003800000 */
.L_x_12049:
[----:B------:R-:W-:-:S05]  /*17b10*/  IMAD R6, R6, R9, R15 ;  /* 0x0000000906067224 */ /* 0x000fca00078e020f */
[----:B------:R-:W-:Y:S02]  /*17b20*/  VIMNMX R3, R3, R6, !PT ;  /* 0x0000000603037248 */ /* 0x000fe40007fe0100 */
[----:B------:R-:W-:-:S07]  /*17b30*/  VIADDMNMX R2, R6, R9, R2, PT ;  /* 0x0000000906027246 */ /* 0x000fce0003800102 */
.L_x_12048:
[----:B------:R-:W-:Y:S05]  /*17b40*/  BSYNC B0 ;  /* 0x0000000000007941 */ /* 0x000fea0003800000 */
.L_x_12047:
        /* <DEDUP_REMOVED lines=130> */
.L_x_12055:
[----:B------:R-:W-:-:S13]  /*18370*/  ISETP.NE.AND P6, PT, R9, 0x1, PT ;  /* 0x000000010900780c */ /* 0x000fda0003fc5270 */
[----:B------:R-:W-:-:S05]  /*18380*/  @P6 IMAD.HI.U32 R10, R4, R10, RZ ;  /* 0x0000000a040a6227 */ /* 0x000fca00078e00ff */
[----:B------:R-:W-:-:S07]  /*18390*/  @P6 SHF.R.U32.HI R4, RZ, R11, R10 ;  /* 0x0000000bff046219 */ /* 0x000fce000001160a */
.L_x_12056:
[----:B------:R-:W-:Y:S05]  /*183a0*/  BSYNC B1 ;  /* 0x0000000000017941 */ /* 0x000fea0003800000 */
.L_x_12054:
[----:B------:R-:W-:-:S05]  /*183b0*/  IMAD R4, R4, R9, R15 ;  /* 0x0000000904047224 */ /* 0x000fca00078e020f */
[----:B------:R-:W-:Y:S02]  /*183c0*/  VIADDMNMX R6, R4, R9, R6, PT ;  /* 0x0000000904067246 */ /* 0x000fe40003800106 */
[----:B------:R-:W-:-:S07]  /*183d0*/  VIMNMX R3, R3, R4, !PT ;  /* 0x0000000403037248 */ /* 0x000fce0007fe0100 */
.L_x_12053:
[----:B------:R-:W-:Y:S05]  /*183e0*/  BSYNC B0 ;  /* 0x0000000000007941 */ /* 0x000fea0003800000 */
.L_x_12052:
        /* <DEDUP_REMOVED lines=21> */
[----:B------:R-:W4:Y:S01]  /*18540*/  LDL.64 R102, [R1+0x398] ;  /* 0x0003980001667983 */ /* 0x000f220000100a00 */
        /* <DEDUP_REMOVED lines=10> */
[----:B------:R-:W3:Y:S03]  /*185f0*/  LDL R21, [R1+0x1f0] ;  /* 0x0001f00001157983 */ /* 0x000ee60000100800 */
[----:B------:R-:W-:Y:S01]  /*18600*/  ISETP.LT.OR P0, PT, R6, 0x12, P0 ;  /* 0x000000120600780c */ /* 0x000fe20000701670 */
[----:B------:R-:W4:Y:S03]  /*18610*/  LDL.64 R110, [R1+0x3d8] ;  /* 0x0003d800016e7983 */ /* 0x000f260000100a00 */
[----:B------:R-:W-:Y:S01]  /*18620*/  FSEL R75, R35, -INF , !P0 ;  /* 0xff800000234b7808 */ /* 0x000fe20004000000 */
[----:B------:R-:W4:Y:S01]  /*18630*/  LDL.64 R112, [R1+0x3e8] ;  /* 0x0003e80001707983 */ /* 0x000f220000100a00 */
[----:B------:R-:W-:-:S02]  /*18640*/  ISETP.NE.AND P0, PT, R28, RZ, PT ;  /* 0x000000ff1c00720c */ /* 0x000fc40003f05270 */
[C---:B------:R-:W-:Y:S01]  /*18650*/  ISETP.GT.AND P5, PT, R3.reuse, 0x58, !P5 ;  /* 0x000000580300780c */ /* 0x040fe20006fa4270 */
[----:B------:R-:W4:Y:S01]  /*18660*/  LDL R151, [R1+0x28] ;  /* 0x0000280001977983 */ /* 0x000f220000100800 */
        /* <DEDUP_REMOVED lines=102> */
[----:B------:R-:W-:Y:S01]  /*18cd0*/  FMNMX.FTZ R5, R179, R4, !PT ;  /* 0x00000004b3057209 */ /* 0x000fe20007810000 */
[----:B------:R-:W2:Y:S01]  /*18ce0*/  LDL.64 R62, [R1+0x360] ;  /* 0x00036000013e7983 */ /* 0x000ea20000100a00 */
[----:B------:R-:W-:Y:S02]  /*18cf0*/  ISETP.LT.OR P4, PT, R6, 0x52, P4 ;  /* 0x000000520600780c */ /* 0x000fe40002781670 */
[----:B------:R-:W-:Y:S02]  /*18d00*/  FSEL R181, R66, -INF , !P3 ;  /* 0xff80000042b57808 */ /* 0x000fe40005800000 */
[----:B------:R-:W-:Y:S02]  /*18d10*/  FMNMX.FTZ R4, R24, R5, !PT ;  /* 0x0000000518047209 */ /* 0x000fe40007810000 */
[----:B------:R-:W-:-:S02]  /*18d20*/  ISETP.GT.AND P0, PT, R3, 0x59, !P6 ;  /* 0x000000590300780c */ /* 0x000fc40007704270 */
[C---:B------:R-:W-:Y:S02]  /*18d30*/  ISETP.LT.OR P5, PT, R6.reuse, 0x59, P5 ;  /* 0x000000590600780c */ /* 0x040fe40002fa1670 */
        /* <DEDUP_REMOVED lines=8> */
[----:B------:R-:W2:Y:S01]  /*18dc0*/  LDL.64 R70, [R1+0x310] ;  /* 0x0003100001467983 */ /* 0x000ea20000100a00 */
[----:B0-----:R-:W-:Y:S02]  /*18dd0*/  FMNMX.FTZ R4, R7, R8, !PT ;  /* 0x0000000807047209 */ /* 0x001fe40007810000 */
[----:B------:R-:W-:Y:S01]  /*18de0*/  FMNMX.FTZ R3, R20, R3, !PT ;  /* 0x0000000314037209 */ /* 0x000fe20007810000 */
        /* <DEDUP_REMOVED lines=14> */
[-CC-:B------:R-:W-:Y:S01]  /*18ed0*/  FFMA.FTZ R162, R77, R21.reuse, -R14.reuse ;  /* 0x000000154da27223 */ /* 0x180fe2000001080e */
[----:B------:R-:W3:Y:S04]  /*18ee0*/  LDL.64 R80, [R1+0x200] ;  /* 0x0002000001507983 */ /* 0x000ee80000100a00 */
[----:B------:R-:W3:Y:S04]  /*18ef0*/  LDL.64 R84, [R1+0x210] ;  /* 0x0002100001547983 */ /* 0x000ee80000100a00 */
[----:B------:R-:W3:Y:S04]  /*18f00*/  LDL.64 R76, [R1+0x220] ;  /* 0x00022000014c7983 */ /* 0x000ee80000100a00 */
[----:B------:R-:W3:Y:S04]  /*18f10*/  LDL.64 R94, [R1+0x230] ;  /* 0x00023000015e7983 */ /* 0x000ee80000100a00 */
[----:B--2---:R-:W0:Y:S01]  /*18f20*/  SHFL.BFLY PT, R12, R13, 0x2, 0x1f ;  /* 0x0c401f000d0c7f89 */ /* 0x004e2200000e0000 */
[----:B------:R-:W-:Y:S01]  /*18f30*/  FFMA.FTZ R174, R37, R21, -R14 ;  /* 0x0000001525ae7223 */ /* 0x000fe2000001080e */
[----:B0-----:R-:W-:-:S05]  /*18f40*/  FMNMX.FTZ R12, R12, R13, !PT ;  /* 0x0000000d0c0c7209 */ /* 0x001fca0007810000 */
[----:B------:R-:W0:Y:S01]  /*18f50*/  SHFL.BFLY PT, R37, R12, 0x1, 0x1f ;  /* 0x0c201f000c257f89 */ /* 0x000e2200000e0000 */
[----:B------:R-:W-:-:S05]  /*18f60*/  FSEL R13, R26, RZ, P0 ;  /* 0x000000ff1a0d7208 */ /* 0x000fca0000000000 */
[----:B------:R-:W-:Y:S01]  /*18f70*/  FADD.FTZ R13, R10, -R13 ;  /* 0x8000000d0a0d7221 */ /* 0x000fe20000010000 */
[-CC-:B------:R-:W-:Y:S01]  /*18f80*/  FFMA.FTZ R156, R99, R21.reuse, -R14.reuse ;  /* 0x00000015639c7223 */ /* 0x180fe2000001080e */
[-CC-:B------:R-:W-:Y:S01]  /*18f90*/  FFMA.FTZ R146, R97, R21.reuse, -R14.reuse ;  /* 0x0000001561927223 */ /* 0x180fe2000001080e */
[--C-:B------:R-:W-:Y:S01]  /*18fa0*/  FFMA.FTZ R148, R93, R21, -R14.reuse ;  /* 0x000000155d947223 */ /* 0x100fe2000001080e */
[----:B0-----:R-:W-:Y:S01]  /*18fb0*/  FMNMX.FTZ R150, R12, R37, !PT ;  /* 0x000000250c967209 */ /* 0x001fe20007810000 */
[-C--:B------:R-:W-:Y:S02]  /*18fc0*/  FMUL.FTZ R13, R13, R21.reuse ;  /* 0x000000150d0d7220 */ /* 0x080fe40000410000 */
[----:B------:R-:W-:Y:S01]  /*18fd0*/  MUFU.EX2 R156, R156 ;  /* 0x0000009c009c7308 */ /* 0x000fe20000000800 */
[-CC-:B------:R-:W-:Y:S01]  /*18fe0*/  FFMA.FTZ R129, R129, R21.reuse, -R14.reuse ;  /* 0x0000001581817223 */ /* 0x180fe2000001080e */
[C---:B------:R-:W-:Y:S01]  /*18ff0*/  FSETP.NEU.FTZ.AND P0, PT, R150.reuse, -INF , PT ;  /* 0xff8000009600780b */ /* 0x040fe20003f1d000 */
[CC--:B------:R-:W-:Y:S01]  /*19000*/  FMUL.FTZ R12, R150.reuse, R21.reuse ;  /* 0x00000015960c7220 */ /* 0x0c0fe20000410000 */
[-CC-:B------:R-:W-:Y:S01]  /*19010*/  FFMA.FTZ R168, R91, R21.reuse, -R14.reuse ;  /* 0x000000155ba87223 */ /* 0x180fe2000001080e */
[-CC-:B------:R-:W-:Y:S01]  /*19020*/  FFMA.FTZ R128, R89, R21.reuse, -R14.reuse ;  /* 0x0000001559807223 */ /* 0x180fe2000001080e */
[----:B------:R-:W-:Y:S01]  /*19030*/  FSEL R10, R150, RZ, P0 ;  /* 0x000000ff960a7208 */ /* 0x000fe20000000000 */
[-CC-:B------:R-:W-:Y:S01]  /*19040*/  FFMA.FTZ R125, R125, R21.reuse, -R14.reuse ;  /* 0x000000157d7d7223 */ /* 0x180fe2000001080e */
[----:B------:R-:W-:Y:S01]  /*19050*/  FSEL R12, R12, RZ, P0 ;  /* 0x000000ff0c0c7208 */ /* 0x000fe20000000000 */
[----:B------:R-:W4:Y:S01]  /*19060*/  MUFU.EX2 R149, R13 ;  /* 0x0000000d00957308 */ /* 0x000f220000000800 */
[-C--:B------:R-:W-:Y:S01]  /*19070*/  FFMA.FTZ R170, R87, R21.reuse, -R14 ;  /* 0x0000001557aa7223 */ /* 0x080fe2000001080e */
[----:B------:R-:W-:Y:S01]  /*19080*/  FADD.FTZ R10, R11, -R10 ;  /* 0x8000000a0b0a7221 */ /* 0x000fe20000010000 */
[-C--:B------:R-:W-:Y:S01]  /*19090*/  FFMA.FTZ R172, R45, R21.reuse, -R14 ;  /* 0x000000152dac7223 */ /* 0x080fe2000001080e */
[-CC-:B------:R-:W-:Y:S01]  /*190a0*/  FFMA.FTZ R157, R55, R21.reuse, -R12.reuse ;  /* 0x00000015379d7223 */ /* 0x180fe2000001080c */
[-CC-:B------:R-:W-:Y:S01]  /*190b0*/  FFMA.FTZ R140, R83, R21.reuse, -R12.reuse ;  /* 0x00000015538c7223 */ /* 0x180fe2000001080c */
[----:B------:R-:W-:Y:S01]  /*190c0*/  FMUL.FTZ R10, R21, R10 ;  /* 0x0000000a150a7220 */ /* 0x000fe20000410000 */
[-CC-:B------:R-:W-:Y:S01]  /*190d0*/  FFMA.FTZ R159, R27, R21.reuse, -R12.reuse ;  /* 0x000000151b9f7223 */ /* 0x180fe2000001080c */
[----:B------:R-:W-:Y:S01]  /*190e0*/  MUFU.EX2 R146, R146 ;  /* 0x0000009200927308 */ /* 0x000fe20000000800 */
[-CC-:B------:R-:W-:Y:S01]  /*190f0*/  FFMA.FTZ R139, R79, R21.reuse, -R12.reuse ;  /* 0x000000154f8b7223 */ /* 0x180fe2000001080c */
[----:B------:R-:W-:-:S06]  /*19100*/  FFMA.FTZ R161, R31, R21, -R12 ;  /* 0x000000151fa17223 */ /* 0x000fcc000001080c */
[----:B------:R-:W-:Y:S01]  /*19110*/  MUFU.EX2 R158, R158 ;  /* 0x0000009e009e7308 */ /* 0x000fe20000000800 */
[-C--:B------:R-:W-:Y:S01]  /*19120*/  FFMA.FTZ R138, R75, R21.reuse, -R12 ;  /* 0x000000154b8a7223 */ /* 0x080fe2000001080c */
[----:B----4-:R-:W-:Y:S01]  /*19130*/  FFMA.FTZ R11, R149, R6, R156 ;  /* 0x00000006950b7223 */ /* 0x010fe2000001009c */
[-CC-:B------:R-:W-:Y:S01]  /*19140*/  FFMA.FTZ R145, R49, R21.reuse, -R14.reuse ;  /* 0x0000001531917223 */ /* 0x180fe2000001080e */
        /* <DEDUP_REMOVED lines=10> */
[-C--:B------:R-:W-:Y:S01]  /*191f0*/  FFMA.FTZ R141, R69, R21.reuse, -R14 ;  /* 0x00000015458d7223 */ /* 0x080fe2000001080e */
[----:B------:R-:W2:Y:S01]  /*19200*/  LDL.64 R96, [R1+0x290] ;  /* 0x0002900001607983 */ /* 0x000ea20000100a00 */
[----:B------:R-:W0:Y:S03]  /*19210*/  MUFU.EX2 R147, R10 ;  /* 0x0000000a00937308 */ /* 0x000e260000000800 */
[----:B------:R-:W4:Y:S04]  /*19220*/  LDL.64 R92, [R1+0x2a0] ;  /* 0x0002a000015c7983 */ /* 0x000f280000100a00 */
[----:B------:R-:W4:Y:S01]  /*19230*/  LDL.64 R98, [R1+0x378] ;  /* 0x0003780001627983 */ /* 0x000f220000100a00 */
[----:B------:R-:W1:Y:S08]  /*19240*/  MUFU.EX2 R140, R140 ;  /* 0x0000008c008c7308 */ /* 0x000e700000000800 */
[----:B------:R-:W-:Y:S01]  /*19250*/  MUFU.EX2 R148, R148 ;  /* 0x0000009400947308 */ /* 0x000fe20000000800 */
[----:B------:R-:W-:-:S07]  /*19260*/  FFMA.FTZ R137, R73, R21, -R12 ;  /* 0x0000001549897223 */ /* 0x000fce000001080c */
[----:B------:R-:W-:Y:S01]  /*19270*/  MUFU.EX2 R160, R160 ;  /* 0x000000a000a07308 */ /* 0x000fe20000000800 */
[----:B------:R-:W-:-:S07]  /*19280*/  FFMA.FTZ R136, R39, R21, -R12 ;  /* 0x0000001527887223 */ /* 0x000fce000001080c */
[----:B------:R-:W-:Y:S01]  /*19290*/  MUFU.EX2 R130, R130 ;  /* 0x0000008200827308 */ /* 0x000fe20000000800 */
[-CC-:B------:R-:W-:Y:S01]  /*192a0*/  FFMA.FTZ R169, R43, R21.reuse, -R12.reuse ;  /* 0x000000152ba97223 */ /* 0x180fe2000001080c */
[----:B------:R-:W4:Y:S06]  /*192b0*/  LDL.64 R36, [R1+0x258] ;  /* 0x0002580001247983 */ /* 0x000f2c0000100a00 */
[----:B------:R-:W-:Y:S01]  /*192c0*/  MUFU.EX2 R162, R162 ;  /* 0x000000a200a27308 */ /* 0x000fe20000000800 */
[-CC-:B------:R-:W-:Y:S01]  /*192d0*/  FFMA.FTZ R171, R171, R21.reuse, -R12.reuse ;  /* 0x00000015abab7223 */ /* 0x180fe2000001080c */
[----:B------:R-:W4:Y:S06]  /*192e0*/  LDL.64 R90, [R1+0x2b0] ;  /* 0x0002b000015a7983 */ /* 0x000f2c0000100a00 */
[----:B------:R-:W-:Y:S01]  /*192f0*/  MUFU.EX2 R129, R129 ;  /* 0x0000008100817308 */ /* 0x000fe20000000800 */
[-CC-:B------:R-:W-:Y:S01]  /*19300*/  FFMA.FTZ R123, R47, R21.reuse, -R12.reuse ;  /* 0x000000152f7b7223 */ /* 0x180fe2000001080c */
[----:B------:R-:W4:Y:S06]  /*19310*/  LDL.64 R88, [R1+0x2c0] ;  /* 0x0002c00001587983 */ /* 0x000f2c0000100a00 */
[----:B------:R-:W-:Y:S01]  /*19320*/  MUFU.EX2 R168, R168 ;  /* 0x000000a800a87308 */ /* 0x000fe20000000800 */
[----:B------:R-:W-:-:S07]  /*19330*/  FFMA.FTZ R173, R173, R21, -R12 ;  /* 0x00000015adad7223 */ /* 0x000fce000001080c */
[----:B------:R-:W-:Y:S01]  /*19340*/  MUFU.EX2 R128, R128 ;  /* 0x0000008000807308 */ /* 0x000fe20000000800 */
[----:B------:R-:W-:-:S07]  /*19350*/  FFMA.FTZ R122, R51, R21, -R12 ;  /* 0x00000015337a7223 */ /* 0x000fce000001080c */
[----:B------:R-:W-:Y:S01]  /*19360*/  MUFU.EX2 R125, R125 ;  /* 0x0000007d007d7308 */ /* 0x000fe20000000800 */
[-CC-:B------:R-:W-:Y:S01]  /*19370*/  FFMA.FTZ R175, R54, R21.reuse, -R12.reuse ;  /* 0x0000001536af7223 */ /* 0x180fe2000001080c */
[-CC-:B------:R-:W-:Y:S01]  /*19380*/  FFMA.FTZ R121, R28, R21.reuse, -R12.reuse ;  /* 0x000000151c797223 */ /* 0x180fe2000001080c */
[----:B------:R-:W-:-:S05]  /*19390*/  FFMA.FTZ R177, R58, R21, -R12 ;  /* 0x000000153ab17223 */ /* 0x000fca000001080c */
        /* <DEDUP_REMOVED lines=10> */
[C---:B------:R-:W-:Y:S01]  /*19440*/  FMUL.FTZ R9, R149.reuse, R9 ;  /* 0x0000000995097220 */ /* 0x040fe20000410000 */
[----:B------:R-:W-:Y:S01]  /*19450*/  FMUL.FTZ R8, R149, R8 ;  /* 0x0000000895087220 */ /* 0x000fe20000410000 */
[----:B------:R-:W4:Y:S04]  /*19460*/  LDL.64 R82, [R1+0x2d0] ;  /* 0x0002d00001527983 */ /* 0x000f280000100a00 */
[----:B------:R-:W0:Y:S01]  /*19470*/  MUFU.EX2 R139, R139 ;  /* 0x0000008b008b7308 */ /* 0x000e220000000800 */
[----:B------:R-:W-:Y:S01]  /*19480*/  FADD.FTZ R11, R146, R11 ;  /* 0x0000000b920b7221 */ /* 0x000fe20000010000 */
[----:B-1----:R-:W-:Y:S01]  /*19490*/  FADD.FTZ R6, R140, R7 ;  /* 0x000000078c067221 */ /* 0x002fe20000010000 */
[----:B------:R-:W4:Y:S04]  /*194a0*/  LDL.64 R78, [R1+0x2e0] ;  /* 0x0002e000014e7983 */ /* 0x000f280000100a00 */
[----:B------:R-:W4:Y:S01]  /*194b0*/  LDL.64 R74, [R1+0x2f0] ;  /* 0x0002f000014a7983 */ /* 0x000f220000100a00 */
[----:B------:R-:W1:Y:S01]  /*194c0*/  MUFU.EX2 R161, R161 ;  /* 0x000000a100a17308 */ /* 0x000e620000000800 */
[----:B------:R-:W-:Y:S01]  /*194d0*/  FADD.FTZ R11, R158, R11 ;  /* 0x0000000b9e0b7221 */ /* 0x000fe20000010000 */
[----:B------:R-:W-:Y:S01]  /*194e0*/  FADD.FTZ R6, R159, R6 ;  /* 0x000000069f067221 */ /* 0x000fe20000010000 */
[----:B------:R-:W4:Y:S04]  /*194f0*/  LDL.64 R72, [R1+0x300] ;  /* 0x0003000001487983 */ /* 0x000f280000100a00 */
[----:B------:R-:W4:Y:S01]  /*19500*/  LDL.64 R56, [R1+0x390] ;  /* 0x0003900001387983 */ /* 0x000f220000100a00 */
[----:B------:R-:W1:Y:S01]  /*19510*/  MUFU.EX2 R138, R138 ;  /* 0x0000008a008a7308 */ /* 0x000e620000000800 */
        /* <DEDUP_REMOVED lines=29> */
[----:B------:R-:W1:Y:S03]  /*196f0*/  MUFU.EX2 R170, R170 ;  /* 0x000000aa00aa7308 */ /* 0x000e660000000800 */
[----:B------:R-:W4:Y:S04]  /*19700*/  LDL.64 R40, [R1+0x238] ;  /* 0x0002380001287983 */ /* 0x000f280000100a00 */
[----:B------:R-:W4:Y:S01]  /*19710*/  LDL.64 R38, [R1+0x248] ;  /* 0x0002480001267983 */ /* 0x000f220000100a00 */
[----:B------:R-:W3:Y:S01]  /*19720*/  MUFU.EX2 R123, R123 ;  /* 0x0000007b007b7308 */ /* 0x000ee20000000800 */
[----:B------:R-:W-:Y:S01]  /*19730*/  FADD.FTZ R10, R128, R7 ;  /* 0x00000007800a7221 */ /* 0x000fe20000010000 */
[----:B0-----:R-:W-:Y:S01]  /*19740*/  FADD.FTZ R6, R169, R6 ;  /* 0x00000006a9067221 */ /* 0x001fe20000010000 */
[----:B------:R-:W4:Y:S04]  /*19750*/  LDL.64 R34, [R1+0x268] ;  /* 0x0002680001227983 */ /* 0x000f280000100a00 */
[----:B------:R-:W4:Y:S01]  /*19760*/  LDL.64 R30, [R1+0x288] ;  /* 0x00028800011e7983 */ /* 0x000f220000100a00 */
[----:B------:R-:W0:Y:S03]  /*19770*/  MUFU.EX2 R172, R172 ;  /* 0x000000ac00ac7308 */ /* 0x000e260000000800 */
[----:B------:R-:W4:Y:S05]  /*19780*/  LDL.64 R26, [R1+0x2a8] ;  /* 0x0002a800011a7983 */ /* 0x000f2a0000100a00 */
[----:B------:R-:W0:Y:S01]  /*19790*/  MUFU.EX2 R173, R173 ;  /* 0x000000ad00ad7308 */ /* 0x000e220000000800 */
[----:B------:R-:W-:Y:S01]  /*197a0*/  FADD.FTZ R7, R125, R10 ;  /* 0x0000000a7d077221 */ /* 0x000fe20000010000 */
[----:B-1----:R-:W-:-:S06]  /*197b0*/  FADD.FTZ R6, R171, R6 ;  /* 0x00000006ab067221 */ /* 0x002fcc0000010000 */
[----:B------:R-:W1:Y:S08]  /*197c0*/  MUFU.EX2 R145, R145 ;  /* 0x0000009100917308 */ /* 0x000e700000000800 */
[----:B------:R-:W1:Y:S01]  /*197d0*/  MUFU.EX2 R122, R122 ;  /* 0x0000007a007a7308 */ /* 0x000e620000000800 */
[----:B------:R-:W-:Y:S01]  /*197e0*/  FADD.FTZ R7, R170, R7 ;  /* 0x00000007aa077221 */ /* 0x000fe20000010000 */
[----:B---3--:R-:W-:-:S06]  /*197f0*/  FADD.FTZ R10, R123, R6 ;  /* 0x000000067b0a7221 */ /* 0x008fcc0000010000 */
[----:B------:R-:W-:Y:S08]  /*19800*/  MUFU.EX2 R144, R144 ;  /* 0x0000009000907308 */ /* 0x000ff00000000800 */
[----:B------:R-:W3:Y:S01]  /*19810*/  MUFU.EX2 R175, R175 ;  /* 0x000000af00af7308 */ /* 0x000ee20000000800 */
[----:B0-----:R-:W-:Y:S01]  /*19820*/  FADD.FTZ R6, R172, R7 ;  /* 0x00000007ac067221 */ /* 0x001fe20000010000 */
[----:B------:R-:W-:-:S06]  /*19830*/  FADD.FTZ R7, R173, R10 ;  /* 0x0000000aad077221 */ /* 0x000fcc0000010000 */
        /* <DEDUP_REMOVED lines=8> */
[C---:B------:R-:W-:Y:S01]  /*198c0*/  FMUL.FTZ R5, R147.reuse, R5 ;  /* 0x0000000593057220 */ /* 0x040fe20000410000 */
[----:B------:R-:W-:Y:S01]  /*198d0*/  FMUL.FTZ R4, R147, R4 ;  /* 0x0000000493047220 */ /* 0x000fe20000410000 */
[C---:B------:R-:W-:Y:S01]  /*198e0*/  FMUL.FTZ R81, R149.reuse, R81 ;  /* 0x0000005195517220 */ /* 0x040fe20000410000 */
[C---:B------:R-:W-:Y:S01]  /*198f0*/  FMUL.FTZ R80, R149.reuse, R80 ;  /* 0x0000005095507220 */ /* 0x040fe20000410000 */
[C---:B------:R-:W-:Y:S01]  /*19900*/  FMUL.FTZ R85, R149.reuse, R85 ;  /* 0x0000005595557220 */ /* 0x040fe20000410000 */
[C---:B------:R-:W-:Y:S01]  /*19910*/  FMUL.FTZ R84, R149.reuse, R84 ;  /* 0x0000005495547220 */ /* 0x040fe20000410000 */
[----:B------:R-:W-:Y:S01]  /*19920*/  FMUL.FTZ R87, R149, R77 ;  /* 0x0000004d95577220 */ /* 0x000fe20000410000 */
[----:B------:R-:W0:Y:S01]  /*19930*/  MUFU.EX2 R121, R121 ;  /* 0x0000007900797308 */ /* 0x000e220000000800 */
[----:B-1----:R-:W-:Y:S01]  /*19940*/  FADD.FTZ R11, R145, R6 ;  /* 0x00000006910b7221 */ /* 0x002fe20000010000 */
[----:B------:R-:W-:Y:S01]  /*19950*/  FADD.FTZ R6, R122, R7 ;  /* 0x000000077a067221 */ /* 0x000fe20000010000 */
[C---:B------:R-:W-:Y:S01]  /*19960*/  FMUL.FTZ R86, R149.reuse, R76 ;  /* 0x0000004c95567220 */ /* 0x040fe20000410000 */
[C---:B------:R-:W-:Y:S01]  /*19970*/  FMUL.FTZ R95, R149.reuse, R95 ;  /* 0x0000005f955f7220 */ /* 0x040fe20000410000 */
[----:B------:R-:W-:Y:S01]  /*19980*/  FMUL.FTZ R94, R149, R94 ;  /* 0x0000005e955e7220 */ /* 0x000fe20000410000 */
[----:B------:R-:W4:Y:S02]  /*19990*/  LDL.64 R28, [R1+0x298] ;  /* 0x00029800011c7983 */ /* 0x000f240000100a00 */
[----:B------:R-:W1:Y:S01]  /*199a0*/  MUFU.EX2 R177, R177 ;  /* 0x000000b100b17308 */ /* 0x000e620000000800 */
[----:B------:R-:W-:Y:S01]  /*199b0*/  FADD.FTZ R11, R174, R11 ;  /* 0x0000000bae0b7221 */ /* 0x000fe20000010000 */
[----:B---3--:R-:W-:Y:S01]  /*199c0*/  FADD.FTZ R6, R175, R6 ;  /* 0x00000006af067221 */ /* 0x008fe20000010000 */
[----:B------:R-:W3:Y:S05]  /*199d0*/  LDL.64 R20, [R1+0x278] ;  /* 0x0002780001147983 */ /* 0x000eea0000100a00 */
[----:B------:R-:W2:Y:S01]  /*199e0*/  MUFU.EX2 R120, R120 ;  /* 0x0000007800787308 */ /* 0x000ea20000000800 */
[----:B------:R-:W-:Y:S01]  /*199f0*/  FADD.FTZ R11, R144, R11 ;  /* 0x0000000b900b7221 */ /* 0x000fe20000010000 */
[----:B0-----:R-:W-:Y:S01]  /*19a00*/  FADD.FTZ R6, R121, R6 ;  /* 0x0000000679067221 */ /* 0x001fe20000010000 */
[----:B------:R-:W3:Y:S05]  /*19a10*/  LDL.64 R24, [R1+0x2b8] ;  /* 0x0002b80001187983 */ /* 0x000eea0000100a00 */
[----:B------:R-:W0:Y:S01]  /*19a20*/  MUFU.EX2 R179, R179 ;  /* 0x000000b300b37308 */ /* 0x000e220000000800 */
[----:B------:R-:W-:Y:S01]  /*19a30*/  FADD.FTZ R10, R176, R11 ;  /* 0x0000000bb00a7221 */ /* 0x000fe20000010000 */
[----:B-1----:R-:W-:Y:S01]  /*19a40*/  FADD.FTZ R7, R177, R6 ;  /* 0x00000006b1077221 */ /* 0x002fe20000010000 */
[----:B------:R-:W3:Y:S05]  /*19a50*/  LDL.64 R14, [R1+0x2d8] ;  /* 0x0002d800010e7983 */ /* 0x000eea0000100a00 */
[----:B------:R-:W1:Y:S01]  /*19a60*/  MUFU.EX2 R131, R131 ;  /* 0x0000008300837308 */ /* 0x000e620000000800 */
[----:B------:R-:W-:Y:S01]  /*19a70*/  FADD.FTZ R11, R143, R10 ;  /* 0x0000000a8f0b7221 */ /* 0x000fe20000010000 */
[----:B--2---:R-:W-:Y:S01]  /*19a80*/  FADD.FTZ R6, R120, R7 ;  /* 0x0000000778067221 */ /* 0x004fe20000010000 */
[----:B------:R-:W2:Y:S05]  /*19a90*/  LDL.64 R12, [R1+0x2e8] ;  /* 0x0002e800010c7983 */ /* 0x000eaa0000100a00 */
        /* <DEDUP_REMOVED lines=11> */
[----:B0-----:R-:W-:Y:S01]  /*19b50*/  FADD.FTZ R6, R117, R6 ;  /* 0x0000000675067221 */ /* 0x001fe20000010000 */
[----:B------:R-:W-:Y:S02]  /*19b60*/  STL.64 [R1+0x3f0], R8 ;  /* 0x0003f00801007387 */ /* 0x000fe40000100a00 */
[----:B------:R-:W-:Y:S02]  /*19b70*/  FADD.FTZ R10, R182, R11 ;  /* 0x0000000bb60a7221 */ /* 0x000fe40000010000 */
        /* <DEDUP_REMOVED lines=8> */
[----:B------:R1:W-:Y:S04]  /*19c00*/  STL.64 [R1+0x230], R94 ;  /* 0x0002305e01007387 */ /* 0x0003e80000100a00 */
        /* <DEDUP_REMOVED lines=8> */
[----:B-1----:R-:W2:Y:S01]  /*19c90*/  LDL.64 R94, [R1+0x368] ;  /* 0x00036800015e7983 */ /* 0x002ea20000100a00 */
        /* <DEDUP_REMOVED lines=108> */
[C---:B---3--:R-:W-:Y:S01]  /*1a360*/  FMUL.FTZ R21, R147.reuse, R21 ;  /* 0x0000001593157220 */ /* 0x048fe20000410000 */
[C---:B------:R-:W-:Y:S01]  /*1a370*/  FMUL.FTZ R20, R147.reuse, R20 ;  /* 0x0000001493147220 */ /* 0x040fe20000410000 */
[----:B------:R0:W-:Y:S01]  /*1a380*/  STL.64 [R1+0x330], R68 ;  /* 0x0003304401007387 */ /* 0x0001e20000100a00 */
[C---:B------:R-:W-:Y:S01]  /*1a390*/  FMUL.FTZ R25, R147.reuse, R25 ;  /* 0x0000001993197220 */ /* 0x040fe20000410000 */
[----:B------:R-:W-:-:S02]  /*1a3a0*/  FMUL.FTZ R24, R147, R24 ;  /* 0x0000001893187220 */ /* 0x000fc40000410000 */
[----:B------:R0:W-:Y:S01]  /*1a3b0*/  STL.64 [R1+0x340], R66 ;  /* 0x0003404201007387 */ /* 0x0001e20000100a00 */
[C---:B------:R-:W-:Y:S01]  /*1a3c0*/  FMUL.FTZ R15, R147.reuse, R15 ;  /* 0x0000000f930f7220 */ /* 0x040fe20000410000 */
[C---:B------:R-:W-:Y:S02]  /*1a3d0*/  FMUL.FTZ R14, R147.reuse, R14 ;  /* 0x0000000e930e7220 */ /* 0x040fe40000410000 */
[----:B------:R0:W-:Y:S01]  /*1a3e0*/  STL.64 [R1+0x350], R64 ;  /* 0x0003504001007387 */ /* 0x0001e20000100a00 */
[C---:B--2---:R-:W-:Y:S01]  /*1a3f0*/  FMUL.FTZ R13, R147.reuse, R13 ;  /* 0x0000000d930d7220 */ /* 0x044fe20000410000 */
[C---:B------:R-:W-:Y:S02]  /*1a400*/  FMUL.FTZ R12, R147.reuse, R12 ;  /* 0x0000000c930c7220 */ /* 0x040fe40000410000 */
        /* <DEDUP_REMOVED lines=86> */
.L_x_12058:
[----:B------:R-:W-:Y:S05]  /*1a970*/  BSYNC B0 ;  /* 0x0000000000007941 */ /* 0x000fea0003800000 */
.L_x_12057:
        /* <DEDUP_REMOVED lines=8> */
.L_x_12060:
[----:B------:R-:W-:Y:S05]  /*1aa00*/  BSYNC B0 ;  /* 0x0000000000007941 */ /* 0x000fea0003800000 */
.L_x_12059:
[----:B------:R-:W-:Y:S04]  /*1aa10*/  BSSY B0, `(.L_x_12061) ;  /* 0x0000004000007945 */ /* 0x000fe80003800000 */
[----:B-1----:R-:W-:Y:S05]  /*1aa20*/  @P0 BRA `(.L_x_12062) ;  /* 0x0000000000080947 */ /* 0x002fea0003800000 */
[----:B------:R-:W1:Y:S02]  /*1aa30*/  SYNCS.PHASECHK.TRANS64.TRYWAIT P0, [R2+URZ], R3 ;  /* 0x00000003020075a7 */ /* 0x000e64000800017f */
[----:B-1----:R-:W-:Y:S05]  /*1aa40*/  @!P0 BRA `(.L_x_12063) ;  /* 0x000000fc00348947 */ /* 0x002fea0003800000 */
.L_x_12062:
[----:B------:R-:W-:Y:S05]  /*1aa50*/  BSYNC B0 ;  /* 0x0000000000007941 */ /* 0x000fea0003800000 */
.L_x_12061:
        /* <DEDUP_REMOVED lines=306> */
[----:B------:R-:W-:Y:S01]  /*1bd80*/  VIADD R4, R2, 0x100 ;  /* 0x0000010002047836 */ /* 0x000fe20000000000 */
[----:B------:R-:W-:Y:S01]  /*1bd90*/  MOV R5, R3 ;  /* 0x0000000300057202 */ /* 0x000fe20000000f00 */
        /* <DEDUP_REMOVED lines=490> */
.L_x_12065:
[----:B------:R-:W-:Y:S05]  /*1dc40*/  BSYNC B0 ;  /* 0x0000000000007941 */ /* 0x000fea0003800000 */
.L_x_12064:
        /* <DEDUP_REMOVED lines=9> */
.L_x_12037:
[----:B------:R-:W2:Y:S01]  /*1dce0*/  LDL R5, [R1+0x1e0] ;  /* 0x0001e00001057983 */ /* 0x000ea20000100800 */
[----:B------:R-:W-:Y:S05]  /*1dcf0*/  WARPSYNC.ALL ;  /* 0x0000000000007948 */ /* 0x000fea0003800000 */
        /* <DEDUP_REMOVED lines=61> */
[----:B------:R-:W4:Y:S04]  /*1e0d0*/  LDL R136, [R1+0x1b8] ;  /* 0x0001b80001887983 */ /* 0x000f280000100800 */
[----:B------:R-:W5:Y:S04]  /*1e0e0*/  LDL.64 R10, [R1+0x378] ;  /* 0x00037800010a7983 */ /* 0x000f680000100a00 */
[----:B--2---:R-:W2:Y:S02]  /*1e0f0*/  SHFL.BFLY PT, R0, R5, 0x2, 0x1f ;  /* 0x0c401f0005007f89 */ /* 0x004ea400000e0000 */
[----:B--2---:R-:W-:-:S05]  /*1e100*/  FADD.FTZ R0, R5, R0 ;  /* 0x0000000005007221 */ /* 0x004fca0000010000 */
[----:B------:R-:W0:Y:S02]  /*1e110*/  SHFL.BFLY PT, R3, R0, 0x1, 0x1f ;  /* 0x0c201f0000037f89 */ /* 0x000e2400000e0000 */
[----:B01----:R-:W-:Y:S02]  /*1e120*/  FADD.FTZ R2, R0, R3 ;  /* 0x0000000300027221 */ /* 0x003fe40000010000 */
[----:B------:R-:W2:Y:S04]  /*1e130*/  LDL R0, [R1+0x1c0] ;  /* 0x0001c00001007983 */ /* 0x000ea80000100800 */
[----:B------:R-:W-:Y:S04]  /*1e140*/  STL [R1+0x1e0], R2 ;  /* 0x0001e00201007387 */ /* 0x000fe80000100800 */
[----:B------:R-:W4:Y:S04]  /*1e150*/  LDL R147, [R1+0x1e0] ;  /* 0x0001e00001937983 */ /* 0x000f280000100800 */
[----:B---3--:R-:W0:Y:S02]  /*1e160*/  SHFL.BFLY PT, R3, R6, 0x2, 0x1f ;  /* 0x0c401f0006037f89 */ /* 0x008e2400000e0000 */
[----:B0-----:R-:W-:-:S02]  /*1e170*/  FADD.FTZ R3, R3, R6 ;  /* 0x0000000603037221 */ /* 0x001fc40000010000 */
[----:B------:R-:W3:Y:S04]  /*1e180*/  LDL.64 R6, [R1+0x3d8] ;  /* 0x0003d80001067983 */ /* 0x000ee80000100a00 */
[----:B------:R-:W0:Y:S02]  /*1e190*/  SHFL.BFLY PT, R4, R3, 0x1, 0x1f ;  /* 0x0c201f0003047f89 */ /* 0x000e2400000e0000 */
[----:B0-----:R-:W-:Y:S02]  /*1e1a0*/  FADD.FTZ R140, R3, R4 ;  /* 0x00000004038c7221 */ /* 0x001fe40000010000 */
[----:B------:R-:W3:Y:S03]  /*1e1b0*/  LDL.64 R2, [R1+0x3c8] ;  /* 0x0003c80001027983 */ /* 0x000ee60000100a00 */
[----:B------:R-:W-:Y:S01]  /*1e1c0*/  FSETP.NE.FTZ.AND P1, PT, R140, RZ, PT ;  /* 0x000000ff8c00720b */ /* 0x000fe20003f35000 */
[----:B------:R-:W3:-:S12]  /*1e1d0*/  LDL.64 R4, [R1+0x3e8] ;  /* 0x0003e80001047983 */ /* 0x000ed80000100a00 */
[----:B------:R-:W3:Y:S04]  /*1e1e0*/  @P1 LDL R143, [R1+0x1f0] ;  /* 0x0001f000018f1983 */ /* 0x000ee80000100800 */
[----:B------:R-:W3:Y:S01]  /*1e1f0*/  @P1 LDL R146, [R1+0x1d4] ;  /* 0x0001d40001921983 */ /* 0x000ee20000100800 */
[----:B----4-:R-:W-:-:S13]  /*1e200*/  FSETP.NE.FTZ.AND P0, PT, R147, RZ, PT ;  /* 0x000000ff9300720b */ /* 0x010fda0003f15000 */
[----:B------:R-:W4:Y:S04]  /*1e210*/  @P0 LDL R138, [R1+0x1f0] ;  /* 0x0001f000018a0983 */ /* 0x000f280000100800 */
[----:B------:R-:W4:Y:S01]  /*1e220*/  @P0 LDL R139, [R1+0x1d0] ;  /* 0x0001d000018b0983 */ /* 0x000f220000100800 */
[----:B------:R-:W0:Y:S01]  /*1e230*/  @P0 MUFU.LG2 R141, R147 ;  /* 0x00000093008d0308 */ /* 0x000e220000000c00 */
[----:B------:R-:W-:Y:S02]  /*1e240*/  IMAD.MOV.U32 R142, RZ, RZ, -0x800000 ;  /* 0xff800000ff8e7424 */ /* 0x000fe400078e00ff */
[----:B------:R-:W-:Y:S01]  /*1e250*/  IMAD.MOV.U32 R137, RZ, RZ, RZ ;  /* 0x000000ffff897224 */ /* 0x000fe200078e00ff */
[----:B------:R-:W1:Y:S04]  /*1e260*/  S2R R149, SR_TID.X ;  /* 0x0000000000957919 */ /* 0x000e680000002100 */
[----:B------:R-:W5:Y:S01]  /*1e270*/  @P1 MUFU.LG2 R145, R140 ;  /* 0x0000008c00911308 */ /* 0x000f620000000c00 */
[----:B0-----:R-:W-:-:S07]  /*1e280*/  @P0 FMUL.FTZ R141, R141, 0.69314718246459960938 ;  /* 0x3f3172188d8d0820 */ /* 0x001fce0000410000 */
[----:B------:R-:W0:Y:S01]  /*1e290*/  @P0 MUFU.RCP R137, R147 ;  /* 0x0000009300890308 */ /* 0x000e220000001000 */
[----:B------:R-:W-:Y:S02]  /*1e2a0*/  IMAD.MOV.U32 R144, RZ, RZ, -0x800000 ;  /* 0xff800000ff907424 */ /* 0x000fe400078e00ff */
[----:B--2---:R-:W-:Y:S02]  /*1e2b0*/  VIADD R0, R0, 0x1 ;  /* 0x0000000100007836 */ /* 0x004fe40000000000 */
[----:B-----5:R-:W-:Y:S01]  /*1e2c0*/  @P1 FMUL.FTZ R148, R145, 0.69314718246459960938 ;  /* 0x3f31721891941820 */ /* 0x020fe20000410000 */
[----:B------:R-:W-:Y:S01]  /*1e2d0*/  VIADD R136, R136, 0x1 ;  /* 0x0000000188887836 */ /* 0x000fe20000000000 */
[----:B------:R-:W-:Y:S01]  /*1e2e0*/  STL [R1+0x1e4], R140 ;  /* 0x0001e48c01007387 */ /* 0x000fe20000100800 */
        /* <DEDUP_REMOVED lines=24> */
[----:B------:R-:W-:Y:S01]  /*1e470*/  @P1 FFMA.FTZ R144, R143, R146, R148 ;  /* 0x000000928f901223 */ /* 0x000fe20000010094 */
        /* <DEDUP_REMOVED lines=75> */
[----:B------:R-:W-:Y:S01]  /*1e930*/  STL [R1+0x1b8], R136 ;  /* 0x0001b88801007387 */ /* 0x000fe20000100800 */
[----:B-1----:R-:W-:Y:S01]  /*1e940*/  SHF.R.U32.HI R149, RZ, 0x7, R149 ;  /* 0x00000007ff957819 */ /* 0x002fe20000011695 */
[----:B------:R-:W-:Y:S01]  /*1e950*/  BSSY B0, `(.L_x_12067) ;  /* 0x0000070000007945 */ /* 0x000fe20003800000 */
[----:B----4-:R-:W-:-:S04]  /*1e960*/  @P0 FMUL.FTZ R138, R138, 0.69314718246459960938 ;  /* 0x3f3172188a8a0820 */ /* 0x010fc80000410000 */
[----:B------:R-:W-:Y:S01]  /*1e970*/  @P0 FFMA.FTZ R142, R138, R139, R141 ;  /* 0x0000008b8a8e0223 */ /* 0x000fe2000001008d */
[----:B------:R-:W-:-:S06]  /*1e980*/  IMAD.MOV.U32 R138, RZ, RZ, RZ ;  /* 0x000000ffff8a7224 */ /* 0x000fcc00078e00ff */
[----:B------:R-:W0:Y:S01]  /*1e990*/  @P1 MUFU.RCP R138, R140 ;  /* 0x0000008c008a1308 */ /* 0x000e220000001000 */
[----:B------:R-:W-:Y:S01]  /*1e9a0*/  STL [R1+0x1e0], R142 ;  /* 0x0001e08e01007387 */ /* 0x000fe20000100800 */
[----:B------:R-:W-:Y:S01]  /*1e9b0*/  ISETP.NE.AND P1, PT, R136, 0x2, PT ;  /* 0x000000028800780c */ /* 0x000fe20003f25270 */
        /* <DEDUP_REMOVED lines=93> */
[-C--:B------:R-:W-:Y:S01]  /*1ef90*/  FMUL.FTZ R11, R11, R138.reuse ;  /* 0x0000008a0b0b7220 */ /* 0x080fe20000410000 */
[----:B------:R-:W-:-:S05]  /*1efa0*/  FMUL.FTZ R10, R10, R138 ;  /* 0x0000008a0a0a7220 */ /* 0x000fca0000410000 */
[----:B------:R0:W-:Y:S01]  /*1efb0*/  STL.64 [R1+0x378], R10 ;  /* 0x0003780a01007387 */ /* 0x0001e20000100a00 */
[----:B------:R-:W-:Y:S02]  /*1efc0*/  PLOP3.LUT P0, PT, PT, PT, PT, 0x8, 0x0 ;  /* 0x000000000000781c */ /* 0x000fe40003f0e170 */
[----:B0-----:R-:W-:-:S05]  /*1efd0*/  IADD3 R10, -R149, 0xb, RZ ;  /* 0x0000000b950a7810 */ /* 0x001fca0007ffe1ff */
[----:B------:R0:W-:Y:S08]  /*1efe0*/  BAR.ARV R10, 0x100 ;  /* 0x0004000a0000751d */ /* 0x0001f00000002000 */
[----:B------:R-:W-:Y:S06]  /*1eff0*/  BAR.ARV 0x8, 0x180 ;  /* 0x0206000000007b1d */ /* 0x000fec0000002000 */
[----:B------:R-:W-:Y:S05]  /*1f000*/  @P1 BRA `(.L_x_12068) ;  /* 0x0000000000101947 */ /* 0x000fea0003800000 */
[----:B------:R-:W2:Y:S04]  /*1f010*/  LDL R0, [R1+0x1bc] ;  /* 0x0001bc0001007983 */ /* 0x000ea80000100800 */
[----:B------:R1:W-:Y:S01]  /*1f020*/  STL [R1+0x1b8], RZ ;  /* 0x0001b8ff01007387 */ /* 0x0003e20000100800 */
[----:B--2---:R-:W-:-:S05]  /*1f030*/  LOP3.LUT R0, R0, 0x1, RZ, 0x3c, !PT ;  /* 0x0000000100007812 */ /* 0x004fca00078e3cff */
[----:B------:R1:W-:Y:S02]  /*1f040*/  STL [R1+0x1bc], R0 ;  /* 0x0001bc0001007387 */ /* 0x0003e40000100800 */
.L_x_12068:
[----:B------:R-:W-:Y:S05]  /*1f050*/  BSYNC B0 ;  /* 0x0000000000007941 */ /* 0x000fea0003800000 */
.L_x_12067:
[----:B------:R-:W-:-:S12]  /*1f060*/  UIADD3 UR37, UR37, 0x1, URZ ;  /* 0x0000000125257890 */ /* 0x000fd8000fffe03f */
.L_x_11944:
[----:B------:R-:W-:Y:S05]  /*1f070*/  WARPSYNC.ALL ;  /* 0x0000000000007948 */ /* 0x000fea0003800000 */
[----:B------:R-:W3:Y:S08]  /*1f080*/  S2UR UR4, SR_CgaCtaId ;  /* 0x00000000000479c3 */ /* 0x000ef00000008800 */
[----:B------:R-:W-:Y:S01]  /*1f090*/  BAR.SYNC.DEFER_BLOCKING 0x5, 0x180 ;  /* 0x0146000000007b1d */ /* 0x000fe20000010000 */
[----:B------:R-:W-:-:S05]  /*1f0a0*/  MOV R148, 0x400 ;  /* 0x0000040000947802 */ /* 0x000fca0000000f00 */
[----:B------:R-:W-:Y:S01]  /*1f0b0*/  BSSY B0, `(.L_x_12069) ;  /* 0x00002e6000007945 */ /* 0x000fe20003800000 */
[----:B---3--:R-:W-:-:S04]  /*1f0c0*/  MOV R27, UR4 ;  /* 0x00000004001b7c02 */ /* 0x008fc80008000f00 */
[----:B------:R-:W-:-:S05]  /*1f0d0*/  LEA R148, R27, R148, 0x18 ;  /* 0x000000941b947211 */ /* 0x000fca00078ec0ff */
[----:B------:R3:W0:Y:S01]  /*1f0e0*/  LDS.128 R124, [R148+0x228d0] ;  /* 0x0228d000947c7984 */ /* 0x0006220000000c00 */
[----:B------:R-:W-:Y:S06]  /*1f0f0*/  BAR.ARV 0x4, 0x180 ;  /* 0x0106000000007b1d */ /* 0x000fec0000002000 */
[----:B------:R-:W-:Y:S05]  /*1f100*/  @P0 BRA `(.L_x_12070) ;  /* 0x0000002000300947 */ /* 0x000fea0003800000 */
[----:B-1----:R-:W2:Y:S04]  /*1f110*/  LDL R0, [R1+0x408] ;  /* 0x0004080001007983 */ /* 0x002ea80000100800 */
[----:B------:R-:W3:Y:S04]  /*1f120*/  LDL.128 R144, [R1+0x200] ;  /* 0x0002000001907983 */ /* 0x000ee80000100c00 */
        /* <DEDUP_REMOVED lines=24> */
[----:B----4-:R-:W4:Y:S04]  /*1f2b0*/  LDL.128 R36, [R1+0x3a0] ;  /* 0x0003a00001247983 */ /* 0x010f280000100c00 */
[----:B------:R-:W4:Y:S04]  /*1f2c0*/  LDL.128 R40, [R1+0x390] ;  /* 0x0003900001287983 */ /* 0x000f280000100c00 */
[----:B------:R-:W4:Y:S04]  /*1f2d0*/  LDL.128 R28, [R1+0x3c0] ;  /* 0x0003c000011c7983 */ /* 0x000f280000100c00 */
[----:B------:R-:W4:Y:S04]  /*1f2e0*/  LDL.128 R32, [R1+0x3b0] ;  /* 0x0003b00001207983 */ /* 0x000f280000100c00 */
[----:B0-----:R-:W4:Y:S04]  /*1f2f0*/  LDL.128 R8, [R1+0x3e0] ;  /* 0x0003e00001087983 */ /* 0x001f280000100c00 */
[----:B------:R-:W4:Y:S04]  /*1f300*/  LDL.128 R12, [R1+0x3d0] ;  /* 0x0003d000010c7983 */ /* 0x000f280000100c00 */
[----:B------:R-:W4:Y:S01]  /*1f310*/  LDL.128 R4, [R1+0x3f0] ;  /* 0x0003f00001047983 */ /* 0x000f220000100c00 */
[----:B------:R-:W0:Y:S01]  /*1f320*/  S2R R21, SR_SWINHI ;  /* 0x0000000000157919 */ /* 0x000e220000002f00 */
[----:B-----5:R-:W-:-:S02]  /*1f330*/  MOV R2, R148 ;  /* 0x0000009400027202 */ /* 0x020fc40000000f00 */
[----:B0-----:R-:W-:Y:S01]  /*1f340*/  MOV R3, R21 ;  /* 0x0000001500037202 */ /* 0x001fe20000000f00 */
[----:B------:R-:W-:Y:S05]  /*1f350*/  WARPSYNC.ALL ;  /* 0x0000000000007948 */ /* 0x000fea0003800000 */
[----:B------:R-:W-:Y:S01]  /*1f360*/  ULDC.64 UR4, c[0x0][0xc00] ;  /* 0x0003000000047ab9 */ /* 0x000fe20000000a00 */
[----:B--2---:R-:W-:-:S03]  /*1f370*/  IMAD.WIDE R20, R0, 0x2, R2 ;  /* 0x0000000200147825 */ /* 0x004fc600078e0202 */
[----:B------:R-:W-:-:S04]  /*1f380*/  IADD3 R161, P0, R20, 0x4020, RZ ;  /* 0x0000402014a17810 */ /* 0x000fc80007f1e0ff */
[----:B------:R-:W-:Y:S02]  /*1f390*/  LOP3.LUT R160, R161, 0x380, RZ, 0xc0, !PT ;  /* 0x00000380a1a07812 */ /* 0x000fe400078ec0ff */
[----:B------:R-:W-:Y:S02]  /*1f3a0*/  IADD3 R158, P1, R20, 0x4000, RZ ;  /* 0x00004000149e7810 */ /* 0x000fe40007f3e0ff */
[----:B------:R-:W-:Y:S02]  /*1f3b0*/  SHF.R.U64 R160, R160, 0x3, RZ ;  /* 0x00000003a0a07819 */ /* 0x000fe400000012ff */
[----:B------:R-:W-:Y:S02]  /*1f3c0*/  LOP3.LUT R159, R158, 0x380, RZ, 0xc0, !PT ;  /* 0x000003809e9f7812 */ /* 0x000fe400078ec0ff */
[----:B------:R-:W-:Y:S01]  /*1f3d0*/  LOP3.LUT R160, R160, R161, RZ, 0x3c, !PT ;  /* 0x000000a1a0a07212 */ /* 0x000fe200078e3cff */
[----:B------:R-:W-:Y:S01]  /*1f3e0*/  IMAD.X R161, RZ, RZ, R21, P0 ;  /* 0x000000ffffa17224 */ /* 0x000fe200000e0615 */
[----:B------:R-:W-:-:S02]  /*1f3f0*/  IADD3 R175, P0, R20, 0x8040, RZ ;  /* 0x0000804014af7810 */ /* 0x000fc40007f1e0ff */
[C---:B------:R-:W-:Y:S02]  /*1f400*/  IADD3 R25, P4, R20.reuse, 0x20, RZ ;  /* 0x0000002014197810 */ /* 0x040fe40007f9e0ff */
[----:B------:R-:W-:Y:S02]  /*1f410*/  SHF.R.U64 R159, R159, 0x3, RZ ;  /* 0x000000039f9f7819 */ /* 0x000fe400000012ff */
[C---:B------:R-:W-:Y:S02]  /*1f420*/  IADD3 R150, P3, R20.reuse, 0x40, RZ ;  /* 0x0000004014967810 */ /* 0x040fe40007f7e0ff */
[----:B------:R-:W-:Y:S02]  /*1f430*/  IADD3 R156, P2, R20, 0x60, RZ ;  /* 0x00000060149c7810 */ /* 0x000fe40007f5e0ff */
[----:B------:R-:W-:Y:S02]  /*1f440*/  LOP3.LUT R174, R175, 0x380, RZ, 0xc0, !PT ;  /* 0x00000380afae7812 */ /* 0x000fe400078ec0ff */
[----:B------:R-:W-:-:S02]  /*1f450*/  LOP3.LUT R24, R25, 0x380, RZ, 0xc0, !PT ;  /* 0x0000038019187812 */ /* 0x000fc400078ec0ff */
[----:B------:R-:W-:Y:S01]  /*1f460*/  LOP3.LUT R158, R159, R158, RZ, 0x3c, !PT ;  /* 0x0000009e9f9e7212 */ /* 0x000fe200078e3cff */
[----:B------:R-:W-:Y:S01]  /*1f470*/  IMAD.X R159, RZ, RZ, R21, P1 ;  /* 0x000000ffff9f7224 */ /* 0x000fe200008e0615 */
[----:B------:R-:W-:Y:S02]  /*1f480*/  LOP3.LUT R151, R150, 0x380, RZ, 0xc0, !PT ;  /* 0x0000038096977812 */ /* 0x000fe400078ec0ff */
[----:B------:R-:W-:Y:S02]  /*1f490*/  LOP3.LUT R157, R156, 0x380, RZ, 0xc0, !PT ;  /* 0x000003809c9d7812 */ /* 0x000fe400078ec0ff */
[----:B------:R-:W-:Y:S02]  /*1f4a0*/  IADD3 R173, P1, R20, 0x8020, RZ ;  /* 0x0000802014ad7810 */ /* 0x000fe40007f3e0ff */
[----:B------:R-:W-:Y:S02]  /*1f4b0*/  SHF.R.U64 R174, R174, 0x3, RZ ;  /* 0x00000003aeae7819 */ /* 0x000fe400000012ff */
[----:B------:R-:W-:-:S02]  /*1f4c0*/  SHF.R.U64 R24, R24, 0x3, RZ ;  /* 0x0000000318187819 */ /* 0x000fc400000012ff */
[----:B------:R-:W-:Y:S02]  /*1f4d0*/  SHF.R.U64 R151, R151, 0x3, RZ ;  /* 0x0000000397977819 */ /* 0x000fe400000012ff */
[----:B------:R-:W-:Y:S02]  /*1f4e0*/  SHF.R.U64 R157, R157, 0x3, RZ ;  /* 0x000000039d9d7819 */ /* 0x000fe400000012ff */
[----:B------:R-:W-:Y:S02]  /*1f4f0*/  LOP3.LUT R172, R173, 0x380, RZ, 0xc0, !PT ;  /* 0x00000380adac7812 */ /* 0x000fe400078ec0ff */
[----:B------:R-:W-:Y:S01]  /*1f500*/  LOP3.LUT R174, R174, R175, RZ, 0x3c, !PT ;  /* 0x000000afaeae7212 */ /* 0x000fe200078e3cff */
[--C-:B------:R-:W-:Y:S01]  /*1f510*/  IMAD.X R175, RZ, RZ, R21.reuse, P0 ;  /* 0x000000ffffaf7224 */ /* 0x100fe200000e0615 */
[----:B------:R-:W-:Y:S01]  /*1f520*/  LOP3.LUT R24, R24, R25, RZ, 0x3c, !PT ;  /* 0x0000001918187212 */ /* 0x000fe200078e3cff */
[--C-:B------:R-:W-:Y:S01]  /*1f530*/  IMAD.X R25, RZ, RZ, R21.reuse, P4 ;  /* 0x000000ffff197224 */ /* 0x100fe200020e0615 */
[----:B------:R-:W-:Y:S01]  /*1f540*/  LOP3.LUT R150, R151, R150, RZ, 0x3c, !PT ;  /* 0x0000009697967212 */ /* 0x000fe200078e3cff */
[----:B------:R-:W-:Y:S01]  /*1f550*/  IMAD.X R151, RZ, RZ, R21, P3 ;  /* 0x000000ffff977224 */ /* 0x000fe200018e0615 */
[----:B------:R-:W-:-:S02]  /*1f560*/  IADD3 R204, P0, R20, 0xc060, RZ ;  /* 0x0000c06014cc7810 */ /* 0x000fc40007f1e0ff */
[----:B------:R-:W-:Y:S01]  /*1f570*/  LOP3.LUT R156, R157, R156, RZ, 0x3c, !PT ;  /* 0x0000009c9d9c7212 */ /* 0x000fe200078e3cff */
[----:B------:R-:W-:Y:S01]  /*1f580*/  IMAD.X R157, RZ, RZ, R21, P2 ;  /* 0x000000ffff9d7224 */ /* 0x000fe200010e0615 */
[----:B------:R-:W-:Y:S02]  /*1f590*/  IADD3 R163, P4, R20, 0x4040, RZ ;  /* 0x0000404014a37810 */ /* 0x000fe40007f9e0ff */
[----:B------:R-:W-:Y:S02]  /*1f5a0*/  SHF.R.U64 R172, R172, 0x3, RZ ;  /* 0x00000003acac7819 */ /* 0x000fe400000012ff */
[C---:B------:R-:W-:Y:S02]  /*1f5b0*/  IADD3 R169, P3, R20.reuse, 0x4060, RZ ;  /* 0x0000406014a97810 */ /* 0x040fe40007f7e0ff */
[----:B------:R-:W-:Y:S02]  /*1f5c0*/  IADD3 R171, P2, R20, 0x8000, RZ ;  /* 0x0000800014ab7810 */ /* 0x000fe40007f5e0ff */
[----:B------:R-:W-:-:S02]  /*1f5d0*/  LOP3.LUT R205, R204, 0x380, RZ, 0xc0, !PT ;  /* 0x00000380cccd7812 */ /* 0x000fc400078ec0ff */
[----:B------:R-:W-:Y:S02]  /*1f5e0*/  LOP3.LUT R162, R163, 0x380, RZ, 0xc0, !PT ;  /* 0x00000380a3a27812 */ /* 0x000fe400078ec0ff */
[----:B------:R-:W-:Y:S01]  /*1f5f0*/  LOP3.LUT R172, R172, R173, RZ, 0x3c, !PT ;  /* 0x000000adacac7212 */ /* 0x000fe200078e3cff */
[----:B------:R-:W-:Y:S01]  /*1f600*/  IMAD.X R173, RZ, RZ, R21, P1 ;  /* 0x000000ffffad7224 */ /* 0x000fe200008e0615 */
[----:B------:R-:W-:Y:S02]  /*1f610*/  LOP3.LUT R168, R169, 0x380, RZ, 0xc0, !PT ;  /* 0x00000380a9a87812 */ /* 0x000fe400078ec0ff */
[----:B------:R-:W-:Y:S02]  /*1f620*/  LOP3.LUT R170, R171, 0x380, RZ, 0xc0, !PT ;  /* 0x00000380abaa7812 */ /* 0x000fe400078ec0ff */
[----:B------:R-:W-:Y:S02]  /*1f630*/  IADD3 R183, P1, R20, 0xc040, RZ ;  /* 0x0000c04014b77810 */ /* 0x000fe40007f3e0ff */
[----:B------:R-:W-:-:S02]  /*1f640*/  SHF.R.U64 R205, R205, 0x3, RZ ;  /* 0x00000003cdcd7819 */ /* 0x000fc400000012ff */
[----:B------:R-:W-:Y:S02]  /*1f650*/  SHF.R.U64 R162, R162, 0x3, RZ ;  /* 0x00000003a2a27819 */ /* 0x000fe400000012ff */
[----:B------:R-:W-:Y:S02]  /*1f660*/  MOV R24, R24 ;  /* 0x0000001800187202 */ /* 0x000fe40000000f00 */
[----:B------:R-:W-:Y:S02]  /*1f670*/  SHF.R.U64 R168, R168, 0x3, RZ ;  /* 0x00000003a8a87819 */ /* 0x000fe400000012ff */
[----:B------:R-:W-:Y:S02]  /*1f680*/  LOP3.LUT R25, R20, 0x380, RZ, 0xc0, !PT ;  /* 0x0000038014197812 */ /* 0x000fe400078ec0ff */
[----:B------:R-:W-:Y:S02]  /*1f690*/  SHF.R.U64 R170, R170, 0x3, RZ ;  /* 0x00000003aaaa7819 */ /* 0x000fe400000012ff */
[----:B------:R-:W-:-:S02]  /*1f6a0*/  LOP3.LUT R182, R183, 0x380, RZ, 0xc0, !PT ;  /* 0x00000380b7b67812 */ /* 0x000fc400078ec0ff */
[----:B------:R-:W-:Y:S01]  /*1f6b0*/  LOP3.LUT R204, R205, R204, RZ, 0x3c, !PT ;  /* 0x000000cccdcc7212 */ /* 0x000fe200078e3cff */
[--C-:B------:R-:W-:Y:S01]  /*1f6c0*/  IMAD.X R205, RZ, RZ, R21.reuse, P0 ;  /* 0x000000ffffcd7224 */ /* 0x100fe200000e0615 */
[----:B------:R-:W-:Y:S01]  /*1f6d0*/  LOP3.LUT R162, R162, R163, RZ, 0x3c, !PT ;  /* 0x000000a3a2a27212 */ /* 0x000fe200078e3cff */
[--C-:B------:R-:W-:Y:S01]  /*1f6e0*/  IMAD.X R163, RZ, RZ, R21.reuse, P4 ;  /* 0x000000ffffa37224 */ /* 0x100fe200020e0615 */
[----:B------:R-:W-:Y:S01]  /*1f6f0*/  LOP3.LUT R168, R168, R169, RZ, 0x3c, !PT ;  /* 0x000000a9a8a87212 */ /* 0x000fe200078e3cff */
[--C-:B------:R-:W-:Y:S01]  /*1f700*/  IMAD.X R169, RZ, RZ, R21.reuse, P3 ;  /* 0x000000ffffa97224 */ /* 0x100fe200018e0615 */
[----:B------:R-:W-:Y:S02]  /*1f710*/  SHF.R.U64 R25, R25, 0x3, RZ ;  /* 0x0000000319197819 */ /* 0x000fe400000012ff */
[----:B------:R-:W-:Y:S02]  /*1f720*/  ISETP.NE.U32.AND P0, PT, RZ, UR4, PT ;  /* 0x00000004ff007c0c */ /* 0x000fe4000bf05070 */
[----:B------:R-:W-:Y:S01]  /*1f730*/  LOP3.LUT R170, R170, R171, RZ, 0x3c, !PT ;  /* 0x000000abaaaa7212 */ /* 0x000fe200078e3cff */
[----:B------:R-:W-:Y:S01]  /*1f740*/  IMAD.X R171, RZ, RZ, R21, P2 ;  /* 0x000000ffffab7224 */ /* 0x000fe200010e0615 */
[----:B------:R-:W-:-:S02]  /*1f750*/  IADD3 R177, P4, R20, 0x8060, RZ ;  /* 0x0000806014b17810 */ /* 0x000fc40007f9e0ff */
[----:B------:R-:W-:Y:S02]  /*1f760*/  SHF.R.U64 R182, R182, 0x3, RZ ;  /* 0x00000003b6b67819 */ /* 0x000fe400000012ff */
[C---:B------:R-:W-:Y:S02]  /*1f770*/  IADD3 R179, P3, R20.reuse, 0xc000, RZ ;  /* 0x0000c00014b37810 */ /* 0x040fe40007f7e0ff */
[----:B------:R-:W-:Y:S02]  /*1f780*/  IADD3 R181, P2, R20, 0xc020, RZ ;  /* 0x0000c02014b57810 */ /* 0x000fe40007f5e0ff */
[----:B------:R-:W-:Y:S02]  /*1f790*/  LOP3.LUT R20, R25, R20, RZ, 0x3c, !PT ;  /* 0x0000001419147212 */ /* 0x000fe400078e3cff */
[----:B------:R-:W-:Y:S01]  /*1f7a0*/  ISETP.NE.AND.EX P0, PT, RZ, UR5, PT, P0 ;  /* 0x00000005ff007c0c */ /* 0x000fe2000bf05300 */
[----:B------:R-:W-:Y:S01]  /*1f7b0*/  ULDC.64 UR4, c[0x0][0xc08] ;  /* 0x0003020000047ab9 */ /* 0x000fe20000000a00 */
[----:B------:R-:W-:-:S02]  /*1f7c0*/  LOP3.LUT R176, R177, 0x380, RZ, 0xc0, !PT ;  /* 0x00000380b1b07812 */ /* 0x000fc400078ec0ff */
[----:B------:R-:W-:Y:S02]  /*1f7d0*/  LOP3.LUT R182, R182, R183, RZ, 0x3c, !PT ;  /* 0x000000b7b6b67212 */ /* 0x000fe400078e3cff */
[----:B------:R-:W-:Y:S02]  /*1f7e0*/  LOP3.LUT R178, R179, 0x380, RZ, 0xc0, !PT ;  /* 0x00000380b3b27812 */ /* 0x000fe400078ec0ff */
[----:B------:R-:W-:Y:S02]  /*1f7f0*/  IADD3.X R183, RZ, R21, RZ, P1, !PT ;  /* 0x00000015ffb77210 */ /* 0x000fe40000ffe4ff */
[----:B---3--:R-:W-:Y:S02]  /*1f800*/  F2FP.F16.F32.PACK_AB R144, R145, R144 ;  /* 0x000000909190723e */ /* 0x008fe400000000ff */
[----:B------:R-:W-:Y:S02]  /*1f810*/  LOP3.LUT R180, R181, 0x380, RZ, 0xc0, !PT ;  /* 0x00000380b5b47812 */ /* 0x000fe400078ec0ff */
[----:B------:R-:W-:-:S02]  /*1f820*/  F2FP.F16.F32.PACK_AB R145, R147, R146 ;  /* 0x000000929391723e */ /* 0x000fc400000000ff */
[----:B------:R-:W-:Y:S02]  /*1f830*/  F2FP.F16.F32.PACK_AB R136, R137, R136 ;  /* 0x000000888988723e */ /* 0x000fe400000000ff */
[----:B------:R-:W-:Y:S02]  /*1f840*/  ISETP.NE.U32.AND P1, PT, RZ, UR4, PT ;  /* 0x00000004ff007c0c */ /* 0x000fe4000bf25070 */
[----:B------:R-:W-:Y:S02]  /*1f850*/  MOV R20, R20 ;  /* 0x0000001400147202 */ /* 0x000fe40000000f00 */
[----:B------:R-:W-:Y:S02]  /*1f860*/  F2FP.F16.F32.PACK_AB R146, R141, R140 ;  /* 0x0000008c8d92723e */ /* 0x000fe400000000ff */
[----:B------:R-:W-:Y:S01]  /*1f870*/  F2FP.F16.F32.PACK_AB R147, R143, R142 ;  /* 0x0000008e8f93723e */ /* 0x000fe200000000ff */
[----:B------:R-:W-:Y:S01]  /*1f880*/  BAR.SYNC.DEFER_BLOCKING 0x1, 0x100 ;  /* 0x0044000000007b1d */ /* 0x000fe20000010000 */
[----:B------:R-:W-:-:S02]  /*1f890*/  F2FP.F16.F32.PACK_AB R137, R139, R138 ;  /* 0x0000008a8b89723e */ /* 0x000fc400000000ff */
[----:B------:R-:W-:Y:S02]  /*1f8a0*/  F2FP.F16.F32.PACK_AB R128, R129, R128 ;  /* 0x000000808180723e */ /* 0x000fe400000000ff */
[----:B------:R-:W-:Y:S02]  /*1f8b0*/  SHF.R.U64 R176, R176, 0x3, RZ ;  /* 0x00000003b0b07819 */ /* 0x000fe400000012ff */
[----:B------:R-:W-:Y:S02]  /*1f8c0*/  F2FP.F16.F32.PACK_AB R138, R133, R132 ;  /* 0x00000084858a723e */ /* 0x000fe400000000ff */
[----:B------:R-:W-:Y:S02]  /*1f8d0*/  F2FP.F16.F32.PACK_AB R139, R135, R134 ;  /* 0x00000086878b723e */ /* 0x000fe400000000ff */
[----:B------:R-:W-:Y:S02]  /*1f8e0*/  F2FP.F16.F32.PACK_AB R129, R131, R130 ;  /* 0x000000828381723e */ /* 0x000fe400000000ff */
[----:B------:R-:W-:-:S02]  /*1f8f0*/  F2FP.F16.F32.PACK_AB R116, R117, R116 ;  /* 0x000000747574723e */ /* 0x000fc400000000ff */
[----:B------:R-:W-:Y:S02]  /*1f900*/  SHF.R.U64 R178, R178, 0x3, RZ ;  /* 0x00000003b2b27819 */ /* 0x000fe400000012ff */
[----:B------:R-:W-:Y:S02]  /*1f910*/  MOV R150, R150 ;  /* 0x0000009600967202 */ /* 0x000fe40000000f00 */
        /* <DEDUP_REMOVED lines=10> */
[----:B------:R-:W-:Y:S01]  /*1f9c0*/  ISETP.NE.AND.EX P1, PT, RZ, UR5, PT, P1 ;  /* 0x00000005ff007c0c */ /* 0x000fe2000bf25310 */
[----:B------:R-:W-:Y:S01]  /*1f9d0*/  STSM.16.M88.4 [R20], R144 ;  /* 0x0000009014007844 */ /* 0x000fe20000000200 */
[----:B------:R-:W-:Y:S02]  /*1f9e0*/  MOV R158, R158 ;  /* 0x0000009e009e7202 */ /* 0x000fe40000000f00 */
[----:B------:R-:W-:Y:S02]  /*1f9f0*/  F2FP.F16.F32.PACK_AB R110, R105, R104 ;  /* 0x00000068696e723e */ /* 0x000fe400000000ff */
[----:B------:R-:W-:Y:S02]  /*1fa00*/  F2FP.F16.F32.PACK_AB R111, R107, R106 ;  /* 0x0000006a6b6f723e */ /* 0x000fe400000000ff */
[----:B------:R-:W-:Y:S02]  /*1fa10*/  F2FP.F16.F32.PACK_AB R101, R103, R102 ;  /* 0x000000666765723e */ /* 0x000fe400000000ff */
[----:B------:R-:W-:Y:S01]  /*1fa20*/  F2FP.F16.F32.PACK_AB R92, R93, R92 ;  /* 0x0000005c5d5c723e */ /* 0x000fe200000000ff */
[----:B------:R0:W-:Y:S01]  /*1fa30*/  STSM.16.M88.4 [R24], R136 ;  /* 0x0000008818007844 */ /* 0x0001e20000000200 */
[----:B------:R-:W-:Y:S01]  /*1fa40*/  LOP3.LUT R176, R176, R177, RZ, 0x3c, !PT ;  /* 0x000000b1b0b07212 */ /* 0x000fe200078e3cff */
[----:B------:R-:W-:Y:S01]  /*1fa50*/  IMAD.X R177, RZ, RZ, R21, P4 ;  /* 0x000000ffffb17224 */ /* 0x000fe200020e0615 */
[----:B------:R-:W-:-:S02]  /*1fa60*/  MOV R160, R160 ;  /* 0x000000a000a07202 */ /* 0x000fc40000000f00 */
[----:B------:R-:W-:Y:S02]  /*1fa70*/  F2FP.F16.F32.PACK_AB R102, R97, R96 ;  /* 0x000000606166723e */ /* 0x000fe400000000ff */
[----:B------:R-:W-:Y:S02]  /*1fa80*/  F2FP.F16.F32.PACK_AB R103, R99, R98 ;  /* 0x000000626367723e */ /* 0x000fe400000000ff */
[----:B------:R-:W-:Y:S02]  /*1fa90*/  F2FP.F16.F32.PACK_AB R93, R95, R94 ;  /* 0x0000005e5f5d723e */ /* 0x000fe400000000ff */
[----:B------:R-:W-:Y:S01]  /*1faa0*/  F2FP.F16.F32.PACK_AB R84, R85, R84 ;  /* 0x000000545554723e */ /* 0x000fe200000000ff */
[----:B------:R1:W-:Y:S01]  /*1fab0*/  STSM.16.M88.4 [R150], R128 ;  /* 0x0000008096007844 */ /* 0x0003e20000000200 */
[----:B------:R-:W-:Y:S01]  /*1fac0*/  LOP3.LUT R178, R178, R179, RZ, 0x3c, !PT ;  /* 0x000000b3b2b27212 */ /* 0x000fe200078e3cff */
[----:B------:R-:W-:Y:S01]  /*1fad0*/  IMAD.X R179, RZ, RZ, R21, P3 ;  /* 0x000000ffffb37224 */ /* 0x000fe200018e0615 */
[----:B------:R-:W-:Y:S01]  /*1fae0*/  MOV R162, R162 ;  /* 0x000000a200a27202 */ /* 0x000fe20000000f00 */
[----:B0-----:R-:W0:Y:S01]  /*1faf0*/  LDC.64 R24, c[0x0][0xc00] ;  /* 0x00030000ff187b82 */ /* 0x001e220000000a00 */
        /* <DEDUP_REMOVED lines=8> */
[----:B------:R-:W-:-:S02]  /*1fb80*/  F2FP.F16.F32.PACK_AB R86, R81, R80 ;  /* 0x000000505156723e */ /* 0x000fc400000000ff */
[----:B------:R-:W-:Y:S02]  /*1fb90*/  F2FP.F16.F32.PACK_AB R87, R83, R82 ;  /* 0x000000525357723e */ /* 0x000fe400000000ff */
[----:B------:R-:W-:Y:S02]  /*1fba0*/  F2FP.F16.F32.PACK_AB R77, R79, R78 ;  /* 0x0000004e4f4d723e */ /* 0x000fe400000000ff */
[----:B------:R-:W-:Y:S01]  /*1fbb0*/  F2FP.F16.F32.PACK_AB R68, R69, R68 ;  /* 0x000000444544723e */ /* 0x000fe200000000ff */
[----:B------:R1:W-:Y:S01]  /*1fbc0*/  STSM.16.M88.4 [R158], R108 ;  /* 0x0000006c9e007844 */ /* 0x0003e20000000200 */
[----:B------:R-:W-:Y:S02]  /*1fbd0*/  MOV R170, R170 ;  /* 0x000000aa00aa7202 */ /* 0x000fe40000000f00 */
        /* <DEDUP_REMOVED lines=21> */
[----:B----4-:R-:W-:Y:S01]  /*1fd30*/  F2FP.F16.F32.PACK_AB R36, R37, R36 ;  /* 0x000000242524723e */ /* 0x010fe200000000ff */
[----:B------:R1:W-:Y:S01]  /*1fd40*/  STSM.16.M88.4 [R170], R76 ;  /* 0x0000004caa007844 */ /* 0x0003e20000000200 */
        /* <DEDUP_REMOVED lines=15> */
[----:B------:R-:W-:Y:S01]  /*1fe40*/  F2FP.F16.F32.PACK_AB R9, R11, R10 ;  /* 0x0000000a0b09723e */ /* 0x000fe200000000ff */
[----:B------:R1:W-:Y:S01]  /*1fe50*/  STSM.16.M88.4 [R176], R52 ;  /* 0x00000034b0007844 */ /* 0x0003e20000000200 */
[----:B------:R-:W-:-:S02]  /*1fe60*/  MOV R204, R204 ;  /* 0x000000cc00cc7202 */ /* 0x000fc40000000f00 */
[----:B------:R-:W-:Y:S02]  /*1fe70*/  F2FP.F16.F32.PACK_AB R10, R5, R4 ;  /* 0x00000004050a723e */ /* 0x000fe400000000ff */
[----:B------:R-:W-:Y:S01]  /*1fe80*/  F2FP.F16.F32.PACK_AB R11, R7, R6 ;  /* 0x00000006070b723e */ /* 0x000fe200000000ff */
[----:B------:R-:W2:Y:S01]  /*1fe90*/  @P1 LDC.64 R4, c[0x0][0xc08] ;  /* 0x00030200ff041b82 */ /* 0x000ea20000000a00 */
[----:B------:R1:W-:Y:S04]  /*1fea0*/  STSM.16.M88.4 [R178], R44 ;  /* 0x0000002cb2007844 */ /* 0x0003e80000000200 */
[----:B------:R1:W-:Y:S04]  /*1feb0*/  STSM.16.M88.4 [R180], R36 ;  /* 0x00000024b4007844 */ /* 0x0003e80000000200 */
[----:B------:R1:W-:Y:S04]  /*1fec0*/  STSM.16.M88.4 [R182], R28 ;  /* 0x0000001cb6007844 */ /* 0x0003e80000000200 */
[----:B------:R1:W-:Y:S01]  /*1fed0*/  STSM.16.M88.4 [R204], R8 ;  /* 0x00000008cc007844 */ /* 0x0003e20000000200 */
[----:B------:R-:W-:Y:S01]  /*1fee0*/  ULDC UR4, c[0x0][0xa88] ;  /* 0x0002a20000047ab9 */ /* 0x000fe20000000800 */
[----:B0-----:R-:W-:-:S02]  /*1fef0*/  IMAD.WIDE R6, R212, 0x4, R24 ;  /* 0x00000004d4067825 */ /* 0x001fc400078e0218 */
[----:B------:R-:W0:Y:S02]  /*1ff00*/  LDC R25, c[0x0][0xbe8] ;  /* 0x0002fa00ff197b82 */ /* 0x000e240000000800 */
[----:B------:R-:W-:-:S06]  /*1ff10*/  IMAD.MOV.U32 R20, RZ, RZ, RZ ;  /* 0x000000ffff147224 */ /* 0x000fcc00078e00ff */
[----:B------:R-:W-:Y:S01]  /*1ff20*/  BAR.SYNC.DEFER_BLOCKING 0x1, 0x100 ;  /* 0x0044000000007b1d */ /* 0x000fe20000010000 */
[----:B------:R-:W-:Y:S02]  /*1ff30*/  IMAD.U32 R24, RZ, RZ, UR4 ;  /* 0x00000004ff187e24 */ /* 0x000fe4000f8e00ff */
[----:B--2---:R-:W-:-:S03]  /*1ff40*/  @P1 IMAD.WIDE R4, R212, 0x4, R4 ;  /* 0x00000004d4041825 */ /* 0x004fc600078e0204 */
[----:B------:R1:W5:Y:S04]  /*1ff50*/  @P0 LDG.E R20, desc[UR42][R6.64] ;  /* 0x0000002a06140981 */ /* 0x000368000c1e1900 */
[----:B------:R1:W5:Y:S01]  /*1ff60*/  @P1 LDG.E R24, desc[UR42][R4.64] ;  /* 0x0000002a04181981 */ /* 0x000362000c1e1900 */
[----:B------:R-:W-:Y:S05]  /*1ff70*/  @P1 BRA `(.L_x_12071) ;  /* 0x0000000000101947 */ /* 0x000fea0003800000 */
[----:B------:R-:W-:Y:S05]  /*1ff80*/  @!P0 BRA `(.L_x_12071) ;  /* 0x00000000000c8947 */ /* 0x000fea0003800000 */
[----:B-1----:R-:W2:Y:S04]  /*1ff90*/  LDG.E R5, desc[UR42][R6.64] ;  /* 0x0000002a06057981 */ /* 0x002ea8000c1e1900 */
[----:B-----5:R-:W2:Y:S02]  /*1ffa0*/  LDG.E R24, desc[UR42][R6.64+0x4] ;  /* 0x0000042a06187981 */ /* 0x020ea4000c1e1900 */
[----:B--2---:R-:W-:-:S07]  /*1ffb0*/  IMAD.IADD R24, R24, 0x1, -R5 ;  /* 0x0000000118187824 */ /* 0x004fce00078e0a05 */
.L_x_12071:
[----:B0----5:R-:W-:Y:S01]  /*1ffc0*/  IMAD R24, R24, R25, RZ ;  /* 0x0000001918187224 */ /* 0x021fe200078e02ff */
[----:B------:R-:W-:Y:S01]  /*1ffd0*/  LOP3.LUT P1, RZ, R227, 0x3, RZ, 0xc0, !PT ;  /* 0x00000003e3ff7812 */ /* 0x000fe2000782c0ff */
[--C-:B-1----:R-:W-:Y:S01]  /*1ffe0*/  IMAD.IADD R29, R220, 0x1, R210.reuse ;  /* 0x00000001dc1d7824 */ /* 0x102fe200078e02d2 */
[----:B------:R-:W-:Y:S01]  /*1fff0*/  ISETP.NE.AND P2, PT, R25, 0x1, PT ;  /* 0x000000011900780c */ /* 0x000fe20003f45270 */
[----:B------:R-:W-:Y:S01]  /*20000*/  IMAD.IADD R10, R229, 0x1, R210 ;  /* 0x00000001e50a7824 */ /* 0x000fe200078e02d2 */
[----:B------:R-:W-:Y:S01]  /*20010*/  SHF.R.S32.HI R0, RZ, 0x1f, R211 ;  /* 0x0000001fff007819 */ /* 0x000fe200000114d3 */
[----:B------:R-:W-:Y:S01]  /*20020*/  ULDC.64 UR4, c[0x0][0xb90] ;  /* 0x0002e40000047ab9 */ /* 0x000fe20000000a00 */
[----:B------:R-:W-:-:S09]  /*20030*/  ISETP.GE.OR P3, PT, R29, R24, P1 ;  /* 0x000000181d00720c */ /* 0x000fd20000f66670 */
[----:B------:R-:W0:Y:S04]  /*20040*/  @P2 LDC R5, c[0x0][0xbec] ;  /* 0x0002fb00ff052b82 */ /* 0x000e280000000800 */
[----:B------:R-:W2:Y:S01]  /*20050*/  @!P3 LDL R15, [R1+0x1e0] ;  /* 0x0001e000010fb983 */ /* 0x000ea20000100800 */
[----:B------:R-:W-:Y:S01]  /*20060*/  SHF.R.S32.HI R21, RZ, 0x1f, R20 ;  /* 0x0000001fff157819 */ /* 0x000fe20000011414 */
[----:B------:R-:W-:Y:S01]  /*20070*/  IMAD R6, R0, UR4, RZ ;  /* 0x0000000400067c24 */ /* 0x000fe2000f8e02ff */
[----:B------:R-:W-:Y:S01]  /*20080*/  SHF.R.S32.HI R26, RZ, 0x1f, R212 ;  /* 0x0000001fff1a7819 */ /* 0x000fe200000114d4 */
[----:B------:R-:W1:Y:S01]  /*20090*/  @P2 LDC R8, c[0x0][0xbf0] ;  /* 0x0002fc00ff082b82 */ /* 0x000e620000000800 */
[----:B------:R-:W-:Y:S01]  /*200a0*/  IMAD.MOV.U32 R4, RZ, RZ, R10 ;  /* 0x000000ffff047224 */ /* 0x000fe200078e000a */
[----:B------:R-:W-:-:S02]  /*200b0*/  SEL R80, R212, RZ, !P0 ;  /* 0x000000ffd4507207 */ /* 0x000fc40004000000 */
[----:B------:R-:W-:-:S04]  /*200c0*/  SEL R26, R26, RZ, !P0 ;  /* 0x000000ff1a1a7207 */ /* 0x000fc80004000000 */
[----:B------:R-:W3:Y:S01]  /*200d0*/  @P2 LDC R81, c[0x0][0xbec] ;  /* 0x0002fb00ff512b82 */ /* 0x000ee20000000800 */
[----:B0-----:R-:W-:-:S07]  /*200e0*/  @P2 IMAD.HI.U32 R5, R10, R5, RZ ;  /* 0x000000050a052227 */ /* 0x001fce00078e00ff */
[----:B------:R-:W0:Y:S01]  /*200f0*/  @P2 LDC R83, c[0x0][0xbf0] ;  /* 0x0002fc00ff532b82 */ /* 0x000e220000000800 */
[----:B-1----:R-:W-:Y:S01]  /*20100*/  @P2 SHF.R.U32.HI R4, RZ, R8, R5 ;  /* 0x00000008ff042219 */ /* 0x002fe20000011605 */
[C---:B------:R-:W-:Y:S02]  /*20110*/  IMAD R5, R211.reuse, UR5, R6 ;  /* 0x00000005d3057c24 */ /* 0x040fe4000f8e0206 */
[----:B------:R-:W-:Y:S01]  /*20120*/  IMAD.WIDE.U32 R6, R211, UR4, R20 ;  /* 0x00000004d3067c25 */ /* 0x000fe2000f8e0014 */
[----:B------:R-:W-:Y:S01]  /*20130*/  ULDC.64 UR4, c[0x0][0xb98] ;  /* 0x0002e60000047ab9 */ /* 0x000fe20000000a00 */
[--C-:B------:R-:W-:Y:S02]  /*20140*/  SHF.R.S32.HI R11, RZ, 0x1f, R4.reuse ;  /* 0x0000001fff0b7819 */ /* 0x100fe40000011404 */
[----:B------:R-:W-:Y:S02]  /*20150*/  IMAD.MOV R9, RZ, RZ, -R4 ;  /* 0x000000ffff097224 */ /* 0x000fe400078e0a04 */
[----:B------:R-:W-:-:S02]  /*20160*/  IMAD.IADD R7, R7, 0x1, R5 ;  /* 0x0000000107077824 */ /* 0x000fc400078e0205 */
[----:B------:R-:W-:Y:S02]  /*20170*/  IMAD R9, R25, R9, R10 ;  /* 0x0000000919097224 */ /* 0x000fe400078e020a */
[----:B------:R-:W-:Y:S02]  /*20180*/  IMAD R5, R26, UR4, RZ ;  /* 0x000000041a057c24 */ /* 0x000fe4000f8e02ff */
[----:B------:R-:W-:-:S04]  /*20190*/  IMAD.WIDE.U32 R6, R80, UR4, R6 ;  /* 0x0000000450067c25 */ /* 0x000fc8000f8e0006 */
[----:B------:R-:W-:Y:S01]  /*201a0*/  IMAD R8, R80, UR5, R5 ;  /* 0x0000000550087c24 */ /* 0x000fe2000f8e0205 */
[----:B------:R-:W-:Y:S01]  /*201b0*/  SHF.R.S32.HI R5, RZ, 0x1f, R9 ;  /* 0x0000001fff057819 */ /* 0x000fe20000011409 */
[----:B------:R-:W-:Y:S01]  /*201c0*/  ULDC.64 UR4, c[0x0][0xb88] ;  /* 0x0002e20000047ab9 */ /* 0x000fe20000000a00 */
[----:B------:R-:W-:-:S03]  /*201d0*/  IADD3 R4, P0, R4, R6, RZ ;  /* 0x0000000604047210 */ /* 0x000fc60007f1e0ff */
[----:B------:R-:W-:Y:S01]  /*201e0*/  IMAD R6, R5, UR4, RZ ;  /* 0x0000000405067c24 */ /* 0x000fe2000f8e02ff */
[----:B------:R-:W-:-:S03]  /*201f0*/  IADD3.X R5, R11, R7, R8, P0, !PT ;  /* 0x000000070b057210 */ /* 0x000fc600007fe408 */
[C---:B------:R-:W-:Y:S02]  /*20200*/  IMAD R7, R9.reuse, UR5, R6 ;  /* 0x0000000509077c24 */ /* 0x040fe4000f8e0206 */
[----:B------:R-:W-:Y:S01]  /*20210*/  IMAD.WIDE.U32 R4, R9, UR4, R4 ;  /* 0x0000000409047c25 */ /* 0x000fe2000f8e0004 */
[----:B------:R-:W-:-:S03]  /*20220*/  ULDC.64 UR4, c[0x0][0xb50] ;  /* 0x0002d40000047ab9 */ /* 0x000fc60000000a00 */
[----:B------:R-:W-:Y:S01]  /*20230*/  IMAD.IADD R5, R5, 0x1, R7 ;  /* 0x0000000105057824 */ /* 0x000fe200078e0207 */
[----:B------:R-:W-:-:S04]  /*20240*/  LEA R10, P0, R4, UR4, 0x2 ;  /* 0x00000004040a7c11 */ /* 0x000fc8000f8010ff */
[----:B------:R-:W-:Y:S01]  /*20250*/  LEA.HI.X R14, R4, UR5, R5, 0x2, P0 ;  /* 0x00000005040e7c11 */ /* 0x000fe200080f1405 */
[----:B------:R-:W-:Y:S01]  /*20260*/  SHFL.IDX PT, R12, R10, RZ, 0x1c1f ;  /* 0x001c1fff0a0c7589 */ /* 0x000fe200000e0000 */
[----:B------:R-:W-:Y:S01]  /*20270*/  VIADD R5, R29, 0x8 ;  /* 0x000000081d057836 */ /* 0x000fe20000000000 */
[----:B------:R-:W-:Y:S02]  /*20280*/  ULDC.64 UR4, c[0x0][0xaa0] ;  /* 0x0002a80000047ab9 */ /* 0x000fe40000000a00 */
[----:B------:R-:W2:Y:S02]  /*20290*/  SHFL.IDX PT, R13, R14, RZ, 0x1c1f ;  /* 0x001c1fff0e0d7589 */ /* 0x000ea400000e0000 */
[----:B------:R-:W-:Y:S02]  /*202a0*/  ISETP.GE.OR P0, PT, R5, R24, P1 ;  /* 0x000000180500720c */ /* 0x000fe40000f06670 */
[----:B--2---:R1:W-:Y:S11]  /*202b0*/  @!P3 ST.E desc[UR42][R12.64], R15 ;  /* 0x0000000f0c00b985 */ /* 0x0043f6000c10192a */
[----:B------:R-:W2:Y:S01]  /*202c0*/  @!P0 LDL R63, [R1+0x1e4] ;  /* 0x0001e400013f8983 */ /* 0x000ea20000100800 */
[----:B------:R-:W-:-:S03]  /*202d0*/  IMAD R5, R218, 0x40, R195 ;  /* 0x00000040da057824 */ /* 0x000fc600078e02c3 */
[----:B------:R-:W-:Y:S01]  /*202e0*/  SHFL.IDX PT, R58, R10, 0x1, 0x1c1f ;  /* 0x003c1f000a3a7f89 */ /* 0x000fe200000e0000 */
[----:B------:R-:W-:-:S03]  /*202f0*/  IMAD.WIDE R2, R5, 0x2, R2 ;  /* 0x0000000205027825 */ /* 0x000fc600078e0202 */
[----:B------:R-:W2:Y:S01]  /*20300*/  SHFL.IDX PT, R59, R14, 0x1, 0x1c1f ;  /* 0x003c1f000e3b7f89 */ /* 0x000ea200000e0000 */
[C---:B------:R-:W-:Y:S02]  /*20310*/  IADD3 R5, P4, R2.reuse, 0x3000, RZ ;  /* 0x0000300002057810 */ /* 0x040fe40007f9e0ff */
[C---:B------:R-:W-:Y:S02]  /*20320*/  IADD3 R11, P1, R2.reuse, 0x1000, RZ ;  /* 0x00001000020b7810 */ /* 0x040fe40007f3e0ff */
[----:B------:R-:W-:Y:S01]  /*20330*/  LOP3.LUT R4, R5, 0x380, RZ, 0xc0, !PT ;  /* 0x0000038005047812 */ /* 0x000fe200078ec0ff */
[--C-:B------:R-:W-:Y:S01]  /*20340*/  IMAD.X R29, RZ, RZ, R3.reuse, P4 ;  /* 0x000000ffff1d7224 */ /* 0x100fe200020e0603 */
[----:B------:R-:W-:Y:S01]  /*20350*/  IADD3 R7, P3, R2, 0x2000, RZ ;  /* 0x0000200002077810 */ /* 0x000fe20007f7e0ff */
[----:B------:R-:W-:Y:S01]  /*20360*/  IMAD.X R9, RZ, RZ, R3, P1 ;  /* 0x000000ffff097224 */ /* 0x000fe200008e0603 */
[----:B------:R-:W-:Y:S02]  /*20370*/  SHF.R.U64 R4, R4, 0x3, RZ ;  /* 0x0000000304047819 */ /* 0x000fe400000012ff */
[----:B-1----:R-:W-:-:S02]  /*20380*/  IADD3 R15, P1, R2, 0x4000, RZ ;  /* 0x00004000020f7810 */ /* 0x002fc40007f3e0ff */
[----:B------:R-:W-:Y:S02]  /*20390*/  LOP3.LUT R28, R4, R5, RZ, 0x3c, !PT ;  /* 0x00000005041c7212 */ /* 0x000fe400078e3cff */
[----:B------:R-:W-:Y:S01]  /*203a0*/  LOP3.LUT R4, R15, 0x380, RZ, 0xc0, !PT ;  /* 0x000003800f047812 */ /* 0x000fe200078ec0ff */
[----:B------:R-:W-:Y:S01]  /*203b0*/  IMAD.X R33, RZ, RZ, R3, P1 ;  /* 0x000000ffff217224 */ /* 0x000fe200008e0603 */
[----:B------:R-:W-:Y:S02]  /*203c0*/  IADD3.X R13, RZ, R3, RZ, P3, !PT ;  /* 0x00000003ff0d7210 */ /* 0x000fe40001ffe4ff */
[----:B------:R-:W-:Y:S02]  /*203d0*/  SHF.R.U64 R4, R4, 0x3, RZ ;  /* 0x0000000304047819 */ /* 0x000fe400000012ff */
[C---:B------:R-:W-:Y:S02]  /*203e0*/  IADD3 R41, P4, R2.reuse, 0x6000, RZ ;  /* 0x0000600002297810 */ /* 0x040fe40007f9e0ff */
[----:B------:R-:W-:-:S02]  /*203f0*/  IADD3 R5, P3, R2, 0x5000, RZ ;  /* 0x0000500002057810 */ /* 0x000fc40007f7e0ff */
[----:B------:R-:W-:Y:S02]  /*20400*/  LOP3.LUT R6, R7, 0x380, RZ, 0xc0, !PT ;  /* 0x0000038007067812 */ /* 0x000fe400078ec0ff */
[----:B------:R-:W-:Y:S01]  /*20410*/  LOP3.LUT R32, R4, R15, RZ, 0x3c, !PT ;  /* 0x0000000f04207212 */ /* 0x000fe200078e3cff */
[----:B------:R-:W-:Y:S01]  /*20420*/  IMAD.X R37, RZ, RZ, R3, P3 ;  /* 0x000000ffff257224 */ /* 0x000fe200018e0603 */
[----:B------:R-:W-:Y:S02]  /*20430*/  LOP3.LUT R40, R41, 0x380, RZ, 0xc0, !PT ;  /* 0x0000038029287812 */ /* 0x000fe400078ec0ff */
[----:B------:R-:W-:Y:S02]  /*20440*/  LOP3.LUT R4, R5, 0x380, RZ, 0xc0, !PT ;  /* 0x0000038005047812 */ /* 0x000fe400078ec0ff */
[----:B------:R-:W-:Y:S02]  /*20450*/  SHF.R.U64 R6, R6, 0x3, RZ ;  /* 0x0000000306067819 */ /* 0x000fe400000012ff */
[----:B------:R-:W-:-:S02]  /*20460*/  IADD3 R45, P1, R2, 0x7000, RZ ;  /* 0x00007000022d7810 */ /* 0x000fc40007f3e0ff */
[----:B------:R-:W-:Y:S02]  /*20470*/  SHF.R.U64 R40, R40, 0x3, RZ ;  /* 0x0000000328287819 */ /* 0x000fe400000012ff */
[----:B------:R-:W-:Y:S02]  /*20480*/  SHF.R.U64 R4, R4, 0x3, RZ ;  /* 0x0000000304047819 */ /* 0x000fe400000012ff */
[----:B------:R-:W-:Y:S02]  /*20490*/  LOP3.LUT R12, R6, R7, RZ, 0x3c, !PT ;  /* 0x00000007060c7212 */ /* 0x000fe400078e3cff */
[----:B------:R-:W-:Y:S02]  /*204a0*/  LOP3.LUT R44, R45, 0x380, RZ, 0xc0, !PT ;  /* 0x000003802d2c7812 */ /* 0x000fe400078ec0ff */
[----:B------:R-:W-:Y:S02]  /*204b0*/  IADD3 R7, P3, R2, 0x8000, RZ ;  /* 0x0000800002077810 */ /* 0x000fe40007f7e0ff */
[----:B------:R-:W-:Y:S01]  /*204c0*/  LOP3.LUT R40, R40, R41, RZ, 0x3c, !PT ;  /* 0x0000002928287212 */ /* 0x000fe200078e3cff */
[--C-:B------:R-:W-:Y:S01]  /*204d0*/  IMAD.X R41, RZ, RZ, R3.reuse, P4 ;  /* 0x000000ffff297224 */ /* 0x100fe200020e0603 */
[----:B------:R-:W-:Y:S01]  /*204e0*/  LOP3.LUT R36, R4, R5, RZ, 0x3c, !PT ;  /* 0x0000000504247212 */ /* 0x000fe200078e3cff */
[----:B------:R-:W-:Y:S01]  /*204f0*/  IMAD.X R49, RZ, RZ, R3, P3 ;  /* 0x000000ffff317224 */ /* 0x000fe200018e0603 */
[----:B------:R-:W-:-:S02]  /*20500*/  IADD3 R5, P4, R2, 0x9000, RZ ;  /* 0x0000900002057810 */ /* 0x000fc40007f9e0ff */
[----:B------:R-:W-:Y:S02]  /*20510*/  SHF.R.U64 R44, R44, 0x3, RZ ;  /* 0x000000032c2c7819 */ /* 0x000fe400000012ff */
[----:B------:R-:W-:Y:S01]  /*20520*/  LOP3.LUT R4, R7, 0x380, RZ, 0xc0, !PT ;  /* 0x0000038007047812 */ /* 0x000fe200078ec0ff */
[--C-:B------:R-:W-:Y:S01]  /*20530*/  IMAD.X R53, RZ, RZ, R3.reuse, P4 ;  /* 0x000000ffff357224 */ /* 0x100fe200020e0603 */
[----:B------:R-:W-:Y:S01]  /*20540*/  LOP3.LUT R44, R44, R45, RZ, 0x3c, !PT ;  /* 0x0000002d2c2c7212 */ /* 0x000fe200078e3cff */
[----:B------:R-:W-:Y:S01]  /*20550*/  IMAD.X R45, RZ, RZ, R3, P1 ;  /* 0x000000ffff2d7224 */ /* 0x000fe200008e0603 */
[----:B------:R-:W-:Y:S02]  /*20560*/  SHF.R.U64 R4, R4, 0x3, RZ ;  /* 0x0000000304047819 */ /* 0x000fe400000012ff */
[C---:B------:R-:W-:Y:S02]  /*20570*/  IADD3 R65, P4, R2.reuse, 0xc000, RZ ;  /* 0x0000c00002417810 */ /* 0x040fe40007f9e0ff */
[----:B------:R-:W-:-:S02]  /*20580*/  IADD3 R57, P1, R2, 0xa000, RZ ;  /* 0x0000a00002397810 */ /* 0x000fc40007f3e0ff */
[----:B------:R-:W-:Y:S02]  /*20590*/  IADD3 R61, P3, R2, 0xb000, RZ ;  /* 0x0000b000023d7810 */ /* 0x000fe40007f7e0ff */
[----:B------:R-:W-:Y:S02]  /*205a0*/  LOP3.LUT R48, R4, R7, RZ, 0x3c, !PT ;  /* 0x0000000704307212 */ /* 0x000fe400078e3cff */
        /* <DEDUP_REMOVED lines=15> */
[C---:B------:R-:W-:Y:S02]  /*206a0*/  IADD3 R5, P4, R2.reuse, 0xf000, RZ ;  /* 0x0000f00002057810 */ /* 0x040fe40007f9e0ff */
[C---:B------:R-:W-:Y:S02]  /*206b0*/  IADD3 R69, P1, R2.reuse, 0xd000, RZ ;  /* 0x0000d00002457810 */ /* 0x040fe40007f3e0ff */
[C---:B------:R-:W-:Y:S01]  /*206c0*/  IADD3 R73, P3, R2.reuse, 0xe000, RZ ;  /* 0x0000e00002497810 */ /* 0x040fe20007f7e0ff */
[----:B------:R-:W-:Y:S01]  /*206d0*/  IMAD.X R77, RZ, RZ, R3, P4 ;  /* 0x000000ffff4d7224 */ /* 0x000fe200020e0603 */
        /* <DEDUP_REMOVED lines=8> */
[----:B------:R-:W-:Y:S02]  /*20760*/  LOP3.LUT R2, R7, R2, RZ, 0x3c, !PT ;  /* 0x0000000207027212 */ /* 0x000fe400078e3cff */
[----:B------:R-:W-:Y:S01]  /*20770*/  LOP3.LUT R68, R68, R69, RZ, 0x3c, !PT ;  /* 0x0000004544447212 */ /* 0x000fe200078e3cff */
[--C-:B------:R-:W-:Y:S01]  /*20780*/  IMAD.X R69, RZ, RZ, R3.reuse, P1 ;  /* 0x000000ffff457224 */ /* 0x100fe200008e0603 */
[----:B------:R-:W-:Y:S01]  /*20790*/  LOP3.LUT R72, R72, R73, RZ, 0x3c, !PT ;  /* 0x0000004948487212 */ /* 0x000fe200078e3cff */
[----:B------:R-:W-:Y:S01]  /*207a0*/  IMAD.X R73, RZ, RZ, R3, P3 ;  /* 0x000000ffff497224 */ /* 0x000fe200018e0603 */
[----:B------:R-:W-:Y:S02]  /*207b0*/  LOP3.LUT R76, R4, R5, RZ, 0x3c, !PT ;  /* 0x00000005044c7212 */ /* 0x000fe400078e3cff */
[----:B------:R-:W-:-:S04]  /*207c0*/  LOP3.LUT R8, R11, 0x380, RZ, 0xc0, !PT ;  /* 0x000003800b087812 */ /* 0x000fc800078ec0ff */
[----:B------:R-:W-:-:S04]  /*207d0*/  SHF.R.U64 R8, R8, 0x3, RZ ;  /* 0x0000000308087819 */ /* 0x000fc800000012ff */
[----:B------:R-:W-:Y:S01]  /*207e0*/  LOP3.LUT R8, R8, R11, RZ, 0x3c, !PT ;  /* 0x0000000b08087212 */ /* 0x000fe200078e3cff */
[----:B------:R-:W-:Y:S01]  /*207f0*/  IMAD.IADD R85, R218, 0x1, R210 ;  /* 0x00000001da557824 */ /* 0x000fe200078e02d2 */
[----:B------:R-:W-:Y:S01]  /*20800*/  BSSY B1, `(.L_x_12072) ;  /* 0x0000058000017945 */ /* 0x000fe20003800000 */
[----:B--2---:R1:W-:Y:S04]  /*20810*/  @!P0 ST.E desc[UR42][R58.64], R63 ;  /* 0x0000003f3a008985 */ /* 0x0043e8000c10192a */
[----:B------:R2:W5:Y:S04]  /*20820*/  LD.E.128 R4, desc[UR42][R2.64] ;  /* 0x0000002a02047980 */ /* 0x000568000c101d00 */
[----:B------:R-:W5:Y:S04]  /*20830*/  LD.E.128 R8, desc[UR42][R8.64] ;  /* 0x0000002a08087980 */ /* 0x000f68000c101d00 */
[----:B------:R-:W5:Y:S01]  /*20840*/  LD.E.128 R12, desc[UR42][R12.64] ;  /* 0x0000002a0c0c7980 */ /* 0x000f62000c101d00 */
[----:B--2---:R-:W-:-:S03]  /*20850*/  IMAD R3, R21, UR4, RZ ;  /* 0x0000000415037c24 */ /* 0x004fc6000f8e02ff */
[----:B------:R-:W5:Y:S01]  /*20860*/  LD.E.128 R28, desc[UR42][R28.64] ;  /* 0x0000002a1c1c7980 */ /* 0x000f62000c101d00 */
[C---:B------:R-:W-:Y:S02]  /*20870*/  IMAD R21, R20.reuse, UR5, R3 ;  /* 0x0000000514157c24 */ /* 0x040fe4000f8e0203 */
[----:B------:R-:W-:Y:S01]  /*20880*/  IMAD.WIDE.U32 R2, R20, UR4, RZ ;  /* 0x0000000414027c25 */ /* 0x000fe2000f8e00ff */
[----:B------:R-:W-:Y:S01]  /*20890*/  ULDC.64 UR4, c[0x0][0xae8] ;  /* 0x0002ba0000047ab9 */ /* 0x000fe20000000a00 */
[----:B------:R-:W5:Y:S03]  /*208a0*/  LD.E.128 R32, desc[UR42][R32.64] ;  /* 0x0000002a20207980 */ /* 0x000f66000c101d00 */
        /* <DEDUP_REMOVED lines=10> */
[----:B---3--:R-:W-:Y:S02]  /*20950*/  @P2 IMAD.HI.U32 R0, R20, R81, RZ ;  /* 0x0000005114002227 */ /* 0x008fe400078e00ff */
[----:B------:R-:W5:Y:S02]  /*20960*/  LD.E.128 R48, desc[UR42][R48.64] ;  /* 0x0000002a30307980 */ /* 0x000f64000c101d00 */
[----:B------:R-:W-:-:S02]  /*20970*/  IMAD.IADD R3, R3, 0x1, R21 ;  /* 0x0000000103037824 */ /* 0x000fc400078e0215 */
[----:B------:R-:W-:Y:S01]  /*20980*/  IMAD.MOV.U32 R21, RZ, RZ, R20 ;  /* 0x000000ffff157224 */ /* 0x000fe200078e0014 */
[----:B0-----:R-:W-:Y:S01]  /*20990*/  @P2 SHF.R.U32.HI R21, RZ, R83, R0 ;  /* 0x00000053ff152219 */ /* 0x001fe20000011600 */
[----:B------:R-:W-:Y:S01]  /*209a0*/  IMAD R81, R26, UR4, RZ ;  /* 0x000000041a517c24 */ /* 0x000fe2000f8e02ff */
[----:B------:R-:W5:Y:S02]  /*209b0*/  LD.E.128 R52, desc[UR42][R52.64] ;  /* 0x0000002a34347980 */ /* 0x000f64000c101d00 */
[----:B------:R-:W-:Y:S01]  /*209c0*/  SHF.R.S32.HI R0, RZ, 0x1f, R21 ;  /* 0x0000001fff007819 */ /* 0x000fe20000011415 */
[C---:B------:R-:W-:Y:S01]  /*209d0*/  IMAD R83, R80.reuse, UR5, R81 ;  /* 0x0000000550537c24 */ /* 0x040fe2000f8e0251 */
[----:B-1----:R-:W5:Y:S01]  /*209e0*/  LD.E.128 R56, desc[UR42][R56.64] ;  /* 0x0000002a38387980 */ /* 0x002f62000c101d00 */
[----:B------:R-:W-:Y:S01]  /*209f0*/  IMAD.WIDE.U32 R80, R80, UR4, R2 ;  /* 0x0000000450507c25 */ /* 0x000fe2000f8e0002 */
[----:B------:R-:W-:Y:S02]  /*20a00*/  ULDC.64 UR4, c[0x0][0xae0] ;  /* 0x0002b80000047ab9 */ /* 0x000fe40000000a00 */
[----:B------:R-:W5:Y:S01]  /*20a10*/  LD.E.128 R60, desc[UR42][R60.64] ;  /* 0x0000002a3c3c7980 */ /* 0x000f62000c101d00 */
[----:B------:R-:W-:-:S02]  /*20a20*/  IMAD.MOV R2, RZ, RZ, -R21 ;  /* 0x000000ffff027224 */ /* 0x000fc400078e0a15 */
[----:B------:R-:W-:Y:S01]  /*20a30*/  IMAD R0, R0, UR4, RZ ;  /* 0x0000000400007c24 */ /* 0x000fe2000f8e02ff */
[----:B------:R-:W5:Y:S01]  /*20a40*/  LD.E.128 R64, desc[UR42][R64.64] ;  /* 0x0000002a40407980 */ /* 0x000f62000c101d00 */
[----:B------:R-:W-:Y:S02]  /*20a50*/  IMAD R25, R25, R2, R20 ;  /* 0x0000000219197224 */ /* 0x000fe400078e0214 */
[----:B------:R-:W-:Y:S01]  /*20a60*/  IMAD.IADD R81, R81, 0x1, R83 ;  /* 0x0000000151517824 */ /* 0x000fe200078e0253 */
[----:B------:R-:W5:Y:S01]  /*20a70*/  LD.E.128 R68, desc[UR42][R68.64] ;  /* 0x0000002a44447980 */ /* 0x000f62000c101d00 */
[----:B------:R-:W-:-:S03]  /*20a80*/  IMAD R83, R21, UR5, R0 ;  /* 0x0000000515537c24 */ /* 0x000fc6000f8e0200 */
[----:B------:R-:W5:Y:S01]  /*20a90*/  LD.E.128 R72, desc[UR42][R72.64] ;  /* 0x0000002a48487980 */ /* 0x000f62000c101d00 */
[----:B------:R-:W-:-:S03]  /*20aa0*/  SHF.R.S32.HI R0, RZ, 0x1f, R25 ;  /* 0x0000001fff007819 */ /* 0x000fc60000011419 */
[----:B------:R-:W5:Y:S01]  /*20ab0*/  LD.E.128 R76, desc[UR42][R76.64] ;  /* 0x0000002a4c4c7980 */ /* 0x000f62000c101d00 */
[----:B------:R-:W-:Y:S01]  /*20ac0*/  IMAD.WIDE.U32 R2, R21, UR4, R80 ;  /* 0x0000000415027c25 */ /* 0x000fe2000f8e0050 */
[----:B------:R-:W-:Y:S01]  /*20ad0*/  ULDC.64 UR4, c[0x0][0xad8] ;  /* 0x0002b60000047ab9 */ /* 0x000fe20000000a00 */
[----:B------:R-:W-:Y:S01]  /*20ae0*/  ISETP.GE.AND P2, PT, R85, R24, PT ;  /* 0x000000185500720c */ /* 0x000fe20003f46270 */
        /* <DEDUP_REMOVED lines=8> */
[----:B------:R-:W-:-:S04]  /*20b70*/  IMAD.WIDE.U32 R2, R25, UR4, R2 ;  /* 0x0000000419027c25 */ /* 0x000fc8000f8e0002 */
[----:B------:R-:W-:Y:S01]  /*20b80*/  IMAD R81, R25, UR5, R0 ;  /* 0x0000000519517c24 */ /* 0x000fe2000f8e0200 */
[----:B------:R-:W-:Y:S01]  /*20b90*/  ULDC.64 UR4, c[0x0][0xa80] ;  /* 0x0002a00000047ab9 */ /* 0x000fe20000000a00 */
[----:B------:R-:W-:Y:S01]  /*20ba0*/  VIADD R0, R148, 0x22820 ;  /* 0x0002282094007836 */ /* 0x000fe20000000000 */
[C---:B------:R-:W-:Y:S01]  /*20bb0*/  LEA R25, P3, R2.reuse, UR4, 0x1 ;  /* 0x0000000402197c11 */ /* 0x040fe2000f8608ff */
[----:B------:R-:W-:Y:S02]  /*20bc0*/  IMAD.IADD R3, R3, 0x1, R81 ;  /* 0x0000000103037824 */ /* 0x000fe400078e0251 */
[----:B------:R-:W-:Y:S01]  /*20bd0*/  VIADD R21, R85, 0x20 ;  /* 0x0000002055157836 */ /* 0x000fe20000000000 */
[----:B------:R-:W-:Y:S01]  /*20be0*/  PRMT R0, RZ, 0x654, R0 ;  /* 0x00000654ff007816 */ /* 0x000fe20000000000 */
[----:B0-----:R0:W1:Y:S01]  /*20bf0*/  SHFL.IDX PT, R82, R25, RZ, 0x181f ;  /* 0x00181fff19527589 */ /* 0x00106200000e0000 */
[----:B------:R-:W-:Y:S02]  /*20c00*/  LEA.HI.X R26, R2, UR5, R3, 0x1, P3 ;  /* 0x00000005021a7c11 */ /* 0x000fe400098f0c03 */
[-C--:B------:R-:W-:Y:S01]  /*20c10*/  ISETP.GE.AND P0, PT, R21, R24.reuse, PT ;  /* 0x000000181500720c */ /* 0x080fe20003f06270 */
[----:B------:R-:W-:Y:S01]  /*20c20*/  VIADD R21, R85, 0x40 ;  /* 0x0000004055157836 */ /* 0x000fe20000000000 */
[----:B------:R2:W-:Y:S04]  /*20c30*/  SYNCS.ARRIVE.TRANS64.RED.A1T0 RZ, [R0+URZ], RZ ;  /* 0x000000ff00ff79a7 */ /* 0x0005e8000810043f */
[----:B------:R-:W-:Y:S01]  /*20c40*/  ISETP.GE.AND P1, PT, R21, R24, PT ;  /* 0x000000181500720c */ /* 0x000fe20003f26270 */
[----:B--2---:R0:W2:Y:S01]  /*20c50*/  SHFL.IDX PT, R0, R26, RZ, 0x181f ;  /* 0x00181fff1a007589 */ /* 0x0040a200000e0000 */
[----:B------:R-:W-:Y:S11]  /*20c60*/  @P2 BRA `(.L_x_12073) ;  /* 0x0000000000442947 */ /* 0x000ff60003800000 */
[----:B------:R-:W-:Y:S02]  /*20c70*/  ULDC UR4, c[0x0][0xac8] ;  /* 0x0002b20000047ab9 */ /* 0x000fe40000000800 */
[----:B------:R-:W-:Y:S02]  /*20c80*/  ISETP.GE.AND P2, PT, R195, UR4, PT ;  /* 0x00000004c3007c0c */ /* 0x000fe4000bf46270 */
[----:B------:R-:W-:-:S11]  /*20c90*/  ISETP.GE.AND P3, PT, R197, UR4, PT ;  /* 0x00000004c5007c0c */ /* 0x000fd6000bf66270 */
[----:B-1----:R-:W-:-:S04]  /*20ca0*/  @!P2 LEA R2, P4, R195, R82, 0x1 ;  /* 0x00000052c302a211 */ /* 0x002fc800078808ff */
[----:B--2---:R-:W-:Y:S02]  /*20cb0*/  @!P2 LEA.HI.X R3, R195, R0, R217, 0x1, P4 ;  /* 0x00000000c303a211 */ /* 0x004fe400020f0cd9 */
[----:B------:R-:W-:-:S03]  /*20cc0*/  @!P3 LEA R20, P4, R197, R82, 0x1 ;  /* 0x00000052c514b211 */ /* 0x000fc600078808ff */
[----:B-----5:R3:W-:Y:S01]  /*20cd0*/  @!P2 ST.E.128 desc[UR42][R2.64], R4 ;  /* 0x000000040200a985 */ /* 0x0207e2000c101d2a */
[----:B------:R-:W-:Y:S02]  /*20ce0*/  @!P3 LEA.HI.X R21, R197, R0, R216, 0x1, P4 ;  /* 0x00000000c515b211 */ /* 0x000fe400020f0cd8 */
[----:B------:R-:W-:-:S03]  /*20cf0*/  ISETP.GE.AND P4, PT, R196, UR4, PT ;  /* 0x00000004c4007c0c */ /* 0x000fc6000bf86270 */
[----:B------:R3:W-:Y:S10]  /*20d00*/  @!P3 ST.E.128 desc[UR42][R20.64], R32 ;  /* 0x000000201400b985 */ /* 0x0007f4000c101d2a */
[----:B------:R-:W-:-:S04]  /*20d10*/  @!P4 LEA R80, P5, R196, R82, 0x1 ;  /* 0x00000052c450c211 */ /* 0x000fc800078a08ff */
[----:B------:R-:W-:Y:S02]  /*20d20*/  @!P4 LEA.HI.X R81, R196, R0, R215, 0x1, P5 ;  /* 0x00000000c451c211 */ /* 0x000fe400028f0cd7 */
[----:B------:R-:W-:-:S03]  /*20d30*/  ISETP.GE.AND P5, PT, R198, UR4, PT ;  /* 0x00000004c6007c0c */ /* 0x000fc6000bfa6270 */
[----:B------:R3:W-:Y:S10]  /*20d40*/  @!P4 ST.E.128 desc[UR42][R80.64], R48 ;  /* 0x000000305000c985 */ /* 0x0007f4000c101d2a */
[----:B------:R-:W-:-:S04]  /*20d50*/  @!P5 LEA R82, P6, R198, R82, 0x1 ;  /* 0x00000052c652d211 */ /* 0x000fc800078c08ff */
[----:B------:R-:W-:-:S05]  /*20d60*/  @!P5 LEA.HI.X R83, R198, R0, R214, 0x1, P6 ;  /* 0x00000000c653d211 */ /* 0x000fca00030f0cd6 */
[----:B------:R3:W-:Y:S04]  /*20d70*/  @!P5 ST.E.128 desc[UR42][R82.64], R64 ;  /* 0x000000405200d985 */ /* 0x0007e8000c101d2a */
.L_x_12073:
[----:B------:R-:W-:Y:S05]  /*20d80*/  BSYNC B1 ;  /* 0x0000000000017941 */ /* 0x000fea0003800000 */
.L_x_12072:
[----:B--2---:R2:W4:Y:S01]  /*20d90*/  SHFL.IDX PT, R0, R26, 0x1, 0x181f ;  /* 0x00381f001a007f89 */ /* 0x00452200000e0000 */
[----:B------:R-:W-:Y:S03]  /*20da0*/  BSSY B1, `(.L_x_12074) ;  /* 0x0000014000017945 */ /* 0x000fe60003800000 */
[----:B---3--:R2:W3:Y:S01]  /*20db0*/  SHFL.IDX PT, R20, R25, 0x1, 0x181f ;  /* 0x00381f0019147f89 */ /* 0x0084e200000e0000 */
[----:B------:R-:W-:Y:S05]  /*20dc0*/  @P0 BRA `(.L_x_12075) ;  /* 0x0000000000440947 */ /* 0x000fea0003800000 */
[----:B------:R-:W-:Y:S02]  /*20dd0*/  ULDC UR4, c[0x0][0xac8] ;  /* 0x0002b20000047ab9 */ /* 0x000fe40000000800 */
[----:B------:R-:W-:Y:S02]  /*20de0*/  ISETP.GE.AND P0, PT, R195, UR4, PT ;  /* 0x00000004c3007c0c */ /* 0x000fe4000bf06270 */
[----:B------:R-:W-:Y:S02]  /*20df0*/  ISETP.GE.AND P2, PT, R197, UR4, PT ;  /* 0x00000004c5007c0c */ /* 0x000fe4000bf46270 */
[----:B------:R-:W-:-:S09]  /*20e00*/  ISETP.GE.AND P3, PT, R196, UR4, PT ;  /* 0x00000004c4007c0c */ /* 0x000fd2000bf66270 */
[----:B---3--:R-:W-:-:S04]  /*20e10*/  @!P0 LEA R2, P4, R195, R20, 0x1 ;  /* 0x00000014c3028211 */ /* 0x008fc800078808ff */
[----:B----4-:R-:W-:Y:S02]  /*20e20*/  @!P0 LEA.HI.X R3, R195, R0, R217, 0x1, P4 ;  /* 0x00000000c3038211 */ /* 0x010fe400020f0cd9 */
        /* <DEDUP_REMOVED lines=11> */
.L_x_12075:
[----:B------:R-:W-:Y:S05]  /*20ee0*/  BSYNC B1 ;  /* 0x0000000000017941 */ /* 0x000fea0003800000 */
.L_x_12074:
[----:B----4-:R4:W0:Y:S01]  /*20ef0*/  SHFL.IDX PT, R0, R26, 0x2, 0x181f ;  /* 0x00581f001a007f89 */ /* 0x01082200000e0000 */
        /* <DEDUP_REMOVED lines=8> */
[----:B---3--:R-:W-:-:S04]  /*20f80*/  @!P3 LEA R2, P4, R195, R8, 0x1 ;  /* 0x00000008c302b211 */ /* 0x008fc800078808ff */
        /* <DEDUP_REMOVED lines=11> */
.L_x_12077:
[----:B------:R-:W-:Y:S05]  /*21040*/  BSYNC B1 ;  /* 0x0000000000017941 */ /* 0x000fea0003800000 */
.L_x_12076:
[----:B0-----:R-:W-:Y:S01]  /*21050*/  VIADD R3, R85, 0x60 ;  /* 0x0000006055037836 */ /* 0x001fe20000000000 */
[----:B--2-4-:R-:W0:Y:S04]  /*21060*/  SHFL.IDX PT, R26, R26, 0x3, 0x181f ;  /* 0x00781f001a1a7f89 */ /* 0x014e2800000e0000 */
[----:B------:R-:W-:Y:S01]  /*21070*/  ISETP.GE.AND P0, PT, R3, R24, PT ;  /* 0x000000180300720c */ /* 0x000fe20003f06270 */
[----:B------:R-:W2:-:S12]  /*21080*/  SHFL.IDX PT, R25, R25, 0x3, 0x181f ;  /* 0x00781f0019197f89 */ /* 0x000e9800000e0000 */
[----:B------:R-:W-:Y:S05]  /*21090*/  @P0 BRA `(.L_x_12078) ;  /* 0x0000000c009c0947 */ /* 0x000fea0003800000 */
[----:B------:R-:W-:Y:S02]  /*210a0*/  ULDC UR4, c[0x0][0xac8] ;  /* 0x0002b20000047ab9 */ /* 0x000fe40000000800 */
[----:B------:R-:W-:Y:S02]  /*210b0*/  ISETP.GE.AND P2, PT, R195, UR4, PT ;  /* 0x00000004c3007c0c */ /* 0x000fe4000bf46270 */
[----:B------:R-:W-:Y:S02]  /*210c0*/  ISETP.GE.AND P1, PT, R197, UR4, PT ;  /* 0x00000004c5007c0c */ /* 0x000fe4000bf26270 */
[----:B------:R-:W-:-:S09]  /*210d0*/  ISETP.GE.AND P0, PT, R196, UR4, PT ;  /* 0x00000004c4007c0c */ /* 0x000fd2000bf06270 */
[-C--:B--2---:R-:W-:Y:S02]  /*210e0*/  @!P2 LEA R2, P4, R195, R25.reuse, 0x1 ;  /* 0x00000019c302a211 */ /* 0x084fe400078808ff */
[-C--:B------:R-:W-:Y:S02]  /*210f0*/  @!P1 LEA R4, P3, R197, R25.reuse, 0x1 ;  /* 0x00000019c5049211 */ /* 0x080fe400078608ff */
[-C--:B0-----:R-:W-:Y:S02]  /*21100*/  @!P2 LEA.HI.X R3, R195, R26.reuse, R217, 0x1, P4 ;  /* 0x0000001ac303a211 */ /* 0x081fe400020f0cd9 */
[C---:B------:R-:W-:Y:S02]  /*21110*/  @!P0 LEA R6, P4, R196.reuse, R25, 0x1 ;  /* 0x00000019c4068211 */ /* 0x040fe400078808ff */
[-C--:B------:R-:W-:Y:S01]  /*21120*/  @!P1 LEA.HI.X R5, R197, R26.reuse, R216, 0x1, P3 ;  /* 0x0000001ac5059211 */ /* 0x080fe200018f0cd8 */
[----:B------:R4:W-:Y:S01]  /*21130*/  @!P2 ST.E.128 desc[UR42][R2.64], R28 ;  /* 0x0000001c0200a985 */ /* 0x0009e2000c101d2a */
[----:B------:R-:W-:-:S03]  /*21140*/  @!P0 LEA.HI.X R7, R196, R26, R215, 0x1, P4 ;  /* 0x0000001ac4078211 */ /* 0x000fc600020f0cd7 */
[----:B------:R4:W-:Y:S04]  /*21150*/  @!P1 ST.E.128 desc[UR42][R4.64], R44 ;  /* 0x0000002c04009985 */ /* 0x0009e8000c101d2a */
[----:B------:R4:W-:Y:S01]  /*21160*/  @!P0 ST.E.128 desc[UR42][R6.64], R60 ;  /* 0x0000003c06008985 */ /* 0x0009e2000c101d2a */
[----:B------:R-:W-:-:S13]  /*21170*/  ISETP.GE.AND P0, PT, R198, UR4, PT ;  /* 0x00000004c6007c0c */ /* 0x000fda000bf06270 */
[----:B------:R-:W-:Y:S05]  /*21180*/  @P0 BRA `(.L_x_12078) ;  /* 0x0000000c00600947 */ /* 0x000fea0003800000 */
[----:B----4-:R-:W-:-:S04]  /*21190*/  LEA R2, P0, R198, R25, 0x1 ;  /* 0x00000019c6027211 */ /* 0x010fc800078008ff */
[----:B------:R-:W-:-:S05]  /*211a0*/  LEA.HI.X R3, R198, R26, R214, 0x1, P0 ;  /* 0x0000001ac6037211 */ /* 0x000fca00000f0cd6 */
[----:B------:R0:W-:Y:S01]  /*211b0*/  ST.E.128 desc[UR42][R2.64], R76 ;  /* 0x0000004c02007985 */ /* 0x0001e2000c101d2a */
[----:B------:R-:W-:Y:S05]  /*211c0*/  BRA `(.L_x_12078) ;  /* 0x0000000c00507947 */ /* 0x000fea0003800000 */
.L_x_12070:
[----:B------:R-:W-:Y:S01]  /*211d0*/  ULDC.64 UR4, c[0x0][0xc00] ;  /* 0x0003000000047ab9 */ /* 0x000fe20000000a00 */
[----:B-----5:R-:W2:Y:S01]  /*211e0*/  LDC.64 R2, c[0x0][0xc00] ;  /* 0x00030000ff027b82 */ /* 0x020ea20000000a00 */
[----:B------:R-:W-:Y:S02]  /*211f0*/  ISETP.NE.U32.AND P0, PT, RZ, UR4, PT ;  /* 0x00000004ff007c0c */ /* 0x000fe4000bf05070 */
[----:B-1----:R-:W-:Y:S02]  /*21200*/  MOV R0, RZ ;  /* 0x000000ff00007202 */ /* 0x002fe40000000f00 */
[----:B------:R-:W-:Y:S01]  /*21210*/  ISETP.NE.AND.EX P0, PT, RZ, UR5, PT, P0 ;  /* 0x00000005ff007c0c */ /* 0x000fe2000bf05300 */
[----:B------:R-:W-:Y:S02]  /*21220*/  ULDC.64 UR4, c[0x0][0xc08] ;  /* 0x0003020000047ab9 */ /* 0x000fe40000000a00 */
[----:B------:R-:W-:Y:S01]  /*21230*/  ISETP.NE.U32.AND P1, PT, RZ, UR4, PT ;  /* 0x00000004ff007c0c */ /* 0x000fe2000bf25070 */
[----:B------:R-:W1:Y:S03]  /*21240*/  LDC R21, c[0x0][0xbe8] ;  /* 0x0002fa00ff157b82 */ /* 0x000e660000000800 */
        /* <DEDUP_REMOVED lines=8> */
[----:B-1----:R-:W-:Y:S02]  /*212d0*/  ISETP.NE.AND P2, PT, R21, 0x1, PT ;  /* 0x000000011500780c */ /* 0x002fe40003f45270 */
[----:B------:R-:W-:Y:S02]  /*212e0*/  ISETP.GE.AND P3, PT, R219, 0x80, PT ;  /* 0x00000080db00780c */ /* 0x000fe40003f66270 */
[----:B------:R-:W-:-:S09]  /*212f0*/  SHF.R.S32.HI R7, RZ, 0x1f, R212 ;  /* 0x0000001fff077819 */ /* 0x000fd200000114d4 */
[----:B------:R-:W1:Y:S08]  /*21300*/  @P2 LDC R20, c[0x0][0xbec] ;  /* 0x0002fb00ff142b82 */ /* 0x000e700000000800 */
[----:B------:R-:W0:Y:S01]  /*21310*/  @P2 LDC R25, c[0x0][0xbf0] ;  /* 0x0002fc00ff192b82 */ /* 0x000e220000000800 */
[----:B--2---:R-:W-:Y:S05]  /*21320*/  @P1 BRA `(.L_x_12079) ;  /* 0x0000000000101947 */ /* 0x004fea0003800000 */
[----:B------:R-:W-:Y:S05]  /*21330*/  @!P0 BRA `(.L_x_12079) ;  /* 0x00000000000c8947 */ /* 0x000fea0003800000 */
[----:B------:R-:W2:Y:S04]  /*21340*/  LDG.E R5, desc[UR42][R2.64] ;  /* 0x0000002a02057981 */ /* 0x000ea8000c1e1900 */
[----:B-----5:R-:W2:Y:S02]  /*21350*/  LDG.E R6, desc[UR42][R2.64+0x4] ;  /* 0x0000042a02067981 */ /* 0x020ea4000c1e1900 */
[----:B--2---:R-:W-:-:S07]  /*21360*/  IMAD.IADD R6, R6, 0x1, -R5 ;  /* 0x0000000106067824 */ /* 0x004fce00078e0a05 */
.L_x_12079:
[----:B------:R-:W-:Y:S01]  /*21370*/  BSSY B1, `(.L_x_12080) ;  /* 0x000002d000017945 */ /* 0x000fe20003800000 */
[----:B0-----:R-:W-:Y:S02]  /*21380*/  SHF.R.S32.HI R10, RZ, 0x1f, R211 ;  /* 0x0000001fff0a7819 */ /* 0x001fe400000114d3 */
[----:B------:R-:W-:Y:S02]  /*21390*/  SEL R13, R212, RZ, !P0 ;  /* 0x000000ffd40d7207 */ /* 0x000fe40004000000 */
[----:B------:R-:W-:Y:S02]  /*213a0*/  SEL R12, R7, RZ, !P0 ;  /* 0x000000ff070c7207 */ /* 0x000fe40004000000 */
[----:B-----5:R-:W-:Y:S01]  /*213b0*/  SHF.R.S32.HI R11, RZ, 0x1f, R0 ;  /* 0x0000001fff0b7819 */ /* 0x020fe20000011400 */
[----:B------:R-:W-:Y:S06]  /*213c0*/  @P3 BRA `(.L_x_12081) ;  /* 0x00000000009c3947 */ /* 0x000fec0003800000 */
[----:B------:R-:W0:Y:S01]  /*213d0*/  S2R R3, SR_TID.X ;  /* 0x0000000000037919 */ /* 0x000e220000002100 */
[----:B------:R-:W2:Y:S02]  /*213e0*/  LDC R14, c[0x0][0xbe8] ;  /* 0x0002fa00ff0e7b82 */ /* 0x000ea40000000800 */
[----:B--2---:R-:W-:Y:S01]  /*213f0*/  IMAD R2, R6, R14, RZ ;  /* 0x0000000e06027224 */ /* 0x004fe200078e02ff */
        /* <DEDUP_REMOVED lines=36> */
.L_x_12081:
[----:B------:R-:W-:Y:S05]  /*21640*/  BSYNC B1 ;  /* 0x0000000000017941 */ /* 0x000fea0003800000 */
.L_x_12080:
[----:B------:R-:W-:Y:S01]  /*21650*/  ULDC.64 UR4, c[0x0][0xaa0] ;  /* 0x0002a80000047ab9 */ /* 0x000fe20000000a00 */
[----:B------:R-:W-:Y:S02]  /*21660*/  IMAD R7, R224, 0x20, R218 ;  /* 0x00000020e0077824 */ /* 0x000fe400078e02da */
[----:B0-----:R-:W-:Y:S02]  /*21670*/  IMAD R3, R11, UR4, RZ ;  /* 0x000000040b037c24 */ /* 0x001fe4000f8e02ff */
[----:B------:R-:W-:Y:S02]  /*21680*/  IMAD.IADD R9, R210, 0x1, R7 ;  /* 0x00000001d2097824 */ /* 0x000fe400078e0207 */
        /* <DEDUP_REMOVED lines=8> */
[----:B-1----:R-:W-:-:S03]  /*21710*/  @P2 IMAD.HI.U32 R0, R9, R20, RZ ;  /* 0x0000001409002227 */ /* 0x002fc600078e00ff */
        /* <DEDUP_REMOVED lines=26> */
[----:B------:R0:W1:Y:S04]  /*218c0*/  SHFL.IDX PT, R0, R3, RZ, 0x181f ;  /* 0x00181fff03007589 */ /* 0x00006800000e0000 */
[----:B------:R0:W2:Y:S02]  /*218d0*/  SHFL.IDX PT, R14, R2, RZ, 0x181f ;  /* 0x00181fff020e7589 */ /* 0x0000a400000e0000 */
.L_x_12286:
[----:B------:R-:W-:Y:S01]  /*218e0*/  IMAD R21, R6, R21, RZ ;  /* 0x0000001506157224 */ /* 0x000fe200078e02ff */
[----:B------:R-:W-:Y:S01]  /*218f0*/  BSSY B1, `(.L_x_12083) ;  /* 0x0000015000017945 */ /* 0x000fe20003800000 */
[----:B------:R-:W-:-:S05]  /*21900*/  IMAD.IADD R210, R218, 0x1, R210 ;  /* 0x00000001dad27824 */ /* 0x000fca00078e02d2 */
[----:B------:R-:W-:-:S13]  /*21910*/  ISETP.GE.AND P0, PT, R210, R21, PT ;  /* 0x00000015d200720c */ /* 0x000fda0003f06270 */
[----:B------:R-:W-:Y:S05]  /*21920*/  @P0 BRA `(.L_x_12084) ;  /* 0x0000000000440947 */ /* 0x000fea0003800000 */
        /* <DEDUP_REMOVED lines=17> */
.L_x_12084:
[----:B------:R-:W-:Y:S05]  /*21a40*/  BSYNC B1 ;  /* 0x0000000000017941 */ /* 0x000fea0003800000 */
.L_x_12083:
[----:B------:R-:W-:-:S03]  /*21a50*/  UMOV UR4, 0xffffffff ;  /* 0xffffffff00047882 */ /* 0x000fc60000000000 */
[----:B------:R-:W-:Y:S05]  /*21a60*/  BRA.DIV UR4, `(.L_x_12085) ;  /* 0x0000008e04747947 */ /* 0x000fea000b800000 */
[----:B-1----:R1:W0:Y:S04]  /*21a70*/  SHFL.IDX PT, R0, R3, 0x1, 0x181f ;  /* 0x00381f0003007f89 */ /* 0x00222800000e0000 */
[----:B--2---:R1:W2:Y:S02]  /*21a80*/  SHFL.IDX PT, R14, R2, 0x1, 0x181f ;  /* 0x00381f00020e7f89 */ /* 0x0042a400000e0000 */
.L_x_12290:
        /* <DEDUP_REMOVED lines=21> */
.L_x_12087:
[----:B------:R-:W-:Y:S05]  /*21be0*/  BSYNC B1 ;  /* 0x0000000000017941 */ /* 0x000fea0003800000 */
.L_x_12086:
[----:B------:R-:W-:-:S03]  /*21bf0*/  UMOV UR4, 0xffffffff ;  /* 0xffffffff00047882 */ /* 0x000fc60000000000 */
[----:B------:R-:W-:Y:S05]  /*21c00*/  BRA.DIV UR4, `(.L_x_12088) ;  /* 0x0000008e04547947 */ /* 0x000fea000b800000 */
[----:B0-----:R0:W0:Y:S04]  /*21c10*/  SHFL.IDX PT, R0, R3, 0x2, 0x181f ;  /* 0x00581f0003007f89 */ /* 0x00102800000e0000 */
[----:B--2---:R2:W0:Y:S02]  /*21c20*/  SHFL.IDX PT, R14, R2, 0x2, 0x181f ;  /* 0x00581f00020e7f89 */ /* 0x00442400000e0000 */
.L_x_12294:
        /* <DEDUP_REMOVED lines=9> */
[----:B0-----:R-:W-:-:S04]  /*21cc0*/  @!P3 LEA R4, P4, R195, R14, 0x1 ;  /* 0x0000000ec304b211 */ /* 0x001fc800078808ff */
[----:B------:R-:W-:Y:S02]  /*21cd0*/  @!P3 LEA.HI.X R5, R195, R0, R217, 0x1, P4 ;  /* 0x00000000c305b211 */ /* 0x000fe400020f0cd9 */
        /* <DEDUP_REMOVED lines=10> */
.L_x_12090:
[----:B------:R-:W-:Y:S05]  /*21d80*/  BSYNC B1 ;  /* 0x0000000000017941 */ /* 0x000fea0003800000 */
.L_x_12089:
[----:B------:R-:W-:-:S03]  /*21d90*/  UMOV UR4, 0xffffffff ;  /* 0xffffffff00047882 */ /* 0x000fc60000000000 */
[----:B------:R-:W-:Y:S05]  /*21da0*/  BRA.DIV UR4, `(.L_x_12091) ;  /* 0x0000008e04347947 */ /* 0x000fea000b800000 */
[----:B0-----:R0:W0:Y:S04]  /*21db0*/  SHFL.IDX PT, R0, R3, 0x3, 0x181f ;  /* 0x00781f0003007f89 */ /* 0x00102800000e0000 */
[----:B------:R0:W0:Y:S02]  /*21dc0*/  SHFL.IDX PT, R14, R2, 0x3, 0x181f ;  /* 0x00781f00020e7f89 */ /* 0x00002400000e0000 */
.L_x_12298:
[----:B012---:R-:W-:-:S05]  /*21dd0*/  VIADD R2, R210, 0x60 ;  /* 0x00000060d2027836 */ /* 0x007fca0000000000 */
[----:B------:R-:W-:-:S13]  /*21de0*/  ISETP.GE.AND P0, PT, R2, R21, PT ;  /* 0x000000150200720c */ /* 0x000fda0003f06270 */
[----:B------:R-:W-:Y:S05]  /*21df0*/  @P0 BRA `(.L_x_12078) ;  /* 0x0000000000440947 */ /* 0x000fea0003800000 */
[----:B------:R-:W-:Y:S02]  /*21e00*/  ULDC UR4, c[0x0][0xac8] ;  /* 0x0002b20000047ab9 */ /* 0x000fe40000000800 */
[----:B------:R-:W-:Y:S02]  /*21e10*/  ISETP.GE.AND P3, PT, R195, UR4, PT ;  /* 0x00000004c3007c0c */ /* 0x000fe4000bf66270 */
[----:B------:R-:W-:Y:S02]  /*21e20*/  ISETP.GE.AND P2, PT, R197, UR4, PT ;  /* 0x00000004c5007c0c */ /* 0x000fe4000bf46270 */
[----:B------:R-:W-:Y:S02]  /*21e30*/  ISETP.GE.AND P1, PT, R196, UR4, PT ;  /* 0x00000004c4007c0c */ /* 0x000fe4000bf26270 */
[----:B------:R-:W-:-:S07]  /*21e40*/  ISETP.GE.AND P0, PT, R198, UR4, PT ;  /* 0x00000004c6007c0c */ /* 0x000fce000bf06270 */
[----:B------:R-:W-:-:S04]  /*21e50*/  @!P3 LEA R2, P4, R195, R14, 0x1 ;  /* 0x0000000ec302b211 */ /* 0x000fc800078808ff */
        /* <DEDUP_REMOVED lines=11> */
.L_x_12078:
[----:B------:R-:W-:Y:S05]  /*21f10*/  BSYNC B0 ;  /* 0x0000000000007941 */ /* 0x000fea0003800000 */
.L_x_12069:
[----:B------:R-:W-:Y:S02]  /*21f20*/  ULDC UR4, c[0x0][0xc3c] ;  /* 0x00030f0000047ab9 */ /* 0x000fe40000000800 */
[----:B------:R-:W-:-:S13]  /*21f30*/  ISETP.GE.AND P0, PT, R127, UR4, PT ;  /* 0x000000047f007c0c */ /* 0x000fda000bf06270 */
[----:B------:R-:W-:Y:S05]  /*21f40*/  @!P0 BRA `(.L_x_12092) ;  /* 0xfffffdf000bc8947 */ /* 0x000fea000383ffff */
[----:B------:R-:W-:Y:S05]  /*21f50*/  BRA `(.L_x_11860) ;  /* 0x0000007000e47947 */ /* 0x000fea0003800000 */
.L_x_11858:
[----:B------:R-:W-:-:S08]  /*21f60*/  NOP ;  /* 0x0000000000007918 */ /* 0x000fd00000000000 */
[----:B------:R-:W0:-:S00]  /*21f70*/  USETMAXREG.DEALLOC.CTAPOOL 0x28 ;  /* 0x00000028000079c8 */ /* 0x000e0000080e0500 */
[----:B0-----:R-:W2:Y:S01]  /*21f80*/  LDL.LU R2, [R1+0x400] ;  /* 0x0004000001027983 */ /* 0x001ea20000300800 */
[----:B------:R-:W-:-:S06]  /*21f90*/  LOP3.LUT R0, R0, 0x3, RZ, 0xc0, !PT ;  /* 0x0000000300007812 */ /* 0x000fcc00078ec0ff */
[----:B------:R-:W0:Y:S02]  /*21fa0*/  SHFL.IDX PT, R0, R0, RZ, 0x1f ;  /* 0x00001fff00007589 */ /* 0x000e2400000e0000 */
[----:B0-----:R-:W-:Y:S01]  /*21fb0*/  ISETP.NE.AND P0, PT, R0, RZ, PT ;  /* 0x000000ff0000720c */ /* 0x001fe20003f05270 */
[----:B------:R-:W-:Y:S01]  /*21fc0*/  IMAD.MOV.U32 R0, RZ, RZ, RZ ;  /* 0x000000ffff007224 */ /* 0x000fe200078e00ff */
[----:B--2---:R-:W-:-:S11]  /*21fd0*/  LOP3.LUT R2, R2, 0xffffff7f, RZ, 0xc0, !PT ;  /* 0xffffff7f02027812 */ /* 0x004fd600078ec0ff */
[----:B------:R-:W-:-:S05]  /*21fe0*/  @P0 LOP3.LUT R2, R2, 0x80, RZ, 0xfc, !PT ;  /* 0x0000008002020812 */ /* 0x000fca00078efcff */
[----:B------:R0:W-:Y:S01]  /*21ff0*/  STL [R1+0x400], R2 ;  /* 0x0004000201007387 */ /* 0x0001e20000100800 */
        /* <DEDUP_REMOVED lines=8> */
.L_x_12093:
        /* <DEDUP_REMOVED lines=42> */
.L_x_12099:
        /* <DEDUP_REMOVED lines=12> */
.L_x_12098:
[----:B------:R-:W-:Y:S05]  /*223e0*/  BSYNC B0 ;  /* 0x0000000000007941 */ /* 0x000fea0003800000 */
.L_x_12097:
        /* <DEDUP_REMOVED lines=20> */
.L_x_12095:
        /* <DEDUP_REMOVED lines=20> */
.L_x_12100:
        /* <DEDUP_REMOVED lines=36> */
[----:B0-----:R-:W-:-:S06]  /*228b0*/  IADD3 R3, R6, 0xffffffe, RZ ;  /* 0x0ffffffe06037810 */ /* 0x001fcc0007ffe0ff */
        /* <DEDUP_REMOVED lines=22> */
.L_x_12096:
[----:B------:R-:W-:Y:S01]  /*22a20*/  IMAD.MOV.U32 R17, RZ, RZ, RZ ;  /* 0x000000ffff117224 */ /* 0x000fe200078e00ff */
[----:B------:R-:W-:Y:S01]  /*22a30*/  MOV R18, RZ ;  /* 0x000000ff00127202 */ /* 0x000fe20000000f00 */
[----:B------:R-:W-:-:S07]  /*22a40*/  IMAD.U32 R16, RZ, RZ, UR6 ;  /* 0x00000006ff107e24 */ /* 0x000fce000f8e00ff */
.L_x_12101:
[----:B------:R-:W-:-:S13]  /*22a50*/  ISETP.NE.AND P0, PT, R5, RZ, PT ;  /* 0x000000ff0500720c */ /* 0x000fda0003f05270 */
[----:B------:R-:W0:Y:S01]  /*22a60*/  @!P0 S2R R3, SR_CgaCtaId ;  /* 0x0000000000038919 */ /* 0x000e220000008800 */
[----:B------:R-:W-:-:S04]  /*22a70*/  @!P0 MOV R0, 0x400 ;  /* 0x0000040000008802 */ /* 0x000fc80000000f00 */
[----:B0-----:R-:W-:-:S05]  /*22a80*/  @!P0 LEA R0, R3, R0, 0x18 ;  /* 0x0000000003008211 */ /* 0x001fca00078ec0ff */
[----:B------:R2:W-:Y:S01]  /*22a90*/  @!P0 STS.128 [R0+0x228d0], R16 ;  /* 0x0228d01000008388 */ /* 0x0005e20000000c00 */
[----:B------:R-:W-:Y:S06]  /*22aa0*/  BAR.ARV 0x5, 0x180 ;  /* 0x0146000000007b1d */ /* 0x000fec0000002000 */
.L_x_12094:
[----:B------:R3:W-:Y:S01]  /*22ab0*/  STL [R1+0x424], RZ ;  /* 0x000424ff01007387 */ /* 0x0007e20000100800 */
[----:B------:R-:W-:Y:S01]  /*22ac0*/  ULDC UR4, c[0x0][0xc3c] ;  /* 0x00030f0000047ab9 */ /* 0x000fe20000000800 */
[----:B------:R-:W-:Y:S01]  /*22ad0*/  IMAD.MOV.U32 R25, RZ, RZ, 0x1 ;  /* 0x00000001ff197424 */ /* 0x000fe200078e00ff */
[----:B-1----:R-:W-:Y:S01]  /*22ae0*/  ISETP.GE.AND P0, PT, R19, UR4, PT ;  /* 0x0000000413007c0c */ /* 0x002fe2000bf06270 */
[----:B------:R-:W-:-:S12]  /*22af0*/  IMAD.MOV.U32 R24, RZ, RZ, RZ ;  /* 0x000000ffff187224 */ /* 0x000fd800078e00ff */
[----:B---3--:R-:W-:Y:S05]  /*22b00*/  @P0 BRA `(.L_x_12102) ;  /* 0x00000064001c0947 */ /* 0x008fea0003800000 */
[----:B------:R-:W1:Y:S01]  /*22b10*/  S2R R4, SR_TID.X ;  /* 0x0000000000047919 */ /* 0x000e620000002100 */
[----:B------:R-:W3:Y:S01]  /*22b20*/  S2UR UR5, SR_CgaCtaId ;  /* 0x00000000000579c3 */ /* 0x000ee20000008800 */
[----:B------:R-:W-:Y:S01]  /*22b30*/  UMOV UR4, 0x400 ;  /* 0x0000040000047882 */ /* 0x000fe20000000000 */
[----:B------:R-:W-:Y:S01]  /*22b40*/  BSSY B8, `(.L_x_12102) ;  /* 0x0000643000087945 */ /* 0x000fe20003800000 */
[----:B------:R4:W-:Y:S01]  /*22b50*/  STL [R1+0x424], RZ ;  /* 0x000424ff01007387 */ /* 0x0009e20000100800 */
[----:B------:R-:W-:Y:S01]  /*22b60*/  IMAD.MOV.U32 R26, RZ, RZ, 0x1 ;  /* 0x00000001ff1a7424 */ /* 0x000fe200078e00ff */
[----:B------:R-:W-:Y:S01]  /*22b70*/  ULDC.64 UR40, c[0x0][0x198] ;  /* 0x0000660000287ab9 */ /* 0x000fe20000000a00 */
[----:B------:R-:W-:Y:S01]  /*22b80*/  IMAD.MOV.U32 R23, RZ, RZ, RZ ;  /* 0x000000ffff177224 */ /* 0x000fe200078e00ff */
[----:B------:R-:W-:Y:S01]  /*22b90*/  ULOP3.LUT UR38, UR36, 0x2, URZ, 0xfc, !UPT ;  /* 0x0000000224267892 */ /* 0x000fe2000f8efc3f */
[----:B------:R-:W-:Y:S01]  /*22ba0*/  IMAD.MOV.U32 R24, RZ, RZ, RZ ;  /* 0x000000ffff187224 */ /* 0x000fe200078e00ff */
[----:B------:R-:W-:Y:S01]  /*22bb0*/  ULDC UR37, c[0x0][0xc] ;  /* 0x0000030000257ab9 */ /* 0x000fe20000000800 */
[----:B------:R-:W-:Y:S01]  /*22bc0*/  IMAD.MOV.U32 R25, RZ, RZ, 0x1 ;  /* 0x00000001ff197424 */ /* 0x000fe200078e00ff */
[----:B---3--:R-:W-:-:S06]  /*22bd0*/  ULEA UR4, UR5, UR4, 0x18 ;  /* 0x0000000405047291 */ /* 0x008fcc000f8ec03f */
[----:B------:R-:W-:Y:S01]  /*22be0*/  IMAD.U32 R22, RZ, RZ, UR4 ;  /* 0x00000004ff167e24 */ /* 0x000fe2000f8e00ff */
[C---:B-1----:R-:W-:Y:S01]  /*22bf0*/  LOP3.LUT R3, R4.reuse, 0x7f, RZ, 0xc0, !PT ;  /* 0x0000007f04037812 */ /* 0x042fe200078ec0ff */
[----:B--2---:R-:W-:-:S04]  /*22c00*/  IMAD.SHL.U32 R0, R4, 0x8, RZ ;  /* 0x0000000804007824 */ /* 0x004fc800078e00ff */
[----:B------:R-:W-:Y:S01]  /*22c10*/  IMAD.SHL.U32 R29, R3, 0x8, RZ ;  /* 0x00000008031d7824 */ /* 0x000fe200078e00ff */
[----:B0-----:R-:W-:Y:S02]  /*22c20*/  LOP3.LUT R2, R0, 0x1f8, RZ, 0xc0, !PT ;  /* 0x000001f800027812 */ /* 0x001fe400078ec0ff */
[----:B------:R-:W-:Y:S02]  /*22c30*/  SHF.R.U32.HI R3, RZ, 0x3, R3 ;  /* 0x00000003ff037819 */ /* 0x000fe40000011603 */
[----:B------:R-:W-:Y:S02]  /*22c40*/  LOP3.LUT R2, R2, 0x38, R4, 0x78, !PT ;  /* 0x0000003802027812 */ /* 0x000fe400078e7804 */
[----:B------:R-:W-:Y:S02]  /*22c50*/  LOP3.LUT R0, R0, 0x38, RZ, 0xc0, !PT ;  /* 0x0000003800007812 */ /* 0x000fe400078ec0ff */
[----:B------:R-:W-:Y:S01]  /*22c60*/  LOP3.LUT R29, R2, 0x200, R29, 0xf8, !PT ;  /* 0x00000200021d7812 */ /* 0x000fe200078ef81d */
[----:B------:R-:W-:Y:S01]  /*22c70*/  IMAD.SHL.U32 R2, R4, 0x10, RZ ;  /* 0x0000001004027824 */ /* 0x000fe200078e00ff */
[----:B------:R-:W-:-:S04]  /*22c80*/  LOP3.LUT R4, R0, 0x40, RZ, 0xfc, !PT ;  /* 0x0000004000047812 */ /* 0x000fc800078efcff */
[----:B------:R-:W-:Y:S02]  /*22c90*/  LOP3.LUT R2, R3, 0x70, R2, 0xf8, !PT ;  /* 0x0000007003027812 */ /* 0x000fe400078ef802 */
[C---:B------:R-:W-:Y:S02]  /*22ca0*/  LOP3.LUT R3, R0.reuse, 0x80, RZ, 0xfc, !PT ;  /* 0x0000008000037812 */ /* 0x040fe400078efcff */
[----:B------:R-:W-:Y:S01]  /*22cb0*/  LOP3.LUT R2, R0, 0xc0, RZ, 0xfc, !PT ;  /* 0x000000c000027812 */ /* 0x000fe200078efcff */
[----:B------:R-:W-:-:S05]  /*22cc0*/  IMAD R0, R29, 0x2, R22 ;  /* 0x000000021d007824 */ /* 0x000fca00078e0216 */
[----:B------:R4:W-:Y:S02]  /*22cd0*/  STL [R1+0x408], R0 ;  /* 0x0004080001007387 */ /* 0x0009e40000100800 */
.L_x_12217:
[----:B------:R-:W-:Y:S05]  /*22ce0*/  YIELD ;  /* 0x0000000000007946 */ /* 0x000fea0003800000 */
[----:B------:R-:W-:Y:S01]  /*22cf0*/  ULDC.64 UR4, c[0x0][0xa28] ;  /* 0x00028a0000047ab9 */ /* 0x000fe20000000a00 */
[----:B------:R-:W-:Y:S01]  /*22d00*/  IMAD.MOV.U32 R30, RZ, RZ, RZ ;  /* 0x000000ffff1e7224 */ /* 0x000fe200078e00ff */
[----:B------:R-:W-:Y:S01]  /*22d10*/  ISETP.NE.U32.AND P0, PT, RZ, UR4, PT ;  /* 0x00000004ff007c0c */ /* 0x000fe2000bf05070 */
[----:B0-23--:R-:W0:Y:S01]  /*22d20*/  LDC.64 R4, c[0x0][0xa00] ;  /* 0x00028000ff047b82 */ /* 0x00de220000000a00 */
        /* <DEDUP_REMOVED lines=12> */
[----:B------:R-:W-:Y:S02]  /*22df0*/  ISETP.NE.AND.EX P1, PT, RZ, UR7, PT, P1 ;  /* 0x00000007ff007c0c */ /* 0x000fe4000bf25310 */
[----:B------:R-:W-:Y:S01]  /*22e00*/  ISETP.NE.U32.AND P0, PT, RZ, UR4, PT ;  /* 0x00000004ff007c0c */ /* 0x000fe2000bf05070 */
[----:B-1----:R-:W0:Y:S01]  /*22e10*/  LDC.64 R2, c[0x0][0xa10] ;  /* 0x00028400ff027b82 */ /* 0x002e220000000a00 */
[----:B----4-:R-:W-:-:S02]  /*22e20*/  MOV R0, RZ ;  /* 0x000000ff00007202 */ /* 0x010fc40000000f00 */
[----:B------:R-:W-:-:S05]  /*22e30*/  ISETP.NE.AND.EX P0, PT, RZ, UR5, PT, P0 ;  /* 0x00000005ff007c0c */ /* 0x000fca000bf05300 */
[----:B------:R-:W1:Y:S08]  /*22e40*/  @P2 LDC.64 R6, c[0x0][0xa18] ;  /* 0x00028600ff062b82 */ /* 0x000e700000000a00 */
        /* <DEDUP_REMOVED lines=20> */
[----:B------:R-:W-:Y:S06]  /*22f90*/  @P2 BRA `(.L_x_12103) ;  /* 0x0000000000142947 */ /* 0x000fec0003800000 */
[----:B------:R-:W-:Y:S05]  /*22fa0*/  @!P0 BRA `(.L_x_12103) ;  /* 0x0000000000108947 */ /* 0x000fea0003800000 */
[----:B0-----:R-:W2:Y:S04]  /*22fb0*/  LDG.E R8, desc[UR42][R4.64] ;  /* 0x0000002a04087981 */ /* 0x001ea8000c1e1900 */
[----:B------:R-:W2:Y:S02]  /*22fc0*/  LDG.E R7, desc[UR42][R4.64+0x4] ;  /* 0x0000042a04077981 */ /* 0x000ea4000c1e1900 */
[----:B--2---:R-:W-:-:S05]  /*22fd0*/  IMAD.IADD R12, R7, 0x1, -R8 ;  /* 0x00000001070c7824 */ /* 0x004fca00078e0a08 */
[----:B------:R1:W-:Y:S02]  /*22fe0*/  STL [R1+0x404], R12 ;  /* 0x0004040c01007387 */ /* 0x0003e40000100800 */
.L_x_12103:
        /* <DEDUP_REMOVED lines=8> */
.L_x_12104:
        /* <DEDUP_REMOVED lines=9> */
.L_x_12105:
[----:B--2---:R-:W2:Y:S01]  /*23100*/  @P1 LDG.E R5, desc[UR42][R2.64] ;  /* 0x0000002a02051981 */ /* 0x004ea2000c1e1900 */
[----:B------:R-:W3:Y:S03]  /*23110*/  LDC R7, c[0x0][0x448] ;  /* 0x00011200ff077b82 */ /* 0x000ee60000000800 */
[----:B------:R4:W2:Y:S01]  /*23120*/  @P1 LDG.E R4, desc[UR42][R2.64+0x4] ;  /* 0x0000042a02041981 */ /* 0x0008a2000c1e1900 */
[----:B------:R-:W-:Y:S02]  /*23130*/  IMAD.SHL.U32 R34, R17, 0x80, RZ ;  /* 0x0000008011227824 */ /* 0x000fe400078e00ff */
[----:B-----5:R-:W-:Y:S02]  /*23140*/  IMAD.IADD R10, R9, 0x1, -R30 ;  /* 0x00000001090a7824 */ /* 0x020fe400078e0a1e */
[----:B----4-:R-:W4:Y:S01]  /*23150*/  LDC.64 R2, c[0x0][0x9e0] ;  /* 0x00027800ff027b82 */ /* 0x010f220000000a00 */
[----:B---3--:R-:W-:-:S13]  /*23160*/  ISETP.NE.AND P2, PT, R7, 0x1, PT ;  /* 0x000000010700780c */ /* 0x008fda0003f45270 */
[----:B------:R-:W3:Y:S01]  /*23170*/  @P2 LDC R7, c[0x0][0x44c] ;  /* 0x00011300ff072b82 */ /* 0x000ee20000000800 */
[----:B----4-:R-:W-:-:S07]  /*23180*/  ISETP.GE.AND P3, PT, R3, 0x1, PT ;  /* 0x000000010300780c */ /* 0x010fce0003f66270 */
[----:B0-----:R-:W0:Y:S01]  /*23190*/  @P2 LDC R8, c[0x0][0x450] ;  /* 0x00011400ff082b82 */ /* 0x001e220000000800 */
[----:B--2---:R-:W-:Y:S02]  /*231a0*/  @P1 IMAD.IADD R6, R4, 0x1, -R5 ;  /* 0x0000000104061824 */ /* 0x004fe400078e0a05 */
[----:B------:R-:W-:Y:S02]  /*231b0*/  VIADD R4, R34, 0x7f ;  /* 0x0000007f22047836 */ /* 0x000fe40000000000 */
[----:B------:R-:W-:Y:S02]  /*231c0*/  IMAD.IADD R17, R10, 0x1, R6 ;  /* 0x000000010a117824 */ /* 0x000fe400078e0206 */
[----:B---3--:R-:W-:-:S03]  /*231d0*/  @P2 IMAD.HI.U32 R5, R4, R7, RZ ;  /* 0x0000000704052227 */ /* 0x008fc600078e00ff */
[C---:B------:R-:W-:Y:S02]  /*231e0*/  IADD3 R7, R17.reuse, 0x1, -R12 ;  /* 0x0000000111077810 */ /* 0x040fe40007ffe80c */
[----:B0-----:R-:W-:Y:S01]  /*231f0*/  @P2 SHF.R.U32.HI R4, RZ, R8, R5 ;  /* 0x00000008ff042219 */ /* 0x001fe20000011605 */
[----:B------:R-:W-:-:S04]  /*23200*/  VIADD R5, R17, 0x5f ;  /* 0x0000005f11057836 */ /* 0x000fc80000000000 */
[----:B------:R-:W-:-:S04]  /*23210*/  IMAD.HI R5, R5, 0x2aaaaaab, RZ ;  /* 0x2aaaaaab05057827 */ /* 0x000fc800078e02ff */
[----:B------:R-:W-:Y:S01]  /*23220*/  IMAD.IADD R11, R7, 0x1, R4 ;  /* 0x00000001070b7824 */ /* 0x000fe200078e0204 */
[----:B------:R-:W-:-:S04]  /*23230*/  SHF.R.U32.HI R4, RZ, 0x1f, R5 ;  /* 0x0000001fff047819 */ /* 0x000fc80000011605 */
[----:B------:R-:W-:Y:S02]  /*23240*/  LEA.HI.SX32 R9, R5, R4, 0x1c ;  /* 0x0000000405097211 */ /* 0x000fe400078fe2ff */
        /* <DEDUP_REMOVED lines=13> */
.L_x_12108:
[----:B------:R-:W-:-:S13]  /*23320*/  ISETP.NE.AND P0, PT, R3, 0x1, PT ;  /* 0x000000010300780c */ /* 0x000fda0003f05270 */
[----:B------:R-:W0:Y:S02]  /*23330*/  @P0 LDC.64 R4, c[0x0][0x9e8] ;  /* 0x00027a00ff040b82 */ /* 0x000e240000000a00 */
[----:B0-----:R-:W-:-:S05]  /*23340*/  @P0 IMAD.HI.U32 R4, R8, R4, RZ ;  /* 0x0000000408040227 */ /* 0x001fca00078e00ff */
[----:B------:R-:W-:-:S07]  /*23350*/  @P0 SHF.R.U32.HI R8, RZ, R5, R4 ;  /* 0x00000005ff080219 */ /* 0x000fce0000011604 */
.L_x_12109:
[----:B------:R-:W-:Y:S05]  /*23360*/  BSYNC B0 ;  /* 0x0000000000007941 */ /* 0x000fea0003800000 */
.L_x_12107:
[----:B------:R-:W-:-:S05]  /*23370*/  IMAD R5, R8, R3, R3 ;  /* 0x0000000308057224 */ /* 0x000fca00078e0203 */
[----:B------:R-:W-:-:S07]  /*23380*/  VIMNMX R2, R2, R5, PT ;  /* 0x0000000502027248 */ /* 0x000fce0003fe0100 */
.L_x_12106:
[----:B------:R-:W0:Y:S01]  /*23390*/  @P2 LDC R5, c[0x0][0x44c] ;  /* 0x00011300ff052b82 */ /* 0x000e220000000800 */
[----:B------:R-:W-:Y:S01]  /*233a0*/  IMAD.IADD R8, R17, 0x1, -R12 ;  /* 0x0000000111087824 */ /* 0x000fe200078e0a0c */
[----:B------:R-:W-:-:S06]  /*233b0*/  ULDC UR4, c[0x0][0x9dc] ;  /* 0x0002770000047ab9 */ /* 0x000fcc0000000800 */
[----:B------:R-:W2:Y:S01]  /*233c0*/  @P2 LDC R11, c[0x0][0x450] ;  /* 0x00011400ff0b2b82 */ /* 0x000ea20000000800 */
[----:B0-----:R-:W-:-:S04]  /*233d0*/  @P2 IMAD.HI.U32 R4, R34, R5, RZ ;  /* 0x0000000522042227 */ /* 0x001fc800078e00ff */
[----:B------:R-:W-:Y:S01]  /*233e0*/  IMAD.MOV.U32 R5, RZ, RZ, R34 ;  /* 0x000000ffff057224 */ /* 0x000fe200078e0022 */
[----:B--2---:R-:W-:-:S05]  /*233f0*/  @P2 SHF.R.U32.HI R5, RZ, R11, R4 ;  /* 0x0000000bff052219 */ /* 0x004fca0000011604 */
        /* <DEDUP_REMOVED lines=13> */
.L_x_12112:
[----:B------:R-:W-:-:S13]  /*234d0*/  ISETP.NE.AND P0, PT, R3, 0x1, PT ;  /* 0x000000010300780c */ /* 0x000fda0003f05270 */
[----:B------:R-:W0:Y:S02]  /*234e0*/  @P0 LDC.64 R4, c[0x0][0x9e8] ;  /* 0x00027a00ff040b82 */ /* 0x000e240000000a00 */
[----:B0-----:R-:W-:-:S05]  /*234f0*/  @P0 IMAD.HI.U32 R4, R12, R4, RZ ;  /* 0x000000040c040227 */ /* 0x001fca00078e00ff */
[----:B------:R-:W-:-:S07]  /*23500*/  @P0 SHF.R.U32.HI R12, RZ, R5, R4 ;  /* 0x00000005ff0c0219 */ /* 0x000fce0000011604 */
.L_x_12113:
[----:B------:R-:W-:Y:S05]  /*23510*/  BSYNC B0 ;  /* 0x0000000000007941 */ /* 0x000fea0003800000 */
.L_x_12111:
[----:B------:R-:W-:-:S05]  /*23520*/  IMAD R12, R12, R3, RZ ;  /* 0x000000030c0c7224 */ /* 0x000fca00078e02ff */
[----:B------:R-:W-:-:S07]  /*23530*/  VIMNMX R11, R11, R12, !PT ;  /* 0x0000000c0b0b7248 */ /* 0x000fce0007fe0100 */
.L_x_12110:
        /* <DEDUP_REMOVED lines=16> */
[----:B------:R-:W-:-:S07]  /*23640*/  SHF.R.U32.HI R4, RZ, 0x6, R3 ;  /* 0x00000006ff047819 */ /* 0x000fce0000011603 */
[----:B------:R-:W-:Y:S02]  /*23650*/  @P0 VIADD R5, R6, 0x5f ;  /* 0x0000005f06050836 */ /* 0x000fe40000000000 */
[----:B------:R-:W-:Y:S02]  /*23660*/  IMAD.MOV.U32 R6, RZ, RZ, R4 ;  /* 0x000000ffff067224 */ /* 0x000fe400078e0004 */
        /* <DEDUP_REMOVED lines=13> */
.L_x_12301:
[----:B-1----:R-:W-:Y:S02]  /*23740*/  ISETP.NE.AND P0, PT, R14, RZ, PT ;  /* 0x000000ff0e00720c */ /* 0x002fe40003f05270 */
[----:B------:R-:W-:-:S11]  /*23750*/  PLOP3.LUT P6, PT, PT, PT, PT, 0x8, 0x0 ;  /* 0x000000000000781c */ /* 0x000fd60003fce170 */
[----:B------:R-:W-:Y:S05]  /*23760*/  @P0 BRA `(.L_x_12117) ;  /* 0x00000000000c0947 */ /* 0x000fea0003800000 */
[----:B------:R-:W-:-:S03]  /*23770*/  UMOV UR4, 0xffffffff ;  /* 0xffffffff00047882 */ /* 0x000fc60000000000 */
[----:B------:R-:W-:Y:S05]  /*23780*/  BRA.DIV UR4, `(.L_x_12118) ;  /* 0x0000007604387947 */ /* 0x000fea000b800000 */
[----:B------:R-:W-:-:S13]  /*23790*/  ELECT P6, URZ, PT ;  /* 0x00000000003f782f */ /* 0x000fda00038c0000 */
.L_x_12117:
        /* <DEDUP_REMOVED lines=9> */
.L_x_12304:
[----:B------:R-:W-:Y:S05]  /*23830*/  BSYNC B1 ;  /* 0x0000000000017941 */ /* 0x000fea0003800000 */
.L_x_12119:
[----:B------:R-:W-:Y:S04]  /*23840*/  BSSY B1, `(.L_x_12121) ;  /* 0x000007b000017945 */ /* 0x000fe80003800000 */
[----:B------:R-:W-:Y:S05]  /*23850*/  @!P6 BRA `(.L_x_12122) ;  /* 0x0000000400e4e947 */ /* 0x000fea0003800000 */
[----:B------:R-:W1:Y:S01]  /*23860*/  S2R R2, SR_TID.X ;  /* 0x0000000000027919 */ /* 0x000e620000002100 */
[----:B------:R-:W-:Y:S01]  /*23870*/  IMAD R12, R23, 0x8, R22 ;  /* 0x00000008170c7824 */ /* 0x000fe200078e0216 */
[----:B------:R-:W-:Y:S01]  /*23880*/  BSSY B2, `(.L_x_12123) ;  /* 0x0000006000027945 */ /* 0x000fe20003800000 */
[----:B-1----:R-:W-:Y:S02]  /*23890*/  LOP3.LUT R10, R2, 0x7f, RZ, 0xc0, !PT ;  /* 0x0000007f020a7812 */ /* 0x002fe400078ec0ff */
[----:B------:R-:W-:Y:S02]  /*238a0*/  SHF.L.U32 R2, R26, 0x1f, RZ ;  /* 0x0000001f1a027819 */ /* 0x000fe400000006ff */
[----:B------:R-:W-:Y:S02]  /*238b0*/  ISETP.NE.AND P1, PT, R10, RZ, PT ;  /* 0x000000ff0a00720c */ /* 0x000fe40003f25270 */
[----:B------:R-:W1:Y:S02]  /*238c0*/  SYNCS.PHASECHK.TRANS64.TRYWAIT P0, [R12+URZ+0x228a0], R2 ;  /* 0x0228a0020c0075a7 */ /* 0x000e64000800017f */
[----:B-1----:R-:W-:Y:S09]  /*238d0*/  @!P0 BRA `(.L_x_12124) ;  /* 0x0000007400188947 */ /* 0x002ff20003800000 */
.L_x_12305:
[----:B------:R-:W-:Y:S05]  /*238e0*/  BSYNC B2 ;  /* 0x0000000000027941 */ /* 0x000fea0003800000 */
.L_x_12123:
[----:B------:R-:W-:Y:S04]  /*238f0*/  BSSY B2, `(.L_x_12125) ;  /* 0x0000009000027945 */ /* 0x000fe80003800000 */
[----:B------:R-:W-:Y:S05]  /*23900*/  @P1 BRA `(.L_x_12126) ;  /* 0x00000000001c1947 */ /* 0x000fea0003800000 */
[----:B0-----:R-:W0:Y:S02]  /*23910*/  S2R R3, SR_TID.X ;  /* 0x0000000000037919 */ /* 0x001e240000002100 */
[----:B0-----:R-:W-:Y:S01]  /*23920*/  LOP3.LUT R10, R3, 0x1f, RZ, 0xc0, !PT ;  /* 0x0000001f030a7812 */ /* 0x001fe200078ec0ff */
[----:B------:R-:W-:-:S03]  /*23930*/  IMAD.MOV.U32 R3, RZ, RZ, 0x3000 ;  /* 0x00003000ff037424 */ /* 0x000fc600078e00ff */
[----:B------:R-:W-:Y:S01]  /*23940*/  ISETP.NE.AND P0, PT, R10, RZ, PT ;  /* 0x000000ff0a00720c */ /* 0x000fe20003f05270 */
[----:B------:R2:W-:-:S12]  /*23950*/  SYNCS.ARRIVE.TRANS64 RZ, [R12+URZ+0x22890], R3 ;  /* 0x022890030cff79a7 */ /* 0x0005d8000800003f */
[----:B--2---:R-:W-:Y:S05]  /*23960*/  @!P0 BRA `(.L_x_12126) ;  /* 0x0000000000048947 */ /* 0x004fea0003800000 */
[----:B------:R-:W-:Y:S01]  /*23970*/  BPT.TRAP 0x1 ;  /* 0x000000040000795c */ /* 0x000fe20000300000 */
.L_x_12126:
[----:B------:R-:W-:Y:S05]  /*23980*/  BSYNC B2 ;  /* 0x0000000000027941 */ /* 0x000fea0003800000 */
.L_x_12125:
[----:B------:R-:W-:Y:S01]  /*23990*/  MOV R11, RZ ;  /* 0x000000ff000b7202 */ /* 0x000fe20000000f00 */
[----:B------:R-:W-:Y:S01]  /*239a0*/  IMAD R10, R6, 0x60, R0 ;  /* 0x00000060060a7824 */ /* 0x000fe200078e0200 */
[----:B------:R-:W-:Y:S01]  /*239b0*/  UIADD3 UR4, UP0, UR40, 0x570, URZ ;  /* 0x0000057028047890 */ /* 0x000fe2000ff1e03f */
[----:B0-----:R-:W-:Y:S01]  /*239c0*/  IMAD R3, R23, 0x3000, R22 ;  /* 0x0000300017037824 */ /* 0x001fe200078e0216 */
[----:B------:R-:W-:Y:S01]  /*239d0*/  R2UR UR10, R11 ;  /* 0x000000000b0a72ca */ /* 0x000fe200000e0000 */
[----:B------:R-:W-:Y:S01]  /*239e0*/  VIADD R10, R10, 0xffffffa0 ;  /* 0xffffffa00a0a7836 */ /* 0x000fe20000000000 */
[----:B------:R-:W-:Y:S01]  /*239f0*/  PLOP3.LUT P0, PT, PT, PT, PT, 0x80, 0x0 ;  /* 0x000000000000781c */ /* 0x000fe20003f0f070 */
[----:B------:R-:W-:Y:S01]  /*23a00*/  VIADD R3, R3, 0x1c400 ;  /* 0x0001c40003037836 */ /* 0x000fe20000000000 */
[----:B------:R-:W-:Y:S01]  /*23a10*/  UIADD3.X UR5, URZ, UR41, URZ, UP0, !UPT ;  /* 0x000000293f057290 */ /* 0x000fe200087fe43f */
[----:B------:R-:W-:Y:S01]  /*23a20*/  VIADD R13, R12, 0x22890 ;  /* 0x000228900c0d7836 */ /* 0x000fe20000000000 */
[----:B------:R-:W-:Y:S01]  /*23a30*/  UMOV UR6, 0x0 ;  /* 0x0000000000067882 */ /* 0x000fe20000000000 */
[----:B------:R-:W-:-:S09]  /*23a40*/  UMOV UR7, 0x12f00000 ;  /* 0x12f0000000077882 */ /* 0x000fd20000000000 */
.L_x_12127:
        /* <DEDUP_REMOVED lines=13> */
.L_x_12306:
[----:B------:R-:W-:Y:S05]  /*23b20*/  BSYNC B2 ;  /* 0x0000000000027941 */ /* 0x000fea0003800000 */
.L_x_12128:
        /* <DEDUP_REMOVED lines=11> */
.L_x_12131:
[----:B------:R-:W-:Y:S05]  /*23be0*/  BSYNC B2 ;  /* 0x0000000000027941 */ /* 0x000fea0003800000 */
.L_x_12130:
        /* <DEDUP_REMOVED lines=9> */
.L_x_12132:
        /* <DEDUP_REMOVED lines=15> */
.L_x_12133:
        /* <DEDUP_REMOVED lines=15> */
.L_x_12134:
        /* <DEDUP_REMOVED lines=15> */
.L_x_12135:
        /* <DEDUP_REMOVED lines=10> */
.L_x_12122:
[----:B------:R-:W-:Y:S05]  /*23ff0*/  BSYNC B1 ;  /* 0x0000000000017941 */ /* 0x000fea0003800000 */
.L_x_12121:
        /* <DEDUP_REMOVED lines=9> */
.L_x_12151:
[----:B------:R-:W-:Y:S05]  /*24090*/  YIELD ;  /* 0x0000000000007946 */ /* 0x000fea0003800000 */
[----:B------:R-:W-:Y:S04]  /*240a0*/  BSSY B1, `(.L_x_12136) ;  /* 0x000007a000017945 */ /* 0x000fe80003800000 */
[----:B------:R-:W-:Y:S05]  /*240b0*/  @!P6 BRA `(.L_x_12137) ;  /* 0x0000000400e0e947 */ /* 0x000fea0003800000 */
[----:B------:R-:W0:Y:S01]  /*240c0*/  S2R R2, SR_TID.X ;  /* 0x0000000000027919 */ /* 0x000e220000002100 */
[----:B------:R-:W-:Y:S01]  /*240d0*/  LEA R10, R23, R22, 0x3 ;  /* 0x00000016170a7211 */ /* 0x000fe200078e18ff */
[----:B------:R-:W-:Y:S01]  /*240e0*/  BSSY B2, `(.L_x_12138) ;  /* 0x0000006000027945 */ /* 0x000fe20003800000 */
[----:B0-----:R-:W-:Y:S02]  /*240f0*/  LOP3.LUT R3, R2, 0x7f, RZ, 0xc0, !PT ;  /* 0x0000007f02037812 */ /* 0x001fe400078ec0ff */
[----:B------:R-:W-:Y:S02]  /*24100*/  SHF.L.U32 R2, R26, 0x1f, RZ ;  /* 0x0000001f1a027819 */ /* 0x000fe400000006ff */
[----:B------:R-:W-:Y:S02]  /*24110*/  ISETP.NE.AND P2, PT, R3, RZ, PT ;  /* 0x000000ff0300720c */ /* 0x000fe40003f45270 */
[----:B------:R-:W0:Y:S02]  /*24120*/  SYNCS.PHASECHK.TRANS64.TRYWAIT P1, [R10+URZ+0x228a0], R2 ;  /* 0x0228a0020a0075a7 */ /* 0x000e24000802017f */
[----:B0-----:R-:W-:Y:S09]  /*24130*/  @!P1 BRA `(.L_x_12139) ;  /* 0x0000006c00289947 */ /* 0x001ff20003800000 */
.L_x_12307:
[----:B------:R-:W-:Y:S05]  /*24140*/  BSYNC B2 ;  /* 0x0000000000027941 */ /* 0x000fea0003800000 */
.L_x_12138:
        /* <DEDUP_REMOVED lines=9> */
.L_x_12141:
[----:B------:R-:W-:Y:S05]  /*241e0*/  BSYNC B2 ;  /* 0x0000000000027941 */ /* 0x000fea0003800000 */
.L_x_12140:
        /* <DEDUP_REMOVED lines=11> */
.L_x_12142:
        /* <DEDUP_REMOVED lines=13> */
.L_x_12308:
[----:B------:R-:W-:Y:S05]  /*24370*/  BSYNC B2 ;  /* 0x0000000000027941 */ /* 0x000fea0003800000 */
.L_x_12143:
        /* <DEDUP_REMOVED lines=11> */
.L_x_12146:
[----:B------:R-:W-:Y:S05]  /*24430*/  BSYNC B2 ;  /* 0x0000000000027941 */ /* 0x000fea0003800000 */
.L_x_12145:
        /* <DEDUP_REMOVED lines=9> */
.L_x_12147:
        /* <DEDUP_REMOVED lines=15> */
.L_x_12148:
        /* <DEDUP_REMOVED lines=15> */
.L_x_12149:
        /* <DEDUP_REMOVED lines=15> */
.L_x_12150:
        /* <DEDUP_REMOVED lines=10> */
.L_x_12137:
[----:B------:R-:W-:Y:S05]  /*24840*/  BSYNC B1 ;  /* 0x0000000000017941 */ /* 0x000fea0003800000 */
.L_x_12136:
[----:B------:R-:W-:Y:S01]  /*24850*/  ISETP.GT.AND P2, PT, R11, R4, PT ;  /* 0x000000040b00720c */ /* 0x000fe20003f44270 */
[----:B------:R-:W-:Y:S01]  /*24860*/  VIADD R23, R23, 0x1 ;  /* 0x0000000117177836 */ /* 0x000fe20000000000 */
[----:B------:R-:W-:-:S04]  /*24870*/  IADD3 R11, R11, -0x1, RZ ;  /* 0xffffffff0b0b7810 */ /* 0x000fc80007ffe0ff */
[----:B------:R-:W-:-:S04]  /*24880*/  ISETP.NE.AND P1, PT, R23, 0x2, PT ;  /* 0x000000021700780c */ /* 0x000fc80003f25270 */
[----:B------:R-:W-:Y:S02]  /*24890*/  SEL R3, RZ, 0x1, P1 ;  /* 0x00000001ff037807 */ /* 0x000fe40000800000 */
[----:B------:R-:W-:Y:S02]  /*248a0*/  SEL R23, R23, RZ, P1 ;  /* 0x000000ff17177207 */ /* 0x000fe40000800000 */
[----:B------:R-:W-:Y:S01]  /*248b0*/  LOP3.LUT R26, R26, R3, RZ, 0x3c, !PT ;  /* 0x000000031a1a7212 */ /* 0x000fe200078e3cff */
[----:B------:R-:W-:Y:S06]  /*248c0*/  @P2 BRA `(.L_x_12151) ;  /* 0xfffffff400f02947 */ /* 0x000fec000383ffff */
.L_x_12115:
[----:B------:R-:W-:Y:S05]  /*248d0*/  BSYNC B0 ;  /* 0x0000000000007941 */ /* 0x000fea0003800000 */
.L_x_12114:
[----:B------:R-:W0:Y:S01]  /*248e0*/  LDC R0, c[0x0][0x448] ;  /* 0x00011200ff007b82 */ /* 0x000e220000000800 */
[----:B------:R-:W-:Y:S07]  /*248f0*/  @!P0 WARPSYNC.ALL ;  /* 0x0000000000008948 */ /* 0x000fee0003800000 */
[----:B------:R-:W1:Y:S08]  /*24900*/  LDC.64 R2, c[0x0][0x9e0] ;  /* 0x00027800ff027b82 */ /* 0x000e700000000a00 */
[----:B------:R-:W-:Y:S01]  /*24910*/  @!P0 BAR.SYNC.DEFER_BLOCKING 0xc, 0x180 ;  /* 0x0306000000008b1d */ /* 0x000fe20000010000 */
[----:B0-----:R-:W-:Y:S01]  /*24920*/  ISETP.NE.AND P1, PT, R0, 0x1, PT ;  /* 0x000000010000780c */ /* 0x001fe20003f25270 */
[----:B------:R-:W-:Y:S01]  /*24930*/  VIADD R0, R34, 0x7f ;  /* 0x0000007f22007836 */ /* 0x000fe20000000000 */
[----:B-1----:R-:W-:-:S11]  /*24940*/  ISETP.GE.AND P2, PT, R3, 0x1, PT ;  /* 0x000000010300780c */ /* 0x002fd60003f46270 */
[----:B------:R-:W0:Y:S08]  /*24950*/  @P1 LDC R5, c[0x0][0x44c] ;  /* 0x00011300ff051b82 */ /* 0x000e300000000800 */
[----:B------:R-:W1:Y:S01]  /*24960*/  @P1 LDC R4, c[0x0][0x450] ;  /* 0x00011400ff041b82 */ /* 0x000e620000000800 */
[----:B0-----:R-:W-:-:S05]  /*24970*/  @P1 IMAD.HI.U32 R5, R0, R5, RZ ;  /* 0x0000000500051227 */ /* 0x001fca00078e00ff */
[----:B-1----:R-:W-:-:S05]  /*24980*/  @P1 SHF.R.U32.HI R0, RZ, R4, R5 ;  /* 0x00000004ff001219 */ /* 0x002fca0000011605 */
        /* <DEDUP_REMOVED lines=14> */
.L_x_12154:
[----:B------:R-:W-:-:S13]  /*24a70*/  ISETP.NE.AND P0, PT, R3, 0x1, PT ;  /* 0x000000010300780c */ /* 0x000fda0003f05270 */
[----:B------:R-:W0:Y:S02]  /*24a80*/  @P0 LDC.64 R4, c[0x0][0x9e8] ;  /* 0x00027a00ff040b82 */ /* 0x000e240000000a00 */
[----:B0-----:R-:W-:-:S05]  /*24a90*/  @P0 IMAD.HI.U32 R4, R0, R4, RZ ;  /* 0x0000000400040227 */ /* 0x001fca00078e00ff */
[----:B------:R-:W-:-:S07]  /*24aa0*/  @P0 SHF.R.U32.HI R0, RZ, R5, R4 ;  /* 0x00000005ff000219 */ /* 0x000fce0000011604 */
.L_x_12155:
[----:B------:R-:W-:Y:S05]  /*24ab0*/  BSYNC B0 ;  /* 0x0000000000007941 */ /* 0x000fea0003800000 */
.L_x_12153:
[----:B------:R-:W-:-:S05]  /*24ac0*/  IMAD R5, R0, R3, R3 ;  /* 0x0000000300057224 */ /* 0x000fca00078e0203 */
[----:B------:R-:W-:-:S07]  /*24ad0*/  VIMNMX R2, R2, R5, PT ;  /* 0x0000000502027248 */ /* 0x000fce0003fe0100 */
.L_x_12152:
[----:B------:R-:W0:Y:S01]  /*24ae0*/  @P1 LDC R5, c[0x0][0x44c] ;  /* 0x00011300ff051b82 */ /* 0x000e220000000800 */
[----:B------:R-:W-:Y:S01]  /*24af0*/  VIADD R2, R2, 0x5f ;  /* 0x0000005f02027836 */ /* 0x000fe20000000000 */
[----:B------:R-:W-:Y:S01]  /*24b00*/  ULDC UR4, c[0x0][0x9dc] ;  /* 0x0002770000047ab9 */ /* 0x000fe20000000800 */
[----:B------:R-:W-:Y:S02]  /*24b10*/  IMAD.MOV.U32 R7, RZ, RZ, R34 ;  /* 0x000000ffff077224 */ /* 0x000fe400078e0022 */
[----:B------:R-:W-:-:S03]  /*24b20*/  IMAD.HI R2, R2, 0x2aaaaaab, RZ ;  /* 0x2aaaaaab02027827 */ /* 0x000fc600078e02ff */
[----:B------:R-:W1:Y:S01]  /*24b30*/  @P1 LDC R0, c[0x0][0x450] ;  /* 0x00011400ff001b82 */ /* 0x000e620000000800 */
[----:B0-----:R-:W-:-:S05]  /*24b40*/  @P1 IMAD.HI.U32 R5, R34, R5, RZ ;  /* 0x0000000522051227 */ /* 0x001fca00078e00ff */
[----:B-1----:R-:W-:Y:S02]  /*24b50*/  @P1 SHF.R.U32.HI R7, RZ, R0, R5 ;  /* 0x00000000ff071219 */ /* 0x002fe40000011605 */
        /* <DEDUP_REMOVED lines=17> */
.L_x_12158:
[----:B------:R-:W-:-:S13]  /*24c70*/  ISETP.NE.AND P0, PT, R3, 0x1, PT ;  /* 0x000000010300780c */ /* 0x000fda0003f05270 */
[----:B------:R-:W1:Y:S02]  /*24c80*/  @P0 LDC.64 R4, c[0x0][0x9e8] ;  /* 0x00027a00ff040b82 */ /* 0x000e640000000a00 */
[----:B-1----:R-:W-:-:S05]  /*24c90*/  @P0 IMAD.HI.U32 R4, R8, R4, RZ ;  /* 0x0000000408040227 */ /* 0x002fca00078e00ff */
[----:B------:R-:W-:-:S07]  /*24ca0*/  @P0 SHF.R.U32.HI R8, RZ, R5, R4 ;  /* 0x00000005ff080219 */ /* 0x000fce0000011604 */
.L_x_12159:
[----:B------:R-:W-:Y:S05]  /*24cb0*/  BSYNC B0 ;  /* 0x0000000000007941 */ /* 0x000fea0003800000 */
.L_x_12157:
[----:B------:R-:W-:-:S05]  /*24cc0*/  IMAD R3, R8, R3, RZ ;  /* 0x0000000308037224 */ /* 0x000fca00078e02ff */
[----:B------:R-:W-:-:S07]  /*24cd0*/  VIMNMX R0, R0, R3, !PT ;  /* 0x0000000300007248 */ /* 0x000fce0007fe0100 */
.L_x_12156:
        /* <DEDUP_REMOVED lines=24> */
.L_x_12161:
        /* <DEDUP_REMOVED lines=20> */
.L_x_12164:
[----:B------:R-:W-:Y:S05]  /*24fa0*/  BSYNC B6 ;  /* 0x0000000000067941 */ /* 0x000fea0003800000 */
.L_x_12163:
        /* <DEDUP_REMOVED lines=20> */
.L_x_12167:
        /* <DEDUP_REMOVED lines=15> */
.L_x_12166:
[----:B------:R-:W-:Y:S05]  /*251e0*/  BSYNC B6 ;  /* 0x0000000000067941 */ /* 0x000fea0003800000 */
.L_x_12165:
[----:B------:R-:W-:Y:S01]  /*251f0*/  ULDC.64 UR4, c[0x0][0x9f8] ;  /* 0x00027e0000047ab9 */ /* 0x000fe20000000a00 */
[----:B------:R-:W-:Y:S01]  /*25200*/  IMAD.MOV.U32 R28, RZ, RZ, R19 ;  /* 0x000000ffff1c7224 */ /* 0x000fe200078e0013 */
[----:B------:R-:W-:Y:S01]  /*25210*/  ISETP.NE.U32.AND P0, PT, RZ, UR4, PT ;  /* 0x00000004ff007c0c */ /* 0x000fe2000bf05070 */
[----:B------:R-:W2:Y:S01]  /*25220*/  LDL.LU R10, [R1+0x400] ;  /* 0x00040000010a7983 */ /* 0x000ea20000300800 */
[----:B------:R-:W1:Y:S01]  /*25230*/  LDC R9, c[0x0][0x430] ;  /* 0x00010c00ff097b82 */ /* 0x000e620000000800 */
[----:B------:R-:W3:Y:S01]  /*25240*/  S2R R20, SR_TID.X ;  /* 0x0000000000147919 */ /* 0x000ee20000002100 */
[----:B------:R-:W-:Y:S01]  /*25250*/  ISETP.NE.AND.EX P0, PT, RZ, UR5, PT, P0 ;  /* 0x00000005ff007c0c */ /* 0x000fe2000bf05300 */
[----:B------:R-:W4:Y:S01]  /*25260*/  S2R R21, SR_TID.X ;  /* 0x0000000000157919 */ /* 0x000f220000002100 */
[----:B------:R-:W-:Y:S01]  /*25270*/  VIADD R0, R32, 0xffffffff ;  /* 0xffffffff20007836 */ /* 0x000fe20000000000 */
[----:B------:R-:W-:Y:S01]  /*25280*/  ULDC UR4, c[0x0][0x2f4] ;  /* 0x0000bd0000047ab9 */ /* 0x000fe20000000800 */
[----:B------:R-:W-:Y:S01]  /*25290*/  IMAD.U32 R11, RZ, RZ, UR38 ;  /* 0x00000026ff0b7e24 */ /* 0x000fe2000f8e00ff */
[----:B------:R-:W0:Y:S01]  /*252a0*/  S2R R12, SR_TID.X ;  /* 0x00000000000c7919 */ /* 0x000e220000002100 */
[----:B------:R-:W-:-:S07]  /*252b0*/  ULDC UR5, c[0x0][0x320] ;  /* 0x0000c80000057ab9 */ /* 0x000fce0000000800 */
[----:B------:R-:W4:Y:S01]  /*252c0*/  @P0 LDC.64 R2, c[0x0][0x9f8] ;  /* 0x00027e00ff020b82 */ /* 0x000f220000000a00 */
[----:B-1----:R-:W-:Y:S02]  /*252d0*/  ISETP.NE.AND P1, PT, R9, 0x1, PT ;  /* 0x000000010900780c */ /* 0x002fe40003f25270 */
[----:B---3--:R-:W-:-:S11]  /*252e0*/  LOP3.LUT R20, R20, 0x7f, RZ, 0xc0, !PT ;  /* 0x0000007f14147812 */ /* 0x008fd600078ec0ff */
[----:B------:R-:W1:Y:S01]  /*252f0*/  @P1 LDC R4, c[0x0][0x434] ;  /* 0x00010d00ff041b82 */ /* 0x000e620000000800 */
[----:B----4-:R-:W-:-:S07]  /*25300*/  @P0 IMAD.WIDE R2, R19, 0x4, R2 ;  /* 0x0000000413020825 */ /* 0x010fce00078e0202 */
[----:B------:R-:W3:Y:S01]  /*25310*/  @P1 LDC R5, c[0x0][0x438] ;  /* 0x00010e00ff051b82 */ /* 0x000ee20000000800 */
[----:B------:R4:W2:Y:S01]  /*25320*/  @P0 LDG.E R28, desc[UR42][R2.64] ;  /* 0x0000002a021c0981 */ /* 0x0008a2000c1e1900 */
[----:B------:R-:W-:Y:S01]  /*25330*/  SHF.R.U32.HI R27, RZ, 0x3, R20 ;  /* 0x00000003ff1b7819 */ /* 0x000fe20000011614 */
[----:B------:R-:W-:-:S05]  /*25340*/  IMAD.SHL.U32 R20, R21, 0x10, RZ ;  /* 0x0000001015147824 */ /* 0x000fca00078e00ff */
[----:B------:R-:W-:-:S05]  /*25350*/  LOP3.LUT R20, R27, 0x70, R20, 0xf8, !PT ;  /* 0x000000701b147812 */ /* 0x000fca00078ef814 */
[----:B------:R-:W-:-:S05]  /*25360*/  IMAD R37, R0, 0x60, R20 ;  /* 0x0000006000257824 */ /* 0x000fca00078e0214 */
[----:B------:R-:W-:-:S04]  /*25370*/  ISETP.GE.AND P0, PT, R37, R17, PT ;  /* 0x000000112500720c */ /* 0x000fc80003f06270 */
[----:B------:R-:W-:Y:S02]  /*25380*/  ISETP.GT.U32.OR P0, PT, R20, 0x5f, P0 ;  /* 0x0000005f1400780c */ /* 0x000fe40000704470 */
[----:B------:R-:W-:-:S05]  /*25390*/  IADD3 R37, R37, R30, RZ ;  /* 0x0000001e25257210 */ /* 0x000fca0007ffe0ff */
[----:B-1----:R-:W-:-:S06]  /*253a0*/  @P1 IMAD.HI.U32 R4, R37, R4, RZ ;  /* 0x0000000425041227 */ /* 0x002fcc00078e00ff */
[----:B----4-:R-:W1:Y:S01]  /*253b0*/  @!P0 LDC.64 R2, c[0x0][0x428] ;  /* 0x00010a00ff028b82 */ /* 0x010e620000000a00 */
[----:B------:R-:W-:Y:S01]  /*253c0*/  IMAD.MOV.U32 R8, RZ, RZ, R37 ;  /* 0x000000ffff087224 */ /* 0x000fe200078e0025 */
[----:B---3--:R-:W-:-:S06]  /*253d0*/  @P1 SHF.R.U32.HI R8, RZ, R5, R4 ;  /* 0x00000005ff081219 */ /* 0x008fcc0000011604 */
[----:B------:R-:W3:Y:S01]  /*253e0*/  @!P0 LDC.64 R4, c[0x0][0x418] ;  /* 0x00010600ff048b82 */ /* 0x000ee20000000a00 */
[--C-:B------:R-:W-:Y:S01]  /*253f0*/  @!P0 SHF.R.S32.HI R7, RZ, 0x1f, R8.reuse ;  /* 0x0000001fff078819 */ /* 0x100fe20000011408 */
[----:B------:R-:W-:Y:S01]  /*25400*/  @!P0 IMAD.MOV.U32 R6, RZ, RZ, R8 ;  /* 0x000000ffff068224 */ /* 0x000fe200078e0008 */
[----:B------:R-:W-:Y:S01]  /*25410*/  ISETP.NE.AND P2, PT, R11, 0x3, PT ;  /* 0x000000030b00780c */ /* 0x000fe20003f45270 */
[C---:B0-----:R-:W-:Y:S02]  /*25420*/  IMAD.SHL.U32 R11, R12.reuse, 0x8, RZ ;  /* 0x000000080c0b7824 */ /* 0x041fe400078e00ff */
[----:B------:R-:W-:-:S03]  /*25430*/  IMAD.SHL.U32 R27, R12, 0x8, RZ ;  /* 0x000000080c1b7824 */ /* 0x000fc600078e00ff */
[----:B------:R-:W-:Y:S02]  /*25440*/  LOP3.LUT R11, R11, 0x38, RZ, 0xc0, !PT ;  /* 0x000000380b0b7812 */ /* 0x000fe400078ec0ff */
[----:B------:R-:W-:-:S04]  /*25450*/  LOP3.LUT R27, R27, 0x38, RZ, 0xc0, !PT ;  /* 0x000000381b1b7812 */ /* 0x000fc800078ec0ff */
[----:B------:R-:W-:-:S04]  /*25460*/  LOP3.LUT R12, R27, 0x40, RZ, 0xfc, !PT ;  /* 0x000000401b0c7812 */ /* 0x000fc800078efcff */
[----:B------:R-:W-:Y:S01]  /*25470*/  ISETP.GE.AND P4, PT, R12, UR5, PT ;  /* 0x000000050c007c0c */ /* 0x000fe2000bf86270 */
[----:B------:R-:W-:Y:S01]  /*25480*/  IMAD.MOV.U32 R36, RZ, RZ, RZ ;  /* 0x000000ffff247224 */ /* 0x000fe200078e00ff */
[----:B------:R-:W-:-:S04]  /*25490*/  LOP3.LUT R12, R11, 0x80, RZ, 0xfc, !PT ;  /* 0x000000800b0c7812 */ /* 0x000fc800078efcff */
[----:B------:R-:W-:Y:S01]  /*254a0*/  ISETP.GE.AND P3, PT, R12, UR5, PT ;  /* 0x000000050c007c0c */ /* 0x000fe2000bf66270 */
[----:B------:R-:W-:Y:S01]  /*254b0*/  UMOV UR6, 0xffffffff ;  /* 0xffffffff00067882 */ /* 0x000fe20000000000 */
[----:B--2---:R-:W-:-:S04]  /*254c0*/  LOP3.LUT R10, R10, 0xffffffbf, RZ, 0xc0, !PT ;  /* 0xffffffbf0a0a7812 */ /* 0x004fc800078ec0ff */
[----:B------:R-:W-:-:S04]  /*254d0*/  @P2 LOP3.LUT R10, R10, 0x40, RZ, 0xfc, !PT ;  /* 0x000000400a0a2812 */ /* 0x000fc800078efcff */
[----:B------:R-:W-:Y:S02]  /*254e0*/  LOP3.LUT R10, R10, 0xfffffffe, RZ, 0xc0, !PT ;  /* 0xfffffffe0a0a7812 */ /* 0x000fe400078ec0ff */
[----:B------:R-:W-:Y:S01]  /*254f0*/  SHF.R.S32.HI R33, RZ, 0x1f, R28 ;  /* 0x0000001fff217819 */ /* 0x000fe2000001141c */
[----:B-1----:R-:W-:-:S04]  /*25500*/  @!P0 IMAD.WIDE.U32 R6, R28, R2, R6 ;  /* 0x000000021c068225 */ /* 0x002fc800078e0006 */
[----:B------:R-:W-:-:S04]  /*25510*/  @!P0 IMAD R2, R33, R2, RZ ;  /* 0x0000000221028224 */ /* 0x000fc800078e02ff */
[----:B------:R-:W-:Y:S01]  /*25520*/  @!P0 IMAD R3, R28, R3, R2 ;  /* 0x000000031c038224 */ /* 0x000fe200078e0202 */
[----:B---3--:R-:W-:-:S03]  /*25530*/  @!P0 LEA R4, P1, R6, R4, 0x2 ;  /* 0x0000000406048211 */ /* 0x008fc600078210ff */
[----:B------:R-:W-:-:S05]  /*25540*/  @!P0 IMAD.IADD R3, R7, 0x1, R3 ;  /* 0x0000000107038824 */ /* 0x000fca00078e0203 */
[----:B------:R-:W-:Y:S02]  /*25550*/  @!P0 LEA.HI.X R5, R6, R5, R3, 0x2, P1 ;  /* 0x0000000506058211 */ /* 0x000fe400008f1403 */
[----:B------:R-:W-:-:S03]  /*25560*/  ISETP.GE.AND P1, PT, R11, UR4, PT ;  /* 0x000000040b007c0c */ /* 0x000fc6000bf26270 */
[----:B------:R0:W5:Y:S10]  /*25570*/  @!P0 LDG.E R36, desc[UR42][R4.64] ;  /* 0x0000002a04248981 */ /* 0x000174000c1e1900 */
[----:B------:R-:W-:-:S04]  /*25580*/  @P1 LOP3.LUT R10, R10, 0x1, RZ, 0xfc, !PT ;  /* 0x000000010a0a1812 */ /* 0x000fc800078efcff */
[----:B------:R-:W-:-:S04]  /*25590*/  LOP3.LUT R10, R10, 0xfffffff7, RZ, 0xc0, !PT ;  /* 0xfffffff70a0a7812 */ /* 0x000fc800078ec0ff */
[----:B------:R-:W-:Y:S02]  /*255a0*/  @P4 LOP3.LUT R10, R10, 0x8, RZ, 0xfc, !PT ;  /* 0x000000080a0a4812 */ /* 0x000fe400078efcff */
[C---:B------:R-:W-:Y:S02]  /*255b0*/  ISETP.GE.AND P0, PT, R11.reuse, UR5, PT ;  /* 0x000000050b007c0c */ /* 0x040fe4000bf06270 */
[----:B------:R-:W-:Y:S02]  /*255c0*/  LOP3.LUT R10, R10, 0xffffffef, RZ, 0xc0, !PT ;  /* 0xffffffef0a0a7812 */ /* 0x000fe400078ec0ff */
[----:B------:R-:W-:Y:S02]  /*255d0*/  LOP3.LUT R11, R11, 0xc0, RZ, 0xfc, !PT ;  /* 0x000000c00b0b7812 */ /* 0x000fe400078efcff */
[----:B------:R-:W-:Y:S02]  /*255e0*/  LOP3.LUT R10, R10, 0xfffffffb, RZ, 0xc0, !PT ;  /* 0xfffffffb0a0a7812 */ /* 0x000fe400078ec0ff */
[----:B------:R-:W-:-:S02]  /*255f0*/  ISETP.GE.AND P1, PT, R11, UR5, PT ;  /* 0x000000050b007c0c */ /* 0x000fc4000bf26270 */
[----:B------:R-:W-:-:S04]  /*25600*/  @P3 LOP3.LUT R10, R10, 0x4, RZ, 0xfc, !PT ;  /* 0x000000040a0a3812 */ /* 0x000fc800078efcff */
[----:B------:R-:W-:-:S04]  /*25610*/  @P0 LOP3.LUT R10, R10, 0x10, RZ, 0xfc, !PT ;  /* 0x000000100a0a0812 */ /* 0x000fc800078efcff */
[----:B------:R-:W-:-:S04]  /*25620*/  LOP3.LUT R10, R10, 0xfffffffd, RZ, 0xc0, !PT ;  /* 0xfffffffd0a0a7812 */ /* 0x000fc800078ec0ff */
[----:B------:R-:W-:-:S05]  /*25630*/  @P1 LOP3.LUT R10, R10, 0x2, RZ, 0xfc, !PT ;  /* 0x000000020a0a1812 */ /* 0x000fca00078efcff */
[----:B------:R0:W-:Y:S01]  /*25640*/  STL [R1+0x400], R10 ;  /* 0x0004000a01007387 */ /* 0x0001e20000100800 */
[----:B------:R-:W-:-:S04]  /*25650*/  IMAD.MOV R2, RZ, RZ, -R8 ;  /* 0x000000ffff027224 */ /* 0x000fc800078e0a08 */
[----:B------:R-:W-:Y:S01]  /*25660*/  IMAD R37, R9, R2, R37 ;  /* 0x0000000209257224 */ /* 0x000fe200078e0225 */
[----:B------:R-:W-:Y:S06]  /*25670*/  BRA.DIV UR6, `(.L_x_12168) ;  /* 0x0000005a06007947 */ /* 0x000fec000b800000 */
.L_x_12311:
[----:B------:R-:W-:Y:S01]  /*25680*/  SEL R6, RZ, 0x1, P0 ;  /* 0x00000001ff067807 */ /* 0x000fe20000000000 */
[----:B------:R-:W-:Y:S01]  /*25690*/  IMAD.MOV.U32 R2, RZ, RZ, R10 ;  /* 0x000000ffff027224 */ /* 0x000fe200078e000a */
[----:B------:R-:W-:Y:S02]  /*256a0*/  ISETP.GT.U32.AND P0, PT, R20, 0x5f, PT ;  /* 0x0000005f1400780c */ /* 0x000fe40003f04070 */
[----:B------:R-:W-:Y:S02]  /*256b0*/  SHF.R.S32.HI R27, RZ, 0x1f, R18 ;  /* 0x0000001fff1b7819 */ /* 0x000fe40000011412 */
[----:B------:R-:W-:-:S09]  /*256c0*/  LOP3.LUT R2, R2, 0xffffffdf, RZ, 0xc0, !PT ;  /* 0xffffffdf02027812 */ /* 0x000fd200078ec0ff */
[----:B------:R-:W-:-:S05]  /*256d0*/  @P0 LOP3.LUT R2, R2, 0x20, RZ, 0xfc, !PT ;  /* 0x0000002002020812 */ /* 0x000fca00078efcff */
[----:B------:R1:W-:Y:S01]  /*256e0*/  STL [R1+0x400], R2 ;  /* 0x0004000201007387 */ /* 0x0003e20000100800 */
[----:B------:R-:W-:Y:S05]  /*256f0*/  @!P2 BRA `(.L_x_12169) ;  /* 0x000000000004a947 */ /* 0x000fea0003800000 */
[----:B------:R-:W-:Y:S01]  /*25700*/  BPT.TRAP 0x1 ;  /* 0x000000040000795c */ /* 0x000fe20000300000 */
.L_x_12169:
[----:B------:R-:W-:Y:S01]  /*25710*/  IMAD R32, R0, -0x60, R17 ;  /* 0xffffffa000207824 */ /* 0x000fe200078e0211 */
[----:B------:R-:W-:Y:S01]  /*25720*/  SHF.L.U32 R0, R25, 0x1f, RZ ;  /* 0x0000001f19007819 */ /* 0x000fe200000006ff */
[----:B------:R-:W-:Y:S01]  /*25730*/  IMAD R17, R24, 0x8, R22 ;  /* 0x0000000818117824 */ /* 0x000fe200078e0216 */
[----:B------:R-:W-:Y:S03]  /*25740*/  BSSY B0, `(.L_x_12170) ;  /* 0x0000003000007945 */ /* 0x000fe60003800000 */
[----:B------:R-:W2:Y:S02]  /*25750*/  SYNCS.PHASECHK.TRANS64.TRYWAIT P0, [R17+URZ+0x22840], R0 ;  /* 0x02284000110075a7 */ /* 0x000ea4000800017f */
[----:B--2---:R-:W-:Y:S05]  /*25760*/  @!P0 BRA `(.L_x_12171) ;  /* 0x0000005400f48947 */ /* 0x004fea0003800000 */
.L_x_12312:
[----:B------:R-:W-:Y:S05]  /*25770*/  BSYNC B0 ;  /* 0x0000000000007941 */ /* 0x000fea0003800000 */
.L_x_12170:
[----:B-1----:R-:W3:Y:S01]  /*25780*/  LDL R2, [R1+0x400] ;  /* 0x0004000001027983 */ /* 0x002ee20000100800 */
[----:B--2---:R-:W-:Y:S01]  /*25790*/  SHF.R.S32.HI R0, RZ, 0x1f, R37 ;  /* 0x0000001fff007819 */ /* 0x004fe20000011425 */
[----:B------:R-:W-:Y:S01]  /*257a0*/  ULDC.64 UR4, c[0x0][0x300] ;  /* 0x0000c00000047ab9 */ /* 0x000fe20000000a00 */
[----:B0----5:R-:W-:Y:S01]  /*257b0*/  SHF.R.S32.HI R4, RZ, 0x1f, R36 ;  /* 0x0000001fff047819 */ /* 0x021fe20000011424 */
[----:B------:R-:W0:Y:S02]  /*257c0*/  S2R R7, SR_TID.X ;  /* 0x0000000000077919 */ /* 0x000e240000002100 */
[----:B------:R1:W-:Y:S04]  /*257d0*/  STL [R1+0x428], R0 ;  /* 0x0004280001007387 */ /* 0x0003e80000100800 */
[----:B------:R2:W-:Y:S01]  /*257e0*/  STL [R1+0x42c], R4 ;  /* 0x00042c0401007387 */ /* 0x0005e20000100800 */
[----:B-1----:R-:W-:-:S04]  /*257f0*/  IMAD R0, R0, UR4, RZ ;  /* 0x0000000400007c24 */ /* 0x002fc8000f8e02ff */
[----:B------:R-:W-:Y:S02]  /*25800*/  IMAD R0, R37, UR5, R0 ;  /* 0x0000000525007c24 */ /* 0x000fe4000f8e0200 */
[----:B0-----:R-:W-:-:S05]  /*25810*/  IMAD.SHL.U32 R8, R7, 0x8, RZ ;  /* 0x0000000807087824 */ /* 0x001fca00078e00ff */
[----:B------:R-:W-:Y:S02]  /*25820*/  LOP3.LUT R8, R8, 0x38, RZ, 0xc0, !PT ;  /* 0x0000003808087812 */ /* 0x000fe400078ec0ff */
[----:B---3--:R-:W-:Y:S01]  /*25830*/  LOP3.LUT P2, RZ, R2, 0x1, RZ, 0xc0, !PT ;  /* 0x0000000102ff7812 */ /* 0x008fe2000784c0ff */
[----:B------:R-:W-:Y:S01]  /*25840*/  IMAD.WIDE.U32 R2, R37, UR4, RZ ;  /* 0x0000000425027c25 */ /* 0x000fe2000f8e00ff */
[----:B------:R-:W-:-:S03]  /*25850*/  ULDC.64 UR4, c[0x0][0x310] ;  /* 0x0000c40000047ab9 */ /* 0x000fc60000000a00 */
[----:B------:R-:W-:Y:S02]  /*25860*/  IMAD.IADD R3, R3, 0x1, R0 ;  /* 0x0000000103037824 */ /* 0x000fe400078e0200 */
[----:B------:R-:W-:Y:S02]  /*25870*/  IMAD R0, R4, UR4, RZ ;  /* 0x0000000404007c24 */ /* 0x000fe4000f8e02ff */
[----:B--2---:R-:W0:Y:S01]  /*25880*/  S2R R4, SR_TID.X ;  /* 0x0000000000047919 */ /* 0x004e220000002100 */
        /* <DEDUP_REMOVED lines=11> */
[----:B------:R-:W-:Y:S01]  /*25940*/  UMOV UR4, 0xffffffff ;  /* 0xffffffff00047882 */ /* 0x000fe20000000000 */
[----:B------:R-:W-:Y:S02]  /*25950*/  SHF.R.U32.HI R5, RZ, 0x3, R5 ;  /* 0x00000003ff057819 */ /* 0x000fe40000011605 */
[----:B------:R-:W-:Y:S02]  /*25960*/  LEA.HI.X R4, R2, UR5, R4, 0x1, P0 ;  /* 0x0000000502047c11 */ /* 0x000fe400080f0c04 */
[----:B------:R-:W-:Y:S01]  /*25970*/  IADD3 R32, -R5, R32, RZ ;  /* 0x0000002005207210 */ /* 0x000fe20007ffe1ff */
        /* <DEDUP_REMOVED lines=55> */
.L_x_12326:
        /* <DEDUP_REMOVED lines=10> */
.L_x_12173:
        /* <DEDUP_REMOVED lines=11> */
.L_x_12174:
[----:B------:R1:W5:Y:S01]  /*25e40*/  LDL R0, [R1+0x400] ;  /* 0x0004000001007983 */ /* 0x0003620000100800 */
[----:B------:R1:W-:Y:S03]  /*25e50*/  SYNCS.ARRIVE.TRANS64.A1T0 RZ, [R17+URZ+0x22830], RZ ;  /* 0x022830ff11ff79a7 */ /* 0x0003e6000810003f */
[----:B0-----:R1:W5:Y:S02]  /*25e60*/  LDL.LU R3, [R1+0x40c] ;  /* 0x00040c0001037983 */ /* 0x0013640000300800 */
[----:B------:R-:W-:Y:S05]  /*25e70*/  WARPSYNC.ALL ;  /* 0x0000000000007948 */ /* 0x000fea0003800000 */
[----:B------:R-:W-:Y:S01]  /*25e80*/  ULDC.64 UR4, c[0x0][0xa00] ;  /* 0x0002800000047ab9 */ /* 0x000fe20000000a00 */
[----:B------:R-:W-:Y:S01]  /*25e90*/  BSSY B6, `(.L_x_12175) ;  /* 0x000002c000067945 */ /* 0x000fe20003800000 */
[----:B------:R-:W-:Y:S01]  /*25ea0*/  BAR.SYNC.DEFER_BLOCKING 0x8, 0x180 ;  /* 0x0206000000007b1d */ /* 0x000fe20000010000 */
[C---:B-----5:R-:W-:Y:S02]  /*25eb0*/  LOP3.LUT P2, RZ, R0.reuse, 0x8, RZ, 0xc0, !PT ;  /* 0x0000000800ff7812 */ /* 0x060fe4000784c0ff */
[----:B------:R-:W-:-:S02]  /*25ec0*/  LOP3.LUT P1, RZ, R0, 0x4, RZ, 0xc0, !PT ;  /* 0x0000000400ff7812 */ /* 0x000fc4000782c0ff */
[----:B------:R-:W-:Y:S02]  /*25ed0*/  LOP3.LUT P0, RZ, R0, 0x2, RZ, 0xc0, !PT ;  /* 0x0000000200ff7812 */ /* 0x000fe4000780c0ff */
[----:B------:R-:W-:Y:S02]  /*25ee0*/  SEL R0, RZ, 0x2, P2 ;  /* 0x00000002ff007807 */ /* 0x000fe40001000000 */
[----:B------:R-:W-:Y:S02]  /*25ef0*/  SEL R2, RZ, 0x4, P1 ;  /* 0x00000004ff027807 */ /* 0x000fe40000800000 */
[----:B------:R-:W-:Y:S02]  /*25f00*/  SEL R35, RZ, 0x8, P0 ;  /* 0x00000008ff237807 */ /* 0x000fe40000000000 */
[----:B------:R-:W-:Y:S02]  /*25f10*/  IADD3 R0, R2, R0, R6 ;  /* 0x0000000002007210 */ /* 0x000fe40007ffe006 */
[----:B------:R-:W-:-:S03]  /*25f20*/  ISETP.NE.U32.AND P0, PT, RZ, UR4, PT ;  /* 0x00000004ff007c0c */ /* 0x000fc6000bf05070 */
[----:B------:R-:W-:Y:S01]  /*25f30*/  IMAD.IADD R35, R0, 0x1, R35 ;  /* 0x0000000100237824 */ /* 0x000fe200078e0223 */
[----:B------:R-:W-:Y:S01]  /*25f40*/  ISETP.NE.AND.EX P0, PT, RZ, UR5, PT, P0 ;  /* 0x00000005ff007c0c */ /* 0x000fe2000bf05300 */
[----:B------:R-:W-:Y:S01]  /*25f50*/  VIADD R0, R22, 0x18400 ;  /* 0x0001840016007836 */ /* 0x000fe20000000000 */
[----:B------:R-:W-:Y:S02]  /*25f60*/  ULDC.64 UR4, c[0x0][0x298] ;  /* 0x0000a60000047ab9 */ /* 0x000fe40000000a00 */
[----:B------:R-:W-:Y:S02]  /*25f70*/  SEL R2, R19, RZ, !P0 ;  /* 0x000000ff13027207 */ /* 0x000fe40004000000 */
[----:B------:R-:W-:Y:S02]  /*25f80*/  LOP3.LUT P1, RZ, R0, 0x3ff, RZ, 0xc0, !PT ;  /* 0x000003ff00ff7812 */ /* 0x000fe4000782c0ff */
[----:B------:R-:W-:Y:S01]  /*25f90*/  SHF.R.S32.HI R0, RZ, 0x1f, R19 ;  /* 0x0000001fff007819 */ /* 0x000fe20000011413 */
[----:B------:R-:W-:Y:S03]  /*25fa0*/  STL [R1+0x410], R2 ;  /* 0x0004100201007387 */ /* 0x000fe60000100800 */
[----:B------:R-:W-:-:S05]  /*25fb0*/  SEL R0, R0, RZ, !P0 ;  /* 0x000000ff00007207 */ /* 0x000fca0004000000 */
[----:B------:R0:W-:Y:S02]  /*25fc0*/  STL [R1+0x430], R0 ;  /* 0x0004300001007387 */ /* 0x0001e40000100800 */
[----:B0-----:R-:W-:-:S05]  /*25fd0*/  SHF.R.S32.HI R0, RZ, 0x1f, R3 ;  /* 0x0000001fff007819 */ /* 0x001fca0000011403 */
[----:B------:R-:W-:-:S04]  /*25fe0*/  IMAD R0, R0, UR4, RZ ;  /* 0x0000000400007c24 */ /* 0x000fc8000f8e02ff */
[C---:B------:R-:W-:Y:S02]  /*25ff0*/  IMAD R0, R3.reuse, UR5, R0 ;  /* 0x0000000503007c24 */ /* 0x040fe4000f8e0200 */
[----:B------:R-:W-:-:S04]  /*26000*/  IMAD.WIDE.U32 R2, R3, UR4, RZ ;  /* 0x0000000403027c25 */ /* 0x000fc8000f8e00ff */
[----:B------:R-:W-:Y:S01]  /*26010*/  IMAD.IADD R0, R3, 0x1, R0 ;  /* 0x0000000103007824 */ /* 0x000fe200078e0200 */
[----:B------:R0:W-:Y:S04]  /*26020*/  STL.64 [R1+0x418], R2 ;  /* 0x0004180201007387 */ /* 0x0001e80000100a00 */
        /* <DEDUP_REMOVED lines=18> */
.L_x_12176:
[----:B------:R-:W-:Y:S05]  /*26150*/  BSYNC B6 ;  /* 0x0000000000067941 */ /* 0x000fea0003800000 */
.L_x_12175:
[----:B------:R-:W2:Y:S01]  /*26160*/  LDL.LU R21, [R1+0x40c] ;  /* 0x00040c0001157983 */ /* 0x000ea20000300800 */
[----:B------:R-:W-:Y:S01]  /*26170*/  ULDC.64 UR4, c[0x0][0x2d8] ;  /* 0x0000b60000047ab9 */ /* 0x000fe20000000a00 */
[----:B------:R-:W3:Y:S02]  /*26180*/  LDC R7, c[0x0][0x448] ;  /* 0x00011200ff077b82 */ /* 0x000ee40000000800 */
[----:B0-----:R-:W2:Y:S04]  /*26190*/  LDL.LU.64 R2, [R1+0x418] ;  /* 0x0004180001027983 */ /* 0x001ea80000300a00 */
[----:B------:R-:W4:Y:S04]  /*261a0*/  LDL.LU R4, [R1+0x430] ;  /* 0x0004300001047983 */ /* 0x000f280000300800 */
[----:B------:R-:W4:Y:S01]  /*261b0*/  LDL.LU R20, [R1+0x410] ;  /* 0x0004100001147983 */ /* 0x000f220000300800 */
[----:B------:R-:W-:-:S03]  /*261c0*/  IMAD R0, R27, UR4, RZ ;  /* 0x000000041b007c24 */ /* 0x000fc6000f8e02ff */
[----:B------:R0:W5:Y:S01]  /*261d0*/  LDL R8, [R1+0x408] ;  /* 0x0004080001087983 */ /* 0x0001620000100800 */
[----:B------:R-:W-:Y:S01]  /*261e0*/  IMAD R0, R18, UR5, R0 ;  /* 0x0000000512007c24 */ /* 0x000fe2000f8e0200 */
[----:B---3--:R-:W-:-:S13]  /*261f0*/  ISETP.NE.AND P0, PT, R7, 0x1, PT ;  /* 0x000000010700780c */ /* 0x008fda0003f05270 */
[----:B------:R-:W3:Y:S01]  /*26200*/  @P0 LDC R6, c[0x0][0x44c] ;  /* 0x00011300ff060b82 */ /* 0x000ee20000000800 */
[----:B--2---:R-:W-:Y:S02]  /*26210*/  IMAD.MOV.U32 R3, RZ, RZ, R21 ;  /* 0x000000ffff037224 */ /* 0x004fe400078e0015 */
[----:B------:R-:W2:Y:S01]  /*26220*/  S2R R21, SR_TID.X ;  /* 0x0000000000157919 */ /* 0x000ea20000002100 */
[----:B------:R-:W-:Y:S01]  /*26230*/  IMAD.WIDE.U32 R2, R18, UR4, R2 ;  /* 0x0000000412027c25 */ /* 0x000fe2000f8e0002 */
[----:B------:R-:W-:-:S04]  /*26240*/  ULDC.64 UR4, c[0x0][0x2e0] ;  /* 0x0000b80000047ab9 */ /* 0x000fc80000000a00 */
[----:B------:R-:W-:Y:S01]  /*26250*/  IADD3 R3, R3, R0, RZ ;  /* 0x0000000003037210 */ /* 0x000fe20007ffe0ff */
[----:B----4-:R-:W-:-:S04]  /*26260*/  IMAD R0, R4, UR4, RZ ;  /* 0x0000000404007c24 */ /* 0x010fc8000f8e02ff */
[C---:B------:R-:W-:Y:S02]  /*26270*/  IMAD R0, R20.reuse, UR5, R0 ;  /* 0x0000000514007c24 */ /* 0x040fe4000f8e0200 */
[----:B------:R-:W-:Y:S01]  /*26280*/  IMAD.WIDE.U32 R2, R20, UR4, R2 ;  /* 0x0000000414027c25 */ /* 0x000fe2000f8e0002 */
[----:B------:R-:W4:Y:S01]  /*26290*/  S2R R10, SR_TID.X ;  /* 0x00000000000a7919 */ /* 0x000f220000002100 */
[----:B------:R-:W-:Y:S02]  /*262a0*/  ULDC.64 UR4, c[0x0][0x2d0] ;  /* 0x0000b40000047ab9 */ /* 0x000fe40000000a00 */
[----:B------:R-:W-:Y:S01]  /*262b0*/  IMAD.IADD R3, R3, 0x1, R0 ;  /* 0x0000000103037824 */ /* 0x000fe200078e0200 */
[----:B------:R-:W1:Y:S01]  /*262c0*/  S2R R20, SR_TID.X ;  /* 0x0000000000147919 */ /* 0x000e620000002100 */
[----:B------:R-:W0:Y:S01]  /*262d0*/  @P0 LDC R0, c[0x0][0x450] ;  /* 0x00011400ff000b82 */ /* 0x000e220000000800 */
[----:B--2---:R-:W-:-:S04]  /*262e0*/  LOP3.LUT R21, R21, 0x7f, RZ, 0xc0, !PT ;  /* 0x0000007f15157812 */ /* 0x004fc800078ec0ff */
[----:B------:R-:W-:Y:S01]  /*262f0*/  SHF.R.U32.HI R21, RZ, 0x3, R21 ;  /* 0x00000003ff157819 */ /* 0x000fe20000011615 */
[----:B-1----:R-:W-:-:S05]  /*26300*/  IMAD.SHL.U32 R20, R20, 0x10, RZ ;  /* 0x0000001014147824 */ /* 0x002fca00078e00ff */
[----:B------:R-:W-:-:S05]  /*26310*/  LOP3.LUT R20, R21, 0x70, R20, 0xf8, !PT ;  /* 0x0000007015147812 */ /* 0x000fca00078ef814 */
[----:B------:R-:W-:Y:S02]  /*26320*/  IMAD.IADD R5, R20, 0x1, R34 ;  /* 0x0000000114057824 */ /* 0x000fe400078e0222 */
[----:B------:R1:W5:Y:S02]  /*26330*/  LDL R20, [R1+0x404] ;  /* 0x0004040001147983 */ /* 0x0003640000100800 */
[----:B---3--:R-:W-:-:S04]  /*26340*/  @P0 IMAD.HI.U32 R6, R5, R6, RZ ;  /* 0x0000000605060227 */ /* 0x008fc800078e00ff */
[----:B------:R-:W-:Y:S01]  /*26350*/  IMAD.MOV.U32 R4, RZ, RZ, R5 ;  /* 0x000000ffff047224 */ /* 0x000fe200078e0005 */
[----:B0-----:R-:W-:-:S05]  /*26360*/  @P0 SHF.R.U32.HI R4, RZ, R0, R6 ;  /* 0x00000000ff040219 */ /* 0x001fca0000011606 */
        /* <DEDUP_REMOVED lines=13> */
[----:B----4-:R-:W-:Y:S01]  /*26440*/  IMAD.SHL.U32 R9, R10, 0x8, RZ ;  /* 0x000000080a097824 */ /* 0x010fe200078e00ff */
        /* <DEDUP_REMOVED lines=9> */
[----:B-1----:R-:W-:Y:S10]  /*264e0*/  BRA.DIV UR5, `(.L_x_12177) ;  /* 0x0000005205a87947 */ /* 0x002ff4000b800000 */
[----:B------:R-:W0:Y:S01]  /*264f0*/  SHFL.IDX PT, R3, R0, RZ, 0x181f ;  /* 0x00181fff00037589 */ /* 0x000e2200000e0000 */
[----:B-----5:R-:W-:Y:S02]  /*26500*/  IMAD R5, R20, R7, RZ ;  /* 0x0000000714057224 */ /* 0x020fe400078e02ff */
[----:B------:R-:W-:Y:S01]  /*26510*/  IMAD.IADD R34, R10, 0x1, R34 ;  /* 0x000000010a227824 */ /* 0x000fe200078e0222 */
[----:B------:R-:W1:Y:S03]  /*26520*/  SHFL.IDX PT, R2, R4, RZ, 0x181f ;  /* 0x00181fff04027589 */ /* 0x000e6600000e0000 */
[C---:B------:R-:W-:Y:S01]  /*26530*/  VIADD R6, R34.reuse, 0x10 ;  /* 0x0000001022067836 */ /* 0x040fe20000000000 */
[----:B------:R-:W-:-:S13]  /*26540*/  ISETP.GE.AND P0, PT, R34, R5, PT ;  /* 0x000000052200720c */ /* 0x000fda0003f06270 */
        /* <DEDUP_REMOVED lines=21> */
[----:B0-----:R-:W-:-:S04]  /*266a0*/  @!P0 LEA R3, P2, R9, R3, 0x1 ;  /* 0x0000000309038211 */ /* 0x001fc800078408ff */
[----:B-1----:R-:W-:-:S04]  /*266b0*/  @!P0 IADD3.X R2, RZ, R2, RZ, P2, !PT ;  /* 0x00000002ff028210 */ /* 0x002fc800017fe4ff */
        /* <DEDUP_REMOVED lines=37> */
[----:B------:R-:W2:Y:S04]  /*26910*/  SHFL.IDX PT, R4, R4, 0x7, 0x181f ;  /* 0x00f81f0004047f89 */ /* 0x000ea800000e0000 */
[----:B------:R-:W3:Y:S01]  /*26920*/  SHFL.IDX PT, R0, R0, 0x7, 0x181f ;  /* 0x00f81f0000007f89 */ /* 0x000ee200000e0000 */
[----:B0-----:R-:W-:-:S05]  /*26930*/  @!P0 LEA R3, P2, R9, R3, 0x1 ;  /* 0x0000000309038211 */ /* 0x001fca00078408ff */
[----:B-1----:R-:W-:-:S05]  /*26940*/  @!P0 IMAD.X R2, RZ, RZ, R2, P2 ;  /* 0x000000ffff028224 */ /* 0x002fca00010e0602 */
[----:B------:R-:W-:-:S04]  /*26950*/  @!P0 LOP3.LUT R3, R3, R2, RZ, 0x3c, !PT ;  /* 0x0000000203038212 */ /* 0x000fc800078e3cff */
[----:B------:R-:W-:-:S04]  /*26960*/  @!P0 LOP3.LUT R2, R3, R2, RZ, 0x3c, !PT ;  /* 0x0000000203028212 */ /* 0x000fc800078e3cff */
[----:B------:R-:W-:-:S05]  /*26970*/  @!P0 LOP3.LUT R3, R3, R2, RZ, 0x3c, !PT ;  /* 0x0000000203038212 */ /* 0x000fca00078e3cff */
[----:B--23--:R1:W-:Y:S02]  /*26980*/  @!P0 LDGSTS.E.BYPASS.LTC128B.128 [R8+0x1b400], desc[UR42][R2.64], !P1 ;  /* 0x1b40000002088fae */ /* 0x00c3e4000c901d6a */
.L_x_12343:
        /* <DEDUP_REMOVED lines=10> */
.L_x_12178:
        /* <DEDUP_REMOVED lines=18> */
.L_x_12344:
[----:B------:R-:W-:Y:S05]  /*26b50*/  BSYNC B0 ;  /* 0x0000000000007941 */ /* 0x000fea0003800000 */
.L_x_12179:
[----:B------:R-:W-:-:S05]  /*26b60*/  IMAD.U32 R0, RZ, RZ, UR38 ;  /* 0x00000026ff007e24 */ /* 0x000fca000f8e00ff */
[----:B------:R-:W-:-:S13]  /*26b70*/  ISETP.NE.AND P0, PT, R0, 0x3, PT ;  /* 0x000000030000780c */ /* 0x000fda0003f05270 */
[----:B------:R-:W-:Y:S05]  /*26b80*/  @!P0 BRA `(.L_x_12181) ;  /* 0x0000000000048947 */ /* 0x000fea0003800000 */
[----:B------:R-:W-:Y:S01]  /*26b90*/  BPT.TRAP 0x1 ;  /* 0x000000040000795c */ /* 0x000fe20000300000 */
.L_x_12181:
[----:B------:R-:W-:Y:S01]  /*26ba0*/  SHF.L.U32 R0, R25, 0x1f, RZ ;  /* 0x0000001f19007819 */ /* 0x000fe200000006ff */
[----:B------:R-:W-:Y:S03]  /*26bb0*/  BSSY B0, `(.L_x_12182) ;  /* 0x0000003000007945 */ /* 0x000fe60003800000 */
[----:B------:R-:W1:Y:S02]  /*26bc0*/  SYNCS.PHASECHK.TRANS64.TRYWAIT P0, [R17+URZ+0x22860], R0 ;  /* 0x02286000110075a7 */ /* 0x000e64000800017f */
[----:B-1----:R-:W-:Y:S05]  /*26bd0*/  @!P0 BRA `(.L_x_12183) ;  /* 0x0000005400a48947 */ /* 0x002fea0003800000 */
.L_x_12345:
[----:B------:R-:W-:Y:S05]  /*26be0*/  BSYNC B0 ;  /* 0x0000000000007941 */ /* 0x000fea0003800000 */
.L_x_12182:
[----:B------:R-:W1:Y:S01]  /*26bf0*/  LDL.LU R2, [R1+0x428] ;  /* 0x0004280001027983 */ /* 0x000e620000300800 */
[----:B------:R-:W-:-:S03]  /*26c00*/  ULDC.64 UR4, c[0x0][0x328] ;  /* 0x0000ca0000047ab9 */ /* 0x000fc60000000a00 */
[----:B------:R-:W2:Y:S01]  /*26c10*/  LDL.LU R4, [R1+0x42c] ;  /* 0x00042c0001047983 */ /* 0x000ea20000300800 */
[----:B-1----:R-:W-:Y:S02]  /*26c20*/  IMAD R0, R2, UR4, RZ ;  /* 0x0000000402007c24 */ /* 0x002fe4000f8e02ff */
[----:B0-----:R-:W-:-:S04]  /*26c30*/  IMAD.WIDE.U32 R2, R37, UR4, RZ ;  /* 0x0000000425027c25 */ /* 0x001fc8000f8e00ff */
[----:B------:R-:W-:Y:S01]  /*26c40*/  IMAD R5, R37, UR5, R0 ;  /* 0x0000000525057c24 */ /* 0x000fe2000f8e0200 */
[----:B------:R-:W-:-:S04]  /*26c50*/  ULDC.64 UR4, c[0x0][0x338] ;  /* 0x0000ce0000047ab9 */ /* 0x000fc80000000a00 */
[----:B------:R-:W-:Y:S01]  /*26c60*/  IADD3 R3, R3, R5, RZ ;  /* 0x0000000503037210 */ /* 0x000fe20007ffe0ff */
[----:B--2---:R-:W-:Y:S02]  /*26c70*/  IMAD R5, R4, UR4, RZ ;  /* 0x0000000404057c24 */ /* 0x004fe4000f8e02ff */
        /* <DEDUP_REMOVED lines=18> */
[----:B------:R-:W1:Y:S01]  /*26da0*/  SHFL.IDX PT, R14, R5, RZ, 0x181f ;  /* 0x00181fff050e7589 */ /* 0x000e6200000e0000 */
[----:B------:R-:W-:Y:S02]  /*26db0*/  ISETP.NE.U32.AND P3, PT, R7, 0x1, PT ;  /* 0x000000010700780c */ /* 0x000fe40003f65070 */
[----:B------:R-:W-:Y:S01]  /*26dc0*/  LOP3.LUT P1, RZ, R35, 0x4, RZ, 0xc0, !PT ;  /* 0x0000000423ff7812 */ /* 0x000fe2000782c0ff */
[----:B------:R-:W2:Y:S03]  /*26dd0*/  SHFL.IDX PT, R3, R6, RZ, 0x181f ;  /* 0x00181fff06037589 */ /* 0x000ea600000e0000 */
[----:B------:R-:W-:Y:S01]  /*26de0*/  ISETP.LT.OR P4, PT, R32, 0x1, !P1 ;  /* 0x000000012000780c */ /* 0x000fe20004f81670 */
        /* <DEDUP_REMOVED lines=63> */
.L_x_12359:
[C---:B------:R-:W-:Y:S02]  /*271e0*/  ISETP.LT.OR P3, PT, R32.reuse, 0x51, P3 ;  /* 0x000000512000780c */ /* 0x040fe40001f61670 */
[C---:B------:R-:W-:Y:S02]  /*271f0*/  ISETP.LT.OR P2, PT, R32.reuse, 0x51, !P2 ;  /* 0x000000512000780c */ /* 0x040fe40005741670 */
[----:B------:R-:W-:Y:S02]  /*27200*/  ISETP.LT.OR P1, PT, R32, 0x51, !P1 ;  /* 0x000000512000780c */ /* 0x000fe40004f21670 */
        /* <DEDUP_REMOVED lines=12> */
.L_x_12185:
        /* <DEDUP_REMOVED lines=11> */
.L_x_12186:
[----:B------:R-:W2:Y:S01]  /*27380*/  LDL.LU R2, [R1+0x420] ;  /* 0x0004200001027983 */ /* 0x000ea20000300800 */
[----:B------:R0:W-:Y:S01]  /*27390*/  SYNCS.ARRIVE.TRANS64.A1T0 RZ, [R17+URZ+0x22850], RZ ;  /* 0x022850ff11ff79a7 */ /* 0x0001e2000810003f */
[----:B------:R-:W-:Y:S01]  /*273a0*/  BSSY B0, `(.L_x_12187) ;  /* 0x00000e2000007945 */ /* 0x000fe20003800000 */
[----:B--2---:R-:W-:-:S05]  /*273b0*/  VIADD R10, R2, 0xfffffffe ;  /* 0xfffffffe020a7836 */ /* 0x004fca0000000000 */
[----:B------:R-:W-:-:S13]  /*273c0*/  ISETP.GE.AND P0, PT, R10, R31, PT ;  /* 0x0000001f0a00720c */ /* 0x000fda0003f06270 */
[----:B0-----:R-:W-:Y:S05]  /*273d0*/  @!P0 BRA `(.L_x_12188) ;  /* 0x0000000c00788947 */ /* 0x001fea0003800000 */
.L_x_12201:
[----:B0-----:R-:W0:Y:S01]  /*273e0*/  S2R R2, SR_TID.X ;  /* 0x0000000000027919 */ /* 0x001e220000002100 */
[----:B------:R-:W1:Y:S01]  /*273f0*/  LDC R6, c[0x0][0x430] ;  /* 0x00010c00ff067b82 */ /* 0x000e620000000800 */
[----:B------:R-:W-:Y:S01]  /*27400*/  IMAD R7, R10, 0x60, R30 ;  /* 0x000000600a077824 */ /* 0x000fe200078e021e */
[----:B--2---:R-:W2:Y:S01]  /*27410*/  S2R R3, SR_TID.X ;  /* 0x0000000000037919 */ /* 0x004ea20000002100 */
[----:B------:R-:W-:Y:S02]  /*27420*/  IMAD.U32 R12, RZ, RZ, UR38 ;  /* 0x00000026ff0c7e24 */ /* 0x000fe4000f8e00ff */
[----:B------:R-:W-:Y:S01]  /*27430*/  VIADD R24, R24, 0x1 ;  /* 0x0000000118187836 */ /* 0x000fe20000000000 */
[----:B-1----:R-:W-:Y:S02]  /*27440*/  ISETP.NE.AND P0, PT, R6, 0x1, PT ;  /* 0x000000010600780c */ /* 0x002fe40003f05270 */
[----:B0-----:R-:W-:-:S04]  /*27450*/  LOP3.LUT R2, R2, 0x7f, RZ, 0xc0, !PT ;  /* 0x0000007f02027812 */ /* 0x001fc800078ec0ff */
[----:B------:R-:W-:Y:S02]  /*27460*/  SHF.R.U32.HI R2, RZ, 0x3, R2 ;  /* 0x00000003ff027819 */ /* 0x000fe40000011602 */
[----:B--23--:R-:W-:-:S05]  /*27470*/  SHF.L.U32 R4, R3, 0x4, RZ ;  /* 0x0000000403047819 */ /* 0x00cfca00000006ff */
[----:B------:R-:W0:Y:S01]  /*27480*/  @P0 LDC R3, c[0x0][0x438] ;  /* 0x00010e00ff030b82 */ /* 0x000e220000000800 */
[----:B------:R-:W-:-:S04]  /*27490*/  LOP3.LUT R4, R2, 0x70, R4, 0xf8, !PT ;  /* 0x0000007002047812 */ /* 0x000fc800078ef804 */
[C---:B------:R-:W-:Y:S01]  /*274a0*/  ISETP.GT.U32.AND P1, PT, R4.reuse, 0x5f, PT ;  /* 0x0000005f0400780c */ /* 0x040fe20003f24070 */
[----:B------:R-:W-:Y:S02]  /*274b0*/  IMAD.IADD R7, R4, 0x1, R7 ;  /* 0x0000000104077824 */ /* 0x000fe400078e0207 */
[----:B------:R-:W1:Y:S02]  /*274c0*/  @P0 LDC R2, c[0x0][0x434] ;  /* 0x00010d00ff020b82 */ /* 0x000e640000000800 */
[----:B------:R-:W-:-:S08]  /*274d0*/  IMAD.MOV.U32 R11, RZ, RZ, R7 ;  /* 0x000000ffff0b7224 */ /* 0x000fd000078e0007 */
[----:B------:R-:W2:Y:S08]  /*274e0*/  @!P1 LDC.64 R4, c[0x0][0x428] ;  /* 0x00010a00ff049b82 */ /* 0x000eb00000000a00 */
[----:B------:R-:W3:Y:S01]  /*274f0*/  @!P1 LDC.64 R8, c[0x0][0x418] ;  /* 0x00010600ff089b82 */ /* 0x000ee20000000a00 */
[----:B-1----:R-:W-:-:S05]  /*27500*/  @P0 IMAD.HI.U32 R2, R7, R2, RZ ;  /* 0x0000000207020227 */ /* 0x002fca00078e00ff */
[----:B0-----:R-:W-:-:S04]  /*27510*/  @P0 SHF.R.U32.HI R11, RZ, R3, R2 ;  /* 0x00000003ff0b0219 */ /* 0x001fc80000011602 */
[--C-:B------:R-:W-:Y:S01]  /*27520*/  @!P1 SHF.R.S32.HI R3, RZ, 0x1f, R11.reuse ;  /* 0x0000001fff039819 */ /* 0x100fe2000001140b */
[----:B------:R-:W-:-:S04]  /*27530*/  @!P1 IMAD.MOV.U32 R2, RZ, RZ, R11 ;  /* 0x000000ffff029224 */ /* 0x000fc800078e000b */
[----:B--2---:R-:W-:-:S04]  /*27540*/  @!P1 IMAD.WIDE.U32 R2, R28, R4, R2 ;  /* 0x000000041c029225 */ /* 0x004fc800078e0002 */
[----:B------:R-:W-:Y:S01]  /*27550*/  @!P1 IMAD R4, R33, R4, RZ ;  /* 0x0000000421049224 */ /* 0x000fe200078e02ff */
[----:B---3--:R-:W-:-:S03]  /*27560*/  @!P1 LEA R8, P0, R2, R8, 0x2 ;  /* 0x0000000802089211 */ /* 0x008fc600078010ff */
[----:B------:R-:W-:-:S04]  /*27570*/  @!P1 IMAD R5, R28, R5, R4 ;  /* 0x000000051c059224 */ /* 0x000fc800078e0204 */
[----:B------:R-:W-:Y:S02]  /*27580*/  @!P1 IMAD.IADD R3, R5, 0x1, R3 ;  /* 0x0000000105039824 */ /* 0x000fe400078e0203 */
[----:B------:R-:W-:-:S03]  /*27590*/  IMAD.MOV.U32 R5, RZ, RZ, RZ ;  /* 0x000000ffff057224 */ /* 0x000fc600078e00ff */
[----:B------:R-:W-:Y:S01]  /*275a0*/  @!P1 LEA.HI.X R9, R2, R9, R3, 0x2, P0 ;  /* 0x0000000902099211 */ /* 0x000fe200000f1403 */
[----:B------:R-:W-:Y:S01]  /*275b0*/  IMAD.MOV R3, RZ, RZ, -R11 ;  /* 0x000000ffff037224 */ /* 0x000fe200078e0a0b */
[----:B------:R-:W-:-:S03]  /*275c0*/  ISETP.NE.AND P0, PT, R24, 0x2, PT ;  /* 0x000000021800780c */ /* 0x000fc60003f05270 */
[----:B------:R0:W5:Y:S01]  /*275d0*/  @!P1 LDG.E R5, desc[UR42][R8.64] ;  /* 0x0000002a08059981 */ /* 0x000162000c1e1900 */
[----:B------:R-:W-:Y:S01]  /*275e0*/  ISETP.NE.AND P1, PT, R12, 0x3, PT ;  /* 0x000000030c00780c */ /* 0x000fe20003f25270 */
[----:B------:R-:W-:Y:S05]  /*275f0*/  YIELD ;  /* 0x0000000000007946 */ /* 0x000fea0003800000 */
[----:B------:R-:W-:Y:S01]  /*27600*/  SEL R2, RZ, 0x1, P0 ;  /* 0x00000001ff027807 */ /* 0x000fe20000000000 */
[----:B------:R-:W-:Y:S01]  /*27610*/  IMAD R6, R6, R3, R7 ;  /* 0x0000000306067224 */ /* 0x000fe200078e0207 */
[----:B------:R-:W-:Y:S02]  /*27620*/  SEL R24, R24, RZ, P0 ;  /* 0x000000ff18187207 */ /* 0x000fe40000000000 */
[----:B------:R-:W-:Y:S01]  /*27630*/  LOP3.LUT R25, R25, R2, RZ, 0x3c, !PT ;  /* 0x0000000219197212 */ /* 0x000fe200078e3cff */
[----:B------:R-:W-:-:S02]  /*27640*/  IMAD.MOV.U32 R2, RZ, RZ, R10 ;  /* 0x000000ffff027224 */ /* 0x000fc400078e000a */
[----:B------:R-:W-:-:S03]  /*27650*/  VIADD R10, R10, 0xffffffff ;  /* 0xffffffff0a0a7836 */ /* 0x000fc60000000000 */
[----:B------:R-:W-:Y:S01]  /*27660*/  ISETP.GT.AND P2, PT, R2, R31, PT ;  /* 0x0000001f0200720c */ /* 0x000fe20003f44270 */
[----:B0-----:R-:W-:-:S12]  /*27670*/  @!P1 BRA `(.L_x_12189) ;  /* 0x0000000000049947 */ /* 0x001fd80003800000 */
[----:B------:R-:W-:Y:S01]  /*27680*/  BPT.TRAP 0x1 ;  /* 0x000000040000795c */ /* 0x000fe20000300000 */
.L_x_12189:
[----:B------:R-:W-:Y:S01]  /*27690*/  IMAD R4, R24, 0x8, R22 ;  /* 0x0000000818047824 */ /* 0x000fe200078e0216 */
[----:B------:R-:W-:Y:S01]  /*276a0*/  SHF.L.U32 R21, R25, 0x1f, RZ ;  /* 0x0000001f19157819 */ /* 0x000fe200000006ff */
[----:B------:R-:W-:Y:S01]  /*276b0*/  BSSY B1, `(.L_x_12190) ;  /* 0x0000004000017945 */ /* 0x000fe20003800000 */
[----:B------:R-:W-:Y:S02]  /*276c0*/  SHF.R.S32.HI R17, RZ, 0x1f, R6 ;  /* 0x0000001fff117819 */ /* 0x000fe40000011406 */
[----:B------:R-:W0:Y:S02]  /*276d0*/  SYNCS.PHASECHK.TRANS64.TRYWAIT P0, [R4+URZ+0x22840], R21 ;  /* 0x02284015040075a7 */ /* 0x000e24000800017f */
[----:B0-----:R-:W-:Y:S05]  /*276e0*/  @!P0 BRA `(.L_x_12191) ;  /* 0x00000054003c8947 */ /* 0x001fea0003800000 */
.L_x_12360:
[----:B------:R-:W-:Y:S05]  /*276f0*/  BSYNC B1 ;  /* 0x0000000000017941 */ /* 0x000fea0003800000 */
.L_x_12190:
[----:B------:R-:W2:Y:S01]  /*27700*/  LDL R2, [R1+0x400] ;  /* 0x0004000001027983 */ /* 0x000ea20000100800 */
[----:B------:R-:W-:Y:S01]  /*27710*/  ULDC.64 UR4, c[0x0][0x300] ;  /* 0x0000c00000047ab9 */ /* 0x000fe20000000a00 */
[----:B-----5:R-:W-:Y:S01]  /*27720*/  SHF.R.S32.HI R20, RZ, 0x1f, R5 ;  /* 0x0000001fff147819 */ /* 0x020fe20000011405 */
[----:B------:R-:W-:Y:S02]  /*27730*/  IMAD R3, R17, UR4, RZ ;  /* 0x0000000411037c24 */ /* 0x000fe4000f8e02ff */
[----:B------:R-:W-:Y:S02]  /*27740*/  IMAD R8, R24, 0x1800, R29 ;  /* 0x0000180018087824 */ /* 0x000fe400078e021d */
[----:B------:R-:W-:Y:S01]  /*27750*/  IMAD R7, R6, UR5, R3 ;  /* 0x0000000506077c24 */ /* 0x000fe2000f8e0203 */
[----:B--2---:R-:W-:Y:S01]  /*27760*/  LOP3.LUT P1, RZ, R2, 0x1, RZ, 0xc0, !PT ;  /* 0x0000000102ff7812 */ /* 0x004fe2000782c0ff */
        /* <DEDUP_REMOVED lines=12> */
[----:B------:R-:W-:Y:S02]  /*27830*/  IADD3 R9, R7, R3, RZ ;  /* 0x0000000307097210 */ /* 0x000fe40007ffe0ff */
        /* <DEDUP_REMOVED lines=33> */
.L_x_12374:
        /* <DEDUP_REMOVED lines=8> */
.L_x_12193:
        /* <DEDUP_REMOVED lines=11> */
.L_x_12194:
[----:B------:R2:W-:Y:S01]  /*27b80*/  SYNCS.ARRIVE.TRANS64.A1T0 RZ, [R4+URZ+0x22830], RZ ;  /* 0x022830ff04ff79a7 */ /* 0x0005e2000810003f */
[----:B------:R-:W-:Y:S05]  /*27b90*/  @!P3 BRA `(.L_x_12195) ;  /* 0x000000000004b947 */ /* 0x000fea0003800000 */
[----:B------:R-:W-:Y:S01]  /*27ba0*/  BPT.TRAP 0x1 ;  /* 0x000000040000795c */ /* 0x000fe20000300000 */
.L_x_12195:
[----:B------:R-:W3:Y:S01]  /*27bb0*/  SYNCS.PHASECHK.TRANS64.TRYWAIT P0, [R4+URZ+0x22860], R21 ;  /* 0x02286015040075a7 */ /* 0x000ee2000800017f */
[----:B------:R-:W-:Y:S04]  /*27bc0*/  BSSY B1, `(.L_x_12196) ;  /* 0x0000002000017945 */ /* 0x000fe80003800000 */
[----:B---3--:R-:W-:Y:S05]  /*27bd0*/  @!P0 BRA `(.L_x_12197) ;  /* 0x0000005400b88947 */ /* 0x008fea0003800000 */
.L_x_12375:
[----:B------:R-:W-:Y:S05]  /*27be0*/  BSYNC B1 ;  /* 0x0000000000017941 */ /* 0x000fea0003800000 */
.L_x_12196:
[----:B------:R-:W4:Y:S01]  /*27bf0*/  LDL R2, [R1+0x400] ;  /* 0x0004000001027983 */ /* 0x000f220000100800 */
[----:B------:R-:W-:Y:S02]  /*27c00*/  ULDC.64 UR4, c[0x0][0x328] ;  /* 0x0000ca0000047ab9 */ /* 0x000fe40000000a00 */
[----:B------:R-:W-:-:S04]  /*27c10*/  IMAD R17, R17, UR4, RZ ;  /* 0x0000000411117c24 */ /* 0x000fc8000f8e02ff */
[----:B------:R-:W-:Y:S01]  /*27c20*/  IMAD R17, R6, UR5, R17 ;  /* 0x0000000506117c24 */ /* 0x000fe2000f8e0211 */
[C---:B----4-:R-:W-:Y:S02]  /*27c30*/  LOP3.LUT P5, RZ, R2.reuse, 0x10, RZ, 0xc0, !PT ;  /* 0x0000001002ff7812 */ /* 0x050fe400078ac0ff */
[C---:B------:R-:W-:Y:S02]  /*27c40*/  LOP3.LUT P4, RZ, R2.reuse, 0x8, RZ, 0xc0, !PT ;  /* 0x0000000802ff7812 */ /* 0x040fe4000788c0ff */
[C---:B------:R-:W-:Y:S02]  /*27c50*/  LOP3.LUT P3, RZ, R2.reuse, 0x4, RZ, 0xc0, !PT ;  /* 0x0000000402ff7812 */ /* 0x040fe4000786c0ff */
[----:B------:R-:W-:Y:S01]  /*27c60*/  LOP3.LUT P1, RZ, R2, 0x2, RZ, 0xc0, !PT ;  /* 0x0000000202ff7812 */ /* 0x000fe2000782c0ff */
[----:B------:R-:W-:Y:S01]  /*27c70*/  IMAD.WIDE.U32 R2, R6, UR4, RZ ;  /* 0x0000000406027c25 */ /* 0x000fe2000f8e00ff */
[----:B------:R-:W-:-:S03]  /*27c80*/  ULDC.64 UR4, c[0x0][0x338] ;  /* 0x0000ce0000047ab9 */ /* 0x000fc60000000a00 */
[----:B------:R-:W-:Y:S02]  /*27c90*/  IMAD.IADD R3, R3, 0x1, R17 ;  /* 0x0000000103037824 */ /* 0x000fe400078e0211 */
[----:B------:R-:W-:Y:S02]  /*27ca0*/  IMAD R20, R20, UR4, RZ ;  /* 0x0000000414147c24 */ /* 0x000fe4000f8e02ff */
[----:B------:R-:W-:-:S04]  /*27cb0*/  IMAD.WIDE.U32 R2, R5, UR4, R2 ;  /* 0x0000000405027c25 */ /* 0x000fc8000f8e0002 */
[----:B-1----:R-:W-:Y:S01]  /*27cc0*/  IMAD R7, R5, UR5, R20 ;  /* 0x0000000505077c24 */ /* 0x002fe2000f8e0214 */
        /* <DEDUP_REMOVED lines=14> */
[----:B------:R-:W4:Y:S04]  /*27db0*/  SHFL.IDX PT, R3, R7, RZ, 0x181f ;  /* 0x00181fff07037589 */ /* 0x000f2800000e0000 */
[----:B------:R-:W-:Y:S01]  /*27dc0*/  SHFL.IDX PT, R8, R7, 0x1, 0x181f ;  /* 0x00381f0007087f89 */ /* 0x000fe200000e0000 */
[----:B-1----:R-:W-:-:S03]  /*27dd0*/  IADD3 R2, P0, R14, R0, RZ ;  /* 0x000000000e027210 */ /* 0x002fc60007f1e0ff */
[----:B------:R-:W1:Y:S02]  /*27de0*/  SHFL.IDX PT, R14, R5, 0x1, 0x181f ;  /* 0x00381f00050e7f89 */ /* 0x000e6400000e0000 */
[----:B----4-:R-:W-:-:S05]  /*27df0*/  IMAD.X R3, RZ, RZ, R3, P0 ;  /* 0x000000ffff037224 */ /* 0x010fca00000e0603 */
        /* <DEDUP_REMOVED lines=36> */
.L_x_12389:
        /* <DEDUP_REMOVED lines=11> */
.L_x_12199:
        /* <DEDUP_REMOVED lines=11> */
.L_x_12200:
[----:B------:R0:W-:Y:S01]  /*281a0*/  SYNCS.ARRIVE.TRANS64.A1T0 RZ, [R4+URZ+0x22850], RZ ;  /* 0x022850ff04ff79a7 */ /* 0x0001e2000810003f */
[----:B------:R-:W-:Y:S05]  /*281b0*/  @P2 BRA `(.L_x_12201) ;  /* 0xfffffff000882947 */ /* 0x000fea000383ffff */
.L_x_12188:
[----:B------:R-:W-:Y:S05]  /*281c0*/  BSYNC B0 ;  /* 0x0000000000007941 */ /* 0x000fea0003800000 */
.L_x_12187:
[----:B------:R-:W1:Y:S01]  /*281d0*/  S2R R2, SR_TID.X ;  /* 0x0000000000027919 */ /* 0x000e620000002100 */
[----:B------:R-:W-:Y:S01]  /*281e0*/  VIADD R24, R24, 0x1 ;  /* 0x0000000118187836 */ /* 0x000fe20000000000 */
[----:B------:R-:W-:Y:S04]  /*281f0*/  BSSY B0, `(.L_x_12202) ;  /* 0x0000012000007945 */ /* 0x000fe80003800000 */
[----:B------:R-:W-:-:S04]  /*28200*/  ISETP.NE.AND P0, PT, R24, 0x2, PT ;  /* 0x000000021800780c */ /* 0x000fc80003f05270 */
[----:B------:R-:W-:Y:S02]  /*28210*/  SEL R0, RZ, 0x1, P0 ;  /* 0x00000001ff007807 */ /* 0x000fe40000000000 */
[----:B-1----:R-:W-:-:S04]  /*28220*/  LOP3.LUT R2, R2, 0x7f, RZ, 0xc0, !PT ;  /* 0x0000007f02027812 */ /* 0x002fc800078ec0ff */
[----:B------:R-:W-:-:S13]  /*28230*/  ISETP.NE.AND P1, PT, R2, RZ, PT ;  /* 0x000000ff0200720c */ /* 0x000fda0003f25270 */
[----:B------:R-:W-:Y:S05]  /*28240*/  @P1 BRA `(.L_x_12203) ;  /* 0x0000000000301947 */ /* 0x000fea0003800000 */
[----:B------:R-:W1:Y:S01]  /*28250*/  S2R R5, SR_LANEID ;  /* 0x0000000000057919 */ /* 0x000e620000000000 */
[----:B------:R-:W-:Y:S01]  /*28260*/  VOTEU.ANY UR4, UPT, PT ;  /* 0x0000000000047886 */ /* 0x000fe200038e0100 */
[----:B------:R-:W4:Y:S01]  /*28270*/  LDC.64 R2, c[0x0][0xc60] ;  /* 0x00031800ff027b82 */ /* 0x000f220000000a00 */
[----:B0-23--:R-:W1:Y:S02]  /*28280*/  FLO.U32 R4, UR4 ;  /* 0x0000000400047d00 */ /* 0x00de6400080e0000 */
[----:B-1----:R-:W-:-:S06]  /*28290*/  ISETP.EQ.U32.AND P1, PT, R4, R5, PT ;  /* 0x000000050400720c */ /* 0x002fcc0003f22070 */
[----:B------:R-:W4:Y:S07]  /*282a0*/  POPC R5, UR4 ;  /* 0x0000000400057d09 */ /* 0x000f2e0008000000 */
[----:B----4-:R-:W2:Y:S01]  /*282b0*/  @P1 ATOMG.E.ADD.STRONG.GPU PT, R3, desc[UR42][R2.64], R5 ;  /* 0x00000005020319a8 */ /* 0x010ea200081ee1ea */
[----:B------:R-:W0:Y:S02]  /*282c0*/  S2R R6, SR_LTMASK ;  /* 0x0000000000067919 */ /* 0x000e240000003900 */
[----:B0-----:R-:W-:-:S04]  /*282d0*/  LOP3.LUT R6, R6, UR4, RZ, 0xc0, !PT ;  /* 0x0000000406067c12 */ /* 0x001fc8000f8ec0ff */
[----:B------:R-:W0:Y:S01]  /*282e0*/  POPC R7, R6 ;  /* 0x0000000600077309 */ /* 0x000e220000000000 */
[----:B--2---:R-:W0:Y:S02]  /*282f0*/  SHFL.IDX PT, R4, R3, R4, 0x1f ;  /* 0x00001f0403047589 */ /* 0x004e2400000e0000 */
[----:B0-----:R-:W-:-:S07]  /*28300*/  IADD3 R16, R4, UR37, R7 ;  /* 0x0000002504107c10 */ /* 0x001fce000fffe007 */
.L_x_12203:
[----:B------:R-:W-:Y:S05]  /*28310*/  BSYNC B0 ;  /* 0x0000000000007941 */ /* 0x000fea0003800000 */
.L_x_12202:
[----:B------:R-:W-:Y:S02]  /*28320*/  LOP3.LUT R25, R25, R0, RZ, 0x3c, !PT ;  /* 0x0000000019197212 */ /* 0x000fe400078e3cff */
[----:B------:R-:W-:-:S07]  /*28330*/  SEL R24, R24, RZ, P0 ;  /* 0x000000ff18187207 */ /* 0x000fce0000000000 */
.L_x_12162:
[----:B------:R-:W-:Y:S05]  /*28340*/  BSYNC B7 ;  /* 0x0000000000077941 */ /* 0x000fea0003800000 */
.L_x_12160:
[----:B------:R-:W4:Y:S02]  /*28350*/  LDL R0, [R1+0x400] ;  /* 0x0004000001007983 */ /* 0x000f240000100800 */
[----:B----4-:R-:W-:-:S13]  /*28360*/  LOP3.LUT P0, RZ, R0, 0x80, RZ, 0xc0, !PT ;  /* 0x0000008000ff7812 */ /* 0x010fda000780c0ff */
[----:B------:R-:W-:Y:S05]  /*28370*/  @!P0 BRA `(.L_x_12204) ;  /* 0x0000000000248947 */ /* 0x000fea0003800000 */
[----:B------:R-:W-:Y:S05]  /*28380*/  WARPSYNC.ALL ;  /* 0x0000000000007948 */ /* 0x000fea0003800000 */
[----:B------:R-:W1:Y:S08]  /*28390*/  S2UR UR5, SR_CgaCtaId ;  /* 0x00000000000579c3 */ /* 0x000e700000008800 */
[----:B------:R-:W-:Y:S06]  /*283a0*/  BAR.SYNC.DEFER_BLOCKING 0x5, 0x180 ;  /* 0x0146000000007b1d */ /* 0x000fec0000010000 */
[----:B------:R-:W-:-:S02]  /*283b0*/  UMOV UR4, 0x400 ;  /* 0x0000040000047882 */ /* 0x000fc40000000000 */
[----:B-1----:R-:W-:-:S06]  /*283c0*/  ULEA UR4, UR5, UR4, 0x18 ;  /* 0x0000000405047291 */ /* 0x002fcc000f8ec03f */
[----:B------:R-:W-:-:S05]  /*283d0*/  IMAD.U32 R22, RZ, RZ, UR4 ;  /* 0x00000004ff167e24 */ /* 0x000fca000f8e00ff */
[----:B------:R1:W4:Y:S01]  /*283e0*/  LDS.128 R16, [R22+0x228d0] ;  /* 0x0228d00016107984 */ /* 0x0003220000000c00 */
[----:B------:R-:W-:Y:S06]  /*283f0*/  BAR.ARV 0x4, 0x180 ;  /* 0x0106000000007b1d */ /* 0x000fec0000002000 */
[----:B------:R-:W-:Y:S05]  /*28400*/  BRA `(.L_x_12205) ;  /* 0x0000000800cc7947 */ /* 0x000fea0003800000 */
.L_x_12204:
        /* <DEDUP_REMOVED lines=10> */
[----:B------:R-:W4:Y:S01]  /*284b0*/  @!P1 LDG.E R2, desc[UR42][R2.64] ;  /* 0x0000002a02029981 */ /* 0x000f22000c1e1900 */
[----:B------:R-:W-:Y:S01]  /*284c0*/  IMAD.MOV.U32 R5, RZ, RZ, RZ ;  /* 0x000000ffff057224 */ /* 0x000fe200078e00ff */
[C---:B------:R-:W-:Y:S02]  /*284d0*/  ISETP.GE.U32.AND P2, PT, R8.reuse, 0x2, PT ;  /* 0x000000020800780c */ /* 0x040fe40003f46070 */
[C---:B------:R-:W-:Y:S01]  /*284e0*/  ISETP.GE.U32.AND P3, PT, R8.reuse, 0x4, PT ;  /* 0x000000040800780c */ /* 0x040fe20003f66070 */
[----:B------:R-:W-:Y:S01]  /*284f0*/  SHFL.IDX PT, R0, R16, RZ, 0x1f ;  /* 0x00001fff10007589 */ /* 0x000fe200000e0000 */
[C---:B------:R-:W-:Y:S02]  /*28500*/  ISETP.GE.U32.AND P4, PT, R8.reuse, 0x8, PT ;  /* 0x000000080800780c */ /* 0x040fe40003f86070 */
[C---:B------:R-:W-:Y:S01]  /*28510*/  ISETP.GE.U32.AND P5, PT, R8.reuse, 0x10, PT ;  /* 0x000000100800780c */ /* 0x040fe20003fa6070 */
[----:B0-23--:R-:W-:Y:S01]  /*28520*/  SHFL.IDX PT, R4, R16, 0x1, 0x1f ;  /* 0x00201f0010047f89 */ /* 0x00dfe200000e0000 */
        /* <DEDUP_REMOVED lines=17> */
[----:B------:R0:W1:Y:S02]  /*28640*/  SHFL.IDX PT, R14, R2, 0x1f, 0x1f ;  /* 0x03e01f00020e7f89 */ /* 0x00006400000e0000 */
.L_x_12399:
[----:B------:R-:W-:Y:S02]  /*28650*/  ULDC UR4, c[0x0][0xc38] ;  /* 0x00030e0000047ab9 */ /* 0x000fe40000000800 */
[----:B------:R-:W-:-:S04]  /*28660*/  IMAD.U32 R7, RZ, RZ, UR4 ;  /* 0x00000004ff077e24 */ /* 0x000fc8000f8e00ff */
[----:B-1----:R-:W-:-:S04]  /*28670*/  IMAD R14, R14, R7, RZ ;  /* 0x000000070e0e7224 */ /* 0x002fc800078e02ff */
[----:B------:R-:W-:-:S05]  /*28680*/  IMAD.IADD R9, R4, 0x1, R14 ;  /* 0x0000000104097824 */ /* 0x000fca00078e020e */
[----:B------:R-:W-:-:S13]  /*28690*/  ISETP.GT.AND P6, PT, R9, R0, PT ;  /* 0x000000000900720c */ /* 0x000fda0003fc4270 */
[----:B------:R-:W-:Y:S05]  /*286a0*/  @P6 BRA `(.L_x_12207) ;  /* 0x00000000009c6947 */ /* 0x000fea0003800000 */
.L_x_12212:
        /* <DEDUP_REMOVED lines=14> */
.L_x_12210:
[----:B------:R-:W-:Y:S05]  /*28790*/  BSYNC B0 ;  /* 0x0000000000007941 */ /* 0x000fea0003800000 */
.L_x_12209:
        /* <DEDUP_REMOVED lines=18> */
.L_x_12407:
[----:B------:R-:W-:Y:S02]  /*288c0*/  ULDC UR4, c[0x0][0xc38] ;  /* 0x00030e0000047ab9 */ /* 0x000fe40000000800 */
[----:B------:R-:W-:-:S04]  /*288d0*/  IMAD.U32 R7, RZ, RZ, UR4 ;  /* 0x00000004ff077e24 */ /* 0x000fc8000f8e00ff */
[----:B-1----:R-:W-:-:S04]  /*288e0*/  IMAD R14, R14, R7, RZ ;  /* 0x000000070e0e7224 */ /* 0x002fc800078e02ff */
[----:B------:R-:W-:-:S05]  /*288f0*/  IMAD.IADD R9, R14, 0x1, R9 ;  /* 0x000000010e097824 */ /* 0x000fca00078e0209 */
[----:B------:R-:W-:-:S13]  /*28900*/  ISETP.GT.AND P6, PT, R9, R0, PT ;  /* 0x000000000900720c */ /* 0x000fda0003fc4270 */
[----:B------:R-:W-:Y:S05]  /*28910*/  @!P6 BRA `(.L_x_12212) ;  /* 0xfffffffc0064e947 */ /* 0x000fea000383ffff */
.L_x_12207:
[----:B------:R-:W-:Y:S01]  /*28920*/  IADD3 R16, -R14, R9, RZ ;  /* 0x000000090e107210 */ /* 0x000fe20007ffe1ff */
[----:B------:R-:W-:-:S04]  /*28930*/  UMOV UR4, 0xffffffff ;  /* 0xffffffff00047882 */ /* 0x000fc80000000000 */
[----:B------:R-:W-:-:S05]  /*28940*/  IMAD R3, R2, R7, R16 ;  /* 0x0000000702037224 */ /* 0x000fca00078e0210 */
[----:B------:R-:W-:Y:S01]  /*28950*/  ISETP.GT.AND P6, PT, R3, R0, PT ;  /* 0x000000000300720c */ /* 0x000fe20003fc4270 */
[----:B------:R-:W-:-:S12]  /*28960*/  BRA.DIV UR4, `(.L_x_12213) ;  /* 0x0000005a04107947 */ /* 0x000fd8000b800000 */
[----:B------:R-:W-:-:S04]  /*28970*/  VOTE.ANY R3, PT, !P6 ;  /* 0x0000000000037806 */ /* 0x000fc800070e0100 */
[----:B------:R-:W1:Y:S02]  /*28980*/  POPC R4, R3 ;  /* 0x0000000300047309 */ /* 0x000e640000000000 */
[----:B-1----:R1:W2:Y:S02]  /*28990*/  SHFL.IDX PT, R5, R5, R4, 0x1f ;  /* 0x00001f0405057589 */ /* 0x0022a400000e0000 */
.L_x_12411:
[----:B------:R-:W-:Y:S01]  /*289a0*/  ISETP.NE.AND P0, PT, R3, RZ, PT ;  /* 0x000000ff0300720c */ /* 0x000fe20003f05270 */
[----:B------:R-:W-:-:S12]  /*289b0*/  IMAD.MOV.U32 R14, RZ, RZ, RZ ;  /* 0x000000ffff0e7224 */ /* 0x000fd800078e00ff */
[----:B------:R-:W-:Y:S05]  /*289c0*/  @!P0 BRA `(.L_x_12214) ;  /* 0x0000000000108947 */ /* 0x000fea0003800000 */
[----:B------:R-:W-:Y:S01]  /*289d0*/  UMOV UR4, 0xffffffff ;  /* 0xffffffff00047882 */ /* 0x000fe20000000000 */
[----:B------:R-:W-:Y:S02]  /*289e0*/  VIADD R12, R4, 0xffffffff ;  /* 0xffffffff040c7836 */ /* 0x000fe40000000000 */
[----:B------:R-:W-:Y:S05]  /*289f0*/  BRA.DIV UR4, `(.L_x_12215) ;  /* 0x0000005a04347947 */ /* 0x000fea000b800000 */
[----:B------:R3:W4:Y:S02]  /*28a00*/  SHFL.IDX PT, R14, R2, R12, 0x1f ;  /* 0x00001f0c020e7589 */ /* 0x00072400000e0000 */
.L_x_12214:
[----:B0--3--:R-:W0:Y:S01]  /*28a10*/  LDC.64 R2, c[0x0][0xc90] ;  /* 0x00032400ff027b82 */ /* 0x009e220000000a00 */
[----:B------:R-:W-:-:S04]  /*28a20*/  IMAD.IADD R19, R4, 0x1, R19 ;  /* 0x0000000104137824 */ /* 0x000fc800078e0213 */
[----:B0-----:R-:W-:-:S05]  /*28a30*/  IMAD.WIDE R2, R19, 0x4, R2 ;  /* 0x0000000413027825 */ /* 0x001fca00078e0202 */
[----:B------:R0:W1:Y:S01]  /*28a40*/  LDG.E R6, desc[UR42][R2.64] ;  /* 0x0000002a02067981 */ /* 0x000062000c1e1900 */
[----:B----4-:R-:W-:Y:S02]  /*28a50*/  IMAD R16, R14, R7, R16 ;  /* 0x000000070e107224 */ /* 0x010fe400078e0210 */
[----:B0-----:R-:W-:Y:S02]  /*28a60*/  IMAD.MOV.U32 R2, RZ, RZ, RZ ;  /* 0x000000ffff027224 */ /* 0x001fe400078e00ff */
        /* <DEDUP_REMOVED lines=60> */
.L_x_12208:
[----:B------:R-:W-:Y:S01]  /*28e30*/  UMOV UR4, URZ ;  /* 0x0000003f00047c82 */ /* 0x000fe20008000000 */
[----:B------:R-:W-:Y:S01]  /*28e40*/  UMOV UR5, URZ ;  /* 0x0000003f00057c82 */ /* 0x000fe20008000000 */
[----:B------:R-:W-:Y:S01]  /*28e50*/  ULDC UR6, c[0x0][0xc3c] ;  /* 0x00030f0000067ab9 */ /* 0x000fe20000000800 */
[----:B------:R-:W-:Y:S01]  /*28e60*/  IMAD.MOV.U32 R16, RZ, RZ, R0 ;  /* 0x000000ffff107224 */ /* 0x000fe200078e0000 */
[----:B------:R-:W-:Y:S01]  /*28e70*/  MOV R18, UR5 ;  /* 0x0000000500127c02 */ /* 0x000fe20008000f00 */
[----:B------:R-:W-:Y:S02]  /*28e80*/  IMAD.U32 R17, RZ, RZ, UR4 ;  /* 0x00000004ff117e24 */ /* 0x000fe4000f8e00ff */
[----:B------:R-:W-:-:S07]  /*28e90*/  IMAD.U32 R19, RZ, RZ, UR6 ;  /* 0x00000006ff137e24 */ /* 0x000fce000f8e00ff */
.L_x_12216:
        /* <DEDUP_REMOVED lines=10> */
.L_x_12205:
[----:B------:R-:W-:Y:S02]  /*28f40*/  ULDC UR4, c[0x0][0xc3c] ;  /* 0x00030f0000047ab9 */ /* 0x000fe40000000800 */
[----:B----4-:R-:W-:-:S13]  /*28f50*/  ISETP.GE.AND P0, PT, R19, UR4, PT ;  /* 0x0000000413007c0c */ /* 0x010fda000bf06270 */
[----:B------:R-:W-:Y:S05]  /*28f60*/  @!P0 BRA `(.L_x_12217) ;  /* 0xffffff9c005c8947 */ /* 0x000fea000383ffff */
[----:B------:R-:W-:Y:S05]  /*28f70*/  BSYNC B8 ;  /* 0x0000000000087941 */ /* 0x000fea0003800000 */
.L_x_12102:
        /* <DEDUP_REMOVED lines=12> */
.L_x_12414:
[----:B------:R-:W-:Y:S05]  /*29040*/  BSYNC B0 ;  /* 0x0000000000007941 */ /* 0x000fea0003800000 */
.L_x_12218:
[----:B------:R-:W-:-:S03]  /*29050*/  UMOV UR4, 0xffffffff ;  /* 0xffffffff00047882 */ /* 0x000fc60000000000 */
[----:B------:R-:W-:Y:S05]  /*29060*/  BRA.DIV UR4, `(.L_x_12220) ;  /* 0x0000005204d07947 */ /* 0x000fea000b800000 */
[----:B0-----:R-:W0:Y:S02]  /*29070*/  S2R R0, SR_TID.X ;  /* 0x0000000000007919 */ /* 0x001e240000002100 */
[----:B0-----:R-:W-:-:S04]  /*29080*/  SHF.R.U32.HI R0, RZ, 0x5, R0 ;  /* 0x00000005ff007819 */ /* 0x001fc80000011600 */
[----:B------:R-:W-:-:S05]  /*29090*/  LOP3.LUT R0, R0, 0x3, RZ, 0xc0, !PT ;  /* 0x0000000300007812 */ /* 0x000fca00078ec0ff */
[----:B------:R0:W2:Y:S02]  /*290a0*/  SHFL.IDX PT, R14, R0, RZ, 0x1f ;  /* 0x00001fff000e7589 */ /* 0x0000a400000e0000 */
.L_x_12417:
[----:B--2---:R-:W-:-:S13]  /*290b0*/  ISETP.NE.AND P0, PT, R14, RZ, PT ;  /* 0x000000ff0e00720c */ /* 0x004fda0003f05270 */
[----:B------:R-:W-:Y:S05]  /*290c0*/  @P0 BRA `(.L_x_11860) ;  /* 0x0000000000880947 */ /* 0x000fea0003800000 */
[----:B------:R-:W-:-:S03]  /*290d0*/  UMOV UR4, 0xffffffff ;  /* 0xffffffff00047882 */ /* 0x000fc60000000000 */
[----:B------:R-:W-:Y:S05]  /*290e0*/  BRA.DIV UR4, `(.L_x_12221) ;  /* 0x0000005204e47947 */ /* 0x000fea000b800000 */
[----:B------:R-:W-:-:S13]  /*290f0*/  ELECT P6, URZ, PT ;  /* 0x00000000003f782f */ /* 0x000fda00038c0000 */
.L_x_12420:
[----:B------:R-:W-:Y:S05]  /*29100*/  @!P6 BRA `(.L_x_11860) ;  /* 0x000000000078e947 */ /* 0x000fea0003800000 */
[----:B------:R-:W-:-:S06]  /*29110*/  ULOP3.LUT UR4, UR36, 0x2, URZ, 0xfc, !UPT ;  /* 0x0000000224047892 */ /* 0x000fcc000f8efc3f */
[----:B0-----:R-:W-:-:S05]  /*29120*/  IMAD.U32 R0, RZ, RZ, UR4 ;  /* 0x00000004ff007e24 */ /* 0x001fca000f8e00ff */
[----:B------:R-:W-:-:S13]  /*29130*/  ISETP.NE.AND P0, PT, R0, 0x3, PT ;  /* 0x000000030000780c */ /* 0x000fda0003f05270 */
[----:B------:R-:W-:Y:S05]  /*29140*/  @!P0 BRA `(.L_x_12222) ;  /* 0x0000000000048947 */ /* 0x000fea0003800000 */
[----:B------:R-:W-:Y:S01]  /*29150*/  BPT.TRAP 0x1 ;  /* 0x000000040000795c */ /* 0x000fe20000300000 */
.L_x_12222:
[C---:B------:R-:W-:Y:S01]  /*29160*/  IMAD R3, R24.reuse, 0x8, R5 ;  /* 0x0000000818037824 */ /* 0x040fe200078e0205 */
[----:B------:R-:W-:Y:S01]  /*29170*/  SHF.L.U32 R2, R25, 0x1f, RZ ;  /* 0x0000001f19027819 */ /* 0x000fe200000006ff */
[----:B------:R-:W-:-:S03]  /*29180*/  VIADD R24, R24, 0x1 ;  /* 0x0000000118187836 */ /* 0x000fc60000000000 */
[----:B------:R-:W0:Y:S02]  /*29190*/  SYNCS.PHASECHK.TRANS64.TRYWAIT P1, [R3+URZ+0x22840], R2 ;  /* 0x02284002030075a7 */ /* 0x000e24000802017f */
[----:B------:R-:W-:-:S04]  /*291a0*/  ISETP.NE.AND P2, PT, R24, 0x2, PT ;  /* 0x000000021800780c */ /* 0x000fc80003f45270 */
[----:B------:R-:W-:Y:S01]  /*291b0*/  SEL R0, RZ, 0x1, P2 ;  /* 0x00000001ff007807 */ /* 0x000fe20001000000 */
[----:B0-----:R-:W-:Y:S08]  /*291c0*/  @!P1 BRA `(.L_x_12223) ;  /* 0x0000005000cc9947 */ /* 0x001ff00003800000 */
.L_x_12421:
[----:B------:R-:W-:Y:S02]  /*291d0*/  SEL R24, R24, RZ, P2 ;  /* 0x000000ff18187207 */ /* 0x000fe40001000000 */
[----:B------:R-:W-:Y:S01]  /*291e0*/  LOP3.LUT R0, R25, R0, RZ, 0x3c, !PT ;  /* 0x0000000019007212 */ /* 0x000fe200078e3cff */
[----:B------:R-:W-:Y:S06]  /*291f0*/  @!P0 BRA `(.L_x_12224) ;  /* 0x0000000000048947 */ /* 0x000fec0003800000 */
[----:B------:R-:W-:Y:S01]  /*29200*/  BPT.TRAP 0x1 ;  /* 0x000000040000795c */ /* 0x000fe20000300000 */
.L_x_12224:
[----:B------:R-:W-:Y:S01]  /*29210*/  IMAD R5, R24, 0x8, R5 ;  /* 0x0000000818057824 */ /* 0x000fe200078e0205 */
[----:B------:R-:W-:-:S04]  /*29220*/  SHF.L.U32 R0, R0, 0x1f, RZ ;  /* 0x0000001f00007819 */ /* 0x000fc800000006ff */
[----:B------:R-:W2:Y:S02]  /*29230*/  SYNCS.PHASECHK.TRANS64.TRYWAIT P1, [R5+URZ+0x22840], R0 ;  /* 0x02284000050075a7 */ /* 0x000ea4000802017f */
[----:B--2---:R-:W-:Y:S05]  /*29240*/  @!P1 BRA `(.L_x_12225) ;  /* 0x0000005000c09947 */ /* 0x004fea0003800000 */
.L_x_12422:
[----:B------:R-:W-:Y:S05]  /*29250*/  @!P0 BRA `(.L_x_12226) ;  /* 0x0000000000048947 */ /* 0x000fea0003800000 */
[----:B------:R-:W-:Y:S01]  /*29260*/  BPT.TRAP 0x1 ;  /* 0x000000040000795c */ /* 0x000fe20000300000 */
.L_x_12226:
[----:B------:R-:W4:Y:S02]  /*29270*/  SYNCS.PHASECHK.TRANS64.TRYWAIT P1, [R3+URZ+0x22860], R2 ;  /* 0x02286002030075a7 */ /* 0x000f24000802017f */
[----:B----4-:R-:W-:Y:S05]  /*29280*/  @!P1 BRA `(.L_x_12227) ;  /* 0x0000005000c49947 */ /* 0x010fea0003800000 */
.L_x_12423:
[----:B------:R-:W-:Y:S05]  /*29290*/  @!P0 BRA `(.L_x_12228) ;  /* 0x0000000000048947 */ /* 0x000fea0003800000 */
[----:B------:R-:W-:Y:S01]  /*292a0*/  BPT.TRAP 0x1 ;  /* 0x000000040000795c */ /* 0x000fe20000300000 */
.L_x_12228:
[----:B------:R0:W0:Y:S02]  /*292b0*/  SYNCS.PHASECHK.TRANS64.TRYWAIT P0, [R5+URZ+0x22860], R0 ;  /* 0x02286000050075a7 */ /* 0x000024000800017f */
[----:B0-----:R-:W-:Y:S05]  /*292c0*/  @!P0 NANOSLEEP.SYNCS 0x989680 ;  /* 0x009896800000895d */ /* 0x001fea0003900000 */
[----:B------:R-:W0:Y:S02]  /*292d0*/  @!P0 SYNCS.PHASECHK.TRANS64 P0, [R5+URZ+0x22860], R0 ;  /* 0x02286000050085a7 */ /* 0x000e24000800007f */
[----:B0-----:R-:W-:Y:S05]  /*292e0*/  @!P0 BRA `(.L_x_12228) ;  /* 0xfffffffc00f08947 */ /* 0x001fea000383ffff */
.L_x_11860:
[----:B------:R-:W-:Y:S05]  /*292f0*/  BSYNC B9 ;  /* 0x0000000000097941 */ /* 0x000fea0003800000 */
.L_x_11857:
[----:B------:R-:W-:Y:S05]  /*29300*/  EXIT ;  /* 0x000000000000794d */ /* 0x000fea0003800000 */
.L_x_11886:
[----:B0-----:R0:W1:Y:S02]  /*29310*/  SYNCS.PHASECHK.TRANS64.TRYWAIT P5, [R72+URZ+0x22890], R87 ;  /* 0x02289057480075a7 */ /* 0x00106400080a017f */
[----:B-1----:R-:W-:Y:S05]  /*29320*/  @!P5 NANOSLEEP.SYNCS 0x989680 ;  /* 0x009896800000d95d */ /* 0x002fea0003900000 */
[----:B------:R-:W1:Y:S02]  /*29330*/  @!P5 SYNCS.PHASECHK.TRANS64 P5, [R72+URZ+0x22890], R87 ;  /* 0x022890574800d5a7 */ /* 0x000e6400080a007f */
[----:B-1----:R-:W-:Y:S05]  /*29340*/  @!P5 BRA `(.L_x_11886) ;  /* 0xfffffffc00f0d947 */ /* 0x002fea000383ffff */
[----:B------:R-:W-:Y:S05]  /*29350*/  BRA `(.L_x_12229) ;  /* 0xfffffd9c00247947 */ /* 0x000fea000383ffff */
.L_x_11887:
        /* <DEDUP_REMOVED lines=8> */
.L_x_12231:
[----:B------:R-:W-:Y:S05]  /*293e0*/  BSYNC B1 ;  /* 0x0000000000017941 */ /* 0x000fea0003800000 */
.L_x_12230:
        /* <DEDUP_REMOVED lines=8> */
.L_x_12232:
[----:B------:R-:W-:Y:S05]  /*29470*/  BRA `(.L_x_12233) ;  /* 0xfffffd9800f07947 */ /* 0x000fea000383ffff */
.L_x_11896:
[----:B------:R-:W-:Y:S01]  /*29480*/  BSSY B1, `(.L_x_12234) ;  /* 0x0000008000017945 */ /* 0x000fe20003800000 */
[----:B------:R-:W-:Y:S02]  /*29490*/  IMAD.MOV.U32 R13, RZ, RZ, R84 ;  /* 0x000000ffff0d7224 */ /* 0x000fe400078e0054 */
[----:B------:R-:W-:Y:S02]  /*294a0*/  IMAD.MOV.U32 R12, RZ, RZ, 0x1 ;  /* 0x00000001ff0c7424 */ /* 0x000fe400078e00ff */
[----:B0---4-:R-:W-:Y:S02]  /*294b0*/  IMAD.MOV.U32 R11, RZ, RZ, 0x1c1f ;  /* 0x00001c1fff0b7424 */ /* 0x011fe400078e00ff */
[----:B------:R-:W-:-:S07]  /*294c0*/  IMAD.MOV.U32 R15, RZ, RZ, -0x1 ;  /* 0xffffffffff0f7424 */ /* 0x000fce00078e00ff */
[----:B-123--:R-:W-:Y:S05]  /*294d0*/  WARPSYNC.COLLECTIVE R15, `(.L_x_12235) ;  /* 0x000000000f087348 */ /* 0x00efea0003c00000 */
[----:B---3--:R0:W3:Y:S02]  /*294e0*/  SHFL.IDX P6, R14, R13, R12, R11 ;  /* 0x0000000c0d0e7389 */ /* 0x0080e400000c000b */
[----:B0123--:R-:W-:Y:S01]  /*294f0*/  ENDCOLLECTIVE ;  /* 0x000000000000791b */ /* 0x00ffe20003800000 */
.L_x_12235:
[----:B------:R-:W-:Y:S05]  /*29500*/  BSYNC B1 ;  /* 0x0000000000017941 */ /* 0x000fea0003800000 */
.L_x_12234:
        /* <DEDUP_REMOVED lines=8> */
.L_x_12236:
[----:B------:R-:W-:Y:S05]  /*29590*/  BRA `(.L_x_12237) ;  /* 0xfffffda000607947 */ /* 0x000fea000383ffff */
.L_x_11910:
[----:B0-----:R0:W1:Y:S02]  /*295a0*/  SYNCS.PHASECHK.TRANS64.TRYWAIT P4, [R72+URZ+0x22890], R87 ;  /* 0x02289057480075a7 */ /* 0x001064000808017f */
[----:B-1----:R-:W-:Y:S05]  /*295b0*/  @!P4 NANOSLEEP.SYNCS 0x989680 ;  /* 0x009896800000c95d */ /* 0x002fea0003900000 */
[----:B------:R-:W1:Y:S02]  /*295c0*/  @!P4 SYNCS.PHASECHK.TRANS64 P4, [R72+URZ+0x22890], R87 ;  /* 0x022890574800c5a7 */ /* 0x000e64000808007f */
[----:B-1----:R-:W-:Y:S05]  /*295d0*/  @!P4 BRA `(.L_x_11910) ;  /* 0xfffffffc00f0c947 */ /* 0x002fea000383ffff */
[----:B------:R-:W-:Y:S05]  /*295e0*/  BRA `(.L_x_12238) ;  /* 0xfffffdac00ac7947 */ /* 0x000fea000383ffff */
.L_x_11911:
        /* <DEDUP_REMOVED lines=8> */
.L_x_12240:
[----:B------:R-:W-:Y:S05]  /*29670*/  BSYNC B1 ;  /* 0x0000000000017941 */ /* 0x000fea0003800000 */
.L_x_12239:
        /* <DEDUP_REMOVED lines=8> */
.L_x_12241:
[----:B------:R-:W-:Y:S01]  /*29700*/  IMAD.MOV.U32 R76, RZ, RZ, R14 ;  /* 0x000000ffff4c7224 */ /* 0x000fe200078e000e */
[----:B------:R-:W-:Y:S06]  /*29710*/  BRA `(.L_x_12242) ;  /* 0xfffffdac00747947 */ /* 0x000fec000383ffff */
.L_x_11916:
        /* <DEDUP_REMOVED lines=8> */
.L_x_12244:
[----:B------:R-:W-:Y:S05]  /*297a0*/  BSYNC B1 ;  /* 0x0000000000017941 */ /* 0x000fea0003800000 */
.L_x_12243:
        /* <DEDUP_REMOVED lines=8> */
.L_x_12245:
[----:B------:R-:W-:Y:S05]  /*29830*/  BRA `(.L_x_12246) ;  /* 0xfffffdb000fc7947 */ /* 0x000fea000383ffff */
.L_x_11921:
[----:B0-----:R0:W1:Y:S02]  /*29840*/  SYNCS.PHASECHK.TRANS64.TRYWAIT P2, [R72+URZ+0x22890], R87 ;  /* 0x02289057480075a7 */ /* 0x001064000804017f */
[----:B-1----:R-:W-:Y:S05]  /*29850*/  @!P2 NANOSLEEP.SYNCS 0x989680 ;  /* 0x009896800000a95d */ /* 0x002fea0003900000 */
[----:B------:R-:W1:Y:S02]  /*29860*/  @!P2 SYNCS.PHASECHK.TRANS64 P2, [R72+URZ+0x22890], R87 ;  /* 0x022890574800a5a7 */ /* 0x000e64000804007f */
[----:B-1----:R-:W-:Y:S05]  /*29870*/  @!P2 BRA `(.L_x_11921) ;  /* 0xfffffffc00f0a947 */ /* 0x002fea000383ffff */
[----:B------:R-:W-:Y:S05]  /*29880*/  BRA `(.L_x_12247) ;  /* 0xfffffdb800d87947 */ /* 0x000fea000383ffff */
.L_x_11922:
        /* <DEDUP_REMOVED lines=8> */
.L_x_12249:
[----:B------:R-:W-:Y:S05]  /*29910*/  BSYNC B1 ;  /* 0x0000000000017941 */ /* 0x000fea0003800000 */
.L_x_12248:
        /* <DEDUP_REMOVED lines=8> */
.L_x_12250:
[----:B------:R-:W-:Y:S05]  /*299a0*/  BRA `(.L_x_12251) ;  /* 0xfffffdbc00007947 */ /* 0x000fea000383ffff */
.L_x_11925:
[----:B------:R-:W-:Y:S01]  /*299b0*/  BSSY B1, `(.L_x_12252) ;  /* 0x0000008000017945 */ /* 0x000fe20003800000 */
[----:B------:R-:W-:Y:S01]  /*299c0*/  IMAD.MOV.U32 R13, RZ, RZ, R9 ;  /* 0x000000ffff0d7224 */ /* 0x000fe200078e0009 */
[----:B------:R-:W-:Y:S01]  /*299d0*/  MOV R11, 0x1c1f ;  /* 0x00001c1f000b7802 */ /* 0x000fe20000000f00 */
[----:B------:R-:W-:Y:S02]  /*299e0*/  IMAD.MOV.U32 R12, RZ, RZ, 0x1 ;  /* 0x00000001ff0c7424 */ /* 0x000fe400078e00ff */
[----:B----4-:R-:W-:-:S07]  /*299f0*/  IMAD.MOV.U32 R15, RZ, RZ, -0x1 ;  /* 0xffffffffff0f7424 */ /* 0x010fce00078e00ff */
[----:B0123--:R-:W-:Y:S05]  /*29a00*/  WARPSYNC.COLLECTIVE R15, `(.L_x_12253) ;  /* 0x000000000f087348 */ /* 0x00ffea0003c00000 */
[----:B---3--:R3:W4:Y:S02]  /*29a10*/  SHFL.IDX P6, R14, R13, R12, R11 ;  /* 0x0000000c0d0e7389 */ /* 0x00872400000c000b */
[----:B01234-:R-:W-:Y:S01]  /*29a20*/  ENDCOLLECTIVE ;  /* 0x000000000000791b */ /* 0x01ffe20003800000 */
.L_x_12253:
[----:B------:R-:W-:Y:S05]  /*29a30*/  BSYNC B1 ;  /* 0x0000000000017941 */ /* 0x000fea0003800000 */
.L_x_12252:
        /* <DEDUP_REMOVED lines=8> */
.L_x_12254:
[----:B------:R-:W-:Y:S05]  /*29ac0*/  BRA `(.L_x_12255) ;  /* 0xfffffdbc00007947 */ /* 0x000fea000383ffff */
.L_x_11929:
[----:B0-----:R0:W4:Y:S02]  /*29ad0*/  SYNCS.PHASECHK.TRANS64.TRYWAIT P3, [R72+URZ+0x228b0], R87 ;  /* 0x0228b057480075a7 */ /* 0x001124000806017f */
[----:B----4-:R-:W-:Y:S05]  /*29ae0*/  @!P3 NANOSLEEP.SYNCS 0x989680 ;  /* 0x009896800000b95d */ /* 0x010fea0003900000 */
[----:B------:R-:W4:Y:S02]  /*29af0*/  @!P3 SYNCS.PHASECHK.TRANS64 P3, [R72+URZ+0x228b0], R87 ;  /* 0x0228b0574800b5a7 */ /* 0x000f24000806007f */
[----:B----4-:R-:W-:Y:S05]  /*29b00*/  @!P3 BRA `(.L_x_11929) ;  /* 0xfffffffc00f0b947 */ /* 0x010fea000383ffff */
[----:B------:R-:W-:Y:S05]  /*29b10*/  BRA `(.L_x_12256) ;  /* 0xfffffdbc00747947 */ /* 0x000fea000383ffff */
.L_x_11945:
[----:B------:R-:W-:Y:S01]  /*29b20*/  BSSY B0, `(.L_x_12257) ;  /* 0x0000008000007945 */ /* 0x000fe20003800000 */
[----:B------:R-:W-:Y:S02]  /*29b30*/  IMAD.MOV.U32 R13, RZ, RZ, R228 ;  /* 0x000000ffff0d7224 */ /* 0x000fe400078e00e4 */
[----:B------:R-:W-:Y:S02]  /*29b40*/  IMAD.MOV.U32 R12, RZ, RZ, RZ ;  /* 0x000000ffff0c7224 */ /* 0x000fe400078e00ff */
[----:B------:R-:W-:Y:S02]  /*29b50*/  IMAD.MOV.U32 R11, RZ, RZ, 0x1f ;  /* 0x0000001fff0b7424 */ /* 0x000fe400078e00ff */
[----:B------:R-:W-:-:S07]  /*29b60*/  IMAD.MOV.U32 R15, RZ, RZ, -0x1 ;  /* 0xffffffffff0f7424 */ /* 0x000fce00078e00ff */
[----:B--2-45:R-:W-:Y:S05]  /*29b70*/  WARPSYNC.COLLECTIVE R15, `(.L_x_12258) ;  /* 0x000000000f087348 */ /* 0x034fea0003c00000 */
[----:B------:R0:W1:Y:S02]  /*29b80*/  SHFL.IDX P6, R14, R13, R12, R11 ;  /* 0x0000000c0d0e7389 */ /* 0x00006400000c000b */
[----:B012-45:R-:W-:Y:S01]  /*29b90*/  ENDCOLLECTIVE ;  /* 0x000000000000791b */ /* 0x037fe20003800000 */
.L_x_12258:
[----:B------:R-:W-:Y:S05]  /*29ba0*/  BSYNC B0 ;  /* 0x0000000000007941 */ /* 0x000fea0003800000 */
.L_x_12257:
[----:B------:R-:W-:Y:S05]  /*29bb0*/  BRA `(.L_x_12259) ;  /* 0xfffffdd000187947 */ /* 0x000fea000383ffff */
.L_x_11957:
        /* <DEDUP_REMOVED lines=8> */
.L_x_12261:
[----:B------:R-:W-:Y:S05]  /*29c40*/  BSYNC B1 ;  /* 0x0000000000017941 */ /* 0x000fea0003800000 */
.L_x_12260:
        /* <DEDUP_REMOVED lines=8> */
.L_x_12262:
[----:B------:R-:W-:Y:S02]  /*29cd0*/  IMAD.MOV.U32 R13, RZ, RZ, R7 ;  /* 0x000000ffff0d7224 */ /* 0x000fe400078e0007 */
[----:B------:R-:W-:-:S07]  /*29ce0*/  IMAD.MOV.U32 R2, RZ, RZ, R14 ;  /* 0x000000ffff027224 */ /* 0x000fce00078e000e */
[----:B------:R-:W-:Y:S05]  /*29cf0*/  WARPSYNC.COLLECTIVE R15, `(.L_x_12263) ;  /* 0x000000000f087348 */ /* 0x000fea0003c00000 */
[----:B------:R0:W1:Y:S02]  /*29d00*/  SHFL.IDX P6, R14, R13, R12, R11 ;  /* 0x0000000c0d0e7389 */ /* 0x00006400000c000b */
[----:B01----:R-:W-:Y:S01]  /*29d10*/  ENDCOLLECTIVE ;  /* 0x000000000000791b */ /* 0x003fe20003800000 */
.L_x_12263:
[----:B------:R-:W-:Y:S02]  /*29d20*/  IMAD.MOV.U32 R13, RZ, RZ, R6 ;  /* 0x000000ffff0d7224 */ /* 0x000fe400078e0006 */
[----:B------:R-:W-:-:S07]  /*29d30*/  IMAD.MOV.U32 R5, RZ, RZ, R14 ;  /* 0x000000ffff057224 */ /* 0x000fce00078e000e */
[----:B------:R-:W-:Y:S05]  /*29d40*/  WARPSYNC.COLLECTIVE R15, `(.L_x_12264) ;  /* 0x000000000f087348 */ /* 0x000fea0003c00000 */
[----:B------:R0:W1:Y:S02]  /*29d50*/  SHFL.IDX P6, R14, R13, R12, R11 ;  /* 0x0000000c0d0e7389 */ /* 0x00006400000c000b */
[----:B01----:R-:W-:Y:S01]  /*29d60*/  ENDCOLLECTIVE ;  /* 0x000000000000791b */ /* 0x003fe20003800000 */
.L_x_12264:
[----:B------:R-:W-:Y:S05]  /*29d70*/  BRA `(.L_x_12265) ;  /* 0xfffffdd8008c7947 */ /* 0x000fea000383ffff */
.L_x_11960:
        /* <DEDUP_REMOVED lines=8> */
.L_x_12267:
[----:B------:R-:W-:Y:S05]  /*29e00*/  BSYNC B1 ;  /* 0x0000000000017941 */ /* 0x000fea0003800000 */
.L_x_12266:
        /* <DEDUP_REMOVED lines=8> */
.L_x_12268:
[----:B------:R-:W-:Y:S02]  /*29e90*/  IMAD.MOV.U32 R13, RZ, RZ, R7 ;  /* 0x000000ffff0d7224 */ /* 0x000fe400078e0007 */
[----:B------:R-:W-:-:S07]  /*29ea0*/  IMAD.MOV.U32 R2, RZ, RZ, R14 ;  /* 0x000000ffff027224 */ /* 0x000fce00078e000e */
[----:B------:R-:W-:Y:S05]  /*29eb0*/  WARPSYNC.COLLECTIVE R15, `(.L_x_12269) ;  /* 0x000000000f087348 */ /* 0x000fea0003c00000 */
[----:B------:R0:W1:Y:S02]  /*29ec0*/  SHFL.IDX P6, R14, R13, R12, R11 ;  /* 0x0000000c0d0e7389 */ /* 0x00006400000c000b */
[----:B01----:R-:W-:Y:S01]  /*29ed0*/  ENDCOLLECTIVE ;  /* 0x000000000000791b */ /* 0x003fe20003800000 */
.L_x_12269:
[----:B------:R-:W-:Y:S02]  /*29ee0*/  IMAD.MOV.U32 R13, RZ, RZ, R6 ;  /* 0x000000ffff0d7224 */ /* 0x000fe400078e0006 */
[----:B------:R-:W-:-:S07]  /*29ef0*/  IMAD.MOV.U32 R5, RZ, RZ, R14 ;  /* 0x000000ffff057224 */ /* 0x000fce00078e000e */
[----:B------:R-:W-:Y:S05]  /*29f00*/  WARPSYNC.COLLECTIVE R15, `(.L_x_12270) ;  /* 0x000000000f087348 */ /* 0x000fea0003c00000 */
[----:B------:R0:W1:Y:S02]  /*29f10*/  SHFL.IDX P6, R14, R13, R12, R11 ;  /* 0x0000000c0d0e7389 */ /* 0x00006400000c000b */
[----:B01----:R-:W-:Y:S01]  /*29f20*/  ENDCOLLECTIVE ;  /* 0x000000000000791b */ /* 0x003fe20003800000 */
.L_x_12270:
[----:B------:R-:W-:Y:S05]  /*29f30*/  BRA `(.L_x_12271) ;  /* 0xfffffdd800e47947 */ /* 0x000fea000383ffff */
.L_x_11964:
[----:B0-----:R0:W2:Y:S02]  /*29f40*/  SYNCS.PHASECHK.TRANS64.TRYWAIT P0, [R148+URZ+0x22800], R3 ;  /* 0x02280003940075a7 */ /* 0x0010a4000800017f */
[----:B--2---:R-:W-:Y:S05]  /*29f50*/  @!P0 NANOSLEEP.SYNCS 0x989680 ;  /* 0x009896800000895d */ /* 0x004fea0003900000 */
[----:B------:R-:W2:Y:S02]  /*29f60*/  @!P0 SYNCS.PHASECHK.TRANS64 P0, [R148+URZ+0x22800], R3 ;  /* 0x02280003940085a7 */ /* 0x000ea4000800007f */
[----:B--2---:R-:W-:Y:S05]  /*29f70*/  @!P0 BRA `(.L_x_11964) ;  /* 0xfffffffc00f08947 */ /* 0x004fea000383ffff */
[----:B------:R-:W-:Y:S05]  /*29f80*/  BRA `(.L_x_12272) ;  /* 0xfffffddc00607947 */ /* 0x000fea000383ffff */
.L_x_11972:
        /* <DEDUP_REMOVED lines=9> */
.L_x_12274:
[----:B------:R-:W-:Y:S05]  /*2a020*/  BSYNC B1 ;  /* 0x0000000000017941 */ /* 0x000fea0003800000 */
.L_x_12273:
        /* <DEDUP_REMOVED lines=10> */
.L_x_12275:
        /* <DEDUP_REMOVED lines=8> */
.L_x_12276:
        /* <DEDUP_REMOVED lines=9> */
.L_x_12277:
        /* <DEDUP_REMOVED lines=9> */
[----:B------:R-:W-:Y:S01]  /*2a270*/  CS2R R56, SRZ ;  /* 0x0000000000387805 */ /* 0x000fe2000001ff00 */
[----:B0-----:R-:W-:Y:S02]  /*2a280*/  IMAD.MOV.U32 R15, RZ, RZ, -0x1 ;  /* 0xffffffffff0f7424 */ /* 0x001fe400078e00ff */
[----:B--2---:R-:W-:Y:S01]  /*2a290*/  @!P1 IMAD.MOV.U32 R55, RZ, RZ, R11 ;  /* 0x000000ffff379224 */ /* 0x004fe200078e000b */
[----:B------:R-:W-:Y:S01]  /*2a2a0*/  @!P1 MOV R54, R10 ;  /* 0x0000000a00369202 */ /* 0x000fe20000000f00 */
[----:B------:R-:W-:-:S02]  /*2a2b0*/  IMAD.MOV.U32 R11, RZ, RZ, 0x1c1f ;  /* 0x00001c1fff0b7424 */ /* 0x000fc400078e00ff */
[----:B------:R-:W-:Y:S02]  /*2a2c0*/  IMAD.MOV.U32 R2, RZ, RZ, R55 ;  /* 0x000000ffff027224 */ /* 0x000fe400078e0037 */
[----:B------:R-:W-:-:S07]  /*2a2d0*/  IMAD.MOV.U32 R0, RZ, RZ, R54 ;  /* 0x000000ffff007224 */ /* 0x000fce00078e0036 */
[----:B-----5:R-:W-:Y:S05]  /*2a2e0*/  WARPSYNC.COLLECTIVE R15, `(.L_x_12278) ;  /* 0x000000000f087348 */ /* 0x020fea0003c00000 */
[----:B------:R0:W1:Y:S02]  /*2a2f0*/  SHFL.IDX P6, R14, R13, R12, R11 ;  /* 0x0000000c0d0e7389 */ /* 0x00006400000c000b */
[----:B01---5:R-:W-:Y:S01]  /*2a300*/  ENDCOLLECTIVE ;  /* 0x000000000000791b */ /* 0x023fe20003800000 */
.L_x_12278:
[----:B------:R-:W-:Y:S02]  /*2a310*/  @!P1 IMAD.MOV.U32 R56, RZ, RZ, R8 ;  /* 0x000000ffff389224 */ /* 0x000fe400078e0008 */
[----:B------:R-:W-:Y:S01]  /*2a320*/  @!P1 IMAD.MOV.U32 R57, RZ, RZ, R9 ;  /* 0x000000ffff399224 */ /* 0x000fe200078e0009 */
[----:B------:R-:W-:Y:S02]  /*2a330*/  PRMT R79, R0, 0x5410, R2 ;  /* 0x00005410004f7816 */ /* 0x000fe40000000002 */
[----:B------:R-:W-:Y:S01]  /*2a340*/  CS2R R2, SRZ ;  /* 0x0000000000027805 */ /* 0x000fe2000001ff00 */
[----:B------:R-:W-:Y:S02]  /*2a350*/  IMAD.MOV.U32 R8, RZ, RZ, R56 ;  /* 0x000000ffff087224 */ /* 0x000fe400078e0038 */
[----:B------:R-:W-:-:S05]  /*2a360*/  IMAD.MOV.U32 R9, RZ, RZ, R57 ;  /* 0x000000ffff097224 */ /* 0x000fca00078e0039 */
[----:B------:R-:W-:Y:S01]  /*2a370*/  PRMT R58, R8, 0x5410, R9 ;  /* 0x00005410083a7816 */ /* 0x000fe20000000009 */
[----:B------:R-:W-:Y:S02]  /*2a380*/  IMAD.MOV.U32 R13, RZ, RZ, R24 ;  /* 0x000000ffff0d7224 */ /* 0x000fe400078e0018 */
        /* <DEDUP_REMOVED lines=8> */
.L_x_12279:
        /* <DEDUP_REMOVED lines=13> */
.L_x_12280:
[----:B------:R-:W-:Y:S01]  /*2a4e0*/  IMAD.MOV.U32 R13, RZ, RZ, R53 ;  /* 0x000000ffff0d7224 */ /* 0x000fe200078e0035 */
[----:B------:R-:W-:-:S07]  /*2a4f0*/  MOV R26, R14 ;  /* 0x0000000e001a7202 */ /* 0x000fce0000000f00 */
[----:B------:R-:W-:Y:S05]  /*2a500*/  WARPSYNC.COLLECTIVE R15, `(.L_x_12281) ;  /* 0x000000000f087348 */ /* 0x000fea0003c00000 */
[----:B------:R0:W1:Y:S02]  /*2a510*/  SHFL.IDX P6, R14, R13, R12, R11 ;  /* 0x0000000c0d0e7389 */ /* 0x00006400000c000b */
[----:B01----:R-:W-:Y:S01]  /*2a520*/  ENDCOLLECTIVE ;  /* 0x000000000000791b */ /* 0x003fe20003800000 */
.L_x_12281:
[----:B------:R-:W-:Y:S05]  /*2a530*/  BRA `(.L_x_12282) ;  /* 0xfffffde8007c7947 */ /* 0x000fea000383ffff */
.L_x_11976:
[----:B0-----:R0:W1:Y:S02]  /*2a540*/  SYNCS.PHASECHK.TRANS64.TRYWAIT P1, [R148+URZ+0x22800], R13 ;  /* 0x0228000d940075a7 */ /* 0x001064000802017f */
[----:B-1----:R-:W-:Y:S05]  /*2a550*/  @!P1 NANOSLEEP.SYNCS 0x989680 ;  /* 0x009896800000995d */ /* 0x002fea0003900000 */
[----:B------:R-:W1:Y:S02]  /*2a560*/  @!P1 SYNCS.PHASECHK.TRANS64 P1, [R148+URZ+0x22800], R13 ;  /* 0x0228000d940095a7 */ /* 0x000e64000802007f */
[----:B-1----:R-:W-:Y:S05]  /*2a570*/  @!P1 BRA `(.L_x_11976) ;  /* 0xfffffffc00f09947 */ /* 0x002fea000383ffff */
[----:B------:R-:W-:Y:S05]  /*2a580*/  BRA `(.L_x_12283) ;  /* 0xfffffde800d87947 */ /* 0x000fea000383ffff */
.L_x_11990:
[----:B0-----:R0:W1:Y:S02]  /*2a590*/  SYNCS.PHASECHK.TRANS64.TRYWAIT P0, [R4+URZ], R7 ;  /* 0x00000007040075a7 */ /* 0x001064000800017f */
[----:B-1----:R-:W-:Y:S05]  /*2a5a0*/  @!P0 NANOSLEEP.SYNCS 0x989680 ;  /* 0x009896800000895d */ /* 0x002fea0003900000 */
[----:B------:R-:W1:Y:S02]  /*2a5b0*/  @!P0 SYNCS.PHASECHK.TRANS64 P0, [R4+URZ], R7 ;  /* 0x00000007040085a7 */ /* 0x000e64000800007f */
[----:B-1----:R-:W-:Y:S05]  /*2a5c0*/  @!P0 BRA `(.L_x_11990) ;  /* 0xfffffffc00f08947 */ /* 0x002fea000383ffff */
[----:B------:R-:W-:Y:S05]  /*2a5d0*/  BRA `(.L_x_11989) ;  /* 0xfffffe00004c7947 */ /* 0x000fea000383ffff */
.L_x_12009:
[----:B-1----:R1:W2:Y:S02]  /*2a5e0*/  SYNCS.PHASECHK.TRANS64.TRYWAIT P0, [R2+URZ], R3 ;  /* 0x00000003020075a7 */ /* 0x0022a4000800017f */
[----:B--2---:R-:W-:Y:S05]  /*2a5f0*/  @!P0 NANOSLEEP.SYNCS 0x989680 ;  /* 0x009896800000895d */ /* 0x004fea0003900000 */
[----:B------:R-:W2:Y:S02]  /*2a600*/  @!P0 SYNCS.PHASECHK.TRANS64 P0, [R2+URZ], R3 ;  /* 0x00000003020085a7 */ /* 0x000ea4000800007f */
[----:B--2---:R-:W-:Y:S05]  /*2a610*/  @!P0 BRA `(.L_x_12009) ;  /* 0xfffffffc00f08947 */ /* 0x004fea000383ffff */
[----:B------:R-:W-:Y:S05]  /*2a620*/  BRA `(.L_x_12008) ;  /* 0xfffffe3800407947 */ /* 0x000fea000383ffff */
.L_x_12024:
[----:B0-----:R0:W1:Y:S02]  /*2a630*/  SYNCS.PHASECHK.TRANS64.TRYWAIT P0, [R4+URZ], R7 ;  /* 0x00000007040075a7 */ /* 0x001064000800017f */
[----:B-1----:R-:W-:Y:S05]  /*2a640*/  @!P0 NANOSLEEP.SYNCS 0x989680 ;  /* 0x009896800000895d */ /* 0x002fea0003900000 */
[----:B------:R-:W1:Y:S02]  /*2a650*/  @!P0 SYNCS.PHASECHK.TRANS64 P0, [R4+URZ], R7 ;  /* 0x00000007040085a7 */ /* 0x000e64000800007f */
[----:B-1----:R-:W-:Y:S05]  /*2a660*/  @!P0 BRA `(.L_x_12024) ;  /* 0xfffffffc00f08947 */ /* 0x002fea000383ffff */
[----:B------:R-:W-:Y:S05]  /*2a670*/  BRA `(.L_x_12023) ;  /* 0xfffffe7000347947 */ /* 0x000fea000383ffff */
.L_x_12033:
[----:B-1----:R1:W2:Y:S02]  /*2a680*/  SYNCS.PHASECHK.TRANS64.TRYWAIT P0, [R2+URZ], R3 ;  /* 0x00000003020075a7 */ /* 0x0022a4000800017f */
[----:B--2---:R-:W-:Y:S05]  /*2a690*/  @!P0 NANOSLEEP.SYNCS 0x989680 ;  /* 0x009896800000895d */ /* 0x004fea0003900000 */
[----:B------:R-:W2:Y:S02]  /*2a6a0*/  @!P0 SYNCS.PHASECHK.TRANS64 P0, [R2+URZ], R3 ;  /* 0x00000003020085a7 */ /* 0x000ea4000800007f */
[----:B--2---:R-:W-:Y:S05]  /*2a6b0*/  @!P0 BRA `(.L_x_12033) ;  /* 0xfffffffc00f08947 */ /* 0x004fea000383ffff */
[----:B------:R-:W-:Y:S05]  /*2a6c0*/  BRA `(.L_x_12032) ;  /* 0xfffffe9400647947 */ /* 0x000fea000383ffff */
.L_x_12044:
[----:B0-----:R0:W1:Y:S02]  /*2a6d0*/  SYNCS.PHASECHK.TRANS64.TRYWAIT P0, [R4+URZ], R7 ;  /* 0x00000007040075a7 */ /* 0x001064000800017f */
[----:B-1----:R-:W-:Y:S05]  /*2a6e0*/  @!P0 NANOSLEEP.SYNCS 0x989680 ;  /* 0x009896800000895d */ /* 0x002fea0003900000 */
[----:B------:R-:W1:Y:S02]  /*2a6f0*/  @!P0 SYNCS.PHASECHK.TRANS64 P0, [R4+URZ], R7 ;  /* 0x00000007040085a7 */ /* 0x000e64000800007f */
[----:B-1----:R-:W-:Y:S05]  /*2a700*/  @!P0 BRA `(.L_x_12044) ;  /* 0xfffffffc00f08947 */ /* 0x002fea000383ffff */
[----:B------:R-:W-:Y:S05]  /*2a710*/  BRA `(.L_x_12043) ;  /* 0xfffffec800c47947 */ /* 0x000fea000383ffff */
.L_x_12063:
[----:B-1----:R1:W2:Y:S02]  /*2a720*/  SYNCS.PHASECHK.TRANS64.TRYWAIT P0, [R2+URZ], R3 ;  /* 0x00000003020075a7 */ /* 0x0022a4000800017f */
[----:B--2---:R-:W-:Y:S05]  /*2a730*/  @!P0 NANOSLEEP.SYNCS 0x989680 ;  /* 0x009896800000895d */ /* 0x004fea0003900000 */
[----:B------:R-:W2:Y:S02]  /*2a740*/  @!P0 SYNCS.PHASECHK.TRANS64 P0, [R2+URZ], R3 ;  /* 0x00000003020085a7 */ /* 0x000ea4000800007f */
[----:B--2---:R-:W-:Y:S05]  /*2a750*/  @!P0 BRA `(.L_x_12063) ;  /* 0xfffffffc00f08947 */ /* 0x004fea000383ffff */
[----:B------:R-:W-:Y:S05]  /*2a760*/  BRA `(.L_x_12062) ;  /* 0xffffff0000b87947 */ /* 0x000fea000383ffff */
.L_x_12082:
[----:B------:R-:W-:Y:S01]  /*2a770*/  IMAD.MOV.U32 R13, RZ, RZ, R3 ;  /* 0x000000ffff0d7224 */ /* 0x000fe200078e0003 */
[----:B------:R-:W-:Y:S01]  /*2a780*/  MOV R11, 0x181f ;  /* 0x0000181f000b7802 */ /* 0x000fe20000000f00 */
[----:B------:R-:W-:Y:S02]  /*2a790*/  IMAD.MOV.U32 R12, RZ, RZ, RZ ;  /* 0x000000ffff0c7224 */ /* 0x000fe400078e00ff */
[----:B------:R-:W-:-:S07]  /*2a7a0*/  IMAD.MOV.U32 R15, RZ, RZ, -0x1 ;  /* 0xffffffffff0f7424 */ /* 0x000fce00078e00ff */
[----:B---34-:R-:W-:Y:S05]  /*2a7b0*/  WARPSYNC.COLLECTIVE R15, `(.L_x_12284) ;  /* 0x000000000f087348 */ /* 0x018fea0003c00000 */
[----:B------:R0:W1:Y:S02]  /*2a7c0*/  SHFL.IDX P6, R14, R13, R12, R11 ;  /* 0x0000000c0d0e7389 */ /* 0x00006400000c000b */
[----:B01-34-:R-:W-:Y:S01]  /*2a7d0*/  ENDCOLLECTIVE ;  /* 0x000000000000791b */ /* 0x01bfe20003800000 */
.L_x_12284:
[----:B------:R-:W-:Y:S02]  /*2a7e0*/  IMAD.MOV.U32 R13, RZ, RZ, R2 ;  /* 0x000000ffff0d7224 */ /* 0x000fe400078e0002 */
[----:B------:R-:W-:-:S07]  /*2a7f0*/  IMAD.MOV.U32 R0, RZ, RZ, R14 ;  /* 0x000000ffff007224 */ /* 0x000fce00078e000e */
[----:B------:R-:W-:Y:S05]  /*2a800*/  WARPSYNC.COLLECTIVE R15, `(.L_x_12285) ;  /* 0x000000000f087348 */ /* 0x000fea0003c00000 */
[----:B------:R0:W1:Y:S02]  /*2a810*/  SHFL.IDX P6, R14, R13, R12, R11 ;  /* 0x0000000c0d0e7389 */ /* 0x00006400000c000b */
[----:B01----:R-:W-:Y:S01]  /*2a820*/  ENDCOLLECTIVE ;  /* 0x000000000000791b */ /* 0x003fe20003800000 */
.L_x_12285:
[----:B------:R-:W-:Y:S05]  /*2a830*/  BRA `(.L_x_12286) ;  /* 0xffffff7000287947 */ /* 0x000fea000383ffff */
.L_x_12085:
[----:B------:R-:W-:Y:S01]  /*2a840*/  BSSY B1, `(.L_x_12287) ;  /* 0x0000008000017945 */ /* 0x000fe20003800000 */
[----:B------:R-:W-:Y:S02]  /*2a850*/  IMAD.MOV.U32 R13, RZ, RZ, R3 ;  /* 0x000000ffff0d7224 */ /* 0x000fe400078e0003 */
[----:B------:R-:W-:Y:S02]  /*2a860*/  IMAD.MOV.U32 R12, RZ, RZ, 0x1 ;  /* 0x00000001ff0c7424 */ /* 0x000fe400078e00ff */
[----:B------:R-:W-:Y:S02]  /*2a870*/  IMAD.MOV.U32 R11, RZ, RZ, 0x181f ;  /* 0x0000181fff0b7424 */ /* 0x000fe400078e00ff */
[----:B-1----:R-:W-:-:S07]  /*2a880*/  IMAD.MOV.U32 R15, RZ, RZ, -0x1 ;  /* 0xffffffffff0f7424 */ /* 0x002fce00078e00ff */
[----:B0-234-:R-:W-:Y:S05]  /*2a890*/  WARPSYNC.COLLECTIVE R15, `(.L_x_12288) ;  /* 0x000000000f087348 */ /* 0x01dfea0003c00000 */
[----:B--2---:R1:W2:Y:S02]  /*2a8a0*/  SHFL.IDX P6, R14, R13, R12, R11 ;  /* 0x0000000c0d0e7389 */ /* 0x0042a400000c000b */
[----:B01234-:R-:W-:Y:S01]  /*2a8b0*/  ENDCOLLECTIVE ;  /* 0x000000000000791b */ /* 0x01ffe20003800000 */
.L_x_12288:
[----:B------:R-:W-:Y:S05]  /*2a8c0*/  BSYNC B1 ;  /* 0x0000000000017941 */ /* 0x000fea0003800000 */
.L_x_12287:
        /* <DEDUP_REMOVED lines=8> */
.L_x_12289:
[----:B------:R-:W-:Y:S05]  /*2a950*/  BRA `(.L_x_12290) ;  /* 0xffffff70004c7947 */ /* 0x000fea000383ffff */
.L_x_12088:
[----:B------:R-:W-:Y:S01]  /*2a960*/  BSSY B1, `(.L_x_12291) ;  /* 0x0000008000017945 */ /* 0x000fe20003800000 */
[----:B------:R-:W-:Y:S01]  /*2a970*/  IMAD.MOV.U32 R13, RZ, RZ, R3 ;  /* 0x000000ffff0d7224 */ /* 0x000fe200078e0003 */
[----:B------:R-:W-:Y:S01]  /*2a980*/  MOV R12, 0x2 ;  /* 0x00000002000c7802 */ /* 0x000fe20000000f00 */
[----:B------:R-:W-:Y:S02]  /*2a990*/  IMAD.MOV.U32 R11, RZ, RZ, 0x181f ;  /* 0x0000181fff0b7424 */ /* 0x000fe400078e00ff */
[----:B0-----:R-:W-:-:S07]  /*2a9a0*/  IMAD.MOV.U32 R15, RZ, RZ, -0x1 ;  /* 0xffffffffff0f7424 */ /* 0x001fce00078e00ff */
[----:B-1234-:R-:W-:Y:S05]  /*2a9b0*/  WARPSYNC.COLLECTIVE R15, `(.L_x_12292) ;  /* 0x000000000f087348 */ /* 0x01efea0003c00000 */
[----:B--2---:R0:W2:Y:S02]  /*2a9c0*/  SHFL.IDX P6, R14, R13, R12, R11 ;  /* 0x0000000c0d0e7389 */ /* 0x0040a400000c000b */
[----:B01234-:R-:W-:Y:S01]  /*2a9d0*/  ENDCOLLECTIVE ;  /* 0x000000000000791b */ /* 0x01ffe20003800000 */
.L_x_12292:
[----:B------:R-:W-:Y:S05]  /*2a9e0*/  BSYNC B1 ;  /* 0x0000000000017941 */ /* 0x000fea0003800000 */
.L_x_12291:
        /* <DEDUP_REMOVED lines=8> */
.L_x_12293:
[----:B------:R-:W-:Y:S05]  /*2aa70*/  BRA `(.L_x_12294) ;  /* 0xffffff70006c7947 */ /* 0x000fea000383ffff */
.L_x_12091:
[----:B------:R-:W-:Y:S01]  /*2aa80*/  BSSY B1, `(.L_x_12295) ;  /* 0x0000008000017945 */ /* 0x000fe20003800000 */
[----:B------:R-:W-:Y:S02]  /*2aa90*/  IMAD.MOV.U32 R13, RZ, RZ, R3 ;  /* 0x000000ffff0d7224 */ /* 0x000fe400078e0003 */
[----:B------:R-:W-:Y:S02]  /*2aaa0*/  IMAD.MOV.U32 R12, RZ, RZ, 0x3 ;  /* 0x00000003ff0c7424 */ /* 0x000fe400078e00ff */
[----:B------:R-:W-:Y:S02]  /*2aab0*/  IMAD.MOV.U32 R11, RZ, RZ, 0x181f ;  /* 0x0000181fff0b7424 */ /* 0x000fe400078e00ff */
[----:B0-----:R-:W-:-:S07]  /*2aac0*/  IMAD.MOV.U32 R15, RZ, RZ, -0x1 ;  /* 0xffffffffff0f7424 */ /* 0x001fce00078e00ff */
[----:B-1234-:R-:W-:Y:S05]  /*2aad0*/  WARPSYNC.COLLECTIVE R15, `(.L_x_12296) ;  /* 0x000000000f087348 */ /* 0x01efea0003c00000 */
[----:B------:R0:W0:Y:S02]  /*2aae0*/  SHFL.IDX P6, R14, R13, R12, R11 ;  /* 0x0000000c0d0e7389 */ /* 0x00002400000c000b */
[----:B01234-:R-:W-:Y:S01]  /*2aaf0*/  ENDCOLLECTIVE ;  /* 0x000000000000791b */ /* 0x01ffe20003800000 */
.L_x_12296:
[----:B------:R-:W-:Y:S05]  /*2ab00*/  BSYNC B1 ;  /* 0x0000000000017941 */ /* 0x000fea0003800000 */
.L_x_12295:
        /* <DEDUP_REMOVED lines=8> */
.L_x_12297:
[----:B------:R-:W-:Y:S05]  /*2ab90*/  BRA `(.L_x_12298) ;  /* 0xffffff70008c7947 */ /* 0x000fea000383ffff */
.L_x_12116:
        /* <DEDUP_REMOVED lines=11> */
.L_x_12300:
[----:B------:R-:W-:Y:S05]  /*2ac50*/  BSYNC B1 ;  /* 0x0000000000017941 */ /* 0x000fea0003800000 */
.L_x_12299:
[----:B------:R-:W-:Y:S05]  /*2ac60*/  BRA `(.L_x_12301) ;  /* 0xffffff8800b47947 */ /* 0x000fea000383ffff */
.L_x_12118:
[----:B------:R-:W-:Y:S01]  /*2ac70*/  BSSY B1, `(.L_x_12302) ;  /* 0x0000006000017945 */ /* 0x000fe20003800000 */
[----:B------:R-:W-:-:S07]  /*2ac80*/  IMAD.MOV.U32 R15, RZ, RZ, -0x1 ;  /* 0xffffffffff0f7424 */ /* 0x000fce00078e00ff */
[----:B0-----:R-:W-:Y:S05]  /*2ac90*/  WARPSYNC.COLLECTIVE R15, `(.L_x_12303) ;  /* 0x000000000f0c7348 */ /* 0x001fea0003c00000 */
[----:B------:R-:W-:Y:S02]  /*2aca0*/  ELECT P6, UR62, PT ;  /* 0x00000000003e782f */ /* 0x000fe400038c0000 */
[----:B------:R-:W-:Y:S01]  /*2acb0*/  MOV R14, UR62 ;  /* 0x0000003e000e7c02 */ /* 0x000fe20008000f00 */
[----:B0-----:R-:W-:Y:S10]  /*2acc0*/  ENDCOLLECTIVE ;  /* 0x000000000000791b */ /* 0x001ff40003800000 */
.L_x_12303:
[----:B------:R-:W-:Y:S05]  /*2acd0*/  BSYNC B1 ;  /* 0x0000000000017941 */ /* 0x000fea0003800000 */
.L_x_12302:
[----:B------:R-:W-:Y:S05]  /*2ace0*/  BRA `(.L_x_12117) ;  /* 0xffffff8800ac7947 */ /* 0x000fea000383ffff */
.L_x_12120:
[----:B0-----:R0:W1:Y:S02]  /*2acf0*/  SYNCS.PHASECHK.TRANS64.TRYWAIT P0, [R22+URZ+0x22820], R3 ;  /* 0x02282003160075a7 */ /* 0x001064000800017f */
[----:B-1----:R-:W-:Y:S05]  /*2ad00*/  @!P0 NANOSLEEP.SYNCS 0x989680 ;  /* 0x009896800000895d */ /* 0x002fea0003900000 */
[----:B------:R-:W1:Y:S02]  /*2ad10*/  @!P0 SYNCS.PHASECHK.TRANS64 P0, [R22+URZ+0x22820], R3 ;  /* 0x02282003160085a7 */ /* 0x000e64000800007f */
[----:B-1----:R-:W-:Y:S05]  /*2ad20*/  @!P0 BRA `(.L_x_12120) ;  /* 0xfffffffc00f08947 */ /* 0x002fea000383ffff */
[----:B------:R-:W-:Y:S05]  /*2ad30*/  BRA `(.L_x_12304) ;  /* 0xffffff8800bc7947 */ /* 0x000fea000383ffff */
.L_x_12124:
[----:B-1----:R1:W2:Y:S02]  /*2ad40*/  SYNCS.PHASECHK.TRANS64.TRYWAIT P0, [R12+URZ+0x228a0], R2 ;  /* 0x0228a0020c0075a7 */ /* 0x0022a4000800017f */
[----:B--2---:R-:W-:Y:S05]  /*2ad50*/  @!P0 NANOSLEEP.SYNCS 0x989680 ;  /* 0x009896800000895d */ /* 0x004fea0003900000 */
[----:B------:R-:W2:Y:S02]  /*2ad60*/  @!P0 SYNCS.PHASECHK.TRANS64 P0, [R12+URZ+0x228a0], R2 ;  /* 0x0228a0020c0085a7 */ /* 0x000ea4000800007f */
[----:B--2---:R-:W-:Y:S05]  /*2ad70*/  @!P0 BRA `(.L_x_12124) ;  /* 0xfffffffc00f08947 */ /* 0x004fea000383ffff */
[----:B------:R-:W-:Y:S05]  /*2ad80*/  BRA `(.L_x_12305) ;  /* 0xffffff8800d47947 */ /* 0x000fea000383ffff */
.L_x_12129:
[----:B0-----:R0:W2:Y:S02]  /*2ad90*/  SYNCS.PHASECHK.TRANS64.TRYWAIT P0, [R12+URZ+0x228c0], R2 ;  /* 0x0228c0020c0075a7 */ /* 0x0010a4000800017f */
[----:B--2---:R-:W-:Y:S05]  /*2ada0*/  @!P0 NANOSLEEP.SYNCS 0x989680 ;  /* 0x009896800000895d */ /* 0x004fea0003900000 */
[----:B------:R-:W2:Y:S02]  /*2adb0*/  @!P0 SYNCS.PHASECHK.TRANS64 P0, [R12+URZ+0x228c0], R2 ;  /* 0x0228c0020c0085a7 */ /* 0x000ea4000800007f */
[----:B--2---:R-:W-:Y:S05]  /*2adc0*/  @!P0 BRA `(.L_x_12129) ;  /* 0xfffffffc00f08947 */ /* 0x004fea000383ffff */
[----:B------:R-:W-:Y:S05]  /*2add0*/  BRA `(.L_x_12306) ;  /* 0xffffff8c00507947 */ /* 0x000fea000383ffff */
.L_x_12139:
[----:B0-----:R0:W1:Y:S02]  /*2ade0*/  SYNCS.PHASECHK.TRANS64.TRYWAIT P1, [R10+URZ+0x228a0], R2 ;  /* 0x0228a0020a0075a7 */ /* 0x001064000802017f */
[----:B-1----:R-:W-:Y:S05]  /*2adf0*/  @!P1 NANOSLEEP.SYNCS 0x989680 ;  /* 0x009896800000995d */ /* 0x002fea0003900000 */
[----:B------:R-:W1:Y:S02]  /*2ae00*/  @!P1 SYNCS.PHASECHK.TRANS64 P1, [R10+URZ+0x228a0], R2 ;  /* 0x0228a0020a0095a7 */ /* 0x000e64000802007f */
[----:B-1----:R-:W-:Y:S05]  /*2ae10*/  @!P1 BRA `(.L_x_12139) ;  /* 0xfffffffc00f09947 */ /* 0x002fea000383ffff */
[----:B------:R-:W-:Y:S05]  /*2ae20*/  BRA `(.L_x_12307) ;  /* 0xffffff9000c47947 */ /* 0x000fea000383ffff */
.L_x_12144:
[----:B-1----:R1:W2:Y:S02]  /*2ae30*/  SYNCS.PHASECHK.TRANS64.TRYWAIT P1, [R10+URZ+0x228c0], R2 ;  /* 0x0228c0020a0075a7 */ /* 0x0022a4000802017f */
[----:B--2---:R-:W-:Y:S05]  /*2ae40*/  @!P1 NANOSLEEP.SYNCS 0x989680 ;  /* 0x009896800000995d */ /* 0x004fea0003900000 */
[----:B------:R-:W2:Y:S02]  /*2ae50*/  @!P1 SYNCS.PHASECHK.TRANS64 P1, [R10+URZ+0x228c0], R2 ;  /* 0x0228c0020a0095a7 */ /* 0x000ea4000802007f */
[----:B--2---:R-:W-:Y:S05]  /*2ae60*/  @!P1 BRA `(.L_x_12144) ;  /* 0xfffffffc00f09947 */ /* 0x004fea000383ffff */
[----:B------:R-:W-:Y:S05]  /*2ae70*/  BRA `(.L_x_12308) ;  /* 0xffffff94003c7947 */ /* 0x000fea000383ffff */
.L_x_12168:
[----:B------:R-:W-:Y:S01]  /*2ae80*/  SHF.R.U32.HI R11, RZ, 0x5, R21 ;  /* 0x00000005ff0b7819 */ /* 0x000fe20000011615 */
[----:B------:R-:W-:Y:S01]  /*2ae90*/  BSSY B0, `(.L_x_12309) ;  /* 0x0000009000007945 */ /* 0x000fe20003800000 */
[----:B------:R-:W-:Y:S02]  /*2aea0*/  IMAD.MOV.U32 R12, RZ, RZ, RZ ;  /* 0x000000ffff0c7224 */ /* 0x000fe400078e00ff */
[----:B------:R-:W-:Y:S01]  /*2aeb0*/  LOP3.LUT R11, R11, 0x3, RZ, 0xc0, !PT ;  /* 0x000000030b0b7812 */ /* 0x000fe200078ec0ff */
[----:B------:R-:W-:-:S04]  /*2aec0*/  IMAD.MOV.U32 R15, RZ, RZ, -0x1 ;  /* 0xffffffffff0f7424 */ /* 0x000fc800078e00ff */
[----:B------:R-:W-:Y:S02]  /*2aed0*/  IMAD.MOV.U32 R13, RZ, RZ, R11 ;  /* 0x000000ffff0d7224 */ /* 0x000fe400078e000b */
[----:B------:R-:W-:-:S07]  /*2aee0*/  IMAD.MOV.U32 R11, RZ, RZ, 0x1f ;  /* 0x0000001fff0b7424 */ /* 0x000fce00078e00ff */
[----:B0----5:R-:W-:Y:S05]  /*2aef0*/  WARPSYNC.COLLECTIVE R15, `(.L_x_12310) ;  /* 0x000000000f087348 */ /* 0x021fea0003c00000 */
[----:B------:R1:W2:Y:S02]  /*2af00*/  SHFL.IDX P6, R14, R13, R12, R11 ;  /* 0x0000000c0d0e7389 */ /* 0x0002a400000c000b */
[----:B012--5:R-:W-:Y:S01]  /*2af10*/  ENDCOLLECTIVE ;  /* 0x000000000000791b */ /* 0x027fe20003800000 */
.L_x_12310:
[----:B------:R-:W-:Y:S05]  /*2af20*/  BSYNC B0 ;  /* 0x0000000000007941 */ /* 0x000fea0003800000 */
.L_x_12309:
[----:B------:R-:W-:Y:S05]  /*2af30*/  BRA `(.L_x_12311) ;  /* 0xffffffa400d07947 */ /* 0x000fea000383ffff */
.L_x_12171:
[----:B--2---:R2:W3:Y:S02]  /*2af40*/  SYNCS.PHASECHK.TRANS64.TRYWAIT P0, [R17+URZ+0x22840], R0 ;  /* 0x02284000110075a7 */ /* 0x0044e4000800017f */
[----:B---3--:R-:W-:Y:S05]  /*2af50*/  @!P0 NANOSLEEP.SYNCS 0x989680 ;  /* 0x009896800000895d */ /* 0x008fea0003900000 */
[----:B------:R-:W3:Y:S02]  /*2af60*/  @!P0 SYNCS.PHASECHK.TRANS64 P0, [R17+URZ+0x22840], R0 ;  /* 0x02284000110085a7 */ /* 0x000ee4000800007f */
[----:B---3--:R-:W-:Y:S05]  /*2af70*/  @!P0 BRA `(.L_x_12171) ;  /* 0xfffffffc00f08947 */ /* 0x008fea000383ffff */
[----:B------:R-:W-:Y:S05]  /*2af80*/  BRA `(.L_x_12312) ;  /* 0xffffffa400f87947 */ /* 0x000fea000383ffff */
.L_x_12172:
        /* <DEDUP_REMOVED lines=8> */
.L_x_12314:
[----:B------:R-:W-:Y:S05]  /*2b010*/  BSYNC B0 ;  /* 0x0000000000007941 */ /* 0x000fea0003800000 */
.L_x_12313:
        /* <DEDUP_REMOVED lines=9> */
.L_x_12315:
[----:B------:R-:W-:Y:S02]  /*2b0b0*/  IMAD.MOV.U32 R13, RZ, RZ, R4 ;  /* 0x000000ffff0d7224 */ /* 0x000fe400078e0004 */
[----:B------:R-:W-:Y:S02]  /*2b0c0*/  IMAD.MOV.U32 R12, RZ, RZ, 0x1 ;  /* 0x00000001ff0c7424 */ /* 0x000fe400078e00ff */
[----:B------:R-:W-:-:S07]  /*2b0d0*/  IMAD.MOV.U32 R3, RZ, RZ, R14 ;  /* 0x000000ffff037224 */ /* 0x000fce00078e000e */
[----:B------:R-:W-:Y:S05]  /*2b0e0*/  WARPSYNC.COLLECTIVE R15, `(.L_x_12316) ;  /* 0x000000000f087348 */ /* 0x000fea0003c00000 */
[----:B------:R0:W1:Y:S02]  /*2b0f0*/  SHFL.IDX P6, R14, R13, R12, R11 ;  /* 0x0000000c0d0e7389 */ /* 0x00006400000c000b */
[----:B01----:R-:W-:Y:S01]  /*2b100*/  ENDCOLLECTIVE ;  /* 0x000000000000791b */ /* 0x003fe20003800000 */
.L_x_12316:
        /* <DEDUP_REMOVED lines=15> */
.L_x_12317:
[----:B------:R-:W-:Y:S02]  /*2b200*/  @P0 IMAD R7, R5, 0x2, R22 ;  /* 0x0000000205070824 */ /* 0x000fe400078e0216 */
[----:B------:R-:W-:Y:S02]  /*2b210*/  IMAD.MOV.U32 R13, RZ, RZ, R4 ;  /* 0x000000ffff0d7224 */ /* 0x000fe400078e0004 */
[----:B------:R-:W-:Y:S02]  /*2b220*/  IMAD.MOV.U32 R12, RZ, RZ, 0x2 ;  /* 0x00000002ff0c7424 */ /* 0x000fe400078e00ff */
[----:B------:R-:W-:-:S07]  /*2b230*/  IMAD.MOV.U32 R3, RZ, RZ, R14 ;  /* 0x000000ffff037224 */ /* 0x000fce00078e000e */
[----:B------:R-:W-:Y:S05]  /*2b240*/  WARPSYNC.COLLECTIVE R15, `(.L_x_12318) ;  /* 0x000000000f087348 */ /* 0x000fea0003c00000 */
[----:B------:R0:W1:Y:S02]  /*2b250*/  SHFL.IDX P6, R14, R13, R12, R11 ;  /* 0x0000000c0d0e7389 */ /* 0x00006400000c000b */
[----:B01----:R-:W-:Y:S01]  /*2b260*/  ENDCOLLECTIVE ;  /* 0x000000000000791b */ /* 0x003fe20003800000 */
.L_x_12318:
        /* <DEDUP_REMOVED lines=15> */
.L_x_12319:
[----:B------:R-:W-:Y:S02]  /*2b360*/  @P0 IMAD R7, R5, 0x2, R22 ;  /* 0x0000000205070824 */ /* 0x000fe400078e0216 */
[----:B------:R-:W-:Y:S01]  /*2b370*/  IMAD.MOV.U32 R13, RZ, RZ, R4 ;  /* 0x000000ffff0d7224 */ /* 0x000fe200078e0004 */
[----:B------:R-:W-:Y:S01]  /*2b380*/  MOV R12, 0x3 ;  /* 0x00000003000c7802 */ /* 0x000fe20000000f00 */
[----:B------:R-:W-:-:S07]  /*2b390*/  IMAD.MOV.U32 R3, RZ, RZ, R14 ;  /* 0x000000ffff037224 */ /* 0x000fce00078e000e */
[----:B------:R-:W-:Y:S05]  /*2b3a0*/  WARPSYNC.COLLECTIVE R15, `(.L_x_12320) ;  /* 0x000000000f087348 */ /* 0x000fea0003c00000 */
[----:B------:R0:W1:Y:S02]  /*2b3b0*/  SHFL.IDX P6, R14, R13, R12, R11 ;  /* 0x0000000c0d0e7389 */ /* 0x00006400000c000b */
[----:B01----:R-:W-:Y:S01]  /*2b3c0*/  ENDCOLLECTIVE ;  /* 0x000000000000791b */ /* 0x003fe20003800000 */
.L_x_12320:
        /* <DEDUP_REMOVED lines=15> */
.L_x_12321:
[----:B------:R-:W-:Y:S02]  /*2b4c0*/  @P0 IMAD R7, R5, 0x2, R22 ;  /* 0x0000000205070824 */ /* 0x000fe400078e0216 */
[----:B------:R-:W-:Y:S02]  /*2b4d0*/  IMAD.MOV.U32 R13, RZ, RZ, R4 ;  /* 0x000000ffff0d7224 */ /* 0x000fe400078e0004 */
[----:B------:R-:W-:Y:S02]  /*2b4e0*/  IMAD.MOV.U32 R12, RZ, RZ, 0x4 ;  /* 0x00000004ff0c7424 */ /* 0x000fe400078e00ff */
[----:B------:R-:W-:-:S07]  /*2b4f0*/  IMAD.MOV.U32 R3, RZ, RZ, R14 ;  /* 0x000000ffff037224 */ /* 0x000fce00078e000e */
[----:B------:R-:W-:Y:S05]  /*2b500*/  WARPSYNC.COLLECTIVE R15, `(.L_x_12322) ;  /* 0x000000000f087348 */ /* 0x000fea0003c00000 */
[----:B------:R0:W1:Y:S02]  /*2b510*/  SHFL.IDX P6, R14, R13, R12, R11 ;  /* 0x0000000c0d0e7389 */ /* 0x00006400000c000b */
[----:B01----:R-:W-:Y:S01]  /*2b520*/  ENDCOLLECTIVE ;  /* 0x000000000000791b */ /* 0x003fe20003800000 */
.L_x_12322:
        /* <DEDUP_REMOVED lines=15> */
.L_x_12323:
[----:B------:R-:W-:Y:S01]  /*2b620*/  @P0 IMAD R7, R5, 0x2, R22 ;  /* 0x0000000205070824 */ /* 0x000fe200078e0216 */
[----:B------:R-:W-:Y:S01]  /*2b630*/  MOV R13, R4 ;  /* 0x00000004000d7202 */ /* 0x000fe20000000f00 */
[----:B------:R-:W-:Y:S02]  /*2b640*/  IMAD.MOV.U32 R12, RZ, RZ, 0x5 ;  /* 0x00000005ff0c7424 */ /* 0x000fe400078e00ff */
[----:B------:R-:W-:-:S07]  /*2b650*/  IMAD.MOV.U32 R3, RZ, RZ, R14 ;  /* 0x000000ffff037224 */ /* 0x000fce00078e000e */
[----:B------:R-:W-:Y:S05]  /*2b660*/  WARPSYNC.COLLECTIVE R15, `(.L_x_12324) ;  /* 0x000000000f087348 */ /* 0x000fea0003c00000 */
[----:B------:R0:W1:Y:S02]  /*2b670*/  SHFL.IDX P6, R14, R13, R12, R11 ;  /* 0x0000000c0d0e7389 */ /* 0x00006400000c000b */
[----:B01----:R-:W-:Y:S01]  /*2b680*/  ENDCOLLECTIVE ;  /* 0x000000000000791b */ /* 0x003fe20003800000 */
.L_x_12324:
        /* <DEDUP_REMOVED lines=10> */
.L_x_12325:
[----:B------:R-:W-:Y:S01]  /*2b730*/  @!PT LDS RZ, [RZ] ;  /* 0x00000000fffff984 */ /* 0x000fe20000000800 */
[----:B------:R-:W-:Y:S01]  /*2b740*/  @!PT LDS RZ, [RZ] ;  /* 0x00000000fffff984 */ /* 0x000fe20000000800 */
[----:B------:R-:W-:Y:S01]  /*2b750*/  @!PT LDS RZ, [RZ] ;  /* 0x00000000fffff984 */ /* 0x000fe20000000800 */
[----:B------:R0:W-:Y:S01]  /*2b760*/  @P0 LDGSTS.E.BYPASS.LTC128B.128 [R7+0x1e400], desc[UR42][R2.64], !P2 ;  /* 0x1e40000002070fae */ /* 0x0001e2000d101d6a */
[----:B------:R-:W-:Y:S01]  /*2b770*/  IMAD.MOV.U32 R0, RZ, RZ, R14 ;  /* 0x000000ffff007224 */ /* 0x000fe200078e000e */
[----:B------:R-:W-:Y:S06]  /*2b780*/  BRA `(.L_x_12326) ;  /* 0xffffffa400587947 */ /* 0x000fec000383ffff */
.L_x_12177:
        /* <DEDUP_REMOVED lines=9> */
.L_x_12327:
[C---:B------:R-:W-:Y:S01]  /*2b820*/  VIADD R6, R34.reuse, 0x10 ;  /* 0x0000001022067836 */ /* 0x040fe20000000000 */
[----:B------:R-:W-:Y:S01]  /*2b830*/  ISETP.GE.AND P0, PT, R34, R5, PT ;  /* 0x000000052200720c */ /* 0x000fe20003f06270 */
[----:B------:R-:W-:Y:S02]  /*2b840*/  IMAD.MOV.U32 R13, RZ, RZ, R0 ;  /* 0x000000ffff0d7224 */ /* 0x000fe400078e0000 */
[----:B------:R-:W-:-:S10]  /*2b850*/  IMAD.MOV.U32 R2, RZ, RZ, R14 ;  /* 0x000000ffff027224 */ /* 0x000fd400078e000e */
[----:B------:R-:W-:Y:S05]  /*2b860*/  WARPSYNC.COLLECTIVE R15, `(.L_x_12328) ;  /* 0x000000000f087348 */ /* 0x000fea0003c00000 */
[----:B------:R0:W1:Y:S02]  /*2b870*/  SHFL.IDX P6, R14, R13, R12, R11 ;  /* 0x0000000c0d0e7389 */ /* 0x00006400000c000b */
[----:B01----:R-:W-:Y:S01]  /*2b880*/  ENDCOLLECTIVE ;  /* 0x000000000000791b */ /* 0x003fe20003800000 */
.L_x_12328:
[----:B------:R-:W-:Y:S02]  /*2b890*/  IMAD.MOV.U32 R13, RZ, RZ, R4 ;  /* 0x000000ffff0d7224 */ /* 0x000fe400078e0004 */
[----:B------:R-:W-:Y:S02]  /*2b8a0*/  IMAD.MOV.U32 R12, RZ, RZ, 0x1 ;  /* 0x00000001ff0c7424 */ /* 0x000fe400078e00ff */
[----:B------:R-:W-:-:S07]  /*2b8b0*/  IMAD.MOV.U32 R3, RZ, RZ, R14 ;  /* 0x000000ffff037224 */ /* 0x000fce00078e000e */
[----:B------:R-:W-:Y:S05]  /*2b8c0*/  WARPSYNC.COLLECTIVE R15, `(.L_x_12329) ;  /* 0x000000000f087348 */ /* 0x000fea0003c00000 */
[----:B------:R0:W1:Y:S02]  /*2b8d0*/  SHFL.IDX P6, R14, R13, R12, R11 ;  /* 0x0000000c0d0e7389 */ /* 0x00006400000c000b */
[----:B01----:R-:W-:Y:S01]  /*2b8e0*/  ENDCOLLECTIVE ;  /* 0x000000000000791b */ /* 0x003fe20003800000 */
.L_x_12329:
        /* <DEDUP_REMOVED lines=15> */
.L_x_12330:
[----:B------:R-:W-:Y:S02]  /*2b9e0*/  IMAD.MOV.U32 R13, RZ, RZ, R4 ;  /* 0x000000ffff0d7224 */ /* 0x000fe400078e0004 */
[----:B------:R-:W-:Y:S02]  /*2b9f0*/  IMAD.MOV.U32 R12, RZ, RZ, 0x2 ;  /* 0x00000002ff0c7424 */ /* 0x000fe400078e00ff */
[----:B------:R-:W-:-:S07]  /*2ba00*/  IMAD.MOV.U32 R3, RZ, RZ, R14 ;  /* 0x000000ffff037224 */ /* 0x000fce00078e000e */
[----:B------:R-:W-:Y:S05]  /*2ba10*/  WARPSYNC.COLLECTIVE R15, `(.L_x_12331) ;  /* 0x000000000f087348 */ /* 0x000fea0003c00000 */
[----:B------:R0:W1:Y:S02]  /*2ba20*/  SHFL.IDX P6, R14, R13, R12, R11 ;  /* 0x0000000c0d0e7389 */ /* 0x00006400000c000b */
[----:B01----:R-:W-:Y:S01]  /*2ba30*/  ENDCOLLECTIVE ;  /* 0x000000000000791b */ /* 0x003fe20003800000 */
.L_x_12331:
        /* <DEDUP_REMOVED lines=16> */
.L_x_12332:
[----:B------:R-:W-:Y:S02]  /*2bb40*/  IMAD.MOV.U32 R13, RZ, RZ, R4 ;  /* 0x000000ffff0d7224 */ /* 0x000fe400078e0004 */
[----:B------:R-:W-:Y:S01]  /*2bb50*/  IMAD.MOV.U32 R12, RZ, RZ, 0x3 ;  /* 0x00000003ff0c7424 */ /* 0x000fe200078e00ff */
[----:B------:R-:W-:-:S07]  /*2bb60*/  MOV R3, R14 ;  /* 0x0000000e00037202 */ /* 0x000fce0000000f00 */
[----:B------:R-:W-:Y:S05]  /*2bb70*/  WARPSYNC.COLLECTIVE R15, `(.L_x_12333) ;  /* 0x000000000f087348 */ /* 0x000fea0003c00000 */
[----:B------:R0:W1:Y:S02]  /*2bb80*/  SHFL.IDX P6, R14, R13, R12, R11 ;  /* 0x0000000c0d0e7389 */ /* 0x00006400000c000b */
[----:B01----:R-:W-:Y:S01]  /*2bb90*/  ENDCOLLECTIVE ;  /* 0x000000000000791b */ /* 0x003fe20003800000 */
.L_x_12333:
        /* <DEDUP_REMOVED lines=16> */
.L_x_12334:
[----:B------:R-:W-:Y:S02]  /*2bca0*/  IMAD.MOV.U32 R13, RZ, RZ, R4 ;  /* 0x000000ffff0d7224 */ /* 0x000fe400078e0004 */
[----:B------:R-:W-:Y:S02]  /*2bcb0*/  IMAD.MOV.U32 R12, RZ, RZ, 0x4 ;  /* 0x00000004ff0c7424 */ /* 0x000fe400078e00ff */
[----:B------:R-:W-:-:S07]  /*2bcc0*/  IMAD.MOV.U32 R3, RZ, RZ, R14 ;  /* 0x000000ffff037224 */ /* 0x000fce00078e000e */
[----:B------:R-:W-:Y:S05]  /*2bcd0*/  WARPSYNC.COLLECTIVE R15, `(.L_x_12335) ;  /* 0x000000000f087348 */ /* 0x000fea0003c00000 */
[----:B------:R0:W1:Y:S02]  /*2bce0*/  SHFL.IDX P6, R14, R13, R12, R11 ;  /* 0x0000000c0d0e7389 */ /* 0x00006400000c000b */
[----:B01----:R-:W-:Y:S01]  /*2bcf0*/  ENDCOLLECTIVE ;  /* 0x000000000000791b */ /* 0x003fe20003800000 */
.L_x_12335:
        /* <DEDUP_REMOVED lines=16> */
.L_x_12336:
[----:B------:R-:W-:Y:S02]  /*2be00*/  IMAD.MOV.U32 R13, RZ, RZ, R4 ;  /* 0x000000ffff0d7224 */ /* 0x000fe400078e0004 */
[----:B------:R-:W-:Y:S02]  /*2be10*/  IMAD.MOV.U32 R12, RZ, RZ, 0x5 ;  /* 0x00000005ff0c7424 */ /* 0x000fe400078e00ff */
[----:B------:R-:W-:-:S07]  /*2be20*/  IMAD.MOV.U32 R3, RZ, RZ, R14 ;  /* 0x000000ffff037224 */ /* 0x000fce00078e000e */
[----:B------:R-:W-:Y:S05]  /*2be30*/  WARPSYNC.COLLECTIVE R15, `(.L_x_12337) ;  /* 0x000000000f087348 */ /* 0x000fea0003c00000 */
[----:B------:R0:W1:Y:S02]  /*2be40*/  SHFL.IDX P6, R14, R13, R12, R11 ;  /* 0x0000000c0d0e7389 */ /* 0x00006400000c000b */
[----:B01----:R-:W-:Y:S01]  /*2be50*/  ENDCOLLECTIVE ;  /* 0x000000000000791b */ /* 0x003fe20003800000 */
.L_x_12337:
        /* <DEDUP_REMOVED lines=16> */
.L_x_12338:
[----:B------:R-:W-:Y:S02]  /*2bf60*/  IMAD.MOV.U32 R13, RZ, RZ, R4 ;  /* 0x000000ffff0d7224 */ /* 0x000fe400078e0004 */
[----:B------:R-:W-:Y:S02]  /*2bf70*/  IMAD.MOV.U32 R12, RZ, RZ, 0x6 ;  /* 0x00000006ff0c7424 */ /* 0x000fe400078e00ff */
[----:B------:R-:W-:-:S07]  /*2bf80*/  IMAD.MOV.U32 R3, RZ, RZ, R14 ;  /* 0x000000ffff037224 */ /* 0x000fce00078e000e */
[----:B------:R-:W-:Y:S05]  /*2bf90*/  WARPSYNC.COLLECTIVE R15, `(.L_x_12339) ;  /* 0x000000000f087348 */ /* 0x000fea0003c00000 */
[----:B------:R0:W1:Y:S02]  /*2bfa0*/  SHFL.IDX P6, R14, R13, R12, R11 ;  /* 0x0000000c0d0e7389 */ /* 0x00006400000c000b */
[----:B01----:R-:W-:Y:S01]  /*2bfb0*/  ENDCOLLECTIVE ;  /* 0x000000000000791b */ /* 0x003fe20003800000 */
.L_x_12339:
        /* <DEDUP_REMOVED lines=11> */
[----:B------:R-:W-:Y:S02]  /*2c070*/  ISETP.GE.AND P0, PT, R2, R5, PT ;  /* 0x000000050200720c */ /* 0x000fe40003f06270 */
[----:B------:R-:W-:-:S11]  /*2c080*/  MOV R2, R14 ;  /* 0x0000000e00027202 */ /* 0x000fd60000000f00 */
[----:B------:R-:W-:Y:S05]  /*2c090*/  WARPSYNC.COLLECTIVE R15, `(.L_x_12340) ;  /* 0x000000000f087348 */ /* 0x000fea0003c00000 */
[----:B------:R0:W1:Y:S02]  /*2c0a0*/  SHFL.IDX P6, R14, R13, R12, R11 ;  /* 0x0000000c0d0e7389 */ /* 0x00006400000c000b */
[----:B01----:R-:W-:Y:S01]  /*2c0b0*/  ENDCOLLECTIVE ;  /* 0x000000000000791b */ /* 0x003fe20003800000 */
.L_x_12340:
[----:B------:R-:W-:Y:S02]  /*2c0c0*/  IMAD.MOV.U32 R13, RZ, RZ, R4 ;  /* 0x000000ffff0d7224 */ /* 0x000fe400078e0004 */
[----:B------:R-:W-:Y:S02]  /*2c0d0*/  IMAD.MOV.U32 R12, RZ, RZ, 0x7 ;  /* 0x00000007ff0c7424 */ /* 0x000fe400078e00ff */
[----:B------:R-:W-:-:S07]  /*2c0e0*/  IMAD.MOV.U32 R3, RZ, RZ, R14 ;  /* 0x000000ffff037224 */ /* 0x000fce00078e000e */
[----:B------:R-:W-:Y:S05]  /*2c0f0*/  WARPSYNC.COLLECTIVE R15, `(.L_x_12341) ;  /* 0x000000000f087348 */ /* 0x000fea0003c00000 */
[----:B------:R0:W1:Y:S02]  /*2c100*/  SHFL.IDX P6, R14, R13, R12, R11 ;  /* 0x0000000c0d0e7389 */ /* 0x00006400000c000b */
[----:B01----:R-:W-:Y:S01]  /*2c110*/  ENDCOLLECTIVE ;  /* 0x000000000000791b */ /* 0x003fe20003800000 */
.L_x_12341:
        /* <DEDUP_REMOVED lines=10> */
.L_x_12342:
[----:B------:R-:W-:Y:S01]  /*2c1c0*/  @!PT LDS RZ, [RZ] ;  /* 0x00000000fffff984 */ /* 0x000fe20000000800 */
[----:B------:R-:W-:Y:S01]  /*2c1d0*/  @!PT LDS RZ, [RZ] ;  /* 0x00000000fffff984 */ /* 0x000fe20000000800 */
[----:B------:R-:W-:Y:S01]  /*2c1e0*/  @!PT LDS RZ, [RZ] ;  /* 0x00000000fffff984 */ /* 0x000fe20000000800 */
[----:B------:R0:W-:Y:S01]  /*2c1f0*/  @!P0 LDGSTS.E.BYPASS.LTC128B.128 [R8+0x1b400], desc[UR42][R2.64], !P1 ;  /* 0x1b40000002088fae */ /* 0x0001e2000c901d6a */
[----:B------:R-:W-:Y:S01]  /*2c200*/  IMAD.MOV.U32 R0, RZ, RZ, R14 ;  /* 0x000000ffff007224 */ /* 0x000fe200078e000e */
[----:B------:R-:W-:Y:S06]  /*2c210*/  BRA `(.L_x_12343) ;  /* 0xffffffa400dc7947 */ /* 0x000fec000383ffff */
.L_x_12180:
[----:B0-----:R0:W1:Y:S02]  /*2c220*/  SYNCS.PHASECHK.TRANS64.TRYWAIT P0, [R22+URZ+0x22820], R3 ;  /* 0x02282003160075a7 */ /* 0x001064000800017f */
[----:B-1----:R-:W-:Y:S05]  /*2c230*/  @!P0 NANOSLEEP.SYNCS 0x989680 ;  /* 0x009896800000895d */ /* 0x002fea0003900000 */
[----:B------:R-:W1:Y:S02]  /*2c240*/  @!P0 SYNCS.PHASECHK.TRANS64 P0, [R22+URZ+0x22820], R3 ;  /* 0x02282003160085a7 */ /* 0x000e64000800007f */
[----:B-1----:R-:W-:Y:S05]  /*2c250*/  @!P0 BRA `(.L_x_12180) ;  /* 0xfffffffc00f08947 */ /* 0x002fea000383ffff */
[----:B------:R-:W-:Y:S05]  /*2c260*/  BRA `(.L_x_12344) ;  /* 0xffffffa800387947 */ /* 0x000fea000383ffff */
.L_x_12183:
[----:B-1----:R1:W2:Y:S02]  /*2c270*/  SYNCS.PHASECHK.TRANS64.TRYWAIT P0, [R17+URZ+0x22860], R0 ;  /* 0x02286000110075a7 */ /* 0x0022a4000800017f */
[----:B--2---:R-:W-:Y:S05]  /*2c280*/  @!P0 NANOSLEEP.SYNCS 0x989680 ;  /* 0x009896800000895d */ /* 0x004fea0003900000 */
[----:B------:R-:W2:Y:S02]  /*2c290*/  @!P0 SYNCS.PHASECHK.TRANS64 P0, [R17+URZ+0x22860], R0 ;  /* 0x02286000110085a7 */ /* 0x000ea4000800007f */
[----:B--2---:R-:W-:Y:S05]  /*2c2a0*/  @!P0 BRA `(.L_x_12183) ;  /* 0xfffffffc00f08947 */ /* 0x004fea000383ffff */
[----:B------:R-:W-:Y:S05]  /*2c2b0*/  BRA `(.L_x_12345) ;  /* 0xffffffa800487947 */ /* 0x000fea000383ffff */
.L_x_12184:
        /* <DEDUP_REMOVED lines=8> */
.L_x_12347:
[----:B------:R-:W-:Y:S05]  /*2c340*/  BSYNC B0 ;  /* 0x0000000000007941 */ /* 0x000fea0003800000 */
.L_x_12346:
        /* <DEDUP_REMOVED lines=13> */
.L_x_12348:
        /* <DEDUP_REMOVED lines=11> */
.L_x_12349:
        /* <DEDUP_REMOVED lines=17> */
.L_x_12350:
[----:B------:R-:W-:Y:S02]  /*2c5e0*/  IMAD.MOV.U32 R13, RZ, RZ, R6 ;  /* 0x000000ffff0d7224 */ /* 0x000fe400078e0006 */
[----:B------:R-:W-:Y:S01]  /*2c5f0*/  IMAD.MOV.U32 R12, RZ, RZ, 0x2 ;  /* 0x00000002ff0c7424 */ /* 0x000fe200078e00ff */
[----:B------:R-:W-:-:S13]  /*2c600*/  IADD3 R2, P4, R14, R0, RZ ;  /* 0x000000000e027210 */ /* 0x000fda0007f9e0ff */
[----:B------:R-:W-:Y:S05]  /*2c610*/  WARPSYNC.COLLECTIVE R15, `(.L_x_12351) ;  /* 0x000000000f087348 */ /* 0x000fea0003c00000 */
[----:B------:R0:W1:Y:S02]  /*2c620*/  SHFL.IDX P6, R14, R13, R12, R11 ;  /* 0x0000000c0d0e7389 */ /* 0x00006400000c000b */
[----:B01----:R-:W-:Y:S01]  /*2c630*/  ENDCOLLECTIVE ;  /* 0x000000000000791b */ /* 0x003fe20003800000 */
.L_x_12351:
        /* <DEDUP_REMOVED lines=17> */
.L_x_12352:
[----:B------:R-:W-:Y:S02]  /*2c750*/  IMAD.MOV.U32 R13, RZ, RZ, R6 ;  /* 0x000000ffff0d7224 */ /* 0x000fe400078e0006 */
[----:B------:R-:W-:Y:S01]  /*2c760*/  IMAD.MOV.U32 R12, RZ, RZ, 0x3 ;  /* 0x00000003ff0c7424 */ /* 0x000fe200078e00ff */
[----:B------:R-:W-:-:S13]  /*2c770*/  IADD3 R2, P4, R14, R0, RZ ;  /* 0x000000000e027210 */ /* 0x000fda0007f9e0ff */
[----:B------:R-:W-:Y:S05]  /*2c780*/  WARPSYNC.COLLECTIVE R15, `(.L_x_12353) ;  /* 0x000000000f087348 */ /* 0x000fea0003c00000 */
[----:B------:R0:W1:Y:S02]  /*2c790*/  SHFL.IDX P6, R14, R13, R12, R11 ;  /* 0x0000000c0d0e7389 */ /* 0x00006400000c000b */
[----:B01----:R-:W-:Y:S01]  /*2c7a0*/  ENDCOLLECTIVE ;  /* 0x000000000000791b */ /* 0x003fe20003800000 */
.L_x_12353:
        /* <DEDUP_REMOVED lines=17> */
.L_x_12354:
[----:B------:R-:W-:Y:S02]  /*2c8c0*/  IMAD.MOV.U32 R13, RZ, RZ, R6 ;  /* 0x000000ffff0d7224 */ /* 0x000fe400078e0006 */
[----:B------:R-:W-:Y:S01]  /*2c8d0*/  IMAD.MOV.U32 R12, RZ, RZ, 0x4 ;  /* 0x00000004ff0c7424 */ /* 0x000fe200078e00ff */
[----:B------:R-:W-:-:S13]  /*2c8e0*/  IADD3 R2, P4, R14, R0, RZ ;  /* 0x000000000e027210 */ /* 0x000fda0007f9e0ff */
[----:B------:R-:W-:Y:S05]  /*2c8f0*/  WARPSYNC.COLLECTIVE R15, `(.L_x_12355) ;  /* 0x000000000f087348 */ /* 0x000fea0003c00000 */
[----:B------:R0:W1:Y:S02]  /*2c900*/  SHFL.IDX P6, R14, R13, R12, R11 ;  /* 0x0000000c0d0e7389 */ /* 0x00006400000c000b */
[----:B01----:R-:W-:Y:S01]  /*2c910*/  ENDCOLLECTIVE ;  /* 0x000000000000791b */ /* 0x003fe20003800000 */
.L_x_12355:
        /* <DEDUP_REMOVED lines=17> */
.L_x_12356:
[----:B------:R-:W-:Y:S02]  /*2ca30*/  IMAD.MOV.U32 R13, RZ, RZ, R6 ;  /* 0x000000ffff0d7224 */ /* 0x000fe400078e0006 */
[----:B------:R-:W-:Y:S01]  /*2ca40*/  IMAD.MOV.U32 R12, RZ, RZ, 0x5 ;  /* 0x00000005ff0c7424 */ /* 0x000fe200078e00ff */
[----:B------:R-:W-:-:S13]  /*2ca50*/  IADD3 R2, P4, R14, R0, RZ ;  /* 0x000000000e027210 */ /* 0x000fda0007f9e0ff */
[----:B------:R-:W-:Y:S05]  /*2ca60*/  WARPSYNC.COLLECTIVE R15, `(.L_x_12357) ;  /* 0x000000000f087348 */ /* 0x000fea0003c00000 */
[----:B------:R0:W1:Y:S02]  /*2ca70*/  SHFL.IDX P6, R14, R13, R12, R11 ;  /* 0x0000000c0d0e7389 */ /* 0x00006400000c000b */
[----:B01----:R-:W-:Y:S01]  /*2ca80*/  ENDCOLLECTIVE ;  /* 0x000000000000791b */ /* 0x003fe20003800000 */
.L_x_12357:
        /* <DEDUP_REMOVED lines=12> */
.L_x_12358:
        /* <DEDUP_REMOVED lines=9> */
.L_x_12191:
[----:B0-----:R0:W1:Y:S02]  /*2cbe0*/  SYNCS.PHASECHK.TRANS64.TRYWAIT P0, [R4+URZ+0x22840], R21 ;  /* 0x02284015040075a7 */ /* 0x001064000800017f */
[----:B-1----:R-:W-:Y:S05]  /*2cbf0*/  @!P0 NANOSLEEP.SYNCS 0x989680 ;  /* 0x009896800000895d */ /* 0x002fea0003900000 */
[----:B------:R-:W1:Y:S02]  /*2cc00*/  @!P0 SYNCS.PHASECHK.TRANS64 P0, [R4+URZ+0x22840], R21 ;  /* 0x02284015040085a7 */ /* 0x000e64000800007f */
[----:B-1----:R-:W-:Y:S05]  /*2cc10*/  @!P0 BRA `(.L_x_12191) ;  /* 0xfffffffc00f08947 */ /* 0x002fea000383ffff */
[----:B------:R-:W-:Y:S05]  /*2cc20*/  BRA `(.L_x_12360) ;  /* 0xffffffa800b07947 */ /* 0x000fea000383ffff */
.L_x_12192:
        /* <DEDUP_REMOVED lines=8> */
.L_x_12362:
[----:B------:R-:W-:Y:S05]  /*2ccb0*/  BSYNC B1 ;  /* 0x0000000000017941 */ /* 0x000fea0003800000 */
.L_x_12361:
        /* <DEDUP_REMOVED lines=9> */
.L_x_12363:
[----:B------:R-:W-:Y:S02]  /*2cd50*/  IMAD.MOV.U32 R13, RZ, RZ, R9 ;  /* 0x000000ffff0d7224 */ /* 0x000fe400078e0009 */
[----:B------:R-:W-:Y:S02]  /*2cd60*/  IMAD.MOV.U32 R12, RZ, RZ, 0x1 ;  /* 0x00000001ff0c7424 */ /* 0x000fe400078e00ff */
[----:B------:R-:W-:-:S07]  /*2cd70*/  IMAD.MOV.U32 R2, RZ, RZ, R14 ;  /* 0x000000ffff027224 */ /* 0x000fce00078e000e */
[----:B------:R-:W-:Y:S05]  /*2cd80*/  WARPSYNC.COLLECTIVE R15, `(.L_x_12364) ;  /* 0x000000000f087348 */ /* 0x000fea0003c00000 */
[----:B------:R0:W1:Y:S02]  /*2cd90*/  SHFL.IDX P6, R14, R13, R12, R11 ;  /* 0x0000000c0d0e7389 */ /* 0x00006400000c000b */
[----:B01----:R-:W-:Y:S01]  /*2cda0*/  ENDCOLLECTIVE ;  /* 0x000000000000791b */ /* 0x003fe20003800000 */
.L_x_12364:
        /* <DEDUP_REMOVED lines=11> */
.L_x_12365:
[----:B------:R-:W-:Y:S01]  /*2ce60*/  IMAD.MOV.U32 R13, RZ, RZ, R9 ;  /* 0x000000ffff0d7224 */ /* 0x000fe200078e0009 */
[----:B------:R-:W-:Y:S01]  /*2ce70*/  MOV R12, 0x2 ;  /* 0x00000002000c7802 */ /* 0x000fe20000000f00 */
[----:B------:R-:W-:-:S07]  /*2ce80*/  IMAD.MOV.U32 R2, RZ, RZ, R14 ;  /* 0x000000ffff027224 */ /* 0x000fce00078e000e */
[----:B------:R-:W-:Y:S05]  /*2ce90*/  WARPSYNC.COLLECTIVE R15, `(.L_x_12366) ;  /* 0x000000000f087348 */ /* 0x000fea0003c00000 */
[----:B------:R0:W1:Y:S02]  /*2cea0*/  SHFL.IDX P6, R14, R13, R12, R11 ;  /* 0x0000000c0d0e7389 */ /* 0x00006400000c000b */
[----:B01----:R-:W-:Y:S01]  /*2ceb0*/  ENDCOLLECTIVE ;  /* 0x000000000000791b */ /* 0x003fe20003800000 */
.L_x_12366:
        /* <DEDUP_REMOVED lines=11> */
.L_x_12367:
[----:B------:R-:W-:Y:S02]  /*2cf70*/  IMAD.MOV.U32 R13, RZ, RZ, R9 ;  /* 0x000000ffff0d7224 */ /* 0x000fe400078e0009 */
[----:B------:R-:W-:Y:S02]  /*2cf80*/  IMAD.MOV.U32 R12, RZ, RZ, 0x3 ;  /* 0x00000003ff0c7424 */ /* 0x000fe400078e00ff */
[----:B------:R-:W-:-:S07]  /*2cf90*/  IMAD.MOV.U32 R2, RZ, RZ, R14 ;  /* 0x000000ffff027224 */ /* 0x000fce00078e000e */
[----:B------:R-:W-:Y:S05]  /*2cfa0*/  WARPSYNC.COLLECTIVE R15, `(.L_x_12368) ;  /* 0x000000000f087348 */ /* 0x000fea0003c00000 */
[----:B------:R0:W1:Y:S02]  /*2cfb0*/  SHFL.IDX P6, R14, R13, R12, R11 ;  /* 0x0000000c0d0e7389 */ /* 0x00006400000c000b */
[----:B01----:R-:W-:Y:S01]  /*2cfc0*/  ENDCOLLECTIVE ;  /* 0x000000000000791b */ /* 0x003fe20003800000 */
.L_x_12368:
        /* <DEDUP_REMOVED lines=11> */
.L_x_12369:
[----:B------:R-:W-:Y:S02]  /*2d080*/  IMAD.MOV.U32 R13, RZ, RZ, R9 ;  /* 0x000000ffff0d7224 */ /* 0x000fe400078e0009 */
[----:B------:R-:W-:Y:S02]  /*2d090*/  IMAD.MOV.U32 R12, RZ, RZ, 0x4 ;  /* 0x00000004ff0c7424 */ /* 0x000fe400078e00ff */
[----:B------:R-:W-:-:S07]  /*2d0a0*/  IMAD.MOV.U32 R2, RZ, RZ, R14 ;  /* 0x000000ffff027224 */ /* 0x000fce00078e000e */
[----:B------:R-:W-:Y:S05]  /*2d0b0*/  WARPSYNC.COLLECTIVE R15, `(.L_x_12370) ;  /* 0x000000000f087348 */ /* 0x000fea0003c00000 */
[----:B------:R0:W1:Y:S02]  /*2d0c0*/  SHFL.IDX P6, R14, R13, R12, R11 ;  /* 0x0000000c0d0e7389 */ /* 0x00006400000c000b */
[----:B01----:R-:W-:Y:S01]  /*2d0d0*/  ENDCOLLECTIVE ;  /* 0x000000000000791b */ /* 0x003fe20003800000 */
.L_x_12370:
        /* <DEDUP_REMOVED lines=11> */
.L_x_12371:
[----:B------:R-:W-:Y:S02]  /*2d190*/  IMAD.MOV.U32 R13, RZ, RZ, R9 ;  /* 0x000000ffff0d7224 */ /* 0x000fe400078e0009 */
[----:B------:R-:W-:Y:S02]  /*2d1a0*/  IMAD.MOV.U32 R12, RZ, RZ, 0x5 ;  /* 0x00000005ff0c7424 */ /* 0x000fe400078e00ff */
[----:B------:R-:W-:-:S07]  /*2d1b0*/  IMAD.MOV.U32 R2, RZ, RZ, R14 ;  /* 0x000000ffff027224 */ /* 0x000fce00078e000e */
[----:B------:R-:W-:Y:S05]  /*2d1c0*/  WARPSYNC.COLLECTIVE R15, `(.L_x_12372) ;  /* 0x000000000f087348 */ /* 0x000fea0003c00000 */
[----:B------:R0:W1:Y:S02]  /*2d1d0*/  SHFL.IDX P6, R14, R13, R12, R11 ;  /* 0x0000000c0d0e7389 */ /* 0x00006400000c000b */
[----:B01----:R-:W-:Y:S01]  /*2d1e0*/  ENDCOLLECTIVE ;  /* 0x000000000000791b */ /* 0x003fe20003800000 */
.L_x_12372:
        /* <DEDUP_REMOVED lines=11> */
.L_x_12373:
[----:B------:R-:W-:Y:S01]  /*2d2a0*/  IMAD.MOV.U32 R2, RZ, RZ, R14 ;  /* 0x000000ffff027224 */ /* 0x000fe200078e000e */
[----:B------:R-:W-:Y:S06]  /*2d2b0*/  BRA `(.L_x_12374) ;  /* 0xffffffa400e47947 */ /* 0x000fec000383ffff */
.L_x_12197:
[----:B---3--:R3:W4:Y:S02]  /*2d2c0*/  SYNCS.PHASECHK.TRANS64.TRYWAIT P0, [R4+URZ+0x22860], R21 ;  /* 0x02286015040075a7 */ /* 0x008724000800017f */
[----:B----4-:R-:W-:Y:S05]  /*2d2d0*/  @!P0 NANOSLEEP.SYNCS 0x989680 ;  /* 0x009896800000895d */ /* 0x010fea0003900000 */
[----:B------:R-:W4:Y:S02]  /*2d2e0*/  @!P0 SYNCS.PHASECHK.TRANS64 P0, [R4+URZ+0x22860], R21 ;  /* 0x02286015040085a7 */ /* 0x000f24000800007f */
[----:B----4-:R-:W-:Y:S05]  /*2d2f0*/  @!P0 BRA `(.L_x_12197) ;  /* 0xfffffffc00f08947 */ /* 0x010fea000383ffff */
[----:B------:R-:W-:Y:S05]  /*2d300*/  BRA `(.L_x_12375) ;  /* 0xffffffa800347947 */ /* 0x000fea000383ffff */
.L_x_12198:
        /* <DEDUP_REMOVED lines=8> */
.L_x_12377:
[----:B------:R-:W-:Y:S05]  /*2d390*/  BSYNC B1 ;  /* 0x0000000000017941 */ /* 0x000fea0003800000 */
.L_x_12376:
[----:B------:R-:W-:Y:S01]  /*2d3a0*/  IMAD.MOV.U32 R13, RZ, RZ, R5 ;  /* 0x000000ffff0d7224 */ /* 0x000fe200078e0005 */
[----:B------:R-:W-:Y:S01]  /*2d3b0*/  MOV R3, R14 ;  /* 0x0000000e00037202 */ /* 0x000fe20000000f00 */
[----:B------:R-:W-:Y:S02]  /*2d3c0*/  IMAD.MOV.U32 R12, RZ, RZ, RZ ;  /* 0x000000ffff0c7224 */ /* 0x000fe400078e00ff */
[----:B------:R-:W-:Y:S02]  /*2d3d0*/  IMAD.MOV.U32 R11, RZ, RZ, 0x181f ;  /* 0x0000181fff0b7424 */ /* 0x000fe400078e00ff */
[----:B------:R-:W-:Y:S02]  /*2d3e0*/  IMAD.MOV.U32 R15, RZ, RZ, -0x1 ;  /* 0xffffffffff0f7424 */ /* 0x000fe400078e00ff */
[----:B------:R-:W-:-:S07]  /*2d3f0*/  IMAD R6, R6, 0x2, R22 ;  /* 0x0000000206067824 */ /* 0x000fce00078e0216 */
[----:B------:R-:W-:Y:S05]  /*2d400*/  WARPSYNC.COLLECTIVE R15, `(.L_x_12378) ;  /* 0x000000000f087348 */ /* 0x000fea0003c00000 */
[----:B------:R0:W1:Y:S02]  /*2d410*/  SHFL.IDX P6, R14, R13, R12, R11 ;  /* 0x0000000c0d0e7389 */ /* 0x00006400000c000b */
[----:B01----:R-:W-:Y:S01]  /*2d420*/  ENDCOLLECTIVE ;  /* 0x000000000000791b */ /* 0x003fe20003800000 */
.L_x_12378:
[----:B------:R-:W-:Y:S02]  /*2d430*/  IMAD.MOV.U32 R13, RZ, RZ, R7 ;  /* 0x000000ffff0d7224 */ /* 0x000fe400078e0007 */
[----:B------:R-:W-:Y:S01]  /*2d440*/  IMAD.MOV.U32 R12, RZ, RZ, 0x1 ;  /* 0x00000001ff0c7424 */ /* 0x000fe200078e00ff */
[----:B------:R-:W-:-:S13]  /*2d450*/  IADD3 R2, P0, R14, R0, RZ ;  /* 0x000000000e027210 */ /* 0x000fda0007f1e0ff */
[----:B------:R-:W-:Y:S05]  /*2d460*/  WARPSYNC.COLLECTIVE R15, `(.L_x_12379) ;  /* 0x000000000f087348 */ /* 0x000fea0003c00000 */
[----:B------:R0:W1:Y:S02]  /*2d470*/  SHFL.IDX P6, R14, R13, R12, R11 ;  /* 0x0000000c0d0e7389 */ /* 0x00006400000c000b */
[----:B01----:R-:W-:Y:S01]  /*2d480*/  ENDCOLLECTIVE ;  /* 0x000000000000791b */ /* 0x003fe20003800000 */
.L_x_12379:
        /* <DEDUP_REMOVED lines=13> */
.L_x_12380:
[----:B------:R-:W-:Y:S01]  /*2d560*/  IMAD.MOV.U32 R13, RZ, RZ, R7 ;  /* 0x000000ffff0d7224 */ /* 0x000fe200078e0007 */
[----:B------:R-:W-:Y:S02]  /*2d570*/  MOV R12, 0x2 ;  /* 0x00000002000c7802 */ /* 0x000fe40000000f00 */
[----:B------:R-:W-:-:S13]  /*2d580*/  IADD3 R2, P0, R14, R0, RZ ;  /* 0x000000000e027210 */ /* 0x000fda0007f1e0ff */
[----:B------:R-:W-:Y:S05]  /*2d590*/  WARPSYNC.COLLECTIVE R15, `(.L_x_12381) ;  /* 0x000000000f087348 */ /* 0x000fea0003c00000 */
[----:B------:R0:W1:Y:S02]  /*2d5a0*/  SHFL.IDX P6, R14, R13, R12, R11 ;  /* 0x0000000c0d0e7389 */ /* 0x00006400000c000b */
[----:B01----:R-:W-:Y:S01]  /*2d5b0*/  ENDCOLLECTIVE ;  /* 0x000000000000791b */ /* 0x003fe20003800000 */
.L_x_12381:
        /* <DEDUP_REMOVED lines=13> */
.L_x_12382:
[----:B------:R-:W-:Y:S02]  /*2d690*/  IMAD.MOV.U32 R13, RZ, RZ, R7 ;  /* 0x000000ffff0d7224 */ /* 0x000fe400078e0007 */
[----:B------:R-:W-:Y:S01]  /*2d6a0*/  IMAD.MOV.U32 R12, RZ, RZ, 0x3 ;  /* 0x00000003ff0c7424 */ /* 0x000fe200078e00ff */
[----:B------:R-:W-:-:S13]  /*2d6b0*/  IADD3 R2, P0, R14, R0, RZ ;  /* 0x000000000e027210 */ /* 0x000fda0007f1e0ff */
[----:B------:R-:W-:Y:S05]  /*2d6c0*/  WARPSYNC.COLLECTIVE R15, `(.L_x_12383) ;  /* 0x000000000f087348 */ /* 0x000fea0003c00000 */
[----:B------:R0:W1:Y:S02]  /*2d6d0*/  SHFL.IDX P6, R14, R13, R12, R11 ;  /* 0x0000000c0d0e7389 */ /* 0x00006400000c000b */
[----:B01----:R-:W-:Y:S01]  /*2d6e0*/  ENDCOLLECTIVE ;  /* 0x000000000000791b */ /* 0x003fe20003800000 */
.L_x_12383:
        /* <DEDUP_REMOVED lines=13> */
.L_x_12384:
[----:B------:R-:W-:Y:S02]  /*2d7c0*/  IMAD.MOV.U32 R13, RZ, RZ, R7 ;  /* 0x000000ffff0d7224 */ /* 0x000fe400078e0007 */
[----:B------:R-:W-:Y:S01]  /*2d7d0*/  IMAD.MOV.U32 R12, RZ, RZ, 0x4 ;  /* 0x00000004ff0c7424 */ /* 0x000fe200078e00ff */
[----:B------:R-:W-:-:S13]  /*2d7e0*/  IADD3 R2, P0, R14, R0, RZ ;  /* 0x000000000e027210 */ /* 0x000fda0007f1e0ff */
[----:B------:R-:W-:Y:S05]  /*2d7f0*/  WARPSYNC.COLLECTIVE R15, `(.L_x_12385) ;  /* 0x000000000f087348 */ /* 0x000fea0003c00000 */
[----:B------:R0:W1:Y:S02]  /*2d800*/  SHFL.IDX P6, R14, R13, R12, R11 ;  /* 0x0000000c0d0e7389 */ /* 0x00006400000c000b */
[----:B01----:R-:W-:Y:S01]  /*2d810*/  ENDCOLLECTIVE ;  /* 0x000000000000791b */ /* 0x003fe20003800000 */
.L_x_12385:
        /* <DEDUP_REMOVED lines=13> */
.L_x_12386:
[----:B------:R-:W-:Y:S02]  /*2d8f0*/  IMAD.MOV.U32 R13, RZ, RZ, R7 ;  /* 0x000000ffff0d7224 */ /* 0x000fe400078e0007 */
[----:B------:R-:W-:Y:S01]  /*2d900*/  IMAD.MOV.U32 R12, RZ, RZ, 0x5 ;  /* 0x00000005ff0c7424 */ /* 0x000fe200078e00ff */
[----:B------:R-:W-:-:S13]  /*2d910*/  IADD3 R2, P0, R14, R0, RZ ;  /* 0x000000000e027210 */ /* 0x000fda0007f1e0ff */
[----:B------:R-:W-:Y:S05]  /*2d920*/  WARPSYNC.COLLECTIVE R15, `(.L_x_12387) ;  /* 0x000000000f087348 */ /* 0x000fea0003c00000 */
[----:B------:R0:W1:Y:S02]  /*2d930*/  SHFL.IDX P6, R14, R13, R12, R11 ;  /* 0x0000000c0d0e7389 */ /* 0x00006400000c000b */
[----:B01----:R-:W-:Y:S01]  /*2d940*/  ENDCOLLECTIVE ;  /* 0x000000000000791b */ /* 0x003fe20003800000 */
.L_x_12387:
[----:B------:R-:W-:-:S05]  /*2d950*/  IADD3.X R3, RZ, R8, RZ, P0, !PT ;  /* 0x00000008ff037210 */ /* 0x000fca00007fe4ff */
        /* <DEDUP_REMOVED lines=12> */
.L_x_12388:
[----:B------:R-:W-:Y:S05]  /*2da20*/  BRA `(.L_x_12389) ;  /* 0xffffffa400847947 */ /* 0x000fea000383ffff */
.L_x_12206:
        /* <DEDUP_REMOVED lines=8> */
.L_x_12391:
[----:B------:R-:W-:Y:S05]  /*2dab0*/  BSYNC B0 ;  /* 0x0000000000007941 */ /* 0x000fea0003800000 */
.L_x_12390:
        /* <DEDUP_REMOVED lines=9> */
.L_x_12392:
        /* <DEDUP_REMOVED lines=18> */
.L_x_12393:
[----:B------:R-:W-:Y:S01]  /*2dc70*/  IMAD.MOV.U32 R12, RZ, RZ, 0x2 ;  /* 0x00000002ff0c7424 */ /* 0x000fe200078e00ff */
[----:B------:R-:W-:-:S05]  /*2dc80*/  SEL R6, R14, RZ, P1 ;  /* 0x000000ff0e067207 */ /* 0x000fca0000800000 */
[----:B------:R-:W-:-:S04]  /*2dc90*/  IMAD.IADD R6, R5, 0x1, R6 ;  /* 0x0000000105067824 */ /* 0x000fc800078e0206 */
[----:B------:R-:W-:-:S07]  /*2dca0*/  IMAD.MOV.U32 R13, RZ, RZ, R6 ;  /* 0x000000ffff0d7224 */ /* 0x000fce00078e0006 */
[----:B------:R-:W-:Y:S05]  /*2dcb0*/  WARPSYNC.COLLECTIVE R15, `(.L_x_12394) ;  /* 0x000000000f087348 */ /* 0x000fea0003c00000 */
[----:B------:R0:W1:Y:S02]  /*2dcc0*/  SHFL.UP P6, R14, R13, R12, R11 ;  /* 0x0400000c0d0e7389 */ /* 0x00006400000c000b */
[----:B01----:R-:W-:Y:S01]  /*2dcd0*/  ENDCOLLECTIVE ;  /* 0x000000000000791b */ /* 0x003fe20003800000 */
.L_x_12394:
[----:B------:R-:W-:Y:S01]  /*2dce0*/  IMAD.MOV.U32 R12, RZ, RZ, 0x4 ;  /* 0x00000004ff0c7424 */ /* 0x000fe200078e00ff */
[----:B------:R-:W-:-:S05]  /*2dcf0*/  SEL R7, R14, RZ, P2 ;  /* 0x000000ff0e077207 */ /* 0x000fca0001000000 */
[----:B------:R-:W-:-:S04]  /*2dd00*/  IMAD.IADD R7, R6, 0x1, R7 ;  /* 0x0000000106077824 */ /* 0x000fc800078e0207 */
[----:B------:R-:W-:-:S07]  /*2dd10*/  IMAD.MOV.U32 R13, RZ, RZ, R7 ;  /* 0x000000ffff0d7224 */ /* 0x000fce00078e0007 */
[----:B------:R-:W-:Y:S05]  /*2dd20*/  WARPSYNC.COLLECTIVE R15, `(.L_x_12395) ;  /* 0x000000000f087348 */ /* 0x000fea0003c00000 */
[----:B------:R0:W1:Y:S02]  /*2dd30*/  SHFL.UP P6, R14, R13, R12, R11 ;  /* 0x0400000c0d0e7389 */ /* 0x00006400000c000b */
[----:B01----:R-:W-:Y:S01]  /*2dd40*/  ENDCOLLECTIVE ;  /* 0x000000000000791b */ /* 0x003fe20003800000 */
.L_x_12395:
[----:B------:R-:W-:Y:S01]  /*2dd50*/  IMAD.MOV.U32 R12, RZ, RZ, 0x8 ;  /* 0x00000008ff0c7424 */ /* 0x000fe200078e00ff */
[----:B------:R-:W-:-:S04]  /*2dd60*/  SEL R2, R14, RZ, P3 ;  /* 0x000000ff0e027207 */ /* 0x000fc80001800000 */
[----:B------:R-:W-:-:S05]  /*2dd70*/  IADD3 R2, R7, R2, RZ ;  /* 0x0000000207027210 */ /* 0x000fca0007ffe0ff */
[----:B------:R-:W-:-:S07]  /*2dd80*/  IMAD.MOV.U32 R13, RZ, RZ, R2 ;  /* 0x000000ffff0d7224 */ /* 0x000fce00078e0002 */
[----:B------:R-:W-:Y:S05]  /*2dd90*/  WARPSYNC.COLLECTIVE R15, `(.L_x_12396) ;  /* 0x000000000f087348 */ /* 0x000fea0003c00000 */
[----:B------:R0:W1:Y:S02]  /*2dda0*/  SHFL.UP P6, R14, R13, R12, R11 ;  /* 0x0400000c0d0e7389 */ /* 0x00006400000c000b */
[----:B01----:R-:W-:Y:S01]  /*2ddb0*/  ENDCOLLECTIVE ;  /* 0x000000000000791b */ /* 0x003fe20003800000 */
.L_x_12396:
[----:B------:R-:W-:Y:S01]  /*2ddc0*/  IMAD.MOV.U32 R12, RZ, RZ, 0x10 ;  /* 0x00000010ff0c7424 */ /* 0x000fe200078e00ff */
[----:B------:R-:W-:-:S05]  /*2ddd0*/  SEL R3, R14, RZ, P4 ;  /* 0x000000ff0e037207 */ /* 0x000fca0002000000 */
[----:B------:R-:W-:-:S04]  /*2dde0*/  IMAD.IADD R3, R2, 0x1, R3 ;  /* 0x0000000102037824 */ /* 0x000fc800078e0203 */
[----:B------:R-:W-:-:S07]  /*2ddf0*/  IMAD.MOV.U32 R13, RZ, RZ, R3 ;  /* 0x000000ffff0d7224 */ /* 0x000fce00078e0003 */
[----:B------:R-:W-:Y:S05]  /*2de00*/  WARPSYNC.COLLECTIVE R15, `(.L_x_12397) ;  /* 0x000000000f087348 */ /* 0x000fea0003c00000 */
[----:B------:R0:W1:Y:S02]  /*2de10*/  SHFL.UP P6, R14, R13, R12, R11 ;  /* 0x0400000c0d0e7389 */ /* 0x00006400000c000b */
[----:B01----:R-:W-:Y:S01]  /*2de20*/  ENDCOLLECTIVE ;  /* 0x000000000000791b */ /* 0x003fe20003800000 */
.L_x_12397:
        /* <DEDUP_REMOVED lines=8> */
.L_x_12398:
[----:B------:R-:W-:Y:S05]  /*2deb0*/  BRA `(.L_x_12399) ;  /* 0xffffffa400e47947 */ /* 0x000fea000383ffff */
.L_x_12211:
[----:B------:R-:W-:Y:S01]  /*2dec0*/  BSSY B0, `(.L_x_12400) ;  /* 0x0000008000007945 */ /* 0x000fe20003800000 */
[----:B-----5:R-:W-:Y:S01]  /*2ded0*/  IMAD.MOV.U32 R13, RZ, RZ, R5 ;  /* 0x000000ffff0d7224 */ /* 0x020fe200078e0005 */
[----:B------:R-:W-:Y:S01]  /*2dee0*/  MOV R15, 0xffffffff ;  /* 0xffffffff000f7802 */ /* 0x000fe20000000f00 */
[----:B------:R-:W-:Y:S02]  /*2def0*/  IMAD.MOV.U32 R12, RZ, RZ, 0x1 ;  /* 0x00000001ff0c7424 */ /* 0x000fe400078e00ff */
[----:B------:R-:W-:-:S07]  /*2df00*/  IMAD.MOV.U32 R11, RZ, RZ, RZ ;  /* 0x000000ffff0b7224 */ /* 0x000fce00078e00ff */
[----:B0-----:R-:W-:Y:S05]  /*2df10*/  WARPSYNC.COLLECTIVE R15, `(.L_x_12401) ;  /* 0x000000000f087348 */ /* 0x001fea0003c00000 */
[----:B------:R1:W2:Y:S02]  /*2df20*/  SHFL.UP P6, R14, R13, R12, R11 ;  /* 0x0400000c0d0e7389 */ /* 0x0002a400000c000b */
[----:B012---:R-:W-:Y:S01]  /*2df30*/  ENDCOLLECTIVE ;  /* 0x000000000000791b */ /* 0x007fe20003800000 */
.L_x_12401:
[----:B------:R-:W-:Y:S05]  /*2df40*/  BSYNC B0 ;  /* 0x0000000000007941 */ /* 0x000fea0003800000 */
.L_x_12400:
        /* <DEDUP_REMOVED lines=8> */
.L_x_12402:
[----:B------:R-:W-:Y:S01]  /*2dfd0*/  IMAD.MOV.U32 R12, RZ, RZ, 0x4 ;  /* 0x00000004ff0c7424 */ /* 0x000fe200078e00ff */
[----:B------:R-:W-:-:S05]  /*2dfe0*/  SEL R2, R14, RZ, P2 ;  /* 0x000000ff0e027207 */ /* 0x000fca0001000000 */
[----:B------:R-:W-:-:S04]  /*2dff0*/  IMAD.IADD R2, R13, 0x1, R2 ;  /* 0x000000010d027824 */ /* 0x000fc800078e0202 */
[----:B------:R-:W-:-:S07]  /*2e000*/  IMAD.MOV.U32 R13, RZ, RZ, R2 ;  /* 0x000000ffff0d7224 */ /* 0x000fce00078e0002 */
[----:B------:R-:W-:Y:S05]  /*2e010*/  WARPSYNC.COLLECTIVE R15, `(.L_x_12403) ;  /* 0x000000000f087348 */ /* 0x000fea0003c00000 */
[----:B------:R0:W1:Y:S02]  /*2e020*/  SHFL.UP P6, R14, R13, R12, R11 ;  /* 0x0400000c0d0e7389 */ /* 0x00006400000c000b */
[----:B01----:R-:W-:Y:S01]  /*2e030*/  ENDCOLLECTIVE ;  /* 0x000000000000791b */ /* 0x003fe20003800000 */
.L_x_12403:
[----:B------:R-:W-:Y:S01]  /*2e040*/  IMAD.MOV.U32 R12, RZ, RZ, 0x8 ;  /* 0x00000008ff0c7424 */ /* 0x000fe200078e00ff */
[----:B------:R-:W-:-:S05]  /*2e050*/  SEL R3, R14, RZ, P3 ;  /* 0x000000ff0e037207 */ /* 0x000fca0001800000 */
[----:B------:R-:W-:-:S04]  /*2e060*/  IMAD.IADD R3, R2, 0x1, R3 ;  /* 0x0000000102037824 */ /* 0x000fc800078e0203 */
[----:B------:R-:W-:-:S07]  /*2e070*/  IMAD.MOV.U32 R13, RZ, RZ, R3 ;  /* 0x000000ffff0d7224 */ /* 0x000fce00078e0003 */
[----:B------:R-:W-:Y:S05]  /*2e080*/  WARPSYNC.COLLECTIVE R15, `(.L_x_12404) ;  /* 0x000000000f087348 */ /* 0x000fea0003c00000 */
[----:B------:R0:W1:Y:S02]  /*2e090*/  SHFL.UP P6, R14, R13, R12, R11 ;  /* 0x0400000c0d0e7389 */ /* 0x00006400000c000b */
[----:B01----:R-:W-:Y:S01]  /*2e0a0*/  ENDCOLLECTIVE ;  /* 0x000000000000791b */ /* 0x003fe20003800000 */
.L_x_12404:
[----:B------:R-:W-:Y:S02]  /*2e0b0*/  MOV R12, 0x10 ;  /* 0x00000010000c7802 */ /* 0x000fe40000000f00 */
[----:B------:R-:W-:-:S05]  /*2e0c0*/  SEL R4, R14, RZ, P4 ;  /* 0x000000ff0e047207 */ /* 0x000fca0002000000 */
[----:B------:R-:W-:-:S04]  /*2e0d0*/  IMAD.IADD R4, R3, 0x1, R4 ;  /* 0x0000000103047824 */ /* 0x000fc800078e0204 */
[----:B------:R-:W-:-:S07]  /*2e0e0*/  IMAD.MOV.U32 R13, RZ, RZ, R4 ;  /* 0x000000ffff0d7224 */ /* 0x000fce00078e0004 */
[----:B------:R-:W-:Y:S05]  /*2e0f0*/  WARPSYNC.COLLECTIVE R15, `(.L_x_12405) ;  /* 0x000000000f087348 */ /* 0x000fea0003c00000 */
[----:B------:R0:W1:Y:S02]  /*2e100*/  SHFL.UP P6, R14, R13, R12, R11 ;  /* 0x0400000c0d0e7389 */ /* 0x00006400000c000b */
[----:B01----:R-:W-:Y:S01]  /*2e110*/  ENDCOLLECTIVE ;  /* 0x000000000000791b */ /* 0x003fe20003800000 */
.L_x_12405:
        /* <DEDUP_REMOVED lines=8> */
.L_x_12406:
[----:B------:R-:W-:Y:S05]  /*2e1a0*/  BRA `(.L_x_12407) ;  /* 0xffffffa400c47947 */ /* 0x000fea000383ffff */
.L_x_12213:
[----:B------:R-:W-:Y:S01]  /*2e1b0*/  BSSY B0, `(.L_x_12408) ;  /* 0x0000006000007945 */ /* 0x000fe20003800000 */
[----:B------:R-:W-:Y:S01]  /*2e1c0*/  PLOP3.LUT P6, PT, P6, PT, PT, 0x8, 0x0 ;  /* 0x000000000000781c */ /* 0x000fe200037ce170 */
[----:B------:R-:W-:-:S12]  /*2e1d0*/  IMAD.MOV.U32 R15, RZ, RZ, -0x1 ;  /* 0xffffffffff0f7424 */ /* 0x000fd800078e00ff */
[----:B0-----:R-:W-:Y:S05]  /*2e1e0*/  WARPSYNC.COLLECTIVE R15, `(.L_x_12409) ;  /* 0x000000000f087348 */ /* 0x001fea0003c00000 */
[----:B------:R-:W-:Y:S01]  /*2e1f0*/  VOTE.ANY R14, PT, P6 ;  /* 0x00000000000e7806 */ /* 0x000fe200030e0100 */
[----:B0-----:R-:W-:Y:S06]  /*2e200*/  ENDCOLLECTIVE ;  /* 0x000000000000791b */ /* 0x001fec0003800000 */
.L_x_12409:
[----:B------:R-:W-:Y:S05]  /*2e210*/  BSYNC B0 ;  /* 0x0000000000007941 */ /* 0x000fea0003800000 */
.L_x_12408:
        /* <DEDUP_REMOVED lines=9> */
.L_x_12410:
[----:B------:R-:W-:Y:S01]  /*2e2b0*/  IMAD.MOV.U32 R5, RZ, RZ, R14 ;  /* 0x000000ffff057224 */ /* 0x000fe200078e000e */
[----:B------:R-:W-:Y:S06]  /*2e2c0*/  BRA `(.L_x_12411) ;  /* 0xffffffa400b47947 */ /* 0x000fec000383ffff */
.L_x_12215:
[----:B------:R-:W-:Y:S01]  /*2e2d0*/  BSSY B0, `(.L_x_12412) ;  /* 0x0000007000007945 */ /* 0x000fe20003800000 */
[----:B------:R-:W-:Y:S01]  /*2e2e0*/  IMAD.MOV.U32 R13, RZ, RZ, R2 ;  /* 0x000000ffff0d7224 */ /* 0x000fe200078e0002 */
[----:B------:R-:W-:Y:S01]  /*2e2f0*/  MOV R11, 0x1f ;  /* 0x0000001f000b7802 */ /* 0x000fe20000000f00 */
[----:B------:R-:W-:-:S07]  /*2e300*/  IMAD.MOV.U32 R15, RZ, RZ, -0x1 ;  /* 0xffffffffff0f7424 */ /* 0x000fce00078e00ff */
[----:B012---:R-:W-:Y:S05]  /*2e310*/  WARPSYNC.COLLECTIVE R15, `(.L_x_12413) ;  /* 0x000000000f087348 */ /* 0x007fea0003c00000 */
[----:B------:R3:W4:Y:S02]  /*2e320*/  SHFL.IDX P6, R14, R13, R12, R11 ;  /* 0x0000000c0d0e7389 */ /* 0x00072400000c000b */
[----:B01234-:R-:W-:Y:S01]  /*2e330*/  ENDCOLLECTIVE ;  /* 0x000000000000791b */ /* 0x01ffe20003800000 */
.L_x_12413:
[----:B------:R-:W-:Y:S05]  /*2e340*/  BSYNC B0 ;  /* 0x0000000000007941 */ /* 0x000fea0003800000 */
.L_x_12412:
[----:B------:R-:W-:Y:S05]  /*2e350*/  BRA `(.L_x_12214) ;  /* 0xffffffa400ac7947 */ /* 0x000fea000383ffff */
.L_x_12219:
[----:B0-----:R0:W2:Y:S02]  /*2e360*/  SYNCS.PHASECHK.TRANS64.TRYWAIT P0, [R5+URZ+0x22820], R0 ;  /* 0x02282000050075a7 */ /* 0x0010a4000800017f */
[----:B--2---:R-:W-:Y:S05]  /*2e370*/  @!P0 NANOSLEEP.SYNCS 0x989680 ;  /* 0x009896800000895d */ /* 0x004fea0003900000 */
[----:B------:R-:W2:Y:S02]  /*2e380*/  @!P0 SYNCS.PHASECHK.TRANS64 P0, [R5+URZ+0x22820], R0 ;  /* 0x02282000050085a7 */ /* 0x000ea4000800007f */
[----:B--2---:R-:W-:Y:S05]  /*2e390*/  @!P0 BRA `(.L_x_12219) ;  /* 0xfffffffc00f08947 */ /* 0x004fea000383ffff */
[----:B------:R-:W-:Y:S05]  /*2e3a0*/  BRA `(.L_x_12414) ;  /* 0xffffffac00247947 */ /* 0x000fea000383ffff */
.L_x_12220:
        /* <DEDUP_REMOVED lines=11> */
.L_x_12416:
[----:B------:R-:W-:Y:S05]  /*2e460*/  BSYNC B0 ;  /* 0x0000000000007941 */ /* 0x000fea0003800000 */
.L_x_12415:
[----:B------:R-:W-:Y:S05]  /*2e470*/  BRA `(.L_x_12417) ;  /* 0xffffffac000c7947 */ /* 0x000fea000383ffff */
.L_x_12221:
[----:B------:R-:W-:Y:S01]  /*2e480*/  BSSY B0, `(.L_x_12418) ;  /* 0x0000006000007945 */ /* 0x000fe20003800000 */
[----:B------:R-:W-:-:S07]  /*2e490*/  IMAD.MOV.U32 R15, RZ, RZ, -0x1 ;  /* 0xffffffffff0f7424 */ /* 0x000fce00078e00ff */
[----:B01-3--:R-:W-:Y:S05]  /*2e4a0*/  WARPSYNC.COLLECTIVE R15, `(.L_x_12419) ;  /* 0x000000000f0c7348 */ /* 0x00bfea0003c00000 */
[----:B------:R-:W-:Y:S02]  /*2e4b0*/  ELECT P6, UR62, PT ;  /* 0x00000000003e782f */ /* 0x000fe400038c0000 */
[----:B------:R-:W-:Y:S01]  /*2e4c0*/  MOV R14, UR62 ;  /* 0x0000003e000e7c02 */ /* 0x000fe20008000f00 */
[----:B01-3--:R-:W-:Y:S10]  /*2e4d0*/  ENDCOLLECTIVE ;  /* 0x000000000000791b */ /* 0x00bff40003800000 */
.L_x_12419:
[----:B------:R-:W-:Y:S05]  /*2e4e0*/  BSYNC B0 ;  /* 0x0000000000007941 */ /* 0x000fea0003800000 */
.L_x_12418:
[----:B------:R-:W-:Y:S05]  /*2e4f0*/  BRA `(.L_x_12420) ;  /* 0xffffffac00007947 */ /* 0x000fea000383ffff */
.L_x_12223:
[----:B0-----:R0:W2:Y:S02]  /*2e500*/  SYNCS.PHASECHK.TRANS64.TRYWAIT P1, [R3+URZ+0x22840], R2 ;  /* 0x02284002030075a7 */ /* 0x0010a4000802017f */
[----:B--2---:R-:W-:Y:S05]  /*2e510*/  @!P1 NANOSLEEP.SYNCS 0x989680 ;  /* 0x009896800000995d */ /* 0x004fea0003900000 */
[----:B------:R-:W2:Y:S02]  /*2e520*/  @!P1 SYNCS.PHASECHK.TRANS64 P1, [R3+URZ+0x22840], R2 ;  /* 0x02284002030095a7 */ /* 0x000ea4000802007f */
[----:B--2---:R-:W-:Y:S05]  /*2e530*/  @!P1 BRA `(.L_x_12223) ;  /* 0xfffffffc00f09947 */ /* 0x004fea000383ffff */
[----:B------:R-:W-:Y:S05]  /*2e540*/  BRA `(.L_x_12421) ;  /* 0xffffffac00207947 */ /* 0x000fea000383ffff */
.L_x_12225:
[----:B--2---:R2:W4:Y:S02]  /*2e550*/  SYNCS.PHASECHK.TRANS64.TRYWAIT P1, [R5+URZ+0x22840], R0 ;  /* 0x02284000050075a7 */ /* 0x004524000802017f */
[----:B----4-:R-:W-:Y:S05]  /*2e560*/  @!P1 NANOSLEEP.SYNCS 0x989680 ;  /* 0x009896800000995d */ /* 0x010fea0003900000 */
[----:B------:R-:W4:Y:S02]  /*2e570*/  @!P1 SYNCS.PHASECHK.TRANS64 P1, [R5+URZ+0x22840], R0 ;  /* 0x02284000050095a7 */ /* 0x000f24000802007f */
[----:B----4-:R-:W-:Y:S05]  /*2e580*/  @!P1 BRA `(.L_x_12225) ;  /* 0xfffffffc00f09947 */ /* 0x010fea000383ffff */
[----:B------:R-:W-:Y:S05]  /*2e590*/  BRA `(.L_x_12422) ;  /* 0xffffffac002c7947 */ /* 0x000fea000383ffff */
.L_x_12227:
[----:B----4-:R4:W0:Y:S02]  /*2e5a0*/  SYNCS.PHASECHK.TRANS64.TRYWAIT P1, [R3+URZ+0x22860], R2 ;  /* 0x02286002030075a7 */ /* 0x010824000802017f */
[----:B0-----:R-:W-:Y:S05]  /*2e5b0*/  @!P1 NANOSLEEP.SYNCS 0x989680 ;  /* 0x009896800000995d */ /* 0x001fea0003900000 */
[----:B------:R-:W0:Y:S02]  /*2e5c0*/  @!P1 SYNCS.PHASECHK.TRANS64 P1, [R3+URZ+0x22860], R2 ;  /* 0x02286002030095a7 */ /* 0x000e24000802007f */
[----:B0-----:R-:W-:Y:S05]  /*2e5d0*/  @!P1 BRA `(.L_x_12227) ;  /* 0xfffffffc00f09947 */ /* 0x001fea000383ffff */
[----:B------:R-:W-:Y:S05]  /*2e5e0*/  BRA `(.L_x_12423) ;  /* 0xffffffac00287947 */ /* 0x000fea000383ffff */
        .type           $_ZN7cutlass13device_kernelIN5flash11enable_sm90INS1_16FlashAttnFwdSm90INS1_25CollectiveMainloopFwdSm90ILi2EN4cute5tupleIJNS5_1CILi1EEES8_S8_EEENS6_IJNS7_ILi128EEENS7_ILi96EEENS7_ILi64EEEEEELi256ENS_6half_tEfNS_4arch4Sm90ELb0ELb1ELb0ELb1ELb1ELb1ELb0ELb1ELb0ELb1ELb0ELb0EEENS1_21CollectiveEpilogueFwdINS6_IJSA_NS7_ILi256EEESB_EEES9_SE_SG_Li256ELb1ELb1ELb0ELb0EEENS1_36VarlenDynamicPersistentTileSchedulerILi128ELi96ELi256ELi128ELb0ELb1ELb1ELb1ELb0ELb1EEEEEEEEEvNT_6ParamsE$_ZZN5flash25CollectiveMainloopFwdSm90ILi2EN4cute5tupleIJNS1_1CILi1EEES4_S4_EEENS2_IJNS3_ILi128EEENS3_ILi96EEENS3_ILi64EEEEEELi256EN7cutlass6half_tEfNSA_4arch4Sm90ELb0ELb1ELb0ELb1ELb1ELb1ELb0ELb1ELb0ELb1ELb0ELb0EE3mmaINS_16FlashAttnFwdSm90ISE_NS_21CollectiveEpilogueFwdINS2_IJS6_NS3_ILi256EEES7_EEES5_SB_SD_Li256ELb1ELb1ELb0ELb0EEENS_36VarlenDynamicPersistentTileSchedulerILi128ELi96ELi256ELi128ELb0ELb1ELb1ELb1ELb0ELb1EEEE13SharedStorageENS1_6TensorINS1_11ArrayEngineIfLm128EEENS1_6LayoutINS2_IJNS2_IJNS3_ILi2EEEST_NS3_ILi32EEEEEES4_S4_EEENS2_IJNS2_IJS4_ST_NS3_ILi4EEEEEENS3_ILi0EEESZ_EEEEEEENS_7SoftmaxILi2ELi0EEEEEbRKNSE_6ParamsENSA_13PipelineAsyncILi2EEES19_RNSA_13PipelineStateILj2EEERT0_RT1_iRiRKNS_16SeqlenInfoQKNewKILb1ELb1EEENS2_IJiiiiEEERT_ENKUliT_T0_T1_E_clIZSF_ISO_S12_S14_EbS17_S19_S19_S1C_S1E_S1G_iS1H_S1L_S1M_S1O_EUlRS1P_iE0_NS3_ILb1EEES1W_EEDaiS1P_S1Q_S1R_,@function
        .size           $_ZN7cutlass13device_kernelIN5flash11enable_sm90INS1_16FlashAttnFwdSm90INS1_25CollectiveMainloopFwdSm90ILi2EN4cute5tupleIJNS5_1CILi1EEES8_S8_EEENS6_IJNS7_ILi128EEENS7_ILi96EEENS7_ILi64EEEEEELi256ENS_6half_tEfNS_4arch4Sm90ELb0ELb1ELb0ELb1ELb1ELb1ELb0ELb1ELb0ELb1ELb0ELb0EEENS1_21CollectiveEpilogueFwdINS6_IJSA_NS7_ILi256EEESB_EEES9_SE_SG_Li256ELb1ELb1ELb0ELb0EEENS1_36VarlenDynamicPersistentTileSchedulerILi128ELi96ELi256ELi128ELb0ELb1ELb1ELb1ELb0ELb1EEEEEEEEEvNT_6ParamsE$_ZZN5flash25CollectiveMainloopFwdSm90ILi2EN4cute5tupleIJNS1_1CILi1EEES4_S4_EEENS2_IJNS3_ILi128EEENS3_ILi96EEENS3_ILi64EEEEEELi256EN7cutlass6half_tEfNSA_4arch4Sm90ELb0ELb1ELb0ELb1ELb1ELb1ELb0ELb1ELb0ELb1ELb0ELb0EE3mmaINS_16FlashAttnFwdSm90ISE_NS_21CollectiveEpilogueFwdINS2_IJS6_NS3_ILi256EEES7_EEES5_SB_SD_Li256ELb1ELb1ELb0ELb0EEENS_36VarlenDynamicPersistentTileSchedulerILi128ELi96ELi256ELi128ELb0ELb1ELb1ELb1ELb0ELb1EEEE13SharedStorageENS1_6TensorINS1_11ArrayEngineIfLm128EEENS1_6LayoutINS2_IJNS2_IJNS3_ILi2EEEST_NS3_ILi32EEEEEES4_S4_EEENS2_IJNS2_IJS4_ST_NS3_ILi4EEEEEENS3_ILi0EEESZ_EEEEEEENS_7SoftmaxILi2ELi0EEEEEbRKNSE_6ParamsENSA_13PipelineAsyncILi2EEES19_RNSA_13PipelineStateILj2EEERT0_RT1_iRiRKNS_16SeqlenInfoQKNewKILb1ELb1EEENS2_IJiiiiEEERT_ENKUliT_T0_T1_E_clIZSF_ISO_S12_S14_EbS17_S19_S19_S1C_S1E_S1G_iS1H_S1L_S1M_S1O_EUlRS1P_iE0_NS3_ILb1EEES1W_EEDaiS1P_S1Q_S1R_,(.L_x_15561 - $_ZN7cutlass13device_kernelIN5flash11enable_sm90INS1_16FlashAttnFwdSm90INS1_25CollectiveMainloopFwdSm90ILi2EN4cute5tupleIJNS5_1CILi1EEES8_S8_EEENS6_IJNS7_ILi128EEENS7_ILi96EEENS7_ILi64EEEEEELi256ENS_6half_tEfNS_4arch4Sm90ELb0ELb1ELb0ELb1ELb1ELb1ELb0ELb1ELb0ELb1ELb0ELb0EEENS1_21CollectiveEpilogueFwdINS6_IJSA_NS7_ILi256EEESB_EEES9_SE_SG_Li256ELb1ELb1ELb0ELb0EEENS1_36VarlenDynamicPersistentTileSchedulerILi128ELi96ELi256ELi128ELb0ELb1ELb1ELb1ELb0ELb1EEEEEEEEEvNT_6ParamsE$_ZZN5flash25CollectiveMainloopFwdSm90ILi2EN4cute5tupleIJNS1_1CILi1EEES4_S4_EEENS2_IJNS3_ILi128EEENS3_ILi96EEENS3_ILi64EEEEEELi256EN7cutlass6half_tEfNSA_4arch4Sm90ELb0ELb1ELb0ELb1ELb1ELb1ELb0ELb1ELb0ELb1ELb0ELb0EE3mmaINS_16FlashAttnFwdSm90ISE_NS_21CollectiveEpilogueFwdINS2_IJS6_NS3_ILi256EEES7_EEES5_SB_SD_Li256ELb1ELb1ELb0ELb0EEENS_36VarlenDynamicPersistentTileSchedulerILi128ELi96ELi256ELi128ELb0ELb1ELb1ELb1ELb0ELb1EEEE13SharedStorageENS1_6TensorINS1_11ArrayEngineIfLm128EEENS1_6LayoutINS2_IJNS2_IJNS3_ILi2EEEST_NS3_ILi32EEEEEES4_S4_EEENS2_IJNS2_IJS4_ST_NS3_ILi4EEEEEENS3_ILi0EEESZ_EEEEEEENS_7SoftmaxILi2ELi0EEEEEbRKNSE_6ParamsENSA_13PipelineAsyncILi2EEES19_RNSA_13PipelineStateILj2EEERT0_RT1_iRiRKNS_16SeqlenInfoQKNewKILb1ELb1EEENS2_IJiiiiEEERT_ENKUliT_T0_T1_E_clIZSF_ISO_S12_S14_EbS17_S19_S19_S1C_S1E_S1G_iS1H_S1L_S1M_S1O_EUlRS1P_iE0_NS3_ILb1EEES1W_EEDaiS1P_S1Q_S1R_)
$_ZN7cutlass13device_kernelIN5flash11enable_sm90INS1_16FlashAttnFwdSm90INS1_25CollectiveMainloopFwdSm90ILi2EN4cute5tupleIJNS5_1CILi1EEES8_S8_EEENS6_IJNS7_ILi128EEENS7_ILi96EEENS7_ILi64EEEEEELi256ENS_6half_tEfNS_4arch4Sm90ELb0ELb1ELb0ELb1ELb1ELb1ELb0ELb1ELb0ELb1ELb0ELb0EEENS1_21CollectiveEpilogueFwdINS6_IJSA_NS7_ILi256EEESB_EEES9_SE_SG_Li256ELb1ELb1ELb0ELb0EEENS1_36VarlenDynamicPersistentTileSchedulerILi128ELi96ELi256ELi128ELb0ELb1ELb1ELb1ELb0ELb1EEEEEEEEEvNT_6ParamsE$_ZZN5flash25CollectiveMainloopFwdSm90ILi2EN4cute5tupleIJNS1_1CILi1EEES4_S4_EEENS2_IJNS3_ILi128EEENS3_ILi96EEENS3_ILi64EEEEEELi256EN7cutlass6half_tEfNSA_4arch4Sm90ELb0ELb1ELb0ELb1ELb1ELb1ELb0ELb1ELb0ELb1ELb0ELb0EE3mmaINS_16FlashAttnFwdSm90ISE_NS_21CollectiveEpilogueFwdINS2_IJS6_NS3_ILi256EEES7_EEES5_SB_SD_Li256ELb1ELb1ELb0ELb0EEENS_36VarlenDynamicPersistentTileSchedulerILi128ELi96ELi256ELi128ELb0ELb1ELb1ELb1ELb0ELb1EEEE13SharedStorageENS1_6TensorINS1_11ArrayEngineIfLm128EEENS1_6LayoutINS2_IJNS2_IJNS3_ILi2EEEST_NS3_ILi32EEEEEES4_S4_EEENS2_IJNS2_IJS4_ST_NS3_ILi4EEEEEENS3_ILi0EEESZ_EEEEEEENS_7SoftmaxILi2ELi0EEEEEbRKNSE_6ParamsENSA_13PipelineAsyncILi2EEES19_RNSA_13PipelineStateILj2EEERT0_RT1_iRiRKNS_16SeqlenInfoQKNewKILb1ELb1EEENS2_IJiiiiEEERT_ENKUliT_T0_T1_E_clIZSF_ISO_S12_S14_EbS17_S19_S19_S1C_S1E_S1G_iS1H_S1L_S1M_S1O_EUlRS1P_iE0_NS3_ILb1EEES1W_EEDaiS1P_S1Q_S1R_:
[----:B------:R-:W-:Y:S01]  /*2e5f0*/  R2UR UR5, R0 ;  /* 0x00000000000572ca */ /* 0x000fe200000e0000 */
[----:B------:R-:W-:-:S12]  /*2e600*/  ULDC UR4, c[0x0][0x20] ;  /* 0x0000080000047ab9 */ /* 0x000fd80000000800 */
[----:B------:R-:W-:-:S09]  /*2e610*/  UIADD3 UR4, -UR4, UR5, URZ ;  /* 0x0000000504047290 */ /* 0x000fd2000fffe13f */
[----:B------:R-:W2:Y:S04]  /*2e620*/  LDL.64 R8, [UR4+0x18] ;  /* 0x00001804ff087983 */ /* 0x000ea80008100a00 */
[----:B------:R-:W3:Y:S01]  /*2e630*/  LDL.64 R6, [UR4] ;  /* 0x00000004ff067983 */ /* 0x000ee20008100a00 */
[----:B------:R-:W-:-:S03]  /*2e640*/  ULDC.64 UR6, c[0x0][0x208] ;  /* 0x0000820000067ab9 */ /* 0x000fc60000000a00 */
[----:B--2---:R-:W2:Y:S04]  /*2e650*/  LD.E R4, desc[UR6][R8.64] ;  /* 0x0000000608047980 */ /* 0x004ea8000c101900 */
[----:B---3--:R0:W5:Y:S04]  /*2e660*/  LD.E R0, desc[UR6][R6.64] ;  /* 0x0000000606007980 */ /* 0x008168000c101900 */
[----:B------:R0:W5:Y:S01]  /*2e670*/  LD.E R3, desc[UR6][R6.64+0x4] ;  /* 0x0000040606037980 */ /* 0x000162000c101900 */
[----:B------:R-:W-:Y:S01]  /*2e680*/  BSSY B0, `(.L_x_12424) ;  /* 0x0000007000007945 */ /* 0x000fe20003800000 */
[----:B------:R-:W-:Y:S01]  /*2e690*/  IMAD.MOV.U32 R5, RZ, RZ, R47 ;  /* 0x000000ffff057224 */ /* 0x000fe200078e002f */
[----:B--2---:R-:W-:-:S04]  /*2e6a0*/  LOP3.LUT R4, R4, 0x1, RZ, 0xfc, !PT ;  /* 0x0000000104047812 */ /* 0x004fc800078efcff */
[----:B------:R-:W-:Y:S01]  /*2e6b0*/  ISETP.NE.AND P0, PT, R4, 0x3, PT ;  /* 0x000000030400780c */ /* 0x000fe20003f05270 */
[----:B------:R-:W-:-:S12]  /*2e6c0*/  IMAD.MOV.U32 R4, RZ, RZ, R30 ;  /* 0x000000ffff047224 */ /* 0x000fd800078e001e */
[----:B0-----:R-:W-:Y:S05]  /*2e6d0*/  @!P0 BRA `(.L_x_12425) ;  /* 0x0000000000048947 */ /* 0x001fea0003800000 */
[----:B------:R-:W-:Y:S01]  /*2e6e0*/  BPT.TRAP 0x1 ;  /* 0x000000040000795c */ /* 0x000fe20000300000 */
.L_x_12425:
[----:B------:R-:W-:Y:S05]  /*2e6f0*/  BSYNC B0 ;  /* 0x0000000000007941 */ /* 0x000fea0003800000 */
.L_x_12424:
[----:B------:R-:W2:Y:S01]  /*2e700*/  LD.E.64 R12, desc[UR6][R8.64+0x18] ;  /* 0x00001806080c7980 */ /* 0x000ea2000c101b00 */
[----:B-----5:R-:W-:Y:S02]  /*2e710*/  SHF.L.U32 R15, R3, 0x1f, RZ ;  /* 0x0000001f030f7819 */ /* 0x020fe400000006ff */
[----:B--2---:R-:W-:-:S05]  /*2e720*/  MOV R13, R12 ;  /* 0x0000000c000d7202 */ /* 0x004fca0000000f00 */
[----:B------:R-:W-:-:S04]  /*2e730*/  IMAD R0, R0, 0x8, R13 ;  /* 0x0000000800007824 */ /* 0x000fc800078e020d */
[----:B------:R0:W1:Y:S01]  /*2e740*/  SYNCS.PHASECHK.TRANS64.TRYWAIT P0, [R0+URZ], R15 ;  /* 0x0000000f000075a7 */ /* 0x000062000800017f */
[----:B------:R-:W2:Y:S04]  /*2e750*/  LD.E R12, desc[UR6][R8.64] ;  /* 0x00000006080c7980 */ /* 0x000ea8000c101900 */
[----:B------:R0:W5:Y:S04]  /*2e760*/  LD.E R3, desc[UR6][R6.64] ;  /* 0x0000000606037980 */ /* 0x000168000c101900 */
[----:B------:R0:W5:Y:S01]  /*2e770*/  LD.E R11, desc[UR6][R6.64+0x4] ;  /* 0x00000406060b7980 */ /* 0x000162000c101900 */
[----:B------:R-:W-:Y:S01]  /*2e780*/  BSSY B0, `(.L_x_12426) ;  /* 0x0000005000007945 */ /* 0x000fe20003800000 */
[----:B--2---:R-:W-:-:S04]  /*2e790*/  LOP3.LUT R12, R12, 0x1, RZ, 0xfc, !PT ;  /* 0x000000010c0c7812 */ /* 0x004fc800078efcff */
[----:B------:R-:W-:-:S13]  /*2e7a0*/  ISETP.NE.AND P1, PT, R12, 0x3, PT ;  /* 0x000000030c00780c */ /* 0x000fda0003f25270 */
[----:B01----:R-:W-:Y:S05]  /*2e7b0*/  @!P1 BRA `(.L_x_12427) ;  /* 0x0000000000049947 */ /* 0x003fea0003800000 */
[----:B------:R-:W-:Y:S01]  /*2e7c0*/  BPT.TRAP 0x1 ;  /* 0x000000040000795c */ /* 0x000fe20000300000 */
.L_x_12427:
[----:B------:R-:W-:Y:S05]  /*2e7d0*/  BSYNC B0 ;  /* 0x0000000000007941 */ /* 0x000fea0003800000 */
.L_x_12426:
[----:B------:R-:W-:Y:S04]  /*2e7e0*/  BSSY B0, `(.L_x_12428) ;  /* 0x0000008000007945 */ /* 0x000fe80003800000 */
[----:B------:R-:W-:Y:S05]  /*2e7f0*/  @P0 BRA `(.L_x_12429) ;  /* 0x0000000000180947 */ /* 0x000fea0003800000 */
[----:B------:R-:W2:Y:S01]  /*2e800*/  LD.E.64 R8, desc[UR6][R8.64+0x18] ;  /* 0x0000180608087980 */ /* 0x000ea2000c101b00 */
[----:B-----5:R-:W-:Y:S02]  /*2e810*/  SHF.L.U32 R6, R11, 0x1f, RZ ;  /* 0x0000001f0b067819 */ /* 0x020fe400000006ff */
[----:B--2---:R-:W-:-:S05]  /*2e820*/  MOV R0, R8 ;  /* 0x0000000800007202 */ /* 0x004fca0000000f00 */
[----:B------:R-:W-:-:S04]  /*2e830*/  IMAD R3, R3, 0x8, R0 ;  /* 0x0000000803037824 */ /* 0x000fc800078e0200 */
[----:B------:R-:W0:Y:S02]  /*2e840*/  SYNCS.PHASECHK.TRANS64.TRYWAIT P0, [R3+URZ], R6 ;  /* 0x00000006030075a7 */ /* 0x000e24000800017f */
[----:B0-----:R-:W-:Y:S05]  /*2e850*/  @!P0 BRA `(.L_x_12430) ;  /* 0x000000a4009c8947 */ /* 0x001fea0003800000 */
.L_x_12429:
[----:B------:R-:W-:Y:S05]  /*2e860*/  BSYNC B0 ;  /* 0x0000000000007941 */ /* 0x000fea0003800000 */
.L_x_12428:
[----:B------:R-:W2:Y:S04]  /*2e870*/  LDL.64 R12, [UR4] ;  /* 0x00000004ff0c7983 */ /* 0x000ea80008100a00 */
[----:B------:R-:W3:Y:S04]  /*2e880*/  LDL.64 R8, [UR4+0x28] ;  /* 0x00002804ff087983 */ /* 0x000ee80008100a00 */
[----:B0-----:R-:W4:Y:S04]  /*2e890*/  LDL.64 R6, [UR4+0x20] ;  /* 0x00002004ff067983 */ /* 0x001f280008100a00 */
[----:B------:R-:W4:Y:S04]  /*2e8a0*/  LDL.64 R14, [UR4+0x8] ;  /* 0x00000804ff0e7983 */ /* 0x000f280008100a00 */
[----:B--2---:R-:W2:Y:S04]  /*2e8b0*/  LD.E R13, desc[UR6][R12.64] ;  /* 0x000000060c0d7980 */ /* 0x004ea8000c101900 */
[----:B---3--:R-:W2:Y:S01]  /*2e8c0*/  LD.E.64 R20, desc[UR6][R8.64] ;  /* 0x0000000608147980 */ /* 0x008ea2000c101b00 */
[----:B------:R-:W-:Y:S05]  /*2e8d0*/  WARPSYNC.ALL ;  /* 0x0000000000007948 */ /* 0x000fea0003800000 */
[----:B----4-:R0:W-:Y:S04]  /*2e8e0*/  ST.E desc[UR6][R14.64], RZ ;  /* 0x000000ff0e007985 */ /* 0x0101e8000c101906 */
[----:B------:R-:W3:Y:S01]  /*2e8f0*/  LD.E.64 R8, desc[UR6][R6.64] ;  /* 0x0000000606087980 */ /* 0x000ee2000c101b00 */
[----:B--2---:R-:W-:Y:S01]  /*2e900*/  IMAD R12, R13, 0x300, R20 ;  /* 0x000003000d0c7824 */ /* 0x004fe200078e0214 */
[----:B------:R-:W-:Y:S01]  /*2e910*/  WARPGROUP.ARRIVE ;  /* 0x00000000000079c5 */ /* 0x000fe20000000000 */
[----:B------:R-:W-:-:S02]  /*2e920*/  IMAD.MOV.U32 R13, RZ, RZ, R21 ;  /* 0x000000ffff0d7224 */ /* 0x000fc400078e0015 */
[----:B------:R-:W-:Y:S01]  /*2e930*/  IMAD.MOV.U32 R0, RZ, RZ, 0x1 ;  /* 0x00000001ff007424 */ /* 0x000fe200078e00ff */
        /* <DEDUP_REMOVED lines=8> */
[----:B------:R-:W-:Y:S01]  /*2e9c0*/  IADD3 R20, R12, 0x2, RZ ;  /* 0x000000020c147810 */ /* 0x000fe20007ffe0ff */
[----:B------:R-:W-:Y:S01]  /*2e9d0*/  WARPGROUP.ARRIVE ;  /* 0x00000000000079c5 */ /* 0x000fe20000000000 */
[----:B------:R-:W-:-:S02]  /*2e9e0*/  R2UR UR11, R21 ;  /* 0x00000000150b72ca */ /* 0x000fc400000e0000 */
        /* <DEDUP_REMOVED lines=10> */
[----:B------:R-:W-:-:S03]  /*2ea90*/  WARPGROUP.ARRIVE ;  /* 0x00000000000079c5 */ /* 0x000fc60000000000 */
        /* <DEDUP_REMOVED lines=10> */
[----:B------:R-:W-:-:S03]  /*2eb40*/  IMAD.MOV.U32 R13, RZ, RZ, R21 ;  /* 0x000000ffff0d7224 */ /* 0x000fc600078e0015 */
        /* <DEDUP_REMOVED lines=8> */
[----:B------:R-:W2:Y:S04]  /*2ebd0*/  LDL.64 R12, [UR4+0x18] ;  /* 0x00001804ff0c7983 */ /* 0x000ea80008100a00 */
[----:B------:R-:W3:Y:S01]  /*2ebe0*/  LDL.64 R8, [UR4] ;  /* 0x00000004ff087983 */ /* 0x000ee20008100a00 */
[----:B------:R-:W1:Y:S02]  /*2ebf0*/  S2R R6, SR_TID.X ;  /* 0x0000000000067919 */ /* 0x000e640000002100 */
[----:B-1---5:R-:W-:-:S04]  /*2ec00*/  SHF.R.U32.HI R3, RZ, 0x7, R6 ;  /* 0x00000007ff037819 */ /* 0x022fc80000011606 */
[----:B------:R-:W-:-:S05]  /*2ec10*/  IADD3 R3, -R3, 0xb, RZ ;  /* 0x0000000b03037810 */ /* 0x000fca0007ffe1ff */
[----:B------:R0:W-:Y:S06]  /*2ec20*/  BAR.ARV R3, 0x100 ;  /* 0x000400030000751d */ /* 0x0001ec0000002000 */
[----:B--2---:R-:W2:Y:S04]  /*2ec30*/  LD.E R11, desc[UR6][R12.64] ;  /* 0x000000060c0b7980 */ /* 0x004ea8000c101900 */
[----:B---3--:R0:W5:Y:S01]  /*2ec40*/  LD.E R7, desc[UR6][R8.64] ;  /* 0x0000000608077980 */ /* 0x008162000c101900 */
[----:B------:R-:W-:Y:S01]  /*2ec50*/  BSSY B0, `(.L_x_12431) ;  /* 0x0000005000007945 */ /* 0x000fe20003800000 */
[----:B--2---:R-:W-:-:S04]  /*2ec60*/  LOP3.LUT R11, R11, 0x1, RZ, 0xfc, !PT ;  /* 0x000000010b0b7812 */ /* 0x004fc800078efcff */
[----:B------:R-:W-:-:S13]  /*2ec70*/  ISETP.NE.AND P0, PT, R11, 0x3, PT ;  /* 0x000000030b00780c */ /* 0x000fda0003f05270 */
[----:B0-----:R-:W-:Y:S05]  /*2ec80*/  @!P0 BRA `(.L_x_12432) ;  /* 0x0000000000048947 */ /* 0x001fea0003800000 */
[----:B------:R-:W-:Y:S01]  /*2ec90*/  BPT.TRAP 0x1 ;  /* 0x000000040000795c */ /* 0x000fe20000300000 */
.L_x_12432:
[----:B------:R-:W-:Y:S05]  /*2eca0*/  BSYNC B0 ;  /* 0x0000000000007941 */ /* 0x000fea0003800000 */
.L_x_12431:
[----:B------:R-:W2:Y:S04]  /*2ecb0*/  LD.E.64 R8, desc[UR6][R12.64+0x20] ;  /* 0x000020060c087980 */ /* 0x000ea8000c101b00 */
[----:B------:R-:W3:Y:S01]  /*2ecc0*/  LD.E R3, desc[UR6][R12.64+0xc] ;  /* 0x00000c060c037980 */ /* 0x000ee2000c101900 */
[----:B--2---:R-:W-:-:S05]  /*2ecd0*/  MOV R8, R8 ;  /* 0x0000000800087202 */ /* 0x004fca0000000f00 */
[----:B-----5:R-:W-:-:S05]  /*2ece0*/  IMAD R8, R7, 0x8, R8 ;  /* 0x0000000807087824 */ /* 0x020fca00078e0208 */
[----:B---3--:R-:W-:-:S04]  /*2ecf0*/  PRMT R3, R3, 0x654, R8 ;  /* 0x0000065403037816 */ /* 0x008fc80000000008 */
[----:B------:R0:W-:Y:S01]  /*2ed00*/  SYNCS.ARRIVE.TRANS64.RED.A1T0 RZ, [R3+URZ], RZ ;  /* 0x000000ff03ff79a7 */ /* 0x0001e2000810043f */
[----:B------:R-:W2:Y:S04]  /*2ed10*/  LD.E R7, desc[UR6][R4.64] ;  /* 0x0000000604077980 */ /* 0x000ea8000c101900 */
[----:B------:R-:W3:Y:S04]  /*2ed20*/  LD.E R72, desc[UR6][R72.64] ;  /* 0x0000000648487980 */ /* 0x000ee8000c101900 */
[----:B0-----:R-:W4:Y:S04]  /*2ed30*/  LD.E R3, desc[UR6][R4.64+0x24] ;  /* 0x0000240604037980 */ /* 0x001f28000c101900 */
[----:B------:R-:W3:Y:S04]  /*2ed40*/  LD.E R21, desc[UR6][R4.64+0x8] ;  /* 0x0000080604157980 */ /* 0x000ee8000c101900 */
[----:B------:R-:W3:Y:S04]  /*2ed50*/  LD.E R78, desc[UR6][R4.64+0xc] ;  /* 0x00000c06044e7980 */ /* 0x000ee8000c101900 */
[----:B------:R-:W3:Y:S04]  /*2ed60*/  LD.E R76, desc[UR6][R4.64+0x4] ;  /* 0x00000406044c7980 */ /* 0x000ee8000c101900 */
[----:B------:R-:W3:Y:S04]  /*2ed70*/  LD.E R77, desc[UR6][R4.64+0x10] ;  /* 0x00001006044d7980 */ /* 0x000ee8000c101900 */
[----:B------:R-:W3:Y:S01]  /*2ed80*/  LD.E R79, desc[UR6][R4.64+0x14] ;  /* 0x00001406044f7980 */ /* 0x000ee2000c101900 */
[----:B----4-:R-:W-:-:S03]  /*2ed90*/  ISETP.NE.AND P0, PT, R3, 0x1, PT ;  /* 0x000000010300780c */ /* 0x010fc60003f05270 */
[----:B------:R-:W4:Y:S10]  /*2eda0*/  LD.E R3, desc[UR6][R4.64+0x18] ;  /* 0x0000180604037980 */ /* 0x000f34000c101900 */
[----:B------:R-:W4:Y:S04]  /*2edb0*/  @P0 LD.E R75, desc[UR6][R4.64+0x28] ;  /* 0x00002806044b0980 */ /* 0x000f28000c101900 */
[----:B------:R-:W4:Y:S01]  /*2edc0*/  @P0 LD.E R74, desc[UR6][R4.64+0x2c] ;  /* 0x00002c06044a0980 */ /* 0x000f22000c101900 */
[----:B--2---:R-:W-:-:S04]  /*2edd0*/  SHF.R.S32.HI R8, RZ, 0x1f, R7 ;  /* 0x0000001fff087819 */ /* 0x004fc80000011407 */
[----:B------:R-:W-:-:S04]  /*2ede0*/  LEA.HI R9, R8, R7, RZ, 0x7 ;  /* 0x0000000708097211 */ /* 0x000fc800078f38ff */
[----:B------:R-:W-:-:S05]  /*2edf0*/  LOP3.LUT R12, R9, 0xffffff80, RZ, 0xc0, !PT ;  /* 0xffffff80090c7812 */ /* 0x000fca00078ec0ff */
[----:B------:R-:W-:-:S05]  /*2ee00*/  IMAD.IADD R12, R7, 0x1, -R12 ;  /* 0x00000001070c7824 */ /* 0x000fca00078e0a0c */
[----:B------:R-:W-:-:S04]  /*2ee10*/  SHF.R.S32.HI R11, RZ, 0x1f, R12 ;  /* 0x0000001fff0b7819 */ /* 0x000fc8000001140c */
[CC--:B------:R-:W-:Y:S02]  /*2ee20*/  LEA.HI R13, R11.reuse, R12.reuse, RZ, 0x2 ;  /* 0x0000000c0b0d7211 */ /* 0x0c0fe400078f10ff */
[----:B------:R-:W-:Y:S02]  /*2ee30*/  LEA.HI R20, R8, R7, RZ, 0x2 ;  /* 0x0000000708147211 */ /* 0x000fe400078f10ff */
[--C-:B------:R-:W-:Y:S02]  /*2ee40*/  SHF.R.S32.HI R14, RZ, 0x2, R13.reuse ;  /* 0x00000002ff0e7819 */ /* 0x100fe4000001140d */
[----:B------:R-:W-:Y:S02]  /*2ee50*/  SHF.R.S32.HI R15, RZ, 0x1f, R13 ;  /* 0x0000001fff0f7819 */ /* 0x000fe4000001140d */
[----:B------:R-:W-:Y:S02]  /*2ee60*/  LEA.HI R11, R11, R12, RZ, 0x5 ;  /* 0x0000000c0b0b7211 */ /* 0x000fe400078f28ff */
[----:B------:R-:W-:-:S02]  /*2ee70*/  SHF.R.S32.HI R8, RZ, 0x7, R9 ;  /* 0x00000007ff087819 */ /* 0x000fc40000011409 */
[----:B------:R-:W-:Y:S02]  /*2ee80*/  LOP3.LUT R20, R20, 0xfffffffc, RZ, 0xc0, !PT ;  /* 0xfffffffc14147812 */ /* 0x000fe400078ec0ff */
[----:B------:R-:W-:Y:S02]  /*2ee90*/  LEA.HI R15, R15, R14, RZ, 0x3 ;  /* 0x0000000e0f0f7211 */ /* 0x000fe400078f18ff */
[----:B------:R-:W-:Y:S01]  /*2eea0*/  SHF.R.S32.HI R11, RZ, 0x5, R11 ;  /* 0x00000005ff0b7819 */ /* 0x000fe2000001140b */
[----:B------:R-:W-:Y:S01]  /*2eeb0*/  IMAD.IADD R20, R7, 0x1, -R20 ;  /* 0x0000000107147824 */ /* 0x000fe200078e0a14 */
[----:B------:R-:W-:Y:S02]  /*2eec0*/  LEA.HI R9, R9, R8, RZ, 0x1 ;  /* 0x0000000809097211 */ /* 0x000fe400078f08ff */
[----:B------:R-:W-:Y:S01]  /*2eed0*/  LOP3.LUT R15, R15, 0xfffffff8, RZ, 0xc0, !PT ;  /* 0xfffffff80f0f7812 */ /* 0x000fe200078ec0ff */
[----:B---3--:R-:W-:Y:S01]  /*2eee0*/  IMAD R72, R72, 0x8, R11 ;  /* 0x0000000848487824 */ /* 0x008fe200078e020b */
[----:B------:R-:W-:-:S02]  /*2eef0*/  LOP3.LUT R9, R9, 0x3fffffe, RZ, 0xc0, !PT ;  /* 0x03fffffe09097812 */ /* 0x000fc400078ec0ff */
[----:B------:R-:W-:Y:S01]  /*2ef00*/  LEA.HI R7, R20, R20, RZ, 0x1 ;  /* 0x0000001414077211 */ /* 0x000fe200078f08ff */
[----:B------:R-:W-:Y:S02]  /*2ef10*/  IMAD.IADD R15, R14, 0x1, -R15 ;  /* 0x000000010e0f7824 */ /* 0x000fe400078e0a0f */
[----:B------:R-:W-:Y:S01]  /*2ef20*/  IMAD.IADD R9, R8, 0x1, -R9 ;  /* 0x0000000108097824 */ /* 0x000fe200078e0a09 */
[----:B------:R-:W-:Y:S02]  /*2ef30*/  LOP3.LUT R7, R7, 0x1ffffffe, RZ, 0xc0, !PT ;  /* 0x1ffffffe07077812 */ /* 0x000fe400078ec0ff */
[----:B------:R-:W-:-:S03]  /*2ef40*/  LEA R8, R72, R15, 0x4 ;  /* 0x0000000f48087211 */ /* 0x000fc600078e20ff */
[----:B------:R-:W-:Y:S02]  /*2ef50*/  IMAD.IADD R7, R20, 0x1, -R7 ;  /* 0x0000000114077824 */ /* 0x000fe400078e0a07 */
[----:B------:R-:W-:-:S04]  /*2ef60*/  IMAD R8, R9, 0x40, R8 ;  /* 0x0000004009087824 */ /* 0x000fc800078e0208 */
[----:B------:R-:W-:Y:S01]  /*2ef70*/  IMAD R8, R7, 0x8, R8 ;  /* 0x0000000807087824 */ /* 0x000fe200078e0208 */
[----:B------:R-:W-:Y:S01]  /*2ef80*/  LOP3.LUT R13, R13, 0x7ffffffc, RZ, 0xc0, !PT ;  /* 0x7ffffffc0d0d7812 */ /* 0x000fe200078ec0ff */
[----:B------:R-:W-:-:S04]  /*2ef90*/  IMAD R14, R2, -0x60, R21 ;  /* 0xffffffa0020e7824 */ /* 0x000fc800078e0215 */
[----:B------:R-:W-:Y:S02]  /*2efa0*/  IMAD.IADD R13, R12, 0x1, -R13 ;  /* 0x000000010c0d7824 */ /* 0x000fe400078e0a0d */
[----:B------:R-:W-:-:S04]  /*2efb0*/  VIADD R12, R14, 0x1 ;  /* 0x000000010e0c7836 */ /* 0x000fc80000000000 */
[----:B------:R-:W-:Y:S01]  /*2efc0*/  IMAD R12, R13, -0x2, R12 ;  /* 0xfffffffe0d0c7824 */ /* 0x000fe200078e020c */
[----:B------:R-:W-:-:S03]  /*2efd0*/  LOP3.LUT R9, RZ, R78, RZ, 0x33, !PT ;  /* 0x0000004eff097212 */ /* 0x000fc600078e33ff */
[----:B------:R-:W-:Y:S02]  /*2efe0*/  IMAD.IADD R12, R12, 0x1, -R76 ;  /* 0x000000010c0c7824 */ /* 0x000fe400078e0a4c */
[C---:B------:R-:W-:Y:S02]  /*2eff0*/  IMAD.SHL.U32 R7, R13.reuse, 0x2, RZ ;  /* 0x000000020d077824 */ /* 0x040fe400078e00ff */
[----:B------:R-:W-:Y:S02]  /*2f000*/  IMAD R13, R13, -0x2, R14 ;  /* 0xfffffffe0d0d7824 */ /* 0x000fe400078e020e */
[C---:B------:R-:W-:Y:S01]  /*2f010*/  IMAD.IADD R20, R12.reuse, 0x1, R77 ;  /* 0x000000010c147824 */ /* 0x040fe200078e024d */
[----:B------:R-:W-:Y:S01]  /*2f020*/  BSSY B0, `(.L_x_12433) ;  /* 0x0000024000007945 */ /* 0x000fe20003800000 */
[----:B------:R-:W-:Y:S02]  /*2f030*/  IMAD.IADD R11, R12, 0x1, R9 ;  /* 0x000000010c0b7824 */ /* 0x000fe400078e0209 */
[----:B------:R-:W-:-:S02]  /*2f040*/  IMAD R15, R2, -0x60, -R7 ;  /* 0xffffffa0020f7824 */ /* 0x000fc400078e0a07 */
[----:B------:R-:W-:Y:S02]  /*2f050*/  IMAD R79, R2, -0x60, R79 ;  /* 0xffffffa0024f7824 */ /* 0x000fe400078e024f */
[----:B----4-:R-:W-:-:S05]  /*2f060*/  @P0 IMAD.HI.U32 R75, R8, R75, RZ ;  /* 0x0000004b084b0227 */ /* 0x010fca00078e00ff */
[----:B------:R-:W-:-:S05]  /*2f070*/  @P0 SHF.R.U32.HI R8, RZ, R74, R75 ;  /* 0x0000004aff080219 */ /* 0x000fca000001164b */
[----:B------:R-:W0:Y:S01]  /*2f080*/  SHFL.IDX PT, R72, R8, RZ, 0x1c1f ;  /* 0x001c1fff08487589 */ /* 0x000e2200000e0000 */
[----:B------:R-:W-:Y:S02]  /*2f090*/  ISETP.GE.AND P1, PT, R3, 0x1, PT ;  /* 0x000000010300780c */ /* 0x000fe40003f26270 */
[----:B0-----:R-:W-:Y:S01]  /*2f0a0*/  VIADDMNMX R2, R72, R20, R13, PT ;  /* 0x0000001448027246 */ /* 0x001fe2000380010d */
        /* <DEDUP_REMOVED lines=10> */
[----:B------:R-:W2:Y:S04]  /*2f150*/  LD.E R9, desc[UR6][R4.64+0x1c] ;  /* 0x00001c0604097980 */ /* 0x000ea8000c101900 */
[----:B------:R-:W3:Y:S01]  /*2f160*/  LD.E R14, desc[UR6][R4.64+0x20] ;  /* 0x00002006040e7980 */ /* 0x000ee2000c101900 */
[----:B--2---:R-:W-:-:S05]  /*2f170*/  IMAD.HI.U32 R9, R12, R9, RZ ;  /* 0x000000090c097227 */ /* 0x004fca00078e00ff */
[----:B---3--:R-:W-:-:S07]  /*2f180*/  SHF.R.U32.HI R12, RZ, R14, R9 ;  /* 0x0000000eff0c7219 */ /* 0x008fce0000011609 */
.L_x_12438:
[----:B------:R-:W-:Y:S05]  /*2f190*/  BSYNC B2 ;  /* 0x0000000000027941 */ /* 0x000fea0003800000 */
.L_x_12437:
[----:B------:R-:W-:Y:S01]  /*2f1a0*/  LOP3.LUT R12, RZ, R12, RZ, 0x33, !PT ;  /* 0x0000000cff0c7212 */ /* 0x000fe200078e33ff */
[----:B------:R-:W-:Y:S06]  /*2f1b0*/  BRA `(.L_x_12439) ;  /* 0x0000000000187947 */ /* 0x000fec0003800000 */
.L_x_12436:
[----:B------:R-:W-:-:S13]  /*2f1c0*/  ISETP.NE.AND P0, PT, R3, 0x1, PT ;  /* 0x000000010300780c */ /* 0x000fda0003f05270 */
[----:B------:R-:W-:Y:S05]  /*2f1d0*/  @!P0 BRA `(.L_x_12439) ;  /* 0x0000000000108947 */ /* 0x000fea0003800000 */
[----:B------:R-:W2:Y:S04]  /*2f1e0*/  LD.E R9, desc[UR6][R4.64+0x1c] ;  /* 0x00001c0604097980 */ /* 0x000ea8000c101900 */
[----:B------:R-:W3:Y:S01]  /*2f1f0*/  LD.E R73, desc[UR6][R4.64+0x20] ;  /* 0x0000200604497980 */ /* 0x000ee2000c101900 */
[----:B--2---:R-:W-:-:S05]  /*2f200*/  IMAD.HI.U32 R12, R12, R9, RZ ;  /* 0x000000090c0c7227 */ /* 0x004fca00078e00ff */
[----:B---3--:R-:W-:-:S07]  /*2f210*/  SHF.R.U32.HI R12, RZ, R73, R12 ;  /* 0x00000049ff0c7219 */ /* 0x008fce000001160c */
.L_x_12439:
[----:B------:R-:W-:Y:S05]  /*2f220*/  BSYNC B1 ;  /* 0x0000000000017941 */ /* 0x000fea0003800000 */
.L_x_12435:
[----:B------:R-:W-:-:S05]  /*2f230*/  IMAD R12, R3, R12, R15 ;  /* 0x0000000c030c7224 */ /* 0x000fca00078e020f */
[----:B------:R-:W-:Y:S02]  /*2f240*/  VIMNMX R7, R7, R12, !PT ;  /* 0x0000000c07077248 */ /* 0x000fe40007fe0100 */
[----:B------:R-:W-:-:S07]  /*2f250*/  VIADDMNMX R2, R12, R3, R2, PT ;  /* 0x000000030c027246 */ /* 0x000fce0003800102 */
.L_x_12434:
[----:B------:R-:W-:Y:S05]  /*2f260*/  BSYNC B0 ;  /* 0x0000000000007941 */ /* 0x000fea0003800000 */
.L_x_12433:
        /* <DEDUP_REMOVED lines=132> */
.L_x_12445:
[----:B------:R-:W-:Y:S05]  /*2fab0*/  BSYNC B2 ;  /* 0x0000000000027941 */ /* 0x000fea0003800000 */
.L_x_12444:
[----:B------:R-:W-:Y:S01]  /*2fac0*/  LOP3.LUT R76, RZ, R76, RZ, 0x33, !PT ;  /* 0x0000004cff4c7212 */ /* 0x000fe200078e33ff */
[----:B------:R-:W-:Y:S06]  /*2fad0*/  BRA `(.L_x_12446) ;  /* 0x0000000000187947 */ /* 0x000fec0003800000 */
.L_x_12443:
[----:B------:R-:W-:-:S13]  /*2fae0*/  ISETP.NE.AND P6, PT, R3, 0x1, PT ;  /* 0x000000010300780c */ /* 0x000fda0003fc5270 */
[----:B------:R-:W-:Y:S05]  /*2faf0*/  @!P6 BRA `(.L_x_12446) ;  /* 0x000000000010e947 */ /* 0x000fea0003800000 */
[----:B------:R-:W2:Y:S04]  /*2fb00*/  LD.E R9, desc[UR6][R4.64+0x1c] ;  /* 0x00001c0604097980 */ /* 0x000ea8000c101900 */
[----:B------:R-:W3:Y:S01]  /*2fb10*/  LD.E R11, desc[UR6][R4.64+0x20] ;  /* 0x00002006040b7980 */ /* 0x000ee2000c101900 */
[----:B--2---:R-:W-:-:S05]  /*2fb20*/  IMAD.HI.U32 R76, R76, R9, RZ ;  /* 0x000000094c4c7227 */ /* 0x004fca00078e00ff */
[----:B---3--:R-:W-:-:S07]  /*2fb30*/  SHF.R.U32.HI R76, RZ, R11, R76 ;  /* 0x0000000bff4c7219 */ /* 0x008fce000001164c */
.L_x_12446:
[----:B------:R-:W-:Y:S05]  /*2fb40*/  BSYNC B1 ;  /* 0x0000000000017941 */ /* 0x000fea0003800000 */
.L_x_12442:
[----:B------:R-:W-:-:S05]  /*2fb50*/  IMAD R76, R3, R76, R15 ;  /* 0x0000004c034c7224 */ /* 0x000fca00078e020f */
[----:B------:R-:W-:Y:S02]  /*2fb60*/  VIADDMNMX R2, R76, R3, R2, PT ;  /* 0x000000034c027246 */ /* 0x000fe40003800102 */
[----:B------:R-:W-:-:S07]  /*2fb70*/  VIMNMX R7, R7, R76, !PT ;  /* 0x0000004c07077248 */ /* 0x000fce0007fe0100 */
.L_x_12441:
[----:B------:R-:W-:Y:S05]  /*2fb80*/  BSYNC B0 ;  /* 0x0000000000007941 */ /* 0x000fea0003800000 */
.L_x_12440:
[C---:B------:R-:W-:Y:S01]  /*2fb90*/  ISETP.GT.AND P0, PT, R7.reuse, 0x1, !P0 ;  /* 0x000000010700780c */ /* 0x040fe20004704270 */
[----:B------:R-:W2:Y:S01]  /*2fba0*/  LDL.64 R4, [UR4+0x40] ;  /* 0x00004004ff047983 */ /* 0x000ea20008100a00 */
        /* <DEDUP_REMOVED lines=70> */
[C---:B------:R-:W-:Y:S02]  /*30010*/  ISETP.GT.AND P0, PT, R7.reuse, RZ, !P6 ;  /* 0x000000ff0700720c */ /* 0x040fe40007704270 */
[C---:B------:R-:W-:Y:S02]  /*30020*/  ISETP.GT.AND P2, PT, R7.reuse, 0x49, !P2 ;  /* 0x000000490700780c */ /* 0x040fe40005744270 */
[----:B------:R-:W-:Y:S02]  /*30030*/  ISETP.LT.OR P0, PT, R2, 0x1, P0 ;  /* 0x000000010200780c */ /* 0x000fe40000701670 */
[----:B------:R-:W-:Y:S02]  /*30040*/  ISETP.GT.AND P3, PT, R7, 0x50, !P3 ;  /* 0x000000500700780c */ /* 0x000fe40005f64270 */
[----:B------:R-:W-:-:S02]  /*30050*/  FSEL R26, R26, -INF , !P0 ;  /* 0xff8000001a1a7808 */ /* 0x000fc40004000000 */
[----:B------:R-:W-:Y:S02]  /*30060*/  ISETP.GT.AND P4, PT, R7, 0x51, !P4 ;  /* 0x000000510700780c */ /* 0x000fe40006784270 */
[----:B------:R-:W-:Y:S02]  /*30070*/  FMNMX.FTZ R3, R26, R27, !PT ;  /* 0x0000001b1a037209 */ /* 0x000fe40007810000 */
[----:B------:R-:W-:Y:S02]  /*30080*/  ISETP.NE.AND P6, PT, R79, RZ, PT ;  /* 0x000000ff4f00720c */ /* 0x000fe40003fc5270 */
        /* <DEDUP_REMOVED lines=15> */
[C---:B------:R-:W-:Y:S02]  /*30180*/  ISETP.LT.OR P2, PT, R2.reuse, 0x4a, P2 ;  /* 0x0000004a0200780c */ /* 0x040fe40001741670 */
[----:B------:R-:W-:Y:S02]  /*30190*/  FMNMX.FTZ R3, R59, R8, !PT ;  /* 0x000000083b037209 */ /* 0x000fe40007810000 */
[----:B------:R-:W-:Y:S02]  /*301a0*/  ISETP.LT.OR P3, PT, R2, 0x51, P3 ;  /* 0x000000510200780c */ /* 0x000fe40001f61670 */
[----:B------:R-:W-:Y:S02]  /*301b0*/  FSEL R63, R63, -INF , !P2 ;  /* 0xff8000003f3f7808 */ /* 0x000fe40005000000 */
[----:B------:R-:W-:-:S02]  /*301c0*/  FMNMX.FTZ R8, R62, R3, !PT ;  /* 0x000000033e087209 */ /* 0x000fc40007810000 */
[----:B------:R-:W-:Y:S02]  /*301d0*/  ISETP.GT.AND P5, PT, R7, 0x58, !P5 ;  /* 0x000000580700780c */ /* 0x000fe40006fa4270 */
[----:B------:R-:W-:Y:S02]  /*301e0*/  ISETP.LT.OR P4, PT, R2, 0x52, P4 ;  /* 0x000000520200780c */ /* 0x000fe40002781670 */
[----:B------:R-:W-:Y:S02]  /*301f0*/  FSEL R66, R66, -INF , !P3 ;  /* 0xff80000042427808 */ /* 0x000fe40005800000 */
[----:B------:R-:W-:Y:S02]  /*30200*/  FMNMX.FTZ R3, R63, R8, !PT ;  /* 0x000000083f037209 */ /* 0x000fe40007810000 */
[----:B------:R-:W-:Y:S02]  /*30210*/  ISETP.GT.AND P0, PT, R7, 0x59, !P6 ;  /* 0x000000590700780c */ /* 0x000fe40007704270 */
[----:B------:R-:W-:-:S02]  /*30220*/  ISETP.LT.OR P5, PT, R2, 0x59, P5 ;  /* 0x000000590200780c */ /* 0x000fc40002fa1670 */
[----:B------:R-:W-:Y:S02]  /*30230*/  FSEL R67, R67, -INF , !P4 ;  /* 0xff80000043437808 */ /* 0x000fe40006000000 */
[----:B------:R-:W-:Y:S02]  /*30240*/  FMNMX.FTZ R8, R66, R3, !PT ;  /* 0x0000000342087209 */ /* 0x000fe40007810000 */
[----:B------:R-:W-:Y:S02]  /*30250*/  ISETP.LT.OR P0, PT, R2, 0x5a, P0 ;  /* 0x0000005a0200780c */ /* 0x000fe40000701670 */
[----:B------:R-:W-:Y:S02]  /*30260*/  FSEL R70, R70, -INF , !P5 ;  /* 0xff80000046467808 */ /* 0x000fe40006800000 */
[----:B------:R-:W-:Y:S02]  /*30270*/  FMNMX.FTZ R3, R67, R8, !PT ;  /* 0x0000000843037209 */ /* 0x000fe40007810000 */
        /* <DEDUP_REMOVED lines=28> */
[----:B------:R-:W0:Y:S02]  /*30440*/  SHFL.BFLY PT, R2, R7, 0x2, 0x1f ;  /* 0x0c401f0007027f89 */ /* 0x000e2400000e0000 */
[----:B0-----:R-:W-:-:S05]  /*30450*/  FMNMX.FTZ R9, R7, R2, !PT ;  /* 0x0000000207097209 */ /* 0x001fca0007810000 */
[----:B------:R-:W0:Y:S04]  /*30460*/  SHFL.BFLY PT, R2, R9, 0x1, 0x1f ;  /* 0x0c201f0009027f89 */ /* 0x000e2800000e0000 */
[----:B------:R-:W-:Y:S01]  /*30470*/  ST.E desc[UR6][R4.64], R7 ;  /* 0x0000000704007985 */ /* 0x000fe2000c101906 */
[----:B0-----:R-:W-:-:S05]  /*30480*/  FMNMX.FTZ R11, R9, R2, !PT ;  /* 0x00000002090b7209 */ /* 0x001fca0007810000 */
[----:B------:R-:W-:Y:S04]  /*30490*/  ST.E desc[UR6][R4.64], R11 ;  /* 0x0000000b04007985 */ /* 0x000fe8000c101906 */
[----:B--2---:R-:W0:Y:S02]  /*304a0*/  SHFL.BFLY PT, R3, R8, 0x2, 0x1f ;  /* 0x0c401f0008037f89 */ /* 0x004e2400000e0000 */
[----:B0-----:R-:W-:-:S05]  /*304b0*/  FMNMX.FTZ R12, R8, R3, !PT ;  /* 0x00000003080c7209 */ /* 0x001fca0007810000 */
[----:B------:R-:W0:Y:S02]  /*304c0*/  SHFL.BFLY PT, R3, R12, 0x1, 0x1f ;  /* 0x0c201f000c037f89 */ /* 0x000e2400000e0000 */
[----:B0-----:R-:W-:-:S05]  /*304d0*/  FMNMX.FTZ R13, R12, R3, !PT ;  /* 0x000000030c0d7209 */ /* 0x001fca0007810000 */
[----:B------:R0:W-:Y:S04]  /*304e0*/  ST.E desc[UR6][R4.64+0x4], R13 ;  /* 0x0000040d04007985 */ /* 0x0001e8000c101906 */
[----:B------:R-:W2:Y:S04]  /*304f0*/  LDL.64 R2, [UR4+0x40] ;  /* 0x00004004ff027983 */ /* 0x000ea80008100a00 */
        /* <DEDUP_REMOVED lines=18> */
[----:B------:R-:W0:Y:S01]  /*30620*/  MUFU.EX2 R7, R7 ;  /* 0x0000000700077308 */ /* 0x000e220000000800 */
[-C--:B------:R-:W-:Y:S01]  /*30630*/  FFMA.FTZ R156, R32, R8.reuse, -R9 ;  /* 0x00000008209c7223 */ /* 0x080fe20000010809 */
[----:B------:R-:W-:-:S06]  /*30640*/  FFMA.FTZ R34, R34, R8, -R5 ;  /* 0x0000000822227223 */ /* 0x000fcc0000010805 */
[----:B------:R-:W-:Y:S08]  /*30650*/  MUFU.EX2 R173, R173 ;  /* 0x000000ad00ad7308 */ /* 0x000ff00000000800 */
[----:B------:R-:W1:Y:S01]  /*30660*/  MUFU.EX2 R12, R27 ;  /* 0x0000001b000c7308 */ /* 0x000e620000000800 */
[-C--:B------:R-:W-:Y:S01]  /*30670*/  FFMA.FTZ R13, R33, R8.reuse, -R9 ;  /* 0x00000008210d7223 */ /* 0x080fe20000010809 */
[----:B------:R-:W-:-:S06]  /*30680*/  FFMA.FTZ R35, R35, R8, -R5 ;  /* 0x0000000823237223 */ /* 0x000fcc0000010805 */
[----:B------:R-:W2:Y:S08]  /*30690*/  MUFU.EX2 R174, R174 ;  /* 0x000000ae00ae7308 */ /* 0x000eb00000000800 */
[----:B------:R-:W3:Y:S01]  /*306a0*/  MUFU.EX2 R30, R30 ;  /* 0x0000001e001e7308 */ /* 0x000ee20000000800 */
[-C--:B------:R-:W-:Y:S01]  /*306b0*/  FFMA.FTZ R158, R36, R8.reuse, -R9 ;  /* 0x00000008249e7223 */ /* 0x080fe20000010809 */
[----:B------:R-:W-:-:S06]  /*306c0*/  FFMA.FTZ R38, R38, R8, -R5 ;  /* 0x0000000826267223 */ /* 0x000fcc0000010805 */
[----:B------:R-:W4:Y:S01]  /*306d0*/  MUFU.EX2 R11, R11 ;  /* 0x0000000b000b7308 */ /* 0x000f220000000800 */
[----:B------:R-:W-:-:S07]  /*306e0*/  FFMA.FTZ R15, R37, R8, -R9 ;  /* 0x00000008250f7223 */ /* 0x000fce0000010809 */
[----:B------:R-:W4:Y:S01]  /*306f0*/  MUFU.EX2 R31, R31 ;  /* 0x0000001f001f7308 */ /* 0x000f220000000800 */
[-CC-:B------:R-:W-:Y:S01]  /*30700*/  FFMA.FTZ R21, R41, R8.reuse, -R9.reuse ;  /* 0x0000000829157223 */ /* 0x180fe20000010809 */
[-CC-:B------:R-:W-:Y:S01]  /*30710*/  FFMA.FTZ R25, R45, R8.reuse, -R9.reuse ;  /* 0x000000082d197223 */ /* 0x180fe20000010809 */
[-CC-:B------:R-:W-:Y:S01]  /*30720*/  FFMA.FTZ R29, R49, R8.reuse, -R9.reuse ;  /* 0x00000008311d7223 */ /* 0x180fe20000010809 */
[----:B------:R-:W-:-:S04]  /*30730*/  FFMA.FTZ R160, R40, R8, -R9 ;  /* 0x0000000828a07223 */ /* 0x000fc80000010809 */
        /* <DEDUP_REMOVED lines=14> */
[-C--:B------:R-:W-:Y:S01]  /*30820*/  FFMA.FTZ R49, R69, R8.reuse, -R9 ;  /* 0x0000000845317223 */ /* 0x080fe20000010809 */
[----:B0-----:R-:W-:Y:S01]  /*30830*/  FADD.FTZ R9, R172, R7 ;  /* 0x00000007ac097221 */ /* 0x001fe20000010000 */
[----:B-1----:R-:W-:Y:S01]  /*30840*/  FADD.FTZ R27, R173, R12 ;  /* 0x0000000cad1b7221 */ /* 0x002fe20000010000 */
[----:B------:R-:W-:-:S04]  /*30850*/  FFMA.FTZ R39, R39, R8, -R5 ;  /* 0x0000000827277223 */ /* 0x000fc80000010805 */
[----:B------:R-:W0:Y:S01]  /*30860*/  MUFU.EX2 R35, R35 ;  /* 0x0000002300237308 */ /* 0x000e220000000800 */
[----:B--2---:R-:W-:Y:S01]  /*30870*/  FADD.FTZ R4, R174, R9 ;  /* 0x00000009ae047221 */ /* 0x004fe20000010000 */
[----:B---3--:R-:W-:Y:S01]  /*30880*/  FADD.FTZ R14, R30, R27 ;  /* 0x0000001b1e0e7221 */ /* 0x008fe20000010000 */
[----:B------:R-:W-:-:S05]  /*30890*/  FFMA.FTZ R42, R42, R8, -R5 ;  /* 0x000000082a2a7223 */ /* 0x000fca0000010805 */
[----:B------:R-:W1:Y:S01]  /*308a0*/  MUFU.EX2 R158, R158 ;  /* 0x0000009e009e7308 */ /* 0x000e620000000800 */
[----:B----4-:R-:W-:Y:S01]  /*308b0*/  FADD.FTZ R9, R11, R4 ;  /* 0x000000040b097221 */ /* 0x010fe20000010000 */
[----:B------:R-:W-:-:S06]  /*308c0*/  FADD.FTZ R27, R31, R14 ;  /* 0x0000000e1f1b7221 */ /* 0x000fcc0000010000 */
[----:B------:R-:W2:Y:S01]  /*308d0*/  MUFU.EX2 R38, R38 ;  /* 0x0000002600267308 */ /* 0x000ea20000000800 */
[----:B------:R-:W-:Y:S01]  /*308e0*/  FFMA.FTZ R43, R43, R8, -R5 ;  /* 0x000000082b2b7223 */ /* 0x000fe20000010805 */
[----:B------:R-:W-:Y:S01]  /*308f0*/  FADD.FTZ R4, R156, R9 ;  /* 0x000000099c047221 */ /* 0x000fe20000010000 */
[----:B------:R-:W-:-:S05]  /*30900*/  FADD.FTZ R14, R34, R27 ;  /* 0x0000001b220e7221 */ /* 0x000fca0000010000 */
[----:B------:R-:W3:Y:S01]  /*30910*/  MUFU.EX2 R15, R15 ;  /* 0x0000000f000f7308 */ /* 0x000ee20000000800 */
[----:B------:R-:W-:-:S07]  /*30920*/  FFMA.FTZ R46, R46, R8, -R5 ;  /* 0x000000082e2e7223 */ /* 0x000fce0000010805 */
[----:B------:R-:W4:Y:S01]  /*30930*/  MUFU.EX2 R39, R39 ;  /* 0x0000002700277308 */ /* 0x000f220000000800 */
[----:B------:R-:W-:Y:S01]  /*30940*/  FADD.FTZ R9, R13, R4 ;  /* 0x000000040d097221 */ /* 0x000fe20000010000 */
[----:B0-----:R-:W-:-:S06]  /*30950*/  FADD.FTZ R27, R35, R14 ;  /* 0x0000000e231b7221 */ /* 0x001fcc0000010000 */
[----:B------:R-:W0:Y:S01]  /*30960*/  MUFU.EX2 R160, R160 ;  /* 0x000000a000a07308 */ /* 0x000e220000000800 */
[----:B------:R-:W-:-:S07]  /*30970*/  FFMA.FTZ R47, R47, R8, -R5 ;  /* 0x000000082f2f7223 */ /* 0x000fce0000010805 */
[----:B------:R-:W0:Y:S01]  /*30980*/  MUFU.EX2 R42, R42 ;  /* 0x0000002a002a7308 */ /* 0x000e220000000800 */
[----:B-1----:R-:W-:Y:S01]  /*30990*/  FADD.FTZ R4, R158, R9 ;  /* 0x000000099e047221 */ /* 0x002fe20000010000 */
[----:B--2---:R-:W-:-:S06]  /*309a0*/  FADD.FTZ R14, R38, R27 ;  /* 0x0000001b260e7221 */ /* 0x004fcc0000010000 */
[----:B------:R-:W1:Y:S01]  /*309b0*/  MUFU.EX2 R21, R21 ;  /* 0x0000001500157308 */ /* 0x000e620000000800 */
        /* <DEDUP_REMOVED lines=8> */
[----:B------:R-:W-:-:S06]  /*30a40*/  FADD.FTZ R14, R42, R27 ;  /* 0x0000001b2a0e7221 */ /* 0x000fcc0000010000 */
        /* <DEDUP_REMOVED lines=45> */
[----:B------:R-:W0:Y:S08]  /*30d20*/  MUFU.EX2 R180, R180 ;  /* 0x000000b400b47308 */ /* 0x000e300000000800 */
[----:B------:R-:W0:Y:S01]  /*30d30*/  MUFU.EX2 R66, R66 ;  /* 0x0000004200427308 */ /* 0x000e220000000800 */
[----:B------:R-:W-:Y:S01]  /*30d40*/  FFMA.FTZ R5, R71, R8, -R5 ;  /* 0x0000000847057223 */ /* 0x000fe20000010805 */
[----:B-1----:R-:W-:Y:S01]  /*30d50*/  FADD.FTZ R4, R178, R9 ;  /* 0x00000009b2047221 */ /* 0x002fe20000010000 */
[----:B--2---:R-:W-:-:S05]  /*30d60*/  FADD.FTZ R8, R62, R27 ;  /* 0x0000001b3e087221 */ /* 0x004fca0000010000 */
[----:B------:R-:W1:Y:S08]  /*30d70*/  MUFU.EX2 R45, R45 ;  /* 0x0000002d002d7308 */ /* 0x000e700000000800 */
[----:B------:R-:W2:Y:S01]  /*30d80*/  MUFU.EX2 R67, R67 ;  /* 0x0000004300437308 */ /* 0x000ea20000000800 */
[----:B---3--:R-:W-:Y:S01]  /*30d90*/  FADD.FTZ R9, R41, R4 ;  /* 0x0000000429097221 */ /* 0x008fe20000010000 */
[----:B----4-:R-:W-:-:S06]  /*30da0*/  FADD.FTZ R27, R63, R8 ;  /* 0x000000083f1b7221 */ /* 0x010fcc0000010000 */
[----:B------:R-:W3:Y:S08]  /*30db0*/  MUFU.EX2 R182, R182 ;  /* 0x000000b600b67308 */ /* 0x000ef00000000800 */
[----:B------:R-:W4:Y:S01]  /*30dc0*/  MUFU.EX2 R70, R70 ;  /* 0x0000004600467308 */ /* 0x000f220000000800 */
[----:B0-----:R-:W-:Y:S01]  /*30dd0*/  FADD.FTZ R4, R180, R9 ;  /* 0x00000009b4047221 */ /* 0x001fe20000010000 */
[----:B------:R-:W-:-:S06]  /*30de0*/  FADD.FTZ R8, R66, R27 ;  /* 0x0000001b42087221 */ /* 0x000fcc0000010000 */
[----:B------:R-:W0:Y:S08]  /*30df0*/  MUFU.EX2 R49, R49 ;  /* 0x0000003100317308 */ /* 0x000e300000000800 */
[----:B------:R-:W0:Y:S01]  /*30e00*/  MUFU.EX2 R183, R5 ;  /* 0x0000000500b77308 */ /* 0x000e220000000800 */
[----:B-1----:R-:W-:Y:S01]  /*30e10*/  FADD.FTZ R9, R45, R4 ;  /* 0x000000042d097221 */ /* 0x002fe20000010000 */
[----:B--2---:R-:W-:-:S03]  /*30e20*/  FADD.FTZ R27, R67, R8 ;  /* 0x00000008431b7221 */ /* 0x004fc60000010000 */
[----:B---3--:R-:W-:Y:S01]  /*30e30*/  FADD.FTZ R4, R182, R9 ;  /* 0x00000009b6047221 */ /* 0x008fe20000010000 */
[----:B----4-:R-:W-:-:S03]  /*30e40*/  FADD.FTZ R8, R70, R27 ;  /* 0x0000001b46087221 */ /* 0x010fc60000010000 */
[----:B0-----:R-:W-:Y:S01]  /*30e50*/  FADD.FTZ R27, R49, R4 ;  /* 0x00000004311b7221 */ /* 0x001fe20000010000 */
[----:B------:R-:W-:-:S04]  /*30e60*/  FADD.FTZ R53, R183, R8 ;  /* 0x00000008b7357221 */ /* 0x000fc80000010000 */
[----:B------:R0:W-:Y:S04]  /*30e70*/  ST.E desc[UR6][R2.64+0x10], R27 ;  /* 0x0000101b02007985 */ /* 0x0001e8000c101906 */
[----:B------:R0:W-:Y:S04]  /*30e80*/  ST.E desc[UR6][R2.64+0x14], R53 ;  /* 0x0000143502007985 */ /* 0x0001e8000c101906 */
[----:B------:R-:W2:Y:S04]  /*30e90*/  LDL.64 R8, [UR4+0x58] ;  /* 0x00005804ff087983 */ /* 0x000ea80008100a00 */
[----:B------:R-:W3:Y:S04]  /*30ea0*/  LDL.64 R4, [UR4] ;  /* 0x00000004ff047983 */ /* 0x000ee80008100a00 */
[----:B--2---:R-:W2:Y:S04]  /*30eb0*/  LD.E R24, desc[UR6][R8.64] ;  /* 0x0000000608187980 */ /* 0x004ea8000c101900 */
[----:B---3--:R0:W5:Y:S04]  /*30ec0*/  LD.E R14, desc[UR6][R4.64] ;  /* 0x00000006040e7980 */ /* 0x008168000c101900 */
[----:B------:R0:W5:Y:S01]  /*30ed0*/  LD.E R20, desc[UR6][R4.64+0x4] ;  /* 0x0000040604147980 */ /* 0x000162000c101900 */
        /* <DEDUP_REMOVED lines=25> */
[----:B--2---:R-:W-:-:S04]  /*31070*/  LOP3.LUT R24, R24, 0x1, RZ, 0xfc, !PT ;  /* 0x0000000118187812 */ /* 0x004fc800078efcff */
[----:B------:R-:W-:-:S13]  /*31080*/  ISETP.NE.AND P0, PT, R24, 0x3, PT ;  /* 0x000000031800780c */ /* 0x000fda0003f05270 */
[----:B0-----:R-:W-:Y:S05]  /*31090*/  @!P0 BRA `(.L_x_12448) ;  /* 0x0000000000048947 */ /* 0x001fea0003800000 */
[----:B------:R-:W-:Y:S01]  /*310a0*/  BPT.TRAP 0x1 ;  /* 0x000000040000795c */ /* 0x000fe20000300000 */
.L_x_12448:
[----:B------:R-:W-:Y:S05]  /*310b0*/  BSYNC B0 ;  /* 0x0000000000007941 */ /* 0x000fea0003800000 */
.L_x_12447:
        /* <DEDUP_REMOVED lines=13> */
.L_x_12450:
[----:B------:R-:W-:Y:S05]  /*31190*/  BSYNC B0 ;  /* 0x0000000000007941 */ /* 0x000fea0003800000 */
.L_x_12449:
[----:B------:R-:W-:Y:S04]  /*311a0*/  BSSY B0, `(.L_x_12451) ;  /* 0x0000008000007945 */ /* 0x000fe80003800000 */
[----:B------:R-:W-:Y:S05]  /*311b0*/  @P0 BRA `(.L_x_12452) ;  /* 0x0000000000180947 */ /* 0x000fea0003800000 */
[----:B------:R-:W2:Y:S01]  /*311c0*/  LD.E.64 R8, desc[UR6][R8.64+0x18] ;  /* 0x0000180608087980 */ /* 0x000ea2000c101b00 */
[----:B-----5:R-:W-:Y:S02]  /*311d0*/  SHF.L.U32 R3, R3, 0x1f, RZ ;  /* 0x0000001f03037819 */ /* 0x020fe400000006ff */
[----:B--2---:R-:W-:-:S04]  /*311e0*/  MOV R5, R8 ;  /* 0x0000000800057202 */ /* 0x004fc80000000f00 */
[----:B------:R-:W-:-:S04]  /*311f0*/  LEA R2, R2, R5, 0x3 ;  /* 0x0000000502027211 */ /* 0x000fc800078e18ff */
[----:B------:R-:W0:Y:S02]  /*31200*/  SYNCS.PHASECHK.TRANS64.TRYWAIT P0, [R2+URZ], R3 ;  /* 0x00000003020075a7 */ /* 0x000e24000800017f */
[----:B0-----:R-:W-:Y:S05]  /*31210*/  @!P0 BRA `(.L_x_12453) ;  /* 0x0000007c00408947 */ /* 0x001fea0003800000 */
.L_x_12452:
[----:B------:R-:W-:Y:S05]  /*31220*/  BSYNC B0 ;  /* 0x0000000000007941 */ /* 0x000fea0003800000 */
.L_x_12451:
[----:B------:R-:W2:Y:S04]  /*31230*/  LDL.64 R8, [UR4] ;  /* 0x00000004ff087983 */ /* 0x000ea80008100a00 */
[----:B------:R-:W3:Y:S04]  /*31240*/  LDL.64 R4, [UR4+0x70] ;  /* 0x00007004ff047983 */ /* 0x000ee80008100a00 */
[----:B0----5:R-:W4:Y:S01]  /*31250*/  LDL.64 R2, [UR4+0x50] ;  /* 0x00005004ff027983 */ /* 0x021f220008100a00 */
[----:B------:R-:W-:Y:S01]  /*31260*/  LEA.HI R6, R6, 0x8, RZ, 0x19 ;  /* 0x0000000806067811 */ /* 0x000fe200078fc8ff */
[----:B------:R-:W-:Y:S05]  /*31270*/  WARPSYNC.ALL ;  /* 0x0000000000007948 */ /* 0x000fea0003800000 */
[----:B------:R0:W-:Y:S06]  /*31280*/  BAR.SYNC.DEFER_BLOCKING R6, 0x100 ;  /* 0x000400060000751d */ /* 0x0001ec0000010000 */
[----:B0-----:R-:W4:Y:S04]  /*31290*/  LDL.64 R6, [UR4+0x60] ;  /* 0x00006004ff067983 */ /* 0x001f280008100a00 */
[----:B--2---:R-:W2:Y:S04]  /*312a0*/  LD.E R9, desc[UR6][R8.64] ;  /* 0x0000000608097980 */ /* 0x004ea8000c101900 */
[----:B---3--:R-:W2:Y:S04]  /*312b0*/  LD.E.64 R4, desc[UR6][R4.64] ;  /* 0x0000000604047980 */ /* 0x008ea8000c101b00 */
[----:B----4-:R-:W3:Y:S04]  /*312c0*/  LD.E R11, desc[UR6][R2.64] ;  /* 0x00000006020b7980 */ /* 0x010ee8000c101900 */
        /* <DEDUP_REMOVED lines=127> */
[----:B--2---:R-:W-:Y:S01]  /*31ac0*/  IMAD R4, R9, 0xc00, R4 ;  /* 0x00000c0009047824 */ /* 0x004fe200078e0204 */
[----:B------:R-:W-:-:S04]  /*31ad0*/  R2UR UR11, R5 ;  /* 0x00000000050b72ca */ /* 0x000fc800000e0000 */
[----:B------:R-:W-:Y:S01]  /*31ae0*/  R2UR UR10, R4 ;  /* 0x00000000040a72ca */ /* 0x000fe200000e0000 */
        /* <DEDUP_REMOVED lines=128> */
[----:B------:R-:W-:Y:S01]  /*322f0*/  ST.E desc[UR6][R6.64], RZ ;  /* 0x000000ff06007985 */ /* 0x000fe2000c101906 */
[----:B0-----:R-:W-:-:S06]  /*32300*/  WARPGROUP.ARRIVE ;  /* 0x00000000000079c5 */ /* 0x001fcc0000000000 */
[----:B------:R-:W-:Y:S03]  /*32310*/  HGMMA.64x256x16.F32 R24, R172, gdesc[UR8].tnspB, RZ, !UPT, gsb0 ;  /* 0x43e00008ac187df0 */ /* 0x000fe6000c0008ff */
[----:B------:R-:W-:Y:S02]  /*32320*/  WARPGROUP.DEPBAR.LE gsb0, 0x0 ;  /* 0x00008000000079c5 */ /* 0x000fe40000010000 */
        /* <DEDUP_REMOVED lines=129> */
[----:B0-----:R-:W4:Y:S04]  /*32b40*/  LD.E R24, desc[UR6][R2.64] ;  /* 0x0000000602187980 */ /* 0x001f28000c101900 */
[----:B-1----:R-:W4:Y:S04]  /*32b50*/  LD.E R25, desc[UR6][R2.64+0x4] ;  /* 0x0000040602197980 */ /* 0x002f28000c101900 */
[----:B--2---:R-:W2:Y:S04]  /*32b60*/  LD.E R26, desc[UR6][R2.64+0x8] ;  /* 0x00000806021a7980 */ /* 0x004ea8000c101900 */
[----:B---3--:R-:W2:Y:S04]  /*32b70*/  LD.E R27, desc[UR6][R2.64+0xc] ;  /* 0x00000c06021b7980 */ /* 0x008ea8000c101900 */
        /* <DEDUP_REMOVED lines=127> */
[----:B------:R-:W-:Y:S01]  /*33370*/  R2UR UR11, R9 ;  /* 0x00000000090b72ca */ /* 0x000fe200000e0000 */
[----:B--2---:R-:W-:-:S12]  /*33380*/  WARPGROUP.ARRIVE ;  /* 0x00000000000079c5 */ /* 0x004fd80000000000 */
[----:B------:R-:W-:Y:S03]  /*33390*/  HGMMA.64x256x16.F32 R24, R156, gdesc[UR8].tnspB, R24, gsb0 ;  /* 0x43e000089c187df0 */ /* 0x000fe60008000818 */
        /* <DEDUP_REMOVED lines=1052> */
[----:B------:R-:W-:Y:S01]  /*37560*/  R2UR UR10, R4 ;  /* 0x00000000040a72ca */ /* 0x000fe200000e0000 */
[----:B--2---:R-:W-:-:S12]  /*37570*/  WARPGROUP.ARRIVE ;  /* 0x00000000000079c5 */ /* 0x004fd80000000000 */
[----:B------:R-:W-:Y:S03]  /*37580*/  HGMMA.64x256x16.F32 R24, R180, gdesc[UR8].tnspB, R24, gsb0 ;  /* 0x43e00008b4187df0 */ /* 0x000fe60008000818 */
        /* <DEDUP_REMOVED lines=130> */
[----:B0-----:R-:W2:Y:S04]  /*37db0*/  LD.E R96, desc[UR6][R2.64+0x1fc] ;  /* 0x0001fc0602607980 */ /* 0x001ea8000c101900 */
        /* <DEDUP_REMOVED lines=255> */
[----:B0-----:R-:W2:Y:S04]  /*38db0*/  LDL.64 R6, [UR4+0x58] ;  /* 0x00005804ff067983 */ /* 0x001ea80008100a00 */
[----:B------:R-:W3:Y:S04]  /*38dc0*/  LDL.64 R4, [UR4] ;  /* 0x00000004ff047983 */ /* 0x000ee80008100a00 */
[----:B--2---:R-:W2:Y:S04]  /*38dd0*/  LD.E R0, desc[UR6][R6.64] ;  /* 0x0000000606007980 */ /* 0x004ea8000c101900 */
[----:B---3--:R1:W5:Y:S01]  /*38de0*/  LD.E R4, desc[UR6][R4.64] ;  /* 0x0000000604047980 */ /* 0x008362000c101900 */
[----:B------:R-:W-:Y:S01]  /*38df0*/  BSSY B0, `(.L_x_12454) ;  /* 0x0000005000007945 */ /* 0x000fe20003800000 */
[----:B--2---:R-:W-:-:S04]  /*38e00*/  LOP3.LUT R0, R0, 0x1, RZ, 0xfc, !PT ;  /* 0x0000000100007812 */ /* 0x004fc800078efcff */
[----:B------:R-:W-:-:S13]  /*38e10*/  ISETP.NE.AND P0, PT, R0, 0x3, PT ;  /* 0x000000030000780c */ /* 0x000fda0003f05270 */
[----:B-1----:R-:W-:Y:S05]  /*38e20*/  @!P0 BRA `(.L_x_12455) ;  /* 0x0000000000048947 */ /* 0x002fea0003800000 */
[----:B------:R-:W-:Y:S01]  /*38e30*/  BPT.TRAP 0x1 ;  /* 0x000000040000795c */ /* 0x000fe20000300000 */
.L_x_12455:
[----:B------:R-:W-:Y:S05]  /*38e40*/  BSYNC B0 ;  /* 0x0000000000007941 */ /* 0x000fea0003800000 */
.L_x_12454:
[----:B------:R-:W2:Y:S04]  /*38e50*/  LD.E.64 R2, desc[UR6][R6.64+0x20] ;  /* 0x0000200606027980 */ /* 0x000ea8000c101b00 */
[----:B------:R-:W3:Y:S01]  /*38e60*/  LD.E R0, desc[UR6][R6.64+0xc] ;  /* 0x00000c0606007980 */ /* 0x000ee2000c101900 */
[----:B------:R-:W-:Y:S01]  /*38e70*/  IMAD.MOV.U32 R11, RZ, RZ, 0x0 ;  /* 0x00000000ff0b7424 */ /* 0x000fe200078e00ff */
[----:B--2---:R-:W-:-:S05]  /*38e80*/  MOV R3, R2 ;  /* 0x0000000200037202 */ /* 0x004fca0000000f00 */
[----:B-----5:R-:W-:-:S05]  /*38e90*/  IMAD R3, R4, 0x8, R3 ;  /* 0x0000000804037824 */ /* 0x020fca00078e0203 */
[----:B---3--:R-:W-:-:S04]  /*38ea0*/  PRMT R0, R0, 0x654, R3 ;  /* 0x0000065400007816 */ /* 0x008fc80000000003 */
[----:B------:R0:W-:Y:S02]  /*38eb0*/  SYNCS.ARRIVE.TRANS64.RED.A1T0 RZ, [R0+URZ], RZ ;  /* 0x000000ff00ff79a7 */ /* 0x0001e4000810043f */
[----:B0-----:R-:W-:Y:S05]  /*38ec0*/  RET.REL.NODEC R10 `(_ZN7cutlass13device_kernelIN5flash11enable_sm90INS1_16FlashAttnFwdSm90INS1_25CollectiveMainloopFwdSm90ILi2EN4cute5tupleIJNS5_1CILi1EEES8_S8_EEENS6_IJNS7_ILi128EEENS7_ILi96EEENS7_ILi64EEEEEELi256ENS_6half_tEfNS_4arch4Sm90ELb0ELb1ELb0ELb1ELb1ELb1ELb0ELb1ELb0ELb1ELb0ELb0EEENS1_21CollectiveEpilogueFwdINS6_IJSA_NS7_ILi256EEESB_EEES9_SE_SG_Li256ELb1ELb1ELb0ELb0EEENS1_36VarlenDynamicPersistentTileSchedulerILi128ELi96ELi256ELi128ELb0ELb1ELb1ELb1ELb0ELb1EEEEEEEEEvNT_6ParamsE) ;  /* 0xfffffc700a4c7950 */ /* 0x001fea0003c3ffff */
.L_x_12430:
[----:B0-----:R0:W1:Y:S02]  /*38ed0*/  SYNCS.PHASECHK.TRANS64.TRYWAIT P0, [R3+URZ], R6 ;  /* 0x00000006030075a7 */ /* 0x001064000800017f */
[----:B-1----:R-:W-:Y:S05]  /*38ee0*/  @!P0 NANOSLEEP.SYNCS 0x989680 ;  /* 0x009896800000895d */ /* 0x002fea0003900000 */
[----:B------:R-:W1:Y:S02]  /*38ef0*/  @!P0 SYNCS.PHASECHK.TRANS64 P0, [R3+URZ], R6 ;  /* 0x00000006030085a7 */ /* 0x000e64000800007f */
[----:B-1----:R-:W-:Y:S05]  /*38f00*/  @!P0 BRA `(.L_x_12430) ;  /* 0xfffffffc00f08947 */ /* 0x002fea000383ffff */
[----:B------:R-:W-:Y:S05]  /*38f10*/  BRA `(.L_x_12429) ;  /* 0xffffff5800507947 */ /* 0x000fea000383ffff */
.L_x_12453:
[----:B0-----:R0:W1:Y:S02]  /*38f20*/  SYNCS.PHASECHK.TRANS64.TRYWAIT P0, [R2+URZ], R3 ;  /* 0x00000003020075a7 */ /* 0x001064000800017f */
[----:B-1----:R-:W-:Y:S05]  /*38f30*/  @!P0 NANOSLEEP.SYNCS 0x989680 ;  /* 0x009896800000895d */ /* 0x002fea0003900000 */
[----:B------:R-:W1:Y:S02]  /*38f40*/  @!P0 SYNCS.PHASECHK.TRANS64 P0, [R2+URZ], R3 ;  /* 0x00000003020085a7 */ /* 0x000e64000800007f */
[----:B-1----:R-:W-:Y:S05]  /*38f50*/  @!P0 BRA `(.L_x_12453) ;  /* 0xfffffffc00f08947 */ /* 0x002fea000383ffff */
[----:B------:R-:W-:Y:S05]  /*38f60*/  BRA `(.L_x_12452) ;  /* 0xffffff8000ac7947 */ /* 0x000fea000383ffff */
.L_x_12456:
        /* <DEDUP_REMOVED lines=9> */
.L_x_15561:


//--------------------- .text._ZN7cutlass13device_kernelIN5flash11enable_sm90INS1_16FlashAttnFwdSm90INS1_25CollectiveMainloopFwdSm90ILi2EN4cute5tupleIJNS5_1CILi1EEES8_S8_EEENS6_IJNS7_ILi128EEENS7_ILi96EEENS7_ILi64EEEEEELi256ENS_6half_tEfNS_4arch4Sm90ELb0ELb1ELb0ELb1ELb1ELb0ELb1ELb1ELb0ELb1ELb0ELb0EEENS1_21CollectiveEpilogueFwdINS6_IJSA_NS7_ILi256EEESB_EEES9_SE_SG_Li256ELb1ELb1ELb0ELb0EEENS1_36VarlenDynamicPersistentTileSchedulerILi128ELi96ELi256ELi128ELb0ELb1ELb1ELb1ELb0ELb1EEEEEEEEEvNT_6ParamsE --------------------------
	.section	.text._ZN7cutlass13device_kernelIN5flash11enable_sm90INS1_16FlashAttnFwdSm90INS1_25CollectiveMainloopFwdSm90ILi2EN4cute5tupleIJNS5_1CILi1EEES8_S8_EEENS6_IJNS7_ILi128EEENS7_ILi96EEENS7_ILi64EEEEEELi256ENS_6half_tEfNS_4arch4Sm90ELb0ELb1ELb0ELb1ELb1ELb0ELb1ELb1ELb0ELb1ELb0ELb0EEENS1_21CollectiveEpilogueFwdINS6_IJSA_NS7_ILi256EEESB_EEES9_SE_SG_Li256ELb1ELb1ELb0ELb0EEENS1_36VarlenDynamicPersistentTileSchedulerILi128ELi96ELi256ELi128ELb0ELb1ELb1ELb1ELb0ELb1EEEEEEEEEvNT_6ParamsE,"ax",@progbits
	.align	128
.text._ZN7cutlass13device_kernelIN5flash11enable_sm90INS1_16FlashAttnFwdSm90INS1_25CollectiveMainloopFwdSm90ILi2EN4cute5tupleIJNS5_1CILi1EEES8_S8_EEENS6_IJNS7_ILi128EEENS7_ILi96EEENS7_ILi64EEEEEELi256ENS_6half_tEfNS_4arch4Sm90ELb0ELb1ELb0ELb1ELb1ELb0ELb1ELb1ELb0ELb1ELb0ELb0EEENS1_21CollectiveEpilogueFwdINS6_IJSA_NS7_ILi256EEESB_EEES9_SE_SG_Li256ELb1ELb1ELb0ELb0EEENS1_36VarlenDynamicPersistentTileSchedulerILi128ELi96ELi256ELi128ELb0ELb1ELb1ELb1ELb0ELb1EEEEEEEEEvNT_6ParamsE:
        .type           _ZN7cutlass13device_kernelIN5flash11enable_sm90INS1_16FlashAttnFwdSm90INS1_25CollectiveMainloopFwdSm90ILi2EN4cute5tupleIJNS5_1CILi1EEES8_S8_EEENS6_IJNS7_ILi128EEENS7_ILi96EEENS7_ILi64EEEEEELi256ENS_6half_tEfNS_4arch4Sm90ELb0ELb1ELb0ELb1ELb1ELb0ELb1ELb1ELb0ELb1ELb0ELb0EEENS1_21CollectiveEpilogueFwdINS6_IJSA_NS7_ILi256EEESB_EEES9_SE_SG_Li256ELb1ELb1ELb0ELb0EEENS1_36VarlenDynamicPersistentTileSchedulerILi128ELi96ELi256ELi128ELb0ELb1ELb1ELb1ELb0ELb1EEEEEEEEEvNT_6ParamsE,@function
        .size           _ZN7cutlass13device_kernelIN5flash11enable_sm90INS1_16FlashAttnFwdSm90INS1_25CollectiveMainloopFwdSm90ILi2EN4cute5tupleIJNS5_1CILi1EEES8_S8_EEENS6_IJNS7_ILi128EEENS7_ILi96EEENS7_ILi64EEEEEELi256ENS_6half_tEfNS_4arch4Sm90ELb0ELb1ELb0ELb1ELb1ELb0ELb1ELb1ELb0ELb1ELb0ELb0EEENS1_21CollectiveEpilogueFwdINS6_IJSA_NS7_ILi256EEESB_EEES9_SE_SG_Li256ELb1ELb1ELb0ELb0EEENS1_36VarlenDynamicPersistentTileSchedulerILi128ELi96ELi256ELi128ELb0ELb1ELb1ELb1ELb0ELb1EEEEEEEEEvNT_6ParamsE,(.L_x_15563 - _ZN7cutlass13device_kernelIN5flash11enable_sm90INS1_16FlashAttnFwdSm90INS1_25CollectiveMainloopFwdSm90ILi2EN4cute5tupleIJNS5_1CILi1EEES8_S8_EEENS6_IJNS7_ILi128EEENS7_ILi96EEENS7_ILi64EEEEEELi256ENS_6half_tEfNS_4arch4Sm90ELb0ELb1ELb0ELb1ELb1ELb0ELb1ELb1ELb0ELb1ELb0ELb0EEENS1_21CollectiveEpilogueFwdINS6_IJSA_NS7_ILi256EEESB_EEES9_SE_SG_Li256ELb1ELb1ELb0ELb0EEENS1_36VarlenDynamicPersistentTileSchedulerILi128ELi96ELi256ELi128ELb0ELb1ELb1ELb1ELb0ELb1EEEEEEEEEvNT_6ParamsE)
        .other          _ZN7cutlass13device_kernelIN5flash11enable_sm90INS1_16FlashAttnFwdSm90INS1_25CollectiveMainloopFwdSm90ILi2EN4cute5tupleIJNS5_1CILi1EEES8_S8_EEENS6_IJNS7_ILi128EEENS7_ILi96EEENS7_ILi64EEEEEELi256ENS_6half_tEfNS_4arch4Sm90ELb0ELb1ELb0ELb1ELb1ELb0ELb1ELb1ELb0ELb1ELb0ELb0EEENS1_21CollectiveEpilogueFwdINS6_IJSA_NS7_ILi256EEESB_EEES9_SE_SG_Li256ELb1ELb1ELb0ELb0EEENS1_36VarlenDynamicPersistentTileSchedulerILi128ELi96ELi256ELi128ELb0ELb1ELb1ELb1ELb0ELb1EEEEEEEEEvNT_6ParamsE,@"STO_CUDA_ENTRY STV_DEFAULT"
_ZN7cutlass13device_kernelIN5flash11enable_sm90INS1_16FlashAttnFwdSm90INS1_25CollectiveMainloopFwdSm90ILi2EN4cute5tupleIJNS5_1CILi1EEES8_S8_EEENS6_IJNS7_ILi128EEENS7_ILi96EEENS7_ILi64EEEEEELi256ENS_6half_tEfNS_4arch4Sm90ELb0ELb1ELb0ELb1ELb1ELb0ELb1ELb1ELb0ELb1ELb0ELb0EEENS1_21CollectiveEpilogueFwdINS6_IJSA_NS7_ILi256EEESB_EEES9_SE_SG_Li256ELb1ELb1ELb0ELb0EEENS1_36VarlenDynamicPersistentTileSchedulerILi128ELi96ELi256ELi128ELb0ELb1ELb1ELb1ELb0ELb1EEEEEEEEEvNT_6ParamsE:
        /* <DEDUP_REMOVED lines=47> */
.L_x_12457:
        /* <DEDUP_REMOVED lines=22> */
.L_x_12458:
        /* <DEDUP_REMOVED lines=18> */
.L_x_12459:
        /* <DEDUP_REMOVED lines=22> */
.L_x_12460:
        /* <DEDUP_REMOVED lines=23> */
.L_x_12461:
        /* <DEDUP_REMOVED lines=16> */
.L_x_12463:
[----:B------:R-:W-:-:S08]  /*0940*/  NOP ;  /* 0x0000000000007918 */ /* 0x000fd00000000000 */
[----:B------:R-:W1:Y:S02]  /*0950*/  USETMAXREG.TRY_ALLOC.CTAPOOL UP0, 0xe8 ;  /* 0x000000e8000079c8 */ /* 0x000e640008000600 */
[----:B-1----:R-:W-:-:S13]  /*0960*/  PLOP3.LUT P0, PT, PT, PT, UP0, 0x80, 0x0 ;  /* 0x000000000000781c */ /* 0x002fda0003f0f008 */
[----:B------:R-:W-:Y:S05]  /*0970*/  @!P0 BRA `(.L_x_12463) ;  /* 0xfffffffc00f08947 */ /* 0x000fea000383ffff */
[----:B------:R-:W-:Y:S01]  /*0980*/  ISETP.NE.AND P0, PT, R28, 0x1, PT ;  /* 0x000000011c00780c */ /* 0x000fe20003f05270 */
[----:B------:R-:W1:Y:S08]  /*0990*/  S2UR UR13, SR_CgaCtaId ;  /* 0x00000000000d79c3 */ /* 0x000e700000008800 */
[----:B------:R-:W-:Y:S06]  /*09a0*/  BAR.ARV 0x8, 0x180 ;  /* 0x0206000000007b1d */ /* 0x000fec0000002000 */
[----:B------:R-:W-:Y:S01]  /*09b0*/  UMOV UR42, 0x400 ;  /* 0x00000400002a7882 */ /* 0x000fe20000000000 */
[----:B------:R-:W-:Y:S01]  /*09c0*/  ULDC UR4, c[0x0][0xd3c] ;  /* 0x00034f0000047ab9 */ /* 0x000fe20000000800 */
[----:B------:R-:W-:Y:S08]  /*09d0*/  @!P0 BAR.ARV 0x9, 0x100 ;  /* 0x0244000000008b1d */ /* 0x000ff00000002000 */
[----:B------:R-:W-:Y:S01]  /*09e0*/  BAR.SYNC.DEFER_BLOCKING 0x5, 0x180 ;  /* 0x0146000000007b1d */ /* 0x000fe20000010000 */
[----:B------:R-:W-:-:S02]  /*09f0*/  IADD3 R212, P1, R16, 0x1f0, RZ ;  /* 0x000001f010d47810 */ /* 0x000fc40007f3e0ff */
[----:B------:R-:W-:Y:S01]  /*0a00*/  IADD3 R214, P2, R16, 0x1fc, RZ ;  /* 0x000001fc10d67810 */ /* 0x000fe20007f5e0ff */
[----:B-1----:R-:W-:Y:S02]  /*0a10*/  ULEA UR42, UR13, UR42, 0x18 ;  /* 0x0000002a0d2a7291 */ /* 0x002fe4000f8ec03f */
[--C-:B------:R-:W-:Y:S01]  /*0a20*/  IMAD.X R211, RZ, RZ, R17.reuse, P1 ;  /* 0x000000ffffd37224 */ /* 0x100fe200008e0611 */
[----:B------:R-:W-:Y:S01]  /*0a30*/  STL.64 [R1+0x1f0], RZ ;  /* 0x0001f0ff01007387 */ /* 0x000fe20000100a00 */
[----:B------:R-:W-:-:S03]  /*0a40*/  IMAD.X R213, RZ, RZ, R17, P2 ;  /* 0x000000ffffd57224 */ /* 0x000fc600010e0611 */
[----:B------:R-:W-:Y:S04]  /*0a50*/  STL [R1+0x1f8], RZ ;  /* 0x0001f8ff01007387 */ /* 0x000fe80000100800 */
[----:B------:R-:W-:Y:S04]  /*0a60*/  STL [R1+0x1fc], RZ ;  /* 0x0001fcff01007387 */ /* 0x000fe80000100800 */
[----:B------:R-:W1:Y:S01]  /*0a70*/  LDS.128 R12, [UR42+0x324d0] ;  /* 0x0324d02aff0c7984 */ /* 0x000e620008000c00 */
[----:B------:R-:W-:Y:S06]  /*0a80*/  BAR.ARV 0x4, 0x180 ;  /* 0x0106000000007b1d */ /* 0x000fec0000002000 */
[----:B-1----:R-:W-:-:S13]  /*0a90*/  ISETP.GE.AND P0, PT, R15, UR4, PT ;  /* 0x000000040f007c0c */ /* 0x002fda000bf06270 */
[----:B------:R-:W-:Y:S05]  /*0aa0*/  @P0 EXIT ;  /* 0x000000000000094d */ /* 0x000fea0003800000 */
[----:B------:R-:W1:Y:S01]  /*0ab0*/  S2R R0, SR_TID.X ;  /* 0x0000000000007919 */ /* 0x000e620000002100 */
[----:B------:R-:W2:Y:S01]  /*0ac0*/  S2UR UR4, SR_SWINHI ;  /* 0x00000000000479c3 */ /* 0x000ea20000002f00 */
[----:B------:R-:W-:Y:S01]  /*0ad0*/  IMAD.MOV.U32 R197, RZ, RZ, 0x2 ;  /* 0x00000002ffc57424 */ /* 0x000fe200078e00ff */
[----:B------:R-:W-:Y:S01]  /*0ae0*/  R2UR UR12, R13 ;  /* 0x000000000d0c72ca */ /* 0x000fe200000e0000 */
[----:B------:R-:W-:Y:S01]  /*0af0*/  VIADD R207, R28, 0x8 ;  /* 0x000000081ccf7836 */ /* 0x000fe20000000000 */
[----:B------:R-:W-:Y:S02]  /*0b00*/  R2UR UR5, R15 ;  /* 0x000000000f0572ca */ /* 0x000fe400000e0000 */
[----:B------:R-:W-:Y:S02]  /*0b10*/  R2UR UR6, R14 ;  /* 0x000000000e0672ca */ /* 0x000fe400000e0000 */
[----:B------:R-:W-:Y:S01]  /*0b20*/  IADD3 R206, -R28, 0xb, RZ ;  /* 0x0000000b1cce7810 */ /* 0x000fe20007ffe1ff */
[----:B------:R-:W-:Y:S01]  /*0b30*/  UMOV UR58, UR42 ;  /* 0x0000002a003a7c82 */ /* 0x000fe20008000000 */
[----:B--2---:R-:W-:Y:S01]  /*0b40*/  UMOV UR59, UR4 ;  /* 0x00000004003b7c82 */ /* 0x004fe20008000000 */
[----:B-1----:R-:W-:-:S05]  /*0b50*/  VIADD R203, R0, 0xffffff80 ;  /* 0xffffff8000cb7836 */ /* 0x002fca0000000000 */
[----:B------:R-:W-:-:S04]  /*0b60*/  SHF.R.S32.HI R0, RZ, 0x1f, R203 ;  /* 0x0000001fff007819 */ /* 0x000fc800000114cb */
[CC--:B------:R-:W-:Y:S02]  /*0b70*/  LEA.HI R30, R0.reuse, R203.reuse, RZ, 0x7 ;  /* 0x000000cb001e7211 */ /* 0x0c0fe400078f38ff */
[-C--:B0-----:R-:W-:Y:S02]  /*0b80*/  LEA.HI R2, R0, R203.reuse, RZ, 0x4 ;  /* 0x000000cb00027211 */ /* 0x081fe400078f20ff */
[----:B------:R-:W-:Y:S02]  /*0b90*/  LOP3.LUT R210, R30, 0xffffff80, RZ, 0xc0, !PT ;  /* 0xffffff801ed27812 */ /* 0x000fe400078ec0ff */
[CC--:B------:R-:W-:Y:S02]  /*0ba0*/  LEA.HI R4, R0.reuse, R203.reuse, RZ, 0x5 ;  /* 0x000000cb00047211 */ /* 0x0c0fe400078f28ff */
[----:B------:R-:W-:Y:S01]  /*0bb0*/  SHF.R.S32.HI R7, RZ, 0x4, R2 ;  /* 0x00000004ff077819 */ /* 0x000fe20000011402 */
[----:B------:R-:W-:Y:S01]  /*0bc0*/  IMAD.IADD R210, R203, 0x1, -R210 ;  /* 0x00000001cbd27824 */ /* 0x000fe200078e0ad2 */
[----:B------:R-:W-:Y:S01]  /*0bd0*/  LEA.HI R8, R0, R203, RZ, 0x2 ;  /* 0x000000cb00087211 */ /* 0x000fe200078f10ff */
[----:B------:R-:W-:Y:S01]  /*0be0*/  IMAD.SHL.U32 R5, R4, 0x20, RZ ;  /* 0x0000002004057824 */ /* 0x000fe200078e00ff */
[----:B------:R-:W-:-:S02]  /*0bf0*/  LOP3.LUT R4, R2, 0x3fffff0, RZ, 0xc0, !PT ;  /* 0x03fffff002047812 */ /* 0x000fc400078ec0ff */
[----:B------:R-:W-:Y:S02]  /*0c00*/  SHF.R.S32.HI R3, RZ, 0x1f, R210 ;  /* 0x0000001fff037819 */ /* 0x000fe400000114d2 */
[----:B------:R-:W-:Y:S01]  /*0c10*/  LEA.HI R2, R2, R7, RZ, 0x1 ;  /* 0x0000000702027211 */ /* 0x000fe200078f08ff */
[----:B------:R-:W-:Y:S01]  /*0c20*/  IMAD.IADD R4, R203, 0x1, -R4 ;  /* 0x00000001cb047824 */ /* 0x000fe200078e0a04 */
[----:B------:R-:W-:Y:S02]  /*0c30*/  LEA.HI R29, R3, R210, RZ, 0x2 ;  /* 0x000000d2031d7211 */ /* 0x000fe400078f10ff */
[----:B------:R-:W-:Y:S02]  /*0c40*/  LOP3.LUT R9, R5, 0xfffffc00, RZ, 0xc0, !PT ;  /* 0xfffffc0005097812 */ /* 0x000fe400078ec0ff */
[----:B------:R-:W-:Y:S02]  /*0c50*/  LOP3.LUT R6, R2, 0x1ffffffe, RZ, 0xc0, !PT ;  /* 0x1ffffffe02067812 */ /* 0x000fe400078ec0ff */
[----:B------:R-:W-:Y:S01]  /*0c60*/  SHF.R.S32.HI R2, RZ, 0x2, R29 ;  /* 0x00000002ff027819 */ /* 0x000fe2000001141d */
[----:B------:R-:W-:Y:S01]  /*0c70*/  IMAD R9, R4, 0x40, R9 ;  /* 0x0000004004097824 */ /* 0x000fe200078e0209 */
[----:B------:R-:W-:Y:S01]  /*0c80*/  SHF.R.S32.HI R5, RZ, 0x1f, R29 ;  /* 0x0000001fff057819 */ /* 0x000fe2000001141d */
[----:B------:R-:W-:Y:S01]  /*0c90*/  IMAD.IADD R6, R7, 0x1, -R6 ;  /* 0x0000000107067824 */ /* 0x000fe200078e0a06 */
[----:B------:R-:W-:-:S02]  /*0ca0*/  LOP3.LUT R8, R8, 0xfffffffc, RZ, 0xc0, !PT ;  /* 0xfffffffc08087812 */ /* 0x000fc400078ec0ff */
[----:B------:R-:W-:Y:S01]  /*0cb0*/  LEA.HI R5, R5, R2, RZ, 0x3 ;  /* 0x0000000205057211 */ /* 0x000fe200078f18ff */
[----:B------:R-:W-:Y:S01]  /*0cc0*/  IMAD R6, R6, 0x8, R9 ;  /* 0x0000000806067824 */ /* 0x000fe200078e0209 */
[----:B------:R-:W-:Y:S01]  /*0cd0*/  LEA.HI R3, R3, R210, RZ, 0x5 ;  /* 0x000000d203037211 */ /* 0x000fe200078f28ff */
[----:B------:R-:W-:Y:S01]  /*0ce0*/  IMAD.IADD R8, R203, 0x1, -R8 ;  /* 0x00000001cb087824 */ /* 0x000fe200078e0a08 */
[----:B------:R-:W-:Y:S01]  /*0cf0*/  LOP3.LUT R5, R5, 0xfffffff8, RZ, 0xc0, !PT ;  /* 0xfffffff805057812 */ /* 0x000fe200078ec0ff */
[----:B------:R-:W-:Y:S01]  /*0d00*/  IMAD.WIDE R196, R6, R197, UR58 ;  /* 0x0000003a06c47e25 */ /* 0x000fe2000f8e02c5 */
[----:B------:R-:W-:Y:S02]  /*0d10*/  SHF.R.S32.HI R3, RZ, 0x5, R3 ;  /* 0x00000005ff037819 */ /* 0x000fe40000011403 */
[----:B------:R-:W-:Y:S01]  /*0d20*/  LEA.HI R4, R8, R8, RZ, 0x1 ;  /* 0x0000000808047211 */ /* 0x000fe200078f08ff */
[----:B------:R-:W-:Y:S01]  /*0d30*/  IMAD.IADD R2, R2, 0x1, -R5 ;  /* 0x0000000102027824 */ /* 0x000fe200078e0a05 */
[----:B------:R-:W-:-:S02]  /*0d40*/  IADD3 R9, P5, R196, 0x4000, RZ ;  /* 0x00004000c4097810 */ /* 0x000fc40007fbe0ff */
[----:B------:R-:W-:Y:S01]  /*0d50*/  LOP3.LUT R5, R4, 0x1ffffffe, RZ, 0xc0, !PT ;  /* 0x1ffffffe04057812 */ /* 0x000fe200078ec0ff */
[----:B------:R-:W-:Y:S01]  /*0d60*/  IMAD R31, R3, 0x10, R2 ;  /* 0x00000010031f7824 */ /* 0x000fe200078e0202 */
[C---:B------:R-:W-:Y:S02]  /*0d70*/  IADD3 R3, P3, R196.reuse, 0x20, RZ ;  /* 0x00000020c4037810 */ /* 0x040fe40007f7e0ff */
[----:B------:R-:W-:Y:S01]  /*0d80*/  IADD3 R13, P0, R196, 0x4040, RZ ;  /* 0x00004040c40d7810 */ /* 0x000fe20007f1e0ff */
[----:B------:R-:W-:Y:S01]  /*0d90*/  IMAD.IADD R33, R8, 0x1, -R5 ;  /* 0x0000000108217824 */ /* 0x000fe200078e0a05 */
[----:B------:R-:W-:Y:S02]  /*0da0*/  LOP3.LUT R2, R3, 0x380, RZ, 0xc0, !PT ;  /* 0x0000038003027812 */ /* 0x000fe400078ec0ff */
[----:B------:R-:W-:Y:S02]  /*0db0*/  LOP3.LUT R8, R9, 0x380, RZ, 0xc0, !PT ;  /* 0x0000038009087812 */ /* 0x000fe400078ec0ff */
[----:B------:R-:W-:-:S02]  /*0dc0*/  SHF.R.U64 R2, R2, 0x3, RZ ;  /* 0x0000000302027819 */ /* 0x000fc400000012ff */
[----:B------:R-:W-:Y:S02]  /*0dd0*/  IADD3 R7, P6, R196, 0x60, RZ ;  /* 0x00000060c4077810 */ /* 0x000fe40007fde0ff */
[----:B------:R-:W-:Y:S01]  /*0de0*/  LOP3.LUT R2, R2, R3, RZ, 0x3c, !PT ;  /* 0x0000000302027212 */ /* 0x000fe200078e3cff */
[----:B------:R-:W-:Y:S01]  /*0df0*/  IMAD.X R3, RZ, RZ, R197, P3 ;  /* 0x000000ffff037224 */ /* 0x000fe200018e06c5 */
[----:B------:R-:W-:Y:S02]  /*0e00*/  SHF.R.U64 R8, R8, 0x3, RZ ;  /* 0x0000000308087819 */ /* 0x000fe400000012ff */
[----:B------:R-:W-:Y:S02]  /*0e10*/  LOP3.LUT R12, R13, 0x380, RZ, 0xc0, !PT ;  /* 0x000003800d0c7812 */ /* 0x000fe400078ec0ff */
[----:B------:R-:W-:Y:S02]  /*0e20*/  SHF.R.S32.HI R217, RZ, 0x7, R30 ;  /* 0x00000007ffd97819 */ /* 0x000fe4000001141e */
[----:B------:R-:W-:-:S02]  /*0e30*/  LOP3.LUT R6, R7, 0x380, RZ, 0xc0, !PT ;  /* 0x0000038007067812 */ /* 0x000fc400078ec0ff */
[----:B------:R-:W-:Y:S01]  /*0e40*/  LOP3.LUT R8, R8, R9, RZ, 0x3c, !PT ;  /* 0x0000000908087212 */ /* 0x000fe200078e3cff */
[----:B------:R-:W-:Y:S01]  /*0e50*/  IMAD.X R9, RZ, RZ, R197, P5 ;  /* 0x000000ffff097224 */ /* 0x000fe200028e06c5 */
[----:B------:R-:W-:Y:S02]  /*0e60*/  MOV R2, R2 ;  /* 0x0000000200027202 */ /* 0x000fe40000000f00 */
[C---:B------:R-:W-:Y:S02]  /*0e70*/  IADD3 R5, P2, R196.reuse, 0x40, RZ ;  /* 0x00000040c4057810 */ /* 0x040fe40007f5e0ff */
[----:B------:R-:W-:Y:S01]  /*0e80*/  IADD3 R11, P1, R196, 0x4020, RZ ;  /* 0x00004020c40b7810 */ /* 0x000fe20007f3e0ff */
[----:B------:R0:W-:Y:S01]  /*0e90*/  STL [R1+0x454], R2 ;  /* 0x0004540201007387 */ /* 0x0001e20000100800 */
[----:B------:R-:W-:Y:S02]  /*0ea0*/  SHF.R.U64 R12, R12, 0x3, RZ ;  /* 0x000000030c0c7819 */ /* 0x000fe400000012ff */
[----:B------:R-:W-:-:S02]  /*0eb0*/  LEA.HI R30, R30, R217, RZ, 0x1 ;  /* 0x000000d91e1e7211 */ /* 0x000fc400078f08ff */
[----:B------:R-:W-:Y:S02]  /*0ec0*/  SHF.R.U64 R6, R6, 0x3, RZ ;  /* 0x0000000306067819 */ /* 0x000fe400000012ff */
[----:B------:R-:W-:Y:S02]  /*0ed0*/  LOP3.LUT R4, R5, 0x380, RZ, 0xc0, !PT ;  /* 0x0000038005047812 */ /* 0x000fe400078ec0ff */
[----:B------:R-:W-:Y:S02]  /*0ee0*/  LOP3.LUT R10, R11, 0x380, RZ, 0xc0, !PT ;  /* 0x000003800b0a7812 */ /* 0x000fe400078ec0ff */
[----:B------:R-:W-:Y:S01]  /*0ef0*/  LOP3.LUT R12, R12, R13, RZ, 0x3c, !PT ;  /* 0x0000000d0c0c7212 */ /* 0x000fe200078e3cff */
[----:B------:R-:W-:Y:S01]  /*0f00*/  IMAD.X R13, RZ, RZ, R197, P0 ;  /* 0x000000ffff0d7224 */ /* 0x000fe200000e06c5 */
[----:B0-----:R-:W-:Y:S02]  /*0f10*/  MOV R2, R8 ;  /* 0x0000000800027202 */ /* 0x001fe40000000f00 */
[----:B------:R-:W-:-:S02]  /*0f20*/  LOP3.LUT R30, R30, 0x3fffffe, RZ, 0xc0, !PT ;  /* 0x03fffffe1e1e7812 */ /* 0x000fc400078ec0ff */
[----:B------:R-:W-:Y:S01]  /*0f30*/  LOP3.LUT R6, R6, R7, RZ, 0x3c, !PT ;  /* 0x0000000706067212 */ /* 0x000fe200078e3cff */
[--C-:B------:R-:W-:Y:S01]  /*0f40*/  IMAD.X R7, RZ, RZ, R197.reuse, P6 ;  /* 0x000000ffff077224 */ /* 0x100fe200030e06c5 */
[----:B------:R-:W-:Y:S01]  /*0f50*/  SHF.R.U64 R4, R4, 0x3, RZ ;  /* 0x0000000304047819 */ /* 0x000fe200000012ff */
[----:B------:R0:W-:Y:S01]  /*0f60*/  STL [R1+0x448], R2 ;  /* 0x0004480201007387 */ /* 0x0001e20000100800 */
[----:B------:R-:W-:Y:S01]  /*0f70*/  SHF.R.U64 R10, R10, 0x3, RZ ;  /* 0x000000030a0a7819 */ /* 0x000fe200000012ff */
[----:B------:R-:W-:Y:S01]  /*0f80*/  IMAD.IADD R30, R217, 0x1, -R30 ;  /* 0x00000001d91e7824 */ /* 0x000fe200078e0a1e */
[----:B------:R-:W-:Y:S01]  /*0f90*/  LOP3.LUT R4, R4, R5, RZ, 0x3c, !PT ;  /* 0x0000000504047212 */ /* 0x000fe200078e3cff */
[--C-:B------:R-:W-:Y:S01]  /*0fa0*/  IMAD.X R5, RZ, RZ, R197.reuse, P2 ;  /* 0x000000ffff057224 */ /* 0x100fe200010e06c5 */
[----:B------:R-:W-:Y:S01]  /*0fb0*/  LOP3.LUT R10, R10, R11, RZ, 0x3c, !PT ;  /* 0x0000000b0a0a7212 */ /* 0x000fe200078e3cff */
[----:B------:R-:W-:Y:S01]  /*0fc0*/  IMAD.X R11, RZ, RZ, R197, P1 ;  /* 0x000000ffff0b7224 */ /* 0x000fe200008e06c5 */
[----:B------:R-:W-:Y:S01]  /*0fd0*/  MOV R3, R6 ;  /* 0x0000000600037202 */ /* 0x000fe20000000f00 */
[----:B------:R-:W-:Y:S01]  /*0fe0*/  IMAD R204, R30, 0x40, R31 ;  /* 0x000000401ecc7824 */ /* 0x000fe200078e021f */
[----:B------:R-:W-:-:S02]  /*0ff0*/  LEA.HI R0, R0, R203, RZ, 0x3 ;  /* 0x000000cb00007211 */ /* 0x000fc400078f18ff */
[----:B0-----:R-:W-:Y:S01]  /*1000*/  MOV R2, R12 ;  /* 0x0000000c00027202 */ /* 0x001fe20000000f00 */
[----:B------:R0:W-:Y:S01]  /*1010*/  STL [R1+0x44c], R3 ;  /* 0x00044c0301007387 */ /* 0x0001e20000100800 */
[----:B------:R-:W-:Y:S02]  /*1020*/  SHF.R.S32.HI R208, RZ, 0x3, R0 ;  /* 0x00000003ffd07819 */ /* 0x000fe40000011400 */
[----:B------:R-:W-:Y:S01]  /*1030*/  MOV R4, R4 ;  /* 0x0000000400047202 */ /* 0x000fe20000000f00 */
[----:B------:R1:W-:Y:S01]  /*1040*/  STL [R1+0x440], R2 ;  /* 0x0004400201007387 */ /* 0x0003e20000100800 */
[C---:B------:R-:W-:Y:S02]  /*1050*/  IADD3 R19, P2, R196.reuse, 0x8020, RZ ;  /* 0x00008020c4137810 */ /* 0x040fe40007f5e0ff */
[----:B------:R-:W-:Y:S01]  /*1060*/  IADD3 R27, P1, R196, 0xc060, RZ ;  /* 0x0000c060c41b7810 */ /* 0x000fe20007f3e0ff */
[----:B------:R2:W-:Y:S01]  /*1070*/  STL [R1+0x450], R4 ;  /* 0x0004500401007387 */ /* 0x0005e20000100800 */
[----:B------:R-:W-:-:S02]  /*1080*/  LOP3.LUT R18, R19, 0x380, RZ, 0xc0, !PT ;  /* 0x0000038013127812 */ /* 0x000fc400078ec0ff */
[----:B0-----:R-:W-:Y:S02]  /*1090*/  MOV R3, R10 ;  /* 0x0000000a00037202 */ /* 0x001fe40000000f00 */
[----:B------:R-:W-:Y:S02]  /*10a0*/  IADD3 R15, P4, R196, 0x4060, RZ ;  /* 0x00004060c40f7810 */ /* 0x000fe40007f9e0ff */
[----:B-1----:R-:W-:Y:S01]  /*10b0*/  LOP3.LUT R2, R0, 0xfffffff8, RZ, 0xc0, !PT ;  /* 0xfffffff800027812 */ /* 0x002fe200078ec0ff */
[----:B------:R-:W-:Y:S01]  /*10c0*/  IMAD R0, R33, 0x8, R204 ;  /* 0x0000000821007824 */ /* 0x000fe200078e02cc */
[----:B------:R2:W-:Y:S01]  /*10d0*/  STL [R1+0x444], R3 ;  /* 0x0004440301007387 */ /* 0x0005e20000100800 */
[C---:B------:R-:W-:Y:S02]  /*10e0*/  IADD3 R223, P3, R196.reuse, 0x8000, RZ ;  /* 0x00008000c4df7810 */ /* 0x040fe40007f7e0ff */
[C---:B------:R-:W-:Y:S01]  /*10f0*/  IADD3 R21, P6, R196.reuse, 0x8040, RZ ;  /* 0x00008040c4157810 */ /* 0x040fe20007fde0ff */
[----:B------:R2:W-:Y:S01]  /*1100*/  STL [R1+0x458], R0 ;  /* 0x0004580001007387 */ /* 0x0005e20000100800 */
[----:B------:R-:W-:Y:S01]  /*1110*/  IADD3 R25, P5, R196, 0x8060, RZ ;  /* 0x00008060c4197810 */ /* 0x000fe20007fbe0ff */
[----:B------:R-:W-:Y:S01]  /*1120*/  IMAD.IADD R209, R203, 0x1, -R2 ;  /* 0x00000001cbd17824 */ /* 0x000fe200078e0a02 */
[----:B------:R-:W-:-:S02]  /*1130*/  SHF.R.U64 R18, R18, 0x3, RZ ;  /* 0x0000000312127819 */ /* 0x000fc400000012ff */
[----:B------:R-:W-:Y:S01]  /*1140*/  LOP3.LUT R26, R27, 0x380, RZ, 0xc0, !PT ;  /* 0x000003801b1a7812 */ /* 0x000fe200078ec0ff */
[----:B------:R-:W-:Y:S01]  /*1150*/  IMAD.SHL.U32 R189, R209, 0x8, RZ ;  /* 0x00000008d1bd7824 */ /* 0x000fe200078e00ff */
[----:B------:R-:W-:Y:S01]  /*1160*/  LOP3.LUT R14, R15, 0x380, RZ, 0xc0, !PT ;  /* 0x000003800f0e7812 */ /* 0x000fe200078ec0ff */
[----:B------:R-:W-:Y:S01]  /*1170*/  IMAD R209, R209, 0x20, R208 ;  /* 0x00000020d1d17824 */ /* 0x000fe200078e02d0 */
[----:B------:R-:W-:Y:S01]  /*1180*/  LOP3.LUT R222, R223, 0x380, RZ, 0xc0, !PT ;  /* 0x00000380dfde7812 */ /* 0x000fe200078ec0ff */
[----:B------:R-:W-:Y:S01]  /*1190*/  VIADD R191, R189, 0x40 ;  /* 0x00000040bdbf7836 */ /* 0x000fe20000000000 */
[----:B------:R-:W-:Y:S01]  /*11a0*/  LOP3.LUT R20, R21, 0x380, RZ, 0xc0, !PT ;  /* 0x0000038015147812 */ /* 0x000fe200078ec0ff */
[----:B------:R-:W-:Y:S01]  /*11b0*/  VIADD R190, R189, 0x80 ;  /* 0x00000080bdbe7836 */ /* 0x000fe20000000000 */
[----:B------:R-:W-:Y:S01]  /*11c0*/  LOP3.LUT R24, R25, 0x380, RZ, 0xc0, !PT ;  /* 0x0000038019187812 */ /* 0x000fe200078ec0ff */
[----:B------:R-:W-:Y:S01]  /*11d0*/  VIADD R192, R189, 0xc0 ;  /* 0x000000c0bdc07836 */ /* 0x000fe20000000000 */
[----:B------:R-:W-:Y:S01]  /*11e0*/  LOP3.LUT R18, R18, R19, RZ, 0x3c, !PT ;  /* 0x0000001312127212 */ /* 0x000fe200078e3cff */
[----:B------:R-:W-:Y:S01]  /*11f0*/  IMAD.X R19, RZ, RZ, R197, P2 ;  /* 0x000000ffff137224 */ /* 0x000fe200010e06c5 */
[----:B------:R-:W-:-:S02]  /*1200*/  SHF.R.U64 R26, R26, 0x3, RZ ;  /* 0x000000031a1a7819 */ /* 0x000fc400000012ff */
[----:B------:R-:W-:Y:S02]  /*1210*/  SHF.R.U64 R14, R14, 0x3, RZ ;  /* 0x000000030e0e7819 */ /* 0x000fe400000012ff */
[----:B------:R-:W-:Y:S02]  /*1220*/  SHF.R.U64 R222, R222, 0x3, RZ ;  /* 0x00000003dede7819 */ /* 0x000fe400000012ff */
        /* <DEDUP_REMOVED lines=14> */
[----:B------:R-:W-:Y:S01]  /*1310*/  IMAD.IADD R29, R210, 0x1, -R29 ;  /* 0x00000001d21d7824 */ /* 0x000fe200078e0a1d */
[----:B------:R-:W-:-:S02]  /*1320*/  IADD3 R181, P0, R16, 0x50, RZ ;  /* 0x0000005010b57810 */ /* 0x000fc40007f1e0ff */
[C---:B------:R-:W-:Y:S01]  /*1330*/  IADD3 R18, P1, R16.reuse, 0x11c, RZ ;  /* 0x0000011c10127810 */ /* 0x040fe20007f3e0ff */
[----:B------:R-:W-:Y:S01]  /*1340*/  IMAD.SHL.U32 R205, R29, 0x2, RZ ;  /* 0x000000021dcd7824 */ /* 0x000fe200078e00ff */
[----:B------:R-:W-:Y:S01]  /*1350*/  IADD3 R216, P2, R16, 0x200, RZ ;  /* 0x0000020010d87810 */ /* 0x000fe20007f5e0ff */
[--C-:B------:R-:W-:Y:S01]  /*1360*/  IMAD.X R195, RZ, RZ, R17.reuse, P0 ;  /* 0x000000ffffc37224 */ /* 0x100fe200000e0611 */
[----:B------:R-:W-:Y:S01]  /*1370*/  MOV R229, R14 ;  /* 0x0000000e00e57202 */ /* 0x000fe20000000f00 */
[--C-:B------:R-:W-:Y:S01]  /*1380*/  IMAD.X R157, RZ, RZ, R17.reuse, P1 ;  /* 0x000000ffff9d7224 */ /* 0x100fe200008e0611 */
[----:B------:R-:W-:Y:S01]  /*1390*/  MOV R222, R222 ;  /* 0x000000de00de7202 */ /* 0x000fe20000000f00 */
[----:B------:R-:W-:Y:S01]  /*13a0*/  IMAD.X R215, RZ, RZ, R17, P2 ;  /* 0x000000ffffd77224 */ /* 0x000fe200010e0611 */
[----:B------:R-:W-:Y:S02]  /*13b0*/  MOV R220, R20 ;  /* 0x0000001400dc7202 */ /* 0x000fe40000000f00 */
[----:B------:R-:W-:-:S02]  /*13c0*/  MOV R219, R24 ;  /* 0x0000001800db7202 */ /* 0x000fc40000000f00 */
[----:B------:R-:W-:Y:S02]  /*13d0*/  MOV R218, R26 ;  /* 0x0000001a00da7202 */ /* 0x000fe40000000f00 */
[----:B------:R-:W-:Y:S02]  /*13e0*/  SHF.R.S32.HI R201, RZ, 0x1f, R189 ;  /* 0x0000001fffc97819 */ /* 0x000fe400000114bd */
[----:B------:R-:W-:Y:S02]  /*13f0*/  SHF.R.S32.HI R200, RZ, 0x1f, R191 ;  /* 0x0000001fffc87819 */ /* 0x000fe400000114bf */
[----:B------:R-:W-:Y:S02]  /*1400*/  SHF.R.S32.HI R199, RZ, 0x1f, R190 ;  /* 0x0000001fffc77819 */ /* 0x000fe400000114be */
[----:B--2---:R-:W-:-:S07]  /*1410*/  SHF.R.S32.HI R198, RZ, 0x1f, R192 ;  /* 0x0000001fffc67819 */ /* 0x004fce00000114c0 */
.L_x_12596:
[----:B------:R-:W-:Y:S01]  /*1420*/  ULDC.64 UR8, c[0x0][0xb20] ;  /* 0x0002c80000087ab9 */ /* 0x000fe20000000a00 */
[----:B------:R-:W-:Y:S01]  /*1430*/  ULDC UR7, c[0x0][0x424] ;  /* 0x0001090000077ab9 */ /* 0x000fe20000000800 */
        /* <DEDUP_REMOVED lines=11> */
[----:B012---:R-:W-:Y:S02]  /*14f0*/  IMAD.U32 R2, RZ, RZ, UR8 ;  /* 0x00000008ff027e24 */ /* 0x007fe4000f8e00ff */
[----:B------:R-:W-:Y:S01]  /*1500*/  IMAD.U32 R3, RZ, RZ, UR9 ;  /* 0x00000009ff037e24 */ /* 0x000fe2000f8e00ff */
[----:B------:R-:W-:-:S04]  /*1510*/  @UP1 UIMAD.WIDE UR8, UR5, 0x4, UR10 ;  /* 0x00000004050818a5 */ /* 0x000fc8000f8e020a */
[----:B------:R-:W2:Y:S02]  /*1520*/  @P0 LDG.E R2, desc[UR36][R2.64] ;  /* 0x0000002402020981 */ /* 0x000ea4000c1e1900 */
[----:B------:R-:W-:Y:S02]  /*1530*/  IMAD.U32 R4, RZ, RZ, UR8 ;  /* 0x00000008ff047e24 */ /* 0x000fe4000f8e00ff */
[----:B------:R-:W-:Y:S01]  /*1540*/  IMAD.U32 R5, RZ, RZ, UR9 ;  /* 0x00000009ff057e24 */ /* 0x000fe2000f8e00ff */
[----:B------:R-:W-:-:S04]  /*1550*/  ULDC.64 UR8, c[0x0][0x418] ;  /* 0x0001060000087ab9 */ /* 0x000fc80000000a00 */
[----:B---3--:R-:W3:Y:S01]  /*1560*/  @P2 LDG.E R4, desc[UR36][R4.64] ;  /* 0x0000002404042981 */ /* 0x008ee2000c1e1900 */
[----:B------:R-:W-:Y:S01]  /*1570*/  UISETP.NE.U32.AND UP0, UPT, UR8, URZ, UPT ;  /* 0x0000003f0800728c */ /* 0x000fe2000bf05070 */
[----:B------:R-:W-:Y:S01]  /*1580*/  UMOV UR4, URZ ;  /* 0x0000003f00047c82 */ /* 0x000fe20008000000 */
[----:B------:R-:W-:Y:S02]  /*1590*/  ULDC UR43, c[0x0][0x288] ;  /* 0x0000a200002b7ab9 */ /* 0x000fe40000000800 */
[----:B------:R-:W-:Y:S01]  /*15a0*/  UISETP.NE.AND.EX UP0, UPT, UR9, URZ, UPT, UP0 ;  /* 0x0000003f0900728c */ /* 0x000fe2000bf05300 */
[----:B------:R-:W-:Y:S02]  /*15b0*/  UMOV UR61, UR6 ;  /* 0x00000006003d7c82 */ /* 0x000fe40008000000 */
[----:B------:R-:W-:Y:S01]  /*15c0*/  ULDC.64 UR8, c[0x0][0xb18] ;  /* 0x0002c60000087ab9 */ /* 0x000fe20000000a00 */
[----:B------:R-:W-:Y:S01]  /*15d0*/  USEL UR7, UR7, 0x1, UP0 ;  /* 0x0000000107077887 */ /* 0x000fe20008000000 */
[----:B------:R-:W-:-:S03]  /*15e0*/  ISETP.NE.U32.AND P1, PT, RZ, UR8, PT ;  /* 0x00000008ff007c0c */ /* 0x000fc6000bf25070 */
[----:B------:R-:W-:Y:S01]  /*15f0*/  UIMAD UR44, UR7, UR44, URZ ;  /* 0x0000002c072c72a4 */ /* 0x000fe2000f8e023f */
[----:B------:R-:W-:Y:S02]  /*1600*/  ISETP.NE.AND.EX P1, PT, RZ, UR9, PT, P1 ;  /* 0x00000009ff007c0c */ /* 0x000fe4000bf25310 */
[----:B--2---:R-:W-:Y:S02]  /*1610*/  @P0 R2UR UR4, R2 ;  /* 0x00000000020402ca */ /* 0x004fe400000e0000 */
[----:B---3--:R-:W-:Y:S01]  /*1620*/  @P2 R2UR UR43, R4 ;  /* 0x00000000042b22ca */ /* 0x008fe200000e0000 */
[----:B----4-:R-:W-:-:S14]  /*1630*/  @P2 BRA `(.L_x_12464) ;  /* 0x0000000000342947 */ /* 0x010fdc0003800000 */
        /* <DEDUP_REMOVED lines=13> */
.L_x_12464:
[----:B------:R-:W-:Y:S01]  /*1710*/  IMAD.U32 R202, RZ, RZ, UR5 ;  /* 0x00000005ffca7e24 */ /* 0x000fe2000f8e00ff */
[----:B------:R-:W-:Y:S06]  /*1720*/  @!P1 BRA `(.L_x_12465) ;  /* 0x00000000001c9947 */ /* 0x000fec0003800000 */
[----:B------:R-:W-:Y:S02]  /*1730*/  ULDC.64 UR6, c[0x0][0xb18] ;  /* 0x0002c60000067ab9 */ /* 0x000fe40000000a00 */
[----:B------:R-:W-:-:S06]  /*1740*/  UIMAD.WIDE UR6, UR5, 0x4, UR6 ;  /* 0x00000004050678a5 */ /* 0x000fcc000f8e0206 */
[----:B------:R-:W-:Y:S02]  /*1750*/  IMAD.U32 R2, RZ, RZ, UR6 ;  /* 0x00000006ff027e24 */ /* 0x000fe4000f8e00ff */
[----:B------:R-:W-:-:S05]  /*1760*/  IMAD.U32 R3, RZ, RZ, UR7 ;  /* 0x00000007ff037e24 */ /* 0x000fca000f8e00ff */
[----:B------:R-:W2:Y:S02]  /*1770*/  LDG.E R2, desc[UR36][R2.64] ;  /* 0x0000002402027981 */ /* 0x000ea4000c1e1900 */
[----:B--2---:R-:W-:Y:S01]  /*1780*/  R2UR UR44, R2 ;  /* 0x00000000022c72ca */ /* 0x004fe200000e0000 */
[----:B------:R-:W-:-:S14]  /*1790*/  BRA `(.L_x_12466) ;  /* 0x0000000000347947 */ /* 0x000fdc0003800000 */
.L_x_12465:
        /* <DEDUP_REMOVED lines=13> */
.L_x_12466:
[----:B------:R-:W2:Y:S01]  /*1870*/  LDL R0, [R1+0x470] ;  /* 0x0004700001007983 */ /* 0x000ea20000100800 */
[----:B------:R-:W-:Y:S01]  /*1880*/  UIADD3 UR11, UP0, UR58, 0x32430, URZ ;  /* 0x000324303a0b7890 */ /* 0x000fe2000ff1e03f */
[----:B------:R-:W-:Y:S01]  /*1890*/  IMAD.U32 R15, RZ, RZ, UR13 ;  /* 0x0000000dff0f7e24 */ /* 0x000fe2000f8e00ff */
[----:B------:R-:W-:Y:S01]  /*18a0*/  UIADD3 UR9, UP1, UR58, 0x32440, URZ ;  /* 0x000324403a097890 */ /* 0x000fe2000ff3e03f */
[----:B------:R-:W-:Y:S01]  /*18b0*/  IMAD.MOV.U32 R5, RZ, RZ, 0x80 ;  /* 0x00000080ff057424 */ /* 0x000fe200078e00ff */
[----:B------:R-:W-:Y:S01]  /*18c0*/  UIADD3 UR7, UP2, UR58, 0x32450, URZ ;  /* 0x000324503a077890 */ /* 0x000fe2000ff5e03f */
[----:B------:R-:W-:Y:S01]  /*18d0*/  IMAD.MOV.U32 R13, RZ, RZ, 0x80 ;  /* 0x00000080ff0d7424 */ /* 0x000fe200078e00ff */
[----:B------:R-:W-:Y:S01]  /*18e0*/  UIADD3 UR5, UP3, UR58, 0x32460, URZ ;  /* 0x000324603a057890 */ /* 0x000fe2000ff7e03f */
[----:B------:R-:W-:Y:S01]  /*18f0*/  IMAD.MOV.U32 R14, RZ, RZ, 0x100 ;  /* 0x00000100ff0e7424 */ /* 0x000fe200078e00ff */
[----:B------:R-:W-:Y:S01]  /*1900*/  UIADD3.X UR13, URZ, UR59, URZ, UP0, !UPT ;  /* 0x0000003b3f0d7290 */ /* 0x000fe200087fe43f */
[----:B------:R-:W-:Y:S01]  /*1910*/  IMAD.U32 R2, RZ, RZ, UR11 ;  /* 0x0000000bff027e24 */ /* 0x000fe2000f8e00ff */
[----:B------:R-:W-:Y:S01]  /*1920*/  UIADD3.X UR8, URZ, UR59, URZ, UP2, !UPT ;  /* 0x0000003b3f087290 */ /* 0x000fe200097fe43f */
[----:B------:R-:W-:Y:S01]  /*1930*/  IMAD.U32 R8, RZ, RZ, UR7 ;  /* 0x00000007ff087e24 */ /* 0x000fe2000f8e00ff */
[----:B------:R-:W-:Y:S01]  /*1940*/  UIADD3.X UR10, URZ, UR59, URZ, UP1, !UPT ;  /* 0x0000003b3f0a7290 */ /* 0x000fe20008ffe43f */
[----:B------:R-:W-:Y:S01]  /*1950*/  IMAD.U32 R10, RZ, RZ, UR5 ;  /* 0x00000005ff0a7e24 */ /* 0x000fe2000f8e00ff */
[----:B------:R-:W-:Y:S01]  /*1960*/  UIADD3 UR44, -UR4, UR44, URZ ;  /* 0x0000002c042c7290 */ /* 0x000fe2000fffe13f */
[----:B------:R-:W-:Y:S01]  /*1970*/  IMAD.U32 R3, RZ, RZ, UR13 ;  /* 0x0000000dff037e24 */ /* 0x000fe2000f8e00ff */
[----:B------:R-:W-:Y:S01]  /*1980*/  USHF.L.U32 UR60, UR12, 0x7, URZ ;  /* 0x000000070c3c7899 */ /* 0x000fe2000800063f */
[----:B------:R-:W-:Y:S01]  /*1990*/  IMAD.U32 R9, RZ, RZ, UR8 ;  /* 0x00000008ff097e24 */ /* 0x000fe2000f8e00ff */
[----:B------:R-:W-:Y:S01]  /*19a0*/  ULDC UR4, c[0x0][0x448] ;  /* 0x0001120000047ab9 */ /* 0x000fe20000000800 */
[----:B------:R-:W-:Y:S01]  /*19b0*/  STL.64 [R1+0x30], R14 ;  /* 0x0000300e01007387 */ /* 0x000fe20000100a00 */
[----:B------:R-:W-:Y:S01]  /*19c0*/  UISETP.NE.AND UP4, UPT, UR4, 0x1, UPT ;  /* 0x000000010400788c */ /* 0x000fe2000bf85270 */
[C---:B------:R-:W-:Y:S01]  /*19d0*/  IADD3 R47, P0, R16.reuse, 0x410, RZ ;  /* 0x00000410102f7810 */ /* 0x040fe20007f1e0ff */
[----:B------:R-:W-:Y:S01]  /*19e0*/  UIADD3 UR8, UR60, 0x7f, URZ ;  /* 0x0000007f3c087890 */ /* 0x000fe2000fffe03f */
[----:B------:R-:W-:Y:S01]  /*19f0*/  STL.64 [R1+0x18], R2 ;  /* 0x0000180201007387 */ /* 0x000fe20000100a00 */
[----:B------:R-:W-:Y:S01]  /*1a00*/  ULDC UR4, c[0x0][0x20] ;  /* 0x0000080000047ab9 */ /* 0x000fe20000000800 */
[----:B------:R-:W-:Y:S01]  /*1a10*/  UIADD3 UR38, UR44, 0x1, -UR43 ;  /* 0x000000012c267890 */ /* 0x000fe2000fffe82b */
[----:B------:R-:W-:Y:S01]  /*1a20*/  VIADD R19, R181, -UR4 ;  /* 0x80000004b5137c36 */ /* 0x000fe20008000000 */
[----:B------:R-:W-:Y:S01]  /*1a30*/  ULDC.64 UR4, c[0x0][0xad8] ;  /* 0x0002b60000047ab9 */ /* 0x000fe20000000a00 */
[----:B------:R-:W-:Y:S01]  /*1a40*/  STL.128 [R1+0x410], RZ ;  /* 0x000410ff01007387 */ /* 0x000fe20000100c00 */
[----:B------:R-:W-:Y:S01]  /*1a50*/  UISETP.GE.AND UP0, UPT, UR5, 0x1, UPT ;  /* 0x000000010500788c */ /* 0x000fe2000bf06270 */
[----:B------:R-:W-:Y:S01]  /*1a60*/  IADD3 R45, P1, R16, 0x28, RZ ;  /* 0x00000028102d7810 */ /* 0x000fe20007f3e0ff */
[----:B------:R-:W-:Y:S01]  /*1a70*/  UP2UR UR39, UPR, URZ, 0x10 ;  /* 0x000000103f277883 */ /* 0x000fe20008000000 */
[----:B------:R-:W-:Y:S01]  /*1a80*/  STL.128 [R1+0x420], RZ ;  /* 0x000420ff01007387 */ /* 0x000fe20000100c00 */
[----:B------:R-:W-:Y:S01]  /*1a90*/  UP2UR UR41, UPR, URZ, 0x1 ;  /* 0x000000013f297883 */ /* 0x000fe20008000000 */
[--C-:B------:R-:W-:Y:S01]  /*1aa0*/  IMAD.X R48, RZ, RZ, R17.reuse, P0 ;  /* 0x000000ffff307224 */ /* 0x100fe200000e0611 */
[----:B------:R-:W-:Y:S01]  /*1ab0*/  PLOP3.LUT P2, PT, PT, PT, UP0, 0x40, 0x0 ;  /* 0x000000000000781c */ /* 0x000fe20003f4e808 */
[----:B------:R-:W-:Y:S01]  /*1ac0*/  STL.128 [R1+0x200], RZ ;  /* 0x000200ff01007387 */ /* 0x000fe20000100c00 */
[----:B------:R-:W-:-:S03]  /*1ad0*/  IMAD.X R46, RZ, RZ, R17, P1 ;  /* 0x000000ffff2e7224 */ /* 0x000fc600008e0611 */
        /* <DEDUP_REMOVED lines=33> */
[----:B--2---:R-:W-:-:S02]  /*1cf0*/  R2UR UR6, R0 ;  /* 0x00000000000672ca */ /* 0x004fc400000e0000 */
[----:B------:R-:W0:Y:S11]  /*1d00*/  LDC R0, c[0x0][0xa80] ;  /* 0x0002a000ff007b82 */ /* 0x000e360000000800 */
[----:B------:R-:W-:-:S02]  /*1d10*/  IMAD.U32 R12, RZ, RZ, UR6 ;  /* 0x00000006ff0c7e24 */ /* 0x000fc4000f8e00ff */
[----:B------:R-:W-:Y:S01]  /*1d20*/  IMAD.U32 R4, RZ, RZ, UR6 ;  /* 0x00000006ff047e24 */ /* 0x000fe2000f8e00ff */
[----:B------:R-:W-:Y:S02]  /*1d30*/  UIADD3.X UR6, URZ, UR59, URZ, UP3, !UPT ;  /* 0x0000003b3f067290 */ /* 0x000fe40009ffe43f */
[----:B------:R-:W-:Y:S04]  /*1d40*/  STL.128 [R1], R12 ;  /* 0x0000000c01007387 */ /* 0x000fe80000100c00 */
[----:B------:R1:W-:Y:S01]  /*1d50*/  STL.64 [R1+0x28], R4 ;  /* 0x0000280401007387 */ /* 0x0003e20000100a00 */
[----:B------:R-:W-:Y:S01]  /*1d60*/  IMAD.U32 R11, RZ, RZ, UR6 ;  /* 0x00000006ff0b7e24 */ /* 0x000fe2000f8e00ff */
[----:B------:R-:W-:Y:S02]  /*1d70*/  @UP4 ULDC UR6, c[0x0][0x44c] ;  /* 0x0001130000064ab9 */ /* 0x000fe40000000800 */
[----:B0-----:R0:W-:Y:S01]  /*1d80*/  STL [R1+0x430], R0 ;  /* 0x0004300001007387 */ /* 0x0011e20000100800 */
[----:B------:R-:W-:-:S03]  /*1d90*/  UIMAD.WIDE.U32 UR6, UR8, UR6, URZ ;  /* 0x00000006080672a5 */ /* 0x000fc6000f8e003f */
[----:B------:R2:W-:Y:S01]  /*1da0*/  STL.128 [R1+0x40], R8 ;  /* 0x0000400801007387 */ /* 0x0005e20000100c00 */
[----:B-1----:R-:W-:Y:S01]  /*1db0*/  IMAD.U32 R4, RZ, RZ, UR9 ;  /* 0x00000009ff047e24 */ /* 0x002fe2000f8e00ff */
[----:B------:R-:W-:Y:S01]  /*1dc0*/  @UP4 ULDC UR9, c[0x0][0x450] ;  /* 0x0001140000094ab9 */ /* 0x000fe20000000800 */
[----:B------:R-:W-:Y:S01]  /*1dd0*/  IMAD.U32 R5, RZ, RZ, UR10 ;  /* 0x0000000aff057e24 */ /* 0x000fe2000f8e00ff */
[----:B------:R-:W-:Y:S01]  /*1de0*/  @UP4 USHF.R.U32.HI UR8, URZ, UR9, UR7 ;  /* 0x000000093f084299 */ /* 0x000fe20008011607 */
[----:B0-----:R-:W-:-:S03]  /*1df0*/  IMAD.U32 R0, RZ, RZ, UR12 ;  /* 0x0000000cff007e24 */ /* 0x001fc6000f8e00ff */
[----:B------:R2:W-:Y:S01]  /*1e00*/  STL.64 [R1+0x20], R4 ;  /* 0x0000200401007387 */ /* 0x0005e20000100a00 */
[----:B------:R-:W-:-:S03]  /*1e10*/  UIADD3 UR6, UR38, UR8, URZ ;  /* 0x0000000826067290 */ /* 0x000fc6000fffe03f */
[----:B------:R2:W-:Y:S01]  /*1e20*/  STL [R19], R0 ;  /* 0x0000000013007387 */ /* 0x0005e20000100800 */
[----:B------:R-:W-:Y:S01]  /*1e30*/  UIADD3 UR4, UR6, UR4, URZ ;  /* 0x0000000406047290 */ /* 0x000fe2000fffe03f */
[----:B------:R-:W-:Y:S11]  /*1e40*/  @P2 BRA `(.L_x_12467) ;  /* 0x0000000000442947 */ /* 0x000ff60003800000 */
        /* <DEDUP_REMOVED lines=10> */
.L_x_12468:
[----:B------:R-:W-:-:S11]  /*1ef0*/  UISETP.NE.AND UP0, UPT, UR5, 0x1, UPT ;  /* 0x000000010500788c */ /* 0x000fd6000bf05270 */
[----:B------:R-:W-:Y:S02]  /*1f00*/  @UP0 ULDC.64 UR10, c[0x0][0xae0] ;  /* 0x0002b800000a0ab9 */ /* 0x000fe40000000a00 */
[----:B------:R-:W-:-:S04]  /*1f10*/  UIMAD.WIDE.U32 UR6, UR8, UR10, URZ ;  /* 0x0000000a080672a5 */ /* 0x000fc8000f8e003f */
[----:B------:R-:W-:-:S12]  /*1f20*/  @UP0 USHF.R.U32.HI UR8, URZ, UR11, UR7 ;  /* 0x0000000b3f080299 */ /* 0x000fd80008011607 */
.L_x_12469:
[----:B------:R-:W-:-:S04]  /*1f30*/  UIMAD UR8, UR8, UR5, UR5 ;  /* 0x00000005080872a4 */ /* 0x000fc8000f8e0205 */
[----:B------:R-:W-:-:S04]  /*1f40*/  UISETP.LT.AND UP0, UPT, UR4, UR8, UPT ;  /* 0x000000080400728c */ /* 0x000fc8000bf01270 */
[----:B------:R-:W-:-:S12]  /*1f50*/  USEL UR4, UR4, UR8, UP0 ;  /* 0x0000000804047287 */ /* 0x000fd80008000000 */
.L_x_12467:
        /* <DEDUP_REMOVED lines=34> */
.L_x_12471:
[----:B------:R-:W-:-:S11]  /*2180*/  UISETP.NE.AND UP0, UPT, UR5, 0x1, UPT ;  /* 0x000000010500788c */ /* 0x000fd6000bf05270 */
[----:B------:R-:W-:Y:S02]  /*2190*/  @UP0 ULDC.64 UR10, c[0x0][0xae0] ;  /* 0x0002b800000a0ab9 */ /* 0x000fe40000000a00 */
[----:B------:R-:W-:-:S04]  /*21a0*/  UIMAD.WIDE.U32 UR6, UR4, UR10, URZ ;  /* 0x0000000a040672a5 */ /* 0x000fc8000f8e003f */
[----:B------:R-:W-:-:S12]  /*21b0*/  @UP0 USHF.R.U32.HI UR4, URZ, UR11, UR7 ;  /* 0x0000000b3f040299 */ /* 0x000fd80008011607 */
.L_x_12472:
[----:B------:R-:W-:-:S04]  /*21c0*/  UIMAD UR4, UR4, UR5, URZ ;  /* 0x00000005040472a4 */ /* 0x000fc8000f8e023f */
[----:B------:R-:W-:-:S04]  /*21d0*/  UISETP.LT.AND UP0, UPT, UR8, UR4, UPT ;  /* 0x000000040800728c */ /* 0x000fc8000bf01270 */
[----:B------:R-:W-:-:S12]  /*21e0*/  USEL UR8, UR8, UR4, !UP0 ;  /* 0x0000000408087287 */ /* 0x000fd8000c000000 */
.L_x_12470:
        /* <DEDUP_REMOVED lines=9> */
[----:B--2---:R-:W0:Y:S01]  /*2280*/  SHFL.IDX PT, R0, R217, RZ, 0x1f ;  /* 0x00001fffd9007589 */ /* 0x004e2200000e0000 */
        /* <DEDUP_REMOVED lines=87> */
.L_x_12474:
[----:B------:R-:W1:Y:S01]  /*2800*/  S2R R20, SR_TID.X ;  /* 0x0000000000147919 */ /* 0x000e620000002100 */
[----:B------:R-:W2:Y:S01]  /*2810*/  LDC R0, c[0x0][0x20] ;  /* 0x00000800ff007b82 */ /* 0x000ea20000000800 */
[----:B0-----:R-:W-:Y:S01]  /*2820*/  IADD3 R8, P0, R16, 0x100, RZ ;  /* 0x0000010010087810 */ /* 0x001fe20007f1e0ff */
[----:B------:R-:W-:Y:S01]  /*2830*/  IMAD.U32 R11, RZ, RZ, UR43 ;  /* 0x0000002bff0b7e24 */ /* 0x000fe2000f8e00ff */
[----:B------:R-:W-:Y:S01]  /*2840*/  STL.64 [R1+0x110], R24 ;  /* 0x0001101801007387 */ /* 0x000fe20000100a00 */
[----:B------:R-:W-:Y:S02]  /*2850*/  IMAD.U32 R13, RZ, RZ, UR44 ;  /* 0x0000002cff0d7e24 */ /* 0x000fe4000f8e00ff */
[----:B------:R-:W-:Y:S01]  /*2860*/  IMAD.X R9, RZ, RZ, R17, P0 ;  /* 0x000000ffff097224 */ /* 0x000fe200000e0611 */
[----:B------:R-:W-:Y:S01]  /*2870*/  STL.64 [R1+0x100], R204 ;  /* 0x000100cc01007387 */ /* 0x000fe20000100a00 */
[----:B------:R-:W0:Y:S03]  /*2880*/  LDC R15, c[0x0][0xad4] ;  /* 0x0002b500ff0f7b82 */ /* 0x000e260000000800 */
[----:B------:R3:W-:Y:S04]  /*2890*/  STL.64 [R1+0x108], R8 ;  /* 0x0001080801007387 */ /* 0x0007e80000100a00 */
[----:B------:R4:W-:Y:S01]  /*28a0*/  STL.U8 [R1+0x118], RZ ;  /* 0x000118ff01007387 */ /* 0x0009e20000100000 */
[----:B------:R-:W5:Y:S08]  /*28b0*/  LDC.64 R6, c[0x0][0x448] ;  /* 0x00011200ff067b82 */ /* 0x000f700000000a00 */
[----:B------:R-:W3:Y:S01]  /*28c0*/  LDC.64 R4, c[0x0][0xad8] ;  /* 0x0002b600ff047b82 */ /* 0x000ee20000000a00 */
[----:B--2---:R-:W-:-:S05]  /*28d0*/  IMAD.IADD R194, R18, 0x1, -R0 ;  /* 0x0000000112c27824 */ /* 0x004fca00078e0a00 */
[----:B------:R4:W-:Y:S01]  /*28e0*/  STL [R194+0x4], R11 ;  /* 0x0000040bc2007387 */ /* 0x0009e20000100800 */
[----:B-1----:R-:W-:Y:S01]  /*28f0*/  VIADD R203, R20, 0xffffff80 ;  /* 0xffffff8014cb7836 */ /* 0x002fe20000000000 */
[----:B------:R-:W1:Y:S02]  /*2900*/  LDC.64 R2, c[0x0][0xae0] ;  /* 0x0002b800ff027b82 */ /* 0x000e640000000a00 */
[----:B------:R4:W-:Y:S04]  /*2910*/  STL [R194+0x8], R13 ;  /* 0x0000080dc2007387 */ /* 0x0009e80000100800 */
[----:B0-----:R4:W-:Y:S02]  /*2920*/  STL [R194+0xc], R15 ;  /* 0x00000c0fc2007387 */ /* 0x0019e40000100800 */
[----:B------:R-:W0:Y:S02]  /*2930*/  LDC R10, c[0x0][0x450] ;  /* 0x00011400ff0a7b82 */ /* 0x000e240000000800 */
[----:B-----5:R4:W-:Y:S04]  /*2940*/  STL [R194+0x24], R6 ;  /* 0x00002406c2007387 */ /* 0x0209e80000100800 */
[----:B------:R4:W-:Y:S04]  /*2950*/  STL [R194+0x14], RZ ;  /* 0x000014ffc2007387 */ /* 0x0009e80000100800 */
[----:B------:R4:W-:Y:S04]  /*2960*/  STL [R194], R203 ;  /* 0x000000cbc2007387 */ /* 0x0009e80000100800 */
[----:B------:R4:W-:Y:S04]  /*2970*/  STL [R194+0x28], R7 ;  /* 0x00002807c2007387 */ /* 0x0009e80000100800 */
[----:B---3--:R4:W-:Y:S04]  /*2980*/  STL [R194+0x10], R4 ;  /* 0x00001004c2007387 */ /* 0x0089e80000100800 */
[----:B------:R4:W-:Y:S04]  /*2990*/  STL [R194+0x18], R5 ;  /* 0x00001805c2007387 */ /* 0x0009e80000100800 */
[----:B-1----:R4:W-:Y:S04]  /*29a0*/  STL [R194+0x1c], R2 ;  /* 0x00001c02c2007387 */ /* 0x0029e80000100800 */
[----:B------:R4:W-:Y:S04]  /*29b0*/  STL [R194+0x20], R3 ;  /* 0x00002003c2007387 */ /* 0x0009e80000100800 */
[----:B0-----:R4:W-:Y:S04]  /*29c0*/  STL [R194+0x2c], R10 ;  /* 0x00002c0ac2007387 */ /* 0x0019e80000100800 */
        /* <DEDUP_REMOVED lines=9> */
.L_x_12695:
[----:B------:R-:W-:Y:S05]  /*2a60*/  BSYNC B0 ;  /* 0x0000000000007941 */ /* 0x000fea0003800000 */
.L_x_12475:
[----:B------:R-:W2:Y:S04]  /*2a70*/  LDL R34, [R1] ;  /* 0x0000000001227983 */ /* 0x000ea80000100800 */
[----:B------:R1:W5:Y:S01]  /*2a80*/  LDL.64 R24, [R1+0x1f0] ;  /* 0x0001f00001187983 */ /* 0x0003620000100a00 */
[----:B------:R-:W-:Y:S01]  /*2a90*/  IMAD.MOV.U32 R10, RZ, RZ, R26 ;  /* 0x000000ffff0a7224 */ /* 0x000fe200078e001a */
[C---:B------:R-:W-:Y:S01]  /*2aa0*/  IADD3 R26, P0, R16.reuse, 0x14c, RZ ;  /* 0x0000014c101a7810 */ /* 0x040fe20007f1e0ff */
[----:B------:R-:W-:Y:S01]  /*2ab0*/  IMAD.MOV.U32 R11, RZ, RZ, R39 ;  /* 0x000000ffff0b7224 */ /* 0x000fe200078e0027 */
[C---:B------:R-:W-:Y:S01]  /*2ac0*/  IADD3 R6, P2, R16.reuse, 0x400, RZ ;  /* 0x0000040010067810 */ /* 0x040fe20007f5e0ff */
[----:B0-----:R-:W-:Y:S01]  /*2ad0*/  IMAD.MOV.U32 R8, RZ, RZ, R212 ;  /* 0x000000ffff087224 */ /* 0x001fe200078e00d4 */
[----:B------:R-:W-:Y:S01]  /*2ae0*/  IADD3 R20, P1, R16, 0x108, RZ ;  /* 0x0000010810147810 */ /* 0x000fe20007f3e0ff */
[----:B------:R-:W-:-:S02]  /*2af0*/  IMAD.MOV.U32 R9, RZ, RZ, R211 ;  /* 0x000000ffff097224 */ /* 0x000fc400078e00d3 */
[----:B------:R-:W-:Y:S02]  /*2b00*/  IMAD.U32 R12, RZ, RZ, UR58 ;  /* 0x0000003aff0c7e24 */ /* 0x000fe4000f8e00ff */
[----:B------:R-:W-:Y:S01]  /*2b10*/  IMAD.U32 R13, RZ, RZ, UR59 ;  /* 0x0000003bff0d7e24 */ /* 0x000fe2000f8e00ff */
[----:B------:R0:W-:Y:S01]  /*2b20*/  STL.128 [R1+0x150], R8 ;  /* 0x0001500801007387 */ /* 0x0001e20000100c00 */
[----:B------:R-:W-:Y:S01]  /*2b30*/  IMAD.MOV.U32 R14, RZ, RZ, R214 ;  /* 0x000000ffff0e7224 */ /* 0x000fe200078e00d6 */
[----:B------:R-:W-:Y:S05]  /*2b40*/  WARPSYNC.ALL ;  /* 0x0000000000007948 */ /* 0x000fea0003800000 */
[----:B------:R-:W-:Y:S01]  /*2b50*/  IMAD.MOV.U32 R15, RZ, RZ, R213 ;  /* 0x000000ffff0f7224 */ /* 0x000fe200078e00d5 */
[----:B------:R-:W-:Y:S01]  /*2b60*/  BSSY B0, `(.L_x_12477) ;  /* 0x0000031000007945 */ /* 0x000fe20003800000 */
[----:B------:R-:W-:-:S03]  /*2b70*/  IMAD.X R21, RZ, RZ, R17, P2 ;  /* 0x000000ffff157224 */ /* 0x000fc600010e0611 */
[----:B------:R3:W-:Y:S01]  /*2b80*/  STL.128 [R1+0x180], R12 ;  /* 0x0001800c01007387 */ /* 0x0007e20000100c00 */
[----:B0-----:R-:W-:Y:S02]  /*2b90*/  IMAD.MOV.U32 R8, RZ, RZ, R29 ;  /* 0x000000ffff087224 */ /* 0x001fe400078e001d */
[----:B------:R-:W-:Y:S02]  /*2ba0*/  IMAD.MOV.U32 R9, RZ, RZ, R42 ;  /* 0x000000ffff097224 */ /* 0x000fe400078e002a */
[----:B------:R-:W-:Y:S02]  /*2bb0*/  IMAD.MOV.U32 R10, RZ, RZ, R30 ;  /* 0x000000ffff0a7224 */ /* 0x000fe400078e001e */
[----:B------:R-:W-:-:S05]  /*2bc0*/  IMAD.MOV.U32 R11, RZ, RZ, R43 ;  /* 0x000000ffff0b7224 */ /* 0x000fca00078e002b */
[----:B------:R0:W-:Y:S01]  /*2bd0*/  STL.128 [R1+0x170], R8 ;  /* 0x0001700801007387 */ /* 0x0001e20000100c00 */
[----:B---3--:R-:W-:Y:S02]  /*2be0*/  IMAD.X R13, RZ, RZ, R17, P1 ;  /* 0x000000ffff0d7224 */ /* 0x008fe400008e0611 */
[----:B0-----:R-:W-:Y:S02]  /*2bf0*/  IMAD.MOV.U32 R8, RZ, RZ, R45 ;  /* 0x000000ffff087224 */ /* 0x001fe400078e002d */
[----:B------:R-:W-:Y:S02]  /*2c00*/  IMAD.MOV.U32 R9, RZ, RZ, R46 ;  /* 0x000000ffff097224 */ /* 0x000fe400078e002e */
[----:B------:R-:W-:Y:S02]  /*2c10*/  IMAD.MOV.U32 R10, RZ, RZ, R27 ;  /* 0x000000ffff0a7224 */ /* 0x000fe400078e001b */
[----:B------:R-:W-:Y:S02]  /*2c20*/  IMAD.MOV.U32 R11, RZ, RZ, R40 ;  /* 0x000000ffff0b7224 */ /* 0x000fe400078e0028 */
[----:B------:R-:W-:-:S03]  /*2c30*/  IMAD.X R27, RZ, RZ, R17, P0 ;  /* 0x000000ffff1b7224 */ /* 0x000fc600000e0611 */
[----:B------:R0:W-:Y:S02]  /*2c40*/  STL.128 [R1+0x190], R8 ;  /* 0x0001900801007387 */ /* 0x0001e40000100c00 */
[----:B0-----:R-:W-:Y:S02]  /*2c50*/  IMAD.MOV.U32 R8, RZ, RZ, R31 ;  /* 0x000000ffff087224 */ /* 0x001fe400078e001f */
[----:B------:R-:W-:Y:S02]  /*2c60*/  IMAD.MOV.U32 R9, RZ, RZ, R44 ;  /* 0x000000ffff097224 */ /* 0x000fe400078e002c */
[----:B------:R-:W-:Y:S02]  /*2c70*/  IMAD.MOV.U32 R10, RZ, RZ, R32 ;  /* 0x000000ffff0a7224 */ /* 0x000fe400078e0020 */
[----:B------:R-:W-:-:S05]  /*2c80*/  IMAD.MOV.U32 R11, RZ, RZ, R33 ;  /* 0x000000ffff0b7224 */ /* 0x000fca00078e0021 */
[----:B------:R0:W-:Y:S02]  /*2c90*/  STL.128 [R1+0x1a0], R8 ;  /* 0x0001a00801007387 */ /* 0x0001e40000100c00 */
[----:B0-----:R-:W-:Y:S02]  /*2ca0*/  IMAD.MOV.U32 R10, RZ, RZ, R26 ;  /* 0x000000ffff0a7224 */ /* 0x001fe400078e001a */
[----:B------:R-:W-:Y:S02]  /*2cb0*/  IMAD.MOV.U32 R11, RZ, RZ, R27 ;  /* 0x000000ffff0b7224 */ /* 0x000fe400078e001b */
[----:B------:R-:W-:Y:S01]  /*2cc0*/  IMAD.MOV.U32 R8, RZ, RZ, R6 ;  /* 0x000000ffff087224 */ /* 0x000fe200078e0006 */
[----:B------:R1:W-:Y:S01]  /*2cd0*/  BAR.SYNC.DEFER_BLOCKING R207, 0x100 ;  /* 0x000400cf0000751d */ /* 0x0003e20000010000 */
[----:B------:R-:W-:Y:S01]  /*2ce0*/  IMAD.MOV.U32 R9, RZ, RZ, R21 ;  /* 0x000000ffff097224 */ /* 0x000fe200078e0015 */
[----:B------:R-:W-:-:S05]  /*2cf0*/  IADD3 R6, P0, R16, 0x118, RZ ;  /* 0x0000011810067810 */ /* 0x000fca0007f1e0ff */
[----:B------:R-:W-:Y:S01]  /*2d00*/  IMAD.X R21, RZ, RZ, R17, P0 ;  /* 0x000000ffff157224 */ /* 0x000fe200000e0611 */
[----:B------:R0:W-:Y:S02]  /*2d10*/  STL.128 [R1+0x1b0], R8 ;  /* 0x0001b00801007387 */ /* 0x0001e40000100c00 */
[----:B0-----:R-:W-:Y:S02]  /*2d20*/  IMAD.MOV.U32 R8, RZ, RZ, R47 ;  /* 0x000000ffff087224 */ /* 0x001fe400078e002f */
        /* <DEDUP_REMOVED lines=20> */
.L_x_12478:
[----:B------:R-:W-:Y:S05]  /*2e70*/  BSYNC B0 ;  /* 0x0000000000007941 */ /* 0x000fea0003800000 */
.L_x_12477:
        /* <DEDUP_REMOVED lines=8> */
.L_x_12480:
[----:B------:R-:W-:Y:S05]  /*2f00*/  BSYNC B0 ;  /* 0x0000000000007941 */ /* 0x000fea0003800000 */
.L_x_12479:
[----:B------:R-:W-:Y:S04]  /*2f10*/  BSSY B0, `(.L_x_12481) ;  /* 0x0000004000007945 */ /* 0x000fe80003800000 */
[----:B-1----:R-:W-:Y:S05]  /*2f20*/  @P0 BRA `(.L_x_12482) ;  /* 0x0000000000080947 */ /* 0x002fea0003800000 */
[----:B------:R-:W1:Y:S02]  /*2f30*/  SYNCS.PHASECHK.TRANS64.TRYWAIT P0, [R24+URZ], R25 ;  /* 0x00000019180075a7 */ /* 0x000e64000800017f */
[----:B-1----:R-:W-:Y:S05]  /*2f40*/  @!P0 BRA `(.L_x_12483) ;  /* 0x00000254006c8947 */ /* 0x002fea0003800000 */
.L_x_12482:
[----:B------:R-:W-:Y:S05]  /*2f50*/  BSYNC B0 ;  /* 0x0000000000007941 */ /* 0x000fea0003800000 */
.L_x_12481:
        /* <DEDUP_REMOVED lines=58> */
.L_x_12696:
[----:B------:R-:W-:Y:S05]  /*3300*/  BSYNC B0 ;  /* 0x0000000000007941 */ /* 0x000fea0003800000 */
.L_x_12484:
[----:B------:R-:W2:Y:S04]  /*3310*/  LDL R10, [R1+0x28] ;  /* 0x00002800010a7983 */ /* 0x000ea80000100800 */
[----:B0-----:R0:W5:Y:S01]  /*3320*/  LDL.64 R8, [R1+0x1f0] ;  /* 0x0001f00001087983 */ /* 0x0011620000100a00 */
[----:B------:R-:W-:Y:S01]  /*3330*/  BSSY B0, `(.L_x_12486) ;  /* 0x0000005000007945 */ /* 0x000fe20003800000 */
[----:B--2---:R-:W-:-:S04]  /*3340*/  LOP3.LUT R10, R10, 0x1, RZ, 0xfc, !PT ;  /* 0x000000010a0a7812 */ /* 0x004fc800078efcff */
[----:B------:R-:W-:-:S13]  /*3350*/  ISETP.NE.AND P1, PT, R10, 0x3, PT ;  /* 0x000000030a00780c */ /* 0x000fda0003f25270 */
[----:B0-----:R-:W-:Y:S05]  /*3360*/  @!P1 BRA `(.L_x_12487) ;  /* 0x0000000000049947 */ /* 0x001fea0003800000 */
[----:B------:R-:W-:Y:S01]  /*3370*/  BPT.TRAP 0x1 ;  /* 0x000000040000795c */ /* 0x000fe20000300000 */
.L_x_12487:
[----:B------:R-:W-:Y:S05]  /*3380*/  BSYNC B0 ;  /* 0x0000000000007941 */ /* 0x000fea0003800000 */
.L_x_12486:
        /* <DEDUP_REMOVED lines=8> */
.L_x_12489:
[----:B------:R-:W-:Y:S05]  /*3410*/  BSYNC B0 ;  /* 0x0000000000007941 */ /* 0x000fea0003800000 */
.L_x_12488:
[----:B------:R-:W-:Y:S04]  /*3420*/  BSSY B0, `(.L_x_12490) ;  /* 0x0000004000007945 */ /* 0x000fe80003800000 */
[----:B-1----:R-:W-:Y:S05]  /*3430*/  @P0 BRA `(.L_x_12491) ;  /* 0x0000000000080947 */ /* 0x002fea0003800000 */
[----:B------:R-:W1:Y:S02]  /*3440*/  SYNCS.PHASECHK.TRANS64.TRYWAIT P0, [R8+URZ], R9 ;  /* 0x00000009080075a7 */ /* 0x000e64000800017f */
[----:B-1----:R-:W-:Y:S05]  /*3450*/  @!P0 BRA `(.L_x_12492) ;  /* 0x0000025000548947 */ /* 0x002fea0003800000 */
.L_x_12491:
[----:B------:R-:W-:Y:S05]  /*3460*/  BSYNC B0 ;  /* 0x0000000000007941 */ /* 0x000fea0003800000 */
.L_x_12490:
        /* <DEDUP_REMOVED lines=204> */
.L_x_12494:
[----:B------:R-:W-:Y:S05]  /*4130*/  BSYNC B0 ;  /* 0x0000000000007941 */ /* 0x000fea0003800000 */
.L_x_12493:
        /* <DEDUP_REMOVED lines=50> */
[----:B------:R-:W-:Y:S05]  /*4460*/  BSSY B0, `(.L_x_12495) ;  /* 0x000002c000007945 */ /* 0x000fea0003800000 */
        /* <DEDUP_REMOVED lines=8> */
[C---:B------:R-:W-:Y:S01]  /*44f0*/  IMAD R11, R8.reuse, -0x2, R11 ;  /* 0xfffffffe080b7824 */ /* 0x040fe200078e020b */
[----:B------:R-:W-:Y:S01]  /*4500*/  LOP3.LUT R10, RZ, R75, RZ, 0x33, !PT ;  /* 0x0000004bff0a7212 */ /* 0x000fe200078e33ff */
        /* <DEDUP_REMOVED lines=20> */
.L_x_12500:
[----:B------:R-:W-:Y:S05]  /*4650*/  BSYNC B2 ;  /* 0x0000000000027941 */ /* 0x000fea0003800000 */
.L_x_12499:
[----:B------:R-:W-:Y:S01]  /*4660*/  LOP3.LUT R11, RZ, R11, RZ, 0x33, !PT ;  /* 0x0000000bff0b7212 */ /* 0x000fe200078e33ff */
[----:B------:R-:W-:Y:S06]  /*4670*/  BRA `(.L_x_12501) ;  /* 0x0000000000187947 */ /* 0x000fec0003800000 */
.L_x_12498:
[----:B------:R-:W-:-:S13]  /*4680*/  ISETP.NE.AND P0, PT, R78, 0x1, PT ;  /* 0x000000014e00780c */ /* 0x000fda0003f05270 */
[----:B------:R-:W-:Y:S05]  /*4690*/  @!P0 BRA `(.L_x_12501) ;  /* 0x0000000000108947 */ /* 0x000fea0003800000 */
[----:B------:R-:W2:Y:S04]  /*46a0*/  LDL R10, [R194+0x1c] ;  /* 0x00001c00c20a7983 */ /* 0x000ea80000100800 */
[----:B------:R-:W3:Y:S01]  /*46b0*/  LDL R74, [R194+0x20] ;  /* 0x00002000c24a7983 */ /* 0x000ee20000100800 */
[----:B--2---:R-:W-:-:S05]  /*46c0*/  IMAD.HI.U32 R11, R11, R10, RZ ;  /* 0x0000000a0b0b7227 */ /* 0x004fca00078e00ff */
[----:B---3--:R-:W-:-:S07]  /*46d0*/  SHF.R.U32.HI R11, RZ, R74, R11 ;  /* 0x0000004aff0b7219 */ /* 0x008fce000001160b */
.L_x_12501:
[----:B------:R-:W-:Y:S05]  /*46e0*/  BSYNC B1 ;  /* 0x0000000000017941 */ /* 0x000fea0003800000 */
.L_x_12497:
[----:B------:R-:W-:-:S05]  /*46f0*/  IMAD R11, R78, R11, R20 ;  /* 0x0000000b4e0b7224 */ /* 0x000fca00078e0214 */
[----:B------:R-:W-:Y:S02]  /*4700*/  VIMNMX R8, R8, R11, !PT ;  /* 0x0000000b08087248 */ /* 0x000fe40007fe0100 */
[----:B------:R-:W-:-:S07]  /*4710*/  VIADDMNMX R9, R11, R78, R9, PT ;  /* 0x0000004e0b097246 */ /* 0x000fce0003800109 */
.L_x_12496:
[----:B------:R-:W-:Y:S05]  /*4720*/  BSYNC B0 ;  /* 0x0000000000007941 */ /* 0x000fea0003800000 */
.L_x_12495:
        /* <DEDUP_REMOVED lines=14> */
[C---:B------:R-:W-:Y:S02]  /*4810*/  ISETP.LT.OR P2, PT, R9.reuse, 0x11, P2 ;  /* 0x000000110900780c */ /* 0x040fe40001741670 */
        /* <DEDUP_REMOVED lines=117> */
.L_x_12507:
[----:B------:R-:W-:Y:S05]  /*4f70*/  BSYNC B2 ;  /* 0x0000000000027941 */ /* 0x000fea0003800000 */
.L_x_12506:
[----:B------:R-:W-:Y:S01]  /*4f80*/  LOP3.LUT R87, RZ, R87, RZ, 0x33, !PT ;  /* 0x00000057ff577212 */ /* 0x000fe200078e33ff */
[----:B------:R-:W-:Y:S06]  /*4f90*/  BRA `(.L_x_12508) ;  /* 0x0000000000187947 */ /* 0x000fec0003800000 */
.L_x_12505:
[----:B------:R-:W-:-:S13]  /*4fa0*/  ISETP.NE.AND P6, PT, R78, 0x1, PT ;  /* 0x000000014e00780c */ /* 0x000fda0003fc5270 */
[----:B------:R-:W-:Y:S05]  /*4fb0*/  @!P6 BRA `(.L_x_12508) ;  /* 0x000000000010e947 */ /* 0x000fea0003800000 */
[----:B------:R-:W2:Y:S04]  /*4fc0*/  LDL R10, [R194+0x1c] ;  /* 0x00001c00c20a7983 */ /* 0x000ea80000100800 */
[----:B------:R-:W3:Y:S01]  /*4fd0*/  LDL R12, [R194+0x20] ;  /* 0x00002000c20c7983 */ /* 0x000ee20000100800 */
[----:B--2---:R-:W-:-:S05]  /*4fe0*/  IMAD.HI.U32 R87, R87, R10, RZ ;  /* 0x0000000a57577227 */ /* 0x004fca00078e00ff */
[----:B---3--:R-:W-:-:S07]  /*4ff0*/  SHF.R.U32.HI R87, RZ, R12, R87 ;  /* 0x0000000cff577219 */ /* 0x008fce0000011657 */
.L_x_12508:
[----:B------:R-:W-:Y:S05]  /*5000*/  BSYNC B1 ;  /* 0x0000000000017941 */ /* 0x000fea0003800000 */
.L_x_12504:
[----:B------:R-:W-:-:S05]  /*5010*/  IMAD R87, R78, R87, R20 ;  /* 0x000000574e577224 */ /* 0x000fca00078e0214 */
[----:B------:R-:W-:Y:S02]  /*5020*/  VIADDMNMX R9, R87, R78, R9, PT ;  /* 0x0000004e57097246 */ /* 0x000fe40003800109 */
[----:B------:R-:W-:-:S07]  /*5030*/  VIMNMX R8, R8, R87, !PT ;  /* 0x0000005708087248 */ /* 0x000fce0007fe0100 */
.L_x_12503:
[----:B------:R-:W-:Y:S05]  /*5040*/  BSYNC B0 ;  /* 0x0000000000007941 */ /* 0x000fea0003800000 */
.L_x_12502:
        /* <DEDUP_REMOVED lines=10> */
[----:B------:R-:W4:Y:S01]  /*50f0*/  LDL R154, [R1+0x2e8] ;  /* 0x0002e800019a7983 */ /* 0x000f220000100800 */
[----:B------:R-:W-:Y:S02]  /*5100*/  ISETP.GT.AND P0, PT, R8, 0x9, !P0 ;  /* 0x000000090800780c */ /* 0x000fe40004704270 */
[----:B------:R-:W-:Y:S01]  /*5110*/  ISETP.NE.AND P1, PT, R25, RZ, PT ;  /* 0x000000ff1900720c */ /* 0x000fe20003f25270 */
[----:B------:R-:W2:Y:S01]  /*5120*/  LDL R30, [R1+0x210] ;  /* 0x00021000011e7983 */ /* 0x000ea20000100800 */
[----:B------:R-:W-:Y:S02]  /*5130*/  ISETP.LT.OR P0, PT, R9, 0xa, P0 ;  /* 0x0000000a0900780c */ /* 0x000fe40000701670 */
[----:B------:R-:W-:Y:S01]  /*5140*/  ISETP.NE.AND P6, PT, R28, RZ, PT ;  /* 0x000000ff1c00720c */ /* 0x000fe20003fc5270 */
[----:B------:R-:W4:Y:S01]  /*5150*/  LDL R228, [R1+0x2fc] ;  /* 0x0002fc0001e47983 */ /* 0x000f220000100800 */
[----:B------:R-:W-:-:S02]  /*5160*/  FSEL R93, R31, -INF , !P0 ;  /* 0xff8000001f5d7808 */ /* 0x000fc40004000000 */
[----:B------:R-:W-:Y:S01]  /*5170*/  ISETP.NE.AND P0, PT, R21, RZ, PT ;  /* 0x000000ff1500720c */ /* 0x000fe20003f05270 */
[----:B------:R-:W3:Y:S01]  /*5180*/  LDL R28, [R1+0x214] ;  /* 0x00021400011c7983 */ /* 0x000ee20000100800 */
[----:B------:R-:W-:Y:S02]  /*5190*/  FMNMX.FTZ R10, R85, R83, !PT ;  /* 0x00000053550a7209 */ /* 0x000fe40007810000 */
[----:B------:R-:W-:Y:S01]  /*51a0*/  ISETP.GT.AND P0, PT, R8, 0x10, !P0 ;  /* 0x000000100800780c */ /* 0x000fe20004704270 */
[----:B------:R-:W4:Y:S01]  /*51b0*/  LDL R60, [R1+0x22c] ;  /* 0x00022c00013c7983 */ /* 0x000f220000100800 */
[----:B------:R-:W-:Y:S02]  /*51c0*/  FMNMX.FTZ R10, R79, R10, !PT ;  /* 0x0000000a4f0a7209 */ /* 0x000fe40007810000 */
[----:B------:R-:W-:Y:S01]  /*51d0*/  ISETP.LT.OR P0, PT, R9, 0x11, P0 ;  /* 0x000000110900780c */ /* 0x000fe20000701670 */
[----:B------:R-:W4:Y:S01]  /*51e0*/  LDL R64, [R1+0x234] ;  /* 0x0002340001407983 */ /* 0x000f220000100800 */
[----:B------:R-:W-:-:S02]  /*51f0*/  FMNMX.FTZ R10, R81, R10, !PT ;  /* 0x0000000a510a7209 */ /* 0x000fc40007810000 */
[----:B------:R-:W-:Y:S01]  /*5200*/  FSEL R13, R34, -INF , !P0 ;  /* 0xff800000220d7808 */ /* 0x000fe20004000000 */
[----:B------:R-:W4:Y:S01]  /*5210*/  LDL R68, [R1+0x23c] ;  /* 0x00023c0001447983 */ /* 0x000f220000100800 */
[----:B------:R-:W-:Y:S02]  /*5220*/  ISETP.GT.AND P0, PT, R8, 0x11, !P1 ;  /* 0x000000110800780c */ /* 0x000fe40004f04270 */
[----:B------:R-:W-:Y:S01]  /*5230*/  ISETP.NE.AND P1, PT, R82, RZ, PT ;  /* 0x000000ff5200720c */ /* 0x000fe20003f25270 */
[----:B------:R-:W4:Y:S01]  /*5240*/  LDL R34, [R1+0x218] ;  /* 0x0002180001227983 */ /* 0x000f220000100800 */
[----:B------:R-:W-:Y:S02]  /*5250*/  ISETP.LT.OR P0, PT, R9, 0x12, P0 ;  /* 0x000000120900780c */ /* 0x000fe40000701670 */
[----:B------:R-:W-:Y:S01]  /*5260*/  FMNMX.FTZ R10, R137, R10, !PT ;  /* 0x0000000a890a7209 */ /* 0x000fe20007810000 */
[----:B------:R-:W4:Y:S01]  /*5270*/  LDL R72, [R1+0x244] ;  /* 0x0002440001487983 */ /* 0x000f220000100800 */
[----:B------:R-:W-:-:S02]  /*5280*/  FSEL R14, R35, -INF , !P0 ;  /* 0xff800000230e7808 */ /* 0x000fc40004000000 */
[----:B------:R-:W-:Y:S01]  /*5290*/  ISETP.GT.AND P0, PT, R8, 0x18, !P6 ;  /* 0x000000180800780c */ /* 0x000fe20007704270 */
[----:B------:R-:W4:Y:S01]  /*52a0*/  LDL R35, [R1+0x310] ;  /* 0x0003100001237983 */ /* 0x000f220000100800 */
[----:B------:R-:W-:Y:S02]  /*52b0*/  FMNMX.FTZ R10, R33, R10, !PT ;  /* 0x0000000a210a7209 */ /* 0x000fe40007810000 */
[----:B------:R-:W-:Y:S01]  /*52c0*/  ISETP.LT.OR P0, PT, R9, 0x19, P0 ;  /* 0x000000190900780c */ /* 0x000fe20000701670 */
[----:B------:R-:W4:Y:S01]  /*52d0*/  LDL R76, [R1+0x24c] ;  /* 0x00024c00014c7983 */ /* 0x000f220000100800 */
[----:B------:R-:W-:Y:S02]  /*52e0*/  ISETP.NE.AND P6, PT, R11, RZ, PT ;  /* 0x000000ff0b00720c */ /* 0x000fe40003fc5270 */
[----:B------:R-:W-:Y:S01]  /*52f0*/  FSEL R15, R38, -INF , !P0 ;  /* 0xff800000260f7808 */ /* 0x000fe20004000000 */
[----:B------:R-:W4:Y:S01]  /*5300*/  LDL R78, [R1+0x250] ;  /* 0x00025000014e7983 */ /* 0x000f220000100800 */
[----:B------:R-:W-:-:S02]  /*5310*/  ISETP.NE.AND P0, PT, R29, RZ, PT ;  /* 0x000000ff1d00720c */ /* 0x000fc40003f05270 */
[----:B------:R-:W-:Y:S01]  /*5320*/  FMNMX.FTZ R10, R133, R10, !PT ;  /* 0x0000000a850a7209 */ /* 0x000fe20007810000 */
[----:B------:R-:W4:Y:S01]  /*5330*/  LDL R29, [R1+0x1f0] ;  /* 0x0001f000011d7983 */ /* 0x000f220000100800 */
[----:B------:R-:W-:Y:S02]  /*5340*/  ISETP.GT.AND P0, PT, R8, 0x19, !P0 ;  /* 0x000000190800780c */ /* 0x000fe40004704270 */
[----:B------:R-:W-:Y:S01]  /*5350*/  FMNMX.FTZ R10, R131, R10, !PT ;  /* 0x0000000a830a7209 */ /* 0x000fe20007810000 */
[----:B------:R-:W4:Y:S01]  /*5360*/  LDL R38, [R1+0x21c] ;  /* 0x00021c0001267983 */ /* 0x000f220000100800 */
[----:B------:R-:W-:Y:S02]  /*5370*/  ISETP.LT.OR P0, PT, R9, 0x1a, P0 ;  /* 0x0000001a0900780c */ /* 0x000fe40000701670 */
[----:B------:R-:W-:Y:S01]  /*5380*/  FMNMX.FTZ R10, R223, R10, !PT ;  /* 0x0000000adf0a7209 */ /* 0x000fe20007810000 */
[----:B------:R-:W4:Y:S01]  /*5390*/  LDL R82, [R1+0x258] ;  /* 0x0002580001527983 */ /* 0x000f220000100800 */
[----:B------:R-:W-:-:S02]  /*53a0*/  FSEL R161, R39, -INF , !P0 ;  /* 0xff80000027a17808 */ /* 0x000fc40004000000 */
[----:B------:R-:W-:Y:S01]  /*53b0*/  ISETP.NE.AND P0, PT, R32, RZ, PT ;  /* 0x000000ff2000720c */ /* 0x000fe20003f05270 */
[----:B------:R-:W4:Y:S01]  /*53c0*/  LDL R86, [R1+0x260] ;  /* 0x0002600001567983 */ /* 0x000f220000100800 */
        /* <DEDUP_REMOVED lines=30> */
[----:B------:R-:W-:Y:S02]  /*55b0*/  ISETP.NE.AND P0, PT, R44, RZ, PT ;  /* 0x000000ff2c00720c */ /* 0x000fe40003f05270 */
[----:B------:R-:W-:Y:S01]  /*55c0*/  FMNMX.FTZ R12, R37, R12, !PT ;  /* 0x0000000c250c7209 */ /* 0x000fe20007810000 */
[----:B------:R-:W4:Y:S01]  /*55d0*/  LDL R44, [R1+0x204] ;  /* 0x00020400012c7983 */ /* 0x000f220000100800 */
[----:B------:R-:W-:-:S02]  /*55e0*/  ISETP.GT.AND P0, PT, R8, 0x29, !P0 ;  /* 0x000000290800780c */ /* 0x000fc40004704270 */
[----:B------:R-:W-:Y:S01]  /*55f0*/  FMNMX.FTZ R12, R61, R12, !PT ;  /* 0x0000000c3d0c7209 */ /* 0x000fe20007810000 */
[----:B------:R-:W4:Y:S01]  /*5600*/  LDL R46, [R1+0x208] ;  /* 0x00020800012e7983 */ /* 0x000f220000100800 */
[----:B------:R-:W-:Y:S02]  /*5610*/  ISETP.LT.OR P0, PT, R9, 0x2a, P0 ;  /* 0x0000002a0900780c */ /* 0x000fe40000701670 */
[----:B------:R-:W-:Y:S01]  /*5620*/  FMNMX.FTZ R12, R41, R12, !PT ;  /* 0x0000000c290c7209 */ /* 0x000fe20007810000 */
[----:B------:R-:W4:Y:S01]  /*5630*/  LDL R102, [R1+0x280] ;  /* 0x0002800001667983 */ /* 0x000f220000100800 */
[----:B------:R-:W-:Y:S02]  /*5640*/  FSEL R171, R47, -INF , !P0 ;  /* 0xff8000002fab7808 */ /* 0x000fe40004000000 */
[----:B------:R-:W-:Y:S01]  /*5650*/  ISETP.NE.AND P0, PT, R74, RZ, PT ;  /* 0x000000ff4a00720c */ /* 0x000fe20003f05270 */
[----:B------:R-:W4:Y:S01]  /*5660*/  LDL R104, [R1+0x284] ;  /* 0x0002840001687983 */ /* 0x000f220000100800 */
[----:B------:R-:W-:-:S02]  /*5670*/  FMNMX.FTZ R12, R65, R12, !PT ;  /* 0x0000000c410c7209 */ /* 0x000fc40007810000 */
[C---:B------:R-:W-:Y:S01]  /*5680*/  ISETP.GT.AND P0, PT, R8.reuse, 0x30, !P0 ;  /* 0x000000300800780c */ /* 0x040fe20004704270 */
[----:B------:R-:W4:Y:S01]  /*5690*/  LDL R74, [R1+0x248] ;  /* 0x00024800014a7983 */ /* 0x000f220000100800 */
[----:B------:R-:W-:Y:S02]  /*56a0*/  FMNMX.FTZ R12, R45, R12, !PT ;  /* 0x0000000c2d0c7209 */ /* 0x000fe40007810000 */
[----:B------:R-:W-:Y:S01]  /*56b0*/  ISETP.LT.OR P0, PT, R9, 0x31, P0 ;  /* 0x000000310900780c */ /* 0x000fe20000701670 */
[----:B------:R-:W4:Y:S01]  /*56c0*/  LDL R106, [R1+0x288] ;  /* 0x00028800016a7983 */ /* 0x000f220000100800 */
[----:B------:R-:W-:Y:S02]  /*56d0*/  ISETP.GT.AND P2, PT, R8, 0x49, !P2 ;  /* 0x000000490800780c */ /* 0x000fe40005744270 */
[----:B------:R-:W-:Y:S01]  /*56e0*/  FSEL R19, R50, -INF , !P0 ;  /* 0xff80000032137808 */ /* 0x000fe20004000000 */
[----:B------:R-:W4:Y:S01]  /*56f0*/  LDL R108, [R1+0x28c] ;  /* 0x00028c00016c7983 */ /* 0x000f220000100800 */
[----:B------:R-:W-:-:S02]  /*5700*/  ISETP.NE.AND P0, PT, R48, RZ, PT ;  /* 0x000000ff3000720c */ /* 0x000fc40003f05270 */
[C---:B------:R-:W-:Y:S01]  /*5710*/  ISETP.GT.AND P3, PT, R8.reuse, 0x50, !P3 ;  /* 0x000000500800780c */ /* 0x040fe20005f64270 */
[----:B------:R-:W4:Y:S01]  /*5720*/  LDL R48, [R1+0x224] ;  /* 0x0002240001307983 */ /* 0x000f220000100800 */
[C---:B------:R-:W-:Y:S02]  /*5730*/  ISETP.GT.AND P0, PT, R8.reuse, 0x31, !P0 ;  /* 0x000000310800780c */ /* 0x040fe40004704270 */
[C---:B------:R-:W-:Y:S01]  /*5740*/  ISETP.LT.OR P2, PT, R9.reuse, 0x4a, P2 ;  /* 0x0000004a0900780c */ /* 0x040fe20001741670 */
[----:B------:R-:W4:Y:S01]  /*5750*/  LDL R110, [R1+0x290] ;  /* 0x00029000016e7983 */ /* 0x000f220000100800 */
[----:B------:R-:W-:Y:S02]  /*5760*/  ISETP.LT.OR P0, PT, R9, 0x32, P0 ;  /* 0x000000320900780c */ /* 0x000fe40000701670 */
[----:B------:R-:W-:Y:S01]  /*5770*/  ISETP.GT.AND P4, PT, R8, 0x51, !P4 ;  /* 0x000000510800780c */ /* 0x000fe20006784270 */
[----:B------:R-:W4:Y:S01]  /*5780*/  LDL R112, [R1+0x294] ;  /* 0x0002940001707983 */ /* 0x000f220000100800 */
[----:B------:R-:W-:-:S02]  /*5790*/  FSEL R156, R51, -INF , !P0 ;  /* 0xff800000339c7808 */ /* 0x000fc40004000000 */
[----:B------:R-:W-:Y:S01]  /*57a0*/  ISETP.NE.AND P0, PT, R80, RZ, PT ;  /* 0x000000ff5000720c */ /* 0x000fe20003f05270 */
[----:B------:R-:W4:Y:S01]  /*57b0*/  LDL R114, [R1+0x298] ;  /* 0x0002980001727983 */ /* 0x000f220000100800 */
[----:B------:R-:W-:Y:S02]  /*57c0*/  ISETP.LT.OR P3, PT, R9, 0x51, P3 ;  /* 0x000000510900780c */ /* 0x000fe40001f61670 */
[C---:B------:R-:W-:Y:S01]  /*57d0*/  ISETP.GT.AND P0, PT, R8.reuse, 0x38, !P0 ;  /* 0x000000380800780c */ /* 0x040fe20004704270 */
[----:B------:R-:W4:Y:S01]  /*57e0*/  LDL R80, [R1+0x254] ;  /* 0x0002540001507983 */ /* 0x000f220000100800 */
[----:B------:R-:W-:Y:S02]  /*57f0*/  FSEL R173, R63, -INF , !P2 ;  /* 0xff8000003fad7808 */ /* 0x000fe40005000000 */
[----:B------:R-:W-:Y:S01]  /*5800*/  ISETP.LT.OR P0, PT, R9, 0x39, P0 ;  /* 0x000000390900780c */ /* 0x000fe20000701670 */
[----:B------:R-:W4:Y:S01]  /*5810*/  LDL R116, [R1+0x29c] ;  /* 0x00029c0001747983 */ /* 0x000f220000100800 */
[----:B------:R-:W-:-:S02]  /*5820*/  ISETP.GT.AND P5, PT, R8, 0x58, !P5 ;  /* 0x000000580800780c */ /* 0x000fc40006fa4270 */
[----:B------:R-:W-:Y:S01]  /*5830*/  FSEL R159, R54, -INF , !P0 ;  /* 0xff800000369f7808 */ /* 0x000fe20004000000 */
[----:B------:R-:W4:Y:S01]  /*5840*/  LDL R118, [R1+0x2a0] ;  /* 0x0002a00001767983 */ /* 0x000f220000100800 */
[----:B------:R-:W-:Y:S02]  /*5850*/  ISETP.NE.AND P0, PT, R52, RZ, PT ;  /* 0x000000ff3400720c */ /* 0x000fe40003f05270 */
[C---:B------:R-:W-:Y:S01]  /*5860*/  ISETP.LT.OR P4, PT, R9.reuse, 0x52, P4 ;  /* 0x000000520900780c */ /* 0x040fe20002781670 */
[----:B------:R-:W4:Y:S01]  /*5870*/  LDL R120, [R1+0x2a4] ;  /* 0x0002a40001787983 */ /* 0x000f220000100800 */
[----:B------:R-:W-:Y:S02]  /*5880*/  ISETP.GT.AND P0, PT, R8, 0x39, !P0 ;  /* 0x000000390800780c */ /* 0x000fe40004704270 */
[----:B------:R-:W-:Y:S01]  /*5890*/  FSEL R174, R66, -INF , !P3 ;  /* 0xff80000042ae7808 */ /* 0x000fe20005800000 */
[----:B------:R-:W4:Y:S01]  /*58a0*/  LDL R122, [R1+0x2a8] ;  /* 0x0002a800017a7983 */ /* 0x000f220000100800 */
[----:B------:R-:W-:-:S02]  /*58b0*/  ISETP.LT.OR P0, PT, R9, 0x3a, P0 ;  /* 0x0000003a0900780c */ /* 0x000fc40000701670 */
[----:B------:R-:W-:Y:S01]  /*58c0*/  ISETP.LT.OR P5, PT, R9, 0x59, P5 ;  /* 0x000000590900780c */ /* 0x000fe20002fa1670 */
[----:B------:R-:W4:Y:S01]  /*58d0*/  LDL R66, [R1+0x238] ;  /* 0x0002380001427983 */ /* 0x000f220000100800 */
[----:B------:R-:W-:Y:S02]  /*58e0*/  FSEL R170, R55, -INF , !P0 ;  /* 0xff80000037aa7808 */ /* 0x000fe40004000000 */
[----:B------:R-:W-:Y:S01]  /*58f0*/  ISETP.GT.AND P0, PT, R8, 0x40, !P1 ;  /* 0x000000400800780c */ /* 0x000fe20004f04270 */
[----:B------:R-:W4:Y:S01]  /*5900*/  LDL R124, [R1+0x2ac] ;  /* 0x0002ac00017c7983 */ /* 0x000f220000100800 */
[----:B------:R-:W-:Y:S02]  /*5910*/  ISETP.NE.AND P1, PT, R84, RZ, PT ;  /* 0x000000ff5400720c */ /* 0x000fe40003f25270 */
[----:B------:R-:W-:Y:S01]  /*5920*/  ISETP.LT.OR P0, PT, R9, 0x41, P0 ;  /* 0x000000410900780c */ /* 0x000fe20000701670 */
[----:B------:R-:W4:Y:S01]  /*5930*/  LDL R84, [R1+0x25c] ;  /* 0x00025c0001547983 */ /* 0x000f220000100800 */
[----:B------:R-:W-:-:S02]  /*5940*/  ISETP.GT.AND P1, PT, R8, 0x48, !P1 ;  /* 0x000000480800780c */ /* 0x000fc40004f24270 */
[----:B------:R-:W-:Y:S01]  /*5950*/  FSEL R20, R58, -INF , !P0 ;  /* 0xff8000003a147808 */ /* 0x000fe20004000000 */
[----:B------:R-:W4:Y:S01]  /*5960*/  LDL R126, [R1+0x2b0] ;  /* 0x0002b000017e7983 */ /* 0x000f220000100800 */
[----:B------:R-:W-:Y:S02]  /*5970*/  ISETP.GT.AND P0, PT, R8, RZ, !P6 ;  /* 0x000000ff0800720c */ /* 0x000fe40007704270 */
[----:B------:R-:W-:Y:S01]  /*5980*/  ISETP.NE.AND P6, PT, R24, RZ, PT ;  /* 0x000000ff1800720c */ /* 0x000fe20003fc5270 */
[----:B------:R-:W4:Y:S01]  /*5990*/  LDL R58, [R1+0x228] ;  /* 0x00022800013a7983 */ /* 0x000f220000100800 */
[----:B------:R-:W-:Y:S02]  /*59a0*/  ISETP.LT.OR P0, PT, R9, 0x1, P0 ;  /* 0x000000010900780c */ /* 0x000fe40000701670 */
[----:B------:R-:W-:Y:S01]  /*59b0*/  FMNMX.FTZ R24, R69, R12, !PT ;  /* 0x0000000c45187209 */ /* 0x000fe20007810000 */
[----:B------:R-:W4:Y:S01]  /*59c0*/  LDL R128, [R1+0x2b4] ;  /* 0x0002b40001807983 */ /* 0x000f220000100800 */
[----:B------:R-:W-:-:S02]  /*59d0*/  FSEL R121, R26, -INF , !P0 ;  /* 0xff8000001a797808 */ /* 0x000fc40004000000 */
[----:B------:R-:W-:Y:S01]  /*59e0*/  ISETP.NE.AND P0, PT, R56, RZ, PT ;  /* 0x000000ff3800720c */ /* 0x000fe20003f05270 */
[----:B------:R-:W0:Y:S01]  /*59f0*/  SHFL.BFLY PT, R25, R24, 0x2, 0x1f ;  /* 0x0c401f0018197f89 */ /* 0x000e2200000e0000 */
[----:B------:R-:W-:Y:S02]  /*5a00*/  FMNMX.FTZ R10, R121, R89, !PT ;  /* 0x00000059790a7209 */ /* 0x000fe40007810000 */
[----:B------:R-:W-:Y:S01]  /*5a10*/  ISETP.GT.AND P0, PT, R8, 0x41, !P0 ;  /* 0x000000410800780c */ /* 0x000fe20004704270 */
[----:B------:R-:W4:Y:S01]  /*5a20*/  LDL R130, [R1+0x2b8] ;  /* 0x0002b80001827983 */ /* 0x000f220000100800 */
[----:B------:R-:W-:Y:S02]  /*5a30*/  FMNMX.FTZ R10, R91, R10, !PT ;  /* 0x0000000a5b0a7209 */ /* 0x000fe40007810000 */
[----:B------:R-:W-:Y:S01]  /*5a40*/  ISETP.LT.OR P0, PT, R9, 0x42, P0 ;  /* 0x000000420900780c */ /* 0x000fe20000701670 */
        /* <DEDUP_REMOVED lines=8> */
[----:B------:R-:W-:Y:S01]  /*5ad0*/  FSEL R172, R62, -INF , !P1 ;  /* 0xff8000003eac7808 */ /* 0x000fe20004800000 */
[----:B------:R-:W4:Y:S01]  /*5ae0*/  LDL R138, [R1+0x2c8] ;  /* 0x0002c800018a7983 */ /* 0x000f220000100800 */
[----:B------:R-:W-:-:S02]  /*5af0*/  FMNMX.FTZ R10, R15, R10, !PT ;  /* 0x0000000a0f0a7209 */ /* 0x000fc40007810000 */
[----:B------:R-:W-:Y:S01]  /*5b00*/  ISETP.GT.AND P0, PT, R8, 0x59, !P6 ;  /* 0x000000590800780c */ /* 0x000fe20007704270 */
[----:B------:R-:W4:Y:S01]  /*5b10*/  LDL R62, [R1+0x230] ;  /* 0x00023000013e7983 */ /* 0x000f220000100800 */
[----:B------:R-:W-:Y:S02]  /*5b20*/  FMNMX.FTZ R10, R161, R10, !PT ;  /* 0x0000000aa10a7209 */ /* 0x000fe40007810000 */
[----:B------:R-:W-:Y:S01]  /*5b30*/  FSEL R175, R67, -INF , !P4 ;  /* 0xff80000043af7808 */ /* 0x000fe20006000000 */
[----:B------:R-:W4:Y:S01]  /*5b40*/  LDL R140, [R1+0x2cc] ;  /* 0x0002cc00018c7983 */ /* 0x000f220000100800 */
[----:B------:R-:W-:Y:S02]  /*5b50*/  FMNMX.FTZ R11, R21, R10, !PT ;  /* 0x0000000a150b7209 */ /* 0x000fe40007810000 */
[----:B------:R-:W-:Y:S01]  /*5b60*/  ISETP.LT.OR P0, PT, R9, 0x5a, P0 ;  /* 0x0000005a0900780c */ /* 0x000fe20000701670 */
[----:B------:R-:W4:Y:S01]  /*5b70*/  LDL R142, [R1+0x2d0] ;  /* 0x0002d000018e7983 */ /* 0x000f220000100800 */
[----:B------:R-:W-:-:S02]  /*5b80*/  FMNMX.FTZ R10, R158, R11, !PT ;  /* 0x0000000b9e0a7209 */ /* 0x000fc40007810000 */
[----:B------:R-:W-:Y:S01]  /*5b90*/  FSEL R176, R70, -INF , !P5 ;  /* 0xff80000046b07808 */ /* 0x000fe20006800000 */
[----:B------:R-:W4:Y:S01]  /*5ba0*/  LDL R144, [R1+0x2d4] ;  /* 0x0002d40001907983 */ /* 0x000f220000100800 */
[----:B------:R-:W-:Y:S02]  /*5bb0*/  FMNMX.FTZ R10, R165, R10, !PT ;  /* 0x0000000aa50a7209 */ /* 0x000fe40007810000 */
[----:B------:R-:W-:Y:S01]  /*5bc0*/  FSEL R177, R71, -INF , !P0 ;  /* 0xff80000047b17808 */ /* 0x000fe20004000000 */
[----:B------:R-:W4:Y:S01]  /*5bd0*/  LDL R70, [R1+0x240] ;  /* 0x0002400001467983 */ /* 0x000f220000100800 */
[----:B------:R-:W-:Y:S02]  /*5be0*/  FMNMX.FTZ R10, R171, R10, !PT ;  /* 0x0000000aab0a7209 */ /* 0x000fe40007810000 */
[----:B0-----:R-:W-:Y:S01]  /*5bf0*/  FMNMX.FTZ R12, R24, R25, !PT ;  /* 0x00000019180c7209 */ /* 0x001fe20007810000 */
[----:B------:R-:W4:Y:S01]  /*5c00*/  LDL R146, [R1+0x2d8] ;  /* 0x0002d80001927983 */ /* 0x000f220000100800 */
[----:B------:R-:W-:-:S03]  /*5c10*/  FMNMX.FTZ R11, R19, R10, !PT ;  /* 0x0000000a130b7209 */ /* 0x000fc60007810000 */
        /* <DEDUP_REMOVED lines=20> */
[----:B------:R-:W0:Y:S01]  /*5d60*/  SHFL.BFLY PT, R9, R12, 0x1, 0x1f ;  /* 0x0c201f000c097f89 */ /* 0x000e2200000e0000 */
[----:B------:R-:W-:-:S03]  /*5d70*/  FMNMX.FTZ R25, R177, R8, !PT ;  /* 0x00000008b1197209 */ /* 0x000fc60007810000 */
[----:B------:R-:W4:Y:S04]  /*5d80*/  LDL R67, [R1+0x350] ;  /* 0x0003500001437983 */ /* 0x000f280000100800 */
[----:B------:R-:W-:Y:S04]  /*5d90*/  STL.64 [R1+0x410], R24 ;  /* 0x0004101801007387 */ /* 0x000fe80000100a00 */
[----:B------:R-:W4:Y:S04]  /*5da0*/  LDL R31, [R1+0x414] ;  /* 0x00041400011f7983 */ /* 0x000f280000100800 */
[----:B------:R-:W4:Y:S04]  /*5db0*/  LDL R71, [R1+0x358] ;  /* 0x0003580001477983 */ /* 0x000f280000100800 */
[----:B------:R-:W4:Y:S01]  /*5dc0*/  LDL R87, [R1+0x378] ;  /* 0x0003780001577983 */ /* 0x000f220000100800 */
[----:B0-----:R-:W-:-:S03]  /*5dd0*/  FMNMX.FTZ R10, R12, R9, !PT ;  /* 0x000000090c0a7209 */ /* 0x001fc60007810000 */
[----:B--2---:R0:W-:Y:S04]  /*5de0*/  STL [R1+0x210], R30 ;  /* 0x0002101e01007387 */ /* 0x0041e80000100800 */
[----:B------:R-:W2:Y:S04]  /*5df0*/  LDL.64 R8, [R1+0x88] ;  /* 0x0000880001087983 */ /* 0x000ea80000100a00 */
[----:B------:R-:W-:Y:S04]  /*5e00*/  STL [R1+0x410], R10 ;  /* 0x0004100a01007387 */ /* 0x000fe80000100800 */
[----:B------:R-:W2:Y:S04]  /*5e10*/  LDL R26, [R1+0x410] ;  /* 0x00041000011a7983 */ /* 0x000ea80000100800 */
[----:B---3--:R1:W-:Y:S04]  /*5e20*/  STL [R1+0x214], R28 ;  /* 0x0002141c01007387 */ /* 0x0083e80000100800 */
[----:B0-----:R-:W3:Y:S04]  /*5e30*/  LDL R30, [R1+0x3c8] ;  /* 0x0003c800011e7983 */ /* 0x001ee80000100800 */
[----:B----4-:R0:W-:Y:S04]  /*5e40*/  STL [R1+0x218], R34 ;  /* 0x0002182201007387 */ /* 0x0101e80000100800 */
[----:B-1----:R-:W4:Y:S04]  /*5e50*/  LDL R28, [R1+0x3c4] ;  /* 0x0003c400011c7983 */ /* 0x002f280000100800 */
[----:B------:R-:W3:Y:S04]  /*5e60*/  LDL R95, [R1+0x37c] ;  /* 0x00037c00015f7983 */ /* 0x000ee80000100800 */
[----:B0-----:R-:W3:Y:S04]  /*5e70*/  LDL R34, [R1+0x3d0] ;  /* 0x0003d00001227983 */ /* 0x001ee80000100800 */
[----:B------:R-:W3:Y:S04]  /*5e80*/  LDL R97, [R1+0x380] ;  /* 0x0003800001617983 */ /* 0x000ee80000100800 */
[----:B------:R-:W3:Y:S04]  /*5e90*/  LDL R99, [R1+0x384] ;  /* 0x0003840001637983 */ /* 0x000ee80000100800 */
[----:B------:R0:W-:Y:S04]  /*5ea0*/  STL [R1+0x21c], R38 ;  /* 0x00021c2601007387 */ /* 0x0001e80000100800 */
[----:B------:R-:W3:Y:S04]  /*5eb0*/  LDL R101, [R1+0x388] ;  /* 0x0003880001657983 */ /* 0x000ee80000100800 */
[----:B------:R-:W3:Y:S04]  /*5ec0*/  LDL R103, [R1+0x38c] ;  /* 0x00038c0001677983 */ /* 0x000ee80000100800 */
[----:B0-----:R-:W3:Y:S04]  /*5ed0*/  LDL R38, [R1+0x3d8] ;  /* 0x0003d80001267983 */ /* 0x001ee80000100800 */
[----:B------:R0:W-:Y:S04]  /*5ee0*/  STL [R1+0x20c], R32 ;  /* 0x00020c2001007387 */ /* 0x0001e80000100800 */
[----:B------:R-:W3:Y:S04]  /*5ef0*/  LDL R105, [R1+0x390] ;  /* 0x0003900001697983 */ /* 0x000ee80000100800 */
[----:B------:R-:W-:Y:S04]  /*5f00*/  STL [R1+0x200], R42 ;  /* 0x0002002a01007387 */ /* 0x000fe80000100800 */
[----:B0-----:R-:W3:Y:S04]  /*5f10*/  LDL R32, [R1+0x3cc] ;  /* 0x0003cc0001207983 */ /* 0x001ee80000100800 */
[----:B------:R-:W3:Y:S04]  /*5f20*/  LDL R107, [R1+0x394] ;  /* 0x00039400016b7983 */ /* 0x000ee80000100800 */
[----:B------:R-:W3:Y:S04]  /*5f30*/  LDL R109, [R1+0x398] ;  /* 0x00039800016d7983 */ /* 0x000ee80000100800 */
[----:B------:R0:W-:Y:S04]  /*5f40*/  STL [R1+0x220], R40 ;  /* 0x0002202801007387 */ /* 0x0001e80000100800 */
[----:B------:R-:W3:Y:S04]  /*5f50*/  LDL R111, [R1+0x39c] ;  /* 0x00039c00016f7983 */ /* 0x000ee80000100800 */
[----:B------:R-:W3:Y:S04]  /*5f60*/  LDL R113, [R1+0x3a0] ;  /* 0x0003a00001717983 */ /* 0x000ee80000100800 */
[----:B------:R1:W-:Y:S04]  /*5f70*/  STL [R1+0x204], R44 ;  /* 0x0002042c01007387 */ /* 0x0003e80000100800 */
[----:B------:R1:W-:Y:S04]  /*5f80*/  STL [R1+0x208], R46 ;  /* 0x0002082e01007387 */ /* 0x0003e80000100800 */
[----:B------:R-:W3:Y:S04]  /*5f90*/  LDL R115, [R1+0x3a4] ;  /* 0x0003a40001737983 */ /* 0x000ee80000100800 */
[----:B------:R-:W3:Y:S04]  /*5fa0*/  LDL R117, [R1+0x3a8] ;  /* 0x0003a80001757983 */ /* 0x000ee80000100800 */
[----:B------:R-:W3:Y:S04]  /*5fb0*/  LDL R119, [R1+0x3ac] ;  /* 0x0003ac0001777983 */ /* 0x000ee80000100800 */
[----:B------:R-:W3:Y:S04]  /*5fc0*/  LDL R123, [R1+0x3b0] ;  /* 0x0003b000017b7983 */ /* 0x000ee80000100800 */
[----:B------:R-:W3:Y:S04]  /*5fd0*/  LDL R125, [R1+0x3b4] ;  /* 0x0003b400017d7983 */ /* 0x000ee80000100800 */
[----:B------:R1:W-:Y:S04]  /*5fe0*/  STL [R1+0x224], R48 ;  /* 0x0002243001007387 */ /* 0x0003e80000100800 */
[----:B------:R-:W3:Y:S04]  /*5ff0*/  LDL R127, [R1+0x3b8] ;  /* 0x0003b800017f7983 */ /* 0x000ee80000100800 */
[----:B------:R-:W3:Y:S04]  /*6000*/  LDL R129, [R1+0x3bc] ;  /* 0x0003bc0001817983 */ /* 0x000ee80000100800 */
[----:B------:R-:W3:Y:S04]  /*6010*/  LDL R139, [R1+0x3c0] ;  /* 0x0003c000018b7983 */ /* 0x000ee80000100800 */
[----:B0-----:R-:W3:Y:S04]  /*6020*/  LDL R40, [R1+0x3dc] ;  /* 0x0003dc0001287983 */ /* 0x001ee80000100800 */
        /* <DEDUP_REMOVED lines=10> */
[----:B------:R-:W0:Y:S02]  /*60d0*/  SHFL.BFLY PT, R10, R31, 0x2, 0x1f ;  /* 0x0c401f001f0a7f89 */ /* 0x000e2400000e0000 */
[----:B0-----:R-:W-:Y:S01]  /*60e0*/  FMNMX.FTZ R10, R10, R31, !PT ;  /* 0x0000001f0a0a7209 */ /* 0x001fe20007810000 */
[----:B--2---:R-:W-:-:S02]  /*60f0*/  IMAD R8, R29, 0xc00, R8 ;  /* 0x00000c001d087824 */ /* 0x004fc400078e0208 */
[----:B------:R-:W-:Y:S01]  /*6100*/  FMUL.FTZ R12, R11, R26 ;  /* 0x0000001a0b0c7220 */ /* 0x000fe20000410000 */
[----:B------:R-:W2:Y:S04]  /*6110*/  LDL R29, [R1+0x304] ;  /* 0x00030400011d7983 */ /* 0x000ea80000100800 */
[----:B------:R-:W0:Y:S01]  /*6120*/  SHFL.BFLY PT, R27, R10, 0x1, 0x1f ;  /* 0x0c201f000a1b7f89 */ /* 0x000e2200000e0000 */
[----:B------:R-:W-:-:S03]  /*6130*/  FSETP.NEU.FTZ.AND P0, PT, R26, -INF , PT ;  /* 0xff8000001a00780b */ /* 0x000fc60003f1d000 */
[----:B------:R-:W2:Y:S01]  /*6140*/  LDL R31, [R1+0x308] ;  /* 0x00030800011f7983 */ /* 0x000ea20000100800 */
[----:B0-----:R-:W-:-:S03]  /*6150*/  FMNMX.FTZ R10, R10, R27, !PT ;  /* 0x0000001b0a0a7209 */ /* 0x001fc60007810000 */
[----:B------:R-:W2:Y:S01]  /*6160*/  LDL R27, [R1+0x300] ;  /* 0x00030000011b7983 */ /* 0x000ea20000100800 */
[----:B------:R-:W-:-:S05]  /*6170*/  FSEL R36, R12, RZ, P0 ;  /* 0x000000ff0c247208 */ /* 0x000fca0000000000 */
        /* <DEDUP_REMOVED lines=42> */
[----:B------:R-:W-:Y:S01]  /*6420*/  MUFU.EX2 R26, R26 ;  /* 0x0000001a001a7308 */ /* 0x000fe20000000800 */
[----:B------:R-:W-:-:S07]  /*6430*/  FSETP.NEU.FTZ.AND P0, PT, R10, -INF , PT ;  /* 0xff8000000a00780b */ /* 0x000fce0003f1d000 */
[----:B------:R-:W0:Y:S08]  /*6440*/  MUFU.EX2 R25, R25 ;  /* 0x0000001900197308 */ /* 0x000e300000000800 */
[----:B------:R-:W1:Y:S01]  /*6450*/  MUFU.EX2 R24, R24 ;  /* 0x0000001800187308 */ /* 0x000e620000000800 */
[----:B------:R0:W-:Y:S04]  /*6460*/  STL [R1+0x2ec], R160 ;  /* 0x0002eca001007387 */ /* 0x0001e80000100800 */
[----:B----4-:R-:W-:Y:S03]  /*6470*/  STL [R1+0x3c4], R28 ;  /* 0x0003c41c01007387 */ /* 0x010fe60000100800 */
[----:B------:R-:W-:Y:S01]  /*6480*/  MUFU.EX2 R137, R137 ;  /* 0x0000008900897308 */ /* 0x000fe20000000800 */
[----:B---3--:R-:W-:Y:S07]  /*6490*/  STL [R1+0x3c8], R30 ;  /* 0x0003c81e01007387 */ /* 0x008fee0000100800 */
[----:B0-----:R-:W-:Y:S01]  /*64a0*/  MUFU.EX2 R160, R135 ;  /* 0x0000008700a07308 */ /* 0x001fe20000000800 */
[----:B------:R-:W-:Y:S04]  /*64b0*/  STL [R1+0x3d8], R38 ;  /* 0x0003d82601007387 */ /* 0x000fe80000100800 */
[----:B------:R0:W-:Y:S03]  /*64c0*/  STL [R1+0x2f0], R162 ;  /* 0x0002f0a201007387 */ /* 0x0001e60000100800 */
[----:B------:R-:W-:Y:S01]  /*64d0*/  MUFU.EX2 R133, R133 ;  /* 0x0000008500857308 */ /* 0x000fe20000000800 */
[----:B------:R3:W-:Y:S07]  /*64e0*/  STL [R1+0x3cc], R32 ;  /* 0x0003cc2001007387 */ /* 0x0007ee0000100800 */
[----:B0-----:R-:W-:Y:S01]  /*64f0*/  MUFU.EX2 R162, R131 ;  /* 0x0000008300a27308 */ /* 0x001fe20000000800 */
[----:B---3--:R-:W-:Y:S01]  /*6500*/  VIADD R32, R8, 0x80 ;  /* 0x0000008008207836 */ /* 0x008fe20000000000 */
[----:B------:R0:W-:Y:S04]  /*6510*/  STL [R1+0x2e4], R152 ;  /* 0x0002e49801007387 */ /* 0x0001e80000100800 */
[----:B------:R-:W-:Y:S01]  /*6520*/  R2UR UR10, R32 ;  /* 0x00000000200a72ca */ /* 0x000fe200000e0000 */
[----:B------:R3:W-:Y:S01]  /*6530*/  STL [R1+0x310], R35 ;  /* 0x0003102301007387 */ /* 0x0007e20000100800 */
[----:B------:R-:W-:-:S02]  /*6540*/  R2UR UR6, R8 ;  /* 0x00000000080672ca */ /* 0x000fc400000e0000 */
[----:B0-----:R-:W-:Y:S01]  /*6550*/  F2FP.F16.F32.PACK_AB R152, R25, R26 ;  /* 0x0000001a1998723e */ /* 0x001fe200000000ff */
[----:B------:R0:W-:Y:S01]  /*6560*/  STL [R1+0x3d0], R34 ;  /* 0x0003d02201007387 */ /* 0x0001e20000100800 */
[----:B------:R-:W-:Y:S01]  /*6570*/  R2UR UR7, R9 ;  /* 0x00000000090772ca */ /* 0x000fe200000e0000 */
[----:B---3--:R-:W-:Y:S02]  /*6580*/  IMAD.MOV.U32 R35, RZ, RZ, R9 ;  /* 0x000000ffff237224 */ /* 0x008fe400078e0009 */
[----:B------:R-:W-:Y:S01]  /*6590*/  STL [R1+0x2e8], R154 ;  /* 0x0002e89a01007387 */ /* 0x000fe20000100800 */
[----:B0-----:R-:W-:-:S03]  /*65a0*/  VIADD R34, R8, 0x100 ;  /* 0x0000010008227836 */ /* 0x001fc60000000000 */
[----:B------:R-:W-:Y:S01]  /*65b0*/  STL [R1+0x2fc], R228 ;  /* 0x0002fce401007387 */ /* 0x000fe20000100800 */
[----:B------:R-:W-:-:S03]  /*65c0*/  R2UR UR15, R35 ;  /* 0x00000000230f72ca */ /* 0x000fc600000e0000 */
        /* <DEDUP_REMOVED lines=17> */
[----:B--2---:R0:W-:Y:S02]  /*66e0*/  STL [R1+0x304], R29 ;  /* 0x0003041d01007387 */ /* 0x0041e40000100800 */
[----:B0-----:R-:W-:-:S02]  /*66f0*/  FADD.FTZ R29, R26, R25 ;  /* 0x000000191a1d7221 */ /* 0x001fc40000010000 */
[----:B------:R0:W-:Y:S02]  /*6700*/  STL [R1+0x300], R27 ;  /* 0x0003001b01007387 */ /* 0x0001e40000100800 */
[----:B0-----:R0:W2:Y:S02]  /*6710*/  MUFU.EX2 R27, R12 ;  /* 0x0000000c001b7308 */ /* 0x0010a40000000800 */
[----:B0-----:R-:W-:-:S05]  /*6720*/  FMUL.FTZ R12, R10, R11 ;  /* 0x0000000b0a0c7220 */ /* 0x001fca0000410000 */
[----:B------:R-:W-:-:S05]  /*6730*/  FSEL R12, R12, RZ, P0 ;  /* 0x000000ff0c0c7208 */ /* 0x000fca0000000000 */
[-CC-:B------:R-:W-:Y:S01]  /*6740*/  FFMA.FTZ R121, R121, R11.reuse, -R12.reuse ;  /* 0x0000000b79797223 */ /* 0x180fe2000001080c */
[-CC-:B------:R-:W-:Y:S01]  /*6750*/  FFMA.FTZ R89, R89, R11.reuse, -R12.reuse ;  /* 0x0000000b59597223 */ /* 0x180fe2000001080c */
[-CC-:B------:R-:W-:Y:S01]  /*6760*/  FFMA.FTZ R91, R91, R11.reuse, -R12.reuse ;  /* 0x0000000b5b5b7223 */ /* 0x180fe2000001080c */
[----:B-1----:R-:W-:Y:S02]  /*6770*/  FADD.FTZ R30, R24, R29 ;  /* 0x0000001d181e7221 */ /* 0x002fe40000010000 */
[----:B------:R-:W-:Y:S01]  /*6780*/  MUFU.EX2 R28, R89 ;  /* 0x00000059001c7308 */ /* 0x000fe20000000800 */
[----:B------:R-:W-:Y:S01]  /*6790*/  FFMA.FTZ R93, R93, R11, -R12 ;  /* 0x0000000b5d5d7223 */ /* 0x000fe2000001080c */
[----:B--2---:R-:W-:-:S06]  /*67a0*/  FADD.FTZ R38, R27, R30 ;  /* 0x0000001e1b267221 */ /* 0x004fcc0000010000 */
[----:B------:R-:W0:Y:S08]  /*67b0*/  MUFU.EX2 R121, R121 ;  /* 0x0000007900797308 */ /* 0x000e300000000800 */
[----:B------:R-:W1:Y:S01]  /*67c0*/  MUFU.EX2 R91, R91 ;  /* 0x0000005b005b7308 */ /* 0x000e620000000800 */
[----:B------:R-:W-:-:S07]  /*67d0*/  FADD.FTZ R29, R137, R38 ;  /* 0x00000026891d7221 */ /* 0x000fce0000010000 */
[----:B------:R-:W2:Y:S01]  /*67e0*/  MUFU.EX2 R30, R93 ;  /* 0x0000005d001e7308 */ /* 0x000ea20000000800 */
[----:B------:R-:W-:Y:S01]  /*67f0*/  FADD.FTZ R32, R160, R29 ;  /* 0x0000001da0207221 */ /* 0x000fe20000010000 */
[----:B0-----:R-:W-:Y:S01]  /*6800*/  FADD.FTZ R26, R121, R28 ;  /* 0x0000001c791a7221 */ /* 0x001fe20000010000 */
[----:B------:R0:W-:Y:S02]  /*6810*/  STL [R1+0x30c], R33 ;  /* 0x00030c2101007387 */ /* 0x0001e40000100800 */
[----:B------:R-:W-:Y:S02]  /*6820*/  FADD.FTZ R187, R133, R32 ;  /* 0x0000002085bb7221 */ /* 0x000fe40000010000 */
[----:B------:R3:W-:Y:S01]  /*6830*/  STL [R1+0x314], R37 ;  /* 0x0003142501007387 */ /* 0x0007e20000100800 */
[----:B-1----:R-:W-:-:S03]  /*6840*/  FADD.FTZ R25, R91, R26 ;  /* 0x0000001a5b197221 */ /* 0x002fc60000010000 */
[----:B------:R1:W-:Y:S01]  /*6850*/  STL [R1+0x3d4], R36 ;  /* 0x0003d42401007387 */ /* 0x0003e20000100800 */
[--C-:B0-----:R-:W-:Y:S01]  /*6860*/  IMAD.MOV.U32 R33, RZ, RZ, R9.reuse ;  /* 0x000000ffff217224 */ /* 0x101fe200078e0009 */
[----:B------:R-:W-:Y:S01]  /*6870*/  F2FP.F16.F32.PACK_AB R154, R27, R24 ;  /* 0x000000181b9a723e */ /* 0x000fe200000000ff */
[----:B---3--:R-:W-:Y:S01]  /*6880*/  IMAD.MOV.U32 R37, RZ, RZ, R9 ;  /* 0x000000ffff257224 */ /* 0x008fe200078e0009 */
[----:B------:R-:W-:Y:S01]  /*6890*/  F2FP.F16.F32.PACK_AB R153, R28, R121 ;  /* 0x000000791c99723e */ /* 0x000fe200000000ff */
[----:B-1----:R-:W-:Y:S01]  /*68a0*/  VIADD R36, R8, 0x180 ;  /* 0x0000018008247836 */ /* 0x002fe20000000000 */
[----:B--2---:R-:W-:Y:S01]  /*68b0*/  F2FP.F16.F32.PACK_AB R155, R30, R91 ;  /* 0x0000005b1e9b723e */ /* 0x004fe200000000ff */
[----:B------:R-:W-:Y:S01]  /*68c0*/  FADD.FTZ R187, R162, R187 ;  /* 0x000000bba2bb7221 */ /* 0x000fe20000010000 */
[----:B------:R-:W-:Y:S01]  /*68d0*/  STL [R1+0x268], R90 ;  /* 0x0002685a01007387 */ /* 0x000fe20000100800 */
[----:B------:R-:W-:Y:S01]  /*68e0*/  R2UR UR11, R33 ;  /* 0x00000000210b72ca */ /* 0x000fe200000e0000 */
[----:B------:R-:W-:Y:S01]  /*68f0*/  FADD.FTZ R228, R30, R25 ;  /* 0x000000191ee47221 */ /* 0x000fe20000010000 */
[----:B------:R-:W-:Y:S01]  /*6900*/  R2UR UR18, R36 ;  /* 0x00000000241272ca */ /* 0x000fe200000e0000 */
[----:B------:R-:W-:Y:S01]  /*6910*/  STL [R1+0x26c], R92 ;  /* 0x00026c5c01007387 */ /* 0x000fe20000100800 */
[----:B------:R-:W-:-:S02]  /*6920*/  R2UR UR19, R37 ;  /* 0x00000000251372ca */ /* 0x000fc400000e0000 */
        /* <DEDUP_REMOVED lines=89> */
[-CC-:B------:R-:W-:Y:S02]  /*6ec0*/  FFMA.FTZ R227, R161, R11.reuse, -R12.reuse ;  /* 0x0000000ba1e37223 */ /* 0x180fe4000001080c */
[----:B------:R2:W-:Y:S01]  /*6ed0*/  STL [R1+0x2f8], R226 ;  /* 0x0002f8e201007387 */ /* 0x0005e20000100800 */
[-CC-:B0-----:R-:W-:Y:S01]  /*6ee0*/  FFMA.FTZ R224, R14, R11.reuse, -R12.reuse ;  /* 0x0000000b0ee07223 */ /* 0x181fe2000001080c */
[----:B--2---:R-:W-:Y:S01]  /*6ef0*/  FFMA.FTZ R226, R15, R11, -R12 ;  /* 0x0000000b0fe27223 */ /* 0x004fe2000001080c */
[----:B------:R-:W-:Y:S08]  /*6f00*/  MUFU.EX2 R13, R13 ;  /* 0x0000000d000d7308 */ /* 0x000ff00000000800 */
[----:B------:R-:W0:Y:S08]  /*6f10*/  MUFU.EX2 R224, R224 ;  /* 0x000000e000e07308 */ /* 0x000e300000000800 */
[----:B------:R-:W-:Y:S08]  /*6f20*/  MUFU.EX2 R226, R226 ;  /* 0x000000e200e27308 */ /* 0x000ff00000000800 */
[----:B------:R-:W2:Y:S01]  /*6f30*/  MUFU.EX2 R227, R227 ;  /* 0x000000e300e37308 */ /* 0x000ea20000000800 */
[----:B0-----:R-:W-:-:S02]  /*6f40*/  F2FP.F16.F32.PACK_AB R161, R224, R13 ;  /* 0x0000000de0a1723e */ /* 0x001fc400000000ff */
[----:B--2---:R-:W-:Y:S01]  /*6f50*/  F2FP.F16.F32.PACK_AB R163, R227, R226 ;  /* 0x000000e2e3a3723e */ /* 0x004fe200000000ff */
[----:B------:R-:W-:Y:S01]  /*6f60*/  FFMA.FTZ R21, R21, R11, -R12 ;  /* 0x0000000b15157223 */ /* 0x000fe2000001080c */
[----:B------:R-:W-:-:S03]  /*6f70*/  FADD.FTZ R228, R13, R228 ;  /* 0x000000e40de47221 */ /* 0x000fc60000010000 */
[----:B------:R-:W-:Y:S08]  /*6f80*/  MUFU.EX2 R223, R223 ;  /* 0x000000df00df7308 */ /* 0x000ff00000000800 */
[----:B------:R-:W0:Y:S08]  /*6f90*/  MUFU.EX2 R13, R225 ;  /* 0x000000e1000d7308 */ /* 0x000e300000000800 */
[----:B------:R-:W-:Y:S08]  /*6fa0*/  MUFU.EX2 R15, R193 ;  /* 0x000000c1000f7308 */ /* 0x000ff00000000800 */
[----:B------:R-:W2:Y:S08]  /*6fb0*/  MUFU.EX2 R14, R188 ;  /* 0x000000bc000e7308 */ /* 0x000eb00000000800 */
[----:B------:R-:W-:Y:S01]  /*6fc0*/  MUFU.EX2 R21, R21 ;  /* 0x0000001500157308 */ /* 0x000fe20000000800 */
        /* <DEDUP_REMOVED lines=33> */
[----:B---3--:R-:W-:-:S06]  /*71e0*/  WARPGROUP.ARRIVE ;  /* 0x00000000000079c5 */ /* 0x008fcc0000000000 */
[----:B------:R-:W-:Y:S01]  /*71f0*/  HGMMA.64x256x16.F32 R24, R160, gdesc[UR8].tnspB, R24, gsb0 ;  /* 0x43e00008a0187df0 */ /* 0x000fe20008000818 */
[----:B0-----:R-:W-:Y:S02]  /*7200*/  F2FP.F16.F32.PACK_AB R152, R13, R223 ;  /* 0x000000df0d98723e */ /* 0x001fe400000000ff */
[----:B--2---:R-:W-:Y:S01]  /*7210*/  F2FP.F16.F32.PACK_AB R154, R14, R15 ;  /* 0x0000000f0e9a723e */ /* 0x004fe200000000ff */
[-CC-:B------:R-:W-:Y:S01]  /*7220*/  FFMA.FTZ R19, R19, R11.reuse, -R12.reuse ;  /* 0x0000000b13137223 */ /* 0x180fe2000001080c */
[-CC-:B------:R-:W-:Y:S01]  /*7230*/  FFMA.FTZ R156, R156, R11.reuse, -R12.reuse ;  /* 0x0000000b9c9c7223 */ /* 0x180fe2000001080c */
[----:B------:R-:W-:Y:S01]  /*7240*/  FFMA.FTZ R159, R159, R11, -R12 ;  /* 0x0000000b9f9f7223 */ /* 0x000fe2000001080c */
        /* <DEDUP_REMOVED lines=9> */
[-CC-:B------:R-:W-:Y:S01]  /*72e0*/  FFMA.FTZ R161, R165, R11.reuse, -R12.reuse ;  /* 0x0000000ba5a17223 */ /* 0x180fe2000001080c */
[----:B------:R-:W-:-:S04]  /*72f0*/  FFMA.FTZ R158, R171, R11, -R12 ;  /* 0x0000000bab9e7223 */ /* 0x000fc8000001080c */
        /* <DEDUP_REMOVED lines=39> */
[----:B------:R-:W-:-:S06]  /*7570*/  FFMA.FTZ R162, R170, R11, -R12 ;  /* 0x0000000baaa27223 */ /* 0x000fcc000001080c */
[----:B------:R-:W0:Y:S01]  /*7580*/  MUFU.EX2 R162, R162 ;  /* 0x000000a200a27308 */ /* 0x000e220000000800 */
[----:B------:R-:W-:-:S04]  /*7590*/  FADD.FTZ R228, R224, R228 ;  /* 0x000000e4e0e47221 */ /* 0x000fc80000010000 */
        /* <DEDUP_REMOVED lines=14> */
[----:B------:R-:W-:Y:S01]  /*7680*/  MUFU.EX2 R179, R179 ;  /* 0x000000b300b37308 */ /* 0x000fe20000000800 */
[----:B------:R-:W-:-:S07]  /*7690*/  FADD.FTZ R187, R223, R187 ;  /* 0x000000bbdfbb7221 */ /* 0x000fce0000010000 */
        /* <DEDUP_REMOVED lines=100> */
[----:B------:R-:W-:Y:S02]  /*7ce0*/  FADD.FTZ R13, R14, R15 ;  /* 0x0000000f0e0d7221 */ /* 0x000fe40000010000 */
[----:B------:R-:W2:Y:S01]  /*7cf0*/  LDL R15, [R1+0x28] ;  /* 0x00002800010f7983 */ /* 0x000ea20000100800 */
[----:B------:R-:W-:Y:S01]  /*7d00*/  FADD.FTZ R161, R161, R160 ;  /* 0x000000a0a1a17221 */ /* 0x000fe20000010000 */
[----:B------:R-:W-:-:S03]  /*7d10*/  FADD.FTZ R13, R186, R13 ;  /* 0x0000000dba0d7221 */ /* 0x000fc60000010000 */
[----:B------:R-:W-:Y:S01]  /*7d20*/  FADD.FTZ R158, R158, R161 ;  /* 0x000000a19e9e7221 */ /* 0x000fe20000010000 */
[----:B------:R-:W-:Y:S02]  /*7d30*/  FADD.FTZ R184, R184, R13 ;  /* 0x0000000db8b87221 */ /* 0x000fe40000010000 */
[----:B------:R3:W5:Y:S01]  /*7d40*/  LDL R13, [R1+0x1f0] ;  /* 0x0001f000010d7983 */ /* 0x0007620000100800 */
        /* <DEDUP_REMOVED lines=79> */
[----:B0-----:R-:W2:Y:S04]  /*8240*/  LDL R86, [R1+0x204] ;  /* 0x0002040001567983 */ /* 0x001ea80000100800 */
[----:B-1----:R-:W2:Y:S04]  /*8250*/  LDL R88, [R1+0x208] ;  /* 0x0002080001587983 */ /* 0x002ea80000100800 */
[----:B------:R-:W2:Y:S04]  /*8260*/  LDL R90, [R1+0x20c] ;  /* 0x00020c00015a7983 */ /* 0x000ea80000100800 */
[----:B------:R-:W2:Y:S04]  /*8270*/  LDL R24, [R1+0x210] ;  /* 0x0002100001187983 */ /* 0x000ea80000100800 */
[----:B----4-:R-:W4:Y:S04]  /*8280*/  LDL R92, [R1+0x214] ;  /* 0x00021400015c7983 */ /* 0x010f280000100800 */
        /* <DEDUP_REMOVED lines=147> */
[----:B------:R0:W-:Y:S04]  /*8bc0*/  STL.64 [R1+0x420], R8 ;  /* 0x0004200801007387 */ /* 0x0001e80000100a00 */
[----:B------:R0:W-:Y:S04]  /*8bd0*/  STL [R1+0x200], R14 ;  /* 0x0002000e01007387 */ /* 0x0001e80000100800 */
[----:B------:R0:W-:Y:S04]  /*8be0*/  STL [R1+0x204], R86 ;  /* 0x0002045601007387 */ /* 0x0001e80000100800 */
[----:B------:R0:W-:Y:S04]  /*8bf0*/  STL [R1+0x208], R88 ;  /* 0x0002085801007387 */ /* 0x0001e80000100800 */
[----:B------:R0:W-:Y:S04]  /*8c00*/  STL [R1+0x20c], R90 ;  /* 0x00020c5a01007387 */ /* 0x0001e80000100800 */
[----:B------:R0:W-:Y:S04]  /*8c10*/  STL [R1+0x210], R24 ;  /* 0x0002101801007387 */ /* 0x0001e80000100800 */
[----:B----4-:R0:W-:Y:S04]  /*8c20*/  STL [R1+0x214], R92 ;  /* 0x0002145c01007387 */ /* 0x0101e80000100800 */
        /* <DEDUP_REMOVED lines=126> */
.L_x_12510:
[----:B------:R-:W-:Y:S05]  /*9410*/  BSYNC B0 ;  /* 0x0000000000007941 */ /* 0x000fea0003800000 */
.L_x_12509:
        /* <DEDUP_REMOVED lines=33> */
.L_x_12513:
[----:B------:R-:W-:-:S13]  /*9630*/  ISETP.NE.AND P0, PT, R5, 0x1, PT ;  /* 0x000000010500780c */ /* 0x000fda0003f05270 */
[----:B------:R-:W-:-:S05]  /*9640*/  @P0 IMAD.HI.U32 R2, R6, R2, RZ ;  /* 0x0000000206020227 */ /* 0x000fca00078e00ff */
[----:B------:R-:W-:-:S07]  /*9650*/  @P0 SHF.R.U32.HI R6, RZ, R3, R2 ;  /* 0x00000003ff060219 */ /* 0x000fce0000011602 */
.L_x_12514:
[----:B------:R-:W-:Y:S05]  /*9660*/  BSYNC B0 ;  /* 0x0000000000007941 */ /* 0x000fea0003800000 */
.L_x_12512:
[----:B------:R-:W-:-:S05]  /*9670*/  IMAD R5, R6, R5, R5 ;  /* 0x0000000506057224 */ /* 0x000fca00078e0205 */
[----:B------:R-:W-:-:S07]  /*9680*/  VIMNMX R4, R4, R5, PT ;  /* 0x0000000504047248 */ /* 0x000fce0003fe0100 */
.L_x_12511:
        /* <DEDUP_REMOVED lines=8> */
.L_x_12518:
[----:B------:R-:W-:Y:S01]  /*9710*/  VIADD R0, R16, 0x150 ;  /* 0x0000015010007836 */ /* 0x000fe20000000000 */
[----:B------:R-:W-:-:S07]  /*9720*/  MOV R225, 0x9740 ;  /* 0x0000974000e17802 */ /* 0x000fce0000000f00 */
[----:B------:R-:W-:Y:S05]  /*9730*/  CALL.REL.NOINC `($_ZN7cutlass13device_kernelIN5flash11enable_sm90INS1_16FlashAttnFwdSm90INS1_25CollectiveMainloopFwdSm90ILi2EN4cute5tupleIJNS5_1CILi1EEES8_S8_EEENS6_IJNS7_ILi128EEENS7_ILi96EEENS7_ILi64EEEEEELi256ENS_6half_tEfNS_4arch4Sm90ELb0ELb1ELb0ELb1ELb1ELb0ELb1ELb1ELb0ELb1ELb0ELb0EEENS1_21CollectiveEpilogueFwdINS6_IJSA_NS7_ILi256EEESB_EEES9_SE_SG_Li256ELb1ELb1ELb0ELb0EEENS1_36VarlenDynamicPersistentTileSchedulerILi128ELi96ELi256ELi128ELb0ELb1ELb1ELb1ELb0ELb1EEEEEEEEEvNT_6ParamsE$_ZZN5flash25CollectiveMainloopFwdSm90ILi2EN4cute5tupleIJNS1_1CILi1EEES4_S4_EEENS2_IJNS3_ILi128EEENS3_ILi96EEENS3_ILi64EEEEEELi256EN7cutlass6half_tEfNSA_4arch4Sm90ELb0ELb1ELb0ELb1ELb1ELb0ELb1ELb1ELb0ELb1ELb0ELb0EE3mmaINS_16FlashAttnFwdSm90ISE_NS_21CollectiveEpilogueFwdINS2_IJS6_NS3_ILi256EEES7_EEES5_SB_SD_Li256ELb1ELb1ELb0ELb0EEENS_36VarlenDynamicPersistentTileSchedulerILi128ELi96ELi256ELi128ELb0ELb1ELb1ELb1ELb0ELb1EEEE13SharedStorageENS1_6TensorINS1_11ArrayEngineIfLm128EEENS1_6LayoutINS2_IJNS2_IJNS3_ILi2EEEST_NS3_ILi32EEEEEES4_S4_EEENS2_IJNS2_IJS4_ST_NS3_ILi4EEEEEENS3_ILi0EEESZ_EEEEEEENS_7SoftmaxILi2ELi0EEEEEbRKNSE_6ParamsENSA_13PipelineAsyncILi2EEES19_RNSA_13PipelineStateILj2EEERT0_RT1_iRiRKNS_16SeqlenInfoQKNewKILb1ELb0EEENS2_IJiiiiEEERT_ENKUliT_T0_T1_E_clIZSF_ISO_S12_S14_EbS17_S19_S19_S1C_S1E_S1G_iS1H_S1L_S1M_S1O_EUlRS1P_iE1_NS3_ILb0EEENS3_ILb1EEEEEDaiS1P_S1Q_S1R_) ;  /* 0x0000023000947944 */ /* 0x000fea0003c00000 */
[C---:B------:R-:W-:Y:S01]  /*9740*/  ISETP.GT.AND P0, PT, R11.reuse, R188, PT ;  /* 0x000000bc0b00720c */ /* 0x040fe20003f04270 */
[----:B------:R-:W-:-:S12]  /*9750*/  VIADD R11, R11, 0xffffffff ;  /* 0xffffffff0b0b7836 */ /* 0x000fd80000000000 */
[----:B------:R-:W-:Y:S05]  /*9760*/  @P0 BRA `(.L_x_12518) ;  /* 0xfffffffc00e80947 */ /* 0x000fea000383ffff */
[----:B------:R-:W-:Y:S05]  /*9770*/  BSYNC B0 ;  /* 0x0000000000007941 */ /* 0x000fea0003800000 */
.L_x_12517:
[----:B------:R-:W-:Y:S02]  /*9780*/  ULDC UR4, c[0x0][0x20] ;  /* 0x0000080000047ab9 */ /* 0x000fe40000000800 */
[----:B------:R-:W-:-:S05]  /*9790*/  VIADD R2, R181, -UR4 ;  /* 0x80000004b5027c36 */ /* 0x000fca0008000000 */
[----:B------:R-:W2:Y:S02]  /*97a0*/  LDL R0, [R2] ;  /* 0x0000000002007983 */ /* 0x000ea40000100800 */
[----:B--2---:R-:W-:-:S07]  /*97b0*/  IMAD.SHL.U32 R0, R0, 0x80, RZ ;  /* 0x0000008000007824 */ /* 0x004fce00078e00ff */
.L_x_12516:
[----:B------:R-:W-:Y:S05]  /*97c0*/  BSYNC B1 ;  /* 0x0000000000017941 */ /* 0x000fea0003800000 */
.L_x_12515:
        /* <DEDUP_REMOVED lines=26> */
.L_x_12521:
[----:B------:R-:W-:Y:S02]  /*9970*/  ULDC UR4, c[0x0][0xadc] ;  /* 0x0002b70000047ab9 */ /* 0x000fe40000000800 */
[----:B------:R-:W-:-:S05]  /*9980*/  IMAD.U32 R5, RZ, RZ, UR4 ;  /* 0x00000004ff057e24 */ /* 0x000fca000f8e00ff */
[----:B------:R-:W-:-:S13]  /*9990*/  ISETP.NE.AND P0, PT, R5, 0x1, PT ;  /* 0x000000010500780c */ /* 0x000fda0003f05270 */
[----:B------:R-:W0:Y:S02]  /*99a0*/  @P0 LDC.64 R6, c[0x0][0xae0] ;  /* 0x0002b800ff060b82 */ /* 0x000e240000000a00 */
[----:B0-----:R-:W-:-:S05]  /*99b0*/  @P0 IMAD.HI.U32 R4, R0, R6, RZ ;  /* 0x0000000600040227 */ /* 0x001fca00078e00ff */
[----:B------:R-:W-:-:S07]  /*99c0*/  @P0 SHF.R.U32.HI R0, RZ, R7, R4 ;  /* 0x00000007ff000219 */ /* 0x000fce0000011604 */
.L_x_12522:
[----:B------:R-:W-:Y:S05]  /*99d0*/  BSYNC B0 ;  /* 0x0000000000007941 */ /* 0x000fea0003800000 */
.L_x_12520:
[----:B------:R-:W-:-:S05]  /*99e0*/  IMAD R3, R0, R5, RZ ;  /* 0x0000000500037224 */ /* 0x000fca00078e02ff */
[----:B------:R-:W-:-:S07]  /*99f0*/  VIMNMX R2, R2, R3, !PT ;  /* 0x0000000302027248 */ /* 0x000fce0007fe0100 */
.L_x_12519:
[----:B------:R-:W-:-:S04]  /*9a00*/  VIADD R2, R2, 0x5f ;  /* 0x0000005f02027836 */ /* 0x000fc80000000000 */
[----:B------:R-:W-:-:S05]  /*9a10*/  IMAD.HI R2, R2, 0x2aaaaaab, RZ ;  /* 0x2aaaaaab02027827 */ /* 0x000fca00078e02ff */
[----:B------:R-:W-:-:S04]  /*9a20*/  SHF.R.U32.HI R3, RZ, 0x1f, R2 ;  /* 0x0000001fff037819 */ /* 0x000fc80000011602 */
[----:B------:R-:W-:-:S04]  /*9a30*/  LEA.HI.SX32 R2, R2, R3, 0x1c ;  /* 0x0000000302027211 */ /* 0x000fc800078fe2ff */
[----:B------:R-:W-:-:S04]  /*9a40*/  VIMNMX R2, R2, UR40, !PT ;  /* 0x0000002802027c48 */ /* 0x000fc8000ffe0100 */
[----:B------:R-:W-:-:S13]  /*9a50*/  ISETP.GE.AND P0, PT, R11, R2, PT ;  /* 0x000000020b00720c */ /* 0x000fda0003f06270 */
[----:B------:R-:W-:Y:S05]  /*9a60*/  @!P0 BRA `(.L_x_12523) ;  /* 0x0000009800088947 */ /* 0x000fea0003800000 */
.L_x_12542:
        /* <DEDUP_REMOVED lines=20> */
.L_x_12525:
[----:B------:R-:W-:Y:S05]  /*9bb0*/  BSYNC B0 ;  /* 0x0000000000007941 */ /* 0x000fea0003800000 */
.L_x_12524:
        /* <DEDUP_REMOVED lines=9> */
.L_x_12527:
[----:B------:R-:W-:Y:S05]  /*9c50*/  BSYNC B0 ;  /* 0x0000000000007941 */ /* 0x000fea0003800000 */
.L_x_12526:
[----:B------:R-:W-:Y:S04]  /*9c60*/  BSSY B0, `(.L_x_12528) ;  /* 0x0000006000007945 */ /* 0x000fe80003800000 */
[----:B--2---:R-:W-:Y:S05]  /*9c70*/  @P0 BRA `(.L_x_12529) ;  /* 0x0000000000100947 */ /* 0x004fea0003800000 */
[----:B-----5:R-:W-:Y:S01]  /*9c80*/  IMAD R6, R6, 0x8, R3 ;  /* 0x0000000806067824 */ /* 0x020fe200078e0203 */
[----:B------:R-:W-:-:S04]  /*9c90*/  SHF.L.U32 R7, R7, 0x1f, RZ ;  /* 0x0000001f07077819 */ /* 0x000fc800000006ff */
[----:B------:R-:W0:Y:S02]  /*9ca0*/  SYNCS.PHASECHK.TRANS64.TRYWAIT P0, [R6+URZ], R7 ;  /* 0x00000007060075a7 */ /* 0x000e24000800017f */
[----:B0-----:R-:W-:Y:S05]  /*9cb0*/  @!P0 BRA `(.L_x_12530) ;  /* 0x000001e800508947 */ /* 0x001fea0003800000 */
.L_x_12529:
[----:B------:R-:W-:Y:S05]  /*9cc0*/  BSYNC B0 ;  /* 0x0000000000007941 */ /* 0x000fea0003800000 */
.L_x_12528:
[----:B------:R-:W2:Y:S04]  /*9cd0*/  LDL R3, [R1+0x1f0] ;  /* 0x0001f00001037983 */ /* 0x000ea80000100800 */
[----:B-1----:R-:W2:Y:S01]  /*9ce0*/  LDL.64 R4, [R1+0x80] ;  /* 0x0000800001047983 */ /* 0x002ea20000100a00 */
        /* <DEDUP_REMOVED lines=55> */
.L_x_12532:
[----:B------:R-:W-:Y:S05]  /*a060*/  BSYNC B0 ;  /* 0x0000000000007941 */ /* 0x000fea0003800000 */
.L_x_12531:
        /* <DEDUP_REMOVED lines=11> */
.L_x_12534:
[----:B------:R-:W-:Y:S05]  /*a120*/  BSYNC B0 ;  /* 0x0000000000007941 */ /* 0x000fea0003800000 */
.L_x_12533:
[----:B------:R-:W-:Y:S04]  /*a130*/  BSSY B0, `(.L_x_12535) ;  /* 0x0000007000007945 */ /* 0x000fe80003800000 */
[----:B------:R-:W-:Y:S05]  /*a140*/  @P0 BRA `(.L_x_12536) ;  /* 0x0000000000140947 */ /* 0x000fea0003800000 */
[----:B------:R-:W2:Y:S02]  /*a150*/  LD.E.64 R4, desc[UR36][R22.64+0x40] ;  /* 0x0000402416047980 */ /* 0x000ea4000c101b00 */
[----:B--2---:R-:W-:-:S05]  /*a160*/  MOV R5, R4 ;  /* 0x0000000400057202 */ /* 0x004fca0000000f00 */
[----:B------:R-:W-:-:S04]  /*a170*/  IMAD R20, R20, 0x8, R5 ;  /* 0x0000000814147824 */ /* 0x000fc800078e0205 */
[----:B------:R-:W0:Y:S02]  /*a180*/  SYNCS.PHASECHK.TRANS64.TRYWAIT P0, [R20+URZ], R21 ;  /* 0x00000015140075a7 */ /* 0x000e24000800017f */
[----:B0-----:R-:W-:Y:S05]  /*a190*/  @!P0 BRA `(.L_x_12537) ;  /* 0x000001e4002c8947 */ /* 0x001fea0003800000 */
.L_x_12536:
[----:B------:R-:W-:Y:S05]  /*a1a0*/  BSYNC B0 ;  /* 0x0000000000007941 */ /* 0x000fea0003800000 */
.L_x_12535:
        /* <DEDUP_REMOVED lines=204> */
.L_x_12539:
[----:B------:R-:W-:Y:S05]  /*ae70*/  BSYNC B0 ;  /* 0x0000000000007941 */ /* 0x000fea0003800000 */
.L_x_12538:
        /* <DEDUP_REMOVED lines=141> */
[-C--:B---3--:R-:W-:Y:S01]  /*b750*/  FMUL.FTZ R74, R10, R81.reuse ;  /* 0x000000510a4a7220 */ /* 0x088fe20000410000 */
[----:B------:R-:W-:Y:S01]  /*b760*/  FADD.FTZ R8, R4, -R10 ;  /* 0x8000000a04087221 */ /* 0x000fe20000010000 */
[-C--:B------:R-:W-:Y:S01]  /*b770*/  FFMA.FTZ R153, R26, R81.reuse, -R126 ;  /* 0x000000511a997223 */ /* 0x080fe2000001087e */
[----:B------:R0:W-:Y:S01]  /*b780*/  MUFU.EX2 R4, R12 ;  /* 0x0000000c00047308 */ /* 0x0001e20000000800 */
[-CC-:B------:R-:W-:Y:S01]  /*b790*/  FFMA.FTZ R152, R24, R81.reuse, -R74.reuse ;  /* 0x0000005118987223 */ /* 0x180fe2000001084a */
[-CC-:B------:R-:W-:Y:S01]  /*b7a0*/  FFMA.FTZ R73, R25, R81.reuse, -R74.reuse ;  /* 0x0000005119497223 */ /* 0x180fe2000001084a */
[----:B------:R-:W3:Y:S01]  /*b7b0*/  LD.E R24, desc[UR36][R22.64+0x3f4] ;  /* 0x0003f42416187980 */ /* 0x000ee2000c101900 */
[-C--:B------:R-:W-:Y:S01]  /*b7c0*/  FMUL.FTZ R5, R8, R81.reuse ;  /* 0x0000005108057220 */ /* 0x080fe20000410000 */
[-C--:B------:R-:W-:Y:S01]  /*b7d0*/  FFMA.FTZ R154, R28, R81.reuse, -R74 ;  /* 0x000000511c9a7223 */ /* 0x080fe2000001084a */
[-CC-:B------:R-:W-:Y:S01]  /*b7e0*/  FFMA.FTZ R155, R30, R81.reuse, -R126.reuse ;  /* 0x000000511e9b7223 */ /* 0x180fe2000001087e */
[----:B------:R-:W2:Y:S01]  /*b7f0*/  LD.E R25, desc[UR36][R22.64+0x3fc] ;  /* 0x0003fc2416197980 */ /* 0x000ea2000c101900 */
        /* <DEDUP_REMOVED lines=9> */
[----:B------:R-:W4:Y:S08]  /*b890*/  MUFU.EX2 R5, R5 ;  /* 0x0000000500057308 */ /* 0x000f300000000800 */
[----:B------:R-:W1:Y:S08]  /*b8a0*/  MUFU.EX2 R153, R153 ;  /* 0x0000009900997308 */ /* 0x000e700000000800 */
[----:B------:R-:W1:Y:S01]  /*b8b0*/  MUFU.EX2 R73, R73 ;  /* 0x0000004900497308 */ /* 0x000e620000000800 */
[-CC-:B------:R-:W-:Y:S01]  /*b8c0*/  FFMA.FTZ R171, R38, R81.reuse, -R126.reuse ;  /* 0x0000005126ab7223 */ /* 0x180fe2000001087e */
[-C--:B------:R-:W-:Y:S01]  /*b8d0*/  FFMA.FTZ R173, R39, R81.reuse, -R126 ;  /* 0x0000005127ad7223 */ /* 0x080fe2000001087e */
[-CC-:B------:R-:W-:Y:S01]  /*b8e0*/  FFMA.FTZ R162, R37, R81.reuse, -R74.reuse ;  /* 0x0000005125a27223 */ /* 0x180fe2000001084a */
[-C--:B0-----:R-:W-:Y:S01]  /*b8f0*/  FFMA.FTZ R12, R40, R81.reuse, -R74 ;  /* 0x00000051280c7223 */ /* 0x081fe2000001084a */
        /* <DEDUP_REMOVED lines=18> */
[----:B------:R-:W-:Y:S01]  /*ba20*/  FFMA.FTZ R7, R56, R81, -R74 ;  /* 0x0000005138077223 */ /* 0x000fe2000001084a */
[----:B------:R-:W0:Y:S01]  /*ba30*/  MUFU.EX2 R155, R155 ;  /* 0x0000009b009b7308 */ /* 0x000e220000000800 */
[----:B----4-:R-:W-:Y:S01]  /*ba40*/  FFMA.FTZ R188, R5, R77, R152 ;  /* 0x0000004d05bc7223 */ /* 0x010fe20000010098 */
[----:B-1----:R-:W-:Y:S01]  /*ba50*/  FFMA.FTZ R79, R4, R79, R153 ;  /* 0x0000004f044f7223 */ /* 0x002fe20000010099 */
[-C--:B------:R-:W-:Y:S01]  /*ba60*/  FFMA.FTZ R174, R58, R81.reuse, -R126 ;  /* 0x000000513aae7223 */ /* 0x080fe2000001087e */
[-C--:B------:R-:W-:Y:S01]  /*ba70*/  FFMA.FTZ R21, R57, R81.reuse, -R74 ;  /* 0x0000005139157223 */ /* 0x080fe2000001084a */
[-C--:B------:R-:W-:Y:S01]  /*ba80*/  FFMA.FTZ R175, R59, R81.reuse, -R126 ;  /* 0x000000513baf7223 */ /* 0x080fe2000001087e */
[-CC-:B------:R-:W-:Y:S01]  /*ba90*/  FFMA.FTZ R8, R60, R81.reuse, -R74.reuse ;  /* 0x000000513c087223 */ /* 0x180fe2000001084a */
[-CC-:B------:R-:W-:Y:S01]  /*baa0*/  FFMA.FTZ R156, R61, R81.reuse, -R74.reuse ;  /* 0x000000513d9c7223 */ /* 0x180fe2000001084a */
[----:B------:R-:W1:Y:S01]  /*bab0*/  MUFU.EX2 R75, R75 ;  /* 0x0000004b004b7308 */ /* 0x000e620000000800 */
[-CC-:B------:R-:W-:Y:S01]  /*bac0*/  FFMA.FTZ R3, R64, R81.reuse, -R74.reuse ;  /* 0x0000005140037223 */ /* 0x180fe2000001084a */
[-CC-:B------:R-:W-:Y:S01]  /*bad0*/  FFMA.FTZ R20, R65, R81.reuse, -R74.reuse ;  /* 0x0000005141147223 */ /* 0x180fe2000001084a */
[-CC-:B------:R-:W-:Y:S01]  /*bae0*/  FFMA.FTZ R6, R68, R81.reuse, -R74.reuse ;  /* 0x0000005144067223 */ /* 0x180fe2000001084a */
[-C--:B------:R-:W-:Y:S01]  /*baf0*/  FFMA.FTZ R19, R69, R81.reuse, -R74 ;  /* 0x0000005145137223 */ /* 0x080fe2000001084a */
[-CC-:B------:R-:W-:Y:S01]  /*bb00*/  FFMA.FTZ R168, R62, R81.reuse, -R126.reuse ;  /* 0x000000513ea87223 */ /* 0x180fe2000001087e */
[-CC-:B------:R-:W-:Y:S01]  /*bb10*/  FFMA.FTZ R169, R63, R81.reuse, -R126.reuse ;  /* 0x000000513fa97223 */ /* 0x180fe2000001087e */
[-C--:B------:R-:W-:Y:S01]  /*bb20*/  FFMA.FTZ R166, R66, R81.reuse, -R126 ;  /* 0x0000005142a67223 */ /* 0x080fe2000001087e */
[----:B------:R-:W4:Y:S01]  /*bb30*/  MUFU.EX2 R177, R177 ;  /* 0x000000b100b17308 */ /* 0x000f220000000800 */
[----:B------:R-:W-:Y:S01]  /*bb40*/  FADD.FTZ R39, R73, R188 ;  /* 0x000000bc49277221 */ /* 0x000fe20000010000 */
[----:B0-----:R-:W-:Y:S01]  /*bb50*/  FADD.FTZ R188, R26, R79 ;  /* 0x0000004f1abc7221 */ /* 0x001fe20000010000 */
[-CC-:B------:R-:W-:Y:S01]  /*bb60*/  FFMA.FTZ R167, R67, R81.reuse, -R126.reuse ;  /* 0x0000005143a77223 */ /* 0x180fe2000001087e */
[----:B------:R-:W-:Y:S01]  /*bb70*/  FFMA.FTZ R164, R70, R81, -R126 ;  /* 0x0000005146a47223 */ /* 0x000fe2000001087e */
[----:B------:R-:W2:Y:S03]  /*bb80*/  LD.E R28, desc[UR36][R22.64+0x200] ;  /* 0x00020024161c7980 */ /* 0x000ea6000c101900 */
[----:B------:R-:W0:Y:S01]  /*bb90*/  MUFU.EX2 R15, R15 ;  /* 0x0000000f000f7308 */ /* 0x000e220000000800 */
[----:B------:R-:W2:Y:S04]  /*bba0*/  LD.E R32, desc[UR36][R22.64+0x220] ;  /* 0x0002202416207980 */ /* 0x000ea8000c101900 */
[----:B------:R-:W2:Y:S03]  /*bbb0*/  LD.E R30, desc[UR36][R22.64+0x264] ;  /* 0x00026424161e7980 */ /* 0x000ea6000c101900 */
[----:B------:R-:W0:Y:S01]  /*bbc0*/  MUFU.EX2 R170, R170 ;  /* 0x000000aa00aa7308 */ /* 0x000e220000000800 */
[----:B------:R-:W-:Y:S01]  /*bbd0*/  FADD.FTZ R224, R154, R39 ;  /* 0x000000279ae07221 */ /* 0x000fe20000010000 */
[----:B------:R-:W-:Y:S01]  /*bbe0*/  FADD.FTZ R188, R155, R188 ;  /* 0x000000bc9bbc7221 */ /* 0x000fe20000010000 */
[----:B------:R-:W2:Y:S04]  /*bbf0*/  LD.E R36, desc[UR36][R22.64+0x204] ;  /* 0x0002042416247980 */ /* 0x000ea8000c101900 */
[----:B------:R-:W2:Y:S01]  /*bc00*/  LD.E R34, desc[UR36][R22.64+0x2b0] ;  /* 0x0002b02416227980 */ /* 0x000ea2000c101900 */
[----:B------:R-:W0:Y:S03]  /*bc10*/  MUFU.EX2 R163, R163 ;  /* 0x000000a300a37308 */ /* 0x000e260000000800 */
[----:B------:R-:W2:Y:S04]  /*bc20*/  LD.E R35, desc[UR36][R22.64+0x20c] ;  /* 0x00020c2416237980 */ /* 0x000ea8000c101900 */
[----:B------:R-:W2:Y:S01]  /*bc30*/  LD.E R33, desc[UR36][R22.64+0x218] ;  /* 0x0002182416217980 */ /* 0x000ea2000c101900 */
[----:B------:R-:W0:Y:S01]  /*bc40*/  MUFU.EX2 R172, R172 ;  /* 0x000000ac00ac7308 */ /* 0x000e220000000800 */
[----:B-1----:R-:W-:Y:S01]  /*bc50*/  FADD.FTZ R224, R75, R224 ;  /* 0x000000e04be07221 */ /* 0x002fe20000010000 */
[----:B----4-:R-:W-:Y:S01]  /*bc60*/  FADD.FTZ R39, R177, R188 ;  /* 0x000000bcb1277221 */ /* 0x010fe20000010000 */
[----:B------:R-:W4:Y:S04]  /*bc70*/  LD.E R44, desc[UR36][R22.64+0x210] ;  /* 0x00021024162c7980 */ /* 0x000f28000c101900 */
[----:B------:R-:W4:Y:S01]  /*bc80*/  LD.E R38, desc[UR36][R22.64+0x300] ;  /* 0x0003002416267980 */ /* 0x000f22000c101900 */
[----:B------:R-:W1:Y:S03]  /*bc90*/  MUFU.EX2 R14, R14 ;  /* 0x0000000e000e7308 */ /* 0x000e660000000800 */
[----:B------:R-:W4:Y:S04]  /*bca0*/  LD.E R31, desc[UR36][R22.64+0x21c] ;  /* 0x00021c24161f7980 */ /* 0x000f28000c101900 */
[----:B------:R-:W4:Y:S01]  /*bcb0*/  LD.E R37, desc[UR36][R22.64+0x208] ;  /* 0x0002082416257980 */ /* 0x000f22000c101900 */
[----:B------:R-:W1:Y:S01]  /*bcc0*/  MUFU.EX2 R171, R171 ;  /* 0x000000ab00ab7308 */ /* 0x000e620000000800 */
[----:B0-----:R-:W-:Y:S01]  /*bcd0*/  FADD.FTZ R224, R15, R224 ;  /* 0x000000e00fe07221 */ /* 0x001fe20000010000 */
[----:B------:R-:W-:Y:S01]  /*bce0*/  FADD.FTZ R39, R170, R39 ;  /* 0x00000027aa277221 */ /* 0x000fe20000010000 */
[----:B------:R-:W4:Y:S04]  /*bcf0*/  LD.E R40, desc[UR36][R22.64+0x214] ;  /* 0x0002142416287980 */ /* 0x000f28000c101900 */
[----:B------:R-:W4:Y:S01]  /*bd00*/  LD.E R42, desc[UR36][R22.64+0x3f0] ;  /* 0x0003f024162a7980 */ /* 0x000f22000c101900 */
[----:B------:R-:W0:Y:S03]  /*bd10*/  MUFU.EX2 R162, R162 ;  /* 0x000000a200a27308 */ /* 0x000e260000000800 */
[----:B------:R-:W4:Y:S04]  /*bd20*/  LD.E R27, desc[UR36][R22.64+0x228] ;  /* 0x00022824161b7980 */ /* 0x000f28000c101900 */
[----:B------:R-:W4:Y:S01]  /*bd30*/  LD.E R29, desc[UR36][R22.64+0x22c] ;  /* 0x00022c24161d7980 */ /* 0x000f22000c101900 */
[----:B------:R-:W0:Y:S01]  /*bd40*/  MUFU.EX2 R173, R173 ;  /* 0x000000ad00ad7308 */ /* 0x000e220000000800 */
[----:B------:R-:W-:Y:S01]  /*bd50*/  FADD.FTZ R41, R163, R224 ;  /* 0x000000e0a3297221 */ /* 0x000fe20000010000 */
[----:B------:R-:W-:Y:S01]  /*bd60*/  FADD.FTZ R188, R172, R39 ;  /* 0x00000027acbc7221 */ /* 0x000fe20000010000 */
[----:B------:R-:W4:Y:S04]  /*bd70*/  LD.E R56, desc[UR36][R22.64+0x244] ;  /* 0x0002442416387980 */ /* 0x000f28000c101900 */
[----:B------:R-:W4:Y:S01]  /*bd80*/  LD.E R43, desc[UR36][R22.64+0x2a8] ;  /* 0x0002a824162b7980 */ /* 0x000f22000c101900 */
[----:B------:R-:W0:Y:S08]  /*bd90*/  MUFU.EX2 R12, R12 ;  /* 0x0000000c000c7308 */ /* 0x000e300000000800 */
[----:B------:R-:W0:Y:S01]  /*bda0*/  MUFU.EX2 R176, R176 ;  /* 0x000000b000b07308 */ /* 0x000e220000000800 */
[----:B-1----:R-:W-:Y:S01]  /*bdb0*/  FADD.FTZ R41, R14, R41 ;  /* 0x000000290e297221 */ /* 0x002fe20000010000 */
[----:B------:R-:W-:Y:S01]  /*bdc0*/  FADD.FTZ R188, R171, R188 ;  /* 0x000000bcabbc7221 */ /* 0x000fe20000010000 */
[----:B------:R-:W4:Y:S04]  /*bdd0*/  LD.E R68, desc[UR36][R22.64+0x250] ;  /* 0x0002502416447980 */ /* 0x000f28000c101900 */
[----:B------:R-:W4:Y:S01]  /*bde0*/  LD.E R46, desc[UR36][R22.64+0x3e4] ;  /* 0x0003e424162e7980 */ /* 0x000f22000c101900 */
[----:B------:R-:W1:Y:S08]  /*bdf0*/  MUFU.EX2 R161, R161 ;  /* 0x000000a100a17308 */ /* 0x000e700000000800 */
[----:B------:R-:W1:Y:S01]  /*be00*/  MUFU.EX2 R183, R183 ;  /* 0x000000b700b77308 */ /* 0x000e620000000800 */
[----:B0-----:R-:W-:Y:S01]  /*be10*/  FADD.FTZ R41, R162, R41 ;  /* 0x00000029a2297221 */ /* 0x001fe20000010000 */
[----:B------:R-:W-:Y:S01]  /*be20*/  FADD.FTZ R39, R173, R188 ;  /* 0x000000bcad277221 */ /* 0x000fe20000010000 */
[----:B------:R-:W4:Y:S04]  /*be30*/  LD.E R74, desc[UR36][R22.64+0x254] ;  /* 0x00025424164a7980 */ /* 0x000f28000c101900 */
[----:B------:R-:W4:Y:S01]  /*be40*/  LD.E R47, desc[UR36][R22.64+0x278] ;  /* 0x00027824162f7980 */ /* 0x000f22000c101900 */
[----:B------:R-:W0:Y:S08]  /*be50*/  MUFU.EX2 R13, R13 ;  /* 0x0000000d000d7308 */ /* 0x000e300000000800 */
[----:B------:R-:W0:Y:S01]  /*be60*/  MUFU.EX2 R184, R184 ;  /* 0x000000b800b87308 */ /* 0x000e220000000800 */
[----:B------:R-:W-:Y:S01]  /*be70*/  FADD.FTZ R188, R12, R41 ;  /* 0x000000290cbc7221 */ /* 0x000fe20000010000 */
[----:B------:R-:W-:Y:S01]  /*be80*/  FADD.FTZ R224, R176, R39 ;  /* 0x00000027b0e07221 */ /* 0x000fe20000010000 */
[----:B------:R-:W4:Y:S04]  /*be90*/  LD.E R52, desc[UR36][R22.64+0x224] ;  /* 0x0002242416347980 */ /* 0x000f28000c101900 */
[----:B------:R-:W4:Y:S01]  /*bea0*/  LD.E R48, desc[UR36][R22.64+0x230] ;  /* 0x0002302416307980 */ /* 0x000f22000c101900 */
[----:B------:R-:W0:Y:S03]  /*beb0*/  MUFU.EX2 R160, R160 ;  /* 0x000000a000a07308 */ /* 0x000e260000000800 */
[----:B------:R-:W4:Y:S05]  /*bec0*/  LD.E R45, desc[UR36][R22.64+0x298] ;  /* 0x00029824162d7980 */ /* 0x000f2a000c101900 */
        /* <DEDUP_REMOVED lines=40> */
[----:B------:R-:W4:Y:S04]  /*c150*/  LD.E R59, desc[UR36][R22.64+0x268] ;  /* 0x00026824163b7980 */ /* 0x000f28000c101900 */
[----:B------:R-:W4:Y:S01]  /*c160*/  LD.E R65, desc[UR36][R22.64+0x248] ;  /* 0x0002482416417980 */ /* 0x000f22000c101900 */
[----:B------:R-:W0:Y:S01]  /*c170*/  MUFU.EX2 R175, R175 ;  /* 0x000000af00af7308 */ /* 0x000e220000000800 */
[----:B-1----:R-:W-:Y:S01]  /*c180*/  FADD.FTZ R188, R159, R188 ;  /* 0x000000bc9fbc7221 */ /* 0x002fe20000010000 */
[----:B------:R-:W-:Y:S01]  /*c190*/  FADD.FTZ R89, R179, R224 ;  /* 0x000000e0b3597221 */ /* 0x000fe20000010000 */
[----:B------:R-:W4:Y:S01]  /*c1a0*/  LD.E R67, desc[UR36][R22.64+0x23c] ;  /* 0x00023c2416437980 */ /* 0x000f22000c101900 */
[----:B---3--:R-:W-:-:S03]  /*c1b0*/  FMUL.FTZ R135, R5, R24 ;  /* 0x0000001805877220 */ /* 0x008fc60000410000 */
[----:B------:R-:W3:Y:S01]  /*c1c0*/  LD.E R63, desc[UR36][R22.64+0x258] ;  /* 0x00025824163f7980 */ /* 0x000ee2000c101900 */
[----:B------:R-:W1:Y:S01]  /*c1d0*/  MUFU.EX2 R8, R8 ;  /* 0x0000000800087308 */ /* 0x000e620000000800 */
[----:B--2---:R-:W-:Y:S02]  /*c1e0*/  FMUL.FTZ R143, R4, R25 ;  /* 0x00000019048f7220 */ /* 0x004fe40000410000 */
[----:B------:R-:W2:Y:S05]  /*c1f0*/  LD.E R61, desc[UR36][R22.64+0x25c] ;  /* 0x00025c24163d7980 */ /* 0x000eaa000c101900 */
[----:B------:R-:W1:Y:S01]  /*c200*/  MUFU.EX2 R168, R168 ;  /* 0x000000a800a87308 */ /* 0x000e620000000800 */
[----:B0-----:R-:W-:Y:S01]  /*c210*/  FADD.FTZ R188, R7, R188 ;  /* 0x000000bc07bc7221 */ /* 0x001fe20000010000 */
[----:B------:R-:W-:Y:S01]  /*c220*/  FADD.FTZ R224, R174, R89 ;  /* 0x00000059aee07221 */ /* 0x000fe20000010000 */
[----:B------:R-:W2:Y:S05]  /*c230*/  LD.E R79, desc[UR36][R22.64+0x2b8] ;  /* 0x0002b824164f7980 */ /* 0x000eaa000c101900 */
[----:B------:R-:W0:Y:S08]  /*c240*/  MUFU.EX2 R156, R156 ;  /* 0x0000009c009c7308 */ /* 0x000e300000000800 */
[----:B------:R-:W0:Y:S01]  /*c250*/  MUFU.EX2 R169, R169 ;  /* 0x000000a900a97308 */ /* 0x000e220000000800 */
[----:B------:R-:W-:Y:S01]  /*c260*/  FADD.FTZ R93, R21, R188 ;  /* 0x000000bc155d7221 */ /* 0x000fe20000010000 */
[----:B------:R-:W-:-:S06]  /*c270*/  FADD.FTZ R99, R175, R224 ;  /* 0x000000e0af637221 */ /* 0x000fcc0000010000 */
[----:B------:R-:W0:Y:S08]  /*c280*/  MUFU.EX2 R3, R3 ;  /* 0x0000000300037308 */ /* 0x000e300000000800 */
[----:B------:R-:W0:Y:S01]  /*c290*/  MUFU.EX2 R166, R166 ;  /* 0x000000a600a67308 */ /* 0x000e220000000800 */
[----:B-1----:R-:W-:Y:S01]  /*c2a0*/  FADD.FTZ R101, R8, R93 ;  /* 0x0000005d08657221 */ /* 0x002fe20000010000 */
[----:B------:R-:W-:-:S06]  /*c2b0*/  FADD.FTZ R188, R168, R99 ;  /* 0x00000063a8bc7221 */ /* 0x000fcc0000010000 */
[----:B------:R-:W1:Y:S08]  /*c2c0*/  MUFU.EX2 R20, R20 ;  /* 0x0000001400147308 */ /* 0x000e700000000800 */
[----:B------:R-:W1:Y:S01]  /*c2d0*/  MUFU.EX2 R167, R167 ;  /* 0x000000a700a77308 */ /* 0x000e620000000800 */
[----:B0-----:R-:W-:Y:S01]  /*c2e0*/  FADD.FTZ R224, R156, R101 ;  /* 0x000000659ce07221 */ /* 0x001fe20000010000 */
[----:B------:R-:W-:-:S06]  /*c2f0*/  FADD.FTZ R99, R169, R188 ;  /* 0x000000bca9637221 */ /* 0x000fcc0000010000 */
[----:B------:R-:W0:Y:S08]  /*c300*/  MUFU.EX2 R6, R6 ;  /* 0x0000000600067308 */ /* 0x000e300000000800 */
[----:B------:R-:W0:Y:S01]  /*c310*/  MUFU.EX2 R164, R164 ;  /* 0x000000a400a47308 */ /* 0x000e220000000800 */
[----:B------:R-:W-:Y:S01]  /*c320*/  FADD.FTZ R101, R3, R224 ;  /* 0x000000e003657221 */ /* 0x000fe20000010000 */
[----:B------:R-:W-:-:S06]  /*c330*/  FADD.FTZ R188, R166, R99 ;  /* 0x00000063a6bc7221 */ /* 0x000fcc0000010000 */
[----:B------:R-:W0:Y:S08]  /*c340*/  MUFU.EX2 R19, R19 ;  /* 0x0000001300137308 */ /* 0x000e300000000800 */
[----:B------:R-:W0:Y:S01]  /*c350*/  MUFU.EX2 R165, R165 ;  /* 0x000000a500a57308 */ /* 0x000e220000000800 */
[----:B-1----:R-:W-:Y:S01]  /*c360*/  FADD.FTZ R101, R20, R101 ;  /* 0x0000006514657221 */ /* 0x002fe20000010000 */
[----:B------:R-:W-:Y:S01]  /*c370*/  FADD.FTZ R103, R167, R188 ;  /* 0x000000bca7677221 */ /* 0x000fe20000010000 */
[----:B------:R-:W-:Y:S02]  /*c380*/  ST.E desc[UR36][R22.64+0x3f4], R135 ;  /* 0x0003f48716007985 */ /* 0x000fe4000c101924 */
[----:B0-----:R-:W-:Y:S01]  /*c390*/  FADD.FTZ R188, R6, R101 ;  /* 0x0000006506bc7221 */ /* 0x001fe20000010000 */
[----:B------:R-:W-:Y:S01]  /*c3a0*/  FADD.FTZ R224, R164, R103 ;  /* 0x00000067a4e07221 */ /* 0x000fe20000010000 */
[----:B------:R-:W-:Y:S02]  /*c3b0*/  ST.E desc[UR36][R22.64+0x3fc], R143 ;  /* 0x0003fc8f16007985 */ /* 0x000fe4000c101924 */
[----:B------:R-:W-:-:S02]  /*c3c0*/  FADD.FTZ R123, R19, R188 ;  /* 0x000000bc137b7221 */ /* 0x000fc40000010000 */
[----:B------:R-:W2:Y:S04]  /*c3d0*/  LD.E R39, desc[UR36][R22.64+0x29c] ;  /* 0x00029c2416277980 */ /* 0x000ea8000c101900 */
[----:B------:R-:W2:Y:S01]  /*c3e0*/  LD.E R41, desc[UR36][R22.64+0x2ac] ;  /* 0x0002ac2416297980 */ /* 0x000ea2000c101900 */
[----:B------:R-:W-:-:S03]  /*c3f0*/  FADD.FTZ R125, R165, R224 ;  /* 0x000000e0a57d7221 */ /* 0x000fc60000010000 */
[----:B------:R-:W-:Y:S04]  /*c400*/  ST.E desc[UR36][R22.64+0x420], R123 ;  /* 0x0004207b16007985 */ /* 0x000fe8000c101924 */
[----:B------:R0:W-:Y:S04]  /*c410*/  ST.E desc[UR36][R22.64+0x424], R125 ;  /* 0x0004247d16007985 */ /* 0x0001e8000c101924 */
        /* <DEDUP_REMOVED lines=13> */
[----:B------:R-:W2:Y:S01]  /*c4f0*/  LD.E R143, desc[UR36][R22.64+0x3cc] ;  /* 0x0003cc24168f7980 */ /* 0x000ea2000c101900 */
[C---:B------:R-:W-:Y:S01]  /*c500*/  FMUL.FTZ R223, R5.reuse, R28 ;  /* 0x0000001c05df7220 */ /* 0x040fe20000410000 */
[C---:B------:R-:W-:Y:S01]  /*c510*/  FMUL.FTZ R193, R5.reuse, R36 ;  /* 0x0000002405c17220 */ /* 0x040fe20000410000 */
[C---:B----4-:R-:W-:Y:S01]  /*c520*/  FMUL.FTZ R225, R5.reuse, R44 ;  /* 0x0000002c05e17220 */ /* 0x050fe20000410000 */
[----:B------:R-:W-:-:S02]  /*c530*/  FMUL.FTZ R227, R5, R40 ;  /* 0x0000002805e37220 */ /* 0x000fc40000410000 */
        /* <DEDUP_REMOVED lines=9> */
[C---:B----4-:R-:W-:Y:S01]  /*c5d0*/  FMUL.FTZ R223, R5.reuse, R72 ;  /* 0x0000004805df7220 */ /* 0x050fe20000410000 */
[----:B------:R0:W-:Y:S04]  /*c5e0*/  ST.E desc[UR36][R22.64+0x244], R193 ;  /* 0x000244c116007985 */ /* 0x0001e8000c101924 */
[----:B------:R1:W-:Y:S04]  /*c5f0*/  ST.E desc[UR36][R22.64+0x250], R225 ;  /* 0x000250e116007985 */ /* 0x0003e8000c101924 */
[----:B------:R4:W-:Y:S04]  /*c600*/  ST.E desc[UR36][R22.64+0x254], R227 ;  /* 0x000254e316007985 */ /* 0x0009e8000c101924 */
[----:B------:R4:W-:Y:S01]  /*c610*/  ST.E desc[UR36][R22.64+0x260], R223 ;  /* 0x000260df16007985 */ /* 0x0009e2000c101924 */
[C---:B0-----:R-:W-:Y:S01]  /*c620*/  FMUL.FTZ R193, R5.reuse, R78 ;  /* 0x0000004e05c17220 */ /* 0x041fe20000410000 */
[C---:B-1----:R-:W-:Y:S01]  /*c630*/  FMUL.FTZ R225, R5.reuse, R92 ;  /* 0x0000005c05e17220 */ /* 0x042fe20000410000 */
[C---:B----4-:R-:W-:Y:S01]  /*c640*/  FMUL.FTZ R227, R5.reuse, R90 ;  /* 0x0000005a05e37220 */ /* 0x050fe20000410000 */
[----:B------:R-:W-:-:S02]  /*c650*/  FMUL.FTZ R223, R5, R88 ;  /* 0x0000005805df7220 */ /* 0x000fc40000410000 */
        /* <DEDUP_REMOVED lines=23> */
[----:B---3--:R-:W-:-:S02]  /*c7d0*/  FMUL.FTZ R227, R5, R138 ;  /* 0x0000008a05e37220 */ /* 0x008fc40000410000 */
        /* <DEDUP_REMOVED lines=35> */
[C---:B0-----:R-:W-:Y:S01]  /*ca10*/  FMUL.FTZ R193, R5.reuse, R66 ;  /* 0x0000004205c17220 */ /* 0x041fe20000410000 */
[C---:B-1----:R-:W-:Y:S01]  /*ca20*/  FMUL.FTZ R223, R5.reuse, R50 ;  /* 0x0000003205df7220 */ /* 0x042fe20000410000 */
[C---:B---3--:R-:W-:Y:S01]  /*ca30*/  FMUL.FTZ R225, R5.reuse, R62 ;  /* 0x0000003e05e17220 */ /* 0x048fe20000410000 */
[C---:B----4-:R-:W-:Y:S01]  /*ca40*/  FMUL.FTZ R227, R5.reuse, R58 ;  /* 0x0000003a05e37220 */ /* 0x050fe20000410000 */
        /* <DEDUP_REMOVED lines=52> */
[----:B------:R-:W-:Y:S04]  /*cd90*/  ST.E desc[UR36][R22.64+0x224], R52 ;  /* 0x0002243416007985 */ /* 0x000fe8000c101924 */
[----:B------:R-:W-:Y:S01]  /*cda0*/  ST.E desc[UR36][R22.64+0x230], R48 ;  /* 0x0002303016007985 */ /* 0x000fe2000c101924 */
        /* <DEDUP_REMOVED lines=190> */
[----:B------:R0:W-:Y:S04]  /*d990*/  ST.E desc[UR36][R22.64+0x200], R41 ;  /* 0x0002002916007985 */ /* 0x0001e8000c101924 */
[----:B------:R1:W-:Y:S04]  /*d9a0*/  ST.E desc[UR36][R22.64+0x204], R43 ;  /* 0x0002042b16007985 */ /* 0x0003e8000c101924 */
        /* <DEDUP_REMOVED lines=50> */
[----:B------:R-:W4:Y:S04]  /*dcd0*/  LD.E R45, desc[UR36][R22.64+0x3f4] ;  /* 0x0003f424162d7980 */ /* 0x000f28000c101900 */
[----:B------:R-:W4:Y:S04]  /*dce0*/  LD.E R47, desc[UR36][R22.64+0x3f8] ;  /* 0x0003f824162f7980 */ /* 0x000f28000c101900 */
[----:B------:R-:W4:Y:S04]  /*dcf0*/  LD.E R49, desc[UR36][R22.64+0x3fc] ;  /* 0x0003fc2416317980 */ /* 0x000f28000c101900 */
        /* <DEDUP_REMOVED lines=126> */
[----:B0-----:R-:W4:Y:S04]  /*e4e0*/  LD.E.64 R4, desc[UR36][R22.64+0x88] ;  /* 0x0000882416047980 */ /* 0x001f28000c101b00 */
[----:B-1----:R-:W4:Y:S01]  /*e4f0*/  LDL R24, [R1+0x68] ;  /* 0x0000680001187983 */ /* 0x002f220000100800 */
[----:B------:R-:W-:-:S02]  /*e500*/  F2FP.F16.F32.PACK_AB R152, R73, R152 ;  /* 0x000000984998723e */ /* 0x000fc400000000ff */
[----:B------:R-:W-:Y:S01]  /*e510*/  F2FP.F16.F32.PACK_AB R153, R26, R153 ;  /* 0x000000991a99723e */ /* 0x000fe200000000ff */
[----:B------:R-:W4:Y:S01]  /*e520*/  LD.E R25, desc[UR36][R22.64+0x204] ;  /* 0x0002042416197980 */ /* 0x000f22000c101900 */
[----:B------:R-:W-:-:S03]  /*e530*/  F2FP.F16.F32.PACK_AB R154, R75, R154 ;  /* 0x0000009a4b9a723e */ /* 0x000fc600000000ff */
        /* <DEDUP_REMOVED lines=131> */
[----:B------:R-:W-:Y:S01]  /*ed70*/  F2FP.F16.F32.PACK_AB R155, R177, R155 ;  /* 0x0000009bb19b723e */ /* 0x000fe200000000ff */
[----:B------:R-:W-:-:S03]  /*ed80*/  VOTEU.ANY UP0, P0 ;  /* 0x00000000003f7886 */ /* 0x000fc60000000100 */
[----:B--2---:R-:W-:-:S07]  /*ed90*/  WARPGROUP.ARRIVE ;  /* 0x00000000000079c5 */ /* 0x004fce0000000000 */
        /* <DEDUP_REMOVED lines=960> */
[----:B--2---:R0:W-:Y:S04]  /*129a0*/  ST.E desc[UR36][R22.64+0x200], R3 ;  /* 0x0002000316007985 */ /* 0x0041e8000c101924 */
        /* <DEDUP_REMOVED lines=132> */
.L_x_12541:
[----:B------:R-:W-:Y:S05]  /*131f0*/  BSYNC B0 ;  /* 0x0000000000007941 */ /* 0x000fea0003800000 */
.L_x_12540:
        /* <DEDUP_REMOVED lines=9> */
.L_x_12523:
[----:B------:R-:W-:-:S13]  /*13290*/  ISETP.GE.AND P0, PT, R11, UR40, PT ;  /* 0x000000280b007c0c */ /* 0x000fda000bf06270 */
[----:B------:R-:W-:Y:S05]  /*132a0*/  @!P0 BRA `(.L_x_12543) ;  /* 0x000000ac00208947 */ /* 0x000fea0003800000 */
[----:B------:R-:W-:-:S05]  /*132b0*/  IADD3 R20, P0, R16, 0x28, RZ ;  /* 0x0000002810147810 */ /* 0x000fca0007f1e0ff */
[----:B------:R-:W-:-:S08]  /*132c0*/  IMAD.X R21, RZ, RZ, R17, P0 ;  /* 0x000000ffff157224 */ /* 0x000fd000000e0611 */
.L_x_12576:
        /* <DEDUP_REMOVED lines=20> */
.L_x_12545:
[----:B------:R-:W-:Y:S05]  /*13410*/  BSYNC B0 ;  /* 0x0000000000007941 */ /* 0x000fea0003800000 */
.L_x_12544:
        /* <DEDUP_REMOVED lines=9> */
.L_x_12547:
[----:B------:R-:W-:Y:S05]  /*134b0*/  BSYNC B0 ;  /* 0x0000000000007941 */ /* 0x000fea0003800000 */
.L_x_12546:
[----:B------:R-:W-:Y:S04]  /*134c0*/  BSSY B0, `(.L_x_12548) ;  /* 0x0000006000007945 */ /* 0x000fe80003800000 */
[----:B--2---:R-:W-:Y:S05]  /*134d0*/  @P0 BRA `(.L_x_12549) ;  /* 0x0000000000100947 */ /* 0x004fea0003800000 */
[----:B-----5:R-:W-:Y:S01]  /*134e0*/  IMAD R6, R6, 0x8, R3 ;  /* 0x0000000806067824 */ /* 0x020fe200078e0203 */
[----:B------:R-:W-:-:S04]  /*134f0*/  SHF.L.U32 R7, R7, 0x1f, RZ ;  /* 0x0000001f07077819 */ /* 0x000fc800000006ff */
[----:B------:R-:W2:Y:S02]  /*13500*/  SYNCS.PHASECHK.TRANS64.TRYWAIT P0, [R6+URZ], R7 ;  /* 0x00000007060075a7 */ /* 0x000ea4000800017f */
[----:B--2---:R-:W-:Y:S05]  /*13510*/  @!P0 BRA `(.L_x_12550) ;  /* 0x0000015000608947 */ /* 0x004fea0003800000 */
.L_x_12549:
[----:B------:R-:W-:Y:S05]  /*13520*/  BSYNC B0 ;  /* 0x0000000000007941 */ /* 0x000fea0003800000 */
.L_x_12548:
        /* <DEDUP_REMOVED lines=57> */
.L_x_12552:
[----:B------:R-:W-:Y:S05]  /*138c0*/  BSYNC B0 ;  /* 0x0000000000007941 */ /* 0x000fea0003800000 */
.L_x_12551:
        /* <DEDUP_REMOVED lines=11> */
.L_x_12554:
[----:B------:R-:W-:Y:S05]  /*13980*/  BSYNC B0 ;  /* 0x0000000000007941 */ /* 0x000fea0003800000 */
.L_x_12553:
[----:B------:R-:W-:Y:S04]  /*13990*/  BSSY B0, `(.L_x_12555) ;  /* 0x0000007000007945 */ /* 0x000fe80003800000 */
[----:B------:R-:W-:Y:S05]  /*139a0*/  @P0 BRA `(.L_x_12556) ;  /* 0x0000000000140947 */ /* 0x000fea0003800000 */
[----:B------:R-:W2:Y:S02]  /*139b0*/  LD.E.64 R20, desc[UR36][R20.64+0x18] ;  /* 0x0000182414147980 */ /* 0x000ea4000c101b00 */
[----:B--2---:R-:W-:-:S05]  /*139c0*/  MOV R3, R20 ;  /* 0x0000001400037202 */ /* 0x004fca0000000f00 */
[----:B------:R-:W-:-:S04]  /*139d0*/  IMAD R14, R14, 0x8, R3 ;  /* 0x000000080e0e7824 */ /* 0x000fc800078e0203 */
[----:B------:R-:W0:Y:S02]  /*139e0*/  SYNCS.PHASECHK.TRANS64.TRYWAIT P0, [R14+URZ], R15 ;  /* 0x0000000f0e0075a7 */ /* 0x000e24000800017f */
[----:B0-----:R-:W-:Y:S05]  /*139f0*/  @!P0 BRA `(.L_x_12557) ;  /* 0x0000014c003c8947 */ /* 0x001fea0003800000 */
.L_x_12556:
[----:B------:R-:W-:Y:S05]  /*13a00*/  BSYNC B0 ;  /* 0x0000000000007941 */ /* 0x000fea0003800000 */
.L_x_12555:
        /* <DEDUP_REMOVED lines=204> */
.L_x_12559:
[----:B------:R-:W-:Y:S05]  /*146d0*/  BSYNC B0 ;  /* 0x0000000000007941 */ /* 0x000fea0003800000 */
.L_x_12558:
        /* <DEDUP_REMOVED lines=77> */
.L_x_12565:
[----:B------:R-:W-:Y:S05]  /*14bb0*/  BSYNC B2 ;  /* 0x0000000000027941 */ /* 0x000fea0003800000 */
.L_x_12564:
[----:B------:R-:W-:Y:S01]  /*14bc0*/  LOP3.LUT R5, RZ, R5, RZ, 0x33, !PT ;  /* 0x00000005ff057212 */ /* 0x000fe200078e33ff */
[----:B------:R-:W-:Y:S06]  /*14bd0*/  BRA `(.L_x_12566) ;  /* 0x0000000000187947 */ /* 0x000fec0003800000 */
.L_x_12563:
[----:B------:R-:W-:-:S13]  /*14be0*/  ISETP.NE.AND P0, PT, R74, 0x1, PT ;  /* 0x000000014a00780c */ /* 0x000fda0003f05270 */
[----:B------:R-:W-:Y:S05]  /*14bf0*/  @!P0 BRA `(.L_x_12566) ;  /* 0x0000000000108947 */ /* 0x000fea0003800000 */
[----:B------:R-:W2:Y:S04]  /*14c00*/  LDL R6, [R194+0x1c] ;  /* 0x00001c00c2067983 */ /* 0x000ea80000100800 */
[----:B------:R-:W3:Y:S01]  /*14c10*/  LDL R8, [R194+0x20] ;  /* 0x00002000c2087983 */ /* 0x000ee20000100800 */
[----:B--2---:R-:W-:-:S05]  /*14c20*/  IMAD.HI.U32 R5, R5, R6, RZ ;  /* 0x0000000605057227 */ /* 0x004fca00078e00ff */
[----:B---3--:R-:W-:-:S07]  /*14c30*/  SHF.R.U32.HI R5, RZ, R8, R5 ;  /* 0x00000008ff057219 */ /* 0x008fce0000011605 */
.L_x_12566:
[----:B------:R-:W-:Y:S05]  /*14c40*/  BSYNC B1 ;  /* 0x0000000000017941 */ /* 0x000fea0003800000 */
.L_x_12562:
[----:B------:R-:W-:-:S05]  /*14c50*/  IMAD R5, R74, R5, R12 ;  /* 0x000000054a057224 */ /* 0x000fca00078e020c */
[----:B------:R-:W-:Y:S02]  /*14c60*/  VIMNMX R4, R4, R5, !PT ;  /* 0x0000000504047248 */ /* 0x000fe40007fe0100 */
[----:B------:R-:W-:-:S07]  /*14c70*/  VIADDMNMX R3, R5, R74, R3, PT ;  /* 0x0000004a05037246 */ /* 0x000fce0003800103 */
.L_x_12561:
[----:B------:R-:W-:Y:S05]  /*14c80*/  BSYNC B0 ;  /* 0x0000000000007941 */ /* 0x000fea0003800000 */
.L_x_12560:
        /* <DEDUP_REMOVED lines=132> */
.L_x_12572:
[----:B------:R-:W-:Y:S05]  /*154d0*/  BSYNC B2 ;  /* 0x0000000000027941 */ /* 0x000fea0003800000 */
.L_x_12571:
[----:B------:R-:W-:Y:S01]  /*154e0*/  LOP3.LUT R75, RZ, R75, RZ, 0x33, !PT ;  /* 0x0000004bff4b7212 */ /* 0x000fe200078e33ff */
[----:B------:R-:W-:Y:S06]  /*154f0*/  BRA `(.L_x_12573) ;  /* 0x0000000000187947 */ /* 0x000fec0003800000 */
.L_x_12570:
[----:B------:R-:W-:-:S13]  /*15500*/  ISETP.NE.AND P6, PT, R74, 0x1, PT ;  /* 0x000000014a00780c */ /* 0x000fda0003fc5270 */
[----:B------:R-:W-:Y:S05]  /*15510*/  @!P6 BRA `(.L_x_12573) ;  /* 0x000000000010e947 */ /* 0x000fea0003800000 */
[----:B------:R-:W2:Y:S04]  /*15520*/  LDL R2, [R194+0x1c] ;  /* 0x00001c00c2027983 */ /* 0x000ea80000100800 */
[----:B------:R-:W3:Y:S01]  /*15530*/  LDL R4, [R194+0x20] ;  /* 0x00002000c2047983 */ /* 0x000ee20000100800 */
[----:B--2---:R-:W-:-:S05]  /*15540*/  IMAD.HI.U32 R75, R75, R2, RZ ;  /* 0x000000024b4b7227 */ /* 0x004fca00078e00ff */
[----:B---3--:R-:W-:-:S07]  /*15550*/  SHF.R.U32.HI R75, RZ, R4, R75 ;  /* 0x00000004ff4b7219 */ /* 0x008fce000001164b */
.L_x_12573:
[----:B------:R-:W-:Y:S05]  /*15560*/  BSYNC B1 ;  /* 0x0000000000017941 */ /* 0x000fea0003800000 */
.L_x_12569:
[----:B------:R-:W-:-:S05]  /*15570*/  IMAD R75, R74, R75, R12 ;  /* 0x0000004b4a4b7224 */ /* 0x000fca00078e020c */
[----:B------:R-:W-:Y:S02]  /*15580*/  VIADDMNMX R5, R75, R74, R5, PT ;  /* 0x0000004a4b057246 */ /* 0x000fe40003800105 */
[----:B------:R-:W-:-:S07]  /*15590*/  VIMNMX R6, R6, R75, !PT ;  /* 0x0000004b06067248 */ /* 0x000fce0007fe0100 */
.L_x_12568:
[----:B------:R-:W-:Y:S05]  /*155a0*/  BSYNC B0 ;  /* 0x0000000000007941 */ /* 0x000fea0003800000 */
.L_x_12567:
        /* <DEDUP_REMOVED lines=141> */
[----:B------:R-:W-:Y:S02]  /*15e80*/  FMNMX.FTZ R5, R71, R6, !PT ;  /* 0x0000000647057209 */ /* 0x000fe40007810000 */
[----:B------:R-:W2:Y:S04]  /*15e90*/  LD.E.64 R6, desc[UR36][R24.64+0x10] ;  /* 0x0000102418067980 */ /* 0x000ea8000c101b00 */
[----:B------:R-:W-:Y:S04]  /*15ea0*/  ST.E.64 desc[UR36][R24.64], R4 ;  /* 0x0000000418007985 */ /* 0x000fe8000c101b24 */
[----:B------:R-:W4:Y:S01]  /*15eb0*/  LD.E R75, desc[UR36][R24.64+0x4] ;  /* 0x00000424184b7980 */ /* 0x000f22000c101900 */
[----:B0-----:R-:W-:-:S05]  /*15ec0*/  FMNMX.FTZ R41, R4, R41, !PT ;  /* 0x0000002904297209 */ /* 0x001fca0007810000 */
[----:B------:R-:W0:Y:S02]  /*15ed0*/  SHFL.BFLY PT, R12, R41, 0x1, 0x1f ;  /* 0x0c201f00290c7f89 */ /* 0x000e2400000e0000 */
[----:B0-----:R-:W-:-:S05]  /*15ee0*/  FMNMX.FTZ R41, R41, R12, !PT ;  /* 0x0000000c29297209 */ /* 0x001fca0007810000 */
[----:B------:R-:W-:Y:S04]  /*15ef0*/  ST.E desc[UR36][R24.64], R41 ;  /* 0x0000002918007985 */ /* 0x000fe8000c101924 */
[----:B------:R-:W3:Y:S04]  /*15f00*/  LD.E R79, desc[UR36][R24.64] ;  /* 0x00000024184f7980 */ /* 0x000ee8000c101900 */
[----:B----4-:R-:W0:Y:S02]  /*15f10*/  SHFL.BFLY PT, R4, R75, 0x2, 0x1f ;  /* 0x0c401f004b047f89 */ /* 0x010e2400000e0000 */
[----:B0-----:R-:W-:-:S05]  /*15f20*/  FMNMX.FTZ R4, R4, R75, !PT ;  /* 0x0000004b04047209 */ /* 0x001fca0007810000 */
[----:B------:R-:W0:Y:S01]  /*15f30*/  SHFL.BFLY PT, R5, R4, 0x1, 0x1f ;  /* 0x0c201f0004057f89 */ /* 0x000e2200000e0000 */
[----:B---3--:R-:W-:Y:S01]  /*15f40*/  FMUL.FTZ R10, R28, R79 ;  /* 0x0000004f1c0a7220 */ /* 0x008fe20000410000 */
[----:B------:R-:W-:-:S04]  /*15f50*/  FSETP.NEU.FTZ.AND P0, PT, R79, -INF , PT ;  /* 0xff8000004f00780b */ /* 0x000fc80003f1d000 */
[----:B------:R-:W-:-:S05]  /*15f60*/  FSEL R12, R10, RZ, P0 ;  /* 0x000000ff0a0c7208 */ /* 0x000fca0000000000 */
[-CC-:B------:R-:W-:Y:S01]  /*15f70*/  FFMA.FTZ R154, R29, R28.reuse, -R12.reuse ;  /* 0x0000001c1d9a7223 */ /* 0x180fe2000001080c */
[----:B0-----:R-:W-:Y:S02]  /*15f80*/  FMNMX.FTZ R29, R4, R5, !PT ;  /* 0x00000005041d7209 */ /* 0x001fe40007810000 */
[----:B------:R-:W-:Y:S02]  /*15f90*/  FSEL R5, R79, RZ, P0 ;  /* 0x000000ff4f057208 */ /* 0x000fe40000000000 */
[C---:B------:R-:W-:Y:S01]  /*15fa0*/  FSETP.NEU.FTZ.AND P0, PT, R29.reuse, -INF , PT ;  /* 0xff8000001d00780b */ /* 0x040fe20003f1d000 */
[-C--:B------:R-:W-:Y:S01]  /*15fb0*/  FMUL.FTZ R4, R29, R28.reuse ;  /* 0x0000001c1d047220 */ /* 0x080fe20000410000 */
[----:B------:R-:W-:-:S04]  /*15fc0*/  FFMA.FTZ R184, R33, R28, -R12 ;  /* 0x0000001c21b87223 */ /* 0x000fc8000001080c */
[----:B------:R-:W-:Y:S01]  /*15fd0*/  FSEL R33, R4, RZ, P0 ;  /* 0x000000ff04217208 */ /* 0x000fe20000000000 */
[----:B------:R-:W-:-:S04]  /*15fe0*/  FADD.FTZ R5, R2, -R5 ;  /* 0x8000000502057221 */ /* 0x000fc80000010000 */
[-CC-:B------:R-:W-:Y:S01]  /*15ff0*/  FFMA.FTZ R172, R8, R28.reuse, -R33.reuse ;  /* 0x0000001c08ac7223 */ /* 0x180fe20000010821 */
[----:B------:R-:W-:Y:S01]  /*16000*/  FSEL R8, R29, RZ, P0 ;  /* 0x000000ff1d087208 */ /* 0x000fe20000000000 */
[-C--:B------:R-:W-:Y:S01]  /*16010*/  FFMA.FTZ R43, R77, R28.reuse, -R12 ;  /* 0x0000001c4d2b7223 */ /* 0x080fe2000001080c */
[-C--:B------:R-:W-:Y:S01]  /*16020*/  FMUL.FTZ R2, R5, R28.reuse ;  /* 0x0000001c05027220 */ /* 0x080fe20000410000 */
[-CC-:B------:R-:W-:Y:S02]  /*16030*/  FFMA.FTZ R153, R26, R28.reuse, -R33.reuse ;  /* 0x0000001c1a997223 */ /* 0x180fe40000010821 */
[----:B------:R-:W-:Y:S01]  /*16040*/  FADD.FTZ R3, R3, -R8 ;  /* 0x8000000803037221 */ /* 0x000fe20000010000 */
[-CC-:B------:R-:W-:Y:S01]  /*16050*/  FFMA.FTZ R152, R73, R28.reuse, -R12.reuse ;  /* 0x0000001c49987223 */ /* 0x180fe2000001080c */
[-CC-:B------:R-:W-:Y:S02]  /*16060*/  FFMA.FTZ R5, R27, R28.reuse, -R33.reuse ;  /* 0x0000001c1b057223 */ /* 0x180fe40000010821 */
[----:B------:R-:W-:Y:S01]  /*16070*/  FMUL.FTZ R3, R28, R3 ;  /* 0x000000031c037220 */ /* 0x000fe20000410000 */
        /* <DEDUP_REMOVED lines=12> */
[----:B------:R-:W4:Y:S01]  /*16140*/  MUFU.EX2 R41, R41 ;  /* 0x0000002900297308 */ /* 0x000f220000000800 */
[----:B------:R-:W-:-:S07]  /*16150*/  FFMA.FTZ R175, R9, R28, -R12 ;  /* 0x0000001c09af7223 */ /* 0x000fce000001080c */
        /* <DEDUP_REMOVED lines=35> */
[----:B0-----:R-:W-:Y:S01]  /*16390*/  FADD.FTZ R8, R182, R3 ;  /* 0x00000003b6087221 */ /* 0x001fe20000010000 */
[----:B------:R-:W-:-:S06]  /*163a0*/  FFMA.FTZ R167, R48, R28, -R12 ;  /* 0x0000001c30a77223 */ /* 0x000fcc000001080c */
[----:B------:R-:W0:Y:S01]  /*163b0*/  MUFU.EX2 R175, R175 ;  /* 0x000000af00af7308 */ /* 0x000e220000000800 */
[----:B--2---:R-:W-:Y:S01]  /*163c0*/  FADD.FTZ R3, R177, R6 ;  /* 0x00000006b1037221 */ /* 0x004fe20000010000 */
[----:B------:R-:W-:-:S06]  /*163d0*/  FFMA.FTZ R163, R50, R28, -R33 ;  /* 0x0000001c32a37223 */ /* 0x000fcc0000010821 */
        /* <DEDUP_REMOVED lines=50> */
[----:B--2---:R-:W-:-:S06]  /*16700*/  FADD.FTZ R3, R162, R3 ;  /* 0x00000003a2037221 */ /* 0x004fcc0000010000 */
[----:B------:R-:W0:Y:S01]  /*16710*/  MUFU.EX2 R156, R156 ;  /* 0x0000009c009c7308 */ /* 0x000e220000000800 */
[-C--:B------:R-:W-:Y:S01]  /*16720*/  FFMA.FTZ R14, R65, R28.reuse, -R12 ;  /* 0x0000001c410e7223 */ /* 0x080fe2000001080c */
[----:B------:R-:W-:-:S06]  /*16730*/  FFMA.FTZ R9, R67, R28, -R33 ;  /* 0x0000001c43097223 */ /* 0x000fcc0000010821 */
[----:B------:R-:W2:Y:S01]  /*16740*/  MUFU.EX2 R15, R15 ;  /* 0x0000000f000f7308 */ /* 0x000ea20000000800 */
[----:B-1----:R-:W-:Y:S01]  /*16750*/  FADD.FTZ R7, R159, R30 ;  /* 0x0000001e9f077221 */ /* 0x002fe20000010000 */
[----:B---3--:R-:W-:-:S06]  /*16760*/  FADD.FTZ R30, R20, R3 ;  /* 0x00000003141e7221 */ /* 0x008fcc0000010000 */
[----:B------:R-:W1:Y:S01]  /*16770*/  MUFU.EX2 R158, R158 ;  /* 0x0000009e009e7308 */ /* 0x000e620000000800 */
[-C--:B------:R-:W-:Y:S01]  /*16780*/  FFMA.FTZ R10, R68, R28.reuse, -R12 ;  /* 0x0000001c440a7223 */ /* 0x080fe2000001080c */
[----:B------:R-:W-:-:S06]  /*16790*/  FFMA.FTZ R6, R70, R28, -R33 ;  /* 0x0000001c46067223 */ /* 0x000fcc0000010821 */
[----:B------:R-:W3:Y:S01]  /*167a0*/  MUFU.EX2 R19, R19 ;  /* 0x0000001300137308 */ /* 0x000ee20000000800 */
[----:B----4-:R-:W-:Y:S01]  /*167b0*/  FADD.FTZ R3, R160, R7 ;  /* 0x00000007a0037221 */ /* 0x010fe20000010000 */
[----:B------:R-:W-:-:S06]  /*167c0*/  FADD.FTZ R30, R21, R30 ;  /* 0x0000001e151e7221 */ /* 0x000fcc0000010000 */
[----:B------:R-:W4:Y:S01]  /*167d0*/  MUFU.EX2 R13, R13 ;  /* 0x0000000d000d7308 */ /* 0x000f220000000800 */
[-C--:B------:R-:W-:Y:S01]  /*167e0*/  FFMA.FTZ R12, R69, R28.reuse, -R12 ;  /* 0x0000001c450c7223 */ /* 0x080fe2000001080c */
[----:B------:R-:W-:-:S06]  /*167f0*/  FFMA.FTZ R7, R71, R28, -R33 ;  /* 0x0000001c47077223 */ /* 0x000fcc0000010821 */
[----:B------:R-:W4:Y:S01]  /*16800*/  MUFU.EX2 R8, R8 ;  /* 0x0000000800087308 */ /* 0x000f220000000800 */
[----:B0-----:R-:W-:Y:S01]  /*16810*/  FADD.FTZ R3, R156, R3 ;  /* 0x000000039c037221 */ /* 0x001fe20000010000 */
[----:B--2---:R-:W-:-:S06]  /*16820*/  FADD.FTZ R30, R15, R30 ;  /* 0x0000001e0f1e7221 */ /* 0x004fcc0000010000 */
        /* <DEDUP_REMOVED lines=15> */
[----:B------:R-:W-:Y:S01]  /*16920*/  ST.E desc[UR36][R24.64+0x4], R29 ;  /* 0x0000041d18007985 */ /* 0x000fe2000c101924 */
[----:B------:R-:W-:-:S05]  /*16930*/  FADD.FTZ R31, R7, R28 ;  /* 0x0000001c071f7221 */ /* 0x000fca0000010000 */
[----:B------:R0:W-:Y:S04]  /*16940*/  ST.E.64 desc[UR36][R24.64+0x10], R30 ;  /* 0x0000101e18007985 */ /* 0x0001e8000c101b24 */
[----:B------:R-:W2:Y:S04]  /*16950*/  LD.E R3, desc[UR36][R22.64+0x3f4] ;  /* 0x0003f42416037980 */ /* 0x000ea8000c101900 */
        /* <DEDUP_REMOVED lines=77> */
[----:B------:R0:W-:Y:S04]  /*16e30*/  ST.E desc[UR36][R22.64+0x3f4], R3 ;  /* 0x0003f40316007985 */ /* 0x0001e8000c101924 */
        /* <DEDUP_REMOVED lines=48> */
[----:B0-----:R-:W3:Y:S04]  /*17140*/  LD.E R3, desc[UR36][R22.64+0x3dc] ;  /* 0x0003dc2416037980 */ /* 0x001ee8000c101900 */
[----:B------:R-:W3:Y:S04]  /*17150*/  LD.E R29, desc[UR36][R22.64+0x3e8] ;  /* 0x0003e824161d7980 */ /* 0x000ee8000c101900 */
[----:B------:R-:W3:Y:S04]  /*17160*/  LD.E R27, desc[UR36][R22.64+0x3ec] ;  /* 0x0003ec24161b7980 */ /* 0x000ee8000c101900 */
[----:B------:R-:W3:Y:S01]  /*17170*/  LD.E R25, desc[UR36][R22.64+0x3f8] ;  /* 0x0003f82416197980 */ /* 0x000ee2000c101900 */
[C---:B----4-:R-:W-:Y:S01]  /*17180*/  FMUL.FTZ R47, R26.reuse, R47 ;  /* 0x0000002f1a2f7220 */ /* 0x050fe20000410000 */
[C---:B------:R-:W-:Y:S01]  /*17190*/  FMUL.FTZ R53, R26.reuse, R53 ;  /* 0x000000351a357220 */ /* 0x040fe20000410000 */
[C---:B------:R-:W-:Y:S01]  /*171a0*/  FMUL.FTZ R51, R26.reuse, R51 ;  /* 0x000000331a337220 */ /* 0x040fe20000410000 */
[----:B------:R-:W-:Y:S01]  /*171b0*/  FMUL.FTZ R49, R26, R49 ;  /* 0x000000311a317220 */ /* 0x000fe20000410000 */
[C---:B------:R-:W-:Y:S01]  /*171c0*/  FMUL.FTZ R140, R2.reuse, R140 ;  /* 0x0000008c028c7220 */ /* 0x040fe20000410000 */
[----:B------:R0:W-:Y:S01]  /*171d0*/  ST.E desc[UR36][R22.64+0x38c], R47 ;  /* 0x00038c2f16007985 */ /* 0x0001e2000c101924 */
[C---:B------:R-:W-:Y:S01]  /*171e0*/  FMUL.FTZ R138, R2.reuse, R138 ;  /* 0x0000008a028a7220 */ /* 0x040fe20000410000 */
[C---:B------:R-:W-:Y:S01]  /*171f0*/  FMUL.FTZ R136, R2.reuse, R136 ;  /* 0x0000008802887220 */ /* 0x040fe20000410000 */
[C---:B------:R-:W-:Y:S01]  /*17200*/  FMUL.FTZ R134, R2.reuse, R134 ;  /* 0x0000008602867220 */ /* 0x040fe20000410000 */
        /* <DEDUP_REMOVED lines=68> */
[C---:B--2---:R-:W-:Y:S01]  /*17650*/  FMUL.FTZ R141, R26.reuse, R141 ;  /* 0x0000008d1a8d7220 */ /* 0x044fe20000410000 */
[----:B------:R-:W-:Y:S01]  /*17660*/  ST.E desc[UR36][R22.64+0x3fc], R142 ;  /* 0x0003fc8e16007985 */ /* 0x000fe2000c101924 */
        /* <DEDUP_REMOVED lines=173> */
[----:B------:R4:W-:Y:S01]  /*18140*/  ST.E desc[UR36][R22.64+0x3f8], R53 ;  /* 0x0003f83516007985 */ /* 0x0009e2000c101924 */
[----:B------:R1:W-:Y:S06]  /*18150*/  BAR.SYNC.DEFER_BLOCKING R207, 0x100 ;  /* 0x000400cf0000751d */ /* 0x0003ec0000010000 */
[----:B0-----:R-:W4:Y:S04]  /*18160*/  LDL R45, [R1+0x1f0] ;  /* 0x0001f000012d7983 */ /* 0x001f280000100800 */
[----:B------:R-:W2:Y:S04]  /*18170*/  LD.E R55, desc[UR36][R22.64+0x200] ;  /* 0x0002002416377980 */ /* 0x000ea8000c101900 */
        /* <DEDUP_REMOVED lines=74> */
[----:B--2---:R0:W-:Y:S04]  /*18620*/  ST.E desc[UR36][R22.64+0x200], R55 ;  /* 0x0002003716007985 */ /* 0x0041e8000c101924 */
        /* <DEDUP_REMOVED lines=50> */
[----:B----4-:R-:W4:Y:S04]  /*18950*/  LD.E R51, desc[UR36][R22.64+0x3f4] ;  /* 0x0003f42416337980 */ /* 0x010f28000c101900 */
[----:B------:R-:W4:Y:S04]  /*18960*/  LD.E R53, desc[UR36][R22.64+0x3f8] ;  /* 0x0003f82416357980 */ /* 0x000f28000c101900 */
[----:B0-----:R-:W4:Y:S04]  /*18970*/  LD.E R55, desc[UR36][R22.64+0x3fc] ;  /* 0x0003fc2416377980 */ /* 0x001f28000c101900 */
        /* <DEDUP_REMOVED lines=74> */
[----:B--2---:R2:W-:Y:S04]  /*18e20*/  ST.E desc[UR36][R22.64+0x32c], R46 ;  /* 0x00032c2e16007985 */ /* 0x0045e8000c101924 */
        /* <DEDUP_REMOVED lines=48> */
[----:B---3--:R3:W-:Y:S04]  /*19130*/  ST.E desc[UR36][R22.64+0x3f0], R49 ;  /* 0x0003f03116007985 */ /* 0x0087e8000c101924 */
[----:B----4-:R4:W-:Y:S04]  /*19140*/  ST.E desc[UR36][R22.64+0x3f4], R51 ;  /* 0x0003f43316007985 */ /* 0x0109e8000c101924 */
[----:B------:R4:W-:Y:S04]  /*19150*/  ST.E desc[UR36][R22.64+0x3f8], R53 ;  /* 0x0003f83516007985 */ /* 0x0009e8000c101924 */
[----:B------:R4:W-:Y:S04]  /*19160*/  ST.E desc[UR36][R22.64+0x3fc], R55 ;  /* 0x0003fc3716007985 */ /* 0x0009e8000c101924 */
[----:B0-----:R-:W4:Y:S04]  /*19170*/  LD.E.64 R2, desc[UR36][R22.64+0x88] ;  /* 0x0000882416027980 */ /* 0x001f28000c101b00 */
[----:B-1----:R-:W4:Y:S01]  /*19180*/  LDL R24, [R1+0x68] ;  /* 0x0000680001187983 */ /* 0x002f220000100800 */
[----:B------:R-:W-:-:S02]  /*19190*/  F2FP.F16.F32.PACK_AB R152, R152, R43 ;  /* 0x0000002b9898723e */ /* 0x000fc400000000ff */
[----:B------:R-:W-:Y:S01]  /*191a0*/  F2FP.F16.F32.PACK_AB R154, R154, R41 ;  /* 0x000000299a9a723e */ /* 0x000fe200000000ff */
        /* <DEDUP_REMOVED lines=133> */
[----:B------:R-:W-:Y:S01]  /*19a00*/  F2FP.F16.F32.PACK_AB R155, R4, R155 ;  /* 0x0000009b049b723e */ /* 0x000fe200000000ff */
[----:B------:R-:W-:Y:S01]  /*19a10*/  VOTEU.ANY UP0, P0 ;  /* 0x00000000003f7886 */ /* 0x000fe20000000100 */
[----:B------:R-:W-:Y:S02]  /*19a20*/  VIADD R4, R2, 0x80 ;  /* 0x0000008002047836 */ /* 0x000fe40000000000 */
        /* <DEDUP_REMOVED lines=1094> */
.L_x_12575:
[----:B------:R-:W-:Y:S05]  /*1de90*/  BSYNC B0 ;  /* 0x0000000000007941 */ /* 0x000fea0003800000 */
.L_x_12574:
        /* <DEDUP_REMOVED lines=9> */
.L_x_12543:
        /* <DEDUP_REMOVED lines=274> */
[----:B-1----:R-:W-:Y:S01]  /*1f050*/  @!P2 LOP3.LUT R14, R19, 0x1, RZ, 0x3c, !PT ;  /* 0x00000001130ea812 */ /* 0x002fe200078e3cff */
        /* <DEDUP_REMOVED lines=34> */
.L_x_12473:
[----:B------:R-:W1:Y:S08]  /*1f280*/  S2UR UR13, SR_CgaCtaId ;  /* 0x00000000000d79c3 */ /* 0x000e700000008800 */
[----:B------:R-:W-:Y:S06]  /*1f290*/  BAR.SYNC.DEFER_BLOCKING 0x5, 0x180 ;  /* 0x0146000000007b1d */ /* 0x000fec0000010000 */
[----:B------:R-:W-:Y:S01]  /*1f2a0*/  UMOV UR42, 0x400 ;  /* 0x00000400002a7882 */ /* 0x000fe20000000000 */
[----:B------:R-:W-:Y:S01]  /*1f2b0*/  BSSY B0, `(.L_x_12577) ;  /* 0x00002b5000007945 */ /* 0x000fe20003800000 */
[----:B-1----:R-:W-:-:S09]  /*1f2c0*/  ULEA UR42, UR13, UR42, 0x18 ;  /* 0x0000002a0d2a7291 */ /* 0x002fd2000f8ec03f */
[----:B0-2---:R-:W0:Y:S02]  /*1f2d0*/  LDS.128 R4, [UR42+0x324d0] ;  /* 0x0324d02aff047984 */ /* 0x005e240008000c00 */
[----:B0-----:R-:W-:Y:S02]  /*1f2e0*/  R2UR UR12, R5 ;  /* 0x00000000050c72ca */ /* 0x001fe400000e0000 */
[----:B------:R-:W-:Y:S02]  /*1f2f0*/  R2UR UR6, R6 ;  /* 0x00000000060672ca */ /* 0x000fe400000e0000 */
[----:B------:R-:W-:Y:S01]  /*1f300*/  R2UR UR5, R7 ;  /* 0x00000000070572ca */ /* 0x000fe200000e0000 */
[----:B------:R-:W-:Y:S06]  /*1f310*/  BAR.ARV 0x4, 0x180 ;  /* 0x0106000000007b1d */ /* 0x000fec0000002000 */
[----:B------:R-:W-:Y:S08]  /*1f320*/  @P0 BRA `(.L_x_12578) ;  /* 0x0000001c00500947 */ /* 0x000ff00003800000 */
        /* <DEDUP_REMOVED lines=29> */
[----:B------:R-:W4:Y:S01]  /*1f500*/  LDL R144, [R1+0x440] ;  /* 0x0004400001907983 */ /* 0x000f220000100800 */
[----:B------:R-:W-:Y:S01]  /*1f510*/  R2UR UR4, R202 ;  /* 0x00000000ca0472ca */ /* 0x000fe200000e0000 */
[----:B------:R-:W-:-:S02]  /*1f520*/  ULDC.64 UR8, c[0x0][0xd00] ;  /* 0x0003400000087ab9 */ /* 0x000fc40000000a00 */
        /* <DEDUP_REMOVED lines=8> */
[----:B------:R-:W-:-:S02]  /*1f5b0*/  IADD3 R143, P0, R196, 0xc040, RZ ;  /* 0x0000c040c48f7810 */ /* 0x000fc40007f1e0ff */
[----:B------:R-:W-:Y:S02]  /*1f5c0*/  LOP3.LUT R3, R196, 0x380, RZ, 0xc0, !PT ;  /* 0x00000380c4037812 */ /* 0x000fe400078ec0ff */
[----:B------:R-:W-:Y:S02]  /*1f5d0*/  LOP3.LUT R2, R143, 0x380, RZ, 0xc0, !PT ;  /* 0x000003808f027812 */ /* 0x000fe400078ec0ff */
[----:B------:R-:W-:Y:S02]  /*1f5e0*/  SHF.R.U64 R3, R3, 0x3, RZ ;  /* 0x0000000303037819 */ /* 0x000fe400000012ff */
[----:B------:R-:W-:Y:S02]  /*1f5f0*/  SHF.R.U64 R2, R2, 0x3, RZ ;  /* 0x0000000302027819 */ /* 0x000fe400000012ff */
[----:B------:R-:W-:Y:S02]  /*1f600*/  IADD3 R141, P1, R196, 0xc020, RZ ;  /* 0x0000c020c48d7810 */ /* 0x000fe40007f3e0ff */
[----:B------:R-:W-:Y:S01]  /*1f610*/  LOP3.LUT R2, R2, R143, RZ, 0x3c, !PT ;  /* 0x0000008f02027212 */ /* 0x000fe200078e3cff */
[----:B------:R-:W-:Y:S01]  /*1f620*/  IMAD.MOV.U32 R143, RZ, RZ, R197 ;  /* 0x000000ffff8f7224 */ /* 0x000fe200078e00c5 */
[----:B------:R-:W-:-:S02]  /*1f630*/  IADD3 R19, P2, R196, 0xc000, RZ ;  /* 0x0000c000c4137810 */ /* 0x000fc40007f5e0ff */
[----:B------:R-:W-:Y:S02]  /*1f640*/  LOP3.LUT R142, R3, R196, RZ, 0x3c, !PT ;  /* 0x000000c4038e7212 */ /* 0x000fe400078e3cff */
[----:B------:R-:W-:Y:S02]  /*1f650*/  LOP3.LUT R140, R141, 0x380, RZ, 0xc0, !PT ;  /* 0x000003808d8c7812 */ /* 0x000fe400078ec0ff */
[----:B------:R-:W-:Y:S02]  /*1f660*/  LOP3.LUT R0, R19, 0x380, RZ, 0xc0, !PT ;  /* 0x0000038013007812 */ /* 0x000fe400078ec0ff */
[----:B------:R-:W-:Y:S02]  /*1f670*/  MOV R142, R142 ;  /* 0x0000008e008e7202 */ /* 0x000fe40000000f00 */
[----:B------:R-:W-:Y:S02]  /*1f680*/  SHF.R.U64 R140, R140, 0x3, RZ ;  /* 0x000000038c8c7819 */ /* 0x000fe400000012ff */
[----:B------:R-:W-:Y:S01]  /*1f690*/  SHF.R.U64 R0, R0, 0x3, RZ ;  /* 0x0000000300007819 */ /* 0x000fe200000012ff */
[--C-:B------:R-:W-:Y:S01]  /*1f6a0*/  IMAD.X R21, RZ, RZ, R197.reuse, P2 ;  /* 0x000000ffff157224 */ /* 0x100fe200010e06c5 */
[----:B------:R-:W-:Y:S01]  /*1f6b0*/  LOP3.LUT R140, R140, R141, RZ, 0x3c, !PT ;  /* 0x0000008d8c8c7212 */ /* 0x000fe200078e3cff */
[--C-:B------:R-:W-:Y:S01]  /*1f6c0*/  IMAD.X R141, RZ, RZ, R197.reuse, P1 ;  /* 0x000000ffff8d7224 */ /* 0x100fe200008e06c5 */
[----:B------:R-:W-:Y:S01]  /*1f6d0*/  LOP3.LUT R20, R0, R19, RZ, 0x3c, !PT ;  /* 0x0000001300147212 */ /* 0x000fe200078e3cff */
[----:B------:R-:W-:Y:S01]  /*1f6e0*/  UISETP.NE.U32.AND UP0, UPT, UR8, URZ, UPT ;  /* 0x0000003f0800728c */ /* 0x000fe2000bf05070 */
[----:B------:R-:W-:-:S02]  /*1f6f0*/  IMAD.X R3, RZ, RZ, R197, P0 ;  /* 0x000000ffff037224 */ /* 0x000fc400000e06c5 */
[----:B------:R-:W-:Y:S01]  /*1f700*/  MOV R0, R20 ;  /* 0x0000001400007202 */ /* 0x000fe20000000f00 */
[----:B------:R-:W-:Y:S01]  /*1f710*/  UISETP.NE.AND.EX UP0, UPT, UR9, URZ, UPT, UP0 ;  /* 0x0000003f0900728c */ /* 0x000fe2000bf05300 */
[----:B------:R-:W-:Y:S01]  /*1f720*/  MOV R140, R140 ;  /* 0x0000008c008c7202 */ /* 0x000fe20000000f00 */
[----:B------:R-:W0:Y:S01]  /*1f730*/  LDC R20, c[0x0][0xce8] ;  /* 0x00033a00ff147b82 */ /* 0x000e220000000800 */
[----:B------:R-:W-:Y:S01]  /*1f740*/  ULDC.64 UR8, c[0x0][0xd00] ;  /* 0x0003400000087ab9 */ /* 0x000fe20000000a00 */
[----:B------:R-:W-:Y:S01]  /*1f750*/  MOV R2, R2 ;  /* 0x0000000200027202 */ /* 0x000fe20000000f00 */
[----:B------:R-:W-:Y:S01]  /*1f760*/  UIMAD.WIDE UR8, UR4, 0x4, UR8 ;  /* 0x00000004040878a5 */ /* 0x000fe2000f8e0208 */
[----:B------:R-:W-:Y:S02]  /*1f770*/  PLOP3.LUT P1, PT, PT, PT, UP0, 0x80, 0x0 ;  /* 0x000000000000781c */ /* 0x000fe40003f2f008 */
        /* <DEDUP_REMOVED lines=56> */
[----:B------:R-:W-:-:S03]  /*1fb00*/  F2FP.F16.F32.PACK_AB R50, R45, R44 ;  /* 0x0000002c2d32723e */ /* 0x000fc600000000ff */
[----:B------:R1:W-:Y:S01]  /*1fb10*/  STSM.16.M88.4 [R229], R80 ;  /* 0x00000050e5007844 */ /* 0x0003e20000000200 */
        /* <DEDUP_REMOVED lines=15> */
[----:B------:R-:W-:Y:S01]  /*1fc10*/  F2FP.F16.F32.PACK_AB R27, R15, R14 ;  /* 0x0000000e0f1b723e */ /* 0x000fe200000000ff */
[----:B------:R1:W-:Y:S01]  /*1fc20*/  STSM.16.M88.4 [R219], R48 ;  /* 0x00000030db007844 */ /* 0x0003e20000000200 */
[----:B------:R-:W-:-:S02]  /*1fc30*/  F2FP.F16.F32.PACK_AB R10, R5, R4 ;  /* 0x00000004050a723e */ /* 0x000fc400000000ff */
[----:B------:R-:W-:Y:S01]  /*1fc40*/  F2FP.F16.F32.PACK_AB R11, R7, R6 ;  /* 0x00000006070b723e */ /* 0x000fe200000000ff */
[----:B------:R1:W-:Y:S01]  /*1fc50*/  STSM.16.M88.4 [R0], R40 ;  /* 0x0000002800007844 */ /* 0x0003e20000000200 */
[----:B------:R-:W-:-:S03]  /*1fc60*/  IMAD.U32 R4, RZ, RZ, UR8 ;  /* 0x00000008ff047e24 */ /* 0x000fc6000f8e00ff */
[----:B------:R1:W-:Y:S01]  /*1fc70*/  STSM.16.M88.4 [R140], R32 ;  /* 0x000000208c007844 */ /* 0x0003e20000000200 */
[----:B------:R-:W-:Y:S01]  /*1fc80*/  IMAD.U32 R5, RZ, RZ, UR9 ;  /* 0x00000009ff057e24 */ /* 0x000fe2000f8e00ff */
[----:B------:R-:W-:Y:S02]  /*1fc90*/  ULDC.64 UR8, c[0x0][0xd08] ;  /* 0x0003420000087ab9 */ /* 0x000fe40000000a00 */
[----:B------:R1:W-:Y:S04]  /*1fca0*/  STSM.16.M88.4 [R2], R24 ;  /* 0x0000001802007844 */ /* 0x0003e80000000200 */
[----:B------:R1:W-:Y:S01]  /*1fcb0*/  STSM.16.M88.4 [R218], R8 ;  /* 0x00000008da007844 */ /* 0x0003e20000000200 */
[----:B------:R-:W-:Y:S01]  /*1fcc0*/  UISETP.NE.U32.AND UP1, UPT, UR8, URZ, UPT ;  /* 0x0000003f0800728c */ /* 0x000fe2000bf25070 */
[----:B------:R-:W-:Y:S03]  /*1fcd0*/  BAR.SYNC.DEFER_BLOCKING 0x1, 0x100 ;  /* 0x0044000000007b1d */ /* 0x000fe60000010000 */
[----:B------:R-:W-:-:S06]  /*1fce0*/  UISETP.NE.AND.EX UP1, UPT, UR9, URZ, UPT, UP1 ;  /* 0x0000003f0900728c */ /* 0x000fcc000bf25310 */
[----:B------:R-:W-:-:S05]  /*1fcf0*/  PLOP3.LUT P2, PT, PT, PT, UP1, 0x80, 0x0 ;  /* 0x000000000000781c */ /* 0x000fca0003f4f018 */
[----:B------:R-:W-:Y:S02]  /*1fd00*/  @UP1 ULDC.64 UR8, c[0x0][0xd08] ;  /* 0x0003420000081ab9 */ /* 0x000fe40000000a00 */
[----:B------:R-:W-:-:S03]  /*1fd10*/  @UP1 UIMAD.WIDE UR8, UR4, 0x4, UR8 ;  /* 0x00000004040818a5 */ /* 0x000fc6000f8e0208 */
[----:B------:R-:W-:Y:S02]  /*1fd20*/  ULDC UR4, c[0x0][0xb88] ;  /* 0x0002e20000047ab9 */ /* 0x000fe40000000800 */
[----:B------:R-:W-:Y:S02]  /*1fd30*/  IMAD.U32 R19, RZ, RZ, UR4 ;  /* 0x00000004ff137e24 */ /* 0x000fe4000f8e00ff */
[----:B------:R-:W-:Y:S01]  /*1fd40*/  IMAD.U32 R6, RZ, RZ, UR8 ;  /* 0x00000008ff067e24 */ /* 0x000fe2000f8e00ff */
[----:B------:R-:W2:Y:S01]  /*1fd50*/  @P1 LDG.E R3, desc[UR36][R4.64] ;  /* 0x0000002404031981 */ /* 0x000ea2000c1e1900 */
[----:B------:R-:W-:-:S05]  /*1fd60*/  IMAD.U32 R7, RZ, RZ, UR9 ;  /* 0x00000009ff077e24 */ /* 0x000fca000f8e00ff */
[----:B------:R1:W5:Y:S01]  /*1fd70*/  @P2 LDG.E R19, desc[UR36][R6.64] ;  /* 0x0000002406132981 */ /* 0x000362000c1e1900 */
[----:B------:R-:W-:Y:S01]  /*1fd80*/  UMOV UR4, URZ ;  /* 0x0000003f00047c82 */ /* 0x000fe20008000000 */
[----:B------:R-:W-:Y:S02]  /*1fd90*/  LOP3.LUT P0, RZ, R210, 0x3, RZ, 0xc0, !PT ;  /* 0x00000003d2ff7812 */ /* 0x000fe4000780c0ff */
[----:B--2---:R-:W-:Y:S01]  /*1fda0*/  @P1 R2UR UR4, R3 ;  /* 0x00000000030412ca */ /* 0x004fe200000e0000 */
[----:B01----:R-:W-:-:S14]  /*1fdb0*/  @P2 BRA `(.L_x_12579) ;  /* 0x0000000000102947 */ /* 0x003fdc0003800000 */
[----:B------:R-:W-:Y:S05]  /*1fdc0*/  @!P1 BRA `(.L_x_12579) ;  /* 0x00000000000c9947 */ /* 0x000fea0003800000 */
[----:B------:R-:W2:Y:S04]  /*1fdd0*/  LDG.E R0, desc[UR36][R4.64] ;  /* 0x0000002404007981 */ /* 0x000ea8000c1e1900 */
[----:B-----5:R-:W2:Y:S02]  /*1fde0*/  LDG.E R19, desc[UR36][R4.64+0x4] ;  /* 0x0000042404137981 */ /* 0x020ea4000c1e1900 */
[----:B--2---:R-:W-:-:S07]  /*1fdf0*/  IMAD.IADD R19, R19, 0x1, -R0 ;  /* 0x0000000113137824 */ /* 0x004fce00078e0a00 */
.L_x_12579:
[----:B------:R-:W2:Y:S01]  /*1fe00*/  LDL R0, [R1+0x458] ;  /* 0x0004580001007983 */ /* 0x000ea20000100800 */
[----:B-----5:R-:W-:Y:S01]  /*1fe10*/  IMAD R19, R19, R20, RZ ;  /* 0x0000001413137224 */ /* 0x020fe200078e02ff */
[----:B------:R-:W-:Y:S01]  /*1fe20*/  R2UR UR15, R202 ;  /* 0x00000000ca0f72ca */ /* 0x000fe200000e0000 */
[----:B------:R-:W-:Y:S01]  /*1fe30*/  VIADD R12, R204, UR60 ;  /* 0x0000003ccc0c7c36 */ /* 0x000fe20008000000 */
[----:B------:R-:W-:Y:S01]  /*1fe40*/  ISETP.NE.AND P1, PT, R20, 0x1, PT ;  /* 0x000000011400780c */ /* 0x000fe20003f25270 */
[----:B------:R-:W-:Y:S01]  /*1fe50*/  USHF.R.S32.HI UR18, URZ, 0x1f, UR61 ;  /* 0x0000001f3f127899 */ /* 0x000fe2000801143d */
[----:B------:R-:W-:Y:S02]  /*1fe60*/  ULDC.64 UR16, c[0x0][0xc90] ;  /* 0x0003240000107ab9 */ /* 0x000fe40000000a00 */
[----:B------:R-:W-:-:S09]  /*1fe70*/  ISETP.GE.OR P2, PT, R12, R19, P0 ;  /* 0x000000130c00720c */ /* 0x000fd20000746670 */
[----:B------:R-:W0:Y:S04]  /*1fe80*/  @P1 LDC R2, c[0x0][0xcec] ;  /* 0x00033b00ff021b82 */ /* 0x000e280000000800 */
[----:B------:R-:W3:Y:S01]  /*1fe90*/  @!P2 LDL R11, [R1+0x420] ;  /* 0x00042000010ba983 */ /* 0x000ee20000100800 */
[----:B------:R-:W-:Y:S02]  /*1fea0*/  USHF.R.S32.HI UR7, URZ, 0x1f, UR15 ;  /* 0x0000001f3f077899 */ /* 0x000fe4000801140f */
[----:B------:R-:W-:Y:S01]  /*1feb0*/  USHF.R.S32.HI UR11, URZ, 0x1f, UR4 ;  /* 0x0000001f3f0b7899 */ /* 0x000fe20008011404 */
[----:B------:R-:W1:Y:S01]  /*1fec0*/  @P1 LDC R3, c[0x0][0xcf0] ;  /* 0x00033c00ff031b82 */ /* 0x000e620000000800 */
[----:B------:R-:W-:Y:S01]  /*1fed0*/  UIMAD UR14, UR18, UR16, URZ ;  /* 0x00000010120e72a4 */ /* 0x000fe2000f8e023f */
[----:B------:R-:W-:Y:S01]  /*1fee0*/  UMOV UR10, UR4 ;  /* 0x00000004000a7c82 */ /* 0x000fe20008000000 */
[----:B------:R-:W-:-:S02]  /*1fef0*/  USEL UR20, UR7, URZ, !UP0 ;  /* 0x0000003f07147287 */ /* 0x000fc4000c000000 */
[----:B------:R-:W-:Y:S02]  /*1ff00*/  UIMAD.WIDE.U32 UR8, UR61, UR16, UR10 ;  /* 0x000000103d0872a5 */ /* 0x000fe4000f8e000a */
[----:B------:R-:W-:Y:S01]  /*1ff10*/  UIMAD UR14, UR61, UR17, UR14 ;  /* 0x000000113d0e72a4 */ /* 0x000fe2000f8e020e */
[----:B------:R-:W4:Y:S01]  /*1ff20*/  @P1 LDC R77, c[0x0][0xcf0] ;  /* 0x00033c00ff4d1b82 */ /* 0x000f220000000800 */
[----:B------:R-:W-:Y:S01]  /*1ff30*/  USEL UR19, UR15, URZ, !UP0 ;  /* 0x0000003f0f137287 */ /* 0x000fe2000c000000 */
[----:B------:R-:W-:Y:S01]  /*1ff40*/  ULDC.64 UR16, c[0x0][0xc98] ;  /* 0x0003260000107ab9 */ /* 0x000fe20000000a00 */
[----:B------:R-:W-:Y:S02]  /*1ff50*/  UIADD3 UR9, UR9, UR14, URZ ;  /* 0x0000000e09097290 */ /* 0x000fe4000fffe03f */
[----:B------:R-:W-:Y:S02]  /*1ff60*/  UIMAD UR7, UR20, UR16, URZ ;  /* 0x00000010140772a4 */ /* 0x000fe4000f8e023f */
[----:B------:R-:W-:-:S02]  /*1ff70*/  UIMAD.WIDE.U32 UR8, UR19, UR16, UR8 ;  /* 0x00000010130872a5 */ /* 0x000fc4000f8e0008 */
[----:B------:R-:W-:Y:S01]  /*1ff80*/  UIMAD UR7, UR19, UR17, UR7 ;  /* 0x00000011130772a4 */ /* 0x000fe2000f8e0207 */
[----:B------:R-:W-:-:S05]  /*1ff90*/  ULDC.64 UR14, c[0x0][0xc88] ;  /* 0x00032200000e7ab9 */ /* 0x000fca0000000a00 */
[----:B------:R-:W-:Y:S02]  /*1ffa0*/  IMAD.U32 R7, RZ, RZ, UR7 ;  /* 0x00000007ff077e24 */ /* 0x000fe4000f8e00ff */
[----:B--2---:R-:W-:-:S04]  /*1ffb0*/  VIADD R5, R0, UR60 ;  /* 0x0000003c00057c36 */ /* 0x004fc80008000000 */
[----:B0-----:R-:W-:-:S04]  /*1ffc0*/  @P1 IMAD.HI.U32 R2, R5, R2, RZ ;  /* 0x0000000205021227 */ /* 0x001fc800078e00ff */
[----:B------:R-:W-:Y:S01]  /*1ffd0*/  IMAD.MOV.U32 R0, RZ, RZ, R5 ;  /* 0x000000ffff007224 */ /* 0x000fe200078e0005 */
[----:B-1----:R-:W-:-:S04]  /*1ffe0*/  @P1 SHF.R.U32.HI R0, RZ, R3, R2 ;  /* 0x00000003ff001219 */ /* 0x002fc80000011602 */
[--C-:B------:R-:W-:Y:S01]  /*1fff0*/  SHF.R.S32.HI R4, RZ, 0x1f, R0.reuse ;  /* 0x0000001fff047819 */ /* 0x100fe20000011400 */
[----:B------:R-:W-:-:S04]  /*20000*/  IMAD.MOV R2, RZ, RZ, -R0 ;  /* 0x000000ffff027224 */ /* 0x000fc800078e0a00 */
[----:B------:R-:W-:Y:S01]  /*20010*/  IMAD R5, R20, R2, R5 ;  /* 0x0000000214057224 */ /* 0x000fe200078e0205 */
[----:B------:R-:W-:-:S04]  /*20020*/  IADD3 R2, P3, R0, UR8, RZ ;  /* 0x0000000800027c10 */ /* 0x000fc8000ff7e0ff */
[----:B------:R-:W-:-:S05]  /*20030*/  SHF.R.S32.HI R3, RZ, 0x1f, R5 ;  /* 0x0000001fff037819 */ /* 0x000fca0000011405 */
[----:B------:R-:W-:Y:S01]  /*20040*/  IMAD R0, R3, UR14, RZ ;  /* 0x0000000e03007c24 */ /* 0x000fe2000f8e02ff */
[----:B------:R-:W-:Y:S01]  /*20050*/  IADD3.X R3, R4, UR9, R7, P3, !PT ;  /* 0x0000000904037c10 */ /* 0x000fe20009ffe407 */
[----:B------:R-:W-:Y:S02]  /*20060*/  ULDC.64 UR8, c[0x0][0xc50] ;  /* 0x0003140000087ab9 */ /* 0x000fe40000000a00 */
[C---:B------:R-:W-:Y:S02]  /*20070*/  IMAD R7, R5.reuse, UR15, R0 ;  /* 0x0000000f05077c24 */ /* 0x040fe4000f8e0200 */
[----:B------:R-:W-:Y:S01]  /*20080*/  IMAD.WIDE.U32 R2, R5, UR14, R2 ;  /* 0x0000000e05027c25 */ /* 0x000fe2000f8e0002 */
[----:B------:R-:W-:-:S03]  /*20090*/  ULDC.64 UR14, c[0x0][0xba0] ;  /* 0x0002e800000e7ab9 */ /* 0x000fc60000000a00 */
[----:B------:R-:W-:Y:S01]  /*200a0*/  IMAD.IADD R3, R3, 0x1, R7 ;  /* 0x0000000103037824 */ /* 0x000fe200078e0207 */
[----:B------:R-:W-:Y:S01]  /*200b0*/  LEA R6, P3, R2, UR8, 0x2 ;  /* 0x0000000802067c11 */ /* 0x000fe2000f8610ff */
[----:B------:R-:W-:-:S03]  /*200c0*/  VIADD R0, R12, 0x8 ;  /* 0x000000080c007836 */ /* 0x000fc60000000000 */
[----:B------:R-:W-:Y:S01]  /*200d0*/  LEA.HI.X R10, R2, UR9, R3, 0x2, P3 ;  /* 0x00000009020a7c11 */ /* 0x000fe200098f1403 */
[----:B------:R-:W-:Y:S01]  /*200e0*/  SHFL.IDX PT, R8, R6, RZ, 0x1c1f ;  /* 0x001c1fff06087589 */ /* 0x000fe200000e0000 */
[----:B------:R-:W-:-:S03]  /*200f0*/  ISETP.GE.OR P0, PT, R0, R19, P0 ;  /* 0x000000130000720c */ /* 0x000fc60000706670 */
[----:B------:R-:W3:Y:S04]  /*20100*/  SHFL.IDX PT, R9, R10, RZ, 0x1c1f ;  /* 0x001c1fff0a097589 */ /* 0x000ee800000e0000 */
[----:B---3--:R0:W-:Y:S06]  /*20110*/  @!P2 ST.E desc[UR36][R8.64], R11 ;  /* 0x0000000b0800a985 */ /* 0x0081ec000c101924 */
[----:B------:R-:W2:Y:S01]  /*20120*/  @!P0 LDL R21, [R1+0x424] ;  /* 0x0004240001158983 */ /* 0x000ea20000100800 */
[----:B------:R-:W-:-:S02]  /*20130*/  IMAD R0, R208, 0x40, R189 ;  /* 0x00000040d0007824 */ /* 0x000fc400078e02bd */
[----:B------:R-:W-:Y:S01]  /*20140*/  IMAD.MOV.U32 R3, RZ, RZ, 0x2 ;  /* 0x00000002ff037424 */ /* 0x000fe200078e00ff */
[----:B------:R-:W-:Y:S03]  /*20150*/  SHFL.IDX PT, R54, R6, 0x1, 0x1c1f ;  /* 0x003c1f0006367f89 */ /* 0x000fe600000e0000 */
[----:B------:R-:W-:Y:S01]  /*20160*/  IMAD.WIDE R2, R0, R3, UR58 ;  /* 0x0000003a00027e25 */ /* 0x000fe2000f8e0203 */
[----:B------:R-:W2:Y:S02]  /*20170*/  SHFL.IDX PT, R55, R10, 0x1, 0x1c1f ;  /* 0x003c1f000a377f89 */ /* 0x000ea400000e0000 */
[C---:B------:R-:W-:Y:S02]  /*20180*/  IADD3 R25, P4, R2.reuse, 0x3000, RZ ;  /* 0x0000300002197810 */ /* 0x040fe40007f9e0ff */
[C---:B------:R-:W-:Y:S02]  /*20190*/  IADD3 R29, P5, R2.reuse, 0x4000, RZ ;  /* 0x00004000021d7810 */ /* 0x040fe40007fbe0ff */
[----:B------:R-:W-:-:S02]  /*201a0*/  IADD3 R33, P6, R2, 0x5000, RZ ;  /* 0x0000500002217810 */ /* 0x000fc40007fde0ff */
[----:B------:R-:W-:Y:S02]  /*201b0*/  LOP3.LUT R24, R25, 0x380, RZ, 0xc0, !PT ;  /* 0x0000038019187812 */ /* 0x000fe400078ec0ff */
[----:B------:R-:W-:Y:S02]  /*201c0*/  LOP3.LUT R28, R29, 0x380, RZ, 0xc0, !PT ;  /* 0x000003801d1c7812 */ /* 0x000fe400078ec0ff */
[----:B------:R-:W-:Y:S02]  /*201d0*/  LOP3.LUT R32, R33, 0x380, RZ, 0xc0, !PT ;  /* 0x0000038021207812 */ /* 0x000fe400078ec0ff */
[C---:B------:R-:W-:Y:S02]  /*201e0*/  IADD3 R7, P2, R2.reuse, 0x1000, RZ ;  /* 0x0000100002077810 */ /* 0x040fe40007f5e0ff */
[----:B------:R-:W-:Y:S02]  /*201f0*/  IADD3 R5, P3, R2, 0x2000, RZ ;  /* 0x0000200002057810 */ /* 0x000fe40007f7e0ff */
[----:B------:R-:W-:Y:S01]  /*20200*/  SHF.R.U64 R24, R24, 0x3, RZ ;  /* 0x0000000318187819 */ /* 0x000fe200000012ff */
[--C-:B0-----:R-:W-:Y:S01]  /*20210*/  IMAD.X R9, RZ, RZ, R3.reuse, P2 ;  /* 0x000000ffff097224 */ /* 0x101fe200010e0603 */
[----:B------:R-:W-:Y:S01]  /*20220*/  SHF.R.U64 R28, R28, 0x3, RZ ;  /* 0x000000031c1c7819 */ /* 0x000fe200000012ff */
[----:B------:R-:W-:Y:S01]  /*20230*/  IMAD.X R13, RZ, RZ, R3, P3 ;  /* 0x000000ffff0d7224 */ /* 0x000fe200018e0603 */
[----:B------:R-:W-:-:S02]  /*20240*/  SHF.R.U64 R32, R32, 0x3, RZ ;  /* 0x0000000320207819 */ /* 0x000fc400000012ff */
[----:B------:R-:W-:Y:S01]  /*20250*/  LOP3.LUT R24, R24, R25, RZ, 0x3c, !PT ;  /* 0x0000001918187212 */ /* 0x000fe200078e3cff */
[--C-:B------:R-:W-:Y:S01]  /*20260*/  IMAD.X R25, RZ, RZ, R3.reuse, P4 ;  /* 0x000000ffff197224 */ /* 0x100fe200020e0603 */
        /* <DEDUP_REMOVED lines=8> */
[----:B------:R-:W-:Y:S02]  /*202f0*/  IADD3 R53, P6, R2, 0xa000, RZ ;  /* 0x0000a00002357810 */ /* 0x000fe40007fde0ff */
[----:B------:R-:W-:Y:S02]  /*20300*/  LOP3.LUT R36, R37, 0x380, RZ, 0xc0, !PT ;  /* 0x0000038025247812 */ /* 0x000fe400078ec0ff */
        /* <DEDUP_REMOVED lines=25> */
[C---:B------:R-:W-:Y:S02]  /*204a0*/  IADD3 R57, P2, R2.reuse, 0xb000, RZ ;  /* 0x0000b00002397810 */ /* 0x040fe40007f5e0ff */
[C---:B------:R-:W-:Y:S02]  /*204b0*/  IADD3 R61, P3, R2.reuse, 0xc000, RZ ;  /* 0x0000c000023d7810 */ /* 0x040fe40007f7e0ff */
[C---:B------:R-:W-:Y:S02]  /*204c0*/  IADD3 R65, P4, R2.reuse, 0xd000, RZ ;  /* 0x0000d00002417810 */ /* 0x040fe40007f9e0ff */
[C---:B------:R-:W-:Y:S02]  /*204d0*/  IADD3 R69, P5, R2.reuse, 0xe000, RZ ;  /* 0x0000e00002457810 */ /* 0x040fe40007fbe0ff */
[----:B------:R-:W-:-:S02]  /*204e0*/  LOP3.LUT R7, R2, 0x380, RZ, 0xc0, !PT ;  /* 0x0000038002077812 */ /* 0x000fc400078ec0ff */
[----:B------:R-:W-:Y:S02]  /*204f0*/  IADD3 R5, P6, R2, 0xf000, RZ ;  /* 0x0000f00002057810 */ /* 0x000fe40007fde0ff */
[----:B------:R-:W-:Y:S02]  /*20500*/  LOP3.LUT R56, R57, 0x380, RZ, 0xc0, !PT ;  /* 0x0000038039387812 */ /* 0x000fe400078ec0ff */
[----:B------:R-:W-:Y:S01]  /*20510*/  LOP3.LUT R60, R61, 0x380, RZ, 0xc0, !PT ;  /* 0x000003803d3c7812 */ /* 0x000fe200078ec0ff */
[----:B------:R-:W-:Y:S01]  /*20520*/  IMAD.X R73, RZ, RZ, R3, P6 ;  /* 0x000000ffff497224 */ /* 0x000fe200030e0603 */
[----:B------:R-:W-:Y:S02]  /*20530*/  LOP3.LUT R64, R65, 0x380, RZ, 0xc0, !PT ;  /* 0x0000038041407812 */ /* 0x000fe400078ec0ff */
[----:B------:R-:W-:Y:S02]  /*20540*/  LOP3.LUT R68, R69, 0x380, RZ, 0xc0, !PT ;  /* 0x0000038045447812 */ /* 0x000fe400078ec0ff */
[----:B------:R-:W-:-:S02]  /*20550*/  SHF.R.U64 R7, R7, 0x3, RZ ;  /* 0x0000000307077819 */ /* 0x000fc400000012ff */
[----:B------:R-:W-:Y:S02]  /*20560*/  LOP3.LUT R0, R5, 0x380, RZ, 0xc0, !PT ;  /* 0x0000038005007812 */ /* 0x000fe400078ec0ff */
[----:B------:R-:W-:Y:S02]  /*20570*/  SHF.R.U64 R56, R56, 0x3, RZ ;  /* 0x0000000338387819 */ /* 0x000fe400000012ff */
[----:B------:R-:W-:Y:S02]  /*20580*/  SHF.R.U64 R60, R60, 0x3, RZ ;  /* 0x000000033c3c7819 */ /* 0x000fe400000012ff */
[----:B------:R-:W-:Y:S02]  /*20590*/  SHF.R.U64 R64, R64, 0x3, RZ ;  /* 0x0000000340407819 */ /* 0x000fe400000012ff */
[----:B------:R-:W-:Y:S02]  /*205a0*/  SHF.R.U64 R68, R68, 0x3, RZ ;  /* 0x0000000344447819 */ /* 0x000fe400000012ff */
[----:B------:R-:W-:-:S02]  /*205b0*/  LOP3.LUT R2, R7, R2, RZ, 0x3c, !PT ;  /* 0x0000000207027212 */ /* 0x000fc400078e3cff */
        /* <DEDUP_REMOVED lines=10> */
[----:B------:R-:W-:-:S02]  /*20660*/  UIMAD UR7, UR11, UR14, URZ ;  /* 0x0000000e0b0772a4 */ /* 0x000fc4000f8e023f */
[----:B------:R-:W-:Y:S02]  /*20670*/  UIMAD.WIDE.U32 UR8, UR4, UR14, URZ ;  /* 0x0000000e040872a5 */ /* 0x000fe4000f8e003f */
[----:B------:R-:W-:Y:S01]  /*20680*/  UIMAD UR7, UR4, UR15, UR7 ;  /* 0x0000000f040772a4 */ /* 0x000fe2000f8e0207 */
[----:B------:R-:W-:-:S03]  /*20690*/  ULDC.64 UR10, c[0x0][0xbe8] ;  /* 0x0002fa00000a7ab9 */ /* 0x000fc60000000a00 */
[----:B------:R-:W-:Y:S02]  /*206a0*/  UIADD3 UR9, UR9, UR7, URZ ;  /* 0x0000000709097290 */ /* 0x000fe4000fffe03f */
[----:B------:R-:W-:Y:S01]  /*206b0*/  UIMAD UR4, UR18, UR10, URZ ;  /* 0x0000000a120472a4 */ /* 0x000fe2000f8e023f */
[----:B------:R-:W-:Y:S01]  /*206c0*/  VIADD R76, R209, UR60 ;  /* 0x0000003cd14c7c36 */ /* 0x000fe20008000000 */
[----:B------:R-:W-:Y:S02]  /*206d0*/  UIMAD.WIDE.U32 UR8, UR61, UR10, UR8 ;  /* 0x0000000a3d0872a5 */ /* 0x000fe4000f8e0008 */
[----:B------:R-:W-:-:S03]  /*206e0*/  UIMAD UR4, UR61, UR11, UR4 ;  /* 0x0000000b3d0472a4 */ /* 0x000fc6000f8e0204 */
[----:B------:R-:W-:Y:S01]  /*206f0*/  ULDC.64 UR10, c[0x0][0xbf0] ;  /* 0x0002fc00000a7ab9 */ /* 0x000fe20000000a00 */
[----:B------:R-:W-:Y:S02]  /*20700*/  UIADD3 UR9, UR9, UR4, URZ ;  /* 0x0000000409097290 */ /* 0x000fe4000fffe03f */
[----:B------:R-:W-:Y:S02]  /*20710*/  UIMAD UR4, UR20, UR10, URZ ;  /* 0x0000000a140472a4 */ /* 0x000fe4000f8e023f */
[----:B------:R-:W-:Y:S02]  /*20720*/  UIMAD.WIDE.U32 UR8, UR19, UR10, UR8 ;  /* 0x0000000a130872a5 */ /* 0x000fe4000f8e0008 */
[----:B------:R-:W-:-:S03]  /*20730*/  UIMAD UR4, UR19, UR11, UR4 ;  /* 0x0000000b130472a4 */ /* 0x000fc6000f8e0204 */
[----:B------:R-:W-:Y:S01]  /*20740*/  ULDC.64 UR10, c[0x0][0xbe0] ;  /* 0x0002f800000a7ab9 */ /* 0x000fe20000000a00 */
[----:B------:R-:W-:Y:S01]  /*20750*/  UIADD3 UR4, UR9, UR4, URZ ;  /* 0x0000000409047290 */ /* 0x000fe2000fffe03f */
[----:B------:R-:W-:-:S05]  /*20760*/  VIADD R82, R208, UR60 ;  /* 0x0000003cd0527c36 */ /* 0x000fca0008000000 */
[----:B------:R-:W-:Y:S01]  /*20770*/  ISETP.GE.AND P2, PT, R82, R19, PT ;  /* 0x000000135200720c */ /* 0x000fe20003f46270 */
[----:B------:R-:W-:Y:S01]  /*20780*/  BSSY B1, `(.L_x_12580) ;  /* 0x000004a000017945 */ /* 0x000fe20003800000 */
[----:B--2---:R0:W-:Y:S04]  /*20790*/  @!P0 ST.E desc[UR36][R54.64], R21 ;  /* 0x0000001536008985 */ /* 0x0041e8000c101924 */
[----:B------:R1:W5:Y:S04]  /*207a0*/  LD.E.128 R4, desc[UR36][R2.64] ;  /* 0x0000002402047980 */ /* 0x000368000c101d00 */
[----:B------:R-:W5:Y:S01]  /*207b0*/  LD.E.128 R8, desc[UR36][R8.64] ;  /* 0x0000002408087980 */ /* 0x000f62000c101d00 */
[----:B0-----:R-:W-:-:S03]  /*207c0*/  IMAD.MOV.U32 R21, RZ, RZ, R76 ;  /* 0x000000ffff157224 */ /* 0x001fc600078e004c */
[----:B------:R-:W5:Y:S01]  /*207d0*/  LD.E.128 R12, desc[UR36][R12.64] ;  /* 0x000000240c0c7980 */ /* 0x000f62000c101d00 */
[----:B-1----:R-:W0:Y:S01]  /*207e0*/  @P1 LDC R3, c[0x0][0xcec] ;  /* 0x00033b00ff031b82 */ /* 0x002e220000000800 */
[----:B------:R-:W-:Y:S02]  /*207f0*/  IMAD.U32 R2, RZ, RZ, UR8 ;  /* 0x00000008ff027e24 */ /* 0x000fe4000f8e00ff */
[----:B------:R-:W5:Y:S04]  /*20800*/  LD.E.128 R24, desc[UR36][R24.64] ;  /* 0x0000002418187980 */ /* 0x000f68000c101d00 */
[----:B------:R-:W5:Y:S04]  /*20810*/  LD.E.128 R28, desc[UR36][R28.64] ;  /* 0x000000241c1c7980 */ /* 0x000f68000c101d00 */
[----:B------:R-:W5:Y:S04]  /*20820*/  LD.E.128 R32, desc[UR36][R32.64] ;  /* 0x0000002420207980 */ /* 0x000f68000c101d00 */
[----:B------:R-:W5:Y:S04]  /*20830*/  LD.E.128 R36, desc[UR36][R36.64] ;  /* 0x0000002424247980 */ /* 0x000f68000c101d00 */
[----:B------:R-:W5:Y:S04]  /*20840*/  LD.E.128 R40, desc[UR36][R40.64] ;  /* 0x0000002428287980 */ /* 0x000f68000c101d00 */
[----:B------:R-:W5:Y:S01]  /*20850*/  LD.E.128 R44, desc[UR36][R44.64] ;  /* 0x000000242c2c7980 */ /* 0x000f62000c101d00 */
[----:B0-----:R-:W-:-:S03]  /*20860*/  @P1 IMAD.HI.U32 R0, R76, R3, RZ ;  /* 0x000000034c001227 */ /* 0x001fc600078e00ff */
[----:B------:R-:W5:Y:S02]  /*20870*/  LD.E.128 R48, desc[UR36][R48.64] ;  /* 0x0000002430307980 */ /* 0x000f64000c101d00 */
[----:B----4-:R-:W-:Y:S02]  /*20880*/  @P1 SHF.R.U32.HI R21, RZ, R77, R0 ;  /* 0x0000004dff151219 */ /* 0x010fe40000011600 */
[----:B------:R-:W5:Y:S02]  /*20890*/  LD.E.128 R52, desc[UR36][R52.64] ;  /* 0x0000002434347980 */ /* 0x000f64000c101d00 */
[--C-:B------:R-:W-:Y:S01]  /*208a0*/  SHF.R.S32.HI R0, RZ, 0x1f, R21.reuse ;  /* 0x0000001fff007819 */ /* 0x100fe20000011415 */
[----:B------:R-:W-:Y:S01]  /*208b0*/  IMAD.MOV R77, RZ, RZ, -R21 ;  /* 0x000000ffff4d7224 */ /* 0x000fe200078e0a15 */
[----:B------:R-:W5:Y:S01]  /*208c0*/  LD.E.128 R56, desc[UR36][R56.64] ;  /* 0x0000002438387980 */ /* 0x000f62000c101d00 */
[----:B------:R-:W-:Y:S01]  /*208d0*/  IMAD.U32 R3, RZ, RZ, UR9 ;  /* 0x00000009ff037e24 */ /* 0x000fe2000f8e00ff */
[----:B------:R-:W-:Y:S01]  /*208e0*/  ULDC.64 UR8, c[0x0][0xbd8] ;  /* 0x0002f60000087ab9 */ /* 0x000fe20000000a00 */
[----:B------:R-:W-:Y:S01]  /*208f0*/  IMAD R0, R0, UR10, RZ ;  /* 0x0000000a00007c24 */ /* 0x000fe2000f8e02ff */
[----:B------:R-:W5:Y:S01]  /*20900*/  LD.E.128 R60, desc[UR36][R60.64] ;  /* 0x000000243c3c7980 */ /* 0x000f62000c101d00 */
[----:B------:R-:W-:-:S02]  /*20910*/  IMAD R77, R20, R77, R76 ;  /* 0x0000004d144d7224 */ /* 0x000fc400078e024c */
[----:B------:R-:W-:Y:S01]  /*20920*/  IMAD.U32 R3, RZ, RZ, UR4 ;  /* 0x00000004ff037e24 */ /* 0x000fe2000f8e00ff */
[----:B------:R-:W5:Y:S01]  /*20930*/  LD.E.128 R64, desc[UR36][R64.64] ;  /* 0x0000002440407980 */ /* 0x000f62000c101d00 */
[C---:B------:R-:W-:Y:S01]  /*20940*/  IMAD R79, R21.reuse, UR11, R0 ;  /* 0x0000000b154f7c24 */ /* 0x040fe2000f8e0200 */
[----:B------:R-:W-:Y:S02]  /*20950*/  SHF.R.S32.HI R0, RZ, 0x1f, R77 ;  /* 0x0000001fff007819 */ /* 0x000fe4000001144d */
[----:B------:R-:W5:Y:S01]  /*20960*/  LD.E.128 R68, desc[UR36][R68.64] ;  /* 0x0000002444447980 */ /* 0x000f62000c101d00 */
[----:B------:R-:W-:-:S03]  /*20970*/  IMAD.WIDE.U32 R2, R21, UR10, R2 ;  /* 0x0000000a15027c25 */ /* 0x000fc6000f8e0002 */
[----:B------:R-:W5:Y:S01]  /*20980*/  LD.E.128 R72, desc[UR36][R72.64] ;  /* 0x0000002448487980 */ /* 0x000f62000c101d00 */
[----:B------:R-:W-:Y:S01]  /*20990*/  IMAD.IADD R3, R3, 0x1, R79 ;  /* 0x0000000103037824 */ /* 0x000fe200078e024f */
[----:B------:R-:W-:Y:S01]  /*209a0*/  UIADD3 UR4, UR42, 0x32420, URZ ;  /* 0x000324202a047890 */ /* 0x000fe2000fffe03f */
[----:B------:R-:W-:Y:S01]  /*209b0*/  IMAD R20, R0, UR8, RZ ;  /* 0x0000000800147c24 */ /* 0x000fe2000f8e02ff */
[----:B------:R-:W-:Y:S01]  /*209c0*/  @!PT LDS RZ, [RZ] ;  /* 0x00000000fffff984 */ /* 0x000fe20000000800 */
[----:B------:R-:W-:Y:S01]  /*209d0*/  @!PT LDS RZ, [RZ] ;  /* 0x00000000fffff984 */ /* 0x000fe20000000800 */
[----:B------:R-:W-:Y:S01]  /*209e0*/  @!PT LDS RZ, [RZ] ;  /* 0x00000000fffff984 */ /* 0x000fe20000000800 */
[----:B------:R-:W-:Y:S01]  /*209f0*/  @!PT LDS RZ, [RZ] ;  /* 0x00000000fffff984 */ /* 0x000fe20000000800 */
[----:B------:R0:W-:Y:S06]  /*20a00*/  MEMBAR.ALL.CTA ;  /* 0x0000000000007992 */ /* 0x0001ec0000008000 */
[----:B0-----:R-:W0:Y:S01]  /*20a10*/  FENCE.VIEW.ASYNC.S ;  /* 0x00000000000073c6 */ /* 0x001e220000000000 */
[----:B------:R-:W-:Y:S01]  /*20a20*/  IMAD.WIDE.U32 R2, R77, UR8, R2 ;  /* 0x000000084d027c25 */ /* 0x000fe2000f8e0002 */
[----:B------:R-:W-:-:S03]  /*20a30*/  UPRMT UR4, URZ, 0x654, UR4 ;  /* 0x000006543f047896 */ /* 0x000fc60008000004 */
[----:B------:R-:W-:Y:S01]  /*20a40*/  IMAD R21, R77, UR9, R20 ;  /* 0x000000094d157c24 */ /* 0x000fe2000f8e0214 */
[----:B------:R-:W-:Y:S01]  /*20a50*/  ULDC.64 UR8, c[0x0][0xb80] ;  /* 0x0002e00000087ab9 */ /* 0x000fe20000000a00 */
[----:B------:R-:W-:Y:S01]  /*20a60*/  VIADD R0, R82, 0x20 ;  /* 0x0000002052007836 */ /* 0x000fe20000000000 */
[----:B------:R-:W-:Y:S01]  /*20a70*/  LEA R80, P3, R2, UR8, 0x1 ;  /* 0x0000000802507c11 */ /* 0x000fe2000f8608ff */
[----:B------:R-:W-:-:S03]  /*20a80*/  IMAD.IADD R3, R3, 0x1, R21 ;  /* 0x0000000103037824 */ /* 0x000fc600078e0215 */
[-C--:B------:R-:W-:Y:S01]  /*20a90*/  ISETP.GE.AND P1, PT, R0, R19.reuse, PT ;  /* 0x000000130000720c */ /* 0x080fe20003f26270 */
[----:B------:R-:W-:Y:S01]  /*20aa0*/  VIADD R0, R82, 0x40 ;  /* 0x0000004052007836 */ /* 0x000fe20000000000 */
[----:B------:R-:W-:Y:S01]  /*20ab0*/  LEA.HI.X R81, R2, UR9, R3, 0x1, P3 ;  /* 0x0000000902517c11 */ /* 0x000fe200098f0c03 */
[----:B0-----:R0:W1:Y:S03]  /*20ac0*/  SHFL.IDX PT, R78, R80, RZ, 0x181f ;  /* 0x00181fff504e7589 */ /* 0x00106600000e0000 */
[----:B------:R-:W-:Y:S02]  /*20ad0*/  ISETP.GE.AND P0, PT, R0, R19, PT ;  /* 0x000000130000720c */ /* 0x000fe40003f06270 */
[----:B------:R0:W2:Y:S01]  /*20ae0*/  SHFL.IDX PT, R0, R81, RZ, 0x181f ;  /* 0x00181fff51007589 */ /* 0x0000a200000e0000 */
[----:B------:R-:W-:Y:S01]  /*20af0*/  SYNCS.ARRIVE.TRANS64.RED.A1T0 RZ, [UR4], RZ ;  /* 0x000000ffffff79a7 */ /* 0x000fe20008100404 */
[----:B------:R-:W-:Y:S09]  /*20b00*/  @P2 BRA `(.L_x_12581) ;  /* 0x0000000000442947 */ /* 0x000ff20003800000 */
        /* <DEDUP_REMOVED lines=17> */
.L_x_12581:
[----:B------:R-:W-:Y:S05]  /*20c20*/  BSYNC B1 ;  /* 0x0000000000017941 */ /* 0x000fea0003800000 */
.L_x_12580:
[----:B--2---:R2:W4:Y:S01]  /*20c30*/  SHFL.IDX PT, R0, R81, 0x1, 0x181f ;  /* 0x00381f0051007f89 */ /* 0x00452200000e0000 */
        /* <DEDUP_REMOVED lines=9> */
[----:B-----5:R-:W-:Y:S02]  /*20cd0*/  @!P3 LEA R4, P5, R191, R20, 0x1 ;  /* 0x00000014bf04b211 */ /* 0x020fe400078a08ff */
        /* <DEDUP_REMOVED lines=10> */
.L_x_12583:
[----:B------:R-:W-:Y:S05]  /*20d80*/  BSYNC B1 ;  /* 0x0000000000017941 */ /* 0x000fea0003800000 */
.L_x_12582:
        /* <DEDUP_REMOVED lines=21> */
.L_x_12585:
[----:B------:R-:W-:Y:S05]  /*20ee0*/  BSYNC B1 ;  /* 0x0000000000017941 */ /* 0x000fea0003800000 */
.L_x_12584:
[----:B0-----:R-:W-:Y:S01]  /*20ef0*/  VIADD R0, R82, 0x60 ;  /* 0x0000006052007836 */ /* 0x001fe20000000000 */
[----:B--2-4-:R-:W4:Y:S04]  /*20f00*/  SHFL.IDX PT, R81, R81, 0x3, 0x181f ;  /* 0x00781f0051517f89 */ /* 0x014f2800000e0000 */
        /* <DEDUP_REMOVED lines=9> */
[C---:B------:R-:W-:Y:S02]  /*20fa0*/  @!P5 LEA R6, P2, R190.reuse, R80, 0x1 ;  /* 0x00000050be06d211 */ /* 0x040fe400078408ff */
[-C--:B----4-:R-:W-:Y:S02]  /*20fb0*/  @!P3 LEA.HI.X R3, R189, R81.reuse, R201, 0x1, P0 ;  /* 0x00000051bd03b211 */ /* 0x090fe400000f0cc9 */
        /* <DEDUP_REMOVED lines=11> */
.L_x_12578:
[----:B------:R-:W-:Y:S01]  /*21070*/  R2UR UR4, R202 ;  /* 0x00000000ca0472ca */ /* 0x000fe200000e0000 */
[----:B------:R-:W-:Y:S01]  /*21080*/  ULDC.64 UR8, c[0x0][0xd00] ;  /* 0x0003400000087ab9 */ /* 0x000fe20000000a00 */
[----:B------:R-:W0:Y:S01]  /*21090*/  LDC R11, c[0x0][0xce8] ;  /* 0x00033a00ff0b7b82 */ /* 0x000e220000000800 */
[----:B------:R-:W-:-:S04]  /*210a0*/  UISETP.NE.U32.AND UP0, UPT, UR8, URZ, UPT ;  /* 0x0000003f0800728c */ /* 0x000fc8000bf05070 */
[----:B------:R-:W-:-:S03]  /*210b0*/  UISETP.NE.AND.EX UP0, UPT, UR9, URZ, UPT, UP0 ;  /* 0x0000003f0900728c */ /* 0x000fc6000bf05300 */
[----:B------:R-:W-:-:S03]  /*210c0*/  ULDC.64 UR8, c[0x0][0xd00] ;  /* 0x0003400000087ab9 */ /* 0x000fc60000000a00 */
[----:B------:R-:W-:Y:S01]  /*210d0*/  UIMAD.WIDE UR8, UR4, 0x4, UR8 ;  /* 0x00000004040878a5 */ /* 0x000fe2000f8e0208 */
[----:B------:R-:W-:-:S05]  /*210e0*/  PLOP3.LUT P2, PT, PT, PT, UP0, 0x80, 0x0 ;  /* 0x000000000000781c */ /* 0x000fca0003f4f008 */
[----:B------:R-:W-:Y:S02]  /*210f0*/  IMAD.U32 R2, RZ, RZ, UR8 ;  /* 0x00000008ff027e24 */ /* 0x000fe4000f8e00ff */
[----:B------:R-:W-:Y:S01]  /*21100*/  IMAD.U32 R3, RZ, RZ, UR9 ;  /* 0x00000009ff037e24 */ /* 0x000fe2000f8e00ff */
[----:B------:R-:W-:Y:S02]  /*21110*/  ULDC.64 UR8, c[0x0][0xd08] ;  /* 0x0003420000087ab9 */ /* 0x000fe40000000a00 */
[----:B------:R-:W-:-:S03]  /*21120*/  UISETP.NE.U32.AND UP1, UPT, UR8, URZ, UPT ;  /* 0x0000003f0800728c */ /* 0x000fc6000bf25070 */
[----:B------:R-:W2:Y:S01]  /*21130*/  @P2 LDG.E R6, desc[UR36][R2.64] ;  /* 0x0000002402062981 */ /* 0x000ea2000c1e1900 */
[----:B------:R-:W-:-:S06]  /*21140*/  UISETP.NE.AND.EX UP1, UPT, UR9, URZ, UPT, UP1 ;  /* 0x0000003f0900728c */ /* 0x000fcc000bf25310 */
[----:B------:R-:W-:-:S05]  /*21150*/  PLOP3.LUT P3, PT, PT, PT, UP1, 0x80, 0x0 ;  /* 0x000000000000781c */ /* 0x000fca0003f6f018 */
[----:B------:R-:W-:Y:S02]  /*21160*/  @UP1 ULDC.64 UR8, c[0x0][0xd08] ;  /* 0x0003420000081ab9 */ /* 0x000fe40000000a00 */
[----:B------:R-:W-:-:S03]  /*21170*/  @UP1 UIMAD.WIDE UR8, UR4, 0x4, UR8 ;  /* 0x00000004040818a5 */ /* 0x000fc6000f8e0208 */
[----:B------:R-:W-:Y:S02]  /*21180*/  ULDC UR4, c[0x0][0xb88] ;  /* 0x0002e20000047ab9 */ /* 0x000fe40000000800 */
[----:B------:R-:W-:Y:S02]  /*21190*/  IMAD.U32 R0, RZ, RZ, UR4 ;  /* 0x00000004ff007e24 */ /* 0x000fe4000f8e00ff */
        /* <DEDUP_REMOVED lines=14> */
.L_x_12587:
[----:B------:R-:W-:Y:S01]  /*21280*/  R2UR UR8, R202 ;  /* 0x00000000ca0872ca */ /* 0x000fe200000e0000 */
[----:B------:R-:W-:Y:S01]  /*21290*/  USHF.R.S32.HI UR10, URZ, 0x1f, UR4 ;  /* 0x0000001f3f0a7899 */ /* 0x000fe20008011404 */
[----:B------:R-:W-:Y:S11]  /*212a0*/  BSSY B1, `(.L_x_12588) ;  /* 0x000002e000017945 */ /* 0x000ff60003800000 */
[----:B------:R-:W-:-:S02]  /*212b0*/  USHF.R.S32.HI UR7, URZ, 0x1f, UR8 ;  /* 0x0000001f3f077899 */ /* 0x000fc40008011408 */
        /* <DEDUP_REMOVED lines=44> */
.L_x_12589:
[----:B------:R-:W-:Y:S05]  /*21580*/  BSYNC B1 ;  /* 0x0000000000017941 */ /* 0x000fea0003800000 */
.L_x_12588:
[----:B0-----:R-:W0:Y:S01]  /*21590*/  @P0 LDC R3, c[0x0][0xcf0] ;  /* 0x00033c00ff030b82 */ /* 0x001e220000000800 */
[----:B------:R-:W-:Y:S01]  /*215a0*/  ULDC.64 UR16, c[0x0][0xba0] ;  /* 0x0002e80000107ab9 */ /* 0x000fe20000000a00 */
[----:B------:R-:W-:Y:S01]  /*215b0*/  VIADD R6, R209, UR60 ;  /* 0x0000003cd1067c36 */ /* 0x000fe20008000000 */
[----:B------:R-:W-:Y:S01]  /*215c0*/  UIMAD UR7, UR10, UR16, URZ ;  /* 0x000000100a0772a4 */ /* 0x000fe2000f8e023f */
[----:B------:R-:W-:Y:S01]  /*215d0*/  BSSY B1, `(.L_x_12590) ;  /* 0x0000040000017945 */ /* 0x000fe20003800000 */
[----:B------:R-:W-:Y:S01]  /*215e0*/  UIMAD.WIDE.U32 UR8, UR4, UR16, URZ ;  /* 0x00000010040872a5 */ /* 0x000fe2000f8e003f */
[----:B------:R-:W-:Y:S01]  /*215f0*/  @P0 IMAD.HI.U32 R2, R6, R9, RZ ;  /* 0x0000000906020227 */ /* 0x000fe200078e00ff */
[----:B------:R-:W-:-:S03]  /*21600*/  UIMAD UR7, UR4, UR17, UR7 ;  /* 0x00000011040772a4 */ /* 0x000fc6000f8e0207 */
[----:B------:R-:W-:Y:S01]  /*21610*/  ULDC.64 UR16, c[0x0][0xbe8] ;  /* 0x0002fa0000107ab9 */ /* 0x000fe20000000a00 */
[----:B------:R-:W-:Y:S01]  /*21620*/  UIADD3 UR9, UR9, UR7, URZ ;  /* 0x0000000709097290 */ /* 0x000fe2000fffe03f */
[----:B------:R-:W-:Y:S01]  /*21630*/  IMAD.MOV.U32 R5, RZ, RZ, R6 ;  /* 0x000000ffff057224 */ /* 0x000fe200078e0006 */
[----:B------:R-:W-:Y:S02]  /*21640*/  UIMAD UR4, UR11, UR16, URZ ;  /* 0x000000100b0472a4 */ /* 0x000fe4000f8e023f */
[----:B------:R-:W-:Y:S02]  /*21650*/  UIMAD.WIDE.U32 UR8, UR61, UR16, UR8 ;  /* 0x000000103d0872a5 */ /* 0x000fe4000f8e0008 */
        /* <DEDUP_REMOVED lines=55> */
.L_x_12591:
[----:B------:R-:W-:Y:S05]  /*219d0*/  BSYNC B1 ;  /* 0x0000000000017941 */ /* 0x000fea0003800000 */
.L_x_12590:
        /* <DEDUP_REMOVED lines=21> */
.L_x_12593:
[----:B------:R-:W-:Y:S05]  /*21b30*/  BSYNC B1 ;  /* 0x0000000000017941 */ /* 0x000fea0003800000 */
.L_x_12592:
        /* <DEDUP_REMOVED lines=21> */
.L_x_12595:
[----:B------:R-:W-:Y:S05]  /*21c90*/  BSYNC B1 ;  /* 0x0000000000017941 */ /* 0x000fea0003800000 */
.L_x_12594:
[----:B0-----:R-:W-:Y:S01]  /*21ca0*/  VIADD R0, R6, 0x60 ;  /* 0x0000006006007836 */ /* 0x001fe20000000000 */
[----:B--2-4-:R-:W0:Y:S04]  /*21cb0*/  SHFL.IDX PT, R5, R5, 0x3, 0x181f ;  /* 0x00781f0005057f89 */ /* 0x014e2800000e0000 */
[----:B------:R-:W-:Y:S01]  /*21cc0*/  ISETP.GE.AND P0, PT, R0, R11, PT ;  /* 0x0000000b0000720c */ /* 0x000fe20003f06270 */
[----:B-1-3--:R1:W2:-:S12]  /*21cd0*/  SHFL.IDX PT, R2, R4, 0x3, 0x181f ;  /* 0x00781f0004027f89 */ /* 0x00a29800000e0000 */
[----:B-1----:R-:W-:Y:S05]  /*21ce0*/  @P0 BRA `(.L_x_12586) ;  /* 0x0000000000440947 */ /* 0x002fea0003800000 */
[----:B------:R-:W-:Y:S02]  /*21cf0*/  ULDC UR4, c[0x0][0xbc8] ;  /* 0x0002f20000047ab9 */ /* 0x000fe40000000800 */
[----:B------:R-:W-:Y:S02]  /*21d00*/  ISETP.GE.AND P3, PT, R189, UR4, PT ;  /* 0x00000004bd007c0c */ /* 0x000fe4000bf66270 */
[----:B------:R-:W-:Y:S02]  /*21d10*/  ISETP.GE.AND P2, PT, R191, UR4, PT ;  /* 0x00000004bf007c0c */ /* 0x000fe4000bf46270 */
[----:B------:R-:W-:Y:S02]  /*21d20*/  ISETP.GE.AND P1, PT, R190, UR4, PT ;  /* 0x00000004be007c0c */ /* 0x000fe4000bf26270 */
[----:B------:R-:W-:-:S07]  /*21d30*/  ISETP.GE.AND P0, PT, R192, UR4, PT ;  /* 0x00000004c0007c0c */ /* 0x000fce000bf06270 */
[-C--:B--2---:R-:W-:Y:S02]  /*21d40*/  @!P3 LEA R6, P6, R189, R2.reuse, 0x1 ;  /* 0x00000002bd06b211 */ /* 0x084fe400078c08ff */
[-C--:B------:R-:W-:Y:S02]  /*21d50*/  @!P2 LEA R8, P5, R191, R2.reuse, 0x1 ;  /* 0x00000002bf08a211 */ /* 0x080fe400078a08ff */
[-C--:B------:R-:W-:Y:S02]  /*21d60*/  @!P1 LEA R10, P4, R190, R2.reuse, 0x1 ;  /* 0x00000002be0a9211 */ /* 0x080fe400078808ff */
[-C--:B0-----:R-:W-:Y:S02]  /*21d70*/  @!P3 LEA.HI.X R7, R189, R5.reuse, R201, 0x1, P6 ;  /* 0x00000005bd07b211 */ /* 0x081fe400030f0cc9 */
        /* <DEDUP_REMOVED lines=8> */
.L_x_12586:
[----:B------:R-:W-:Y:S05]  /*21e00*/  BSYNC B0 ;  /* 0x0000000000007941 */ /* 0x000fea0003800000 */
.L_x_12577:
[----:B------:R-:W-:Y:S02]  /*21e10*/  ULDC UR4, c[0x0][0xd3c] ;  /* 0x00034f0000047ab9 */ /* 0x000fe40000000800 */
[----:B------:R-:W-:-:S06]  /*21e20*/  UISETP.GE.AND UP0, UPT, UR5, UR4, UPT ;  /* 0x000000040500728c */ /* 0x000fcc000bf06270 */
[----:B------:R-:W-:-:S13]  /*21e30*/  PLOP3.LUT P0, PT, PT, PT, UP0, 0x80, 0x0 ;  /* 0x000000000000781c */ /* 0x000fda0003f0f008 */
[----:B------:R-:W-:Y:S05]  /*21e40*/  @!P0 BRA `(.L_x_12596) ;  /* 0xfffffdf400748947 */ /* 0x000fea000383ffff */
[----:B------:R-:W-:Y:S05]  /*21e50*/  EXIT ;  /* 0x000000000000794d */ /* 0x000fea0003800000 */
.L_x_12462:
        /* <DEDUP_REMOVED lines=16> */
.L_x_12597:
        /* <DEDUP_REMOVED lines=40> */
.L_x_12603:
        /* <DEDUP_REMOVED lines=12> */
.L_x_12602:
[----:B------:R-:W-:Y:S05]  /*222a0*/  BSYNC B0 ;  /* 0x0000000000007941 */ /* 0x000fea0003800000 */
.L_x_12601:
        /* <DEDUP_REMOVED lines=20> */
.L_x_12599:
        /* <DEDUP_REMOVED lines=20> */
.L_x_12604:
        /* <DEDUP_REMOVED lines=59> */
.L_x_12600:
[----:B------:R-:W-:Y:S01]  /*228e0*/  ULDC UR4, c[0x0][0xd3c] ;  /* 0x00034f0000047ab9 */ /* 0x000fe20000000800 */
[----:B------:R-:W-:Y:S02]  /*228f0*/  IMAD.MOV.U32 R17, RZ, RZ, RZ ;  /* 0x000000ffff117224 */ /* 0x000fe400078e00ff */
[----:B------:R-:W-:Y:S02]  /*22900*/  IMAD.U32 R16, RZ, RZ, UR6 ;  /* 0x00000006ff107e24 */ /* 0x000fe4000f8e00ff */
[----:B------:R-:W-:Y:S02]  /*22910*/  IMAD.MOV.U32 R18, RZ, RZ, RZ ;  /* 0x000000ffff127224 */ /* 0x000fe400078e00ff */
[----:B------:R-:W-:-:S07]  /*22920*/  IMAD.U32 R19, RZ, RZ, UR4 ;  /* 0x00000004ff137e24 */ /* 0x000fce000f8e00ff */
.L_x_12605:
[----:B------:R-:W-:-:S13]  /*22930*/  ISETP.NE.AND P0, PT, R5, RZ, PT ;  /* 0x000000ff0500720c */ /* 0x000fda0003f05270 */
[----:B------:R-:W0:Y:S01]  /*22940*/  @!P0 S2R R3, SR_CgaCtaId ;  /* 0x0000000000038919 */ /* 0x000e220000008800 */
[----:B------:R-:W-:-:S04]  /*22950*/  @!P0 MOV R0, 0x400 ;  /* 0x0000040000008802 */ /* 0x000fc80000000f00 */
[----:B0-----:R-:W-:-:S05]  /*22960*/  @!P0 LEA R0, R3, R0, 0x18 ;  /* 0x0000000003008211 */ /* 0x001fca00078ec0ff */
[----:B------:R1:W-:Y:S01]  /*22970*/  @!P0 STS.128 [R0+0x324d0], R16 ;  /* 0x0324d01000008388 */ /* 0x0003e20000000c00 */
[----:B------:R-:W-:Y:S06]  /*22980*/  BAR.ARV 0x5, 0x180 ;  /* 0x0146000000007b1d */ /* 0x000fec0000002000 */
.L_x_12598:
        /* <DEDUP_REMOVED lines=32> */
.L_x_12681:
        /* <DEDUP_REMOVED lines=41> */
.L_x_12607:
        /* <DEDUP_REMOVED lines=8> */
.L_x_12608:
        /* <DEDUP_REMOVED lines=9> */
.L_x_12609:
[----:B------:R-:W4:Y:S01]  /*22f30*/  LDL R6, [R1+0x440] ;  /* 0x0004400001067983 */ /* 0x000f220000100800 */
[----:B012---:R-:W0:Y:S01]  /*22f40*/  LDC R0, c[0x0][0x448] ;  /* 0x00011200ff007b82 */ /* 0x007e220000000800 */
[----:B------:R-:W-:Y:S01]  /*22f50*/  IMAD.SHL.U32 R37, R17, 0x80, RZ ;  /* 0x0000008011257824 */ /* 0x000fe200078e00ff */
[----:B------:R-:W-:Y:S01]  /*22f60*/  LOP3.LUT R23, R23, 0xfffeffff, RZ, 0xc0, !PT ;  /* 0xfffeffff17177812 */ /* 0x000fe200078ec0ff */
[----:B-----5:R-:W-:-:S05]  /*22f70*/  IMAD.IADD R17, R7, 0x1, -R30 ;  /* 0x0000000107117824 */ /* 0x020fca00078e0a1e */
[----:B---3--:R-:W1:Y:S01]  /*22f80*/  LDC.64 R2, c[0x0][0xad8] ;  /* 0x0002b600ff027b82 */ /* 0x008e620000000a00 */
[----:B0-----:R-:W-:Y:S01]  /*22f90*/  ISETP.NE.AND P2, PT, R0, 0x1, PT ;  /* 0x000000010000780c */ /* 0x001fe20003f45270 */
[----:B------:R-:W-:Y:S01]  /*22fa0*/  VIADD R0, R37, 0x7f ;  /* 0x0000007f25007836 */ /* 0x000fe20000000000 */
[----:B-1----:R-:W-:-:S11]  /*22fb0*/  ISETP.GE.AND P1, PT, R3, 0x1, PT ;  /* 0x000000010300780c */ /* 0x002fd60003f26270 */
[----:B------:R-:W0:Y:S01]  /*22fc0*/  @P2 LDC R5, c[0x0][0x44c] ;  /* 0x00011300ff052b82 */ /* 0x000e220000000800 */
[----:B------:R-:W-:-:S07]  /*22fd0*/  @P2 LOP3.LUT R23, R23, 0x10000, RZ, 0xfc, !PT ;  /* 0x0001000017172812 */ /* 0x000fce00078efcff */
[----:B------:R-:W1:Y:S01]  /*22fe0*/  @P2 LDC R9, c[0x0][0x450] ;  /* 0x00011400ff092b82 */ /* 0x000e620000000800 */
[----:B0-----:R-:W-:-:S05]  /*22ff0*/  @P2 IMAD.HI.U32 R4, R0, R5, RZ ;  /* 0x0000000500042227 */ /* 0x001fca00078e00ff */
[----:B-1----:R-:W-:Y:S02]  /*23000*/  @P2 SHF.R.U32.HI R0, RZ, R9, R4 ;  /* 0x00000009ff002219 */ /* 0x002fe40000011604 */
[----:B----4-:R-:W-:-:S05]  /*23010*/  IADD3 R5, R17, 0x1, -R6 ;  /* 0x0000000111057810 */ /* 0x010fca0007ffe806 */
        /* <DEDUP_REMOVED lines=14> */
.L_x_12612:
[----:B------:R-:W-:-:S13]  /*23100*/  ISETP.NE.AND P0, PT, R3, 0x1, PT ;  /* 0x000000010300780c */ /* 0x000fda0003f05270 */
[----:B------:R-:W0:Y:S02]  /*23110*/  @P0 LDC.64 R4, c[0x0][0xae0] ;  /* 0x0002b800ff040b82 */ /* 0x000e240000000a00 */
[----:B0-----:R-:W-:-:S05]  /*23120*/  @P0 IMAD.HI.U32 R4, R0, R4, RZ ;  /* 0x0000000400040227 */ /* 0x001fca00078e00ff */
[----:B------:R-:W-:-:S07]  /*23130*/  @P0 SHF.R.U32.HI R0, RZ, R5, R4 ;  /* 0x00000005ff000219 */ /* 0x000fce0000011604 */
.L_x_12613:
[----:B------:R-:W-:Y:S05]  /*23140*/  BSYNC B0 ;  /* 0x0000000000007941 */ /* 0x000fea0003800000 */
.L_x_12611:
[----:B------:R-:W-:-:S05]  /*23150*/  IMAD R5, R0, R3, R3 ;  /* 0x0000000300057224 */ /* 0x000fca00078e0203 */
[----:B------:R-:W-:-:S07]  /*23160*/  VIMNMX R2, R2, R5, PT ;  /* 0x0000000502027248 */ /* 0x000fce0003fe0100 */
.L_x_12610:
        /* <DEDUP_REMOVED lines=29> */
.L_x_12616:
[----:B------:R-:W-:-:S13]  /*23340*/  ISETP.NE.AND P0, PT, R3, 0x1, PT ;  /* 0x000000010300780c */ /* 0x000fda0003f05270 */
[----:B------:R-:W1:Y:S02]  /*23350*/  @P0 LDC.64 R4, c[0x0][0xae0] ;  /* 0x0002b800ff040b82 */ /* 0x000e640000000a00 */
[----:B-1----:R-:W-:-:S05]  /*23360*/  @P0 IMAD.HI.U32 R4, R2, R4, RZ ;  /* 0x0000000402040227 */ /* 0x002fca00078e00ff */
[----:B------:R-:W-:-:S07]  /*23370*/  @P0 SHF.R.U32.HI R2, RZ, R5, R4 ;  /* 0x00000005ff020219 */ /* 0x000fce0000011604 */
.L_x_12617:
[----:B------:R-:W-:Y:S05]  /*23380*/  BSYNC B0 ;  /* 0x0000000000007941 */ /* 0x000fea0003800000 */
.L_x_12615:
[----:B------:R-:W-:-:S05]  /*23390*/  IMAD R3, R2, R3, RZ ;  /* 0x0000000302037224 */ /* 0x000fca00078e02ff */
[----:B------:R-:W-:-:S07]  /*233a0*/  VIMNMX R0, R0, R3, !PT ;  /* 0x0000000300007248 */ /* 0x000fce0007fe0100 */
.L_x_12614:
        /* <DEDUP_REMOVED lines=24> */
.L_x_12619:
        /* <DEDUP_REMOVED lines=20> */
.L_x_12622:
[----:B------:R-:W-:Y:S05]  /*23670*/  BSYNC B6 ;  /* 0x0000000000067941 */ /* 0x000fea0003800000 */
.L_x_12621:
        /* <DEDUP_REMOVED lines=20> */
.L_x_12625:
        /* <DEDUP_REMOVED lines=15> */
.L_x_12624:
[----:B------:R-:W-:Y:S05]  /*238b0*/  BSYNC B6 ;  /* 0x0000000000067941 */ /* 0x000fea0003800000 */
.L_x_12623:
[----:B------:R-:W1:Y:S01]  /*238c0*/  S2R R20, SR_TID.X ;  /* 0x0000000000147919 */ /* 0x000e620000002100 */
[----:B------:R-:W-:Y:S01]  /*238d0*/  ULDC.64 UR4, c[0x0][0xaf0] ;  /* 0x0002bc0000047ab9 */ /* 0x000fe20000000a00 */
[----:B------:R-:W-:Y:S01]  /*238e0*/  IMAD.MOV.U32 R28, RZ, RZ, R19 ;  /* 0x000000ffff1c7224 */ /* 0x000fe200078e0013 */
[----:B------:R-:W-:Y:S01]  /*238f0*/  ISETP.NE.U32.AND P0, PT, RZ, UR4, PT ;  /* 0x00000004ff007c0c */ /* 0x000fe2000bf05070 */
[----:B------:R-:W-:-:S03]  /*23900*/  ULDC UR4, c[0x0][0x320] ;  /* 0x0000c80000047ab9 */ /* 0x000fc60000000800 */
[----:B------:R-:W-:-:S13]  /*23910*/  ISETP.NE.AND.EX P0, PT, RZ, UR5, PT, P0 ;  /* 0x00000005ff007c0c */ /* 0x000fda000bf05300 */
[----:B------:R-:W2:Y:S01]  /*23920*/  @P0 LDC.64 R2, c[0x0][0xaf0] ;  /* 0x0002bc00ff020b82 */ /* 0x000ea20000000a00 */
[----:B-1----:R-:W-:Y:S01]  /*23930*/  IMAD.SHL.U32 R34, R20, 0x8, RZ ;  /* 0x0000000814227824 */ /* 0x002fe200078e00ff */
[----:B------:R-:W-:-:S06]  /*23940*/  LOP3.LUT R23, R23, 0xffffffef, RZ, 0xc0, !PT ;  /* 0xffffffef17177812 */ /* 0x000fcc00078ec0ff */
[----:B------:R-:W1:Y:S01]  /*23950*/  LDC R20, c[0x0][0x430] ;  /* 0x00010c00ff147b82 */ /* 0x000e620000000800 */
[----:B------:R-:W-:-:S04]  /*23960*/  LOP3.LUT R34, R34, 0x38, RZ, 0xc0, !PT ;  /* 0x0000003822227812 */ /* 0x000fc800078ec0ff */
[----:B------:R-:W-:Y:S01]  /*23970*/  LOP3.LUT R32, R34, 0x40, RZ, 0xfc, !PT ;  /* 0x0000004022207812 */ /* 0x000fe200078efcff */
[----:B--2---:R-:W-:-:S03]  /*23980*/  @P0 IMAD.WIDE R2, R19, 0x4, R2 ;  /* 0x0000000413020825 */ /* 0x004fc600078e0202 */
        /* <DEDUP_REMOVED lines=17> */
.L_x_12699:
[----:B------:R-:W1:Y:S01]  /*23aa0*/  S2R R2, SR_TID.X ;  /* 0x0000000000027919 */ /* 0x000e620000002100 */
[----:B------:R-:W-:Y:S01]  /*23ab0*/  ISETP.NE.AND P1, PT, R20, 0x1, PT ;  /* 0x000000011400780c */ /* 0x000fe20003f25270 */
[----:B------:R-:W-:Y:S01]  /*23ac0*/  IMAD.MOV.U32 R36, RZ, RZ, RZ ;  /* 0x000000ffff247224 */ /* 0x000fe200078e00ff */
[----:B-----5:R-:W-:Y:S01]  /*23ad0*/  SHF.R.S32.HI R32, RZ, 0x1f, R28 ;  /* 0x0000001fff207819 */ /* 0x020fe2000001141c */
[----:B------:R-:W2:Y:S01]  /*23ae0*/  S2R R3, SR_TID.X ;  /* 0x0000000000037919 */ /* 0x000ea20000002100 */
[----:B------:R-:W-:-:S09]  /*23af0*/  LOP3.LUT R23, R23, 0xffff7fff, RZ, 0xc0, !PT ;  /* 0xffff7fff17177812 */ /* 0x000fd200078ec0ff */
[----:B------:R-:W3:Y:S01]  /*23b00*/  @P1 LDC R5, c[0x0][0x434] ;  /* 0x00010d00ff051b82 */ /* 0x000ee20000000800 */
[----:B------:R-:W-:-:S07]  /*23b10*/  @P1 LOP3.LUT R23, R23, 0x8000, RZ, 0xfc, !PT ;  /* 0x0000800017171812 */ /* 0x000fce00078efcff */
[----:B------:R-:W4:Y:S01]  /*23b20*/  @P1 LDC R4, c[0x0][0x438] ;  /* 0x00010e00ff041b82 */ /* 0x000f220000000800 */
[----:B-1----:R-:W-:Y:S01]  /*23b30*/  LOP3.LUT R2, R2, 0x7f, RZ, 0xc0, !PT ;  /* 0x0000007f02027812 */ /* 0x002fe200078ec0ff */
[----:B--2---:R-:W-:-:S03]  /*23b40*/  IMAD.SHL.U32 R10, R3, 0x10, RZ ;  /* 0x00000010030a7824 */ /* 0x004fc600078e00ff */
[----:B------:R-:W-:-:S04]  /*23b50*/  SHF.R.U32.HI R2, RZ, 0x3, R2 ;  /* 0x00000003ff027819 */ /* 0x000fc80000011602 */
[----:B------:R-:W-:-:S05]  /*23b60*/  LOP3.LUT R10, R2, 0x70, R10, 0xf8, !PT ;  /* 0x00000070020a7812 */ /* 0x000fca00078ef80a */
[----:B------:R-:W-:-:S05]  /*23b70*/  IMAD R8, R0, 0x60, R10 ;  /* 0x0000006000087824 */ /* 0x000fca00078e020a */
[C---:B------:R-:W-:Y:S01]  /*23b80*/  ISETP.GE.AND P0, PT, R8.reuse, R17, PT ;  /* 0x000000110800720c */ /* 0x040fe20003f06270 */
[----:B------:R-:W-:-:S03]  /*23b90*/  IMAD.IADD R8, R8, 0x1, R30 ;  /* 0x0000000108087824 */ /* 0x000fc600078e021e */
[----:B------:R-:W-:Y:S01]  /*23ba0*/  ISETP.GT.U32.OR P0, PT, R10, 0x5f, P0 ;  /* 0x0000005f0a00780c */ /* 0x000fe20000704470 */
[----:B---3--:R-:W-:-:S04]  /*23bb0*/  @P1 IMAD.HI.U32 R5, R8, R5, RZ ;  /* 0x0000000508051227 */ /* 0x008fc800078e00ff */
[----:B------:R-:W-:Y:S01]  /*23bc0*/  IMAD.MOV.U32 R6, RZ, RZ, R8 ;  /* 0x000000ffff067224 */ /* 0x000fe200078e0008 */
[----:B----4-:R-:W-:-:S07]  /*23bd0*/  @P1 SHF.R.U32.HI R6, RZ, R4, R5 ;  /* 0x00000004ff061219 */ /* 0x010fce0000011605 */
[----:B------:R-:W1:Y:S01]  /*23be0*/  @!P0 LDC.64 R2, c[0x0][0x428] ;  /* 0x00010a00ff028b82 */ /* 0x000e620000000a00 */
[----:B------:R-:W-:-:S07]  /*23bf0*/  @!P0 SHF.R.S32.HI R7, RZ, 0x1f, R6 ;  /* 0x0000001fff078819 */ /* 0x000fce0000011406 */
[----:B------:R-:W2:Y:S01]  /*23c00*/  @!P0 LDC.64 R4, c[0x0][0x418] ;  /* 0x00010600ff048b82 */ /* 0x000ea20000000a00 */
[----:B-1----:R-:W-:-:S04]  /*23c10*/  @!P0 IMAD R9, R32, R2, RZ ;  /* 0x0000000220098224 */ /* 0x002fc800078e02ff */
[C---:B------:R-:W-:Y:S02]  /*23c20*/  @!P0 IMAD R9, R28.reuse, R3, R9 ;  /* 0x000000031c098224 */ /* 0x040fe400078e0209 */
[----:B------:R-:W-:-:S04]  /*23c30*/  @!P0 IMAD.WIDE.U32 R2, R28, R2, R6 ;  /* 0x000000021c028225 */ /* 0x000fc800078e0006 */
[----:B------:R-:W-:Y:S01]  /*23c40*/  @!P0 IMAD.IADD R9, R3, 0x1, R9 ;  /* 0x0000000103098824 */ /* 0x000fe200078e0209 */
[----:B--2---:R-:W-:Y:S01]  /*23c50*/  @!P0 LEA R4, P1, R2, R4, 0x2 ;  /* 0x0000000402048211 */ /* 0x004fe200078210ff */
[----:B------:R-:W-:-:S03]  /*23c60*/  IMAD.MOV R3, RZ, RZ, -R6 ;  /* 0x000000ffff037224 */ /* 0x000fc600078e0a06 */
[----:B------:R-:W-:Y:S01]  /*23c70*/  @!P0 LEA.HI.X R5, R2, R5, R9, 0x2, P1 ;  /* 0x0000000502058211 */ /* 0x000fe200008f1409 */
[----:B------:R-:W-:Y:S02]  /*23c80*/  IMAD R3, R20, R3, R8 ;  /* 0x0000000314037224 */ /* 0x000fe400078e0208 */
[----:B------:R-:W-:Y:S02]  /*23c90*/  IMAD.U32 R2, RZ, RZ, UR38 ;  /* 0x00000026ff027e24 */ /* 0x000fe4000f8e00ff */
[----:B------:R1:W5:Y:S01]  /*23ca0*/  @!P0 LDG.E R36, desc[UR36][R4.64] ;  /* 0x0000002404248981 */ /* 0x000362000c1e1900 */
[----:B------:R-:W-:Y:S02]  /*23cb0*/  ISETP.GT.U32.AND P1, PT, R10, 0x5f, PT ;  /* 0x0000005f0a00780c */ /* 0x000fe40003f24070 */
[----:B------:R-:W-:Y:S01]  /*23cc0*/  ISETP.NE.AND P0, PT, R2, 0x3, PT ;  /* 0x000000030200780c */ /* 0x000fe20003f05270 */
[----:B------:R2:W-:Y:S01]  /*23cd0*/  STL [R1+0x444], R3 ;  /* 0x0004440301007387 */ /* 0x0005e20000100800 */
[----:B------:R-:W-:-:S02]  /*23ce0*/  LOP3.LUT R23, R23, 0xfffffbff, RZ, 0xc0, !PT ;  /* 0xfffffbff17177812 */ /* 0x000fc400078ec0ff */
[----:B------:R-:W-:Y:S02]  /*23cf0*/  SHF.R.S32.HI R27, RZ, 0x1f, R18 ;  /* 0x0000001fff1b7819 */ /* 0x000fe40000011412 */
[----:B--2---:R-:W-:-:S07]  /*23d00*/  SEL R3, RZ, 0x1, P2 ;  /* 0x00000001ff037807 */ /* 0x004fce0001000000 */
[----:B------:R-:W-:Y:S01]  /*23d10*/  @P0 LOP3.LUT R23, R23, 0x400, RZ, 0xfc, !PT ;  /* 0x0000040017170812 */ /* 0x000fe200078efcff */
[----:B------:R1:W-:Y:S03]  /*23d20*/  STL [R1+0x46c], R3 ;  /* 0x00046c0301007387 */ /* 0x0003e60000100800 */
[----:B------:R-:W-:-:S04]  /*23d30*/  LOP3.LUT R23, R23, 0xffffffdf, RZ, 0xc0, !PT ;  /* 0xffffffdf17177812 */ /* 0x000fc800078ec0ff */
[----:B------:R-:W-:Y:S01]  /*23d40*/  @P1 LOP3.LUT R23, R23, 0x20, RZ, 0xfc, !PT ;  /* 0x0000002017171812 */ /* 0x000fe200078efcff */
[----:B------:R-:W-:Y:S06]  /*23d50*/  @!P0 BRA `(.L_x_12627) ;  /* 0x0000000000048947 */ /* 0x000fec0003800000 */
[----:B------:R-:W-:Y:S01]  /*23d60*/  BPT.TRAP 0x1 ;  /* 0x000000040000795c */ /* 0x000fe20000300000 */
.L_x_12627:
[----:B0-----:R-:W-:Y:S01]  /*23d70*/  IMAD R31, R0, -0x60, R17 ;  /* 0xffffffa0001f7824 */ /* 0x001fe200078e0211 */
[----:B------:R-:W-:Y:S01]  /*23d80*/  SHF.L.U32 R0, R26, 0x1f, RZ ;  /* 0x0000001f1a007819 */ /* 0x000fe200000006ff */
[----:B------:R-:W-:Y:S01]  /*23d90*/  IMAD R17, R24, 0x8, R22 ;  /* 0x0000000818117824 */ /* 0x000fe200078e0216 */
[----:B------:R-:W-:Y:S03]  /*23da0*/  BSSY B0, `(.L_x_12628) ;  /* 0x0000003000007945 */ /* 0x000fe60003800000 */
[----:B------:R-:W0:Y:S02]  /*23db0*/  SYNCS.PHASECHK.TRANS64.TRYWAIT P0, [R17+URZ+0x32440], R0 ;  /* 0x03244000110075a7 */ /* 0x000e24000800017f */
[----:B0-----:R-:W-:Y:S05]  /*23dc0*/  @!P0 BRA `(.L_x_12629) ;  /* 0x0000004800908947 */ /* 0x001fea0003800000 */
.L_x_12700:
[----:B------:R-:W-:Y:S05]  /*23dd0*/  BSYNC B0 ;  /* 0x0000000000007941 */ /* 0x000fea0003800000 */
.L_x_12628:
[----:B------:R-:W0:Y:S01]  /*23de0*/  LDL R2, [R1+0x444] ;  /* 0x0004440001027983 */ /* 0x000e220000100800 */
[----:B------:R-:W-:Y:S01]  /*23df0*/  ULDC.64 UR4, c[0x0][0x300] ;  /* 0x0000c00000047ab9 */ /* 0x000fe20000000a00 */
[----:B-1---5:R-:W-:Y:S02]  /*23e00*/  SHF.R.S32.HI R4, RZ, 0x1f, R36 ;  /* 0x0000001fff047819 */ /* 0x022fe40000011424 */
        /* <DEDUP_REMOVED lines=87> */
.L_x_12714:
        /* <DEDUP_REMOVED lines=10> */
.L_x_12631:
        /* <DEDUP_REMOVED lines=10> */
.L_x_12632:
        /* <DEDUP_REMOVED lines=31> */
.L_x_12634:
[----:B------:R-:W-:Y:S05]  /*246b0*/  BSYNC B6 ;  /* 0x0000000000067941 */ /* 0x000fea0003800000 */
.L_x_12633:
[----:B------:R-:W3:Y:S01]  /*246c0*/  LDL R20, [R1+0x454] ;  /* 0x0004540001147983 */ /* 0x000ee20000100800 */
[----:B------:R-:W-:Y:S01]  /*246d0*/  IMAD.MOV.U32 R21, RZ, RZ, R34 ;  /* 0x000000ffff157224 */ /* 0x000fe200078e0022 */
[----:B------:R-:W-:Y:S01]  /*246e0*/  ULDC.64 UR4, c[0x0][0x298] ;  /* 0x0000a60000047ab9 */ /* 0x000fe20000000a00 */
[----:B0-----:R-:W0:Y:S01]  /*246f0*/  LDC R5, c[0x0][0x448] ;  /* 0x00011200ff057b82 */ /* 0x001e220000000800 */
[----:B------:R-:W4:Y:S01]  /*24700*/  S2R R2, SR_TID.X ;  /* 0x0000000000027919 */ /* 0x000f220000002100 */
[----:B------:R-:W5:Y:S01]  /*24710*/  S2R R34, SR_TID.X ;  /* 0x0000000000227919 */ /* 0x000f620000002100 */
[----:B----4-:R-:W-:-:S04]  /*24720*/  LOP3.LUT R2, R2, 0x7f, RZ, 0xc0, !PT ;  /* 0x0000007f02027812 */ /* 0x010fc800078ec0ff */
[----:B--2---:R-:W-:Y:S02]  /*24730*/  SHF.R.U32.HI R0, RZ, 0x3, R2 ;  /* 0x00000003ff007819 */ /* 0x004fe40000011602 */
[----:B------:R-:W2:Y:S01]  /*24740*/  LDC R2, c[0x0][0x448] ;  /* 0x00011200ff027b82 */ /* 0x000ea20000000800 */
[----:B---3--:R-:W-:Y:S02]  /*24750*/  IMAD.MOV.U32 R4, RZ, RZ, R20 ;  /* 0x000000ffff047224 */ /* 0x008fe400078e0014 */
[----:B------:R-:W3:Y:S01]  /*24760*/  LDL R20, [R1+0x44c] ;  /* 0x00044c0001147983 */ /* 0x000ee20000100800 */
[----:B--2---:R-:W-:Y:S01]  /*24770*/  ISETP.NE.AND P6, PT, R2, 0x1, PT ;  /* 0x000000010200780c */ /* 0x004fe20003fc5270 */
[----:B-----5:R-:W-:Y:S02]  /*24780*/  IMAD.SHL.U32 R34, R34, 0x10, RZ ;  /* 0x0000001022227824 */ /* 0x020fe400078e00ff */
[----:B------:R-:W-:Y:S01]  /*24790*/  IMAD R4, R4, UR4, RZ ;  /* 0x0000000404047c24 */ /* 0x000fe2000f8e02ff */
[----:B------:R-:W2:Y:S02]  /*247a0*/  S2R R6, SR_TID.X ;  /* 0x0000000000067919 */ /* 0x000ea40000002100 */
[----:B------:R-:W-:Y:S01]  /*247b0*/  LOP3.LUT R34, R0, 0x70, R34, 0xf8, !PT ;  /* 0x0000007000227812 */ /* 0x000fe200078ef822 */
[----:B------:R-:W-:-:S04]  /*247c0*/  IMAD R4, R35, UR5, R4 ;  /* 0x0000000523047c24 */ /* 0x000fc8000f8e0204 */
[----:B------:R-:W-:Y:S02]  /*247d0*/  IMAD.IADD R34, R34, 0x1, R37 ;  /* 0x0000000122227824 */ /* 0x000fe400078e0225 */
[----:B------:R-:W4:Y:S02]  /*247e0*/  @P6 LDC R3, c[0x0][0x44c] ;  /* 0x00011300ff036b82 */ /* 0x000f240000000800 */
[----:B------:R-:W-:-:S06]  /*247f0*/  IMAD.MOV.U32 R0, RZ, RZ, R34 ;  /* 0x000000ffff007224 */ /* 0x000fcc00078e0022 */
[----:B------:R-:W5:Y:S01]  /*24800*/  @P6 LDC R2, c[0x0][0x450] ;  /* 0x00011400ff026b82 */ /* 0x000f620000000800 */
[----:B----4-:R-:W-:-:S05]  /*24810*/  @P6 IMAD.HI.U32 R3, R34, R3, RZ ;  /* 0x0000000322036227 */ /* 0x010fca00078e00ff */
[----:B-----5:R-:W-:Y:S01]  /*24820*/  @P6 SHF.R.U32.HI R0, RZ, R2, R3 ;  /* 0x00000002ff006219 */ /* 0x020fe20000011603 */
        /* <DEDUP_REMOVED lines=9> */
[----:B--2---:R-:W-:-:S04]  /*248c0*/  LOP3.LUT R21, R6, 0x7f, RZ, 0xc0, !PT ;  /* 0x0000007f06157812 */ /* 0x004fc800078ec0ff */
[----:B------:R-:W-:Y:S01]  /*248d0*/  SHF.R.U32.HI R21, RZ, 0x3, R21 ;  /* 0x00000003ff157819 */ /* 0x000fe20000011615 */
[C---:B---3--:R-:W-:Y:S02]  /*248e0*/  IMAD R4, R20.reuse, UR5, R4 ;  /* 0x0000000514047c24 */ /* 0x048fe4000f8e0204 */
[----:B------:R-:W-:Y:S01]  /*248f0*/  IMAD.WIDE.U32 R2, R20, UR4, R2 ;  /* 0x0000000414027c25 */ /* 0x000fe2000f8e0002 */
[----:B------:R-:W-:-:S03]  /*24900*/  ULDC.64 UR4, c[0x0][0x2d0] ;  /* 0x0000b40000047ab9 */ /* 0x000fc60000000a00 */
[----:B------:R-:W-:Y:S01]  /*24910*/  IMAD.IADD R3, R3, 0x1, R4 ;  /* 0x0000000103037824 */ /* 0x000fe200078e0204 */
[----:B------:R-:W-:Y:S01]  /*24920*/  SHF.R.S32.HI R4, RZ, 0x1f, R0 ;  /* 0x0000001fff047819 */ /* 0x000fe20000011400 */
[----:B------:R-:W-:Y:S02]  /*24930*/  IMAD.SHL.U32 R20, R6, 0x8, RZ ;  /* 0x0000000806147824 */ /* 0x000fe400078e00ff */
[----:B------:R-:W-:-:S03]  /*24940*/  IMAD.WIDE.U32 R2, R0, UR4, R2 ;  /* 0x0000000400027c25 */ /* 0x000fc6000f8e0002 */
[----:B------:R-:W-:Y:S01]  /*24950*/  LOP3.LUT R20, R20, 0x38, RZ, 0xc0, !PT ;  /* 0x0000003814147812 */ /* 0x000fe200078ec0ff */
[----:B------:R-:W-:-:S04]  /*24960*/  IMAD R4, R4, UR4, RZ ;  /* 0x0000000404047c24 */ /* 0x000fc8000f8e02ff */
[----:B------:R-:W-:Y:S01]  /*24970*/  IMAD R4, R0, UR5, R4 ;  /* 0x0000000500047c24 */ /* 0x000fe2000f8e0204 */
[----:B------:R-:W-:Y:S01]  /*24980*/  ULDC.64 UR4, c[0x0][0x2c8] ;  /* 0x0000b20000047ab9 */ /* 0x000fe20000000a00 */
[----:B------:R-:W-:Y:S02]  /*24990*/  IMAD.MOV R0, RZ, RZ, -R0 ;  /* 0x000000ffff007224 */ /* 0x000fe400078e0a00 */
[----:B------:R-:W-:Y:S02]  /*249a0*/  IMAD.IADD R3, R3, 0x1, R4 ;  /* 0x0000000103037824 */ /* 0x000fe400078e0204 */
[----:B0-----:R-:W-:-:S04]  /*249b0*/  IMAD R0, R5, R0, R34 ;  /* 0x0000000005007224 */ /* 0x001fc800078e0222 */
        /* <DEDUP_REMOVED lines=13> */
[----:B------:R-:W-:Y:S01]  /*24a90*/  IMAD.IADD R37, R21, 0x1, R37 ;  /* 0x0000000115257824 */ /* 0x000fe200078e0225 */
[----:B------:R-:W-:Y:S02]  /*24aa0*/  LOP3.LUT R23, R23, 0xffffdfff, RZ, 0xc0, !PT ;  /* 0xffffdfff17177812 */ /* 0x000fe400078ec0ff */
[----:B------:R-:W0:Y:S01]  /*24ab0*/  SHFL.IDX PT, R3, R0, RZ, 0x181f ;  /* 0x00181fff00037589 */ /* 0x000e2200000e0000 */
[----:B------:R-:W-:-:S03]  /*24ac0*/  VIADD R6, R37, 0x10 ;  /* 0x0000001025067836 */ /* 0x000fc60000000000 */
[----:B------:R-:W-:Y:S04]  /*24ad0*/  SHFL.IDX PT, R12, R0, 0x1, 0x181f ;  /* 0x00381f00000c7f89 */ /* 0x000fe800000e0000 */
[----:B------:R-:W-:Y:S04]  /*24ae0*/  SHFL.IDX PT, R10, R0, 0x2, 0x181f ;  /* 0x00581f00000a7f89 */ /* 0x000fe800000e0000 */
[----:B------:R-:W-:Y:S01]  /*24af0*/  SHFL.IDX PT, R9, R0, 0x3, 0x181f ;  /* 0x00781f0000097f89 */ /* 0x000fe200000e0000 */
[----:B--2---:R-:W-:-:S03]  /*24b00*/  IMAD R5, R2, R5, RZ ;  /* 0x0000000502057224 */ /* 0x004fc600078e02ff */
[----:B------:R-:W2:Y:S02]  /*24b10*/  SHFL.IDX PT, R2, R4, RZ, 0x181f ;  /* 0x00181fff04027589 */ /* 0x000ea400000e0000 */
[CC--:B------:R-:W-:Y:S02]  /*24b20*/  ISETP.GE.AND P6, PT, R37.reuse, R5.reuse, PT ;  /* 0x000000052500720c */ /* 0x0c0fe40003fc6270 */
[----:B------:R-:W-:Y:S01]  /*24b30*/  ISETP.GE.AND P5, PT, R6, R5, PT ;  /* 0x000000050600720c */ /* 0x000fe20003fa6270 */
[----:B------:R-:W-:-:S05]  /*24b40*/  VIADD R6, R37, 0x20 ;  /* 0x0000002025067836 */ /* 0x000fca0000000000 */
[----:B------:R-:W-:-:S05]  /*24b50*/  ISETP.GE.AND P3, PT, R6, R5, PT ;  /* 0x000000050600720c */ /* 0x000fca0003f66270 */
[----:B0-----:R-:W-:Y:S02]  /*24b60*/  @!P6 LEA R3, P1, R20, R3, 0x1 ;  /* 0x000000031403e211 */ /* 0x001fe400078208ff */
[----:B------:R-:W-:-:S04]  /*24b70*/  @P6 LOP3.LUT R23, R23, 0x2000, RZ, 0xfc, !PT ;  /* 0x0000200017176812 */ /* 0x000fc800078efcff */
[----:B------:R-:W-:Y:S01]  /*24b80*/  LOP3.LUT R23, R23, 0xffffefff, RZ, 0xc0, !PT ;  /* 0xffffefff17177812 */ /* 0x000fe200078ec0ff */
[----:B--2---:R-:W-:Y:S01]  /*24b90*/  @!P6 IMAD.X R8, RZ, RZ, R2, P1 ;  /* 0x000000ffff08e224 */ /* 0x004fe200008e0602 */
[----:B------:R-:W-:Y:S01]  /*24ba0*/  @!P5 LEA R12, P1, R20, R12, 0x1 ;  /* 0x0000000c140cd211 */ /* 0x000fe200078208ff */
[----:B------:R-:W0:Y:S01]  /*24bb0*/  SHFL.IDX PT, R2, R4, 0x1, 0x181f ;  /* 0x00381f0004027f89 */ /* 0x000e2200000e0000 */
[----:B------:R-:W-:-:S04]  /*24bc0*/  @P5 LOP3.LUT R23, R23, 0x1000, RZ, 0xfc, !PT ;  /* 0x0000100017175812 */ /* 0x000fc800078efcff */
[----:B------:R-:W-:-:S04]  /*24bd0*/  LOP3.LUT R23, R23, 0xfffff7ff, RZ, 0xc0, !PT ;  /* 0xfffff7ff17177812 */ /* 0x000fc800078ec0ff */
[----:B------:R-:W-:-:S04]  /*24be0*/  @P3 LOP3.LUT R23, R23, 0x800, RZ, 0xfc, !PT ;  /* 0x0000080017173812 */ /* 0x000fc800078efcff */
[----:B------:R-:W-:Y:S01]  /*24bf0*/  LOP3.LUT R23, R23, 0xfffffdff, RZ, 0xc0, !PT ;  /* 0xfffffdff17177812 */ /* 0x000fe200078ec0ff */
[----:B0-----:R-:W-:Y:S01]  /*24c00*/  @!P5 IMAD.X R7, RZ, RZ, R2, P1 ;  /* 0x000000ffff07d224 */ /* 0x001fe200008e0602 */
[----:B------:R-:W-:Y:S01]  /*24c10*/  @!P3 LEA R10, P1, R20, R10, 0x1 ;  /* 0x0000000a140ab211 */ /* 0x000fe200078208ff */
[----:B------:R-:W0:Y:S04]  /*24c20*/  SHFL.IDX PT, R2, R4, 0x2, 0x181f ;  /* 0x00581f0004027f89 */ /* 0x000e2800000e0000 */
[----:B0-----:R-:W-:Y:S02]  /*24c30*/  @!P3 IMAD.X R6, RZ, RZ, R2, P1 ;  /* 0x000000ffff06b224 */ /* 0x001fe400008e0602 */
[----:B------:R-:W-:-:S05]  /*24c40*/  VIADD R2, R37, 0x30 ;  /* 0x0000003025027836 */ /* 0x000fca0000000000 */
[----:B------:R-:W-:Y:S01]  /*24c50*/  ISETP.GE.AND P2, PT, R2, R5, PT ;  /* 0x000000050200720c */ /* 0x000fe20003f46270 */
[----:B------:R-:W-:-:S05]  /*24c60*/  VIADD R2, R37, 0x40 ;  /* 0x0000004025027836 */ /* 0x000fca0000000000 */
[----:B------:R-:W-:Y:S02]  /*24c70*/  ISETP.GE.AND P4, PT, R2, R5, PT ;  /* 0x000000050200720c */ /* 0x000fe40003f86270 */
[----:B------:R-:W0:Y:S05]  /*24c80*/  SHFL.IDX PT, R2, R4, 0x3, 0x181f ;  /* 0x00781f0004027f89 */ /* 0x000e2a00000e0000 */
[----:B------:R-:W-:Y:S02]  /*24c90*/  @!P2 LEA R13, P1, R20, R9, 0x1 ;  /* 0x00000009140da211 */ /* 0x000fe400078208ff */
[----:B------:R-:W2:Y:S01]  /*24ca0*/  SHFL.IDX PT, R9, R0, 0x4, 0x181f ;  /* 0x00981f0000097f89 */ /* 0x000ea200000e0000 */
[----:B------:R-:W-:-:S04]  /*24cb0*/  @P2 LOP3.LUT R23, R23, 0x200, RZ, 0xfc, !PT ;  /* 0x0000020017172812 */ /* 0x000fc800078efcff */
[----:B------:R-:W-:-:S04]  /*24cc0*/  LOP3.LUT R23, R23, 0xfffffeff, RZ, 0xc0, !PT ;  /* 0xfffffeff17177812 */ /* 0x000fc800078ec0ff */
[----:B------:R-:W-:-:S04]  /*24cd0*/  @P4 LOP3.LUT R23, R23, 0x100, RZ, 0xfc, !PT ;  /* 0x0000010017174812 */ /* 0x000fc800078efcff */
[----:B------:R-:W-:Y:S01]  /*24ce0*/  LOP3.LUT R23, R23, 0xffffff7f, RZ, 0xc0, !PT ;  /* 0xffffff7f17177812 */ /* 0x000fe200078ec0ff */
[----:B0-----:R-:W-:Y:S02]  /*24cf0*/  @!P2 IMAD.X R11, RZ, RZ, R2, P1 ;  /* 0x000000ffff0ba224 */ /* 0x001fe400008e0602 */
[----:B------:R-:W0:Y:S01]  /*24d00*/  SHFL.IDX PT, R2, R4, 0x4, 0x181f ;  /* 0x00981f0004027f89 */ /* 0x000e2200000e0000 */
[----:B--2---:R-:W-:-:S03]  /*24d10*/  @!P4 LEA R15, P1, R20, R9, 0x1 ;  /* 0x00000009140fc211 */ /* 0x004fc600078208ff */
[----:B------:R-:W-:Y:S02]  /*24d20*/  SHFL.IDX PT, R9, R0, 0x6, 0x181f ;  /* 0x00d81f0000097f89 */ /* 0x000fe400000e0000 */
[----:B0-----:R-:W-:Y:S02]  /*24d30*/  @!P4 IMAD.X R14, RZ, RZ, R2, P1 ;  /* 0x000000ffff0ec224 */ /* 0x001fe400008e0602 */
[----:B------:R-:W-:Y:S02]  /*24d40*/  @!P6 IMAD.MOV.U32 R2, RZ, RZ, R3 ;  /* 0x000000ffff02e224 */ /* 0x000fe400078e0003 */
[----:B------:R-:W-:Y:S02]  /*24d50*/  @!P6 IMAD.MOV.U32 R3, RZ, RZ, R8 ;  /* 0x000000ffff03e224 */ /* 0x000fe400078e0008 */
[----:B------:R-:W-:Y:S04]  /*24d60*/  SHFL.IDX PT, R8, R4, 0x6, 0x181f ;  /* 0x00d81f0004087f89 */ /* 0x000fe800000e0000 */
[----:B------:R0:W-:Y:S02]  /*24d70*/  @!P6 LDGSTS.E.BYPASS.LTC128B.128 [R25+0x18400], desc[UR36][R2.64], !P0 ;  /* 0x184000000219efae */ /* 0x0001e4000c101d64 */
[----:B0-----:R-:W-:-:S02]  /*24d80*/  @!P5 IMAD.MOV.U32 R2, RZ, RZ, R12 ;  /* 0x000000ffff02d224 */ /* 0x001fc400078e000c */
[----:B------:R-:W-:Y:S02]  /*24d90*/  @!P5 IMAD.MOV.U32 R3, RZ, RZ, R7 ;  /* 0x000000ffff03d224 */ /* 0x000fe400078e0007 */
[----:B------:R-:W0:Y:S04]  /*24da0*/  SHFL.IDX PT, R7, R0, 0x5, 0x181f ;  /* 0x00b81f0000077f89 */ /* 0x000e2800000e0000 */
[----:B------:R2:W-:Y:S04]  /*24db0*/  @!P5 LDGSTS.E.BYPASS.LTC128B.128 [R25+0x18c00], desc[UR36][R2.64], !P0 ;  /* 0x18c000000219dfae */ /* 0x0005e8000c101d64 */
[----:B------:R-:W-:Y:S01]  /*24dc0*/  SHFL.IDX PT, R0, R0, 0x7, 0x181f ;  /* 0x00f81f0000007f89 */ /* 0x000fe200000e0000 */
[----:B--2---:R-:W-:-:S02]  /*24dd0*/  @!P3 IMAD.MOV.U32 R2, RZ, RZ, R10 ;  /* 0x000000ffff02b224 */ /* 0x004fc400078e000a */
[----:B------:R-:W-:Y:S02]  /*24de0*/  @!P3 IMAD.MOV.U32 R3, RZ, RZ, R6 ;  /* 0x000000ffff03b224 */ /* 0x000fe400078e0006 */
[----:B------:R-:W2:Y:S04]  /*24df0*/  SHFL.IDX PT, R6, R4, 0x5, 0x181f ;  /* 0x00b81f0004067f89 */ /* 0x000ea800000e0000 */
[----:B------:R3:W-:Y:S04]  /*24e00*/  @!P3 LDGSTS.E.BYPASS.LTC128B.128 [R25+0x19400], desc[UR36][R2.64], !P0 ;  /* 0x194000000219bfae */ /* 0x0007e8000c101d64 */
[----:B------:R-:W4:Y:S01]  /*24e10*/  SHFL.IDX PT, R4, R4, 0x7, 0x181f ;  /* 0x00f81f0004047f89 */ /* 0x000f2200000e0000 */
[----:B---3--:R-:W-:-:S02]  /*24e20*/  VIADD R2, R37, 0x50 ;  /* 0x0000005025027836 */ /* 0x008fc40000000000 */
[----:B------:R-:W-:-:S03]  /*24e30*/  @!P2 IMAD.MOV.U32 R3, RZ, RZ, R11 ;  /* 0x000000ffff03a224 */ /* 0x000fc600078e000b */
[----:B------:R-:W-:Y:S01]  /*24e40*/  ISETP.GE.AND P3, PT, R2, R5, PT ;  /* 0x000000050200720c */ /* 0x000fe20003f66270 */
[----:B------:R-:W-:-:S05]  /*24e50*/  @!P2 IMAD.MOV.U32 R2, RZ, RZ, R13 ;  /* 0x000000ffff02a224 */ /* 0x000fca00078e000d */
[----:B------:R3:W-:Y:S07]  /*24e60*/  @!P2 LDGSTS.E.BYPASS.LTC128B.128 [R25+0x19c00], desc[UR36][R2.64], !P0 ;  /* 0x19c000000219afae */ /* 0x0007ee000c101d64 */
[----:B0-----:R-:W-:Y:S02]  /*24e70*/  @!P3 LEA R7, P1, R20, R7, 0x1 ;  /* 0x000000071407b211 */ /* 0x001fe400078208ff */
[----:B------:R-:W-:Y:S01]  /*24e80*/  @P3 LOP3.LUT R23, R23, 0x80, RZ, 0xfc, !PT ;  /* 0x0000008017173812 */ /* 0x000fe200078efcff */
[----:B---3--:R-:W-:-:S03]  /*24e90*/  VIADD R2, R37, 0x60 ;  /* 0x0000006025027836 */ /* 0x008fc60000000000 */
[----:B------:R-:W-:Y:S01]  /*24ea0*/  LOP3.LUT R23, R23, 0xffffffbf, RZ, 0xc0, !PT ;  /* 0xffffffbf17177812 */ /* 0x000fe200078ec0ff */
[----:B------:R-:W-:Y:S02]  /*24eb0*/  @!P4 IMAD.MOV.U32 R3, RZ, RZ, R14 ;  /* 0x000000ffff03c224 */ /* 0x000fe400078e000e */
[----:B--2---:R-:W-:Y:S01]  /*24ec0*/  @!P3 IMAD.X R6, RZ, RZ, R6, P1 ;  /* 0x000000ffff06b224 */ /* 0x004fe200008e0606 */
[----:B------:R-:W-:Y:S01]  /*24ed0*/  ISETP.GE.AND P2, PT, R2, R5, PT ;  /* 0x000000050200720c */ /* 0x000fe20003f46270 */
[----:B------:R-:W-:-:S05]  /*24ee0*/  @!P4 IMAD.MOV.U32 R2, RZ, RZ, R15 ;  /* 0x000000ffff02c224 */ /* 0x000fca00078e000f */
[----:B------:R0:W-:Y:S07]  /*24ef0*/  @!P4 LDGSTS.E.BYPASS.LTC128B.128 [R25+0x1a400], desc[UR36][R2.64], !P0 ;  /* 0x1a4000000219cfae */ /* 0x0001ee000c101d64 */
[----:B------:R-:W-:Y:S02]  /*24f00*/  @!P2 LEA R9, P1, R20, R9, 0x1 ;  /* 0x000000091409a211 */ /* 0x000fe400078208ff */
[----:B------:R-:W-:Y:S01]  /*24f10*/  @P2 LOP3.LUT R23, R23, 0x40, RZ, 0xfc, !PT ;  /* 0x0000004017172812 */ /* 0x000fe200078efcff */
[----:B0-----:R-:W-:-:S02]  /*24f20*/  @!P3 IMAD.MOV.U32 R2, RZ, RZ, R7 ;  /* 0x000000ffff02b224 */ /* 0x001fc400078e0007 */
[----:B------:R-:W-:Y:S02]  /*24f30*/  @!P3 IMAD.MOV.U32 R3, RZ, RZ, R6 ;  /* 0x000000ffff03b224 */ /* 0x000fe400078e0006 */
[----:B------:R-:W-:-:S03]  /*24f40*/  @!P2 IMAD.X R8, RZ, RZ, R8, P1 ;  /* 0x000000ffff08a224 */ /* 0x000fc600008e0608 */
[----:B------:R0:W-:Y:S02]  /*24f50*/  @!P3 LDGSTS.E.BYPASS.LTC128B.128 [R25+0x1ac00], desc[UR36][R2.64], !P0 ;  /* 0x1ac000000219bfae */ /* 0x0001e4000c101d64 */
[----:B0-----:R-:W-:Y:S02]  /*24f60*/  @!P2 IMAD.MOV.U32 R2, RZ, RZ, R9 ;  /* 0x000000ffff02a224 */ /* 0x001fe400078e0009 */
[----:B------:R-:W-:-:S05]  /*24f70*/  @!P2 IMAD.MOV.U32 R3, RZ, RZ, R8 ;  /* 0x000000ffff03a224 */ /* 0x000fca00078e0008 */
[----:B----4-:R0:W-:Y:S02]  /*24f80*/  @!P2 LDGSTS.E.BYPASS.LTC128B.128 [R25+0x1b400], desc[UR36][R2.64], !P0 ;  /* 0x1b4000000219afae */ /* 0x0101e4000c101d64 */
.L_x_12731:
        /* <DEDUP_REMOVED lines=12> */
.L_x_12636:
        /* <DEDUP_REMOVED lines=28> */
.L_x_12638:
[----:B------:R-:W-:Y:S05]  /*25210*/  BSYNC B6 ;  /* 0x0000000000067941 */ /* 0x000fea0003800000 */
.L_x_12637:
[----:B------:R-:W2:Y:S01]  /*25220*/  LDL.LU R4, [R1+0x454] ;  /* 0x0004540001047983 */ /* 0x000ea20000300800 */
[----:B0-----:R-:W0:Y:S01]  /*25230*/  LDC R2, c[0x0][0x448] ;  /* 0x00011200ff027b82 */ /* 0x001e220000000800 */
[----:B------:R-:W-:Y:S02]  /*25240*/  ULDC.64 UR4, c[0x0][0x398] ;  /* 0x0000e60000047ab9 */ /* 0x000fe40000000a00 */
[----:B------:R-:W3:Y:S04]  /*25250*/  LDL.LU R21, [R1+0x458] ;  /* 0x0004580001157983 */ /* 0x000ee80000300800 */
[----:B------:R-:W4:Y:S01]  /*25260*/  LDL.LU R20, [R1+0x44c] ;  /* 0x00044c0001147983 */ /* 0x000f220000300800 */
[----:B0-----:R-:W-:-:S13]  /*25270*/  ISETP.NE.AND P6, PT, R2, 0x1, PT ;  /* 0x000000010200780c */ /* 0x001fda0003fc5270 */
[----:B------:R-:W0:Y:S08]  /*25280*/  @P6 LDC R3, c[0x0][0x44c] ;  /* 0x00011300ff036b82 */ /* 0x000e300000000800 */
[----:B------:R-:W5:Y:S01]  /*25290*/  @P6 LDC R2, c[0x0][0x450] ;  /* 0x00011400ff026b82 */ /* 0x000f620000000800 */
[----:B------:R-:W-:Y:S02]  /*252a0*/  IMAD.MOV.U32 R0, RZ, RZ, R34 ;  /* 0x000000ffff007224 */ /* 0x000fe400078e0022 */
[----:B0-----:R-:W-:-:S05]  /*252b0*/  @P6 IMAD.HI.U32 R3, R34, R3, RZ ;  /* 0x0000000322036227 */ /* 0x001fca00078e00ff */
[----:B-----5:R-:W-:Y:S01]  /*252c0*/  @P6 SHF.R.U32.HI R0, RZ, R2, R3 ;  /* 0x00000002ff006219 */ /* 0x020fe20000011603 */
        /* <DEDUP_REMOVED lines=50> */
[----:B------:R-:W2:Y:S04]  /*255f0*/  SHFL.IDX PT, R2, R4, RZ, 0x181f ;  /* 0x00181fff04027589 */ /* 0x000ea800000e0000 */
[----:B------:R-:W-:Y:S04]  /*25600*/  SHFL.IDX PT, R5, R4, 0x1, 0x181f ;  /* 0x00381f0004057f89 */ /* 0x000fe800000e0000 */
[----:B------:R-:W-:Y:S02]  /*25610*/  SHFL.IDX PT, R14, R0, 0x7, 0x181f ;  /* 0x00f81f00000e7f89 */ /* 0x000fe400000e0000 */
[----:B0-----:R-:W-:-:S05]  /*25620*/  @!P6 LEA R3, P0, R6, R3, 0x1 ;  /* 0x000000030603e211 */ /* 0x001fca00078008ff */
[----:B--2---:R-:W-:-:S05]  /*25630*/  @!P6 IMAD.X R2, RZ, RZ, R2, P0 ;  /* 0x000000ffff02e224 */ /* 0x004fca00000e0602 */
        /* <DEDUP_REMOVED lines=64> */
[----:B------:R0:W2:Y:S04]  /*25a40*/  SHFL.IDX PT, R5, R4, 0x7, 0x181f ;  /* 0x00f81f0004057f89 */ /* 0x0000a800000e0000 */
[----:B------:R0:W-:Y:S04]  /*25a50*/  @!P5 LDGSTS.E.BYPASS.LTC128B.128 [R25+0x25400], desc[UR36][R2.64], !P4 ;  /* 0x254000000219dfae */ /* 0x0001e8000e101d64 */
[----:B------:R0:W-:Y:S04]  /*25a60*/  @!P5 LDGSTS.E.BYPASS.LTC128B.128 [R25+0x29400], desc[UR36][R2.64+0x80], !P3 ;  /* 0x294000800219dfae */ /* 0x0001e8000d901d64 */
[----:B------:R0:W-:Y:S04]  /*25a70*/  @!P5 LDGSTS.E.BYPASS.LTC128B.128 [R25+0x2d400], desc[UR36][R2.64+0x100], !P2 ;  /* 0x2d4001000219dfae */ /* 0x0001e8000d101d64 */
[----:B------:R0:W-:Y:S02]  /*25a80*/  @!P5 LDGSTS.E.BYPASS.LTC128B.128 [R25+0x31400], desc[UR36][R2.64+0x180], !P1 ;  /* 0x314001800219dfae */ /* 0x0001e4000c901d64 */
.L_x_12749:
[----:B------:R-:W-:Y:S01]  /*25a90*/  LOP3.LUT P0, RZ, R23, 0x4000, RZ, 0xc0, !PT ;  /* 0x0000400017ff7812 */ /* 0x000fe2000780c0ff */
[----:B------:R-:W-:-:S12]  /*25aa0*/  BSSY B0, `(.L_x_12640) ;  /* 0x000000b000007945 */ /* 0x000fd80003800000 */
        /* <DEDUP_REMOVED lines=10> */
.L_x_12641:
[----:B------:R-:W-:Y:S05]  /*25b50*/  BSYNC B0 ;  /* 0x0000000000007941 */ /* 0x000fea0003800000 */
.L_x_12640:
[----:B------:R-:W-:Y:S01]  /*25b60*/  NOP ;  /* 0x0000000000007918 */ /* 0x000fe20000000000 */
[----:B------:R-:W-:-:S13]  /*25b70*/  PLOP3.LUT P0, PT, PT, PT, PT, 0x80, 0x0 ;  /* 0x000000000000781c */ /* 0x000fda0003f0f070 */
.L_x_12642:
[----:B------:R-:W-:Y:S02]  /*25b80*/  PLOP3.LUT P1, PT, P1, P0, PT, 0xa2, 0x0 ;  /* 0x000000000000781c */ /* 0x000fe40000f21472 */
[----:B------:R-:W-:-:S08]  /*25b90*/  @P0 R2UR P1, UR4, R22 ;  /* 0x00000000160402ca */ /* 0x000fd00000020000 */
[----:B------:R-:W-:-:S05]  /*25ba0*/  @P0 PLOP3.LUT P0, PT, P1, PT, PT, 0x80, 0x0 ;  /* 0x000000000000081c */ /* 0x000fca0000f0f070 */
[----:B------:R-:W-:Y:S01]  /*25bb0*/  @!P1 SYNCS.ARRIVE.TRANS64.RED.A0T1 RZ, [UR4+0x32410], RZ ;  /* 0x032410ffffff99a7 */ /* 0x000fe20008200404 */
[----:B------:R-:W-:Y:S07]  /*25bc0*/  @!P1 ARRIVES.LDGSTSBAR.64.TRANSCNT [UR4+0x32410] ;  /* 0x03241000ff0099b0 */ /* 0x000fee0008000a84 */
[----:B------:R-:W-:Y:S05]  /*25bd0*/  @P0 BRA.U.ANY `(.L_x_12642) ;  /* 0xfffffffd00e80947 */ /* 0x000fea000393ffff */
[----:B0--3--:R-:W3:Y:S02]  /*25be0*/  LDL.LU R2, [R1+0x468] ;  /* 0x0004680001027983 */ /* 0x009ee40000300800 */
        /* <DEDUP_REMOVED lines=9> */
[----:B------:R-:W3:Y:S03]  /*25c80*/  SYNCS.PHASECHK.TRANS64.TRYWAIT P0, [R22+URZ+0x32420], R3 ;  /* 0x03242003160075a7 */ /* 0x000ee6000800017f */
[----:B0--3--:R-:W-:Y:S05]  /*25c90*/  @!P0 BRA `(.L_x_12644) ;  /* 0x0000004800508947 */ /* 0x009fea0003800000 */
.L_x_12750:
[----:B------:R-:W-:Y:S05]  /*25ca0*/  BSYNC B0 ;  /* 0x0000000000007941 */ /* 0x000fea0003800000 */
.L_x_12643:
[----:B------:R-:W-:-:S13]  /*25cb0*/  LOP3.LUT P0, RZ, R23, 0x400, RZ, 0xc0, !PT ;  /* 0x0000040017ff7812 */ /* 0x000fda000780c0ff */
[----:B------:R-:W-:Y:S05]  /*25cc0*/  @!P0 BRA `(.L_x_12645) ;  /* 0x0000000000048947 */ /* 0x000fea0003800000 */
[----:B------:R-:W-:Y:S01]  /*25cd0*/  BPT.TRAP 0x1 ;  /* 0x000000040000795c */ /* 0x000fe20000300000 */
.L_x_12645:
[----:B------:R-:W-:Y:S01]  /*25ce0*/  SHF.L.U32 R0, R26, 0x1f, RZ ;  /* 0x0000001f1a007819 */ /* 0x000fe200000006ff */
[----:B------:R-:W-:Y:S03]  /*25cf0*/  BSSY B0, `(.L_x_12646) ;  /* 0x0000003000007945 */ /* 0x000fe60003800000 */
[----:B------:R-:W3:Y:S02]  /*25d00*/  SYNCS.PHASECHK.TRANS64.TRYWAIT P0, [R17+URZ+0x32460], R0 ;  /* 0x03246000110075a7 */ /* 0x000ee4000800017f */
[----:B---3--:R-:W-:Y:S05]  /*25d10*/  @!P0 BRA `(.L_x_12647) ;  /* 0x0000004800448947 */ /* 0x008fea0003800000 */
.L_x_12751:
[----:B------:R-:W-:Y:S05]  /*25d20*/  BSYNC B0 ;  /* 0x0000000000007941 */ /* 0x000fea0003800000 */
.L_x_12646:
[----:B0-----:R-:W3:Y:S01]  /*25d30*/  LDL.LU R3, [R1+0x460] ;  /* 0x0004600001037983 */ /* 0x001ee20000300800 */
[----:B------:R-:W-:-:S03]  /*25d40*/  ULDC.64 UR4, c[0x0][0x328] ;  /* 0x0000ca0000047ab9 */ /* 0x000fc60000000a00 */
[----:B------:R-:W2:Y:S04]  /*25d50*/  LDL.LU R2, [R1+0x444] ;  /* 0x0004440001027983 */ /* 0x000ea80000300800 */
[----:B------:R-:W4:Y:S04]  /*25d60*/  LDL.LU R6, [R1+0x464] ;  /* 0x0004640001067983 */ /* 0x000f280000300800 */
[----:B------:R-:W5:Y:S01]  /*25d70*/  LDL.LU R4, [R1+0x46c] ;  /* 0x00046c0001047983 */ /* 0x000f620000300800 */
[C---:B------:R-:W-:Y:S02]  /*25d80*/  LOP3.LUT P3, RZ, R23.reuse, 0x10, RZ, 0xc0, !PT ;  /* 0x0000001017ff7812 */ /* 0x040fe4000786c0ff */
[----:B------:R-:W-:-:S02]  /*25d90*/  LOP3.LUT P2, RZ, R23, 0x8, RZ, 0xc0, !PT ;  /* 0x0000000817ff7812 */ /* 0x000fc4000784c0ff */
[C---:B------:R-:W-:Y:S02]  /*25da0*/  LOP3.LUT P1, RZ, R23.reuse, 0x4, RZ, 0xc0, !PT ;  /* 0x0000000417ff7812 */ /* 0x040fe4000782c0ff */
[----:B------:R-:W-:Y:S02]  /*25db0*/  LOP3.LUT P4, RZ, R23, 0x1, RZ, 0xc0, !PT ;  /* 0x0000000117ff7812 */ /* 0x000fe4000788c0ff */
[----:B------:R-:W-:Y:S01]  /*25dc0*/  SEL R7, RZ, 0x8, P1 ;  /* 0x00000008ff077807 */ /* 0x000fe20000800000 */
[----:B---3--:R-:W-:-:S04]  /*25dd0*/  IMAD R0, R3, UR4, RZ ;  /* 0x0000000403007c24 */ /* 0x008fc8000f8e02ff */
[C---:B--2---:R-:W-:Y:S01]  /*25de0*/  IMAD R5, R2.reuse, UR5, R0 ;  /* 0x0000000502057c24 */ /* 0x044fe2000f8e0200 */
[----:B------:R-:W-:Y:S01]  /*25df0*/  SEL R0, RZ, 0x2, P3 ;  /* 0x00000002ff007807 */ /* 0x000fe20001800000 */
[----:B------:R-:W-:Y:S01]  /*25e00*/  IMAD.WIDE.U32 R2, R2, UR4, RZ ;  /* 0x0000000402027c25 */ /* 0x000fe2000f8e00ff */
[----:B------:R-:W-:-:S03]  /*25e10*/  ULDC.64 UR4, c[0x0][0x338] ;  /* 0x0000ce0000047ab9 */ /* 0x000fc60000000a00 */
[----:B------:R-:W-:Y:S02]  /*25e20*/  IMAD.IADD R3, R3, 0x1, R5 ;  /* 0x0000000103037824 */ /* 0x000fe400078e0205 */
[----:B----4-:R-:W-:Y:S02]  /*25e30*/  IMAD R5, R6, UR4, RZ ;  /* 0x0000000406057c24 */ /* 0x010fe4000f8e02ff */
        /* <DEDUP_REMOVED lines=13> */
[----:B-----5:R-:W-:Y:S01]  /*25f10*/  IADD3 R0, R3, R0, R4 ;  /* 0x0000000003007210 */ /* 0x020fe20007ffe004 */
        /* <DEDUP_REMOVED lines=73> */
.L_x_12765:
        /* <DEDUP_REMOVED lines=15> */
.L_x_12649:
        /* <DEDUP_REMOVED lines=10> */
.L_x_12650:
[----:B0-----:R-:W2:Y:S01]  /*26540*/  LDL.LU R2, [R1+0x45c] ;  /* 0x00045c0001027983 */ /* 0x001ea20000300800 */
[----:B------:R0:W-:Y:S01]  /*26550*/  SYNCS.ARRIVE.TRANS64.A1T0 RZ, [R17+URZ+0x32450], RZ ;  /* 0x032450ff11ff79a7 */ /* 0x0001e2000810003f */
[----:B------:R-:W-:Y:S01]  /*26560*/  BSSY B0, `(.L_x_12651) ;  /* 0x00000dd000007945 */ /* 0x000fe20003800000 */
[----:B--2---:R-:W-:-:S05]  /*26570*/  VIADD R10, R2, 0xfffffffe ;  /* 0xfffffffe020a7836 */ /* 0x004fca0000000000 */
[----:B------:R-:W-:-:S13]  /*26580*/  ISETP.GE.AND P0, PT, R10, R33, PT ;  /* 0x000000210a00720c */ /* 0x000fda0003f06270 */
[----:B0-----:R-:W-:Y:S05]  /*26590*/  @!P0 BRA `(.L_x_12652) ;  /* 0x0000000c00648947 */ /* 0x001fea0003800000 */
.L_x_12665:
        /* <DEDUP_REMOVED lines=15> */
[----:B---3--:R-:W3:Y:S01]  /*26690*/  @P0 LDC R7, c[0x0][0x438] ;  /* 0x00010e00ff070b82 */ /* 0x008ee20000000800 */
[----:B0-----:R-:W-:-:S05]  /*266a0*/  @P0 IMAD.HI.U32 R2, R8, R3, RZ ;  /* 0x0000000308020227 */ /* 0x001fca00078e00ff */
[----:B---3--:R-:W-:Y:S01]  /*266b0*/  @P0 SHF.R.U32.HI R9, RZ, R7, R2 ;  /* 0x00000007ff090219 */ /* 0x008fe20000011602 */
[----:B--2---:R-:W-:Y:S01]  /*266c0*/  @!P2 IMAD R2, R32, R4, RZ ;  /* 0x000000042002a224 */ /* 0x004fe200078e02ff */
[----:B----4-:R-:W0:Y:S02]  /*266d0*/  @!P2 LDC.64 R6, c[0x0][0x418] ;  /* 0x00010600ff06ab82 */ /* 0x010e240000000a00 */
[--C-:B------:R-:W-:Y:S01]  /*266e0*/  @!P2 SHF.R.S32.HI R3, RZ, 0x1f, R9.reuse ;  /* 0x0000001fff03a819 */ /* 0x100fe20000011409 */
[----:B------:R-:W-:Y:S02]  /*266f0*/  @!P2 IMAD R5, R28, R5, R2 ;  /* 0x000000051c05a224 */ /* 0x000fe400078e0202 */
[----:B------:R-:W-:-:S04]  /*26700*/  @!P2 IMAD.MOV.U32 R2, RZ, RZ, R9 ;  /* 0x000000ffff02a224 */ /* 0x000fc800078e0009 */
[----:B------:R-:W-:-:S04]  /*26710*/  @!P2 IMAD.WIDE.U32 R2, R28, R4, R2 ;  /* 0x000000041c02a225 */ /* 0x000fc800078e0002 */
[----:B------:R-:W-:Y:S01]  /*26720*/  @!P2 IMAD.IADD R5, R5, 0x1, R3 ;  /* 0x000000010505a824 */ /* 0x000fe200078e0203 */
[----:B------:R-:W-:Y:S05]  /*26730*/  YIELD ;  /* 0x0000000000007946 */ /* 0x000fea0003800000 */
[----:B------:R-:W-:Y:S01]  /*26740*/  IMAD.MOV.U32 R4, RZ, RZ, RZ ;  /* 0x000000ffff047224 */ /* 0x000fe200078e00ff */
[----:B------:R-:W-:Y:S01]  /*26750*/  ULDC UR4, c[0x0][0x430] ;  /* 0x00010c0000047ab9 */ /* 0x000fe20000000800 */
[----:B0-----:R-:W-:-:S04]  /*26760*/  @!P2 LEA R6, P0, R2, R6, 0x2 ;  /* 0x000000060206a211 */ /* 0x001fc800078010ff */
[----:B------:R-:W-:Y:S01]  /*26770*/  @!P2 LEA.HI.X R7, R2, R7, R5, 0x2, P0 ;  /* 0x000000070207a211 */ /* 0x000fe200000f1405 */
[----:B------:R-:W-:Y:S01]  /*26780*/  IMAD.MOV R5, RZ, RZ, -R9 ;  /* 0x000000ffff057224 */ /* 0x000fe200078e0a09 */
[C---:B------:R-:W-:Y:S01]  /*26790*/  ISETP.NE.AND P0, PT, R24.reuse, 0x2, PT ;  /* 0x000000021800780c */ /* 0x040fe20003f05270 */
[----:B------:R-:W-:Y:S02]  /*267a0*/  IMAD.MOV.U32 R2, RZ, RZ, R10 ;  /* 0x000000ffff027224 */ /* 0x000fe400078e000a */
[----:B------:R-:W-:Y:S01]  /*267b0*/  IMAD R5, R5, UR4, R8 ;  /* 0x0000000405057c24 */ /* 0x000fe2000f8e0208 */
[----:B------:R-:W-:Y:S01]  /*267c0*/  SEL R3, RZ, 0x1, P0 ;  /* 0x00000001ff037807 */ /* 0x000fe20000000000 */
[----:B------:R0:W5:Y:S01]  /*267d0*/  @!P2 LDG.E R4, desc[UR36][R6.64] ;  /* 0x000000240604a981 */ /* 0x000162000c1e1900 */
[----:B------:R-:W-:Y:S01]  /*267e0*/  SEL R24, R24, RZ, P0 ;  /* 0x000000ff18187207 */ /* 0x000fe20000000000 */
[----:B------:R-:W-:Y:S01]  /*267f0*/  VIADD R10, R10, 0xffffffff ;  /* 0xffffffff0a0a7836 */ /* 0x000fe20000000000 */
[----:B------:R-:W-:-:S02]  /*26800*/  LOP3.LUT R26, R26, R3, RZ, 0x3c, !PT ;  /* 0x000000031a1a7212 */ /* 0x000fc400078e3cff */
[----:B------:R-:W-:Y:S01]  /*26810*/  ISETP.GT.AND P2, PT, R2, R33, PT ;  /* 0x000000210200720c */ /* 0x000fe20003f44270 */
[----:B------:R-:W-:-:S12]  /*26820*/  @!P1 BRA `(.L_x_12653) ;  /* 0x0000000000049947 */ /* 0x000fd80003800000 */
[----:B------:R-:W-:Y:S01]  /*26830*/  BPT.TRAP 0x1 ;  /* 0x000000040000795c */ /* 0x000fe20000300000 */
.L_x_12653:
[----:B0-----:R-:W-:Y:S01]  /*26840*/  IMAD R6, R24, 0x8, R22 ;  /* 0x0000000818067824 */ /* 0x001fe200078e0216 */
[----:B------:R-:W-:Y:S01]  /*26850*/  SHF.L.U32 R21, R26, 0x1f, RZ ;  /* 0x0000001f1a157819 */ /* 0x000fe200000006ff */
[----:B------:R-:W-:Y:S01]  /*26860*/  BSSY B1, `(.L_x_12654) ;  /* 0x0000004000017945 */ /* 0x000fe20003800000 */
[----:B-1----:R-:W-:Y:S02]  /*26870*/  SHF.R.S32.HI R17, RZ, 0x1f, R5 ;  /* 0x0000001fff117819 */ /* 0x002fe40000011405 */
[----:B------:R-:W0:Y:S02]  /*26880*/  SYNCS.PHASECHK.TRANS64.TRYWAIT P0, [R6+URZ+0x32440], R21 ;  /* 0x03244015060075a7 */ /* 0x000e24000800017f */
[----:B0-----:R-:W-:Y:S05]  /*26890*/  @!P0 BRA `(.L_x_12655) ;  /* 0x0000004400b88947 */ /* 0x001fea0003800000 */
.L_x_12766:
[----:B------:R-:W-:Y:S05]  /*268a0*/  BSYNC B1 ;  /* 0x0000000000017941 */ /* 0x000fea0003800000 */
.L_x_12654:
        /* <DEDUP_REMOVED lines=52> */
.L_x_12780:
        /* <DEDUP_REMOVED lines=8> */
.L_x_12657:
        /* <DEDUP_REMOVED lines=10> */
.L_x_12658:
[----:B------:R3:W-:Y:S01]  /*26d10*/  SYNCS.ARRIVE.TRANS64.A1T0 RZ, [R6+URZ+0x32430], RZ ;  /* 0x032430ff06ff79a7 */ /* 0x0007e2000810003f */
[----:B------:R-:W-:Y:S05]  /*26d20*/  @!P3 BRA `(.L_x_12659) ;  /* 0x000000000004b947 */ /* 0x000fea0003800000 */
[----:B------:R-:W-:Y:S01]  /*26d30*/  BPT.TRAP 0x1 ;  /* 0x000000040000795c */ /* 0x000fe20000300000 */
.L_x_12659:
[----:B------:R-:W4:Y:S01]  /*26d40*/  SYNCS.PHASECHK.TRANS64.TRYWAIT P0, [R6+URZ+0x32460], R21 ;  /* 0x03246015060075a7 */ /* 0x000f22000800017f */
[----:B------:R-:W-:Y:S04]  /*26d50*/  BSSY B1, `(.L_x_12660) ;  /* 0x0000002000017945 */ /* 0x000fe80003800000 */
[----:B----4-:R-:W-:Y:S05]  /*26d60*/  @!P0 BRA `(.L_x_12661) ;  /* 0x00000048003c8947 */ /* 0x010fea0003800000 */
.L_x_12781:
[----:B------:R-:W-:Y:S05]  /*26d70*/  BSYNC B1 ;  /* 0x0000000000017941 */ /* 0x000fea0003800000 */
.L_x_12660:
[----:B------:R-:W-:Y:S01]  /*26d80*/  ULDC.64 UR4, c[0x0][0x328] ;  /* 0x0000ca0000047ab9 */ /* 0x000fe20000000a00 */
[----:B------:R-:W-:Y:S01]  /*26d90*/  LOP3.LUT P5, RZ, R23, 0x1, RZ, 0xc0, !PT ;  /* 0x0000000117ff7812 */ /* 0x000fe200078ac0ff */
[----:B--2---:R-:W-:Y:S01]  /*26da0*/  IMAD R2, R17, UR4, RZ ;  /* 0x0000000411027c24 */ /* 0x004fe2000f8e02ff */
[C---:B------:R-:W-:Y:S01]  /*26db0*/  LOP3.LUT P4, RZ, R23.reuse, 0x10, RZ, 0xc0, !PT ;  /* 0x0000001017ff7812 */ /* 0x040fe2000788c0ff */
[----:B------:R-:W-:Y:S01]  /*26dc0*/  IMAD R8, R24, 0x6000, R29 ;  /* 0x0000600018087824 */ /* 0x000fe200078e021d */
[----:B------:R-:W-:Y:S01]  /*26dd0*/  LOP3.LUT P3, RZ, R23, 0x8, RZ, 0xc0, !PT ;  /* 0x0000000817ff7812 */ /* 0x000fe2000786c0ff */
[----:B-1----:R-:W-:Y:S01]  /*26de0*/  IMAD R7, R5, UR5, R2 ;  /* 0x0000000505077c24 */ /* 0x002fe2000f8e0202 */
        /* <DEDUP_REMOVED lines=20> */
[----:B------:R-:W2:Y:S04]  /*26f30*/  SHFL.IDX PT, R3, R9, RZ, 0x181f ;  /* 0x00181fff09037589 */ /* 0x000ea800000e0000 */
[----:B------:R-:W-:Y:S04]  /*26f40*/  SHFL.IDX PT, R5, R9, 0x1, 0x181f ;  /* 0x00381f0009057f89 */ /* 0x000fe800000e0000 */
[----:B------:R-:W-:Y:S01]  /*26f50*/  SHFL.IDX PT, R17, R9, 0x2, 0x181f ;  /* 0x00581f0009117f89 */ /* 0x000fe200000e0000 */
[----:B-1----:R-:W-:-:S03]  /*26f60*/  IADD3 R2, P0, R14, R0, RZ ;  /* 0x000000000e027210 */ /* 0x002fc60007f1e0ff */
[----:B------:R-:W1:Y:S02]  /*26f70*/  SHFL.IDX PT, R14, R7, 0x1, 0x181f ;  /* 0x00381f00070e7f89 */ /* 0x000e6400000e0000 */
[----:B--2---:R-:W-:-:S05]  /*26f80*/  IMAD.X R3, RZ, RZ, R3, P0 ;  /* 0x000000ffff037224 */ /* 0x004fca00000e0603 */
[----:B------:R-:W-:Y:S04]  /*26f90*/  LDGSTS.E.BYPASS.LTC128B.128 [R8+0x400], desc[UR36][R2.64], !P5 ;  /* 0x0040000002087fae */ /* 0x000fe8000e901d64 */
[----:B------:R-:W-:Y:S04]  /*26fa0*/  LDGSTS.E.BYPASS.LTC128B.128 [R8+0x3400], desc[UR36][R2.64+0x80], !P4 ;  /* 0x0340008002087fae */ /* 0x000fe8000e101d64 */
[----:B------:R-:W-:Y:S04]  /*26fb0*/  LDGSTS.E.BYPASS.LTC128B.128 [R8+0x6400], desc[UR36][R2.64+0x100], !P3 ;  /* 0x0640010002087fae */ /* 0x000fe8000d901d64 */
[----:B------:R2:W-:Y:S01]  /*26fc0*/  LDGSTS.E.BYPASS.LTC128B.128 [R8+0x9400], desc[UR36][R2.64+0x180], !P1 ;  /* 0x0940018002087fae */ /* 0x0005e2000c901d64 */
[----:B-1----:R-:W-:-:S03]  /*26fd0*/  IADD3 R4, P0, R14, R0, RZ ;  /* 0x000000000e047210 */ /* 0x002fc60007f1e0ff */
[----:B------:R-:W2:Y:S02]  /*26fe0*/  SHFL.IDX PT, R14, R7, 0x2, 0x181f ;  /* 0x00581f00070e7f89 */ /* 0x000ea400000e0000 */
[----:B------:R-:W-:-:S05]  /*26ff0*/  IMAD.X R5, RZ, RZ, R5, P0 ;  /* 0x000000ffff057224 */ /* 0x000fca00000e0605 */
[----:B------:R-:W-:Y:S04]  /*27000*/  LDGSTS.E.BYPASS.LTC128B.128 [R8+0xc00], desc[UR36][R4.64], !P5 ;  /* 0x00c0000004087fae */ /* 0x000fe8000e901d64 */
[----:B------:R-:W-:Y:S04]  /*27010*/  LDGSTS.E.BYPASS.LTC128B.128 [R8+0x3c00], desc[UR36][R4.64+0x80], !P4 ;  /* 0x03c0008004087fae */ /* 0x000fe8000e101d64 */
[----:B------:R-:W-:Y:S04]  /*27020*/  LDGSTS.E.BYPASS.LTC128B.128 [R8+0x6c00], desc[UR36][R4.64+0x100], !P3 ;  /* 0x06c0010004087fae */ /* 0x000fe8000d901d64 */
[----:B------:R1:W-:Y:S01]  /*27030*/  LDGSTS.E.BYPASS.LTC128B.128 [R8+0x9c00], desc[UR36][R4.64+0x180], !P1 ;  /* 0x09c0018004087fae */ /* 0x0003e2000c901d64 */
[----:B--2---:R-:W-:-:S03]  /*27040*/  IADD3 R2, P0, R14, R0, RZ ;  /* 0x000000000e027210 */ /* 0x004fc60007f1e0ff */
[----:B------:R-:W2:Y:S02]  /*27050*/  SHFL.IDX PT, R14, R7, 0x3, 0x181f ;  /* 0x00781f00070e7f89 */ /* 0x000ea400000e0000 */
[----:B------:R-:W-:Y:S02]  /*27060*/  IMAD.X R3, RZ, RZ, R17, P0 ;  /* 0x000000ffff037224 */ /* 0x000fe400000e0611 */
[----:B------:R-:W-:Y:S04]  /*27070*/  SHFL.IDX PT, R17, R9, 0x4, 0x181f ;  /* 0x00981f0009117f89 */ /* 0x000fe800000e0000 */
[----:B-1----:R-:W1:Y:S04]  /*27080*/  SHFL.IDX PT, R5, R9, 0x3, 0x181f ;  /* 0x00781f0009057f89 */ /* 0x002e6800000e0000 */
[----:B------:R-:W-:Y:S04]  /*27090*/  LDGSTS.E.BYPASS.LTC128B.128 [R8+0x1400], desc[UR36][R2.64], !P5 ;  /* 0x0140000002087fae */ /* 0x000fe8000e901d64 */
[----:B------:R-:W-:Y:S04]  /*270a0*/  LDGSTS.E.BYPASS.LTC128B.128 [R8+0x4400], desc[UR36][R2.64+0x80], !P4 ;  /* 0x0440008002087fae */ /* 0x000fe8000e101d64 */
[----:B------:R-:W-:Y:S01]  /*270b0*/  LDGSTS.E.BYPASS.LTC128B.128 [R8+0x7400], desc[UR36][R2.64+0x100], !P3 ;  /* 0x0740010002087fae */ /* 0x000fe2000d901d64 */
[----:B--2---:R-:W-:-:S03]  /*270c0*/  IADD3 R4, P0, R14, R0, RZ ;  /* 0x000000000e047210 */ /* 0x004fc60007f1e0ff */
[----:B------:R2:W-:Y:S04]  /*270d0*/  LDGSTS.E.BYPASS.LTC128B.128 [R8+0xa400], desc[UR36][R2.64+0x180], !P1 ;  /* 0x0a40018002087fae */ /* 0x0005e8000c901d64 */
[----:B------:R-:W2:Y:S01]  /*270e0*/  SHFL.IDX PT, R14, R7, 0x4, 0x181f ;  /* 0x00981f00070e7f89 */ /* 0x000ea200000e0000 */
[----:B-1----:R-:W-:-:S03]  /*270f0*/  IMAD.X R5, RZ, RZ, R5, P0 ;  /* 0x000000ffff057224 */ /* 0x002fc600000e0605 */
[----:B------:R-:W1:Y:S04]  /*27100*/  SHFL.IDX PT, R9, R9, 0x5, 0x181f ;  /* 0x00b81f0009097f89 */ /* 0x000e6800000e0000 */
[----:B------:R0:W-:Y:S04]  /*27110*/  LDGSTS.E.BYPASS.LTC128B.128 [R8+0x1c00], desc[UR36][R4.64], !P5 ;  /* 0x01c0000004087fae */ /* 0x0001e8000e901d64 */
[----:B------:R0:W-:Y:S04]  /*27120*/  LDGSTS.E.BYPASS.LTC128B.128 [R8+0x4c00], desc[UR36][R4.64+0x80], !P4 ;  /* 0x04c0008004087fae */ /* 0x0001e8000e101d64 */
[----:B------:R0:W-:Y:S04]  /*27130*/  LDGSTS.E.BYPASS.LTC128B.128 [R8+0x7c00], desc[UR36][R4.64+0x100], !P3 ;  /* 0x07c0010004087fae */ /* 0x0001e8000d901d64 */
[----:B------:R0:W-:Y:S01]  /*27140*/  LDGSTS.E.BYPASS.LTC128B.128 [R8+0xac00], desc[UR36][R4.64+0x180], !P1 ;  /* 0x0ac0018004087fae */ /* 0x0001e2000c901d64 */
[----:B--2---:R-:W-:-:S03]  /*27150*/  IADD3 R2, P0, R14, R0, RZ ;  /* 0x000000000e027210 */ /* 0x004fc60007f1e0ff */
[----:B------:R0:W2:Y:S02]  /*27160*/  SHFL.IDX PT, R14, R7, 0x5, 0x181f ;  /* 0x00b81f00070e7f89 */ /* 0x0000a400000e0000 */
[----:B------:R-:W-:-:S05]  /*27170*/  IMAD.X R3, RZ, RZ, R17, P0 ;  /* 0x000000ffff037224 */ /* 0x000fca00000e0611 */
[----:B------:R0:W-:Y:S04]  /*27180*/  LDGSTS.E.BYPASS.LTC128B.128 [R8+0x2400], desc[UR36][R2.64], !P5 ;  /* 0x0240000002087fae */ /* 0x0001e8000e901d64 */
[----:B------:R0:W-:Y:S04]  /*27190*/  LDGSTS.E.BYPASS.LTC128B.128 [R8+0x5400], desc[UR36][R2.64+0x80], !P4 ;  /* 0x0540008002087fae */ /* 0x0001e8000e101d64 */
[----:B------:R0:W-:Y:S04]  /*271a0*/  LDGSTS.E.BYPASS.LTC128B.128 [R8+0x8400], desc[UR36][R2.64+0x100], !P3 ;  /* 0x0840010002087fae */ /* 0x0001e8000d901d64 */
[----:B-1----:R0:W-:Y:S02]  /*271b0*/  LDGSTS.E.BYPASS.LTC128B.128 [R8+0xb400], desc[UR36][R2.64+0x180], !P1 ;  /* 0x0b40018002087fae */ /* 0x0021e4000c901d64 */
.L_x_12795:
[----:B0-2---:R-:W-:-:S05]  /*271c0*/  IADD3 R2, P0, R14, R0, RZ ;  /* 0x000000000e027210 */ /* 0x005fca0007f1e0ff */
        /* <DEDUP_REMOVED lines=10> */
.L_x_12663:
        /* <DEDUP_REMOVED lines=10> */
.L_x_12664:
[----:B------:R2:W-:Y:S01]  /*27310*/  SYNCS.ARRIVE.TRANS64.A1T0 RZ, [R6+URZ+0x32450], RZ ;  /* 0x032450ff06ff79a7 */ /* 0x0005e2000810003f */
[----:B------:R-:W-:Y:S05]  /*27320*/  @P2 BRA `(.L_x_12665) ;  /* 0xfffffff0009c2947 */ /* 0x000fea000383ffff */
.L_x_12652:
[----:B------:R-:W-:Y:S05]  /*27330*/  BSYNC B0 ;  /* 0x0000000000007941 */ /* 0x000fea0003800000 */
.L_x_12651:
        /* <DEDUP_REMOVED lines=10> */
[----:B------:R-:W5:Y:S01]  /*273e0*/  LDC.64 R2, c[0x0][0xd60] ;  /* 0x00035800ff027b82 */ /* 0x000f620000000a00 */
[----:B------:R-:W0:Y:S02]  /*273f0*/  FLO.U32 R0, UR4 ;  /* 0x0000000400007d00 */ /* 0x000e2400080e0000 */
[----:B0-----:R-:W-:-:S06]  /*27400*/  ISETP.EQ.U32.AND P1, PT, R0, R7, PT ;  /* 0x000000070000720c */ /* 0x001fcc0003f22070 */
[----:B------:R-:W5:Y:S07]  /*27410*/  POPC R7, UR4 ;  /* 0x0000000400077d09 */ /* 0x000f6e0008000000 */
[----:B-----5:R-:W5:Y:S01]  /*27420*/  @P1 ATOMG.E.ADD.STRONG.GPU PT, R3, desc[UR36][R2.64], R7 ;  /* 0x00000007020319a8 */ /* 0x020f6200081ee1e4 */
[----:B------:R-:W0:Y:S02]  /*27430*/  S2R R4, SR_LTMASK ;  /* 0x0000000000047919 */ /* 0x000e240000003900 */
[----:B0-----:R-:W-:-:S04]  /*27440*/  LOP3.LUT R4, R4, UR4, RZ, 0xc0, !PT ;  /* 0x0000000404047c12 */ /* 0x001fc8000f8ec0ff */
[----:B------:R-:W0:Y:S01]  /*27450*/  POPC R9, R4 ;  /* 0x0000000400097309 */ /* 0x000e220000000000 */
[----:B-----5:R-:W0:Y:S02]  /*27460*/  SHFL.IDX PT, R0, R3, R0, 0x1f ;  /* 0x00001f0003007589 */ /* 0x020e2400000e0000 */
[----:B0-----:R-:W-:-:S07]  /*27470*/  IADD3 R16, R0, UR39, R9 ;  /* 0x0000002700107c10 */ /* 0x001fce000fffe009 */
.L_x_12667:
[----:B------:R-:W-:Y:S05]  /*27480*/  BSYNC B0 ;  /* 0x0000000000007941 */ /* 0x000fea0003800000 */
.L_x_12666:
[----:B------:R-:W-:Y:S02]  /*27490*/  SEL R24, R24, RZ, P0 ;  /* 0x000000ff18187207 */ /* 0x000fe40000000000 */
[----:B------:R-:W-:-:S07]  /*274a0*/  LOP3.LUT R26, R26, R5, RZ, 0x3c, !PT ;  /* 0x000000051a1a7212 */ /* 0x000fce00078e3cff */
.L_x_12620:
[----:B------:R-:W-:Y:S05]  /*274b0*/  BSYNC B7 ;  /* 0x0000000000077941 */ /* 0x000fea0003800000 */
.L_x_12618:
[----:B------:R-:W-:-:S13]  /*274c0*/  LOP3.LUT P0, RZ, R23, 0x20000, RZ, 0xc0, !PT ;  /* 0x0002000017ff7812 */ /* 0x000fda000780c0ff */
[----:B------:R-:W-:Y:S05]  /*274d0*/  @!P0 BRA `(.L_x_12668) ;  /* 0x0000000000248947 */ /* 0x000fea0003800000 */
[----:B------:R-:W-:Y:S05]  /*274e0*/  WARPSYNC.ALL ;  /* 0x0000000000007948 */ /* 0x000fea0003800000 */
[----:B------:R-:W5:Y:S08]  /*274f0*/  S2UR UR5, SR_CgaCtaId ;  /* 0x00000000000579c3 */ /* 0x000f700000008800 */
[----:B------:R-:W-:Y:S06]  /*27500*/  BAR.SYNC.DEFER_BLOCKING 0x5, 0x180 ;  /* 0x0146000000007b1d */ /* 0x000fec0000010000 */
[----:B------:R-:W-:-:S02]  /*27510*/  UMOV UR4, 0x400 ;  /* 0x0000040000047882 */ /* 0x000fc40000000000 */
[----:B-----5:R-:W-:-:S06]  /*27520*/  ULEA UR4, UR5, UR4, 0x18 ;  /* 0x0000000405047291 */ /* 0x020fcc000f8ec03f */
[----:B------:R-:W-:-:S05]  /*27530*/  IMAD.U32 R22, RZ, RZ, UR4 ;  /* 0x00000004ff167e24 */ /* 0x000fca000f8e00ff */
[----:B-1----:R1:W0:Y:S01]  /*27540*/  LDS.128 R16, [R22+0x324d0] ;  /* 0x0324d00016107984 */ /* 0x0022220000000c00 */
[----:B------:R-:W-:Y:S06]  /*27550*/  BAR.ARV 0x4, 0x180 ;  /* 0x0106000000007b1d */ /* 0x000fec0000002000 */
[----:B------:R-:W-:Y:S05]  /*27560*/  BRA `(.L_x_12669) ;  /* 0x0000000800cc7947 */ /* 0x000fea0003800000 */
.L_x_12668:
[----:B------:R-:W5:Y:S01]  /*27570*/  S2R R0, SR_TID.X ;  /* 0x0000000000007919 */ /* 0x000f620000002100 */
[----:B------:R-:W-:Y:S01]  /*27580*/  UMOV UR4, 0xffffffff ;  /* 0xffffffff00047882 */ /* 0x000fe20000000000 */
[----:B-----5:R-:W-:-:S04]  /*27590*/  LOP3.LUT R8, R0, 0x1f, RZ, 0xc0, !PT ;  /* 0x0000001f00087812 */ /* 0x020fc800078ec0ff */
[----:B------:R-:W-:Y:S01]  /*275a0*/  ISETP.NE.AND P0, PT, R8, 0x1f, PT ;  /* 0x0000001f0800780c */ /* 0x000fe20003f05270 */
[----:B------:R-:W-:-:S12]  /*275b0*/  BRA.DIV UR4, `(.L_x_12670) ;  /* 0x0000004a04047947 */ /* 0x000fd8000b800000 */
[----:B------:R-:W-:Y:S01]  /*275c0*/  IMAD.IADD R5, R19, 0x1, R8 ;  /* 0x0000000113057824 */ /* 0x000fe200078e0208 */
[----:B------:R-:W-:-:S04]  /*275d0*/  ULDC UR4, c[0x0][0xd3c] ;  /* 0x00034f0000047ab9 */ /* 0x000fc80000000800 */
[----:B------:R-:W-:-:S13]  /*275e0*/  ISETP.GE.OR P1, PT, R5, UR4, !P0 ;  /* 0x0000000405007c0c */ /* 0x000fda000c726670 */
[----:B------:R-:W5:Y:S02]  /*275f0*/  @!P1 LDC.64 R2, c[0x0][0xd80] ;  /* 0x00036000ff029b82 */ /* 0x000f640000000a00 */
[----:B-----5:R-:W-:-:S06]  /*27600*/  @!P1 IMAD.WIDE R2, R5, 0x4, R2 ;  /* 0x0000000405029825 */ /* 0x020fcc00078e0202 */
[----:B------:R-:W5:Y:S01]  /*27610*/  @!P1 LDG.E R2, desc[UR36][R2.64] ;  /* 0x0000002402029981 */ /* 0x000f62000c1e1900 */
[----:B------:R-:W-:Y:S01]  /*27620*/  IMAD.MOV.U32 R5, RZ, RZ, RZ ;  /* 0x000000ffff057224 */ /* 0x000fe200078e00ff */
[C---:B------:R-:W-:Y:S02]  /*27630*/  ISETP.GE.U32.AND P2, PT, R8.reuse, 0x2, PT ;  /* 0x000000020800780c */ /* 0x040fe40003f46070 */
[C---:B------:R-:W-:Y:S01]  /*27640*/  ISETP.GE.U32.AND P3, PT, R8.reuse, 0x4, PT ;  /* 0x000000040800780c */ /* 0x040fe20003f66070 */
[----:B------:R-:W-:Y:S01]  /*27650*/  SHFL.IDX PT, R0, R16, RZ, 0x1f ;  /* 0x00001fff10007589 */ /* 0x000fe200000e0000 */
[C---:B------:R-:W-:Y:S02]  /*27660*/  ISETP.GE.U32.AND P4, PT, R8.reuse, 0x8, PT ;  /* 0x000000080800780c */ /* 0x040fe40003f86070 */
[C---:B------:R-:W-:Y:S01]  /*27670*/  ISETP.GE.U32.AND P5, PT, R8.reuse, 0x10, PT ;  /* 0x000000100800780c */ /* 0x040fe20003fa6070 */
[----:B------:R-:W-:Y:S01]  /*27680*/  SHFL.IDX PT, R4, R16, 0x1, 0x1f ;  /* 0x00201f0010047f89 */ /* 0x000fe200000e0000 */
[----:B-----5:R-:W-:Y:S01]  /*27690*/  @!P1 IMAD.MOV.U32 R5, RZ, RZ, R2 ;  /* 0x000000ffff059224 */ /* 0x020fe200078e0002 */
[----:B------:R-:W-:-:S04]  /*276a0*/  ISETP.NE.AND P1, PT, R8, RZ, PT ;  /* 0x000000ff0800720c */ /* 0x000fc80003f25270 */
[----:B------:R-:W2:Y:S02]  /*276b0*/  SHFL.UP PT, R14, R5, 0x1, RZ ;  /* 0x04200000050e7989 */ /* 0x000ea400000e00ff */
[----:B--234-:R-:W-:-:S05]  /*276c0*/  SEL R6, R14, RZ, P1 ;  /* 0x000000ff0e067207 */ /* 0x01cfca0000800000 */
        /* <DEDUP_REMOVED lines=13> */
[----:B------:R2:W3:Y:S02]  /*277a0*/  SHFL.IDX PT, R14, R6, 0x1f, 0x1f ;  /* 0x03e01f00060e7f89 */ /* 0x0004e400000e0000 */
.L_x_12805:
[----:B------:R-:W-:Y:S02]  /*277b0*/  ULDC UR4, c[0x0][0xd38] ;  /* 0x00034e0000047ab9 */ /* 0x000fe40000000800 */
[----:B------:R-:W-:-:S04]  /*277c0*/  IMAD.U32 R7, RZ, RZ, UR4 ;  /* 0x00000004ff077e24 */ /* 0x000fc8000f8e00ff */
[----:B---3--:R-:W-:-:S04]  /*277d0*/  IMAD R14, R14, R7, RZ ;  /* 0x000000070e0e7224 */ /* 0x008fc800078e02ff */
[----:B------:R-:W-:-:S05]  /*277e0*/  IMAD.IADD R9, R4, 0x1, R14 ;  /* 0x0000000104097824 */ /* 0x000fca00078e020e */
[----:B------:R-:W-:-:S13]  /*277f0*/  ISETP.GT.AND P6, PT, R9, R0, PT ;  /* 0x000000000900720c */ /* 0x000fda0003fc4270 */
[----:B------:R-:W-:Y:S05]  /*27800*/  @P6 BRA `(.L_x_12671) ;  /* 0x00000000009c6947 */ /* 0x000fea0003800000 */
.L_x_12676:
        /* <DEDUP_REMOVED lines=14> */
.L_x_12674:
[----:B------:R-:W-:Y:S05]  /*278f0*/  BSYNC B0 ;  /* 0x0000000000007941 */ /* 0x000fea0003800000 */
.L_x_12673:
[----:B------:R-:W-:-:S03]  /*27900*/  UMOV UR4, 0xffffffff ;  /* 0xffffffff00047882 */ /* 0x000fc60000000000 */
[----:B------:R-:W-:Y:S05]  /*27910*/  BRA.DIV UR4, `(.L_x_12675) ;  /* 0x0000004a04507947 */ /* 0x000fea000b800000 */
[----:B-----5:R-:W4:Y:S02]  /*27920*/  SHFL.UP PT, R14, R5, 0x1, RZ ;  /* 0x04200000050e7989 */ /* 0x020f2400000e00ff */
        /* <DEDUP_REMOVED lines=13> */
[----:B--2---:R-:W-:-:S05]  /*27a00*/  IMAD.IADD R6, R4, 0x1, R7 ;  /* 0x0000000104067824 */ /* 0x004fca00078e0207 */
[----:B------:R2:W3:Y:S02]  /*27a10*/  SHFL.IDX PT, R14, R6, 0x1f, 0x1f ;  /* 0x03e01f00060e7f89 */ /* 0x0004e400000e0000 */
.L_x_12813:
[----:B------:R-:W-:Y:S02]  /*27a20*/  ULDC UR4, c[0x0][0xd38] ;  /* 0x00034e0000047ab9 */ /* 0x000fe40000000800 */
[----:B------:R-:W-:-:S04]  /*27a30*/  IMAD.U32 R7, RZ, RZ, UR4 ;  /* 0x00000004ff077e24 */ /* 0x000fc8000f8e00ff */
[----:B---3--:R-:W-:-:S04]  /*27a40*/  IMAD R14, R14, R7, RZ ;  /* 0x000000070e0e7224 */ /* 0x008fc800078e02ff */
[----:B------:R-:W-:-:S05]  /*27a50*/  IMAD.IADD R9, R14, 0x1, R9 ;  /* 0x000000010e097824 */ /* 0x000fca00078e0209 */
[----:B------:R-:W-:-:S13]  /*27a60*/  ISETP.GT.AND P6, PT, R9, R0, PT ;  /* 0x000000000900720c */ /* 0x000fda0003fc4270 */
[----:B------:R-:W-:Y:S05]  /*27a70*/  @!P6 BRA `(.L_x_12676) ;  /* 0xfffffffc0064e947 */ /* 0x000fea000383ffff */
.L_x_12671:
        /* <DEDUP_REMOVED lines=8> */
.L_x_12817:
[----:B------:R-:W-:Y:S01]  /*27b00*/  ISETP.NE.AND P0, PT, R2, RZ, PT ;  /* 0x000000ff0200720c */ /* 0x000fe20003f05270 */
[----:B------:R-:W-:-:S12]  /*27b10*/  IMAD.MOV.U32 R14, RZ, RZ, RZ ;  /* 0x000000ffff0e7224 */ /* 0x000fd800078e00ff */
[----:B------:R-:W-:Y:S05]  /*27b20*/  @!P0 BRA `(.L_x_12678) ;  /* 0x0000000000108947 */ /* 0x000fea0003800000 */
[----:B------:R-:W-:Y:S01]  /*27b30*/  UMOV UR4, 0xffffffff ;  /* 0xffffffff00047882 */ /* 0x000fe20000000000 */
[----:B------:R-:W-:Y:S02]  /*27b40*/  VIADD R12, R4, 0xffffffff ;  /* 0xffffffff040c7836 */ /* 0x000fe40000000000 */
[----:B------:R-:W-:Y:S05]  /*27b50*/  BRA.DIV UR4, `(.L_x_12679) ;  /* 0x0000004a04c47947 */ /* 0x000fea000b800000 */
[----:B------:R0:W0:Y:S02]  /*27b60*/  SHFL.IDX PT, R14, R6, R12, 0x1f ;  /* 0x00001f0c060e7589 */ /* 0x00002400000e0000 */
.L_x_12678:
[----:B------:R-:W5:Y:S01]  /*27b70*/  LDC.64 R2, c[0x0][0xd90] ;  /* 0x00036400ff027b82 */ /* 0x000f620000000a00 */
[----:B------:R-:W-:-:S04]  /*27b80*/  IMAD.IADD R19, R4, 0x1, R19 ;  /* 0x0000000104137824 */ /* 0x000fc800078e0213 */
[----:B-----5:R-:W-:-:S05]  /*27b90*/  IMAD.WIDE R2, R19, 0x4, R2 ;  /* 0x0000000413027825 */ /* 0x020fca00078e0202 */
[----:B0-2---:R0:W3:Y:S01]  /*27ba0*/  LDG.E R6, desc[UR36][R2.64] ;  /* 0x0000002402067981 */ /* 0x0050e2000c1e1900 */
[----:B------:R-:W-:Y:S02]  /*27bb0*/  IMAD R16, R14, R7, R16 ;  /* 0x000000070e107224 */ /* 0x000fe400078e0210 */
[----:B0-----:R-:W-:Y:S02]  /*27bc0*/  IMAD.MOV.U32 R2, RZ, RZ, RZ ;  /* 0x000000ffff027224 */ /* 0x001fe400078e00ff */
[----:B---34-:R-:W-:-:S05]  /*27bd0*/  IMAD R4, R5, R6, RZ ;  /* 0x0000000605047224 */ /* 0x018fca00078e02ff */
        /* <DEDUP_REMOVED lines=57> */
[----:B-1----:R-:W-:Y:S01]  /*27f70*/  IMAD.IADD R17, R5, 0x1, R2 ;  /* 0x0000000105117824 */ /* 0x002fe200078e0202 */
[----:B------:R-:W-:Y:S06]  /*27f80*/  BRA `(.L_x_12680) ;  /* 0x00000000001c7947 */ /* 0x000fec0003800000 */
.L_x_12672:
[----:B------:R-:W-:Y:S01]  /*27f90*/  UMOV UR4, URZ ;  /* 0x0000003f00047c82 */ /* 0x000fe20008000000 */
[----:B------:R-:W-:Y:S01]  /*27fa0*/  UMOV UR5, URZ ;  /* 0x0000003f00057c82 */ /* 0x000fe20008000000 */
[----:B------:R-:W-:Y:S01]  /*27fb0*/  ULDC UR6, c[0x0][0xd3c] ;  /* 0x00034f0000067ab9 */ /* 0x000fe20000000800 */
[----:B------:R-:W-:Y:S02]  /*27fc0*/  IMAD.MOV.U32 R16, RZ, RZ, R0 ;  /* 0x000000ffff107224 */ /* 0x000fe400078e0000 */
[----:B-1----:R-:W-:Y:S02]  /*27fd0*/  IMAD.U32 R17, RZ, RZ, UR4 ;  /* 0x00000004ff117e24 */ /* 0x002fe4000f8e00ff */
[----:B------:R-:W-:Y:S02]  /*27fe0*/  IMAD.U32 R18, RZ, RZ, UR5 ;  /* 0x00000005ff127e24 */ /* 0x000fe4000f8e00ff */
[----:B------:R-:W-:-:S07]  /*27ff0*/  IMAD.U32 R19, RZ, RZ, UR6 ;  /* 0x00000006ff137e24 */ /* 0x000fce000f8e00ff */
.L_x_12680:
        /* <DEDUP_REMOVED lines=10> */
.L_x_12669:
[----:B------:R-:W-:Y:S02]  /*280a0*/  ULDC UR4, c[0x0][0xd3c] ;  /* 0x00034f0000047ab9 */ /* 0x000fe40000000800 */
[----:B0-----:R-:W-:-:S13]  /*280b0*/  ISETP.GE.AND P0, PT, R19, UR4, PT ;  /* 0x0000000413007c0c */ /* 0x001fda000bf06270 */
[----:B------:R-:W-:Y:S05]  /*280c0*/  @!P0 BRA `(.L_x_12681) ;  /* 0xffffffa800b08947 */ /* 0x000fea000383ffff */
[----:B------:R-:W-:Y:S05]  /*280d0*/  BSYNC B8 ;  /* 0x0000000000087941 */ /* 0x000fea0003800000 */
.L_x_12606:
        /* <DEDUP_REMOVED lines=12> */
.L_x_12820:
[----:B------:R-:W-:Y:S05]  /*281a0*/  BSYNC B0 ;  /* 0x0000000000007941 */ /* 0x000fea0003800000 */
.L_x_12682:
[----:B------:R-:W-:-:S03]  /*281b0*/  UMOV UR4, 0xffffffff ;  /* 0xffffffff00047882 */ /* 0x000fc60000000000 */
[----:B------:R-:W-:Y:S05]  /*281c0*/  BRA.DIV UR4, `(.L_x_12684) ;  /* 0x0000004604607947 */ /* 0x000fea000b800000 */
[----:B0-----:R-:W0:Y:S02]  /*281d0*/  S2R R0, SR_TID.X ;  /* 0x0000000000007919 */ /* 0x001e240000002100 */
[----:B0-----:R-:W-:-:S04]  /*281e0*/  SHF.R.U32.HI R0, RZ, 0x5, R0 ;  /* 0x00000005ff007819 */ /* 0x001fc80000011600 */
[----:B------:R-:W-:-:S05]  /*281f0*/  LOP3.LUT R0, R0, 0x3, RZ, 0xc0, !PT ;  /* 0x0000000300007812 */ /* 0x000fca00078ec0ff */
[----:B------:R0:W1:Y:S02]  /*28200*/  SHFL.IDX PT, R14, R0, RZ, 0x1f ;  /* 0x00001fff000e7589 */ /* 0x00006400000e0000 */
.L_x_12823:
[----:B-1----:R-:W-:Y:S01]  /*28210*/  ISETP.NE.AND P0, PT, R14, RZ, PT ;  /* 0x000000ff0e00720c */ /* 0x002fe20003f05270 */
[----:B------:R-:W-:-:S12]  /*28220*/  BSSY B0, `(.L_x_12685) ;  /* 0x0000026000007945 */ /* 0x000fd80003800000 */
[----:B------:R-:W-:Y:S05]  /*28230*/  @P0 BRA `(.L_x_12686) ;  /* 0x0000000000900947 */ /* 0x000fea0003800000 */
[----:B------:R-:W-:-:S03]  /*28240*/  UMOV UR4, 0xffffffff ;  /* 0xffffffff00047882 */ /* 0x000fc60000000000 */
[----:B------:R-:W-:Y:S05]  /*28250*/  BRA.DIV UR4, `(.L_x_12687) ;  /* 0x0000004604707947 */ /* 0x000fea000b800000 */
[----:B------:R-:W-:-:S13]  /*28260*/  ELECT P6, URZ, PT ;  /* 0x00000000003f782f */ /* 0x000fda00038c0000 */
.L_x_12826:
[----:B------:R-:W-:Y:S05]  /*28270*/  @!P6 BRA `(.L_x_12686) ;  /* 0x000000000080e947 */ /* 0x000fea0003800000 */
[----:B0-----:R-:W5:Y:S02]  /*28280*/  LDL R0, [R1+0x470] ;  /* 0x0004700001007983 */ /* 0x001f640000100800 */
[----:B-----5:R-:W-:-:S13]  /*28290*/  R2UR UR4, R0 ;  /* 0x00000000000472ca */ /* 0x020fda00000e0000 */
[----:B------:R-:W-:-:S06]  /*282a0*/  ULOP3.LUT UR4, UR4, 0x2, URZ, 0xfc, !UPT ;  /* 0x0000000204047892 */ /* 0x000fcc000f8efc3f */
[----:B------:R-:W-:-:S05]  /*282b0*/  IMAD.U32 R0, RZ, RZ, UR4 ;  /* 0x00000004ff007e24 */ /* 0x000fca000f8e00ff */
[----:B------:R-:W-:-:S13]  /*282c0*/  ISETP.NE.AND P0, PT, R0, 0x3, PT ;  /* 0x000000030000780c */ /* 0x000fda0003f05270 */
[----:B------:R-:W-:Y:S05]  /*282d0*/  @!P0 BRA `(.L_x_12688) ;  /* 0x0000000000048947 */ /* 0x000fea0003800000 */
[----:B------:R-:W-:Y:S01]  /*282e0*/  BPT.TRAP 0x1 ;  /* 0x000000040000795c */ /* 0x000fe20000300000 */
.L_x_12688:
[----:B------:R-:W-:Y:S01]  /*282f0*/  IMAD R5, R24, 0x8, R7 ;  /* 0x0000000818057824 */ /* 0x000fe200078e0207 */
[----:B------:R-:W-:Y:S01]  /*28300*/  SHF.L.U32 R0, R26, 0x1f, RZ ;  /* 0x0000001f1a007819 */ /* 0x000fe200000006ff */
[----:B------:R-:W-:-:S03]  /*28310*/  VIADD R24, R24, 0x1 ;  /* 0x0000000118187836 */ /* 0x000fc60000000000 */
[----:B------:R-:W0:Y:S02]  /*28320*/  SYNCS.PHASECHK.TRANS64.TRYWAIT P1, [R5+URZ+0x32440], R0 ;  /* 0x03244000050075a7 */ /* 0x000e24000802017f */
[----:B------:R-:W-:-:S04]  /*28330*/  ISETP.NE.AND P2, PT, R24, 0x2, PT ;  /* 0x000000021800780c */ /* 0x000fc80003f45270 */
[----:B------:R-:W-:Y:S01]  /*28340*/  SEL R3, RZ, 0x1, P2 ;  /* 0x00000001ff037807 */ /* 0x000fe20001000000 */
[----:B0-----:R-:W-:Y:S08]  /*28350*/  @!P1 BRA `(.L_x_12689) ;  /* 0x0000004400509947 */ /* 0x001ff00003800000 */
.L_x_12827:
[----:B------:R-:W-:Y:S02]  /*28360*/  SEL R24, R24, RZ, P2 ;  /* 0x000000ff18187207 */ /* 0x000fe40001000000 */
[----:B------:R-:W-:Y:S01]  /*28370*/  LOP3.LUT R2, R26, R3, RZ, 0x3c, !PT ;  /* 0x000000031a027212 */ /* 0x000fe200078e3cff */
[----:B------:R-:W-:Y:S06]  /*28380*/  @!P0 BRA `(.L_x_12690) ;  /* 0x0000000000048947 */ /* 0x000fec0003800000 */
[----:B------:R-:W-:Y:S01]  /*28390*/  BPT.TRAP 0x1 ;  /* 0x000000040000795c */ /* 0x000fe20000300000 */
.L_x_12690:
[----:B------:R-:W-:Y:S01]  /*283a0*/  IMAD R3, R24, 0x8, R7 ;  /* 0x0000000818037824 */ /* 0x000fe200078e0207 */
[----:B------:R-:W-:-:S04]  /*283b0*/  SHF.L.U32 R2, R2, 0x1f, RZ ;  /* 0x0000001f02027819 */ /* 0x000fc800000006ff */
[----:B------:R-:W1:Y:S02]  /*283c0*/  SYNCS.PHASECHK.TRANS64.TRYWAIT P1, [R3+URZ+0x32440], R2 ;  /* 0x03244002030075a7 */ /* 0x000e64000802017f */
[----:B-1----:R-:W-:Y:S05]  /*283d0*/  @!P1 BRA `(.L_x_12691) ;  /* 0x0000004400449947 */ /* 0x002fea0003800000 */
.L_x_12828:
[----:B------:R-:W-:Y:S05]  /*283e0*/  @!P0 BRA `(.L_x_12692) ;  /* 0x0000000000048947 */ /* 0x000fea0003800000 */
[----:B------:R-:W-:Y:S01]  /*283f0*/  BPT.TRAP 0x1 ;  /* 0x000000040000795c */ /* 0x000fe20000300000 */
.L_x_12692:
[----:B------:R-:W5:Y:S02]  /*28400*/  SYNCS.PHASECHK.TRANS64.TRYWAIT P1, [R5+URZ+0x32460], R0 ;  /* 0x03246000050075a7 */ /* 0x000f64000802017f */
[----:B-----5:R-:W-:Y:S05]  /*28410*/  @!P1 BRA `(.L_x_12693) ;  /* 0x0000004400489947 */ /* 0x020fea0003800000 */
.L_x_12829:
[----:B------:R-:W-:Y:S05]  /*28420*/  @!P0 BRA `(.L_x_12694) ;  /* 0x0000000000048947 */ /* 0x000fea0003800000 */
[----:B------:R-:W-:Y:S01]  /*28430*/  BPT.TRAP 0x1 ;  /* 0x000000040000795c */ /* 0x000fe20000300000 */
.L_x_12694:
[----:B------:R0:W0:Y:S02]  /*28440*/  SYNCS.PHASECHK.TRANS64.TRYWAIT P0, [R3+URZ+0x32460], R2 ;  /* 0x03246002030075a7 */ /* 0x000024000800017f */
[----:B0-----:R-:W-:Y:S05]  /*28450*/  @!P0 NANOSLEEP.SYNCS 0x989680 ;  /* 0x009896800000895d */ /* 0x001fea0003900000 */
[----:B------:R-:W0:Y:S02]  /*28460*/  @!P0 SYNCS.PHASECHK.TRANS64 P0, [R3+URZ+0x32460], R2 ;  /* 0x03246002030085a7 */ /* 0x000e24000800007f */
[----:B0-----:R-:W-:Y:S05]  /*28470*/  @!P0 BRA `(.L_x_12694) ;  /* 0xfffffffc00f08947 */ /* 0x001fea000383ffff */
.L_x_12686:
[----:B------:R-:W-:Y:S05]  /*28480*/  BSYNC B0 ;  /* 0x0000000000007941 */ /* 0x000fea0003800000 */
.L_x_12685:
[----:B------:R-:W-:Y:S05]  /*28490*/  EXIT ;  /* 0x000000000000794d */ /* 0x000fea0003800000 */
.L_x_12476:
[----:B0-----:R-:W-:-:S04]  /*284a0*/  IMAD.U32 R9, RZ, RZ, UR42 ;  /* 0x0000002aff097e24 */ /* 0x001fc8000f8e00ff */
[----:B------:R0:W1:Y:S03]  /*284b0*/  SYNCS.PHASECHK.TRANS64.TRYWAIT P0, [R9+URZ+0x32400], R8 ;  /* 0x03240008090075a7 */ /* 0x000066000800017f */
[----:B-1----:R-:W-:Y:S05]  /*284c0*/  @!P0 NANOSLEEP.SYNCS 0x989680 ;  /* 0x009896800000895d */ /* 0x002fea0003900000 */
[----:B------:R-:W1:Y:S02]  /*284d0*/  @!P0 SYNCS.PHASECHK.TRANS64 P0, [R9+URZ+0x32400], R8 ;  /* 0x03240008090085a7 */ /* 0x000e64000800007f */
[----:B-1----:R-:W-:Y:S05]  /*284e0*/  @!P0 BRA `(.L_x_12476) ;  /* 0xfffffffc00ec8947 */ /* 0x002fea000383ffff */
[----:B------:R-:W-:Y:S05]  /*284f0*/  BRA `(.L_x_12695) ;  /* 0xfffffda400587947 */ /* 0x000fea000383ffff */
.L_x_12483:
[----:B-1----:R1:W2:Y:S02]  /*28500*/  SYNCS.PHASECHK.TRANS64.TRYWAIT P0, [R24+URZ], R25 ;  /* 0x00000019180075a7 */ /* 0x0022a4000800017f */
[----:B--2---:R-:W-:Y:S05]  /*28510*/  @!P0 NANOSLEEP.SYNCS 0x989680 ;  /* 0x009896800000895d */ /* 0x004fea0003900000 */
[----:B------:R-:W2:Y:S02]  /*28520*/  @!P0 SYNCS.PHASECHK.TRANS64 P0, [R24+URZ], R25 ;  /* 0x00000019180085a7 */ /* 0x000ea4000800007f */
[----:B--2---:R-:W-:Y:S05]  /*28530*/  @!P0 BRA `(.L_x_12483) ;  /* 0xfffffffc00f08947 */ /* 0x004fea000383ffff */
[----:B------:R-:W-:Y:S05]  /*28540*/  BRA `(.L_x_12482) ;  /* 0xfffffda800807947 */ /* 0x000fea000383ffff */
.L_x_12485:
[----:B0-----:R-:W-:-:S04]  /*28550*/  IMAD.U32 R9, RZ, RZ, UR42 ;  /* 0x0000002aff097e24 */ /* 0x001fc8000f8e00ff */
[----:B------:R0:W1:Y:S03]  /*28560*/  SYNCS.PHASECHK.TRANS64.TRYWAIT P0, [R9+URZ+0x32410], R8 ;  /* 0x03241008090075a7 */ /* 0x000066000800017f */
[----:B-1----:R-:W-:Y:S05]  /*28570*/  @!P0 NANOSLEEP.SYNCS 0x989680 ;  /* 0x009896800000895d */ /* 0x002fea0003900000 */
[----:B------:R-:W1:Y:S02]  /*28580*/  @!P0 SYNCS.PHASECHK.TRANS64 P0, [R9+URZ+0x32410], R8 ;  /* 0x03241008090085a7 */ /* 0x000e64000800007f */
[----:B-1----:R-:W-:Y:S05]  /*28590*/  @!P0 BRA `(.L_x_12485) ;  /* 0xfffffffc00ec8947 */ /* 0x002fea000383ffff */
[----:B------:R-:W-:Y:S05]  /*285a0*/  BRA `(.L_x_12696) ;  /* 0xfffffdac00547947 */ /* 0x000fea000383ffff */
.L_x_12492:
[----:B-1----:R1:W2:Y:S02]  /*285b0*/  SYNCS.PHASECHK.TRANS64.TRYWAIT P0, [R8+URZ], R9 ;  /* 0x00000009080075a7 */ /* 0x0022a4000800017f */
[----:B--2---:R-:W-:Y:S05]  /*285c0*/  @!P0 NANOSLEEP.SYNCS 0x989680 ;  /* 0x009896800000895d */ /* 0x004fea0003900000 */
[----:B------:R-:W2:Y:S02]  /*285d0*/  @!P0 SYNCS.PHASECHK.TRANS64 P0, [R8+URZ], R9 ;  /* 0x00000009080085a7 */ /* 0x000ea4000800007f */
[----:B--2---:R-:W-:Y:S05]  /*285e0*/  @!P0 BRA `(.L_x_12492) ;  /* 0xfffffffc00f08947 */ /* 0x004fea000383ffff */
[----:B------:R-:W-:Y:S05]  /*285f0*/  BRA `(.L_x_12491) ;  /* 0xfffffdac00987947 */ /* 0x000fea000383ffff */
.L_x_12530:
[----:B0-----:R0:W2:Y:S02]  /*28600*/  SYNCS.PHASECHK.TRANS64.TRYWAIT P0, [R6+URZ], R7 ;  /* 0x00000007060075a7 */ /* 0x0010a4000800017f */
[----:B--2---:R-:W-:Y:S05]  /*28610*/  @!P0 NANOSLEEP.SYNCS 0x989680 ;  /* 0x009896800000895d */ /* 0x004fea0003900000 */
[----:B------:R-:W2:Y:S02]  /*28620*/  @!P0 SYNCS.PHASECHK.TRANS64 P0, [R6+URZ], R7 ;  /* 0x00000007060085a7 */ /* 0x000ea4000800007f */
[----:B--2---:R-:W-:Y:S05]  /*28630*/  @!P0 BRA `(.L_x_12530) ;  /* 0xfffffffc00f08947 */ /* 0x004fea000383ffff */
[----:B------:R-:W-:Y:S05]  /*28640*/  BRA `(.L_x_12529) ;  /* 0xfffffe14009c7947 */ /* 0x000fea000383ffff */
.L_x_12537:
[----:B0-----:R0:W1:Y:S02]  /*28650*/  SYNCS.PHASECHK.TRANS64.TRYWAIT P0, [R20+URZ], R21 ;  /* 0x00000015140075a7 */ /* 0x001064000800017f */
[----:B-1----:R-:W-:Y:S05]  /*28660*/  @!P0 NANOSLEEP.SYNCS 0x989680 ;  /* 0x009896800000895d */ /* 0x002fea0003900000 */
[----:B------:R-:W1:Y:S02]  /*28670*/  @!P0 SYNCS.PHASECHK.TRANS64 P0, [R20+URZ], R21 ;  /* 0x00000015140085a7 */ /* 0x000e64000800007f */
[----:B-1----:R-:W-:Y:S05]  /*28680*/  @!P0 BRA `(.L_x_12537) ;  /* 0xfffffffc00f08947 */ /* 0x002fea000383ffff */
[----:B------:R-:W-:Y:S05]  /*28690*/  BRA `(.L_x_12536) ;  /* 0xfffffe1800c07947 */ /* 0x000fea000383ffff */
.L_x_12550:
[----:B--2---:R2:W3:Y:S02]  /*286a0*/  SYNCS.PHASECHK.TRANS64.TRYWAIT P0, [R6+URZ], R7 ;  /* 0x00000007060075a7 */ /* 0x0044e4000800017f */
[----:B---3--:R-:W-:Y:S05]  /*286b0*/  @!P0 NANOSLEEP.SYNCS 0x989680 ;  /* 0x009896800000895d */ /* 0x008fea0003900000 */
[----:B------:R-:W3:Y:S02]  /*286c0*/  @!P0 SYNCS.PHASECHK.TRANS64 P0, [R6+URZ], R7 ;  /* 0x00000007060085a7 */ /* 0x000ee4000800007f */
[----:B---3--:R-:W-:Y:S05]  /*286d0*/  @!P0 BRA `(.L_x_12550) ;  /* 0xfffffffc00f08947 */ /* 0x008fea000383ffff */
[----:B------:R-:W-:Y:S05]  /*286e0*/  BRA `(.L_x_12549) ;  /* 0xfffffeac008c7947 */ /* 0x000fea000383ffff */
.L_x_12557:
[----:B0-----:R0:W1:Y:S02]  /*286f0*/  SYNCS.PHASECHK.TRANS64.TRYWAIT P0, [R14+URZ], R15 ;  /* 0x0000000f0e0075a7 */ /* 0x001064000800017f */
[----:B-1----:R-:W-:Y:S05]  /*28700*/  @!P0 NANOSLEEP.SYNCS 0x989680 ;  /* 0x009896800000895d */ /* 0x002fea0003900000 */
[----:B------:R-:W1:Y:S02]  /*28710*/  @!P0 SYNCS.PHASECHK.TRANS64 P0, [R14+URZ], R15 ;  /* 0x0000000f0e0085a7 */ /* 0x000e64000800007f */
[----:B-1----:R-:W-:Y:S05]  /*28720*/  @!P0 BRA `(.L_x_12557) ;  /* 0xfffffffc00f08947 */ /* 0x002fea000383ffff */
[----:B------:R-:W-:Y:S05]  /*28730*/  BRA `(.L_x_12556) ;  /* 0xfffffeb000b07947 */ /* 0x000fea000383ffff */
.L_x_12626:
        /* <DEDUP_REMOVED lines=11> */
.L_x_12698:
[----:B------:R-:W-:Y:S05]  /*287f0*/  BSYNC B0 ;  /* 0x0000000000007941 */ /* 0x000fea0003800000 */
.L_x_12697:
[----:B------:R-:W-:Y:S05]  /*28800*/  BRA `(.L_x_12699) ;  /* 0xffffffb000a47947 */ /* 0x000fea000383ffff */
.L_x_12629:
[----:B0-----:R0:W2:Y:S02]  /*28810*/  SYNCS.PHASECHK.TRANS64.TRYWAIT P0, [R17+URZ+0x32440], R0 ;  /* 0x03244000110075a7 */ /* 0x0010a4000800017f */
[----:B--2---:R-:W-:Y:S05]  /*28820*/  @!P0 NANOSLEEP.SYNCS 0x989680 ;  /* 0x009896800000895d */ /* 0x004fea0003900000 */
[----:B------:R-:W2:Y:S02]  /*28830*/  @!P0 SYNCS.PHASECHK.TRANS64 P0, [R17+URZ+0x32440], R0 ;  /* 0x03244000110085a7 */ /* 0x000ea4000800007f */
[----:B--2---:R-:W-:Y:S05]  /*28840*/  @!P0 BRA `(.L_x_12629) ;  /* 0xfffffffc00f08947 */ /* 0x004fea000383ffff */
[----:B------:R-:W-:Y:S05]  /*28850*/  BRA `(.L_x_12700) ;  /* 0xffffffb4005c7947 */ /* 0x000fea000383ffff */
.L_x_12630:
        /* <DEDUP_REMOVED lines=8> */
.L_x_12702:
[----:B------:R-:W-:Y:S05]  /*288e0*/  BSYNC B0 ;  /* 0x0000000000007941 */ /* 0x000fea0003800000 */
.L_x_12701:
        /* <DEDUP_REMOVED lines=9> */
.L_x_12703:
[----:B------:R-:W-:Y:S02]  /*28980*/  IMAD.MOV.U32 R13, RZ, RZ, R4 ;  /* 0x000000ffff0d7224 */ /* 0x000fe400078e0004 */
[----:B------:R-:W-:Y:S02]  /*28990*/  IMAD.MOV.U32 R12, RZ, RZ, 0x1 ;  /* 0x00000001ff0c7424 */ /* 0x000fe400078e00ff */
[----:B------:R-:W-:-:S07]  /*289a0*/  IMAD.MOV.U32 R3, RZ, RZ, R14 ;  /* 0x000000ffff037224 */ /* 0x000fce00078e000e */
[----:B------:R-:W-:Y:S05]  /*289b0*/  WARPSYNC.COLLECTIVE R15, `(.L_x_12704) ;  /* 0x000000000f087348 */ /* 0x000fea0003c00000 */
[----:B------:R0:W1:Y:S02]  /*289c0*/  SHFL.IDX P6, R14, R13, R12, R11 ;  /* 0x0000000c0d0e7389 */ /* 0x00006400000c000b */
[----:B01----:R-:W-:Y:S01]  /*289d0*/  ENDCOLLECTIVE ;  /* 0x000000000000791b */ /* 0x003fe20003800000 */
.L_x_12704:
        /* <DEDUP_REMOVED lines=15> */
.L_x_12705:
[----:B------:R-:W-:Y:S02]  /*28ad0*/  @P0 IMAD R6, R5, 0x2, R22 ;  /* 0x0000000205060824 */ /* 0x000fe400078e0216 */
[----:B------:R-:W-:Y:S02]  /*28ae0*/  IMAD.MOV.U32 R13, RZ, RZ, R4 ;  /* 0x000000ffff0d7224 */ /* 0x000fe400078e0004 */
[----:B------:R-:W-:Y:S02]  /*28af0*/  IMAD.MOV.U32 R12, RZ, RZ, 0x2 ;  /* 0x00000002ff0c7424 */ /* 0x000fe400078e00ff */
[----:B------:R-:W-:-:S07]  /*28b00*/  IMAD.MOV.U32 R3, RZ, RZ, R14 ;  /* 0x000000ffff037224 */ /* 0x000fce00078e000e */
[----:B------:R-:W-:Y:S05]  /*28b10*/  WARPSYNC.COLLECTIVE R15, `(.L_x_12706) ;  /* 0x000000000f087348 */ /* 0x000fea0003c00000 */
[----:B------:R0:W1:Y:S02]  /*28b20*/  SHFL.IDX P6, R14, R13, R12, R11 ;  /* 0x0000000c0d0e7389 */ /* 0x00006400000c000b */
[----:B01----:R-:W-:Y:S01]  /*28b30*/  ENDCOLLECTIVE ;  /* 0x000000000000791b */ /* 0x003fe20003800000 */
.L_x_12706:
        /* <DEDUP_REMOVED lines=15> */
.L_x_12707:
[----:B------:R-:W-:Y:S02]  /*28c30*/  @P0 IMAD R6, R5, 0x2, R22 ;  /* 0x0000000205060824 */ /* 0x000fe400078e0216 */
[----:B------:R-:W-:Y:S02]  /*28c40*/  IMAD.MOV.U32 R13, RZ, RZ, R4 ;  /* 0x000000ffff0d7224 */ /* 0x000fe400078e0004 */
[----:B------:R-:W-:Y:S02]  /*28c50*/  IMAD.MOV.U32 R12, RZ, RZ, 0x3 ;  /* 0x00000003ff0c7424 */ /* 0x000fe400078e00ff */
[----:B------:R-:W-:-:S07]  /*28c60*/  IMAD.MOV.U32 R3, RZ, RZ, R14 ;  /* 0x000000ffff037224 */ /* 0x000fce00078e000e */
[----:B------:R-:W-:Y:S05]  /*28c70*/  WARPSYNC.COLLECTIVE R15, `(.L_x_12708) ;  /* 0x000000000f087348 */ /* 0x000fea0003c00000 */
[----:B------:R0:W1:Y:S02]  /*28c80*/  SHFL.IDX P6, R14, R13, R12, R11 ;  /* 0x0000000c0d0e7389 */ /* 0x00006400000c000b */
[----:B01----:R-:W-:Y:S01]  /*28c90*/  ENDCOLLECTIVE ;  /* 0x000000000000791b */ /* 0x003fe20003800000 */
.L_x_12708:
        /* <DEDUP_REMOVED lines=15> */
.L_x_12709:
[----:B------:R-:W-:Y:S02]  /*28d90*/  @P0 IMAD R6, R5, 0x2, R22 ;  /* 0x0000000205060824 */ /* 0x000fe400078e0216 */
[----:B------:R-:W-:Y:S02]  /*28da0*/  IMAD.MOV.U32 R13, RZ, RZ, R4 ;  /* 0x000000ffff0d7224 */ /* 0x000fe400078e0004 */
[----:B------:R-:W-:Y:S02]  /*28db0*/  IMAD.MOV.U32 R12, RZ, RZ, 0x4 ;  /* 0x00000004ff0c7424 */ /* 0x000fe400078e00ff */
[----:B------:R-:W-:-:S07]  /*28dc0*/  IMAD.MOV.U32 R3, RZ, RZ, R14 ;  /* 0x000000ffff037224 */ /* 0x000fce00078e000e */
[----:B------:R-:W-:Y:S05]  /*28dd0*/  WARPSYNC.COLLECTIVE R15, `(.L_x_12710) ;  /* 0x000000000f087348 */ /* 0x000fea0003c00000 */
[----:B------:R0:W1:Y:S02]  /*28de0*/  SHFL.IDX P6, R14, R13, R12, R11 ;  /* 0x0000000c0d0e7389 */ /* 0x00006400000c000b */
[----:B01----:R-:W-:Y:S01]  /*28df0*/  ENDCOLLECTIVE ;  /* 0x000000000000791b */ /* 0x003fe20003800000 */
.L_x_12710:
        /* <DEDUP_REMOVED lines=15> */
.L_x_12711:
[----:B------:R-:W-:Y:S02]  /*28ef0*/  @P0 IMAD R6, R5, 0x2, R22 ;  /* 0x0000000205060824 */ /* 0x000fe400078e0216 */
[----:B------:R-:W-:Y:S02]  /*28f00*/  IMAD.MOV.U32 R13, RZ, RZ, R4 ;  /* 0x000000ffff0d7224 */ /* 0x000fe400078e0004 */
[----:B------:R-:W-:Y:S02]  /*28f10*/  IMAD.MOV.U32 R12, RZ, RZ, 0x5 ;  /* 0x00000005ff0c7424 */ /* 0x000fe400078e00ff */
[----:B------:R-:W-:-:S07]  /*28f20*/  IMAD.MOV.U32 R3, RZ, RZ, R14 ;  /* 0x000000ffff037224 */ /* 0x000fce00078e000e */
[----:B------:R-:W-:Y:S05]  /*28f30*/  WARPSYNC.COLLECTIVE R15, `(.L_x_12712) ;  /* 0x000000000f087348 */ /* 0x000fea0003c00000 */
[----:B------:R0:W1:Y:S02]  /*28f40*/  SHFL.IDX P6, R14, R13, R12, R11 ;  /* 0x0000000c0d0e7389 */ /* 0x00006400000c000b */
[----:B01----:R-:W-:Y:S01]  /*28f50*/  ENDCOLLECTIVE ;  /* 0x000000000000791b */ /* 0x003fe20003800000 */
.L_x_12712:
        /* <DEDUP_REMOVED lines=10> */
.L_x_12713:
[----:B------:R-:W-:Y:S01]  /*29000*/  @!PT LDS RZ, [RZ] ;  /* 0x00000000fffff984 */ /* 0x000fe20000000800 */
[----:B------:R-:W-:Y:S01]  /*29010*/  @!PT LDS RZ, [RZ] ;  /* 0x00000000fffff984 */ /* 0x000fe20000000800 */
[----:B------:R-:W-:Y:S01]  /*29020*/  @!PT LDS RZ, [RZ] ;  /* 0x00000000fffff984 */ /* 0x000fe20000000800 */
[----:B------:R1:W-:Y:S01]  /*29030*/  @P0 LDGSTS.E.BYPASS.LTC128B.128 [R6+0x1e400], desc[UR36][R2.64], !P2 ;  /* 0x1e40000002060fae */ /* 0x0003e2000d101d64 */
[----:B------:R-:W-:Y:S01]  /*29040*/  IMAD.MOV.U32 R0, RZ, RZ, R14 ;  /* 0x000000ffff007224 */ /* 0x000fe200078e000e */
[----:B------:R-:W-:Y:S06]  /*29050*/  BRA `(.L_x_12714) ;  /* 0xffffffb000c87947 */ /* 0x000fec000383ffff */
.L_x_12635:
[----:B------:R0:W5:Y:S01]  /*29060*/  LDL.LU R6, [R1+0x440] ;  /* 0x0004400001067983 */ /* 0x0001620000300800 */
[----:B------:R-:W-:Y:S01]  /*29070*/  IMAD.MOV.U32 R13, RZ, RZ, R4 ;  /* 0x000000ffff0d7224 */ /* 0x000fe200078e0004 */
[----:B------:R-:W-:Y:S01]  /*29080*/  LOP3.LUT R23, R23, 0xffffdfff, RZ, 0xc0, !PT ;  /* 0xffffdfff17177812 */ /* 0x000fe200078ec0ff */
[----:B------:R-:W-:Y:S02]  /*29090*/  IMAD.MOV.U32 R12, RZ, RZ, RZ ;  /* 0x000000ffff0c7224 */ /* 0x000fe400078e00ff */
[----:B------:R-:W-:Y:S02]  /*290a0*/  IMAD.MOV.U32 R11, RZ, RZ, 0x181f ;  /* 0x0000181fff0b7424 */ /* 0x000fe400078e00ff */
[----:B------:R-:W-:Y:S02]  /*290b0*/  IMAD.MOV.U32 R15, RZ, RZ, -0x1 ;  /* 0xffffffffff0f7424 */ /* 0x000fe400078e00ff */
[----:B0-----:R-:W-:-:S07]  /*290c0*/  IMAD.IADD R37, R21, 0x1, R37 ;  /* 0x0000000115257824 */ /* 0x001fce00078e0225 */
[----:B-1---5:R-:W-:Y:S05]  /*290d0*/  WARPSYNC.COLLECTIVE R15, `(.L_x_12715) ;  /* 0x000000000f087348 */ /* 0x022fea0003c00000 */
[----:B------:R0:W2:Y:S02]  /*290e0*/  SHFL.IDX P6, R14, R13, R12, R11 ;  /* 0x0000000c0d0e7389 */ /* 0x0000a400000c000b */
[----:B012--5:R-:W-:Y:S01]  /*290f0*/  ENDCOLLECTIVE ;  /* 0x000000000000791b */ /* 0x027fe20003800000 */
.L_x_12715:
[----:B------:R-:W-:Y:S02]  /*29100*/  IMAD.MOV.U32 R13, RZ, RZ, R0 ;  /* 0x000000ffff0d7224 */ /* 0x000fe400078e0000 */
[----:B------:R-:W-:-:S07]  /*29110*/  IMAD.MOV.U32 R2, RZ, RZ, R14 ;  /* 0x000000ffff027224 */ /* 0x000fce00078e000e */
[----:B------:R-:W-:Y:S05]  /*29120*/  WARPSYNC.COLLECTIVE R15, `(.L_x_12716) ;  /* 0x000000000f087348 */ /* 0x000fea0003c00000 */
[----:B------:R0:W1:Y:S02]  /*29130*/  SHFL.IDX P6, R14, R13, R12, R11 ;  /* 0x0000000c0d0e7389 */ /* 0x00006400000c000b */
[----:B01----:R-:W-:Y:S01]  /*29140*/  ENDCOLLECTIVE ;  /* 0x000000000000791b */ /* 0x003fe20003800000 */
.L_x_12716:
[----:B------:R-:W-:Y:S02]  /*29150*/  IMAD.MOV.U32 R13, RZ, RZ, R4 ;  /* 0x000000ffff0d7224 */ /* 0x000fe400078e0004 */
[----:B------:R-:W-:Y:S02]  /*29160*/  IMAD.MOV.U32 R12, RZ, RZ, 0x1 ;  /* 0x00000001ff0c7424 */ /* 0x000fe400078e00ff */
[----:B------:R-:W-:-:S07]  /*29170*/  IMAD.MOV.U32 R3, RZ, RZ, R14 ;  /* 0x000000ffff037224 */ /* 0x000fce00078e000e */
[----:B------:R-:W-:Y:S05]  /*29180*/  WARPSYNC.COLLECTIVE R15, `(.L_x_12717) ;  /* 0x000000000f087348 */ /* 0x000fea0003c00000 */
[----:B------:R0:W1:Y:S02]  /*29190*/  SHFL.IDX P6, R14, R13, R12, R11 ;  /* 0x0000000c0d0e7389 */ /* 0x00006400000c000b */
[----:B01----:R-:W-:Y:S01]  /*291a0*/  ENDCOLLECTIVE ;  /* 0x000000000000791b */ /* 0x003fe20003800000 */
.L_x_12717:
[----:B------:R-:W-:Y:S02]  /*291b0*/  IMAD.MOV.U32 R13, RZ, RZ, R0 ;  /* 0x000000ffff0d7224 */ /* 0x000fe400078e0000 */
[----:B------:R-:W-:-:S05]  /*291c0*/  IMAD R5, R6, R5, RZ ;  /* 0x0000000506057224 */ /* 0x000fca00078e02ff */
[----:B------:R-:W-:-:S13]  /*291d0*/  ISETP.GE.AND P2, PT, R37, R5, PT ;  /* 0x000000052500720c */ /* 0x000fda0003f46270 */
[----:B------:R-:W-:Y:S02]  /*291e0*/  @!P2 LEA R3, P1, R20, R3, 0x1 ;  /* 0x000000031403a211 */ /* 0x000fe400078208ff */
[----:B------:R-:W-:-:S03]  /*291f0*/  @P2 LOP3.LUT R23, R23, 0x2000, RZ, 0xfc, !PT ;  /* 0x0000200017172812 */ /* 0x000fc600078efcff */
[----:B------:R-:W-:Y:S01]  /*29200*/  @!P2 IMAD.X R8, RZ, RZ, R2, P1 ;  /* 0x000000ffff08a224 */ /* 0x000fe200008e0602 */
[----:B------:R-:W-:Y:S01]  /*29210*/  LOP3.LUT R23, R23, 0xffffefff, RZ, 0xc0, !PT ;  /* 0xffffefff17177812 */ /* 0x000fe200078ec0ff */
[----:B------:R-:W-:Y:S02]  /*29220*/  @!P2 IMAD.MOV.U32 R2, RZ, RZ, R3 ;  /* 0x000000ffff02a224 */ /* 0x000fe400078e0003 */
        /* <DEDUP_REMOVED lines=11> */
.L_x_12718:
[----:B------:R-:W-:Y:S01]  /*292e0*/  @P2 LOP3.LUT R23, R23, 0x1000, RZ, 0xfc, !PT ;  /* 0x0000100017172812 */ /* 0x000fe200078efcff */
[----:B------:R-:W-:-:S03]  /*292f0*/  IMAD.MOV.U32 R13, RZ, RZ, R4 ;  /* 0x000000ffff0d7224 */ /* 0x000fc600078e0004 */
[----:B------:R-:W-:Y:S01]  /*29300*/  LOP3.LUT R23, R23, 0xfffff7ff, RZ, 0xc0, !PT ;  /* 0xfffff7ff17177812 */ /* 0x000fe200078ec0ff */
[----:B------:R-:W-:-:S05]  /*29310*/  IMAD.MOV.U32 R12, RZ, RZ, R14 ;  /* 0x000000ffff0c7224 */ /* 0x000fca00078e000e */
        /* <DEDUP_REMOVED lines=8> */
.L_x_12719:
        /* <DEDUP_REMOVED lines=11> */
.L_x_12720:
        /* <DEDUP_REMOVED lines=8> */
.L_x_12721:
        /* <DEDUP_REMOVED lines=15> */
.L_x_12722:
[----:B------:R-:W-:Y:S01]  /*295c0*/  @P2 LOP3.LUT R23, R23, 0x200, RZ, 0xfc, !PT ;  /* 0x0000020017172812 */ /* 0x000fe200078efcff */
[----:B------:R-:W-:-:S03]  /*295d0*/  IMAD.MOV.U32 R12, RZ, RZ, 0x4 ;  /* 0x00000004ff0c7424 */ /* 0x000fc600078e00ff */
[----:B------:R-:W-:Y:S01]  /*295e0*/  LOP3.LUT R23, R23, 0xfffffeff, RZ, 0xc0, !PT ;  /* 0xfffffeff17177812 */ /* 0x000fe200078ec0ff */
[----:B------:R-:W-:-:S05]  /*295f0*/  IMAD.MOV.U32 R9, RZ, RZ, R14 ;  /* 0x000000ffff097224 */ /* 0x000fca00078e000e */
[----:B------:R-:W-:-:S05]  /*29600*/  @!P2 LEA R13, P1, R20, R9, 0x1 ;  /* 0x00000009140da211 */ /* 0x000fca00078208ff */
[----:B------:R-:W-:Y:S02]  /*29610*/  @!P2 IMAD.X R11, RZ, RZ, R2, P1 ;  /* 0x000000ffff0ba224 */ /* 0x000fe400008e0602 */
[----:B------:R-:W-:Y:S02]  /*29620*/  @!P2 IMAD.MOV.U32 R2, RZ, RZ, R13 ;  /* 0x000000ffff02a224 */ /* 0x000fe400078e000d */
[----:B------:R-:W-:Y:S02]  /*29630*/  @!P2 IMAD.MOV.U32 R3, RZ, RZ, R11 ;  /* 0x000000ffff03a224 */ /* 0x000fe400078e000b */
[----:B------:R-:W-:Y:S02]  /*29640*/  IMAD.MOV.U32 R13, RZ, RZ, R4 ;  /* 0x000000ffff0d7224 */ /* 0x000fe400078e0004 */
[----:B------:R-:W-:Y:S01]  /*29650*/  IMAD.MOV.U32 R11, RZ, RZ, 0x181f ;  /* 0x0000181fff0b7424 */ /* 0x000fe200078e00ff */
[----:B------:R-:W-:Y:S01]  /*29660*/  @!PT LDS RZ, [RZ] ;  /* 0x00000000fffff984 */ /* 0x000fe20000000800 */
[----:B------:R-:W-:Y:S01]  /*29670*/  @!PT LDS RZ, [RZ] ;  /* 0x00000000fffff984 */ /* 0x000fe20000000800 */
[----:B------:R-:W-:Y:S01]  /*29680*/  @!PT LDS RZ, [RZ] ;  /* 0x00000000fffff984 */ /* 0x000fe20000000800 */
[----:B------:R0:W-:Y:S06]  /*29690*/  @!P2 LDGSTS.E.BYPASS.LTC128B.128 [R25+0x19c00], desc[UR36][R2.64], !P0 ;  /* 0x19c000000219afae */ /* 0x0001ec000c101d64 */
[----:B0-----:R-:W-:Y:S05]  /*296a0*/  WARPSYNC.COLLECTIVE R15, `(.L_x_12723) ;  /* 0x000000000f087348 */ /* 0x001fea0003c00000 */
[----:B------:R1:W2:Y:S02]  /*296b0*/  SHFL.IDX P6, R14, R13, R12, R11 ;  /* 0x0000000c0d0e7389 */ /* 0x0002a400000c000b */
[----:B012---:R-:W-:Y:S01]  /*296c0*/  ENDCOLLECTIVE ;  /* 0x000000000000791b */ /* 0x007fe20003800000 */
.L_x_12723:
[----:B------:R-:W-:-:S05]  /*296d0*/  VIADD R2, R37, 0x40 ;  /* 0x0000004025027836 */ /* 0x000fca0000000000 */
[----:B------:R-:W-:Y:S01]  /*296e0*/  ISETP.GE.AND P2, PT, R2, R5, PT ;  /* 0x000000050200720c */ /* 0x000fe20003f46270 */
[----:B------:R-:W-:Y:S02]  /*296f0*/  IMAD.MOV.U32 R13, RZ, RZ, R0 ;  /* 0x000000ffff0d7224 */ /* 0x000fe400078e0000 */
[----:B------:R-:W-:-:S10]  /*29700*/  IMAD.MOV.U32 R2, RZ, RZ, R14 ;  /* 0x000000ffff027224 */ /* 0x000fd400078e000e */
[----:B------:R-:W-:Y:S05]  /*29710*/  WARPSYNC.COLLECTIVE R15, `(.L_x_12724) ;  /* 0x000000000f087348 */ /* 0x000fea0003c00000 */
[----:B------:R0:W1:Y:S02]  /*29720*/  SHFL.IDX P6, R14, R13, R12, R11 ;  /* 0x0000000c0d0e7389 */ /* 0x00006400000c000b */
[----:B01----:R-:W-:Y:S01]  /*29730*/  ENDCOLLECTIVE ;  /* 0x000000000000791b */ /* 0x003fe20003800000 */
.L_x_12724:
[----:B------:R-:W-:-:S04]  /*29740*/  @P2 LOP3.LUT R23, R23, 0x100, RZ, 0xfc, !PT ;  /* 0x0000010017172812 */ /* 0x000fc800078efcff */
[----:B------:R-:W-:Y:S01]  /*29750*/  LOP3.LUT R23, R23, 0xffffff7f, RZ, 0xc0, !PT ;  /* 0xffffff7f17177812 */ /* 0x000fe200078ec0ff */
[----:B------:R-:W-:Y:S02]  /*29760*/  IMAD.MOV.U32 R13, RZ, RZ, R4 ;  /* 0x000000ffff0d7224 */ /* 0x000fe400078e0004 */
[----:B------:R-:W-:Y:S02]  /*29770*/  IMAD.MOV.U32 R12, RZ, RZ, 0x5 ;  /* 0x00000005ff0c7424 */ /* 0x000fe400078e00ff */
[----:B------:R-:W-:-:S05]  /*29780*/  IMAD.MOV.U32 R9, RZ, RZ, R14 ;  /* 0x000000ffff097224 */ /* 0x000fca00078e000e */
[----:B------:R-:W-:-:S05]  /*29790*/  @!P2 LEA R15, P1, R20, R9, 0x1 ;  /* 0x00000009140fa211 */ /* 0x000fca00078208ff */
[----:B------:R-:W-:Y:S02]  /*297a0*/  @!P2 IMAD.X R14, RZ, RZ, R2, P1 ;  /* 0x000000ffff0ea224 */ /* 0x000fe400008e0602 */
[----:B------:R-:W-:Y:S02]  /*297b0*/  @!P2 IMAD.MOV.U32 R2, RZ, RZ, R15 ;  /* 0x000000ffff02a224 */ /* 0x000fe400078e000f */
[----:B------:R-:W-:Y:S02]  /*297c0*/  IMAD.MOV.U32 R15, RZ, RZ, -0x1 ;  /* 0xffffffffff0f7424 */ /* 0x000fe400078e00ff */
[----:B------:R-:W-:-:S07]  /*297d0*/  @!P2 IMAD.MOV.U32 R3, RZ, RZ, R14 ;  /* 0x000000ffff03a224 */ /* 0x000fce00078e000e */
[----:B------:R-:W-:Y:S05]  /*297e0*/  WARPSYNC.COLLECTIVE R15, `(.L_x_12725) ;  /* 0x000000000f087348 */ /* 0x000fea0003c00000 */
[----:B------:R0:W1:Y:S02]  /*297f0*/  SHFL.IDX P6, R14, R13, R12, R11 ;  /* 0x0000000c0d0e7389 */ /* 0x00006400000c000b */
[----:B01----:R-:W-:Y:S01]  /*29800*/  ENDCOLLECTIVE ;  /* 0x000000000000791b */ /* 0x003fe20003800000 */
.L_x_12725:
        /* <DEDUP_REMOVED lines=11> */
.L_x_12726:
        /* <DEDUP_REMOVED lines=8> */
.L_x_12727:
        /* <DEDUP_REMOVED lines=13> */
.L_x_12728:
        /* <DEDUP_REMOVED lines=9> */
.L_x_12729:
        /* <DEDUP_REMOVED lines=13> */
.L_x_12730:
[----:B------:R-:W-:Y:S01]  /*29b70*/  IMAD.MOV.U32 R0, RZ, RZ, R14 ;  /* 0x000000ffff007224 */ /* 0x000fe200078e000e */
[----:B------:R-:W-:Y:S06]  /*29b80*/  BRA `(.L_x_12731) ;  /* 0xffffffb400007947 */ /* 0x000fec000383ffff */
.L_x_12639:
        /* <DEDUP_REMOVED lines=8> */
.L_x_12733:
[----:B------:R-:W-:Y:S05]  /*29c10*/  BSYNC B0 ;  /* 0x0000000000007941 */ /* 0x000fea0003800000 */
.L_x_12732:
        /* <DEDUP_REMOVED lines=9> */
.L_x_12734:
[----:B------:R-:W-:Y:S02]  /*29cb0*/  IMAD.MOV.U32 R13, RZ, RZ, R4 ;  /* 0x000000ffff0d7224 */ /* 0x000fe400078e0004 */
[----:B------:R-:W-:Y:S02]  /*29cc0*/  IMAD.MOV.U32 R12, RZ, RZ, 0x1 ;  /* 0x00000001ff0c7424 */ /* 0x000fe400078e00ff */
[----:B------:R-:W-:-:S07]  /*29cd0*/  IMAD.MOV.U32 R3, RZ, RZ, R14 ;  /* 0x000000ffff037224 */ /* 0x000fce00078e000e */
[----:B------:R-:W-:Y:S05]  /*29ce0*/  WARPSYNC.COLLECTIVE R15, `(.L_x_12735) ;  /* 0x000000000f087348 */ /* 0x000fea0003c00000 */
[----:B------:R0:W1:Y:S02]  /*29cf0*/  SHFL.IDX P6, R14, R13, R12, R11 ;  /* 0x0000000c0d0e7389 */ /* 0x00006400000c000b */
[----:B01----:R-:W-:Y:S01]  /*29d00*/  ENDCOLLECTIVE ;  /* 0x000000000000791b */ /* 0x003fe20003800000 */
.L_x_12735:
        /* <DEDUP_REMOVED lines=10> */
.L_x_12736:
        /* <DEDUP_REMOVED lines=21> */
.L_x_12737:
[----:B------:R-:W-:Y:S02]  /*29f00*/  IMAD.MOV.U32 R13, RZ, RZ, R0 ;  /* 0x000000ffff0d7224 */ /* 0x000fe400078e0000 */
[----:B------:R-:W-:-:S07]  /*29f10*/  IMAD.MOV.U32 R5, RZ, RZ, R14 ;  /* 0x000000ffff057224 */ /* 0x000fce00078e000e */
[----:B------:R-:W-:Y:S05]  /*29f20*/  WARPSYNC.COLLECTIVE R15, `(.L_x_12738) ;  /* 0x000000000f087348 */ /* 0x000fea0003c00000 */
[----:B------:R0:W1:Y:S02]  /*29f30*/  SHFL.IDX P6, R14, R13, R12, R11 ;  /* 0x0000000c0d0e7389 */ /* 0x00006400000c000b */
[----:B01----:R-:W-:Y:S01]  /*29f40*/  ENDCOLLECTIVE ;  /* 0x000000000000791b */ /* 0x003fe20003800000 */
.L_x_12738:
[----:B------:R-:W-:Y:S02]  /*29f50*/  IMAD.MOV.U32 R13, RZ, RZ, R4 ;  /* 0x000000ffff0d7224 */ /* 0x000fe400078e0004 */
[----:B------:R-:W-:Y:S02]  /*29f60*/  IMAD.MOV.U32 R12, RZ, RZ, 0x3 ;  /* 0x00000003ff0c7424 */ /* 0x000fe400078e00ff */
[----:B------:R-:W-:-:S07]  /*29f70*/  IMAD.MOV.U32 R2, RZ, RZ, R14 ;  /* 0x000000ffff027224 */ /* 0x000fce00078e000e */
[----:B------:R-:W-:Y:S05]  /*29f80*/  WARPSYNC.COLLECTIVE R15, `(.L_x_12739) ;  /* 0x000000000f087348 */ /* 0x000fea0003c00000 */
[----:B------:R0:W1:Y:S02]  /*29f90*/  SHFL.IDX P6, R14, R13, R12, R11 ;  /* 0x0000000c0d0e7389 */ /* 0x00006400000c000b */
[----:B01----:R-:W-:Y:S01]  /*29fa0*/  ENDCOLLECTIVE ;  /* 0x000000000000791b */ /* 0x003fe20003800000 */
.L_x_12739:
        /* <DEDUP_REMOVED lines=15> */
.L_x_12740:
        /* <DEDUP_REMOVED lines=16> */
.L_x_12741:
[----:B------:R-:W-:Y:S02]  /*2a1a0*/  IMAD.MOV.U32 R13, RZ, RZ, R0 ;  /* 0x000000ffff0d7224 */ /* 0x000fe400078e0000 */
[----:B------:R-:W-:-:S07]  /*2a1b0*/  IMAD.MOV.U32 R5, RZ, RZ, R14 ;  /* 0x000000ffff057224 */ /* 0x000fce00078e000e */
[----:B------:R-:W-:Y:S05]  /*2a1c0*/  WARPSYNC.COLLECTIVE R15, `(.L_x_12742) ;  /* 0x000000000f087348 */ /* 0x000fea0003c00000 */
[----:B------:R0:W1:Y:S02]  /*2a1d0*/  SHFL.IDX P6, R14, R13, R12, R11 ;  /* 0x0000000c0d0e7389 */ /* 0x00006400000c000b */
[----:B01----:R-:W-:Y:S01]  /*2a1e0*/  ENDCOLLECTIVE ;  /* 0x000000000000791b */ /* 0x003fe20003800000 */
.L_x_12742:
[----:B------:R-:W-:Y:S02]  /*2a1f0*/  IMAD.MOV.U32 R13, RZ, RZ, R4 ;  /* 0x000000ffff0d7224 */ /* 0x000fe400078e0004 */
[----:B------:R-:W-:Y:S02]  /*2a200*/  IMAD.MOV.U32 R12, RZ, RZ, 0x5 ;  /* 0x00000005ff0c7424 */ /* 0x000fe400078e00ff */
[----:B------:R-:W-:-:S07]  /*2a210*/  IMAD.MOV.U32 R2, RZ, RZ, R14 ;  /* 0x000000ffff027224 */ /* 0x000fce00078e000e */
[----:B------:R-:W-:Y:S05]  /*2a220*/  WARPSYNC.COLLECTIVE R15, `(.L_x_12743) ;  /* 0x000000000f087348 */ /* 0x000fea0003c00000 */
[----:B------:R0:W1:Y:S02]  /*2a230*/  SHFL.IDX P6, R14, R13, R12, R11 ;  /* 0x0000000c0d0e7389 */ /* 0x00006400000c000b */
[----:B01----:R-:W-:Y:S01]  /*2a240*/  ENDCOLLECTIVE ;  /* 0x000000000000791b */ /* 0x003fe20003800000 */
.L_x_12743:
        /* <DEDUP_REMOVED lines=15> */
.L_x_12744:
        /* <DEDUP_REMOVED lines=16> */
.L_x_12745:
[----:B------:R-:W-:Y:S02]  /*2a440*/  IMAD.MOV.U32 R13, RZ, RZ, R0 ;  /* 0x000000ffff0d7224 */ /* 0x000fe400078e0000 */
[----:B------:R-:W-:-:S07]  /*2a450*/  IMAD.MOV.U32 R5, RZ, RZ, R14 ;  /* 0x000000ffff057224 */ /* 0x000fce00078e000e */
[----:B------:R-:W-:Y:S05]  /*2a460*/  WARPSYNC.COLLECTIVE R15, `(.L_x_12746) ;  /* 0x000000000f087348 */ /* 0x000fea0003c00000 */
[----:B------:R0:W1:Y:S02]  /*2a470*/  SHFL.IDX P6, R14, R13, R12, R11 ;  /* 0x0000000c0d0e7389 */ /* 0x00006400000c000b */
[----:B01----:R-:W-:Y:S01]  /*2a480*/  ENDCOLLECTIVE ;  /* 0x000000000000791b */ /* 0x003fe20003800000 */
.L_x_12746:
[----:B------:R-:W-:Y:S02]  /*2a490*/  IMAD.MOV.U32 R13, RZ, RZ, R4 ;  /* 0x000000ffff0d7224 */ /* 0x000fe400078e0004 */
[----:B------:R-:W-:Y:S02]  /*2a4a0*/  IMAD.MOV.U32 R12, RZ, RZ, 0x7 ;  /* 0x00000007ff0c7424 */ /* 0x000fe400078e00ff */
[----:B------:R-:W-:-:S07]  /*2a4b0*/  IMAD.MOV.U32 R2, RZ, RZ, R14 ;  /* 0x000000ffff027224 */ /* 0x000fce00078e000e */
[----:B------:R-:W-:Y:S05]  /*2a4c0*/  WARPSYNC.COLLECTIVE R15, `(.L_x_12747) ;  /* 0x000000000f087348 */ /* 0x000fea0003c00000 */
[----:B------:R0:W1:Y:S02]  /*2a4d0*/  SHFL.IDX P6, R14, R13, R12, R11 ;  /* 0x0000000c0d0e7389 */ /* 0x00006400000c000b */
[----:B01----:R-:W-:Y:S01]  /*2a4e0*/  ENDCOLLECTIVE ;  /* 0x000000000000791b */ /* 0x003fe20003800000 */
.L_x_12747:
        /* <DEDUP_REMOVED lines=14> */
.L_x_12748:
[----:B------:R-:W-:Y:S05]  /*2a5d0*/  BRA `(.L_x_12749) ;  /* 0xffffffb4002c7947 */ /* 0x000fea000383ffff */
.L_x_12644:
[----:B0-----:R0:W3:Y:S02]  /*2a5e0*/  SYNCS.PHASECHK.TRANS64.TRYWAIT P0, [R22+URZ+0x32420], R3 ;  /* 0x03242003160075a7 */ /* 0x0010e4000800017f */
[----:B---3--:R-:W-:Y:S05]  /*2a5f0*/  @!P0 NANOSLEEP.SYNCS 0x989680 ;  /* 0x009896800000895d */ /* 0x008fea0003900000 */
[----:B------:R-:W3:Y:S02]  /*2a600*/  @!P0 SYNCS.PHASECHK.TRANS64 P0, [R22+URZ+0x32420], R3 ;  /* 0x03242003160085a7 */ /* 0x000ee4000800007f */
[----:B---3--:R-:W-:Y:S05]  /*2a610*/  @!P0 BRA `(.L_x_12644) ;  /* 0xfffffffc00f08947 */ /* 0x008fea000383ffff */
[----:B------:R-:W-:Y:S05]  /*2a620*/  BRA `(.L_x_12750) ;  /* 0xffffffb4009c7947 */ /* 0x000fea000383ffff */
.L_x_12647:
[----:B---3--:R3:W4:Y:S02]  /*2a630*/  SYNCS.PHASECHK.TRANS64.TRYWAIT P0, [R17+URZ+0x32460], R0 ;  /* 0x03246000110075a7 */ /* 0x008724000800017f */
[----:B----4-:R-:W-:Y:S05]  /*2a640*/  @!P0 NANOSLEEP.SYNCS 0x989680 ;  /* 0x009896800000895d */ /* 0x010fea0003900000 */
[----:B------:R-:W4:Y:S02]  /*2a650*/  @!P0 SYNCS.PHASECHK.TRANS64 P0, [R17+URZ+0x32460], R0 ;  /* 0x03246000110085a7 */ /* 0x000f24000800007f */
[----:B----4-:R-:W-:Y:S05]  /*2a660*/  @!P0 BRA `(.L_x_12647) ;  /* 0xfffffffc00f08947 */ /* 0x010fea000383ffff */
[----:B------:R-:W-:Y:S05]  /*2a670*/  BRA `(.L_x_12751) ;  /* 0xffffffb400a87947 */ /* 0x000fea000383ffff */
.L_x_12648:
        /* <DEDUP_REMOVED lines=8> */
.L_x_12753:
[----:B------:R-:W-:Y:S05]  /*2a700*/  BSYNC B0 ;  /* 0x0000000000007941 */ /* 0x000fea0003800000 */
.L_x_12752:
        /* <DEDUP_REMOVED lines=13> */
.L_x_12754:
        /* <DEDUP_REMOVED lines=9> */
.L_x_12755:
        /* <DEDUP_REMOVED lines=17> */
.L_x_12756:
[----:B------:R-:W-:Y:S02]  /*2a980*/  IMAD.MOV.U32 R13, RZ, RZ, R6 ;  /* 0x000000ffff0d7224 */ /* 0x000fe400078e0006 */
[----:B------:R-:W-:Y:S01]  /*2a990*/  IMAD.MOV.U32 R12, RZ, RZ, 0x2 ;  /* 0x00000002ff0c7424 */ /* 0x000fe200078e00ff */
[----:B------:R-:W-:-:S13]  /*2a9a0*/  IADD3 R2, P3, R14, R0, RZ ;  /* 0x000000000e027210 */ /* 0x000fda0007f7e0ff */
[----:B------:R-:W-:Y:S05]  /*2a9b0*/  WARPSYNC.COLLECTIVE R15, `(.L_x_12757) ;  /* 0x000000000f087348 */ /* 0x000fea0003c00000 */
[----:B------:R0:W1:Y:S02]  /*2a9c0*/  SHFL.IDX P6, R14, R13, R12, R11 ;  /* 0x0000000c0d0e7389 */ /* 0x00006400000c000b */
[----:B01----:R-:W-:Y:S01]  /*2a9d0*/  ENDCOLLECTIVE ;  /* 0x000000000000791b */ /* 0x003fe20003800000 */
.L_x_12757:
        /* <DEDUP_REMOVED lines=17> */
.L_x_12758:
[----:B------:R-:W-:Y:S02]  /*2aaf0*/  IMAD.MOV.U32 R13, RZ, RZ, R6 ;  /* 0x000000ffff0d7224 */ /* 0x000fe400078e0006 */
[----:B------:R-:W-:Y:S01]  /*2ab00*/  IMAD.MOV.U32 R12, RZ, RZ, 0x3 ;  /* 0x00000003ff0c7424 */ /* 0x000fe200078e00ff */
[----:B------:R-:W-:-:S13]  /*2ab10*/  IADD3 R2, P3, R14, R0, RZ ;  /* 0x000000000e027210 */ /* 0x000fda0007f7e0ff */
[----:B------:R-:W-:Y:S05]  /*2ab20*/  WARPSYNC.COLLECTIVE R15, `(.L_x_12759) ;  /* 0x000000000f087348 */ /* 0x000fea0003c00000 */
[----:B------:R0:W1:Y:S02]  /*2ab30*/  SHFL.IDX P6, R14, R13, R12, R11 ;  /* 0x0000000c0d0e7389 */ /* 0x00006400000c000b */
[----:B01----:R-:W-:Y:S01]  /*2ab40*/  ENDCOLLECTIVE ;  /* 0x000000000000791b */ /* 0x003fe20003800000 */
.L_x_12759:
        /* <DEDUP_REMOVED lines=17> */
.L_x_12760:
[----:B------:R-:W-:Y:S02]  /*2ac60*/  IMAD.MOV.U32 R13, RZ, RZ, R6 ;  /* 0x000000ffff0d7224 */ /* 0x000fe400078e0006 */
[----:B------:R-:W-:Y:S01]  /*2ac70*/  IMAD.MOV.U32 R12, RZ, RZ, 0x4 ;  /* 0x00000004ff0c7424 */ /* 0x000fe200078e00ff */
[----:B------:R-:W-:-:S13]  /*2ac80*/  IADD3 R2, P3, R14, R0, RZ ;  /* 0x000000000e027210 */ /* 0x000fda0007f7e0ff */
[----:B------:R-:W-:Y:S05]  /*2ac90*/  WARPSYNC.COLLECTIVE R15, `(.L_x_12761) ;  /* 0x000000000f087348 */ /* 0x000fea0003c00000 */
[----:B------:R0:W1:Y:S02]  /*2aca0*/  SHFL.IDX P6, R14, R13, R12, R11 ;  /* 0x0000000c0d0e7389 */ /* 0x00006400000c000b */
[----:B01----:R-:W-:Y:S01]  /*2acb0*/  ENDCOLLECTIVE ;  /* 0x000000000000791b */ /* 0x003fe20003800000 */
.L_x_12761:
        /* <DEDUP_REMOVED lines=17> */
.L_x_12762:
[----:B------:R-:W-:Y:S02]  /*2add0*/  IMAD.MOV.U32 R13, RZ, RZ, R6 ;  /* 0x000000ffff0d7224 */ /* 0x000fe400078e0006 */
[----:B------:R-:W-:Y:S01]  /*2ade0*/  IMAD.MOV.U32 R12, RZ, RZ, 0x5 ;  /* 0x00000005ff0c7424 */ /* 0x000fe200078e00ff */
[----:B------:R-:W-:-:S13]  /*2adf0*/  IADD3 R2, P3, R14, R0, RZ ;  /* 0x000000000e027210 */ /* 0x000fda0007f7e0ff */
[----:B------:R-:W-:Y:S05]  /*2ae00*/  WARPSYNC.COLLECTIVE R15, `(.L_x_12763) ;  /* 0x000000000f087348 */ /* 0x000fea0003c00000 */
[----:B------:R0:W1:Y:S02]  /*2ae10*/  SHFL.IDX P6, R14, R13, R12, R11 ;  /* 0x0000000c0d0e7389 */ /* 0x00006400000c000b */
[----:B01----:R-:W-:Y:S01]  /*2ae20*/  ENDCOLLECTIVE ;  /* 0x000000000000791b */ /* 0x003fe20003800000 */
.L_x_12763:
        /* <DEDUP_REMOVED lines=12> */
.L_x_12764:
        /* <DEDUP_REMOVED lines=9> */
.L_x_12655:
[----:B0-----:R0:W1:Y:S02]  /*2af80*/  SYNCS.PHASECHK.TRANS64.TRYWAIT P0, [R6+URZ+0x32440], R21 ;  /* 0x03244015060075a7 */ /* 0x001064000800017f */
[----:B-1----:R-:W-:Y:S05]  /*2af90*/  @!P0 NANOSLEEP.SYNCS 0x989680 ;  /* 0x009896800000895d */ /* 0x002fea0003900000 */
[----:B------:R-:W1:Y:S02]  /*2afa0*/  @!P0 SYNCS.PHASECHK.TRANS64 P0, [R6+URZ+0x32440], R21 ;  /* 0x03244015060085a7 */ /* 0x000e64000800007f */
[----:B-1----:R-:W-:Y:S05]  /*2afb0*/  @!P0 BRA `(.L_x_12655) ;  /* 0xfffffffc00f08947 */ /* 0x002fea000383ffff */
[----:B------:R-:W-:Y:S05]  /*2afc0*/  BRA `(.L_x_12766) ;  /* 0xffffffb800347947 */ /* 0x000fea000383ffff */
.L_x_12656:
        /* <DEDUP_REMOVED lines=8> */
.L_x_12768:
[----:B------:R-:W-:Y:S05]  /*2b050*/  BSYNC B1 ;  /* 0x0000000000017941 */ /* 0x000fea0003800000 */
.L_x_12767:
        /* <DEDUP_REMOVED lines=9> */
.L_x_12769:
[----:B------:R-:W-:Y:S02]  /*2b0f0*/  IMAD.MOV.U32 R13, RZ, RZ, R9 ;  /* 0x000000ffff0d7224 */ /* 0x000fe400078e0009 */
[----:B------:R-:W-:Y:S02]  /*2b100*/  IMAD.MOV.U32 R12, RZ, RZ, 0x1 ;  /* 0x00000001ff0c7424 */ /* 0x000fe400078e00ff */
[----:B------:R-:W-:-:S07]  /*2b110*/  IMAD.MOV.U32 R2, RZ, RZ, R14 ;  /* 0x000000ffff027224 */ /* 0x000fce00078e000e */
[----:B------:R-:W-:Y:S05]  /*2b120*/  WARPSYNC.COLLECTIVE R15, `(.L_x_12770) ;  /* 0x000000000f087348 */ /* 0x000fea0003c00000 */
[----:B------:R0:W1:Y:S02]  /*2b130*/  SHFL.IDX P6, R14, R13, R12, R11 ;  /* 0x0000000c0d0e7389 */ /* 0x00006400000c000b */
[----:B01----:R-:W-:Y:S01]  /*2b140*/  ENDCOLLECTIVE ;  /* 0x000000000000791b */ /* 0x003fe20003800000 */
.L_x_12770:
        /* <DEDUP_REMOVED lines=11> */
.L_x_12771:
[----:B------:R-:W-:Y:S02]  /*2b200*/  IMAD.MOV.U32 R13, RZ, RZ, R9 ;  /* 0x000000ffff0d7224 */ /* 0x000fe400078e0009 */
[----:B------:R-:W-:Y:S02]  /*2b210*/  IMAD.MOV.U32 R12, RZ, RZ, 0x2 ;  /* 0x00000002ff0c7424 */ /* 0x000fe400078e00ff */
[----:B------:R-:W-:-:S07]  /*2b220*/  IMAD.MOV.U32 R2, RZ, RZ, R14 ;  /* 0x000000ffff027224 */ /* 0x000fce00078e000e */
[----:B------:R-:W-:Y:S05]  /*2b230*/  WARPSYNC.COLLECTIVE R15, `(.L_x_12772) ;  /* 0x000000000f087348 */ /* 0x000fea0003c00000 */
[----:B------:R0:W1:Y:S02]  /*2b240*/  SHFL.IDX P6, R14, R13, R12, R11 ;  /* 0x0000000c0d0e7389 */ /* 0x00006400000c000b */
[----:B01----:R-:W-:Y:S01]  /*2b250*/  ENDCOLLECTIVE ;  /* 0x000000000000791b */ /* 0x003fe20003800000 */
.L_x_12772:
        /* <DEDUP_REMOVED lines=11> */
.L_x_12773:
[----:B------:R-:W-:Y:S02]  /*2b310*/  IMAD.MOV.U32 R13, RZ, RZ, R9 ;  /* 0x000000ffff0d7224 */ /* 0x000fe400078e0009 */
[----:B------:R-:W-:Y:S02]  /*2b320*/  IMAD.MOV.U32 R12, RZ, RZ, 0x3 ;  /* 0x00000003ff0c7424 */ /* 0x000fe400078e00ff */
[----:B------:R-:W-:-:S07]  /*2b330*/  IMAD.MOV.U32 R2, RZ, RZ, R14 ;  /* 0x000000ffff027224 */ /* 0x000fce00078e000e */
[----:B------:R-:W-:Y:S05]  /*2b340*/  WARPSYNC.COLLECTIVE R15, `(.L_x_12774) ;  /* 0x000000000f087348 */ /* 0x000fea0003c00000 */
[----:B------:R0:W1:Y:S02]  /*2b350*/  SHFL.IDX P6, R14, R13, R12, R11 ;  /* 0x0000000c0d0e7389 */ /* 0x00006400000c000b */
[----:B01----:R-:W-:Y:S01]  /*2b360*/  ENDCOLLECTIVE ;  /* 0x000000000000791b */ /* 0x003fe20003800000 */
.L_x_12774:
        /* <DEDUP_REMOVED lines=11> */
.L_x_12775:
[----:B------:R-:W-:Y:S02]  /*2b420*/  IMAD.MOV.U32 R13, RZ, RZ, R9 ;  /* 0x000000ffff0d7224 */ /* 0x000fe400078e0009 */
[----:B------:R-:W-:Y:S02]  /*2b430*/  IMAD.MOV.U32 R12, RZ, RZ, 0x4 ;  /* 0x00000004ff0c7424 */ /* 0x000fe400078e00ff */
[----:B------:R-:W-:-:S07]  /*2b440*/  IMAD.MOV.U32 R2, RZ, RZ, R14 ;  /* 0x000000ffff027224 */ /* 0x000fce00078e000e */
[----:B------:R-:W-:Y:S05]  /*2b450*/  WARPSYNC.COLLECTIVE R15, `(.L_x_12776) ;  /* 0x000000000f087348 */ /* 0x000fea0003c00000 */
[----:B------:R0:W1:Y:S02]  /*2b460*/  SHFL.IDX P6, R14, R13, R12, R11 ;  /* 0x0000000c0d0e7389 */ /* 0x00006400000c000b */
[----:B01----:R-:W-:Y:S01]  /*2b470*/  ENDCOLLECTIVE ;  /* 0x000000000000791b */ /* 0x003fe20003800000 */
.L_x_12776:
        /* <DEDUP_REMOVED lines=11> */
.L_x_12777:
[----:B------:R-:W-:Y:S02]  /*2b530*/  IMAD.MOV.U32 R13, RZ, RZ, R9 ;  /* 0x000000ffff0d7224 */ /* 0x000fe400078e0009 */
[----:B------:R-:W-:Y:S02]  /*2b540*/  IMAD.MOV.U32 R12, RZ, RZ, 0x5 ;  /* 0x00000005ff0c7424 */ /* 0x000fe400078e00ff */
[----:B------:R-:W-:-:S07]  /*2b550*/  IMAD.MOV.U32 R2, RZ, RZ, R14 ;  /* 0x000000ffff027224 */ /* 0x000fce00078e000e */
[----:B------:R-:W-:Y:S05]  /*2b560*/  WARPSYNC.COLLECTIVE R15, `(.L_x_12778) ;  /* 0x000000000f087348 */ /* 0x000fea0003c00000 */
[----:B------:R0:W1:Y:S02]  /*2b570*/  SHFL.IDX P6, R14, R13, R12, R11 ;  /* 0x0000000c0d0e7389 */ /* 0x00006400000c000b */
[----:B01----:R-:W-:Y:S01]  /*2b580*/  ENDCOLLECTIVE ;  /* 0x000000000000791b */ /* 0x003fe20003800000 */
.L_x_12778:
        /* <DEDUP_REMOVED lines=11> */
.L_x_12779:
[----:B------:R-:W-:Y:S01]  /*2b640*/  IMAD.MOV.U32 R2, RZ, RZ, R14 ;  /* 0x000000ffff027224 */ /* 0x000fe200078e000e */
[----:B------:R-:W-:Y:S06]  /*2b650*/  BRA `(.L_x_12780) ;  /* 0xffffffb400647947 */ /* 0x000fec000383ffff */
.L_x_12661:
[----:B----4-:R4:W0:Y:S02]  /*2b660*/  SYNCS.PHASECHK.TRANS64.TRYWAIT P0, [R6+URZ+0x32460], R21 ;  /* 0x03246015060075a7 */ /* 0x010824000800017f */
[----:B0-----:R-:W-:Y:S05]  /*2b670*/  @!P0 NANOSLEEP.SYNCS 0x989680 ;  /* 0x009896800000895d */ /* 0x001fea0003900000 */
[----:B------:R-:W0:Y:S02]  /*2b680*/  @!P0 SYNCS.PHASECHK.TRANS64 P0, [R6+URZ+0x32460], R21 ;  /* 0x03246015060085a7 */ /* 0x000e24000800007f */
[----:B0-----:R-:W-:Y:S05]  /*2b690*/  @!P0 BRA `(.L_x_12661) ;  /* 0xfffffffc00f08947 */ /* 0x001fea000383ffff */
[----:B------:R-:W-:Y:S05]  /*2b6a0*/  BRA `(.L_x_12781) ;  /* 0xffffffb400b07947 */ /* 0x000fea000383ffff */
.L_x_12662:
[----:B------:R-:W-:Y:S01]  /*2b6b0*/  BSSY B1, `(.L_x_12782) ;  /* 0x0000008000017945 */ /* 0x000fe20003800000 */
[----:B------:R-:W-:Y:S02]  /*2b6c0*/  IMAD.MOV.U32 R13, RZ, RZ, R9 ;  /* 0x000000ffff0d7224 */ /* 0x000fe400078e0009 */
[----:B------:R-:W-:Y:S02]  /*2b6d0*/  IMAD.MOV.U32 R12, RZ, RZ, RZ ;  /* 0x000000ffff0c7224 */ /* 0x000fe400078e00ff */
[----:B------:R-:W-:Y:S02]  /*2b6e0*/  IMAD.MOV.U32 R11, RZ, RZ, 0x181f ;  /* 0x0000181fff0b7424 */ /* 0x000fe400078e00ff */
[----:B------:R-:W-:-:S07]  /*2b6f0*/  IMAD.MOV.U32 R15, RZ, RZ, -0x1 ;  /* 0xffffffffff0f7424 */ /* 0x000fce00078e00ff */
[----:B0--34-:R-:W-:Y:S05]  /*2b700*/  WARPSYNC.COLLECTIVE R15, `(.L_x_12783) ;  /* 0x000000000f087348 */ /* 0x019fea0003c00000 */
[----:B------:R1:W2:Y:S02]  /*2b710*/  SHFL.IDX P6, R14, R13, R12, R11 ;  /* 0x0000000c0d0e7389 */ /* 0x0002a400000c000b */
[----:B01234-:R-:W-:Y:S01]  /*2b720*/  ENDCOLLECTIVE ;  /* 0x000000000000791b */ /* 0x01ffe20003800000 */
.L_x_12783:
[----:B------:R-:W-:Y:S05]  /*2b730*/  BSYNC B1 ;  /* 0x0000000000017941 */ /* 0x000fea0003800000 */
.L_x_12782:
        /* <DEDUP_REMOVED lines=9> */
.L_x_12784:
[----:B------:R-:W-:Y:S02]  /*2b7d0*/  IMAD.MOV.U32 R13, RZ, RZ, R9 ;  /* 0x000000ffff0d7224 */ /* 0x000fe400078e0009 */
[----:B------:R-:W-:Y:S01]  /*2b7e0*/  IMAD.MOV.U32 R12, RZ, RZ, 0x1 ;  /* 0x00000001ff0c7424 */ /* 0x000fe200078e00ff */
[----:B------:R-:W-:-:S13]  /*2b7f0*/  IADD3 R2, P0, R14, R0, RZ ;  /* 0x000000000e027210 */ /* 0x000fda0007f1e0ff */
[----:B------:R-:W-:Y:S05]  /*2b800*/  WARPSYNC.COLLECTIVE R15, `(.L_x_12785) ;  /* 0x000000000f087348 */ /* 0x000fea0003c00000 */
[----:B------:R0:W1:Y:S02]  /*2b810*/  SHFL.IDX P6, R14, R13, R12, R11 ;  /* 0x0000000c0d0e7389 */ /* 0x00006400000c000b */
[----:B01----:R-:W-:Y:S01]  /*2b820*/  ENDCOLLECTIVE ;  /* 0x000000000000791b */ /* 0x003fe20003800000 */
.L_x_12785:
        /* <DEDUP_REMOVED lines=13> */
.L_x_12786:
[----:B------:R-:W-:Y:S02]  /*2b900*/  IMAD.MOV.U32 R13, RZ, RZ, R9 ;  /* 0x000000ffff0d7224 */ /* 0x000fe400078e0009 */
[----:B------:R-:W-:Y:S01]  /*2b910*/  IMAD.MOV.U32 R12, RZ, RZ, 0x2 ;  /* 0x00000002ff0c7424 */ /* 0x000fe200078e00ff */
[----:B------:R-:W-:-:S13]  /*2b920*/  IADD3 R2, P0, R14, R0, RZ ;  /* 0x000000000e027210 */ /* 0x000fda0007f1e0ff */
[----:B------:R-:W-:Y:S05]  /*2b930*/  WARPSYNC.COLLECTIVE R15, `(.L_x_12787) ;  /* 0x000000000f087348 */ /* 0x000fea0003c00000 */
[----:B------:R0:W1:Y:S02]  /*2b940*/  SHFL.IDX P6, R14, R13, R12, R11 ;  /* 0x0000000c0d0e7389 */ /* 0x00006400000c000b */
[----:B01----:R-:W-:Y:S01]  /*2b950*/  ENDCOLLECTIVE ;  /* 0x000000000000791b */ /* 0x003fe20003800000 */
.L_x_12787:
        /* <DEDUP_REMOVED lines=13> */
.L_x_12788:
[----:B------:R-:W-:Y:S02]  /*2ba30*/  IMAD.MOV.U32 R13, RZ, RZ, R9 ;  /* 0x000000ffff0d7224 */ /* 0x000fe400078e0009 */
[----:B------:R-:W-:Y:S01]  /*2ba40*/  IMAD.MOV.U32 R12, RZ, RZ, 0x3 ;  /* 0x00000003ff0c7424 */ /* 0x000fe200078e00ff */
[----:B------:R-:W-:-:S13]  /*2ba50*/  IADD3 R2, P0, R14, R0, RZ ;  /* 0x000000000e027210 */ /* 0x000fda0007f1e0ff */
[----:B------:R-:W-:Y:S05]  /*2ba60*/  WARPSYNC.COLLECTIVE R15, `(.L_x_12789) ;  /* 0x000000000f087348 */ /* 0x000fea0003c00000 */
[----:B------:R0:W1:Y:S02]  /*2ba70*/  SHFL.IDX P6, R14, R13, R12, R11 ;  /* 0x0000000c0d0e7389 */ /* 0x00006400000c000b */
[----:B01----:R-:W-:Y:S01]  /*2ba80*/  ENDCOLLECTIVE ;  /* 0x000000000000791b */ /* 0x003fe20003800000 */
.L_x_12789:
        /* <DEDUP_REMOVED lines=13> */
.L_x_12790:
[----:B------:R-:W-:Y:S02]  /*2bb60*/  IMAD.MOV.U32 R13, RZ, RZ, R9 ;  /* 0x000000ffff0d7224 */ /* 0x000fe400078e0009 */
[----:B------:R-:W-:Y:S01]  /*2bb70*/  IMAD.MOV.U32 R12, RZ, RZ, 0x4 ;  /* 0x00000004ff0c7424 */ /* 0x000fe200078e00ff */
[----:B------:R-:W-:-:S13]  /*2bb80*/  IADD3 R2, P0, R14, R0, RZ ;  /* 0x000000000e027210 */ /* 0x000fda0007f1e0ff */
[----:B------:R-:W-:Y:S05]  /*2bb90*/  WARPSYNC.COLLECTIVE R15, `(.L_x_12791) ;  /* 0x000000000f087348 */ /* 0x000fea0003c00000 */
[----:B------:R0:W1:Y:S02]  /*2bba0*/  SHFL.IDX P6, R14, R13, R12, R11 ;  /* 0x0000000c0d0e7389 */ /* 0x00006400000c000b */
[----:B01----:R-:W-:Y:S01]  /*2bbb0*/  ENDCOLLECTIVE ;  /* 0x000000000000791b */ /* 0x003fe20003800000 */
.L_x_12791:
        /* <DEDUP_REMOVED lines=13> */
.L_x_12792:
[----:B------:R-:W-:Y:S02]  /*2bc90*/  IMAD.MOV.U32 R13, RZ, RZ, R9 ;  /* 0x000000ffff0d7224 */ /* 0x000fe400078e0009 */
[----:B------:R-:W-:Y:S01]  /*2bca0*/  IMAD.MOV.U32 R12, RZ, RZ, 0x5 ;  /* 0x00000005ff0c7424 */ /* 0x000fe200078e00ff */
[----:B------:R-:W-:-:S13]  /*2bcb0*/  IADD3 R2, P0, R14, R0, RZ ;  /* 0x000000000e027210 */ /* 0x000fda0007f1e0ff */
[----:B------:R-:W-:Y:S05]  /*2bcc0*/  WARPSYNC.COLLECTIVE R15, `(.L_x_12793) ;  /* 0x000000000f087348 */ /* 0x000fea0003c00000 */
[----:B------:R0:W1:Y:S02]  /*2bcd0*/  SHFL.IDX P6, R14, R13, R12, R11 ;  /* 0x0000000c0d0e7389 */ /* 0x00006400000c000b */
[----:B01----:R-:W-:Y:S01]  /*2bce0*/  ENDCOLLECTIVE ;  /* 0x000000000000791b */ /* 0x003fe20003800000 */
.L_x_12793:
        /* <DEDUP_REMOVED lines=13> */
.L_x_12794:
[----:B------:R-:W-:Y:S05]  /*2bdc0*/  BRA `(.L_x_12795) ;  /* 0xffffffb000fc7947 */ /* 0x000fea000383ffff */
.L_x_12670:
[----:B------:R-:W-:Y:S01]  /*2bdd0*/  BSSY B0, `(.L_x_12796) ;  /* 0x0000008000007945 */ /* 0x000fe20003800000 */
[----:B------:R-:W-:Y:S02]  /*2bde0*/  IMAD.MOV.U32 R13, RZ, RZ, R16 ;  /* 0x000000ffff0d7224 */ /* 0x000fe400078e0010 */
[----:B------:R-:W-:Y:S02]  /*2bdf0*/  IMAD.MOV.U32 R12, RZ, RZ, RZ ;  /* 0x000000ffff0c7224 */ /* 0x000fe400078e00ff */
[----:B------:R-:W-:Y:S02]  /*2be00*/  IMAD.MOV.U32 R11, RZ, RZ, 0x1f ;  /* 0x0000001fff0b7424 */ /* 0x000fe400078e00ff */
[----:B------:R-:W-:-:S07]  /*2be10*/  IMAD.MOV.U32 R15, RZ, RZ, -0x1 ;  /* 0xffffffffff0f7424 */ /* 0x000fce00078e00ff */
[----:B01234-:R-:W-:Y:S05]  /*2be20*/  WARPSYNC.COLLECTIVE R15, `(.L_x_12797) ;  /* 0x000000000f087348 */ /* 0x01ffea0003c00000 */
[----:B------:R0:W0:Y:S02]  /*2be30*/  SHFL.IDX P6, R14, R13, R12, R11 ;  /* 0x0000000c0d0e7389 */ /* 0x00002400000c000b */
[----:B01234-:R-:W-:Y:S01]  /*2be40*/  ENDCOLLECTIVE ;  /* 0x000000000000791b */ /* 0x01ffe20003800000 */
.L_x_12797:
[----:B------:R-:W-:Y:S05]  /*2be50*/  BSYNC B0 ;  /* 0x0000000000007941 */ /* 0x000fea0003800000 */
.L_x_12796:
        /* <DEDUP_REMOVED lines=9> */
.L_x_12798:
        /* <DEDUP_REMOVED lines=18> */
.L_x_12799:
[----:B------:R-:W-:Y:S01]  /*2c010*/  IMAD.MOV.U32 R12, RZ, RZ, 0x2 ;  /* 0x00000002ff0c7424 */ /* 0x000fe200078e00ff */
[----:B------:R-:W-:-:S05]  /*2c020*/  SEL R6, R14, RZ, P1 ;  /* 0x000000ff0e067207 */ /* 0x000fca0000800000 */
[----:B------:R-:W-:-:S04]  /*2c030*/  IMAD.IADD R6, R5, 0x1, R6 ;  /* 0x0000000105067824 */ /* 0x000fc800078e0206 */
[----:B------:R-:W-:-:S07]  /*2c040*/  IMAD.MOV.U32 R13, RZ, RZ, R6 ;  /* 0x000000ffff0d7224 */ /* 0x000fce00078e0006 */
[----:B------:R-:W-:Y:S05]  /*2c050*/  WARPSYNC.COLLECTIVE R15, `(.L_x_12800) ;  /* 0x000000000f087348 */ /* 0x000fea0003c00000 */
[----:B------:R0:W1:Y:S02]  /*2c060*/  SHFL.UP P6, R14, R13, R12, R11 ;  /* 0x0400000c0d0e7389 */ /* 0x00006400000c000b */
[----:B01----:R-:W-:Y:S01]  /*2c070*/  ENDCOLLECTIVE ;  /* 0x000000000000791b */ /* 0x003fe20003800000 */
.L_x_12800:
[----:B------:R-:W-:Y:S01]  /*2c080*/  IMAD.MOV.U32 R12, RZ, RZ, 0x4 ;  /* 0x00000004ff0c7424 */ /* 0x000fe200078e00ff */
[----:B------:R-:W-:-:S05]  /*2c090*/  SEL R7, R14, RZ, P2 ;  /* 0x000000ff0e077207 */ /* 0x000fca0001000000 */
[----:B------:R-:W-:-:S04]  /*2c0a0*/  IMAD.IADD R7, R6, 0x1, R7 ;  /* 0x0000000106077824 */ /* 0x000fc800078e0207 */
[----:B------:R-:W-:-:S07]  /*2c0b0*/  IMAD.MOV.U32 R13, RZ, RZ, R7 ;  /* 0x000000ffff0d7224 */ /* 0x000fce00078e0007 */
[----:B------:R-:W-:Y:S05]  /*2c0c0*/  WARPSYNC.COLLECTIVE R15, `(.L_x_12801) ;  /* 0x000000000f087348 */ /* 0x000fea0003c00000 */
[----:B------:R0:W1:Y:S02]  /*2c0d0*/  SHFL.UP P6, R14, R13, R12, R11 ;  /* 0x0400000c0d0e7389 */ /* 0x00006400000c000b */
[----:B01----:R-:W-:Y:S01]  /*2c0e0*/  ENDCOLLECTIVE ;  /* 0x000000000000791b */ /* 0x003fe20003800000 */
.L_x_12801:
[----:B------:R-:W-:Y:S01]  /*2c0f0*/  IMAD.MOV.U32 R12, RZ, RZ, 0x8 ;  /* 0x00000008ff0c7424 */ /* 0x000fe200078e00ff */
[----:B------:R-:W-:-:S05]  /*2c100*/  SEL R2, R14, RZ, P3 ;  /* 0x000000ff0e027207 */ /* 0x000fca0001800000 */
[----:B------:R-:W-:-:S04]  /*2c110*/  IMAD.IADD R2, R7, 0x1, R2 ;  /* 0x0000000107027824 */ /* 0x000fc800078e0202 */
[----:B------:R-:W-:-:S07]  /*2c120*/  IMAD.MOV.U32 R13, RZ, RZ, R2 ;  /* 0x000000ffff0d7224 */ /* 0x000fce00078e0002 */
[----:B------:R-:W-:Y:S05]  /*2c130*/  WARPSYNC.COLLECTIVE R15, `(.L_x_12802) ;  /* 0x000000000f087348 */ /* 0x000fea0003c00000 */
[----:B------:R0:W1:Y:S02]  /*2c140*/  SHFL.UP P6, R14, R13, R12, R11 ;  /* 0x0400000c0d0e7389 */ /* 0x00006400000c000b */
[----:B01----:R-:W-:Y:S01]  /*2c150*/  ENDCOLLECTIVE ;  /* 0x000000000000791b */ /* 0x003fe20003800000 */
.L_x_12802:
[----:B------:R-:W-:Y:S01]  /*2c160*/  IMAD.MOV.U32 R12, RZ, RZ, 0x10 ;  /* 0x00000010ff0c7424 */ /* 0x000fe200078e00ff */
[----:B------:R-:W-:-:S05]  /*2c170*/  SEL R3, R14, RZ, P4 ;  /* 0x000000ff0e037207 */ /* 0x000fca0002000000 */
[----:B------:R-:W-:-:S04]  /*2c180*/  IMAD.IADD R3, R2, 0x1, R3 ;  /* 0x0000000102037824 */ /* 0x000fc800078e0203 */
[----:B------:R-:W-:-:S07]  /*2c190*/  IMAD.MOV.U32 R13, RZ, RZ, R3 ;  /* 0x000000ffff0d7224 */ /* 0x000fce00078e0003 */
[----:B------:R-:W-:Y:S05]  /*2c1a0*/  WARPSYNC.COLLECTIVE R15, `(.L_x_12803) ;  /* 0x000000000f087348 */ /* 0x000fea0003c00000 */
[----:B------:R0:W1:Y:S02]  /*2c1b0*/  SHFL.UP P6, R14, R13, R12, R11 ;  /* 0x0400000c0d0e7389 */ /* 0x00006400000c000b */
[----:B01----:R-:W-:Y:S01]  /*2c1c0*/  ENDCOLLECTIVE ;  /* 0x000000000000791b */ /* 0x003fe20003800000 */
.L_x_12803:
        /* <DEDUP_REMOVED lines=8> */
.L_x_12804:
[----:B------:R-:W-:Y:S05]  /*2c250*/  BRA `(.L_x_12805) ;  /* 0xffffffb400547947 */ /* 0x000fea000383ffff */
.L_x_12675:
        /* <DEDUP_REMOVED lines=8> */
.L_x_12807:
[----:B------:R-:W-:Y:S05]  /*2c2e0*/  BSYNC B0 ;  /* 0x0000000000007941 */ /* 0x000fea0003800000 */
.L_x_12806:
        /* <DEDUP_REMOVED lines=8> */
.L_x_12808:
[----:B------:R-:W-:Y:S01]  /*2c370*/  IMAD.MOV.U32 R12, RZ, RZ, 0x4 ;  /* 0x00000004ff0c7424 */ /* 0x000fe200078e00ff */
[----:B------:R-:W-:-:S05]  /*2c380*/  SEL R2, R14, RZ, P2 ;  /* 0x000000ff0e027207 */ /* 0x000fca0001000000 */
[----:B------:R-:W-:-:S04]  /*2c390*/  IMAD.IADD R2, R13, 0x1, R2 ;  /* 0x000000010d027824 */ /* 0x000fc800078e0202 */
[----:B------:R-:W-:-:S07]  /*2c3a0*/  IMAD.MOV.U32 R13, RZ, RZ, R2 ;  /* 0x000000ffff0d7224 */ /* 0x000fce00078e0002 */
[----:B------:R-:W-:Y:S05]  /*2c3b0*/  WARPSYNC.COLLECTIVE R15, `(.L_x_12809) ;  /* 0x000000000f087348 */ /* 0x000fea0003c00000 */
[----:B------:R0:W1:Y:S02]  /*2c3c0*/  SHFL.UP P6, R14, R13, R12, R11 ;  /* 0x0400000c0d0e7389 */ /* 0x00006400000c000b */
[----:B01----:R-:W-:Y:S01]  /*2c3d0*/  ENDCOLLECTIVE ;  /* 0x000000000000791b */ /* 0x003fe20003800000 */
.L_x_12809:
[----:B------:R-:W-:Y:S01]  /*2c3e0*/  IMAD.MOV.U32 R12, RZ, RZ, 0x8 ;  /* 0x00000008ff0c7424 */ /* 0x000fe200078e00ff */
[----:B------:R-:W-:-:S05]  /*2c3f0*/  SEL R3, R14, RZ, P3 ;  /* 0x000000ff0e037207 */ /* 0x000fca0001800000 */
[----:B------:R-:W-:-:S04]  /*2c400*/  IMAD.IADD R3, R2, 0x1, R3 ;  /* 0x0000000102037824 */ /* 0x000fc800078e0203 */
[----:B------:R-:W-:-:S07]  /*2c410*/  IMAD.MOV.U32 R13, RZ, RZ, R3 ;  /* 0x000000ffff0d7224 */ /* 0x000fce00078e0003 */
[----:B------:R-:W-:Y:S05]  /*2c420*/  WARPSYNC.COLLECTIVE R15, `(.L_x_12810) ;  /* 0x000000000f087348 */ /* 0x000fea0003c00000 */
[----:B------:R0:W1:Y:S02]  /*2c430*/  SHFL.UP P6, R14, R13, R12, R11 ;  /* 0x0400000c0d0e7389 */ /* 0x00006400000c000b */
[----:B01----:R-:W-:Y:S01]  /*2c440*/  ENDCOLLECTIVE ;  /* 0x000000000000791b */ /* 0x003fe20003800000 */
.L_x_12810:
[----:B------:R-:W-:Y:S01]  /*2c450*/  IMAD.MOV.U32 R12, RZ, RZ, 0x10 ;  /* 0x00000010ff0c7424 */ /* 0x000fe200078e00ff */
[----:B------:R-:W-:-:S05]  /*2c460*/  SEL R4, R14, RZ, P4 ;  /* 0x000000ff0e047207 */ /* 0x000fca0002000000 */
[----:B------:R-:W-:-:S04]  /*2c470*/  IMAD.IADD R4, R3, 0x1, R4 ;  /* 0x0000000103047824 */ /* 0x000fc800078e0204 */
[----:B------:R-:W-:-:S07]  /*2c480*/  IMAD.MOV.U32 R13, RZ, RZ, R4 ;  /* 0x000000ffff0d7224 */ /* 0x000fce00078e0004 */
[----:B------:R-:W-:Y:S05]  /*2c490*/  WARPSYNC.COLLECTIVE R15, `(.L_x_12811) ;  /* 0x000000000f087348 */ /* 0x000fea0003c00000 */
[----:B------:R0:W1:Y:S02]  /*2c4a0*/  SHFL.UP P6, R14, R13, R12, R11 ;  /* 0x0400000c0d0e7389 */ /* 0x00006400000c000b */
[----:B01----:R-:W-:Y:S01]  /*2c4b0*/  ENDCOLLECTIVE ;  /* 0x000000000000791b */ /* 0x003fe20003800000 */
.L_x_12811:
        /* <DEDUP_REMOVED lines=8> */
.L_x_12812:
[----:B------:R-:W-:Y:S05]  /*2c540*/  BRA `(.L_x_12813) ;  /* 0xffffffb400347947 */ /* 0x000fea000383ffff */
.L_x_12677:
[----:B------:R-:W-:Y:S01]  /*2c550*/  BSSY B0, `(.L_x_12814) ;  /* 0x0000006000007945 */ /* 0x000fe20003800000 */
[----:B------:R-:W-:Y:S01]  /*2c560*/  PLOP3.LUT P6, PT, P6, PT, PT, 0x8, 0x0 ;  /* 0x000000000000781c */ /* 0x000fe200037ce170 */
[----:B------:R-:W-:-:S12]  /*2c570*/  IMAD.MOV.U32 R15, RZ, RZ, -0x1 ;  /* 0xffffffffff0f7424 */ /* 0x000fd800078e00ff */
[----:B012---:R-:W-:Y:S05]  /*2c580*/  WARPSYNC.COLLECTIVE R15, `(.L_x_12815) ;  /* 0x000000000f087348 */ /* 0x007fea0003c00000 */
[----:B------:R-:W-:Y:S01]  /*2c590*/  VOTE.ANY R14, PT, P6 ;  /* 0x00000000000e7806 */ /* 0x000fe200030e0100 */
[----:B012---:R-:W-:Y:S06]  /*2c5a0*/  ENDCOLLECTIVE ;  /* 0x000000000000791b */ /* 0x007fec0003800000 */
.L_x_12815:
[----:B------:R-:W-:Y:S05]  /*2c5b0*/  BSYNC B0 ;  /* 0x0000000000007941 */ /* 0x000fea0003800000 */
.L_x_12814:
        /* <DEDUP_REMOVED lines=9> */
.L_x_12816:
[----:B------:R-:W-:Y:S01]  /*2c650*/  IMAD.MOV.U32 R5, RZ, RZ, R14 ;  /* 0x000000ffff057224 */ /* 0x000fe200078e000e */
[----:B------:R-:W-:Y:S06]  /*2c660*/  BRA `(.L_x_12817) ;  /* 0xffffffb400247947 */ /* 0x000fec000383ffff */
.L_x_12679:
[----:B------:R-:W-:Y:S01]  /*2c670*/  BSSY B0, `(.L_x_12818) ;  /* 0x0000007000007945 */ /* 0x000fe20003800000 */
[----:B------:R-:W-:Y:S02]  /*2c680*/  IMAD.MOV.U32 R13, RZ, RZ, R6 ;  /* 0x000000ffff0d7224 */ /* 0x000fe400078e0006 */
[----:B------:R-:W-:Y:S02]  /*2c690*/  IMAD.MOV.U32 R11, RZ, RZ, 0x1f ;  /* 0x0000001fff0b7424 */ /* 0x000fe400078e00ff */
[----:B------:R-:W-:-:S07]  /*2c6a0*/  IMAD.MOV.U32 R15, RZ, RZ, -0x1 ;  /* 0xffffffffff0f7424 */ /* 0x000fce00078e00ff */
[----:B01234-:R-:W-:Y:S05]  /*2c6b0*/  WARPSYNC.COLLECTIVE R15, `(.L_x_12819) ;  /* 0x000000000f087348 */ /* 0x01ffea0003c00000 */
[----:B------:R0:W0:Y:S02]  /*2c6c0*/  SHFL.IDX P6, R14, R13, R12, R11 ;  /* 0x0000000c0d0e7389 */ /* 0x00002400000c000b */
[----:B01234-:R-:W-:Y:S01]  /*2c6d0*/  ENDCOLLECTIVE ;  /* 0x000000000000791b */ /* 0x01ffe20003800000 */
.L_x_12819:
[----:B------:R-:W-:Y:S05]  /*2c6e0*/  BSYNC B0 ;  /* 0x0000000000007941 */ /* 0x000fea0003800000 */
.L_x_12818:
[----:B------:R-:W-:Y:S05]  /*2c6f0*/  BRA `(.L_x_12678) ;  /* 0xffffffb4001c7947 */ /* 0x000fea000383ffff */
.L_x_12683:
[----:B0-----:R0:W1:Y:S02]  /*2c700*/  SYNCS.PHASECHK.TRANS64.TRYWAIT P0, [R7+URZ+0x32420], R0 ;  /* 0x03242000070075a7 */ /* 0x001064000800017f */
[----:B-1----:R-:W-:Y:S05]  /*2c710*/  @!P0 NANOSLEEP.SYNCS 0x989680 ;  /* 0x009896800000895d */ /* 0x002fea0003900000 */
[----:B------:R-:W1:Y:S02]  /*2c720*/  @!P0 SYNCS.PHASECHK.TRANS64 P0, [R7+URZ+0x32420], R0 ;  /* 0x03242000070085a7 */ /* 0x000e64000800007f */
[----:B-1----:R-:W-:Y:S05]  /*2c730*/  @!P0 BRA `(.L_x_12683) ;  /* 0xfffffffc00f08947 */ /* 0x002fea000383ffff */
[----:B------:R-:W-:Y:S05]  /*2c740*/  BRA `(.L_x_12820) ;  /* 0xffffffb800947947 */ /* 0x000fea000383ffff */
.L_x_12684:
        /* <DEDUP_REMOVED lines=11> */
.L_x_12822:
[----:B------:R-:W-:Y:S05]  /*2c800*/  BSYNC B0 ;  /* 0x0000000000007941 */ /* 0x000fea0003800000 */
.L_x_12821:
[----:B------:R-:W-:Y:S05]  /*2c810*/  BRA `(.L_x_12823) ;  /* 0xffffffb8007c7947 */ /* 0x000fea000383ffff */
.L_x_12687:
[----:B------:R-:W-:Y:S01]  /*2c820*/  BSSY B1, `(.L_x_12824) ;  /* 0x0000006000017945 */ /* 0x000fe20003800000 */
[----:B------:R-:W-:-:S07]  /*2c830*/  IMAD.MOV.U32 R15, RZ, RZ, -0x1 ;  /* 0xffffffffff0f7424 */ /* 0x000fce00078e00ff */
[----:B0-234-:R-:W-:Y:S05]  /*2c840*/  WARPSYNC.COLLECTIVE R15, `(.L_x_12825) ;  /* 0x000000000f0c7348 */ /* 0x01dfea0003c00000 */
[----:B------:R-:W-:Y:S02]  /*2c850*/  ELECT P6, UR62, PT ;  /* 0x00000000003e782f */ /* 0x000fe400038c0000 */
[----:B------:R-:W-:Y:S01]  /*2c860*/  MOV R14, UR62 ;  /* 0x0000003e000e7c02 */ /* 0x000fe20008000f00 */
[----:B0-234-:R-:W-:Y:S10]  /*2c870*/  ENDCOLLECTIVE ;  /* 0x000000000000791b */ /* 0x01dff40003800000 */
.L_x_12825:
[----:B------:R-:W-:Y:S05]  /*2c880*/  BSYNC B1 ;  /* 0x0000000000017941 */ /* 0x000fea0003800000 */
.L_x_12824:
[----:B------:R-:W-:Y:S05]  /*2c890*/  BRA `(.L_x_12826) ;  /* 0xffffffb800747947 */ /* 0x000fea000383ffff */
.L_x_12689:
[----:B0-----:R0:W1:Y:S02]  /*2c8a0*/  SYNCS.PHASECHK.TRANS64.TRYWAIT P1, [R5+URZ+0x32440], R0 ;  /* 0x03244000050075a7 */ /* 0x001064000802017f */
[----:B-1----:R-:W-:Y:S05]  /*2c8b0*/  @!P1 NANOSLEEP.SYNCS 0x989680 ;  /* 0x009896800000995d */ /* 0x002fea0003900000 */
[----:B------:R-:W1:Y:S02]  /*2c8c0*/  @!P1 SYNCS.PHASECHK.TRANS64 P1, [R5+URZ+0x32440], R0 ;  /* 0x03244000050095a7 */ /* 0x000e64000802007f */
[----:B-1----:R-:W-:Y:S05]  /*2c8d0*/  @!P1 BRA `(.L_x_12689) ;  /* 0xfffffffc00f09947 */ /* 0x002fea000383ffff */
[----:B------:R-:W-:Y:S05]  /*2c8e0*/  BRA `(.L_x_12827) ;  /* 0xffffffb8009c7947 */ /* 0x000fea000383ffff */
.L_x_12691:
[----:B-1----:R1:W0:Y:S02]  /*2c8f0*/  SYNCS.PHASECHK.TRANS64.TRYWAIT P1, [R3+URZ+0x32440], R2 ;  /* 0x03244002030075a7 */ /* 0x002224000802017f */
[----:B0-----:R-:W-:Y:S05]  /*2c900*/  @!P1 NANOSLEEP.SYNCS 0x989680 ;  /* 0x009896800000995d */ /* 0x001fea0003900000 */
[----:B------:R-:W0:Y:S02]  /*2c910*/  @!P1 SYNCS.PHASECHK.TRANS64 P1, [R3+URZ+0x32440], R2 ;  /* 0x03244002030095a7 */ /* 0x000e24000802007f */
[----:B0-----:R-:W-:Y:S05]  /*2c920*/  @!P1 BRA `(.L_x_12691) ;  /* 0xfffffffc00f09947 */ /* 0x001fea000383ffff */
[----:B------:R-:W-:Y:S05]  /*2c930*/  BRA `(.L_x_12828) ;  /* 0xffffffb800a87947 */ /* 0x000fea000383ffff */
.L_x_12693:
[----:B------:R0:W0:Y:S02]  /*2c940*/  SYNCS.PHASECHK.TRANS64.TRYWAIT P1, [R5+URZ+0x32460], R0 ;  /* 0x03246000050075a7 */ /* 0x000024000802017f */
[----:B0-----:R-:W-:Y:S05]  /*2c950*/  @!P1 NANOSLEEP.SYNCS 0x989680 ;  /* 0x009896800000995d */ /* 0x001fea0003900000 */
[----:B------:R-:W0:Y:S02]  /*2c960*/  @!P1 SYNCS.PHASECHK.TRANS64 P1, [R5+URZ+0x32460], R0 ;  /* 0x03246000050095a7 */ /* 0x000e24000802007f */
[----:B0-----:R-:W-:Y:S05]  /*2c970*/  @!P1 BRA `(.L_x_12693) ;  /* 0xfffffffc00f09947 */ /* 0x001fea000383ffff */
[----:B------:R-:W-:Y:S05]  /*2c980*/  BRA `(.L_x_12829) ;  /* 0xffffffb800a47947 */ /* 0x000fea000383ffff */
        .type           $_ZN7cutlass13device_kernelIN5flash11enable_sm90INS1_16FlashAttnFwdSm90INS1_25CollectiveMainloopFwdSm90ILi2EN4cute5tupleIJNS5_1CILi1EEES8_S8_EEENS6_IJNS7_ILi128EEENS7_ILi96EEENS7_ILi64EEEEEELi256ENS_6half_tEfNS_4arch4Sm90ELb0ELb1ELb0ELb1ELb1ELb0ELb1ELb1ELb0ELb1ELb0ELb0EEENS1_21CollectiveEpilogueFwdINS6_IJSA_NS7_ILi256EEESB_EEES9_SE_SG_Li256ELb1ELb1ELb0ELb0EEENS1_36VarlenDynamicPersistentTileSchedulerILi128ELi96ELi256ELi128ELb0ELb1ELb1ELb1ELb0ELb1EEEEEEEEEvNT_6ParamsE$_ZZN5flash25CollectiveMainloopFwdSm90ILi2EN4cute5tupleIJNS1_1CILi1EEES4_S4_EEENS2_IJNS3_ILi128EEENS3_ILi96EEENS3_ILi64EEEEEELi256EN7cutlass6half_tEfNSA_4arch4Sm90ELb0ELb1ELb0ELb1ELb1ELb0ELb1ELb1ELb0ELb1ELb0ELb0EE3mmaINS_16FlashAttnFwdSm90ISE_NS_21CollectiveEpilogueFwdINS2_IJS6_NS3_ILi256EEES7_EEES5_SB_SD_Li256ELb1ELb1ELb0ELb0EEENS_36VarlenDynamicPersistentTileSchedulerILi128ELi96ELi256ELi128ELb0ELb1ELb1ELb1ELb0ELb1EEEE13SharedStorageENS1_6TensorINS1_11ArrayEngineIfLm128EEENS1_6LayoutINS2_IJNS2_IJNS3_ILi2EEEST_NS3_ILi32EEEEEES4_S4_EEENS2_IJNS2_IJS4_ST_NS3_ILi4EEEEEENS3_ILi0EEESZ_EEEEEEENS_7SoftmaxILi2ELi0EEEEEbRKNSE_6ParamsENSA_13PipelineAsyncILi2EEES19_RNSA_13PipelineStateILj2EEERT0_RT1_iRiRKNS_16SeqlenInfoQKNewKILb1ELb0EEENS2_IJiiiiEEERT_ENKUliT_T0_T1_E_clIZSF_ISO_S12_S14_EbS17_S19_S19_S1C_S1E_S1G_iS1H_S1L_S1M_S1O_EUlRS1P_iE1_NS3_ILb0EEENS3_ILb1EEEEEDaiS1P_S1Q_S1R_,@function
        .size           $_ZN7cutlass13device_kernelIN5flash11enable_sm90INS1_16FlashAttnFwdSm90INS1_25CollectiveMainloopFwdSm90ILi2EN4cute5tupleIJNS5_1CILi1EEES8_S8_EEENS6_IJNS7_ILi128EEENS7_ILi96EEENS7_ILi64EEEEEELi256ENS_6half_tEfNS_4arch4Sm90ELb0ELb1ELb0ELb1ELb1ELb0ELb1ELb1ELb0ELb1ELb0ELb0EEENS1_21CollectiveEpilogueFwdINS6_IJSA_NS7_ILi256EEESB_EEES9_SE_SG_Li256ELb1ELb1ELb0ELb0EEENS1_36VarlenDynamicPersistentTileSchedulerILi128ELi96ELi256ELi128ELb0ELb1ELb1ELb1ELb0ELb1EEEEEEEEEvNT_6ParamsE$_ZZN5flash25CollectiveMainloopFwdSm90ILi2EN4cute5tupleIJNS1_1CILi1EEES4_S4_EEENS2_IJNS3_ILi128EEENS3_ILi96EEENS3_ILi64EEEEEELi256EN7cutlass6half_tEfNSA_4arch4Sm90ELb0ELb1ELb0ELb1ELb1ELb0ELb1ELb1ELb0ELb1ELb0ELb0EE3mmaINS_16FlashAttnFwdSm90ISE_NS_21CollectiveEpilogueFwdINS2_IJS6_NS3_ILi256EEES7_EEES5_SB_SD_Li256ELb1ELb1ELb0ELb0EEENS_36VarlenDynamicPersistentTileSchedulerILi128ELi96ELi256ELi128ELb0ELb1ELb1ELb1ELb0ELb1EEEE13SharedStorageENS1_6TensorINS1_11ArrayEngineIfLm128EEENS1_6LayoutINS2_IJNS2_IJNS3_ILi2EEEST_NS3_ILi32EEEEEES4_S4_EEENS2_IJNS2_IJS4_ST_NS3_ILi4EEEEEENS3_ILi0EEESZ_EEEEEEENS_7SoftmaxILi2ELi0EEEEEbRKNSE_6ParamsENSA_13PipelineAsyncILi2EEES19_RNSA_13PipelineStateILj2EEERT0_RT1_iRiRKNS_16SeqlenInfoQKNewKILb1ELb0EEENS2_IJiiiiEEERT_ENKUliT_T0_T1_E_clIZSF_ISO_S12_S14_EbS17_S19_S19_S1C_S1E_S1G_iS1H_S1L_S1M_S1O_EUlRS1P_iE1_NS3_ILb0EEENS3_ILb1EEEEEDaiS1P_S1Q_S1R_,(.L_x_15563 - $_ZN7cutlass13device_kernelIN5flash11enable_sm90INS1_16FlashAttnFwdSm90INS1_25CollectiveMainloopFwdSm90ILi2EN4cute5tupleIJNS5_1CILi1EEES8_S8_EEENS6_IJNS7_ILi128EEENS7_ILi96EEENS7_ILi64EEEEEELi256ENS_6half_tEfNS_4arch4Sm90ELb0ELb1ELb0ELb1ELb1ELb0ELb1ELb1ELb0ELb1ELb0ELb0EEENS1_21CollectiveEpilogueFwdINS6_IJSA_NS7_ILi256EEESB_EEES9_SE_SG_Li256ELb1ELb1ELb0ELb0EEENS1_36VarlenDynamicPersistentTileSchedulerILi128ELi96ELi256ELi128ELb0ELb1ELb1ELb1ELb0ELb1EEEEEEEEEvNT_6ParamsE$_ZZN5flash25CollectiveMainloopFwdSm90ILi2EN4cute5tupleIJNS1_1CILi1EEES4_S4_EEENS2_IJNS3_ILi128EEENS3_ILi96EEENS3_ILi64EEEEEELi256EN7cutlass6half_tEfNSA_4arch4Sm90ELb0ELb1ELb0ELb1ELb1ELb0ELb1ELb1ELb0ELb1ELb0ELb0EE3mmaINS_16FlashAttnFwdSm90ISE_NS_21CollectiveEpilogueFwdINS2_IJS6_NS3_ILi256EEES7_EEES5_SB_SD_Li256ELb1ELb1ELb0ELb0EEENS_36VarlenDynamicPersistentTileSchedulerILi128ELi96ELi256ELi128ELb0ELb1ELb1ELb1ELb0ELb1EEEE13SharedStorageENS1_6TensorINS1_11ArrayEngineIfLm128EEENS1_6LayoutINS2_IJNS2_IJNS3_ILi2EEEST_NS3_ILi32EEEEEES4_S4_EEENS2_IJNS2_IJS4_ST_NS3_ILi4EEEEEENS3_ILi0EEESZ_EEEEEEENS_7SoftmaxILi2ELi0EEEEEbRKNSE_6ParamsENSA_13PipelineAsyncILi2EEES19_RNSA_13PipelineStateILj2EEERT0_RT1_iRiRKNS_16SeqlenInfoQKNewKILb1ELb0EEENS2_IJiiiiEEERT_ENKUliT_T0_T1_E_clIZSF_ISO_S12_S14_EbS17_S19_S19_S1C_S1E_S1G_iS1H_S1L_S1M_S1O_EUlRS1P_iE1_NS3_ILb0EEENS3_ILb1EEEEEDaiS1P_S1Q_S1R_)
$_ZN7cutlass13device_kernelIN5flash11enable_sm90INS1_16FlashAttnFwdSm90INS1_25CollectiveMainloopFwdSm90ILi2EN4cute5tupleIJNS5_1CILi1EEES8_S8_EEENS6_IJNS7_ILi128EEENS7_ILi96EEENS7_ILi64EEEEEELi256ENS_6half_tEfNS_4arch4Sm90ELb0ELb1ELb0ELb1ELb1ELb0ELb1ELb1ELb0ELb1ELb0ELb0EEENS1_21CollectiveEpilogueFwdINS6_IJSA_NS7_ILi256EEESB_EEES9_SE_SG_Li256ELb1ELb1ELb0ELb0EEENS1_36VarlenDynamicPersistentTileSchedulerILi128ELi96ELi256ELi128ELb0ELb1ELb1ELb1ELb0ELb1EEEEEEEEEvNT_6ParamsE$_ZZN5flash25CollectiveMainloopFwdSm90ILi2EN4cute5tupleIJNS1_1CILi1EEES4_S4_EEENS2_IJNS3_ILi128EEENS3_ILi96EEENS3_ILi64EEEEEELi256EN7cutlass6half_tEfNSA_4arch4Sm90ELb0ELb1ELb0ELb1ELb1ELb0ELb1ELb1ELb0ELb1ELb0ELb0EE3mmaINS_16FlashAttnFwdSm90ISE_NS_21CollectiveEpilogueFwdINS2_IJS6_NS3_ILi256EEES7_EEES5_SB_SD_Li256ELb1ELb1ELb0ELb0EEENS_36VarlenDynamicPersistentTileSchedulerILi128ELi96ELi256ELi128ELb0ELb1ELb1ELb1ELb0ELb1EEEE13SharedStorageENS1_6TensorINS1_11ArrayEngineIfLm128EEENS1_6LayoutINS2_IJNS2_IJNS3_ILi2EEEST_NS3_ILi32EEEEEES4_S4_EEENS2_IJNS2_IJS4_ST_NS3_ILi4EEEEEENS3_ILi0EEESZ_EEEEEEENS_7SoftmaxILi2ELi0EEEEEbRKNSE_6ParamsENSA_13PipelineAsyncILi2EEES19_RNSA_13PipelineStateILj2EEERT0_RT1_iRiRKNS_16SeqlenInfoQKNewKILb1ELb0EEENS2_IJiiiiEEERT_ENKUliT_T0_T1_E_clIZSF_ISO_S12_S14_EbS17_S19_S19_S1C_S1E_S1G_iS1H_S1L_S1M_S1O_EUlRS1P_iE1_NS3_ILb0EEENS3_ILb1EEEEEDaiS1P_S1Q_S1R_:
        /* <DEDUP_REMOVED lines=47> */
.L_x_12831:
[----:B------:R-:W-:Y:S05]  /*2cc80*/  BSYNC B2 ;  /* 0x0000000000027941 */ /* 0x000fea0003800000 */
.L_x_12830:
        /* <DEDUP_REMOVED lines=17> */
.L_x_12833:
[----:B------:R-:W-:Y:S05]  /*2cda0*/  BSYNC B2 ;  /* 0x0000000000027941 */ /* 0x000fea0003800000 */
.L_x_12832:
        /* <DEDUP_REMOVED lines=10> */
.L_x_12835:
[----:B------:R-:W-:Y:S05]  /*2ce50*/  BSYNC B2 ;  /* 0x0000000000027941 */ /* 0x000fea0003800000 */
.L_x_12834:
        /* <DEDUP_REMOVED lines=92> */
.L_x_12838:
[----:B------:R-:W-:Y:S05]  /*2d420*/  BSYNC B2 ;  /* 0x0000000000027941 */ /* 0x000fea0003800000 */
.L_x_12837:
        /* <DEDUP_REMOVED lines=17> */
.L_x_12840:
[----:B------:R-:W-:Y:S05]  /*2d540*/  BSYNC B2 ;  /* 0x0000000000027941 */ /* 0x000fea0003800000 */
.L_x_12839:
        /* <DEDUP_REMOVED lines=10> */
.L_x_12842:
[----:B------:R-:W-:Y:S05]  /*2d5f0*/  BSYNC B2 ;  /* 0x0000000000027941 */ /* 0x000fea0003800000 */
.L_x_12841:
        /* <DEDUP_REMOVED lines=288> */
.L_x_12845:
[----:B------:R-:W-:Y:S05]  /*2e800*/  BSYNC B2 ;  /* 0x0000000000027941 */ /* 0x000fea0003800000 */
.L_x_12844:
        /* <DEDUP_REMOVED lines=102> */
.L_x_12851:
[----:B------:R-:W-:Y:S05]  /*2ee70*/  BSYNC B4 ;  /* 0x0000000000047941 */ /* 0x000fea0003800000 */
.L_x_12850:
[----:B------:R-:W-:Y:S01]  /*2ee80*/  LOP3.LUT R10, RZ, R10, RZ, 0x33, !PT ;  /* 0x0000000aff0a7212 */ /* 0x000fe200078e33ff */
[----:B------:R-:W-:Y:S06]  /*2ee90*/  BRA `(.L_x_12852) ;  /* 0x0000000000287947 */ /* 0x000fec0003800000 */
.L_x_12849:
        /* <DEDUP_REMOVED lines=10> */
.L_x_12852:
[----:B------:R-:W-:Y:S05]  /*2ef40*/  BSYNC B3 ;  /* 0x0000000000037941 */ /* 0x000fea0003800000 */
.L_x_12848:
[----:B------:R-:W-:-:S05]  /*2ef50*/  IMAD R10, R77, R10, R13 ;  /* 0x0000000a4d0a7224 */ /* 0x000fca00078e020d */
[----:B------:R-:W-:Y:S02]  /*2ef60*/  VIMNMX R3, R3, R10, !PT ;  /* 0x0000000a03037248 */ /* 0x000fe40007fe0100 */
[----:B------:R-:W-:-:S07]  /*2ef70*/  VIADDMNMX R2, R10, R77, R2, PT ;  /* 0x0000004d0a027246 */ /* 0x000fce0003800102 */
.L_x_12847:
[----:B------:R-:W-:Y:S05]  /*2ef80*/  BSYNC B2 ;  /* 0x0000000000027941 */ /* 0x000fea0003800000 */
.L_x_12846:
        /* <DEDUP_REMOVED lines=136> */
.L_x_12858:
[----:B------:R-:W-:Y:S05]  /*2f810*/  BSYNC B4 ;  /* 0x0000000000047941 */ /* 0x000fea0003800000 */
.L_x_12857:
[----:B------:R-:W-:Y:S01]  /*2f820*/  LOP3.LUT R72, RZ, R72, RZ, 0x33, !PT ;  /* 0x00000048ff487212 */ /* 0x000fe200078e33ff */
[----:B------:R-:W-:Y:S06]  /*2f830*/  BRA `(.L_x_12859) ;  /* 0x0000000000287947 */ /* 0x000fec0003800000 */
.L_x_12856:
        /* <DEDUP_REMOVED lines=10> */
.L_x_12859:
[----:B------:R-:W-:Y:S05]  /*2f8e0*/  BSYNC B3 ;  /* 0x0000000000037941 */ /* 0x000fea0003800000 */
.L_x_12855:
[----:B------:R-:W-:-:S05]  /*2f8f0*/  IMAD R72, R77, R72, R13 ;  /* 0x000000484d487224 */ /* 0x000fca00078e020d */
[----:B------:R-:W-:Y:S02]  /*2f900*/  VIADDMNMX R14, R72, R77, R14, PT ;  /* 0x0000004d480e7246 */ /* 0x000fe4000380010e */
[----:B------:R-:W-:-:S07]  /*2f910*/  VIMNMX R9, R9, R72, !PT ;  /* 0x0000004809097248 */ /* 0x000fce0007fe0100 */
.L_x_12854:
[----:B------:R-:W-:Y:S05]  /*2f920*/  BSYNC B2 ;  /* 0x0000000000027941 */ /* 0x000fea0003800000 */
.L_x_12853:
        /* <DEDUP_REMOVED lines=183> */
[----:B------:R-:W-:Y:S01]  /*304a0*/  FSETP.NEU.FTZ.AND P0, PT, R14, -INF , PT ;  /* 0xff8000000e00780b */ /* 0x000fe20003f1d000 */
[----:B--2---:R-:W-:-:S03]  /*304b0*/  FMUL.FTZ R7, R21, R20 ;  /* 0x0000001415077220 */ /* 0x004fc60000410000 */
[----:B------:R-:W-:Y:S02]  /*304c0*/  FSEL R6, R6, RZ, P0 ;  /* 0x000000ff06067208 */ /* 0x000fe40000000000 */
        /* <DEDUP_REMOVED lines=146> */
[----:B------:R0:W-:Y:S04]  /*30df0*/  ST.E desc[UR4][R2.64+0x10], R29 ;  /* 0x0000101d02007985 */ /* 0x0001e8000c101904 */
        /* <DEDUP_REMOVED lines=101> */
[----:B------:R-:W2:Y:S01]  /*31450*/  LD.E R89, desc[UR10][R6.64+0x1c4] ;  /* 0x0001c40a06597980 */ /* 0x000ea2000c101900 */
[----:B------:R-:W-:-:S03]  /*31460*/  FMUL.FTZ R119, R24, R101 ;  /* 0x0000006518777220 */ /* 0x000fc60000410000 */
[----:B------:R0:W-:Y:S04]  /*31470*/  ST.E desc[UR4][R6.64], R95 ;  /* 0x0000005f06007985 */ /* 0x0001e8000c101904 */
        /* <DEDUP_REMOVED lines=111> */
[----:B------:R0:W-:Y:S01]  /*31b70*/  ST.E desc[UR12][R6.64+0xe4], R3 ;  /* 0x0000e40306007985 */ /* 0x0001e2000c10190c */
[----:B------:R-:W-:-:S03]  /*31b80*/  FMUL.FTZ R49, R24, R49 ;  /* 0x0000003118317220 */ /* 0x000fc60000410000 */
[----:B------:R1:W-:Y:S01]  /*31b90*/  ST.E desc[UR14][R6.64+0xf0], R33 ;  /* 0x0000f02106007985 */ /* 0x0003e2000c10190e */
[----:B------:R-:W-:-:S03]  /*31ba0*/  FMUL.FTZ R53, R24, R53 ;  /* 0x0000003518357220 */ /* 0x000fc60000410000 */
[----:B------:R-:W-:Y:S01]  /*31bb0*/  ST.E desc[UR4][R6.64+0xf4], R39 ;  /* 0x0000f42706007985 */ /* 0x000fe2000c101904 */
        /* <DEDUP_REMOVED lines=32> */
[----:B------:R-:W-:-:S03]  /*31dc0*/  FMUL.FTZ R91, R24, R91 ;  /* 0x0000005b185b7220 */ /* 0x000fc60000410000 */
        /* <DEDUP_REMOVED lines=17> */
[----:B------:R-:W-:-:S03]  /*31ee0*/  FMUL.FTZ R29, R9, R2 ;  /* 0x00000002091d7220 */ /* 0x000fc60000410000 */
[----:B------:R-:W-:Y:S04]  /*31ef0*/  ST.E desc[UR10][R6.64+0x1c4], R89 ;  /* 0x0001c45906007985 */ /* 0x000fe8000c10190a */
[----:B------:R-:W-:Y:S01]  /*31f00*/  ST.E desc[UR12][R6.64+0x1d0], R93 ;  /* 0x0001d05d06007985 */ /* 0x000fe2000c10190c */
[----:B------:R-:W-:-:S03]  /*31f10*/  FMUL.FTZ R31, R9, R32 ;  /* 0x00000020091f7220 */ /* 0x000fc60000410000 */
[----:B------:R-:W-:Y:S01]  /*31f20*/  ST.E desc[UR14][R6.64+0x1d4], R95 ;  /* 0x0001d45f06007985 */ /* 0x000fe2000c10190e */
[----:B-1----:R-:W-:-:S03]  /*31f30*/  FMUL.FTZ R33, R9, R34 ;  /* 0x0000002209217220 */ /* 0x002fc60000410000 */
        /* <DEDUP_REMOVED lines=606> */
[----:B------:R-:W-:Y:S02]  /*34520*/  R2UR UR4, R4 ;  /* 0x00000000040472ca */ /* 0x000fe400000e0000 */
[----:B------:R-:W-:-:S13]  /*34530*/  R2UR UR5, R5 ;  /* 0x00000000050572ca */ /* 0x000fda00000e0000 */
[----:B------:R1:W-:Y:S01]  /*34540*/  ST.E desc[UR4][R2.64+0x4], R25 ;  /* 0x0000041902007985 */ /* 0x0003e2000c101904 */
[----:B------:R-:W-:Y:S02]  /*34550*/  R2UR UR4, R4 ;  /* 0x00000000040472ca */ /* 0x000fe400000e0000 */
[----:B------:R-:W-:-:S13]  /*34560*/  R2UR UR5, R5 ;  /* 0x00000000050572ca */ /* 0x000fda00000e0000 */
        /* <DEDUP_REMOVED lines=717> */
[----:B------:R-:W-:Y:S01]  /*37240*/  F2FP.F16.F32.PACK_AB R154, R185, R184 ;  /* 0x000000b8b99a723e */ /* 0x000fe200000000ff */
[----:B------:R-:W-:-:S02]  /*37250*/  VIADD R184, R6, 0x80 ;  /* 0x0000008006b87836 */ /* 0x000fc40000000000 */
[----:B------:R-:W-:-:S03]  /*37260*/  IMAD.MOV.U32 R185, RZ, RZ, R7 ;  /* 0x000000ffffb97224 */ /* 0x000fc600078e0007 */
[----:B------:R-:W-:Y:S02]  /*37270*/  R2UR UR6, R184 ;  /* 0x00000000b80672ca */ /* 0x000fe400000e0000 */
[----:B------:R-:W-:Y:S02]  /*37280*/  R2UR UR7, R185 ;  /* 0x00000000b90772ca */ /* 0x000fe400000e0000 */
        /* <DEDUP_REMOVED lines=4301> */
.L_x_12861:
[----:B------:R-:W-:Y:S05]  /*47f60*/  BSYNC B2 ;  /* 0x0000000000027941 */ /* 0x000fea0003800000 */
.L_x_12860:
        /* <DEDUP_REMOVED lines=12> */
[----:B0-----:R-:W-:Y:S05]  /*48030*/  RET.REL.NODEC R2 `(_ZN7cutlass13device_kernelIN5flash11enable_sm90INS1_16FlashAttnFwdSm90INS1_25CollectiveMainloopFwdSm90ILi2EN4cute5tupleIJNS5_1CILi1EEES8_S8_EEENS6_IJNS7_ILi128EEENS7_ILi96EEENS7_ILi64EEEEEELi256ENS_6half_tEfNS_4arch4Sm90ELb0ELb1ELb0ELb1ELb1ELb0ELb1ELb1ELb0ELb1ELb0ELb0EEENS1_21CollectiveEpilogueFwdINS6_IJSA_NS7_ILi256EEESB_EEES9_SE_SG_Li256ELb1ELb1ELb0ELb0EEENS1_36VarlenDynamicPersistentTileSchedulerILi128ELi96ELi256ELi128ELb0ELb1ELb1ELb1ELb0ELb1EEEEEEEEEvNT_6ParamsE) ;  /* 0xfffffb7c02f07950 */ /* 0x001fea0003c3ffff */
.L_x_12836:
[----:B0-----:R0:W1:Y:S02]  /*48040*/  SYNCS.PHASECHK.TRANS64.TRYWAIT P0, [R2+URZ], R3 ;  /* 0x00000003020075a7 */ /* 0x001064000800017f */
[----:B-1----:R-:W-:Y:S05]  /*48050*/  @!P0 NANOSLEEP.SYNCS 0x989680 ;  /* 0x009896800000895d */ /* 0x002fea0003900000 */
[----:B------:R-:W1:Y:S02]  /*48060*/  @!P0 SYNCS.PHASECHK.TRANS64 P0, [R2+URZ], R3 ;  /* 0x00000003020085a7 */ /* 0x000e64000800007f */
[----:B-1----:R-:W-:Y:S05]  /*48070*/  @!P0 BRA `(.L_x_12836) ;  /* 0xfffffffc00f08947 */ /* 0x002fea000383ffff */
[----:B------:R-:W-:Y:S05]  /*48080*/  BRA `(.L_x_12835) ;  /* 0xfffffe4c00707947 */ /* 0x000fea000383ffff */
.L_x_12843:
[----:B0-----:R0:W1:Y:S02]  /*48090*/  SYNCS.PHASECHK.TRANS64.TRYWAIT P0, [R8+URZ], R9 ;  /* 0x00000009080075a7 */ /* 0x001064000800017f */
[----:B-1----:R-:W-:Y:S05]  /*480a0*/  @!P0 NANOSLEEP.SYNCS 0x989680 ;  /* 0x009896800000895d */ /* 0x002fea0003900000 */
[----:B------:R-:W1:Y:S02]  /*480b0*/  @!P0 SYNCS.PHASECHK.TRANS64 P0, [R8+URZ], R9 ;  /* 0x00000009080085a7 */ /* 0x000e64000800007f */
[----:B-1----:R-:W-:Y:S05]  /*480c0*/  @!P0 BRA `(.L_x_12843) ;  /* 0xfffffffc00f08947 */ /* 0x002fea000383ffff */
[----:B------:R-:W-:Y:S05]  /*480d0*/  BRA `(.L_x_12842) ;  /* 0xfffffe5400447947 */ /* 0x000fea000383ffff */
.L_x_12862:
        /* <DEDUP_REMOVED lines=10> */
.L_x_15563:


//--------------------- .text._ZN7cutlass13device_kernelIN5flash11enable_sm90INS1_16FlashAttnFwdSm90INS1_25CollectiveMainloopFwdSm90ILi2EN4cute5tupleIJNS5_1CILi1EEES8_S8_EEENS6_IJNS7_ILi128EEENS7_ILi96EEENS7_ILi64EEEEEELi256ENS_6half_tEfNS_4arch4Sm90ELb0ELb1ELb0ELb1ELb1ELb1ELb1ELb1ELb0ELb1ELb0ELb0EEENS1_21CollectiveEpilogueFwdINS6_IJSA_NS7_ILi256EEESB_EEES9_SE_SG_Li256ELb1ELb1ELb0ELb0EEENS1_36VarlenDynamicPersistentTileSchedulerILi128ELi96ELi256ELi128ELb0ELb1ELb1ELb1ELb0ELb1EEEEEEEEEvNT_6ParamsE --------------------------
	.section	.text._ZN7cutlass13device_kernelIN5flash11enable_sm90INS1_16FlashAttnFwdSm90INS1_25CollectiveMainloopFwdSm90ILi2EN4cute5tupleIJNS5_1CILi1EEES8_S8_EEENS6_IJNS7_ILi128EEENS7_ILi96EEENS7_ILi64EEEEEELi256ENS_6half_tEfNS_4arch4Sm90ELb0ELb1ELb0ELb1ELb1ELb1ELb1ELb1ELb0ELb1ELb0ELb0EEENS1_21CollectiveEpilogueFwdINS6_IJSA_NS7_ILi256EEESB_EEES9_SE_SG_Li256ELb1ELb1ELb0ELb0EEENS1_36VarlenDynamicPersistentTileSchedulerILi128ELi96ELi256ELi128ELb0ELb1ELb1ELb1ELb0ELb1EEEEEEEEEvNT_6ParamsE,"ax",@progbits
	.align	128
.text._ZN7cutlass13device_kernelIN5flash11enable_sm90INS1_16FlashAttnFwdSm90INS1_25CollectiveMainloopFwdSm90ILi2EN4cute5tupleIJNS5_1CILi1EEES8_S8_EEENS6_IJNS7_ILi128EEENS7_ILi96EEENS7_ILi64EEEEEELi256ENS_6half_tEfNS_4arch4Sm90ELb0ELb1ELb0ELb1ELb1ELb1ELb1ELb1ELb0ELb1ELb0ELb0EEENS1_21CollectiveEpilogueFwdINS6_IJSA_NS7_ILi256EEESB_EEES9_SE_SG_Li256ELb1ELb1ELb0ELb0EEENS1_36VarlenDynamicPersistentTileSchedulerILi128ELi96ELi256ELi128ELb0ELb1ELb1ELb1ELb0ELb1EEEEEEEEEvNT_6ParamsE:
        .type           _ZN7cutlass13device_kernelIN5flash11enable_sm90INS1_16FlashAttnFwdSm90INS1_25CollectiveMainloopFwdSm90ILi2EN4cute5tupleIJNS5_1CILi1EEES8_S8_EEENS6_IJNS7_ILi128EEENS7_ILi96EEENS7_ILi64EEEEEELi256ENS_6half_tEfNS_4arch4Sm90ELb0ELb1ELb0ELb1ELb1ELb1ELb1ELb1ELb0ELb1ELb0ELb0EEENS1_21CollectiveEpilogueFwdINS6_IJSA_NS7_ILi256EEESB_EEES9_SE_SG_Li256ELb1ELb1ELb0ELb0EEENS1_36VarlenDynamicPersistentTileSchedulerILi128ELi96ELi256ELi128ELb0ELb1ELb1ELb1ELb0ELb1EEEEEEEEEvNT_6ParamsE,@function
        .size           _ZN7cutlass13device_kernelIN5flash11enable_sm90INS1_16FlashAttnFwdSm90INS1_25CollectiveMainloopFwdSm90ILi2EN4cute5tupleIJNS5_1CILi1EEES8_S8_EEENS6_IJNS7_ILi128EEENS7_ILi96EEENS7_ILi64EEEEEELi256ENS_6half_tEfNS_4arch4Sm90ELb0ELb1ELb0ELb1ELb1ELb1ELb1ELb1ELb0ELb1ELb0ELb0EEENS1_21CollectiveEpilogueFwdINS6_IJSA_NS7_ILi256EEESB_EEES9_SE_SG_Li256ELb1ELb1ELb0ELb0EEENS1_36VarlenDynamicPersistentTileSchedulerILi128ELi96ELi256ELi128ELb0ELb1ELb1ELb1ELb0ELb1EEEEEEEEEvNT_6ParamsE,(.L_x_15565 - _ZN7cutlass13device_kernelIN5flash11enable_sm90INS1_16FlashAttnFwdSm90INS1_25CollectiveMainloopFwdSm90ILi2EN4cute5tupleIJNS5_1CILi1EEES8_S8_EEENS6_IJNS7_ILi128EEENS7_ILi96EEENS7_ILi64EEEEEELi256ENS_6half_tEfNS_4arch4Sm90ELb0ELb1ELb0ELb1ELb1ELb1ELb1ELb1ELb0ELb1ELb0ELb0EEENS1_21CollectiveEpilogueFwdINS6_IJSA_NS7_ILi256EEESB_EEES9_SE_SG_Li256ELb1ELb1ELb0ELb0EEENS1_36VarlenDynamicPersistentTileSchedulerILi128ELi96ELi256ELi128ELb0ELb1ELb1ELb1ELb0ELb1EEEEEEEEEvNT_6ParamsE)
        .other          _ZN7cutlass13device_kernelIN5flash11enable_sm90INS1_16FlashAttnFwdSm90INS1_25CollectiveMainloopFwdSm90ILi2EN4cute5tupleIJNS5_1CILi1EEES8_S8_EEENS6_IJNS7_ILi128EEENS7_ILi96EEENS7_ILi64EEEEEELi256ENS_6half_tEfNS_4arch4Sm90ELb0ELb1ELb0ELb1ELb1ELb1ELb1ELb1ELb0ELb1ELb0ELb0EEENS1_21CollectiveEpilogueFwdINS6_IJSA_NS7_ILi256EEESB_EEES9_SE_SG_Li256ELb1ELb1ELb0ELb0EEENS1_36VarlenDynamicPersistentTileSchedulerILi128ELi96ELi256ELi128ELb0ELb1ELb1ELb1ELb0ELb1EEEEEEEEEvNT_6ParamsE,@"STO_CUDA_ENTRY STV_DEFAULT"
_ZN7cutlass13device_kernelIN5flash11enable_sm90INS1_16FlashAttnFwdSm90INS1_25CollectiveMainloopFwdSm90ILi2EN4cute5tupleIJNS5_1CILi1EEES8_S8_EEENS6_IJNS7_ILi128EEENS7_ILi96EEENS7_ILi64EEEEEELi256ENS_6half_tEfNS_4arch4Sm90ELb0ELb1ELb0ELb1ELb1ELb1ELb1ELb1ELb0ELb1ELb0ELb0EEENS1_21CollectiveEpilogueFwdINS6_IJSA_NS7_ILi256EEESB_EEES9_SE_SG_Li256ELb1ELb1ELb0ELb0EEENS1_36VarlenDynamicPersistentTileSchedulerILi128ELi96ELi256ELi128ELb0ELb1ELb1ELb1ELb0ELb1EEEEEEEEEvNT_6ParamsE:
        /* <DEDUP_REMOVED lines=23> */
.L_x_12864:
[----:B------:R-:W-:Y:S05]  /*0170*/  BSYNC B0 ;  /* 0x0000000000007941 */ /* 0x000fea0003800000 */
.L_x_12863:
        /* <DEDUP_REMOVED lines=21> */
[----:B0-----:R0:W1:Y:S01]  /*02d0*/  @UP1 SYNCS.EXCH.64 URZ, [UR8+0x32400], UR4 ;  /* 0x03240004083f15b2 */ /* 0x0010620008000100 */
[----:B------:R0:W2:Y:S04]  /*02e0*/  @UP2 SYNCS.EXCH.64 URZ, [UR8+0x32410], UR4 ;  /* 0x03241004083f25b2 */ /* 0x0000a80008000100 */
[----:B------:R0:W3:Y:S01]  /*02f0*/  @UP3 SYNCS.EXCH.64 URZ, [UR8+0x32420], UR6 ;  /* 0x03242006083f35b2 */ /* 0x0000e20008000100 */
        /* <DEDUP_REMOVED lines=19> */
.L_x_12865:
        /* <DEDUP_REMOVED lines=22> */
.L_x_12866:
        /* <DEDUP_REMOVED lines=18> */
.L_x_12867:
        /* <DEDUP_REMOVED lines=22> */
.L_x_12868:
        /* <DEDUP_REMOVED lines=22> */
.L_x_12869:
[----:B------:R-:W-:Y:S01]  /*0970*/  PLOP3.LUT P0, PT, PT, PT, UP0, 0x80, 0x0 ;  /* 0x000000000000781c */ /* 0x000fe20003f0f008 */
[----:B------:R-:W-:Y:S01]  /*0980*/  UMOV UR38, 0x1 ;  /* 0x0000000100267882 */ /* 0x000fe20000000000 */
[----:B------:R-:W-:Y:S01]  /*0990*/  NOP ;  /* 0x0000000000007918 */ /* 0x000fe20000000000 */
[----:B------:R-:W-:Y:S01]  /*09a0*/  USEL UR38, UR38, 0x2, !UP0 ;  /* 0x0000000226267887 */ /* 0x000fe2000c000000 */
[----:B------:R-:W-:Y:S01]  /*09b0*/  BSSY B9, `(.L_x_12870) ;  /* 0x0003544000097945 */ /* 0x000fe20003800000 */
[----:B------:R-:W-:Y:S01]  /*09c0*/  ULDC.64 UR44, c[0x0][0x208] ;  /* 0x00008200002c7ab9 */ /* 0x000fe20000000a00 */
[----:B------:R-:W-:Y:S02]  /*09d0*/  IMAD.U32 R18, RZ, RZ, UR37 ;  /* 0x00000025ff127e24 */ /* 0x000fe4000f8e00ff */
[----:B------:R-:W-:Y:S01]  /*09e0*/  IMAD.U32 R19, RZ, RZ, UR36 ;  /* 0x00000024ff137e24 */ /* 0x000fe2000f8e00ff */
[----:B0123--:R-:W-:Y:S06]  /*09f0*/  BAR.SYNC.DEFER_BLOCKING 0x0 ;  /* 0x0000000000007b1d */ /* 0x00ffec0000010000 */
[----:B------:R-:W-:Y:S05]  /*0a00*/  @!P0 BRA `(.L_x_12871) ;  /* 0x000002d4003c8947 */ /* 0x000fea0003800000 */
.L_x_12872:
[----:B------:R-:W-:-:S08]  /*0a10*/  NOP ;  /* 0x0000000000007918 */ /* 0x000fd00000000000 */
[----:B------:R-:W0:Y:S02]  /*0a20*/  USETMAXREG.TRY_ALLOC.CTAPOOL UP0, 0xe8 ;  /* 0x000000e8000079c8 */ /* 0x000e240008000600 */
[----:B0-----:R-:W-:-:S13]  /*0a30*/  PLOP3.LUT P0, PT, PT, PT, UP0, 0x80, 0x0 ;  /* 0x000000000000781c */ /* 0x001fda0003f0f008 */
[----:B------:R-:W-:Y:S05]  /*0a40*/  @!P0 BRA `(.L_x_12872) ;  /* 0xfffffffc00f08947 */ /* 0x000fea000383ffff */
[----:B------:R-:W0:Y:S01]  /*0a50*/  S2R R0, SR_TID.X ;  /* 0x0000000000007919 */ /* 0x000e220000002100 */
[----:B------:R-:W1:Y:S01]  /*0a60*/  S2UR UR4, SR_CgaCtaId ;  /* 0x00000000000479c3 */ /* 0x000e620000008800 */
[----:B------:R-:W-:Y:S01]  /*0a70*/  MOV R148, 0x400 ;  /* 0x0000040000947802 */ /* 0x000fe20000000f00 */
[----:B------:R-:W-:-:S06]  /*0a80*/  UIADD3 UR39, UP0, UR37, 0x1f0, URZ ;  /* 0x000001f025277890 */ /* 0x000fcc000ff1e03f */
[----:B------:R-:W-:Y:S06]  /*0a90*/  BAR.ARV 0x8, 0x180 ;  /* 0x0206000000007b1d */ /* 0x000fec0000002000 */
[----:B------:R-:W-:Y:S01]  /*0aa0*/  UIADD3 UR40, UP1, UR37, 0x1fc, URZ ;  /* 0x000001fc25287890 */ /* 0x000fe2000ff3e03f */
[----:B------:R-:W-:Y:S01]  /*0ab0*/  STL.64 [R1+0x1f0], RZ ;  /* 0x0001f0ff01007387 */ /* 0x000fe20000100a00 */
[----:B------:R-:W-:Y:S02]  /*0ac0*/  UIADD3.X UR41, URZ, UR36, URZ, UP0, !UPT ;  /* 0x000000243f297290 */ /* 0x000fe400087fe43f */
[----:B------:R-:W-:Y:S01]  /*0ad0*/  UIADD3.X UR42, URZ, UR36, URZ, UP1, !UPT ;  /* 0x000000243f2a7290 */ /* 0x000fe20008ffe43f */
[----:B------:R-:W-:Y:S04]  /*0ae0*/  STL [R1+0x1f8], RZ ;  /* 0x0001f8ff01007387 */ /* 0x000fe80000100800 */
[----:B------:R-:W-:Y:S01]  /*0af0*/  STL [R1+0x1fc], RZ ;  /* 0x0001fcff01007387 */ /* 0x000fe20000100800 */
[----:B-1----:R-:W-:Y:S01]  /*0b00*/  IMAD.U32 R27, RZ, RZ, UR4 ;  /* 0x00000004ff1b7e24 */ /* 0x002fe2000f8e00ff */
[----:B------:R-:W-:-:S04]  /*0b10*/  ULDC UR4, c[0x0][0xd3c] ;  /* 0x00034f0000047ab9 */ /* 0x000fc80000000800 */
[----:B------:R-:W-:Y:S02]  /*0b20*/  LEA R148, R27, R148, 0x18 ;  /* 0x000000941b947211 */ /* 0x000fe400078ec0ff */
[----:B0-----:R-:W-:-:S04]  /*0b30*/  SHF.R.U32.HI R0, RZ, 0x7, R0 ;  /* 0x00000007ff007819 */ /* 0x001fc80000011600 */
[----:B------:R-:W-:-:S13]  /*0b40*/  ISETP.NE.AND P0, PT, R0, 0x1, PT ;  /* 0x000000010000780c */ /* 0x000fda0003f05270 */
[----:B------:R-:W-:Y:S08]  /*0b50*/  @!P0 BAR.ARV 0x9, 0x100 ;  /* 0x0244000000008b1d */ /* 0x000ff00000002000 */
[----:B------:R-:W-:Y:S06]  /*0b60*/  BAR.SYNC.DEFER_BLOCKING 0x5, 0x180 ;  /* 0x0146000000007b1d */ /* 0x000fec0000010000 */
[----:B------:R-:W0:Y:S02]  /*0b70*/  LDS.128 R124, [R148+0x324d0] ;  /* 0x0324d000947c7984 */ /* 0x000e240000000c00 */
[----:B------:R-:W-:Y:S06]  /*0b80*/  BAR.ARV 0x4, 0x180 ;  /* 0x0106000000007b1d */ /* 0x000fec0000002000 */
[----:B0-----:R-:W-:-:S13]  /*0b90*/  ISETP.GE.AND P0, PT, R127, UR4, PT ;  /* 0x000000047f007c0c */ /* 0x001fda000bf06270 */
[----:B------:R-:W-:Y:S05]  /*0ba0*/  @P0 BRA `(.L_x_12873) ;  /* 0x0000035000900947 */ /* 0x000fea0003800000 */
[----:B------:R-:W0:Y:S01]  /*0bb0*/  S2R R0, SR_TID.X ;  /* 0x0000000000007919 */ /* 0x000e220000002100 */
[----:B------:R-:W-:Y:S02]  /*0bc0*/  IMAD.MOV.U32 R153, RZ, RZ, RZ ;  /* 0x000000ffff997224 */ /* 0x000fe400078e00ff */
[----:B------:R-:W-:Y:S02]  /*0bd0*/  IMAD.MOV.U32 R158, RZ, RZ, RZ ;  /* 0x000000ffff9e7224 */ /* 0x000fe400078e00ff */
[----:B0-----:R-:W-:-:S05]  /*0be0*/  VIADD R226, R0, 0xffffff80 ;  /* 0xffffff8000e27836 */ /* 0x001fca0000000000 */
[----:B------:R-:W-:-:S04]  /*0bf0*/  SHF.R.S32.HI R3, RZ, 0x1f, R226 ;  /* 0x0000001fff037819 */ /* 0x000fc800000114e2 */
[CC--:B------:R-:W-:Y:S02]  /*0c00*/  LEA.HI R0, R3.reuse, R226.reuse, RZ, 0x7 ;  /* 0x000000e203007211 */ /* 0x0c0fe400078f38ff */
[CC--:B------:R-:W-:Y:S02]  /*0c10*/  LEA.HI R7, R3.reuse, R226.reuse, RZ, 0x4 ;  /* 0x000000e203077211 */ /* 0x0c0fe400078f20ff */
[----:B------:R-:W-:Y:S02]  /*0c20*/  LOP3.LUT R5, R0, 0xffffff80, RZ, 0xc0, !PT ;  /* 0xffffff8000057812 */ /* 0x000fe400078ec0ff */
[----:B------:R-:W-:Y:S02]  /*0c30*/  SHF.R.S32.HI R12, RZ, 0x7, R0 ;  /* 0x00000007ff0c7819 */ /* 0x000fe40000011400 */
[----:B------:R-:W-:Y:S01]  /*0c40*/  LEA.HI R8, R3, R226, RZ, 0x5 ;  /* 0x000000e203087211 */ /* 0x000fe200078f28ff */
[----:B------:R-:W-:Y:S01]  /*0c50*/  IMAD.IADD R11, R226, 0x1, -R5 ;  /* 0x00000001e20b7824 */ /* 0x000fe200078e0a05 */
[----:B------:R-:W-:Y:S01]  /*0c60*/  LEA.HI R0, R0, R12, RZ, 0x1 ;  /* 0x0000000c00007211 */ /* 0x000fe200078f08ff */
[----:B------:R-:W-:Y:S01]  /*0c70*/  STL [R1+0x464], R12 ;  /* 0x0004640c01007387 */ /* 0x000fe20000100800 */
[----:B------:R-:W-:-:S02]  /*0c80*/  LOP3.LUT R9, R7, 0x3fffff0, RZ, 0xc0, !PT ;  /* 0x03fffff007097812 */ /* 0x000fc400078ec0ff */
[----:B------:R-:W-:Y:S01]  /*0c90*/  SHF.R.S32.HI R2, RZ, 0x1f, R11 ;  /* 0x0000001fff027819 */ /* 0x000fe2000001140b */
[----:B------:R-:W-:Y:S01]  /*0ca0*/  STL [R1+0x45c], R11 ;  /* 0x00045c0b01007387 */ /* 0x000fe20000100800 */
[----:B------:R-:W-:Y:S01]  /*0cb0*/  LOP3.LUT R0, R0, 0x3fffffe, RZ, 0xc0, !PT ;  /* 0x03fffffe00007812 */ /* 0x000fe200078ec0ff */
[----:B------:R-:W-:Y:S01]  /*0cc0*/  IMAD.IADD R9, R226, 0x1, -R9 ;  /* 0x00000001e2097824 */ /* 0x000fe200078e0a09 */
[CC--:B------:R-:W-:Y:S02]  /*0cd0*/  LEA.HI R4, R2.reuse, R11.reuse, RZ, 0x2 ;  /* 0x0000000b02047211 */ /* 0x0c0fe400078f10ff */
[----:B------:R-:W-:Y:S01]  /*0ce0*/  LEA.HI R2, R2, R11, RZ, 0x5 ;  /* 0x0000000b02027211 */ /* 0x000fe200078f28ff */
[----:B------:R-:W-:Y:S01]  /*0cf0*/  IMAD.IADD R0, R12, 0x1, -R0 ;  /* 0x000000010c007824 */ /* 0x000fe200078e0a00 */
[--C-:B------:R-:W-:Y:S02]  /*0d00*/  SHF.R.S32.HI R5, RZ, 0x2, R4.reuse ;  /* 0x00000002ff057819 */ /* 0x100fe40000011404 */
[----:B------:R-:W-:-:S02]  /*0d10*/  SHF.R.S32.HI R6, RZ, 0x1f, R4 ;  /* 0x0000001fff067819 */ /* 0x000fc40000011404 */
[----:B------:R-:W-:Y:S02]  /*0d20*/  SHF.R.S32.HI R2, RZ, 0x5, R2 ;  /* 0x00000005ff027819 */ /* 0x000fe40000011402 */
[----:B------:R-:W-:Y:S02]  /*0d30*/  LEA.HI R6, R6, R5, RZ, 0x3 ;  /* 0x0000000506067211 */ /* 0x000fe400078f18ff */
[----:B------:R-:W-:Y:S02]  /*0d40*/  SHF.R.S32.HI R8, RZ, 0x5, R8 ;  /* 0x00000005ff087819 */ /* 0x000fe40000011408 */
[----:B------:R-:W-:Y:S02]  /*0d50*/  LOP3.LUT R6, R6, 0xfffffff8, RZ, 0xc0, !PT ;  /* 0xfffffff806067812 */ /* 0x000fe400078ec0ff */
[----:B------:R-:W-:Y:S01]  /*0d60*/  SHF.R.S32.HI R10, RZ, 0x4, R7 ;  /* 0x00000004ff0a7819 */ /* 0x000fe20000011407 */
[----:B------:R-:W-:Y:S01]  /*0d70*/  IMAD.SHL.U32 R198, R8, 0x200, RZ ;  /* 0x0000020008c67824 */ /* 0x000fe200078e00ff */
[----:B------:R-:W-:Y:S01]  /*0d80*/  LOP3.LUT R4, R4, 0x7ffffffc, RZ, 0xc0, !PT ;  /* 0x7ffffffc04047812 */ /* 0x000fe200078ec0ff */
[----:B------:R-:W-:Y:S01]  /*0d90*/  IMAD.IADD R5, R5, 0x1, -R6 ;  /* 0x0000000105057824 */ /* 0x000fe200078e0a06 */
[----:B------:R-:W-:Y:S01]  /*0da0*/  LEA.HI R7, R7, R10, RZ, 0x1 ;  /* 0x0000000a07077211 */ /* 0x000fe200078f08ff */
[----:B------:R-:W-:-:S02]  /*0db0*/  IMAD R6, R8, 0x10, R9 ;  /* 0x0000001008067824 */ /* 0x000fc400078e0209 */
[----:B------:R-:W-:Y:S01]  /*0dc0*/  IMAD R5, R2, 0x10, R5 ;  /* 0x0000001002057824 */ /* 0x000fe200078e0205 */
[-C--:B------:R-:W-:Y:S01]  /*0dd0*/  LEA.HI R2, R3, R226.reuse, RZ, 0x3 ;  /* 0x000000e203027211 */ /* 0x080fe200078f18ff */
[----:B------:R-:W-:Y:S01]  /*0de0*/  IMAD.IADD R4, R11, 0x1, -R4 ;  /* 0x000000010b047824 */ /* 0x000fe200078e0a04 */
[----:B------:R-:W-:Y:S01]  /*0df0*/  LOP3.LUT R7, R7, 0x1ffffffe, RZ, 0xc0, !PT ;  /* 0x1ffffffe07077812 */ /* 0x000fe200078ec0ff */
[----:B------:R-:W-:Y:S01]  /*0e00*/  IMAD R224, R0, 0x40, R5 ;  /* 0x0000004000e07824 */ /* 0x000fe200078e0205 */
[----:B------:R-:W-:Y:S01]  /*0e10*/  LEA.HI R0, R3, R226, RZ, 0x2 ;  /* 0x000000e203007211 */ /* 0x000fe200078f10ff */
[----:B------:R-:W-:Y:S01]  /*0e20*/  IMAD.SHL.U32 R225, R4, 0x2, RZ ;  /* 0x0000000204e17824 */ /* 0x000fe200078e00ff */
[----:B------:R-:W-:Y:S01]  /*0e30*/  LOP3.LUT R5, R2, 0xfffffff8, RZ, 0xc0, !PT ;  /* 0xfffffff802057812 */ /* 0x000fe200078ec0ff */
[----:B------:R-:W-:Y:S01]  /*0e40*/  IMAD.IADD R7, R10, 0x1, -R7 ;  /* 0x000000010a077824 */ /* 0x000fe200078e0a07 */
[--C-:B------:R-:W-:Y:S02]  /*0e50*/  SHF.R.S32.HI R156, RZ, 0x2, R0.reuse ;  /* 0x00000002ff9c7819 */ /* 0x100fe40000011400 */
[----:B------:R-:W-:Y:S01]  /*0e60*/  LOP3.LUT R227, R0, 0xfffffffc, RZ, 0xc0, !PT ;  /* 0xfffffffc00e37812 */ /* 0x000fe200078ec0ff */
[----:B------:R-:W-:Y:S01]  /*0e70*/  IMAD.IADD R9, R226, 0x1, -R5 ;  /* 0x00000001e2097824 */ /* 0x000fe200078e0a05 */
[----:B------:R-:W-:Y:S01]  /*0e80*/  SHF.R.S32.HI R3, RZ, 0x1f, R0 ;  /* 0x0000001fff037819 */ /* 0x000fe20000011400 */
[----:B------:R-:W-:Y:S01]  /*0e90*/  VIADD R166, R156, 0x40 ;  /* 0x000000409ca67836 */ /* 0x000fe20000000000 */
[----:B------:R-:W-:Y:S01]  /*0ea0*/  SHF.R.S32.HI R223, RZ, 0x3, R2 ;  /* 0x00000003ffdf7819 */ /* 0x000fe20000011402 */
[----:B------:R-:W-:Y:S01]  /*0eb0*/  IMAD.IADD R227, R226, 0x1, -R227 ;  /* 0x00000001e2e37824 */ /* 0x000fe200078e0ae3 */
[----:B------:R-:W-:Y:S01]  /*0ec0*/  LEA.HI R3, R3, R156, RZ, 0x3 ;  /* 0x0000009c03037211 */ /* 0x000fe200078f18ff */
[----:B------:R-:W-:Y:S01]  /*0ed0*/  IMAD.SHL.U32 R199, R166, 0x40, RZ ;  /* 0x00000040a6c77824 */ /* 0x000fe200078e00ff */
[----:B------:R-:W-:Y:S01]  /*0ee0*/  SHF.R.S32.HI R5, RZ, 0x1f, R166 ;  /* 0x0000001fff057819 */ /* 0x000fe200000114a6 */
[C---:B------:R-:W-:Y:S01]  /*0ef0*/  IMAD.SHL.U32 R22, R227.reuse, 0x8, RZ ;  /* 0x00000008e3167824 */ /* 0x040fe200078e00ff */
[C---:B------:R-:W-:Y:S01]  /*0f00*/  LEA.HI R0, R227.reuse, R227, RZ, 0x1 ;  /* 0x000000e3e3007211 */ /* 0x040fe200078f08ff */
[----:B------:R-:W-:Y:S01]  /*0f10*/  IMAD.SHL.U32 R154, R227, 0x4, RZ ;  /* 0x00000004e39a7824 */ /* 0x000fe200078e00ff */
[----:B------:R-:W-:Y:S01]  /*0f20*/  LEA.HI R2, R5, R166, RZ, 0x3 ;  /* 0x000000a605027211 */ /* 0x000fe200078f18ff */
[----:B------:R-:W-:Y:S01]  /*0f30*/  IMAD R6, R6, 0x8, R7 ;  /* 0x0000000806067824 */ /* 0x000fe200078e0207 */
[----:B------:R-:W-:Y:S01]  /*0f40*/  LOP3.LUT R3, R3, 0xfffffff8, RZ, 0xc0, !PT ;  /* 0xfffffff803037812 */ /* 0x000fe200078ec0ff */
[----:B------:R-:W-:Y:S01]  /*0f50*/  VIADD R159, R154, 0x10 ;  /* 0x000000109a9f7836 */ /* 0x000fe20000000000 */
[----:B------:R-:W-:Y:S01]  /*0f60*/  LOP3.LUT R0, R0, 0x1ffffffe, RZ, 0xc0, !PT ;  /* 0x1ffffffe00007812 */ /* 0x000fe200078ec0ff */
[----:B------:R-:W-:Y:S01]  /*0f70*/  IMAD.SHL.U32 R2, R2, 0x40, RZ ;  /* 0x0000004002027824 */ /* 0x000fe200078e00ff */
[----:B------:R-:W-:Y:S01]  /*0f80*/  LOP3.LUT R199, R199, 0x1c0, RZ, 0xc0, !PT ;  /* 0x000001c0c7c77812 */ /* 0x000fe200078ec0ff */
[----:B------:R-:W-:Y:S01]  /*0f90*/  IMAD.IADD R3, R156, 0x1, -R3 ;  /* 0x000000019c037824 */ /* 0x000fe200078e0a03 */
[----:B------:R-:W-:Y:S01]  /*0fa0*/  STL [R1+0x450], R9 ;  /* 0x0004500901007387 */ /* 0x000fe20000100800 */
[----:B------:R-:W-:Y:S01]  /*0fb0*/  IMAD.IADD R5, R227, 0x1, -R0 ;  /* 0x00000001e3057824 */ /* 0x000fe200078e0a00 */
[----:B------:R-:W-:Y:S01]  /*0fc0*/  SHF.R.U32.HI R207, RZ, 0x3, R199 ;  /* 0x00000003ffcf7819 */ /* 0x000fe200000116c7 */
[----:B------:R-:W-:Y:S01]  /*0fd0*/  IMAD.SHL.U32 R197, R3, 0x40, RZ ;  /* 0x0000004003c57824 */ /* 0x000fe200078e00ff */
[----:B------:R-:W-:Y:S01]  /*0fe0*/  LOP3.LUT R0, R199, 0x38, R22, 0xf8, !PT ;  /* 0x00000038c7007812 */ /* 0x000fe200078ef816 */
[----:B------:R0:W-:Y:S01]  /*0ff0*/  STL [R1+0x44c], R3 ;  /* 0x00044c0301007387 */ /* 0x0001e20000100800 */
[----:B------:R-:W-:Y:S01]  /*1000*/  LOP3.LUT R208, R2, 0xfffffe00, RZ, 0xc0, !PT ;  /* 0xfffffe0002d07812 */ /* 0x000fe200078ec0ff */
[----:B------:R-:W-:Y:S01]  /*1010*/  IMAD.SHL.U32 R186, R9, 0x8, RZ ;  /* 0x0000000809ba7824 */ /* 0x000fe200078e00ff */
[----:B------:R-:W-:Y:S01]  /*1020*/  LOP3.LUT R197, R197, 0x1c0, RZ, 0xc0, !PT ;  /* 0x000001c0c5c57812 */ /* 0x000fe200078ec0ff */
[----:B------:R-:W-:Y:S01]  /*1030*/  VIADD R152, R22, 0x20 ;  /* 0x0000002016987836 */ /* 0x000fe20000000000 */
[----:B------:R-:W-:Y:S01]  /*1040*/  LOP3.LUT R7, R208, R0, R207, 0xf6, !PT ;  /* 0x00000000d0077212 */ /* 0x000fe200078ef6cf */
[C---:B------:R-:W-:Y:S01]  /*1050*/  VIADD R163, R22.reuse, 0x40 ;  /* 0x0000004016a37836 */ /* 0x040fe20000000000 */
[----:B------:R-:W-:Y:S01]  /*1060*/  SHF.R.U32.HI R206, RZ, 0x3, R197 ;  /* 0x00000003ffce7819 */ /* 0x000fe200000116c5 */
[C---:B------:R-:W-:Y:S01]  /*1070*/  VIADD R162, R22.reuse, 0x60 ;  /* 0x0000006016a27836 */ /* 0x040fe20000000000 */
[C---:B------:R-:W-:Y:S01]  /*1080*/  IADD3 R161, R22.reuse, 0x80, RZ ;  /* 0x0000008016a17810 */ /* 0x040fe20007ffe0ff */
[----:B------:R-:W-:Y:S01]  /*1090*/  IMAD R0, R7, 0x2, R148 ;  /* 0x0000000207007824 */ /* 0x000fe200078e0294 */
[----:B0-----:R-:W-:Y:S01]  /*10a0*/  SHF.R.S32.HI R3, RZ, 0x1f, R159 ;  /* 0x0000001fff037819 */ /* 0x001fe2000001149f */
[C---:B------:R-:W-:Y:S01]  /*10b0*/  VIADD R160, R22.reuse, 0xa0 ;  /* 0x000000a016a07836 */ /* 0x040fe20000000000 */
[----:B------:R-:W-:Y:S01]  /*10c0*/  SHF.R.S32.HI R23, RZ, 0x1f, R22 ;  /* 0x0000001fff177819 */ /* 0x000fe20000011416 */
[C---:B------:R-:W-:Y:S01]  /*10d0*/  VIADD R165, R22.reuse, 0xc0 ;  /* 0x000000c016a57836 */ /* 0x040fe20000000000 */
[----:B------:R0:W-:Y:S01]  /*10e0*/  STL [R1+0x458], R0 ;  /* 0x0004580001007387 */ /* 0x0001e20000100800 */
[----:B------:R-:W-:Y:S01]  /*10f0*/  VIADD R164, R22, 0xe0 ;  /* 0x000000e016a47836 */ /* 0x000fe20000000000 */
[----:B------:R-:W-:Y:S01]  /*1100*/  SHF.R.S32.HI R222, RZ, 0x1f, R186 ;  /* 0x0000001fffde7819 */ /* 0x000fe200000114ba */
[C---:B------:R-:W-:Y:S01]  /*1110*/  VIADD R194, R186.reuse, 0x40 ;  /* 0x00000040bac27836 */ /* 0x040fe20000000000 */
[----:B------:R1:W-:Y:S01]  /*1120*/  STL [R1+0x448], R3 ;  /* 0x0004480301007387 */ /* 0x0003e20000100800 */
[C---:B------:R-:W-:Y:S01]  /*1130*/  VIADD R187, R186.reuse, 0x80 ;  /* 0x00000080babb7836 */ /* 0x040fe20000000000 */
[----:B------:R-:W-:Y:S01]  /*1140*/  SHF.R.S32.HI R157, RZ, 0x1f, R152 ;  /* 0x0000001fff9d7819 */ /* 0x000fe20000011498 */
[----:B------:R-:W-:Y:S01]  /*1150*/  VIADD R195, R186, 0xc0 ;  /* 0x000000c0bac37836 */ /* 0x000fe20000000000 */
[----:B------:R-:W-:Y:S01]  /*1160*/  SHF.R.S32.HI R185, RZ, 0x1f, R163 ;  /* 0x0000001fffb97819 */ /* 0x000fe200000114a3 */
[----:B0-----:R-:W-:Y:S01]  /*1170*/  IMAD R0, R5, 0x8, R224 ;  /* 0x0000000805007824 */ /* 0x001fe200078e02e0 */
[----:B------:R-:W-:-:S02]  /*1180*/  SHF.R.S32.HI R184, RZ, 0x1f, R162 ;  /* 0x0000001fffb87819 */ /* 0x000fc400000114a2 */
[----:B------:R-:W-:Y:S02]  /*1190*/  SHF.R.S32.HI R183, RZ, 0x1f, R161 ;  /* 0x0000001fffb77819 */ /* 0x000fe400000114a1 */
[----:B-1----:R-:W-:Y:S01]  /*11a0*/  LOP3.LUT R3, R197, 0x18, R22, 0xf8, !PT ;  /* 0x00000018c5037812 */ /* 0x002fe200078ef816 */
[----:B------:R0:W-:Y:S01]  /*11b0*/  STL [R1+0x468], R0 ;  /* 0x0004680001007387 */ /* 0x0001e20000100800 */
[----:B------:R-:W-:Y:S02]  /*11c0*/  SHF.R.S32.HI R182, RZ, 0x1f, R160 ;  /* 0x0000001fffb67819 */ /* 0x000fe400000114a0 */
[----:B------:R-:W-:Y:S01]  /*11d0*/  LOP3.LUT R2, R3, R206, RZ, 0x3c, !PT ;  /* 0x000000ce03027212 */ /* 0x000fe200078e3cff */
[----:B------:R-:W-:Y:S01]  /*11e0*/  IMAD.SHL.U32 R3, R6, 0x8, RZ ;  /* 0x0000000806037824 */ /* 0x000fe200078e00ff */
[----:B------:R-:W-:Y:S02]  /*11f0*/  SHF.R.S32.HI R181, RZ, 0x1f, R165 ;  /* 0x0000001fffb57819 */ /* 0x000fe400000114a5 */
[----:B------:R-:W-:Y:S01]  /*1200*/  SHF.R.S32.HI R180, RZ, 0x1f, R164 ;  /* 0x0000001fffb47819 */ /* 0x000fe200000114a4 */
[----:B------:R0:W-:Y:S01]  /*1210*/  STL [R1+0x460], R2 ;  /* 0x0004600201007387 */ /* 0x0001e20000100800 */
[----:B------:R-:W-:-:S02]  /*1220*/  SHF.R.S32.HI R221, RZ, 0x1f, R194 ;  /* 0x0000001fffdd7819 */ /* 0x000fc400000114c2 */
[----:B------:R-:W-:Y:S01]  /*1230*/  SHF.R.S32.HI R220, RZ, 0x1f, R187 ;  /* 0x0000001fffdc7819 */ /* 0x000fe200000114bb */
[----:B------:R0:W-:Y:S01]  /*1240*/  STL [R1+0x46c], R3 ;  /* 0x00046c0301007387 */ /* 0x0001e20000100800 */
[----:B------:R-:W-:Y:S02]  /*1250*/  SHF.R.S32.HI R219, RZ, 0x1f, R195 ;  /* 0x0000001fffdb7819 */ /* 0x000fe400000114c3 */
[----:B------:R-:W-:-:S07]  /*1260*/  LOP3.LUT R167, R2, R198, RZ, 0xfc, !PT ;  /* 0x000000c602a77212 */ /* 0x000fce00078efcff */
.L_x_13103:
[----:B------:R-:W-:Y:S05]  /*1270*/  YIELD ;  /* 0x0000000000007946 */ /* 0x000fea0003800000 */
[----:B------:R-:W-:Y:S01]  /*1280*/  ULDC.64 UR4, c[0x0][0xb20] ;  /* 0x0002c80000047ab9 */ /* 0x000fe20000000a00 */
[----:B0-----:R-:W1:Y:S01]  /*1290*/  LDC.64 R4, c[0x0][0xb00] ;  /* 0x0002c000ff047b82 */ /* 0x001e620000000a00 */
        /* <DEDUP_REMOVED lines=9> */
[----:B0-----:R-:W0:Y:S01]  /*1330*/  @P1 LDC.64 R2, c[0x0][0xb20] ;  /* 0x0002c800ff021b82 */ /* 0x001e220000000a00 */
[----:B------:R-:W-:Y:S01]  /*1340*/  ISETP.NE.AND.EX P0, PT, RZ, UR5, PT, P0 ;  /* 0x00000005ff007c0c */ /* 0x000fe2000bf05300 */
[----:B-1-3--:R-:W-:-:S06]  /*1350*/  IMAD.WIDE R8, R127, 0x4, R4 ;  /* 0x000000047f087825 */ /* 0x00afcc00078e0204 */
[----:B------:R-:W1:Y:S01]  /*1360*/  @P2 LDC.64 R6, c[0x0][0xb10] ;  /* 0x0002c400ff062b82 */ /* 0x000e620000000a00 */
[----:B------:R-:W-:Y:S02]  /*1370*/  ULDC UR4, c[0x0][0x288] ;  /* 0x0000a20000047ab9 */ /* 0x000fe40000000800 */
[----:B------:R-:W-:Y:S01]  /*1380*/  IMAD.U32 R28, RZ, RZ, UR4 ;  /* 0x00000004ff1c7e24 */ /* 0x000fe2000f8e00ff */
[----:B------:R-:W-:Y:S02]  /*1390*/  ULDC.64 UR4, c[0x0][0x418] ;  /* 0x0001060000047ab9 */ /* 0x000fe40000000a00 */
[----:B--2---:R2:W5:Y:S01]  /*13a0*/  @P0 LDG.E R25, desc[UR44][R8.64] ;  /* 0x0000002c08190981 */ /* 0x004562000c1e1900 */
[----:B0-----:R-:W-:-:S05]  /*13b0*/  @P1 IMAD.WIDE R2, R127, 0x4, R2 ;  /* 0x000000047f021825 */ /* 0x001fca00078e0202 */
        /* <DEDUP_REMOVED lines=12> */
[----:B--2-4-:R-:W-:Y:S06]  /*1480*/  @P2 BRA `(.L_x_12874) ;  /* 0x0000000000242947 */ /* 0x014fec0003800000 */
        /* <DEDUP_REMOVED lines=9> */
.L_x_12874:
        /* <DEDUP_REMOVED lines=10> */
.L_x_12875:
[----:B------:R-:W-:Y:S05]  /*15c0*/  @!P0 BRA `(.L_x_12876) ;  /* 0x00000000000c8947 */ /* 0x000fea0003800000 */
[----:B------:R-:W2:Y:S04]  /*15d0*/  LDG.E R3, desc[UR44][R8.64] ;  /* 0x0000002c08037981 */ /* 0x000ea8000c1e1900 */
[----:B------:R-:W2:Y:S02]  /*15e0*/  LDG.E R24, desc[UR44][R8.64+0x4] ;  /* 0x0000042c08187981 */ /* 0x000ea4000c1e1900 */
[----:B--2---:R-:W-:-:S07]  /*15f0*/  IMAD.IADD R24, R24, 0x1, -R3 ;  /* 0x0000000118187824 */ /* 0x004fce00078e0a03 */
.L_x_12876:
        /* <DEDUP_REMOVED lines=18> */
[----:B------:R-:W-:Y:S02]  /*1720*/  IADD3 R10, -R11, R24, RZ ;  /* 0x000000180b0a7210 */ /* 0x000fe40007ffe1ff */
[----:B0-----:R-:W-:-:S09]  /*1730*/  ISETP.GE.AND P2, PT, R13, 0x1, PT ;  /* 0x000000010d00780c */ /* 0x001fd20003f46270 */
[----:B------:R-:W0:Y:S08]  /*1740*/  @P1 LDC R8, c[0x0][0x44c] ;  /* 0x00011300ff081b82 */ /* 0x000e300000000800 */
[----:B------:R-:W1:Y:S01]  /*1750*/  @P1 LDC R9, c[0x0][0x450] ;  /* 0x00011400ff091b82 */ /* 0x000e620000000800 */
[----:B--2---:R-:W-:Y:S02]  /*1760*/  @P0 IMAD.IADD R47, R3, 0x1, -R0 ;  /* 0x00000001032f0824 */ /* 0x004fe400078e0a00 */
[----:B------:R-:W-:-:S02]  /*1770*/  VIADD R3, R216, 0x7f ;  /* 0x0000007fd8037836 */ /* 0x000fc40000000000 */
[----:B------:R-:W-:Y:S02]  /*1780*/  IMAD.IADD R29, R10, 0x1, R47 ;  /* 0x000000010a1d7824 */ /* 0x000fe400078e022f */
[----:B0-----:R-:W-:-:S03]  /*1790*/  @P1 IMAD.HI.U32 R4, R3, R8, RZ ;  /* 0x0000000803041227 */ /* 0x001fc600078e00ff */
[C---:B------:R-:W-:Y:S01]  /*17a0*/  IADD3 R188, R29.reuse, 0x1, -R28 ;  /* 0x000000011dbc7810 */ /* 0x040fe20007ffe81c */
[----:B------:R-:W-:Y:S02]  /*17b0*/  VIADD R0, R29, 0x5f ;  /* 0x0000005f1d007836 */ /* 0x000fe40000000000 */
[----:B------:R-:W-:Y:S01]  /*17c0*/  IMAD.MOV.U32 R5, RZ, RZ, R3 ;  /* 0x000000ffff057224 */ /* 0x000fe200078e0003 */
[----:B-1----:R-:W-:Y:S01]  /*17d0*/  @P1 SHF.R.U32.HI R5, RZ, R9, R4 ;  /* 0x00000009ff051219 */ /* 0x002fe20000011604 */
        /* <DEDUP_REMOVED lines=17> */
.L_x_12879:
[----:B------:R-:W-:-:S13]  /*18f0*/  ISETP.NE.AND P0, PT, R13, 0x1, PT ;  /* 0x000000010d00780c */ /* 0x000fda0003f05270 */
[----:B------:R-:W0:Y:S02]  /*1900*/  @P0 LDC.64 R4, c[0x0][0xae0] ;  /* 0x0002b800ff040b82 */ /* 0x000e240000000a00 */
[----:B0-----:R-:W-:-:S05]  /*1910*/  @P0 IMAD.HI.U32 R4, R3, R4, RZ ;  /* 0x0000000403040227 */ /* 0x001fca00078e00ff */
[----:B------:R-:W-:-:S07]  /*1920*/  @P0 SHF.R.U32.HI R3, RZ, R5, R4 ;  /* 0x00000005ff030219 */ /* 0x000fce0000011604 */
.L_x_12880:
[----:B------:R-:W-:Y:S05]  /*1930*/  BSYNC B0 ;  /* 0x0000000000007941 */ /* 0x000fea0003800000 */
.L_x_12878:
[----:B------:R-:W-:-:S05]  /*1940*/  IMAD R3, R3, R13, R13 ;  /* 0x0000000d03037224 */ /* 0x000fca00078e020d */
[----:B------:R-:W-:-:S07]  /*1950*/  VIMNMX R0, R0, R3, PT ;  /* 0x0000000300007248 */ /* 0x000fce0003fe0100 */
.L_x_12877:
        /* <DEDUP_REMOVED lines=20> */
.L_x_12883:
[----:B------:R-:W-:-:S13]  /*1aa0*/  ISETP.NE.AND P0, PT, R13, 0x1, PT ;  /* 0x000000010d00780c */ /* 0x000fda0003f05270 */
[----:B------:R-:W0:Y:S02]  /*1ab0*/  @P0 LDC.64 R6, c[0x0][0xae0] ;  /* 0x0002b800ff060b82 */ /* 0x000e240000000a00 */
[----:B0-----:R-:W-:-:S05]  /*1ac0*/  @P0 IMAD.HI.U32 R6, R3, R6, RZ ;  /* 0x0000000603060227 */ /* 0x001fca00078e00ff */
[----:B------:R-:W-:-:S07]  /*1ad0*/  @P0 SHF.R.U32.HI R3, RZ, R7, R6 ;  /* 0x00000007ff030219 */ /* 0x000fce0000011606 */
.L_x_12884:
[----:B------:R-:W-:Y:S05]  /*1ae0*/  BSYNC B0 ;  /* 0x0000000000007941 */ /* 0x000fea0003800000 */
.L_x_12882:
[----:B------:R-:W-:-:S05]  /*1af0*/  IMAD R3, R3, R13, RZ ;  /* 0x0000000d03037224 */ /* 0x000fca00078e02ff */
[----:B------:R-:W-:-:S07]  /*1b00*/  VIMNMX R4, R4, R3, !PT ;  /* 0x0000000304047248 */ /* 0x000fce0007fe0100 */
.L_x_12881:
        /* <DEDUP_REMOVED lines=44> */
.L_x_12887:
[----:B------:R-:W-:Y:S05]  /*1dd0*/  BSYNC B6 ;  /* 0x0000000000067941 */ /* 0x000fea0003800000 */
.L_x_12886:
        /* <DEDUP_REMOVED lines=20> */
.L_x_12889:
[----:B------:R-:W-:Y:S05]  /*1f20*/  BSYNC B6 ;  /* 0x0000000000067941 */ /* 0x000fea0003800000 */
.L_x_12888:
[----:B------:R-:W2:Y:S01]  /*1f30*/  LDL R32, [R1+0x44c] ;  /* 0x00044c0001207983 */ /* 0x000ea20000100800 */
[----:B------:R-:W-:Y:S01]  /*1f40*/  ULDC.64 UR4, c[0x0][0xaf0] ;  /* 0x0002bc0000047ab9 */ /* 0x000fe20000000a00 */
[----:B------:R-:W-:Y:S01]  /*1f50*/  IMAD.MOV.U32 R0, RZ, RZ, R127 ;  /* 0x000000ffff007224 */ /* 0x000fe200078e007f */
[----:B------:R-:W-:Y:S01]  /*1f60*/  ISETP.NE.U32.AND P0, PT, RZ, UR4, PT ;  /* 0x00000004ff007c0c */ /* 0x000fe2000bf05070 */
[----:B------:R-:W-:Y:S01]  /*1f70*/  ULDC UR6, c[0x0][0x320] ;  /* 0x0000c80000067ab9 */ /* 0x000fe20000000800 */
[----:B------:R-:W-:Y:S01]  /*1f80*/  SHF.R.S32.HI R155, RZ, 0x1f, R154 ;  /* 0x0000001fff9b7819 */ /* 0x000fe2000001149a */
[----:B------:R-:W0:Y:S01]  /*1f90*/  LDC.64 R30, c[0x0][0x408] ;  /* 0x00010200ff1e7b82 */ /* 0x000e220000000a00 */
[----:B------:R-:W-:Y:S01]  /*1fa0*/  ISETP.NE.AND.EX P0, PT, RZ, UR5, PT, P0 ;  /* 0x00000005ff007c0c */ /* 0x000fe2000bf05300 */
[----:B------:R-:W-:-:S06]  /*1fb0*/  ULDC.64 UR4, c[0x0][0x3f8] ;  /* 0x0000fe0000047ab9 */ /* 0x000fcc0000000a00 */
[----:B------:R-:W1:Y:S08]  /*1fc0*/  LDC R33, c[0x0][0x3f4] ;  /* 0x0000fd00ff217b82 */ /* 0x000e700000000800 */
[----:B------:R-:W3:Y:S02]  /*1fd0*/  @P0 LDC.64 R4, c[0x0][0xaf0] ;  /* 0x0002bc00ff040b82 */ /* 0x000ee40000000a00 */
[----:B---3--:R-:W-:-:S05]  /*1fe0*/  @P0 IMAD.WIDE R4, R127, 0x4, R4 ;  /* 0x000000047f040825 */ /* 0x008fca00078e0204 */
[----:B------:R3:W4:Y:S01]  /*1ff0*/  @P0 LDG.E R0, desc[UR44][R4.64] ;  /* 0x0000002c04000981 */ /* 0x000722000c1e1900 */
[----:B------:R-:W-:Y:S01]  /*2000*/  ISETP.GE.AND P1, PT, R152, UR6, PT ;  /* 0x0000000698007c0c */ /* 0x000fe2000bf26270 */
[----:B------:R-:W-:Y:S01]  /*2010*/  IMAD.IADD R48, R25, 0x1, R24 ;  /* 0x0000000119307824 */ /* 0x000fe200078e0218 */
[----:B------:R-:W-:Y:S01]  /*2020*/  ISETP.GE.AND P0, PT, R22, UR6, PT ;  /* 0x0000000616007c0c */ /* 0x000fe2000bf06270 */
[----:B------:R-:W-:Y:S01]  /*2030*/  IMAD.MOV.U32 R53, RZ, RZ, 0x20 ;  /* 0x00000020ff357424 */ /* 0x000fe200078e00ff */
[----:B------:R-:W-:Y:S01]  /*2040*/  SEL R3, RZ, 0xffffffff, P1 ;  /* 0xffffffffff037807 */ /* 0x000fe20000800000 */
[----:B------:R-:W-:Y:S01]  /*2050*/  IMAD R52, R227, 0x40, R156 ;  /* 0x00000040e3347824 */ /* 0x000fe200078e029c */
[----:B------:R-:W-:Y:S01]  /*2060*/  SEL R6, RZ, 0x1, P0 ;  /* 0x00000001ff067807 */ /* 0x000fe20000000000 */
[----:B-1----:R-:W-:Y:S01]  /*2070*/  IMAD.SHL.U32 R54, R33, 0x2, RZ ;  /* 0x0000000221367824 */ /* 0x002fe200078e00ff */
[----:B------:R-:W-:Y:S01]  /*2080*/  ISETP.GE.AND P0, PT, R163, UR6, PT ;  /* 0x00000006a3007c0c */ /* 0x000fe2000bf06270 */
[----:B------:R-:W-:Y:S01]  /*2090*/  IMAD.SHL.U32 R7, R3, 0x2, RZ ;  /* 0x0000000203077824 */ /* 0x000fe200078e00ff */
[----:B------:R-:W-:-:S02]  /*20a0*/  ISETP.GE.AND P1, PT, R162, UR6, PT ;  /* 0x00000006a2007c0c */ /* 0x000fc4000bf26270 */
[----:B------:R-:W-:Y:S02]  /*20b0*/  SHF.R.S32.HI R3, RZ, 0x1f, R156 ;  /* 0x0000001fff037819 */ /* 0x000fe4000001149c */
[----:B------:R-:W-:Y:S02]  /*20c0*/  LOP3.LUT R6, R7, 0x2, R6, 0xe2, !PT ;  /* 0x0000000207067812 */ /* 0x000fe400078ee206 */
[----:B------:R-:W-:Y:S01]  /*20d0*/  SEL R7, RZ, 0x4, P0 ;  /* 0x00000004ff077807 */ /* 0x000fe20000000000 */
[C---:B---3--:R-:W-:Y:S01]  /*20e0*/  IMAD R5, R3.reuse, UR4, RZ ;  /* 0x0000000403057c24 */ /* 0x048fe2000f8e02ff */
[----:B------:R-:W-:Y:S01]  /*20f0*/  SEL R8, RZ, 0x8, P1 ;  /* 0x00000008ff087807 */ /* 0x000fe20000800000 */
[----:B0-----:R-:W-:Y:S01]  /*2100*/  IMAD R10, R3, R30, RZ ;  /* 0x0000001e030a7224 */ /* 0x001fe200078e02ff */
[----:B------:R-:W-:Y:S01]  /*2110*/  ISETP.GE.AND P0, PT, R161, UR6, PT ;  /* 0x00000006a1007c0c */ /* 0x000fe2000bf06270 */
[----:B------:R-:W-:Y:S01]  /*2120*/  IMAD R11, R156, UR5, R5 ;  /* 0x000000059c0b7c24 */ /* 0x000fe2000f8e0205 */
[----:B------:R-:W-:Y:S01]  /*2130*/  ISETP.GE.AND P1, PT, R160, UR6, PT ;  /* 0x00000006a0007c0c */ /* 0x000fe2000bf26270 */
[----:B------:R-:W-:Y:S01]  /*2140*/  IMAD.WIDE.U32 R4, R156, UR4, R154 ;  /* 0x000000049c047c25 */ /* 0x000fe2000f8e009a */
[----:B------:R-:W-:-:S02]  /*2150*/  LOP3.LUT R6, R8, R6, R7, 0xfe, !PT ;  /* 0x0000000608067212 */ /* 0x000fc400078efe07 */
[----:B------:R-:W-:Y:S01]  /*2160*/  SEL R7, RZ, 0x10, P0 ;  /* 0x00000010ff077807 */ /* 0x000fe20000000000 */
[----:B------:R-:W-:Y:S01]  /*2170*/  IMAD.IADD R5, R5, 0x1, R11 ;  /* 0x0000000105057824 */ /* 0x000fe200078e020b */
[----:B------:R-:W-:Y:S01]  /*2180*/  SEL R8, RZ, 0x20, P1 ;  /* 0x00000020ff087807 */ /* 0x000fe20000800000 */
[----:B------:R-:W-:Y:S01]  /*2190*/  IMAD R15, R156, R31, R10 ;  /* 0x0000001f9c0f7224 */ /* 0x000fe200078e020a */
[----:B------:R-:W-:Y:S01]  /*21a0*/  ISETP.GE.AND P1, PT, R165, UR6, PT ;  /* 0x00000006a5007c0c */ /* 0x000fe2000bf26270 */
[----:B-----5:R-:W-:Y:S01]  /*21b0*/  IMAD.WIDE.U32 R20, R2, UR4, R4 ;  /* 0x0000000402147c25 */ /* 0x020fe2000f8e0004 */
[----:B------:R-:W-:Y:S02]  /*21c0*/  LOP3.LUT R50, R8, R6, R7, 0xfe, !PT ;  /* 0x0000000608327212 */ /* 0x000fe400078efe07 */
[----:B------:R-:W-:Y:S01]  /*21d0*/  ISETP.GE.AND P2, PT, R164, UR6, PT ;  /* 0x00000006a4007c0c */ /* 0x000fe2000bf46270 */
[----:B------:R-:W-:Y:S01]  /*21e0*/  IMAD.WIDE.U32 R8, R156, UR4, R22 ;  /* 0x000000049c087c25 */ /* 0x000fe2000f8e0016 */
[----:B------:R-:W-:-:S02]  /*21f0*/  ISETP.GE.AND P0, PT, R22, R33, PT ;  /* 0x000000211600720c */ /* 0x000fc40003f06270 */
[----:B------:R-:W-:Y:S01]  /*2200*/  SHF.R.S32.HI R49, RZ, 0x1f, R2 ;  /* 0x0000001fff317819 */ /* 0x000fe20000011402 */
[----:B------:R-:W-:Y:S01]  /*2210*/  IMAD.IADD R9, R11, 0x1, R9 ;  /* 0x000000010b097824 */ /* 0x000fe200078e0209 */
[----:B------:R-:W-:Y:S01]  /*2220*/  SEL R11, RZ, 0x40, P1 ;  /* 0x00000040ff0b7807 */ /* 0x000fe20000800000 */
[----:B------:R-:W-:Y:S01]  /*2230*/  IMAD.WIDE.U32 R6, R156, R30, R154 ;  /* 0x0000001e9c067225 */ /* 0x000fe200078e009a */
[----:B------:R-:W-:Y:S02]  /*2240*/  SEL R10, RZ, 0x7fff80, P2 ;  /* 0x007fff80ff0a7807 */ /* 0x000fe40001000000 */
[----:B------:R-:W-:Y:S01]  /*2250*/  SEL R13, R33, RZ, P0 ;  /* 0x000000ff210d7207 */ /* 0x000fe20000000000 */
[----:B------:R-:W-:Y:S01]  /*2260*/  IMAD.WIDE.U32 R24, R2, UR4, R8 ;  /* 0x0000000402187c25 */ /* 0x000fe2000f8e0008 */
[----:B------:R-:W-:Y:S02]  /*2270*/  LOP3.LUT R50, R10, R50, R11, 0xfe, !PT ;  /* 0x000000320a327212 */ /* 0x000fe400078efe0b */
[----:B------:R-:W-:Y:S01]  /*2280*/  SHF.R.S32.HI R51, RZ, 0x1f, R126 ;  /* 0x0000001fff337819 */ /* 0x000fe2000001147e */
[----:B------:R-:W-:Y:S01]  /*2290*/  IMAD R11, R49, UR4, RZ ;  /* 0x00000004310b7c24 */ /* 0x000fe2000f8e02ff */
[----:B------:R-:W-:Y:S01]  /*22a0*/  PRMT R70, R50, 0x8880, RZ ;  /* 0x0000888032467816 */ /* 0x000fe200000000ff */
[----:B------:R-:W-:-:S02]  /*22b0*/  IMAD.IADD R13, R22, 0x1, R13 ;  /* 0x00000001160d7824 */ /* 0x000fc400078e020d */
[----:B------:R-:W-:Y:S01]  /*22c0*/  IMAD R11, R2, UR5, R11 ;  /* 0x00000005020b7c24 */ /* 0x000fe2000f8e020b */
[----:B------:R-:W-:Y:S01]  /*22d0*/  PRMT R70, R70, 0x7710, RZ ;  /* 0x0000771046467816 */ /* 0x000fe200000000ff */
[----:B------:R-:W-:Y:S01]  /*22e0*/  IMAD.IADD R7, R7, 0x1, R15 ;  /* 0x0000000107077824 */ /* 0x000fe200078e020f */
[----:B------:R-:W-:Y:S01]  /*22f0*/  SHF.R.S32.HI R12, RZ, 0x1f, R13 ;  /* 0x0000001fff0c7819 */ /* 0x000fe2000001140d */
[-C--:B------:R-:W-:Y:S01]  /*2300*/  IMAD R10, R49, R30.reuse, RZ ;  /* 0x0000001e310a7224 */ /* 0x080fe200078e02ff */
[----:B------:R-:W-:Y:S01]  /*2310*/  LOP3.LUT R64, R70, 0x1, RZ, 0xc0, !PT ;  /* 0x0000000146407812 */ /* 0x000fe200078ec0ff */
[----:B------:R-:W-:Y:S01]  /*2320*/  IMAD.WIDE.U32 R44, R2, R30, R6 ;  /* 0x0000001e022c7225 */ /* 0x000fe200078e0006 */
[----:B------:R-:W-:Y:S02]  /*2330*/  LEA.HI R12, R12, R13, RZ, 0x3 ;  /* 0x0000000d0c0c7211 */ /* 0x000fe400078f18ff */
[----:B------:R-:W-:Y:S01]  /*2340*/  LOP3.LUT R65, R70, 0x2, RZ, 0xc0, !PT ;  /* 0x0000000246417812 */ /* 0x000fe200078ec0ff */
[----:B------:R-:W-:Y:S01]  /*2350*/  IMAD R5, R2, R31, R10 ;  /* 0x0000001f02057224 */ /* 0x000fe200078e020a */
[--C-:B------:R-:W-:Y:S01]  /*2360*/  SHF.R.S32.HI R59, RZ, 0x3, R12.reuse ;  /* 0x00000003ff3b7819 */ /* 0x100fe2000001140c */
[----:B------:R-:W-:Y:S01]  /*2370*/  IMAD.IADD R55, R21, 0x1, R11 ;  /* 0x0000000115377824 */ /* 0x000fe200078e020b */
[----:B------:R-:W-:Y:S01]  /*2380*/  LOP3.LUT R60, R12, 0xfffffff8, RZ, 0xc0, !PT ;  /* 0xfffffff80c3c7812 */ /* 0x000fe200078ec0ff */
[----:B------:R-:W-:Y:S01]  /*2390*/  IMAD.IADD R58, R45, 0x1, R5 ;  /* 0x000000012d3a7824 */ /* 0x000fe200078e0205 */
[--C-:B------:R-:W-:Y:S01]  /*23a0*/  LOP3.LUT R5, R197, 0x38, R12.reuse, 0xf8, !PT ;  /* 0x00000038c5057812 */ /* 0x100fe200078ef80c */
[----:B------:R-:W-:Y:S01]  /*23b0*/  IMAD.IADD R56, R11, 0x1, R25 ;  /* 0x000000010b387824 */ /* 0x000fe200078e0219 */
[----:B------:R-:W-:-:S02]  /*23c0*/  LOP3.LUT R12, R199, 0x38, R12, 0xf8, !PT ;  /* 0x00000038c70c7812 */ /* 0x000fc400078ef80c */
[----:B------:R-:W-:Y:S02]  /*23d0*/  LOP3.LUT R5, R5, R206, RZ, 0x3c, !PT ;  /* 0x000000ce05057212 */ /* 0x000fe400078e3cff */
[----:B------:R-:W-:Y:S02]  /*23e0*/  LOP3.LUT R63, R12, R207, RZ, 0x3c, !PT ;  /* 0x000000cf0c3f7212 */ /* 0x000fe400078e3cff */
[C---:B------:R-:W-:Y:S01]  /*23f0*/  SHF.L.U64.HI R31, R30.reuse, 0x6, R31 ;  /* 0x000000061e1f7819 */ /* 0x040fe2000001021f */
[----:B------:R-:W-:Y:S01]  /*2400*/  IMAD.SHL.U32 R30, R30, 0x40, RZ ;  /* 0x000000401e1e7824 */ /* 0x000fe200078e00ff */
[----:B------:R-:W-:Y:S01]  /*2410*/  LOP3.LUT R66, R70, 0x4, RZ, 0xc0, !PT ;  /* 0x0000000446427812 */ /* 0x000fe200078ec0ff */
[----:B------:R-:W-:Y:S01]  /*2420*/  IMAD.IADD R62, R198, 0x1, R5 ;  /* 0x00000001c63e7824 */ /* 0x000fe200078e0205 */
[----:B------:R-:W-:Y:S01]  /*2430*/  LOP3.LUT R67, R70, 0x8, RZ, 0xc0, !PT ;  /* 0x0000000846437812 */ /* 0x000fe200078ec0ff */
[----:B------:R-:W-:Y:S01]  /*2440*/  IMAD.IADD R63, R208, 0x1, R63 ;  /* 0x00000001d03f7824 */ /* 0x000fe200078e023f */
[----:B------:R-:W-:-:S02]  /*2450*/  LOP3.LUT R68, R70, 0x10, RZ, 0xc0, !PT ;  /* 0x0000001046447812 */ /* 0x000fc400078ec0ff */
[C---:B------:R-:W-:Y:S02]  /*2460*/  LOP3.LUT R69, R70.reuse, 0x20, RZ, 0xc0, !PT ;  /* 0x0000002046457812 */ /* 0x040fe400078ec0ff */
[----:B------:R-:W-:Y:S02]  /*2470*/  SHF.R.S32.HI R61, RZ, 0x1f, R60 ;  /* 0x0000001fff3d7819 */ /* 0x000fe4000001143c */
[----:B------:R-:W-:Y:S02]  /*2480*/  LOP3.LUT R70, R70, 0x40, RZ, 0xc0, !PT ;  /* 0x0000004046467812 */ /* 0x000fe400078ec0ff */
[----:B--2---:R-:W-:Y:S02]  /*2490*/  LOP3.LUT P1, RZ, R32, 0x4, RZ, 0xc0, !PT ;  /* 0x0000000420ff7812 */ /* 0x004fe4000782c0ff */
[----:B------:R-:W0:Y:S02]  /*24a0*/  S2R R32, SR_TID.X ;  /* 0x0000000000207919 */ /* 0x000e240000002100 */
[----:B------:R-:W-:-:S02]  /*24b0*/  SEL R53, R53, 0xffffffe0, !P1 ;  /* 0xffffffe035357807 */ /* 0x000fc40004800000 */
[----:B0-----:R-:W-:-:S04]  /*24c0*/  SHF.R.U32.HI R32, RZ, 0x7, R32 ;  /* 0x00000007ff207819 */ /* 0x001fc80000011620 */
[----:B------:R-:W-:-:S13]  /*24d0*/  ISETP.NE.AND P6, PT, R32, 0x1, PT ;  /* 0x000000012000780c */ /* 0x000fda0003fc5270 */
[----:B------:R-:W-:Y:S05]  /*24e0*/  @!P6 WARPSYNC.ALL ;  /* 0x000000000000e948 */ /* 0x000fea0003800000 */
[----:B------:R-:W-:Y:S01]  /*24f0*/  ULDC UR4, c[0x0][0x2f4] ;  /* 0x0000bd0000047ab9 */ /* 0x000fe20000000800 */
[----:B----4-:R-:W-:Y:S01]  /*2500*/  SHF.R.S32.HI R57, RZ, 0x1f, R0 ;  /* 0x0000001fff397819 */ /* 0x010fe20000011400 */
[----:B------:R-:W-:Y:S01]  /*2510*/  @!P6 BAR.SYNC.DEFER_BLOCKING 0x9, 0x100 ;  /* 0x024400000000eb1d */ /* 0x000fe20000010000 */
[----:B------:R-:W-:Y:S02]  /*2520*/  ISETP.GE.AND P2, PT, R152, UR4, PT ;  /* 0x0000000498007c0c */ /* 0x000fe4000bf46270 */
[----:B------:R-:W-:-:S02]  /*2530*/  ISETP.GE.AND P1, PT, R22, UR4, PT ;  /* 0x0000000416007c0c */ /* 0x000fc4000bf26270 */
[----:B------:R-:W-:-:S11]  /*2540*/  P2R R72, PR, RZ, 0x4 ;  /* 0x00000004ff487803 */ /* 0x000fd60000000000 */
.L_x_12947:
        /* <DEDUP_REMOVED lines=17> */
[--C-:B------:R-:W-:Y:S01]  /*2660*/  @!P2 SHF.R.S32.HI R5, RZ, 0x1f, R9.reuse ;  /* 0x0000001fff05a819 */ /* 0x100fe20000011409 */
[----:B------:R-:W-:Y:S02]  /*2670*/  @!P2 IMAD R7, R0, R7, R4 ;  /* 0x000000070007a224 */ /* 0x000fe400078e0204 */
[----:B------:R-:W-:-:S04]  /*2680*/  @!P2 IMAD.MOV.U32 R4, RZ, RZ, R9 ;  /* 0x000000ffff04a224 */ /* 0x000fc800078e0009 */
[----:B------:R-:W-:-:S05]  /*2690*/  @!P2 IMAD.WIDE.U32 R4, R0, R6, R4 ;  /* 0x000000060004a225 */ /* 0x000fca00078e0004 */
[----:B------:R-:W-:Y:S02]  /*26a0*/  @!P2 IADD3 R5, R5, R7, RZ ;  /* 0x000000070505a210 */ /* 0x000fe40007ffe0ff */
[----:B--2---:R-:W-:-:S04]  /*26b0*/  @!P2 LEA R6, P3, R4, R12, 0x2 ;  /* 0x0000000c0406a211 */ /* 0x004fc800078610ff */
[----:B------:R-:W-:-:S05]  /*26c0*/  @!P2 LEA.HI.X R7, R4, R13, R5, 0x2, P3 ;  /* 0x0000000d0407a211 */ /* 0x000fca00018f1405 */
[----:B------:R0:W5:Y:S01]  /*26d0*/  @!P2 LDG.E R78, desc[UR44][R6.64] ;  /* 0x0000002c064ea981 */ /* 0x000162000c1e1900 */
[----:B-1----:R-:W-:Y:S01]  /*26e0*/  ISETP.GE.AND P2, PT, R85, 0x1, PT ;  /* 0x000000015500780c */ /* 0x002fe20003f46270 */
[----:B------:R-:W-:Y:S01]  /*26f0*/  IMAD.MOV R4, RZ, RZ, -R9 ;  /* 0x000000ffff047224 */ /* 0x000fe200078e0a09 */
[----:B------:R-:W-:Y:S01]  /*2700*/  ISETP.GT.AND P3, PT, R26, R46, PT ;  /* 0x0000002e1a00720c */ /* 0x000fe20003f64270 */
[----:B------:R-:W-:Y:S01]  /*2710*/  IMAD.IADD R8, R167, 0x1, R53 ;  /* 0x00000001a7087824 */ /* 0x000fe200078e0235 */
[----:B------:R-:W-:Y:S05]  /*2720*/  YIELD ;  /* 0x0000000000007946 */ /* 0x000fea0003800000 */
[----:B------:R-:W-:Y:S01]  /*2730*/  IMAD R79, R79, R4, R11 ;  /* 0x000000044f4f7224 */ /* 0x000fe200078e020b */
[----:B------:R-:W-:Y:S01]  /*2740*/  BSSY B0, `(.L_x_12890) ;  /* 0x000030f000007945 */ /* 0x000fe20003800000 */
[C---:B------:R-:W-:Y:S01]  /*2750*/  IMAD R4, R153.reuse, 0x1800, R167 ;  /* 0x0000180099047824 */ /* 0x040fe200078e02a7 */
        /* <DEDUP_REMOVED lines=8> */
[C---:B------:R-:W-:Y:S01]  /*27e0*/  IMAD.WIDE.U32 R4, R79.reuse, UR4, RZ ;  /* 0x000000044f047c25 */ /* 0x040fe2000f8e00ff */
        /* <DEDUP_REMOVED lines=47> */
[----:B------:R-:W-:-:S03]  /*2ae0*/  CS2R R74, SRZ ;  /* 0x00000000004a7805 */ /* 0x000fc6000001ff00 */
[----:B------:R-:W-:Y:S02]  /*2af0*/  IMAD.MOV.U32 R4, RZ, RZ, R44 ;  /* 0x000000ffff047224 */ /* 0x000fe400078e002c */
[----:B------:R-:W-:Y:S02]  /*2b00*/  IMAD.MOV.U32 R5, RZ, RZ, R58 ;  /* 0x000000ffff057224 */ /* 0x000fe400078e003a */
        /* <DEDUP_REMOVED lines=16> */
.L_x_12894:
[----:B------:R-:W-:Y:S05]  /*2c10*/  BSYNC B1 ;  /* 0x0000000000017941 */ /* 0x000fea0003800000 */
.L_x_12893:
        /* <DEDUP_REMOVED lines=8> */
[----:B------:R-:W-:Y:S01]  /*2ca0*/  IMAD.WIDE.U32 R14, R14, 0x60, R30 ;  /* 0x000000600e0e7825 */ /* 0x000fe200078e001e */
[C---:B0-----:R-:W-:Y:S01]  /*2cb0*/  SHF.L.U64.HI R5, R10.reuse, 0x6, R11 ;  /* 0x000000060a057819 */ /* 0x041fe2000001020b */
[----:B------:R-:W-:Y:S01]  /*2cc0*/  ULDC.64 UR4, c[0x0][0x400] ;  /* 0x0001000000047ab9 */ /* 0x000fe20000000a00 */
[----:B------:R-:W-:Y:S01]  /*2cd0*/  CS2R R34, SRZ ;  /* 0x0000000000227805 */ /* 0x000fe2000001ff00 */
[----:B------:R-:W-:Y:S01]  /*2ce0*/  IMAD.SHL.U32 R4, R10, 0x40, RZ ;  /* 0x000000400a047824 */ /* 0x000fe200078e00ff */
[----:B------:R-:W-:Y:S01]  /*2cf0*/  IADD3 R6, P3, R44, R14, RZ ;  /* 0x0000000e2c067210 */ /* 0x000fe20007f7e0ff */
[----:B------:R-:W-:Y:S01]  /*2d00*/  IMAD R77, R77, 0x60, RZ ;  /* 0x000000604d4d7824 */ /* 0x000fe200078e02ff */
[----:B------:R-:W-:Y:S01]  /*2d10*/  CS2R R36, SRZ ;  /* 0x0000000000247805 */ /* 0x000fe2000001ff00 */
[----:B------:R-:W-:-:S03]  /*2d20*/  IMAD.WIDE.U32 R4, R12, 0x60, R4 ;  /* 0x000000600c047825 */ /* 0x000fc600078e0004 */
[----:B------:R-:W-:Y:S01]  /*2d30*/  IADD3.X R15, R58, R77, R15, P3, !PT ;  /* 0x0000004d3a0f7210 */ /* 0x000fe20001ffe40f */
[----:B------:R-:W-:Y:S01]  /*2d40*/  IMAD R8, R71, 0x60, RZ ;  /* 0x0000006047087824 */ /* 0x000fe200078e02ff */
        /* <DEDUP_REMOVED lines=15> */
.L_x_12896:
[----:B------:R-:W-:Y:S05]  /*2e40*/  BSYNC B1 ;  /* 0x0000000000017941 */ /* 0x000fea0003800000 */
.L_x_12895:
[----:B------:R-:W-:Y:S01]  /*2e50*/  ULOP3.LUT UR4, UR38, 0x1, URZ, 0xfc, !UPT ;  /* 0x0000000126047892 */ /* 0x000fe2000f8efc3f */
[----:B01----:R-:W-:Y:S01]  /*2e60*/  IMAD.MOV.U32 R4, RZ, RZ, R42 ;  /* 0x000000ffff047224 */ /* 0x003fe200078e002a */
[----:B------:R-:W-:Y:S01]  /*2e70*/  PRMT R92, R88, 0x5410, R86 ;  /* 0x00005410585c7816 */ /* 0x000fe20000000056 */
[----:B------:R-:W-:Y:S01]  /*2e80*/  IMAD.MOV.U32 R5, RZ, RZ, R43 ;  /* 0x000000ffff057224 */ /* 0x000fe200078e002b */
[----:B------:R-:W-:Y:S01]  /*2e90*/  UISETP.NE.AND UP0, UPT, UR4, 0x3, UPT ;  /* 0x000000030400788c */ /* 0x000fe2000bf05270 */
[----:B------:R-:W-:Y:S02]  /*2ea0*/  IMAD.MOV.U32 R6, RZ, RZ, R74 ;  /* 0x000000ffff067224 */ /* 0x000fe400078e004a */
[----:B------:R-:W-:Y:S01]  /*2eb0*/  IMAD.MOV.U32 R7, RZ, RZ, R75 ;  /* 0x000000ffff077224 */ /* 0x000fe200078e004b */
[----:B------:R-:W-:Y:S01]  /*2ec0*/  PRMT R97, R4, 0x5410, R5 ;  /* 0x0000541004617816 */ /* 0x000fe20000000005 */
[----:B------:R-:W-:Y:S01]  /*2ed0*/  IMAD.MOV.U32 R4, RZ, RZ, R40 ;  /* 0x000000ffff047224 */ /* 0x000fe200078e0028 */
[----:B------:R-:W-:Y:S01]  /*2ee0*/  PLOP3.LUT P3, PT, PT, PT, UP0, 0x80, 0x0 ;  /* 0x000000000000781c */ /* 0x000fe20003f6f008 */
[----:B------:R-:W-:Y:S01]  /*2ef0*/  IMAD.MOV.U32 R5, RZ, RZ, R41 ;  /* 0x000000ffff057224 */ /* 0x000fe200078e0029 */
[----:B------:R-:W-:Y:S01]  /*2f00*/  PRMT R99, R6, 0x5410, R7 ;  /* 0x0000541006637816 */ /* 0x000fe20000000007 */
[----:B-----5:R-:W-:Y:S01]  /*2f10*/  IMAD.MOV.U32 R7, RZ, RZ, R35 ;  /* 0x000000ffff077224 */ /* 0x020fe200078e0023 */
        /* <DEDUP_REMOVED lines=14> */
.L_x_12897:
[----:B------:R-:W-:Y:S01]  /*3000*/  IMAD R71, R153, 0x8, R148 ;  /* 0x0000000899477824 */ /* 0x000fe200078e0294 */
[----:B------:R-:W-:Y:S01]  /*3010*/  SHF.L.U32 R86, R158, 0x1f, RZ ;  /* 0x0000001f9e567819 */ /* 0x000fe200000006ff */
[----:B------:R-:W-:Y:S03]  /*3020*/  BSSY B1, `(.L_x_12898) ;  /* 0x0000003000017945 */ /* 0x000fe60003800000 */
[----:B------:R-:W0:Y:S02]  /*3030*/  SYNCS.PHASECHK.TRANS64.TRYWAIT P5, [R71+URZ+0x32490], R86 ;  /* 0x03249056470075a7 */ /* 0x000e2400080a017f */
[----:B0-----:R-:W-:Y:S05]  /*3040*/  @!P5 BRA `(.L_x_12899) ;  /* 0x0000032c0070d947 */ /* 0x001fea0003800000 */
.L_x_13246:
[----:B------:R-:W-:Y:S05]  /*3050*/  BSYNC B1 ;  /* 0x0000000000017941 */ /* 0x000fea0003800000 */
.L_x_12898:
[----:B------:R-:W-:-:S03]  /*3060*/  UMOV UR4, 0xffffffff ;  /* 0xffffffff00047882 */ /* 0x000fc60000000000 */
[----:B------:R-:W-:Y:S05]  /*3070*/  BRA.DIV UR4, `(.L_x_12900) ;  /* 0x0000032e04787947 */ /* 0x000fea000b800000 */
[----:B------:R1:W2:Y:S04]  /*3080*/  SHFL.IDX PT, R77, R84, RZ, 0x1c1f ;  /* 0x001c1fff544d7589 */ /* 0x0002a800000e0000 */
[----:B------:R1:W3:Y:S02]  /*3090*/  SHFL.IDX PT, R14, R83, RZ, 0x1c1f ;  /* 0x001c1fff530e7589 */ /* 0x0002e400000e0000 */
.L_x_13250:
        /* <DEDUP_REMOVED lines=51> */
.L_x_12906:
[----:B------:R-:W-:Y:S05]  /*33d0*/  BSYNC B3 ;  /* 0x0000000000037941 */ /* 0x000fea0003800000 */
.L_x_12905:
[----:B0-----:R4:W-:Y:S02]  /*33e0*/  ST.E.128 desc[UR44][R10.64], R4 ;  /* 0x000000040a007985 */ /* 0x0019e4000c101d2c */
.L_x_12904:
[----:B------:R-:W-:Y:S05]  /*33f0*/  BSYNC B2 ;  /* 0x0000000000027941 */ /* 0x000fea0003800000 */
.L_x_12903:
        /* <DEDUP_REMOVED lines=49> */
.L_x_12908:
[----:B------:R-:W-:Y:S05]  /*3710*/  BSYNC B2 ;  /* 0x0000000000027941 */ /* 0x000fea0003800000 */
.L_x_12907:
[----:B0-----:R0:W-:Y:S02]  /*3720*/  ST.E.128 desc[UR44][R10.64], R4 ;  /* 0x000000040a007985 */ /* 0x0011e4000c101d2c */
.L_x_12902:
[----:B------:R-:W-:Y:S05]  /*3730*/  BSYNC B1 ;  /* 0x0000000000017941 */ /* 0x000fea0003800000 */
.L_x_12901:
[----:B------:R-:W-:-:S03]  /*3740*/  UMOV UR4, 0xffffffff ;  /* 0xffffffff00047882 */ /* 0x000fc60000000000 */
[----:B------:R-:W-:Y:S05]  /*3750*/  BRA.DIV UR4, `(.L_x_12909) ;  /* 0x0000032a04087947 */ /* 0x000fea000b800000 */
[----:B------:R0:W0:Y:S04]  /*3760*/  SHFL.IDX PT, R39, R84, 0x1, 0x1c1f ;  /* 0x003c1f0054277f89 */ /* 0x00002800000e0000 */
[----:B---3--:R3:W0:Y:S02]  /*3770*/  SHFL.IDX PT, R14, R83, 0x1, 0x1c1f ;  /* 0x003c1f00530e7f89 */ /* 0x00862400000e0000 */
.L_x_13254:
        /* <DEDUP_REMOVED lines=29> */
[--C-:B------:R-:W-:Y:S02]  /*3950*/  HADD2.F32 R15, -RZ, R91.reuse.H1_H1 ;  /* 0x3000005bff0f7230 */ /* 0x100fe40000004100 */
[-C--:B------:R-:W-:Y:S01]  /*3960*/  FFMA.FTZ R40, R7, R34.reuse, -R40 ;  /* 0x0000002207287223 */ /* 0x080fe20000010828 */
[----:B------:R-:W-:Y:S02]  /*3970*/  HADD2.F32 R4, -RZ, R4.H0_H0 ;  /* 0x20000004ff047230 */ /* 0x000fe40000004100 */
[----:B------:R-:W-:Y:S01]  /*3980*/  FFMA.FTZ R41, R13, R34, R36 ;  /* 0x000000220d297223 */ /* 0x000fe20000010024 */
[----:B------:R-:W-:Y:S02]  /*3990*/  HADD2.F32 R91, -RZ, R91.H0_H0 ;  /* 0x2000005bff5b7230 */ /* 0x000fe40000004100 */
[----:B------:R-:W-:Y:S01]  /*39a0*/  FMUL.FTZ R35, R5, R15 ;  /* 0x0000000f05237220 */ /* 0x000fe20000410000 */
[----:B------:R-:W-:-:S02]  /*39b0*/  HADD2.F32 R6, -RZ, R12.H1_H1 ;  /* 0x3000000cff067230 */ /* 0x000fc40000004100 */
[----:B------:R-:W-:Y:S01]  /*39c0*/  FMUL.FTZ R34, R4, R15 ;  /* 0x0000000f04227220 */ /* 0x000fe20000410000 */
[----:B------:R-:W-:Y:S02]  /*39d0*/  HADD2.F32 R12, -RZ, R12.H0_H0 ;  /* 0x2000000cff0c7230 */ /* 0x000fe40000004100 */
[--C-:B------:R-:W-:Y:S02]  /*39e0*/  HADD2.F32 R7, -RZ, R90.reuse.H1_H1 ;  /* 0x3000005aff077230 */ /* 0x100fe40000004100 */
[-C--:B------:R-:W-:Y:S01]  /*39f0*/  FMUL.FTZ R15, R6, R91.reuse ;  /* 0x0000005b060f7220 */ /* 0x080fe20000410000 */
        /* <DEDUP_REMOVED lines=10> */
.L_x_12914:
[----:B------:R-:W-:Y:S05]  /*3aa0*/  BSYNC B2 ;  /* 0x0000000000027941 */ /* 0x000fea0003800000 */
.L_x_12913:
[----:B----4-:R0:W-:Y:S02]  /*3ab0*/  ST.E.128 desc[UR44][R10.64], R4 ;  /* 0x000000040a007985 */ /* 0x0101e4000c101d2c */
.L_x_12912:
[----:B------:R-:W-:Y:S05]  /*3ac0*/  BSYNC B1 ;  /* 0x0000000000017941 */ /* 0x000fea0003800000 */
.L_x_12911:
[----:B------:R-:W-:-:S13]  /*3ad0*/  ISETP.NE.AND P2, PT, R72, RZ, PT ;  /* 0x000000ff4800720c */ /* 0x000fda0003f45270 */
[----:B------:R-:W-:Y:S05]  /*3ae0*/  @P2 BRA `(.L_x_12910) ;  /* 0x0000001c00502947 */ /* 0x000fea0003800000 */
        /* <DEDUP_REMOVED lines=47> */
.L_x_12916:
[----:B------:R-:W-:Y:S05]  /*3de0*/  BSYNC B1 ;  /* 0x0000000000017941 */ /* 0x000fea0003800000 */
.L_x_12915:
[----:B----4-:R0:W-:Y:S01]  /*3df0*/  ST.E.128 desc[UR44][R14.64], R4 ;  /* 0x000000040e007985 */ /* 0x0101e2000c101d2c */
[----:B------:R-:W-:Y:S05]  /*3e00*/  BRA `(.L_x_12910) ;  /* 0x0000001800887947 */ /* 0x000fea0003800000 */
.L_x_12892:
        /* <DEDUP_REMOVED lines=9> */
[----:B------:R-:W-:-:S03]  /*3ea0*/  CS2R R32, SRZ ;  /* 0x0000000000207805 */ /* 0x000fc6000001ff00 */
[----:B------:R-:W-:Y:S05]  /*3eb0*/  @P2 BRA `(.L_x_12918) ;  /* 0x0000000000682947 */ /* 0x000fea0003800000 */
[-C--:B------:R-:W-:Y:S01]  /*3ec0*/  IMAD R6, R3, R8.reuse, RZ ;  /* 0x0000000803067224 */ /* 0x080fe200078e02ff */
[----:B------:R-:W-:Y:S01]  /*3ed0*/  ULDC.64 UR6, c[0x0][0x400] ;  /* 0x0001000000067ab9 */ /* 0x000fe20000000a00 */
[----:B------:R-:W-:Y:S01]  /*3ee0*/  IMAD.MOV.U32 R4, RZ, RZ, R22 ;  /* 0x000000ffff047224 */ /* 0x000fe200078e0016 */
[----:B------:R-:W-:Y:S01]  /*3ef0*/  ULDC.64 UR4, c[0x0][0x3e8] ;  /* 0x0000fa0000047ab9 */ /* 0x000fe20000000a00 */
[----:B------:R-:W-:Y:S02]  /*3f00*/  IMAD.MOV.U32 R5, RZ, RZ, R23 ;  /* 0x000000ffff057224 */ /* 0x000fe400078e0017 */
[C---:B------:R-:W-:Y:S02]  /*3f10*/  IMAD R7, R156.reuse, R9, R6 ;  /* 0x000000099c077224 */ /* 0x040fe400078e0206 */
[----:B------:R-:W-:-:S04]  /*3f20*/  IMAD.WIDE.U32 R4, R156, R8, R4 ;  /* 0x000000089c047225 */ /* 0x000fc800078e0004 */
[-C--:B------:R-:W-:Y:S02]  /*3f30*/  IMAD R6, R49, R8.reuse, RZ ;  /* 0x0000000831067224 */ /* 0x080fe400078e02ff */
[----:B------:R-:W-:Y:S02]  /*3f40*/  IMAD.IADD R5, R7, 0x1, R5 ;  /* 0x0000000107057824 */ /* 0x000fe400078e0205 */
        /* <DEDUP_REMOVED lines=8> */
[----:B------:R-:W-:Y:S02]  /*3fd0*/  IMAD R33, R71, 0x60, RZ ;  /* 0x0000006047217824 */ /* 0x000fe400078e02ff */
[----:B------:R-:W-:-:S04]  /*3fe0*/  IMAD.WIDE.U32 R4, R12, 0x60, R4 ;  /* 0x000000600c047825 */ /* 0x000fc800078e0004 */
[----:B------:R-:W-:Y:S02]  /*3ff0*/  IMAD.IADD R7, R35, 0x1, R7 ;  /* 0x0000000123077824 */ /* 0x000fe400078e0207 */
[----:B------:R-:W-:-:S03]  /*4000*/  IMAD.IADD R5, R33, 0x1, R5 ;  /* 0x0000000121057824 */ /* 0x000fc600078e0205 */
[----:B------:R-:W-:Y:S02]  /*4010*/  LEA.HI.X R33, R6, UR7, R7, 0x1, P2 ;  /* 0x0000000706217c11 */ /* 0x000fe400090f0c07 */
[----:B------:R-:W-:-:S04]  /*4020*/  LEA R6, P2, R4, UR4, 0x1 ;  /* 0x0000000404067c11 */ /* 0x000fc8000f8408ff */
[----:B------:R-:W-:Y:S01]  /*4030*/  LEA.HI.X R7, R4, UR5, R5, 0x1, P2 ;  /* 0x0000000504077c11 */ /* 0x000fe200090f0c05 */
[----:B------:R-:W5:Y:S05]  /*4040*/  LDG.E.128 R32, desc[UR44][R32.64] ;  /* 0x0000002c20207981 */ /* 0x000f6a000c1e1d00 */
[----:B------:R-:W5:Y:S03]  /*4050*/  LDG.E.128 R4, desc[UR44][R6.64] ;  /* 0x0000002c06047981 */ /* 0x000f66000c1e1d00 */
.L_x_12918:
[----:B------:R-:W-:Y:S05]  /*4060*/  BSYNC B1 ;  /* 0x0000000000017941 */ /* 0x000fea0003800000 */
.L_x_12917:
[----:B------:R-:W-:Y:S01]  /*4070*/  BSSY B1, `(.L_x_12919) ;  /* 0x0000023000017945 */ /* 0x000fe20003800000 */
[----:B------:R-:W-:Y:S02]  /*4080*/  ISETP.GE.AND P2, PT, R22, R85, PT ;  /* 0x000000551600720c */ /* 0x000fe40003f46270 */
[----:B------:R-:W-:Y:S02]  /*4090*/  CS2R R36, SRZ ;  /* 0x0000000000247805 */ /* 0x000fe4000001ff00 */
[----:B------:R-:W-:Y:S01]  /*40a0*/  CS2R R42, SRZ ;  /* 0x00000000002a7805 */ /* 0x000fe2000001ff00 */
[----:B-----5:R-:W-:Y:S01]  /*40b0*/  IMAD.MOV.U32 R74, RZ, RZ, R6 ;  /* 0x000000ffff4a7224 */ /* 0x020fe200078e0006 */
[----:B------:R-:W-:Y:S01]  /*40c0*/  CS2R R40, SRZ ;  /* 0x0000000000287805 */ /* 0x000fe2000001ff00 */
[----:B------:R-:W-:Y:S06]  /*40d0*/  @P3 BRA `(.L_x_12920) ;  /* 0x0000000000703947 */ /* 0x000fec0003800000 */
[-C--:B------:R-:W-:Y:S01]  /*40e0*/  IMAD R13, R3, R8.reuse, RZ ;  /* 0x00000008030d7224 */ /* 0x080fe200078e02ff */
[C---:B------:R-:W-:Y:S01]  /*40f0*/  SHF.L.U64.HI R11, R10.reuse, 0x6, R11 ;  /* 0x000000060a0b7819 */ /* 0x040fe2000001020b */
[----:B------:R-:W-:Y:S01]  /*4100*/  IMAD.MOV.U32 R36, RZ, RZ, R22 ;  /* 0x000000ffff247224 */ /* 0x000fe200078e0016 */
[----:B------:R-:W-:Y:S01]  /*4110*/  ULDC.64 UR4, c[0x0][0x3e8] ;  /* 0x0000fa0000047ab9 */ /* 0x000fe20000000a00 */
[----:B------:R-:W-:Y:S01]  /*4120*/  IMAD.MOV.U32 R37, RZ, RZ, R23 ;  /* 0x000000ffff257224 */ /* 0x000fe200078e0017 */
[----:B------:R-:W-:Y:S01]  /*4130*/  ULDC.64 UR6, c[0x0][0x400] ;  /* 0x0001000000067ab9 */ /* 0x000fe20000000a00 */
[----:B------:R-:W-:Y:S02]  /*4140*/  IMAD.SHL.U32 R10, R10, 0x40, RZ ;  /* 0x000000400a0a7824 */ /* 0x000fe400078e00ff */
[C---:B------:R-:W-:Y:S02]  /*4150*/  IMAD R13, R156.reuse, R9, R13 ;  /* 0x000000099c0d7224 */ /* 0x040fe400078e020d */
[----:B------:R-:W-:-:S04]  /*4160*/  IMAD.WIDE.U32 R36, R156, R8, R36 ;  /* 0x000000089c247225 */ /* 0x000fc800078e0024 */
[----:B------:R-:W-:-:S04]  /*4170*/  IMAD.WIDE.U32 R10, R12, 0x60, R10 ;  /* 0x000000600c0a7825 */ /* 0x000fc800078e000a */
[----:B------:R-:W-:Y:S01]  /*4180*/  IMAD.IADD R37, R13, 0x1, R37 ;  /* 0x000000010d257824 */ /* 0x000fe200078e0225 */
[----:B------:R-:W-:Y:S01]  /*4190*/  IADD3 R10, P3, R24, R10, RZ ;  /* 0x0000000a180a7210 */ /* 0x000fe20007f7e0ff */
[----:B------:R-:W-:Y:S02]  /*41a0*/  IMAD R71, R71, 0x60, RZ ;  /* 0x0000006047477824 */ /* 0x000fe400078e02ff */
[----:B------:R-:W-:-:S03]  /*41b0*/  IMAD.WIDE.U32 R14, R14, 0x60, R30 ;  /* 0x000000600e0e7825 */ /* 0x000fc600078e001e */
[----:B------:R-:W-:Y:S01]  /*41c0*/  IADD3.X R11, R56, R71, R11, P3, !PT ;  /* 0x00000047380b7210 */ /* 0x000fe20001ffe40b */
[----:B------:R-:W-:Y:S02]  /*41d0*/  IMAD R77, R77, 0x60, RZ ;  /* 0x000000604d4d7824 */ /* 0x000fe400078e02ff */
[-C--:B------:R-:W-:Y:S02]  /*41e0*/  IMAD R12, R49, R8.reuse, RZ ;  /* 0x00000008310c7224 */ /* 0x080fe400078e02ff */
[----:B------:R-:W-:-:S04]  /*41f0*/  IMAD.WIDE.U32 R36, R2, R8, R36 ;  /* 0x0000000802247225 */ /* 0x000fc800078e0024 */
[----:B------:R-:W-:Y:S01]  /*4200*/  IMAD R9, R2, R9, R12 ;  /* 0x0000000902097224 */ /* 0x000fe200078e020c */
[----:B------:R-:W-:Y:S01]  /*4210*/  IADD3 R14, P3, R14, R36, RZ ;  /* 0x000000240e0e7210 */ /* 0x000fe20007f7e0ff */
[----:B------:R-:W-:-:S05]  /*4220*/  IMAD.IADD R77, R77, 0x1, R15 ;  /* 0x000000014d4d7824 */ /* 0x000fca00078e020f */
[----:B------:R-:W-:Y:S02]  /*4230*/  IADD3.X R9, R77, R9, R37, P3, !PT ;  /* 0x000000094d097210 */ /* 0x000fe40001ffe425 */
[----:B------:R-:W-:-:S04]  /*4240*/  LEA R36, P3, R10, UR4, 0x1 ;  /* 0x000000040a247c11 */ /* 0x000fc8000f8608ff */
[----:B------:R-:W-:Y:S02]  /*4250*/  LEA.HI.X R37, R10, UR5, R11, 0x1, P3 ;  /* 0x000000050a257c11 */ /* 0x000fe400098f0c0b */
[----:B------:R-:W-:-:S04]  /*4260*/  LEA R40, P3, R14, UR6, 0x1 ;  /* 0x000000060e287c11 */ /* 0x000fc8000f8608ff */
[----:B------:R-:W-:Y:S01]  /*4270*/  LEA.HI.X R41, R14, UR7, R9, 0x1, P3 ;  /* 0x000000070e297c11 */ /* 0x000fe200098f0c09 */
[----:B------:R-:W5:Y:S05]  /*4280*/  LDG.E.128 R36, desc[UR44][R36.64] ;  /* 0x0000002c24247981 */ /* 0x000f6a000c1e1d00 */
[----:B------:R-:W5:Y:S03]  /*4290*/  LDG.E.128 R40, desc[UR44][R40.64] ;  /* 0x0000002c28287981 */ /* 0x000f66000c1e1d00 */
.L_x_12920:
[----:B------:R-:W-:Y:S05]  /*42a0*/  BSYNC B1 ;  /* 0x0000000000017941 */ /* 0x000fea0003800000 */
.L_x_12919:
[----:B------:R-:W-:Y:S01]  /*42b0*/  ULOP3.LUT UR4, UR38, 0x1, URZ, 0xfc, !UPT ;  /* 0x0000000126047892 */ /* 0x000fe2000f8efc3f */
[----:B------:R-:W-:Y:S01]  /*42c0*/  IMAD.MOV.U32 R8, RZ, RZ, R7 ;  /* 0x000000ffff087224 */ /* 0x000fe200078e0007 */
[----:B------:R-:W-:Y:S01]  /*42d0*/  PRMT R93, R74, 0x7610, R93 ;  /* 0x000076104a5d7816 */ /* 0x000fe2000000005d */
[----:B------:R-:W-:Y:S01]  /*42e0*/  IMAD.MOV.U32 R9, RZ, RZ, R4 ;  /* 0x000000ffff097224 */ /* 0x000fe200078e0004 */
[----:B------:R-:W-:Y:S01]  /*42f0*/  UISETP.NE.AND UP0, UPT, UR4, 0x3, UPT ;  /* 0x000000030400788c */ /* 0x000fe2000bf05270 */
        /* <DEDUP_REMOVED lines=9> */
[----:B-----5:R-:W-:Y:S01]  /*4390*/  IMAD.MOV.U32 R11, RZ, RZ, R38 ;  /* 0x000000ffff0b7224 */ /* 0x020fe200078e0026 */
[----:B------:R-:W-:-:S02]  /*43a0*/  PLOP3.LUT P3, PT, PT, PT, UP0, 0x80, 0x0 ;  /* 0x000000000000781c */ /* 0x000fc40003f6f008 */
[----:B------:R-:W-:Y:S01]  /*43b0*/  PRMT R99, R99, 0x5410, R8 ;  /* 0x0000541063637816 */ /* 0x000fe20000000008 */
[----:B------:R-:W-:Y:S01]  /*43c0*/  IMAD.MOV.U32 R8, RZ, RZ, R39 ;  /* 0x000000ffff087224 */ /* 0x000fe200078e0027 */
[----:B------:R-:W-:Y:S01]  /*43d0*/  PRMT R105, R105, 0x5410, R9 ;  /* 0x0000541069697816 */ /* 0x000fe20000000009 */
[----:B------:R-:W-:Y:S01]  /*43e0*/  IMAD.MOV.U32 R9, RZ, RZ, R36 ;  /* 0x000000ffff097224 */ /* 0x000fe200078e0024 */
[----:B------:R-:W-:Y:S01]  /*43f0*/  PRMT R95, R95, 0x5410, R10 ;  /* 0x000054105f5f7816 */ /* 0x000fe2000000000a */
[----:B------:R-:W-:Y:S01]  /*4400*/  IMAD.MOV.U32 R10, RZ, RZ, R37 ;  /* 0x000000ffff0a7224 */ /* 0x000fe200078e0025 */
[----:B------:R-:W-:Y:S01]  /*4410*/  PRMT R89, R11, 0x7610, R89 ;  /* 0x000076100b597816 */ /* 0x000fe20000000059 */
[----:B------:R-:W-:-:S03]  /*4420*/  IMAD.MOV.U32 R11, RZ, RZ, R41 ;  /* 0x000000ffff0b7224 */ /* 0x000fc600078e0029 */
[----:B------:R-:W-:Y:S01]  /*4430*/  PRMT R89, R89, 0x5410, R8 ;  /* 0x0000541059597816 */ /* 0x000fe20000000008 */
[----:B------:R-:W-:Y:S01]  /*4440*/  IMAD.MOV.U32 R8, RZ, RZ, R42 ;  /* 0x000000ffff087224 */ /* 0x000fe200078e002a */
[----:B------:R-:W-:Y:S01]  /*4450*/  PRMT R90, R9, 0x5410, R10 ;  /* 0x00005410095a7816 */ /* 0x000fe2000000000a */
[----:B------:R-:W-:Y:S02]  /*4460*/  IMAD.MOV.U32 R9, RZ, RZ, R43 ;  /* 0x000000ffff097224 */ /* 0x000fe400078e002b */
[----:B------:R-:W-:-:S03]  /*4470*/  IMAD.MOV.U32 R10, RZ, RZ, R40 ;  /* 0x000000ffff0a7224 */ /* 0x000fc600078e0028 */
[----:B------:R-:W-:Y:S02]  /*4480*/  PRMT R91, R8, 0x5410, R9 ;  /* 0x00005410085b7816 */ /* 0x000fe40000000009 */
[----:B------:R-:W-:Y:S01]  /*4490*/  PRMT R92, R10, 0x5410, R11 ;  /* 0x000054100a5c7816 */ /* 0x000fe2000000000b */
[----:B------:R-:W-:Y:S06]  /*44a0*/  @!P3 BRA `(.L_x_12921) ;  /* 0x000000000004b947 */ /* 0x000fec0003800000 */
[----:B------:R-:W-:Y:S01]  /*44b0*/  BPT.TRAP 0x1 ;  /* 0x000000040000795c */ /* 0x000fe20000300000 */
.L_x_12921:
[----:B------:R-:W-:Y:S01]  /*44c0*/  IMAD R71, R153, 0x8, R148 ;  /* 0x0000000899477824 */ /* 0x000fe200078e0294 */
[----:B------:R-:W-:Y:S01]  /*44d0*/  SHF.L.U32 R86, R158, 0x1f, RZ ;  /* 0x0000001f9e567819 */ /* 0x000fe200000006ff */
[----:B------:R-:W0:Y:S01]  /*44e0*/  LDC R85, c[0x0][0x2f4] ;  /* 0x0000bd00ff557b82 */ /* 0x000e220000000800 */
[----:B------:R-:W-:Y:S02]  /*44f0*/  BSSY B1, `(.L_x_12922) ;  /* 0x0000003000017945 */ /* 0x000fe40003800000 */
[----:B------:R-:W1:Y:S02]  /*4500*/  SYNCS.PHASECHK.TRANS64.TRYWAIT P4, [R71+URZ+0x32490], R86 ;  /* 0x03249056470075a7 */ /* 0x000e64000808017f */
[----:B-1----:R-:W-:Y:S05]  /*4510*/  @!P4 BRA `(.L_x_12923) ;  /* 0x0000031800e0c947 */ /* 0x002fea0003800000 */
.L_x_13255:
[----:B------:R-:W-:Y:S05]  /*4520*/  BSYNC B1 ;  /* 0x0000000000017941 */ /* 0x000fea0003800000 */
.L_x_12922:
[----:B------:R-:W-:Y:S01]  /*4530*/  UMOV UR4, 0xffffffff ;  /* 0xffffffff00047882 */ /* 0x000fe20000000000 */
[----:B0-----:R-:W-:Y:S02]  /*4540*/  IMAD.IADD R87, R85, 0x1, -R54 ;  /* 0x0000000155577824 */ /* 0x001fe400078e0a36 */
[----:B------:R-:W-:Y:S05]  /*4550*/  BRA.DIV UR4, `(.L_x_12924) ;  /* 0x0000031a04e47947 */ /* 0x000fea000b800000 */
[----:B------:R0:W2:Y:S04]  /*4560*/  SHFL.IDX PT, R77, R84, RZ, 0x1c1f ;  /* 0x001c1fff544d7589 */ /* 0x0000a800000e0000 */
[----:B------:R0:W3:Y:S02]  /*4570*/  SHFL.IDX PT, R76, R83, RZ, 0x1c1f ;  /* 0x001c1fff534c7589 */ /* 0x0000e400000e0000 */
.L_x_13259:
        /* <DEDUP_REMOVED lines=103> */
.L_x_12928:
[----:B------:R-:W-:Y:S05]  /*4bf0*/  BSYNC B2 ;  /* 0x0000000000027941 */ /* 0x000fea0003800000 */
.L_x_12927:
[----:B------:R-:W-:Y:S01]  /*4c00*/  ISETP.GE.AND P4, PT, R88, R85, PT ;  /* 0x000000555800720c */ /* 0x000fe20003f86270 */
[----:B--2---:R4:W-:-:S12]  /*4c10*/  ST.E.128 desc[UR44][R74.64], R8 ;  /* 0x000000084a007985 */ /* 0x0049d8000c101d2c */
[----:B------:R-:W-:-:S05]  /*4c20*/  @!P4 IMAD.WIDE R76, R88, 0x2, R76 ;  /* 0x00000002584cc825 */ /* 0x000fca00078e024c */
[----:B---3--:R4:W-:Y:S02]  /*4c30*/  @!P4 ST.E.128 desc[UR44][R76.64], R12 ;  /* 0x0000000c4c00c985 */ /* 0x0089e4000c101d2c */
.L_x_12926:
[----:B------:R-:W-:Y:S05]  /*4c40*/  BSYNC B1 ;  /* 0x0000000000017941 */ /* 0x000fea0003800000 */
.L_x_12925:
[----:B------:R-:W-:-:S03]  /*4c50*/  UMOV UR4, 0xffffffff ;  /* 0xffffffff00047882 */ /* 0x000fc60000000000 */
[----:B------:R-:W-:Y:S05]  /*4c60*/  BRA.DIV UR4, `(.L_x_12929) ;  /* 0x00000316046c7947 */ /* 0x000fea000b800000 */
[----:B------:R0:W0:Y:S04]  /*4c70*/  SHFL.IDX PT, R33, R84, 0x1, 0x1c1f ;  /* 0x003c1f0054217f89 */ /* 0x00002800000e0000 */
[----:B----4-:R4:W0:Y:S02]  /*4c80*/  SHFL.IDX PT, R14, R83, 0x1, 0x1c1f ;  /* 0x003c1f00530e7f89 */ /* 0x01082400000e0000 */
.L_x_13263:
[----:B------:R-:W-:-:S13]  /*4c90*/  ISETP.GE.OR P4, PT, R166, R82, P1 ;  /* 0x00000052a600720c */ /* 0x000fda0000f86670 */
[----:B------:R-:W-:Y:S05]  /*4ca0*/  @P4 BRA `(.L_x_12910) ;  /* 0x0000000800e04947 */ /* 0x000fea0003800000 */
[----:B------:R-:W-:Y:S01]  /*4cb0*/  SEL R87, R54, R87, !P0 ;  /* 0x0000005736577207 */ /* 0x000fe20004000000 */
[----:B------:R-:W-:Y:S01]  /*4cc0*/  BSSY B1, `(.L_x_12930) ;  /* 0x0000069000017945 */ /* 0x000fe20003800000 */
[C---:B0-----:R-:W-:Y:S02]  /*4cd0*/  LEA R12, P4, R60.reuse, R14, 0x1 ;  /* 0x0000000e3c0c7211 */ /* 0x041fe400078808ff */
[----:B------:R-:W-:Y:S02]  /*4ce0*/  SHF.R.S32.HI R4, RZ, 0x1f, R87 ;  /* 0x0000001fff047819 */ /* 0x000fe40000011457 */
[----:B------:R-:W-:Y:S02]  /*4cf0*/  LEA.HI.X R13, R60, R33, R61, 0x1, P4 ;  /* 0x000000213c0d7211 */ /* 0x000fe400020f0c3d */
        /* <DEDUP_REMOVED lines=10> */
[----:B------:R-:W0:Y:S04]  /*4da0*/  LDS.128 R4, [R5+0x1c400] ;  /* 0x01c4000005047984 */ /* 0x000e280000000c00 */
[----:B------:R-:W0:Y:S01]  /*4db0*/  LDS.128 R8, [R8+0x1c400] ;  /* 0x01c4000008087984 */ /* 0x000e220000000c00 */
[----:B------:R-:W-:Y:S05]  /*4dc0*/  @P2 BRA `(.L_x_12931) ;  /* 0x0000000400602947 */ /* 0x000fea0003800000 */
[--C-:B---3--:R-:W-:Y:S01]  /*4dd0*/  SHF.R.U64 R76, R40, 0x10, R41.reuse ;  /* 0x00000010284c7819 */ /* 0x108fe20000001229 */
[----:B0-----:R-:W-:Y:S01]  /*4de0*/  IMAD.MOV.U32 R15, RZ, RZ, R8 ;  /* 0x000000ffff0f7224 */ /* 0x001fe200078e0008 */
[----:B------:R-:W-:Y:S01]  /*4df0*/  SHF.R.U32.HI R40, RZ, 0x10, R41 ;  /* 0x00000010ff287819 */ /* 0x000fe20000011629 */
[----:B------:R-:W-:Y:S01]  /*4e00*/  IMAD.MOV.U32 R34, RZ, RZ, R10 ;  /* 0x000000ffff227224 */ /* 0x000fe200078e000a */
[--C-:B----4-:R-:W-:Y:S01]  /*4e10*/  SHF.R.U64 R83, R36, 0x10, R37.reuse ;  /* 0x0000001024537819 */ /* 0x110fe20000001225 */
[----:B------:R-:W-:Y:S01]  /*4e20*/  IMAD.MOV.U32 R8, RZ, RZ, R6 ;  /* 0x000000ffff087224 */ /* 0x000fe200078e0006 */
[----:B------:R-:W-:Y:S01]  /*4e30*/  SHF.R.U32.HI R36, RZ, 0x10, R37 ;  /* 0x00000010ff247819 */ /* 0x000fe20000011625 */
[----:B------:R-:W-:Y:S01]  /*4e40*/  HADD2.F32 R37, -RZ, R92.H1_H1 ;  /* 0x3000005cff257230 */ /* 0x000fe20000004100 */
[--C-:B--2---:R-:W-:Y:S01]  /*4e50*/  SHF.R.U64 R77, R38, 0x10, R39.reuse ;  /* 0x00000010264d7819 */ /* 0x104fe20000001227 */
[----:B------:R-:W-:Y:S01]  /*4e60*/  HADD2.F32 R10, -RZ, R9.H0_H0 ;  /* 0x20000009ff0a7230 */ /* 0x000fe20000004100 */
[----:B------:R-:W-:Y:S01]  /*4e70*/  SHF.R.U32.HI R74, RZ, 0x10, R39 ;  /* 0x00000010ff4a7819 */ /* 0x000fe20000011627 */
[----:B------:R-:W-:Y:S01]  /*4e80*/  HADD2.F32 R6, -RZ, R5.H0_H0 ;  /* 0x20000005ff067230 */ /* 0x000fe20000004100 */
[----:B------:R-:W-:Y:S01]  /*4e90*/  SHF.R.U64 R41, R42, 0x10, R43 ;  /* 0x000000102a297819 */ /* 0x000fe2000000122b */
[----:B------:R-:W-:-:S02]  /*4ea0*/  HADD2.F32 R9, -RZ, R9.H1_H1 ;  /* 0x30000009ff097230 */ /* 0x000fc40000004100 */
[-C--:B------:R-:W-:Y:S01]  /*4eb0*/  FMUL.FTZ R39, R10, R37.reuse ;  /* 0x000000250a277220 */ /* 0x080fe20000410000 */
[----:B------:R-:W-:Y:S02]  /*4ec0*/  HADD2.F32 R38, -RZ, R40.H0_H0 ;  /* 0x20000028ff267230 */ /* 0x000fe40000004100 */
[C---:B------:R-:W-:Y:S01]  /*4ed0*/  FMUL.FTZ R37, R6.reuse, R37 ;  /* 0x0000002506257220 */ /* 0x040fe20000410000 */
[----:B------:R-:W-:Y:S01]  /*4ee0*/  HADD2.F32 R35, -RZ, R90.H1_H1 ;  /* 0x3000005aff237230 */ /* 0x000fe20000004100 */
[----:B------:R-:W-:Y:S01]  /*4ef0*/  SHF.R.U32.HI R42, RZ, 0x10, R43 ;  /* 0x00000010ff2a7819 */ /* 0x000fe2000001162b */
[----:B------:R-:W-:Y:S02]  /*4f00*/  HADD2.F32 R5, -RZ, R5.H1_H1 ;  /* 0x30000005ff057230 */ /* 0x000fe40000004100 */
[-C--:B------:R-:W-:Y:S01]  /*4f10*/  FMUL.FTZ R40, R9, R38.reuse ;  /* 0x0000002609287220 */ /* 0x080fe20000410000 */
[----:B------:R-:W-:Y:S02]  /*4f20*/  HADD2.F32 R36, -RZ, R36.H0_H0 ;  /* 0x20000024ff247230 */ /* 0x000fe40000004100 */
[-C--:B------:R-:W-:Y:S01]  /*4f30*/  FFMA.FTZ R39, R6, R35.reuse, -R39 ;  /* 0x0000002306277223 */ /* 0x080fe20000010827 */
[----:B------:R-:W-:Y:S01]  /*4f40*/  FFMA.FTZ R37, R10, R35, R37 ;  /* 0x000000230a257223 */ /* 0x000fe20000010025 */
[----:B------:R-:W-:Y:S01]  /*4f50*/  FMUL.FTZ R38, R5, R38 ;  /* 0x0000002605267220 */ /* 0x000fe20000410000 */
[----:B------:R-:W-:-:S02]  /*4f60*/  HADD2.F32 R35, -RZ, R91.H1_H1 ;  /* 0x3000005bff237230 */ /* 0x000fc40000004100 */
[-C--:B------:R-:W-:Y:S01]  /*4f70*/  FFMA.FTZ R40, R5, R36.reuse, -R40 ;  /* 0x0000002405287223 */ /* 0x080fe20000010828 */
        /* <DEDUP_REMOVED lines=9> */
[----:B------:R-:W-:-:S02]  /*5010*/  HADD2.F32 R7, -RZ, R7.H1_H1 ;  /* 0x30000007ff077230 */ /* 0x000fc40000004100 */
[-C--:B------:R-:W-:Y:S01]  /*5020*/  FFMA.FTZ R43, R6, R9.reuse, R35 ;  /* 0x00000009062b7223 */ /* 0x080fe20000010023 */
[----:B------:R-:W-:Y:S02]  /*5030*/  HADD2.F32 R10, -RZ, R74.H0_H0 ;  /* 0x2000004aff0a7230 */ /* 0x000fe40000004100 */
[-C--:B------:R-:W-:Y:S01]  /*5040*/  FMUL.FTZ R74, R11, R36.reuse ;  /* 0x000000240b4a7220 */ /* 0x080fe20000410000 */
[----:B------:R-:W-:Y:S01]  /*5050*/  FFMA.FTZ R42, R5, R9, -R42 ;  /* 0x00000009052a7223 */ /* 0x000fe2000001082a */
[C---:B------:R-:W-:Y:S01]  /*5060*/  FMUL.FTZ R36, R7.reuse, R36 ;  /* 0x0000002407247220 */ /* 0x040fe20000410000 */
[----:B------:R-:W-:Y:S02]  /*5070*/  HADD2.F32 R92, -RZ, R92.H0_H0 ;  /* 0x2000005cff5c7230 */ /* 0x000fe40000004100 */
[-C--:B------:R-:W-:Y:S01]  /*5080*/  FFMA.FTZ R75, R7, R10.reuse, -R74 ;  /* 0x0000000a074b7223 */ /* 0x080fe2000001084a */
[----:B------:R-:W-:Y:S02]  /*5090*/  HADD2.F32 R6, -RZ, R15.H0_H0 ;  /* 0x2000000fff067230 */ /* 0x000fe40000004100 */
[----:B------:R-:W-:Y:S01]  /*50a0*/  FFMA.FTZ R74, R11, R10, R36 ;  /* 0x0000000a0b4a7223 */ /* 0x000fe20000010024 */
[----:B------:R-:W-:-:S02]  /*50b0*/  HADD2.F32 R9, -RZ, R76.H0_H0 ;  /* 0x2000004cff097230 */ /* 0x000fc40000004100 */
[----:B------:R-:W-:Y:S02]  /*50c0*/  HADD2.F32 R15, -RZ, R15.H1_H1 ;  /* 0x3000000fff0f7230 */ /* 0x000fe40000004100 */
[----:B------:R-:W-:Y:S01]  /*50d0*/  FMUL.FTZ R10, R6, R92 ;  /* 0x0000005c060a7220 */ /* 0x000fe20000410000 */
[----:B------:R-:W-:Y:S01]  /*50e0*/  HADD2.F32 R90, -RZ, R90.H0_H0 ;  /* 0x2000005aff5a7230 */ /* 0x000fe20000004100 */
[----:B------:R-:W-:Y:S01]  /*50f0*/  F2FP.F16.F32.PACK_AB R43, R74, R43 ;  /* 0x0000002b4a2b723e */ /* 0x000fe200000000ff */
[--C-:B------:R-:W-:Y:S02]  /*5100*/  HADD2.F32 R5, -RZ, R4.reuse.H0_H0 ;  /* 0x20000004ff057230 */ /* 0x100fe40000004100 */
[----:B------:R-:W-:Y:S01]  /*5110*/  FMUL.FTZ R35, R15, R9 ;  /* 0x000000090f237220 */ /* 0x000fe20000410000 */
[----:B------:R-:W-:Y:S02]  /*5120*/  HADD2.F32 R4, -RZ, R4.H1_H1 ;  /* 0x30000004ff047230 */ /* 0x000fe40000004100 */
[----:B------:R-:W-:-:S02]  /*5130*/  HADD2.F32 R7, -RZ, R83.H0_H0 ;  /* 0x20000053ff077230 */ /* 0x000fc40000004100 */
[C---:B------:R-:W-:Y:S01]  /*5140*/  FMUL.FTZ R11, R5.reuse, R92 ;  /* 0x0000005c050b7220 */ /* 0x040fe20000410000 */
[-C--:B------:R-:W-:Y:S01]  /*5150*/  FFMA.FTZ R10, R5, R90.reuse, -R10 ;  /* 0x0000005a050a7223 */ /* 0x080fe2000001080a */
        /* <DEDUP_REMOVED lines=27> */
[----:B------:R-:W-:Y:S01]  /*5310*/  F2FP.F16.F32.PACK_AB R5, R40, R39 ;  /* 0x000000272805723e */ /* 0x000fe200000000ff */
[----:B------:R-:W-:Y:S01]  /*5320*/  IMAD.MOV.U32 R6, RZ, RZ, R10 ;  /* 0x000000ffff067224 */ /* 0x000fe200078e000a */
[----:B------:R-:W-:Y:S01]  /*5330*/  MOV R9, R37 ;  /* 0x0000002500097202 */ /* 0x000fe20000000f00 */
[----:B------:R-:W-:-:S07]  /*5340*/  IMAD.MOV.U32 R10, RZ, RZ, R42 ;  /* 0x000000ffff0a7224 */ /* 0x000fce00078e002a */
.L_x_12931:
[----:B------:R-:W-:Y:S05]  /*5350*/  BSYNC B1 ;  /* 0x0000000000017941 */ /* 0x000fea0003800000 */
.L_x_12930:
[----:B0-----:R0:W-:Y:S01]  /*5360*/  ST.E.128 desc[UR44][R12.64], R4 ;  /* 0x000000040c007985 */ /* 0x0011e2000c101d2c */
[----:B------:R-:W-:Y:S01]  /*5370*/  ISETP.GE.AND P2, PT, R32, R85, PT ;  /* 0x000000552000720c */ /* 0x000fe20003f46270 */
[----:B------:R-:W-:-:S12]  /*5380*/  IMAD.MOV.U32 R15, RZ, RZ, R33 ;  /* 0x000000ffff0f7224 */ /* 0x000fd800078e0021 */
[----:B------:R-:W-:Y:S05]  /*5390*/  @P2 BRA `(.L_x_12910) ;  /* 0x0000000400242947 */ /* 0x000fea0003800000 */
[----:B------:R-:W-:-:S05]  /*53a0*/  IMAD.WIDE R32, R32, 0x2, R14 ;  /* 0x0000000220207825 */ /* 0x000fca00078e020e */
[----:B------:R0:W-:Y:S01]  /*53b0*/  ST.E.128 desc[UR44][R32.64], R8 ;  /* 0x0000000820007985 */ /* 0x0001e2000c101d2c */
[----:B------:R-:W-:Y:S05]  /*53c0*/  BRA `(.L_x_12910) ;  /* 0x0000000400187947 */ /* 0x000fea0003800000 */
.L_x_12891:
[----:B------:R-:W-:-:S04]  /*53d0*/  ULOP3.LUT UR4, UR38, 0x1, URZ, 0xfc, !UPT ;  /* 0x0000000126047892 */ /* 0x000fc8000f8efc3f */
[----:B------:R-:W-:-:S06]  /*53e0*/  UISETP.NE.AND UP0, UPT, UR4, 0x3, UPT ;  /* 0x000000030400788c */ /* 0x000fcc000bf05270 */
[----:B------:R-:W-:-:S13]  /*53f0*/  PLOP3.LUT P3, PT, PT, PT, UP0, 0x80, 0x0 ;  /* 0x000000000000781c */ /* 0x000fda0003f6f008 */
[----:B------:R-:W-:Y:S05]  /*5400*/  @!P3 BRA `(.L_x_12932) ;  /* 0x000000000004b947 */ /* 0x000fea0003800000 */
[----:B------:R-:W-:Y:S01]  /*5410*/  BPT.TRAP 0x1 ;  /* 0x000000040000795c */ /* 0x000fe20000300000 */
.L_x_12932:
[----:B------:R-:W-:Y:S01]  /*5420*/  IMAD R71, R153, 0x8, R148 ;  /* 0x0000000899477824 */ /* 0x000fe200078e0294 */
[----:B------:R-:W-:Y:S01]  /*5430*/  SHF.L.U32 R86, R158, 0x1f, RZ ;  /* 0x0000001f9e567819 */ /* 0x000fe200000006ff */
[----:B------:R-:W-:Y:S01]  /*5440*/  BSSY B1, `(.L_x_12933) ;  /* 0x0000004000017945 */ /* 0x000fe20003800000 */
[----:B------:R-:W-:Y:S02]  /*5450*/  SHF.R.S32.HI R80, RZ, 0x1f, R79 ;  /* 0x0000001fff507819 */ /* 0x000fe4000001144f */
[----:B------:R-:W0:Y:S02]  /*5460*/  SYNCS.PHASECHK.TRANS64.TRYWAIT P2, [R71+URZ+0x32490], R86 ;  /* 0x03249056470075a7 */ /* 0x000e24000804017f */
[----:B0-----:R-:W-:Y:S05]  /*5470*/  @!P2 BRA `(.L_x_12934) ;  /* 0x0000030c00b0a947 */ /* 0x001fea0003800000 */
.L_x_13264:
[----:B------:R-:W-:Y:S05]  /*5480*/  BSYNC B1 ;  /* 0x0000000000017941 */ /* 0x000fea0003800000 */
.L_x_12933:
        /* <DEDUP_REMOVED lines=27> */
.L_x_13268:
        /* <DEDUP_REMOVED lines=13> */
.L_x_12937:
[----:B------:R-:W-:Y:S05]  /*5710*/  BSYNC B1 ;  /* 0x0000000000017941 */ /* 0x000fea0003800000 */
.L_x_12936:
[----:B------:R-:W-:-:S03]  /*5720*/  UMOV UR4, 0xffffffff ;  /* 0xffffffff00047882 */ /* 0x000fc60000000000 */
[----:B------:R-:W-:Y:S05]  /*5730*/  BRA.DIV UR4, `(.L_x_12938) ;  /* 0x0000030e045c7947 */ /* 0x000fea000b800000 */
[----:B--2-4-:R2:W4:Y:S04]  /*5740*/  SHFL.IDX PT, R5, R9, 0x1, 0x1c1f ;  /* 0x003c1f0009057f89 */ /* 0x01452800000e0000 */
[----:B---3--:R2:W3:Y:S02]  /*5750*/  SHFL.IDX PT, R14, R8, 0x1, 0x1c1f ;  /* 0x003c1f00080e7f89 */ /* 0x0084e400000e0000 */
.L_x_13272:
        /* <DEDUP_REMOVED lines=13> */
.L_x_12910:
[----:B------:R-:W-:Y:S05]  /*5830*/  BSYNC B0 ;  /* 0x0000000000007941 */ /* 0x000fea0003800000 */
.L_x_12890:
        /* <DEDUP_REMOVED lines=9> */
[----:B0-----:R-:W-:-:S02]  /*58d0*/  SHF.R.U32.HI R5, RZ, 0x7, R4 ;  /* 0x00000007ff057819 */ /* 0x001fc40000011604 */
[----:B------:R-:W-:-:S03]  /*58e0*/  LOP3.LUT P2, RZ, R4, 0x7f, RZ, 0xc0, !PT ;  /* 0x0000007f04ff7812 */ /* 0x000fc6000784c0ff */
[----:B--2---:R-:W-:-:S10]  /*58f0*/  VIADD R8, R5, 0x8 ;  /* 0x0000000805087836 */ /* 0x004fd40000000000 */
[----:B------:R-:W-:-:S05]  /*5900*/  @!P2 VIADD R4, R71, 0x324a0 ;  /* 0x000324a04704a836 */ /* 0x000fca0000000000 */
[----:B------:R-:W-:Y:S01]  /*5910*/  @!P2 PRMT R4, RZ, 0x654, R4 ;  /* 0x00000654ff04a816 */ /* 0x000fe20000000004 */
[----:B-1----:R0:W-:Y:S06]  /*5920*/  BAR.SYNC.DEFER_BLOCKING R8, 0x80 ;  /* 0x000200080000751d */ /* 0x0021ec0000010000 */
[----:B------:R0:W-:Y:S01]  /*5930*/  @!P2 SYNCS.ARRIVE.TRANS64.RED.A1T0 RZ, [R4+URZ], RZ ;  /* 0x000000ff04ffa9a7 */ /* 0x0001e2000810043f */
[----:B------:R-:W-:Y:S05]  /*5940*/  @!P3 BRA `(.L_x_12940) ;  /* 0x000000000004b947 */ /* 0x000fea0003800000 */
[----:B------:R-:W-:Y:S01]  /*5950*/  BPT.TRAP 0x1 ;  /* 0x000000040000795c */ /* 0x000fe20000300000 */
.L_x_12940:
[----:B------:R-:W-:Y:S05]  /*5960*/  BSYNC B0 ;  /* 0x0000000000007941 */ /* 0x000fea0003800000 */
.L_x_12939:
[----:B------:R-:W1:Y:S01]  /*5970*/  SYNCS.PHASECHK.TRANS64.TRYWAIT P3, [R71+URZ+0x324b0], R86 ;  /* 0x0324b056470075a7 */ /* 0x000e62000806017f */
[----:B------:R-:W-:Y:S04]  /*5980*/  BSSY B0, `(.L_x_12941) ;  /* 0x0000002000007945 */ /* 0x000fe80003800000 */
[----:B-1----:R-:W-:Y:S05]  /*5990*/  @!P3 BRA `(.L_x_12942) ;  /* 0x0000030c000cb947 */ /* 0x002fea0003800000 */
.L_x_13273:
[----:B------:R-:W-:Y:S05]  /*59a0*/  BSYNC B0 ;  /* 0x0000000000007941 */ /* 0x000fea0003800000 */
.L_x_12941:
[----:B------:R-:W-:Y:S01]  /*59b0*/  ULDC.64 UR4, c[0x0][0x328] ;  /* 0x0000ca0000047ab9 */ /* 0x000fe20000000a00 */
[----:B------:R-:W-:Y:S01]  /*59c0*/  IMAD.IADD R82, R82, 0x1, -R156 ;  /* 0x0000000152527824 */ /* 0x000fe200078e0a9c */
        /* <DEDUP_REMOVED lines=24> */
[----:B------:R0:W4:Y:S08]  /*5b50*/  SHFL.IDX PT, R39, R37, RZ, 0x1c1f ;  /* 0x001c1fff25277589 */ /* 0x00013000000e0000 */
[----:B0-----:R-:W-:Y:S05]  /*5b60*/  @!P3 BRA `(.L_x_12944) ;  /* 0x0000000000a4b947 */ /* 0x001fea0003800000 */
[----:B------:R-:W-:Y:S02]  /*5b70*/  ISETP.NE.AND P5, PT, R64, RZ, PT ;  /* 0x000000ff4000720c */ /* 0x000fe40003fa5270 */
[----:B------:R-:W-:Y:S02]  /*5b80*/  ISETP.NE.AND P4, PT, R65, RZ, PT ;  /* 0x000000ff4100720c */ /* 0x000fe40003f85270 */
[----:B------:R-:W-:-:S09]  /*5b90*/  PRMT R9, R50, 0x8880, RZ ;  /* 0x0000888032097816 */ /* 0x000fd200000000ff */
[----:B------:R-:W0:Y:S01]  /*5ba0*/  @P5 LDS.128 R4, [R38] ;  /* 0x0000000026045984 */ /* 0x000e220000000c00 */
[----:B--2---:R-:W-:-:S04]  /*5bb0*/  @P5 LEA R10, P3, R22, R41, 0x1 ;  /* 0x00000029160a5211 */ /* 0x004fc800078608ff */
[----:B----4-:R-:W-:Y:S02]  /*5bc0*/  @P5 LEA.HI.X R11, R22, R39, R23, 0x1, P3 ;  /* 0x00000027160b5211 */ /* 0x010fe400018f0c17 */
[----:B------:R-:W-:-:S04]  /*5bd0*/  @P4 LEA R34, P3, R152, R41, 0x1 ;  /* 0x0000002998224211 */ /* 0x000fc800078608ff */
[----:B------:R-:W-:Y:S02]  /*5be0*/  @P4 LEA.HI.X R35, R152, R39, R157, 0x1, P3 ;  /* 0x0000002798234211 */ /* 0x000fe400018f0c9d */
[----:B------:R-:W-:-:S13]  /*5bf0*/  ISETP.NE.AND P3, PT, R66, RZ, PT ;  /* 0x000000ff4200720c */ /* 0x000fda0003f65270 */
[----:B------:R-:W-:-:S04]  /*5c00*/  @P3 LEA R12, P6, R163, R41, 0x1 ;  /* 0x00000029a30c3211 */ /* 0x000fc800078c08ff */
[----:B------:R-:W-:Y:S01]  /*5c10*/  @P3 LEA.HI.X R13, R163, R39, R185, 0x1, P6 ;  /* 0x00000027a30d3211 */ /* 0x000fe200030f0cb9 */
[----:B0-----:R-:W-:Y:S01]  /*5c20*/  @P5 ST.E.128 desc[UR44][R10.64], R4 ;  /* 0x000000040a005985 */ /* 0x001fe2000c101d2c */
[----:B------:R-:W-:-:S03]  /*5c30*/  ISETP.NE.AND P5, PT, R67, RZ, PT ;  /* 0x000000ff4300720c */ /* 0x000fc60003fa5270 */
[----:B------:R-:W0:Y:S10]  /*5c40*/  @P4 LDS.128 R4, [R40] ;  /* 0x0000000028044984 */ /* 0x000e340000000c00 */
[----:B---3--:R-:W-:-:S04]  /*5c50*/  @P5 LEA R14, P6, R162, R41, 0x1 ;  /* 0x00000029a20e5211 */ /* 0x008fc800078c08ff */
[----:B------:R-:W-:Y:S01]  /*5c60*/  @P5 LEA.HI.X R15, R162, R39, R184, 0x1, P6 ;  /* 0x00000027a20f5211 */ /* 0x000fe200030f0cb8 */
[----:B0-----:R-:W-:Y:S01]  /*5c70*/  @P4 ST.E.128 desc[UR44][R34.64], R4 ;  /* 0x0000000422004985 */ /* 0x001fe2000c101d2c */
        /* <DEDUP_REMOVED lines=24> */
.L_x_12944:
[----:B------:R-:W-:Y:S05]  /*5e00*/  BSYNC B0 ;  /* 0x0000000000007941 */ /* 0x000fea0003800000 */
.L_x_12943:
[----:B------:R-:W-:Y:S01]  /*5e10*/  ISETP.GE.AND P3, PT, R82, 0x41, PT ;  /* 0x000000415200780c */ /* 0x000fe20003f66270 */
[----:B------:R-:W0:Y:S01]  /*5e20*/  SHFL.IDX PT, R37, R37, 0x1, 0x1c1f ;  /* 0x003c1f0025257f89 */ /* 0x000e2200000e0000 */
[----:B------:R-:W-:Y:S03]  /*5e30*/  BSSY B0, `(.L_x_12945) ;  /* 0x000002c000007945 */ /* 0x000fe60003800000 */
[----:B------:R0:W0:Y:S08]  /*5e40*/  SHFL.IDX PT, R9, R36, 0x1, 0x1c1f ;  /* 0x003c1f0024097f89 */ /* 0x00003000000e0000 */
[----:B------:R-:W-:Y:S05]  /*5e50*/  @!P3 BRA `(.L_x_12946) ;  /* 0x0000000000a4b947 */ /* 0x000fea0003800000 */
[----:B------:R-:W-:Y:S02]  /*5e60*/  ISETP.NE.AND P5, PT, R64, RZ, PT ;  /* 0x000000ff4000720c */ /* 0x000fe40003fa5270 */
[----:B------:R-:W-:-:S11]  /*5e70*/  ISETP.NE.AND P4, PT, R65, RZ, PT ;  /* 0x000000ff4100720c */ /* 0x000fd60003f85270 */
[----:B0-----:R-:W0:Y:S01]  /*5e80*/  @P5 LDS.128 R4, [R38+0x2000] ;  /* 0x0020000026045984 */ /* 0x001e220000000c00 */
[----:B------:R-:W-:-:S04]  /*5e90*/  @P5 LEA R32, P3, R22, R9, 0x1 ;  /* 0x0000000916205211 */ /* 0x000fc800078608ff */
[----:B------:R-:W-:Y:S02]  /*5ea0*/  @P5 LEA.HI.X R33, R22, R37, R23, 0x1, P3 ;  /* 0x0000002516215211 */ /* 0x000fe400018f0c17 */
[----:B------:R-:W-:-:S04]  /*5eb0*/  @P4 LEA R34, P3, R152, R9, 0x1 ;  /* 0x0000000998224211 */ /* 0x000fc800078608ff */
[----:B------:R-:W-:Y:S02]  /*5ec0*/  @P4 LEA.HI.X R35, R152, R37, R157, 0x1, P3 ;  /* 0x0000002598234211 */ /* 0x000fe400018f0c9d */
[----:B------:R-:W-:-:S13]  /*5ed0*/  ISETP.NE.AND P3, PT, R66, RZ, PT ;  /* 0x000000ff4200720c */ /* 0x000fda0003f65270 */
        /* <DEDUP_REMOVED lines=14> */
[----:B------:R-:W3:Y:S10]  /*5fc0*/  @P5 LDS.128 R4, [R40+0x5000] ;  /* 0x0050000028045984 */ /* 0x000ef40000000c00 */
[----:B------:R-:W-:-:S04]  /*5fd0*/  @P3 LEA R32, P6, R160, R9, 0x1 ;  /* 0x00000009a0203211 */ /* 0x000fc800078c08ff */
[----:B------:R-:W-:Y:S02]  /*5fe0*/  @P3 LEA.HI.X R33, R160, R37, R182, 0x1, P6 ;  /* 0x00000025a0213211 */ /* 0x000fe400030f0cb6 */
[----:B0-----:R-:W-:Y:S01]  /*5ff0*/  PRMT R10, R50, 0x8880, RZ ;  /* 0x00008880320a7816 */ /* 0x001fe200000000ff */
[----:B---3--:R-:W-:Y:S01]  /*6000*/  @P5 ST.E.128 desc[UR44][R12.64], R4 ;  /* 0x000000040c005985 */ /* 0x008fe2000c101d2c */
        /* <DEDUP_REMOVED lines=14> */
.L_x_12946:
[----:B------:R-:W-:Y:S05]  /*60f0*/  BSYNC B0 ;  /* 0x0000000000007941 */ /* 0x000fea0003800000 */
.L_x_12945:
        /* <DEDUP_REMOVED lines=8> */
[----:B------:R-:W-:Y:S01]  /*6180*/  ISETP.NE.AND P3, PT, R73, RZ, PT ;  /* 0x000000ff4900720c */ /* 0x000fe20003f65270 */
[----:B------:R-:W-:-:S02]  /*6190*/  VIADD R153, R153, 0x1 ;  /* 0x0000000199997836 */ /* 0x000fc40000000000 */
[----:B------:R-:W-:-:S04]  /*61a0*/  @!P2 PRMT R71, RZ, 0x654, R71 ;  /* 0x00000654ff47a816 */ /* 0x000fc80000000047 */
[----:B------:R1:W-:Y:S01]  /*61b0*/  @!P2 SYNCS.ARRIVE.TRANS64.RED.A1T0 RZ, [R71+URZ], RZ ;  /* 0x000000ff47ffa9a7 */ /* 0x0003e2000810043f */
[----:B------:R-:W-:-:S04]  /*61c0*/  ISETP.NE.AND P2, PT, R153, 0x2, PT ;  /* 0x000000029900780c */ /* 0x000fc80003f45270 */
[----:B0-----:R-:W-:Y:S02]  /*61d0*/  SEL R5, RZ, 0x1, P2 ;  /* 0x00000001ff057807 */ /* 0x001fe40001000000 */
[----:B------:R-:W-:Y:S02]  /*61e0*/  SEL R153, R153, RZ, P2 ;  /* 0x000000ff99997207 */ /* 0x000fe40001000000 */
[----:B------:R-:W-:Y:S01]  /*61f0*/  LOP3.LUT R158, R158, R5, RZ, 0x3c, !PT ;  /* 0x000000059e9e7212 */ /* 0x000fe200078e3cff */
[----:B-1----:R-:W-:Y:S06]  /*6200*/  @P3 BRA `(.L_x_12947) ;  /* 0xffffffc000d03947 */ /* 0x002fec000383ffff */
[----:B------:R-:W0:Y:S01]  /*6210*/  S2R R4, SR_TID.X ;  /* 0x0000000000047919 */ /* 0x000e220000002100 */
[----:B------:R-:W-:Y:S02]  /*6220*/  PLOP3.LUT P0, PT, PT, PT, PT, 0x8, 0x0 ;  /* 0x000000000000781c */ /* 0x000fe40003f0e170 */
[----:B0-----:R-:W-:-:S04]  /*6230*/  SHF.R.U32.HI R4, RZ, 0x7, R4 ;  /* 0x00000007ff047819 */ /* 0x001fc80000011604 */
[----:B------:R-:W-:-:S13]  /*6240*/  ISETP.NE.AND P3, PT, R4, 0x1, PT ;  /* 0x000000010400780c */ /* 0x000fda0003f65270 */
[----:B------:R-:W-:Y:S05]  /*6250*/  @!P3 WARPSYNC.ALL ;  /* 0x000000000000b948 */ /* 0x000fea0003800000 */
[----:B------:R-:W-:Y:S06]  /*6260*/  @!P3 BAR.ARV 0x9, 0x100 ;  /* 0x024400000000bb1d */ /* 0x000fec0000002000 */
.L_x_12885:
[----:B------:R-:W0:Y:S01]  /*6270*/  S2R R3, SR_SWINHI ;  /* 0x0000000000037919 */ /* 0x000e220000002f00 */
[----:B------:R-:W1:Y:S01]  /*6280*/  LDC R13, c[0x0][0x448] ;  /* 0x00011200ff0d7b82 */ /* 0x000e620000000800 */
[----:B---3--:R-:W-:Y:S02]  /*6290*/  IMAD.U32 R14, RZ, RZ, UR38 ;  /* 0x00000026ff0e7e24 */ /* 0x008fe4000f8e00ff */
[----:B------:R-:W-:Y:S01]  /*62a0*/  IMAD.MOV.U32 R15, RZ, RZ, 0x80 ;  /* 0x00000080ff0f7424 */ /* 0x000fe200078e00ff */
[----:B------:R-:W-:Y:S01]  /*62b0*/  STL [R1+0x50], R125 ;  /* 0x0000507d01007387 */ /* 0x000fe20000100800 */
[----:B------:R-:W-:Y:S02]  /*62c0*/  IMAD.MOV.U32 R26, RZ, RZ, 0x100 ;  /* 0x00000100ff1a7424 */ /* 0x000fe400078e00ff */
[----:B------:R-:W-:Y:S01]  /*62d0*/  IMAD.U32 R24, RZ, RZ, UR38 ;  /* 0x00000026ff187e24 */ /* 0x000fe2000f8e00ff */
[----:B------:R-:W3:Y:S01]  /*62e0*/  LDC R12, c[0x0][0xa80] ;  /* 0x0002a000ff0c7b82 */ /* 0x000ee20000000800 */
[----:B------:R-:W-:Y:S01]  /*62f0*/  IMAD.MOV.U32 R25, RZ, RZ, 0x80 ;  /* 0x00000080ff197424 */ /* 0x000fe200078e00ff */
[----:B------:R-:W-:Y:S01]  /*6300*/  STL.64 [R1+0x28], R14 ;  /* 0x0000280e01007387 */ /* 0x000fe20000100a00 */
[----:B------:R-:W-:-:S02]  /*6310*/  IMAD.U32 R33, RZ, RZ, UR37 ;  /* 0x00000025ff217e24 */ /* 0x000fc4000f8e00ff */
[----:B------:R-:W-:Y:S01]  /*6320*/  IMAD.U32 R72, RZ, RZ, UR37 ;  /* 0x00000025ff487e24 */ /* 0x000fe2000f8e00ff */
[----:B------:R-:W-:Y:S04]  /*6330*/  STL.64 [R1+0x30], R26 ;  /* 0x0000301a01007387 */ /* 0x000fe80000100a00 */
[----:B------:R-:W-:Y:S04]  /*6340*/  STL.128 [R1], R24 ;  /* 0x0000001801007387 */ /* 0x000fe80000100c00 */
[----:B------:R-:W-:Y:S04]  /*6350*/  STL.128 [R1+0x410], RZ ;  /* 0x000410ff01007387 */ /* 0x000fe80000100c00 */
[----:B------:R-:W-:Y:S04]  /*6360*/  STL.128 [R1+0x420], RZ ;  /* 0x000420ff01007387 */ /* 0x000fe80000100c00 */
[----:B------:R-:W-:Y:S01]  /*6370*/  STL.128 [R1+0x200], RZ ;  /* 0x000200ff01007387 */ /* 0x000fe20000100c00 */
[----:B------:R-:W-:-:S02]  /*6380*/  MOV R4, R148 ;  /* 0x0000009400047202 */ /* 0x000fc40000000f00 */
[----:B0-----:R-:W-:Y:S01]  /*6390*/  MOV R5, R3 ;  /* 0x0000000300057202 */ /* 0x001fe20000000f00 */
[----:B---3--:R-:W-:Y:S01]  /*63a0*/  STL [R1+0x430], R12 ;  /* 0x0004300c01007387 */ /* 0x008fe20000100800 */
[C---:B------:R-:W-:Y:S02]  /*63b0*/  IADD3 R8, P1, R4.reuse, 0x32430, RZ ;  /* 0x0003243004087810 */ /* 0x040fe40007f3e0ff */
[C---:B------:R-:W-:Y:S01]  /*63c0*/  IADD3 R0, P3, R4.reuse, 0x32450, RZ ;  /* 0x0003245004007810 */ /* 0x040fe20007f7e0ff */
[----:B------:R-:W-:Y:S01]  /*63d0*/  STL.128 [R1+0x210], RZ ;  /* 0x000210ff01007387 */ /* 0x000fe20000100c00 */
[----:B------:R-:W-:Y:S02]  /*63e0*/  IADD3.X R9, RZ, R5, RZ, P1, !PT ;  /* 0x00000005ff097210 */ /* 0x000fe40000ffe4ff */
[----:B-1----:R-:W-:Y:S01]  /*63f0*/  ISETP.NE.AND P1, PT, R13, 0x1, PT ;  /* 0x000000010d00780c */ /* 0x002fe20003f25270 */
[--C-:B------:R-:W-:Y:S01]  /*6400*/  IMAD.X R3, RZ, RZ, R5.reuse, P3 ;  /* 0x000000ffff037224 */ /* 0x100fe200018e0605 */
[C---:B------:R-:W-:Y:S01]  /*6410*/  IADD3 R6, P4, R4.reuse, 0x32460, RZ ;  /* 0x0003246004067810 */ /* 0x040fe20007f9e0ff */
[----:B------:R-:W-:Y:S01]  /*6420*/  STL.64 [R1+0x18], R8 ;  /* 0x0000180801007387 */ /* 0x000fe20000100a00 */
[----:B------:R-:W-:Y:S01]  /*6430*/  IADD3 R10, P2, R4, 0x32440, RZ ;  /* 0x00032440040a7810 */ /* 0x000fe20007f5e0ff */
[----:B------:R-:W-:Y:S01]  /*6440*/  IMAD.MOV.U32 R4, RZ, RZ, R0 ;  /* 0x000000ffff047224 */ /* 0x000fe200078e0000 */
[----:B------:R-:W-:Y:S01]  /*6450*/  IADD3 R33, P3, R33, 0x410, RZ ;  /* 0x0000041021217810 */ /* 0x000fe20007f7e0ff */
[--C-:B------:R-:W-:Y:S01]  /*6460*/  IMAD.X R7, RZ, RZ, R5.reuse, P4 ;  /* 0x000000ffff077224 */ /* 0x100fe200020e0605 */
[----:B------:R-:W-:Y:S01]  /*6470*/  STL.128 [R1+0x220], RZ ;  /* 0x000220ff01007387 */ /* 0x000fe20000100c00 */
[----:B------:R-:W-:Y:S01]  /*6480*/  IMAD.X R11, RZ, RZ, R5, P2 ;  /* 0x000000ffff0b7224 */ /* 0x000fe200010e0605 */
[----:B------:R-:W-:Y:S01]  /*6490*/  IADD3 R72, P4, R72, 0x50, RZ ;  /* 0x0000005048487810 */ /* 0x000fe20007f9e0ff */
[----:B------:R-:W-:Y:S01]  /*64a0*/  IMAD.MOV.U32 R5, RZ, RZ, R3 ;  /* 0x000000ffff057224 */ /* 0x000fe200078e0003 */
[----:B------:R-:W-:Y:S01]  /*64b0*/  STL.128 [R1+0x230], RZ ;  /* 0x000230ff01007387 */ /* 0x000fe20000100c00 */
[----:B------:R-:W0:Y:S01]  /*64c0*/  @P1 LDC R0, c[0x0][0x44c] ;  /* 0x00011300ff001b82 */ /* 0x000e220000000800 */
[----:B------:R-:W-:-:S02]  /*64d0*/  VIADD R3, R216, 0x7f ;  /* 0x0000007fd8037836 */ /* 0x000fc40000000000 */
[----:B------:R1:W-:Y:S04]  /*64e0*/  STL.128 [R1+0x40], R4 ;  /* 0x0000400401007387 */ /* 0x0003e80000100c00 */
[----:B------:R3:W-:Y:S04]  /*64f0*/  STL.64 [R1+0x20], R10 ;  /* 0x0000200a01007387 */ /* 0x0007e80000100a00 */
[----:B------:R3:W-:Y:S04]  /*6500*/  STL.128 [R1+0x240], RZ ;  /* 0x000240ff01007387 */ /* 0x0007e80000100c00 */
[----:B------:R3:W-:Y:S01]  /*6510*/  STL.128 [R1+0x250], RZ ;  /* 0x000250ff01007387 */ /* 0x0007e20000100c00 */
[----:B-1----:R-:W1:Y:S03]  /*6520*/  @P1 LDC R5, c[0x0][0x450] ;  /* 0x00011400ff051b82 */ /* 0x002e660000000800 */
[----:B------:R3:W-:Y:S04]  /*6530*/  STL.128 [R1+0x260], RZ ;  /* 0x000260ff01007387 */ /* 0x0007e80000100c00 */
[----:B------:R3:W-:Y:S01]  /*6540*/  STL.128 [R1+0x270], RZ ;  /* 0x000270ff01007387 */ /* 0x0007e20000100c00 */
[----:B0-----:R-:W-:Y:S01]  /*6550*/  @P1 IMAD.HI.U32 R0, R3, R0, RZ ;  /* 0x0000000003001227 */ /* 0x001fe200078e00ff */
[----:B------:R-:W0:Y:S02]  /*6560*/  LDC.64 R6, c[0x0][0xad8] ;  /* 0x0002b600ff067b82 */ /* 0x000e240000000a00 */
[----:B------:R3:W-:Y:S04]  /*6570*/  STL.128 [R1+0x280], RZ ;  /* 0x000280ff01007387 */ /* 0x0007e80000100c00 */
[----:B------:R3:W-:Y:S04]  /*6580*/  STL.128 [R1+0x290], RZ ;  /* 0x000290ff01007387 */ /* 0x0007e80000100c00 */
[----:B------:R3:W-:Y:S04]  /*6590*/  STL.128 [R1+0x2a0], RZ ;  /* 0x0002a0ff01007387 */ /* 0x0007e80000100c00 */
[----:B------:R3:W-:Y:S01]  /*65a0*/  STL.128 [R1+0x2b0], RZ ;  /* 0x0002b0ff01007387 */ /* 0x0007e20000100c00 */
[----:B-1----:R-:W-:-:S03]  /*65b0*/  @P1 SHF.R.U32.HI R3, RZ, R5, R0 ;  /* 0x00000005ff031219 */ /* 0x002fc60000011600 */
[----:B------:R3:W-:Y:S04]  /*65c0*/  STL.128 [R1+0x2c0], RZ ;  /* 0x0002c0ff01007387 */ /* 0x0007e80000100c00 */
[----:B------:R3:W-:Y:S01]  /*65d0*/  STL.128 [R1+0x2d0], RZ ;  /* 0x0002d0ff01007387 */ /* 0x0007e20000100c00 */
[----:B------:R-:W-:Y:S01]  /*65e0*/  IMAD.IADD R3, R188, 0x1, R3 ;  /* 0x00000001bc037824 */ /* 0x000fe200078e0203 */
[----:B0-----:R-:W-:Y:S02]  /*65f0*/  ISETP.GE.AND P2, PT, R7, 0x1, PT ;  /* 0x000000010700780c */ /* 0x001fe40003f46270 */
        /* <DEDUP_REMOVED lines=24> */
.L_x_12948:
        /* <DEDUP_REMOVED lines=15> */
.L_x_12951:
[----:B------:R-:W-:-:S13]  /*6870*/  ISETP.NE.AND P0, PT, R7, 0x1, PT ;  /* 0x000000010700780c */ /* 0x000fda0003f05270 */
[----:B------:R-:W0:Y:S02]  /*6880*/  @P0 LDC.64 R4, c[0x0][0xae0] ;  /* 0x0002b800ff040b82 */ /* 0x000e240000000a00 */
[----:B0-----:R-:W-:-:S05]  /*6890*/  @P0 IMAD.HI.U32 R4, R0, R4, RZ ;  /* 0x0000000400040227 */ /* 0x001fca00078e00ff */
[----:B------:R-:W-:-:S07]  /*68a0*/  @P0 SHF.R.U32.HI R0, RZ, R5, R4 ;  /* 0x00000005ff000219 */ /* 0x000fce0000011604 */
.L_x_12952:
[----:B------:R-:W-:Y:S05]  /*68b0*/  BSYNC B0 ;  /* 0x0000000000007941 */ /* 0x000fea0003800000 */
.L_x_12950:
[----:B------:R-:W-:-:S05]  /*68c0*/  IMAD R3, R0, R7, R7 ;  /* 0x0000000700037224 */ /* 0x000fca00078e0207 */
[----:B------:R-:W-:-:S07]  /*68d0*/  VIMNMX R6, R6, R3, PT ;  /* 0x0000000306067248 */ /* 0x000fce0003fe0100 */
.L_x_12949:
        /* <DEDUP_REMOVED lines=24> */
.L_x_12955:
[----:B------:R-:W-:-:S13]  /*6a60*/  ISETP.NE.AND P0, PT, R7, 0x1, PT ;  /* 0x000000010700780c */ /* 0x000fda0003f05270 */
[----:B------:R-:W0:Y:S02]  /*6a70*/  @P0 LDC.64 R4, c[0x0][0xae0] ;  /* 0x0002b800ff040b82 */ /* 0x000e240000000a00 */
[----:B0-----:R-:W-:-:S05]  /*6a80*/  @P0 IMAD.HI.U32 R4, R0, R4, RZ ;  /* 0x0000000400040227 */ /* 0x001fca00078e00ff */
[----:B------:R-:W-:-:S07]  /*6a90*/  @P0 SHF.R.U32.HI R0, RZ, R5, R4 ;  /* 0x00000005ff000219 */ /* 0x000fce0000011604 */
.L_x_12956:
[----:B------:R-:W-:Y:S05]  /*6aa0*/  BSYNC B0 ;  /* 0x0000000000007941 */ /* 0x000fea0003800000 */
.L_x_12954:
[----:B------:R-:W-:-:S05]  /*6ab0*/  IMAD R0, R0, R7, RZ ;  /* 0x0000000700007224 */ /* 0x000fca00078e02ff */
[----:B------:R-:W-:-:S07]  /*6ac0*/  VIMNMX R3, R3, R0, !PT ;  /* 0x0000000003037248 */ /* 0x000fce0007fe0100 */
.L_x_12953:
        /* <DEDUP_REMOVED lines=14> */
[----:B------:R-:W-:Y:S02]  /*6bb0*/  IADD3 R35, P1, R35, 0x78, RZ ;  /* 0x0000007823237810 */ /* 0x000fe40007f3e0ff */
[----:B------:R-:W-:Y:S01]  /*6bc0*/  IADD3 R24, P2, R24, 0x58, RZ ;  /* 0x0000005818187810 */ /* 0x000fe20007f5e0ff */
[----:B------:R-:W-:Y:S01]  /*6bd0*/  IMAD.X R16, RZ, RZ, UR36, P0 ;  /* 0x00000024ff107e24 */ /* 0x000fe200080e06ff */
[----:B------:R-:W-:Y:S01]  /*6be0*/  IADD3 R32, P3, R32, 0x60, RZ ;  /* 0x0000006020207810 */ /* 0x000fe20007f7e0ff */
[----:B------:R-:W-:-:S02]  /*6bf0*/  IMAD.X R34, RZ, RZ, UR36, P1 ;  /* 0x00000024ff227e24 */ /* 0x000fc400088e06ff */
[----:B------:R-:W-:Y:S02]  /*6c00*/  IMAD.X R25, RZ, RZ, UR36, P2 ;  /* 0x00000024ff197e24 */ /* 0x000fe400090e06ff */
[----:B--2---:R-:W-:Y:S01]  /*6c10*/  IMAD.X R41, RZ, RZ, UR36, P3 ;  /* 0x00000024ff297e24 */ /* 0x004fe200098e06ff */
[----:B0-----:R-:W-:Y:S07]  /*6c20*/  BRA.DIV UR4, `(.L_x_12958) ;  /* 0x000002fa047c7947 */ /* 0x001fee000b800000 */
[----:B------:R-:W2:Y:S04]  /*6c30*/  LDL R0, [R1+0x464] ;  /* 0x0004640001007983 */ /* 0x000ea80000100800 */
[----:B--2---:R0:W1:Y:S02]  /*6c40*/  SHFL.IDX PT, R14, R0, RZ, 0x1f ;  /* 0x00001fff000e7589 */ /* 0x00406400000e0000 */
.L_x_13276:
[----:B01----:R-:W-:Y:S01]  /*6c50*/  LEA.HI R0, R14, R14, RZ, 0x1 ;  /* 0x0000000e0e007211 */ /* 0x003fe200078f08ff */
[C---:B------:R-:W-:Y:S01]  /*6c60*/  VIADD R27, R148.reuse, 0x18400 ;  /* 0x00018400941b7836 */ /* 0x040fe20000000000 */
[----:B------:R-:W-:Y:S01]  /*6c70*/  MOV R6, 0x1 ;  /* 0x0000000100067802 */ /* 0x000fe20000000f00 */
[----:B------:R-:W-:Y:S01]  /*6c80*/  VIADD R8, R148, 0x400 ;  /* 0x0000040094087836 */ /* 0x000fe20000000000 */
[----:B------:R-:W-:Y:S01]  /*6c90*/  LOP3.LUT R3, R0, 0x7fffe, RZ, 0xc0, !PT ;  /* 0x0007fffe00037812 */ /* 0x000fe200078ec0ff */
[----:B------:R-:W-:Y:S01]  /*6ca0*/  IMAD.MOV.U32 R4, RZ, RZ, 0x1 ;  /* 0x00000001ff047424 */ /* 0x000fe200078e00ff */
[----:B------:R-:W-:Y:S01]  /*6cb0*/  STL.128 [R1+0x90], RZ ;  /* 0x000090ff01007387 */ /* 0x000fe20000100c00 */
[----:B------:R-:W-:Y:S01]  /*6cc0*/  IMAD.MOV.U32 R5, RZ, RZ, RZ ;  /* 0x000000ffff057224 */ /* 0x000fe200078e00ff */
[----:B------:R-:W-:Y:S01]  /*6cd0*/  SHF.R.U32.HI R8, RZ, 0x4, R8 ;  /* 0x00000004ff087819 */ /* 0x000fe20000011608 */
[----:B------:R-:W-:Y:S01]  /*6ce0*/  IMAD.IADD R0, R14, 0x1, -R3 ;  /* 0x000000010e007824 */ /* 0x000fe200078e0a03 */
[----:B------:R-:W-:Y:S01]  /*6cf0*/  STL.128 [R1+0xa0], RZ ;  /* 0x0000a0ff01007387 */ /* 0x000fe20000100c00 */
[----:B------:R-:W-:Y:S01]  /*6d00*/  VIADD R3, R148, 0x1c400 ;  /* 0x0001c40094037836 */ /* 0x000fe20000000000 */
[----:B------:R-:W-:Y:S01]  /*6d10*/  LOP3.LUT R8, R8, 0x3fff, RZ, 0xc0, !PT ;  /* 0x00003fff08087812 */ /* 0x000fe200078ec0ff */
[----:B------:R-:W-:Y:S01]  /*6d20*/  IMAD R0, R0, 0x2000, R27 ;  /* 0x0000200000007824 */ /* 0x000fe200078e021b */
[----:B------:R-:W-:Y:S01]  /*6d30*/  STL.128 [R1+0xb0], RZ ;  /* 0x0000b0ff01007387 */ /* 0x000fe20000100c00 */
[----:B------:R-:W-:Y:S01]  /*6d40*/  IMAD.MOV.U32 R7, RZ, RZ, RZ ;  /* 0x000000ffff077224 */ /* 0x000fe200078e00ff */
[----:B------:R-:W-:Y:S01]  /*6d50*/  SHF.R.U32.HI R3, RZ, 0x4, R3 ;  /* 0x00000004ff037819 */ /* 0x000fe20000011603 */
[----:B------:R-:W-:Y:S01]  /*6d60*/  VIADD R9, R0, 0xa000 ;  /* 0x0000a00000097836 */ /* 0x000fe20000000000 */
[----:B------:R-:W-:Y:S01]  /*6d70*/  SHF.R.U32.HI R0, RZ, 0x4, R0 ;  /* 0x00000004ff007819 */ /* 0x000fe20000011600 */
[----:B---3--:R-:W-:Y:S01]  /*6d80*/  IMAD.MOV.U32 R10, RZ, RZ, 0x1 ;  /* 0x00000001ff0a7424 */ /* 0x008fe200078e00ff */
[----:B------:R-:W-:Y:S01]  /*6d90*/  LOP3.LUT R3, R3, 0x3fff, RZ, 0xc0, !PT ;  /* 0x00003fff03037812 */ /* 0x000fe200078ec0ff */
[----:B------:R0:W-:Y:S01]  /*6da0*/  STL.128 [R1+0x60], R4 ;  /* 0x0000600401007387 */ /* 0x0001e20000100c00 */
[----:B------:R-:W-:Y:S01]  /*6db0*/  SHF.R.U32.HI R9, RZ, 0x4, R9 ;  /* 0x00000004ff097819 */ /* 0x000fe20000011609 */
[----:B------:R-:W-:Y:S01]  /*6dc0*/  IMAD.MOV.U32 R11, RZ, RZ, RZ ;  /* 0x000000ffff0b7224 */ /* 0x000fe200078e00ff */
[----:B------:R-:W-:Y:S01]  /*6dd0*/  LOP3.LUT R3, R3, 0x10000, RZ, 0xfc, !PT ;  /* 0x0001000003037812 */ /* 0x000fe200078efcff */
[----:B------:R-:W-:Y:S01]  /*6de0*/  STL.128 [R1+0xc0], RZ ;  /* 0x0000c0ff01007387 */ /* 0x000fe20000100c00 */
[----:B------:R-:W-:Y:S01]  /*6df0*/  LOP3.LUT R9, R9, 0x3fff, RZ, 0xc0, !PT ;  /* 0x00003fff09097812 */ /* 0x000fe200078ec0ff */
[----:B------:R-:W-:Y:S01]  /*6e00*/  IMAD.U32 R36, RZ, RZ, UR37 ;  /* 0x00000025ff247e24 */ /* 0x000fe2000f8e00ff */
[----:B------:R-:W-:Y:S01]  /*6e10*/  LOP3.LUT R0, R0, 0x3fff, RZ, 0xc0, !PT ;  /* 0x00003fff00007812 */ /* 0x000fe200078ec0ff */
[----:B------:R1:W-:Y:S01]  /*6e20*/  STL.64 [R1+0x70], R10 ;  /* 0x0000700a01007387 */ /* 0x0003e20000100a00 */
[----:B------:R-:W-:Y:S01]  /*6e30*/  LOP3.LUT R9, R9, 0x10000, RZ, 0xfc, !PT ;  /* 0x0001000009097812 */ /* 0x000fe200078efcff */
[----:B------:R-:W-:Y:S01]  /*6e40*/  IMAD.U32 R37, RZ, RZ, UR37 ;  /* 0x00000025ff257e24 */ /* 0x000fe2000f8e00ff */
[----:B------:R-:W-:Y:S01]  /*6e50*/  LOP3.LUT P0, RZ, R27, 0x1bf, RZ, 0xc0, !PT ;  /* 0x000001bf1bff7812 */ /* 0x000fe2000780c0ff */
[----:B------:R-:W-:Y:S01]  /*6e60*/  STL.128 [R1+0xd0], RZ ;  /* 0x0000d0ff01007387 */ /* 0x000fe20000100c00 */
[----:B------:R-:W-:Y:S01]  /*6e70*/  IADD3 R36, P5, R36, 0x68, RZ ;  /* 0x0000006824247810 */ /* 0x000fe20007fbe0ff */
[----:B----4-:R-:W-:Y:S01]  /*6e80*/  IMAD.U32 R39, RZ, RZ, UR37 ;  /* 0x00000025ff277e24 */ /* 0x010fe2000f8e00ff */
[----:B------:R-:W-:Y:S01]  /*6e90*/  IADD3 R37, P4, R37, 0x70, RZ ;  /* 0x0000007025257810 */ /* 0x000fe20007f9e0ff */
[----:B0-----:R-:W-:Y:S01]  /*6ea0*/  IMAD.MOV.U32 R4, RZ, RZ, R3 ;  /* 0x000000ffff047224 */ /* 0x001fe200078e0003 */
[C---:B------:R-:W-:Y:S01]  /*6eb0*/  LOP3.LUT R6, R8.reuse, 0x3000000, RZ, 0xfc, !PT ;  /* 0x0300000008067812 */ /* 0x040fe200078efcff */
[----:B------:R-:W-:Y:S01]  /*6ec0*/  IMAD.MOV.U32 R5, RZ, RZ, 0x40000040 ;  /* 0x40000040ff057424 */ /* 0x000fe200078e00ff */
[----:B------:R-:W-:Y:S01]  /*6ed0*/  LOP3.LUT R8, R8, 0x10000, RZ, 0xfc, !PT ;  /* 0x0001000008087812 */ /* 0x000fe200078efcff */
[----:B------:R-:W-:Y:S01]  /*6ee0*/  IMAD.MOV.U32 R7, RZ, RZ, 0x40000040 ;  /* 0x40000040ff077424 */ /* 0x000fe200078e00ff */
[----:B-1----:R-:W-:Y:S01]  /*6ef0*/  LOP3.LUT R10, R0, 0x10000, RZ, 0xfc, !PT ;  /* 0x00010000000a7812 */ /* 0x002fe200078efcff */
[----:B------:R-:W-:Y:S01]  /*6f00*/  IMAD.MOV.U32 R11, RZ, RZ, 0x40000040 ;  /* 0x40000040ff0b7424 */ /* 0x000fe200078e00ff */
[----:B------:R-:W-:Y:S01]  /*6f10*/  STL.128 [R1+0xe0], RZ ;  /* 0x0000e0ff01007387 */ /* 0x000fe20000100c00 */
[----:B------:R-:W-:Y:S01]  /*6f20*/  IMAD.U32 R45, RZ, RZ, UR37 ;  /* 0x00000025ff2d7e24 */ /* 0x000fe2000f8e00ff */
[----:B------:R-:W-:Y:S01]  /*6f30*/  IADD3 R39, P3, R39, 0x80, RZ ;  /* 0x0000008027277810 */ /* 0x000fe20007f7e0ff */
[----:B------:R-:W-:Y:S01]  /*6f40*/  IMAD.U32 R50, RZ, RZ, UR37 ;  /* 0x00000025ff327e24 */ /* 0x000fe2000f8e00ff */
[----:B------:R0:W-:Y:S01]  /*6f50*/  STL.128 [R1+0x80], R4 ;  /* 0x0000800401007387 */ /* 0x0001e20000100c00 */
[----:B------:R-:W-:Y:S01]  /*6f60*/  IMAD.U32 R49, RZ, RZ, UR37 ;  /* 0x00000025ff317e24 */ /* 0x000fe2000f8e00ff */
[----:B------:R-:W-:Y:S01]  /*6f70*/  IADD3 R45, P2, R45, 0x90, RZ ;  /* 0x000000902d2d7810 */ /* 0x000fe20007f5e0ff */
[----:B------:R-:W-:Y:S01]  /*6f80*/  IMAD.X R47, RZ, RZ, UR36, P5 ;  /* 0x00000024ff2f7e24 */ /* 0x000fe2000a8e06ff */
[----:B------:R1:W-:Y:S01]  /*6f90*/  STL.64 [R1+0x78], R10 ;  /* 0x0000780a01007387 */ /* 0x0003e20000100a00 */
[----:B------:R-:W-:Y:S01]  /*6fa0*/  IADD3 R50, P1, R50, 0xf0, RZ ;  /* 0x000000f032327810 */ /* 0x000fe20007f3e0ff */
[----:B------:R-:W-:Y:S01]  /*6fb0*/  BSSY B6, `(.L_x_12959) ;  /* 0x000001b000067945 */ /* 0x000fe20003800000 */
[----:B------:R-:W-:Y:S01]  /*6fc0*/  IADD3 R49, P5, R49, 0xf8, RZ ;  /* 0x000000f831317810 */ /* 0x000fe20007fbe0ff */
[----:B------:R-:W-:-:S02]  /*6fd0*/  IMAD.X R52, RZ, RZ, UR36, P4 ;  /* 0x00000024ff347e24 */ /* 0x000fc4000a0e06ff */
[----:B------:R-:W-:Y:S02]  /*6fe0*/  IMAD.X R54, RZ, RZ, UR36, P3 ;  /* 0x00000024ff367e24 */ /* 0x000fe400098e06ff */
[----:B------:R-:W-:Y:S02]  /*6ff0*/  IMAD.X R44, RZ, RZ, UR36, P2 ;  /* 0x00000024ff2c7e24 */ /* 0x000fe400090e06ff */
[----:B------:R-:W-:Y:S02]  /*7000*/  IMAD.X R51, RZ, RZ, UR36, P1 ;  /* 0x00000024ff337e24 */ /* 0x000fe400088e06ff */
[----:B0-----:R-:W-:Y:S02]  /*7010*/  IMAD.MOV.U32 R6, RZ, RZ, R8 ;  /* 0x000000ffff067224 */ /* 0x001fe400078e0008 */
[----:B------:R-:W-:Y:S02]  /*7020*/  IMAD.MOV.U32 R4, RZ, RZ, R9 ;  /* 0x000000ffff047224 */ /* 0x000fe400078e0009 */
[----:B------:R-:W-:-:S03]  /*7030*/  IMAD.X R48, RZ, RZ, UR36, P5 ;  /* 0x00000024ff307e24 */ /* 0x000fc6000a8e06ff */
[----:B------:R1:W-:Y:S01]  /*7040*/  STL.128 [R1+0xf0], R4 ;  /* 0x0000f00401007387 */ /* 0x0003e20000100c00 */
[----:B------:R-:W-:Y:S05]  /*7050*/  @!P0 BRA `(.L_x_12960) ;  /* 0x0000000000408947 */ /* 0x000fea0003800000 */
[----:B------:R-:W-:Y:S01]  /*7060*/  MOV R0, 0x0 ;  /* 0x0000000000007802 */ /* 0x000fe20000000f00 */
[----:B------:R-:W-:Y:S01]  /*7070*/  ULDC.64 UR4, c[0x4][0xf0] ;  /* 0x01003c0000047ab9 */ /* 0x000fe20000000a00 */
[----:B------:R-:W-:Y:S01]  /*7080*/  ULDC.64 UR6, c[0x4][0xf8] ;  /* 0x01003e0000067ab9 */ /* 0x000fe20000000a00 */
[----:B-1----:R-:W-:Y:S01]  /*7090*/  IMAD.U32 R4, RZ, RZ, UR4 ;  /* 0x00000004ff047e24 */ /* 0x002fe2000f8e00ff */
        /* <DEDUP_REMOVED lines=12> */
.L_x_12960:
[----:B------:R-:W-:Y:S05]  /*7160*/  BSYNC B6 ;  /* 0x0000000000067941 */ /* 0x000fea0003800000 */
.L_x_12959:
[----:B------:R-:W0:Y:S01]  /*7170*/  S2R R20, SR_TID.X ;  /* 0x0000000000147919 */ /* 0x000e220000002100 */
[----:B-1----:R-:W1:Y:S01]  /*7180*/  LDC.64 R6, c[0x0][0xad8] ;  /* 0x0002b600ff067b82 */ /* 0x002e620000000a00 */
[----:B------:R-:W-:Y:S01]  /*7190*/  UIADD3 UR4, UP0, UR37, 0x100, URZ ;  /* 0x0000010025047890 */ /* 0x000fe2000ff1e03f */
[----:B------:R-:W-:Y:S01]  /*71a0*/  IMAD.MOV.U32 R4, RZ, RZ, RZ ;  /* 0x000000ffff047224 */ /* 0x000fe200078e00ff */
[----:B------:R-:W-:Y:S01]  /*71b0*/  STL.64 [R1+0x110], R24 ;  /* 0x0001101801007387 */ /* 0x000fe20000100a00 */
[----:B------:R-:W-:Y:S01]  /*71c0*/  IMAD.U32 R3, RZ, RZ, UR37 ;  /* 0x00000025ff037e24 */ /* 0x000fe2000f8e00ff */
[----:B------:R-:W-:Y:S01]  /*71d0*/  UIADD3.X UR5, URZ, UR36, URZ, UP0, !UPT ;  /* 0x000000243f057290 */ /* 0x000fe200087fe43f */
[----:B------:R-:W-:Y:S01]  /*71e0*/  IMAD.U32 R38, RZ, RZ, UR37 ;  /* 0x00000025ff267e24 */ /* 0x000fe2000f8e00ff */
[----:B------:R-:W-:Y:S01]  /*71f0*/  STL.64 [R1+0x100], R224 ;  /* 0x000100e001007387 */ /* 0x000fe20000100a00 */
[----:B------:R-:W2:Y:S01]  /*7200*/  LDC.64 R12, c[0x0][0xae0] ;  /* 0x0002b800ff0c7b82 */ /* 0x000ea20000000a00 */
[----:B------:R-:W-:Y:S01]  /*7210*/  IMAD.U32 R8, RZ, RZ, UR4 ;  /* 0x00000004ff087e24 */ /* 0x000fe2000f8e00ff */
[----:B------:R-:W-:Y:S01]  /*7220*/  ULDC UR4, c[0x0][0x3f4] ;  /* 0x0000fd0000047ab9 */ /* 0x000fe20000000800 */
[----:B------:R-:W-:Y:S01]  /*7230*/  IMAD.U32 R9, RZ, RZ, UR5 ;  /* 0x00000005ff097e24 */ /* 0x000fe2000f8e00ff */
[----:B------:R-:W-:Y:S01]  /*7240*/  STL.U8 [R1+0x118], RZ ;  /* 0x000118ff01007387 */ /* 0x000fe20000100000 */
[----:B------:R-:W-:-:S02]  /*7250*/  ISETP.LT.AND P0, PT, RZ, UR4, PT ;  /* 0x00000004ff007c0c */ /* 0x000fc4000bf01270 */
[----:B------:R-:W-:Y:S01]  /*7260*/  IADD3 R38, P4, R38, 0x108, RZ ;  /* 0x0000010826267810 */ /* 0x000fe20007f9e0ff */
[----:B------:R-:W3:Y:S01]  /*7270*/  LDC.64 R10, c[0x0][0x448] ;  /* 0x00011200ff0a7b82 */ /* 0x000ee20000000a00 */
[----:B------:R-:W-:Y:S03]  /*7280*/  STL.64 [R1+0x108], R8 ;  /* 0x0001080801007387 */ /* 0x000fe60000100a00 */
[----:B------:R-:W-:Y:S01]  /*7290*/  IMAD.X R53, RZ, RZ, UR36, P4 ;  /* 0x00000024ff357e24 */ /* 0x000fe2000a0e06ff */
[----:B------:R-:W-:Y:S03]  /*72a0*/  STL.U8 [R1+0x14c], RZ ;  /* 0x00014cff01007387 */ /* 0x000fe60000100000 */
[----:B------:R-:W4:Y:S01]  /*72b0*/  LDC R0, c[0x0][0x450] ;  /* 0x00011400ff007b82 */ /* 0x000f220000000800 */
[----:B-1----:R-:W-:-:S02]  /*72c0*/  IMAD.MOV.U32 R31, RZ, RZ, R6 ;  /* 0x000000ffff1f7224 */ /* 0x002fc400078e0006 */
[----:B------:R-:W-:Y:S02]  /*72d0*/  IMAD.MOV.U32 R5, RZ, RZ, R7 ;  /* 0x000000ffff057224 */ /* 0x000fe400078e0007 */
[----:B0-----:R-:W-:-:S03]  /*72e0*/  VIADD R226, R20, 0xffffff80 ;  /* 0xffffff8014e27836 */ /* 0x001fc60000000000 */
[----:B------:R-:W0:Y:S01]  /*72f0*/  LDC R30, c[0x0][0xad4] ;  /* 0x0002b500ff1e7b82 */ /* 0x000e220000000800 */
[----:B--2---:R-:W-:Y:S02]  /*7300*/  IMAD.MOV.U32 R6, RZ, RZ, R12 ;  /* 0x000000ffff067224 */ /* 0x004fe400078e000c */
[----:B------:R-:W-:Y:S01]  /*7310*/  IMAD.MOV.U32 R7, RZ, RZ, R13 ;  /* 0x000000ffff077224 */ /* 0x000fe200078e000d */
[----:B------:R-:W-:Y:S04]  /*7320*/  STL [R1+0x11c], R226 ;  /* 0x00011ce201007387 */ /* 0x000fe80000100800 */
[----:B------:R-:W-:Y:S04]  /*7330*/  STL.128 [R1+0x130], R4 ;  /* 0x0001300401007387 */ /* 0x000fe80000100c00 */
[----:B---3--:R-:W-:Y:S04]  /*7340*/  STL.64 [R1+0x140], R10 ;  /* 0x0001400a01007387 */ /* 0x008fe80000100a00 */
[----:B----4-:R-:W-:Y:S04]  /*7350*/  STL [R1+0x148], R0 ;  /* 0x0001480001007387 */ /* 0x010fe80000100800 */
[----:B0-----:R0:W-:Y:S02]  /*7360*/  STL.128 [R1+0x120], R28 ;  /* 0x0001201c01007387 */ /* 0x0011e40000100c00 */
[----:B0-----:R-:W-:Y:S01]  /*7370*/  IMAD.U32 R30, RZ, RZ, UR37 ;  /* 0x00000025ff1e7e24 */ /* 0x001fe2000f8e00ff */
[----:B------:R-:W-:Y:S01]  /*7380*/  IADD3 R29, P1, R3, 0x14c, RZ ;  /* 0x0000014c031d7810 */ /* 0x000fe20007f3e0ff */
[----:B------:R-:W-:-:S03]  /*7390*/  IMAD.U32 R31, RZ, RZ, UR37 ;  /* 0x00000025ff1f7e24 */ /* 0x000fc6000f8e00ff */
[----:B------:R-:W-:Y:S01]  /*73a0*/  IADD3 R30, P2, R30, 0x11c, RZ ;  /* 0x0000011c1e1e7810 */ /* 0x000fe20007f5e0ff */
[----:B------:R-:W-:Y:S01]  /*73b0*/  IMAD.X R42, RZ, RZ, UR36, P1 ;  /* 0x00000024ff2a7e24 */ /* 0x000fe200088e06ff */
[----:B------:R-:W-:-:S03]  /*73c0*/  IADD3 R31, P3, R31, 0x118, RZ ;  /* 0x000001181f1f7810 */ /* 0x000fc60007f7e0ff */
[----:B------:R-:W-:Y:S02]  /*73d0*/  IMAD.X R43, RZ, RZ, UR36, P2 ;  /* 0x00000024ff2b7e24 */ /* 0x000fe400090e06ff */
[----:B------:R-:W-:Y:S01]  /*73e0*/  IMAD.X R46, RZ, RZ, UR36, P3 ;  /* 0x00000024ff2e7e24 */ /* 0x000fe200098e06ff */
[----:B------:R-:W-:Y:S07]  /*73f0*/  @P0 BRA `(.L_x_12961) ;  /* 0x0000000000400947 */ /* 0x000fee0003800000 */
        /* <DEDUP_REMOVED lines=10> */
.L_x_12964:
[----:B-1----:R1:W2:Y:S02]  /*74a0*/  SYNCS.PHASECHK.TRANS64.TRYWAIT P0, [R148+URZ+0x32400], R3 ;  /* 0x03240003940075a7 */ /* 0x0022a4000800017f */
[----:B--2---:R-:W-:Y:S05]  /*74b0*/  @!P0 NANOSLEEP.SYNCS 0x989680 ;  /* 0x009896800000895d */ /* 0x004fea0003900000 */
[----:B------:R-:W2:Y:S02]  /*74c0*/  @!P0 SYNCS.PHASECHK.TRANS64 P0, [R148+URZ+0x32400], R3 ;  /* 0x03240003940085a7 */ /* 0x000ea4000800007f */
[----:B--2---:R-:W-:Y:S05]  /*74d0*/  @!P0 BRA `(.L_x_12964) ;  /* 0xfffffffc00f08947 */ /* 0x004fea000383ffff */
.L_x_12963:
[----:B------:R-:W-:Y:S05]  /*74e0*/  BSYNC B0 ;  /* 0x0000000000007941 */ /* 0x000fea0003800000 */
.L_x_12962:
[----:B------:R-:W-:Y:S05]  /*74f0*/  BRA `(.L_x_12965) ;  /* 0x0000002800dc7947 */ /* 0x000fea0003800000 */
.L_x_12961:
        /* <DEDUP_REMOVED lines=30> */
.L_x_12967:
[----:B------:R-:W-:Y:S05]  /*76e0*/  BSYNC B6 ;  /* 0x0000000000067941 */ /* 0x000fea0003800000 */
.L_x_12966:
        /* <DEDUP_REMOVED lines=16> */
[----:B-1----:R-:W-:Y:S01]  /*77f0*/  @P0 SHF.R.U32.HI R5, RZ, R3, R2 ;  /* 0x00000003ff050219 */ /* 0x002fe20000011602 */
[----:B------:R-:W-:Y:S02]  /*7800*/  IMAD.MOV.U32 R2, RZ, RZ, R24 ;  /* 0x000000ffff027224 */ /* 0x000fe400078e0018 */
[----:B------:R-:W-:Y:S01]  /*7810*/  IMAD.MOV.U32 R3, RZ, RZ, R57 ;  /* 0x000000ffff037224 */ /* 0x000fe200078e0039 */
        /* <DEDUP_REMOVED lines=21> */
.L_x_13282:
        /* <DEDUP_REMOVED lines=29> */
.L_x_12972:
[----:B------:R-:W-:Y:S05]  /*7b40*/  BSYNC B1 ;  /* 0x0000000000017941 */ /* 0x000fea0003800000 */
.L_x_12971:
[----:B-12--5:R-:W-:Y:S01]  /*7b50*/  IMAD.MOV.U32 R2, RZ, RZ, R26 ;  /* 0x000000ffff027224 */ /* 0x026fe200078e001a */
[----:B------:R-:W-:Y:S01]  /*7b60*/  UMOV UR4, 0xffffffff ;  /* 0xffffffff00047882 */ /* 0x000fe20000000000 */
[----:B------:R-:W-:Y:S01]  /*7b70*/  IMAD.MOV.U32 R3, RZ, RZ, R27 ;  /* 0x000000ffff037224 */ /* 0x000fe200078e001b */
[----:B------:R-:W-:Y:S01]  /*7b80*/  CS2R R20, SRZ ;  /* 0x0000000000147805 */ /* 0x000fe2000001ff00 */
[----:B---3--:R-:W-:Y:S02]  /*7b90*/  IMAD.MOV.U32 R5, RZ, RZ, R58 ;  /* 0x000000ffff057224 */ /* 0x008fe400078e003a */
[----:B------:R-:W-:Y:S01]  /*7ba0*/  IMAD.MOV.U32 R9, RZ, RZ, R59 ;  /* 0x000000ffff097224 */ /* 0x000fe200078e003b */
        /* <DEDUP_REMOVED lines=8> */
[----:B------:R-:W-:Y:S02]  /*7c30*/  PRMT R28, R28, 0x5410, R5 ;  /* 0x000054101c1c7816 */ /* 0x000fe40000000005 */
[----:B------:R-:W-:Y:S01]  /*7c40*/  PRMT R69, R3, 0x5410, R9 ;  /* 0x0000541003457816 */ /* 0x000fe20000000009 */
[----:B------:R-:W-:Y:S06]  /*7c50*/  BRA.DIV UR4, `(.L_x_12973) ;  /* 0x000002ee04087947 */ /* 0x000fec000b800000 */
[----:B------:R1:W2:Y:S04]  /*7c60*/  SHFL.IDX PT, R5, R6, 0x1, 0x1c1f ;  /* 0x003c1f0006057f89 */ /* 0x0002a800000e0000 */
[----:B0-----:R-:W0:Y:S04]  /*7c70*/  SHFL.IDX PT, R4, R4, 0x1, 0x1c1f ;  /* 0x003c1f0004047f89 */ /* 0x001e2800000e0000 */
[----:B------:R-:W3:Y:S04]  /*7c80*/  SHFL.IDX PT, R7, R7, 0x1, 0x1c1f ;  /* 0x003c1f0007077f89 */ /* 0x000ee800000e0000 */
[----:B----4-:R1:W4:Y:S02]  /*7c90*/  SHFL.IDX PT, R14, R8, 0x1, 0x1c1f ;  /* 0x003c1f00080e7f89 */ /* 0x01032400000e0000 */
.L_x_13288:
[----:B------:R-:W5:Y:S01]  /*7ca0*/  LDL R3, [R1+0x1fc] ;  /* 0x0001fc0001037983 */ /* 0x000f620000100800 */
[----:B------:R-:W-:Y:S01]  /*7cb0*/  IADD3 R0, R0, 0x40, RZ ;  /* 0x0000004000007810 */ /* 0x000fe20007ffe0ff */
[----:B------:R-:W-:Y:S01]  /*7cc0*/  BSSY B1, `(.L_x_12974) ;  /* 0x000001f000017945 */ /* 0x000fe20003800000 */
[----:B-1----:R-:W-:Y:S02]  /*7cd0*/  CS2R R8, SRZ ;  /* 0x0000000000087805 */ /* 0x002fe4000001ff00 */
[----:B------:R-:W-:Y:S02]  /*7ce0*/  CS2R R10, SRZ ;  /* 0x00000000000a7805 */ /* 0x000fe4000001ff00 */
[----:B------:R-:W-:Y:S02]  /*7cf0*/  ISETP.GE.AND P0, PT, R0, R55, PT ;  /* 0x000000370000720c */ /* 0x000fe40003f06270 */
[----:B-----5:R-:W-:-:S04]  /*7d00*/  LEA.HI R2, R3, R3, RZ, 0x1 ;  /* 0x0000000303027211 */ /* 0x020fc800078f08ff */
[----:B------:R-:W-:-:S05]  /*7d10*/  LOP3.LUT R2, R2, 0xfffffffe, RZ, 0xc0, !PT ;  /* 0xfffffffe02027812 */ /* 0x000fca00078ec0ff */
[----:B------:R-:W-:Y:S01]  /*7d20*/  IMAD.IADD R0, R3, 0x1, -R2 ;  /* 0x0000000103007824 */ /* 0x000fe200078e0a02 */
[----:B------:R-:W-:-:S04]  /*7d30*/  CS2R R2, SRZ ;  /* 0x0000000000027805 */ /* 0x000fc8000001ff00 */
[----:B------:R-:W-:Y:S01]  /*7d40*/  SHF.L.U32 R13, R0, 0x1f, RZ ;  /* 0x0000001f000d7819 */ /* 0x000fe200000006ff */
[----:B------:R-:W-:Y:S06]  /*7d50*/  @P0 BRA `(.L_x_12975) ;  /* 0x0000000000540947 */ /* 0x000fec0003800000 */
[----:B------:R-:W4:Y:S01]  /*7d60*/  LDL R6, [R1+0x448] ;  /* 0x0004480001067983 */ /* 0x000f220000100800 */
[----:B------:R-:W-:Y:S01]  /*7d70*/  ULDC UR4, c[0x0][0x3f4] ;  /* 0x0000fd0000047ab9 */ /* 0x000fe20000000800 */
[----:B------:R-:W-:Y:S02]  /*7d80*/  CS2R R8, SRZ ;  /* 0x0000000000087805 */ /* 0x000fe4000001ff00 */
[----:B------:R-:W-:Y:S02]  /*7d90*/  ISETP.GE.AND P3, PT, R159, UR4, PT ;  /* 0x000000049f007c0c */ /* 0x000fe4000bf66270 */
[----:B------:R-:W-:Y:S01]  /*7da0*/  ISETP.GE.AND P2, PT, R154, UR4, PT ;  /* 0x000000049a007c0c */ /* 0x000fe2000bf46270 */
[----:B---3--:R-:W-:Y:S01]  /*7db0*/  IMAD.MOV.U32 R15, RZ, RZ, R7 ;  /* 0x000000ffff0f7224 */ /* 0x008fe200078e0007 */
[----:B------:R-:W-:-:S09]  /*7dc0*/  CS2R R10, SRZ ;  /* 0x00000000000a7805 */ /* 0x000fd2000001ff00 */
[----:B------:R-:W-:Y:S02]  /*7dd0*/  @!P3 IMAD.SHL.U32 R3, R159, 0x2, RZ ;  /* 0x000000029f03b824 */ /* 0x000fe400078e00ff */
[----:B0-2---:R-:W-:-:S03]  /*7de0*/  @!P2 IMAD.WIDE R60, R154, 0x2, R4 ;  /* 0x000000029a3ca825 */ /* 0x005fc600078e0204 */
[-C--:B------:R-:W-:Y:S02]  /*7df0*/  @!P3 IADD3 R4, P0, R4, R3.reuse, RZ ;  /* 0x000000030404b210 */ /* 0x080fe40007f1e0ff */
[----:B------:R-:W-:Y:S01]  /*7e00*/  CS2R R20, SRZ ;  /* 0x0000000000147805 */ /* 0x000fe2000001ff00 */
[----:B------:R1:W5:Y:S01]  /*7e10*/  @!P2 LD.E.64 R8, desc[UR44][R60.64] ;  /* 0x0000002c3c08a980 */ /* 0x000362000c101b00 */
[----:B----4-:R-:W-:Y:S02]  /*7e20*/  @!P3 SHF.L.U64.HI R0, R159, 0x1, R6 ;  /* 0x000000019f00b819 */ /* 0x010fe40000010206 */
[----:B------:R-:W-:Y:S02]  /*7e30*/  @!P3 IADD3 R6, P1, R14, R3, RZ ;  /* 0x000000030e06b210 */ /* 0x000fe40007f3e0ff */
[----:B------:R-:W-:Y:S01]  /*7e40*/  CS2R R2, SRZ ;  /* 0x0000000000027805 */ /* 0x000fe2000001ff00 */
[----:B------:R-:W-:-:S04]  /*7e50*/  @!P2 IMAD.WIDE R14, R154, 0x2, R14 ;  /* 0x000000029a0ea825 */ /* 0x000fc800078e020e */
[--C-:B------:R-:W-:Y:S01]  /*7e60*/  @!P3 IMAD.X R5, R5, 0x1, R0.reuse, P0 ;  /* 0x000000010505b824 */ /* 0x100fe200000e0600 */
[----:B------:R1:W5:Y:S01]  /*7e70*/  @!P2 LD.E.64 R10, desc[UR44][R14.64] ;  /* 0x0000002c0e0aa980 */ /* 0x000362000c101b00 */
[----:B------:R-:W-:-:S03]  /*7e80*/  @!P3 IMAD.X R7, R7, 0x1, R0, P1 ;  /* 0x000000010707b824 */ /* 0x000fc600008e0600 */
[----:B------:R1:W5:Y:S04]  /*7e90*/  @!P3 LD.E.64 R20, desc[UR44][R4.64] ;  /* 0x0000002c0414b980 */ /* 0x000368000c101b00 */
[----:B------:R1:W5:Y:S02]  /*7ea0*/  @!P3 LD.E.64 R2, desc[UR44][R6.64] ;  /* 0x0000002c0602b980 */ /* 0x000364000c101b00 */
.L_x_12975:
[----:B------:R-:W-:Y:S05]  /*7eb0*/  BSYNC B1 ;  /* 0x0000000000017941 */ /* 0x000fea0003800000 */
.L_x_12974:
[----:B------:R-:W0:Y:S01]  /*7ec0*/  SYNCS.PHASECHK.TRANS64.TRYWAIT P0, [R148+URZ+0x32400], R13 ;  /* 0x0324000d940075a7 */ /* 0x000e22000800017f */
[----:B------:R-:W-:Y:S04]  /*7ed0*/  BSSY B1, `(.L_x_12976) ;  /* 0x0000002000017945 */ /* 0x000fe80003800000 */
[----:B0-----:R-:W-:Y:S05]  /*7ee0*/  @!P0 BRA `(.L_x_12977) ;  /* 0x000002e800d48947 */ /* 0x001fea0003800000 */
.L_x_13289:
[----:B------:R-:W-:Y:S05]  /*7ef0*/  BSYNC B1 ;  /* 0x0000000000017941 */ /* 0x000fea0003800000 */
.L_x_12976:
[----:B-1----:R-:W2:Y:S04]  /*7f00*/  LDL R4, [R1+0x44c] ;  /* 0x00044c0001047983 */ /* 0x002ea80000100800 */
[----:B------:R-:W4:Y:S04]  /*7f10*/  LDL R0, [R1+0x460] ;  /* 0x0004600001007983 */ /* 0x000f280000100800 */
[----:B------:R-:W4:Y:S01]  /*7f20*/  LDL R6, [R1+0x50] ;  /* 0x0000500001067983 */ /* 0x000f220000100800 */
[----:B---3-5:R-:W-:Y:S01]  /*7f30*/  IMAD.MOV.U32 R7, RZ, RZ, R8 ;  /* 0x000000ffff077224 */ /* 0x028fe200078e0008 */
[----:B------:R-:W-:Y:S01]  /*7f40*/  BSSY B1, `(.L_x_12978) ;  /* 0x0000073000017945 */ /* 0x000fe20003800000 */
[----:B--2---:R-:W-:Y:S01]  /*7f50*/  LOP3.LUT P0, RZ, R4, 0x4, RZ, 0xc0, !PT ;  /* 0x0000000404ff7812 */ /* 0x004fe2000780c0ff */
[----:B----4-:R-:W-:-:S04]  /*7f60*/  IMAD.IADD R5, R198, 0x1, R0 ;  /* 0x00000001c6057824 */ /* 0x010fc800078e0200 */
[----:B------:R-:W-:Y:S02]  /*7f70*/  IMAD R12, R5, 0x2, R148 ;  /* 0x00000002050c7824 */ /* 0x000fe400078e0294 */
[----:B------:R-:W-:Y:S02]  /*7f80*/  IMAD.MOV.U32 R5, RZ, RZ, R20 ;  /* 0x000000ffff057224 */ /* 0x000fe400078e0014 */
[C---:B------:R-:W-:Y:S02]  /*7f90*/  VIADD R4, R12.reuse, 0x18400 ;  /* 0x000184000c047836 */ /* 0x040fe40000000000 */
[----:B------:R-:W-:Y:S01]  /*7fa0*/  VIADD R0, R12, 0x18440 ;  /* 0x000184400c007836 */ /* 0x000fe20000000000 */
[----:B------:R-:W-:Y:S01]  /*7fb0*/  PRMT R14, R5, 0x7610, R14 ;  /* 0x00007610050e7816 */ /* 0x000fe2000000000e */
[----:B------:R-:W-:Y:S02]  /*7fc0*/  @P0 VIADD R0, R4, 0xffffffc0 ;  /* 0xffffffc004000836 */ /* 0x000fe40000000000 */
[----:B------:R-:W-:-:S02]  /*7fd0*/  IMAD R4, R6, -0x80, R55 ;  /* 0xffffff8006047824 */ /* 0x000fc400078e0237 */
[----:B------:R-:W-:Y:S02]  /*7fe0*/  IMAD.MOV.U32 R6, RZ, RZ, R21 ;  /* 0x000000ffff067224 */ /* 0x000fe400078e0015 */
[----:B------:R-:W-:Y:S01]  /*7ff0*/  IMAD.MOV.U32 R5, RZ, RZ, R9 ;  /* 0x000000ffff057224 */ /* 0x000fe200078e0009 */
[----:B------:R-:W-:Y:S01]  /*8000*/  VIMNMX R67, R4, 0x80, PT ;  /* 0x0000008004437848 */ /* 0x000fe20003fe0100 */
[----:B------:R-:W-:Y:S01]  /*8010*/  IMAD.MOV.U32 R4, RZ, RZ, R2 ;  /* 0x000000ffff047224 */ /* 0x000fe200078e0002 */
[----:B------:R-:W-:Y:S01]  /*8020*/  PRMT R13, R6, 0x7610, R13 ;  /* 0x00007610060d7816 */ /* 0x000fe2000000000d */
[----:B------:R-:W-:Y:S01]  /*8030*/  IMAD.MOV.U32 R6, RZ, RZ, R10 ;  /* 0x000000ffff067224 */ /* 0x000fe200078e000a */
[----:B------:R-:W-:Y:S02]  /*8040*/  ISETP.GE.AND P0, PT, R156, R67, PT ;  /* 0x000000439c00720c */ /* 0x000fe40003f06270 */
[----:B------:R-:W-:Y:S01]  /*8050*/  PRMT R70, R7, 0x5410, R5 ;  /* 0x0000541007467816 */ /* 0x000fe20000000005 */
[----:B------:R-:W-:Y:S01]  /*8060*/  IMAD.MOV.U32 R5, RZ, RZ, R3 ;  /* 0x000000ffff057224 */ /* 0x000fe200078e0003 */
[----:B------:R-:W-:Y:S01]  /*8070*/  PRMT R14, R14, 0x5410, R4 ;  /* 0x000054100e0e7816 */ /* 0x000fe20000000004 */
[----:B------:R-:W-:-:S03]  /*8080*/  IMAD.MOV.U32 R7, RZ, RZ, R11 ;  /* 0x000000ffff077224 */ /* 0x000fc600078e000b */
[----:B------:R-:W-:Y:S02]  /*8090*/  PRMT R13, R13, 0x5410, R5 ;  /* 0x000054100d0d7816 */ /* 0x000fe40000000005 */
[----:B------:R-:W-:-:S03]  /*80a0*/  PRMT R71, R6, 0x5410, R7 ;  /* 0x0000541006477816 */ /* 0x000fc60000000007 */
[----:B------:R-:W-:Y:S05]  /*80b0*/  @P0 BRA `(.L_x_12979) ;  /* 0x00000004006c0947 */ /* 0x000fea0003800000 */
[----:B------:R-:W0:Y:S01]  /*80c0*/  LDC R4, c[0x0][0x3f4] ;  /* 0x0000fd00ff047b82 */ /* 0x000e220000000800 */
[----:B------:R-:W-:Y:S01]  /*80d0*/  BSSY B2, `(.L_x_12980) ;  /* 0x000002e000027945 */ /* 0x000fe20003800000 */
[-C--:B0-----:R-:W-:Y:S02]  /*80e0*/  ISETP.GE.AND P0, PT, R154, R4.reuse, PT ;  /* 0x000000049a00720c */ /* 0x081fe40003f06270 */
[----:B------:R-:W-:-:S11]  /*80f0*/  ISETP.GE.AND P1, PT, R159, R4, PT ;  /* 0x000000049f00720c */ /* 0x000fd60003f26270 */
[----:B------:R-:W-:Y:S05]  /*8100*/  @P0 BRA `(.L_x_12981) ;  /* 0x0000000000a80947 */ /* 0x000fea0003800000 */
[----:B------:R-:W0:Y:S01]  /*8110*/  LDS.128 R4, [R12+0x18400] ;  /* 0x018400000c047984 */ /* 0x000e220000000c00 */
[--C-:B------:R-:W-:Y:S02]  /*8120*/  SHF.R.U64 R65, R58, 0x10, R59.reuse ;  /* 0x000000103a417819 */ /* 0x100fe4000000123b */
[----:B------:R-:W-:Y:S01]  /*8130*/  SHF.R.U32.HI R58, RZ, 0x10, R59 ;  /* 0x00000010ff3a7819 */ /* 0x000fe2000001163b */
[----:B------:R-:W-:Y:S01]  /*8140*/  HADD2.F32 R59, -RZ, R28.H1_H1 ;  /* 0x3000001cff3b7230 */ /* 0x000fe20000004100 */
[--C-:B------:R-:W-:Y:S02]  /*8150*/  SHF.R.U32.HI R60, RZ, 0x10, R57.reuse ;  /* 0x00000010ff3c7819 */ /* 0x100fe40000011639 */
        /* <DEDUP_REMOVED lines=37> */
.L_x_12981:
[----:B------:R-:W-:Y:S05]  /*83b0*/  BSYNC B2 ;  /* 0x0000000000027941 */ /* 0x000fea0003800000 */
.L_x_12980:
[----:B------:R-:W-:Y:S05]  /*83c0*/  @P1 BRA `(.L_x_12979) ;  /* 0x0000000000a81947 */ /* 0x000fea0003800000 */
[----:B0-----:R-:W0:Y:S01]  /*83d0*/  LDS.128 R4, [R0] ;  /* 0x0000000000047984 */ /* 0x001e220000000c00 */
        /* <DEDUP_REMOVED lines=41> */
.L_x_12979:
[----:B------:R-:W-:Y:S05]  /*8670*/  BSYNC B1 ;  /* 0x0000000000017941 */ /* 0x000fea0003800000 */
.L_x_12978:
        /* <DEDUP_REMOVED lines=33> */
[----:B------:R-:W-:-:S02]  /*8890*/  HADD2.F32 R10, -RZ, R70.H1_H1 ;  /* 0x30000046ff0a7230 */ /* 0x000fc40000004100 */
        /* <DEDUP_REMOVED lines=15> */
.L_x_12984:
[----:B------:R-:W-:Y:S05]  /*8990*/  BSYNC B1 ;  /* 0x0000000000017941 */ /* 0x000fea0003800000 */
.L_x_12983:
[----:B------:R-:W-:Y:S05]  /*89a0*/  @P1 BRA `(.L_x_12982) ;  /* 0x00000014008c1947 */ /* 0x000fea0003800000 */
[----:B0-----:R-:W0:Y:S01]  /*89b0*/  LDS.128 R4, [R0+0x2000] ;  /* 0x0020000000047984 */ /* 0x001e220000000c00 */
        /* <DEDUP_REMOVED lines=8> */
[----:B0-----:R-:W-:-:S02]  /*8a40*/  HADD2.F32 R9, -RZ, R7.H1_H1 ;  /* 0x30000007ff097230 */ /* 0x001fc40000004100 */
[--C-:B------:R-:W-:Y:S02]  /*8a50*/  HADD2.F32 R2, -RZ, R4.reuse.H0_H0 ;  /* 0x20000004ff027230 */ /* 0x100fe40000004100 */
[----:B------:R-:W-:Y:S02]  /*8a60*/  HADD2.F32 R4, -RZ, R4.H1_H1 ;  /* 0x30000004ff047230 */ /* 0x000fe40000004100 */
[C---:B------:R-:W-:Y:S01]  /*8a70*/  FMUL.FTZ R21, R9.reuse, R12 ;  /* 0x0000000c09157220 */ /* 0x040fe20000410000 */
[----:B------:R-:W-:Y:S02]  /*8a80*/  HADD2.F32 R8, -RZ, R7.H0_H0 ;  /* 0x20000007ff087230 */ /* 0x000fe40000004100 */
[----:B------:R-:W-:Y:S01]  /*8a90*/  FMUL.FTZ R25, R9, R10 ;  /* 0x0000000a09197220 */ /* 0x000fe20000410000 */
[--C-:B------:R-:W-:Y:S02]  /*8aa0*/  HADD2.F32 R7, -RZ, R6.reuse.H0_H0 ;  /* 0x20000006ff077230 */ /* 0x100fe40000004100 */
[----:B------:R-:W-:Y:S01]  /*8ab0*/  FMUL.FTZ R9, R4, R15 ;  /* 0x0000000f04097220 */ /* 0x000fe20000410000 */
[----:B------:R-:W-:-:S02]  /*8ac0*/  HADD2.F32 R6, -RZ, R6.H1_H1 ;  /* 0x30000006ff067230 */ /* 0x000fc40000004100 */
[----:B------:R-:W-:Y:S01]  /*8ad0*/  FFMA.FTZ R14, R8, R10, -R21 ;  /* 0x0000000a080e7223 */ /* 0x000fe20000010815 */
[-C--:B------:R-:W-:Y:S01]  /*8ae0*/  FMUL.FTZ R21, R4, R11.reuse ;  /* 0x0000000b04157220 */ /* 0x080fe20000410000 */
[----:B------:R-:W-:Y:S01]  /*8af0*/  FFMA.FTZ R11, R2, R11, -R9 ;  /* 0x0000000b020b7223 */ /* 0x000fe20000010809 */
[----:B------:R-:W-:Y:S02]  /*8b00*/  HADD2.F32 R9, -RZ, R13.H1_H1 ;  /* 0x3000000dff097230 */ /* 0x000fe40000004100 */
[----:B------:R-:W-:Y:S01]  /*8b10*/  FFMA.FTZ R25, R8, R12, R25 ;  /* 0x0000000c08197223 */ /* 0x000fe20000010019 */
[----:B------:R-:W-:Y:S02]  /*8b20*/  HADD2.F32 R3, -RZ, R5.H0_H0 ;  /* 0x20000005ff037230 */ /* 0x000fe40000004100 */
[----:B------:R-:W-:Y:S01]  /*8b30*/  FFMA.FTZ R2, R2, R15, R21 ;  /* 0x0000000f02027223 */ /* 0x000fe20000010015 */
[----:B------:R-:W-:Y:S02]  /*8b40*/  HADD2.F32 R13, -RZ, R13.H0_H0 ;  /* 0x2000000dff0d7230 */ /* 0x000fe40000004100 */
[----:B------:R-:W-:Y:S01]  /*8b50*/  FMUL.FTZ R10, R6, R9 ;  /* 0x00000009060a7220 */ /* 0x000fe20000410000 */
[----:B------:R-:W-:-:S02]  /*8b60*/  HADD2.F32 R5, -RZ, R5.H1_H1 ;  /* 0x30000005ff057230 */ /* 0x000fc40000004100 */
        /* <DEDUP_REMOVED lines=8> */
[C---:B------:R-:W-:Y:S01]  /*8bf0*/  FFMA.FTZ R5, R3.reuse, R4, -R6 ;  /* 0x0000000403057223 */ /* 0x040fe20000010806 */
[----:B------:R-:W-:Y:S01]  /*8c00*/  F2FP.F16.F32.PACK_AB R4, R2, R11 ;  /* 0x0000000b0204723e */ /* 0x000fe200000000ff */
[----:B------:R-:W-:Y:S01]  /*8c10*/  FFMA.FTZ R8, R3, R8, R15 ;  /* 0x0000000803087223 */ /* 0x000fe2000001000f */
[----:B------:R-:W-:-:S04]  /*8c20*/  F2FP.F16.F32.PACK_AB R6, R9, R10 ;  /* 0x0000000a0906723e */ /* 0x000fc800000000ff */
[----:B------:R-:W-:-:S05]  /*8c30*/  F2FP.F16.F32.PACK_AB R5, R8, R5 ;  /* 0x000000050805723e */ /* 0x000fca00000000ff */
[----:B------:R2:W-:Y:S01]  /*8c40*/  STS.128 [R0+0x2000], R4 ;  /* 0x0020000400007388 */ /* 0x0005e20000000c00 */
[----:B------:R-:W-:Y:S05]  /*8c50*/  BRA `(.L_x_12982) ;  /* 0x0000001000e07947 */ /* 0x000fea0003800000 */
.L_x_12969:
        /* <DEDUP_REMOVED lines=41> */
[----:B--2---:R-:W-:Y:S01]  /*8ef0*/  @!P1 IMAD.X R7, R2, 0x1, R21, P2 ;  /* 0x0000000102079824 */ /* 0x004fe200010e0615 */
[----:B---3--:R-:W-:-:S04]  /*8f00*/  @!P1 IADD3 R14, P2, R14, R5, RZ ;  /* 0x000000050e0e9210 */ /* 0x008fc80007f5e0ff */
[----:B------:R-:W2:Y:S01]  /*8f10*/  @!P1 LD.E.128 R8, desc[UR44][R6.64] ;  /* 0x0000002c06089980 */ /* 0x000ea2000c101d00 */
[----:B----4-:R-:W-:-:S05]  /*8f20*/  @!P1 IADD3.X R3, R4, R21, RZ, P2, !PT ;  /* 0x0000001504039210 */ /* 0x010fca00017fe4ff */
        /* <DEDUP_REMOVED lines=16> */
[----:B------:R-:W-:Y:S02]  /*9030*/  PRMT R81, R3, 0x7610, R81 ;  /* 0x0000761003517816 */ /* 0x000fe40000000051 */
[----:B------:R-:W-:Y:S01]  /*9040*/  CS2R R2, SRZ ;  /* 0x0000000000027805 */ /* 0x000fe2000001ff00 */
[----:B---3--:R-:W-:-:S02]  /*9050*/  @!P1 IMAD.MOV.U32 R20, RZ, RZ, R4 ;  /* 0x000000ffff149224 */ /* 0x008fc400078e0004 */
[----:B------:R-:W-:Y:S02]  /*9060*/  @!P1 IMAD.MOV.U32 R2, RZ, RZ, R6 ;  /* 0x000000ffff029224 */ /* 0x000fe400078e0006 */
[----:B------:R-:W-:Y:S02]  /*9070*/  @!P1 IMAD.MOV.U32 R21, RZ, RZ, R5 ;  /* 0x000000ffff159224 */ /* 0x000fe400078e0005 */
[----:B------:R-:W-:Y:S02]  /*9080*/  @!P1 IMAD.MOV.U32 R3, RZ, RZ, R7 ;  /* 0x000000ffff039224 */ /* 0x000fe400078e0007 */
[----:B------:R-:W-:Y:S02]  /*9090*/  IMAD.MOV.U32 R4, RZ, RZ, R2 ;  /* 0x000000ffff047224 */ /* 0x000fe400078e0002 */
[----:B------:R-:W-:Y:S02]  /*90a0*/  IMAD.MOV.U32 R6, RZ, RZ, R20 ;  /* 0x000000ffff067224 */ /* 0x000fe400078e0014 */
[----:B------:R-:W-:-:S02]  /*90b0*/  IMAD.MOV.U32 R7, RZ, RZ, R21 ;  /* 0x000000ffff077224 */ /* 0x000fc400078e0015 */
[----:B------:R-:W-:Y:S01]  /*90c0*/  IMAD.MOV.U32 R8, RZ, RZ, R58 ;  /* 0x000000ffff087224 */ /* 0x000fe200078e003a */
[----:B------:R-:W-:Y:S01]  /*90d0*/  PRMT R67, R4, 0x5410, R6 ;  /* 0x0000541004437816 */ /* 0x000fe20000000006 */
[----:B------:R-:W-:Y:S01]  /*90e0*/  IMAD.MOV.U32 R9, RZ, RZ, R59 ;  /* 0x000000ffff097224 */ /* 0x000fe200078e003b */
[----:B------:R-:W-:Y:S01]  /*90f0*/  PRMT R63, R7, 0x7610, R63 ;  /* 0x00007610073f7816 */ /* 0x000fe2000000003f */
[----:B------:R-:W-:Y:S01]  /*9100*/  IMAD.MOV.U32 R5, RZ, RZ, R3 ;  /* 0x000000ffff057224 */ /* 0x000fe200078e0003 */
[----:B------:R-:W-:Y:S02]  /*9110*/  CS2R R6, SRZ ;  /* 0x0000000000067805 */ /* 0x000fe4000001ff00 */
[----:B------:R-:W-:Y:S02]  /*9120*/  PRMT R28, R8, 0x5410, R9 ;  /* 0x00005410081c7816 */ /* 0x000fe40000000009 */
[----:B01--4-:R-:W-:-:S07]  /*9130*/  PRMT R81, R81, 0x5410, R5 ;  /* 0x0000541051517816 */ /* 0x013fce0000000005 */
.L_x_13299:
        /* <DEDUP_REMOVED lines=24> */
.L_x_12987:
[----:B------:R-:W-:Y:S05]  /*92c0*/  BSYNC B1 ;  /* 0x0000000000017941 */ /* 0x000fea0003800000 */
.L_x_12986:
[----:B------:R-:W0:Y:S01]  /*92d0*/  SYNCS.PHASECHK.TRANS64.TRYWAIT P1, [R148+URZ+0x32400], R13 ;  /* 0x0324000d940075a7 */ /* 0x000e22000802017f */
[----:B------:R-:W-:Y:S04]  /*92e0*/  BSSY B1, `(.L_x_12988) ;  /* 0x0000002000017945 */ /* 0x000fe80003800000 */
[----:B0-----:R-:W-:Y:S05]  /*92f0*/  @!P1 BRA `(.L_x_12989) ;  /* 0x000002dc004c9947 */ /* 0x001fea0003800000 */
.L_x_13300:
[----:B------:R-:W-:Y:S05]  /*9300*/  BSYNC B1 ;  /* 0x0000000000017941 */ /* 0x000fea0003800000 */
.L_x_12988:
[----:B------:R-:W2:Y:S01]  /*9310*/  LDL R0, [R1+0x50] ;  /* 0x0000500001007983 */ /* 0x000ea20000100800 */
[----:B-----5:R-:W-:Y:S01]  /*9320*/  IMAD.MOV.U32 R12, RZ, RZ, R6 ;  /* 0x000000ffff0c7224 */ /* 0x020fe200078e0006 */
[----:B------:R-:W-:Y:S01]  /*9330*/  BSSY B1, `(.L_x_12990) ;  /* 0x000006f000017945 */ /* 0x000fe20003800000 */
[----:B0-----:R-:W-:Y:S02]  /*9340*/  IMAD.MOV.U32 R13, RZ, RZ, R7 ;  /* 0x000000ffff0d7224 */ /* 0x001fe400078e0007 */
[----:B------:R-:W-:Y:S02]  /*9350*/  IMAD.MOV.U32 R14, RZ, RZ, R4 ;  /* 0x000000ffff0e7224 */ /* 0x000fe400078e0004 */
[----:B------:R-:W-:Y:S02]  /*9360*/  IMAD.MOV.U32 R83, RZ, RZ, R8 ;  /* 0x000000ffff537224 */ /* 0x000fe400078e0008 */
[----:B------:R-:W-:Y:S02]  /*9370*/  IMAD.MOV.U32 R84, RZ, RZ, R9 ;  /* 0x000000ffff547224 */ /* 0x000fe400078e0009 */
[----:B--2---:R-:W-:Y:S01]  /*9380*/  IMAD R0, R0, -0x80, R55 ;  /* 0xffffff8000007824 */ /* 0x004fe200078e0237 */
[----:B------:R-:W-:Y:S01]  /*9390*/  PRMT R55, R12, 0x5410, R13 ;  /* 0x000054100c377816 */ /* 0x000fe2000000000d */
[----:B------:R-:W-:-:S03]  /*93a0*/  IMAD.MOV.U32 R12, RZ, RZ, R5 ;  /* 0x000000ffff0c7224 */ /* 0x000fc600078e0005 */
[----:B------:R-:W-:Y:S02]  /*93b0*/  VIMNMX R13, R0, 0x80, PT ;  /* 0x00000080000d7848 */ /* 0x000fe40003fe0100 */
[----:B------:R-:W-:Y:S01]  /*93c0*/  PRMT R0, R14, 0x7610, R0 ;  /* 0x000076100e007816 */ /* 0x000fe20000000000 */
[----:B------:R-:W-:Y:S01]  /*93d0*/  IMAD.MOV.U32 R14, RZ, RZ, R10 ;  /* 0x000000ffff0e7224 */ /* 0x000fe200078e000a */
[-C--:B------:R-:W-:Y:S02]  /*93e0*/  ISETP.GE.OR P1, PT, R156, R13.reuse, P0 ;  /* 0x0000000d9c00720c */ /* 0x080fe40000726670 */
[----:B------:R-:W-:Y:S01]  /*93f0*/  PRMT R82, R12, 0x7610, R82 ;  /* 0x000076100c527816 */ /* 0x000fe20000000052 */
[----:B------:R-:W-:Y:S01]  /*9400*/  IMAD.IADD R12, R22, 0x1, R61 ;  /* 0x00000001160c7824 */ /* 0x000fe200078e023d */
[----:B------:R-:W-:Y:S02]  /*9410*/  ISETP.GE.OR P0, PT, R166, R13, P0 ;  /* 0x0000000da600720c */ /* 0x000fe40000706670 */
[----:B------:R-:W-:-:S02]  /*9420*/  MOV R13, R11 ;  /* 0x0000000b000d7202 */ /* 0x000fc40000000f00 */
[----:B------:R-:W-:Y:S02]  /*9430*/  PRMT R60, R14, 0x7610, R60 ;  /* 0x000076100e3c7816 */ /* 0x000fe4000000003c */
[----:B------:R-:W-:Y:S02]  /*9440*/  PRMT R0, R0, 0x5410, R13 ;  /* 0x0000541000007816 */ /* 0x000fe4000000000d */
[----:B------:R-:W-:Y:S01]  /*9450*/  LOP3.LUT R62, R12, 0x38, RZ, 0xc0, !PT ;  /* 0x000000380c3e7812 */ /* 0x000fe200078ec0ff */
[----:B------:R-:W-:Y:S06]  /*9460*/  @P1 BRA `(.L_x_12991) ;  /* 0x00000004006c1947 */ /* 0x000fec0003800000 */
[----:B------:R-:W-:Y:S01]  /*9470*/  LOP3.LUT R13, R197, 0x38, R22, 0xf8, !PT ;  /* 0x00000038c50d7812 */ /* 0x000fe200078ef816 */
[----:B------:R-:W-:Y:S01]  /*9480*/  HADD2.F32 R63, -RZ, R63.H0_H0 ;  /* 0x2000003fff3f7230 */ /* 0x000fe20000004100 */
[----:B------:R-:W-:Y:S01]  /*9490*/  LOP3.LUT R25, R206, R62, R197, 0x1e, !PT ;  /* 0x0000003ece197212 */ /* 0x000fe200078e1ec5 */
[--C-:B------:R-:W-:Y:S01]  /*94a0*/  HADD2.F32 R61, -RZ, R28.reuse.H1_H1 ;  /* 0x3000001cff3d7230 */ /* 0x100fe20000004100 */
[----:B------:R-:W-:Y:S01]  /*94b0*/  LOP3.LUT R13, R13, R206, RZ, 0x3c, !PT ;  /* 0x000000ce0d0d7212 */ /* 0x000fe200078e3cff */
[----:B------:R-:W-:Y:S01]  /*94c0*/  HADD2.F32 R28, -RZ, R28.H0_H0 ;  /* 0x2000001cff1c7230 */ /* 0x000fe20000004100 */
[----:B------:R-:W-:Y:S01]  /*94d0*/  SHF.R.U64 R79, R56, 0x10, R57 ;  /* 0x00000010384f7819 */ /* 0x000fe20000001239 */
[C---:B------:R-:W-:Y:S01]  /*94e0*/  IMAD.IADD R25, R198.reuse, 0x1, R25 ;  /* 0x00000001c6197824 */ /* 0x040fe200078e0219 */
[----:B------:R-:W-:Y:S01]  /*94f0*/  SHF.R.U32.HI R64, RZ, 0x10, R21 ;  /* 0x00000010ff407819 */ /* 0x000fe20000011615 */
[----:B------:R-:W-:Y:S01]  /*9500*/  IMAD.IADD R13, R198, 0x1, R13 ;  /* 0x00000001c60d7824 */ /* 0x000fe200078e020d */
[--C-:B------:R-:W-:Y:S01]  /*9510*/  SHF.R.U64 R76, R2, 0x10, R3.reuse ;  /* 0x00000010024c7819 */ /* 0x100fe20000001203 */
[--C-:B------:R-:W-:Y:S01]  /*9520*/  IMAD R71, R25, 0x2, R148.reuse ;  /* 0x0000000219477824 */ /* 0x100fe200078e0294 */
[----:B------:R-:W-:Y:S01]  /*9530*/  SHF.R.U32.HI R75, RZ, 0x10, R3 ;  /* 0x00000010ff4b7819 */ /* 0x000fe20000011603 */
[----:B------:R-:W-:Y:S01]  /*9540*/  IMAD R69, R13, 0x2, R148 ;  /* 0x000000020d457824 */ /* 0x000fe200078e0294 */
[----:B------:R-:W-:Y:S01]  /*9550*/  SHF.R.U32.HI R65, RZ, 0x10, R59 ;  /* 0x00000010ff417819 */ /* 0x000fe2000001163b */
[----:B------:R-:W-:Y:S01]  /*9560*/  HADD2.F32 R64, -RZ, R64.H0_H0 ;  /* 0x20000040ff407230 */ /* 0x000fe20000004100 */
[----:B------:R-:W0:Y:S01]  /*9570*/  LDS.128 R24, [R71+0x18400] ;  /* 0x0184000047187984 */ /* 0x000e220000000c00 */
[----:B------:R-:W-:-:S02]  /*9580*/  SHF.R.U32.HI R78, RZ, 0x10, R57 ;  /* 0x00000010ff4e7819 */ /* 0x000fc40000011639 */
[----:B------:R-:W-:Y:S01]  /*9590*/  SHF.R.U64 R80, R58, 0x10, R59 ;  /* 0x000000103a507819 */ /* 0x000fe2000000123b */
[----:B------:R-:W1:Y:S01]  /*95a0*/  LDS.128 R12, [R69+0x18400] ;  /* 0x01840000450c7984 */ /* 0x000e620000000c00 */
[----:B------:R-:W-:Y:S01]  /*95b0*/  SHF.R.U64 R77, R20, 0x10, R21 ;  /* 0x00000010144d7819 */ /* 0x000fe20000001215 */
[--C-:B0-----:R-:W-:Y:S02]  /*95c0*/  HADD2.F32 R56, -RZ, R25.reuse.H0_H0 ;  /* 0x20000019ff387230 */ /* 0x101fe40000004100 */
[----:B------:R-:W-:Y:S02]  /*95d0*/  HADD2.F32 R57, -RZ, R25.H1_H1 ;  /* 0x30000019ff397230 */ /* 0x000fe40000004100 */
[--C-:B-1----:R-:W-:Y:S02]  /*95e0*/  HADD2.F32 R3, -RZ, R13.reuse.H0_H0 ;  /* 0x2000000dff037230 */ /* 0x102fe40000004100 */
[C---:B------:R-:W-:Y:S01]  /*95f0*/  FMUL.FTZ R66, R56.reuse, R63 ;  /* 0x0000003f38427220 */ /* 0x040fe20000410000 */
[----:B------:R-:W-:Y:S01]  /*9600*/  FMUL.FTZ R68, R56, R61 ;  /* 0x0000003d38447220 */ /* 0x000fe20000410000 */
[----:B------:R-:W-:-:S02]  /*9610*/  HADD2.F32 R13, -RZ, R13.H1_H1 ;  /* 0x3000000dff0d7230 */ /* 0x000fc40000004100 */
[----:B------:R-:W-:Y:S01]  /*9620*/  FMUL.FTZ R70, R57, R64 ;  /* 0x0000004039467220 */ /* 0x000fe20000410000 */
[C---:B------:R-:W-:Y:S01]  /*9630*/  FFMA.FTZ R66, R3.reuse, R61, -R66 ;  /* 0x0000003d03427223 */ /* 0x040fe20000010842 */
[----:B------:R-:W-:Y:S02]  /*9640*/  HADD2.F32 R56, -RZ, R65.H0_H0 ;  /* 0x20000041ff387230 */ /* 0x000fe40000004100 */
[----:B------:R-:W-:Y:S01]  /*9650*/  FFMA.FTZ R68, R3, R63, R68 ;  /* 0x0000003f03447223 */ /* 0x000fe20000010044 */
[----:B------:R-:W-:Y:S02]  /*9660*/  HADD2.F32 R25, -RZ, R24.H0_H0 ;  /* 0x20000018ff197230 */ /* 0x000fe40000004100 */
[----:B------:R-:W-:Y:S02]  /*9670*/  HADD2.F32 R61, -RZ, R67.H1_H1 ;  /* 0x30000043ff3d7230 */ /* 0x000fe40000004100 */
[----:B------:R-:W-:Y:S01]  /*9680*/  FMUL.FTZ R74, R57, R56 ;  /* 0x00000038394a7220 */ /* 0x000fe20000410000 */
[----:B------:R-:W-:-:S02]  /*9690*/  HADD2.F32 R2, -RZ, R12.H0_H0 ;  /* 0x2000000cff027230 */ /* 0x000fc40000004100 */
[----:B------:R-:W-:Y:S01]  /*96a0*/  FFMA.FTZ R65, R13, R56, -R70 ;  /* 0x000000380d417223 */ /* 0x000fe20000010846 */
[CC--:B------:R-:W-:Y:S01]  /*96b0*/  FMUL.FTZ R56, R25.reuse, R28.reuse ;  /* 0x0000001c19387220 */ /* 0x0c0fe20000410000 */
[-C--:B------:R-:W-:Y:S01]  /*96c0*/  FMUL.FTZ R3, R25, R61.reuse ;  /* 0x0000003d19037220 */ /* 0x080fe20000410000 */
[----:B------:R-:W-:Y:S02]  /*96d0*/  HADD2.F32 R58, -RZ, R26.H0_H0 ;  /* 0x2000001aff3a7230 */ /* 0x000fe40000004100 */
[C---:B------:R-:W-:Y:S01]  /*96e0*/  FFMA.FTZ R61, R2.reuse, R61, R56 ;  /* 0x0000003d023d7223 */ /* 0x040fe20000010038 */
[----:B------:R-:W-:Y:S01]  /*96f0*/  FFMA.FTZ R63, R2, R28, -R3 ;  /* 0x0000001c023f7223 */ /* 0x000fe20000010803 */
[----:B------:R-:W-:Y:S02]  /*9700*/  HADD2.F32 R59, -RZ, R27.H0_H0 ;  /* 0x2000001bff3b7230 */ /* 0x000fe40000004100 */
[----:B------:R-:W-:Y:S02]  /*9710*/  HADD2.F32 R57, -RZ, R67.H0_H0 ;  /* 0x20000043ff397230 */ /* 0x000fe40000004100 */
[----:B------:R-:W-:Y:S01]  /*9720*/  FFMA.FTZ R67, R13, R64, R74 ;  /* 0x000000400d437223 */ /* 0x000fe2000001004a */
[----:B------:R-:W-:-:S02]  /*9730*/  HADD2.F32 R3, -RZ, R60.H1_H1 ;  /* 0x3000003cff037230 */ /* 0x000fc40000004100 */
[--C-:B------:R-:W-:Y:S02]  /*9740*/  HADD2.F32 R56, -RZ, R81.reuse.H1_H1 ;  /* 0x30000051ff387230 */ /* 0x100fe40000004100 */
[C---:B------:R-:W-:Y:S01]  /*9750*/  FMUL.FTZ R13, R58.reuse, R57 ;  /* 0x000000393a0d7220 */ /* 0x040fe20000410000 */
[----:B------:R-:W-:Y:S02]  /*9760*/  HADD2.F32 R2, -RZ, R81.H0_H0 ;  /* 0x20000051ff027230 */ /* 0x000fe40000004100 */
[----:B------:R-:W-:Y:S01]  /*9770*/  FMUL.FTZ R25, R58, R3 ;  /* 0x000000033a197220 */ /* 0x000fe20000410000 */
[----:B------:R-:W-:Y:S02]  /*9780*/  HADD2.F32 R20, -RZ, R14.H0_H0 ;  /* 0x2000000eff147230 */ /* 0x000fe40000004100 */
[C---:B------:R-:W-:Y:S01]  /*9790*/  FMUL.FTZ R70, R59.reuse, R56 ;  /* 0x000000383b467220 */ /* 0x040fe20000410000 */
[----:B------:R-:W-:Y:S02]  /*97a0*/  HADD2.F32 R21, -RZ, R15.H0_H0 ;  /* 0x2000000fff157230 */ /* 0x000fe40000004100 */
[----:B------:R-:W-:Y:S01]  /*97b0*/  FMUL.FTZ R59, R59, R2 ;  /* 0x000000023b3b7220 */ /* 0x000fe20000410000 */
[----:B------:R-:W-:-:S02]  /*97c0*/  HADD2.F32 R27, -RZ, R27.H1_H1 ;  /* 0x3000001bff1b7230 */ /* 0x000fc40000004100 */
[C---:B------:R-:W-:Y:S01]  /*97d0*/  FFMA.FTZ R64, R20.reuse, R3, -R13 ;  /* 0x0000000314407223 */ /* 0x040fe2000001080d */
[----:B------:R-:W-:Y:S02]  /*97e0*/  HADD2.F32 R58, -RZ, R75.H0_H0 ;  /* 0x2000004bff3a7230 */ /* 0x000fe40000004100 */
[C---:B------:R-:W-:Y:S01]  /*97f0*/  FFMA.FTZ R70, R21.reuse, R2, -R70 ;  /* 0x0000000215467223 */ /* 0x040fe20000010846 */
[----:B------:R-:W-:Y:S02]  /*9800*/  HADD2.F32 R28, -RZ, R78.H0_H0 ;  /* 0x2000004eff1c7230 */ /* 0x000fe40000004100 */
[----:B------:R-:W-:Y:S01]  /*9810*/  FFMA.FTZ R59, R21, R56, R59 ;  /* 0x00000038153b7223 */ /* 0x000fe2000001003b */
[----:B------:R-:W-:Y:S02]  /*9820*/  HADD2.F32 R15, -RZ, R15.H1_H1 ;  /* 0x3000000fff0f7230 */ /* 0x000fe40000004100 */
[----:B------:R-:W-:Y:S01]  /*9830*/  FFMA.FTZ R20, R20, R57, R25 ;  /* 0x0000003914147223 */ /* 0x000fe20000010019 */
[----:B------:R-:W-:-:S02]  /*9840*/  HADD2.F32 R24, -RZ, R24.H1_H1 ;  /* 0x30000018ff187230 */ /* 0x000fc40000004100 */
[C---:B------:R-:W-:Y:S01]  /*9850*/  FMUL.FTZ R74, R27.reuse, R58 ;  /* 0x0000003a1b4a7220 */ /* 0x040fe20000410000 */
[-C--:B------:R-:W-:Y:S01]  /*9860*/  FMUL.FTZ R2, R27, R28.reuse ;  /* 0x0000001c1b027220 */ /* 0x080fe20000410000 */
[----:B------:R-:W-:Y:S02]  /*9870*/  HADD2.F32 R21, -RZ, R77.H0_H0 ;  /* 0x2000004dff157230 */ /* 0x000fe40000004100 */
[----:B------:R-:W-:Y:S02]  /*9880*/  HADD2.F32 R26, -RZ, R26.H1_H1 ;  /* 0x3000001aff1a7230 */ /* 0x000fe40000004100 */
[C---:B------:R-:W-:Y:S01]  /*9890*/  FFMA.FTZ R57, R15.reuse, R28, -R74 ;  /* 0x0000001c0f397223 */ /* 0x040fe2000001084a */
[----:B------:R-:W-:Y:S02]  /*98a0*/  HADD2.F32 R3, -RZ, R80.H0_H0 ;  /* 0x20000050ff037230 */ /* 0x000fe40000004100 */
[----:B------:R-:W-:Y:S01]  /*98b0*/  FFMA.FTZ R58, R15, R58, R2 ;  /* 0x0000003a0f3a7223 */ /* 0x000fe20000010002 */
[----:B------:R-:W-:-:S02]  /*98c0*/  HADD2.F32 R25, -RZ, R76.H0_H0 ;  /* 0x2000004cff197230 */ /* 0x000fc40000004100 */
[C---:B------:R-:W-:Y:S01]  /*98d0*/  FMUL.FTZ R15, R24.reuse, R21 ;  /* 0x00000015180f7220 */ /* 0x040fe20000410000 */
[----:B------:R-:W-:Y:S02]  /*98e0*/  HADD2.F32 R13, -RZ, R79.H0_H0 ;  /* 0x2000004fff0d7230 */ /* 0x000fe40000004100 */
[----:B------:R-:W-:Y:S01]  /*98f0*/  FMUL.FTZ R24, R24, R3 ;  /* 0x0000000318187220 */ /* 0x000fe20000410000 */
[----:B------:R-:W-:Y:S02]  /*9900*/  HADD2.F32 R12, -RZ, R12.H1_H1 ;  /* 0x3000000cff0c7230 */ /* 0x000fe40000004100 */
[C---:B------:R-:W-:Y:S01]  /*9910*/  FMUL.FTZ R27, R26.reuse, R25 ;  /* 0x000000191a1b7220 */ /* 0x040fe20000410000 */
        /* <DEDUP_REMOVED lines=16> */
.L_x_12991:
[----:B------:R-:W-:Y:S05]  /*9a20*/  BSYNC B1 ;  /* 0x0000000000017941 */ /* 0x000fea0003800000 */
.L_x_12990:
[----:B------:R-:W-:Y:S02]  /*9a30*/  PRMT R56, R83, 0x7610, R56 ;  /* 0x0000761053387816 */ /* 0x000fe40000000038 */
[----:B------:R-:W-:Y:S01]  /*9a40*/  PRMT R21, R84, 0x7610, R21 ;  /* 0x0000761054157816 */ /* 0x000fe20000000015 */
[----:B------:R-:W-:Y:S06]  /*9a50*/  @P0 BRA `(.L_x_12982) ;  /* 0x0000000400600947 */ /* 0x000fec0003800000 */
[----:B------:R-:W2:Y:S01]  /*9a60*/  LDL R67, [R1+0x458] ;  /* 0x0004580001437983 */ /* 0x000ea20000100800 */
[----:B------:R-:W-:Y:S01]  /*9a70*/  LOP3.LUT R3, R207, R62, R199, 0x1e, !PT ;  /* 0x0000003ecf037212 */ /* 0x000fe200078e1ec7 */
[----:B------:R-:W-:Y:S01]  /*9a80*/  HADD2.F32 R21, -RZ, R21.H0_H0 ;  /* 0x20000015ff157230 */ /* 0x000fe20000004100 */
[----:B------:R-:W-:Y:S01]  /*9a90*/  SHF.R.U64 R63, R8, 0x10, R9 ;  /* 0x00000010083f7819 */ /* 0x000fe20000001209 */
[----:B------:R-:W-:Y:S01]  /*9aa0*/  HADD2.F32 R60, -RZ, R60.H0_H0 ;  /* 0x2000003cff3c7230 */ /* 0x000fe20000004100 */
[----:B------:R-:W-:Y:S01]  /*9ab0*/  SHF.R.U64 R62, R10, 0x10, R11 ;  /* 0x000000100a3e7819 */ /* 0x000fe2000000120b */
[----:B------:R-:W-:Y:S01]  /*9ac0*/  IMAD.IADD R3, R208, 0x1, R3 ;  /* 0x00000001d0037824 */ /* 0x000fe200078e0203 */
[----:B------:R-:W-:Y:S01]  /*9ad0*/  SHF.R.U32.HI R61, RZ, 0x10, R11 ;  /* 0x00000010ff3d7819 */ /* 0x000fe2000001160b */
[----:B------:R-:W-:Y:S01]  /*9ae0*/  HADD2.F32 R11, -RZ, R82.H0_H0 ;  /* 0x20000052ff0b7230 */ /* 0x000fe20000004100 */
[----:B------:R-:W-:Y:S01]  /*9af0*/  SHF.R.U32.HI R20, RZ, 0x10, R9 ;  /* 0x00000010ff147819 */ /* 0x000fe20000011609 */
[----:B------:R-:W-:Y:S01]  /*9b00*/  IMAD R3, R3, 0x2, R148 ;  /* 0x0000000203037824 */ /* 0x000fe200078e0294 */
[----:B------:R-:W-:-:S02]  /*9b10*/  SHF.R.U64 R66, R4, 0x10, R5 ;  /* 0x0000001004427819 */ /* 0x000fc40000001205 */
[----:B------:R-:W-:Y:S01]  /*9b20*/  SHF.R.U32.HI R28, RZ, 0x10, R5 ;  /* 0x00000010ff1c7819 */ /* 0x000fe20000011605 */
[----:B------:R-:W-:Y:S01]  /*9b30*/  HADD2.F32 R20, -RZ, R20.H0_H0 ;  /* 0x20000014ff147230 */ /* 0x000fe20000004100 */
[----:B0-----:R-:W0:Y:S01]  /*9b40*/  LDS.128 R24, [R3+0x18400] ;  /* 0x0184000003187984 */ /* 0x001e220000000c00 */
[--C-:B------:R-:W-:Y:S02]  /*9b50*/  SHF.R.U64 R65, R6, 0x10, R7.reuse ;  /* 0x0000001006417819 */ /* 0x100fe40000001207 */
[----:B------:R-:W-:Y:S01]  /*9b60*/  SHF.R.U32.HI R64, RZ, 0x10, R7 ;  /* 0x00000010ff407819 */ /* 0x000fe20000011607 */
[--C-:B0-----:R-:W-:Y:S02]  /*9b70*/  HADD2.F32 R8, -RZ, R25.reuse.H0_H0 ;  /* 0x20000019ff087230 */ /* 0x101fe40000004100 */
[----:B------:R-:W-:Y:S02]  /*9b80*/  HADD2.F32 R25, -RZ, R25.H1_H1 ;  /* 0x30000019ff197230 */ /* 0x000fe40000004100 */
[----:B------:R-:W-:-:S02]  /*9b90*/  HADD2.F32 R7, -RZ, R24.H0_H0 ;  /* 0x20000018ff077230 */ /* 0x000fc40000004100 */
[C---:B------:R-:W-:Y:S01]  /*9ba0*/  FMUL.FTZ R57, R8.reuse, R21 ;  /* 0x0000001508397220 */ /* 0x040fe20000410000 */
[----:B------:R-:W-:Y:S01]  /*9bb0*/  FMUL.FTZ R59, R8, R11 ;  /* 0x0000000b083b7220 */ /* 0x000fe20000410000 */
[----:B------:R-:W-:Y:S02]  /*9bc0*/  HADD2.F32 R8, -RZ, R28.H0_H0 ;  /* 0x2000001cff087230 */ /* 0x000fe40000004100 */
[----:B------:R-:W-:Y:S01]  /*9bd0*/  FMUL.FTZ R28, R25, R20 ;  /* 0x00000014191c7220 */ /* 0x000fe20000410000 */
[----:B------:R-:W-:Y:S02]  /*9be0*/  HADD2.F32 R9, -RZ, R26.H0_H0 ;  /* 0x2000001aff097230 */ /* 0x000fe40000004100 */
[--C-:B------:R-:W-:Y:S02]  /*9bf0*/  HADD2.F32 R10, -RZ, R27.reuse.H0_H0 ;  /* 0x2000001bff0a7230 */ /* 0x100fe40000004100 */
[----:B------:R-:W-:Y:S02]  /*9c00*/  HADD2.F32 R27, -RZ, R27.H1_H1 ;  /* 0x3000001bff1b7230 */ /* 0x000fe40000004100 */
[----:B------:R-:W-:-:S02]  /*9c10*/  HADD2.F32 R24, -RZ, R24.H1_H1 ;  /* 0x30000018ff187230 */ /* 0x000fc40000004100 */
[----:B------:R-:W-:Y:S01]  /*9c20*/  HADD2.F32 R26, -RZ, R26.H1_H1 ;  /* 0x3000001aff1a7230 */ /* 0x000fe20000004100 */
[----:B--2---:R-:W0:Y:S02]  /*9c30*/  LDS.128 R12, [R67+0x18400] ;  /* 0x01840000430c7984 */ /* 0x004e240000000c00 */
[--C-:B0-----:R-:W-:Y:S02]  /*9c40*/  HADD2.F32 R4, -RZ, R13.reuse.H0_H0 ;  /* 0x2000000dff047230 */ /* 0x101fe40000004100 */
[----:B------:R-:W-:Y:S02]  /*9c50*/  HADD2.F32 R13, -RZ, R13.H1_H1 ;  /* 0x3000000dff0d7230 */ /* 0x000fe40000004100 */
[----:B------:R-:W-:Y:S02]  /*9c60*/  HADD2.F32 R2, -RZ, R12.H0_H0 ;  /* 0x2000000cff027230 */ /* 0x000fe40000004100 */
[----:B------:R-:W-:Y:S01]  /*9c70*/  FFMA.FTZ R57, R4, R11, -R57 ;  /* 0x0000000b04397223 */ /* 0x000fe20000010839 */
[----:B------:R-:W-:-:S02]  /*9c80*/  HADD2.F32 R11, -RZ, R56.H0_H0 ;  /* 0x20000038ff0b7230 */ /* 0x000fc40000004100 */
[----:B------:R-:W-:Y:S01]  /*9c90*/  FFMA.FTZ R59, R4, R21, R59 ;  /* 0x00000015043b7223 */ /* 0x000fe2000001003b */
[----:B------:R-:W-:Y:S02]  /*9ca0*/  HADD2.F32 R4, -RZ, R0.H0_H0 ;  /* 0x20000000ff047230 */ /* 0x000fe40000004100 */
[-C--:B------:R-:W-:Y:S01]  /*9cb0*/  FMUL.FTZ R56, R25, R8.reuse ;  /* 0x0000000819387220 */ /* 0x080fe20000410000 */
[----:B------:R-:W-:Y:S01]  /*9cc0*/  FFMA.FTZ R28, R13, R8, -R28 ;  /* 0x000000080d1c7223 */ /* 0x000fe2000001081c */
[C---:B------:R-:W-:Y:S01]  /*9cd0*/  FMUL.FTZ R21, R7.reuse, R11 ;  /* 0x0000000b07157220 */ /* 0x040fe20000410000 */
[----:B------:R-:W-:Y:S02]  /*9ce0*/  HADD2.F32 R5, -RZ, R14.H0_H0 ;  /* 0x2000000eff057230 */ /* 0x000fe40000004100 */
[-C--:B------:R-:W-:Y:S01]  /*9cf0*/  FMUL.FTZ R8, R7, R4.reuse ;  /* 0x0000000407087220 */ /* 0x080fe20000410000 */
[----:B------:R-:W-:Y:S02]  /*9d00*/  HADD2.F32 R7, -RZ, R0.H1_H1 ;  /* 0x30000000ff077230 */ /* 0x000fe40000004100 */
[----:B------:R-:W-:Y:S01]  /*9d10*/  FFMA.FTZ R21, R2, R4, -R21 ;  /* 0x0000000402157223 */ /* 0x000fe20000010815 */
[----:B------:R-:W-:-:S02]  /*9d20*/  HADD2.F32 R4, -RZ, R55.H0_H0 ;  /* 0x20000037ff047230 */ /* 0x000fc40000004100 */
[----:B------:R-:W-:Y:S01]  /*9d30*/  FFMA.FTZ R8, R2, R11, R8 ;  /* 0x0000000b02087223 */ /* 0x000fe20000010008 */
[----:B------:R-:W-:Y:S01]  /*9d40*/  FMUL.FTZ R2, R9, R60 ;  /* 0x0000003c09027220 */ /* 0x000fe20000410000 */
[----:B------:R-:W-:Y:S02]  /*9d50*/  HADD2.F32 R55, -RZ, R55.H1_H1 ;  /* 0x30000037ff377230 */ /* 0x000fe40000004100 */
        /* <DEDUP_REMOVED lines=9> */
[----:B------:R-:W-:Y:S02]  /*9df0*/  HADD2.F32 R15, -RZ, R15.H1_H1 ;  /* 0x3000000fff0f7230 */ /* 0x000fe40000004100 */
[----:B------:R-:W-:Y:S01]  /*9e00*/  FFMA.FTZ R10, R5, R60, R58 ;  /* 0x0000003c050a7223 */ /* 0x000fe2000001003a */
[----:B------:R-:W-:Y:S01]  /*9e10*/  FFMA.FTZ R6, R6, R7, R4 ;  /* 0x0000000706067223 */ /* 0x000fe20000010004 */
[C---:B------:R-:W-:Y:S01]  /*9e20*/  FMUL.FTZ R58, R27.reuse, R2 ;  /* 0x000000021b3a7220 */ /* 0x040fe20000410000 */
[----:B------:R-:W-:Y:S01]  /*9e30*/  FMUL.FTZ R4, R27, R0 ;  /* 0x000000001b047220 */ /* 0x000fe20000410000 */
[----:B------:R-:W-:-:S02]  /*9e40*/  HADD2.F32 R9, -RZ, R63.H0_H0 ;  /* 0x2000003fff097230 */ /* 0x000fc40000004100 */
[----:B------:R-:W-:Y:S02]  /*9e50*/  HADD2.F32 R11, -RZ, R62.H0_H0 ;  /* 0x2000003eff0b7230 */ /* 0x000fe40000004100 */
        /* <DEDUP_REMOVED lines=24> */
.L_x_12982:
[----:B------:R-:W-:Y:S05]  /*9fe0*/  BSYNC B0 ;  /* 0x0000000000007941 */ /* 0x000fea0003800000 */
.L_x_12968:
        /* <DEDUP_REMOVED lines=8> */
.L_x_12965:
[----:B-----5:R-:W3:Y:S01]  /*a070*/  S2R R2, SR_TID.X ;  /* 0x0000000000027919 */ /* 0x020ee20000002100 */
[----:B-12---:R-:W-:Y:S01]  /*a080*/  IMAD.U32 R0, RZ, RZ, UR37 ;  /* 0x00000025ff007e24 */ /* 0x006fe2000f8e00ff */
[----:B------:R-:W-:Y:S05]  /*a090*/  WARPSYNC.ALL ;  /* 0x0000000000007948 */ /* 0x000fea0003800000 */
[----:B0-----:R-:W0:Y:S01]  /*a0a0*/  S2R R3, SR_SWINHI ;  /* 0x0000000000037919 */ /* 0x001e220000002f00 */
[----:B------:R-:W-:Y:S01]  /*a0b0*/  IMAD.U32 R8, RZ, RZ, UR37 ;  /* 0x00000025ff087e24 */ /* 0x000fe2000f8e00ff */
[----:B------:R-:W-:-:S04]  /*a0c0*/  IADD3 R0, P0, R0, 0x200, RZ ;  /* 0x0000020000007810 */ /* 0x000fc80007f1e0ff */
[----:B------:R-:W-:-:S05]  /*a0d0*/  IADD3 R8, P1, R8, 0x28, RZ ;  /* 0x0000002808087810 */ /* 0x000fca0007f3e0ff */
[----:B------:R-:W-:Y:S01]  /*a0e0*/  IMAD.X R9, RZ, RZ, UR36, P1 ;  /* 0x00000024ff097e24 */ /* 0x000fe200088e06ff */
[----:B---3--:R-:W-:-:S05]  /*a0f0*/  SHF.R.U32.HI R2, RZ, 0x7, R2 ;  /* 0x00000007ff027819 */ /* 0x008fca0000011602 */
[----:B------:R-:W-:Y:S01]  /*a100*/  VIADD R2, R2, 0x8 ;  /* 0x0000000802027836 */ /* 0x000fe20000000000 */
[----:B------:R-:W-:Y:S02]  /*a110*/  MOV R148, R148 ;  /* 0x0000009400947202 */ /* 0x000fe40000000f00 */
[----:B0-----:R-:W-:Y:S01]  /*a120*/  MOV R149, R3 ;  /* 0x0000000300957202 */ /* 0x001fe20000000f00 */
[----:B------:R-:W-:Y:S02]  /*a130*/  IMAD.X R3, RZ, RZ, UR36, P0 ;  /* 0x00000024ff037e24 */ /* 0x000fe400080e06ff */
[----:B------:R-:W-:Y:S01]  /*a140*/  IMAD.MOV.U32 R4, RZ, RZ, R35 ;  /* 0x000000ffff047224 */ /* 0x000fe200078e0023 */
[----:B------:R-:W-:Y:S01]  /*a150*/  UIADD3 UR4, UP0, UR37, 0x400, URZ ;  /* 0x0000040025047890 */ /* 0x000fe2000ff1e03f */
[----:B------:R-:W-:Y:S01]  /*a160*/  IMAD.MOV.U32 R5, RZ, RZ, R34 ;  /* 0x000000ffff057224 */ /* 0x000fe200078e0022 */
[----:B------:R0:W-:Y:S01]  /*a170*/  BAR.SYNC.DEFER_BLOCKING R2, 0x100 ;  /* 0x000400020000751d */ /* 0x0001e20000010000 */
[----:B------:R-:W-:Y:S01]  /*a180*/  IMAD.MOV.U32 R6, RZ, RZ, R39 ;  /* 0x000000ffff067224 */ /* 0x000fe200078e0027 */
[----:B------:R-:W-:Y:S01]  /*a190*/  UIADD3.X UR5, URZ, UR36, URZ, UP0, !UPT ;  /* 0x000000243f057290 */ /* 0x000fe200087fe43f */
[----:B------:R-:W-:-:S02]  /*a1a0*/  IMAD.MOV.U32 R7, RZ, RZ, R54 ;  /* 0x000000ffff077224 */ /* 0x000fc400078e0036 */
[----:B------:R-:W-:Y:S02]  /*a1b0*/  IMAD.MOV.U32 R10, RZ, RZ, R37 ;  /* 0x000000ffff0a7224 */ /* 0x000fe400078e0025 */
[----:B------:R-:W-:Y:S01]  /*a1c0*/  IMAD.MOV.U32 R11, RZ, RZ, R52 ;  /* 0x000000ffff0b7224 */ /* 0x000fe200078e0034 */
[----:B------:R1:W-:Y:S01]  /*a1d0*/  STL.128 [R1+0x170], R4 ;  /* 0x0001700401007387 */ /* 0x0003e20000100c00 */
[----:B0-----:R-:W-:Y:S02]  /*a1e0*/  IMAD.U32 R2, RZ, RZ, UR4 ;  /* 0x00000004ff027e24 */ /* 0x001fe4000f8e00ff */
[----:B------:R-:W-:Y:S01]  /*a1f0*/  IMAD.U32 R150, RZ, RZ, UR40 ;  /* 0x00000028ff967e24 */ /* 0x000fe2000f8e00ff */
[----:B------:R-:W-:Y:S01]  /*a200*/  STL.128 [R1+0x190], R8 ;  /* 0x0001900801007387 */ /* 0x000fe20000100c00 */
[----:B------:R-:W-:-:S05]  /*a210*/  IMAD.U32 R151, RZ, RZ, UR42 ;  /* 0x0000002aff977e24 */ /* 0x000fca000f8e00ff */
[----:B------:R-:W-:Y:S01]  /*a220*/  STL.128 [R1+0x180], R148 ;  /* 0x0001809401007387 */ /* 0x000fe20000100c00 */
[----:B-1----:R-:W-:Y:S02]  /*a230*/  IMAD.MOV.U32 R4, RZ, RZ, R50 ;  /* 0x000000ffff047224 */ /* 0x002fe400078e0032 */
[----:B------:R-:W-:Y:S02]  /*a240*/  IMAD.MOV.U32 R5, RZ, RZ, R51 ;  /* 0x000000ffff057224 */ /* 0x000fe400078e0033 */
[----:B------:R-:W-:Y:S02]  /*a250*/  IMAD.MOV.U32 R6, RZ, RZ, R49 ;  /* 0x000000ffff067224 */ /* 0x000fe400078e0031 */
[----:B------:R-:W-:-:S05]  /*a260*/  IMAD.MOV.U32 R7, RZ, RZ, R48 ;  /* 0x000000ffff077224 */ /* 0x000fca00078e0030 */
[----:B------:R0:W-:Y:S02]  /*a270*/  STL.128 [R1+0x1a0], R4 ;  /* 0x0001a00401007387 */ /* 0x0001e40000100c00 */
[----:B0-----:R-:W-:Y:S01]  /*a280*/  IMAD.MOV.U32 R4, RZ, RZ, R33 ;  /* 0x000000ffff047224 */ /* 0x001fe200078e0021 */
[----:B------:R-:W-:Y:S01]  /*a290*/  MOV R7, R53 ;  /* 0x0000003500077202 */ /* 0x000fe20000000f00 */
        /* <DEDUP_REMOVED lines=14> */
[----:B------:R-:W-:-:S02]  /*a380*/  IMAD.MOV.U32 R16, RZ, RZ, R31 ;  /* 0x000000ffff107224 */ /* 0x000fc400078e001f */
[----:B------:R-:W-:Y:S01]  /*a390*/  IMAD.MOV.U32 R17, RZ, RZ, R46 ;  /* 0x000000ffff117224 */ /* 0x000fe200078e002e */
[----:B------:R0:W-:Y:S04]  /*a3a0*/  STL.128 [R1+0x1e0], R4 ;  /* 0x0001e00401007387 */ /* 0x0001e80000100c00 */
[----:B------:R-:W-:Y:S01]  /*a3b0*/  STL.128 [R1+0x160], R16 ;  /* 0x0001601001007387 */ /* 0x000fe20000100c00 */
[----:B0-----:R-:W-:Y:S02]  /*a3c0*/  IMAD.MOV.U32 R6, RZ, RZ, R32 ;  /* 0x000000ffff067224 */ /* 0x001fe400078e0020 */
[----:B------:R-:W-:Y:S02]  /*a3d0*/  IMAD.MOV.U32 R7, RZ, RZ, R41 ;  /* 0x000000ffff077224 */ /* 0x000fe400078e0029 */
[----:B------:R-:W-:-:S02]  /*a3e0*/  IMAD.MOV.U32 R4, RZ, RZ, R0 ;  /* 0x000000ffff047224 */ /* 0x000fc400078e0000 */
[----:B------:R-:W-:Y:S02]  /*a3f0*/  IMAD.MOV.U32 R5, RZ, RZ, R3 ;  /* 0x000000ffff057224 */ /* 0x000fe400078e0003 */
[----:B------:R-:W-:Y:S01]  /*a400*/  IMAD.U32 R3, RZ, RZ, UR5 ;  /* 0x00000005ff037e24 */ /* 0x000fe2000f8e00ff */
[----:B------:R-:W-:Y:S01]  /*a410*/  UIADD3 UR5, UR37, 0x150, URZ ;  /* 0x0000015025057890 */ /* 0x000fe2000fffe03f */
[----:B------:R-:W-:Y:S01]  /*a420*/  VIADD R0, R172, 0xffffffff ;  /* 0xffffffffac007836 */ /* 0x000fe20000000000 */
[----:B------:R0:W-:Y:S02]  /*a430*/  STL.128 [R1+0x150], R4 ;  /* 0x0001500401007387 */ /* 0x0001e40000100c00 */
[----:B0-----:R-:W-:Y:S02]  /*a440*/  IMAD.MOV.U32 R6, RZ, RZ, R29 ;  /* 0x000000ffff067224 */ /* 0x001fe400078e001d */
[----:B------:R-:W-:Y:S02]  /*a450*/  IMAD.MOV.U32 R7, RZ, RZ, R42 ;  /* 0x000000ffff077224 */ /* 0x000fe400078e002a */
[----:B------:R-:W-:-:S02]  /*a460*/  IMAD.MOV.U32 R4, RZ, RZ, R2 ;  /* 0x000000ffff047224 */ /* 0x000fc400078e0002 */
[----:B------:R-:W-:-:S05]  /*a470*/  IMAD.MOV.U32 R5, RZ, RZ, R3 ;  /* 0x000000ffff057224 */ /* 0x000fca00078e0003 */
[----:B------:R0:W-:Y:S02]  /*a480*/  STL.128 [R1+0x1b0], R4 ;  /* 0x0001b00401007387 */ /* 0x0001e40000100c00 */
[----:B0-----:R-:W-:Y:S05]  /*a490*/  CALL.REL.NOINC `($_ZN7cutlass13device_kernelIN5flash11enable_sm90INS1_16FlashAttnFwdSm90INS1_25CollectiveMainloopFwdSm90ILi2EN4cute5tupleIJNS5_1CILi1EEES8_S8_EEENS6_IJNS7_ILi128EEENS7_ILi96EEENS7_ILi64EEEEEELi256ENS_6half_tEfNS_4arch4Sm90ELb0ELb1ELb0ELb1ELb1ELb1ELb1ELb1ELb0ELb1ELb0ELb0EEENS1_21CollectiveEpilogueFwdINS6_IJSA_NS7_ILi256EEESB_EEES9_SE_SG_Li256ELb1ELb1ELb0ELb0EEENS1_36VarlenDynamicPersistentTileSchedulerILi128ELi96ELi256ELi128ELb0ELb1ELb1ELb1ELb0ELb1EEEEEEEEEvNT_6ParamsE$_ZZN5flash25CollectiveMainloopFwdSm90ILi2EN4cute5tupleIJNS1_1CILi1EEES4_S4_EEENS2_IJNS3_ILi128EEENS3_ILi96EEENS3_ILi64EEEEEELi256EN7cutlass6half_tEfNSA_4arch4Sm90ELb0ELb1ELb0ELb1ELb1ELb1ELb1ELb1ELb0ELb1ELb0ELb0EE3mmaINS_16FlashAttnFwdSm90ISE_NS_21CollectiveEpilogueFwdINS2_IJS6_NS3_ILi256EEES7_EEES5_SB_SD_Li256ELb1ELb1ELb0ELb0EEENS_36VarlenDynamicPersistentTileSchedulerILi128ELi96ELi256ELi128ELb0ELb1ELb1ELb1ELb0ELb1EEEE13SharedStorageENS1_6TensorINS1_11ArrayEngineIfLm128EEENS1_6LayoutINS2_IJNS2_IJNS3_ILi2EEEST_NS3_ILi32EEEEEES4_S4_EEENS2_IJNS2_IJS4_ST_NS3_ILi4EEEEEENS3_ILi0EEESZ_EEEEEEENS_7SoftmaxILi2ELi0EEEEEbRKNSE_6ParamsENSA_13PipelineAsyncILi2EEES19_RNSA_13PipelineStateILj2EEERT0_RT1_iRiRKNS_16SeqlenInfoQKNewKILb1ELb1EEENS2_IJiiiiEEERT_ENKUliT_T0_T1_E_clIZSF_ISO_S12_S14_EbS17_S19_S19_S1C_S1E_S1G_iS1H_S1L_S1M_S1O_EUlRS1P_iE0_NS3_ILb1EEES1W_EEDaiS1P_S1Q_S1R_) ;  /* 0x0000031800747944 */ /* 0x001fea0003c00000 */
        /* <DEDUP_REMOVED lines=10> */
[----:B-1----:R-:W-:Y:S02]  /*a540*/  ISETP.GE.AND P0, PT, R7, 0x1, PT ;  /* 0x000000010700780c */ /* 0x002fe40003f06270 */
[----:B------:R-:W-:Y:S01]  /*a550*/  IADD3 R173, R173, R0, RZ ;  /* 0x00000000adad7210 */ /* 0x000fe20007ffe0ff */
[----:B------:R-:W-:-:S04]  /*a560*/  VIADD R0, R172, 0xfffffffe ;  /* 0xfffffffeac007836 */ /* 0x000fc80000000000 */
        /* <DEDUP_REMOVED lines=13> */
.L_x_12994:
[----:B------:R-:W-:-:S13]  /*a640*/  ISETP.NE.AND P0, PT, R7, 0x1, PT ;  /* 0x000000010700780c */ /* 0x000fda0003f05270 */
[----:B------:R-:W0:Y:S02]  /*a650*/  @P0 LDC.64 R4, c[0x0][0xae0] ;  /* 0x0002b800ff040b82 */ /* 0x000e240000000a00 */
[----:B0-----:R-:W-:-:S05]  /*a660*/  @P0 IMAD.HI.U32 R4, R3, R4, RZ ;  /* 0x0000000403040227 */ /* 0x001fca00078e00ff */
[----:B------:R-:W-:-:S07]  /*a670*/  @P0 SHF.R.U32.HI R3, RZ, R5, R4 ;  /* 0x00000005ff030219 */ /* 0x000fce0000011604 */
.L_x_12995:
[----:B------:R-:W-:Y:S05]  /*a680*/  BSYNC B0 ;  /* 0x0000000000007941 */ /* 0x000fea0003800000 */
.L_x_12993:
[----:B------:R-:W-:-:S05]  /*a690*/  IMAD R3, R3, R7, R7 ;  /* 0x0000000703037224 */ /* 0x000fca00078e0207 */
[----:B------:R-:W-:-:S07]  /*a6a0*/  VIMNMX R6, R6, R3, PT ;  /* 0x0000000306067248 */ /* 0x000fce0003fe0100 */
.L_x_12992:
[----:B------:R-:W-:-:S05]  /*a6b0*/  IMAD.HI R6, R6, 0x2aaaaaab, RZ ;  /* 0x2aaaaaab06067827 */ /* 0x000fca00078e02ff */
[----:B------:R-:W-:-:S04]  /*a6c0*/  SHF.R.U32.HI R3, RZ, 0x1f, R6 ;  /* 0x0000001fff037819 */ /* 0x000fc80000011606 */
[----:B------:R-:W-:-:S04]  /*a6d0*/  LEA.HI.SX32 R3, R6, R3, 0x1c ;  /* 0x0000000306037211 */ /* 0x000fc800078fe2ff */
[----:B------:R-:W-:-:S04]  /*a6e0*/  VIMNMX R3, R196, R3, !PT ;  /* 0x00000003c4037248 */ /* 0x000fc80007fe0100 */
[----:B------:R-:W-:-:S13]  /*a6f0*/  ISETP.GE.AND P0, PT, R0, R3, PT ;  /* 0x000000030000720c */ /* 0x000fda0003f06270 */
[----:B------:R-:W-:Y:S05]  /*a700*/  @!P0 BRA `(.L_x_12996) ;  /* 0x000000ac00148947 */ /* 0x000fea0003800000 */
.L_x_13025:
[----:B------:R-:W2:Y:S04]  /*a710*/  LDL R4, [R1+0x1f0] ;  /* 0x0001f00001047983 */ /* 0x000ea80000100800 */
[----:B0-----:R-:W3:Y:S01]  /*a720*/  LDL R2, [R1+0x1f8] ;  /* 0x0001f80001027983 */ /* 0x001ee20000100800 */
[----:B--2---:R-:W-:-:S05]  /*a730*/  VIADD R4, R4, 0x1 ;  /* 0x0000000104047836 */ /* 0x004fca0000000000 */
[----:B------:R-:W-:-:S13]  /*a740*/  ISETP.NE.AND P0, PT, R4, 0x2, PT ;  /* 0x000000020400780c */ /* 0x000fda0003f05270 */
[----:B------:R0:W5:Y:S04]  /*a750*/  @P0 LDL R6, [R1+0x1f4] ;  /* 0x0001f40001060983 */ /* 0x0001680000100800 */
[----:B------:R-:W2:Y:S01]  /*a760*/  @!P0 LDL R5, [R1+0x1f4] ;  /* 0x0001f40001058983 */ /* 0x000ea20000100800 */
[----:B---3--:R-:W-:-:S03]  /*a770*/  VIADD R2, R2, 0x1 ;  /* 0x0000000102027836 */ /* 0x008fc60000000000 */
        /* <DEDUP_REMOVED lines=13> */
.L_x_12998:
[----:B------:R-:W-:Y:S05]  /*a850*/  BSYNC B0 ;  /* 0x0000000000007941 */ /* 0x000fea0003800000 */
.L_x_12997:
[----:B------:R-:W2:Y:S01]  /*a860*/  LD.E.64 R8, desc[UR44][R18.64+0x18] ;  /* 0x0000182c12087980 */ /* 0x000ea2000c101b00 */
[----:B-----5:R-:W-:Y:S02]  /*a870*/  SHF.L.U32 R5, R6, 0x1f, RZ ;  /* 0x0000001f06057819 */ /* 0x020fe400000006ff */
        /* <DEDUP_REMOVED lines=10> */
.L_x_13000:
[----:B------:R-:W-:Y:S05]  /*a920*/  BSYNC B0 ;  /* 0x0000000000007941 */ /* 0x000fea0003800000 */
.L_x_12999:
        /* <DEDUP_REMOVED lines=8> */
.L_x_13002:
[----:B------:R-:W-:Y:S05]  /*a9b0*/  BSYNC B0 ;  /* 0x0000000000007941 */ /* 0x000fea0003800000 */
.L_x_13001:
[----:B------:R-:W2:Y:S04]  /*a9c0*/  LDL R15, [R1+0x1f0] ;  /* 0x0001f000010f7983 */ /* 0x000ea80000100800 */
[----:B------:R-:W2:Y:S01]  /*a9d0*/  LDL.64 R4, [R1+0x80] ;  /* 0x0000800001047983 */ /* 0x000ea20000100a00 */
[----:B------:R-:W-:Y:S05]  /*a9e0*/  WARPSYNC.ALL ;  /* 0x0000000000007948 */ /* 0x000fea0003800000 */
[----:B------:R1:W-:Y:S04]  /*a9f0*/  STL [R1+0x60], RZ ;  /* 0x000060ff01007387 */ /* 0x0003e80000100800 */
[----:B0----5:R-:W3:Y:S01]  /*aa00*/  LD.E.64 R6, desc[UR44][R18.64+0x78] ;  /* 0x0000782c12067980 */ /* 0x021ee2000c101b00 */
[----:B------:R-:W-:-:S05]  /*aa10*/  IMAD.MOV.U32 R2, RZ, RZ, 0x1 ;  /* 0x00000001ff027424 */ /* 0x000fca00078e00ff */
[----:B------:R1:W-:Y:S04]  /*aa20*/  STL [R1+0x60], R2 ;  /* 0x0000600201007387 */ /* 0x0003e80000100800 */
[----:B------:R-:W4:Y:S04]  /*aa30*/  LD.E.64 R8, desc[UR44][R18.64+0x78] ;  /* 0x0000782c12087980 */ /* 0x000f28000c101b00 */
[----:B------:R1:W-:Y:S04]  /*aa40*/  STL [R1+0x60], R2 ;  /* 0x0000600201007387 */ /* 0x0003e80000100800 */
[----:B------:R-:W4:Y:S01]  /*aa50*/  LD.E.64 R10, desc[UR44][R18.64+0x78] ;  /* 0x0000782c120a7980 */ /* 0x000f22000c101b00 */
[----:B--2---:R-:W-:Y:S01]  /*aa60*/  IMAD R4, R15, 0x300, R4 ;  /* 0x000003000f047824 */ /* 0x004fe200078e0204 */
[----:B------:R-:W-:-:S02]  /*aa70*/  R2UR UR7, R5 ;  /* 0x00000000050772ca */ /* 0x000fc400000e0000 */
[----:B------:R1:W-:Y:S02]  /*aa80*/  STL [R1+0x60], R2 ;  /* 0x0000600201007387 */ /* 0x0003e40000100800 */
[----:B------:R-:W-:Y:S02]  /*aa90*/  R2UR UR6, R4 ;  /* 0x00000000040672ca */ /* 0x000fe400000e0000 */
[----:B------:R-:W2:Y:S01]  /*aaa0*/  LD.E.64 R12, desc[UR44][R18.64+0x78] ;  /* 0x0000782c120c7980 */ /* 0x000ea2000c101b00 */
[----:B------:R-:W-:-:S03]  /*aab0*/  WARPGROUP.ARRIVE ;  /* 0x00000000000079c5 */ /* 0x000fc60000000000 */
[----:B------:R1:W-:Y:S04]  /*aac0*/  STL [R1+0x60], R2 ;  /* 0x0000600201007387 */ /* 0x0003e80000100800 */
[----:B------:R1:W5:Y:S01]  /*aad0*/  LDL.64 R14, [R1+0x1f0] ;  /* 0x0001f000010e7983 */ /* 0x0003620000100a00 */
[----:B---3--:R-:W-:Y:S02]  /*aae0*/  R2UR UR4, R6 ;  /* 0x00000000060472ca */ /* 0x008fe400000e0000 */
        /* <DEDUP_REMOVED lines=36> */
[----:B-1----:R-:W-:Y:S05]  /*ad30*/  @!P0 BRA `(.L_x_13005) ;  /* 0x0000000000048947 */ /* 0x002fea0003800000 */
[----:B------:R-:W-:Y:S01]  /*ad40*/  BPT.TRAP 0x1 ;  /* 0x000000040000795c */ /* 0x000fe20000300000 */
.L_x_13005:
[----:B------:R-:W-:Y:S05]  /*ad50*/  BSYNC B0 ;  /* 0x0000000000007941 */ /* 0x000fea0003800000 */
.L_x_13004:
        /* <DEDUP_REMOVED lines=11> */
.L_x_13007:
[----:B------:R-:W-:Y:S05]  /*ae10*/  BSYNC B0 ;  /* 0x0000000000007941 */ /* 0x000fea0003800000 */
.L_x_13006:
[----:B------:R-:W-:Y:S04]  /*ae20*/  BSSY B0, `(.L_x_13008) ;  /* 0x0000007000007945 */ /* 0x000fe80003800000 */
[----:B------:R-:W-:Y:S05]  /*ae30*/  @P0 BRA `(.L_x_13009) ;  /* 0x0000000000140947 */ /* 0x000fea0003800000 */
[----:B------:R-:W2:Y:S02]  /*ae40*/  LD.E.64 R4, desc[UR44][R18.64+0x40] ;  /* 0x0000402c12047980 */ /* 0x000ea4000c101b00 */
[----:B--2---:R-:W-:-:S05]  /*ae50*/  MOV R5, R4 ;  /* 0x0000000400057202 */ /* 0x004fca0000000f00 */
[----:B------:R-:W-:-:S04]  /*ae60*/  IMAD R14, R14, 0x8, R5 ;  /* 0x000000080e0e7824 */ /* 0x000fc800078e0205 */
[----:B------:R-:W0:Y:S02]  /*ae70*/  SYNCS.PHASECHK.TRANS64.TRYWAIT P0, [R14+URZ], R15 ;  /* 0x0000000f0e0075a7 */ /* 0x000e24000800017f */
[----:B0-----:R-:W-:Y:S05]  /*ae80*/  @!P0 BRA `(.L_x_13010) ;  /* 0x000002c000908947 */ /* 0x001fea0003800000 */
.L_x_13009:
[----:B------:R-:W-:Y:S05]  /*ae90*/  BSYNC B0 ;  /* 0x0000000000007941 */ /* 0x000fea0003800000 */
.L_x_13008:
        /* <DEDUP_REMOVED lines=40> */
[----:B------:R-:W-:Y:S01]  /*b120*/  VIADD R14, R14, 0x6 ;  /* 0x000000060e0e7836 */ /* 0x000fe20000000000 */
[----:B------:R-:W-:Y:S01]  /*b130*/  IADD3 R6, R4, 0x6, RZ ;  /* 0x0000000604067810 */ /* 0x000fe20007ffe0ff */
[----:B------:R-:W-:Y:S01]  /*b140*/  IMAD.MOV.U32 R7, RZ, RZ, R5 ;  /* 0x000000ffff077224 */ /* 0x000fe200078e0005 */
[----:B------:R-:W-:Y:S02]  /*b150*/  R2UR UR5, R15 ;  /* 0x000000000f0572ca */ /* 0x000fe400000e0000 */
[----:B------:R-:W-:Y:S02]  /*b160*/  R2UR UR6, R6 ;  /* 0x00000000060672ca */ /* 0x000fe400000e0000 */
[----:B------:R-:W-:Y:S02]  /*b170*/  R2UR UR7, R7 ;  /* 0x00000000070772ca */ /* 0x000fe400000e0000 */
[----:B------:R-:W-:-:S02]  /*b180*/  R2UR UR4, R14 ;  /* 0x000000000e0472ca */ /* 0x000fc400000e0000 */
[----:B------:R-:W4:Y:S01]  /*b190*/  LDL.64 R14, [R1+0xf0] ;  /* 0x0000f000010e7983 */ /* 0x000f220000100a00 */
[----:B------:R-:W-:Y:S01]  /*b1a0*/  VIADD R6, R4, 0x300 ;  /* 0x0000030004067836 */ /* 0x000fe20000000000 */
[----:B------:R-:W-:Y:S02]  /*b1b0*/  WARPGROUP.DEPBAR.LE gsb0, 0x0 ;  /* 0x00008000000079c5 */ /* 0x000fe40000010000 */
[----:B------:R-:W-:-:S07]  /*b1c0*/  WARPGROUP.ARRIVE ;  /* 0x00000000000079c5 */ /* 0x000fce0000000000 */
[----:B------:R-:W-:Y:S01]  /*b1d0*/  HGMMA.64x96x16.F32 R24, gdesc[UR4], R24, gsb0 ;  /* 0x01600000041879f0 */ /* 0x000fe20008000818 */
[----:B--2---:R-:W-:Y:S02]  /*b1e0*/  VIADD R8, R8, 0x400 ;  /* 0x0000040008087836 */ /* 0x004fe40000000000 */
[----:B------:R-:W-:Y:S01]  /*b1f0*/  IMAD.MOV.U32 R7, RZ, RZ, R5 ;  /* 0x000000ffff077224 */ /* 0x000fe200078e0005 */
[----:B------:R-:W-:Y:S02]  /*b200*/  R2UR UR6, R6 ;  /* 0x00000000060672ca */ /* 0x000fe400000e0000 */
[----:B------:R-:W-:Y:S02]  /*b210*/  R2UR UR4, R8 ;  /* 0x00000000080472ca */ /* 0x000fe400000e0000 */
[----:B------:R-:W-:Y:S02]  /*b220*/  R2UR UR7, R7 ;  /* 0x00000000070772ca */ /* 0x000fe400000e0000 */
[----:B------:R-:W-:-:S02]  /*b230*/  R2UR UR5, R9 ;  /* 0x00000000090572ca */ /* 0x000fc400000e0000 */
[----:B------:R-:W2:Y:S01]  /*b240*/  LDL.64 R8, [R1+0xf0] ;  /* 0x0000f00001087983 */ /* 0x000ea20000100a00 */
[----:B---3--:R-:W-:Y:S01]  /*b250*/  VIADD R10, R10, 0x402 ;  /* 0x000004020a0a7836 */ /* 0x008fe20000000000 */
[----:B------:R-:W-:Y:S02]  /*b260*/  WARPGROUP.DEPBAR.LE gsb0, 0x0 ;  /* 0x00008000000079c5 */ /* 0x000fe40000010000 */
[----:B------:R-:W-:-:S07]  /*b270*/  WARPGROUP.ARRIVE ;  /* 0x00000000000079c5 */ /* 0x000fce0000000000 */
[----:B------:R-:W-:Y:S01]  /*b280*/  HGMMA.64x96x16.F32 R24, gdesc[UR4], R24, gsb0 ;  /* 0x01600000041879f0 */ /* 0x000fe20008000818 */
[----:B------:R-:W-:Y:S02]  /*b290*/  VIADD R6, R4, 0x302 ;  /* 0x0000030204067836 */ /* 0x000fe40000000000 */
[----:B------:R-:W-:Y:S01]  /*b2a0*/  IMAD.MOV.U32 R7, RZ, RZ, R5 ;  /* 0x000000ffff077224 */ /* 0x000fe200078e0005 */
[----:B------:R-:W-:Y:S02]  /*b2b0*/  R2UR UR4, R10 ;  /* 0x000000000a0472ca */ /* 0x000fe400000e0000 */
[----:B------:R-:W-:Y:S02]  /*b2c0*/  R2UR UR6, R6 ;  /* 0x00000000060672ca */ /* 0x000fe400000e0000 */
[----:B------:R-:W-:Y:S02]  /*b2d0*/  R2UR UR7, R7 ;  /* 0x00000000070772ca */ /* 0x000fe400000e0000 */
[----:B------:R-:W-:-:S02]  /*b2e0*/  R2UR UR5, R11 ;  /* 0x000000000b0572ca */ /* 0x000fc400000e0000 */
[----:B------:R-:W3:Y:S01]  /*b2f0*/  LDL.64 R10, [R1+0xf0] ;  /* 0x0000f000010a7983 */ /* 0x000ee20000100a00 */
[----:B----4-:R-:W-:Y:S01]  /*b300*/  VIADD R12, R12, 0x404 ;  /* 0x000004040c0c7836 */ /* 0x010fe20000000000 */
        /* <DEDUP_REMOVED lines=21> */
[----:B--2---:R-:W-:Y:S01]  /*b460*/  VIADD R8, R8, 0x800 ;  /* 0x0000080008087836 */ /* 0x004fe20000000000 */
        /* <DEDUP_REMOVED lines=47> */
[----:B------:R-:W-:Y:S01]  /*b760*/  VIADD R6, R4, 0x900 ;  /* 0x0000090004067836 */ /* 0x000fe20000000000 */
[----:B------:R-:W-:Y:S02]  /*b770*/  MOV R7, R5 ;  /* 0x0000000500077202 */ /* 0x000fe40000000f00 */
        /* <DEDUP_REMOVED lines=14> */
[----:B----4-:R-:W-:Y:S02]  /*b860*/  VIADD R12, R12, 0xc04 ;  /* 0x00000c040c0c7836 */ /* 0x010fe40000000000 */
[----:B------:R-:W-:-:S02]  /*b870*/  VIADD R6, R4, 0x904 ;  /* 0x0000090404067836 */ /* 0x000fc40000000000 */
[----:B------:R-:W-:Y:S01]  /*b880*/  IMAD.MOV.U32 R7, RZ, RZ, R5 ;  /* 0x000000ffff077224 */ /* 0x000fe200078e0005 */
[----:B------:R-:W-:Y:S02]  /*b890*/  WARPGROUP.DEPBAR.LE gsb0, 0x0 ;  /* 0x00008000000079c5 */ /* 0x000fe40000010000 */
[----:B------:R-:W-:-:S06]  /*b8a0*/  WARPGROUP.ARRIVE ;  /* 0x00000000000079c5 */ /* 0x000fcc0000000000 */
[----:B------:R-:W-:Y:S01]  /*b8b0*/  HGMMA.64x96x16.F32 R24, gdesc[UR4], R24, gsb0 ;  /* 0x01600000041879f0 */ /* 0x000fe20008000818 */
        /* <DEDUP_REMOVED lines=13> */
[----:B------:R-:W0:Y:S01]  /*b990*/  S2R R16, SR_TID.X ;  /* 0x0000000000107919 */ /* 0x000e220000002100 */
[----:B------:R1:W-:Y:S04]  /*b9a0*/  STL [R1+0x70], R2 ;  /* 0x0000700201007387 */ /* 0x0003e80000100800 */
[----:B------:R1:W-:Y:S01]  /*b9b0*/  STL [R1+0x70], R2 ;  /* 0x0000700201007387 */ /* 0x0003e20000100800 */
[----:B------:R-:W-:-:S02]  /*b9c0*/  WARPGROUP.DEPBAR.LE gsb0, 0x0 ;  /* 0x00008000000079c5 */ /* 0x000fc40000010000 */
[----:B------:R-:W-:Y:S01]  /*b9d0*/  WARPGROUP.ARRIVE ;  /* 0x00000000000079c5 */ /* 0x000fe20000000000 */
[----:B------:R1:W5:Y:S05]  /*b9e0*/  LDL R4, [R1+0x1f0] ;  /* 0x0001f00001047983 */ /* 0x00036a0000100800 */
[----:B------:R-:W-:Y:S01]  /*b9f0*/  HGMMA.64x96x16.F32 R24, gdesc[UR4], R24, gsb0 ;  /* 0x01600000041879f0 */ /* 0x000fe20008000818 */
[----:B------:R1:W-:Y:S01]  /*ba00*/  STL [R1+0x70], R2 ;  /* 0x0000700201007387 */ /* 0x0003e20000100800 */
[----:B0-----:R-:W-:-:S03]  /*ba10*/  SHF.R.U32.HI R16, RZ, 0x7, R16 ;  /* 0x00000007ff107819 */ /* 0x001fc60000011610 */
[----:B------:R1:W-:Y:S04]  /*ba20*/  STL [R1+0x70], R2 ;  /* 0x0000700201007387 */ /* 0x0003e80000100800 */
[----:B------:R1:W-:Y:S04]  /*ba30*/  STL [R1+0x70], R2 ;  /* 0x0000700201007387 */ /* 0x0003e80000100800 */
[----:B------:R1:W-:Y:S04]  /*ba40*/  STL [R1+0x70], R2 ;  /* 0x0000700201007387 */ /* 0x0003e80000100800 */
[----:B------:R1:W-:Y:S01]  /*ba50*/  STL [R1+0x70], R2 ;  /* 0x0000700201007387 */ /* 0x0003e20000100800 */
[----:B------:R-:W-:-:S03]  /*ba60*/  IADD3 R6, -R16, 0xb, RZ ;  /* 0x0000000b10067810 */ /* 0x000fc60007ffe1ff */
        /* <DEDUP_REMOVED lines=9> */
[----:B------:R-:W-:-:S02]  /*bb00*/  WARPGROUP.DEPBAR.LE gsb0, 0x0 ;  /* 0x00008000000079c5 */ /* 0x000fc40000010000 */
[----:B------:R1:W-:Y:S06]  /*bb10*/  BAR.ARV R6, 0x100 ;  /* 0x000400060000751d */ /* 0x0003ec0000002000 */
[----:B------:R-:W2:Y:S01]  /*bb20*/  LD.E R5, desc[UR44][R18.64] ;  /* 0x0000002c12057980 */ /* 0x000ea2000c101900 */
[----:B------:R-:W-:Y:S01]  /*bb30*/  BSSY B0, `(.L_x_13011) ;  /* 0x0000005000007945 */ /* 0x000fe20003800000 */
[----:B--2---:R-:W-:-:S04]  /*bb40*/  LOP3.LUT R5, R5, 0x1, RZ, 0xfc, !PT ;  /* 0x0000000105057812 */ /* 0x004fc800078efcff */
[----:B------:R-:W-:-:S13]  /*bb50*/  ISETP.NE.AND P0, PT, R5, 0x3, PT ;  /* 0x000000030500780c */ /* 0x000fda0003f05270 */
[----:B-1----:R-:W-:Y:S05]  /*bb60*/  @!P0 BRA `(.L_x_13012) ;  /* 0x0000000000048947 */ /* 0x002fea0003800000 */
[----:B------:R-:W-:Y:S01]  /*bb70*/  BPT.TRAP 0x1 ;  /* 0x000000040000795c */ /* 0x000fe20000300000 */
.L_x_13012:
[----:B------:R-:W-:Y:S05]  /*bb80*/  BSYNC B0 ;  /* 0x0000000000007941 */ /* 0x000fea0003800000 */
.L_x_13011:
[----:B------:R-:W2:Y:S04]  /*bb90*/  LD.E.64 R6, desc[UR44][R18.64+0x20] ;  /* 0x0000202c12067980 */ /* 0x000ea8000c101b00 */
[----:B------:R-:W3:Y:S01]  /*bba0*/  LD.E R5, desc[UR44][R18.64+0xc] ;  /* 0x00000c2c12057980 */ /* 0x000ee2000c101900 */
[----:B--2---:R-:W-:-:S05]  /*bbb0*/  MOV R7, R6 ;  /* 0x0000000600077202 */ /* 0x004fca0000000f00 */
[----:B-----5:R-:W-:-:S05]  /*bbc0*/  IMAD R4, R4, 0x8, R7 ;  /* 0x0000000804047824 */ /* 0x020fca00078e0207 */
[----:B---3--:R-:W-:-:S04]  /*bbd0*/  PRMT R4, R5, 0x654, R4 ;  /* 0x0000065405047816 */ /* 0x008fc80000000004 */
[----:B------:R0:W-:Y:S01]  /*bbe0*/  SYNCS.ARRIVE.TRANS64.RED.A1T0 RZ, [R4+URZ], RZ ;  /* 0x000000ff04ff79a7 */ /* 0x0001e2000810043f */
[----:B------:R-:W2:Y:S04]  /*bbf0*/  LDL R75, [R1+0x11c] ;  /* 0x00011c00014b7983 */ /* 0x000ea80000100800 */
[----:B------:R-:W3:Y:S04]  /*bc00*/  LDL R73, [R1+0x50] ;  /* 0x0000500001497983 */ /* 0x000ee80000100800 */
[----:B------:R-:W4:Y:S04]  /*bc10*/  LDL.64 R12, [R1+0x140] ;  /* 0x00014000010c7983 */ /* 0x000f280000100a00 */
[----:B------:R-:W4:Y:S04]  /*bc20*/  LDL R74, [R1+0x148] ;  /* 0x00014800014a7983 */ /* 0x000f280000100800 */
[----:B------:R-:W4:Y:S04]  /*bc30*/  LDL.128 R8, [R1+0x130] ;  /* 0x0001300001087983 */ /* 0x000f280000100c00 */
[----:B0-----:R-:W4:Y:S01]  /*bc40*/  LDL.128 R4, [R1+0x120] ;  /* 0x0001200001047983 */ /* 0x001f220000100c00 */
        /* <DEDUP_REMOVED lines=40> */
[----:B------:R-:W-:-:S04]  /*bed0*/  IMAD R21, R0, -0x60, R8 ;  /* 0xffffffa000157824 */ /* 0x000fc800078e0208 */
[C---:B------:R-:W-:Y:S02]  /*bee0*/  IMAD.IADD R15, R16.reuse, 0x1, R7 ;  /* 0x00000001100f7824 */ /* 0x040fe400078e0207 */
[----:B------:R-:W-:Y:S02]  /*bef0*/  IMAD.IADD R17, R16, 0x1, R13 ;  /* 0x0000000110117824 */ /* 0x000fe400078e020d */
[----:B------:R-:W-:Y:S02]  /*bf00*/  VIADD R73, R12, 0xffffffff ;  /* 0xffffffff0c497836 */ /* 0x000fe40000000000 */
        /* <DEDUP_REMOVED lines=13> */
.L_x_13016:
[----:B------:R-:W-:-:S13]  /*bfe0*/  ISETP.NE.AND P0, PT, R9, 0x1, PT ;  /* 0x000000010900780c */ /* 0x000fda0003f05270 */
[----:B------:R-:W-:-:S05]  /*bff0*/  @P0 IMAD.HI.U32 R12, R8, R10, RZ ;  /* 0x0000000a080c0227 */ /* 0x000fca00078e00ff */
[----:B------:R-:W-:-:S07]  /*c000*/  @P0 SHF.R.U32.HI R8, RZ, R11, R12 ;  /* 0x0000000bff080219 */ /* 0x000fce000001160c */
.L_x_13017:
[----:B------:R-:W-:Y:S05]  /*c010*/  BSYNC B1 ;  /* 0x0000000000017941 */ /* 0x000fea0003800000 */
.L_x_13015:
[----:B------:R-:W-:-:S05]  /*c020*/  IMAD R8, R8, R9, R73 ;  /* 0x0000000908087224 */ /* 0x000fca00078e0249 */
[----:B------:R-:W-:Y:S02]  /*c030*/  VIMNMX R7, R7, R8, !PT ;  /* 0x0000000807077248 */ /* 0x000fe40007fe0100 */
[----:B------:R-:W-:-:S07]  /*c040*/  VIADDMNMX R6, R8, R9, R6, PT ;  /* 0x0000000908067246 */ /* 0x000fce0003800106 */
.L_x_13014:
[----:B------:R-:W-:Y:S05]  /*c050*/  BSYNC B0 ;  /* 0x0000000000007941 */ /* 0x000fea0003800000 */
.L_x_13013:
[C---:B------:R-:W-:Y:S01]  /*c060*/  ISETP.GE.AND P0, PT, R21.reuse, 0x2, PT ;  /* 0x000000021500780c */ /* 0x040fe20003f06270 */
[----:B------:R-:W0:Y:S01]  /*c070*/  SHFL.IDX PT, R14, R14, 0x1, 0x1c1f ;  /* 0x003c1f000e0e7f89 */ /* 0x000e2200000e0000 */
[----:B------:R-:W-:Y:S01]  /*c080*/  ISETP.GE.AND P2, PT, R21, 0xa, PT ;  /* 0x0000000a1500780c */ /* 0x000fe20003f46270 */
[----:B------:R-:W-:Y:S01]  /*c090*/  BSSY B0, `(.L_x_13018) ;  /* 0x0000086000007945 */ /* 0x000fe20003800000 */
[----:B------:R-:W-:Y:S02]  /*c0a0*/  P2R R13, PR, RZ, 0x1 ;  /* 0x00000001ff0d7803 */ /* 0x000fe40000000000 */
[----:B------:R-:W-:Y:S02]  /*c0b0*/  ISETP.GT.AND P0, PT, R7, 0x1, !P0 ;  /* 0x000000010700780c */ /* 0x000fe40004704270 */
[----:B------:R-:W-:Y:S02]  /*c0c0*/  ISETP.GE.AND P1, PT, R21, 0x9, PT ;  /* 0x000000091500780c */ /* 0x000fe40003f26270 */
[----:B------:R-:W-:-:S02]  /*c0d0*/  ISETP.LT.OR P0, PT, R6, 0x2, P0 ;  /* 0x000000020600780c */ /* 0x000fc40000701670 */
[----:B------:R-:W-:Y:S02]  /*c0e0*/  P2R R75, PR, RZ, 0x2 ;  /* 0x00000002ff4b7803 */ /* 0x000fe40000000000 */
[----:B------:R-:W-:Y:S02]  /*c0f0*/  FSEL R168, R25, -INF , !P0 ;  /* 0xff80000019a87808 */ /* 0x000fe40004000000 */
[C---:B------:R-:W-:Y:S02]  /*c100*/  ISETP.GT.AND P0, PT, R7.reuse, 0x9, !P2 ;  /* 0x000000090700780c */ /* 0x040fe40005704270 */
[----:B------:R-:W-:Y:S02]  /*c110*/  P2R R25, PR, RZ, 0x4 ;  /* 0x00000004ff197803 */ /* 0x000fe40000000000 */
[----:B------:R-:W-:Y:S02]  /*c120*/  ISETP.LT.OR P0, PT, R6, 0xa, P0 ;  /* 0x0000000a0600780c */ /* 0x000fe40000701670 */
[----:B------:R-:W-:-:S02]  /*c130*/  ISETP.GT.AND P1, PT, R7, 0x8, !P1 ;  /* 0x000000080700780c */ /* 0x000fc40004f24270 */
[----:B------:R-:W-:Y:S01]  /*c140*/  ISETP.GE.AND P2, PT, R21, 0x11, PT ;  /* 0x000000111500780c */ /* 0x000fe20003f46270 */
[----:B0-----:R-:W-:Y:S01]  /*c150*/  IMAD.IADD R8, R15, 0x1, R14 ;  /* 0x000000010f087824 */ /* 0x001fe200078e020e */
[----:B------:R-:W-:Y:S02]  /*c160*/  FSEL R82, R29, -INF , !P0 ;  /* 0xff8000001d527808 */ /* 0x000fe40004000000 */
[----:B------:R-:W-:Y:S02]  /*c170*/  ISETP.LT.OR P1, PT, R6, 0x9, P1 ;  /* 0x000000090600780c */ /* 0x000fe40000f21670 */
[----:B------:R-:W-:Y:S02]  /*c180*/  ISETP.GT.AND P0, PT, R7, 0x10, !P2 ;  /* 0x000000100700780c */ /* 0x000fe40005704270 */
[----:B------:R-:W-:Y:S02]  /*c190*/  FSEL R170, R28, -INF , !P1 ;  /* 0xff8000001caa7808 */ /* 0x000fe40004800000 */
        /* <DEDUP_REMOVED lines=66> */
[----:B------:R-:W-:-:S02]  /*c5c0*/  P2R R29, PR, RZ, 0x4 ;  /* 0x00000004ff1d7803 */ /* 0x000fc40000000000 */
        /* <DEDUP_REMOVED lines=43> */
.L_x_13021:
[----:B------:R-:W-:-:S13]  /*c880*/  ISETP.NE.AND P6, PT, R9, 0x1, PT ;  /* 0x000000010900780c */ /* 0x000fda0003fc5270 */
[----:B------:R-:W-:-:S05]  /*c890*/  @P6 IMAD.HI.U32 R10, R4, R10, RZ ;  /* 0x0000000a040a6227 */ /* 0x000fca00078e00ff */
[----:B------:R-:W-:-:S07]  /*c8a0*/  @P6 SHF.R.U32.HI R4, RZ, R11, R10 ;  /* 0x0000000bff046219 */ /* 0x000fce000001160a */
.L_x_13022:
[----:B------:R-:W-:Y:S05]  /*c8b0*/  BSYNC B1 ;  /* 0x0000000000017941 */ /* 0x000fea0003800000 */
.L_x_13020:
[----:B------:R-:W-:-:S05]  /*c8c0*/  IMAD R4, R4, R9, R73 ;  /* 0x0000000904047224 */ /* 0x000fca00078e0249 */
[----:B------:R-:W-:Y:S02]  /*c8d0*/  VIADDMNMX R8, R4, R9, R8, PT ;  /* 0x0000000904087246 */ /* 0x000fe40003800108 */
[----:B------:R-:W-:-:S07]  /*c8e0*/  VIMNMX R7, R7, R4, !PT ;  /* 0x0000000407077248 */ /* 0x000fce0007fe0100 */
.L_x_13019:
[----:B------:R-:W-:Y:S05]  /*c8f0*/  BSYNC B0 ;  /* 0x0000000000007941 */ /* 0x000fea0003800000 */
.L_x_13018:
[----:B------:R-:W2:Y:S01]  /*c900*/  LDL.64 R14, [R1+0x410] ;  /* 0x00041000010e7983 */ /* 0x000ea20000100a00 */
[----:B------:R-:W-:Y:S02]  /*c910*/  ISETP.GT.AND P5, PT, R7, RZ, !P5 ;  /* 0x000000ff0700720c */ /* 0x000fe40006fa4270 */
        /* <DEDUP_REMOVED lines=51> */
[----:B------:R-:W-:Y:S02]  /*cc50*/  ISETP.NE.AND P5, PT, R84, RZ, PT ;  /* 0x000000ff5400720c */ /* 0x000fe40003fa5270 */
[C---:B------:R-:W-:Y:S01]  /*cc60*/  ISETP.GT.AND P0, PT, R7.reuse, 0x48, !P0 ;  /* 0x000000480700780c */ /* 0x040fe20004704270 */
[----:B------:R-:W3:Y:S01]  /*cc70*/  LDL R84, [R1+0x430] ;  /* 0x0004300001547983 */ /* 0x000ee20000100800 */
        /* <DEDUP_REMOVED lines=16> */
[----:B--2---:R-:W-:Y:S02]  /*cd80*/  FMNMX.FTZ R4, R86, R14, !PT ;  /* 0x0000000e56047209 */ /* 0x004fe40007810000 */
[----:B------:R-:W-:Y:S02]  /*cd90*/  ISETP.LT.OR P5, PT, R8, 0x42, P5 ;  /* 0x000000420800780c */ /* 0x000fe40002fa1670 */
[----:B------:R-:W-:Y:S02]  /*cda0*/  FMNMX.FTZ R4, R168, R4, !PT ;  /* 0x00000004a8047209 */ /* 0x000fe40007810000 */
[----:B------:R-:W-:-:S02]  /*cdb0*/  FSEL R59, R59, -INF , !P5 ;  /* 0xff8000003b3b7808 */ /* 0x000fc40006800000 */
[----:B------:R-:W-:Y:S02]  /*cdc0*/  FMNMX.FTZ R4, R170, R4, !PT ;  /* 0x00000004aa047209 */ /* 0x000fe40007810000 */
[C---:B------:R-:W-:Y:S02]  /*cdd0*/  ISETP.GT.AND P1, PT, R7.reuse, 0x49, !P1 ;  /* 0x000000490700780c */ /* 0x040fe40004f24270 */
[----:B------:R-:W-:Y:S02]  /*cde0*/  FMNMX.FTZ R4, R82, R4, !PT ;  /* 0x0000000452047209 */ /* 0x000fe40007810000 */
[----:B------:R-:W-:Y:S02]  /*cdf0*/  ISETP.LT.OR P0, PT, R8, 0x49, P0 ;  /* 0x000000490800780c */ /* 0x000fe40000701670 */
[----:B------:R-:W-:Y:S02]  /*ce00*/  FMNMX.FTZ R4, R72, R4, !PT ;  /* 0x0000000448047209 */ /* 0x000fe40007810000 */
[----:B------:R-:W-:-:S02]  /*ce10*/  ISETP.GT.AND P2, PT, R7, 0x50, !P2 ;  /* 0x000000500700780c */ /* 0x000fc40005744270 */
[----:B------:R-:W-:Y:S02]  /*ce20*/  FMNMX.FTZ R4, R80, R4, !PT ;  /* 0x0000000450047209 */ /* 0x000fe40007810000 */
        /* <DEDUP_REMOVED lines=8> */
[----:B------:R-:W-:Y:S02]  /*ceb0*/  FMNMX.FTZ R5, R48, R5, !PT ;  /* 0x0000000530057209 */ /* 0x000fe40007810000 */
[----:B------:R-:W-:Y:S02]  /*cec0*/  FMNMX.FTZ R4, R26, R15, !PT ;  /* 0x0000000f1a047209 */ /* 0x000fe40007810000 */
        /* <DEDUP_REMOVED lines=28> */
[----:B------:R-:W-:Y:S02]  /*d090*/  ISETP.LT.OR P1, PT, R8, 0x4a, P1 ;  /* 0x0000004a0800780c */ /* 0x000fe40000f21670 */
[----:B0-----:R-:W-:Y:S02]  /*d0a0*/  FMNMX.FTZ R9, R6, R9, !PT ;  /* 0x0000000906097209 */ /* 0x001fe40007810000 */
[----:B------:R-:W-:Y:S02]  /*d0b0*/  FSEL R62, R62, -INF , !P0 ;  /* 0xff8000003e3e7808 */ /* 0x000fe40004000000 */
[----:B------:R-:W-:Y:S01]  /*d0c0*/  FMNMX.FTZ R5, R59, R4, !PT ;  /* 0x000000043b057209 */ /* 0x000fe20007810000 */
[----:B------:R-:W0:Y:S01]  /*d0d0*/  SHFL.BFLY PT, R10, R9, 0x1, 0x1f ;  /* 0x0c201f00090a7f89 */ /* 0x000e2200000e0000 */
        /* <DEDUP_REMOVED lines=12> */
[----:B------:R-:W-:-:S02]  /*d1a0*/  FSEL R70, R70, -INF , !P4 ;  /* 0xff80000046467808 */ /* 0x000fc40006000000 */
[----:B------:R-:W-:Y:S02]  /*d1b0*/  FMNMX.FTZ R5, R67, R4, !PT ;  /* 0x0000000443057209 */ /* 0x000fe40007810000 */
[----:B------:R-:W-:Y:S02]  /*d1c0*/  FSEL R71, R71, -INF , !P0 ;  /* 0xff80000047477808 */ /* 0x000fe40004000000 */
[----:B------:R-:W-:-:S04]  /*d1d0*/  FMNMX.FTZ R4, R70, R5, !PT ;  /* 0x0000000546047209 */ /* 0x000fc80007810000 */
[----:B------:R-:W-:Y:S02]  /*d1e0*/  FMNMX.FTZ R7, R71, R4, !PT ;  /* 0x0000000447077209 */ /* 0x000fe40007810000 */
[----:B0-----:R-:W-:Y:S01]  /*d1f0*/  FMNMX.FTZ R8, R9, R10, !PT ;  /* 0x0000000a09087209 */ /* 0x001fe20007810000 */
[----:B------:R-:W2:Y:S04]  /*d200*/  LDL.64 R4, [R1+0x420] ;  /* 0x0004200001047983 */ /* 0x000ea80000100a00 */
[----:B------:R0:W-:Y:S04]  /*d210*/  STL.64 [R1+0x410], R6 ;  /* 0x0004100601007387 */ /* 0x0001e80000100a00 */
[----:B------:R-:W4:Y:S04]  /*d220*/  LDL R10, [R1+0x414] ;  /* 0x00041400010a7983 */ /* 0x000f280000100800 */
[----:B------:R-:W-:Y:S04]  /*d230*/  STL [R1+0x410], R8 ;  /* 0x0004100801007387 */ /* 0x000fe80000100800 */
[----:B------:R-:W3:Y:S04]  /*d240*/  LDL R11, [R1+0x410] ;  /* 0x00041000010b7983 */ /* 0x000ee80000100800 */
[----:B----4-:R-:W1:Y:S01]  /*d250*/  SHFL.BFLY PT, R7, R10, 0x2, 0x1f ;  /* 0x0c401f000a077f89 */ /* 0x010e6200000e0000 */
[----:B---3--:R-:W-:Y:S01]  /*d260*/  FMUL.FTZ R9, R84, R11 ;  /* 0x0000000b54097220 */ /* 0x008fe20000410000 */
[----:B------:R-:W-:-:S04]  /*d270*/  FSETP.NEU.FTZ.AND P0, PT, R11, -INF , PT ;  /* 0xff8000000b00780b */ /* 0x000fc80003f1d000 */
[----:B------:R-:W-:-:S05]  /*d280*/  FSEL R9, R9, RZ, P0 ;  /* 0x000000ff09097208 */ /* 0x000fca0000000000 */
[----:B0-----:R-:W-:Y:S01]  /*d290*/  FFMA.FTZ R6, R82, R84, -R9 ;  /* 0x0000005452067223 */ /* 0x001fe20000010809 */
[----:B-1----:R-:W-:-:S03]  /*d2a0*/  FMNMX.FTZ R7, R7, R10, !PT ;  /* 0x0000000a07077209 */ /* 0x002fc60007810000 */
[----:B------:R0:W-:Y:S02]  /*d2b0*/  MUFU.EX2 R37, R6 ;  /* 0x0000000600257308 */ /* 0x0001e40000000800 */
[----:B0-----:R-:W0:Y:S01]  /*d2c0*/  SHFL.BFLY PT, R6, R7, 0x1, 0x1f ;  /* 0x0c201f0007067f89 */ /* 0x001e2200000e0000 */
[----:B------:R-:W-:Y:S01]  /*d2d0*/  FSEL R11, R11, RZ, P0 ;  /* 0x000000ff0b0b7208 */ /* 0x000fe20000000000 */
[-CC-:B------:R-:W-:Y:S01]  /*d2e0*/  FFMA.FTZ R13, R86, R84.reuse, -R9.reuse ;  /* 0x00000054560d7223 */ /* 0x180fe20000010809 */
[----:B------:R-:W-:-:S03]  /*d2f0*/  FFMA.FTZ R215, R28, R84, -R9 ;  /* 0x000000541cd77223 */ /* 0x000fc60000010809 */
[----:B------:R-:W-:Y:S01]  /*d300*/  FADD.FTZ R11, R14, -R11 ;  /* 0x8000000b0e0b7221 */ /* 0x000fe20000010000 */
[----:B0-----:R-:W-:-:S04]  /*d310*/  FMNMX.FTZ R6, R7, R6, !PT ;  /* 0x0000000607067209 */ /* 0x001fc80007810000 */
[C---:B------:R-:W-:Y:S01]  /*d320*/  FSETP.NEU.FTZ.AND P0, PT, R6.reuse, -INF , PT ;  /* 0xff8000000600780b */ /* 0x040fe20003f1d000 */
[----:B------:R-:W-:-:S03]  /*d330*/  FMUL.FTZ R7, R6, R84 ;  /* 0x0000005406077220 */ /* 0x000fc60000410000 */
[----:B------:R-:W-:Y:S02]  /*d340*/  FSEL R8, R6, RZ, P0 ;  /* 0x000000ff06087208 */ /* 0x000fe40000000000 */
[----:B------:R-:W-:-:S03]  /*d350*/  FSEL R7, R7, RZ, P0 ;  /* 0x000000ff07077208 */ /* 0x000fc60000000000 */
[----:B------:R-:W-:Y:S01]  /*d360*/  FADD.FTZ R15, R15, -R8 ;  /* 0x800000080f0f7221 */ /* 0x000fe20000010000 */
[-C--:B------:R-:W-:Y:S01]  /*d370*/  FMUL.FTZ R11, R11, R84.reuse ;  /* 0x000000540b0b7220 */ /* 0x080fe20000410000 */
[-C--:B------:R-:W-:Y:S01]  /*d380*/  FFMA.FTZ R28, R26, R84.reuse, -R7 ;  /* 0x000000541a1c7223 */ /* 0x080fe20000010807 */
[-CC-:B------:R-:W-:Y:S01]  /*d390*/  FFMA.FTZ R168, R168, R84.reuse, -R9.reuse ;  /* 0x00000054a8a87223 */ /* 0x180fe20000010809 */
[----:B------:R-:W-:Y:S01]  /*d3a0*/  FMUL.FTZ R15, R84, R15 ;  /* 0x0000000f540f7220 */ /* 0x000fe20000410000 */
[-CC-:B------:R-:W-:Y:S01]  /*d3b0*/  FFMA.FTZ R201, R20, R84.reuse, -R9.reuse ;  /* 0x0000005414c97223 */ /* 0x180fe20000010809 */
[-C--:B------:R-:W-:Y:S01]  /*d3c0*/  FFMA.FTZ R20, R24, R84.reuse, -R9 ;  /* 0x0000005418147223 */ /* 0x080fe20000010809 */
[-C--:B------:R-:W-:Y:S01]  /*d3d0*/  FFMA.FTZ R169, R27, R84.reuse, -R7 ;  /* 0x000000541ba97223 */ /* 0x080fe20000010807 */
        /* <DEDUP_REMOVED lines=11> */
[-CC-:B------:R-:W-:Y:S01]  /*d490*/  FFMA.FTZ R41, R80, R84.reuse, -R9.reuse ;  /* 0x0000005450297223 */ /* 0x180fe20000010809 */
[----:B------:R-:W-:-:S06]  /*d4a0*/  FFMA.FTZ R213, R32, R84, -R9 ;  /* 0x0000005420d57223 */ /* 0x000fcc0000010809 */
[----:B------:R-:W4:Y:S01]  /*d4b0*/  MUFU.EX2 R170, R170 ;  /* 0x000000aa00aa7308 */ /* 0x000f220000000800 */
[----:B------:R-:W-:-:S07]  /*d4c0*/  FFMA.FTZ R32, R35, R84, -R7 ;  /* 0x0000005423207223 */ /* 0x000fce0000010807 */
[----:B------:R-:W4:Y:S01]  /*d4d0*/  MUFU.EX2 R171, R171 ;  /* 0x000000ab00ab7308 */ /* 0x000f220000000800 */
[-CC-:B------:R-:W-:Y:S01]  /*d4e0*/  FFMA.FTZ R174, R36, R84.reuse, -R9.reuse ;  /* 0x0000005424ae7223 */ /* 0x180fe20000010809 */
[-CC-:B------:R-:W-:Y:S01]  /*d4f0*/  FFMA.FTZ R45, R78, R84.reuse, -R9.reuse ;  /* 0x000000544e2d7223 */ /* 0x180fe20000010809 */
[-CC-:B------:R-:W-:Y:S01]  /*d500*/  FFMA.FTZ R176, R40, R84.reuse, -R9.reuse ;  /* 0x0000005428b07223 */ /* 0x180fe20000010809 */
[-CC-:B------:R-:W-:Y:S01]  /*d510*/  FFMA.FTZ R49, R76, R84.reuse, -R9.reuse ;  /* 0x000000544c317223 */ /* 0x180fe20000010809 */
[----:B------:R-:W-:-:S03]  /*d520*/  FFMA.FTZ R178, R44, R84, -R9 ;  /* 0x000000542cb27223 */ /* 0x000fc60000010809 */
        /* <DEDUP_REMOVED lines=10> */
[----:B------:R-:W-:Y:S01]  /*d5d0*/  FFMA.FTZ R21, R68, R84, -R9 ;  /* 0x0000005444157223 */ /* 0x000fe20000010809 */
[----:B--2---:R-:W-:Y:S01]  /*d5e0*/  FFMA.FTZ R9, R24, R4, R13 ;  /* 0x0000000418097223 */ /* 0x004fe2000001000d */
[----:B0-----:R-:W-:Y:S01]  /*d5f0*/  FFMA.FTZ R4, R5, R25, R28 ;  /* 0x0000001905047223 */ /* 0x001fe2000001001c */
[----:B------:R-:W-:-:S03]  /*d600*/  FFMA.FTZ R175, R38, R84, -R7 ;  /* 0x0000005426af7223 */ /* 0x000fc60000010807 */
[----:B------:R-:W0:Y:S01]  /*d610*/  MUFU.EX2 R173, R173 ;  /* 0x000000ad00ad7308 */ /* 0x000e220000000800 */
[----:B-1----:R-:W-:Y:S01]  /*d620*/  FADD.FTZ R9, R168, R9 ;  /* 0x00000009a8097221 */ /* 0x002fe20000010000 */
[----:B---3--:R-:W-:Y:S01]  /*d630*/  FADD.FTZ R4, R169, R4 ;  /* 0x00000004a9047221 */ /* 0x008fe20000010000 */
[----:B------:R-:W-:-:S05]  /*d640*/  FFMA.FTZ R34, R39, R84, -R7 ;  /* 0x0000005427227223 */ /* 0x000fca0000010807 */
[----:B------:R-:W1:Y:S01]  /*d650*/  MUFU.EX2 R41, R41 ;  /* 0x0000002900297308 */ /* 0x000e620000000800 */
[----:B----4-:R-:W-:Y:S01]  /*d660*/  FADD.FTZ R8, R170, R9 ;  /* 0x00000009aa087221 */ /* 0x010fe20000010000 */
[----:B------:R-:W-:-:S06]  /*d670*/  FADD.FTZ R5, R171, R4 ;  /* 0x00000004ab057221 */ /* 0x000fcc0000010000 */
[----:B------:R-:W2:Y:S01]  /*d680*/  MUFU.EX2 R32, R32 ;  /* 0x0000002000207308 */ /* 0x000ea20000000800 */
[----:B------:R-:W-:Y:S01]  /*d690*/  FFMA.FTZ R177, R42, R84, -R7 ;  /* 0x000000542ab17223 */ /* 0x000fe20000010807 */
[----:B------:R-:W-:-:S06]  /*d6a0*/  FADD.FTZ R9, R37, R8 ;  /* 0x0000000825097221 */ /* 0x000fcc0000010000 */
[----:B------:R-:W3:Y:S01]  /*d6b0*/  MUFU.EX2 R174, R174 ;  /* 0x000000ae00ae7308 */ /* 0x000ee20000000800 */
[----:B------:R-:W-:Y:S01]  /*d6c0*/  FADD.FTZ R4, R30, R5 ;  /* 0x000000051e047221 */ /* 0x000fe20000010000 */
[----:B------:R-:W-:-:S06]  /*d6d0*/  FFMA.FTZ R36, R43, R84, -R7 ;  /* 0x000000542b247223 */ /* 0x000fcc0000010807 */
        /* <DEDUP_REMOVED lines=80> */
[----:B--2---:R-:W-:-:S06]  /*dbe0*/  FADD.FTZ R4, R16, R5 ;  /* 0x0000000510047221 */ /* 0x004fcc0000010000 */
[----:B------:R-:W1:Y:S08]  /*dbf0*/  MUFU.EX2 R20, R20 ;  /* 0x0000001400147308 */ /* 0x000e700000000800 */
[----:B------:R-:W2:Y:S01]  /*dc00*/  MUFU.EX2 R15, R15 ;  /* 0x0000000f000f7308 */ /* 0x000ea20000000800 */
[----:B---3--:R-:W-:Y:S01]  /*dc10*/  FADD.FTZ R8, R190, R7 ;  /* 0x00000007be087221 */ /* 0x008fe20000010000 */
[----:B----4-:R-:W-:-:S03]  /*dc20*/  FADD.FTZ R5, R17, R4 ;  /* 0x0000000411057221 */ /* 0x010fc60000010000 */
[----:B0-----:R-:W-:Y:S01]  /*dc30*/  FADD.FTZ R7, R21, R8 ;  /* 0x0000000815077221 */ /* 0x001fe20000010000 */
[----:B------:R-:W-:-:S03]  /*dc40*/  FADD.FTZ R4, R14, R5 ;  /* 0x000000050e047221 */ /* 0x000fc60000010000 */
[----:B-1----:R-:W-:Y:S01]  /*dc50*/  FADD.FTZ R8, R20, R7 ;  /* 0x0000000714087221 */ /* 0x002fe20000010000 */
[----:B------:R-:W-:Y:S01]  /*dc60*/  STL [R1+0x414], R6 ;  /* 0x0004140601007387 */ /* 0x000fe20000100800 */
[----:B--2---:R-:W-:-:S05]  /*dc70*/  FADD.FTZ R9, R15, R4 ;  /* 0x000000040f097221 */ /* 0x004fca0000010000 */
[----:B------:R-:W-:Y:S04]  /*dc80*/  STL.64 [R1+0x420], R8 ;  /* 0x0004200801007387 */ /* 0x000fe80000100a00 */
[----:B------:R-:W2:Y:S01]  /*dc90*/  LD.E R7, desc[UR44][R18.64+0x200] ;  /* 0x0002002c12077980 */ /* 0x000ea2000c101900 */
[----:B------:R-:W-:-:S04]  /*dca0*/  UIADD3 UR4, UP0, UR37, 0x200, URZ ;  /* 0x0000020025047890 */ /* 0x000fc8000ff1e03f */
[----:B------:R-:W-:Y:S02]  /*dcb0*/  ULOP3.LUT UR5, UR4, 0x4, URZ, 0xfc, !UPT ;  /* 0x0000000404057892 */ /* 0x000fe4000f8efc3f */
[----:B------:R-:W-:-:S04]  /*dcc0*/  UIADD3.X UR6, URZ, UR36, URZ, UP0, !UPT ;  /* 0x000000243f067290 */ /* 0x000fc800087fe43f */
[----:B------:R-:W-:Y:S02]  /*dcd0*/  MOV R4, UR5 ;  /* 0x0000000500047c02 */ /* 0x000fe40008000f00 */
[----:B------:R-:W-:Y:S02]  /*dce0*/  IMAD.U32 R5, RZ, RZ, UR6 ;  /* 0x00000006ff057e24 */ /* 0x000fe4000f8e00ff */
[----:B--2---:R-:W-:-:S05]  /*dcf0*/  FMUL.FTZ R7, R24, R7 ;  /* 0x0000000718077220 */ /* 0x004fca0000410000 */
[----:B------:R0:W-:Y:S04]  /*dd00*/  ST.E desc[UR44][R18.64+0x200], R7 ;  /* 0x0002000712007985 */ /* 0x0001e8000c10192c */
[----:B------:R-:W2:Y:S02]  /*dd10*/  LD.E R10, desc[UR44][R4.64] ;  /* 0x0000002c040a7980 */ /* 0x000ea4000c101900 */
[----:B--2---:R-:W-:-:S05]  /*dd20*/  FMUL.FTZ R11, R24, R10 ;  /* 0x0000000a180b7220 */ /* 0x004fca0000410000 */
[----:B------:R1:W-:Y:S04]  /*dd30*/  ST.E desc[UR44][R4.64], R11 ;  /* 0x0000000b04007985 */ /* 0x0003e8000c10192c */
        /* <DEDUP_REMOVED lines=61> */
[----:B-1----:R-:W4:Y:S01]  /*e110*/  LD.E R11, desc[UR44][R18.64+0x3f0] ;  /* 0x0003f02c120b7980 */ /* 0x002f22000c101900 */
[----:B------:R-:W-:-:S06]  /*e120*/  ULOP3.LUT UR5, UR4, 0x8, URZ, 0xfc, !UPT ;  /* 0x0000000804057892 */ /* 0x000fcc000f8efc3f */
[----:B------:R-:W-:Y:S02]  /*e130*/  IMAD.U32 R8, RZ, RZ, UR5 ;  /* 0x00000005ff087e24 */ /* 0x000fe4000f8e00ff */
[C---:B--2---:R-:W-:Y:S01]  /*e140*/  FMUL.FTZ R47, R24.reuse, R47 ;  /* 0x0000002f182f7220 */ /* 0x044fe20000410000 */
[----:B---3--:R-:W-:-:S04]  /*e150*/  FMUL.FTZ R43, R24, R43 ;  /* 0x0000002b182b7220 */ /* 0x008fc80000410000 */
[----:B------:R-:W-:Y:S01]  /*e160*/  ST.E desc[UR44][R18.64+0x210], R47 ;  /* 0x0002102f12007985 */ /* 0x000fe2000c10192c */
[----:B----4-:R-:W-:-:S03]  /*e170*/  FMUL.FTZ R229, R24, R229 ;  /* 0x000000e518e57220 */ /* 0x010fc60000410000 */
        /* <DEDUP_REMOVED lines=58> */
[----:B------:R-:W-:Y:S01]  /*e520*/  FMUL.FTZ R47, R24, R9 ;  /* 0x00000009182f7220 */ /* 0x000fe20000410000 */
[----:B------:R-:W-:-:S02]  /*e530*/  IMAD.U32 R9, RZ, RZ, UR6 ;  /* 0x00000006ff097e24 */ /* 0x000fc4000f8e00ff */
        /* <DEDUP_REMOVED lines=59> */
[----:B------:R-:W-:Y:S04]  /*e8f0*/  ST.E desc[UR44][R18.64+0x3e4], R47 ;  /* 0x0003e42f12007985 */ /* 0x000fe8000c10192c */
[----:B------:R-:W-:Y:S04]  /*e900*/  ST.E desc[UR44][R18.64+0x3f0], R11 ;  /* 0x0003f00b12007985 */ /* 0x000fe8000c10192c */
[----:B------:R-:W0:Y:S01]  /*e910*/  LD.E R10, desc[UR44][R8.64] ;  /* 0x0000002c080a7980 */ /* 0x000e22000c101900 */
[----:B------:R-:W-:Y:S01]  /*e920*/  ULOP3.LUT UR4, UR4, 0xc, URZ, 0xfc, !UPT ;  /* 0x0000000c04047892 */ /* 0x000fe2000f8efc3f */
[----:B------:R-:W-:-:S05]  /*e930*/  IMAD.U32 R7, RZ, RZ, UR6 ;  /* 0x00000006ff077e24 */ /* 0x000fca000f8e00ff */
[----:B------:R-:W-:Y:S02]  /*e940*/  IMAD.U32 R6, RZ, RZ, UR4 ;  /* 0x00000004ff067e24 */ /* 0x000fe4000f8e00ff */
[----:B0-----:R-:W-:-:S05]  /*e950*/  FMUL.FTZ R29, R25, R10 ;  /* 0x0000000a191d7220 */ /* 0x001fca0000410000 */
[----:B------:R-:W-:Y:S04]  /*e960*/  ST.E desc[UR44][R8.64], R29 ;  /* 0x0000001d08007985 */ /* 0x000fe8000c10192c */
[----:B------:R-:W1:Y:S02]  /*e970*/  LD.E R10, desc[UR44][R6.64] ;  /* 0x0000002c060a7980 */ /* 0x000e64000c101900 */
[----:B-1----:R-:W-:-:S05]  /*e980*/  FMUL.FTZ R27, R25, R10 ;  /* 0x0000000a191b7220 */ /* 0x002fca0000410000 */
[----:B------:R0:W-:Y:S04]  /*e990*/  ST.E desc[UR44][R6.64], R27 ;  /* 0x0000001b06007985 */ /* 0x0001e8000c10192c */
[----:B------:R-:W2:Y:S04]  /*e9a0*/  LD.E R31, desc[UR44][R18.64+0x3fc] ;  /* 0x0003fc2c121f7980 */ /* 0x000ea8000c101900 */
[----:B------:R-:W0:Y:S04]  /*e9b0*/  LD.E R60, desc[UR44][R18.64+0x21c] ;  /* 0x00021c2c123c7980 */ /* 0x000e28000c101900 */
        /* <DEDUP_REMOVED lines=60> */
[----:B------:R-:W1:Y:S01]  /*ed80*/  S2R R55, SR_TID.X ;  /* 0x0000000000377919 */ /* 0x000e620000002100 */
[C---:B--2---:R-:W-:Y:S01]  /*ed90*/  FMUL.FTZ R43, R25.reuse, R31 ;  /* 0x0000001f192b7220 */ /* 0x044fe20000410000 */
[----:B0-----:R-:W-:-:S04]  /*eda0*/  FMUL.FTZ R27, R25, R60 ;  /* 0x0000003c191b7220 */ /* 0x001fc80000410000 */
[----:B------:R-:W-:Y:S01]  /*edb0*/  ST.E desc[UR44][R18.64+0x3fc], R43 ;  /* 0x0003fc2b12007985 */ /* 0x000fe2000c10192c */
[----:B---3--:R-:W-:-:S03]  /*edc0*/  FMUL.FTZ R11, R25, R58 ;  /* 0x0000003a190b7220 */ /* 0x008fc60000410000 */
[----:B------:R0:W-:Y:S01]  /*edd0*/  ST.E desc[UR44][R18.64+0x21c], R27 ;  /* 0x00021c1b12007985 */ /* 0x0001e2000c10192c */
[C---:B----4-:R-:W-:Y:S01]  /*ede0*/  FMUL.FTZ R29, R25.reuse, R62 ;  /* 0x0000003e191d7220 */ /* 0x050fe20000410000 */
[C---:B------:R-:W-:Y:S01]  /*edf0*/  FMUL.FTZ R31, R25.reuse, R64 ;  /* 0x00000040191f7220 */ /* 0x040fe20000410000 */
[C---:B------:R-:W-:Y:S01]  /*ee00*/  FMUL.FTZ R33, R25.reuse, R66 ;  /* 0x0000004219217220 */ /* 0x040fe20000410000 */
[C---:B------:R-:W-:Y:S01]  /*ee10*/  FMUL.FTZ R35, R25.reuse, R68 ;  /* 0x0000004419237220 */ /* 0x040fe20000410000 */
[C---:B------:R-:W-:Y:S01]  /*ee20*/  FMUL.FTZ R39, R25.reuse, R70 ;  /* 0x0000004619277220 */ /* 0x040fe20000410000 */
[C---:B0-----:R-:W-:Y:S01]  /*ee30*/  FMUL.FTZ R27, R25.reuse, R74 ;  /* 0x0000004a191b7220 */ /* 0x041fe20000410000 */
[C---:B------:R-:W-:Y:S01]  /*ee40*/  FMUL.FTZ R43, R25.reuse, R76 ;  /* 0x0000004c192b7220 */ /* 0x040fe20000410000 */
[C---:B------:R-:W-:Y:S01]  /*ee50*/  FMUL.FTZ R47, R25.reuse, R78 ;  /* 0x0000004e192f7220 */ /* 0x040fe20000410000 */
[C---:B------:R-:W-:Y:S01]  /*ee60*/  FMUL.FTZ R51, R25.reuse, R80 ;  /* 0x0000005019337220 */ /* 0x040fe20000410000 */
[----:B------:R0:W-:Y:S04]  /*ee70*/  ST.E desc[UR44][R18.64+0x218], R11 ;  /* 0x0002180b12007985 */ /* 0x0001e8000c10192c */
[----:B------:R2:W-:Y:S04]  /*ee80*/  ST.E desc[UR44][R18.64+0x228], R29 ;  /* 0x0002281d12007985 */ /* 0x0005e8000c10192c */
[----:B------:R3:W-:Y:S04]  /*ee90*/  ST.E desc[UR44][R18.64+0x22c], R31 ;  /* 0x00022c1f12007985 */ /* 0x0007e8000c10192c */
[----:B------:R4:W-:Y:S01]  /*eea0*/  ST.E desc[UR44][R18.64+0x238], R33 ;  /* 0x0002382112007985 */ /* 0x0009e2000c10192c */
[----:B0-----:R-:W-:-:S03]  /*eeb0*/  FMUL.FTZ R11, R25, R72 ;  /* 0x00000048190b7220 */ /* 0x001fc60000410000 */
[----:B------:R0:W-:Y:S01]  /*eec0*/  ST.E desc[UR44][R18.64+0x23c], R35 ;  /* 0x00023c2312007985 */ /* 0x0001e2000c10192c */
[----:B--2---:R-:W-:-:S03]  /*eed0*/  FMUL.FTZ R29, R25, R82 ;  /* 0x00000052191d7220 */ /* 0x004fc60000410000 */
[----:B------:R2:W-:Y:S01]  /*eee0*/  ST.E desc[UR44][R18.64+0x248], R39 ;  /* 0x0002482712007985 */ /* 0x0005e2000c10192c */
[----:B---3--:R-:W-:-:S03]  /*eef0*/  FMUL.FTZ R31, R25, R84 ;  /* 0x00000054191f7220 */ /* 0x008fc60000410000 */
[----:B------:R3:W-:Y:S01]  /*ef00*/  ST.E desc[UR44][R18.64+0x258], R27 ;  /* 0x0002581b12007985 */ /* 0x0007e2000c10192c */
[----:B----4-:R-:W-:-:S03]  /*ef10*/  FMUL.FTZ R33, R25, R86 ;  /* 0x0000005619217220 */ /* 0x010fc60000410000 */
[----:B------:R4:W-:Y:S01]  /*ef20*/  ST.E desc[UR44][R18.64+0x25c], R43 ;  /* 0x00025c2b12007985 */ /* 0x0009e2000c10192c */
[----:B0-----:R-:W-:-:S03]  /*ef30*/  FMUL.FTZ R35, R25, R88 ;  /* 0x0000005819237220 */ /* 0x001fc60000410000 */
[----:B------:R0:W-:Y:S01]  /*ef40*/  ST.E desc[UR44][R18.64+0x268], R47 ;  /* 0x0002682f12007985 */ /* 0x0001e2000c10192c */
[----:B--2---:R-:W-:-:S03]  /*ef50*/  FMUL.FTZ R39, R25, R90 ;  /* 0x0000005a19277220 */ /* 0x004fc60000410000 */
[----:B------:R2:W-:Y:S01]  /*ef60*/  ST.E desc[UR44][R18.64+0x26c], R51 ;  /* 0x00026c3312007985 */ /* 0x0005e2000c10192c */
[C---:B---3--:R-:W-:Y:S01]  /*ef70*/  FMUL.FTZ R27, R25.reuse, R94 ;  /* 0x0000005e191b7220 */ /* 0x048fe20000410000 */
[C---:B----4-:R-:W-:Y:S01]  /*ef80*/  FMUL.FTZ R43, R25.reuse, R96 ;  /* 0x00000060192b7220 */ /* 0x050fe20000410000 */
[C---:B0-----:R-:W-:Y:S01]  /*ef90*/  FMUL.FTZ R47, R25.reuse, R98 ;  /* 0x00000062192f7220 */ /* 0x041fe20000410000 */
[C---:B--2---:R-:W-:Y:S01]  /*efa0*/  FMUL.FTZ R51, R25.reuse, R100 ;  /* 0x0000006419337220 */ /* 0x044fe20000410000 */
        /* <DEDUP_REMOVED lines=39> */
[----:B--2---:R-:W-:Y:S01]  /*f220*/  FMUL.FTZ R51, R25, R140 ;  /* 0x0000008c19337220 */ /* 0x004fe20000410000 */
[----:B------:R0:W-:Y:S01]  /*f230*/  ST.E desc[UR44][R18.64+0x2ec], R11 ;  /* 0x0002ec0b12007985 */ /* 0x0001e2000c10192c */
[----:B-1----:R-:W-:-:S03]  /*f240*/  SHF.R.U32.HI R55, RZ, 0x7, R55 ;  /* 0x00000007ff377819 */ /* 0x002fc60000011637 */
        /* <DEDUP_REMOVED lines=37> */
[----:B0-----:R-:W-:Y:S01]  /*f4a0*/  FMUL.FTZ R47, R25, R24 ;  /* 0x00000018192f7220 */ /* 0x001fe20000410000 */
[----:B------:R-:W-:Y:S02]  /*f4b0*/  VIADD R24, R55, 0x8 ;  /* 0x0000000837187836 */ /* 0x000fe40000000000 */
[----:B-1----:R-:W-:Y:S01]  /*f4c0*/  FMUL.FTZ R51, R25, R26 ;  /* 0x0000001a19337220 */ /* 0x002fe20000410000 */
        /* <DEDUP_REMOVED lines=8> */
[----:B------:R-:W-:Y:S04]  /*f550*/  ST.E desc[UR44][R18.64+0x3ec], R47 ;  /* 0x0003ec2f12007985 */ /* 0x000fe8000c10192c */
[----:B------:R-:W-:Y:S01]  /*f560*/  ST.E desc[UR44][R18.64+0x3f8], R51 ;  /* 0x0003f83312007985 */ /* 0x000fe2000c10192c */
[----:B------:R4:W-:Y:S06]  /*f570*/  BAR.SYNC.DEFER_BLOCKING R24, 0x100 ;  /* 0x000400180000751d */ /* 0x0009ec0000010000 */
[----:B0-----:R-:W4:Y:S04]  /*f580*/  LDL R35, [R1+0x1f0] ;  /* 0x0001f00001237983 */ /* 0x001f280000100800 */
[----:B-1----:R-:W2:Y:S04]  /*f590*/  LD.E R39, desc[UR44][R18.64+0x200] ;  /* 0x0002002c12277980 */ /* 0x002ea8000c101900 */
[----:B------:R-:W4:Y:S04]  /*f5a0*/  LD.E.64 R10, desc[UR44][R18.64+0x88] ;  /* 0x0000882c120a7980 */ /* 0x000f28000c101b00 */
[----:B--2---:R0:W-:Y:S04]  /*f5b0*/  ST.E desc[UR44][R18.64+0x200], R39 ;  /* 0x0002002712007985 */ /* 0x0041e8000c10192c */
[----:B------:R-:W2:Y:S04]  /*f5c0*/  LD.E R25, desc[UR44][R4.64] ;  /* 0x0000002c04197980 */ /* 0x000ea8000c101900 */
[----:B--2---:R1:W-:Y:S04]  /*f5d0*/  ST.E desc[UR44][R4.64], R25 ;  /* 0x0000001904007985 */ /* 0x0043e8000c10192c */
[----:B------:R-:W2:Y:S04]  /*f5e0*/  LD.E R27, desc[UR44][R8.64] ;  /* 0x0000002c081b7980 */ /* 0x000ea8000c101900 */
[----:B--2---:R2:W-:Y:S04]  /*f5f0*/  ST.E desc[UR44][R8.64], R27 ;  /* 0x0000001b08007985 */ /* 0x0045e8000c10192c */
[----:B------:R-:W3:Y:S04]  /*f600*/  LD.E R29, desc[UR44][R6.64] ;  /* 0x0000002c061d7980 */ /* 0x000ee8000c101900 */
[----:B---3--:R3:W-:Y:S04]  /*f610*/  ST.E desc[UR44][R6.64], R29 ;  /* 0x0000001d06007985 */ /* 0x0087e8000c10192c */
[----:B------:R-:W4:Y:S04]  /*f620*/  LD.E R31, desc[UR44][R18.64+0x210] ;  /* 0x0002102c121f7980 */ /* 0x000f28000c101900 */
[----:B------:R-:W4:Y:S04]  /*f630*/  LD.E R33, desc[UR44][R18.64+0x214] ;  /* 0x0002142c12217980 */ /* 0x000f28000c101900 */
[----:B------:R-:W4:Y:S04]  /*f640*/  LD.E R43, desc[UR44][R18.64+0x218] ;  /* 0x0002182c122b7980 */ /* 0x000f28000c101900 */
[----:B0-----:R-:W4:Y:S04]  /*f650*/  LD.E R39, desc[UR44][R18.64+0x21c] ;  /* 0x00021c2c12277980 */ /* 0x001f28000c101900 */
[----:B------:R-:W4:Y:S04]  /*f660*/  LD.E R47, desc[UR44][R18.64+0x220] ;  /* 0x0002202c122f7980 */ /* 0x000f28000c101900 */
[----:B------:R-:W4:Y:S04]  /*f670*/  LD.E R51, desc[UR44][R18.64+0x224] ;  /* 0x0002242c12337980 */ /* 0x000f28000c101900 */
[----:B-1----:R-:W4:Y:S04]  /*f680*/  LD.E R25, desc[UR44][R18.64+0x228] ;  /* 0x0002282c12197980 */ /* 0x002f28000c101900 */
[----:B------:R-:W4:Y:S04]  /*f690*/  LD.E R55, desc[UR44][R18.64+0x22c] ;  /* 0x00022c2c12377980 */ /* 0x000f28000c101900 */
[----:B--2---:R-:W2:Y:S04]  /*f6a0*/  LD.E R27, desc[UR44][R18.64+0x230] ;  /* 0x0002302c121b7980 */ /* 0x004ea8000c101900 */
[----:B------:R-:W2:Y:S04]  /*f6b0*/  LD.E R57, desc[UR44][R18.64+0x234] ;  /* 0x0002342c12397980 */ /* 0x000ea8000c101900 */
        /* <DEDUP_REMOVED lines=73> */
[----:B--2---:R2:W-:Y:S04]  /*fb50*/  ST.E desc[UR44][R18.64+0x230], R27 ;  /* 0x0002301b12007985 */ /* 0x0045e8000c10192c */
[----:B------:R-:W-:Y:S04]  /*fb60*/  ST.E desc[UR44][R18.64+0x234], R57 ;  /* 0x0002343912007985 */ /* 0x000fe8000c10192c */
[----:B---3--:R3:W-:Y:S04]  /*fb70*/  ST.E desc[UR44][R18.64+0x238], R29 ;  /* 0x0002381d12007985 */ /* 0x0087e8000c10192c */
[----:B------:R3:W-:Y:S04]  /*fb80*/  ST.E desc[UR44][R18.64+0x23c], R59 ;  /* 0x00023c3b12007985 */ /* 0x0007e8000c10192c */
[----:B------:R3:W-:Y:S04]  /*fb90*/  ST.E desc[UR44][R18.64+0x240], R61 ;  /* 0x0002403d12007985 */ /* 0x0007e8000c10192c */
[----:B------:R3:W-:Y:S04]  /*fba0*/  ST.E desc[UR44][R18.64+0x244], R63 ;  /* 0x0002443f12007985 */ /* 0x0007e8000c10192c */
[----:B------:R3:W-:Y:S04]  /*fbb0*/  ST.E desc[UR44][R18.64+0x248], R65 ;  /* 0x0002484112007985 */ /* 0x0007e8000c10192c */
[----:B------:R3:W-:Y:S04]  /*fbc0*/  ST.E desc[UR44][R18.64+0x24c], R67 ;  /* 0x00024c4312007985 */ /* 0x0007e8000c10192c */
[----:B0-----:R-:W4:Y:S04]  /*fbd0*/  LD.E R31, desc[UR44][R18.64+0x250] ;  /* 0x0002502c121f7980 */ /* 0x001f28000c101900 */
        /* <DEDUP_REMOVED lines=75> */
[----:B------:R0:W-:Y:S04]  /*10090*/  ST.E desc[UR44][R18.64+0x254], R25 ;  /* 0x0002541912007985 */ /* 0x0001e8000c10192c */
[----:B------:R-:W-:Y:S04]  /*100a0*/  ST.E desc[UR44][R18.64+0x258], R33 ;  /* 0x0002582112007985 */ /* 0x000fe8000c10192c */
[----:B--2---:R1:W-:Y:S04]  /*100b0*/  ST.E desc[UR44][R18.64+0x25c], R27 ;  /* 0x00025c1b12007985 */ /* 0x0043e8000c10192c */
        /* <DEDUP_REMOVED lines=78> */
[----:B0-----:R-:W4:Y:S01]  /*105a0*/  LDL R25, [R1+0x68] ;  /* 0x0000680001197983 */ /* 0x001f220000100800 */
[----:B------:R-:W-:-:S02]  /*105b0*/  IMAD R10, R35, 0xc00, R10 ;  /* 0x00000c00230a7824 */ /* 0x000fc400078e020a */
[----:B-1----:R-:W-:Y:S01]  /*105c0*/  IMAD.MOV.U32 R27, RZ, RZ, R11 ;  /* 0x000000ffff1b7224 */ /* 0x002fe200078e000b */
[----:B------:R-:W-:Y:S01]  /*105d0*/  F2FP.F16.F32.PACK_AB R170, R37, R170 ;  /* 0x000000aa25aa723e */ /* 0x000fe200000000ff */
[C---:B--2---:R-:W-:Y:S01]  /*105e0*/  VIADD R24, R10.reuse, 0x80 ;  /* 0x000000800a187836 */ /* 0x044fe20000000000 */
[----:B------:R-:W-:Y:S01]  /*105f0*/  F2FP.F16.F32.PACK_AB R172, R41, R172 ;  /* 0x000000ac29ac723e */ /* 0x000fe200000000ff */
[----:B---3--:R-:W-:Y:S01]  /*10600*/  VIADD R26, R10, 0x100 ;  /* 0x000001000a1a7836 */ /* 0x008fe20000000000 */
[----:B------:R-:W-:Y:S01]  /*10610*/  R2UR UR15, R27 ;  /* 0x000000001b0f72ca */ /* 0x000fe200000e0000 */
[----:B------:R-:W2:Y:S01]  /*10620*/  LD.E R29, desc[UR44][R18.64+0x214] ;  /* 0x0002142c121d7980 */ /* 0x000ea2000c101900 */
[----:B------:R-:W-:Y:S02]  /*10630*/  R2UR UR10, R24 ;  /* 0x00000000180a72ca */ /* 0x000fe400000e0000 */
[----:B------:R-:W-:Y:S01]  /*10640*/  R2UR UR14, R26 ;  /* 0x000000001a0e72ca */ /* 0x000fe200000e0000 */
[----:B------:R-:W2:Y:S01]  /*10650*/  LD.E R24, desc[UR44][R18.64+0x200] ;  /* 0x0002002c12187980 */ /* 0x000ea2000c101900 */
[----:B------:R-:W-:-:S02]  /*10660*/  F2FP.F16.F32.PACK_AB R174, R45, R174 ;  /* 0x000000ae2dae723e */ /* 0x000fc400000000ff */
[----:B------:R-:W-:Y:S01]  /*10670*/  F2FP.F16.F32.PACK_AB R176, R49, R176 ;  /* 0x000000b031b0723e */ /* 0x000fe200000000ff */
[----:B------:R-:W2:Y:S01]  /*10680*/  LD.E R31, desc[UR44][R18.64+0x21c] ;  /* 0x00021c2c121f7980 */ /* 0x000ea2000c101900 */
[----:B------:R-:W-:Y:S02]  /*10690*/  F2FP.F16.F32.PACK_AB R178, R53, R178 ;  /* 0x000000b235b2723e */ /* 0x000fe400000000ff */
[----:B------:R-:W-:Y:S01]  /*106a0*/  F2FP.F16.F32.PACK_AB R169, R169, R28 ;  /* 0x0000001ca9a9723e */ /* 0x000fe200000000ff */
[----:B------:R-:W2:Y:S01]  /*106b0*/  LD.E R33, desc[UR44][R18.64+0x224] ;  /* 0x0002242c12217980 */ /* 0x000ea2000c101900 */
[----:B------:R-:W-:Y:S02]  /*106c0*/  F2FP.F16.F32.PACK_AB R171, R30, R171 ;  /* 0x000000ab1eab723e */ /* 0x000fe400000000ff */
[----:B------:R-:W-:Y:S01]  /*106d0*/  F2FP.F16.F32.PACK_AB R173, R32, R173 ;  /* 0x000000ad20ad723e */ /* 0x000fe200000000ff */
[----:B------:R-:W2:Y:S01]  /*106e0*/  LD.E R28, desc[UR44][R18.64+0x210] ;  /* 0x0002102c121c7980 */ /* 0x000ea2000c101900 */
[----:B------:R-:W-:-:S02]  /*106f0*/  F2FP.F16.F32.PACK_AB R175, R34, R175 ;  /* 0x000000af22af723e */ /* 0x000fc400000000ff */
[----:B------:R-:W-:Y:S01]  /*10700*/  F2FP.F16.F32.PACK_AB R177, R36, R177 ;  /* 0x000000b124b1723e */ /* 0x000fe200000000ff */
[----:B------:R-:W2:Y:S04]  /*10710*/  LD.E R30, desc[UR44][R18.64+0x218] ;  /* 0x0002182c121e7980 */ /* 0x000ea8000c101900 */
[----:B------:R-:W2:Y:S04]  /*10720*/  LD.E R32, desc[UR44][R18.64+0x220] ;  /* 0x0002202c12207980 */ /* 0x000ea8000c101900 */
[----:B------:R-:W2:Y:S04]  /*10730*/  LD.E R34, desc[UR44][R18.64+0x228] ;  /* 0x0002282c12227980 */ /* 0x000ea8000c101900 */
[----:B------:R-:W2:Y:S04]  /*10740*/  LD.E R35, desc[UR44][R18.64+0x22c] ;  /* 0x00022c2c12237980 */ /* 0x000ea8000c101900 */
[----:B------:R-:W2:Y:S04]  /*10750*/  LD.E R36, desc[UR44][R18.64+0x230] ;  /* 0x0002302c12247980 */ /* 0x000ea8000c101900 */
        /* <DEDUP_REMOVED lines=63> */
[----:B------:R-:W-:Y:S01]  /*10b50*/  ISETP.NE.U32.AND P0, PT, R25, RZ, PT ;  /* 0x000000ff1900720c */ /* 0x000fe20003f05070 */
[----:B------:R-:W-:-:S02]  /*10b60*/  IMAD.MOV.U32 R25, RZ, RZ, R11 ;  /* 0x000000ffff197224 */ /* 0x000fc400078e000b */
[----:B------:R-:W2:Y:S03]  /*10b70*/  LD.E R100, desc[UR44][R18.64+0x330] ;  /* 0x0003302c12647980 */ /* 0x000ea6000c101900 */
        /* <DEDUP_REMOVED lines=60> */
[----:B------:R-:W-:Y:S01]  /*10f40*/  HGMMA.64x256x16.F32 R24, R168, gdesc[UR4].tnspB, R24, UP0, gsb0 ;  /* 0x43e00004a8187df0 */ /* 0x000fe2000b800818 */
[----:B------:R-:W-:Y:S02]  /*10f50*/  F2FP.F16.F32.PACK_AB R179, R12, R179 ;  /* 0x000000b30cb3723e */ /* 0x000fe400000000ff */
        /* <DEDUP_REMOVED lines=131> */
[----:B------:R-:W-:Y:S01]  /*11790*/  STL [R1+0x68], R2 ;  /* 0x0000680201007387 */ /* 0x000fe20000100800 */
        /* <DEDUP_REMOVED lines=8> */
[----:B------:R-:W-:-:S02]  /*11820*/  WARPGROUP.DEPBAR.LE gsb0, 0x0 ;  /* 0x00008000000079c5 */ /* 0x000fc40000010000 */
        /* <DEDUP_REMOVED lines=132> */
[----:B------:R-:W-:Y:S01]  /*12070*/  IMAD.MOV.U32 R13, RZ, RZ, R11 ;  /* 0x000000ffff0d7224 */ /* 0x000fe200078e000b */
        /* <DEDUP_REMOVED lines=131> */
[----:B------:R-:W-:Y:S01]  /*128b0*/  R2UR UR6, R12 ;  /* 0x000000000c0672ca */ /* 0x000fe200000e0000 */
[----:B------:R-:W-:Y:S01]  /*128c0*/  STL [R1+0x68], R2 ;  /* 0x0000680201007387 */ /* 0x000fe20000100800 */
[----:B------:R-:W-:Y:S01]  /*128d0*/  R2UR UR7, R13 ;  /* 0x000000000d0772ca */ /* 0x000fe200000e0000 */
[----:B------:R-:W-:Y:S01]  /*128e0*/  VIADD R10, R10, 0x280 ;  /* 0x000002800a0a7836 */ /* 0x000fe20000000000 */
[----:B------:R-:W-:Y:S02]  /*128f0*/  WARPGROUP.DEPBAR.LE gsb0, 0x0 ;  /* 0x00008000000079c5 */ /* 0x000fe40000010000 */
[----:B------:R-:W-:Y:S01]  /*12900*/  ST.E desc[UR44][R18.64+0x200], R24 ;  /* 0x0002001812007985 */ /* 0x000fe2000c10192c */
[----:B------:R-:W-:Y:S02]  /*12910*/  F2FP.F16.F32.PACK_AB R168, R203, R204 ;  /* 0x000000cccba8723e */ /* 0x000fe400000000ff */
[----:B------:R-:W-:Y:S01]  /*12920*/  F2FP.F16.F32.PACK_AB R170, R201, R202 ;  /* 0x000000cac9aa723e */ /* 0x000fe200000000ff */
[----:B------:R-:W-:Y:S01]  /*12930*/  ST.E desc[UR44][R4.64], R25 ;  /* 0x0000001904007985 */ /* 0x000fe2000c10192c */
        /* <DEDUP_REMOVED lines=400> */
[----:B--2---:R1:W-:Y:S04]  /*14240*/  ST.E desc[UR44][R18.64+0x200], R11 ;  /* 0x0002000b12007985 */ /* 0x0043e8000c10192c */
[----:B------:R-:W2:Y:S04]  /*14250*/  LD.E R13, desc[UR44][R4.64] ;  /* 0x0000002c040d7980 */ /* 0x000ea8000c101900 */
[----:B--2---:R2:W-:Y:S04]  /*14260*/  ST.E desc[UR44][R4.64], R13 ;  /* 0x0000000d04007985 */ /* 0x0045e8000c10192c */
[----:B------:R-:W3:Y:S04]  /*14270*/  LD.E R15, desc[UR44][R8.64] ;  /* 0x0000002c080f7980 */ /* 0x000ee8000c101900 */
[----:B---3--:R3:W-:Y:S04]  /*14280*/  ST.E desc[UR44][R8.64], R15 ;  /* 0x0000000f08007985 */ /* 0x0087e8000c10192c */
[----:B------:R-:W4:Y:S04]  /*14290*/  LD.E R17, desc[UR44][R6.64] ;  /* 0x0000002c06117980 */ /* 0x000f28000c101900 */
[----:B----4-:R4:W-:Y:S04]  /*142a0*/  ST.E desc[UR44][R6.64], R17 ;  /* 0x0000001106007985 */ /* 0x0109e8000c10192c */
[----:B0-----:R-:W4:Y:S04]  /*142b0*/  LD.E R2, desc[UR44][R18.64+0x374] ;  /* 0x0003742c12027980 */ /* 0x001f28000c101900 */
        /* <DEDUP_REMOVED lines=124> */
[----:B0-----:R-:W4:Y:S04]  /*14a80*/  LD.E R2, desc[UR44][R18.64+0x28] ;  /* 0x0000282c12027980 */ /* 0x001f28000c101900 */
        /* <DEDUP_REMOVED lines=8> */
[----:B---3--:R-:W-:Y:S04]  /*14b10*/  ST.E desc[UR44][R18.64+0x230], R9 ;  /* 0x0002300912007985 */ /* 0x008fe8000c10192c */
        /* <DEDUP_REMOVED lines=115> */
[----:B------:R-:W-:-:S04]  /*15250*/  LOP3.LUT R2, R2, 0x1, RZ, 0xfc, !PT ;  /* 0x0000000102027812 */ /* 0x000fc800078efcff */
[----:B------:R-:W-:Y:S01]  /*15260*/  ISETP.NE.AND P0, PT, R2, 0x3, PT ;  /* 0x000000030200780c */ /* 0x000fe20003f05270 */
[----:B------:R-:W-:-:S12]  /*15270*/  BSSY B0, `(.L_x_13023) ;  /* 0x0000003000007945 */ /* 0x000fd80003800000 */
[----:B-1----:R-:W-:Y:S05]  /*15280*/  @!P0 BRA `(.L_x_13024) ;  /* 0x0000000000048947 */ /* 0x002fea0003800000 */
[----:B------:R-:W-:Y:S01]  /*15290*/  BPT.TRAP 0x1 ;  /* 0x000000040000795c */ /* 0x000fe20000300000 */
.L_x_13024:
[----:B------:R-:W-:Y:S05]  /*152a0*/  BSYNC B0 ;  /* 0x0000000000007941 */ /* 0x000fea0003800000 */
.L_x_13023:
        /* <DEDUP_REMOVED lines=11> */
.L_x_12996:
        /* <DEDUP_REMOVED lines=23> */
.L_x_13028:
[----:B------:R-:W-:-:S13]  /*154d0*/  ISETP.NE.AND P0, PT, R6, 0x1, PT ;  /* 0x000000010600780c */ /* 0x000fda0003f05270 */
[----:B------:R-:W0:Y:S02]  /*154e0*/  @P0 LDC.64 R4, c[0x0][0xae0] ;  /* 0x0002b800ff040b82 */ /* 0x000e240000000a00 */
[----:B0-----:R-:W-:-:S05]  /*154f0*/  @P0 IMAD.HI.U32 R4, R3, R4, RZ ;  /* 0x0000000403040227 */ /* 0x001fca00078e00ff */
[----:B------:R-:W-:-:S07]  /*15500*/  @P0 SHF.R.U32.HI R3, RZ, R5, R4 ;  /* 0x00000005ff030219 */ /* 0x000fce0000011604 */
.L_x_13029:
[----:B------:R-:W-:Y:S05]  /*15510*/  BSYNC B0 ;  /* 0x0000000000007941 */ /* 0x000fea0003800000 */
.L_x_13027:
[----:B------:R-:W-:-:S05]  /*15520*/  IMAD R3, R3, R6, RZ ;  /* 0x0000000603037224 */ /* 0x000fca00078e02ff */
[----:B------:R-:W-:-:S07]  /*15530*/  VIMNMX R2, R2, R3, !PT ;  /* 0x0000000302027248 */ /* 0x000fce0007fe0100 */
.L_x_13026:
[----:B------:R-:W-:Y:S01]  /*15540*/  VIADD R2, R2, 0x5f ;  /* 0x0000005f02027836 */ /* 0x000fe20000000000 */
[----:B------:R-:W-:-:S03]  /*15550*/  UIADD3 UR4, UP0, UR37, 0x28, URZ ;  /* 0x0000002825047890 */ /* 0x000fc6000ff1e03f */
[----:B------:R-:W-:Y:S01]  /*15560*/  IMAD.HI R2, R2, 0x2aaaaaab, RZ ;  /* 0x2aaaaaab02027827 */ /* 0x000fe200078e02ff */
[----:B------:R-:W-:-:S03]  /*15570*/  UIADD3.X UR5, URZ, UR36, URZ, UP0, !UPT ;  /* 0x000000243f057290 */ /* 0x000fc600087fe43f */
[----:B------:R-:W-:Y:S01]  /*15580*/  IMAD.U32 R6, RZ, RZ, UR4 ;  /* 0x00000004ff067e24 */ /* 0x000fe2000f8e00ff */
[----:B------:R-:W-:Y:S02]  /*15590*/  SHF.R.U32.HI R3, RZ, 0x1f, R2 ;  /* 0x0000001fff037819 */ /* 0x000fe40000011602 */
[----:B------:R-:W-:Y:S02]  /*155a0*/  IMAD.U32 R7, RZ, RZ, UR5 ;  /* 0x00000005ff077e24 */ /* 0x000fe4000f8e00ff */
[----:B------:R-:W-:-:S04]  /*155b0*/  LEA.HI.SX32 R3, R2, R3, 0x1c ;  /* 0x0000000302037211 */ /* 0x000fc800078fe2ff */
[----:B------:R-:W-:-:S04]  /*155c0*/  VIMNMX R4, R196, R3, !PT ;  /* 0x00000003c4047248 */ /* 0x000fc80007fe0100 */
[----:B------:R-:W-:-:S13]  /*155d0*/  ISETP.GE.AND P0, PT, R0, R4, PT ;  /* 0x000000040000720c */ /* 0x000fda0003f06270 */
[----:B------:R-:W-:Y:S05]  /*155e0*/  @!P0 BRA `(.L_x_13030) ;  /* 0x00000098005c8947 */ /* 0x000fea0003800000 */
[----:B------:R0:W5:Y:S02]  /*155f0*/  LDL.64 R2, [R1+0x150] ;  /* 0x0001500001027983 */ /* 0x0001640000100a00 */
.L_x_13049:
[----:B-1---5:R-:W2:Y:S04]  /*15600*/  LD.E R5, desc[UR44][R2.64] ;  /* 0x0000002c02057980 */ /* 0x022ea8000c101900 */
[----:B------:R-:W3:Y:S01]  /*15610*/  LD.E R8, desc[UR44][R2.64+0x8] ;  /* 0x0000082c02087980 */ /* 0x000ee2000c101900 */
[----:B--2---:R-:W-:-:S05]  /*15620*/  VIADD R5, R5, 0x1 ;  /* 0x0000000105057836 */ /* 0x004fca0000000000 */
[----:B------:R-:W-:-:S13]  /*15630*/  ISETP.NE.AND P0, PT, R5, 0x2, PT ;  /* 0x000000020500780c */ /* 0x000fda0003f05270 */
[----:B------:R1:W5:Y:S04]  /*15640*/  @P0 LD.E R11, desc[UR44][R2.64+0x4] ;  /* 0x0000042c020b0980 */ /* 0x000368000c101900 */
[----:B------:R-:W2:Y:S01]  /*15650*/  @!P0 LD.E R10, desc[UR44][R2.64+0x4] ;  /* 0x0000042c020a8980 */ /* 0x000ea2000c101900 */
[----:B---3--:R-:W-:-:S03]  /*15660*/  VIADD R9, R8, 0x1 ;  /* 0x0000000108097836 */ /* 0x008fc60000000000 */
[----:B------:R3:W-:Y:S04]  /*15670*/  ST.E desc[UR44][R2.64], R5 ;  /* 0x0000000502007985 */ /* 0x0007e8000c10192c */
[----:B------:R1:W-:Y:S04]  /*15680*/  ST.E desc[UR44][R2.64+0x8], R9 ;  /* 0x0000080902007985 */ /* 0x0003e8000c10192c */
[----:B------:R1:W-:Y:S01]  /*15690*/  @!P0 ST.E desc[UR44][R2.64], RZ ;  /* 0x000000ff02008985 */ /* 0x0003e2000c10192c */
[----:B--2---:R-:W-:-:S05]  /*156a0*/  @!P0 LOP3.LUT R11, R10, 0x1, RZ, 0x3c, !PT ;  /* 0x000000010a0b8812 */ /* 0x004fca00078e3cff */
[----:B------:R1:W-:Y:S04]  /*156b0*/  @!P0 ST.E desc[UR44][R2.64+0x4], R11 ;  /* 0x0000040b02008985 */ /* 0x0003e8000c10192c */
[----:B------:R-:W2:Y:S04]  /*156c0*/  LDL.64 R72, [R1+0x168] ;  /* 0x0001680001487983 */ /* 0x000ea80000100a00 */
[----:B--2---:R-:W2:Y:S01]  /*156d0*/  LD.E R8, desc[UR44][R72.64] ;  /* 0x0000002c48087980 */ /* 0x004ea2000c101900 */
[----:B------:R-:W-:Y:S05]  /*156e0*/  YIELD ;  /* 0x0000000000007946 */ /* 0x000fea0003800000 */
[----:B------:R-:W-:Y:S01]  /*156f0*/  BSSY B0, `(.L_x_13031) ;  /* 0x0000006000007945 */ /* 0x000fe20003800000 */
[----:B---3--:R-:W-:Y:S01]  /*15700*/  @!P0 IMAD.MOV.U32 R5, RZ, RZ, RZ ;  /* 0x000000ffff058224 */ /* 0x008fe200078e00ff */
[----:B--2---:R-:W-:-:S04]  /*15710*/  LOP3.LUT R8, R8, 0x1, RZ, 0xfc, !PT ;  /* 0x0000000108087812 */ /* 0x004fc800078efcff */
[----:B------:R-:W-:-:S13]  /*15720*/  ISETP.NE.AND P1, PT, R8, 0x3, PT ;  /* 0x000000030800780c */ /* 0x000fda0003f25270 */
[----:B-1----:R-:W-:Y:S05]  /*15730*/  @!P1 BRA `(.L_x_13032) ;  /* 0x0000000000049947 */ /* 0x002fea0003800000 */
[----:B------:R-:W-:Y:S01]  /*15740*/  BPT.TRAP 0x1 ;  /* 0x000000040000795c */ /* 0x000fe20000300000 */
.L_x_13032:
[----:B------:R-:W-:Y:S05]  /*15750*/  BSYNC B0 ;  /* 0x0000000000007941 */ /* 0x000fea0003800000 */
.L_x_13031:
[----:B------:R-:W2:Y:S01]  /*15760*/  LD.E.64 R8, desc[UR44][R72.64+0x18] ;  /* 0x0000182c48087980 */ /* 0x000ea2000c101b00 */
[----:B-----5:R-:W-:Y:S02]  /*15770*/  SHF.L.U32 R12, R11, 0x1f, RZ ;  /* 0x0000001f0b0c7819 */ /* 0x020fe400000006ff */
[----:B--2---:R-:W-:-:S04]  /*15780*/  MOV R8, R8 ;  /* 0x0000000800087202 */ /* 0x004fc80000000f00 */
[----:B------:R-:W-:-:S04]  /*15790*/  LEA R5, R5, R8, 0x3 ;  /* 0x0000000805057211 */ /* 0x000fc800078e18ff */
[----:B------:R1:W2:Y:S01]  /*157a0*/  SYNCS.PHASECHK.TRANS64.TRYWAIT P0, [R5+URZ], R12 ;  /* 0x0000000c050075a7 */ /* 0x0002a2000800017f */
[----:B------:R-:W3:Y:S04]  /*157b0*/  LD.E R8, desc[UR44][R72.64] ;  /* 0x0000002c48087980 */ /* 0x000ee8000c101900 */
[----:B------:R1:W5:Y:S04]  /*157c0*/  LD.E R10, desc[UR44][R2.64] ;  /* 0x0000002c020a7980 */ /* 0x000368000c101900 */
[----:B------:R1:W5:Y:S01]  /*157d0*/  LD.E R11, desc[UR44][R2.64+0x4] ;  /* 0x0000042c020b7980 */ /* 0x000362000c101900 */
[----:B------:R-:W-:Y:S01]  /*157e0*/  BSSY B0, `(.L_x_13033) ;  /* 0x0000005000007945 */ /* 0x000fe20003800000 */
[----:B---3--:R-:W-:-:S04]  /*157f0*/  LOP3.LUT R8, R8, 0x1, RZ, 0xfc, !PT ;  /* 0x0000000108087812 */ /* 0x008fc800078efcff */
[----:B------:R-:W-:-:S13]  /*15800*/  ISETP.NE.AND P1, PT, R8, 0x3, PT ;  /* 0x000000030800780c */ /* 0x000fda0003f25270 */
[----:B-12---:R-:W-:Y:S05]  /*15810*/  @!P1 BRA `(.L_x_13034) ;  /* 0x0000000000049947 */ /* 0x006fea0003800000 */
[----:B------:R-:W-:Y:S01]  /*15820*/  BPT.TRAP 0x1 ;  /* 0x000000040000795c */ /* 0x000fe20000300000 */
.L_x_13034:
[----:B------:R-:W-:Y:S05]  /*15830*/  BSYNC B0 ;  /* 0x0000000000007941 */ /* 0x000fea0003800000 */
.L_x_13033:
[----:B------:R-:W-:Y:S04]  /*15840*/  BSSY B0, `(.L_x_13035) ;  /* 0x0000008000007945 */ /* 0x000fe80003800000 */
[----:B------:R-:W-:Y:S05]  /*15850*/  @P0 BRA `(.L_x_13036) ;  /* 0x0000000000180947 */ /* 0x000fea0003800000 */
[----:B------:R-:W2:Y:S01]  /*15860*/  LD.E.64 R8, desc[UR44][R72.64+0x18] ;  /* 0x0000182c48087980 */ /* 0x000ea2000c101b00 */
[----:B-----5:R-:W-:Y:S02]  /*15870*/  SHF.L.U32 R11, R11, 0x1f, RZ ;  /* 0x0000001f0b0b7819 */ /* 0x020fe400000006ff */
[----:B--2---:R-:W-:-:S05]  /*15880*/  MOV R9, R8 ;  /* 0x0000000800097202 */ /* 0x004fca0000000f00 */
[----:B------:R-:W-:-:S04]  /*15890*/  IMAD R10, R10, 0x8, R9 ;  /* 0x000000080a0a7824 */ /* 0x000fc800078e0209 */
[----:B------:R-:W1:Y:S02]  /*158a0*/  SYNCS.PHASECHK.TRANS64.TRYWAIT P0, [R10+URZ], R11 ;  /* 0x0000000b0a0075a7 */ /* 0x000e64000800017f */
[----:B-1----:R-:W-:Y:S05]  /*158b0*/  @!P0 BRA `(.L_x_13037) ;  /* 0x0000021800188947 */ /* 0x002fea0003800000 */
.L_x_13036:
[----:B------:R-:W-:Y:S05]  /*158c0*/  BSYNC B0 ;  /* 0x0000000000007941 */ /* 0x000fea0003800000 */
.L_x_13035:
[----:B-1---5:R-:W2:Y:S04]  /*158d0*/  LD.E R11, desc[UR44][R2.64] ;  /* 0x0000002c020b7980 */ /* 0x022ea8000c101900 */
[----:B------:R-:W2:Y:S01]  /*158e0*/  LDL.64 R74, [R1+0x80] ;  /* 0x00008000014a7983 */ /* 0x000ea20000100a00 */
[----:B------:R-:W-:Y:S05]  /*158f0*/  WARPSYNC.ALL ;  /* 0x0000000000007948 */ /* 0x000fea0003800000 */
[----:B------:R1:W-:Y:S04]  /*15900*/  STL [R1+0x60], RZ ;  /* 0x000060ff01007387 */ /* 0x0003e80000100800 */
[----:B------:R-:W3:Y:S01]  /*15910*/  LD.E.64 R8, desc[UR44][R18.64+0x78] ;  /* 0x0000782c12087980 */ /* 0x000ee2000c101b00 */
[----:B------:R-:W-:-:S05]  /*15920*/  IMAD.MOV.U32 R5, RZ, RZ, 0x1 ;  /* 0x00000001ff057424 */ /* 0x000fca00078e00ff */
[----:B------:R1:W-:Y:S04]  /*15930*/  STL [R1+0x60], R5 ;  /* 0x0000600501007387 */ /* 0x0003e80000100800 */
[----:B------:R-:W4:Y:S04]  /*15940*/  LD.E.64 R12, desc[UR44][R18.64+0x78] ;  /* 0x0000782c120c7980 */ /* 0x000f28000c101b00 */
[----:B------:R1:W-:Y:S04]  /*15950*/  STL [R1+0x60], R5 ;  /* 0x0000600501007387 */ /* 0x0003e80000100800 */
[----:B------:R-:W4:Y:S01]  /*15960*/  LD.E.64 R14, desc[UR44][R18.64+0x78] ;  /* 0x0000782c120e7980 */ /* 0x000f22000c101b00 */
[----:B--2---:R-:W-:-:S02]  /*15970*/  IMAD R10, R11, 0x300, R74 ;  /* 0x000003000b0a7824 */ /* 0x004fc400078e024a */
[----:B------:R-:W-:Y:S01]  /*15980*/  IMAD.MOV.U32 R11, RZ, RZ, R75 ;  /* 0x000000ffff0b7224 */ /* 0x000fe200078e004b */
[----:B------:R1:W-:Y:S02]  /*15990*/  STL [R1+0x60], R5 ;  /* 0x0000600501007387 */ /* 0x0003e40000100800 */
[----:B------:R-:W-:Y:S02]  /*159a0*/  R2UR UR6, R10 ;  /* 0x000000000a0672ca */ /* 0x000fe400000e0000 */
[----:B------:R-:W-:Y:S01]  /*159b0*/  R2UR UR7, R11 ;  /* 0x000000000b0772ca */ /* 0x000fe200000e0000 */
[----:B------:R-:W2:Y:S01]  /*159c0*/  LD.E.64 R16, desc[UR44][R18.64+0x78] ;  /* 0x0000782c12107980 */ /* 0x000ea2000c101b00 */
[----:B------:R-:W-:-:S03]  /*159d0*/  WARPGROUP.ARRIVE ;  /* 0x00000000000079c5 */ /* 0x000fc60000000000 */
[----:B------:R1:W-:Y:S01]  /*159e0*/  STL [R1+0x60], R5 ;  /* 0x0000600501007387 */ /* 0x0003e20000100800 */
        /* <DEDUP_REMOVED lines=11> */
[----:B------:R-:W3:Y:S04]  /*15aa0*/  LD.E R21, desc[UR44][R6.64] ;  /* 0x0000002c06157980 */ /* 0x000ee8000c101900 */
[----:B------:R1:W5:Y:S04]  /*15ab0*/  LD.E R11, desc[UR44][R2.64] ;  /* 0x0000002c020b7980 */ /* 0x000368000c101900 */
[----:B------:R1:W5:Y:S01]  /*15ac0*/  LD.E R20, desc[UR44][R2.64+0x4] ;  /* 0x0000042c02147980 */ /* 0x000362000c101900 */
[----:B------:R-:W-:Y:S01]  /*15ad0*/  WARPGROUP.ARRIVE ;  /* 0x00000000000079c5 */ /* 0x000fe20000000000 */
[----:B------:R-:W-:Y:S01]  /*15ae0*/  VIADD R14, R14, 0x4 ;  /* 0x000000040e0e7836 */ /* 0x000fe20000000000 */
[----:B------:R-:W-:Y:S01]  /*15af0*/  BSSY B0, `(.L_x_13038) ;  /* 0x000001a000007945 */ /* 0x000fe20003800000 */
[----:B------:R-:W-:-:S02]  /*15b00*/  VIADD R8, R10, 0x4 ;  /* 0x000000040a087836 */ /* 0x000fc40000000000 */
[--C-:B------:R-:W-:Y:S01]  /*15b10*/  IMAD.MOV.U32 R9, RZ, RZ, R75.reuse ;  /* 0x000000ffff097224 */ /* 0x100fe200078e004b */
[----:B------:R-:W-:Y:S01]  /*15b20*/  HGMMA.64x96x16.F32 R24, gdesc[UR4], R24, gsb0 ;  /* 0x01600000041879f0 */ /* 0x000fe20008000818 */
[----:B------:R-:W-:Y:S01]  /*15b30*/  R2UR UR4, R14 ;  /* 0x000000000e0472ca */ /* 0x000fe200000e0000 */
[----:B--2---:R-:W-:Y:S01]  /*15b40*/  VIADD R16, R16, 0x6 ;  /* 0x0000000610107836 */ /* 0x004fe20000000000 */
[----:B------:R-:W-:Y:S01]  /*15b50*/  R2UR UR6, R8 ;  /* 0x00000000080672ca */ /* 0x000fe200000e0000 */
[----:B------:R-:W-:Y:S01]  /*15b60*/  VIADD R8, R10, 0x6 ;  /* 0x000000060a087836 */ /* 0x000fe20000000000 */
[----:B------:R-:W-:Y:S01]  /*15b70*/  R2UR UR7, R9 ;  /* 0x00000000090772ca */ /* 0x000fe200000e0000 */
[----:B------:R-:W-:Y:S01]  /*15b80*/  IMAD.MOV.U32 R9, RZ, RZ, R75 ;  /* 0x000000ffff097224 */ /* 0x000fe200078e004b */
[----:B------:R-:W-:Y:S01]  /*15b90*/  R2UR UR5, R15 ;  /* 0x000000000f0572ca */ /* 0x000fe200000e0000 */
[----:B------:R-:W-:Y:S02]  /*15ba0*/  WARPGROUP.DEPBAR.LE gsb0, 0x0 ;  /* 0x00008000000079c5 */ /* 0x000fe40000010000 */
[----:B------:R-:W-:-:S10]  /*15bb0*/  WARPGROUP.ARRIVE ;  /* 0x00000000000079c5 */ /* 0x000fd40000000000 */
        /* <DEDUP_REMOVED lines=8> */
[----:B---3--:R-:W-:-:S04]  /*15c40*/  LOP3.LUT R21, R21, 0x1, RZ, 0xfc, !PT ;  /* 0x0000000115157812 */ /* 0x008fc800078efcff */
[----:B------:R-:W-:Y:S01]  /*15c50*/  ISETP.NE.AND P0, PT, R21, 0x3, PT ;  /* 0x000000031500780c */ /* 0x000fe20003f05270 */
[----:B------:R-:W-:-:S12]  /*15c60*/  WARPGROUP.DEPBAR.LE gsb0, 0x0 ;  /* 0x00008000000079c5 */ /* 0x000fd80000010000 */
[----:B-1----:R-:W-:Y:S05]  /*15c70*/  @!P0 BRA `(.L_x_13039) ;  /* 0x0000000000048947 */ /* 0x002fea0003800000 */
[----:B------:R-:W-:Y:S01]  /*15c80*/  BPT.TRAP 0x1 ;  /* 0x000000040000795c */ /* 0x000fe20000300000 */
.L_x_13039:
[----:B------:R-:W-:Y:S05]  /*15c90*/  BSYNC B0 ;  /* 0x0000000000007941 */ /* 0x000fea0003800000 */
.L_x_13038:
[----:B------:R-:W2:Y:S01]  /*15ca0*/  LD.E.64 R8, desc[UR44][R6.64+0x18] ;  /* 0x0000182c06087980 */ /* 0x000ea2000c101b00 */
[----:B-----5:R-:W-:Y:S02]  /*15cb0*/  SHF.L.U32 R20, R20, 0x1f, RZ ;  /* 0x0000001f14147819 */ /* 0x020fe400000006ff */
[----:B--2---:R-:W-:-:S05]  /*15cc0*/  MOV R8, R8 ;  /* 0x0000000800087202 */ /* 0x004fca0000000f00 */
[----:B------:R-:W-:-:S04]  /*15cd0*/  IMAD R11, R11, 0x8, R8 ;  /* 0x000000080b0b7824 */ /* 0x000fc800078e0208 */
        /* <DEDUP_REMOVED lines=9> */
.L_x_13041:
[----:B------:R-:W-:Y:S05]  /*15d70*/  BSYNC B0 ;  /* 0x0000000000007941 */ /* 0x000fea0003800000 */
.L_x_13040:
        /* <DEDUP_REMOVED lines=8> */
.L_x_13043:
[----:B------:R-:W-:Y:S05]  /*15e00*/  BSYNC B0 ;  /* 0x0000000000007941 */ /* 0x000fea0003800000 */
.L_x_13042:
[----:B------:R-:W2:Y:S04]  /*15e10*/  LDL R7, [R1+0x70] ;  /* 0x0000700001077983 */ /* 0x000ea80000100800 */
[----:B------:R-:W3:Y:S04]  /*15e20*/  LD.E R17, desc[UR44][R2.64] ;  /* 0x0000002c02117980 */ /* 0x000ee8000c101900 */
[----:B------:R-:W3:Y:S04]  /*15e30*/  LDL.64 R20, [R1+0xf8] ;  /* 0x0000f80001147983 */ /* 0x000ee80000100a00 */
[----:B-1---5:R-:W4:Y:S04]  /*15e40*/  LDL.64 R8, [R1+0xf0] ;  /* 0x0000f00001087983 */ /* 0x022f280000100a00 */
[----:B------:R-:W4:Y:S04]  /*15e50*/  LDL.64 R10, [R1+0xf0] ;  /* 0x0000f000010a7983 */ /* 0x000f280000100a00 */
[----:B------:R-:W4:Y:S04]  /*15e60*/  LDL.64 R12, [R1+0xf0] ;  /* 0x0000f000010c7983 */ /* 0x000f280000100a00 */
[----:B------:R-:W4:Y:S01]  /*15e70*/  LDL.64 R14, [R1+0xf0] ;  /* 0x0000f000010e7983 */ /* 0x000f220000100a00 */
[----:B------:R-:W-:Y:S05]  /*15e80*/  WARPSYNC.ALL ;  /* 0x0000000000007948 */ /* 0x000fea0003800000 */
[----:B------:R-:W-:Y:S01]  /*15e90*/  WARPGROUP.ARRIVE ;  /* 0x00000000000079c5 */ /* 0x000fe20000000000 */
[----:B--2---:R-:W-:Y:S01]  /*15ea0*/  ISETP.NE.U32.AND P0, PT, R7, RZ, PT ;  /* 0x000000ff0700720c */ /* 0x004fe20003f05070 */
[----:B---3--:R-:W-:-:S02]  /*15eb0*/  IMAD R6, R17, 0xc00, R20 ;  /* 0x00000c0011067824 */ /* 0x008fc400078e0214 */
[----:B------:R-:W-:Y:S01]  /*15ec0*/  IMAD.MOV.U32 R7, RZ, RZ, R21 ;  /* 0x000000ffff077224 */ /* 0x000fe200078e0015 */
[----:B------:R-:W2:Y:S01]  /*15ed0*/  LDL.64 R16, [R1+0xf0] ;  /* 0x0000f00001107983 */ /* 0x000ea20000100a00 */
[----:B----4-:R-:W-:Y:S02]  /*15ee0*/  R2UR UR4, R8 ;  /* 0x00000000080472ca */ /* 0x010fe400000e0000 */
[----:B------:R-:W-:Y:S02]  /*15ef0*/  R2UR UR6, R6 ;  /* 0x00000000060672ca */ /* 0x000fe400000e0000 */
[----:B------:R-:W-:Y:S02]  /*15f00*/  R2UR UR7, R7 ;  /* 0x00000000070772ca */ /* 0x000fe400000e0000 */
[----:B------:R-:W-:Y:S02]  /*15f10*/  R2UR UR5, R9 ;  /* 0x00000000090572ca */ /* 0x000fe400000e0000 */
[----:B------:R-:W-:-:S11]  /*15f20*/  VOTEU.ANY UP0, P0 ;  /* 0x00000000003f7886 */ /* 0x000fd60000000100 */
        /* <DEDUP_REMOVED lines=45> */
[----:B------:R-:W-:Y:S01]  /*16200*/  VIADD R8, R6, 0x302 ;  /* 0x0000030206087836 */ /* 0x000fe20000000000 */
[----:B---3--:R-:W-:Y:S01]  /*16210*/  IADD3 R10, R10, 0x402, RZ ;  /* 0x000004020a0a7810 */ /* 0x008fe20007ffe0ff */
        /* <DEDUP_REMOVED lines=37> */
[----:B------:R-:W-:Y:S01]  /*16470*/  R2UR UR5, R17 ;  /* 0x00000000110572ca */ /* 0x000fe200000e0000 */
[----:B------:R-:W2:Y:S01]  /*16480*/  LDL.64 R8, [R1+0xf0] ;  /* 0x0000f00001087983 */ /* 0x000ea20000100a00 */
[----:B---3--:R-:W-:-:S02]  /*16490*/  VIADD R10, R10, 0x802 ;  /* 0x000008020a0a7836 */ /* 0x008fc40000000000 */
[----:B------:R-:W-:Y:S01]  /*164a0*/  VIADD R20, R6, 0x602 ;  /* 0x0000060206147836 */ /* 0x000fe20000000000 */
[----:B------:R-:W-:Y:S02]  /*164b0*/  WARPGROUP.DEPBAR.LE gsb0, 0x0 ;  /* 0x00008000000079c5 */ /* 0x000fe40000010000 */
[----:B------:R-:W-:-:S06]  /*164c0*/  WARPGROUP.ARRIVE ;  /* 0x00000000000079c5 */ /* 0x000fcc0000000000 */
[----:B------:R-:W-:Y:S01]  /*164d0*/  HGMMA.64x96x16.F32 R24, gdesc[UR4], R24, gsb0 ;  /* 0x01600000041879f0 */ /* 0x000fe20008000818 */
[----:B------:R-:W-:Y:S02]  /*164e0*/  R2UR UR6, R20 ;  /* 0x00000000140672ca */ /* 0x000fe400000e0000 */
[----:B------:R-:W-:Y:S02]  /*164f0*/  R2UR UR7, R21 ;  /* 0x00000000150772ca */ /* 0x000fe400000e0000 */
[----:B------:R-:W-:Y:S02]  /*16500*/  R2UR UR4, R10 ;  /* 0x000000000a0472ca */ /* 0x000fe400000e0000 */
[----:B------:R-:W-:Y:S02]  /*16510*/  R2UR UR5, R11 ;  /* 0x000000000b0572ca */ /* 0x000fe400000e0000 */
[----:B------:R-:W3:Y:S01]  /*16520*/  LDL.64 R10, [R1+0xf0] ;  /* 0x0000f000010a7983 */ /* 0x000ee20000100a00 */
[----:B----4-:R-:W-:-:S02]  /*16530*/  VIADD R12, R12, 0x804 ;  /* 0x000008040c0c7836 */ /* 0x010fc40000000000 */
        /* <DEDUP_REMOVED lines=8> */
[----:B------:R-:W4:Y:S01]  /*165c0*/  LDL.64 R12, [R1+0xf0] ;  /* 0x0000f000010c7983 */ /* 0x000f220000100a00 */
[----:B------:R-:W-:-:S02]  /*165d0*/  VIADD R14, R14, 0x806 ;  /* 0x000008060e0e7836 */ /* 0x000fc40000000000 */
        /* <DEDUP_REMOVED lines=9> */
[----:B--2---:R-:W-:-:S02]  /*16670*/  VIADD R8, R8, 0xc00 ;  /* 0x00000c0008087836 */ /* 0x004fc40000000000 */
[----:B------:R-:W-:Y:S01]  /*16680*/  VIADD R20, R6, 0x900 ;  /* 0x0000090006147836 */ /* 0x000fe20000000000 */
[----:B------:R-:W-:Y:S02]  /*16690*/  WARPGROUP.DEPBAR.LE gsb0, 0x0 ;  /* 0x00008000000079c5 */ /* 0x000fe40000010000 */
[----:B------:R-:W-:-:S06]  /*166a0*/  WARPGROUP.ARRIVE ;  /* 0x00000000000079c5 */ /* 0x000fcc0000000000 */
[----:B------:R-:W-:Y:S01]  /*166b0*/  HGMMA.64x96x16.F32 R24, gdesc[UR4], R24, gsb0 ;  /* 0x01600000041879f0 */ /* 0x000fe20008000818 */
[----:B------:R-:W-:Y:S02]  /*166c0*/  R2UR UR6, R20 ;  /* 0x00000000140672ca */ /* 0x000fe400000e0000 */
[----:B------:R-:W-:Y:S02]  /*166d0*/  R2UR UR7, R21 ;  /* 0x00000000150772ca */ /* 0x000fe400000e0000 */
[----:B------:R-:W-:Y:S02]  /*166e0*/  R2UR UR4, R8 ;  /* 0x00000000080472ca */ /* 0x000fe400000e0000 */
[----:B------:R-:W-:Y:S01]  /*166f0*/  R2UR UR5, R9 ;  /* 0x00000000090572ca */ /* 0x000fe200000e0000 */
[----:B---3--:R-:W-:Y:S02]  /*16700*/  VIADD R10, R10, 0xc02 ;  /* 0x00000c020a0a7836 */ /* 0x008fe40000000000 */
        /* <DEDUP_REMOVED lines=26> */
[----:B------:R-:W1:Y:S01]  /*168b0*/  S2R R74, SR_TID.X ;  /* 0x00000000004a7919 */ /* 0x000e620000002100 */
[----:B------:R2:W-:Y:S04]  /*168c0*/  STL [R1+0x70], R5 ;  /* 0x0000700501007387 */ /* 0x0005e80000100800 */
[----:B------:R2:W-:Y:S01]  /*168d0*/  STL [R1+0x70], R5 ;  /* 0x0000700501007387 */ /* 0x0005e20000100800 */
[----:B------:R-:W-:-:S02]  /*168e0*/  WARPGROUP.DEPBAR.LE gsb0, 0x0 ;  /* 0x00008000000079c5 */ /* 0x000fc40000010000 */
[----:B------:R-:W-:-:S06]  /*168f0*/  WARPGROUP.ARRIVE ;  /* 0x00000000000079c5 */ /* 0x000fcc0000000000 */
[----:B------:R-:W-:Y:S01]  /*16900*/  HGMMA.64x96x16.F32 R24, gdesc[UR4], R24, gsb0 ;  /* 0x01600000041879f0 */ /* 0x000fe20008000818 */
[----:B------:R2:W-:Y:S01]  /*16910*/  STL [R1+0x70], R5 ;  /* 0x0000700501007387 */ /* 0x0005e20000100800 */
[----:B-1----:R-:W-:-:S03]  /*16920*/  SHF.R.U32.HI R74, RZ, 0x7, R74 ;  /* 0x00000007ff4a7819 */ /* 0x002fc6000001164a */
        /* <DEDUP_REMOVED lines=16> */
[----:B------:R-:W3:Y:S04]  /*16a30*/  LD.E R7, desc[UR44][R72.64] ;  /* 0x0000002c48077980 */ /* 0x000ee8000c101900 */
[----:B------:R2:W5:Y:S01]  /*16a40*/  LD.E R6, desc[UR44][R2.64] ;  /* 0x0000002c02067980 */ /* 0x000562000c101900 */
[----:B------:R-:W-:Y:S01]  /*16a50*/  BSSY B0, `(.L_x_13045) ;  /* 0x0000005000007945 */ /* 0x000fe20003800000 */
[----:B---3--:R-:W-:-:S04]  /*16a60*/  LOP3.LUT R7, R7, 0x1, RZ, 0xfc, !PT ;  /* 0x0000000107077812 */ /* 0x008fc800078efcff */
[----:B------:R-:W-:-:S13]  /*16a70*/  ISETP.NE.AND P0, PT, R7, 0x3, PT ;  /* 0x000000030700780c */ /* 0x000fda0003f05270 */
[----:B--2---:R-:W-:Y:S05]  /*16a80*/  @!P0 BRA `(.L_x_13046) ;  /* 0x0000000000048947 */ /* 0x004fea0003800000 */
[----:B------:R-:W-:Y:S01]  /*16a90*/  BPT.TRAP 0x1 ;  /* 0x000000040000795c */ /* 0x000fe20000300000 */
.L_x_13046:
[----:B------:R-:W-:Y:S05]  /*16aa0*/  BSYNC B0 ;  /* 0x0000000000007941 */ /* 0x000fea0003800000 */
.L_x_13045:
[----:B------:R-:W2:Y:S04]  /*16ab0*/  LD.E.64 R8, desc[UR44][R72.64+0x20] ;  /* 0x0000202c48087980 */ /* 0x000ea8000c101b00 */
[----:B------:R-:W3:Y:S01]  /*16ac0*/  LD.E R7, desc[UR44][R72.64+0xc] ;  /* 0x00000c2c48077980 */ /* 0x000ee2000c101900 */
[----:B--2---:R-:W-:-:S05]  /*16ad0*/  MOV R9, R8 ;  /* 0x0000000800097202 */ /* 0x004fca0000000f00 */
[----:B-----5:R-:W-:-:S05]  /*16ae0*/  IMAD R6, R6, 0x8, R9 ;  /* 0x0000000806067824 */ /* 0x020fca00078e0209 */
[----:B---3--:R-:W-:-:S04]  /*16af0*/  PRMT R6, R7, 0x654, R6 ;  /* 0x0000065407067816 */ /* 0x008fc80000000006 */
[----:B------:R1:W-:Y:S01]  /*16b00*/  SYNCS.ARRIVE.TRANS64.RED.A1T0 RZ, [R6+URZ], RZ ;  /* 0x000000ff06ff79a7 */ /* 0x0003e2000810043f */
[----:B------:R-:W1:Y:S02]  /*16b10*/  LDL.64 R16, [R1+0x410] ;  /* 0x0004100001107983 */ /* 0x000e640000100a00 */
[----:B-1----:R-:W-:-:S04]  /*16b20*/  FMNMX.FTZ R6, R24, R16, !PT ;  /* 0x0000001018067209 */ /* 0x002fc80007810000 */
        /* <DEDUP_REMOVED lines=30> */
[----:B------:R-:W2:Y:S01]  /*16d10*/  LDL R8, [R1+0x430] ;  /* 0x0004300001087983 */ /* 0x000ea20000100800 */
[----:B------:R-:W-:-:S02]  /*16d20*/  FMNMX.FTZ R10, R68, R9, !PT ;  /* 0x00000009440a7209 */ /* 0x000fc40007810000 */
[----:B------:R-:W-:Y:S02]  /*16d30*/  FMNMX.FTZ R7, R43, R6, !PT ;  /* 0x000000062b077209 */ /* 0x000fe40007810000 */
[----:B------:R-:W-:Y:S02]  /*16d40*/  FMNMX.FTZ R10, R69, R10, !PT ;  /* 0x0000000a450a7209 */ /* 0x000fe40007810000 */
        /* <DEDUP_REMOVED lines=17> */
[----:B------:R-:W3:Y:S01]  /*16e60*/  LDL.64 R6, [R1+0x420] ;  /* 0x0004200001067983 */ /* 0x000ee20000100a00 */
[----:B-1----:R-:W-:-:S03]  /*16e70*/  FMNMX.FTZ R12, R9, R12, !PT ;  /* 0x0000000c090c7209 */ /* 0x002fc60007810000 */
[----:B------:R-:W-:Y:S04]  /*16e80*/  STL.64 [R1+0x410], R10 ;  /* 0x0004100a01007387 */ /* 0x000fe80000100a00 */
[----:B------:R-:W4:Y:S04]  /*16e90*/  LDL R13, [R1+0x414] ;  /* 0x00041400010d7983 */ /* 0x000f280000100800 */
[----:B------:R-:W-:Y:S04]  /*16ea0*/  STL [R1+0x410], R12 ;  /* 0x0004100c01007387 */ /* 0x000fe80000100800 */
[----:B------:R-:W2:Y:S04]  /*16eb0*/  LDL R21, [R1+0x410] ;  /* 0x0004100001157983 */ /* 0x000ea80000100800 */
[----:B----4-:R-:W1:Y:S01]  /*16ec0*/  SHFL.BFLY PT, R10, R13, 0x2, 0x1f ;  /* 0x0c401f000d0a7f89 */ /* 0x010e6200000e0000 */
[----:B--2---:R-:W-:Y:S01]  /*16ed0*/  FADD.FTZ R9, R16, -R21 ;  /* 0x8000001510097221 */ /* 0x004fe20000010000 */
[----:B-1----:R-:W-:-:S05]  /*16ee0*/  FMNMX.FTZ R11, R10, R13, !PT ;  /* 0x0000000d0a0b7209 */ /* 0x002fca0007810000 */
[----:B------:R-:W1:Y:S01]  /*16ef0*/  SHFL.BFLY PT, R16, R11, 0x1, 0x1f ;  /* 0x0c201f000b107f89 */ /* 0x000e6200000e0000 */
[----:B------:R-:W-:-:S04]  /*16f00*/  FMUL.FTZ R21, R8, R21 ;  /* 0x0000001508157220 */ /* 0x000fc80000410000 */
        /* <DEDUP_REMOVED lines=15> */
[--C-:B------:R-:W-:Y:S01]  /*17000*/  FFMA.FTZ R189, R53, R8, -R21.reuse ;  /* 0x0000000835bd7223 */ /* 0x100fe20000010815 */
[----:B-1----:R-:W-:Y:S01]  /*17010*/  FMNMX.FTZ R16, R11, R16, !PT ;  /* 0x000000100b107209 */ /* 0x002fe20007810000 */
        /* <DEDUP_REMOVED lines=8> */
[-C--:B------:R-:W-:Y:S01]  /*170a0*/  FMUL.FTZ R21, R16, R8.reuse ;  /* 0x0000000810157220 */ /* 0x080fe20000410000 */
[----:B------:R-:W-:Y:S01]  /*170b0*/  FADD.FTZ R17, R17, -R16 ;  /* 0x8000001011117221 */ /* 0x000fe20000010000 */
[----:B------:R-:W-:-:S02]  /*170c0*/  FMUL.FTZ R9, R9, R8 ;  /* 0x0000000809097220 */ /* 0x000fc40000410000 */
[-CC-:B------:R-:W-:Y:S01]  /*170d0*/  FFMA.FTZ R169, R26, R8.reuse, -R21.reuse ;  /* 0x000000081aa97223 */ /* 0x180fe20000010815 */
[----:B------:R-:W-:Y:S01]  /*170e0*/  FMUL.FTZ R17, R8, R17 ;  /* 0x0000001108117220 */ /* 0x000fe20000410000 */
[-CC-:B------:R-:W-:Y:S01]  /*170f0*/  FFMA.FTZ R37, R27, R8.reuse, -R21.reuse ;  /* 0x000000081b257223 */ /* 0x180fe20000010815 */
[----:B------:R-:W-:Y:S01]  /*17100*/  MUFU.EX2 R168, R168 ;  /* 0x000000a800a87308 */ /* 0x000fe20000000800 */
[-CC-:B------:R-:W-:Y:S01]  /*17110*/  FFMA.FTZ R171, R30, R8.reuse, -R21.reuse ;  /* 0x000000081eab7223 */ /* 0x180fe20000010815 */
[----:B------:R-:W-:-:S06]  /*17120*/  FFMA.FTZ R40, R31, R8, -R21 ;  /* 0x000000081f287223 */ /* 0x000fcc0000010815 */
[----:B------:R-:W-:Y:S08]  /*17130*/  MUFU.EX2 R28, R17 ;  /* 0x00000011001c7308 */ /* 0x000ff00000000800 */
[----:B------:R-:W3:Y:S08]  /*17140*/  MUFU.EX2 R169, R169 ;  /* 0x000000a900a97308 */ /* 0x000ef00000000800 */
[----:B------:R-:W1:Y:S01]  /*17150*/  MUFU.EX2 R9, R9 ;  /* 0x0000000900097308 */ /* 0x000e620000000800 */
[----:B------:R-:W-:-:S07]  /*17160*/  FFMA.FTZ R173, R34, R8, -R21 ;  /* 0x0000000822ad7223 */ /* 0x000fce0000010815 */
[----:B------:R-:W2:Y:S08]  /*17170*/  MUFU.EX2 R37, R37 ;  /* 0x0000002500257308 */ /* 0x000eb00000000800 */
[----:B------:R-:W4:Y:S01]  /*17180*/  MUFU.EX2 R24, R24 ;  /* 0x0000001800187308 */ /* 0x000f220000000800 */
[----:B------:R-:W-:-:S07]  /*17190*/  FFMA.FTZ R31, R35, R8, -R21 ;  /* 0x00000008231f7223 */ /* 0x000fce0000010815 */
[----:B------:R-:W0:Y:S08]  /*171a0*/  MUFU.EX2 R171, R171 ;  /* 0x000000ab00ab7308 */ /* 0x000e300000000800 */
[----:B------:R-:W0:Y:S01]  /*171b0*/  MUFU.EX2 R170, R170 ;  /* 0x000000aa00aa7308 */ /* 0x000e220000000800 */
[----:B---3--:R-:W-:Y:S01]  /*171c0*/  FFMA.FTZ R20, R7, R28, R169 ;  /* 0x0000001c07147223 */ /* 0x008fe200000100a9 */
[----:B------:R-:W-:-:S06]  /*171d0*/  FFMA.FTZ R175, R38, R8, -R21 ;  /* 0x0000000826af7223 */ /* 0x000fcc0000010815 */
[----:B------:R-:W3:Y:S01]  /*171e0*/  MUFU.EX2 R40, R40 ;  /* 0x0000002800287308 */ /* 0x000ee20000000800 */
[----:B-1----:R-:W-:-:S07]  /*171f0*/  FFMA.FTZ R7, R9, R6, R168 ;  /* 0x0000000609077223 */ /* 0x002fce00000100a8 */
[----:B------:R-:W1:Y:S01]  /*17200*/  MUFU.EX2 R72, R72 ;  /* 0x0000004800487308 */ /* 0x000e620000000800 */
[----:B--2---:R-:W-:Y:S01]  /*17210*/  FADD.FTZ R20, R37, R20 ;  /* 0x0000001425147221 */ /* 0x004fe20000010000 */
[----:B------:R-:W-:-:S06]  /*17220*/  FFMA.FTZ R34, R39, R8, -R21 ;  /* 0x0000000827227223 */ /* 0x000fcc0000010815 */
[----:B------:R-:W2:Y:S01]  /*17230*/  MUFU.EX2 R173, R173 ;  /* 0x000000ad00ad7308 */ /* 0x000ea20000000800 */
[----:B----4-:R-:W-:-:S07]  /*17240*/  FADD.FTZ R7, R24, R7 ;  /* 0x0000000718077221 */ /* 0x010fce0000010000 */
[----:B------:R-:W4:Y:S01]  /*17250*/  MUFU.EX2 R172, R172 ;  /* 0x000000ac00ac7308 */ /* 0x000f220000000800 */
[----:B0-----:R-:W-:Y:S01]  /*17260*/  FADD.FTZ R17, R171, R20 ;  /* 0x00000014ab117221 */ /* 0x001fe20000010000 */
[----:B------:R-:W-:-:S06]  /*17270*/  FFMA.FTZ R177, R42, R8, -R21 ;  /* 0x000000082ab17223 */ /* 0x000fcc0000010815 */
[----:B------:R-:W0:Y:S01]  /*17280*/  MUFU.EX2 R31, R31 ;  /* 0x0000001f001f7308 */ /* 0x000e220000000800 */
[----:B------:R-:W-:-:S07]  /*17290*/  FADD.FTZ R7, R170, R7 ;  /* 0x00000007aa077221 */ /* 0x000fce0000010000 */
[----:B------:R-:W0:Y:S01]  /*172a0*/  MUFU.EX2 R32, R32 ;  /* 0x0000002000207308 */ /* 0x000e220000000800 */
[----:B---3--:R-:W-:Y:S01]  /*172b0*/  FADD.FTZ R6, R40, R17 ;  /* 0x0000001128067221 */ /* 0x008fe20000010000 */
[----:B------:R-:W-:-:S06]  /*172c0*/  FFMA.FTZ R30, R43, R8, -R21 ;  /* 0x000000082b1e7223 */ /* 0x000fcc0000010815 */
[----:B------:R-:W3:Y:S01]  /*172d0*/  MUFU.EX2 R175, R175 ;  /* 0x000000af00af7308 */ /* 0x000ee20000000800 */
[----:B-1----:R-:W-:-:S07]  /*172e0*/  FADD.FTZ R7, R72, R7 ;  /* 0x0000000748077221 */ /* 0x002fce0000010000 */
        /* <DEDUP_REMOVED lines=52> */
[----:B------:R-:W-:-:S06]  /*17630*/  FADD.FTZ R6, R15, R6 ;  /* 0x000000060f067221 */ /* 0x000fcc0000010000 */
[----:B------:R-:W0:Y:S01]  /*17640*/  MUFU.EX2 R209, R209 ;  /* 0x000000d100d17308 */ /* 0x000e220000000800 */
[----:B------:R-:W-:-:S07]  /*17650*/  FFMA.FTZ R200, R66, R8, -R21 ;  /* 0x0000000842c87223 */ /* 0x000fce0000010815 */
[----:B------:R-:W0:Y:S01]  /*17660*/  MUFU.EX2 R190, R190 ;  /* 0x000000be00be7308 */ /* 0x000e220000000800 */
[----:B---3--:R-:W-:Y:S01]  /*17670*/  FADD.FTZ R17, R214, R7 ;  /* 0x00000007d6117221 */ /* 0x008fe20000010000 */
[----:B-1----:R-:W-:-:S06]  /*17680*/  FADD.FTZ R7, R189, R6 ;  /* 0x00000006bd077221 */ /* 0x002fcc0000010000 */
[----:B------:R-:W1:Y:S01]  /*17690*/  MUFU.EX2 R205, R205 ;  /* 0x000000cd00cd7308 */ /* 0x000e620000000800 */
[----:B------:R-:W-:-:S07]  /*176a0*/  FFMA.FTZ R202, R67, R8, -R21 ;  /* 0x0000000843ca7223 */ /* 0x000fce0000010815 */
[----:B------:R-:W3:Y:S01]  /*176b0*/  MUFU.EX2 R13, R13 ;  /* 0x0000000d000d7308 */ /* 0x000ee20000000800 */
[----:B--2---:R-:W-:Y:S01]  /*176c0*/  FADD.FTZ R6, R204, R17 ;  /* 0x00000011cc067221 */ /* 0x004fe20000010000 */
[----:B----4-:R-:W-:-:S06]  /*176d0*/  FADD.FTZ R7, R12, R7 ;  /* 0x000000070c077221 */ /* 0x010fcc0000010000 */
[----:B------:R-:W2:Y:S01]  /*176e0*/  MUFU.EX2 R210, R210 ;  /* 0x000000d200d27308 */ /* 0x000ea20000000800 */
[----:B------:R-:W-:-:S07]  /*176f0*/  FFMA.FTZ R201, R70, R8, -R21 ;  /* 0x0000000846c97223 */ /* 0x000fce0000010815 */
[----:B------:R-:W4:Y:S01]  /*17700*/  MUFU.EX2 R191, R191 ;  /* 0x000000bf00bf7308 */ /* 0x000f220000000800 */
[----:B0-----:R-:W-:Y:S01]  /*17710*/  FADD.FTZ R20, R209, R6 ;  /* 0x00000006d1147221 */ /* 0x001fe20000010000 */
[----:B------:R-:W-:-:S06]  /*17720*/  FADD.FTZ R6, R190, R7 ;  /* 0x00000007be067221 */ /* 0x000fcc0000010000 */
[----:B------:R-:W-:Y:S01]  /*17730*/  MUFU.EX2 R10, R10 ;  /* 0x0000000a000a7308 */ /* 0x000fe20000000800 */
[----:B------:R-:W-:-:S07]  /*17740*/  FFMA.FTZ R203, R71, R8, -R21 ;  /* 0x0000000847cb7223 */ /* 0x000fce0000010815 */
[----:B------:R-:W0:Y:S01]  /*17750*/  MUFU.EX2 R200, R200 ;  /* 0x000000c800c87308 */ /* 0x000e220000000800 */
[----:B-1----:R-:W-:Y:S01]  /*17760*/  FADD.FTZ R7, R205, R20 ;  /* 0x00000014cd077221 */ /* 0x002fe20000010000 */
[----:B---3--:R-:W-:-:S06]  /*17770*/  FADD.FTZ R6, R13, R6 ;  /* 0x000000060d067221 */ /* 0x008fcc0000010000 */
[----:B------:R-:W-:Y:S08]  /*17780*/  MUFU.EX2 R192, R192 ;  /* 0x000000c000c07308 */ /* 0x000ff00000000800 */
[----:B------:R-:W1:Y:S01]  /*17790*/  MUFU.EX2 R202, R202 ;  /* 0x000000ca00ca7308 */ /* 0x000e620000000800 */
[----:B--2---:R-:W-:Y:S01]  /*177a0*/  FADD.FTZ R17, R210, R7 ;  /* 0x00000007d2117221 */ /* 0x004fe20000010000 */
[----:B----4-:R-:W-:-:S06]  /*177b0*/  FADD.FTZ R7, R191, R6 ;  /* 0x00000006bf077221 */ /* 0x010fcc0000010000 */
[----:B------:R-:W-:Y:S08]  /*177c0*/  MUFU.EX2 R11, R68 ;  /* 0x00000044000b7308 */ /* 0x000ff00000000800 */
[----:B------:R-:W2:Y:S01]  /*177d0*/  MUFU.EX2 R201, R201 ;  /* 0x000000c900c97308 */ /* 0x000ea20000000800 */
[----:B0-----:R-:W-:Y:S01]  /*177e0*/  FADD.FTZ R17, R200, R17 ;  /* 0x00000011c8117221 */ /* 0x001fe20000010000 */
[----:B------:R-:W-:-:S06]  /*177f0*/  FADD.FTZ R7, R10, R7 ;  /* 0x000000070a077221 */ /* 0x000fcc0000010000 */
[----:B------:R-:W0:Y:S08]  /*17800*/  MUFU.EX2 R193, R193 ;  /* 0x000000c100c17308 */ /* 0x000e300000000800 */
[----:B------:R-:W3:Y:S01]  /*17810*/  MUFU.EX2 R203, R203 ;  /* 0x000000cb00cb7308 */ /* 0x000ee20000000800 */
[----:B-1----:R-:W-:Y:S01]  /*17820*/  FADD.FTZ R8, R202, R17 ;  /* 0x00000011ca087221 */ /* 0x002fe20000010000 */
[----:B------:R-:W-:-:S03]  /*17830*/  FADD.FTZ R6, R192, R7 ;  /* 0x00000007c0067221 */ /* 0x000fc60000010000 */
[----:B--2---:R-:W-:Y:S01]  /*17840*/  FADD.FTZ R8, R201, R8 ;  /* 0x00000008c9087221 */ /* 0x004fe20000010000 */
[----:B------:R-:W-:-:S04]  /*17850*/  FADD.FTZ R6, R11, R6 ;  /* 0x000000060b067221 */ /* 0x000fc80000010000 */
[----:B0-----:R-:W-:Y:S01]  /*17860*/  FADD.FTZ R20, R193, R6 ;  /* 0x00000006c1147221 */ /* 0x001fe20000010000 */
[----:B------:R-:W-:Y:S01]  /*17870*/  STL [R1+0x414], R16 ;  /* 0x0004141001007387 */ /* 0x000fe20000100800 */
[----:B---3--:R-:W-:-:S05]  /*17880*/  FADD.FTZ R21, R203, R8 ;  /* 0x00000008cb157221 */ /* 0x008fca0000010000 */
[----:B------:R0:W-:Y:S04]  /*17890*/  STL.64 [R1+0x420], R20 ;  /* 0x0004201401007387 */ /* 0x0001e80000100a00 */
[----:B------:R-:W2:Y:S01]  /*178a0*/  LD.E R8, desc[UR44][R18.64+0x200] ;  /* 0x0002002c12087980 */ /* 0x000ea2000c101900 */
[----:B------:R-:W-:-:S04]  /*178b0*/  UIADD3 UR4, UP0, UR37, 0x200, URZ ;  /* 0x0000020025047890 */ /* 0x000fc8000ff1e03f */
[----:B------:R-:W-:Y:S02]  /*178c0*/  ULOP3.LUT UR6, UR4, 0x4, URZ, 0xfc, !UPT ;  /* 0x0000000404067892 */ /* 0x000fe4000f8efc3f */
[----:B------:R-:W-:-:S04]  /*178d0*/  UIADD3.X UR5, URZ, UR36, URZ, UP0, !UPT ;  /* 0x000000243f057290 */ /* 0x000fc800087fe43f */
[----:B------:R-:W-:Y:S02]  /*178e0*/  IMAD.U32 R6, RZ, RZ, UR6 ;  /* 0x00000006ff067e24 */ /* 0x000fe4000f8e00ff */
[----:B------:R-:W-:Y:S01]  /*178f0*/  MOV R7, UR5 ;  /* 0x0000000500077c02 */ /* 0x000fe20008000f00 */
[----:B--2---:R-:W-:-:S05]  /*17900*/  FMUL.FTZ R17, R9, R8 ;  /* 0x0000000809117220 */ /* 0x004fca0000410000 */
[----:B------:R1:W-:Y:S04]  /*17910*/  ST.E desc[UR44][R18.64+0x200], R17 ;  /* 0x0002001112007985 */ /* 0x0003e8000c10192c */
[----:B------:R-:W2:Y:S02]  /*17920*/  LD.E R8, desc[UR44][R6.64] ;  /* 0x0000002c06087980 */ /* 0x000ea4000c101900 */
[----:B--2---:R-:W-:-:S05]  /*17930*/  FMUL.FTZ R27, R9, R8 ;  /* 0x00000008091b7220 */ /* 0x004fca0000410000 */
[----:B------:R2:W-:Y:S04]  /*17940*/  ST.E desc[UR44][R6.64], R27 ;  /* 0x0000001b06007985 */ /* 0x0005e8000c10192c */
[----:B------:R-:W1:Y:S04]  /*17950*/  LD.E R54, desc[UR44][R18.64+0x210] ;  /* 0x0002102c12367980 */ /* 0x000e68000c101900 */
[----:B0-----:R-:W3:Y:S04]  /*17960*/  LD.E R21, desc[UR44][R18.64+0x3f4] ;  /* 0x0003f42c12157980 */ /* 0x001ee8000c101900 */
[----:B------:R-:W4:Y:S04]  /*17970*/  LD.E R56, desc[UR44][R18.64+0x214] ;  /* 0x0002142c12387980 */ /* 0x000f28000c101900 */
        /* <DEDUP_REMOVED lines=59> */
[----:B------:R-:W-:Y:S01]  /*17d30*/  ULOP3.LUT UR6, UR4, 0x8, URZ, 0xfc, !UPT ;  /* 0x0000000804067892 */ /* 0x000fe2000f8efc3f */
[C---:B-1----:R-:W-:Y:S01]  /*17d40*/  FMUL.FTZ R17, R9.reuse, R54 ;  /* 0x0000003609117220 */ /* 0x042fe20000410000 */
[----:B---3--:R-:W-:-:S04]  /*17d50*/  FMUL.FTZ R43, R9, R21 ;  /* 0x00000015092b7220 */ /* 0x008fc80000410000 */
[----:B------:R0:W-:Y:S01]  /*17d60*/  ST.E desc[UR44][R18.64+0x210], R17 ;  /* 0x0002101112007985 */ /* 0x0001e2000c10192c */
[C---:B----4-:R-:W-:Y:S01]  /*17d70*/  FMUL.FTZ R21, R9.reuse, R56 ;  /* 0x0000003809157220 */ /* 0x050fe20000410000 */
[C---:B--2---:R-:W-:Y:S01]  /*17d80*/  FMUL.FTZ R27, R9.reuse, R58 ;  /* 0x0000003a091b7220 */ /* 0x044fe20000410000 */
[C---:B------:R-:W-:Y:S01]  /*17d90*/  FMUL.FTZ R29, R9.reuse, R60 ;  /* 0x0000003c091d7220 */ /* 0x040fe20000410000 */
[C---:B------:R-:W-:Y:S01]  /*17da0*/  FMUL.FTZ R35, R9.reuse, R62 ;  /* 0x0000003e09237220 */ /* 0x040fe20000410000 */
[----:B------:R-:W-:Y:S01]  /*17db0*/  ST.E desc[UR44][R18.64+0x3f4], R43 ;  /* 0x0003f42b12007985 */ /* 0x000fe2000c10192c */
[----:B0-----:R-:W-:-:S03]  /*17dc0*/  FMUL.FTZ R17, R9, R68 ;  /* 0x0000004409117220 */ /* 0x001fc60000410000 */
[----:B------:R0:W-:Y:S01]  /*17dd0*/  ST.E desc[UR44][R18.64+0x214], R21 ;  /* 0x0002141512007985 */ /* 0x0001e2000c10192c */
[----:B------:R-:W-:-:S03]  /*17de0*/  FMUL.FTZ R39, R9, R64 ;  /* 0x0000004009277220 */ /* 0x000fc60000410000 */
[----:B------:R1:W-:Y:S01]  /*17df0*/  ST.E desc[UR44][R18.64+0x220], R27 ;  /* 0x0002201b12007985 */ /* 0x0003e2000c10192c */
[----:B------:R-:W-:-:S03]  /*17e00*/  FMUL.FTZ R41, R9, R66 ;  /* 0x0000004209297220 */ /* 0x000fc60000410000 */
[----:B------:R2:W-:Y:S04]  /*17e10*/  ST.E desc[UR44][R18.64+0x224], R29 ;  /* 0x0002241d12007985 */ /* 0x0005e8000c10192c */
[----:B------:R3:W-:Y:S01]  /*17e20*/  ST.E desc[UR44][R18.64+0x230], R35 ;  /* 0x0002302312007985 */ /* 0x0007e2000c10192c */
[C---:B0-----:R-:W-:Y:S01]  /*17e30*/  FMUL.FTZ R21, R9.reuse, R70 ;  /* 0x0000004609157220 */ /* 0x041fe20000410000 */
[C---:B------:R-:W-:Y:S02]  /*17e40*/  FMUL.FTZ R43, R9.reuse, R74 ;  /* 0x0000004a092b7220 */ /* 0x040fe40000410000 */
[----:B------:R0:W-:Y:S01]  /*17e50*/  ST.E desc[UR44][R18.64+0x244], R17 ;  /* 0x0002441112007985 */ /* 0x0001e2000c10192c */
[C---:B-1----:R-:W-:Y:S01]  /*17e60*/  FMUL.FTZ R27, R9.reuse, R78 ;  /* 0x0000004e091b7220 */ /* 0x042fe20000410000 */
[C---:B--2---:R-:W-:Y:S01]  /*17e70*/  FMUL.FTZ R29, R9.reuse, R80 ;  /* 0x00000050091d7220 */ /* 0x044fe20000410000 */
[C---:B---3--:R-:W-:Y:S01]  /*17e80*/  FMUL.FTZ R35, R9.reuse, R82 ;  /* 0x0000005209237220 */ /* 0x048fe20000410000 */
[----:B------:R1:W-:Y:S01]  /*17e90*/  ST.E desc[UR44][R18.64+0x234], R39 ;  /* 0x0002342712007985 */ /* 0x0003e2000c10192c */
[----:B0-----:R-:W-:-:S03]  /*17ea0*/  FMUL.FTZ R17, R9, R88 ;  /* 0x0000005809117220 */ /* 0x001fc60000410000 */
[----:B------:R0:W-:Y:S01]  /*17eb0*/  ST.E desc[UR44][R18.64+0x240], R41 ;  /* 0x0002402912007985 */ /* 0x0001e2000c10192c */
[----:B------:R-:W-:-:S03]  /*17ec0*/  FMUL.FTZ R45, R9, R76 ;  /* 0x0000004c092d7220 */ /* 0x000fc60000410000 */
[----:B------:R2:W-:Y:S04]  /*17ed0*/  ST.E desc[UR44][R18.64+0x250], R21 ;  /* 0x0002501512007985 */ /* 0x0005e8000c10192c */
[----:B------:R3:W-:Y:S01]  /*17ee0*/  ST.E desc[UR44][R18.64+0x254], R43 ;  /* 0x0002542b12007985 */ /* 0x0007e2000c10192c */
[----:B-1----:R-:W-:-:S03]  /*17ef0*/  FMUL.FTZ R39, R9, R84 ;  /* 0x0000005409277220 */ /* 0x002fc60000410000 */
[----:B------:R1:W-:Y:S01]  /*17f00*/  ST.E desc[UR44][R18.64+0x264], R27 ;  /* 0x0002641b12007985 */ /* 0x0003e2000c10192c */
[----:B0-----:R-:W-:-:S03]  /*17f10*/  FMUL.FTZ R41, R9, R86 ;  /* 0x0000005609297220 */ /* 0x001fc60000410000 */
[----:B------:R0:W-:Y:S01]  /*17f20*/  ST.E desc[UR44][R18.64+0x270], R29 ;  /* 0x0002701d12007985 */ /* 0x0001e2000c10192c */
[----:B--2---:R-:W-:-:S03]  /*17f30*/  FMUL.FTZ R21, R9, R90 ;  /* 0x0000005a09157220 */ /* 0x004fc60000410000 */
[----:B------:R2:W-:Y:S01]  /*17f40*/  ST.E desc[UR44][R18.64+0x274], R35 ;  /* 0x0002742312007985 */ /* 0x0005e2000c10192c */
[C---:B---3--:R-:W-:Y:S01]  /*17f50*/  FMUL.FTZ R43, R9.reuse, R94 ;  /* 0x0000005e092b7220 */ /* 0x048fe20000410000 */
[C---:B-1----:R-:W-:Y:S02]  /*17f60*/  FMUL.FTZ R27, R9.reuse, R92 ;  /* 0x0000005c091b7220 */ /* 0x042fe40000410000 */
[----:B------:R1:W-:Y:S01]  /*17f70*/  ST.E desc[UR44][R18.64+0x290], R17 ;  /* 0x0002901112007985 */ /* 0x0003e2000c10192c */
[C---:B0-----:R-:W-:Y:S01]  /*17f80*/  FMUL.FTZ R29, R9.reuse, R98 ;  /* 0x00000062091d7220 */ /* 0x041fe20000410000 */
[C---:B--2---:R-:W-:Y:S02]  /*17f90*/  FMUL.FTZ R35, R9.reuse, R100 ;  /* 0x0000006409237220 */ /* 0x044fe40000410000 */
[----:B------:R0:W-:Y:S01]  /*17fa0*/  ST.E desc[UR44][R18.64+0x260], R45 ;  /* 0x0002602d12007985 */ /* 0x0001e2000c10192c */
[----:B-1----:R-:W-:-:S03]  /*17fb0*/  FMUL.FTZ R17, R9, R102 ;  /* 0x0000006609117220 */ /* 0x002fc60000410000 */
[----:B------:R1:W-:Y:S04]  /*17fc0*/  ST.E desc[UR44][R18.64+0x280], R39 ;  /* 0x0002802712007985 */ /* 0x0003e8000c10192c */
[----:B------:R2:W-:Y:S01]  /*17fd0*/  ST.E desc[UR44][R18.64+0x284], R41 ;  /* 0x0002842912007985 */ /* 0x0005e2000c10192c */
[----:B0-----:R-:W-:-:S03]  /*17fe0*/  FMUL.FTZ R45, R9, R96 ;  /* 0x00000060092d7220 */ /* 0x001fc60000410000 */
[----:B------:R0:W-:Y:S04]  /*17ff0*/  ST.E desc[UR44][R18.64+0x294], R21 ;  /* 0x0002941512007985 */ /* 0x0001e8000c10192c */
[----:B------:R3:W-:Y:S01]  /*18000*/  ST.E desc[UR44][R18.64+0x2a0], R27 ;  /* 0x0002a01b12007985 */ /* 0x0007e2000c10192c */
[----:B-1----:R-:W-:-:S03]  /*18010*/  FMUL.FTZ R39, R9, R104 ;  /* 0x0000006809277220 */ /* 0x002fc60000410000 */
[----:B------:R1:W-:Y:S01]  /*18020*/  ST.E desc[UR44][R18.64+0x2a4], R43 ;  /* 0x0002a42b12007985 */ /* 0x0003e2000c10192c */
[----:B--2---:R-:W-:-:S03]  /*18030*/  FMUL.FTZ R41, R9, R106 ;  /* 0x0000006a09297220 */ /* 0x004fc60000410000 */
[----:B------:R2:W-:Y:S01]  /*18040*/  ST.E desc[UR44][R18.64+0x2b4], R29 ;  /* 0x0002b41d12007985 */ /* 0x0005e2000c10192c */
[----:B0-----:R-:W-:-:S03]  /*18050*/  FMUL.FTZ R21, R9, R108 ;  /* 0x0000006c09157220 */ /* 0x001fc60000410000 */
[----:B------:R0:W-:Y:S01]  /*18060*/  ST.E desc[UR44][R18.64+0x2c0], R35 ;  /* 0x0002c02312007985 */ /* 0x0001e2000c10192c */
[C---:B---3--:R-:W-:Y:S01]  /*18070*/  FMUL.FTZ R27, R9.reuse, R110 ;  /* 0x0000006e091b7220 */ /* 0x048fe20000410000 */
[C---:B-1----:R-:W-:Y:S02]  /*18080*/  FMUL.FTZ R43, R9.reuse, R114 ;  /* 0x00000072092b7220 */ /* 0x042fe40000410000 */
[----:B------:R1:W-:Y:S01]  /*18090*/  ST.E desc[UR44][R18.64+0x2c4], R17 ;  /* 0x0002c41112007985 */ /* 0x0003e2000c10192c */
[C---:B--2---:R-:W-:Y:S01]  /*180a0*/  FMUL.FTZ R29, R9.reuse, R112 ;  /* 0x00000070091d7220 */ /* 0x044fe20000410000 */
[C---:B0-----:R-:W-:Y:S02]  /*180b0*/  FMUL.FTZ R35, R9.reuse, R118 ;  /* 0x0000007609237220 */ /* 0x041fe40000410000 */
        /* <DEDUP_REMOVED lines=27> */
[C---:B--2---:R-:W-:Y:S01]  /*18270*/  FMUL.FTZ R39, R9.reuse, R144 ;  /* 0x0000009009277220 */ /* 0x044fe20000410000 */
[C---:B------:R-:W-:Y:S02]  /*18280*/  FMUL.FTZ R47, R9.reuse, R47 ;  /* 0x0000002f092f7220 */ /* 0x040fe40000410000 */
        /* <DEDUP_REMOVED lines=8> */
[----:B------:R-:W-:Y:S01]  /*18310*/  ST.E desc[UR44][R18.64+0x350], R45 ;  /* 0x0003502d12007985 */ /* 0x000fe2000c10192c */
[----:B-1----:R-:W-:-:S03]  /*18320*/  FMUL.FTZ R17, R9, R228 ;  /* 0x000000e409117220 */ /* 0x002fc60000410000 */
[----:B------:R0:W-:Y:S04]  /*18330*/  ST.E desc[UR44][R18.64+0x360], R21 ;  /* 0x0003601512007985 */ /* 0x0001e8000c10192c */
[----:B------:R1:W-:Y:S04]  /*18340*/  ST.E desc[UR44][R18.64+0x364], R27 ;  /* 0x0003641b12007985 */ /* 0x0003e8000c10192c */
[----:B------:R2:W-:Y:S04]  /*18350*/  ST.E desc[UR44][R18.64+0x370], R39 ;  /* 0x0003702712007985 */ /* 0x0005e8000c10192c */
[----:B------:R3:W-:Y:S01]  /*18360*/  ST.E desc[UR44][R18.64+0x374], R41 ;  /* 0x0003742912007985 */ /* 0x0007e2000c10192c */
[C---:B0-----:R-:W-:Y:S01]  /*18370*/  FMUL.FTZ R21, R9.reuse, R50 ;  /* 0x0000003209157220 */ /* 0x041fe20000410000 */
[----:B------:R-:W-:-:S02]  /*18380*/  FMUL.FTZ R45, R9, R8 ;  /* 0x00000008092d7220 */ /* 0x000fc40000410000 */
        /* <DEDUP_REMOVED lines=9> */
[----:B------:R0:W-:Y:S01]  /*18420*/  ST.E desc[UR44][R18.64+0x390], R17 ;  /* 0x0003901112007985 */ /* 0x0001e2000c10192c */
[C---:B--2---:R-:W-:Y:S01]  /*18430*/  FMUL.FTZ R47, R9.reuse, R16 ;  /* 0x00000010092f7220 */ /* 0x044fe20000410000 */
[----:B------:R-:W-:Y:S02]  /*18440*/  IMAD.U32 R16, RZ, RZ, UR6 ;  /* 0x00000006ff107e24 */ /* 0x000fe4000f8e00ff */
[C---:B---3--:R-:W-:Y:S01]  /*18450*/  FMUL.FTZ R43, R9.reuse, R26 ;  /* 0x0000001a092b7220 */ /* 0x048fe20000410000 */
[----:B------:R-:W-:Y:S01]  /*18460*/  FMUL.FTZ R9, R9, R20 ;  /* 0x0000001409097220 */ /* 0x000fe20000410000 */
[----:B0-----:R-:W-:Y:S01]  /*18470*/  IMAD.U32 R17, RZ, RZ, UR5 ;  /* 0x00000005ff117e24 */ /* 0x001fe2000f8e00ff */
[----:B------:R-:W-:Y:S04]  /*18480*/  ST.E desc[UR44][R18.64+0x3a4], R21 ;  /* 0x0003a41512007985 */ /* 0x000fe8000c10192c */
[----:B------:R0:W-:Y:S04]  /*18490*/  ST.E desc[UR44][R18.64+0x3b0], R27 ;  /* 0x0003b01b12007985 */ /* 0x0001e8000c10192c */
[----:B------:R1:W-:Y:S04]  /*184a0*/  ST.E desc[UR44][R18.64+0x3b4], R29 ;  /* 0x0003b41d12007985 */ /* 0x0003e8000c10192c */
[----:B------:R-:W-:Y:S04]  /*184b0*/  ST.E desc[UR44][R18.64+0x3c0], R39 ;  /* 0x0003c02712007985 */ /* 0x000fe8000c10192c */
[----:B------:R-:W-:Y:S04]  /*184c0*/  ST.E desc[UR44][R18.64+0x3c4], R41 ;  /* 0x0003c42912007985 */ /* 0x000fe8000c10192c */
[----:B------:R-:W-:Y:S04]  /*184d0*/  ST.E desc[UR44][R18.64+0x3d0], R35 ;  /* 0x0003d02312007985 */ /* 0x000fe8000c10192c */
[----:B------:R-:W-:Y:S04]  /*184e0*/  ST.E desc[UR44][R18.64+0x3d4], R43 ;  /* 0x0003d42b12007985 */ /* 0x000fe8000c10192c */
[----:B------:R-:W-:Y:S04]  /*184f0*/  ST.E desc[UR44][R18.64+0x3e0], R45 ;  /* 0x0003e02d12007985 */ /* 0x000fe8000c10192c */
[----:B------:R2:W-:Y:S04]  /*18500*/  ST.E desc[UR44][R18.64+0x3e4], R47 ;  /* 0x0003e42f12007985 */ /* 0x0005e8000c10192c */
[----:B------:R3:W-:Y:S04]  /*18510*/  ST.E desc[UR44][R18.64+0x3f0], R9 ;  /* 0x0003f00912007985 */ /* 0x0007e8000c10192c */
[----:B0-----:R-:W4:Y:S01]  /*18520*/  LD.E R27, desc[UR44][R16.64] ;  /* 0x0000002c101b7980 */ /* 0x001f22000c101900 */
[----:B------:R-:W-:Y:S01]  /*18530*/  ULOP3.LUT UR4, UR4, 0xc, URZ, 0xfc, !UPT ;  /* 0x0000000c04047892 */ /* 0x000fe2000f8efc3f */
[----:B------:R-:W-:-:S05]  /*18540*/  IMAD.U32 R21, RZ, RZ, UR5 ;  /* 0x00000005ff157e24 */ /* 0x000fca000f8e00ff */
[----:B------:R-:W-:Y:S02]  /*18550*/  IMAD.U32 R20, RZ, RZ, UR4 ;  /* 0x00000004ff147e24 */ /* 0x000fe4000f8e00ff */
[----:B----4-:R-:W-:-:S05]  /*18560*/  FMUL.FTZ R27, R28, R27 ;  /* 0x0000001b1c1b7220 */ /* 0x010fca0000410000 */
[----:B------:R0:W-:Y:S04]  /*18570*/  ST.E desc[UR44][R16.64], R27 ;  /* 0x0000001b10007985 */ /* 0x0001e8000c10192c */
[----:B-1----:R-:W4:Y:S01]  /*18580*/  LD.E R29, desc[UR44][R20.64] ;  /* 0x0000002c141d7980 */ /* 0x002f22000c101900 */
[----:B------:R-:W1:Y:S01]  /*18590*/  S2R R54, SR_TID.X ;  /* 0x0000000000367919 */ /* 0x000e620000002100 */
[----:B----4-:R-:W-:-:S05]  /*185a0*/  FMUL.FTZ R29, R28, R29 ;  /* 0x0000001d1c1d7220 */ /* 0x010fca0000410000 */
        /* <DEDUP_REMOVED lines=60> */
[----:B---3--:R-:W3:Y:S04]  /*18970*/  LD.E R9, desc[UR44][R18.64+0x3e8] ;  /* 0x0003e82c12097980 */ /* 0x008ee8000c101900 */
[----:B0-----:R-:W3:Y:S04]  /*18980*/  LD.E R27, desc[UR44][R18.64+0x3ec] ;  /* 0x0003ec2c121b7980 */ /* 0x001ee8000c101900 */
[----:B----4-:R-:W4:Y:S01]  /*18990*/  LD.E R29, desc[UR44][R18.64+0x3f8] ;  /* 0x0003f82c121d7980 */ /* 0x010f22000c101900 */
[----:B-1----:R-:W-:Y:S01]  /*189a0*/  SHF.R.U32.HI R54, RZ, 0x7, R54 ;  /* 0x00000007ff367819 */ /* 0x002fe20000011636 */
[C---:B------:R-:W-:Y:S01]  /*189b0*/  FMUL.FTZ R49, R28.reuse, R49 ;  /* 0x000000311c317220 */ /* 0x040fe20000410000 */
[----:B------:R-:W-:-:S04]  /*189c0*/  FMUL.FTZ R229, R28, R229 ;  /* 0x000000e51ce57220 */ /* 0x000fc80000410000 */
        /* <DEDUP_REMOVED lines=58> */
[C---:B---3--:R-:W-:Y:S01]  /*18d70*/  FMUL.FTZ R49, R28.reuse, R9 ;  /* 0x000000091c317220 */ /* 0x048fe20000410000 */
[C---:B------:R-:W-:Y:S01]  /*18d80*/  FMUL.FTZ R27, R28.reuse, R27 ;  /* 0x0000001b1c1b7220 */ /* 0x040fe20000410000 */
[----:B----4-:R-:W-:Y:S01]  /*18d90*/  FMUL.FTZ R29, R28, R29 ;  /* 0x0000001d1c1d7220 */ /* 0x010fe20000410000 */
[----:B------:R-:W-:Y:S01]  /*18da0*/  VIADD R28, R54, 0x8 ;  /* 0x00000008361c7836 */ /* 0x000fe20000000000 */
        /* <DEDUP_REMOVED lines=59> */
[----:B------:R3:W-:Y:S04]  /*19160*/  ST.E desc[UR44][R18.64+0x3ec], R27 ;  /* 0x0003ec1b12007985 */ /* 0x0007e8000c10192c */
[----:B------:R4:W-:Y:S01]  /*19170*/  ST.E desc[UR44][R18.64+0x3f8], R29 ;  /* 0x0003f81d12007985 */ /* 0x0009e2000c10192c */
[----:B------:R4:W-:Y:S06]  /*19180*/  BAR.SYNC.DEFER_BLOCKING R28, 0x100 ;  /* 0x0004001c0000751d */ /* 0x0009ec0000010000 */
[----:B0-----:R-:W2:Y:S04]  /*19190*/  LD.E R39, desc[UR44][R18.64+0x200] ;  /* 0x0002002c12277980 */ /* 0x001ea8000c101900 */
[----:B------:R-:W4:Y:S04]  /*191a0*/  LD.E R26, desc[UR44][R2.64] ;  /* 0x0000002c021a7980 */ /* 0x000f28000c101900 */
[----:B------:R-:W4:Y:S04]  /*191b0*/  LD.E.64 R8, desc[UR44][R18.64+0x88] ;  /* 0x0000882c12087980 */ /* 0x000f28000c101b00 */
[----:B--2---:R0:W-:Y:S04]  /*191c0*/  ST.E desc[UR44][R18.64+0x200], R39 ;  /* 0x0002002712007985 */ /* 0x0041e8000c10192c */
[----:B-1----:R-:W2:Y:S04]  /*191d0*/  LD.E R41, desc[UR44][R6.64] ;  /* 0x0000002c06297980 */ /* 0x002ea8000c101900 */
[----:B--2---:R1:W-:Y:S04]  /*191e0*/  ST.E desc[UR44][R6.64], R41 ;  /* 0x0000002906007985 */ /* 0x0043e8000c10192c */
[----:B------:R-:W2:Y:S04]  /*191f0*/  LD.E R35, desc[UR44][R16.64] ;  /* 0x0000002c10237980 */ /* 0x000ea8000c101900 */
[----:B--2---:R2:W-:Y:S04]  /*19200*/  ST.E desc[UR44][R16.64], R35 ;  /* 0x0000002310007985 */ /* 0x0045e8000c10192c */
[----:B---3--:R-:W3:Y:S04]  /*19210*/  LD.E R27, desc[UR44][R20.64] ;  /* 0x0000002c141b7980 */ /* 0x008ee8000c101900 */
[----:B---3--:R3:W-:Y:S04]  /*19220*/  ST.E desc[UR44][R20.64], R27 ;  /* 0x0000001b14007985 */ /* 0x0087e8000c10192c */
[----:B----4-:R-:W4:Y:S04]  /*19230*/  LD.E R29, desc[UR44][R18.64+0x210] ;  /* 0x0002102c121d7980 */ /* 0x010f28000c101900 */
        /* <DEDUP_REMOVED lines=75> */
[----:B------:R-:W-:Y:S04]  /*196f0*/  ST.E desc[UR44][R18.64+0x214], R43 ;  /* 0x0002142b12007985 */ /* 0x000fe8000c10192c */
[----:B------:R-:W-:Y:S04]  /*19700*/  ST.E desc[UR44][R18.64+0x218], R45 ;  /* 0x0002182d12007985 */ /* 0x000fe8000c10192c */
[----:B------:R-:W-:Y:S04]  /*19710*/  ST.E desc[UR44][R18.64+0x21c], R39 ;  /* 0x00021c2712007985 */ /* 0x000fe8000c10192c */
[----:B------:R-:W-:Y:S04]  /*19720*/  ST.E desc[UR44][R18.64+0x220], R47 ;  /* 0x0002202f12007985 */ /* 0x000fe8000c10192c */
[----:B------:R-:W-:Y:S04]  /*19730*/  ST.E desc[UR44][R18.64+0x224], R49 ;  /* 0x0002243112007985 */ /* 0x000fe8000c10192c */
[----:B------:R-:W-:Y:S04]  /*19740*/  ST.E desc[UR44][R18.64+0x228], R41 ;  /* 0x0002282912007985 */ /* 0x000fe8000c10192c */
[----:B------:R-:W-:Y:S04]  /*19750*/  ST.E desc[UR44][R18.64+0x22c], R51 ;  /* 0x00022c3312007985 */ /* 0x000fe8000c10192c */
        /* <DEDUP_REMOVED lines=8> */
[----:B0-----:R-:W3:Y:S04]  /*197e0*/  LD.E R29, desc[UR44][R18.64+0x258] ;  /* 0x0002582c121d7980 */ /* 0x001ee8000c101900 */
[----:B-1----:R-:W3:Y:S04]  /*197f0*/  LD.E R35, desc[UR44][R18.64+0x25c] ;  /* 0x00025c2c12237980 */ /* 0x002ee8000c101900 */
[----:B------:R-:W3:Y:S04]  /*19800*/  LD.E R39, desc[UR44][R18.64+0x264] ;  /* 0x0002642c12277980 */ /* 0x000ee8000c101900 */
[----:B------:R-:W3:Y:S04]  /*19810*/  LD.E R41, desc[UR44][R18.64+0x268] ;  /* 0x0002682c12297980 */ /* 0x000ee8000c101900 */
[----:B------:R-:W3:Y:S04]  /*19820*/  LD.E R43, desc[UR44][R18.64+0x270] ;  /* 0x0002702c122b7980 */ /* 0x000ee8000c101900 */
[----:B------:R-:W3:Y:S04]  /*19830*/  LD.E R45, desc[UR44][R18.64+0x278] ;  /* 0x0002782c122d7980 */ /* 0x000ee8000c101900 */
[----:B------:R-:W3:Y:S04]  /*19840*/  LD.E R47, desc[UR44][R18.64+0x280] ;  /* 0x0002802c122f7980 */ /* 0x000ee8000c101900 */
[----:B------:R-:W3:Y:S04]  /*19850*/  LD.E R49, desc[UR44][R18.64+0x288] ;  /* 0x0002882c12317980 */ /* 0x000ee8000c101900 */
[----:B------:R-:W3:Y:S04]  /*19860*/  LD.E R51, desc[UR44][R18.64+0x290] ;  /* 0x0002902c12337980 */ /* 0x000ee8000c101900 */
[----:B--2---:R-:W2:Y:S04]  /*19870*/  LD.E R53, desc[UR44][R18.64+0x298] ;  /* 0x0002982c12357980 */ /* 0x004ea8000c101900 */
        /* <DEDUP_REMOVED lines=39> */
[----:B---3--:R0:W-:Y:S04]  /*19af0*/  ST.E desc[UR44][R18.64+0x250], R27 ;  /* 0x0002501b12007985 */ /* 0x0081e8000c10192c */
        /* <DEDUP_REMOVED lines=35> */
[----:B----4-:R4:W-:Y:S04]  /*19d30*/  ST.E desc[UR44][R18.64+0x2a0], R55 ;  /* 0x0002a03712007985 */ /* 0x0109e8000c10192c */
        /* <DEDUP_REMOVED lines=75> */
[C---:B------:R-:W-:Y:S01]  /*1a1f0*/  VIADD R26, R8.reuse, 0x80 ;  /* 0x00000080081a7836 */ /* 0x040fe20000000000 */
[----:B------:R-:W-:Y:S01]  /*1a200*/  F2FP.F16.F32.PACK_AB R169, R37, R169 ;  /* 0x000000a925a9723e */ /* 0x000fe200000000ff */
[----:B------:R-:W-:Y:S01]  /*1a210*/  VIADD R28, R8, 0x100 ;  /* 0x00000100081c7836 */ /* 0x000fe20000000000 */
[----:B------:R-:W-:Y:S01]  /*1a220*/  R2UR UR15, R29 ;  /* 0x000000001d0f72ca */ /* 0x000fe200000e0000 */
[----:B------:R-:W4:Y:S01]  /*1a230*/  LD.E R24, desc[UR44][R18.64+0x200] ;  /* 0x0002002c12187980 */ /* 0x000f22000c101900 */
[----:B------:R-:W-:Y:S02]  /*1a240*/  R2UR UR10, R26 ;  /* 0x000000001a0a72ca */ /* 0x000fe400000e0000 */
[----:B------:R-:W-:Y:S01]  /*1a250*/  R2UR UR14, R28 ;  /* 0x000000001c0e72ca */ /* 0x000fe200000e0000 */
[----:B------:R-:W4:Y:S01]  /*1a260*/  LD.E R29, desc[UR44][R18.64+0x214] ;  /* 0x0002142c121d7980 */ /* 0x000f22000c101900 */
[----:B------:R-:W-:-:S02]  /*1a270*/  F2FP.F16.F32.PACK_AB R170, R72, R170 ;  /* 0x000000aa48aa723e */ /* 0x000fc400000000ff */
[----:B------:R-:W-:Y:S01]  /*1a280*/  F2FP.F16.F32.PACK_AB R171, R40, R171 ;  /* 0x000000ab28ab723e */ /* 0x000fe200000000ff */
[----:B------:R-:W4:Y:S01]  /*1a290*/  LD.E R28, desc[UR44][R18.64+0x210] ;  /* 0x0002102c121c7980 */ /* 0x000f22000c101900 */
[----:B------:R-:W-:Y:S02]  /*1a2a0*/  F2FP.F16.F32.PACK_AB R172, R32, R172 ;  /* 0x000000ac20ac723e */ /* 0x000fe400000000ff */
[----:B------:R-:W-:Y:S01]  /*1a2b0*/  F2FP.F16.F32.PACK_AB R173, R31, R173 ;  /* 0x000000ad1fad723e */ /* 0x000fe200000000ff */
[----:B------:R-:W4:Y:S01]  /*1a2c0*/  LD.E R32, desc[UR44][R18.64+0x220] ;  /* 0x0002202c12207980 */ /* 0x000f22000c101900 */
[----:B------:R-:W-:Y:S02]  /*1a2d0*/  F2FP.F16.F32.PACK_AB R174, R33, R174 ;  /* 0x000000ae21ae723e */ /* 0x000fe400000000ff */
[----:B------:R-:W-:Y:S01]  /*1a2e0*/  F2FP.F16.F32.PACK_AB R175, R34, R175 ;  /* 0x000000af22af723e */ /* 0x000fe200000000ff */
[----:B------:R-:W4:Y:S01]  /*1a2f0*/  LD.E R31, desc[UR44][R18.64+0x21c] ;  /* 0x00021c2c121f7980 */ /* 0x000f22000c101900 */
[----:B------:R-:W-:-:S02]  /*1a300*/  F2FP.F16.F32.PACK_AB R176, R36, R176 ;  /* 0x000000b024b0723e */ /* 0x000fc400000000ff */
[----:B------:R-:W-:Y:S01]  /*1a310*/  F2FP.F16.F32.PACK_AB R177, R30, R177 ;  /* 0x000000b11eb1723e */ /* 0x000fe200000000ff */
[----:B------:R-:W4:Y:S01]  /*1a320*/  LD.E R33, desc[UR44][R18.64+0x224] ;  /* 0x0002242c12217980 */ /* 0x000f22000c101900 */
[----:B------:R-:W-:-:S03]  /*1a330*/  F2FP.F16.F32.PACK_AB R178, R25, R178 ;  /* 0x000000b219b2723e */ /* 0x000fc600000000ff */
[----:B------:R-:W4:Y:S04]  /*1a340*/  LD.E R30, desc[UR44][R18.64+0x218] ;  /* 0x0002182c121e7980 */ /* 0x000f28000c101900 */
[----:B------:R-:W4:Y:S04]  /*1a350*/  LD.E R34, desc[UR44][R18.64+0x228] ;  /* 0x0002282c12227980 */ /* 0x000f28000c101900 */
        /* <DEDUP_REMOVED lines=18> */
[----:B--2---:R-:W3:Y:S04]  /*1a480*/  LD.E R53, desc[UR44][R18.64+0x274] ;  /* 0x0002742c12357980 */ /* 0x004ee8000c101900 */
[----:B------:R-:W3:Y:S04]  /*1a490*/  LD.E R54, desc[UR44][R18.64+0x278] ;  /* 0x0002782c12367980 */ /* 0x000ee8000c101900 */
[----:B----4-:R-:W3:Y:S04]  /*1a4a0*/  LD.E R55, desc[UR44][R18.64+0x27c] ;  /* 0x00027c2c12377980 */ /* 0x010ee8000c101900 */
        /* <DEDUP_REMOVED lines=43> */
[----:B------:R-:W3:Y:S01]  /*1a760*/  LD.E R99, desc[UR44][R18.64+0x32c] ;  /* 0x00032c2c12637980 */ /* 0x000ee2000c101900 */
[----:B------:R-:W-:Y:S01]  /*1a770*/  ISETP.NE.U32.AND P0, PT, R27, RZ, PT ;  /* 0x000000ff1b00720c */ /* 0x000fe20003f05070 */
[----:B------:R-:W-:-:S02]  /*1a780*/  IMAD.MOV.U32 R27, RZ, RZ, R9 ;  /* 0x000000ffff1b7224 */ /* 0x000fc400078e0009 */
[----:B------:R-:W3:Y:S03]  /*1a790*/  LD.E R100, desc[UR44][R18.64+0x330] ;  /* 0x0003302c12647980 */ /* 0x000ee6000c101900 */
[----:B------:R-:W-:Y:S01]  /*1a7a0*/  R2UR UR11, R27 ;  /* 0x000000001b0b72ca */ /* 0x000fe200000e0000 */
        /* <DEDUP_REMOVED lines=54> */
[----:B------:R-:W-:-:S02]  /*1ab10*/  R2UR UR6, R8 ;  /* 0x00000000080672ca */ /* 0x000fc400000e0000 */
[----:B------:R-:W-:Y:S01]  /*1ab20*/  R2UR UR7, R9 ;  /* 0x00000000090772ca */ /* 0x000fe200000e0000 */
[----:B------:R-:W-:Y:S01]  /*1ab30*/  VOTEU.ANY UP0, P0 ;  /* 0x00000000003f7886 */ /* 0x000fe20000000100 */
[----:B---3--:R-:W-:-:S11]  /*1ab40*/  WARPGROUP.ARRIVE ;  /* 0x00000000000079c5 */ /* 0x008fd60000000000 */
        /* <DEDUP_REMOVED lines=815> */
[----:B------:R-:W3:Y:S04]  /*1de40*/  LD.E R9, desc[UR44][R18.64+0x200] ;  /* 0x0002002c12097980 */ /* 0x000ee8000c101900 */
[----:B---3--:R3:W-:Y:S04]  /*1de50*/  ST.E desc[UR44][R18.64+0x200], R9 ;  /* 0x0002000912007985 */ /* 0x0087e8000c10192c */
[----:B------:R-:W4:Y:S04]  /*1de60*/  LD.E R11, desc[UR44][R6.64] ;  /* 0x0000002c060b7980 */ /* 0x000f28000c101900 */
[----:B----4-:R4:W-:Y:S04]  /*1de70*/  ST.E desc[UR44][R6.64], R11 ;  /* 0x0000000b06007985 */ /* 0x0109e8000c10192c */
[----:B------:R-:W2:Y:S04]  /*1de80*/  LD.E R13, desc[UR44][R16.64] ;  /* 0x0000002c100d7980 */ /* 0x000ea8000c101900 */
[----:B--2---:R2:W-:Y:S04]  /*1de90*/  ST.E desc[UR44][R16.64], R13 ;  /* 0x0000000d10007985 */ /* 0x0045e8000c10192c */
[----:B------:R-:W3:Y:S04]  /*1dea0*/  LD.E R15, desc[UR44][R20.64] ;  /* 0x0000002c140f7980 */ /* 0x000ee8000c101900 */
[----:B---3--:R3:W-:Y:S04]  /*1deb0*/  ST.E desc[UR44][R20.64], R15 ;  /* 0x0000000f14007985 */ /* 0x0087e8000c10192c */
[----:B0-----:R-:W3:Y:S04]  /*1dec0*/  LD.E R25, desc[UR44][R18.64+0x210] ;  /* 0x0002102c12197980 */ /* 0x001ee8000c101900 */
[----:B-1----:R-:W3:Y:S04]  /*1ded0*/  LD.E R27, desc[UR44][R18.64+0x214] ;  /* 0x0002142c121b7980 */ /* 0x002ee8000c101900 */
[----:B------:R-:W3:Y:S04]  /*1dee0*/  LD.E R5, desc[UR44][R18.64+0x218] ;  /* 0x0002182c12057980 */ /* 0x000ee8000c101900 */
[----:B------:R-:W3:Y:S04]  /*1def0*/  LD.E R29, desc[UR44][R18.64+0x21c] ;  /* 0x00021c2c121d7980 */ /* 0x000ee8000c101900 */
[----:B------:R-:W3:Y:S04]  /*1df00*/  LD.E R9, desc[UR44][R18.64+0x220] ;  /* 0x0002202c12097980 */ /* 0x000ee8000c101900 */
[----:B------:R-:W3:Y:S04]  /*1df10*/  LD.E R31, desc[UR44][R18.64+0x224] ;  /* 0x0002242c121f7980 */ /* 0x000ee8000c101900 */
[----:B----4-:R-:W4:Y:S04]  /*1df20*/  LD.E R7, desc[UR44][R18.64+0x228] ;  /* 0x0002282c12077980 */ /* 0x010f28000c101900 */
        /* <DEDUP_REMOVED lines=125> */
[----:B--2---:R-:W-:Y:S04]  /*1e700*/  ST.E desc[UR44][R18.64+0x230], R13 ;  /* 0x0002300d12007985 */ /* 0x004fe8000c10192c */
        /* <DEDUP_REMOVED lines=115> */
[----:B0-----:R-:W1:Y:S04]  /*1ee40*/  LDL.64 R6, [R1+0x190] ;  /* 0x0001900001067983 */ /* 0x001e680000100a00 */
[----:B------:R2:W5:Y:S04]  /*1ee50*/  LD.E R5, desc[UR44][R2.64] ;  /* 0x0000002c02057980 */ /* 0x000568000c101900 */
[----:B-1----:R-:W3:Y:S01]  /*1ee60*/  LD.E R8, desc[UR44][R6.64] ;  /* 0x0000002c06087980 */ /* 0x002ee2000c101900 */
[----:B------:R-:W-:Y:S01]  /*1ee70*/  BSSY B0, `(.L_x_13047) ;  /* 0x0000005000007945 */ /* 0x000fe20003800000 */
[----:B---3--:R-:W-:-:S04]  /*1ee80*/  LOP3.LUT R8, R8, 0x1, RZ, 0xfc, !PT ;  /* 0x0000000108087812 */ /* 0x008fc800078efcff */
[----:B------:R-:W-:-:S13]  /*1ee90*/  ISETP.NE.AND P0, PT, R8, 0x3, PT ;  /* 0x000000030800780c */ /* 0x000fda0003f05270 */
[----:B--2---:R-:W-:Y:S05]  /*1eea0*/  @!P0 BRA `(.L_x_13048) ;  /* 0x0000000000048947 */ /* 0x004fea0003800000 */
[----:B------:R-:W-:Y:S01]  /*1eeb0*/  BPT.TRAP 0x1 ;  /* 0x000000040000795c */ /* 0x000fe20000300000 */
.L_x_13048:
[----:B------:R-:W-:Y:S05]  /*1eec0*/  BSYNC B0 ;  /* 0x0000000000007941 */ /* 0x000fea0003800000 */
.L_x_13047:
        /* <DEDUP_REMOVED lines=9> */
.L_x_13030:
[----:B------:R-:W-:-:S13]  /*1ef60*/  ISETP.GE.AND P0, PT, R0, R196, PT ;  /* 0x000000c40000720c */ /* 0x000fda0003f06270 */
[----:B------:R-:W-:Y:S05]  /*1ef70*/  @!P0 BRA `(.L_x_13050) ;  /* 0x000000ac00348947 */ /* 0x000fea0003800000 */
[----:B------:R0:W5:Y:S02]  /*1ef80*/  LDL.64 R2, [R1+0x150] ;  /* 0x0001500001027983 */ /* 0x0001640000100a00 */
.L_x_13079:
[----:B-12--5:R-:W2:Y:S04]  /*1ef90*/  LD.E R5, desc[UR44][R2.64] ;  /* 0x0000002c02057980 */ /* 0x026ea8000c101900 */
        /* <DEDUP_REMOVED lines=20> */
.L_x_13052:
[----:B------:R-:W-:Y:S05]  /*1f0e0*/  BSYNC B0 ;  /* 0x0000000000007941 */ /* 0x000fea0003800000 */
.L_x_13051:
        /* <DEDUP_REMOVED lines=13> */
.L_x_13054:
[----:B------:R-:W-:Y:S05]  /*1f1c0*/  BSYNC B0 ;  /* 0x0000000000007941 */ /* 0x000fea0003800000 */
.L_x_13053:
        /* <DEDUP_REMOVED lines=8> */
.L_x_13056:
[----:B------:R-:W-:Y:S05]  /*1f250*/  BSYNC B0 ;  /* 0x0000000000007941 */ /* 0x000fea0003800000 */
.L_x_13055:
[----:B------:R-:W2:Y:S04]  /*1f260*/  LD.E R11, desc[UR44][R2.64] ;  /* 0x0000002c020b7980 */ /* 0x000ea8000c101900 */
[----:B------:R-:W2:Y:S01]  /*1f270*/  LDL.64 R20, [R1+0x80] ;  /* 0x0000800001147983 */ /* 0x000ea20000100a00 */
[----:B------:R-:W-:Y:S05]  /*1f280*/  WARPSYNC.ALL ;  /* 0x0000000000007948 */ /* 0x000fea0003800000 */
[----:B------:R3:W-:Y:S04]  /*1f290*/  STL [R1+0x60], RZ ;  /* 0x000060ff01007387 */ /* 0x0007e80000100800 */
[----:B-1---5:R-:W4:Y:S01]  /*1f2a0*/  LD.E.64 R8, desc[UR44][R18.64+0x78] ;  /* 0x0000782c12087980 */ /* 0x022f22000c101b00 */
[----:B------:R-:W-:-:S05]  /*1f2b0*/  IMAD.MOV.U32 R4, RZ, RZ, 0x1 ;  /* 0x00000001ff047424 */ /* 0x000fca00078e00ff */
[----:B------:R3:W-:Y:S04]  /*1f2c0*/  STL [R1+0x60], R4 ;  /* 0x0000600401007387 */ /* 0x0007e80000100800 */
[----:B------:R-:W3:Y:S04]  /*1f2d0*/  LD.E.64 R12, desc[UR44][R18.64+0x78] ;  /* 0x0000782c120c7980 */ /* 0x000ee8000c101b00 */
[----:B------:R1:W-:Y:S04]  /*1f2e0*/  STL [R1+0x60], R4 ;  /* 0x0000600401007387 */ /* 0x0003e80000100800 */
[----:B------:R-:W3:Y:S01]  /*1f2f0*/  LD.E.64 R14, desc[UR44][R18.64+0x78] ;  /* 0x0000782c120e7980 */ /* 0x000ee2000c101b00 */
        /* <DEDUP_REMOVED lines=8> */
[----:B----4-:R-:W-:Y:S02]  /*1f380*/  R2UR UR4, R8 ;  /* 0x00000000080472ca */ /* 0x010fe400000e0000 */
[----:B------:R-:W-:-:S13]  /*1f390*/  R2UR UR5, R9 ;  /* 0x00000000090572ca */ /* 0x000fda00000e0000 */
[----:B------:R-:W-:Y:S01]  /*1f3a0*/  HGMMA.64x96x16.F32 R24, gdesc[UR4], RZ, !UPT, gsb0 ;  /* 0x01600000041879f0 */ /* 0x000fe2000c0008ff */
[----:B---3--:R-:W-:Y:S02]  /*1f3b0*/  VIADD R12, R12, 0x2 ;  /* 0x000000020c0c7836 */ /* 0x008fe40000000000 */
        /* <DEDUP_REMOVED lines=12> */
[----:B------:R-:W-:Y:S01]  /*1f480*/  IADD3 R8, R10, 0x4, RZ ;  /* 0x000000040a087810 */ /* 0x000fe20007ffe0ff */
[--C-:B------:R-:W-:Y:S01]  /*1f490*/  IMAD.MOV.U32 R9, RZ, RZ, R21.reuse ;  /* 0x000000ffff097224 */ /* 0x100fe200078e0015 */
[----:B------:R-:W-:Y:S01]  /*1f4a0*/  BSSY B0, `(.L_x_13058) ;  /* 0x0000018000007945 */ /* 0x000fe20003800000 */
[----:B--2---:R-:W-:Y:S01]  /*1f4b0*/  VIADD R16, R16, 0x6 ;  /* 0x0000000610107836 */ /* 0x004fe20000000000 */
[----:B------:R-:W-:Y:S01]  /*1f4c0*/  HGMMA.64x96x16.F32 R24, gdesc[UR4], R24, gsb0 ;  /* 0x01600000041879f0 */ /* 0x000fe20008000818 */
[----:B------:R-:W-:Y:S01]  /*1f4d0*/  R2UR UR6, R8 ;  /* 0x00000000080672ca */ /* 0x000fe200000e0000 */
[----:B------:R-:W-:Y:S01]  /*1f4e0*/  VIADD R8, R10, 0x6 ;  /* 0x000000060a087836 */ /* 0x000fe20000000000 */
[----:B------:R-:W-:Y:S01]  /*1f4f0*/  R2UR UR7, R9 ;  /* 0x00000000090772ca */ /* 0x000fe200000e0000 */
[----:B------:R-:W-:Y:S01]  /*1f500*/  IMAD.MOV.U32 R9, RZ, RZ, R21 ;  /* 0x000000ffff097224 */ /* 0x000fe200078e0015 */
[----:B------:R-:W-:-:S02]  /*1f510*/  R2UR UR4, R14 ;  /* 0x000000000e0472ca */ /* 0x000fc400000e0000 */
        /* <DEDUP_REMOVED lines=16> */
.L_x_13059:
[----:B------:R-:W-:Y:S05]  /*1f620*/  BSYNC B0 ;  /* 0x0000000000007941 */ /* 0x000fea0003800000 */
.L_x_13058:
        /* <DEDUP_REMOVED lines=13> */
.L_x_13061:
[----:B------:R-:W-:Y:S05]  /*1f700*/  BSYNC B0 ;  /* 0x0000000000007941 */ /* 0x000fea0003800000 */
.L_x_13060:
        /* <DEDUP_REMOVED lines=8> */
.L_x_13063:
[----:B------:R-:W-:Y:S05]  /*1f790*/  BSYNC B0 ;  /* 0x0000000000007941 */ /* 0x000fea0003800000 */
.L_x_13062:
[----:B------:R-:W2:Y:S04]  /*1f7a0*/  LD.E R17, desc[UR44][R2.64] ;  /* 0x0000002c02117980 */ /* 0x000ea8000c101900 */
[----:B------:R-:W2:Y:S04]  /*1f7b0*/  LDL.64 R6, [R1+0xf8] ;  /* 0x0000f80001067983 */ /* 0x000ea80000100a00 */
[----:B------:R-:W3:Y:S04]  /*1f7c0*/  LDL R5, [R1+0x70] ;  /* 0x0000700001057983 */ /* 0x000ee80000100800 */
[----:B-1---5:R-:W4:Y:S04]  /*1f7d0*/  LDL.64 R8, [R1+0xf0] ;  /* 0x0000f00001087983 */ /* 0x022f280000100a00 */
[----:B------:R-:W4:Y:S04]  /*1f7e0*/  LDL.64 R10, [R1+0xf0] ;  /* 0x0000f000010a7983 */ /* 0x000f280000100a00 */
[----:B------:R-:W4:Y:S04]  /*1f7f0*/  LDL.64 R12, [R1+0xf0] ;  /* 0x0000f000010c7983 */ /* 0x000f280000100a00 */
[----:B------:R-:W4:Y:S01]  /*1f800*/  LDL.64 R14, [R1+0xf0] ;  /* 0x0000f000010e7983 */ /* 0x000f220000100a00 */
[----:B------:R-:W-:Y:S05]  /*1f810*/  WARPSYNC.ALL ;  /* 0x0000000000007948 */ /* 0x000fea0003800000 */
[----:B------:R-:W-:Y:S01]  /*1f820*/  WARPGROUP.ARRIVE ;  /* 0x00000000000079c5 */ /* 0x000fe20000000000 */
[----:B--2---:R-:W-:Y:S01]  /*1f830*/  IMAD R6, R17, 0xc00, R6 ;  /* 0x00000c0011067824 */ /* 0x004fe200078e0206 */
[----:B------:R-:W-:Y:S01]  /*1f840*/  R2UR UR7, R7 ;  /* 0x00000000070772ca */ /* 0x000fe200000e0000 */
[----:B------:R-:W2:Y:S01]  /*1f850*/  LDL.64 R16, [R1+0xf0] ;  /* 0x0000f00001107983 */ /* 0x000ea20000100a00 */
[----:B---3--:R-:W-:-:S02]  /*1f860*/  ISETP.NE.U32.AND P0, PT, R5, RZ, PT ;  /* 0x000000ff0500720c */ /* 0x008fc40003f05070 */
[----:B------:R-:W-:Y:S02]  /*1f870*/  R2UR UR6, R6 ;  /* 0x00000000060672ca */ /* 0x000fe400000e0000 */
        /* <DEDUP_REMOVED lines=82> */
[----:B--2---:R-:W-:Y:S01]  /*1fda0*/  IADD3 R16, R16, 0x800, RZ ;  /* 0x0000080010107810 */ /* 0x004fe20007ffe0ff */
        /* <DEDUP_REMOVED lines=109> */
.L_x_13066:
[----:B------:R-:W-:Y:S05]  /*20480*/  BSYNC B0 ;  /* 0x0000000000007941 */ /* 0x000fea0003800000 */
.L_x_13065:
[----:B------:R-:W2:Y:S04]  /*20490*/  LD.E.64 R6, desc[UR44][R72.64+0x20] ;  /* 0x0000202c48067980 */ /* 0x000ea8000c101b00 */
[----:B------:R-:W3:Y:S01]  /*204a0*/  LD.E R8, desc[UR44][R72.64+0xc] ;  /* 0x00000c2c48087980 */ /* 0x000ee2000c101900 */
[----:B--2---:R-:W-:-:S05]  /*204b0*/  MOV R6, R6 ;  /* 0x0000000600067202 */ /* 0x004fca0000000f00 */
[----:B-----5:R-:W-:-:S05]  /*204c0*/  IMAD R5, R5, 0x8, R6 ;  /* 0x0000000805057824 */ /* 0x020fca00078e0206 */
[----:B---3--:R-:W-:-:S04]  /*204d0*/  PRMT R5, R8, 0x654, R5 ;  /* 0x0000065408057816 */ /* 0x008fc80000000005 */
[----:B------:R1:W-:Y:S01]  /*204e0*/  SYNCS.ARRIVE.TRANS64.RED.A1T0 RZ, [R5+URZ], RZ ;  /* 0x000000ff05ff79a7 */ /* 0x0003e2000810043f */
[----:B------:R-:W1:Y:S04]  /*204f0*/  LDL R76, [R1+0x11c] ;  /* 0x00011c00014c7983 */ /* 0x000e680000100800 */
[----:B------:R-:W2:Y:S04]  /*20500*/  LDL R74, [R1+0x50] ;  /* 0x00005000014a7983 */ /* 0x000ea80000100800 */
[----:B------:R-:W3:Y:S04]  /*20510*/  LDL.64 R6, [R1+0x140] ;  /* 0x0001400001067983 */ /* 0x000ee80000100a00 */
[----:B------:R-:W4:Y:S04]  /*20520*/  LDL R75, [R1+0x148] ;  /* 0x00014800014b7983 */ /* 0x000f280000100800 */
[----:B------:R-:W4:Y:S04]  /*20530*/  LDL.128 R12, [R1+0x130] ;  /* 0x00013000010c7983 */ /* 0x000f280000100c00 */
[----:B------:R-:W4:Y:S01]  /*20540*/  LDL.128 R8, [R1+0x120] ;  /* 0x0001200001087983 */ /* 0x000f220000100c00 */
[----:B------:R-:W-:Y:S01]  /*20550*/  BSSY B0, `(.L_x_13067) ;  /* 0x0000040000007945 */ /* 0x000fe20003800000 */
[----:B-1----:R-:W-:-:S04]  /*20560*/  SHF.R.S32.HI R5, RZ, 0x1f, R76 ;  /* 0x0000001fff057819 */ /* 0x002fc8000001144c */
        /* <DEDUP_REMOVED lines=16> */
[----:B--2---:R-:W-:Y:S01]  /*20670*/  IMAD R74, R74, 0x8, R5 ;  /* 0x000000084a4a7824 */ /* 0x004fe200078e0205 */
[----:B------:R-:W-:Y:S01]  /*20680*/  LEA.HI R5, R79, R79, RZ, 0x1 ;  /* 0x0000004f4f057211 */ /* 0x000fe200078f08ff */
[----:B------:R-:W-:Y:S01]  /*20690*/  IMAD.IADD R73, R72, 0x1, -R73 ;  /* 0x0000000148497824 */ /* 0x000fe200078e0a49 */
[----:B------:R-:W-:-:S02]  /*206a0*/  LOP3.LUT R16, R16, 0x3fffffe, RZ, 0xc0, !PT ;  /* 0x03fffffe10107812 */ /* 0x000fc400078ec0ff */
[----:B------:R-:W-:Y:S01]  /*206b0*/  LOP3.LUT R20, R5, 0x1ffffffe, RZ, 0xc0, !PT ;  /* 0x1ffffffe05147812 */ /* 0x000fe200078ec0ff */
[----:B------:R-:W-:Y:S01]  /*206c0*/  IMAD.U32 R73, R74, 0x10, R73 ;  /* 0x000000104a497824 */ /* 0x000fe200078e0049 */
[----:B------:R-:W-:Y:S02]  /*206d0*/  IADD3 R16, R77, -R16, RZ ;  /* 0x800000104d107210 */ /* 0x000fe40007ffe0ff */
[----:B---3--:R-:W-:Y:S01]  /*206e0*/  ISETP.NE.AND P0, PT, R6, 0x1, PT ;  /* 0x000000010600780c */ /* 0x008fe20003f05270 */
[----:B------:R-:W-:Y:S02]  /*206f0*/  IMAD.IADD R20, R79, 0x1, -R20 ;  /* 0x000000014f147824 */ /* 0x000fe400078e0a14 */
[----:B------:R-:W-:-:S04]  /*20700*/  IMAD R73, R16, 0x40, R73 ;  /* 0x0000004010497824 */ /* 0x000fc800078e0249 */
[----:B------:R-:W-:-:S06]  /*20710*/  IMAD R6, R20, 0x8, R73 ;  /* 0x0000000814067824 */ /* 0x000fcc00078e0249 */
[----:B------:R-:W-:-:S05]  /*20720*/  @P0 IMAD.HI.U32 R16, R6, R7, RZ ;  /* 0x0000000706100227 */ /* 0x000fca00078e00ff */
[----:B----4-:R-:W-:Y:S01]  /*20730*/  @P0 SHF.R.U32.HI R6, RZ, R75, R16 ;  /* 0x0000004bff060219 */ /* 0x010fe20000011610 */
[----:B------:R-:W-:Y:S01]  /*20740*/  IMAD.MOV.U32 R5, RZ, RZ, -0x60 ;  /* 0xffffffa0ff057424 */ /* 0x000fe200078e00ff */
[----:B------:R-:W-:-:S03]  /*20750*/  LOP3.LUT R16, R21, 0x7ffffffc, RZ, 0xc0, !PT ;  /* 0x7ffffffc15107812 */ /* 0x000fc600078ec0ff */
[----:B------:R-:W1:Y:S01]  /*20760*/  SHFL.IDX PT, R20, R6, RZ, 0x1c1f ;  /* 0x001c1fff06147589 */ /* 0x000e6200000e0000 */
        /* <DEDUP_REMOVED lines=10> */
[--C-:B-1----:R-:W-:Y:S02]  /*20810*/  IMAD.IADD R10, R11, 0x1, R20.reuse ;  /* 0x000000010b0a7824 */ /* 0x102fe400078e0214 */
        /* <DEDUP_REMOVED lines=12> */
.L_x_13070:
[----:B------:R-:W-:-:S13]  /*208e0*/  ISETP.NE.AND P0, PT, R13, 0x1, PT ;  /* 0x000000010d00780c */ /* 0x000fda0003f05270 */
[----:B------:R-:W-:-:S05]  /*208f0*/  @P0 IMAD.HI.U32 R12, R7, R14, RZ ;  /* 0x0000000e070c0227 */ /* 0x000fca00078e00ff */
[----:B------:R-:W-:-:S07]  /*20900*/  @P0 SHF.R.U32.HI R7, RZ, R15, R12 ;  /* 0x0000000fff070219 */ /* 0x000fce000001160c */
.L_x_13071:
[----:B------:R-:W-:Y:S05]  /*20910*/  BSYNC B1 ;  /* 0x0000000000017941 */ /* 0x000fea0003800000 */
.L_x_13069:
[----:B------:R-:W-:-:S05]  /*20920*/  IMAD R12, R7, R13, R90 ;  /* 0x0000000d070c7224 */ /* 0x000fca00078e025a */
[----:B------:R-:W-:Y:S02]  /*20930*/  VIMNMX R5, R5, R12, !PT ;  /* 0x0000000c05057248 */ /* 0x000fe40007fe0100 */
[----:B------:R-:W-:-:S07]  /*20940*/  VIADDMNMX R10, R12, R13, R10, PT ;  /* 0x0000000d0c0a7246 */ /* 0x000fce000380010a */
.L_x_13068:
[----:B------:R-:W-:Y:S05]  /*20950*/  BSYNC B0 ;  /* 0x0000000000007941 */ /* 0x000fea0003800000 */
.L_x_13067:
[C---:B------:R-:W-:Y:S01]  /*20960*/  ISETP.GE.AND P0, PT, R17.reuse, 0x2, PT ;  /* 0x000000021100780c */ /* 0x040fe20003f06270 */
[----:B------:R-:W1:Y:S01]  /*20970*/  SHFL.IDX PT, R6, R6, 0x1, 0x1c1f ;  /* 0x003c1f0006067f89 */ /* 0x000e6200000e0000 */
        /* <DEDUP_REMOVED lines=13> */
[----:B-1----:R-:W-:Y:S01]  /*20a50*/  IMAD.IADD R7, R16, 0x1, R6 ;  /* 0x0000000110077824 */ /* 0x002fe200078e0206 */
        /* <DEDUP_REMOVED lines=114> */
.L_x_13075:
[----:B------:R-:W-:-:S13]  /*21180*/  ISETP.NE.AND P6, PT, R13, 0x1, PT ;  /* 0x000000010d00780c */ /* 0x000fda0003fc5270 */
[----:B------:R-:W-:-:S05]  /*21190*/  @P6 IMAD.HI.U32 R14, R8, R14, RZ ;  /* 0x0000000e080e6227 */ /* 0x000fca00078e00ff */
[----:B------:R-:W-:-:S07]  /*211a0*/  @P6 SHF.R.U32.HI R8, RZ, R15, R14 ;  /* 0x0000000fff086219 */ /* 0x000fce000001160e */
.L_x_13076:
[----:B------:R-:W-:Y:S05]  /*211b0*/  BSYNC B1 ;  /* 0x0000000000017941 */ /* 0x000fea0003800000 */
.L_x_13074:
[----:B------:R-:W-:-:S05]  /*211c0*/  IMAD R8, R8, R13, R90 ;  /* 0x0000000d08087224 */ /* 0x000fca00078e025a */
[----:B------:R-:W-:Y:S02]  /*211d0*/  VIADDMNMX R10, R8, R13, R10, PT ;  /* 0x0000000d080a7246 */ /* 0x000fe4000380010a */
[----:B------:R-:W-:-:S07]  /*211e0*/  VIMNMX R7, R7, R8, !PT ;  /* 0x0000000807077248 */ /* 0x000fce0007fe0100 */
.L_x_13073:
[----:B------:R-:W-:Y:S05]  /*211f0*/  BSYNC B0 ;  /* 0x0000000000007941 */ /* 0x000fea0003800000 */
.L_x_13072:
[----:B------:R-:W-:Y:S01]  /*21200*/  ISETP.GT.AND P5, PT, R7, RZ, !P5 ;  /* 0x000000ff0700720c */ /* 0x000fe20006fa4270 */
[----:B------:R-:W2:Y:S01]  /*21210*/  LDL R13, [R1+0x430] ;  /* 0x00043000010d7983 */ /* 0x000ea20000100800 */
        /* <DEDUP_REMOVED lines=70> */
[----:B------:R-:W-:Y:S02]  /*21680*/  ISETP.LT.OR P5, PT, R10, 0x42, P5 ;  /* 0x000000420a00780c */ /* 0x000fe40002fa1670 */
[----:B------:R-:W-:Y:S02]  /*21690*/  ISETP.GT.AND P0, PT, R7, 0x48, !P0 ;  /* 0x000000480700780c */ /* 0x000fe40004704270 */
[----:B------:R-:W-:-:S02]  /*216a0*/  FSEL R59, R59, -INF , !P5 ;  /* 0xff8000003b3b7808 */ /* 0x000fc40006800000 */
[C---:B------:R-:W-:Y:S02]  /*216b0*/  ISETP.GT.AND P1, PT, R7.reuse, 0x49, !P1 ;  /* 0x000000490700780c */ /* 0x040fe40004f24270 */
[C---:B------:R-:W-:Y:S02]  /*216c0*/  ISETP.LT.OR P0, PT, R10.reuse, 0x49, P0 ;  /* 0x000000490a00780c */ /* 0x040fe40000701670 */
[C---:B------:R-:W-:Y:S02]  /*216d0*/  ISETP.GT.AND P2, PT, R7.reuse, 0x50, !P2 ;  /* 0x000000500700780c */ /* 0x040fe40005744270 */
[----:B------:R-:W-:Y:S02]  /*216e0*/  ISETP.LT.OR P1, PT, R10, 0x4a, P1 ;  /* 0x0000004a0a00780c */ /* 0x000fe40000f21670 */
[----:B------:R-:W-:Y:S02]  /*216f0*/  FSEL R62, R62, -INF , !P0 ;  /* 0xff8000003e3e7808 */ /* 0x000fe40004000000 */
[----:B------:R-:W-:-:S02]  /*21700*/  ISETP.GT.AND P3, PT, R7, 0x51, !P3 ;  /* 0x000000510700780c */ /* 0x000fc40005f64270 */
[C---:B------:R-:W-:Y:S02]  /*21710*/  ISETP.LT.OR P2, PT, R10.reuse, 0x51, P2 ;  /* 0x000000510a00780c */ /* 0x040fe40001741670 */
[----:B------:R-:W-:Y:S02]  /*21720*/  FSEL R63, R63, -INF , !P1 ;  /* 0xff8000003f3f7808 */ /* 0x000fe40004800000 */
[C---:B------:R-:W-:Y:S02]  /*21730*/  ISETP.GT.AND P4, PT, R7.reuse, 0x58, !P4 ;  /* 0x000000580700780c */ /* 0x040fe40006784270 */
[----:B------:R-:W-:Y:S02]  /*21740*/  ISETP.LT.OR P3, PT, R10, 0x52, P3 ;  /* 0x000000520a00780c */ /* 0x000fe40001f61670 */
[----:B------:R-:W-:Y:S02]  /*21750*/  FSEL R66, R66, -INF , !P2 ;  /* 0xff80000042427808 */ /* 0x000fe40005000000 */
[----:B------:R-:W-:-:S02]  /*21760*/  ISETP.GT.AND P0, PT, R7, 0x59, !P6 ;  /* 0x000000590700780c */ /* 0x000fc40007704270 */
[C---:B------:R-:W-:Y:S02]  /*21770*/  ISETP.LT.OR P4, PT, R10.reuse, 0x59, P4 ;  /* 0x000000590a00780c */ /* 0x040fe40002781670 */
[----:B------:R-:W-:Y:S02]  /*21780*/  FSEL R67, R67, -INF , !P3 ;  /* 0xff80000043437808 */ /* 0x000fe40005800000 */
[----:B------:R-:W-:Y:S02]  /*21790*/  ISETP.LT.OR P0, PT, R10, 0x5a, P0 ;  /* 0x0000005a0a00780c */ /* 0x000fe40000701670 */
[----:B------:R-:W-:Y:S02]  /*217a0*/  FSEL R70, R70, -INF , !P4 ;  /* 0xff80000046467808 */ /* 0x000fe40006000000 */
[----:B------:R-:W-:Y:S02]  /*217b0*/  FSEL R71, R71, -INF , !P0 ;  /* 0xff80000047477808 */ /* 0x000fe40004000000 */
[----:B---3--:R-:W-:-:S04]  /*217c0*/  FMNMX.FTZ R5, R88, R16, !PT ;  /* 0x0000001058057209 */ /* 0x008fc80007810000 */
        /* <DEDUP_REMOVED lines=52> */
[----:B------:R1:W-:Y:S04]  /*21b10*/  STL.64 [R1+0x410], R8 ;  /* 0x0004100801007387 */ /* 0x0003e80000100a00 */
[----:B------:R-:W-:Y:S04]  /*21b20*/  STL [R1+0x410], R10 ;  /* 0x0004100a01007387 */ /* 0x000fe80000100800 */
[----:B------:R-:W2:Y:S04]  /*21b30*/  LDL R12, [R1+0x410] ;  /* 0x00041000010c7983 */ /* 0x000ea80000100800 */
[----:B------:R-:W4:Y:S01]  /*21b40*/  LDL R11, [R1+0x414] ;  /* 0x00041400010b7983 */ /* 0x000f220000100800 */
[----:B--2---:R-:W-:Y:S01]  /*21b50*/  FMUL.FTZ R5, R13, R12 ;  /* 0x0000000c0d057220 */ /* 0x004fe20000410000 */
[----:B------:R-:W-:-:S04]  /*21b60*/  FSETP.NEU.FTZ.AND P0, PT, R12, -INF , PT ;  /* 0xff8000000c00780b */ /* 0x000fc80003f1d000 */
[----:B------:R-:W-:-:S05]  /*21b70*/  FSEL R5, R5, RZ, P0 ;  /* 0x000000ff05057208 */ /* 0x000fca0000000000 */
[----:B-1----:R-:W-:-:S04]  /*21b80*/  FFMA.FTZ R8, R86, R13, -R5 ;  /* 0x0000000d56087223 */ /* 0x002fc80000010805 */
[----:B------:R4:W-:Y:S02]  /*21b90*/  MUFU.EX2 R29, R8 ;  /* 0x00000008001d7308 */ /* 0x0009e40000000800 */
[----:B----4-:R-:W1:Y:S02]  /*21ba0*/  SHFL.BFLY PT, R8, R11, 0x2, 0x1f ;  /* 0x0c401f000b087f89 */ /* 0x010e6400000e0000 */
[----:B-1----:R-:W-:-:S05]  /*21bb0*/  FMNMX.FTZ R8, R8, R11, !PT ;  /* 0x0000000b08087209 */ /* 0x002fca0007810000 */
[----:B------:R-:W1:Y:S01]  /*21bc0*/  SHFL.BFLY PT, R9, R8, 0x1, 0x1f ;  /* 0x0c201f0008097f89 */ /* 0x000e6200000e0000 */
        /* <DEDUP_REMOVED lines=24> */
[-C--:B------:R-:W-:Y:S01]  /*21d50*/  FFMA.FTZ R21, R24, R13.reuse, -R5 ;  /* 0x0000000d18157223 */ /* 0x080fe20000010805 */
[C---:B------:R-:W-:Y:S01]  /*21d60*/  FSETP.NEU.FTZ.AND P0, PT, R8.reuse, -INF , PT ;  /* 0xff8000000800780b */ /* 0x040fe20003f1d000 */
[----:B------:R-:W-:-:S03]  /*21d70*/  FMUL.FTZ R5, R8, R13 ;  /* 0x0000000d08057220 */ /* 0x000fc60000410000 */
[----:B------:R-:W-:Y:S02]  /*21d80*/  FSEL R10, R8, RZ, P0 ;  /* 0x000000ff080a7208 */ /* 0x000fe40000000000 */
[----:B------:R-:W-:Y:S01]  /*21d90*/  FSEL R12, R5, RZ, P0 ;  /* 0x000000ff050c7208 */ /* 0x000fe20000000000 */
[----:B------:R-:W-:Y:S02]  /*21da0*/  FADD.FTZ R16, R16, -R11 ;  /* 0x8000000b10107221 */ /* 0x000fe40000010000 */
[----:B------:R-:W-:Y:S02]  /*21db0*/  FADD.FTZ R10, R17, -R10 ;  /* 0x8000000a110a7221 */ /* 0x000fe40000010000 */
[-CC-:B------:R-:W-:Y:S01]  /*21dc0*/  FFMA.FTZ R28, R26, R13.reuse, -R12.reuse ;  /* 0x0000000d1a1c7223 */ /* 0x180fe2000001080c */
[-C--:B------:R-:W-:Y:S01]  /*21dd0*/  FMUL.FTZ R16, R16, R13.reuse ;  /* 0x0000000d10107220 */ /* 0x080fe20000410000 */
[----:B------:R-:W-:Y:S01]  /*21de0*/  FMUL.FTZ R10, R13, R10 ;  /* 0x0000000a0d0a7220 */ /* 0x000fe20000410000 */
[-CC-:B------:R-:W-:Y:S01]  /*21df0*/  FFMA.FTZ R169, R27, R13.reuse, -R12.reuse ;  /* 0x0000000d1ba97223 */ /* 0x180fe2000001080c */
[----:B------:R-:W-:Y:S01]  /*21e00*/  MUFU.EX2 R15, R15 ;  /* 0x0000000f000f7308 */ /* 0x000fe20000000800 */
[----:B------:R-:W-:-:S07]  /*21e10*/  FFMA.FTZ R171, R30, R13, -R12 ;  /* 0x0000000d1eab7223 */ /* 0x000fce000001080c */
[----:B------:R-:W3:Y:S01]  /*21e20*/  MUFU.EX2 R24, R16 ;  /* 0x0000001000187308 */ /* 0x000ee20000000800 */
[----:B------:R-:W-:-:S07]  /*21e30*/  FFMA.FTZ R30, R31, R13, -R12 ;  /* 0x0000000d1f1e7223 */ /* 0x000fce000001080c */
[----:B------:R-:W-:Y:S08]  /*21e40*/  MUFU.EX2 R28, R28 ;  /* 0x0000001c001c7308 */ /* 0x000ff00000000800 */
        /* <DEDUP_REMOVED lines=8> */
[----:B-1----:R-:W-:-:S06]  /*21ed0*/  FFMA.FTZ R6, R7, R25, R28 ;  /* 0x0000001907067223 */ /* 0x002fcc000001001c */
[----:B------:R-:W1:Y:S01]  /*21ee0*/  MUFU.EX2 R30, R30 ;  /* 0x0000001e001e7308 */ /* 0x000e620000000800 */
[----:B------:R-:W-:Y:S01]  /*21ef0*/  FFMA.FTZ R175, R38, R13, -R12 ;  /* 0x0000000d26af7223 */ /* 0x000fe2000001080c */
[----:B--2---:R-:W-:-:S06]  /*21f00*/  FADD.FTZ R5, R168, R5 ;  /* 0x00000005a8057221 */ /* 0x004fcc0000010000 */
[----:B------:R-:W2:Y:S01]  /*21f10*/  MUFU.EX2 R172, R172 ;  /* 0x000000ac00ac7308 */ /* 0x000ea20000000800 */
[----:B----4-:R-:W-:Y:S01]  /*21f20*/  FADD.FTZ R6, R169, R6 ;  /* 0x00000006a9067221 */ /* 0x010fe20000010000 */
[----:B------:R-:W-:-:S06]  /*21f30*/  FFMA.FTZ R34, R39, R13, -R12 ;  /* 0x0000000d27227223 */ /* 0x000fcc000001080c */
[----:B------:R-:W3:Y:S01]  /*21f40*/  MUFU.EX2 R173, R173 ;  /* 0x000000ad00ad7308 */ /* 0x000ee20000000800 */
[----:B0-----:R-:W-:Y:S01]  /*21f50*/  FADD.FTZ R10, R170, R5 ;  /* 0x00000005aa0a7221 */ /* 0x001fe20000010000 */
[----:B------:R-:W-:-:S06]  /*21f60*/  FADD.FTZ R5, R171, R6 ;  /* 0x00000006ab057221 */ /* 0x000fcc0000010000 */
[----:B------:R-:W0:Y:S01]  /*21f70*/  MUFU.EX2 R33, R33 ;  /* 0x0000002100217308 */ /* 0x000e220000000800 */
[----:B------:R-:W-:-:S07]  /*21f80*/  FFMA.FTZ R177, R42, R13, -R12 ;  /* 0x0000000d2ab17223 */ /* 0x000fce000001080c */
[----:B------:R-:W4:Y:S01]  /*21f90*/  MUFU.EX2 R32, R32 ;  /* 0x0000002000207308 */ /* 0x000f220000000800 */
[----:B------:R-:W-:Y:S01]  /*21fa0*/  FADD.FTZ R7, R29, R10 ;  /* 0x0000000a1d077221 */ /* 0x000fe20000010000 */
[----:B-1----:R-:W-:-:S06]  /*21fb0*/  FADD.FTZ R6, R30, R5 ;  /* 0x000000051e067221 */ /* 0x002fcc0000010000 */
        /* <DEDUP_REMOVED lines=75> */
[----:B------:R-:W1:Y:S08]  /*22470*/  MUFU.EX2 R190, R190 ;  /* 0x000000be00be7308 */ /* 0x000e700000000800 */
[----:B------:R-:W1:Y:S01]  /*22480*/  MUFU.EX2 R20, R20 ;  /* 0x0000001400147308 */ /* 0x000e620000000800 */
[----:B--2---:R-:W-:Y:S01]  /*22490*/  FADD.FTZ R10, R201, R10 ;  /* 0x0000000ac90a7221 */ /* 0x004fe20000010000 */
[----:B---3--:R-:W-:-:S06]  /*224a0*/  FADD.FTZ R6, R192, R7 ;  /* 0x00000007c0067221 */ /* 0x008fcc0000010000 */
[----:B------:R-:W2:Y:S08]  /*224b0*/  MUFU.EX2 R188, R188 ;  /* 0x000000bc00bc7308 */ /* 0x000eb00000000800 */
[----:B------:R-:W3:Y:S01]  /*224c0*/  MUFU.EX2 R5, R5 ;  /* 0x0000000500057308 */ /* 0x000ee20000000800 */
[----:B0-----:R-:W-:Y:S01]  /*224d0*/  FADD.FTZ R7, R189, R10 ;  /* 0x0000000abd077221 */ /* 0x001fe20000010000 */
[----:B----4-:R-:W-:-:S06]  /*224e0*/  FADD.FTZ R9, R17, R6 ;  /* 0x0000000611097221 */ /* 0x010fcc0000010000 */
[----:B------:R-:W0:Y:S08]  /*224f0*/  MUFU.EX2 R21, R21 ;  /* 0x0000001500157308 */ /* 0x000e300000000800 */
[----:B------:R-:W4:Y:S01]  /*22500*/  MUFU.EX2 R16, R16 ;  /* 0x0000001000107308 */ /* 0x000f220000000800 */
[----:B-1----:R-:W-:Y:S01]  /*22510*/  FADD.FTZ R7, R190, R7 ;  /* 0x00000007be077221 */ /* 0x002fe20000010000 */
[----:B------:R-:W-:-:S03]  /*22520*/  FADD.FTZ R6, R20, R9 ;  /* 0x0000000914067221 */ /* 0x000fc60000010000 */
[----:B--2---:R-:W-:Y:S01]  /*22530*/  FADD.FTZ R10, R188, R7 ;  /* 0x00000007bc0a7221 */ /* 0x004fe20000010000 */
[----:B---3--:R-:W-:-:S03]  /*22540*/  FADD.FTZ R11, R5, R6 ;  /* 0x00000006050b7221 */ /* 0x008fc60000010000 */
[----:B0-----:R-:W-:Y:S01]  /*22550*/  FADD.FTZ R10, R21, R10 ;  /* 0x0000000a150a7221 */ /* 0x001fe20000010000 */
[----:B------:R-:W-:Y:S01]  /*22560*/  STL [R1+0x414], R8 ;  /* 0x0004140801007387 */ /* 0x000fe20000100800 */
[----:B----4-:R-:W-:-:S05]  /*22570*/  FADD.FTZ R11, R16, R11 ;  /* 0x0000000b100b7221 */ /* 0x010fca0000010000 */
[----:B------:R-:W-:Y:S04]  /*22580*/  STL.64 [R1+0x420], R10 ;  /* 0x0004200a01007387 */ /* 0x000fe80000100a00 */
[----:B------:R-:W2:Y:S01]  /*22590*/  LD.E R9, desc[UR44][R18.64+0x200] ;  /* 0x0002002c12097980 */ /* 0x000ea2000c101900 */
[----:B------:R-:W-:-:S04]  /*225a0*/  UIADD3 UR4, UP0, UR37, 0x200, URZ ;  /* 0x0000020025047890 */ /* 0x000fc8000ff1e03f */
[----:B------:R-:W-:Y:S02]  /*225b0*/  ULOP3.LUT UR6, UR4, 0x4, URZ, 0xfc, !UPT ;  /* 0x0000000404067892 */ /* 0x000fe4000f8efc3f */
[----:B------:R-:W-:-:S04]  /*225c0*/  UIADD3.X UR5, URZ, UR36, URZ, UP0, !UPT ;  /* 0x000000243f057290 */ /* 0x000fc800087fe43f */
[----:B------:R-:W-:Y:S02]  /*225d0*/  IMAD.U32 R6, RZ, RZ, UR6 ;  /* 0x00000006ff067e24 */ /* 0x000fe4000f8e00ff */
        /* <DEDUP_REMOVED lines=384> */
[----:B------:R0:W-:Y:S04]  /*23de0*/  ST.E desc[UR44][R18.64+0x3b8], R31 ;  /* 0x0003b81f12007985 */ /* 0x0001e8000c10192c */
[----:B------:R1:W-:Y:S04]  /*23df0*/  ST.E desc[UR44][R18.64+0x3bc], R35 ;  /* 0x0003bc2312007985 */ /* 0x0003e8000c10192c */
[----:B------:R-:W-:Y:S04]  /*23e00*/  ST.E desc[UR44][R18.64+0x3c8], R39 ;  /* 0x0003c82712007985 */ /* 0x000fe8000c10192c */
[----:B------:R-:W-:Y:S04]  /*23e10*/  ST.E desc[UR44][R18.64+0x3cc], R43 ;  /* 0x0003cc2b12007985 */ /* 0x000fe8000c10192c */
[----:B------:R-:W-:Y:S04]  /*23e20*/  ST.E desc[UR44][R18.64+0x3d8], R47 ;  /* 0x0003d82f12007985 */ /* 0x000fe8000c10192c */
[----:B------:R2:W-:Y:S04]  /*23e30*/  ST.E desc[UR44][R18.64+0x3dc], R27 ;  /* 0x0003dc1b12007985 */ /* 0x0005e8000c10192c */
[----:B------:R3:W-:Y:S04]  /*23e40*/  ST.E desc[UR44][R18.64+0x3e8], R49 ;  /* 0x0003e83112007985 */ /* 0x0007e8000c10192c */
[----:B------:R-:W-:Y:S04]  /*23e50*/  ST.E desc[UR44][R18.64+0x3ec], R51 ;  /* 0x0003ec3312007985 */ /* 0x000fe8000c10192c */
[----:B------:R-:W-:Y:S01]  /*23e60*/  ST.E desc[UR44][R18.64+0x3f8], R53 ;  /* 0x0003f83512007985 */ /* 0x000fe2000c10192c */
        /* <DEDUP_REMOVED lines=261> */
[----:B------:R-:W-:Y:S01]  /*24ec0*/  IMAD.MOV.U32 R25, RZ, RZ, R13 ;  /* 0x000000ffff197224 */ /* 0x000fe200078e000d */
[----:B------:R-:W-:Y:S01]  /*24ed0*/  F2FP.F16.F32.PACK_AB R170, R29, R170 ;  /* 0x000000aa1daa723e */ /* 0x000fe200000000ff */
[C---:B-1----:R-:W-:Y:S01]  /*24ee0*/  VIADD R24, R12.reuse, 0x80 ;  /* 0x000000800c187836 */ /* 0x042fe20000000000 */
[----:B------:R-:W-:Y:S01]  /*24ef0*/  F2FP.F16.F32.PACK_AB R172, R33, R172 ;  /* 0x000000ac21ac723e */ /* 0x000fe200000000ff */
[----:B--2---:R-:W-:Y:S01]  /*24f00*/  VIADD R26, R12, 0x100 ;  /* 0x000001000c1a7836 */ /* 0x004fe20000000000 */
        /* <DEDUP_REMOVED lines=421> */
[----:B------:R-:W-:Y:S01]  /*26960*/  VIADD R14, R12, 0x200 ;  /* 0x000002000c0e7836 */ /* 0x000fe20000000000 */
[----:B------:R-:W-:Y:S01]  /*26970*/  MOV R15, R13 ;  /* 0x0000000d000f7202 */ /* 0x000fe20000000f00 */
        /* <DEDUP_REMOVED lines=538> */
[----:B------:R-:W-:Y:S04]  /*28b20*/  STL [R1+0x68], R4 ;  /* 0x0000680401007387 */ /* 0x000fe80000100800 */
        /* <DEDUP_REMOVED lines=8> */
[----:B------:R-:W3:Y:S04]  /*28bb0*/  LD.E R21, desc[UR44][R18.64+0x210] ;  /* 0x0002102c12157980 */ /* 0x000ee8000c101900 */
[----:B0-----:R-:W3:Y:S04]  /*28bc0*/  LD.E R25, desc[UR44][R18.64+0x214] ;  /* 0x0002142c12197980 */ /* 0x001ee8000c101900 */
[----:B-1----:R-:W3:Y:S04]  /*28bd0*/  LD.E R27, desc[UR44][R18.64+0x218] ;  /* 0x0002182c121b7980 */ /* 0x002ee8000c101900 */
        /* <DEDUP_REMOVED lines=246> */
[----:B------:R1:W5:Y:S04]  /*29b40*/  LD.E R4, desc[UR44][R2.64] ;  /* 0x0000002c02047980 */ /* 0x000368000c101900 */
[----:B--2---:R-:W2:Y:S01]  /*29b50*/  LD.E R5, desc[UR44][R6.64] ;  /* 0x0000002c06057980 */ /* 0x004ea2000c101900 */
[----:B------:R-:W-:Y:S01]  /*29b60*/  BSSY B0, `(.L_x_13077) ;  /* 0x0000005000007945 */ /* 0x000fe20003800000 */
[----:B--2---:R-:W-:-:S04]  /*29b70*/  LOP3.LUT R5, R5, 0x1, RZ, 0xfc, !PT ;  /* 0x0000000105057812 */ /* 0x004fc800078efcff */
[----:B------:R-:W-:-:S13]  /*29b80*/  ISETP.NE.AND P0, PT, R5, 0x3, PT ;  /* 0x000000030500780c */ /* 0x000fda0003f05270 */
[----:B-1----:R-:W-:Y:S05]  /*29b90*/  @!P0 BRA `(.L_x_13078) ;  /* 0x0000000000048947 */ /* 0x002fea0003800000 */
[----:B------:R-:W-:Y:S01]  /*29ba0*/  BPT.TRAP 0x1 ;  /* 0x000000040000795c */ /* 0x000fe20000300000 */
.L_x_13078:
[----:B------:R-:W-:Y:S05]  /*29bb0*/  BSYNC B0 ;  /* 0x0000000000007941 */ /* 0x000fea0003800000 */
.L_x_13077:
        /* <DEDUP_REMOVED lines=9> */
.L_x_13050:
[----:B-1----:R-:W3:Y:S01]  /*29c50*/  LDL R5, [R1+0x420] ;  /* 0x0004200001057983 */ /* 0x002ee20000100800 */
[----:B------:R-:W-:Y:S05]  /*29c60*/  WARPSYNC.ALL ;  /* 0x0000000000007948 */ /* 0x000fea0003800000 */
[----:B------:R-:W4:Y:S04]  /*29c70*/  LDL R6, [R1+0x424] ;  /* 0x0004240001067983 */ /* 0x000f280000100800 */
[----:B------:R-:W5:Y:S04]  /*29c80*/  LDL R136, [R1+0x1f0] ;  /* 0x0001f00001887983 */ /* 0x000f680000100800 */
        /* <DEDUP_REMOVED lines=61> */
[----:B------:R-:W2:Y:S04]  /*2a060*/  LDL R135, [R1+0x1f8] ;  /* 0x0001f80001877983 */ /* 0x000ea80000100800 */
[----:B---3--:R-:W0:Y:S02]  /*2a070*/  SHFL.BFLY PT, R0, R5, 0x2, 0x1f ;  /* 0x0c401f0005007f89 */ /* 0x008e2400000e0000 */
[----:B0-----:R-:W-:-:S05]  /*2a080*/  FADD.FTZ R0, R5, R0 ;  /* 0x0000000005007221 */ /* 0x001fca0000010000 */
[----:B------:R-:W0:Y:S02]  /*2a090*/  SHFL.BFLY PT, R3, R0, 0x1, 0x1f ;  /* 0x0c201f0000037f89 */ /* 0x000e2400000e0000 */
[----:B0-----:R-:W-:Y:S01]  /*2a0a0*/  FADD.FTZ R2, R0, R3 ;  /* 0x0000000300027221 */ /* 0x001fe20000010000 */
[----:B-----5:R-:W-:Y:S01]  /*2a0b0*/  VIADD R136, R136, 0x1 ;  /* 0x0000000188887836 */ /* 0x020fe20000000000 */
[----:B------:R-:W3:Y:S04]  /*2a0c0*/  LDL R0, [R1+0x1fc] ;  /* 0x0001fc0001007983 */ /* 0x000ee80000100800 */
[----:B------:R-:W-:Y:S04]  /*2a0d0*/  STL [R1+0x420], R2 ;  /* 0x0004200201007387 */ /* 0x000fe80000100800 */
[----:B------:R-:W5:Y:S04]  /*2a0e0*/  LDL R147, [R1+0x420] ;  /* 0x0004200001937983 */ /* 0x000f680000100800 */
[----:B----4-:R-:W2:Y:S02]  /*2a0f0*/  SHFL.BFLY PT, R3, R6, 0x2, 0x1f ;  /* 0x0c401f0006037f89 */ /* 0x010ea400000e0000 */
[----:B--2---:R-:W-:Y:S01]  /*2a100*/  FADD.FTZ R4, R3, R6 ;  /* 0x0000000603047221 */ /* 0x004fe20000010000 */
[----:B------:R-:W-:Y:S01]  /*2a110*/  ISETP.NE.AND P2, PT, R136, 0x2, PT ;  /* 0x000000028800780c */ /* 0x000fe20003f45270 */
[----:B------:R-:W2:Y:S04]  /*2a120*/  LDL.64 R6, [R1+0x240] ;  /* 0x0002400001067983 */ /* 0x000ea80000100a00 */
[----:B------:R-:W0:Y:S08]  /*2a130*/  SHFL.BFLY PT, R3, R4, 0x1, 0x1f ;  /* 0x0c201f0004037f89 */ /* 0x000e3000000e0000 */
[----:B------:R-:W4:Y:S01]  /*2a140*/  @!P2 LDL R134, [R1+0x1f4] ;  /* 0x0001f4000186a983 */ /* 0x000f220000100800 */
[----:B0-----:R-:W-:-:S03]  /*2a150*/  FADD.FTZ R140, R4, R3 ;  /* 0x00000003048c7221 */ /* 0x001fc60000010000 */
[----:B------:R-:W2:Y:S02]  /*2a160*/  LDL.64 R2, [R1+0x220] ;  /* 0x0002200001027983 */ /* 0x000ea40000100a00 */
[----:B------:R-:W-:Y:S02]  /*2a170*/  FSETP.NE.FTZ.AND P1, PT, R140, RZ, PT ;  /* 0x000000ff8c00720b */ /* 0x000fe40003f35000 */
[----:B------:R-:W2:Y:S11]  /*2a180*/  LDL.64 R4, [R1+0x230] ;  /* 0x0002300001047983 */ /* 0x000eb60000100a00 */
[----:B------:R-:W2:Y:S04]  /*2a190*/  @P1 LDL R143, [R1+0x430] ;  /* 0x00043000018f1983 */ /* 0x000ea80000100800 */
[----:B------:R-:W2:Y:S01]  /*2a1a0*/  @P1 LDL R145, [R1+0x414] ;  /* 0x0004140001911983 */ /* 0x000ea20000100800 */
[----:B-----5:R-:W-:-:S13]  /*2a1b0*/  FSETP.NE.FTZ.AND P0, PT, R147, RZ, PT ;  /* 0x000000ff9300720b */ /* 0x020fda0003f15000 */
[----:B------:R-:W5:Y:S04]  /*2a1c0*/  @P0 LDL R138, [R1+0x430] ;  /* 0x00043000018a0983 */ /* 0x000f680000100800 */
[----:B------:R-:W5:Y:S01]  /*2a1d0*/  @P0 LDL R139, [R1+0x410] ;  /* 0x00041000018b0983 */ /* 0x000f620000100800 */
[----:B------:R-:W0:Y:S01]  /*2a1e0*/  S2R R137, SR_TID.X ;  /* 0x0000000000897919 */ /* 0x000e220000002100 */
[----:B------:R-:W1:Y:S01]  /*2a1f0*/  @P0 MUFU.LG2 R141, R147 ;  /* 0x00000093008d0308 */ /* 0x000e620000000c00 */
[----:B------:R-:W-:-:S07]  /*2a200*/  IMAD.MOV.U32 R142, RZ, RZ, -0x800000 ;  /* 0xff800000ff8e7424 */ /* 0x000fce00078e00ff */
[----:B------:R-:W-:Y:S01]  /*2a210*/  @P1 MUFU.LG2 R146, R140 ;  /* 0x0000008c00921308 */ /* 0x000fe20000000c00 */
[----:B-1----:R-:W-:Y:S01]  /*2a220*/  @P0 FMUL.FTZ R141, R141, 0.69314718246459960938 ;  /* 0x3f3172188d8d0820 */ /* 0x002fe20000410000 */
[----:B0-----:R-:W-:Y:S01]  /*2a230*/  SHF.R.U32.HI R144, RZ, 0x7, R137 ;  /* 0x00000007ff907819 */ /* 0x001fe20000011689 */
[----:B------:R-:W-:-:S06]  /*2a240*/  IMAD.MOV.U32 R137, RZ, RZ, RZ ;  /* 0x000000ffff897224 */ /* 0x000fcc00078e00ff */
[----:B------:R-:W2:Y:S01]  /*2a250*/  @P0 MUFU.RCP R137, R147 ;  /* 0x0000009300890308 */ /* 0x000ea20000001000 */
[----:B------:R-:W-:Y:S01]  /*2a260*/  IADD3 R148, -R144, 0xb, RZ ;  /* 0x0000000b90947810 */ /* 0x000fe20007ffe1ff */
[----:B------:R-:W-:Y:S01]  /*2a270*/  IMAD.MOV.U32 R144, RZ, RZ, -0x800000 ;  /* 0xff800000ff907424 */ /* 0x000fe200078e00ff */
[----:B----4-:R-:W-:Y:S01]  /*2a280*/  @!P2 LOP3.LUT R134, R134, 0x1, RZ, 0x3c, !PT ;  /* 0x000000018686a812 */ /* 0x010fe200078e3cff */
[----:B---3--:R-:W-:Y:S01]  /*2a290*/  VIADD R0, R0, 0x1 ;  /* 0x0000000100007836 */ /* 0x008fe20000000000 */
[----:B------:R-:W-:Y:S01]  /*2a2a0*/  STL [R1+0x424], R140 ;  /* 0x0004248c01007387 */ /* 0x000fe20000100800 */
[-C--:B--2---:R-:W-:Y:S01]  /*2a2b0*/  FMUL.FTZ R3, R3, R137.reuse ;  /* 0x0000008903037220 */ /* 0x084fe20000410000 */
        /* <DEDUP_REMOVED lines=99> */
[----:B------:R0:W-:Y:S01]  /*2a8f0*/  STL [R1+0x1fc], R0 ;  /* 0x0001fc0001007387 */ /* 0x0001e20000100800 */
[----:B-----5:R-:W-:-:S04]  /*2a900*/  @P0 FMUL.FTZ R138, R138, 0.69314718246459960938 ;  /* 0x3f3172188a8a0820 */ /* 0x020fc80000410000 */
[----:B------:R-:W-:Y:S01]  /*2a910*/  @P0 FFMA.FTZ R142, R138, R139, R141 ;  /* 0x0000008b8a8e0223 */ /* 0x000fe2000001008d */
[----:B------:R-:W-:-:S06]  /*2a920*/  IMAD.MOV.U32 R138, RZ, RZ, RZ ;  /* 0x000000ffff8a7224 */ /* 0x000fcc00078e00ff */
[----:B------:R-:W1:Y:S01]  /*2a930*/  @P1 MUFU.RCP R138, R140 ;  /* 0x0000008c008a1308 */ /* 0x000e620000001000 */
[----:B------:R-:W-:Y:S01]  /*2a940*/  @P1 FMUL.FTZ R139, R146, 0.69314718246459960938 ;  /* 0x3f317218928b1820 */ /* 0x000fe20000410000 */
[----:B------:R-:W-:-:S04]  /*2a950*/  @P1 FMUL.FTZ R146, R143, 0.69314718246459960938 ;  /* 0x3f3172188f921820 */ /* 0x000fc80000410000 */
[----:B------:R-:W-:Y:S01]  /*2a960*/  @P1 FFMA.FTZ R144, R146, R145, R139 ;  /* 0x0000009192901223 */ /* 0x000fe2000001008b */
[----:B------:R0:W-:Y:S04]  /*2a970*/  STL [R1+0x420], R142 ;  /* 0x0004208e01007387 */ /* 0x0001e80000100800 */
[----:B------:R0:W-:Y:S01]  /*2a980*/  STL [R1+0x424], R144 ;  /* 0x0004249001007387 */ /* 0x0001e20000100800 */
        /* <DEDUP_REMOVED lines=96> */
[----:B------:R0:W-:Y:S01]  /*2af90*/  @!P2 STL [R1+0x1f0], RZ ;  /* 0x0001f0ff0100a387 */ /* 0x0001e20000100800 */
[----:B------:R0:W-:Y:S08]  /*2afa0*/  BAR.ARV R148, 0x100 ;  /* 0x000400940000751d */ /* 0x0001f00000002000 */
[----:B------:R-:W-:Y:S06]  /*2afb0*/  BAR.ARV 0x8, 0x180 ;  /* 0x0206000000007b1d */ /* 0x000fec0000002000 */
[----:B------:R-:W-:-:S13]  /*2afc0*/  PLOP3.LUT P0, PT, PT, PT, PT, 0x8, 0x0 ;  /* 0x000000000000781c */ /* 0x000fda0003f0e170 */
.L_x_12957:
[----:B------:R-:W-:Y:S05]  /*2afd0*/  WARPSYNC.ALL ;  /* 0x0000000000007948 */ /* 0x000fea0003800000 */
[----:B------:R-:W1:Y:S08]  /*2afe0*/  S2UR UR4, SR_CgaCtaId ;  /* 0x00000000000479c3 */ /* 0x000e700000008800 */
[----:B------:R-:W-:Y:S01]  /*2aff0*/  BAR.SYNC.DEFER_BLOCKING 0x5, 0x180 ;  /* 0x0146000000007b1d */ /* 0x000fe20000010000 */
[----:B0-----:R-:W-:-:S05]  /*2b000*/  MOV R148, 0x400 ;  /* 0x0000040000947802 */ /* 0x001fca0000000f00 */
[----:B------:R-:W-:Y:S01]  /*2b010*/  BSSY B0, `(.L_x_13080) ;  /* 0x00002ea000007945 */ /* 0x000fe20003800000 */
[----:B-1----:R-:W-:-:S05]  /*2b020*/  IMAD.U32 R27, RZ, RZ, UR4 ;  /* 0x00000004ff1b7e24 */ /* 0x002fca000f8e00ff */
[----:B------:R-:W-:-:S05]  /*2b030*/  LEA R148, R27, R148, 0x18 ;  /* 0x000000941b947211 */ /* 0x000fca00078ec0ff */
[----:B------:R0:W1:Y:S01]  /*2b040*/  LDS.128 R124, [R148+0x324d0] ;  /* 0x0324d000947c7984 */ /* 0x0000620000000c00 */
[----:B------:R-:W-:Y:S06]  /*2b050*/  BAR.ARV 0x4, 0x180 ;  /* 0x0106000000007b1d */ /* 0x000fec0000002000 */
[----:B------:R-:W-:Y:S05]  /*2b060*/  @P0 BRA `(.L_x_13081) ;  /* 0x00000020003c0947 */ /* 0x000fea0003800000 */
[----:B------:R-:W3:Y:S04]  /*2b070*/  LDL R0, [R1+0x46c] ;  /* 0x00046c0001007983 */ /* 0x000ee80000100800 */
        /* <DEDUP_REMOVED lines=26> */
[----:B--2---:R-:W2:Y:S04]  /*2b220*/  LDL.128 R40, [R1+0x390] ;  /* 0x0003900001287983 */ /* 0x004ea80000100c00 */
[----:B------:R-:W2:Y:S04]  /*2b230*/  LDL.128 R28, [R1+0x3c0] ;  /* 0x0003c000011c7983 */ /* 0x000ea80000100c00 */
[----:B------:R-:W2:Y:S04]  /*2b240*/  LDL.128 R32, [R1+0x3b0] ;  /* 0x0003b00001207983 */ /* 0x000ea80000100c00 */
[----:B---3--:R-:W3:Y:S04]  /*2b250*/  LDL.128 R8, [R1+0x3e0] ;  /* 0x0003e00001087983 */ /* 0x008ee80000100c00 */
[----:B------:R-:W3:Y:S04]  /*2b260*/  LDL.128 R12, [R1+0x3d0] ;  /* 0x0003d000010c7983 */ /* 0x000ee80000100c00 */
[----:B------:R-:W3:Y:S01]  /*2b270*/  LDL.128 R4, [R1+0x3f0] ;  /* 0x0003f00001047983 */ /* 0x000ee20000100c00 */
[----:B------:R-:W0:Y:S01]  /*2b280*/  S2R R17, SR_SWINHI ;  /* 0x0000000000117919 */ /* 0x000e220000002f00 */
[----:B-----5:R-:W-:-:S02]  /*2b290*/  MOV R2, R148 ;  /* 0x0000009400027202 */ /* 0x020fc40000000f00 */
[----:B0-----:R-:W-:Y:S01]  /*2b2a0*/  MOV R3, R17 ;  /* 0x0000001100037202 */ /* 0x001fe20000000f00 */
[----:B------:R-:W-:Y:S05]  /*2b2b0*/  WARPSYNC.ALL ;  /* 0x0000000000007948 */ /* 0x000fea0003800000 */
[----:B------:R-:W-:Y:S01]  /*2b2c0*/  ULDC.64 UR4, c[0x0][0xd00] ;  /* 0x0003400000047ab9 */ /* 0x000fe20000000a00 */
[----:B------:R-:W-:-:S03]  /*2b2d0*/  IMAD.WIDE R16, R0, 0x2, R2 ;  /* 0x0000000200107825 */ /* 0x000fc600078e0202 */
[----:B------:R-:W-:-:S04]  /*2b2e0*/  IADD3 R21, P1, R16, 0x20, RZ ;  /* 0x0000002010157810 */ /* 0x000fc80007f3e0ff */
[----:B------:R-:W-:-:S04]  /*2b2f0*/  LOP3.LUT R20, R21, 0x380, RZ, 0xc0, !PT ;  /* 0x0000038015147812 */ /* 0x000fc800078ec0ff */
[----:B------:R-:W-:-:S04]  /*2b300*/  SHF.R.U64 R20, R20, 0x3, RZ ;  /* 0x0000000314147819 */ /* 0x000fc800000012ff */
[----:B------:R-:W-:Y:S01]  /*2b310*/  LOP3.LUT R20, R20, R21, RZ, 0x3c, !PT ;  /* 0x0000001514147212 */ /* 0x000fe200078e3cff */
        /* <DEDUP_REMOVED lines=8> */
[----:B------:R-:W-:Y:S02]  /*2b3a0*/  SHF.R.U64 R174, R174, 0x3, RZ ;  /* 0x00000003aeae7819 */ /* 0x000fe400000012ff */
[----:B------:R-:W-:Y:S02]  /*2b3b0*/  SHF.R.U64 R25, R25, 0x3, RZ ;  /* 0x0000000319197819 */ /* 0x000fe400000012ff */
[----:B------:R-:W-:Y:S02]  /*2b3c0*/  SHF.R.U64 R151, R151, 0x3, RZ ;  /* 0x0000000397977819 */ /* 0x000fe400000012ff */
[----:B------:R-:W-:-:S02]  /*2b3d0*/  LOP3.LUT R172, R173, 0x380, RZ, 0xc0, !PT ;  /* 0x00000380adac7812 */ /* 0x000fc400078ec0ff */
[----:B------:R-:W-:Y:S01]  /*2b3e0*/  LOP3.LUT R174, R174, R175, RZ, 0x3c, !PT ;  /* 0x000000afaeae7212 */ /* 0x000fe200078e3cff */
[--C-:B------:R-:W-:Y:S01]  /*2b3f0*/  IMAD.X R175, RZ, RZ, R17.reuse, P1 ;  /* 0x000000ffffaf7224 */ /* 0x100fe200008e0611 */
[C---:B------:R-:W-:Y:S02]  /*2b400*/  IADD3 R168, P4, R16.reuse, 0x4000, RZ ;  /* 0x0000400010a87810 */ /* 0x040fe40007f9e0ff */
[C---:B------:R-:W-:Y:S02]  /*2b410*/  IADD3 R201, P1, R16.reuse, 0xc020, RZ ;  /* 0x0000c02010c97810 */ /* 0x040fe40007f3e0ff */
[----:B------:R-:W-:Y:S02]  /*2b420*/  IADD3 R171, P5, R16, 0x4020, RZ ;  /* 0x0000402010ab7810 */ /* 0x000fe40007fbe0ff */
[----:B------:R-:W-:Y:S01]  /*2b430*/  LOP3.LUT R24, R25, R24, RZ, 0x3c, !PT ;  /* 0x0000001819187212 */ /* 0x000fe200078e3cff */
[--C-:B------:R-:W-:Y:S01]  /*2b440*/  IMAD.X R25, RZ, RZ, R17.reuse, P2 ;  /* 0x000000ffff197224 */ /* 0x100fe200010e0611 */
[----:B------:R-:W-:Y:S01]  /*2b450*/  LOP3.LUT R150, R151, R150, RZ, 0x3c, !PT ;  /* 0x0000009697967212 */ /* 0x000fe200078e3cff */
[----:B------:R-:W-:Y:S01]  /*2b460*/  IMAD.X R151, RZ, RZ, R17, P3 ;  /* 0x000000ffff977224 */ /* 0x000fe200018e0611 */
[----:B------:R-:W-:-:S02]  /*2b470*/  SHF.R.U64 R172, R172, 0x3, RZ ;  /* 0x00000003acac7819 */ /* 0x000fc400000012ff */
[C---:B------:R-:W-:Y:S02]  /*2b480*/  IADD3 R177, P2, R16.reuse, 0x8000, RZ ;  /* 0x0000800010b17810 */ /* 0x040fe40007f5e0ff */
[----:B------:R-:W-:Y:S02]  /*2b490*/  IADD3 R179, P3, R16, 0x8020, RZ ;  /* 0x0000802010b37810 */ /* 0x000fe40007f7e0ff */
[----:B------:R-:W-:Y:S02]  /*2b4a0*/  LOP3.LUT R169, R168, 0x380, RZ, 0xc0, !PT ;  /* 0x00000380a8a97812 */ /* 0x000fe400078ec0ff */
[----:B------:R-:W-:Y:S02]  /*2b4b0*/  LOP3.LUT R200, R201, 0x380, RZ, 0xc0, !PT ;  /* 0x00000380c9c87812 */ /* 0x000fe400078ec0ff */
[----:B------:R-:W-:Y:S02]  /*2b4c0*/  LOP3.LUT R170, R171, 0x380, RZ, 0xc0, !PT ;  /* 0x00000380abaa7812 */ /* 0x000fe400078ec0ff */
[----:B------:R-:W-:Y:S01]  /*2b4d0*/  LOP3.LUT R172, R172, R173, RZ, 0x3c, !PT ;  /* 0x000000adacac7212 */ /* 0x000fe200078e3cff */
[----:B------:R-:W-:Y:S01]  /*2b4e0*/  IMAD.X R173, RZ, RZ, R17, P0 ;  /* 0x000000ffffad7224 */ /* 0x000fe200000e0611 */
[----:B------:R-:W-:-:S02]  /*2b4f0*/  LOP3.LUT R176, R177, 0x380, RZ, 0xc0, !PT ;  /* 0x00000380b1b07812 */ /* 0x000fc400078ec0ff */
[----:B------:R-:W-:Y:S02]  /*2b500*/  LOP3.LUT R178, R179, 0x380, RZ, 0xc0, !PT ;  /* 0x00000380b3b27812 */ /* 0x000fe400078ec0ff */
[----:B------:R-:W-:Y:S02]  /*2b510*/  IADD3 R193, P0, R16, 0xc000, RZ ;  /* 0x0000c00010c17810 */ /* 0x000fe40007f1e0ff */
[----:B------:R-:W-:Y:S02]  /*2b520*/  SHF.R.U64 R169, R169, 0x3, RZ ;  /* 0x00000003a9a97819 */ /* 0x000fe400000012ff */
[----:B------:R-:W-:Y:S02]  /*2b530*/  SHF.R.U64 R200, R200, 0x3, RZ ;  /* 0x00000003c8c87819 */ /* 0x000fe400000012ff */
[----:B------:R-:W-:Y:S02]  /*2b540*/  SHF.R.U64 R170, R170, 0x3, RZ ;  /* 0x00000003aaaa7819 */ /* 0x000fe400000012ff */
[----:B------:R-:W-:-:S02]  /*2b550*/  MOV R20, R20 ;  /* 0x0000001400147202 */ /* 0x000fc40000000f00 */
[----:B------:R-:W-:Y:S02]  /*2b560*/  LOP3.LUT R21, R16, 0x380, RZ, 0xc0, !PT ;  /* 0x0000038010157812 */ /* 0x000fe400078ec0ff */
        /* <DEDUP_REMOVED lines=10> */
[----:B------:R-:W-:Y:S02]  /*2b610*/  SHF.R.U64 R21, R21, 0x3, RZ ;  /* 0x0000000315157819 */ /* 0x000fe400000012ff */
[----:B------:R-:W-:Y:S02]  /*2b620*/  ISETP.NE.U32.AND P1, PT, RZ, UR4, PT ;  /* 0x00000004ff007c0c */ /* 0x000fe4000bf25070 */
[----:B------:R-:W-:Y:S01]  /*2b630*/  LOP3.LUT R176, R176, R177, RZ, 0x3c, !PT ;  /* 0x000000b1b0b07212 */ /* 0x000fe200078e3cff */
[--C-:B------:R-:W-:Y:S01]  /*2b640*/  IMAD.X R177, RZ, RZ, R17.reuse, P2 ;  /* 0x000000ffffb17224 */ /* 0x100fe200010e0611 */
[----:B------:R-:W-:Y:S02]  /*2b650*/  IADD3 R191, P5, R16, 0x8060, RZ ;  /* 0x0000806010bf7810 */ /* 0x000fe40007fbe0ff */
[----:B------:R-:W-:Y:S01]  /*2b660*/  LOP3.LUT R178, R178, R179, RZ, 0x3c, !PT ;  /* 0x000000b3b2b27212 */ /* 0x000fe200078e3cff */
[----:B------:R-:W-:Y:S01]  /*2b670*/  IMAD.X R179, RZ, RZ, R17, P3 ;  /* 0x000000ffffb37224 */ /* 0x000fe200018e0611 */
[----:B------:R-:W-:-:S02]  /*2b680*/  SHF.R.U64 R192, R192, 0x3, RZ ;  /* 0x00000003c0c07819 */ /* 0x000fc400000012ff */
[C---:B------:R-:W-:Y:S02]  /*2b690*/  IADD3 R203, P2, R16.reuse, 0xc040, RZ ;  /* 0x0000c04010cb7810 */ /* 0x040fe40007f5e0ff */
[----:B------:R-:W-:Y:S02]  /*2b6a0*/  IADD3 R204, P3, R16, 0xc060, RZ ;  /* 0x0000c06010cc7810 */ /* 0x000fe40007f7e0ff */
[----:B------:R-:W-:Y:S02]  /*2b6b0*/  LOP3.LUT R188, R189, 0x380, RZ, 0xc0, !PT ;  /* 0x00000380bdbc7812 */ /* 0x000fe400078ec0ff */
[----:B------:R-:W-:Y:S02]  /*2b6c0*/  LOP3.LUT R16, R21, R16, RZ, 0x3c, !PT ;  /* 0x0000001015107212 */ /* 0x000fe400078e3cff */
[----:B------:R-:W-:Y:S01]  /*2b6d0*/  ISETP.NE.AND.EX P1, PT, RZ, UR5, PT, P1 ;  /* 0x00000005ff007c0c */ /* 0x000fe2000bf25310 */
[----:B------:R-:W-:Y:S01]  /*2b6e0*/  ULDC.64 UR4, c[0x0][0xd08] ;  /* 0x0003420000047ab9 */ /* 0x000fe20000000a00 */
[----:B------:R-:W-:-:S02]  /*2b6f0*/  LOP3.LUT R190, R191, 0x380, RZ, 0xc0, !PT ;  /* 0x00000380bfbe7812 */ /* 0x000fc400078ec0ff */
[----:B------:R-:W-:Y:S01]  /*2b700*/  LOP3.LUT R192, R192, R193, RZ, 0x3c, !PT ;  /* 0x000000c1c0c07212 */ /* 0x000fe200078e3cff */
[----:B------:R-:W-:Y:S01]  /*2b710*/  IMAD.X R193, RZ, RZ, R17, P0 ;  /* 0x000000ffffc17224 */ /* 0x000fe200000e0611 */
[----:B------:R-:W-:Y:S02]  /*2b720*/  F2FP.F16.F32.PACK_AB R144, R145, R144 ;  /* 0x000000909190723e */ /* 0x000fe400000000ff */
[----:B------:R-:W-:Y:S02]  /*2b730*/  F2FP.F16.F32.PACK_AB R145, R147, R146 ;  /* 0x000000929391723e */ /* 0x000fe400000000ff */
[----:B------:R-:W-:Y:S02]  /*2b740*/  F2FP.F16.F32.PACK_AB R136, R137, R136 ;  /* 0x000000888988723e */ /* 0x000fe400000000ff */
[----:B------:R-:W-:Y:S02]  /*2b750*/  ISETP.NE.U32.AND P0, PT, RZ, UR4, PT ;  /* 0x00000004ff007c0c */ /* 0x000fe4000bf05070 */
[----:B------:R-:W-:-:S02]  /*2b760*/  SHF.R.U64 R188, R188, 0x3, RZ ;  /* 0x00000003bcbc7819 */ /* 0x000fc400000012ff */
[----:B------:R-:W-:Y:S02]  /*2b770*/  LOP3.LUT R202, R203, 0x380, RZ, 0xc0, !PT ;  /* 0x00000380cbca7812 */ /* 0x000fe400078ec0ff */
[----:B------:R-:W-:Y:S02]  /*2b780*/  MOV R16, R16 ;  /* 0x0000001000107202 */ /* 0x000fe40000000f00 */
[----:B------:R-:W-:Y:S02]  /*2b790*/  F2FP.F16.F32.PACK_AB R146, R141, R140 ;  /* 0x0000008c8d92723e */ /* 0x000fe400000000ff */
[----:B------:R-:W-:Y:S01]  /*2b7a0*/  F2FP.F16.F32.PACK_AB R147, R143, R142 ;  /* 0x0000008e8f93723e */ /* 0x000fe200000000ff */
[----:B------:R-:W-:Y:S01]  /*2b7b0*/  BAR.SYNC.DEFER_BLOCKING 0x1, 0x100 ;  /* 0x0044000000007b1d */ /* 0x000fe20000010000 */
[----:B------:R-:W-:Y:S02]  /*2b7c0*/  F2FP.F16.F32.PACK_AB R137, R139, R138 ;  /* 0x0000008a8b89723e */ /* 0x000fe400000000ff */
[----:B------:R-:W-:-:S02]  /*2b7d0*/  F2FP.F16.F32.PACK_AB R128, R129, R128 ;  /* 0x000000808180723e */ /* 0x000fc400000000ff */
[----:B------:R-:W-:Y:S02]  /*2b7e0*/  SHF.R.U64 R190, R190, 0x3, RZ ;  /* 0x00000003bebe7819 */ /* 0x000fe400000012ff */
[----:B------:R-:W-:Y:S02]  /*2b7f0*/  LOP3.LUT R205, R204, 0x380, RZ, 0xc0, !PT ;  /* 0x00000380cccd7812 */ /* 0x000fe400078ec0ff */
[----:B------:R-:W-:Y:S02]  /*2b800*/  F2FP.F16.F32.PACK_AB R138, R133, R132 ;  /* 0x00000084858a723e */ /* 0x000fe400000000ff */
[----:B------:R-:W-:Y:S02]  /*2b810*/  F2FP.F16.F32.PACK_AB R139, R135, R134 ;  /* 0x00000086878b723e */ /* 0x000fe400000000ff */
[----:B------:R-:W-:Y:S02]  /*2b820*/  F2FP.F16.F32.PACK_AB R129, R131, R130 ;  /* 0x000000828381723e */ /* 0x000fe400000000ff */
[----:B------:R-:W-:-:S02]  /*2b830*/  F2FP.F16.F32.PACK_AB R116, R117, R116 ;  /* 0x000000747574723e */ /* 0x000fc400000000ff */
[----:B------:R-:W-:Y:S02]  /*2b840*/  MOV R24, R24 ;  /* 0x0000001800187202 */ /* 0x000fe40000000f00 */
        /* <DEDUP_REMOVED lines=9> */
[----:B------:R-:W-:Y:S01]  /*2b8e0*/  ISETP.NE.AND.EX P0, PT, RZ, UR5, PT, P0 ;  /* 0x00000005ff007c0c */ /* 0x000fe2000bf05300 */
        /* <DEDUP_REMOVED lines=19> */
[----:B------:R-:W-:Y:S01]  /*2ba20*/  MOV R172, R172 ;  /* 0x000000ac00ac7202 */ /* 0x000fe20000000f00 */
[----:B0-----:R-:W0:Y:S01]  /*2ba30*/  LDC.64 R20, c[0x0][0xd00] ;  /* 0x00034000ff147b82 */ /* 0x001e220000000a00 */
        /* <DEDUP_REMOVED lines=11> */
[----:B------:R-:W-:Y:S01]  /*2baf0*/  LOP3.LUT R202, R202, R203, RZ, 0x3c, !PT ;  /* 0x000000cbcaca7212 */ /* 0x000fe200078e3cff */
[----:B------:R-:W-:Y:S01]  /*2bb00*/  IMAD.X R203, RZ, RZ, R17, P2 ;  /* 0x000000ffffcb7224 */ /* 0x000fe200010e0611 */
        /* <DEDUP_REMOVED lines=24> */
[----:B----4-:R-:W-:Y:S01]  /*2bc90*/  F2FP.F16.F32.PACK_AB R36, R37, R36 ;  /* 0x000000242524723e */ /* 0x010fe200000000ff */
[----:B------:R4:W-:Y:S01]  /*2bca0*/  STSM.16.M88.4 [R176], R76 ;  /* 0x0000004cb0007844 */ /* 0x0009e20000000200 */
[----:B------:R-:W-:-:S02]  /*2bcb0*/  MOV R192, R192 ;  /* 0x000000c000c07202 */ /* 0x000fc40000000f00 */
[----:B--2---:R-:W-:Y:S02]  /*2bcc0*/  F2FP.F16.F32.PACK_AB R46, R41, R40 ;  /* 0x00000028292e723e */ /* 0x004fe400000000ff */
        /* <DEDUP_REMOVED lines=8> */
[----:B---3--:R-:W-:Y:S01]  /*2bd50*/  F2FP.F16.F32.PACK_AB R8, R9, R8 ;  /* 0x000000080908723e */ /* 0x008fe200000000ff */
[----:B------:R4:W-:Y:S01]  /*2bd60*/  STSM.16.M88.4 [R188], R60 ;  /* 0x0000003cbc007844 */ /* 0x0009e20000000200 */
[----:B------:R-:W-:Y:S02]  /*2bd70*/  MOV R202, R202 ;  /* 0x000000ca00ca7202 */ /* 0x000fe40000000f00 */
[----:B------:R-:W-:Y:S02]  /*2bd80*/  F2FP.F16.F32.PACK_AB R30, R13, R12 ;  /* 0x0000000c0d1e723e */ /* 0x000fe400000000ff */
[----:B------:R-:W-:-:S02]  /*2bd90*/  F2FP.F16.F32.PACK_AB R31, R15, R14 ;  /* 0x0000000e0f1f723e */ /* 0x000fc400000000ff */
[----:B------:R-:W-:Y:S01]  /*2bda0*/  F2FP.F16.F32.PACK_AB R9, R11, R10 ;  /* 0x0000000a0b09723e */ /* 0x000fe200000000ff */
[----:B------:R4:W-:Y:S01]  /*2bdb0*/  STSM.16.M88.4 [R190], R52 ;  /* 0x00000034be007844 */ /* 0x0009e20000000200 */
[----:B------:R-:W-:Y:S02]  /*2bdc0*/  MOV R204, R204 ;  /* 0x000000cc00cc7202 */ /* 0x000fe40000000f00 */
        /* <DEDUP_REMOVED lines=8> */
[----:B0-----:R-:W-:Y:S01]  /*2be50*/  IMAD.WIDE R6, R218, 0x4, R20 ;  /* 0x00000004da067825 */ /* 0x001fe200078e0214 */
[----:B------:R-:W-:Y:S01]  /*2be60*/  MOV R20, UR4 ;  /* 0x0000000400147c02 */ /* 0x000fe20008000f00 */
[----:B------:R-:W0:Y:S02]  /*2be70*/  LDC R21, c[0x0][0xce8] ;  /* 0x00033a00ff157b82 */ /* 0x000e240000000800 */
[----:B------:R-:W-:-:S06]  /*2be80*/  IMAD.MOV.U32 R16, RZ, RZ, RZ ;  /* 0x000000ffff107224 */ /* 0x000fcc00078e00ff */
[----:B------:R-:W-:Y:S01]  /*2be90*/  BAR.SYNC.DEFER_BLOCKING 0x1, 0x100 ;  /* 0x0044000000007b1d */ /* 0x000fe20000010000 */
[----:B--2---:R-:W-:-:S05]  /*2bea0*/  @P0 IMAD.WIDE R4, R218, 0x4, R4 ;  /* 0x00000004da040825 */ /* 0x004fca00078e0204 */
[----:B------:R4:W5:Y:S04]  /*2beb0*/  @P1 LDG.E R16, desc[UR44][R6.64] ;  /* 0x0000002c06101981 */ /* 0x000968000c1e1900 */
[----:B------:R4:W5:Y:S01]  /*2bec0*/  @P0 LDG.E R20, desc[UR44][R4.64] ;  /* 0x0000002c04140981 */ /* 0x000962000c1e1900 */
[----:B-1----:R-:W-:Y:S05]  /*2bed0*/  @P0 BRA `(.L_x_13082) ;  /* 0x0000000000100947 */ /* 0x002fea0003800000 */
[----:B------:R-:W-:Y:S05]  /*2bee0*/  @!P1 BRA `(.L_x_13082) ;  /* 0x00000000000c9947 */ /* 0x000fea0003800000 */
[----:B----4-:R-:W2:Y:S04]  /*2bef0*/  LDG.E R5, desc[UR44][R6.64] ;  /* 0x0000002c06057981 */ /* 0x010ea8000c1e1900 */
[----:B-----5:R-:W2:Y:S02]  /*2bf00*/  LDG.E R20, desc[UR44][R6.64+0x4] ;  /* 0x0000042c06147981 */ /* 0x020ea4000c1e1900 */
[----:B--2---:R-:W-:-:S07]  /*2bf10*/  IMAD.IADD R20, R20, 0x1, -R5 ;  /* 0x0000000114147824 */ /* 0x004fce00078e0a05 */
.L_x_13082:
[----:B----4-:R-:W2:Y:S04]  /*2bf20*/  LDL R4, [R1+0x45c] ;  /* 0x00045c0001047983 */ /* 0x010ea80000100800 */
[----:B------:R-:W3:Y:S01]  /*2bf30*/  LDL R0, [R1+0x468] ;  /* 0x0004680001007983 */ /* 0x000ee20000100800 */
[----:B0----5:R-:W-:Y:S02]  /*2bf40*/  IMAD R20, R20, R21, RZ ;  /* 0x0000001514147224 */ /* 0x021fe400078e02ff */
[----:B------:R-:W-:Y:S01]  /*2bf50*/  IMAD.IADD R15, R224, 0x1, R216 ;  /* 0x00000001e00f7824 */ /* 0x000fe200078e02d8 */
[----:B------:R-:W-:Y:S01]  /*2bf60*/  ISETP.NE.AND P2, PT, R21, 0x1, PT ;  /* 0x000000011500780c */ /* 0x000fe20003f45270 */
[----:B------:R-:W-:Y:S01]  /*2bf70*/  ULDC.64 UR4, c[0x0][0xc90] ;  /* 0x0003240000047ab9 */ /* 0x000fe20000000a00 */
[----:B------:R-:W4:Y:S11]  /*2bf80*/  LDL R26, [R1+0x450] ;  /* 0x00045000011a7983 */ /* 0x000f360000100800 */
[----:B------:R-:W0:Y:S08]  /*2bf90*/  @P2 LDC R5, c[0x0][0xcec] ;  /* 0x00033b00ff052b82 */ /* 0x000e300000000800 */
[----:B------:R-:W1:Y:S01]  /*2bfa0*/  @P2 LDC R8, c[0x0][0xcf0] ;  /* 0x00033c00ff082b82 */ /* 0x000e620000000800 */
[----:B------:R-:W-:-:S02]  /*2bfb0*/  SHF.R.S32.HI R17, RZ, 0x1f, R16 ;  /* 0x0000001fff117819 */ /* 0x000fc40000011410 */
[----:B------:R-:W-:Y:S02]  /*2bfc0*/  SHF.R.S32.HI R24, RZ, 0x1f, R218 ;  /* 0x0000001fff187819 */ /* 0x000fe400000114da */
[----:B------:R-:W-:Y:S02]  /*2bfd0*/  SEL R25, R218, RZ, !P1 ;  /* 0x000000ffda197207 */ /* 0x000fe40004800000 */
[----:B------:R-:W-:Y:S01]  /*2bfe0*/  SEL R24, R24, RZ, !P1 ;  /* 0x000000ff18187207 */ /* 0x000fe20004800000 */
[----:B------:R-:W4:Y:S08]  /*2bff0*/  @P2 LDC R81, c[0x0][0xcec] ;  /* 0x00033b00ff512b82 */ /* 0x000f300000000800 */
[----:B------:R-:W4:Y:S01]  /*2c000*/  @P2 LDC R83, c[0x0][0xcf0] ;  /* 0x00033c00ff532b82 */ /* 0x000f220000000800 */
[----:B--2---:R-:W-:-:S04]  /*2c010*/  LOP3.LUT P0, RZ, R4, 0x3, RZ, 0xc0, !PT ;  /* 0x0000000304ff7812 */ /* 0x004fc8000780c0ff */
[----:B------:R-:W-:-:S13]  /*2c020*/  ISETP.GE.OR P3, PT, R15, R20, P0 ;  /* 0x000000140f00720c */ /* 0x000fda0000766670 */
[----:B------:R-:W2:Y:S01]  /*2c030*/  @!P3 LDL R11, [R1+0x420] ;  /* 0x00042000010bb983 */ /* 0x000ea20000100800 */
[----:B---3--:R-:W-:Y:S01]  /*2c040*/  IMAD.IADD R10, R0, 0x1, R216 ;  /* 0x00000001000a7824 */ /* 0x008fe200078e02d8 */
[----:B------:R-:W-:-:S03]  /*2c050*/  SHF.R.S32.HI R0, RZ, 0x1f, R217 ;  /* 0x0000001fff007819 */ /* 0x000fc600000114d9 */
[----:B0-----:R-:W-:-:S04]  /*2c060*/  @P2 IMAD.HI.U32 R5, R10, R5, RZ ;  /* 0x000000050a052227 */ /* 0x001fc800078e00ff */
[----:B------:R-:W-:Y:S02]  /*2c070*/  IMAD R6, R0, UR4, RZ ;  /* 0x0000000400067c24 */ /* 0x000fe4000f8e02ff */
[----:B------:R-:W-:Y:S01]  /*2c080*/  IMAD.MOV.U32 R4, RZ, RZ, R10 ;  /* 0x000000ffff047224 */ /* 0x000fe200078e000a */
[----:B-1----:R-:W-:Y:S01]  /*2c090*/  @P2 SHF.R.U32.HI R4, RZ, R8, R5 ;  /* 0x00000008ff042219 */ /* 0x002fe20000011605 */
[C---:B------:R-:W-:Y:S02]  /*2c0a0*/  IMAD R5, R217.reuse, UR5, R6 ;  /* 0x00000005d9057c24 */ /* 0x040fe4000f8e0206 */
[----:B------:R-:W-:Y:S01]  /*2c0b0*/  IMAD.WIDE.U32 R6, R217, UR4, R16 ;  /* 0x00000004d9067c25 */ /* 0x000fe2000f8e0010 */
[----:B------:R-:W-:-:S03]  /*2c0c0*/  ULDC.64 UR4, c[0x0][0xc98] ;  /* 0x0003260000047ab9 */ /* 0x000fc60000000a00 */
[----:B------:R-:W-:Y:S02]  /*2c0d0*/  IMAD.MOV R9, RZ, RZ, -R4 ;  /* 0x000000ffff097224 */ /* 0x000fe400078e0a04 */
[----:B------:R-:W-:Y:S02]  /*2c0e0*/  IMAD.IADD R7, R7, 0x1, R5 ;  /* 0x0000000107077824 */ /* 0x000fe400078e0205 */
[----:B------:R-:W-:Y:S02]  /*2c0f0*/  IMAD R9, R21, R9, R10 ;  /* 0x0000000915097224 */ /* 0x000fe400078e020a */
[----:B------:R-:W-:Y:S02]  /*2c100*/  IMAD R8, R24, UR4, RZ ;  /* 0x0000000418087c24 */ /* 0x000fe4000f8e02ff */
[C---:B------:R-:W-:Y:S01]  /*2c110*/  IMAD.WIDE.U32 R6, R25.reuse, UR4, R6 ;  /* 0x0000000419067c25 */ /* 0x040fe2000f8e0006 */
[----:B------:R-:W-:Y:S02]  /*2c120*/  SHF.R.S32.HI R5, RZ, 0x1f, R9 ;  /* 0x0000001fff057819 */ /* 0x000fe40000011409 */
[----:B------:R-:W-:Y:S01]  /*2c130*/  SHF.R.S32.HI R13, RZ, 0x1f, R4 ;  /* 0x0000001fff0d7819 */ /* 0x000fe20000011404 */
[----:B------:R-:W-:Y:S01]  /*2c140*/  IMAD R8, R25, UR5, R8 ;  /* 0x0000000519087c24 */ /* 0x000fe2000f8e0208 */
[----:B------:R-:W-:Y:S01]  /*2c150*/  IADD3 R4, P1, R4, R6, RZ ;  /* 0x0000000604047210 */ /* 0x000fe20007f3e0ff */
[----:B------:R-:W-:-:S02]  /*2c160*/  ULDC.64 UR4, c[0x0][0xc88] ;  /* 0x0003220000047ab9 */ /* 0x000fc40000000a00 */
        /* <DEDUP_REMOVED lines=9> */
[----:B------:R-:W-:-:S03]  /*2c200*/  ULDC.64 UR4, c[0x0][0xba0] ;  /* 0x0002e80000047ab9 */ /* 0x000fc60000000a00 */
[----:B------:R-:W2:Y:S01]  /*2c210*/  SHFL.IDX PT, R7, R4, RZ, 0x1c1f ;  /* 0x001c1fff04077589 */ /* 0x000ea200000e0000 */
[----:B------:R-:W-:-:S05]  /*2c220*/  VIADD R5, R15, 0x8 ;  /* 0x000000080f057836 */ /* 0x000fca0000000000 */
[----:B------:R-:W-:Y:S01]  /*2c230*/  ISETP.GE.OR P0, PT, R5, R20, P0 ;  /* 0x000000140500720c */ /* 0x000fe20000706670 */
[----:B------:R-:W-:Y:S01]  /*2c240*/  IMAD R5, R223, 0x40, R186 ;  /* 0x00000040df057824 */ /* 0x000fe200078e02ba */
[----:B--2---:R0:W-:Y:S11]  /*2c250*/  @!P3 ST.E desc[UR44][R6.64], R11 ;  /* 0x0000000b0600b985 */ /* 0x0041f6000c10192c */
[----:B------:R-:W2:Y:S01]  /*2c260*/  @!P0 LDL R63, [R1+0x424] ;  /* 0x00042400013f8983 */ /* 0x000ea20000100800 */
[----:B------:R-:W-:-:S03]  /*2c270*/  IMAD.WIDE R2, R5, 0x2, R2 ;  /* 0x0000000205027825 */ /* 0x000fc600078e0202 */
[C---:B------:R-:W-:Y:S02]  /*2c280*/  IADD3 R29, P4, R2.reuse, 0x3000, RZ ;  /* 0x00003000021d7810 */ /* 0x040fe40007f9e0ff */
[C---:B------:R-:W-:Y:S02]  /*2c290*/  IADD3 R9, P1, R2.reuse, 0x1000, RZ ;  /* 0x0000100002097810 */ /* 0x040fe40007f3e0ff */
[----:B------:R-:W-:Y:S02]  /*2c2a0*/  IADD3 R13, P5, R2, 0x2000, RZ ;  /* 0x00002000020d7810 */ /* 0x000fe40007fbe0ff */
[----:B------:R-:W-:Y:S02]  /*2c2b0*/  LOP3.LUT R28, R29, 0x380, RZ, 0xc0, !PT ;  /* 0x000003801d1c7812 */ /* 0x000fe400078ec0ff */
[----:B------:R-:W-:Y:S02]  /*2c2c0*/  LOP3.LUT R8, R9, 0x380, RZ, 0xc0, !PT ;  /* 0x0000038009087812 */ /* 0x000fe400078ec0ff */
[----:B------:R-:W-:-:S02]  /*2c2d0*/  LOP3.LUT R12, R13, 0x380, RZ, 0xc0, !PT ;  /* 0x000003800d0c7812 */ /* 0x000fc400078ec0ff */
        /* <DEDUP_REMOVED lines=32> */
[----:B------:R-:W-:Y:S01]  /*2c4e0*/  IADD3 R57, P5, R2, 0xa000, RZ ;  /* 0x0000a00002397810 */ /* 0x000fe20007fbe0ff */
[----:B------:R-:W-:Y:S01]  /*2c4f0*/  SHFL.IDX PT, R58, R10, 0x1, 0x1c1f ;  /* 0x003c1f000a3a7f89 */ /* 0x000fe200000e0000 */
[----:B------:R-:W-:-:S03]  /*2c500*/  LOP3.LUT R60, R61, 0x380, RZ, 0xc0, !PT ;  /* 0x000003803d3c7812 */ /* 0x000fc600078ec0ff */
[----:B------:R1:W2:Y:S01]  /*2c510*/  SHFL.IDX PT, R59, R4, 0x1, 0x1c1f ;  /* 0x003c1f00043b7f89 */ /* 0x0002a200000e0000 */
        /* <DEDUP_REMOVED lines=19> */
[----:B0-----:R-:W-:Y:S02]  /*2c650*/  LOP3.LUT R7, R2, 0x380, RZ, 0xc0, !PT ;  /* 0x0000038002077812 */ /* 0x001fe400078ec0ff */
[----:B-1----:R-:W-:Y:S02]  /*2c660*/  LOP3.LUT R4, R5, 0x380, RZ, 0xc0, !PT ;  /* 0x0000038005047812 */ /* 0x002fe400078ec0ff */
        /* <DEDUP_REMOVED lines=17> */
[----:B------:R-:W-:Y:S01]  /*2c780*/  BSSY B1, `(.L_x_13083) ;  /* 0x0000059000017945 */ /* 0x000fe20003800000 */
[----:B--2---:R0:W-:Y:S04]  /*2c790*/  @!P0 ST.E desc[UR44][R58.64], R63 ;  /* 0x0000003f3a008985 */ /* 0x0041e8000c10192c */
[----:B------:R1:W5:Y:S04]  /*2c7a0*/  LD.E.128 R4, desc[UR44][R2.64] ;  /* 0x0000002c02047980 */ /* 0x000368000c101d00 */
[----:B------:R-:W5:Y:S04]  /*2c7b0*/  LD.E.128 R8, desc[UR44][R8.64] ;  /* 0x0000002c08087980 */ /* 0x000f68000c101d00 */
[----:B------:R-:W5:Y:S01]  /*2c7c0*/  LD.E.128 R12, desc[UR44][R12.64] ;  /* 0x0000002c0c0c7980 */ /* 0x000f62000c101d00 */
[----:B-1----:R-:W-:-:S03]  /*2c7d0*/  IMAD R3, R17, UR4, RZ ;  /* 0x0000000411037c24 */ /* 0x002fc6000f8e02ff */
[----:B------:R-:W5:Y:S01]  /*2c7e0*/  LD.E.128 R28, desc[UR44][R28.64] ;  /* 0x0000002c1c1c7980 */ /* 0x000f62000c101d00 */
[C---:B------:R-:W-:Y:S02]  /*2c7f0*/  IMAD R17, R16.reuse, UR5, R3 ;  /* 0x0000000510117c24 */ /* 0x040fe4000f8e0203 */
[----:B------:R-:W-:Y:S01]  /*2c800*/  IMAD.WIDE.U32 R2, R16, UR4, RZ ;  /* 0x0000000410027c25 */ /* 0x000fe2000f8e00ff */
[----:B------:R-:W-:Y:S01]  /*2c810*/  ULDC.64 UR4, c[0x0][0xbe8] ;  /* 0x0002fa0000047ab9 */ /* 0x000fe20000000a00 */
[----:B------:R-:W5:Y:S02]  /*2c820*/  LD.E.128 R32, desc[UR44][R32.64] ;  /* 0x0000002c20207980 */ /* 0x000f64000c101d00 */
[----:B------:R-:W-:Y:S02]  /*2c830*/  IMAD.IADD R3, R3, 0x1, R17 ;  /* 0x0000000103037824 */ /* 0x000fe400078e0211 */
[----:B----4-:R-:W-:Y:S01]  /*2c840*/  IMAD R17, R26, 0x20, R223 ;  /* 0x000000201a117824 */ /* 0x010fe200078e02df */
        /* <DEDUP_REMOVED lines=8> */
[----:B------:R-:W-:Y:S01]  /*2c8d0*/  @P2 IMAD.HI.U32 R0, R26, R81, RZ ;  /* 0x000000511a002227 */ /* 0x000fe200078e00ff */
[----:B------:R-:W-:Y:S01]  /*2c8e0*/  IADD3 R3, R3, R17, RZ ;  /* 0x0000001103037210 */ /* 0x000fe20007ffe0ff */
[----:B------:R-:W5:Y:S02]  /*2c8f0*/  LD.E.128 R48, desc[UR44][R48.64] ;  /* 0x0000002c30307980 */ /* 0x000f64000c101d00 */
[----:B------:R-:W-:Y:S01]  /*2c900*/  IMAD.MOV.U32 R17, RZ, RZ, R26 ;  /* 0x000000ffff117224 */ /* 0x000fe200078e001a */
[----:B------:R-:W-:Y:S01]  /*2c910*/  @P2 SHF.R.U32.HI R17, RZ, R83, R0 ;  /* 0x00000053ff112219 */ /* 0x000fe20000011600 */
[----:B------:R-:W-:Y:S01]  /*2c920*/  IMAD R24, R24, UR4, RZ ;  /* 0x0000000418187c24 */ /* 0x000fe2000f8e02ff */
[----:B------:R-:W5:Y:S02]  /*2c930*/  LD.E.128 R52, desc[UR44][R52.64] ;  /* 0x0000002c34347980 */ /* 0x000f64000c101d00 */
[--C-:B------:R-:W-:Y:S01]  /*2c940*/  SHF.R.S32.HI R0, RZ, 0x1f, R17.reuse ;  /* 0x0000001fff007819 */ /* 0x100fe20000011411 */
[----:B------:R-:W-:Y:S01]  /*2c950*/  IMAD.MOV R16, RZ, RZ, -R17 ;  /* 0x000000ffff107224 */ /* 0x000fe200078e0a11 */
[----:B0-----:R-:W5:Y:S01]  /*2c960*/  LD.E.128 R56, desc[UR44][R56.64] ;  /* 0x0000002c38387980 */ /* 0x001f62000c101d00 */
[----:B------:R-:W-:-:S02]  /*2c970*/  IMAD R81, R25, UR5, R24 ;  /* 0x0000000519517c24 */ /* 0x000fc4000f8e0218 */
[----:B------:R-:W-:Y:S01]  /*2c980*/  IMAD.WIDE.U32 R2, R25, UR4, R2 ;  /* 0x0000000419027c25 */ /* 0x000fe2000f8e0002 */
[----:B------:R-:W-:Y:S01]  /*2c990*/  ULDC.64 UR4, c[0x0][0xbe0] ;  /* 0x0002f80000047ab9 */ /* 0x000fe20000000a00 */
[----:B------:R-:W5:Y:S02]  /*2c9a0*/  LD.E.128 R60, desc[UR44][R60.64] ;  /* 0x0000002c3c3c7980 */ /* 0x000f64000c101d00 */
[----:B------:R-:W-:Y:S02]  /*2c9b0*/  IMAD R0, R0, UR4, RZ ;  /* 0x0000000400007c24 */ /* 0x000fe4000f8e02ff */
[----:B------:R-:W-:Y:S01]  /*2c9c0*/  IMAD R21, R21, R16, R26 ;  /* 0x0000001015157224 */ /* 0x000fe200078e021a */
[----:B------:R-:W5:Y:S01]  /*2c9d0*/  LD.E.128 R64, desc[UR44][R64.64] ;  /* 0x0000002c40407980 */ /* 0x000f62000c101d00 */
[----:B------:R-:W-:-:S03]  /*2c9e0*/  IMAD.IADD R3, R3, 0x1, R81 ;  /* 0x0000000103037824 */ /* 0x000fc600078e0251 */
        /* <DEDUP_REMOVED lines=15> */
[----:B------:R-:W-:Y:S02]  /*2cae0*/  IMAD.IADD R83, R223, 0x1, R216 ;  /* 0x00000001df537824 */ /* 0x000fe400078e02d8 */
        /* <DEDUP_REMOVED lines=12> */
[----:B0-----:R0:W-:Y:S01]  /*2cbb0*/  SYNCS.ARRIVE.TRANS64.RED.A1T0 RZ, [R0+URZ], RZ ;  /* 0x000000ff00ff79a7 */ /* 0x0011e2000810043f */
[----:B------:R1:W2:Y:S03]  /*2cbc0*/  SHFL.IDX PT, R80, R21, RZ, 0x181f ;  /* 0x00181fff15507589 */ /* 0x0002a600000e0000 */
[----:B------:R-:W-:Y:S01]  /*2cbd0*/  ISETP.GE.AND P0, PT, R17, R20, PT ;  /* 0x000000141100720c */ /* 0x000fe20003f06270 */
[----:B0-----:R1:W0:Y:S01]  /*2cbe0*/  SHFL.IDX PT, R0, R26, RZ, 0x181f ;  /* 0x00181fff1a007589 */ /* 0x00122200000e0000 */
[----:B------:R-:W-:Y:S11]  /*2cbf0*/  @P2 BRA `(.L_x_13084) ;  /* 0x0000000000442947 */ /* 0x000ff60003800000 */
[----:B------:R-:W-:Y:S02]  /*2cc00*/  ULDC UR4, c[0x0][0xbc8] ;  /* 0x0002f20000047ab9 */ /* 0x000fe40000000800 */
[----:B------:R-:W-:Y:S02]  /*2cc10*/  ISETP.GE.AND P2, PT, R186, UR4, PT ;  /* 0x00000004ba007c0c */ /* 0x000fe4000bf46270 */
[----:B------:R-:W-:Y:S02]  /*2cc20*/  ISETP.GE.AND P3, PT, R194, UR4, PT ;  /* 0x00000004c2007c0c */ /* 0x000fe4000bf66270 */
[----:B------:R-:W-:-:S09]  /*2cc30*/  ISETP.GE.AND P4, PT, R187, UR4, PT ;  /* 0x00000004bb007c0c */ /* 0x000fd2000bf86270 */
[----:B--2---:R-:W-:-:S04]  /*2cc40*/  @!P2 LEA R2, P5, R186, R80, 0x1 ;  /* 0x00000050ba02a211 */ /* 0x004fc800078a08ff */
[----:B0-----:R-:W-:Y:S02]  /*2cc50*/  @!P2 LEA.HI.X R3, R186, R0, R222, 0x1, P5 ;  /* 0x00000000ba03a211 */ /* 0x001fe400028f0cde */
        /* <DEDUP_REMOVED lines=11> */
.L_x_13084:
[----:B------:R-:W-:Y:S05]  /*2cd10*/  BSYNC B1 ;  /* 0x0000000000017941 */ /* 0x000fea0003800000 */
.L_x_13083:
        /* <DEDUP_REMOVED lines=9> */
[----:B---3--:R-:W-:-:S04]  /*2cdb0*/  @!P4 LEA R2, P5, R186, R16, 0x1 ;  /* 0x00000010ba02c211 */ /* 0x008fc800078a08ff */
[----:B----4-:R-:W-:Y:S02]  /*2cdc0*/  @!P4 LEA.HI.X R3, R186, R0, R222, 0x1, P5 ;  /* 0x00000000ba03c211 */ /* 0x010fe400028f0cde */
[----:B-----5:R-:W-:-:S03]  /*2cdd0*/  @!P3 LEA R4, P5, R194, R16, 0x1 ;  /* 0x00000010c204b211 */ /* 0x020fc600078a08ff */
        /* <DEDUP_REMOVED lines=9> */
.L_x_13086:
[----:B------:R-:W-:Y:S05]  /*2ce70*/  BSYNC B1 ;  /* 0x0000000000017941 */ /* 0x000fea0003800000 */
.L_x_13085:
        /* <DEDUP_REMOVED lines=11> */
[----:B0-----:R-:W-:Y:S02]  /*2cf30*/  @!P3 LEA.HI.X R3, R186, R0, R222, 0x1, P5 ;  /* 0x00000000ba03b211 */ /* 0x001fe400028f0cde */
        /* <DEDUP_REMOVED lines=9> */
.L_x_13088:
[----:B------:R-:W-:Y:S05]  /*2cfd0*/  BSYNC B1 ;  /* 0x0000000000017941 */ /* 0x000fea0003800000 */
.L_x_13087:
[----:B0-----:R-:W-:Y:S01]  /*2cfe0*/  VIADD R3, R83, 0x60 ;  /* 0x0000006053037836 */ /* 0x001fe20000000000 */
[----:B-1--4-:R-:W0:Y:S04]  /*2cff0*/  SHFL.IDX PT, R26, R26, 0x3, 0x181f ;  /* 0x00781f001a1a7f89 */ /* 0x012e2800000e0000 */
[----:B------:R-:W-:Y:S01]  /*2d000*/  ISETP.GE.AND P0, PT, R3, R20, PT ;  /* 0x000000140300720c */ /* 0x000fe20003f06270 */
[----:B------:R-:W1:-:S12]  /*2d010*/  SHFL.IDX PT, R21, R21, 0x3, 0x181f ;  /* 0x00781f0015157f89 */ /* 0x000e5800000e0000 */
[----:B------:R-:W-:Y:S05]  /*2d020*/  @P0 BRA `(.L_x_13089) ;  /* 0x0000000c00a00947 */ /* 0x000fea0003800000 */
[----:B------:R-:W-:Y:S02]  /*2d030*/  ULDC UR4, c[0x0][0xbc8] ;  /* 0x0002f20000047ab9 */ /* 0x000fe40000000800 */
[----:B------:R-:W-:Y:S02]  /*2d040*/  ISETP.GE.AND P3, PT, R186, UR4, PT ;  /* 0x00000004ba007c0c */ /* 0x000fe4000bf66270 */
[----:B------:R-:W-:Y:S02]  /*2d050*/  ISETP.GE.AND P4, PT, R194, UR4, PT ;  /* 0x00000004c2007c0c */ /* 0x000fe4000bf86270 */
[----:B------:R-:W-:-:S09]  /*2d060*/  ISETP.GE.AND P5, PT, R187, UR4, PT ;  /* 0x00000004bb007c0c */ /* 0x000fd2000bfa6270 */
[-C--:B-1----:R-:W-:Y:S02]  /*2d070*/  @!P3 LEA R2, P0, R186, R21.reuse, 0x1 ;  /* 0x00000015ba02b211 */ /* 0x082fe400078008ff */
        /* <DEDUP_REMOVED lines=14> */
.L_x_13081:
[----:B------:R-:W-:Y:S01]  /*2d160*/  ULDC.64 UR4, c[0x0][0xd00] ;  /* 0x0003400000047ab9 */ /* 0x000fe20000000a00 */
[----:B-----5:R-:W2:Y:S01]  /*2d170*/  LDC.64 R2, c[0x0][0xd00] ;  /* 0x00034000ff027b82 */ /* 0x020ea20000000a00 */
        /* <DEDUP_REMOVED lines=24> */
.L_x_13090:
[----:B------:R-:W-:Y:S01]  /*2d300*/  BSSY B1, `(.L_x_13091) ;  /* 0x000002d000017945 */ /* 0x000fe20003800000 */
[----:B------:R-:W-:Y:S02]  /*2d310*/  SHF.R.S32.HI R10, RZ, 0x1f, R217 ;  /* 0x0000001fff0a7819 */ /* 0x000fe400000114d9 */
[----:B------:R-:W-:Y:S02]  /*2d320*/  SEL R13, R218, RZ, !P0 ;  /* 0x000000ffda0d7207 */ /* 0x000fe40004000000 */
[----:B------:R-:W-:Y:S02]  /*2d330*/  SEL R12, R7, RZ, !P0 ;  /* 0x000000ff070c7207 */ /* 0x000fe40004000000 */
[----:B-----5:R-:W-:Y:S01]  /*2d340*/  SHF.R.S32.HI R11, RZ, 0x1f, R0 ;  /* 0x0000001fff0b7819 */ /* 0x020fe20000011400 */
[----:B------:R-:W-:Y:S06]  /*2d350*/  @P3 BRA `(.L_x_13092) ;  /* 0x00000000009c3947 */ /* 0x000fec0003800000 */
[----:B------:R-:W0:Y:S01]  /*2d360*/  S2R R3, SR_TID.X ;  /* 0x0000000000037919 */ /* 0x000e220000002100 */
[----:B------:R-:W5:Y:S02]  /*2d370*/  LDC R14, c[0x0][0xce8] ;  /* 0x00033a00ff0e7b82 */ /* 0x000f640000000800 */
[----:B-----5:R-:W-:Y:S01]  /*2d380*/  IMAD R2, R6, R14, RZ ;  /* 0x0000000e06027224 */ /* 0x020fe200078e02ff */
        /* <DEDUP_REMOVED lines=14> */
[----:B------:R-:W5:Y:S01]  /*2d470*/  @P0 LDC R15, c[0x0][0xcf0] ;  /* 0x00033c00ff0f0b82 */ /* 0x000f620000000800 */
[----:B------:R-:W-:-:S04]  /*2d480*/  IMAD.WIDE.U32 R2, R13, UR4, R2 ;  /* 0x000000040d027c25 */ /* 0x000fc8000f8e0002 */
[----:B0-----:R-:W-:-:S05]  /*2d490*/  @P0 IMAD.HI.U32 R4, R9, R4, RZ ;  /* 0x0000000409040227 */ /* 0x001fca00078e00ff */
[----:B-----5:R-:W-:Y:S01]  /*2d4a0*/  @P0 SHF.R.U32.HI R5, RZ, R15, R4 ;  /* 0x0000000fff050219 */ /* 0x020fe20000011604 */
        /* <DEDUP_REMOVED lines=18> */
.L_x_13092:
[----:B------:R-:W-:Y:S05]  /*2d5d0*/  BSYNC B1 ;  /* 0x0000000000017941 */ /* 0x000fea0003800000 */
.L_x_13091:
[----:B0-----:R-:W5:Y:S01]  /*2d5e0*/  LDL R4, [R1+0x450] ;  /* 0x0004500001047983 */ /* 0x001f620000100800 */
[----:B------:R-:W-:Y:S02]  /*2d5f0*/  ULDC.64 UR4, c[0x0][0xba0] ;  /* 0x0002e80000047ab9 */ /* 0x000fe40000000a00 */
[----:B------:R-:W-:-:S04]  /*2d600*/  IMAD R3, R11, UR4, RZ ;  /* 0x000000040b037c24 */ /* 0x000fc8000f8e02ff */
[C---:B------:R-:W-:Y:S02]  /*2d610*/  IMAD R5, R0.reuse, UR5, R3 ;  /* 0x0000000500057c24 */ /* 0x040fe4000f8e0203 */
[----:B------:R-:W-:Y:S01]  /*2d620*/  IMAD.WIDE.U32 R2, R0, UR4, RZ ;  /* 0x0000000400027c25 */ /* 0x000fe2000f8e00ff */
[----:B------:R-:W-:-:S03]  /*2d630*/  ULDC.64 UR4, c[0x0][0xbe8] ;  /* 0x0002fa0000047ab9 */ /* 0x000fc60000000a00 */
[----:B------:R-:W-:Y:S02]  /*2d640*/  IMAD.IADD R3, R3, 0x1, R5 ;  /* 0x0000000103037824 */ /* 0x000fe400078e0205 */
[----:B------:R-:W-:-:S04]  /*2d650*/  IMAD.WIDE.U32 R2, R217, UR4, R2 ;  /* 0x00000004d9027c25 */ /* 0x000fc8000f8e0002 */
[----:B-----5:R-:W-:Y:S02]  /*2d660*/  IMAD R7, R4, 0x20, R223 ;  /* 0x0000002004077824 */ /* 0x020fe400078e02df */
[----:B------:R-:W-:Y:S02]  /*2d670*/  IMAD R4, R10, UR4, RZ ;  /* 0x000000040a047c24 */ /* 0x000fe4000f8e02ff */
[----:B------:R-:W-:Y:S02]  /*2d680*/  IMAD.IADD R9, R216, 0x1, R7 ;  /* 0x00000001d8097824 */ /* 0x000fe400078e0207 */
[----:B------:R-:W-:Y:S01]  /*2d690*/  IMAD R7, R217, UR5, R4 ;  /* 0x00000005d9077c24 */ /* 0x000fe2000f8e0204 */
[----:B------:R-:W-:Y:S01]  /*2d6a0*/  ULDC.64 UR4, c[0x0][0xbf0] ;  /* 0x0002fc0000047ab9 */ /* 0x000fe20000000a00 */
[----:B--2---:R-:W-:-:S04]  /*2d6b0*/  @P2 IMAD.HI.U32 R0, R9, R16, RZ ;  /* 0x0000001009002227 */ /* 0x004fc800078e00ff */
        /* <DEDUP_REMOVED lines=9> */
[----:B------:R-:W-:Y:S02]  /*2d750*/  IMAD R0, R0, UR4, RZ ;  /* 0x0000000400007c24 */ /* 0x000fe4000f8e02ff */
[----:B------:R-:W-:Y:S02]  /*2d760*/  IMAD.IADD R3, R3, 0x1, R7 ;  /* 0x0000000103037824 */ /* 0x000fe400078e0207 */
[----:B------:R-:W-:Y:S02]  /*2d770*/  IMAD R7, R17, R4, R9 ;  /* 0x0000000411077224 */ /* 0x000fe400078e0209 */
[C---:B------:R-:W-:Y:S02]  /*2d780*/  IMAD R9, R5.reuse, UR5, R0 ;  /* 0x0000000505097c24 */ /* 0x040fe4000f8e0200 */
[----:B------:R-:W-:Y:S01]  /*2d790*/  IMAD.WIDE.U32 R2, R5, UR4, R2 ;  /* 0x0000000405027c25 */ /* 0x000fe2000f8e0002 */
        /* <DEDUP_REMOVED lines=14> */
.L_x_13303:
        /* <DEDUP_REMOVED lines=12> */
[----:B--2---:R-:W-:Y:S02]  /*2d940*/  @!P3 LEA.HI.X R5, R186, R0, R222, 0x1, P5 ;  /* 0x00000000ba05b211 */ /* 0x004fe400028f0cde */
        /* <DEDUP_REMOVED lines=9> */
.L_x_13095:
[----:B------:R-:W-:Y:S05]  /*2d9e0*/  BSYNC B1 ;  /* 0x0000000000017941 */ /* 0x000fea0003800000 */
.L_x_13094:
[----:B------:R-:W-:-:S03]  /*2d9f0*/  UMOV UR4, 0xffffffff ;  /* 0xffffffff00047882 */ /* 0x000fc60000000000 */
[----:B------:R-:W-:Y:S05]  /*2da00*/  BRA.DIV UR4, `(.L_x_13096) ;  /* 0x0000009a04487947 */ /* 0x000fea000b800000 */
[----:B--2---:R2:W0:Y:S04]  /*2da10*/  SHFL.IDX PT, R0, R3, 0x1, 0x181f ;  /* 0x00381f0003007f89 */ /* 0x00442800000e0000 */
[----:B---3--:R2:W3:Y:S02]  /*2da20*/  SHFL.IDX PT, R14, R2, 0x1, 0x181f ;  /* 0x00381f00020e7f89 */ /* 0x0084e400000e0000 */
.L_x_13307:
        /* <DEDUP_REMOVED lines=21> */
.L_x_13098:
[----:B------:R-:W-:Y:S05]  /*2db80*/  BSYNC B1 ;  /* 0x0000000000017941 */ /* 0x000fea0003800000 */
.L_x_13097:
[----:B------:R-:W-:-:S03]  /*2db90*/  UMOV UR4, 0xffffffff ;  /* 0xffffffff00047882 */ /* 0x000fc60000000000 */
[----:B------:R-:W-:Y:S05]  /*2dba0*/  BRA.DIV UR4, `(.L_x_13099) ;  /* 0x0000009a04287947 */ /* 0x000fea000b800000 */
[----:B0-----:R0:W0:Y:S04]  /*2dbb0*/  SHFL.IDX PT, R0, R3, 0x2, 0x181f ;  /* 0x00581f0003007f89 */ /* 0x00102800000e0000 */
[----:B---3--:R3:W0:Y:S02]  /*2dbc0*/  SHFL.IDX PT, R14, R2, 0x2, 0x181f ;  /* 0x00581f00020e7f89 */ /* 0x00862400000e0000 */
.L_x_13311:
        /* <DEDUP_REMOVED lines=21> */
.L_x_13101:
[----:B------:R-:W-:Y:S05]  /*2dd20*/  BSYNC B1 ;  /* 0x0000000000017941 */ /* 0x000fea0003800000 */
.L_x_13100:
[----:B------:R-:W-:-:S03]  /*2dd30*/  UMOV UR4, 0xffffffff ;  /* 0xffffffff00047882 */ /* 0x000fc60000000000 */
[----:B------:R-:W-:Y:S05]  /*2dd40*/  BRA.DIV UR4, `(.L_x_13102) ;  /* 0x0000009a04087947 */ /* 0x000fea000b800000 */
[----:B0-----:R0:W0:Y:S04]  /*2dd50*/  SHFL.IDX PT, R0, R3, 0x3, 0x181f ;  /* 0x00781f0003007f89 */ /* 0x00102800000e0000 */
[----:B------:R0:W0:Y:S02]  /*2dd60*/  SHFL.IDX PT, R14, R2, 0x3, 0x181f ;  /* 0x00781f00020e7f89 */ /* 0x00002400000e0000 */
.L_x_13315:
[----:B0-23--:R-:W-:-:S05]  /*2dd70*/  VIADD R2, R216, 0x60 ;  /* 0x00000060d8027836 */ /* 0x00dfca0000000000 */
        /* <DEDUP_REMOVED lines=19> */
.L_x_13089:
[----:B------:R-:W-:Y:S05]  /*2deb0*/  BSYNC B0 ;  /* 0x0000000000007941 */ /* 0x000fea0003800000 */
.L_x_13080:
[----:B------:R-:W-:Y:S02]  /*2dec0*/  ULDC UR4, c[0x0][0xd3c] ;  /* 0x00034f0000047ab9 */ /* 0x000fe40000000800 */
[----:B-1----:R-:W-:-:S13]  /*2ded0*/  ISETP.GE.AND P0, PT, R127, UR4, PT ;  /* 0x000000047f007c0c */ /* 0x002fda000bf06270 */
[----:B------:R-:W-:Y:S05]  /*2dee0*/  @!P0 BRA `(.L_x_13103) ;  /* 0xfffffd3000e08947 */ /* 0x000fea000383ffff */
[----:B------:R-:W-:Y:S05]  /*2def0*/  BRA `(.L_x_12873) ;  /* 0x0000007c00bc7947 */ /* 0x000fea0003800000 */
.L_x_12871:
        /* <DEDUP_REMOVED lines=16> */
.L_x_13104:
        /* <DEDUP_REMOVED lines=42> */
.L_x_13110:
        /* <DEDUP_REMOVED lines=12> */
.L_x_13109:
[----:B------:R-:W-:Y:S05]  /*2e360*/  BSYNC B0 ;  /* 0x0000000000007941 */ /* 0x000fea0003800000 */
.L_x_13108:
        /* <DEDUP_REMOVED lines=20> */
.L_x_13106:
        /* <DEDUP_REMOVED lines=20> */
.L_x_13111:
[----:B-1----:R-:W-:Y:S01]  /*2e5f0*/  IADD3 R2, RZ, -R3, RZ ;  /* 0x80000003ff027210 */ /* 0x002fe20007ffe0ff */
[----:B---3--:R-:W-:-:S04]  /*2e600*/  IMAD R16, R16, UR5, R11 ;  /* 0x0000000510107c24 */ /* 0x008fc8000f8e020b */
        /* <DEDUP_REMOVED lines=57> */
.L_x_13107:
[----:B------:R-:W-:Y:S02]  /*2e9a0*/  IMAD.MOV.U32 R17, RZ, RZ, RZ ;  /* 0x000000ffff117224 */ /* 0x000fe400078e00ff */
[----:B------:R-:W-:Y:S02]  /*2e9b0*/  IMAD.U32 R16, RZ, RZ, UR6 ;  /* 0x00000006ff107e24 */ /* 0x000fe4000f8e00ff */
[----:B------:R-:W-:-:S07]  /*2e9c0*/  IMAD.MOV.U32 R18, RZ, RZ, RZ ;  /* 0x000000ffff127224 */ /* 0x000fce00078e00ff */
.L_x_13112:
[----:B------:R-:W-:-:S13]  /*2e9d0*/  ISETP.NE.AND P0, PT, R5, RZ, PT ;  /* 0x000000ff0500720c */ /* 0x000fda0003f05270 */
[----:B------:R-:W0:Y:S01]  /*2e9e0*/  @!P0 S2R R3, SR_CgaCtaId ;  /* 0x0000000000038919 */ /* 0x000e220000008800 */
[----:B------:R-:W-:-:S04]  /*2e9f0*/  @!P0 MOV R0, 0x400 ;  /* 0x0000040000008802 */ /* 0x000fc80000000f00 */
[----:B0-----:R-:W-:-:S05]  /*2ea00*/  @!P0 LEA R0, R3, R0, 0x18 ;  /* 0x0000000003008211 */ /* 0x001fca00078ec0ff */
[----:B------:R0:W-:Y:S01]  /*2ea10*/  @!P0 STS.128 [R0+0x324d0], R16 ;  /* 0x0324d01000008388 */ /* 0x0001e20000000c00 */
[----:B------:R-:W-:Y:S06]  /*2ea20*/  BAR.ARV 0x5, 0x180 ;  /* 0x0146000000007b1d */ /* 0x000fec0000002000 */
.L_x_13105:
[----:B------:R2:W-:Y:S01]  /*2ea30*/  STL [R1+0x480], RZ ;  /* 0x000480ff01007387 */ /* 0x0005e20000100800 */
[----:B------:R-:W-:Y:S01]  /*2ea40*/  ULDC UR4, c[0x0][0xd3c] ;  /* 0x00034f0000047ab9 */ /* 0x000fe20000000800 */
[----:B------:R-:W-:Y:S01]  /*2ea50*/  IMAD.MOV.U32 R27, RZ, RZ, 0x1 ;  /* 0x00000001ff1b7424 */ /* 0x000fe200078e00ff */
[----:B-1----:R-:W-:Y:S01]  /*2ea60*/  ISETP.GE.AND P0, PT, R19, UR4, PT ;  /* 0x0000000413007c0c */ /* 0x002fe2000bf06270 */
[----:B------:R-:W-:-:S12]  /*2ea70*/  IMAD.MOV.U32 R25, RZ, RZ, RZ ;  /* 0x000000ffff197224 */ /* 0x000fd800078e00ff */
[----:B--2---:R-:W-:Y:S05]  /*2ea80*/  @P0 BRA `(.L_x_13113) ;  /* 0x0000006c00fc0947 */ /* 0x004fea0003800000 */
[----:B------:R-:W0:Y:S01]  /*2ea90*/  S2R R5, SR_TID.X ;  /* 0x0000000000057919 */ /* 0x000e220000002100 */
[----:B------:R-:W1:Y:S01]  /*2eaa0*/  S2UR UR5, SR_CgaCtaId ;  /* 0x00000000000579c3 */ /* 0x000e620000008800 */
        /* <DEDUP_REMOVED lines=9> */
[----:B-1----:R-:W-:-:S06]  /*2eb40*/  ULEA UR4, UR5, UR4, 0x18 ;  /* 0x0000000405047291 */ /* 0x002fcc000f8ec03f */
[----:B------:R-:W-:Y:S01]  /*2eb50*/  IMAD.U32 R23, RZ, RZ, UR4 ;  /* 0x00000004ff177e24 */ /* 0x000fe2000f8e00ff */
[C---:B0-----:R-:W-:Y:S02]  /*2eb60*/  SHF.L.U32 R0, R5.reuse, 0x3, RZ ;  /* 0x0000000305007819 */ /* 0x041fe400000006ff */
[C---:B------:R-:W-:Y:S02]  /*2eb70*/  LOP3.LUT R4, R5.reuse, 0x7f, RZ, 0xc0, !PT ;  /* 0x0000007f05047812 */ /* 0x040fe400078ec0ff */
[C---:B------:R-:W-:Y:S02]  /*2eb80*/  LOP3.LUT R2, R0.reuse, 0x1f8, RZ, 0xc0, !PT ;  /* 0x000001f800027812 */ /* 0x040fe400078ec0ff */
[----:B------:R-:W-:Y:S01]  /*2eb90*/  LOP3.LUT R0, R0, 0x38, RZ, 0xc0, !PT ;  /* 0x0000003800007812 */ /* 0x000fe200078ec0ff */
[----:B------:R-:W-:Y:S01]  /*2eba0*/  IMAD.SHL.U32 R32, R4, 0x8, RZ ;  /* 0x0000000804207824 */ /* 0x000fe200078e00ff */
[----:B------:R-:W-:Y:S01]  /*2ebb0*/  LOP3.LUT R3, R2, 0x38, R5, 0x78, !PT ;  /* 0x0000003802037812 */ /* 0x000fe200078e7805 */
[----:B------:R-:W-:-:S03]  /*2ebc0*/  IMAD.SHL.U32 R2, R5, 0x10, RZ ;  /* 0x0000001005027824 */ /* 0x000fc600078e00ff */
[----:B------:R-:W-:Y:S02]  /*2ebd0*/  LOP3.LUT R32, R3, 0x200, R32, 0xf8, !PT ;  /* 0x0000020003207812 */ /* 0x000fe400078ef820 */
[----:B------:R-:W-:-:S03]  /*2ebe0*/  SHF.R.U32.HI R3, RZ, 0x3, R4 ;  /* 0x00000003ff037819 */ /* 0x000fc60000011604 */
[----:B------:R-:W-:Y:S01]  /*2ebf0*/  IMAD R26, R32, 0x2, R23 ;  /* 0x00000002201a7824 */ /* 0x000fe200078e0217 */
[----:B------:R-:W-:Y:S02]  /*2ec00*/  LOP3.LUT R2, R3, 0x70, R2, 0xf8, !PT ;  /* 0x0000007003027812 */ /* 0x000fe400078ef802 */
[C---:B------:R-:W-:Y:S02]  /*2ec10*/  LOP3.LUT R3, R0.reuse, 0x40, RZ, 0xfc, !PT ;  /* 0x0000004000037812 */ /* 0x040fe400078efcff */
[C---:B------:R-:W-:Y:S02]  /*2ec20*/  LOP3.LUT R2, R0.reuse, 0x80, RZ, 0xfc, !PT ;  /* 0x0000008000027812 */ /* 0x040fe400078efcff */
[----:B--2---:R-:W-:-:S07]  /*2ec30*/  LOP3.LUT R0, R0, 0xc0, RZ, 0xfc, !PT ;  /* 0x000000c000007812 */ /* 0x004fce00078efcff */
.L_x_13234:
[----:B------:R-:W-:Y:S05]  /*2ec40*/  YIELD ;  /* 0x0000000000007946 */ /* 0x000fea0003800000 */
[----:B------:R-:W-:Y:S01]  /*2ec50*/  ULDC.64 UR4, c[0x0][0xb20] ;  /* 0x0002c80000047ab9 */ /* 0x000fe20000000a00 */
[----:B------:R-:W-:Y:S01]  /*2ec60*/  IMAD.MOV.U32 R33, RZ, RZ, RZ ;  /* 0x000000ffff217224 */ /* 0x000fe200078e00ff */
[----:B------:R-:W-:Y:S01]  /*2ec70*/  ISETP.NE.U32.AND P0, PT, RZ, UR4, PT ;  /* 0x00000004ff007c0c */ /* 0x000fe2000bf05070 */
[----:B--23--:R-:W0:Y:S01]  /*2ec80*/  LDC.64 R4, c[0x0][0xaf8] ;  /* 0x0002be00ff047b82 */ /* 0x00ce220000000a00 */
        /* <DEDUP_REMOVED lines=44> */
.L_x_13114:
        /* <DEDUP_REMOVED lines=8> */
.L_x_13115:
        /* <DEDUP_REMOVED lines=9> */
.L_x_13116:
[----:B--2---:R-:W2:Y:S01]  /*2f060*/  @P1 LDG.E R5, desc[UR44][R2.64] ;  /* 0x0000002c02051981 */ /* 0x004ea2000c1e1900 */
[----:B------:R-:W3:Y:S03]  /*2f070*/  LDC R7, c[0x0][0x448] ;  /* 0x00011200ff077b82 */ /* 0x000ee60000000800 */
[----:B------:R4:W2:Y:S01]  /*2f080*/  @P1 LDG.E R4, desc[UR44][R2.64+0x4] ;  /* 0x0000042c02041981 */ /* 0x0008a2000c1e1900 */
[----:B------:R-:W-:Y:S02]  /*2f090*/  IMAD.SHL.U32 R36, R17, 0x80, RZ ;  /* 0x0000008011247824 */ /* 0x000fe400078e00ff */
[----:B-----5:R-:W-:Y:S02]  /*2f0a0*/  IMAD.IADD R10, R10, 0x1, -R33 ;  /* 0x000000010a0a7824 */ /* 0x020fe400078e0a21 */
[----:B----4-:R-:W4:Y:S01]  /*2f0b0*/  LDC.64 R2, c[0x0][0xad8] ;  /* 0x0002b600ff027b82 */ /* 0x010f220000000a00 */
[----:B---3--:R-:W-:Y:S01]  /*2f0c0*/  ISETP.NE.AND P2, PT, R7, 0x1, PT ;  /* 0x000000010700780c */ /* 0x008fe20003f45270 */
[----:B------:R-:W-:-:S12]  /*2f0d0*/  VIADD R7, R36, 0x7f ;  /* 0x0000007f24077836 */ /* 0x000fd80000000000 */
[----:B0-----:R-:W0:Y:S01]  /*2f0e0*/  @P2 LDC R8, c[0x0][0x44c] ;  /* 0x00011300ff082b82 */ /* 0x001e220000000800 */
[----:B----4-:R-:W-:-:S07]  /*2f0f0*/  ISETP.GE.AND P3, PT, R3, 0x1, PT ;  /* 0x000000010300780c */ /* 0x010fce0003f66270 */
[----:B------:R-:W3:Y:S01]  /*2f100*/  @P2 LDC R9, c[0x0][0x450] ;  /* 0x00011400ff092b82 */ /* 0x000ee20000000800 */
[----:B--2---:R-:W-:Y:S02]  /*2f110*/  @P1 IMAD.IADD R6, R4, 0x1, -R5 ;  /* 0x0000000104061824 */ /* 0x004fe400078e0a05 */
[----:B0-----:R-:W-:-:S04]  /*2f120*/  @P2 IMAD.HI.U32 R4, R7, R8, RZ ;  /* 0x0000000807042227 */ /* 0x001fc800078e00ff */
[----:B------:R-:W-:Y:S01]  /*2f130*/  IMAD.IADD R17, R10, 0x1, R6 ;  /* 0x000000010a117824 */ /* 0x000fe200078e0206 */
[----:B---3--:R-:W-:-:S03]  /*2f140*/  @P2 SHF.R.U32.HI R7, RZ, R9, R4 ;  /* 0x00000009ff072219 */ /* 0x008fc60000011604 */
[C---:B------:R-:W-:Y:S01]  /*2f150*/  VIADD R4, R17.reuse, 0x5f ;  /* 0x0000005f11047836 */ /* 0x040fe20000000000 */
[----:B------:R-:W-:-:S03]  /*2f160*/  IADD3 R8, R17, 0x1, -R13 ;  /* 0x0000000111087810 */ /* 0x000fc60007ffe80d */
[----:B------:R-:W-:-:S04]  /*2f170*/  IMAD.HI R4, R4, 0x2aaaaaab, RZ ;  /* 0x2aaaaaab04047827 */ /* 0x000fc800078e02ff */
[----:B------:R-:W-:Y:S01]  /*2f180*/  IMAD.IADD R7, R8, 0x1, R7 ;  /* 0x0000000108077824 */ /* 0x000fe200078e0207 */
[----:B------:R-:W-:-:S03]  /*2f190*/  SHF.R.U32.HI R9, RZ, 0x1f, R4 ;  /* 0x0000001fff097819 */ /* 0x000fc60000011604 */
[----:B------:R-:W-:Y:S01]  /*2f1a0*/  IMAD.IADD R2, R7, 0x1, R2 ;  /* 0x0000000107027824 */ /* 0x000fe200078e0202 */
[----:B------:R-:W-:Y:S01]  /*2f1b0*/  LEA.HI.SX32 R9, R4, R9, 0x1c ;  /* 0x0000000904097211 */ /* 0x000fe200078fe2ff */
        /* <DEDUP_REMOVED lines=12> */
.L_x_13119:
[----:B------:R-:W-:-:S13]  /*2f280*/  ISETP.NE.AND P0, PT, R3, 0x1, PT ;  /* 0x000000010300780c */ /* 0x000fda0003f05270 */
[----:B------:R-:W0:Y:S02]  /*2f290*/  @P0 LDC.64 R4, c[0x0][0xae0] ;  /* 0x0002b800ff040b82 */ /* 0x000e240000000a00 */
[----:B0-----:R-:W-:-:S05]  /*2f2a0*/  @P0 IMAD.HI.U32 R4, R11, R4, RZ ;  /* 0x000000040b040227 */ /* 0x001fca00078e00ff */
[----:B------:R-:W-:-:S07]  /*2f2b0*/  @P0 SHF.R.U32.HI R11, RZ, R5, R4 ;  /* 0x00000005ff0b0219 */ /* 0x000fce0000011604 */
.L_x_13120:
[----:B------:R-:W-:Y:S05]  /*2f2c0*/  BSYNC B0 ;  /* 0x0000000000007941 */ /* 0x000fea0003800000 */
.L_x_13118:
[----:B------:R-:W-:-:S05]  /*2f2d0*/  IMAD R11, R11, R3, R3 ;  /* 0x000000030b0b7224 */ /* 0x000fca00078e0203 */
[----:B------:R-:W-:-:S07]  /*2f2e0*/  VIMNMX R2, R2, R11, PT ;  /* 0x0000000b02027248 */ /* 0x000fce0003fe0100 */
.L_x_13117:
[----:B------:R-:W0:Y:S01]  /*2f2f0*/  @P2 LDC R5, c[0x0][0x44c] ;  /* 0x00011300ff052b82 */ /* 0x000e220000000800 */
[----:B------:R-:W-:Y:S01]  /*2f300*/  IMAD.MOV.U32 R4, RZ, RZ, R36 ;  /* 0x000000ffff047224 */ /* 0x000fe200078e0024 */
[----:B------:R-:W-:Y:S01]  /*2f310*/  ULDC UR4, c[0x0][0xad4] ;  /* 0x0002b50000047ab9 */ /* 0x000fe20000000800 */
[----:B------:R-:W-:-:S05]  /*2f320*/  IMAD.IADD R7, R17, 0x1, -R13 ;  /* 0x0000000111077824 */ /* 0x000fca00078e0a0d */
[----:B------:R-:W2:Y:S01]  /*2f330*/  @P2 LDC R12, c[0x0][0x450] ;  /* 0x00011400ff0c2b82 */ /* 0x000ea20000000800 */
        /* <DEDUP_REMOVED lines=15> */
.L_x_13123:
[----:B------:R-:W-:-:S13]  /*2f430*/  ISETP.NE.AND P0, PT, R3, 0x1, PT ;  /* 0x000000010300780c */ /* 0x000fda0003f05270 */
[----:B------:R-:W0:Y:S02]  /*2f440*/  @P0 LDC.64 R4, c[0x0][0xae0] ;  /* 0x0002b800ff040b82 */ /* 0x000e240000000a00 */
[----:B0-----:R-:W-:-:S05]  /*2f450*/  @P0 IMAD.HI.U32 R4, R12, R4, RZ ;  /* 0x000000040c040227 */ /* 0x001fca00078e00ff */
[----:B------:R-:W-:-:S07]  /*2f460*/  @P0 SHF.R.U32.HI R12, RZ, R5, R4 ;  /* 0x00000005ff0c0219 */ /* 0x000fce0000011604 */
.L_x_13124:
[----:B------:R-:W-:Y:S05]  /*2f470*/  BSYNC B0 ;  /* 0x0000000000007941 */ /* 0x000fea0003800000 */
.L_x_13122:
[----:B------:R-:W-:-:S05]  /*2f480*/  IMAD R12, R12, R3, RZ ;  /* 0x000000030c0c7224 */ /* 0x000fca00078e02ff */
[----:B------:R-:W-:-:S07]  /*2f490*/  VIMNMX R11, R11, R12, !PT ;  /* 0x0000000c0b0b7248 */ /* 0x000fce0007fe0100 */
.L_x_13121:
        /* <DEDUP_REMOVED lines=31> */
[----:B------:R0:W2:Y:S02]  /*2f690*/  SHFL.IDX PT, R14, R3, RZ, 0x1f ;  /* 0x00001fff030e7589 */ /* 0x0000a400000e0000 */
.L_x_13318:
[----:B--2---:R-:W-:Y:S02]  /*2f6a0*/  ISETP.NE.AND P0, PT, R14, RZ, PT ;  /* 0x000000ff0e00720c */ /* 0x004fe40003f05270 */
[----:B------:R-:W-:-:S11]  /*2f6b0*/  PLOP3.LUT P6, PT, PT, PT, PT, 0x8, 0x0 ;  /* 0x000000000000781c */ /* 0x000fd60003fce170 */
[----:B------:R-:W-:Y:S05]  /*2f6c0*/  @P0 BRA `(.L_x_13128) ;  /* 0x00000000000c0947 */ /* 0x000fea0003800000 */
[----:B------:R-:W-:-:S03]  /*2f6d0*/  UMOV UR4, 0xffffffff ;  /* 0xffffffff00047882 */ /* 0x000fc60000000000 */
[----:B------:R-:W-:Y:S05]  /*2f6e0*/  BRA.DIV UR4, `(.L_x_13129) ;  /* 0x00000082041c7947 */ /* 0x000fea000b800000 */
[----:B------:R-:W-:-:S13]  /*2f6f0*/  ELECT P6, URZ, PT ;  /* 0x00000000003f782f */ /* 0x000fda00038c0000 */
.L_x_13128:
        /* <DEDUP_REMOVED lines=9> */
.L_x_13321:
[----:B------:R-:W-:Y:S05]  /*2f790*/  BSYNC B1 ;  /* 0x0000000000017941 */ /* 0x000fea0003800000 */
.L_x_13130:
[----:B------:R-:W-:Y:S04]  /*2f7a0*/  BSSY B1, `(.L_x_13132) ;  /* 0x000007b000017945 */ /* 0x000fe80003800000 */
[----:B------:R-:W-:Y:S05]  /*2f7b0*/  @!P6 BRA `(.L_x_13133) ;  /* 0x0000000400e4e947 */ /* 0x000fea0003800000 */
[----:B------:R-:W2:Y:S01]  /*2f7c0*/  S2R R3, SR_TID.X ;  /* 0x0000000000037919 */ /* 0x000ea20000002100 */
[----:B0-----:R-:W-:Y:S01]  /*2f7d0*/  SHF.L.U32 R6, R28, 0x1f, RZ ;  /* 0x0000001f1c067819 */ /* 0x001fe200000006ff */
[----:B------:R-:W-:Y:S01]  /*2f7e0*/  BSSY B2, `(.L_x_13134) ;  /* 0x0000006000027945 */ /* 0x000fe20003800000 */
[----:B--2---:R-:W-:Y:S01]  /*2f7f0*/  LOP3.LUT R10, R3, 0x7f, RZ, 0xc0, !PT ;  /* 0x0000007f030a7812 */ /* 0x004fe200078ec0ff */
[----:B------:R-:W-:-:S03]  /*2f800*/  IMAD R3, R24, 0x8, R23 ;  /* 0x0000000818037824 */ /* 0x000fc600078e0217 */
[----:B------:R-:W-:Y:S01]  /*2f810*/  ISETP.NE.AND P1, PT, R10, RZ, PT ;  /* 0x000000ff0a00720c */ /* 0x000fe20003f25270 */
[----:B------:R-:W0:Y:S02]  /*2f820*/  SYNCS.PHASECHK.TRANS64.TRYWAIT P0, [R3+URZ+0x324a0], R6 ;  /* 0x0324a006030075a7 */ /* 0x000e24000800017f */
[----:B0-----:R-:W-:Y:S10]  /*2f830*/  @!P0 BRA `(.L_x_13135) ;  /* 0x0000007c00fc8947 */ /* 0x001ff40003800000 */
.L_x_13322:
[----:B------:R-:W-:Y:S05]  /*2f840*/  BSYNC B2 ;  /* 0x0000000000027941 */ /* 0x000fea0003800000 */
.L_x_13134:
[----:B------:R-:W-:Y:S04]  /*2f850*/  BSSY B2, `(.L_x_13136) ;  /* 0x0000009000027945 */ /* 0x000fe80003800000 */
[----:B------:R-:W-:Y:S05]  /*2f860*/  @P1 BRA `(.L_x_13137) ;  /* 0x00000000001c1947 */ /* 0x000fea0003800000 */
[----:B------:R-:W2:Y:S02]  /*2f870*/  S2R R10, SR_TID.X ;  /* 0x00000000000a7919 */ /* 0x000ea40000002100 */
[----:B--2---:R-:W-:Y:S01]  /*2f880*/  LOP3.LUT R11, R10, 0x1f, RZ, 0xc0, !PT ;  /* 0x0000001f0a0b7812 */ /* 0x004fe200078ec0ff */
[----:B------:R-:W-:-:S03]  /*2f890*/  IMAD.MOV.U32 R10, RZ, RZ, 0x3000 ;  /* 0x00003000ff0a7424 */ /* 0x000fc600078e00ff */
[----:B------:R-:W-:Y:S01]  /*2f8a0*/  ISETP.NE.AND P0, PT, R11, RZ, PT ;  /* 0x000000ff0b00720c */ /* 0x000fe20003f05270 */
[----:B------:R2:W-:-:S12]  /*2f8b0*/  SYNCS.ARRIVE.TRANS64 RZ, [R3+URZ+0x32490], R10 ;  /* 0x0324900a03ff79a7 */ /* 0x0005d8000800003f */
[----:B--2---:R-:W-:Y:S05]  /*2f8c0*/  @!P0 BRA `(.L_x_13137) ;  /* 0x0000000000048947 */ /* 0x004fea0003800000 */
[----:B------:R-:W-:Y:S01]  /*2f8d0*/  BPT.TRAP 0x1 ;  /* 0x000000040000795c */ /* 0x000fe20000300000 */
.L_x_13137:
[----:B------:R-:W-:Y:S05]  /*2f8e0*/  BSYNC B2 ;  /* 0x0000000000027941 */ /* 0x000fea0003800000 */
.L_x_13136:
        /* <DEDUP_REMOVED lines=12> */
.L_x_13138:
        /* <DEDUP_REMOVED lines=10> */
[----:B------:R-:W2:Y:S01]  /*2fa50*/  SYNCS.PHASECHK.TRANS64.TRYWAIT P0, [R3+URZ+0x324c0], R6 ;  /* 0x0324c006030075a7 */ /* 0x000ea2000800017f */
[----:B------:R-:W-:Y:S04]  /*2fa60*/  BSSY B2, `(.L_x_13139) ;  /* 0x0000002000027945 */ /* 0x000fe80003800000 */
[----:B--2---:R-:W-:Y:S05]  /*2fa70*/  @!P0 BRA `(.L_x_13140) ;  /* 0x0000007c00808947 */ /* 0x004fea0003800000 */
.L_x_13323:
[----:B------:R-:W-:Y:S05]  /*2fa80*/  BSYNC B2 ;  /* 0x0000000000027941 */ /* 0x000fea0003800000 */
.L_x_13139:
[----:B------:R-:W-:Y:S01]  /*2fa90*/  BSSY B2, `(.L_x_13141) ;  /* 0x000000b000027945 */ /* 0x000fe20003800000 */
[----:B------:R-:W-:Y:S02]  /*2faa0*/  IMAD.MOV.U32 R12, RZ, RZ, 0x0 ;  /* 0x00000000ff0c7424 */ /* 0x000fe400078e00ff */
[----:B-1----:R-:W-:Y:S01]  /*2fab0*/  IMAD.MOV.U32 R13, RZ, RZ, 0x12f00000 ;  /* 0x12f00000ff0d7424 */ /* 0x002fe200078e00ff */
[----:B------:R-:W-:Y:S06]  /*2fac0*/  @P1 BRA `(.L_x_13142) ;  /* 0x00000000001c1947 */ /* 0x000fec0003800000 */
[----:B------:R-:W1:Y:S01]  /*2fad0*/  S2R R11, SR_TID.X ;  /* 0x00000000000b7919 */ /* 0x000e620000002100 */
[----:B0-2---:R-:W-:-:S04]  /*2fae0*/  IMAD.MOV.U32 R6, RZ, RZ, 0xc000 ;  /* 0x0000c000ff067424 */ /* 0x005fc800078e00ff */
[----:B------:R3:W-:Y:S01]  /*2faf0*/  SYNCS.ARRIVE.TRANS64 RZ, [R3+URZ+0x324b0], R6 ;  /* 0x0324b00603ff79a7 */ /* 0x0007e2000800003f */
[----:B-1----:R-:W-:-:S04]  /*2fb00*/  LOP3.LUT R11, R11, 0x1f, RZ, 0xc0, !PT ;  /* 0x0000001f0b0b7812 */ /* 0x002fc800078ec0ff */
[----:B------:R-:W-:-:S13]  /*2fb10*/  ISETP.NE.AND P0, PT, R11, RZ, PT ;  /* 0x000000ff0b00720c */ /* 0x000fda0003f05270 */
[----:B---3--:R-:W-:Y:S05]  /*2fb20*/  @!P0 BRA `(.L_x_13142) ;  /* 0x0000000000048947 */ /* 0x008fea0003800000 */
[----:B------:R-:W-:Y:S01]  /*2fb30*/  BPT.TRAP 0x1 ;  /* 0x000000040000795c */ /* 0x000fe20000300000 */
.L_x_13142:
[----:B------:R-:W-:Y:S05]  /*2fb40*/  BSYNC B2 ;  /* 0x0000000000027941 */ /* 0x000fea0003800000 */
.L_x_13141:
[----:B------:R-:W-:Y:S01]  /*2fb50*/  R2UR UR10, R14 ;  /* 0x000000000e0a72ca */ /* 0x000fe200000e0000 */
[----:B0-2---:R-:W-:Y:S01]  /*2fb60*/  IMAD R6, R24, 0xc000, R23 ;  /* 0x0000c00018067824 */ /* 0x005fe200078e0217 */
[----:B------:R-:W-:Y:S01]  /*2fb70*/  R2UR UR6, R12 ;  /* 0x000000000c0672ca */ /* 0x000fe200000e0000 */
[----:B------:R-:W-:Y:S01]  /*2fb80*/  UIADD3 UR4, UP0, UR42, 0x670, URZ ;  /* 0x000006702a047890 */ /* 0x000fe2000ff1e03f */
[----:B------:R-:W-:Y:S01]  /*2fb90*/  R2UR UR7, R13 ;  /* 0x000000000d0772ca */ /* 0x000fe200000e0000 */
[----:B------:R-:W-:Y:S01]  /*2fba0*/  VIADD R3, R3, 0x324b0 ;  /* 0x000324b003037836 */ /* 0x000fe20000000000 */
[----:B------:R-:W-:Y:S01]  /*2fbb0*/  PLOP3.LUT P0, PT, PT, PT, PT, 0x80, 0x0 ;  /* 0x000000000000781c */ /* 0x000fe20003f0f070 */
[----:B------:R-:W-:Y:S01]  /*2fbc0*/  VIADD R11, R6, 0x400 ;  /* 0x00000400060b7836 */ /* 0x000fe20000000000 */
[----:B------:R-:W-:-:S12]  /*2fbd0*/  UIADD3.X UR5, URZ, UR43, URZ, UP0, !UPT ;  /* 0x0000002b3f057290 */ /* 0x000fd800087fe43f */
.L_x_13143:
        /* <DEDUP_REMOVED lines=15> */
.L_x_13144:
        /* <DEDUP_REMOVED lines=15> */
.L_x_13145:
        /* <DEDUP_REMOVED lines=15> */
.L_x_13146:
        /* <DEDUP_REMOVED lines=10> */
.L_x_13133:
[----:B------:R-:W-:Y:S05]  /*2ff50*/  BSYNC B1 ;  /* 0x0000000000017941 */ /* 0x000fea0003800000 */
.L_x_13132:
        /* <DEDUP_REMOVED lines=9> */
.L_x_13162:
[----:B------:R-:W-:Y:S05]  /*2fff0*/  YIELD ;  /* 0x0000000000007946 */ /* 0x000fea0003800000 */
[----:B------:R-:W-:Y:S04]  /*30000*/  BSSY B1, `(.L_x_13147) ;  /* 0x000007a000017945 */ /* 0x000fe80003800000 */
[----:B------:R-:W-:Y:S05]  /*30010*/  @!P6 BRA `(.L_x_13148) ;  /* 0x0000000400e0e947 */ /* 0x000fea0003800000 */
[----:B------:R-:W2:Y:S01]  /*30020*/  S2R R2, SR_TID.X ;  /* 0x0000000000027919 */ /* 0x000ea20000002100 */
[----:B------:R-:W-:Y:S01]  /*30030*/  IMAD R10, R24, 0x8, R23 ;  /* 0x00000008180a7824 */ /* 0x000fe200078e0217 */
[----:B------:R-:W-:Y:S01]  /*30040*/  BSSY B2, `(.L_x_13149) ;  /* 0x0000006000027945 */ /* 0x000fe20003800000 */
[----:B--2---:R-:W-:Y:S02]  /*30050*/  LOP3.LUT R3, R2, 0x7f, RZ, 0xc0, !PT ;  /* 0x0000007f02037812 */ /* 0x004fe400078ec0ff */
[----:B------:R-:W-:Y:S02]  /*30060*/  SHF.L.U32 R2, R28, 0x1f, RZ ;  /* 0x0000001f1c027819 */ /* 0x000fe400000006ff */
[----:B------:R-:W-:Y:S02]  /*30070*/  ISETP.NE.AND P2, PT, R3, RZ, PT ;  /* 0x000000ff0300720c */ /* 0x000fe40003f45270 */
[----:B------:R-:W2:Y:S02]  /*30080*/  SYNCS.PHASECHK.TRANS64.TRYWAIT P1, [R10+URZ+0x324a0], R2 ;  /* 0x0324a0020a0075a7 */ /* 0x000ea4000802017f */
[----:B--2---:R-:W-:Y:S09]  /*30090*/  @!P1 BRA `(.L_x_13150) ;  /* 0x00000078000c9947 */ /* 0x004ff20003800000 */
.L_x_13324:
[----:B------:R-:W-:Y:S05]  /*300a0*/  BSYNC B2 ;  /* 0x0000000000027941 */ /* 0x000fea0003800000 */
.L_x_13149:
[----:B------:R-:W-:Y:S04]  /*300b0*/  BSSY B2, `(.L_x_13151) ;  /* 0x0000009000027945 */ /* 0x000fe80003800000 */
[----:B------:R-:W-:Y:S05]  /*300c0*/  @P2 BRA `(.L_x_13152) ;  /* 0x00000000001c2947 */ /* 0x000fea0003800000 */
[----:B------:R-:W0:Y:S02]  /*300d0*/  S2R R3, SR_TID.X ;  /* 0x0000000000037919 */ /* 0x000e240000002100 */
[----:B0-----:R-:W-:Y:S01]  /*300e0*/  LOP3.LUT R6, R3, 0x1f, RZ, 0xc0, !PT ;  /* 0x0000001f03067812 */ /* 0x001fe200078ec0ff */
[----:B------:R-:W-:-:S03]  /*300f0*/  IMAD.MOV.U32 R3, RZ, RZ, 0x3000 ;  /* 0x00003000ff037424 */ /* 0x000fc600078e00ff */
[----:B------:R-:W-:Y:S01]  /*30100*/  ISETP.NE.AND P1, PT, R6, RZ, PT ;  /* 0x000000ff0600720c */ /* 0x000fe20003f25270 */
[----:B------:R3:W-:-:S12]  /*30110*/  SYNCS.ARRIVE.TRANS64 RZ, [R10+URZ+0x32490], R3 ;  /* 0x032490030aff79a7 */ /* 0x0007d8000800003f */
[----:B---3--:R-:W-:Y:S05]  /*30120*/  @!P1 BRA `(.L_x_13152) ;  /* 0x0000000000049947 */ /* 0x008fea0003800000 */
[----:B------:R-:W-:Y:S01]  /*30130*/  BPT.TRAP 0x1 ;  /* 0x000000040000795c */ /* 0x000fe20000300000 */
.L_x_13152:
[----:B------:R-:W-:Y:S05]  /*30140*/  BSYNC B2 ;  /* 0x0000000000027941 */ /* 0x000fea0003800000 */
.L_x_13151:
[----:B0-----:R-:W-:Y:S01]  /*30150*/  IMAD.MOV.U32 R6, RZ, RZ, RZ ;  /* 0x000000ffff067224 */ /* 0x001fe200078e00ff */
        /* <DEDUP_REMOVED lines=10> */
.L_x_13153:
        /* <DEDUP_REMOVED lines=13> */
.L_x_13325:
[----:B------:R-:W-:Y:S05]  /*302d0*/  BSYNC B2 ;  /* 0x0000000000027941 */ /* 0x000fea0003800000 */
.L_x_13154:
[----:B------:R-:W-:Y:S01]  /*302e0*/  BSSY B2, `(.L_x_13156) ;  /* 0x000000b000027945 */ /* 0x000fe20003800000 */
[----:B0-2---:R-:W-:Y:S01]  /*302f0*/  MOV R2, 0x0 ;  /* 0x0000000000027802 */ /* 0x005fe20000000f00 */
[----:B------:R-:W-:Y:S02]  /*30300*/  IMAD.MOV.U32 R3, RZ, RZ, 0x12f00000 ;  /* 0x12f00000ff037424 */ /* 0x000fe400078e00ff */
[----:B------:R-:W-:Y:S05]  /*30310*/  @P2 BRA `(.L_x_13157) ;  /* 0x00000000001c2947 */ /* 0x000fea0003800000 */
[----:B------:R-:W0:Y:S02]  /*30320*/  S2R R13, SR_TID.X ;  /* 0x00000000000d7919 */ /* 0x000e240000002100 */
[----:B0-----:R-:W-:Y:S01]  /*30330*/  LOP3.LUT R14, R13, 0x1f, RZ, 0xc0, !PT ;  /* 0x0000001f0d0e7812 */ /* 0x001fe200078ec0ff */
[----:B------:R-:W-:-:S03]  /*30340*/  IMAD.MOV.U32 R13, RZ, RZ, 0xc000 ;  /* 0x0000c000ff0d7424 */ /* 0x000fc600078e00ff */
[----:B------:R-:W-:Y:S01]  /*30350*/  ISETP.NE.AND P1, PT, R14, RZ, PT ;  /* 0x000000ff0e00720c */ /* 0x000fe20003f25270 */
[----:B------:R0:W-:-:S12]  /*30360*/  SYNCS.ARRIVE.TRANS64 RZ, [R10+URZ+0x324b0], R13 ;  /* 0x0324b00d0aff79a7 */ /* 0x0001d8000800003f */
[----:B0-----:R-:W-:Y:S05]  /*30370*/  @!P1 BRA `(.L_x_13157) ;  /* 0x0000000000049947 */ /* 0x001fea0003800000 */
[----:B------:R-:W-:Y:S01]  /*30380*/  BPT.TRAP 0x1 ;  /* 0x000000040000795c */ /* 0x000fe20000300000 */
.L_x_13157:
[----:B------:R-:W-:Y:S05]  /*30390*/  BSYNC B2 ;  /* 0x0000000000027941 */ /* 0x000fea0003800000 */
.L_x_13156:
        /* <DEDUP_REMOVED lines=9> */
.L_x_13158:
        /* <DEDUP_REMOVED lines=15> */
.L_x_13159:
        /* <DEDUP_REMOVED lines=15> */
.L_x_13160:
        /* <DEDUP_REMOVED lines=15> */
.L_x_13161:
        /* <DEDUP_REMOVED lines=10> */
.L_x_13148:
[----:B------:R-:W-:Y:S05]  /*307a0*/  BSYNC B1 ;  /* 0x0000000000017941 */ /* 0x000fea0003800000 */
.L_x_13147:
        /* <DEDUP_REMOVED lines=8> */
.L_x_13126:
[----:B------:R-:W-:Y:S05]  /*30830*/  BSYNC B0 ;  /* 0x0000000000007941 */ /* 0x000fea0003800000 */
.L_x_13125:
[----:B------:R-:W2:Y:S01]  /*30840*/  LDC R0, c[0x0][0x448] ;  /* 0x00011200ff007b82 */ /* 0x000ea20000000800 */
[----:B------:R-:W-:Y:S01]  /*30850*/  VIADD R5, R36, 0x7f ;  /* 0x0000007f24057836 */ /* 0x000fe20000000000 */
[----:B------:R-:W-:Y:S06]  /*30860*/  @!P0 WARPSYNC.ALL ;  /* 0x0000000000008948 */ /* 0x000fec0003800000 */
[----:B------:R-:W3:Y:S08]  /*30870*/  LDC.64 R2, c[0x0][0xad8] ;  /* 0x0002b600ff027b82 */ /* 0x000ef00000000a00 */
[----:B------:R-:W-:Y:S01]  /*30880*/  @!P0 BAR.SYNC.DEFER_BLOCKING 0xc, 0x180 ;  /* 0x0306000000008b1d */ /* 0x000fe20000010000 */
[----:B--2---:R-:W-:-:S02]  /*30890*/  ISETP.NE.AND P1, PT, R0, 0x1, PT ;  /* 0x000000010000780c */ /* 0x004fc40003f25270 */
[----:B---3--:R-:W-:-:S11]  /*308a0*/  ISETP.GE.AND P2, PT, R3, 0x1, PT ;  /* 0x000000010300780c */ /* 0x008fd60003f46270 */
[----:B------:R-:W2:Y:S08]  /*308b0*/  @P1 LDC R0, c[0x0][0x44c] ;  /* 0x00011300ff001b82 */ /* 0x000eb00000000800 */
[----:B------:R-:W3:Y:S01]  /*308c0*/  @P1 LDC R11, c[0x0][0x450] ;  /* 0x00011400ff0b1b82 */ /* 0x000ee20000000800 */
[----:B--2---:R-:W-:-:S05]  /*308d0*/  @P1 IMAD.HI.U32 R0, R5, R0, RZ ;  /* 0x0000000005001227 */ /* 0x004fca00078e00ff */
        /* <DEDUP_REMOVED lines=10> */
[----:B------:R-:W2:Y:S02]  /*30980*/  @P0 LDC.64 R4, c[0x0][0xae0] ;  /* 0x0002b800ff040b82 */ /* 0x000ea40000000a00 */
[----:B--2---:R-:W-:-:S05]  /*30990*/  @P0 IMAD.HI.U32 R4, R11, R4, RZ ;  /* 0x000000040b040227 */ /* 0x004fca00078e00ff */
[----:B------:R-:W-:-:S04]  /*309a0*/  @P0 SHF.R.U32.HI R11, RZ, R5, R4 ;  /* 0x00000005ff0b0219 */ /* 0x000fc80000011604 */
[----:B------:R-:W-:Y:S01]  /*309b0*/  LOP3.LUT R0, RZ, R11, RZ, 0x33, !PT ;  /* 0x0000000bff007212 */ /* 0x000fe200078e33ff */
[----:B------:R-:W-:Y:S06]  /*309c0*/  BRA `(.L_x_13166) ;  /* 0x0000000000107947 */ /* 0x000fec0003800000 */
.L_x_13165:
[----:B------:R-:W-:-:S13]  /*309d0*/  ISETP.NE.AND P0, PT, R3, 0x1, PT ;  /* 0x000000010300780c */ /* 0x000fda0003f05270 */
[----:B------:R-:W2:Y:S02]  /*309e0*/  @P0 LDC.64 R4, c[0x0][0xae0] ;  /* 0x0002b800ff040b82 */ /* 0x000ea40000000a00 */
[----:B--2---:R-:W-:-:S05]  /*309f0*/  @P0 IMAD.HI.U32 R4, R0, R4, RZ ;  /* 0x0000000400040227 */ /* 0x004fca00078e00ff */
[----:B------:R-:W-:-:S07]  /*30a00*/  @P0 SHF.R.U32.HI R0, RZ, R5, R4 ;  /* 0x00000005ff000219 */ /* 0x000fce0000011604 */
.L_x_13166:
[----:B------:R-:W-:Y:S05]  /*30a10*/  BSYNC B0 ;  /* 0x0000000000007941 */ /* 0x000fea0003800000 */
.L_x_13164:
[----:B------:R-:W-:-:S05]  /*30a20*/  IMAD R5, R0, R3, R3 ;  /* 0x0000000300057224 */ /* 0x000fca00078e0203 */
[----:B------:R-:W-:-:S07]  /*30a30*/  VIMNMX R2, R2, R5, PT ;  /* 0x0000000502027248 */ /* 0x000fce0003fe0100 */
.L_x_13163:
[----:B------:R-:W2:Y:S01]  /*30a40*/  @P1 LDC R5, c[0x0][0x44c] ;  /* 0x00011300ff051b82 */ /* 0x000ea20000000800 */
[----:B------:R-:W-:Y:S01]  /*30a50*/  VIADD R2, R2, 0x5f ;  /* 0x0000005f02027836 */ /* 0x000fe20000000000 */
[----:B------:R-:W-:Y:S01]  /*30a60*/  ULDC UR4, c[0x0][0xad4] ;  /* 0x0002b50000047ab9 */ /* 0x000fe20000000800 */
[----:B------:R-:W-:Y:S02]  /*30a70*/  IMAD.MOV.U32 R0, RZ, RZ, R36 ;  /* 0x000000ffff007224 */ /* 0x000fe400078e0024 */
[----:B------:R-:W-:-:S03]  /*30a80*/  IMAD.HI R2, R2, 0x2aaaaaab, RZ ;  /* 0x2aaaaaab02027827 */ /* 0x000fc600078e02ff */
[----:B------:R-:W3:Y:S01]  /*30a90*/  @P1 LDC R4, c[0x0][0x450] ;  /* 0x00011400ff041b82 */ /* 0x000ee20000000800 */
[----:B--2---:R-:W-:-:S05]  /*30aa0*/  @P1 IMAD.HI.U32 R5, R36, R5, RZ ;  /* 0x0000000524051227 */ /* 0x004fca00078e00ff */
[----:B---3--:R-:W-:Y:S02]  /*30ab0*/  @P1 SHF.R.U32.HI R0, RZ, R4, R5 ;  /* 0x00000004ff001219 */ /* 0x008fe40000011605 */
        /* <DEDUP_REMOVED lines=12> */
[----:B------:R-:W3:Y:S02]  /*30b80*/  @P0 LDC.64 R4, c[0x0][0xae0] ;  /* 0x0002b800ff040b82 */ /* 0x000ee40000000a00 */
[----:B---3--:R-:W-:-:S05]  /*30b90*/  @P0 IMAD.HI.U32 R4, R7, R4, RZ ;  /* 0x0000000407040227 */ /* 0x008fca00078e00ff */
[----:B------:R-:W-:-:S04]  /*30ba0*/  @P0 SHF.R.U32.HI R7, RZ, R5, R4 ;  /* 0x00000005ff070219 */ /* 0x000fc80000011604 */
[----:B------:R-:W-:Y:S01]  /*30bb0*/  LOP3.LUT R7, RZ, R7, RZ, 0x33, !PT ;  /* 0x00000007ff077212 */ /* 0x000fe200078e33ff */
[----:B------:R-:W-:Y:S06]  /*30bc0*/  BRA `(.L_x_13170) ;  /* 0x0000000000107947 */ /* 0x000fec0003800000 */
.L_x_13169:
[----:B------:R-:W-:-:S13]  /*30bd0*/  ISETP.NE.AND P0, PT, R3, 0x1, PT ;  /* 0x000000010300780c */ /* 0x000fda0003f05270 */
[----:B------:R-:W3:Y:S02]  /*30be0*/  @P0 LDC.64 R4, c[0x0][0xae0] ;  /* 0x0002b800ff040b82 */ /* 0x000ee40000000a00 */
[----:B---3--:R-:W-:-:S05]  /*30bf0*/  @P0 IMAD.HI.U32 R4, R7, R4, RZ ;  /* 0x0000000407040227 */ /* 0x008fca00078e00ff */
[----:B------:R-:W-:-:S07]  /*30c00*/  @P0 SHF.R.U32.HI R7, RZ, R5, R4 ;  /* 0x00000005ff070219 */ /* 0x000fce0000011604 */
.L_x_13170:
[----:B------:R-:W-:Y:S05]  /*30c10*/  BSYNC B0 ;  /* 0x0000000000007941 */ /* 0x000fea0003800000 */
.L_x_13168:
[----:B------:R-:W-:-:S05]  /*30c20*/  IMAD R3, R7, R3, RZ ;  /* 0x0000000307037224 */ /* 0x000fca00078e02ff */
[----:B------:R-:W-:-:S07]  /*30c30*/  VIMNMX R0, R0, R3, !PT ;  /* 0x0000000300007248 */ /* 0x000fce0007fe0100 */
.L_x_13167:
[----:B------:R-:W-:Y:S01]  /*30c40*/  IMAD.HI R0, R0, 0x2aaaaaab, RZ ;  /* 0x2aaaaaab00007827 */ /* 0x000fe200078e02ff */
[----:B------:R-:W-:Y:S04]  /*30c50*/  BSSY B7, `(.L_x_13171) ;  /* 0x0000420000077945 */ /* 0x000fe80003800000 */
[----:B------:R-:W-:-:S04]  /*30c60*/  SHF.R.U32.HI R3, RZ, 0x1f, R0 ;  /* 0x0000001fff037819 */ /* 0x000fc80000011600 */
[----:B------:R-:W-:-:S04]  /*30c70*/  LEA.HI.SX32 R3, R0, R3, 0x1c ;  /* 0x0000000300037211 */ /* 0x000fc800078fe2ff */
[----:B------:R-:W-:-:S04]  /*30c80*/  VIMNMX R34, RZ, R3, !PT ;  /* 0x00000003ff227248 */ /* 0x000fc80007fe0100 */
[----:B------:R-:W-:-:S13]  /*30c90*/  ISETP.GT.AND P0, PT, R31, R34, PT ;  /* 0x000000221f00720c */ /* 0x000fda0003f04270 */
[----:B------:R-:W-:Y:S05]  /*30ca0*/  @P0 BRA `(.L_x_13172) ;  /* 0x0000000000440947 */ /* 0x000fea0003800000 */
[----:B------:R-:W3:Y:S02]  /*30cb0*/  S2R R2, SR_TID.X ;  /* 0x0000000000027919 */ /* 0x000ee40000002100 */
        /* <DEDUP_REMOVED lines=14> */
[----:B----4-:R-:W-:Y:S01]  /*30da0*/  IADD3 R16, R0, UR39, R7 ;  /* 0x0000002700107c10 */ /* 0x010fe2000fffe007 */
[----:B------:R-:W-:Y:S06]  /*30db0*/  BRA `(.L_x_13173) ;  /* 0x0000004000247947 */ /* 0x000fec0003800000 */
.L_x_13172:
        /* <DEDUP_REMOVED lines=9> */
[----:B-1----:R-:W-:Y:S01]  /*30e50*/  MOV R13, RZ ;  /* 0x000000ff000d7202 */ /* 0x002fe20000000f00 */
[----:B------:R-:W1:Y:S01]  /*30e60*/  LDC.64 R2, c[0x4][R2] ;  /* 0x0100000002027b82 */ /* 0x000e620000000a00 */
[----:B------:R-:W-:Y:S02]  /*30e70*/  IMAD.U32 R5, RZ, RZ, UR7 ;  /* 0x00000007ff057e24 */ /* 0x000fe4000f8e00ff */
[----:B0-----:R-:W-:Y:S02]  /*30e80*/  IMAD.U32 R6, RZ, RZ, UR8 ;  /* 0x00000008ff067e24 */ /* 0x001fe4000f8e00ff */
[----:B------:R-:W-:-:S02]  /*30e90*/  IMAD.U32 R7, RZ, RZ, UR9 ;  /* 0x00000009ff077e24 */ /* 0x000fc4000f8e00ff */
[----:B------:R-:W-:Y:S02]  /*30ea0*/  IMAD.U32 R10, RZ, RZ, UR4 ;  /* 0x00000004ff0a7e24 */ /* 0x000fe4000f8e00ff */
[----:B------:R-:W-:Y:S02]  /*30eb0*/  IMAD.U32 R11, RZ, RZ, UR5 ;  /* 0x00000005ff0b7e24 */ /* 0x000fe4000f8e00ff */
[----:B------:R-:W-:Y:S02]  /*30ec0*/  IMAD.MOV.U32 R8, RZ, RZ, 0x70 ;  /* 0x00000070ff087424 */ /* 0x000fe400078e00ff */
[----:B------:R-:W-:-:S07]  /*30ed0*/  IMAD.MOV.U32 R12, RZ, RZ, 0x1 ;  /* 0x00000001ff0c7424 */ /* 0x000fce00078e00ff */
[----:B------:R-:W-:-:S07]  /*30ee0*/  LEPC R20, `(.L_x_13175) ;  /* 0x000000001014794e */ /* 0x000fce0000000000 */
[----:B-12---:R-:W-:Y:S05]  /*30ef0*/  CALL.ABS.NOINC R2 ;  /* 0x0000000002007343 */ /* 0x006fea0003c00000 */
.L_x_13175:
[----:B------:R-:W-:Y:S05]  /*30f00*/  BSYNC B6 ;  /* 0x0000000000067941 */ /* 0x000fea0003800000 */
.L_x_13174:
        /* <DEDUP_REMOVED lines=8> */
[----:B------:R3:W4:Y:S01]  /*30f90*/  LDC.64 R2, c[0x4][R29] ;  /* 0x010000001d027b82 */ /* 0x0007220000000a00 */
[----:B------:R-:W-:Y:S02]  /*30fa0*/  IMAD.U32 R4, RZ, RZ, UR6 ;  /* 0x00000006ff047e24 */ /* 0x000fe4000f8e00ff */
[----:B------:R-:W-:Y:S02]  /*30fb0*/  IMAD.U32 R5, RZ, RZ, UR7 ;  /* 0x00000007ff057e24 */ /* 0x000fe4000f8e00ff */
[----:B0-----:R-:W-:Y:S02]  /*30fc0*/  IMAD.U32 R6, RZ, RZ, UR8 ;  /* 0x00000008ff067e24 */ /* 0x001fe4000f8e00ff */
[----:B------:R-:W-:-:S02]  /*30fd0*/  IMAD.U32 R7, RZ, RZ, UR9 ;  /* 0x00000009ff077e24 */ /* 0x000fc4000f8e00ff */
[----:B------:R-:W-:Y:S02]  /*30fe0*/  IMAD.U32 R10, RZ, RZ, UR4 ;  /* 0x00000004ff0a7e24 */ /* 0x000fe4000f8e00ff */
[----:B------:R-:W-:Y:S02]  /*30ff0*/  IMAD.U32 R11, RZ, RZ, UR5 ;  /* 0x00000005ff0b7e24 */ /* 0x000fe4000f8e00ff */
[----:B------:R-:W-:Y:S02]  /*31000*/  IMAD.MOV.U32 R8, RZ, RZ, 0x70 ;  /* 0x00000070ff087424 */ /* 0x000fe400078e00ff */
[----:B------:R-:W-:Y:S02]  /*31010*/  IMAD.MOV.U32 R12, RZ, RZ, 0x1 ;  /* 0x00000001ff0c7424 */ /* 0x000fe400078e00ff */
[----:B-1-3--:R-:W-:-:S07]  /*31020*/  IMAD.MOV.U32 R13, RZ, RZ, RZ ;  /* 0x000000ffff0d7224 */ /* 0x00afce00078e00ff */
[----:B------:R-:W-:-:S07]  /*31030*/  LEPC R20, `(.L_x_13178) ;  /* 0x000000001014794e */ /* 0x000fce0000000000 */
[----:B--2-4-:R-:W-:Y:S05]  /*31040*/  CALL.ABS.NOINC R2 ;  /* 0x0000000002007343 */ /* 0x014fea0003c00000 */
.L_x_13178:
        /* <DEDUP_REMOVED lines=15> */
.L_x_13177:
[----:B------:R-:W-:Y:S05]  /*31140*/  BSYNC B6 ;  /* 0x0000000000067941 */ /* 0x000fea0003800000 */
.L_x_13176:
[----:B------:R-:W-:Y:S01]  /*31150*/  ULDC.64 UR4, c[0x0][0xaf0] ;  /* 0x0002bc0000047ab9 */ /* 0x000fe20000000a00 */
[----:B------:R-:W-:Y:S01]  /*31160*/  IMAD.MOV.U32 R30, RZ, RZ, R19 ;  /* 0x000000ffff1e7224 */ /* 0x000fe200078e0013 */
[----:B------:R-:W-:Y:S01]  /*31170*/  ISETP.NE.U32.AND P0, PT, RZ, UR4, PT ;  /* 0x00000004ff007c0c */ /* 0x000fe2000bf05070 */
[----:B------:R-:W3:Y:S01]  /*31180*/  S2R R20, SR_TID.X ;  /* 0x0000000000147919 */ /* 0x000ee20000002100 */
[----:B------:R-:W4:Y:S01]  /*31190*/  LDC R10, c[0x0][0x430] ;  /* 0x00010c00ff0a7b82 */ /* 0x000f220000000800 */
[----:B------:R-:W5:Y:S01]  /*311a0*/  S2R R21, SR_TID.X ;  /* 0x0000000000157919 */ /* 0x000f620000002100 */
[----:B------:R-:W-:Y:S01]  /*311b0*/  ISETP.NE.AND.EX P0, PT, RZ, UR5, PT, P0 ;  /* 0x00000005ff007c0c */ /* 0x000fe2000bf05300 */
[----:B------:R-:W-:Y:S01]  /*311c0*/  VIADD R0, R31, 0xffffffff ;  /* 0xffffffff1f007836 */ /* 0x000fe20000000000 */
[----:B------:R-:W-:Y:S01]  /*311d0*/  ULDC UR4, c[0x0][0x2f4] ;  /* 0x0000bd0000047ab9 */ /* 0x000fe20000000800 */
[----:B------:R-:W-:Y:S01]  /*311e0*/  IMAD.MOV.U32 R11, RZ, RZ, RZ ;  /* 0x000000ffff0b7224 */ /* 0x000fe200078e00ff */
[----:B------:R-:W1:Y:S01]  /*311f0*/  S2R R12, SR_TID.X ;  /* 0x00000000000c7919 */ /* 0x000e620000002100 */
[----:B------:R-:W-:Y:S01]  /*31200*/  LOP3.LUT R22, R22, 0xfffff7ff, RZ, 0xc0, !PT ;  /* 0xfffff7ff16167812 */ /* 0x000fe200078ec0ff */
[----:B------:R-:W-:-:S07]  /*31210*/  ULDC UR5, c[0x0][0x320] ;  /* 0x0000c80000057ab9 */ /* 0x000fce0000000800 */
[----:B------:R-:W0:Y:S01]  /*31220*/  @P0 LDC.64 R2, c[0x0][0xaf0] ;  /* 0x0002bc00ff020b82 */ /* 0x000e220000000a00 */
[----:B---3--:R-:W-:Y:S01]  /*31230*/  LOP3.LUT R20, R20, 0x7f, RZ, 0xc0, !PT ;  /* 0x0000007f14147812 */ /* 0x008fe200078ec0ff */
[----:B0-----:R-:W-:-:S05]  /*31240*/  @P0 IMAD.WIDE R2, R19, 0x4, R2 ;  /* 0x0000000413020825 */ /* 0x001fca00078e0202 */
[----:B------:R0:W3:Y:S01]  /*31250*/  @P0 LDG.E R30, desc[UR44][R2.64] ;  /* 0x0000002c021e0981 */ /* 0x0000e2000c1e1900 */
[----:B------:R-:W-:Y:S01]  /*31260*/  SHF.R.U32.HI R29, RZ, 0x3, R20 ;  /* 0x00000003ff1d7819 */ /* 0x000fe20000011614 */
[----:B-----5:R-:W-:Y:S01]  /*31270*/  IMAD.SHL.U32 R20, R21, 0x10, RZ ;  /* 0x0000001015147824 */ /* 0x020fe200078e00ff */
[----:B----4-:R-:W-:-:S04]  /*31280*/  ISETP.NE.AND P1, PT, R10, 0x1, PT ;  /* 0x000000010a00780c */ /* 0x010fc80003f25270 */
[----:B------:R-:W-:-:S05]  /*31290*/  LOP3.LUT R20, R29, 0x70, R20, 0xf8, !PT ;  /* 0x000000701d147812 */ /* 0x000fca00078ef814 */
[----:B------:R-:W-:-:S04]  /*312a0*/  IMAD R8, R0, 0x60, R20 ;  /* 0x0000006000087824 */ /* 0x000fc800078e0214 */
[----:B------:R-:W4:Y:S01]  /*312b0*/  @P1 LDC R5, c[0x0][0x434] ;  /* 0x00010d00ff051b82 */ /* 0x000f220000000800 */
[C---:B------:R-:W-:Y:S01]  /*312c0*/  ISETP.GE.AND P0, PT, R8.reuse, R17, PT ;  /* 0x000000110800720c */ /* 0x040fe20003f06270 */
[----:B------:R-:W-:-:S03]  /*312d0*/  IMAD.IADD R8, R8, 0x1, R33 ;  /* 0x0000000108087824 */ /* 0x000fc600078e0221 */
[----:B------:R-:W-:Y:S01]  /*312e0*/  ISETP.GT.U32.OR P0, PT, R20, 0x5f, P0 ;  /* 0x0000005f1400780c */ /* 0x000fe20000704470 */
[----:B------:R-:W-:Y:S02]  /*312f0*/  IMAD.MOV.U32 R9, RZ, RZ, R8 ;  /* 0x000000ffff097224 */ /* 0x000fe400078e0008 */
[----:B------:R-:W5:Y:S10]  /*31300*/  @P1 LDC R7, c[0x0][0x438] ;  /* 0x00010e00ff071b82 */ /* 0x000f740000000800 */
[----:B0-----:R-:W0:Y:S01]  /*31310*/  @!P0 LDC.64 R2, c[0x0][0x428] ;  /* 0x00010a00ff028b82 */ /* 0x001e220000000a00 */
[----:B----4-:R-:W-:-:S05]  /*31320*/  @P1 IMAD.HI.U32 R4, R8, R5, RZ ;  /* 0x0000000508041227 */ /* 0x010fca00078e00ff */
[----:B-----5:R-:W-:Y:S02]  /*31330*/  @P1 SHF.R.U32.HI R9, RZ, R7, R4 ;  /* 0x00000007ff091219 */ /* 0x020fe40000011604 */
[----:B------:R-:W4:Y:S02]  /*31340*/  @!P0 LDC.64 R4, c[0x0][0x418] ;  /* 0x00010600ff048b82 */ /* 0x000f240000000a00 */
[--C-:B------:R-:W-:Y:S01]  /*31350*/  @!P0 SHF.R.S32.HI R7, RZ, 0x1f, R9.reuse ;  /* 0x0000001fff078819 */ /* 0x100fe20000011409 */
[----:B------:R-:W-:Y:S01]  /*31360*/  @!P0 IMAD.MOV.U32 R6, RZ, RZ, R9 ;  /* 0x000000ffff068224 */ /* 0x000fe200078e0009 */
[----:B---3--:R-:W-:-:S03]  /*31370*/  SHF.R.S32.HI R35, RZ, 0x1f, R30 ;  /* 0x0000001fff237819 */ /* 0x008fc6000001141e */
[----:B0-----:R-:W-:-:S04]  /*31380*/  @!P0 IMAD.WIDE.U32 R6, R30, R2, R6 ;  /* 0x000000021e068225 */ /* 0x001fc800078e0006 */
[----:B------:R-:W-:Y:S01]  /*31390*/  @!P0 IMAD R2, R35, R2, RZ ;  /* 0x0000000223028224 */ /* 0x000fe200078e02ff */
[----:B----4-:R-:W-:-:S03]  /*313a0*/  @!P0 LEA R4, P1, R6, R4, 0x2 ;  /* 0x0000000406048211 */ /* 0x010fc600078210ff */
[----:B------:R-:W-:-:S04]  /*313b0*/  @!P0 IMAD R3, R30, R3, R2 ;  /* 0x000000031e038224 */ /* 0x000fc800078e0202 */
[----:B------:R-:W-:-:S05]  /*313c0*/  @!P0 IMAD.IADD R3, R7, 0x1, R3 ;  /* 0x0000000107038824 */ /* 0x000fca00078e0203 */
[----:B------:R-:W-:-:S05]  /*313d0*/  @!P0 LEA.HI.X R5, R6, R5, R3, 0x2, P1 ;  /* 0x0000000506058211 */ /* 0x000fca00008f1403 */
[----:B------:R-:W3:Y:S01]  /*313e0*/  @!P0 LDG.E R11, desc[UR44][R4.64] ;  /* 0x0000002c040b8981 */ /* 0x000ee2000c1e1900 */
[----:B------:R-:W-:Y:S01]  /*313f0*/  IMAD.U32 R2, RZ, RZ, UR40 ;  /* 0x00000028ff027e24 */ /* 0x000fe2000f8e00ff */
[----:B------:R-:W-:Y:S01]  /*31400*/  IADD3 R3, -R9, RZ, RZ ;  /* 0x000000ff09037210 */ /* 0x000fe20007ffe1ff */
[----:B-1----:R-:W-:Y:S01]  /*31410*/  IMAD.SHL.U32 R29, R12, 0x8, RZ ;  /* 0x000000080c1d7824 */ /* 0x002fe200078e00ff */
[----:B------:R-:W-:Y:S02]  /*31420*/  UMOV UR6, 0xffffffff ;  /* 0xffffffff00067882 */ /* 0x000fe40000000000 */
[----:B------:R-:W-:Y:S01]  /*31430*/  ISETP.NE.AND P2, PT, R2, 0x3, PT ;  /* 0x000000030200780c */ /* 0x000fe20003f45270 */
[----:B------:R-:W-:Y:S01]  /*31440*/  IMAD R3, R10, R3, R8 ;  /* 0x000000030a037224 */ /* 0x000fe200078e0208 */
[----:B------:R-:W-:-:S04]  /*31450*/  LOP3.LUT R29, R29, 0x38, RZ, 0xc0, !PT ;  /* 0x000000381d1d7812 */ /* 0x000fc800078ec0ff */
[----:B------:R-:W-:Y:S07]  /*31460*/  STL [R1+0x44c], R3 ;  /* 0x00044c0301007387 */ /* 0x000fee0000100800 */
[----:B------:R-:W-:-:S04]  /*31470*/  @P2 LOP3.LUT R22, R22, 0x800, RZ, 0xfc, !PT ;  /* 0x0000080016162812 */ /* 0x000fc800078efcff */
[----:B------:R-:W-:Y:S01]  /*31480*/  LOP3.LUT R22, R22, 0xfffffffd, RZ, 0xc0, !PT ;  /* 0xfffffffd16167812 */ /* 0x000fe200078ec0ff */
[----:B---3--:R0:W-:Y:S02]  /*31490*/  STL [R1+0x448], R11 ;  /* 0x0004480b01007387 */ /* 0x0081e40000100800 */
[----:B0-----:R-:W-:Y:S01]  /*314a0*/  IMAD.SHL.U32 R11, R12, 0x8, RZ ;  /* 0x000000080c0b7824 */ /* 0x001fe200078e00ff */
[----:B------:R-:W-:-:S04]  /*314b0*/  LOP3.LUT R12, R29, 0x40, RZ, 0xfc, !PT ;  /* 0x000000401d0c7812 */ /* 0x000fc800078efcff */
[----:B------:R-:W-:Y:S02]  /*314c0*/  LOP3.LUT R11, R11, 0x38, RZ, 0xc0, !PT ;  /* 0x000000380b0b7812 */ /* 0x000fe400078ec0ff */
[----:B------:R-:W-:Y:S02]  /*314d0*/  ISETP.GE.AND P4, PT, R12, UR5, PT ;  /* 0x000000050c007c0c */ /* 0x000fe4000bf86270 */
[C---:B------:R-:W-:Y:S02]  /*314e0*/  ISETP.GE.AND P1, PT, R11.reuse, UR4, PT ;  /* 0x000000040b007c0c */ /* 0x040fe4000bf26270 */
[C---:B------:R-:W-:Y:S02]  /*314f0*/  LOP3.LUT R12, R11.reuse, 0x80, RZ, 0xfc, !PT ;  /* 0x000000800b0c7812 */ /* 0x040fe400078efcff */
[----:B------:R-:W-:Y:S02]  /*31500*/  ISETP.GE.AND P0, PT, R11, UR5, PT ;  /* 0x000000050b007c0c */ /* 0x000fe4000bf06270 */
[----:B------:R-:W-:-:S02]  /*31510*/  ISETP.GE.AND P3, PT, R12, UR5, PT ;  /* 0x000000050c007c0c */ /* 0x000fc4000bf66270 */
[----:B------:R-:W-:-:S05]  /*31520*/  LOP3.LUT R11, R11, 0xc0, RZ, 0xfc, !PT ;  /* 0x000000c00b0b7812 */ /* 0x000fca00078efcff */
[----:B------:R-:W-:Y:S02]  /*31530*/  @P1 LOP3.LUT R22, R22, 0x2, RZ, 0xfc, !PT ;  /* 0x0000000216161812 */ /* 0x000fe400078efcff */
[----:B------:R-:W-:Y:S02]  /*31540*/  ISETP.GE.AND P1, PT, R11, UR5, PT ;  /* 0x000000050b007c0c */ /* 0x000fe4000bf26270 */
[----:B------:R-:W-:-:S04]  /*31550*/  LOP3.LUT R22, R22, 0xffffffef, RZ, 0xc0, !PT ;  /* 0xffffffef16167812 */ /* 0x000fc800078ec0ff */
[----:B------:R-:W-:-:S04]  /*31560*/  @P4 LOP3.LUT R22, R22, 0x10, RZ, 0xfc, !PT ;  /* 0x0000001016164812 */ /* 0x000fc800078efcff */
[----:B------:R-:W-:-:S04]  /*31570*/  LOP3.LUT R22, R22, 0xfffffffe, RZ, 0xc0, !PT ;  /* 0xfffffffe16167812 */ /* 0x000fc800078ec0ff */
[----:B------:R-:W-:-:S04]  /*31580*/  LOP3.LUT R22, R22, 0xfffffff7, RZ, 0xc0, !PT ;  /* 0xfffffff716167812 */ /* 0x000fc800078ec0ff */
[----:B------:R-:W-:-:S04]  /*31590*/  @P3 LOP3.LUT R22, R22, 0x8, RZ, 0xfc, !PT ;  /* 0x0000000816163812 */ /* 0x000fc800078efcff */
[----:B------:R-:W-:-:S04]  /*315a0*/  @P0 LOP3.LUT R22, R22, 0x1, RZ, 0xfc, !PT ;  /* 0x0000000116160812 */ /* 0x000fc800078efcff */
[----:B------:R-:W-:-:S04]  /*315b0*/  LOP3.LUT R22, R22, 0xfffffffb, RZ, 0xc0, !PT ;  /* 0xfffffffb16167812 */ /* 0x000fc800078ec0ff */
[----:B------:R-:W-:Y:S01]  /*315c0*/  @P1 LOP3.LUT R22, R22, 0x4, RZ, 0xfc, !PT ;  /* 0x0000000416161812 */ /* 0x000fe200078efcff */
[----:B------:R-:W-:Y:S06]  /*315d0*/  BRA.DIV UR6, `(.L_x_13179) ;  /* 0x0000006206e47947 */ /* 0x000fec000b800000 */
.L_x_13328:
[----:B------:R-:W-:Y:S02]  /*315e0*/  SEL R2, RZ, 0x1, P0 ;  /* 0x00000001ff027807 */ /* 0x000fe40000000000 */
[----:B------:R-:W-:Y:S02]  /*315f0*/  ISETP.GT.U32.AND P0, PT, R20, 0x5f, PT ;  /* 0x0000005f1400780c */ /* 0x000fe40003f04070 */
[----:B------:R-:W-:Y:S01]  /*31600*/  LOP3.LUT R22, R22, 0xffffffdf, RZ, 0xc0, !PT ;  /* 0xffffffdf16167812 */ /* 0x000fe200078ec0ff */
[----:B------:R0:W-:Y:S01]  /*31610*/  STL [R1+0x490], R2 ;  /* 0x0004900201007387 */ /* 0x0001e20000100800 */
[----:B------:R-:W-:-:S09]  /*31620*/  SHF.R.S32.HI R29, RZ, 0x1f, R18 ;  /* 0x0000001fff1d7819 */ /* 0x000fd20000011412 */
[----:B------:R-:W-:Y:S01]  /*31630*/  @P0 LOP3.LUT R22, R22, 0x20, RZ, 0xfc, !PT ;  /* 0x0000002016160812 */ /* 0x000fe200078efcff */
[----:B0-----:R-:W-:Y:S06]  /*31640*/  @!P2 BRA `(.L_x_13180) ;  /* 0x000000000004a947 */ /* 0x001fec0003800000 */
[----:B------:R-:W-:Y:S01]  /*31650*/  BPT.TRAP 0x1 ;  /* 0x000000040000795c */ /* 0x000fe20000300000 */
.L_x_13180:
[----:B--2---:R-:W-:Y:S01]  /*31660*/  IMAD R31, R0, -0x60, R17 ;  /* 0xffffffa0001f7824 */ /* 0x004fe200078e0211 */
[----:B------:R-:W-:Y:S01]  /*31670*/  SHF.L.U32 R0, R27, 0x1f, RZ ;  /* 0x0000001f1b007819 */ /* 0x000fe200000006ff */
[----:B------:R-:W-:Y:S01]  /*31680*/  IMAD R17, R25, 0x8, R23 ;  /* 0x0000000819117824 */ /* 0x000fe200078e0217 */
[----:B------:R-:W-:Y:S03]  /*31690*/  BSSY B0, `(.L_x_13181) ;  /* 0x0000003000007945 */ /* 0x000fe60003800000 */
[----:B------:R-:W0:Y:S02]  /*316a0*/  SYNCS.PHASECHK.TRANS64.TRYWAIT P0, [R17+URZ+0x32440], R0 ;  /* 0x03244000110075a7 */ /* 0x000e24000800017f */
[----:B0-----:R-:W-:Y:S05]  /*316b0*/  @!P0 BRA `(.L_x_13182) ;  /* 0x0000006000dc8947 */ /* 0x001fea0003800000 */
.L_x_13329:
[----:B------:R-:W-:Y:S05]  /*316c0*/  BSYNC B0 ;  /* 0x0000000000007941 */ /* 0x000fea0003800000 */
.L_x_13181:
        /* <DEDUP_REMOVED lines=26> */
[----:B-1----:R-:W-:Y:S02]  /*31870*/  LOP3.LUT R5, R4, 0x7f, RZ, 0xc0, !PT ;  /* 0x0000007f04057812 */ /* 0x002fe400078ec0ff */
        /* <DEDUP_REMOVED lines=61> */
.L_x_13343:
        /* <DEDUP_REMOVED lines=10> */
.L_x_13184:
        /* <DEDUP_REMOVED lines=11> */
.L_x_13185:
        /* <DEDUP_REMOVED lines=22> */
[----:B------:R-:W-:Y:S01]  /*31f00*/  IMAD.U32 R4, RZ, RZ, UR4 ;  /* 0x00000004ff047e24 */ /* 0x000fe2000f8e00ff */
[----:B------:R-:W-:Y:S01]  /*31f10*/  MOV R10, UR8 ;  /* 0x00000008000a7c02 */ /* 0x000fe20008000f00 */
[----:B------:R-:W2:Y:S01]  /*31f20*/  LDC.64 R2, c[0x4][R2] ;  /* 0x0100000002027b82 */ /* 0x000ea20000000a00 */
        /* <DEDUP_REMOVED lines=8> */
[----:B012---:R-:W-:Y:S05]  /*31fb0*/  CALL.ABS.NOINC R2 ;  /* 0x0000000002007343 */ /* 0x007fea0003c00000 */
.L_x_13187:
[----:B------:R-:W-:Y:S05]  /*31fc0*/  BSYNC B6 ;  /* 0x0000000000067941 */ /* 0x000fea0003800000 */
.L_x_13186:
[----:B------:R-:W2:Y:S01]  /*31fd0*/  LDL R21, [R1+0x440] ;  /* 0x0004400001157983 */ /* 0x000ea20000100800 */
[----:B------:R-:W3:Y:S01]  /*31fe0*/  LDC R6, c[0x0][0x448] ;  /* 0x00011200ff067b82 */ /* 0x000ee20000000800 */
[----:B------:R-:W-:Y:S02]  /*31ff0*/  ULDC.64 UR4, c[0x0][0x298] ;  /* 0x0000a60000047ab9 */ /* 0x000fe40000000a00 */
[----:B------:R-:W4:Y:S04]  /*32000*/  LDL R20, [R1+0x478] ;  /* 0x0004780001147983 */ /* 0x000f280000100800 */
[----:B-1----:R-:W4:Y:S04]  /*32010*/  LDL R0, [R1+0x46c] ;  /* 0x00046c0001007983 */ /* 0x002f280000100800 */
[----:B------:R1:W5:Y:S01]  /*32020*/  LDL R9, [R1+0x444] ;  /* 0x0004440001097983 */ /* 0x0003620000100800 */
[----:B------:R-:W0:Y:S01]  /*32030*/  S2R R2, SR_TID.X ;  /* 0x0000000000027919 */ /* 0x000e220000002100 */
[----:B---3--:R-:W-:-:S13]  /*32040*/  ISETP.NE.AND P0, PT, R6, 0x1, PT ;  /* 0x000000010600780c */ /* 0x008fda0003f05270 */
[----:B------:R-:W3:Y:S01]  /*32050*/  @P0 LDC R3, c[0x0][0x450] ;  /* 0x00011400ff030b82 */ /* 0x000ee20000000800 */
[----:B0-----:R-:W-:-:S04]  /*32060*/  LOP3.LUT R2, R2, 0x7f, RZ, 0xc0, !PT ;  /* 0x0000007f02027812 */ /* 0x001fc800078ec0ff */
[----:B------:R-:W-:Y:S01]  /*32070*/  SHF.R.U32.HI R2, RZ, 0x3, R2 ;  /* 0x00000003ff027819 */ /* 0x000fe20000011602 */
[----:B--2---:R-:W-:Y:S02]  /*32080*/  IMAD.MOV.U32 R5, RZ, RZ, R21 ;  /* 0x000000ffff057224 */ /* 0x004fe400078e0015 */
[----:B----4-:R-:W-:Y:S02]  /*32090*/  IMAD.MOV.U32 R21, RZ, RZ, R20 ;  /* 0x000000ffff157224 */ /* 0x010fe400078e0014 */
[----:B------:R-:W2:Y:S01]  /*320a0*/  LDL R20, [R1+0x454] ;  /* 0x0004540001147983 */ /* 0x000ea20000100800 */
[----:B------:R-:W-:Y:S02]  /*320b0*/  IMAD.MOV.U32 R4, RZ, RZ, R0 ;  /* 0x000000ffff047224 */ /* 0x000fe400078e0000 */
[----:B------:R-:W0:Y:S02]  /*320c0*/  S2R R0, SR_TID.X ;  /* 0x0000000000007919 */ /* 0x000e240000002100 */
[----:B0-----:R-:W-:-:S05]  /*320d0*/  IMAD.SHL.U32 R0, R0, 0x10, RZ ;  /* 0x0000001000007824 */ /* 0x001fca00078e00ff */
        /* <DEDUP_REMOVED lines=51> */
[C---:B------:R-:W-:Y:S01]  /*32410*/  ISETP.GE.AND P0, PT, R36.reuse, R2, PT ;  /* 0x000000022400720c */ /* 0x040fe20003f06270 */
[----:B------:R-:W-:-:S03]  /*32420*/  VIADD R8, R36, 0x30 ;  /* 0x0000003024087836 */ /* 0x000fc60000000000 */
[----:B------:R2:W-:Y:S04]  /*32430*/  STL [R1+0x45c], R6 ;  /* 0x00045c0601007387 */ /* 0x0005e80000100800 */
[----:B------:R-:W-:Y:S05]  /*32440*/  STL [R1+0x464], R8 ;  /* 0x0004640801007387 */ /* 0x000fea0000100800 */
        /* <DEDUP_REMOVED lines=39> */
[----:B------:R-:W-:Y:S02]  /*326c0*/  ISETP.GE.AND P0, PT, R8, R2, PT ;  /* 0x000000020800720c */ /* 0x000fe40003f06270 */
[----:B------:R-:W-:-:S05]  /*326d0*/  IADD3 R8, R36, 0x50, RZ ;  /* 0x0000005024087810 */ /* 0x000fca0007ffe0ff */
[----:B------:R-:W-:Y:S04]  /*326e0*/  STL [R1+0x470], R8 ;  /* 0x0004700801007387 */ /* 0x000fe80000100800 */
[----:B0-----:R-:W0:Y:S02]  /*326f0*/  SHFL.IDX PT, R4, R0, 0x4, 0x181f ;  /* 0x00981f0000047f89 */ /* 0x001e2400000e0000 */
        /* <DEDUP_REMOVED lines=28> */
.L_x_13360:
        /* <DEDUP_REMOVED lines=11> */
.L_x_13189:
        /* <DEDUP_REMOVED lines=28> */
.L_x_13191:
[----:B------:R-:W-:Y:S05]  /*32b30*/  BSYNC B6 ;  /* 0x0000000000067941 */ /* 0x000fea0003800000 */
.L_x_13190:
[----:B------:R-:W2:Y:S01]  /*32b40*/  LDL.LU R0, [R1+0x46c] ;  /* 0x00046c0001007983 */ /* 0x000ea20000300800 */
[----:B------:R-:W1:Y:S01]  /*32b50*/  LDC R6, c[0x0][0x448] ;  /* 0x00011200ff067b82 */ /* 0x000e620000000800 */
[----:B------:R-:W-:Y:S02]  /*32b60*/  ULDC.64 UR4, c[0x0][0x398] ;  /* 0x0000e60000047ab9 */ /* 0x000fe40000000a00 */
[----:B0-----:R-:W3:Y:S04]  /*32b70*/  LDL.LU R2, [R1+0x440] ;  /* 0x0004400001027983 */ /* 0x001ee80000300800 */
[----:B------:R-:W4:Y:S04]  /*32b80*/  LDL.LU R21, [R1+0x478] ;  /* 0x0004780001157983 */ /* 0x000f280000300800 */
[----:B------:R-:W5:Y:S01]  /*32b90*/  LDL.LU R20, [R1+0x454] ;  /* 0x0004540001147983 */ /* 0x000f620000300800 */
[----:B------:R-:W-:Y:S01]  /*32ba0*/  IMAD.MOV.U32 R4, RZ, RZ, R37 ;  /* 0x000000ffff047224 */ /* 0x000fe200078e0025 */
[----:B------:R-:W0:Y:S01]  /*32bb0*/  S2R R8, SR_TID.X ;  /* 0x0000000000087919 */ /* 0x000e220000002100 */
[----:B-1----:R-:W-:-:S13]  /*32bc0*/  ISETP.NE.AND P0, PT, R6, 0x1, PT ;  /* 0x000000010600780c */ /* 0x002fda0003f05270 */
[----:B------:R-:W1:Y:S01]  /*32bd0*/  @P0 LDC R5, c[0x0][0x450] ;  /* 0x00011400ff050b82 */ /* 0x000e620000000800 */
[----:B0-----:R-:W-:-:S05]  /*32be0*/  IMAD.SHL.U32 R7, R8, 0x8, RZ ;  /* 0x0000000808077824 */ /* 0x001fca00078e00ff */
        /* <DEDUP_REMOVED lines=15> */
[----:B------:R-:W-:Y:S02]  /*32ce0*/  IMAD.SHL.U32 R20, R8, 0x8, RZ ;  /* 0x0000000808147824 */ /* 0x000fe400078e00ff */
[----:B------:R-:W-:Y:S02]  /*32cf0*/  IMAD.IADD R3, R3, 0x1, R0 ;  /* 0x0000000103037824 */ /* 0x000fe400078e0200 */
[----:B------:R-:W0:Y:S01]  /*32d00*/  @P0 LDC R0, c[0x0][0x44c] ;  /* 0x00011300ff000b82 */ /* 0x000e220000000800 */
[----:B------:R-:W-:-:S04]  /*32d10*/  LOP3.LUT R20, R20, 0x38, RZ, 0xc0, !PT ;  /* 0x0000003814147812 */ /* 0x000fc800078ec0ff */
[C---:B------:R-:W-:Y:S02]  /*32d20*/  LOP3.LUT R10, R20.reuse, 0x40, RZ, 0xfc, !PT ;  /* 0x00000040140a7812 */ /* 0x040fe400078efcff */
[C---:B------:R-:W-:Y:S02]  /*32d30*/  LOP3.LUT R9, R20.reuse, 0x80, RZ, 0xfc, !PT ;  /* 0x0000008014097812 */ /* 0x040fe400078efcff */
[----:B------:R-:W-:Y:S01]  /*32d40*/  LOP3.LUT R8, R20, 0xc0, RZ, 0xfc, !PT ;  /* 0x000000c014087812 */ /* 0x000fe200078efcff */
[----:B0-----:R-:W-:-:S05]  /*32d50*/  @P0 IMAD.HI.U32 R0, R37, R0, RZ ;  /* 0x0000000025000227 */ /* 0x001fca00078e00ff */
[----:B-1----:R-:W-:-:S04]  /*32d60*/  @P0 SHF.R.U32.HI R4, RZ, R5, R0 ;  /* 0x00000005ff040219 */ /* 0x002fc80000011600 */
[--C-:B------:R-:W-:Y:S01]  /*32d70*/  SHF.R.S32.HI R5, RZ, 0x1f, R4.reuse ;  /* 0x0000001fff057819 */ /* 0x100fe20000011404 */
[----:B------:R-:W-:Y:S02]  /*32d80*/  IMAD.MOV R0, RZ, RZ, -R4 ;  /* 0x000000ffff007224 */ /* 0x000fe400078e0a04 */
[----:B------:R-:W-:-:S04]  /*32d90*/  IMAD.WIDE.U32 R2, R4, UR4, R2 ;  /* 0x0000000404027c25 */ /* 0x000fc8000f8e0002 */
        /* <DEDUP_REMOVED lines=24> */
[----:B------:R-:W-:Y:S01]  /*32f20*/  SHFL.IDX PT, R2, R0, RZ, 0x181f ;  /* 0x00181fff00027589 */ /* 0x000fe200000e0000 */
[----:B--2---:R-:W-:-:S03]  /*32f30*/  IMAD.MOV.U32 R11, RZ, RZ, R3 ;  /* 0x000000ffff0b7224 */ /* 0x004fc600078e0003 */
[----:B------:R-:W0:Y:S01]  /*32f40*/  SHFL.IDX PT, R3, R4, RZ, 0x181f ;  /* 0x00181fff04037589 */ /* 0x000e2200000e0000 */
[----:B---3--:R-:W-:-:S03]  /*32f50*/  IMAD R5, R10, R6, RZ ;  /* 0x000000060a057224 */ /* 0x008fc600078e02ff */
[----:B------:R-:W2:Y:S02]  /*32f60*/  LDL.LU R10, [R1+0x468] ;  /* 0x00046800010a7983 */ /* 0x000ea40000300800 */
[----:B------:R-:W-:-:S13]  /*32f70*/  ISETP.GE.AND P0, PT, R36, R5, PT ;  /* 0x000000052400720c */ /* 0x000fda0003f06270 */
[----:B0-----:R-:W-:-:S05]  /*32f80*/  @!P0 LEA R3, P6, R7, R3, 0x1 ;  /* 0x0000000307038211 */ /* 0x001fca00078c08ff */
[----:B------:R-:W-:-:S05]  /*32f90*/  @!P0 IMAD.X R2, RZ, RZ, R2, P6 ;  /* 0x000000ffff028224 */ /* 0x000fca00030e0602 */
[----:B------:R-:W-:-:S04]  /*32fa0*/  @!P0 LOP3.LUT R3, R3, R2, RZ, 0x3c, !PT ;  /* 0x0000000203038212 */ /* 0x000fc800078e3cff */
[----:B------:R-:W-:-:S04]  /*32fb0*/  @!P0 LOP3.LUT R2, R3, R2, RZ, 0x3c, !PT ;  /* 0x0000000203028212 */ /* 0x000fc800078e3cff */
[----:B------:R-:W-:-:S05]  /*32fc0*/  @!P0 LOP3.LUT R3, R3, R2, RZ, 0x3c, !PT ;  /* 0x0000000203038212 */ /* 0x000fca00078e3cff */
[----:B------:R-:W-:Y:S01]  /*32fd0*/  @!PT LDS RZ, [RZ] ;  /* 0x00000000fffff984 */ /* 0x000fe20000000800 */
[----:B------:R-:W-:Y:S04]  /*32fe0*/  @!P0 LDGSTS.E.BYPASS.LTC128B.128 [R26+0x22400], desc[UR44][R2.64], !P4 ;  /* 0x22400000021a8fae */ /* 0x000fe8000e101d6c */
[----:B------:R-:W-:Y:S04]  /*32ff0*/  @!P0 LDGSTS.E.BYPASS.LTC128B.128 [R26+0x26400], desc[UR44][R2.64+0x80], !P3 ;  /* 0x26400080021a8fae */ /* 0x000fe8000d901d6c */
[----:B------:R-:W-:Y:S04]  /*33000*/  @!P0 LDGSTS.E.BYPASS.LTC128B.128 [R26+0x2a400], desc[UR44][R2.64+0x100], !P2 ;  /* 0x2a400100021a8fae */ /* 0x000fe8000d101d6c */
[----:B------:R0:W-:Y:S01]  /*33010*/  @!P0 LDGSTS.E.BYPASS.LTC128B.128 [R26+0x2e400], desc[UR44][R2.64+0x180], !P1 ;  /* 0x2e400180021a8fae */ /* 0x0001e2000c901d6c */
[----:B----4-:R-:W-:-:S03]  /*33020*/  ISETP.GE.AND P0, PT, R9, R5, PT ;  /* 0x000000050900720c */ /* 0x010fc60003f06270 */
[----:B------:R-:W3:Y:S04]  /*33030*/  LDL.LU R9, [R1+0x470] ;  /* 0x0004700001097983 */ /* 0x000ee80000300800 */
[----:B0-----:R-:W0:Y:S04]  /*33040*/  SHFL.IDX PT, R2, R4, 0x1, 0x181f ;  /* 0x00381f0004027f89 */ /* 0x001e2800000e0000 */
[----:B------:R-:W1:Y:S02]  /*33050*/  SHFL.IDX PT, R6, R0, 0x1, 0x181f ;  /* 0x00381f0000067f89 */ /* 0x000e6400000e0000 */
[----:B0-----:R-:W-:-:S05]  /*33060*/  @!P0 LEA R2, P6, R7, R2, 0x1 ;  /* 0x0000000207028211 */ /* 0x001fca00078c08ff */
[----:B-1----:R-:W-:-:S05]  /*33070*/  @!P0 IMAD.X R3, RZ, RZ, R6, P6 ;  /* 0x000000ffff038224 */ /* 0x002fca00030e0606 */
[----:B------:R-:W-:Y:S04]  /*33080*/  @!P0 LDGSTS.E.BYPASS.LTC128B.128 [R26+0x22c00], desc[UR44][R2.64], !P4 ;  /* 0x22c00000021a8fae */ /* 0x000fe8000e101d6c */
[----:B------:R-:W-:Y:S04]  /*33090*/  @!P0 LDGSTS.E.BYPASS.LTC128B.128 [R26+0x26c00], desc[UR44][R2.64+0x80], !P3 ;  /* 0x26c00080021a8fae */ /* 0x000fe8000d901d6c */
[----:B------:R-:W-:Y:S04]  /*330a0*/  @!P0 LDGSTS.E.BYPASS.LTC128B.128 [R26+0x2ac00], desc[UR44][R2.64+0x100], !P2 ;  /* 0x2ac00100021a8fae */ /* 0x000fe8000d101d6c */
[----:B------:R0:W-:Y:S01]  /*330b0*/  @!P0 LDGSTS.E.BYPASS.LTC128B.128 [R26+0x2ec00], desc[UR44][R2.64+0x180], !P1 ;  /* 0x2ec00180021a8fae */ /* 0x0001e2000c901d6c */
[----:B-----5:R-:W-:-:S03]  /*330c0*/  ISETP.GE.AND P0, PT, R8, R5, PT ;  /* 0x000000050800720c */ /* 0x020fc60003f06270 */
[----:B------:R-:W4:Y:S04]  /*330d0*/  LDL.LU R8, [R1+0x474] ;  /* 0x0004740001087983 */ /* 0x000f280000300800 */
[----:B------:R-:W-:Y:S04]  /*330e0*/  SHFL.IDX PT, R6, R0, 0x2, 0x181f ;  /* 0x00581f0000067f89 */ /* 0x000fe800000e0000 */
[----:B0-----:R-:W0:Y:S02]  /*330f0*/  SHFL.IDX PT, R2, R4, 0x2, 0x181f ;  /* 0x00581f0004027f89 */ /* 0x001e2400000e0000 */
        /* <DEDUP_REMOVED lines=35> */
[----:B----4-:R-:W-:-:S13]  /*33330*/  ISETP.GE.AND P0, PT, R8, R5, PT ;  /* 0x000000050800720c */ /* 0x010fda0003f06270 */
        /* <DEDUP_REMOVED lines=8> */
.L_x_13378:
        /* <DEDUP_REMOVED lines=13> */
.L_x_13194:
[----:B------:R-:W-:Y:S05]  /*33490*/  BSYNC B0 ;  /* 0x0000000000007941 */ /* 0x000fea0003800000 */
.L_x_13193:
[----:B------:R-:W-:Y:S01]  /*334a0*/  NOP ;  /* 0x0000000000007918 */ /* 0x000fe20000000000 */
[----:B------:R-:W-:-:S13]  /*334b0*/  PLOP3.LUT P0, PT, PT, PT, PT, 0x80, 0x0 ;  /* 0x000000000000781c */ /* 0x000fda0003f0f070 */
.L_x_13195:
        /* <DEDUP_REMOVED lines=18> */
.L_x_13379:
[----:B------:R-:W-:Y:S05]  /*335e0*/  BSYNC B0 ;  /* 0x0000000000007941 */ /* 0x000fea0003800000 */
.L_x_13196:
[----:B------:R-:W-:-:S05]  /*335f0*/  IMAD.U32 R2, RZ, RZ, UR40 ;  /* 0x00000028ff027e24 */ /* 0x000fca000f8e00ff */
[----:B------:R-:W-:-:S13]  /*33600*/  ISETP.NE.AND P0, PT, R2, 0x3, PT ;  /* 0x000000030200780c */ /* 0x000fda0003f05270 */
[----:B------:R-:W-:Y:S05]  /*33610*/  @!P0 BRA `(.L_x_13198) ;  /* 0x0000000000048947 */ /* 0x000fea0003800000 */
[----:B------:R-:W-:Y:S01]  /*33620*/  BPT.TRAP 0x1 ;  /* 0x000000040000795c */ /* 0x000fe20000300000 */
.L_x_13198:
[----:B0-----:R-:W-:Y:S01]  /*33630*/  SHF.L.U32 R0, R27, 0x1f, RZ ;  /* 0x0000001f1b007819 */ /* 0x001fe200000006ff */
[----:B------:R-:W-:Y:S03]  /*33640*/  BSSY B0, `(.L_x_13199) ;  /* 0x0000003000007945 */ /* 0x000fe60003800000 */
[----:B------:R-:W0:Y:S02]  /*33650*/  SYNCS.PHASECHK.TRANS64.TRYWAIT P0, [R17+URZ+0x32460], R0 ;  /* 0x03246000110075a7 */ /* 0x000e24000800017f */
[----:B0-----:R-:W-:Y:S05]  /*33660*/  @!P0 BRA `(.L_x_13200) ;  /* 0x0000006400288947 */ /* 0x001fea0003800000 */
.L_x_13380:
[----:B------:R-:W-:Y:S05]  /*33670*/  BSYNC B0 ;  /* 0x0000000000007941 */ /* 0x000fea0003800000 */
.L_x_13199:
[----:B------:R-:W0:Y:S01]  /*33680*/  LDL.LU R3, [R1+0x488] ;  /* 0x0004880001037983 */ /* 0x000e220000300800 */
[----:B------:R-:W-:-:S03]  /*33690*/  ULDC.64 UR4, c[0x0][0x328] ;  /* 0x0000ca0000047ab9 */ /* 0x000fc60000000a00 */
[----:B------:R-:W3:Y:S04]  /*336a0*/  LDL.LU R2, [R1+0x44c] ;  /* 0x00044c0001027983 */ /* 0x000ee80000300800 */
[----:B------:R-:W4:Y:S04]  /*336b0*/  LDL.LU R7, [R1+0x48c] ;  /* 0x00048c0001077983 */ /* 0x000f280000300800 */
[----:B--2---:R-:W2:Y:S04]  /*336c0*/  LDL.LU R6, [R1+0x448] ;  /* 0x0004480001067983 */ /* 0x004ea80000300800 */
[----:B------:R-:W5:Y:S01]  /*336d0*/  LDL.LU R4, [R1+0x490] ;  /* 0x0004900001047983 */ /* 0x000f620000300800 */
[----:B------:R-:W-:-:S02]  /*336e0*/  LOP3.LUT P3, RZ, R22, 0x10, RZ, 0xc0, !PT ;  /* 0x0000001016ff7812 */ /* 0x000fc4000786c0ff */
[C---:B------:R-:W-:Y:S02]  /*336f0*/  LOP3.LUT P2, RZ, R22.reuse, 0x8, RZ, 0xc0, !PT ;  /* 0x0000000816ff7812 */ /* 0x040fe4000784c0ff */
[C---:B------:R-:W-:Y:S02]  /*33700*/  LOP3.LUT P1, RZ, R22.reuse, 0x4, RZ, 0xc0, !PT ;  /* 0x0000000416ff7812 */ /* 0x040fe4000782c0ff */
[----:B------:R-:W-:Y:S01]  /*33710*/  LOP3.LUT P4, RZ, R22, 0x1, RZ, 0xc0, !PT ;  /* 0x0000000116ff7812 */ /* 0x000fe2000788c0ff */
[----:B0-----:R-:W-:-:S04]  /*33720*/  IMAD R0, R3, UR4, RZ ;  /* 0x0000000403007c24 */ /* 0x001fc8000f8e02ff */
[C---:B---3--:R-:W-:Y:S02]  /*33730*/  IMAD R5, R2.reuse, UR5, R0 ;  /* 0x0000000502057c24 */ /* 0x048fe4000f8e0200 */
[----:B------:R-:W-:Y:S01]  /*33740*/  IMAD.WIDE.U32 R2, R2, UR4, RZ ;  /* 0x0000000402027c25 */ /* 0x000fe2000f8e00ff */
[----:B------:R-:W-:-:S03]  /*33750*/  ULDC.64 UR4, c[0x0][0x338] ;  /* 0x0000ce0000047ab9 */ /* 0x000fc60000000a00 */
[----:B------:R-:W-:Y:S02]  /*33760*/  IMAD.IADD R3, R3, 0x1, R5 ;  /* 0x0000000103037824 */ /* 0x000fe400078e0205 */
[----:B----4-:R-:W-:Y:S01]  /*33770*/  IMAD R0, R7, UR4, RZ ;  /* 0x0000000407007c24 */ /* 0x010fe2000f8e02ff */
[----:B------:R-:W-:Y:S01]  /*33780*/  SEL R7, RZ, 0x8, P1 ;  /* 0x00000008ff077807 */ /* 0x000fe20000800000 */
[----:B--2---:R-:W-:-:S04]  /*33790*/  IMAD.WIDE.U32 R2, R6, UR4, R2 ;  /* 0x0000000406027c25 */ /* 0x004fc8000f8e0002 */
[----:B------:R-:W-:Y:S01]  /*337a0*/  IMAD R5, R6, UR5, R0 ;  /* 0x0000000506057c24 */ /* 0x000fe2000f8e0200 */
[----:B------:R-:W-:Y:S01]  /*337b0*/  ULDC.64 UR4, c[0x0][0x330] ;  /* 0x0000cc0000047ab9 */ /* 0x000fe20000000a00 */
[----:B------:R-:W-:Y:S02]  /*337c0*/  SEL R0, RZ, 0x2, P3 ;  /* 0x00000002ff007807 */ /* 0x000fe40001800000 */
        /* <DEDUP_REMOVED lines=84> */
.L_x_13394:
        /* <DEDUP_REMOVED lines=15> */
.L_x_13202:
        /* <DEDUP_REMOVED lines=11> */
.L_x_13203:
[----:B------:R-:W2:Y:S01]  /*33eb0*/  LDL.LU R2, [R1+0x484] ;  /* 0x0004840001027983 */ /* 0x000ea20000300800 */
[----:B------:R0:W-:Y:S01]  /*33ec0*/  SYNCS.ARRIVE.TRANS64.A1T0 RZ, [R17+URZ+0x32450], RZ ;  /* 0x032450ff11ff79a7 */ /* 0x0001e2000810003f */
[----:B------:R-:W-:Y:S01]  /*33ed0*/  BSSY B0, `(.L_x_13204) ;  /* 0x00000e0000007945 */ /* 0x000fe20003800000 */
[----:B--2---:R-:W-:-:S05]  /*33ee0*/  VIADD R10, R2, 0xfffffffe ;  /* 0xfffffffe020a7836 */ /* 0x004fca0000000000 */
[----:B------:R-:W-:-:S13]  /*33ef0*/  ISETP.GE.AND P0, PT, R10, R34, PT ;  /* 0x000000220a00720c */ /* 0x000fda0003f06270 */
[----:B0-----:R-:W-:Y:S05]  /*33f00*/  @!P0 BRA `(.L_x_13205) ;  /* 0x0000000c00708947 */ /* 0x001fea0003800000 */
.L_x_13218:
[----:B0-----:R-:W0:Y:S01]  /*33f10*/  S2R R2, SR_TID.X ;  /* 0x0000000000027919 */ /* 0x001e220000002100 */
[----:B------:R-:W1:Y:S01]  /*33f20*/  LDC R6, c[0x0][0x430] ;  /* 0x00010c00ff067b82 */ /* 0x000e620000000800 */
[----:B------:R-:W-:Y:S01]  /*33f30*/  IMAD R7, R10, 0x60, R33 ;  /* 0x000000600a077824 */ /* 0x000fe200078e0221 */
[----:B--2---:R-:W2:Y:S01]  /*33f40*/  S2R R3, SR_TID.X ;  /* 0x0000000000037919 */ /* 0x004ea20000002100 */
[----:B------:R-:W-:Y:S02]  /*33f50*/  IMAD.U32 R12, RZ, RZ, UR40 ;  /* 0x00000028ff0c7e24 */ /* 0x000fe4000f8e00ff */
[----:B------:R-:W-:Y:S01]  /*33f60*/  VIADD R25, R25, 0x1 ;  /* 0x0000000119197836 */ /* 0x000fe20000000000 */
[----:B-1----:R-:W-:Y:S02]  /*33f70*/  ISETP.NE.AND P0, PT, R6, 0x1, PT ;  /* 0x000000010600780c */ /* 0x002fe40003f05270 */
[----:B0-----:R-:W-:Y:S01]  /*33f80*/  LOP3.LUT R2, R2, 0x7f, RZ, 0xc0, !PT ;  /* 0x0000007f02027812 */ /* 0x001fe200078ec0ff */
[----:B--23--:R-:W-:-:S03]  /*33f90*/  IMAD.SHL.U32 R4, R3, 0x10, RZ ;  /* 0x0000001003047824 */ /* 0x00cfc600078e00ff */
[----:B------:R-:W-:-:S07]  /*33fa0*/  SHF.R.U32.HI R2, RZ, 0x3, R2 ;  /* 0x00000003ff027819 */ /* 0x000fce0000011602 */
[----:B------:R-:W0:Y:S01]  /*33fb0*/  @P0 LDC R3, c[0x0][0x438] ;  /* 0x00010e00ff030b82 */ /* 0x000e220000000800 */
[----:B------:R-:W-:-:S04]  /*33fc0*/  LOP3.LUT R4, R2, 0x70, R4, 0xf8, !PT ;  /* 0x0000007002047812 */ /* 0x000fc800078ef804 */
[----:B------:R-:W-:-:S03]  /*33fd0*/  ISETP.GT.U32.AND P1, PT, R4, 0x5f, PT ;  /* 0x0000005f0400780c */ /* 0x000fc60003f24070 */
[----:B------:R-:W1:Y:S01]  /*33fe0*/  @P0 LDC R2, c[0x0][0x434] ;  /* 0x00010d00ff020b82 */ /* 0x000e620000000800 */
[----:B------:R-:W-:-:S04]  /*33ff0*/  IMAD.IADD R7, R4, 0x1, R7 ;  /* 0x0000000104077824 */ /* 0x000fc800078e0207 */
[----:B------:R-:W-:-:S05]  /*34000*/  IMAD.MOV.U32 R11, RZ, RZ, R7 ;  /* 0x000000ffff0b7224 */ /* 0x000fca00078e0007 */
        /* <DEDUP_REMOVED lines=9> */
[----:B------:R-:W-:-:S05]  /*340a0*/  @!P1 IMAD R5, R30, R5, R4 ;  /* 0x000000051e059224 */ /* 0x000fca00078e0204 */
[----:B------:R-:W-:Y:S01]  /*340b0*/  @!P1 IADD3 R3, R5, R3, RZ ;  /* 0x0000000305039210 */ /* 0x000fe20007ffe0ff */
[----:B------:R-:W-:-:S03]  /*340c0*/  IMAD.MOV.U32 R5, RZ, RZ, RZ ;  /* 0x000000ffff057224 */ /* 0x000fc600078e00ff */
[----:B------:R-:W-:Y:S01]  /*340d0*/  @!P1 LEA.HI.X R9, R2, R9, R3, 0x2, P0 ;  /* 0x0000000902099211 */ /* 0x000fe200000f1403 */
[----:B------:R-:W-:Y:S01]  /*340e0*/  IMAD.MOV R3, RZ, RZ, -R11 ;  /* 0x000000ffff037224 */ /* 0x000fe200078e0a0b */
[----:B------:R-:W-:-:S03]  /*340f0*/  ISETP.NE.AND P0, PT, R25, 0x2, PT ;  /* 0x000000021900780c */ /* 0x000fc60003f05270 */
[----:B------:R0:W5:Y:S01]  /*34100*/  @!P1 LDG.E R5, desc[UR44][R8.64] ;  /* 0x0000002c08059981 */ /* 0x000162000c1e1900 */
[----:B------:R-:W-:Y:S01]  /*34110*/  ISETP.NE.AND P1, PT, R12, 0x3, PT ;  /* 0x000000030c00780c */ /* 0x000fe20003f25270 */
[----:B------:R-:W-:Y:S01]  /*34120*/  IMAD R6, R6, R3, R7 ;  /* 0x0000000306067224 */ /* 0x000fe200078e0207 */
[----:B------:R-:W-:Y:S01]  /*34130*/  SEL R2, RZ, 0x1, P0 ;  /* 0x00000001ff027807 */ /* 0x000fe20000000000 */
[----:B------:R-:W-:Y:S01]  /*34140*/  IMAD.MOV.U32 R3, RZ, RZ, R10 ;  /* 0x000000ffff037224 */ /* 0x000fe200078e000a */
[----:B------:R-:W-:Y:S05]  /*34150*/  YIELD ;  /* 0x0000000000007946 */ /* 0x000fea0003800000 */
[----:B------:R-:W-:Y:S01]  /*34160*/  SEL R25, R25, RZ, P0 ;  /* 0x000000ff19197207 */ /* 0x000fe20000000000 */
[----:B------:R-:W-:Y:S01]  /*34170*/  VIADD R10, R10, 0xffffffff ;  /* 0xffffffff0a0a7836 */ /* 0x000fe20000000000 */
[----:B------:R-:W-:-:S02]  /*34180*/  LOP3.LUT R27, R27, R2, RZ, 0x3c, !PT ;  /* 0x000000021b1b7212 */ /* 0x000fc400078e3cff */
[----:B------:R-:W-:Y:S01]  /*34190*/  ISETP.GT.AND P2, PT, R3, R34, PT ;  /* 0x000000220300720c */ /* 0x000fe20003f44270 */
[----:B0-----:R-:W-:-:S12]  /*341a0*/  @!P1 BRA `(.L_x_13206) ;  /* 0x0000000000049947 */ /* 0x001fd80003800000 */
[----:B------:R-:W-:Y:S01]  /*341b0*/  BPT.TRAP 0x1 ;  /* 0x000000040000795c */ /* 0x000fe20000300000 */
.L_x_13206:
[----:B------:R-:W-:Y:S01]  /*341c0*/  IMAD R4, R25, 0x8, R23 ;  /* 0x0000000819047824 */ /* 0x000fe200078e0217 */
[----:B------:R-:W-:Y:S01]  /*341d0*/  SHF.L.U32 R21, R27, 0x1f, RZ ;  /* 0x0000001f1b157819 */ /* 0x000fe200000006ff */
[----:B------:R-:W-:Y:S01]  /*341e0*/  BSSY B1, `(.L_x_13207) ;  /* 0x0000004000017945 */ /* 0x000fe20003800000 */
[----:B------:R-:W-:Y:S02]  /*341f0*/  SHF.R.S32.HI R17, RZ, 0x1f, R6 ;  /* 0x0000001fff117819 */ /* 0x000fe40000011406 */
[----:B------:R-:W0:Y:S02]  /*34200*/  SYNCS.PHASECHK.TRANS64.TRYWAIT P0, [R4+URZ+0x32440], R21 ;  /* 0x03244015040075a7 */ /* 0x000e24000800017f */
[----:B0-----:R-:W-:Y:S05]  /*34210*/  @!P0 BRA `(.L_x_13208) ;  /* 0x0000006000908947 */ /* 0x001fea0003800000 */
.L_x_13395:
[----:B------:R-:W-:Y:S05]  /*34220*/  BSYNC B1 ;  /* 0x0000000000017941 */ /* 0x000fea0003800000 */
.L_x_13207:
        /* <DEDUP_REMOVED lines=52> */
.L_x_13409:
        /* <DEDUP_REMOVED lines=8> */
.L_x_13210:
        /* <DEDUP_REMOVED lines=11> */
.L_x_13211:
[----:B------:R2:W-:Y:S01]  /*346a0*/  SYNCS.ARRIVE.TRANS64.A1T0 RZ, [R4+URZ+0x32430], RZ ;  /* 0x032430ff04ff79a7 */ /* 0x0005e2000810003f */
[----:B------:R-:W-:Y:S05]  /*346b0*/  @!P3 BRA `(.L_x_13212) ;  /* 0x000000000004b947 */ /* 0x000fea0003800000 */
[----:B------:R-:W-:Y:S01]  /*346c0*/  BPT.TRAP 0x1 ;  /* 0x000000040000795c */ /* 0x000fe20000300000 */
.L_x_13212:
[----:B------:R-:W3:Y:S01]  /*346d0*/  SYNCS.PHASECHK.TRANS64.TRYWAIT P0, [R4+URZ+0x32460], R21 ;  /* 0x03246015040075a7 */ /* 0x000ee2000800017f */
[----:B------:R-:W-:Y:S04]  /*346e0*/  BSSY B1, `(.L_x_13213) ;  /* 0x0000002000017945 */ /* 0x000fe80003800000 */
[----:B---3--:R-:W-:Y:S05]  /*346f0*/  @!P0 BRA `(.L_x_13214) ;  /* 0x0000006400108947 */ /* 0x008fea0003800000 */
.L_x_13410:
[----:B------:R-:W-:Y:S05]  /*34700*/  BSYNC B1 ;  /* 0x0000000000017941 */ /* 0x000fea0003800000 */
.L_x_13213:
        /* <DEDUP_REMOVED lines=68> */
.L_x_13424:
[----:B01----:R-:W-:-:S04]  /*34b50*/  IADD3 R2, P0, R14, R0, RZ ;  /* 0x000000000e027210 */ /* 0x003fc80007f1e0ff */
[----:B----4-:R-:W-:Y:S02]  /*34b60*/  IADD3.X R3, RZ, R8, RZ, P0, !PT ;  /* 0x00000008ff037210 */ /* 0x010fe400007fe4ff */
[----:B------:R-:W-:-:S03]  /*34b70*/  PLOP3.LUT P0, PT, PT, PT, PT, 0x80, 0x0 ;  /* 0x000000000000781c */ /* 0x000fc60003f0f070 */
        /* <DEDUP_REMOVED lines=8> */
.L_x_13216:
        /* <DEDUP_REMOVED lines=11> */
.L_x_13217:
[----:B------:R0:W-:Y:S01]  /*34cb0*/  SYNCS.ARRIVE.TRANS64.A1T0 RZ, [R4+URZ+0x32450], RZ ;  /* 0x032450ff04ff79a7 */ /* 0x0001e2000810003f */
[----:B------:R-:W-:Y:S05]  /*34cc0*/  @P2 BRA `(.L_x_13218) ;  /* 0xfffffff000902947 */ /* 0x000fea000383ffff */
.L_x_13205:
[----:B------:R-:W-:Y:S05]  /*34cd0*/  BSYNC B0 ;  /* 0x0000000000007941 */ /* 0x000fea0003800000 */
.L_x_13204:
        /* <DEDUP_REMOVED lines=20> */
.L_x_13220:
[----:B------:R-:W-:Y:S05]  /*34e20*/  BSYNC B0 ;  /* 0x0000000000007941 */ /* 0x000fea0003800000 */
.L_x_13219:
[----:B------:R-:W-:Y:S02]  /*34e30*/  LOP3.LUT R27, R27, R0, RZ, 0x3c, !PT ;  /* 0x000000001b1b7212 */ /* 0x000fe400078e3cff */
[----:B------:R-:W-:-:S07]  /*34e40*/  SEL R25, R25, RZ, P0 ;  /* 0x000000ff19197207 */ /* 0x000fce0000000000 */
.L_x_13173:
[----:B------:R-:W-:Y:S05]  /*34e50*/  BSYNC B7 ;  /* 0x0000000000077941 */ /* 0x000fea0003800000 */
.L_x_13171:
[----:B------:R-:W-:-:S13]  /*34e60*/  LOP3.LUT P0, RZ, R22, 0x1000, RZ, 0xc0, !PT ;  /* 0x0000100016ff7812 */ /* 0x000fda000780c0ff */
[----:B------:R-:W-:Y:S05]  /*34e70*/  @!P0 BRA `(.L_x_13221) ;  /* 0x0000000000248947 */ /* 0x000fea0003800000 */
[----:B------:R-:W-:Y:S05]  /*34e80*/  WARPSYNC.ALL ;  /* 0x0000000000007948 */ /* 0x000fea0003800000 */
[----:B------:R-:W4:Y:S08]  /*34e90*/  S2UR UR5, SR_CgaCtaId ;  /* 0x00000000000579c3 */ /* 0x000f300000008800 */
[----:B------:R-:W-:Y:S06]  /*34ea0*/  BAR.SYNC.DEFER_BLOCKING 0x5, 0x180 ;  /* 0x0146000000007b1d */ /* 0x000fec0000010000 */
[----:B------:R-:W-:-:S02]  /*34eb0*/  UMOV UR4, 0x400 ;  /* 0x0000040000047882 */ /* 0x000fc40000000000 */
[----:B----4-:R-:W-:-:S06]  /*34ec0*/  ULEA UR4, UR5, UR4, 0x18 ;  /* 0x0000000405047291 */ /* 0x010fcc000f8ec03f */
[----:B0-----:R-:W-:-:S05]  /*34ed0*/  IMAD.U32 R23, RZ, RZ, UR4 ;  /* 0x00000004ff177e24 */ /* 0x001fca000f8e00ff */
[----:B------:R4:W0:Y:S01]  /*34ee0*/  LDS.128 R16, [R23+0x324d0] ;  /* 0x0324d00017107984 */ /* 0x0008220000000c00 */
[----:B------:R-:W-:Y:S06]  /*34ef0*/  BAR.ARV 0x4, 0x180 ;  /* 0x0106000000007b1d */ /* 0x000fec0000002000 */
[----:B------:R-:W-:Y:S05]  /*34f00*/  BRA `(.L_x_13222) ;  /* 0x0000000800cc7947 */ /* 0x000fea0003800000 */
.L_x_13221:
        /* <DEDUP_REMOVED lines=36> */
.L_x_13434:
[----:B------:R-:W-:Y:S02]  /*35150*/  ULDC UR4, c[0x0][0xd38] ;  /* 0x00034e0000047ab9 */ /* 0x000fe40000000800 */
[----:B------:R-:W-:-:S04]  /*35160*/  IMAD.U32 R7, RZ, RZ, UR4 ;  /* 0x00000004ff077e24 */ /* 0x000fc8000f8e00ff */
[----:B--2---:R-:W-:-:S04]  /*35170*/  IMAD R14, R14, R7, RZ ;  /* 0x000000070e0e7224 */ /* 0x004fc800078e02ff */
[----:B------:R-:W-:-:S05]  /*35180*/  IMAD.IADD R9, R4, 0x1, R14 ;  /* 0x0000000104097824 */ /* 0x000fca00078e020e */
[----:B------:R-:W-:-:S13]  /*35190*/  ISETP.GT.AND P6, PT, R9, R0, PT ;  /* 0x000000000900720c */ /* 0x000fda0003fc4270 */
[----:B------:R-:W-:Y:S05]  /*351a0*/  @P6 BRA `(.L_x_13224) ;  /* 0x00000000009c6947 */ /* 0x000fea0003800000 */
.L_x_13229:
        /* <DEDUP_REMOVED lines=14> */
.L_x_13227:
[----:B------:R-:W-:Y:S05]  /*35290*/  BSYNC B0 ;  /* 0x0000000000007941 */ /* 0x000fea0003800000 */
.L_x_13226:
[----:B------:R-:W-:-:S03]  /*352a0*/  UMOV UR4, 0xffffffff ;  /* 0xffffffff00047882 */ /* 0x000fc60000000000 */
[----:B------:R-:W-:Y:S05]  /*352b0*/  BRA.DIV UR4, `(.L_x_13228) ;  /* 0x0000006604207947 */ /* 0x000fea000b800000 */
[----:B-----5:R-:W2:Y:S02]  /*352c0*/  SHFL.UP PT, R14, R5, 0x1, RZ ;  /* 0x04200000050e7989 */ /* 0x020ea400000e00ff */
[----:B--2---:R-:W-:-:S05]  /*352d0*/  SEL R14, R14, RZ, P1 ;  /* 0x000000ff0e0e7207 */ /* 0x004fca0000800000 */
[----:B-1----:R-:W-:-:S05]  /*352e0*/  IMAD.IADD R13, R5, 0x1, R14 ;  /* 0x00000001050d7824 */ /* 0x002fca00078e020e */
        /* <DEDUP_REMOVED lines=13> */
.L_x_13442:
[----:B------:R-:W-:Y:S02]  /*353c0*/  ULDC UR4, c[0x0][0xd38] ;  /* 0x00034e0000047ab9 */ /* 0x000fe40000000800 */
[----:B------:R-:W-:-:S04]  /*353d0*/  IMAD.U32 R7, RZ, RZ, UR4 ;  /* 0x00000004ff077e24 */ /* 0x000fc8000f8e00ff */
[----:B-1----:R-:W-:-:S04]  /*353e0*/  IMAD R14, R14, R7, RZ ;  /* 0x000000070e0e7224 */ /* 0x002fc800078e02ff */
[----:B------:R-:W-:-:S05]  /*353f0*/  IMAD.IADD R9, R14, 0x1, R9 ;  /* 0x000000010e097824 */ /* 0x000fca00078e0209 */
[----:B------:R-:W-:-:S13]  /*35400*/  ISETP.GT.AND P6, PT, R9, R0, PT ;  /* 0x000000000900720c */ /* 0x000fda0003fc4270 */
[----:B------:R-:W-:Y:S05]  /*35410*/  @!P6 BRA `(.L_x_13229) ;  /* 0xfffffffc0064e947 */ /* 0x000fea000383ffff */
.L_x_13224:
        /* <DEDUP_REMOVED lines=8> */
.L_x_13446:
[----:B------:R-:W-:Y:S01]  /*354a0*/  ISETP.NE.AND P0, PT, R3, RZ, PT ;  /* 0x000000ff0300720c */ /* 0x000fe20003f05270 */
[----:B------:R-:W-:-:S12]  /*354b0*/  IMAD.MOV.U32 R14, RZ, RZ, RZ ;  /* 0x000000ffff0e7224 */ /* 0x000fd800078e00ff */
[----:B------:R-:W-:Y:S05]  /*354c0*/  @!P0 BRA `(.L_x_13231) ;  /* 0x0000000000108947 */ /* 0x000fea0003800000 */
[----:B------:R-:W-:Y:S01]  /*354d0*/  UMOV UR4, 0xffffffff ;  /* 0xffffffff00047882 */ /* 0x000fe20000000000 */
[----:B------:R-:W-:Y:S02]  /*354e0*/  VIADD R12, R4, 0xffffffff ;  /* 0xffffffff040c7836 */ /* 0x000fe40000000000 */
[----:B------:R-:W-:Y:S05]  /*354f0*/  BRA.DIV UR4, `(.L_x_13232) ;  /* 0x0000006604947947 */ /* 0x000fea000b800000 */
[----:B------:R4:W0:Y:S02]  /*35500*/  SHFL.IDX PT, R14, R2, R12, 0x1f ;  /* 0x00001f0c020e7589 */ /* 0x00082400000e0000 */
.L_x_13231:
        /* <DEDUP_REMOVED lines=10> */
[----:B0-----:R-:W-:-:S06]  /*355b0*/  IADD3 R11, R10, 0xffffffe, RZ ;  /* 0x0ffffffe0a0b7810 */ /* 0x001fcc0007ffe0ff */
        /* <DEDUP_REMOVED lines=55> */
.L_x_13225:
[----:B------:R-:W-:Y:S01]  /*35930*/  UMOV UR4, URZ ;  /* 0x0000003f00047c82 */ /* 0x000fe20008000000 */
[----:B------:R-:W-:Y:S01]  /*35940*/  UMOV UR5, URZ ;  /* 0x0000003f00057c82 */ /* 0x000fe20008000000 */
[----:B------:R-:W-:Y:S01]  /*35950*/  ULDC UR6, c[0x0][0xd3c] ;  /* 0x00034f0000067ab9 */ /* 0x000fe20000000800 */
[----:B------:R-:W-:Y:S02]  /*35960*/  IMAD.MOV.U32 R16, RZ, RZ, R0 ;  /* 0x000000ffff107224 */ /* 0x000fe400078e0000 */
[----:B------:R-:W-:Y:S02]  /*35970*/  IMAD.U32 R17, RZ, RZ, UR4 ;  /* 0x00000004ff117e24 */ /* 0x000fe4000f8e00ff */
[----:B------:R-:W-:Y:S02]  /*35980*/  IMAD.U32 R18, RZ, RZ, UR5 ;  /* 0x00000005ff127e24 */ /* 0x000fe4000f8e00ff */
[----:B------:R-:W-:-:S07]  /*35990*/  IMAD.U32 R19, RZ, RZ, UR6 ;  /* 0x00000006ff137e24 */ /* 0x000fce000f8e00ff */
.L_x_13233:
        /* <DEDUP_REMOVED lines=10> */
.L_x_13222:
[----:B------:R-:W-:Y:S02]  /*35a40*/  ULDC UR4, c[0x0][0xd3c] ;  /* 0x00034f0000047ab9 */ /* 0x000fe40000000800 */
[----:B0-----:R-:W-:-:S13]  /*35a50*/  ISETP.GE.AND P0, PT, R19, UR4, PT ;  /* 0x0000000413007c0c */ /* 0x001fda000bf06270 */
[----:B------:R-:W-:Y:S05]  /*35a60*/  @!P0 BRA `(.L_x_13234) ;  /* 0xffffff9000748947 */ /* 0x000fea000383ffff */
[----:B------:R-:W-:Y:S05]  /*35a70*/  BSYNC B8 ;  /* 0x0000000000087941 */ /* 0x000fea0003800000 */
.L_x_13113:
        /* <DEDUP_REMOVED lines=12> */
.L_x_13449:
[----:B------:R-:W-:Y:S05]  /*35b40*/  BSYNC B0 ;  /* 0x0000000000007941 */ /* 0x000fea0003800000 */
.L_x_13235:
[----:B------:R-:W-:-:S03]  /*35b50*/  UMOV UR4, 0xffffffff ;  /* 0xffffffff00047882 */ /* 0x000fc60000000000 */
[----:B------:R-:W-:Y:S05]  /*35b60*/  BRA.DIV UR4, `(.L_x_13237) ;  /* 0x0000006204307947 */ /* 0x000fea000b800000 */
[----:B------:R-:W0:Y:S02]  /*35b70*/  S2R R0, SR_TID.X ;  /* 0x0000000000007919 */ /* 0x000e240000002100 */
[----:B0-----:R-:W-:-:S04]  /*35b80*/  SHF.R.U32.HI R0, RZ, 0x5, R0 ;  /* 0x00000005ff007819 */ /* 0x001fc80000011600 */
[----:B------:R-:W-:-:S05]  /*35b90*/  LOP3.LUT R0, R0, 0x3, RZ, 0xc0, !PT ;  /* 0x0000000300007812 */ /* 0x000fca00078ec0ff */
[----:B------:R0:W0:Y:S02]  /*35ba0*/  SHFL.IDX PT, R14, R0, RZ, 0x1f ;  /* 0x00001fff000e7589 */ /* 0x00002400000e0000 */
.L_x_13452:
[----:B0-----:R-:W-:-:S13]  /*35bb0*/  ISETP.NE.AND P0, PT, R14, RZ, PT ;  /* 0x000000ff0e00720c */ /* 0x001fda0003f05270 */
[----:B------:R-:W-:Y:S05]  /*35bc0*/  @P0 BRA `(.L_x_12873) ;  /* 0x0000000000880947 */ /* 0x000fea0003800000 */
[----:B------:R-:W-:-:S03]  /*35bd0*/  UMOV UR4, 0xffffffff ;  /* 0xffffffff00047882 */ /* 0x000fc60000000000 */
[----:B------:R-:W-:Y:S05]  /*35be0*/  BRA.DIV UR4, `(.L_x_13238) ;  /* 0x0000006204447947 */ /* 0x000fea000b800000 */
[----:B------:R-:W-:-:S13]  /*35bf0*/  ELECT P6, URZ, PT ;  /* 0x00000000003f782f */ /* 0x000fda00038c0000 */
.L_x_13455:
[----:B------:R-:W-:Y:S05]  /*35c00*/  @!P6 BRA `(.L_x_12873) ;  /* 0x000000000078e947 */ /* 0x000fea0003800000 */
[----:B------:R-:W-:-:S06]  /*35c10*/  ULOP3.LUT UR4, UR38, 0x2, URZ, 0xfc, !UPT ;  /* 0x0000000226047892 */ /* 0x000fcc000f8efc3f */
[----:B------:R-:W-:-:S04]  /*35c20*/  MOV R0, UR4 ;  /* 0x0000000400007c02 */ /* 0x000fc80008000f00 */
[----:B------:R-:W-:-:S13]  /*35c30*/  ISETP.NE.AND P0, PT, R0, 0x3, PT ;  /* 0x000000030000780c */ /* 0x000fda0003f05270 */
[----:B------:R-:W-:Y:S05]  /*35c40*/  @!P0 BRA `(.L_x_13239) ;  /* 0x0000000000048947 */ /* 0x000fea0003800000 */
[----:B------:R-:W-:Y:S01]  /*35c50*/  BPT.TRAP 0x1 ;  /* 0x000000040000795c */ /* 0x000fe20000300000 */
.L_x_13239:
[----:B------:R-:W-:Y:S01]  /*35c60*/  IMAD R3, R25, 0x8, R5 ;  /* 0x0000000819037824 */ /* 0x000fe200078e0205 */
[----:B------:R-:W-:Y:S01]  /*35c70*/  SHF.L.U32 R2, R27, 0x1f, RZ ;  /* 0x0000001f1b027819 */ /* 0x000fe200000006ff */
[----:B------:R-:W-:-:S03]  /*35c80*/  VIADD R25, R25, 0x1 ;  /* 0x0000000119197836 */ /* 0x000fc60000000000 */
[----:B------:R-:W0:Y:S02]  /*35c90*/  SYNCS.PHASECHK.TRANS64.TRYWAIT P1, [R3+URZ+0x32440], R2 ;  /* 0x03244002030075a7 */ /* 0x000e24000802017f */
[----:B------:R-:W-:-:S04]  /*35ca0*/  ISETP.NE.AND P2, PT, R25, 0x2, PT ;  /* 0x000000021900780c */ /* 0x000fc80003f45270 */
[----:B------:R-:W-:Y:S01]  /*35cb0*/  SEL R0, RZ, 0x1, P2 ;  /* 0x00000001ff007807 */ /* 0x000fe20001000000 */
[----:B0-----:R-:W-:Y:S08]  /*35cc0*/  @!P1 BRA `(.L_x_13240) ;  /* 0x00000060002c9947 */ /* 0x001ff00003800000 */
.L_x_13456:
[----:B------:R-:W-:Y:S02]  /*35cd0*/  SEL R25, R25, RZ, P2 ;  /* 0x000000ff19197207 */ /* 0x000fe40001000000 */
[----:B------:R-:W-:Y:S01]  /*35ce0*/  LOP3.LUT R0, R27, R0, RZ, 0x3c, !PT ;  /* 0x000000001b007212 */ /* 0x000fe200078e3cff */
[----:B------:R-:W-:Y:S06]  /*35cf0*/  @!P0 BRA `(.L_x_13241) ;  /* 0x0000000000048947 */ /* 0x000fec0003800000 */
[----:B------:R-:W-:Y:S01]  /*35d00*/  BPT.TRAP 0x1 ;  /* 0x000000040000795c */ /* 0x000fe20000300000 */
.L_x_13241:
[----:B------:R-:W-:Y:S01]  /*35d10*/  IMAD R25, R25, 0x8, R5 ;  /* 0x0000000819197824 */ /* 0x000fe200078e0205 */
[----:B------:R-:W-:-:S04]  /*35d20*/  SHF.L.U32 R0, R0, 0x1f, RZ ;  /* 0x0000001f00007819 */ /* 0x000fc800000006ff */
[----:B------:R-:W0:Y:S02]  /*35d30*/  SYNCS.PHASECHK.TRANS64.TRYWAIT P1, [R25+URZ+0x32440], R0 ;  /* 0x03244000190075a7 */ /* 0x000e24000802017f */
[----:B0-----:R-:W-:Y:S05]  /*35d40*/  @!P1 BRA `(.L_x_13242) ;  /* 0x0000006000209947 */ /* 0x001fea0003800000 */
.L_x_13457:
[----:B------:R-:W-:Y:S05]  /*35d50*/  @!P0 BRA `(.L_x_13243) ;  /* 0x0000000000048947 */ /* 0x000fea0003800000 */
[----:B------:R-:W-:Y:S01]  /*35d60*/  BPT.TRAP 0x1 ;  /* 0x000000040000795c */ /* 0x000fe20000300000 */
.L_x_13243:
[----:B------:R-:W0:Y:S02]  /*35d70*/  SYNCS.PHASECHK.TRANS64.TRYWAIT P1, [R3+URZ+0x32460], R2 ;  /* 0x03246002030075a7 */ /* 0x000e24000802017f */
[----:B0-----:R-:W-:Y:S05]  /*35d80*/  @!P1 BRA `(.L_x_13244) ;  /* 0x0000006000249947 */ /* 0x001fea0003800000 */
.L_x_13458:
[----:B------:R-:W-:Y:S05]  /*35d90*/  @!P0 BRA `(.L_x_13245) ;  /* 0x0000000000048947 */ /* 0x000fea0003800000 */
[----:B------:R-:W-:Y:S01]  /*35da0*/  BPT.TRAP 0x1 ;  /* 0x000000040000795c */ /* 0x000fe20000300000 */
.L_x_13245:
[----:B------:R0:W0:Y:S02]  /*35db0*/  SYNCS.PHASECHK.TRANS64.TRYWAIT P0, [R25+URZ+0x32460], R0 ;  /* 0x03246000190075a7 */ /* 0x000024000800017f */
[----:B0-----:R-:W-:Y:S05]  /*35dc0*/  @!P0 NANOSLEEP.SYNCS 0x989680 ;  /* 0x009896800000895d */ /* 0x001fea0003900000 */
[----:B------:R-:W0:Y:S02]  /*35dd0*/  @!P0 SYNCS.PHASECHK.TRANS64 P0, [R25+URZ+0x32460], R0 ;  /* 0x03246000190085a7 */ /* 0x000e24000800007f */
[----:B0-----:R-:W-:Y:S05]  /*35de0*/  @!P0 BRA `(.L_x_13245) ;  /* 0xfffffffc00f08947 */ /* 0x001fea000383ffff */
.L_x_12873:
[----:B------:R-:W-:Y:S05]  /*35df0*/  BSYNC B9 ;  /* 0x0000000000097941 */ /* 0x000fea0003800000 */
.L_x_12870:
[----:B------:R-:W-:Y:S05]  /*35e00*/  EXIT ;  /* 0x000000000000794d */ /* 0x000fea0003800000 */
.L_x_12899:
[----:B0-----:R0:W1:Y:S02]  /*35e10*/  SYNCS.PHASECHK.TRANS64.TRYWAIT P5, [R71+URZ+0x32490], R86 ;  /* 0x03249056470075a7 */ /* 0x00106400080a017f */
[----:B-1----:R-:W-:Y:S05]  /*35e20*/  @!P5 NANOSLEEP.SYNCS 0x989680 ;  /* 0x009896800000d95d */ /* 0x002fea0003900000 */
[----:B------:R-:W1:Y:S02]  /*35e30*/  @!P5 SYNCS.PHASECHK.TRANS64 P5, [R71+URZ+0x32490], R86 ;  /* 0x032490564700d5a7 */ /* 0x000e6400080a007f */
[----:B-1----:R-:W-:Y:S05]  /*35e40*/  @!P5 BRA `(.L_x_12899) ;  /* 0xfffffffc00f0d947 */ /* 0x002fea000383ffff */
[----:B------:R-:W-:Y:S05]  /*35e50*/  BRA `(.L_x_13246) ;  /* 0xfffffcd0007c7947 */ /* 0x000fea000383ffff */
.L_x_12900:
        /* <DEDUP_REMOVED lines=8> */
.L_x_13248:
[----:B------:R-:W-:Y:S05]  /*35ee0*/  BSYNC B1 ;  /* 0x0000000000017941 */ /* 0x000fea0003800000 */
.L_x_13247:
        /* <DEDUP_REMOVED lines=8> */
.L_x_13249:
[----:B------:R-:W-:Y:S05]  /*35f70*/  BRA `(.L_x_13250) ;  /* 0xfffffcd000487947 */ /* 0x000fea000383ffff */
.L_x_12909:
        /* <DEDUP_REMOVED lines=8> */
.L_x_13252:
[----:B------:R-:W-:Y:S05]  /*36000*/  BSYNC B1 ;  /* 0x0000000000017941 */ /* 0x000fea0003800000 */
.L_x_13251:
        /* <DEDUP_REMOVED lines=8> */
.L_x_13253:
[----:B------:R-:W-:Y:S05]  /*36090*/  BRA `(.L_x_13254) ;  /* 0xfffffcd400b87947 */ /* 0x000fea000383ffff */
.L_x_12923:
[----:B-1----:R1:W2:Y:S02]  /*360a0*/  SYNCS.PHASECHK.TRANS64.TRYWAIT P4, [R71+URZ+0x32490], R86 ;  /* 0x03249056470075a7 */ /* 0x0022a4000808017f */
[----:B--2---:R-:W-:Y:S05]  /*360b0*/  @!P4 NANOSLEEP.SYNCS 0x989680 ;  /* 0x009896800000c95d */ /* 0x004fea0003900000 */
[----:B------:R-:W2:Y:S02]  /*360c0*/  @!P4 SYNCS.PHASECHK.TRANS64 P4, [R71+URZ+0x32490], R86 ;  /* 0x032490564700c5a7 */ /* 0x000ea4000808007f */
[----:B--2---:R-:W-:Y:S05]  /*360d0*/  @!P4 BRA `(.L_x_12923) ;  /* 0xfffffffc00f0c947 */ /* 0x004fea000383ffff */
[----:B------:R-:W-:Y:S05]  /*360e0*/  BRA `(.L_x_13255) ;  /* 0xfffffce4000c7947 */ /* 0x000fea000383ffff */
.L_x_12924:
        /* <DEDUP_REMOVED lines=8> */
.L_x_13257:
[----:B------:R-:W-:Y:S05]  /*36170*/  BSYNC B1 ;  /* 0x0000000000017941 */ /* 0x000fea0003800000 */
.L_x_13256:
        /* <DEDUP_REMOVED lines=8> */
.L_x_13258:
[----:B------:R-:W-:Y:S01]  /*36200*/  IMAD.MOV.U32 R76, RZ, RZ, R14 ;  /* 0x000000ffff4c7224 */ /* 0x000fe200078e000e */
[----:B------:R-:W-:Y:S06]  /*36210*/  BRA `(.L_x_13259) ;  /* 0xfffffce000d87947 */ /* 0x000fec000383ffff */
.L_x_12929:
        /* <DEDUP_REMOVED lines=8> */
.L_x_13261:
[----:B------:R-:W-:Y:S05]  /*362a0*/  BSYNC B1 ;  /* 0x0000000000017941 */ /* 0x000fea0003800000 */
.L_x_13260:
        /* <DEDUP_REMOVED lines=8> */
.L_x_13262:
[----:B------:R-:W-:Y:S05]  /*36330*/  BRA `(.L_x_13263) ;  /* 0xfffffce800547947 */ /* 0x000fea000383ffff */
.L_x_12934:
[----:B0-----:R0:W1:Y:S02]  /*36340*/  SYNCS.PHASECHK.TRANS64.TRYWAIT P2, [R71+URZ+0x32490], R86 ;  /* 0x03249056470075a7 */ /* 0x001064000804017f */
[----:B-1----:R-:W-:Y:S05]  /*36350*/  @!P2 NANOSLEEP.SYNCS 0x989680 ;  /* 0x009896800000a95d */ /* 0x002fea0003900000 */
[----:B------:R-:W1:Y:S02]  /*36360*/  @!P2 SYNCS.PHASECHK.TRANS64 P2, [R71+URZ+0x32490], R86 ;  /* 0x032490564700a5a7 */ /* 0x000e64000804007f */
[----:B-1----:R-:W-:Y:S05]  /*36370*/  @!P2 BRA `(.L_x_12934) ;  /* 0xfffffffc00f0a947 */ /* 0x002fea000383ffff */
[----:B------:R-:W-:Y:S05]  /*36380*/  BRA `(.L_x_13264) ;  /* 0xfffffcf0003c7947 */ /* 0x000fea000383ffff */
.L_x_12935:
        /* <DEDUP_REMOVED lines=8> */
.L_x_13266:
[----:B------:R-:W-:Y:S05]  /*36410*/  BSYNC B1 ;  /* 0x0000000000017941 */ /* 0x000fea0003800000 */
.L_x_13265:
        /* <DEDUP_REMOVED lines=8> */
.L_x_13267:
[----:B------:R-:W-:Y:S05]  /*364a0*/  BRA `(.L_x_13268) ;  /* 0xfffffcf000647947 */ /* 0x000fea000383ffff */
.L_x_12938:
[----:B------:R-:W-:Y:S01]  /*364b0*/  BSSY B1, `(.L_x_13269) ;  /* 0x0000008000017945 */ /* 0x000fe20003800000 */
[----:B------:R-:W-:Y:S02]  /*364c0*/  IMAD.MOV.U32 R13, RZ, RZ, R9 ;  /* 0x000000ffff0d7224 */ /* 0x000fe400078e0009 */
[----:B------:R-:W-:Y:S02]  /*364d0*/  IMAD.MOV.U32 R12, RZ, RZ, 0x1 ;  /* 0x00000001ff0c7424 */ /* 0x000fe400078e00ff */
[----:B------:R-:W-:Y:S02]  /*364e0*/  IMAD.MOV.U32 R11, RZ, RZ, 0x1c1f ;  /* 0x00001c1fff0b7424 */ /* 0x000fe400078e00ff */
[----:B----4-:R-:W-:-:S07]  /*364f0*/  IMAD.MOV.U32 R15, RZ, RZ, -0x1 ;  /* 0xffffffffff0f7424 */ /* 0x010fce00078e00ff */
[----:B0123--:R-:W-:Y:S05]  /*36500*/  WARPSYNC.COLLECTIVE R15, `(.L_x_13270) ;  /* 0x000000000f087348 */ /* 0x00ffea0003c00000 */
[----:B---3--:R3:W4:Y:S02]  /*36510*/  SHFL.IDX P6, R14, R13, R12, R11 ;  /* 0x0000000c0d0e7389 */ /* 0x00872400000c000b */
[----:B01234-:R-:W-:Y:S01]  /*36520*/  ENDCOLLECTIVE ;  /* 0x000000000000791b */ /* 0x01ffe20003800000 */
.L_x_13270:
[----:B------:R-:W-:Y:S05]  /*36530*/  BSYNC B1 ;  /* 0x0000000000017941 */ /* 0x000fea0003800000 */
.L_x_13269:
        /* <DEDUP_REMOVED lines=8> */
.L_x_13271:
[----:B------:R-:W-:Y:S05]  /*365c0*/  BRA `(.L_x_13272) ;  /* 0xfffffcf000647947 */ /* 0x000fea000383ffff */
.L_x_12942:
[----:B-1----:R1:W2:Y:S02]  /*365d0*/  SYNCS.PHASECHK.TRANS64.TRYWAIT P3, [R71+URZ+0x324b0], R86 ;  /* 0x0324b056470075a7 */ /* 0x0022a4000806017f */
[----:B--2---:R-:W-:Y:S05]  /*365e0*/  @!P3 NANOSLEEP.SYNCS 0x989680 ;  /* 0x009896800000b95d */ /* 0x004fea0003900000 */
[----:B------:R-:W2:Y:S02]  /*365f0*/  @!P3 SYNCS.PHASECHK.TRANS64 P3, [R71+URZ+0x324b0], R86 ;  /* 0x0324b0564700b5a7 */ /* 0x000ea4000806007f */
[----:B--2---:R-:W-:Y:S05]  /*36600*/  @!P3 BRA `(.L_x_12942) ;  /* 0xfffffffc00f0b947 */ /* 0x004fea000383ffff */
[----:B------:R-:W-:Y:S05]  /*36610*/  BRA `(.L_x_13273) ;  /* 0xfffffcf000e07947 */ /* 0x000fea000383ffff */
.L_x_12958:
[----:B------:R0:W5:Y:S01]  /*36620*/  LDL R13, [R1+0x464] ;  /* 0x00046400010d7983 */ /* 0x0001620000100800 */
[----:B------:R-:W-:Y:S01]  /*36630*/  BSSY B0, `(.L_x_13274) ;  /* 0x0000007000007945 */ /* 0x000fe20003800000 */
[----:B------:R-:W-:Y:S02]  /*36640*/  IMAD.MOV.U32 R12, RZ, RZ, RZ ;  /* 0x000000ffff0c7224 */ /* 0x000fe400078e00ff */
[----:B---3--:R-:W-:Y:S02]  /*36650*/  IMAD.MOV.U32 R11, RZ, RZ, 0x1f ;  /* 0x0000001fff0b7424 */ /* 0x008fe400078e00ff */
[----:B------:R-:W-:-:S07]  /*36660*/  IMAD.MOV.U32 R15, RZ, RZ, -0x1 ;  /* 0xffffffffff0f7424 */ /* 0x000fce00078e00ff */
[----:B0---45:R-:W-:Y:S05]  /*36670*/  WARPSYNC.COLLECTIVE R15, `(.L_x_13275) ;  /* 0x000000000f087348 */ /* 0x031fea0003c00000 */
[----:B-----5:R1:W2:Y:S02]  /*36680*/  SHFL.IDX P6, R14, R13, R12, R11 ;  /* 0x0000000c0d0e7389 */ /* 0x0202a400000c000b */
[----:B012-4-:R-:W-:Y:S01]  /*36690*/  ENDCOLLECTIVE ;  /* 0x000000000000791b */ /* 0x017fe20003800000 */
.L_x_13275:
[----:B------:R-:W-:Y:S05]  /*366a0*/  BSYNC B0 ;  /* 0x0000000000007941 */ /* 0x000fea0003800000 */
.L_x_13274:
[----:B------:R-:W-:Y:S05]  /*366b0*/  BRA `(.L_x_13276) ;  /* 0xfffffd0400647947 */ /* 0x000fea000383ffff */
.L_x_12970:
        /* <DEDUP_REMOVED lines=8> */
.L_x_13278:
[----:B------:R-:W-:Y:S05]  /*36740*/  BSYNC B1 ;  /* 0x0000000000017941 */ /* 0x000fea0003800000 */
.L_x_13277:
        /* <DEDUP_REMOVED lines=8> */
.L_x_13279:
[----:B------:R-:W-:Y:S02]  /*367d0*/  IMAD.MOV.U32 R13, RZ, RZ, R7 ;  /* 0x000000ffff0d7224 */ /* 0x000fe400078e0007 */
[----:B------:R-:W-:-:S07]  /*367e0*/  IMAD.MOV.U32 R2, RZ, RZ, R14 ;  /* 0x000000ffff027224 */ /* 0x000fce00078e000e */
[----:B------:R-:W-:Y:S05]  /*367f0*/  WARPSYNC.COLLECTIVE R15, `(.L_x_13280) ;  /* 0x000000000f087348 */ /* 0x000fea0003c00000 */
[----:B------:R0:W1:Y:S02]  /*36800*/  SHFL.IDX P6, R14, R13, R12, R11 ;  /* 0x0000000c0d0e7389 */ /* 0x00006400000c000b */
[----:B01----:R-:W-:Y:S01]  /*36810*/  ENDCOLLECTIVE ;  /* 0x000000000000791b */ /* 0x003fe20003800000 */
.L_x_13280:
[----:B------:R-:W-:Y:S02]  /*36820*/  IMAD.MOV.U32 R13, RZ, RZ, R8 ;  /* 0x000000ffff0d7224 */ /* 0x000fe400078e0008 */
[----:B------:R-:W-:-:S07]  /*36830*/  IMAD.MOV.U32 R5, RZ, RZ, R14 ;  /* 0x000000ffff057224 */ /* 0x000fce00078e000e */
[----:B------:R-:W-:Y:S05]  /*36840*/  WARPSYNC.COLLECTIVE R15, `(.L_x_13281) ;  /* 0x000000000f087348 */ /* 0x000fea0003c00000 */
[----:B------:R0:W1:Y:S02]  /*36850*/  SHFL.IDX P6, R14, R13, R12, R11 ;  /* 0x0000000c0d0e7389 */ /* 0x00006400000c000b */
[----:B01----:R-:W-:Y:S01]  /*36860*/  ENDCOLLECTIVE ;  /* 0x000000000000791b */ /* 0x003fe20003800000 */
.L_x_13281:
[----:B------:R-:W-:Y:S05]  /*36870*/  BRA `(.L_x_13282) ;  /* 0xfffffd10003c7947 */ /* 0x000fea000383ffff */
.L_x_12973:
        /* <DEDUP_REMOVED lines=8> */
.L_x_13284:
[----:B------:R-:W-:Y:S05]  /*36900*/  BSYNC B1 ;  /* 0x0000000000017941 */ /* 0x000fea0003800000 */
.L_x_13283:
        /* <DEDUP_REMOVED lines=8> */
.L_x_13285:
[----:B------:R-:W-:Y:S01]  /*36990*/  IMAD.MOV.U32 R13, RZ, RZ, R7 ;  /* 0x000000ffff0d7224 */ /* 0x000fe200078e0007 */
[----:B------:R-:W-:-:S07]  /*369a0*/  MOV R4, R14 ;  /* 0x0000000e00047202 */ /* 0x000fce0000000f00 */
[----:B------:R-:W-:Y:S05]  /*369b0*/  WARPSYNC.COLLECTIVE R15, `(.L_x_13286) ;  /* 0x000000000f087348 */ /* 0x000fea0003c00000 */
[----:B------:R0:W1:Y:S02]  /*369c0*/  SHFL.IDX P6, R14, R13, R12, R11 ;  /* 0x0000000c0d0e7389 */ /* 0x00006400000c000b */
[----:B01----:R-:W-:Y:S01]  /*369d0*/  ENDCOLLECTIVE ;  /* 0x000000000000791b */ /* 0x003fe20003800000 */
.L_x_13286:
[----:B------:R-:W-:Y:S02]  /*369e0*/  IMAD.MOV.U32 R13, RZ, RZ, R8 ;  /* 0x000000ffff0d7224 */ /* 0x000fe400078e0008 */
[----:B------:R-:W-:-:S07]  /*369f0*/  IMAD.MOV.U32 R7, RZ, RZ, R14 ;  /* 0x000000ffff077224 */ /* 0x000fce00078e000e */
[----:B------:R-:W-:Y:S05]  /*36a00*/  WARPSYNC.COLLECTIVE R15, `(.L_x_13287) ;  /* 0x000000000f087348 */ /* 0x000fea0003c00000 */
[----:B------:R0:W1:Y:S02]  /*36a10*/  SHFL.IDX P6, R14, R13, R12, R11 ;  /* 0x0000000c0d0e7389 */ /* 0x00006400000c000b */
[----:B01----:R-:W-:Y:S01]  /*36a20*/  ENDCOLLECTIVE ;  /* 0x000000000000791b */ /* 0x003fe20003800000 */
.L_x_13287:
[----:B------:R-:W-:Y:S05]  /*36a30*/  BRA `(.L_x_13288) ;  /* 0xfffffd1000987947 */ /* 0x000fea000383ffff */
.L_x_12977:
[----:B------:R0:W0:Y:S02]  /*36a40*/  SYNCS.PHASECHK.TRANS64.TRYWAIT P0, [R148+URZ+0x32400], R13 ;  /* 0x0324000d940075a7 */ /* 0x000024000800017f */
[----:B0-----:R-:W-:Y:S05]  /*36a50*/  @!P0 NANOSLEEP.SYNCS 0x989680 ;  /* 0x009896800000895d */ /* 0x001fea0003900000 */
[----:B------:R-:W0:Y:S02]  /*36a60*/  @!P0 SYNCS.PHASECHK.TRANS64 P0, [R148+URZ+0x32400], R13 ;  /* 0x0324000d940085a7 */ /* 0x000e24000800007f */
[----:B0-----:R-:W-:Y:S05]  /*36a70*/  @!P0 BRA `(.L_x_12977) ;  /* 0xfffffffc00f08947 */ /* 0x001fea000383ffff */
[----:B------:R-:W-:Y:S05]  /*36a80*/  BRA `(.L_x_13289) ;  /* 0xfffffd1400187947 */ /* 0x000fea000383ffff */
.L_x_12985:
        /* <DEDUP_REMOVED lines=9> */
.L_x_13291:
[----:B------:R-:W-:Y:S05]  /*36b20*/  BSYNC B1 ;  /* 0x0000000000017941 */ /* 0x000fea0003800000 */
.L_x_13290:
        /* <DEDUP_REMOVED lines=10> */
.L_x_13292:
        /* <DEDUP_REMOVED lines=8> */
.L_x_13293:
[----:B------:R-:W-:-:S05]  /*36c50*/  @!P1 IADD3 R6, P2, R3, R5, RZ ;  /* 0x0000000503069210 */ /* 0x000fca0007f5e0ff */
[----:B------:R-:W-:Y:S02]  /*36c60*/  @!P1 IMAD.X R7, R2, 0x1, R21, P2 ;  /* 0x0000000102079824 */ /* 0x000fe400010e0615 */
[----:B------:R-:W-:Y:S02]  /*36c70*/  IMAD.MOV.U32 R13, RZ, RZ, R27 ;  /* 0x000000ffff0d7224 */ /* 0x000fe400078e001b */
[----:B------:R-:W-:-:S07]  /*36c80*/  IMAD.MOV.U32 R4, RZ, RZ, R14 ;  /* 0x000000ffff047224 */ /* 0x000fce00078e000e */
[----:B------:R-:W-:Y:S05]  /*36c90*/  WARPSYNC.COLLECTIVE R15, `(.L_x_13294) ;  /* 0x000000000f087348 */ /* 0x000fea0003c00000 */
[----:B------:R0:W1:Y:S02]  /*36ca0*/  SHFL.IDX P6, R14, R13, R12, R11 ;  /* 0x0000000c0d0e7389 */ /* 0x00006400000c000b */
[----:B01----:R-:W-:Y:S01]  /*36cb0*/  ENDCOLLECTIVE ;  /* 0x000000000000791b */ /* 0x003fe20003800000 */
.L_x_13294:
        /* <DEDUP_REMOVED lines=14> */
[----:B------:R-:W-:-:S07]  /*36da0*/  IMAD.MOV.U32 R3, RZ, RZ, R57 ;  /* 0x000000ffff037224 */ /* 0x000fce00078e0039 */
[----:B-----5:R-:W-:Y:S05]  /*36db0*/  WARPSYNC.COLLECTIVE R15, `(.L_x_13295) ;  /* 0x000000000f087348 */ /* 0x020fea0003c00000 */
[----:B------:R0:W1:Y:S02]  /*36dc0*/  SHFL.IDX P6, R14, R13, R12, R11 ;  /* 0x0000000c0d0e7389 */ /* 0x00006400000c000b */
[----:B01---5:R-:W-:Y:S01]  /*36dd0*/  ENDCOLLECTIVE ;  /* 0x000000000000791b */ /* 0x023fe20003800000 */
.L_x_13295:
[----:B------:R-:W-:Y:S02]  /*36de0*/  IMAD.MOV.U32 R2, RZ, RZ, R56 ;  /* 0x000000ffff027224 */ /* 0x000fe400078e0038 */
[----:B------:R-:W-:Y:S01]  /*36df0*/  @!P1 IMAD.MOV.U32 R58, RZ, RZ, R8 ;  /* 0x000000ffff3a9224 */ /* 0x000fe200078e0008 */
[----:B------:R-:W-:Y:S01]  /*36e00*/  PRMT R81, R3, 0x7610, R81 ;  /* 0x0000761003517816 */ /* 0x000fe20000000051 */
[----:B------:R-:W-:Y:S01]  /*36e10*/  @!P1 IMAD.MOV.U32 R59, RZ, RZ, R9 ;  /* 0x000000ffff3b9224 */ /* 0x000fe200078e0009 */
[----:B------:R-:W-:Y:S02]  /*36e20*/  PRMT R60, R60, 0x5410, R2 ;  /* 0x000054103c3c7816 */ /* 0x000fe40000000002 */
[----:B------:R-:W-:Y:S01]  /*36e30*/  CS2R R2, SRZ ;  /* 0x0000000000027805 */ /* 0x000fe2000001ff00 */
[----:B------:R-:W-:Y:S02]  /*36e40*/  IMAD.MOV.U32 R8, RZ, RZ, R58 ;  /* 0x000000ffff087224 */ /* 0x000fe400078e003a */
[----:B------:R-:W-:-:S02]  /*36e50*/  IMAD.MOV.U32 R9, RZ, RZ, R59 ;  /* 0x000000ffff097224 */ /* 0x000fc400078e003b */
        /* <DEDUP_REMOVED lines=10> */
.L_x_13296:
        /* <DEDUP_REMOVED lines=13> */
.L_x_13297:
[----:B------:R-:W-:Y:S02]  /*36fd0*/  IMAD.MOV.U32 R13, RZ, RZ, R27 ;  /* 0x000000ffff0d7224 */ /* 0x000fe400078e001b */
[----:B------:R-:W-:-:S07]  /*36fe0*/  IMAD.MOV.U32 R26, RZ, RZ, R14 ;  /* 0x000000ffff1a7224 */ /* 0x000fce00078e000e */
[----:B------:R-:W-:Y:S05]  /*36ff0*/  WARPSYNC.COLLECTIVE R15, `(.L_x_13298) ;  /* 0x000000000f087348 */ /* 0x000fea0003c00000 */
[----:B------:R0:W1:Y:S02]  /*37000*/  SHFL.IDX P6, R14, R13, R12, R11 ;  /* 0x0000000c0d0e7389 */ /* 0x00006400000c000b */
[----:B01----:R-:W-:Y:S01]  /*37010*/  ENDCOLLECTIVE ;  /* 0x000000000000791b */ /* 0x003fe20003800000 */
.L_x_13298:
[----:B------:R-:W-:Y:S05]  /*37020*/  BRA `(.L_x_13299) ;  /* 0xfffffd2000447947 */ /* 0x000fea000383ffff */
.L_x_12989:
[----:B0-----:R0:W1:Y:S02]  /*37030*/  SYNCS.PHASECHK.TRANS64.TRYWAIT P1, [R148+URZ+0x32400], R13 ;  /* 0x0324000d940075a7 */ /* 0x001064000802017f */
[----:B-1----:R-:W-:Y:S05]  /*37040*/  @!P1 NANOSLEEP.SYNCS 0x989680 ;  /* 0x009896800000995d */ /* 0x002fea0003900000 */
[----:B------:R-:W1:Y:S02]  /*37050*/  @!P1 SYNCS.PHASECHK.TRANS64 P1, [R148+URZ+0x32400], R13 ;  /* 0x0324000d940095a7 */ /* 0x000e64000802007f */
[----:B-1----:R-:W-:Y:S05]  /*37060*/  @!P1 BRA `(.L_x_12989) ;  /* 0xfffffffc00f09947 */ /* 0x002fea000383ffff */
[----:B------:R-:W-:Y:S05]  /*37070*/  BRA `(.L_x_13300) ;  /* 0xfffffd2000a07947 */ /* 0x000fea000383ffff */
.L_x_13003:
[----:B0-----:R0:W1:Y:S02]  /*37080*/  SYNCS.PHASECHK.TRANS64.TRYWAIT P0, [R2+URZ], R7 ;  /* 0x00000007020075a7 */ /* 0x001064000800017f */
[----:B-1----:R-:W-:Y:S05]  /*37090*/  @!P0 NANOSLEEP.SYNCS 0x989680 ;  /* 0x009896800000895d */ /* 0x002fea0003900000 */
[----:B------:R-:W1:Y:S02]  /*370a0*/  @!P0 SYNCS.PHASECHK.TRANS64 P0, [R2+URZ], R7 ;  /* 0x00000007020085a7 */ /* 0x000e64000800007f */
[----:B-1----:R-:W-:Y:S05]  /*370b0*/  @!P0 BRA `(.L_x_13003) ;  /* 0xfffffffc00f08947 */ /* 0x002fea000383ffff */
[----:B------:R-:W-:Y:S05]  /*370c0*/  BRA `(.L_x_13002) ;  /* 0xfffffd3800387947 */ /* 0x000fea000383ffff */
.L_x_13010:
[----:B0-----:R0:W1:Y:S02]  /*370d0*/  SYNCS.PHASECHK.TRANS64.TRYWAIT P0, [R14+URZ], R15 ;  /* 0x0000000f0e0075a7 */ /* 0x001064000800017f */
[----:B-1----:R-:W-:Y:S05]  /*370e0*/  @!P0 NANOSLEEP.SYNCS 0x989680 ;  /* 0x009896800000895d */ /* 0x002fea0003900000 */
[----:B------:R-:W1:Y:S02]  /*370f0*/  @!P0 SYNCS.PHASECHK.TRANS64 P0, [R14+URZ], R15 ;  /* 0x0000000f0e0085a7 */ /* 0x000e64000800007f */
[----:B-1----:R-:W-:Y:S05]  /*37100*/  @!P0 BRA `(.L_x_13010) ;  /* 0xfffffffc00f08947 */ /* 0x002fea000383ffff */
[----:B------:R-:W-:Y:S05]  /*37110*/  BRA `(.L_x_13009) ;  /* 0xfffffd3c005c7947 */ /* 0x000fea000383ffff */
.L_x_13037:
[----:B-1----:R1:W2:Y:S02]  /*37120*/  SYNCS.PHASECHK.TRANS64.TRYWAIT P0, [R10+URZ], R11 ;  /* 0x0000000b0a0075a7 */ /* 0x0022a4000800017f */
[----:B--2---:R-:W-:Y:S05]  /*37130*/  @!P0 NANOSLEEP.SYNCS 0x989680 ;  /* 0x009896800000895d */ /* 0x004fea0003900000 */
[----:B------:R-:W2:Y:S02]  /*37140*/  @!P0 SYNCS.PHASECHK.TRANS64 P0, [R10+URZ], R11 ;  /* 0x0000000b0a0085a7 */ /* 0x000ea4000800007f */
[----:B--2---:R-:W-:Y:S05]  /*37150*/  @!P0 BRA `(.L_x_13037) ;  /* 0xfffffffc00f08947 */ /* 0x004fea000383ffff */
[----:B------:R-:W-:Y:S05]  /*37160*/  BRA `(.L_x_13036) ;  /* 0xfffffde400d47947 */ /* 0x000fea000383ffff */
.L_x_13044:
[----:B-1----:R1:W2:Y:S02]  /*37170*/  SYNCS.PHASECHK.TRANS64.TRYWAIT P0, [R8+URZ], R9 ;  /* 0x00000009080075a7 */ /* 0x0022a4000800017f */
[----:B--2---:R-:W-:Y:S05]  /*37180*/  @!P0 NANOSLEEP.SYNCS 0x989680 ;  /* 0x009896800000895d */ /* 0x004fea0003900000 */
[----:B------:R-:W2:Y:S02]  /*37190*/  @!P0 SYNCS.PHASECHK.TRANS64 P0, [R8+URZ], R9 ;  /* 0x00000009080085a7 */ /* 0x000ea4000800007f */
[----:B--2---:R-:W-:Y:S05]  /*371a0*/  @!P0 BRA `(.L_x_13044) ;  /* 0xfffffffc00f08947 */ /* 0x004fea000383ffff */
[----:B------:R-:W-:Y:S05]  /*371b0*/  BRA `(.L_x_13043) ;  /* 0xfffffdec00107947 */ /* 0x000fea000383ffff */
.L_x_13057:
[----:B-1----:R1:W2:Y:S02]  /*371c0*/  SYNCS.PHASECHK.TRANS64.TRYWAIT P0, [R8+URZ], R9 ;  /* 0x00000009080075a7 */ /* 0x0022a4000800017f */
[----:B--2---:R-:W-:Y:S05]  /*371d0*/  @!P0 NANOSLEEP.SYNCS 0x989680 ;  /* 0x009896800000895d */ /* 0x004fea0003900000 */
[----:B------:R-:W2:Y:S02]  /*371e0*/  @!P0 SYNCS.PHASECHK.TRANS64 P0, [R8+URZ], R9 ;  /* 0x00000009080085a7 */ /* 0x000ea4000800007f */
[----:B--2---:R-:W-:Y:S05]  /*371f0*/  @!P0 BRA `(.L_x_13057) ;  /* 0xfffffffc00f08947 */ /* 0x004fea000383ffff */
[----:B------:R-:W-:Y:S05]  /*37200*/  BRA `(.L_x_13056) ;  /* 0xfffffe8000107947 */ /* 0x000fea000383ffff */
.L_x_13064:
[----:B-1----:R1:W2:Y:S02]  /*37210*/  SYNCS.PHASECHK.TRANS64.TRYWAIT P0, [R8+URZ], R9 ;  /* 0x00000009080075a7 */ /* 0x0022a4000800017f */
[----:B--2---:R-:W-:Y:S05]  /*37220*/  @!P0 NANOSLEEP.SYNCS 0x989680 ;  /* 0x009896800000895d */ /* 0x004fea0003900000 */
[----:B------:R-:W2:Y:S02]  /*37230*/  @!P0 SYNCS.PHASECHK.TRANS64 P0, [R8+URZ], R9 ;  /* 0x00000009080085a7 */ /* 0x000ea4000800007f */
[----:B--2---:R-:W-:Y:S05]  /*37240*/  @!P0 BRA `(.L_x_13064) ;  /* 0xfffffffc00f08947 */ /* 0x004fea000383ffff */
[----:B------:R-:W-:Y:S05]  /*37250*/  BRA `(.L_x_13063) ;  /* 0xfffffe84004c7947 */ /* 0x000fea000383ffff */
.L_x_13093:
[----:B------:R-:W-:Y:S02]  /*37260*/  IMAD.MOV.U32 R13, RZ, RZ, R3 ;  /* 0x000000ffff0d7224 */ /* 0x000fe400078e0003 */
[----:B------:R-:W-:Y:S02]  /*37270*/  IMAD.MOV.U32 R12, RZ, RZ, RZ ;  /* 0x000000ffff0c7224 */ /* 0x000fe400078e00ff */
[----:B------:R-:W-:Y:S02]  /*37280*/  IMAD.MOV.U32 R11, RZ, RZ, 0x181f ;  /* 0x0000181fff0b7424 */ /* 0x000fe400078e00ff */
[----:B------:R-:W-:-:S07]  /*37290*/  IMAD.MOV.U32 R15, RZ, RZ, -0x1 ;  /* 0xffffffffff0f7424 */ /* 0x000fce00078e00ff */
[----:B-1--4-:R-:W-:Y:S05]  /*372a0*/  WARPSYNC.COLLECTIVE R15, `(.L_x_13301) ;  /* 0x000000000f087348 */ /* 0x012fea0003c00000 */
[----:B------:R0:W2:Y:S02]  /*372b0*/  SHFL.IDX P6, R14, R13, R12, R11 ;  /* 0x0000000c0d0e7389 */ /* 0x0000a400000c000b */
[----:B012-4-:R-:W-:Y:S01]  /*372c0*/  ENDCOLLECTIVE ;  /* 0x000000000000791b */ /* 0x017fe20003800000 */
.L_x_13301:
[----:B------:R-:W-:Y:S02]  /*372d0*/  IMAD.MOV.U32 R13, RZ, RZ, R2 ;  /* 0x000000ffff0d7224 */ /* 0x000fe400078e0002 */
[----:B------:R-:W-:-:S07]  /*372e0*/  IMAD.MOV.U32 R0, RZ, RZ, R14 ;  /* 0x000000ffff007224 */ /* 0x000fce00078e000e */
[----:B------:R-:W-:Y:S05]  /*372f0*/  WARPSYNC.COLLECTIVE R15, `(.L_x_13302) ;  /* 0x000000000f087348 */ /* 0x000fea0003c00000 */
[----:B------:R0:W1:Y:S02]  /*37300*/  SHFL.IDX P6, R14, R13, R12, R11 ;  /* 0x0000000c0d0e7389 */ /* 0x00006400000c000b */
[----:B01----:R-:W-:Y:S01]  /*37310*/  ENDCOLLECTIVE ;  /* 0x000000000000791b */ /* 0x003fe20003800000 */
.L_x_13302:
[----:B------:R-:W-:Y:S05]  /*37320*/  BRA `(.L_x_13303) ;  /* 0xffffff6400547947 */ /* 0x000fea000383ffff */
.L_x_13096:
[----:B------:R-:W-:Y:S01]  /*37330*/  BSSY B1, `(.L_x_13304) ;  /* 0x0000008000017945 */ /* 0x000fe20003800000 */
[----:B------:R-:W-:Y:S01]  /*37340*/  IMAD.MOV.U32 R13, RZ, RZ, R3 ;  /* 0x000000ffff0d7224 */ /* 0x000fe200078e0003 */
[----:B--2---:R-:W-:Y:S01]  /*37350*/  MOV R15, 0xffffffff ;  /* 0xffffffff000f7802 */ /* 0x004fe20000000f00 */
[----:B------:R-:W-:Y:S02]  /*37360*/  IMAD.MOV.U32 R12, RZ, RZ, 0x1 ;  /* 0x00000001ff0c7424 */ /* 0x000fe400078e00ff */
[----:B------:R-:W-:-:S07]  /*37370*/  IMAD.MOV.U32 R11, RZ, RZ, 0x181f ;  /* 0x0000181fff0b7424 */ /* 0x000fce00078e00ff */
[----:B01-34-:R-:W-:Y:S05]  /*37380*/  WARPSYNC.COLLECTIVE R15, `(.L_x_13305) ;  /* 0x000000000f087348 */ /* 0x01bfea0003c00000 */
[----:B---3--:R2:W3:Y:S02]  /*37390*/  SHFL.IDX P6, R14, R13, R12, R11 ;  /* 0x0000000c0d0e7389 */ /* 0x0084e400000c000b */
[----:B01234-:R-:W-:Y:S01]  /*373a0*/  ENDCOLLECTIVE ;  /* 0x000000000000791b */ /* 0x01ffe20003800000 */
.L_x_13305:
[----:B------:R-:W-:Y:S05]  /*373b0*/  BSYNC B1 ;  /* 0x0000000000017941 */ /* 0x000fea0003800000 */
.L_x_13304:
        /* <DEDUP_REMOVED lines=8> */
.L_x_13306:
[----:B------:R-:W-:Y:S05]  /*37440*/  BRA `(.L_x_13307) ;  /* 0xffffff6400787947 */ /* 0x000fea000383ffff */
.L_x_13099:
[----:B------:R-:W-:Y:S01]  /*37450*/  BSSY B1, `(.L_x_13308) ;  /* 0x0000008000017945 */ /* 0x000fe20003800000 */
[----:B------:R-:W-:Y:S02]  /*37460*/  IMAD.MOV.U32 R13, RZ, RZ, R3 ;  /* 0x000000ffff0d7224 */ /* 0x000fe400078e0003 */
[----:B------:R-:W-:Y:S02]  /*37470*/  IMAD.MOV.U32 R12, RZ, RZ, 0x2 ;  /* 0x00000002ff0c7424 */ /* 0x000fe400078e00ff */
[----:B------:R-:W-:Y:S02]  /*37480*/  IMAD.MOV.U32 R11, RZ, RZ, 0x181f ;  /* 0x0000181fff0b7424 */ /* 0x000fe400078e00ff */
[----:B0-----:R-:W-:-:S07]  /*37490*/  IMAD.MOV.U32 R15, RZ, RZ, -0x1 ;  /* 0xffffffffff0f7424 */ /* 0x001fce00078e00ff */
[----:B-1234-:R-:W-:Y:S05]  /*374a0*/  WARPSYNC.COLLECTIVE R15, `(.L_x_13309) ;  /* 0x000000000f087348 */ /* 0x01efea0003c00000 */
[----:B---3--:R0:W3:Y:S02]  /*374b0*/  SHFL.IDX P6, R14, R13, R12, R11 ;  /* 0x0000000c0d0e7389 */ /* 0x0080e400000c000b */
[----:B01234-:R-:W-:Y:S01]  /*374c0*/  ENDCOLLECTIVE ;  /* 0x000000000000791b */ /* 0x01ffe20003800000 */
.L_x_13309:
[----:B------:R-:W-:Y:S05]  /*374d0*/  BSYNC B1 ;  /* 0x0000000000017941 */ /* 0x000fea0003800000 */
.L_x_13308:
        /* <DEDUP_REMOVED lines=8> */
.L_x_13310:
[----:B------:R-:W-:Y:S05]  /*37560*/  BRA `(.L_x_13311) ;  /* 0xffffff6400987947 */ /* 0x000fea000383ffff */
.L_x_13102:
        /* <DEDUP_REMOVED lines=8> */
.L_x_13313:
[----:B------:R-:W-:Y:S05]  /*375f0*/  BSYNC B1 ;  /* 0x0000000000017941 */ /* 0x000fea0003800000 */
.L_x_13312:
        /* <DEDUP_REMOVED lines=8> */
.L_x_13314:
[----:B------:R-:W-:Y:S05]  /*37680*/  BRA `(.L_x_13315) ;  /* 0xffffff6400b87947 */ /* 0x000fea000383ffff */
.L_x_13127:
[----:B------:R-:W0:Y:S01]  /*37690*/  S2R R12, SR_TID.X ;  /* 0x00000000000c7919 */ /* 0x000e220000002100 */
[----:B------:R-:W-:Y:S01]  /*376a0*/  BSSY B1, `(.L_x_13316) ;  /* 0x000000a000017945 */ /* 0x000fe20003800000 */
[----:B------:R-:W-:Y:S02]  /*376b0*/  IMAD.MOV.U32 R11, RZ, RZ, 0x1f ;  /* 0x0000001fff0b7424 */ /* 0x000fe400078e00ff */
[----:B------:R-:W-:Y:S01]  /*376c0*/  IMAD.MOV.U32 R15, RZ, RZ, -0x1 ;  /* 0xffffffffff0f7424 */ /* 0x000fe200078e00ff */
[----:B0-----:R-:W-:-:S04]  /*376d0*/  SHF.R.U32.HI R12, RZ, 0x5, R12 ;  /* 0x00000005ff0c7819 */ /* 0x001fc8000001160c */
[----:B------:R-:W-:-:S05]  /*376e0*/  LOP3.LUT R12, R12, 0x3, RZ, 0xc0, !PT ;  /* 0x000000030c0c7812 */ /* 0x000fca00078ec0ff */
[----:B-1----:R-:W-:Y:S02]  /*376f0*/  IMAD.MOV.U32 R13, RZ, RZ, R12 ;  /* 0x000000ffff0d7224 */ /* 0x002fe400078e000c */
[----:B------:R-:W-:-:S07]  /*37700*/  IMAD.MOV.U32 R12, RZ, RZ, RZ ;  /* 0x000000ffff0c7224 */ /* 0x000fce00078e00ff */
[----:B------:R-:W-:Y:S05]  /*37710*/  WARPSYNC.COLLECTIVE R15, `(.L_x_13317) ;  /* 0x000000000f087348 */ /* 0x000fea0003c00000 */
[----:B------:R0:W1:Y:S02]  /*37720*/  SHFL.IDX P6, R14, R13, R12, R11 ;  /* 0x0000000c0d0e7389 */ /* 0x00006400000c000b */
[----:B01----:R-:W-:Y:S01]  /*37730*/  ENDCOLLECTIVE ;  /* 0x000000000000791b */ /* 0x003fe20003800000 */
.L_x_13317:
[----:B------:R-:W-:Y:S05]  /*37740*/  BSYNC B1 ;  /* 0x0000000000017941 */ /* 0x000fea0003800000 */
.L_x_13316:
[----:B------:R-:W-:Y:S05]  /*37750*/  BRA `(.L_x_13318) ;  /* 0xffffff7c00d07947 */ /* 0x000fea000383ffff */
.L_x_13129:
[----:B------:R-:W-:Y:S01]  /*37760*/  BSSY B1, `(.L_x_13319) ;  /* 0x0000006000017945 */ /* 0x000fe20003800000 */
[----:B------:R-:W-:-:S07]  /*37770*/  MOV R15, 0xffffffff ;  /* 0xffffffff000f7802 */ /* 0x000fce0000000f00 */
[----:B01----:R-:W-:Y:S05]  /*37780*/  WARPSYNC.COLLECTIVE R15, `(.L_x_13320) ;  /* 0x000000000f0c7348 */ /* 0x003fea0003c00000 */
[----:B------:R-:W-:Y:S02]  /*37790*/  ELECT P6, UR62, PT ;  /* 0x00000000003e782f */ /* 0x000fe400038c0000 */
[----:B------:R-:W-:Y:S01]  /*377a0*/  MOV R14, UR62 ;  /* 0x0000003e000e7c02 */ /* 0x000fe20008000f00 */
[----:B01----:R-:W-:Y:S10]  /*377b0*/  ENDCOLLECTIVE ;  /* 0x000000000000791b */ /* 0x003ff40003800000 */
.L_x_13320:
[----:B------:R-:W-:Y:S05]  /*377c0*/  BSYNC B1 ;  /* 0x0000000000017941 */ /* 0x000fea0003800000 */
.L_x_13319:
[----:B------:R-:W-:Y:S05]  /*377d0*/  BRA `(.L_x_13128) ;  /* 0xffffff7c00c87947 */ /* 0x000fea000383ffff */
.L_x_13131:
[----:B0-----:R0:W2:Y:S02]  /*377e0*/  SYNCS.PHASECHK.TRANS64.TRYWAIT P0, [R23+URZ+0x32420], R6 ;  /* 0x03242006170075a7 */ /* 0x0010a4000800017f */
[----:B--2---:R-:W-:Y:S05]  /*377f0*/  @!P0 NANOSLEEP.SYNCS 0x989680 ;  /* 0x009896800000895d */ /* 0x004fea0003900000 */
[----:B------:R-:W2:Y:S02]  /*37800*/  @!P0 SYNCS.PHASECHK.TRANS64 P0, [R23+URZ+0x32420], R6 ;  /* 0x03242006170085a7 */ /* 0x000ea4000800007f */
[----:B--2---:R-:W-:Y:S05]  /*37810*/  @!P0 BRA `(.L_x_13131) ;  /* 0xfffffffc00f08947 */ /* 0x004fea000383ffff */
[----:B------:R-:W-:Y:S05]  /*37820*/  BRA `(.L_x_13321) ;  /* 0xffffff7c00d87947 */ /* 0x000fea000383ffff */
.L_x_13135:
[----:B0-----:R0:W2:Y:S02]  /*37830*/  SYNCS.PHASECHK.TRANS64.TRYWAIT P0, [R3+URZ+0x324a0], R6 ;  /* 0x0324a006030075a7 */ /* 0x0010a4000800017f */
[----:B--2---:R-:W-:Y:S05]  /*37840*/  @!P0 NANOSLEEP.SYNCS 0x989680 ;  /* 0x009896800000895d */ /* 0x004fea0003900000 */
[----:B------:R-:W2:Y:S02]  /*37850*/  @!P0 SYNCS.PHASECHK.TRANS64 P0, [R3+URZ+0x324a0], R6 ;  /* 0x0324a006030085a7 */ /* 0x000ea4000800007f */
[----:B--2---:R-:W-:Y:S05]  /*37860*/  @!P0 BRA `(.L_x_13135) ;  /* 0xfffffffc00f08947 */ /* 0x004fea000383ffff */
[----:B------:R-:W-:Y:S05]  /*37870*/  BRA `(.L_x_13322) ;  /* 0xffffff7c00f07947 */ /* 0x000fea000383ffff */
.L_x_13140:
[----:B--2---:R2:W3:Y:S02]  /*37880*/  SYNCS.PHASECHK.TRANS64.TRYWAIT P0, [R3+URZ+0x324c0], R6 ;  /* 0x0324c006030075a7 */ /* 0x0044e4000800017f */
[----:B---3--:R-:W-:Y:S05]  /*37890*/  @!P0 NANOSLEEP.SYNCS 0x989680 ;  /* 0x009896800000895d */ /* 0x008fea0003900000 */
[----:B------:R-:W3:Y:S02]  /*378a0*/  @!P0 SYNCS.PHASECHK.TRANS64 P0, [R3+URZ+0x324c0], R6 ;  /* 0x0324c006030085a7 */ /* 0x000ee4000800007f */
[----:B---3--:R-:W-:Y:S05]  /*378b0*/  @!P0 BRA `(.L_x_13140) ;  /* 0xfffffffc00f08947 */ /* 0x008fea000383ffff */
[----:B------:R-:W-:Y:S05]  /*378c0*/  BRA `(.L_x_13323) ;  /* 0xffffff80006c7947 */ /* 0x000fea000383ffff */
.L_x_13150:
[----:B--2---:R2:W3:Y:S02]  /*378d0*/  SYNCS.PHASECHK.TRANS64.TRYWAIT P1, [R10+URZ+0x324a0], R2 ;  /* 0x0324a0020a0075a7 */ /* 0x0044e4000802017f */
[----:B---3--:R-:W-:Y:S05]  /*378e0*/  @!P1 NANOSLEEP.SYNCS 0x989680 ;  /* 0x009896800000995d */ /* 0x008fea0003900000 */
[----:B------:R-:W3:Y:S02]  /*378f0*/  @!P1 SYNCS.PHASECHK.TRANS64 P1, [R10+URZ+0x324a0], R2 ;  /* 0x0324a0020a0095a7 */ /* 0x000ee4000802007f */
[----:B---3--:R-:W-:Y:S05]  /*37900*/  @!P1 BRA `(.L_x_13150) ;  /* 0xfffffffc00f09947 */ /* 0x008fea000383ffff */
[----:B------:R-:W-:Y:S05]  /*37910*/  BRA `(.L_x_13324) ;  /* 0xffffff8400e07947 */ /* 0x000fea000383ffff */
.L_x_13155:
[----:B0-----:R0:W1:Y:S02]  /*37920*/  SYNCS.PHASECHK.TRANS64.TRYWAIT P1, [R10+URZ+0x324c0], R2 ;  /* 0x0324c0020a0075a7 */ /* 0x001064000802017f */
[----:B-1----:R-:W-:Y:S05]  /*37930*/  @!P1 NANOSLEEP.SYNCS 0x989680 ;  /* 0x009896800000995d */ /* 0x002fea0003900000 */
[----:B------:R-:W1:Y:S02]  /*37940*/  @!P1 SYNCS.PHASECHK.TRANS64 P1, [R10+URZ+0x324c0], R2 ;  /* 0x0324c0020a0095a7 */ /* 0x000e64000802007f */
[----:B-1----:R-:W-:Y:S05]  /*37950*/  @!P1 BRA `(.L_x_13155) ;  /* 0xfffffffc00f09947 */ /* 0x002fea000383ffff */
[----:B------:R-:W-:Y:S05]  /*37960*/  BRA `(.L_x_13325) ;  /* 0xffffff8800587947 */ /* 0x000fea000383ffff */
.L_x_13179:
[----:B------:R-:W-:Y:S01]  /*37970*/  SHF.R.U32.HI R11, RZ, 0x5, R21 ;  /* 0x00000005ff0b7819 */ /* 0x000fe20000011615 */
[----:B------:R-:W-:Y:S01]  /*37980*/  BSSY B0, `(.L_x_13326) ;  /* 0x0000009000007945 */ /* 0x000fe20003800000 */
[----:B------:R-:W-:Y:S02]  /*37990*/  IMAD.MOV.U32 R12, RZ, RZ, RZ ;  /* 0x000000ffff0c7224 */ /* 0x000fe400078e00ff */
[----:B------:R-:W-:Y:S01]  /*379a0*/  LOP3.LUT R11, R11, 0x3, RZ, 0xc0, !PT ;  /* 0x000000030b0b7812 */ /* 0x000fe200078ec0ff */
[----:B------:R-:W-:-:S04]  /*379b0*/  IMAD.MOV.U32 R15, RZ, RZ, -0x1 ;  /* 0xffffffffff0f7424 */ /* 0x000fc800078e00ff */
[----:B------:R-:W-:Y:S02]  /*379c0*/  IMAD.MOV.U32 R13, RZ, RZ, R11 ;  /* 0x000000ffff0d7224 */ /* 0x000fe400078e000b */
[----:B------:R-:W-:-:S07]  /*379d0*/  IMAD.MOV.U32 R11, RZ, RZ, 0x1f ;  /* 0x0000001fff0b7424 */ /* 0x000fce00078e00ff */
[----:B--2---:R-:W-:Y:S05]  /*379e0*/  WARPSYNC.COLLECTIVE R15, `(.L_x_13327) ;  /* 0x000000000f087348 */ /* 0x004fea0003c00000 */
[----:B------:R0:W1:Y:S02]  /*379f0*/  SHFL.IDX P6, R14, R13, R12, R11 ;  /* 0x0000000c0d0e7389 */ /* 0x00006400000c000b */
[----:B012---:R-:W-:Y:S01]  /*37a00*/  ENDCOLLECTIVE ;  /* 0x000000000000791b */ /* 0x007fe20003800000 */
.L_x_13327:
[----:B------:R-:W-:Y:S05]  /*37a10*/  BSYNC B0 ;  /* 0x0000000000007941 */ /* 0x000fea0003800000 */
.L_x_13326:
[----:B------:R-:W-:Y:S05]  /*37a20*/  BRA `(.L_x_13328) ;  /* 0xffffff9800ec7947 */ /* 0x000fea000383ffff */
.L_x_13182:
[----:B0-----:R0:W1:Y:S02]  /*37a30*/  SYNCS.PHASECHK.TRANS64.TRYWAIT P0, [R17+URZ+0x32440], R0 ;  /* 0x03244000110075a7 */ /* 0x001064000800017f */
[----:B-1----:R-:W-:Y:S05]  /*37a40*/  @!P0 NANOSLEEP.SYNCS 0x989680 ;  /* 0x009896800000895d */ /* 0x002fea0003900000 */
[----:B------:R-:W1:Y:S02]  /*37a50*/  @!P0 SYNCS.PHASECHK.TRANS64 P0, [R17+URZ+0x32440], R0 ;  /* 0x03244000110085a7 */ /* 0x000e64000800007f */
[----:B-1----:R-:W-:Y:S05]  /*37a60*/  @!P0 BRA `(.L_x_13182) ;  /* 0xfffffffc00f08947 */ /* 0x002fea000383ffff */
[----:B------:R-:W-:Y:S05]  /*37a70*/  BRA `(.L_x_13329) ;  /* 0xffffff9c00107947 */ /* 0x000fea000383ffff */
.L_x_13183:
        /* <DEDUP_REMOVED lines=8> */
.L_x_13331:
[----:B------:R-:W-:Y:S05]  /*37b00*/  BSYNC B0 ;  /* 0x0000000000007941 */ /* 0x000fea0003800000 */
.L_x_13330:
        /* <DEDUP_REMOVED lines=9> */
.L_x_13332:
[----:B------:R-:W-:Y:S02]  /*37ba0*/  IMAD.MOV.U32 R13, RZ, RZ, R4 ;  /* 0x000000ffff0d7224 */ /* 0x000fe400078e0004 */
[----:B------:R-:W-:Y:S02]  /*37bb0*/  IMAD.MOV.U32 R12, RZ, RZ, 0x1 ;  /* 0x00000001ff0c7424 */ /* 0x000fe400078e00ff */
[----:B------:R-:W-:-:S07]  /*37bc0*/  IMAD.MOV.U32 R3, RZ, RZ, R14 ;  /* 0x000000ffff037224 */ /* 0x000fce00078e000e */
[----:B------:R-:W-:Y:S05]  /*37bd0*/  WARPSYNC.COLLECTIVE R15, `(.L_x_13333) ;  /* 0x000000000f087348 */ /* 0x000fea0003c00000 */
[----:B------:R0:W1:Y:S02]  /*37be0*/  SHFL.IDX P6, R14, R13, R12, R11 ;  /* 0x0000000c0d0e7389 */ /* 0x00006400000c000b */
[----:B01----:R-:W-:Y:S01]  /*37bf0*/  ENDCOLLECTIVE ;  /* 0x000000000000791b */ /* 0x003fe20003800000 */
.L_x_13333:
        /* <DEDUP_REMOVED lines=15> */
.L_x_13334:
[----:B------:R-:W-:Y:S02]  /*37cf0*/  @P0 IMAD R6, R5, 0x2, R23 ;  /* 0x0000000205060824 */ /* 0x000fe400078e0217 */
[----:B------:R-:W-:Y:S02]  /*37d00*/  IMAD.MOV.U32 R13, RZ, RZ, R4 ;  /* 0x000000ffff0d7224 */ /* 0x000fe400078e0004 */
[----:B------:R-:W-:Y:S02]  /*37d10*/  IMAD.MOV.U32 R12, RZ, RZ, 0x2 ;  /* 0x00000002ff0c7424 */ /* 0x000fe400078e00ff */
[----:B------:R-:W-:-:S07]  /*37d20*/  IMAD.MOV.U32 R3, RZ, RZ, R14 ;  /* 0x000000ffff037224 */ /* 0x000fce00078e000e */
[----:B------:R-:W-:Y:S05]  /*37d30*/  WARPSYNC.COLLECTIVE R15, `(.L_x_13335) ;  /* 0x000000000f087348 */ /* 0x000fea0003c00000 */
[----:B------:R0:W1:Y:S02]  /*37d40*/  SHFL.IDX P6, R14, R13, R12, R11 ;  /* 0x0000000c0d0e7389 */ /* 0x00006400000c000b */
[----:B01----:R-:W-:Y:S01]  /*37d50*/  ENDCOLLECTIVE ;  /* 0x000000000000791b */ /* 0x003fe20003800000 */
.L_x_13335:
        /* <DEDUP_REMOVED lines=15> */
.L_x_13336:
[----:B------:R-:W-:Y:S02]  /*37e50*/  @P0 IMAD R6, R5, 0x2, R23 ;  /* 0x0000000205060824 */ /* 0x000fe400078e0217 */
[----:B------:R-:W-:Y:S02]  /*37e60*/  IMAD.MOV.U32 R13, RZ, RZ, R4 ;  /* 0x000000ffff0d7224 */ /* 0x000fe400078e0004 */
[----:B------:R-:W-:Y:S01]  /*37e70*/  IMAD.MOV.U32 R12, RZ, RZ, 0x3 ;  /* 0x00000003ff0c7424 */ /* 0x000fe200078e00ff */
[----:B------:R-:W-:-:S07]  /*37e80*/  MOV R3, R14 ;  /* 0x0000000e00037202 */ /* 0x000fce0000000f00 */
[----:B------:R-:W-:Y:S05]  /*37e90*/  WARPSYNC.COLLECTIVE R15, `(.L_x_13337) ;  /* 0x000000000f087348 */ /* 0x000fea0003c00000 */
[----:B------:R0:W1:Y:S02]  /*37ea0*/  SHFL.IDX P6, R14, R13, R12, R11 ;  /* 0x0000000c0d0e7389 */ /* 0x00006400000c000b */
[----:B01----:R-:W-:Y:S01]  /*37eb0*/  ENDCOLLECTIVE ;  /* 0x000000000000791b */ /* 0x003fe20003800000 */
.L_x_13337:
        /* <DEDUP_REMOVED lines=15> */
.L_x_13338:
[----:B------:R-:W-:Y:S02]  /*37fb0*/  @P0 IMAD R6, R5, 0x2, R23 ;  /* 0x0000000205060824 */ /* 0x000fe400078e0217 */
[----:B------:R-:W-:Y:S02]  /*37fc0*/  IMAD.MOV.U32 R13, RZ, RZ, R4 ;  /* 0x000000ffff0d7224 */ /* 0x000fe400078e0004 */
[----:B------:R-:W-:Y:S02]  /*37fd0*/  IMAD.MOV.U32 R12, RZ, RZ, 0x4 ;  /* 0x00000004ff0c7424 */ /* 0x000fe400078e00ff */
[----:B------:R-:W-:-:S07]  /*37fe0*/  IMAD.MOV.U32 R3, RZ, RZ, R14 ;  /* 0x000000ffff037224 */ /* 0x000fce00078e000e */
[----:B------:R-:W-:Y:S05]  /*37ff0*/  WARPSYNC.COLLECTIVE R15, `(.L_x_13339) ;  /* 0x000000000f087348 */ /* 0x000fea0003c00000 */
[----:B------:R0:W1:Y:S02]  /*38000*/  SHFL.IDX P6, R14, R13, R12, R11 ;  /* 0x0000000c0d0e7389 */ /* 0x00006400000c000b */
[----:B01----:R-:W-:Y:S01]  /*38010*/  ENDCOLLECTIVE ;  /* 0x000000000000791b */ /* 0x003fe20003800000 */
.L_x_13339:
        /* <DEDUP_REMOVED lines=15> */
.L_x_13340:
[----:B------:R-:W-:Y:S02]  /*38110*/  @P0 IMAD R6, R5, 0x2, R23 ;  /* 0x0000000205060824 */ /* 0x000fe400078e0217 */
[----:B------:R-:W-:Y:S02]  /*38120*/  IMAD.MOV.U32 R13, RZ, RZ, R4 ;  /* 0x000000ffff0d7224 */ /* 0x000fe400078e0004 */
[----:B------:R-:W-:Y:S02]  /*38130*/  IMAD.MOV.U32 R12, RZ, RZ, 0x5 ;  /* 0x00000005ff0c7424 */ /* 0x000fe400078e00ff */
[----:B------:R-:W-:-:S07]  /*38140*/  IMAD.MOV.U32 R3, RZ, RZ, R14 ;  /* 0x000000ffff037224 */ /* 0x000fce00078e000e */
[----:B------:R-:W-:Y:S05]  /*38150*/  WARPSYNC.COLLECTIVE R15, `(.L_x_13341) ;  /* 0x000000000f087348 */ /* 0x000fea0003c00000 */
[----:B------:R0:W1:Y:S02]  /*38160*/  SHFL.IDX P6, R14, R13, R12, R11 ;  /* 0x0000000c0d0e7389 */ /* 0x00006400000c000b */
[----:B01----:R-:W-:Y:S01]  /*38170*/  ENDCOLLECTIVE ;  /* 0x000000000000791b */ /* 0x003fe20003800000 */
.L_x_13341:
        /* <DEDUP_REMOVED lines=10> */
.L_x_13342:
[----:B------:R-:W-:Y:S01]  /*38220*/  @!PT LDS RZ, [RZ] ;  /* 0x00000000fffff984 */ /* 0x000fe20000000800 */
[----:B------:R-:W-:Y:S01]  /*38230*/  @!PT LDS RZ, [RZ] ;  /* 0x00000000fffff984 */ /* 0x000fe20000000800 */
[----:B------:R-:W-:Y:S01]  /*38240*/  @!PT LDS RZ, [RZ] ;  /* 0x00000000fffff984 */ /* 0x000fe20000000800 */
[----:B------:R0:W-:Y:S01]  /*38250*/  @P0 LDGSTS.E.BYPASS.LTC128B.128 [R6+0x1e400], desc[UR44][R2.64], !P2 ;  /* 0x1e40000002060fae */ /* 0x0001e2000d101d6c */
[----:B------:R-:W-:Y:S01]  /*38260*/  IMAD.MOV.U32 R0, RZ, RZ, R14 ;  /* 0x000000ffff007224 */ /* 0x000fe200078e000e */
[----:B------:R-:W-:Y:S06]  /*38270*/  BRA `(.L_x_13343) ;  /* 0xffffff9800747947 */ /* 0x000fec000383ffff */
.L_x_13188:
        /* <DEDUP_REMOVED lines=9> */
.L_x_13344:
        /* <DEDUP_REMOVED lines=12> */
.L_x_13345:
[----:B------:R-:W-:Y:S02]  /*383d0*/  IMAD.MOV.U32 R13, RZ, RZ, R3 ;  /* 0x000000ffff0d7224 */ /* 0x000fe400078e0003 */
[----:B------:R-:W-:Y:S01]  /*383e0*/  IMAD.MOV.U32 R12, RZ, RZ, 0x1 ;  /* 0x00000001ff0c7424 */ /* 0x000fe200078e00ff */
[----:B------:R-:W-:-:S07]  /*383f0*/  MOV R5, R14 ;  /* 0x0000000e00057202 */ /* 0x000fce0000000f00 */
[----:B------:R-:W-:Y:S05]  /*38400*/  WARPSYNC.COLLECTIVE R15, `(.L_x_13346) ;  /* 0x000000000f087348 */ /* 0x000fea0003c00000 */
[----:B------:R0:W1:Y:S02]  /*38410*/  SHFL.IDX P6, R14, R13, R12, R11 ;  /* 0x0000000c0d0e7389 */ /* 0x00006400000c000b */
[----:B01----:R-:W-:Y:S01]  /*38420*/  ENDCOLLECTIVE ;  /* 0x000000000000791b */ /* 0x003fe20003800000 */
.L_x_13346:
        /* <DEDUP_REMOVED lines=15> */
.L_x_13347:
[----:B------:R-:W-:Y:S02]  /*38520*/  IMAD.MOV.U32 R13, RZ, RZ, R3 ;  /* 0x000000ffff0d7224 */ /* 0x000fe400078e0003 */
[----:B------:R-:W-:Y:S02]  /*38530*/  IMAD.MOV.U32 R12, RZ, RZ, 0x2 ;  /* 0x00000002ff0c7424 */ /* 0x000fe400078e00ff */
[----:B------:R-:W-:-:S07]  /*38540*/  IMAD.MOV.U32 R5, RZ, RZ, R14 ;  /* 0x000000ffff057224 */ /* 0x000fce00078e000e */
[----:B------:R-:W-:Y:S05]  /*38550*/  WARPSYNC.COLLECTIVE R15, `(.L_x_13348) ;  /* 0x000000000f087348 */ /* 0x000fea0003c00000 */
[----:B------:R0:W1:Y:S02]  /*38560*/  SHFL.IDX P6, R14, R13, R12, R11 ;  /* 0x0000000c0d0e7389 */ /* 0x00006400000c000b */
[----:B01----:R-:W-:Y:S01]  /*38570*/  ENDCOLLECTIVE ;  /* 0x000000000000791b */ /* 0x003fe20003800000 */
.L_x_13348:
        /* <DEDUP_REMOVED lines=15> */
.L_x_13349:
[----:B------:R-:W-:Y:S02]  /*38670*/  IMAD.MOV.U32 R13, RZ, RZ, R3 ;  /* 0x000000ffff0d7224 */ /* 0x000fe400078e0003 */
[----:B------:R-:W-:Y:S02]  /*38680*/  IMAD.MOV.U32 R12, RZ, RZ, 0x3 ;  /* 0x00000003ff0c7424 */ /* 0x000fe400078e00ff */
[----:B------:R-:W-:-:S07]  /*38690*/  IMAD.MOV.U32 R5, RZ, RZ, R14 ;  /* 0x000000ffff057224 */ /* 0x000fce00078e000e */
[----:B------:R-:W-:Y:S05]  /*386a0*/  WARPSYNC.COLLECTIVE R15, `(.L_x_13350) ;  /* 0x000000000f087348 */ /* 0x000fea0003c00000 */
[----:B------:R0:W1:Y:S02]  /*386b0*/  SHFL.IDX P6, R14, R13, R12, R11 ;  /* 0x0000000c0d0e7389 */ /* 0x00006400000c000b */
[----:B01----:R-:W-:Y:S01]  /*386c0*/  ENDCOLLECTIVE ;  /* 0x000000000000791b */ /* 0x003fe20003800000 */
.L_x_13350:
        /* <DEDUP_REMOVED lines=10> */
.L_x_13351:
[----:B------:R-:W-:Y:S01]  /*38770*/  @!PT LDS RZ, [RZ] ;  /* 0x00000000fffff984 */ /* 0x000fe20000000800 */
[----:B------:R-:W-:Y:S01]  /*38780*/  @!PT LDS RZ, [RZ] ;  /* 0x00000000fffff984 */ /* 0x000fe20000000800 */
[----:B------:R-:W-:Y:S01]  /*38790*/  @!PT LDS RZ, [RZ] ;  /* 0x00000000fffff984 */ /* 0x000fe20000000800 */
[----:B------:R0:W-:Y:S01]  /*387a0*/  @!P0 LDGSTS.E.BYPASS.LTC128B.128 [R26+0x19400], desc[UR44][R4.64], !P1 ;  /* 0x19400000041a8fae */ /* 0x0001e2000c901d6c */
[----:B------:R-:W-:Y:S01]  /*387b0*/  ISETP.GE.AND P0, PT, R8, R2, PT ;  /* 0x000000020800720c */ /* 0x000fe20003f06270 */
[----:B------:R-:W-:-:S05]  /*387c0*/  VIADD R8, R36, 0x40 ;  /* 0x0000004024087836 */ /* 0x000fca0000000000 */
[----:B------:R1:W-:Y:S01]  /*387d0*/  STL [R1+0x468], R8 ;  /* 0x0004680801007387 */ /* 0x0003e20000100800 */
[----:B------:R-:W-:Y:S02]  /*387e0*/  IMAD.MOV.U32 R13, RZ, RZ, R3 ;  /* 0x000000ffff0d7224 */ /* 0x000fe400078e0003 */
[----:B------:R-:W-:Y:S02]  /*387f0*/  IMAD.MOV.U32 R12, RZ, RZ, 0x4 ;  /* 0x00000004ff0c7424 */ /* 0x000fe400078e00ff */
[----:B0-----:R-:W-:-:S07]  /*38800*/  IMAD.MOV.U32 R4, RZ, RZ, R14 ;  /* 0x000000ffff047224 */ /* 0x001fce00078e000e */
[----:B-1----:R-:W-:Y:S05]  /*38810*/  WARPSYNC.COLLECTIVE R15, `(.L_x_13352) ;  /* 0x000000000f087348 */ /* 0x002fea0003c00000 */
[----:B------:R0:W2:Y:S02]  /*38820*/  SHFL.IDX P6, R14, R13, R12, R11 ;  /* 0x0000000c0d0e7389 */ /* 0x0000a400000c000b */
[----:B012---:R-:W-:Y:S01]  /*38830*/  ENDCOLLECTIVE ;  /* 0x000000000000791b */ /* 0x007fe20003800000 */
.L_x_13352:
        /* <DEDUP_REMOVED lines=10> */
.L_x_13353:
        /* <DEDUP_REMOVED lines=8> */
[----:B------:R-:W-:Y:S01]  /*38960*/  IMAD.MOV.U32 R12, RZ, RZ, 0x5 ;  /* 0x00000005ff0c7424 */ /* 0x000fe200078e00ff */
[----:B0-----:R-:W-:-:S07]  /*38970*/  MOV R4, R14 ;  /* 0x0000000e00047202 */ /* 0x001fce0000000f00 */
[----:B-1----:R-:W-:Y:S05]  /*38980*/  WARPSYNC.COLLECTIVE R15, `(.L_x_13354) ;  /* 0x000000000f087348 */ /* 0x002fea0003c00000 */
[----:B------:R0:W2:Y:S02]  /*38990*/  SHFL.IDX P6, R14, R13, R12, R11 ;  /* 0x0000000c0d0e7389 */ /* 0x0000a400000c000b */
[----:B012---:R-:W-:Y:S01]  /*389a0*/  ENDCOLLECTIVE ;  /* 0x000000000000791b */ /* 0x007fe20003800000 */
.L_x_13354:
        /* <DEDUP_REMOVED lines=10> */
[----:B------:R0:W-:Y:S01]  /*38a50*/  @!P0 LDGSTS.E.BYPASS.LTC128B.128 [R26+0x1a400], desc[UR44][R4.64], !P1 ;  /* 0x1a400000041a8fae */ /* 0x0001e2000c901d6c */
[----:B------:R-:W-:Y:S01]  /*38a60*/  ISETP.GE.AND P0, PT, R8, R2, PT ;  /* 0x000000020800720c */ /* 0x000fe20003f06270 */
[----:B------:R-:W-:-:S12]  /*38a70*/  VIADD R8, R36, 0x60 ;  /* 0x0000006024087836 */ /* 0x000fd80000000000 */
[----:B0-----:R-:W-:Y:S05]  /*38a80*/  WARPSYNC.COLLECTIVE R15, `(.L_x_13355) ;  /* 0x000000000f087348 */ /* 0x001fea0003c00000 */
[----:B------:R1:W2:Y:S02]  /*38a90*/  SHFL.IDX P6, R14, R13, R12, R11 ;  /* 0x0000000c0d0e7389 */ /* 0x0002a400000c000b */
[----:B012---:R-:W-:Y:S01]  /*38aa0*/  ENDCOLLECTIVE ;  /* 0x000000000000791b */ /* 0x007fe20003800000 */
.L_x_13355:
[----:B------:R0:W-:Y:S01]  /*38ab0*/  STL [R1+0x474], R8 ;  /* 0x0004740801007387 */ /* 0x0001e20000100800 */
[----:B------:R-:W-:Y:S02]  /*38ac0*/  IMAD.MOV.U32 R13, RZ, RZ, R3 ;  /* 0x000000ffff0d7224 */ /* 0x000fe400078e0003 */
[----:B------:R-:W-:Y:S02]  /*38ad0*/  IMAD.MOV.U32 R12, RZ, RZ, 0x6 ;  /* 0x00000006ff0c7424 */ /* 0x000fe400078e00ff */
[----:B------:R-:W-:-:S07]  /*38ae0*/  IMAD.MOV.U32 R4, RZ, RZ, R14 ;  /* 0x000000ffff047224 */ /* 0x000fce00078e000e */
[----:B0-----:R-:W-:Y:S05]  /*38af0*/  WARPSYNC.COLLECTIVE R15, `(.L_x_13356) ;  /* 0x000000000f087348 */ /* 0x001fea0003c00000 */
[----:B------:R1:W2:Y:S02]  /*38b00*/  SHFL.IDX P6, R14, R13, R12, R11 ;  /* 0x0000000c0d0e7389 */ /* 0x0002a400000c000b */
[----:B012---:R-:W-:Y:S01]  /*38b10*/  ENDCOLLECTIVE ;  /* 0x000000000000791b */ /* 0x007fe20003800000 */
.L_x_13356:
        /* <DEDUP_REMOVED lines=10> */
.L_x_13357:
        /* <DEDUP_REMOVED lines=11> */
.L_x_13358:
        /* <DEDUP_REMOVED lines=10> */
.L_x_13359:
[----:B------:R-:W-:Y:S01]  /*38d10*/  @!PT LDS RZ, [RZ] ;  /* 0x00000000fffff984 */ /* 0x000fe20000000800 */
[----:B------:R-:W-:Y:S01]  /*38d20*/  @!PT LDS RZ, [RZ] ;  /* 0x00000000fffff984 */ /* 0x000fe20000000800 */
[----:B------:R-:W-:Y:S01]  /*38d30*/  @!PT LDS RZ, [RZ] ;  /* 0x00000000fffff984 */ /* 0x000fe20000000800 */
[----:B------:R0:W-:Y:S01]  /*38d40*/  @!P0 LDGSTS.E.BYPASS.LTC128B.128 [R26+0x1b400], desc[UR44][R4.64], !P1 ;  /* 0x1b400000041a8fae */ /* 0x0001e2000c901d6c */
[----:B------:R-:W-:Y:S01]  /*38d50*/  IMAD.MOV.U32 R0, RZ, RZ, R14 ;  /* 0x000000ffff007224 */ /* 0x000fe200078e000e */
[----:B------:R-:W-:Y:S06]  /*38d60*/  BRA `(.L_x_13360) ;  /* 0xffffff9800d47947 */ /* 0x000fec000383ffff */
.L_x_13192:
        /* <DEDUP_REMOVED lines=9> */
[----:B------:R-:W-:-:S02]  /*38e00*/  IMAD.MOV.U32 R15, RZ, RZ, -0x1 ;  /* 0xffffffffff0f7424 */ /* 0x000fc400078e00ff */
        /* <DEDUP_REMOVED lines=23> */
.L_x_13362:
[----:B------:R-:W-:Y:S05]  /*38f80*/  BSYNC B0 ;  /* 0x0000000000007941 */ /* 0x000fea0003800000 */
.L_x_13361:
[----:B------:R-:W-:Y:S01]  /*38f90*/  MOV R13, R4 ;  /* 0x00000004000d7202 */ /* 0x000fe20000000f00 */
        /* <DEDUP_REMOVED lines=9> */
.L_x_13363:
[C---:B------:R-:W-:Y:S02]  /*39030*/  LOP3.LUT P5, RZ, R22.reuse, 0x200, RZ, 0xc0, !PT ;  /* 0x0000020016ff7812 */ /* 0x040fe400078ac0ff */
[----:B------:R-:W-:-:S04]  /*39040*/  LOP3.LUT R22, R22, 0xffefffff, RZ, 0xc0, !PT ;  /* 0xffefffff16167812 */ /* 0x000fc800078ec0ff */
[----:B------:R-:W-:-:S04]  /*39050*/  @P0 LOP3.LUT R22, R22, 0x100000, RZ, 0xfc, !PT ;  /* 0x0010000016160812 */ /* 0x000fc800078efcff */
[----:B------:R-:W-:Y:S01]  /*39060*/  LOP3.LUT P0, RZ, R22, 0x400, RZ, 0xc0, !PT ;  /* 0x0000040016ff7812 */ /* 0x000fe2000780c0ff */
[----:B------:R-:W-:Y:S02]  /*39070*/  IMAD.MOV.U32 R13, RZ, RZ, R0 ;  /* 0x000000ffff0d7224 */ /* 0x000fe400078e0000 */
[----:B------:R-:W-:Y:S02]  /*39080*/  IMAD.MOV.U32 R12, RZ, RZ, 0x1 ;  /* 0x00000001ff0c7424 */ /* 0x000fe400078e00ff */
[----:B------:R-:W-:-:S08]  /*39090*/  IMAD.MOV.U32 R3, RZ, RZ, R14 ;  /* 0x000000ffff037224 */ /* 0x000fd000078e000e */
[----:B------:R-:W-:-:S05]  /*390a0*/  @!P0 LEA R3, P6, R7, R3, 0x1 ;  /* 0x0000000307038211 */ /* 0x000fca00078c08ff */
[----:B------:R-:W-:-:S05]  /*390b0*/  @!P0 IMAD.X R2, RZ, RZ, R2, P6 ;  /* 0x000000ffff028224 */ /* 0x000fca00030e0602 */
[----:B------:R-:W-:-:S07]  /*390c0*/  @!P0 LOP3.LUT R3, R3, R2, RZ, 0x3c, !PT ;  /* 0x0000000203038212 */ /* 0x000fce00078e3cff */
[----:B------:R-:W-:Y:S05]  /*390d0*/  WARPSYNC.COLLECTIVE R15, `(.L_x_13364) ;  /* 0x000000000f087348 */ /* 0x000fea0003c00000 */
[----:B------:R0:W1:Y:S02]  /*390e0*/  SHFL.IDX P6, R14, R13, R12, R11 ;  /* 0x0000000c0d0e7389 */ /* 0x00006400000c000b */
[----:B01----:R-:W-:Y:S01]  /*390f0*/  ENDCOLLECTIVE ;  /* 0x000000000000791b */ /* 0x003fe20003800000 */
.L_x_13364:
        /* <DEDUP_REMOVED lines=15> */
.L_x_13365:
        /* <DEDUP_REMOVED lines=12> */
.L_x_13366:
        /* <DEDUP_REMOVED lines=12> */
.L_x_13367:
        /* <DEDUP_REMOVED lines=12> */
.L_x_13368:
        /* <DEDUP_REMOVED lines=12> */
.L_x_13369:
        /* <DEDUP_REMOVED lines=12> */
.L_x_13370:
        /* <DEDUP_REMOVED lines=12> */
.L_x_13371:
        /* <DEDUP_REMOVED lines=12> */
.L_x_13372:
        /* <DEDUP_REMOVED lines=12> */
.L_x_13373:
        /* <DEDUP_REMOVED lines=12> */
.L_x_13374:
        /* <DEDUP_REMOVED lines=11> */
.L_x_13375:
[----:B------:R-:W-:Y:S02]  /*39960*/  IMAD.MOV.U32 R13, RZ, RZ, R0 ;  /* 0x000000ffff0d7224 */ /* 0x000fe400078e0000 */
[----:B------:R-:W-:Y:S02]  /*39970*/  IMAD.MOV.U32 R12, RZ, RZ, 0x7 ;  /* 0x00000007ff0c7424 */ /* 0x000fe400078e00ff */
[----:B------:R-:W-:-:S07]  /*39980*/  IMAD.MOV.U32 R2, RZ, RZ, R14 ;  /* 0x000000ffff027224 */ /* 0x000fce00078e000e */
[----:B------:R-:W-:Y:S05]  /*39990*/  WARPSYNC.COLLECTIVE R15, `(.L_x_13376) ;  /* 0x000000000f087348 */ /* 0x000fea0003c00000 */
[----:B------:R0:W1:Y:S02]  /*399a0*/  SHFL.IDX P6, R14, R13, R12, R11 ;  /* 0x0000000c0d0e7389 */ /* 0x00006400000c000b */
[----:B01----:R-:W-:Y:S01]  /*399b0*/  ENDCOLLECTIVE ;  /* 0x000000000000791b */ /* 0x003fe20003800000 */
.L_x_13376:
        /* <DEDUP_REMOVED lines=14> */
.L_x_13377:
[----:B------:R-:W-:Y:S01]  /*39aa0*/  IMAD.MOV.U32 R2, RZ, RZ, R14 ;  /* 0x000000ffff027224 */ /* 0x000fe200078e000e */
[----:B------:R-:W-:Y:S06]  /*39ab0*/  BRA `(.L_x_13378) ;  /* 0xffffff9800407947 */ /* 0x000fec000383ffff */
.L_x_13197:
[----:B0-----:R0:W1:Y:S02]  /*39ac0*/  SYNCS.PHASECHK.TRANS64.TRYWAIT P0, [R23+URZ+0x32420], R0 ;  /* 0x03242000170075a7 */ /* 0x001064000800017f */
[----:B-1----:R-:W-:Y:S05]  /*39ad0*/  @!P0 NANOSLEEP.SYNCS 0x989680 ;  /* 0x009896800000895d */ /* 0x002fea0003900000 */
[----:B------:R-:W1:Y:S02]  /*39ae0*/  @!P0 SYNCS.PHASECHK.TRANS64 P0, [R23+URZ+0x32420], R0 ;  /* 0x03242000170085a7 */ /* 0x000e64000800007f */
[----:B-1----:R-:W-:Y:S05]  /*39af0*/  @!P0 BRA `(.L_x_13197) ;  /* 0xfffffffc00f08947 */ /* 0x002fea000383ffff */
[----:B------:R-:W-:Y:S05]  /*39b00*/  BRA `(.L_x_13379) ;  /* 0xffffff9800b47947 */ /* 0x000fea000383ffff */
.L_x_13200:
[----:B0-----:R0:W1:Y:S02]  /*39b10*/  SYNCS.PHASECHK.TRANS64.TRYWAIT P0, [R17+URZ+0x32460], R0 ;  /* 0x03246000110075a7 */ /* 0x001064000800017f */
[----:B-1----:R-:W-:Y:S05]  /*39b20*/  @!P0 NANOSLEEP.SYNCS 0x989680 ;  /* 0x009896800000895d */ /* 0x002fea0003900000 */
[----:B------:R-:W1:Y:S02]  /*39b30*/  @!P0 SYNCS.PHASECHK.TRANS64 P0, [R17+URZ+0x32460], R0 ;  /* 0x03246000110085a7 */ /* 0x000e64000800007f */
[----:B-1----:R-:W-:Y:S05]  /*39b40*/  @!P0 BRA `(.L_x_13200) ;  /* 0xfffffffc00f08947 */ /* 0x002fea000383ffff */
[----:B------:R-:W-:Y:S05]  /*39b50*/  BRA `(.L_x_13380) ;  /* 0xffffff9800c47947 */ /* 0x000fea000383ffff */
.L_x_13201:
        /* <DEDUP_REMOVED lines=8> */
.L_x_13382:
[----:B------:R-:W-:Y:S05]  /*39be0*/  BSYNC B0 ;  /* 0x0000000000007941 */ /* 0x000fea0003800000 */
.L_x_13381:
        /* <DEDUP_REMOVED lines=12> */
.L_x_13383:
[----:B------:R-:W-:Y:S01]  /*39cb0*/  ISETP.LT.OR P3, PT, R31, 0x1, !P1 ;  /* 0x000000011f00780c */ /* 0x000fe20004f61670 */
        /* <DEDUP_REMOVED lines=9> */
.L_x_13384:
        /* <DEDUP_REMOVED lines=17> */
.L_x_13385:
[----:B------:R-:W-:Y:S02]  /*39e60*/  IMAD.MOV.U32 R13, RZ, RZ, R6 ;  /* 0x000000ffff0d7224 */ /* 0x000fe400078e0006 */
[----:B------:R-:W-:Y:S01]  /*39e70*/  IMAD.MOV.U32 R12, RZ, RZ, 0x2 ;  /* 0x00000002ff0c7424 */ /* 0x000fe200078e00ff */
[----:B------:R-:W-:-:S13]  /*39e80*/  IADD3 R2, P3, R14, R0, RZ ;  /* 0x000000000e027210 */ /* 0x000fda0007f7e0ff */
[----:B------:R-:W-:Y:S05]  /*39e90*/  WARPSYNC.COLLECTIVE R15, `(.L_x_13386) ;  /* 0x000000000f087348 */ /* 0x000fea0003c00000 */
[----:B------:R0:W1:Y:S02]  /*39ea0*/  SHFL.IDX P6, R14, R13, R12, R11 ;  /* 0x0000000c0d0e7389 */ /* 0x00006400000c000b */
[----:B01----:R-:W-:Y:S01]  /*39eb0*/  ENDCOLLECTIVE ;  /* 0x000000000000791b */ /* 0x003fe20003800000 */
.L_x_13386:
        /* <DEDUP_REMOVED lines=17> */
.L_x_13387:
[----:B------:R-:W-:Y:S02]  /*39fd0*/  IMAD.MOV.U32 R13, RZ, RZ, R6 ;  /* 0x000000ffff0d7224 */ /* 0x000fe400078e0006 */
[----:B------:R-:W-:Y:S01]  /*39fe0*/  IMAD.MOV.U32 R12, RZ, RZ, 0x3 ;  /* 0x00000003ff0c7424 */ /* 0x000fe200078e00ff */
[----:B------:R-:W-:-:S13]  /*39ff0*/  IADD3 R2, P3, R14, R0, RZ ;  /* 0x000000000e027210 */ /* 0x000fda0007f7e0ff */
[----:B------:R-:W-:Y:S05]  /*3a000*/  WARPSYNC.COLLECTIVE R15, `(.L_x_13388) ;  /* 0x000000000f087348 */ /* 0x000fea0003c00000 */
[----:B------:R0:W1:Y:S02]  /*3a010*/  SHFL.IDX P6, R14, R13, R12, R11 ;  /* 0x0000000c0d0e7389 */ /* 0x00006400000c000b */
[----:B01----:R-:W-:Y:S01]  /*3a020*/  ENDCOLLECTIVE ;  /* 0x000000000000791b */ /* 0x003fe20003800000 */
.L_x_13388:
        /* <DEDUP_REMOVED lines=17> */
.L_x_13389:
[----:B------:R-:W-:Y:S02]  /*3a140*/  IMAD.MOV.U32 R13, RZ, RZ, R6 ;  /* 0x000000ffff0d7224 */ /* 0x000fe400078e0006 */
[----:B------:R-:W-:Y:S01]  /*3a150*/  IMAD.MOV.U32 R12, RZ, RZ, 0x4 ;  /* 0x00000004ff0c7424 */ /* 0x000fe200078e00ff */
[----:B------:R-:W-:-:S13]  /*3a160*/  IADD3 R2, P3, R14, R0, RZ ;  /* 0x000000000e027210 */ /* 0x000fda0007f7e0ff */
[----:B------:R-:W-:Y:S05]  /*3a170*/  WARPSYNC.COLLECTIVE R15, `(.L_x_13390) ;  /* 0x000000000f087348 */ /* 0x000fea0003c00000 */
[----:B------:R0:W1:Y:S02]  /*3a180*/  SHFL.IDX P6, R14, R13, R12, R11 ;  /* 0x0000000c0d0e7389 */ /* 0x00006400000c000b */
[----:B01----:R-:W-:Y:S01]  /*3a190*/  ENDCOLLECTIVE ;  /* 0x000000000000791b */ /* 0x003fe20003800000 */
.L_x_13390:
        /* <DEDUP_REMOVED lines=17> */
.L_x_13391:
[----:B------:R-:W-:Y:S01]  /*3a2b0*/  IMAD.MOV.U32 R13, RZ, RZ, R6 ;  /* 0x000000ffff0d7224 */ /* 0x000fe200078e0006 */
[----:B------:R-:W-:Y:S02]  /*3a2c0*/  MOV R12, 0x5 ;  /* 0x00000005000c7802 */ /* 0x000fe40000000f00 */
[----:B------:R-:W-:-:S13]  /*3a2d0*/  IADD3 R2, P3, R14, R0, RZ ;  /* 0x000000000e027210 */ /* 0x000fda0007f7e0ff */
[----:B------:R-:W-:Y:S05]  /*3a2e0*/  WARPSYNC.COLLECTIVE R15, `(.L_x_13392) ;  /* 0x000000000f087348 */ /* 0x000fea0003c00000 */
[----:B------:R0:W1:Y:S02]  /*3a2f0*/  SHFL.IDX P6, R14, R13, R12, R11 ;  /* 0x0000000c0d0e7389 */ /* 0x00006400000c000b */
[----:B01----:R-:W-:Y:S01]  /*3a300*/  ENDCOLLECTIVE ;  /* 0x000000000000791b */ /* 0x003fe20003800000 */
.L_x_13392:
        /* <DEDUP_REMOVED lines=12> */
.L_x_13393:
        /* <DEDUP_REMOVED lines=9> */
.L_x_13208:
[----:B0-----:R0:W1:Y:S02]  /*3a460*/  SYNCS.PHASECHK.TRANS64.TRYWAIT P0, [R4+URZ+0x32440], R21 ;  /* 0x03244015040075a7 */ /* 0x001064000800017f */
[----:B-1----:R-:W-:Y:S05]  /*3a470*/  @!P0 NANOSLEEP.SYNCS 0x989680 ;  /* 0x009896800000895d */ /* 0x002fea0003900000 */
[----:B------:R-:W1:Y:S02]  /*3a480*/  @!P0 SYNCS.PHASECHK.TRANS64 P0, [R4+URZ+0x32440], R21 ;  /* 0x03244015040085a7 */ /* 0x000e64000800007f */
[----:B-1----:R-:W-:Y:S05]  /*3a490*/  @!P0 BRA `(.L_x_13208) ;  /* 0xfffffffc00f08947 */ /* 0x002fea000383ffff */
[----:B------:R-:W-:Y:S05]  /*3a4a0*/  BRA `(.L_x_13395) ;  /* 0xffffff9c005c7947 */ /* 0x000fea000383ffff */
.L_x_13209:
        /* <DEDUP_REMOVED lines=8> */
.L_x_13397:
[----:B------:R-:W-:Y:S05]  /*3a530*/  BSYNC B1 ;  /* 0x0000000000017941 */ /* 0x000fea0003800000 */
.L_x_13396:
        /* <DEDUP_REMOVED lines=9> */
.L_x_13398:
[----:B------:R-:W-:Y:S02]  /*3a5d0*/  IMAD.MOV.U32 R13, RZ, RZ, R9 ;  /* 0x000000ffff0d7224 */ /* 0x000fe400078e0009 */
[----:B------:R-:W-:Y:S02]  /*3a5e0*/  IMAD.MOV.U32 R12, RZ, RZ, 0x1 ;  /* 0x00000001ff0c7424 */ /* 0x000fe400078e00ff */
[----:B------:R-:W-:-:S07]  /*3a5f0*/  IMAD.MOV.U32 R2, RZ, RZ, R14 ;  /* 0x000000ffff027224 */ /* 0x000fce00078e000e */
[----:B------:R-:W-:Y:S05]  /*3a600*/  WARPSYNC.COLLECTIVE R15, `(.L_x_13399) ;  /* 0x000000000f087348 */ /* 0x000fea0003c00000 */
[----:B------:R0:W1:Y:S02]  /*3a610*/  SHFL.IDX P6, R14, R13, R12, R11 ;  /* 0x0000000c0d0e7389 */ /* 0x00006400000c000b */
[----:B01----:R-:W-:Y:S01]  /*3a620*/  ENDCOLLECTIVE ;  /* 0x000000000000791b */ /* 0x003fe20003800000 */
.L_x_13399:
        /* <DEDUP_REMOVED lines=11> */
.L_x_13400:
[----:B------:R-:W-:Y:S02]  /*3a6e0*/  IMAD.MOV.U32 R13, RZ, RZ, R9 ;  /* 0x000000ffff0d7224 */ /* 0x000fe400078e0009 */
[----:B------:R-:W-:Y:S02]  /*3a6f0*/  IMAD.MOV.U32 R12, RZ, RZ, 0x2 ;  /* 0x00000002ff0c7424 */ /* 0x000fe400078e00ff */
[----:B------:R-:W-:-:S07]  /*3a700*/  IMAD.MOV.U32 R2, RZ, RZ, R14 ;  /* 0x000000ffff027224 */ /* 0x000fce00078e000e */
[----:B------:R-:W-:Y:S05]  /*3a710*/  WARPSYNC.COLLECTIVE R15, `(.L_x_13401) ;  /* 0x000000000f087348 */ /* 0x000fea0003c00000 */
[----:B------:R0:W1:Y:S02]  /*3a720*/  SHFL.IDX P6, R14, R13, R12, R11 ;  /* 0x0000000c0d0e7389 */ /* 0x00006400000c000b */
[----:B01----:R-:W-:Y:S01]  /*3a730*/  ENDCOLLECTIVE ;  /* 0x000000000000791b */ /* 0x003fe20003800000 */
.L_x_13401:
        /* <DEDUP_REMOVED lines=11> */
.L_x_13402:
[----:B------:R-:W-:Y:S01]  /*3a7f0*/  MOV R13, R9 ;  /* 0x00000009000d7202 */ /* 0x000fe20000000f00 */
[----:B------:R-:W-:Y:S02]  /*3a800*/  IMAD.MOV.U32 R12, RZ, RZ, 0x3 ;  /* 0x00000003ff0c7424 */ /* 0x000fe400078e00ff */
[----:B------:R-:W-:-:S07]  /*3a810*/  IMAD.MOV.U32 R2, RZ, RZ, R14 ;  /* 0x000000ffff027224 */ /* 0x000fce00078e000e */
[----:B------:R-:W-:Y:S05]  /*3a820*/  WARPSYNC.COLLECTIVE R15, `(.L_x_13403) ;  /* 0x000000000f087348 */ /* 0x000fea0003c00000 */
[----:B------:R0:W1:Y:S02]  /*3a830*/  SHFL.IDX P6, R14, R13, R12, R11 ;  /* 0x0000000c0d0e7389 */ /* 0x00006400000c000b */
[----:B01----:R-:W-:Y:S01]  /*3a840*/  ENDCOLLECTIVE ;  /* 0x000000000000791b */ /* 0x003fe20003800000 */
.L_x_13403:
        /* <DEDUP_REMOVED lines=11> */
.L_x_13404:
[----:B------:R-:W-:Y:S02]  /*3a900*/  IMAD.MOV.U32 R13, RZ, RZ, R9 ;  /* 0x000000ffff0d7224 */ /* 0x000fe400078e0009 */
[----:B------:R-:W-:Y:S02]  /*3a910*/  IMAD.MOV.U32 R12, RZ, RZ, 0x4 ;  /* 0x00000004ff0c7424 */ /* 0x000fe400078e00ff */
[----:B------:R-:W-:-:S07]  /*3a920*/  IMAD.MOV.U32 R2, RZ, RZ, R14 ;  /* 0x000000ffff027224 */ /* 0x000fce00078e000e */
[----:B------:R-:W-:Y:S05]  /*3a930*/  WARPSYNC.COLLECTIVE R15, `(.L_x_13405) ;  /* 0x000000000f087348 */ /* 0x000fea0003c00000 */
[----:B------:R0:W1:Y:S02]  /*3a940*/  SHFL.IDX P6, R14, R13, R12, R11 ;  /* 0x0000000c0d0e7389 */ /* 0x00006400000c000b */
[----:B01----:R-:W-:Y:S01]  /*3a950*/  ENDCOLLECTIVE ;  /* 0x000000000000791b */ /* 0x003fe20003800000 */
.L_x_13405:
        /* <DEDUP_REMOVED lines=11> */
.L_x_13406:
[----:B------:R-:W-:Y:S02]  /*3aa10*/  IMAD.MOV.U32 R13, RZ, RZ, R9 ;  /* 0x000000ffff0d7224 */ /* 0x000fe400078e0009 */
[----:B------:R-:W-:Y:S02]  /*3aa20*/  IMAD.MOV.U32 R12, RZ, RZ, 0x5 ;  /* 0x00000005ff0c7424 */ /* 0x000fe400078e00ff */
[----:B------:R-:W-:-:S07]  /*3aa30*/  IMAD.MOV.U32 R2, RZ, RZ, R14 ;  /* 0x000000ffff027224 */ /* 0x000fce00078e000e */
[----:B------:R-:W-:Y:S05]  /*3aa40*/  WARPSYNC.COLLECTIVE R15, `(.L_x_13407) ;  /* 0x000000000f087348 */ /* 0x000fea0003c00000 */
[----:B------:R0:W1:Y:S02]  /*3aa50*/  SHFL.IDX P6, R14, R13, R12, R11 ;  /* 0x0000000c0d0e7389 */ /* 0x00006400000c000b */
[----:B01----:R-:W-:Y:S01]  /*3aa60*/  ENDCOLLECTIVE ;  /* 0x000000000000791b */ /* 0x003fe20003800000 */
.L_x_13407:
        /* <DEDUP_REMOVED lines=11> */
.L_x_13408:
[----:B------:R-:W-:Y:S01]  /*3ab20*/  IMAD.MOV.U32 R2, RZ, RZ, R14 ;  /* 0x000000ffff027224 */ /* 0x000fe200078e000e */
[----:B------:R-:W-:Y:S06]  /*3ab30*/  BRA `(.L_x_13409) ;  /* 0xffffff98008c7947 */ /* 0x000fec000383ffff */
.L_x_13214:
[----:B---3--:R3:W4:Y:S02]  /*3ab40*/  SYNCS.PHASECHK.TRANS64.TRYWAIT P0, [R4+URZ+0x32460], R21 ;  /* 0x03246015040075a7 */ /* 0x008724000800017f */
[----:B----4-:R-:W-:Y:S05]  /*3ab50*/  @!P0 NANOSLEEP.SYNCS 0x989680 ;  /* 0x009896800000895d */ /* 0x010fea0003900000 */
[----:B------:R-:W4:Y:S02]  /*3ab60*/  @!P0 SYNCS.PHASECHK.TRANS64 P0, [R4+URZ+0x32460], R21 ;  /* 0x03246015040085a7 */ /* 0x000f24000800007f */
[----:B----4-:R-:W-:Y:S05]  /*3ab70*/  @!P0 BRA `(.L_x_13214) ;  /* 0xfffffffc00f08947 */ /* 0x010fea000383ffff */
[----:B------:R-:W-:Y:S05]  /*3ab80*/  BRA `(.L_x_13410) ;  /* 0xffffff9800dc7947 */ /* 0x000fea000383ffff */
.L_x_13215:
        /* <DEDUP_REMOVED lines=8> */
.L_x_13412:
[----:B------:R-:W-:Y:S05]  /*3ac10*/  BSYNC B1 ;  /* 0x0000000000017941 */ /* 0x000fea0003800000 */
.L_x_13411:
        /* <DEDUP_REMOVED lines=9> */
.L_x_13413:
[----:B------:R-:W-:Y:S02]  /*3acb0*/  IMAD.MOV.U32 R13, RZ, RZ, R7 ;  /* 0x000000ffff0d7224 */ /* 0x000fe400078e0007 */
[----:B------:R-:W-:Y:S01]  /*3acc0*/  IMAD.MOV.U32 R12, RZ, RZ, 0x1 ;  /* 0x00000001ff0c7424 */ /* 0x000fe200078e00ff */
[----:B------:R-:W-:-:S13]  /*3acd0*/  IADD3 R2, P0, R14, R0, RZ ;  /* 0x000000000e027210 */ /* 0x000fda0007f1e0ff */
[----:B------:R-:W-:Y:S05]  /*3ace0*/  WARPSYNC.COLLECTIVE R15, `(.L_x_13414) ;  /* 0x000000000f087348 */ /* 0x000fea0003c00000 */
[----:B------:R0:W1:Y:S02]  /*3acf0*/  SHFL.IDX P6, R14, R13, R12, R11 ;  /* 0x0000000c0d0e7389 */ /* 0x00006400000c000b */
[----:B01----:R-:W-:Y:S01]  /*3ad00*/  ENDCOLLECTIVE ;  /* 0x000000000000791b */ /* 0x003fe20003800000 */
.L_x_13414:
        /* <DEDUP_REMOVED lines=13> */
.L_x_13415:
[----:B------:R-:W-:Y:S02]  /*3ade0*/  IMAD.MOV.U32 R13, RZ, RZ, R7 ;  /* 0x000000ffff0d7224 */ /* 0x000fe400078e0007 */
[----:B------:R-:W-:Y:S01]  /*3adf0*/  IMAD.MOV.U32 R12, RZ, RZ, 0x2 ;  /* 0x00000002ff0c7424 */ /* 0x000fe200078e00ff */
[----:B------:R-:W-:-:S13]  /*3ae00*/  IADD3 R2, P0, R14, R0, RZ ;  /* 0x000000000e027210 */ /* 0x000fda0007f1e0ff */
[----:B------:R-:W-:Y:S05]  /*3ae10*/  WARPSYNC.COLLECTIVE R15, `(.L_x_13416) ;  /* 0x000000000f087348 */ /* 0x000fea0003c00000 */
[----:B------:R0:W1:Y:S02]  /*3ae20*/  SHFL.IDX P6, R14, R13, R12, R11 ;  /* 0x0000000c0d0e7389 */ /* 0x00006400000c000b */
[----:B01----:R-:W-:Y:S01]  /*3ae30*/  ENDCOLLECTIVE ;  /* 0x000000000000791b */ /* 0x003fe20003800000 */
.L_x_13416:
        /* <DEDUP_REMOVED lines=13> */
.L_x_13417:
[----:B------:R-:W-:Y:S02]  /*3af10*/  IMAD.MOV.U32 R13, RZ, RZ, R7 ;  /* 0x000000ffff0d7224 */ /* 0x000fe400078e0007 */
[----:B------:R-:W-:Y:S01]  /*3af20*/  IMAD.MOV.U32 R12, RZ, RZ, 0x3 ;  /* 0x00000003ff0c7424 */ /* 0x000fe200078e00ff */
[----:B------:R-:W-:-:S13]  /*3af30*/  IADD3 R2, P0, R14, R0, RZ ;  /* 0x000000000e027210 */ /* 0x000fda0007f1e0ff */
[----:B------:R-:W-:Y:S05]  /*3af40*/  WARPSYNC.COLLECTIVE R15, `(.L_x_13418) ;  /* 0x000000000f087348 */ /* 0x000fea0003c00000 */
[----:B------:R0:W1:Y:S02]  /*3af50*/  SHFL.IDX P6, R14, R13, R12, R11 ;  /* 0x0000000c0d0e7389 */ /* 0x00006400000c000b */
[----:B01----:R-:W-:Y:S01]  /*3af60*/  ENDCOLLECTIVE ;  /* 0x000000000000791b */ /* 0x003fe20003800000 */
.L_x_13418:
        /* <DEDUP_REMOVED lines=13> */
.L_x_13419:
[----:B------:R-:W-:Y:S02]  /*3b040*/  IMAD.MOV.U32 R13, RZ, RZ, R7 ;  /* 0x000000ffff0d7224 */ /* 0x000fe400078e0007 */
[----:B------:R-:W-:Y:S01]  /*3b050*/  IMAD.MOV.U32 R12, RZ, RZ, 0x4 ;  /* 0x00000004ff0c7424 */ /* 0x000fe200078e00ff */
[----:B------:R-:W-:-:S13]  /*3b060*/  IADD3 R2, P0, R14, R0, RZ ;  /* 0x000000000e027210 */ /* 0x000fda0007f1e0ff */
[----:B------:R-:W-:Y:S05]  /*3b070*/  WARPSYNC.COLLECTIVE R15, `(.L_x_13420) ;  /* 0x000000000f087348 */ /* 0x000fea0003c00000 */
[----:B------:R0:W1:Y:S02]  /*3b080*/  SHFL.IDX P6, R14, R13, R12, R11 ;  /* 0x0000000c0d0e7389 */ /* 0x00006400000c000b */
[----:B01----:R-:W-:Y:S01]  /*3b090*/  ENDCOLLECTIVE ;  /* 0x000000000000791b */ /* 0x003fe20003800000 */
.L_x_13420:
        /* <DEDUP_REMOVED lines=13> */
.L_x_13421:
[----:B------:R-:W-:Y:S02]  /*3b170*/  IMAD.MOV.U32 R13, RZ, RZ, R7 ;  /* 0x000000ffff0d7224 */ /* 0x000fe400078e0007 */
[----:B------:R-:W-:Y:S01]  /*3b180*/  IMAD.MOV.U32 R12, RZ, RZ, 0x5 ;  /* 0x00000005ff0c7424 */ /* 0x000fe200078e00ff */
[----:B------:R-:W-:-:S13]  /*3b190*/  IADD3 R2, P0, R14, R0, RZ ;  /* 0x000000000e027210 */ /* 0x000fda0007f1e0ff */
[----:B------:R-:W-:Y:S05]  /*3b1a0*/  WARPSYNC.COLLECTIVE R15, `(.L_x_13422) ;  /* 0x000000000f087348 */ /* 0x000fea0003c00000 */
[----:B------:R0:W1:Y:S02]  /*3b1b0*/  SHFL.IDX P6, R14, R13, R12, R11 ;  /* 0x0000000c0d0e7389 */ /* 0x00006400000c000b */
[----:B01----:R-:W-:Y:S01]  /*3b1c0*/  ENDCOLLECTIVE ;  /* 0x000000000000791b */ /* 0x003fe20003800000 */
.L_x_13422:
        /* <DEDUP_REMOVED lines=13> */
.L_x_13423:
[----:B------:R-:W-:Y:S05]  /*3b2a0*/  BRA `(.L_x_13424) ;  /* 0xffffff9800287947 */ /* 0x000fea000383ffff */
.L_x_13223:
[----:B------:R-:W-:Y:S01]  /*3b2b0*/  BSSY B0, `(.L_x_13425) ;  /* 0x0000008000007945 */ /* 0x000fe20003800000 */
[----:B-1----:R-:W-:Y:S01]  /*3b2c0*/  IMAD.MOV.U32 R13, RZ, RZ, R16 ;  /* 0x000000ffff0d7224 */ /* 0x002fe200078e0010 */
[----:B------:R-:W-:Y:S01]  /*3b2d0*/  MOV R11, 0x1f ;  /* 0x0000001f000b7802 */ /* 0x000fe20000000f00 */
[----:B------:R-:W-:Y:S02]  /*3b2e0*/  IMAD.MOV.U32 R12, RZ, RZ, RZ ;  /* 0x000000ffff0c7224 */ /* 0x000fe400078e00ff */
[----:B------:R-:W-:-:S07]  /*3b2f0*/  IMAD.MOV.U32 R15, RZ, RZ, -0x1 ;  /* 0xffffffffff0f7424 */ /* 0x000fce00078e00ff */
[----:B0-23--:R-:W-:Y:S05]  /*3b300*/  WARPSYNC.COLLECTIVE R15, `(.L_x_13426) ;  /* 0x000000000f087348 */ /* 0x00dfea0003c00000 */
[----:B------:R1:W4:Y:S02]  /*3b310*/  SHFL.IDX P6, R14, R13, R12, R11 ;  /* 0x0000000c0d0e7389 */ /* 0x00032400000c000b */
[----:B01234-:R-:W-:Y:S01]  /*3b320*/  ENDCOLLECTIVE ;  /* 0x000000000000791b */ /* 0x01ffe20003800000 */
.L_x_13426:
[----:B------:R-:W-:Y:S05]  /*3b330*/  BSYNC B0 ;  /* 0x0000000000007941 */ /* 0x000fea0003800000 */
.L_x_13425:
        /* <DEDUP_REMOVED lines=9> */
.L_x_13427:
        /* <DEDUP_REMOVED lines=18> */
.L_x_13428:
[----:B------:R-:W-:Y:S01]  /*3b4f0*/  IMAD.MOV.U32 R12, RZ, RZ, 0x2 ;  /* 0x00000002ff0c7424 */ /* 0x000fe200078e00ff */
[----:B------:R-:W-:-:S05]  /*3b500*/  SEL R6, R14, RZ, P1 ;  /* 0x000000ff0e067207 */ /* 0x000fca0000800000 */
[----:B------:R-:W-:-:S04]  /*3b510*/  IMAD.IADD R6, R5, 0x1, R6 ;  /* 0x0000000105067824 */ /* 0x000fc800078e0206 */
[----:B------:R-:W-:-:S07]  /*3b520*/  IMAD.MOV.U32 R13, RZ, RZ, R6 ;  /* 0x000000ffff0d7224 */ /* 0x000fce00078e0006 */
[----:B------:R-:W-:Y:S05]  /*3b530*/  WARPSYNC.COLLECTIVE R15, `(.L_x_13429) ;  /* 0x000000000f087348 */ /* 0x000fea0003c00000 */
[----:B------:R0:W1:Y:S02]  /*3b540*/  SHFL.UP P6, R14, R13, R12, R11 ;  /* 0x0400000c0d0e7389 */ /* 0x00006400000c000b */
[----:B01----:R-:W-:Y:S01]  /*3b550*/  ENDCOLLECTIVE ;  /* 0x000000000000791b */ /* 0x003fe20003800000 */
.L_x_13429:
[----:B------:R-:W-:Y:S01]  /*3b560*/  IMAD.MOV.U32 R12, RZ, RZ, 0x4 ;  /* 0x00000004ff0c7424 */ /* 0x000fe200078e00ff */
[----:B------:R-:W-:-:S05]  /*3b570*/  SEL R7, R14, RZ, P2 ;  /* 0x000000ff0e077207 */ /* 0x000fca0001000000 */
[----:B------:R-:W-:-:S04]  /*3b580*/  IMAD.IADD R7, R6, 0x1, R7 ;  /* 0x0000000106077824 */ /* 0x000fc800078e0207 */
[----:B------:R-:W-:-:S07]  /*3b590*/  IMAD.MOV.U32 R13, RZ, RZ, R7 ;  /* 0x000000ffff0d7224 */ /* 0x000fce00078e0007 */
[----:B------:R-:W-:Y:S05]  /*3b5a0*/  WARPSYNC.COLLECTIVE R15, `(.L_x_13430) ;  /* 0x000000000f087348 */ /* 0x000fea0003c00000 */
[----:B------:R0:W1:Y:S02]  /*3b5b0*/  SHFL.UP P6, R14, R13, R12, R11 ;  /* 0x0400000c0d0e7389 */ /* 0x00006400000c000b */
[----:B01----:R-:W-:Y:S01]  /*3b5c0*/  ENDCOLLECTIVE ;  /* 0x000000000000791b */ /* 0x003fe20003800000 */
.L_x_13430:
[----:B------:R-:W-:Y:S01]  /*3b5d0*/  IMAD.MOV.U32 R12, RZ, RZ, 0x8 ;  /* 0x00000008ff0c7424 */ /* 0x000fe200078e00ff */
[----:B------:R-:W-:-:S05]  /*3b5e0*/  SEL R2, R14, RZ, P3 ;  /* 0x000000ff0e027207 */ /* 0x000fca0001800000 */
[----:B------:R-:W-:-:S04]  /*3b5f0*/  IMAD.IADD R2, R7, 0x1, R2 ;  /* 0x0000000107027824 */ /* 0x000fc800078e0202 */
[----:B------:R-:W-:-:S07]  /*3b600*/  IMAD.MOV.U32 R13, RZ, RZ, R2 ;  /* 0x000000ffff0d7224 */ /* 0x000fce00078e0002 */
[----:B------:R-:W-:Y:S05]  /*3b610*/  WARPSYNC.COLLECTIVE R15, `(.L_x_13431) ;  /* 0x000000000f087348 */ /* 0x000fea0003c00000 */
[----:B------:R0:W1:Y:S02]  /*3b620*/  SHFL.UP P6, R14, R13, R12, R11 ;  /* 0x0400000c0d0e7389 */ /* 0x00006400000c000b */
[----:B01----:R-:W-:Y:S01]  /*3b630*/  ENDCOLLECTIVE ;  /* 0x000000000000791b */ /* 0x003fe20003800000 */
.L_x_13431:
[----:B------:R-:W-:Y:S01]  /*3b640*/  IMAD.MOV.U32 R12, RZ, RZ, 0x10 ;  /* 0x00000010ff0c7424 */ /* 0x000fe200078e00ff */
[----:B------:R-:W-:-:S05]  /*3b650*/  SEL R3, R14, RZ, P4 ;  /* 0x000000ff0e037207 */ /* 0x000fca0002000000 */
[----:B------:R-:W-:-:S04]  /*3b660*/  IMAD.IADD R3, R2, 0x1, R3 ;  /* 0x0000000102037824 */ /* 0x000fc800078e0203 */
[----:B------:R-:W-:-:S07]  /*3b670*/  IMAD.MOV.U32 R13, RZ, RZ, R3 ;  /* 0x000000ffff0d7224 */ /* 0x000fce00078e0003 */
[----:B------:R-:W-:Y:S05]  /*3b680*/  WARPSYNC.COLLECTIVE R15, `(.L_x_13432) ;  /* 0x000000000f087348 */ /* 0x000fea0003c00000 */
[----:B------:R0:W1:Y:S02]  /*3b690*/  SHFL.UP P6, R14, R13, R12, R11 ;  /* 0x0400000c0d0e7389 */ /* 0x00006400000c000b */
[----:B01----:R-:W-:Y:S01]  /*3b6a0*/  ENDCOLLECTIVE ;  /* 0x000000000000791b */ /* 0x003fe20003800000 */
.L_x_13432:
        /* <DEDUP_REMOVED lines=8> */
.L_x_13433:
[----:B------:R-:W-:Y:S05]  /*3b730*/  BRA `(.L_x_13434) ;  /* 0xffffff9800847947 */ /* 0x000fea000383ffff */
.L_x_13228:
[----:B------:R-:W-:Y:S01]  /*3b740*/  BSSY B0, `(.L_x_13435) ;  /* 0x0000008000007945 */ /* 0x000fe20003800000 */
[----:B-1---5:R-:W-:Y:S02]  /*3b750*/  IMAD.MOV.U32 R13, RZ, RZ, R5 ;  /* 0x000000ffff0d7224 */ /* 0x022fe400078e0005 */
[----:B------:R-:W-:Y:S02]  /*3b760*/  IMAD.MOV.U32 R12, RZ, RZ, 0x1 ;  /* 0x00000001ff0c7424 */ /* 0x000fe400078e00ff */
[----:B------:R-:W-:Y:S02]  /*3b770*/  IMAD.MOV.U32 R11, RZ, RZ, RZ ;  /* 0x000000ffff0b7224 */ /* 0x000fe400078e00ff */
[----:B------:R-:W-:-:S07]  /*3b780*/  IMAD.MOV.U32 R15, RZ, RZ, -0x1 ;  /* 0xffffffffff0f7424 */ /* 0x000fce00078e00ff */
[----:B0-----:R-:W-:Y:S05]  /*3b790*/  WARPSYNC.COLLECTIVE R15, `(.L_x_13436) ;  /* 0x000000000f087348 */ /* 0x001fea0003c00000 */
[----:B------:R1:W2:Y:S02]  /*3b7a0*/  SHFL.UP P6, R14, R13, R12, R11 ;  /* 0x0400000c0d0e7389 */ /* 0x0002a400000c000b */
[----:B012---:R-:W-:Y:S01]  /*3b7b0*/  ENDCOLLECTIVE ;  /* 0x000000000000791b */ /* 0x007fe20003800000 */
.L_x_13436:
[----:B------:R-:W-:Y:S05]  /*3b7c0*/  BSYNC B0 ;  /* 0x0000000000007941 */ /* 0x000fea0003800000 */
.L_x_13435:
        /* <DEDUP_REMOVED lines=8> */
.L_x_13437:
[----:B------:R-:W-:Y:S01]  /*3b850*/  IMAD.MOV.U32 R12, RZ, RZ, 0x4 ;  /* 0x00000004ff0c7424 */ /* 0x000fe200078e00ff */
[----:B------:R-:W-:-:S05]  /*3b860*/  SEL R2, R14, RZ, P2 ;  /* 0x000000ff0e027207 */ /* 0x000fca0001000000 */
[----:B------:R-:W-:-:S04]  /*3b870*/  IMAD.IADD R2, R13, 0x1, R2 ;  /* 0x000000010d027824 */ /* 0x000fc800078e0202 */
[----:B------:R-:W-:-:S07]  /*3b880*/  IMAD.MOV.U32 R13, RZ, RZ, R2 ;  /* 0x000000ffff0d7224 */ /* 0x000fce00078e0002 */
[----:B------:R-:W-:Y:S05]  /*3b890*/  WARPSYNC.COLLECTIVE R15, `(.L_x_13438) ;  /* 0x000000000f087348 */ /* 0x000fea0003c00000 */
[----:B------:R0:W1:Y:S02]  /*3b8a0*/  SHFL.UP P6, R14, R13, R12, R11 ;  /* 0x0400000c0d0e7389 */ /* 0x00006400000c000b */
[----:B01----:R-:W-:Y:S01]  /*3b8b0*/  ENDCOLLECTIVE ;  /* 0x000000000000791b */ /* 0x003fe20003800000 */
.L_x_13438:
[----:B------:R-:W-:Y:S01]  /*3b8c0*/  IMAD.MOV.U32 R12, RZ, RZ, 0x8 ;  /* 0x00000008ff0c7424 */ /* 0x000fe200078e00ff */
[----:B------:R-:W-:-:S05]  /*3b8d0*/  SEL R3, R14, RZ, P3 ;  /* 0x000000ff0e037207 */ /* 0x000fca0001800000 */
[----:B------:R-:W-:-:S04]  /*3b8e0*/  IMAD.IADD R3, R2, 0x1, R3 ;  /* 0x0000000102037824 */ /* 0x000fc800078e0203 */
[----:B------:R-:W-:-:S07]  /*3b8f0*/  IMAD.MOV.U32 R13, RZ, RZ, R3 ;  /* 0x000000ffff0d7224 */ /* 0x000fce00078e0003 */
[----:B------:R-:W-:Y:S05]  /*3b900*/  WARPSYNC.COLLECTIVE R15, `(.L_x_13439) ;  /* 0x000000000f087348 */ /* 0x000fea0003c00000 */
[----:B------:R0:W1:Y:S02]  /*3b910*/  SHFL.UP P6, R14, R13, R12, R11 ;  /* 0x0400000c0d0e7389 */ /* 0x00006400000c000b */
[----:B01----:R-:W-:Y:S01]  /*3b920*/  ENDCOLLECTIVE ;  /* 0x000000000000791b */ /* 0x003fe20003800000 */
.L_x_13439:
[----:B------:R-:W-:Y:S01]  /*3b930*/  IMAD.MOV.U32 R12, RZ, RZ, 0x10 ;  /* 0x00000010ff0c7424 */ /* 0x000fe200078e00ff */
[----:B------:R-:W-:-:S05]  /*3b940*/  SEL R4, R14, RZ, P4 ;  /* 0x000000ff0e047207 */ /* 0x000fca0002000000 */
[----:B------:R-:W-:-:S04]  /*3b950*/  IMAD.IADD R4, R3, 0x1, R4 ;  /* 0x0000000103047824 */ /* 0x000fc800078e0204 */
[----:B------:R-:W-:-:S07]  /*3b960*/  IMAD.MOV.U32 R13, RZ, RZ, R4 ;  /* 0x000000ffff0d7224 */ /* 0x000fce00078e0004 */
[----:B------:R-:W-:Y:S05]  /*3b970*/  WARPSYNC.COLLECTIVE R15, `(.L_x_13440) ;  /* 0x000000000f087348 */ /* 0x000fea0003c00000 */
[----:B------:R0:W1:Y:S02]  /*3b980*/  SHFL.UP P6, R14, R13, R12, R11 ;  /* 0x0400000c0d0e7389 */ /* 0x00006400000c000b */
[----:B01----:R-:W-:Y:S01]  /*3b990*/  ENDCOLLECTIVE ;  /* 0x000000000000791b */ /* 0x003fe20003800000 */
.L_x_13440:
        /* <DEDUP_REMOVED lines=8> */
.L_x_13441:
[----:B------:R-:W-:Y:S05]  /*3ba20*/  BRA `(.L_x_13442) ;  /* 0xffffff9800647947 */ /* 0x000fea000383ffff */
.L_x_13230:
[----:B------:R-:W-:Y:S01]  /*3ba30*/  BSSY B0, `(.L_x_13443) ;  /* 0x0000006000007945 */ /* 0x000fe20003800000 */
[----:B------:R-:W-:Y:S01]  /*3ba40*/  PLOP3.LUT P6, PT, P6, PT, PT, 0x8, 0x0 ;  /* 0x000000000000781c */ /* 0x000fe200037ce170 */
[----:B------:R-:W-:-:S12]  /*3ba50*/  IMAD.MOV.U32 R15, RZ, RZ, -0x1 ;  /* 0xffffffffff0f7424 */ /* 0x000fd800078e00ff */
[----:B01----:R-:W-:Y:S05]  /*3ba60*/  WARPSYNC.COLLECTIVE R15, `(.L_x_13444) ;  /* 0x000000000f087348 */ /* 0x003fea0003c00000 */
[----:B------:R-:W-:Y:S01]  /*3ba70*/  VOTE.ANY R14, PT, P6 ;  /* 0x00000000000e7806 */ /* 0x000fe200030e0100 */
[----:B01----:R-:W-:Y:S06]  /*3ba80*/  ENDCOLLECTIVE ;  /* 0x000000000000791b */ /* 0x003fec0003800000 */
.L_x_13444:
[----:B------:R-:W-:Y:S05]  /*3ba90*/  BSYNC B0 ;  /* 0x0000000000007941 */ /* 0x000fea0003800000 */
.L_x_13443:
[----:B------:R-:W-:Y:S01]  /*3baa0*/  IMAD.MOV.U32 R3, RZ, RZ, R14 ;  /* 0x000000ffff037224 */ /* 0x000fe200078e000e */
[----:B------:R-:W-:Y:S01]  /*3bab0*/  MOV R11, 0x1f ;  /* 0x0000001f000b7802 */ /* 0x000fe20000000f00 */
[----:B------:R-:W-:Y:S02]  /*3bac0*/  IMAD.MOV.U32 R13, RZ, RZ, R5 ;  /* 0x000000ffff0d7224 */ /* 0x000fe400078e0005 */
[----:B------:R-:W0:Y:S01]  /*3bad0*/  POPC R4, R3 ;  /* 0x0000000300047309 */ /* 0x000e220000000000 */
[----:B------:R-:W-:Y:S02]  /*3bae0*/  IMAD.MOV.U32 R15, RZ, RZ, -0x1 ;  /* 0xffffffffff0f7424 */ /* 0x000fe400078e00ff */
[----:B0-----:R-:W-:-:S07]  /*3baf0*/  IMAD.MOV.U32 R12, RZ, RZ, R4 ;  /* 0x000000ffff0c7224 */ /* 0x001fce00078e0004 */
[----:B------:R-:W-:Y:S05]  /*3bb00*/  WARPSYNC.COLLECTIVE R15, `(.L_x_13445) ;  /* 0x000000000f087348 */ /* 0x000fea0003c00000 */
[----:B------:R0:W1:Y:S02]  /*3bb10*/  SHFL.IDX P6, R14, R13, R12, R11 ;  /* 0x0000000c0d0e7389 */ /* 0x00006400000c000b */
[----:B01----:R-:W-:Y:S01]  /*3bb20*/  ENDCOLLECTIVE ;  /* 0x000000000000791b */ /* 0x003fe20003800000 */
.L_x_13445:
[----:B------:R-:W-:Y:S01]  /*3bb30*/  IMAD.MOV.U32 R5, RZ, RZ, R14 ;  /* 0x000000ffff057224 */ /* 0x000fe200078e000e */
[----:B------:R-:W-:Y:S06]  /*3bb40*/  BRA `(.L_x_13446) ;  /* 0xffffff9800547947 */ /* 0x000fec000383ffff */
.L_x_13232:
[----:B------:R-:W-:Y:S01]  /*3bb50*/  BSSY B0, `(.L_x_13447) ;  /* 0x0000007000007945 */ /* 0x000fe20003800000 */
[----:B-1----:R-:W-:Y:S02]  /*3bb60*/  IMAD.MOV.U32 R13, RZ, RZ, R2 ;  /* 0x000000ffff0d7224 */ /* 0x002fe400078e0002 */
[----:B------:R-:W-:Y:S02]  /*3bb70*/  IMAD.MOV.U32 R11, RZ, RZ, 0x1f ;  /* 0x0000001fff0b7424 */ /* 0x000fe400078e00ff */
[----:B------:R-:W-:-:S07]  /*3bb80*/  IMAD.MOV.U32 R15, RZ, RZ, -0x1 ;  /* 0xffffffffff0f7424 */ /* 0x000fce00078e00ff */
[----:B0-23--:R-:W-:Y:S05]  /*3bb90*/  WARPSYNC.COLLECTIVE R15, `(.L_x_13448) ;  /* 0x000000000f087348 */ /* 0x00dfea0003c00000 */
[----:B------:R1:W4:Y:S02]  /*3bba0*/  SHFL.IDX P6, R14, R13, R12, R11 ;  /* 0x0000000c0d0e7389 */ /* 0x00032400000c000b */
[----:B01234-:R-:W-:Y:S01]  /*3bbb0*/  ENDCOLLECTIVE ;  /* 0x000000000000791b */ /* 0x01ffe20003800000 */
.L_x_13448:
[----:B------:R-:W-:Y:S05]  /*3bbc0*/  BSYNC B0 ;  /* 0x0000000000007941 */ /* 0x000fea0003800000 */
.L_x_13447:
[----:B------:R-:W-:Y:S05]  /*3bbd0*/  BRA `(.L_x_13231) ;  /* 0xffffff98004c7947 */ /* 0x000fea000383ffff */
.L_x_13236:
[----:B------:R0:W0:Y:S02]  /*3bbe0*/  SYNCS.PHASECHK.TRANS64.TRYWAIT P0, [R5+URZ+0x32420], R0 ;  /* 0x03242000050075a7 */ /* 0x000024000800017f */
[----:B0-----:R-:W-:Y:S05]  /*3bbf0*/  @!P0 NANOSLEEP.SYNCS 0x989680 ;  /* 0x009896800000895d */ /* 0x001fea0003900000 */
[----:B------:R-:W0:Y:S02]  /*3bc00*/  @!P0 SYNCS.PHASECHK.TRANS64 P0, [R5+URZ+0x32420], R0 ;  /* 0x03242000050085a7 */ /* 0x000e24000800007f */
[----:B0-----:R-:W-:Y:S05]  /*3bc10*/  @!P0 BRA `(.L_x_13236) ;  /* 0xfffffffc00f08947 */ /* 0x001fea000383ffff */
[----:B------:R-:W-:Y:S05]  /*3bc20*/  BRA `(.L_x_13449) ;  /* 0xffffff9c00c47947 */ /* 0x000fea000383ffff */
.L_x_13237:
[----:B------:R-:W0:Y:S01]  /*3bc30*/  S2R R2, SR_TID.X ;  /* 0x0000000000027919 */ /* 0x000e220000002100 */
[----:B------:R-:W-:Y:S01]  /*3bc40*/  BSSY B0, `(.L_x_13450) ;  /* 0x000000a000007945 */ /* 0x000fe20003800000 */
[----:B------:R-:W-:Y:S02]  /*3bc50*/  IMAD.MOV.U32 R12, RZ, RZ, RZ ;  /* 0x000000ffff0c7224 */ /* 0x000fe400078e00ff */
[----:B------:R-:W-:Y:S02]  /*3bc60*/  IMAD.MOV.U32 R11, RZ, RZ, 0x1f ;  /* 0x0000001fff0b7424 */ /* 0x000fe400078e00ff */
[----:B------:R-:W-:Y:S01]  /*3bc70*/  IMAD.MOV.U32 R15, RZ, RZ, -0x1 ;  /* 0xffffffffff0f7424 */ /* 0x000fe200078e00ff */
[----:B0-----:R-:W-:-:S04]  /*3bc80*/  SHF.R.U32.HI R2, RZ, 0x5, R2 ;  /* 0x00000005ff027819 */ /* 0x001fc80000011602 */
[----:B------:R-:W-:-:S05]  /*3bc90*/  LOP3.LUT R2, R2, 0x3, RZ, 0xc0, !PT ;  /* 0x0000000302027812 */ /* 0x000fca00078ec0ff */
[----:B-1----:R-:W-:-:S07]  /*3bca0*/  IMAD.MOV.U32 R13, RZ, RZ, R2 ;  /* 0x000000ffff0d7224 */ /* 0x002fce00078e0002 */
[----:B--234-:R-:W-:Y:S05]  /*3bcb0*/  WARPSYNC.COLLECTIVE R15, `(.L_x_13451) ;  /* 0x000000000f087348 */ /* 0x01cfea0003c00000 */
[----:B------:R0:W1:Y:S02]  /*3bcc0*/  SHFL.IDX P6, R14, R13, R12, R11 ;  /* 0x0000000c0d0e7389 */ /* 0x00006400000c000b */
[----:B01234-:R-:W-:Y:S01]  /*3bcd0*/  ENDCOLLECTIVE ;  /* 0x000000000000791b */ /* 0x01ffe20003800000 */
.L_x_13451:
[----:B------:R-:W-:Y:S05]  /*3bce0*/  BSYNC B0 ;  /* 0x0000000000007941 */ /* 0x000fea0003800000 */
.L_x_13450:
[----:B------:R-:W-:Y:S05]  /*3bcf0*/  BRA `(.L_x_13452) ;  /* 0xffffff9c00ac7947 */ /* 0x000fea000383ffff */
.L_x_13238:
[----:B------:R-:W-:Y:S01]  /*3bd00*/  BSSY B0, `(.L_x_13453) ;  /* 0x0000006000007945 */ /* 0x000fe20003800000 */
[----:B------:R-:W-:-:S07]  /*3bd10*/  IMAD.MOV.U32 R15, RZ, RZ, -0x1 ;  /* 0xffffffffff0f7424 */ /* 0x000fce00078e00ff */
[----:B-1234-:R-:W-:Y:S05]  /*3bd20*/  WARPSYNC.COLLECTIVE R15, `(.L_x_13454) ;  /* 0x000000000f0c7348 */ /* 0x01efea0003c00000 */
[----:B------:R-:W-:Y:S02]  /*3bd30*/  ELECT P6, UR62, PT ;  /* 0x00000000003e782f */ /* 0x000fe400038c0000 */
[----:B------:R-:W-:Y:S01]  /*3bd40*/  MOV R14, UR62 ;  /* 0x0000003e000e7c02 */ /* 0x000fe20008000f00 */
[----:B-1234-:R-:W-:Y:S10]  /*3bd50*/  ENDCOLLECTIVE ;  /* 0x000000000000791b */ /* 0x01eff40003800000 */
.L_x_13454:
[----:B------:R-:W-:Y:S05]  /*3bd60*/  BSYNC B0 ;  /* 0x0000000000007941 */ /* 0x000fea0003800000 */
.L_x_13453:
[----:B------:R-:W-:Y:S05]  /*3bd70*/  BRA `(.L_x_13455) ;  /* 0xffffff9c00a07947 */ /* 0x000fea000383ffff */
.L_x_13240:
[----:B------:R0:W0:Y:S02]  /*3bd80*/  SYNCS.PHASECHK.TRANS64.TRYWAIT P1, [R3+URZ+0x32440], R2 ;  /* 0x03244002030075a7 */ /* 0x000024000802017f */
[----:B0-----:R-:W-:Y:S05]  /*3bd90*/  @!P1 NANOSLEEP.SYNCS 0x989680 ;  /* 0x009896800000995d */ /* 0x001fea0003900000 */
[----:B------:R-:W0:Y:S02]  /*3bda0*/  @!P1 SYNCS.PHASECHK.TRANS64 P1, [R3+URZ+0x32440], R2 ;  /* 0x03244002030095a7 */ /* 0x000e24000802007f */
[----:B0-----:R-:W-:Y:S05]  /*3bdb0*/  @!P1 BRA `(.L_x_13240) ;  /* 0xfffffffc00f09947 */ /* 0x001fea000383ffff */
[----:B------:R-:W-:Y:S05]  /*3bdc0*/  BRA `(.L_x_13456) ;  /* 0xffffff9c00c07947 */ /* 0x000fea000383ffff */
.L_x_13242:
[----:B------:R0:W0:Y:S02]  /*3bdd0*/  SYNCS.PHASECHK.TRANS64.TRYWAIT P1, [R25+URZ+0x32440], R0 ;  /* 0x03244000190075a7 */ /* 0x000024000802017f */
[----:B0-----:R-:W-:Y:S05]  /*3bde0*/  @!P1 NANOSLEEP.SYNCS 0x989680 ;  /* 0x009896800000995d */ /* 0x001fea0003900000 */
[----:B------:R-:W0:Y:S02]  /*3bdf0*/  @!P1 SYNCS.PHASECHK.TRANS64 P1, [R25+URZ+0x32440], R0 ;  /* 0x03244000190095a7 */ /* 0x000e24000802007f */
[----:B0-----:R-:W-:Y:S05]  /*3be00*/  @!P1 BRA `(.L_x_13242) ;  /* 0xfffffffc00f09947 */ /* 0x001fea000383ffff */
[----:B------:R-:W-:Y:S05]  /*3be10*/  BRA `(.L_x_13457) ;  /* 0xffffff9c00cc7947 */ /* 0x000fea000383ffff */
.L_x_13244:
[----:B------:R0:W0:Y:S02]  /*3be20*/  SYNCS.PHASECHK.TRANS64.TRYWAIT P1, [R3+URZ+0x32460], R2 ;  /* 0x03246002030075a7 */ /* 0x000024000802017f */
[----:B0-----:R-:W-:Y:S05]  /*3be30*/  @!P1 NANOSLEEP.SYNCS 0x989680 ;  /* 0x009896800000995d */ /* 0x001fea0003900000 */
[----:B------:R-:W0:Y:S02]  /*3be40*/  @!P1 SYNCS.PHASECHK.TRANS64 P1, [R3+URZ+0x32460], R2 ;  /* 0x03246002030095a7 */ /* 0x000e24000802007f */
[----:B0-----:R-:W-:Y:S05]  /*3be50*/  @!P1 BRA `(.L_x_13244) ;  /* 0xfffffffc00f09947 */ /* 0x001fea000383ffff */
[----:B------:R-:W-:Y:S05]  /*3be60*/  BRA `(.L_x_13458) ;  /* 0xffffff9c00c87947 */ /* 0x000fea000383ffff */
        .type           $_ZN7cutlass13device_kernelIN5flash11enable_sm90INS1_16FlashAttnFwdSm90INS1_25CollectiveMainloopFwdSm90ILi2EN4cute5tupleIJNS5_1CILi1EEES8_S8_EEENS6_IJNS7_ILi128EEENS7_ILi96EEENS7_ILi64EEEEEELi256ENS_6half_tEfNS_4arch4Sm90ELb0ELb1ELb0ELb1ELb1ELb1ELb1ELb1ELb0ELb1ELb0ELb0EEENS1_21CollectiveEpilogueFwdINS6_IJSA_NS7_ILi256EEESB_EEES9_SE_SG_Li256ELb1ELb1ELb0ELb0EEENS1_36VarlenDynamicPersistentTileSchedulerILi128ELi96ELi256ELi128ELb0ELb1ELb1ELb1ELb0ELb1EEEEEEEEEvNT_6ParamsE$_ZZN5flash25CollectiveMainloopFwdSm90ILi2EN4cute5tupleIJNS1_1CILi1EEES4_S4_EEENS2_IJNS3_ILi128EEENS3_ILi96EEENS3_ILi64EEEEEELi256EN7cutlass6half_tEfNSA_4arch4Sm90ELb0ELb1ELb0ELb1ELb1ELb1ELb1ELb1ELb0ELb1ELb0ELb0EE3mmaINS_16FlashAttnFwdSm90ISE_NS_21CollectiveEpilogueFwdINS2_IJS6_NS3_ILi256EEES7_EEES5_SB_SD_Li256ELb1ELb1ELb0ELb0EEENS_36VarlenDynamicPersistentTileSchedulerILi128ELi96ELi256ELi128ELb0ELb1ELb1ELb1ELb0ELb1EEEE13SharedStorageENS1_6TensorINS1_11ArrayEngineIfLm128EEENS1_6LayoutINS2_IJNS2_IJNS3_ILi2EEEST_NS3_ILi32EEEEEES4_S4_EEENS2_IJNS2_IJS4_ST_NS3_ILi4EEEEEENS3_ILi0EEESZ_EEEEEEENS_7SoftmaxILi2ELi0EEEEEbRKNSE_6ParamsENSA_13PipelineAsyncILi2EEES19_RNSA_13PipelineStateILj2EEERT0_RT1_iRiRKNS_16SeqlenInfoQKNewKILb1ELb1EEENS2_IJiiiiEEERT_ENKUliT_T0_T1_E_clIZSF_ISO_S12_S14_EbS17_S19_S19_S1C_S1E_S1G_iS1H_S1L_S1M_S1O_EUlRS1P_iE0_NS3_ILb1EEES1W_EEDaiS1P_S1Q_S1R_,@function
        .size           $_ZN7cutlass13device_kernelIN5flash11enable_sm90INS1_16FlashAttnFwdSm90INS1_25CollectiveMainloopFwdSm90ILi2EN4cute5tupleIJNS5_1CILi1EEES8_S8_EEENS6_IJNS7_ILi128EEENS7_ILi96EEENS7_ILi64EEEEEELi256ENS_6half_tEfNS_4arch4Sm90ELb0ELb1ELb0ELb1ELb1ELb1ELb1ELb1ELb0ELb1ELb0ELb0EEENS1_21CollectiveEpilogueFwdINS6_IJSA_NS7_ILi256EEESB_EEES9_SE_SG_Li256ELb1ELb1ELb0ELb0EEENS1_36VarlenDynamicPersistentTileSchedulerILi128ELi96ELi256ELi128ELb0ELb1ELb1ELb1ELb0ELb1EEEEEEEEEvNT_6ParamsE$_ZZN5flash25CollectiveMainloopFwdSm90ILi2EN4cute5tupleIJNS1_1CILi1EEES4_S4_EEENS2_IJNS3_ILi128EEENS3_ILi96EEENS3_ILi64EEEEEELi256EN7cutlass6half_tEfNSA_4arch4Sm90ELb0ELb1ELb0ELb1ELb1ELb1ELb1ELb1ELb0ELb1ELb0ELb0EE3mmaINS_16FlashAttnFwdSm90ISE_NS_21CollectiveEpilogueFwdINS2_IJS6_NS3_ILi256EEES7_EEES5_SB_SD_Li256ELb1ELb1ELb0ELb0EEENS_36VarlenDynamicPersistentTileSchedulerILi128ELi96ELi256ELi128ELb0ELb1ELb1ELb1ELb0ELb1EEEE13SharedStorageENS1_6TensorINS1_11ArrayEngineIfLm128EEENS1_6LayoutINS2_IJNS2_IJNS3_ILi2EEEST_NS3_ILi32EEEEEES4_S4_EEENS2_IJNS2_IJS4_ST_NS3_ILi4EEEEEENS3_ILi0EEESZ_EEEEEEENS_7SoftmaxILi2ELi0EEEEEbRKNSE_6ParamsENSA_13PipelineAsyncILi2EEES19_RNSA_13PipelineStateILj2EEERT0_RT1_iRiRKNS_16SeqlenInfoQKNewKILb1ELb1EEENS2_IJiiiiEEERT_ENKUliT_T0_T1_E_clIZSF_ISO_S12_S14_EbS17_S19_S19_S1C_S1E_S1G_iS1H_S1L_S1M_S1O_EUlRS1P_iE0_NS3_ILb1EEES1W_EEDaiS1P_S1Q_S1R_,(.L_x_15565 - $_ZN7cutlass13device_kernelIN5flash11enable_sm90INS1_16FlashAttnFwdSm90INS1_25CollectiveMainloopFwdSm90ILi2EN4cute5tupleIJNS5_1CILi1EEES8_S8_EEENS6_IJNS7_ILi128EEENS7_ILi96EEENS7_ILi64EEEEEELi256ENS_6half_tEfNS_4arch4Sm90ELb0ELb1ELb0ELb1ELb1ELb1ELb1ELb1ELb0ELb1ELb0ELb0EEENS1_21CollectiveEpilogueFwdINS6_IJSA_NS7_ILi256EEESB_EEES9_SE_SG_Li256ELb1ELb1ELb0ELb0EEENS1_36VarlenDynamicPersistentTileSchedulerILi128ELi96ELi256ELi128ELb0ELb1ELb1ELb1ELb0ELb1EEEEEEEEEvNT_6ParamsE$_ZZN5flash25CollectiveMainloopFwdSm90ILi2EN4cute5tupleIJNS1_1CILi1EEES4_S4_EEENS2_IJNS3_ILi128EEENS3_ILi96EEENS3_ILi64EEEEEELi256EN7cutlass6half_tEfNSA_4arch4Sm90ELb0ELb1ELb0ELb1ELb1ELb1ELb1ELb1ELb0ELb1ELb0ELb0EE3mmaINS_16FlashAttnFwdSm90ISE_NS_21CollectiveEpilogueFwdINS2_IJS6_NS3_ILi256EEES7_EEES5_SB_SD_Li256ELb1ELb1ELb0ELb0EEENS_36VarlenDynamicPersistentTileSchedulerILi128ELi96ELi256ELi128ELb0ELb1ELb1ELb1ELb0ELb1EEEE13SharedStorageENS1_6TensorINS1_11ArrayEngineIfLm128EEENS1_6LayoutINS2_IJNS2_IJNS3_ILi2EEEST_NS3_ILi32EEEEEES4_S4_EEENS2_IJNS2_IJS4_ST_NS3_ILi4EEEEEENS3_ILi0EEESZ_EEEEEEENS_7SoftmaxILi2ELi0EEEEEbRKNSE_6ParamsENSA_13PipelineAsyncILi2EEES19_RNSA_13PipelineStateILj2EEERT0_RT1_iRiRKNS_16SeqlenInfoQKNewKILb1ELb1EEENS2_IJiiiiEEERT_ENKUliT_T0_T1_E_clIZSF_ISO_S12_S14_EbS17_S19_S19_S1C_S1E_S1G_iS1H_S1L_S1M_S1O_EUlRS1P_iE0_NS3_ILb1EEES1W_EEDaiS1P_S1Q_S1R_)
$_ZN7cutlass13device_kernelIN5flash11enable_sm90INS1_16FlashAttnFwdSm90INS1_25CollectiveMainloopFwdSm90ILi2EN4cute5tupleIJNS5_1CILi1EEES8_S8_EEENS6_IJNS7_ILi128EEENS7_ILi96EEENS7_ILi64EEEEEELi256ENS_6half_tEfNS_4arch4Sm90ELb0ELb1ELb0ELb1ELb1ELb1ELb1ELb1ELb0ELb1ELb0ELb0EEENS1_21CollectiveEpilogueFwdINS6_IJSA_NS7_ILi256EEESB_EEES9_SE_SG_Li256ELb1ELb1ELb0ELb0EEENS1_36VarlenDynamicPersistentTileSchedulerILi128ELi96ELi256ELi128ELb0ELb1ELb1ELb1ELb0ELb1EEEEEEEEEvNT_6ParamsE$_ZZN5flash25CollectiveMainloopFwdSm90ILi2EN4cute5tupleIJNS1_1CILi1EEES4_S4_EEENS2_IJNS3_ILi128EEENS3_ILi96EEENS3_ILi64EEEEEELi256EN7cutlass6half_tEfNSA_4arch4Sm90ELb0ELb1ELb0ELb1ELb1ELb1ELb1ELb1ELb0ELb1ELb0ELb0EE3mmaINS_16FlashAttnFwdSm90ISE_NS_21CollectiveEpilogueFwdINS2_IJS6_NS3_ILi256EEES7_EEES5_SB_SD_Li256ELb1ELb1ELb0ELb0EEENS_36VarlenDynamicPersistentTileSchedulerILi128ELi96ELi256ELi128ELb0ELb1ELb1ELb1ELb0ELb1EEEE13SharedStorageENS1_6TensorINS1_11ArrayEngineIfLm128EEENS1_6LayoutINS2_IJNS2_IJNS3_ILi2EEEST_NS3_ILi32EEEEEES4_S4_EEENS2_IJNS2_IJS4_ST_NS3_ILi4EEEEEENS3_ILi0EEESZ_EEEEEEENS_7SoftmaxILi2ELi0EEEEEbRKNSE_6ParamsENSA_13PipelineAsyncILi2EEES19_RNSA_13PipelineStateILj2EEERT0_RT1_iRiRKNS_16SeqlenInfoQKNewKILb1ELb1EEENS2_IJiiiiEEERT_ENKUliT_T0_T1_E_clIZSF_ISO_S12_S14_EbS17_S19_S19_S1C_S1E_S1G_iS1H_S1L_S1M_S1O_EUlRS1P_iE0_NS3_ILb1EEES1W_EEDaiS1P_S1Q_S1R_:
[----:B------:R-:W-:Y:S02]  /*3be70*/  ULDC UR4, c[0x0][0x20] ;  /* 0x0000080000047ab9 */ /* 0x000fe40000000800 */
        /* <DEDUP_REMOVED lines=14> */
.L_x_13460:
[----:B------:R-:W-:Y:S05]  /*3bf60*/  BSYNC B0 ;  /* 0x0000000000007941 */ /* 0x000fea0003800000 */
.L_x_13459:
        /* <DEDUP_REMOVED lines=13> */
.L_x_13462:
[----:B------:R-:W-:Y:S05]  /*3c040*/  BSYNC B0 ;  /* 0x0000000000007941 */ /* 0x000fea0003800000 */
.L_x_13461:
        /* <DEDUP_REMOVED lines=8> */
.L_x_13464:
[----:B------:R-:W-:Y:S05]  /*3c0d0*/  BSYNC B0 ;  /* 0x0000000000007941 */ /* 0x000fea0003800000 */
.L_x_13463:
[----:B0----5:R-:W2:Y:S04]  /*3c0e0*/  LDL.64 R8, [UR4] ;  /* 0x00000004ff087983 */ /* 0x021ea80008100a00 */
[----:B------:R-:W3:Y:S04]  /*3c0f0*/  LDL.64 R6, [UR4+0x28] ;  /* 0x00002804ff067983 */ /* 0x000ee80008100a00 */
[----:B------:R-:W4:Y:S04]  /*3c100*/  LDL.64 R4, [UR4+0x20] ;  /* 0x00002004ff047983 */ /* 0x000f280008100a00 */
        /* <DEDUP_REMOVED lines=52> */
[----:B------:R-:W3:Y:S04]  /*3c450*/  LDL.64 R4, [UR4+0x30] ;  /* 0x00003004ff047983 */ /* 0x000ee80008100a00 */
        /* <DEDUP_REMOVED lines=9> */
.L_x_13493:
[----:B------:R-:W-:Y:S05]  /*3c4f0*/  BSYNC B0 ;  /* 0x0000000000007941 */ /* 0x000fea0003800000 */
.L_x_13466:
[----:B------:R-:W2:Y:S04]  /*3c500*/  LDL.64 R6, [UR4+0x40] ;  /* 0x00004004ff067983 */ /* 0x000ea80008100a00 */
[----:B0-----:R-:W3:Y:S04]  /*3c510*/  LDL.64 R4, [UR4] ;  /* 0x00000004ff047983 */ /* 0x001ee80008100a00 */
[----:B--2---:R-:W2:Y:S04]  /*3c520*/  LD.E R8, desc[UR6][R6.64] ;  /* 0x0000000606087980 */ /* 0x004ea8000c101900 */
[----:B---3--:R0:W5:Y:S04]  /*3c530*/  LD.E R10, desc[UR6][R4.64] ;  /* 0x00000006040a7980 */ /* 0x008168000c101900 */
[----:B------:R0:W5:Y:S01]  /*3c540*/  LD.E R11, desc[UR6][R4.64+0x4] ;  /* 0x00000406040b7980 */ /* 0x000162000c101900 */
[----:B------:R-:W-:Y:S01]  /*3c550*/  BSSY B0, `(.L_x_13468) ;  /* 0x0000005000007945 */ /* 0x000fe20003800000 */
[----:B--2---:R-:W-:-:S04]  /*3c560*/  LOP3.LUT R8, R8, 0x1, RZ, 0xfc, !PT ;  /* 0x0000000108087812 */ /* 0x004fc800078efcff */
[----:B------:R-:W-:-:S13]  /*3c570*/  ISETP.NE.AND P0, PT, R8, 0x3, PT ;  /* 0x000000030800780c */ /* 0x000fda0003f05270 */
[----:B0-----:R-:W-:Y:S05]  /*3c580*/  @!P0 BRA `(.L_x_13469) ;  /* 0x0000000000048947 */ /* 0x001fea0003800000 */
[----:B------:R-:W-:Y:S01]  /*3c590*/  BPT.TRAP 0x1 ;  /* 0x000000040000795c */ /* 0x000fe20000300000 */
.L_x_13469:
[----:B------:R-:W-:Y:S05]  /*3c5a0*/  BSYNC B0 ;  /* 0x0000000000007941 */ /* 0x000fea0003800000 */
.L_x_13468:
        /* <DEDUP_REMOVED lines=13> */
.L_x_13471:
[----:B------:R-:W-:Y:S05]  /*3c680*/  BSYNC B0 ;  /* 0x0000000000007941 */ /* 0x000fea0003800000 */
.L_x_13470:
        /* <DEDUP_REMOVED lines=8> */
.L_x_13473:
[----:B------:R-:W-:Y:S05]  /*3c710*/  BSYNC B0 ;  /* 0x0000000000007941 */ /* 0x000fea0003800000 */
.L_x_13472:
[----:B------:R-:W2:Y:S04]  /*3c720*/  LDL.64 R12, [UR4] ;  /* 0x00000004ff0c7983 */ /* 0x000ea80008100a00 */
[----:B------:R-:W0:Y:S04]  /*3c730*/  LDL.64 R10, [UR4+0x58] ;  /* 0x00005804ff0a7983 */ /* 0x000e280008100a00 */
[----:B------:R-:W3:Y:S04]  /*3c740*/  LDL.64 R4, [UR4+0x48] ;  /* 0x00004804ff047983 */ /* 0x000ee80008100a00 */
[----:B------:R-:W4:Y:S04]  /*3c750*/  LDL.64 R6, [UR4+0x50] ;  /* 0x00005004ff067983 */ /* 0x000f280008100a00 */
[----:B--2---:R-:W2:Y:S04]  /*3c760*/  LD.E R13, desc[UR6][R12.64] ;  /* 0x000000060c0d7980 */ /* 0x004ea8000c101900 */
[----:B0----5:R-:W2:Y:S04]  /*3c770*/  LD.E.64 R8, desc[UR6][R10.64] ;  /* 0x000000060a087980 */ /* 0x021ea8000c101b00 */
[----:B---3--:R-:W3:Y:S04]  /*3c780*/  LD.E R16, desc[UR6][R4.64] ;  /* 0x0000000604107980 */ /* 0x008ee8000c101900 */
[----:B----4-:R-:W4:Y:S01]  /*3c790*/  LD.E.64 R14, desc[UR6][R6.64] ;  /* 0x00000006060e7980 */ /* 0x010f22000c101b00 */
[----:B------:R-:W-:Y:S05]  /*3c7a0*/  WARPSYNC.ALL ;  /* 0x0000000000007948 */ /* 0x000fea0003800000 */
[----:B------:R-:W-:Y:S01]  /*3c7b0*/  WARPGROUP.ARRIVE ;  /* 0x00000000000079c5 */ /* 0x000fe20000000000 */
[----:B------:R-:W-:Y:S01]  /*3c7c0*/  MOV R17, 0x1 ;  /* 0x0000000100117802 */ /* 0x000fe20000000f00 */
[----:B--2---:R-:W-:Y:S01]  /*3c7d0*/  IMAD R8, R13, 0xc00, R8 ;  /* 0x00000c000d087824 */ /* 0x004fe200078e0208 */
[----:B------:R-:W-:-:S02]  /*3c7e0*/  R2UR UR11, R9 ;  /* 0x00000000090b72ca */ /* 0x000fc400000e0000 */
[----:B---3--:R-:W-:Y:S02]  /*3c7f0*/  ISETP.NE.U32.AND P0, PT, R16, RZ, PT ;  /* 0x000000ff1000720c */ /* 0x008fe40003f05070 */
[----:B------:R-:W-:Y:S02]  /*3c800*/  R2UR UR10, R8 ;  /* 0x00000000080a72ca */ /* 0x000fe400000e0000 */
[----:B----4-:R-:W-:Y:S02]  /*3c810*/  R2UR UR8, R14 ;  /* 0x000000000e0872ca */ /* 0x010fe400000e0000 */
[----:B------:R-:W-:-:S07]  /*3c820*/  R2UR UR9, R15 ;  /* 0x000000000f0972ca */ /* 0x000fce00000e0000 */
[----:B------:R-:W-:-:S06]  /*3c830*/  VOTEU.ANY UP0, P0 ;  /* 0x00000000003f7886 */ /* 0x000fcc0000000100 */
[----:B------:R-:W-:Y:S03]  /*3c840*/  HGMMA.64x96x16.F32 R24, gdesc[UR8], R24, UP0, gsb0 ;  /* 0x01600000081879f0 */ /* 0x000fe6000b800818 */
        /* <DEDUP_REMOVED lines=100> */
[----:B------:R-:W-:Y:S01]  /*3ce90*/  MOV R13, R9 ;  /* 0x00000009000d7202 */ /* 0x000fe20000000f00 */
[----:B------:R-:W-:-:S03]  /*3cea0*/  WARPGROUP.ARRIVE ;  /* 0x00000000000079c5 */ /* 0x000fc60000000000 */
        /* <DEDUP_REMOVED lines=81> */
[----:B------:R-:W2:Y:S04]  /*3d3c0*/  LDL.64 R10, [UR4+0x18] ;  /* 0x00001804ff0a7983 */ /* 0x000ea80008100a00 */
[----:B------:R-:W3:Y:S01]  /*3d3d0*/  LDL.64 R8, [UR4] ;  /* 0x00000004ff087983 */ /* 0x000ee20008100a00 */
[----:B------:R-:W1:Y:S02]  /*3d3e0*/  S2R R74, SR_TID.X ;  /* 0x00000000004a7919 */ /* 0x000e640000002100 */
[----:B-1----:R-:W-:-:S04]  /*3d3f0*/  SHF.R.U32.HI R6, RZ, 0x7, R74 ;  /* 0x00000007ff067819 */ /* 0x002fc8000001164a */
        /* <DEDUP_REMOVED lines=9> */
.L_x_13476:
[----:B------:R-:W-:Y:S05]  /*3d490*/  BSYNC B0 ;  /* 0x0000000000007941 */ /* 0x000fea0003800000 */
.L_x_13475:
        /* <DEDUP_REMOVED lines=14> */
[----:B--2---:R-:W-:-:S03]  /*3d580*/  ISETP.NE.AND P0, PT, R4, 0x1, PT ;  /* 0x000000010400780c */ /* 0x004fc60003f05270 */
[----:B------:R-:W2:Y:S10]  /*3d590*/  LD.E R4, desc[UR6][R2.64+0x18] ;  /* 0x0000180602047980 */ /* 0x000eb4000c101900 */
[----:B------:R-:W2:Y:S04]  /*3d5a0*/  @P0 LD.E R15, desc[UR6][R2.64+0x28] ;  /* 0x00002806020f0980 */ /* 0x000ea8000c101900 */
[----:B------:R-:W2:Y:S01]  /*3d5b0*/  @P0 LD.E R16, desc[UR6][R2.64+0x2c] ;  /* 0x00002c0602100980 */ /* 0x000ea2000c101900 */
[----:B----4-:R-:W-:-:S04]  /*3d5c0*/  SHF.R.S32.HI R6, RZ, 0x1f, R5 ;  /* 0x0000001fff067819 */ /* 0x010fc80000011405 */
        /* <DEDUP_REMOVED lines=16> */
[----:B---3--:R-:W-:Y:S01]  /*3d6d0*/  IMAD R9, R72, 0x8, R9 ;  /* 0x0000000848097824 */ /* 0x008fe200078e0209 */
[----:B------:R-:W-:-:S02]  /*3d6e0*/  LOP3.LUT R7, R7, 0x3fffffe, RZ, 0xc0, !PT ;  /* 0x03fffffe07077812 */ /* 0x000fc400078ec0ff */
[----:B------:R-:W-:Y:S01]  /*3d6f0*/  LEA.HI R5, R14, R14, RZ, 0x1 ;  /* 0x0000000e0e057211 */ /* 0x000fe200078f08ff */
[----:B------:R-:W-:Y:S02]  /*3d700*/  IMAD.IADD R12, R11, 0x1, -R12 ;  /* 0x000000010b0c7824 */ /* 0x000fe400078e0a0c */
[----:B------:R-:W-:Y:S01]  /*3d710*/  IMAD.IADD R7, R6, 0x1, -R7 ;  /* 0x0000000106077824 */ /* 0x000fe200078e0a07 */
[----:B------:R-:W-:Y:S01]  /*3d720*/  LOP3.LUT R5, R5, 0x1ffffffe, RZ, 0xc0, !PT ;  /* 0x1ffffffe05057812 */ /* 0x000fe200078ec0ff */
[----:B------:R-:W-:-:S03]  /*3d730*/  IMAD.U32 R12, R9, 0x10, R12 ;  /* 0x00000010090c7824 */ /* 0x000fc600078e000c */
[----:B------:R-:W-:Y:S01]  /*3d740*/  IADD3 R5, R14, -R5, RZ ;  /* 0x800000050e057210 */ /* 0x000fe20007ffe0ff */
        /* <DEDUP_REMOVED lines=16> */
[----:B--2---:R-:W-:-:S05]  /*3d850*/  @P0 IMAD.HI.U32 R15, R12, R15, RZ ;  /* 0x0000000f0c0f0227 */ /* 0x004fca00078e00ff */
        /* <DEDUP_REMOVED lines=18> */
.L_x_13482:
[----:B------:R-:W-:Y:S05]  /*3d980*/  BSYNC B2 ;  /* 0x0000000000027941 */ /* 0x000fea0003800000 */
.L_x_13481:
[----:B------:R-:W-:Y:S01]  /*3d990*/  LOP3.LUT R7, RZ, R7, RZ, 0x33, !PT ;  /* 0x00000007ff077212 */ /* 0x000fe200078e33ff */
[----:B------:R-:W-:Y:S06]  /*3d9a0*/  BRA `(.L_x_13483) ;  /* 0x0000000000187947 */ /* 0x000fec0003800000 */
.L_x_13480:
[----:B------:R-:W-:-:S13]  /*3d9b0*/  ISETP.NE.AND P0, PT, R4, 0x1, PT ;  /* 0x000000010400780c */ /* 0x000fda0003f05270 */
[----:B------:R-:W-:Y:S05]  /*3d9c0*/  @!P0 BRA `(.L_x_13483) ;  /* 0x0000000000108947 */ /* 0x000fea0003800000 */
[----:B------:R-:W2:Y:S04]  /*3d9d0*/  LD.E R6, desc[UR6][R2.64+0x1c] ;  /* 0x00001c0602067980 */ /* 0x000ea8000c101900 */
[----:B------:R-:W3:Y:S01]  /*3d9e0*/  LD.E R10, desc[UR6][R2.64+0x20] ;  /* 0x00002006020a7980 */ /* 0x000ee2000c101900 */
[----:B--2---:R-:W-:-:S05]  /*3d9f0*/  IMAD.HI.U32 R7, R7, R6, RZ ;  /* 0x0000000607077227 */ /* 0x004fca00078e00ff */
[----:B---3--:R-:W-:-:S07]  /*3da00*/  SHF.R.U32.HI R7, RZ, R10, R7 ;  /* 0x0000000aff077219 */ /* 0x008fce0000011607 */
.L_x_13483:
[----:B------:R-:W-:Y:S05]  /*3da10*/  BSYNC B1 ;  /* 0x0000000000017941 */ /* 0x000fea0003800000 */
.L_x_13479:
[----:B------:R-:W-:-:S05]  /*3da20*/  IMAD R7, R4, R7, R8 ;  /* 0x0000000704077224 */ /* 0x000fca00078e0208 */
[----:B------:R-:W-:Y:S02]  /*3da30*/  VIMNMX R0, R0, R7, !PT ;  /* 0x0000000700007248 */ /* 0x000fe40007fe0100 */
[----:B------:R-:W-:-:S07]  /*3da40*/  VIADDMNMX R5, R7, R4, R5, PT ;  /* 0x0000000407057246 */ /* 0x000fce0003800105 */
.L_x_13478:
[----:B------:R-:W-:Y:S05]  /*3da50*/  BSYNC B0 ;  /* 0x0000000000007941 */ /* 0x000fea0003800000 */
.L_x_13477:
[C---:B------:R-:W-:Y:S01]  /*3da60*/  ISETP.GE.AND P0, PT, R75.reuse, 0x2, PT ;  /* 0x000000024b00780c */ /* 0x040fe20003f06270 */
[----:B------:R-:W0:Y:S01]  /*3da70*/  SHFL.IDX PT, R12, R12, 0x1, 0x1c1f ;  /* 0x003c1f000c0c7f89 */ /* 0x000e2200000e0000 */
[C---:B------:R-:W-:Y:S01]  /*3da80*/  ISETP.GE.AND P4, PT, R75.reuse, 0xa, PT ;  /* 0x0000000a4b00780c */ /* 0x040fe20003f86270 */
[----:B------:R-:W-:Y:S01]  /*3da90*/  BSSY B0, `(.L_x_13484) ;  /* 0x000008e000007945 */ /* 0x000fe20003800000 */
        /* <DEDUP_REMOVED lines=10> */
[----:B------:R-:W-:Y:S01]  /*3db40*/  ISETP.LT.OR P3, PT, R5, 0x9, P3 ;  /* 0x000000090500780c */ /* 0x000fe20001f61670 */
[----:B0-----:R-:W-:Y:S01]  /*3db50*/  IMAD.IADD R6, R21, 0x1, R12 ;  /* 0x0000000115067824 */ /* 0x001fe200078e020c */
[----:B------:R-:W-:Y:S02]  /*3db60*/  ISETP.GT.AND P2, PT, R0, 0x10, !P4 ;  /* 0x000000100000780c */ /* 0x000fe40006744270 */
[----:B------:R-:W-:Y:S02]  /*3db70*/  FSEL R28, R28, -INF , !P3 ;  /* 0xff8000001c1c7808 */ /* 0x000fe40005800000 */
        /* <DEDUP_REMOVED lines=74> */
[----:B------:R-:W-:-:S02]  /*3e020*/  VIADDMNMX R7, R12, R17, R14, PT ;  /* 0x000000110c077246 */ /* 0x000fc4000380010e */
        /* <DEDUP_REMOVED lines=39> */
.L_x_13489:
[----:B------:R-:W-:Y:S05]  /*3e2a0*/  BSYNC B2 ;  /* 0x0000000000027941 */ /* 0x000fea0003800000 */
.L_x_13488:
[----:B------:R-:W-:Y:S01]  /*3e2b0*/  LOP3.LUT R13, RZ, R13, RZ, 0x33, !PT ;  /* 0x0000000dff0d7212 */ /* 0x000fe200078e33ff */
[----:B------:R-:W-:Y:S06]  /*3e2c0*/  BRA `(.L_x_13490) ;  /* 0x0000000000187947 */ /* 0x000fec0003800000 */
.L_x_13487:
[----:B------:R-:W-:-:S13]  /*3e2d0*/  ISETP.NE.AND P6, PT, R4, 0x1, PT ;  /* 0x000000010400780c */ /* 0x000fda0003fc5270 */
[----:B------:R-:W-:Y:S05]  /*3e2e0*/  @!P6 BRA `(.L_x_13490) ;  /* 0x000000000010e947 */ /* 0x000fea0003800000 */
[----:B------:R-:W2:Y:S04]  /*3e2f0*/  LD.E R0, desc[UR6][R2.64+0x1c] ;  /* 0x00001c0602007980 */ /* 0x000ea8000c101900 */
[----:B------:R-:W3:Y:S01]  /*3e300*/  LD.E R10, desc[UR6][R2.64+0x20] ;  /* 0x00002006020a7980 */ /* 0x000ee2000c101900 */
[----:B--2---:R-:W-:-:S05]  /*3e310*/  IMAD.HI.U32 R13, R13, R0, RZ ;  /* 0x000000000d0d7227 */ /* 0x004fca00078e00ff */
[----:B---3--:R-:W-:-:S07]  /*3e320*/  SHF.R.U32.HI R13, RZ, R10, R13 ;  /* 0x0000000aff0d7219 */ /* 0x008fce000001160d */
.L_x_13490:
[----:B------:R-:W-:Y:S05]  /*3e330*/  BSYNC B1 ;  /* 0x0000000000017941 */ /* 0x000fea0003800000 */
.L_x_13486:
[----:B------:R-:W-:-:S05]  /*3e340*/  IMAD R13, R4, R13, R8 ;  /* 0x0000000d040d7224 */ /* 0x000fca00078e0208 */
[----:B------:R-:W-:Y:S02]  /*3e350*/  VIADDMNMX R7, R13, R4, R7, PT ;  /* 0x000000040d077246 */ /* 0x000fe40003800107 */
[----:B------:R-:W-:-:S07]  /*3e360*/  VIMNMX R6, R6, R13, !PT ;  /* 0x0000000d06067248 */ /* 0x000fce0007fe0100 */
.L_x_13485:
[----:B------:R-:W-:Y:S05]  /*3e370*/  BSYNC B0 ;  /* 0x0000000000007941 */ /* 0x000fea0003800000 */
.L_x_13484:
[----:B------:R-:W2:Y:S01]  /*3e380*/  LDL.64 R2, [UR4+0x70] ;  /* 0x00007004ff027983 */ /* 0x000ea20008100a00 */
[C---:B------:R-:W-:Y:S02]  /*3e390*/  ISETP.GT.AND P0, PT, R6.reuse, 0x1, !P0 ;  /* 0x000000010600780c */ /* 0x040fe40004704270 */
[----:B------:R-:W-:Y:S01]  /*3e3a0*/  ISETP.GT.AND P1, PT, R6, 0x8, !P1 ;  /* 0x000000080600780c */ /* 0x000fe20004f24270 */
[----:B------:R-:W-:Y:S01]  /*3e3b0*/  STL [R1+0x494], R18 ;  /* 0x0004941201007387 */ /* 0x000fe20000100800 */
        /* <DEDUP_REMOVED lines=100> */
[----:B------:R-:W-:Y:S02]  /*3ea00*/  FMNMX.FTZ R9, R63, R4, !PT ;  /* 0x000000043f097209 */ /* 0x000fe40007810000 */
[----:B------:R-:W-:Y:S02]  /*3ea10*/  ISETP.GT.AND P0, PT, R6, 0x59, !P6 ;  /* 0x000000590600780c */ /* 0x000fe40007704270 */
[----:B------:R-:W-:Y:S02]  /*3ea20*/  ISETP.LT.OR P5, PT, R7, 0x59, P5 ;  /* 0x000000590700780c */ /* 0x000fe40002fa1670 */
[----:B------:R-:W-:-:S02]  /*3ea30*/  FSEL R67, R67, -INF , !P4 ;  /* 0xff80000043437808 */ /* 0x000fc40006000000 */
[----:B------:R-:W-:Y:S02]  /*3ea40*/  FMNMX.FTZ R4, R66, R9, !PT ;  /* 0x0000000942047209 */ /* 0x000fe40007810000 */
[----:B------:R-:W-:Y:S02]  /*3ea50*/  ISETP.LT.OR P0, PT, R7, 0x5a, P0 ;  /* 0x0000005a0700780c */ /* 0x000fe40000701670 */
[----:B------:R-:W-:Y:S02]  /*3ea60*/  FSEL R70, R70, -INF , !P5 ;  /* 0xff80000046467808 */ /* 0x000fe40006800000 */
[----:B------:R-:W-:Y:S02]  /*3ea70*/  FMNMX.FTZ R7, R67, R4, !PT ;  /* 0x0000000443077209 */ /* 0x000fe40007810000 */
[----:B------:R-:W-:Y:S02]  /*3ea80*/  FSEL R71, R71, -INF , !P0 ;  /* 0xff80000047477808 */ /* 0x000fe40004000000 */
        /* <DEDUP_REMOVED lines=28> */
[----:B0-----:R-:W-:Y:S02]  /*3ec50*/  FMNMX.FTZ R8, R9, R4, !PT ;  /* 0x0000000409087209 */ /* 0x001fe40007810000 */
        /* <DEDUP_REMOVED lines=33> */
[----:B------:R-:W-:-:S07]  /*3ee70*/  FFMA.FTZ R214, R33, R4, -R17 ;  /* 0x0000000421d67223 */ /* 0x000fce0000010811 */
[----:B------:R-:W2:Y:S01]  /*3ee80*/  MUFU.EX2 R26, R26 ;  /* 0x0000001a001a7308 */ /* 0x000ea20000000800 */
[----:B------:R-:W-:-:S07]  /*3ee90*/  FFMA.FTZ R210, R35, R4, -R3 ;  /* 0x0000000423d27223 */ /* 0x000fce0000010803 */
[----:B------:R-:W3:Y:S01]  /*3eea0*/  MUFU.EX2 R24, R24 ;  /* 0x0000001800187308 */ /* 0x000ee20000000800 */
[----:B------:R-:W-:-:S07]  /*3eeb0*/  FFMA.FTZ R211, R36, R4, -R17 ;  /* 0x0000000424d37223 */ /* 0x000fce0000010811 */
[----:B------:R-:W4:Y:S01]  /*3eec0*/  MUFU.EX2 R170, R170 ;  /* 0x000000aa00aa7308 */ /* 0x000f220000000800 */
[----:B------:R-:W-:-:S07]  /*3eed0*/  FFMA.FTZ R204, R38, R4, -R3 ;  /* 0x0000000426cc7223 */ /* 0x000fce0000010803 */
[----:B------:R-:W4:Y:S01]  /*3eee0*/  MUFU.EX2 R171, R171 ;  /* 0x000000ab00ab7308 */ /* 0x000f220000000800 */
[----:B0-----:R-:W-:Y:S01]  /*3eef0*/  FADD.FTZ R5, R168, R27 ;  /* 0x0000001ba8057221 */ /* 0x001fe20000010000 */
[----:B------:R-:W-:-:S06]  /*3ef00*/  FFMA.FTZ R212, R37, R4, -R17 ;  /* 0x0000000425d47223 */ /* 0x000fcc0000010811 */
[----:B------:R-:W0:Y:S01]  /*3ef10*/  MUFU.EX2 R213, R213 ;  /* 0x000000d500d57308 */ /* 0x000e220000000800 */
[----:B-1----:R-:W-:Y:S01]  /*3ef20*/  FADD.FTZ R9, R25, R169 ;  /* 0x000000a919097221 */ /* 0x002fe20000010000 */
[----:B------:R-:W-:-:S06]  /*3ef30*/  FFMA.FTZ R205, R39, R4, -R3 ;  /* 0x0000000427cd7223 */ /* 0x000fcc0000010803 */
[----:B------:R-:W1:Y:S01]  /*3ef40*/  MUFU.EX2 R209, R209 ;  /* 0x000000d100d17308 */ /* 0x000e620000000800 */
[----:B--2---:R-:W-:Y:S01]  /*3ef50*/  FADD.FTZ R5, R26, R5 ;  /* 0x000000051a057221 */ /* 0x004fe20000010000 */
[----:B------:R-:W-:-:S06]  /*3ef60*/  FFMA.FTZ R11, R40, R4, -R17 ;  /* 0x00000004280b7223 */ /* 0x000fcc0000010811 */
[----:B------:R-:W2:Y:S01]  /*3ef70*/  MUFU.EX2 R214, R214 ;  /* 0x000000d600d67308 */ /* 0x000ea20000000800 */
        /* <DEDUP_REMOVED lines=16> */
[----:B---3--:R-:W-:-:S06]  /*3f080*/  FADD.FTZ R5, R210, R9 ;  /* 0x00000009d2057221 */ /* 0x008fcc0000010000 */
[----:B------:R-:W2:Y:S01]  /*3f090*/  MUFU.EX2 R11, R11 ;  /* 0x0000000b000b7308 */ /* 0x000ea20000000800 */
        /* <DEDUP_REMOVED lines=10> */
[----:B-1----:R-:W-:-:S06]  /*3f140*/  FADD.FTZ R5, R205, R2 ;  /* 0x00000002cd057221 */ /* 0x002fcc0000010000 */
[----:B------:R-:W0:Y:S01]  /*3f150*/  MUFU.EX2 R15, R15 ;  /* 0x0000000f000f7308 */ /* 0x000e220000000800 */
[-C--:B------:R-:W-:Y:S01]  /*3f160*/  FFMA.FTZ R177, R49, R4.reuse, -R17 ;  /* 0x0000000431b17223 */ /* 0x080fe20000010811 */
[----:B------:R-:W-:-:S06]  /*3f170*/  FFMA.FTZ R190, R51, R4, -R3 ;  /* 0x0000000433be7223 */ /* 0x000fcc0000010803 */
[----:B------:R-:W1:Y:S01]  /*3f180*/  MUFU.EX2 R176, R176 ;  /* 0x000000b000b07308 */ /* 0x000e620000000800 */
[-CC-:B------:R-:W-:Y:S01]  /*3f190*/  FFMA.FTZ R189, R52, R4.reuse, -R17.reuse ;  /* 0x0000000434bd7223 */ /* 0x180fe20000010811 */
[-CC-:B------:R-:W-:Y:S01]  /*3f1a0*/  FFMA.FTZ R179, R53, R4.reuse, -R17.reuse ;  /* 0x0000000435b37223 */ /* 0x180fe20000010811 */
[-CC-:B------:R-:W-:Y:S01]  /*3f1b0*/  FFMA.FTZ R200, R56, R4.reuse, -R17.reuse ;  /* 0x0000000438c87223 */ /* 0x180fe20000010811 */
[-CC-:B------:R-:W-:Y:S01]  /*3f1c0*/  FFMA.FTZ R193, R57, R4.reuse, -R17.reuse ;  /* 0x0000000439c17223 */ /* 0x180fe20000010811 */
[----:B------:R-:W-:-:S03]  /*3f1d0*/  FFMA.FTZ R202, R60, R4, -R17 ;  /* 0x000000043cca7223 */ /* 0x000fc60000010811 */
[----:B------:R-:W1:Y:S01]  /*3f1e0*/  MUFU.EX2 R14, R14 ;  /* 0x0000000e000e7308 */ /* 0x000e620000000800 */
[-CC-:B------:R-:W-:Y:S01]  /*3f1f0*/  FFMA.FTZ R201, R61, R4.reuse, -R17.reuse ;  /* 0x000000043dc97223 */ /* 0x180fe20000010811 */
[-CC-:B------:R-:W-:Y:S01]  /*3f200*/  FFMA.FTZ R228, R64, R4.reuse, -R17.reuse ;  /* 0x0000000440e47223 */ /* 0x180fe20000010811 */
[-CC-:B------:R-:W-:Y:S01]  /*3f210*/  FFMA.FTZ R215, R65, R4.reuse, -R17.reuse ;  /* 0x0000000441d77223 */ /* 0x180fe20000010811 */
[-CC-:B------:R-:W-:Y:S01]  /*3f220*/  FFMA.FTZ R68, R68, R4.reuse, -R17.reuse ;  /* 0x0000000444447223 */ /* 0x180fe20000010811 */
[----:B------:R-:W-:-:S03]  /*3f230*/  FFMA.FTZ R229, R69, R4, -R17 ;  /* 0x0000000445e57223 */ /* 0x000fc60000010811 */
[----:B------:R-:W1:Y:S01]  /*3f240*/  MUFU.EX2 R175, R175 ;  /* 0x000000af00af7308 */ /* 0x000e620000000800 */
[----:B--2---:R-:W-:Y:S01]  /*3f250*/  FADD.FTZ R17, R11, R12 ;  /* 0x0000000c0b117221 */ /* 0x004fe20000010000 */
[----:B---3--:R-:W-:Y:S01]  /*3f260*/  FADD.FTZ R5, R0, R5 ;  /* 0x0000000500057221 */ /* 0x008fe20000010000 */
[----:B------:R-:W-:-:S05]  /*3f270*/  FFMA.FTZ R8, R54, R4, -R3 ;  /* 0x0000000436087223 */ /* 0x000fca0000010803 */
[----:B------:R-:W2:Y:S01]  /*3f280*/  MUFU.EX2 R178, R178 ;  /* 0x000000b200b27308 */ /* 0x000ea20000000800 */
[----:B----4-:R-:W-:Y:S01]  /*3f290*/  FADD.FTZ R2, R10, R17 ;  /* 0x000000110a027221 */ /* 0x010fe20000010000 */
[----:B------:R-:W-:-:S06]  /*3f2a0*/  FADD.FTZ R5, R16, R5 ;  /* 0x0000000510057221 */ /* 0x000fcc0000010000 */
[----:B------:R-:W3:Y:S01]  /*3f2b0*/  MUFU.EX2 R191, R191 ;  /* 0x000000bf00bf7308 */ /* 0x000ee20000000800 */
[----:B------:R-:W-:Y:S01]  /*3f2c0*/  FFMA.FTZ R192, R55, R4, -R3 ;  /* 0x0000000437c07223 */ /* 0x000fe20000010803 */
[----:B0-----:R-:W-:Y:S01]  /*3f2d0*/  FADD.FTZ R17, R15, R2 ;  /* 0x000000020f117221 */ /* 0x001fe20000010000 */
[----:B-1----:R-:W-:-:S05]  /*3f2e0*/  FADD.FTZ R2, R176, R5 ;  /* 0x00000005b0027221 */ /* 0x002fca0000010000 */
[----:B------:R-:W0:Y:S01]  /*3f2f0*/  MUFU.EX2 R177, R177 ;  /* 0x000000b100b17308 */ /* 0x000e220000000800 */
[----:B------:R-:W-:-:S07]  /*3f300*/  FFMA.FTZ R203, R58, R4, -R3 ;  /* 0x000000043acb7223 */ /* 0x000fce0000010803 */
[----:B------:R-:W1:Y:S01]  /*3f310*/  MUFU.EX2 R190, R190 ;  /* 0x000000be00be7308 */ /* 0x000e620000000800 */
[----:B------:R-:W-:Y:S01]  /*3f320*/  FADD.FTZ R17, R14, R17 ;  /* 0x000000110e117221 */ /* 0x000fe20000010000 */
[----:B------:R-:W-:-:S06]  /*3f330*/  FADD.FTZ R2, R175, R2 ;  /* 0x00000002af027221 */ /* 0x000fcc0000010000 */
[----:B------:R-:W4:Y:S01]  /*3f340*/  MUFU.EX2 R189, R189 ;  /* 0x000000bd00bd7308 */ /* 0x000f220000000800 */
[----:B------:R-:W-:-:S07]  /*3f350*/  FFMA.FTZ R9, R59, R4, -R3 ;  /* 0x000000043b097223 */ /* 0x000fce0000010803 */
[----:B------:R-:W4:Y:S01]  /*3f360*/  MUFU.EX2 R8, R8 ;  /* 0x0000000800087308 */ /* 0x000f220000000800 */
[----:B--2---:R-:W-:Y:S01]  /*3f370*/  FADD.FTZ R28, R178, R17 ;  /* 0x00000011b21c7221 */ /* 0x004fe20000010000 */
[----:B---3--:R-:W-:-:S06]  /*3f380*/  FADD.FTZ R5, R191, R2 ;  /* 0x00000002bf057221 */ /* 0x008fcc0000010000 */
[----:B------:R-:W2:Y:S01]  /*3f390*/  MUFU.EX2 R179, R179 ;  /* 0x000000b300b37308 */ /* 0x000ea20000000800 */
[----:B------:R-:W-:-:S07]  /*3f3a0*/  FFMA.FTZ R13, R62, R4, -R3 ;  /* 0x000000043e0d7223 */ /* 0x000fce0000010803 */
[----:B------:R-:W3:Y:S01]  /*3f3b0*/  MUFU.EX2 R192, R192 ;  /* 0x000000c000c07308 */ /* 0x000ee20000000800 */
[----:B0-----:R-:W-:Y:S01]  /*3f3c0*/  FADD.FTZ R28, R177, R28 ;  /* 0x0000001cb11c7221 */ /* 0x001fe20000010000 */
[----:B-1----:R-:W-:-:S06]  /*3f3d0*/  FADD.FTZ R5, R190, R5 ;  /* 0x00000005be057221 */ /* 0x002fcc0000010000 */
[----:B------:R-:W0:Y:S01]  /*3f3e0*/  MUFU.EX2 R200, R200 ;  /* 0x000000c800c87308 */ /* 0x000e220000000800 */
[----:B------:R-:W-:-:S07]  /*3f3f0*/  FFMA.FTZ R12, R63, R4, -R3 ;  /* 0x000000043f0c7223 */ /* 0x000fce0000010803 */
[----:B------:R-:W1:Y:S01]  /*3f400*/  MUFU.EX2 R203, R203 ;  /* 0x000000cb00cb7308 */ /* 0x000e620000000800 */
[----:B----4-:R-:W-:Y:S01]  /*3f410*/  FADD.FTZ R28, R189, R28 ;  /* 0x0000001cbd1c7221 */ /* 0x010fe20000010000 */
        /* <DEDUP_REMOVED lines=21> */
[----:B------:R-:W2:Y:S08]  /*3f570*/  MUFU.EX2 R215, R215 ;  /* 0x000000d700d77308 */ /* 0x000eb00000000800 */
[----:B------:R-:W3:Y:S01]  /*3f580*/  MUFU.EX2 R17, R17 ;  /* 0x0000001100117308 */ /* 0x000ee20000000800 */
[----:B0-----:R-:W-:Y:S01]  /*3f590*/  FADD.FTZ R5, R201, R4 ;  /* 0x00000004c9057221 */ /* 0x001fe20000010000 */
[----:B-1----:R-:W-:-:S06]  /*3f5a0*/  FADD.FTZ R3, R12, R3 ;  /* 0x000000030c037221 */ /* 0x002fcc0000010000 */
[----:B------:R-:W0:Y:S08]  /*3f5b0*/  MUFU.EX2 R18, R68 ;  /* 0x0000004400127308 */ /* 0x000e300000000800 */
[----:B------:R-:W1:Y:S01]  /*3f5c0*/  MUFU.EX2 R174, R174 ;  /* 0x000000ae00ae7308 */ /* 0x000e620000000800 */
[----:B----4-:R-:W-:Y:S01]  /*3f5d0*/  FADD.FTZ R2, R228, R5 ;  /* 0x00000005e4027221 */ /* 0x010fe20000010000 */
[----:B------:R-:W-:-:S06]  /*3f5e0*/  FADD.FTZ R4, R20, R3 ;  /* 0x0000000314047221 */ /* 0x000fcc0000010000 */
[----:B------:R-:W4:Y:S08]  /*3f5f0*/  MUFU.EX2 R229, R229 ;  /* 0x000000e500e57308 */ /* 0x000f300000000800 */
[----:B------:R-:W4:Y:S01]  /*3f600*/  MUFU.EX2 R21, R21 ;  /* 0x0000001500157308 */ /* 0x000f220000000800 */
[----:B--2---:R-:W-:Y:S01]  /*3f610*/  FADD.FTZ R2, R215, R2 ;  /* 0x00000002d7027221 */ /* 0x004fe20000010000 */
[----:B---3--:R-:W-:-:S03]  /*3f620*/  FADD.FTZ R3, R17, R4 ;  /* 0x0000000411037221 */ /* 0x008fc60000010000 */
[----:B0-----:R-:W-:Y:S01]  /*3f630*/  FADD.FTZ R2, R18, R2 ;  /* 0x0000000212027221 */ /* 0x001fe20000010000 */
[----:B-1----:R-:W-:-:S03]  /*3f640*/  FADD.FTZ R4, R174, R3 ;  /* 0x00000003ae047221 */ /* 0x002fc60000010000 */
[----:B----4-:R-:W-:Y:S01]  /*3f650*/  FADD.FTZ R31, R229, R2 ;  /* 0x00000002e51f7221 */ /* 0x010fe20000010000 */
[----:B------:R-:W-:-:S04]  /*3f660*/  FADD.FTZ R33, R21, R4 ;  /* 0x0000000415217221 */ /* 0x000fc80000010000 */
[----:B------:R-:W-:Y:S04]  /*3f670*/  ST.E desc[UR6][R6.64+0x10], R31 ;  /* 0x0000101f06007985 */ /* 0x000fe8000c101906 */
[----:B------:R0:W-:Y:S04]  /*3f680*/  ST.E desc[UR6][R6.64+0x14], R33 ;  /* 0x0000142106007985 */ /* 0x0001e8000c101906 */
[----:B------:R-:W2:Y:S04]  /*3f690*/  LDL.64 R28, [UR4] ;  /* 0x00000004ff1c7983 */ /* 0x000ea80008100a00 */
[----:B------:R-:W3:Y:S04]  /*3f6a0*/  LDL.64 R4, [UR4+0x98] ;  /* 0x00009804ff047983 */ /* 0x000ee80008100a00 */
[----:B------:R-:W4:Y:S01]  /*3f6b0*/  LDL.64 R2, [UR4+0x80] ;  /* 0x00008004ff027983 */ /* 0x000f220008100a00 */
[----:B------:R-:W-:-:S03]  /*3f6c0*/  LEA.HI R74, R74, 0x8, RZ, 0x19 ;  /* 0x000000084a4a7811 */ /* 0x000fc600078fc8ff */
[----:B0-----:R-:W4:Y:S02]  /*3f6d0*/  LDL.64 R6, [UR4+0x88] ;  /* 0x00008804ff067983 */ /* 0x001f240008100a00 */
[----:B------:R0:W-:Y:S06]  /*3f6e0*/  BAR.SYNC.DEFER_BLOCKING R74, 0x100 ;  /* 0x0004004a0000751d */ /* 0x0001ec0000010000 */
        /* <DEDUP_REMOVED lines=76> */
[----:B--2---:R-:W-:-:S03]  /*3fbb0*/  IMAD R4, R29, 0xc00, R4 ;  /* 0x00000c001d047824 */ /* 0x004fc600078e0204 */
[----:B------:R-:W2:Y:S04]  /*3fbc0*/  LD.E R103, desc[UR6][R2.64+0x16c] ;  /* 0x00016c0602677980 */ /* 0x000ea8000c101900 */
[----:B---3--:R-:W-:Y:S04]  /*3fbd0*/  ST.E desc[UR6][R2.64], R35 ;  /* 0x0000002302007985 */ /* 0x008fe8000c101906 */
[----:B----4-:R-:W-:Y:S04]  /*3fbe0*/  ST.E desc[UR6][R2.64+0x4], R37 ;  /* 0x0000042502007985 */ /* 0x010fe8000c101906 */
        /* <DEDUP_REMOVED lines=14> */
[----:B------:R-:W2:Y:S04]  /*3fcd0*/  LD.E R29, desc[UR6][R2.64+0x44] ;  /* 0x00004406021d7980 */ /* 0x000ea8000c101900 */
[----:B0-----:R-:W2:Y:S04]  /*3fce0*/  LD.E R31, desc[UR6][R2.64+0x4c] ;  /* 0x00004c06021f7980 */ /* 0x001ea8000c101900 */
[----:B-1----:R-:W2:Y:S04]  /*3fcf0*/  LD.E R33, desc[UR6][R2.64+0x54] ;  /* 0x0000540602217980 */ /* 0x002ea8000c101900 */
[----:B------:R-:W2:Y:S04]  /*3fd00*/  LD.E R35, desc[UR6][R2.64+0x5c] ;  /* 0x00005c0602237980 */ /* 0x000ea8000c101900 */
[----:B------:R-:W2:Y:S04]  /*3fd10*/  LD.E R37, desc[UR6][R2.64+0x64] ;  /* 0x0000640602257980 */ /* 0x000ea8000c101900 */
        /* <DEDUP_REMOVED lines=170> */
[----:B------:R0:W-:Y:S01]  /*407c0*/  ST.E desc[UR6][R2.64], R24 ;  /* 0x0000001802007985 */ /* 0x0001e2000c101906 */
[----:B------:R-:W-:Y:S01]  /*407d0*/  F2FP.F16.F32.PACK_AB R168, R214, R213 ;  /* 0x000000d5d6a8723e */ /* 0x000fe200000000ff */
[----:B------:R-:W-:Y:S02]  /*407e0*/  IMAD.MOV.U32 R214, RZ, RZ, 0x1 ;  /* 0x00000001ffd67424 */ /* 0x000fe400078e00ff */
[----:B------:R1:W-:Y:S04]  /*407f0*/  ST.E desc[UR6][R2.64+0x4], R25 ;  /* 0x0000041902007985 */ /* 0x0003e8000c101906 */
[----:B------:R2:W-:Y:S01]  /*40800*/  ST.E desc[UR6][R2.64+0x8], R26 ;  /* 0x0000081a02007985 */ /* 0x0005e2000c101906 */
[----:B0-----:R-:W-:-:S02]  /*40810*/  VIADD R24, R4, 0x80 ;  /* 0x0000008004187836 */ /* 0x001fc40000000000 */
[----:B-1----:R-:W-:Y:S01]  /*40820*/  IMAD.MOV.U32 R25, RZ, RZ, R5 ;  /* 0x000000ffff197224 */ /* 0x002fe200078e0005 */
[----:B------:R0:W-:Y:S02]  /*40830*/  ST.E desc[UR6][R2.64+0xc], R27 ;  /* 0x00000c1b02007985 */ /* 0x0001e4000c101906 */
[----:B------:R-:W-:Y:S02]  /*40840*/  R2UR UR10, R24 ;  /* 0x00000000180a72ca */ /* 0x000fe400000e0000 */
[----:B------:R1:W-:Y:S01]  /*40850*/  ST.E desc[UR6][R2.64+0x10], R28 ;  /* 0x0000101c02007985 */ /* 0x0003e2000c101906 */
[----:B------:R-:W-:-:S03]  /*40860*/  R2UR UR11, R25 ;  /* 0x00000000190b72ca */ /* 0x000fc600000e0000 */
        /* <DEDUP_REMOVED lines=124> */
[----:B------:R-:W4:Y:S04]  /*41030*/  LD.E R24, desc[UR6][R2.64] ;  /* 0x0000000602187980 */ /* 0x000f28000c101900 */
[----:B------:R-:W4:Y:S04]  /*41040*/  LD.E R25, desc[UR6][R2.64+0x4] ;  /* 0x0000040602197980 */ /* 0x000f28000c101900 */
[----:B--2---:R-:W2:Y:S04]  /*41050*/  LD.E R26, desc[UR6][R2.64+0x8] ;  /* 0x00000806021a7980 */ /* 0x004ea8000c101900 */
[----:B0-----:R-:W2:Y:S04]  /*41060*/  LD.E R27, desc[UR6][R2.64+0xc] ;  /* 0x00000c06021b7980 */ /* 0x001ea8000c101900 */
[----:B-1----:R-:W2:Y:S04]  /*41070*/  LD.E R28, desc[UR6][R2.64+0x10] ;  /* 0x00001006021c7980 */ /* 0x002ea8000c101900 */
        /* <DEDUP_REMOVED lines=123> */
[----:B------:R-:W-:Y:S01]  /*41830*/  IMAD.MOV.U32 R171, RZ, RZ, R18 ;  /* 0x000000ffffab7224 */ /* 0x000fe200078e0012 */
[----:B------:R-:W-:-:S02]  /*41840*/  F2FP.F16.F32.PACK_AB R170, R212, R211 ;  /* 0x000000d3d4aa723e */ /* 0x000fc400000000ff */
[----:B------:R-:W-:Y:S01]  /*41850*/  F2FP.F16.F32.PACK_AB R169, R210, R209 ;  /* 0x000000d1d2a9723e */ /* 0x000fe200000000ff */
[----:B------:R-:W-:Y:S01]  /*41860*/  IMAD.MOV.U32 R213, RZ, RZ, R171 ;  /* 0x000000ffffd57224 */ /* 0x000fe200078e00ab */
[----:B------:R-:W-:Y:S01]  /*41870*/  F2FP.F16.F32.PACK_AB R171, R205, R204 ;  /* 0x000000cccdab723e */ /* 0x000fe200000000ff */
[----:B------:R0:W5:Y:S03]  /*41880*/  LDL.LU R18, [R1+0x494] ;  /* 0x0004940001127983 */ /* 0x0001660000300800 */
[----:B--2---:R-:W-:-:S06]  /*41890*/  WARPGROUP.ARRIVE ;  /* 0x00000000000079c5 */ /* 0x004fcc0000000000 */
[----:B------:R-:W-:Y:S03]  /*418a0*/  HGMMA.64x256x16.F32 R24, R168, gdesc[UR8].tnspB, R24, gsb0 ;  /* 0x43e00008a8187df0 */ /* 0x000fe60008000818 */
[----:B------:R-:W-:Y:S02]  /*418b0*/  WARPGROUP.DEPBAR.LE gsb0, 0x0 ;  /* 0x00008000000079c5 */ /* 0x000fe40000010000 */
[----:B------:R1:W-:Y:S04]  /*418c0*/  ST.E desc[UR6][R2.64], R24 ;  /* 0x0000001802007985 */ /* 0x0003e8000c101906 */
[----:B------:R2:W-:Y:S04]  /*418d0*/  ST.E desc[UR6][R2.64+0x4], R25 ;  /* 0x0000041902007985 */ /* 0x0005e8000c101906 */
[----:B------:R3:W-:Y:S01]  /*418e0*/  ST.E desc[UR6][R2.64+0x8], R26 ;  /* 0x0000081a02007985 */ /* 0x0007e2000c101906 */
[----:B-1----:R-:W-:-:S02]  /*418f0*/  VIADD R24, R4, 0x100 ;  /* 0x0000010004187836 */ /* 0x002fc40000000000 */
[----:B--2---:R-:W-:Y:S01]  /*41900*/  IMAD.MOV.U32 R25, RZ, RZ, R5 ;  /* 0x000000ffff197224 */ /* 0x004fe200078e0005 */
        /* <DEDUP_REMOVED lines=130> */
[----:B---3--:R-:W3:Y:S04]  /*42130*/  LD.E R26, desc[UR6][R2.64+0x8] ;  /* 0x00000806021a7980 */ /* 0x008ee8000c101900 */
[----:B-1----:R-:W3:Y:S04]  /*42140*/  LD.E R27, desc[UR6][R2.64+0xc] ;  /* 0x00000c06021b7980 */ /* 0x002ee8000c101900 */
[----:B--2---:R-:W3:Y:S04]  /*42150*/  LD.E R28, desc[UR6][R2.64+0x10] ;  /* 0x00001006021c7980 */ /* 0x004ee8000c101900 */
[----:B----4-:R-:W3:Y:S04]  /*42160*/  LD.E R29, desc[UR6][R2.64+0x14] ;  /* 0x00001406021d7980 */ /* 0x010ee8000c101900 */
[----:B0-----:R-:W3:Y:S04]  /*42170*/  LD.E R30, desc[UR6][R2.64+0x18] ;  /* 0x00001806021e7980 */ /* 0x001ee8000c101900 */
        /* <DEDUP_REMOVED lines=121> */
[----:B------:R-:W-:-:S02]  /*42910*/  F2FP.F16.F32.PACK_AB R168, R10, R11 ;  /* 0x0000000b0aa8723e */ /* 0x000fc400000000ff */
[----:B------:R-:W-:Y:S02]  /*42920*/  F2FP.F16.F32.PACK_AB R170, R14, R15 ;  /* 0x0000000f0eaa723e */ /* 0x000fe400000000ff */
[----:B------:R-:W-:Y:S02]  /*42930*/  F2FP.F16.F32.PACK_AB R169, R16, R0 ;  /* 0x0000000010a9723e */ /* 0x000fe400000000ff */
[----:B------:R-:W-:-:S04]  /*42940*/  F2FP.F16.F32.PACK_AB R171, R175, R176 ;  /* 0x000000b0afab723e */ /* 0x000fc800000000ff */
[----:B---3--:R-:W-:-:S06]  /*42950*/  WARPGROUP.ARRIVE ;  /* 0x00000000000079c5 */ /* 0x008fcc0000000000 */
        /* <DEDUP_REMOVED lines=266> */
[----:B------:R-:W-:-:S04]  /*43a00*/  F2FP.F16.F32.PACK_AB R171, R192, R8 ;  /* 0x00000008c0ab723e */ /* 0x000fc800000000ff */
[----:B--2---:R-:W-:-:S06]  /*43a10*/  WARPGROUP.ARRIVE ;  /* 0x00000000000079c5 */ /* 0x004fcc0000000000 */
        /* <DEDUP_REMOVED lines=931> */
.L_x_13492:
[----:B------:R-:W-:Y:S05]  /*47450*/  BSYNC B0 ;  /* 0x0000000000007941 */ /* 0x000fea0003800000 */
.L_x_13491:
[----:B------:R-:W2:Y:S04]  /*47460*/  LD.E.64 R2, desc[UR6][R6.64+0x20] ;  /* 0x0000200606027980 */ /* 0x000ea8000c101b00 */
[----:B------:R-:W3:Y:S01]  /*47470*/  LD.E R0, desc[UR6][R6.64+0xc] ;  /* 0x00000c0606007980 */ /* 0x000ee2000c101900 */
[----:B------:R-:W-:Y:S02]  /*47480*/  MOV R5, 0xa4a0 ;  /* 0x0000a4a000057802 */ /* 0x000fe40000000f00 */
[----:B--2---:R-:W-:-:S03]  /*47490*/  MOV R3, R2 ;  /* 0x0000000200037202 */ /* 0x004fc60000000f00 */
[----:B------:R-:W-:Y:S02]  /*474a0*/  IMAD.MOV.U32 R2, RZ, RZ, R5 ;  /* 0x000000ffff027224 */ /* 0x000fe400078e0005 */
[----:B-----5:R-:W-:-:S05]  /*474b0*/  IMAD R3, R4, 0x8, R3 ;  /* 0x0000000804037824 */ /* 0x020fca00078e0203 */
[----:B---3--:R-:W-:Y:S01]  /*474c0*/  PRMT R0, R0, 0x654, R3 ;  /* 0x0000065400007816 */ /* 0x008fe20000000003 */
[----:B------:R-:W-:-:S03]  /*474d0*/  IMAD.MOV.U32 R3, RZ, RZ, 0x0 ;  /* 0x00000000ff037424 */ /* 0x000fc600078e00ff */
[----:B------:R0:W-:Y:S02]  /*474e0*/  SYNCS.ARRIVE.TRANS64.RED.A1T0 RZ, [R0+URZ], RZ ;  /* 0x000000ff00ff79a7 */ /* 0x0001e4000810043f */
[----:B0-----:R-:W-:Y:S05]  /*474f0*/  RET.REL.NODEC R2 `(_ZN7cutlass13device_kernelIN5flash11enable_sm90INS1_16FlashAttnFwdSm90INS1_25CollectiveMainloopFwdSm90ILi2EN4cute5tupleIJNS5_1CILi1EEES8_S8_EEENS6_IJNS7_ILi128EEENS7_ILi96EEENS7_ILi64EEEEEELi256ENS_6half_tEfNS_4arch4Sm90ELb0ELb1ELb0ELb1ELb1ELb1ELb1ELb1ELb0ELb1ELb0ELb0EEENS1_21CollectiveEpilogueFwdINS6_IJSA_NS7_ILi256EEESB_EEES9_SE_SG_Li256ELb1ELb1ELb0ELb0EEENS1_36VarlenDynamicPersistentTileSchedulerILi128ELi96ELi256ELi128ELb0ELb1ELb1ELb1ELb0ELb1EEEEEEEEEvNT_6ParamsE) ;  /* 0xfffffb8802c07950 */ /* 0x001fea0003c3ffff */
.L_x_13465:
[----:B0-----:R0:W1:Y:S02]  /*47500*/  SYNCS.PHASECHK.TRANS64.TRYWAIT P0, [R8+URZ], R9 ;  /* 0x00000009080075a7 */ /* 0x001064000800017f */
[----:B-1----:R-:W-:Y:S05]  /*47510*/  @!P0 NANOSLEEP.SYNCS 0x989680 ;  /* 0x009896800000895d */ /* 0x002fea0003900000 */
[----:B------:R-:W1:Y:S02]  /*47520*/  @!P0 SYNCS.PHASECHK.TRANS64 P0, [R8+URZ], R9 ;  /* 0x00000009080085a7 */ /* 0x000e64000800007f */
[----:B-1----:R-:W-:Y:S05]  /*47530*/  @!P0 BRA `(.L_x_13465) ;  /* 0xfffffffc00f08947 */ /* 0x002fea000383ffff */
[----:B------:R-:W-:Y:S05]  /*47540*/  BRA `(.L_x_13464) ;  /* 0xffffff4800e07947 */ /* 0x000fea000383ffff */
.L_x_13467:
[----:B0-----:R0:W1:Y:S02]  /*47550*/  SYNCS.PHASECHK.TRANS64.TRYWAIT P0, [R4+URZ+0x32410], R9 ;  /* 0x03241009040075a7 */ /* 0x001064000800017f */
[----:B-1----:R-:W-:Y:S05]  /*47560*/  @!P0 NANOSLEEP.SYNCS 0x989680 ;  /* 0x009896800000895d */ /* 0x002fea0003900000 */
[----:B------:R-:W1:Y:S02]  /*47570*/  @!P0 SYNCS.PHASECHK.TRANS64 P0, [R4+URZ+0x32410], R9 ;  /* 0x03241009040085a7 */ /* 0x000e64000800007f */
[----:B-1----:R-:W-:Y:S05]  /*47580*/  @!P0 BRA `(.L_x_13467) ;  /* 0xfffffffc00f08947 */ /* 0x002fea000383ffff */
[----:B------:R-:W-:Y:S05]  /*47590*/  BRA `(.L_x_13493) ;  /* 0xffffff4c00d47947 */ /* 0x000fea000383ffff */
.L_x_13474:
[----:B0-----:R0:W1:Y:S02]  /*475a0*/  SYNCS.PHASECHK.TRANS64.TRYWAIT P0, [R8+URZ], R9 ;  /* 0x00000009080075a7 */ /* 0x001064000800017f */
[----:B-1----:R-:W-:Y:S05]  /*475b0*/  @!P0 NANOSLEEP.SYNCS 0x989680 ;  /* 0x009896800000895d */ /* 0x002fea0003900000 */
[----:B------:R-:W1:Y:S02]  /*475c0*/  @!P0 SYNCS.PHASECHK.TRANS64 P0, [R8+URZ], R9 ;  /* 0x00000009080085a7 */ /* 0x000e64000800007f */
[----:B-1----:R-:W-:Y:S05]  /*475d0*/  @!P0 BRA `(.L_x_13474) ;  /* 0xfffffffc00f08947 */ /* 0x002fea000383ffff */
[----:B------:R-:W-:Y:S05]  /*475e0*/  BRA `(.L_x_13473) ;  /* 0xffffff5000487947 */ /* 0x000fea000383ffff */
.L_x_13494:
        /* <DEDUP_REMOVED lines=9> */
.L_x_15565:


//--------------------- .text._ZN7cutlass13device_kernelIN5flash11enable_sm90INS1_16FlashAttnFwdSm90INS1_25CollectiveMainloopFwdSm90ILi2EN4cute5tupleIJNS5_1CILi1EEES8_S8_EEENS6_IJNS7_ILi128EEENS7_ILi96EEENS7_ILi64EEEEEELi256ENS_6half_tEfNS_4arch4Sm90ELb1ELb0ELb0ELb0ELb1ELb0ELb0ELb1ELb0ELb1ELb0ELb0EEENS1_21CollectiveEpilogueFwdINS6_IJSA_NS7_ILi256EEESB_EEES9_SE_SG_Li256ELb0ELb1ELb0ELb0EEENS1_30DynamicPersistentTileSchedulerILi256ELi128ELb0ELb1ELb1EEEEEEEEEvNT_6ParamsE --------------------------
	.section	.text._ZN7cutlass13device_kernelIN5flash11enable_sm90INS1_16FlashAttnFwdSm90INS1_25CollectiveMainloopFwdSm90ILi2EN4cute5tupleIJNS5_1CILi1EEES8_S8_EEENS6_IJNS7_ILi128EEENS7_ILi96EEENS7_ILi64EEEEEELi256ENS_6half_tEfNS_4arch4Sm90ELb1ELb0ELb0ELb0ELb1ELb0ELb0ELb1ELb0ELb1ELb0ELb0EEENS1_21CollectiveEpilogueFwdINS6_IJSA_NS7_ILi256EEESB_EEES9_SE_SG_Li256ELb0ELb1ELb0ELb0EEENS1_30DynamicPersistentTileSchedulerILi256ELi128ELb0ELb1ELb1EEEEEEEEEvNT_6ParamsE,"ax",@progbits
	.align	128
.text._ZN7cutlass13device_kernelIN5flash11enable_sm90INS1_16FlashAttnFwdSm90INS1_25CollectiveMainloopFwdSm90ILi2EN4cute5tupleIJNS5_1CILi1EEES8_S8_EEENS6_IJNS7_ILi128EEENS7_ILi96EEENS7_ILi64EEEEEELi256ENS_6half_tEfNS_4arch4Sm90ELb1ELb0ELb0ELb0ELb1ELb0ELb0ELb1ELb0ELb1ELb0ELb0EEENS1_21CollectiveEpilogueFwdINS6_IJSA_NS7_ILi256EEESB_EEES9_SE_SG_Li256ELb0ELb1ELb0ELb0EEENS1_30DynamicPersistentTileSchedulerILi256ELi128ELb0ELb1ELb1EEEEEEEEEvNT_6ParamsE:
        .type           _ZN7cutlass13device_kernelIN5flash11enable_sm90INS1_16FlashAttnFwdSm90INS1_25CollectiveMainloopFwdSm90ILi2EN4cute5tupleIJNS5_1CILi1EEES8_S8_EEENS6_IJNS7_ILi128EEENS7_ILi96EEENS7_ILi64EEEEEELi256ENS_6half_tEfNS_4arch4Sm90ELb1ELb0ELb0ELb0ELb1ELb0ELb0ELb1ELb0ELb1ELb0ELb0EEENS1_21CollectiveEpilogueFwdINS6_IJSA_NS7_ILi256EEESB_EEES9_SE_SG_Li256ELb0ELb1ELb0ELb0EEENS1_30DynamicPersistentTileSchedulerILi256ELi128ELb0ELb1ELb1EEEEEEEEEvNT_6ParamsE,@function
        .size           _ZN7cutlass13device_kernelIN5flash11enable_sm90INS1_16FlashAttnFwdSm90INS1_25CollectiveMainloopFwdSm90ILi2EN4cute5tupleIJNS5_1CILi1EEES8_S8_EEENS6_IJNS7_ILi128EEENS7_ILi96EEENS7_ILi64EEEEEELi256ENS_6half_tEfNS_4arch4Sm90ELb1ELb0ELb0ELb0ELb1ELb0ELb0ELb1ELb0ELb1ELb0ELb0EEENS1_21CollectiveEpilogueFwdINS6_IJSA_NS7_ILi256EEESB_EEES9_SE_SG_Li256ELb0ELb1ELb0ELb0EEENS1_30DynamicPersistentTileSchedulerILi256ELi128ELb0ELb1ELb1EEEEEEEEEvNT_6ParamsE,(.L_x_15567 - _ZN7cutlass13device_kernelIN5flash11enable_sm90INS1_16FlashAttnFwdSm90INS1_25CollectiveMainloopFwdSm90ILi2EN4cute5tupleIJNS5_1CILi1EEES8_S8_EEENS6_IJNS7_ILi128EEENS7_ILi96EEENS7_ILi64EEEEEELi256ENS_6half_tEfNS_4arch4Sm90ELb1ELb0ELb0ELb0ELb1ELb0ELb0ELb1ELb0ELb1ELb0ELb0EEENS1_21CollectiveEpilogueFwdINS6_IJSA_NS7_ILi256EEESB_EEES9_SE_SG_Li256ELb0ELb1ELb0ELb0EEENS1_30DynamicPersistentTileSchedulerILi256ELi128ELb0ELb1ELb1EEEEEEEEEvNT_6ParamsE)
        .other          _ZN7cutlass13device_kernelIN5flash11enable_sm90INS1_16FlashAttnFwdSm90INS1_25CollectiveMainloopFwdSm90ILi2EN4cute5tupleIJNS5_1CILi1EEES8_S8_EEENS6_IJNS7_ILi128EEENS7_ILi96EEENS7_ILi64EEEEEELi256ENS_6half_tEfNS_4arch4Sm90ELb1ELb0ELb0ELb0ELb1ELb0ELb0ELb1ELb0ELb1ELb0ELb0EEENS1_21CollectiveEpilogueFwdINS6_IJSA_NS7_ILi256EEESB_EEES9_SE_SG_Li256ELb0ELb1ELb0ELb0EEENS1_30DynamicPersistentTileSchedulerILi256ELi128ELb0ELb1ELb1EEEEEEEEEvNT_6ParamsE,@"STO_CUDA_ENTRY STV_DEFAULT"
_ZN7cutlass13device_kernelIN5flash11enable_sm90INS1_16FlashAttnFwdSm90INS1_25CollectiveMainloopFwdSm90ILi2EN4cute5tupleIJNS5_1CILi1EEES8_S8_EEENS6_IJNS7_ILi128EEENS7_ILi96EEENS7_ILi64EEEEEELi256ENS_6half_tEfNS_4arch4Sm90ELb1ELb0ELb0ELb0ELb1ELb0ELb0ELb1ELb0ELb1ELb0ELb0EEENS1_21CollectiveEpilogueFwdINS6_IJSA_NS7_ILi256EEESB_EEES9_SE_SG_Li256ELb0ELb1ELb0ELb0EEENS1_30DynamicPersistentTileSchedulerILi256ELi128ELb0ELb1ELb1EEEEEEEEEvNT_6ParamsE:
        /* <DEDUP_REMOVED lines=45> */
.L_x_13495:
        /* <DEDUP_REMOVED lines=22> */
.L_x_13496:
        /* <DEDUP_REMOVED lines=18> */
.L_x_13497:
        /* <DEDUP_REMOVED lines=22> */
.L_x_13498:
        /* <DEDUP_REMOVED lines=23> */
.L_x_13499:
        /* <DEDUP_REMOVED lines=8> */
.L_x_13501:
[----:B------:R-:W-:-:S08]  /*08a0*/  NOP ;  /* 0x0000000000007918 */ /* 0x000fd00000000000 */
[----:B------:R-:W0:Y:S02]  /*08b0*/  USETMAXREG.TRY_ALLOC.CTAPOOL UP0, 0xe8 ;  /* 0x000000e8000079c8 */ /* 0x000e240008000600 */
[----:B0-----:R-:W-:-:S13]  /*08c0*/  PLOP3.LUT P0, PT, PT, PT, UP0, 0x80, 0x0 ;  /* 0x000000000000781c */ /* 0x001fda0003f0f008 */
[----:B------:R-:W-:Y:S05]  /*08d0*/  @!P0 BRA `(.L_x_13501) ;  /* 0xfffffffc00f08947 */ /* 0x000fea000383ffff */
[----:B------:R-:W0:Y:S01]  /*08e0*/  S2R R0, SR_TID.X ;  /* 0x0000000000007919 */ /* 0x000e220000002100 */
[----:B------:R-:W1:Y:S08]  /*08f0*/  S2UR UR4, SR_CTAID.X ;  /* 0x00000000000479c3 */ /* 0x000e700000002500 */
[----:B------:R-:W-:Y:S08]  /*0900*/  BAR.ARV 0x4, 0x180 ;  /* 0x0106000000007b1d */ /* 0x000ff00000002000 */
[----:B------:R-:W-:Y:S06]  /*0910*/  BAR.ARV 0x8, 0x180 ;  /* 0x0206000000007b1d */ /* 0x000fec0000002000 */
[----:B0-----:R-:W-:-:S04]  /*0920*/  SHF.R.U32.HI R0, RZ, 0x7, R0 ;  /* 0x00000007ff007819 */ /* 0x001fc80000011600 */
[----:B------:R-:W-:Y:S02]  /*0930*/  ISETP.NE.AND P0, PT, R0, 0x1, PT ;  /* 0x000000010000780c */ /* 0x000fe40003f05270 */
[----:B------:R-:W1:Y:S11]  /*0940*/  LDC R0, c[0x0][0xc38] ;  /* 0x00030e00ff007b82 */ /* 0x000e760000000800 */
[----:B------:R-:W-:Y:S06]  /*0950*/  @!P0 BAR.ARV 0x9, 0x100 ;  /* 0x0244000000008b1d */ /* 0x000fec0000002000 */
[----:B-1----:R-:W-:-:S13]  /*0960*/  ISETP.LE.AND P0, PT, R0, UR4, PT ;  /* 0x0000000400007c0c */ /* 0x002fda000bf03270 */
[----:B------:R-:W-:Y:S05]  /*0970*/  @P0 EXIT ;  /* 0x000000000000094d */ /* 0x000fea0003800000 */
[----:B------:R-:W0:Y:S01]  /*0980*/  S2R R2, SR_TID.X ;  /* 0x0000000000027919 */ /* 0x000e220000002100 */
[----:B------:R-:W-:Y:S01]  /*0990*/  ULOP3.LUT UR44, UR45, 0x1, URZ, 0xfc, !UPT ;  /* 0x000000012d2c7892 */ /* 0x000fe2000f8efc3f */
[----:B------:R-:W-:Y:S01]  /*09a0*/  UMOV UR38, URZ ;  /* 0x0000003f00267c82 */ /* 0x000fe20008000000 */
[----:B------:R-:W-:Y:S01]  /*09b0*/  UMOV UR37, URZ ;  /* 0x0000003f00257c82 */ /* 0x000fe20008000000 */
[----:B------:R-:W-:Y:S01]  /*09c0*/  UMOV UR36, URZ ;  /* 0x0000003f00247c82 */ /* 0x000fe20008000000 */
        /* <DEDUP_REMOVED lines=8> */
[----:B------:R-:W-:-:S02]  /*0a50*/  LOP3.LUT R5, R2, 0x3fffff0, RZ, 0xc0, !PT ;  /* 0x03fffff002057812 */ /* 0x000fc400078ec0ff */
[----:B------:R-:W-:Y:S01]  /*0a60*/  LEA.HI R2, R2, R7, RZ, 0x1 ;  /* 0x0000000702027211 */ /* 0x000fe200078f08ff */
[----:B------:R-:W-:Y:S01]  /*0a70*/  IMAD.SHL.U32 R4, R4, 0x20, RZ ;  /* 0x0000002004047824 */ /* 0x000fe200078e00ff */
[----:B------:R-:W-:Y:S01]  /*0a80*/  SHF.R.S32.HI R9, RZ, 0x1f, R206 ;  /* 0x0000001fff097819 */ /* 0x000fe200000114ce */
[----:B------:R-:W-:Y:S01]  /*0a90*/  IMAD.IADD R5, R214, 0x1, -R5 ;  /* 0x00000001d6057824 */ /* 0x000fe200078e0a05 */
[----:B------:R-:W-:Y:S02]  /*0aa0*/  LOP3.LUT R2, R2, 0x1ffffffe, RZ, 0xc0, !PT ;  /* 0x1ffffffe02027812 */ /* 0x000fe400078ec0ff */
[----:B------:R-:W-:Y:S02]  /*0ab0*/  LEA.HI R6, R9, R206, RZ, 0x2 ;  /* 0x000000ce09067211 */ /* 0x000fe400078f10ff */
[----:B------:R-:W-:Y:S01]  /*0ac0*/  LEA.HI R10, R3, R214, RZ, 0x2 ;  /* 0x000000d6030a7211 */ /* 0x000fe200078f10ff */
[----:B------:R-:W-:Y:S01]  /*0ad0*/  IMAD.IADD R2, R7, 0x1, -R2 ;  /* 0x0000000107027824 */ /* 0x000fe200078e0a02 */
[----:B------:R-:W-:-:S02]  /*0ae0*/  SHF.R.S32.HI R8, RZ, 0x2, R6 ;  /* 0x00000002ff087819 */ /* 0x000fc40000011406 */
[----:B------:R-:W-:Y:S02]  /*0af0*/  SHF.R.S32.HI R11, RZ, 0x1f, R6 ;  /* 0x0000001fff0b7819 */ /* 0x000fe40000011406 */
[----:B------:R-:W-:Y:S02]  /*0b00*/  LOP3.LUT R7, R10, 0xfffffffc, RZ, 0xc0, !PT ;  /* 0xfffffffc0a077812 */ /* 0x000fe400078ec0ff */
[----:B------:R-:W-:Y:S02]  /*0b10*/  LEA.HI R3, R3, R214, RZ, 0x3 ;  /* 0x000000d603037211 */ /* 0x000fe400078f18ff */
[----:B------:R-:W-:Y:S01]  /*0b20*/  LEA.HI R11, R11, R8, RZ, 0x3 ;  /* 0x000000080b0b7211 */ /* 0x000fe200078f18ff */
[----:B------:R-:W-:Y:S01]  /*0b30*/  IMAD.IADD R7, R214, 0x1, -R7 ;  /* 0x00000001d6077824 */ /* 0x000fe200078e0a07 */
[----:B------:R-:W-:Y:S02]  /*0b40*/  SHF.R.S32.HI R207, RZ, 0x7, R0 ;  /* 0x00000007ffcf7819 */ /* 0x000fe40000011400 */
[----:B------:R-:W-:-:S02]  /*0b50*/  LOP3.LUT R4, R4, 0xfffffc00, RZ, 0xc0, !PT ;  /* 0xfffffc0004047812 */ /* 0x000fc400078ec0ff */
[----:B------:R-:W-:Y:S02]  /*0b60*/  LOP3.LUT R23, R3, 0xfffffff8, RZ, 0xc0, !PT ;  /* 0xfffffff803177812 */ /* 0x000fe400078ec0ff */
[----:B------:R-:W-:Y:S01]  /*0b70*/  LOP3.LUT R11, R11, 0xfffffff8, RZ, 0xc0, !PT ;  /* 0xfffffff80b0b7812 */ /* 0x000fe200078ec0ff */
[----:B------:R-:W-:Y:S01]  /*0b80*/  IMAD R5, R5, 0x40, R4 ;  /* 0x0000004005057824 */ /* 0x000fe200078e0204 */
        /* <DEDUP_REMOVED lines=14> */
[----:B------:R-:W-:Y:S01]  /*0c70*/  IADD3 R7, R7, -R4, RZ ;  /* 0x8000000407077210 */ /* 0x000fe20007ffe0ff */
[C---:B------:R-:W-:Y:S01]  /*0c80*/  VIADD R18, R2.reuse, 0x80 ;  /* 0x0000008002127836 */ /* 0x040fe20000000000 */
[----:B------:R-:W-:Y:S01]  /*0c90*/  SHF.R.S32.HI R205, RZ, 0x3, R3 ;  /* 0x00000003ffcd7819 */ /* 0x000fe20000011403 */
[----:B------:R-:W-:Y:S01]  /*0ca0*/  VIADD R22, R2, 0xc0 ;  /* 0x000000c002167836 */ /* 0x000fe20000000000 */
[----:B------:R-:W-:Y:S01]  /*0cb0*/  SHF.R.S32.HI R213, RZ, 0x1f, R2 ;  /* 0x0000001fffd57819 */ /* 0x000fe20000011402 */
[----:B------:R-:W-:Y:S01]  /*0cc0*/  IMAD R208, R0, 0x40, R9 ;  /* 0x0000004000d07824 */ /* 0x000fe200078e0209 */
[----:B------:R-:W-:Y:S01]  /*0cd0*/  SHF.R.S32.HI R212, RZ, 0x1f, R19 ;  /* 0x0000001fffd47819 */ /* 0x000fe20000011413 */
[----:B------:R-:W-:Y:S01]  /*0ce0*/  IMAD.IADD R17, R206, 0x1, -R17 ;  /* 0x00000001ce117824 */ /* 0x000fe200078e0a11 */
[----:B------:R-:W-:Y:S01]  /*0cf0*/  SHF.R.S32.HI R211, RZ, 0x1f, R18 ;  /* 0x0000001fffd37819 */ /* 0x000fe20000011412 */
[----:B------:R-:W-:Y:S01]  /*0d00*/  IMAD R16, R7, 0x8, R208 ;  /* 0x0000000807107824 */ /* 0x000fe200078e02d0 */
[----:B------:R-:W-:-:S07]  /*0d10*/  SHF.R.S32.HI R210, RZ, 0x1f, R22 ;  /* 0x0000001fffd27819 */ /* 0x000fce0000011416 */
.L_x_13558:
        /* <DEDUP_REMOVED lines=21> */
.L_x_13502:
[----:B------:R-:W-:Y:S01]  /*0e70*/  ULDC UR8, c[0x0][0xc54] ;  /* 0x0003150000087ab9 */ /* 0x000fe20000000800 */
[----:B------:R-:W-:Y:S01]  /*0e80*/  UMOV UR4, UR9 ;  /* 0x0000000900047c82 */ /* 0x000fe20008000000 */
[----:B------:R-:W-:-:S11]  /*0e90*/  UISETP.NE.AND UP0, UPT, UR8, 0x1, UPT ;  /* 0x000000010800788c */ /* 0x000fd6000bf05270 */
[----:B------:R-:W-:Y:S02]  /*0ea0*/  @UP0 ULDC.64 UR10, c[0x0][0xc58] ;  /* 0x00031600000a0ab9 */ /* 0x000fe40000000a00 */
[----:B------:R-:W-:-:S04]  /*0eb0*/  UIMAD.WIDE.U32 UR6, UR9, UR10, URZ ;  /* 0x0000000a090672a5 */ /* 0x000fc8000f8e003f */
[----:B------:R-:W-:-:S04]  /*0ec0*/  @UP0 USHF.R.U32.HI UR4, URZ, UR11, UR7 ;  /* 0x0000000b3f040299 */ /* 0x000fc80008011607 */
[----:B------:R-:W-:-:S12]  /*0ed0*/  UIMAD UR6, UR4, UR8, URZ ;  /* 0x00000008040672a4 */ /* 0x000fd8000f8e023f */
.L_x_13503:
[----:B------:R-:W-:Y:S01]  /*0ee0*/  ULOP3.LUT UR4, URZ, UR4, URZ, 0x33, !UPT ;  /* 0x000000043f047292 */ /* 0x000fe2000f8e333f */
[----:B------:R-:W-:Y:S01]  /*0ef0*/  PLOP3.LUT P0, PT, PT, PT, PT, 0x80, 0x0 ;  /* 0x000000000000781c */ /* 0x000fe20003f0f070 */
[----:B------:R-:W-:Y:S01]  /*0f00*/  UIADD3 UR10, UR9, -UR6, URZ ;  /* 0x80000006090a7290 */ /* 0x000fe2000fffe03f */
[----:B------:R-:W-:Y:S01]  /*0f10*/  IMAD.MOV.U32 R3, RZ, RZ, RZ ;  /* 0x000000ffff037224 */ /* 0x000fe200078e00ff */
[----:B------:R-:W-:Y:S01]  /*0f20*/  ULDC UR7, c[0x0][0x448] ;  /* 0x0001120000077ab9 */ /* 0x000fe20000000800 */
[----:B------:R-:W-:Y:S01]  /*0f30*/  ULDC UR6, c[0x0][0xc3c] ;  /* 0x00030f0000067ab9 */ /* 0x000fe20000000800 */
[----:B------:R-:W-:Y:S01]  /*0f40*/  UISETP.NE.AND UP2, UPT, UR7, 0x1, UPT ;  /* 0x000000010700788c */ /* 0x000fe2000bf45270 */
[----:B------:R-:W-:Y:S01]  /*0f50*/  IMAD.MOV.U32 R4, RZ, RZ, RZ ;  /* 0x000000ffff047224 */ /* 0x000fe200078e00ff */
[----:B------:R-:W-:Y:S01]  /*0f60*/  UIADD3 UR4, UR4, UR6, URZ ;  /* 0x0000000604047290 */ /* 0x000fe2000fffe03f */
[----:B------:R-:W-:Y:S01]  /*0f70*/  IMAD.MOV.U32 R0, RZ, RZ, RZ ;  /* 0x000000ffff007224 */ /* 0x000fe200078e00ff */
[----:B------:R-:W-:Y:S01]  /*0f80*/  ULDC.64 UR12, c[0x0][0x418] ;  /* 0x00010600000c7ab9 */ /* 0x000fe20000000a00 */
[----:B------:R-:W-:Y:S01]  /*0f90*/  ULDC UR42, c[0x0][0x424] ;  /* 0x00010900002a7ab9 */ /* 0x000fe20000000800 */
[----:B------:R-:W-:Y:S01]  /*0fa0*/  UISETP.NE.U32.AND UP0, UPT, UR12, URZ, UPT ;  /* 0x0000003f0c00728c */ /* 0x000fe2000bf05070 */
[----:B------:R-:W-:Y:S01]  /*0fb0*/  CS2R R174, SRZ ;  /* 0x0000000000ae7805 */ /* 0x000fe2000001ff00 */
[----:B------:R-:W-:Y:S01]  /*0fc0*/  USHF.L.U32 UR43, UR4, 0x7, URZ ;  /* 0x00000007042b7899 */ /* 0x000fe2000800063f */
[----:B------:R-:W-:Y:S01]  /*0fd0*/  CS2R R148, SRZ ;  /* 0x0000000000947805 */ /* 0x000fe2000001ff00 */
[----:B------:R-:W-:Y:S01]  /*0fe0*/  UISETP.NE.AND.EX UP0, UPT, UR13, URZ, UPT, UP0 ;  /* 0x0000003f0d00728c */ /* 0x000fe2000bf05300 */
[----:B------:R-:W-:Y:S01]  /*0ff0*/  CS2R R172, SRZ ;  /* 0x0000000000ac7805 */ /* 0x000fe2000001ff00 */
[----:B------:R-:W-:Y:S01]  /*1000*/  UIADD3 UR4, UR43, 0x7f, URZ ;  /* 0x0000007f2b047890 */ /* 0x000fe2000fffe03f */
[----:B------:R-:W-:Y:S01]  /*1010*/  CS2R R144, SRZ ;  /* 0x0000000000907805 */ /* 0x000fe2000001ff00 */
[----:B------:R-:W-:Y:S01]  /*1020*/  ULDC UR8, c[0x0][0x288] ;  /* 0x0000a20000087ab9 */ /* 0x000fe20000000800 */
[----:B------:R-:W-:Y:S01]  /*1030*/  @UP2 ULDC UR6, c[0x0][0x44c] ;  /* 0x0001130000062ab9 */ /* 0x000fe20000000800 */
[----:B------:R-:W-:Y:S01]  /*1040*/  UIADD3 UR8, -UR8, 0x60, URZ ;  /* 0x0000006008087890 */ /* 0x000fe2000fffe13f */
[----:B------:R-:W-:Y:S01]  /*1050*/  CS2R R170, SRZ ;  /* 0x0000000000aa7805 */ /* 0x000fe2000001ff00 */
[----:B------:R-:W-:Y:S01]  /*1060*/  UIMAD.WIDE.U32 UR6, UR4, UR6, URZ ;  /* 0x00000006040672a5 */ /* 0x000fe2000f8e003f */
[----:B------:R-:W-:Y:S01]  /*1070*/  CS2R R140, SRZ ;  /* 0x00000000008c7805 */ /* 0x000fe2000001ff00 */
[----:B------:R-:W-:Y:S01]  /*1080*/  USEL UR42, UR42, 0x1, UP0 ;  /* 0x000000012a2a7887 */ /* 0x000fe20008000000 */
[----:B------:R-:W-:Y:S01]  /*1090*/  CS2R R128, SRZ ;  /* 0x0000000000807805 */ /* 0x000fe2000001ff00 */
[----:B------:R-:W-:Y:S01]  /*10a0*/  ULDC UR9, c[0x0][0x2f0] ;  /* 0x0000bc0000097ab9 */ /* 0x000fe20000000800 */
[----:B------:R-:W-:Y:S01]  /*10b0*/  @UP2 ULDC UR12, c[0x0][0x450] ;  /* 0x00011400000c2ab9 */ /* 0x000fe20000000800 */
[----:B------:R-:W-:Y:S01]  /*10c0*/  UIMAD UR8, UR42, UR9, UR8 ;  /* 0x000000092a0872a4 */ /* 0x000fe2000f8e0208 */
[----:B------:R-:W-:Y:S01]  /*10d0*/  CS2R R108, SRZ ;  /* 0x00000000006c7805 */ /* 0x000fe2000001ff00 */
[----:B------:R-:W-:Y:S01]  /*10e0*/  @UP2 USHF.R.U32.HI UR4, URZ, UR12, UR7 ;  /* 0x0000000c3f042299 */ /* 0x000fe20008011607 */
[----:B------:R-:W-:Y:S01]  /*10f0*/  CS2R R136, SRZ ;  /* 0x0000000000887805 */ /* 0x000fe2000001ff00 */
[----:B------:R-:W-:Y:S01]  /*1100*/  UIMAD UR6, UR42, UR9, 0x5f ;  /* 0x0000005f2a0674a4 */ /* 0x000fe2000f8e0209 */
[----:B------:R-:W-:Y:S01]  /*1110*/  CS2R R104, SRZ ;  /* 0x0000000000687805 */ /* 0x000fe2000001ff00 */
[----:B------:R-:W-:Y:S01]  /*1120*/  UIADD3 UR8, UR8, UR4, URZ ;  /* 0x0000000408087290 */ /* 0x000fe2000fffe03f */
[----:B------:R-:W-:Y:S01]  /*1130*/  CS2R R100, SRZ ;  /* 0x0000000000647805 */ /* 0x000fe2000001ff00 */
[----:B------:R-:W-:Y:S01]  /*1140*/  UIMAD.WIDE UR6, UR6, 0x2aaaaaab, URZ ;  /* 0x2aaaaaab060678a5 */ /* 0x000fe2000f8e023f */
[----:B------:R-:W-:Y:S01]  /*1150*/  CS2R R132, SRZ ;  /* 0x0000000000847805 */ /* 0x000fe2000001ff00 */
[----:B------:R-:W-:Y:S01]  /*1160*/  UIMAD.WIDE UR8, UR8, 0x2aaaaaab, URZ ;  /* 0x2aaaaaab080878a5 */ /* 0x000fe2000f8e023f */
[----:B------:R-:W-:Y:S01]  /*1170*/  CS2R R96, SRZ ;  /* 0x0000000000607805 */ /* 0x000fe2000001ff00 */
[----:B------:R-:W-:Y:S01]  /*1180*/  ULDC UR11, c[0x0][0xc54] ;  /* 0x00031500000b7ab9 */ /* 0x000fe20000000800 */
[----:B------:R-:W-:Y:S01]  /*1190*/  USHF.R.U32.HI UR4, URZ, 0x1f, UR7 ;  /* 0x0000001f3f047899 */ /* 0x000fe20008011607 */
[----:B------:R-:W-:Y:S01]  /*11a0*/  CS2R R92, SRZ ;  /* 0x00000000005c7805 */ /* 0x000fe2000001ff00 */
[----:B------:R-:W-:Y:S01]  /*11b0*/  UIMAD UR11, UR5, UR11, UR10 ;  /* 0x0000000b050b72a4 */ /* 0x000fe2000f8e020a */
[----:B------:R-:W-:Y:S01]  /*11c0*/  IMAD.MOV.U32 R204, RZ, RZ, RZ ;  /* 0x000000ffffcc7224 */ /* 0x000fe200078e00ff */
[----:B------:R-:W-:Y:S01]  /*11d0*/  USHF.R.U32.HI UR5, URZ, 0x1f, UR9 ;  /* 0x0000001f3f057899 */ /* 0x000fe20008011609 */
[----:B------:R-:W-:Y:S01]  /*11e0*/  CS2R R88, SRZ ;  /* 0x0000000000587805 */ /* 0x000fe2000001ff00 */
[----:B------:R-:W-:Y:S01]  /*11f0*/  ULEA.HI.SX32 UR7, UR7, UR4, 0x1c ;  /* 0x0000000407077291 */ /* 0x000fe2000f8fe23f */
[----:B------:R-:W-:Y:S01]  /*1200*/  CS2R R84, SRZ ;  /* 0x0000000000547805 */ /* 0x000fe2000001ff00 */
[----:B------:R-:W-:Y:S01]  /*1210*/  ULEA.HI.SX32 UR9, UR9, UR5, 0x1c ;  /* 0x0000000509097291 */ /* 0x000fe2000f8fe23f */
[----:B------:R-:W-:Y:S01]  /*1220*/  CS2R R124, SRZ ;  /* 0x00000000007c7805 */ /* 0x000fe2000001ff00 */
[----:B------:R-:W-:Y:S01]  /*1230*/  ULDC UR39, c[0x0][0xc48] ;  /* 0x0003120000277ab9 */ /* 0x000fe20000000800 */
[----:B------:R-:W-:Y:S01]  /*1240*/  UMOV UR41, UR11 ;  /* 0x0000000b00297c82 */ /* 0x000fe20008000000 */
[----:B------:R-:W-:Y:S01]  /*1250*/  UISETP.LT.AND UP0, UPT, UR7, UR9, UPT ;  /* 0x000000090700728c */ /* 0x000fe2000bf01270 */
[----:B------:R-:W-:Y:S01]  /*1260*/  CS2R R80, SRZ ;  /* 0x0000000000507805 */ /* 0x000fe2000001ff00 */
[----:B------:R-:W-:Y:S01]  /*1270*/  UISETP.NE.AND UP1, UPT, UR39, 0x1, UPT ;  /* 0x000000012700788c */ /* 0x000fe2000bf25270 */
[----:B------:R-:W-:Y:S01]  /*1280*/  CS2R R76, SRZ ;  /* 0x00000000004c7805 */ /* 0x000fe2000001ff00 */
[----:B------:R-:W-:Y:S01]  /*1290*/  USEL UR40, UR7, UR9, UP0 ;  /* 0x0000000907287287 */ /* 0x000fe20008000000 */
[----:B------:R-:W-:Y:S01]  /*12a0*/  CS2R R176, SRZ ;  /* 0x0000000000b07805 */ /* 0x000fe2000001ff00 */
[----:B------:R-:W-:Y:S01]  /*12b0*/  UP2UR UR46, UPR, URZ, 0x4 ;  /* 0x000000043f2e7883 */ /* 0x000fe20008000000 */
[----:B------:R-:W-:Y:S01]  /*12c0*/  IMAD.MOV.U32 R200, RZ, RZ, RZ ;  /* 0x000000ffffc87224 */ /* 0x000fe200078e00ff */
[----:B------:R-:W-:Y:S01]  /*12d0*/  UISETP.GE.AND UP0, UPT, UR40, 0x1, UPT ;  /* 0x000000012800788c */ /* 0x000fe2000bf06270 */
[----:B------:R-:W-:-:S02]  /*12e0*/  CS2R R72, SRZ ;  /* 0x0000000000487805 */ /* 0x000fc4000001ff00 */
[----:B------:R-:W-:Y:S02]  /*12f0*/  CS2R R68, SRZ ;  /* 0x0000000000447805 */ /* 0x000fe4000001ff00 */
[----:B------:R-:W-:Y:S02]  /*1300*/  CS2R R198, SRZ ;  /* 0x0000000000c67805 */ /* 0x000fe4000001ff00 */
[----:B------:R-:W-:Y:S01]  /*1310*/  CS2R R64, SRZ ;  /* 0x0000000000407805 */ /* 0x000fe2000001ff00 */
[----:B------:R-:W-:Y:S01]  /*1320*/  @UP1 ULDC UR10, c[0x0][0xc4c] ;  /* 0x00031300000a1ab9 */ /* 0x000fe20000000800 */
[----:B------:R-:W-:Y:S01]  /*1330*/  PLOP3.LUT P1, PT, PT, PT, UP0, 0x80, 0x0 ;  /* 0x000000000000781c */ /* 0x000fe20003f2f008 */
[----:B------:R-:W-:Y:S01]  /*1340*/  UIMAD.WIDE.U32 UR4, UR11, UR10, URZ ;  /* 0x0000000a0b0472a5 */ /* 0x000fe2000f8e003f */
[----:B------:R-:W-:Y:S01]  /*1350*/  CS2R R60, SRZ ;  /* 0x00000000003c7805 */ /* 0x000fe2000001ff00 */
[----:B------:R-:W-:Y:S01]  /*1360*/  @UP1 ULDC UR6, c[0x0][0xc50] ;  /* 0x0003140000061ab9 */ /* 0x000fe20000000800 */
[----:B------:R-:W-:Y:S01]  /*1370*/  CS2R R56, SRZ ;  /* 0x0000000000387805 */ /* 0x000fe2000001ff00 */
[----:B------:R-:W-:Y:S01]  /*1380*/  @UP1 USHF.R.U32.HI UR41, URZ, UR6, UR5 ;  /* 0x000000063f291299 */ /* 0x000fe20008011605 */
[----:B------:R-:W-:-:S02]  /*1390*/  CS2R R52, SRZ ;  /* 0x0000000000347805 */ /* 0x000fc4000001ff00 */
[----:B------:R-:W-:Y:S02]  /*13a0*/  CS2R R196, SRZ ;  /* 0x0000000000c47805 */ /* 0x000fe4000001ff00 */
[----:B------:R-:W-:Y:S01]  /*13b0*/  CS2R R48, SRZ ;  /* 0x0000000000307805 */ /* 0x000fe2000001ff00 */
[----:B------:R-:W-:Y:S01]  /*13c0*/  UIADD3 UR4, -UR41, URZ, URZ ;  /* 0x0000003f29047290 */ /* 0x000fe2000fffe13f */
        /* <DEDUP_REMOVED lines=67> */
.L_x_13505:
        /* <DEDUP_REMOVED lines=10> */
.L_x_13622:
[----:B0-----:R-:W-:Y:S01]  /*18a0*/  IMAD.U32 R0, RZ, RZ, UR44 ;  /* 0x0000002cff007e24 */ /* 0x001fe2000f8e00ff */
[----:B------:R-:W-:Y:S05]  /*18b0*/  WARPSYNC.ALL ;  /* 0x0000000000007948 */ /* 0x000fea0003800000 */
[----:B------:R0:W-:Y:S01]  /*18c0*/  BAR.SYNC.DEFER_BLOCKING R7, 0x100 ;  /* 0x000400070000751d */ /* 0x0001e20000010000 */
[----:B------:R-:W-:-:S13]  /*18d0*/  ISETP.NE.AND P0, PT, R0, 0x3, PT ;  /* 0x000000030000780c */ /* 0x000fda0003f05270 */
[----:B0-----:R-:W-:Y:S05]  /*18e0*/  @!P0 BRA `(.L_x_13507) ;  /* 0x0000000000048947 */ /* 0x001fea0003800000 */
[----:B------:R-:W-:Y:S01]  /*18f0*/  BPT.TRAP 0x1 ;  /* 0x000000040000795c */ /* 0x000fe20000300000 */
.L_x_13507:
[----:B------:R-:W-:Y:S01]  /*1900*/  ULEA UR22, UR36, UR47, 0x3 ;  /* 0x0000002f24167291 */ /* 0x000fe2000f8e183f */
[----:B------:R-:W-:-:S05]  /*1910*/  IMAD.U32 R8, RZ, RZ, UR37 ;  /* 0x00000025ff087e24 */ /* 0x000fca000f8e00ff */
[----:B------:R-:W-:-:S04]  /*1920*/  SHF.L.U32 R8, R8, 0x1f, RZ ;  /* 0x0000001f08087819 */ /* 0x000fc800000006ff */
[----:B------:R0:W1:Y:S01]  /*1930*/  SYNCS.PHASECHK.TRANS64.TRYWAIT P1, [UR22+0x22830], R8 ;  /* 0x02283008ff0075a7 */ /* 0x0000620008020156 */
[----:B------:R-:W-:Y:S05]  /*1940*/  @!P0 BRA `(.L_x_13508) ;  /* 0x0000000000048947 */ /* 0x000fea0003800000 */
[----:B------:R-:W-:Y:S01]  /*1950*/  BPT.TRAP 0x1 ;  /* 0x000000040000795c */ /* 0x000fe20000300000 */
.L_x_13508:
[----:B-1----:R-:W-:Y:S05]  /*1960*/  @P1 BRA `(.L_x_13509) ;  /* 0x0000000000081947 */ /* 0x002fea0003800000 */
[----:B------:R-:W1:Y:S02]  /*1970*/  SYNCS.PHASECHK.TRANS64.TRYWAIT P1, [UR22+0x22830], R8 ;  /* 0x02283008ff0075a7 */ /* 0x000e640008020156 */
[----:B-1----:R-:W-:Y:S05]  /*1980*/  @!P1 BRA `(.L_x_13510) ;  /* 0x000000d000589947 */ /* 0x002fea0003800000 */
.L_x_13509:
        /* <DEDUP_REMOVED lines=38> */
.L_x_13511:
[----:B------:R-:W-:Y:S01]  /*1bf0*/  UISETP.NE.AND UP0, UPT, UR46, URZ, UPT ;  /* 0x0000003f2e00728c */ /* 0x000fe2000bf05270 */
[----:B-1----:R-:W-:Y:S01]  /*1c00*/  VIADD R3, R16, UR43 ;  /* 0x0000002b10037c36 */ /* 0x002fe20008000000 */
[----:B------:R-:W-:Y:S01]  /*1c10*/  ULDC UR11, c[0x0][0x2f0] ;  /* 0x0000bc00000b7ab9 */ /* 0x000fe20000000800 */
[----:B------:R-:W-:Y:S01]  /*1c20*/  ULDC UR15, c[0x0][0x288] ;  /* 0x0000a200000f7ab9 */ /* 0x000fe20000000800 */
[----:B------:R-:W-:Y:S01]  /*1c30*/  ULDC UR10, c[0x0][0x988] ;  /* 0x00026200000a7ab9 */ /* 0x000fe20000000800 */
[----:B------:R-:W-:Y:S01]  /*1c40*/  IMAD.U32 R5, RZ, RZ, UR15 ;  /* 0x0000000fff057e24 */ /* 0x000fe2000f8e00ff */
        /* <DEDUP_REMOVED lines=8> */
[----:B------:R-:W1:Y:S02]  /*1cd0*/  SHFL.IDX PT, R6, R3, 0x1, 0x1c1f ;  /* 0x003c1f0003067f89 */ /* 0x000e6400000e0000 */
[----:B------:R-:W-:Y:S02]  /*1ce0*/  UIMAD UR6, UR42, UR11, UR6 ;  /* 0x0000000b2a0672a4 */ /* 0x000fe4000f8e0206 */
[----:B------:R-:W3:Y:S04]  /*1cf0*/  SHFL.IDX PT, R3, R3, RZ, 0x1c1f ;  /* 0x001c1fff03037589 */ /* 0x000ee800000e0000 */
[----:B------:R-:W-:Y:S01]  /*1d00*/  MOV R4, UR6 ;  /* 0x0000000600047c02 */ /* 0x000fe20008000f00 */
[----:B------:R-:W-:-:S04]  /*1d10*/  UIADD3 UR6, UR22, 0x22840, URZ ;  /* 0x0002284016067890 */ /* 0x000fc8000fffe03f */
[----:B------:R-:W-:Y:S01]  /*1d20*/  IMAD R4, R17, -0x2, R4 ;  /* 0xfffffffe11047824 */ /* 0x000fe200078e0204 */
[----:B------:R-:W-:-:S04]  /*1d30*/  UPRMT UR6, UR50, 0x654, UR6 ;  /* 0x0000065432067896 */ /* 0x000fc80008000006 */
[----:B------:R-:W-:-:S05]  /*1d40*/  IADD3 R5, R4, 0x1, -R5 ;  /* 0x0000000104057810 */ /* 0x000fca0007ffe805 */
[----:B------:R-:W-:Y:S01]  /*1d50*/  SYNCS.ARRIVE.TRANS64.RED.A1T0 RZ, [UR6], RZ ;  /* 0x000000ffffff79a7 */ /* 0x000fe20008100406 */
[----:B-1----:R-:W-:-:S04]  /*1d60*/  VIADDMNMX R6, R6, R5, R4, PT ;  /* 0x0000000506067246 */ /* 0x002fc80003800104 */
        /* <DEDUP_REMOVED lines=74> */
[----:B------:R-:W1:Y:S01]  /*2210*/  SHFL.BFLY PT, R9, R6, 0x2, 0x1f ;  /* 0x0c401f0006097f89 */ /* 0x000e6200000e0000 */
        /* <DEDUP_REMOVED lines=12> */
[----:B-1----:R-:W-:Y:S02]  /*22e0*/  FMNMX.FTZ R9, R6, R9, !PT ;  /* 0x0000000906097209 */ /* 0x002fe40007810000 */
[----:B------:R-:W-:Y:S02]  /*22f0*/  FMNMX.FTZ R6, R28, R3, !PT ;  /* 0x000000031c067209 */ /* 0x000fe40007810000 */
[----:B------:R-:W-:Y:S01]  /*2300*/  ISETP.GT.AND P1, PT, R4, 0x19, PT ;  /* 0x000000190400780c */ /* 0x000fe20003f24270 */
[----:B------:R-:W1:Y:S01]  /*2310*/  SHFL.BFLY PT, R10, R9, 0x1, 0x1f ;  /* 0x0c201f00090a7f89 */ /* 0x000e6200000e0000 */
[----:B------:R-:W-:-:S02]  /*2320*/  FMNMX.FTZ R3, R29, R6, !PT ;  /* 0x000000061d037209 */ /* 0x000fc40007810000 */
[----:B------:R-:W-:Y:S02]  /*2330*/  FSEL R36, R36, -INF , P3 ;  /* 0xff80000024247808 */ /* 0x000fe40001800000 */
[----:B------:R-:W-:Y:S02]  /*2340*/  FMNMX.FTZ R6, R32, R3, !PT ;  /* 0x0000000320067209 */ /* 0x000fe40007810000 */
[----:B------:R-:W-:Y:S02]  /*2350*/  FSEL R37, R37, -INF , P1 ;  /* 0xff80000025257808 */ /* 0x000fe40000800000 */
[----:B------:R-:W-:Y:S02]  /*2360*/  FMNMX.FTZ R3, R33, R6, !PT ;  /* 0x0000000621037209 */ /* 0x000fe40007810000 */
[----:B------:R-:W-:Y:S02]  /*2370*/  ISETP.GT.AND P1, PT, R4, 0x21, PT ;  /* 0x000000210400780c */ /* 0x000fe40003f24270 */
[----:B------:R-:W-:-:S02]  /*2380*/  FMNMX.FTZ R6, R36, R3, !PT ;  /* 0x0000000324067209 */ /* 0x000fc40007810000 */
[----:B------:R-:W-:Y:S02]  /*2390*/  FSEL R41, R41, -INF , P1 ;  /* 0xff80000029297808 */ /* 0x000fe40000800000 */
[----:B------:R-:W-:Y:S02]  /*23a0*/  FMNMX.FTZ R3, R37, R6, !PT ;  /* 0x0000000625037209 */ /* 0x000fe40007810000 */
[----:B------:R-:W-:-:S04]  /*23b0*/  ISETP.GT.AND P1, PT, R4, 0x29, PT ;  /* 0x000000290400780c */ /* 0x000fc80003f24270 */
[----:B------:R-:W-:Y:S02]  /*23c0*/  FSEL R45, R45, -INF , P1 ;  /* 0xff8000002d2d7808 */ /* 0x000fe40000800000 */
[----:B-1----:R-:W-:Y:S02]  /*23d0*/  FMNMX.FTZ R5, R9, R10, !PT ;  /* 0x0000000a09057209 */ /* 0x002fe40007810000 */
[C---:B------:R-:W-:Y:S02]  /*23e0*/  ISETP.GT.AND P1, PT, R4.reuse, 0x31, PT ;  /* 0x000000310400780c */ /* 0x040fe40003f24270 */
[C---:B------:R-:W-:Y:S01]  /*23f0*/  FSETP.NEU.FTZ.AND P2, PT, R5.reuse, -INF , PT ;  /* 0xff8000000500780b */ /* 0x040fe20003f5d000 */
[----:B------:R-:W-:Y:S01]  /*2400*/  FMUL.FTZ R9, R5, UR10 ;  /* 0x0000000a05097c20 */ /* 0x000fe20008410000 */
[----:B------:R-:W-:Y:S02]  /*2410*/  FSEL R49, R49, -INF , P1 ;  /* 0xff80000031317808 */ /* 0x000fe40000800000 */
[----:B------:R-:W-:-:S02]  /*2420*/  ISETP.GT.AND P1, PT, R4, 0x39, PT ;  /* 0x000000390400780c */ /* 0x000fc40003f24270 */
[----:B------:R-:W-:Y:S02]  /*2430*/  FSEL R9, R9, RZ, P2 ;  /* 0x000000ff09097208 */ /* 0x000fe40001000000 */
[----:B------:R-:W-:Y:S02]  /*2440*/  ISETP.GT.AND P2, PT, R4, 0x20, PT ;  /* 0x000000200400780c */ /* 0x000fe40003f44270 */
[----:B------:R-:W-:Y:S01]  /*2450*/  FSEL R53, R53, -INF , P1 ;  /* 0xff80000035357808 */ /* 0x000fe20000800000 */
[--C-:B------:R-:W-:Y:S01]  /*2460*/  FFMA.FTZ R26, R26, UR10, -R9.reuse ;  /* 0x0000000a1a1a7c23 */ /* 0x100fe20008010809 */
[----:B------:R-:W-:Y:S01]  /*2470*/  FSEL R40, R40, -INF , P2 ;  /* 0xff80000028287808 */ /* 0x000fe20001000000 */
[--C-:B------:R-:W-:Y:S01]  /*2480*/  FFMA.FTZ R27, R27, UR10, -R9.reuse ;  /* 0x0000000a1b1b7c23 */ /* 0x100fe20008010809 */
[----:B------:R-:W-:Y:S01]  /*2490*/  ISETP.GT.AND P2, PT, R4, 0x28, PT ;  /* 0x000000280400780c */ /* 0x000fe20003f44270 */
[--C-:B------:R-:W-:Y:S01]  /*24a0*/  FFMA.FTZ R30, R30, UR10, -R9.reuse ;  /* 0x0000000a1e1e7c23 */ /* 0x100fe20008010809 */
[----:B------:R-:W-:Y:S01]  /*24b0*/  FMNMX.FTZ R6, R40, R3, !PT ;  /* 0x0000000328067209 */ /* 0x000fe20007810000 */
[----:B------:R-:W-:Y:S01]  /*24c0*/  MUFU.EX2 R26, R26 ;  /* 0x0000001a001a7308 */ /* 0x000fe20000000800 */
[----:B------:R-:W-:Y:S01]  /*24d0*/  FSEL R44, R44, -INF , P2 ;  /* 0xff8000002c2c7808 */ /* 0x000fe20001000000 */
[--C-:B------:R-:W-:Y:S01]  /*24e0*/  FFMA.FTZ R31, R31, UR10, -R9.reuse ;  /* 0x0000000a1f1f7c23 */ /* 0x100fe20008010809 */
[----:B------:R-:W-:Y:S01]  /*24f0*/  FMNMX.FTZ R3, R41, R6, !PT ;  /* 0x0000000629037209 */ /* 0x000fe20007810000 */
[--C-:B------:R-:W-:Y:S01]  /*2500*/  FFMA.FTZ R34, R34, UR10, -R9.reuse ;  /* 0x0000000a22227c23 */ /* 0x100fe20008010809 */
[----:B------:R-:W-:Y:S01]  /*2510*/  ISETP.GT.AND P2, PT, R4, 0x30, PT ;  /* 0x000000300400780c */ /* 0x000fe20003f44270 */
[--C-:B------:R-:W-:Y:S01]  /*2520*/  FFMA.FTZ R35, R35, UR10, -R9.reuse ;  /* 0x0000000a23237c23 */ /* 0x100fe20008010809 */
[----:B------:R-:W-:Y:S01]  /*2530*/  FMNMX.FTZ R6, R44, R3, !PT ;  /* 0x000000032c067209 */ /* 0x000fe20007810000 */
[----:B------:R-:W1:Y:S01]  /*2540*/  MUFU.EX2 R27, R27 ;  /* 0x0000001b001b7308 */ /* 0x000e620000000800 */
[----:B------:R-:W-:Y:S01]  /*2550*/  FSEL R48, R48, -INF , P2 ;  /* 0xff80000030307808 */ /* 0x000fe20001000000 */
[--C-:B------:R-:W-:Y:S01]  /*2560*/  FFMA.FTZ R38, R38, UR10, -R9.reuse ;  /* 0x0000000a26267c23 */ /* 0x100fe20008010809 */
[----:B------:R-:W-:Y:S01]  /*2570*/  FMNMX.FTZ R3, R45, R6, !PT ;  /* 0x000000062d037209 */ /* 0x000fe20007810000 */
[--C-:B------:R-:W-:Y:S01]  /*2580*/  FFMA.FTZ R39, R39, UR10, -R9.reuse ;  /* 0x0000000a27277c23 */ /* 0x100fe20008010809 */
[----:B------:R-:W-:Y:S01]  /*2590*/  ISETP.GT.AND P2, PT, R4, 0x38, PT ;  /* 0x000000380400780c */ /* 0x000fe20003f44270 */
[--C-:B------:R-:W-:Y:S01]  /*25a0*/  FFMA.FTZ R42, R42, UR10, -R9.reuse ;  /* 0x0000000a2a2a7c23 */ /* 0x100fe20008010809 */
[----:B------:R-:W-:Y:S01]  /*25b0*/  FMNMX.FTZ R6, R48, R3, !PT ;  /* 0x0000000330067209 */ /* 0x000fe20007810000 */
[----:B------:R-:W3:Y:S01]  /*25c0*/  MUFU.EX2 R30, R30 ;  /* 0x0000001e001e7308 */ /* 0x000ee20000000800 */
[----:B------:R-:W-:Y:S01]  /*25d0*/  FSEL R52, R52, -INF , P2 ;  /* 0xff80000034347808 */ /* 0x000fe20001000000 */
[--C-:B------:R-:W-:Y:S01]  /*25e0*/  FFMA.FTZ R43, R43, UR10, -R9.reuse ;  /* 0x0000000a2b2b7c23 */ /* 0x100fe20008010809 */
[----:B------:R-:W-:Y:S01]  /*25f0*/  FMNMX.FTZ R3, R49, R6, !PT ;  /* 0x0000000631037209 */ /* 0x000fe20007810000 */
[--C-:B------:R-:W-:Y:S01]  /*2600*/  FFMA.FTZ R46, R46, UR10, -R9.reuse ;  /* 0x0000000a2e2e7c23 */ /* 0x100fe20008010809 */
[----:B------:R-:W-:Y:S01]  /*2610*/  ISETP.GT.AND P2, PT, R4, 0x40, PT ;  /* 0x000000400400780c */ /* 0x000fe20003f44270 */
[----:B------:R-:W-:Y:S01]  /*2620*/  FFMA.FTZ R47, R47, UR10, -R9 ;  /* 0x0000000a2f2f7c23 */ /* 0x000fe20008010809 */
[----:B------:R-:W-:Y:S01]  /*2630*/  FMNMX.FTZ R6, R52, R3, !PT ;  /* 0x0000000334067209 */ /* 0x000fe20007810000 */
[----:B------:R-:W4:Y:S01]  /*2640*/  MUFU.EX2 R31, R31 ;  /* 0x0000001f001f7308 */ /* 0x000f220000000800 */
[----:B------:R-:W-:Y:S01]  /*2650*/  ISETP.GT.AND P1, PT, R4, 0x41, PT ;  /* 0x000000410400780c */ /* 0x000fe20003f24270 */
[----:B-1----:R-:W-:Y:S01]  /*2660*/  FADD.FTZ R13, R26, R27 ;  /* 0x0000001b1a0d7221 */ /* 0x002fe20000010000 */
[----:B------:R-:W-:Y:S01]  /*2670*/  FSEL R56, R56, -INF , P2 ;  /* 0xff80000038387808 */ /* 0x000fe20001000000 */
[--C-:B------:R-:W-:Y:S01]  /*2680*/  FFMA.FTZ R50, R50, UR10, -R9.reuse ;  /* 0x0000000a32327c23 */ /* 0x100fe20008010809 */
[----:B------:R-:W-:Y:S01]  /*2690*/  FMNMX.FTZ R3, R53, R6, !PT ;  /* 0x0000000635037209 */ /* 0x000fe20007810000 */
[----:B------:R-:W-:Y:S01]  /*26a0*/  FFMA.FTZ R51, R51, UR10, -R9 ;  /* 0x0000000a33337c23 */ /* 0x000fe20008010809 */
[----:B------:R-:W-:Y:S01]  /*26b0*/  ISETP.GT.AND P2, PT, R4, 0x48, PT ;  /* 0x000000480400780c */ /* 0x000fe20003f44270 */
[----:B------:R-:W-:Y:S01]  /*26c0*/  MUFU.EX2 R34, R34 ;  /* 0x0000002200227308 */ /* 0x000fe20000000800 */
[----:B------:R-:W-:Y:S01]  /*26d0*/  FSEL R57, R57, -INF , P1 ;  /* 0xff80000039397808 */ /* 0x000fe20000800000 */
[----:B---3--:R-:W-:Y:S01]  /*26e0*/  FADD.FTZ R10, R30, R13 ;  /* 0x0000000d1e0a7221 */ /* 0x008fe20000010000 */
[----:B------:R-:W-:Y:S01]  /*26f0*/  FMNMX.FTZ R6, R56, R3, !PT ;  /* 0x0000000338067209 */ /* 0x000fe20007810000 */
[--C-:B------:R-:W-:Y:S01]  /*2700*/  FFMA.FTZ R54, R54, UR10, -R9.reuse ;  /* 0x0000000a36367c23 */ /* 0x100fe20008010809 */
[----:B------:R-:W-:Y:S01]  /*2710*/  ISETP.GT.AND P1, PT, R4, 0x49, PT ;  /* 0x000000490400780c */ /* 0x000fe20003f24270 */
[--C-:B------:R-:W-:Y:S01]  /*2720*/  FFMA.FTZ R55, R55, UR10, -R9.reuse ;  /* 0x0000000a37377c23 */ /* 0x100fe20008010809 */
[----:B------:R-:W-:Y:S01]  /*2730*/  FSEL R60, R60, -INF , P2 ;  /* 0xff8000003c3c7808 */ /* 0x000fe20001000000 */
[----:B------:R-:W1:Y:S01]  /*2740*/  MUFU.EX2 R35, R35 ;  /* 0x0000002300237308 */ /* 0x000e620000000800 */
[----:B------:R-:W-:Y:S01]  /*2750*/  FMNMX.FTZ R3, R57, R6, !PT ;  /* 0x0000000639037209 */ /* 0x000fe20007810000 */
[--C-:B------:R-:W-:Y:S01]  /*2760*/  FFMA.FTZ R58, R58, UR10, -R9.reuse ;  /* 0x0000000a3a3a7c23 */ /* 0x100fe20008010809 */
[----:B------:R-:W-:Y:S01]  /*2770*/  ISETP.GT.AND P2, PT, R4, 0x50, PT ;  /* 0x000000500400780c */ /* 0x000fe20003f44270 */
[--C-:B------:R-:W-:Y:S01]  /*2780*/  FFMA.FTZ R59, R59, UR10, -R9.reuse ;  /* 0x0000000a3b3b7c23 */ /* 0x100fe20008010809 */
[----:B------:R-:W-:Y:S01]  /*2790*/  FSEL R61, R61, -INF , P1 ;  /* 0xff8000003d3d7808 */ /* 0x000fe20000800000 */
[--C-:B------:R-:W-:Y:S01]  /*27a0*/  FFMA.FTZ R62, R62, UR10, -R9.reuse ;  /* 0x0000000a3e3e7c23 */ /* 0x100fe20008010809 */
[----:B------:R-:W-:Y:S01]  /*27b0*/  FMNMX.FTZ R6, R60, R3, !PT ;  /* 0x000000033c067209 */ /* 0x000fe20007810000 */
[----:B------:R-:W-:Y:S01]  /*27c0*/  MUFU.EX2 R38, R38 ;  /* 0x0000002600267308 */ /* 0x000fe20000000800 */
        /* <DEDUP_REMOVED lines=9> */
[----:B------:R-:W-:Y:S01]  /*2860*/  FFMA.FTZ R71, R71, UR10, -R9 ;  /* 0x0000000a47477c23 */ /* 0x000fe20008010809 */
[----:B------:R-:W-:Y:S01]  /*2870*/  FMNMX.FTZ R6, R64, R3, !PT ;  /* 0x0000000340067209 */ /* 0x000fe20007810000 */
[----:B------:R-:W3:Y:S01]  /*2880*/  MUFU.EX2 R39, R39 ;  /* 0x0000002700277308 */ /* 0x000ee20000000800 */
[----:B------:R-:W-:-:S02]  /*2890*/  ISETP.GT.AND P1, PT, R4, 0x59, PT ;  /* 0x000000590400780c */ /* 0x000fc40003f24270 */
[----:B------:R-:W-:Y:S02]  /*28a0*/  FSEL R68, R68, -INF , P2 ;  /* 0xff80000044447808 */ /* 0x000fe40001000000 */
[----:B------:R-:W-:Y:S02]  /*28b0*/  FMNMX.FTZ R3, R65, R6, !PT ;  /* 0x0000000641037209 */ /* 0x000fe40007810000 */
[----:B------:R-:W-:Y:S01]  /*28c0*/  FSEL R69, R69, -INF , P1 ;  /* 0xff80000045457808 */ /* 0x000fe20000800000 */
[----:B------:R-:W-:Y:S01]  /*28d0*/  MUFU.EX2 R42, R42 ;  /* 0x0000002a002a7308 */ /* 0x000fe20000000800 */
[----:B------:R-:W-:Y:S02]  /*28e0*/  FMNMX.FTZ R4, R68, R3, !PT ;  /* 0x0000000344047209 */ /* 0x000fe40007810000 */
[----:B------:R-:W-:Y:S02]  /*28f0*/  F2FP.F16.F32.PACK_AB R153, R27, R26 ;  /* 0x0000001a1b99723e */ /* 0x000fe400000000ff */
[----:B------:R-:W-:-:S02]  /*2900*/  FMNMX.FTZ R4, R69, R4, !PT ;  /* 0x0000000445047209 */ /* 0x000fc40007810000 */
[----:B----4-:R-:W-:Y:S01]  /*2910*/  F2FP.F16.F32.PACK_AB R155, R31, R30 ;  /* 0x0000001e1f9b723e */ /* 0x010fe200000000ff */
[----:B------:R-:W4:Y:S01]  /*2920*/  MUFU.EX2 R43, R43 ;  /* 0x0000002b002b7308 */ /* 0x000f220000000800 */
[----:B-1----:R-:W-:Y:S01]  /*2930*/  F2FP.F16.F32.PACK_AB R157, R35, R34 ;  /* 0x00000022239d723e */ /* 0x002fe200000000ff */
[----:B------:R-:W1:Y:S01]  /*2940*/  SHFL.BFLY PT, R3, R4, 0x2, 0x1f ;  /* 0x0c401f0004037f89 */ /* 0x000e6200000e0000 */
[----:B---3--:R-:W-:-:S05]  /*2950*/  F2FP.F16.F32.PACK_AB R159, R39, R38 ;  /* 0x00000026279f723e */ /* 0x008fca00000000ff */
[----:B------:R-:W-:Y:S08]  /*2960*/  MUFU.EX2 R46, R46 ;  /* 0x0000002e002e7308 */ /* 0x000ff00000000800 */
[----:B------:R-:W3:Y:S01]  /*2970*/  MUFU.EX2 R47, R47 ;  /* 0x0000002f002f7308 */ /* 0x000ee20000000800 */
[----:B----4-:R-:W-:-:S07]  /*2980*/  F2FP.F16.F32.PACK_AB R161, R43, R42 ;  /* 0x0000002a2ba1723e */ /* 0x010fce00000000ff */
[----:B------:R-:W-:Y:S01]  /*2990*/  MUFU.EX2 R50, R50 ;  /* 0x0000003200327308 */ /* 0x000fe20000000800 */
[----:B-1----:R-:W-:-:S05]  /*29a0*/  FMNMX.FTZ R3, R4, R3, !PT ;  /* 0x0000000304037209 */ /* 0x002fca0007810000 */
[----:B------:R-:W1:Y:S02]  /*29b0*/  SHFL.BFLY PT, R6, R3, 0x1, 0x1f ;  /* 0x0c201f0003067f89 */ /* 0x000e6400000e0000 */
[----:B------:R-:W4:Y:S01]  /*29c0*/  MUFU.EX2 R51, R51 ;  /* 0x0000003300337308 */ /* 0x000f220000000800 */
[----:B---3--:R-:W-:-:S07]  /*29d0*/  F2FP.F16.F32.PACK_AB R163, R47, R46 ;  /* 0x0000002e2fa3723e */ /* 0x008fce00000000ff */
[----:B------:R-:W-:Y:S08]  /*29e0*/  MUFU.EX2 R54, R54 ;  /* 0x0000003600367308 */ /* 0x000ff00000000800 */
[----:B------:R-:W3:Y:S01]  /*29f0*/  MUFU.EX2 R55, R55 ;  /* 0x0000003700377308 */ /* 0x000ee20000000800 */
[----:B----4-:R-:W-:Y:S02]  /*2a00*/  F2FP.F16.F32.PACK_AB R165, R51, R50 ;  /* 0x0000003233a5723e */ /* 0x010fe400000000ff */
[----:B-1----:R-:W-:-:S05]  /*2a10*/  FMNMX.FTZ R6, R3, R6, !PT ;  /* 0x0000000603067209 */ /* 0x002fca0007810000 */
[----:B------:R-:W-:Y:S01]  /*2a20*/  MUFU.EX2 R58, R58 ;  /* 0x0000003a003a7308 */ /* 0x000fe20000000800 */
[C---:B------:R-:W-:Y:S01]  /*2a30*/  FSETP.NEU.FTZ.AND P1, PT, R6.reuse, -INF , PT ;  /* 0xff8000000600780b */ /* 0x040fe20003f3d000 */
[----:B------:R-:W-:-:S06]  /*2a40*/  FMUL.FTZ R3, R6, UR10 ;  /* 0x0000000a06037c20 */ /* 0x000fcc0008410000 */
[----:B------:R-:W1:Y:S01]  /*2a50*/  MUFU.EX2 R59, R59 ;  /* 0x0000003b003b7308 */ /* 0x000e620000000800 */
[----:B------:R-:W-:Y:S02]  /*2a60*/  FSEL R3, R3, RZ, P1 ;  /* 0x000000ff03037208 */ /* 0x000fe40000800000 */
[----:B---3--:R-:W-:-:S03]  /*2a70*/  F2FP.F16.F32.PACK_AB R167, R55, R54 ;  /* 0x0000003637a7723e */ /* 0x008fc600000000ff */
        /* <DEDUP_REMOVED lines=26> */
[----:B------:R-:W-:Y:S01]  /*2c20*/  FFMA.FTZ R3, R69, UR10, -R3 ;  /* 0x0000000a45037c23 */ /* 0x000fe20008010803 */
[----:B-1----:R-:W-:-:S03]  /*2c30*/  F2FP.F16.F32.PACK_AB R169, R59, R58 ;  /* 0x0000003a3ba9723e */ /* 0x002fc600000000ff */
[----:B------:R-:W1:Y:S01]  /*2c40*/  MUFU.EX2 R29, R29 ;  /* 0x0000001d001d7308 */ /* 0x000e620000000800 */
[----:B---3--:R-:W-:Y:S01]  /*2c50*/  FADD.FTZ R11, R24, R25 ;  /* 0x00000019180b7221 */ /* 0x008fe20000010000 */
[----:B------:R-:W-:-:S06]  /*2c60*/  F2FP.F16.F32.PACK_AB R152, R25, R24 ;  /* 0x000000181998723e */ /* 0x000fcc00000000ff */
[----:B------:R-:W3:Y:S01]  /*2c70*/  MUFU.EX2 R32, R32 ;  /* 0x0000002000207308 */ /* 0x000ee20000000800 */
[----:B----4-:R-:W-:Y:S01]  /*2c80*/  FADD.FTZ R4, R28, R11 ;  /* 0x0000000b1c047221 */ /* 0x010fe20000010000 */
[----:B------:R-:W-:-:S04]  /*2c90*/  FADD.FTZ R11, R31, R10 ;  /* 0x0000000a1f0b7221 */ /* 0x000fc80000010000 */
[----:B------:R-:W-:Y:S02]  /*2ca0*/  FADD.FTZ R10, R34, R11 ;  /* 0x0000000b220a7221 */ /* 0x000fe40000010000 */
[----:B------:R-:W4:Y:S01]  /*2cb0*/  MUFU.EX2 R33, R33 ;  /* 0x0000002100217308 */ /* 0x000f220000000800 */
[----:B-1----:R-:W-:Y:S01]  /*2cc0*/  FADD.FTZ R9, R29, R4 ;  /* 0x000000041d097221 */ /* 0x002fe20000010000 */
[----:B------:R-:W-:Y:S01]  /*2cd0*/  FADD.FTZ R11, R35, R10 ;  /* 0x0000000a230b7221 */ /* 0x000fe20000010000 */
[----:B------:R-:W-:-:S03]  /*2ce0*/  F2FP.F16.F32.PACK_AB R154, R29, R28 ;  /* 0x0000001c1d9a723e */ /* 0x000fc600000000ff */
[----:B------:R-:W-:Y:S02]  /*2cf0*/  FADD.FTZ R10, R38, R11 ;  /* 0x0000000b260a7221 */ /* 0x000fe40000010000 */
[----:B------:R-:W1:Y:S01]  /*2d00*/  MUFU.EX2 R36, R36 ;  /* 0x0000002400247308 */ /* 0x000e620000000800 */
[----:B---3--:R-:W-:Y:S01]  /*2d10*/  FADD.FTZ R4, R32, R9 ;  /* 0x0000000920047221 */ /* 0x008fe20000010000 */
[----:B------:R-:W-:-:S04]  /*2d20*/  FADD.FTZ R11, R39, R10 ;  /* 0x0000000a270b7221 */ /* 0x000fc80000010000 */
[----:B------:R-:W-:Y:S02]  /*2d30*/  FADD.FTZ R10, R42, R11 ;  /* 0x0000000b2a0a7221 */ /* 0x000fe40000010000 */
[----:B------:R-:W3:Y:S01]  /*2d40*/  MUFU.EX2 R37, R37 ;  /* 0x0000002500257308 */ /* 0x000ee20000000800 */
[----:B----4-:R-:W-:Y:S01]  /*2d50*/  FADD.FTZ R9, R33, R4 ;  /* 0x0000000421097221 */ /* 0x010fe20000010000 */
        /* <DEDUP_REMOVED lines=8> */
[----:B---3--:R-:W-:Y:S01]  /*2de0*/  FADD.FTZ R9, R37, R4 ;  /* 0x0000000425097221 */ /* 0x008fe20000010000 */
[----:B------:R-:W-:Y:S01]  /*2df0*/  FADD.FTZ R11, R51, R10 ;  /* 0x0000000a330b7221 */ /* 0x000fe20000010000 */
[----:B------:R-:W-:-:S03]  /*2e00*/  F2FP.F16.F32.PACK_AB R158, R37, R36 ;  /* 0x00000024259e723e */ /* 0x000fc600000000ff */
[----:B------:R-:W-:Y:S02]  /*2e10*/  FADD.FTZ R10, R54, R11 ;  /* 0x0000000b360a7221 */ /* 0x000fe40000010000 */
[----:B------:R-:W3:Y:S01]  /*2e20*/  MUFU.EX2 R44, R44 ;  /* 0x0000002c002c7308 */ /* 0x000ee20000000800 */
[----:B----4-:R-:W-:Y:S01]  /*2e30*/  FADD.FTZ R4, R40, R9 ;  /* 0x0000000928047221 */ /* 0x010fe20000010000 */
[----:B------:R-:W-:-:S04]  /*2e40*/  FADD.FTZ R11, R55, R10 ;  /* 0x0000000a370b7221 */ /* 0x000fc80000010000 */
[----:B------:R-:W-:Y:S02]  /*2e50*/  FADD.FTZ R10, R58, R11 ;  /* 0x0000000b3a0a7221 */ /* 0x000fe40000010000 */
[----:B------:R-:W4:Y:S01]  /*2e60*/  MUFU.EX2 R45, R45 ;  /* 0x0000002d002d7308 */ /* 0x000f220000000800 */
[----:B-1----:R-:W-:Y:S01]  /*2e70*/  FADD.FTZ R9, R41, R4 ;  /* 0x0000000429097221 */ /* 0x002fe20000010000 */
[----:B------:R-:W-:Y:S01]  /*2e80*/  FADD.FTZ R13, R59, R10 ;  /* 0x0000000a3b0d7221 */ /* 0x000fe20000010000 */
[----:B------:R-:W-:-:S05]  /*2e90*/  F2FP.F16.F32.PACK_AB R160, R41, R40 ;  /* 0x0000002829a0723e */ /* 0x000fca00000000ff */
[----:B------:R-:W1:Y:S01]  /*2ea0*/  MUFU.EX2 R48, R48 ;  /* 0x0000003000307308 */ /* 0x000e620000000800 */
[----:B---3--:R-:W-:-:S07]  /*2eb0*/  FADD.FTZ R4, R44, R9 ;  /* 0x000000092c047221 */ /* 0x008fce0000010000 */
[----:B------:R-:W3:Y:S01]  /*2ec0*/  MUFU.EX2 R49, R49 ;  /* 0x0000003100317308 */ /* 0x000ee20000000800 */
[C---:B----4-:R-:W-:Y:S01]  /*2ed0*/  FADD.FTZ R9, R45.reuse, R4 ;  /* 0x000000042d097221 */ /* 0x050fe20000010000 */
[----:B------:R-:W-:-:S06]  /*2ee0*/  F2FP.F16.F32.PACK_AB R162, R45, R44 ;  /* 0x0000002c2da2723e */ /* 0x000fcc00000000ff */
        /* <DEDUP_REMOVED lines=18> */
[----:B---3--:R-:W-:-:S07]  /*3010*/  FADD.FTZ R10, R62, R13 ;  /* 0x0000000d3e0a7221 */ /* 0x008fce0000010000 */
[----:B------:R-:W3:Y:S01]  /*3020*/  MUFU.EX2 R64, R64 ;  /* 0x0000004000407308 */ /* 0x000ee20000000800 */
[C---:B----4-:R-:W-:Y:S01]  /*3030*/  FADD.FTZ R11, R61.reuse, R4 ;  /* 0x000000043d0b7221 */ /* 0x050fe20000010000 */
[----:B------:R-:W-:-:S06]  /*3040*/  F2FP.F16.F32.PACK_AB R170, R61, R60 ;  /* 0x0000003c3daa723e */ /* 0x000fcc00000000ff */
[----:B------:R-:W4:Y:S01]  /*3050*/  MUFU.EX2 R66, R66 ;  /* 0x0000004200427308 */ /* 0x000f220000000800 */
[C---:B-1----:R-:W-:Y:S01]  /*3060*/  FADD.FTZ R13, R63.reuse, R10 ;  /* 0x0000000a3f0d7221 */ /* 0x042fe20000010000 */
[----:B------:R-:W-:-:S06]  /*3070*/  F2FP.F16.F32.PACK_AB R171, R63, R62 ;  /* 0x0000003e3fab723e */ /* 0x000fcc00000000ff */
[----:B------:R-:W1:Y:S01]  /*3080*/  MUFU.EX2 R65, R65 ;  /* 0x0000004100417308 */ /* 0x000e620000000800 */
[----:B---3--:R-:W-:-:S07]  /*3090*/  FADD.FTZ R4, R64, R11 ;  /* 0x0000000b40047221 */ /* 0x008fce0000010000 */
[----:B------:R-:W3:Y:S01]  /*30a0*/  MUFU.EX2 R67, R67 ;  /* 0x0000004300437308 */ /* 0x000ee20000000800 */
[----:B----4-:R-:W-:-:S07]  /*30b0*/  FADD.FTZ R10, R66, R13 ;  /* 0x0000000d420a7221 */ /* 0x010fce0000010000 */
[----:B------:R-:W-:Y:S01]  /*30c0*/  MUFU.EX2 R68, R68 ;  /* 0x0000004400447308 */ /* 0x000fe20000000800 */
[----:B-1----:R-:W-:-:S07]  /*30d0*/  F2FP.F16.F32.PACK_AB R172, R65, R64 ;  /* 0x0000004041ac723e */ /* 0x002fce00000000ff */
[----:B------:R-:W1:Y:S01]  /*30e0*/  MUFU.EX2 R70, R70 ;  /* 0x0000004600467308 */ /* 0x000e620000000800 */
[C---:B---3--:R-:W-:Y:S01]  /*30f0*/  FADD.FTZ R11, R67.reuse, R10 ;  /* 0x0000000a430b7221 */ /* 0x048fe20000010000 */
[----:B------:R-:W-:-:S06]  /*3100*/  F2FP.F16.F32.PACK_AB R173, R67, R66 ;  /* 0x0000004243ad723e */ /* 0x000fcc00000000ff */
[----:B------:R3:W4:Y:S08]  /*3110*/  MUFU.EX2 R9, R3 ;  /* 0x0000000300097308 */ /* 0x0007300000000800 */
[----:B------:R-:W5:Y:S01]  /*3120*/  MUFU.EX2 R71, R71 ;  /* 0x0000004700477308 */ /* 0x000f620000000800 */
[----:B---3--:R-:W-:Y:S01]  /*3130*/  FADD.FTZ R3, R65, R4 ;  /* 0x0000000441037221 */ /* 0x008fe20000010000 */
[----:B-1----:R-:W-:-:S03]  /*3140*/  FADD.FTZ R10, R70, R11 ;  /* 0x0000000b460a7221 */ /* 0x002fc60000010000 */
[----:B------:R-:W-:-:S04]  /*3150*/  FADD.FTZ R4, R68, R3 ;  /* 0x0000000344047221 */ /* 0x000fc80000010000 */
[C---:B----4-:R-:W-:Y:S01]  /*3160*/  FADD.FTZ R3, R9.reuse, R4 ;  /* 0x0000000409037221 */ /* 0x050fe20000010000 */
[----:B------:R-:W-:Y:S01]  /*3170*/  F2FP.F16.F32.PACK_AB R174, R9, R68 ;  /* 0x0000004409ae723e */ /* 0x000fe200000000ff */
[C---:B-----5:R-:W-:Y:S01]  /*3180*/  FADD.FTZ R4, R71.reuse, R10 ;  /* 0x0000000a47047221 */ /* 0x060fe20000010000 */
[----:B------:R-:W-:Y:S01]  /*3190*/  F2FP.F16.F32.PACK_AB R175, R71, R70 ;  /* 0x0000004647af723e */ /* 0x000fe200000000ff */
[----:B------:R-:W-:Y:S06]  /*31a0*/  @!P0 BRA `(.L_x_13512) ;  /* 0x0000000000048947 */ /* 0x000fec0003800000 */
[----:B------:R-:W-:Y:S01]  /*31b0*/  BPT.TRAP 0x1 ;  /* 0x000000040000795c */ /* 0x000fe20000300000 */
.L_x_13512:
[----:B------:R1:W3:Y:S01]  /*31c0*/  SYNCS.PHASECHK.TRANS64.TRYWAIT P1, [UR22+0x22850], R8 ;  /* 0x02285008ff0075a7 */ /* 0x0002e20008020156 */
[----:B------:R-:W-:Y:S05]  /*31d0*/  @!P0 BRA `(.L_x_13513) ;  /* 0x0000000000048947 */ /* 0x000fea0003800000 */
[----:B------:R-:W-:Y:S01]  /*31e0*/  BPT.TRAP 0x1 ;  /* 0x000000040000795c */ /* 0x000fe20000300000 */
.L_x_13513:
[----:B---3--:R-:W-:Y:S05]  /*31f0*/  @P1 BRA `(.L_x_13514) ;  /* 0x0000000000081947 */ /* 0x008fea0003800000 */
[----:B------:R-:W3:Y:S02]  /*3200*/  SYNCS.PHASECHK.TRANS64.TRYWAIT P1, [UR22+0x22850], R8 ;  /* 0x02285008ff0075a7 */ /* 0x000ee40008020156 */
[----:B---3--:R-:W-:Y:S05]  /*3210*/  @!P1 BRA `(.L_x_13515) ;  /* 0x000000b8004c9947 */ /* 0x008fea0003800000 */
.L_x_13514:
        /* <DEDUP_REMOVED lines=43> */
.L_x_13516:
[----:B------:R-:W-:Y:S01]  /*34d0*/  UISETP.NE.AND UP0, UPT, UR46, URZ, UPT ;  /* 0x0000003f2e00728c */ /* 0x000fe2000bf05270 */
[----:B------:R-:W4:Y:S01]  /*34e0*/  S2UR UR18, SR_CgaCtaId ;  /* 0x00000000001279c3 */ /* 0x000f220000008800 */
[----:B------:R-:W-:Y:S01]  /*34f0*/  UMOV UR14, UR43 ;  /* 0x0000002b000e7c82 */ /* 0x000fe20008000000 */
[----:B------:R-:W-:Y:S02]  /*3500*/  UIMAD UR11, UR42, UR11, -UR15 ;  /* 0x0000000b2a0b72a4 */ /* 0x000fe4000f8e0a0f */
[----:B------:R-:W-:Y:S02]  /*3510*/  UIADD3 UR22, UR22, 0x22860, URZ ;  /* 0x0002286016167890 */ /* 0x000fe4000fffe03f */
[----:B------:R-:W-:-:S04]  /*3520*/  UIADD3 UR23, UR40, -0x2, URZ ;  /* 0xfffffffe28177890 */ /* 0x000fc8000fffe03f */
[----:B------:R-:W-:Y:S01]  /*3530*/  @UP0 ULDC UR6, c[0x0][0x44c] ;  /* 0x0001130000060ab9 */ /* 0x000fe20000000800 */
[----:B------:R-:W-:Y:S01]  /*3540*/  @UP0 ULDC UR19, c[0x0][0x450] ;  /* 0x0001140000130ab9 */ /* 0x000fe20000000800 */
[----:B------:R-:W-:-:S04]  /*3550*/  UIMAD.WIDE.U32 UR6, UR43, UR6, URZ ;  /* 0x000000062b0672a5 */ /* 0x000fc8000f8e003f */
[----:B------:R-:W-:-:S04]  /*3560*/  @UP0 USHF.R.U32.HI UR14, URZ, UR19, UR7 ;  /* 0x000000133f0e0299 */ /* 0x000fc80008011607 */
[----:B------:R-:W-:-:S04]  /*3570*/  UIADD3 UR6, UR11, UR14, URZ ;  /* 0x0000000e0b067290 */ /* 0x000fc8000fffe03f */
[----:B------:R-:W-:Y:S02]  /*3580*/  UIMAD.WIDE UR6, UR6, 0x2aaaaaab, URZ ;  /* 0x2aaaaaab060678a5 */ /* 0x000fe4000f8e023f */
[----:B----4-:R-:W-:Y:S02]  /*3590*/  UPRMT UR22, UR18, 0x654, UR22 ;  /* 0x0000065412167896 */ /* 0x010fe40008000016 */
[----:B------:R-:W-:-:S04]  /*35a0*/  USHF.R.U32.HI UR6, URZ, 0x1f, UR7 ;  /* 0x0000001f3f067899 */ /* 0x000fc80008011607 */
[----:B------:R-:W-:-:S03]  /*35b0*/  ULEA.HI.SX32 UR6, UR7, UR6, 0x1c ;  /* 0x0000000607067291 */ /* 0x000fc6000f8fe23f */
[----:B------:R-:W-:Y:S01]  /*35c0*/  SYNCS.ARRIVE.TRANS64.RED.A1T0 RZ, [UR22], RZ ;  /* 0x000000ffffff79a7 */ /* 0x000fe20008100416 */
[----:B------:R-:W-:-:S04]  /*35d0*/  UISETP.LT.AND UP0, UPT, URZ, UR6, UPT ;  /* 0x000000063f00728c */ /* 0x000fc8000bf01270 */
[----:B------:R-:W-:-:S04]  /*35e0*/  USEL UR22, URZ, UR6, !UP0 ;  /* 0x000000063f167287 */ /* 0x000fc8000c000000 */
[----:B------:R-:W-:-:S06]  /*35f0*/  UISETP.GE.AND UP0, UPT, UR23, UR22, UPT ;  /* 0x000000161700728c */ /* 0x000fcc000bf06270 */
[----:B------:R-:W-:-:S13]  /*3600*/  PLOP3.LUT P1, PT, PT, PT, UP0, 0x80, 0x0 ;  /* 0x000000000000781c */ /* 0x000fda0003f2f008 */
[----:B------:R-:W-:Y:S05]  /*3610*/  @!P1 BRA `(.L_x_13517) ;  /* 0x0000002400389947 */ /* 0x000fea0003800000 */
[----:B---3--:R-:W-:Y:S01]  /*3620*/  IMAD.MOV.U32 R9, RZ, RZ, R5 ;  /* 0x000000ffff097224 */ /* 0x008fe200078e0005 */
[----:B------:R-:W-:Y:S01]  /*3630*/  ULDC UR27, c[0x0][0x288] ;  /* 0x0000a200001b7ab9 */ /* 0x000fe20000000800 */
[----:B01----:R-:W-:Y:S01]  /*3640*/  IMAD.MOV.U32 R8, RZ, RZ, R6 ;  /* 0x000000ffff087224 */ /* 0x003fe200078e0006 */
[----:B------:R-:W-:-:S06]  /*3650*/  ULDC UR24, c[0x0][0x988] ;  /* 0x0002620000187ab9 */ /* 0x000fcc0000000800 */
.L_x_13528:
[----:B------:R-:W-:-:S04]  /*3660*/  UIADD3 UR36, UR36, 0x1, URZ ;  /* 0x0000000124247890 */ /* 0x000fc8000fffe03f */
[----:B------:R-:W-:-:S04]  /*3670*/  UISETP.NE.AND UP0, UPT, UR36, 0x2, UPT ;  /* 0x000000022400788c */ /* 0x000fc8000bf05270 */
[----:B------:R-:W-:Y:S02]  /*3680*/  USEL UR6, URZ, 0x1, UP0 ;  /* 0x000000013f067887 */ /* 0x000fe40008000000 */
[----:B------:R-:W-:Y:S02]  /*3690*/  USEL UR36, UR36, URZ, UP0 ;  /* 0x0000003f24247287 */ /* 0x000fe40008000000 */
[----:B------:R-:W-:Y:S01]  /*36a0*/  ULOP3.LUT UR37, UR37, UR6, URZ, 0x3c, !UPT ;  /* 0x0000000625257292 */ /* 0x000fe2000f8e3c3f */
[----:B012---:R-:W-:Y:S11]  /*36b0*/  @!P0 BRA `(.L_x_13518) ;  /* 0x0000000000048947 */ /* 0x007ff60003800000 */
[----:B------:R-:W-:Y:S01]  /*36c0*/  BPT.TRAP 0x1 ;  /* 0x000000040000795c */ /* 0x000fe20000300000 */
.L_x_13518:
        /* <DEDUP_REMOVED lines=9> */
.L_x_13519:
[----:B-1----:R-:W-:Y:S05]  /*3760*/  @P1 BRA `(.L_x_13520) ;  /* 0x0000000000081947 */ /* 0x002fea0003800000 */
[----:B------:R-:W1:Y:S02]  /*3770*/  SYNCS.PHASECHK.TRANS64.TRYWAIT P1, [UR26+0x22830], R7 ;  /* 0x02283007ff0075a7 */ /* 0x000e64000802015a */
[----:B-1----:R-:W-:Y:S05]  /*3780*/  @!P1 BRA `(.L_x_13521) ;  /* 0x000000b400089947 */ /* 0x002fea0003800000 */
.L_x_13520:
[----:B------:R-:W-:Y:S01]  /*3790*/  UIMAD UR6, UR36, 0x300, UR20 ;  /* 0x00000300240678a4 */ /* 0x000fe2000f8e0214 */
[----:B------:R-:W-:Y:S01]  /*37a0*/  WARPGROUP.ARRIVE ;  /* 0x00000000000079c5 */ /* 0x000fe20000000000 */
[----:B------:R-:W-:Y:S01]  /*37b0*/  UMOV UR7, 0x40000040 ;  /* 0x4000004000077882 */ /* 0x000fe20000000000 */
[----:B------:R-:W-:Y:S01]  /*37c0*/  UMOV UR11, 0x40000040 ;  /* 0x40000040000b7882 */ /* 0x000fe20000000000 */
[----:B------:R-:W-:-:S03]  /*37d0*/  UIADD3 UR10, UR6, 0x2, URZ ;  /* 0x00000002060a7890 */ /* 0x000fc6000fffe03f */
[----:B-12---:R-:W1:Y:S01]  /*37e0*/  S2R R0, SR_TID.X ;  /* 0x0000000000007919 */ /* 0x006e620000002100 */
[----:B------:R-:W-:Y:S01]  /*37f0*/  UIADD3 UR14, UR6, 0x4, URZ ;  /* 0x00000004060e7890 */ /* 0x000fe2000fffe03f */
[----:B------:R-:W-:Y:S01]  /*3800*/  UMOV UR15, 0x40000040 ;  /* 0x40000040000f7882 */ /* 0x000fe20000000000 */
[----:B------:R-:W-:Y:S01]  /*3810*/  HGMMA.64x96x16.F32 R152, gdesc[UR4], RZ, !UPT, gsb0 ;  /* 0x01600000049879f0 */ /* 0x000fe2000c0008ff */
[----:B------:R-:W-:Y:S01]  /*3820*/  UIADD3 UR18, UR6, 0x6, URZ ;  /* 0x0000000606127890 */ /* 0x000fe2000fffe03f */
[----:B------:R-:W-:Y:S01]  /*3830*/  UMOV UR19, 0x40000040 ;  /* 0x4000004000137882 */ /* 0x000fe20000000000 */
        /* <DEDUP_REMOVED lines=15> */
.L_x_13522:
[----:B------:R-:W-:Y:S01]  /*3930*/  UISETP.NE.AND UP0, UPT, UR46, URZ, UPT ;  /* 0x0000003f2e00728c */ /* 0x000fe2000bf05270 */
[----:B------:R-:W-:Y:S01]  /*3940*/  VIADD R10, R16, UR43 ;  /* 0x0000002b100a7c36 */ /* 0x000fe20008000000 */
[----:B------:R-:W2:Y:S01]  /*3950*/  LDC R11, c[0x0][0x2f0] ;  /* 0x0000bc00ff0b7b82 */ /* 0x000ea20000000800 */
[----:B------:R-:W-:Y:S01]  /*3960*/  IMAD.MOV.U32 R6, RZ, RZ, -0x2 ;  /* 0xfffffffeff067424 */ /* 0x000fe200078e00ff */
[----:B------:R-:W-:Y:S02]  /*3970*/  UMOV UR10, UR24 ;  /* 0x00000018000a7c82 */ /* 0x000fe40008000000 */
[----:B------:R-:W-:Y:S02]  /*3980*/  PLOP3.LUT P1, PT, PT, PT, UP0, 0x80, 0x0 ;  /* 0x000000000000781c */ /* 0x000fe40003f2f008 */
[----:B------:R-:W-:-:S03]  /*3990*/  PLOP3.LUT P2, PT, PT, PT, UP0, 0x80, 0x0 ;  /* 0x000000000000781c */ /* 0x000fc60003f4f008 */
[----:B------:R-:W-:-:S08]  /*39a0*/  @UP0 ULDC UR6, c[0x0][0x44c] ;  /* 0x0001130000060ab9 */ /* 0x000fd00000000800 */
[----:B------:R-:W-:Y:S01]  /*39b0*/  @P1 IMAD.HI.U32 R5, R10, UR6, RZ ;  /* 0x000000060a051c27 */ /* 0x000fe2000f8e00ff */
[----:B------:R-:W-:-:S04]  /*39c0*/  @UP0 ULDC UR6, c[0x0][0x450] ;  /* 0x0001140000060ab9 */ /* 0x000fc80000000800 */
[----:B------:R-:W-:Y:S01]  /*39d0*/  @P2 SHF.R.U32.HI R10, RZ, UR6, R5 ;  /* 0x00000006ff0a2c19 */ /* 0x000fe20008011605 */
[----:B------:R-:W-:Y:S02]  /*39e0*/  UMOV UR6, 0x1 ;  /* 0x0000000100067882 */ /* 0x000fe40000000000 */
[----:B------:R-:W-:Y:S02]  /*39f0*/  UIMAD UR6, UR23, -0x60, UR6 ;  /* 0xffffffa0170678a4 */ /* 0x000fe4000f8e0206 */
[----:B------:R-:W3:Y:S04]  /*3a00*/  SHFL.IDX PT, R5, R10, 0x1, 0x1c1f ;  /* 0x003c1f000a057f89 */ /* 0x000ee800000e0000 */
[----:B------:R-:W-:Y:S01]  /*3a10*/  IMAD R6, R17, R6, UR6 ;  /* 0x0000000611067e24 */ /* 0x000fe2000f8e0206 */
[----:B------:R-:W-:-:S03]  /*3a20*/  UIADD3 UR6, UR26, 0x22840, URZ ;  /* 0x000228401a067890 */ /* 0x000fc6000fffe03f */
[----:B--2---:R-:W-:Y:S01]  /*3a30*/  IMAD R6, R11, UR42, R6 ;  /* 0x0000002a0b067c24 */ /* 0x004fe2000f8e0206 */
[----:B------:R-:W-:-:S09]  /*3a40*/  UPRMT UR6, UR25, 0x654, UR6 ;  /* 0x0000065419067896 */ /* 0x000fd20008000006 */
[----:B------:R-:W-:Y:S01]  /*3a50*/  SYNCS.ARRIVE.TRANS64.RED.A1T0 RZ, [UR6], RZ ;  /* 0x000000ffffff79a7 */ /* 0x000fe20008100406 */
[----:B---3--:R-:W-:-:S04]  /*3a60*/  IADD3 R5, R5, -UR27, R6 ;  /* 0x8000001b05057c10 */ /* 0x008fc8000fffe006 */
[C---:B------:R-:W-:Y:S02]  /*3a70*/  ISETP.GT.AND P1, PT, R5.reuse, RZ, PT ;  /* 0x000000ff0500720c */ /* 0x040fe40003f24270 */
[C---:B------:R-:W-:Y:S02]  /*3a80*/  ISETP.GT.AND P2, PT, R5.reuse, 0x1, PT ;  /* 0x000000010500780c */ /* 0x040fe40003f44270 */
        /* <DEDUP_REMOVED lines=65> */
[----:B------:R-:W-:Y:S02]  /*3ea0*/  FMNMX.FTZ R5, R195, R12, !PT ;  /* 0x0000000cc3057209 */ /* 0x000fe40007810000 */
[----:B------:R-:W-:Y:S02]  /*3eb0*/  FSEL R198, R198, -INF , P1 ;  /* 0xff800000c6c67808 */ /* 0x000fe40000800000 */
[----:B------:R-:W-:Y:S02]  /*3ec0*/  FSEL R199, R199, -INF , P2 ;  /* 0xff800000c7c77808 */ /* 0x000fe40001000000 */
[----:B------:R-:W-:Y:S02]  /*3ed0*/  FMNMX.FTZ R12, R198, R5, !PT ;  /* 0x00000005c60c7209 */ /* 0x000fe40007810000 */
[----:B------:R-:W2:Y:S02]  /*3ee0*/  SHFL.IDX PT, R5, R10, RZ, 0x1c1f ;  /* 0x001c1fff0a057589 */ /* 0x000ea400000e0000 */
[----:B------:R-:W-:-:S05]  /*3ef0*/  FMNMX.FTZ R13, R199, R12, !PT ;  /* 0x0000000cc70d7209 */ /* 0x000fca0007810000 */
[----:B------:R-:W3:Y:S01]  /*3f00*/  SHFL.BFLY PT, R12, R13, 0x2, 0x1f ;  /* 0x0c401f000d0c7f89 */ /* 0x000ee200000e0000 */
[----:B--2---:R-:W-:-:S04]  /*3f10*/  IADD3 R6, R5, -UR27, R6 ;  /* 0x8000001b05067c10 */ /* 0x004fc8000fffe006 */
[C---:B------:R-:W-:Y:S02]  /*3f20*/  ISETP.GT.AND P1, PT, R6.reuse, RZ, PT ;  /* 0x000000ff0600720c */ /* 0x040fe40003f24270 */
[----:B------:R-:W-:Y:S02]  /*3f30*/  ISETP.GT.AND P2, PT, R6, 0x1, PT ;  /* 0x000000010600780c */ /* 0x000fe40003f44270 */
[----:B------:R-:W-:Y:S02]  /*3f40*/  FSEL R11, R152, -INF , P1 ;  /* 0xff800000980b7808 */ /* 0x000fe40000800000 */
[----:B---3--:R-:W-:Y:S02]  /*3f50*/  FMNMX.FTZ R14, R13, R12, !PT ;  /* 0x0000000c0d0e7209 */ /* 0x008fe40007810000 */
[----:B------:R-:W-:Y:S02]  /*3f60*/  ISETP.GT.AND P1, PT, R6, 0x8, PT ;  /* 0x000000080600780c */ /* 0x000fe40003f24270 */
[----:B------:R-:W-:Y:S01]  /*3f70*/  FSEL R153, R153, -INF , P2 ;  /* 0xff80000099997808 */ /* 0x000fe20001000000 */
[----:B------:R-:W2:Y:S01]  /*3f80*/  SHFL.BFLY PT, R15, R14, 0x1, 0x1f ;  /* 0x0c201f000e0f7f89 */ /* 0x000ea200000e0000 */
        /* <DEDUP_REMOVED lines=19> */
[----:B--2---:R-:W-:Y:S02]  /*40c0*/  FMNMX.FTZ R5, R14, R15, !PT ;  /* 0x0000000f0e057209 */ /* 0x004fe40007810000 */
        /* <DEDUP_REMOVED lines=28> */
[----:B------:R-:W-:Y:S02]  /*4290*/  FSETP.NEU.FTZ.AND P1, PT, R5, -INF , PT ;  /* 0xff8000000500780b */ /* 0x000fe40003f3d000 */
[----:B------:R-:W-:-:S02]  /*42a0*/  ISETP.GT.AND P3, PT, R6, 0x48, PT ;  /* 0x000000480600780c */ /* 0x000fc40003f64270 */
        /* <DEDUP_REMOVED lines=9> */
[----:B------:R2:W-:Y:S01]  /*4340*/  MUFU.EX2 R13, R154 ;  /* 0x0000009a000d7308 */ /* 0x0005e20000000800 */
[----:B------:R-:W-:Y:S01]  /*4350*/  FSEL R152, R189, -INF , P2 ;  /* 0xff800000bd987808 */ /* 0x000fe20001000000 */
[--C-:B------:R-:W-:Y:S01]  /*4360*/  FFMA.FTZ R159, R166, UR10, -R10.reuse ;  /* 0x0000000aa69f7c23 */ /* 0x100fe2000801080a */
[----:B------:R-:W-:Y:S01]  /*4370*/  FMNMX.FTZ R21, R188, R21, !PT ;  /* 0x00000015bc157209 */ /* 0x000fe20007810000 */
[--C-:B------:R-:W-:Y:S01]  /*4380*/  FFMA.FTZ R12, R155, UR10, -R10.reuse ;  /* 0x0000000a9b0c7c23 */ /* 0x100fe2000801080a */
[----:B------:R-:W-:Y:S01]  /*4390*/  ISETP.GT.AND P2, PT, R6, 0x51, PT ;  /* 0x000000510600780c */ /* 0x000fe20003f44270 */
[--C-:B------:R-:W-:Y:S01]  /*43a0*/  FFMA.FTZ R155, R158, UR10, -R10.reuse ;  /* 0x0000000a9e9b7c23 */ /* 0x100fe2000801080a */
[----:B------:R-:W-:Y:S01]  /*43b0*/  FMNMX.FTZ R21, R152, R21, !PT ;  /* 0x0000001598157209 */ /* 0x000fe20007810000 */
[--C-:B------:R-:W-:Y:S01]  /*43c0*/  FFMA.FTZ R189, R170, UR10, -R10.reuse ;  /* 0x0000000aaabd7c23 */ /* 0x100fe2000801080a */
[----:B--2---:R-:W-:Y:S01]  /*43d0*/  FSEL R154, R192, -INF , P3 ;  /* 0xff800000c09a7808 */ /* 0x004fe20001800000 */
        /* <DEDUP_REMOVED lines=8> */
[----:B------:R-:W-:Y:S01]  /*4460*/  MUFU.EX2 R12, R12 ;  /* 0x0000000c000c7308 */ /* 0x000fe20000000800 */
[----:B------:R-:W-:Y:S01]  /*4470*/  FSEL R158, R196, -INF , P3 ;  /* 0xff800000c49e7808 */ /* 0x000fe20001800000 */
[--C-:B------:R-:W-:Y:S01]  /*4480*/  FFMA.FTZ R196, R171, UR10, -R10.reuse ;  /* 0x0000000aabc47c23 */ /* 0x100fe2000801080a */
[----:B------:R-:W-:Y:S01]  /*4490*/  FMNMX.FTZ R21, R193, R166, !PT ;  /* 0x000000a6c1157209 */ /* 0x000fe20007810000 */
[--C-:B------:R-:W-:Y:S01]  /*44a0*/  FFMA.FTZ R171, R190, UR10, -R10.reuse ;  /* 0x0000000abeab7c23 */ /* 0x100fe2000801080a */
[----:B------:R-:W-:Y:S01]  /*44b0*/  FSEL R197, R197, -INF , P2 ;  /* 0xff800000c5c57808 */ /* 0x000fe20001000000 */
[--C-:B------:R-:W-:Y:S01]  /*44c0*/  FFMA.FTZ R183, R187, UR10, -R10.reuse ;  /* 0x0000000abbb77c23 */ /* 0x100fe2000801080a */
[----:B------:R-:W-:Y:S01]  /*44d0*/  FMNMX.FTZ R6, R158, R21, !PT ;  /* 0x000000159e067209 */ /* 0x000fe20007810000 */
[----:B------:R-:W-:Y:S01]  /*44e0*/  MUFU.EX2 R155, R155 ;  /* 0x0000009b009b7308 */ /* 0x000fe20000000800 */
[----:B------:R-:W-:Y:S01]  /*44f0*/  FSEL R186, R5, RZ, P1 ;  /* 0x000000ff05ba7208 */ /* 0x000fe20000800000 */
[--C-:B------:R-:W-:Y:S01]  /*4500*/  FFMA.FTZ R162, R162, UR10, -R10.reuse ;  /* 0x0000000aa2a27c23 */ /* 0x100fe2000801080a */
[----:B------:R-:W-:Y:S01]  /*4510*/  FMNMX.FTZ R6, R197, R6, !PT ;  /* 0x00000006c5067209 */ /* 0x000fe20007810000 */
[--C-:B------:R-:W-:Y:S01]  /*4520*/  FFMA.FTZ R192, R175, UR10, -R10.reuse ;  /* 0x0000000aafc07c23 */ /* 0x100fe2000801080a */
[--C-:B------:R-:W-:Y:S01]  /*4530*/  FFMA.FTZ R166, R178, UR10, -R10.reuse ;  /* 0x0000000ab2a67c23 */ /* 0x100fe2000801080a */
[----:B------:R-:W-:Y:S01]  /*4540*/  FADD.FTZ R186, -R186, R9 ;  /* 0x00000009baba7221 */ /* 0x000fe20000010100 */
[--C-:B------:R-:W-:Y:S01]  /*4550*/  FFMA.FTZ R178, R191, UR10, -R10.reuse ;  /* 0x0000000abfb27c23 */ /* 0x100fe2000801080a */
[----:B------:R-:W2:Y:S01]  /*4560*/  SHFL.BFLY PT, R21, R6, 0x2, 0x1f ;  /* 0x0c401f0006157f89 */ /* 0x000ea200000e0000 */
[----:B------:R-:W-:Y:S01]  /*4570*/  MUFU.EX2 R14, R14 ;  /* 0x0000000e000e7308 */ /* 0x000fe20000000800 */
[----:B------:R-:W-:Y:S01]  /*4580*/  FMUL.FTZ R186, R186, UR10 ;  /* 0x0000000ababa7c20 */ /* 0x000fe20008410000 */
[--C-:B------:R-:W-:Y:S01]  /*4590*/  FFMA.FTZ R175, R198, UR10, -R10.reuse ;  /* 0x0000000ac6af7c23 */ /* 0x100fe2000801080a */
[----:B------:R-:W-:-:S05]  /*45a0*/  FFMA.FTZ R179, R179, UR10, -R10 ;  /* 0x0000000ab3b37c23 */ /* 0x000fca000801080a */
[----:B------:R-:W3:Y:S08]  /*45b0*/  MUFU.EX2 R186, R186 ;  /* 0x000000ba00ba7308 */ /* 0x000ef00000000800 */
[----:B------:R4:W-:Y:S01]  /*45c0*/  MUFU.EX2 R15, R162 ;  /* 0x000000a2000f7308 */ /* 0x0009e20000000800 */
[----:B--2---:R-:W-:-:S07]  /*45d0*/  FMNMX.FTZ R21, R6, R21, !PT ;  /* 0x0000001506157209 */ /* 0x004fce0007810000 */
[----:B------:R-:W-:Y:S01]  /*45e0*/  MUFU.EX2 R20, R20 ;  /* 0x0000001400147308 */ /* 0x000fe20000000800 */
[--C-:B----4-:R-:W-:Y:S01]  /*45f0*/  FFMA.FTZ R162, R167, UR10, -R10.reuse ;  /* 0x0000000aa7a27c23 */ /* 0x110fe2000801080a */
[--C-:B------:R-:W-:Y:S01]  /*4600*/  FFMA.FTZ R167, R182, UR10, -R10.reuse ;  /* 0x0000000ab6a77c23 */ /* 0x100fe2000801080a */
[--C-:B------:R-:W-:Y:S01]  /*4610*/  FFMA.FTZ R182, R195, UR10, -R10.reuse ;  /* 0x0000000ac3b67c23 */ /* 0x100fe2000801080a */
[----:B------:R-:W2:Y:S01]  /*4620*/  SHFL.BFLY PT, R6, R21, 0x1, 0x1f ;  /* 0x0c201f0015067f89 */ /* 0x000ea200000e0000 */
[-C--:B---3--:R-:W-:Y:S01]  /*4630*/  FMUL.FTZ R26, R26, R186.reuse ;  /* 0x000000ba1a1a7220 */ /* 0x088fe20000410000 */
        /* <DEDUP_REMOVED lines=23> */
[--C-:B------:R-:W-:Y:S01]  /*47b0*/  FFMA.FTZ R21, R194, UR10, -R10.reuse ;  /* 0x0000000ac2157c23 */ /* 0x100fe2000801080a */
[----:B------:R-:W-:Y:S01]  /*47c0*/  FFMA.FTZ R10, R199, UR10, -R10 ;  /* 0x0000000ac70a7c23 */ /* 0x000fe2000801080a */
[-C--:B------:R-:W-:Y:S01]  /*47d0*/  FMUL.FTZ R66, R66, R186.reuse ;  /* 0x000000ba42427220 */ /* 0x080fe20000410000 */
[C---:B------:R-:W-:Y:S01]  /*47e0*/  FSETP.NEU.FTZ.AND P2, PT, R6.reuse, -INF , PT ;  /* 0xff8000000600780b */ /* 0x040fe20003f5d000 */
[----:B------:R-:W-:Y:S01]  /*47f0*/  FMUL.FTZ R194, R6, UR10 ;  /* 0x0000000a06c27c20 */ /* 0x000fe20008410000 */
[----:B------:R-:W-:Y:S01]  /*4800*/  MUFU.EX2 R196, R196 ;  /* 0x000000c400c47308 */ /* 0x000fe20000000800 */
[-C--:B------:R-:W-:Y:S01]  /*4810*/  FMUL.FTZ R67, R67, R186.reuse ;  /* 0x000000ba43437220 */ /* 0x080fe20000410000 */
[-C--:B------:R-:W-:Y:S01]  /*4820*/  FMUL.FTZ R70, R70, R186.reuse ;  /* 0x000000ba46467220 */ /* 0x080fe20000410000 */
[-C--:B------:R-:W-:Y:S01]  /*4830*/  FMUL.FTZ R71, R71, R186.reuse ;  /* 0x000000ba47477220 */ /* 0x080fe20000410000 */
[----:B------:R-:W-:Y:S01]  /*4840*/  FSEL R194, R194, RZ, P2 ;  /* 0x000000ffc2c27208 */ /* 0x000fe20001000000 */
[-C--:B------:R-:W-:Y:S01]  /*4850*/  FMUL.FTZ R74, R74, R186.reuse ;  /* 0x000000ba4a4a7220 */ /* 0x080fe20000410000 */
[-C--:B------:R-:W-:Y:S01]  /*4860*/  FMUL.FTZ R75, R75, R186.reuse ;  /* 0x000000ba4b4b7220 */ /* 0x080fe20000410000 */
[----:B------:R-:W-:Y:S01]  /*4870*/  FMUL.FTZ R78, R78, R186 ;  /* 0x000000ba4e4e7220 */ /* 0x000fe20000410000 */
[----:B------:R-:W-:Y:S01]  /*4880*/  MUFU.EX2 R163, R163 ;  /* 0x000000a300a37308 */ /* 0x000fe20000000800 */
[--C-:B------:R-:W-:Y:S01]  /*4890*/  FFMA.FTZ R190, R153, UR10, -R194.reuse ;  /* 0x0000000a99be7c23 */ /* 0x100fe200080108c2 */
[----:B------:R-:W-:Y:S01]  /*48a0*/  FSEL R153, R6, RZ, P2 ;  /* 0x000000ff06997208 */ /* 0x000fe20001000000 */
[--C-:B------:R-:W-:Y:S01]  /*48b0*/  FFMA.FTZ R11, R11, UR10, -R194.reuse ;  /* 0x0000000a0b0b7c23 */ /* 0x100fe200080108c2 */
[--C-:B------:R-:W-:Y:S01]  /*48c0*/  FFMA.FTZ R156, R156, UR10, -R194.reuse ;  /* 0x0000000a9c9c7c23 */ /* 0x100fe200080108c2 */
[--C-:B------:R-:W-:Y:S01]  /*48d0*/  FFMA.FTZ R187, R157, UR10, -R194.reuse ;  /* 0x0000000a9dbb7c23 */ /* 0x100fe200080108c2 */
[----:B------:R-:W-:Y:S01]  /*48e0*/  FFMA.FTZ R160, R160, UR10, -R194 ;  /* 0x0000000aa0a07c23 */ /* 0x000fe200080108c2 */
[----:B------:R-:W-:Y:S01]  /*48f0*/  FADD.FTZ R153, -R153, R8 ;  /* 0x0000000899997221 */ /* 0x000fe20000010100 */
[----:B------:R-:W-:Y:S01]  /*4900*/  MUFU.EX2 R190, R190 ;  /* 0x000000be00be7308 */ /* 0x000fe20000000800 */
[--C-:B------:R-:W-:Y:S01]  /*4910*/  FFMA.FTZ R161, R161, UR10, -R194.reuse ;  /* 0x0000000aa1a17c23 */ /* 0x100fe200080108c2 */
[--C-:B------:R-:W-:Y:S01]  /*4920*/  FFMA.FTZ R191, R164, UR10, -R194.reuse ;  /* 0x0000000aa4bf7c23 */ /* 0x100fe200080108c2 */
[----:B------:R-:W-:Y:S01]  /*4930*/  FMUL.FTZ R8, R153, UR10 ;  /* 0x0000000a99087c20 */ /* 0x000fe20008410000 */
[--C-:B------:R-:W-:Y:S01]  /*4940*/  FFMA.FTZ R198, R165, UR10, -R194.reuse ;  /* 0x0000000aa5c67c23 */ /* 0x100fe200080108c2 */
[----:B------:R-:W-:Y:S01]  /*4950*/  FFMA.FTZ R153, R186, R4, R13 ;  /* 0x00000004ba997223 */ /* 0x000fe2000001000d */
[--C-:B------:R-:W-:Y:S01]  /*4960*/  FFMA.FTZ R165, R168, UR10, -R194.reuse ;  /* 0x0000000aa8a57c23 */ /* 0x100fe200080108c2 */
[--C-:B------:R-:W-:Y:S01]  /*4970*/  FFMA.FTZ R168, R169, UR10, -R194.reuse ;  /* 0x0000000aa9a87c23 */ /* 0x100fe200080108c2 */
[----:B------:R-:W-:Y:S01]  /*4980*/  MUFU.EX2 R11, R11 ;  /* 0x0000000b000b7308 */ /* 0x000fe20000000800 */
[--C-:B------:R-:W-:Y:S01]  /*4990*/  FFMA.FTZ R169, R176, UR10, -R194.reuse ;  /* 0x0000000ab0a97c23 */ /* 0x100fe200080108c2 */
[----:B------:R-:W-:Y:S01]  /*49a0*/  FADD.FTZ R176, R12, R153 ;  /* 0x000000990cb07221 */ /* 0x000fe20000010000 */
[--C-:B------:R-:W-:Y:S01]  /*49b0*/  FFMA.FTZ R9, R173, UR10, -R194.reuse ;  /* 0x0000000aad097c23 */ /* 0x100fe200080108c2 */
[--C-:B------:R-:W-:Y:S01]  /*49c0*/  FFMA.FTZ R173, R180, UR10, -R194.reuse ;  /* 0x0000000ab4ad7c23 */ /* 0x100fe200080108c2 */
[----:B------:R-:W-:Y:S01]  /*49d0*/  FFMA.FTZ R164, R172, UR10, -R194 ;  /* 0x0000000aaca47c23 */ /* 0x000fe200080108c2 */
[----:B------:R-:W-:Y:S01]  /*49e0*/  FADD.FTZ R153, R155, R176 ;  /* 0x000000b09b997221 */ /* 0x000fe20000010000 */
[--C-:B------:R-:W-:Y:S01]  /*49f0*/  FFMA.FTZ R181, R181, UR10, -R194.reuse ;  /* 0x0000000ab5b57c23 */ /* 0x100fe200080108c2 */
[----:B------:R-:W2:Y:S01]  /*4a00*/  MUFU.EX2 R8, R8 ;  /* 0x0000000800087308 */ /* 0x000ea20000000800 */
[--C-:B------:R-:W-:Y:S01]  /*4a10*/  FFMA.FTZ R172, R177, UR10, -R194.reuse ;  /* 0x0000000ab1ac7c23 */ /* 0x100fe200080108c2 */
[--C-:B------:R-:W-:Y:S01]  /*4a20*/  FFMA.FTZ R176, R185, UR10, -R194.reuse ;  /* 0x0000000ab9b07c23 */ /* 0x100fe200080108c2 */
[----:B------:R-:W-:Y:S01]  /*4a30*/  F2FP.F16.F32.PACK_AB R155, R14, R155 ;  /* 0x0000009b0e9b723e */ /* 0x000fe200000000ff */
[--C-:B------:R-:W-:Y:S01]  /*4a40*/  FFMA.FTZ R177, R188, UR10, -R194.reuse ;  /* 0x0000000abcb17c23 */ /* 0x100fe200080108c2 */
[--C-:B------:R-:W-:Y:S01]  /*4a50*/  FFMA.FTZ R193, R193, UR10, -R194.reuse ;  /* 0x0000000ac1c17c23 */ /* 0x100fe200080108c2 */
        /* <DEDUP_REMOVED lines=15> */
[----:B------:R-:W-:Y:S01]  /*4b50*/  FADD.FTZ R3, R190, R3 ;  /* 0x00000003be037221 */ /* 0x000fe20000010000 */
[-C--:B------:R-:W-:Y:S01]  /*4b60*/  FMUL.FTZ R29, R29, R8.reuse ;  /* 0x000000081d1d7220 */ /* 0x080fe20000410000 */
[-C--:B------:R-:W-:Y:S01]  /*4b70*/  FMUL.FTZ R32, R32, R8.reuse ;  /* 0x0000000820207220 */ /* 0x080fe20000410000 */
[----:B------:R-:W2:Y:S01]  /*4b80*/  MUFU.EX2 R160, R160 ;  /* 0x000000a000a07308 */ /* 0x000ea20000000800 */
[----:B---3--:R-:W-:Y:S01]  /*4b90*/  FADD.FTZ R180, R156, R3 ;  /* 0x000000039cb47221 */ /* 0x008fe20000010000 */
[----:B------:R-:W-:Y:S01]  /*4ba0*/  FFMA.FTZ R3, R184, UR10, -R194 ;  /* 0x0000000ab8037c23 */ /* 0x000fe200080108c2 */
        /* <DEDUP_REMOVED lines=11> */
[----:B------:R-:W-:Y:S01]  /*4c60*/  FADD.FTZ R153, R15, R180 ;  /* 0x000000b40f997221 */ /* 0x000fe20000010000 */
[-C--:B------:R-:W-:Y:S01]  /*4c70*/  FMUL.FTZ R49, R49, R8.reuse ;  /* 0x0000000831317220 */ /* 0x080fe20000410000 */
[----:B------:R-:W4:Y:S01]  /*4c80*/  MUFU.EX2 R191, R191 ;  /* 0x000000bf00bf7308 */ /* 0x000f220000000800 */
[----:B--2---:R-:W-:Y:S01]  /*4c90*/  FADD.FTZ R184, R160, R157 ;  /* 0x0000009da0b87221 */ /* 0x004fe20000010000 */
[----:B------:R-:W-:Y:S01]  /*4ca0*/  FADD.FTZ R180, R20, R153 ;  /* 0x0000009914b47221 */ /* 0x000fe20000010000 */
[-C--:B------:R-:W-:Y:S01]  /*4cb0*/  FMUL.FTZ R52, R52, R8.reuse ;  /* 0x0000000834347220 */ /* 0x080fe20000410000 */
[-C--:B------:R-:W-:Y:S01]  /*4cc0*/  FMUL.FTZ R53, R53, R8.reuse ;  /* 0x0000000835357220 */ /* 0x080fe20000410000 */
[-C--:B------:R-:W-:Y:S01]  /*4cd0*/  FMUL.FTZ R56, R56, R8.reuse ;  /* 0x0000000838387220 */ /* 0x080fe20000410000 */
[----:B------:R-:W-:Y:S01]  /*4ce0*/  FADD.FTZ R157, R159, R180 ;  /* 0x000000b49f9d7221 */ /* 0x000fe20000010000 */
[----:B------:R-:W-:Y:S01]  /*4cf0*/  F2FP.F16.F32.PACK_AB R159, R162, R159 ;  /* 0x0000009fa29f723e */ /* 0x000fe200000000ff */
        /* <DEDUP_REMOVED lines=10> */
[----:B------:R-:W-:Y:S01]  /*4da0*/  FFMA.FTZ R184, R154, UR10, -R194 ;  /* 0x0000000a9ab87c23 */ /* 0x000fe200080108c2 */
[----:B------:R-:W-:Y:S01]  /*4db0*/  FADD.FTZ R154, R162, R157 ;  /* 0x0000009da29a7221 */ /* 0x000fe20000010000 */
[-C--:B------:R-:W-:Y:S01]  /*4dc0*/  FMUL.FTZ R68, R68, R8.reuse ;  /* 0x0000000844447220 */ /* 0x080fe20000410000 */
[-C--:B------:R-:W-:Y:S01]  /*4dd0*/  FMUL.FTZ R69, R69, R8.reuse ;  /* 0x0000000845457220 */ /* 0x080fe20000410000 */
[----:B------:R-:W-:Y:S01]  /*4de0*/  FMUL.FTZ R72, R72, R8 ;  /* 0x0000000848487220 */ /* 0x000fe20000410000 */
[----:B------:R-:W-:Y:S01]  /*4df0*/  FADD.FTZ R185, R189, R154 ;  /* 0x0000009abdb97221 */ /* 0x000fe20000010000 */
[----:B------:R-:W4:Y:S01]  /*4e00*/  MUFU.EX2 R168, R168 ;  /* 0x000000a800a87308 */ /* 0x000f220000000800 */
[----:B------:R-:W-:Y:S01]  /*4e10*/  F2FP.F16.F32.PACK_AB R154, R187, R156 ;  /* 0x0000009cbb9a723e */ /* 0x000fe200000000ff */
[----:B------:R-:W-:Y:S01]  /*4e20*/  FMUL.FTZ R73, R73, R8 ;  /* 0x0000000849497220 */ /* 0x000fe20000410000 */
[----:B------:R-:W-:Y:S01]  /*4e30*/  F2FP.F16.F32.PACK_AB R156, R161, R160 ;  /* 0x000000a0a19c723e */ /* 0x000fe200000000ff */
[-C--:B------:R-:W-:Y:S01]  /*4e40*/  FMUL.FTZ R76, R76, R8.reuse ;  /* 0x000000084c4c7220 */ /* 0x080fe20000410000 */
[----:B--2---:R-:W-:Y:S01]  /*4e50*/  F2FP.F16.F32.PACK_AB R158, R198, R191 ;  /* 0x000000bfc69e723e */ /* 0x004fe200000000ff */
[-C--:B------:R-:W-:Y:S01]  /*4e60*/  FMUL.FTZ R77, R77, R8.reuse ;  /* 0x000000084d4d7220 */ /* 0x080fe20000410000 */
[----:B------:R-:W-:Y:S01]  /*4e70*/  F2FP.F16.F32.PACK_AB R161, R196, R189 ;  /* 0x000000bdc4a1723e */ /* 0x000fe200000000ff */
        /* <DEDUP_REMOVED lines=17> */
[--C-:B-----5:R-:W-:Y:S01]  /*4f90*/  FFMA.FTZ R181, R152, UR10, -R194.reuse ;  /* 0x0000000a98b57c23 */ /* 0x120fe200080108c2 */
[----:B------:R-:W-:Y:S01]  /*4fa0*/  FADD.FTZ R152, R198, R153 ;  /* 0x00000099c6987221 */ /* 0x000fe20000010000 */
[----:B------:R-:W-:Y:S01]  /*4fb0*/  F2FP.F16.F32.PACK_AB R153, R12, R13 ;  /* 0x0000000d0c99723e */ /* 0x000fe200000000ff */
[----:B------:R-:W-:Y:S01]  /*4fc0*/  FFMA.FTZ R194, R197, UR10, -R194 ;  /* 0x0000000ac5c27c23 */ /* 0x000fe200080108c2 */
[-C--:B------:R-:W-:Y:S01]  /*4fd0*/  FMUL.FTZ R108, R108, R8.reuse ;  /* 0x000000086c6c7220 */ /* 0x080fe20000410000 */
[----:B---3--:R-:W-:Y:S01]  /*4fe0*/  FADD.FTZ R157, R165, R152 ;  /* 0x00000098a59d7221 */ /* 0x008fe20000010000 */
[----:B------:R-:W-:Y:S01]  /*4ff0*/  FADD.FTZ R152, R196, R185 ;  /* 0x000000b9c4987221 */ /* 0x000fe20000010000 */
[----:B------:R-:W3:Y:S01]  /*5000*/  MUFU.EX2 R192, R192 ;  /* 0x000000c000c07308 */ /* 0x000ee20000000800 */
[-C--:B------:R-:W-:Y:S01]  /*5010*/  FMUL.FTZ R109, R109, R8.reuse ;  /* 0x000000086d6d7220 */ /* 0x080fe20000410000 */
[----:B----4-:R-:W-:Y:S01]  /*5020*/  FADD.FTZ R157, R168, R157 ;  /* 0x0000009da89d7221 */ /* 0x010fe20000010000 */
[----:B------:R-:W-:Y:S01]  /*5030*/  FADD.FTZ R13, R163, R152 ;  /* 0x00000098a30d7221 */ /* 0x000fe20000010000 */
[----:B------:R-:W-:Y:S01]  /*5040*/  F2FP.F16.F32.PACK_AB R152, R190, R11 ;  /* 0x0000000bbe98723e */ /* 0x000fe200000000ff */
[----:B------:R-:W-:Y:S01]  /*5050*/  FMUL.FTZ R112, R112, R8 ;  /* 0x0000000870707220 */ /* 0x000fe20000410000 */
[----:B--2---:R-:W-:Y:S01]  /*5060*/  FADD.FTZ R14, R164, R157 ;  /* 0x0000009da40e7221 */ /* 0x004fe20000010000 */
[----:B------:R-:W-:Y:S01]  /*5070*/  F2FP.F16.F32.PACK_AB R157, R20, R15 ;  /* 0x0000000f149d723e */ /* 0x000fe200000000ff */
[----:B------:R-:W2:Y:S01]  /*5080*/  MUFU.EX2 R169, R169 ;  /* 0x000000a900a97308 */ /* 0x000ea20000000800 */
[C---:B0-----:R-:W-:Y:S01]  /*5090*/  F2FP.F16.F32.PACK_AB R162, R9.reuse, R164 ;  /* 0x000000a409a2723e */ /* 0x041fe200000000ff */
[----:B------:R-:W-:Y:S01]  /*50a0*/  FADD.FTZ R14, R9, R14 ;  /* 0x0000000e090e7221 */ /* 0x000fe20000010000 */
        /* <DEDUP_REMOVED lines=25> */
[----:B------:R-:W-:Y:S01]  /*5240*/  FMUL.FTZ R149, R149, R8 ;  /* 0x0000000895957220 */ /* 0x000fe20000410000 */
        /* <DEDUP_REMOVED lines=21> */
[----:B------:R-:W-:Y:S01]  /*53a0*/  F2FP.F16.F32.PACK_AB R160, R168, R165 ;  /* 0x000000a5a8a0723e */ /* 0x000fe200000000ff */
[----:B------:R-:W-:Y:S01]  /*53b0*/  FMUL.FTZ R126, R126, R186 ;  /* 0x000000ba7e7e7220 */ /* 0x000fe20000410000 */
[----:B------:R-:W-:Y:S01]  /*53c0*/  F2FP.F16.F32.PACK_AB R165, R179, R166 ;  /* 0x000000a6b3a5723e */ /* 0x000fe200000000ff */
[-C--:B------:R-:W-:Y:S01]  /*53d0*/  FMUL.FTZ R127, R127, R186.reuse ;  /* 0x000000ba7f7f7220 */ /* 0x080fe20000410000 */
[----:B------:R-:W-:Y:S01]  /*53e0*/  F2FP.F16.F32.PACK_AB R166, R4, R173 ;  /* 0x000000ad04a6723e */ /* 0x000fe200000000ff */
[-C--:B------:R-:W-:Y:S01]  /*53f0*/  FMUL.FTZ R130, R130, R186.reuse ;  /* 0x000000ba82827220 */ /* 0x080fe20000410000 */
[----:B------:R-:W0:Y:S01]  /*5400*/  MUFU.EX2 R3, R3 ;  /* 0x0000000300037308 */ /* 0x000e220000000800 */
[----:B---3--:R-:W-:Y:S01]  /*5410*/  FADD.FTZ R15, R167, R20 ;  /* 0x00000014a70f7221 */ /* 0x008fe20000010000 */
[----:B------:R-:W-:Y:S01]  /*5420*/  FADD.FTZ R20, R4, R13 ;  /* 0x0000000d04147221 */ /* 0x000fe20000010000 */
        /* <DEDUP_REMOVED lines=15> */
[----:B------:R-:W-:-:S06]  /*5520*/  FMUL.FTZ R151, R151, R186 ;  /* 0x000000ba97977220 */ /* 0x000fcc0000410000 */
[----:B------:R-:W0:Y:S01]  /*5530*/  MUFU.EX2 R176, R176 ;  /* 0x000000b000b07308 */ /* 0x000e220000000800 */
[----:B---3--:R-:W-:-:S07]  /*5540*/  FADD.FTZ R20, R170, R15 ;  /* 0x0000000faa147221 */ /* 0x008fce0000010000 */
[----:B------:R-:W3:Y:S01]  /*5550*/  MUFU.EX2 R171, R171 ;  /* 0x000000ab00ab7308 */ /* 0x000ee20000000800 */
[C---:B--2---:R-:W-:Y:S01]  /*5560*/  FADD.FTZ R20, R183.reuse, R20 ;  /* 0x00000014b7147221 */ /* 0x044fe20000010000 */
[----:B------:R-:W-:-:S06]  /*5570*/  F2FP.F16.F32.PACK_AB R169, R183, R170 ;  /* 0x000000aab7a9723e */ /* 0x000fcc00000000ff */
[----:B------:R-:W2:Y:S01]  /*5580*/  MUFU.EX2 R177, R177 ;  /* 0x000000b100b17308 */ /* 0x000ea20000000800 */
[----:B0-----:R-:W-:-:S07]  /*5590*/  FADD.FTZ R168, R176, R9 ;  /* 0x00000009b0a87221 */ /* 0x001fce0000010000 */
[----:B------:R-:W0:Y:S01]  /*55a0*/  MUFU.EX2 R178, R178 ;  /* 0x000000b200b27308 */ /* 0x000e220000000800 */
[----:B---3--:R-:W-:-:S07]  /*55b0*/  FADD.FTZ R15, R171, R20 ;  /* 0x00000014ab0f7221 */ /* 0x008fce0000010000 */
[----:B------:R-:W3:Y:S01]  /*55c0*/  MUFU.EX2 R12, R181 ;  /* 0x000000b5000c7308 */ /* 0x000ee20000000800 */
[----:B--2---:R-:W-:Y:S01]  /*55d0*/  FADD.FTZ R13, R177, R168 ;  /* 0x000000a8b10d7221 */ /* 0x004fe20000010000 */
[----:B------:R-:W-:-:S06]  /*55e0*/  F2FP.F16.F32.PACK_AB R168, R176, R3 ;  /* 0x00000003b0a8723e */ /* 0x000fcc00000000ff */
[----:B------:R-:W2:Y:S01]  /*55f0*/  MUFU.EX2 R21, R21 ;  /* 0x0000001500157308 */ /* 0x000ea20000000800 */
[C---:B0-----:R-:W-:Y:S01]  /*5600*/  FADD.FTZ R20, R178.reuse, R15 ;  /* 0x0000000fb2147221 */ /* 0x041fe20000010000 */
[----:B------:R-:W-:-:S06]  /*5610*/  F2FP.F16.F32.PACK_AB R171, R178, R171 ;  /* 0x000000abb2ab723e */ /* 0x000fcc00000000ff */
[----:B------:R-:W0:Y:S01]  /*5620*/  MUFU.EX2 R11, R184 ;  /* 0x000000b8000b7308 */ /* 0x000e220000000800 */
[C---:B---3--:R-:W-:Y:S01]  /*5630*/  FADD.FTZ R4, R12.reuse, R13 ;  /* 0x0000000d0c047221 */ /* 0x048fe20000010000 */
[----:B------:R-:W-:-:S06]  /*5640*/  F2FP.F16.F32.PACK_AB R170, R12, R177 ;  /* 0x000000b10caa723e */ /* 0x000fcc00000000ff */
        /* <DEDUP_REMOVED lines=13> */
[----:B---3--:R-:W-:-:S04]  /*5720*/  FADD.FTZ R12, R180, R3 ;  /* 0x00000003b40c7221 */ /* 0x008fc80000010000 */
[C---:B--2---:R-:W-:Y:S01]  /*5730*/  FADD.FTZ R3, R9.reuse, R12 ;  /* 0x0000000c09037221 */ /* 0x044fe20000010000 */
[----:B------:R-:W-:Y:S01]  /*5740*/  F2FP.F16.F32.PACK_AB R174, R9, R180 ;  /* 0x000000b409ae723e */ /* 0x000fe200000000ff */
[C---:B0-----:R-:W-:Y:S01]  /*5750*/  FADD.FTZ R4, R10.reuse, R11 ;  /* 0x0000000b0a047221 */ /* 0x041fe20000010000 */
[----:B------:R-:W-:Y:S01]  /*5760*/  F2FP.F16.F32.PACK_AB R175, R10, R175 ;  /* 0x000000af0aaf723e */ /* 0x000fe200000000ff */
[----:B------:R-:W-:Y:S06]  /*5770*/  @!P0 BRA `(.L_x_13523) ;  /* 0x0000000000048947 */ /* 0x000fec0003800000 */
[----:B------:R-:W-:Y:S01]  /*5780*/  BPT.TRAP 0x1 ;  /* 0x000000040000795c */ /* 0x000fe20000300000 */
.L_x_13523:
[----:B------:R0:W2:Y:S01]  /*5790*/  SYNCS.PHASECHK.TRANS64.TRYWAIT P1, [UR26+0x22850], R7 ;  /* 0x02285007ff0075a7 */ /* 0x0000a2000802015a */
[----:B------:R-:W-:Y:S05]  /*57a0*/  @!P0 BRA `(.L_x_13524) ;  /* 0x0000000000048947 */ /* 0x000fea0003800000 */
[----:B------:R-:W-:Y:S01]  /*57b0*/  BPT.TRAP 0x1 ;  /* 0x000000040000795c */ /* 0x000fe20000300000 */
.L_x_13524:
[----:B------:R-:W-:Y:S01]  /*57c0*/  VIADD R8, R200, 0x8 ;  /* 0x00000008c8087836 */ /* 0x000fe20000000000 */
[----:B--2---:R-:W-:Y:S06]  /*57d0*/  @P1 BRA `(.L_x_13525) ;  /* 0x0000000000081947 */ /* 0x004fec0003800000 */
[----:B------:R-:W2:Y:S02]  /*57e0*/  SYNCS.PHASECHK.TRANS64.TRYWAIT P1, [UR26+0x22850], R7 ;  /* 0x02285007ff0075a7 */ /* 0x000ea4000802015a */
[----:B--2---:R-:W-:Y:S05]  /*57f0*/  @!P1 BRA `(.L_x_13526) ;  /* 0x0000009400049947 */ /* 0x004fea0003800000 */
.L_x_13525:
        /* <DEDUP_REMOVED lines=39> */
.L_x_13527:
[----:B------:R-:W-:Y:S01]  /*5a70*/  UISETP.GT.AND UP0, UPT, UR23, UR22, UPT ;  /* 0x000000161700728c */ /* 0x000fe2000bf04270 */
[----:B------:R-:W-:Y:S01]  /*5a80*/  IMAD.MOV.U32 R9, RZ, RZ, R5 ;  /* 0x000000ffff097224 */ /* 0x000fe200078e0005 */
[----:B------:R-:W-:Y:S01]  /*5a90*/  UIADD3 UR26, UR26, 0x22860, URZ ;  /* 0x000228601a1a7890 */ /* 0x000fe2000fffe03f */
[----:B------:R-:W-:Y:S01]  /*5aa0*/  IMAD.MOV.U32 R8, RZ, RZ, R6 ;  /* 0x000000ffff087224 */ /* 0x000fe200078e0006 */
[----:B------:R-:W-:Y:S02]  /*5ab0*/  UIADD3 UR23, UR23, -0x1, URZ ;  /* 0xffffffff17177890 */ /* 0x000fe4000fffe03f */
[----:B------:R-:W-:Y:S01]  /*5ac0*/  PLOP3.LUT P1, PT, PT, PT, UP0, 0x80, 0x0 ;  /* 0x000000000000781c */ /* 0x000fe20003f2f008 */
[----:B------:R-:W-:-:S09]  /*5ad0*/  UPRMT UR26, UR25, 0x654, UR26 ;  /* 0x00000654191a7896 */ /* 0x000fd2000800001a */
[----:B------:R-:W-:Y:S03]  /*5ae0*/  SYNCS.ARRIVE.TRANS64.RED.A1T0 RZ, [UR26], RZ ;  /* 0x000000ffffff79a7 */ /* 0x000fe6000810041a */
[----:B------:R-:W-:Y:S05]  /*5af0*/  @P1 BRA `(.L_x_13528) ;  /* 0xffffffd800d81947 */ /* 0x000fea000383ffff */
.L_x_13517:
[----:B------:R-:W-:-:S13]  /*5b00*/  ISETP.LE.AND P1, PT, RZ, UR23, PT ;  /* 0x00000017ff007c0c */ /* 0x000fda000bf23270 */
[----:B------:R-:W-:Y:S05]  /*5b10*/  @!P1 BRA `(.L_x_13529) ;  /* 0x0000001c00509947 */ /* 0x000fea0003800000 */
[----:B------:R-:W-:Y:S01]  /*5b20*/  IMAD.MOV.U32 R202, RZ, RZ, R5 ;  /* 0x000000ffffca7224 */ /* 0x000fe200078e0005 */
[----:B------:R-:W-:Y:S01]  /*5b30*/  ULDC UR22, c[0x0][0x988] ;  /* 0x0002620000167ab9 */ /* 0x000fe20000000800 */
[----:B---3--:R-:W-:-:S07]  /*5b40*/  IMAD.MOV.U32 R9, RZ, RZ, R6 ;  /* 0x000000ffff097224 */ /* 0x008fce00078e0006 */
.L_x_13540:
[----:B------:R-:W-:-:S04]  /*5b50*/  UIADD3 UR36, UR36, 0x1, URZ ;  /* 0x0000000124247890 */ /* 0x000fc8000fffe03f */
[----:B------:R-:W-:-:S04]  /*5b60*/  UISETP.NE.AND UP0, UPT, UR36, 0x2, UPT ;  /* 0x000000022400788c */ /* 0x000fc8000bf05270 */
[----:B------:R-:W-:Y:S02]  /*5b70*/  USEL UR6, URZ, 0x1, UP0 ;  /* 0x000000013f067887 */ /* 0x000fe40008000000 */
[----:B------:R-:W-:Y:S02]  /*5b80*/  USEL UR36, UR36, URZ, UP0 ;  /* 0x0000003f24247287 */ /* 0x000fe40008000000 */
[----:B------:R-:W-:Y:S01]  /*5b90*/  ULOP3.LUT UR37, UR37, UR6, URZ, 0x3c, !UPT ;  /* 0x0000000625257292 */ /* 0x000fe2000f8e3c3f */
[----:B-1----:R-:W-:Y:S11]  /*5ba0*/  @!P0 BRA `(.L_x_13530) ;  /* 0x0000000000048947 */ /* 0x002ff60003800000 */
[----:B------:R-:W-:Y:S01]  /*5bb0*/  BPT.TRAP 0x1 ;  /* 0x000000040000795c */ /* 0x000fe20000300000 */
.L_x_13530:
        /* <DEDUP_REMOVED lines=9> */
.L_x_13531:
[----:B--2---:R-:W-:Y:S05]  /*5c50*/  @P1 BRA `(.L_x_13532) ;  /* 0x0000000000081947 */ /* 0x004fea0003800000 */
[----:B------:R-:W2:Y:S02]  /*5c60*/  SYNCS.PHASECHK.TRANS64.TRYWAIT P1, [UR25+0x22830], R7 ;  /* 0x02283007ff0075a7 */ /* 0x000ea40008020159 */
[----:B--2---:R-:W-:Y:S05]  /*5c70*/  @!P1 BRA `(.L_x_13533) ;  /* 0x0000008c00fc9947 */ /* 0x004fea0003800000 */
.L_x_13532:
[----:B------:R-:W-:Y:S01]  /*5c80*/  UIMAD UR6, UR36, 0x300, UR20 ;  /* 0x00000300240678a4 */ /* 0x000fe2000f8e0214 */
[----:B------:R-:W-:Y:S01]  /*5c90*/  WARPGROUP.ARRIVE ;  /* 0x00000000000079c5 */ /* 0x000fe20000000000 */
[----:B------:R-:W-:Y:S01]  /*5ca0*/  UMOV UR7, 0x40000040 ;  /* 0x4000004000077882 */ /* 0x000fe20000000000 */
[----:B------:R-:W-:Y:S01]  /*5cb0*/  UMOV UR11, 0x40000040 ;  /* 0x40000040000b7882 */ /* 0x000fe20000000000 */
[----:B------:R-:W-:-:S03]  /*5cc0*/  UIADD3 UR10, UR6, 0x2, URZ ;  /* 0x00000002060a7890 */ /* 0x000fc6000fffe03f */
[----:B-1----:R-:W1:Y:S01]  /*5cd0*/  S2R R0, SR_TID.X ;  /* 0x0000000000007919 */ /* 0x002e620000002100 */
        /* <DEDUP_REMOVED lines=20> */
.L_x_13534:
[----:B------:R-:W-:Y:S01]  /*5e20*/  FMNMX.FTZ R6, R152, R9, !PT ;  /* 0x0000000998067209 */ /* 0x000fe20007810000 */
[----:B------:R-:W-:Y:S01]  /*5e30*/  UMOV UR10, UR22 ;  /* 0x00000016000a7c82 */ /* 0x000fe20008000000 */
[----:B------:R-:W-:Y:S01]  /*5e40*/  FMNMX.FTZ R10, R154, R202, !PT ;  /* 0x000000ca9a0a7209 */ /* 0x000fe20007810000 */
[----:B------:R-:W-:Y:S01]  /*5e50*/  UIADD3 UR6, UR25, 0x22840, URZ ;  /* 0x0002284019067890 */ /* 0x000fe2000fffe03f */
[----:B------:R-:W-:-:S03]  /*5e60*/  FMNMX.FTZ R5, R153, R6, !PT ;  /* 0x0000000699057209 */ /* 0x000fc60007810000 */
[----:B------:R-:W-:Y:S01]  /*5e70*/  UPRMT UR6, UR24, 0x654, UR6 ;  /* 0x0000065418067896 */ /* 0x000fe20008000006 */
[----:B------:R-:W-:-:S04]  /*5e80*/  FMNMX.FTZ R6, R156, R5, !PT ;  /* 0x000000059c067209 */ /* 0x000fc80007810000 */
[----:B------:R-:W-:-:S04]  /*5e90*/  FMNMX.FTZ R5, R157, R6, !PT ;  /* 0x000000069d057209 */ /* 0x000fc80007810000 */
[----:B------:R-:W-:Y:S01]  /*5ea0*/  FMNMX.FTZ R6, R160, R5, !PT ;  /* 0x00000005a0067209 */ /* 0x000fe20007810000 */
[----:B------:R-:W-:Y:S03]  /*5eb0*/  SYNCS.ARRIVE.TRANS64.RED.A1T0 RZ, [UR6], RZ ;  /* 0x000000ffffff79a7 */ /* 0x000fe60008100406 */
        /* <DEDUP_REMOVED lines=45> */
[----:B------:R-:W2:Y:S01]  /*6190*/  MUFU.EX2 R8, R8 ;  /* 0x0000000800087308 */ /* 0x000ea20000000800 */
[--C-:B------:R-:W-:Y:S01]  /*61a0*/  FFMA.FTZ R153, R156, UR10, -R203.reuse ;  /* 0x0000000a9c997c23 */ /* 0x100fe200080108cb */
[----:B------:R-:W-:Y:S01]  /*61b0*/  FMNMX.FTZ R5, R179, R10, !PT ;  /* 0x0000000ab3057209 */ /* 0x000fe20007810000 */
[--C-:B------:R-:W-:Y:S01]  /*61c0*/  FFMA.FTZ R21, R161, UR10, -R203.reuse ;  /* 0x0000000aa1157c23 */ /* 0x100fe200080108cb */
[--C-:B------:R-:W-:Y:S01]  /*61d0*/  FFMA.FTZ R161, R169, UR10, -R203.reuse ;  /* 0x0000000aa9a17c23 */ /* 0x100fe200080108cb */
[--C-:B------:R-:W-:Y:S01]  /*61e0*/  FFMA.FTZ R169, R185, UR10, -R203.reuse ;  /* 0x0000000ab9a97c23 */ /* 0x100fe200080108cb */
[----:B------:R-:W-:Y:S01]  /*61f0*/  FMNMX.FTZ R10, R182, R5, !PT ;  /* 0x00000005b60a7209 */ /* 0x000fe20007810000 */
[--C-:B------:R-:W-:Y:S01]  /*6200*/  FFMA.FTZ R156, R160, UR10, -R203.reuse ;  /* 0x0000000aa09c7c23 */ /* 0x100fe200080108cb */
[----:B------:R-:W3:Y:S01]  /*6210*/  MUFU.EX2 R15, R15 ;  /* 0x0000000f000f7308 */ /* 0x000ee20000000800 */
[--C-:B------:R-:W-:Y:S01]  /*6220*/  FFMA.FTZ R160, R168, UR10, -R203.reuse ;  /* 0x0000000aa8a07c23 */ /* 0x100fe200080108cb */
[----:B------:R-:W-:Y:S01]  /*6230*/  FMNMX.FTZ R5, R183, R10, !PT ;  /* 0x0000000ab7057209 */ /* 0x000fe20007810000 */
[--C-:B------:R-:W-:Y:S01]  /*6240*/  FFMA.FTZ R168, R184, UR10, -R203.reuse ;  /* 0x0000000ab8a87c23 */ /* 0x100fe200080108cb */
[--C-:B------:R-:W-:Y:S01]  /*6250*/  FFMA.FTZ R20, R165, UR10, -R203.reuse ;  /* 0x0000000aa5147c23 */ /* 0x100fe200080108cb */
[--C-:B------:R-:W-:Y:S01]  /*6260*/  FFMA.FTZ R165, R173, UR10, -R203.reuse ;  /* 0x0000000aada57c23 */ /* 0x100fe200080108cb */
[----:B------:R-:W-:Y:S01]  /*6270*/  FMNMX.FTZ R10, R186, R5, !PT ;  /* 0x00000005ba0a7209 */ /* 0x000fe20007810000 */
[--C-:B------:R-:W-:Y:S01]  /*6280*/  FFMA.FTZ R173, R189, UR10, -R203.reuse ;  /* 0x0000000abdad7c23 */ /* 0x100fe200080108cb */
[----:B------:R-:W4:Y:S01]  /*6290*/  MUFU.EX2 R152, R152 ;  /* 0x0000009800987308 */ /* 0x000f220000000800 */
[--C-:B------:R-:W-:Y:S01]  /*62a0*/  FFMA.FTZ R12, R172, UR10, -R203.reuse ;  /* 0x0000000aac0c7c23 */ /* 0x100fe200080108cb */
[----:B------:R-:W-:Y:S01]  /*62b0*/  FMNMX.FTZ R5, R187, R10, !PT ;  /* 0x0000000abb057209 */ /* 0x000fe20007810000 */
[--C-:B------:R-:W-:Y:S01]  /*62c0*/  FFMA.FTZ R201, R177, UR10, -R203.reuse ;  /* 0x0000000ab1c97c23 */ /* 0x100fe200080108cb */
[--C-:B------:R-:W-:Y:S01]  /*62d0*/  FFMA.FTZ R172, R192, UR10, -R203.reuse ;  /* 0x0000000ac0ac7c23 */ /* 0x100fe200080108cb */
[--C-:B------:R-:W-:Y:S01]  /*62e0*/  FFMA.FTZ R177, R193, UR10, -R203.reuse ;  /* 0x0000000ac1b17c23 */ /* 0x100fe200080108cb */
[----:B------:R-:W-:Y:S01]  /*62f0*/  FMNMX.FTZ R10, R190, R5, !PT ;  /* 0x00000005be0a7209 */ /* 0x000fe20007810000 */
[--C-:B------:R-:W-:Y:S01]  /*6300*/  FFMA.FTZ R196, R196, UR10, -R203.reuse ;  /* 0x0000000ac4c47c23 */ /* 0x100fe200080108cb */
[----:B------:R-:W5:Y:S01]  /*6310*/  MUFU.EX2 R153, R153 ;  /* 0x0000009900997308 */ /* 0x000f620000000800 */
[----:B--2---:R-:W-:Y:S01]  /*6320*/  FMUL.FTZ R24, R24, R8 ;  /* 0x0000000818187220 */ /* 0x004fe20000410000 */
[----:B------:R-:W-:Y:S01]  /*6330*/  FMNMX.FTZ R5, R191, R10, !PT ;  /* 0x0000000abf057209 */ /* 0x000fe20007810000 */
[-C--:B------:R-:W-:Y:S01]  /*6340*/  FMUL.FTZ R25, R25, R8.reuse ;  /* 0x0000000819197220 */ /* 0x080fe20000410000 */
[-C--:B------:R-:W-:Y:S01]  /*6350*/  FMUL.FTZ R28, R28, R8.reuse ;  /* 0x000000081c1c7220 */ /* 0x080fe20000410000 */
[-C--:B------:R-:W-:Y:S01]  /*6360*/  FMUL.FTZ R29, R29, R8.reuse ;  /* 0x000000081d1d7220 */ /* 0x080fe20000410000 */
[----:B------:R-:W-:Y:S01]  /*6370*/  FMNMX.FTZ R10, R194, R5, !PT ;  /* 0x00000005c20a7209 */ /* 0x000fe20007810000 */
[-C--:B------:R-:W-:Y:S01]  /*6380*/  FMUL.FTZ R32, R32, R8.reuse ;  /* 0x0000000820207220 */ /* 0x080fe20000410000 */
[----:B------:R-:W2:Y:S01]  /*6390*/  MUFU.EX2 R200, R200 ;  /* 0x000000c800c87308 */ /* 0x000ea20000000800 */
[----:B------:R-:W-:Y:S01]  /*63a0*/  FMUL.FTZ R33, R33, R8 ;  /* 0x0000000821217220 */ /* 0x000fe20000410000 */
[----:B------:R-:W-:Y:S01]  /*63b0*/  FMNMX.FTZ R5, R195, R10, !PT ;  /* 0x0000000ac3057209 */ /* 0x000fe20007810000 */
[-C--:B------:R-:W-:Y:S01]  /*63c0*/  FMUL.FTZ R36, R36, R8.reuse ;  /* 0x0000000824247220 */ /* 0x080fe20000410000 */
[-C--:B------:R-:W-:Y:S01]  /*63d0*/  FMUL.FTZ R37, R37, R8.reuse ;  /* 0x0000000825257220 */ /* 0x080fe20000410000 */
[-C--:B------:R-:W-:Y:S01]  /*63e0*/  FMUL.FTZ R40, R40, R8.reuse ;  /* 0x0000000828287220 */ /* 0x080fe20000410000 */
[----:B------:R-:W-:Y:S01]  /*63f0*/  FMNMX.FTZ R10, R198, R5, !PT ;  /* 0x00000005c60a7209 */ /* 0x000fe20007810000 */
[-C--:B------:R-:W-:Y:S01]  /*6400*/  FMUL.FTZ R41, R41, R8.reuse ;  /* 0x0000000829297220 */ /* 0x080fe20000410000 */
[----:B------:R-:W0:Y:S01]  /*6410*/  MUFU.EX2 R156, R156 ;  /* 0x0000009c009c7308 */ /* 0x000e220000000800 */
[----:B------:R-:W-:Y:S01]  /*6420*/  FMUL.FTZ R44, R44, R8 ;  /* 0x000000082c2c7220 */ /* 0x000fe20000410000 */
[----:B------:R-:W-:Y:S01]  /*6430*/  FMNMX.FTZ R10, R199, R10, !PT ;  /* 0x0000000ac70a7209 */ /* 0x000fe20007810000 */
        /* <DEDUP_REMOVED lines=30> */
[--C-:B------:R-:W-:Y:S01]  /*6620*/  FFMA.FTZ R10, R188, UR10, -R203.reuse ;  /* 0x0000000abc0a7c23 */ /* 0x100fe200080108cb */
[-C--:B------:R-:W-:Y:S01]  /*6630*/  FMUL.FTZ R93, R93, R8.reuse ;  /* 0x000000085d5d7220 */ /* 0x080fe20000410000 */
[-C--:B------:R-:W-:Y:S01]  /*6640*/  FMUL.FTZ R96, R96, R8.reuse ;  /* 0x0000000860607220 */ /* 0x080fe20000410000 */
[----:B------:R-:W1:Y:S01]  /*6650*/  SHFL.BFLY PT, R176, R9, 0x1, 0x1f ;  /* 0x0c201f0009b07f89 */ /* 0x000e6200000e0000 */
        /* <DEDUP_REMOVED lines=23> */
[----:B-1----:R-:W-:Y:S01]  /*67d0*/  FMNMX.FTZ R5, R9, R176, !PT ;  /* 0x000000b009057209 */ /* 0x002fe20007810000 */
[----:B------:R-:W-:Y:S01]  /*67e0*/  FFMA.FTZ R176, R197, UR10, -R203 ;  /* 0x0000000ac5b07c23 */ /* 0x000fe200080108cb */
        /* <DEDUP_REMOVED lines=22> */
[----:B------:R-:W-:Y:S01]  /*6950*/  FFMA.FTZ R175, R179, UR10, -R157 ;  /* 0x0000000ab3af7c23 */ /* 0x000fe2000801089d */
[----:B---3--:R-:W-:Y:S01]  /*6960*/  FFMA.FTZ R179, R8, R3, R15 ;  /* 0x0000000308b37223 */ /* 0x008fe2000001000f */
[--C-:B------:R-:W-:Y:S01]  /*6970*/  FFMA.FTZ R162, R166, UR10, -R157.reuse ;  /* 0x0000000aa6a27c23 */ /* 0x100fe2000801089d */
[----:B------:R-:W-:Y:S01]  /*6980*/  FFMA.FTZ R166, R170, UR10, -R157 ;  /* 0x0000000aaaa67c23 */ /* 0x000fe2000801089d */
[----:B------:R-:W1:Y:S01]  /*6990*/  MUFU.EX2 R180, R180 ;  /* 0x000000b400b47308 */ /* 0x000e620000000800 */
[----:B----4-:R-:W-:Y:S01]  /*69a0*/  FADD.FTZ R154, R152, R179 ;  /* 0x000000b3989a7221 */ /* 0x010fe20000010000 */
[--C-:B------:R-:W-:Y:S01]  /*69b0*/  FFMA.FTZ R3, R182, UR10, -R157.reuse ;  /* 0x0000000ab6037c23 */ /* 0x100fe2000801089d */
[--C-:B------:R-:W-:Y:S01]  /*69c0*/  FFMA.FTZ R170, R174, UR10, -R157.reuse ;  /* 0x0000000aaeaa7c23 */ /* 0x100fe2000801089d */
[--C-:B------:R-:W-:Y:S01]  /*69d0*/  FFMA.FTZ R174, R178, UR10, -R157.reuse ;  /* 0x0000000ab2ae7c23 */ /* 0x100fe2000801089d */
[----:B-----5:R-:W-:Y:S01]  /*69e0*/  FADD.FTZ R189, R153, R154 ;  /* 0x0000009a99bd7221 */ /* 0x020fe20000010000 */
[--C-:B------:R-:W-:Y:S01]  /*69f0*/  FFMA.FTZ R178, R186, UR10, -R157.reuse ;  /* 0x0000000abab27c23 */ /* 0x100fe2000801089d */
[----:B------:R-:W-:Y:S01]  /*6a00*/  FFMA.FTZ R190, R190, UR10, -R157 ;  /* 0x0000000abebe7c23 */ /* 0x000fe2000801089d */
[----:B------:R-:W3:Y:S01]  /*6a10*/  MUFU.EX2 R155, R155 ;  /* 0x0000009b009b7308 */ /* 0x000ee20000000800 */
[----:B--2---:R-:W-:Y:S01]  /*6a20*/  FADD.FTZ R189, R200, R189 ;  /* 0x000000bdc8bd7221 */ /* 0x004fe20000010000 */
[--C-:B------:R-:W-:Y:S01]  /*6a30*/  FFMA.FTZ R191, R191, UR10, -R157.reuse ;  /* 0x0000000abfbf7c23 */ /* 0x100fe2000801089d */
[--C-:B------:R-:W-:Y:S01]  /*6a40*/  FFMA.FTZ R194, R194, UR10, -R157.reuse ;  /* 0x0000000ac2c27c23 */ /* 0x100fe2000801089d */
[----:B------:R-:W-:Y:S01]  /*6a50*/  FFMA.FTZ R195, R195, UR10, -R157 ;  /* 0x0000000ac3c37c23 */ /* 0x000fe2000801089d */
[----:B0-----:R-:W-:Y:S01]  /*6a60*/  FADD.FTZ R182, R156, R189 ;  /* 0x000000bd9cb67221 */ /* 0x001fe20000010000 */
[--C-:B------:R-:W-:Y:S01]  /*6a70*/  FFMA.FTZ R198, R198, UR10, -R157.reuse ;  /* 0x0000000ac6c67c23 */ /* 0x100fe2000801089d */
[--C-:B------:R-:W-:Y:S01]  /*6a80*/  FFMA.FTZ R199, R199, UR10, -R157.reuse ;  /* 0x0000000ac7c77c23 */ /* 0x100fe2000801089d */
[----:B------:R-:W0:Y:S01]  /*6a90*/  MUFU.EX2 R158, R158 ;  /* 0x0000009e009e7308 */ /* 0x000e220000000800 */
[----:B-1----:R-:W-:Y:S01]  /*6aa0*/  FFMA.FTZ R4, R181, R4, R180 ;  /* 0x00000004b5047223 */ /* 0x002fe200000100b4 */
[C---:B------:R-:W-:Y:S01]  /*6ab0*/  FADD.FTZ R182, R21.reuse, R182 ;  /* 0x000000b615b67221 */ /* 0x040fe20000010000 */
[----:B------:R-:W-:Y:S01]  /*6ac0*/  F2FP.F16.F32.PACK_AB R152, R152, R15 ;  /* 0x0000000f9898723e */ /* 0x000fe200000000ff */
[-C--:B------:R-:W-:Y:S01]  /*6ad0*/  FMUL.FTZ R26, R26, R181.reuse ;  /* 0x000000b51a1a7220 */ /* 0x080fe20000410000 */
[----:B------:R-:W-:Y:S01]  /*6ae0*/  F2FP.F16.F32.PACK_AB R156, R21, R156 ;  /* 0x0000009c159c723e */ /* 0x000fe200000000ff */
[-C--:B------:R-:W-:Y:S01]  /*6af0*/  FMUL.FTZ R27, R27, R181.reuse ;  /* 0x000000b51b1b7220 */ /* 0x080fe20000410000 */
[-C--:B------:R-:W-:Y:S01]  /*6b00*/  FMUL.FTZ R30, R30, R181.reuse ;  /* 0x000000b51e1e7220 */ /* 0x080fe20000410000 */
[----:B------:R-:W1:Y:S01]  /*6b10*/  MUFU.EX2 R185, R185 ;  /* 0x000000b900b97308 */ /* 0x000e620000000800 */
[----:B---3--:R-:W-:Y:S01]  /*6b20*/  FADD.FTZ R179, R155, R4 ;  /* 0x000000049bb37221 */ /* 0x008fe20000010000 */
[----:B------:R-:W-:Y:S01]  /*6b30*/  FFMA.FTZ R4, R183, UR10, -R157 ;  /* 0x0000000ab7047c23 */ /* 0x000fe2000801089d */
[-C--:B------:R-:W-:Y:S01]  /*6b40*/  FMUL.FTZ R31, R31, R181.reuse ;  /* 0x000000b51f1f7220 */ /* 0x080fe20000410000 */
[-C--:B------:R-:W-:Y:S01]  /*6b50*/  FMUL.FTZ R34, R34, R181.reuse ;  /* 0x000000b522227220 */ /* 0x080fe20000410000 */
[-C--:B------:R-:W-:Y:S01]  /*6b60*/  FMUL.FTZ R35, R35, R181.reuse ;  /* 0x000000b523237220 */ /* 0x080fe20000410000 */
[-C--:B------:R-:W-:Y:S01]  /*6b70*/  FMUL.FTZ R38, R38, R181.reuse ;  /* 0x000000b526267220 */ /* 0x080fe20000410000 */
[-C--:B------:R-:W-:Y:S01]  /*6b80*/  FMUL.FTZ R39, R39, R181.reuse ;  /* 0x000000b527277220 */ /* 0x080fe20000410000 */
[----:B------:R-:W2:Y:S01]  /*6b90*/  MUFU.EX2 R159, R159 ;  /* 0x0000009f009f7308 */ /* 0x000ea20000000800 */
[----:B0-----:R-:W-:Y:S01]  /*6ba0*/  FADD.FTZ R154, R158, R179 ;  /* 0x000000b39e9a7221 */ /* 0x001fe20000010000 */
[----:B------:R-:W-:Y:S01]  /*6bb0*/  FFMA.FTZ R179, R187, UR10, -R157 ;  /* 0x0000000abbb37c23 */ /* 0x000fe2000801089d */
[----:B------:R-:W-:Y:S01]  /*6bc0*/  FADD.FTZ R187, R13, R182 ;  /* 0x000000b60dbb7221 */ /* 0x000fe20000010000 */
[-C--:B------:R-:W-:Y:S01]  /*6bd0*/  FMUL.FTZ R42, R42, R181.reuse ;  /* 0x000000b52a2a7220 */ /* 0x080fe20000410000 */
[-C--:B------:R-:W-:Y:S01]  /*6be0*/  FMUL.FTZ R43, R43, R181.reuse ;  /* 0x000000b52b2b7220 */ /* 0x080fe20000410000 */
[-C--:B------:R-:W-:Y:S01]  /*6bf0*/  FMUL.FTZ R46, R46, R181.reuse ;  /* 0x000000b52e2e7220 */ /* 0x080fe20000410000 */
[----:B------:R-:W-:Y:S01]  /*6c00*/  FADD.FTZ R187, R20, R187 ;  /* 0x000000bb14bb7221 */ /* 0x000fe20000010000 */
        /* <DEDUP_REMOVED lines=34> */
[----:B------:R-:W-:Y:S01]  /*6e30*/  FADD.FTZ R154, R160, R187 ;  /* 0x000000bba09a7221 */ /* 0x000fe20000010000 */
[----:B------:R-:W-:Y:S01]  /*6e40*/  F2FP.F16.F32.PACK_AB R160, R161, R160 ;  /* 0x000000a0a1a0723e */ /* 0x000fe200000000ff */
[-C--:B------:R-:W-:Y:S01]  /*6e50*/  FMUL.FTZ R95, R95, R181.reuse ;  /* 0x000000b55f5f7220 */ /* 0x080fe20000410000 */
[----:B------:R-:W-:Y:S01]  /*6e60*/  FMUL.FTZ R98, R98, R181 ;  /* 0x000000b562627220 */ /* 0x000fe20000410000 */
[----:B------:R-:W-:Y:S01]  /*6e70*/  FADD.FTZ R157, R161, R154 ;  /* 0x0000009aa19d7221 */ /* 0x000fe20000010000 */
[----:B------:R-:W-:Y:S01]  /*6e80*/  F2FP.F16.F32.PACK_AB R154, R200, R153 ;  /* 0x00000099c89a723e */ /* 0x000fe200000000ff */
[----:B------:R-:W2:Y:S01]  /*6e90*/  MUFU.EX2 R170, R170 ;  /* 0x000000aa00aa7308 */ /* 0x000ea20000000800 */
[----:B0-----:R-:W-:Y:S01]  /*6ea0*/  FADD.FTZ R182, R166, R183 ;  /* 0x000000b7a6b67221 */ /* 0x001fe20000010000 */
[----:B------:R-:W-:Y:S01]  /*6eb0*/  F2FP.F16.F32.PACK_AB R153, R155, R180 ;  /* 0x000000b49b99723e */ /* 0x000fe200000000ff */
[-C--:B------:R-:W-:Y:S01]  /*6ec0*/  FMUL.FTZ R99, R99, R181.reuse ;  /* 0x000000b563637220 */ /* 0x080fe20000410000 */
[----:B------:R-:W-:Y:S01]  /*6ed0*/  F2FP.F16.F32.PACK_AB R155, R185, R158 ;  /* 0x0000009eb99b723e */ /* 0x000fe200000000ff */
[----:B------:R-:W-:Y:S01]  /*6ee0*/  FMUL.FTZ R102, R102, R181 ;  /* 0x000000b566667220 */ /* 0x000fe20000410000 */
[----:B------:R-:W-:Y:S01]  /*6ef0*/  F2FP.F16.F32.PACK_AB R158, R20, R13 ;  /* 0x0000000d149e723e */ /* 0x000fe200000000ff */
[-C--:B------:R-:W-:Y:S01]  /*6f00*/  FMUL.FTZ R103, R103, R181.reuse ;  /* 0x000000b567677220 */ /* 0x080fe20000410000 */
[----:B------:R-:W0:Y:S01]  /*6f10*/  MUFU.EX2 R171, R171 ;  /* 0x000000ab00ab7308 */ /* 0x000e220000000800 */
[C---:B-1----:R-:W-:Y:S01]  /*6f20*/  FADD.FTZ R183, R167.reuse, R182 ;  /* 0x000000b6a7b77221 */ /* 0x042fe20000010000 */
[----:B------:R-:W-:Y:S01]  /*6f30*/  FADD.FTZ R182, R12, R157 ;  /* 0x0000009d0cb67221 */ /* 0x000fe20000010000 */
[----:B------:R-:W-:Y:S01]  /*6f40*/  F2FP.F16.F32.PACK_AB R161, R167, R166 ;  /* 0x000000a6a7a1723e */ /* 0x000fe200000000ff */
[-C--:B------:R-:W-:Y:S01]  /*6f50*/  FMUL.FTZ R106, R106, R181.reuse ;  /* 0x000000b56a6a7220 */ /* 0x080fe20000410000 */
[-C--:B------:R-:W-:Y:S01]  /*6f60*/  FMUL.FTZ R107, R107, R181.reuse ;  /* 0x000000b56b6b7220 */ /* 0x080fe20000410000 */
[----:B------:R-:W-:Y:S01]  /*6f70*/  FADD.FTZ R157, R165, R182 ;  /* 0x000000b6a59d7221 */ /* 0x000fe20000010000 */
[----:B------:R-:W-:Y:S01]  /*6f80*/  FMUL.FTZ R110, R110, R181 ;  /* 0x000000b56e6e7220 */ /* 0x000fe20000410000 */
[----:B------:R-:W1:Y:S01]  /*6f90*/  MUFU.EX2 R174, R174 ;  /* 0x000000ae00ae7308 */ /* 0x000e620000000800 */
[----:B--2---:R-:W-:Y:S01]  /*6fa0*/  FADD.FTZ R186, R170, R183 ;  /* 0x000000b7aaba7221 */ /* 0x004fe20000010000 */
[----:B------:R-:W-:Y:S01]  /*6fb0*/  FADD.FTZ R182, R164, R157 ;  /* 0x0000009da4b67221 */ /* 0x000fe20000010000 */
[----:B------:R-:W-:Y:S01]  /*6fc0*/  F2FP.F16.F32.PACK_AB R157, R184, R159 ;  /* 0x0000009fb89d723e */ /* 0x000fe200000000ff */
[-C--:B------:R-:W-:Y:S01]  /*6fd0*/  FMUL.FTZ R111, R111, R181.reuse ;  /* 0x000000b56f6f7220 */ /* 0x080fe20000410000 */
[----:B------:R-:W-:Y:S01]  /*6fe0*/  F2FP.F16.F32.PACK_AB R159, R163, R162 ;  /* 0x000000a2a39f723e */ /* 0x000fe200000000ff */
[----:B------:R-:W-:Y:S01]  /*6ff0*/  FADD.FTZ R182, R201, R182 ;  /* 0x000000b6c9b67221 */ /* 0x000fe20000010000 */
[----:B------:R-:W-:Y:S01]  /*7000*/  F2FP.F16.F32.PACK_AB R162, R165, R12 ;  /* 0x0000000ca5a2723e */ /* 0x000fe200000000ff */
[----:B------:R-:W2:Y:S01]  /*7010*/  MUFU.EX2 R175, R175 ;  /* 0x000000af00af7308 */ /* 0x000ea20000000800 */
[C---:B0-----:R-:W-:Y:S01]  /*7020*/  FADD.FTZ R183, R171.reuse, R186 ;  /* 0x000000baabb77221 */ /* 0x041fe20000010000 */
[----:B------:R-:W-:Y:S01]  /*7030*/  F2FP.F16.F32.PACK_AB R163, R171, R170 ;  /* 0x000000aaaba3723e */ /* 0x000fe200000000ff */
[-C--:B------:R-:W-:Y:S01]  /*7040*/  FMUL.FTZ R114, R114, R181.reuse ;  /* 0x000000b572727220 */ /* 0x080fe20000410000 */
[----:B------:R-:W-:Y:S01]  /*7050*/  F2FP.F16.F32.PACK_AB R164, R201, R164 ;  /* 0x000000a4c9a4723e */ /* 0x000fe200000000ff */
        /* <DEDUP_REMOVED lines=25> */
[----:B------:R-:W-:-:S02]  /*71f0*/  FMUL.FTZ R151, R151, R181 ;  /* 0x000000b597977220 */ /* 0x000fc40000410000 */
        /* <DEDUP_REMOVED lines=41> */
[----:B--2---:R-:W-:-:S04]  /*7490*/  FADD.FTZ R4, R198, R3 ;  /* 0x00000003c6047221 */ /* 0x004fc80000010000 */
[C---:B0-----:R-:W-:Y:S01]  /*74a0*/  FADD.FTZ R4, R175.reuse, R4 ;  /* 0x00000004af047221 */ /* 0x041fe20000010000 */
[----:B------:R-:W-:Y:S01]  /*74b0*/  F2FP.F16.F32.PACK_AB R175, R175, R198 ;  /* 0x000000c6afaf723e */ /* 0x000fe200000000ff */
[C---:B-1----:R-:W-:Y:S01]  /*74c0*/  FADD.FTZ R3, R176.reuse, R11 ;  /* 0x0000000bb0037221 */ /* 0x042fe20000010000 */
[----:B------:R-:W-:Y:S01]  /*74d0*/  F2FP.F16.F32.PACK_AB R174, R176, R9 ;  /* 0x00000009b0ae723e */ /* 0x000fe200000000ff */
[----:B------:R-:W-:Y:S06]  /*74e0*/  @!P0 BRA `(.L_x_13535) ;  /* 0x0000000000048947 */ /* 0x000fec0003800000 */
[----:B------:R-:W-:Y:S01]  /*74f0*/  BPT.TRAP 0x1 ;  /* 0x000000040000795c */ /* 0x000fe20000300000 */
.L_x_13535:
[----:B------:R0:W1:Y:S01]  /*7500*/  SYNCS.PHASECHK.TRANS64.TRYWAIT P1, [UR25+0x22850], R7 ;  /* 0x02285007ff0075a7 */ /* 0x0000620008020159 */
[----:B------:R-:W-:Y:S05]  /*7510*/  @!P0 BRA `(.L_x_13536) ;  /* 0x0000000000048947 */ /* 0x000fea0003800000 */
[----:B------:R-:W-:Y:S01]  /*7520*/  BPT.TRAP 0x1 ;  /* 0x000000040000795c */ /* 0x000fe20000300000 */
.L_x_13536:
[----:B------:R-:W-:Y:S01]  /*7530*/  VIADD R8, R204, 0x8 ;  /* 0x00000008cc087836 */ /* 0x000fe20000000000 */
[----:B-1----:R-:W-:Y:S06]  /*7540*/  @P1 BRA `(.L_x_13537) ;  /* 0x0000000000081947 */ /* 0x002fec0003800000 */
[----:B------:R-:W1:Y:S02]  /*7550*/  SYNCS.PHASECHK.TRANS64.TRYWAIT P1, [UR25+0x22850], R7 ;  /* 0x02285007ff0075a7 */ /* 0x000e640008020159 */
[----:B-1----:R-:W-:Y:S05]  /*7560*/  @!P1 BRA `(.L_x_13538) ;  /* 0x0000007400d89947 */ /* 0x002fea0003800000 */
.L_x_13537:
        /* <DEDUP_REMOVED lines=39> */
.L_x_13539:
[----:B------:R-:W-:Y:S01]  /*77e0*/  UIADD3 UR25, UR25, 0x22860, URZ ;  /* 0x0002286019197890 */ /* 0x000fe2000fffe03f */
[----:B------:R-:W-:Y:S01]  /*77f0*/  ISETP.LT.AND P1, PT, RZ, UR23, PT ;  /* 0x00000017ff007c0c */ /* 0x000fe2000bf21270 */
[----:B------:R-:W-:Y:S01]  /*7800*/  UIADD3 UR23, UR23, -0x1, URZ ;  /* 0xffffffff17177890 */ /* 0x000fe2000fffe03f */
[----:B------:R-:W-:Y:S01]  /*7810*/  MOV R202, R5 ;  /* 0x0000000500ca7202 */ /* 0x000fe20000000f00 */
[----:B------:R-:W-:Y:S01]  /*7820*/  UPRMT UR25, UR24, 0x654, UR25 ;  /* 0x0000065418197896 */ /* 0x000fe20008000019 */
[----:B------:R-:W-:-:S08]  /*7830*/  IMAD.MOV.U32 R9, RZ, RZ, R6 ;  /* 0x000000ffff097224 */ /* 0x000fd000078e0006 */
[----:B------:R-:W-:Y:S01]  /*7840*/  SYNCS.ARRIVE.TRANS64.RED.A1T0 RZ, [UR25], RZ ;  /* 0x000000ffffff79a7 */ /* 0x000fe20008100419 */
[----:B------:R-:W-:Y:S05]  /*7850*/  @P1 BRA `(.L_x_13540) ;  /* 0xffffffe000bc1947 */ /* 0x000fea000383ffff */
.L_x_13529:
[----:B01-3--:R-:W0:Y:S01]  /*7860*/  SHFL.BFLY PT, R8, R3, 0x2, 0x1f ;  /* 0x0c401f0003087f89 */ /* 0x00be2200000e0000 */
[----:B------:R-:W-:Y:S01]  /*7870*/  UIADD3 UR36, UR36, 0x1, URZ ;  /* 0x0000000124247890 */ /* 0x000fe2000fffe03f */
[----:B------:R-:W-:Y:S01]  /*7880*/  IMAD.U32 R13, RZ, RZ, UR10 ;  /* 0x0000000aff0d7e24 */ /* 0x000fe2000f8e00ff */
[----:B------:R2:W-:Y:S06]  /*7890*/  BAR.ARV R0, 0x100 ;  /* 0x000400000000751d */ /* 0x0005ec0000002000 */
[----:B------:R-:W-:Y:S02]  /*78a0*/  UISETP.NE.AND UP0, UPT, UR36, 0x2, UPT ;  /* 0x000000022400788c */ /* 0x000fe4000bf05270 */
[----:B------:R-:W-:Y:S06]  /*78b0*/  BAR.ARV 0x8, 0x180 ;  /* 0x0206000000007b1d */ /* 0x000fec0000002000 */
[----:B--2---:R-:W-:Y:S01]  /*78c0*/  IMAD.MOV.U32 R0, RZ, RZ, RZ ;  /* 0x000000ffff007224 */ /* 0x004fe200078e00ff */
[----:B------:R-:W-:Y:S01]  /*78d0*/  USEL UR4, URZ, 0x1, UP0 ;  /* 0x000000013f047887 */ /* 0x000fe20008000000 */
[----:B------:R-:W1:Y:S01]  /*78e0*/  SHFL.BFLY PT, R9, R4, 0x2, 0x1f ;  /* 0x0c401f0004097f89 */ /* 0x000e6200000e0000 */
[----:B------:R-:W-:Y:S01]  /*78f0*/  PLOP3.LUT P0, PT, PT, PT, PT, 0x8, 0x0 ;  /* 0x000000000000781c */ /* 0x000fe20003f0e170 */
[----:B------:R-:W-:Y:S01]  /*7900*/  UIADD3 UR38, UR38, 0x1, URZ ;  /* 0x0000000126267890 */ /* 0x000fe2000fffe03f */
[----:B0-----:R-:W-:Y:S01]  /*7910*/  FADD.FTZ R8, R8, R3 ;  /* 0x0000000308087221 */ /* 0x001fe20000010000 */
[----:B------:R-:W-:Y:S01]  /*7920*/  IMAD.MOV.U32 R3, RZ, RZ, -0x800000 ;  /* 0xff800000ff037424 */ /* 0x000fe200078e00ff */
[----:B------:R-:W-:-:S02]  /*7930*/  USEL UR36, UR36, URZ, UP0 ;  /* 0x0000003f24247287 */ /* 0x000fc40008000000 */
[----:B------:R-:W-:Y:S01]  /*7940*/  ULOP3.LUT UR37, UR37, UR4, URZ, 0x3c, !UPT ;  /* 0x0000000425257292 */ /* 0x000fe2000f8e3c3f */
[----:B------:R-:W0:Y:S01]  /*7950*/  SHFL.BFLY PT, R7, R8, 0x1, 0x1f ;  /* 0x0c201f0008077f89 */ /* 0x000e2200000e0000 */
[----:B-1----:R-:W-:Y:S01]  /*7960*/  FADD.FTZ R9, R9, R4 ;  /* 0x0000000409097221 */ /* 0x002fe20000010000 */
[----:B------:R-:W-:-:S04]  /*7970*/  IMAD.MOV.U32 R4, RZ, RZ, -0x800000 ;  /* 0xff800000ff047424 */ /* 0x000fc800078e00ff */
[----:B------:R-:W1:Y:S01]  /*7980*/  SHFL.BFLY PT, R10, R9, 0x1, 0x1f ;  /* 0x0c201f00090a7f89 */ /* 0x000e6200000e0000 */
[----:B0-----:R-:W-:Y:S01]  /*7990*/  FADD.FTZ R11, R8, R7 ;  /* 0x00000007080b7221 */ /* 0x001fe20000010000 */
[----:B------:R-:W-:-:S04]  /*79a0*/  IMAD.MOV.U32 R7, RZ, RZ, RZ ;  /* 0x000000ffff077224 */ /* 0x000fc800078e00ff */
[----:B------:R-:W-:-:S13]  /*79b0*/  FSETP.NE.FTZ.AND P1, PT, R11, RZ, PT ;  /* 0x000000ff0b00720b */ /* 0x000fda0003f35000 */
[----:B------:R-:W0:Y:S01]  /*79c0*/  @P1 MUFU.RCP R7, R11 ;  /* 0x0000000b00071308 */ /* 0x000e220000001000 */
[----:B-1----:R-:W-:-:S05]  /*79d0*/  FADD.FTZ R10, R9, R10 ;  /* 0x0000000a090a7221 */ /* 0x002fca0000010000 */
[----:B------:R-:W-:Y:S02]  /*79e0*/  FSETP.NE.FTZ.AND P2, PT, R10, RZ, PT ;  /* 0x000000ff0a00720b */ /* 0x000fe40003f55000 */
[----:B------:R-:W1:Y:S01]  /*79f0*/  @P1 MUFU.LG2 R8, R11 ;  /* 0x0000000b00081308 */ /* 0x000e620000000c00 */
[-C--:B0-----:R-:W-:Y:S01]  /*7a00*/  FMUL.FTZ R24, R24, R7.reuse ;  /* 0x0000000718187220 */ /* 0x081fe20000410000 */
[-C--:B------:R-:W-:Y:S01]  /*7a10*/  FMUL.FTZ R25, R25, R7.reuse ;  /* 0x0000000719197220 */ /* 0x080fe20000410000 */
[----:B------:R-:W-:-:S08]  /*7a20*/  FMUL.FTZ R28, R28, R7 ;  /* 0x000000071c1c7220 */ /* 0x000fd00000410000 */
        /* <DEDUP_REMOVED lines=8> */
[----:B------:R0:W2:Y:S01]  /*7ab0*/  @P2 MUFU.RCP R0, R10 ;  /* 0x0000000a00002308 */ /* 0x0000a20000001000 */
        /* <DEDUP_REMOVED lines=54> */
[----:B------:R-:W-:-:S02]  /*7e20*/  IMAD.U32 R7, RZ, RZ, UR10 ;  /* 0x0000000aff077e24 */ /* 0x000fc4000f8e00ff */
[----:B------:R-:W-:Y:S01]  /*7e30*/  @P2 FMUL.FTZ R13, R13, 0.69314718246459960938 ;  /* 0x3f3172180d0d2820 */ /* 0x000fe20000410000 */
[----:B-1----:R-:W-:Y:S01]  /*7e40*/  @P1 FMUL.FTZ R8, R8, 0.69314718246459960938 ;  /* 0x3f31721808081820 */ /* 0x002fe20000410000 */
[----:B0-----:R-:W-:Y:S01]  /*7e50*/  @P2 FMUL.FTZ R10, R9, 0.69314718246459960938 ;  /* 0x3f317218090a2820 */ /* 0x001fe20000410000 */
[----:B------:R-:W-:Y:S01]  /*7e60*/  @P1 FMUL.FTZ R7, R7, 0.69314718246459960938 ;  /* 0x3f31721807071820 */ /* 0x000fe20000410000 */
        /* <DEDUP_REMOVED lines=66> */
.L_x_13504:
        /* <DEDUP_REMOVED lines=10> */
[----:B------:R-:W-:-:S07]  /*8330*/  IMAD.MOV.U32 R6, RZ, RZ, 0x2 ;  /* 0x00000002ff067424 */ /* 0x000fce00078e00ff */
[----:B------:R-:W-:Y:S01]  /*8340*/  BAR.SYNC.DEFER_BLOCKING 0x1, 0x100 ;  /* 0x0044000000007b1d */ /* 0x000fe20000010000 */
[----:B------:R-:W-:Y:S01]  /*8350*/  IMAD R138, R205, 0x40, R2 ;  /* 0x00000040cd8a7824 */ /* 0x000fe200078e0202 */
[----:B------:R-:W-:Y:S01]  /*8360*/  F2FP.F16.F32.PACK_AB R24, R25, R24 ;  /* 0x000000181918723e */ /* 0x000fe200000000ff */
[----:B------:R-:W-:Y:S01]  /*8370*/  IMAD.MOV.U32 R139, RZ, RZ, 0x2 ;  /* 0x00000002ff8b7424 */ /* 0x000fe200078e00ff */
[----:B------:R-:W-:Y:S01]  /*8380*/  F2FP.F16.F32.PACK_AB R25, R32, R26 ;  /* 0x0000001a2019723e */ /* 0x000fe200000000ff */
[----:B------:R-:W-:Y:S01]  /*8390*/  USHF.R.S32.HI UR10, URZ, 0x1f, UR39 ;  /* 0x0000001f3f0a7899 */ /* 0x000fe20008011427 */
[----:B------:R-:W-:Y:S01]  /*83a0*/  F2FP.F16.F32.PACK_AB R26, R29, R28 ;  /* 0x0000001c1d1a723e */ /* 0x000fe200000000ff */
[----:B------:R-:W-:Y:S01]  /*83b0*/  ULDC.64 UR8, c[0x0][0xb90] ;  /* 0x0002e40000087ab9 */ /* 0x000fe20000000a00 */
[----:B------:R-:W-:Y:S01]  /*83c0*/  F2FP.F16.F32.PACK_AB R27, R27, R30 ;  /* 0x0000001e1b1b723e */ /* 0x000fe200000000ff */
[----:B------:R-:W-:Y:S01]  /*83d0*/  USHF.R.S32.HI UR12, URZ, 0x1f, UR41 ;  /* 0x0000001f3f0c7899 */ /* 0x000fe20008011429 */
        /* <DEDUP_REMOVED lines=8> */
[----:B------:R-:W-:Y:S01]  /*8460*/  UIMAD UR5, UR10, UR8, URZ ;  /* 0x000000080a0572a4 */ /* 0x000fe2000f8e023f */
[----:B------:R-:W-:Y:S01]  /*8470*/  IMAD.WIDE R6, R209, R6, UR6 ;  /* 0x00000006d1067e25 */ /* 0x000fe2000f8e0206 */
[----:B------:R-:W-:-:S02]  /*8480*/  F2FP.F16.F32.PACK_AB R145, R173, R172 ;  /* 0x000000acad91723e */ /* 0x000fc400000000ff */
[----:B------:R-:W-:Y:S01]  /*8490*/  UIMAD UR5, UR39, UR9, UR5 ;  /* 0x00000009270572a4 */ /* 0x000fe2000f8e0205 */
[----:B------:R-:W-:Y:S01]  /*84a0*/  IMAD.WIDE R138, R138, R139, UR6 ;  /* 0x000000068a8a7e25 */ /* 0x000fe2000f8e028b */
[C---:B------:R-:W-:Y:S01]  /*84b0*/  IADD3 R153, P3, R6.reuse, 0xc060, RZ ;  /* 0x0000c06006997810 */ /* 0x040fe20007f7e0ff */
[----:B------:R-:W-:Y:S01]  /*84c0*/  UIMAD.WIDE.U32 UR6, UR39, UR8, URZ ;  /* 0x00000008270672a5 */ /* 0x000fe2000f8e003f */
[C---:B------:R-:W-:Y:S02]  /*84d0*/  IADD3 R157, P4, R6.reuse, 0xc040, RZ ;  /* 0x0000c040069d7810 */ /* 0x040fe40007f9e0ff */
[----:B------:R-:W-:Y:S01]  /*84e0*/  LOP3.LUT R152, R153, 0x380, RZ, 0xc0, !PT ;  /* 0x0000038099987812 */ /* 0x000fe200078ec0ff */
[----:B------:R-:W-:Y:S01]  /*84f0*/  ULDC.64 UR8, c[0x0][0xb98] ;  /* 0x0002e60000087ab9 */ /* 0x000fe20000000a00 */
[----:B------:R-:W-:Y:S01]  /*8500*/  IADD3 R159, P5, R6, 0xc020, RZ ;  /* 0x0000c020069f7810 */ /* 0x000fe20007fbe0ff */
[----:B------:R-:W-:Y:S01]  /*8510*/  UIADD3 UR7, UR7, UR5, URZ ;  /* 0x0000000507077290 */ /* 0x000fe2000fffe03f */
[----:B------:R-:W-:Y:S01]  /*8520*/  SHF.R.U64 R152, R152, 0x3, RZ ;  /* 0x0000000398987819 */ /* 0x000fe200000012ff */
[----:B------:R-:W-:Y:S01]  /*8530*/  UIMAD UR5, UR12, UR8, URZ ;  /* 0x000000080c0572a4 */ /* 0x000fe2000f8e023f */
[----:B------:R-:W-:Y:S01]  /*8540*/  LOP3.LUT R156, R157, 0x380, RZ, 0xc0, !PT ;  /* 0x000003809d9c7812 */ /* 0x000fe200078ec0ff */
[----:B------:R-:W-:Y:S01]  /*8550*/  UIMAD.WIDE.U32 UR6, UR41, UR8, UR6 ;  /* 0x00000008290672a5 */ /* 0x000fe2000f8e0006 */
[----:B------:R-:W-:Y:S01]  /*8560*/  LOP3.LUT R158, R159, 0x380, RZ, 0xc0, !PT ;  /* 0x000003809f9e7812 */ /* 0x000fe200078ec0ff */
[----:B------:R-:W-:Y:S01]  /*8570*/  UIMAD UR5, UR41, UR9, UR5 ;  /* 0x00000009290572a4 */ /* 0x000fe2000f8e0205 */
[----:B------:R-:W-:-:S02]  /*8580*/  IADD3 R111, P2, R6, 0x8020, RZ ;  /* 0x00008020066f7810 */ /* 0x000fc40007f5e0ff */
[----:B------:R-:W-:Y:S01]  /*8590*/  LOP3.LUT R152, R152, R153, RZ, 0x3c, !PT ;  /* 0x0000009998987212 */ /* 0x000fe200078e3cff */
[--C-:B------:R-:W-:Y:S01]  /*85a0*/  IMAD.X R153, RZ, RZ, R7.reuse, P3 ;  /* 0x000000ffff997224 */ /* 0x100fe200018e0607 */
[C---:B------:R-:W-:Y:S01]  /*85b0*/  LOP3.LUT R143, R6.reuse, 0x380, RZ, 0xc0, !PT ;  /* 0x00000380068f7812 */ /* 0x040fe200078ec0ff */
[--C-:B------:R-:W-:Y:S01]  /*85c0*/  IMAD.X R163, RZ, RZ, R7.reuse, P2 ;  /* 0x000000ffffa37224 */ /* 0x100fe200010e0607 */
[----:B------:R-:W-:Y:S01]  /*85d0*/  IADD3 R115, P0, R6, 0x8060, RZ ;  /* 0x0000806006737810 */ /* 0x000fe20007f1e0ff */
[----:B------:R-:W-:Y:S01]  /*85e0*/  ULDC.64 UR8, c[0x0][0xae8] ;  /* 0x0002ba0000087ab9 */ /* 0x000fe20000000a00 */
[----:B------:R-:W-:Y:S02]  /*85f0*/  SHF.R.U64 R156, R156, 0x3, RZ ;  /* 0x000000039c9c7819 */ /* 0x000fe400000012ff */
[----:B------:R-:W-:Y:S01]  /*8600*/  SHF.R.U64 R158, R158, 0x3, RZ ;  /* 0x000000039e9e7819 */ /* 0x000fe200000012ff */
[----:B------:R-:W-:Y:S01]  /*8610*/  IMAD.X R165, RZ, RZ, R7, P0 ;  /* 0x000000ffffa57224 */ /* 0x000fe200000e0607 */
[----:B------:R-:W-:-:S02]  /*8620*/  IADD3 R117, P6, R6, 0xc000, RZ ;  /* 0x0000c00006757810 */ /* 0x000fc40007fde0ff */
[C---:B------:R-:W-:Y:S02]  /*8630*/  IADD3 R21, P3, R6.reuse, 0x20, RZ ;  /* 0x0000002006157810 */ /* 0x040fe40007f7e0ff */
[C---:B------:R-:W-:Y:S01]  /*8640*/  IADD3 R113, P1, R6.reuse, 0x8040, RZ ;  /* 0x0000804006717810 */ /* 0x040fe20007f3e0ff */
[--C-:B------:R-:W-:Y:S01]  /*8650*/  IMAD.X R161, RZ, RZ, R7.reuse, P6 ;  /* 0x000000ffffa17224 */ /* 0x100fe200030e0607 */
[----:B------:R-:W-:Y:S01]  /*8660*/  SHF.R.U64 R143, R143, 0x3, RZ ;  /* 0x000000038f8f7819 */ /* 0x000fe200000012ff */
[--C-:B------:R-:W-:Y:S01]  /*8670*/  IMAD.X R167, RZ, RZ, R7.reuse, P3 ;  /* 0x000000ffffa77224 */ /* 0x100fe200018e0607 */
[----:B------:R-:W-:Y:S02]  /*8680*/  IADD3 R5, P2, R6, 0x4000, RZ ;  /* 0x0000400006057810 */ /* 0x000fe40007f5e0ff */
[----:B------:R-:W-:Y:S02]  /*8690*/  LOP3.LUT R9, R115, 0x380, RZ, 0xc0, !PT ;  /* 0x0000038073097812 */ /* 0x000fe400078ec0ff */
[----:B------:R-:W-:Y:S01]  /*86a0*/  LOP3.LUT R156, R156, R157, RZ, 0x3c, !PT ;  /* 0x0000009d9c9c7212 */ /* 0x000fe200078e3cff */
[--C-:B------:R-:W-:Y:S01]  /*86b0*/  IMAD.X R157, RZ, RZ, R7.reuse, P4 ;  /* 0x000000ffff9d7224 */ /* 0x100fe200020e0607 */
[----:B------:R-:W-:Y:S01]  /*86c0*/  LOP3.LUT R158, R158, R159, RZ, 0x3c, !PT ;  /* 0x0000009f9e9e7212 */ /* 0x000fe200078e3cff */
[--C-:B------:R-:W-:Y:S01]  /*86d0*/  IMAD.X R159, RZ, RZ, R7.reuse, P5 ;  /* 0x000000ffff9f7224 */ /* 0x100fe200028e0607 */
[----:B------:R-:W-:Y:S01]  /*86e0*/  IADD3.X R155, RZ, R7, RZ, P1, !PT ;  /* 0x00000007ff9b7210 */ /* 0x000fe20000ffe4ff */
        /* <DEDUP_REMOVED lines=14> */
[--C-:B------:R-:W-:Y:S01]  /*87d0*/  IMAD.X R9, RZ, RZ, R7.reuse, P3 ;  /* 0x000000ffff097224 */ /* 0x100fe200018e0607 */
[----:B------:R-:W-:Y:S01]  /*87e0*/  LOP3.LUT R102, R5, 0x380, RZ, 0xc0, !PT ;  /* 0x0000038005667812 */ /* 0x000fe200078ec0ff */
[----:B------:R-:W-:Y:S01]  /*87f0*/  IMAD.MOV.U32 R143, RZ, RZ, R7 ;  /* 0x000000ffff8f7224 */ /* 0x000fe200078e0007 */
[----:B------:R-:W-:-:S02]  /*8800*/  LOP3.LUT R14, R117, 0x380, RZ, 0xc0, !PT ;  /* 0x00000380750e7812 */ /* 0x000fc400078ec0ff */
[----:B------:R-:W-:Y:S02]  /*8810*/  LOP3.LUT R164, R6, R115, RZ, 0x3c, !PT ;  /* 0x0000007306a47212 */ /* 0x000fe400078e3cff */
[----:B------:R-:W-:Y:S02]  /*8820*/  SHF.R.U64 R102, R102, 0x3, RZ ;  /* 0x0000000366667819 */ /* 0x000fe400000012ff */
[----:B------:R-:W-:Y:S02]  /*8830*/  IADD3 R115, P2, R138, 0x7000, RZ ;  /* 0x000070008a737810 */ /* 0x000fe40007f5e0ff */
[----:B------:R-:W-:Y:S02]  /*8840*/  SHF.R.U64 R14, R14, 0x3, RZ ;  /* 0x000000030e0e7819 */ /* 0x000fe400000012ff */
[----:B------:R-:W-:Y:S02]  /*8850*/  LOP3.LUT R146, R102, R5, RZ, 0x3c, !PT ;  /* 0x0000000566927212 */ /* 0x000fe400078e3cff */
[----:B------:R-:W-:Y:S01]  /*8860*/  LOP3.LUT R114, R115, 0x380, RZ, 0xc0, !PT ;  /* 0x0000038073727812 */ /* 0x000fe200078ec0ff */
[----:B------:R-:W0:Y:S01]  /*8870*/  LDC R5, c[0x0][0xbe8] ;  /* 0x0002fa00ff057b82 */ /* 0x000e220000000800 */
[----:B------:R-:W-:-:S02]  /*8880*/  LOP3.LUT R160, R14, R117, RZ, 0x3c, !PT ;  /* 0x000000750ea07212 */ /* 0x000fc400078e3cff */
[----:B------:R-:W-:Y:S02]  /*8890*/  LOP3.LUT R14, R111, 0x380, RZ, 0xc0, !PT ;  /* 0x000003806f0e7812 */ /* 0x000fe400078ec0ff */
[----:B------:R-:W-:Y:S02]  /*88a0*/  LOP3.LUT R7, R12, 0x380, RZ, 0xc0, !PT ;  /* 0x000003800c077812 */ /* 0x000fe400078ec0ff */
[----:B------:R-:W-:Y:S02]  /*88b0*/  SHF.R.U64 R114, R114, 0x3, RZ ;  /* 0x0000000372727819 */ /* 0x000fe400000012ff */
[----:B------:R-:W-:Y:S02]  /*88c0*/  LOP3.LUT R6, R21, 0x380, RZ, 0xc0, !PT ;  /* 0x0000038015067812 */ /* 0x000fe400078ec0ff */
[----:B------:R-:W-:Y:S02]  /*88d0*/  SHF.R.U64 R14, R14, 0x3, RZ ;  /* 0x000000030e0e7819 */ /* 0x000fe400000012ff */
[----:B------:R-:W-:-:S02]  /*88e0*/  SHF.R.U64 R7, R7, 0x3, RZ ;  /* 0x0000000307077819 */ /* 0x000fc400000012ff */
[----:B------:R-:W-:Y:S01]  /*88f0*/  LOP3.LUT R114, R114, R115, RZ, 0x3c, !PT ;  /* 0x0000007372727212 */ /* 0x000fe200078e3cff */
[----:B------:R-:W-:Y:S01]  /*8900*/  IMAD.X R115, RZ, RZ, R139, P2 ;  /* 0x000000ffff737224 */ /* 0x000fe200010e068b */
[----:B------:R-:W-:Y:S02]  /*8910*/  SHF.R.U64 R6, R6, 0x3, RZ ;  /* 0x0000000306067819 */ /* 0x000fe400000012ff */
[----:B------:R-:W-:Y:S02]  /*8920*/  LOP3.LUT R162, R14, R111, RZ, 0x3c, !PT ;  /* 0x0000006f0ea27212 */ /* 0x000fe400078e3cff */
[----:B------:R-:W-:Y:S02]  /*8930*/  IADD3 R135, P2, R138, 0xe000, RZ ;  /* 0x0000e0008a877810 */ /* 0x000fe40007f5e0ff */
[----:B------:R-:W-:Y:S02]  /*8940*/  LOP3.LUT R168, R7, R12, RZ, 0x3c, !PT ;  /* 0x0000000c07a87212 */ /* 0x000fe400078e3cff */
[----:B------:R-:W-:-:S02]  /*8950*/  LOP3.LUT R14, R107, 0x380, RZ, 0xc0, !PT ;  /* 0x000003806b0e7812 */ /* 0x000fc400078ec0ff */
[----:B------:R-:W-:Y:S02]  /*8960*/  LOP3.LUT R12, R103, 0x380, RZ, 0xc0, !PT ;  /* 0x00000380670c7812 */ /* 0x000fe400078ec0ff */
[----:B------:R-:W-:Y:S02]  /*8970*/  LOP3.LUT R166, R6, R21, RZ, 0x3c, !PT ;  /* 0x0000001506a67212 */ /* 0x000fe400078e3cff */
        /* <DEDUP_REMOVED lines=12> */
[----:B------:R-:W-:Y:S01]  /*8a40*/  LOP3.LUT R134, R134, R135, RZ, 0x3c, !PT ;  /* 0x0000008786867212 */ /* 0x000fe200078e3cff */
[----:B------:R-:W-:Y:S01]  /*8a50*/  IMAD.X R135, RZ, RZ, R139, P2 ;  /* 0x000000ffff877224 */ /* 0x000fe200010e068b */
[----:B------:R-:W-:Y:S02]  /*8a60*/  LOP3.LUT R31, R8, 0x380, RZ, 0xc0, !PT ;  /* 0x00000380081f7812 */ /* 0x000fe400078ec0ff */
[----:B------:R-:W-:Y:S02]  /*8a70*/  IADD3 R7, P3, R138, 0x1000, RZ ;  /* 0x000010008a077810 */ /* 0x000fe40007f7e0ff */
[----:B0-----:R-:W-:-:S02]  /*8a80*/  ISETP.NE.AND P2, PT, R5, 0x1, PT ;  /* 0x000000010500780c */ /* 0x001fc40003f45270 */
[----:B------:R-:W-:Y:S02]  /*8a90*/  SHF.R.U64 R31, R31, 0x3, RZ ;  /* 0x000000031f1f7819 */ /* 0x000fe400000012ff */
[----:B------:R-:W-:Y:S02]  /*8aa0*/  LOP3.LUT R6, R7, 0x380, RZ, 0xc0, !PT ;  /* 0x0000038007067812 */ /* 0x000fe400078ec0ff */
[----:B------:R-:W-:Y:S02]  /*8ab0*/  LOP3.LUT R8, R31, R8, RZ, 0x3c, !PT ;  /* 0x000000081f087212 */ /* 0x000fe400078e3cff */
[----:B------:R-:W-:Y:S02]  /*8ac0*/  SHF.R.U64 R6, R6, 0x3, RZ ;  /* 0x0000000306067819 */ /* 0x000fe400000012ff */
[----:B------:R-:W-:Y:S02]  /*8ad0*/  MOV R152, R152 ;  /* 0x0000009800987202 */ /* 0x000fe40000000f00 */
[----:B------:R-:W-:-:S02]  /*8ae0*/  MOV R153, R8 ;  /* 0x0000000800997202 */ /* 0x000fc40000000f00 */
[----:B------:R-:W-:Y:S01]  /*8af0*/  LOP3.LUT R6, R6, R7, RZ, 0x3c, !PT ;  /* 0x0000000706067212 */ /* 0x000fe200078e3cff */
[----:B------:R-:W-:Y:S01]  /*8b00*/  IMAD.X R7, RZ, RZ, R139, P3 ;  /* 0x000000ffff077224 */ /* 0x000fe200018e068b */
[----:B------:R-:W-:Y:S02]  /*8b10*/  F2FP.F16.F32.PACK_AB R9, R35, R34 ;  /* 0x000000222309723e */ /* 0x000fe400000000ff */
[----:B------:R-:W0:Y:S01]  /*8b20*/  @P2 LDC R34, c[0x0][0xbec] ;  /* 0x0002fb00ff222b82 */ /* 0x000e220000000800 */
[----:B------:R-:W-:Y:S02]  /*8b30*/  IADD3 R117, P3, R138, 0x8000, RZ ;  /* 0x000080008a757810 */ /* 0x000fe40007f7e0ff */
[----:B------:R-:W-:Y:S02]  /*8b40*/  LOP3.LUT R20, R113, 0x380, RZ, 0xc0, !PT ;  /* 0x0000038071147812 */ /* 0x000fe400078ec0ff */
[----:B------:R-:W-:Y:S02]  /*8b50*/  LOP3.LUT R116, R117, 0x380, RZ, 0xc0, !PT ;  /* 0x0000038075747812 */ /* 0x000fe400078ec0ff */
[----:B------:R-:W-:Y:S01]  /*8b60*/  SHF.R.U64 R20, R20, 0x3, RZ ;  /* 0x0000000314147819 */ /* 0x000fe200000012ff */
[----:B------:R-:W1:Y:S01]  /*8b70*/  @P2 LDC R35, c[0x0][0xbf0] ;  /* 0x0002fc00ff232b82 */ /* 0x000e620000000800 */
[----:B------:R-:W-:-:S02]  /*8b80*/  SHF.R.U64 R116, R116, 0x3, RZ ;  /* 0x0000000374747819 */ /* 0x000fc400000012ff */
[----:B------:R-:W-:Y:S02]  /*8b90*/  LOP3.LUT R154, R20, R113, RZ, 0x3c, !PT ;  /* 0x00000071149a7212 */ /* 0x000fe400078e3cff */
[----:B------:R-:W-:Y:S02]  /*8ba0*/  IADD3 R111, P0, R138, 0x5000, RZ ;  /* 0x000050008a6f7810 */ /* 0x000fe40007f1e0ff */
[----:B------:R-:W-:Y:S01]  /*8bb0*/  LOP3.LUT R116, R116, R117, RZ, 0x3c, !PT ;  /* 0x0000007574747212 */ /* 0x000fe200078e3cff */
[----:B------:R-:W-:Y:S01]  /*8bc0*/  IMAD.X R117, RZ, RZ, R139, P3 ;  /* 0x000000ffff757224 */ /* 0x000fe200018e068b */
[----:B------:R-:W-:Y:S02]  /*8bd0*/  IADD3 R29, P3, R138, 0xf000, RZ ;  /* 0x0000f0008a1d7810 */ /* 0x000fe40007f7e0ff */
[----:B------:R-:W-:Y:S02]  /*8be0*/  MOV R154, R154 ;  /* 0x0000009a009a7202 */ /* 0x000fe40000000f00 */
[----:B------:R-:W-:-:S02]  /*8bf0*/  LOP3.LUT R110, R111, 0x380, RZ, 0xc0, !PT ;  /* 0x000003806f6e7812 */ /* 0x000fc400078ec0ff */
[----:B------:R-:W-:Y:S02]  /*8c00*/  MOV R155, R10 ;  /* 0x0000000a009b7202 */ /* 0x000fe40000000f00 */
[----:B------:R-:W-:Y:S02]  /*8c10*/  F2FP.F16.F32.PACK_AB R10, R37, R179 ;  /* 0x000000b3250a723e */ /* 0x000fe400000000ff */
[----:B------:R-:W-:Y:S02]  /*8c20*/  LOP3.LUT R28, R29, 0x380, RZ, 0xc0, !PT ;  /* 0x000003801d1c7812 */ /* 0x000fe400078ec0ff */
[----:B------:R-:W-:Y:S02]  /*8c30*/  IADD3 R37, R16, UR43, RZ ;  /* 0x0000002b10257c10 */ /* 0x000fe4000fffe0ff */
[----:B------:R-:W-:Y:S02]  /*8c40*/  SHF.R.U64 R110, R110, 0x3, RZ ;  /* 0x000000036e6e7819 */ /* 0x000fe400000012ff */
[----:B------:R-:W-:Y:S01]  /*8c50*/  MOV R31, R142 ;  /* 0x0000008e001f7202 */ /* 0x000fe20000000f00 */
[----:B0-----:R-:W-:Y:S01]  /*8c60*/  @P2 IMAD.HI.U32 R34, R37, R34, RZ ;  /* 0x0000002225222227 */ /* 0x001fe200078e00ff */
[----:B------:R-:W-:-:S02]  /*8c70*/  IADD3 R113, P1, R138, 0x6000, RZ ;  /* 0x000060008a717810 */ /* 0x000fc40007f3e0ff */
[----:B------:R-:W-:Y:S01]  /*8c80*/  SHF.R.U64 R28, R28, 0x3, RZ ;  /* 0x000000031c1c7819 */ /* 0x000fe200000012ff */
[----:B------:R0:W-:Y:S01]  /*8c90*/  STSM.16.M88.4 [R31], R24 ;  /* 0x000000181f007844 */ /* 0x0001e20000000200 */
[----:B------:R-:W-:Y:S01]  /*8ca0*/  MOV R150, R150 ;  /* 0x0000009600967202 */ /* 0x000fe20000000f00 */
[--C-:B------:R-:W-:Y:S01]  /*8cb0*/  IMAD.X R143, RZ, RZ, R139.reuse, P3 ;  /* 0x000000ffff8f7224 */ /* 0x100fe200018e068b */
[----:B------:R-:W-:Y:S01]  /*8cc0*/  LOP3.LUT R110, R110, R111, RZ, 0x3c, !PT ;  /* 0x0000006f6e6e7212 */ /* 0x000fe200078e3cff */
[----:B------:R-:W-:Y:S01]  /*8cd0*/  IMAD.X R111, RZ, RZ, R139, P0 ;  /* 0x000000ffff6f7224 */ /* 0x000fe200000e068b */
[----:B------:R-:W-:Y:S02]  /*8ce0*/  MOV R166, R166 ;  /* 0x000000a600a67202 */ /* 0x000fe40000000f00 */
[----:B------:R-:W-:Y:S02]  /*8cf0*/  MOV R32, R14 ;  /* 0x0000000e00207202 */ /* 0x000fe40000000f00 */
[----:B------:R-:W-:-:S02]  /*8d00*/  MOV R151, R12 ;  /* 0x0000000c00977202 */ /* 0x000fc40000000f00 */
[----:B------:R-:W-:Y:S01]  /*8d10*/  F2FP.F16.F32.PACK_AB R8, R33, R178 ;  /* 0x000000b22108723e */ /* 0x000fe200000000ff */
[----:B------:R-:W-:Y:S01]  /*8d20*/  IMAD.MOV.U32 R33, RZ, RZ, R37 ;  /* 0x000000ffff217224 */ /* 0x000fe200078e0025 */
[----:B------:R-:W-:Y:S02]  /*8d30*/  F2FP.F16.F32.PACK_AB R11, R39, R38 ;  /* 0x00000026270b723e */ /* 0x000fe400000000ff */
[----:B------:R-:W-:Y:S02]  /*8d40*/  F2FP.F16.F32.PACK_AB R12, R41, R180 ;  /* 0x000000b4290c723e */ /* 0x000fe400000000ff */
[----:B------:R-:W-:Y:S01]  /*8d50*/  F2FP.F16.F32.PACK_AB R13, R43, R42 ;  /* 0x0000002a2b0d723e */ /* 0x000fe200000000ff */
[----:B------:R2:W-:Y:S01]  /*8d60*/  STSM.16.M88.4 [R166], R8 ;  /* 0x00000008a6007844 */ /* 0x0005e20000000200 */
[----:B------:R-:W-:Y:S02]  /*8d70*/  F2FP.F16.F32.PACK_AB R14, R45, R181 ;  /* 0x000000b52d0e723e */ /* 0x000fe400000000ff */
[----:B------:R-:W-:-:S02]  /*8d80*/  F2FP.F16.F32.PACK_AB R15, R47, R46 ;  /* 0x0000002e2f0f723e */ /* 0x000fc400000000ff */
[----:B------:R-:W-:Y:S02]  /*8d90*/  LOP3.LUT R112, R113, 0x380, RZ, 0xc0, !PT ;  /* 0x0000038071707812 */ /* 0x000fe400078ec0ff */
[----:B------:R-:W-:Y:S01]  /*8da0*/  IADD3 R127, P0, R138, 0xc000, RZ ;  /* 0x0000c0008a7f7810 */ /* 0x000fe20007f1e0ff */
[----:B------:R3:W-:Y:S01]  /*8db0*/  STSM.16.M88.4 [R155], R12 ;  /* 0x0000000c9b007844 */ /* 0x0007e20000000200 */
[----:B------:R-:W-:Y:S02]  /*8dc0*/  LOP3.LUT R142, R28, R29, RZ, 0x3c, !PT ;  /* 0x0000001d1c8e7212 */ /* 0x000fe400078e3cff */
[----:B0-----:R-:W-:Y:S02]  /*8dd0*/  F2FP.F16.F32.PACK_AB R24, R49, R182 ;  /* 0x000000b63118723e */ /* 0x001fe400000000ff */
        /* <DEDUP_REMOVED lines=8> */
[----:B-1----:R-:W-:-:S02]  /*8e60*/  @P2 SHF.R.U32.HI R33, RZ, R35, R34 ;  /* 0x00000023ff212219 */ /* 0x002fc40000011622 */
[----:B------:R-:W-:Y:S01]  /*8e70*/  SHF.R.U64 R112, R112, 0x3, RZ ;  /* 0x0000000370707819 */ /* 0x000fe200000012ff */
[----:B------:R0:W-:Y:S01]  /*8e80*/  STSM.16.M88.4 [R146], R28 ;  /* 0x0000001c92007844 */ /* 0x0001e20000000200 */
[----:B------:R-:W-:Y:S02]  /*8e90*/  LOP3.LUT R126, R127, 0x380, RZ, 0xc0, !PT ;  /* 0x000003807f7e7812 */ /* 0x000fe400078ec0ff */
[----:B--2---:R-:W-:Y:S02]  /*8ea0*/  F2FP.F16.F32.PACK_AB R8, R65, R186 ;  /* 0x000000ba4108723e */ /* 0x004fe400000000ff */
[----:B------:R-:W-:Y:S02]  /*8eb0*/  F2FP.F16.F32.PACK_AB R9, R67, R66 ;  /* 0x000000424309723e */ /* 0x000fe400000000ff */
[----:B------:R-:W-:Y:S02]  /*8ec0*/  F2FP.F16.F32.PACK_AB R10, R69, R187 ;  /* 0x000000bb450a723e */ /* 0x000fe400000000ff */
[----:B------:R-:W-:-:S02]  /*8ed0*/  F2FP.F16.F32.PACK_AB R11, R71, R70 ;  /* 0x00000046470b723e */ /* 0x000fc400000000ff */
[----:B---3--:R-:W-:Y:S02]  /*8ee0*/  F2FP.F16.F32.PACK_AB R12, R73, R188 ;  /* 0x000000bc490c723e */ /* 0x008fe400000000ff */
[----:B------:R-:W-:Y:S01]  /*8ef0*/  F2FP.F16.F32.PACK_AB R13, R75, R74 ;  /* 0x0000004a4b0d723e */ /* 0x000fe200000000ff */
[----:B------:R-:W-:Y:S01]  /*8f00*/  STSM.16.M88.4 [R151], R8 ;  /* 0x0000000897007844 */ /* 0x000fe20000000200 */
[----:B------:R-:W-:Y:S01]  /*8f10*/  F2FP.F16.F32.PACK_AB R14, R77, R189 ;  /* 0x000000bd4d0e723e */ /* 0x000fe200000000ff */
[----:B0-----:R-:W-:Y:S01]  /*8f20*/  IMAD.MOV R28, RZ, RZ, -R33 ;  /* 0x000000ffff1c7224 */ /* 0x001fe200078e0a21 */
[----:B------:R-:W-:Y:S02]  /*8f30*/  F2FP.F16.F32.PACK_AB R15, R79, R78 ;  /* 0x0000004e4f0f723e */ /* 0x000fe400000000ff */
[----:B------:R-:W-:Y:S01]  /*8f40*/  LOP3.LUT R112, R112, R113, RZ, 0x3c, !PT ;  /* 0x0000007170707212 */ /* 0x000fe200078e3cff */
[----:B------:R-:W-:Y:S01]  /*8f50*/  IMAD.X R113, RZ, RZ, R139, P1 ;  /* 0x000000ffff717224 */ /* 0x000fe200008e068b */
[----:B------:R-:W-:Y:S01]  /*8f60*/  SHF.R.U64 R126, R126, 0x3, RZ ;  /* 0x000000037e7e7819 */ /* 0x000fe200000012ff */
[----:B------:R-:W-:Y:S01]  /*8f70*/  IMAD R35, R5, R28, R37 ;  /* 0x0000001c05237224 */ /* 0x000fe200078e0225 */
[----:B------:R-:W-:Y:S01]  /*8f80*/  F2FP.F16.F32.PACK_AB R24, R81, R190 ;  /* 0x000000be5118723e */ /* 0x000fe200000000ff */
[----:B------:R0:W-:Y:S01]  /*8f90*/  STSM.16.M88.4 [R32], R12 ;  /* 0x0000000c20007844 */ /* 0x0001e20000000200 */
[----:B------:R-:W-:-:S02]  /*8fa0*/  F2FP.F16.F32.PACK_AB R25, R83, R82 ;  /* 0x000000525319723e */ /* 0x000fc400000000ff */
[----:B------:R-:W-:Y:S02]  /*8fb0*/  F2FP.F16.F32.PACK_AB R26, R85, R191 ;  /* 0x000000bf551a723e */ /* 0x000fe400000000ff */
[----:B------:R-:W-:Y:S02]  /*8fc0*/  F2FP.F16.F32.PACK_AB R27, R87, R86 ;  /* 0x00000056571b723e */ /* 0x000fe400000000ff */
[----:B------:R-:W-:Y:S02]  /*8fd0*/  IADD3 R131, P1, R138, 0xd000, RZ ;  /* 0x0000d0008a837810 */ /* 0x000fe40007f3e0ff */
[----:B------:R-:W-:Y:S01]  /*8fe0*/  LOP3.LUT R126, R126, R127, RZ, 0x3c, !PT ;  /* 0x0000007f7e7e7212 */ /* 0x000fe200078e3cff */
[----:B------:R-:W-:Y:S01]  /*8ff0*/  IMAD.X R127, RZ, RZ, R139, P0 ;  /* 0x000000ffff7f7224 */ /* 0x000fe200000e068b */
[----:B------:R1:W-:Y:S01]  /*9000*/  STSM.16.M88.4 [R150], R24 ;  /* 0x0000001896007844 */ /* 0x0003e20000000200 */
[----:B------:R-:W-:Y:S02]  /*9010*/  LOP3.LUT R130, R131, 0x380, RZ, 0xc0, !PT ;  /* 0x0000038083827812 */ /* 0x000fe400078ec0ff */
[C---:B------:R-:W-:Y:S01]  /*9020*/  IADD3 R21, P4, R138.reuse, 0x2000, RZ ;  /* 0x000020008a157810 */ /* 0x040fe20007f9e0ff */
[----:B0-----:R-:W-:Y:S01]  /*9030*/  IMAD.U32 R14, RZ, RZ, UR5 ;  /* 0x00000005ff0e7e24 */ /* 0x001fe2000f8e00ff */
[----:B------:R-:W-:Y:S01]  /*9040*/  SHF.R.S32.HI R13, RZ, 0x1f, R33 ;  /* 0x0000001fff0d7819 */ /* 0x000fe20000011421 */
[----:B------:R-:W-:Y:S01]  /*9050*/  ULDC UR5, c[0x0][0xa88] ;  /* 0x0002a20000057ab9 */ /* 0x000fe20000000800 */
[----:B------:R-:W-:-:S02]  /*9060*/  IADD3 R103, P5, R138, 0x3000, RZ ;  /* 0x000030008a677810 */ /* 0x000fc40007fbe0ff */
[----:B------:R-:W-:Y:S02]  /*9070*/  IADD3 R107, P6, R138, 0x4000, RZ ;  /* 0x000040008a6b7810 */ /* 0x000fe40007fde0ff */
[----:B------:R-:W-:Y:S02]  /*9080*/  SHF.R.S32.HI R12, RZ, 0x1f, R35 ;  /* 0x0000001fff0c7819 */ /* 0x000fe40000011423 */
[----:B------:R-:W-:Y:S02]  /*9090*/  SHF.R.U64 R130, R130, 0x3, RZ ;  /* 0x0000000382827819 */ /* 0x000fe400000012ff */
[----:B-1----:R-:W-:Y:S01]  /*90a0*/  IADD3 R24, P0, R33, UR6, RZ ;  /* 0x0000000621187c10 */ /* 0x002fe2000ff1e0ff */
[----:B------:R-:W-:Y:S01]  /*90b0*/  VIADD R27, R208, UR43 ;  /* 0x0000002bd01b7c36 */ /* 0x000fe20008000000 */
[----:B------:R-:W-:Y:S02]  /*90c0*/  LOP3.LUT R20, R21, 0x380, RZ, 0xc0, !PT ;  /* 0x0000038015147812 */ /* 0x000fe400078ec0ff */
[----:B------:R-:W-:Y:S01]  /*90d0*/  IADD3.X R25, R13, UR7, R14, P0, !PT ;  /* 0x000000070d197c10 */ /* 0x000fe200087fe40e */
[----:B------:R-:W-:Y:S01]  /*90e0*/  ULDC.64 UR6, c[0x0][0xb88] ;  /* 0x0002e20000067ab9 */ /* 0x000fe20000000a00 */
[----:B------:R-:W-:Y:S01]  /*90f0*/  LOP3.LUT R102, R103, 0x380, RZ, 0xc0, !PT ;  /* 0x0000038067667812 */ /* 0x000fe200078ec0ff */
[----:B------:R-:W-:Y:S01]  /*9100*/  IMAD R12, R12, UR6, RZ ;  /* 0x000000060c0c7c24 */ /* 0x000fe2000f8e02ff */
[----:B------:R-:W-:Y:S01]  /*9110*/  LOP3.LUT R106, R107, 0x380, RZ, 0xc0, !PT ;  /* 0x000003806b6a7812 */ /* 0x000fe200078ec0ff */
[----:B------:R-:W-:Y:S01]  /*9120*/  IMAD.WIDE.U32 R24, R35, UR6, R24 ;  /* 0x0000000623187c25 */ /* 0x000fe2000f8e0018 */
[----:B------:R-:W-:-:S02]  /*9130*/  LOP3.LUT R130, R130, R131, RZ, 0x3c, !PT ;  /* 0x0000008382827212 */ /* 0x000fc400078e3cff */
[----:B------:R-:W-:Y:S01]  /*9140*/  MOV R168, R168 ;  /* 0x000000a800a87202 */ /* 0x000fe20000000f00 */
[----:B------:R-:W-:Y:S01]  /*9150*/  IMAD R35, R35, UR7, R12 ;  /* 0x0000000723237c24 */ /* 0x000fe2000f8e020c */
[----:B------:R-:W-:Y:S01]  /*9160*/  F2FP.F16.F32.PACK_AB R28, R89, R192 ;  /* 0x000000c0591c723e */ /* 0x000fe200000000ff */
[----:B------:R-:W-:Y:S01]  /*9170*/  ULDC.64 UR6, c[0x0][0xb50] ;  /* 0x0002d40000067ab9 */ /* 0x000fe20000000a00 */
[----:B------:R-:W-:Y:S02]  /*9180*/  F2FP.F16.F32.PACK_AB R29, R91, R90 ;  /* 0x0000005a5b1d723e */ /* 0x000fe400000000ff */
[----:B------:R-:W-:Y:S02]  /*9190*/  F2FP.F16.F32.PACK_AB R30, R93, R193 ;  /* 0x000000c15d1e723e */ /* 0x000fe400000000ff */
[----:B------:R-:W-:Y:S02]  /*91a0*/  F2FP.F16.F32.PACK_AB R31, R95, R94 ;  /* 0x0000005e5f1f723e */ /* 0x000fe400000000ff */
[----:B------:R-:W-:-:S02]  /*91b0*/  LOP3.LUT R131, R138, 0x380, RZ, 0xc0, !PT ;  /* 0x000003808a837812 */ /* 0x000fc400078ec0ff */
[----:B------:R-:W-:Y:S01]  /*91c0*/  MOV R162, R162 ;  /* 0x000000a200a27202 */ /* 0x000fe20000000f00 */
[----:B------:R-:W-:Y:S01]  /*91d0*/  STSM.16.M88.4 [R168], R28 ;  /* 0x0000001ca8007844 */ /* 0x000fe20000000200 */
[----:B------:R-:W-:Y:S02]  /*91e0*/  F2FP.F16.F32.PACK_AB R8, R97, R194 ;  /* 0x000000c26108723e */ /* 0x000fe400000000ff */
[----:B------:R-:W-:Y:S02]  /*91f0*/  F2FP.F16.F32.PACK_AB R9, R99, R98 ;  /* 0x000000626309723e */ /* 0x000fe400000000ff */
[----:B------:R-:W-:Y:S02]  /*9200*/  F2FP.F16.F32.PACK_AB R10, R101, R195 ;  /* 0x000000c3650a723e */ /* 0x000fe400000000ff */
[----:B------:R-:W-:Y:S01]  /*9210*/  F2FP.F16.F32.PACK_AB R11, R40, R36 ;  /* 0x00000024280b723e */ /* 0x000fe200000000ff */
[----:B------:R-:W-:Y:S01]  /*9220*/  IMAD R40, R5, UR5, RZ ;  /* 0x0000000505287c24 */ /* 0x000fe2000f8e02ff */
[----:B------:R-:W-:-:S02]  /*9230*/  SHF.R.U64 R20, R20, 0x3, RZ ;  /* 0x0000000314147819 */ /* 0x000fc400000012ff */
[----:B------:R-:W-:Y:S01]  /*9240*/  SHF.R.U64 R102, R102, 0x3, RZ ;  /* 0x0000000366667819 */ /* 0x000fe200000012ff */
[----:B------:R0:W-:Y:S01]  /*9250*/  STSM.16.M88.4 [R162], R8 ;  /* 0x00000008a2007844 */ /* 0x0001e20000000200 */
[----:B------:R-:W-:Y:S02]  /*9260*/  SHF.R.U64 R106, R106, 0x3, RZ ;  /* 0x000000036a6a7819 */ /* 0x000fe400000012ff */
[----:B------:R-:W-:Y:S02]  /*9270*/  SHF.R.U64 R131, R131, 0x3, RZ ;  /* 0x0000000383837819 */ /* 0x000fe400000012ff */
[----:B------:R-:W-:Y:S02]  /*9280*/  LOP3.LUT R20, R20, R21, RZ, 0x3c, !PT ;  /* 0x0000001514147212 */ /* 0x000fe400078e3cff */
[----:B------:R-:W-:Y:S01]  /*9290*/  LOP3.LUT R102, R102, R103, RZ, 0x3c, !PT ;  /* 0x0000006766667212 */ /* 0x000fe200078e3cff */
[--C-:B------:R-:W-:Y:S01]  /*92a0*/  IMAD.X R103, RZ, RZ, R139.reuse, P5 ;  /* 0x000000ffff677224 */ /* 0x100fe200028e068b */
[----:B------:R-:W-:Y:S01]  /*92b0*/  LOP3.LUT R106, R106, R107, RZ, 0x3c, !PT ;  /* 0x0000006b6a6a7212 */ /* 0x000fe200078e3cff */
[----:B------:R-:W-:Y:S01]  /*92c0*/  IMAD.X R107, RZ, RZ, R139, P6 ;  /* 0x000000ffff6b7224 */ /* 0x000fe200030e068b */
[----:B------:R-:W-:-:S02]  /*92d0*/  IADD3.X R21, RZ, R139, RZ, P4, !PT ;  /* 0x0000008bff157210 */ /* 0x000fc400027fe4ff */
[----:B------:R-:W-:Y:S02]  /*92e0*/  LOP3.LUT P0, RZ, R206, 0x3, RZ, 0xc0, !PT ;  /* 0x00000003ceff7812 */ /* 0x000fe4000780c0ff */
[C---:B------:R-:W-:Y:S01]  /*92f0*/  IADD3 R119, P4, R138.reuse, 0x9000, RZ ;  /* 0x000090008a777810 */ /* 0x040fe20007f9e0ff */
[----:B0-----:R-:W-:Y:S01]  /*9300*/  IMAD.IADD R11, R25, 0x1, R35 ;  /* 0x00000001190b7824 */ /* 0x001fe200078e0223 */
[C---:B------:R-:W-:Y:S01]  /*9310*/  IADD3 R121, P5, R138.reuse, 0xa000, RZ ;  /* 0x0000a0008a797810 */ /* 0x040fe20007fbe0ff */
[----:B------:R-:W-:Y:S01]  /*9320*/  VIADD R9, R27, 0x8 ;  /* 0x000000081b097836 */ /* 0x000fe20000000000 */
[----:B------:R-:W-:Y:S02]  /*9330*/  IADD3 R123, P6, R138, 0xb000, RZ ;  /* 0x0000b0008a7b7810 */ /* 0x000fe40007fde0ff */
[----:B------:R-:W-:Y:S02]  /*9340*/  LEA R26, P3, R24, UR6, 0x2 ;  /* 0x00000006181a7c11 */ /* 0x000fe4000f8610ff */
[----:B------:R-:W-:Y:S01]  /*9350*/  LOP3.LUT R138, R131, R138, RZ, 0x3c, !PT ;  /* 0x0000008a838a7212 */ /* 0x000fe200078e3cff */
[----:B------:R-:W-:Y:S01]  /*9360*/  IMAD.X R131, RZ, RZ, R139, P1 ;  /* 0x000000ffff837224 */ /* 0x000fe200008e068b */
[----:B------:R-:W-:Y:S01]  /*9370*/  F2FP.F16.F32.PACK_AB R12, R105, R196 ;  /* 0x000000c4690c723e */ /* 0x000fe200000000ff */
[----:B------:R-:W-:Y:S01]  /*9380*/  SHFL.IDX PT, R36, R26, RZ, 0x1c1f ;  /* 0x001c1fff1a247589 */ /* 0x000fe200000e0000 */
[----:B------:R-:W-:-:S02]  /*9390*/  F2FP.F16.F32.PACK_AB R13, R48, R44 ;  /* 0x0000002c300d723e */ /* 0x000fc400000000ff */
[----:B------:R-:W-:Y:S01]  /*93a0*/  F2FP.F16.F32.PACK_AB R14, R109, R197 ;  /* 0x000000c56d0e723e */ /* 0x000fe200000000ff */
[----:B------:R-:W-:Y:S01]  /*93b0*/  SHFL.IDX PT, R38, R26, 0x1, 0x1c1f ;  /* 0x003c1f001a267f89 */ /* 0x000fe200000e0000 */
[----:B------:R-:W-:Y:S02]  /*93c0*/  F2FP.F16.F32.PACK_AB R15, R56, R52 ;  /* 0x00000034380f723e */ /* 0x000fe400000000ff */
[-C--:B------:R-:W-:Y:S02]  /*93d0*/  ISETP.GE.OR P1, PT, R27, R40.reuse, P0 ;  /* 0x000000281b00720c */ /* 0x080fe40000726670 */
[----:B------:R-:W-:Y:S01]  /*93e0*/  LEA.HI.X R27, R24, UR7, R11, 0x2, P3 ;  /* 0x00000007181b7c11 */ /* 0x000fe200098f140b */
[----:B------:R0:W-:Y:S01]  /*93f0*/  STSM.16.M88.4 [R154], R12 ;  /* 0x0000000c9a007844 */ /* 0x0001e20000000200 */
[----:B------:R-:W-:Y:S02]  /*9400*/  ISETP.GE.OR P0, PT, R9, R40, P0 ;  /* 0x000000280900720c */ /* 0x000fe40000706670 */
[----:B------:R-:W-:Y:S01]  /*9410*/  MOV R164, R164 ;  /* 0x000000a400a47202 */ /* 0x000fe20000000f00 */
[----:B------:R-:W1:Y:S01]  /*9420*/  SHFL.IDX PT, R37, R27, RZ, 0x1c1f ;  /* 0x001c1fff1b257589 */ /* 0x000e6200000e0000 */
[----:B------:R-:W-:-:S02]  /*9430*/  F2FP.F16.F32.PACK_AB R8, R175, R198 ;  /* 0x000000c6af08723e */ /* 0x000fc400000000ff */
[----:B------:R-:W-:Y:S01]  /*9440*/  F2FP.F16.F32.PACK_AB R9, R64, R60 ;  /* 0x0000003c4009723e */ /* 0x000fe200000000ff */
[----:B------:R2:W3:Y:S01]  /*9450*/  SHFL.IDX PT, R39, R27, 0x1, 0x1c1f ;  /* 0x003c1f001b277f89 */ /* 0x0004e200000e0000 */
[----:B------:R-:W-:Y:S02]  /*9460*/  F2FP.F16.F32.PACK_AB R10, R176, R199 ;  /* 0x000000c7b00a723e */ /* 0x000fe400000000ff */
[----:B------:R-:W-:Y:S02]  /*9470*/  F2FP.F16.F32.PACK_AB R11, R72, R68 ;  /* 0x00000044480b723e */ /* 0x000fe400000000ff */
[----:B------:R-:W-:Y:S02]  /*9480*/  MOV R160, R160 ;  /* 0x000000a000a07202 */ /* 0x000fe40000000f00 */
[----:B------:R-:W-:Y:S01]  /*9490*/  MOV R158, R158 ;  /* 0x0000009e009e7202 */ /* 0x000fe20000000f00 */
[----:B------:R-:W-:Y:S01]  /*94a0*/  STSM.16.M88.4 [R164], R8 ;  /* 0x00000008a4007844 */ /* 0x000fe20000000200 */
[----:B0-----:R-:W-:-:S02]  /*94b0*/  F2FP.F16.F32.PACK_AB R12, R129, R204 ;  /* 0x000000cc810c723e */ /* 0x001fc400000000ff */
[----:B------:R-:W-:Y:S01]  /*94c0*/  F2FP.F16.F32.PACK_AB R13, R96, R92 ;  /* 0x0000005c600d723e */ /* 0x000fe200000000ff */
[----:B------:R-:W-:Y:S01]  /*94d0*/  STSM.16.M88.4 [R160], R200 ;  /* 0x000000c8a0007844 */ /* 0x000fe20000000200 */
[----:B------:R-:W-:Y:S02]  /*94e0*/  F2FP.F16.F32.PACK_AB R14, R133, R132 ;  /* 0x00000084850e723e */ /* 0x000fe400000000ff */
[----:B------:R-:W-:Y:S02]  /*94f0*/  F2FP.F16.F32.PACK_AB R15, R104, R100 ;  /* 0x00000064680f723e */ /* 0x000fe400000000ff */
[----:B------:R-:W-:Y:S02]  /*9500*/  MOV R156, R156 ;  /* 0x0000009c009c7202 */ /* 0x000fe40000000f00 */
[----:B------:R-:W-:Y:S01]  /*9510*/  F2FP.F16.F32.PACK_AB R24, R137, R136 ;  /* 0x000000888918723e */ /* 0x000fe200000000ff */
[----:B------:R-:W-:Y:S01]  /*9520*/  STSM.16.M88.4 [R158], R12 ;  /* 0x0000000c9e007844 */ /* 0x000fe20000000200 */
[----:B------:R-:W-:-:S02]  /*9530*/  F2FP.F16.F32.PACK_AB R25, R128, R108 ;  /* 0x0000006c8019723e */ /* 0x000fc400000000ff */
[----:B------:R-:W-:Y:S02]  /*9540*/  F2FP.F16.F32.PACK_AB R26, R141, R140 ;  /* 0x0000008c8d1a723e */ /* 0x000fe400000000ff */
[----:B--2---:R-:W-:Y:S02]  /*9550*/  F2FP.F16.F32.PACK_AB R27, R171, R170 ;  /* 0x000000aaab1b723e */ /* 0x004fe400000000ff */
[----:B------:R-:W-:Y:S02]  /*9560*/  F2FP.F16.F32.PACK_AB R146, R149, R148 ;  /* 0x000000949592723e */ /* 0x000fe400000000ff */
[----:B------:R-:W-:Y:S01]  /*9570*/  F2FP.F16.F32.PACK_AB R147, R0, R174 ;  /* 0x000000ae0093723e */ /* 0x000fe200000000ff */
[----:B------:R-:W-:Y:S01]  /*9580*/  STSM.16.M88.4 [R156], R24 ;  /* 0x000000189c007844 */ /* 0x000fe20000000200 */
[----:B------:R-:W-:Y:S01]  /*9590*/  UIMAD UR5, UR10, UR8, URZ ;  /* 0x000000080a0572a4 */ /* 0x000fe2000f8e023f */
[----:B------:R-:W-:Y:S02]  /*95a0*/  LOP3.LUT R118, R119, 0x380, RZ, 0xc0, !PT ;  /* 0x0000038077767812 */ /* 0x000fe400078ec0ff */
[----:B------:R-:W-:Y:S01]  /*95b0*/  STSM.16.M88.4 [R152], R144 ;  /* 0x0000009098007844 */ /* 0x000fe20000000200 */
[----:B------:R-:W-:Y:S01]  /*95c0*/  IMAD R0, R23, 0x20, R205 ;  /* 0x0000002017007824 */ /* 0x000fe200078e02cd */
[----:B------:R-:W-:Y:S01]  /*95d0*/  UIMAD.WIDE.U32 UR6, UR39, UR8, URZ ;  /* 0x00000008270672a5 */ /* 0x000fe2000f8e003f */
[----:B------:R-:W-:Y:S01]  /*95e0*/  LOP3.LUT R120, R121, 0x380, RZ, 0xc0, !PT ;  /* 0x0000038079787812 */ /* 0x000fe200078ec0ff */
[----:B------:R-:W-:Y:S01]  /*95f0*/  BAR.SYNC.DEFER_BLOCKING 0x1, 0x100 ;  /* 0x0044000000007b1d */ /* 0x000fe20000010000 */
[----:B------:R-:W-:Y:S01]  /*9600*/  UIMAD UR5, UR39, UR9, UR5 ;  /* 0x00000009270572a4 */ /* 0x000fe2000f8e0205 */
[----:B------:R-:W-:-:S02]  /*9610*/  LOP3.LUT R122, R123, 0x380, RZ, 0xc0, !PT ;  /* 0x000003807b7a7812 */ /* 0x000fc400078ec0ff */
[----:B------:R-:W-:Y:S02]  /*9620*/  SHF.R.U64 R118, R118, 0x3, RZ ;  /* 0x0000000376767819 */ /* 0x000fe400000012ff */
[----:B------:R-:W-:Y:S01]  /*9630*/  ULDC.64 UR10, c[0x0][0xaf0] ;  /* 0x0002bc00000a7ab9 */ /* 0x000fe20000000a00 */
[----:B------:R-:W-:Y:S01]  /*9640*/  SHF.R.U64 R120, R120, 0x3, RZ ;  /* 0x0000000378787819 */ /* 0x000fe200000012ff */
[----:B-1----:R-:W-:Y:S01]  /*9650*/  @!P1 ST.E desc[UR48][R36.64], R4 ;  /* 0x0000000424009985 */ /* 0x002fe2000c101930 */
[----:B------:R-:W-:Y:S01]  /*9660*/  UIMAD UR8, UR12, UR10, URZ ;  /* 0x0000000a0c0872a4 */ /* 0x000fe2000f8e023f */
[----:B------:R-:W-:Y:S02]  /*9670*/  SHF.R.U64 R122, R122, 0x3, RZ ;  /* 0x000000037a7a7819 */ /* 0x000fe400000012ff */
[----:B---3--:R0:W-:Y:S01]  /*9680*/  @!P0 ST.E desc[UR48][R38.64], R3 ;  /* 0x0000000326008985 */ /* 0x0081e2000c101930 */
[----:B------:R-:W-:Y:S01]  /*9690*/  UIADD3 UR7, UR7, UR5, URZ ;  /* 0x0000000507077290 */ /* 0x000fe2000fffe03f */
[----:B------:R-:W-:-:S02]  /*96a0*/  LOP3.LUT R118, R118, R119, RZ, 0x3c, !PT ;  /* 0x0000007776767212 */ /* 0x000fc400078e3cff */
[----:B------:R1:W5:Y:S01]  /*96b0*/  LD.E.128 R28, desc[UR48][R6.64] ;  /* 0x00000030061c7980 */ /* 0x000362000c101d00 */
[----:B------:R-:W-:Y:S02]  /*96c0*/  LOP3.LUT R120, R120, R121, RZ, 0x3c, !PT ;  /* 0x0000007978787212 */ /* 0x000fe400078e3cff */
[----:B------:R-:W-:Y:S01]  /*96d0*/  LOP3.LUT R122, R122, R123, RZ, 0x3c, !PT ;  /* 0x0000007b7a7a7212 */ /* 0x000fe200078e3cff */
[----:B------:R2:W5:Y:S01]  /*96e0*/  LD.E.128 R32, desc[UR48][R20.64] ;  /* 0x0000003014207980 */ /* 0x000562000c101d00 */
[----:B------:R-:W-:Y:S01]  /*96f0*/  UIMAD UR5, UR41, UR11, UR8 ;  /* 0x0000000b290572a4 */ /* 0x000fe2000f8e0208 */
[--C-:B------:R-:W-:Y:S01]  /*9700*/  IMAD.X R119, RZ, RZ, R139.reuse, P4 ;  /* 0x000000ffff777224 */ /* 0x100fe200020e068b */
[----:B------:R-:W-:Y:S01]  /*9710*/  UIMAD.WIDE.U32 UR6, UR41, UR10, UR6 ;  /* 0x0000000a290672a5 */ /* 0x000fe2000f8e0006 */
[--C-:B------:R-:W-:Y:S01]  /*9720*/  IMAD.X R121, RZ, RZ, R139.reuse, P5 ;  /* 0x000000ffff797224 */ /* 0x100fe200028e068b */
[----:B------:R-:W-:Y:S01]  /*9730*/  ULDC.64 UR8, c[0x0][0xae0] ;  /* 0x0002b80000087ab9 */ /* 0x000fe20000000a00 */
[----:B-1----:R-:W1:Y:S01]  /*9740*/  @P2 LDC R7, c[0x0][0xbec] ;  /* 0x0002fb00ff072b82 */ /* 0x002e620000000800 */
[----:B------:R-:W-:Y:S01]  /*9750*/  IMAD.X R123, RZ, RZ, R139, P6 ;  /* 0x000000ffff7b7224 */ /* 0x000fe200030e068b */
[----:B------:R-:W5:Y:S04]  /*9760*/  LD.E.128 R100, desc[UR48][R102.64] ;  /* 0x0000003066647980 */ /* 0x000f68000c101d00 */
[----:B------:R-:W5:Y:S02]  /*9770*/  LD.E.128 R104, desc[UR48][R106.64] ;  /* 0x000000306a687980 */ /* 0x000f64000c101d00 */
[----:B--2---:R-:W2:Y:S01]  /*9780*/  @P2 LDC R21, c[0x0][0xbf0] ;  /* 0x0002fc00ff152b82 */ /* 0x004ea20000000800 */
[----:B------:R-:W-:Y:S01]  /*9790*/  VIADD R20, R0, UR43 ;  /* 0x0000002b00147c36 */ /* 0x000fe20008000000 */
[----:B------:R-:W-:Y:S01]  /*97a0*/  UIADD3 UR5, UR7, UR5, URZ ;  /* 0x0000000507057290 */ /* 0x000fe2000fffe03f */
[----:B------:R-:W-:Y:S01]  /*97b0*/  IMAD.U32 R6, RZ, RZ, UR6 ;  /* 0x00000006ff067e24 */ /* 0x000fe2000f8e00ff */
[----:B------:R-:W5:Y:S01]  /*97c0*/  LD.E.128 R136, desc[UR48][R138.64] ;  /* 0x000000308a887980 */ /* 0x000f62000c101d00 */
[----:B0-----:R-:W-:-:S03]  /*97d0*/  IMAD.MOV.U32 R3, RZ, RZ, R20 ;  /* 0x000000ffff037224 */ /* 0x001fc600078e0014 */
[----:B------:R-:W5:Y:S04]  /*97e0*/  LD.E.128 R108, desc[UR48][R110.64] ;  /* 0x000000306e6c7980 */ /* 0x000f68000c101d00 */
[----:B------:R0:W5:Y:S01]  /*97f0*/  LD.E.128 R8, desc[UR48][R112.64] ;  /* 0x0000003070087980 */ /* 0x000162000c101d00 */
[----:B-1----:R-:W-:-:S03]  /*9800*/  @P2 IMAD.HI.U32 R0, R20, R7, RZ ;  /* 0x0000000714002227 */ /* 0x002fc600078e00ff */
[----:B------:R0:W5:Y:S04]  /*9810*/  LD.E.128 R12, desc[UR48][R114.64] ;  /* 0x00000030720c7980 */ /* 0x000168000c101d00 */
[----:B------:R0:W5:Y:S01]  /*9820*/  LD.E.128 R48, desc[UR48][R116.64] ;  /* 0x0000003074307980 */ /* 0x000162000c101d00 */
[----:B--2---:R-:W-:-:S03]  /*9830*/  @P2 SHF.R.U32.HI R3, RZ, R21, R0 ;  /* 0x00000015ff032219 */ /* 0x004fc60000011600 */
[----:B------:R0:W5:Y:S01]  /*9840*/  LD.E.128 R44, desc[UR48][R118.64] ;  /* 0x00000030762c7980 */ /* 0x000162000c101d00 */
[--C-:B------:R-:W-:Y:S01]  /*9850*/  SHF.R.S32.HI R0, RZ, 0x1f, R3.reuse ;  /* 0x0000001fff007819 */ /* 0x100fe20000011403 */
[----:B------:R-:W-:Y:S02]  /*9860*/  IMAD.MOV R4, RZ, RZ, -R3 ;  /* 0x000000ffff047224 */ /* 0x000fe400078e0a03 */
[----:B------:R0:W5:Y:S01]  /*9870*/  LD.E.128 R24, desc[UR48][R120.64] ;  /* 0x0000003078187980 */ /* 0x000162000c101d00 */
[----:B------:R-:W-:Y:S01]  /*9880*/  IMAD.U32 R7, RZ, RZ, UR7 ;  /* 0x00000007ff077e24 */ /* 0x000fe2000f8e00ff */
[----:B------:R-:W-:Y:S01]  /*9890*/  ULDC.64 UR6, c[0x0][0xad8] ;  /* 0x0002b60000067ab9 */ /* 0x000fe20000000a00 */
[----:B------:R-:W-:Y:S01]  /*98a0*/  IMAD R0, R0, UR8, RZ ;  /* 0x0000000800007c24 */ /* 0x000fe2000f8e02ff */
[----:B------:R0:W5:Y:S01]  /*98b0*/  LD.E.128 R36, desc[UR48][R122.64] ;  /* 0x000000307a247980 */ /* 0x000162000c101d00 */
[----:B------:R-:W-:Y:S02]  /*98c0*/  IMAD R21, R5, R4, R20 ;  /* 0x0000000405157224 */ /* 0x000fe400078e0214 */
[----:B------:R-:W-:Y:S01]  /*98d0*/  IMAD.U32 R7, RZ, RZ, UR5 ;  /* 0x00000005ff077e24 */ /* 0x000fe2000f8e00ff */
[----:B------:R-:W5:Y:S01]  /*98e0*/  LD.E.128 R124, desc[UR48][R126.64] ;  /* 0x000000307e7c7980 */ /* 0x000f62000c101d00 */
[----:B------:R-:W-:Y:S01]  /*98f0*/  IMAD R41, R3, UR9, R0 ;  /* 0x0000000903297c24 */ /* 0x000fe2000f8e0200 */
[----:B------:R-:W-:-:S02]  /*9900*/  SHF.R.S32.HI R0, RZ, 0x1f, R21 ;  /* 0x0000001fff007819 */ /* 0x000fc40000011415 */
[----:B------:R-:W5:Y:S01]  /*9910*/  LD.E.128 R128, desc[UR48][R130.64] ;  /* 0x0000003082807980 */ /* 0x000f62000c101d00 */
[----:B------:R-:W-:-:S03]  /*9920*/  IMAD.WIDE.U32 R4, R3, UR8, R6 ;  /* 0x0000000803047c25 */ /* 0x000fc6000f8e0006 */
        /* <DEDUP_REMOVED lines=8> */
[----:B------:R-:W-:Y:S01]  /*99b0*/  IMAD.IADD R5, R5, 0x1, R41 ;  /* 0x0000000105057824 */ /* 0x000fe200078e0229 */
[----:B------:R-:W-:Y:S01]  /*99c0*/  IADD3 R53, R205, UR43, RZ ;  /* 0x0000002bcd357c10 */ /* 0x000fe2000fffe0ff */
[----:B------:R-:W-:Y:S01]  /*99d0*/  IMAD R0, R0, UR6, RZ ;  /* 0x0000000600007c24 */ /* 0x000fe2000f8e02ff */
[----:B------:R-:W-:Y:S01]  /*99e0*/  UIADD3 UR5, UR13, 0x22820, URZ ;  /* 0x000228200d057890 */ /* 0x000fe2000fffe03f */
[----:B------:R-:W-:Y:S01]  /*99f0*/  IMAD.WIDE.U32 R4, R21, UR6, R4 ;  /* 0x0000000615047c25 */ /* 0x000fe2000f8e0004 */
[----:B------:R-:W-:-:S03]  /*9a00*/  ISETP.GE.AND P2, PT, R53, R40, PT ;  /* 0x000000283500720c */ /* 0x000fc60003f46270 */
[----:B------:R-:W-:Y:S01]  /*9a10*/  IMAD R7, R21, UR7, R0 ;  /* 0x0000000715077c24 */ /* 0x000fe2000f8e0200 */
[----:B------:R-:W-:Y:S01]  /*9a20*/  ULDC.64 UR6, c[0x0][0xa80] ;  /* 0x0002a00000067ab9 */ /* 0x000fe20000000a00 */
[----:B------:R-:W-:Y:S01]  /*9a30*/  VIADD R3, R53, 0x20 ;  /* 0x0000002035037836 */ /* 0x000fe20000000000 */
[C---:B------:R-:W-:Y:S01]  /*9a40*/  LEA R0, P3, R4.reuse, UR6, 0x1 ;  /* 0x0000000604007c11 */ /* 0x040fe2000f8608ff */
[----:B------:R-:W-:Y:S01]  /*9a50*/  IMAD.IADD R5, R5, 0x1, R7 ;  /* 0x0000000105057824 */ /* 0x000fe200078e0207 */
[----:B------:R-:W-:Y:S02]  /*9a60*/  UPRMT UR5, URZ, 0x654, UR5 ;  /* 0x000006543f057896 */ /* 0x000fe40008000005 */
[-C--:B------:R-:W-:Y:S01]  /*9a70*/  ISETP.GE.AND P1, PT, R3, R40.reuse, PT ;  /* 0x000000280300720c */ /* 0x080fe20003f26270 */
[----:B------:R-:W-:Y:S01]  /*9a80*/  VIADD R3, R53, 0x40 ;  /* 0x0000004035037836 */ /* 0x000fe20000000000 */
[----:B------:R-:W-:Y:S01]  /*9a90*/  LEA.HI.X R41, R4, UR7, R5, 0x1, P3 ;  /* 0x0000000704297c11 */ /* 0x000fe200098f0c05 */
[----:B-1----:R0:W1:Y:S01]  /*9aa0*/  SHFL.IDX PT, R43, R0, RZ, 0x181f ;  /* 0x00181fff002b7589 */ /* 0x00206200000e0000 */
[----:B------:R-:W-:Y:S02]  /*9ab0*/  BSSY B1, `(.L_x_13543) ;  /* 0x0000016000017945 */ /* 0x000fe40003800000 */
[----:B------:R-:W-:-:S02]  /*9ac0*/  ISETP.GE.AND P0, PT, R3, R40, PT ;  /* 0x000000280300720c */ /* 0x000fc40003f06270 */
        /* <DEDUP_REMOVED lines=20> */
.L_x_13544:
[----:B------:R-:W-:Y:S05]  /*9c10*/  BSYNC B1 ;  /* 0x0000000000017941 */ /* 0x000fea0003800000 */
.L_x_13543:
        /* <DEDUP_REMOVED lines=14> */
[----:B-----5:R3:W-:Y:S01]  /*9d00*/  @!P4 ST.E.128 desc[UR48][R4.64], R28 ;  /* 0x0000001c0400c985 */ /* 0x0207e2000c101d30 */
[----:B------:R-:W-:-:S02]  /*9d10*/  @!P1 LEA R42, P5, R22, R43, 0x1 ;  /* 0x0000002b162a9211 */ /* 0x000fc400078a08ff */
[-C--:B------:R-:W-:Y:S01]  /*9d20*/  @!P2 LEA.HI.X R21, R18, R3.reuse, R211, 0x1, P6 ;  /* 0x000000031215a211 */ /* 0x080fe200030f0cd3 */
[----:B------:R3:W-:Y:S01]  /*9d30*/  @!P3 ST.E.128 desc[UR48][R6.64], R108 ;  /* 0x0000006c0600b985 */ /* 0x0007e2000c101d30 */
[----:B------:R-:W-:-:S03]  /*9d40*/  @!P1 LEA.HI.X R43, R22, R3, R210, 0x1, P5 ;  /* 0x00000003162b9211 */ /* 0x000fc600028f0cd2 */
[----:B------:R3:W-:Y:S04]  /*9d50*/  @!P2 ST.E.128 desc[UR48][R20.64], R44 ;  /* 0x0000002c1400a985 */ /* 0x0007e8000c101d30 */
[----:B------:R3:W-:Y:S02]  /*9d60*/  @!P1 ST.E.128 desc[UR48][R42.64], R128 ;  /* 0x000000802a009985 */ /* 0x0007e4000c101d30 */
.L_x_13546:
[----:B------:R-:W-:Y:S05]  /*9d70*/  BSYNC B1 ;  /* 0x0000000000017941 */ /* 0x000fea0003800000 */
.L_x_13545:
        /* <DEDUP_REMOVED lines=10> */
[CC--:B------:R-:W-:Y:S02]  /*9e20*/  @!P2 LEA R6, P5, R19.reuse, R29.reuse, 0x1 ;  /* 0x0000001d1306a211 */ /* 0x0c0fe400078a08ff */
        /* <DEDUP_REMOVED lines=10> */
.L_x_13548:
[----:B------:R-:W-:Y:S05]  /*9ed0*/  BSYNC B1 ;  /* 0x0000000000017941 */ /* 0x000fea0003800000 */
.L_x_13547:
[----:B0-----:R-:W-:Y:S01]  /*9ee0*/  VIADD R3, R53, 0x60 ;  /* 0x0000006035037836 */ /* 0x001fe20000000000 */
[----:B--2-4-:R-:W0:Y:S04]  /*9ef0*/  SHFL.IDX PT, R41, R41, 0x3, 0x181f ;  /* 0x00781f0029297f89 */ /* 0x014e2800000e0000 */
[----:B------:R-:W-:Y:S01]  /*9f00*/  ISETP.GE.AND P0, PT, R3, R40, PT ;  /* 0x000000280300720c */ /* 0x000fe20003f06270 */
[----:B------:R2:W4:-:S12]  /*9f10*/  SHFL.IDX PT, R11, R0, 0x3, 0x181f ;  /* 0x00781f00000b7f89 */ /* 0x00051800000e0000 */
[----:B--2---:R-:W-:Y:S05]  /*9f20*/  @P0 BRA `(.L_x_13549) ;  /* 0x0000000c00200947 */ /* 0x004fea0003800000 */
[----:B------:R-:W-:Y:S02]  /*9f30*/  ULDC UR5, c[0x0][0xac8] ;  /* 0x0002b20000057ab9 */ /* 0x000fe40000000800 */
[----:B------:R-:W-:Y:S02]  /*9f40*/  ISETP.GE.AND P3, PT, R2, UR5, PT ;  /* 0x0000000502007c0c */ /* 0x000fe4000bf66270 */
[----:B------:R-:W-:Y:S02]  /*9f50*/  ISETP.GE.AND P4, PT, R19, UR5, PT ;  /* 0x0000000513007c0c */ /* 0x000fe4000bf86270 */
[----:B------:R-:W-:-:S09]  /*9f60*/  ISETP.GE.AND P5, PT, R18, UR5, PT ;  /* 0x0000000512007c0c */ /* 0x000fd2000bfa6270 */
[-C--:B----4-:R-:W-:Y:S02]  /*9f70*/  @!P3 LEA R4, P0, R2, R11.reuse, 0x1 ;  /* 0x0000000b0204b211 */ /* 0x090fe400078008ff */
        /* <DEDUP_REMOVED lines=14> */
.L_x_13542:
        /* <DEDUP_REMOVED lines=50> */
.L_x_13551:
[----:B------:R-:W-:Y:S05]  /*a380*/  BSYNC B1 ;  /* 0x0000000000017941 */ /* 0x000fea0003800000 */
.L_x_13550:
[----:B------:R-:W-:Y:S01]  /*a390*/  ULDC.64 UR10, c[0x0][0xae8] ;  /* 0x0002ba00000a7ab9 */ /* 0x000fe20000000a00 */
[----:B------:R-:W-:Y:S01]  /*a3a0*/  VIADD R8, R8, UR43 ;  /* 0x0000002b08087c36 */ /* 0x000fe20008000000 */
[----:B------:R-:W-:Y:S01]  /*a3b0*/  UIMAD UR5, UR8, UR10, URZ ;  /* 0x0000000a080572a4 */ /* 0x000fe2000f8e023f */
[----:B------:R-:W-:Y:S01]  /*a3c0*/  BSSY B1, `(.L_x_13552) ;  /* 0x000003c000017945 */ /* 0x000fe20003800000 */
[----:B------:R-:W-:Y:S01]  /*a3d0*/  UIMAD.WIDE.U32 UR6, UR39, UR10, URZ ;  /* 0x0000000a270672a5 */ /* 0x000fe2000f8e003f */
[----:B0-----:R-:W-:Y:S01]  /*a3e0*/  @P1 IMAD.HI.U32 R0, R8, R9, RZ ;  /* 0x0000000908001227 */ /* 0x001fe200078e00ff */
[----:B------:R-:W-:Y:S01]  /*a3f0*/  UIMAD UR5, UR39, UR11, UR5 ;  /* 0x0000000b270572a4 */ /* 0x000fe2000f8e0205 */
[----:B--2---:R-:W-:Y:S02]  /*a400*/  MOV R3, R8 ;  /* 0x0000000800037202 */ /* 0x004fe40000000f00 */
[----:B------:R-:W-:Y:S01]  /*a410*/  ULDC.64 UR10, c[0x0][0xaf0] ;  /* 0x0002bc00000a7ab9 */ /* 0x000fe20000000a00 */
[----:B------:R-:W-:Y:S01]  /*a420*/  UIADD3 UR7, UR7, UR5, URZ ;  /* 0x0000000507077290 */ /* 0x000fe2000fffe03f */
[----:B-1----:R-:W-:Y:S01]  /*a430*/  @P1 SHF.R.U32.HI R3, RZ, R11, R0 ;  /* 0x0000000bff031219 */ /* 0x002fe20000011600 */
[----:B------:R-:W-:-:S02]  /*a440*/  UIMAD UR5, UR9, UR10, URZ ;  /* 0x0000000a090572a4 */ /* 0x000fc4000f8e023f */
[----:B------:R-:W-:Y:S01]  /*a450*/  UIMAD.WIDE.U32 UR6, UR41, UR10, UR6 ;  /* 0x0000000a290672a5 */ /* 0x000fe2000f8e0006 */
[--C-:B------:R-:W-:Y:S01]  /*a460*/  SHF.R.S32.HI R0, RZ, 0x1f, R3.reuse ;  /* 0x0000001fff007819 */ /* 0x100fe20000011403 */
[----:B------:R-:W-:Y:S01]  /*a470*/  UIMAD UR5, UR41, UR11, UR5 ;  /* 0x0000000b290572a4 */ /* 0x000fe2000f8e0205 */
[----:B------:R-:W-:Y:S01]  /*a480*/  IMAD.MOV R7, RZ, RZ, -R3 ;  /* 0x000000ffff077224 */ /* 0x000fe200078e0a03 */
[----:B------:R-:W-:Y:S02]  /*a490*/  ULDC.64 UR8, c[0x0][0xae0] ;  /* 0x0002b80000087ab9 */ /* 0x000fe40000000a00 */
[----:B------:R-:W-:Y:S01]  /*a4a0*/  UIADD3 UR5, UR7, UR5, URZ ;  /* 0x0000000507057290 */ /* 0x000fe2000fffe03f */
[----:B------:R-:W-:Y:S02]  /*a4b0*/  IMAD R0, R0, UR8, RZ ;  /* 0x0000000800007c24 */ /* 0x000fe4000f8e02ff */
[----:B------:R-:W-:Y:S02]  /*a4c0*/  IMAD R7, R10, R7, R8 ;  /* 0x000000070a077224 */ /* 0x000fe400078e0208 */
[----:B------:R-:W-:-:S02]  /*a4d0*/  IMAD.U32 R5, RZ, RZ, UR7 ;  /* 0x00000007ff057e24 */ /* 0x000fc4000f8e00ff */
        /* <DEDUP_REMOVED lines=42> */
.L_x_13553:
[----:B------:R-:W-:Y:S05]  /*a780*/  BSYNC B1 ;  /* 0x0000000000017941 */ /* 0x000fea0003800000 */
.L_x_13552:
        /* <DEDUP_REMOVED lines=21> */
.L_x_13555:
[----:B------:R-:W-:Y:S05]  /*a8e0*/  BSYNC B1 ;  /* 0x0000000000017941 */ /* 0x000fea0003800000 */
.L_x_13554:
        /* <DEDUP_REMOVED lines=21> */
.L_x_13557:
[----:B------:R-:W-:Y:S05]  /*aa40*/  BSYNC B1 ;  /* 0x0000000000017941 */ /* 0x000fea0003800000 */
.L_x_13556:
[----:B------:R-:W-:Y:S01]  /*aa50*/  VIADD R0, R8, 0x60 ;  /* 0x0000006008007836 */ /* 0x000fe20000000000 */
[----:B0-----:R0:W0:Y:S04]  /*aa60*/  SHFL.IDX PT, R3, R7, 0x3, 0x181f ;  /* 0x00781f0007037f89 */ /* 0x00102800000e0000 */
[----:B------:R-:W-:Y:S01]  /*aa70*/  ISETP.GE.AND P0, PT, R0, R9, PT ;  /* 0x000000090000720c */ /* 0x000fe20003f06270 */
[----:B-1-3--:R1:W3:-:S12]  /*aa80*/  SHFL.IDX PT, R5, R6, 0x3, 0x181f ;  /* 0x00781f0006057f89 */ /* 0x00a2d800000e0000 */
[----:B-1----:R-:W-:Y:S05]  /*aa90*/  @P0 BRA `(.L_x_13549) ;  /* 0x0000000000440947 */ /* 0x002fea0003800000 */
[----:B------:R-:W-:Y:S02]  /*aaa0*/  ULDC UR5, c[0x0][0xac8] ;  /* 0x0002b20000057ab9 */ /* 0x000fe40000000800 */
[----:B------:R-:W-:Y:S02]  /*aab0*/  ISETP.GE.AND P3, PT, R2, UR5, PT ;  /* 0x0000000502007c0c */ /* 0x000fe4000bf66270 */
[----:B------:R-:W-:Y:S02]  /*aac0*/  ISETP.GE.AND P2, PT, R19, UR5, PT ;  /* 0x0000000513007c0c */ /* 0x000fe4000bf46270 */
[----:B------:R-:W-:Y:S02]  /*aad0*/  ISETP.GE.AND P1, PT, R18, UR5, PT ;  /* 0x0000000512007c0c */ /* 0x000fe4000bf26270 */
[----:B------:R-:W-:-:S07]  /*aae0*/  ISETP.GE.AND P0, PT, R22, UR5, PT ;  /* 0x0000000516007c0c */ /* 0x000fce000bf06270 */
[-C--:B--234-:R-:W-:Y:S02]  /*aaf0*/  @!P3 LEA R6, P6, R2, R5.reuse, 0x1 ;  /* 0x000000050206b211 */ /* 0x09cfe400078c08ff */
        /* <DEDUP_REMOVED lines=11> */
.L_x_13549:
[----:B------:R-:W-:Y:S05]  /*abb0*/  BSYNC B0 ;  /* 0x0000000000007941 */ /* 0x000fea0003800000 */
.L_x_13541:
[----:B------:R-:W-:Y:S02]  /*abc0*/  ULDC UR5, c[0x0][0xc38] ;  /* 0x00030e0000057ab9 */ /* 0x000fe40000000800 */
[----:B------:R-:W-:-:S06]  /*abd0*/  UISETP.GE.AND UP0, UPT, UR4, UR5, UPT ;  /* 0x000000050400728c */ /* 0x000fcc000bf06270 */
[----:B------:R-:W-:-:S13]  /*abe0*/  PLOP3.LUT P0, PT, PT, PT, UP0, 0x80, 0x0 ;  /* 0x000000000000781c */ /* 0x000fda0003f0f008 */
[----:B------:R-:W-:Y:S05]  /*abf0*/  @!P0 BRA `(.L_x_13558) ;  /* 0xffffff6000488947 */ /* 0x000fea000383ffff */
[----:B------:R-:W-:Y:S05]  /*ac00*/  EXIT ;  /* 0x000000000000794d */ /* 0x000fea0003800000 */
.L_x_13500:
        /* <DEDUP_REMOVED lines=17> */
[----:B------:R-:W-:Y:S01]  /*ad20*/  LOP3.LUT R17, R17, 0xffffffef, RZ, 0xc0, !PT ;  /* 0xffffffef11117812 */ /* 0x000fe200078ec0ff */
[----:B------:R-:W1:Y:S01]  /*ad30*/  S2UR UR8, SR_CgaCtaId ;  /* 0x00000000000879c3 */ /* 0x000e620000008800 */
[----:B------:R-:W-:Y:S01]  /*ad40*/  ULDC.64 UR36, c[0x0][0x2f0] ;  /* 0x0000bc0000247ab9 */ /* 0x000fe20000000a00 */
[----:B------:R-:W-:Y:S01]  /*ad50*/  ULDC.64 UR6, c[0x0][0x418] ;  /* 0x0001060000067ab9 */ /* 0x000fe20000000a00 */
[----:B------:R-:W-:Y:S01]  /*ad60*/  ULDC UR9, c[0x0][0x2b8] ;  /* 0x0000ae0000097ab9 */ /* 0x000fe20000000800 */
[----:B------:R-:W-:Y:S01]  /*ad70*/  UISETP.NE.U32.AND UP0, UPT, UR6, URZ, UPT ;  /* 0x0000003f0600728c */ /* 0x000fe2000bf05070 */
[----:B------:R-:W-:Y:S01]  /*ad80*/  IMAD.U32 R31, RZ, RZ, UR5 ;  /* 0x00000005ff1f7e24 */ /* 0x000fe2000f8e00ff */
[----:B------:R-:W-:Y:S01]  /*ad90*/  ULDC UR38, c[0x0][0x288] ;  /* 0x0000a20000267ab9 */ /* 0x000fe20000000800 */
[----:B------:R-:W-:Y:S01]  /*ada0*/  ULDC UR6, c[0x0][0x448] ;  /* 0x0001120000067ab9 */ /* 0x000fe20000000800 */
[----:B------:R-:W-:Y:S01]  /*adb0*/  UISETP.NE.AND.EX UP0, UPT, UR7, URZ, UPT, UP0 ;  /* 0x0000003f0700728c */ /* 0x000fe2000bf05300 */
[----:B------:R-:W-:Y:S01]  /*adc0*/  IMAD.MOV.U32 R25, RZ, RZ, 0x1 ;  /* 0x00000001ff197424 */ /* 0x000fe200078e00ff */
[----:B------:R-:W-:Y:S01]  /*add0*/  ULOP3.LUT UR44, UR45, 0x2, URZ, 0xfc, !UPT ;  /* 0x000000022d2c7892 */ /* 0x000fe2000f8efc3f */
[----:B------:R-:W-:Y:S01]  /*ade0*/  IMAD.MOV.U32 R18, RZ, RZ, RZ ;  /* 0x000000ffff127224 */ /* 0x000fe200078e00ff */
[----:B------:R-:W-:Y:S01]  /*adf0*/  UMOV UR7, 0x400 ;  /* 0x0000040000077882 */ /* 0x000fe20000000000 */
[----:B------:R-:W-:Y:S01]  /*ae00*/  ULDC UR46, c[0x0][0xc] ;  /* 0x00000300002e7ab9 */ /* 0x000fe20000000800 */
[----:B-1----:R-:W-:Y:S01]  /*ae10*/  ULEA UR7, UR8, UR7, 0x18 ;  /* 0x0000000708077291 */ /* 0x002fe2000f8ec03f */
[C---:B0-----:R-:W-:Y:S01]  /*ae20*/  IMAD.SHL.U32 R28, R8.reuse, 0x8, RZ ;  /* 0x00000008081c7824 */ /* 0x041fe200078e00ff */
[----:B------:R-:W-:-:S04]  /*ae30*/  LOP3.LUT R7, R8, 0x7f, RZ, 0xc0, !PT ;  /* 0x0000007f08077812 */ /* 0x000fc800078ec0ff */
[----:B------:R-:W-:Y:S01]  /*ae40*/  IMAD.U32 R16, RZ, RZ, UR7 ;  /* 0x00000007ff107e24 */ /* 0x000fe2000f8e00ff */
[C---:B------:R-:W-:Y:S02]  /*ae50*/  LOP3.LUT R0, R28.reuse, 0x1f8, RZ, 0xc0, !PT ;  /* 0x000001f81c007812 */ /* 0x040fe400078ec0ff */
[----:B------:R-:W-:Y:S02]  /*ae60*/  LOP3.LUT R6, R28, 0x38, RZ, 0xc0, !PT ;  /* 0x000000381c067812 */ /* 0x000fe400078ec0ff */
[----:B------:R-:W-:Y:S02]  /*ae70*/  LOP3.LUT R3, R0, 0x38, R8, 0x78, !PT ;  /* 0x0000003800037812 */ /* 0x000fe400078e7808 */
[C---:B------:R-:W-:Y:S02]  /*ae80*/  LOP3.LUT R0, R6.reuse, 0x40, RZ, 0xfc, !PT ;  /* 0x0000004006007812 */ /* 0x040fe400078efcff */
[----:B------:R-:W-:Y:S02]  /*ae90*/  LOP3.LUT R2, R6, 0x80, RZ, 0xfc, !PT ;  /* 0x0000008006027812 */ /* 0x000fe400078efcff */
[----:B------:R-:W-:-:S02]  /*aea0*/  ISETP.GE.AND P2, PT, R0, UR4, PT ;  /* 0x0000000400007c0c */ /* 0x000fc4000bf46270 */
[----:B------:R-:W-:Y:S02]  /*aeb0*/  ISETP.GE.AND P1, PT, R2, UR4, PT ;  /* 0x0000000402007c0c */ /* 0x000fe4000bf26270 */
[C---:B------:R-:W-:Y:S02]  /*aec0*/  ISETP.GE.AND P0, PT, R6.reuse, UR4, PT ;  /* 0x0000000406007c0c */ /* 0x040fe4000bf06270 */
[----:B------:R-:W-:Y:S02]  /*aed0*/  SEL R2, RZ, 0xffffffff, P2 ;  /* 0xffffffffff027807 */ /* 0x000fe40001000000 */
[----:B------:R-:W-:Y:S02]  /*aee0*/  LOP3.LUT R4, R6, 0xc0, RZ, 0xfc, !PT ;  /* 0x000000c006047812 */ /* 0x000fe400078efcff */
[----:B------:R-:W-:Y:S02]  /*aef0*/  LOP3.LUT R28, R3, 0x200, R28, 0xf8, !PT ;  /* 0x00000200031c7812 */ /* 0x000fe400078ef81c */
[----:B------:R-:W-:-:S02]  /*af00*/  SEL R0, RZ, 0x1, P0 ;  /* 0x00000001ff007807 */ /* 0x000fc40000000000 */
[----:B------:R-:W-:Y:S01]  /*af10*/  @P2 LOP3.LUT R17, R17, 0x10, RZ, 0xfc, !PT ;  /* 0x0000001011112812 */ /* 0x000fe200078efcff */
[----:B------:R-:W-:Y:S01]  /*af20*/  IMAD R32, R28, 0x2, R16 ;  /* 0x000000021c207824 */ /* 0x000fe200078e0210 */
[----:B------:R-:W-:Y:S02]  /*af30*/  SHF.L.U32 R3, R2, 0x1, RZ ;  /* 0x0000000102037819 */ /* 0x000fe400000006ff */
[----:B------:R-:W-:Y:S02]  /*af40*/  LOP3.LUT R17, R17, 0xfffffff7, RZ, 0xc0, !PT ;  /* 0xfffffff711117812 */ /* 0x000fe400078ec0ff */
[----:B------:R-:W-:Y:S02]  /*af50*/  LOP3.LUT R0, R3, 0x2, R0, 0xe2, !PT ;  /* 0x0000000203007812 */ /* 0x000fe400078ee200 */
[----:B------:R-:W-:Y:S02]  /*af60*/  @P1 LOP3.LUT R17, R17, 0x8, RZ, 0xfc, !PT ;  /* 0x0000000811111812 */ /* 0x000fe400078efcff */
[----:B------:R-:W-:-:S02]  /*af70*/  SEL R3, RZ, 0x4, P1 ;  /* 0x00000004ff037807 */ /* 0x000fc40000800000 */
[----:B------:R-:W-:Y:S02]  /*af80*/  LOP3.LUT R17, R17, 0xffffffdf, RZ, 0xc0, !PT ;  /* 0xffffffdf11117812 */ /* 0x000fe400078ec0ff */
[----:B------:R-:W-:Y:S01]  /*af90*/  ISETP.GE.AND P1, PT, R6, UR37, PT ;  /* 0x0000002506007c0c */ /* 0x000fe2000bf26270 */
[----:B------:R-:W-:Y:S01]  /*afa0*/  UIMAD UR37, UR6, UR38, URZ ;  /* 0x00000026062572a4 */ /* 0x000fe2000f8e023f */
[----:B------:R-:W-:Y:S02]  /*afb0*/  @P0 LOP3.LUT R17, R17, 0x20, RZ, 0xfc, !PT ;  /* 0x0000002011110812 */ /* 0x000fe400078efcff */
[----:B------:R-:W-:Y:S01]  /*afc0*/  ISETP.GE.AND P0, PT, R4, UR4, PT ;  /* 0x0000000404007c0c */ /* 0x000fe2000bf06270 */
[----:B------:R-:W-:Y:S01]  /*afd0*/  ULDC UR4, c[0x0][0x424] ;  /* 0x0001090000047ab9 */ /* 0x000fe20000000800 */
[----:B------:R-:W-:Y:S01]  /*afe0*/  LOP3.LUT R17, R17, 0xfffffffb, RZ, 0xc0, !PT ;  /* 0xfffffffb11117812 */ /* 0x000fe200078ec0ff */
[----:B------:R-:W-:Y:S01]  /*aff0*/  USEL UR4, UR4, 0x1, UP0 ;  /* 0x0000000104047887 */ /* 0x000fe20008000000 */
[----:B------:R-:W-:Y:S01]  /*b000*/  LOP3.LUT R5, R0, R3, RZ, 0xfc, !PT ;  /* 0x0000000300057212 */ /* 0x000fe200078efcff */
[----:B------:R-:W-:Y:S01]  /*b010*/  IMAD.SHL.U32 R0, R8, 0x10, RZ ;  /* 0x0000001008007824 */ /* 0x000fe200078e00ff */
[----:B------:R-:W-:Y:S01]  /*b020*/  SHF.R.U32.HI R33, RZ, 0x3, R7 ;  /* 0x00000003ff217819 */ /* 0x000fe20000011607 */
[----:B------:R-:W-:Y:S01]  /*b030*/  UIMAD UR36, UR4, UR36, URZ ;  /* 0x00000024042472a4 */ /* 0x000fe2000f8e023f */
[----:B------:R-:W-:Y:S01]  /*b040*/  SEL R35, RZ, 0x8, P0 ;  /* 0x00000008ff237807 */ /* 0x000fe20000000000 */
[----:B------:R0:W-:Y:S01]  /*b050*/  STL [R1+0x4], R5 ;  /* 0x0000040501007387 */ /* 0x0001e20000100800 */
[----:B------:R-:W-:Y:S01]  /*b060*/  LOP3.LUT R0, R33, 0x70, R0, 0xf8, !PT ;  /* 0x0000007021007812 */ /* 0x000fe200078ef800 */
[----:B------:R-:W-:Y:S01]  /*b070*/  UIADD3 UR4, UR36, 0x5f, URZ ;  /* 0x0000005f24047890 */ /* 0x000fe2000fffe03f */
[----:B------:R-:W-:Y:S01]  /*b080*/  LOP3.LUT R35, R5, R35, RZ, 0xfc, !PT ;  /* 0x0000002305237212 */ /* 0x000fe200078efcff */
[----:B------:R0:W-:Y:S01]  /*b090*/  STL [R1], RZ ;  /* 0x000000ff01007387 */ /* 0x0001e20000100800 */
[----:B------:R-:W-:Y:S01]  /*b0a0*/  @P0 LOP3.LUT R17, R17, 0x4, RZ, 0xfc, !PT ;  /* 0x0000000411110812 */ /* 0x000fe200078efcff */
[----:B------:R-:W-:-:S02]  /*b0b0*/  UIMAD.WIDE UR4, UR4, 0x2aaaaaab, URZ ;  /* 0x2aaaaaab040478a5 */ /* 0x000fc4000f8e023f */
[----:B------:R-:W-:Y:S01]  /*b0c0*/  UIADD3 UR38, UR36, 0x60, -UR38 ;  /* 0x0000006024267890 */ /* 0x000fe2000fffe826 */
[----:B------:R-:W-:Y:S01]  /*b0d0*/  LOP3.LUT R17, R17, 0xfffffffe, RZ, 0xc0, !PT ;  /* 0xfffffffe11117812 */ /* 0x000fe200078ec0ff */
[----:B------:R-:W-:-:S03]  /*b0e0*/  USHF.R.U32.HI UR39, URZ, 0x1f, UR5 ;  /* 0x0000001f3f277899 */ /* 0x000fc60008011605 */
[----:B------:R-:W-:Y:S01]  /*b0f0*/  @P1 LOP3.LUT R17, R17, 0x1, RZ, 0xfc, !PT ;  /* 0x0000000111111812 */ /* 0x000fe200078efcff */
[----:B------:R-:W-:Y:S01]  /*b100*/  ULEA.HI.SX32 UR39, UR5, UR39, 0x1c ;  /* 0x0000002705277291 */ /* 0x000fe2000f8fe23f */
[----:B------:R-:W-:Y:S02]  /*b110*/  ISETP.GE.AND P1, PT, R6, UR9, PT ;  /* 0x0000000906007c0c */ /* 0x000fe4000bf26270 */
[----:B------:R-:W-:-:S11]  /*b120*/  LOP3.LUT R17, R17, 0xfffffeff, RZ, 0xc0, !PT ;  /* 0xfffffeff11117812 */ /* 0x000fd600078ec0ff */
[----:B0-----:R-:W-:-:S07]  /*b130*/  @P1 LOP3.LUT R17, R17, 0x100, RZ, 0xfc, !PT ;  /* 0x0000010011111812 */ /* 0x001fce00078efcff */
.L_x_13608:
        /* <DEDUP_REMOVED lines=22> */
.L_x_13560:
[----:B------:R-:W-:Y:S01]  /*b2a0*/  ULDC UR8, c[0x0][0xc54] ;  /* 0x0003150000087ab9 */ /* 0x000fe20000000800 */
[----:B------:R-:W-:Y:S01]  /*b2b0*/  UMOV UR6, UR7 ;  /* 0x0000000700067c82 */ /* 0x000fe20008000000 */
[----:B------:R-:W-:-:S11]  /*b2c0*/  UISETP.NE.AND UP0, UPT, UR8, 0x1, UPT ;  /* 0x000000010800788c */ /* 0x000fd6000bf05270 */
[----:B------:R-:W-:Y:S02]  /*b2d0*/  @UP0 ULDC.64 UR10, c[0x0][0xc58] ;  /* 0x00031600000a0ab9 */ /* 0x000fe40000000a00 */
[----:B------:R-:W-:-:S04]  /*b2e0*/  UIMAD.WIDE.U32 UR4, UR7, UR10, URZ ;  /* 0x0000000a070472a5 */ /* 0x000fc8000f8e003f */
[----:B------:R-:W-:-:S04]  /*b2f0*/  @UP0 USHF.R.U32.HI UR6, URZ, UR11, UR5 ;  /* 0x0000000b3f060299 */ /* 0x000fc80008011605 */
[----:B------:R-:W-:-:S12]  /*b300*/  UIMAD UR4, UR6, UR8, URZ ;  /* 0x00000008060472a4 */ /* 0x000fd8000f8e023f */
.L_x_13561:
        /* <DEDUP_REMOVED lines=58> */
.L_x_13563:
        /* <DEDUP_REMOVED lines=20> */
.L_x_13566:
[----:B------:R-:W-:Y:S05]  /*b7f0*/  BSYNC B6 ;  /* 0x0000000000067941 */ /* 0x000fea0003800000 */
.L_x_13565:
        /* <DEDUP_REMOVED lines=19> */
[----:B-1---5:R-:W-:Y:S05]  /*b930*/  CALL.ABS.NOINC R2 ;  /* 0x0000000002007343 */ /* 0x022fea0003c00000 */
.L_x_13569:
        /* <DEDUP_REMOVED lines=15> */
.L_x_13568:
[----:B------:R-:W-:Y:S05]  /*ba30*/  BSYNC B6 ;  /* 0x0000000000067941 */ /* 0x000fea0003800000 */
.L_x_13567:
        /* <DEDUP_REMOVED lines=10> */
[----:B------:R-:W-:-:S04]  /*bae0*/  ULDC UR4, c[0x0][0xc48] ;  /* 0x0003120000047ab9 */ /* 0x000fc80000000800 */
[----:B------:R1:W5:Y:S01]  /*baf0*/  @P0 LDG.E R27, desc[UR48][R2.64] ;  /* 0x00000030021b0981 */ /* 0x000362000c1e1900 */
[----:B------:R-:W-:Y:S01]  /*bb00*/  UMOV UR5, 0xffffffff ;  /* 0xffffffff00057882 */ /* 0x000fe20000000000 */
[----:B------:R-:W-:Y:S02]  /*bb10*/  IMAD.U32 R0, RZ, RZ, UR43 ;  /* 0x0000002bff007e24 */ /* 0x000fe4000f8e00ff */
[----:B------:R-:W-:Y:S02]  /*bb20*/  IMAD.U32 R19, RZ, RZ, UR4 ;  /* 0x00000004ff137e24 */ /* 0x000fe4000f8e00ff */
[----:B------:R-:W-:Y:S01]  /*bb30*/  VIADD R0, R0, 0xffffffff ;  /* 0xffffffff00007836 */ /* 0x000fe20000000000 */
[----:B------:R-:W-:Y:S06]  /*bb40*/  BRA.DIV UR5, `(.L_x_13570) ;  /* 0x0000003205787947 */ /* 0x000fec000b800000 */
.L_x_13624:
[----:B-1----:R-:W1:Y:S01]  /*bb50*/  S2R R2, SR_TID.X ;  /* 0x0000000000027919 */ /* 0x002e620000002100 */
[----:B0-----:R-:W-:Y:S01]  /*bb60*/  ISETP.NE.AND P1, PT, R10, 0x1, PT ;  /* 0x000000010a00780c */ /* 0x001fe20003f25270 */
[----:B------:R-:W-:Y:S01]  /*bb70*/  IMAD.MOV.U32 R24, RZ, RZ, RZ ;  /* 0x000000ffff187224 */ /* 0x000fe200078e00ff */
[----:B-----5:R-:W-:Y:S02]  /*bb80*/  SHF.R.S32.HI R29, RZ, 0x1f, R27 ;  /* 0x0000001fff1d7819 */ /* 0x020fe4000001141b */
[----:B------:R-:W-:-:S09]  /*bb90*/  LOP3.LUT R17, R17, 0xffffff7f, RZ, 0xc0, !PT ;  /* 0xffffff7f11117812 */ /* 0x000fd200078ec0ff */
[----:B------:R-:W0:Y:S01]  /*bba0*/  @P1 LDC R3, c[0x0][0x434] ;  /* 0x00010d00ff031b82 */ /* 0x000e220000000800 */
[----:B------:R-:W-:-:S07]  /*bbb0*/  @P1 LOP3.LUT R17, R17, 0x80, RZ, 0xfc, !PT ;  /* 0x0000008011111812 */ /* 0x000fce00078efcff */
[----:B------:R-:W2:Y:S01]  /*bbc0*/  @P1 LDC R5, c[0x0][0x438] ;  /* 0x00010e00ff051b82 */ /* 0x000ea20000000800 */
[----:B-1----:R-:W-:-:S05]  /*bbd0*/  IMAD.SHL.U32 R8, R2, 0x10, RZ ;  /* 0x0000001002087824 */ /* 0x002fca00078e00ff */
[----:B------:R-:W-:-:S05]  /*bbe0*/  LOP3.LUT R8, R33, 0x70, R8, 0xf8, !PT ;  /* 0x0000007021087812 */ /* 0x000fca00078ef808 */
[----:B------:R-:W-:-:S04]  /*bbf0*/  IMAD R7, R0, 0x60, R8 ;  /* 0x0000006000077824 */ /* 0x000fc800078e0208 */
[C---:B------:R-:W-:Y:S01]  /*bc00*/  IMAD.IADD R34, R7.reuse, 0x1, R30 ;  /* 0x0000000107227824 */ /* 0x040fe200078e021e */
[----:B------:R-:W-:-:S03]  /*bc10*/  ISETP.GE.AND P0, PT, R7, UR36, PT ;  /* 0x0000002407007c0c */ /* 0x000fc6000bf06270 */
[----:B0-----:R-:W-:Y:S01]  /*bc20*/  @P1 IMAD.HI.U32 R2, R34, R3, RZ ;  /* 0x0000000322021227 */ /* 0x001fe200078e00ff */
[----:B------:R-:W-:-:S03]  /*bc30*/  ISETP.GT.U32.OR P0, PT, R8, 0x5f, P0 ;  /* 0x0000005f0800780c */ /* 0x000fc60000704470 */
[----:B------:R-:W-:Y:S01]  /*bc40*/  IMAD.MOV.U32 R9, RZ, RZ, R34 ;  /* 0x000000ffff097224 */ /* 0x000fe200078e0022 */
[----:B--2---:R-:W-:-:S09]  /*bc50*/  @P1 SHF.R.U32.HI R9, RZ, R5, R2 ;  /* 0x00000005ff091219 */ /* 0x004fd20000011602 */
        /* <DEDUP_REMOVED lines=25> */
.L_x_13571:
[----:B------:R-:W-:Y:S01]  /*bdf0*/  LEA R22, R18, R16, 0x3 ;  /* 0x0000001012167211 */ /* 0x000fe200078e18ff */
[----:B------:R-:W-:Y:S01]  /*be00*/  BSSY B0, `(.L_x_13572) ;  /* 0x0000004000007945 */ /* 0x000fe20003800000 */
[----:B------:R-:W-:-:S04]  /*be10*/  SHF.L.U32 R3, R25, 0x1f, RZ ;  /* 0x0000001f19037819 */ /* 0x000fc800000006ff */
[----:B------:R-:W0:Y:S02]  /*be20*/  SYNCS.PHASECHK.TRANS64.TRYWAIT P0, [R22+URZ+0x22840], R3 ;  /* 0x02284003160075a7 */ /* 0x000e24000800017f */
[----:B0-----:R-:W-:Y:S05]  /*be30*/  @!P0 BRA `(.L_x_13573) ;  /* 0x0000002c00e88947 */ /* 0x001fea0003800000 */
.L_x_13625:
[----:B------:R-:W-:Y:S05]  /*be40*/  BSYNC B0 ;  /* 0x0000000000007941 */ /* 0x000fea0003800000 */
.L_x_13572:
        /* <DEDUP_REMOVED lines=48> */
[----:B------:R-:W-:Y:S02]  /*c150*/  @P0 LEA R7, R0, R16, 0x1 ;  /* 0x0000001000070211 */ /* 0x000fe400078e08ff */
        /* <DEDUP_REMOVED lines=19> */
.L_x_13639:
        /* <DEDUP_REMOVED lines=10> */
.L_x_13575:
        /* <DEDUP_REMOVED lines=11> */
.L_x_13576:
        /* <DEDUP_REMOVED lines=23> */
.L_x_13578:
[----:B------:R-:W-:Y:S05]  /*c550*/  BSYNC B6 ;  /* 0x0000000000067941 */ /* 0x000fea0003800000 */
.L_x_13577:
[----:B0-----:R-:W0:Y:S01]  /*c560*/  S2R R2, SR_TID.X ;  /* 0x0000000000027919 */ /* 0x001e220000002100 */
[----:B------:R-:W-:Y:S01]  /*c570*/  UISETP.NE.AND UP0, UPT, UR47, URZ, UPT ;  /* 0x0000003f2f00728c */ /* 0x000fe2000bf05270 */
[----:B------:R-:W-:Y:S01]  /*c580*/  IMAD.U32 R0, RZ, RZ, UR42 ;  /* 0x0000002aff007e24 */ /* 0x000fe2000f8e00ff */
[----:B------:R-:W-:Y:S01]  /*c590*/  R2UR UR6, R26 ;  /* 0x000000001a0672ca */ /* 0x000fe200000e0000 */
[----:B------:R-:W-:Y:S01]  /*c5a0*/  ULDC.64 UR8, c[0x0][0x2d8] ;  /* 0x0000b60000087ab9 */ /* 0x000fe20000000a00 */
[----:B------:R-:W-:Y:S01]  /*c5b0*/  R2UR UR7, R19 ;  /* 0x00000000130772ca */ /* 0x000fe200000e0000 */
[----:B------:R-:W2:Y:S01]  /*c5c0*/  S2R R20, SR_TID.X ;  /* 0x0000000000147919 */ /* 0x000ea20000002100 */
[----:B------:R-:W-:Y:S02]  /*c5d0*/  PLOP3.LUT P0, PT, PT, PT, UP0, 0x80, 0x0 ;  /* 0x000000000000781c */ /* 0x000fe40003f0f008 */
[----:B------:R-:W-:-:S03]  /*c5e0*/  LOP3.LUT P5, RZ, R17, 0x100, RZ, 0xc0, !PT ;  /* 0x0000010011ff7812 */ /* 0x000fc600078ac0ff */
[----:B------:R-:W-:-:S04]  /*c5f0*/  @UP0 ULDC UR4, c[0x0][0x44c] ;  /* 0x0001130000040ab9 */ /* 0x000fc80000000800 */
[----:B------:R-:W-:-:S04]  /*c600*/  UIMAD UR6, UR6, UR8, URZ ;  /* 0x00000008060672a4 */ /* 0x000fc8000f8e023f */
[----:B------:R-:W-:Y:S02]  /*c610*/  UIMAD UR7, UR7, UR9, UR6 ;  /* 0x00000009070772a4 */ /* 0x000fe4000f8e0206 */
[----:B------:R-:W-:Y:S01]  /*c620*/  USHF.R.S32.HI UR6, URZ, 0x1f, UR41 ;  /* 0x0000001f3f067899 */ /* 0x000fe20008011429 */
[----:B0-----:R-:W-:-:S05]  /*c630*/  IMAD.SHL.U32 R2, R2, 0x10, RZ ;  /* 0x0000001002027824 */ /* 0x001fca00078e00ff */
[----:B------:R-:W-:Y:S02]  /*c640*/  LOP3.LUT R2, R33, 0x70, R2, 0xf8, !PT ;  /* 0x0000007021027812 */ /* 0x000fe400078ef802 */
[----:B--2---:R-:W-:-:S03]  /*c650*/  SHF.L.U32 R8, R20, 0x3, RZ ;  /* 0x0000000314087819 */ /* 0x004fc600000006ff */
[----:B------:R-:W-:Y:S01]  /*c660*/  IMAD R0, R0, 0x80, R2 ;  /* 0x0000008000007824 */ /* 0x000fe200078e0202 */
        /* <DEDUP_REMOVED lines=36> */
[----:B------:R-:W-:-:S03]  /*c8b0*/  IMAD.U32 R4, RZ, RZ, UR42 ;  /* 0x0000002aff047e24 */ /* 0x000fc6000f8e00ff */
[----:B------:R-:W2:Y:S01]  /*c8c0*/  SHFL.IDX PT, R2, R5, RZ, 0x181f ;  /* 0x00181fff05027589 */ /* 0x000ea200000e0000 */
[----:B------:R-:W-:-:S03]  /*c8d0*/  IMAD R4, R4, 0x80, R33 ;  /* 0x0000008004047824 */ /* 0x000fc600078e0221 */
[----:B------:R-:W-:Y:S01]  /*c8e0*/  SHFL.IDX PT, R6, R5, 0x1, 0x181f ;  /* 0x00381f0005067f89 */ /* 0x000fe200000e0000 */
[C---:B------:R-:W-:Y:S01]  /*c8f0*/  VIADD R7, R4.reuse, 0x10 ;  /* 0x0000001004077836 */ /* 0x040fe20000000000 */
[----:B------:R-:W-:-:S13]  /*c900*/  ISETP.GE.AND P0, PT, R4, UR37, PT ;  /* 0x0000002504007c0c */ /* 0x000fda000bf06270 */
        /* <DEDUP_REMOVED lines=26> */
[----:B------:R-:W-:-:S02]  /*cab0*/  ISETP.GE.AND P0, PT, R7, UR37, PT ;  /* 0x0000002507007c0c */ /* 0x000fc4000bf06270 */
[----:B------:R-:W-:-:S11]  /*cac0*/  IADD3 R7, R4, 0x50, RZ ;  /* 0x0000005004077810 */ /* 0x000fd60007ffe0ff */
        /* <DEDUP_REMOVED lines=18> */
.L_x_13656:
        /* <DEDUP_REMOVED lines=10> */
.L_x_13580:
        /* <DEDUP_REMOVED lines=18> */
.L_x_13657:
[----:B------:R-:W-:Y:S05]  /*cdb0*/  BSYNC B0 ;  /* 0x0000000000007941 */ /* 0x000fea0003800000 */
.L_x_13581:
[----:B------:R-:W-:-:S05]  /*cdc0*/  IMAD.U32 R0, RZ, RZ, UR44 ;  /* 0x0000002cff007e24 */ /* 0x000fca000f8e00ff */
[----:B------:R-:W-:-:S13]  /*cdd0*/  ISETP.NE.AND P0, PT, R0, 0x3, PT ;  /* 0x000000030000780c */ /* 0x000fda0003f05270 */
[----:B------:R-:W-:Y:S05]  /*cde0*/  @!P0 BRA `(.L_x_13583) ;  /* 0x0000000000048947 */ /* 0x000fea0003800000 */
[----:B------:R-:W-:Y:S01]  /*cdf0*/  BPT.TRAP 0x1 ;  /* 0x000000040000795c */ /* 0x000fe20000300000 */
.L_x_13583:
[----:B0-----:R-:W-:Y:S01]  /*ce00*/  SHF.L.U32 R3, R25, 0x1f, RZ ;  /* 0x0000001f19037819 */ /* 0x001fe200000006ff */
[----:B------:R-:W-:Y:S03]  /*ce10*/  BSSY B0, `(.L_x_13584) ;  /* 0x0000003000007945 */ /* 0x000fe60003800000 */
[----:B------:R-:W0:Y:S02]  /*ce20*/  SYNCS.PHASECHK.TRANS64.TRYWAIT P0, [R22+URZ+0x22860], R3 ;  /* 0x02286003160075a7 */ /* 0x000e24000800017f */
[----:B0-----:R-:W-:Y:S05]  /*ce30*/  @!P0 BRA `(.L_x_13585) ;  /* 0x0000002c00f48947 */ /* 0x001fea0003800000 */
.L_x_13658:
[----:B------:R-:W-:Y:S05]  /*ce40*/  BSYNC B0 ;  /* 0x0000000000007941 */ /* 0x000fea0003800000 */
.L_x_13584:
[----:B------:R-:W-:Y:S01]  /*ce50*/  ULDC.64 UR4, c[0x0][0x328] ;  /* 0x0000ca0000047ab9 */ /* 0x000fe20000000a00 */
[----:B------:R-:W-:Y:S01]  /*ce60*/  IMAD R4, R18, 0x6000, R28 ;  /* 0x0000600012047824 */ /* 0x000fe200078e021c */
[----:B------:R-:W-:Y:S01]  /*ce70*/  LOP3.LUT P4, RZ, R35, 0x8, RZ, 0xc0, !PT ;  /* 0x0000000823ff7812 */ /* 0x000fe2000788c0ff */
        /* <DEDUP_REMOVED lines=29> */
[----:B--2---:R-:W-:-:S03]  /*d050*/  MOV R7, R3 ;  /* 0x0000000300077202 */ /* 0x004fc60000000f00 */
[----:B------:R-:W0:Y:S01]  /*d060*/  SHFL.IDX PT, R3, R6, RZ, 0x181f ;  /* 0x00181fff06037589 */ /* 0x000e2200000e0000 */
        /* <DEDUP_REMOVED lines=60> */
.L_x_13672:
        /* <DEDUP_REMOVED lines=15> */
.L_x_13587:
        /* <DEDUP_REMOVED lines=11> */
.L_x_13588:
[----:B------:R-:W-:Y:S01]  /*d5d0*/  UISETP.GE.AND UP0, UPT, UR43, 0x2, UPT ;  /* 0x000000022b00788c */ /* 0x000fe2000bf06270 */
[----:B------:R0:W-:Y:S05]  /*d5e0*/  SYNCS.ARRIVE.TRANS64.A1T0 RZ, [R22+URZ+0x22850], RZ ;  /* 0x022850ff16ff79a7 */ /* 0x0001ea000810003f */
[----:B------:R-:W-:-:S13]  /*d5f0*/  PLOP3.LUT P0, PT, PT, PT, UP0, 0x40, 0x0 ;  /* 0x000000000000781c */ /* 0x000fda0003f0e808 */
[----:B0-----:R-:W-:Y:S05]  /*d600*/  @P0 BRA `(.L_x_13589) ;  /* 0x0000000c00740947 */ /* 0x001fea0003800000 */
[----:B------:R-:W-:Y:S01]  /*d610*/  UIADD3 UR4, UR43, -0x2, URZ ;  /* 0xfffffffe2b047890 */ /* 0x000fe2000fffe03f */
[----:B------:R-:W-:Y:S05]  /*d620*/  BSSY B0, `(.L_x_13589) ;  /* 0x00000db000007945 */ /* 0x000fea0003800000 */
[----:B------:R-:W-:-:S07]  /*d630*/  IMAD.U32 R20, RZ, RZ, UR4 ;  /* 0x00000004ff147e24 */ /* 0x000fce000f8e00ff */
.L_x_13602:
        /* <DEDUP_REMOVED lines=11> */
[----:B------:R-:W-:-:S07]  /*d6f0*/  MOV R9, R8 ;  /* 0x0000000800097202 */ /* 0x000fce0000000f00 */
        /* <DEDUP_REMOVED lines=29> */
.L_x_13590:
[----:B------:R-:W-:Y:S01]  /*d8d0*/  IMAD R10, R18, 0x8, R16 ;  /* 0x00000008120a7824 */ /* 0x000fe200078e0210 */
[----:B------:R-:W-:Y:S01]  /*d8e0*/  SHF.L.U32 R24, R25, 0x1f, RZ ;  /* 0x0000001f19187819 */ /* 0x000fe200000006ff */
[----:B------:R-:W-:Y:S01]  /*d8f0*/  BSSY B1, `(.L_x_13591) ;  /* 0x0000004000017945 */ /* 0x000fe20003800000 */
[----:B-1----:R-:W-:Y:S02]  /*d900*/  SHF.R.S32.HI R22, RZ, 0x1f, R5 ;  /* 0x0000001fff167819 */ /* 0x002fe40000011405 */
[----:B------:R-:W0:Y:S02]  /*d910*/  SYNCS.PHASECHK.TRANS64.TRYWAIT P0, [R10+URZ+0x22840], R24 ;  /* 0x022840180a0075a7 */ /* 0x000e24000800017f */
[----:B0-----:R-:W-:Y:S05]  /*d920*/  @!P0 BRA `(.L_x_13592) ;  /* 0x0000002c00908947 */ /* 0x001fea0003800000 */
.L_x_13673:
[----:B------:R-:W-:Y:S05]  /*d930*/  BSYNC B1 ;  /* 0x0000000000017941 */ /* 0x000fea0003800000 */
.L_x_13591:
        /* <DEDUP_REMOVED lines=29> */
[----:B------:R-:W1:Y:S01]  /*db10*/  SHFL.IDX PT, R14, R9, 0x2, 0x181f ;  /* 0x00581f00090e7f89 */ /* 0x000e6200000e0000 */
[----:B--2---:R-:W-:Y:S02]  /*db20*/  IADD3.X R3, RZ, R3, RZ, P0, !PT ;  /* 0x00000003ff037210 */ /* 0x004fe400007fe4ff */
[----:B---3--:R-:W-:-:S03]  /*db30*/  IADD3 R6, P0, R6, R0, RZ ;  /* 0x0000000006067210 */ /* 0x008fc60007f1e0ff */
[----:B------:R2:W-:Y:S02]  /*db40*/  LDGSTS.E.BYPASS.LTC128B.128 [R8+0x1c400], desc[UR48][R2.64], !P1 ;  /* 0x1c40000002087fae */ /* 0x0005e4000c901d70 */
        /* <DEDUP_REMOVED lines=18> */
.L_x_13687:
        /* <DEDUP_REMOVED lines=8> */
.L_x_13594:
        /* <DEDUP_REMOVED lines=11> */
.L_x_13595:
[----:B------:R1:W-:Y:S01]  /*dda0*/  SYNCS.ARRIVE.TRANS64.A1T0 RZ, [R10+URZ+0x22830], RZ ;  /* 0x022830ff0aff79a7 */ /* 0x0003e2000810003f */
[----:B------:R-:W-:Y:S05]  /*ddb0*/  @!P3 BRA `(.L_x_13596) ;  /* 0x000000000004b947 */ /* 0x000fea0003800000 */
[----:B------:R-:W-:Y:S01]  /*ddc0*/  BPT.TRAP 0x1 ;  /* 0x000000040000795c */ /* 0x000fe20000300000 */
.L_x_13596:
[----:B------:R-:W2:Y:S01]  /*ddd0*/  SYNCS.PHASECHK.TRANS64.TRYWAIT P0, [R10+URZ+0x22860], R24 ;  /* 0x022860180a0075a7 */ /* 0x000ea2000800017f */
[----:B------:R-:W-:Y:S04]  /*dde0*/  BSSY B1, `(.L_x_13597) ;  /* 0x0000002000017945 */ /* 0x000fe80003800000 */
[----:B--2---:R-:W-:Y:S05]  /*ddf0*/  @!P0 BRA `(.L_x_13598) ;  /* 0x0000003000008947 */ /* 0x004fea0003800000 */
.L_x_13688:
[----:B------:R-:W-:Y:S05]  /*de00*/  BSYNC B1 ;  /* 0x0000000000017941 */ /* 0x000fea0003800000 */
.L_x_13597:
        /* <DEDUP_REMOVED lines=49> */
[----:B---3--:R-:W-:-:S05]  /*e120*/  IADD3.X R7, RZ, R4, RZ, P0, !PT ;  /* 0x00000004ff077210 */ /* 0x008fca00007fe4ff */
        /* <DEDUP_REMOVED lines=18> */
.L_x_13702:
        /* <DEDUP_REMOVED lines=11> */
.L_x_13600:
        /* <DEDUP_REMOVED lines=11> */
.L_x_13601:
[----:B------:R0:W-:Y:S01]  /*e3b0*/  SYNCS.ARRIVE.TRANS64.A1T0 RZ, [R10+URZ+0x22850], RZ ;  /* 0x022850ff0aff79a7 */ /* 0x0001e2000810003f */
[----:B------:R-:W-:Y:S05]  /*e3c0*/  @P2 BRA `(.L_x_13602) ;  /* 0xfffffff0009c2947 */ /* 0x000fea000383ffff */
[----:B------:R-:W-:Y:S05]  /*e3d0*/  BSYNC B0 ;  /* 0x0000000000007941 */ /* 0x000fea0003800000 */
.L_x_13589:
[----:B------:R-:W2:Y:S01]  /*e3e0*/  S2R R0, SR_TID.X ;  /* 0x0000000000007919 */ /* 0x000ea20000002100 */
[----:B------:R-:W-:Y:S01]  /*e3f0*/  VIADD R18, R18, 0x1 ;  /* 0x0000000112127836 */ /* 0x000fe20000000000 */
[----:B------:R-:W-:Y:S04]  /*e400*/  BSSY B0, `(.L_x_13603) ;  /* 0x0000013000007945 */ /* 0x000fe80003800000 */
[----:B------:R-:W-:-:S04]  /*e410*/  ISETP.NE.AND P0, PT, R18, 0x2, PT ;  /* 0x000000021200780c */ /* 0x000fc80003f05270 */
[----:B------:R-:W-:Y:S02]  /*e420*/  SEL R18, R18, RZ, P0 ;  /* 0x000000ff12127207 */ /* 0x000fe40000000000 */
[----:B--2---:R-:W-:Y:S02]  /*e430*/  LOP3.LUT R2, R0, 0x7f, RZ, 0xc0, !PT ;  /* 0x0000007f00027812 */ /* 0x004fe400078ec0ff */
[----:B------:R-:W-:Y:S02]  /*e440*/  SEL R0, RZ, 0x1, P0 ;  /* 0x00000001ff007807 */ /* 0x000fe40000000000 */
        /* <DEDUP_REMOVED lines=14> */
.L_x_13604:
[----:B------:R-:W-:Y:S05]  /*e530*/  BSYNC B0 ;  /* 0x0000000000007941 */ /* 0x000fea0003800000 */
.L_x_13603:
[----:B------:R-:W-:-:S07]  /*e540*/  LOP3.LUT R25, R25, R0, RZ, 0x3c, !PT ;  /* 0x0000000019197212 */ /* 0x000fce00078e3cff */
.L_x_13564:
[----:B------:R-:W-:Y:S05]  /*e550*/  BSYNC B7 ;  /* 0x0000000000077941 */ /* 0x000fea0003800000 */
.L_x_13562:
        /* <DEDUP_REMOVED lines=11> */
.L_x_13605:
[----:B------:R-:W-:-:S03]  /*e610*/  UMOV UR4, 0xffffffff ;  /* 0xffffffff00047882 */ /* 0x000fc60000000000 */
[----:B------:R-:W-:Y:S05]  /*e620*/  BRA.DIV UR4, `(.L_x_13607) ;  /* 0x0000002e04d07947 */ /* 0x000fea000b800000 */
[----:B------:R2:W3:Y:S02]  /*e630*/  SHFL.IDX PT, R14, R31, RZ, 0x1f ;  /* 0x00001fff1f0e7589 */ /* 0x0004e400000e0000 */
.L_x_13705:
        /* <DEDUP_REMOVED lines=8> */
.L_x_13606:
[----:B------:R-:W-:Y:S02]  /*e6c0*/  ULDC UR4, c[0x0][0xc38] ;  /* 0x00030e0000047ab9 */ /* 0x000fe40000000800 */
[----:B---3--:R-:W-:-:S13]  /*e6d0*/  ISETP.GE.AND P0, PT, R31, UR4, PT ;  /* 0x000000041f007c0c */ /* 0x008fda000bf06270 */
[----:B------:R-:W-:Y:S05]  /*e6e0*/  @!P0 BRA `(.L_x_13608) ;  /* 0xffffffc800948947 */ /* 0x000fea000383ffff */
.L_x_13559:
        /* <DEDUP_REMOVED lines=12> */
.L_x_13706:
[----:B------:R-:W-:Y:S05]  /*e7b0*/  BSYNC B0 ;  /* 0x0000000000007941 */ /* 0x000fea0003800000 */
.L_x_13609:
[----:B------:R-:W-:-:S03]  /*e7c0*/  UMOV UR4, 0xffffffff ;  /* 0xffffffff00047882 */ /* 0x000fc60000000000 */
[----:B------:R-:W-:Y:S05]  /*e7d0*/  BRA.DIV UR4, `(.L_x_13611) ;  /* 0x0000002e04a07947 */ /* 0x000fea000b800000 */
[----:B---3--:R-:W3:Y:S02]  /*e7e0*/  S2R R0, SR_TID.X ;  /* 0x0000000000007919 */ /* 0x008ee40000002100 */
[----:B---3--:R-:W-:-:S04]  /*e7f0*/  SHF.R.U32.HI R0, RZ, 0x5, R0 ;  /* 0x00000005ff007819 */ /* 0x008fc80000011600 */
[----:B------:R-:W-:-:S05]  /*e800*/  LOP3.LUT R0, R0, 0x3, RZ, 0xc0, !PT ;  /* 0x0000000300007812 */ /* 0x000fca00078ec0ff */
[----:B------:R3:W4:Y:S02]  /*e810*/  SHFL.IDX PT, R14, R0, RZ, 0x1f ;  /* 0x00001fff000e7589 */ /* 0x00072400000e0000 */
.L_x_13709:
[----:B----4-:R-:W-:Y:S01]  /*e820*/  ISETP.NE.AND P0, PT, R14, RZ, PT ;  /* 0x000000ff0e00720c */ /* 0x010fe20003f05270 */
[----:B------:R-:W-:-:S12]  /*e830*/  BSSY B0, `(.L_x_13612) ;  /* 0x0000024000007945 */ /* 0x000fd80003800000 */
[----:B------:R-:W-:Y:S05]  /*e840*/  @P0 BRA `(.L_x_13613) ;  /* 0x0000000000880947 */ /* 0x000fea0003800000 */
[----:B------:R-:W-:-:S03]  /*e850*/  UMOV UR4, 0xffffffff ;  /* 0xffffffff00047882 */ /* 0x000fc60000000000 */
[----:B------:R-:W-:Y:S05]  /*e860*/  BRA.DIV UR4, `(.L_x_13614) ;  /* 0x0000002e04b07947 */ /* 0x000fea000b800000 */
[----:B------:R-:W-:-:S13]  /*e870*/  ELECT P6, URZ, PT ;  /* 0x00000000003f782f */ /* 0x000fda00038c0000 */
.L_x_13712:
[----:B------:R-:W-:Y:S05]  /*e880*/  @!P6 BRA `(.L_x_13613) ;  /* 0x000000000078e947 */ /* 0x000fea0003800000 */
[----:B------:R-:W-:-:S06]  /*e890*/  ULOP3.LUT UR4, UR45, 0x2, URZ, 0xfc, !UPT ;  /* 0x000000022d047892 */ /* 0x000fcc000f8efc3f */
[----:B---3--:R-:W-:-:S05]  /*e8a0*/  IMAD.U32 R0, RZ, RZ, UR4 ;  /* 0x00000004ff007e24 */ /* 0x008fca000f8e00ff */
[----:B------:R-:W-:-:S13]  /*e8b0*/  ISETP.NE.AND P0, PT, R0, 0x3, PT ;  /* 0x000000030000780c */ /* 0x000fda0003f05270 */
[----:B------:R-:W-:Y:S05]  /*e8c0*/  @!P0 BRA `(.L_x_13615) ;  /* 0x0000000000048947 */ /* 0x000fea0003800000 */
[----:B------:R-:W-:Y:S01]  /*e8d0*/  BPT.TRAP 0x1 ;  /* 0x000000040000795c */ /* 0x000fe20000300000 */
.L_x_13615:
[C---:B------:R-:W-:Y:S01]  /*e8e0*/  IMAD R3, R18.reuse, 0x8, R5 ;  /* 0x0000000812037824 */ /* 0x040fe200078e0205 */
[----:B------:R-:W-:Y:S02]  /*e8f0*/  SHF.L.U32 R2, R25, 0x1f, RZ ;  /* 0x0000001f19027819 */ /* 0x000fe400000006ff */
[----:B------:R-:W-:Y:S02]  /*e900*/  IADD3 R18, R18, 0x1, RZ ;  /* 0x0000000112127810 */ /* 0x000fe40007ffe0ff */
[----:B------:R-:W3:Y:S02]  /*e910*/  SYNCS.PHASECHK.TRANS64.TRYWAIT P1, [R3+URZ+0x22840], R2 ;  /* 0x02284002030075a7 */ /* 0x000ee4000802017f */
[----:B------:R-:W-:-:S04]  /*e920*/  ISETP.NE.AND P2, PT, R18, 0x2, PT ;  /* 0x000000021200780c */ /* 0x000fc80003f45270 */
[----:B------:R-:W-:Y:S01]  /*e930*/  SEL R0, RZ, 0x1, P2 ;  /* 0x00000001ff007807 */ /* 0x000fe20001000000 */
[----:B---3--:R-:W-:Y:S08]  /*e940*/  @!P1 BRA `(.L_x_13616) ;  /* 0x0000002c00989947 */ /* 0x008ff00003800000 */
.L_x_13713:
[----:B------:R-:W-:Y:S02]  /*e950*/  SEL R18, R18, RZ, P2 ;  /* 0x000000ff12127207 */ /* 0x000fe40001000000 */
[----:B------:R-:W-:Y:S01]  /*e960*/  LOP3.LUT R0, R25, R0, RZ, 0x3c, !PT ;  /* 0x0000000019007212 */ /* 0x000fe200078e3cff */
[----:B------:R-:W-:Y:S06]  /*e970*/  @!P0 BRA `(.L_x_13617) ;  /* 0x0000000000048947 */ /* 0x000fec0003800000 */
[----:B------:R-:W-:Y:S01]  /*e980*/  BPT.TRAP 0x1 ;  /* 0x000000040000795c */ /* 0x000fe20000300000 */
.L_x_13617:
[----:B------:R-:W-:Y:S01]  /*e990*/  IMAD R5, R18, 0x8, R5 ;  /* 0x0000000812057824 */ /* 0x000fe200078e0205 */
[----:B------:R-:W-:-:S04]  /*e9a0*/  SHF.L.U32 R0, R0, 0x1f, RZ ;  /* 0x0000001f00007819 */ /* 0x000fc800000006ff */
[----:B------:R-:W4:Y:S02]  /*e9b0*/  SYNCS.PHASECHK.TRANS64.TRYWAIT P1, [R5+URZ+0x22840], R0 ;  /* 0x02284000050075a7 */ /* 0x000f24000802017f */
[----:B----4-:R-:W-:Y:S05]  /*e9c0*/  @!P1 BRA `(.L_x_13618) ;  /* 0x0000002c008c9947 */ /* 0x010fea0003800000 */
.L_x_13714:
[----:B------:R-:W-:Y:S05]  /*e9d0*/  @!P0 BRA `(.L_x_13619) ;  /* 0x0000000000048947 */ /* 0x000fea0003800000 */
[----:B------:R-:W-:Y:S01]  /*e9e0*/  BPT.TRAP 0x1 ;  /* 0x000000040000795c */ /* 0x000fe20000300000 */
.L_x_13619:
[----:B------:R-:W0:Y:S02]  /*e9f0*/  SYNCS.PHASECHK.TRANS64.TRYWAIT P1, [R3+URZ+0x22860], R2 ;  /* 0x02286002030075a7 */ /* 0x000e24000802017f */
[----:B0-----:R-:W-:Y:S05]  /*ea00*/  @!P1 BRA `(.L_x_13620) ;  /* 0x0000002c00909947 */ /* 0x001fea0003800000 */
.L_x_13715:
[----:B------:R-:W-:Y:S05]  /*ea10*/  @!P0 BRA `(.L_x_13621) ;  /* 0x0000000000048947 */ /* 0x000fea0003800000 */
[----:B------:R-:W-:Y:S01]  /*ea20*/  BPT.TRAP 0x1 ;  /* 0x000000040000795c */ /* 0x000fe20000300000 */
.L_x_13621:
[----:B------:R0:W0:Y:S02]  /*ea30*/  SYNCS.PHASECHK.TRANS64.TRYWAIT P0, [R5+URZ+0x22860], R0 ;  /* 0x02286000050075a7 */ /* 0x000024000800017f */
[----:B0-----:R-:W-:Y:S05]  /*ea40*/  @!P0 NANOSLEEP.SYNCS 0x989680 ;  /* 0x009896800000895d */ /* 0x001fea0003900000 */
[----:B------:R-:W0:Y:S02]  /*ea50*/  @!P0 SYNCS.PHASECHK.TRANS64 P0, [R5+URZ+0x22860], R0 ;  /* 0x02286000050085a7 */ /* 0x000e24000800007f */
[----:B0-----:R-:W-:Y:S05]  /*ea60*/  @!P0 BRA `(.L_x_13621) ;  /* 0xfffffffc00f08947 */ /* 0x001fea000383ffff */
.L_x_13613:
[----:B------:R-:W-:Y:S05]  /*ea70*/  BSYNC B0 ;  /* 0x0000000000007941 */ /* 0x000fea0003800000 */
.L_x_13612:
[----:B------:R-:W-:Y:S05]  /*ea80*/  EXIT ;  /* 0x000000000000794d */ /* 0x000fea0003800000 */
.L_x_13506:
[----:B0-----:R-:W-:-:S04]  /*ea90*/  IMAD.U32 R3, RZ, RZ, UR47 ;  /* 0x0000002fff037e24 */ /* 0x001fc8000f8e00ff */
[----:B------:R0:W1:Y:S03]  /*eaa0*/  SYNCS.PHASECHK.TRANS64.TRYWAIT P0, [R3+URZ+0x22800], R0 ;  /* 0x02280000030075a7 */ /* 0x000066000800017f */
[----:B-1----:R-:W-:Y:S05]  /*eab0*/  @!P0 NANOSLEEP.SYNCS 0x989680 ;  /* 0x009896800000895d */ /* 0x002fea0003900000 */
[----:B------:R-:W1:Y:S02]  /*eac0*/  @!P0 SYNCS.PHASECHK.TRANS64 P0, [R3+URZ+0x22800], R0 ;  /* 0x02280000030085a7 */ /* 0x000e64000800007f */
[----:B-1----:R-:W-:Y:S05]  /*ead0*/  @!P0 BRA `(.L_x_13506) ;  /* 0xfffffffc00ec8947 */ /* 0x002fea000383ffff */
[----:B------:R-:W-:Y:S05]  /*eae0*/  BRA `(.L_x_13622) ;  /* 0xffffff2c006c7947 */ /* 0x000fea000383ffff */
.L_x_13510:
[----:B-1----:R-:W-:-:S04]  /*eaf0*/  IMAD.U32 R3, RZ, RZ, UR22 ;  /* 0x00000016ff037e24 */ /* 0x002fc8000f8e00ff */
[----:B------:R1:W2:Y:S03]  /*eb00*/  SYNCS.PHASECHK.TRANS64.TRYWAIT P1, [R3+URZ+0x22830], R8 ;  /* 0x02283008030075a7 */ /* 0x0002a6000802017f */
[----:B--2---:R-:W-:Y:S05]  /*eb10*/  @!P1 NANOSLEEP.SYNCS 0x989680 ;  /* 0x009896800000995d */ /* 0x004fea0003900000 */
[----:B------:R-:W2:Y:S02]  /*eb20*/  @!P1 SYNCS.PHASECHK.TRANS64 P1, [R3+URZ+0x22830], R8 ;  /* 0x02283008030095a7 */ /* 0x000ea4000802007f */
[----:B--2---:R-:W-:Y:S05]  /*eb30*/  @!P1 BRA `(.L_x_13510) ;  /* 0xfffffffc00ec9947 */ /* 0x004fea000383ffff */
[----:B------:R-:W-:Y:S05]  /*eb40*/  BRA `(.L_x_13509) ;  /* 0xffffff2c00907947 */ /* 0x000fea000383ffff */
.L_x_13515:
[----:B---3--:R-:W-:-:S04]  /*eb50*/  IMAD.U32 R9, RZ, RZ, UR22 ;  /* 0x00000016ff097e24 */ /* 0x008fc8000f8e00ff */
[----:B------:R3:W4:Y:S03]  /*eb60*/  SYNCS.PHASECHK.TRANS64.TRYWAIT P1, [R9+URZ+0x22850], R8 ;  /* 0x02285008090075a7 */ /* 0x000726000802017f */
[----:B----4-:R-:W-:Y:S05]  /*eb70*/  @!P1 NANOSLEEP.SYNCS 0x989680 ;  /* 0x009896800000995d */ /* 0x010fea0003900000 */
[----:B------:R-:W4:Y:S02]  /*eb80*/  @!P1 SYNCS.PHASECHK.TRANS64 P1, [R9+URZ+0x22850], R8 ;  /* 0x02285008090095a7 */ /* 0x000f24000802007f */
[----:B----4-:R-:W-:Y:S05]  /*eb90*/  @!P1 BRA `(.L_x_13515) ;  /* 0xfffffffc00ec9947 */ /* 0x010fea000383ffff */
[----:B------:R-:W-:Y:S05]  /*eba0*/  BRA `(.L_x_13514) ;  /* 0xffffff44009c7947 */ /* 0x000fea000383ffff */
.L_x_13521:
[----:B-12---:R-:W-:-:S04]  /*ebb0*/  IMAD.U32 R0, RZ, RZ, UR26 ;  /* 0x0000001aff007e24 */ /* 0x006fc8000f8e00ff */
[----:B------:R1:W2:Y:S03]  /*ebc0*/  SYNCS.PHASECHK.TRANS64.TRYWAIT P1, [R0+URZ+0x22830], R7 ;  /* 0x02283007000075a7 */ /* 0x0002a6000802017f */
[----:B--2---:R-:W-:Y:S05]  /*ebd0*/  @!P1 NANOSLEEP.SYNCS 0x989680 ;  /* 0x009896800000995d */ /* 0x004fea0003900000 */
[----:B------:R-:W2:Y:S02]  /*ebe0*/  @!P1 SYNCS.PHASECHK.TRANS64 P1, [R0+URZ+0x22830], R7 ;  /* 0x02283007000095a7 */ /* 0x000ea4000802007f */
[----:B--2---:R-:W-:Y:S05]  /*ebf0*/  @!P1 BRA `(.L_x_13521) ;  /* 0xfffffffc00ec9947 */ /* 0x004fea000383ffff */
[----:B------:R-:W-:Y:S05]  /*ec00*/  BRA `(.L_x_13520) ;  /* 0xffffff4800e07947 */ /* 0x000fea000383ffff */
.L_x_13526:
[----:B--2---:R-:W-:-:S04]  /*ec10*/  IMAD.U32 R10, RZ, RZ, UR26 ;  /* 0x0000001aff0a7e24 */ /* 0x004fc8000f8e00ff */
[----:B------:R2:W3:Y:S03]  /*ec20*/  SYNCS.PHASECHK.TRANS64.TRYWAIT P1, [R10+URZ+0x22850], R7 ;  /* 0x022850070a0075a7 */ /* 0x0004e6000802017f */
[----:B---3--:R-:W-:Y:S05]  /*ec30*/  @!P1 NANOSLEEP.SYNCS 0x989680 ;  /* 0x009896800000995d */ /* 0x008fea0003900000 */
[----:B------:R-:W3:Y:S02]  /*ec40*/  @!P1 SYNCS.PHASECHK.TRANS64 P1, [R10+URZ+0x22850], R7 ;  /* 0x022850070a0095a7 */ /* 0x000ee4000802007f */
[----:B---3--:R-:W-:Y:S05]  /*ec50*/  @!P1 BRA `(.L_x_13526) ;  /* 0xfffffffc00ec9947 */ /* 0x008fea000383ffff */
[----:B------:R-:W-:Y:S05]  /*ec60*/  BRA `(.L_x_13525) ;  /* 0xffffff6800e47947 */ /* 0x000fea000383ffff */
.L_x_13533:
[----:B-1----:R-:W-:-:S04]  /*ec70*/  IMAD.U32 R0, RZ, RZ, UR25 ;  /* 0x00000019ff007e24 */ /* 0x002fc8000f8e00ff */
[----:B------:R1:W2:Y:S03]  /*ec80*/  SYNCS.PHASECHK.TRANS64.TRYWAIT P1, [R0+URZ+0x22830], R7 ;  /* 0x02283007000075a7 */ /* 0x0002a6000802017f */
[----:B--2---:R-:W-:Y:S05]  /*ec90*/  @!P1 NANOSLEEP.SYNCS 0x989680 ;  /* 0x009896800000995d */ /* 0x004fea0003900000 */
[----:B------:R-:W2:Y:S02]  /*eca0*/  @!P1 SYNCS.PHASECHK.TRANS64 P1, [R0+URZ+0x22830], R7 ;  /* 0x02283007000095a7 */ /* 0x000ea4000802007f */
[----:B--2---:R-:W-:Y:S05]  /*ecb0*/  @!P1 BRA `(.L_x_13533) ;  /* 0xfffffffc00ec9947 */ /* 0x004fea000383ffff */
[----:B------:R-:W-:Y:S05]  /*ecc0*/  BRA `(.L_x_13532) ;  /* 0xffffff6c00ec7947 */ /* 0x000fea000383ffff */
.L_x_13538:
[----:B-1----:R-:W-:-:S04]  /*ecd0*/  IMAD.U32 R10, RZ, RZ, UR25 ;  /* 0x00000019ff0a7e24 */ /* 0x002fc8000f8e00ff */
[----:B------:R1:W2:Y:S03]  /*ece0*/  SYNCS.PHASECHK.TRANS64.TRYWAIT P1, [R10+URZ+0x22850], R7 ;  /* 0x022850070a0075a7 */ /* 0x0002a6000802017f */
[----:B--2---:R-:W-:Y:S05]  /*ecf0*/  @!P1 NANOSLEEP.SYNCS 0x989680 ;  /* 0x009896800000995d */ /* 0x004fea0003900000 */
[----:B------:R-:W2:Y:S02]  /*ed00*/  @!P1 SYNCS.PHASECHK.TRANS64 P1, [R10+URZ+0x22850], R7 ;  /* 0x022850070a0095a7 */ /* 0x000ea4000802007f */
[----:B--2---:R-:W-:Y:S05]  /*ed10*/  @!P1 BRA `(.L_x_13538) ;  /* 0xfffffffc00ec9947 */ /* 0x004fea000383ffff */
[----:B------:R-:W-:Y:S05]  /*ed20*/  BRA `(.L_x_13537) ;  /* 0xffffff8800107947 */ /* 0x000fea000383ffff */
.L_x_13570:
        /* <DEDUP_REMOVED lines=10> */
.L_x_13623:
[----:B------:R-:W-:Y:S05]  /*edd0*/  BRA `(.L_x_13624) ;  /* 0xffffffcc005c7947 */ /* 0x000fea000383ffff */
.L_x_13573:
[----:B0-----:R0:W1:Y:S02]  /*ede0*/  SYNCS.PHASECHK.TRANS64.TRYWAIT P0, [R22+URZ+0x22840], R3 ;  /* 0x02284003160075a7 */ /* 0x001064000800017f */
[----:B-1----:R-:W-:Y:S05]  /*edf0*/  @!P0 NANOSLEEP.SYNCS 0x989680 ;  /* 0x009896800000895d */ /* 0x002fea0003900000 */
[----:B------:R-:W1:Y:S02]  /*ee00*/  @!P0 SYNCS.PHASECHK.TRANS64 P0, [R22+URZ+0x22840], R3 ;  /* 0x02284003160085a7 */ /* 0x000e64000800007f */
[----:B-1----:R-:W-:Y:S05]  /*ee10*/  @!P0 BRA `(.L_x_13573) ;  /* 0xfffffffc00f08947 */ /* 0x002fea000383ffff */
[----:B------:R-:W-:Y:S05]  /*ee20*/  BRA `(.L_x_13625) ;  /* 0xffffffd000047947 */ /* 0x000fea000383ffff */
.L_x_13574:
        /* <DEDUP_REMOVED lines=8> */
.L_x_13627:
[----:B------:R-:W-:Y:S05]  /*eeb0*/  BSYNC B0 ;  /* 0x0000000000007941 */ /* 0x000fea0003800000 */
.L_x_13626:
        /* <DEDUP_REMOVED lines=9> */
.L_x_13628:
        /* <DEDUP_REMOVED lines=8> */
.L_x_13629:
        /* <DEDUP_REMOVED lines=11> */
.L_x_13630:
[----:B------:R-:W-:Y:S02]  /*f080*/  IMAD.MOV.U32 R13, RZ, RZ, R5 ;  /* 0x000000ffff0d7224 */ /* 0x000fe400078e0005 */
[----:B------:R-:W-:Y:S01]  /*f090*/  IMAD.MOV.U32 R12, RZ, RZ, 0x2 ;  /* 0x00000002ff0c7424 */ /* 0x000fe200078e00ff */
[----:B------:R-:W-:-:S13]  /*f0a0*/  @P0 LEA R2, P1, R8, R14, 0x1 ;  /* 0x0000000e08020211 */ /* 0x000fda00078208ff */
[----:B------:R-:W-:Y:S05]  /*f0b0*/  WARPSYNC.COLLECTIVE R15, `(.L_x_13631) ;  /* 0x000000000f087348 */ /* 0x000fea0003c00000 */
[----:B------:R0:W1:Y:S02]  /*f0c0*/  SHFL.IDX P6, R14, R13, R12, R11 ;  /* 0x0000000c0d0e7389 */ /* 0x00006400000c000b */
[----:B01----:R-:W-:Y:S01]  /*f0d0*/  ENDCOLLECTIVE ;  /* 0x000000000000791b */ /* 0x003fe20003800000 */
.L_x_13631:
        /* <DEDUP_REMOVED lines=12> */
.L_x_13632:
[----:B------:R-:W-:Y:S02]  /*f1a0*/  IMAD.MOV.U32 R13, RZ, RZ, R5 ;  /* 0x000000ffff0d7224 */ /* 0x000fe400078e0005 */
[----:B------:R-:W-:Y:S01]  /*f1b0*/  IMAD.MOV.U32 R12, RZ, RZ, 0x3 ;  /* 0x00000003ff0c7424 */ /* 0x000fe200078e00ff */
[----:B------:R-:W-:-:S13]  /*f1c0*/  @P0 LEA R2, P1, R8, R14, 0x1 ;  /* 0x0000000e08020211 */ /* 0x000fda00078208ff */
[----:B------:R-:W-:Y:S05]  /*f1d0*/  WARPSYNC.COLLECTIVE R15, `(.L_x_13633) ;  /* 0x000000000f087348 */ /* 0x000fea0003c00000 */
[----:B------:R0:W1:Y:S02]  /*f1e0*/  SHFL.IDX P6, R14, R13, R12, R11 ;  /* 0x0000000c0d0e7389 */ /* 0x00006400000c000b */
[----:B01----:R-:W-:Y:S01]  /*f1f0*/  ENDCOLLECTIVE ;  /* 0x000000000000791b */ /* 0x003fe20003800000 */
.L_x_13633:
[----:B------:R-:W-:-:S05]  /*f200*/  @P0 IMAD.X R3, RZ, RZ, R6, P1 ;  /* 0x000000ffff030224 */ /* 0x000fca00008e0606 */
[----:B------:R-:W-:Y:S01]  /*f210*/  @!PT LDS RZ, [RZ] ;  /* 0x00000000fffff984 */ /* 0x000fe20000000800 */
[----:B------:R-:W-:Y:S01]  /*f220*/  @!PT LDS RZ, [RZ] ;  /* 0x00000000fffff984 */ /* 0x000fe20000000800 */
[----:B------:R-:W-:Y:S01]  /*f230*/  @!PT LDS RZ, [RZ] ;  /* 0x00000000fffff984 */ /* 0x000fe20000000800 */
[----:B------:R0:W-:Y:S01]  /*f240*/  @P0 LDGSTS.E.BYPASS.LTC128B.128 [R7+0x1d400], desc[UR48][R2.64], !P2 ;  /* 0x1d40000002070fae */ /* 0x0001e2000d101d70 */
[----:B------:R-:W-:Y:S01]  /*f250*/  ISETP.GE.AND P0, PT, R23, 0x31, PT ;  /* 0x000000311700780c */ /* 0x000fe20003f06270 */
[----:B------:R-:W-:-:S12]  /*f260*/  IMAD.MOV.U32 R13, RZ, RZ, R4 ;  /* 0x000000ffff0d7224 */ /* 0x000fd800078e0004 */
[----:B------:R-:W-:Y:S01]  /*f270*/  @P0 IMAD R9, R0, 0x2, R16 ;  /* 0x0000000200090824 */ /* 0x000fe200078e0210 */
[----:B0-----:R-:W-:-:S07]  /*f280*/  MOV R6, R14 ;  /* 0x0000000e00067202 */ /* 0x001fce0000000f00 */
[----:B------:R-:W-:Y:S05]  /*f290*/  WARPSYNC.COLLECTIVE R15, `(.L_x_13634) ;  /* 0x000000000f087348 */ /* 0x000fea0003c00000 */
[----:B------:R0:W1:Y:S02]  /*f2a0*/  SHFL.IDX P6, R14, R13, R12, R11 ;  /* 0x0000000c0d0e7389 */ /* 0x00006400000c000b */
[----:B01----:R-:W-:Y:S01]  /*f2b0*/  ENDCOLLECTIVE ;  /* 0x000000000000791b */ /* 0x003fe20003800000 */
.L_x_13634:
[----:B------:R-:W-:Y:S02]  /*f2c0*/  IMAD.MOV.U32 R13, RZ, RZ, R5 ;  /* 0x000000ffff0d7224 */ /* 0x000fe400078e0005 */
[----:B------:R-:W-:Y:S01]  /*f2d0*/  IMAD.MOV.U32 R12, RZ, RZ, 0x4 ;  /* 0x00000004ff0c7424 */ /* 0x000fe200078e00ff */
[----:B------:R-:W-:-:S13]  /*f2e0*/  @P0 LEA R2, P1, R8, R14, 0x1 ;  /* 0x0000000e08020211 */ /* 0x000fda00078208ff */
[----:B------:R-:W-:Y:S05]  /*f2f0*/  WARPSYNC.COLLECTIVE R15, `(.L_x_13635) ;  /* 0x000000000f087348 */ /* 0x000fea0003c00000 */
[----:B------:R0:W1:Y:S02]  /*f300*/  SHFL.IDX P6, R14, R13, R12, R11 ;  /* 0x0000000c0d0e7389 */ /* 0x00006400000c000b */
[----:B01----:R-:W-:Y:S01]  /*f310*/  ENDCOLLECTIVE ;  /* 0x000000000000791b */ /* 0x003fe20003800000 */
.L_x_13635:
        /* <DEDUP_REMOVED lines=12> */
.L_x_13636:
[----:B------:R-:W-:Y:S02]  /*f3e0*/  IMAD.MOV.U32 R13, RZ, RZ, R5 ;  /* 0x000000ffff0d7224 */ /* 0x000fe400078e0005 */
[----:B------:R-:W-:Y:S01]  /*f3f0*/  IMAD.MOV.U32 R12, RZ, RZ, 0x5 ;  /* 0x00000005ff0c7424 */ /* 0x000fe200078e00ff */
[----:B------:R-:W-:-:S13]  /*f400*/  @P0 LEA R2, P1, R8, R14, 0x1 ;  /* 0x0000000e08020211 */ /* 0x000fda00078208ff */
[----:B------:R-:W-:Y:S05]  /*f410*/  WARPSYNC.COLLECTIVE R15, `(.L_x_13637) ;  /* 0x000000000f087348 */ /* 0x000fea0003c00000 */
[----:B------:R0:W1:Y:S02]  /*f420*/  SHFL.IDX P6, R14, R13, R12, R11 ;  /* 0x0000000c0d0e7389 */ /* 0x00006400000c000b */
[----:B01----:R-:W-:Y:S01]  /*f430*/  ENDCOLLECTIVE ;  /* 0x000000000000791b */ /* 0x003fe20003800000 */
.L_x_13637:
[----:B------:R-:W-:-:S05]  /*f440*/  @P0 IMAD.X R3, RZ, RZ, R6, P1 ;  /* 0x000000ffff030224 */ /* 0x000fca00008e0606 */
        /* <DEDUP_REMOVED lines=9> */
.L_x_13638:
[----:B------:R-:W-:Y:S05]  /*f4e0*/  BRA `(.L_x_13639) ;  /* 0xffffffcc00687947 */ /* 0x000fea000383ffff */
.L_x_13579:
[----:B------:R-:W-:Y:S02]  /*f4f0*/  IMAD.MOV.U32 R13, RZ, RZ, R5 ;  /* 0x000000ffff0d7224 */ /* 0x000fe400078e0005 */
[----:B------:R-:W-:Y:S02]  /*f500*/  IMAD.MOV.U32 R12, RZ, RZ, RZ ;  /* 0x000000ffff0c7224 */ /* 0x000fe400078e00ff */
[----:B------:R-:W-:Y:S02]  /*f510*/  IMAD.MOV.U32 R11, RZ, RZ, 0x181f ;  /* 0x0000181fff0b7424 */ /* 0x000fe400078e00ff */
[----:B------:R-:W-:Y:S02]  /*f520*/  IMAD.MOV.U32 R15, RZ, RZ, -0x1 ;  /* 0xffffffffff0f7424 */ /* 0x000fe400078e00ff */
[----:B------:R-:W-:-:S07]  /*f530*/  IMAD.U32 R4, RZ, RZ, UR42 ;  /* 0x0000002aff047e24 */ /* 0x000fce000f8e00ff */
[----:B-1----:R-:W-:Y:S05]  /*f540*/  WARPSYNC.COLLECTIVE R15, `(.L_x_13640) ;  /* 0x000000000f087348 */ /* 0x002fea0003c00000 */
[----:B------:R0:W2:Y:S02]  /*f550*/  SHFL.IDX P6, R14, R13, R12, R11 ;  /* 0x0000000c0d0e7389 */ /* 0x0000a400000c000b */
[----:B012---:R-:W-:Y:S01]  /*f560*/  ENDCOLLECTIVE ;  /* 0x000000000000791b */ /* 0x007fe20003800000 */
.L_x_13640:
[----:B------:R-:W-:-:S04]  /*f570*/  IMAD R4, R4, 0x80, R33 ;  /* 0x0000008004047824 */ /* 0x000fc800078e0221 */
[C---:B------:R-:W-:Y:S01]  /*f580*/  VIADD R6, R4.reuse, 0x10 ;  /* 0x0000001004067836 */ /* 0x040fe20000000000 */
[----:B------:R-:W-:Y:S01]  /*f590*/  ISETP.GE.AND P0, PT, R4, UR37, PT ;  /* 0x0000002504007c0c */ /* 0x000fe2000bf06270 */
[----:B------:R-:W-:Y:S02]  /*f5a0*/  IMAD.MOV.U32 R13, RZ, RZ, R0 ;  /* 0x000000ffff0d7224 */ /* 0x000fe400078e0000 */
[----:B------:R-:W-:-:S10]  /*f5b0*/  IMAD.MOV.U32 R2, RZ, RZ, R14 ;  /* 0x000000ffff027224 */ /* 0x000fd400078e000e */
[----:B------:R-:W-:Y:S05]  /*f5c0*/  WARPSYNC.COLLECTIVE R15, `(.L_x_13641) ;  /* 0x000000000f087348 */ /* 0x000fea0003c00000 */
[----:B------:R0:W1:Y:S02]  /*f5d0*/  SHFL.IDX P6, R14, R13, R12, R11 ;  /* 0x0000000c0d0e7389 */ /* 0x00006400000c000b */
[----:B01----:R-:W-:Y:S01]  /*f5e0*/  ENDCOLLECTIVE ;  /* 0x000000000000791b */ /* 0x003fe20003800000 */
.L_x_13641:
        /* <DEDUP_REMOVED lines=8> */
.L_x_13642:
        /* <DEDUP_REMOVED lines=10> */
.L_x_13643:
[----:B------:R-:W-:Y:S02]  /*f710*/  IMAD.MOV.U32 R13, RZ, RZ, R5 ;  /* 0x000000ffff0d7224 */ /* 0x000fe400078e0005 */
[----:B------:R-:W-:Y:S01]  /*f720*/  IMAD.MOV.U32 R12, RZ, RZ, 0x2 ;  /* 0x00000002ff0c7424 */ /* 0x000fe200078e00ff */
[----:B------:R-:W-:-:S13]  /*f730*/  @!P0 LEA R2, P1, R8, R14, 0x1 ;  /* 0x0000000e08028211 */ /* 0x000fda00078208ff */
[----:B------:R-:W-:Y:S05]  /*f740*/  WARPSYNC.COLLECTIVE R15, `(.L_x_13644) ;  /* 0x000000000f087348 */ /* 0x000fea0003c00000 */
[----:B------:R0:W1:Y:S02]  /*f750*/  SHFL.IDX P6, R14, R13, R12, R11 ;  /* 0x0000000c0d0e7389 */ /* 0x00006400000c000b */
[----:B01----:R-:W-:Y:S01]  /*f760*/  ENDCOLLECTIVE ;  /* 0x000000000000791b */ /* 0x003fe20003800000 */
.L_x_13644:
        /* <DEDUP_REMOVED lines=12> */
.L_x_13645:
[----:B------:R-:W-:Y:S02]  /*f830*/  IMAD.MOV.U32 R13, RZ, RZ, R5 ;  /* 0x000000ffff0d7224 */ /* 0x000fe400078e0005 */
[----:B------:R-:W-:Y:S01]  /*f840*/  IMAD.MOV.U32 R12, RZ, RZ, 0x3 ;  /* 0x00000003ff0c7424 */ /* 0x000fe200078e00ff */
[----:B------:R-:W-:-:S13]  /*f850*/  @!P0 LEA R2, P1, R8, R14, 0x1 ;  /* 0x0000000e08028211 */ /* 0x000fda00078208ff */
[----:B------:R-:W-:Y:S05]  /*f860*/  WARPSYNC.COLLECTIVE R15, `(.L_x_13646) ;  /* 0x000000000f087348 */ /* 0x000fea0003c00000 */
[----:B------:R0:W1:Y:S02]  /*f870*/  SHFL.IDX P6, R14, R13, R12, R11 ;  /* 0x0000000c0d0e7389 */ /* 0x00006400000c000b */
[----:B01----:R-:W-:Y:S01]  /*f880*/  ENDCOLLECTIVE ;  /* 0x000000000000791b */ /* 0x003fe20003800000 */
.L_x_13646:
[----:B------:R-:W-:Y:S02]  /*f890*/  @!P0 IMAD.X R3, RZ, RZ, R6, P1 ;  /* 0x000000ffff038224 */ /* 0x000fe400008e0606 */
[----:B------:R-:W-:-:S03]  /*f8a0*/  VIADD R6, R4, 0x30 ;  /* 0x0000003004067836 */ /* 0x000fc60000000000 */
[----:B------:R-:W-:Y:S01]  /*f8b0*/  @!PT LDS RZ, [RZ] ;  /* 0x00000000fffff984 */ /* 0x000fe20000000800 */
[----:B------:R-:W-:Y:S01]  /*f8c0*/  @!PT LDS RZ, [RZ] ;  /* 0x00000000fffff984 */ /* 0x000fe20000000800 */
[----:B------:R-:W-:Y:S01]  /*f8d0*/  @!PT LDS RZ, [RZ] ;  /* 0x00000000fffff984 */ /* 0x000fe20000000800 */
[----:B------:R0:W-:Y:S02]  /*f8e0*/  @!P0 LDGSTS.E.BYPASS.LTC128B.128 [R32+0x19400], desc[UR48][R2.64], !P5 ;  /* 0x1940000002208fae */ /* 0x0001e4000e901d70 */
[----:B------:R-:W-:Y:S01]  /*f8f0*/  ISETP.GE.AND P0, PT, R6, UR37, PT ;  /* 0x0000002506007c0c */ /* 0x000fe2000bf06270 */
[----:B------:R-:W-:Y:S01]  /*f900*/  IMAD.MOV.U32 R13, RZ, RZ, R0 ;  /* 0x000000ffff0d7224 */ /* 0x000fe200078e0000 */
[----:B------:R-:W-:-:S11]  /*f910*/  MOV R6, R14 ;  /* 0x0000000e00067202 */ /* 0x000fd60000000f00 */
[----:B0-----:R-:W-:Y:S05]  /*f920*/  WARPSYNC.COLLECTIVE R15, `(.L_x_13647) ;  /* 0x000000000f087348 */ /* 0x001fea0003c00000 */
[----:B------:R1:W2:Y:S02]  /*f930*/  SHFL.IDX P6, R14, R13, R12, R11 ;  /* 0x0000000c0d0e7389 */ /* 0x0002a400000c000b */
[----:B012---:R-:W-:Y:S01]  /*f940*/  ENDCOLLECTIVE ;  /* 0x000000000000791b */ /* 0x007fe20003800000 */
.L_x_13647:
[----:B------:R-:W-:Y:S02]  /*f950*/  IMAD.MOV.U32 R13, RZ, RZ, R5 ;  /* 0x000000ffff0d7224 */ /* 0x000fe400078e0005 */
[----:B------:R-:W-:Y:S01]  /*f960*/  IMAD.MOV.U32 R12, RZ, RZ, 0x4 ;  /* 0x00000004ff0c7424 */ /* 0x000fe200078e00ff */
[----:B------:R-:W-:-:S13]  /*f970*/  @!P0 LEA R2, P1, R8, R14, 0x1 ;  /* 0x0000000e08028211 */ /* 0x000fda00078208ff */
[----:B------:R-:W-:Y:S05]  /*f980*/  WARPSYNC.COLLECTIVE R15, `(.L_x_13648) ;  /* 0x000000000f087348 */ /* 0x000fea0003c00000 */
[----:B------:R0:W1:Y:S02]  /*f990*/  SHFL.IDX P6, R14, R13, R12, R11 ;  /* 0x0000000c0d0e7389 */ /* 0x00006400000c000b */
[----:B01----:R-:W-:Y:S01]  /*f9a0*/  ENDCOLLECTIVE ;  /* 0x000000000000791b */ /* 0x003fe20003800000 */
.L_x_13648:
        /* <DEDUP_REMOVED lines=12> */
.L_x_13649:
[----:B------:R-:W-:Y:S02]  /*fa70*/  IMAD.MOV.U32 R13, RZ, RZ, R5 ;  /* 0x000000ffff0d7224 */ /* 0x000fe400078e0005 */
[----:B------:R-:W-:Y:S01]  /*fa80*/  IMAD.MOV.U32 R12, RZ, RZ, 0x5 ;  /* 0x00000005ff0c7424 */ /* 0x000fe200078e00ff */
[----:B------:R-:W-:-:S13]  /*fa90*/  @!P0 LEA R2, P1, R8, R14, 0x1 ;  /* 0x0000000e08028211 */ /* 0x000fda00078208ff */
[----:B------:R-:W-:Y:S05]  /*faa0*/  WARPSYNC.COLLECTIVE R15, `(.L_x_13650) ;  /* 0x000000000f087348 */ /* 0x000fea0003c00000 */
[----:B------:R0:W1:Y:S02]  /*fab0*/  SHFL.IDX P6, R14, R13, R12, R11 ;  /* 0x0000000c0d0e7389 */ /* 0x00006400000c000b */
[----:B01----:R-:W-:Y:S01]  /*fac0*/  ENDCOLLECTIVE ;  /* 0x000000000000791b */ /* 0x003fe20003800000 */
.L_x_13650:
        /* <DEDUP_REMOVED lines=12> */
.L_x_13651:
[----:B------:R-:W-:Y:S02]  /*fb90*/  IMAD.MOV.U32 R13, RZ, RZ, R5 ;  /* 0x000000ffff0d7224 */ /* 0x000fe400078e0005 */
[----:B------:R-:W-:Y:S01]  /*fba0*/  IMAD.MOV.U32 R12, RZ, RZ, 0x6 ;  /* 0x00000006ff0c7424 */ /* 0x000fe200078e00ff */
[----:B------:R-:W-:-:S13]  /*fbb0*/  @!P0 LEA R2, P1, R8, R14, 0x1 ;  /* 0x0000000e08028211 */ /* 0x000fda00078208ff */
[----:B------:R-:W-:Y:S05]  /*fbc0*/  WARPSYNC.COLLECTIVE R15, `(.L_x_13652) ;  /* 0x000000000f087348 */ /* 0x000fea0003c00000 */
[----:B------:R0:W1:Y:S02]  /*fbd0*/  SHFL.IDX P6, R14, R13, R12, R11 ;  /* 0x0000000c0d0e7389 */ /* 0x00006400000c000b */
[----:B01----:R-:W-:Y:S01]  /*fbe0*/  ENDCOLLECTIVE ;  /* 0x000000000000791b */ /* 0x003fe20003800000 */
.L_x_13652:
        /* <DEDUP_REMOVED lines=12> */
.L_x_13653:
[----:B------:R-:W-:Y:S02]  /*fcb0*/  IMAD.MOV.U32 R13, RZ, RZ, R5 ;  /* 0x000000ffff0d7224 */ /* 0x000fe400078e0005 */
[----:B------:R-:W-:Y:S01]  /*fcc0*/  IMAD.MOV.U32 R12, RZ, RZ, 0x7 ;  /* 0x00000007ff0c7424 */ /* 0x000fe200078e00ff */
[----:B------:R-:W-:-:S13]  /*fcd0*/  @!P0 LEA R2, P1, R8, R14, 0x1 ;  /* 0x0000000e08028211 */ /* 0x000fda00078208ff */
[----:B------:R-:W-:Y:S05]  /*fce0*/  WARPSYNC.COLLECTIVE R15, `(.L_x_13654) ;  /* 0x000000000f087348 */ /* 0x000fea0003c00000 */
[----:B------:R0:W1:Y:S02]  /*fcf0*/  SHFL.IDX P6, R14, R13, R12, R11 ;  /* 0x0000000c0d0e7389 */ /* 0x00006400000c000b */
[----:B01----:R-:W-:Y:S01]  /*fd00*/  ENDCOLLECTIVE ;  /* 0x000000000000791b */ /* 0x003fe20003800000 */
.L_x_13654:
        /* <DEDUP_REMOVED lines=10> */
.L_x_13655:
[----:B------:R-:W-:Y:S05]  /*fdb0*/  BRA `(.L_x_13656) ;  /* 0xffffffcc008c7947 */ /* 0x000fea000383ffff */
.L_x_13582:
[----:B0-----:R0:W2:Y:S02]  /*fdc0*/  SYNCS.PHASECHK.TRANS64.TRYWAIT P0, [R16+URZ+0x22820], R3 ;  /* 0x02282003100075a7 */ /* 0x0010a4000800017f */
[----:B--2---:R-:W-:Y:S05]  /*fdd0*/  @!P0 NANOSLEEP.SYNCS 0x989680 ;  /* 0x009896800000895d */ /* 0x004fea0003900000 */
[----:B------:R-:W2:Y:S02]  /*fde0*/  @!P0 SYNCS.PHASECHK.TRANS64 P0, [R16+URZ+0x22820], R3 ;  /* 0x02282003100085a7 */ /* 0x000ea4000800007f */
[----:B--2---:R-:W-:Y:S05]  /*fdf0*/  @!P0 BRA `(.L_x_13582) ;  /* 0xfffffffc00f08947 */ /* 0x004fea000383ffff */
[----:B------:R-:W-:Y:S05]  /*fe00*/  BRA `(.L_x_13657) ;  /* 0xffffffcc00e87947 */ /* 0x000fea000383ffff */
.L_x_13585:
[----:B0-----:R0:W2:Y:S02]  /*fe10*/  SYNCS.PHASECHK.TRANS64.TRYWAIT P0, [R22+URZ+0x22860], R3 ;  /* 0x02286003160075a7 */ /* 0x0010a4000800017f */
[----:B--2---:R-:W-:Y:S05]  /*fe20*/  @!P0 NANOSLEEP.SYNCS 0x989680 ;  /* 0x009896800000895d */ /* 0x004fea0003900000 */
[----:B------:R-:W2:Y:S02]  /*fe30*/  @!P0 SYNCS.PHASECHK.TRANS64 P0, [R22+URZ+0x22860], R3 ;  /* 0x02286003160085a7 */ /* 0x000ea4000800007f */
[----:B--2---:R-:W-:Y:S05]  /*fe40*/  @!P0 BRA `(.L_x_13585) ;  /* 0xfffffffc00f08947 */ /* 0x004fea000383ffff */
[----:B------:R-:W-:Y:S05]  /*fe50*/  BRA `(.L_x_13658) ;  /* 0xffffffcc00f87947 */ /* 0x000fea000383ffff */
.L_x_13586:
        /* <DEDUP_REMOVED lines=8> */
.L_x_13660:
[----:B------:R-:W-:Y:S05]  /*fee0*/  BSYNC B0 ;  /* 0x0000000000007941 */ /* 0x000fea0003800000 */
.L_x_13659:
        /* <DEDUP_REMOVED lines=12> */
.L_x_13661:
[----:B------:R-:W-:Y:S01]  /*ffb0*/  IMAD.MOV.U32 R13, RZ, RZ, R6 ;  /* 0x000000ffff0d7224 */ /* 0x000fe200078e0006 */
[----:B------:R-:W-:Y:S01]  /*ffc0*/  MOV R12, 0x1 ;  /* 0x00000001000c7802 */ /* 0x000fe20000000f00 */
[----:B------:R-:W-:-:S05]  /*ffd0*/  IMAD.SHL.U32 R8, R8, 0x8, RZ ;  /* 0x0000000808087824 */ /* 0x000fca00078e00ff */
[----:B------:R-:W-:-:S05]  /*ffe0*/  LOP3.LUT R8, R8, 0x38, RZ, 0xc0, !PT ;  /* 0x0000003808087812 */ /* 0x000fca00078ec0ff */
[----:B------:R-:W-:-:S05]  /*fff0*/  IMAD.SHL.U32 R0, R8, 0x2, RZ ;  /* 0x0000000208007824 */ /* 0x000fca00078e00ff */
[----:B------:R-:W-:-:S13]  /*10000*/  IADD3 R2, P0, R14, R0, RZ ;  /* 0x000000000e027210 */ /* 0x000fda0007f1e0ff */
[----:B------:R-:W-:Y:S05]  /*10010*/  WARPSYNC.COLLECTIVE R15, `(.L_x_13662) ;  /* 0x000000000f087348 */ /* 0x000fea0003c00000 */
[----:B------:R0:W1:Y:S02]  /*10020*/  SHFL.IDX P6, R14, R13, R12, R11 ;  /* 0x0000000c0d0e7389 */ /* 0x00006400000c000b */
[----:B01----:R-:W-:Y:S01]  /*10030*/  ENDCOLLECTIVE ;  /* 0x000000000000791b */ /* 0x003fe20003800000 */
.L_x_13662:
        /* <DEDUP_REMOVED lines=19> */
.L_x_13663:
[----:B------:R-:W-:Y:S02]  /*10170*/  IMAD.MOV.U32 R13, RZ, RZ, R6 ;  /* 0x000000ffff0d7224 */ /* 0x000fe400078e0006 */
[----:B------:R-:W-:Y:S01]  /*10180*/  IMAD.MOV.U32 R12, RZ, RZ, 0x2 ;  /* 0x00000002ff0c7424 */ /* 0x000fe200078e00ff */
[----:B------:R-:W-:-:S13]  /*10190*/  IADD3 R2, P3, R14, R0, RZ ;  /* 0x000000000e027210 */ /* 0x000fda0007f7e0ff */
[----:B------:R-:W-:Y:S05]  /*101a0*/  WARPSYNC.COLLECTIVE R15, `(.L_x_13664) ;  /* 0x000000000f087348 */ /* 0x000fea0003c00000 */
[----:B------:R0:W1:Y:S02]  /*101b0*/  SHFL.IDX P6, R14, R13, R12, R11 ;  /* 0x0000000c0d0e7389 */ /* 0x00006400000c000b */
[----:B01----:R-:W-:Y:S01]  /*101c0*/  ENDCOLLECTIVE ;  /* 0x000000000000791b */ /* 0x003fe20003800000 */
.L_x_13664:
        /* <DEDUP_REMOVED lines=17> */
.L_x_13665:
[----:B------:R-:W-:Y:S02]  /*102e0*/  IMAD.MOV.U32 R13, RZ, RZ, R6 ;  /* 0x000000ffff0d7224 */ /* 0x000fe400078e0006 */
[----:B------:R-:W-:Y:S01]  /*102f0*/  IMAD.MOV.U32 R12, RZ, RZ, 0x3 ;  /* 0x00000003ff0c7424 */ /* 0x000fe200078e00ff */
[----:B------:R-:W-:-:S13]  /*10300*/  IADD3 R2, P3, R14, R0, RZ ;  /* 0x000000000e027210 */ /* 0x000fda0007f7e0ff */
[----:B------:R-:W-:Y:S05]  /*10310*/  WARPSYNC.COLLECTIVE R15, `(.L_x_13666) ;  /* 0x000000000f087348 */ /* 0x000fea0003c00000 */
[----:B------:R0:W1:Y:S02]  /*10320*/  SHFL.IDX P6, R14, R13, R12, R11 ;  /* 0x0000000c0d0e7389 */ /* 0x00006400000c000b */
[----:B01----:R-:W-:Y:S01]  /*10330*/  ENDCOLLECTIVE ;  /* 0x000000000000791b */ /* 0x003fe20003800000 */
.L_x_13666:
        /* <DEDUP_REMOVED lines=17> */
.L_x_13667:
[----:B------:R-:W-:Y:S02]  /*10450*/  IMAD.MOV.U32 R13, RZ, RZ, R6 ;  /* 0x000000ffff0d7224 */ /* 0x000fe400078e0006 */
[----:B------:R-:W-:Y:S01]  /*10460*/  IMAD.MOV.U32 R12, RZ, RZ, 0x4 ;  /* 0x00000004ff0c7424 */ /* 0x000fe200078e00ff */
[----:B------:R-:W-:-:S13]  /*10470*/  IADD3 R2, P3, R14, R0, RZ ;  /* 0x000000000e027210 */ /* 0x000fda0007f7e0ff */
[----:B------:R-:W-:Y:S05]  /*10480*/  WARPSYNC.COLLECTIVE R15, `(.L_x_13668) ;  /* 0x000000000f087348 */ /* 0x000fea0003c00000 */
[----:B------:R0:W1:Y:S02]  /*10490*/  SHFL.IDX P6, R14, R13, R12, R11 ;  /* 0x0000000c0d0e7389 */ /* 0x00006400000c000b */
[----:B01----:R-:W-:Y:S01]  /*104a0*/  ENDCOLLECTIVE ;  /* 0x000000000000791b */ /* 0x003fe20003800000 */
.L_x_13668:
        /* <DEDUP_REMOVED lines=17> */
.L_x_13669:
[----:B------:R-:W-:Y:S02]  /*105c0*/  IMAD.MOV.U32 R13, RZ, RZ, R6 ;  /* 0x000000ffff0d7224 */ /* 0x000fe400078e0006 */
[----:B------:R-:W-:Y:S01]  /*105d0*/  IMAD.MOV.U32 R12, RZ, RZ, 0x5 ;  /* 0x00000005ff0c7424 */ /* 0x000fe200078e00ff */
[----:B------:R-:W-:-:S13]  /*105e0*/  IADD3 R2, P3, R14, R0, RZ ;  /* 0x000000000e027210 */ /* 0x000fda0007f7e0ff */
[----:B------:R-:W-:Y:S05]  /*105f0*/  WARPSYNC.COLLECTIVE R15, `(.L_x_13670) ;  /* 0x000000000f087348 */ /* 0x000fea0003c00000 */
[----:B------:R0:W1:Y:S02]  /*10600*/  SHFL.IDX P6, R14, R13, R12, R11 ;  /* 0x0000000c0d0e7389 */ /* 0x00006400000c000b */
[----:B01----:R-:W-:Y:S01]  /*10610*/  ENDCOLLECTIVE ;  /* 0x000000000000791b */ /* 0x003fe20003800000 */
.L_x_13670:
        /* <DEDUP_REMOVED lines=12> */
.L_x_13671:
        /* <DEDUP_REMOVED lines=9> */
.L_x_13592:
[----:B0-----:R0:W1:Y:S02]  /*10770*/  SYNCS.PHASECHK.TRANS64.TRYWAIT P0, [R10+URZ+0x22840], R24 ;  /* 0x022840180a0075a7 */ /* 0x001064000800017f */
[----:B-1----:R-:W-:Y:S05]  /*10780*/  @!P0 NANOSLEEP.SYNCS 0x989680 ;  /* 0x009896800000895d */ /* 0x002fea0003900000 */
[----:B------:R-:W1:Y:S02]  /*10790*/  @!P0 SYNCS.PHASECHK.TRANS64 P0, [R10+URZ+0x22840], R24 ;  /* 0x022840180a0085a7 */ /* 0x000e64000800007f */
[----:B-1----:R-:W-:Y:S05]  /*107a0*/  @!P0 BRA `(.L_x_13592) ;  /* 0xfffffffc00f08947 */ /* 0x002fea000383ffff */
[----:B------:R-:W-:Y:S05]  /*107b0*/  BRA `(.L_x_13673) ;  /* 0xffffffd0005c7947 */ /* 0x000fea000383ffff */
.L_x_13593:
        /* <DEDUP_REMOVED lines=8> */
.L_x_13675:
[----:B------:R-:W-:Y:S05]  /*10840*/  BSYNC B1 ;  /* 0x0000000000017941 */ /* 0x000fea0003800000 */
.L_x_13674:
        /* <DEDUP_REMOVED lines=9> */
.L_x_13676:
[----:B------:R-:W-:Y:S02]  /*108e0*/  IMAD.MOV.U32 R13, RZ, RZ, R21 ;  /* 0x000000ffff0d7224 */ /* 0x000fe400078e0015 */
[----:B------:R-:W-:Y:S01]  /*108f0*/  IMAD.MOV.U32 R12, RZ, RZ, 0x1 ;  /* 0x00000001ff0c7424 */ /* 0x000fe200078e00ff */
[----:B------:R-:W-:-:S13]  /*10900*/  IADD3 R2, P0, R14, R0, RZ ;  /* 0x000000000e027210 */ /* 0x000fda0007f1e0ff */
[----:B------:R-:W-:Y:S05]  /*10910*/  WARPSYNC.COLLECTIVE R15, `(.L_x_13677) ;  /* 0x000000000f087348 */ /* 0x000fea0003c00000 */
[----:B------:R0:W1:Y:S02]  /*10920*/  SHFL.IDX P6, R14, R13, R12, R11 ;  /* 0x0000000c0d0e7389 */ /* 0x00006400000c000b */
[----:B01----:R-:W-:Y:S01]  /*10930*/  ENDCOLLECTIVE ;  /* 0x000000000000791b */ /* 0x003fe20003800000 */
.L_x_13677:
        /* <DEDUP_REMOVED lines=10> */
.L_x_13678:
[----:B------:R-:W-:Y:S02]  /*109e0*/  IMAD.MOV.U32 R13, RZ, RZ, R21 ;  /* 0x000000ffff0d7224 */ /* 0x000fe400078e0015 */
[----:B------:R-:W-:Y:S02]  /*109f0*/  IMAD.MOV.U32 R12, RZ, RZ, 0x2 ;  /* 0x00000002ff0c7424 */ /* 0x000fe400078e00ff */
[----:B------:R-:W-:-:S07]  /*10a00*/  IMAD.MOV.U32 R6, RZ, RZ, R14 ;  /* 0x000000ffff067224 */ /* 0x000fce00078e000e */
[----:B------:R-:W-:Y:S05]  /*10a10*/  WARPSYNC.COLLECTIVE R15, `(.L_x_13679) ;  /* 0x000000000f087348 */ /* 0x000fea0003c00000 */
[----:B------:R0:W1:Y:S02]  /*10a20*/  SHFL.IDX P6, R14, R13, R12, R11 ;  /* 0x0000000c0d0e7389 */ /* 0x00006400000c000b */
[----:B01----:R-:W-:Y:S01]  /*10a30*/  ENDCOLLECTIVE ;  /* 0x000000000000791b */ /* 0x003fe20003800000 */
.L_x_13679:
[----:B------:R-:W-:-:S04]  /*10a40*/  IADD3 R2, P0, R6, R0, RZ ;  /* 0x0000000006027210 */ /* 0x000fc80007f1e0ff */
[----:B------:R-:W-:-:S05]  /*10a50*/  IADD3.X R3, RZ, R7, RZ, P0, !PT ;  /* 0x00000007ff037210 */ /* 0x000fca00007fe4ff */
        /* <DEDUP_REMOVED lines=9> */
.L_x_13680:
[----:B------:R-:W-:Y:S02]  /*10af0*/  IMAD.MOV.U32 R13, RZ, RZ, R21 ;  /* 0x000000ffff0d7224 */ /* 0x000fe400078e0015 */
[----:B------:R-:W-:Y:S01]  /*10b00*/  IMAD.MOV.U32 R12, RZ, RZ, 0x3 ;  /* 0x00000003ff0c7424 */ /* 0x000fe200078e00ff */
[----:B------:R-:W-:-:S13]  /*10b10*/  IADD3 R2, P0, R14, R0, RZ ;  /* 0x000000000e027210 */ /* 0x000fda0007f1e0ff */
[----:B------:R-:W-:Y:S05]  /*10b20*/  WARPSYNC.COLLECTIVE R15, `(.L_x_13681) ;  /* 0x000000000f087348 */ /* 0x000fea0003c00000 */
[----:B------:R0:W1:Y:S02]  /*10b30*/  SHFL.IDX P6, R14, R13, R12, R11 ;  /* 0x0000000c0d0e7389 */ /* 0x00006400000c000b */
[----:B01----:R-:W-:Y:S01]  /*10b40*/  ENDCOLLECTIVE ;  /* 0x000000000000791b */ /* 0x003fe20003800000 */
.L_x_13681:
        /* <DEDUP_REMOVED lines=10> */
.L_x_13682:
[----:B------:R-:W-:Y:S02]  /*10bf0*/  IMAD.MOV.U32 R13, RZ, RZ, R21 ;  /* 0x000000ffff0d7224 */ /* 0x000fe400078e0015 */
[----:B------:R-:W-:Y:S01]  /*10c00*/  IMAD.MOV.U32 R12, RZ, RZ, 0x4 ;  /* 0x00000004ff0c7424 */ /* 0x000fe200078e00ff */
[----:B------:R-:W-:-:S13]  /*10c10*/  IADD3 R2, P0, R14, R0, RZ ;  /* 0x000000000e027210 */ /* 0x000fda0007f1e0ff */
[----:B------:R-:W-:Y:S05]  /*10c20*/  WARPSYNC.COLLECTIVE R15, `(.L_x_13683) ;  /* 0x000000000f087348 */ /* 0x000fea0003c00000 */
[----:B------:R0:W1:Y:S02]  /*10c30*/  SHFL.IDX P6, R14, R13, R12, R11 ;  /* 0x0000000c0d0e7389 */ /* 0x00006400000c000b */
[----:B01----:R-:W-:Y:S01]  /*10c40*/  ENDCOLLECTIVE ;  /* 0x000000000000791b */ /* 0x003fe20003800000 */
.L_x_13683:
        /* <DEDUP_REMOVED lines=10> */
.L_x_13684:
[----:B------:R-:W-:Y:S02]  /*10cf0*/  IMAD.MOV.U32 R13, RZ, RZ, R21 ;  /* 0x000000ffff0d7224 */ /* 0x000fe400078e0015 */
[----:B------:R-:W-:Y:S01]  /*10d00*/  IMAD.MOV.U32 R12, RZ, RZ, 0x5 ;  /* 0x00000005ff0c7424 */ /* 0x000fe200078e00ff */
[----:B------:R-:W-:-:S13]  /*10d10*/  IADD3 R2, P0, R14, R0, RZ ;  /* 0x000000000e027210 */ /* 0x000fda0007f1e0ff */
[----:B------:R-:W-:Y:S05]  /*10d20*/  WARPSYNC.COLLECTIVE R15, `(.L_x_13685) ;  /* 0x000000000f087348 */ /* 0x000fea0003c00000 */
[----:B------:R0:W1:Y:S02]  /*10d30*/  SHFL.IDX P6, R14, R13, R12, R11 ;  /* 0x0000000c0d0e7389 */ /* 0x00006400000c000b */
[----:B01----:R-:W-:Y:S01]  /*10d40*/  ENDCOLLECTIVE ;  /* 0x000000000000791b */ /* 0x003fe20003800000 */
.L_x_13685:
        /* <DEDUP_REMOVED lines=10> */
.L_x_13686:
[----:B------:R-:W-:Y:S05]  /*10df0*/  BRA `(.L_x_13687) ;  /* 0xffffffcc009c7947 */ /* 0x000fea000383ffff */
.L_x_13598:
[----:B--2---:R2:W3:Y:S02]  /*10e00*/  SYNCS.PHASECHK.TRANS64.TRYWAIT P0, [R10+URZ+0x22860], R24 ;  /* 0x022860180a0075a7 */ /* 0x0044e4000800017f */
[----:B---3--:R-:W-:Y:S05]  /*10e10*/  @!P0 NANOSLEEP.SYNCS 0x989680 ;  /* 0x009896800000895d */ /* 0x008fea0003900000 */
[----:B------:R-:W3:Y:S02]  /*10e20*/  @!P0 SYNCS.PHASECHK.TRANS64 P0, [R10+URZ+0x22860], R24 ;  /* 0x022860180a0085a7 */ /* 0x000ee4000800007f */
[----:B---3--:R-:W-:Y:S05]  /*10e30*/  @!P0 BRA `(.L_x_13598) ;  /* 0xfffffffc00f08947 */ /* 0x008fea000383ffff */
[----:B------:R-:W-:Y:S05]  /*10e40*/  BRA `(.L_x_13688) ;  /* 0xffffffcc00ec7947 */ /* 0x000fea000383ffff */
.L_x_13599:
        /* <DEDUP_REMOVED lines=8> */
.L_x_13690:
[----:B------:R-:W-:Y:S05]  /*10ed0*/  BSYNC B1 ;  /* 0x0000000000017941 */ /* 0x000fea0003800000 */
.L_x_13689:
        /* <DEDUP_REMOVED lines=9> */
.L_x_13691:
[----:B------:R-:W-:Y:S02]  /*10f70*/  IMAD.MOV.U32 R13, RZ, RZ, R23 ;  /* 0x000000ffff0d7224 */ /* 0x000fe400078e0017 */
[----:B------:R-:W-:Y:S01]  /*10f80*/  IMAD.MOV.U32 R12, RZ, RZ, 0x1 ;  /* 0x00000001ff0c7424 */ /* 0x000fe200078e00ff */
[----:B------:R-:W-:-:S13]  /*10f90*/  IADD3 R2, P0, R14, R0, RZ ;  /* 0x000000000e027210 */ /* 0x000fda0007f1e0ff */
[----:B------:R-:W-:Y:S05]  /*10fa0*/  WARPSYNC.COLLECTIVE R15, `(.L_x_13692) ;  /* 0x000000000f087348 */ /* 0x000fea0003c00000 */
[----:B------:R0:W1:Y:S02]  /*10fb0*/  SHFL.IDX P6, R14, R13, R12, R11 ;  /* 0x0000000c0d0e7389 */ /* 0x00006400000c000b */
[----:B01----:R-:W-:Y:S01]  /*10fc0*/  ENDCOLLECTIVE ;  /* 0x000000000000791b */ /* 0x003fe20003800000 */
.L_x_13692:
        /* <DEDUP_REMOVED lines=13> */
.L_x_13693:
[----:B------:R-:W-:Y:S02]  /*110a0*/  IMAD.MOV.U32 R13, RZ, RZ, R23 ;  /* 0x000000ffff0d7224 */ /* 0x000fe400078e0017 */
[----:B------:R-:W-:Y:S01]  /*110b0*/  IMAD.MOV.U32 R12, RZ, RZ, 0x2 ;  /* 0x00000002ff0c7424 */ /* 0x000fe200078e00ff */
[----:B------:R-:W-:-:S13]  /*110c0*/  IADD3 R2, P0, R14, R0, RZ ;  /* 0x000000000e027210 */ /* 0x000fda0007f1e0ff */
[----:B------:R-:W-:Y:S05]  /*110d0*/  WARPSYNC.COLLECTIVE R15, `(.L_x_13694) ;  /* 0x000000000f087348 */ /* 0x000fea0003c00000 */
[----:B------:R0:W1:Y:S02]  /*110e0*/  SHFL.IDX P6, R14, R13, R12, R11 ;  /* 0x0000000c0d0e7389 */ /* 0x00006400000c000b */
[----:B01----:R-:W-:Y:S01]  /*110f0*/  ENDCOLLECTIVE ;  /* 0x000000000000791b */ /* 0x003fe20003800000 */
.L_x_13694:
        /* <DEDUP_REMOVED lines=13> */
.L_x_13695:
[----:B------:R-:W-:Y:S02]  /*111d0*/  IMAD.MOV.U32 R13, RZ, RZ, R23 ;  /* 0x000000ffff0d7224 */ /* 0x000fe400078e0017 */
[----:B------:R-:W-:Y:S01]  /*111e0*/  IMAD.MOV.U32 R12, RZ, RZ, 0x3 ;  /* 0x00000003ff0c7424 */ /* 0x000fe200078e00ff */
[----:B------:R-:W-:-:S13]  /*111f0*/  IADD3 R2, P0, R14, R0, RZ ;  /* 0x000000000e027210 */ /* 0x000fda0007f1e0ff */
[----:B------:R-:W-:Y:S05]  /*11200*/  WARPSYNC.COLLECTIVE R15, `(.L_x_13696) ;  /* 0x000000000f087348 */ /* 0x000fea0003c00000 */
[----:B------:R0:W1:Y:S02]  /*11210*/  SHFL.IDX P6, R14, R13, R12, R11 ;  /* 0x0000000c0d0e7389 */ /* 0x00006400000c000b */
[----:B01----:R-:W-:Y:S01]  /*11220*/  ENDCOLLECTIVE ;  /* 0x000000000000791b */ /* 0x003fe20003800000 */
.L_x_13696:
        /* <DEDUP_REMOVED lines=13> */
.L_x_13697:
[----:B------:R-:W-:Y:S02]  /*11300*/  IMAD.MOV.U32 R13, RZ, RZ, R23 ;  /* 0x000000ffff0d7224 */ /* 0x000fe400078e0017 */
[----:B------:R-:W-:Y:S01]  /*11310*/  IMAD.MOV.U32 R12, RZ, RZ, 0x4 ;  /* 0x00000004ff0c7424 */ /* 0x000fe200078e00ff */
[----:B------:R-:W-:-:S13]  /*11320*/  IADD3 R2, P0, R14, R0, RZ ;  /* 0x000000000e027210 */ /* 0x000fda0007f1e0ff */
[----:B------:R-:W-:Y:S05]  /*11330*/  WARPSYNC.COLLECTIVE R15, `(.L_x_13698) ;  /* 0x000000000f087348 */ /* 0x000fea0003c00000 */
[----:B------:R0:W1:Y:S02]  /*11340*/  SHFL.IDX P6, R14, R13, R12, R11 ;  /* 0x0000000c0d0e7389 */ /* 0x00006400000c000b */
[----:B01----:R-:W-:Y:S01]  /*11350*/  ENDCOLLECTIVE ;  /* 0x000000000000791b */ /* 0x003fe20003800000 */
.L_x_13698:
        /* <DEDUP_REMOVED lines=13> */
.L_x_13699:
[----:B------:R-:W-:Y:S01]  /*11430*/  IMAD.MOV.U32 R13, RZ, RZ, R23 ;  /* 0x000000ffff0d7224 */ /* 0x000fe200078e0017 */
[----:B------:R-:W-:Y:S02]  /*11440*/  MOV R12, 0x5 ;  /* 0x00000005000c7802 */ /* 0x000fe40000000f00 */
[----:B------:R-:W-:-:S13]  /*11450*/  IADD3 R2, P0, R14, R0, RZ ;  /* 0x000000000e027210 */ /* 0x000fda0007f1e0ff */
[----:B------:R-:W-:Y:S05]  /*11460*/  WARPSYNC.COLLECTIVE R15, `(.L_x_13700) ;  /* 0x000000000f087348 */ /* 0x000fea0003c00000 */
[----:B------:R0:W1:Y:S02]  /*11470*/  SHFL.IDX P6, R14, R13, R12, R11 ;  /* 0x0000000c0d0e7389 */ /* 0x00006400000c000b */
[----:B01----:R-:W-:Y:S01]  /*11480*/  ENDCOLLECTIVE ;  /* 0x000000000000791b */ /* 0x003fe20003800000 */
.L_x_13700:
        /* <DEDUP_REMOVED lines=13> */
.L_x_13701:
[----:B------:R-:W-:Y:S05]  /*11560*/  BRA `(.L_x_13702) ;  /* 0xffffffcc00387947 */ /* 0x000fea000383ffff */
.L_x_13607:
        /* <DEDUP_REMOVED lines=8> */
.L_x_13704:
[----:B------:R-:W-:Y:S05]  /*115f0*/  BSYNC B0 ;  /* 0x0000000000007941 */ /* 0x000fea0003800000 */
.L_x_13703:
[----:B------:R-:W-:Y:S05]  /*11600*/  BRA `(.L_x_13705) ;  /* 0xffffffd0000c7947 */ /* 0x000fea000383ffff */
.L_x_13610:
[----:B---3--:R3:W4:Y:S02]  /*11610*/  SYNCS.PHASECHK.TRANS64.TRYWAIT P0, [R5+URZ+0x22820], R0 ;  /* 0x02282000050075a7 */ /* 0x008724000800017f */
[----:B----4-:R-:W-:Y:S05]  /*11620*/  @!P0 NANOSLEEP.SYNCS 0x989680 ;  /* 0x009896800000895d */ /* 0x010fea0003900000 */
[----:B------:R-:W4:Y:S02]  /*11630*/  @!P0 SYNCS.PHASECHK.TRANS64 P0, [R5+URZ+0x22820], R0 ;  /* 0x02282000050085a7 */ /* 0x000f24000800007f */
[----:B----4-:R-:W-:Y:S05]  /*11640*/  @!P0 BRA `(.L_x_13610) ;  /* 0xfffffffc00f08947 */ /* 0x010fea000383ffff */
[----:B------:R-:W-:Y:S05]  /*11650*/  BRA `(.L_x_13706) ;  /* 0xffffffd000547947 */ /* 0x000fea000383ffff */
.L_x_13611:
        /* <DEDUP_REMOVED lines=11> */
.L_x_13708:
[----:B------:R-:W-:Y:S05]  /*11710*/  BSYNC B0 ;  /* 0x0000000000007941 */ /* 0x000fea0003800000 */
.L_x_13707:
[----:B------:R-:W-:Y:S05]  /*11720*/  BRA `(.L_x_13709) ;  /* 0xffffffd0003c7947 */ /* 0x000fea000383ffff */
.L_x_13614:
[----:B------:R-:W-:Y:S01]  /*11730*/  BSSY B1, `(.L_x_13710) ;  /* 0x0000006000017945 */ /* 0x000fe20003800000 */
[----:B------:R-:W-:-:S07]  /*11740*/  IMAD.MOV.U32 R15, RZ, RZ, -0x1 ;  /* 0xffffffffff0f7424 */ /* 0x000fce00078e00ff */
[----:B0123-5:R-:W-:Y:S05]  /*11750*/  WARPSYNC.COLLECTIVE R15, `(.L_x_13711) ;  /* 0x000000000f0c7348 */ /* 0x02ffea0003c00000 */
[----:B------:R-:W-:Y:S02]  /*11760*/  ELECT P6, UR62, PT ;  /* 0x00000000003e782f */ /* 0x000fe400038c0000 */
[----:B------:R-:W-:Y:S01]  /*11770*/  MOV R14, UR62 ;  /* 0x0000003e000e7c02 */ /* 0x000fe20008000f00 */
[----:B0123-5:R-:W-:Y:S10]  /*11780*/  ENDCOLLECTIVE ;  /* 0x000000000000791b */ /* 0x02fff40003800000 */
.L_x_13711:
[----:B------:R-:W-:Y:S05]  /*11790*/  BSYNC B1 ;  /* 0x0000000000017941 */ /* 0x000fea0003800000 */
.L_x_13710:
[----:B------:R-:W-:Y:S05]  /*117a0*/  BRA `(.L_x_13712) ;  /* 0xffffffd000347947 */ /* 0x000fea000383ffff */
.L_x_13616:
[----:B---3--:R3:W4:Y:S02]  /*117b0*/  SYNCS.PHASECHK.TRANS64.TRYWAIT P1, [R3+URZ+0x22840], R2 ;  /* 0x02284002030075a7 */ /* 0x008724000802017f */
[----:B----4-:R-:W-:Y:S05]  /*117c0*/  @!P1 NANOSLEEP.SYNCS 0x989680 ;  /* 0x009896800000995d */ /* 0x010fea0003900000 */
[----:B------:R-:W4:Y:S02]  /*117d0*/  @!P1 SYNCS.PHASECHK.TRANS64 P1, [R3+URZ+0x22840], R2 ;  /* 0x02284002030095a7 */ /* 0x000f24000802007f */
[----:B----4-:R-:W-:Y:S05]  /*117e0*/  @!P1 BRA `(.L_x_13616) ;  /* 0xfffffffc00f09947 */ /* 0x010fea000383ffff */
[----:B------:R-:W-:Y:S05]  /*117f0*/  BRA `(.L_x_13713) ;  /* 0xffffffd000547947 */ /* 0x000fea000383ffff */
.L_x_13618:
[----:B----4-:R4:W0:Y:S02]  /*11800*/  SYNCS.PHASECHK.TRANS64.TRYWAIT P1, [R5+URZ+0x22840], R0 ;  /* 0x02284000050075a7 */ /* 0x010824000802017f */
[----:B0-----:R-:W-:Y:S05]  /*11810*/  @!P1 NANOSLEEP.SYNCS 0x989680 ;  /* 0x009896800000995d */ /* 0x001fea0003900000 */
[----:B------:R-:W0:Y:S02]  /*11820*/  @!P1 SYNCS.PHASECHK.TRANS64 P1, [R5+URZ+0x22840], R0 ;  /* 0x02284000050095a7 */ /* 0x000e24000802007f */
[----:B0-----:R-:W-:Y:S05]  /*11830*/  @!P1 BRA `(.L_x_13618) ;  /* 0xfffffffc00f09947 */ /* 0x001fea000383ffff */
[----:B------:R-:W-:Y:S05]  /*11840*/  BRA `(.L_x_13714) ;  /* 0xffffffd000607947 */ /* 0x000fea000383ffff */
.L_x_13620:
[----:B------:R0:W0:Y:S02]  /*11850*/  SYNCS.PHASECHK.TRANS64.TRYWAIT P1, [R3+URZ+0x22860], R2 ;  /* 0x02286002030075a7 */ /* 0x000024000802017f */
[----:B0-----:R-:W-:Y:S05]  /*11860*/  @!P1 NANOSLEEP.SYNCS 0x989680 ;  /* 0x009896800000995d */ /* 0x001fea0003900000 */
[----:B------:R-:W0:Y:S02]  /*11870*/  @!P1 SYNCS.PHASECHK.TRANS64 P1, [R3+URZ+0x22860], R2 ;  /* 0x02286002030095a7 */ /* 0x000e24000802007f */
[----:B0-----:R-:W-:Y:S05]  /*11880*/  @!P1 BRA `(.L_x_13620) ;  /* 0xfffffffc00f09947 */ /* 0x001fea000383ffff */
[----:B------:R-:W-:Y:S05]  /*11890*/  BRA `(.L_x_13715) ;  /* 0xffffffd0005c7947 */ /* 0x000fea000383ffff */
.L_x_13716:
        /* <DEDUP_REMOVED lines=14> */
.L_x_15567:


//--------------------- .text._ZN7cutlass13device_kernelIN5flash11enable_sm90INS1_16FlashAttnFwdSm90INS1_25CollectiveMainloopFwdSm90ILi2EN4cute5tupleIJNS5_1CILi1EEES8_S8_EEENS6_IJNS7_ILi128EEENS7_ILi96EEENS7_ILi64EEEEEELi256ENS_6half_tEfNS_4arch4Sm90ELb1ELb0ELb0ELb0ELb1ELb0ELb1ELb1ELb0ELb1ELb0ELb0EEENS1_21CollectiveEpilogueFwdINS6_IJSA_NS7_ILi256EEESB_EEES9_SE_SG_Li256ELb0ELb1ELb0ELb0EEENS1_30DynamicPersistentTileSchedulerILi256ELi128ELb0ELb1ELb1EEEEEEEEEvNT_6ParamsE --------------------------
	.section	.text._ZN7cutlass13device_kernelIN5flash11enable_sm90INS1_16FlashAttnFwdSm90INS1_25CollectiveMainloopFwdSm90ILi2EN4cute5tupleIJNS5_1CILi1EEES8_S8_EEENS6_IJNS7_ILi128EEENS7_ILi96EEENS7_ILi64EEEEEELi256ENS_6half_tEfNS_4arch4Sm90ELb1ELb0ELb0ELb0ELb1ELb0ELb1ELb1ELb0ELb1ELb0ELb0EEENS1_21CollectiveEpilogueFwdINS6_IJSA_NS7_ILi256EEESB_EEES9_SE_SG_Li256ELb0ELb1ELb0ELb0EEENS1_30DynamicPersistentTileSchedulerILi256ELi128ELb0ELb1ELb1EEEEEEEEEvNT_6ParamsE,"ax",@progbits
	.align	128
.text._ZN7cutlass13device_kernelIN5flash11enable_sm90INS1_16FlashAttnFwdSm90INS1_25CollectiveMainloopFwdSm90ILi2EN4cute5tupleIJNS5_1CILi1EEES8_S8_EEENS6_IJNS7_ILi128EEENS7_ILi96EEENS7_ILi64EEEEEELi256ENS_6half_tEfNS_4arch4Sm90ELb1ELb0ELb0ELb0ELb1ELb0ELb1ELb1ELb0ELb1ELb0ELb0EEENS1_21CollectiveEpilogueFwdINS6_IJSA_NS7_ILi256EEESB_EEES9_SE_SG_Li256ELb0ELb1ELb0ELb0EEENS1_30DynamicPersistentTileSchedulerILi256ELi128ELb0ELb1ELb1EEEEEEEEEvNT_6ParamsE:
        .type           _ZN7cutlass13device_kernelIN5flash11enable_sm90INS1_16FlashAttnFwdSm90INS1_25CollectiveMainloopFwdSm90ILi2EN4cute5tupleIJNS5_1CILi1EEES8_S8_EEENS6_IJNS7_ILi128EEENS7_ILi96EEENS7_ILi64EEEEEELi256ENS_6half_tEfNS_4arch4Sm90ELb1ELb0ELb0ELb0ELb1ELb0ELb1ELb1ELb0ELb1ELb0ELb0EEENS1_21CollectiveEpilogueFwdINS6_IJSA_NS7_ILi256EEESB_EEES9_SE_SG_Li256ELb0ELb1ELb0ELb0EEENS1_30DynamicPersistentTileSchedulerILi256ELi128ELb0ELb1ELb1EEEEEEEEEvNT_6ParamsE,@function
        .size           _ZN7cutlass13device_kernelIN5flash11enable_sm90INS1_16FlashAttnFwdSm90INS1_25CollectiveMainloopFwdSm90ILi2EN4cute5tupleIJNS5_1CILi1EEES8_S8_EEENS6_IJNS7_ILi128EEENS7_ILi96EEENS7_ILi64EEEEEELi256ENS_6half_tEfNS_4arch4Sm90ELb1ELb0ELb0ELb0ELb1ELb0ELb1ELb1ELb0ELb1ELb0ELb0EEENS1_21CollectiveEpilogueFwdINS6_IJSA_NS7_ILi256EEESB_EEES9_SE_SG_Li256ELb0ELb1ELb0ELb0EEENS1_30DynamicPersistentTileSchedulerILi256ELi128ELb0ELb1ELb1EEEEEEEEEvNT_6ParamsE,(.L_x_15568 - _ZN7cutlass13device_kernelIN5flash11enable_sm90INS1_16FlashAttnFwdSm90INS1_25CollectiveMainloopFwdSm90ILi2EN4cute5tupleIJNS5_1CILi1EEES8_S8_EEENS6_IJNS7_ILi128EEENS7_ILi96EEENS7_ILi64EEEEEELi256ENS_6half_tEfNS_4arch4Sm90ELb1ELb0ELb0ELb0ELb1ELb0ELb1ELb1ELb0ELb1ELb0ELb0EEENS1_21CollectiveEpilogueFwdINS6_IJSA_NS7_ILi256EEESB_EEES9_SE_SG_Li256ELb0ELb1ELb0ELb0EEENS1_30DynamicPersistentTileSchedulerILi256ELi128ELb0ELb1ELb1EEEEEEEEEvNT_6ParamsE)
        .other          _ZN7cutlass13device_kernelIN5flash11enable_sm90INS1_16FlashAttnFwdSm90INS1_25CollectiveMainloopFwdSm90ILi2EN4cute5tupleIJNS5_1CILi1EEES8_S8_EEENS6_IJNS7_ILi128EEENS7_ILi96EEENS7_ILi64EEEEEELi256ENS_6half_tEfNS_4arch4Sm90ELb1ELb0ELb0ELb0ELb1ELb0ELb1ELb1ELb0ELb1ELb0ELb0EEENS1_21CollectiveEpilogueFwdINS6_IJSA_NS7_ILi256EEESB_EEES9_SE_SG_Li256ELb0ELb1ELb0ELb0EEENS1_30DynamicPersistentTileSchedulerILi256ELi128ELb0ELb1ELb1EEEEEEEEEvNT_6ParamsE,@"STO_CUDA_ENTRY STV_DEFAULT"
_ZN7cutlass13device_kernelIN5flash11enable_sm90INS1_16FlashAttnFwdSm90INS1_25CollectiveMainloopFwdSm90ILi2EN4cute5tupleIJNS5_1CILi1EEES8_S8_EEENS6_IJNS7_ILi128EEENS7_ILi96EEENS7_ILi64EEEEEELi256ENS_6half_tEfNS_4arch4Sm90ELb1ELb0ELb0ELb0ELb1ELb0ELb1ELb1ELb0ELb1ELb0ELb0EEENS1_21CollectiveEpilogueFwdINS6_IJSA_NS7_ILi256EEESB_EEES9_SE_SG_Li256ELb0ELb1ELb0ELb0EEENS1_30DynamicPersistentTileSchedulerILi256ELi128ELb0ELb1ELb1EEEEEEEEEvNT_6ParamsE:
        /* <DEDUP_REMOVED lines=47> */
.L_x_13717:
        /* <DEDUP_REMOVED lines=22> */
.L_x_13718:
        /* <DEDUP_REMOVED lines=18> */
.L_x_13719:
        /* <DEDUP_REMOVED lines=22> */
.L_x_13720:
        /* <DEDUP_REMOVED lines=23> */
.L_x_13721:
        /* <DEDUP_REMOVED lines=10> */
.L_x_13723:
[----:B------:R-:W-:-:S08]  /*08e0*/  NOP ;  /* 0x0000000000007918 */ /* 0x000fd00000000000 */
[----:B------:R-:W1:Y:S02]  /*08f0*/  USETMAXREG.TRY_ALLOC.CTAPOOL UP0, 0xe8 ;  /* 0x000000e8000079c8 */ /* 0x000e640008000600 */
[----:B-1----:R-:W-:-:S13]  /*0900*/  PLOP3.LUT P0, PT, PT, PT, UP0, 0x80, 0x0 ;  /* 0x000000000000781c */ /* 0x002fda0003f0f008 */
[----:B------:R-:W-:Y:S05]  /*0910*/  @!P0 BRA `(.L_x_13723) ;  /* 0xfffffffc00f08947 */ /* 0x000fea000383ffff */
[----:B------:R-:W1:Y:S01]  /*0920*/  S2R R0, SR_TID.X ;  /* 0x0000000000007919 */ /* 0x000e620000002100 */
[----:B------:R-:W2:Y:S08]  /*0930*/  S2UR UR4, SR_CTAID.X ;  /* 0x00000000000479c3 */ /* 0x000eb00000002500 */
[----:B------:R-:W-:Y:S08]  /*0940*/  BAR.ARV 0x4, 0x180 ;  /* 0x0106000000007b1d */ /* 0x000ff00000002000 */
[----:B------:R-:W-:Y:S06]  /*0950*/  BAR.ARV 0x8, 0x180 ;  /* 0x0206000000007b1d */ /* 0x000fec0000002000 */
[----:B-1----:R-:W-:-:S04]  /*0960*/  SHF.R.U32.HI R0, RZ, 0x7, R0 ;  /* 0x00000007ff007819 */ /* 0x002fc80000011600 */
[----:B------:R-:W-:Y:S02]  /*0970*/  ISETP.NE.AND P0, PT, R0, 0x1, PT ;  /* 0x000000010000780c */ /* 0x000fe40003f05270 */
[----:B------:R-:W2:Y:S11]  /*0980*/  LDC R0, c[0x0][0xd38] ;  /* 0x00034e00ff007b82 */ /* 0x000eb60000000800 */
[----:B------:R-:W-:Y:S06]  /*0990*/  @!P0 BAR.ARV 0x9, 0x100 ;  /* 0x0244000000008b1d */ /* 0x000fec0000002000 */
[----:B--2---:R-:W-:-:S13]  /*09a0*/  ISETP.LE.AND P0, PT, R0, UR4, PT ;  /* 0x0000000400007c0c */ /* 0x004fda000bf03270 */
[----:B------:R-:W-:Y:S05]  /*09b0*/  @P0 EXIT ;  /* 0x000000000000094d */ /* 0x000fea0003800000 */
[----:B------:R-:W2:Y:S01]  /*09c0*/  LDL R3, [R1+0xc] ;  /* 0x00000c0001037983 */ /* 0x000ea20000100800 */
[----:B------:R-:W-:Y:S01]  /*09d0*/  IMAD.MOV.U32 R222, RZ, RZ, RZ ;  /* 0x000000ffffde7224 */ /* 0x000fe200078e00ff */
[----:B------:R-:W-:Y:S01]  /*09e0*/  UMOV UR39, URZ ;  /* 0x0000003f00277c82 */ /* 0x000fe20008000000 */
[----:B------:R-:W-:Y:S01]  /*09f0*/  UMOV UR38, URZ ;  /* 0x0000003f00267c82 */ /* 0x000fe20008000000 */
[----:B0-----:R-:W0:Y:S02]  /*0a00*/  S2R R2, SR_TID.X ;  /* 0x0000000000027919 */ /* 0x001e240000002100 */
[----:B0-----:R-:W-:-:S05]  /*0a10*/  VIADD R12, R2, 0xffffff80 ;  /* 0xffffff80020c7836 */ /* 0x001fca0000000000 */
[----:B------:R-:W-:-:S04]  /*0a20*/  SHF.R.S32.HI R0, RZ, 0x1f, R12 ;  /* 0x0000001fff007819 */ /* 0x000fc8000001140c */
[CC--:B------:R-:W-:Y:S02]  /*0a30*/  LEA.HI R4, R0.reuse, R12.reuse, RZ, 0x5 ;  /* 0x0000000c00047211 */ /* 0x0c0fe400078f28ff */
[----:B------:R-:W-:-:S03]  /*0a40*/  LEA.HI R2, R0, R12, RZ, 0x4 ;  /* 0x0000000c00027211 */ /* 0x000fc600078f20ff */
[----:B------:R-:W-:Y:S01]  /*0a50*/  IMAD.SHL.U32 R6, R4, 0x20, RZ ;  /* 0x0000002004067824 */ /* 0x000fe200078e00ff */
[----:B------:R-:W-:Y:S02]  /*0a60*/  SHF.R.S32.HI R5, RZ, 0x4, R2 ;  /* 0x00000004ff057819 */ /* 0x000fe40000011402 */
[----:B------:R-:W-:Y:S02]  /*0a70*/  LOP3.LUT R4, R2, 0x3fffff0, RZ, 0xc0, !PT ;  /* 0x03fffff002047812 */ /* 0x000fe400078ec0ff */
[----:B------:R-:W-:Y:S02]  /*0a80*/  LOP3.LUT R7, R6, 0xfffffc00, RZ, 0xc0, !PT ;  /* 0xfffffc0006077812 */ /* 0x000fe400078ec0ff */
[----:B------:R-:W-:Y:S01]  /*0a90*/  LEA.HI R6, R0, R12, RZ, 0x2 ;  /* 0x0000000c00067211 */ /* 0x000fe200078f10ff */
[----:B------:R-:W-:Y:S01]  /*0aa0*/  IMAD.IADD R4, R12, 0x1, -R4 ;  /* 0x000000010c047824 */ /* 0x000fe200078e0a04 */
[----:B------:R-:W-:Y:S02]  /*0ab0*/  LEA.HI R2, R2, R5, RZ, 0x1 ;  /* 0x0000000502027211 */ /* 0x000fe400078f08ff */
[----:B------:R-:W-:Y:S01]  /*0ac0*/  LOP3.LUT R6, R6, 0xfffffffc, RZ, 0xc0, !PT ;  /* 0xfffffffc06067812 */ /* 0x000fe200078ec0ff */
[----:B------:R-:W-:Y:S01]  /*0ad0*/  IMAD R7, R4, 0x40, R7 ;  /* 0x0000004004077824 */ /* 0x000fe200078e0207 */
[----:B------:R-:W-:-:S03]  /*0ae0*/  LOP3.LUT R2, R2, 0x1ffffffe, RZ, 0xc0, !PT ;  /* 0x1ffffffe02027812 */ /* 0x000fc600078ec0ff */
[----:B------:R-:W-:Y:S02]  /*0af0*/  IMAD.IADD R6, R12, 0x1, -R6 ;  /* 0x000000010c067824 */ /* 0x000fe400078e0a06 */
[----:B------:R-:W-:-:S03]  /*0b00*/  IMAD.IADD R2, R5, 0x1, -R2 ;  /* 0x0000000105027824 */ /* 0x000fc600078e0a02 */
[----:B------:R-:W-:Y:S01]  /*0b10*/  LEA.HI R4, R6, R6, RZ, 0x1 ;  /* 0x0000000606047211 */ /* 0x000fe200078f08ff */
[----:B------:R-:W-:-:S03]  /*0b20*/  IMAD R226, R2, 0x8, R7 ;  /* 0x0000000802e27824 */ /* 0x000fc600078e0207 */
[----:B------:R-:W-:-:S05]  /*0b30*/  LOP3.LUT R5, R4, 0x1ffffffe, RZ, 0xc0, !PT ;  /* 0x1ffffffe04057812 */ /* 0x000fca00078ec0ff */
[----:B------:R-:W-:Y:S01]  /*0b40*/  IMAD.IADD R6, R6, 0x1, -R5 ;  /* 0x0000000106067824 */ /* 0x000fe200078e0a05 */
[----:B--2---:R-:W-:Y:S02]  /*0b50*/  R2UR UR5, R3 ;  /* 0x00000000030572ca */ /* 0x004fe400000e0000 */
[CC--:B------:R-:W-:Y:S02]  /*0b60*/  LEA.HI R3, R0.reuse, R12.reuse, RZ, 0x7 ;  /* 0x0000000c00037211 */ /* 0x0c0fe400078f38ff */
[----:B------:R-:W-:Y:S02]  /*0b70*/  LEA.HI R0, R0, R12, RZ, 0x3 ;  /* 0x0000000c00007211 */ /* 0x000fe400078f18ff */
[C---:B------:R-:W-:Y:S02]  /*0b80*/  LOP3.LUT R223, R3.reuse, 0xffffff80, RZ, 0xc0, !PT ;  /* 0xffffff8003df7812 */ /* 0x040fe400078ec0ff */
[----:B------:R-:W-:Y:S02]  /*0b90*/  SHF.R.S32.HI R224, RZ, 0x7, R3 ;  /* 0x00000007ffe07819 */ /* 0x000fe40000011403 */
[----:B------:R-:W-:Y:S01]  /*0ba0*/  LOP3.LUT R218, R0, 0xfffffff8, RZ, 0xc0, !PT ;  /* 0xfffffff800da7812 */ /* 0x000fe200078ec0ff */
[C---:B------:R-:W-:Y:S01]  /*0bb0*/  IMAD.IADD R223, R12.reuse, 0x1, -R223 ;  /* 0x000000010cdf7824 */ /* 0x040fe200078e0adf */
[----:B------:R-:W-:Y:S01]  /*0bc0*/  LEA.HI R3, R3, R224, RZ, 0x1 ;  /* 0x000000e003037211 */ /* 0x000fe200078f08ff */
[----:B------:R-:W-:Y:S01]  /*0bd0*/  ULOP3.LUT UR5, UR5, 0x1, URZ, 0xfc, !UPT ;  /* 0x0000000105057892 */ /* 0x000fe2000f8efc3f */
[----:B------:R-:W-:Y:S01]  /*0be0*/  SHF.R.S32.HI R221, RZ, 0x3, R0 ;  /* 0x00000003ffdd7819 */ /* 0x000fe20000011400 */
[----:B------:R-:W-:Y:S01]  /*0bf0*/  IMAD.IADD R218, R12, 0x1, -R218 ;  /* 0x000000010cda7824 */ /* 0x000fe200078e0ada */
[----:B------:R-:W-:-:S02]  /*0c00*/  SHF.R.S32.HI R8, RZ, 0x1f, R223 ;  /* 0x0000001fff087819 */ /* 0x000fc400000114df */
[----:B------:R-:W-:Y:S01]  /*0c10*/  LOP3.LUT R3, R3, 0x3fffffe, RZ, 0xc0, !PT ;  /* 0x03fffffe03037812 */ /* 0x000fe200078ec0ff */
[----:B------:R-:W-:Y:S01]  /*0c20*/  IMAD.SHL.U32 R200, R218, 0x8, RZ ;  /* 0x00000008dac87824 */ /* 0x000fe200078e00ff */
[CC--:B------:R-:W-:Y:S01]  /*0c30*/  LEA.HI R9, R8.reuse, R223.reuse, RZ, 0x2 ;  /* 0x000000df08097211 */ /* 0x0c0fe200078f10ff */
[----:B------:R-:W-:Y:S01]  /*0c40*/  IMAD.U32 R227, RZ, RZ, UR5 ;  /* 0x00000005ffe37e24 */ /* 0x000fe2000f8e00ff */
[----:B------:R-:W-:Y:S01]  /*0c50*/  LEA.HI R8, R8, R223, RZ, 0x5 ;  /* 0x000000df08087211 */ /* 0x000fe200078f28ff */
[----:B------:R-:W-:Y:S01]  /*0c60*/  IMAD.IADD R3, R224, 0x1, -R3 ;  /* 0x00000001e0037824 */ /* 0x000fe200078e0a03 */
[--C-:B------:R-:W-:Y:S01]  /*0c70*/  SHF.R.S32.HI R10, RZ, 0x2, R9.reuse ;  /* 0x00000002ff0a7819 */ /* 0x100fe20000011409 */
[C---:B------:R-:W-:Y:S01]  /*0c80*/  VIADD R216, R200.reuse, 0x40 ;  /* 0x00000040c8d87836 */ /* 0x040fe20000000000 */
[----:B------:R-:W-:Y:S01]  /*0c90*/  SHF.R.S32.HI R11, RZ, 0x1f, R9 ;  /* 0x0000001fff0b7819 */ /* 0x000fe20000011409 */
[----:B------:R-:W-:Y:S01]  /*0ca0*/  VIADD R215, R200, 0x80 ;  /* 0x00000080c8d77836 */ /* 0x000fe20000000000 */
[----:B------:R-:W-:-:S02]  /*0cb0*/  SHF.R.S32.HI R8, RZ, 0x5, R8 ;  /* 0x00000005ff087819 */ /* 0x000fc40000011408 */
[----:B------:R-:W-:Y:S02]  /*0cc0*/  LEA.HI R11, R11, R10, RZ, 0x3 ;  /* 0x0000000a0b0b7211 */ /* 0x000fe400078f18ff */
[----:B------:R-:W-:Y:S02]  /*0cd0*/  LOP3.LUT R214, R9, 0x7ffffffc, RZ, 0xc0, !PT ;  /* 0x7ffffffc09d67812 */ /* 0x000fe400078ec0ff */
[----:B------:R-:W-:Y:S02]  /*0ce0*/  LOP3.LUT R11, R11, 0xfffffff8, RZ, 0xc0, !PT ;  /* 0xfffffff80b0b7812 */ /* 0x000fe400078ec0ff */
[----:B------:R-:W-:Y:S01]  /*0cf0*/  IADD3 R217, R200, 0xc0, RZ ;  /* 0x000000c0c8d97810 */ /* 0x000fe20007ffe0ff */
[----:B------:R-:W-:Y:S01]  /*0d00*/  IMAD.IADD R214, R223, 0x1, -R214 ;  /* 0x00000001dfd67824 */ /* 0x000fe200078e0ad6 */
[----:B------:R-:W-:Y:S01]  /*0d10*/  SHF.R.S32.HI R0, RZ, 0x1f, R200 ;  /* 0x0000001fff007819 */ /* 0x000fe200000114c8 */
[----:B------:R-:W-:Y:S01]  /*0d20*/  IMAD.IADD R11, R10, 0x1, -R11 ;  /* 0x000000010a0b7824 */ /* 0x000fe200078e0a0b */
[----:B------:R-:W-:-:S02]  /*0d30*/  SHF.R.S32.HI R2, RZ, 0x1f, R216 ;  /* 0x0000001fff027819 */ /* 0x000fc400000114d8 */
[----:B------:R-:W-:Y:S01]  /*0d40*/  SHF.R.S32.HI R0, RZ, 0x1f, R215 ;  /* 0x0000001fff007819 */ /* 0x000fe200000114d7 */
[----:B------:R-:W-:Y:S01]  /*0d50*/  IMAD R8, R8, 0x10, R11 ;  /* 0x0000001008087824 */ /* 0x000fe200078e020b */
[----:B------:R-:W-:-:S03]  /*0d60*/  SHF.R.S32.HI R229, RZ, 0x1f, R217 ;  /* 0x0000001fffe57819 */ /* 0x000fc600000114d9 */
[----:B------:R-:W-:-:S04]  /*0d70*/  IMAD R225, R3, 0x40, R8 ;  /* 0x0000004003e17824 */ /* 0x000fc800078e0208 */
[----:B------:R-:W-:-:S07]  /*0d80*/  IMAD R213, R6, 0x8, R225 ;  /* 0x0000000806d57824 */ /* 0x000fce00078e02e1 */
.L_x_13781:
        /* <DEDUP_REMOVED lines=21> */
.L_x_13724:
[----:B------:R-:W-:Y:S01]  /*0ee0*/  ULDC UR7, c[0x0][0xd54] ;  /* 0x0003550000077ab9 */ /* 0x000fe20000000800 */
[----:B------:R-:W-:Y:S01]  /*0ef0*/  UMOV UR6, UR9 ;  /* 0x0000000900067c82 */ /* 0x000fe20008000000 */
[----:B------:R-:W-:-:S11]  /*0f00*/  UISETP.NE.AND UP0, UPT, UR7, 0x1, UPT ;  /* 0x000000010700788c */ /* 0x000fd6000bf05270 */
[----:B------:R-:W-:Y:S02]  /*0f10*/  @UP0 ULDC.64 UR10, c[0x0][0xd58] ;  /* 0x00035600000a0ab9 */ /* 0x000fe40000000a00 */
[----:B------:R-:W-:-:S04]  /*0f20*/  UIMAD.WIDE.U32 UR4, UR9, UR10, URZ ;  /* 0x0000000a090472a5 */ /* 0x000fc8000f8e003f */
[----:B------:R-:W-:-:S04]  /*0f30*/  @UP0 USHF.R.U32.HI UR6, URZ, UR11, UR5 ;  /* 0x0000000b3f060299 */ /* 0x000fc80008011605 */
[----:B------:R-:W-:-:S12]  /*0f40*/  UIMAD UR4, UR6, UR7, URZ ;  /* 0x00000007060472a4 */ /* 0x000fd8000f8e023f */
.L_x_13725:
[----:B------:R-:W0:Y:S01]  /*0f50*/  LDC R228, c[0x0][0x448] ;  /* 0x00011200ffe47b82 */ /* 0x000e220000000800 */
[----:B------:R-:W-:Y:S01]  /*0f60*/  ULOP3.LUT UR5, URZ, UR6, URZ, 0x33, !UPT ;  /* 0x000000063f057292 */ /* 0x000fe2000f8e333f */
[----:B------:R-:W-:Y:S01]  /*0f70*/  CS2R R162, SRZ ;  /* 0x0000000000a27805 */ /* 0x000fe2000001ff00 */
[----:B------:R-:W-:Y:S01]  /*0f80*/  ULDC.64 UR10, c[0x0][0x418] ;  /* 0x00010600000a7ab9 */ /* 0x000fe20000000a00 */
[----:B------:R-:W-:Y:S01]  /*0f90*/  ULDC UR6, c[0x0][0xd3c] ;  /* 0x00034f0000067ab9 */ /* 0x000fe20000000800 */
[----:B------:R-:W-:Y:S01]  /*0fa0*/  UISETP.NE.U32.AND UP0, UPT, UR10, URZ, UPT ;  /* 0x0000003f0a00728c */ /* 0x000fe2000bf05070 */
[----:B------:R-:W-:Y:S01]  /*0fb0*/  CS2R R148, SRZ ;  /* 0x0000000000947805 */ /* 0x000fe2000001ff00 */
[----:B------:R-:W-:Y:S01]  /*0fc0*/  UIADD3 UR5, UR5, UR6, URZ ;  /* 0x0000000605057290 */ /* 0x000fe2000fffe03f */
[----:B------:R-:W-:Y:S01]  /*0fd0*/  CS2R R160, SRZ ;  /* 0x0000000000a07805 */ /* 0x000fe2000001ff00 */
[----:B------:R-:W-:Y:S01]  /*0fe0*/  UISETP.NE.AND.EX UP0, UPT, UR11, URZ, UPT, UP0 ;  /* 0x0000003f0b00728c */ /* 0x000fe2000bf05300 */
[----:B------:R-:W-:Y:S01]  /*0ff0*/  CS2R R144, SRZ ;  /* 0x0000000000907805 */ /* 0x000fe2000001ff00 */
[----:B------:R-:W-:Y:S01]  /*1000*/  USHF.L.U32 UR60, UR5, 0x7, URZ ;  /* 0x00000007053c7899 */ /* 0x000fe2000800063f */
[----:B------:R-:W-:Y:S01]  /*1010*/  CS2R R158, SRZ ;  /* 0x00000000009e7805 */ /* 0x000fe2000001ff00 */
[----:B------:R-:W-:Y:S01]  /*1020*/  ULDC UR6, c[0x0][0x424] ;  /* 0x0001090000067ab9 */ /* 0x000fe20000000800 */
[----:B------:R-:W-:Y:S01]  /*1030*/  ULDC UR5, c[0x0][0x288] ;  /* 0x0000a20000057ab9 */ /* 0x000fe20000000800 */
[----:B------:R-:W-:Y:S01]  /*1040*/  UIADD3 UR10, UR60, 0x7f, URZ ;  /* 0x0000007f3c0a7890 */ /* 0x000fe2000fffe03f */
[----:B------:R-:W-:Y:S01]  /*1050*/  CS2R R140, SRZ ;  /* 0x00000000008c7805 */ /* 0x000fe2000001ff00 */
[----:B------:R-:W-:Y:S01]  /*1060*/  UIADD3 UR5, -UR5, 0x60, URZ ;  /* 0x0000006005057890 */ /* 0x000fe2000fffe13f */
[----:B------:R-:W-:Y:S01]  /*1070*/  CS2R R128, SRZ ;  /* 0x0000000000807805 */ /* 0x000fe2000001ff00 */
[----:B------:R-:W-:Y:S01]  /*1080*/  USEL UR12, UR6, 0x1, UP0 ;  /* 0x00000001060c7887 */ /* 0x000fe20008000000 */
[----:B------:R-:W-:Y:S01]  /*1090*/  CS2R R136, SRZ ;  /* 0x0000000000887805 */ /* 0x000fe2000001ff00 */
[----:B------:R-:W-:Y:S01]  /*10a0*/  ULDC UR7, c[0x0][0x2f0] ;  /* 0x0000bc0000077ab9 */ /* 0x000fe20000000800 */
[----:B------:R-:W-:Y:S01]  /*10b0*/  IMAD.U32 R0, RZ, RZ, UR10 ;  /* 0x0000000aff007e24 */ /* 0x000fe2000f8e00ff */
[----:B------:R-:W-:Y:S01]  /*10c0*/  UIMAD UR5, UR12, UR7, UR5 ;  /* 0x000000070c0572a4 */ /* 0x000fe2000f8e0205 */
[----:B0-----:R-:W-:Y:S01]  /*10d0*/  ISETP.NE.AND P0, PT, R228, 0x1, PT ;  /* 0x00000001e400780c */ /* 0x001fe20003f05270 */
[----:B------:R-:W-:Y:S01]  /*10e0*/  UIADD3 UR4, UR9, -UR4, URZ ;  /* 0x8000000409047290 */ /* 0x000fe2000fffe03f */
[----:B------:R-:W-:Y:S01]  /*10f0*/  IMAD.U32 R212, RZ, RZ, UR12 ;  /* 0x0000000cffd47e24 */ /* 0x000fe2000f8e00ff */
[----:B------:R-:W-:Y:S01]  /*1100*/  UIMAD UR6, UR12, UR7, 0x5f ;  /* 0x0000005f0c0674a4 */ /* 0x000fe2000f8e0207 */
[----:B------:R-:W-:Y:S01]  /*1110*/  CS2R R92, SRZ ;  /* 0x00000000005c7805 */ /* 0x000fe2000001ff00 */
[----:B------:R-:W-:Y:S01]  /*1120*/  ULDC UR9, c[0x0][0xd48] ;  /* 0x0003520000097ab9 */ /* 0x000fe20000000800 */
[----:B------:R-:W-:Y:S01]  /*1130*/  CS2R R88, SRZ ;  /* 0x0000000000587805 */ /* 0x000fe2000001ff00 */
[----:B------:R-:W-:Y:S01]  /*1140*/  UISETP.NE.AND UP0, UPT, UR9, 0x1, UPT ;  /* 0x000000010900788c */ /* 0x000fe2000bf05270 */
[----:B------:R-:W-:Y:S01]  /*1150*/  CS2R R132, SRZ ;  /* 0x0000000000847805 */ /* 0x000fe2000001ff00 */
[----:B------:R-:W-:Y:S01]  /*1160*/  UIMAD.WIDE UR6, UR6, 0x2aaaaaab, URZ ;  /* 0x2aaaaaab060678a5 */ /* 0x000fe2000f8e023f */
[----:B------:R-:W-:-:S02]  /*1170*/  CS2R R84, SRZ ;  /* 0x0000000000547805 */ /* 0x000fc4000001ff00 */
[----:B------:R-:W-:Y:S01]  /*1180*/  CS2R R80, SRZ ;  /* 0x0000000000507805 */ /* 0x000fe2000001ff00 */
[----:B------:R-:W-:Y:S01]  /*1190*/  IMAD.MOV.U32 R194, RZ, RZ, RZ ;  /* 0x000000ffffc27224 */ /* 0x000fe200078e00ff */
[----:B------:R-:W0:Y:S01]  /*11a0*/  @P0 LDC R2, c[0x0][0x44c] ;  /* 0x00011300ff020b82 */ /* 0x000e220000000800 */
[----:B------:R-:W-:Y:S01]  /*11b0*/  USHF.R.U32.HI UR6, URZ, 0x1f, UR7 ;  /* 0x0000001f3f067899 */ /* 0x000fe20008011607 */
[----:B------:R-:W-:Y:S02]  /*11c0*/  CS2R R76, SRZ ;  /* 0x00000000004c7805 */ /* 0x000fe4000001ff00 */
[----:B------:R-:W-:Y:S02]  /*11d0*/  CS2R R72, SRZ ;  /* 0x0000000000487805 */ /* 0x000fe4000001ff00 */
[----:B------:R-:W-:Y:S01]  /*11e0*/  CS2R R124, SRZ ;  /* 0x00000000007c7805 */ /* 0x000fe2000001ff00 */
[----:B------:R-:W-:Y:S01]  /*11f0*/  ULEA.HI.SX32 UR6, UR7, UR6, 0x1c ;  /* 0x0000000607067291 */ /* 0x000fe2000f8fe23f */
[----:B------:R-:W-:-:S02]  /*1200*/  CS2R R68, SRZ ;  /* 0x0000000000447805 */ /* 0x000fc4000001ff00 */
[----:B------:R-:W-:Y:S01]  /*1210*/  CS2R R64, SRZ ;  /* 0x0000000000407805 */ /* 0x000fe2000001ff00 */
[----:B------:R-:W1:Y:S01]  /*1220*/  @P0 LDC R3, c[0x0][0x450] ;  /* 0x00011400ff030b82 */ /* 0x000e620000000800 */
[----:B------:R-:W-:Y:S01]  /*1230*/  @UP0 ULDC UR7, c[0x0][0xd50] ;  /* 0x0003540000070ab9 */ /* 0x000fe20000000800 */
        /* <DEDUP_REMOVED lines=14> */
[----:B0-----:R-:W-:Y:S01]  /*1320*/  @P0 IMAD.HI.U32 R2, R2, UR10, RZ ;  /* 0x0000000a02020c27 */ /* 0x001fe2000f8e00ff */
[----:B------:R-:W-:Y:S02]  /*1330*/  CS2R R102, SRZ ;  /* 0x0000000000667805 */ /* 0x000fe4000001ff00 */
[----:B------:R-:W-:Y:S02]  /*1340*/  CS2R R164, SRZ ;  /* 0x0000000000a47805 */ /* 0x000fe4000001ff00 */
[----:B------:R-:W-:-:S02]  /*1350*/  CS2R R98, SRZ ;  /* 0x0000000000627805 */ /* 0x000fc4000001ff00 */
[----:B------:R-:W-:Y:S02]  /*1360*/  CS2R R186, SRZ ;  /* 0x0000000000ba7805 */ /* 0x000fe4000001ff00 */
[----:B------:R-:W-:Y:S02]  /*1370*/  CS2R R94, SRZ ;  /* 0x00000000005e7805 */ /* 0x000fe4000001ff00 */
[----:B------:R-:W-:Y:S02]  /*1380*/  CS2R R90, SRZ ;  /* 0x00000000005a7805 */ /* 0x000fe4000001ff00 */
[----:B------:R-:W-:Y:S02]  /*1390*/  CS2R R184, SRZ ;  /* 0x0000000000b87805 */ /* 0x000fe4000001ff00 */
[----:B-1----:R-:W-:Y:S02]  /*13a0*/  @P0 SHF.R.U32.HI R0, RZ, R3, R2 ;  /* 0x00000003ff000219 */ /* 0x002fe40000011602 */
[----:B------:R-:W-:-:S02]  /*13b0*/  CS2R R86, SRZ ;  /* 0x0000000000567805 */ /* 0x000fc4000001ff00 */
[----:B------:R-:W-:Y:S02]  /*13c0*/  PLOP3.LUT P0, PT, PT, PT, PT, 0x80, 0x0 ;  /* 0x000000000000781c */ /* 0x000fe40003f0f070 */
[----:B------:R-:W-:Y:S02]  /*13d0*/  CS2R R82, SRZ ;  /* 0x0000000000527805 */ /* 0x000fe4000001ff00 */
[----:B------:R-:W-:Y:S01]  /*13e0*/  CS2R R182, SRZ ;  /* 0x0000000000b67805 */ /* 0x000fe2000001ff00 */
[----:B------:R-:W-:Y:S01]  /*13f0*/  VIADD R0, R0, UR5 ;  /* 0x0000000500007c36 */ /* 0x000fe20008000000 */
[----:B------:R-:W-:Y:S01]  /*1400*/  ULDC UR5, c[0x0][0xd54] ;  /* 0x0003550000057ab9 */ /* 0x000fe20000000800 */
[----:B------:R-:W-:Y:S01]  /*1410*/  CS2R R78, SRZ ;  /* 0x00000000004e7805 */ /* 0x000fe2000001ff00 */
[----:B------:R-:W-:Y:S01]  /*1420*/  UIMAD UR8, UR8, UR5, UR4 ;  /* 0x00000005080872a4 */ /* 0x000fe2000f8e0204 */
[----:B------:R-:W-:Y:S01]  /*1430*/  IMAD.HI R0, R0, 0x2aaaaaab, RZ ;  /* 0x2aaaaaab00007827 */ /* 0x000fe200078e02ff */
[----:B------:R-:W-:Y:S01]  /*1440*/  CS2R R74, SRZ ;  /* 0x00000000004a7805 */ /* 0x000fe2000001ff00 */
[----:B------:R-:W-:Y:S01]  /*1450*/  @UP0 ULDC UR4, c[0x0][0xd4c] ;  /* 0x0003530000040ab9 */ /* 0x000fe20000000800 */
[----:B------:R-:W-:Y:S01]  /*1460*/  CS2R R180, SRZ ;  /* 0x0000000000b47805 */ /* 0x000fe2000001ff00 */
[----:B------:R-:W-:Y:S01]  /*1470*/  UIMAD.WIDE.U32 UR4, UR8, UR4, URZ ;  /* 0x00000004080472a5 */ /* 0x000fe2000f8e003f */
[----:B------:R-:W-:Y:S01]  /*1480*/  SHF.R.U32.HI R3, RZ, 0x1f, R0 ;  /* 0x0000001fff037819 */ /* 0x000fe20000011600 */
[----:B------:R-:W-:Y:S01]  /*1490*/  UMOV UR10, UR8 ;  /* 0x00000008000a7c82 */ /* 0x000fe20008000000 */
[----:B------:R-:W-:Y:S01]  /*14a0*/  CS2R R70, SRZ ;  /* 0x0000000000467805 */ /* 0x000fe2000001ff00 */
[----:B------:R-:W-:Y:S01]  /*14b0*/  @UP0 USHF.R.U32.HI UR10, URZ, UR7, UR5 ;  /* 0x000000073f0a0299 */ /* 0x000fe20008011605 */
[----:B------:R-:W-:-:S02]  /*14c0*/  LEA.HI.SX32 R201, R0, R3, 0x1c ;  /* 0x0000000300c97211 */ /* 0x000fc400078fe2ff */
[----:B------:R-:W-:Y:S01]  /*14d0*/  CS2R R2, SRZ ;  /* 0x0000000000027805 */ /* 0x000fe2000001ff00 */
[----:B------:R-:W-:Y:S01]  /*14e0*/  IMAD.MOV.U32 R0, RZ, RZ, RZ ;  /* 0x000000ffff007224 */ /* 0x000fe200078e00ff */
[----:B------:R-:W-:Y:S01]  /*14f0*/  UIADD3 UR4, -UR10, URZ, URZ ;  /* 0x0000003f0a047290 */ /* 0x000fe2000fffe13f */
[----:B------:R-:W-:Y:S01]  /*1500*/  VIMNMX R201, R201, UR6, PT ;  /* 0x00000006c9c97c48 */ /* 0x000fe2000bfe0100 */
[----:B------:R-:W-:Y:S01]  /*1510*/  IMAD.U32 R220, RZ, RZ, UR10 ;  /* 0x0000000affdc7e24 */ /* 0x000fe2000f8e00ff */
[----:B------:R-:W-:Y:S01]  /*1520*/  CS2R R66, SRZ ;  /* 0x0000000000427805 */ /* 0x000fe2000001ff00 */
[----:B------:R-:W-:Y:S01]  /*1530*/  UIMAD UR4, UR9, UR4, UR8 ;  /* 0x00000004090472a4 */ /* 0x000fe2000f8e0208 */
[----:B------:R-:W-:Y:S02]  /*1540*/  ISETP.GE.AND P1, PT, R201, 0x1, PT ;  /* 0x00000001c900780c */ /* 0x000fe40003f26270 */
[----:B------:R-:W-:Y:S02]  /*1550*/  CS2R R178, SRZ ;  /* 0x0000000000b27805 */ /* 0x000fe4000001ff00 */
[----:B------:R-:W-:-:S02]  /*1560*/  CS2R R62, SRZ ;  /* 0x00000000003e7805 */ /* 0x000fc4000001ff00 */
[----:B------:R-:W-:Y:S02]  /*1570*/  CS2R R58, SRZ ;  /* 0x00000000003a7805 */ /* 0x000fe4000001ff00 */
[----:B------:R-:W-:Y:S01]  /*1580*/  CS2R R176, SRZ ;  /* 0x0000000000b07805 */ /* 0x000fe2000001ff00 */
[----:B------:R-:W-:Y:S01]  /*1590*/  IMAD.U32 R219, RZ, RZ, UR4 ;  /* 0x00000004ffdb7e24 */ /* 0x000fe2000f8e00ff */
        /* <DEDUP_REMOVED lines=25> */
[----:B------:R-:W-:Y:S02]  /*1730*/  USHF.R.U32.HI UR4, URZ, 0x4, UR5 ;  /* 0x000000043f047899 */ /* 0x000fe40008011605 */
[----:B------:R-:W-:Y:S02]  /*1740*/  UIADD3 UR5, UR5, 0xa000, URZ ;  /* 0x0000a00005057890 */ /* 0x000fe4000fffe03f */
[----:B------:R-:W-:Y:S02]  /*1750*/  ULOP3.LUT UR4, UR4, 0x3fff, URZ, 0xc0, !UPT ;  /* 0x00003fff04047892 */ /* 0x000fe4000f8ec03f */
[----:B------:R-:W-:Y:S02]  /*1760*/  USHF.R.U32.HI UR5, URZ, 0x4, UR5 ;  /* 0x000000043f057899 */ /* 0x000fe40008011605 */
[----:B------:R-:W-:Y:S02]  /*1770*/  ULOP3.LUT UR42, UR4, 0x10000, URZ, 0xfc, !UPT ;  /* 0x00010000042a7892 */ /* 0x000fe4000f8efc3f */
[----:B------:R-:W-:-:S03]  /*1780*/  ULOP3.LUT UR41, UR5, 0x3fff, URZ, 0xc0, !UPT ;  /* 0x00003fff05297892 */ /* 0x000fc6000f8ec03f */
[----:B------:R-:W-:Y:S02]  /*1790*/  UMOV UR5, 0x40000040 ;  /* 0x4000004000057882 */ /* 0x000fe40000000000 */
[----:B------:R-:W-:Y:S01]  /*17a0*/  UMOV UR4, UR42 ;  /* 0x0000002a00047c82 */ /* 0x000fe20008000000 */
[----:B------:R-:W-:Y:S02]  /*17b0*/  IMAD.U32 R23, RZ, RZ, UR5 ;  /* 0x00000005ff177e24 */ /* 0x000fe4000f8e00ff */
[----:B------:R-:W-:Y:S01]  /*17c0*/  IMAD.U32 R22, RZ, RZ, UR4 ;  /* 0x00000004ff167e24 */ /* 0x000fe2000f8e00ff */
        /* <DEDUP_REMOVED lines=17> */
.L_x_13727:
[----:B------:R-:W-:Y:S01]  /*18e0*/  LEA.HI R0, R222, R222, RZ, 0x1 ;  /* 0x000000dede007211 */ /* 0x000fe200078f08ff */
[----:B------:R-:W0:Y:S03]  /*18f0*/  S2R R2, SR_TID.X ;  /* 0x0000000000027919 */ /* 0x000e260000002100 */
[----:B------:R-:W-:-:S04]  /*1900*/  LOP3.LUT R3, R0, 0xfffffffe, RZ, 0xc0, !PT ;  /* 0xfffffffe00037812 */ /* 0x000fc800078ec0ff */
[----:B------:R-:W-:-:S04]  /*1910*/  IADD3 R0, R222, -R3, RZ ;  /* 0x80000003de007210 */ /* 0x000fc80007ffe0ff */
[----:B------:R-:W-:-:S04]  /*1920*/  SHF.L.U32 R0, R0, 0x1f, RZ ;  /* 0x0000001f00007819 */ /* 0x000fc800000006ff */
[----:B------:R-:W1:Y:S01]  /*1930*/  SYNCS.PHASECHK.TRANS64.TRYWAIT P0, [UR40+0x32400], R0 ;  /* 0x03240000ff0075a7 */ /* 0x000e620008000168 */
[----:B0-----:R-:W-:-:S05]  /*1940*/  SHF.R.U32.HI R2, RZ, 0x7, R2 ;  /* 0x00000007ff027819 */ /* 0x001fca0000011602 */
[----:B------:R-:W-:Y:S01]  /*1950*/  VIADD R209, R2, 0x8 ;  /* 0x0000000802d17836 */ /* 0x000fe20000000000 */
[----:B-1----:R-:W-:Y:S06]  /*1960*/  @!P0 BRA `(.L_x_13728) ;  /* 0x000000f4008c8947 */ /* 0x002fec0003800000 */
.L_x_13849:
[----:B------:R-:W-:Y:S05]  /*1970*/  WARPSYNC.ALL ;  /* 0x0000000000007948 */ /* 0x000fea0003800000 */
[----:B------:R-:W-:Y:S01]  /*1980*/  R2UR UR4, R227 ;  /* 0x00000000e30472ca */ /* 0x000fe200000e0000 */
[----:B------:R1:W-:-:S12]  /*1990*/  BAR.SYNC.DEFER_BLOCKING R209, 0x100 ;  /* 0x000400d10000751d */ /* 0x0003d80000010000 */
[----:B------:R-:W-:-:S05]  /*19a0*/  IMAD.U32 R2, RZ, RZ, UR4 ;  /* 0x00000004ff027e24 */ /* 0x000fca000f8e00ff */
[----:B------:R-:W-:-:S13]  /*19b0*/  ISETP.NE.AND P0, PT, R2, 0x3, PT ;  /* 0x000000030200780c */ /* 0x000fda0003f05270 */
[----:B-1----:R-:W-:Y:S05]  /*19c0*/  @!P0 BRA `(.L_x_13729) ;  /* 0x0000000000048947 */ /* 0x002fea0003800000 */
[----:B------:R-:W-:Y:S01]  /*19d0*/  BPT.TRAP 0x1 ;  /* 0x000000040000795c */ /* 0x000fe20000300000 */
.L_x_13729:
[----:B------:R-:W-:Y:S01]  /*19e0*/  ULEA UR6, UR38, UR40, 0x3 ;  /* 0x0000002826067291 */ /* 0x000fe2000f8e183f */
[----:B------:R-:W-:-:S05]  /*19f0*/  IMAD.U32 R2, RZ, RZ, UR39 ;  /* 0x00000027ff027e24 */ /* 0x000fca000f8e00ff */
[----:B------:R-:W-:-:S04]  /*1a00*/  SHF.L.U32 R2, R2, 0x1f, RZ ;  /* 0x0000001f02027819 */ /* 0x000fc800000006ff */
[----:B------:R1:W2:Y:S01]  /*1a10*/  SYNCS.PHASECHK.TRANS64.TRYWAIT P1, [UR6+0x32430], R2 ;  /* 0x03243002ff0075a7 */ /* 0x0002a20008020146 */
[----:B------:R-:W-:Y:S05]  /*1a20*/  @!P0 BRA `(.L_x_13730) ;  /* 0x0000000000048947 */ /* 0x000fea0003800000 */
[----:B------:R-:W-:Y:S01]  /*1a30*/  BPT.TRAP 0x1 ;  /* 0x000000040000795c */ /* 0x000fe20000300000 */
.L_x_13730:
[----:B--2---:R-:W-:Y:S05]  /*1a40*/  @P1 BRA `(.L_x_13731) ;  /* 0x0000000000081947 */ /* 0x004fea0003800000 */
[----:B------:R-:W2:Y:S02]  /*1a50*/  SYNCS.PHASECHK.TRANS64.TRYWAIT P1, [UR6+0x32430], R2 ;  /* 0x03243002ff0075a7 */ /* 0x000ea40008020146 */
[----:B--2---:R-:W-:Y:S05]  /*1a60*/  @!P1 BRA `(.L_x_13732) ;  /* 0x000000f400649947 */ /* 0x004fea0003800000 */
.L_x_13731:
[----:B------:R-:W-:Y:S01]  /*1a70*/  UIADD3 UR4, UR40, 0x1c400, URZ ;  /* 0x0001c40028047890 */ /* 0x000fe2000fffe03f */
[----:B------:R-:W-:Y:S01]  /*1a80*/  WARPGROUP.ARRIVE ;  /* 0x00000000000079c5 */ /* 0x000fe20000000000 */
[----:B------:R-:W-:Y:S01]  /*1a90*/  UMOV UR8, UR42 ;  /* 0x0000002a00087c82 */ /* 0x000fe20008000000 */
[----:B------:R-:W-:Y:S01]  /*1aa0*/  UMOV UR9, 0x40000040 ;  /* 0x4000004000097882 */ /* 0x000fe20000000000 */
[----:B------:R-:W-:Y:S01]  /*1ab0*/  USHF.R.U32.HI UR4, URZ, 0x4, UR4 ;  /* 0x000000043f047899 */ /* 0x000fe20008011604 */
[----:B------:R-:W-:-:S03]  /*1ac0*/  UMOV UR11, 0x40000040 ;  /* 0x40000040000b7882 */ /* 0x000fc60000000000 */
[----:B------:R-:W-:-:S04]  /*1ad0*/  ULOP3.LUT UR4, UR4, 0x3fff, URZ, 0xc0, !UPT ;  /* 0x00003fff04047892 */ /* 0x000fc8000f8ec03f */
[----:B------:R-:W-:-:S04]  /*1ae0*/  ULOP3.LUT UR5, UR4, 0x10000, URZ, 0xfc, !UPT ;  /* 0x0001000004057892 */ /* 0x000fc8000f8efc3f */
[----:B------:R-:W-:Y:S02]  /*1af0*/  UIMAD UR4, UR38, 0x300, UR5 ;  /* 0x00000300260478a4 */ /* 0x000fe4000f8e0205 */
[----:B------:R-:W-:Y:S01]  /*1b00*/  IMAD.U32 R20, RZ, RZ, UR5 ;  /* 0x00000005ff147e24 */ /* 0x000fe2000f8e00ff */
[----:B------:R-:W-:Y:S02]  /*1b10*/  UIADD3 UR5, UR42, 0x2, URZ ;  /* 0x000000022a057890 */ /* 0x000fe4000fffe03f */
[----:B------:R-:W-:Y:S02]  /*1b20*/  UIADD3 UR7, UR4, 0x2, URZ ;  /* 0x0000000204077890 */ /* 0x000fe4000fffe03f */
[----:B------:R-:W-:Y:S02]  /*1b30*/  UMOV UR10, UR4 ;  /* 0x00000004000a7c82 */ /* 0x000fe40008000000 */
[----:B------:R-:W-:Y:S01]  /*1b40*/  HGMMA.64x96x16.F32 R24, gdesc[UR8], RZ, !UPT, gsb0 ;  /* 0x01600000081879f0 */ /* 0x000fe2000c0008ff */
        /* <DEDUP_REMOVED lines=34> */
.L_x_13850:
[----:B------:R-:W-:Y:S05]  /*1d70*/  @!P0 BRA `(.L_x_13734) ;  /* 0x0000000000048947 */ /* 0x000fea0003800000 */
[----:B------:R-:W-:Y:S01]  /*1d80*/  BPT.TRAP 0x1 ;  /* 0x000000040000795c */ /* 0x000fe20000300000 */
.L_x_13734:
[----:B------:R2:W3:Y:S01]  /*1d90*/  SYNCS.PHASECHK.TRANS64.TRYWAIT P1, [UR6+0x32450], R2 ;  /* 0x03245002ff0075a7 */ /* 0x0004e20008020146 */
[----:B------:R-:W-:Y:S05]  /*1da0*/  @!P0 BRA `(.L_x_13735) ;  /* 0x0000000000048947 */ /* 0x000fea0003800000 */
[----:B------:R-:W-:Y:S01]  /*1db0*/  BPT.TRAP 0x1 ;  /* 0x000000040000795c */ /* 0x000fe20000300000 */
.L_x_13735:
[----:B---3--:R-:W-:Y:S05]  /*1dc0*/  @P1 BRA `(.L_x_13736) ;  /* 0x0000000000081947 */ /* 0x008fea0003800000 */
[----:B------:R-:W3:Y:S02]  /*1dd0*/  SYNCS.PHASECHK.TRANS64.TRYWAIT P1, [UR6+0x32450], R2 ;  /* 0x03245002ff0075a7 */ /* 0x000ee40008020146 */
[----:B---3--:R-:W-:Y:S05]  /*1de0*/  @!P1 BRA `(.L_x_13737) ;  /* 0x000000f000b49947 */ /* 0x008fea0003800000 */
.L_x_13736:
[----:B------:R-:W-:Y:S01]  /*1df0*/  UIADD3 UR40, UR40, 0x400, URZ ;  /* 0x0000040028287890 */ /* 0x000fe2000fffe03f */
[----:B------:R-:W-:Y:S01]  /*1e00*/  WARPGROUP.ARRIVE ;  /* 0x00000000000079c5 */ /* 0x000fe20000000000 */
[----:B------:R-:W-:-:S05]  /*1e10*/  ULOP3.LUT UR4, UR41, 0x10000, URZ, 0xfc, !UPT ;  /* 0x0001000029047892 */ /* 0x000fca000f8efc3f */
[----:B0-----:R-:W0:Y:S01]  /*1e20*/  S2R R0, SR_TID.X ;  /* 0x0000000000007919 */ /* 0x001e220000002100 */
[----:B------:R-:W-:Y:S01]  /*1e30*/  USHF.R.U32.HI UR7, URZ, 0x4, UR40 ;  /* 0x000000043f077899 */ /* 0x000fe20008011628 */
[----:B------:R-:W-:Y:S01]  /*1e40*/  UMOV UR9, 0x40000040 ;  /* 0x4000004000097882 */ /* 0x000fe20000000000 */
[----:B------:R-:W-:Y:S02]  /*1e50*/  UMOV UR11, 0x40000040 ;  /* 0x40000040000b7882 */ /* 0x000fe40000000000 */
[----:B------:R-:W-:Y:S01]  /*1e60*/  ULOP3.LUT UR7, UR7, 0x3fff, URZ, 0xc0, !UPT ;  /* 0x00003fff07077892 */ /* 0x000fe2000f8ec03f */
[----:B------:R-:W-:Y:S01]  /*1e70*/  IMAD.U32 R13, RZ, RZ, UR9 ;  /* 0x00000009ff0d7e24 */ /* 0x000fe2000f8e00ff */
[----:B------:R-:W-:Y:S01]  /*1e80*/  UMOV UR8, UR4 ;  /* 0x0000000400087c82 */ /* 0x000fe20008000000 */
[----:B------:R-:W-:Y:S01]  /*1e90*/  UMOV UR13, 0x40000040 ;  /* 0x40000040000d7882 */ /* 0x000fe20000000000 */
[----:B------:R-:W-:Y:S01]  /*1ea0*/  ULOP3.LUT UR61, UR7, 0x10000, URZ, 0xfc, !UPT ;  /* 0x00010000073d7892 */ /* 0x000fe2000f8efc3f */
[----:B------:R-:W-:Y:S01]  /*1eb0*/  IMAD.U32 R12, RZ, RZ, UR8 ;  /* 0x00000008ff0c7e24 */ /* 0x000fe2000f8e00ff */
[----:B------:R-:W-:Y:S01]  /*1ec0*/  UMOV UR15, 0x40000040 ;  /* 0x40000040000f7882 */ /* 0x000fe20000000000 */
[----:B------:R-:W-:Y:S01]  /*1ed0*/  IMAD.U32 R11, RZ, RZ, UR13 ;  /* 0x0000000dff0b7e24 */ /* 0x000fe2000f8e00ff */
[----:B------:R-:W-:-:S02]  /*1ee0*/  UIMAD UR5, UR38, 0xc00, UR61 ;  /* 0x00000c00260578a4 */ /* 0x000fc4000f8e023d */
[----:B------:R-:W-:Y:S02]  /*1ef0*/  UIADD3 UR52, UR4, 0x402, URZ ;  /* 0x0000040204347890 */ /* 0x000fe4000fffe03f */
[----:B------:R-:W-:Y:S01]  /*1f00*/  UIADD3 UR54, UR5, 0x302, URZ ;  /* 0x0000030205367890 */ /* 0x000fe2000fffe03f */
[----:B------:R-:W-:Y:S02]  /*1f10*/  UMOV UR53, 0x40000040 ;  /* 0x4000004000357882 */ /* 0x000fe40000000000 */
[----:B------:R-:W-:Y:S01]  /*1f20*/  UMOV UR10, UR5 ;  /* 0x00000005000a7c82 */ /* 0x000fe20008000000 */
[----:B------:R-:W-:Y:S01]  /*1f30*/  UMOV UR55, 0x40000040 ;  /* 0x4000004000377882 */ /* 0x000fe20000000000 */
[----:B------:R-:W-:Y:S01]  /*1f40*/  HGMMA.64x96x16.F32 R24, gdesc[UR8], R24, gsb0 ;  /* 0x01600000081879f0 */ /* 0x000fe20008000818 */
[----:B------:R-:W-:Y:S02]  /*1f50*/  UIADD3 UR8, UR4, 0x2, URZ ;  /* 0x0000000204087890 */ /* 0x000fe4000fffe03f */
[----:B------:R-:W-:-:S02]  /*1f60*/  UIADD3 UR9, UR5, 0x2, URZ ;  /* 0x0000000205097890 */ /* 0x000fc4000fffe03f */
[----:B------:R-:W-:Y:S01]  /*1f70*/  UIADD3 UR10, UR5, 0x304, URZ ;  /* 0x00000304050a7890 */ /* 0x000fe2000fffe03f */
[----:B------:R-:W-:Y:S02]  /*1f80*/  UMOV UR11, 0x40000040 ;  /* 0x40000040000b7882 */ /* 0x000fe40000000000 */
[----:B------:R-:W-:Y:S01]  /*1f90*/  UMOV UR12, UR8 ;  /* 0x00000008000c7c82 */ /* 0x000fe20008000000 */
[----:B------:R-:W-:Y:S01]  /*1fa0*/  UIADD3 UR8, UR4, 0x4, URZ ;  /* 0x0000000404087890 */ /* 0x000fe2000fffe03f */
[----:B------:R-:W-:Y:S01]  /*1fb0*/  IMAD.U32 R10, RZ, RZ, UR12 ;  /* 0x0000000cff0a7e24 */ /* 0x000fe2000f8e00ff */
[----:B------:R-:W-:Y:S01]  /*1fc0*/  UMOV UR14, UR9 ;  /* 0x00000009000e7c82 */ /* 0x000fe20008000000 */
[----:B------:R-:W-:Y:S01]  /*1fd0*/  UIADD3 UR9, UR5, 0x4, URZ ;  /* 0x0000000405097890 */ /* 0x000fe2000fffe03f */
[----:B0-----:R-:W-:Y:S01]  /*1fe0*/  SHF.R.U32.HI R0, RZ, 0x7, R0 ;  /* 0x00000007ff007819 */ /* 0x001fe20000011600 */
        /* <DEDUP_REMOVED lines=63> */
[----:B-12---:R-:W-:Y:S01]  /*23e0*/  IMAD.U32 R2, RZ, RZ, UR12 ;  /* 0x0000000cff027e24 */ /* 0x006fe2000f8e00ff */
        /* <DEDUP_REMOVED lines=46> */
.L_x_13738:
[----:B------:R-:W-:Y:S01]  /*26d0*/  ISETP.NE.AND P6, PT, R228, 0x1, PT ;  /* 0x00000001e400780c */ /* 0x000fe20003fc5270 */
[----:B------:R-:W1:Y:S01]  /*26e0*/  LDC R208, c[0x0][0x2f0] ;  /* 0x0000bc00ffd07b82 */ /* 0x000e620000000800 */
[----:B------:R-:W-:Y:S01]  /*26f0*/  IADD3 R4, R213, UR60, RZ ;  /* 0x0000003cd5047c10 */ /* 0x000fe2000fffe0ff */
[----:B------:R-:W-:Y:S01]  /*2700*/  ULDC UR5, c[0x0][0xa80] ;  /* 0x0002a00000057ab9 */ /* 0x000fe20000000800 */
[----:B------:R-:W-:Y:S01]  /*2710*/  R2UR UR4, R212 ;  /* 0x00000000d40472ca */ /* 0x000fe200000e0000 */
[----:B------:R-:W-:Y:S02]  /*2720*/  UIADD3 UR10, UR6, 0x32440, URZ ;  /* 0x00032440060a7890 */ /* 0x000fe4000fffe03f */
[----:B------:R-:W-:Y:S02]  /*2730*/  ULOP3.LUT UR7, UR7, 0x3000000, URZ, 0xfc, !UPT ;  /* 0x0300000007077892 */ /* 0x000fe4000f8efc3f */
[----:B------:R-:W2:Y:S01]  /*2740*/  LDC R207, c[0x0][0x288] ;  /* 0x0000a200ffcf7b82 */ /* 0x000ea20000000800 */
[----:B------:R-:W-:Y:S01]  /*2750*/  UPRMT UR10, UR48, 0x654, UR10 ;  /* 0x00000654300a7896 */ /* 0x000fe2000800000a */
[----:B------:R-:W-:-:S06]  /*2760*/  UMOV UR11, 0x40000040 ;  /* 0x40000040000b7882 */ /* 0x000fcc0000000000 */
[----:B------:R-:W3:Y:S08]  /*2770*/  @P6 LDC R5, c[0x0][0x44c] ;  /* 0x00011300ff056b82 */ /* 0x000ef00000000800 */
[----:B------:R-:W4:Y:S01]  /*2780*/  @P6 LDC R72, c[0x0][0x450] ;  /* 0x00011400ff486b82 */ /* 0x000f220000000800 */
[----:B------:R-:W-:Y:S01]  /*2790*/  SYNCS.ARRIVE.TRANS64.RED.A1T0 RZ, [UR10], RZ ;  /* 0x000000ffffff79a7 */ /* 0x000fe2000810040a */
[----:B---3--:R-:W-:-:S05]  /*27a0*/  @P6 IMAD.HI.U32 R5, R4, R5, RZ ;  /* 0x0000000504056227 */ /* 0x008fca00078e00ff */
[----:B----4-:R-:W-:Y:S01]  /*27b0*/  @P6 SHF.R.U32.HI R4, RZ, R72, R5 ;  /* 0x00000048ff046219 */ /* 0x010fe20000011605 */
[----:B------:R-:W-:-:S04]  /*27c0*/  IMAD.MOV.U32 R72, RZ, RZ, -0x60 ;  /* 0xffffffa0ff487424 */ /* 0x000fc800078e00ff */
[----:B------:R-:W3:Y:S01]  /*27d0*/  SHFL.IDX PT, R21, R4, RZ, 0x1c1f ;  /* 0x001c1fff04157589 */ /* 0x000ee200000e0000 */
[----:B------:R-:W-:-:S03]  /*27e0*/  IMAD R5, R201, R72, 0x60 ;  /* 0x00000060c9057424 */ /* 0x000fc600078e0248 */
[----:B------:R-:W4:Y:S01]  /*27f0*/  SHFL.IDX PT, R73, R4, 0x1, 0x1c1f ;  /* 0x003c1f0004497f89 */ /* 0x000f2200000e0000 */
[----:B-1----:R-:W-:Y:S01]  /*2800*/  IMAD R5, R208, UR4, R5 ;  /* 0x00000004d0057c24 */ /* 0x002fe2000f8e0205 */
[----:B------:R-:W-:-:S03]  /*2810*/  UIMAD UR4, UR38, 0xc00, UR7 ;  /* 0x00000c00260478a4 */ /* 0x000fc6000f8e0207 */
[----:B------:R-:W-:-:S04]  /*2820*/  IMAD R72, R214, -0x2, R5 ;  /* 0xfffffffed6487824 */ /* 0x000fc800078e0205 */
[----:B------:R-:W-:Y:S01]  /*2830*/  UMOV UR10, UR4 ;  /* 0x00000004000a7c82 */ /* 0x000fe20008000000 */
[----:B--2---:R-:W-:-:S04]  /*2840*/  IADD3 R5, R72, 0x1, -R207 ;  /* 0x0000000148057810 */ /* 0x004fc80007ffe8cf */
[-CC-:B---3--:R-:W-:Y:S01]  /*2850*/  VIADDMNMX R21, R21, R5.reuse, R72.reuse, PT ;  /* 0x0000000515157246 */ /* 0x188fe20003800148 */
[----:B------:R1:W-:Y:S03]  /*2860*/  BAR.SYNC.DEFER_BLOCKING R209, 0x100 ;  /* 0x000400d10000751d */ /* 0x0003e60000010000 */
[----:B------:R-:W-:Y:S02]  /*2870*/  ISETP.GT.AND P5, PT, R21, RZ, PT ;  /* 0x000000ff1500720c */ /* 0x000fe40003fa4270 */
[----:B----4-:R-:W-:Y:S02]  /*2880*/  VIADDMNMX R72, R73, R5, R72, PT ;  /* 0x0000000549487246 */ /* 0x010fe40003800148 */
[----:B------:R-:W-:Y:S02]  /*2890*/  ISETP.GT.AND P4, PT, R21, 0x1, PT ;  /* 0x000000011500780c */ /* 0x000fe40003f84270 */
[----:B------:R-:W-:-:S02]  /*28a0*/  FSEL R73, R24, -INF , P5 ;  /* 0xff80000018497808 */ /* 0x000fc40002800000 */
[C---:B------:R-:W-:Y:S02]  /*28b0*/  ISETP.GT.AND P2, PT, R21.reuse, 0x10, PT ;  /* 0x000000101500780c */ /* 0x040fe40003f44270 */
[C---:B------:R-:W-:Y:S02]  /*28c0*/  ISETP.GT.AND P5, PT, R21.reuse, 0x11, PT ;  /* 0x000000111500780c */ /* 0x040fe40003fa4270 */
[C---:B------:R-:W-:Y:S02]  /*28d0*/  ISETP.GT.AND P3, PT, R21.reuse, 0x8, PT ;  /* 0x000000081500780c */ /* 0x040fe40003f64270 */
[----:B------:R-:W-:Y:S02]  /*28e0*/  ISETP.GT.AND P1, PT, R21, 0x9, PT ;  /* 0x000000091500780c */ /* 0x000fe40003f24270 */
[----:B------:R-:W-:Y:S02]  /*28f0*/  FSEL R25, R25, -INF , P4 ;  /* 0xff80000019197808 */ /* 0x000fe40002000000 */
[----:B------:R-:W-:-:S02]  /*2900*/  ISETP.GT.AND P4, PT, R21, 0x18, PT ;  /* 0x000000181500780c */ /* 0x000fc40003f84270 */
[----:B------:R-:W-:Y:S02]  /*2910*/  FSEL R5, R32, -INF , P2 ;  /* 0xff80000020057808 */ /* 0x000fe40001000000 */
[----:B------:R-:W-:Y:S02]  /*2920*/  FSEL R158, R33, -INF , P5 ;  /* 0xff800000219e7808 */ /* 0x000fe40002800000 */
[C---:B------:R-:W-:Y:S02]  /*2930*/  ISETP.GT.AND P2, PT, R21.reuse, 0x21, PT ;  /* 0x000000211500780c */ /* 0x040fe40003f44270 */
[----:B------:R-:W-:Y:S02]  /*2940*/  ISETP.GT.AND P5, PT, R21, 0x28, PT ;  /* 0x000000281500780c */ /* 0x000fe40003fa4270 */
[----:B------:R-:W-:Y:S02]  /*2950*/  FSEL R75, R28, -INF , P3 ;  /* 0xff8000001c4b7808 */ /* 0x000fe40001800000 */
[----:B------:R-:W-:-:S02]  /*2960*/  FSEL R29, R29, -INF , P1 ;  /* 0xff8000001d1d7808 */ /* 0x000fc40000800000 */
[C---:B------:R-:W-:Y:S02]  /*2970*/  ISETP.GT.AND P3, PT, R21.reuse, 0x19, PT ;  /* 0x000000191500780c */ /* 0x040fe40003f64270 */
        /* <DEDUP_REMOVED lines=9> */
[----:B------:R-:W-:Y:S02]  /*2a10*/  FMNMX.FTZ R4, R73, R25, !PT ;  /* 0x0000001949047209 */ /* 0x000fe40007810000 */
[----:B------:R-:W-:-:S02]  /*2a20*/  ISETP.GT.AND P3, PT, R21, 0x30, PT ;  /* 0x000000301500780c */ /* 0x000fc40003f64270 */
[----:B------:R-:W-:Y:S02]  /*2a30*/  ISETP.GT.AND P1, PT, R21, 0x31, PT ;  /* 0x000000311500780c */ /* 0x000fe40003f24270 */
[----:B------:R-:W-:Y:S02]  /*2a40*/  FSEL R169, R45, -INF , P4 ;  /* 0xff8000002da97808 */ /* 0x000fe40002000000 */
[----:B------:R-:W-:Y:S02]  /*2a50*/  ISETP.GT.AND P4, PT, R21, 0x40, PT ;  /* 0x000000401500780c */ /* 0x000fe40003f84270 */
[----:B------:R-:W-:Y:S02]  /*2a60*/  FSEL R165, R52, -INF , P2 ;  /* 0xff80000034a57808 */ /* 0x000fe40001000000 */
[----:B------:R-:W-:Y:S02]  /*2a70*/  FSEL R170, R53, -INF , P5 ;  /* 0xff80000035aa7808 */ /* 0x000fe40002800000 */
[----:B------:R-:W-:-:S02]  /*2a80*/  ISETP.GT.AND P2, PT, R21, 0x49, PT ;  /* 0x000000491500780c */ /* 0x000fc40003f44270 */
[----:B------:R-:W-:Y:S02]  /*2a90*/  ISETP.GT.AND P5, PT, R21, 0x50, PT ;  /* 0x000000501500780c */ /* 0x000fe40003fa4270 */
[----:B------:R-:W-:Y:S02]  /*2aa0*/  FMNMX.FTZ R24, R75, R4, !PT ;  /* 0x000000044b187209 */ /* 0x000fe40007810000 */
[----:B------:R-:W-:Y:S02]  /*2ab0*/  FSEL R205, R48, -INF , P3 ;  /* 0xff80000030cd7808 */ /* 0x000fe40001800000 */
[----:B------:R-:W-:Y:S02]  /*2ac0*/  FSEL R160, R49, -INF , P1 ;  /* 0xff80000031a07808 */ /* 0x000fe40000800000 */
[C---:B------:R-:W-:Y:S02]  /*2ad0*/  ISETP.GT.AND P3, PT, R21.reuse, 0x41, PT ;  /* 0x000000411500780c */ /* 0x040fe40003f64270 */
[----:B------:R-:W-:-:S02]  /*2ae0*/  ISETP.GT.AND P1, PT, R21, 0x48, PT ;  /* 0x000000481500780c */ /* 0x000fc40003f24270 */
[----:B------:R-:W-:Y:S02]  /*2af0*/  FSEL R157, R56, -INF , P4 ;  /* 0xff800000389d7808 */ /* 0x000fe40002000000 */
[----:B------:R-:W-:Y:S02]  /*2b00*/  ISETP.GT.AND P4, PT, R21, 0x51, PT ;  /* 0x000000511500780c */ /* 0x000fe40003f84270 */
[----:B------:R-:W-:Y:S02]  /*2b10*/  FSEL R171, R61, -INF , P2 ;  /* 0xff8000003dab7808 */ /* 0x000fe40001000000 */
[----:B------:R-:W-:Y:S02]  /*2b20*/  FSEL R4, R64, -INF , P5 ;  /* 0xff80000040047808 */ /* 0x000fe40002800000 */
[----:B------:R-:W-:Y:S02]  /*2b30*/  FMNMX.FTZ R24, R29, R24, !PT ;  /* 0x000000181d187209 */ /* 0x000fe40007810000 */
[----:B------:R-:W-:-:S02]  /*2b40*/  ISETP.GT.AND P2, PT, R72, RZ, PT ;  /* 0x000000ff4800720c */ /* 0x000fc40003f44270 */
[----:B------:R-:W-:Y:S02]  /*2b50*/  ISETP.GT.AND P5, PT, R72, 0x1, PT ;  /* 0x000000014800780c */ /* 0x000fe40003fa4270 */
[----:B------:R-:W-:Y:S02]  /*2b60*/  FSEL R161, R57, -INF , P3 ;  /* 0xff80000039a17808 */ /* 0x000fe40001800000 */
[----:B------:R-:W-:Y:S02]  /*2b70*/  FSEL R166, R60, -INF , P1 ;  /* 0xff8000003ca67808 */ /* 0x000fe40000800000 */
[C---:B------:R-:W-:Y:S02]  /*2b80*/  ISETP.GT.AND P3, PT, R21.reuse, 0x58, PT ;  /* 0x000000581500780c */ /* 0x040fe40003f64270 */
[----:B------:R-:W-:Y:S02]  /*2b90*/  ISETP.GT.AND P1, PT, R21, 0x59, PT ;  /* 0x000000591500780c */ /* 0x000fe40003f24270 */
[----:B------:R-:W-:-:S02]  /*2ba0*/  FSEL R162, R65, -INF , P4 ;  /* 0xff80000041a27808 */ /* 0x000fc40002000000 */
[----:B------:R-:W-:Y:S02]  /*2bb0*/  FMNMX.FTZ R21, R5, R24, !PT ;  /* 0x0000001805157209 */ /* 0x000fe40007810000 */
[----:B------:R-:W-:Y:S02]  /*2bc0*/  ISETP.GT.AND P4, PT, R72, 0x8, PT ;  /* 0x000000084800780c */ /* 0x000fe40003f84270 */
[----:B------:R-:W-:Y:S02]  /*2bd0*/  FSEL R26, R26, -INF , P2 ;  /* 0xff8000001a1a7808 */ /* 0x000fe40001000000 */
[----:B------:R-:W-:Y:S02]  /*2be0*/  FSEL R24, R27, -INF , P5 ;  /* 0xff8000001b187808 */ /* 0x000fe40002800000 */
[----:B------:R-:W-:Y:S02]  /*2bf0*/  FSEL R167, R68, -INF , P3 ;  /* 0xff80000044a77808 */ /* 0x000fe40001800000 */
        /* <DEDUP_REMOVED lines=8> */
[----:B------:R-:W-:Y:S02]  /*2c80*/  ISETP.GT.AND P4, PT, R72, 0x11, PT ;  /* 0x000000114800780c */ /* 0x000fe40003f84270 */
[----:B------:R-:W-:Y:S02]  /*2c90*/  FSEL R173, R34, -INF , P2 ;  /* 0xff80000022ad7808 */ /* 0x000fe40001000000 */
[----:B------:R-:W-:Y:S02]  /*2ca0*/  FMNMX.FTZ R32, R28, R21, !PT ;  /* 0x000000151c207209 */ /* 0x000fe40007810000 */
[----:B------:R-:W-:Y:S02]  /*2cb0*/  FMNMX.FTZ R27, R168, R27, !PT ;  /* 0x0000001ba81b7209 */ /* 0x000fe40007810000 */
[----:B------:R-:W-:-:S02]  /*2cc0*/  ISETP.GT.AND P3, PT, R72, 0x18, PT ;  /* 0x000000184800780c */ /* 0x000fc40003f64270 */
[----:B------:R-:W-:Y:S02]  /*2cd0*/  FSEL R185, R35, -INF , P4 ;  /* 0xff80000023b97808 */ /* 0x000fe40002000000 */
[----:B------:R-:W-:Y:S02]  /*2ce0*/  FMNMX.FTZ R32, R173, R32, !PT ;  /* 0x00000020ad207209 */ /* 0x000fe40007810000 */
[----:B------:R-:W-:Y:S02]  /*2cf0*/  FMNMX.FTZ R34, R206, R27, !PT ;  /* 0x0000001bce227209 */ /* 0x000fe40007810000 */
[----:B------:R-:W-:Y:S02]  /*2d00*/  ISETP.GT.AND P2, PT, R72, 0x19, PT ;  /* 0x000000194800780c */ /* 0x000fe40003f44270 */
[----:B------:R-:W-:Y:S02]  /*2d10*/  FSEL R190, R38, -INF , P3 ;  /* 0xff80000026be7808 */ /* 0x000fe40001800000 */
[----:B------:R-:W-:-:S02]  /*2d20*/  FMNMX.FTZ R21, R185, R32, !PT ;  /* 0x00000020b9157209 */ /* 0x000fc40007810000 */
        /* <DEDUP_REMOVED lines=48> */
[----:B------:R-:W-:Y:S02]  /*3030*/  FSEL R172, R69, -INF , P1 ;  /* 0xff80000045ac7808 */ /* 0x000fe40000800000 */
        /* <DEDUP_REMOVED lines=13> */
[----:B------:R-:W-:Y:S01]  /*3110*/  FSEL R198, R70, -INF , P1 ;  /* 0xff80000046c67808 */ /* 0x000fe20000800000 */
[----:B------:R-:W2:Y:S01]  /*3120*/  SHFL.BFLY PT, R34, R27, 0x2, 0x1f ;  /* 0x0c401f001b227f89 */ /* 0x000ea200000e0000 */
[----:B------:R-:W-:Y:S02]  /*3130*/  FMNMX.FTZ R21, R193, R32, !PT ;  /* 0x00000020c1157209 */ /* 0x000fe40007810000 */
[----:B------:R-:W-:Y:S02]  /*3140*/  FSEL R204, R71, -INF , P2 ;  /* 0xff80000047cc7808 */ /* 0x000fe40001000000 */
[----:B------:R-:W-:-:S04]  /*3150*/  FMNMX.FTZ R21, R198, R21, !PT ;  /* 0x00000015c6157209 */ /* 0x000fc80007810000 */
[----:B------:R-:W-:-:S05]  /*3160*/  FMNMX.FTZ R31, R204, R21, !PT ;  /* 0x00000015cc1f7209 */ /* 0x000fca0007810000 */
[----:B------:R-:W3:Y:S01]  /*3170*/  SHFL.BFLY PT, R32, R31, 0x2, 0x1f ;  /* 0x0c401f001f207f89 */ /* 0x000ee200000e0000 */
[----:B--2---:R-:W-:-:S05]  /*3180*/  FMNMX.FTZ R34, R27, R34, !PT ;  /* 0x000000221b227209 */ /* 0x004fca0007810000 */
[----:B------:R-:W2:Y:S01]  /*3190*/  SHFL.BFLY PT, R21, R34, 0x1, 0x1f ;  /* 0x0c201f0022157f89 */ /* 0x000ea200000e0000 */
[----:B---3--:R-:W-:-:S05]  /*31a0*/  FMNMX.FTZ R32, R31, R32, !PT ;  /* 0x000000201f207209 */ /* 0x008fca0007810000 */
[----:B------:R-:W3:Y:S01]  /*31b0*/  SHFL.BFLY PT, R27, R32, 0x1, 0x1f ;  /* 0x0c201f00201b7f89 */ /* 0x000ee200000e0000 */
[----:B--2---:R-:W-:-:S04]  /*31c0*/  FMNMX.FTZ R21, R34, R21, !PT ;  /* 0x0000001522157209 */ /* 0x004fc80007810000 */
[C---:B------:R-:W-:Y:S01]  /*31d0*/  FSETP.NEU.FTZ.AND P1, PT, R21.reuse, -INF , PT ;  /* 0xff8000001500780b */ /* 0x040fe20003f3d000 */
[----:B------:R-:W-:-:S05]  /*31e0*/  FMUL.FTZ R202, R21, UR5 ;  /* 0x0000000515ca7c20 */ /* 0x000fca0008410000 */
[----:B------:R-:W-:Y:S02]  /*31f0*/  FSEL R202, R202, RZ, P1 ;  /* 0x000000ffcaca7208 */ /* 0x000fe40000800000 */
[----:B---3--:R-:W-:-:S03]  /*3200*/  FMNMX.FTZ R156, R32, R27, !PT ;  /* 0x0000001b209c7209 */ /* 0x008fc60007810000 */
[--C-:B------:R-:W-:Y:S01]  /*3210*/  FFMA.FTZ R177, R73, UR5, -R202.reuse ;  /* 0x0000000549b17c23 */ /* 0x100fe200080108ca */
[--C-:B------:R-:W-:Y:S01]  /*3220*/  FFMA.FTZ R178, R25, UR5, -R202.reuse ;  /* 0x0000000519b27c23 */ /* 0x100fe200080108ca */
[--C-:B------:R-:W-:Y:S01]  /*3230*/  FFMA.FTZ R179, R75, UR5, -R202.reuse ;  /* 0x000000054bb37c23 */ /* 0x100fe200080108ca */
[C---:B------:R-:W-:Y:S01]  /*3240*/  FSETP.NEU.FTZ.AND P1, PT, R156.reuse, -INF , PT ;  /* 0xff8000009c00780b */ /* 0x040fe20003f3d000 */
[----:B------:R-:W-:Y:S01]  /*3250*/  FMUL.FTZ R203, R156, UR5 ;  /* 0x000000059ccb7c20 */ /* 0x000fe20008410000 */
[--C-:B------:R-:W-:Y:S01]  /*3260*/  FFMA.FTZ R180, R29, UR5, -R202.reuse ;  /* 0x000000051db47c23 */ /* 0x100fe200080108ca */
[----:B------:R-:W-:Y:S01]  /*3270*/  MUFU.EX2 R177, R177 ;  /* 0x000000b100b17308 */ /* 0x000fe20000000800 */
[--C-:B------:R-:W-:Y:S01]  /*3280*/  FFMA.FTZ R5, R5, UR5, -R202.reuse ;  /* 0x0000000505057c23 */ /* 0x100fe200080108ca */
[--C-:B------:R-:W-:Y:S01]  /*3290*/  FFMA.FTZ R158, R158, UR5, -R202.reuse ;  /* 0x000000059e9e7c23 */ /* 0x100fe200080108ca */
[----:B------:R-:W-:Y:S01]  /*32a0*/  FSEL R203, R203, RZ, P1 ;  /* 0x000000ffcbcb7208 */ /* 0x000fe20000800000 */
        /* <DEDUP_REMOVED lines=8> */
[----:B------:R-:W2:Y:S01]  /*3330*/  MUFU.EX2 R178, R178 ;  /* 0x000000b200b27308 */ /* 0x000ea20000000800 */
        /* <DEDUP_REMOVED lines=16> */
[----:B--2---:R-:W-:Y:S01]  /*3440*/  F2FP.F16.F32.PACK_AB R152, R178, R177 ;  /* 0x000000b1b298723e */ /* 0x004fe200000000ff */
        /* <DEDUP_REMOVED lines=15> */
[----:B---3--:R-:W-:Y:S01]  /*3540*/  F2FP.F16.F32.PACK_AB R154, R180, R179 ;  /* 0x000000b3b49a723e */ /* 0x008fe200000000ff */
[--C-:B------:R-:W-:Y:S01]  /*3550*/  FFMA.FTZ R162, R162, UR5, -R202.reuse ;  /* 0x00000005a2a27c23 */ /* 0x100fe200080108ca */
[--C-:B------:R-:W-:Y:S01]  /*3560*/  FFMA.FTZ R167, R167, UR5, -R202.reuse ;  /* 0x00000005a7a77c23 */ /* 0x100fe200080108ca */
[----:B------:R-:W-:Y:S01]  /*3570*/  FFMA.FTZ R172, R172, UR5, -R202 ;  /* 0x00000005acac7c23 */ /* 0x000fe200080108ca */
[--C-:B------:R-:W-:Y:S01]  /*3580*/  FFMA.FTZ R189, R189, UR5, -R203.reuse ;  /* 0x00000005bdbd7c23 */ /* 0x100fe200080108cb */
[--C-:B------:R-:W-:Y:S01]  /*3590*/  FFMA.FTZ R193, R193, UR5, -R203.reuse ;  /* 0x00000005c1c17c23 */ /* 0x100fe200080108cb */
[--C-:B------:R-:W-:Y:S01]  /*35a0*/  FFMA.FTZ R198, R198, UR5, -R203.reuse ;  /* 0x00000005c6c67c23 */ /* 0x100fe200080108cb */
[----:B------:R-:W-:Y:S01]  /*35b0*/  MUFU.EX2 R183, R183 ;  /* 0x000000b700b77308 */ /* 0x000fe20000000800 */
[----:B------:R-:W-:Y:S01]  /*35c0*/  FFMA.FTZ R202, R204, UR5, -R203 ;  /* 0x00000005ccca7c23 */ /* 0x000fe200080108cb */
[----:B------:R-:W-:-:S04]  /*35d0*/  FADD.FTZ R178, R177, R178 ;  /* 0x000000b2b1b27221 */ /* 0x000fc80000010000 */
[----:B------:R-:W-:Y:S02]  /*35e0*/  FADD.FTZ R179, R179, R178 ;  /* 0x000000b2b3b37221 */ /* 0x000fe40000010000 */
[----:B------:R-:W3:Y:S01]  /*35f0*/  MUFU.EX2 R184, R184 ;  /* 0x000000b800b87308 */ /* 0x000ee20000000800 */
[----:B--2---:R-:W-:Y:S01]  /*3600*/  F2FP.F16.F32.PACK_AB R153, R182, R181 ;  /* 0x000000b5b699723e */ /* 0x004fe200000000ff */
[----:B------:R-:W-:Y:S01]  /*3610*/  FADD.FTZ R182, R181, R182 ;  /* 0x000000b6b5b67221 */ /* 0x000fe20000010000 */
[----:B------:R-:W-:-:S05]  /*3620*/  FADD.FTZ R180, R180, R179 ;  /* 0x000000b3b4b47221 */ /* 0x000fca0000010000 */
[----:B------:R-:W-:Y:S08]  /*3630*/  MUFU.EX2 R5, R5 ;  /* 0x0000000500057308 */ /* 0x000ff00000000800 */
[----:B------:R-:W-:Y:S01]  /*3640*/  MUFU.EX2 R158, R158 ;  /* 0x0000009e009e7308 */ /* 0x000fe20000000800 */
[----:B---3--:R-:W-:Y:S01]  /*3650*/  F2FP.F16.F32.PACK_AB R155, R184, R183 ;  /* 0x000000b7b89b723e */ /* 0x008fe200000000ff */
        /* <DEDUP_REMOVED lines=8> */
[----:B------:R-:W2:Y:S08]  /*36e0*/  MUFU.EX2 R173, R173 ;  /* 0x000000ad00ad7308 */ /* 0x000eb00000000800 */
[----:B------:R-:W3:Y:S08]  /*36f0*/  MUFU.EX2 R185, R185 ;  /* 0x000000b900b97308 */ /* 0x000ef00000000800 */
[----:B------:R-:W-:Y:S01]  /*3700*/  MUFU.EX2 R190, R190 ;  /* 0x000000be00be7308 */ /* 0x000fe20000000800 */
[----:B--2---:R-:W-:-:S07]  /*3710*/  FADD.FTZ R184, R173, R184 ;  /* 0x000000b8adb87221 */ /* 0x004fce0000010000 */
[----:B------:R-:W2:Y:S08]  /*3720*/  MUFU.EX2 R194, R194 ;  /* 0x000000c200c27308 */ /* 0x000eb00000000800 */
[----:B------:R-:W-:Y:S08]  /*3730*/  MUFU.EX2 R206, R206 ;  /* 0x000000ce00ce7308 */ /* 0x000ff00000000800 */
[----:B------:R-:W-:Y:S08]  /*3740*/  MUFU.EX2 R159, R159 ;  /* 0x0000009f009f7308 */ /* 0x000ff00000000800 */
[----:B------:R-:W-:Y:S08]  /*3750*/  MUFU.EX2 R164, R164 ;  /* 0x000000a400a47308 */ /* 0x000ff00000000800 */
[----:B------:R-:W-:Y:S08]  /*3760*/  MUFU.EX2 R169, R169 ;  /* 0x000000a900a97308 */ /* 0x000ff00000000800 */
[----:B------:R-:W4:Y:S08]  /*3770*/  MUFU.EX2 R174, R174 ;  /* 0x000000ae00ae7308 */ /* 0x000f300000000800 */
[----:B------:R-:W5:Y:S08]  /*3780*/  MUFU.EX2 R186, R186 ;  /* 0x000000ba00ba7308 */ /* 0x000f700000000800 */
[----:B------:R-:W-:Y:S08]  /*3790*/  MUFU.EX2 R191, R191 ;  /* 0x000000bf00bf7308 */ /* 0x000ff00000000800 */
[----:B------:R-:W0:Y:S08]  /*37a0*/  MUFU.EX2 R195, R195 ;  /* 0x000000c300c37308 */ /* 0x000e300000000800 */
[----:B------:R-:W-:Y:S08]  /*37b0*/  MUFU.EX2 R205, R205 ;  /* 0x000000cd00cd7308 */ /* 0x000ff00000000800 */
[----:B------:R-:W-:Y:S08]  /*37c0*/  MUFU.EX2 R160, R160 ;  /* 0x000000a000a07308 */ /* 0x000ff00000000800 */
[----:B------:R-:W-:Y:S08]  /*37d0*/  MUFU.EX2 R165, R165 ;  /* 0x000000a500a57308 */ /* 0x000ff00000000800 */
[----:B------:R-:W-:Y:S08]  /*37e0*/  MUFU.EX2 R170, R170 ;  /* 0x000000aa00aa7308 */ /* 0x000ff00000000800 */
[----:B------:R-:W1:Y:S08]  /*37f0*/  MUFU.EX2 R175, R175 ;  /* 0x000000af00af7308 */ /* 0x000e700000000800 */
[----:B------:R-:W1:Y:S08]  /*3800*/  MUFU.EX2 R187, R187 ;  /* 0x000000bb00bb7308 */ /* 0x000e700000000800 */
[----:B------:R-:W-:Y:S08]  /*3810*/  MUFU.EX2 R192, R192 ;  /* 0x000000c000c07308 */ /* 0x000ff00000000800 */
[----:B------:R-:W1:Y:S08]  /*3820*/  MUFU.EX2 R196, R196 ;  /* 0x000000c400c47308 */ /* 0x000e700000000800 */
        /* <DEDUP_REMOVED lines=8> */
[----:B------:R-:W1:Y:S08]  /*38b0*/  MUFU.EX2 R4, R4 ;  /* 0x0000000400047308 */ /* 0x000e700000000800 */
[----:B------:R-:W-:Y:S08]  /*38c0*/  MUFU.EX2 R162, R162 ;  /* 0x000000a200a27308 */ /* 0x000ff00000000800 */
[----:B------:R-:W-:Y:S08]  /*38d0*/  MUFU.EX2 R167, R167 ;  /* 0x000000a700a77308 */ /* 0x000ff00000000800 */
[----:B------:R-:W-:Y:S08]  /*38e0*/  MUFU.EX2 R172, R172 ;  /* 0x000000ac00ac7308 */ /* 0x000ff00000000800 */
[----:B------:R-:W1:Y:S01]  /*38f0*/  MUFU.EX2 R189, R189 ;  /* 0x000000bd00bd7308 */ /* 0x000e620000000800 */
[----:B------:R-:W-:-:S02]  /*3900*/  WARPGROUP.DEPBAR.LE gsb0, 0x0 ;  /* 0x00008000000079c5 */ /* 0x000fc40000010000 */
[----:B------:R-:W-:Y:S01]  /*3910*/  F2FP.F16.F32.PACK_AB R152, R158, R5 ;  /* 0x000000059e98723e */ /* 0x000fe200000000ff */
[----:B------:R-:W-:Y:S01]  /*3920*/  FADD.FTZ R5, R5, R180 ;  /* 0x000000b405057221 */ /* 0x000fe20000010000 */
[C---:B---3--:R-:W-:Y:S01]  /*3930*/  F2FP.F16.F32.PACK_AB R153, R185.reuse, R173 ;  /* 0x000000adb999723e */ /* 0x048fe200000000ff */
[----:B------:R-:W-:Y:S01]  /*3940*/  FADD.FTZ R185, R185, R184 ;  /* 0x000000b8b9b97221 */ /* 0x000fe20000010000 */
[----:B------:R-:W-:Y:S01]  /*3950*/  F2FP.F16.F32.PACK_AB R154, R168, R163 ;  /* 0x000000a3a89a723e */ /* 0x000fe200000000ff */
[----:B------:R-:W3:Y:S01]  /*3960*/  MUFU.EX2 R193, R193 ;  /* 0x000000c100c17308 */ /* 0x000ee20000000800 */
[----:B--2---:R-:W-:Y:S01]  /*3970*/  F2FP.F16.F32.PACK_AB R155, R194, R190 ;  /* 0x000000bec29b723e */ /* 0x004fe200000000ff */
        /* <DEDUP_REMOVED lines=9> */
[----:B----4-:R-:W-:Y:S01]  /*3a10*/  FADD.FTZ R185, R174, R185 ;  /* 0x000000b9aeb97221 */ /* 0x010fe20000010000 */
[----:B------:R-:W-:-:S02]  /*3a20*/  UMOV UR11, 0x40000040 ;  /* 0x40000040000b7882 */ /* 0x000fc40000000000 */
[----:B------:R-:W2:Y:S01]  /*3a30*/  MUFU.EX2 R202, R202 ;  /* 0x000000ca00ca7308 */ /* 0x000ea20000000800 */
[----:B------:R-:W-:Y:S02]  /*3a40*/  WARPGROUP.DEPBAR.LE gsb0, 0x0 ;  /* 0x00008000000079c5 */ /* 0x000fe40000010000 */
[----:B------:R-:W-:Y:S01]  /*3a50*/  F2FP.F16.F32.PACK_AB R152, R159, R206 ;  /* 0x000000ce9f98723e */ /* 0x000fe200000000ff */
        /* <DEDUP_REMOVED lines=11> */
[----:B-1----:R-:W-:-:S05]  /*3b10*/  FADD.FTZ R186, R175, R186 ;  /* 0x000000baafba7221 */ /* 0x002fca0000010000 */
[----:B------:R-:W-:Y:S01]  /*3b20*/  HGMMA.64x256x16.F32 R24, R152, gdesc[UR8].tnspB, R24, gsb0 ;  /* 0x43e0000898187df0 */ /* 0x000fe20008000818 */
[----:B------:R-:W-:Y:S01]  /*3b30*/  UIADD3 UR10, UR4, 0x180, URZ ;  /* 0x00000180040a7890 */ /* 0x000fe2000fffe03f */
[----:B------:R-:W-:Y:S01]  /*3b40*/  UMOV UR11, 0x40000040 ;  /* 0x40000040000b7882 */ /* 0x000fe20000000000 */
[----:B------:R-:W-:Y:S02]  /*3b50*/  WARPGROUP.DEPBAR.LE gsb0, 0x0 ;  /* 0x00008000000079c5 */ /* 0x000fe40000010000 */
[----:B------:R-:W-:Y:S01]  /*3b60*/  F2FP.F16.F32.PACK_AB R152, R160, R205 ;  /* 0x000000cda098723e */ /* 0x000fe200000000ff */
[----:B------:R-:W-:Y:S01]  /*3b70*/  FADD.FTZ R205, R205, R164 ;  /* 0x000000a4cdcd7221 */ /* 0x000fe20000010000 */
[C---:B------:R-:W-:Y:S01]  /*3b80*/  F2FP.F16.F32.PACK_AB R153, R187.reuse, R175 ;  /* 0x000000afbb99723e */ /* 0x040fe200000000ff */
        /* <DEDUP_REMOVED lines=27> */
[----:B------:R-:W-:-:S07]  /*3d40*/  FADD.FTZ R188, R189, R188 ;  /* 0x000000bcbdbc7221 */ /* 0x000fce0000010000 */
[----:B------:R-:W-:Y:S01]  /*3d50*/  HGMMA.64x256x16.F32 R24, R152, gdesc[UR8].tnspB, R24, gsb0 ;  /* 0x43e0000898187df0 */ /* 0x000fe20008000818 */
[----:B------:R-:W-:Y:S01]  /*3d60*/  UIADD3 UR10, UR4, 0x280, URZ ;  /* 0x00000280040a7890 */ /* 0x000fe2000fffe03f */
[----:B------:R-:W-:Y:S01]  /*3d70*/  UMOV UR11, 0x40000040 ;  /* 0x40000040000b7882 */ /* 0x000fe20000000000 */
[----:B------:R-:W-:Y:S02]  /*3d80*/  WARPGROUP.DEPBAR.LE gsb0, 0x0 ;  /* 0x00008000000079c5 */ /* 0x000fe40000010000 */
[C---:B------:R-:W-:Y:S01]  /*3d90*/  F2FP.F16.F32.PACK_AB R152, R162.reuse, R4 ;  /* 0x00000004a298723e */ /* 0x040fe200000000ff */
[----:B------:R-:W-:Y:S01]  /*3da0*/  FADD.FTZ R162, R162, R171 ;  /* 0x000000aba2a27221 */ /* 0x000fe20000010000 */
[C---:B---3--:R-:W-:Y:S01]  /*3db0*/  F2FP.F16.F32.PACK_AB R153, R193.reuse, R189 ;  /* 0x000000bdc199723e */ /* 0x048fe200000000ff */
[----:B------:R-:W-:Y:S01]  /*3dc0*/  FADD.FTZ R193, R193, R188 ;  /* 0x000000bcc1c17221 */ /* 0x000fe20000010000 */
[----:B------:R-:W-:Y:S01]  /*3dd0*/  F2FP.F16.F32.PACK_AB R154, R172, R167 ;  /* 0x000000a7ac9a723e */ /* 0x000fe200000000ff */
[----:B------:R-:W-:Y:S01]  /*3de0*/  FADD.FTZ R167, R167, R162 ;  /* 0x000000a2a7a77221 */ /* 0x000fe20000010000 */
[----:B--2---:R-:W-:Y:S01]  /*3df0*/  F2FP.F16.F32.PACK_AB R155, R202, R198 ;  /* 0x000000c6ca9b723e */ /* 0x004fe200000000ff */
[----:B------:R-:W-:-:S02]  /*3e00*/  FADD.FTZ R193, R198, R193 ;  /* 0x000000c1c6c17221 */ /* 0x000fc40000010000 */
[----:B------:R-:W-:Y:S01]  /*3e10*/  FADD.FTZ R4, R172, R167 ;  /* 0x000000a7ac047221 */ /* 0x000fe20000010000 */
[----:B------:R-:W-:Y:S01]  /*3e20*/  WARPGROUP.ARRIVE ;  /* 0x00000000000079c5 */ /* 0x000fe20000000000 */
[----:B------:R-:W-:-:S12]  /*3e30*/  FADD.FTZ R5, R202, R193 ;  /* 0x000000c1ca057221 */ /* 0x000fd80000010000 */
[----:B------:R-:W-:Y:S03]  /*3e40*/  HGMMA.64x256x16.F32 R24, R152, gdesc[UR8].tnspB, R24, gsb0 ;  /* 0x43e0000898187df0 */ /* 0x000fe60008000818 */
[----:B------:R-:W-:Y:S02]  /*3e50*/  WARPGROUP.DEPBAR.LE gsb0, 0x0 ;  /* 0x00008000000079c5 */ /* 0x000fe40000010000 */
[----:B------:R-:W-:Y:S05]  /*3e60*/  @!P0 BRA `(.L_x_13739) ;  /* 0x0000000000048947 */ /* 0x000fea0003800000 */
[----:B------:R-:W-:Y:S01]  /*3e70*/  BPT.TRAP 0x1 ;  /* 0x000000040000795c */ /* 0x000fe20000300000 */
.L_x_13739:
[----:B------:R-:W0:Y:S01]  /*3e80*/  @P6 LDC R153, c[0x0][0x44c] ;  /* 0x00011300ff996b82 */ /* 0x000e220000000800 */
[----:B------:R-:W-:Y:S01]  /*3e90*/  R2UR UR4, R212 ;  /* 0x00000000d40472ca */ /* 0x000fe200000e0000 */
[----:B------:R-:W-:Y:S01]  /*3ea0*/  IMAD.U32 R152, RZ, RZ, UR60 ;  /* 0x0000003cff987e24 */ /* 0x000fe2000f8e00ff */
[----:B------:R-:W-:Y:S01]  /*3eb0*/  UIADD3 UR6, UR6, 0x32460, URZ ;  /* 0x0003246006067890 */ /* 0x000fe2000fffe03f */
[----:B------:R-:W-:-:S03]  /*3ec0*/  VIADD R201, R201, 0xfffffffe ;  /* 0xfffffffec9c97836 */ /* 0x000fc60000000000 */
[----:B------:R-:W-:Y:S01]  /*3ed0*/  UPRMT UR6, UR48, 0x654, UR6 ;  /* 0x0000065430067896 */ /* 0x000fe20008000006 */
[----:B------:R-:W1:Y:S06]  /*3ee0*/  @P6 LDC R154, c[0x0][0x450] ;  /* 0x00011400ff9a6b82 */ /* 0x000e6c0000000800 */
[----:B------:R-:W-:Y:S02]  /*3ef0*/  IMAD R207, R208, UR4, -R207 ;  /* 0x00000004d0cf7c24 */ /* 0x000fe4000f8e0acf */
[----:B------:R-:W-:Y:S01]  /*3f00*/  SYNCS.ARRIVE.TRANS64.RED.A1T0 RZ, [UR6], RZ ;  /* 0x000000ffffff79a7 */ /* 0x000fe20008100406 */
[----:B0-----:R-:W-:-:S05]  /*3f10*/  @P6 IMAD.HI.U32 R153, R153, UR60, RZ ;  /* 0x0000003c99996c27 */ /* 0x001fca000f8e00ff */
[----:B-1----:R-:W-:-:S05]  /*3f20*/  @P6 SHF.R.U32.HI R152, RZ, R154, R153 ;  /* 0x0000009aff986219 */ /* 0x002fca0000011699 */
[----:B------:R-:W-:-:S04]  /*3f30*/  IMAD.IADD R152, R207, 0x1, R152 ;  /* 0x00000001cf987824 */ /* 0x000fc800078e0298 */
[----:B------:R-:W-:-:S05]  /*3f40*/  IMAD.HI R152, R152, 0x2aaaaaab, RZ ;  /* 0x2aaaaaab98987827 */ /* 0x000fca00078e02ff */
[----:B------:R-:W-:-:S04]  /*3f50*/  SHF.R.U32.HI R153, RZ, 0x1f, R152 ;  /* 0x0000001fff997819 */ /* 0x000fc80000011698 */
[----:B------:R-:W-:-:S04]  /*3f60*/  LEA.HI.SX32 R153, R152, R153, 0x1c ;  /* 0x0000009998997211 */ /* 0x000fc800078fe2ff */
[----:B------:R-:W-:-:S04]  /*3f70*/  VIMNMX R211, RZ, R153, !PT ;  /* 0x00000099ffd37248 */ /* 0x000fc80007fe0100 */
[----:B------:R-:W-:-:S13]  /*3f80*/  ISETP.GE.AND P1, PT, R201, R211, PT ;  /* 0x000000d3c900720c */ /* 0x000fda0003f26270 */
[----:B------:R-:W-:Y:S05]  /*3f90*/  @!P1 BRA `(.L_x_13740) ;  /* 0x0000002800c49947 */ /* 0x000fea0003800000 */
[----:B------:R-:W-:Y:S02]  /*3fa0*/  IMAD.MOV.U32 R203, RZ, RZ, R156 ;  /* 0x000000ffffcb7224 */ /* 0x000fe400078e009c */
[----:B------:R-:W-:-:S07]  /*3fb0*/  IMAD.MOV.U32 R202, RZ, RZ, R21 ;  /* 0x000000ffffca7224 */ /* 0x000fce00078e0015 */
.L_x_13751:
        /* <DEDUP_REMOVED lines=8> */
.L_x_13741:
        /* <DEDUP_REMOVED lines=9> */
.L_x_13742:
[----:B-1----:R-:W-:Y:S05]  /*40d0*/  @P1 BRA `(.L_x_13743) ;  /* 0x0000000000081947 */ /* 0x002fea0003800000 */
[----:B------:R-:W1:Y:S02]  /*40e0*/  SYNCS.PHASECHK.TRANS64.TRYWAIT P1, [UR4+0x32430], R0 ;  /* 0x03243000ff0075a7 */ /* 0x000e640008020144 */
[----:B-1----:R-:W-:Y:S05]  /*40f0*/  @!P1 BRA `(.L_x_13744) ;  /* 0x000000d000089947 */ /* 0x002fea0003800000 */
.L_x_13743:
[----:B------:R-:W-:Y:S01]  /*4100*/  R2UR UR5, R20 ;  /* 0x00000000140572ca */ /* 0x000fe200000e0000 */
[----:B------:R-:W-:Y:S01]  /*4110*/  WARPGROUP.ARRIVE ;  /* 0x00000000000079c5 */ /* 0x000fe20000000000 */
[----:B------:R-:W-:Y:S01]  /*4120*/  R2UR UR48, R22 ;  /* 0x00000000163072ca */ /* 0x000fe200000e0000 */
[----:B------:R-:W-:Y:S01]  /*4130*/  UMOV UR51, 0x40000040 ;  /* 0x4000004000337882 */ /* 0x000fe20000000000 */
[----:B------:R-:W-:-:S09]  /*4140*/  R2UR UR49, R23 ;  /* 0x00000000173172ca */ /* 0x000fd200000e0000 */
[----:B------:R-:W-:-:S07]  /*4150*/  UIMAD UR5, UR38, 0x300, UR5 ;  /* 0x00000300260578a4 */ /* 0x000fce000f8e0205 */
[----:B------:R-:W-:Y:S02]  /*4160*/  UMOV UR50, UR5 ;  /* 0x0000000500327c82 */ /* 0x000fe40008000000 */
        /* <DEDUP_REMOVED lines=25> */
.L_x_13745:
[----:B------:R2:W3:Y:S01]  /*4300*/  SYNCS.PHASECHK.TRANS64.TRYWAIT P1, [UR4+0x32450], R0 ;  /* 0x03245000ff0075a7 */ /* 0x0004e20008020144 */
[----:B------:R-:W-:Y:S05]  /*4310*/  @!P0 BRA `(.L_x_13746) ;  /* 0x0000000000048947 */ /* 0x000fea0003800000 */
[----:B------:R-:W-:Y:S01]  /*4320*/  BPT.TRAP 0x1 ;  /* 0x000000040000795c */ /* 0x000fe20000300000 */
.L_x_13746:
[----:B---3--:R-:W-:Y:S05]  /*4330*/  @P1 BRA `(.L_x_13747) ;  /* 0x0000000000081947 */ /* 0x008fea0003800000 */
[----:B------:R-:W3:Y:S02]  /*4340*/  SYNCS.PHASECHK.TRANS64.TRYWAIT P1, [UR4+0x32450], R0 ;  /* 0x03245000ff0075a7 */ /* 0x000ee40008020144 */
[----:B---3--:R-:W-:Y:S05]  /*4350*/  @!P1 BRA `(.L_x_13748) ;  /* 0x000000cc00889947 */ /* 0x008fea0003800000 */
.L_x_13747:
        /* <DEDUP_REMOVED lines=30> */
[----:B-1----:R-:W-:-:S04]  /*4540*/  SHF.R.U32.HI R21, RZ, 0x7, R21 ;  /* 0x00000007ff157819 */ /* 0x002fc80000011615 */
        /* <DEDUP_REMOVED lines=70> */
.L_x_13749:
[----:B------:R-:W-:Y:S01]  /*49b0*/  ISETP.NE.AND P1, PT, R228, 0x1, PT ;  /* 0x00000001e400780c */ /* 0x000fe20003f25270 */
[----:B------:R-:W-:Y:S01]  /*49c0*/  VIADD R21, R213, UR60 ;  /* 0x0000003cd5157c36 */ /* 0x000fe20008000000 */
[----:B------:R-:W1:Y:S01]  /*49d0*/  LDC R204, c[0x0][0x2f0] ;  /* 0x0000bc00ffcc7b82 */ /* 0x000e620000000800 */
[----:B------:R-:W-:Y:S01]  /*49e0*/  R2UR UR5, R212 ;  /* 0x00000000d40572ca */ /* 0x000fe200000e0000 */
[----:B------:R-:W-:Y:S02]  /*49f0*/  UIADD3 UR10, UR4, 0x32440, URZ ;  /* 0x00032440040a7890 */ /* 0x000fe4000fffe03f */
[----:B------:R-:W-:Y:S02]  /*4a00*/  UIMAD UR6, UR6, 0xc00, UR7 ;  /* 0x00000c00060678a4 */ /* 0x000fe4000f8e0207 */
[----:B------:R-:W-:Y:S01]  /*4a10*/  UPRMT UR10, UR54, 0x654, UR10 ;  /* 0x00000654360a7896 */ /* 0x000fe2000800000a */
[----:B------:R-:W-:-:S04]  /*4a20*/  UMOV UR11, 0x40000040 ;  /* 0x40000040000b7882 */ /* 0x000fc80000000000 */
[----:B------:R-:W2:Y:S08]  /*4a30*/  @P1 LDC R206, c[0x0][0x44c] ;  /* 0x00011300ffce1b82 */ /* 0x000eb00000000800 */
[----:B------:R-:W3:Y:S01]  /*4a40*/  @P1 LDC R205, c[0x0][0x450] ;  /* 0x00011400ffcd1b82 */ /* 0x000ee20000000800 */
[----:B------:R-:W-:Y:S01]  /*4a50*/  SYNCS.ARRIVE.TRANS64.RED.A1T0 RZ, [UR10], RZ ;  /* 0x000000ffffff79a7 */ /* 0x000fe2000810040a */
[----:B------:R-:W-:Y:S01]  /*4a60*/  UMOV UR10, UR6 ;  /* 0x00000006000a7c82 */ /* 0x000fe20008000000 */
[----:B--2---:R-:W-:-:S05]  /*4a70*/  @P1 IMAD.HI.U32 R206, R21, R206, RZ ;  /* 0x000000ce15ce1227 */ /* 0x004fca00078e00ff */
[----:B---3--:R-:W-:Y:S01]  /*4a80*/  @P1 SHF.R.U32.HI R21, RZ, R205, R206 ;  /* 0x000000cdff151219 */ /* 0x008fe200000116ce */
[----:B------:R-:W-:-:S04]  /*4a90*/  IMAD.MOV.U32 R206, RZ, RZ, -0x60 ;  /* 0xffffffa0ffce7424 */ /* 0x000fc800078e00ff */
[----:B------:R-:W2:Y:S01]  /*4aa0*/  SHFL.IDX PT, R205, R21, RZ, 0x1c1f ;  /* 0x001c1fff15cd7589 */ /* 0x000ea200000e0000 */
[----:B------:R-:W-:-:S03]  /*4ab0*/  IMAD R206, R201, R206, 0x1 ;  /* 0x00000001c9ce7424 */ /* 0x000fc600078e02ce */
[----:B------:R-:W3:Y:S01]  /*4ac0*/  SHFL.IDX PT, R21, R21, 0x1, 0x1c1f ;  /* 0x003c1f0015157f89 */ /* 0x000ee200000e0000 */
[----:B------:R-:W-:-:S04]  /*4ad0*/  IMAD R206, R214, -0x2, R206 ;  /* 0xfffffffed6ce7824 */ /* 0x000fc800078e02ce */
[----:B-1----:R-:W-:Y:S01]  /*4ae0*/  IMAD R206, R204, UR5, R206 ;  /* 0x00000005ccce7c24 */ /* 0x002fe2000f8e02ce */
[----:B------:R-:W-:-:S04]  /*4af0*/  ULDC UR5, c[0x0][0x288] ;  /* 0x0000a20000057ab9 */ /* 0x000fc80000000800 */
[----:B--2---:R-:W-:-:S04]  /*4b00*/  IADD3 R204, R205, -UR5, R206 ;  /* 0x80000005cdcc7c10 */ /* 0x004fc8000fffe0ce */
[C---:B------:R-:W-:Y:S02]  /*4b10*/  ISETP.GT.AND P4, PT, R204.reuse, 0x8, PT ;  /* 0x00000008cc00780c */ /* 0x040fe40003f84270 */
[C---:B------:R-:W-:Y:S02]  /*4b20*/  ISETP.GT.AND P2, PT, R204.reuse, RZ, PT ;  /* 0x000000ffcc00720c */ /* 0x040fe40003f44270 */
[----:B------:R-:W-:Y:S02]  /*4b30*/  ISETP.GT.AND P1, PT, R204, 0x10, PT ;  /* 0x00000010cc00780c */ /* 0x000fe40003f24270 */
[----:B------:R-:W-:Y:S02]  /*4b40*/  FSEL R205, R156, -INF , P4 ;  /* 0xff8000009ccd7808 */ /* 0x000fe40002000000 */
[----:B------:R-:W-:Y:S02]  /*4b50*/  ISETP.GT.AND P4, PT, R204, 0x19, PT ;  /* 0x00000019cc00780c */ /* 0x000fe40003f84270 */
[----:B------:R-:W-:-:S02]  /*4b60*/  FSEL R152, R152, -INF , P2 ;  /* 0xff80000098987808 */ /* 0x000fc40001000000 */
[----:B------:R-:W-:Y:S02]  /*4b70*/  ISETP.GT.AND P2, PT, R204, 0x11, PT ;  /* 0x00000011cc00780c */ /* 0x000fe40003f44270 */
[----:B------:R-:W-:Y:S02]  /*4b80*/  FSEL R160, R160, -INF , P1 ;  /* 0xff800000a0a07808 */ /* 0x000fe40000800000 */
[C---:B------:R-:W-:Y:S02]  /*4b90*/  ISETP.GT.AND P1, PT, R204.reuse, 0x21, PT ;  /* 0x00000021cc00780c */ /* 0x040fe40003f24270 */
[----:B------:R-:W-:Y:S02]  /*4ba0*/  FSEL R165, R165, -INF , P4 ;  /* 0xff800000a5a57808 */ /* 0x000fe40002000000 */
[----:B------:R-:W-:Y:S02]  /*4bb0*/  ISETP.GT.AND P4, PT, R204, 0x30, PT ;  /* 0x00000030cc00780c */ /* 0x000fe40003f84270 */
[----:B---3--:R-:W-:Y:S01]  /*4bc0*/  IADD3 R21, R21, -UR5, R206 ;  /* 0x8000000515157c10 */ /* 0x008fe2000fffe0ce */
[----:B------:R-:W-:Y:S01]  /*4bd0*/  ULDC UR5, c[0x0][0xa80] ;  /* 0x0002a00000057ab9 */ /* 0x000fe20000000800 */
[----:B------:R-:W-:-:S02]  /*4be0*/  FSEL R161, R161, -INF , P2 ;  /* 0xff800000a1a17808 */ /* 0x000fc40001000000 */
[C---:B------:R-:W-:Y:S02]  /*4bf0*/  ISETP.GT.AND P2, PT, R204.reuse, 0x28, PT ;  /* 0x00000028cc00780c */ /* 0x040fe40003f44270 */
[----:B------:R-:W-:Y:S02]  /*4c00*/  FSEL R169, R169, -INF , P1 ;  /* 0xff800000a9a97808 */ /* 0x000fe40000800000 */
[----:B------:R-:W-:Y:S02]  /*4c10*/  ISETP.GT.AND P1, PT, R204, 0x38, PT ;  /* 0x00000038cc00780c */ /* 0x000fe40003f24270 */
[----:B------:R-:W-:Y:S02]  /*4c20*/  FSEL R176, R176, -INF , P4 ;  /* 0xff800000b0b07808 */ /* 0x000fe40002000000 */
[----:B------:R-:W-:Y:S02]  /*4c30*/  ISETP.GT.AND P4, PT, R21, RZ, PT ;  /* 0x000000ff1500720c */ /* 0x000fe40003f84270 */
[----:B------:R-:W-:-:S02]  /*4c40*/  FSEL R172, R172, -INF , P2 ;  /* 0xff800000acac7808 */ /* 0x000fc40001000000 */
[----:B------:R-:W-:Y:S02]  /*4c50*/  ISETP.GT.AND P2, PT, R204, 0x39, PT ;  /* 0x00000039cc00780c */ /* 0x000fe40003f44270 */
[----:B------:R-:W-:Y:S02]  /*4c60*/  FSEL R180, R180, -INF , P1 ;  /* 0xff800000b4b47808 */ /* 0x000fe40000800000 */
[----:B------:R-:W-:Y:S02]  /*4c70*/  ISETP.GT.AND P1, PT, R21, 0x1, PT ;  /* 0x000000011500780c */ /* 0x000fe40003f24270 */
[----:B------:R-:W-:Y:S02]  /*4c80*/  FSEL R154, R154, -INF , P4 ;  /* 0xff8000009a9a7808 */ /* 0x000fe40002000000 */
[----:B------:R-:W-:Y:S02]  /*4c90*/  FSEL R181, R181, -INF , P2 ;  /* 0xff800000b5b57808 */ /* 0x000fe40001000000 */
[----:B------:R-:W-:-:S02]  /*4ca0*/  ISETP.GT.AND P3, PT, R204, 0x1, PT ;  /* 0x00000001cc00780c */ /* 0x000fc40003f64270 */
[----:B------:R-:W-:Y:S02]  /*4cb0*/  ISETP.GT.AND P2, PT, R21, 0x8, PT ;  /* 0x000000081500780c */ /* 0x000fe40003f44270 */
[----:B------:R-:W-:Y:S02]  /*4cc0*/  FSEL R155, R155, -INF , P1 ;  /* 0xff8000009b9b7808 */ /* 0x000fe40000800000 */
[----:B------:R-:W-:Y:S02]  /*4cd0*/  FMNMX.FTZ R156, R154, R203, !PT ;  /* 0x000000cb9a9c7209 */ /* 0x000fe40007810000 */
[----:B------:R-:W-:Y:S02]  /*4ce0*/  FSEL R153, R153, -INF , P3 ;  /* 0xff80000099997808 */ /* 0x000fe40001800000 */
[----:B------:R-:W-:Y:S02]  /*4cf0*/  ISETP.GT.AND P4, PT, R21, 0x9, PT ;  /* 0x000000091500780c */ /* 0x000fe40003f84270 */
[----:B------:R-:W-:-:S02]  /*4d00*/  FSEL R158, R158, -INF , P2 ;  /* 0xff8000009e9e7808 */ /* 0x000fc40001000000 */
[----:B------:R-:W-:Y:S02]  /*4d10*/  FMNMX.FTZ R156, R155, R156, !PT ;  /* 0x0000009c9b9c7209 */ /* 0x000fe40007810000 */
[----:B------:R-:W-:Y:S02]  /*4d20*/  ISETP.GT.AND P3, PT, R204, 0x18, PT ;  /* 0x00000018cc00780c */ /* 0x000fe40003f64270 */
[----:B------:R-:W-:Y:S02]  /*4d30*/  ISETP.GT.AND P1, PT, R21, 0x10, PT ;  /* 0x000000101500780c */ /* 0x000fe40003f24270 */
[----:B------:R-:W-:Y:S02]  /*4d40*/  FSEL R159, R159, -INF , P4 ;  /* 0xff8000009f9f7808 */ /* 0x000fe40002000000 */
[----:B------:R-:W-:Y:S02]  /*4d50*/  FMNMX.FTZ R156, R158, R156, !PT ;  /* 0x0000009c9e9c7209 */ /* 0x000fe40007810000 */
[----:B------:R-:W-:-:S02]  /*4d60*/  FSEL R164, R164, -INF , P3 ;  /* 0xff800000a4a47808 */ /* 0x000fc40001800000 */
[----:B------:R-:W-:Y:S02]  /*4d70*/  ISETP.GT.AND P3, PT, R204, 0x29, PT ;  /* 0x00000029cc00780c */ /* 0x000fe40003f64270 */
[----:B------:R-:W-:Y:S02]  /*4d80*/  ISETP.GT.AND P2, PT, R21, 0x11, PT ;  /* 0x000000111500780c */ /* 0x000fe40003f44270 */
[----:B------:R-:W-:Y:S02]  /*4d90*/  FSEL R162, R162, -INF , P1 ;  /* 0xff800000a2a27808 */ /* 0x000fe40000800000 */
[----:B------:R-:W-:Y:S02]  /*4da0*/  FMNMX.FTZ R156, R159, R156, !PT ;  /* 0x0000009c9f9c7209 */ /* 0x000fe40007810000 */
[----:B------:R-:W-:Y:S02]  /*4db0*/  FSEL R173, R173, -INF , P3 ;  /* 0xff800000adad7808 */ /* 0x000fe40001800000 */
[----:B------:R-:W-:-:S02]  /*4dc0*/  ISETP.GT.AND P3, PT, R204, 0x40, PT ;  /* 0x00000040cc00780c */ /* 0x000fc40003f64270 */
        /* <DEDUP_REMOVED lines=8> */
[----:B------:R-:W-:Y:S02]  /*4e50*/  ISETP.GT.AND P5, PT, R204, 0x9, PT ;  /* 0x00000009cc00780c */ /* 0x000fe40003fa4270 */
        /* <DEDUP_REMOVED lines=21> */
[----:B------:R-:W-:Y:S02]  /*4fb0*/  ISETP.GT.AND P5, PT, R204, 0x20, PT ;  /* 0x00000020cc00780c */ /* 0x000fe40003fa4270 */
        /* <DEDUP_REMOVED lines=39> */
[C---:B------:R-:W-:Y:S02]  /*5230*/  ISETP.GT.AND P4, PT, R21.reuse, 0x58, PT ;  /* 0x000000581500780c */ /* 0x040fe40003f84270 */
[----:B------:R-:W-:-:S02]  /*5240*/  ISETP.GT.AND P3, PT, R21, 0x59, PT ;  /* 0x000000591500780c */ /* 0x000fc40003f64270 */
[----:B------:R-:W-:Y:S02]  /*5250*/  ISETP.GT.AND P5, PT, R204, 0x41, PT ;  /* 0x00000041cc00780c */ /* 0x000fe40003fa4270 */
[----:B------:R-:W-:Y:S02]  /*5260*/  FMNMX.FTZ R21, R181, R206, !PT ;  /* 0x000000ceb5157209 */ /* 0x000fe40007810000 */
[----:B------:R-:W-:Y:S02]  /*5270*/  FSEL R195, R195, -INF , P2 ;  /* 0xff800000c3c37808 */ /* 0x000fe40001000000 */
[----:B------:R-:W-:Y:S02]  /*5280*/  FMNMX.FTZ R156, R194, R156, !PT ;  /* 0x0000009cc29c7209 */ /* 0x000fe40007810000 */
[----:B------:R-:W-:Y:S02]  /*5290*/  FSEL R185, R185, -INF , P5 ;  /* 0xff800000b9b97808 */ /* 0x000fe40002800000 */
[----:B------:R-:W-:-:S02]  /*52a0*/  ISETP.GT.AND P1, PT, R204, 0x48, PT ;  /* 0x00000048cc00780c */ /* 0x000fc40003f24270 */
[----:B------:R-:W-:Y:S02]  /*52b0*/  FMNMX.FTZ R21, R184, R21, !PT ;  /* 0x00000015b8157209 */ /* 0x000fe40007810000 */
        /* <DEDUP_REMOVED lines=12> */
[----:B------:R-:W-:Y:S01]  /*5380*/  FSEL R192, R192, -INF , P1 ;  /* 0xff800000c0c07808 */ /* 0x000fe20000800000 */
[----:B------:R-:W1:Y:S01]  /*5390*/  SHFL.BFLY PT, R156, R21, 0x2, 0x1f ;  /* 0x0c401f00159c7f89 */ /* 0x000e6200000e0000 */
        /* <DEDUP_REMOVED lines=10> */
[----:B-1----:R-:W-:-:S03]  /*5440*/  FMNMX.FTZ R156, R21, R156, !PT ;  /* 0x0000009c159c7209 */ /* 0x002fc60007810000 */
[----:B------:R-:W1:Y:S04]  /*5450*/  SHFL.BFLY PT, R206, R197, 0x2, 0x1f ;  /* 0x0c401f00c5ce7f89 */ /* 0x000e6800000e0000 */
[----:B------:R-:W2:Y:S01]  /*5460*/  SHFL.BFLY PT, R208, R156, 0x1, 0x1f ;  /* 0x0c201f009cd07f89 */ /* 0x000ea200000e0000 */
[----:B-1----:R-:W-:Y:S02]  /*5470*/  FMNMX.FTZ R21, R197, R206, !PT ;  /* 0x000000cec5157209 */ /* 0x002fe40007810000 */
[----:B--2---:R-:W-:-:S03]  /*5480*/  FMNMX.FTZ R156, R156, R208, !PT ;  /* 0x000000d09c9c7209 */ /* 0x004fc60007810000 */
[----:B------:R-:W1:Y:S01]  /*5490*/  SHFL.BFLY PT, R207, R21, 0x1, 0x1f ;  /* 0x0c201f0015cf7f89 */ /* 0x000e6200000e0000 */
[C---:B------:R-:W-:Y:S01]  /*54a0*/  FSETP.NEU.FTZ.AND P2, PT, R156.reuse, -INF , PT ;  /* 0xff8000009c00780b */ /* 0x040fe20003f5d000 */
[----:B------:R-:W-:-:S05]  /*54b0*/  FMUL.FTZ R197, R156, UR5 ;  /* 0x000000059cc57c20 */ /* 0x000fca0008410000 */
[----:B------:R-:W-:-:S05]  /*54c0*/  FSEL R197, R197, RZ, P2 ;  /* 0x000000ffc5c57208 */ /* 0x000fca0001000000 */
[--C-:B------:R-:W-:Y:S01]  /*54d0*/  FFMA.FTZ R206, R154, UR5, -R197.reuse ;  /* 0x000000059ace7c23 */ /* 0x100fe200080108c5 */
[--C-:B------:R-:W-:Y:S01]  /*54e0*/  FFMA.FTZ R208, R155, UR5, -R197.reuse ;  /* 0x000000059bd07c23 */ /* 0x100fe200080108c5 */
[----:B------:R-:W2:Y:S01]  /*54f0*/  S2R R154, SR_TID.X ;  /* 0x00000000009a7919 */ /* 0x000ea20000002100 */
[--C-:B------:R-:W-:Y:S01]  /*5500*/  FFMA.FTZ R158, R158, UR5, -R197.reuse ;  /* 0x000000059e9e7c23 */ /* 0x100fe200080108c5 */
[--C-:B------:R-:W-:Y:S01]  /*5510*/  FFMA.FTZ R159, R159, UR5, -R197.reuse ;  /* 0x000000059f9f7c23 */ /* 0x100fe200080108c5 */
[--C-:B------:R-:W-:Y:S01]  /*5520*/  FFMA.FTZ R162, R162, UR5, -R197.reuse ;  /* 0x00000005a2a27c23 */ /* 0x100fe200080108c5 */
[----:B------:R-:W-:Y:S01]  /*5530*/  MUFU.EX2 R206, R206 ;  /* 0x000000ce00ce7308 */ /* 0x000fe20000000800 */
[--C-:B------:R-:W-:Y:S01]  /*5540*/  FFMA.FTZ R163, R163, UR5, -R197.reuse ;  /* 0x00000005a3a37c23 */ /* 0x100fe200080108c5 */
[--C-:B------:R-:W-:Y:S01]  /*5550*/  FFMA.FTZ R166, R166, UR5, -R197.reuse ;  /* 0x00000005a6a67c23 */ /* 0x100fe200080108c5 */
[--C-:B------:R-:W-:Y:S01]  /*5560*/  FFMA.FTZ R167, R167, UR5, -R197.reuse ;  /* 0x00000005a7a77c23 */ /* 0x100fe200080108c5 */
[----:B-1----:R-:W-:Y:S01]  /*5570*/  FMNMX.FTZ R21, R21, R207, !PT ;  /* 0x000000cf15157209 */ /* 0x002fe20007810000 */
[--C-:B------:R-:W-:Y:S01]  /*5580*/  FFMA.FTZ R170, R170, UR5, -R197.reuse ;  /* 0x00000005aaaa7c23 */ /* 0x100fe200080108c5 */
[--C-:B------:R-:W-:Y:S01]  /*5590*/  FFMA.FTZ R171, R171, UR5, -R197.reuse ;  /* 0x00000005abab7c23 */ /* 0x100fe200080108c5 */
[--C-:B------:R-:W-:Y:S01]  /*55a0*/  FFMA.FTZ R174, R174, UR5, -R197.reuse ;  /* 0x00000005aeae7c23 */ /* 0x100fe200080108c5 */
[C---:B------:R-:W-:Y:S01]  /*55b0*/  FSETP.NEU.FTZ.AND P1, PT, R21.reuse, -INF , PT ;  /* 0xff8000001500780b */ /* 0x040fe20003f3d000 */
[----:B------:R-:W-:Y:S01]  /*55c0*/  FMUL.FTZ R209, R21, UR5 ;  /* 0x0000000515d17c20 */ /* 0x000fe20008410000 */
[----:B------:R-:W-:Y:S01]  /*55d0*/  MUFU.EX2 R208, R208 ;  /* 0x000000d000d07308 */ /* 0x000fe20000000800 */
[--C-:B------:R-:W-:Y:S01]  /*55e0*/  FFMA.FTZ R175, R175, UR5, -R197.reuse ;  /* 0x00000005afaf7c23 */ /* 0x100fe200080108c5 */
[--C-:B------:R-:W-:Y:S01]  /*55f0*/  FFMA.FTZ R178, R178, UR5, -R197.reuse ;  /* 0x00000005b2b27c23 */ /* 0x100fe200080108c5 */
[--C-:B------:R-:W-:Y:S01]  /*5600*/  FFMA.FTZ R179, R179, UR5, -R197.reuse ;  /* 0x00000005b3b37c23 */ /* 0x100fe200080108c5 */
[----:B------:R-:W-:Y:S01]  /*5610*/  FSEL R209, R209, RZ, P1 ;  /* 0x000000ffd1d17208 */ /* 0x000fe20000800000 */
[--C-:B------:R-:W-:Y:S01]  /*5620*/  FFMA.FTZ R182, R182, UR5, -R197.reuse ;  /* 0x00000005b6b67c23 */ /* 0x100fe200080108c5 */
[--C-:B------:R-:W-:Y:S01]  /*5630*/  FFMA.FTZ R183, R183, UR5, -R197.reuse ;  /* 0x00000005b7b77c23 */ /* 0x100fe200080108c5 */
[----:B------:R-:W-:Y:S01]  /*5640*/  FFMA.FTZ R186, R186, UR5, -R197 ;  /* 0x00000005baba7c23 */ /* 0x000fe200080108c5 */
        /* <DEDUP_REMOVED lines=8> */
[----:B------:R-:W1:Y:S01]  /*56d0*/  MUFU.EX2 R159, R159 ;  /* 0x0000009f009f7308 */ /* 0x000e620000000800 */
[--C-:B------:R-:W-:Y:S01]  /*56e0*/  FFMA.FTZ R161, R161, UR5, -R209.reuse ;  /* 0x00000005a1a17c23 */ /* 0x100fe200080108d1 */
[----:B--2---:R-:W-:Y:S01]  /*56f0*/  SHF.R.U32.HI R154, RZ, 0x7, R154 ;  /* 0x00000007ff9a7819 */ /* 0x004fe2000001169a */
[----:B------:R-:W-:Y:S01]  /*5700*/  FMUL.FTZ R202, R152, UR5 ;  /* 0x0000000598ca7c20 */ /* 0x000fe20008410000 */
[----:B------:R-:W-:Y:S01]  /*5710*/  FSEL R152, R156, RZ, P2 ;  /* 0x000000ff9c987208 */ /* 0x000fe20001000000 */
[--C-:B------:R-:W-:Y:S01]  /*5720*/  FFMA.FTZ R164, R164, UR5, -R209.reuse ;  /* 0x00000005a4a47c23 */ /* 0x100fe200080108d1 */
[--C-:B------:R-:W-:Y:S01]  /*5730*/  FFMA.FTZ R165, R165, UR5, -R209.reuse ;  /* 0x00000005a5a57c23 */ /* 0x100fe200080108d1 */
[----:B------:R-:W-:Y:S01]  /*5740*/  FFMA.FTZ R168, R168, UR5, -R209 ;  /* 0x00000005a8a87c23 */ /* 0x000fe200080108d1 */
[----:B------:R-:W-:Y:S01]  /*5750*/  MUFU.EX2 R210, R210 ;  /* 0x000000d200d27308 */ /* 0x000fe20000000800 */
[----:B------:R-:W-:Y:S01]  /*5760*/  FADD.FTZ R153, -R152, R203 ;  /* 0x000000cb98997221 */ /* 0x000fe20000010100 */
[----:B------:R-:W-:-:S02]  /*5770*/  VIADD R152, R154, 0x8 ;  /* 0x000000089a987836 */ /* 0x000fc40000000000 */
[--C-:B------:R-:W-:Y:S01]  /*5780*/  FFMA.FTZ R169, R169, UR5, -R209.reuse ;  /* 0x00000005a9a97c23 */ /* 0x100fe200080108d1 */
[--C-:B------:R-:W-:Y:S01]  /*5790*/  FFMA.FTZ R172, R172, UR5, -R209.reuse ;  /* 0x00000005acac7c23 */ /* 0x100fe200080108d1 */
[----:B------:R-:W-:Y:S01]  /*57a0*/  FMUL.FTZ R153, R153, UR5 ;  /* 0x0000000599997c20 */ /* 0x000fe20008410000 */
[--C-:B------:R-:W-:Y:S01]  /*57b0*/  FFMA.FTZ R173, R173, UR5, -R209.reuse ;  /* 0x00000005adad7c23 */ /* 0x100fe200080108d1 */
[--C-:B------:R-:W-:Y:S01]  /*57c0*/  FFMA.FTZ R176, R176, UR5, -R209.reuse ;  /* 0x00000005b0b07c23 */ /* 0x100fe200080108d1 */
[----:B------:R-:W2:Y:S01]  /*57d0*/  MUFU.EX2 R202, R202 ;  /* 0x000000ca00ca7308 */ /* 0x000ea20000000800 */
[----:B-1----:R-:W-:Y:S01]  /*57e0*/  F2FP.F16.F32.PACK_AB R155, R159, R158 ;  /* 0x0000009e9f9b723e */ /* 0x002fe200000000ff */
[--C-:B------:R-:W-:Y:S01]  /*57f0*/  FFMA.FTZ R177, R177, UR5, -R209.reuse ;  /* 0x00000005b1b17c23 */ /* 0x100fe200080108d1 */
[--C-:B------:R-:W-:Y:S01]  /*5800*/  FFMA.FTZ R180, R180, UR5, -R209.reuse ;  /* 0x00000005b4b47c23 */ /* 0x100fe200080108d1 */
[----:B------:R-:W-:Y:S01]  /*5810*/  FFMA.FTZ R181, R181, UR5, -R209 ;  /* 0x00000005b5b57c23 */ /* 0x000fe200080108d1 */
[--C-:B------:R-:W-:Y:S01]  /*5820*/  FFMA.FTZ R187, R187, UR5, -R197.reuse ;  /* 0x00000005bbbb7c23 */ /* 0x100fe200080108c5 */
[----:B------:R-:W-:Y:S01]  /*5830*/  FFMA.FTZ R190, R190, UR5, -R197 ;  /* 0x00000005bebe7c23 */ /* 0x000fe200080108c5 */
[--C-:B------:R-:W-:Y:S01]  /*5840*/  FFMA.FTZ R184, R184, UR5, -R209.reuse ;  /* 0x00000005b8b87c23 */ /* 0x100fe200080108d1 */
[----:B------:R-:W1:Y:S01]  /*5850*/  MUFU.EX2 R203, R153 ;  /* 0x0000009900cb7308 */ /* 0x000e620000000800 */
[--C-:B------:R-:W-:Y:S01]  /*5860*/  FFMA.FTZ R185, R185, UR5, -R209.reuse ;  /* 0x00000005b9b97c23 */ /* 0x100fe200080108d1 */
[--C-:B------:R-:W-:Y:S01]  /*5870*/  FFMA.FTZ R188, R188, UR5, -R209.reuse ;  /* 0x00000005bcbc7c23 */ /* 0x100fe200080108d1 */
[----:B------:R-:W-:Y:S01]  /*5880*/  FFMA.FTZ R189, R189, UR5, -R209 ;  /* 0x00000005bdbd7c23 */ /* 0x000fe200080108d1 */
[----:B------:R-:W-:Y:S01]  /*5890*/  FFMA.FTZ R191, R191, UR5, -R197 ;  /* 0x00000005bfbf7c23 */ /* 0x000fe200080108c5 */
[--C-:B------:R-:W-:Y:S01]  /*58a0*/  FFMA.FTZ R192, R192, UR5, -R209.reuse ;  /* 0x00000005c0c07c23 */ /* 0x100fe200080108d1 */
[--C-:B------:R-:W-:Y:S01]  /*58b0*/  FFMA.FTZ R196, R196, UR5, -R209.reuse ;  /* 0x00000005c4c47c23 */ /* 0x100fe200080108d1 */
[----:B------:R-:W-:Y:S01]  /*58c0*/  FFMA.FTZ R204, R204, UR5, -R209 ;  /* 0x00000005cccc7c23 */ /* 0x000fe200080108d1 */
[----:B------:R-:W3:Y:S01]  /*58d0*/  MUFU.EX2 R207, R207 ;  /* 0x000000cf00cf7308 */ /* 0x000ee20000000800 */
[----:B------:R3:W-:Y:S01]  /*58e0*/  BAR.SYNC.DEFER_BLOCKING R152, 0x100 ;  /* 0x000400980000751d */ /* 0x0007e20000010000 */
[-C--:B--2---:R-:W-:Y:S01]  /*58f0*/  FMUL.FTZ R24, R24, R202.reuse ;  /* 0x000000ca18187220 */ /* 0x084fe20000410000 */
        /* <DEDUP_REMOVED lines=130> */
[----:B------:R-:W-:Y:S01]  /*6120*/  MUFU.EX2 R162, R162 ;  /* 0x000000a200a27308 */ /* 0x000fe20000000800 */
[----:B---3--:R-:W-:Y:S01]  /*6130*/  F2FP.F16.F32.PACK_AB R152, R207, R210 ;  /* 0x000000d2cf98723e */ /* 0x008fe200000000ff */
[----:B------:R-:W-:Y:S01]  /*6140*/  FFMA.FTZ R5, R203, R5, R206 ;  /* 0x00000005cb057223 */ /* 0x000fe200000100ce */
[----:B--2---:R-:W-:Y:S01]  /*6150*/  F2FP.F16.F32.PACK_AB R154, R157, R205 ;  /* 0x000000cd9d9a723e */ /* 0x004fe200000000ff */
[----:B------:R-:W-:-:S02]  /*6160*/  FFMA.FTZ R4, R202, R4, R210 ;  /* 0x00000004ca047223 */ /* 0x000fc400000100d2 */
[----:B------:R-:W-:Y:S01]  /*6170*/  FADD.FTZ R5, R208, R5 ;  /* 0x00000005d0057221 */ /* 0x000fe20000010000 */
[----:B------:R-:W-:Y:S01]  /*6180*/  WARPGROUP.ARRIVE ;  /* 0x00000000000079c5 */ /* 0x000fe20000000000 */
[----:B------:R-:W1:Y:S01]  /*6190*/  MUFU.EX2 R163, R163 ;  /* 0x000000a300a37308 */ /* 0x000e620000000800 */
[----:B------:R-:W-:Y:S01]  /*61a0*/  FADD.FTZ R4, R207, R4 ;  /* 0x00000004cf047221 */ /* 0x000fe20000010000 */
[----:B------:R-:W-:-:S03]  /*61b0*/  FADD.FTZ R158, R158, R5 ;  /* 0x000000059e9e7221 */ /* 0x000fc60000010000 */
[----:B------:R-:W-:Y:S01]  /*61c0*/  HGMMA.64x256x16.F32 R24, R152, gdesc[UR8].tnspB, R24, gsb0 ;  /* 0x43e0000898187df0 */ /* 0x000fe20008000818 */
[----:B------:R-:W-:Y:S01]  /*61d0*/  UIADD3 UR10, UR6, 0x80, URZ ;  /* 0x00000080060a7890 */ /* 0x000fe2000fffe03f */
[----:B------:R-:W-:Y:S01]  /*61e0*/  FADD.FTZ R4, R205, R4 ;  /* 0x00000004cd047221 */ /* 0x000fe20000010000 */
[----:B------:R-:W-:Y:S01]  /*61f0*/  MUFU.EX2 R166, R166 ;  /* 0x000000a600a67308 */ /* 0x000fe20000000800 */
[----:B------:R-:W-:Y:S01]  /*6200*/  UMOV UR11, 0x40000040 ;  /* 0x40000040000b7882 */ /* 0x000fe20000000000 */
[----:B------:R-:W-:Y:S01]  /*6210*/  FADD.FTZ R159, R159, R158 ;  /* 0x0000009e9f9f7221 */ /* 0x000fe20000010000 */
[----:B------:R-:W-:-:S05]  /*6220*/  FADD.FTZ R157, R157, R4 ;  /* 0x000000049d9d7221 */ /* 0x000fca0000010000 */
[----:B------:R-:W2:Y:S08]  /*6230*/  MUFU.EX2 R167, R167 ;  /* 0x000000a700a77308 */ /* 0x000eb00000000800 */
[----:B------:R-:W-:Y:S08]  /*6240*/  MUFU.EX2 R160, R160 ;  /* 0x000000a000a07308 */ /* 0x000ff00000000800 */
[----:B------:R-:W3:Y:S08]  /*6250*/  MUFU.EX2 R161, R161 ;  /* 0x000000a100a17308 */ /* 0x000ef00000000800 */
[----:B------:R-:W-:Y:S08]  /*6260*/  MUFU.EX2 R164, R164 ;  /* 0x000000a400a47308 */ /* 0x000ff00000000800 */
[----:B------:R-:W4:Y:S08]  /*6270*/  MUFU.EX2 R165, R165 ;  /* 0x000000a500a57308 */ /* 0x000f300000000800 */
[----:B------:R-:W-:Y:S08]  /*6280*/  MUFU.EX2 R170, R170 ;  /* 0x000000aa00aa7308 */ /* 0x000ff00000000800 */
[----:B------:R-:W-:Y:S08]  /*6290*/  MUFU.EX2 R171, R171 ;  /* 0x000000ab00ab7308 */ /* 0x000ff00000000800 */
[----:B------:R-:W-:Y:S08]  /*62a0*/  MUFU.EX2 R174, R174 ;  /* 0x000000ae00ae7308 */ /* 0x000ff00000000800 */
[----:B------:R-:W-:Y:S08]  /*62b0*/  MUFU.EX2 R168, R168 ;  /* 0x000000a800a87308 */ /* 0x000ff00000000800 */
[----:B------:R-:W5:Y:S08]  /*62c0*/  MUFU.EX2 R169, R169 ;  /* 0x000000a900a97308 */ /* 0x000f700000000800 */
[----:B------:R-:W-:Y:S08]  /*62d0*/  MUFU.EX2 R172, R172 ;  /* 0x000000ac00ac7308 */ /* 0x000ff00000000800 */
[----:B------:R-:W0:Y:S08]  /*62e0*/  MUFU.EX2 R173, R173 ;  /* 0x000000ad00ad7308 */ /* 0x000e300000000800 */
[----:B------:R-:W0:Y:S08]  /*62f0*/  MUFU.EX2 R175, R175 ;  /* 0x000000af00af7308 */ /* 0x000e300000000800 */
[----:B------:R-:W-:Y:S08]  /*6300*/  MUFU.EX2 R178, R178 ;  /* 0x000000b200b27308 */ /* 0x000ff00000000800 */
[----:B------:R-:W-:Y:S08]  /*6310*/  MUFU.EX2 R179, R179 ;  /* 0x000000b300b37308 */ /* 0x000ff00000000800 */
[----:B------:R-:W-:Y:S08]  /*6320*/  MUFU.EX2 R182, R182 ;  /* 0x000000b600b67308 */ /* 0x000ff00000000800 */
[----:B------:R-:W-:Y:S08]  /*6330*/  MUFU.EX2 R176, R176 ;  /* 0x000000b000b07308 */ /* 0x000ff00000000800 */
[----:B------:R-:W0:Y:S08]  /*6340*/  MUFU.EX2 R177, R177 ;  /* 0x000000b100b17308 */ /* 0x000e300000000800 */
        /* <DEDUP_REMOVED lines=11> */
[----:B------:R-:W0:Y:S08]  /*6400*/  MUFU.EX2 R192, R192 ;  /* 0x000000c000c07308 */ /* 0x000e300000000800 */
[----:B------:R-:W-:Y:S08]  /*6410*/  MUFU.EX2 R196, R196 ;  /* 0x000000c400c47308 */ /* 0x000ff00000000800 */
[----:B------:R-:W0:Y:S01]  /*6420*/  MUFU.EX2 R204, R204 ;  /* 0x000000cc00cc7308 */ /* 0x000e220000000800 */
[----:B------:R-:W-:-:S02]  /*6430*/  WARPGROUP.DEPBAR.LE gsb0, 0x0 ;  /* 0x00008000000079c5 */ /* 0x000fc40000010000 */
[----:B-1----:R-:W-:Y:S01]  /*6440*/  F2FP.F16.F32.PACK_AB R153, R163, R162 ;  /* 0x000000a2a399723e */ /* 0x002fe200000000ff */
[----:B------:R-:W-:Y:S01]  /*6450*/  FADD.FTZ R162, R162, R159 ;  /* 0x0000009fa2a27221 */ /* 0x000fe20000010000 */
[----:B--2---:R-:W-:Y:S02]  /*6460*/  F2FP.F16.F32.PACK_AB R155, R167, R166 ;  /* 0x000000a6a79b723e */ /* 0x004fe400000000ff */
[----:B---3--:R-:W-:Y:S01]  /*6470*/  F2FP.F16.F32.PACK_AB R152, R161, R160 ;  /* 0x000000a0a198723e */ /* 0x008fe200000000ff */
[----:B------:R-:W-:Y:S01]  /*6480*/  FADD.FTZ R160, R160, R157 ;  /* 0x0000009da0a07221 */ /* 0x000fe20000010000 */
[----:B----4-:R-:W-:Y:S01]  /*6490*/  F2FP.F16.F32.PACK_AB R154, R165, R164 ;  /* 0x000000a4a59a723e */ /* 0x010fe200000000ff */
[----:B------:R-:W-:Y:S02]  /*64a0*/  FADD.FTZ R163, R163, R162 ;  /* 0x000000a2a3a37221 */ /* 0x000fe40000010000 */
[----:B------:R-:W-:Y:S01]  /*64b0*/  FADD.FTZ R161, R161, R160 ;  /* 0x000000a0a1a17221 */ /* 0x000fe20000010000 */
[----:B------:R-:W-:Y:S01]  /*64c0*/  WARPGROUP.ARRIVE ;  /* 0x00000000000079c5 */ /* 0x000fe20000000000 */
[----:B------:R-:W-:-:S02]  /*64d0*/  FADD.FTZ R166, R166, R163 ;  /* 0x000000a3a6a67221 */ /* 0x000fc40000010000 */
[----:B------:R-:W-:Y:S02]  /*64e0*/  FADD.FTZ R164, R164, R161 ;  /* 0x000000a1a4a47221 */ /* 0x000fe40000010000 */
[----:B------:R-:W-:Y:S01]  /*64f0*/  FADD.FTZ R167, R167, R166 ;  /* 0x000000a6a7a77221 */ /* 0x000fe20000010000 */
[----:B------:R-:W-:Y:S01]  /*6500*/  HGMMA.64x256x16.F32 R24, R152, gdesc[UR8].tnspB, R24, gsb0 ;  /* 0x43e0000898187df0 */ /* 0x000fe20008000818 */
[----:B------:R-:W-:Y:S01]  /*6510*/  UIADD3 UR10, UR6, 0x100, URZ ;  /* 0x00000100060a7890 */ /* 0x000fe2000fffe03f */
[----:B------:R-:W-:Y:S01]  /*6520*/  FADD.FTZ R165, R165, R164 ;  /* 0x000000a4a5a57221 */ /* 0x000fe20000010000 */
[----:B------:R-:W-:Y:S01]  /*6530*/  UMOV UR11, 0x40000040 ;  /* 0x40000040000b7882 */ /* 0x000fe20000000000 */
[----:B------:R-:W-:Y:S02]  /*6540*/  WARPGROUP.DEPBAR.LE gsb0, 0x0 ;  /* 0x00008000000079c5 */ /* 0x000fe40000010000 */
[----:B-----5:R-:W-:Y:S01]  /*6550*/  F2FP.F16.F32.PACK_AB R152, R169, R168 ;  /* 0x000000a8a998723e */ /* 0x020fe200000000ff */
[----:B------:R-:W-:Y:S01]  /*6560*/  FADD.FTZ R168, R168, R165 ;  /* 0x000000a5a8a87221 */ /* 0x000fe20000010000 */
[----:B------:R-:W-:Y:S01]  /*6570*/  F2FP.F16.F32.PACK_AB R153, R171, R170 ;  /* 0x000000aaab99723e */ /* 0x000fe200000000ff */
[----:B------:R-:W-:Y:S01]  /*6580*/  FADD.FTZ R170, R170, R167 ;  /* 0x000000a7aaaa7221 */ /* 0x000fe20000010000 */
[----:B0-----:R-:W-:Y:S01]  /*6590*/  F2FP.F16.F32.PACK_AB R154, R173, R172 ;  /* 0x000000acad9a723e */ /* 0x001fe200000000ff */
        /* <DEDUP_REMOVED lines=47> */
[----:B------:R-:W-:Y:S01]  /*6890*/  FFMA.FTZ R152, R193, UR5, -R209 ;  /* 0x00000005c1987c23 */ /* 0x000fe200080108d1 */
[--C-:B------:R-:W-:Y:S01]  /*68a0*/  FFMA.FTZ R193, R194, UR5, -R197.reuse ;  /* 0x00000005c2c17c23 */ /* 0x100fe200080108c5 */
[--C-:B------:R-:W-:Y:S01]  /*68b0*/  FFMA.FTZ R194, R195, UR5, -R197.reuse ;  /* 0x00000005c3c27c23 */ /* 0x100fe200080108c5 */
[--C-:B------:R-:W-:Y:S01]  /*68c0*/  FFMA.FTZ R195, R198, UR5, -R197.reuse ;  /* 0x00000005c6c37c23 */ /* 0x100fe200080108c5 */
[----:B------:R-:W-:Y:S01]  /*68d0*/  FFMA.FTZ R197, R199, UR5, -R197 ;  /* 0x00000005c7c57c23 */ /* 0x000fe200080108c5 */
[----:B------:R-:W0:Y:S01]  /*68e0*/  MUFU.EX2 R198, R152 ;  /* 0x0000009800c67308 */ /* 0x000e220000000800 */
[----:B------:R-:W-:-:S07]  /*68f0*/  F2FP.F16.F32.PACK_AB R154, R204, R196 ;  /* 0x000000c4cc9a723e */ /* 0x000fce00000000ff */
[----:B------:R-:W-:Y:S08]  /*6900*/  MUFU.EX2 R193, R193 ;  /* 0x000000c100c17308 */ /* 0x000ff00000000800 */
[----:B------:R-:W1:Y:S01]  /*6910*/  MUFU.EX2 R194, R194 ;  /* 0x000000c200c27308 */ /* 0x000e620000000800 */
[C---:B0-----:R-:W-:Y:S01]  /*6920*/  F2FP.F16.F32.PACK_AB R152, R198.reuse, R192 ;  /* 0x000000c0c698723e */ /* 0x041fe200000000ff */
[----:B------:R-:W-:-:S04]  /*6930*/  FADD.FTZ R189, R198, R189 ;  /* 0x000000bdc6bd7221 */ /* 0x000fc80000010000 */
[----:B------:R-:W-:Y:S02]  /*6940*/  FADD.FTZ R189, R196, R189 ;  /* 0x000000bdc4bd7221 */ /* 0x000fe40000010000 */
[----:B------:R-:W0:Y:S02]  /*6950*/  MUFU.EX2 R195, R195 ;  /* 0x000000c300c37308 */ /* 0x000e240000000800 */
[----:B------:R-:W-:-:S06]  /*6960*/  FADD.FTZ R4, R204, R189 ;  /* 0x000000bdcc047221 */ /* 0x000fcc0000010000 */
[----:B------:R-:W2:Y:S01]  /*6970*/  MUFU.EX2 R197, R197 ;  /* 0x000000c500c57308 */ /* 0x000ea20000000800 */
[----:B-1----:R-:W-:Y:S01]  /*6980*/  F2FP.F16.F32.PACK_AB R153, R194, R193 ;  /* 0x000000c1c299723e */ /* 0x002fe200000000ff */
[----:B------:R-:W-:-:S04]  /*6990*/  FADD.FTZ R193, R193, R190 ;  /* 0x000000bec1c17221 */ /* 0x000fc80000010000 */
[----:B------:R-:W-:-:S04]  /*69a0*/  FADD.FTZ R194, R194, R193 ;  /* 0x000000c1c2c27221 */ /* 0x000fc80000010000 */
[----:B0-----:R-:W-:Y:S01]  /*69b0*/  FADD.FTZ R194, R195, R194 ;  /* 0x000000c2c3c27221 */ /* 0x001fe20000010000 */
[----:B--2---:R-:W-:-:S03]  /*69c0*/  F2FP.F16.F32.PACK_AB R155, R197, R195 ;  /* 0x000000c3c59b723e */ /* 0x004fc600000000ff */
[----:B------:R-:W-:Y:S01]  /*69d0*/  FADD.FTZ R5, R197, R194 ;  /* 0x000000c2c5057221 */ /* 0x000fe20000010000 */
[----:B------:R-:W-:-:S06]  /*69e0*/  WARPGROUP.ARRIVE ;  /* 0x00000000000079c5 */ /* 0x000fcc0000000000 */
[----:B------:R-:W-:Y:S03]  /*69f0*/  HGMMA.64x256x16.F32 R24, R152, gdesc[UR8].tnspB, R24, gsb0 ;  /* 0x43e0000898187df0 */ /* 0x000fe60008000818 */
[----:B------:R-:W-:Y:S02]  /*6a00*/  WARPGROUP.DEPBAR.LE gsb0, 0x0 ;  /* 0x00008000000079c5 */ /* 0x000fe40000010000 */
[----:B------:R-:W-:Y:S05]  /*6a10*/  @!P0 BRA `(.L_x_13750) ;  /* 0x0000000000048947 */ /* 0x000fea0003800000 */
[----:B------:R-:W-:Y:S01]  /*6a20*/  BPT.TRAP 0x1 ;  /* 0x000000040000795c */ /* 0x000fe20000300000 */
.L_x_13750:
[----:B------:R-:W-:Y:S01]  /*6a30*/  UIADD3 UR4, UR4, 0x32460, URZ ;  /* 0x0003246004047890 */ /* 0x000fe2000fffe03f */
[C---:B------:R-:W-:Y:S01]  /*6a40*/  ISETP.GT.AND P1, PT, R201.reuse, R211, PT ;  /* 0x000000d3c900720c */ /* 0x040fe20003f24270 */
[----:B------:R-:W-:Y:S02]  /*6a50*/  VIADD R201, R201, 0xffffffff ;  /* 0xffffffffc9c97836 */ /* 0x000fe40000000000 */
[----:B------:R-:W-:Y:S01]  /*6a60*/  UPRMT UR4, UR54, 0x654, UR4 ;  /* 0x0000065436047896 */ /* 0x000fe20008000004 */
[----:B------:R-:W-:Y:S02]  /*6a70*/  IMAD.MOV.U32 R203, RZ, RZ, R156 ;  /* 0x000000ffffcb7224 */ /* 0x000fe400078e009c */
[----:B------:R-:W-:-:S06]  /*6a80*/  IMAD.MOV.U32 R202, RZ, RZ, R21 ;  /* 0x000000ffffca7224 */ /* 0x000fcc00078e0015 */
[----:B------:R-:W-:Y:S01]  /*6a90*/  SYNCS.ARRIVE.TRANS64.RED.A1T0 RZ, [UR4], RZ ;  /* 0x000000ffffff79a7 */ /* 0x000fe20008100404 */
[----:B------:R-:W-:Y:S05]  /*6aa0*/  @P1 BRA `(.L_x_13751) ;  /* 0xffffffd400441947 */ /* 0x000fea000383ffff */
.L_x_13740:
[----:B------:R-:W-:-:S13]  /*6ab0*/  ISETP.GE.AND P1, PT, R201, RZ, PT ;  /* 0x000000ffc900720c */ /* 0x000fda0003f26270 */
[----:B------:R-:W-:Y:S05]  /*6ac0*/  @!P1 BRA `(.L_x_13752) ;  /* 0x0000002000d89947 */ /* 0x000fea0003800000 */
[----:B------:R-:W-:Y:S02]  /*6ad0*/  IMAD.MOV.U32 R207, RZ, RZ, R156 ;  /* 0x000000ffffcf7224 */ /* 0x000fe400078e009c */
[----:B------:R-:W-:-:S07]  /*6ae0*/  IMAD.MOV.U32 R202, RZ, RZ, R21 ;  /* 0x000000ffffca7224 */ /* 0x000fce00078e0015 */
.L_x_13763:
[----:B------:R-:W-:-:S04]  /*6af0*/  UIADD3 UR38, UR38, 0x1, URZ ;  /* 0x0000000126267890 */ /* 0x000fc8000fffe03f */
[----:B------:R-:W-:-:S04]  /*6b00*/  UISETP.NE.AND UP0, UPT, UR38, 0x2, UPT ;  /* 0x000000022600788c */ /* 0x000fc8000bf05270 */
[----:B------:R-:W-:Y:S02]  /*6b10*/  USEL UR4, URZ, 0x1, UP0 ;  /* 0x000000013f047887 */ /* 0x000fe40008000000 */
[----:B------:R-:W-:Y:S02]  /*6b20*/  USEL UR38, UR38, URZ, UP0 ;  /* 0x0000003f26267287 */ /* 0x000fe40008000000 */
[----:B------:R-:W-:Y:S01]  /*6b30*/  ULOP3.LUT UR39, UR39, UR4, URZ, 0x3c, !UPT ;  /* 0x0000000427277292 */ /* 0x000fe2000f8e3c3f */
[----:B------:R-:W-:Y:S11]  /*6b40*/  @!P0 BRA `(.L_x_13753) ;  /* 0x0000000000048947 */ /* 0x000ff60003800000 */
[----:B------:R-:W-:Y:S01]  /*6b50*/  BPT.TRAP 0x1 ;  /* 0x000000040000795c */ /* 0x000fe20000300000 */
.L_x_13753:
        /* <DEDUP_REMOVED lines=9> */
.L_x_13754:
[----:B-1----:R-:W-:Y:S05]  /*6bf0*/  @P1 BRA `(.L_x_13755) ;  /* 0x0000000000081947 */ /* 0x002fea0003800000 */
[----:B------:R-:W1:Y:S02]  /*6c00*/  SYNCS.PHASECHK.TRANS64.TRYWAIT P1, [UR4+0x32430], R0 ;  /* 0x03243000ff0075a7 */ /* 0x000e640008020144 */
[----:B-1----:R-:W-:Y:S05]  /*6c10*/  @!P1 BRA `(.L_x_13756) ;  /* 0x000000a400709947 */ /* 0x002fea0003800000 */
.L_x_13755:
        /* <DEDUP_REMOVED lines=32> */
.L_x_13757:
[----:B------:R2:W3:Y:S01]  /*6e20*/  SYNCS.PHASECHK.TRANS64.TRYWAIT P1, [UR4+0x32450], R0 ;  /* 0x03245000ff0075a7 */ /* 0x0004e20008020144 */
[----:B------:R-:W-:Y:S05]  /*6e30*/  @!P0 BRA `(.L_x_13758) ;  /* 0x0000000000048947 */ /* 0x000fea0003800000 */
[----:B------:R-:W-:Y:S01]  /*6e40*/  BPT.TRAP 0x1 ;  /* 0x000000040000795c */ /* 0x000fe20000300000 */
.L_x_13758:
[----:B---3--:R-:W-:Y:S05]  /*6e50*/  @P1 BRA `(.L_x_13759) ;  /* 0x0000000000081947 */ /* 0x008fea0003800000 */
[----:B------:R-:W3:Y:S02]  /*6e60*/  SYNCS.PHASECHK.TRANS64.TRYWAIT P1, [UR4+0x32450], R0 ;  /* 0x03245000ff0075a7 */ /* 0x000ee40008020144 */
[----:B---3--:R-:W-:Y:S05]  /*6e70*/  @!P1 BRA `(.L_x_13760) ;  /* 0x000000a000f09947 */ /* 0x008fea0003800000 */
.L_x_13759:
        /* <DEDUP_REMOVED lines=101> */
.L_x_13761:
[----:B------:R-:W-:Y:S01]  /*74d0*/  FMNMX.FTZ R204, R152, R202, !PT ;  /* 0x000000ca98cc7209 */ /* 0x000fe20007810000 */
[----:B------:R-:W-:Y:S01]  /*74e0*/  ULDC UR5, c[0x0][0xa80] ;  /* 0x0002a00000057ab9 */ /* 0x000fe20000000800 */
[----:B------:R-:W-:Y:S02]  /*74f0*/  UIADD3 UR10, UR4, 0x32440, URZ ;  /* 0x00032440040a7890 */ /* 0x000fe4000fffe03f */
[----:B------:R-:W-:Y:S01]  /*7500*/  FMNMX.FTZ R21, R153, R204, !PT ;  /* 0x000000cc99157209 */ /* 0x000fe20007810000 */
[----:B------:R-:W-:Y:S01]  /*7510*/  UMOV UR15, 0x40000040 ;  /* 0x40000040000f7882 */ /* 0x000fe20000000000 */
[----:B------:R-:W-:Y:S02]  /*7520*/  UPRMT UR11, UR6, 0x654, UR10 ;  /* 0x00000654060b7896 */ /* 0x000fe4000800000a */
[----:B------:R-:W-:Y:S01]  /*7530*/  FMNMX.FTZ R204, R156, R21, !PT ;  /* 0x000000159ccc7209 */ /* 0x000fe20007810000 */
[----:B------:R-:W-:-:S03]  /*7540*/  UIMAD UR10, UR38, 0xc00, UR7 ;  /* 0x00000c00260a78a4 */ /* 0x000fc6000f8e0207 */
[----:B------:R-:W-:Y:S01]  /*7550*/  FMNMX.FTZ R21, R157, R204, !PT ;  /* 0x000000cc9d157209 */ /* 0x000fe20007810000 */
[----:B------:R-:W-:Y:S02]  /*7560*/  UIADD3 UR14, UR10, 0x80, URZ ;  /* 0x000000800a0e7890 */ /* 0x000fe4000fffe03f */
[----:B------:R-:W-:Y:S01]  /*7570*/  SYNCS.ARRIVE.TRANS64.RED.A1T0 RZ, [UR11], RZ ;  /* 0x000000ffffff79a7 */ /* 0x000fe2000810040b */
[----:B------:R-:W-:Y:S01]  /*7580*/  FMNMX.FTZ R204, R160, R21, !PT ;  /* 0x00000015a0cc7209 */ /* 0x000fe20007810000 */
[----:B------:R-:W-:-:S03]  /*7590*/  UMOV UR11, 0x40000040 ;  /* 0x40000040000b7882 */ /* 0x000fc60000000000 */
        /* <DEDUP_REMOVED lines=45> */
[----:B-1----:R-:W-:-:S05]  /*7870*/  FMNMX.FTZ R209, R204, R21, !PT ;  /* 0x00000015ccd17209 */ /* 0x002fca0007810000 */
[----:B------:R-:W1:Y:S01]  /*7880*/  SHFL.BFLY PT, R208, R209, 0x1, 0x1f ;  /* 0x0c201f00d1d07f89 */ /* 0x000e6200000e0000 */
[----:B--2---:R-:W-:Y:S02]  /*7890*/  FMNMX.FTZ R203, R206, R203, !PT ;  /* 0x000000cbcecb7209 */ /* 0x004fe40007810000 */
[----:B-1----:R-:W-:-:S03]  /*78a0*/  FMNMX.FTZ R21, R209, R208, !PT ;  /* 0x000000d0d1157209 */ /* 0x002fc60007810000 */
[----:B------:R-:W1:Y:S02]  /*78b0*/  SHFL.BFLY PT, R208, R203, 0x1, 0x1f ;  /* 0x0c201f00cbd07f89 */ /* 0x000e6400000e0000 */
[C---:B------:R-:W-:Y:S01]  /*78c0*/  FMUL.FTZ R204, R21.reuse, UR5 ;  /* 0x0000000515cc7c20 */ /* 0x040fe20008410000 */
[----:B------:R-:W-:-:S03]  /*78d0*/  FADD.FTZ R202, -R21, R202 ;  /* 0x000000ca15ca7221 */ /* 0x000fc60000010100 */
[--C-:B------:R-:W-:Y:S01]  /*78e0*/  FFMA.FTZ R210, R152, UR5, -R204.reuse ;  /* 0x0000000598d27c23 */ /* 0x100fe200080108cc */
[--C-:B------:R-:W-:Y:S01]  /*78f0*/  FFMA.FTZ R152, R156, UR5, -R204.reuse ;  /* 0x000000059c987c23 */ /* 0x100fe200080108cc */
[----:B------:R-:W-:Y:S01]  /*7900*/  FMUL.FTZ R205, R202, UR5 ;  /* 0x00000005cacd7c20 */ /* 0x000fe20008410000 */
        /* <DEDUP_REMOVED lines=14> */
[----:B-1----:R-:W-:Y:S01]  /*79f0*/  FMNMX.FTZ R156, R203, R208, !PT ;  /* 0x000000d0cb9c7209 */ /* 0x002fe20007810000 */
[--C-:B------:R-:W-:Y:S01]  /*7a00*/  FFMA.FTZ R180, R180, UR5, -R204.reuse ;  /* 0x00000005b4b47c23 */ /* 0x100fe200080108cc */
[--C-:B------:R-:W-:Y:S01]  /*7a10*/  FFMA.FTZ R181, R181, UR5, -R204.reuse ;  /* 0x00000005b5b57c23 */ /* 0x100fe200080108cc */
[----:B------:R1:W-:Y:S01]  /*7a20*/  MUFU.EX2 R203, R152 ;  /* 0x0000009800cb7308 */ /* 0x0003e20000000800 */
[--C-:B------:R-:W-:Y:S01]  /*7a30*/  FFMA.FTZ R184, R184, UR5, -R204.reuse ;  /* 0x00000005b8b87c23 */ /* 0x100fe200080108cc */
[C---:B------:R-:W-:Y:S01]  /*7a40*/  FADD.FTZ R153, -R156.reuse, R207 ;  /* 0x000000cf9c997221 */ /* 0x040fe20000010100 */
[----:B------:R-:W-:Y:S01]  /*7a50*/  FMUL.FTZ R208, R156, UR5 ;  /* 0x000000059cd07c20 */ /* 0x000fe20008410000 */
[--C-:B------:R-:W-:Y:S01]  /*7a60*/  FFMA.FTZ R185, R185, UR5, -R204.reuse ;  /* 0x00000005b9b97c23 */ /* 0x100fe200080108cc */
[----:B------:R-:W-:Y:S01]  /*7a70*/  FFMA.FTZ R188, R188, UR5, -R204 ;  /* 0x00000005bcbc7c23 */ /* 0x000fe200080108cc */
[----:B------:R-:W-:Y:S01]  /*7a80*/  FMUL.FTZ R153, R153, UR5 ;  /* 0x0000000599997c20 */ /* 0x000fe20008410000 */
[--C-:B--2---:R-:W-:Y:S01]  /*7a90*/  FFMA.FTZ R210, R154, UR5, -R208.reuse ;  /* 0x000000059ad27c23 */ /* 0x104fe200080108d0 */
[----:B------:R-:W-:Y:S01]  /*7aa0*/  FFMA.FTZ R207, R155, UR5, -R208 ;  /* 0x000000059bcf7c23 */ /* 0x000fe200080108d0 */
[----:B-1----:R-:W-:-:S02]  /*7ab0*/  VIADD R152, R211, 0x8 ;  /* 0x00000008d3987836 */ /* 0x002fc40000000000 */
[--C-:B------:R-:W-:Y:S01]  /*7ac0*/  FFMA.FTZ R158, R158, UR5, -R208.reuse ;  /* 0x000000059e9e7c23 */ /* 0x100fe200080108d0 */
[--C-:B------:R-:W-:Y:S01]  /*7ad0*/  FFMA.FTZ R159, R159, UR5, -R208.reuse ;  /* 0x000000059f9f7c23 */ /* 0x100fe200080108d0 */
[----:B------:R-:W1:Y:S01]  /*7ae0*/  MUFU.EX2 R209, R153 ;  /* 0x0000009900d17308 */ /* 0x000e620000000800 */
[-C--:B---3--:R-:W-:Y:S01]  /*7af0*/  FMUL.FTZ R24, R24, R205.reuse ;  /* 0x000000cd18187220 */ /* 0x088fe20000410000 */
[-C--:B------:R-:W-:Y:S01]  /*7b00*/  FMUL.FTZ R25, R25, R205.reuse ;  /* 0x000000cd19197220 */ /* 0x080fe20000410000 */
[-C--:B------:R-:W-:Y:S01]  /*7b10*/  FMUL.FTZ R28, R28, R205.reuse ;  /* 0x000000cd1c1c7220 */ /* 0x080fe20000410000 */
[-C--:B------:R-:W-:Y:S01]  /*7b20*/  FMUL.FTZ R29, R29, R205.reuse ;  /* 0x000000cd1d1d7220 */ /* 0x080fe20000410000 */
[-C--:B------:R-:W-:Y:S01]  /*7b30*/  FMUL.FTZ R32, R32, R205.reuse ;  /* 0x000000cd20207220 */ /* 0x080fe20000410000 */
[-C--:B------:R-:W-:Y:S01]  /*7b40*/  FMUL.FTZ R33, R33, R205.reuse ;  /* 0x000000cd21217220 */ /* 0x080fe20000410000 */
[-C--:B------:R-:W-:Y:S01]  /*7b50*/  FMUL.FTZ R36, R36, R205.reuse ;  /* 0x000000cd24247220 */ /* 0x080fe20000410000 */
[----:B------:R-:W2:Y:S01]  /*7b60*/  MUFU.EX2 R202, R202 ;  /* 0x000000ca00ca7308 */ /* 0x000ea20000000800 */
[----:B------:R2:W-:Y:S01]  /*7b70*/  BAR.SYNC.DEFER_BLOCKING R152, 0x100 ;  /* 0x000400980000751d */ /* 0x0005e20000010000 */
        /* <DEDUP_REMOVED lines=126> */
[----:B--2---:R-:W-:Y:S01]  /*8360*/  F2FP.F16.F32.PACK_AB R152, R202, R206 ;  /* 0x000000ceca98723e */ /* 0x004fe200000000ff */
[--C-:B------:R-:W-:Y:S01]  /*8370*/  FFMA.FTZ R162, R162, UR5, -R208.reuse ;  /* 0x00000005a2a27c23 */ /* 0x100fe200080108d0 */
[----:B---3--:R-:W-:Y:S01]  /*8380*/  F2FP.F16.F32.PACK_AB R154, R157, R203 ;  /* 0x000000cb9d9a723e */ /* 0x008fe200000000ff */
[--C-:B------:R-:W-:Y:S01]  /*8390*/  FFMA.FTZ R163, R163, UR5, -R208.reuse ;  /* 0x00000005a3a37c23 */ /* 0x100fe200080108d0 */
[----:B----4-:R-:W-:Y:S01]  /*83a0*/  F2FP.F16.F32.PACK_AB R153, R207, R210 ;  /* 0x000000d2cf99723e */ /* 0x010fe200000000ff */
[--C-:B------:R-:W-:Y:S01]  /*83b0*/  FFMA.FTZ R166, R166, UR5, -R208.reuse ;  /* 0x00000005a6a67c23 */ /* 0x100fe200080108d0 */
[----:B-----5:R-:W-:Y:S01]  /*83c0*/  F2FP.F16.F32.PACK_AB R155, R159, R158 ;  /* 0x0000009e9f9b723e */ /* 0x020fe200000000ff */
[--C-:B------:R-:W-:Y:S01]  /*83d0*/  FFMA.FTZ R167, R167, UR5, -R208.reuse ;  /* 0x00000005a7a77c23 */ /* 0x100fe200080108d0 */
[----:B------:R-:W-:Y:S01]  /*83e0*/  MUFU.EX2 R160, R160 ;  /* 0x000000a000a07308 */ /* 0x000fe20000000800 */
[--C-:B------:R-:W-:Y:S01]  /*83f0*/  FFMA.FTZ R170, R170, UR5, -R208.reuse ;  /* 0x00000005aaaa7c23 */ /* 0x100fe200080108d0 */
[----:B------:R-:W-:Y:S01]  /*8400*/  WARPGROUP.ARRIVE ;  /* 0x00000000000079c5 */ /* 0x000fe20000000000 */
[--C-:B------:R-:W-:Y:S01]  /*8410*/  FFMA.FTZ R171, R171, UR5, -R208.reuse ;  /* 0x00000005abab7c23 */ /* 0x100fe200080108d0 */
[--C-:B------:R-:W-:Y:S01]  /*8420*/  FFMA.FTZ R174, R174, UR5, -R208.reuse ;  /* 0x00000005aeae7c23 */ /* 0x100fe200080108d0 */
[--C-:B------:R-:W-:Y:S01]  /*8430*/  FFMA.FTZ R175, R175, UR5, -R208.reuse ;  /* 0x00000005afaf7c23 */ /* 0x100fe200080108d0 */
[--C-:B------:R-:W-:Y:S01]  /*8440*/  FFMA.FTZ R178, R178, UR5, -R208.reuse ;  /* 0x00000005b2b27c23 */ /* 0x100fe200080108d0 */
[--C-:B------:R-:W-:Y:S01]  /*8450*/  FFMA.FTZ R179, R179, UR5, -R208.reuse ;  /* 0x00000005b3b37c23 */ /* 0x100fe200080108d0 */
[----:B------:R-:W-:Y:S01]  /*8460*/  HGMMA.64x256x16.F32 R24, R152, gdesc[UR8].tnspB, R24, gsb0 ;  /* 0x43e0000898187df0 */ /* 0x000fe20008000818 */
[----:B------:R-:W1:Y:S01]  /*8470*/  MUFU.EX2 R161, R161 ;  /* 0x000000a100a17308 */ /* 0x000e620000000800 */
[--C-:B------:R-:W-:Y:S01]  /*8480*/  FFMA.FTZ R182, R182, UR5, -R208.reuse ;  /* 0x00000005b6b67c23 */ /* 0x100fe200080108d0 */
[----:B------:R-:W-:Y:S01]  /*8490*/  FFMA.FTZ R183, R183, UR5, -R208 ;  /* 0x00000005b7b77c23 */ /* 0x000fe200080108d0 */
[----:B------:R-:W-:Y:S01]  /*84a0*/  FFMA.FTZ R189, R189, UR5, -R204 ;  /* 0x00000005bdbd7c23 */ /* 0x000fe200080108cc */
[--C-:B------:R-:W-:Y:S01]  /*84b0*/  FFMA.FTZ R186, R186, UR5, -R208.reuse ;  /* 0x00000005baba7c23 */ /* 0x100fe200080108d0 */
[--C-:B------:R-:W-:Y:S01]  /*84c0*/  FFMA.FTZ R187, R187, UR5, -R208.reuse ;  /* 0x00000005bbbb7c23 */ /* 0x100fe200080108d0 */
[--C-:B------:R-:W-:Y:S01]  /*84d0*/  FFMA.FTZ R190, R190, UR5, -R208.reuse ;  /* 0x00000005bebe7c23 */ /* 0x100fe200080108d0 */
[----:B------:R-:W-:Y:S01]  /*84e0*/  FFMA.FTZ R191, R191, UR5, -R208 ;  /* 0x00000005bfbf7c23 */ /* 0x000fe200080108d0 */
[----:B------:R-:W-:Y:S01]  /*84f0*/  MUFU.EX2 R164, R164 ;  /* 0x000000a400a47308 */ /* 0x000fe20000000800 */
[--C-:B------:R-:W-:Y:S01]  /*8500*/  FFMA.FTZ R192, R192, UR5, -R204.reuse ;  /* 0x00000005c0c07c23 */ /* 0x100fe200080108cc */
        /* <DEDUP_REMOVED lines=8> */
[----:B------:R-:W-:Y:S01]  /*8590*/  UMOV UR11, 0x40000040 ;  /* 0x40000040000b7882 */ /* 0x000fe20000000000 */
[----:B------:R-:W-:Y:S01]  /*85a0*/  FFMA.FTZ R205, R205, R4, R206 ;  /* 0x00000004cdcd7223 */ /* 0x000fe200000100ce */
[----:B------:R-:W-:-:S03]  /*85b0*/  FFMA.FTZ R210, R209, R5, R210 ;  /* 0x00000005d1d27223 */ /* 0x000fc600000100d2 */
[----:B------:R-:W-:Y:S01]  /*85c0*/  FADD.FTZ R202, R202, R205 ;  /* 0x000000cdcaca7221 */ /* 0x000fe20000010000 */
[----:B------:R-:W-:Y:S01]  /*85d0*/  MUFU.EX2 R162, R162 ;  /* 0x000000a200a27308 */ /* 0x000fe20000000800 */
[----:B------:R-:W-:Y:S02]  /*85e0*/  FADD.FTZ R207, R207, R210 ;  /* 0x000000d2cfcf7221 */ /* 0x000fe40000010000 */
[----:B------:R-:W-:Y:S02]  /*85f0*/  FADD.FTZ R202, R203, R202 ;  /* 0x000000cacbca7221 */ /* 0x000fe40000010000 */
[----:B------:R-:W-:Y:S02]  /*8600*/  FADD.FTZ R158, R158, R207 ;  /* 0x000000cf9e9e7221 */ /* 0x000fe40000010000 */
[----:B------:R-:W-:Y:S01]  /*8610*/  FADD.FTZ R157, R157, R202 ;  /* 0x000000ca9d9d7221 */ /* 0x000fe20000010000 */
[----:B------:R-:W2:Y:S01]  /*8620*/  MUFU.EX2 R163, R163 ;  /* 0x000000a300a37308 */ /* 0x000ea20000000800 */
[----:B------:R-:W-:-:S07]  /*8630*/  FADD.FTZ R159, R159, R158 ;  /* 0x0000009e9f9f7221 */ /* 0x000fce0000010000 */
        /* <DEDUP_REMOVED lines=38> */
[----:B------:R-:W-:Y:S01]  /*88a0*/  MUFU.EX2 R194, R194 ;  /* 0x000000c200c27308 */ /* 0x000fe20000000800 */
[----:B------:R-:W-:Y:S01]  /*88b0*/  WARPGROUP.ARRIVE ;  /* 0x00000000000079c5 */ /* 0x000fe20000000000 */
[----:B------:R-:W-:Y:S01]  /*88c0*/  FADD.FTZ R163, R163, R162 ;  /* 0x000000a2a3a37221 */ /* 0x000fe20000010000 */
[----:B------:R-:W-:-:S03]  /*88d0*/  FADD.FTZ R164, R164, R161 ;  /* 0x000000a1a4a47221 */ /* 0x000fc60000010000 */
[----:B------:R-:W-:Y:S01]  /*88e0*/  FADD.FTZ R166, R166, R163 ;  /* 0x000000a3a6a67221 */ /* 0x000fe20000010000 */
[----:B------:R-:W-:Y:S01]  /*88f0*/  HGMMA.64x256x16.F32 R24, R152, gdesc[UR12].tnspB, R24, gsb0 ;  /* 0x43e0000c98187df0 */ /* 0x000fe20008000818 */
[----:B------:R-:W-:Y:S01]  /*8900*/  UIADD3 UR14, UR10, 0x100, URZ ;  /* 0x000001000a0e7890 */ /* 0x000fe2000fffe03f */
[----:B------:R-:W1:Y:S01]  /*8910*/  MUFU.EX2 R195, R195 ;  /* 0x000000c300c37308 */ /* 0x000e620000000800 */
[----:B------:R-:W-:Y:S01]  /*8920*/  UMOV UR15, 0x40000040 ;  /* 0x40000040000f7882 */ /* 0x000fe20000000000 */
[----:B------:R-:W-:Y:S01]  /*8930*/  FADD.FTZ R165, R165, R164 ;  /* 0x000000a4a5a57221 */ /* 0x000fe20000010000 */
[----:B------:R-:W-:-:S05]  /*8940*/  FADD.FTZ R167, R167, R166 ;  /* 0x000000a6a7a77221 */ /* 0x000fca0000010000 */
        /* <DEDUP_REMOVED lines=36> */
[----:B------:R-:W-:Y:S01]  /*8b90*/  UIADD3 UR10, UR10, 0x280, URZ ;  /* 0x000002800a0a7890 */ /* 0x000fe2000fffe03f */
        /* <DEDUP_REMOVED lines=14> */
[----:B------:R-:W-:Y:S03]  /*8c80*/  HGMMA.64x256x16.F32 R24, R152, gdesc[UR12].tnspB, R24, gsb0 ;  /* 0x43e0000c98187df0 */ /* 0x000fe60008000818 */
        /* <DEDUP_REMOVED lines=18> */
.L_x_13762:
[----:B------:R-:W-:Y:S01]  /*8db0*/  UIADD3 UR4, UR4, 0x32460, URZ ;  /* 0x0003246004047890 */ /* 0x000fe2000fffe03f */
[C---:B------:R-:W-:Y:S01]  /*8dc0*/  ISETP.GT.AND P1, PT, R201.reuse, RZ, PT ;  /* 0x000000ffc900720c */ /* 0x040fe20003f24270 */
[----:B------:R-:W-:Y:S02]  /*8dd0*/  VIADD R201, R201, 0xffffffff ;  /* 0xffffffffc9c97836 */ /* 0x000fe40000000000 */
[----:B------:R-:W-:Y:S01]  /*8de0*/  UPRMT UR4, UR6, 0x654, UR4 ;  /* 0x0000065406047896 */ /* 0x000fe20008000004 */
[----:B------:R-:W-:Y:S02]  /*8df0*/  IMAD.MOV.U32 R207, RZ, RZ, R156 ;  /* 0x000000ffffcf7224 */ /* 0x000fe400078e009c */
[----:B------:R-:W-:-:S06]  /*8e00*/  IMAD.MOV.U32 R202, RZ, RZ, R21 ;  /* 0x000000ffffca7224 */ /* 0x000fcc00078e0015 */
[----:B------:R-:W-:Y:S01]  /*8e10*/  SYNCS.ARRIVE.TRANS64.RED.A1T0 RZ, [UR4], RZ ;  /* 0x000000ffffff79a7 */ /* 0x000fe20008100404 */
[----:B------:R-:W-:Y:S05]  /*8e20*/  @P1 BRA `(.L_x_13763) ;  /* 0xffffffdc00301947 */ /* 0x000fea000383ffff */
.L_x_13752:
[----:B------:R-:W0:Y:S01]  /*8e30*/  SHFL.BFLY PT, R3, R4, 0x2, 0x1f ;  /* 0x0c401f0004037f89 */ /* 0x000e2200000e0000 */
[----:B------:R-:W-:Y:S01]  /*8e40*/  UIADD3 UR38, UR38, 0x1, URZ ;  /* 0x0000000126267890 */ /* 0x000fe2000fffe03f */
[----:B------:R-:W-:Y:S01]  /*8e50*/  IMAD.U32 R10, RZ, RZ, UR5 ;  /* 0x00000005ff0a7e24 */ /* 0x000fe2000f8e00ff */
[----:B------:R1:W-:Y:S06]  /*8e60*/  BAR.ARV R0, 0x100 ;  /* 0x000400000000751d */ /* 0x0003ec0000002000 */
[----:B------:R-:W-:Y:S02]  /*8e70*/  UISETP.NE.AND UP0, UPT, UR38, 0x2, UPT ;  /* 0x000000022600788c */ /* 0x000fe4000bf05270 */
[----:B------:R-:W-:Y:S06]  /*8e80*/  BAR.ARV 0x8, 0x180 ;  /* 0x0206000000007b1d */ /* 0x000fec0000002000 */
[----:B-1----:R-:W-:Y:S01]  /*8e90*/  IMAD.MOV.U32 R0, RZ, RZ, RZ ;  /* 0x000000ffff007224 */ /* 0x002fe200078e00ff */
[----:B------:R-:W-:Y:S01]  /*8ea0*/  USEL UR4, URZ, 0x1, UP0 ;  /* 0x000000013f047887 */ /* 0x000fe20008000000 */
[----:B------:R-:W1:Y:S01]  /*8eb0*/  SHFL.BFLY PT, R6, R5, 0x2, 0x1f ;  /* 0x0c401f0005067f89 */ /* 0x000e6200000e0000 */
[----:B------:R-:W-:Y:S01]  /*8ec0*/  PLOP3.LUT P0, PT, PT, PT, PT, 0x8, 0x0 ;  /* 0x000000000000781c */ /* 0x000fe20003f0e170 */
[----:B------:R-:W-:Y:S01]  /*8ed0*/  VIADD R222, R222, 0x1 ;  /* 0x00000001dede7836 */ /* 0x000fe20000000000 */
[----:B------:R-:W-:Y:S01]  /*8ee0*/  USEL UR38, UR38, URZ, UP0 ;  /* 0x0000003f26267287 */ /* 0x000fe20008000000 */
[----:B0-----:R-:W-:Y:S01]  /*8ef0*/  FADD.FTZ R3, R3, R4 ;  /* 0x0000000403037221 */ /* 0x001fe20000010000 */
[----:B------:R-:W-:Y:S01]  /*8f00*/  IMAD.U32 R4, RZ, RZ, UR5 ;  /* 0x00000005ff047e24 */ /* 0x000fe2000f8e00ff */
[----:B------:R-:W-:-:S03]  /*8f10*/  ULOP3.LUT UR39, UR39, UR4, URZ, 0x3c, !UPT ;  /* 0x0000000427277292 */ /* 0x000fc6000f8e3c3f */
[----:B------:R-:W0:Y:S01]  /*8f20*/  SHFL.BFLY PT, R2, R3, 0x1, 0x1f ;  /* 0x0c201f0003027f89 */ /* 0x000e2200000e0000 */
[----:B-1----:R-:W-:-:S05]  /*8f30*/  FADD.FTZ R6, R6, R5 ;  /* 0x0000000506067221 */ /* 0x002fca0000010000 */
[----:B------:R-:W1:Y:S01]  /*8f40*/  SHFL.BFLY PT, R7, R6, 0x1, 0x1f ;  /* 0x0c201f0006077f89 */ /* 0x000e6200000e0000 */
[----:B0-----:R-:W-:Y:S01]  /*8f50*/  FADD.FTZ R8, R3, R2 ;  /* 0x0000000203087221 */ /* 0x001fe20000010000 */
[----:B------:R-:W-:Y:S01]  /*8f60*/  MOV R2, RZ ;  /* 0x000000ff00027202 */ /* 0x000fe20000000f00 */
[----:B------:R-:W-:-:S03]  /*8f70*/  IMAD.MOV.U32 R3, RZ, RZ, -0x800000 ;  /* 0xff800000ff037424 */ /* 0x000fc600078e00ff */
[----:B------:R-:W-:-:S13]  /*8f80*/  FSETP.NE.FTZ.AND P1, PT, R8, RZ, PT ;  /* 0x000000ff0800720b */ /* 0x000fda0003f35000 */
[----:B------:R-:W0:Y:S01]  /*8f90*/  @P1 MUFU.LG2 R5, R8 ;  /* 0x0000000800051308 */ /* 0x000e220000000c00 */
[----:B------:R-:W-:Y:S01]  /*8fa0*/  @P1 FMUL.FTZ R4, R4, 0.69314718246459960938 ;  /* 0x3f31721804041820 */ /* 0x000fe20000410000 */
[----:B-1----:R-:W-:-:S05]  /*8fb0*/  FADD.FTZ R7, R6, R7 ;  /* 0x0000000706077221 */ /* 0x002fca0000010000 */
        /* <DEDUP_REMOVED lines=9> */
[----:B------:R0:W1:Y:S01]  /*9050*/  @P2 MUFU.RCP R0, R7 ;  /* 0x0000000700002308 */ /* 0x0000620000001000 */
        /* <DEDUP_REMOVED lines=128> */
.L_x_13726:
        /* <DEDUP_REMOVED lines=12> */
[----:B------:R-:W-:Y:S01]  /*9920*/  ULDC.64 UR8, c[0x0][0xc90] ;  /* 0x0003240000087ab9 */ /* 0x000fe20000000a00 */
[----:B------:R-:W-:Y:S02]  /*9930*/  F2FP.F16.F32.PACK_AB R25, R27, R26 ;  /* 0x0000001a1b19723e */ /* 0x000fe400000000ff */
[----:B------:R-:W-:Y:S02]  /*9940*/  F2FP.F16.F32.PACK_AB R26, R29, R28 ;  /* 0x0000001c1d1a723e */ /* 0x000fe400000000ff */
[----:B------:R-:W-:Y:S02]  /*9950*/  F2FP.F16.F32.PACK_AB R27, R31, R30 ;  /* 0x0000001e1f1b723e */ /* 0x000fe400000000ff */
[----:B------:R-:W-:-:S02]  /*9960*/  R2UR UR11, R219 ;  /* 0x00000000db0b72ca */ /* 0x000fc400000e0000 */
[----:B------:R-:W-:Y:S02]  /*9970*/  R2UR UR13, R220 ;  /* 0x00000000dc0d72ca */ /* 0x000fe400000e0000 */
[----:B------:R-:W-:Y:S02]  /*9980*/  F2FP.F16.F32.PACK_AB R136, R137, R136 ;  /* 0x000000888988723e */ /* 0x000fe400000000ff */
[----:B------:R-:W-:Y:S02]  /*9990*/  F2FP.F16.F32.PACK_AB R137, R158, R128 ;  /* 0x000000809e89723e */ /* 0x000fe400000000ff */
[----:B------:R-:W-:Y:S02]  /*99a0*/  F2FP.F16.F32.PACK_AB R161, R162, R161 ;  /* 0x000000a1a2a1723e */ /* 0x000fe400000000ff */
[----:B------:R-:W-:Y:S02]  /*99b0*/  F2FP.F16.F32.PACK_AB R162, R149, R148 ;  /* 0x0000009495a2723e */ /* 0x000fe400000000ff */
[----:B------:R-:W-:Y:S01]  /*99c0*/  F2FP.F16.F32.PACK_AB R163, R0, R163 ;  /* 0x000000a300a3723e */ /* 0x000fe200000000ff */
[----:B------:R-:W-:-:S02]  /*99d0*/  USHF.R.S32.HI UR10, URZ, 0x1f, UR11 ;  /* 0x0000001f3f0a7899 */ /* 0x000fc4000801140b */
[----:B------:R-:W-:Y:S02]  /*99e0*/  UIMAD.WIDE.U32 UR6, UR11, UR8, URZ ;  /* 0x000000080b0672a5 */ /* 0x000fe4000f8e003f */
[----:B------:R-:W-:Y:S02]  /*99f0*/  UIMAD UR5, UR10, UR8, URZ ;  /* 0x000000080a0572a4 */ /* 0x000fe4000f8e023f */
[----:B------:R-:W-:Y:S02]  /*9a00*/  USHF.R.S32.HI UR12, URZ, 0x1f, UR13 ;  /* 0x0000001f3f0c7899 */ /* 0x000fe4000801140d */
[----:B------:R-:W-:Y:S01]  /*9a10*/  UIMAD UR5, UR11, UR9, UR5 ;  /* 0x000000090b0572a4 */ /* 0x000fe2000f8e0205 */
[----:B------:R-:W-:Y:S02]  /*9a20*/  MOV R154, R195 ;  /* 0x000000c3009a7202 */ /* 0x000fe40000000f00 */
[----:B0-----:R-:W-:Y:S01]  /*9a30*/  MOV R155, R4 ;  /* 0x00000004009b7202 */ /* 0x001fe20000000f00 */
[----:B------:R-:W-:Y:S01]  /*9a40*/  ULDC.64 UR8, c[0x0][0xc98] ;  /* 0x0003260000087ab9 */ /* 0x000fe20000000a00 */
[----:B------:R-:W-:Y:S01]  /*9a50*/  UIADD3 UR7, UR7, UR5, URZ ;  /* 0x0000000507077290 */ /* 0x000fe2000fffe03f */
[----:B------:R-:W-:Y:S01]  /*9a60*/  IMAD.WIDE R120, R226, 0x2, R154 ;  /* 0x00000002e2787825 */ /* 0x000fe200078e029a */
[----:B------:R-:W-:-:S02]  /*9a70*/  UIMAD UR5, UR12, UR8, URZ ;  /* 0x000000080c0572a4 */ /* 0x000fc4000f8e023f */
[----:B------:R-:W-:Y:S01]  /*9a80*/  UIMAD.WIDE.U32 UR6, UR13, UR8, UR6 ;  /* 0x000000080d0672a5 */ /* 0x000fe2000f8e0006 */
[----:B------:R-:W-:Y:S01]  /*9a90*/  IMAD.WIDE R154, R5, 0x2, R154 ;  /* 0x00000002059a7825 */ /* 0x000fe200078e029a */
[C---:B------:R-:W-:Y:S01]  /*9aa0*/  IADD3 R7, P2, R120.reuse, 0xc040, RZ ;  /* 0x0000c04078077810 */ /* 0x040fe20007f5e0ff */
[----:B------:R-:W-:Y:S01]  /*9ab0*/  UIMAD UR5, UR13, UR9, UR5 ;  /* 0x000000090d0572a4 */ /* 0x000fe2000f8e0205 */
[----:B------:R-:W-:Y:S02]  /*9ac0*/  IADD3 R11, P3, R120, 0xc060, RZ ;  /* 0x0000c060780b7810 */ /* 0x000fe40007f7e0ff */
[----:B------:R-:W-:Y:S01]  /*9ad0*/  LOP3.LUT R6, R7, 0x380, RZ, 0xc0, !PT ;  /* 0x0000038007067812 */ /* 0x000fe200078ec0ff */
[----:B------:R-:W-:Y:S01]  /*9ae0*/  ULDC.64 UR8, c[0x0][0xbe8] ;  /* 0x0002fa0000087ab9 */ /* 0x000fe20000000a00 */
[----:B------:R-:W-:Y:S01]  /*9af0*/  LOP3.LUT R4, R11, 0x380, RZ, 0xc0, !PT ;  /* 0x000003800b047812 */ /* 0x000fe200078ec0ff */
[----:B------:R-:W-:Y:S01]  /*9b00*/  IMAD.X R5, RZ, RZ, R121, P3 ;  /* 0x000000ffff057224 */ /* 0x000fe200018e0679 */
[----:B------:R-:W-:-:S02]  /*9b10*/  SHF.R.U64 R6, R6, 0x3, RZ ;  /* 0x0000000306067819 */ /* 0x000fc400000012ff */
[----:B------:R-:W-:Y:S02]  /*9b20*/  SHF.R.U64 R4, R4, 0x3, RZ ;  /* 0x0000000304047819 */ /* 0x000fe400000012ff */
[----:B------:R-:W-:Y:S01]  /*9b30*/  LOP3.LUT R6, R6, R7, RZ, 0x3c, !PT ;  /* 0x0000000706067212 */ /* 0x000fe200078e3cff */
[----:B------:R-:W-:Y:S01]  /*9b40*/  IMAD.X R7, RZ, RZ, R121, P2 ;  /* 0x000000ffff077224 */ /* 0x000fe200010e0679 */
[C---:B------:R-:W-:Y:S02]  /*9b50*/  IADD3 R135, P2, R120.reuse, 0x8000, RZ ;  /* 0x0000800078877810 */ /* 0x040fe40007f5e0ff */
[----:B------:R-:W-:Y:S02]  /*9b60*/  LOP3.LUT R157, R120, 0x380, RZ, 0xc0, !PT ;  /* 0x00000380789d7812 */ /* 0x000fe400078ec0ff */
[----:B------:R-:W-:Y:S02]  /*9b70*/  LOP3.LUT R134, R135, 0x380, RZ, 0xc0, !PT ;  /* 0x0000038087867812 */ /* 0x000fe400078ec0ff */
[----:B------:R-:W-:-:S02]  /*9b80*/  LOP3.LUT R4, R4, R11, RZ, 0x3c, !PT ;  /* 0x0000000b04047212 */ /* 0x000fc400078e3cff */
[----:B------:R-:W-:Y:S02]  /*9b90*/  SHF.R.U64 R134, R134, 0x3, RZ ;  /* 0x0000000386867819 */ /* 0x000fe400000012ff */
[----:B------:R-:W-:Y:S02]  /*9ba0*/  IADD3 R11, P0, R120, 0xc000, RZ ;  /* 0x0000c000780b7810 */ /* 0x000fe40007f1e0ff */
[----:B------:R-:W-:Y:S01]  /*9bb0*/  LOP3.LUT R134, R134, R135, RZ, 0x3c, !PT ;  /* 0x0000008786867212 */ /* 0x000fe200078e3cff */
[----:B------:R-:W-:Y:S01]  /*9bc0*/  IMAD.X R135, RZ, RZ, R121, P2 ;  /* 0x000000ffff877224 */ /* 0x000fe200010e0679 */
[----:B------:R-:W-:Y:S02]  /*9bd0*/  IADD3 R17, P2, R154, 0x1000, RZ ;  /* 0x000010009a117810 */ /* 0x000fe40007f5e0ff */
[----:B------:R-:W-:Y:S02]  /*9be0*/  SHF.R.U64 R157, R157, 0x3, RZ ;  /* 0x000000039d9d7819 */ /* 0x000fe400000012ff */
[----:B------:R-:W-:-:S02]  /*9bf0*/  LOP3.LUT R16, R17, 0x380, RZ, 0xc0, !PT ;  /* 0x0000038011107812 */ /* 0x000fc400078ec0ff */
[----:B------:R-:W-:Y:S02]  /*9c00*/  IADD3 R9, P1, R120, 0xc020, RZ ;  /* 0x0000c02078097810 */ /* 0x000fe40007f3e0ff */
[----:B------:R-:W-:Y:S02]  /*9c10*/  SHF.R.U64 R16, R16, 0x3, RZ ;  /* 0x0000000310107819 */ /* 0x000fe400000012ff */
[----:B------:R-:W-:Y:S02]  /*9c20*/  LOP3.LUT R10, R11, 0x380, RZ, 0xc0, !PT ;  /* 0x000003800b0a7812 */ /* 0x000fe400078ec0ff */
[----:B------:R-:W-:Y:S01]  /*9c30*/  LOP3.LUT R156, R157, R120, RZ, 0x3c, !PT ;  /* 0x000000789d9c7212 */ /* 0x000fe200078e3cff */
[----:B------:R-:W-:Y:S01]  /*9c40*/  IMAD.MOV.U32 R157, RZ, RZ, R121 ;  /* 0x000000ffff9d7224 */ /* 0x000fe200078e0079 */
[----:B------:R-:W-:Y:S01]  /*9c50*/  LOP3.LUT R16, R16, R17, RZ, 0x3c, !PT ;  /* 0x0000001110107212 */ /* 0x000fe200078e3cff */
[----:B------:R-:W-:Y:S01]  /*9c60*/  IMAD.X R17, RZ, RZ, R155, P2 ;  /* 0x000000ffff117224 */ /* 0x000fe200010e069b */
[----:B------:R-:W-:-:S02]  /*9c70*/  LOP3.LUT R8, R9, 0x380, RZ, 0xc0, !PT ;  /* 0x0000038009087812 */ /* 0x000fc400078ec0ff */
[----:B------:R-:W-:Y:S02]  /*9c80*/  SHF.R.U64 R10, R10, 0x3, RZ ;  /* 0x000000030a0a7819 */ /* 0x000fe400000012ff */
[----:B------:R-:W-:Y:S02]  /*9c90*/  IADD3 R111, P2, R154, 0x8000, RZ ;  /* 0x000080009a6f7810 */ /* 0x000fe40007f5e0ff */
[----:B------:R-:W-:Y:S01]  /*9ca0*/  MOV R157, R156 ;  /* 0x0000009c009d7202 */ /* 0x000fe20000000f00 */
[----:B------:R-:W-:Y:S01]  /*9cb0*/  BAR.SYNC.DEFER_BLOCKING 0x1, 0x100 ;  /* 0x0044000000007b1d */ /* 0x000fe20000010000 */
[----:B------:R-:W-:Y:S02]  /*9cc0*/  SHF.R.U64 R8, R8, 0x3, RZ ;  /* 0x0000000308087819 */ /* 0x000fe400000012ff */
[----:B------:R-:W-:Y:S01]  /*9cd0*/  LOP3.LUT R10, R10, R11, RZ, 0x3c, !PT ;  /* 0x0000000b0a0a7212 */ /* 0x000fe200078e3cff */
[----:B------:R-:W-:Y:S01]  /*9ce0*/  IMAD.X R11, RZ, RZ, R121, P0 ;  /* 0x000000ffff0b7224 */ /* 0x000fe200000e0679 */
[----:B------:R-:W-:-:S03]  /*9cf0*/  LOP3.LUT R110, R111, 0x380, RZ, 0xc0, !PT ;  /* 0x000003806f6e7812 */ /* 0x000fc600078ec0ff */
[----:B------:R-:W0:Y:S01]  /*9d00*/  LDC R156, c[0x0][0xce8] ;  /* 0x00033a00ff9c7b82 */ /* 0x000e220000000800 */
[C---:B------:R-:W-:Y:S02]  /*9d10*/  IADD3 R23, P4, R120.reuse, 0x8040, RZ ;  /* 0x0000804078177810 */ /* 0x040fe40007f9e0ff */
[----:B------:R-:W-:Y:S02]  /*9d20*/  IADD3 R143, P0, R120, 0x40, RZ ;  /* 0x00000040788f7810 */ /* 0x000fe40007f1e0ff */
[----:B------:R-:W-:Y:S01]  /*9d30*/  LOP3.LUT R8, R8, R9, RZ, 0x3c, !PT ;  /* 0x0000000908087212 */ /* 0x000fe200078e3cff */
[----:B------:R-:W-:Y:S01]  /*9d40*/  IMAD.X R9, RZ, RZ, R121, P1 ;  /* 0x000000ffff097224 */ /* 0x000fe200008e0679 */
[----:B------:R-:W-:Y:S02]  /*9d50*/  SHF.R.U64 R110, R110, 0x3, RZ ;  /* 0x000000036e6e7819 */ /* 0x000fe400000012ff */
[----:B------:R-:W-:Y:S02]  /*9d60*/  LOP3.LUT R22, R23, 0x380, RZ, 0xc0, !PT ;  /* 0x0000038017167812 */ /* 0x000fe400078ec0ff */
[----:B------:R-:W-:-:S02]  /*9d70*/  IADD3 R139, P1, R120, 0x4060, RZ ;  /* 0x00004060788b7810 */ /* 0x000fc40007f3e0ff */
[----:B------:R-:W-:Y:S02]  /*9d80*/  LOP3.LUT R142, R143, 0x380, RZ, 0xc0, !PT ;  /* 0x000003808f8e7812 */ /* 0x000fe400078ec0ff */
[----:B------:R-:W-:Y:S01]  /*9d90*/  LOP3.LUT R110, R110, R111, RZ, 0x3c, !PT ;  /* 0x0000006f6e6e7212 */ /* 0x000fe200078e3cff */
[----:B------:R-:W-:Y:S01]  /*9da0*/  IMAD.X R111, RZ, RZ, R155, P2 ;  /* 0x000000ffff6f7224 */ /* 0x000fe200010e069b */
[----:B------:R-:W-:Y:S01]  /*9db0*/  SHF.R.U64 R22, R22, 0x3, RZ ;  /* 0x0000000316167819 */ /* 0x000fe200000012ff */
[----:B------:R1:W-:Y:S01]  /*9dc0*/  STSM.16.M88.4 [R157], R24 ;  /* 0x000000189d007844 */ /* 0x0003e20000000200 */
[----:B------:R-:W-:Y:S02]  /*9dd0*/  LOP3.LUT R138, R139, 0x380, RZ, 0xc0, !PT ;  /* 0x000003808b8a7812 */ /* 0x000fe400078ec0ff */
[----:B------:R-:W-:Y:S02]  /*9de0*/  SHF.R.U64 R142, R142, 0x3, RZ ;  /* 0x000000038e8e7819 */ /* 0x000fe400000012ff */
[----:B------:R-:W-:-:S02]  /*9df0*/  IADD3 R127, P2, R154, 0xf000, RZ ;  /* 0x0000f0009a7f7810 */ /* 0x000fc40007f5e0ff */
[----:B------:R-:W-:Y:S01]  /*9e00*/  LOP3.LUT R22, R22, R23, RZ, 0x3c, !PT ;  /* 0x0000001716167212 */ /* 0x000fe200078e3cff */
[--C-:B------:R-:W-:Y:S01]  /*9e10*/  IMAD.X R23, RZ, RZ, R121.reuse, P4 ;  /* 0x000000ffff177224 */ /* 0x100fe200020e0679 */
[----:B------:R-:W-:Y:S02]  /*9e20*/  SHF.R.U64 R138, R138, 0x3, RZ ;  /* 0x000000038a8a7819 */ /* 0x000fe400000012ff */
[----:B------:R-:W-:Y:S01]  /*9e30*/  LOP3.LUT R142, R142, R143, RZ, 0x3c, !PT ;  /* 0x0000008f8e8e7212 */ /* 0x000fe200078e3cff */
[----:B------:R-:W-:Y:S01]  /*9e40*/  IMAD.X R143, RZ, RZ, R121, P0 ;  /* 0x000000ffff8f7224 */ /* 0x000fe200000e0679 */
[----:B------:R-:W-:Y:S02]  /*9e50*/  LOP3.LUT R126, R127, 0x380, RZ, 0xc0, !PT ;  /* 0x000003807f7e7812 */ /* 0x000fe400078ec0ff */
[----:B------:R-:W-:Y:S02]  /*9e60*/  IADD3 R21, P4, R120, 0x4000, RZ ;  /* 0x0000400078157810 */ /* 0x000fe40007f9e0ff */
[----:B------:R-:W-:-:S02]  /*9e70*/  IADD3 R97, P0, R154, 0x3000, RZ ;  /* 0x000030009a617810 */ /* 0x000fc40007f1e0ff */
[C---:B------:R-:W-:Y:S02]  /*9e80*/  IADD3 R13, P6, R120.reuse, 0x8060, RZ ;  /* 0x00008060780d7810 */ /* 0x040fe40007fde0ff */
[C---:B------:R-:W-:Y:S02]  /*9e90*/  IADD3 R15, P5, R120.reuse, 0x20, RZ ;  /* 0x00000020780f7810 */ /* 0x040fe40007fbe0ff */
[----:B------:R-:W-:Y:S02]  /*9ea0*/  IADD3 R131, P3, R120, 0x8020, RZ ;  /* 0x0000802078837810 */ /* 0x000fe40007f7e0ff */
[----:B------:R-:W-:Y:S01]  /*9eb0*/  LOP3.LUT R138, R138, R139, RZ, 0x3c, !PT ;  /* 0x0000008b8a8a7212 */ /* 0x000fe200078e3cff */
[----:B------:R-:W-:Y:S01]  /*9ec0*/  IMAD.X R139, RZ, RZ, R121, P1 ;  /* 0x000000ffff8b7224 */ /* 0x000fe200008e0679 */
[----:B------:R-:W-:Y:S02]  /*9ed0*/  SHF.R.U64 R126, R126, 0x3, RZ ;  /* 0x000000037e7e7819 */ /* 0x000fe400000012ff */
[----:B------:R-:W-:-:S02]  /*9ee0*/  LOP3.LUT R20, R21, 0x380, RZ, 0xc0, !PT ;  /* 0x0000038015147812 */ /* 0x000fc400078ec0ff */
[----:B------:R-:W-:Y:S02]  /*9ef0*/  IADD3 R19, P1, R154, 0x2000, RZ ;  /* 0x000020009a137810 */ /* 0x000fe40007f3e0ff */
[----:B------:R-:W-:Y:S02]  /*9f00*/  LOP3.LUT R96, R97, 0x380, RZ, 0xc0, !PT ;  /* 0x0000038061607812 */ /* 0x000fe400078ec0ff */
[----:B------:R-:W-:Y:S02]  /*9f10*/  LOP3.LUT R12, R13, 0x380, RZ, 0xc0, !PT ;  /* 0x000003800d0c7812 */ /* 0x000fe400078ec0ff */
[----:B------:R-:W-:Y:S02]  /*9f20*/  LOP3.LUT R14, R15, 0x380, RZ, 0xc0, !PT ;  /* 0x000003800f0e7812 */ /* 0x000fe400078ec0ff */
[----:B------:R-:W-:Y:S02]  /*9f30*/  LOP3.LUT R130, R131, 0x380, RZ, 0xc0, !PT ;  /* 0x0000038083827812 */ /* 0x000fe400078ec0ff */
[----:B------:R-:W-:Y:S01]  /*9f40*/  LOP3.LUT R126, R126, R127, RZ, 0x3c, !PT ;  /* 0x0000007f7e7e7212 */ /* 0x000fe200078e3cff */
[----:B------:R-:W-:Y:S01]  /*9f50*/  IMAD.X R127, RZ, RZ, R155, P2 ;  /* 0x000000ffff7f7224 */ /* 0x000fe200010e069b */
[----:B------:R-:W-:-:S02]  /*9f60*/  SHF.R.U64 R20, R20, 0x3, RZ ;  /* 0x0000000314147819 */ /* 0x000fc400000012ff */
[----:B------:R-:W-:Y:S02]  /*9f70*/  LOP3.LUT R18, R19, 0x380, RZ, 0xc0, !PT ;  /* 0x0000038013127812 */ /* 0x000fe400078ec0ff */
[----:B------:R-:W-:Y:S02]  /*9f80*/  SHF.R.U64 R96, R96, 0x3, RZ ;  /* 0x0000000360607819 */ /* 0x000fe400000012ff */
[----:B0-----:R-:W-:Y:S02]  /*9f90*/  ISETP.NE.AND P2, PT, R156, 0x1, PT ;  /* 0x000000019c00780c */ /* 0x001fe40003f45270 */
[----:B------:R-:W-:Y:S02]  /*9fa0*/  SHF.R.U64 R12, R12, 0x3, RZ ;  /* 0x000000030c0c7819 */ /* 0x000fe400000012ff */
[----:B------:R-:W-:Y:S02]  /*9fb0*/  SHF.R.U64 R14, R14, 0x3, RZ ;  /* 0x000000030e0e7819 */ /* 0x000fe400000012ff */
[----:B------:R-:W-:-:S02]  /*9fc0*/  SHF.R.U64 R130, R130, 0x3, RZ ;  /* 0x0000000382827819 */ /* 0x000fc400000012ff */
[----:B------:R-:W-:Y:S02]  /*9fd0*/  LOP3.LUT R20, R20, R21, RZ, 0x3c, !PT ;  /* 0x0000001514147212 */ /* 0x000fe400078e3cff */
[----:B------:R-:W-:Y:S02]  /*9fe0*/  SHF.R.U64 R18, R18, 0x3, RZ ;  /* 0x0000000312127819 */ /* 0x000fe400000012ff */
[----:B------:R-:W-:Y:S01]  /*9ff0*/  LOP3.LUT R96, R96, R97, RZ, 0x3c, !PT ;  /* 0x0000006160607212 */ /* 0x000fe200078e3cff */
[----:B------:R-:W-:Y:S01]  /*a000*/  IMAD.X R97, RZ, RZ, R155, P0 ;  /* 0x000000ffff617224 */ /* 0x000fe200000e069b */
[----:B------:R-:W-:Y:S02]  /*a010*/  IADD3.X R21, RZ, R121, RZ, P4, !PT ;  /* 0x00000079ff157210 */ /* 0x000fe400027fe4ff */
[----:B------:R-:W-:Y:S02]  /*a020*/  IADD3 R107, P4, R154, 0x6000, RZ ;  /* 0x000060009a6b7810 */ /* 0x000fe40007f9e0ff */
        /* <DEDUP_REMOVED lines=10> */
[----:B------:R-:W-:Y:S01]  /*a0d0*/  LOP3.LUT R18, R18, R19, RZ, 0x3c, !PT ;  /* 0x0000001312127212 */ /* 0x000fe200078e3cff */
[----:B------:R-:W-:Y:S01]  /*a0e0*/  IMAD.X R19, RZ, RZ, R155, P1 ;  /* 0x000000ffff137224 */ /* 0x000fe200008e069b */
[----:B------:R-:W-:Y:S02]  /*a0f0*/  LOP3.LUT R106, R107, 0x380, RZ, 0xc0, !PT ;  /* 0x000003806b6a7812 */ /* 0x000fe400078ec0ff */
[----:B------:R-:W-:-:S02]  /*a100*/  IADD3 R113, P1, R154, 0x9000, RZ ;  /* 0x000090009a717810 */ /* 0x000fc40007f3e0ff */
[----:B------:R-:W-:Y:S02]  /*a110*/  LOP3.LUT R114, R115, 0x380, RZ, 0xc0, !PT ;  /* 0x0000038073727812 */ /* 0x000fe400078ec0ff */
[----:B------:R-:W-:Y:S02]  /*a120*/  MOV R30, R4 ;  /* 0x00000004001e7202 */ /* 0x000fe40000000f00 */
[----:B------:R-:W-:Y:S02]  /*a130*/  LOP3.LUT R146, R147, 0x380, RZ, 0xc0, !PT ;  /* 0x0000038093927812 */ /* 0x000fe400078ec0ff */
[----:B------:R-:W-:Y:S02]  /*a140*/  LOP3.LUT R150, R151, 0x380, RZ, 0xc0, !PT ;  /* 0x0000038097967812 */ /* 0x000fe400078ec0ff */
[----:B------:R-:W-:Y:S02]  /*a150*/  LOP3.LUT R152, R153, 0x380, RZ, 0xc0, !PT ;  /* 0x0000038099987812 */ /* 0x000fe400078ec0ff */
[----:B------:R-:W-:-:S02]  /*a160*/  F2FP.F16.F32.PACK_AB R5, R35, R34 ;  /* 0x000000222305723e */ /* 0x000fc400000000ff */
[----:B------:R-:W-:Y:S01]  /*a170*/  SHF.R.U64 R106, R106, 0x3, RZ ;  /* 0x000000036a6a7819 */ /* 0x000fe200000012ff */
[----:B------:R-:W0:Y:S01]  /*a180*/  @P2 LDC R34, c[0x0][0xcec] ;  /* 0x00033b00ff222b82 */ /* 0x000e220000000800 */
[----:B------:R-:W-:Y:S02]  /*a190*/  LOP3.LUT R112, R113, 0x380, RZ, 0xc0, !PT ;  /* 0x0000038071707812 */ /* 0x000fe400078ec0ff */
[----:B------:R-:W-:Y:S02]  /*a1a0*/  SHF.R.U64 R114, R114, 0x3, RZ ;  /* 0x0000000372727819 */ /* 0x000fe400000012ff */
[----:B------:R-:W-:Y:S02]  /*a1b0*/  SHF.R.U64 R146, R146, 0x3, RZ ;  /* 0x0000000392927819 */ /* 0x000fe400000012ff */
[----:B------:R-:W-:Y:S02]  /*a1c0*/  SHF.R.U64 R150, R150, 0x3, RZ ;  /* 0x0000000396967819 */ /* 0x000fe400000012ff */
[----:B------:R-:W-:-:S02]  /*a1d0*/  SHF.R.U64 R152, R152, 0x3, RZ ;  /* 0x0000000398987819 */ /* 0x000fc400000012ff */
[----:B-1----:R-:W-:Y:S02]  /*a1e0*/  MOV R27, R6 ;  /* 0x00000006001b7202 */ /* 0x002fe40000000f00 */
[----:B------:R-:W-:Y:S01]  /*a1f0*/  LOP3.LUT R106, R106, R107, RZ, 0x3c, !PT ;  /* 0x0000006b6a6a7212 */ /* 0x000fe200078e3cff */
[----:B------:R-:W-:Y:S01]  /*a200*/  IMAD.X R107, RZ, RZ, R155, P4 ;  /* 0x000000ffff6b7224 */ /* 0x000fe200020e069b */
[----:B------:R-:W-:Y:S02]  /*a210*/  F2FP.F16.F32.PACK_AB R6, R37, R172 ;  /* 0x000000ac2506723e */ /* 0x000fe400000000ff */
[----:B------:R-:W-:Y:S01]  /*a220*/  SHF.R.U64 R112, R112, 0x3, RZ ;  /* 0x0000000370707819 */ /* 0x000fe200000012ff */
[----:B------:R-:W1:Y:S01]  /*a230*/  @P2 LDC R37, c[0x0][0xcf0] ;  /* 0x00033c00ff252b82 */ /* 0x000e620000000800 */
[----:B------:R-:W-:Y:S02]  /*a240*/  LOP3.LUT R114, R114, R115, RZ, 0x3c, !PT ;  /* 0x0000007372727212 */ /* 0x000fe400078e3cff */
[----:B------:R-:W-:-:S02]  /*a250*/  IADD3 R115, P4, R154, 0xd000, RZ ;  /* 0x0000d0009a737810 */ /* 0x000fc40007f9e0ff */
[----:B------:R-:W-:Y:S01]  /*a260*/  LOP3.LUT R146, R146, R147, RZ, 0x3c, !PT ;  /* 0x0000009392927212 */ /* 0x000fe200078e3cff */
[--C-:B------:R-:W-:Y:S01]  /*a270*/  IMAD.X R147, RZ, RZ, R121.reuse, P6 ;  /* 0x000000ffff937224 */ /* 0x100fe200030e0679 */
[----:B------:R-:W-:Y:S01]  /*a280*/  LOP3.LUT R150, R150, R151, RZ, 0x3c, !PT ;  /* 0x0000009796967212 */ /* 0x000fe200078e3cff */
[--C-:B------:R-:W-:Y:S01]  /*a290*/  IMAD.X R151, RZ, RZ, R121.reuse, P5 ;  /* 0x000000ffff977224 */ /* 0x100fe200028e0679 */
[----:B------:R-:W-:Y:S01]  /*a2a0*/  LOP3.LUT R152, R152, R153, RZ, 0x3c, !PT ;  /* 0x0000009998987212 */ /* 0x000fe200078e3cff */
[----:B------:R-:W-:Y:S01]  /*a2b0*/  IMAD.X R153, RZ, RZ, R121, P3 ;  /* 0x000000ffff997224 */ /* 0x000fe200018e0679 */
[----:B------:R-:W-:Y:S01]  /*a2c0*/  IADD3 R101, P6, R154, 0x4000, RZ ;  /* 0x000040009a657810 */ /* 0x000fe20007fde0ff */
[----:B------:R-:W-:Y:S01]  /*a2d0*/  IMAD R0, R218, 0x20, R221 ;  /* 0x00000020da007824 */ /* 0x000fe200078e02dd */
[C---:B------:R-:W-:Y:S01]  /*a2e0*/  IADD3 R105, P5, R154.reuse, 0x5000, RZ ;  /* 0x000050009a697810 */ /* 0x040fe20007fbe0ff */
[----:B------:R-:W-:Y:S01]  /*a2f0*/  IMAD.X R121, RZ, RZ, R155, P4 ;  /* 0x000000ffff797224 */ /* 0x000fe200020e069b */
[----:B------:R-:W-:-:S02]  /*a300*/  IADD3 R109, P3, R154, 0x7000, RZ ;  /* 0x000070009a6d7810 */ /* 0x000fc40007f7e0ff */
[----:B------:R-:W-:Y:S02]  /*a310*/  LOP3.LUT R112, R112, R113, RZ, 0x3c, !PT ;  /* 0x0000007170707212 */ /* 0x000fe400078e3cff */
[----:B------:R-:W-:Y:S02]  /*a320*/  LOP3.LUT R113, R115, 0x380, RZ, 0xc0, !PT ;  /* 0x0000038073717812 */ /* 0x000fe400078ec0ff */
[----:B------:R-:W-:Y:S02]  /*a330*/  LOP3.LUT R100, R101, 0x380, RZ, 0xc0, !PT ;  /* 0x0000038065647812 */ /* 0x000fe400078ec0ff */
[----:B------:R-:W-:Y:S02]  /*a340*/  LOP3.LUT R104, R105, 0x380, RZ, 0xc0, !PT ;  /* 0x0000038069687812 */ /* 0x000fe400078ec0ff */
[----:B------:R-:W-:Y:S02]  /*a350*/  LOP3.LUT R108, R109, 0x380, RZ, 0xc0, !PT ;  /* 0x000003806d6c7812 */ /* 0x000fe400078ec0ff */
[----:B------:R-:W-:-:S02]  /*a360*/  SHF.R.U64 R120, R113, 0x3, RZ ;  /* 0x0000000371787819 */ /* 0x000fc400000012ff */
[----:B------:R-:W-:Y:S02]  /*a370*/  LOP3.LUT R113, R154, 0x380, RZ, 0xc0, !PT ;  /* 0x000003809a717812 */ /* 0x000fe400078ec0ff */
[----:B------:R-:W-:Y:S02]  /*a380*/  SHF.R.U64 R100, R100, 0x3, RZ ;  /* 0x0000000364647819 */ /* 0x000fe400000012ff */
[----:B------:R-:W-:Y:S02]  /*a390*/  SHF.R.U64 R104, R104, 0x3, RZ ;  /* 0x0000000368687819 */ /* 0x000fe400000012ff */
[----:B------:R-:W-:Y:S02]  /*a3a0*/  SHF.R.U64 R108, R108, 0x3, RZ ;  /* 0x000000036c6c7819 */ /* 0x000fe400000012ff */
[----:B------:R-:W-:Y:S01]  /*a3b0*/  SHF.R.U64 R29, R113, 0x3, RZ ;  /* 0x00000003711d7819 */ /* 0x000fe200000012ff */
[--C-:B------:R-:W-:Y:S01]  /*a3c0*/  IMAD.X R113, RZ, RZ, R155.reuse, P1 ;  /* 0x000000ffff717224 */ /* 0x100fe200008e069b */
[----:B------:R-:W-:Y:S01]  /*a3d0*/  F2FP.F16.F32.PACK_AB R7, R39, R38 ;  /* 0x000000262707723e */ /* 0x000fe200000000ff */
[----:B------:R-:W-:Y:S01]  /*a3e0*/  VIADD R39, R213, UR60 ;  /* 0x0000003cd5277c36 */ /* 0x000fe20008000000 */
[----:B------:R-:W-:Y:S01]  /*a3f0*/  LOP3.LUT R100, R100, R101, RZ, 0x3c, !PT ;  /* 0x0000006564647212 */ /* 0x000fe200078e3cff */
[--C-:B------:R-:W-:Y:S01]  /*a400*/  IMAD.X R101, RZ, RZ, R155.reuse, P6 ;  /* 0x000000ffff657224 */ /* 0x100fe200030e069b */
[----:B------:R-:W-:Y:S01]  /*a410*/  LOP3.LUT R104, R104, R105, RZ, 0x3c, !PT ;  /* 0x0000006968687212 */ /* 0x000fe200078e3cff */
[--C-:B------:R-:W-:Y:S01]  /*a420*/  IMAD.X R105, RZ, RZ, R155.reuse, P5 ;  /* 0x000000ffff697224 */ /* 0x100fe200028e069b */
[----:B------:R-:W-:Y:S01]  /*a430*/  LOP3.LUT R108, R108, R109, RZ, 0x3c, !PT ;  /* 0x0000006d6c6c7212 */ /* 0x000fe200078e3cff */
[----:B------:R-:W-:Y:S01]  /*a440*/  IMAD.X R109, RZ, RZ, R155, P3 ;  /* 0x000000ffff6d7224 */ /* 0x000fe200018e069b */
[C---:B------:R-:W-:Y:S01]  /*a450*/  IADD3 R117, P6, R154.reuse, 0xb000, RZ ;  /* 0x0000b0009a757810 */ /* 0x040fe20007fde0ff */
[----:B0-----:R-:W-:Y:S01]  /*a460*/  @P2 IMAD.HI.U32 R34, R39, R34, RZ ;  /* 0x0000002227222227 */ /* 0x001fe200078e00ff */
[----:B------:R-:W-:-:S02]  /*a470*/  IADD3 R119, P5, R154, 0xc000, RZ ;  /* 0x0000c0009a777810 */ /* 0x000fc40007fbe0ff */
[----:B------:R-:W-:Y:S02]  /*a480*/  IADD3 R123, P3, R154, 0xe000, RZ ;  /* 0x0000e0009a7b7810 */ /* 0x000fe40007f7e0ff */
[----:B------:R-:W-:Y:S01]  /*a490*/  LOP3.LUT R28, R29, R154, RZ, 0x3c, !PT ;  /* 0x0000009a1d1c7212 */ /* 0x000fe200078e3cff */
[----:B------:R-:W-:Y:S01]  /*a4a0*/  IMAD.MOV.U32 R29, RZ, RZ, R155 ;  /* 0x000000ffff1d7224 */ /* 0x000fe200078e009b */
[----:B------:R-:W-:Y:S02]  /*a4b0*/  MOV R26, R8 ;  /* 0x00000008001a7202 */ /* 0x000fe40000000f00 */
[----:B------:R-:W-:Y:S02]  /*a4c0*/  MOV R25, R10 ;  /* 0x0000000a00197202 */ /* 0x000fe40000000f00 */
[----:B------:R-:W-:Y:S02]  /*a4d0*/  MOV R154, R14 ;  /* 0x0000000e009a7202 */ /* 0x000fe40000000f00 */
[----:B------:R-:W-:Y:S01]  /*a4e0*/  F2FP.F16.F32.PACK_AB R4, R33, R171 ;  /* 0x000000ab2104723e */ /* 0x000fe200000000ff */
[----:B------:R-:W-:Y:S01]  /*a4f0*/  IMAD.MOV.U32 R33, RZ, RZ, R39 ;  /* 0x000000ffff217224 */ /* 0x000fe200078e0027 */
[----:B------:R-:W-:-:S02]  /*a500*/  MOV R24, R12 ;  /* 0x0000000c00187202 */ /* 0x000fc40000000f00 */
[----:B------:R-:W-:Y:S01]  /*a510*/  MOV R142, R142 ;  /* 0x0000008e008e7202 */ /* 0x000fe20000000f00 */
[----:B------:R0:W-:Y:S01]  /*a520*/  STSM.16.M88.4 [R154], R4 ;  /* 0x000000049a007844 */ /* 0x0001e20000000200 */
[----:B------:R-:W-:Y:S02]  /*a530*/  F2FP.F16.F32.PACK_AB R8, R41, R173 ;  /* 0x000000ad2908723e */ /* 0x000fe400000000ff */
[----:B------:R-:W-:Y:S02]  /*a540*/  F2FP.F16.F32.PACK_AB R9, R43, R42 ;  /* 0x0000002a2b09723e */ /* 0x000fe400000000ff */
[----:B------:R-:W-:Y:S02]  /*a550*/  F2FP.F16.F32.PACK_AB R10, R45, R174 ;  /* 0x000000ae2d0a723e */ /* 0x000fe400000000ff */
[----:B------:R-:W-:Y:S02]  /*a560*/  F2FP.F16.F32.PACK_AB R11, R47, R46 ;  /* 0x0000002e2f0b723e */ /* 0x000fe400000000ff */
[----:B------:R-:W-:Y:S01]  /*a570*/  MOV R31, R22 ;  /* 0x00000016001f7202 */ /* 0x000fe20000000f00 */
[----:B------:R-:W2:Y:S01]  /*a580*/  @P2 LDC R47, c[0x0][0xcf0] ;  /* 0x00033c00ff2f2b82 */ /* 0x000ea20000000800 */
        /* <DEDUP_REMOVED lines=12> */
[----:B-1----:R-:W-:Y:S02]  /*a650*/  @P2 SHF.R.U32.HI R33, RZ, R37, R34 ;  /* 0x00000025ff212219 */ /* 0x002fe40000011622 */
[----:B------:R-:W-:Y:S01]  /*a660*/  MOV R150, R150 ;  /* 0x0000009600967202 */ /* 0x000fe20000000f00 */
[----:B------:R1:W-:Y:S01]  /*a670*/  STSM.16.M88.4 [R35], R20 ;  /* 0x0000001423007844 */ /* 0x0003e20000000200 */
[----:B0-----:R-:W-:Y:S02]  /*a680*/  F2FP.F16.F32.PACK_AB R4, R65, R179 ;  /* 0x000000b34104723e */ /* 0x001fe400000000ff */
[----:B------:R-:W-:-:S02]  /*a690*/  F2FP.F16.F32.PACK_AB R5, R67, R66 ;  /* 0x000000424305723e */ /* 0x000fc400000000ff */
[----:B------:R-:W-:Y:S02]  /*a6a0*/  F2FP.F16.F32.PACK_AB R6, R69, R180 ;  /* 0x000000b44506723e */ /* 0x000fe400000000ff */
[----:B------:R-:W-:Y:S02]  /*a6b0*/  F2FP.F16.F32.PACK_AB R7, R71, R70 ;  /* 0x000000464707723e */ /* 0x000fe400000000ff */
[----:B------:R-:W-:Y:S02]  /*a6c0*/  MOV R146, R146 ;  /* 0x0000009200927202 */ /* 0x000fe40000000f00 */
[----:B---3--:R-:W-:Y:S01]  /*a6d0*/  F2FP.F16.F32.PACK_AB R8, R73, R181 ;  /* 0x000000b54908723e */ /* 0x008fe200000000ff */
[----:B------:R-:W-:Y:S01]  /*a6e0*/  STSM.16.M88.4 [R150], R4 ;  /* 0x0000000496007844 */ /* 0x000fe20000000200 */
[----:B------:R-:W-:Y:S02]  /*a6f0*/  F2FP.F16.F32.PACK_AB R9, R75, R74 ;  /* 0x0000004a4b09723e */ /* 0x000fe400000000ff */
[----:B------:R-:W-:-:S02]  /*a700*/  F2FP.F16.F32.PACK_AB R10, R77, R182 ;  /* 0x000000b64d0a723e */ /* 0x000fc400000000ff */
[----:B-1----:R-:W-:Y:S02]  /*a710*/  IADD3 R35, -R33, RZ, RZ ;  /* 0x000000ff21237210 */ /* 0x002fe40007ffe1ff */
[----:B------:R-:W-:Y:S02]  /*a720*/  F2FP.F16.F32.PACK_AB R11, R79, R78 ;  /* 0x0000004e4f0b723e */ /* 0x000fe400000000ff */
[----:B------:R-:W-:Y:S01]  /*a730*/  MOV R138, R138 ;  /* 0x0000008a008a7202 */ /* 0x000fe20000000f00 */
[----:B------:R-:W-:Y:S01]  /*a740*/  IMAD R35, R156, R35, R39 ;  /* 0x000000239c237224 */ /* 0x000fe200078e0227 */
[----:B------:R-:W-:Y:S01]  /*a750*/  F2FP.F16.F32.PACK_AB R12, R81, R183 ;  /* 0x000000b7510c723e */ /* 0x000fe200000000ff */
[----:B------:R0:W-:Y:S01]  /*a760*/  STSM.16.M88.4 [R146], R8 ;  /* 0x0000000892007844 */ /* 0x0001e20000000200 */
[----:B------:R-:W-:Y:S02]  /*a770*/  F2FP.F16.F32.PACK_AB R13, R83, R82 ;  /* 0x00000052530d723e */ /* 0x000fe400000000ff */
[----:B------:R-:W-:-:S02]  /*a780*/  F2FP.F16.F32.PACK_AB R14, R85, R184 ;  /* 0x000000b8550e723e */ /* 0x000fc400000000ff */
[----:B------:R-:W-:Y:S02]  /*a790*/  F2FP.F16.F32.PACK_AB R15, R87, R86 ;  /* 0x00000056570f723e */ /* 0x000fe400000000ff */
[----:B------:R-:W-:Y:S01]  /*a7a0*/  LOP3.LUT R120, R120, R115, RZ, 0x3c, !PT ;  /* 0x0000007378787212 */ /* 0x000fe200078e3cff */
[----:B------:R-:W-:Y:S01]  /*a7b0*/  IMAD.X R115, RZ, RZ, R155, P0 ;  /* 0x000000ffff737224 */ /* 0x000fe200000e069b */
[----:B------:R-:W-:Y:S01]  /*a7c0*/  LOP3.LUT R122, R123, 0x380, RZ, 0xc0, !PT ;  /* 0x000003807b7a7812 */ /* 0x000fe200078ec0ff */
[----:B------:R1:W-:Y:S01]  /*a7d0*/  STSM.16.M88.4 [R138], R12 ;  /* 0x0000000c8a007844 */ /* 0x0003e20000000200 */
[----:B------:R-:W-:Y:S02]  /*a7e0*/  MOV R134, R134 ;  /* 0x0000008600867202 */ /* 0x000fe40000000f00 */
[----:B------:R-:W-:Y:S02]  /*a7f0*/  F2FP.F16.F32.PACK_AB R20, R89, R185 ;  /* 0x000000b95914723e */ /* 0x000fe400000000ff */
[----:B------:R-:W-:Y:S01]  /*a800*/  F2FP.F16.F32.PACK_AB R21, R91, R90 ;  /* 0x0000005a5b15723e */ /* 0x000fe200000000ff */
[----:B0-----:R-:W-:Y:S01]  /*a810*/  IMAD.U32 R10, RZ, RZ, UR5 ;  /* 0x00000005ff0a7e24 */ /* 0x001fe2000f8e00ff */
[----:B------:R-:W-:Y:S01]  /*a820*/  SHF.R.S32.HI R9, RZ, 0x1f, R33 ;  /* 0x0000001fff097819 */ /* 0x000fe20000011421 */
[----:B------:R-:W-:Y:S01]  /*a830*/  ULDC UR5, c[0x0][0xb88] ;  /* 0x0002e20000057ab9 */ /* 0x000fe20000000800 */
[----:B------:R-:W-:-:S02]  /*a840*/  SHF.R.S32.HI R8, RZ, 0x1f, R35 ;  /* 0x0000001fff087819 */ /* 0x000fc40000011423 */
[----:B------:R-:W-:Y:S02]  /*a850*/  F2FP.F16.F32.PACK_AB R22, R93, R186 ;  /* 0x000000ba5d16723e */ /* 0x000fe400000000ff */
[----:B------:R-:W-:Y:S02]  /*a860*/  F2FP.F16.F32.PACK_AB R23, R95, R94 ;  /* 0x0000005e5f17723e */ /* 0x000fe400000000ff */
[----:B------:R-:W-:Y:S01]  /*a870*/  MOV R130, R130 ;  /* 0x0000008200827202 */ /* 0x000fe20000000f00 */
[----:B-1----:R-:W-:Y:S01]  /*a880*/  VIADD R15, R225, UR60 ;  /* 0x0000003ce10f7c36 */ /* 0x002fe20008000000 */
[----:B------:R-:W-:Y:S01]  /*a890*/  IADD3 R12, P0, R33, UR6, RZ ;  /* 0x00000006210c7c10 */ /* 0x000fe2000ff1e0ff */
[----:B------:R0:W-:Y:S01]  /*a8a0*/  STSM.16.M88.4 [R134], R20 ;  /* 0x0000001486007844 */ /* 0x0001e20000000200 */
[----:B------:R-:W-:Y:S02]  /*a8b0*/  F2FP.F16.F32.PACK_AB R4, R164, R187 ;  /* 0x000000bba404723e */ /* 0x000fe400000000ff */
[----:B------:R-:W-:Y:S01]  /*a8c0*/  IADD3.X R13, R9, UR7, R10, P0, !PT ;  /* 0x00000007090d7c10 */ /* 0x000fe200087fe40a */
[----:B------:R-:W-:Y:S01]  /*a8d0*/  ULDC.64 UR6, c[0x0][0xc88] ;  /* 0x0003220000067ab9 */ /* 0x000fe20000000a00 */
[----:B------:R-:W-:Y:S01]  /*a8e0*/  F2FP.F16.F32.PACK_AB R5, R99, R98 ;  /* 0x000000626305723e */ /* 0x000fe200000000ff */
[----:B------:R-:W-:Y:S01]  /*a8f0*/  IMAD R8, R8, UR6, RZ ;  /* 0x0000000608087c24 */ /* 0x000fe2000f8e02ff */
[----:B------:R-:W-:Y:S01]  /*a900*/  F2FP.F16.F32.PACK_AB R6, R165, R188 ;  /* 0x000000bca506723e */ /* 0x000fe200000000ff */
[----:B------:R-:W-:Y:S01]  /*a910*/  IMAD.WIDE.U32 R12, R35, UR6, R12 ;  /* 0x00000006230c7c25 */ /* 0x000fe2000f8e000c */
[----:B------:R-:W-:-:S02]  /*a920*/  F2FP.F16.F32.PACK_AB R7, R103, R102 ;  /* 0x000000666707723e */ /* 0x000fc400000000ff */
        /* <DEDUP_REMOVED lines=9> */
[----:B------:R-:W-:Y:S02]  /*a9c0*/  F2FP.F16.F32.PACK_AB R8, R166, R189 ;  /* 0x000000bda608723e */ /* 0x000fe400000000ff */
[----:B------:R-:W-:-:S02]  /*a9d0*/  F2FP.F16.F32.PACK_AB R9, R36, R32 ;  /* 0x000000202409723e */ /* 0x000fc400000000ff */
[----:B------:R-:W-:Y:S02]  /*a9e0*/  F2FP.F16.F32.PACK_AB R10, R167, R190 ;  /* 0x000000bea70a723e */ /* 0x000fe400000000ff */
[----:B0-----:R-:W-:Y:S02]  /*a9f0*/  LEA R20, P3, R12, UR6, 0x2 ;  /* 0x000000060c147c11 */ /* 0x001fe4000f8610ff */
[C---:B------:R-:W-:Y:S01]  /*aa00*/  ISETP.GE.OR P1, PT, R15.reuse, R44, P0 ;  /* 0x0000002c0f00720c */ /* 0x040fe20000726670 */
[----:B------:R0:W-:Y:S01]  /*aa10*/  STSM.16.M88.4 [R31], R8 ;  /* 0x000000081f007844 */ /* 0x0001e20000000200 */
        /* <DEDUP_REMOVED lines=22> */
[----:B------:R-:W-:-:S02]  /*ab80*/  F2FP.F16.F32.PACK_AB R138, R141, R140 ;  /* 0x0000008c8d8a723e */ /* 0x000fc400000000ff */
[----:B------:R-:W-:Y:S01]  /*ab90*/  F2FP.F16.F32.PACK_AB R139, R160, R159 ;  /* 0x0000009fa08b723e */ /* 0x000fe200000000ff */
[----:B------:R-:W-:Y:S01]  /*aba0*/  STSM.16.M88.4 [R26], R12 ;  /* 0x0000000c1a007844 */ /* 0x000fe20000000200 */
[----:B------:R-:W-:Y:S02]  /*abb0*/  F2FP.F16.F32.PACK_AB R160, R145, R144 ;  /* 0x0000009091a0723e */ /* 0x000fe400000000ff */
[----:B------:R-:W-:Y:S01]  /*abc0*/  LOP3.LUT R116, R117, 0x380, RZ, 0xc0, !PT ;  /* 0x0000038075747812 */ /* 0x000fe200078ec0ff */
[----:B------:R-:W-:Y:S01]  /*abd0*/  STSM.16.M88.4 [R27], R136 ;  /* 0x000000881b007844 */ /* 0x000fe20000000200 */
[----:B------:R-:W-:Y:S01]  /*abe0*/  UIMAD UR5, UR10, UR8, URZ ;  /* 0x000000080a0572a4 */ /* 0x000fe2000f8e023f */
[----:B------:R-:W-:Y:S01]  /*abf0*/  VIADD R46, R0, UR60 ;  /* 0x0000003c002e7c36 */ /* 0x000fe20008000000 */
[----:B------:R-:W-:Y:S01]  /*ac00*/  UIMAD.WIDE.U32 UR6, UR11, UR8, URZ ;  /* 0x000000080b0672a5 */ /* 0x000fe2000f8e003f */
[----:B------:R-:W-:Y:S01]  /*ac10*/  STSM.16.M88.4 [R30], R160 ;  /* 0x000000a01e007844 */ /* 0x000fe20000000200 */
[----:B------:R-:W-:-:S02]  /*ac20*/  LOP3.LUT R118, R119, 0x380, RZ, 0xc0, !PT ;  /* 0x0000038077767812 */ /* 0x000fc400078ec0ff */
[----:B------:R-:W-:Y:S01]  /*ac30*/  SHF.R.U64 R116, R116, 0x3, RZ ;  /* 0x0000000374747819 */ /* 0x000fe200000012ff */
[----:B------:R-:W-:Y:S01]  /*ac40*/  BAR.SYNC.DEFER_BLOCKING 0x1, 0x100 ;  /* 0x0044000000007b1d */ /* 0x000fe20000010000 */
[----:B------:R-:W-:Y:S01]  /*ac50*/  UIMAD UR5, UR11, UR9, UR5 ;  /* 0x000000090b0572a4 */ /* 0x000fe2000f8e0205 */
[----:B------:R-:W-:Y:S01]  /*ac60*/  IMAD.MOV.U32 R45, RZ, RZ, R46 ;  /* 0x000000ffff2d7224 */ /* 0x000fe200078e002e */
[----:B------:R-:W-:Y:S02]  /*ac70*/  SHF.R.U64 R118, R118, 0x3, RZ ;  /* 0x0000000376767819 */ /* 0x000fe400000012ff */
[----:B------:R-:W-:Y:S01]  /*ac80*/  LOP3.LUT R116, R116, R117, RZ, 0x3c, !PT ;  /* 0x0000007574747212 */ /* 0x000fe200078e3cff */
[----:B------:R-:W-:Y:S01]  /*ac90*/  ULDC.64 UR10, c[0x0][0xbf0] ;  /* 0x0002fc00000a7ab9 */ /* 0x000fe20000000a00 */
[----:B-1----:R1:W-:Y:S01]  /*aca0*/  @!P1 ST.E desc[UR36][R40.64], R3 ;  /* 0x0000000328009985 */ /* 0x0023e2000c101924 */
[----:B------:R-:W-:Y:S01]  /*acb0*/  UIMAD UR8, UR12, UR10, URZ ;  /* 0x0000000a0c0872a4 */ /* 0x000fe2000f8e023f */
[----:B------:R-:W-:Y:S01]  /*acc0*/  LOP3.LUT R118, R118, R119, RZ, 0x3c, !PT ;  /* 0x0000007776767212 */ /* 0x000fe200078e3cff */
[----:B------:R-:W-:Y:S01]  /*acd0*/  UIADD3 UR7, UR7, UR5, URZ ;  /* 0x0000000507077290 */ /* 0x000fe2000fffe03f */
[--C-:B------:R-:W-:Y:S01]  /*ace0*/  IMAD.X R117, RZ, RZ, R155.reuse, P6 ;  /* 0x000000ffff757224 */ /* 0x100fe200030e069b */
[----:B-1----:R-:W1:Y:S01]  /*acf0*/  @P2 LDC R3, c[0x0][0xcec] ;  /* 0x00033b00ff032b82 */ /* 0x002e620000000800 */
[----:B------:R-:W-:Y:S01]  /*ad00*/  UIMAD UR5, UR13, UR11, UR8 ;  /* 0x0000000b0d0572a4 */ /* 0x000fe2000f8e0208 */
[----:B------:R-:W-:Y:S01]  /*ad10*/  IMAD.X R119, RZ, RZ, R155, P5 ;  /* 0x000000ffff777224 */ /* 0x000fe200028e069b */
[----:B------:R-:W-:Y:S01]  /*ad20*/  UIMAD.WIDE.U32 UR6, UR13, UR10, UR6 ;  /* 0x0000000a0d0672a5 */ /* 0x000fe2000f8e0006 */
[----:B0-----:R0:W-:Y:S01]  /*ad30*/  @!P0 ST.E desc[UR36][R42.64], R2 ;  /* 0x000000022a008985 */ /* 0x0011e2000c101924 */
[----:B------:R-:W-:-:S02]  /*ad40*/  ULDC.64 UR8, c[0x0][0xbe0] ;  /* 0x0002f80000087ab9 */ /* 0x000fc40000000a00 */
[----:B------:R-:W-:Y:S01]  /*ad50*/  UIADD3 UR5, UR7, UR5, URZ ;  /* 0x0000000507057290 */ /* 0x000fe2000fffe03f */
[----:B------:R3:W5:Y:S04]  /*ad60*/  LD.E.128 R20, desc[UR36][R28.64] ;  /* 0x000000241c147980 */ /* 0x000768000c101d00 */
[----:B------:R3:W5:Y:S04]  /*ad70*/  LD.E.128 R32, desc[UR36][R16.64] ;  /* 0x0000002410207980 */ /* 0x000768000c101d00 */
[----:B------:R3:W5:Y:S01]  /*ad80*/  LD.E.128 R36, desc[UR36][R18.64] ;  /* 0x0000002412247980 */ /* 0x000762000c101d00 */
[----:B-1----:R-:W-:-:S03]  /*ad90*/  @P2 IMAD.HI.U32 R0, R46, R3, RZ ;  /* 0x000000032e002227 */ /* 0x002fc600078e00ff */
[----:B------:R-:W5:Y:S02]  /*ada0*/  LD.E.128 R96, desc[UR36][R96.64] ;  /* 0x0000002460607980 */ /* 0x000f64000c101d00 */
[----:B--2---:R-:W-:Y:S01]  /*adb0*/  @P2 SHF.R.U32.HI R45, RZ, R47, R0 ;  /* 0x0000002fff2d2219 */ /* 0x004fe20000011600 */
[----:B0-----:R-:W-:Y:S01]  /*adc0*/  IMAD.U32 R2, RZ, RZ, UR6 ;  /* 0x00000006ff027e24 */ /* 0x001fe2000f8e00ff */
[----:B------:R-:W5:Y:S02]  /*add0*/  LD.E.128 R100, desc[UR36][R100.64] ;  /* 0x0000002464647980 */ /* 0x000f64000c101d00 */
[--C-:B------:R-:W-:Y:S01]  /*ade0*/  SHF.R.S32.HI R0, RZ, 0x1f, R45.reuse ;  /* 0x0000001fff007819 */ /* 0x100fe2000001142d */
[----:B------:R-:W-:Y:S01]  /*adf0*/  IMAD.MOV R47, RZ, RZ, -R45 ;  /* 0x000000ffff2f7224 */ /* 0x000fe200078e0a2d */
[----:B------:R3:W5:Y:S01]  /*ae00*/  LD.E.128 R4, desc[UR36][R104.64] ;  /* 0x0000002468047980 */ /* 0x000762000c101d00 */
[----:B------:R-:W-:Y:S01]  /*ae10*/  IMAD.U32 R3, RZ, RZ, UR7 ;  /* 0x00000007ff037e24 */ /* 0x000fe2000f8e00ff */
[----:B------:R-:W-:Y:S01]  /*ae20*/  ULDC.64 UR6, c[0x0][0xbd8] ;  /* 0x0002f60000067ab9 */ /* 0x000fe20000000a00 */
[----:B------:R-:W-:Y:S01]  /*ae30*/  IMAD R0, R0, UR8, RZ ;  /* 0x0000000800007c24 */ /* 0x000fe2000f8e02ff */
[----:B------:R3:W5:Y:S01]  /*ae40*/  LD.E.128 R8, desc[UR36][R106.64] ;  /* 0x000000246a087980 */ /* 0x000762000c101d00 */
[----:B------:R-:W-:-:S02]  /*ae50*/  IMAD R47, R156, R47, R46 ;  /* 0x0000002f9c2f7224 */ /* 0x000fc400078e022e */
[----:B------:R-:W-:Y:S01]  /*ae60*/  IMAD.U32 R3, RZ, RZ, UR5 ;  /* 0x00000005ff037e24 */ /* 0x000fe2000f8e00ff */
[----:B------:R3:W5:Y:S01]  /*ae70*/  LD.E.128 R12, desc[UR36][R108.64] ;  /* 0x000000246c0c7980 */ /* 0x000762000c101d00 */
[C---:B------:R-:W-:Y:S01]  /*ae80*/  IMAD R61, R45.reuse, UR9, R0 ;  /* 0x000000092d3d7c24 */ /* 0x040fe2000f8e0200 */
[----:B------:R-:W-:Y:S02]  /*ae90*/  SHF.R.S32.HI R0, RZ, 0x1f, R47 ;  /* 0x0000001fff007819 */ /* 0x000fe4000001142f */
[----:B------:R3:W5:Y:S01]  /*aea0*/  LD.E.128 R48, desc[UR36][R110.64] ;  /* 0x000000246e307980 */ /* 0x000762000c101d00 */
[----:B------:R-:W-:-:S03]  /*aeb0*/  IMAD.WIDE.U32 R2, R45, UR8, R2 ;  /* 0x000000082d027c25 */ /* 0x000fc6000f8e0002 */
[----:B------:R3:W5:Y:S04]  /*aec0*/  LD.E.128 R24, desc[UR36][R112.64] ;  /* 0x0000002470187980 */ /* 0x000768000c101d00 */
[----:B------:R3:W5:Y:S04]  /*aed0*/  LD.E.128 R40, desc[UR36][R114.64] ;  /* 0x0000002472287980 */ /* 0x000768000c101d00 */
[----:B------:R3:W5:Y:S04]  /*aee0*/  LD.E.128 R28, desc[UR36][R116.64] ;  /* 0x00000024741c7980 */ /* 0x000768000c101d00 */
[----:B------:R3:W5:Y:S04]  /*aef0*/  LD.E.128 R56, desc[UR36][R118.64] ;  /* 0x0000002476387980 */ /* 0x000768000c101d00 */
[----:B------:R3:W5:Y:S04]  /*af00*/  LD.E.128 R52, desc[UR36][R120.64] ;  /* 0x0000002478347980 */ /* 0x000768000c101d00 */
[----:B------:R3:W5:Y:S04]  /*af10*/  LD.E.128 R16, desc[UR36][R122.64] ;  /* 0x000000247a107980 */ /* 0x000768000c101d00 */
[----:B------:R-:W5:Y:S01]  /*af20*/  LD.E.128 R124, desc[UR36][R126.64] ;  /* 0x000000247e7c7980 */ /* 0x000f62000c101d00 */
[----:B------:R-:W-:Y:S01]  /*af30*/  VIADD R65, R221, UR60 ;  /* 0x0000003cdd417c36 */ /* 0x000fe20008000000 */
[----:B------:R-:W-:Y:S01]  /*af40*/  BSSY B1, `(.L_x_13766) ;  /* 0x000002e000017945 */ /* 0x000fe20003800000 */
[----:B------:R-:W-:Y:S01]  /*af50*/  IMAD.IADD R3, R3, 0x1, R61 ;  /* 0x0000000103037824 */ /* 0x000fe200078e023d */
[----:B------:R-:W-:Y:S01]  /*af60*/  @!PT LDS RZ, [RZ] ;  /* 0x00000000fffff984 */ /* 0x000fe20000000800 */
[----:B------:R-:W-:Y:S01]  /*af70*/  @!PT LDS RZ, [RZ] ;  /* 0x00000000fffff984 */ /* 0x000fe20000000800 */
[----:B------:R-:W-:Y:S01]  /*af80*/  @!PT LDS RZ, [RZ] ;  /* 0x00000000fffff984 */ /* 0x000fe20000000800 */
[----:B------:R-:W-:Y:S01]  /*af90*/  @!PT LDS RZ, [RZ] ;  /* 0x00000000fffff984 */ /* 0x000fe20000000800 */
[----:B------:R0:W-:Y:S06]  /*afa0*/  MEMBAR.ALL.CTA ;  /* 0x0000000000007992 */ /* 0x0001ec0000008000 */
[----:B0-----:R-:W0:Y:S01]  /*afb0*/  FENCE.VIEW.ASYNC.S ;  /* 0x00000000000073c6 */ /* 0x001e220000000000 */
[----:B------:R-:W-:Y:S01]  /*afc0*/  IMAD R0, R0, UR6, RZ ;  /* 0x0000000600007c24 */ /* 0x000fe2000f8e02ff */
[CC--:B------:R-:W-:Y:S01]  /*afd0*/  ISETP.GE.AND P2, PT, R65.reuse, R44.reuse, PT ;  /* 0x0000002c4100720c */ /* 0x0c0fe20003f46270 */
[----:B------:R-:W-:Y:S01]  /*afe0*/  VIADD R45, R65, 0x20 ;  /* 0x00000020412d7836 */ /* 0x000fe20000000000 */
[----:B------:R-:W-:Y:S01]  /*aff0*/  SHF.R.S32.HI R196, RZ, 0x1f, R215 ;  /* 0x0000001fffc47819 */ /* 0x000fe200000114d7 */
[C---:B------:R-:W-:Y:S01]  /*b000*/  IMAD R61, R47.reuse, UR7, R0 ;  /* 0x000000072f3d7c24 */ /* 0x040fe2000f8e0200 */
[----:B------:R-:W-:Y:S01]  /*b010*/  SHF.R.S32.HI R197, RZ, 0x1f, R216 ;  /* 0x0000001fffc57819 */ /* 0x000fe200000114d8 */
[----:B------:R-:W-:Y:S01]  /*b020*/  IMAD.WIDE.U32 R2, R47, UR6, R2 ;  /* 0x000000062f027c25 */ /* 0x000fe2000f8e0002 */
[----:B------:R-:W-:Y:S01]  /*b030*/  ISETP.GE.AND P1, PT, R45, R44, PT ;  /* 0x0000002c2d00720c */ /* 0x000fe20003f26270 */
[----:B------:R-:W-:Y:S01]  /*b040*/  ULDC.64 UR6, c[0x0][0xb80] ;  /* 0x0002e00000067ab9 */ /* 0x000fe20000000a00 */
[----:B------:R-:W-:Y:S01]  /*b050*/  SHF.R.S32.HI R198, RZ, 0x1f, R200 ;  /* 0x0000001fffc67819 */ /* 0x000fe200000114c8 */
[----:B------:R-:W-:Y:S01]  /*b060*/  VIADD R45, R65, 0x40 ;  /* 0x00000040412d7836 */ /* 0x000fe20000000000 */
[----:B------:R-:W-:Y:S01]  /*b070*/  LEA R0, P3, R2, UR6, 0x1 ;  /* 0x0000000602007c11 */ /* 0x000fe2000f8608ff */
[----:B------:R-:W-:-:S02]  /*b080*/  IMAD.IADD R3, R3, 0x1, R61 ;  /* 0x0000000103037824 */ /* 0x000fc400078e023d */
[----:B------:R-:W-:Y:S01]  /*b090*/  VIADD R195, R195, 0x32420 ;  /* 0x00032420c3c37836 */ /* 0x000fe20000000000 */
[----:B------:R-:W-:Y:S01]  /*b0a0*/  ISETP.GE.AND P0, PT, R45, R44, PT ;  /* 0x0000002c2d00720c */ /* 0x000fe20003f06270 */
[----:B0-----:R3:W0:Y:S01]  /*b0b0*/  SHFL.IDX PT, R62, R0, RZ, 0x181f ;  /* 0x00181fff003e7589 */ /* 0x00162200000e0000 */
[----:B------:R-:W-:Y:S02]  /*b0c0*/  LEA.HI.X R45, R2, UR7, R3, 0x1, P3 ;  /* 0x00000007022d7c11 */ /* 0x000fe400098f0c03 */
[----:B------:R-:W-:-:S03]  /*b0d0*/  PRMT R195, RZ, 0x654, R195 ;  /* 0x00000654ffc37816 */ /* 0x000fc600000000c3 */
[----:B------:R3:W1:Y:S01]  /*b0e0*/  SHFL.IDX PT, R64, R45, RZ, 0x181f ;  /* 0x00181fff2d407589 */ /* 0x00066200000e0000 */
[----:B------:R3:W-:Y:S01]  /*b0f0*/  SYNCS.ARRIVE.TRANS64.RED.A1T0 RZ, [R195+URZ], RZ ;  /* 0x000000ffc3ff79a7 */ /* 0x0007e2000810043f */
        /* <DEDUP_REMOVED lines=18> */
.L_x_13767:
[----:B------:R-:W-:Y:S05]  /*b220*/  BSYNC B1 ;  /* 0x0000000000017941 */ /* 0x000fea0003800000 */
.L_x_13766:
        /* <DEDUP_REMOVED lines=21> */
.L_x_13769:
[----:B------:R-:W-:Y:S05]  /*b380*/  BSYNC B1 ;  /* 0x0000000000017941 */ /* 0x000fea0003800000 */
.L_x_13768:
        /* <DEDUP_REMOVED lines=21> */
.L_x_13771:
[----:B------:R-:W-:Y:S05]  /*b4e0*/  BSYNC B1 ;  /* 0x0000000000017941 */ /* 0x000fea0003800000 */
.L_x_13770:
        /* <DEDUP_REMOVED lines=24> */
.L_x_13765:
[----:B------:R-:W0:Y:S01]  /*b670*/  LDC R8, c[0x0][0xce8] ;  /* 0x00033a00ff087b82 */ /* 0x000e220000000800 */
[----:B------:R-:W1:Y:S01]  /*b680*/  S2R R0, SR_TID.X ;  /* 0x0000000000007919 */ /* 0x000e620000002100 */
[----:B------:R-:W-:Y:S01]  /*b690*/  R2UR UR6, R219 ;  /* 0x00000000db0672ca */ /* 0x000fe200000e0000 */
[----:B------:R-:W-:Y:S01]  /*b6a0*/  BSSY B1, `(.L_x_13773) ;  /* 0x0000035000017945 */ /* 0x000fe20003800000 */
[----:B------:R-:W-:Y:S01]  /*b6b0*/  R2UR UR5, R220 ;  /* 0x00000000dc0572ca */ /* 0x000fe200000e0000 */
[----:B------:R-:W-:-:S10]  /*b6c0*/  IMAD R6, R218, 0x20, R221 ;  /* 0x00000020da067824 */ /* 0x000fd400078e02dd */
[----:B------:R-:W-:Y:S02]  /*b6d0*/  USHF.R.S32.HI UR8, URZ, 0x1f, UR6 ;  /* 0x0000001f3f087899 */ /* 0x000fe40008011406 */
[----:B------:R-:W-:Y:S01]  /*b6e0*/  USHF.R.S32.HI UR9, URZ, 0x1f, UR5 ;  /* 0x0000001f3f097899 */ /* 0x000fe20008011405 */
[----:B0-----:R-:W-:Y:S01]  /*b6f0*/  ISETP.NE.AND P1, PT, R8, 0x1, PT ;  /* 0x000000010800780c */ /* 0x001fe20003f25270 */
[----:B-1----:R-:W-:-:S12]  /*b700*/  VIADD R0, R0, 0xffffff80 ;  /* 0xffffff8000007836 */ /* 0x002fd80000000000 */
[----:B------:R-:W0:Y:S01]  /*b710*/  @P1 LDC R9, c[0x0][0xcec] ;  /* 0x00033b00ff091b82 */ /* 0x000e220000000800 */
[----:B------:R-:W-:-:S07]  /*b720*/  ISETP.GE.AND P0, PT, R0, 0x80, PT ;  /* 0x000000800000780c */ /* 0x000fce0003f06270 */
[----:B------:R-:W1:Y:S06]  /*b730*/  @P1 LDC R11, c[0x0][0xcf0] ;  /* 0x00033c00ff0b1b82 */ /* 0x000e6c0000000800 */
[----:B------:R-:W-:Y:S05]  /*b740*/  @P0 BRA `(.L_x_13774) ;  /* 0x0000000000a80947 */ /* 0x000fea0003800000 */
[----:B------:R-:W2:Y:S01]  /*b750*/  S2R R0, SR_TID.X ;  /* 0x0000000000007919 */ /* 0x000ea20000002100 */
[----:B------:R-:W3:Y:S01]  /*b760*/  LDC R3, c[0x0][0xce8] ;  /* 0x00033a00ff037b82 */ /* 0x000ee20000000800 */
[----:B------:R-:W-:Y:S01]  /*b770*/  MOV R4, UR60 ;  /* 0x0000003c00047c02 */ /* 0x000fe20008000f00 */
[----:B------:R-:W-:Y:S02]  /*b780*/  ULDC UR5, c[0x0][0xb88] ;  /* 0x0002e20000057ab9 */ /* 0x000fe40000000800 */
[----:B---3--:R-:W-:Y:S01]  /*b790*/  IMAD R5, R3, UR5, RZ ;  /* 0x0000000503057c24 */ /* 0x008fe2000f8e02ff */
[----:B--2---:R-:W-:-:S04]  /*b7a0*/  IADD3 R4, R4, -0x80, R0 ;  /* 0xffffff8004047810 */ /* 0x004fc80007ffe000 */
[----:B------:R-:W-:-:S13]  /*b7b0*/  ISETP.GE.AND P0, PT, R4, R5, PT ;  /* 0x000000050400720c */ /* 0x000fda0003f06270 */
[----:B------:R-:W-:Y:S05]  /*b7c0*/  @P0 BRA `(.L_x_13774) ;  /* 0x0000000000880947 */ /* 0x000fea0003800000 */
[----:B------:R-:W-:Y:S01]  /*b7d0*/  ISETP.NE.AND P0, PT, R3, 0x1, PT ;  /* 0x000000010300780c */ /* 0x000fe20003f05270 */
[----:B------:R-:W-:Y:S01]  /*b7e0*/  ULDC.64 UR10, c[0x0][0xc90] ;  /* 0x00032400000a7ab9 */ /* 0x000fe20000000a00 */
[----:B------:R-:W-:Y:S01]  /*b7f0*/  R2UR UR13, R219 ;  /* 0x00000000db0d72ca */ /* 0x000fe200000e0000 */
[----:B------:R-:W-:Y:S01]  /*b800*/  UIMAD UR5, UR8, UR10, URZ ;  /* 0x0000000a080572a4 */ /* 0x000fe2000f8e023f */
[----:B------:R-:W-:Y:S01]  /*b810*/  R2UR UR12, R220 ;  /* 0x00000000dc0c72ca */ /* 0x000fe200000e0000 */
[----:B------:R-:W-:-:S08]  /*b820*/  IMAD.MOV.U32 R2, RZ, RZ, R4 ;  /* 0x000000ffff027224 */ /* 0x000fd000078e0004 */
        /* <DEDUP_REMOVED lines=28> */
.L_x_13774:
[----:B------:R-:W-:Y:S05]  /*b9f0*/  BSYNC B1 ;  /* 0x0000000000017941 */ /* 0x000fea0003800000 */
.L_x_13773:
[----:B------:R-:W-:Y:S01]  /*ba00*/  R2UR UR13, R219 ;  /* 0x00000000db0d72ca */ /* 0x000fe200000e0000 */
[----:B------:R-:W-:Y:S01]  /*ba10*/  ULDC.64 UR10, c[0x0][0xbe8] ;  /* 0x0002fa00000a7ab9 */ /* 0x000fe20000000a00 */
[----:B------:R-:W-:Y:S01]  /*ba20*/  R2UR UR12, R220 ;  /* 0x00000000dc0c72ca */ /* 0x000fe200000e0000 */
[----:B------:R-:W-:Y:S01]  /*ba30*/  UIMAD UR5, UR8, UR10, URZ ;  /* 0x0000000a080572a4 */ /* 0x000fe2000f8e023f */
[----:B------:R-:W-:Y:S01]  /*ba40*/  VIADD R6, R6, UR60 ;  /* 0x0000003c06067c36 */ /* 0x000fe20008000000 */
[----:B------:R-:W-:Y:S01]  /*ba50*/  BSSY B1, `(.L_x_13775) ;  /* 0x000003f000017945 */ /* 0x000fe20003800000 */
[----:B------:R-:W-:Y:S02]  /*ba60*/  SHF.R.S32.HI R16, RZ, 0x1f, R215 ;  /* 0x0000001fff107819 */ /* 0x000fe400000114d7 */
[----:B0-----:R-:W-:Y:S01]  /*ba70*/  @P1 IMAD.HI.U32 R0, R6, R9, RZ ;  /* 0x0000000906001227 */ /* 0x001fe200078e00ff */
[----:B------:R-:W-:Y:S02]  /*ba80*/  SHF.R.S32.HI R17, RZ, 0x1f, R216 ;  /* 0x0000001fff117819 */ /* 0x000fe400000114d8 */
[----:B------:R-:W-:Y:S01]  /*ba90*/  SHF.R.S32.HI R18, RZ, 0x1f, R200 ;  /* 0x0000001fff127819 */ /* 0x000fe200000114c8 */
[----:B--2---:R-:W-:Y:S01]  /*baa0*/  IMAD.MOV.U32 R5, RZ, RZ, R6 ;  /* 0x000000ffff057224 */ /* 0x004fe200078e0006 */
[----:B------:R-:W-:Y:S01]  /*bab0*/  UIMAD.WIDE.U32 UR6, UR13, UR10, URZ ;  /* 0x0000000a0d0672a5 */ /* 0x000fe2000f8e003f */
[----:B-1----:R-:W-:Y:S01]  /*bac0*/  @P1 SHF.R.U32.HI R5, RZ, R11, R0 ;  /* 0x0000000bff051219 */ /* 0x002fe20000011600 */
[----:B------:R-:W-:-:S03]  /*bad0*/  UIMAD UR5, UR13, UR11, UR5 ;  /* 0x0000000b0d0572a4 */ /* 0x000fc6000f8e0205 */
[----:B------:R-:W-:Y:S01]  /*bae0*/  ULDC.64 UR10, c[0x0][0xbf0] ;  /* 0x0002fc00000a7ab9 */ /* 0x000fe20000000a00 */
[----:B------:R-:W-:Y:S01]  /*baf0*/  UIADD3 UR7, UR7, UR5, URZ ;  /* 0x0000000507077290 */ /* 0x000fe2000fffe03f */
[--C-:B------:R-:W-:Y:S01]  /*bb00*/  SHF.R.S32.HI R0, RZ, 0x1f, R5.reuse ;  /* 0x0000001fff007819 */ /* 0x100fe20000011405 */
[----:B------:R-:W-:Y:S01]  /*bb10*/  UIMAD UR5, UR9, UR10, URZ ;  /* 0x0000000a090572a4 */ /* 0x000fe2000f8e023f */
[----:B------:R-:W-:Y:S01]  /*bb20*/  IMAD.MOV R7, RZ, RZ, -R5 ;  /* 0x000000ffff077224 */ /* 0x000fe200078e0a05 */
[----:B------:R-:W-:Y:S02]  /*bb30*/  UIMAD.WIDE.U32 UR6, UR12, UR10, UR6 ;  /* 0x0000000a0c0672a5 */ /* 0x000fe4000f8e0006 */
[----:B------:R-:W-:Y:S01]  /*bb40*/  UIMAD UR5, UR12, UR11, UR5 ;  /* 0x0000000b0c0572a4 */ /* 0x000fe2000f8e0205 */
[----:B------:R-:W-:Y:S01]  /*bb50*/  IMAD R7, R8, R7, R6 ;  /* 0x0000000708077224 */ /* 0x000fe200078e0206 */
[----:B------:R-:W-:Y:S01]  /*bb60*/  ULDC.64 UR8, c[0x0][0xbe0] ;  /* 0x0002f80000087ab9 */ /* 0x000fe20000000a00 */
[----:B------:R-:W-:Y:S01]  /*bb70*/  VIADD R6, R221, UR60 ;  /* 0x0000003cdd067c36 */ /* 0x000fe20008000000 */
[----:B------:R-:W-:Y:S01]  /*bb80*/  UIADD3 UR5, UR7, UR5, URZ ;  /* 0x0000000507057290 */ /* 0x000fe2000fffe03f */
[----:B------:R-:W-:-:S02]  /*bb90*/  IMAD R0, R0, UR8, RZ ;  /* 0x0000000800007c24 */ /* 0x000fc4000f8e02ff */
        /* <DEDUP_REMOVED lines=42> */
.L_x_13776:
[----:B------:R-:W-:Y:S05]  /*be40*/  BSYNC B1 ;  /* 0x0000000000017941 */ /* 0x000fea0003800000 */
.L_x_13775:
        /* <DEDUP_REMOVED lines=21> */
.L_x_13778:
[----:B------:R-:W-:Y:S05]  /*bfa0*/  BSYNC B1 ;  /* 0x0000000000017941 */ /* 0x000fea0003800000 */
.L_x_13777:
        /* <DEDUP_REMOVED lines=21> */
.L_x_13780:
[----:B------:R-:W-:Y:S05]  /*c100*/  BSYNC B1 ;  /* 0x0000000000017941 */ /* 0x000fea0003800000 */
.L_x_13779:
        /* <DEDUP_REMOVED lines=22> */
.L_x_13772:
[----:B------:R-:W-:Y:S05]  /*c270*/  BSYNC B0 ;  /* 0x0000000000007941 */ /* 0x000fea0003800000 */
.L_x_13764:
[----:B------:R-:W-:Y:S02]  /*c280*/  ULDC UR5, c[0x0][0xd38] ;  /* 0x00034e0000057ab9 */ /* 0x000fe40000000800 */
[----:B------:R-:W-:-:S06]  /*c290*/  UISETP.GE.AND UP0, UPT, UR4, UR5, UPT ;  /* 0x000000050400728c */ /* 0x000fcc000bf06270 */
[----:B------:R-:W-:-:S13]  /*c2a0*/  PLOP3.LUT P0, PT, PT, PT, UP0, 0x80, 0x0 ;  /* 0x000000000000781c */ /* 0x000fda0003f0f008 */
[----:B------:R-:W-:Y:S05]  /*c2b0*/  @!P0 BRA `(.L_x_13781) ;  /* 0xffffff4800b48947 */ /* 0x000fea000383ffff */
[----:B------:R-:W-:Y:S05]  /*c2c0*/  EXIT ;  /* 0x000000000000794d */ /* 0x000fea0003800000 */
.L_x_13722:
        /* <DEDUP_REMOVED lines=31> */
[----:B------:R-:W-:Y:S01]  /*c4c0*/  UIMAD UR41, UR41, UR40, URZ ;  /* 0x00000028292972a4 */ /* 0x000fe2000f8e023f */
[----:B------:R-:W-:Y:S01]  /*c4d0*/  IMAD.MOV.U32 R18, RZ, RZ, RZ ;  /* 0x000000ffff127224 */ /* 0x000fe200078e00ff */
[----:B------:R-:W-:Y:S01]  /*c4e0*/  USEL UR4, UR4, 0x1, UP0 ;  /* 0x0000000104047887 */ /* 0x000fe20008000000 */
[----:B------:R-:W-:Y:S01]  /*c4f0*/  UMOV UR5, 0x400 ;  /* 0x0000040000057882 */ /* 0x000fe20000000000 */
[----:B------:R-:W-:-:S02]  /*c500*/  ULDC UR47, c[0x0][0xc] ;  /* 0x00000300002f7ab9 */ /* 0x000fc40000000800 */
        /* <DEDUP_REMOVED lines=12> */
[C---:B------:R-:W-:Y:S02]  /*c5d0*/  LOP3.LUT R2, R5.reuse, 0x40, RZ, 0xfc, !PT ;  /* 0x0000004005027812 */ /* 0x040fe400078efcff */
[----:B------:R-:W-:Y:S02]  /*c5e0*/  ISETP.GE.AND P0, PT, R5, UR7, PT ;  /* 0x0000000705007c0c */ /* 0x000fe4000bf06270 */
[C---:B------:R-:W-:Y:S02]  /*c5f0*/  ISETP.GE.AND P2, PT, R2.reuse, UR9, PT ;  /* 0x0000000902007c0c */ /* 0x040fe4000bf46270 */
[----:B------:R-:W-:Y:S02]  /*c600*/  ISETP.GE.AND P1, PT, R2, UR7, PT ;  /* 0x0000000702007c0c */ /* 0x000fe4000bf26270 */
[----:B------:R-:W-:-:S02]  /*c610*/  LOP3.LUT R0, R0, 0x38, R8, 0x78, !PT ;  /* 0x0000003800007812 */ /* 0x000fc400078e7808 */
[----:B------:R-:W-:Y:S02]  /*c620*/  LOP3.LUT R4, R5, 0x80, RZ, 0xfc, !PT ;  /* 0x0000008005047812 */ /* 0x000fe400078efcff */
[----:B------:R-:W-:Y:S02]  /*c630*/  LOP3.LUT R29, R0, 0x200, R29, 0xf8, !PT ;  /* 0x00000200001d7812 */ /* 0x000fe400078ef81d */
[----:B------:R-:W-:Y:S02]  /*c640*/  SEL R0, RZ, 0x1, P0 ;  /* 0x00000001ff007807 */ /* 0x000fe40000000000 */
[----:B------:R-:W-:Y:S01]  /*c650*/  SEL R2, RZ, 0xffffffff, P1 ;  /* 0xffffffffff027807 */ /* 0x000fe20000800000 */
[----:B------:R-:W-:Y:S01]  /*c660*/  IMAD R22, R29, 0x2, R17 ;  /* 0x000000021d167824 */ /* 0x000fe200078e0211 */
[----:B------:R-:W-:Y:S02]  /*c670*/  @P2 LOP3.LUT R16, R16, 0x40000, RZ, 0xfc, !PT ;  /* 0x0004000010102812 */ /* 0x000fe400078efcff */
[----:B------:R-:W-:-:S02]  /*c680*/  SHF.R.U32.HI R35, RZ, 0x3, R7 ;  /* 0x00000003ff237819 */ /* 0x000fc40000011607 */
[----:B------:R-:W-:-:S04]  /*c690*/  @P1 LOP3.LUT R16, R16, 0x10, RZ, 0xfc, !PT ;  /* 0x0000001010101812 */ /* 0x000fc800078efcff */
[----:B------:R-:W-:-:S04]  /*c6a0*/  LOP3.LUT R16, R16, 0xffffffdf, RZ, 0xc0, !PT ;  /* 0xffffffdf10107812 */ /* 0x000fc800078ec0ff */
[----:B------:R-:W-:Y:S02]  /*c6b0*/  @P0 LOP3.LUT R16, R16, 0x20, RZ, 0xfc, !PT ;  /* 0x0000002010100812 */ /* 0x000fe400078efcff */
[----:B------:R-:W-:Y:S02]  /*c6c0*/  ISETP.GE.AND P0, PT, R4, UR7, PT ;  /* 0x0000000704007c0c */ /* 0x000fe4000bf06270 */
[----:B------:R-:W-:-:S11]  /*c6d0*/  LOP3.LUT R16, R16, 0xfffffff7, RZ, 0xc0, !PT ;  /* 0xfffffff710107812 */ /* 0x000fd600078ec0ff */
[----:B------:R-:W-:-:S04]  /*c6e0*/  @P0 LOP3.LUT R16, R16, 0x8, RZ, 0xfc, !PT ;  /* 0x0000000810100812 */ /* 0x000fc800078efcff */
[----:B------:R-:W-:Y:S02]  /*c6f0*/  LOP3.LUT R16, R16, 0xfffdffff, RZ, 0xc0, !PT ;  /* 0xfffdffff10107812 */ /* 0x000fe400078ec0ff */
[----:B--2---:R-:W-:Y:S02]  /*c700*/  R2UR UR8, R3 ;  /* 0x00000000030872ca */ /* 0x004fe400000e0000 */
[----:B------:R-:W-:Y:S02]  /*c710*/  SHF.L.U32 R3, R2, 0x1, RZ ;  /* 0x0000000102037819 */ /* 0x000fe400000006ff */
[----:B------:R-:W-:Y:S02]  /*c720*/  LOP3.LUT R2, R5, 0xc0, RZ, 0xfc, !PT ;  /* 0x000000c005027812 */ /* 0x000fe400078efcff */
[----:B------:R-:W-:Y:S02]  /*c730*/  LOP3.LUT R0, R3, 0x2, R0, 0xe2, !PT ;  /* 0x0000000203007812 */ /* 0x000fe400078ee200 */
[----:B------:R-:W-:-:S02]  /*c740*/  SEL R3, RZ, 0x4, P0 ;  /* 0x00000004ff037807 */ /* 0x000fc40000000000 */
        /* <DEDUP_REMOVED lines=8> */
[----:B------:R-:W-:Y:S01]  /*c7d0*/  @P0 LOP3.LUT R16, R16, 0x20000, RZ, 0xfc, !PT ;  /* 0x0002000010100812 */ /* 0x000fe200078efcff */
[----:B------:R0:W-:Y:S01]  /*c7e0*/  STL [R1+0x4], RZ ;  /* 0x000004ff01007387 */ /* 0x0001e20000100800 */
        /* <DEDUP_REMOVED lines=15> */
[----:B0-----:R-:W-:-:S07]  /*c8e0*/  @P0 LOP3.LUT R16, R16, 0x80000, RZ, 0xfc, !PT ;  /* 0x0008000010100812 */ /* 0x001fce00078efcff */
.L_x_13835:
        /* <DEDUP_REMOVED lines=22> */
.L_x_13783:
[----:B------:R-:W-:Y:S01]  /*ca50*/  ULDC UR8, c[0x0][0xd54] ;  /* 0x0003550000087ab9 */ /* 0x000fe20000000800 */
[----:B------:R-:W-:Y:S01]  /*ca60*/  UMOV UR6, UR7 ;  /* 0x0000000700067c82 */ /* 0x000fe20008000000 */
[----:B------:R-:W-:-:S11]  /*ca70*/  UISETP.NE.AND UP0, UPT, UR8, 0x1, UPT ;  /* 0x000000010800788c */ /* 0x000fd6000bf05270 */
[----:B------:R-:W-:Y:S02]  /*ca80*/  @UP0 ULDC.64 UR10, c[0x0][0xd58] ;  /* 0x00035600000a0ab9 */ /* 0x000fe40000000a00 */
[----:B------:R-:W-:-:S04]  /*ca90*/  UIMAD.WIDE.U32 UR4, UR7, UR10, URZ ;  /* 0x0000000a070472a5 */ /* 0x000fc8000f8e003f */
[----:B------:R-:W-:-:S04]  /*caa0*/  @UP0 USHF.R.U32.HI UR6, URZ, UR11, UR5 ;  /* 0x0000000b3f060299 */ /* 0x000fc80008011605 */
[----:B------:R-:W-:-:S12]  /*cab0*/  UIMAD UR4, UR6, UR8, URZ ;  /* 0x00000008060472a4 */ /* 0x000fd8000f8e023f */
.L_x_13784:
        /* <DEDUP_REMOVED lines=58> */
.L_x_13786:
        /* <DEDUP_REMOVED lines=20> */
.L_x_13789:
[----:B------:R-:W-:Y:S05]  /*cfa0*/  BSYNC B6 ;  /* 0x0000000000067941 */ /* 0x000fea0003800000 */
.L_x_13788:
        /* <DEDUP_REMOVED lines=20> */
.L_x_13792:
        /* <DEDUP_REMOVED lines=15> */
.L_x_13791:
[----:B------:R-:W-:Y:S05]  /*d1e0*/  BSYNC B6 ;  /* 0x0000000000067941 */ /* 0x000fea0003800000 */
.L_x_13790:
        /* <DEDUP_REMOVED lines=11> */
[----:B------:R-:W-:-:S04]  /*d2a0*/  ULDC UR4, c[0x0][0xd48] ;  /* 0x0003520000047ab9 */ /* 0x000fc80000000800 */
[----:B------:R1:W5:Y:S01]  /*d2b0*/  @P0 LDG.E R28, desc[UR36][R2.64] ;  /* 0x00000024021c0981 */ /* 0x000362000c1e1900 */
[----:B------:R-:W-:Y:S01]  /*d2c0*/  UMOV UR5, 0xffffffff ;  /* 0xffffffff00057882 */ /* 0x000fe20000000000 */
[----:B------:R-:W-:Y:S02]  /*d2d0*/  IMAD.U32 R19, RZ, RZ, UR4 ;  /* 0x00000004ff137e24 */ /* 0x000fe4000f8e00ff */
[----:B------:R-:W-:Y:S01]  /*d2e0*/  VIADD R0, R0, 0xffffffff ;  /* 0xffffffff00007836 */ /* 0x000fe20000000000 */
[----:B------:R-:W-:Y:S06]  /*d2f0*/  BRA.DIV UR5, `(.L_x_13793) ;  /* 0x0000003e05e87947 */ /* 0x000fec000b800000 */
.L_x_13852:
        /* <DEDUP_REMOVED lines=42> */
.L_x_13794:
[----:B------:R-:W-:Y:S01]  /*d5a0*/  IMAD R24, R18, 0x8, R17 ;  /* 0x0000000812187824 */ /* 0x000fe200078e0211 */
[----:B------:R-:W-:Y:S01]  /*d5b0*/  SHF.L.U32 R3, R26, 0x1f, RZ ;  /* 0x0000001f1a037819 */ /* 0x000fe200000006ff */
[----:B------:R-:W-:Y:S03]  /*d5c0*/  BSSY B0, `(.L_x_13795) ;  /* 0x0000003000007945 */ /* 0x000fe60003800000 */
[----:B------:R-:W0:Y:S02]  /*d5d0*/  SYNCS.PHASECHK.TRANS64.TRYWAIT P0, [R24+URZ+0x32440], R3 ;  /* 0x03244003180075a7 */ /* 0x000e24000800017f */
[----:B0-----:R-:W-:Y:S05]  /*d5e0*/  @!P0 BRA `(.L_x_13796) ;  /* 0x0000003c00588947 */ /* 0x001fea0003800000 */
.L_x_13853:
[----:B------:R-:W-:Y:S05]  /*d5f0*/  BSYNC B0 ;  /* 0x0000000000007941 */ /* 0x000fea0003800000 */
.L_x_13795:
[----:B------:R-:W-:Y:S01]  /*d600*/  SHF.R.S32.HI R37, RZ, 0x1f, R33 ;  /* 0x0000001fff257819 */ /* 0x000fe20000011421 */
[----:B------:R-:W-:Y:S01]  /*d610*/  ULDC.64 UR4, c[0x0][0x300] ;  /* 0x0000c00000047ab9 */ /* 0x000fe20000000a00 */
[----:B------:R-:W1:Y:S01]  /*d620*/  S2R R6, SR_TID.X ;  /* 0x0000000000067919 */ /* 0x000e620000002100 */
[----:B-----5:R-:W-:Y:S02]  /*d630*/  SHF.R.S32.HI R4, RZ, 0x1f, R25 ;  /* 0x0000001fff047819 */ /* 0x020fe40000011419 */
[----:B------:R-:W-:Y:S01]  /*d640*/  IMAD R2, R37, UR4, RZ ;  /* 0x0000000425027c24 */ /* 0x000fe2000f8e02ff */
[----:B------:R-:W-:Y:S02]  /*d650*/  LOP3.LUT P2, RZ, R16, 0x1, RZ, 0xc0, !PT ;  /* 0x0000000110ff7812 */ /* 0x000fe4000784c0ff */
[----:B------:R2:W-:Y:S01]  /*d660*/  STL [R1], R4 ;  /* 0x0000000401007387 */ /* 0x0005e20000100800 */
        /* <DEDUP_REMOVED lines=30> */
[----:B-1----:R-:W-:Y:S01]  /*d850*/  @P0 IMAD.X R3, RZ, RZ, R2, P1 ;  /* 0x000000ffff030224 */ /* 0x002fe200008e0602 */
[----:B------:R-:W-:Y:S02]  /*d860*/  @P0 MOV R2, R14 ;  /* 0x0000000e00020202 */ /* 0x000fe40000000f00 */
        /* <DEDUP_REMOVED lines=30> */
.L_x_13867:
        /* <DEDUP_REMOVED lines=10> */
.L_x_13798:
        /* <DEDUP_REMOVED lines=10> */
.L_x_13799:
        /* <DEDUP_REMOVED lines=24> */
.L_x_13801:
[----:B------:R-:W-:Y:S05]  /*dd10*/  BSYNC B6 ;  /* 0x0000000000067941 */ /* 0x000fea0003800000 */
.L_x_13800:
        /* <DEDUP_REMOVED lines=11> */
[----:B--2---:R-:W-:-:S04]  /*ddd0*/  SHF.L.U32 R20, R20, 0x4, RZ ;  /* 0x0000000414147819 */ /* 0x004fc800000006ff */
[----:B------:R-:W-:-:S05]  /*dde0*/  LOP3.LUT R20, R35, 0x70, R20, 0xf8, !PT ;  /* 0x0000007023147812 */ /* 0x000fca00078ef814 */
[----:B------:R-:W-:-:S04]  /*ddf0*/  IMAD R34, R34, 0x80, R20 ;  /* 0x0000008022227824 */ /* 0x000fc800078e0214 */
        /* <DEDUP_REMOVED lines=38> */
[----:B------:R-:W-:Y:S01]  /*e060*/  IMAD.U32 R4, RZ, RZ, UR43 ;  /* 0x0000002bff047e24 */ /* 0x000fe2000f8e00ff */
[----:B------:R-:W-:Y:S01]  /*e070*/  LOP3.LUT R16, R16, 0xffffefff, RZ, 0xc0, !PT ;  /* 0xffffefff10107812 */ /* 0x000fe200078ec0ff */
[----:B------:R-:W2:Y:S02]  /*e080*/  SHFL.IDX PT, R14, R0, RZ, 0x181f ;  /* 0x00181fff000e7589 */ /* 0x000ea400000e0000 */
[----:B------:R-:W-:Y:S02]  /*e090*/  IMAD R4, R4, 0x80, R35 ;  /* 0x0000008004047824 */ /* 0x000fe400078e0223 */
[----:B------:R-:W3:Y:S02]  /*e0a0*/  SHFL.IDX PT, R3, R5, RZ, 0x181f ;  /* 0x00181fff05037589 */ /* 0x000ee400000e0000 */
[C---:B------:R-:W-:Y:S01]  /*e0b0*/  VIADD R6, R4.reuse, 0x10 ;  /* 0x0000001004067836 */ /* 0x040fe20000000000 */
[C---:B------:R-:W-:Y:S01]  /*e0c0*/  ISETP.GE.AND P1, PT, R4.reuse, UR41, PT ;  /* 0x0000002904007c0c */ /* 0x040fe2000bf26270 */
[----:B------:R-:W-:Y:S01]  /*e0d0*/  SHFL.IDX PT, R9, R0, 0x2, 0x181f ;  /* 0x00581f0000097f89 */ /* 0x000fe200000e0000 */
[----:B------:R-:W-:-:S03]  /*e0e0*/  IADD3 R13, R4, 0x40, RZ ;  /* 0x00000040040d7810 */ /* 0x000fc60007ffe0ff */
[----:B------:R-:W-:Y:S01]  /*e0f0*/  SHFL.IDX PT, R8, R5, 0x2, 0x181f ;  /* 0x00581f0005087f89 */ /* 0x000fe200000e0000 */
[----:B------:R-:W-:-:S03]  /*e100*/  ISETP.GE.AND P3, PT, R13, UR41, PT ;  /* 0x000000290d007c0c */ /* 0x000fc6000bf66270 */
[----:B------:R-:W-:Y:S04]  /*e110*/  SHFL.IDX PT, R7, R0, 0x3, 0x181f ;  /* 0x00781f0000077f89 */ /* 0x000fe800000e0000 */
[----:B------:R-:W-:Y:S01]  /*e120*/  @P1 LOP3.LUT R16, R16, 0x1000, RZ, 0xfc, !PT ;  /* 0x0000100010101812 */ /* 0x000fe200078efcff */
[----:B------:R-:W-:Y:S03]  /*e130*/  SHFL.IDX PT, R21, R0, 0x5, 0x181f ;  /* 0x00b81f0000157f89 */ /* 0x000fe600000e0000 */
[----:B------:R-:W-:Y:S01]  /*e140*/  LOP3.LUT R16, R16, 0xfffff7ff, RZ, 0xc0, !PT ;  /* 0xfffff7ff10107812 */ /* 0x000fe200078ec0ff */
        /* <DEDUP_REMOVED lines=74> */
.L_x_13884:
[----:B------:R-:W0:Y:S01]  /*e5f0*/  S2R R0, SR_TID.X ;  /* 0x0000000000007919 */ /* 0x000e220000002100 */
[----:B------:R-:W-:Y:S01]  /*e600*/  VIADD R4, R4, 0x70 ;  /* 0x0000007004047836 */ /* 0x000fe20000000000 */
[----:B------:R-:W-:-:S04]  /*e610*/  LOP3.LUT R16, R16, 0xffffbfff, RZ, 0xc0, !PT ;  /* 0xffffbfff10107812 */ /* 0x000fc800078ec0ff */
[----:B------:R-:W-:-:S13]  /*e620*/  ISETP.GE.AND P1, PT, R4, UR41, PT ;  /* 0x0000002904007c0c */ /* 0x000fda000bf26270 */
[----:B------:R-:W-:Y:S01]  /*e630*/  @P1 LOP3.LUT R16, R16, 0x4000, RZ, 0xfc, !PT ;  /* 0x0000400010101812 */ /* 0x000fe200078efcff */
[----:B0-----:R-:W-:-:S05]  /*e640*/  IMAD.SHL.U32 R0, R0, 0x8, RZ ;  /* 0x0000000800007824 */ /* 0x001fca00078e00ff */
[----:B------:R-:W-:-:S04]  /*e650*/  LOP3.LUT R0, R0, 0x38, RZ, 0xc0, !PT ;  /* 0x0000003800007812 */ /* 0x000fc800078ec0ff */
[----:B------:R-:W-:-:S04]  /*e660*/  @!P1 LEA R2, P0, R0, R14, 0x1 ;  /* 0x0000000e00029211 */ /* 0x000fc800078008ff */
[----:B------:R-:W-:Y:S02]  /*e670*/  @!P1 IADD3.X R3, RZ, R5, RZ, P0, !PT ;  /* 0x00000005ff039210 */ /* 0x000fe400007fe4ff */
[----:B------:R-:W-:-:S03]  /*e680*/  PLOP3.LUT P0, PT, PT, PT, PT, 0x80, 0x0 ;  /* 0x000000000000781c */ /* 0x000fc60003f0f070 */
[----:B------:R-:W-:Y:S01]  /*e690*/  @!PT LDS RZ, [RZ] ;  /* 0x00000000fffff984 */ /* 0x000fe20000000800 */
[----:B------:R-:W-:Y:S01]  /*e6a0*/  @!PT LDS RZ, [RZ] ;  /* 0x00000000fffff984 */ /* 0x000fe20000000800 */
[----:B------:R-:W-:Y:S01]  /*e6b0*/  @!PT LDS RZ, [RZ] ;  /* 0x00000000fffff984 */ /* 0x000fe20000000800 */
[----:B------:R0:W-:Y:S01]  /*e6c0*/  @!P1 LDGSTS.E.BYPASS.LTC128B.128 [R22+0x1bc00], desc[UR36][R2.64], !P5 ;  /* 0x1bc0000002169fae */ /* 0x0001e2000e901d64 */
[----:B------:R-:W-:-:S09]  /*e6d0*/  NOP ;  /* 0x0000000000007918 */ /* 0x000fd20000000000 */
.L_x_13803:
        /* <DEDUP_REMOVED lines=28> */
.L_x_13805:
[----:B------:R-:W-:Y:S05]  /*e8a0*/  BSYNC B6 ;  /* 0x0000000000067941 */ /* 0x000fea0003800000 */
.L_x_13804:
        /* <DEDUP_REMOVED lines=68> */
[----:B------:R-:W0:Y:S01]  /*ecf0*/  SHFL.IDX PT, R14, R0, 0x2, 0x181f ;  /* 0x00581f00000e7f89 */ /* 0x000e2200000e0000 */
[----:B------:R-:W-:-:S03]  /*ed00*/  @!P1 MOV R3, R5 ;  /* 0x0000000500039202 */ /* 0x000fc60000000f00 */
[----:B------:R-:W2:Y:S04]  /*ed10*/  SHFL.IDX PT, R5, R4, 0x2, 0x181f ;  /* 0x00581f0004057f89 */ /* 0x000ea800000e0000 */
[----:B------:R-:W-:Y:S04]  /*ed20*/  @!P1 LDGSTS.E.BYPASS.LTC128B.128 [R22+0x22c00], desc[UR36][R2.64], !P2 ;  /* 0x22c0000002169fae */ /* 0x000fe8000d101d64 */
[----:B------:R-:W-:Y:S04]  /*ed30*/  @!P1 LDGSTS.E.BYPASS.LTC128B.128 [R22+0x26c00], desc[UR36][R2.64+0x80], !P3 ;  /* 0x26c0008002169fae */ /* 0x000fe8000d901d64 */
[----:B------:R-:W-:Y:S04]  /*ed40*/  @!P1 LDGSTS.E.BYPASS.LTC128B.128 [R22+0x2ac00], desc[UR36][R2.64+0x100], !P4 ;  /* 0x2ac0010002169fae */ /* 0x000fe8000e101d64 */
[----:B------:R3:W-:Y:S01]  /*ed50*/  @!P1 LDGSTS.E.BYPASS.LTC128B.128 [R22+0x2ec00], desc[UR36][R2.64+0x180], !P5 ;  /* 0x2ec0018002169fae */ /* 0x0007e2000e901d64 */
[----:B------:R-:W-:-:S04]  /*ed60*/  LOP3.LUT P1, RZ, R16, 0x40, RZ, 0xc0, !PT ;  /* 0x0000004010ff7812 */ /* 0x000fc8000782c0ff */
[----:B------:R-:W-:Y:S02]  /*ed70*/  P2R R6, PR, RZ, 0x2 ;  /* 0x00000002ff067803 */ /* 0x000fe40000000000 */
[----:B------:R-:W-:-:S04]  /*ed80*/  LOP3.LUT P1, RZ, R16, 0x100, RZ, 0xc0, !PT ;  /* 0x0000010010ff7812 */ /* 0x000fc8000782c0ff */
[----:B------:R-:W-:Y:S02]  /*ed90*/  P2R R8, PR, RZ, 0x2 ;  /* 0x00000002ff087803 */ /* 0x000fe40000000000 */
[----:B------:R-:W-:-:S13]  /*eda0*/  LOP3.LUT P1, RZ, R16, 0x400, RZ, 0xc0, !PT ;  /* 0x0000040010ff7812 */ /* 0x000fda000782c0ff */
        /* <DEDUP_REMOVED lines=53> */
.L_x_13902:
        /* <DEDUP_REMOVED lines=12> */
.L_x_13807:
        /* <DEDUP_REMOVED lines=18> */
.L_x_13903:
[----:B------:R-:W-:Y:S05]  /*f2e0*/  BSYNC B0 ;  /* 0x0000000000007941 */ /* 0x000fea0003800000 */
.L_x_13808:
[----:B------:R-:W-:-:S13]  /*f2f0*/  LOP3.LUT P0, RZ, R16, 0x2000, RZ, 0xc0, !PT ;  /* 0x0000200010ff7812 */ /* 0x000fda000780c0ff */
[----:B------:R-:W-:Y:S05]  /*f300*/  @!P0 BRA `(.L_x_13810) ;  /* 0x0000000000048947 */ /* 0x000fea0003800000 */
[----:B------:R-:W-:Y:S01]  /*f310*/  BPT.TRAP 0x1 ;  /* 0x000000040000795c */ /* 0x000fe20000300000 */
.L_x_13810:
[----:B------:R-:W-:Y:S01]  /*f320*/  SHF.L.U32 R3, R26, 0x1f, RZ ;  /* 0x0000001f1a037819 */ /* 0x000fe200000006ff */
[----:B------:R-:W-:Y:S03]  /*f330*/  BSSY B0, `(.L_x_13811) ;  /* 0x0000003000007945 */ /* 0x000fe60003800000 */
[----:B------:R-:W2:Y:S02]  /*f340*/  SYNCS.PHASECHK.TRANS64.TRYWAIT P0, [R24+URZ+0x32460], R3 ;  /* 0x03246003180075a7 */ /* 0x000ea4000800017f */
[----:B--2---:R-:W-:Y:S05]  /*f350*/  @!P0 BRA `(.L_x_13812) ;  /* 0x0000003c00488947 */ /* 0x004fea0003800000 */
.L_x_13904:
[----:B------:R-:W-:Y:S05]  /*f360*/  BSYNC B0 ;  /* 0x0000000000007941 */ /* 0x000fea0003800000 */
.L_x_13811:
[----:B------:R-:W3:Y:S01]  /*f370*/  LDL.LU R4, [R1] ;  /* 0x0000000001047983 */ /* 0x000ee20000300800 */
        /* <DEDUP_REMOVED lines=16> */
[----:B------:R-:W-:-:S04]  /*f480*/  ULDC.64 UR4, c[0x0][0x318] ;  /* 0x0000c60000047ab9 */ /* 0x000fc80000000a00 */
[----:B------:R-:W-:Y:S02]  /*f490*/  IADD3 R3, R3, R5, RZ ;  /* 0x0000000503037210 */ /* 0x000fe40007ffe0ff */
        /* <DEDUP_REMOVED lines=76> */
.L_x_13918:
        /* <DEDUP_REMOVED lines=15> */
.L_x_13814:
        /* <DEDUP_REMOVED lines=10> */
.L_x_13815:
[----:B------:R-:W-:Y:S01]  /*faf0*/  UISETP.GE.AND UP0, UPT, UR44, 0x2, UPT ;  /* 0x000000022c00788c */ /* 0x000fe2000bf06270 */
[----:B------:R2:W-:Y:S05]  /*fb00*/  SYNCS.ARRIVE.TRANS64.A1T0 RZ, [R24+URZ+0x32450], RZ ;  /* 0x032450ff18ff79a7 */ /* 0x0005ea000810003f */
[----:B------:R-:W-:-:S13]  /*fb10*/  PLOP3.LUT P0, PT, PT, PT, UP0, 0x40, 0x0 ;  /* 0x000000000000781c */ /* 0x000fda0003f0e808 */
[----:B--2---:R-:W-:Y:S05]  /*fb20*/  @P0 BRA `(.L_x_13816) ;  /* 0x0000000c00680947 */ /* 0x004fea0003800000 */
[----:B------:R-:W-:Y:S01]  /*fb30*/  UIADD3 UR4, UR44, -0x2, URZ ;  /* 0xfffffffe2c047890 */ /* 0x000fe2000fffe03f */
[----:B------:R-:W-:Y:S05]  /*fb40*/  BSSY B0, `(.L_x_13816) ;  /* 0x00000d8000007945 */ /* 0x000fea0003800000 */
[----:B------:R-:W-:-:S07]  /*fb50*/  IMAD.U32 R20, RZ, RZ, UR4 ;  /* 0x00000004ff147e24 */ /* 0x000fce000f8e00ff */
.L_x_13829:
        /* <DEDUP_REMOVED lines=34> */
[----:B------:R-:W-:Y:S02]  /*fd80*/  SEL R18, R18, RZ, P0 ;  /* 0x000000ff12127207 */ /* 0x000fe40000000000 */
[----:B------:R-:W-:Y:S02]  /*fd90*/  LOP3.LUT R26, R26, R3, RZ, 0x3c, !PT ;  /* 0x000000031a1a7212 */ /* 0x000fe400078e3cff */
[----:B------:R-:W-:Y:S02]  /*fda0*/  IADD3 R20, R20, -0x1, RZ ;  /* 0xffffffff14147810 */ /* 0x000fe40007ffe0ff */
[----:B------:R-:W-:Y:S01]  /*fdb0*/  ISETP.GT.AND P2, PT, R2, RZ, PT ;  /* 0x000000ff0200720c */ /* 0x000fe20003f44270 */
[----:B-1----:R-:W-:-:S12]  /*fdc0*/  @!P1 BRA `(.L_x_13817) ;  /* 0x0000000000049947 */ /* 0x002fd80003800000 */
[----:B------:R-:W-:Y:S01]  /*fdd0*/  BPT.TRAP 0x1 ;  /* 0x000000040000795c */ /* 0x000fe20000300000 */
.L_x_13817:
[----:B------:R-:W-:Y:S01]  /*fde0*/  IMAD R10, R18, 0x8, R17 ;  /* 0x00000008120a7824 */ /* 0x000fe200078e0211 */
[----:B------:R-:W-:Y:S01]  /*fdf0*/  SHF.L.U32 R25, R26, 0x1f, RZ ;  /* 0x0000001f1a197819 */ /* 0x000fe200000006ff */
[----:B------:R-:W-:Y:S01]  /*fe00*/  BSSY B1, `(.L_x_13818) ;  /* 0x0000004000017945 */ /* 0x000fe20003800000 */
[----:B------:R-:W-:Y:S02]  /*fe10*/  SHF.R.S32.HI R23, RZ, 0x1f, R5 ;  /* 0x0000001fff177819 */ /* 0x000fe40000011405 */
[----:B------:R-:W2:Y:S02]  /*fe20*/  SYNCS.PHASECHK.TRANS64.TRYWAIT P0, [R10+URZ+0x32440], R25 ;  /* 0x032440190a0075a7 */ /* 0x000ea4000800017f */
[----:B--2---:R-:W-:Y:S05]  /*fe30*/  @!P0 BRA `(.L_x_13819) ;  /* 0x0000003800e88947 */ /* 0x004fea0003800000 */
.L_x_13919:
[----:B------:R-:W-:Y:S05]  /*fe40*/  BSYNC B1 ;  /* 0x0000000000017941 */ /* 0x000fea0003800000 */
.L_x_13818:
        /* <DEDUP_REMOVED lines=51> */
.L_x_13933:
        /* <DEDUP_REMOVED lines=8> */
.L_x_13821:
        /* <DEDUP_REMOVED lines=10> */
.L_x_13822:
[----:B------:R1:W-:Y:S01]  /*102a0*/  SYNCS.ARRIVE.TRANS64.A1T0 RZ, [R10+URZ+0x32430], RZ ;  /* 0x032430ff0aff79a7 */ /* 0x0003e2000810003f */
[----:B------:R-:W-:Y:S05]  /*102b0*/  @!P3 BRA `(.L_x_13823) ;  /* 0x000000000004b947 */ /* 0x000fea0003800000 */
[----:B------:R-:W-:Y:S01]  /*102c0*/  BPT.TRAP 0x1 ;  /* 0x000000040000795c */ /* 0x000fe20000300000 */
.L_x_13823:
[----:B------:R-:W3:Y:S01]  /*102d0*/  SYNCS.PHASECHK.TRANS64.TRYWAIT P0, [R10+URZ+0x32460], R25 ;  /* 0x032460190a0075a7 */ /* 0x000ee2000800017f */
[----:B------:R-:W-:Y:S04]  /*102e0*/  BSSY B1, `(.L_x_13824) ;  /* 0x0000002000017945 */ /* 0x000fe80003800000 */
[----:B---3--:R-:W-:Y:S05]  /*102f0*/  @!P0 BRA `(.L_x_13825) ;  /* 0x0000003c005c8947 */ /* 0x008fea0003800000 */
.L_x_13934:
[----:B------:R-:W-:Y:S05]  /*10300*/  BSYNC B1 ;  /* 0x0000000000017941 */ /* 0x000fea0003800000 */
.L_x_13824:
        /* <DEDUP_REMOVED lines=68> */
.L_x_13948:
[----:B0---4-:R-:W-:-:S04]  /*10750*/  IADD3 R2, P0, R14, R0, RZ ;  /* 0x000000000e027210 */ /* 0x011fc80007f1e0ff */
[----:B------:R-:W-:Y:S02]  /*10760*/  IADD3.X R3, RZ, R24, RZ, P0, !PT ;  /* 0x00000018ff037210 */ /* 0x000fe400007fe4ff */
        /* <DEDUP_REMOVED lines=9> */
.L_x_13827:
        /* <DEDUP_REMOVED lines=10> */
.L_x_13828:
[----:B------:R2:W-:Y:S01]  /*108a0*/  SYNCS.ARRIVE.TRANS64.A1T0 RZ, [R10+URZ+0x32450], RZ ;  /* 0x032450ff0aff79a7 */ /* 0x0005e2000810003f */
[----:B------:R-:W-:Y:S05]  /*108b0*/  @P2 BRA `(.L_x_13829) ;  /* 0xfffffff000a82947 */ /* 0x000fea000383ffff */
[----:B------:R-:W-:Y:S05]  /*108c0*/  BSYNC B0 ;  /* 0x0000000000007941 */ /* 0x000fea0003800000 */
.L_x_13816:
        /* <DEDUP_REMOVED lines=21> */
.L_x_13831:
[----:B------:R-:W-:Y:S05]  /*10a20*/  BSYNC B0 ;  /* 0x0000000000007941 */ /* 0x000fea0003800000 */
.L_x_13830:
[----:B------:R-:W-:-:S07]  /*10a30*/  LOP3.LUT R26, R26, R5, RZ, 0x3c, !PT ;  /* 0x000000051a1a7212 */ /* 0x000fce00078e3cff */
.L_x_13787:
[----:B------:R-:W-:Y:S05]  /*10a40*/  BSYNC B7 ;  /* 0x0000000000077941 */ /* 0x000fea0003800000 */
.L_x_13785:
        /* <DEDUP_REMOVED lines=11> */
.L_x_13832:
[----:B------:R-:W-:-:S03]  /*10b00*/  UMOV UR4, 0xffffffff ;  /* 0xffffffff00047882 */ /* 0x000fc60000000000 */
[----:B------:R-:W-:Y:S05]  /*10b10*/  BRA.DIV UR4, `(.L_x_13834) ;  /* 0x0000003e04307947 */ /* 0x000fea000b800000 */
[----:B------:R3:W4:Y:S02]  /*10b20*/  SHFL.IDX PT, R14, R32, RZ, 0x1f ;  /* 0x00001fff200e7589 */ /* 0x00072400000e0000 */
.L_x_13951:
        /* <DEDUP_REMOVED lines=8> */
.L_x_13833:
[----:B------:R-:W-:Y:S02]  /*10bb0*/  ULDC UR4, c[0x0][0xd38] ;  /* 0x00034e0000047ab9 */ /* 0x000fe40000000800 */
[----:B----4-:R-:W-:-:S13]  /*10bc0*/  ISETP.GE.AND P0, PT, R32, UR4, PT ;  /* 0x0000000420007c0c */ /* 0x010fda000bf06270 */
[----:B------:R-:W-:Y:S05]  /*10bd0*/  @!P0 BRA `(.L_x_13835) ;  /* 0xffffffbc00448947 */ /* 0x000fea000383ffff */
.L_x_13782:
        /* <DEDUP_REMOVED lines=12> */
.L_x_13952:
[----:B------:R-:W-:Y:S05]  /*10ca0*/  BSYNC B0 ;  /* 0x0000000000007941 */ /* 0x000fea0003800000 */
.L_x_13836:
[----:B------:R-:W-:-:S03]  /*10cb0*/  UMOV UR4, 0xffffffff ;  /* 0xffffffff00047882 */ /* 0x000fc60000000000 */
[----:B------:R-:W-:Y:S05]  /*10cc0*/  BRA.DIV UR4, `(.L_x_13838) ;  /* 0x0000003e04007947 */ /* 0x000fea000b800000 */
[----:B0-----:R-:W0:Y:S02]  /*10cd0*/  S2R R0, SR_TID.X ;  /* 0x0000000000007919 */ /* 0x001e240000002100 */
[----:B0-----:R-:W-:-:S04]  /*10ce0*/  SHF.R.U32.HI R0, RZ, 0x5, R0 ;  /* 0x00000005ff007819 */ /* 0x001fc80000011600 */
[----:B------:R-:W-:-:S05]  /*10cf0*/  LOP3.LUT R0, R0, 0x3, RZ, 0xc0, !PT ;  /* 0x0000000300007812 */ /* 0x000fca00078ec0ff */
[----:B------:R0:W1:Y:S02]  /*10d00*/  SHFL.IDX PT, R14, R0, RZ, 0x1f ;  /* 0x00001fff000e7589 */ /* 0x00006400000e0000 */
.L_x_13955:
[----:B-1----:R-:W-:Y:S01]  /*10d10*/  ISETP.NE.AND P0, PT, R14, RZ, PT ;  /* 0x000000ff0e00720c */ /* 0x002fe20003f05270 */
[----:B------:R-:W-:-:S12]  /*10d20*/  BSSY B0, `(.L_x_13839) ;  /* 0x0000026000007945 */ /* 0x000fd80003800000 */
[----:B------:R-:W-:Y:S05]  /*10d30*/  @P0 BRA `(.L_x_13840) ;  /* 0x0000000000900947 */ /* 0x000fea0003800000 */
[----:B------:R-:W-:-:S03]  /*10d40*/  UMOV UR4, 0xffffffff ;  /* 0xffffffff00047882 */ /* 0x000fc60000000000 */
[----:B------:R-:W-:Y:S05]  /*10d50*/  BRA.DIV UR4, `(.L_x_13841) ;  /* 0x0000003e04107947 */ /* 0x000fea000b800000 */
[----:B------:R-:W-:-:S13]  /*10d60*/  ELECT P6, URZ, PT ;  /* 0x00000000003f782f */ /* 0x000fda00038c0000 */
.L_x_13958:
        /* <DEDUP_REMOVED lines=8> */
.L_x_13842:
[----:B------:R-:W-:Y:S01]  /*10df0*/  IMAD R5, R18, 0x8, R7 ;  /* 0x0000000812057824 */ /* 0x000fe200078e0207 */
[----:B------:R-:W-:Y:S01]  /*10e00*/  SHF.L.U32 R0, R26, 0x1f, RZ ;  /* 0x0000001f1a007819 */ /* 0x000fe200000006ff */
[----:B------:R-:W-:-:S03]  /*10e10*/  VIADD R18, R18, 0x1 ;  /* 0x0000000112127836 */ /* 0x000fc60000000000 */
[----:B------:R-:W0:Y:S02]  /*10e20*/  SYNCS.PHASECHK.TRANS64.TRYWAIT P1, [R5+URZ+0x32440], R0 ;  /* 0x03244000050075a7 */ /* 0x000e24000802017f */
[----:B------:R-:W-:-:S04]  /*10e30*/  ISETP.NE.AND P2, PT, R18, 0x2, PT ;  /* 0x000000021200780c */ /* 0x000fc80003f45270 */
[----:B------:R-:W-:Y:S01]  /*10e40*/  SEL R3, RZ, 0x1, P2 ;  /* 0x00000001ff037807 */ /* 0x000fe20001000000 */
[----:B0-----:R-:W-:Y:S08]  /*10e50*/  @!P1 BRA `(.L_x_13843) ;  /* 0x0000003800f09947 */ /* 0x001ff00003800000 */
.L_x_13959:
[----:B------:R-:W-:Y:S02]  /*10e60*/  SEL R18, R18, RZ, P2 ;  /* 0x000000ff12127207 */ /* 0x000fe40001000000 */
[----:B------:R-:W-:Y:S01]  /*10e70*/  LOP3.LUT R2, R26, R3, RZ, 0x3c, !PT ;  /* 0x000000031a027212 */ /* 0x000fe200078e3cff */
[----:B------:R-:W-:Y:S06]  /*10e80*/  @!P0 BRA `(.L_x_13844) ;  /* 0x0000000000048947 */ /* 0x000fec0003800000 */
[----:B------:R-:W-:Y:S01]  /*10e90*/  BPT.TRAP 0x1 ;  /* 0x000000040000795c */ /* 0x000fe20000300000 */
.L_x_13844:
[----:B------:R-:W-:Y:S01]  /*10ea0*/  IMAD R3, R18, 0x8, R7 ;  /* 0x0000000812037824 */ /* 0x000fe200078e0207 */
[----:B------:R-:W-:-:S04]  /*10eb0*/  SHF.L.U32 R2, R2, 0x1f, RZ ;  /* 0x0000001f02027819 */ /* 0x000fc800000006ff */
[----:B------:R-:W1:Y:S02]  /*10ec0*/  SYNCS.PHASECHK.TRANS64.TRYWAIT P1, [R3+URZ+0x32440], R2 ;  /* 0x03244002030075a7 */ /* 0x000e64000802017f */
[----:B-1----:R-:W-:Y:S05]  /*10ed0*/  @!P1 BRA `(.L_x_13845) ;  /* 0x0000003800e49947 */ /* 0x002fea0003800000 */
.L_x_13960:
[----:B------:R-:W-:Y:S05]  /*10ee0*/  @!P0 BRA `(.L_x_13846) ;  /* 0x0000000000048947 */ /* 0x000fea0003800000 */
[----:B------:R-:W-:Y:S01]  /*10ef0*/  BPT.TRAP 0x1 ;  /* 0x000000040000795c */ /* 0x000fe20000300000 */
.L_x_13846:
[----:B------:R-:W4:Y:S02]  /*10f00*/  SYNCS.PHASECHK.TRANS64.TRYWAIT P1, [R5+URZ+0x32460], R0 ;  /* 0x03246000050075a7 */ /* 0x000f24000802017f */
[----:B----4-:R-:W-:Y:S05]  /*10f10*/  @!P1 BRA `(.L_x_13847) ;  /* 0x0000003800e89947 */ /* 0x010fea0003800000 */
.L_x_13961:
[----:B------:R-:W-:Y:S05]  /*10f20*/  @!P0 BRA `(.L_x_13848) ;  /* 0x0000000000048947 */ /* 0x000fea0003800000 */
[----:B------:R-:W-:Y:S01]  /*10f30*/  BPT.TRAP 0x1 ;  /* 0x000000040000795c */ /* 0x000fe20000300000 */
.L_x_13848:
[----:B------:R0:W0:Y:S02]  /*10f40*/  SYNCS.PHASECHK.TRANS64.TRYWAIT P0, [R3+URZ+0x32460], R2 ;  /* 0x03246002030075a7 */ /* 0x000024000800017f */
[----:B0-----:R-:W-:Y:S05]  /*10f50*/  @!P0 NANOSLEEP.SYNCS 0x989680 ;  /* 0x009896800000895d */ /* 0x001fea0003900000 */
[----:B------:R-:W0:Y:S02]  /*10f60*/  @!P0 SYNCS.PHASECHK.TRANS64 P0, [R3+URZ+0x32460], R2 ;  /* 0x03246002030085a7 */ /* 0x000e24000800007f */
[----:B0-----:R-:W-:Y:S05]  /*10f70*/  @!P0 BRA `(.L_x_13848) ;  /* 0xfffffffc00f08947 */ /* 0x001fea000383ffff */
.L_x_13840:
[----:B------:R-:W-:Y:S05]  /*10f80*/  BSYNC B0 ;  /* 0x0000000000007941 */ /* 0x000fea0003800000 */
.L_x_13839:
[----:B------:R-:W-:Y:S05]  /*10f90*/  EXIT ;  /* 0x000000000000794d */ /* 0x000fea0003800000 */
.L_x_13728:
[----:B0-----:R-:W-:-:S04]  /*10fa0*/  IMAD.U32 R3, RZ, RZ, UR40 ;  /* 0x00000028ff037e24 */ /* 0x001fc8000f8e00ff */
[----:B------:R0:W1:Y:S03]  /*10fb0*/  SYNCS.PHASECHK.TRANS64.TRYWAIT P0, [R3+URZ+0x32400], R0 ;  /* 0x03240000030075a7 */ /* 0x000066000800017f */
[----:B-1----:R-:W-:Y:S05]  /*10fc0*/  @!P0 NANOSLEEP.SYNCS 0x989680 ;  /* 0x009896800000895d */ /* 0x002fea0003900000 */
[----:B------:R-:W1:Y:S02]  /*10fd0*/  @!P0 SYNCS.PHASECHK.TRANS64 P0, [R3+URZ+0x32400], R0 ;  /* 0x03240000030085a7 */ /* 0x000e64000800007f */
[----:B-1----:R-:W-:Y:S05]  /*10fe0*/  @!P0 BRA `(.L_x_13728) ;  /* 0xfffffffc00ec8947 */ /* 0x002fea000383ffff */
[----:B------:R-:W-:Y:S05]  /*10ff0*/  BRA `(.L_x_13849) ;  /* 0xffffff08005c7947 */ /* 0x000fea000383ffff */
.L_x_13732:
[----:B0-----:R-:W-:-:S04]  /*11000*/  IMAD.U32 R3, RZ, RZ, UR6 ;  /* 0x00000006ff037e24 */ /* 0x001fc8000f8e00ff */
[----:B------:R0:W2:Y:S03]  /*11010*/  SYNCS.PHASECHK.TRANS64.TRYWAIT P1, [R3+URZ+0x32430], R2 ;  /* 0x03243002030075a7 */ /* 0x0000a6000802017f */
[----:B--2---:R-:W-:Y:S05]  /*11020*/  @!P1 NANOSLEEP.SYNCS 0x989680 ;  /* 0x009896800000995d */ /* 0x004fea0003900000 */
[----:B------:R-:W2:Y:S02]  /*11030*/  @!P1 SYNCS.PHASECHK.TRANS64 P1, [R3+URZ+0x32430], R2 ;  /* 0x03243002030095a7 */ /* 0x000ea4000802007f */
[----:B--2---:R-:W-:Y:S05]  /*11040*/  @!P1 BRA `(.L_x_13732) ;  /* 0xfffffffc00ec9947 */ /* 0x004fea000383ffff */
[----:B------:R-:W-:Y:S05]  /*11050*/  BRA `(.L_x_13731) ;  /* 0xffffff0800847947 */ /* 0x000fea000383ffff */
.L_x_13733:
[----:B0-----:R-:W-:-:S04]  /*11060*/  IMAD.U32 R3, RZ, RZ, UR40 ;  /* 0x00000028ff037e24 */ /* 0x001fc8000f8e00ff */
[----:B------:R0:W2:Y:S03]  /*11070*/  SYNCS.PHASECHK.TRANS64.TRYWAIT P1, [R3+URZ+0x32410], R0 ;  /* 0x03241000030075a7 */ /* 0x0000a6000802017f */
[----:B--2---:R-:W-:Y:S05]  /*11080*/  @!P1 NANOSLEEP.SYNCS 0x989680 ;  /* 0x009896800000995d */ /* 0x004fea0003900000 */
[----:B------:R-:W2:Y:S02]  /*11090*/  @!P1 SYNCS.PHASECHK.TRANS64 P1, [R3+URZ+0x32410], R0 ;  /* 0x03241000030095a7 */ /* 0x000ea4000802007f */
[----:B--2---:R-:W-:Y:S05]  /*110a0*/  @!P1 BRA `(.L_x_13733) ;  /* 0xfffffffc00ec9947 */ /* 0x004fea000383ffff */
[----:B------:R-:W-:Y:S05]  /*110b0*/  BRA `(.L_x_13850) ;  /* 0xffffff0c002c7947 */ /* 0x000fea000383ffff */
.L_x_13737:
[----:B0-----:R-:W-:-:S04]  /*110c0*/  IMAD.U32 R3, RZ, RZ, UR6 ;  /* 0x00000006ff037e24 */ /* 0x001fc8000f8e00ff */
[----:B------:R0:W3:Y:S03]  /*110d0*/  SYNCS.PHASECHK.TRANS64.TRYWAIT P1, [R3+URZ+0x32450], R2 ;  /* 0x03245002030075a7 */ /* 0x0000e6000802017f */
[----:B---3--:R-:W-:Y:S05]  /*110e0*/  @!P1 NANOSLEEP.SYNCS 0x989680 ;  /* 0x009896800000995d */ /* 0x008fea0003900000 */
[----:B------:R-:W3:Y:S02]  /*110f0*/  @!P1 SYNCS.PHASECHK.TRANS64 P1, [R3+URZ+0x32450], R2 ;  /* 0x03245002030095a7 */ /* 0x000ee4000802007f */
[----:B---3--:R-:W-:Y:S05]  /*11100*/  @!P1 BRA `(.L_x_13737) ;  /* 0xfffffffc00ec9947 */ /* 0x008fea000383ffff */
[----:B------:R-:W-:Y:S05]  /*11110*/  BRA `(.L_x_13736) ;  /* 0xffffff0c00347947 */ /* 0x000fea000383ffff */
.L_x_13744:
[----:B-1----:R-:W-:-:S04]  /*11120*/  IMAD.U32 R21, RZ, RZ, UR4 ;  /* 0x00000004ff157e24 */ /* 0x002fc8000f8e00ff */
[----:B------:R1:W2:Y:S03]  /*11130*/  SYNCS.PHASECHK.TRANS64.TRYWAIT P1, [R21+URZ+0x32430], R0 ;  /* 0x03243000150075a7 */ /* 0x0002a6000802017f */
[----:B--2---:R-:W-:Y:S05]  /*11140*/  @!P1 NANOSLEEP.SYNCS 0x989680 ;  /* 0x009896800000995d */ /* 0x004fea0003900000 */
[----:B------:R-:W2:Y:S02]  /*11150*/  @!P1 SYNCS.PHASECHK.TRANS64 P1, [R21+URZ+0x32430], R0 ;  /* 0x03243000150095a7 */ /* 0x000ea4000802007f */
[----:B--2---:R-:W-:Y:S05]  /*11160*/  @!P1 BRA `(.L_x_13744) ;  /* 0xfffffffc00ec9947 */ /* 0x004fea000383ffff */
[----:B------:R-:W-:Y:S05]  /*11170*/  BRA `(.L_x_13743) ;  /* 0xffffff2c00e07947 */ /* 0x000fea000383ffff */
.L_x_13748:
[----:B-1----:R-:W-:-:S04]  /*11180*/  IMAD.U32 R21, RZ, RZ, UR4 ;  /* 0x00000004ff157e24 */ /* 0x002fc8000f8e00ff */
[----:B------:R1:W3:Y:S03]  /*11190*/  SYNCS.PHASECHK.TRANS64.TRYWAIT P1, [R21+URZ+0x32450], R0 ;  /* 0x03245000150075a7 */ /* 0x0002e6000802017f */
[----:B---3--:R-:W-:Y:S05]  /*111a0*/  @!P1 NANOSLEEP.SYNCS 0x989680 ;  /* 0x009896800000995d */ /* 0x008fea0003900000 */
[----:B------:R-:W3:Y:S02]  /*111b0*/  @!P1 SYNCS.PHASECHK.TRANS64 P1, [R21+URZ+0x32450], R0 ;  /* 0x03245000150095a7 */ /* 0x000ee4000802007f */
[----:B---3--:R-:W-:Y:S05]  /*111c0*/  @!P1 BRA `(.L_x_13748) ;  /* 0xfffffffc00ec9947 */ /* 0x008fea000383ffff */
[----:B------:R-:W-:Y:S05]  /*111d0*/  BRA `(.L_x_13747) ;  /* 0xffffff3000607947 */ /* 0x000fea000383ffff */
.L_x_13756:
[----:B-1----:R-:W-:-:S04]  /*111e0*/  IMAD.U32 R21, RZ, RZ, UR4 ;  /* 0x00000004ff157e24 */ /* 0x002fc8000f8e00ff */
[----:B------:R1:W2:Y:S03]  /*111f0*/  SYNCS.PHASECHK.TRANS64.TRYWAIT P1, [R21+URZ+0x32430], R0 ;  /* 0x03243000150075a7 */ /* 0x0002a6000802017f */
[----:B--2---:R-:W-:Y:S05]  /*11200*/  @!P1 NANOSLEEP.SYNCS 0x989680 ;  /* 0x009896800000995d */ /* 0x004fea0003900000 */
[----:B------:R-:W2:Y:S02]  /*11210*/  @!P1 SYNCS.PHASECHK.TRANS64 P1, [R21+URZ+0x32430], R0 ;  /* 0x03243000150095a7 */ /* 0x000ea4000802007f */
[----:B--2---:R-:W-:Y:S05]  /*11220*/  @!P1 BRA `(.L_x_13756) ;  /* 0xfffffffc00ec9947 */ /* 0x004fea000383ffff */
[----:B------:R-:W-:Y:S05]  /*11230*/  BRA `(.L_x_13755) ;  /* 0xffffff5800787947 */ /* 0x000fea000383ffff */
.L_x_13760:
[----:B-1----:R-:W-:-:S04]  /*11240*/  IMAD.U32 R21, RZ, RZ, UR4 ;  /* 0x00000004ff157e24 */ /* 0x002fc8000f8e00ff */
[----:B------:R1:W3:Y:S03]  /*11250*/  SYNCS.PHASECHK.TRANS64.TRYWAIT P1, [R21+URZ+0x32450], R0 ;  /* 0x03245000150075a7 */ /* 0x0002e6000802017f */
[----:B---3--:R-:W-:Y:S05]  /*11260*/  @!P1 NANOSLEEP.SYNCS 0x989680 ;  /* 0x009896800000995d */ /* 0x008fea0003900000 */
[----:B------:R-:W3:Y:S02]  /*11270*/  @!P1 SYNCS.PHASECHK.TRANS64 P1, [R21+URZ+0x32450], R0 ;  /* 0x03245000150095a7 */ /* 0x000ee4000802007f */
[----:B---3--:R-:W-:Y:S05]  /*11280*/  @!P1 BRA `(.L_x_13760) ;  /* 0xfffffffc00ec9947 */ /* 0x008fea000383ffff */
[----:B------:R-:W-:Y:S05]  /*11290*/  BRA `(.L_x_13759) ;  /* 0xffffff5800f87947 */ /* 0x000fea000383ffff */
.L_x_13793:
        /* <DEDUP_REMOVED lines=10> */
.L_x_13851:
[----:B------:R-:W-:Y:S05]  /*11340*/  BRA `(.L_x_13852) ;  /* 0xffffffbc00ec7947 */ /* 0x000fea000383ffff */
.L_x_13796:
[----:B0-----:R0:W1:Y:S02]  /*11350*/  SYNCS.PHASECHK.TRANS64.TRYWAIT P0, [R24+URZ+0x32440], R3 ;  /* 0x03244003180075a7 */ /* 0x001064000800017f */
[----:B-1----:R-:W-:Y:S05]  /*11360*/  @!P0 NANOSLEEP.SYNCS 0x989680 ;  /* 0x009896800000895d */ /* 0x002fea0003900000 */
[----:B------:R-:W1:Y:S02]  /*11370*/  @!P0 SYNCS.PHASECHK.TRANS64 P0, [R24+URZ+0x32440], R3 ;  /* 0x03244003180085a7 */ /* 0x000e64000800007f */
[----:B-1----:R-:W-:Y:S05]  /*11380*/  @!P0 BRA `(.L_x_13796) ;  /* 0xfffffffc00f08947 */ /* 0x002fea000383ffff */
[----:B------:R-:W-:Y:S05]  /*11390*/  BRA `(.L_x_13853) ;  /* 0xffffffc000947947 */ /* 0x000fea000383ffff */
.L_x_13797:
        /* <DEDUP_REMOVED lines=8> */
.L_x_13855:
[----:B------:R-:W-:Y:S05]  /*11420*/  BSYNC B0 ;  /* 0x0000000000007941 */ /* 0x000fea0003800000 */
.L_x_13854:
        /* <DEDUP_REMOVED lines=9> */
.L_x_13856:
        /* <DEDUP_REMOVED lines=8> */
.L_x_13857:
        /* <DEDUP_REMOVED lines=11> */
.L_x_13858:
[----:B------:R-:W-:Y:S02]  /*115f0*/  IMAD.MOV.U32 R13, RZ, RZ, R5 ;  /* 0x000000ffff0d7224 */ /* 0x000fe400078e0005 */
[----:B------:R-:W-:Y:S01]  /*11600*/  IMAD.MOV.U32 R12, RZ, RZ, 0x2 ;  /* 0x00000002ff0c7424 */ /* 0x000fe200078e00ff */
[----:B------:R-:W-:-:S13]  /*11610*/  @P0 LEA R2, P1, R8, R14, 0x1 ;  /* 0x0000000e08020211 */ /* 0x000fda00078208ff */
[----:B------:R-:W-:Y:S05]  /*11620*/  WARPSYNC.COLLECTIVE R15, `(.L_x_13859) ;  /* 0x000000000f087348 */ /* 0x000fea0003c00000 */
[----:B------:R0:W1:Y:S02]  /*11630*/  SHFL.IDX P6, R14, R13, R12, R11 ;  /* 0x0000000c0d0e7389 */ /* 0x00006400000c000b */
[----:B01----:R-:W-:Y:S01]  /*11640*/  ENDCOLLECTIVE ;  /* 0x000000000000791b */ /* 0x003fe20003800000 */
.L_x_13859:
        /* <DEDUP_REMOVED lines=12> */
.L_x_13860:
[----:B------:R-:W-:Y:S02]  /*11710*/  IMAD.MOV.U32 R13, RZ, RZ, R5 ;  /* 0x000000ffff0d7224 */ /* 0x000fe400078e0005 */
[----:B------:R-:W-:Y:S01]  /*11720*/  IMAD.MOV.U32 R12, RZ, RZ, 0x3 ;  /* 0x00000003ff0c7424 */ /* 0x000fe200078e00ff */
[----:B------:R-:W-:-:S13]  /*11730*/  @P0 LEA R2, P1, R8, R14, 0x1 ;  /* 0x0000000e08020211 */ /* 0x000fda00078208ff */
[----:B------:R-:W-:Y:S05]  /*11740*/  WARPSYNC.COLLECTIVE R15, `(.L_x_13861) ;  /* 0x000000000f087348 */ /* 0x000fea0003c00000 */
[----:B------:R0:W1:Y:S02]  /*11750*/  SHFL.IDX P6, R14, R13, R12, R11 ;  /* 0x0000000c0d0e7389 */ /* 0x00006400000c000b */
[----:B01----:R-:W-:Y:S01]  /*11760*/  ENDCOLLECTIVE ;  /* 0x000000000000791b */ /* 0x003fe20003800000 */
.L_x_13861:
        /* <DEDUP_REMOVED lines=12> */
.L_x_13862:
[----:B------:R-:W-:Y:S02]  /*11830*/  IMAD.MOV.U32 R13, RZ, RZ, R5 ;  /* 0x000000ffff0d7224 */ /* 0x000fe400078e0005 */
[----:B------:R-:W-:Y:S01]  /*11840*/  IMAD.MOV.U32 R12, RZ, RZ, 0x4 ;  /* 0x00000004ff0c7424 */ /* 0x000fe200078e00ff */
[----:B------:R-:W-:-:S13]  /*11850*/  @P0 LEA R2, P1, R8, R14, 0x1 ;  /* 0x0000000e08020211 */ /* 0x000fda00078208ff */
[----:B------:R-:W-:Y:S05]  /*11860*/  WARPSYNC.COLLECTIVE R15, `(.L_x_13863) ;  /* 0x000000000f087348 */ /* 0x000fea0003c00000 */
[----:B------:R0:W1:Y:S02]  /*11870*/  SHFL.IDX P6, R14, R13, R12, R11 ;  /* 0x0000000c0d0e7389 */ /* 0x00006400000c000b */
[----:B01----:R-:W-:Y:S01]  /*11880*/  ENDCOLLECTIVE ;  /* 0x000000000000791b */ /* 0x003fe20003800000 */
.L_x_13863:
        /* <DEDUP_REMOVED lines=12> */
.L_x_13864:
[----:B------:R-:W-:Y:S02]  /*11950*/  IMAD.MOV.U32 R13, RZ, RZ, R5 ;  /* 0x000000ffff0d7224 */ /* 0x000fe400078e0005 */
[----:B------:R-:W-:Y:S01]  /*11960*/  IMAD.MOV.U32 R12, RZ, RZ, 0x5 ;  /* 0x00000005ff0c7424 */ /* 0x000fe200078e00ff */
[----:B------:R-:W-:-:S13]  /*11970*/  @P0 LEA R2, P1, R8, R14, 0x1 ;  /* 0x0000000e08020211 */ /* 0x000fda00078208ff */
[----:B------:R-:W-:Y:S05]  /*11980*/  WARPSYNC.COLLECTIVE R15, `(.L_x_13865) ;  /* 0x000000000f087348 */ /* 0x000fea0003c00000 */
[----:B------:R0:W1:Y:S02]  /*11990*/  SHFL.IDX P6, R14, R13, R12, R11 ;  /* 0x0000000c0d0e7389 */ /* 0x00006400000c000b */
[----:B01----:R-:W-:Y:S01]  /*119a0*/  ENDCOLLECTIVE ;  /* 0x000000000000791b */ /* 0x003fe20003800000 */
.L_x_13865:
        /* <DEDUP_REMOVED lines=10> */
.L_x_13866:
[----:B------:R-:W-:Y:S05]  /*11a50*/  BRA `(.L_x_13867) ;  /* 0xffffffbc00fc7947 */ /* 0x000fea000383ffff */
.L_x_13802:
[----:B------:R-:W-:Y:S01]  /*11a60*/  IMAD.MOV.U32 R13, RZ, RZ, R5 ;  /* 0x000000ffff0d7224 */ /* 0x000fe200078e0005 */
[----:B------:R-:W-:Y:S01]  /*11a70*/  MOV R12, RZ ;  /* 0x000000ff000c7202 */ /* 0x000fe20000000f00 */
[----:B------:R-:W-:Y:S01]  /*11a80*/  IMAD.MOV.U32 R11, RZ, RZ, 0x181f ;  /* 0x0000181fff0b7424 */ /* 0x000fe200078e00ff */
[----:B------:R-:W0:Y:S01]  /*11a90*/  S2R R20, SR_TID.X ;  /* 0x0000000000147919 */ /* 0x000e220000002100 */
[----:B------:R-:W-:Y:S01]  /*11aa0*/  IMAD.MOV.U32 R15, RZ, RZ, -0x1 ;  /* 0xffffffffff0f7424 */ /* 0x000fe200078e00ff */
[----:B------:R-:W-:Y:S01]  /*11ab0*/  LOP3.LUT R16, R16, 0xffffefff, RZ, 0xc0, !PT ;  /* 0xffffefff10107812 */ /* 0x000fe200078ec0ff */
[----:B------:R-:W-:-:S07]  /*11ac0*/  IMAD.U32 R4, RZ, RZ, UR43 ;  /* 0x0000002bff047e24 */ /* 0x000fce000f8e00ff */
[----:B01----:R-:W-:Y:S05]  /*11ad0*/  WARPSYNC.COLLECTIVE R15, `(.L_x_13868) ;  /* 0x000000000f087348 */ /* 0x003fea0003c00000 */
[----:B------:R2:W3:Y:S02]  /*11ae0*/  SHFL.IDX P6, R14, R13, R12, R11 ;  /* 0x0000000c0d0e7389 */ /* 0x0004e400000c000b */
[----:B0123--:R-:W-:Y:S01]  /*11af0*/  ENDCOLLECTIVE ;  /* 0x000000000000791b */ /* 0x00ffe20003800000 */
.L_x_13868:
[----:B------:R-:W-:-:S04]  /*11b00*/  IMAD R4, R4, 0x80, R35 ;  /* 0x0000008004047824 */ /* 0x000fc800078e0223 */
        /* <DEDUP_REMOVED lines=9> */
.L_x_13869:
        /* <DEDUP_REMOVED lines=10> */
.L_x_13870:
        /* <DEDUP_REMOVED lines=13> */
.L_x_13871:
[----:B------:R-:W-:Y:S02]  /*11d10*/  IMAD.MOV.U32 R13, RZ, RZ, R5 ;  /* 0x000000ffff0d7224 */ /* 0x000fe400078e0005 */
[----:B------:R-:W-:Y:S01]  /*11d20*/  IMAD.MOV.U32 R12, RZ, RZ, 0x2 ;  /* 0x00000002ff0c7424 */ /* 0x000fe200078e00ff */
[----:B------:R-:W-:-:S05]  /*11d30*/  @!P1 LEA R10, P0, R8, R14, 0x1 ;  /* 0x0000000e080a9211 */ /* 0x000fca00078008ff */
[----:B------:R-:W-:Y:S02]  /*11d40*/  @!P1 IMAD.X R11, RZ, RZ, R2, P0 ;  /* 0x000000ffff0b9224 */ /* 0x000fe400000e0602 */
[----:B------:R-:W-:Y:S02]  /*11d50*/  @!P1 IMAD.MOV.U32 R2, RZ, RZ, R10 ;  /* 0x000000ffff029224 */ /* 0x000fe400078e000a */
[----:B------:R-:W-:Y:S01]  /*11d60*/  @!P1 IMAD.MOV.U32 R3, RZ, RZ, R11 ;  /* 0x000000ffff039224 */ /* 0x000fe200078e000b */
[----:B------:R-:W-:Y:S01]  /*11d70*/  MOV R11, 0x181f ;  /* 0x0000181f000b7802 */ /* 0x000fe20000000f00 */
[----:B------:R-:W-:-:S03]  /*11d80*/  IMAD.SHL.U32 R10, R20, 0x8, RZ ;  /* 0x00000008140a7824 */ /* 0x000fc600078e00ff */
[----:B------:R-:W-:Y:S01]  /*11d90*/  @!PT LDS RZ, [RZ] ;  /* 0x00000000fffff984 */ /* 0x000fe20000000800 */
[----:B------:R-:W-:Y:S01]  /*11da0*/  @!PT LDS RZ, [RZ] ;  /* 0x00000000fffff984 */ /* 0x000fe20000000800 */
[----:B------:R-:W-:Y:S01]  /*11db0*/  @!PT LDS RZ, [RZ] ;  /* 0x00000000fffff984 */ /* 0x000fe20000000800 */
[----:B------:R0:W-:Y:S01]  /*11dc0*/  @!P1 LDGSTS.E.BYPASS.LTC128B.128 [R22+0x18c00], desc[UR36][R2.64], !P5 ;  /* 0x18c0000002169fae */ /* 0x0001e2000e901d64 */
[----:B------:R-:W-:Y:S01]  /*11dd0*/  ISETP.GE.AND P1, PT, R6, UR41, PT ;  /* 0x0000002906007c0c */ /* 0x000fe2000bf26270 */
[----:B------:R-:W-:Y:S01]  /*11de0*/  VIADD R6, R4, 0x30 ;  /* 0x0000003004067836 */ /* 0x000fe20000000000 */
[----:B------:R-:W-:-:S11]  /*11df0*/  LOP3.LUT R10, R10, 0x38, RZ, 0xc0, !PT ;  /* 0x000000380a0a7812 */ /* 0x000fd600078ec0ff */
[----:B0-----:R-:W-:Y:S05]  /*11e00*/  WARPSYNC.COLLECTIVE R15, `(.L_x_13872) ;  /* 0x000000000f087348 */ /* 0x001fea0003c00000 */
[----:B------:R1:W2:Y:S02]  /*11e10*/  SHFL.IDX P6, R14, R13, R12, R11 ;  /* 0x0000000c0d0e7389 */ /* 0x0002a400000c000b */
[----:B012---:R-:W-:Y:S01]  /*11e20*/  ENDCOLLECTIVE ;  /* 0x000000000000791b */ /* 0x007fe20003800000 */
.L_x_13872:
[----:B------:R-:W-:Y:S01]  /*11e30*/  @P1 LOP3.LUT R16, R16, 0x400, RZ, 0xfc, !PT ;  /* 0x0000040010101812 */ /* 0x000fe200078efcff */
[----:B------:R-:W-:-:S03]  /*11e40*/  IMAD.MOV.U32 R13, RZ, RZ, R0 ;  /* 0x000000ffff0d7224 */ /* 0x000fc600078e0000 */
[----:B------:R-:W-:Y:S01]  /*11e50*/  LOP3.LUT R16, R16, 0xfffffdff, RZ, 0xc0, !PT ;  /* 0xfffffdff10107812 */ /* 0x000fe200078ec0ff */
[----:B------:R-:W-:-:S07]  /*11e60*/  IMAD.MOV.U32 R8, RZ, RZ, R14 ;  /* 0x000000ffff087224 */ /* 0x000fce00078e000e */
[----:B------:R-:W-:Y:S05]  /*11e70*/  WARPSYNC.COLLECTIVE R15, `(.L_x_13873) ;  /* 0x000000000f087348 */ /* 0x000fea0003c00000 */
[----:B------:R0:W1:Y:S02]  /*11e80*/  SHFL.IDX P6, R14, R13, R12, R11 ;  /* 0x0000000c0d0e7389 */ /* 0x00006400000c000b */
[----:B01----:R-:W-:Y:S01]  /*11e90*/  ENDCOLLECTIVE ;  /* 0x000000000000791b */ /* 0x003fe20003800000 */
.L_x_13873:
[----:B------:R-:W-:Y:S02]  /*11ea0*/  IMAD.MOV.U32 R13, RZ, RZ, R5 ;  /* 0x000000ffff0d7224 */ /* 0x000fe400078e0005 */
[----:B------:R-:W-:Y:S02]  /*11eb0*/  IMAD.MOV.U32 R12, RZ, RZ, 0x3 ;  /* 0x00000003ff0c7424 */ /* 0x000fe400078e00ff */
[----:B------:R-:W-:-:S07]  /*11ec0*/  IMAD.MOV.U32 R9, RZ, RZ, R14 ;  /* 0x000000ffff097224 */ /* 0x000fce00078e000e */
[----:B------:R-:W-:Y:S05]  /*11ed0*/  WARPSYNC.COLLECTIVE R15, `(.L_x_13874) ;  /* 0x000000000f087348 */ /* 0x000fea0003c00000 */
[----:B------:R0:W1:Y:S02]  /*11ee0*/  SHFL.IDX P6, R14, R13, R12, R11 ;  /* 0x0000000c0d0e7389 */ /* 0x00006400000c000b */
[----:B01----:R-:W-:Y:S01]  /*11ef0*/  ENDCOLLECTIVE ;  /* 0x000000000000791b */ /* 0x003fe20003800000 */
.L_x_13874:
        /* <DEDUP_REMOVED lines=14> */
.L_x_13875:
        /* <DEDUP_REMOVED lines=8> */
.L_x_13876:
[----:B------:R-:W-:-:S05]  /*12060*/  @!P1 LEA R7, P0, R10, R7, 0x1 ;  /* 0x000000070a079211 */ /* 0x000fca00078008ff */
[----:B------:R-:W-:Y:S02]  /*12070*/  @!P1 IMAD.X R6, RZ, RZ, R6, P0 ;  /* 0x000000ffff069224 */ /* 0x000fe400000e0606 */
[----:B------:R-:W-:Y:S02]  /*12080*/  @!P1 IMAD.MOV.U32 R2, RZ, RZ, R7 ;  /* 0x000000ffff029224 */ /* 0x000fe400078e0007 */
[----:B------:R-:W-:Y:S01]  /*12090*/  @!P1 IMAD.MOV.U32 R3, RZ, RZ, R6 ;  /* 0x000000ffff039224 */ /* 0x000fe200078e0006 */
[----:B------:R-:W-:Y:S01]  /*120a0*/  MOV R13, R0 ;  /* 0x00000000000d7202 */ /* 0x000fe20000000f00 */
[----:B------:R-:W-:-:S03]  /*120b0*/  VIADD R6, R4, 0x40 ;  /* 0x0000004004067836 */ /* 0x000fc60000000000 */
[----:B------:R-:W-:Y:S01]  /*120c0*/  @!PT LDS RZ, [RZ] ;  /* 0x00000000fffff984 */ /* 0x000fe20000000800 */
[----:B------:R-:W-:Y:S01]  /*120d0*/  @!PT LDS RZ, [RZ] ;  /* 0x00000000fffff984 */ /* 0x000fe20000000800 */
[----:B------:R-:W-:Y:S01]  /*120e0*/  @!PT LDS RZ, [RZ] ;  /* 0x00000000fffff984 */ /* 0x000fe20000000800 */
[----:B------:R0:W-:Y:S02]  /*120f0*/  @!P1 LDGSTS.E.BYPASS.LTC128B.128 [R22+0x19c00], desc[UR36][R2.64], !P5 ;  /* 0x19c0000002169fae */ /* 0x0001e4000e901d64 */
[----:B------:R-:W-:Y:S01]  /*12100*/  ISETP.GE.AND P1, PT, R6, UR41, PT ;  /* 0x0000002906007c0c */ /* 0x000fe2000bf26270 */
[----:B------:R-:W-:Y:S02]  /*12110*/  VIADD R6, R4, 0x50 ;  /* 0x0000005004067836 */ /* 0x000fe40000000000 */
[----:B0-----:R-:W-:-:S10]  /*12120*/  IMAD.MOV.U32 R2, RZ, RZ, R14 ;  /* 0x000000ffff027224 */ /* 0x001fd400078e000e */
[----:B------:R-:W-:Y:S05]  /*12130*/  WARPSYNC.COLLECTIVE R15, `(.L_x_13877) ;  /* 0x000000000f087348 */ /* 0x000fea0003c00000 */
[----:B------:R0:W1:Y:S02]  /*12140*/  SHFL.IDX P6, R14, R13, R12, R11 ;  /* 0x0000000c0d0e7389 */ /* 0x00006400000c000b */
[----:B01----:R-:W-:Y:S01]  /*12150*/  ENDCOLLECTIVE ;  /* 0x000000000000791b */ /* 0x003fe20003800000 */
.L_x_13877:
        /* <DEDUP_REMOVED lines=16> */
.L_x_13878:
[----:B------:R-:W-:Y:S01]  /*12260*/  @P1 LOP3.LUT R16, R16, 0x80, RZ, 0xfc, !PT ;  /* 0x0000008010101812 */ /* 0x000fe200078efcff */
[----:B------:R-:W-:-:S03]  /*12270*/  IMAD.MOV.U32 R13, RZ, RZ, R0 ;  /* 0x000000ffff0d7224 */ /* 0x000fc600078e0000 */
[----:B------:R-:W-:Y:S01]  /*12280*/  LOP3.LUT R16, R16, 0xffffffbf, RZ, 0xc0, !PT ;  /* 0xffffffbf10107812 */ /* 0x000fe200078ec0ff */
[----:B------:R-:W-:-:S07]  /*12290*/  IMAD.MOV.U32 R2, RZ, RZ, R14 ;  /* 0x000000ffff027224 */ /* 0x000fce00078e000e */
[----:B------:R-:W-:Y:S05]  /*122a0*/  WARPSYNC.COLLECTIVE R15, `(.L_x_13879) ;  /* 0x000000000f087348 */ /* 0x000fea0003c00000 */
[----:B------:R0:W1:Y:S02]  /*122b0*/  SHFL.IDX P6, R14, R13, R12, R11 ;  /* 0x0000000c0d0e7389 */ /* 0x00006400000c000b */
[----:B01----:R-:W-:Y:S01]  /*122c0*/  ENDCOLLECTIVE ;  /* 0x000000000000791b */ /* 0x003fe20003800000 */
.L_x_13879:
[----:B------:R-:W-:Y:S02]  /*122d0*/  IMAD.MOV.U32 R13, RZ, RZ, R5 ;  /* 0x000000ffff0d7224 */ /* 0x000fe400078e0005 */
[----:B------:R-:W-:Y:S02]  /*122e0*/  IMAD.MOV.U32 R12, RZ, RZ, 0x6 ;  /* 0x00000006ff0c7424 */ /* 0x000fe400078e00ff */
[----:B------:R-:W-:-:S07]  /*122f0*/  IMAD.MOV.U32 R21, RZ, RZ, R14 ;  /* 0x000000ffff157224 */ /* 0x000fce00078e000e */
[----:B------:R-:W-:Y:S05]  /*12300*/  WARPSYNC.COLLECTIVE R15, `(.L_x_13880) ;  /* 0x000000000f087348 */ /* 0x000fea0003c00000 */
[----:B------:R0:W1:Y:S02]  /*12310*/  SHFL.IDX P6, R14, R13, R12, R11 ;  /* 0x0000000c0d0e7389 */ /* 0x00006400000c000b */
[----:B01----:R-:W-:Y:S01]  /*12320*/  ENDCOLLECTIVE ;  /* 0x000000000000791b */ /* 0x003fe20003800000 */
.L_x_13880:
        /* <DEDUP_REMOVED lines=13> */
.L_x_13881:
        /* <DEDUP_REMOVED lines=8> */
[----:B------:R-:W-:-:S03]  /*12480*/  @!P1 IMAD.MOV.U32 R2, RZ, RZ, R6 ;  /* 0x000000ffff029224 */ /* 0x000fc600078e0006 */
[----:B------:R-:W-:Y:S01]  /*12490*/  @!P1 MOV R3, R15 ;  /* 0x0000000f00039202 */ /* 0x000fe20000000f00 */
[----:B------:R-:W-:-:S04]  /*124a0*/  IMAD.MOV.U32 R15, RZ, RZ, -0x1 ;  /* 0xffffffffff0f7424 */ /* 0x000fc800078e00ff */
[----:B------:R-:W-:Y:S01]  /*124b0*/  @!PT LDS RZ, [RZ] ;  /* 0x00000000fffff984 */ /* 0x000fe20000000800 */
[----:B------:R-:W-:Y:S01]  /*124c0*/  @!PT LDS RZ, [RZ] ;  /* 0x00000000fffff984 */ /* 0x000fe20000000800 */
[----:B------:R-:W-:Y:S01]  /*124d0*/  @!PT LDS RZ, [RZ] ;  /* 0x00000000fffff984 */ /* 0x000fe20000000800 */
[----:B------:R0:W-:Y:S03]  /*124e0*/  @!P1 LDGSTS.E.BYPASS.LTC128B.128 [R22+0x1b400], desc[UR36][R2.64], !P5 ;  /* 0x1b40000002169fae */ /* 0x0001e6000e901d64 */
[----:B0-----:R-:W-:Y:S05]  /*124f0*/  WARPSYNC.COLLECTIVE R15, `(.L_x_13882) ;  /* 0x000000000f087348 */ /* 0x001fea0003c00000 */
[----:B------:R1:W2:Y:S02]  /*12500*/  SHFL.IDX P6, R14, R13, R12, R11 ;  /* 0x0000000c0d0e7389 */ /* 0x0002a400000c000b */
[----:B012---:R-:W-:Y:S01]  /*12510*/  ENDCOLLECTIVE ;  /* 0x000000000000791b */ /* 0x007fe20003800000 */
.L_x_13882:
[----:B------:R-:W-:Y:S02]  /*12520*/  IMAD.MOV.U32 R13, RZ, RZ, R0 ;  /* 0x000000ffff0d7224 */ /* 0x000fe400078e0000 */
[----:B------:R-:W-:-:S07]  /*12530*/  IMAD.MOV.U32 R5, RZ, RZ, R14 ;  /* 0x000000ffff057224 */ /* 0x000fce00078e000e */
[----:B------:R-:W-:Y:S05]  /*12540*/  WARPSYNC.COLLECTIVE R15, `(.L_x_13883) ;  /* 0x000000000f087348 */ /* 0x000fea0003c00000 */
[----:B------:R0:W1:Y:S02]  /*12550*/  SHFL.IDX P6, R14, R13, R12, R11 ;  /* 0x0000000c0d0e7389 */ /* 0x00006400000c000b */
[----:B01----:R-:W-:Y:S01]  /*12560*/  ENDCOLLECTIVE ;  /* 0x000000000000791b */ /* 0x003fe20003800000 */
.L_x_13883:
[----:B------:R-:W-:Y:S05]  /*12570*/  BRA `(.L_x_13884) ;  /* 0xffffffc0001c7947 */ /* 0x000fea000383ffff */
.L_x_13806:
        /* <DEDUP_REMOVED lines=8> */
.L_x_13886:
[----:B------:R-:W-:Y:S05]  /*12600*/  BSYNC B0 ;  /* 0x0000000000007941 */ /* 0x000fea0003800000 */
.L_x_13885:
        /* <DEDUP_REMOVED lines=9> */
.L_x_13887:
        /* <DEDUP_REMOVED lines=8> */
.L_x_13888:
        /* <DEDUP_REMOVED lines=13> */
.L_x_13889:
[----:B------:R-:W-:Y:S02]  /*127f0*/  IMAD.MOV.U32 R13, RZ, RZ, R4 ;  /* 0x000000ffff0d7224 */ /* 0x000fe400078e0004 */
[----:B------:R-:W-:Y:S01]  /*12800*/  IMAD.MOV.U32 R12, RZ, RZ, 0x2 ;  /* 0x00000002ff0c7424 */ /* 0x000fe200078e00ff */
[----:B------:R-:W-:-:S13]  /*12810*/  LOP3.LUT P6, RZ, R16, 0x800, RZ, 0xc0, !PT ;  /* 0x0000080010ff7812 */ /* 0x000fda00078cc0ff */
[----:B------:R-:W-:-:S04]  /*12820*/  @!P6 LEA R14, P0, R20, R14, 0x1 ;  /* 0x0000000e140ee211 */ /* 0x000fc800078008ff */
[----:B------:R-:W-:Y:S01]  /*12830*/  @!P6 IADD3.X R5, RZ, R5, RZ, P0, !PT ;  /* 0x00000005ff05e210 */ /* 0x000fe200007fe4ff */
[----:B------:R-:W-:-:S04]  /*12840*/  @!P6 IMAD.MOV.U32 R2, RZ, RZ, R14 ;  /* 0x000000ffff02e224 */ /* 0x000fc800078e000e */
        /* <DEDUP_REMOVED lines=11> */
.L_x_13890:
[----:B------:R-:W-:Y:S02]  /*12900*/  IMAD.MOV.U32 R13, RZ, RZ, R0 ;  /* 0x000000ffff0d7224 */ /* 0x000fe400078e0000 */
[----:B------:R-:W-:-:S07]  /*12910*/  IMAD.MOV.U32 R5, RZ, RZ, R14 ;  /* 0x000000ffff057224 */ /* 0x000fce00078e000e */
[----:B------:R-:W-:Y:S05]  /*12920*/  WARPSYNC.COLLECTIVE R15, `(.L_x_13891) ;  /* 0x000000000f087348 */ /* 0x000fea0003c00000 */
[----:B------:R0:W1:Y:S02]  /*12930*/  SHFL.IDX P6, R14, R13, R12, R11 ;  /* 0x0000000c0d0e7389 */ /* 0x00006400000c000b */
[----:B01----:R-:W-:Y:S01]  /*12940*/  ENDCOLLECTIVE ;  /* 0x000000000000791b */ /* 0x003fe20003800000 */
.L_x_13891:
[----:B------:R-:W-:Y:S02]  /*12950*/  IMAD.MOV.U32 R13, RZ, RZ, R4 ;  /* 0x000000ffff0d7224 */ /* 0x000fe400078e0004 */
[----:B------:R-:W-:Y:S01]  /*12960*/  IMAD.MOV.U32 R12, RZ, RZ, 0x3 ;  /* 0x00000003ff0c7424 */ /* 0x000fe200078e00ff */
[----:B------:R-:W-:-:S05]  /*12970*/  @!P1 LEA R14, P0, R20, R14, 0x1 ;  /* 0x0000000e140e9211 */ /* 0x000fca00078008ff */
[----:B------:R-:W-:-:S08]  /*12980*/  @!P1 IMAD.MOV.U32 R2, RZ, RZ, R14 ;  /* 0x000000ffff029224 */ /* 0x000fd000078e000e */
[----:B------:R-:W-:Y:S05]  /*12990*/  WARPSYNC.COLLECTIVE R15, `(.L_x_13892) ;  /* 0x000000000f087348 */ /* 0x000fea0003c00000 */
[----:B------:R0:W1:Y:S02]  /*129a0*/  SHFL.IDX P6, R14, R13, R12, R11 ;  /* 0x0000000c0d0e7389 */ /* 0x00006400000c000b */
[----:B01----:R-:W-:Y:S01]  /*129b0*/  ENDCOLLECTIVE ;  /* 0x000000000000791b */ /* 0x003fe20003800000 */
.L_x_13892:
        /* <DEDUP_REMOVED lines=15> */
.L_x_13893:
        /* <DEDUP_REMOVED lines=17> */
.L_x_13894:
[----:B------:R-:W-:Y:S01]  /*12bc0*/  MOV R13, R0 ;  /* 0x00000000000d7202 */ /* 0x000fe20000000f00 */
[----:B------:R-:W-:-:S07]  /*12bd0*/  IMAD.MOV.U32 R5, RZ, RZ, R14 ;  /* 0x000000ffff057224 */ /* 0x000fce00078e000e */
[----:B------:R-:W-:Y:S05]  /*12be0*/  WARPSYNC.COLLECTIVE R15, `(.L_x_13895) ;  /* 0x000000000f087348 */ /* 0x000fea0003c00000 */
[----:B------:R0:W1:Y:S02]  /*12bf0*/  SHFL.IDX P6, R14, R13, R12, R11 ;  /* 0x0000000c0d0e7389 */ /* 0x00006400000c000b */
[----:B01----:R-:W-:Y:S01]  /*12c00*/  ENDCOLLECTIVE ;  /* 0x000000000000791b */ /* 0x003fe20003800000 */
.L_x_13895:
[----:B------:R-:W-:Y:S02]  /*12c10*/  IMAD.MOV.U32 R13, RZ, RZ, R4 ;  /* 0x000000ffff0d7224 */ /* 0x000fe400078e0004 */
[----:B------:R-:W-:Y:S01]  /*12c20*/  IMAD.MOV.U32 R12, RZ, RZ, 0x5 ;  /* 0x00000005ff0c7424 */ /* 0x000fe200078e00ff */
[----:B------:R-:W-:-:S05]  /*12c30*/  @!P1 LEA R14, P0, R20, R14, 0x1 ;  /* 0x0000000e140e9211 */ /* 0x000fca00078008ff */
[----:B------:R-:W-:-:S08]  /*12c40*/  @!P1 IMAD.MOV.U32 R2, RZ, RZ, R14 ;  /* 0x000000ffff029224 */ /* 0x000fd000078e000e */
[----:B------:R-:W-:Y:S05]  /*12c50*/  WARPSYNC.COLLECTIVE R15, `(.L_x_13896) ;  /* 0x000000000f087348 */ /* 0x000fea0003c00000 */
[----:B------:R0:W1:Y:S02]  /*12c60*/  SHFL.IDX P6, R14, R13, R12, R11 ;  /* 0x0000000c0d0e7389 */ /* 0x00006400000c000b */
[----:B01----:R-:W-:Y:S01]  /*12c70*/  ENDCOLLECTIVE ;  /* 0x000000000000791b */ /* 0x003fe20003800000 */
.L_x_13896:
        /* <DEDUP_REMOVED lines=15> */
.L_x_13897:
        /* <DEDUP_REMOVED lines=17> */
.L_x_13898:
[----:B------:R-:W-:Y:S02]  /*12e80*/  IMAD.MOV.U32 R13, RZ, RZ, R0 ;  /* 0x000000ffff0d7224 */ /* 0x000fe400078e0000 */
[----:B------:R-:W-:-:S07]  /*12e90*/  IMAD.MOV.U32 R5, RZ, RZ, R14 ;  /* 0x000000ffff057224 */ /* 0x000fce00078e000e */
[----:B------:R-:W-:Y:S05]  /*12ea0*/  WARPSYNC.COLLECTIVE R15, `(.L_x_13899) ;  /* 0x000000000f087348 */ /* 0x000fea0003c00000 */
[----:B------:R0:W1:Y:S02]  /*12eb0*/  SHFL.IDX P6, R14, R13, R12, R11 ;  /* 0x0000000c0d0e7389 */ /* 0x00006400000c000b */
[----:B01----:R-:W-:Y:S01]  /*12ec0*/  ENDCOLLECTIVE ;  /* 0x000000000000791b */ /* 0x003fe20003800000 */
.L_x_13899:
[----:B------:R-:W-:Y:S02]  /*12ed0*/  IMAD.MOV.U32 R13, RZ, RZ, R4 ;  /* 0x000000ffff0d7224 */ /* 0x000fe400078e0004 */
[----:B------:R-:W-:Y:S01]  /*12ee0*/  IMAD.MOV.U32 R12, RZ, RZ, 0x7 ;  /* 0x00000007ff0c7424 */ /* 0x000fe200078e00ff */
[----:B------:R-:W-:-:S05]  /*12ef0*/  @!P1 LEA R14, P0, R20, R14, 0x1 ;  /* 0x0000000e140e9211 */ /* 0x000fca00078008ff */
[----:B------:R-:W-:-:S08]  /*12f00*/  @!P1 IMAD.MOV.U32 R2, RZ, RZ, R14 ;  /* 0x000000ffff029224 */ /* 0x000fd000078e000e */
[----:B------:R-:W-:Y:S05]  /*12f10*/  WARPSYNC.COLLECTIVE R15, `(.L_x_13900) ;  /* 0x000000000f087348 */ /* 0x000fea0003c00000 */
[----:B------:R0:W1:Y:S02]  /*12f20*/  SHFL.IDX P6, R14, R13, R12, R11 ;  /* 0x0000000c0d0e7389 */ /* 0x00006400000c000b */
[----:B01----:R-:W-:Y:S01]  /*12f30*/  ENDCOLLECTIVE ;  /* 0x000000000000791b */ /* 0x003fe20003800000 */
.L_x_13900:
        /* <DEDUP_REMOVED lines=10> */
[----:B------:R-:W-:-:S07]  /*12fe0*/  MOV R5, R14 ;  /* 0x0000000e00057202 */ /* 0x000fce0000000f00 */
[----:B0-----:R-:W-:Y:S05]  /*12ff0*/  WARPSYNC.COLLECTIVE R15, `(.L_x_13901) ;  /* 0x000000000f087348 */ /* 0x001fea0003c00000 */
[----:B------:R1:W2:Y:S02]  /*13000*/  SHFL.IDX P6, R14, R13, R12, R11 ;  /* 0x0000000c0d0e7389 */ /* 0x0002a400000c000b */
[----:B012---:R-:W-:Y:S01]  /*13010*/  ENDCOLLECTIVE ;  /* 0x000000000000791b */ /* 0x007fe20003800000 */
.L_x_13901:
[----:B------:R-:W-:Y:S05]  /*13020*/  BRA `(.L_x_13902) ;  /* 0xffffffc000347947 */ /* 0x000fea000383ffff */
.L_x_13809:
[----:B0-----:R0:W2:Y:S02]  /*13030*/  SYNCS.PHASECHK.TRANS64.TRYWAIT P0, [R17+URZ+0x32420], R0 ;  /* 0x03242000110075a7 */ /* 0x0010a4000800017f */
[----:B--2---:R-:W-:Y:S05]  /*13040*/  @!P0 NANOSLEEP.SYNCS 0x989680 ;  /* 0x009896800000895d */ /* 0x004fea0003900000 */
[----:B------:R-:W2:Y:S02]  /*13050*/  @!P0 SYNCS.PHASECHK.TRANS64 P0, [R17+URZ+0x32420], R0 ;  /* 0x03242000110085a7 */ /* 0x000ea4000800007f */
[----:B--2---:R-:W-:Y:S05]  /*13060*/  @!P0 BRA `(.L_x_13809) ;  /* 0xfffffffc00f08947 */ /* 0x004fea000383ffff */
[----:B------:R-:W-:Y:S05]  /*13070*/  BRA `(.L_x_13903) ;  /* 0xffffffc000987947 */ /* 0x000fea000383ffff */
.L_x_13812:
[----:B--2---:R2:W3:Y:S02]  /*13080*/  SYNCS.PHASECHK.TRANS64.TRYWAIT P0, [R24+URZ+0x32460], R3 ;  /* 0x03246003180075a7 */ /* 0x0044e4000800017f */
[----:B---3--:R-:W-:Y:S05]  /*13090*/  @!P0 NANOSLEEP.SYNCS 0x989680 ;  /* 0x009896800000895d */ /* 0x008fea0003900000 */
[----:B------:R-:W3:Y:S02]  /*130a0*/  @!P0 SYNCS.PHASECHK.TRANS64 P0, [R24+URZ+0x32460], R3 ;  /* 0x03246003180085a7 */ /* 0x000ee4000800007f */
[----:B---3--:R-:W-:Y:S05]  /*130b0*/  @!P0 BRA `(.L_x_13812) ;  /* 0xfffffffc00f08947 */ /* 0x008fea000383ffff */
[----:B------:R-:W-:Y:S05]  /*130c0*/  BRA `(.L_x_13904) ;  /* 0xffffffc000a47947 */ /* 0x000fea000383ffff */
.L_x_13813:
        /* <DEDUP_REMOVED lines=8> */
.L_x_13906:
[----:B------:R-:W-:Y:S05]  /*13150*/  BSYNC B0 ;  /* 0x0000000000007941 */ /* 0x000fea0003800000 */
.L_x_13905:
        /* <DEDUP_REMOVED lines=12> */
.L_x_13907:
        /* <DEDUP_REMOVED lines=9> */
.L_x_13908:
        /* <DEDUP_REMOVED lines=19> */
.L_x_13909:
[----:B------:R-:W-:Y:S01]  /*133e0*/  MOV R13, R6 ;  /* 0x00000006000d7202 */ /* 0x000fe20000000f00 */
[----:B------:R-:W-:Y:S01]  /*133f0*/  IMAD.MOV.U32 R12, RZ, RZ, 0x2 ;  /* 0x00000002ff0c7424 */ /* 0x000fe200078e00ff */
[----:B------:R-:W-:-:S13]  /*13400*/  IADD3 R2, P3, R14, R0, RZ ;  /* 0x000000000e027210 */ /* 0x000fda0007f7e0ff */
[----:B------:R-:W-:Y:S05]  /*13410*/  WARPSYNC.COLLECTIVE R15, `(.L_x_13910) ;  /* 0x000000000f087348 */ /* 0x000fea0003c00000 */
[----:B------:R0:W1:Y:S02]  /*13420*/  SHFL.IDX P6, R14, R13, R12, R11 ;  /* 0x0000000c0d0e7389 */ /* 0x00006400000c000b */
[----:B01----:R-:W-:Y:S01]  /*13430*/  ENDCOLLECTIVE ;  /* 0x000000000000791b */ /* 0x003fe20003800000 */
.L_x_13910:
        /* <DEDUP_REMOVED lines=17> */
.L_x_13911:
[----:B------:R-:W-:Y:S02]  /*13550*/  IMAD.MOV.U32 R13, RZ, RZ, R6 ;  /* 0x000000ffff0d7224 */ /* 0x000fe400078e0006 */
[----:B------:R-:W-:Y:S01]  /*13560*/  IMAD.MOV.U32 R12, RZ, RZ, 0x3 ;  /* 0x00000003ff0c7424 */ /* 0x000fe200078e00ff */
[----:B------:R-:W-:-:S13]  /*13570*/  IADD3 R2, P3, R14, R0, RZ ;  /* 0x000000000e027210 */ /* 0x000fda0007f7e0ff */
[----:B------:R-:W-:Y:S05]  /*13580*/  WARPSYNC.COLLECTIVE R15, `(.L_x_13912) ;  /* 0x000000000f087348 */ /* 0x000fea0003c00000 */
[----:B------:R0:W1:Y:S02]  /*13590*/  SHFL.IDX P6, R14, R13, R12, R11 ;  /* 0x0000000c0d0e7389 */ /* 0x00006400000c000b */
[----:B01----:R-:W-:Y:S01]  /*135a0*/  ENDCOLLECTIVE ;  /* 0x000000000000791b */ /* 0x003fe20003800000 */
.L_x_13912:
        /* <DEDUP_REMOVED lines=17> */
.L_x_13913:
[----:B------:R-:W-:Y:S02]  /*136c0*/  IMAD.MOV.U32 R13, RZ, RZ, R6 ;  /* 0x000000ffff0d7224 */ /* 0x000fe400078e0006 */
[----:B------:R-:W-:Y:S01]  /*136d0*/  IMAD.MOV.U32 R12, RZ, RZ, 0x4 ;  /* 0x00000004ff0c7424 */ /* 0x000fe200078e00ff */
[----:B------:R-:W-:-:S13]  /*136e0*/  IADD3 R2, P3, R14, R0, RZ ;  /* 0x000000000e027210 */ /* 0x000fda0007f7e0ff */
[----:B------:R-:W-:Y:S05]  /*136f0*/  WARPSYNC.COLLECTIVE R15, `(.L_x_13914) ;  /* 0x000000000f087348 */ /* 0x000fea0003c00000 */
[----:B------:R0:W1:Y:S02]  /*13700*/  SHFL.IDX P6, R14, R13, R12, R11 ;  /* 0x0000000c0d0e7389 */ /* 0x00006400000c000b */
[----:B01----:R-:W-:Y:S01]  /*13710*/  ENDCOLLECTIVE ;  /* 0x000000000000791b */ /* 0x003fe20003800000 */
.L_x_13914:
        /* <DEDUP_REMOVED lines=17> */
.L_x_13915:
[----:B------:R-:W-:Y:S02]  /*13830*/  IMAD.MOV.U32 R13, RZ, RZ, R6 ;  /* 0x000000ffff0d7224 */ /* 0x000fe400078e0006 */
[----:B------:R-:W-:Y:S01]  /*13840*/  IMAD.MOV.U32 R12, RZ, RZ, 0x5 ;  /* 0x00000005ff0c7424 */ /* 0x000fe200078e00ff */
[----:B------:R-:W-:-:S13]  /*13850*/  IADD3 R2, P3, R14, R0, RZ ;  /* 0x000000000e027210 */ /* 0x000fda0007f7e0ff */
[----:B------:R-:W-:Y:S05]  /*13860*/  WARPSYNC.COLLECTIVE R15, `(.L_x_13916) ;  /* 0x000000000f087348 */ /* 0x000fea0003c00000 */
[----:B------:R0:W1:Y:S02]  /*13870*/  SHFL.IDX P6, R14, R13, R12, R11 ;  /* 0x0000000c0d0e7389 */ /* 0x00006400000c000b */
[----:B01----:R-:W-:Y:S01]  /*13880*/  ENDCOLLECTIVE ;  /* 0x000000000000791b */ /* 0x003fe20003800000 */
.L_x_13916:
        /* <DEDUP_REMOVED lines=12> */
.L_x_13917:
        /* <DEDUP_REMOVED lines=9> */
.L_x_13819:
[----:B--2---:R2:W3:Y:S02]  /*139e0*/  SYNCS.PHASECHK.TRANS64.TRYWAIT P0, [R10+URZ+0x32440], R25 ;  /* 0x032440190a0075a7 */ /* 0x0044e4000800017f */
[----:B---3--:R-:W-:Y:S05]  /*139f0*/  @!P0 NANOSLEEP.SYNCS 0x989680 ;  /* 0x009896800000895d */ /* 0x008fea0003900000 */
[----:B------:R-:W3:Y:S02]  /*13a00*/  @!P0 SYNCS.PHASECHK.TRANS64 P0, [R10+URZ+0x32440], R25 ;  /* 0x032440190a0085a7 */ /* 0x000ee4000800007f */
[----:B---3--:R-:W-:Y:S05]  /*13a10*/  @!P0 BRA `(.L_x_13819) ;  /* 0xfffffffc00f08947 */ /* 0x008fea000383ffff */
[----:B------:R-:W-:Y:S05]  /*13a20*/  BRA `(.L_x_13919) ;  /* 0xffffffc400047947 */ /* 0x000fea000383ffff */
.L_x_13820:
[----:B------:R-:W-:Y:S01]  /*13a30*/  BSSY B1, `(.L_x_13920) ;  /* 0x0000008000017945 */ /* 0x000fe20003800000 */
[----:B------:R-:W-:Y:S01]  /*13a40*/  IMAD.MOV.U32 R13, RZ, RZ, R21 ;  /* 0x000000ffff0d7224 */ /* 0x000fe200078e0015 */
[----:B------:R-:W-:Y:S01]  /*13a50*/  MOV R12, RZ ;  /* 0x000000ff000c7202 */ /* 0x000fe20000000f00 */
[----:B------:R-:W-:Y:S02]  /*13a60*/  IMAD.MOV.U32 R11, RZ, RZ, 0x181f ;  /* 0x0000181fff0b7424 */ /* 0x000fe400078e00ff */
[----:B------:R-:W-:-:S07]  /*13a70*/  IMAD.MOV.U32 R15, RZ, RZ, -0x1 ;  /* 0xffffffffff0f7424 */ /* 0x000fce00078e00ff */
[----:B--2---:R-:W-:Y:S05]  /*13a80*/  WARPSYNC.COLLECTIVE R15, `(.L_x_13921) ;  /* 0x000000000f087348 */ /* 0x004fea0003c00000 */
[----:B------:R0:W1:Y:S02]  /*13a90*/  SHFL.IDX P6, R14, R13, R12, R11 ;  /* 0x0000000c0d0e7389 */ /* 0x00006400000c000b */
[----:B012---:R-:W-:Y:S01]  /*13aa0*/  ENDCOLLECTIVE ;  /* 0x000000000000791b */ /* 0x007fe20003800000 */
.L_x_13921:
[----:B------:R-:W-:Y:S05]  /*13ab0*/  BSYNC B1 ;  /* 0x0000000000017941 */ /* 0x000fea0003800000 */
.L_x_13920:
        /* <DEDUP_REMOVED lines=9> */
.L_x_13922:
[----:B------:R-:W-:Y:S02]  /*13b50*/  IMAD.MOV.U32 R13, RZ, RZ, R21 ;  /* 0x000000ffff0d7224 */ /* 0x000fe400078e0015 */
[----:B------:R-:W-:Y:S01]  /*13b60*/  IMAD.MOV.U32 R12, RZ, RZ, 0x1 ;  /* 0x00000001ff0c7424 */ /* 0x000fe200078e00ff */
[----:B------:R-:W-:-:S13]  /*13b70*/  IADD3 R2, P0, R14, R0, RZ ;  /* 0x000000000e027210 */ /* 0x000fda0007f1e0ff */
[----:B------:R-:W-:Y:S05]  /*13b80*/  WARPSYNC.COLLECTIVE R15, `(.L_x_13923) ;  /* 0x000000000f087348 */ /* 0x000fea0003c00000 */
[----:B------:R0:W1:Y:S02]  /*13b90*/  SHFL.IDX P6, R14, R13, R12, R11 ;  /* 0x0000000c0d0e7389 */ /* 0x00006400000c000b */
[----:B01----:R-:W-:Y:S01]  /*13ba0*/  ENDCOLLECTIVE ;  /* 0x000000000000791b */ /* 0x003fe20003800000 */
.L_x_13923:
        /* <DEDUP_REMOVED lines=10> */
.L_x_13924:
[----:B------:R-:W-:Y:S02]  /*13c50*/  IMAD.MOV.U32 R13, RZ, RZ, R21 ;  /* 0x000000ffff0d7224 */ /* 0x000fe400078e0015 */
[----:B------:R-:W-:Y:S02]  /*13c60*/  IMAD.MOV.U32 R12, RZ, RZ, 0x2 ;  /* 0x00000002ff0c7424 */ /* 0x000fe400078e00ff */
[----:B------:R-:W-:-:S07]  /*13c70*/  IMAD.MOV.U32 R6, RZ, RZ, R14 ;  /* 0x000000ffff067224 */ /* 0x000fce00078e000e */
[----:B------:R-:W-:Y:S05]  /*13c80*/  WARPSYNC.COLLECTIVE R15, `(.L_x_13925) ;  /* 0x000000000f087348 */ /* 0x000fea0003c00000 */
[----:B------:R0:W1:Y:S02]  /*13c90*/  SHFL.IDX P6, R14, R13, R12, R11 ;  /* 0x0000000c0d0e7389 */ /* 0x00006400000c000b */
[----:B01----:R-:W-:Y:S01]  /*13ca0*/  ENDCOLLECTIVE ;  /* 0x000000000000791b */ /* 0x003fe20003800000 */
.L_x_13925:
        /* <DEDUP_REMOVED lines=11> */
.L_x_13926:
[----:B------:R-:W-:Y:S02]  /*13d60*/  IMAD.MOV.U32 R13, RZ, RZ, R21 ;  /* 0x000000ffff0d7224 */ /* 0x000fe400078e0015 */
[----:B------:R-:W-:Y:S01]  /*13d70*/  IMAD.MOV.U32 R12, RZ, RZ, 0x3 ;  /* 0x00000003ff0c7424 */ /* 0x000fe200078e00ff */
[----:B------:R-:W-:-:S13]  /*13d80*/  IADD3 R2, P0, R14, R0, RZ ;  /* 0x000000000e027210 */ /* 0x000fda0007f1e0ff */
[----:B------:R-:W-:Y:S05]  /*13d90*/  WARPSYNC.COLLECTIVE R15, `(.L_x_13927) ;  /* 0x000000000f087348 */ /* 0x000fea0003c00000 */
[----:B------:R0:W1:Y:S02]  /*13da0*/  SHFL.IDX P6, R14, R13, R12, R11 ;  /* 0x0000000c0d0e7389 */ /* 0x00006400000c000b */
[----:B01----:R-:W-:Y:S01]  /*13db0*/  ENDCOLLECTIVE ;  /* 0x000000000000791b */ /* 0x003fe20003800000 */
.L_x_13927:
        /* <DEDUP_REMOVED lines=10> */
.L_x_13928:
[----:B------:R-:W-:Y:S02]  /*13e60*/  IMAD.MOV.U32 R13, RZ, RZ, R21 ;  /* 0x000000ffff0d7224 */ /* 0x000fe400078e0015 */
[----:B------:R-:W-:Y:S01]  /*13e70*/  IMAD.MOV.U32 R12, RZ, RZ, 0x4 ;  /* 0x00000004ff0c7424 */ /* 0x000fe200078e00ff */
[----:B------:R-:W-:-:S13]  /*13e80*/  IADD3 R2, P0, R14, R0, RZ ;  /* 0x000000000e027210 */ /* 0x000fda0007f1e0ff */
[----:B------:R-:W-:Y:S05]  /*13e90*/  WARPSYNC.COLLECTIVE R15, `(.L_x_13929) ;  /* 0x000000000f087348 */ /* 0x000fea0003c00000 */
[----:B------:R0:W1:Y:S02]  /*13ea0*/  SHFL.IDX P6, R14, R13, R12, R11 ;  /* 0x0000000c0d0e7389 */ /* 0x00006400000c000b */
[----:B01----:R-:W-:Y:S01]  /*13eb0*/  ENDCOLLECTIVE ;  /* 0x000000000000791b */ /* 0x003fe20003800000 */
.L_x_13929:
        /* <DEDUP_REMOVED lines=10> */
.L_x_13930:
[----:B------:R-:W-:Y:S02]  /*13f60*/  IMAD.MOV.U32 R13, RZ, RZ, R21 ;  /* 0x000000ffff0d7224 */ /* 0x000fe400078e0015 */
[----:B------:R-:W-:Y:S01]  /*13f70*/  IMAD.MOV.U32 R12, RZ, RZ, 0x5 ;  /* 0x00000005ff0c7424 */ /* 0x000fe200078e00ff */
[----:B------:R-:W-:-:S13]  /*13f80*/  IADD3 R2, P0, R14, R0, RZ ;  /* 0x000000000e027210 */ /* 0x000fda0007f1e0ff */
[----:B------:R-:W-:Y:S05]  /*13f90*/  WARPSYNC.COLLECTIVE R15, `(.L_x_13931) ;  /* 0x000000000f087348 */ /* 0x000fea0003c00000 */
[----:B------:R0:W1:Y:S02]  /*13fa0*/  SHFL.IDX P6, R14, R13, R12, R11 ;  /* 0x0000000c0d0e7389 */ /* 0x00006400000c000b */
[----:B01----:R-:W-:Y:S01]  /*13fb0*/  ENDCOLLECTIVE ;  /* 0x000000000000791b */ /* 0x003fe20003800000 */
.L_x_13931:
        /* <DEDUP_REMOVED lines=10> */
.L_x_13932:
[----:B------:R-:W-:Y:S05]  /*14060*/  BRA `(.L_x_13933) ;  /* 0xffffffc000447947 */ /* 0x000fea000383ffff */
.L_x_13825:
[----:B---3--:R3:W4:Y:S02]  /*14070*/  SYNCS.PHASECHK.TRANS64.TRYWAIT P0, [R10+URZ+0x32460], R25 ;  /* 0x032460190a0075a7 */ /* 0x008724000800017f */
[----:B----4-:R-:W-:Y:S05]  /*14080*/  @!P0 NANOSLEEP.SYNCS 0x989680 ;  /* 0x009896800000895d */ /* 0x010fea0003900000 */
[----:B------:R-:W4:Y:S02]  /*14090*/  @!P0 SYNCS.PHASECHK.TRANS64 P0, [R10+URZ+0x32460], R25 ;  /* 0x032460190a0085a7 */ /* 0x000f24000800007f */
[----:B----4-:R-:W-:Y:S05]  /*140a0*/  @!P0 BRA `(.L_x_13825) ;  /* 0xfffffffc00f08947 */ /* 0x010fea000383ffff */
[----:B------:R-:W-:Y:S05]  /*140b0*/  BRA `(.L_x_13934) ;  /* 0xffffffc000907947 */ /* 0x000fea000383ffff */
.L_x_13826:
        /* <DEDUP_REMOVED lines=8> */
.L_x_13936:
[----:B------:R-:W-:Y:S05]  /*14140*/  BSYNC B1 ;  /* 0x0000000000017941 */ /* 0x000fea0003800000 */
.L_x_13935:
        /* <DEDUP_REMOVED lines=9> */
.L_x_13937:
[----:B------:R-:W-:Y:S02]  /*141e0*/  IMAD.MOV.U32 R13, RZ, RZ, R24 ;  /* 0x000000ffff0d7224 */ /* 0x000fe400078e0018 */
[----:B------:R-:W-:Y:S01]  /*141f0*/  IMAD.MOV.U32 R12, RZ, RZ, 0x1 ;  /* 0x00000001ff0c7424 */ /* 0x000fe200078e00ff */
[----:B------:R-:W-:-:S13]  /*14200*/  IADD3 R2, P0, R14, R0, RZ ;  /* 0x000000000e027210 */ /* 0x000fda0007f1e0ff */
[----:B------:R-:W-:Y:S05]  /*14210*/  WARPSYNC.COLLECTIVE R15, `(.L_x_13938) ;  /* 0x000000000f087348 */ /* 0x000fea0003c00000 */
[----:B------:R0:W1:Y:S02]  /*14220*/  SHFL.IDX P6, R14, R13, R12, R11 ;  /* 0x0000000c0d0e7389 */ /* 0x00006400000c000b */
[----:B01----:R-:W-:Y:S01]  /*14230*/  ENDCOLLECTIVE ;  /* 0x000000000000791b */ /* 0x003fe20003800000 */
.L_x_13938:
        /* <DEDUP_REMOVED lines=13> */
.L_x_13939:
[----:B------:R-:W-:Y:S02]  /*14310*/  IMAD.MOV.U32 R13, RZ, RZ, R24 ;  /* 0x000000ffff0d7224 */ /* 0x000fe400078e0018 */
[----:B------:R-:W-:Y:S01]  /*14320*/  IMAD.MOV.U32 R12, RZ, RZ, 0x2 ;  /* 0x00000002ff0c7424 */ /* 0x000fe200078e00ff */
[----:B------:R-:W-:-:S13]  /*14330*/  IADD3 R2, P0, R14, R0, RZ ;  /* 0x000000000e027210 */ /* 0x000fda0007f1e0ff */
[----:B------:R-:W-:Y:S05]  /*14340*/  WARPSYNC.COLLECTIVE R15, `(.L_x_13940) ;  /* 0x000000000f087348 */ /* 0x000fea0003c00000 */
[----:B------:R0:W1:Y:S02]  /*14350*/  SHFL.IDX P6, R14, R13, R12, R11 ;  /* 0x0000000c0d0e7389 */ /* 0x00006400000c000b */
[----:B01----:R-:W-:Y:S01]  /*14360*/  ENDCOLLECTIVE ;  /* 0x000000000000791b */ /* 0x003fe20003800000 */
.L_x_13940:
        /* <DEDUP_REMOVED lines=13> */
.L_x_13941:
[----:B------:R-:W-:Y:S02]  /*14440*/  IMAD.MOV.U32 R13, RZ, RZ, R24 ;  /* 0x000000ffff0d7224 */ /* 0x000fe400078e0018 */
[----:B------:R-:W-:Y:S01]  /*14450*/  IMAD.MOV.U32 R12, RZ, RZ, 0x3 ;  /* 0x00000003ff0c7424 */ /* 0x000fe200078e00ff */
[----:B------:R-:W-:-:S13]  /*14460*/  IADD3 R2, P0, R14, R0, RZ ;  /* 0x000000000e027210 */ /* 0x000fda0007f1e0ff */
[----:B------:R-:W-:Y:S05]  /*14470*/  WARPSYNC.COLLECTIVE R15, `(.L_x_13942) ;  /* 0x000000000f087348 */ /* 0x000fea0003c00000 */
[----:B------:R0:W1:Y:S02]  /*14480*/  SHFL.IDX P6, R14, R13, R12, R11 ;  /* 0x0000000c0d0e7389 */ /* 0x00006400000c000b */
[----:B01----:R-:W-:Y:S01]  /*14490*/  ENDCOLLECTIVE ;  /* 0x000000000000791b */ /* 0x003fe20003800000 */
.L_x_13942:
        /* <DEDUP_REMOVED lines=13> */
.L_x_13943:
[----:B------:R-:W-:Y:S02]  /*14570*/  IMAD.MOV.U32 R13, RZ, RZ, R24 ;  /* 0x000000ffff0d7224 */ /* 0x000fe400078e0018 */
[----:B------:R-:W-:Y:S01]  /*14580*/  IMAD.MOV.U32 R12, RZ, RZ, 0x4 ;  /* 0x00000004ff0c7424 */ /* 0x000fe200078e00ff */
[----:B------:R-:W-:-:S13]  /*14590*/  IADD3 R2, P0, R14, R0, RZ ;  /* 0x000000000e027210 */ /* 0x000fda0007f1e0ff */
[----:B------:R-:W-:Y:S05]  /*145a0*/  WARPSYNC.COLLECTIVE R15, `(.L_x_13944) ;  /* 0x000000000f087348 */ /* 0x000fea0003c00000 */
[----:B------:R0:W1:Y:S02]  /*145b0*/  SHFL.IDX P6, R14, R13, R12, R11 ;  /* 0x0000000c0d0e7389 */ /* 0x00006400000c000b */
[----:B01----:R-:W-:Y:S01]  /*145c0*/  ENDCOLLECTIVE ;  /* 0x000000000000791b */ /* 0x003fe20003800000 */
.L_x_13944:
        /* <DEDUP_REMOVED lines=13> */
.L_x_13945:
[----:B------:R-:W-:Y:S02]  /*146a0*/  IMAD.MOV.U32 R13, RZ, RZ, R24 ;  /* 0x000000ffff0d7224 */ /* 0x000fe400078e0018 */
[----:B------:R-:W-:Y:S01]  /*146b0*/  IMAD.MOV.U32 R12, RZ, RZ, 0x5 ;  /* 0x00000005ff0c7424 */ /* 0x000fe200078e00ff */
[----:B------:R-:W-:-:S13]  /*146c0*/  IADD3 R2, P0, R14, R0, RZ ;  /* 0x000000000e027210 */ /* 0x000fda0007f1e0ff */
[----:B------:R-:W-:Y:S05]  /*146d0*/  WARPSYNC.COLLECTIVE R15, `(.L_x_13946) ;  /* 0x000000000f087348 */ /* 0x000fea0003c00000 */
[----:B------:R0:W1:Y:S02]  /*146e0*/  SHFL.IDX P6, R14, R13, R12, R11 ;  /* 0x0000000c0d0e7389 */ /* 0x00006400000c000b */
[----:B01----:R-:W-:Y:S01]  /*146f0*/  ENDCOLLECTIVE ;  /* 0x000000000000791b */ /* 0x003fe20003800000 */
.L_x_13946:
        /* <DEDUP_REMOVED lines=13> */
.L_x_13947:
[----:B------:R-:W-:Y:S05]  /*147d0*/  BRA `(.L_x_13948) ;  /* 0xffffffbc00dc7947 */ /* 0x000fea000383ffff */
.L_x_13834:
        /* <DEDUP_REMOVED lines=8> */
.L_x_13950:
[----:B------:R-:W-:Y:S05]  /*14860*/  BSYNC B0 ;  /* 0x0000000000007941 */ /* 0x000fea0003800000 */
.L_x_13949:
[----:B------:R-:W-:Y:S05]  /*14870*/  BRA `(.L_x_13951) ;  /* 0xffffffc000ac7947 */ /* 0x000fea000383ffff */
.L_x_13837:
[----:B0-----:R0:W1:Y:S02]  /*14880*/  SYNCS.PHASECHK.TRANS64.TRYWAIT P0, [R7+URZ+0x32420], R0 ;  /* 0x03242000070075a7 */ /* 0x001064000800017f */
[----:B-1----:R-:W-:Y:S05]  /*14890*/  @!P0 NANOSLEEP.SYNCS 0x989680 ;  /* 0x009896800000895d */ /* 0x002fea0003900000 */
[----:B------:R-:W1:Y:S02]  /*148a0*/  @!P0 SYNCS.PHASECHK.TRANS64 P0, [R7+URZ+0x32420], R0 ;  /* 0x03242000070085a7 */ /* 0x000e64000800007f */
[----:B-1----:R-:W-:Y:S05]  /*148b0*/  @!P0 BRA `(.L_x_13837) ;  /* 0xfffffffc00f08947 */ /* 0x002fea000383ffff */
[----:B------:R-:W-:Y:S05]  /*148c0*/  BRA `(.L_x_13952) ;  /* 0xffffffc000f47947 */ /* 0x000fea000383ffff */
.L_x_13838:
        /* <DEDUP_REMOVED lines=11> */
.L_x_13954:
[----:B------:R-:W-:Y:S05]  /*14980*/  BSYNC B0 ;  /* 0x0000000000007941 */ /* 0x000fea0003800000 */
.L_x_13953:
[----:B------:R-:W-:Y:S05]  /*14990*/  BRA `(.L_x_13955) ;  /* 0xffffffc000dc7947 */ /* 0x000fea000383ffff */
.L_x_13841:
[----:B------:R-:W-:Y:S01]  /*149a0*/  BSSY B1, `(.L_x_13956) ;  /* 0x0000006000017945 */ /* 0x000fe20003800000 */
[----:B------:R-:W-:-:S07]  /*149b0*/  IMAD.MOV.U32 R15, RZ, RZ, -0x1 ;  /* 0xffffffffff0f7424 */ /* 0x000fce00078e00ff */
[----:B0-23-5:R-:W-:Y:S05]  /*149c0*/  WARPSYNC.COLLECTIVE R15, `(.L_x_13957) ;  /* 0x000000000f0c7348 */ /* 0x02dfea0003c00000 */
[----:B------:R-:W-:Y:S02]  /*149d0*/  ELECT P6, UR62, PT ;  /* 0x00000000003e782f */ /* 0x000fe400038c0000 */
[----:B------:R-:W-:Y:S01]  /*149e0*/  MOV R14, UR62 ;  /* 0x0000003e000e7c02 */ /* 0x000fe20008000f00 */
[----:B0-23-5:R-:W-:Y:S10]  /*149f0*/  ENDCOLLECTIVE ;  /* 0x000000000000791b */ /* 0x02dff40003800000 */
.L_x_13957:
[----:B------:R-:W-:Y:S05]  /*14a00*/  BSYNC B1 ;  /* 0x0000000000017941 */ /* 0x000fea0003800000 */
.L_x_13956:
[----:B------:R-:W-:Y:S05]  /*14a10*/  BRA `(.L_x_13958) ;  /* 0xffffffc000d47947 */ /* 0x000fea000383ffff */
.L_x_13843:
[----:B0-----:R0:W1:Y:S02]  /*14a20*/  SYNCS.PHASECHK.TRANS64.TRYWAIT P1, [R5+URZ+0x32440], R0 ;  /* 0x03244000050075a7 */ /* 0x001064000802017f */
[----:B-1----:R-:W-:Y:S05]  /*14a30*/  @!P1 NANOSLEEP.SYNCS 0x989680 ;  /* 0x009896800000995d */ /* 0x002fea0003900000 */
[----:B------:R-:W1:Y:S02]  /*14a40*/  @!P1 SYNCS.PHASECHK.TRANS64 P1, [R5+URZ+0x32440], R0 ;  /* 0x03244000050095a7 */ /* 0x000e64000802007f */
[----:B-1----:R-:W-:Y:S05]  /*14a50*/  @!P1 BRA `(.L_x_13843) ;  /* 0xfffffffc00f09947 */ /* 0x002fea000383ffff */
[----:B------:R-:W-:Y:S05]  /*14a60*/  BRA `(.L_x_13959) ;  /* 0xffffffc000fc7947 */ /* 0x000fea000383ffff */
.L_x_13845:
[----:B-1----:R1:W4:Y:S02]  /*14a70*/  SYNCS.PHASECHK.TRANS64.TRYWAIT P1, [R3+URZ+0x32440], R2 ;  /* 0x03244002030075a7 */ /* 0x002324000802017f */
[----:B----4-:R-:W-:Y:S05]  /*14a80*/  @!P1 NANOSLEEP.SYNCS 0x989680 ;  /* 0x009896800000995d */ /* 0x010fea0003900000 */
[----:B------:R-:W4:Y:S02]  /*14a90*/  @!P1 SYNCS.PHASECHK.TRANS64 P1, [R3+URZ+0x32440], R2 ;  /* 0x03244002030095a7 */ /* 0x000f24000802007f */
[----:B----4-:R-:W-:Y:S05]  /*14aa0*/  @!P1 BRA `(.L_x_13845) ;  /* 0xfffffffc00f09947 */ /* 0x010fea000383ffff */
[----:B------:R-:W-:Y:S05]  /*14ab0*/  BRA `(.L_x_13960) ;  /* 0xffffffc400087947 */ /* 0x000fea000383ffff */
.L_x_13847:
[----:B----4-:R4:W0:Y:S02]  /*14ac0*/  SYNCS.PHASECHK.TRANS64.TRYWAIT P1, [R5+URZ+0x32460], R0 ;  /* 0x03246000050075a7 */ /* 0x010824000802017f */
[----:B0-----:R-:W-:Y:S05]  /*14ad0*/  @!P1 NANOSLEEP.SYNCS 0x989680 ;  /* 0x009896800000995d */ /* 0x001fea0003900000 */
[----:B------:R-:W0:Y:S02]  /*14ae0*/  @!P1 SYNCS.PHASECHK.TRANS64 P1, [R5+URZ+0x32460], R0 ;  /* 0x03246000050095a7 */ /* 0x000e24000802007f */
[----:B0-----:R-:W-:Y:S05]  /*14af0*/  @!P1 BRA `(.L_x_13847) ;  /* 0xfffffffc00f09947 */ /* 0x001fea000383ffff */
[----:B------:R-:W-:Y:S05]  /*14b00*/  BRA `(.L_x_13961) ;  /* 0xffffffc400047947 */ /* 0x000fea000383ffff */
.L_x_13962:
        /* <DEDUP_REMOVED lines=15> */
.L_x_15568:


//--------------------- .text._ZN7cutlass13device_kernelIN5flash11enable_sm90INS1_16FlashAttnFwdSm90INS1_25CollectiveMainloopFwdSm90ILi2EN4cute5tupleIJNS5_1CILi1EEES8_S8_EEENS6_IJNS7_ILi128EEENS7_ILi96EEENS7_ILi64EEEEEELi256ENS_6half_tEfNS_4arch4Sm90ELb1ELb0ELb0ELb1ELb1ELb0ELb0ELb1ELb0ELb1ELb0ELb0EEENS1_21CollectiveEpilogueFwdINS6_IJSA_NS7_ILi256EEESB_EEES9_SE_SG_Li256ELb1ELb1ELb0ELb0EEENS1_36VarlenDynamicPersistentTileSchedulerILi128ELi96ELi256ELi128ELb0ELb1ELb1ELb1ELb1ELb1EEEEEEEEEvNT_6ParamsE --------------------------
	.section	.text._ZN7cutlass13device_kernelIN5flash11enable_sm90INS1_16FlashAttnFwdSm90INS1_25CollectiveMainloopFwdSm90ILi2EN4cute5tupleIJNS5_1CILi1EEES8_S8_EEENS6_IJNS7_ILi128EEENS7_ILi96EEENS7_ILi64EEEEEELi256ENS_6half_tEfNS_4arch4Sm90ELb1ELb0ELb0ELb1ELb1ELb0ELb0ELb1ELb0ELb1ELb0ELb0EEENS1_21CollectiveEpilogueFwdINS6_IJSA_NS7_ILi256EEESB_EEES9_SE_SG_Li256ELb1ELb1ELb0ELb0EEENS1_36VarlenDynamicPersistentTileSchedulerILi128ELi96ELi256ELi128ELb0ELb1ELb1ELb1ELb1ELb1EEEEEEEEEvNT_6ParamsE,"ax",@progbits
	.align	128
.text._ZN7cutlass13device_kernelIN5flash11enable_sm90INS1_16FlashAttnFwdSm90INS1_25CollectiveMainloopFwdSm90ILi2EN4cute5tupleIJNS5_1CILi1EEES8_S8_EEENS6_IJNS7_ILi128EEENS7_ILi96EEENS7_ILi64EEEEEELi256ENS_6half_tEfNS_4arch4Sm90ELb1ELb0ELb0ELb1ELb1ELb0ELb0ELb1ELb0ELb1ELb0ELb0EEENS1_21CollectiveEpilogueFwdINS6_IJSA_NS7_ILi256EEESB_EEES9_SE_SG_Li256ELb1ELb1ELb0ELb0EEENS1_36VarlenDynamicPersistentTileSchedulerILi128ELi96ELi256ELi128ELb0ELb1ELb1ELb1ELb1ELb1EEEEEEEEEvNT_6ParamsE:
        .type           _ZN7cutlass13device_kernelIN5flash11enable_sm90INS1_16FlashAttnFwdSm90INS1_25CollectiveMainloopFwdSm90ILi2EN4cute5tupleIJNS5_1CILi1EEES8_S8_EEENS6_IJNS7_ILi128EEENS7_ILi96EEENS7_ILi64EEEEEELi256ENS_6half_tEfNS_4arch4Sm90ELb1ELb0ELb0ELb1ELb1ELb0ELb0ELb1ELb0ELb1ELb0ELb0EEENS1_21CollectiveEpilogueFwdINS6_IJSA_NS7_ILi256EEESB_EEES9_SE_SG_Li256ELb1ELb1ELb0ELb0EEENS1_36VarlenDynamicPersistentTileSchedulerILi128ELi96ELi256ELi128ELb0ELb1ELb1ELb1ELb1ELb1EEEEEEEEEvNT_6ParamsE,@function
        .size           _ZN7cutlass13device_kernelIN5flash11enable_sm90INS1_16FlashAttnFwdSm90INS1_25CollectiveMainloopFwdSm90ILi2EN4cute5tupleIJNS5_1CILi1EEES8_S8_EEENS6_IJNS7_ILi128EEENS7_ILi96EEENS7_ILi64EEEEEELi256ENS_6half_tEfNS_4arch4Sm90ELb1ELb0ELb0ELb1ELb1ELb0ELb0ELb1ELb0ELb1ELb0ELb0EEENS1_21CollectiveEpilogueFwdINS6_IJSA_NS7_ILi256EEESB_EEES9_SE_SG_Li256ELb1ELb1ELb0ELb0EEENS1_36VarlenDynamicPersistentTileSchedulerILi128ELi96ELi256ELi128ELb0ELb1ELb1ELb1ELb1ELb1EEEEEEEEEvNT_6ParamsE,(.L_x_15569 - _ZN7cutlass13device_kernelIN5flash11enable_sm90INS1_16FlashAttnFwdSm90INS1_25CollectiveMainloopFwdSm90ILi2EN4cute5tupleIJNS5_1CILi1EEES8_S8_EEENS6_IJNS7_ILi128EEENS7_ILi96EEENS7_ILi64EEEEEELi256ENS_6half_tEfNS_4arch4Sm90ELb1ELb0ELb0ELb1ELb1ELb0ELb0ELb1ELb0ELb1ELb0ELb0EEENS1_21CollectiveEpilogueFwdINS6_IJSA_NS7_ILi256EEESB_EEES9_SE_SG_Li256ELb1ELb1ELb0ELb0EEENS1_36VarlenDynamicPersistentTileSchedulerILi128ELi96ELi256ELi128ELb0ELb1ELb1ELb1ELb1ELb1EEEEEEEEEvNT_6ParamsE)
        .other          _ZN7cutlass13device_kernelIN5flash11enable_sm90INS1_16FlashAttnFwdSm90INS1_25CollectiveMainloopFwdSm90ILi2EN4cute5tupleIJNS5_1CILi1EEES8_S8_EEENS6_IJNS7_ILi128EEENS7_ILi96EEENS7_ILi64EEEEEELi256ENS_6half_tEfNS_4arch4Sm90ELb1ELb0ELb0ELb1ELb1ELb0ELb0ELb1ELb0ELb1ELb0ELb0EEENS1_21CollectiveEpilogueFwdINS6_IJSA_NS7_ILi256EEESB_EEES9_SE_SG_Li256ELb1ELb1ELb0ELb0EEENS1_36VarlenDynamicPersistentTileSchedulerILi128ELi96ELi256ELi128ELb0ELb1ELb1ELb1ELb1ELb1EEEEEEEEEvNT_6ParamsE,@"STO_CUDA_ENTRY STV_DEFAULT"
_ZN7cutlass13device_kernelIN5flash11enable_sm90INS1_16FlashAttnFwdSm90INS1_25CollectiveMainloopFwdSm90ILi2EN4cute5tupleIJNS5_1CILi1EEES8_S8_EEENS6_IJNS7_ILi128EEENS7_ILi96EEENS7_ILi64EEEEEELi256ENS_6half_tEfNS_4arch4Sm90ELb1ELb0ELb0ELb1ELb1ELb0ELb0ELb1ELb0ELb1ELb0ELb0EEENS1_21CollectiveEpilogueFwdINS6_IJSA_NS7_ILi256EEESB_EEES9_SE_SG_Li256ELb1ELb1ELb0ELb0EEENS1_36VarlenDynamicPersistentTileSchedulerILi128ELi96ELi256ELi128ELb0ELb1ELb1ELb1ELb1ELb1EEEEEEEEEvNT_6ParamsE:
        /* <DEDUP_REMOVED lines=45> */
.L_x_13963:
        /* <DEDUP_REMOVED lines=22> */
.L_x_13964:
        /* <DEDUP_REMOVED lines=18> */
.L_x_13965:
        /* <DEDUP_REMOVED lines=22> */
.L_x_13966:
        /* <DEDUP_REMOVED lines=23> */
.L_x_13967:
        /* <DEDUP_REMOVED lines=8> */
.L_x_13969:
        /* <DEDUP_REMOVED lines=23> */
[----:B------:R-:W-:Y:S01]  /*0a10*/  R2UR UR5, R5 ;  /* 0x00000000050572ca */ /* 0x000fe200000e0000 */
        /* <DEDUP_REMOVED lines=42> */
[----:B------:R-:W-:Y:S01]  /*0cc0*/  SHF.R.S32.HI R200, RZ, 0x3, R0 ;  /* 0x00000003ffc87819 */ /* 0x000fe20000011400 */
[----:B------:R-:W-:Y:S01]  /*0cd0*/  IMAD.IADD R3, R202, 0x1, -R3 ;  /* 0x00000001ca037824 */ /* 0x000fe200078e0a03 */
[----:B------:R-:W-:Y:S01]  /*0ce0*/  LOP3.LUT R0, R9, 0x7ffffffc, RZ, 0xc0, !PT ;  /* 0x7ffffffc09007812 */ /* 0x000fe200078ec0ff */
        /* <DEDUP_REMOVED lines=10> */
.L_x_14029:
[----:B------:R-:W-:Y:S01]  /*0d90*/  ULDC.64 UR8, c[0x0][0xc88] ;  /* 0x0003220000087ab9 */ /* 0x000fe20000000a00 */
[----:B------:R-:W-:Y:S01]  /*0da0*/  ULDC.64 UR10, c[0x0][0xa18] ;  /* 0x00028600000a7ab9 */ /* 0x000fe20000000a00 */
[----:B------:R-:W-:Y:S02]  /*0db0*/  UIMAD.WIDE UR8, UR7, 0x4, UR8 ;  /* 0x00000004070878a5 */ /* 0x000fe4000f8e0208 */
[----:B------:R-:W-:Y:S01]  /*0dc0*/  UISETP.NE.U32.AND UP1, UPT, UR10, URZ, UPT ;  /* 0x0000003f0a00728c */ /* 0x000fe2000bf25070 */
[----:B------:R-:W-:Y:S01]  /*0dd0*/  ULDC UR4, c[0x0][0x424] ;  /* 0x0001090000047ab9 */ /* 0x000fe20000000800 */
[----:B------:R-:W-:Y:S02]  /*0de0*/  ULDC UR7, c[0x0][0x2f0] ;  /* 0x0000bc0000077ab9 */ /* 0x000fe40000000800 */
[----:B01----:R-:W-:Y:S01]  /*0df0*/  MOV R4, UR8 ;  /* 0x0000000800047c02 */ /* 0x003fe20008000f00 */
[----:B--2---:R-:W-:Y:S01]  /*0e00*/  IMAD.U32 R5, RZ, RZ, UR9 ;  /* 0x00000009ff057e24 */ /* 0x004fe2000f8e00ff */
        /* <DEDUP_REMOVED lines=18> */
[----:B------:R-:W2:Y:S04]  /*0f30*/  @P0 LDG.E R4, desc[UR48][R4.64] ;  /* 0x0000003004040981 */ /* 0x000ea8000c1e1900 */
[----:B---3--:R-:W3:Y:S01]  /*0f40*/  @P2 LDG.E R6, desc[UR48][R6.64] ;  /* 0x0000003006062981 */ /* 0x008ee2000c1e1900 */
        /* <DEDUP_REMOVED lines=26> */
.L_x_13970:
        /* <DEDUP_REMOVED lines=8> */
.L_x_13971:
        /* <DEDUP_REMOVED lines=13> */
.L_x_13972:
[----:B------:R-:W-:Y:S01]  /*1240*/  UIADD3 UR44, -UR44, UR4, URZ ;  /* 0x000000042c2c7290 */ /* 0x000fe2000fffe13f */
[----:B------:R-:W-:Y:S01]  /*1250*/  PLOP3.LUT P0, PT, PT, PT, PT, 0x80, 0x0 ;  /* 0x000000000000781c */ /* 0x000fe20003f0f070 */
[----:B------:R-:W-:Y:S01]  /*1260*/  USHF.L.U32 UR45, UR5, 0x7, URZ ;  /* 0x00000007052d7899 */ /* 0x000fe2000800063f */
[----:B------:R-:W-:Y:S01]  /*1270*/  IMAD.MOV.U32 R3, RZ, RZ, RZ ;  /* 0x000000ffff037224 */ /* 0x000fe200078e00ff */
[----:B------:R-:W-:Y:S01]  /*1280*/  ULDC UR4, c[0x0][0x448] ;  /* 0x0001120000047ab9 */ /* 0x000fe20000000800 */
[----:B------:R-:W-:Y:S01]  /*1290*/  UIADD3 UR7, UR44, 0x60, -UR42 ;  /* 0x000000602c077890 */ /* 0x000fe2000fffe82a */
[----:B------:R-:W-:Y:S01]  /*12a0*/  CS2R R8, SRZ ;  /* 0x0000000000087805 */ /* 0x000fe2000001ff00 */
[----:B------:R-:W-:Y:S01]  /*12b0*/  UISETP.NE.AND UP0, UPT, UR4, 0x1, UPT ;  /* 0x000000010400788c */ /* 0x000fe2000bf05270 */
[----:B------:R-:W-:Y:S01]  /*12c0*/  IMAD.MOV.U32 R0, RZ, RZ, RZ ;  /* 0x000000ffff007224 */ /* 0x000fe200078e00ff */
[----:B------:R-:W-:Y:S01]  /*12d0*/  UIADD3 UR6, UR45, 0x7f, URZ ;  /* 0x0000007f2d067890 */ /* 0x000fe2000fffe03f */
[----:B------:R-:W-:Y:S01]  /*12e0*/  IMAD.MOV.U32 R150, RZ, RZ, RZ ;  /* 0x000000ffff967224 */ /* 0x000fe200078e00ff */
[----:B------:R-:W-:Y:S01]  /*12f0*/  UP2UR UR47, UPR, URZ, 0x1 ;  /* 0x000000013f2f7883 */ /* 0x000fe20008000000 */
[----:B------:R-:W-:-:S02]  /*1300*/  CS2R R148, SRZ ;  /* 0x0000000000947805 */ /* 0x000fc4000001ff00 */
[----:B------:R-:W-:Y:S02]  /*1310*/  CS2R R146, SRZ ;  /* 0x0000000000927805 */ /* 0x000fe4000001ff00 */
[----:B------:R-:W-:Y:S02]  /*1320*/  CS2R R144, SRZ ;  /* 0x0000000000907805 */ /* 0x000fe4000001ff00 */
[----:B------:R-:W-:Y:S02]  /*1330*/  CS2R R142, SRZ ;  /* 0x00000000008e7805 */ /* 0x000fe4000001ff00 */
[----:B------:R-:W-:Y:S02]  /*1340*/  CS2R R140, SRZ ;  /* 0x00000000008c7805 */ /* 0x000fe4000001ff00 */
[----:B------:R-:W-:Y:S01]  /*1350*/  CS2R R138, SRZ ;  /* 0x00000000008a7805 */ /* 0x000fe2000001ff00 */
[----:B------:R-:W-:Y:S01]  /*1360*/  @UP0 ULDC UR4, c[0x0][0x44c] ;  /* 0x0001130000040ab9 */ /* 0x000fe20000000800 */
[----:B------:R-:W-:Y:S01]  /*1370*/  @UP0 ULDC UR8, c[0x0][0x450] ;  /* 0x0001140000080ab9 */ /* 0x000fe20000000800 */
[----:B------:R-:W-:Y:S01]  /*1380*/  UIMAD.WIDE.U32 UR4, UR6, UR4, URZ ;  /* 0x00000004060472a5 */ /* 0x000fe2000f8e003f */
[----:B------:R-:W-:Y:S01]  /*1390*/  CS2R R136, SRZ ;  /* 0x0000000000887805 */ /* 0x000fe2000001ff00 */
[----:B------:R-:W-:Y:S01]  /*13a0*/  UIADD3 UR4, UR44, 0x5f, URZ ;  /* 0x0000005f2c047890 */ /* 0x000fe2000fffe03f */
[----:B------:R-:W-:Y:S01]  /*13b0*/  CS2R R134, SRZ ;  /* 0x0000000000867805 */ /* 0x000fe2000001ff00 */
[----:B------:R-:W-:Y:S01]  /*13c0*/  @UP0 USHF.R.U32.HI UR6, URZ, UR8, UR5 ;  /* 0x000000083f060299 */ /* 0x000fe20008011605 */
[----:B------:R-:W-:Y:S01]  /*13d0*/  CS2R R132, SRZ ;  /* 0x0000000000847805 */ /* 0x000fe2000001ff00 */
[----:B------:R-:W-:Y:S01]  /*13e0*/  UIMAD.WIDE UR4, UR4, 0x2aaaaaab, URZ ;  /* 0x2aaaaaab040478a5 */ /* 0x000fe2000f8e023f */
[----:B------:R-:W-:Y:S01]  /*13f0*/  CS2R R130, SRZ ;  /* 0x0000000000827805 */ /* 0x000fe2000001ff00 */
[----:B------:R-:W-:Y:S01]  /*1400*/  UIADD3 UR6, UR7, UR6, URZ ;  /* 0x0000000607067290 */ /* 0x000fe2000fffe03f */
[----:B------:R-:W-:Y:S01]  /*1410*/  CS2R R128, SRZ ;  /* 0x0000000000807805 */ /* 0x000fe2000001ff00 */
[----:B------:R-:W-:Y:S01]  /*1420*/  USHF.R.U32.HI UR4, URZ, 0x1f, UR5 ;  /* 0x0000001f3f047899 */ /* 0x000fe20008011605 */
[----:B------:R-:W-:Y:S01]  /*1430*/  CS2R R126, SRZ ;  /* 0x00000000007e7805 */ /* 0x000fe2000001ff00 */
[----:B------:R-:W-:Y:S01]  /*1440*/  UIMAD.WIDE UR6, UR6, 0x2aaaaaab, URZ ;  /* 0x2aaaaaab060678a5 */ /* 0x000fe2000f8e023f */
[----:B------:R-:W-:Y:S01]  /*1450*/  CS2R R124, SRZ ;  /* 0x00000000007c7805 */ /* 0x000fe2000001ff00 */
[----:B------:R-:W-:Y:S01]  /*1460*/  ULEA.HI.SX32 UR4, UR5, UR4, 0x1c ;  /* 0x0000000405047291 */ /* 0x000fe2000f8fe23f */
[----:B------:R-:W-:Y:S01]  /*1470*/  CS2R R122, SRZ ;  /* 0x00000000007a7805 */ /* 0x000fe2000001ff00 */
[----:B------:R-:W-:Y:S01]  /*1480*/  USHF.R.U32.HI UR6, URZ, 0x1f, UR7 ;  /* 0x0000001f3f067899 */ /* 0x000fe20008011607 */
[----:B------:R-:W-:-:S02]  /*1490*/  CS2R R120, SRZ ;  /* 0x0000000000787805 */ /* 0x000fc4000001ff00 */
[----:B------:R-:W-:Y:S02]  /*14a0*/  CS2R R118, SRZ ;  /* 0x0000000000767805 */ /* 0x000fe4000001ff00 */
[----:B------:R-:W-:Y:S01]  /*14b0*/  CS2R R116, SRZ ;  /* 0x0000000000747805 */ /* 0x000fe2000001ff00 */
[----:B------:R-:W-:Y:S01]  /*14c0*/  ULEA.HI.SX32 UR6, UR7, UR6, 0x1c ;  /* 0x0000000607067291 */ /* 0x000fe2000f8fe23f */
        /* <DEDUP_REMOVED lines=8> */
[----:B------:R-:W-:Y:S01]  /*1550*/  IMAD.MOV.U32 R170, RZ, RZ, RZ ;  /* 0x000000ffffaa7224 */ /* 0x000fe200078e00ff */
[----:B------:R-:W-:Y:S02]  /*1560*/  CS2R R168, SRZ ;  /* 0x0000000000a87805 */ /* 0x000fe4000001ff00 */
[----:B------:R-:W-:Y:S01]  /*1570*/  CS2R R100, SRZ ;  /* 0x0000000000647805 */ /* 0x000fe2000001ff00 */
[----:B------:R-:W-:Y:S01]  /*1580*/  UISETP.GE.AND UP0, UPT, UR50, 0x1, UPT ;  /* 0x000000013200788c */ /* 0x000fe2000bf06270 */
[----:B------:R-:W-:Y:S02]  /*1590*/  CS2R R166, SRZ ;  /* 0x0000000000a67805 */ /* 0x000fe4000001ff00 */
[----:B------:R-:W-:-:S02]  /*15a0*/  CS2R R96, SRZ ;  /* 0x0000000000607805 */ /* 0x000fc4000001ff00 */
[----:B------:R-:W-:Y:S02]  /*15b0*/  CS2R R86, SRZ ;  /* 0x0000000000567805 */ /* 0x000fe4000001ff00 */
[----:B------:R-:W-:Y:S02]  /*15c0*/  CS2R R92, SRZ ;  /* 0x00000000005c7805 */ /* 0x000fe4000001ff00 */
[----:B------:R-:W-:Y:S02]  /*15d0*/  CS2R R90, SRZ ;  /* 0x00000000005a7805 */ /* 0x000fe4000001ff00 */
[----:B------:R-:W-:Y:S02]  /*15e0*/  PLOP3.LUT P1, PT, PT, PT, UP0, 0x80, 0x0 ;  /* 0x000000000000781c */ /* 0x000fe40003f2f008 */
        /* <DEDUP_REMOVED lines=64> */
.L_x_13974:
        /* <DEDUP_REMOVED lines=10> */
.L_x_14114:
[----:B0-----:R-:W-:Y:S01]  /*1a90*/  IMAD.U32 R0, RZ, RZ, UR46 ;  /* 0x0000002eff007e24 */ /* 0x001fe2000f8e00ff */
[----:B------:R-:W-:Y:S05]  /*1aa0*/  WARPSYNC.ALL ;  /* 0x0000000000007948 */ /* 0x000fea0003800000 */
[----:B------:R0:W-:Y:S01]  /*1ab0*/  BAR.SYNC.DEFER_BLOCKING R7, 0x100 ;  /* 0x000400070000751d */ /* 0x0001e20000010000 */
[----:B------:R-:W-:-:S13]  /*1ac0*/  ISETP.NE.AND P0, PT, R0, 0x3, PT ;  /* 0x000000030000780c */ /* 0x000fda0003f05270 */
[----:B0-----:R-:W-:Y:S05]  /*1ad0*/  @!P0 BRA `(.L_x_13976) ;  /* 0x0000000000048947 */ /* 0x001fea0003800000 */
[----:B------:R-:W-:Y:S01]  /*1ae0*/  BPT.TRAP 0x1 ;  /* 0x000000040000795c */ /* 0x000fe20000300000 */
.L_x_13976:
[----:B------:R-:W-:Y:S01]  /*1af0*/  ULEA UR22, UR38, UR51, 0x3 ;  /* 0x0000003326167291 */ /* 0x000fe2000f8e183f */
[----:B------:R-:W-:-:S05]  /*1b00*/  IMAD.U32 R8, RZ, RZ, UR37 ;  /* 0x00000025ff087e24 */ /* 0x000fca000f8e00ff */
[----:B------:R-:W-:-:S04]  /*1b10*/  SHF.L.U32 R8, R8, 0x1f, RZ ;  /* 0x0000001f08087819 */ /* 0x000fc800000006ff */
[----:B------:R0:W1:Y:S01]  /*1b20*/  SYNCS.PHASECHK.TRANS64.TRYWAIT P1, [UR22+0x22830], R8 ;  /* 0x02283008ff0075a7 */ /* 0x0000620008020156 */
[----:B------:R-:W-:Y:S05]  /*1b30*/  @!P0 BRA `(.L_x_13977) ;  /* 0x0000000000048947 */ /* 0x000fea0003800000 */
[----:B------:R-:W-:Y:S01]  /*1b40*/  BPT.TRAP 0x1 ;  /* 0x000000040000795c */ /* 0x000fe20000300000 */
.L_x_13977:
[----:B-1----:R-:W-:Y:S05]  /*1b50*/  @P1 BRA `(.L_x_13978) ;  /* 0x0000000000081947 */ /* 0x002fea0003800000 */
[----:B------:R-:W1:Y:S02]  /*1b60*/  SYNCS.PHASECHK.TRANS64.TRYWAIT P1, [UR22+0x22830], R8 ;  /* 0x02283008ff0075a7 */ /* 0x000e640008020156 */
[----:B-1----:R-:W-:Y:S05]  /*1b70*/  @!P1 BRA `(.L_x_13979) ;  /* 0x000000ec00a49947 */ /* 0x002fea0003800000 */
.L_x_13978:
[----:B------:R-:W-:Y:S01]  /*1b80*/  UIADD3 UR4, UR51, 0x1c400, URZ ;  /* 0x0001c40033047890 */ /* 0x000fe2000fffe03f */
[----:B------:R-:W-:Y:S01]  /*1b90*/  WARPGROUP.ARRIVE ;  /* 0x00000000000079c5 */ /* 0x000fe20000000000 */
[----:B------:R-:W-:-:S05]  /*1ba0*/  ULOP3.LUT UR16, UR53, 0x10000, URZ, 0xfc, !UPT ;  /* 0x0001000035107892 */ /* 0x000fca000f8efc3f */
[----:B------:R-:W2:Y:S01]  /*1bb0*/  S2R R0, SR_TID.X ;  /* 0x0000000000007919 */ /* 0x000ea20000002100 */
[----:B------:R-:W-:Y:S01]  /*1bc0*/  USHF.R.U32.HI UR4, URZ, 0x4, UR4 ;  /* 0x000000043f047899 */ /* 0x000fe20008011604 */
[----:B------:R-:W-:Y:S01]  /*1bd0*/  UMOV UR17, 0x40000040 ;  /* 0x4000004000117882 */ /* 0x000fe20000000000 */
[----:B------:R-:W-:Y:S02]  /*1be0*/  UMOV UR19, 0x40000040 ;  /* 0x4000004000137882 */ /* 0x000fe40000000000 */
[----:B------:R-:W-:Y:S01]  /*1bf0*/  ULOP3.LUT UR4, UR4, 0x3fff, URZ, 0xc0, !UPT ;  /* 0x00003fff04047892 */ /* 0x000fe2000f8ec03f */
[----:B------:R-:W-:Y:S01]  /*1c00*/  UMOV UR5, 0x40000040 ;  /* 0x4000004000057882 */ /* 0x000fe20000000000 */
[----:B------:R-:W-:Y:S02]  /*1c10*/  UMOV UR7, 0x40000040 ;  /* 0x4000004000077882 */ /* 0x000fe40000000000 */
[----:B------:R-:W-:Y:S02]  /*1c20*/  ULOP3.LUT UR20, UR4, 0x10000, URZ, 0xfc, !UPT ;  /* 0x0001000004147892 */ /* 0x000fe4000f8efc3f */
[----:B------:R-:W-:-:S02]  /*1c30*/  UIADD3 UR4, UR16, 0x2, URZ ;  /* 0x0000000210047890 */ /* 0x000fc4000fffe03f */
[----:B------:R-:W-:Y:S02]  /*1c40*/  UIMAD UR18, UR38, 0x300, UR20 ;  /* 0x00000300261278a4 */ /* 0x000fe4000f8e0214 */
[----:B------:R-:W-:Y:S02]  /*1c50*/  UIADD3 UR8, UR16, 0x4, URZ ;  /* 0x0000000410087890 */ /* 0x000fe4000fffe03f */
[----:B------:R-:W-:Y:S02]  /*1c60*/  UIADD3 UR6, UR18, 0x2, URZ ;  /* 0x0000000212067890 */ /* 0x000fe4000fffe03f */
[----:B------:R-:W-:Y:S01]  /*1c70*/  UIADD3 UR10, UR18, 0x4, URZ ;  /* 0x00000004120a7890 */ /* 0x000fe2000fffe03f */
[----:B------:R-:W-:Y:S02]  /*1c80*/  UMOV UR9, 0x40000040 ;  /* 0x4000004000097882 */ /* 0x000fe40000000000 */
[----:B------:R-:W-:Y:S01]  /*1c90*/  HGMMA.64x96x16.F32 R24, gdesc[UR16], RZ, !UPT, gsb0 ;  /* 0x01600000101879f0 */ /* 0x000fe2000c0008ff */
[----:B------:R-:W-:Y:S01]  /*1ca0*/  UMOV UR11, 0x40000040 ;  /* 0x40000040000b7882 */ /* 0x000fe20000000000 */
[----:B------:R-:W-:-:S02]  /*1cb0*/  UIADD3 UR12, UR16, 0x6, URZ ;  /* 0x00000006100c7890 */ /* 0x000fc4000fffe03f */
        /* <DEDUP_REMOVED lines=18> */
.L_x_13980:
[----:B------:R-:W-:Y:S01]  /*1de0*/  UISETP.NE.AND UP0, UPT, UR47, URZ, UPT ;  /* 0x0000003f2f00728c */ /* 0x000fe2000bf05270 */
[----:B-1----:R-:W-:Y:S01]  /*1df0*/  VIADD R3, R16, UR45 ;  /* 0x0000002d10037c36 */ /* 0x002fe20008000000 */
[----:B------:R-:W-:Y:S01]  /*1e00*/  ULDC UR10, c[0x0][0x988] ;  /* 0x00026200000a7ab9 */ /* 0x000fe20000000800 */
[----:B------:R-:W-:-:S03]  /*1e10*/  IMAD.U32 R5, RZ, RZ, UR42 ;  /* 0x0000002aff057e24 */ /* 0x000fc6000f8e00ff */
[----:B------:R-:W-:Y:S02]  /*1e20*/  PLOP3.LUT P1, PT, PT, PT, UP0, 0x80, 0x0 ;  /* 0x000000000000781c */ /* 0x000fe40003f2f008 */
[----:B------:R-:W-:-:S03]  /*1e30*/  PLOP3.LUT P2, PT, PT, PT, UP0, 0x80, 0x0 ;  /* 0x000000000000781c */ /* 0x000fc60003f4f008 */
[----:B------:R-:W-:-:S08]  /*1e40*/  @UP0 ULDC UR6, c[0x0][0x44c] ;  /* 0x0001130000060ab9 */ /* 0x000fd00000000800 */
[----:B------:R-:W-:Y:S01]  /*1e50*/  @P1 IMAD.HI.U32 R4, R3, UR6, RZ ;  /* 0x0000000603041c27 */ /* 0x000fe2000f8e00ff */
[----:B------:R-:W-:-:S04]  /*1e60*/  @UP0 ULDC UR6, c[0x0][0x450] ;  /* 0x0001140000060ab9 */ /* 0x000fc80000000800 */
[----:B------:R-:W-:Y:S01]  /*1e70*/  @P2 SHF.R.U32.HI R3, RZ, UR6, R4 ;  /* 0x00000006ff032c19 */ /* 0x000fe20008011604 */
[----:B------:R-:W-:-:S04]  /*1e80*/  UIMAD UR6, UR50, -0x60, UR44 ;  /* 0xffffffa0320678a4 */ /* 0x000fc8000f8e022c */
[----:B------:R-:W1:Y:S01]  /*1e90*/  SHFL.IDX PT, R6, R3, 0x1, 0x1c1f ;  /* 0x003c1f0003067f89 */ /* 0x000e6200000e0000 */
[----:B------:R-:W-:-:S03]  /*1ea0*/  UIADD3 UR6, UR6, 0x60, URZ ;  /* 0x0000006006067890 */ /* 0x000fc6000fffe03f */
[----:B------:R-:W3:Y:S03]  /*1eb0*/  SHFL.IDX PT, R3, R3, RZ, 0x1c1f ;  /* 0x001c1fff03037589 */ /* 0x000ee600000e0000 */
[----:B------:R-:W-:Y:S01]  /*1ec0*/  IMAD.U32 R4, RZ, RZ, UR6 ;  /* 0x00000006ff047e24 */ /* 0x000fe2000f8e00ff */
[----:B------:R-:W-:-:S03]  /*1ed0*/  UIADD3 UR6, UR22, 0x22840, URZ ;  /* 0x0002284016067890 */ /* 0x000fc6000fffe03f */
[----:B------:R-:W-:Y:S01]  /*1ee0*/  IMAD R4, R17, -0x2, R4 ;  /* 0xfffffffe11047824 */ /* 0x000fe200078e0204 */
[----:B------:R-:W-:-:S04]  /*1ef0*/  UPRMT UR6, UR52, 0x654, UR6 ;  /* 0x0000065434067896 */ /* 0x000fc80008000006 */
[----:B------:R-:W-:-:S05]  /*1f00*/  IADD3 R5, -R5, 0x1, R4 ;  /* 0x0000000105057810 */ /* 0x000fca0007ffe104 */
        /* <DEDUP_REMOVED lines=327> */
.L_x_13981:
[----:B------:R1:W3:Y:S01]  /*3380*/  SYNCS.PHASECHK.TRANS64.TRYWAIT P1, [UR22+0x22850], R8 ;  /* 0x02285008ff0075a7 */ /* 0x0002e20008020156 */
[----:B------:R-:W-:Y:S05]  /*3390*/  @!P0 BRA `(.L_x_13982) ;  /* 0x0000000000048947 */ /* 0x000fea0003800000 */
[----:B------:R-:W-:Y:S01]  /*33a0*/  BPT.TRAP 0x1 ;  /* 0x000000040000795c */ /* 0x000fe20000300000 */
.L_x_13982:
[----:B---3--:R-:W-:Y:S05]  /*33b0*/  @P1 BRA `(.L_x_13983) ;  /* 0x0000000000081947 */ /* 0x008fea0003800000 */
[----:B------:R-:W3:Y:S02]  /*33c0*/  SYNCS.PHASECHK.TRANS64.TRYWAIT P1, [UR22+0x22850], R8 ;  /* 0x02285008ff0075a7 */ /* 0x000ee40008020156 */
[----:B---3--:R-:W-:Y:S05]  /*33d0*/  @!P1 BRA `(.L_x_13984) ;  /* 0x000000d400a49947 */ /* 0x008fea0003800000 */
.L_x_13983:
        /* <DEDUP_REMOVED lines=43> */
.L_x_13985:
[----:B------:R-:W-:Y:S01]  /*3690*/  UISETP.NE.AND UP0, UPT, UR47, URZ, UPT ;  /* 0x0000003f2f00728c */ /* 0x000fe2000bf05270 */
[----:B------:R-:W4:Y:S01]  /*36a0*/  S2UR UR14, SR_CgaCtaId ;  /* 0x00000000000e79c3 */ /* 0x000f220000008800 */
[----:B------:R-:W-:Y:S01]  /*36b0*/  UMOV UR11, UR45 ;  /* 0x0000002d000b7c82 */ /* 0x000fe20008000000 */
[----:B------:R-:W-:Y:S02]  /*36c0*/  UIADD3 UR22, UR22, 0x22860, URZ ;  /* 0x0002286016167890 */ /* 0x000fe4000fffe03f */
[----:B------:R-:W-:-:S06]  /*36d0*/  UIADD3 UR50, UR50, -0x2, URZ ;  /* 0xfffffffe32327890 */ /* 0x000fcc000fffe03f */
[----:B------:R-:W-:Y:S01]  /*36e0*/  @UP0 ULDC UR6, c[0x0][0x44c] ;  /* 0x0001130000060ab9 */ /* 0x000fe20000000800 */
[----:B------:R-:W-:Y:S01]  /*36f0*/  @UP0 ULDC UR15, c[0x0][0x450] ;  /* 0x00011400000f0ab9 */ /* 0x000fe20000000800 */
[----:B------:R-:W-:-:S04]  /*3700*/  UIMAD.WIDE.U32 UR6, UR45, UR6, URZ ;  /* 0x000000062d0672a5 */ /* 0x000fc8000f8e003f */
[----:B------:R-:W-:-:S04]  /*3710*/  @UP0 USHF.R.U32.HI UR11, URZ, UR15, UR7 ;  /* 0x0000000f3f0b0299 */ /* 0x000fc80008011607 */
[----:B------:R-:W-:-:S04]  /*3720*/  UIADD3 UR6, UR11, UR44, -UR42 ;  /* 0x0000002c0b067290 */ /* 0x000fc8000fffe82a */
        /* <DEDUP_REMOVED lines=12> */
[----:B01----:R-:W-:-:S07]  /*37f0*/  IMAD.MOV.U32 R8, RZ, RZ, R6 ;  /* 0x000000ffff087224 */ /* 0x003fce00078e0006 */
.L_x_13997:
[----:B------:R-:W-:-:S04]  /*3800*/  UIADD3 UR38, UR38, 0x1, URZ ;  /* 0x0000000126267890 */ /* 0x000fc8000fffe03f */
[----:B------:R-:W-:-:S04]  /*3810*/  UISETP.NE.AND UP0, UPT, UR38, 0x2, UPT ;  /* 0x000000022600788c */ /* 0x000fc8000bf05270 */
[----:B------:R-:W-:Y:S02]  /*3820*/  USEL UR6, URZ, 0x1, UP0 ;  /* 0x000000013f067887 */ /* 0x000fe40008000000 */
[----:B------:R-:W-:Y:S02]  /*3830*/  USEL UR38, UR38, URZ, UP0 ;  /* 0x0000003f26267287 */ /* 0x000fe40008000000 */
[----:B------:R-:W-:Y:S01]  /*3840*/  ULOP3.LUT UR37, UR37, UR6, URZ, 0x3c, !UPT ;  /* 0x0000000625257292 */ /* 0x000fe2000f8e3c3f */
[----:B012---:R-:W-:Y:S11]  /*3850*/  @!P0 BRA `(.L_x_13987) ;  /* 0x0000000000048947 */ /* 0x007ff60003800000 */
[----:B------:R-:W-:Y:S01]  /*3860*/  BPT.TRAP 0x1 ;  /* 0x000000040000795c */ /* 0x000fe20000300000 */
.L_x_13987:
        /* <DEDUP_REMOVED lines=9> */
.L_x_13988:
[----:B-1----:R-:W-:Y:S05]  /*3900*/  @P1 BRA `(.L_x_13989) ;  /* 0x0000000000081947 */ /* 0x002fea0003800000 */
[----:B------:R-:W1:Y:S02]  /*3910*/  SYNCS.PHASECHK.TRANS64.TRYWAIT P1, [UR25+0x22830], R7 ;  /* 0x02283007ff0075a7 */ /* 0x000e640008020159 */
[----:B-1----:R-:W-:Y:S05]  /*3920*/  @!P1 BRA `(.L_x_13990) ;  /* 0x000000d000689947 */ /* 0x002fea0003800000 */
.L_x_13989:
        /* <DEDUP_REMOVED lines=26> */
.L_x_13991:
[----:B------:R-:W-:Y:S01]  /*3ad0*/  UISETP.NE.AND UP0, UPT, UR47, URZ, UPT ;  /* 0x0000003f2f00728c */ /* 0x000fe2000bf05270 */
[----:B------:R-:W-:Y:S01]  /*3ae0*/  VIADD R10, R16, UR45 ;  /* 0x0000002d100a7c36 */ /* 0x000fe20008000000 */
[----:B------:R-:W-:Y:S01]  /*3af0*/  UMOV UR10, UR23 ;  /* 0x00000017000a7c82 */ /* 0x000fe20008000000 */
[----:B------:R-:W-:Y:S02]  /*3b00*/  IMAD.MOV.U32 R6, RZ, RZ, -0x2 ;  /* 0xfffffffeff067424 */ /* 0x000fe400078e00ff */
        /* <DEDUP_REMOVED lines=9> */
[----:B------:R-:W2:Y:S04]  /*3ba0*/  SHFL.IDX PT, R5, R10, 0x1, 0x1c1f ;  /* 0x003c1f000a057f89 */ /* 0x000ea800000e0000 */
[----:B------:R-:W-:Y:S01]  /*3bb0*/  IMAD R6, R17, R6, UR6 ;  /* 0x0000000611067e24 */ /* 0x000fe2000f8e0206 */
[----:B------:R-:W-:-:S04]  /*3bc0*/  UIADD3 UR6, UR25, 0x22840, URZ ;  /* 0x0002284019067890 */ /* 0x000fc8000fffe03f */
[----:B------:R-:W-:Y:S01]  /*3bd0*/  IADD3 R6, -R11, UR44, R6 ;  /* 0x0000002c0b067c10 */ /* 0x000fe2000fffe106 */
[----:B------:R-:W-:-:S09]  /*3be0*/  UPRMT UR6, UR24, 0x654, UR6 ;  /* 0x0000065418067896 */ /* 0x000fd20008000006 */
[----:B------:R-:W-:Y:S01]  /*3bf0*/  SYNCS.ARRIVE.TRANS64.RED.A1T0 RZ, [UR6], RZ ;  /* 0x000000ffffff79a7 */ /* 0x000fe20008100406 */
[----:B--2---:R-:W-:-:S05]  /*3c00*/  IMAD.IADD R5, R6, 0x1, R5 ;  /* 0x0000000106057824 */ /* 0x004fca00078e0205 */
        /* <DEDUP_REMOVED lines=74> */
[----:B--2---:R-:W-:-:S05]  /*40b0*/  IMAD.IADD R6, R6, 0x1, R5 ;  /* 0x0000000106067824 */ /* 0x004fca00078e0205 */
        /* <DEDUP_REMOVED lines=391> */
.L_x_13992:
[----:B------:R0:W2:Y:S01]  /*5930*/  SYNCS.PHASECHK.TRANS64.TRYWAIT P1, [UR25+0x22850], R7 ;  /* 0x02285007ff0075a7 */ /* 0x0000a20008020159 */
[----:B------:R-:W-:Y:S05]  /*5940*/  @!P0 BRA `(.L_x_13993) ;  /* 0x0000000000048947 */ /* 0x000fea0003800000 */
[----:B------:R-:W-:Y:S01]  /*5950*/  BPT.TRAP 0x1 ;  /* 0x000000040000795c */ /* 0x000fe20000300000 */
.L_x_13993:
[----:B------:R-:W-:Y:S01]  /*5960*/  VIADD R8, R210, 0x8 ;  /* 0x00000008d2087836 */ /* 0x000fe20000000000 */
[----:B--2---:R-:W-:Y:S06]  /*5970*/  @P1 BRA `(.L_x_13994) ;  /* 0x0000000000081947 */ /* 0x004fec0003800000 */
[----:B------:R-:W2:Y:S02]  /*5980*/  SYNCS.PHASECHK.TRANS64.TRYWAIT P1, [UR25+0x22850], R7 ;  /* 0x02285007ff0075a7 */ /* 0x000ea40008020159 */
[----:B--2---:R-:W-:Y:S05]  /*5990*/  @!P1 BRA `(.L_x_13995) ;  /* 0x000000b000649947 */ /* 0x004fea0003800000 */
.L_x_13994:
        /* <DEDUP_REMOVED lines=39> */
.L_x_13996:
[----:B------:R-:W-:Y:S01]  /*5c10*/  UISETP.GT.AND UP0, UPT, UR50, UR22, UPT ;  /* 0x000000163200728c */ /* 0x000fe2000bf04270 */
[----:B------:R-:W-:Y:S01]  /*5c20*/  IMAD.MOV.U32 R9, RZ, RZ, R5 ;  /* 0x000000ffff097224 */ /* 0x000fe200078e0005 */
[----:B------:R-:W-:Y:S01]  /*5c30*/  UIADD3 UR25, UR25, 0x22860, URZ ;  /* 0x0002286019197890 */ /* 0x000fe2000fffe03f */
[----:B------:R-:W-:Y:S01]  /*5c40*/  MOV R8, R6 ;  /* 0x0000000600087202 */ /* 0x000fe20000000f00 */
[----:B------:R-:W-:Y:S02]  /*5c50*/  UIADD3 UR50, UR50, -0x1, URZ ;  /* 0xffffffff32327890 */ /* 0x000fe4000fffe03f */
[----:B------:R-:W-:Y:S01]  /*5c60*/  PLOP3.LUT P1, PT, PT, PT, UP0, 0x80, 0x0 ;  /* 0x000000000000781c */ /* 0x000fe20003f2f008 */
[----:B------:R-:W-:-:S09]  /*5c70*/  UPRMT UR25, UR24, 0x654, UR25 ;  /* 0x0000065418197896 */ /* 0x000fd20008000019 */
[----:B------:R-:W-:Y:S03]  /*5c80*/  SYNCS.ARRIVE.TRANS64.RED.A1T0 RZ, [UR25], RZ ;  /* 0x000000ffffff79a7 */ /* 0x000fe60008100419 */
[----:B------:R-:W-:Y:S05]  /*5c90*/  @P1 BRA `(.L_x_13997) ;  /* 0xffffffd800d81947 */ /* 0x000fea000383ffff */
.L_x_13986:
[----:B------:R-:W-:-:S13]  /*5ca0*/  ISETP.LE.AND P1, PT, RZ, UR50, PT ;  /* 0x00000032ff007c0c */ /* 0x000fda000bf23270 */
[----:B------:R-:W-:Y:S05]  /*5cb0*/  @!P1 BRA `(.L_x_13998) ;  /* 0x0000001c00509947 */ /* 0x000fea0003800000 */
[----:B------:R-:W-:Y:S01]  /*5cc0*/  IMAD.MOV.U32 R212, RZ, RZ, R5 ;  /* 0x000000ffffd47224 */ /* 0x000fe200078e0005 */
[----:B------:R-:W-:Y:S01]  /*5cd0*/  ULDC UR22, c[0x0][0x988] ;  /* 0x0002620000167ab9 */ /* 0x000fe20000000800 */
[----:B---3--:R-:W-:-:S07]  /*5ce0*/  IMAD.MOV.U32 R9, RZ, RZ, R6 ;  /* 0x000000ffff097224 */ /* 0x008fce00078e0006 */
.L_x_14009:
[----:B------:R-:W-:-:S04]  /*5cf0*/  UIADD3 UR38, UR38, 0x1, URZ ;  /* 0x0000000126267890 */ /* 0x000fc8000fffe03f */
[----:B------:R-:W-:-:S04]  /*5d00*/  UISETP.NE.AND UP0, UPT, UR38, 0x2, UPT ;  /* 0x000000022600788c */ /* 0x000fc8000bf05270 */
[----:B------:R-:W-:Y:S02]  /*5d10*/  USEL UR6, URZ, 0x1, UP0 ;  /* 0x000000013f067887 */ /* 0x000fe40008000000 */
[----:B------:R-:W-:Y:S02]  /*5d20*/  USEL UR38, UR38, URZ, UP0 ;  /* 0x0000003f26267287 */ /* 0x000fe40008000000 */
[----:B------:R-:W-:Y:S01]  /*5d30*/  ULOP3.LUT UR37, UR37, UR6, URZ, 0x3c, !UPT ;  /* 0x0000000625257292 */ /* 0x000fe2000f8e3c3f */
[----:B-1----:R-:W-:Y:S11]  /*5d40*/  @!P0 BRA `(.L_x_13999) ;  /* 0x0000000000048947 */ /* 0x002ff60003800000 */
[----:B------:R-:W-:Y:S01]  /*5d50*/  BPT.TRAP 0x1 ;  /* 0x000000040000795c */ /* 0x000fe20000300000 */
.L_x_13999:
        /* <DEDUP_REMOVED lines=9> */
.L_x_14000:
[----:B--2---:R-:W-:Y:S05]  /*5df0*/  @P1 BRA `(.L_x_14001) ;  /* 0x0000000000081947 */ /* 0x004fea0003800000 */
[----:B------:R-:W2:Y:S02]  /*5e00*/  SYNCS.PHASECHK.TRANS64.TRYWAIT P1, [UR24+0x22830], R7 ;  /* 0x02283007ff0075a7 */ /* 0x000ea40008020158 */
[----:B--2---:R-:W-:Y:S05]  /*5e10*/  @!P1 BRA `(.L_x_14002) ;  /* 0x000000ac005c9947 */ /* 0x004fea0003800000 */
.L_x_14001:
        /* <DEDUP_REMOVED lines=26> */
.L_x_14003:
        /* <DEDUP_REMOVED lines=366> */
.L_x_14004:
[----:B------:R0:W1:Y:S01]  /*76a0*/  SYNCS.PHASECHK.TRANS64.TRYWAIT P1, [UR24+0x22850], R7 ;  /* 0x02285007ff0075a7 */ /* 0x0000620008020158 */
[----:B------:R-:W-:Y:S05]  /*76b0*/  @!P0 BRA `(.L_x_14005) ;  /* 0x0000000000048947 */ /* 0x000fea0003800000 */
[----:B------:R-:W-:Y:S01]  /*76c0*/  BPT.TRAP 0x1 ;  /* 0x000000040000795c */ /* 0x000fe20000300000 */
.L_x_14005:
[----:B------:R-:W-:Y:S01]  /*76d0*/  VIADD R8, R214, 0x8 ;  /* 0x00000008d6087836 */ /* 0x000fe20000000000 */
[----:B-1----:R-:W-:Y:S06]  /*76e0*/  @P1 BRA `(.L_x_14006) ;  /* 0x0000000000081947 */ /* 0x002fec0003800000 */
[----:B------:R-:W1:Y:S02]  /*76f0*/  SYNCS.PHASECHK.TRANS64.TRYWAIT P1, [UR24+0x22850], R7 ;  /* 0x02285007ff0075a7 */ /* 0x000e640008020158 */
[----:B-1----:R-:W-:Y:S05]  /*7700*/  @!P1 BRA `(.L_x_14007) ;  /* 0x0000009400389947 */ /* 0x002fea0003800000 */
.L_x_14006:
        /* <DEDUP_REMOVED lines=39> */
.L_x_14008:
[----:B------:R-:W-:Y:S01]  /*7980*/  UIADD3 UR24, UR24, 0x22860, URZ ;  /* 0x0002286018187890 */ /* 0x000fe2000fffe03f */
[----:B------:R-:W-:Y:S01]  /*7990*/  ISETP.LT.AND P1, PT, RZ, UR50, PT ;  /* 0x00000032ff007c0c */ /* 0x000fe2000bf21270 */
[----:B------:R-:W-:Y:S01]  /*79a0*/  UIADD3 UR50, UR50, -0x1, URZ ;  /* 0xffffffff32327890 */ /* 0x000fe2000fffe03f */
[----:B------:R-:W-:Y:S01]  /*79b0*/  IMAD.MOV.U32 R212, RZ, RZ, R5 ;  /* 0x000000ffffd47224 */ /* 0x000fe200078e0005 */
[----:B------:R-:W-:Y:S01]  /*79c0*/  UPRMT UR24, UR23, 0x654, UR24 ;  /* 0x0000065417187896 */ /* 0x000fe20008000018 */
[----:B------:R-:W-:-:S08]  /*79d0*/  IMAD.MOV.U32 R9, RZ, RZ, R6 ;  /* 0x000000ffff097224 */ /* 0x000fd000078e0006 */
[----:B------:R-:W-:Y:S01]  /*79e0*/  SYNCS.ARRIVE.TRANS64.RED.A1T0 RZ, [UR24], RZ ;  /* 0x000000ffffff79a7 */ /* 0x000fe20008100418 */
[----:B------:R-:W-:Y:S05]  /*79f0*/  @P1 BRA `(.L_x_14009) ;  /* 0xffffffe000bc1947 */ /* 0x000fea000383ffff */
.L_x_13998:
        /* <DEDUP_REMOVED lines=16> */
[----:B-1----:R-:W-:-:S05]  /*7b00*/  FADD.FTZ R9, R9, R4 ;  /* 0x0000000409097221 */ /* 0x002fca0000010000 */
[----:B------:R-:W1:Y:S01]  /*7b10*/  SHFL.BFLY PT, R10, R9, 0x1, 0x1f ;  /* 0x0c201f00090a7f89 */ /* 0x000e6200000e0000 */
[----:B0-----:R-:W-:Y:S01]  /*7b20*/  FADD.FTZ R11, R8, R7 ;  /* 0x00000007080b7221 */ /* 0x001fe20000010000 */
[----:B------:R-:W-:Y:S02]  /*7b30*/  IMAD.MOV.U32 R7, RZ, RZ, RZ ;  /* 0x000000ffff077224 */ /* 0x000fe400078e00ff */
[----:B------:R-:W-:Y:S02]  /*7b40*/  IMAD.MOV.U32 R8, RZ, RZ, -0x800000 ;  /* 0xff800000ff087424 */ /* 0x000fe400078e00ff */
        /* <DEDUP_REMOVED lines=142> */
.L_x_13973:
        /* <DEDUP_REMOVED lines=11> */
[----:B------:R-:W0:Y:S01]  /*84e0*/  S2UR UR4, SR_SWINHI ;  /* 0x00000000000479c3 */ /* 0x000e220000002f00 */
[----:B------:R-:W-:-:S07]  /*84f0*/  IMAD.MOV.U32 R103, RZ, RZ, 0x2 ;  /* 0x00000002ff677424 */ /* 0x000fce00078e00ff */
[----:B------:R-:W-:Y:S01]  /*8500*/  BAR.SYNC.DEFER_BLOCKING 0x1, 0x100 ;  /* 0x0044000000007b1d */ /* 0x000fe20000010000 */
[----:B------:R-:W-:Y:S02]  /*8510*/  F2FP.F16.F32.PACK_AB R24, R25, R24 ;  /* 0x000000181918723e */ /* 0x000fe400000000ff */
[----:B------:R-:W-:Y:S02]  /*8520*/  F2FP.F16.F32.PACK_AB R25, R165, R26 ;  /* 0x0000001aa519723e */ /* 0x000fe400000000ff */
[----:B------:R-:W-:Y:S01]  /*8530*/  F2FP.F16.F32.PACK_AB R26, R29, R28 ;  /* 0x0000001c1d1a723e */ /* 0x000fe200000000ff */
[----:B------:R-:W-:Y:S01]  /*8540*/  ULDC.64 UR12, c[0x0][0xc00] ;  /* 0x00030000000c7ab9 */ /* 0x000fe20000000a00 */
[----:B------:R-:W-:Y:S01]  /*8550*/  F2FP.F16.F32.PACK_AB R32, R33, R32 ;  /* 0x000000202120723e */ /* 0x000fe200000000ff */
[----:B------:R-:W-:Y:S01]  /*8560*/  UISETP.NE.U32.AND UP0, UPT, UR12, URZ, UPT ;  /* 0x0000003f0c00728c */ /* 0x000fe2000bf05070 */
[----:B------:R-:W-:Y:S02]  /*8570*/  F2FP.F16.F32.PACK_AB R27, R164, R27 ;  /* 0x0000001ba41b723e */ /* 0x000fe400000000ff */
[----:B------:R-:W-:Y:S01]  /*8580*/  F2FP.F16.F32.PACK_AB R33, R163, R34 ;  /* 0x00000022a321723e */ /* 0x000fe200000000ff */
[----:B------:R-:W-:Y:S01]  /*8590*/  UISETP.NE.AND.EX UP0, UPT, UR13, URZ, UPT, UP0 ;  /* 0x0000003f0d00728c */ /* 0x000fe2000bf05300 */
[----:B------:R-:W-:-:S02]  /*85a0*/  F2FP.F16.F32.PACK_AB R40, R41, R40 ;  /* 0x000000282928723e */ /* 0x000fc400000000ff */
[----:B------:R-:W-:Y:S01]  /*85b0*/  F2FP.F16.F32.PACK_AB R34, R37, R36 ;  /* 0x000000242522723e */ /* 0x000fe200000000ff */
[----:B------:R-:W-:Y:S01]  /*85c0*/  ULDC.64 UR12, c[0x0][0xc00] ;  /* 0x00030000000c7ab9 */ /* 0x000fe20000000a00 */
[----:B------:R-:W-:Y:S01]  /*85d0*/  F2FP.F16.F32.PACK_AB R35, R162, R35 ;  /* 0x00000023a223723e */ /* 0x000fe200000000ff */
[----:B------:R-:W-:Y:S01]  /*85e0*/  UIMAD.WIDE UR12, UR40, 0x4, UR12 ;  /* 0x00000004280c78a5 */ /* 0x000fe2000f8e020c */
[----:B------:R-:W-:Y:S02]  /*85f0*/  F2FP.F16.F32.PACK_AB R41, R161, R42 ;  /* 0x0000002aa129723e */ /* 0x000fe400000000ff */
[----:B------:R-:W-:Y:S01]  /*8600*/  F2FP.F16.F32.PACK_AB R48, R49, R48 ;  /* 0x000000303130723e */ /* 0x000fe200000000ff */
[----:B------:R-:W-:Y:S01]  /*8610*/  UMOV UR8, UR10 ;  /* 0x0000000a00087c82 */ /* 0x000fe20008000000 */
[----:B0-----:R-:W-:Y:S01]  /*8620*/  UMOV UR9, UR4 ;  /* 0x0000000400097c82 */ /* 0x001fe20008000000 */
[----:B------:R-:W-:Y:S01]  /*8630*/  F2FP.F16.F32.PACK_AB R42, R45, R44 ;  /* 0x0000002c2d2a723e */ /* 0x000fe200000000ff */
[----:B------:R-:W-:Y:S01]  /*8640*/  IMAD.WIDE R102, R204, R103, UR8 ;  /* 0x00000008cc667e25 */ /* 0x000fe2000f8e0267 */
        /* <DEDUP_REMOVED lines=18> */
[----:B------:R-:W-:Y:S01]  /*8770*/  IMAD.X R47, RZ, RZ, R103, P2 ;  /* 0x000000ffff2f7224 */ /* 0x000fe200010e0667 */
[----:B------:R-:W-:-:S02]  /*8780*/  IADD3.X R55, RZ, R103, RZ, P1, !PT ;  /* 0x00000067ff377210 */ /* 0x000fc40000ffe4ff */
        /* <DEDUP_REMOVED lines=18> */
[----:B------:R-:W-:Y:S02]  /*88b0*/  MOV R102, R102 ;  /* 0x0000006600667202 */ /* 0x000fe40000000f00 */
[----:B------:R-:W-:Y:S02]  /*88c0*/  LOP3.LUT R98, R4, 0x380, RZ, 0xc0, !PT ;  /* 0x0000038004627812 */ /* 0x000fe400078ec0ff */
[----:B------:R-:W-:Y:S01]  /*88d0*/  LOP3.LUT R20, R177, 0x380, RZ, 0xc0, !PT ;  /* 0x00000380b1147812 */ /* 0x000fe200078ec0ff */
[----:B------:R-:W-:Y:S01]  /*88e0*/  STSM.16.M88.4 [R102], R24 ;  /* 0x0000001866007844 */ /* 0x000fe20000000200 */
[----:B------:R-:W-:Y:S02]  /*88f0*/  LOP3.LUT R103, R151, 0x380, RZ, 0xc0, !PT ;  /* 0x0000038097677812 */ /* 0x000fe400078ec0ff */
[----:B------:R-:W-:-:S02]  /*8900*/  SHF.R.U64 R10, R10, 0x3, RZ ;  /* 0x000000030a0a7819 */ /* 0x000fc400000012ff */
[----:B------:R-:W-:Y:S02]  /*8910*/  LOP3.LUT R30, R179, 0x380, RZ, 0xc0, !PT ;  /* 0x00000380b31e7812 */ /* 0x000fe400078ec0ff */
[----:B------:R-:W-:Y:S02]  /*8920*/  SHF.R.U64 R12, R12, 0x3, RZ ;  /* 0x000000030c0c7819 */ /* 0x000fe400000012ff */
[----:B------:R-:W-:Y:S02]  /*8930*/  LOP3.LUT R38, R181, 0x380, RZ, 0xc0, !PT ;  /* 0x00000380b5267812 */ /* 0x000fe400078ec0ff */
[----:B------:R-:W-:Y:S02]  /*8940*/  SHF.R.U64 R14, R14, 0x3, RZ ;  /* 0x000000030e0e7819 */ /* 0x000fe400000012ff */
[----:B------:R-:W-:Y:S02]  /*8950*/  LOP3.LUT R46, R183, 0x380, RZ, 0xc0, !PT ;  /* 0x00000380b72e7812 */ /* 0x000fe400078ec0ff */
[----:B------:R-:W-:-:S02]  /*8960*/  SHF.R.U64 R29, R98, 0x3, RZ ;  /* 0x00000003621d7819 */ /* 0x000fc400000012ff */
[----:B------:R-:W-:Y:S02]  /*8970*/  SHF.R.U64 R20, R20, 0x3, RZ ;  /* 0x0000000314147819 */ /* 0x000fe400000012ff */
[----:B------:R-:W-:Y:S02]  /*8980*/  LOP3.LUT R54, R185, 0x380, RZ, 0xc0, !PT ;  /* 0x00000380b9367812 */ /* 0x000fe400078ec0ff */
[----:B------:R-:W-:Y:S02]  /*8990*/  SHF.R.U64 R28, R103, 0x3, RZ ;  /* 0x00000003671c7819 */ /* 0x000fe400000012ff */
[----:B------:R-:W-:Y:S02]  /*89a0*/  LOP3.LUT R10, R10, R171, RZ, 0x3c, !PT ;  /* 0x000000ab0a0a7212 */ /* 0x000fe400078e3cff */
[----:B------:R-:W-:Y:S02]  /*89b0*/  SHF.R.U64 R30, R30, 0x3, RZ ;  /* 0x000000031e1e7819 */ /* 0x000fe400000012ff */
        /* <DEDUP_REMOVED lines=8> */
[----:B------:R-:W-:Y:S02]  /*8a40*/  LOP3.LUT R20, R20, R177, RZ, 0x3c, !PT ;  /* 0x000000b114147212 */ /* 0x000fe400078e3cff */
[----:B------:R-:W-:Y:S02]  /*8a50*/  SHF.R.U64 R54, R54, 0x3, RZ ;  /* 0x0000000336367819 */ /* 0x000fe400000012ff */
[----:B------:R-:W-:Y:S02]  /*8a60*/  LOP3.LUT R94, R193, 0x380, RZ, 0xc0, !PT ;  /* 0x00000380c15e7812 */ /* 0x000fe400078ec0ff */
[----:B------:R-:W-:Y:S02]  /*8a70*/  LOP3.LUT R4, R28, R151, RZ, 0x3c, !PT ;  /* 0x000000971c047212 */ /* 0x000fe400078e3cff */
[----:B------:R-:W-:-:S02]  /*8a80*/  LOP3.LUT R30, R30, R179, RZ, 0x3c, !PT ;  /* 0x000000b31e1e7212 */ /* 0x000fc400078e3cff */
[----:B------:R-:W-:Y:S02]  /*8a90*/  SHF.R.U64 R62, R62, 0x3, RZ ;  /* 0x000000033e3e7819 */ /* 0x000fe400000012ff */
[----:B------:R-:W-:Y:S02]  /*8aa0*/  MOV R28, R10 ;  /* 0x0000000a001c7202 */ /* 0x000fe40000000f00 */
[----:B------:R-:W-:Y:S02]  /*8ab0*/  LOP3.LUT R38, R38, R181, RZ, 0x3c, !PT ;  /* 0x000000b526267212 */ /* 0x000fe400078e3cff */
[----:B------:R-:W-:Y:S01]  /*8ac0*/  SHF.R.U64 R70, R70, 0x3, RZ ;  /* 0x0000000346467819 */ /* 0x000fe200000012ff */
[----:B------:R-:W-:Y:S01]  /*8ad0*/  STSM.16.M88.4 [R28], R32 ;  /* 0x000000201c007844 */ /* 0x000fe20000000200 */
[----:B------:R-:W-:Y:S02]  /*8ae0*/  MOV R12, R12 ;  /* 0x0000000c000c7202 */ /* 0x000fe40000000f00 */
[----:B------:R-:W-:-:S02]  /*8af0*/  F2FP.F16.F32.PACK_AB R56, R57, R56 ;  /* 0x000000383938723e */ /* 0x000fc400000000ff */
[----:B------:R-:W-:Y:S01]  /*8b00*/  LOP3.LUT R46, R46, R183, RZ, 0x3c, !PT ;  /* 0x000000b72e2e7212 */ /* 0x000fe200078e3cff */
[----:B------:R-:W-:Y:S01]  /*8b10*/  STSM.16.M88.4 [R12], R40 ;  /* 0x000000280c007844 */ /* 0x000fe20000000200 */
[----:B------:R-:W-:Y:S02]  /*8b20*/  SHF.R.U64 R78, R78, 0x3, RZ ;  /* 0x000000034e4e7819 */ /* 0x000fe400000012ff */
[----:B------:R-:W-:Y:S02]  /*8b30*/  LOP3.LUT R165, R6, 0x380, RZ, 0xc0, !PT ;  /* 0x0000038006a57812 */ /* 0x000fe400078ec0ff */
[----:B------:R-:W-:Y:S02]  /*8b40*/  MOV R14, R14 ;  /* 0x0000000e000e7202 */ /* 0x000fe40000000f00 */
[----:B------:R-:W-:Y:S02]  /*8b50*/  F2FP.F16.F32.PACK_AB R50, R53, R52 ;  /* 0x000000343532723e */ /* 0x000fe400000000ff */
[----:B------:R-:W-:-:S02]  /*8b60*/  F2FP.F16.F32.PACK_AB R51, R158, R51 ;  /* 0x000000339e33723e */ /* 0x000fc400000000ff */
[----:B------:R-:W-:Y:S02]  /*8b70*/  F2FP.F16.F32.PACK_AB R57, R157, R58 ;  /* 0x0000003a9d39723e */ /* 0x000fe400000000ff */
[----:B------:R-:W-:Y:S01]  /*8b80*/  F2FP.F16.F32.PACK_AB R64, R65, R64 ;  /* 0x000000404140723e */ /* 0x000fe200000000ff */
[----:B------:R-:W-:Y:S01]  /*8b90*/  STSM.16.M88.4 [R14], R48 ;  /* 0x000000300e007844 */ /* 0x000fe20000000200 */
[----:B------:R-:W-:Y:S02]  /*8ba0*/  LOP3.LUT R54, R54, R185, RZ, 0x3c, !PT ;  /* 0x000000b936367212 */ /* 0x000fe400078e3cff */
[----:B------:R-:W-:Y:S02]  /*8bb0*/  SHF.R.U64 R94, R94, 0x3, RZ ;  /* 0x000000035e5e7819 */ /* 0x000fe400000012ff */
[----:B------:R-:W-:Y:S02]  /*8bc0*/  MOV R20, R20 ;  /* 0x0000001400147202 */ /* 0x000fe40000000f00 */
[----:B------:R-:W-:-:S02]  /*8bd0*/  F2FP.F16.F32.PACK_AB R58, R61, R60 ;  /* 0x0000003c3d3a723e */ /* 0x000fc400000000ff */
[----:B------:R-:W-:Y:S02]  /*8be0*/  F2FP.F16.F32.PACK_AB R59, R156, R59 ;  /* 0x0000003b9c3b723e */ /* 0x000fe400000000ff */
        /* <DEDUP_REMOVED lines=25> */
[----:B------:R-:W-:Y:S01]  /*8d80*/  ULDC UR11, c[0x0][0xa88] ;  /* 0x0002a200000b7ab9 */ /* 0x000fe20000000800 */
[----:B------:R-:W-:Y:S01]  /*8d90*/  LOP3.LUT R78, R78, R191, RZ, 0x3c, !PT ;  /* 0x000000bf4e4e7212 */ /* 0x000fe200078e3cff */
[----:B------:R-:W-:Y:S01]  /*8da0*/  UMOV UR4, URZ ;  /* 0x0000003f00047c82 */ /* 0x000fe20008000000 */
[----:B------:R-:W-:Y:S01]  /*8db0*/  SHF.R.U64 R103, R165, 0x3, RZ ;  /* 0x00000003a5677819 */ /* 0x000fe200000012ff */
[----:B------:R-:W0:Y:S01]  /*8dc0*/  LDC R77, c[0x0][0xbe8] ;  /* 0x0002fa00ff4d7b82 */ /* 0x000e220000000800 */
[----:B------:R-:W-:-:S02]  /*8dd0*/  MOV R46, R46 ;  /* 0x0000002e002e7202 */ /* 0x000fc40000000f00 */
[----:B------:R-:W-:Y:S02]  /*8de0*/  F2FP.F16.F32.PACK_AB R82, R85, R84 ;  /* 0x000000545552723e */ /* 0x000fe400000000ff */
[----:B------:R-:W-:Y:S02]  /*8df0*/  LOP3.LUT R94, R94, R193, RZ, 0x3c, !PT ;  /* 0x000000c15e5e7212 */ /* 0x000fe400078e3cff */
[----:B------:R-:W-:Y:S01]  /*8e00*/  MOV R54, R54 ;  /* 0x0000003600367202 */ /* 0x000fe20000000f00 */
[----:B------:R-:W-:Y:S01]  /*8e10*/  STSM.16.M88.4 [R46], R80 ;  /* 0x000000502e007844 */ /* 0x000fe20000000200 */
[----:B------:R-:W-:Y:S02]  /*8e20*/  MOV R11, R98 ;  /* 0x00000062000b7202 */ /* 0x000fe40000000f00 */
        /* <DEDUP_REMOVED lines=14> */
[----:B------:R-:W-:Y:S01]  /*8f10*/  LOP3.LUT R6, R103, R6, RZ, 0x3c, !PT ;  /* 0x0000000667067212 */ /* 0x000fe200078e3cff */
        /* <DEDUP_REMOVED lines=10> */
[----:B------:R-:W-:Y:S01]  /*8fc0*/  F2FP.F16.F32.PACK_AB R130, R133, R132 ;  /* 0x000000848582723e */ /* 0x000fe200000000ff */
[----:B------:R-:W-:Y:S01]  /*8fd0*/  STSM.16.M88.4 [R94], R120 ;  /* 0x000000785e007844 */ /* 0x000fe20000000200 */
        /* <DEDUP_REMOVED lines=17> */
[----:B------:R-:W3:Y:S01]  /*90f0*/  @P0 LDG.E R0, desc[UR48][R4.64] ;  /* 0x0000003004000981 */ /* 0x000ee2000c1e1900 */
[----:B------:R-:W-:Y:S01]  /*9100*/  UISETP.NE.U32.AND UP1, UPT, UR12, URZ, UPT ;  /* 0x0000003f0c00728c */ /* 0x000fe2000bf25070 */
[----:B0-----:R-:W-:Y:S01]  /*9110*/  ISETP.NE.AND P1, PT, R77, 0x1, PT ;  /* 0x000000014d00780c */ /* 0x001fe20003f25270 */
[----:B-1----:R-:W-:-:S02]  /*9120*/  VIADD R10, R16, UR45 ;  /* 0x0000002d100a7c36 */ /* 0x002fc40008000000 */
        /* <DEDUP_REMOVED lines=8> */
[----:B---3--:R-:W-:Y:S01]  /*91b0*/  @P0 R2UR UR4, R0 ;  /* 0x00000000000402ca */ /* 0x008fe200000e0000 */
[----:B------:R-:W-:-:S06]  /*91c0*/  IMAD.U32 R0, RZ, RZ, UR11 ;  /* 0x0000000bff007e24 */ /* 0x000fcc000f8e00ff */
[----:B------:R2:W5:Y:S01]  /*91d0*/  @P2 LDG.E R0, desc[UR48][R12.64] ;  /* 0x000000300c002981 */ /* 0x000562000c1e1900 */
[----:B01----:R-:W-:Y:S07]  /*91e0*/  @P2 BRA `(.L_x_14012) ;  /* 0x0000000000102947 */ /* 0x003fee0003800000 */
[----:B------:R-:W-:Y:S05]  /*91f0*/  @!P0 BRA `(.L_x_14012) ;  /* 0x00000000000c8947 */ /* 0x000fea0003800000 */
[----:B------:R-:W3:Y:S04]  /*9200*/  LDG.E R11, desc[UR48][R4.64] ;  /* 0x00000030040b7981 */ /* 0x000ee8000c1e1900 */
[----:B-----5:R-:W3:Y:S02]  /*9210*/  LDG.E R0, desc[UR48][R4.64+0x4] ;  /* 0x0000043004007981 */ /* 0x020ee4000c1e1900 */
[----:B---3--:R-:W-:-:S07]  /*9220*/  IMAD.IADD R0, R0, 0x1, -R11 ;  /* 0x0000000100007824 */ /* 0x008fce00078e0a0b */
.L_x_14012:
[----:B------:R-:W-:Y:S01]  /*9230*/  USHF.R.S32.HI UR18, URZ, 0x1f, UR43 ;  /* 0x0000001f3f127899 */ /* 0x000fe2000801142b */
[----:B------:R-:W-:Y:S01]  /*9240*/  @P1 IMAD.HI.U32 R4, R10, R7, RZ ;  /* 0x000000070a041227 */ /* 0x000fe200078e00ff */
[----:B------:R-:W-:Y:S01]  /*9250*/  ULDC.64 UR16, c[0x0][0xb90] ;  /* 0x0002e40000107ab9 */ /* 0x000fe20000000a00 */
[----:B------:R-:W-:Y:S01]  /*9260*/  USHF.R.S32.HI UR13, URZ, 0x1f, UR4 ;  /* 0x0000001f3f0d7899 */ /* 0x000fe20008011404 */
[----:B------:R-:W0:Y:S01]  /*9270*/  @P1 LDC R79, c[0x0][0xbf0] ;  /* 0x0002fc00ff4f1b82 */ /* 0x000e220000000800 */
[----:B------:R-:W-:Y:S01]  /*9280*/  UIMAD UR11, UR18, UR16, URZ ;  /* 0x00000010120b72a4 */ /* 0x000fe2000f8e023f */
[----:B--2---:R-:W-:Y:S01]  /*9290*/  IMAD.MOV.U32 R6, RZ, RZ, R10 ;  /* 0x000000ffff067224 */ /* 0x004fe200078e000a */
[----:B------:R-:W-:Y:S01]  /*92a0*/  UMOV UR12, UR4 ;  /* 0x00000004000c7c82 */ /* 0x000fe20008000000 */
[----:B------:R-:W-:Y:S01]  /*92b0*/  @P1 SHF.R.U32.HI R6, RZ, R9, R4 ;  /* 0x00000009ff061219 */ /* 0x000fe20000011604 */
[----:B------:R-:W-:Y:S01]  /*92c0*/  UIMAD.WIDE.U32 UR14, UR43, UR16, UR12 ;  /* 0x000000102b0e72a5 */ /* 0x000fe2000f8e000c */
[----:B------:R-:W-:Y:S01]  /*92d0*/  IMAD.MOV.U32 R5, RZ, RZ, 0x2 ;  /* 0x00000002ff057424 */ /* 0x000fe200078e00ff */
[----:B------:R-:W-:Y:S01]  /*92e0*/  UIMAD UR11, UR43, UR17, UR11 ;  /* 0x000000112b0b72a4 */ /* 0x000fe2000f8e020b */
[----:B------:R-:W-:Y:S01]  /*92f0*/  VIADD R26, R203, UR45 ;  /* 0x0000002dcb1a7c36 */ /* 0x000fe20008000000 */
[----:B------:R-:W-:Y:S01]  /*9300*/  USEL UR41, UR41, URZ, !UP0 ;  /* 0x0000003f29297287 */ /* 0x000fe2000c000000 */
[----:B------:R-:W-:Y:S01]  /*9310*/  IMAD.MOV R4, RZ, RZ, -R6 ;  /* 0x000000ffff047224 */ /* 0x000fe200078e0a06 */
[----:B------:R-:W-:Y:S01]  /*9320*/  ULDC.64 UR16, c[0x0][0xb98] ;  /* 0x0002e60000107ab9 */ /* 0x000fe20000000a00 */
[----:B------:R-:W-:Y:S01]  /*9330*/  UIADD3 UR15, UR15, UR11, URZ ;  /* 0x0000000b0f0f7290 */ /* 0x000fe2000fffe03f */
[----:B-----5:R-:W-:Y:S01]  /*9340*/  IMAD R83, R0, R77, RZ ;  /* 0x0000004d00537224 */ /* 0x020fe200078e02ff */
[----:B------:R-:W-:Y:S01]  /*9350*/  USEL UR40, UR40, URZ, !UP0 ;  /* 0x0000003f28287287 */ /* 0x000fe2000c000000 */
[----:B------:R-:W-:Y:S01]  /*9360*/  IMAD R9, R77, R4, R10 ;  /* 0x000000044d097224 */ /* 0x000fe200078e020a */
[----:B------:R-:W-:Y:S01]  /*9370*/  UIMAD UR11, UR41, UR16, URZ ;  /* 0x00000010290b72a4 */ /* 0x000fe2000f8e023f */
[----:B------:R-:W-:Y:S01]  /*9380*/  IMAD R4, R200, 0x40, R2 ;  /* 0x00000040c8047824 */ /* 0x000fe200078e0202 */
[----:B------:R-:W-:Y:S01]  /*9390*/  UIMAD.WIDE.U32 UR14, UR40, UR16, UR14 ;  /* 0x00000010280e72a5 */ /* 0x000fe2000f8e000e */
[----:B------:R-:W-:Y:S01]  /*93a0*/  SHF.R.S32.HI R10, RZ, 0x1f, R6 ;  /* 0x0000001fff0a7819 */ /* 0x000fe20000011406 */
[----:B------:R-:W-:Y:S01]  /*93b0*/  UIMAD UR11, UR40, UR17, UR11 ;  /* 0x00000011280b72a4 */ /* 0x000fe2000f8e020b */
[----:B------:R-:W-:Y:S01]  /*93c0*/  SHF.R.S32.HI R7, RZ, 0x1f, R9 ;  /* 0x0000001fff077819 */ /* 0x000fe20000011409 */
[----:B------:R-:W-:Y:S01]  /*93d0*/  IMAD.WIDE R4, R4, R5, UR8 ;  /* 0x0000000804047e25 */ /* 0x000fe2000f8e0205 */
[----:B------:R-:W-:Y:S01]  /*93e0*/  ULDC.64 UR8, c[0x0][0xb88] ;  /* 0x0002e20000087ab9 */ /* 0x000fe20000000a00 */
[----:B------:R-:W-:-:S02]  /*93f0*/  IADD3 R6, P0, R6, UR14, RZ ;  /* 0x0000000e06067c10 */ /* 0x000fc4000ff1e0ff */
[----:B------:R-:W-:Y:S01]  /*9400*/  IMAD.U32 R11, RZ, RZ, UR11 ;  /* 0x0000000bff0b7e24 */ /* 0x000fe2000f8e00ff */
[C---:B------:R-:W-:Y:S01]  /*9410*/  IADD3 R33, P2, R4.reuse, 0x5000, RZ ;  /* 0x0000500004217810 */ /* 0x040fe20007f5e0ff */
[----:B------:R-:W-:Y:S01]  /*9420*/  IMAD R12, R7, UR8, RZ ;  /* 0x00000008070c7c24 */ /* 0x000fe2000f8e02ff */
[----:B------:R-:W-:Y:S02]  /*9430*/  IADD3 R53, P3, R4, 0x4000, RZ ;  /* 0x0000400004357810 */ /* 0x000fe40007f7e0ff */
[----:B------:R-:W-:Y:S01]  /*9440*/  IADD3.X R7, R10, UR15, R11, P0, !PT ;  /* 0x0000000f0a077c10 */ /* 0x000fe200087fe40b */
[----:B------:R-:W-:Y:S01]  /*9450*/  IMAD R11, R9, UR9, R12 ;  /* 0x00000009090b7c24 */ /* 0x000fe2000f8e020c */
[----:B------:R-:W-:Y:S01]  /*9460*/  LOP3.LUT R32, R33, 0x380, RZ, 0xc0, !PT ;  /* 0x0000038021207812 */ /* 0x000fe200078ec0ff */
[----:B------:R-:W-:Y:S01]  /*9470*/  ULDC.64 UR14, c[0x0][0xaa0] ;  /* 0x0002a800000e7ab9 */ /* 0x000fe20000000a00 */
[----:B------:R-:W-:Y:S01]  /*9480*/  LOP3.LUT R52, R53, 0x380, RZ, 0xc0, !PT ;  /* 0x0000038035347812 */ /* 0x000fe200078ec0ff */
[----:B------:R-:W-:Y:S01]  /*9490*/  IMAD.WIDE.U32 R6, R9, UR8, R6 ;  /* 0x0000000809067c25 */ /* 0x000fe2000f8e0006 */
[----:B------:R-:W-:Y:S01]  /*94a0*/  ULDC.64 UR8, c[0x0][0xb50] ;  /* 0x0002d40000087ab9 */ /* 0x000fe20000000a00 */
[----:B------:R-:W-:-:S02]  /*94b0*/  SHF.R.U64 R32, R32, 0x3, RZ ;  /* 0x0000000320207819 */ /* 0x000fc400000012ff */
[----:B------:R-:W-:Y:S01]  /*94c0*/  IMAD.IADD R7, R7, 0x1, R11 ;  /* 0x0000000107077824 */ /* 0x000fe200078e020b */
[----:B------:R-:W-:Y:S02]  /*94d0*/  LEA R14, P0, R6, UR8, 0x2 ;  /* 0x00000008060e7c11 */ /* 0x000fe4000f8010ff */
[----:B------:R-:W-:Y:S01]  /*94e0*/  LOP3.LUT R32, R32, R33, RZ, 0x3c, !PT ;  /* 0x0000002120207212 */ /* 0x000fe200078e3cff */
[----:B------:R-:W-:Y:S01]  /*94f0*/  IMAD.X R33, RZ, RZ, R5, P2 ;  /* 0x000000ffff217224 */ /* 0x000fe200010e0605 */
[----:B------:R-:W-:Y:S01]  /*9500*/  LEA.HI.X R15, R6, UR9, R7, 0x2, P0 ;  /* 0x00000009060f7c11 */ /* 0x000fe200080f1407 */
[----:B------:R-:W-:Y:S01]  /*9510*/  SHFL.IDX PT, R20, R14, RZ, 0x1c1f ;  /* 0x001c1fff0e147589 */ /* 0x000fe200000e0000 */
[----:B------:R-:W-:Y:S01]  /*9520*/  IADD3 R29, P0, R4, 0x3000, RZ ;  /* 0x00003000041d7810 */ /* 0x000fe20007f1e0ff */
[----:B------:R-:W-:Y:S01]  /*9530*/  VIADD R6, R26, 0x8 ;  /* 0x000000081a067836 */ /* 0x000fe20000000000 */
[----:B------:R-:W-:Y:S01]  /*9540*/  IADD3 R11, P2, R4, 0xb000, RZ ;  /* 0x0000b000040b7810 */ /* 0x000fe20007f5e0ff */
[----:B------:R-:W1:Y:S01]  /*9550*/  SHFL.IDX PT, R21, R15, RZ, 0x1c1f ;  /* 0x001c1fff0f157589 */ /* 0x000e6200000e0000 */
[----:B------:R-:W-:-:S02]  /*9560*/  LOP3.LUT R28, R29, 0x380, RZ, 0xc0, !PT ;  /* 0x000003801d1c7812 */ /* 0x000fc400078ec0ff */
[----:B------:R-:W-:Y:S01]  /*9570*/  LOP3.LUT R10, R11, 0x380, RZ, 0xc0, !PT ;  /* 0x000003800b0a7812 */ /* 0x000fe200078ec0ff */
[----:B------:R-:W-:Y:S01]  /*9580*/  SHFL.IDX PT, R46, R14, 0x1, 0x1c1f ;  /* 0x003c1f000e2e7f89 */ /* 0x000fe200000e0000 */
[----:B------:R-:W-:Y:S02]  /*9590*/  SHF.R.U64 R28, R28, 0x3, RZ ;  /* 0x000000031c1c7819 */ /* 0x000fe400000012ff */
[----:B------:R-:W-:Y:S01]  /*95a0*/  SHF.R.U64 R10, R10, 0x3, RZ ;  /* 0x000000030a0a7819 */ /* 0x000fe200000012ff */
[----:B------:R-:W2:Y:S01]  /*95b0*/  SHFL.IDX PT, R47, R15, 0x1, 0x1c1f ;  /* 0x003c1f000f2f7f89 */ /* 0x000ea200000e0000 */
[----:B------:R-:W-:Y:S01]  /*95c0*/  LOP3.LUT R28, R28, R29, RZ, 0x3c, !PT ;  /* 0x0000001d1c1c7212 */ /* 0x000fe200078e3cff */
[----:B------:R-:W-:Y:S01]  /*95d0*/  IMAD.X R29, RZ, RZ, R5, P0 ;  /* 0x000000ffff1d7224 */ /* 0x000fe200000e0605 */
[----:B------:R-:W-:Y:S02]  /*95e0*/  IADD3 R57, P0, R4, 0x9000, RZ ;  /* 0x0000900004397810 */ /* 0x000fe40007f1e0ff */
[----:B------:R-:W-:-:S02]  /*95f0*/  SHF.R.U64 R52, R52, 0x3, RZ ;  /* 0x0000000334347819 */ /* 0x000fc400000012ff */
[----:B------:R-:W-:Y:S02]  /*9600*/  LOP3.LUT R56, R57, 0x380, RZ, 0xc0, !PT ;  /* 0x0000038039387812 */ /* 0x000fe400078ec0ff */
[----:B------:R-:W-:Y:S01]  /*9610*/  LOP3.LUT R10, R10, R11, RZ, 0x3c, !PT ;  /* 0x0000000b0a0a7212 */ /* 0x000fe200078e3cff */
[--C-:B------:R-:W-:Y:S01]  /*9620*/  IMAD.X R11, RZ, RZ, R5.reuse, P2 ;  /* 0x000000ffff0b7224 */ /* 0x100fe200010e0605 */
[----:B------:R-:W-:Y:S02]  /*9630*/  SHF.R.U64 R56, R56, 0x3, RZ ;  /* 0x0000000338387819 */ /* 0x000fe400000012ff */
[----:B------:R-:W-:Y:S01]  /*9640*/  LOP3.LUT R52, R52, R53, RZ, 0x3c, !PT ;  /* 0x0000003534347212 */ /* 0x000fe200078e3cff */
[--C-:B------:R-:W-:Y:S01]  /*9650*/  IMAD.X R53, RZ, RZ, R5.reuse, P3 ;  /* 0x000000ffff357224 */ /* 0x100fe200018e0605 */
[----:B------:R-:W-:Y:S01]  /*9660*/  LOP3.LUT R56, R56, R57, RZ, 0x3c, !PT ;  /* 0x0000003938387212 */ /* 0x000fe200078e3cff */
[----:B------:R-:W-:Y:S01]  /*9670*/  IMAD.X R57, RZ, RZ, R5, P0 ;  /* 0x000000ffff397224 */ /* 0x000fe200000e0605 */
[----:B------:R-:W-:-:S02]  /*9680*/  LOP3.LUT P0, RZ, R201, 0x3, RZ, 0xc0, !PT ;  /* 0x00000003c9ff7812 */ /* 0x000fc4000780c0ff */
[----:B------:R-:W-:Y:S02]  /*9690*/  IADD3 R45, P3, R4, 0xa000, RZ ;  /* 0x0000a000042d7810 */ /* 0x000fe40007f7e0ff */
[----:B------:R-:W-:Y:S02]  /*96a0*/  ISETP.GE.OR P2, PT, R26, R83, P0 ;  /* 0x000000531a00720c */ /* 0x000fe40000746670 */
[----:B------:R-:W-:Y:S02]  /*96b0*/  LOP3.LUT R44, R45, 0x380, RZ, 0xc0, !PT ;  /* 0x000003802d2c7812 */ /* 0x000fe400078ec0ff */
[C---:B------:R-:W-:Y:S02]  /*96c0*/  IADD3 R13, P5, R4.reuse, 0x1000, RZ ;  /* 0x00001000040d7810 */ /* 0x040fe40007fbe0ff */
[----:B------:R-:W-:Y:S02]  /*96d0*/  IADD3 R25, P4, R4, 0x2000, RZ ;  /* 0x0000200004197810 */ /* 0x000fe40007f9e0ff */
[----:B------:R-:W-:-:S02]  /*96e0*/  SHF.R.U64 R44, R44, 0x3, RZ ;  /* 0x000000032c2c7819 */ /* 0x000fc400000012ff */
[----:B------:R-:W-:Y:S02]  /*96f0*/  LOP3.LUT R12, R13, 0x380, RZ, 0xc0, !PT ;  /* 0x000003800d0c7812 */ /* 0x000fe400078ec0ff */
[----:B------:R-:W-:Y:S01]  /*9700*/  LOP3.LUT R24, R25, 0x380, RZ, 0xc0, !PT ;  /* 0x0000038019187812 */ /* 0x000fe200078ec0ff */
[----:B-1----:R1:W-:Y:S01]  /*9710*/  @!P2 ST.E desc[UR48][R20.64], R8 ;  /* 0x000000081400a985 */ /* 0x0023e2000c101930 */
[----:B------:R-:W-:Y:S01]  /*9720*/  LOP3.LUT R44, R44, R45, RZ, 0x3c, !PT ;  /* 0x0000002d2c2c7212 */ /* 0x000fe200078e3cff */
[----:B------:R-:W-:Y:S01]  /*9730*/  IMAD.X R45, RZ, RZ, R5, P3 ;  /* 0x000000ffff2d7224 */ /* 0x000fe200018e0605 */
[----:B------:R-:W-:Y:S02]  /*9740*/  SHF.R.U64 R12, R12, 0x3, RZ ;  /* 0x000000030c0c7819 */ /* 0x000fe400000012ff */
[----:B------:R-:W-:Y:S02]  /*9750*/  SHF.R.U64 R24, R24, 0x3, RZ ;  /* 0x0000000318187819 */ /* 0x000fe400000012ff */
[----:B------:R-:W-:-:S02]  /*9760*/  IADD3 R7, P3, R4, 0xf000, RZ ;  /* 0x0000f00004077810 */ /* 0x000fc40007f7e0ff */
[----:B------:R-:W-:Y:S02]  /*9770*/  LOP3.LUT R12, R12, R13, RZ, 0x3c, !PT ;  /* 0x0000000d0c0c7212 */ /* 0x000fe400078e3cff */
[----:B------:R-:W-:Y:S01]  /*9780*/  LOP3.LUT R24, R24, R25, RZ, 0x3c, !PT ;  /* 0x0000001918187212 */ /* 0x000fe200078e3cff */
[----:B-1----:R-:W1:Y:S01]  /*9790*/  @P1 LDC R21, c[0x0][0xbec] ;  /* 0x0002fb00ff151b82 */ /* 0x002e620000000800 */
[----:B------:R-:W-:Y:S01]  /*97a0*/  IADD3.X R13, RZ, R5, RZ, P5, !PT ;  /* 0x00000005ff0d7210 */ /* 0x000fe20002ffe4ff */
[--C-:B------:R-:W-:Y:S01]  /*97b0*/  IMAD.X R25, RZ, RZ, R5.reuse, P4 ;  /* 0x000000ffff197224 */ /* 0x100fe200020e0605 */
[----:B------:R-:W-:Y:S01]  /*97c0*/  LOP3.LUT R0, R7, 0x380, RZ, 0xc0, !PT ;  /* 0x0000038007007812 */ /* 0x000fe200078ec0ff */
[----:B------:R-:W-:Y:S01]  /*97d0*/  UIMAD UR11, UR13, UR14, URZ ;  /* 0x0000000e0d0b72a4 */ /* 0x000fe2000f8e023f */
[C---:B------:R-:W-:Y:S01]  /*97e0*/  IADD3 R37, P6, R4.reuse, 0x6000, RZ ;  /* 0x0000600004257810 */ /* 0x040fe20007fde0ff */
[----:B------:R-:W-:Y:S01]  /*97f0*/  UIMAD.WIDE.U32 UR8, UR4, UR14, URZ ;  /* 0x0000000e040872a5 */ /* 0x000fe2000f8e003f */
[C---:B------:R-:W-:Y:S01]  /*9800*/  IADD3 R41, P5, R4.reuse, 0x7000, RZ ;  /* 0x0000700004297810 */ /* 0x040fe20007fbe0ff */
[----:B------:R-:W-:Y:S01]  /*9810*/  IMAD.X R49, RZ, RZ, R5, P3 ;  /* 0x000000ffff317224 */ /* 0x000fe200018e0605 */
[----:B------:R-:W-:-:S02]  /*9820*/  IADD3 R65, P4, R4, 0x8000, RZ ;  /* 0x0000800004417810 */ /* 0x000fc40007f9e0ff */
[----:B------:R-:W-:Y:S01]  /*9830*/  SHF.R.U64 R0, R0, 0x3, RZ ;  /* 0x0000000300007819 */ /* 0x000fe200000012ff */
[----:B------:R-:W-:Y:S01]  /*9840*/  UIMAD UR11, UR4, UR15, UR11 ;  /* 0x0000000f040b72a4 */ /* 0x000fe2000f8e020b */
[----:B------:R-:W-:Y:S01]  /*9850*/  LOP3.LUT R36, R37, 0x380, RZ, 0xc0, !PT ;  /* 0x0000038025247812 */ /* 0x000fe200078ec0ff */
[----:B------:R-:W-:Y:S01]  /*9860*/  ULDC.64 UR12, c[0x0][0xae8] ;  /* 0x0002ba00000c7ab9 */ /* 0x000fe20000000a00 */
[----:B------:R-:W-:Y:S02]  /*9870*/  LOP3.LUT R40, R41, 0x380, RZ, 0xc0, !PT ;  /* 0x0000038029287812 */ /* 0x000fe400078ec0ff */
[----:B------:R-:W-:Y:S02]  /*9880*/  LOP3.LUT R64, R65, 0x380, RZ, 0xc0, !PT ;  /* 0x0000038041407812 */ /* 0x000fe400078ec0ff */
[----:B------:R-:W-:Y:S02]  /*9890*/  ISETP.GE.OR P0, PT, R6, R83, P0 ;  /* 0x000000530600720c */ /* 0x000fe40000706670 */
[----:B------:R-:W-:Y:S01]  /*98a0*/  LOP3.LUT R48, R0, R7, RZ, 0x3c, !PT ;  /* 0x0000000700307212 */ /* 0x000fe200078e3cff */
[----:B------:R-:W-:Y:S01]  /*98b0*/  IMAD R0, R23, 0x20, R200 ;  /* 0x0000002017007824 */ /* 0x000fe200078e02c8 */
[----:B------:R-:W-:Y:S01]  /*98c0*/  SHF.R.U64 R36, R36, 0x3, RZ ;  /* 0x0000000324247819 */ /* 0x000fe200000012ff */
[----:B------:R-:W-:Y:S01]  /*98d0*/  UIADD3 UR9, UR9, UR11, URZ ;  /* 0x0000000b09097290 */ /* 0x000fe2000fffe03f */
[----:B------:R-:W-:Y:S01]  /*98e0*/  SHF.R.U64 R40, R40, 0x3, RZ ;  /* 0x0000000328287819 */ /* 0x000fe200000012ff */
[----:B------:R-:W-:Y:S01]  /*98f0*/  UIMAD UR4, UR18, UR12, URZ ;  /* 0x0000000c120472a4 */ /* 0x000fe2000f8e023f */
[----:B------:R-:W-:Y:S01]  /*9900*/  SHF.R.U64 R64, R64, 0x3, RZ ;  /* 0x0000000340407819 */ /* 0x000fe200000012ff */
[----:B------:R-:W-:Y:S01]  /*9910*/  VIADD R78, R0, UR45 ;  /* 0x0000002d004e7c36 */ /* 0x000fe20008000000 */
[----:B------:R-:W-:Y:S01]  /*9920*/  LOP3.LUT R36, R36, R37, RZ, 0x3c, !PT ;  /* 0x0000002524247212 */ /* 0x000fe200078e3cff */
[--C-:B------:R-:W-:Y:S01]  /*9930*/  IMAD.X R37, RZ, RZ, R5.reuse, P6 ;  /* 0x000000ffff257224 */ /* 0x100fe200030e0605 */
[----:B------:R-:W-:Y:S01]  /*9940*/  LOP3.LUT R40, R40, R41, RZ, 0x3c, !PT ;  /* 0x0000002928287212 */ /* 0x000fe200078e3cff */
[--C-:B------:R-:W-:Y:S01]  /*9950*/  IMAD.X R41, RZ, RZ, R5.reuse, P5 ;  /* 0x000000ffff297224 */ /* 0x100fe200028e0605 */
[----:B------:R-:W-:Y:S01]  /*9960*/  LOP3.LUT R64, R64, R65, RZ, 0x3c, !PT ;  /* 0x0000004140407212 */ /* 0x000fe200078e3cff */
[----:B------:R-:W-:Y:S01]  /*9970*/  IMAD.X R65, RZ, RZ, R5, P4 ;  /* 0x000000ffff417224 */ /* 0x000fe200020e0605 */
[----:B------:R-:W-:Y:S01]  /*9980*/  UIMAD UR4, UR43, UR13, UR4 ;  /* 0x0000000d2b0472a4 */ /* 0x000fe2000f8e0204 */
[C---:B------:R-:W-:Y:S01]  /*9990*/  IADD3 R73, P6, R4.reuse, 0xc000, RZ ;  /* 0x0000c00004497810 */ /* 0x040fe20007fde0ff */
[----:B------:R-:W-:Y:S01]  /*99a0*/  UIMAD.WIDE.U32 UR8, UR43, UR12, UR8 ;  /* 0x0000000c2b0872a5 */ /* 0x000fe2000f8e0008 */
[C---:B------:R-:W-:Y:S01]  /*99b0*/  IADD3 R69, P5, R4.reuse, 0xd000, RZ ;  /* 0x0000d00004457810 */ /* 0x040fe20007fbe0ff */
[----:B--2---:R2:W-:Y:S01]  /*99c0*/  @!P0 ST.E desc[UR48][R46.64], R3 ;  /* 0x000000032e008985 */ /* 0x0045e2000c101930 */
[----:B------:R-:W-:Y:S01]  /*99d0*/  IADD3 R61, P4, R4, 0xe000, RZ ;  /* 0x0000e000043d7810 */ /* 0x000fe20007f9e0ff */
[----:B------:R-:W-:Y:S01]  /*99e0*/  ULDC.64 UR12, c[0x0][0xaf0] ;  /* 0x0002bc00000c7ab9 */ /* 0x000fe20000000a00 */
[----:B-1----:R-:W-:Y:S01]  /*99f0*/  @P1 IMAD.HI.U32 R0, R78, R21, RZ ;  /* 0x000000154e001227 */ /* 0x002fe200078e00ff */
[----:B------:R-:W-:Y:S01]  /*9a00*/  UIADD3 UR9, UR9, UR4, URZ ;  /* 0x0000000409097290 */ /* 0x000fe2000fffe03f */
[----:B------:R-:W-:Y:S01]  /*9a10*/  LOP3.LUT R72, R73, 0x380, RZ, 0xc0, !PT ;  /* 0x0000038049487812 */ /* 0x000fe200078ec0ff */
[----:B------:R-:W-:Y:S01]  /*9a20*/  UIMAD UR4, UR41, UR12, URZ ;  /* 0x0000000c290472a4 */ /* 0x000fe2000f8e023f */
[----:B------:R-:W-:Y:S01]  /*9a30*/  LOP3.LUT R68, R69, 0x380, RZ, 0xc0, !PT ;  /* 0x0000038045447812 */ /* 0x000fe200078ec0ff */
[----:B------:R-:W5:Y:S01]  /*9a40*/  LD.E.128 R12, desc[UR48][R12.64] ;  /* 0x000000300c0c7980 */ /* 0x000f62000c101d00 */
[----:B------:R-:W-:-:S02]  /*9a50*/  LOP3.LUT R60, R61, 0x380, RZ, 0xc0, !PT ;  /* 0x000003803d3c7812 */ /* 0x000fc400078ec0ff */
[----:B------:R-:W-:Y:S01]  /*9a60*/  LOP3.LUT R9, R4, 0x380, RZ, 0xc0, !PT ;  /* 0x0000038004097812 */ /* 0x000fe200078ec0ff */
[----:B--2---:R-:W-:Y:S01]  /*9a70*/  IMAD.MOV.U32 R3, RZ, RZ, R78 ;  /* 0x000000ffff037224 */ /* 0x004fe200078e004e */
[----:B0-----:R-:W-:Y:S01]  /*9a80*/  @P1 SHF.R.U32.HI R3, RZ, R79, R0 ;  /* 0x0000004fff031219 */ /* 0x001fe20000011600 */
[----:B------:R-:W-:Y:S01]  /*9a90*/  UIMAD UR4, UR40, UR13, UR4 ;  /* 0x0000000d280472a4 */ /* 0x000fe2000f8e0204 */
[----:B------:R-:W-:Y:S01]  /*9aa0*/  SHF.R.U64 R72, R72, 0x3, RZ ;  /* 0x0000000348487819 */ /* 0x000fe200000012ff */
[----:B------:R-:W-:Y:S01]  /*9ab0*/  UIMAD.WIDE.U32 UR8, UR40, UR12, UR8 ;  /* 0x0000000c280872a5 */ /* 0x000fe2000f8e0008 */
[----:B------:R-:W-:Y:S01]  /*9ac0*/  SHF.R.U64 R68, R68, 0x3, RZ ;  /* 0x0000000344447819 */ /* 0x000fe200000012ff */
[----:B------:R-:W5:Y:S01]  /*9ad0*/  LD.E.128 R24, desc[UR48][R24.64] ;  /* 0x0000003018187980 */ /* 0x000f62000c101d00 */
[----:B------:R-:W-:Y:S02]  /*9ae0*/  SHF.R.U64 R60, R60, 0x3, RZ ;  /* 0x000000033c3c7819 */ /* 0x000fe400000012ff */
[----:B------:R-:W-:Y:S01]  /*9af0*/  SHF.R.U64 R9, R9, 0x3, RZ ;  /* 0x0000000309097819 */ /* 0x000fe200000012ff */
[----:B------:R-:W-:Y:S01]  /*9b00*/  UIADD3 UR4, UR9, UR4, URZ ;  /* 0x0000000409047290 */ /* 0x000fe2000fffe03f */
[--C-:B------:R-:W-:Y:S01]  /*9b10*/  SHF.R.S32.HI R0, RZ, 0x1f, R3.reuse ;  /* 0x0000001fff007819 */ /* 0x100fe20000011403 */
[----:B------:R-:W-:Y:S01]  /*9b20*/  IMAD.MOV R76, RZ, RZ, -R3 ;  /* 0x000000ffff4c7224 */ /* 0x000fe200078e0a03 */
[----:B------:R-:W-:Y:S01]  /*9b30*/  LOP3.LUT R72, R72, R73, RZ, 0x3c, !PT ;  /* 0x0000004948487212 */ /* 0x000fe200078e3cff */
[--C-:B------:R-:W-:Y:S01]  /*9b40*/  IMAD.X R73, RZ, RZ, R5.reuse, P6 ;  /* 0x000000ffff497224 */ /* 0x100fe200030e0605 */
[----:B------:R-:W-:Y:S01]  /*9b50*/  LOP3.LUT R68, R68, R69, RZ, 0x3c, !PT ;  /* 0x0000004544447212 */ /* 0x000fe200078e3cff */
[--C-:B------:R-:W-:Y:S01]  /*9b60*/  IMAD.X R69, RZ, RZ, R5.reuse, P5 ;  /* 0x000000ffff457224 */ /* 0x100fe200028e0605 */
[----:B------:R-:W-:Y:S01]  /*9b70*/  LOP3.LUT R60, R60, R61, RZ, 0x3c, !PT ;  /* 0x0000003d3c3c7212 */ /* 0x000fe200078e3cff */
[----:B------:R-:W-:Y:S01]  /*9b80*/  IMAD.X R61, RZ, RZ, R5, P4 ;  /* 0x000000ffff3d7224 */ /* 0x000fe200020e0605 */
[----:B------:R-:W-:Y:S01]  /*9b90*/  LOP3.LUT R4, R9, R4, RZ, 0x3c, !PT ;  /* 0x0000000409047212 */ /* 0x000fe200078e3cff */
[----:B------:R-:W-:Y:S01]  /*9ba0*/  ULDC.64 UR12, c[0x0][0xae0] ;  /* 0x0002b800000c7ab9 */ /* 0x000fe20000000a00 */
[----:B------:R-:W-:Y:S01]  /*9bb0*/  IMAD R77, R77, R76, R78 ;  /* 0x0000004c4d4d7224 */ /* 0x000fe200078e024e */
[----:B------:R-:W-:Y:S01]  /*9bc0*/  MOV R20, UR8 ;  /* 0x0000000800147c02 */ /* 0x000fe20008000f00 */
[----:B------:R-:W-:Y:S01]  /*9bd0*/  IMAD R0, R0, UR12, RZ ;  /* 0x0000000c00007c24 */ /* 0x000fe2000f8e02ff */
[----:B------:R-:W5:Y:S01]  /*9be0*/  LD.E.128 R28, desc[UR48][R28.64] ;  /* 0x000000301c1c7980 */ /* 0x000f62000c101d00 */
[----:B------:R-:W-:Y:S01]  /*9bf0*/  IMAD.U32 R21, RZ, RZ, UR9 ;  /* 0x00000009ff157e24 */ /* 0x000fe2000f8e00ff */
[----:B------:R-:W-:Y:S01]  /*9c00*/  ULDC.64 UR8, c[0x0][0xad8] ;  /* 0x0002b60000087ab9 */ /* 0x000fe20000000a00 */
[----:B------:R-:W-:Y:S01]  /*9c10*/  IMAD.U32 R21, RZ, RZ, UR4 ;  /* 0x00000004ff157e24 */ /* 0x000fe2000f8e00ff */
[----:B------:R-:W5:Y:S01]  /*9c20*/  LD.E.128 R4, desc[UR48][R4.64] ;  /* 0x0000003004047980 */ /* 0x000f62000c101d00 */
[----:B------:R-:W-:Y:S01]  /*9c30*/  IMAD R79, R3, UR13, R0 ;  /* 0x0000000d034f7c24 */ /* 0x000fe2000f8e0200 */
[----:B------:R-:W-:-:S02]  /*9c40*/  SHF.R.S32.HI R0, RZ, 0x1f, R77 ;  /* 0x0000001fff007819 */ /* 0x000fc4000001144d */
[----:B------:R-:W5:Y:S01]  /*9c50*/  LD.E.128 R52, desc[UR48][R52.64] ;  /* 0x0000003034347980 */ /* 0x000f62000c101d00 */
[----:B------:R-:W-:-:S03]  /*9c60*/  IMAD.WIDE.U32 R20, R3, UR12, R20 ;  /* 0x0000000c03147c25 */ /* 0x000fc6000f8e0014 */
        /* <DEDUP_REMOVED lines=19> */
[----:B------:R-:W-:Y:S01]  /*9da0*/  VIADD R84, R200, UR45 ;  /* 0x0000002dc8547c36 */ /* 0x000fe20008000000 */
[----:B------:R-:W-:Y:S01]  /*9db0*/  UIADD3 UR10, UR10, 0x22820, URZ ;  /* 0x000228200a0a7890 */ /* 0x000fe2000fffe03f */
[C---:B------:R-:W-:Y:S02]  /*9dc0*/  IMAD R3, R77.reuse, UR9, R76 ;  /* 0x000000094d037c24 */ /* 0x040fe4000f8e024c */
[----:B------:R-:W-:Y:S01]  /*9dd0*/  IMAD.WIDE.U32 R20, R77, UR8, R20 ;  /* 0x000000084d147c25 */ /* 0x000fe2000f8e0014 */
[----:B------:R-:W-:Y:S01]  /*9de0*/  ISETP.GE.AND P2, PT, R84, R83, PT ;  /* 0x000000535400720c */ /* 0x000fe20003f46270 */
[----:B------:R-:W-:Y:S01]  /*9df0*/  ULDC.64 UR8, c[0x0][0xa80] ;  /* 0x0002a00000087ab9 */ /* 0x000fe20000000a00 */
[----:B------:R-:W-:Y:S01]  /*9e00*/  UPRMT UR10, URZ, 0x654, UR10 ;  /* 0x000006543f0a7896 */ /* 0x000fe2000800000a */
[----:B------:R-:W-:Y:S01]  /*9e10*/  IMAD.IADD R3, R21, 0x1, R3 ;  /* 0x0000000115037824 */ /* 0x000fe200078e0203 */
[----:B------:R-:W-:Y:S01]  /*9e20*/  LEA R82, P3, R20, UR8, 0x1 ;  /* 0x0000000814527c11 */ /* 0x000fe2000f8608ff */
[----:B------:R-:W-:-:S03]  /*9e30*/  VIADD R0, R84, 0x20 ;  /* 0x0000002054007836 */ /* 0x000fc60000000000 */
[----:B------:R-:W-:Y:S02]  /*9e40*/  LEA.HI.X R3, R20, UR9, R3, 0x1, P3 ;  /* 0x0000000914037c11 */ /* 0x000fe400098f0c03 */
[-C--:B------:R-:W-:Y:S01]  /*9e50*/  ISETP.GE.AND P1, PT, R0, R83.reuse, PT ;  /* 0x000000530000720c */ /* 0x080fe20003f26270 */
[----:B------:R-:W-:Y:S01]  /*9e60*/  VIADD R0, R84, 0x40 ;  /* 0x0000004054007836 */ /* 0x000fe20000000000 */
[----:B0-----:R0:W1:Y:S01]  /*9e70*/  SHFL.IDX PT, R85, R82, RZ, 0x181f ;  /* 0x00181fff52557589 */ /* 0x00106200000e0000 */
[----:B------:R-:W-:Y:S01]  /*9e80*/  BSSY B1, `(.L_x_14013) ;  /* 0x0000016000017945 */ /* 0x000fe20003800000 */
[----:B------:R-:W-:Y:S02]  /*9e90*/  SYNCS.ARRIVE.TRANS64.RED.A1T0 RZ, [UR10], RZ ;  /* 0x000000ffffff79a7 */ /* 0x000fe4000810040a */
[----:B------:R0:W2:Y:S01]  /*9ea0*/  SHFL.IDX PT, R81, R3, RZ, 0x181f ;  /* 0x00181fff03517589 */ /* 0x0000a200000e0000 */
        /* <DEDUP_REMOVED lines=19> */
.L_x_14014:
[----:B------:R-:W-:Y:S05]  /*9fe0*/  BSYNC B1 ;  /* 0x0000000000017941 */ /* 0x000fea0003800000 */
.L_x_14013:
        /* <DEDUP_REMOVED lines=21> */
.L_x_14016:
[----:B------:R-:W-:Y:S05]  /*a140*/  BSYNC B1 ;  /* 0x0000000000017941 */ /* 0x000fea0003800000 */
.L_x_14015:
        /* <DEDUP_REMOVED lines=21> */
.L_x_14018:
[----:B------:R-:W-:Y:S05]  /*a2a0*/  BSYNC B1 ;  /* 0x0000000000017941 */ /* 0x000fea0003800000 */
.L_x_14017:
[----:B------:R-:W-:Y:S01]  /*a2b0*/  VIADD R0, R84, 0x60 ;  /* 0x0000006054007836 */ /* 0x000fe20000000000 */
[----:B0--3--:R-:W3:Y:S04]  /*a2c0*/  SHFL.IDX PT, R3, R3, 0x3, 0x181f ;  /* 0x00781f0003037f89 */ /* 0x009ee800000e0000 */
        /* <DEDUP_REMOVED lines=22> */
.L_x_14011:
        /* <DEDUP_REMOVED lines=35> */
.L_x_14020:
        /* <DEDUP_REMOVED lines=45> */
.L_x_14022:
[----:B------:R-:W-:Y:S05]  /*a930*/  BSYNC B1 ;  /* 0x0000000000017941 */ /* 0x000fea0003800000 */
.L_x_14021:
[----:B------:R-:W1:Y:S01]  /*a940*/  @P0 LDC R5, c[0x0][0xbf0] ;  /* 0x0002fc00ff050b82 */ /* 0x000e620000000800 */
[----:B------:R-:W-:Y:S01]  /*a950*/  ULDC.64 UR14, c[0x0][0xaa0] ;  /* 0x0002a800000e7ab9 */ /* 0x000fe20000000a00 */
[----:B0-----:R-:W-:Y:S01]  /*a960*/  LEA R3, R23, R200, 0x5 ;  /* 0x000000c817037211 */ /* 0x001fe200078e28ff */
[----:B------:R-:W-:Y:S01]  /*a970*/  UIMAD UR10, UR11, UR14, URZ ;  /* 0x0000000e0b0a72a4 */ /* 0x000fe2000f8e023f */
[----:B------:R-:W-:Y:S01]  /*a980*/  BSSY B1, `(.L_x_14023) ;  /* 0x0000041000017945 */ /* 0x000fe20003800000 */
[----:B------:R-:W-:Y:S02]  /*a990*/  UIMAD.WIDE.U32 UR8, UR4, UR14, URZ ;  /* 0x0000000e040872a5 */ /* 0x000fe4000f8e003f */
[----:B------:R-:W-:Y:S01]  /*a9a0*/  UIMAD UR10, UR4, UR15, UR10 ;  /* 0x0000000f040a72a4 */ /* 0x000fe2000f8e020a */
[----:B------:R-:W-:Y:S02]  /*a9b0*/  VIADD R8, R3, UR45 ;  /* 0x0000002d03087c36 */ /* 0x000fe40008000000 */
        /* <DEDUP_REMOVED lines=61> */
.L_x_14024:
[----:B------:R-:W-:Y:S05]  /*ad90*/  BSYNC B1 ;  /* 0x0000000000017941 */ /* 0x000fea0003800000 */
.L_x_14023:
        /* <DEDUP_REMOVED lines=21> */
.L_x_14026:
[----:B------:R-:W-:Y:S05]  /*aef0*/  BSYNC B1 ;  /* 0x0000000000017941 */ /* 0x000fea0003800000 */
.L_x_14025:
        /* <DEDUP_REMOVED lines=21> */
.L_x_14028:
[----:B------:R-:W-:Y:S05]  /*b050*/  BSYNC B1 ;  /* 0x0000000000017941 */ /* 0x000fea0003800000 */
.L_x_14027:
        /* <DEDUP_REMOVED lines=22> */
.L_x_14019:
[----:B------:R-:W-:Y:S05]  /*b1c0*/  BSYNC B0 ;  /* 0x0000000000007941 */ /* 0x000fea0003800000 */
.L_x_14010:
[----:B------:R-:W-:Y:S02]  /*b1d0*/  ULDC UR4, c[0x0][0xc3c] ;  /* 0x00030f0000047ab9 */ /* 0x000fe40000000800 */
[----:B------:R-:W-:-:S06]  /*b1e0*/  UISETP.GE.AND UP0, UPT, UR7, UR4, UPT ;  /* 0x000000040700728c */ /* 0x000fcc000bf06270 */
[----:B------:R-:W-:-:S13]  /*b1f0*/  PLOP3.LUT P0, PT, PT, PT, UP0, 0x80, 0x0 ;  /* 0x000000000000781c */ /* 0x000fda0003f0f008 */
[----:B------:R-:W-:Y:S05]  /*b200*/  @!P0 BRA `(.L_x_14029) ;  /* 0xffffff5800e08947 */ /* 0x000fea000383ffff */
[----:B------:R-:W-:Y:S05]  /*b210*/  EXIT ;  /* 0x000000000000794d */ /* 0x000fea0003800000 */
.L_x_13968:
        /* <DEDUP_REMOVED lines=16> */
.L_x_14030:
        /* <DEDUP_REMOVED lines=37> */
[----:B------:R-:W-:Y:S01]  /*b570*/  MOV R4, R3 ;  /* 0x0000000300047202 */ /* 0x000fe20000000f00 */
[----:B------:R-:W-:Y:S01]  /*b580*/  UMOV UR4, URZ ;  /* 0x0000003f00047c82 */ /* 0x000fe20008000000 */
[----:B------:R-:W-:-:S05]  /*b590*/  ULDC UR5, c[0x0][0xc38] ;  /* 0x00030e0000057ab9 */ /* 0x000fca0000000800 */
.L_x_14036:
        /* <DEDUP_REMOVED lines=12> */
.L_x_14035:
[----:B------:R-:W-:Y:S05]  /*b660*/  BSYNC B0 ;  /* 0x0000000000007941 */ /* 0x000fea0003800000 */
.L_x_14034:
        /* <DEDUP_REMOVED lines=20> */
.L_x_14032:
        /* <DEDUP_REMOVED lines=20> */
.L_x_14037:
        /* <DEDUP_REMOVED lines=59> */
.L_x_14033:
[----:B------:R-:W-:Y:S01]  /*bca0*/  ULDC UR4, c[0x0][0xc3c] ;  /* 0x00030f0000047ab9 */ /* 0x000fe20000000800 */
[----:B------:R-:W-:Y:S02]  /*bcb0*/  IMAD.MOV.U32 R17, RZ, RZ, RZ ;  /* 0x000000ffff117224 */ /* 0x000fe400078e00ff */
[----:B------:R-:W-:Y:S02]  /*bcc0*/  IMAD.U32 R16, RZ, RZ, UR6 ;  /* 0x00000006ff107e24 */ /* 0x000fe4000f8e00ff */
[----:B------:R-:W-:Y:S02]  /*bcd0*/  IMAD.MOV.U32 R18, RZ, RZ, RZ ;  /* 0x000000ffff127224 */ /* 0x000fe400078e00ff */
[----:B------:R-:W-:-:S07]  /*bce0*/  IMAD.U32 R19, RZ, RZ, UR4 ;  /* 0x00000004ff137e24 */ /* 0x000fce000f8e00ff */
.L_x_14038:
[----:B------:R-:W-:-:S13]  /*bcf0*/  ISETP.NE.AND P0, PT, R5, RZ, PT ;  /* 0x000000ff0500720c */ /* 0x000fda0003f05270 */
[----:B------:R-:W0:Y:S01]  /*bd00*/  @!P0 S2R R3, SR_CgaCtaId ;  /* 0x0000000000038919 */ /* 0x000e220000008800 */
[----:B------:R-:W-:-:S04]  /*bd10*/  @!P0 MOV R0, 0x400 ;  /* 0x0000040000008802 */ /* 0x000fc80000000f00 */
[----:B0-----:R-:W-:-:S05]  /*bd20*/  @!P0 LEA R0, R3, R0, 0x18 ;  /* 0x0000000003008211 */ /* 0x001fca00078ec0ff */
[----:B------:R1:W-:Y:S01]  /*bd30*/  @!P0 STS.128 [R0+0x228d0], R16 ;  /* 0x0228d01000008388 */ /* 0x0003e20000000c00 */
[----:B------:R-:W-:Y:S06]  /*bd40*/  BAR.ARV 0x5, 0x180 ;  /* 0x0146000000007b1d */ /* 0x000fec0000002000 */
.L_x_14031:
[----:B------:R2:W-:Y:S01]  /*bd50*/  STL [R1+0x24], RZ ;  /* 0x000024ff01007387 */ /* 0x0005e20000100800 */
[----:B------:R-:W-:Y:S01]  /*bd60*/  ULDC UR4, c[0x0][0xc3c] ;  /* 0x00030f0000047ab9 */ /* 0x000fe20000000800 */
[----:B------:R-:W-:Y:S01]  /*bd70*/  IMAD.MOV.U32 R26, RZ, RZ, 0x1 ;  /* 0x00000001ff1a7424 */ /* 0x000fe200078e00ff */
[----:B0-----:R-:W-:Y:S01]  /*bd80*/  ISETP.GE.AND P0, PT, R19, UR4, PT ;  /* 0x0000000413007c0c */ /* 0x001fe2000bf06270 */
[----:B------:R-:W-:-:S12]  /*bd90*/  IMAD.MOV.U32 R24, RZ, RZ, RZ ;  /* 0x000000ffff187224 */ /* 0x000fd800078e00ff */
[----:B--2---:R-:W-:Y:S05]  /*bda0*/  @P0 BRA `(.L_x_14039) ;  /* 0x0000004800180947 */ /* 0x004fea0003800000 */
[----:B------:R-:W1:Y:S01]  /*bdb0*/  S2R R4, SR_TID.X ;  /* 0x0000000000047919 */ /* 0x000e620000002100 */
[----:B------:R-:W0:Y:S01]  /*bdc0*/  S2UR UR5, SR_CgaCtaId ;  /* 0x00000000000579c3 */ /* 0x000e220000008800 */
[----:B------:R-:W-:Y:S01]  /*bdd0*/  UMOV UR4, 0x400 ;  /* 0x0000040000047882 */ /* 0x000fe20000000000 */
[----:B------:R-:W-:Y:S01]  /*bde0*/  BSSY B8, `(.L_x_14039) ;  /* 0x0000482000087945 */ /* 0x000fe20003800000 */
[----:B------:R2:W-:Y:S01]  /*bdf0*/  STL [R1+0x24], RZ ;  /* 0x000024ff01007387 */ /* 0x0005e20000100800 */
[----:B------:R-:W-:Y:S01]  /*be00*/  IMAD.MOV.U32 R26, RZ, RZ, 0x1 ;  /* 0x00000001ff1a7424 */ /* 0x000fe200078e00ff */
[----:B------:R-:W-:Y:S01]  /*be10*/  ULOP3.LUT UR36, UR39, 0x2, URZ, 0xfc, !UPT ;  /* 0x0000000227247892 */ /* 0x000fe2000f8efc3f */
[----:B------:R-:W-:Y:S01]  /*be20*/  IMAD.MOV.U32 R24, RZ, RZ, RZ ;  /* 0x000000ffff187224 */ /* 0x000fe200078e00ff */
[----:B------:R-:W-:Y:S01]  /*be30*/  ULDC UR37, c[0x0][0xc] ;  /* 0x0000030000257ab9 */ /* 0x000fe20000000800 */
[----:B0-----:R-:W-:-:S06]  /*be40*/  ULEA UR4, UR5, UR4, 0x18 ;  /* 0x0000000405047291 */ /* 0x001fcc000f8ec03f */
[----:B------:R-:W-:Y:S01]  /*be50*/  IMAD.U32 R22, RZ, RZ, UR4 ;  /* 0x00000004ff167e24 */ /* 0x000fe2000f8e00ff */
[C---:B-1----:R-:W-:Y:S02]  /*be60*/  SHF.L.U32 R0, R4.reuse, 0x3, RZ ;  /* 0x0000000304007819 */ /* 0x042fe400000006ff */
[----:B------:R-:W-:Y:S02]  /*be70*/  LOP3.LUT R3, R4, 0x7f, RZ, 0xc0, !PT ;  /* 0x0000007f04037812 */ /* 0x000fe400078ec0ff */
        /* <DEDUP_REMOVED lines=10> */
[----:B--2---:R-:W-:-:S07]  /*bf20*/  LOP3.LUT R0, R3, 0xc0, RZ, 0xfc, !PT ;  /* 0x000000c003007812 */ /* 0x004fce00078efcff */
.L_x_14100:
[----:B0-----:R-:W0:Y:S02]  /*bf30*/  LDC.64 R2, c[0x0][0xc88] ;  /* 0x00032200ff027b82 */ /* 0x001e240000000a00 */
[----:B0-----:R-:W-:-:S05]  /*bf40*/  IMAD.WIDE R2, R19, 0x4, R2 ;  /* 0x0000000413027825 */ /* 0x001fca00078e0202 */
        /* <DEDUP_REMOVED lines=46> */
.L_x_14040:
        /* <DEDUP_REMOVED lines=9> */
.L_x_14041:
        /* <DEDUP_REMOVED lines=9> */
.L_x_14042:
        /* <DEDUP_REMOVED lines=43> */
.L_x_14044:
        /* <DEDUP_REMOVED lines=20> */
.L_x_14047:
[----:B------:R-:W-:Y:S05]  /*c740*/  BSYNC B6 ;  /* 0x0000000000067941 */ /* 0x000fea0003800000 */
.L_x_14046:
        /* <DEDUP_REMOVED lines=20> */
.L_x_14050:
        /* <DEDUP_REMOVED lines=15> */
.L_x_14049:
[----:B------:R-:W-:Y:S05]  /*c980*/  BSYNC B6 ;  /* 0x0000000000067941 */ /* 0x000fea0003800000 */
.L_x_14048:
[----:B------:R-:W0:Y:S01]  /*c990*/  S2R R20, SR_TID.X ;  /* 0x0000000000147919 */ /* 0x000e220000002100 */
[----:B------:R-:W-:Y:S01]  /*c9a0*/  ULDC.64 UR4, c[0x0][0x9f8] ;  /* 0x00027e0000047ab9 */ /* 0x000fe20000000a00 */
[----:B------:R-:W1:Y:S01]  /*c9b0*/  LDC R10, c[0x0][0x430] ;  /* 0x00010c00ff0a7b82 */ /* 0x000e620000000800 */
[----:B------:R-:W-:-:S04]  /*c9c0*/  ISETP.NE.U32.AND P0, PT, RZ, UR4, PT ;  /* 0x00000004ff007c0c */ /* 0x000fc8000bf05070 */
[----:B------:R-:W-:-:S13]  /*c9d0*/  ISETP.NE.AND.EX P0, PT, RZ, UR5, PT, P0 ;  /* 0x00000005ff007c0c */ /* 0x000fda000bf05300 */
[----:B------:R-:W-:Y:S01]  /*c9e0*/  @P0 IADD3 R2, P1, R27, UR4, RZ ;  /* 0x000000041b020c10 */ /* 0x000fe2000ff3e0ff */
[----:B------:R-:W-:Y:S01]  /*c9f0*/  ULDC UR4, c[0x0][0x320] ;  /* 0x0000c80000047ab9 */ /* 0x000fe20000000800 */
[----:B------:R-:W-:Y:S02]  /*ca00*/  LOP3.LUT R23, R23, 0xfffffff7, RZ, 0xc0, !PT ;  /* 0xfffffff717177812 */ /* 0x000fe400078ec0ff */
[----:B------:R-:W-:-:S05]  /*ca10*/  @P0 IADD3.X R3, R31, UR5, RZ, P1, !PT ;  /* 0x000000051f030c10 */ /* 0x000fca0008ffe4ff */
[----:B------:R2:W5:Y:S01]  /*ca20*/  @P0 LDG.E R28, desc[UR48][R2.64] ;  /* 0x00000030021c0981 */ /* 0x000562000c1e1900 */
[----:B------:R-:W-:Y:S01]  /*ca30*/  UMOV UR5, 0xffffffff ;  /* 0xffffffff00057882 */ /* 0x000fe20000000000 */
[----:B------:R-:W-:Y:S02]  /*ca40*/  VIADD R0, R34, 0xffffffff ;  /* 0xffffffff22007836 */ /* 0x000fe40000000000 */
[----:B0-----:R-:W-:-:S05]  /*ca50*/  IMAD.SHL.U32 R35, R20, 0x8, RZ ;  /* 0x0000000814237824 */ /* 0x001fca00078e00ff */
[----:B------:R-:W-:-:S04]  /*ca60*/  LOP3.LUT R35, R35, 0x38, RZ, 0xc0, !PT ;  /* 0x0000003823237812 */ /* 0x000fc800078ec0ff */
[C---:B------:R-:W-:Y:S02]  /*ca70*/  LOP3.LUT R33, R35.reuse, 0x40, RZ, 0xfc, !PT ;  /* 0x0000004023217812 */ /* 0x040fe400078efcff */
[----:B------:R-:W-:Y:S02]  /*ca80*/  LOP3.LUT R21, R35, 0x80, RZ, 0xfc, !PT ;  /* 0x0000008023157812 */ /* 0x000fe400078efcff */
[----:B------:R-:W-:Y:S02]  /*ca90*/  ISETP.GE.AND P3, PT, R33, UR4, PT ;  /* 0x0000000421007c0c */ /* 0x000fe4000bf66270 */
[----:B------:R-:W-:Y:S02]  /*caa0*/  ISETP.GE.AND P1, PT, R21, UR4, PT ;  /* 0x0000000415007c0c */ /* 0x000fe4000bf26270 */
[C---:B------:R-:W-:Y:S02]  /*cab0*/  ISETP.GE.AND P2, PT, R35.reuse, UR4, PT ;  /* 0x0000000423007c0c */ /* 0x040fe4000bf46270 */
[----:B------:R-:W-:-:S04]  /*cac0*/  LOP3.LUT R20, R35, 0xc0, RZ, 0xfc, !PT ;  /* 0x000000c023147812 */ /* 0x000fc800078efcff */
[----:B------:R-:W-:-:S03]  /*cad0*/  ISETP.GE.AND P0, PT, R20, UR4, PT ;  /* 0x0000000414007c0c */ /* 0x000fc6000bf06270 */
        /* <DEDUP_REMOVED lines=8> */
.L_x_14117:
[----:B------:R-:W0:Y:S01]  /*cb60*/  S2R R2, SR_TID.X ;  /* 0x0000000000027919 */ /* 0x000e220000002100 */
[----:B------:R-:W-:Y:S01]  /*cb70*/  ISETP.NE.AND P1, PT, R10, 0x1, PT ;  /* 0x000000010a00780c */ /* 0x000fe20003f25270 */
[----:B------:R-:W-:Y:S01]  /*cb80*/  IMAD.MOV.U32 R34, RZ, RZ, RZ ;  /* 0x000000ffff227224 */ /* 0x000fe200078e00ff */
[----:B-----5:R-:W-:Y:S01]  /*cb90*/  SHF.R.S32.HI R31, RZ, 0x1f, R28 ;  /* 0x0000001fff1f7819 */ /* 0x020fe2000001141c */
[----:B------:R-:W1:Y:S01]  /*cba0*/  S2R R3, SR_TID.X ;  /* 0x0000000000037919 */ /* 0x000e620000002100 */
[----:B------:R-:W-:-:S09]  /*cbb0*/  LOP3.LUT R23, R23, 0xffffff7f, RZ, 0xc0, !PT ;  /* 0xffffff7f17177812 */ /* 0x000fd200078ec0ff */
[----:B------:R-:W2:Y:S01]  /*cbc0*/  @P1 LDC R4, c[0x0][0x434] ;  /* 0x00010d00ff041b82 */ /* 0x000ea20000000800 */
[----:B------:R-:W-:Y:S02]  /*cbd0*/  @P1 LOP3.LUT R23, R23, 0x80, RZ, 0xfc, !PT ;  /* 0x0000008017171812 */ /* 0x000fe400078efcff */
[----:B0-----:R-:W-:Y:S01]  /*cbe0*/  LOP3.LUT R2, R2, 0x7f, RZ, 0xc0, !PT ;  /* 0x0000007f02027812 */ /* 0x001fe200078ec0ff */
[----:B-1----:R-:W-:-:S03]  /*cbf0*/  IMAD.SHL.U32 R9, R3, 0x10, RZ ;  /* 0x0000001003097824 */ /* 0x002fc600078e00ff */
[----:B------:R-:W-:-:S04]  /*cc00*/  SHF.R.U32.HI R2, RZ, 0x3, R2 ;  /* 0x00000003ff027819 */ /* 0x000fc80000011602 */
[----:B------:R-:W-:Y:S02]  /*cc10*/  LOP3.LUT R9, R2, 0x70, R9, 0xf8, !PT ;  /* 0x0000007002097812 */ /* 0x000fe400078ef809 */
[----:B------:R-:W0:Y:S03]  /*cc20*/  @P1 LDC R2, c[0x0][0x438] ;  /* 0x00010e00ff021b82 */ /* 0x000e260000000800 */
[----:B------:R-:W-:-:S05]  /*cc30*/  IMAD R35, R0, 0x60, R9 ;  /* 0x0000006000237824 */ /* 0x000fca00078e0209 */
[C---:B------:R-:W-:Y:S01]  /*cc40*/  ISETP.GE.AND P0, PT, R35.reuse, R32, PT ;  /* 0x000000202300720c */ /* 0x040fe20003f06270 */
[----:B------:R-:W-:-:S03]  /*cc50*/  IMAD.IADD R35, R35, 0x1, R30 ;  /* 0x0000000123237824 */ /* 0x000fc600078e021e */
[----:B------:R-:W-:Y:S01]  /*cc60*/  ISETP.GT.U32.OR P0, PT, R9, 0x5f, P0 ;  /* 0x0000005f0900780c */ /* 0x000fe20000704470 */
[----:B--2---:R-:W-:-:S04]  /*cc70*/  @P1 IMAD.HI.U32 R3, R35, R4, RZ ;  /* 0x0000000423031227 */ /* 0x004fc800078e00ff */
[----:B------:R-:W-:Y:S01]  /*cc80*/  IMAD.MOV.U32 R8, RZ, RZ, R35 ;  /* 0x000000ffff087224 */ /* 0x000fe200078e0023 */
        /* <DEDUP_REMOVED lines=10> */
[----:B------:R-:W-:-:S03]  /*cd30*/  IMAD.U32 R3, RZ, RZ, UR36 ;  /* 0x00000024ff037e24 */ /* 0x000fc6000f8e00ff */
[----:B------:R-:W-:-:S05]  /*cd40*/  @!P0 LEA.HI.X R5, R2, R5, R7, 0x2, P1 ;  /* 0x0000000502058211 */ /* 0x000fca00008f1407 */
[----:B------:R0:W5:Y:S01]  /*cd50*/  @!P0 LDG.E R34, desc[UR48][R4.64] ;  /* 0x0000003004228981 */ /* 0x000162000c1e1900 */
[----:B------:R-:W-:Y:S01]  /*cd60*/  ISETP.NE.AND P0, PT, R3, 0x3, PT ;  /* 0x000000030300780c */ /* 0x000fe20003f05270 */
[----:B------:R-:W-:Y:S01]  /*cd70*/  IMAD.MOV R2, RZ, RZ, -R8 ;  /* 0x000000ffff027224 */ /* 0x000fe200078e0a08 */
[----:B------:R-:W-:Y:S02]  /*cd80*/  ISETP.GT.U32.AND P1, PT, R9, 0x5f, PT ;  /* 0x0000005f0900780c */ /* 0x000fe40003f24070 */
[----:B------:R-:W-:Y:S01]  /*cd90*/  LOP3.LUT R23, R23, 0xffffffbf, RZ, 0xc0, !PT ;  /* 0xffffffbf17177812 */ /* 0x000fe200078ec0ff */
[----:B------:R-:W-:Y:S01]  /*cda0*/  IMAD R35, R10, R2, R35 ;  /* 0x000000020a237224 */ /* 0x000fe200078e0223 */
[----:B------:R-:W-:Y:S02]  /*cdb0*/  SHF.R.S32.HI R27, RZ, 0x1f, R18 ;  /* 0x0000001fff1b7819 */ /* 0x000fe40000011412 */
[----:B------:R-:W-:-:S05]  /*cdc0*/  SEL R6, RZ, 0x1, P2 ;  /* 0x00000001ff067807 */ /* 0x000fca0001000000 */
[----:B------:R-:W-:-:S04]  /*cdd0*/  @P0 LOP3.LUT R23, R23, 0x40, RZ, 0xfc, !PT ;  /* 0x0000004017170812 */ /* 0x000fc800078efcff */
[----:B------:R-:W-:-:S04]  /*cde0*/  LOP3.LUT R23, R23, 0xffffffdf, RZ, 0xc0, !PT ;  /* 0xffffffdf17177812 */ /* 0x000fc800078ec0ff */
[----:B------:R-:W-:Y:S01]  /*cdf0*/  @P1 LOP3.LUT R23, R23, 0x20, RZ, 0xfc, !PT ;  /* 0x0000002017171812 */ /* 0x000fe200078efcff */
[----:B0-----:R-:W-:Y:S06]  /*ce00*/  @!P0 BRA `(.L_x_14052) ;  /* 0x0000000000048947 */ /* 0x001fec0003800000 */
[----:B------:R-:W-:Y:S01]  /*ce10*/  BPT.TRAP 0x1 ;  /* 0x000000040000795c */ /* 0x000fe20000300000 */
.L_x_14052:
[----:B------:R-:W-:Y:S01]  /*ce20*/  IMAD R32, R0, -0x60, R32 ;  /* 0xffffffa000207824 */ /* 0x000fe200078e0220 */
[----:B------:R-:W-:Y:S01]  /*ce30*/  SHF.L.U32 R0, R26, 0x1f, RZ ;  /* 0x0000001f1a007819 */ /* 0x000fe200000006ff */
[----:B------:R-:W-:Y:S01]  /*ce40*/  IMAD R33, R24, 0x8, R22 ;  /* 0x0000000818217824 */ /* 0x000fe200078e0216 */
[----:B------:R-:W-:Y:S03]  /*ce50*/  BSSY B0, `(.L_x_14053) ;  /* 0x0000003000007945 */ /* 0x000fe60003800000 */
[----:B------:R-:W0:Y:S02]  /*ce60*/  SYNCS.PHASECHK.TRANS64.TRYWAIT P0, [R33+URZ+0x22840], R0 ;  /* 0x02284000210075a7 */ /* 0x000e24000800017f */
[----:B0-----:R-:W-:Y:S05]  /*ce70*/  @!P0 BRA `(.L_x_14054) ;  /* 0x0000003c00a88947 */ /* 0x001fea0003800000 */
.L_x_14118:
[----:B------:R-:W-:Y:S05]  /*ce80*/  BSYNC B0 ;  /* 0x0000000000007941 */ /* 0x000fea0003800000 */
.L_x_14053:
        /* <DEDUP_REMOVED lines=30> */
[----:B------:R-:W-:Y:S02]  /*d070*/  ISETP.GE.AND P0, PT, R32, 0x1, PT ;  /* 0x000000012000780c */ /* 0x000fe40003f06270 */
[----:B0-----:R-:W-:Y:S01]  /*d080*/  SHF.L.U32 R8, R5, 0x3, RZ ;  /* 0x0000000305087819 */ /* 0x001fe200000006ff */
        /* <DEDUP_REMOVED lines=57> */
.L_x_14132:
        /* <DEDUP_REMOVED lines=10> */
.L_x_14056:
        /* <DEDUP_REMOVED lines=11> */
.L_x_14057:
[----:B0-----:R0:W5:Y:S01]  /*d570*/  LDL.LU R3, [R1+0xc] ;  /* 0x00000c0001037983 */ /* 0x0011620000300800 */
[C---:B------:R-:W-:Y:S01]  /*d580*/  LOP3.LUT P3, RZ, R23.reuse, 0x8, RZ, 0xc0, !PT ;  /* 0x0000000817ff7812 */ /* 0x040fe2000786c0ff */
[----:B------:R0:W-:Y:S01]  /*d590*/  SYNCS.ARRIVE.TRANS64.A1T0 RZ, [R33+URZ+0x22830], RZ ;  /* 0x022830ff21ff79a7 */ /* 0x0001e2000810003f */
[----:B------:R-:W-:-:S13]  /*d5a0*/  LOP3.LUT P2, RZ, R23, 0x4, RZ, 0xc0, !PT ;  /* 0x0000000417ff7812 */ /* 0x000fda000784c0ff */
[----:B------:R-:W-:Y:S05]  /*d5b0*/  WARPSYNC.ALL ;  /* 0x0000000000007948 */ /* 0x000fea0003800000 */
[----:B------:R-:W-:Y:S01]  /*d5c0*/  BAR.SYNC.DEFER_BLOCKING 0x8, 0x180 ;  /* 0x0206000000007b1d */ /* 0x000fe20000010000 */
[----:B------:R-:W-:Y:S02]  /*d5d0*/  LOP3.LUT P1, RZ, R23, 0x100, RZ, 0xc0, !PT ;  /* 0x0000010017ff7812 */ /* 0x000fe4000782c0ff */
[----:B------:R-:W-:Y:S02]  /*d5e0*/  SEL R0, RZ, 0x2, P3 ;  /* 0x00000002ff007807 */ /* 0x000fe40001800000 */
[----:B------:R-:W-:Y:S01]  /*d5f0*/  SEL R2, RZ, 0x4, P2 ;  /* 0x00000004ff027807 */ /* 0x000fe20001000000 */
[----:B------:R-:W-:Y:S01]  /*d600*/  ULDC.64 UR4, c[0x0][0x298] ;  /* 0x0000a60000047ab9 */ /* 0x000fe20000000a00 */
[----:B------:R-:W-:Y:S01]  /*d610*/  SEL R4, R25, RZ, !P1 ;  /* 0x000000ff19047207 */ /* 0x000fe20004800000 */
[----:B------:R-:W-:Y:S01]  /*d620*/  BSSY B6, `(.L_x_14058) ;  /* 0x0000021000067945 */ /* 0x000fe20003800000 */
[----:B------:R-:W-:-:S02]  /*d630*/  IADD3 R0, R2, R0, R6 ;  /* 0x0000000002007210 */ /* 0x000fc40007ffe006 */
[----:B------:R-:W-:Y:S01]  /*d640*/  LOP3.LUT P0, RZ, R23, 0x2, RZ, 0xc0, !PT ;  /* 0x0000000217ff7812 */ /* 0x000fe2000780c0ff */
[----:B------:R1:W-:Y:S03]  /*d650*/  STL [R1+0x18], R4 ;  /* 0x0000180401007387 */ /* 0x0003e60000100800 */
[----:B------:R-:W-:-:S05]  /*d660*/  SEL R25, RZ, 0x8, P0 ;  /* 0x00000008ff197807 */ /* 0x000fca0000000000 */
[----:B------:R-:W-:Y:S01]  /*d670*/  IMAD.IADD R25, R0, 0x1, R25 ;  /* 0x0000000100197824 */ /* 0x000fe200078e0219 */
[----:B------:R-:W-:Y:S01]  /*d680*/  SHF.R.S32.HI R0, RZ, 0x1f, R37 ;  /* 0x0000001fff007819 */ /* 0x000fe20000011425 */
[----:B-1----:R-:W-:-:S04]  /*d690*/  IMAD.WIDE.U32 R4, R37, UR4, RZ ;  /* 0x0000000425047c25 */ /* 0x002fc8000f8e00ff */
[----:B------:R-:W-:-:S04]  /*d6a0*/  IMAD R0, R0, UR4, RZ ;  /* 0x0000000400007c24 */ /* 0x000fc8000f8e02ff */
[----:B------:R-:W-:-:S04]  /*d6b0*/  IMAD R0, R37, UR5, R0 ;  /* 0x0000000525007c24 */ /* 0x000fc8000f8e0200 */
[----:B------:R-:W-:Y:S01]  /*d6c0*/  IMAD.IADD R37, R5, 0x1, R0 ;  /* 0x0000000105257824 */ /* 0x000fe200078e0200 */
[----:B-----5:R-:W-:-:S05]  /*d6d0*/  SEL R2, R3, RZ, !P1 ;  /* 0x000000ff03027207 */ /* 0x020fca0004800000 */
[----:B------:R1:W-:Y:S04]  /*d6e0*/  STL [R1+0xc], R2 ;  /* 0x00000c0201007387 */ /* 0x0003e80000100800 */
[----:B------:R2:W-:Y:S01]  /*d6f0*/  STL.64 [R1+0x10], R4 ;  /* 0x0000100401007387 */ /* 0x0005e20000100a00 */
[----:B-1----:R-:W-:-:S05]  /*d700*/  VIADD R2, R22, 0x18400 ;  /* 0x0001840016027836 */ /* 0x002fca0000000000 */
[----:B------:R-:W-:-:S13]  /*d710*/  LOP3.LUT P0, RZ, R2, 0x3ff, RZ, 0xc0, !PT ;  /* 0x000003ff02ff7812 */ /* 0x000fda000780c0ff */
[----:B--2---:R-:W-:Y:S05]  /*d720*/  @!P0 BRA `(.L_x_14059) ;  /* 0x0000000000408947 */ /* 0x004fea0003800000 */
        /* <DEDUP_REMOVED lines=16> */
.L_x_14059:
[----:B------:R-:W-:Y:S05]  /*d830*/  BSYNC B6 ;  /* 0x0000000000067941 */ /* 0x000fea0003800000 */
.L_x_14058:
[----:B------:R-:W2:Y:S01]  /*d840*/  LDL.LU.64 R20, [R1+0x10] ;  /* 0x0000100001147983 */ /* 0x000ea20000300a00 */
[----:B------:R-:W-:-:S03]  /*d850*/  ULDC.64 UR4, c[0x0][0x2d8] ;  /* 0x0000b60000047ab9 */ /* 0x000fc60000000a00 */
[----:B------:R-:W3:Y:S04]  /*d860*/  LDL.LU R5, [R1+0xc] ;  /* 0x00000c0001057983 */ /* 0x000ee80000300800 */
[----:B------:R-:W4:Y:S01]  /*d870*/  LDL.LU R4, [R1+0x18] ;  /* 0x0000180001047983 */ /* 0x000f220000300800 */
[----:B------:R-:W-:Y:S02]  /*d880*/  IMAD.MOV.U32 R3, RZ, RZ, R37 ;  /* 0x000000ffff037224 */ /* 0x000fe400078e0025 */
[----:B------:R-:W-:Y:S01]  /*d890*/  IMAD R0, R27, UR4, RZ ;  /* 0x000000041b007c24 */ /* 0x000fe2000f8e02ff */
[----:B------:R1:W5:Y:S03]  /*d8a0*/  LDL R9, [R1+0x4] ;  /* 0x0000040001097983 */ /* 0x0003660000100800 */
[----:B------:R-:W-:Y:S01]  /*d8b0*/  IMAD R0, R18, UR5, R0 ;  /* 0x0000000512007c24 */ /* 0x000fe2000f8e0200 */
[----:B------:R-:W0:Y:S02]  /*d8c0*/  S2R R8, SR_TID.X ;  /* 0x0000000000087919 */ /* 0x000e240000002100 */
[----:B0-----:R-:W-:-:S05]  /*d8d0*/  IMAD.SHL.U32 R7, R8, 0x8, RZ ;  /* 0x0000000808077824 */ /* 0x001fca00078e00ff */
[----:B------:R-:W-:Y:S01]  /*d8e0*/  LOP3.LUT R7, R7, 0x38, RZ, 0xc0, !PT ;  /* 0x0000003807077812 */ /* 0x000fe200078ec0ff */
[----:B--2---:R-:W-:Y:S01]  /*d8f0*/  IMAD.MOV.U32 R2, RZ, RZ, R20 ;  /* 0x000000ffff027224 */ /* 0x004fe200078e0014 */
[----:B------:R-:W0:Y:S01]  /*d900*/  S2R R21, SR_TID.X ;  /* 0x0000000000157919 */ /* 0x000e220000002100 */
[----:B------:R-:W2:Y:S02]  /*d910*/  LDC R20, c[0x0][0x448] ;  /* 0x00011200ff147b82 */ /* 0x000ea40000000800 */
[----:B------:R-:W-:Y:S01]  /*d920*/  IMAD.WIDE.U32 R2, R18, UR4, R2 ;  /* 0x0000000412027c25 */ /* 0x000fe2000f8e0002 */
[----:B------:R-:W-:-:S03]  /*d930*/  ULDC.64 UR4, c[0x0][0x2e0] ;  /* 0x0000b80000047ab9 */ /* 0x000fc60000000a00 */
[----:B------:R-:W-:Y:S02]  /*d940*/  IMAD.IADD R3, R3, 0x1, R0 ;  /* 0x0000000103037824 */ /* 0x000fe400078e0200 */
[----:B---3--:R-:W-:Y:S02]  /*d950*/  IMAD R0, R5, UR4, RZ ;  /* 0x0000000405007c24 */ /* 0x008fe4000f8e02ff */
[----:B----4-:R-:W-:-:S04]  /*d960*/  IMAD.WIDE.U32 R2, R4, UR4, R2 ;  /* 0x0000000404027c25 */ /* 0x010fc8000f8e0002 */
[----:B------:R-:W-:Y:S01]  /*d970*/  IMAD R0, R4, UR5, R0 ;  /* 0x0000000504007c24 */ /* 0x000fe2000f8e0200 */
[----:B------:R-:W-:-:S03]  /*d980*/  ULDC.64 UR4, c[0x0][0x2d0] ;  /* 0x0000b40000047ab9 */ /* 0x000fc60000000a00 */
[----:B------:R-:W-:Y:S01]  /*d990*/  IMAD.IADD R3, R3, 0x1, R0 ;  /* 0x0000000103037824 */ /* 0x000fe200078e0200 */
[----:B--2---:R-:W-:Y:S02]  /*d9a0*/  ISETP.NE.AND P6, PT, R20, 0x1, PT ;  /* 0x000000011400780c */ /* 0x004fe40003fc5270 */
[----:B------:R-:W2:Y:S01]  /*d9b0*/  S2R R20, SR_TID.X ;  /* 0x0000000000147919 */ /* 0x000ea20000002100 */
[----:B0-----:R-:W-:-:S04]  /*d9c0*/  LOP3.LUT R21, R21, 0x7f, RZ, 0xc0, !PT ;  /* 0x0000007f15157812 */ /* 0x001fc800078ec0ff */
[----:B------:R-:W-:-:S06]  /*d9d0*/  SHF.R.U32.HI R21, RZ, 0x3, R21 ;  /* 0x00000003ff157819 */ /* 0x000fcc0000011615 */
[----:B------:R-:W0:Y:S08]  /*d9e0*/  @P6 LDC R6, c[0x0][0x44c] ;  /* 0x00011300ff066b82 */ /* 0x000e300000000800 */
[----:B------:R-:W3:Y:S01]  /*d9f0*/  @P6 LDC R5, c[0x0][0x450] ;  /* 0x00011400ff056b82 */ /* 0x000ee20000000800 */
[----:B--2---:R-:W-:-:S05]  /*da00*/  IMAD.SHL.U32 R20, R20, 0x10, RZ ;  /* 0x0000001014147824 */ /* 0x004fca00078e00ff */
[----:B------:R-:W-:-:S05]  /*da10*/  LOP3.LUT R20, R21, 0x70, R20, 0xf8, !PT ;  /* 0x0000007015147812 */ /* 0x000fca00078ef814 */
[----:B------:R-:W-:-:S04]  /*da20*/  IMAD R0, R17, 0x80, R20 ;  /* 0x0000008011007824 */ /* 0x000fc800078e0214 */
[----:B0-----:R-:W-:-:S04]  /*da30*/  @P6 IMAD.HI.U32 R6, R0, R6, RZ ;  /* 0x0000000600066227 */ /* 0x001fc800078e00ff */
[----:B------:R-:W-:Y:S01]  /*da40*/  IMAD.MOV.U32 R4, RZ, RZ, R0 ;  /* 0x000000ffff047224 */ /* 0x000fe200078e0000 */
[----:B---3--:R-:W-:Y:S02]  /*da50*/  @P6 SHF.R.U32.HI R4, RZ, R5, R6 ;  /* 0x00000005ff046219 */ /* 0x008fe40000011606 */
        /* <DEDUP_REMOVED lines=25> */
[----:B------:R-:W-:Y:S01]  /*dbf0*/  IMAD R17, R17, 0x80, R8 ;  /* 0x0000008011117824 */ /* 0x000fe200078e0208 */
        /* <DEDUP_REMOVED lines=69> */
[----:B--2---:R0:W-:Y:S02]  /*e050*/  @!P0 LDGSTS.E.BYPASS.LTC128B.128 [R36+0x1b400], desc[UR48][R2.64], !P1 ;  /* 0x1b40000002248fae */ /* 0x0041e4000c901d70 */
.L_x_14149:
        /* <DEDUP_REMOVED lines=10> */
.L_x_14061:
        /* <DEDUP_REMOVED lines=18> */
.L_x_14150:
[----:B------:R-:W-:Y:S05]  /*e220*/  BSYNC B0 ;  /* 0x0000000000007941 */ /* 0x000fea0003800000 */
.L_x_14062:
[----:B------:R-:W-:-:S05]  /*e230*/  IMAD.U32 R0, RZ, RZ, UR36 ;  /* 0x00000024ff007e24 */ /* 0x000fca000f8e00ff */
[----:B------:R-:W-:-:S13]  /*e240*/  ISETP.NE.AND P0, PT, R0, 0x3, PT ;  /* 0x000000030000780c */ /* 0x000fda0003f05270 */
[----:B------:R-:W-:Y:S05]  /*e250*/  @!P0 BRA `(.L_x_14064) ;  /* 0x0000000000048947 */ /* 0x000fea0003800000 */
[----:B------:R-:W-:Y:S01]  /*e260*/  BPT.TRAP 0x1 ;  /* 0x000000040000795c */ /* 0x000fe20000300000 */
.L_x_14064:
[----:B------:R-:W-:Y:S01]  /*e270*/  SHF.L.U32 R0, R26, 0x1f, RZ ;  /* 0x0000001f1a007819 */ /* 0x000fe200000006ff */
[----:B------:R-:W-:Y:S03]  /*e280*/  BSSY B0, `(.L_x_14065) ;  /* 0x0000003000007945 */ /* 0x000fe60003800000 */
[----:B------:R-:W1:Y:S02]  /*e290*/  SYNCS.PHASECHK.TRANS64.TRYWAIT P0, [R33+URZ+0x22860], R0 ;  /* 0x02286000210075a7 */ /* 0x000e64000800017f */
[----:B-1----:R-:W-:Y:S05]  /*e2a0*/  @!P0 BRA `(.L_x_14066) ;  /* 0x0000003c00648947 */ /* 0x002fea0003800000 */
.L_x_14151:
[----:B------:R-:W-:Y:S05]  /*e2b0*/  BSYNC B0 ;  /* 0x0000000000007941 */ /* 0x000fea0003800000 */
.L_x_14065:
[----:B------:R-:W1:Y:S01]  /*e2c0*/  LDL.LU R2, [R1+0x1c] ;  /* 0x00001c0001027983 */ /* 0x000e620000300800 */
[----:B------:R-:W-:-:S03]  /*e2d0*/  ULDC.64 UR4, c[0x0][0x328] ;  /* 0x0000ca0000047ab9 */ /* 0x000fc60000000a00 */
[----:B------:R-:W2:Y:S01]  /*e2e0*/  LDL.LU R4, [R1+0x20] ;  /* 0x0000200001047983 */ /* 0x000ea20000300800 */
[----:B-1----:R-:W-:Y:S02]  /*e2f0*/  IMAD R0, R2, UR4, RZ ;  /* 0x0000000402007c24 */ /* 0x002fe4000f8e02ff */
[----:B0-----:R-:W-:-:S04]  /*e300*/  IMAD.WIDE.U32 R2, R35, UR4, RZ ;  /* 0x0000000423027c25 */ /* 0x001fc8000f8e00ff */
[----:B------:R-:W-:Y:S01]  /*e310*/  IMAD R5, R35, UR5, R0 ;  /* 0x0000000523057c24 */ /* 0x000fe2000f8e0200 */
[----:B------:R-:W-:-:S03]  /*e320*/  ULDC.64 UR4, c[0x0][0x338] ;  /* 0x0000ce0000047ab9 */ /* 0x000fc60000000a00 */
[----:B------:R-:W-:Y:S02]  /*e330*/  IMAD.IADD R3, R3, 0x1, R5 ;  /* 0x0000000103037824 */ /* 0x000fe400078e0205 */
[----:B--2---:R-:W-:Y:S02]  /*e340*/  IMAD R5, R4, UR4, RZ ;  /* 0x0000000404057c24 */ /* 0x004fe4000f8e02ff */
        /* <DEDUP_REMOVED lines=37> */
[----:B-1----:R-:W1:Y:S01]  /*e5a0*/  SHFL.IDX PT, R3, R6, 0x1, 0x181f ;  /* 0x00381f0006037f89 */ /* 0x002e6200000e0000 */
[----:B0-----:R-:W-:-:S03]  /*e5b0*/  IADD3 R2, P4, R14, R0, RZ ;  /* 0x000000000e027210 */ /* 0x001fc60007f9e0ff */
[----:B------:R-:W0:Y:S01]  /*e5c0*/  SHFL.IDX PT, R14, R5, 0x2, 0x181f ;  /* 0x00581f00050e7f89 */ /* 0x000e2200000e0000 */
[----:B-1----:R-:W-:Y:S02]  /*e5d0*/  IADD3.X R3, RZ, R3, RZ, P4, !PT ;  /* 0x00000003ff037210 */ /* 0x002fe400027fe4ff */
        /* <DEDUP_REMOVED lines=33> */
[----:B-1----:R-:W-:-:S03]  /*e7f0*/  IADD3 R2, P4, R14, R0, RZ ;  /* 0x000000000e027210 */ /* 0x002fc60007f9e0ff */
[----:B------:R-:W1:Y:S04]  /*e800*/  SHFL.IDX PT, R6, R6, 0x5, 0x181f ;  /* 0x00b81f0006067f89 */ /* 0x000e6800000e0000 */
[----:B------:R2:W3:Y:S01]  /*e810*/  SHFL.IDX PT, R14, R5, 0x5, 0x181f ;  /* 0x00b81f00050e7f89 */ /* 0x0004e200000e0000 */
        /* <DEDUP_REMOVED lines=9> */
.L_x_14165:
        /* <DEDUP_REMOVED lines=15> */
.L_x_14068:
        /* <DEDUP_REMOVED lines=11> */
.L_x_14069:
[----:B------:R-:W2:Y:S01]  /*ea50*/  LDL R2, [R1+0x8] ;  /* 0x0000080001027983 */ /* 0x000ea20000100800 */
[----:B------:R0:W-:Y:S01]  /*ea60*/  SYNCS.ARRIVE.TRANS64.A1T0 RZ, [R33+URZ+0x22850], RZ ;  /* 0x022850ff21ff79a7 */ /* 0x0001e2000810003f */
[----:B------:R-:W-:Y:S01]  /*ea70*/  BSSY B0, `(.L_x_14070) ;  /* 0x00000df000007945 */ /* 0x000fe20003800000 */
[----:B--2---:R-:W-:-:S13]  /*ea80*/  ISETP.GE.AND P0, PT, R2, 0x2, PT ;  /* 0x000000020200780c */ /* 0x004fda0003f06270 */
[----:B0-----:R-:W-:Y:S05]  /*ea90*/  @!P0 BRA `(.L_x_14071) ;  /* 0x0000000c00708947 */ /* 0x001fea0003800000 */
[----:B------:R-:W-:-:S07]  /*eaa0*/  VIADD R21, R2, 0xfffffffe ;  /* 0xfffffffe02157836 */ /* 0x000fce0000000000 */
.L_x_14084:
        /* <DEDUP_REMOVED lines=14> */
[----:B------:R-:W2:Y:S01]  /*eb90*/  @P0 LDC R7, c[0x0][0x438] ;  /* 0x00010e00ff070b82 */ /* 0x000ea20000000800 */
[----:B0-----:R-:W-:-:S05]  /*eba0*/  @P0 IMAD.HI.U32 R2, R8, R3, RZ ;  /* 0x0000000308020227 */ /* 0x001fca00078e00ff */
[----:B--2---:R-:W-:Y:S01]  /*ebb0*/  @P0 SHF.R.U32.HI R9, RZ, R7, R2 ;  /* 0x00000007ff090219 */ /* 0x004fe20000011602 */
[----:B-1----:R-:W-:Y:S01]  /*ebc0*/  @!P1 IMAD R2, R31, R4, RZ ;  /* 0x000000041f029224 */ /* 0x002fe200078e02ff */
        /* <DEDUP_REMOVED lines=25> */
.L_x_14072:
[----:B------:R-:W-:Y:S01]  /*ed60*/  IMAD R10, R24, 0x8, R22 ;  /* 0x00000008180a7824 */ /* 0x000fe200078e0216 */
[----:B------:R-:W-:Y:S01]  /*ed70*/  SHF.L.U32 R20, R26, 0x1f, RZ ;  /* 0x0000001f1a147819 */ /* 0x000fe200000006ff */
[----:B------:R-:W-:Y:S01]  /*ed80*/  BSSY B1, `(.L_x_14073) ;  /* 0x0000004000017945 */ /* 0x000fe20003800000 */
[----:B------:R-:W-:Y:S02]  /*ed90*/  SHF.R.S32.HI R9, RZ, 0x1f, R5 ;  /* 0x0000001fff097819 */ /* 0x000fe40000011405 */
[----:B------:R-:W0:Y:S02]  /*eda0*/  SYNCS.PHASECHK.TRANS64.TRYWAIT P0, [R10+URZ+0x22840], R20 ;  /* 0x022840140a0075a7 */ /* 0x000e24000800017f */
[----:B0-----:R-:W-:Y:S05]  /*edb0*/  @!P0 BRA `(.L_x_14074) ;  /* 0x0000003800fc8947 */ /* 0x001fea0003800000 */
.L_x_14166:
[----:B------:R-:W-:Y:S05]  /*edc0*/  BSYNC B1 ;  /* 0x0000000000017941 */ /* 0x000fea0003800000 */
.L_x_14073:
        /* <DEDUP_REMOVED lines=17> */
[----:B------:R-:W-:Y:S01]  /*eee0*/  IMAD R7, R24, 0x1800, R29 ;  /* 0x0000180018077824 */ /* 0x000fe200078e021d */
[----:B------:R-:W-:Y:S02]  /*eef0*/  IADD3 R3, R6, R3, RZ ;  /* 0x0000000306037210 */ /* 0x000fe40007ffe0ff */
[----:B------:R-:W-:Y:S01]  /*ef00*/  LEA R6, P0, R2, UR4, 0x1 ;  /* 0x0000000402067c11 */ /* 0x000fe2000f8008ff */
[----:B------:R-:W-:-:S03]  /*ef10*/  UMOV UR4, 0xffffffff ;  /* 0xffffffff00047882 */ /* 0x000fc60000000000 */
        /* <DEDUP_REMOVED lines=30> */
.L_x_14180:
        /* <DEDUP_REMOVED lines=8> */
.L_x_14076:
        /* <DEDUP_REMOVED lines=11> */
.L_x_14077:
[----:B------:R1:W-:Y:S01]  /*f230*/  SYNCS.ARRIVE.TRANS64.A1T0 RZ, [R10+URZ+0x22830], RZ ;  /* 0x022830ff0aff79a7 */ /* 0x0003e2000810003f */
[----:B------:R-:W-:Y:S05]  /*f240*/  @!P3 BRA `(.L_x_14078) ;  /* 0x000000000004b947 */ /* 0x000fea0003800000 */
[----:B------:R-:W-:Y:S01]  /*f250*/  BPT.TRAP 0x1 ;  /* 0x000000040000795c */ /* 0x000fe20000300000 */
.L_x_14078:
[----:B------:R-:W2:Y:S01]  /*f260*/  SYNCS.PHASECHK.TRANS64.TRYWAIT P0, [R10+URZ+0x22860], R20 ;  /* 0x022860140a0075a7 */ /* 0x000ea2000800017f */
[----:B------:R-:W-:Y:S04]  /*f270*/  BSSY B1, `(.L_x_14079) ;  /* 0x0000002000017945 */ /* 0x000fe80003800000 */
[----:B--2---:R-:W-:Y:S05]  /*f280*/  @!P0 BRA `(.L_x_14080) ;  /* 0x0000003c007c8947 */ /* 0x004fea0003800000 */
.L_x_14181:
[----:B------:R-:W-:Y:S05]  /*f290*/  BSYNC B1 ;  /* 0x0000000000017941 */ /* 0x000fea0003800000 */
.L_x_14079:
[----:B------:R-:W-:Y:S01]  /*f2a0*/  ULDC.64 UR4, c[0x0][0x328] ;  /* 0x0000ca0000047ab9 */ /* 0x000fe20000000a00 */
[----:B------:R-:W-:Y:S01]  /*f2b0*/  LOP3.LUT P5, RZ, R23, 0x10, RZ, 0xc0, !PT ;  /* 0x0000001017ff7812 */ /* 0x000fe200078ac0ff */
[----:B------:R-:W-:Y:S01]  /*f2c0*/  IMAD R2, R9, UR4, RZ ;  /* 0x0000000409027c24 */ /* 0x000fe2000f8e02ff */
[C---:B------:R-:W-:Y:S01]  /*f2d0*/  LOP3.LUT P4, RZ, R23.reuse, 0x8, RZ, 0xc0, !PT ;  /* 0x0000000817ff7812 */ /* 0x040fe2000788c0ff */
[----:B0-2---:R-:W-:Y:S01]  /*f2e0*/  IMAD R20, R24, 0x6000, R29 ;  /* 0x0000600018147824 */ /* 0x005fe200078e021d */
        /* <DEDUP_REMOVED lines=22> */
[----:B------:R-:W2:Y:S04]  /*f450*/  SHFL.IDX PT, R3, R25, RZ, 0x181f ;  /* 0x00181fff19037589 */ /* 0x000ea800000e0000 */
[----:B------:R-:W-:Y:S04]  /*f460*/  SHFL.IDX PT, R4, R25, 0x1, 0x181f ;  /* 0x00381f0019047f89 */ /* 0x000fe800000e0000 */
[----:B------:R-:W-:Y:S04]  /*f470*/  SHFL.IDX PT, R8, R17, 0x2, 0x181f ;  /* 0x00581f0011087f89 */ /* 0x000fe800000e0000 */
[----:B------:R-:W-:Y:S01]  /*f480*/  SHFL.IDX PT, R5, R25, 0x3, 0x181f ;  /* 0x00781f0019057f89 */ /* 0x000fe200000e0000 */
[----:B0-----:R-:W-:-:S03]  /*f490*/  IADD3 R2, P0, R14, R0, RZ ;  /* 0x000000000e027210 */ /* 0x001fc60007f1e0ff */
[----:B------:R-:W0:Y:S02]  /*f4a0*/  SHFL.IDX PT, R14, R17, 0x1, 0x181f ;  /* 0x00381f00110e7f89 */ /* 0x000e2400000e0000 */
[----:B--2---:R-:W-:-:S05]  /*f4b0*/  IMAD.X R3, RZ, RZ, R3, P0 ;  /* 0x000000ffff037224 */ /* 0x004fca00000e0603 */
        /* <DEDUP_REMOVED lines=9> */
[----:B--2---:R-:W-:Y:S04]  /*f550*/  SHFL.IDX PT, R3, R25, 0x4, 0x181f ;  /* 0x00981f0019037f89 */ /* 0x004fe800000e0000 */
        /* <DEDUP_REMOVED lines=24> */
.L_x_14195:
        /* <DEDUP_REMOVED lines=11> */
.L_x_14082:
        /* <DEDUP_REMOVED lines=11> */
.L_x_14083:
[----:B------:R0:W-:Y:S01]  /*f840*/  SYNCS.ARRIVE.TRANS64.A1T0 RZ, [R10+URZ+0x22850], RZ ;  /* 0x022850ff0aff79a7 */ /* 0x0001e2000810003f */
[----:B------:R-:W-:Y:S05]  /*f850*/  @P2 BRA `(.L_x_14084) ;  /* 0xfffffff000942947 */ /* 0x000fea000383ffff */
.L_x_14071:
[----:B------:R-:W-:Y:S05]  /*f860*/  BSYNC B0 ;  /* 0x0000000000007941 */ /* 0x000fea0003800000 */
.L_x_14070:
[----:B------:R-:W2:Y:S01]  /*f870*/  S2R R2, SR_TID.X ;  /* 0x0000000000027919 */ /* 0x000ea20000002100 */
[----:B------:R-:W-:Y:S01]  /*f880*/  VIADD R24, R24, 0x1 ;  /* 0x0000000118187836 */ /* 0x000fe20000000000 */
[----:B------:R-:W-:Y:S04]  /*f890*/  BSSY B0, `(.L_x_14085) ;  /* 0x0000012000007945 */ /* 0x000fe80003800000 */
[----:B------:R-:W-:-:S04]  /*f8a0*/  ISETP.NE.AND P0, PT, R24, 0x2, PT ;  /* 0x000000021800780c */ /* 0x000fc80003f05270 */
[----:B------:R-:W-:Y:S02]  /*f8b0*/  SEL R5, RZ, 0x1, P0 ;  /* 0x00000001ff057807 */ /* 0x000fe40000000000 */
        /* <DEDUP_REMOVED lines=14> */
[----:B---3--:R-:W-:-:S07]  /*f9a0*/  IADD3 R16, R0, UR37, R9 ;  /* 0x0000002500107c10 */ /* 0x008fce000fffe009 */
.L_x_14086:
[----:B------:R-:W-:Y:S05]  /*f9b0*/  BSYNC B0 ;  /* 0x0000000000007941 */ /* 0x000fea0003800000 */
.L_x_14085:
[----:B------:R-:W-:Y:S02]  /*f9c0*/  SEL R24, R24, RZ, P0 ;  /* 0x000000ff18187207 */ /* 0x000fe40000000000 */
[----:B------:R-:W-:-:S07]  /*f9d0*/  LOP3.LUT R26, R26, R5, RZ, 0x3c, !PT ;  /* 0x000000051a1a7212 */ /* 0x000fce00078e3cff */
.L_x_14045:
[----:B------:R-:W-:Y:S05]  /*f9e0*/  BSYNC B7 ;  /* 0x0000000000077941 */ /* 0x000fea0003800000 */
.L_x_14043:
[----:B------:R-:W-:-:S13]  /*f9f0*/  LOP3.LUT P0, RZ, R23, 0x400, RZ, 0xc0, !PT ;  /* 0x0000040017ff7812 */ /* 0x000fda000780c0ff */
[----:B------:R-:W-:Y:S05]  /*fa00*/  @!P0 BRA `(.L_x_14087) ;  /* 0x0000000000248947 */ /* 0x000fea0003800000 */
[----:B------:R-:W-:Y:S05]  /*fa10*/  WARPSYNC.ALL ;  /* 0x0000000000007948 */ /* 0x000fea0003800000 */
[----:B------:R-:W2:Y:S08]  /*fa20*/  S2UR UR5, SR_CgaCtaId ;  /* 0x00000000000579c3 */ /* 0x000eb00000008800 */
[----:B------:R-:W-:Y:S06]  /*fa30*/  BAR.SYNC.DEFER_BLOCKING 0x5, 0x180 ;  /* 0x0146000000007b1d */ /* 0x000fec0000010000 */
[----:B------:R-:W-:-:S02]  /*fa40*/  UMOV UR4, 0x400 ;  /* 0x0000040000047882 */ /* 0x000fc40000000000 */
[----:B--2---:R-:W-:-:S06]  /*fa50*/  ULEA UR4, UR5, UR4, 0x18 ;  /* 0x0000000405047291 */ /* 0x004fcc000f8ec03f */
[----:B------:R-:W-:-:S05]  /*fa60*/  MOV R22, UR4 ;  /* 0x0000000400167c02 */ /* 0x000fca0008000f00 */
[----:B------:R4:W2:Y:S01]  /*fa70*/  LDS.128 R16, [R22+0x228d0] ;  /* 0x0228d00016107984 */ /* 0x0008a20000000c00 */
[----:B------:R-:W-:Y:S06]  /*fa80*/  BAR.ARV 0x4, 0x180 ;  /* 0x0106000000007b1d */ /* 0x000fec0000002000 */
[----:B------:R-:W-:Y:S05]  /*fa90*/  BRA `(.L_x_14088) ;  /* 0x0000000800cc7947 */ /* 0x000fea0003800000 */
.L_x_14087:
[----:B------:R-:W2:Y:S01]  /*faa0*/  S2R R0, SR_TID.X ;  /* 0x0000000000007919 */ /* 0x000ea20000002100 */
[----:B------:R-:W-:Y:S01]  /*fab0*/  UMOV UR4, 0xffffffff ;  /* 0xffffffff00047882 */ /* 0x000fe20000000000 */
[----:B--2---:R-:W-:-:S04]  /*fac0*/  LOP3.LUT R8, R0, 0x1f, RZ, 0xc0, !PT ;  /* 0x0000001f00087812 */ /* 0x004fc800078ec0ff */
[----:B------:R-:W-:Y:S01]  /*fad0*/  ISETP.NE.AND P0, PT, R8, 0x1f, PT ;  /* 0x0000001f0800780c */ /* 0x000fe20003f05270 */
[----:B------:R-:W-:-:S12]  /*fae0*/  BRA.DIV UR4, `(.L_x_14089) ;  /* 0x0000003e04447947 */ /* 0x000fd8000b800000 */
[----:B------:R-:W-:Y:S01]  /*faf0*/  IMAD.IADD R5, R19, 0x1, R8 ;  /* 0x0000000113057824 */ /* 0x000fe200078e0208 */
[----:B------:R-:W-:-:S04]  /*fb00*/  ULDC UR4, c[0x0][0xc3c] ;  /* 0x00030f0000047ab9 */ /* 0x000fc80000000800 */
[----:B------:R-:W-:-:S13]  /*fb10*/  ISETP.GE.OR P1, PT, R5, UR4, !P0 ;  /* 0x0000000405007c0c */ /* 0x000fda000c726670 */
[----:B------:R-:W2:Y:S02]  /*fb20*/  @!P1 LDC.64 R2, c[0x0][0xc80] ;  /* 0x00032000ff029b82 */ /* 0x000ea40000000a00 */
[----:B--2---:R-:W-:-:S06]  /*fb30*/  @!P1 IMAD.WIDE R2, R5, 0x4, R2 ;  /* 0x0000000405029825 */ /* 0x004fcc00078e0202 */
        /* <DEDUP_REMOVED lines=26> */
.L_x_14205:
[----:B------:R-:W-:Y:S02]  /*fce0*/  ULDC UR4, c[0x0][0xc38] ;  /* 0x00030e0000047ab9 */ /* 0x000fe40000000800 */
[----:B------:R-:W-:-:S04]  /*fcf0*/  IMAD.U32 R7, RZ, RZ, UR4 ;  /* 0x00000004ff077e24 */ /* 0x000fc8000f8e00ff */
[----:B---3--:R-:W-:-:S04]  /*fd00*/  IMAD R14, R14, R7, RZ ;  /* 0x000000070e0e7224 */ /* 0x008fc800078e02ff */
[----:B------:R-:W-:-:S05]  /*fd10*/  IMAD.IADD R9, R4, 0x1, R14 ;  /* 0x0000000104097824 */ /* 0x000fca00078e020e */
[----:B------:R-:W-:-:S13]  /*fd20*/  ISETP.GT.AND P6, PT, R9, R0, PT ;  /* 0x000000000900720c */ /* 0x000fda0003fc4270 */
[----:B------:R-:W-:Y:S05]  /*fd30*/  @P6 BRA `(.L_x_14090) ;  /* 0x00000000009c6947 */ /* 0x000fea0003800000 */
.L_x_14095:
        /* <DEDUP_REMOVED lines=14> */
.L_x_14093:
[----:B------:R-:W-:Y:S05]  /*fe20*/  BSYNC B0 ;  /* 0x0000000000007941 */ /* 0x000fea0003800000 */
.L_x_14092:
        /* <DEDUP_REMOVED lines=18> */
.L_x_14213:
[----:B------:R-:W-:Y:S02]  /*ff50*/  ULDC UR4, c[0x0][0xc38] ;  /* 0x00030e0000047ab9 */ /* 0x000fe40000000800 */
[----:B------:R-:W-:-:S04]  /*ff60*/  IMAD.U32 R7, RZ, RZ, UR4 ;  /* 0x00000004ff077e24 */ /* 0x000fc8000f8e00ff */
[----:B---3--:R-:W-:-:S04]  /*ff70*/  IMAD R14, R14, R7, RZ ;  /* 0x000000070e0e7224 */ /* 0x008fc800078e02ff */
[----:B------:R-:W-:-:S05]  /*ff80*/  IMAD.IADD R9, R14, 0x1, R9 ;  /* 0x000000010e097824 */ /* 0x000fca00078e0209 */
[----:B------:R-:W-:-:S13]  /*ff90*/  ISETP.GT.AND P6, PT, R9, R0, PT ;  /* 0x000000000900720c */ /* 0x000fda0003fc4270 */
[----:B------:R-:W-:Y:S05]  /*ffa0*/  @!P6 BRA `(.L_x_14095) ;  /* 0xfffffffc0064e947 */ /* 0x000fea000383ffff */
.L_x_14090:
[----:B------:R-:W-:Y:S01]  /*ffb0*/  IADD3 R16, -R14, R9, RZ ;  /* 0x000000090e107210 */ /* 0x000fe20007ffe1ff */
[----:B------:R-:W-:-:S04]  /*ffc0*/  UMOV UR4, 0xffffffff ;  /* 0xffffffff00047882 */ /* 0x000fc80000000000 */
[----:B------:R-:W-:-:S05]  /*ffd0*/  IMAD R3, R6, R7, R16 ;  /* 0x0000000706037224 */ /* 0x000fca00078e0210 */
[----:B------:R-:W-:Y:S01]  /*ffe0*/  ISETP.GT.AND P6, PT, R3, R0, PT ;  /* 0x000000000300720c */ /* 0x000fe20003fc4270 */
[----:B------:R-:W-:-:S12]  /*fff0*/  BRA.DIV UR4, `(.L_x_14096) ;  /* 0x0000003e04e07947 */ /* 0x000fd8000b800000 */
[----:B------:R-:W-:-:S04]  /*10000*/  VOTE.ANY R2, PT, !P6 ;  /* 0x0000000000027806 */ /* 0x000fc800070e0100 */
[----:B------:R-:W3:Y:S02]  /*10010*/  POPC R4, R2 ;  /* 0x0000000200047309 */ /* 0x000ee40000000000 */
[----:B---3--:R3:W4:Y:S02]  /*10020*/  SHFL.IDX PT, R5, R5, R4, 0x1f ;  /* 0x00001f0405057589 */ /* 0x00872400000e0000 */
.L_x_14217:
[----:B------:R-:W-:Y:S01]  /*10030*/  ISETP.NE.AND P0, PT, R2, RZ, PT ;  /* 0x000000ff0200720c */ /* 0x000fe20003f05270 */
[----:B------:R-:W-:-:S12]  /*10040*/  IMAD.MOV.U32 R14, RZ, RZ, RZ ;  /* 0x000000ffff0e7224 */ /* 0x000fd800078e00ff */
[----:B------:R-:W-:Y:S05]  /*10050*/  @!P0 BRA `(.L_x_14097) ;  /* 0x0000000000108947 */ /* 0x000fea0003800000 */
[----:B------:R-:W-:Y:S01]  /*10060*/  UMOV UR4, 0xffffffff ;  /* 0xffffffff00047882 */ /* 0x000fe20000000000 */
[----:B------:R-:W-:Y:S02]  /*10070*/  VIADD R12, R4, 0xffffffff ;  /* 0xffffffff040c7836 */ /* 0x000fe40000000000 */
[----:B------:R-:W-:Y:S05]  /*10080*/  BRA.DIV UR4, `(.L_x_14098) ;  /* 0x0000004204047947 */ /* 0x000fea000b800000 */
[----:B------:R0:W0:Y:S02]  /*10090*/  SHFL.IDX PT, R14, R6, R12, 0x1f ;  /* 0x00001f0c060e7589 */ /* 0x00002400000e0000 */
.L_x_14097:
        /* <DEDUP_REMOVED lines=8> */
[----:B-1----:R-:W0:Y:S08]  /*10120*/  I2F.RP R10, R8 ;  /* 0x00000008000a7306 */ /* 0x002e300000209400 */
        /* <DEDUP_REMOVED lines=49> */
[----:B------:R-:W-:-:S05]  /*10440*/  @P0 IADD3 R2, R2, 0x1, RZ ;  /* 0x0000000102020810 */ /* 0x000fca0007ffe0ff */
[----:B------:R-:W-:Y:S01]  /*10450*/  @!P2 IMAD.MOV R2, RZ, RZ, -R2 ;  /* 0x000000ffff02a224 */ /* 0x000fe200078e0a02 */
[----:B------:R-:W-:Y:S01]  /*10460*/  @!P1 LOP3.LUT R2, RZ, R6, RZ, 0x33, !PT ;  /* 0x00000006ff029212 */ /* 0x000fe200078e33ff */
[----:B------:R-:W-:-:S04]  /*10470*/  IMAD.MOV R6, RZ, RZ, -R6 ;  /* 0x000000ffff067224 */ /* 0x000fc800078e0a06 */
[----:B------:R-:W-:Y:S01]  /*10480*/  IMAD R18, R2, R6, R9 ;  /* 0x0000000602127224 */ /* 0x000fe200078e0209 */
[----:B------:R-:W-:-:S05]  /*10490*/  LOP3.LUT R2, RZ, R2, RZ, 0x33, !PT ;  /* 0x00000002ff027212 */ /* 0x000fca00078e33ff */
[----:B------:R-:W-:Y:S01]  /*104a0*/  IMAD.IADD R17, R5, 0x1, R2 ;  /* 0x0000000105117824 */ /* 0x000fe200078e0202 */
[----:B------:R-:W-:Y:S06]  /*104b0*/  BRA `(.L_x_14099) ;  /* 0x00000000001c7947 */ /* 0x000fec0003800000 */
.L_x_14091:
[----:B------:R-:W-:Y:S01]  /*104c0*/  UMOV UR4, URZ ;  /* 0x0000003f00047c82 */ /* 0x000fe20008000000 */
[----:B------:R-:W-:Y:S01]  /*104d0*/  UMOV UR5, URZ ;  /* 0x0000003f00057c82 */ /* 0x000fe20008000000 */
[----:B------:R-:W-:Y:S01]  /*104e0*/  ULDC UR6, c[0x0][0xc3c] ;  /* 0x00030f0000067ab9 */ /* 0x000fe20000000800 */
[----:B------:R-:W-:Y:S02]  /*104f0*/  IMAD.MOV.U32 R16, RZ, RZ, R0 ;  /* 0x000000ffff107224 */ /* 0x000fe400078e0000 */
[----:B------:R-:W-:Y:S02]  /*10500*/  IMAD.U32 R17, RZ, RZ, UR4 ;  /* 0x00000004ff117e24 */ /* 0x000fe4000f8e00ff */
[----:B------:R-:W-:Y:S02]  /*10510*/  IMAD.U32 R18, RZ, RZ, UR5 ;  /* 0x00000005ff127e24 */ /* 0x000fe4000f8e00ff */
[----:B------:R-:W-:-:S07]  /*10520*/  IMAD.U32 R19, RZ, RZ, UR6 ;  /* 0x00000006ff137e24 */ /* 0x000fce000f8e00ff */
.L_x_14099:
[----:B------:R-:W3:Y:S01]  /*10530*/  S2R R0, SR_TID.X ;  /* 0x0000000000007919 */ /* 0x000ee20000002100 */
        /* <DEDUP_REMOVED lines=9> */
.L_x_14088:
[----:B------:R-:W-:Y:S02]  /*105d0*/  ULDC UR4, c[0x0][0xc3c] ;  /* 0x00030f0000047ab9 */ /* 0x000fe40000000800 */
[----:B--2---:R-:W-:-:S13]  /*105e0*/  ISETP.GE.AND P0, PT, R19, UR4, PT ;  /* 0x0000000413007c0c */ /* 0x004fda000bf06270 */
[----:B------:R-:W-:Y:S05]  /*105f0*/  @!P0 BRA `(.L_x_14100) ;  /* 0xffffffb8004c8947 */ /* 0x000fea000383ffff */
[----:B------:R-:W-:Y:S05]  /*10600*/  BSYNC B8 ;  /* 0x0000000000087941 */ /* 0x000fea0003800000 */
.L_x_14039:
[----:B-1----:R-:W2:Y:S01]  /*10610*/  LDL.LU R0, [R1+0x24] ;  /* 0x0000240001007983 */ /* 0x002ea20000300800 */
        /* <DEDUP_REMOVED lines=11> */
.L_x_14220:
[----:B------:R-:W-:Y:S05]  /*106d0*/  BSYNC B0 ;  /* 0x0000000000007941 */ /* 0x000fea0003800000 */
.L_x_14101:
[----:B------:R-:W-:-:S03]  /*106e0*/  UMOV UR4, 0xffffffff ;  /* 0xffffffff00047882 */ /* 0x000fc60000000000 */
[----:B------:R-:W-:Y:S05]  /*106f0*/  BRA.DIV UR4, `(.L_x_14103) ;  /* 0x0000003a04a07947 */ /* 0x000fea000b800000 */
[----:B-1----:R-:W1:Y:S02]  /*10700*/  S2R R0, SR_TID.X ;  /* 0x0000000000007919 */ /* 0x002e640000002100 */
[----:B-1----:R-:W-:-:S04]  /*10710*/  SHF.R.U32.HI R0, RZ, 0x5, R0 ;  /* 0x00000005ff007819 */ /* 0x002fc80000011600 */
[----:B------:R-:W-:-:S05]  /*10720*/  LOP3.LUT R0, R0, 0x3, RZ, 0xc0, !PT ;  /* 0x0000000300007812 */ /* 0x000fca00078ec0ff */
[----:B------:R1:W2:Y:S02]  /*10730*/  SHFL.IDX PT, R14, R0, RZ, 0x1f ;  /* 0x00001fff000e7589 */ /* 0x0002a400000e0000 */
.L_x_14223:
[----:B--2---:R-:W-:Y:S01]  /*10740*/  ISETP.NE.AND P0, PT, R14, RZ, PT ;  /* 0x000000ff0e00720c */ /* 0x004fe20003f05270 */
[----:B------:R-:W-:-:S12]  /*10750*/  BSSY B0, `(.L_x_14104) ;  /* 0x0000024000007945 */ /* 0x000fd80003800000 */
[----:B------:R-:W-:Y:S05]  /*10760*/  @P0 BRA `(.L_x_14105) ;  /* 0x0000000000880947 */ /* 0x000fea0003800000 */
[----:B------:R-:W-:-:S03]  /*10770*/  UMOV UR4, 0xffffffff ;  /* 0xffffffff00047882 */ /* 0x000fc60000000000 */
[----:B------:R-:W-:Y:S05]  /*10780*/  BRA.DIV UR4, `(.L_x_14106) ;  /* 0x0000003a04b07947 */ /* 0x000fea000b800000 */
[----:B------:R-:W-:-:S13]  /*10790*/  ELECT P6, URZ, PT ;  /* 0x00000000003f782f */ /* 0x000fda00038c0000 */
.L_x_14226:
[----:B------:R-:W-:Y:S05]  /*107a0*/  @!P6 BRA `(.L_x_14105) ;  /* 0x000000000078e947 */ /* 0x000fea0003800000 */
[----:B------:R-:W-:-:S06]  /*107b0*/  ULOP3.LUT UR4, UR39, 0x2, URZ, 0xfc, !UPT ;  /* 0x0000000227047892 */ /* 0x000fcc000f8efc3f */
[----:B-1----:R-:W-:-:S05]  /*107c0*/  IMAD.U32 R0, RZ, RZ, UR4 ;  /* 0x00000004ff007e24 */ /* 0x002fca000f8e00ff */
[----:B------:R-:W-:-:S13]  /*107d0*/  ISETP.NE.AND P0, PT, R0, 0x3, PT ;  /* 0x000000030000780c */ /* 0x000fda0003f05270 */
[----:B------:R-:W-:Y:S05]  /*107e0*/  @!P0 BRA `(.L_x_14107) ;  /* 0x0000000000048947 */ /* 0x000fea0003800000 */
[----:B------:R-:W-:Y:S01]  /*107f0*/  BPT.TRAP 0x1 ;  /* 0x000000040000795c */ /* 0x000fe20000300000 */
.L_x_14107:
[----:B------:R-:W-:Y:S01]  /*10800*/  IMAD R5, R24, 0x8, R7 ;  /* 0x0000000818057824 */ /* 0x000fe200078e0207 */
[----:B------:R-:W-:Y:S01]  /*10810*/  SHF.L.U32 R0, R26, 0x1f, RZ ;  /* 0x0000001f1a007819 */ /* 0x000fe200000006ff */
[----:B------:R-:W-:-:S03]  /*10820*/  VIADD R24, R24, 0x1 ;  /* 0x0000000118187836 */ /* 0x000fc60000000000 */
[----:B------:R-:W1:Y:S02]  /*10830*/  SYNCS.PHASECHK.TRANS64.TRYWAIT P1, [R5+URZ+0x22840], R0 ;  /* 0x02284000050075a7 */ /* 0x000e64000802017f */
[----:B------:R-:W-:-:S04]  /*10840*/  ISETP.NE.AND P2, PT, R24, 0x2, PT ;  /* 0x000000021800780c */ /* 0x000fc80003f45270 */
[----:B------:R-:W-:Y:S01]  /*10850*/  SEL R3, RZ, 0x1, P2 ;  /* 0x00000001ff037807 */ /* 0x000fe20001000000 */
[----:B-1----:R-:W-:Y:S08]  /*10860*/  @!P1 BRA `(.L_x_14108) ;  /* 0x0000003800989947 */ /* 0x002ff00003800000 */
.L_x_14227:
[----:B------:R-:W-:Y:S02]  /*10870*/  SEL R24, R24, RZ, P2 ;  /* 0x000000ff18187207 */ /* 0x000fe40001000000 */
[----:B------:R-:W-:Y:S01]  /*10880*/  LOP3.LUT R2, R26, R3, RZ, 0x3c, !PT ;  /* 0x000000031a027212 */ /* 0x000fe200078e3cff */
[----:B------:R-:W-:Y:S06]  /*10890*/  @!P0 BRA `(.L_x_14109) ;  /* 0x0000000000048947 */ /* 0x000fec0003800000 */
[----:B------:R-:W-:Y:S01]  /*108a0*/  BPT.TRAP 0x1 ;  /* 0x000000040000795c */ /* 0x000fe20000300000 */
.L_x_14109:
[----:B------:R-:W-:Y:S01]  /*108b0*/  IMAD R3, R24, 0x8, R7 ;  /* 0x0000000818037824 */ /* 0x000fe200078e0207 */
[----:B------:R-:W-:-:S04]  /*108c0*/  SHF.L.U32 R2, R2, 0x1f, RZ ;  /* 0x0000001f02027819 */ /* 0x000fc800000006ff */
[----:B------:R-:W2:Y:S02]  /*108d0*/  SYNCS.PHASECHK.TRANS64.TRYWAIT P1, [R3+URZ+0x22840], R2 ;  /* 0x02284002030075a7 */ /* 0x000ea4000802017f */
[----:B--2---:R-:W-:Y:S05]  /*108e0*/  @!P1 BRA `(.L_x_14110) ;  /* 0x00000038008c9947 */ /* 0x004fea0003800000 */
.L_x_14228:
[----:B------:R-:W-:Y:S05]  /*108f0*/  @!P0 BRA `(.L_x_14111) ;  /* 0x0000000000048947 */ /* 0x000fea0003800000 */
[----:B------:R-:W-:Y:S01]  /*10900*/  BPT.TRAP 0x1 ;  /* 0x000000040000795c */ /* 0x000fe20000300000 */
.L_x_14111:
[----:B------:R-:W5:Y:S02]  /*10910*/  SYNCS.PHASECHK.TRANS64.TRYWAIT P1, [R5+URZ+0x22860], R0 ;  /* 0x02286000050075a7 */ /* 0x000f64000802017f */
[----:B-----5:R-:W-:Y:S05]  /*10920*/  @!P1 BRA `(.L_x_14112) ;  /* 0x0000003800909947 */ /* 0x020fea0003800000 */
.L_x_14229:
[----:B------:R-:W-:Y:S05]  /*10930*/  @!P0 BRA `(.L_x_14113) ;  /* 0x0000000000048947 */ /* 0x000fea0003800000 */
[----:B------:R-:W-:Y:S01]  /*10940*/  BPT.TRAP 0x1 ;  /* 0x000000040000795c */ /* 0x000fe20000300000 */
.L_x_14113:
[----:B------:R0:W0:Y:S02]  /*10950*/  SYNCS.PHASECHK.TRANS64.TRYWAIT P0, [R3+URZ+0x22860], R2 ;  /* 0x02286002030075a7 */ /* 0x000024000800017f */
[----:B0-----:R-:W-:Y:S05]  /*10960*/  @!P0 NANOSLEEP.SYNCS 0x989680 ;  /* 0x009896800000895d */ /* 0x001fea0003900000 */
[----:B------:R-:W0:Y:S02]  /*10970*/  @!P0 SYNCS.PHASECHK.TRANS64 P0, [R3+URZ+0x22860], R2 ;  /* 0x02286002030085a7 */ /* 0x000e24000800007f */
[----:B0-----:R-:W-:Y:S05]  /*10980*/  @!P0 BRA `(.L_x_14113) ;  /* 0xfffffffc00f08947 */ /* 0x001fea000383ffff */
.L_x_14105:
[----:B------:R-:W-:Y:S05]  /*10990*/  BSYNC B0 ;  /* 0x0000000000007941 */ /* 0x000fea0003800000 */
.L_x_14104:
[----:B------:R-:W-:Y:S05]  /*109a0*/  EXIT ;  /* 0x000000000000794d */ /* 0x000fea0003800000 */
.L_x_13975:
[----:B0-----:R-:W-:-:S04]  /*109b0*/  IMAD.U32 R3, RZ, RZ, UR51 ;  /* 0x00000033ff037e24 */ /* 0x001fc8000f8e00ff */
[----:B------:R0:W1:Y:S03]  /*109c0*/  SYNCS.PHASECHK.TRANS64.TRYWAIT P0, [R3+URZ+0x22800], R0 ;  /* 0x02280000030075a7 */ /* 0x000066000800017f */
[----:B-1----:R-:W-:Y:S05]  /*109d0*/  @!P0 NANOSLEEP.SYNCS 0x989680 ;  /* 0x009896800000895d */ /* 0x002fea0003900000 */
[----:B------:R-:W1:Y:S02]  /*109e0*/  @!P0 SYNCS.PHASECHK.TRANS64 P0, [R3+URZ+0x22800], R0 ;  /* 0x02280000030085a7 */ /* 0x000e64000800007f */
[----:B-1----:R-:W-:Y:S05]  /*109f0*/  @!P0 BRA `(.L_x_13975) ;  /* 0xfffffffc00ec8947 */ /* 0x002fea000383ffff */
[----:B------:R-:W-:Y:S05]  /*10a00*/  BRA `(.L_x_14114) ;  /* 0xffffff1000207947 */ /* 0x000fea000383ffff */
.L_x_13979:
[----:B-1----:R-:W-:-:S04]  /*10a10*/  IMAD.U32 R3, RZ, RZ, UR22 ;  /* 0x00000016ff037e24 */ /* 0x002fc8000f8e00ff */
[----:B------:R1:W2:Y:S03]  /*10a20*/  SYNCS.PHASECHK.TRANS64.TRYWAIT P1, [R3+URZ+0x22830], R8 ;  /* 0x02283008030075a7 */ /* 0x0002a6000802017f */
[----:B--2---:R-:W-:Y:S05]  /*10a30*/  @!P1 NANOSLEEP.SYNCS 0x989680 ;  /* 0x009896800000995d */ /* 0x004fea0003900000 */
[----:B------:R-:W2:Y:S02]  /*10a40*/  @!P1 SYNCS.PHASECHK.TRANS64 P1, [R3+URZ+0x22830], R8 ;  /* 0x02283008030095a7 */ /* 0x000ea4000802007f */
[----:B--2---:R-:W-:Y:S05]  /*10a50*/  @!P1 BRA `(.L_x_13979) ;  /* 0xfffffffc00ec9947 */ /* 0x004fea000383ffff */
[----:B------:R-:W-:Y:S05]  /*10a60*/  BRA `(.L_x_13978) ;  /* 0xffffff1000447947 */ /* 0x000fea000383ffff */
.L_x_13984:
[----:B---3--:R-:W-:-:S04]  /*10a70*/  IMAD.U32 R9, RZ, RZ, UR22 ;  /* 0x00000016ff097e24 */ /* 0x008fc8000f8e00ff */
[----:B------:R3:W4:Y:S03]  /*10a80*/  SYNCS.PHASECHK.TRANS64.TRYWAIT P1, [R9+URZ+0x22850], R8 ;  /* 0x02285008090075a7 */ /* 0x000726000802017f */
[----:B----4-:R-:W-:Y:S05]  /*10a90*/  @!P1 NANOSLEEP.SYNCS 0x989680 ;  /* 0x009896800000995d */ /* 0x010fea0003900000 */
[----:B------:R-:W4:Y:S02]  /*10aa0*/  @!P1 SYNCS.PHASECHK.TRANS64 P1, [R9+URZ+0x22850], R8 ;  /* 0x02285008090095a7 */ /* 0x000f24000802007f */
[----:B----4-:R-:W-:Y:S05]  /*10ab0*/  @!P1 BRA `(.L_x_13984) ;  /* 0xfffffffc00ec9947 */ /* 0x010fea000383ffff */
[----:B------:R-:W-:Y:S05]  /*10ac0*/  BRA `(.L_x_13983) ;  /* 0xffffff2800447947 */ /* 0x000fea000383ffff */
.L_x_13990:
[----:B-12---:R-:W-:-:S04]  /*10ad0*/  IMAD.U32 R0, RZ, RZ, UR25 ;  /* 0x00000019ff007e24 */ /* 0x006fc8000f8e00ff */
[----:B------:R1:W2:Y:S03]  /*10ae0*/  SYNCS.PHASECHK.TRANS64.TRYWAIT P1, [R0+URZ+0x22830], R7 ;  /* 0x02283007000075a7 */ /* 0x0002a6000802017f */
[----:B--2---:R-:W-:Y:S05]  /*10af0*/  @!P1 NANOSLEEP.SYNCS 0x989680 ;  /* 0x009896800000995d */ /* 0x004fea0003900000 */
[----:B------:R-:W2:Y:S02]  /*10b00*/  @!P1 SYNCS.PHASECHK.TRANS64 P1, [R0+URZ+0x22830], R7 ;  /* 0x02283007000095a7 */ /* 0x000ea4000802007f */
[----:B--2---:R-:W-:Y:S05]  /*10b10*/  @!P1 BRA `(.L_x_13990) ;  /* 0xfffffffc00ec9947 */ /* 0x004fea000383ffff */
[----:B------:R-:W-:Y:S05]  /*10b20*/  BRA `(.L_x_13989) ;  /* 0xffffff2c00807947 */ /* 0x000fea000383ffff */
.L_x_13995:
[----:B--2---:R-:W-:-:S04]  /*10b30*/  IMAD.U32 R10, RZ, RZ, UR25 ;  /* 0x00000019ff0a7e24 */ /* 0x004fc8000f8e00ff */
[----:B------:R2:W3:Y:S03]  /*10b40*/  SYNCS.PHASECHK.TRANS64.TRYWAIT P1, [R10+URZ+0x22850], R7 ;  /* 0x022850070a0075a7 */ /* 0x0004e6000802017f */
[----:B---3--:R-:W-:Y:S05]  /*10b50*/  @!P1 NANOSLEEP.SYNCS 0x989680 ;  /* 0x009896800000995d */ /* 0x008fea0003900000 */
[----:B------:R-:W3:Y:S02]  /*10b60*/  @!P1 SYNCS.PHASECHK.TRANS64 P1, [R10+URZ+0x22850], R7 ;  /* 0x022850070a0095a7 */ /* 0x000ee4000802007f */
[----:B---3--:R-:W-:Y:S05]  /*10b70*/  @!P1 BRA `(.L_x_13995) ;  /* 0xfffffffc00ec9947 */ /* 0x008fea000383ffff */
[----:B------:R-:W-:Y:S05]  /*10b80*/  BRA `(.L_x_13994) ;  /* 0xffffff4c00847947 */ /* 0x000fea000383ffff */
.L_x_14002:
[----:B-1----:R-:W-:-:S04]  /*10b90*/  IMAD.U32 R0, RZ, RZ, UR24 ;  /* 0x00000018ff007e24 */ /* 0x002fc8000f8e00ff */
[----:B------:R1:W2:Y:S03]  /*10ba0*/  SYNCS.PHASECHK.TRANS64.TRYWAIT P1, [R0+URZ+0x22830], R7 ;  /* 0x02283007000075a7 */ /* 0x0002a6000802017f */
[----:B--2---:R-:W-:Y:S05]  /*10bb0*/  @!P1 NANOSLEEP.SYNCS 0x989680 ;  /* 0x009896800000995d */ /* 0x004fea0003900000 */
[----:B------:R-:W2:Y:S02]  /*10bc0*/  @!P1 SYNCS.PHASECHK.TRANS64 P1, [R0+URZ+0x22830], R7 ;  /* 0x02283007000095a7 */ /* 0x000ea4000802007f */
[----:B--2---:R-:W-:Y:S05]  /*10bd0*/  @!P1 BRA `(.L_x_14002) ;  /* 0xfffffffc00ec9947 */ /* 0x004fea000383ffff */
[----:B------:R-:W-:Y:S05]  /*10be0*/  BRA `(.L_x_14001) ;  /* 0xffffff50008c7947 */ /* 0x000fea000383ffff */
.L_x_14007:
[----:B-1----:R-:W-:-:S04]  /*10bf0*/  MOV R10, UR24 ;  /* 0x00000018000a7c02 */ /* 0x002fc80008000f00 */
[----:B------:R1:W2:Y:S03]  /*10c00*/  SYNCS.PHASECHK.TRANS64.TRYWAIT P1, [R10+URZ+0x22850], R7 ;  /* 0x022850070a0075a7 */ /* 0x0002a6000802017f */
[----:B--2---:R-:W-:Y:S05]  /*10c10*/  @!P1 NANOSLEEP.SYNCS 0x989680 ;  /* 0x009896800000995d */ /* 0x004fea0003900000 */
[----:B------:R-:W2:Y:S02]  /*10c20*/  @!P1 SYNCS.PHASECHK.TRANS64 P1, [R10+URZ+0x22850], R7 ;  /* 0x022850070a0095a7 */ /* 0x000ea4000802007f */
[----:B--2---:R-:W-:Y:S05]  /*10c30*/  @!P1 BRA `(.L_x_14007) ;  /* 0xfffffffc00ec9947 */ /* 0x004fea000383ffff */
[----:B------:R-:W-:Y:S05]  /*10c40*/  BRA `(.L_x_14006) ;  /* 0xffffff6800b07947 */ /* 0x000fea000383ffff */
.L_x_14051:
        /* <DEDUP_REMOVED lines=11> */
.L_x_14116:
[----:B------:R-:W-:Y:S05]  /*10d00*/  BSYNC B0 ;  /* 0x0000000000007941 */ /* 0x000fea0003800000 */
.L_x_14115:
[----:B------:R-:W-:Y:S05]  /*10d10*/  BRA `(.L_x_14117) ;  /* 0xffffffbc00907947 */ /* 0x000fea000383ffff */
.L_x_14054:
[----:B0-----:R0:W1:Y:S02]  /*10d20*/  SYNCS.PHASECHK.TRANS64.TRYWAIT P0, [R33+URZ+0x22840], R0 ;  /* 0x02284000210075a7 */ /* 0x001064000800017f */
[----:B-1----:R-:W-:Y:S05]  /*10d30*/  @!P0 NANOSLEEP.SYNCS 0x989680 ;  /* 0x009896800000895d */ /* 0x002fea0003900000 */
[----:B------:R-:W1:Y:S02]  /*10d40*/  @!P0 SYNCS.PHASECHK.TRANS64 P0, [R33+URZ+0x22840], R0 ;  /* 0x02284000210085a7 */ /* 0x000e64000800007f */
[----:B-1----:R-:W-:Y:S05]  /*10d50*/  @!P0 BRA `(.L_x_14054) ;  /* 0xfffffffc00f08947 */ /* 0x002fea000383ffff */
[----:B------:R-:W-:Y:S05]  /*10d60*/  BRA `(.L_x_14118) ;  /* 0xffffffc000447947 */ /* 0x000fea000383ffff */
.L_x_14055:
        /* <DEDUP_REMOVED lines=8> */
.L_x_14120:
[----:B------:R-:W-:Y:S05]  /*10df0*/  BSYNC B0 ;  /* 0x0000000000007941 */ /* 0x000fea0003800000 */
.L_x_14119:
        /* <DEDUP_REMOVED lines=9> */
.L_x_14121:
[----:B------:R-:W-:Y:S02]  /*10e90*/  IMAD.MOV.U32 R13, RZ, RZ, R4 ;  /* 0x000000ffff0d7224 */ /* 0x000fe400078e0004 */
[----:B------:R-:W-:Y:S02]  /*10ea0*/  IMAD.MOV.U32 R12, RZ, RZ, 0x1 ;  /* 0x00000001ff0c7424 */ /* 0x000fe400078e00ff */
[----:B------:R-:W-:-:S07]  /*10eb0*/  IMAD.MOV.U32 R3, RZ, RZ, R14 ;  /* 0x000000ffff037224 */ /* 0x000fce00078e000e */
[----:B------:R-:W-:Y:S05]  /*10ec0*/  WARPSYNC.COLLECTIVE R15, `(.L_x_14122) ;  /* 0x000000000f087348 */ /* 0x000fea0003c00000 */
[----:B------:R0:W1:Y:S02]  /*10ed0*/  SHFL.IDX P6, R14, R13, R12, R11 ;  /* 0x0000000c0d0e7389 */ /* 0x00006400000c000b */
[----:B01----:R-:W-:Y:S01]  /*10ee0*/  ENDCOLLECTIVE ;  /* 0x000000000000791b */ /* 0x003fe20003800000 */
.L_x_14122:
        /* <DEDUP_REMOVED lines=15> */
.L_x_14123:
[----:B------:R-:W-:Y:S02]  /*10fe0*/  @P0 IMAD R7, R5, 0x2, R22 ;  /* 0x0000000205070824 */ /* 0x000fe400078e0216 */
[----:B------:R-:W-:Y:S02]  /*10ff0*/  IMAD.MOV.U32 R13, RZ, RZ, R4 ;  /* 0x000000ffff0d7224 */ /* 0x000fe400078e0004 */
[----:B------:R-:W-:Y:S01]  /*11000*/  IMAD.MOV.U32 R12, RZ, RZ, 0x2 ;  /* 0x00000002ff0c7424 */ /* 0x000fe200078e00ff */
[----:B------:R-:W-:-:S07]  /*11010*/  MOV R3, R14 ;  /* 0x0000000e00037202 */ /* 0x000fce0000000f00 */
[----:B------:R-:W-:Y:S05]  /*11020*/  WARPSYNC.COLLECTIVE R15, `(.L_x_14124) ;  /* 0x000000000f087348 */ /* 0x000fea0003c00000 */
[----:B------:R0:W1:Y:S02]  /*11030*/  SHFL.IDX P6, R14, R13, R12, R11 ;  /* 0x0000000c0d0e7389 */ /* 0x00006400000c000b */
[----:B01----:R-:W-:Y:S01]  /*11040*/  ENDCOLLECTIVE ;  /* 0x000000000000791b */ /* 0x003fe20003800000 */
.L_x_14124:
        /* <DEDUP_REMOVED lines=15> */
.L_x_14125:
[----:B------:R-:W-:Y:S02]  /*11140*/  @P0 IMAD R7, R5, 0x2, R22 ;  /* 0x0000000205070824 */ /* 0x000fe400078e0216 */
[----:B------:R-:W-:Y:S02]  /*11150*/  IMAD.MOV.U32 R13, RZ, RZ, R4 ;  /* 0x000000ffff0d7224 */ /* 0x000fe400078e0004 */
[----:B------:R-:W-:Y:S02]  /*11160*/  IMAD.MOV.U32 R12, RZ, RZ, 0x3 ;  /* 0x00000003ff0c7424 */ /* 0x000fe400078e00ff */
[----:B------:R-:W-:-:S07]  /*11170*/  IMAD.MOV.U32 R3, RZ, RZ, R14 ;  /* 0x000000ffff037224 */ /* 0x000fce00078e000e */
[----:B------:R-:W-:Y:S05]  /*11180*/  WARPSYNC.COLLECTIVE R15, `(.L_x_14126) ;  /* 0x000000000f087348 */ /* 0x000fea0003c00000 */
[----:B------:R0:W1:Y:S02]  /*11190*/  SHFL.IDX P6, R14, R13, R12, R11 ;  /* 0x0000000c0d0e7389 */ /* 0x00006400000c000b */
[----:B01----:R-:W-:Y:S01]  /*111a0*/  ENDCOLLECTIVE ;  /* 0x000000000000791b */ /* 0x003fe20003800000 */
.L_x_14126:
        /* <DEDUP_REMOVED lines=15> */
.L_x_14127:
[----:B------:R-:W-:Y:S02]  /*112a0*/  @P0 IMAD R7, R5, 0x2, R22 ;  /* 0x0000000205070824 */ /* 0x000fe400078e0216 */
[----:B------:R-:W-:Y:S02]  /*112b0*/  IMAD.MOV.U32 R13, RZ, RZ, R4 ;  /* 0x000000ffff0d7224 */ /* 0x000fe400078e0004 */
[----:B------:R-:W-:Y:S02]  /*112c0*/  IMAD.MOV.U32 R12, RZ, RZ, 0x4 ;  /* 0x00000004ff0c7424 */ /* 0x000fe400078e00ff */
[----:B------:R-:W-:-:S07]  /*112d0*/  IMAD.MOV.U32 R3, RZ, RZ, R14 ;  /* 0x000000ffff037224 */ /* 0x000fce00078e000e */
[----:B------:R-:W-:Y:S05]  /*112e0*/  WARPSYNC.COLLECTIVE R15, `(.L_x_14128) ;  /* 0x000000000f087348 */ /* 0x000fea0003c00000 */
[----:B------:R0:W1:Y:S02]  /*112f0*/  SHFL.IDX P6, R14, R13, R12, R11 ;  /* 0x0000000c0d0e7389 */ /* 0x00006400000c000b */
[----:B01----:R-:W-:Y:S01]  /*11300*/  ENDCOLLECTIVE ;  /* 0x000000000000791b */ /* 0x003fe20003800000 */
.L_x_14128:
        /* <DEDUP_REMOVED lines=15> */
.L_x_14129:
[----:B------:R-:W-:Y:S02]  /*11400*/  @P0 IMAD R7, R5, 0x2, R22 ;  /* 0x0000000205070824 */ /* 0x000fe400078e0216 */
[----:B------:R-:W-:Y:S02]  /*11410*/  IMAD.MOV.U32 R13, RZ, RZ, R4 ;  /* 0x000000ffff0d7224 */ /* 0x000fe400078e0004 */
[----:B------:R-:W-:Y:S01]  /*11420*/  IMAD.MOV.U32 R12, RZ, RZ, 0x5 ;  /* 0x00000005ff0c7424 */ /* 0x000fe200078e00ff */
[----:B------:R-:W-:-:S07]  /*11430*/  MOV R3, R14 ;  /* 0x0000000e00037202 */ /* 0x000fce0000000f00 */
[----:B------:R-:W-:Y:S05]  /*11440*/  WARPSYNC.COLLECTIVE R15, `(.L_x_14130) ;  /* 0x000000000f087348 */ /* 0x000fea0003c00000 */
[----:B------:R0:W1:Y:S02]  /*11450*/  SHFL.IDX P6, R14, R13, R12, R11 ;  /* 0x0000000c0d0e7389 */ /* 0x00006400000c000b */
[----:B01----:R-:W-:Y:S01]  /*11460*/  ENDCOLLECTIVE ;  /* 0x000000000000791b */ /* 0x003fe20003800000 */
.L_x_14130:
        /* <DEDUP_REMOVED lines=14> */
.L_x_14131:
[----:B------:R-:W-:Y:S01]  /*11550*/  IMAD.MOV.U32 R0, RZ, RZ, R14 ;  /* 0x000000ffff007224 */ /* 0x000fe200078e000e */
[----:B------:R-:W-:Y:S06]  /*11560*/  BRA `(.L_x_14132) ;  /* 0xffffffbc00ac7947 */ /* 0x000fec000383ffff */
.L_x_14060:
        /* <DEDUP_REMOVED lines=9> */
.L_x_14133:
[C---:B------:R-:W-:Y:S01]  /*11600*/  VIADD R6, R17.reuse, 0x10 ;  /* 0x0000001011067836 */ /* 0x040fe20000000000 */
[----:B------:R-:W-:Y:S01]  /*11610*/  ISETP.GE.AND P0, PT, R17, R5, PT ;  /* 0x000000051100720c */ /* 0x000fe20003f06270 */
[----:B------:R-:W-:Y:S02]  /*11620*/  IMAD.MOV.U32 R13, RZ, RZ, R0 ;  /* 0x000000ffff0d7224 */ /* 0x000fe400078e0000 */
[----:B------:R-:W-:-:S10]  /*11630*/  IMAD.MOV.U32 R2, RZ, RZ, R14 ;  /* 0x000000ffff027224 */ /* 0x000fd400078e000e */
[----:B------:R-:W-:Y:S05]  /*11640*/  WARPSYNC.COLLECTIVE R15, `(.L_x_14134) ;  /* 0x000000000f087348 */ /* 0x000fea0003c00000 */
[----:B------:R0:W1:Y:S02]  /*11650*/  SHFL.IDX P6, R14, R13, R12, R11 ;  /* 0x0000000c0d0e7389 */ /* 0x00006400000c000b */
[----:B01----:R-:W-:Y:S01]  /*11660*/  ENDCOLLECTIVE ;  /* 0x000000000000791b */ /* 0x003fe20003800000 */
.L_x_14134:
[----:B------:R-:W-:Y:S02]  /*11670*/  IMAD.MOV.U32 R13, RZ, RZ, R4 ;  /* 0x000000ffff0d7224 */ /* 0x000fe400078e0004 */
[----:B------:R-:W-:Y:S02]  /*11680*/  IMAD.MOV.U32 R12, RZ, RZ, 0x1 ;  /* 0x00000001ff0c7424 */ /* 0x000fe400078e00ff */
[----:B------:R-:W-:-:S07]  /*11690*/  IMAD.MOV.U32 R3, RZ, RZ, R14 ;  /* 0x000000ffff037224 */ /* 0x000fce00078e000e */
[----:B------:R-:W-:Y:S05]  /*116a0*/  WARPSYNC.COLLECTIVE R15, `(.L_x_14135) ;  /* 0x000000000f087348 */ /* 0x000fea0003c00000 */
[----:B------:R0:W1:Y:S02]  /*116b0*/  SHFL.IDX P6, R14, R13, R12, R11 ;  /* 0x0000000c0d0e7389 */ /* 0x00006400000c000b */
[----:B01----:R-:W-:Y:S01]  /*116c0*/  ENDCOLLECTIVE ;  /* 0x000000000000791b */ /* 0x003fe20003800000 */
.L_x_14135:
        /* <DEDUP_REMOVED lines=15> */
.L_x_14136:
[----:B------:R-:W-:Y:S02]  /*117c0*/  IMAD.MOV.U32 R13, RZ, RZ, R4 ;  /* 0x000000ffff0d7224 */ /* 0x000fe400078e0004 */
[----:B------:R-:W-:Y:S02]  /*117d0*/  IMAD.MOV.U32 R12, RZ, RZ, 0x2 ;  /* 0x00000002ff0c7424 */ /* 0x000fe400078e00ff */
[----:B------:R-:W-:-:S07]  /*117e0*/  IMAD.MOV.U32 R3, RZ, RZ, R14 ;  /* 0x000000ffff037224 */ /* 0x000fce00078e000e */
[----:B------:R-:W-:Y:S05]  /*117f0*/  WARPSYNC.COLLECTIVE R15, `(.L_x_14137) ;  /* 0x000000000f087348 */ /* 0x000fea0003c00000 */
[----:B------:R0:W1:Y:S02]  /*11800*/  SHFL.IDX P6, R14, R13, R12, R11 ;  /* 0x0000000c0d0e7389 */ /* 0x00006400000c000b */
[----:B01----:R-:W-:Y:S01]  /*11810*/  ENDCOLLECTIVE ;  /* 0x000000000000791b */ /* 0x003fe20003800000 */
.L_x_14137:
        /* <DEDUP_REMOVED lines=16> */
.L_x_14138:
[----:B------:R-:W-:Y:S02]  /*11920*/  IMAD.MOV.U32 R13, RZ, RZ, R4 ;  /* 0x000000ffff0d7224 */ /* 0x000fe400078e0004 */
[----:B------:R-:W-:Y:S02]  /*11930*/  IMAD.MOV.U32 R12, RZ, RZ, 0x3 ;  /* 0x00000003ff0c7424 */ /* 0x000fe400078e00ff */
[----:B------:R-:W-:-:S07]  /*11940*/  IMAD.MOV.U32 R3, RZ, RZ, R14 ;  /* 0x000000ffff037224 */ /* 0x000fce00078e000e */
[----:B------:R-:W-:Y:S05]  /*11950*/  WARPSYNC.COLLECTIVE R15, `(.L_x_14139) ;  /* 0x000000000f087348 */ /* 0x000fea0003c00000 */
[----:B------:R0:W1:Y:S02]  /*11960*/  SHFL.IDX P6, R14, R13, R12, R11 ;  /* 0x0000000c0d0e7389 */ /* 0x00006400000c000b */
[----:B01----:R-:W-:Y:S01]  /*11970*/  ENDCOLLECTIVE ;  /* 0x000000000000791b */ /* 0x003fe20003800000 */
.L_x_14139:
        /* <DEDUP_REMOVED lines=16> */
.L_x_14140:
[----:B------:R-:W-:Y:S02]  /*11a80*/  IMAD.MOV.U32 R13, RZ, RZ, R4 ;  /* 0x000000ffff0d7224 */ /* 0x000fe400078e0004 */
[----:B------:R-:W-:Y:S02]  /*11a90*/  IMAD.MOV.U32 R12, RZ, RZ, 0x4 ;  /* 0x00000004ff0c7424 */ /* 0x000fe400078e00ff */
[----:B------:R-:W-:-:S07]  /*11aa0*/  IMAD.MOV.U32 R3, RZ, RZ, R14 ;  /* 0x000000ffff037224 */ /* 0x000fce00078e000e */
[----:B------:R-:W-:Y:S05]  /*11ab0*/  WARPSYNC.COLLECTIVE R15, `(.L_x_14141) ;  /* 0x000000000f087348 */ /* 0x000fea0003c00000 */
[----:B------:R0:W1:Y:S02]  /*11ac0*/  SHFL.IDX P6, R14, R13, R12, R11 ;  /* 0x0000000c0d0e7389 */ /* 0x00006400000c000b */
[----:B01----:R-:W-:Y:S01]  /*11ad0*/  ENDCOLLECTIVE ;  /* 0x000000000000791b */ /* 0x003fe20003800000 */
.L_x_14141:
        /* <DEDUP_REMOVED lines=16> */
.L_x_14142:
[----:B------:R-:W-:Y:S02]  /*11be0*/  IMAD.MOV.U32 R13, RZ, RZ, R4 ;  /* 0x000000ffff0d7224 */ /* 0x000fe400078e0004 */
[----:B------:R-:W-:Y:S02]  /*11bf0*/  IMAD.MOV.U32 R12, RZ, RZ, 0x5 ;  /* 0x00000005ff0c7424 */ /* 0x000fe400078e00ff */
[----:B------:R-:W-:-:S07]  /*11c00*/  IMAD.MOV.U32 R3, RZ, RZ, R14 ;  /* 0x000000ffff037224 */ /* 0x000fce00078e000e */
[----:B------:R-:W-:Y:S05]  /*11c10*/  WARPSYNC.COLLECTIVE R15, `(.L_x_14143) ;  /* 0x000000000f087348 */ /* 0x000fea0003c00000 */
[----:B------:R0:W1:Y:S02]  /*11c20*/  SHFL.IDX P6, R14, R13, R12, R11 ;  /* 0x0000000c0d0e7389 */ /* 0x00006400000c000b */
[----:B01----:R-:W-:Y:S01]  /*11c30*/  ENDCOLLECTIVE ;  /* 0x000000000000791b */ /* 0x003fe20003800000 */
.L_x_14143:
        /* <DEDUP_REMOVED lines=16> */
.L_x_14144:
[----:B------:R-:W-:Y:S02]  /*11d40*/  IMAD.MOV.U32 R13, RZ, RZ, R4 ;  /* 0x000000ffff0d7224 */ /* 0x000fe400078e0004 */
[----:B------:R-:W-:Y:S02]  /*11d50*/  IMAD.MOV.U32 R12, RZ, RZ, 0x6 ;  /* 0x00000006ff0c7424 */ /* 0x000fe400078e00ff */
[----:B------:R-:W-:-:S07]  /*11d60*/  IMAD.MOV.U32 R3, RZ, RZ, R14 ;  /* 0x000000ffff037224 */ /* 0x000fce00078e000e */
[----:B------:R-:W-:Y:S05]  /*11d70*/  WARPSYNC.COLLECTIVE R15, `(.L_x_14145) ;  /* 0x000000000f087348 */ /* 0x000fea0003c00000 */
[----:B------:R0:W1:Y:S02]  /*11d80*/  SHFL.IDX P6, R14, R13, R12, R11 ;  /* 0x0000000c0d0e7389 */ /* 0x00006400000c000b */
[----:B01----:R-:W-:Y:S01]  /*11d90*/  ENDCOLLECTIVE ;  /* 0x000000000000791b */ /* 0x003fe20003800000 */
.L_x_14145:
        /* <DEDUP_REMOVED lines=16> */
.L_x_14146:
[----:B------:R-:W-:Y:S02]  /*11ea0*/  IMAD.MOV.U32 R13, RZ, RZ, R4 ;  /* 0x000000ffff0d7224 */ /* 0x000fe400078e0004 */
[----:B------:R-:W-:Y:S02]  /*11eb0*/  IMAD.MOV.U32 R12, RZ, RZ, 0x7 ;  /* 0x00000007ff0c7424 */ /* 0x000fe400078e00ff */
[----:B------:R-:W-:-:S07]  /*11ec0*/  IMAD.MOV.U32 R3, RZ, RZ, R14 ;  /* 0x000000ffff037224 */ /* 0x000fce00078e000e */
[----:B------:R-:W-:Y:S05]  /*11ed0*/  WARPSYNC.COLLECTIVE R15, `(.L_x_14147) ;  /* 0x000000000f087348 */ /* 0x000fea0003c00000 */
[----:B------:R0:W1:Y:S02]  /*11ee0*/  SHFL.IDX P6, R14, R13, R12, R11 ;  /* 0x0000000c0d0e7389 */ /* 0x00006400000c000b */
[----:B01----:R-:W-:Y:S01]  /*11ef0*/  ENDCOLLECTIVE ;  /* 0x000000000000791b */ /* 0x003fe20003800000 */
.L_x_14147:
        /* <DEDUP_REMOVED lines=14> */
.L_x_14148:
[----:B------:R-:W-:Y:S05]  /*11fe0*/  BRA `(.L_x_14149) ;  /* 0xffffffc0001c7947 */ /* 0x000fea000383ffff */
.L_x_14063:
[----:B0-----:R0:W1:Y:S02]  /*11ff0*/  SYNCS.PHASECHK.TRANS64.TRYWAIT P0, [R22+URZ+0x22820], R3 ;  /* 0x02282003160075a7 */ /* 0x001064000800017f */
[----:B-1----:R-:W-:Y:S05]  /*12000*/  @!P0 NANOSLEEP.SYNCS 0x989680 ;  /* 0x009896800000895d */ /* 0x002fea0003900000 */
[----:B------:R-:W1:Y:S02]  /*12010*/  @!P0 SYNCS.PHASECHK.TRANS64 P0, [R22+URZ+0x22820], R3 ;  /* 0x02282003160085a7 */ /* 0x000e64000800007f */
[----:B-1----:R-:W-:Y:S05]  /*12020*/  @!P0 BRA `(.L_x_14063) ;  /* 0xfffffffc00f08947 */ /* 0x002fea000383ffff */
[----:B------:R-:W-:Y:S05]  /*12030*/  BRA `(.L_x_14150) ;  /* 0xffffffc000787947 */ /* 0x000fea000383ffff */
.L_x_14066:
[----:B-1----:R1:W2:Y:S02]  /*12040*/  SYNCS.PHASECHK.TRANS64.TRYWAIT P0, [R33+URZ+0x22860], R0 ;  /* 0x02286000210075a7 */ /* 0x0022a4000800017f */
[----:B--2---:R-:W-:Y:S05]  /*12050*/  @!P0 NANOSLEEP.SYNCS 0x989680 ;  /* 0x009896800000895d */ /* 0x004fea0003900000 */
[----:B------:R-:W2:Y:S02]  /*12060*/  @!P0 SYNCS.PHASECHK.TRANS64 P0, [R33+URZ+0x22860], R0 ;  /* 0x02286000210085a7 */ /* 0x000ea4000800007f */
[----:B--2---:R-:W-:Y:S05]  /*12070*/  @!P0 BRA `(.L_x_14066) ;  /* 0xfffffffc00f08947 */ /* 0x004fea000383ffff */
[----:B------:R-:W-:Y:S05]  /*12080*/  BRA `(.L_x_14151) ;  /* 0xffffffc000887947 */ /* 0x000fea000383ffff */
.L_x_14067:
        /* <DEDUP_REMOVED lines=8> */
.L_x_14153:
[----:B------:R-:W-:Y:S05]  /*12110*/  BSYNC B0 ;  /* 0x0000000000007941 */ /* 0x000fea0003800000 */
.L_x_14152:
        /* <DEDUP_REMOVED lines=13> */
.L_x_14154:
        /* <DEDUP_REMOVED lines=11> */
.L_x_14155:
        /* <DEDUP_REMOVED lines=17> */
.L_x_14156:
[----:B------:R-:W-:Y:S02]  /*123b0*/  IMAD.MOV.U32 R13, RZ, RZ, R6 ;  /* 0x000000ffff0d7224 */ /* 0x000fe400078e0006 */
[----:B------:R-:W-:Y:S01]  /*123c0*/  IMAD.MOV.U32 R12, RZ, RZ, 0x2 ;  /* 0x00000002ff0c7424 */ /* 0x000fe200078e00ff */
[----:B------:R-:W-:-:S13]  /*123d0*/  IADD3 R2, P4, R14, R0, RZ ;  /* 0x000000000e027210 */ /* 0x000fda0007f9e0ff */
[----:B------:R-:W-:Y:S05]  /*123e0*/  WARPSYNC.COLLECTIVE R15, `(.L_x_14157) ;  /* 0x000000000f087348 */ /* 0x000fea0003c00000 */
[----:B------:R0:W1:Y:S02]  /*123f0*/  SHFL.IDX P6, R14, R13, R12, R11 ;  /* 0x0000000c0d0e7389 */ /* 0x00006400000c000b */
[----:B01----:R-:W-:Y:S01]  /*12400*/  ENDCOLLECTIVE ;  /* 0x000000000000791b */ /* 0x003fe20003800000 */
.L_x_14157:
        /* <DEDUP_REMOVED lines=17> */
.L_x_14158:
[----:B------:R-:W-:Y:S02]  /*12520*/  IMAD.MOV.U32 R13, RZ, RZ, R6 ;  /* 0x000000ffff0d7224 */ /* 0x000fe400078e0006 */
[----:B------:R-:W-:Y:S01]  /*12530*/  IMAD.MOV.U32 R12, RZ, RZ, 0x3 ;  /* 0x00000003ff0c7424 */ /* 0x000fe200078e00ff */
[----:B------:R-:W-:-:S13]  /*12540*/  IADD3 R2, P4, R14, R0, RZ ;  /* 0x000000000e027210 */ /* 0x000fda0007f9e0ff */
[----:B------:R-:W-:Y:S05]  /*12550*/  WARPSYNC.COLLECTIVE R15, `(.L_x_14159) ;  /* 0x000000000f087348 */ /* 0x000fea0003c00000 */
[----:B------:R0:W1:Y:S02]  /*12560*/  SHFL.IDX P6, R14, R13, R12, R11 ;  /* 0x0000000c0d0e7389 */ /* 0x00006400000c000b */
[----:B01----:R-:W-:Y:S01]  /*12570*/  ENDCOLLECTIVE ;  /* 0x000000000000791b */ /* 0x003fe20003800000 */
.L_x_14159:
        /* <DEDUP_REMOVED lines=17> */
.L_x_14160:
[----:B------:R-:W-:Y:S02]  /*12690*/  IMAD.MOV.U32 R13, RZ, RZ, R6 ;  /* 0x000000ffff0d7224 */ /* 0x000fe400078e0006 */
[----:B------:R-:W-:Y:S01]  /*126a0*/  IMAD.MOV.U32 R12, RZ, RZ, 0x4 ;  /* 0x00000004ff0c7424 */ /* 0x000fe200078e00ff */
[----:B------:R-:W-:-:S13]  /*126b0*/  IADD3 R2, P4, R14, R0, RZ ;  /* 0x000000000e027210 */ /* 0x000fda0007f9e0ff */
[----:B------:R-:W-:Y:S05]  /*126c0*/  WARPSYNC.COLLECTIVE R15, `(.L_x_14161) ;  /* 0x000000000f087348 */ /* 0x000fea0003c00000 */
[----:B------:R0:W1:Y:S02]  /*126d0*/  SHFL.IDX P6, R14, R13, R12, R11 ;  /* 0x0000000c0d0e7389 */ /* 0x00006400000c000b */
[----:B01----:R-:W-:Y:S01]  /*126e0*/  ENDCOLLECTIVE ;  /* 0x000000000000791b */ /* 0x003fe20003800000 */
.L_x_14161:
        /* <DEDUP_REMOVED lines=17> */
.L_x_14162:
[----:B------:R-:W-:Y:S02]  /*12800*/  IMAD.MOV.U32 R13, RZ, RZ, R6 ;  /* 0x000000ffff0d7224 */ /* 0x000fe400078e0006 */
[----:B------:R-:W-:Y:S01]  /*12810*/  IMAD.MOV.U32 R12, RZ, RZ, 0x5 ;  /* 0x00000005ff0c7424 */ /* 0x000fe200078e00ff */
[----:B------:R-:W-:-:S13]  /*12820*/  IADD3 R2, P4, R14, R0, RZ ;  /* 0x000000000e027210 */ /* 0x000fda0007f9e0ff */
[----:B------:R-:W-:Y:S05]  /*12830*/  WARPSYNC.COLLECTIVE R15, `(.L_x_14163) ;  /* 0x000000000f087348 */ /* 0x000fea0003c00000 */
[----:B------:R0:W1:Y:S02]  /*12840*/  SHFL.IDX P6, R14, R13, R12, R11 ;  /* 0x0000000c0d0e7389 */ /* 0x00006400000c000b */
[----:B01----:R-:W-:Y:S01]  /*12850*/  ENDCOLLECTIVE ;  /* 0x000000000000791b */ /* 0x003fe20003800000 */
.L_x_14163:
        /* <DEDUP_REMOVED lines=12> */
.L_x_14164:
        /* <DEDUP_REMOVED lines=9> */
.L_x_14074:
[----:B0-----:R0:W1:Y:S02]  /*129b0*/  SYNCS.PHASECHK.TRANS64.TRYWAIT P0, [R10+URZ+0x22840], R20 ;  /* 0x022840140a0075a7 */ /* 0x001064000800017f */
[----:B-1----:R-:W-:Y:S05]  /*129c0*/  @!P0 NANOSLEEP.SYNCS 0x989680 ;  /* 0x009896800000895d */ /* 0x002fea0003900000 */
[----:B------:R-:W1:Y:S02]  /*129d0*/  @!P0 SYNCS.PHASECHK.TRANS64 P0, [R10+URZ+0x22840], R20 ;  /* 0x022840140a0085a7 */ /* 0x000e64000800007f */
[----:B-1----:R-:W-:Y:S05]  /*129e0*/  @!P0 BRA `(.L_x_14074) ;  /* 0xfffffffc00f08947 */ /* 0x002fea000383ffff */
[----:B------:R-:W-:Y:S05]  /*129f0*/  BRA `(.L_x_14166) ;  /* 0xffffffc000f07947 */ /* 0x000fea000383ffff */
.L_x_14075:
        /* <DEDUP_REMOVED lines=8> */
.L_x_14168:
[----:B------:R-:W-:Y:S05]  /*12a80*/  BSYNC B1 ;  /* 0x0000000000017941 */ /* 0x000fea0003800000 */
.L_x_14167:
        /* <DEDUP_REMOVED lines=9> */
.L_x_14169:
[----:B------:R-:W-:Y:S02]  /*12b20*/  IMAD.MOV.U32 R13, RZ, RZ, R8 ;  /* 0x000000ffff0d7224 */ /* 0x000fe400078e0008 */
[----:B------:R-:W-:Y:S02]  /*12b30*/  IMAD.MOV.U32 R12, RZ, RZ, 0x1 ;  /* 0x00000001ff0c7424 */ /* 0x000fe400078e00ff */
[----:B------:R-:W-:-:S07]  /*12b40*/  IMAD.MOV.U32 R2, RZ, RZ, R14 ;  /* 0x000000ffff027224 */ /* 0x000fce00078e000e */
[----:B------:R-:W-:Y:S05]  /*12b50*/  WARPSYNC.COLLECTIVE R15, `(.L_x_14170) ;  /* 0x000000000f087348 */ /* 0x000fea0003c00000 */
[----:B------:R0:W1:Y:S02]  /*12b60*/  SHFL.IDX P6, R14, R13, R12, R11 ;  /* 0x0000000c0d0e7389 */ /* 0x00006400000c000b */
[----:B01----:R-:W-:Y:S01]  /*12b70*/  ENDCOLLECTIVE ;  /* 0x000000000000791b */ /* 0x003fe20003800000 */
.L_x_14170:
        /* <DEDUP_REMOVED lines=11> */
.L_x_14171:
[----:B------:R-:W-:Y:S02]  /*12c30*/  IMAD.MOV.U32 R13, RZ, RZ, R8 ;  /* 0x000000ffff0d7224 */ /* 0x000fe400078e0008 */
[----:B------:R-:W-:Y:S02]  /*12c40*/  IMAD.MOV.U32 R12, RZ, RZ, 0x2 ;  /* 0x00000002ff0c7424 */ /* 0x000fe400078e00ff */
[----:B------:R-:W-:-:S07]  /*12c50*/  IMAD.MOV.U32 R2, RZ, RZ, R14 ;  /* 0x000000ffff027224 */ /* 0x000fce00078e000e */
[----:B------:R-:W-:Y:S05]  /*12c60*/  WARPSYNC.COLLECTIVE R15, `(.L_x_14172) ;  /* 0x000000000f087348 */ /* 0x000fea0003c00000 */
[----:B------:R0:W1:Y:S02]  /*12c70*/  SHFL.IDX P6, R14, R13, R12, R11 ;  /* 0x0000000c0d0e7389 */ /* 0x00006400000c000b */
[----:B01----:R-:W-:Y:S01]  /*12c80*/  ENDCOLLECTIVE ;  /* 0x000000000000791b */ /* 0x003fe20003800000 */
.L_x_14172:
        /* <DEDUP_REMOVED lines=11> */
.L_x_14173:
[----:B------:R-:W-:Y:S01]  /*12d40*/  MOV R13, R8 ;  /* 0x00000008000d7202 */ /* 0x000fe20000000f00 */
[----:B------:R-:W-:Y:S02]  /*12d50*/  IMAD.MOV.U32 R12, RZ, RZ, 0x3 ;  /* 0x00000003ff0c7424 */ /* 0x000fe400078e00ff */
[----:B------:R-:W-:-:S07]  /*12d60*/  IMAD.MOV.U32 R2, RZ, RZ, R14 ;  /* 0x000000ffff027224 */ /* 0x000fce00078e000e */
[----:B------:R-:W-:Y:S05]  /*12d70*/  WARPSYNC.COLLECTIVE R15, `(.L_x_14174) ;  /* 0x000000000f087348 */ /* 0x000fea0003c00000 */
[----:B------:R0:W1:Y:S02]  /*12d80*/  SHFL.IDX P6, R14, R13, R12, R11 ;  /* 0x0000000c0d0e7389 */ /* 0x00006400000c000b */
[----:B01----:R-:W-:Y:S01]  /*12d90*/  ENDCOLLECTIVE ;  /* 0x000000000000791b */ /* 0x003fe20003800000 */
.L_x_14174:
        /* <DEDUP_REMOVED lines=11> */
.L_x_14175:
[----:B------:R-:W-:Y:S02]  /*12e50*/  IMAD.MOV.U32 R13, RZ, RZ, R8 ;  /* 0x000000ffff0d7224 */ /* 0x000fe400078e0008 */
[----:B------:R-:W-:Y:S02]  /*12e60*/  IMAD.MOV.U32 R12, RZ, RZ, 0x4 ;  /* 0x00000004ff0c7424 */ /* 0x000fe400078e00ff */
[----:B------:R-:W-:-:S07]  /*12e70*/  IMAD.MOV.U32 R2, RZ, RZ, R14 ;  /* 0x000000ffff027224 */ /* 0x000fce00078e000e */
[----:B------:R-:W-:Y:S05]  /*12e80*/  WARPSYNC.COLLECTIVE R15, `(.L_x_14176) ;  /* 0x000000000f087348 */ /* 0x000fea0003c00000 */
[----:B------:R0:W1:Y:S02]  /*12e90*/  SHFL.IDX P6, R14, R13, R12, R11 ;  /* 0x0000000c0d0e7389 */ /* 0x00006400000c000b */
[----:B01----:R-:W-:Y:S01]  /*12ea0*/  ENDCOLLECTIVE ;  /* 0x000000000000791b */ /* 0x003fe20003800000 */
.L_x_14176:
        /* <DEDUP_REMOVED lines=11> */
.L_x_14177:
[----:B------:R-:W-:Y:S02]  /*12f60*/  IMAD.MOV.U32 R13, RZ, RZ, R8 ;  /* 0x000000ffff0d7224 */ /* 0x000fe400078e0008 */
[----:B------:R-:W-:Y:S02]  /*12f70*/  IMAD.MOV.U32 R12, RZ, RZ, 0x5 ;  /* 0x00000005ff0c7424 */ /* 0x000fe400078e00ff */
[----:B------:R-:W-:-:S07]  /*12f80*/  IMAD.MOV.U32 R2, RZ, RZ, R14 ;  /* 0x000000ffff027224 */ /* 0x000fce00078e000e */
[----:B------:R-:W-:Y:S05]  /*12f90*/  WARPSYNC.COLLECTIVE R15, `(.L_x_14178) ;  /* 0x000000000f087348 */ /* 0x000fea0003c00000 */
[----:B------:R0:W1:Y:S02]  /*12fa0*/  SHFL.IDX P6, R14, R13, R12, R11 ;  /* 0x0000000c0d0e7389 */ /* 0x00006400000c000b */
[----:B01----:R-:W-:Y:S01]  /*12fb0*/  ENDCOLLECTIVE ;  /* 0x000000000000791b */ /* 0x003fe20003800000 */
.L_x_14178:
        /* <DEDUP_REMOVED lines=11> */
.L_x_14179:
[----:B------:R-:W-:Y:S05]  /*13070*/  BRA `(.L_x_14180) ;  /* 0xffffffc000207947 */ /* 0x000fea000383ffff */
.L_x_14080:
[----:B--2---:R2:W3:Y:S02]  /*13080*/  SYNCS.PHASECHK.TRANS64.TRYWAIT P0, [R10+URZ+0x22860], R20 ;  /* 0x022860140a0075a7 */ /* 0x0044e4000800017f */
[----:B---3--:R-:W-:Y:S05]  /*13090*/  @!P0 NANOSLEEP.SYNCS 0x989680 ;  /* 0x009896800000895d */ /* 0x008fea0003900000 */
[----:B------:R-:W3:Y:S02]  /*130a0*/  @!P0 SYNCS.PHASECHK.TRANS64 P0, [R10+URZ+0x22860], R20 ;  /* 0x022860140a0085a7 */ /* 0x000ee4000800007f */
[----:B---3--:R-:W-:Y:S05]  /*130b0*/  @!P0 BRA `(.L_x_14080) ;  /* 0xfffffffc00f08947 */ /* 0x008fea000383ffff */
[----:B------:R-:W-:Y:S05]  /*130c0*/  BRA `(.L_x_14181) ;  /* 0xffffffc000707947 */ /* 0x000fea000383ffff */
.L_x_14081:
        /* <DEDUP_REMOVED lines=8> */
.L_x_14183:
[----:B------:R-:W-:Y:S05]  /*13150*/  BSYNC B1 ;  /* 0x0000000000017941 */ /* 0x000fea0003800000 */
.L_x_14182:
        /* <DEDUP_REMOVED lines=9> */
.L_x_14184:
[----:B------:R-:W-:Y:S02]  /*131f0*/  IMAD.MOV.U32 R13, RZ, RZ, R25 ;  /* 0x000000ffff0d7224 */ /* 0x000fe400078e0019 */
[----:B------:R-:W-:Y:S01]  /*13200*/  IMAD.MOV.U32 R12, RZ, RZ, 0x1 ;  /* 0x00000001ff0c7424 */ /* 0x000fe200078e00ff */
[----:B------:R-:W-:-:S13]  /*13210*/  IADD3 R2, P0, R14, R0, RZ ;  /* 0x000000000e027210 */ /* 0x000fda0007f1e0ff */
[----:B------:R-:W-:Y:S05]  /*13220*/  WARPSYNC.COLLECTIVE R15, `(.L_x_14185) ;  /* 0x000000000f087348 */ /* 0x000fea0003c00000 */
[----:B------:R0:W1:Y:S02]  /*13230*/  SHFL.IDX P6, R14, R13, R12, R11 ;  /* 0x0000000c0d0e7389 */ /* 0x00006400000c000b */
[----:B01----:R-:W-:Y:S01]  /*13240*/  ENDCOLLECTIVE ;  /* 0x000000000000791b */ /* 0x003fe20003800000 */
.L_x_14185:
        /* <DEDUP_REMOVED lines=13> */
.L_x_14186:
[----:B------:R-:W-:Y:S02]  /*13320*/  IMAD.MOV.U32 R13, RZ, RZ, R25 ;  /* 0x000000ffff0d7224 */ /* 0x000fe400078e0019 */
[----:B------:R-:W-:Y:S01]  /*13330*/  IMAD.MOV.U32 R12, RZ, RZ, 0x2 ;  /* 0x00000002ff0c7424 */ /* 0x000fe200078e00ff */
[----:B------:R-:W-:-:S13]  /*13340*/  IADD3 R2, P0, R14, R0, RZ ;  /* 0x000000000e027210 */ /* 0x000fda0007f1e0ff */
[----:B------:R-:W-:Y:S05]  /*13350*/  WARPSYNC.COLLECTIVE R15, `(.L_x_14187) ;  /* 0x000000000f087348 */ /* 0x000fea0003c00000 */
[----:B------:R0:W1:Y:S02]  /*13360*/  SHFL.IDX P6, R14, R13, R12, R11 ;  /* 0x0000000c0d0e7389 */ /* 0x00006400000c000b */
[----:B01----:R-:W-:Y:S01]  /*13370*/  ENDCOLLECTIVE ;  /* 0x000000000000791b */ /* 0x003fe20003800000 */
.L_x_14187:
        /* <DEDUP_REMOVED lines=13> */
.L_x_14188:
[----:B------:R-:W-:Y:S02]  /*13450*/  IMAD.MOV.U32 R13, RZ, RZ, R25 ;  /* 0x000000ffff0d7224 */ /* 0x000fe400078e0019 */
[----:B------:R-:W-:Y:S02]  /*13460*/  IMAD.MOV.U32 R12, RZ, RZ, 0x3 ;  /* 0x00000003ff0c7424 */ /* 0x000fe400078e00ff */
[----:B------:R-:W-:-:S07]  /*13470*/  IMAD.MOV.U32 R8, RZ, RZ, R14 ;  /* 0x000000ffff087224 */ /* 0x000fce00078e000e */
[----:B------:R-:W-:Y:S05]  /*13480*/  WARPSYNC.COLLECTIVE R15, `(.L_x_14189) ;  /* 0x000000000f087348 */ /* 0x000fea0003c00000 */
[----:B------:R0:W1:Y:S02]  /*13490*/  SHFL.IDX P6, R14, R13, R12, R11 ;  /* 0x0000000c0d0e7389 */ /* 0x00006400000c000b */
[----:B01----:R-:W-:Y:S01]  /*134a0*/  ENDCOLLECTIVE ;  /* 0x000000000000791b */ /* 0x003fe20003800000 */
.L_x_14189:
        /* <DEDUP_REMOVED lines=14> */
.L_x_14190:
[----:B------:R-:W-:Y:S02]  /*13590*/  IMAD.MOV.U32 R13, RZ, RZ, R25 ;  /* 0x000000ffff0d7224 */ /* 0x000fe400078e0019 */
[----:B------:R-:W-:Y:S01]  /*135a0*/  IMAD.MOV.U32 R12, RZ, RZ, 0x4 ;  /* 0x00000004ff0c7424 */ /* 0x000fe200078e00ff */
[----:B------:R-:W-:-:S13]  /*135b0*/  IADD3 R2, P0, R14, R0, RZ ;  /* 0x000000000e027210 */ /* 0x000fda0007f1e0ff */
[----:B------:R-:W-:Y:S05]  /*135c0*/  WARPSYNC.COLLECTIVE R15, `(.L_x_14191) ;  /* 0x000000000f087348 */ /* 0x000fea0003c00000 */
[----:B------:R0:W1:Y:S02]  /*135d0*/  SHFL.IDX P6, R14, R13, R12, R11 ;  /* 0x0000000c0d0e7389 */ /* 0x00006400000c000b */
[----:B01----:R-:W-:Y:S01]  /*135e0*/  ENDCOLLECTIVE ;  /* 0x000000000000791b */ /* 0x003fe20003800000 */
.L_x_14191:
        /* <DEDUP_REMOVED lines=13> */
.L_x_14192:
[----:B------:R-:W-:Y:S02]  /*136c0*/  IMAD.MOV.U32 R13, RZ, RZ, R25 ;  /* 0x000000ffff0d7224 */ /* 0x000fe400078e0019 */
[----:B------:R-:W-:Y:S01]  /*136d0*/  IMAD.MOV.U32 R12, RZ, RZ, 0x5 ;  /* 0x00000005ff0c7424 */ /* 0x000fe200078e00ff */
[----:B------:R-:W-:-:S13]  /*136e0*/  IADD3 R2, P0, R14, R0, RZ ;  /* 0x000000000e027210 */ /* 0x000fda0007f1e0ff */
[----:B------:R-:W-:Y:S05]  /*136f0*/  WARPSYNC.COLLECTIVE R15, `(.L_x_14193) ;  /* 0x000000000f087348 */ /* 0x000fea0003c00000 */
[----:B------:R0:W1:Y:S02]  /*13700*/  SHFL.IDX P6, R14, R13, R12, R11 ;  /* 0x0000000c0d0e7389 */ /* 0x00006400000c000b */
[----:B01----:R-:W-:Y:S01]  /*13710*/  ENDCOLLECTIVE ;  /* 0x000000000000791b */ /* 0x003fe20003800000 */
.L_x_14193:
        /* <DEDUP_REMOVED lines=13> */
.L_x_14194:
[----:B------:R-:W-:Y:S05]  /*137f0*/  BRA `(.L_x_14195) ;  /* 0xffffffbc00b87947 */ /* 0x000fea000383ffff */
.L_x_14089:
        /* <DEDUP_REMOVED lines=8> */
.L_x_14197:
[----:B------:R-:W-:Y:S05]  /*13880*/  BSYNC B0 ;  /* 0x0000000000007941 */ /* 0x000fea0003800000 */
.L_x_14196:
        /* <DEDUP_REMOVED lines=9> */
.L_x_14198:
        /* <DEDUP_REMOVED lines=18> */
.L_x_14199:
[----:B------:R-:W-:Y:S01]  /*13a40*/  IMAD.MOV.U32 R12, RZ, RZ, 0x2 ;  /* 0x00000002ff0c7424 */ /* 0x000fe200078e00ff */
[----:B------:R-:W-:-:S05]  /*13a50*/  SEL R6, R14, RZ, P1 ;  /* 0x000000ff0e067207 */ /* 0x000fca0000800000 */
[----:B------:R-:W-:-:S04]  /*13a60*/  IMAD.IADD R6, R5, 0x1, R6 ;  /* 0x0000000105067824 */ /* 0x000fc800078e0206 */
[----:B------:R-:W-:-:S07]  /*13a70*/  IMAD.MOV.U32 R13, RZ, RZ, R6 ;  /* 0x000000ffff0d7224 */ /* 0x000fce00078e0006 */
[----:B------:R-:W-:Y:S05]  /*13a80*/  WARPSYNC.COLLECTIVE R15, `(.L_x_14200) ;  /* 0x000000000f087348 */ /* 0x000fea0003c00000 */
[----:B------:R0:W1:Y:S02]  /*13a90*/  SHFL.UP P6, R14, R13, R12, R11 ;  /* 0x0400000c0d0e7389 */ /* 0x00006400000c000b */
[----:B01----:R-:W-:Y:S01]  /*13aa0*/  ENDCOLLECTIVE ;  /* 0x000000000000791b */ /* 0x003fe20003800000 */
.L_x_14200:
[----:B------:R-:W-:Y:S01]  /*13ab0*/  IMAD.MOV.U32 R12, RZ, RZ, 0x4 ;  /* 0x00000004ff0c7424 */ /* 0x000fe200078e00ff */
[----:B------:R-:W-:-:S05]  /*13ac0*/  SEL R7, R14, RZ, P2 ;  /* 0x000000ff0e077207 */ /* 0x000fca0001000000 */
[----:B------:R-:W-:-:S04]  /*13ad0*/  IMAD.IADD R7, R6, 0x1, R7 ;  /* 0x0000000106077824 */ /* 0x000fc800078e0207 */
[----:B------:R-:W-:-:S07]  /*13ae0*/  IMAD.MOV.U32 R13, RZ, RZ, R7 ;  /* 0x000000ffff0d7224 */ /* 0x000fce00078e0007 */
[----:B------:R-:W-:Y:S05]  /*13af0*/  WARPSYNC.COLLECTIVE R15, `(.L_x_14201) ;  /* 0x000000000f087348 */ /* 0x000fea0003c00000 */
[----:B------:R0:W1:Y:S02]  /*13b00*/  SHFL.UP P6, R14, R13, R12, R11 ;  /* 0x0400000c0d0e7389 */ /* 0x00006400000c000b */
[----:B01----:R-:W-:Y:S01]  /*13b10*/  ENDCOLLECTIVE ;  /* 0x000000000000791b */ /* 0x003fe20003800000 */
.L_x_14201:
[----:B------:R-:W-:Y:S01]  /*13b20*/  IMAD.MOV.U32 R12, RZ, RZ, 0x8 ;  /* 0x00000008ff0c7424 */ /* 0x000fe200078e00ff */
[----:B------:R-:W-:-:S05]  /*13b30*/  SEL R2, R14, RZ, P3 ;  /* 0x000000ff0e027207 */ /* 0x000fca0001800000 */
[----:B------:R-:W-:-:S04]  /*13b40*/  IMAD.IADD R2, R7, 0x1, R2 ;  /* 0x0000000107027824 */ /* 0x000fc800078e0202 */
[----:B------:R-:W-:-:S07]  /*13b50*/  IMAD.MOV.U32 R13, RZ, RZ, R2 ;  /* 0x000000ffff0d7224 */ /* 0x000fce00078e0002 */
[----:B------:R-:W-:Y:S05]  /*13b60*/  WARPSYNC.COLLECTIVE R15, `(.L_x_14202) ;  /* 0x000000000f087348 */ /* 0x000fea0003c00000 */
[----:B------:R0:W1:Y:S02]  /*13b70*/  SHFL.UP P6, R14, R13, R12, R11 ;  /* 0x0400000c0d0e7389 */ /* 0x00006400000c000b */
[----:B01----:R-:W-:Y:S01]  /*13b80*/  ENDCOLLECTIVE ;  /* 0x000000000000791b */ /* 0x003fe20003800000 */
.L_x_14202:
[----:B------:R-:W-:Y:S01]  /*13b90*/  IMAD.MOV.U32 R12, RZ, RZ, 0x10 ;  /* 0x00000010ff0c7424 */ /* 0x000fe200078e00ff */
[----:B------:R-:W-:-:S05]  /*13ba0*/  SEL R3, R14, RZ, P4 ;  /* 0x000000ff0e037207 */ /* 0x000fca0002000000 */
[----:B------:R-:W-:-:S04]  /*13bb0*/  IMAD.IADD R3, R2, 0x1, R3 ;  /* 0x0000000102037824 */ /* 0x000fc800078e0203 */
[----:B------:R-:W-:-:S07]  /*13bc0*/  IMAD.MOV.U32 R13, RZ, RZ, R3 ;  /* 0x000000ffff0d7224 */ /* 0x000fce00078e0003 */
[----:B------:R-:W-:Y:S05]  /*13bd0*/  WARPSYNC.COLLECTIVE R15, `(.L_x_14203) ;  /* 0x000000000f087348 */ /* 0x000fea0003c00000 */
[----:B------:R0:W1:Y:S02]  /*13be0*/  SHFL.UP P6, R14, R13, R12, R11 ;  /* 0x0400000c0d0e7389 */ /* 0x00006400000c000b */
[----:B01----:R-:W-:Y:S01]  /*13bf0*/  ENDCOLLECTIVE ;  /* 0x000000000000791b */ /* 0x003fe20003800000 */
.L_x_14203:
        /* <DEDUP_REMOVED lines=8> */
.L_x_14204:
[----:B------:R-:W-:Y:S05]  /*13c80*/  BRA `(.L_x_14205) ;  /* 0xffffffc000147947 */ /* 0x000fea000383ffff */
.L_x_14094:
        /* <DEDUP_REMOVED lines=8> */
.L_x_14207:
[----:B------:R-:W-:Y:S05]  /*13d10*/  BSYNC B0 ;  /* 0x0000000000007941 */ /* 0x000fea0003800000 */
.L_x_14206:
        /* <DEDUP_REMOVED lines=8> */
.L_x_14208:
[----:B------:R-:W-:Y:S01]  /*13da0*/  IMAD.MOV.U32 R12, RZ, RZ, 0x4 ;  /* 0x00000004ff0c7424 */ /* 0x000fe200078e00ff */
[----:B------:R-:W-:-:S05]  /*13db0*/  SEL R2, R14, RZ, P2 ;  /* 0x000000ff0e027207 */ /* 0x000fca0001000000 */
[----:B------:R-:W-:-:S04]  /*13dc0*/  IMAD.IADD R2, R13, 0x1, R2 ;  /* 0x000000010d027824 */ /* 0x000fc800078e0202 */
[----:B------:R-:W-:-:S07]  /*13dd0*/  IMAD.MOV.U32 R13, RZ, RZ, R2 ;  /* 0x000000ffff0d7224 */ /* 0x000fce00078e0002 */
[----:B------:R-:W-:Y:S05]  /*13de0*/  WARPSYNC.COLLECTIVE R15, `(.L_x_14209) ;  /* 0x000000000f087348 */ /* 0x000fea0003c00000 */
[----:B------:R0:W1:Y:S02]  /*13df0*/  SHFL.UP P6, R14, R13, R12, R11 ;  /* 0x0400000c0d0e7389 */ /* 0x00006400000c000b */
[----:B01----:R-:W-:Y:S01]  /*13e00*/  ENDCOLLECTIVE ;  /* 0x000000000000791b */ /* 0x003fe20003800000 */
.L_x_14209:
[----:B------:R-:W-:Y:S01]  /*13e10*/  IMAD.MOV.U32 R12, RZ, RZ, 0x8 ;  /* 0x00000008ff0c7424 */ /* 0x000fe200078e00ff */
[----:B------:R-:W-:-:S05]  /*13e20*/  SEL R3, R14, RZ, P3 ;  /* 0x000000ff0e037207 */ /* 0x000fca0001800000 */
[----:B------:R-:W-:-:S04]  /*13e30*/  IMAD.IADD R3, R2, 0x1, R3 ;  /* 0x0000000102037824 */ /* 0x000fc800078e0203 */
[----:B------:R-:W-:-:S07]  /*13e40*/  IMAD.MOV.U32 R13, RZ, RZ, R3 ;  /* 0x000000ffff0d7224 */ /* 0x000fce00078e0003 */
[----:B------:R-:W-:Y:S05]  /*13e50*/  WARPSYNC.COLLECTIVE R15, `(.L_x_14210) ;  /* 0x000000000f087348 */ /* 0x000fea0003c00000 */
[----:B------:R0:W1:Y:S02]  /*13e60*/  SHFL.UP P6, R14, R13, R12, R11 ;  /* 0x0400000c0d0e7389 */ /* 0x00006400000c000b */
[----:B01----:R-:W-:Y:S01]  /*13e70*/  ENDCOLLECTIVE ;  /* 0x000000000000791b */ /* 0x003fe20003800000 */
.L_x_14210:
[----:B------:R-:W-:Y:S01]  /*13e80*/  IMAD.MOV.U32 R12, RZ, RZ, 0x10 ;  /* 0x00000010ff0c7424 */ /* 0x000fe200078e00ff */
[----:B------:R-:W-:-:S05]  /*13e90*/  SEL R4, R14, RZ, P4 ;  /* 0x000000ff0e047207 */ /* 0x000fca0002000000 */
[----:B------:R-:W-:-:S04]  /*13ea0*/  IMAD.IADD R4, R3, 0x1, R4 ;  /* 0x0000000103047824 */ /* 0x000fc800078e0204 */
[----:B------:R-:W-:-:S07]  /*13eb0*/  IMAD.MOV.U32 R13, RZ, RZ, R4 ;  /* 0x000000ffff0d7224 */ /* 0x000fce00078e0004 */
[----:B------:R-:W-:Y:S05]  /*13ec0*/  WARPSYNC.COLLECTIVE R15, `(.L_x_14211) ;  /* 0x000000000f087348 */ /* 0x000fea0003c00000 */
[----:B------:R0:W1:Y:S02]  /*13ed0*/  SHFL.UP P6, R14, R13, R12, R11 ;  /* 0x0400000c0d0e7389 */ /* 0x00006400000c000b */
[----:B01----:R-:W-:Y:S01]  /*13ee0*/  ENDCOLLECTIVE ;  /* 0x000000000000791b */ /* 0x003fe20003800000 */
.L_x_14211:
        /* <DEDUP_REMOVED lines=8> */
.L_x_14212:
[----:B------:R-:W-:Y:S05]  /*13f70*/  BRA `(.L_x_14213) ;  /* 0xffffffbc00f47947 */ /* 0x000fea000383ffff */
.L_x_14096:
[----:B------:R-:W-:Y:S01]  /*13f80*/  BSSY B0, `(.L_x_14214) ;  /* 0x0000006000007945 */ /* 0x000fe20003800000 */
[----:B------:R-:W-:Y:S01]  /*13f90*/  PLOP3.LUT P6, PT, P6, PT, PT, 0x8, 0x0 ;  /* 0x000000000000781c */ /* 0x000fe200037ce170 */
[----:B------:R-:W-:-:S12]  /*13fa0*/  IMAD.MOV.U32 R15, RZ, RZ, -0x1 ;  /* 0xffffffffff0f7424 */ /* 0x000fd800078e00ff */
[----:B012---:R-:W-:Y:S05]  /*13fb0*/  WARPSYNC.COLLECTIVE R15, `(.L_x_14215) ;  /* 0x000000000f087348 */ /* 0x007fea0003c00000 */
[----:B------:R-:W-:Y:S01]  /*13fc0*/  VOTE.ANY R14, PT, P6 ;  /* 0x00000000000e7806 */ /* 0x000fe200030e0100 */
[----:B012---:R-:W-:Y:S06]  /*13fd0*/  ENDCOLLECTIVE ;  /* 0x000000000000791b */ /* 0x007fec0003800000 */
.L_x_14215:
[----:B------:R-:W-:Y:S05]  /*13fe0*/  BSYNC B0 ;  /* 0x0000000000007941 */ /* 0x000fea0003800000 */
.L_x_14214:
        /* <DEDUP_REMOVED lines=9> */
.L_x_14216:
[----:B------:R-:W-:Y:S01]  /*14080*/  IMAD.MOV.U32 R5, RZ, RZ, R14 ;  /* 0x000000ffff057224 */ /* 0x000fe200078e000e */
[----:B------:R-:W-:Y:S06]  /*14090*/  BRA `(.L_x_14217) ;  /* 0xffffffbc00e47947 */ /* 0x000fec000383ffff */
.L_x_14098:
[----:B------:R-:W-:Y:S01]  /*140a0*/  BSSY B0, `(.L_x_14218) ;  /* 0x0000007000007945 */ /* 0x000fe20003800000 */
[----:B------:R-:W-:Y:S02]  /*140b0*/  IMAD.MOV.U32 R13, RZ, RZ, R6 ;  /* 0x000000ffff0d7224 */ /* 0x000fe400078e0006 */
[----:B------:R-:W-:Y:S02]  /*140c0*/  IMAD.MOV.U32 R11, RZ, RZ, 0x1f ;  /* 0x0000001fff0b7424 */ /* 0x000fe400078e00ff */
[----:B------:R-:W-:-:S07]  /*140d0*/  IMAD.MOV.U32 R15, RZ, RZ, -0x1 ;  /* 0xffffffffff0f7424 */ /* 0x000fce00078e00ff */
[----:B01234-:R-:W-:Y:S05]  /*140e0*/  WARPSYNC.COLLECTIVE R15, `(.L_x_14219) ;  /* 0x000000000f087348 */ /* 0x01ffea0003c00000 */
[----:B------:R0:W0:Y:S02]  /*140f0*/  SHFL.IDX P6, R14, R13, R12, R11 ;  /* 0x0000000c0d0e7389 */ /* 0x00002400000c000b */
[----:B01234-:R-:W-:Y:S01]  /*14100*/  ENDCOLLECTIVE ;  /* 0x000000000000791b */ /* 0x01ffe20003800000 */
.L_x_14219:
[----:B------:R-:W-:Y:S05]  /*14110*/  BSYNC B0 ;  /* 0x0000000000007941 */ /* 0x000fea0003800000 */
.L_x_14218:
[----:B------:R-:W-:Y:S05]  /*14120*/  BRA `(.L_x_14097) ;  /* 0xffffffbc00dc7947 */ /* 0x000fea000383ffff */
.L_x_14102:
[----:B-1----:R1:W2:Y:S02]  /*14130*/  SYNCS.PHASECHK.TRANS64.TRYWAIT P0, [R7+URZ+0x22820], R0 ;  /* 0x02282000070075a7 */ /* 0x0022a4000800017f */
[----:B--2---:R-:W-:Y:S05]  /*14140*/  @!P0 NANOSLEEP.SYNCS 0x989680 ;  /* 0x009896800000895d */ /* 0x004fea0003900000 */
[----:B------:R-:W2:Y:S02]  /*14150*/  @!P0 SYNCS.PHASECHK.TRANS64 P0, [R7+URZ+0x22820], R0 ;  /* 0x02282000070085a7 */ /* 0x000ea4000800007f */
[----:B--2---:R-:W-:Y:S05]  /*14160*/  @!P0 BRA `(.L_x_14102) ;  /* 0xfffffffc00f08947 */ /* 0x004fea000383ffff */
[----:B------:R-:W-:Y:S05]  /*14170*/  BRA `(.L_x_14220) ;  /* 0xffffffc400547947 */ /* 0x000fea000383ffff */
.L_x_14103:
        /* <DEDUP_REMOVED lines=8> */
[----:B01-34-:R-:W-:Y:S05]  /*14200*/  WARPSYNC.COLLECTIVE R15, `(.L_x_14222) ;  /* 0x000000000f087348 */ /* 0x01bfea0003c00000 */
[----:B------:R2:W0:Y:S02]  /*14210*/  SHFL.IDX P6, R14, R13, R12, R11 ;  /* 0x0000000c0d0e7389 */ /* 0x00042400000c000b */
[----:B01234-:R-:W-:Y:S01]  /*14220*/  ENDCOLLECTIVE ;  /* 0x000000000000791b */ /* 0x01ffe20003800000 */
.L_x_14222:
[----:B------:R-:W-:Y:S05]  /*14230*/  BSYNC B0 ;  /* 0x0000000000007941 */ /* 0x000fea0003800000 */
.L_x_14221:
[----:B------:R-:W-:Y:S05]  /*14240*/  BRA `(.L_x_14223) ;  /* 0xffffffc4003c7947 */ /* 0x000fea000383ffff */
.L_x_14106:
[----:B------:R-:W-:Y:S01]  /*14250*/  BSSY B1, `(.L_x_14224) ;  /* 0x0000006000017945 */ /* 0x000fe20003800000 */
[----:B------:R-:W-:-:S07]  /*14260*/  IMAD.MOV.U32 R15, RZ, RZ, -0x1 ;  /* 0xffffffffff0f7424 */ /* 0x000fce00078e00ff */
[----:B01-34-:R-:W-:Y:S05]  /*14270*/  WARPSYNC.COLLECTIVE R15, `(.L_x_14225) ;  /* 0x000000000f0c7348 */ /* 0x01bfea0003c00000 */
[----:B------:R-:W-:Y:S02]  /*14280*/  ELECT P6, UR62, PT ;  /* 0x00000000003e782f */ /* 0x000fe400038c0000 */
[----:B------:R-:W-:Y:S01]  /*14290*/  MOV R14, UR62 ;  /* 0x0000003e000e7c02 */ /* 0x000fe20008000f00 */
[----:B01-34-:R-:W-:Y:S10]  /*142a0*/  ENDCOLLECTIVE ;  /* 0x000000000000791b */ /* 0x01bff40003800000 */
.L_x_14225:
[----:B------:R-:W-:Y:S05]  /*142b0*/  BSYNC B1 ;  /* 0x0000000000017941 */ /* 0x000fea0003800000 */
.L_x_14224:
[----:B------:R-:W-:Y:S05]  /*142c0*/  BRA `(.L_x_14226) ;  /* 0xffffffc400347947 */ /* 0x000fea000383ffff */
.L_x_14108:
[----:B-1----:R1:W2:Y:S02]  /*142d0*/  SYNCS.PHASECHK.TRANS64.TRYWAIT P1, [R5+URZ+0x22840], R0 ;  /* 0x02284000050075a7 */ /* 0x0022a4000802017f */
[----:B--2---:R-:W-:Y:S05]  /*142e0*/  @!P1 NANOSLEEP.SYNCS 0x989680 ;  /* 0x009896800000995d */ /* 0x004fea0003900000 */
[----:B------:R-:W2:Y:S02]  /*142f0*/  @!P1 SYNCS.PHASECHK.TRANS64 P1, [R5+URZ+0x22840], R0 ;  /* 0x02284000050095a7 */ /* 0x000ea4000802007f */
[----:B--2---:R-:W-:Y:S05]  /*14300*/  @!P1 BRA `(.L_x_14108) ;  /* 0xfffffffc00f09947 */ /* 0x004fea000383ffff */
[----:B------:R-:W-:Y:S05]  /*14310*/  BRA `(.L_x_14227) ;  /* 0xffffffc400547947 */ /* 0x000fea000383ffff */
.L_x_14110:
[----:B--2---:R2:W0:Y:S02]  /*14320*/  SYNCS.PHASECHK.TRANS64.TRYWAIT P1, [R3+URZ+0x22840], R2 ;  /* 0x02284002030075a7 */ /* 0x004424000802017f */
[----:B0-----:R-:W-:Y:S05]  /*14330*/  @!P1 NANOSLEEP.SYNCS 0x989680 ;  /* 0x009896800000995d */ /* 0x001fea0003900000 */
[----:B------:R-:W0:Y:S02]  /*14340*/  @!P1 SYNCS.PHASECHK.TRANS64 P1, [R3+URZ+0x22840], R2 ;  /* 0x02284002030095a7 */ /* 0x000e24000802007f */
[----:B0-----:R-:W-:Y:S05]  /*14350*/  @!P1 BRA `(.L_x_14110) ;  /* 0xfffffffc00f09947 */ /* 0x001fea000383ffff */
[----:B------:R-:W-:Y:S05]  /*14360*/  BRA `(.L_x_14228) ;  /* 0xffffffc400607947 */ /* 0x000fea000383ffff */
.L_x_14112:
[----:B------:R0:W0:Y:S02]  /*14370*/  SYNCS.PHASECHK.TRANS64.TRYWAIT P1, [R5+URZ+0x22860], R0 ;  /* 0x02286000050075a7 */ /* 0x000024000802017f */
[----:B0-----:R-:W-:Y:S05]  /*14380*/  @!P1 NANOSLEEP.SYNCS 0x989680 ;  /* 0x009896800000995d */ /* 0x001fea0003900000 */
[----:B------:R-:W0:Y:S02]  /*14390*/  @!P1 SYNCS.PHASECHK.TRANS64 P1, [R5+URZ+0x22860], R0 ;  /* 0x02286000050095a7 */ /* 0x000e24000802007f */
[----:B0-----:R-:W-:Y:S05]  /*143a0*/  @!P1 BRA `(.L_x_14112) ;  /* 0xfffffffc00f09947 */ /* 0x001fea000383ffff */
[----:B------:R-:W-:Y:S05]  /*143b0*/  BRA `(.L_x_14229) ;  /* 0xffffffc4005c7947 */ /* 0x000fea000383ffff */
.L_x_14230:
        /* <DEDUP_REMOVED lines=12> */
.L_x_15569:


//--------------------- .text._ZN7cutlass13device_kernelIN5flash11enable_sm90INS1_16FlashAttnFwdSm90INS1_25CollectiveMainloopFwdSm90ILi2EN4cute5tupleIJNS5_1CILi1EEES8_S8_EEENS6_IJNS7_ILi128EEENS7_ILi96EEENS7_ILi64EEEEEELi256ENS_6half_tEfNS_4arch4Sm90ELb1ELb0ELb0ELb1ELb1ELb1ELb0ELb1ELb0ELb1ELb0ELb0EEENS1_21CollectiveEpilogueFwdINS6_IJSA_NS7_ILi256EEESB_EEES9_SE_SG_Li256ELb1ELb1ELb0ELb0EEENS1_36VarlenDynamicPersistentTileSchedulerILi128ELi96ELi256ELi128ELb0ELb1ELb1ELb1ELb1ELb1EEEEEEEEEvNT_6ParamsE --------------------------
	.section	.text._ZN7cutlass13device_kernelIN5flash11enable_sm90INS1_16FlashAttnFwdSm90INS1_25CollectiveMainloopFwdSm90ILi2EN4cute5tupleIJNS5_1CILi1EEES8_S8_EEENS6_IJNS7_ILi128EEENS7_ILi96EEENS7_ILi64EEEEEELi256ENS_6half_tEfNS_4arch4Sm90ELb1ELb0ELb0ELb1ELb1ELb1ELb0ELb1ELb0ELb1ELb0ELb0EEENS1_21CollectiveEpilogueFwdINS6_IJSA_NS7_ILi256EEESB_EEES9_SE_SG_Li256ELb1ELb1ELb0ELb0EEENS1_36VarlenDynamicPersistentTileSchedulerILi128ELi96ELi256ELi128ELb0ELb1ELb1ELb1ELb1ELb1EEEEEEEEEvNT_6ParamsE,"ax",@progbits
	.align	128
.text._ZN7cutlass13device_kernelIN5flash11enable_sm90INS1_16FlashAttnFwdSm90INS1_25CollectiveMainloopFwdSm90ILi2EN4cute5tupleIJNS5_1CILi1EEES8_S8_EEENS6_IJNS7_ILi128EEENS7_ILi96EEENS7_ILi64EEEEEELi256ENS_6half_tEfNS_4arch4Sm90ELb1ELb0ELb0ELb1ELb1ELb1ELb0ELb1ELb0ELb1ELb0ELb0EEENS1_21CollectiveEpilogueFwdINS6_IJSA_NS7_ILi256EEESB_EEES9_SE_SG_Li256ELb1ELb1ELb0ELb0EEENS1_36VarlenDynamicPersistentTileSchedulerILi128ELi96ELi256ELi128ELb0ELb1ELb1ELb1ELb1ELb1EEEEEEEEEvNT_6ParamsE:
        .type           _ZN7cutlass13device_kernelIN5flash11enable_sm90INS1_16FlashAttnFwdSm90INS1_25CollectiveMainloopFwdSm90ILi2EN4cute5tupleIJNS5_1CILi1EEES8_S8_EEENS6_IJNS7_ILi128EEENS7_ILi96EEENS7_ILi64EEEEEELi256ENS_6half_tEfNS_4arch4Sm90ELb1ELb0ELb0ELb1ELb1ELb1ELb0ELb1ELb0ELb1ELb0ELb0EEENS1_21CollectiveEpilogueFwdINS6_IJSA_NS7_ILi256EEESB_EEES9_SE_SG_Li256ELb1ELb1ELb0ELb0EEENS1_36VarlenDynamicPersistentTileSchedulerILi128ELi96ELi256ELi128ELb0ELb1ELb1ELb1ELb1ELb1EEEEEEEEEvNT_6ParamsE,@function
        .size           _ZN7cutlass13device_kernelIN5flash11enable_sm90INS1_16FlashAttnFwdSm90INS1_25CollectiveMainloopFwdSm90ILi2EN4cute5tupleIJNS5_1CILi1EEES8_S8_EEENS6_IJNS7_ILi128EEENS7_ILi96EEENS7_ILi64EEEEEELi256ENS_6half_tEfNS_4arch4Sm90ELb1ELb0ELb0ELb1ELb1ELb1ELb0ELb1ELb0ELb1ELb0ELb0EEENS1_21CollectiveEpilogueFwdINS6_IJSA_NS7_ILi256EEESB_EEES9_SE_SG_Li256ELb1ELb1ELb0ELb0EEENS1_36VarlenDynamicPersistentTileSchedulerILi128ELi96ELi256ELi128ELb0ELb1ELb1ELb1ELb1ELb1EEEEEEEEEvNT_6ParamsE,(.L_x_15570 - _ZN7cutlass13device_kernelIN5flash11enable_sm90INS1_16FlashAttnFwdSm90INS1_25CollectiveMainloopFwdSm90ILi2EN4cute5tupleIJNS5_1CILi1EEES8_S8_EEENS6_IJNS7_ILi128EEENS7_ILi96EEENS7_ILi64EEEEEELi256ENS_6half_tEfNS_4arch4Sm90ELb1ELb0ELb0ELb1ELb1ELb1ELb0ELb1ELb0ELb1ELb0ELb0EEENS1_21CollectiveEpilogueFwdINS6_IJSA_NS7_ILi256EEESB_EEES9_SE_SG_Li256ELb1ELb1ELb0ELb0EEENS1_36VarlenDynamicPersistentTileSchedulerILi128ELi96ELi256ELi128ELb0ELb1ELb1ELb1ELb1ELb1EEEEEEEEEvNT_6ParamsE)
        .other          _ZN7cutlass13device_kernelIN5flash11enable_sm90INS1_16FlashAttnFwdSm90INS1_25CollectiveMainloopFwdSm90ILi2EN4cute5tupleIJNS5_1CILi1EEES8_S8_EEENS6_IJNS7_ILi128EEENS7_ILi96EEENS7_ILi64EEEEEELi256ENS_6half_tEfNS_4arch4Sm90ELb1ELb0ELb0ELb1ELb1ELb1ELb0ELb1ELb0ELb1ELb0ELb0EEENS1_21CollectiveEpilogueFwdINS6_IJSA_NS7_ILi256EEESB_EEES9_SE_SG_Li256ELb1ELb1ELb0ELb0EEENS1_36VarlenDynamicPersistentTileSchedulerILi128ELi96ELi256ELi128ELb0ELb1ELb1ELb1ELb1ELb1EEEEEEEEEvNT_6ParamsE,@"STO_CUDA_ENTRY STV_DEFAULT"
_ZN7cutlass13device_kernelIN5flash11enable_sm90INS1_16FlashAttnFwdSm90INS1_25CollectiveMainloopFwdSm90ILi2EN4cute5tupleIJNS5_1CILi1EEES8_S8_EEENS6_IJNS7_ILi128EEENS7_ILi96EEENS7_ILi64EEEEEELi256ENS_6half_tEfNS_4arch4Sm90ELb1ELb0ELb0ELb1ELb1ELb1ELb0ELb1ELb0ELb1ELb0ELb0EEENS1_21CollectiveEpilogueFwdINS6_IJSA_NS7_ILi256EEESB_EEES9_SE_SG_Li256ELb1ELb1ELb0ELb0EEENS1_36VarlenDynamicPersistentTileSchedulerILi128ELi96ELi256ELi128ELb0ELb1ELb1ELb1ELb1ELb1EEEEEEEEEvNT_6ParamsE:
        /* <DEDUP_REMOVED lines=17> */
.L_x_14232:
[----:B------:R-:W-:Y:S05]  /*0110*/  BSYNC B0 ;  /* 0x0000000000007941 */ /* 0x000fea0003800000 */
.L_x_14231:
        /* <DEDUP_REMOVED lines=40> */
.L_x_14233:
        /* <DEDUP_REMOVED lines=22> */
.L_x_14234:
        /* <DEDUP_REMOVED lines=18> */
.L_x_14235:
        /* <DEDUP_REMOVED lines=22> */
.L_x_14236:
        /* <DEDUP_REMOVED lines=22> */
.L_x_14237:
        /* <DEDUP_REMOVED lines=9> */
.L_x_14240:
        /* <DEDUP_REMOVED lines=9> */
[----:B------:R-:W-:-:S02]  /*0a00*/  ISETP.NE.AND P0, PT, R3, 0x1, PT ;  /* 0x000000010300780c */ /* 0x000fc40003f05270 */
[----:B------:R-:W-:-:S11]  /*0a10*/  LOP3.LUT R22, R22, 0xffffffef, RZ, 0xc0, !PT ;  /* 0xffffffef16167812 */ /* 0x000fd600078ec0ff */
[----:B------:R-:W-:Y:S06]  /*0a20*/  @!P0 BAR.ARV 0x9, 0x100 ;  /* 0x0244000000008b1d */ /* 0x000fec0000002000 */
[----:B------:R-:W-:Y:S02]  /*0a30*/  @P0 LOP3.LUT R22, R22, 0x10, RZ, 0xfc, !PT ;  /* 0x0000001016160812 */ /* 0x000fe400078efcff */
        /* <DEDUP_REMOVED lines=8> */
[----:B------:R-:W-:Y:S01]  /*0ac0*/  MOV R23, RZ ;  /* 0x000000ff00177202 */ /* 0x000fe20000000f00 */
[----:B------:R-:W-:Y:S02]  /*0ad0*/  IMAD.MOV.U32 R18, RZ, RZ, RZ ;  /* 0x000000ffff127224 */ /* 0x000fe400078e00ff */
[----:B------:R-:W-:Y:S01]  /*0ae0*/  IMAD.MOV.U32 R210, RZ, RZ, RZ ;  /* 0x000000ffffd27224 */ /* 0x000fe200078e00ff */
[----:B------:R-:W-:Y:S01]  /*0af0*/  SHF.R.S32.HI R0, RZ, 0x1f, R12 ;  /* 0x0000001fff007819 */ /* 0x000fe2000001140c */
[----:B------:R-:W-:-:S03]  /*0b00*/  IMAD.MOV.U32 R207, RZ, RZ, RZ ;  /* 0x000000ffffcf7224 */ /* 0x000fc600078e00ff */
[----:B------:R-:W-:-:S04]  /*0b10*/  LEA.HI R2, R0, R12, RZ, 0x7 ;  /* 0x0000000c00027211 */ /* 0x000fc800078f38ff */
[----:B------:R-:W-:Y:S02]  /*0b20*/  LOP3.LUT R3, R2, 0xffffff80, RZ, 0xc0, !PT ;  /* 0xffffff8002037812 */ /* 0x000fe400078ec0ff */
[----:B------:R-:W-:-:S03]  /*0b30*/  SHF.R.S32.HI R14, RZ, 0x7, R2 ;  /* 0x00000007ff0e7819 */ /* 0x000fc60000011402 */
        /* <DEDUP_REMOVED lines=11> */
[CC--:B------:R-:W-:Y:S02]  /*0bf0*/  LEA.HI R3, R0.reuse, R12.reuse, RZ, 0x4 ;  /* 0x0000000c00037211 */ /* 0x0c0fe400078f20ff */
[----:B------:R-:W-:Y:S02]  /*0c00*/  LOP3.LUT R9, R5, 0xfffffff8, RZ, 0xc0, !PT ;  /* 0xfffffff805097812 */ /* 0x000fe400078ec0ff */
[----:B------:R-:W-:Y:S02]  /*0c10*/  SHF.R.S32.HI R6, RZ, 0x4, R3 ;  /* 0x00000004ff067819 */ /* 0x000fe40000011403 */
[----:B------:R-:W-:Y:S01]  /*0c20*/  LEA.HI R5, R0, R12, RZ, 0x5 ;  /* 0x0000000c00057211 */ /* 0x000fe200078f28ff */
[----:B------:R-:W-:Y:S01]  /*0c30*/  IMAD.IADD R10, R4, 0x1, -R9 ;  /* 0x00000001040a7824 */ /* 0x000fe200078e0a09 */
[----:B------:R-:W-:-:S02]  /*0c40*/  LOP3.LUT R4, R3, 0x3fffff0, RZ, 0xc0, !PT ;  /* 0x03fffff003047812 */ /* 0x000fc400078ec0ff */
[----:B------:R-:W-:Y:S01]  /*0c50*/  LEA.HI R3, R3, R6, RZ, 0x1 ;  /* 0x0000000603037211 */ /* 0x000fe200078f08ff */
[----:B------:R-:W-:Y:S01]  /*0c60*/  IMAD R7, R7, 0x10, R10 ;  /* 0x0000001007077824 */ /* 0x000fe200078e020a */
[----:B------:R-:W-:Y:S01]  /*0c70*/  SHF.R.S32.HI R15, RZ, 0x5, R5 ;  /* 0x00000005ff0f7819 */ /* 0x000fe20000011405 */
[----:B------:R-:W-:Y:S01]  /*0c80*/  IMAD.IADD R4, R12, 0x1, -R4 ;  /* 0x000000010c047824 */ /* 0x000fe200078e0a04 */
[----:B------:R-:W-:Y:S02]  /*0c90*/  LOP3.LUT R3, R3, 0x1ffffffe, RZ, 0xc0, !PT ;  /* 0x1ffffffe03037812 */ /* 0x000fe400078ec0ff */
[----:B------:R-:W-:Y:S02]  /*0ca0*/  LOP3.LUT R8, R8, 0x7ffffffc, RZ, 0xc0, !PT ;  /* 0x7ffffffc08087812 */ /* 0x000fe400078ec0ff */
[----:B------:R-:W-:Y:S01]  /*0cb0*/  LEA R4, R15, R4, 0x4 ;  /* 0x000000040f047211 */ /* 0x000fe200078e20ff */
[----:B------:R-:W-:Y:S02]  /*0cc0*/  IMAD.IADD R3, R6, 0x1, -R3 ;  /* 0x0000000106037824 */ /* 0x000fe400078e0a03 */
[----:B------:R-:W-:Y:S01]  /*0cd0*/  IMAD R6, R2, 0x40, R7 ;  /* 0x0000004002067824 */ /* 0x000fe200078e0207 */
[-C--:B------:R-:W-:Y:S01]  /*0ce0*/  LEA.HI R2, R0, R12.reuse, RZ, 0x2 ;  /* 0x0000000c00027211 */ /* 0x080fe200078f10ff */
[----:B------:R-:W-:Y:S01]  /*0cf0*/  IMAD R5, R4, 0x8, R3 ;  /* 0x0000000804057824 */ /* 0x000fe200078e0203 */
[----:B------:R-:W-:-:S02]  /*0d00*/  LEA.HI R0, R0, R12, RZ, 0x3 ;  /* 0x0000000c00007211 */ /* 0x000fc400078f18ff */
[--C-:B------:R-:W-:Y:S01]  /*0d10*/  SHF.R.S32.HI R206, RZ, 0x2, R2.reuse ;  /* 0x00000002ffce7819 */ /* 0x100fe20000011402 */
[----:B------:R-:W-:Y:S01]  /*0d20*/  STL [R1+0x50], R6 ;  /* 0x0000500601007387 */ /* 0x000fe20000100800 */
[----:B------:R-:W-:Y:S01]  /*0d30*/  SHF.R.S32.HI R3, RZ, 0x1f, R2 ;  /* 0x0000001fff037819 */ /* 0x000fe20000011402 */
[----:B------:R-:W-:Y:S01]  /*0d40*/  IMAD.SHL.U32 R5, R5, 0x8, RZ ;  /* 0x0000000805057824 */ /* 0x000fe200078e00ff */
[----:B------:R-:W-:Y:S01]  /*0d50*/  LOP3.LUT R2, R2, 0xfffffffc, RZ, 0xc0, !PT ;  /* 0xfffffffc02027812 */ /* 0x000fe200078ec0ff */
[----:B------:R-:W-:Y:S01]  /*0d60*/  VIADD R7, R206, 0x40 ;  /* 0x00000040ce077836 */ /* 0x000fe20000000000 */
[----:B------:R-:W-:Y:S01]  /*0d70*/  LEA.HI R3, R3, R206, RZ, 0x3 ;  /* 0x000000ce03037211 */ /* 0x000fe200078f18ff */
[----:B------:R-:W-:Y:S01]  /*0d80*/  STL [R1+0x3c], RZ ;  /* 0x00003cff01007387 */ /* 0x000fe20000100800 */
[----:B------:R-:W-:Y:S01]  /*0d90*/  SHF.R.S32.HI R4, RZ, 0x3, R0 ;  /* 0x00000003ff047819 */ /* 0x000fe20000011400 */
[----:B------:R-:W-:Y:S01]  /*0da0*/  IMAD.IADD R9, R12, 0x1, -R2 ;  /* 0x000000010c097824 */ /* 0x000fe200078e0a02 */
[----:B------:R-:W-:Y:S01]  /*0db0*/  LOP3.LUT R0, R0, 0xfffffff8, RZ, 0xc0, !PT ;  /* 0xfffffff800007812 */ /* 0x000fe200078ec0ff */
[----:B------:R-:W-:Y:S01]  /*0dc0*/  IMAD.SHL.U32 R2, R7, 0x40, RZ ;  /* 0x0000004007027824 */ /* 0x000fe200078e00ff */
[----:B------:R-:W-:Y:S01]  /*0dd0*/  SHF.R.S32.HI R4, RZ, 0x1f, R7 ;  /* 0x0000001fff047819 */ /* 0x000fe20000011407 */
[----:B------:R-:W-:Y:S01]  /*0de0*/  IMAD.SHL.U32 R204, R9, 0x4, RZ ;  /* 0x0000000409cc7824 */ /* 0x000fe200078e00ff */
[----:B------:R-:W-:Y:S01]  /*0df0*/  LOP3.LUT R3, R3, 0xfffffff8, RZ, 0xc0, !PT ;  /* 0xfffffff803037812 */ /* 0x000fe200078ec0ff */
[----:B------:R-:W-:Y:S01]  /*0e00*/  IMAD.IADD R10, R12, 0x1, -R0 ;  /* 0x000000010c0a7824 */ /* 0x000fe200078e0a00 */
[----:B------:R-:W-:Y:S01]  /*0e10*/  LEA.HI R4, R4, R7, RZ, 0x3 ;  /* 0x0000000704047211 */ /* 0x000fe200078f18ff */
[C---:B------:R-:W-:Y:S01]  /*0e20*/  IMAD.SHL.U32 R16, R9.reuse, 0x8, RZ ;  /* 0x0000000809107824 */ /* 0x040fe200078e00ff */
[C---:B------:R-:W-:Y:S01]  /*0e30*/  LEA.HI R0, R9.reuse, R9, RZ, 0x1 ;  /* 0x0000000909007211 */ /* 0x040fe200078f08ff */
[----:B------:R-:W-:Y:S01]  /*0e40*/  IMAD.SHL.U32 R219, R10, 0x8, RZ ;  /* 0x000000080adb7824 */ /* 0x000fe200078e00ff */
[----:B------:R-:W-:Y:S01]  /*0e50*/  IADD3 R3, R206, -R3, RZ ;  /* 0x80000003ce037210 */ /* 0x000fe20007ffe0ff */
[----:B------:R-:W-:Y:S01]  /*0e60*/  IMAD.SHL.U32 R4, R4, 0x40, RZ ;  /* 0x0000004004047824 */ /* 0x000fe200078e00ff */
[----:B------:R-:W-:Y:S01]  /*0e70*/  LOP3.LUT R0, R0, 0x1ffffffe, RZ, 0xc0, !PT ;  /* 0x1ffffffe00007812 */ /* 0x000fe200078ec0ff */
[----:B------:R-:W-:Y:S01]  /*0e80*/  VIADD R216, R16, 0x40 ;  /* 0x0000004010d87836 */ /* 0x000fe20000000000 */
[----:B------:R-:W-:Y:S01]  /*0e90*/  IADD3 R211, R204, 0x10, RZ ;  /* 0x00000010ccd37810 */ /* 0x000fe20007ffe0ff */
[----:B------:R0:W-:Y:S01]  /*0ea0*/  STL [R1+0x40], R3 ;  /* 0x0000400301007387 */ /* 0x0001e20000100800 */
[----:B------:R-:W-:Y:S01]  /*0eb0*/  LOP3.LUT R4, R4, 0xfffffe00, RZ, 0xc0, !PT ;  /* 0xfffffe0004047812 */ /* 0x000fe200078ec0ff */
[----:B------:R-:W-:Y:S01]  /*0ec0*/  IMAD.IADD R0, R9, 0x1, -R0 ;  /* 0x0000000109007824 */ /* 0x000fe200078e0a00 */
[----:B------:R-:W-:Y:S01]  /*0ed0*/  SHF.R.S32.HI R7, RZ, 0x1f, R219 ;  /* 0x0000001fff077819 */ /* 0x000fe200000114db */
[----:B------:R-:W-:Y:S01]  /*0ee0*/  VIADD R7, R219, 0xc0 ;  /* 0x000000c0db077836 */ /* 0x000fe20000000000 */
[----:B------:R-:W-:Y:S01]  /*0ef0*/  SHF.R.S32.HI R17, RZ, 0x1f, R16 ;  /* 0x0000001fff117819 */ /* 0x000fe20000011410 */
[----:B------:R-:W-:Y:S01]  /*0f00*/  IMAD R0, R0, 0x8, R6 ;  /* 0x0000000800007824 */ /* 0x000fe200078e0206 */
[----:B------:R-:W-:Y:S01]  /*0f10*/  SHF.R.S32.HI R229, RZ, 0x1f, R216 ;  /* 0x0000001fffe57819 */ /* 0x000fe200000114d8 */
[----:B------:R-:W-:Y:S01]  /*0f20*/  VIADD R215, R16, 0x60 ;  /* 0x0000006010d77836 */ /* 0x000fe20000000000 */
[----:B0-----:R-:W-:Y:S01]  /*0f30*/  LOP3.LUT R3, R2, 0x1c0, RZ, 0xc0, !PT ;  /* 0x000001c002037812 */ /* 0x001fe200078ec0ff */
[----:B------:R-:W-:-:S02]  /*0f40*/  VIADD R2, R16, 0x20 ;  /* 0x0000002010027836 */ /* 0x000fc40000000000 */
[C---:B------:R-:W-:Y:S01]  /*0f50*/  VIADD R214, R16.reuse, 0x80 ;  /* 0x0000008010d67836 */ /* 0x040fe20000000000 */
[----:B------:R-:W-:Y:S01]  /*0f60*/  SHF.R.U32.HI R9, RZ, 0x3, R3 ;  /* 0x00000003ff097819 */ /* 0x000fe20000011603 */
[C---:B------:R-:W-:Y:S01]  /*0f70*/  VIADD R213, R16.reuse, 0xa0 ;  /* 0x000000a010d57836 */ /* 0x040fe20000000000 */
[----:B------:R-:W-:Y:S01]  /*0f80*/  LOP3.LUT R3, R3, 0x38, R16, 0xf8, !PT ;  /* 0x0000003803037812 */ /* 0x000fe200078ef810 */
[C---:B------:R-:W-:Y:S01]  /*0f90*/  VIADD R218, R16.reuse, 0xc0 ;  /* 0x000000c010da7836 */ /* 0x040fe20000000000 */
[----:B------:R-:W-:Y:S01]  /*0fa0*/  SHF.R.S32.HI R208, RZ, 0x1f, R2 ;  /* 0x0000001fffd07819 */ /* 0x000fe20000011402 */
[----:B------:R-:W-:Y:S01]  /*0fb0*/  VIADD R217, R16, 0xe0 ;  /* 0x000000e010d97836 */ /* 0x000fe20000000000 */
        /* <DEDUP_REMOVED lines=9> */
[----:B--2---:R-:W-:Y:S02]  /*1050*/  LOP3.LUT R209, R13, 0x1, RZ, 0xfc, !PT ;  /* 0x000000010dd17812 */ /* 0x004fe400078efcff */
[----:B------:R-:W-:-:S05]  /*1060*/  SHF.R.S32.HI R13, RZ, 0x1f, R211 ;  /* 0x0000001fff0d7819 */ /* 0x000fca00000114d3 */
[----:B------:R-:W-:Y:S04]  /*1070*/  STL [R1+0x48], R13 ;  /* 0x0000480d01007387 */ /* 0x000fe80000100800 */
[----:B------:R0:W-:Y:S02]  /*1080*/  STL [R1+0xc], R4 ;  /* 0x00000c0401007387 */ /* 0x0001e40000100800 */
[----:B0-----:R-:W-:Y:S02]  /*1090*/  LOP3.LUT R4, R4, R3, R9, 0xf6, !PT ;  /* 0x0000000304047212 */ /* 0x001fe400078ef609 */
[----:B------:R-:W-:Y:S01]  /*10a0*/  SHF.R.S32.HI R3, RZ, 0x1f, R7 ;  /* 0x0000001fff037819 */ /* 0x000fe20000011407 */
[----:B------:R-:W-:Y:S01]  /*10b0*/  IMAD.IADD R7, R11, 0x1, -R8 ;  /* 0x000000010b077824 */ /* 0x000fe200078e0a08 */
[----:B------:R-:W-:-:S04]  /*10c0*/  LEA R3, R4, R19, 0x1 ;  /* 0x0000001304037211 */ /* 0x000fc800078e08ff */
[----:B------:R0:W-:Y:S04]  /*10d0*/  STL [R1+0x18], R7 ;  /* 0x0000180701007387 */ /* 0x0001e80000100800 */
[----:B------:R0:W-:Y:S04]  /*10e0*/  STL [R1+0x4c], R3 ;  /* 0x00004c0301007387 */ /* 0x0001e80000100800 */
[----:B------:R0:W-:Y:S04]  /*10f0*/  STL [R1+0x54], R5 ;  /* 0x0000540501007387 */ /* 0x0001e80000100800 */
[----:B------:R0:W-:Y:S02]  /*1100*/  STL [R1+0x10], R0 ;  /* 0x0000100001007387 */ /* 0x0001e40000100800 */
.L_x_14400:
[----:B0-2---:R-:W0:Y:S02]  /*1110*/  LDC.64 R4, c[0x0][0xc88] ;  /* 0x00032200ff047b82 */ /* 0x005e240000000a00 */
        /* <DEDUP_REMOVED lines=41> */
[----:B------:R-:W-:Y:S01]  /*13b0*/  IMAD.U32 R26, RZ, RZ, UR5 ;  /* 0x00000005ff1a7e24 */ /* 0x000fe2000f8e00ff */
[----:B------:R-:W-:Y:S01]  /*13c0*/  MOV R35, UR4 ;  /* 0x0000000400237c02 */ /* 0x000fe20008000f00 */
[----:B-1-34-:R-:W-:Y:S06]  /*13d0*/  @P2 BRA `(.L_x_14242) ;  /* 0x0000000000242947 */ /* 0x01afec0003800000 */
        /* <DEDUP_REMOVED lines=9> */
.L_x_14242:
[----:B------:R-:W-:Y:S01]  /*1470*/  ULDC.64 UR4, c[0x0][0xa20] ;  /* 0x0002880000047ab9 */ /* 0x000fe20000000a00 */
[----:B------:R0:W-:Y:S01]  /*1480*/  STL [R1+0x2c], R34 ;  /* 0x00002c2201007387 */ /* 0x0001e20000100800 */
[----:B------:R-:W-:-:S04]  /*1490*/  ISETP.NE.U32.AND P1, PT, RZ, UR4, PT ;  /* 0x00000004ff007c0c */ /* 0x000fc8000bf25070 */
[----:B------:R-:W-:-:S13]  /*14a0*/  ISETP.NE.AND.EX P1, PT, RZ, UR5, PT, P1 ;  /* 0x00000005ff007c0c */ /* 0x000fda000bf25310 */
[----:B0-----:R-:W-:Y:S05]  /*14b0*/  @!P1 BRA `(.L_x_14243) ;  /* 0x0000000000109947 */ /* 0x001fea0003800000 */
[----:B------:R-:W-:-:S04]  /*14c0*/  IADD3 R4, P0, R37, UR4, RZ ;  /* 0x0000000425047c10 */ /* 0x000fc8000ff1e0ff */
[----:B------:R-:W-:-:S05]  /*14d0*/  IADD3.X R5, R32, UR5, RZ, P0, !PT ;  /* 0x0000000520057c10 */ /* 0x000fca00087fe4ff */
[----:B------:R0:W5:Y:S01]  /*14e0*/  LDG.E R35, desc[UR40][R4.64] ;  /* 0x0000002804237981 */ /* 0x000162000c1e1900 */
[----:B------:R-:W-:Y:S05]  /*14f0*/  BRA `(.L_x_14244) ;  /* 0x0000000000107947 */ /* 0x000fea0003800000 */
.L_x_14243:
[----:B------:R-:W-:Y:S05]  /*1500*/  @!P0 BRA `(.L_x_14244) ;  /* 0x00000000000c8947 */ /* 0x000fea0003800000 */
[----:B------:R-:W2:Y:S04]  /*1510*/  LDG.E R4, desc[UR40][R8.64] ;  /* 0x0000002808047981 */ /* 0x000ea8000c1e1900 */
[----:B------:R-:W2:Y:S02]  /*1520*/  LDG.E R35, desc[UR40][R8.64+0x4] ;  /* 0x0000042808237981 */ /* 0x000ea4000c1e1900 */
[----:B--2---:R-:W-:-:S07]  /*1530*/  IMAD.IADD R35, R35, 0x1, -R4 ;  /* 0x0000000123237824 */ /* 0x004fce00078e0a04 */
.L_x_14244:
        /* <DEDUP_REMOVED lines=16> */
[----:B------:R-:W-:-:S04]  /*1640*/  IMAD.SHL.U32 R223, R33, 0x80, RZ ;  /* 0x0000008021df7824 */ /* 0x000fc800078e00ff */
[----:B0-----:R-:W-:-:S08]  /*1650*/  VIADD R4, R223, 0x7f ;  /* 0x0000007fdf047836 */ /* 0x001fd00000000000 */
[----:B------:R-:W0:Y:S08]  /*1660*/  @P1 LDC R9, c[0x0][0x44c] ;  /* 0x00011300ff091b82 */ /* 0x000e300000000800 */
[----:B------:R-:W1:Y:S01]  /*1670*/  @P1 LDC R5, c[0x0][0x450] ;  /* 0x00011400ff051b82 */ /* 0x000e620000000800 */
[----:B--2---:R-:W-:Y:S02]  /*1680*/  @P0 IMAD.IADD R26, R8, 0x1, -R3 ;  /* 0x00000001081a0824 */ /* 0x004fe400078e0a03 */
[----:B------:R-:W-:-:S02]  /*1690*/  IMAD.IADD R8, R35, 0x1, -R0 ;  /* 0x0000000123087824 */ /* 0x000fc400078e0a00 */
[----:B0-----:R-:W-:-:S03]  /*16a0*/  @P1 IMAD.HI.U32 R0, R4, R9, RZ ;  /* 0x0000000904001227 */ /* 0x001fc600078e00ff */
[----:B------:R-:W-:Y:S01]  /*16b0*/  IADD3 R10, R8, R26, RZ ;  /* 0x0000001a080a7210 */ /* 0x000fe20007ffe0ff */
[----:B------:R-:W-:Y:S01]  /*16c0*/  IMAD.MOV R30, RZ, RZ, -R8 ;  /* 0x000000ffff1e7224 */ /* 0x000fe200078e0a08 */
[----:B-1----:R-:W-:Y:S02]  /*16d0*/  @P1 SHF.R.U32.HI R4, RZ, R5, R0 ;  /* 0x00000005ff041219 */ /* 0x002fe40000011600 */
[C---:B------:R-:W-:Y:S01]  /*16e0*/  IADD3 R89, R10.reuse, 0x60, -R220 ;  /* 0x000000600a597810 */ /* 0x040fe20007ffe8dc */
[----:B------:R-:W-:Y:S01]  /*16f0*/  VIADD R0, R10, 0x5f ;  /* 0x0000005f0a007836 */ /* 0x000fe20000000000 */
[----:B------:R-:W-:Y:S01]  /*1700*/  VIMNMX R30, RZ, R30, !PT ;  /* 0x0000001eff1e7248 */ /* 0x000fe20007fe0100 */
[----:B------:R3:W-:Y:S02]  /*1710*/  STL [R1+0x4], R10 ;  /* 0x0000040a01007387 */ /* 0x0007e40000100800 */
[----:B------:R-:W-:Y:S02]  /*1720*/  IMAD.IADD R4, R89, 0x1, R4 ;  /* 0x0000000159047824 */ /* 0x000fe400078e0204 */
[----:B------:R-:W-:-:S04]  /*1730*/  IMAD.HI R0, R0, 0x2aaaaaab, RZ ;  /* 0x2aaaaaab00007827 */ /* 0x000fc800078e02ff */
[----:B------:R-:W-:Y:S01]  /*1740*/  IMAD.HI R4, R4, 0x2aaaaaab, RZ ;  /* 0x2aaaaaab04047827 */ /* 0x000fe200078e02ff */
[----:B------:R-:W-:-:S04]  /*1750*/  SHF.R.U32.HI R3, RZ, 0x1f, R0 ;  /* 0x0000001fff037819 */ /* 0x000fc80000011600 */
[----:B------:R-:W-:Y:S02]  /*1760*/  SHF.R.U32.HI R5, RZ, 0x1f, R4 ;  /* 0x0000001fff057819 */ /* 0x000fe40000011604 */
[----:B------:R-:W-:Y:S02]  /*1770*/  LEA.HI.SX32 R172, R0, R3, 0x1c ;  /* 0x0000000300ac7211 */ /* 0x000fe400078fe2ff */
[----:B------:R-:W-:-:S04]  /*1780*/  LEA.HI.SX32 R5, R4, R5, 0x1c ;  /* 0x0000000504057211 */ /* 0x000fc800078fe2ff */
[----:B------:R-:W-:-:S05]  /*1790*/  VIMNMX R5, R172, R5, PT ;  /* 0x00000005ac057248 */ /* 0x000fca0003fe0100 */
        /* <DEDUP_REMOVED lines=33> */
.L_x_14247:
[----:B------:R-:W-:Y:S05]  /*19b0*/  BSYNC B6 ;  /* 0x0000000000067941 */ /* 0x000fea0003800000 */
.L_x_14246:
        /* <DEDUP_REMOVED lines=20> */
.L_x_14249:
[----:B------:R-:W-:Y:S05]  /*1b00*/  BSYNC B6 ;  /* 0x0000000000067941 */ /* 0x000fea0003800000 */
.L_x_14248:
[----:B------:R-:W2:Y:S01]  /*1b10*/  LDL R14, [R1+0x40] ;  /* 0x00004000010e7983 */ /* 0x000ea20000100800 */
[----:B------:R-:W-:Y:S01]  /*1b20*/  ULDC.64 UR4, c[0x0][0x9f8] ;  /* 0x00027e0000047ab9 */ /* 0x000fe20000000a00 */
[----:B------:R-:W0:Y:S01]  /*1b30*/  LDC.64 R56, c[0x0][0x408] ;  /* 0x00010200ff387b82 */ /* 0x000e220000000a00 */
[----:B------:R-:W-:-:S04]  /*1b40*/  ISETP.NE.U32.AND P0, PT, RZ, UR4, PT ;  /* 0x00000004ff007c0c */ /* 0x000fc8000bf05070 */
[----:B------:R-:W-:-:S03]  /*1b50*/  ISETP.NE.AND.EX P0, PT, RZ, UR5, PT, P0 ;  /* 0x00000005ff007c0c */ /* 0x000fc6000bf05300 */
[----:B------:R-:W1:Y:S10]  /*1b60*/  LDC R39, c[0x0][0x3f4] ;  /* 0x0000fd00ff277b82 */ /* 0x000e740000000800 */
[----:B------:R-:W-:Y:S01]  /*1b70*/  @P0 IADD3 R4, P1, R37, UR4, RZ ;  /* 0x0000000425040c10 */ /* 0x000fe2000ff3e0ff */
[----:B------:R-:W-:-:S03]  /*1b80*/  ULDC UR4, c[0x0][0x320] ;  /* 0x0000c80000047ab9 */ /* 0x000fc60000000800 */
[----:B------:R-:W-:Y:S02]  /*1b90*/  @P0 IADD3.X R5, R32, UR5, RZ, P1, !PT ;  /* 0x0000000520050c10 */ /* 0x000fe40008ffe4ff */
[----:B------:R-:W-:Y:S01]  /*1ba0*/  ISETP.GE.AND P1, PT, R2, UR4, PT ;  /* 0x0000000402007c0c */ /* 0x000fe2000bf26270 */
[----:B------:R-:W3:Y:S02]  /*1bb0*/  LDC.64 R32, c[0x0][0x3f8] ;  /* 0x0000fe00ff207b82 */ /* 0x000ee40000000a00 */
        /* <DEDUP_REMOVED lines=15> */
[----:B------:R-:W-:-:S02]  /*1cb0*/  ISETP.GE.AND P0, PT, R218, UR4, PT ;  /* 0x00000004da007c0c */ /* 0x000fc4000bf06270 */
[----:B------:R-:W-:Y:S02]  /*1cc0*/  ISETP.GE.AND P1, PT, R217, UR4, PT ;  /* 0x00000004d9007c0c */ /* 0x000fe4000bf26270 */
[----:B------:R-:W-:Y:S02]  /*1cd0*/  SHF.R.S32.HI R9, RZ, 0x1f, R206 ;  /* 0x0000001fff097819 */ /* 0x000fe400000114ce */
[----:B------:R-:W-:Y:S02]  /*1ce0*/  LOP3.LUT R3, R4, R0, R3, 0xfe, !PT ;  /* 0x0000000004037212 */ /* 0x000fe400078efe03 */
[----:B------:R-:W-:Y:S02]  /*1cf0*/  SEL R6, RZ, 0x40, P0 ;  /* 0x00000040ff067807 */ /* 0x000fe40000000000 */
[----:B------:R-:W-:Y:S02]  /*1d00*/  SEL R7, RZ, 0x7fff80, P1 ;  /* 0x007fff80ff077807 */ /* 0x000fe40000800000 */
[----:B------:R-:W-:-:S02]  /*1d10*/  SHF.R.S32.HI R205, RZ, 0x1f, R204 ;  /* 0x0000001fffcd7819 */ /* 0x000fc400000114cc */
[----:B------:R-:W-:Y:S01]  /*1d20*/  LOP3.LUT R3, R7, R3, R6, 0xfe, !PT ;  /* 0x0000000307037212 */ /* 0x000fe200078efe06 */
[C---:B0-----:R-:W-:Y:S02]  /*1d30*/  IMAD R6, R9.reuse, R56, RZ ;  /* 0x0000003809067224 */ /* 0x041fe400078e02ff */
[----:B---3--:R-:W-:Y:S02]  /*1d40*/  IMAD R0, R9, R32, RZ ;  /* 0x0000002009007224 */ /* 0x008fe400078e02ff */
[----:B------:R-:W-:-:S04]  /*1d50*/  IMAD.WIDE.U32 R8, R206, R56, R204 ;  /* 0x00000038ce087225 */ /* 0x000fc800078e00cc */
[----:B------:R-:W-:-:S04]  /*1d60*/  IMAD R55, R206, R57, R6 ;  /* 0x00000039ce377224 */ /* 0x000fc800078e0206 */
[----:B------:R-:W-:Y:S02]  /*1d70*/  IMAD.IADD R9, R9, 0x1, R55 ;  /* 0x0000000109097824 */ /* 0x000fe400078e0237 */
[----:B-----5:R-:W-:Y:S02]  /*1d80*/  IMAD.WIDE.U32 R52, R24, R56, R8 ;  /* 0x0000003818347225 */ /* 0x020fe400078e0008 */
[----:B------:R-:W3:Y:S01]  /*1d90*/  LDL R8, [R1+0xc] ;  /* 0x00000c0001087983 */ /* 0x000ee20000100800 */
[----:B------:R-:W0:Y:S01]  /*1da0*/  S2R R40, SR_TID.X ;  /* 0x0000000000287919 */ /* 0x000e220000002100 */
[----:B------:R-:W4:Y:S01]  /*1db0*/  S2R R38, SR_TID.X ;  /* 0x0000000000267919 */ /* 0x000f220000002100 */
[----:B0-----:R-:W-:Y:S01]  /*1dc0*/  VIADD R40, R40, 0xffffff80 ;  /* 0xffffff8028287836 */ /* 0x001fe20000000000 */
[----:B----4-:R-:W-:Y:S01]  /*1dd0*/  SHF.R.U32.HI R38, RZ, 0x7, R38 ;  /* 0x00000007ff267819 */ /* 0x010fe20000011626 */
[----:B------:R-:W-:-:S03]  /*1de0*/  IMAD R15, R206, R33, R0 ;  /* 0x00000021ce0f7224 */ /* 0x000fc600078e0200 */
[----:B------:R-:W-:Y:S01]  /*1df0*/  ISETP.NE.AND P6, PT, R38, 0x1, PT ;  /* 0x000000012600780c */ /* 0x000fe20003fc5270 */
[----:B------:R-:W-:Y:S01]  /*1e00*/  IMAD.WIDE.U32 R10, R206, R32, R16 ;  /* 0x00000020ce0a7225 */ /* 0x000fe200078e0010 */
[----:B-1----:R-:W-:-:S03]  /*1e10*/  ISETP.GE.AND P0, PT, R16, R39, PT ;  /* 0x000000271000720c */ /* 0x002fc60003f06270 */
[----:B------:R-:W-:Y:S01]  /*1e20*/  IMAD.IADD R11, R15, 0x1, R11 ;  /* 0x000000010f0b7824 */ /* 0x000fe200078e020b */
[----:B------:R-:W-:Y:S01]  /*1e30*/  SEL R13, R39, RZ, P0 ;  /* 0x000000ff270d7207 */ /* 0x000fe20000000000 */
[----:B------:R-:W-:Y:S02]  /*1e40*/  VIADD R61, R38, 0x8 ;  /* 0x00000008263d7836 */ /* 0x000fe40000000000 */
[----:B------:R-:W-:Y:S01]  /*1e50*/  IMAD.WIDE.U32 R20, R24, R32, R10 ;  /* 0x0000002018147225 */ /* 0x000fe200078e000a */
[----:B------:R-:W-:-:S03]  /*1e60*/  IADD3 R13, R16, R13, RZ ;  /* 0x0000000d100d7210 */ /* 0x000fc60007ffe0ff */
[C---:B------:R-:W-:Y:S01]  /*1e70*/  VIADD R38, R206.reuse, 0x40 ;  /* 0x00000040ce267836 */ /* 0x040fe20000000000 */
[----:B------:R-:W-:Y:S05]  /*1e80*/  @!P6 WARPSYNC.ALL ;  /* 0x000000000000e948 */ /* 0x000fea0003800000 */
[C---:B------:R-:W-:Y:S02]  /*1e90*/  VIADD R10, R206.reuse, 0x40 ;  /* 0x00000040ce0a7836 */ /* 0x040fe40000000000 */
[----:B------:R-:W-:Y:S01]  /*1ea0*/  IMAD.WIDE.U32 R4, R206, R32, R204 ;  /* 0x00000020ce047225 */ /* 0x000fe200078e00cc */
[----:B------:R-:W-:Y:S01]  /*1eb0*/  SHF.R.S32.HI R12, RZ, 0x1f, R13 ;  /* 0x0000001fff0c7819 */ /* 0x000fe2000001140d */
[----:B------:R-:W-:Y:S01]  /*1ec0*/  ULDC UR4, c[0x0][0x2f4] ;  /* 0x0000bd0000047ab9 */ /* 0x000fe20000000800 */
[----:B------:R-:W-:Y:S01]  /*1ed0*/  SHF.L.U32 R10, R10, 0x6, RZ ;  /* 0x000000060a0a7819 */ /* 0x000fe200000006ff */
[----:B------:R-:W-:-:S02]  /*1ee0*/  IMAD.SHL.U32 R38, R38, 0x40, RZ ;  /* 0x0000004026267824 */ /* 0x000fc400078e00ff */
[----:B------:R-:W-:Y:S01]  /*1ef0*/  IMAD.IADD R7, R5, 0x1, R15 ;  /* 0x0000000105077824 */ /* 0x000fe200078e020f */
[----:B------:R-:W-:Y:S01]  /*1f00*/  SHF.R.S32.HI R15, RZ, 0x1f, R24 ;  /* 0x0000001fff0f7819 */ /* 0x000fe20000011418 */
[----:B------:R-:W-:Y:S01]  /*1f10*/  IMAD.MOV.U32 R6, RZ, RZ, R4 ;  /* 0x000000ffff067224 */ /* 0x000fe200078e0004 */
[----:B------:R-:W-:Y:S01]  /*1f20*/  LEA.HI R13, R12, R13, RZ, 0x3 ;  /* 0x0000000d0c0d7211 */ /* 0x000fe200078f18ff */
[----:B------:R-:W-:Y:S01]  /*1f30*/  IMAD.WIDE.U32 R4, R206, R56, R16 ;  /* 0x00000038ce047225 */ /* 0x000fe200078e0010 */
[----:B------:R-:W-:Y:S02]  /*1f40*/  LOP3.LUT R38, R38, 0x1c0, RZ, 0xc0, !PT ;  /* 0x000001c026267812 */ /* 0x000fe400078ec0ff */
[----:B------:R-:W-:Y:S01]  /*1f50*/  LOP3.LUT R10, R10, 0x1c0, RZ, 0xc0, !PT ;  /* 0x000001c00a0a7812 */ /* 0x000fe200078ec0ff */
[----:B------:R-:W-:Y:S01]  /*1f60*/  IMAD.IADD R55, R55, 0x1, R5 ;  /* 0x0000000137377824 */ /* 0x000fe200078e0205 */
[----:B------:R-:W-:Y:S01]  /*1f70*/  SHF.R.S32.HI R73, RZ, 0x3, R13 ;  /* 0x00000003ff497819 */ /* 0x000fe2000001140d */
[----:B------:R-:W-:Y:S01]  /*1f80*/  IMAD R5, R15, R32, RZ ;  /* 0x000000200f057224 */ /* 0x000fe200078e02ff */
[----:B------:R-:W-:Y:S01]  /*1f90*/  LOP3.LUT R74, R13, 0xfffffff8, RZ, 0xc0, !PT ;  /* 0xfffffff80d4a7812 */ /* 0x000fe200078ec0ff */
[----:B------:R-:W-:Y:S01]  /*1fa0*/  IMAD.MOV.U32 R54, RZ, RZ, R4 ;  /* 0x000000ffff367224 */ /* 0x000fe200078e0004 */
[----:B------:R-:W-:Y:S01]  /*1fb0*/  PRMT R85, R3, 0x8880, RZ ;  /* 0x0000888003557816 */ /* 0x000fe200000000ff */
[----:B------:R-:W-:Y:S01]  /*1fc0*/  IMAD R15, R15, R56, RZ ;  /* 0x000000380f0f7224 */ /* 0x000fe200078e02ff */
[----:B------:R-:W-:Y:S01]  /*1fd0*/  SHF.R.U32.HI R10, RZ, 0x3, R10 ;  /* 0x00000003ff0a7819 */ /* 0x000fe2000001160a */
[----:B------:R-:W-:Y:S01]  /*1fe0*/  IMAD.MOV.U32 R63, RZ, RZ, 0x20 ;  /* 0x00000020ff3f7424 */ /* 0x000fe200078e00ff */
[----:B------:R-:W-:Y:S01]  /*1ff0*/  SHF.L.U64.HI R4, R32, 0x6, R33 ;  /* 0x0000000620047819 */ /* 0x000fe20000010221 */
[----:B------:R-:W-:Y:S01]  /*2000*/  IMAD.IADD R0, R36, 0x1, R35 ;  /* 0x0000000124007824 */ /* 0x000fe200078e0223 */
[----:B------:R-:W-:Y:S01]  /*2010*/  SHF.L.U64.HI R31, R56, 0x6, R57 ;  /* 0x00000006381f7819 */ /* 0x000fe20000010239 */
[----:B------:R-:W-:Y:S01]  /*2020*/  IMAD R37, R24, R33, R5 ;  /* 0x0000002118257224 */ /* 0x000fe200078e0205 */
[----:B------:R-:W-:Y:S01]  /*2030*/  PRMT R85, R85, 0x7710, RZ ;  /* 0x0000771055557816 */ /* 0x000fe200000000ff */
[----:B------:R-:W-:Y:S01]  /*2040*/  IMAD R65, R33, 0x60, RZ ;  /* 0x0000006021417824 */ /* 0x000fe200078e02ff */
[----:B------:R-:W-:Y:S01]  /*2050*/  ISETP.GE.AND P2, PT, R2, UR4, PT ;  /* 0x0000000402007c0c */ /* 0x000fe2000bf46270 */
[----:B------:R-:W-:-:S02]  /*2060*/  IMAD.SHL.U32 R5, R32, 0x40, RZ ;  /* 0x0000004020057824 */ /* 0x000fc400078e00ff */
[----:B------:R-:W-:-:S04]  /*2070*/  IMAD.WIDE.U32 R6, R24, R32, R6 ;  /* 0x0000002018067225 */ /* 0x000fc800078e0006 */
[----:B------:R-:W-:Y:S02]  /*2080*/  IMAD R11, R57, 0x60, RZ ;  /* 0x00000060390b7824 */ /* 0x000fe400078e02ff */
[----:B------:R-:W-:Y:S02]  /*2090*/  IMAD R15, R24, R57, R15 ;  /* 0x00000039180f7224 */ /* 0x000fe400078e020f */
[----:B------:R-:W-:Y:S02]  /*20a0*/  IMAD.SHL.U32 R35, R56, 0x40, RZ ;  /* 0x0000004038237824 */ /* 0x000fe400078e00ff */
[----:B------:R-:W-:Y:S01]  /*20b0*/  IMAD.WIDE.U32 R54, R24, R56, R54 ;  /* 0x0000003818367225 */ /* 0x000fe200078e0036 */
[----:B------:R-:W-:-:S03]  /*20c0*/  LOP3.LUT R79, R85, 0x1, RZ, 0xc0, !PT ;  /* 0x00000001554f7812 */ /* 0x000fc600078ec0ff */
[----:B------:R-:W-:Y:S01]  /*20d0*/  IMAD.WIDE.U32 R32, R32, 0x60, RZ ;  /* 0x0000006020207825 */ /* 0x000fe200078e00ff */
[----:B------:R-:W-:-:S03]  /*20e0*/  LOP3.LUT R80, R85, 0x2, RZ, 0xc0, !PT ;  /* 0x0000000255507812 */ /* 0x000fc600078ec0ff */
[----:B------:R-:W-:Y:S01]  /*20f0*/  IMAD.WIDE.U32 R56, R56, 0x60, RZ ;  /* 0x0000006038387825 */ /* 0x000fe200078e00ff */
[C---:B------:R-:W-:Y:S02]  /*2100*/  LOP3.LUT R81, R85.reuse, 0x4, RZ, 0xc0, !PT ;  /* 0x0000000455517812 */ /* 0x040fe400078ec0ff */
[----:B------:R-:W-:Y:S01]  /*2110*/  LOP3.LUT R82, R85, 0x8, RZ, 0xc0, !PT ;  /* 0x0000000855527812 */ /* 0x000fe200078ec0ff */
[----:B------:R-:W-:Y:S01]  /*2120*/  IMAD.SHL.U32 R64, R39, 0x2, RZ ;  /* 0x0000000227407824 */ /* 0x000fe200078e00ff */
[----:B------:R-:W-:Y:S01]  /*2130*/  LOP3.LUT R83, R85, 0x10, RZ, 0xc0, !PT ;  /* 0x0000001055537812 */ /* 0x000fe200078ec0ff */
[----:B------:R-:W-:Y:S01]  /*2140*/  IMAD.IADD R65, R33, 0x1, R65 ;  /* 0x0000000121417824 */ /* 0x000fe200078e0241 */
[----:B------:R-:W-:Y:S01]  /*2150*/  LOP3.LUT R84, R85, 0x20, RZ, 0xc0, !PT ;  /* 0x0000002055547812 */ /* 0x000fe200078ec0ff */
[----:B------:R-:W-:Y:S01]  /*2160*/  IMAD.IADD R66, R57, 0x1, R11 ;  /* 0x0000000139427824 */ /* 0x000fe200078e020b */
[----:B------:R-:W-:Y:S01]  /*2170*/  SHF.R.S32.HI R59, RZ, 0x1f, R34 ;  /* 0x0000001fff3b7819 */ /* 0x000fe20000011422 */
[----:B------:R-:W-:Y:S01]  /*2180*/  IMAD.IADD R69, R7, 0x1, R37 ;  /* 0x0000000107457824 */ /* 0x000fe200078e0225 */
[----:B------:R-:W-:Y:S01]  /*2190*/  P2R R87, PR, RZ, 0x4 ;  /* 0x00000004ff577803 */ /* 0x000fe20000000000 */
[----:B------:R-:W-:Y:S01]  /*21a0*/  IMAD.IADD R70, R37, 0x1, R21 ;  /* 0x0000000125467824 */ /* 0x000fe200078e0215 */
[----:B------:R-:W-:Y:S01]  /*21b0*/  SHF.R.S32.HI R76, RZ, 0x1f, R74 ;  /* 0x0000001fff4c7819 */ /* 0x000fe2000001144a */
[----:B------:R-:W-:Y:S01]  /*21c0*/  IMAD.IADD R71, R53, 0x1, R15 ;  /* 0x0000000135477824 */ /* 0x000fe200078e020f */
[----:B------:R-:W-:Y:S01]  /*21d0*/  LOP3.LUT R85, R85, 0x40, RZ, 0xc0, !PT ;  /* 0x0000004055557812 */ /* 0x000fe200078ec0ff */
[----:B------:R-:W-:-:S02]  /*21e0*/  IMAD.IADD R72, R15, 0x1, R55 ;  /* 0x000000010f487824 */ /* 0x000fc400078e0237 */
[C---:B--2---:R-:W-:Y:S01]  /*21f0*/  IMAD.SHL.U32 R58, R14.reuse, 0x40, RZ ;  /* 0x000000400e3a7824 */ /* 0x044fe200078e00ff */
[----:B------:R-:W-:Y:S01]  /*2200*/  @!P6 BAR.SYNC.DEFER_BLOCKING 0x9, 0x100 ;  /* 0x024400000000eb1d */ /* 0x000fe20000010000 */
[----:B------:R-:W-:Y:S02]  /*2210*/  LOP3.LUT P1, RZ, R14, 0x4, RZ, 0xc0, !PT ;  /* 0x000000040eff7812 */ /* 0x000fe4000782c0ff */
[----:B------:R-:W-:-:S04]  /*2220*/  SHF.R.S32.HI R14, RZ, 0x1f, R40 ;  /* 0x0000001fff0e7819 */ /* 0x000fc80000011428 */
[----:B------:R-:W-:-:S04]  /*2230*/  LEA.HI R14, R14, R40, RZ, 0x2 ;  /* 0x000000280e0e7211 */ /* 0x000fc800078f10ff */
[----:B------:R-:W-:-:S04]  /*2240*/  LOP3.LUT R14, R14, 0xfffffffc, RZ, 0xc0, !PT ;  /* 0xfffffffc0e0e7812 */ /* 0x000fc800078ec0ff */
[----:B------:R-:W-:Y:S02]  /*2250*/  IADD3 R14, R40, -R14, RZ ;  /* 0x8000000e280e7210 */ /* 0x000fe40007ffe0ff */
[----:B------:R-:W0:Y:S01]  /*2260*/  S2R R40, SR_TID.X ;  /* 0x0000000000287919 */ /* 0x000e220000002100 */
[----:B------:R-:W-:Y:S02]  /*2270*/  LOP3.LUT R58, R58, 0x1c0, RZ, 0xc0, !PT ;  /* 0x000001c03a3a7812 */ /* 0x000fe400078ec0ff */
[----:B------:R-:W-:Y:S02]  /*2280*/  IMAD R62, R14, 0x40, R206 ;  /* 0x000000400e3e7824 */ /* 0x000fe400078e02ce */
[----:B------:R-:W-:Y:S02]  /*2290*/  SHF.R.U32.HI R60, RZ, 0x3, R58 ;  /* 0x00000003ff3c7819 */ /* 0x000fe4000001163a */
[----:B------:R-:W-:-:S04]  /*22a0*/  LOP3.LUT R9, R58, 0x18, R16, 0xf8, !PT ;  /* 0x000000183a097812 */ /* 0x000fc800078ef810 */
[----:B------:R-:W-:Y:S01]  /*22b0*/  LOP3.LUT R9, R9, R60, RZ, 0x3c, !PT ;  /* 0x0000003c09097212 */ /* 0x000fe200078e3cff */
[----:B0-----:R-:W-:-:S05]  /*22c0*/  VIADD R40, R40, 0xffffff80 ;  /* 0xffffff8028287836 */ /* 0x001fca0000000000 */
[----:B------:R-:W-:-:S04]  /*22d0*/  SHF.R.S32.HI R14, RZ, 0x1f, R40 ;  /* 0x0000001fff0e7819 */ /* 0x000fc80000011428 */
[----:B------:R-:W-:-:S04]  /*22e0*/  LEA.HI R14, R14, R40, RZ, 0x5 ;  /* 0x000000280e0e7211 */ /* 0x000fc800078f28ff */
[----:B------:R-:W-:-:S05]  /*22f0*/  SHF.R.S32.HI R14, RZ, 0x5, R14 ;  /* 0x00000005ff0e7819 */ /* 0x000fca000001140e */
[----:B------:R-:W-:Y:S01]  /*2300*/  IMAD R67, R14, 0x200, R9 ;  /* 0x000002000e437824 */ /* 0x000fe200078e0209 */
[--C-:B------:R-:W-:Y:S02]  /*2310*/  LOP3.LUT R9, R58, 0x38, R13.reuse, 0xf8, !PT ;  /* 0x000000383a097812 */ /* 0x100fe400078ef80d */
[----:B------:R-:W-:Y:S02]  /*2320*/  LOP3.LUT R13, R38, 0x38, R13, 0xf8, !PT ;  /* 0x00000038260d7812 */ /* 0x000fe400078ef80d */
[----:B------:R-:W-:Y:S02]  /*2330*/  LOP3.LUT R9, R9, R60, RZ, 0x3c, !PT ;  /* 0x0000003c09097212 */ /* 0x000fe400078e3cff */
[----:B------:R-:W-:Y:S02]  /*2340*/  LOP3.LUT R13, R13, R10, RZ, 0x3c, !PT ;  /* 0x0000000a0d0d7212 */ /* 0x000fe400078e3cff */
[----:B------:R-:W-:Y:S01]  /*2350*/  SEL R63, R63, 0xffffffe0, !P1 ;  /* 0xffffffe03f3f7807 */ /* 0x000fe20004800000 */
[----:B------:R-:W-:Y:S01]  /*2360*/  IMAD R77, R14, 0x200, R9 ;  /* 0x000002000e4d7824 */ /* 0x000fe200078e0209 */
[----:B------:R-:W-:-:S02]  /*2370*/  ISETP.GE.AND P1, PT, R16, UR4, PT ;  /* 0x0000000410007c0c */ /* 0x000fc4000bf26270 */
[----:B------:R-:W-:Y:S02]  /*2380*/  IADD3 R68, R63, R67, RZ ;  /* 0x000000433f447210 */ /* 0x000fe40007ffe0ff */
[----:B------:R-:W-:Y:S01]  /*2390*/  SHF.R.S32.HI R75, RZ, 0x1f, R25 ;  /* 0x0000001fff4b7819 */ /* 0x000fe20000011419 */
[----:B---3--:R-:W-:-:S08]  /*23a0*/  IMAD.IADD R78, R8, 0x1, R13 ;  /* 0x00000001084e7824 */ /* 0x008fd000078e020d */
.L_x_14303:
[----:B------:R-:W0:Y:S01]  /*23b0*/  LDC R95, c[0x0][0x430] ;  /* 0x00010c00ff5f7b82 */ /* 0x000e220000000800 */
[----:B------:R-:W-:Y:S02]  /*23c0*/  VIADD R29, R29, 0xffffffff ;  /* 0xffffffff1d1d7836 */ /* 0x000fe40000000000 */
[----:B------:R-:W-:Y:S02]  /*23d0*/  IMAD.MOV.U32 R94, RZ, RZ, RZ ;  /* 0x000000ffff5e7224 */ /* 0x000fe400078e00ff */
[----:B------:R-:W-:-:S03]  /*23e0*/  IMAD R9, R29, 0x60, R62 ;  /* 0x000000601d097824 */ /* 0x000fc600078e023e */
[----:B------:R-:W1:Y:S01]  /*23f0*/  LDC R90, c[0x0][0x3f4] ;  /* 0x0000fd00ff5a7b82 */ /* 0x000e620000000800 */
[----:B--2---:R-:W-:Y:S01]  /*2400*/  IMAD.IADD R36, R0, 0x1, R9 ;  /* 0x0000000100247824 */ /* 0x004fe200078e0209 */
        /* <DEDUP_REMOVED lines=54> */
[C---:B------:R-:W-:Y:S01]  /*2770*/  LEA R100, P3, R12.reuse, UR4, 0x1 ;  /* 0x000000040c647c11 */ /* 0x040fe2000f8608ff */
        /* <DEDUP_REMOVED lines=37> */
.L_x_14254:
[----:B------:R-:W-:Y:S05]  /*29d0*/  BSYNC B1 ;  /* 0x0000000000017941 */ /* 0x000fea0003800000 */
.L_x_14253:
[----:B0-----:R-:W-:Y:S01]  /*29e0*/  VIADD R12, R206, 0x40 ;  /* 0x00000040ce0c7836 */ /* 0x001fe20000000000 */
[----:B------:R-:W-:Y:S01]  /*29f0*/  BSSY B1, `(.L_x_14255) ;  /* 0x000001c000017945 */ /* 0x000fe20003800000 */
[----:B------:R-:W-:Y:S02]  /*2a00*/  CS2R R40, SRZ ;  /* 0x0000000000287805 */ /* 0x000fe4000001ff00 */
        /* <DEDUP_REMOVED lines=26> */
.L_x_14256:
[----:B------:R-:W-:Y:S05]  /*2bb0*/  BSYNC B1 ;  /* 0x0000000000017941 */ /* 0x000fea0003800000 */
.L_x_14255:
[----:B0-----:R-:W-:Y:S01]  /*2bc0*/  IMAD.MOV.U32 R8, RZ, RZ, R48 ;  /* 0x000000ffff087224 */ /* 0x001fe200078e0030 */
[----:B------:R-:W-:Y:S01]  /*2bd0*/  ISETP.NE.AND P3, PT, R209, 0x3, PT ;  /* 0x00000003d100780c */ /* 0x000fe20003f65270 */
[----:B------:R-:W-:Y:S01]  /*2be0*/  IMAD.MOV.U32 R9, RZ, RZ, R49 ;  /* 0x000000ffff097224 */ /* 0x000fe200078e0031 */
        /* <DEDUP_REMOVED lines=22> */
.L_x_14257:
[----:B------:R-:W-:Y:S01]  /*2d50*/  IMAD R86, R18, 0x8, R19 ;  /* 0x0000000812567824 */ /* 0x000fe200078e0213 */
[----:B------:R-:W-:Y:S01]  /*2d60*/  SHF.L.U32 R99, R210, 0x1f, RZ ;  /* 0x0000001fd2637819 */ /* 0x000fe200000006ff */
[----:B------:R-:W-:Y:S03]  /*2d70*/  BSSY B1, `(.L_x_14258) ;  /* 0x0000003000017945 */ /* 0x000fe60003800000 */
[----:B------:R-:W0:Y:S02]  /*2d80*/  SYNCS.PHASECHK.TRANS64.TRYWAIT P5, [R86+URZ+0x22890], R99 ;  /* 0x02289063560075a7 */ /* 0x000e2400080a017f */
[----:B0-----:R-:W-:Y:S05]  /*2d90*/  @!P5 BRA `(.L_x_14259) ;  /* 0x000001740080d947 */ /* 0x001fea0003800000 */
.L_x_14521:
[----:B------:R-:W-:Y:S05]  /*2da0*/  BSYNC B1 ;  /* 0x0000000000017941 */ /* 0x000fea0003800000 */
.L_x_14258:
[----:B------:R-:W-:-:S03]  /*2db0*/  UMOV UR4, 0xffffffff ;  /* 0xffffffff00047882 */ /* 0x000fc60000000000 */
[----:B------:R-:W-:Y:S05]  /*2dc0*/  BRA.DIV UR4, `(.L_x_14260) ;  /* 0x0000017604887947 */ /* 0x000fea000b800000 */
[----:B------:R1:W2:Y:S04]  /*2dd0*/  SHFL.IDX PT, R91, R101, RZ, 0x1c1f ;  /* 0x001c1fff655b7589 */ /* 0x0002a800000e0000 */
[----:B------:R1:W3:Y:S02]  /*2de0*/  SHFL.IDX PT, R14, R100, RZ, 0x1c1f ;  /* 0x001c1fff640e7589 */ /* 0x0002e400000e0000 */
.L_x_14525:
        /* <DEDUP_REMOVED lines=11> */
[----:B0-----:R-:W-:Y:S01]  /*2ea0*/  IMAD.MOV.U32 R15, RZ, RZ, R10 ;  /* 0x000000ffff0f7224 */ /* 0x001fe200078e000a */
[--C-:B------:R-:W-:Y:S01]  /*2eb0*/  SHF.R.U64 R48, R50, 0x10, R51.reuse ;  /* 0x0000001032307819 */ /* 0x100fe20000001233 */
[--C-:B------:R-:W-:Y:S01]  /*2ec0*/  HADD2.F32 R10, -RZ, R9.reuse.H1_H1 ;  /* 0x30000009ff0a7230 */ /* 0x100fe20000004100 */
[----:B------:R-:W-:Y:S01]  /*2ed0*/  SHF.R.U32.HI R107, RZ, 0x10, R51 ;  /* 0x00000010ff6b7819 */ /* 0x000fe20000011633 */
[----:B------:R-:W-:Y:S01]  /*2ee0*/  HADD2.F32 R9, -RZ, R9.H0_H0 ;  /* 0x20000009ff097230 */ /* 0x000fe20000004100 */
[----:B------:R-:W-:Y:S01]  /*2ef0*/  SHF.R.U32.HI R108, RZ, 0x10, R49 ;  /* 0x00000010ff6c7819 */ /* 0x000fe20000011631 */
[----:B------:R-:W-:Y:S02]  /*2f00*/  HADD2.F32 R51, -RZ, R48.H0_H0 ;  /* 0x20000030ff337230 */ /* 0x000fe40000004100 */
[----:B------:R-:W-:Y:S02]  /*2f10*/  HADD2.F32 R48, -RZ, R11.H1_H1 ;  /* 0x3000000bff307230 */ /* 0x000fe40000004100 */
[----:B------:R-:W-:-:S02]  /*2f20*/  HADD2.F32 R107, -RZ, R107.H0_H0 ;  /* 0x2000006bff6b7230 */ /* 0x000fc40000004100 */
[----:B------:R-:W-:Y:S02]  /*2f30*/  HADD2.F32 R11, -RZ, R11.H0_H0 ;  /* 0x2000000bff0b7230 */ /* 0x000fe40000004100 */
[----:B------:R-:W-:Y:S02]  /*2f40*/  HADD2.F32 R49, -RZ, R109.H0_H0 ;  /* 0x2000006dff317230 */ /* 0x000fe40000004100 */
[----:B------:R-:W-:Y:S01]  /*2f50*/  FMUL.FTZ R112, R48, R107 ;  /* 0x0000006b30707220 */ /* 0x000fe20000410000 */
[----:B------:R-:W-:Y:S02]  /*2f60*/  HADD2.F32 R50, -RZ, R108.H0_H0 ;  /* 0x2000006cff327230 */ /* 0x000fe40000004100 */
[CC--:B------:R-:W-:Y:S01]  /*2f70*/  FMUL.FTZ R108, R10.reuse, R51.reuse ;  /* 0x000000330a6c7220 */ /* 0x0c0fe20000410000 */
[----:B------:R-:W-:Y:S01]  /*2f80*/  FMUL.FTZ R51, R9, R51 ;  /* 0x0000003309337220 */ /* 0x000fe20000410000 */
[----:B------:R-:W-:Y:S02]  /*2f90*/  FMUL.FTZ R111, R11, R107 ;  /* 0x0000006b0b6f7220 */ /* 0x000fe40000410000 */
[-C--:B------:R-:W-:Y:S01]  /*2fa0*/  FFMA.FTZ R107, R9, R49.reuse, -R108 ;  /* 0x00000031096b7223 */ /* 0x080fe2000001086c */
[----:B------:R-:W-:Y:S01]  /*2fb0*/  FFMA.FTZ R110, R10, R49, R51 ;  /* 0x000000310a6e7223 */ /* 0x000fe20000010033 */
[----:B------:R-:W-:-:S02]  /*2fc0*/  HADD2.F32 R9, -RZ, R8.H1_H1 ;  /* 0x30000008ff097230 */ /* 0x000fc40000004100 */
[-C--:B------:R-:W-:Y:S01]  /*2fd0*/  FFMA.FTZ R109, R11, R50.reuse, -R112 ;  /* 0x000000320b6d7223 */ /* 0x080fe20000010870 */
[----:B------:R-:W-:Y:S01]  /*2fe0*/  FFMA.FTZ R114, R48, R50, R111 ;  /* 0x0000003230727223 */ /* 0x000fe2000001006f */
[----:B------:R-:W-:Y:S02]  /*2ff0*/  HADD2.F32 R49, -RZ, R116.H0_H0 ;  /* 0x20000074ff317230 */ /* 0x000fe40000004100 */
        /* <DEDUP_REMOVED lines=18> */
.L_x_14266:
[----:B------:R-:W-:Y:S05]  /*3120*/  BSYNC B3 ;  /* 0x0000000000037941 */ /* 0x000fea0003800000 */
.L_x_14265:
[----:B0-----:R4:W-:Y:S02]  /*3130*/  ST.E.128 desc[UR40][R12.64], R8 ;  /* 0x000000080c007985 */ /* 0x0019e4000c101d28 */
.L_x_14264:
[----:B------:R-:W-:Y:S05]  /*3140*/  BSYNC B2 ;  /* 0x0000000000027941 */ /* 0x000fea0003800000 */
.L_x_14263:
        /* <DEDUP_REMOVED lines=21> */
[----:B------:R-:W-:Y:S01]  /*32a0*/  FMUL.FTZ R45, R9, R45 ;  /* 0x0000002d092d7220 */ /* 0x000fe20000410000 */
[----:B------:R-:W-:Y:S02]  /*32b0*/  HADD2.F32 R46, -RZ, R49.H0_H0 ;  /* 0x20000031ff2e7230 */ /* 0x000fe40000004100 */
[----:B------:R-:W-:Y:S01]  /*32c0*/  FMUL.FTZ R108, R15, R48 ;  /* 0x000000300f6c7220 */ /* 0x000fe20000410000 */
        /* <DEDUP_REMOVED lines=25> */
.L_x_14268:
[----:B------:R-:W-:Y:S05]  /*3460*/  BSYNC B2 ;  /* 0x0000000000027941 */ /* 0x000fea0003800000 */
.L_x_14267:
[----:B0-----:R0:W-:Y:S02]  /*3470*/  ST.E.128 desc[UR40][R12.64], R8 ;  /* 0x000000080c007985 */ /* 0x0011e4000c101d28 */
.L_x_14262:
[----:B------:R-:W-:Y:S05]  /*3480*/  BSYNC B1 ;  /* 0x0000000000017941 */ /* 0x000fea0003800000 */
.L_x_14261:
[----:B------:R-:W-:-:S03]  /*3490*/  UMOV UR4, 0xffffffff ;  /* 0xffffffff00047882 */ /* 0x000fc60000000000 */
[----:B------:R-:W-:Y:S05]  /*34a0*/  BRA.DIV UR4, `(.L_x_14269) ;  /* 0x0000017204187947 */ /* 0x000fea000b800000 */
[----:B-1----:R-:W1:Y:S04]  /*34b0*/  SHFL.IDX PT, R101, R101, 0x1, 0x1c1f ;  /* 0x003c1f0065657f89 */ /* 0x002e6800000e0000 */
[----:B---3--:R3:W0:Y:S02]  /*34c0*/  SHFL.IDX PT, R14, R100, 0x1, 0x1c1f ;  /* 0x003c1f00640e7f89 */ /* 0x00862400000e0000 */
.L_x_14529:
        /* <DEDUP_REMOVED lines=10> */
[----:B----4-:R-:W-:Y:S01]  /*3570*/  IMAD.MOV.U32 R15, RZ, RZ, R10 ;  /* 0x000000ffff0f7224 */ /* 0x010fe200078e000a */
        /* <DEDUP_REMOVED lines=10> */
[-C--:B------:R-:W-:Y:S01]  /*3620*/  FMUL.FTZ R46, R10, R43.reuse ;  /* 0x0000002b0a2e7220 */ /* 0x080fe20000410000 */
[----:B------:R-:W-:Y:S02]  /*3630*/  HADD2.F32 R42, -RZ, R45.H0_H0 ;  /* 0x2000002dff2a7230 */ /* 0x000fe40000004100 */
[-C--:B------:R-:W-:Y:S01]  /*3640*/  FMUL.FTZ R45, R11, R44.reuse ;  /* 0x0000002c0b2d7220 */ /* 0x080fe20000410000 */
[C---:B------:R-:W-:Y:S01]  /*3650*/  FMUL.FTZ R43, R9.reuse, R43 ;  /* 0x0000002b092b7220 */ /* 0x040fe20000410000 */
[C---:B------:R-:W-:Y:S01]  /*3660*/  FMUL.FTZ R48, R40.reuse, R44 ;  /* 0x0000002c28307220 */ /* 0x040fe20000410000 */
[-C--:B------:R-:W-:Y:S01]  /*3670*/  FFMA.FTZ R46, R9, R41.reuse, -R46 ;  /* 0x00000029092e7223 */ /* 0x080fe2000001082e */
[----:B------:R-:W-:Y:S01]  /*3680*/  FFMA.FTZ R45, R40, R42, R45 ;  /* 0x0000002a282d7223 */ /* 0x000fe2000001002d */
[----:B------:R-:W-:Y:S01]  /*3690*/  FFMA.FTZ R43, R10, R41, R43 ;  /* 0x000000290a2b7223 */ /* 0x000fe2000001002b */
[----:B------:R-:W-:-:S02]  /*36a0*/  HADD2.F32 R40, -RZ, R105.H0_H0 ;  /* 0x20000069ff287230 */ /* 0x000fc40000004100 */
[----:B------:R-:W-:Y:S01]  /*36b0*/  FFMA.FTZ R48, R11, R42, -R48 ;  /* 0x0000002a0b307223 */ /* 0x000fe20000010830 */
[----:B------:R-:W-:Y:S02]  /*36c0*/  HADD2.F32 R105, -RZ, R105.H1_H1 ;  /* 0x30000069ff697230 */ /* 0x000fe40000004100 */
[--C-:B------:R-:W-:Y:S02]  /*36d0*/  HADD2.F32 R9, -RZ, R8.reuse.H1_H1 ;  /* 0x30000008ff097230 */ /* 0x100fe40000004100 */
[--C-:B------:R-:W-:Y:S02]  /*36e0*/  HADD2.F32 R10, -RZ, R15.reuse.H1_H1 ;  /* 0x3000000fff0a7230 */ /* 0x100fe40000004100 */
[----:B------:R-:W-:Y:S02]  /*36f0*/  HADD2.F32 R8, -RZ, R8.H0_H0 ;  /* 0x20000008ff087230 */ /* 0x000fe40000004100 */
[----:B------:R-:W-:Y:S01]  /*3700*/  FMUL.FTZ R41, R9, R40 ;  /* 0x0000002809297220 */ /* 0x000fe20000410000 */
[----:B------:R-:W-:-:S02]  /*3710*/  HADD2.F32 R15, -RZ, R15.H0_H0 ;  /* 0x2000000fff0f7230 */ /* 0x000fc40000004100 */
[-C--:B------:R-:W-:Y:S01]  /*3720*/  FMUL.FTZ R42, R10, R105.reuse ;  /* 0x000000690a2a7220 */ /* 0x080fe20000410000 */
[--C-:B------:R-:W-:Y:S02]  /*3730*/  HADD2.F32 R11, -RZ, R104.reuse.H0_H0 ;  /* 0x20000068ff0b7230 */ /* 0x100fe40000004100 */
[C---:B------:R-:W-:Y:S01]  /*3740*/  FMUL.FTZ R40, R8.reuse, R40 ;  /* 0x0000002808287220 */ /* 0x040fe20000410000 */
        /* <DEDUP_REMOVED lines=10> */
.L_x_14274:
[----:B------:R-:W-:Y:S05]  /*37f0*/  BSYNC B2 ;  /* 0x0000000000027941 */ /* 0x000fea0003800000 */
.L_x_14273:
[----:B----4-:R0:W-:Y:S02]  /*3800*/  ST.E.128 desc[UR40][R12.64], R8 ;  /* 0x000000080c007985 */ /* 0x0101e4000c101d28 */
.L_x_14272:
[----:B------:R-:W-:Y:S05]  /*3810*/  BSYNC B1 ;  /* 0x0000000000017941 */ /* 0x000fea0003800000 */
.L_x_14271:
        /* <DEDUP_REMOVED lines=20> */
[C---:B------:R-:W-:Y:S01]  /*3960*/  FMUL.FTZ R37, R9.reuse, R37 ;  /* 0x0000002509257220 */ /* 0x040fe20000410000 */
[----:B------:R-:W-:Y:S02]  /*3970*/  HADD2.F32 R11, -RZ, R11.H0_H0 ;  /* 0x2000000bff0b7230 */ /* 0x000fe40000004100 */
[-C--:B------:R-:W-:Y:S01]  /*3980*/  FFMA.FTZ R42, R9, R36.reuse, -R42 ;  /* 0x00000024092a7223 */ /* 0x080fe2000001082a */
        /* <DEDUP_REMOVED lines=26> */
.L_x_14276:
[----:B------:R-:W-:Y:S05]  /*3b30*/  BSYNC B1 ;  /* 0x0000000000017941 */ /* 0x000fea0003800000 */
.L_x_14275:
[----:B----4-:R0:W-:Y:S01]  /*3b40*/  ST.E.128 desc[UR40][R12.64], R8 ;  /* 0x000000080c007985 */ /* 0x0101e2000c101d28 */
[----:B------:R-:W-:Y:S05]  /*3b50*/  BRA `(.L_x_14270) ;  /* 0x0000001800247947 */ /* 0x000fea0003800000 */
.L_x_14252:
[----:B------:R-:W-:Y:S02]  /*3b60*/  IADD3 R12, R206, 0x40, RZ ;  /* 0x00000040ce0c7810 */ /* 0x000fe40007ffe0ff */
[----:B------:R-:W-:Y:S02]  /*3b70*/  CS2R R38, SRZ ;  /* 0x0000000000267805 */ /* 0x000fe4000001ff00 */
[----:B------:R-:W-:Y:S02]  /*3b80*/  CS2R R36, SRZ ;  /* 0x0000000000247805 */ /* 0x000fe4000001ff00 */
[----:B------:R-:W-:Y:S02]  /*3b90*/  CS2R R42, SRZ ;  /* 0x00000000002a7805 */ /* 0x000fe4000001ff00 */
[----:B------:R-:W-:Y:S02]  /*3ba0*/  ISETP.GE.AND P2, PT, R12, R98, PT ;  /* 0x000000620c00720c */ /* 0x000fe40003f46270 */
[----:B------:R-:W-:-:S02]  /*3bb0*/  CS2R R40, SRZ ;  /* 0x0000000000287805 */ /* 0x000fc4000001ff00 */
[----:B------:R-:W-:-:S13]  /*3bc0*/  ISETP.GE.OR P2, PT, R16, R90, P2 ;  /* 0x0000005a1000720c */ /* 0x000fda0001746670 */
[----:B------:R-:W-:-:S04]  /*3bd0*/  @!P2 IADD3 R44, P3, P4, R20, R10, R5 ;  /* 0x0000000a142ca210 */ /* 0x000fc80007c7e005 */
[----:B------:R-:W-:Y:S02]  /*3be0*/  @!P2 IADD3.X R45, R70, R91, R4, P3, P4 ;  /* 0x0000005b462da210 */ /* 0x000fe40001fe8404 */
[----:B------:R-:W-:-:S04]  /*3bf0*/  @!P2 IADD3 R48, P3, P4, R54, R8, R35 ;  /* 0x000000083630a210 */ /* 0x000fc80007c7e023 */
[----:B------:R-:W-:Y:S02]  /*3c00*/  @!P2 IADD3.X R49, R72, R86, R31, P3, P4 ;  /* 0x000000564831a210 */ /* 0x000fe40001fe841f */
[----:B------:R-:W-:-:S04]  /*3c10*/  ISETP.GE.AND P3, PT, R206, R98, PT ;  /* 0x00000062ce00720c */ /* 0x000fc80003f66270 */
[----:B------:R-:W-:-:S13]  /*3c20*/  ISETP.GE.OR P3, PT, R16, R90, P3 ;  /* 0x0000005a1000720c */ /* 0x000fda0001f66670 */
[----:B------:R-:W-:Y:S01]  /*3c30*/  @!P3 IADD3 R9, P4, R20, R10, RZ ;  /* 0x0000000a1409b210 */ /* 0x000fe20007f9e0ff */
[----:B------:R-:W0:Y:S04]  /*3c40*/  @!P3 LDC.64 R14, c[0x0][0x400] ;  /* 0x00010000ff0ebb82 */ /* 0x000e280000000a00 */
[----:B------:R-:W-:-:S04]  /*3c50*/  @!P3 IMAD.X R12, R91, 0x1, R70, P4 ;  /* 0x000000015b0cb824 */ /* 0x000fc800020e0646 */
[----:B------:R-:W1:Y:S02]  /*3c60*/  @!P3 LDC.64 R10, c[0x0][0x3e8] ;  /* 0x0000fa00ff0abb82 */ /* 0x000e640000000a00 */
[----:B-1----:R-:W-:-:S04]  /*3c70*/  @!P3 LEA R10, P4, R9, R10, 0x1 ;  /* 0x0000000a090ab211 */ /* 0x002fc800078808ff */
[----:B------:R-:W-:Y:S02]  /*3c80*/  @!P3 LEA.HI.X R11, R9, R11, R12, 0x1, P4 ;  /* 0x0000000b090bb211 */ /* 0x000fe400020f0c0c */
[----:B------:R-:W-:Y:S01]  /*3c90*/  @!P3 IADD3 R8, P4, R54, R8, RZ ;  /* 0x000000083608b210 */ /* 0x000fe20007f9e0ff */
[----:B------:R-:W1:Y:S02]  /*3ca0*/  @!P2 LDC.64 R12, c[0x0][0x3e8] ;  /* 0x0000fa00ff0cab82 */ /* 0x000e640000000a00 */
[----:B------:R1:W2:Y:S02]  /*3cb0*/  @!P3 LDG.E.128 R36, desc[UR40][R10.64] ;  /* 0x000000280a24b981 */ /* 0x0002a4000c1e1d00 */
[----:B------:R-:W-:Y:S01]  /*3cc0*/  @!P3 IMAD.X R9, R86, 0x1, R72, P4 ;  /* 0x000000015609b824 */ /* 0x000fe200020e0648 */
[----:B0-----:R-:W-:-:S04]  /*3cd0*/  @!P3 LEA R14, P4, R8, R14, 0x1 ;  /* 0x0000000e080eb211 */ /* 0x001fc800078808ff */
[----:B------:R-:W-:Y:S02]  /*3ce0*/  @!P3 LEA.HI.X R15, R8, R15, R9, 0x1, P4 ;  /* 0x0000000f080fb211 */ /* 0x000fe400020f0c09 */
[----:B------:R-:W0:Y:S03]  /*3cf0*/  @!P2 LDC.64 R8, c[0x0][0x400] ;  /* 0x00010000ff08ab82 */ /* 0x000e260000000a00 */
[----:B------:R3:W4:Y:S01]  /*3d00*/  @!P3 LDG.E.128 R40, desc[UR40][R14.64] ;  /* 0x000000280e28b981 */ /* 0x000722000c1e1d00 */
[----:B------:R-:W-:Y:S02]  /*3d10*/  CS2R R46, SRZ ;  /* 0x00000000002e7805 */ /* 0x000fe4000001ff00 */
[----:B-1----:R-:W-:-:S04]  /*3d20*/  @!P2 LEA R10, P3, R44, R12, 0x1 ;  /* 0x0000000c2c0aa211 */ /* 0x002fc800078608ff */
[----:B------:R-:W-:Y:S02]  /*3d30*/  @!P2 LEA.HI.X R11, R44, R13, R45, 0x1, P3 ;  /* 0x0000000d2c0ba211 */ /* 0x000fe400018f0c2d */
[----:B------:R-:W-:Y:S02]  /*3d40*/  CS2R R44, SRZ ;  /* 0x00000000002c7805 */ /* 0x000fe4000001ff00 */
[----:B------:R-:W-:Y:S02]  /*3d50*/  CS2R R50, SRZ ;  /* 0x0000000000327805 */ /* 0x000fe4000001ff00 */
[C---:B0-----:R-:W-:Y:S02]  /*3d60*/  @!P2 LEA R8, P3, R48.reuse, R8, 0x1 ;  /* 0x000000083008a211 */ /* 0x041fe400078608ff */
[----:B------:R4:W5:Y:S02]  /*3d70*/  @!P2 LDG.E.128 R44, desc[UR40][R10.64] ;  /* 0x000000280a2ca981 */ /* 0x000964000c1e1d00 */
[----:B------:R-:W-:-:S02]  /*3d80*/  @!P2 LEA.HI.X R9, R48, R9, R49, 0x1, P3 ;  /* 0x000000093009a211 */ /* 0x000fc400018f0c31 */
[----:B------:R-:W-:-:S06]  /*3d90*/  CS2R R48, SRZ ;  /* 0x0000000000307805 */ /* 0x000fcc000001ff00 */
[----:B------:R0:W5:Y:S01]  /*3da0*/  @!P2 LDG.E.128 R48, desc[UR40][R8.64] ;  /* 0x000000280830a981 */ /* 0x000162000c1e1d00 */
[----:B------:R-:W-:Y:S02]  /*3db0*/  ISETP.NE.AND P3, PT, R209, 0x3, PT ;  /* 0x00000003d100780c */ /* 0x000fe40003f65270 */
[----:B------:R-:W-:Y:S01]  /*3dc0*/  ISETP.GE.AND P2, PT, R16, R90, PT ;  /* 0x0000005a1000720c */ /* 0x000fe20003f46270 */
[----:B--2---:R-:W-:Y:S02]  /*3dd0*/  IMAD.MOV.U32 R12, RZ, RZ, R38 ;  /* 0x000000ffff0c7224 */ /* 0x004fe400078e0026 */
[----:B---3--:R-:W-:-:S03]  /*3de0*/  IMAD.MOV.U32 R14, RZ, RZ, R36 ;  /* 0x000000ffff0e7224 */ /* 0x008fc600078e0024 */
[----:B------:R-:W-:Y:S02]  /*3df0*/  PRMT R110, R12, 0x7610, R110 ;  /* 0x000076100c6e7816 */ /* 0x000fe4000000006e */
[----:B------:R-:W-:Y:S01]  /*3e00*/  PRMT R119, R14, 0x7610, R119 ;  /* 0x000076100e777816 */ /* 0x000fe20000000077 */
[----:B----4-:R-:W-:Y:S01]  /*3e10*/  IMAD.MOV.U32 R10, RZ, RZ, R42 ;  /* 0x000000ffff0a7224 */ /* 0x010fe200078e002a */
[----:B0-----:R-:W-:Y:S01]  /*3e20*/  MOV R8, R43 ;  /* 0x0000002b00087202 */ /* 0x001fe20000000f00 */
[----:B------:R-:W-:Y:S02]  /*3e30*/  IMAD.MOV.U32 R9, RZ, RZ, R40 ;  /* 0x000000ffff097224 */ /* 0x000fe400078e0028 */
[----:B------:R-:W-:Y:S01]  /*3e40*/  IMAD.MOV.U32 R11, RZ, RZ, R41 ;  /* 0x000000ffff0b7224 */ /* 0x000fe200078e0029 */
[----:B------:R-:W-:Y:S02]  /*3e50*/  PRMT R110, R110, 0x5410, R10 ;  /* 0x000054106e6e7816 */ /* 0x000fe4000000000a */
[----:B------:R-:W-:-:S02]  /*3e60*/  PRMT R118, R8, 0x7610, R118 ;  /* 0x0000761008767816 */ /* 0x000fc40000000076 */
[----:B------:R-:W-:Y:S02]  /*3e70*/  PRMT R119, R119, 0x5410, R9 ;  /* 0x0000541077777816 */ /* 0x000fe40000000009 */
[----:B------:R-:W-:Y:S01]  /*3e80*/  PRMT R116, R11, 0x7610, R116 ;  /* 0x000076100b747816 */ /* 0x000fe20000000074 */
[----:B------:R-:W-:Y:S02]  /*3e90*/  IMAD.MOV.U32 R13, RZ, RZ, R39 ;  /* 0x000000ffff0d7224 */ /* 0x000fe400078e0027 */
[----:B------:R-:W-:Y:S02]  /*3ea0*/  IMAD.MOV.U32 R15, RZ, RZ, R37 ;  /* 0x000000ffff0f7224 */ /* 0x000fe400078e0025 */
[----:B-----5:R-:W-:Y:S02]  /*3eb0*/  IMAD.MOV.U32 R8, RZ, RZ, R46 ;  /* 0x000000ffff087224 */ /* 0x020fe400078e002e */
[----:B------:R-:W-:Y:S02]  /*3ec0*/  IMAD.MOV.U32 R9, RZ, RZ, R47 ;  /* 0x000000ffff097224 */ /* 0x000fe400078e002f */
[----:B------:R-:W-:-:S02]  /*3ed0*/  IMAD.MOV.U32 R10, RZ, RZ, R44 ;  /* 0x000000ffff0a7224 */ /* 0x000fc400078e002c */
[----:B------:R-:W-:Y:S01]  /*3ee0*/  IMAD.MOV.U32 R11, RZ, RZ, R45 ;  /* 0x000000ffff0b7224 */ /* 0x000fe200078e002d */
[----:B------:R-:W-:Y:S01]  /*3ef0*/  PRMT R102, R8, 0x5410, R9 ;  /* 0x0000541008667816 */ /* 0x000fe20000000009 */
[----:B------:R-:W-:-:S03]  /*3f00*/  IMAD.MOV.U32 R8, RZ, RZ, R50 ;  /* 0x000000ffff087224 */ /* 0x000fc600078e0032 */
[----:B------:R-:W-:Y:S01]  /*3f10*/  PRMT R104, R10, 0x5410, R11 ;  /* 0x000054100a687816 */ /* 0x000fe2000000000b */
[----:B------:R-:W-:Y:S01]  /*3f20*/  IMAD.MOV.U32 R10, RZ, RZ, R48 ;  /* 0x000000ffff0a7224 */ /* 0x000fe200078e0030 */
[----:B------:R-:W-:Y:S01]  /*3f30*/  MOV R9, R51 ;  /* 0x0000003300097202 */ /* 0x000fe20000000f00 */
[----:B------:R-:W-:Y:S01]  /*3f40*/  IMAD.MOV.U32 R11, RZ, RZ, R49 ;  /* 0x000000ffff0b7224 */ /* 0x000fe200078e0031 */
[----:B------:R-:W-:Y:S02]  /*3f50*/  PRMT R115, R13, 0x5410, R15 ;  /* 0x000054100d737816 */ /* 0x000fe4000000000f */
[----:B------:R-:W-:Y:S02]  /*3f60*/  PRMT R106, R8, 0x5410, R9 ;  /* 0x00005410086a7816 */ /* 0x000fe40000000009 */
[----:B------:R-:W-:Y:S01]  /*3f70*/  PRMT R108, R10, 0x5410, R11 ;  /* 0x000054100a6c7816 */ /* 0x000fe2000000000b */
[----:B------:R-:W-:Y:S06]  /*3f80*/  @!P3 BRA `(.L_x_14277) ;  /* 0x000000000004b947 */ /* 0x000fec0003800000 */
[----:B------:R-:W-:Y:S01]  /*3f90*/  BPT.TRAP 0x1 ;  /* 0x000000040000795c */ /* 0x000fe20000300000 */
.L_x_14277:
[----:B------:R-:W-:Y:S01]  /*3fa0*/  IMAD R86, R18, 0x8, R19 ;  /* 0x0000000812567824 */ /* 0x000fe200078e0213 */
[----:B------:R-:W-:Y:S01]  /*3fb0*/  SHF.L.U32 R99, R210, 0x1f, RZ ;  /* 0x0000001fd2637819 */ /* 0x000fe200000006ff */
[----:B------:R-:W0:Y:S01]  /*3fc0*/  LDC R103, c[0x0][0x2f4] ;  /* 0x0000bd00ff677b82 */ /* 0x000e220000000800 */
[----:B------:R-:W-:Y:S02]  /*3fd0*/  BSSY B1, `(.L_x_14278) ;  /* 0x0000003000017945 */ /* 0x000fe40003800000 */
[----:B------:R-:W1:Y:S02]  /*3fe0*/  SYNCS.PHASECHK.TRANS64.TRYWAIT P4, [R86+URZ+0x22890], R99 ;  /* 0x02289063560075a7 */ /* 0x000e64000808017f */
[----:B-1----:R-:W-:Y:S05]  /*3ff0*/  @!P4 BRA `(.L_x_14279) ;  /* 0x00000164008cc947 */ /* 0x002fea0003800000 */
.L_x_14530:
[----:B------:R-:W-:Y:S05]  /*4000*/  BSYNC B1 ;  /* 0x0000000000017941 */ /* 0x000fea0003800000 */
.L_x_14278:
[----:B------:R-:W-:Y:S01]  /*4010*/  UMOV UR4, 0xffffffff ;  /* 0xffffffff00047882 */ /* 0x000fe20000000000 */
[----:B0-----:R-:W-:Y:S02]  /*4020*/  IMAD.IADD R105, R103, 0x1, -R64 ;  /* 0x0000000167697824 */ /* 0x001fe400078e0a40 */
[----:B------:R-:W-:Y:S05]  /*4030*/  BRA.DIV UR4, `(.L_x_14280) ;  /* 0x0000016604907947 */ /* 0x000fea000b800000 */
[----:B------:R0:W2:Y:S04]  /*4040*/  SHFL.IDX PT, R93, R101, RZ, 0x1c1f ;  /* 0x001c1fff655d7589 */ /* 0x0000a800000e0000 */
[----:B------:R0:W3:Y:S02]  /*4050*/  SHFL.IDX PT, R92, R100, RZ, 0x1c1f ;  /* 0x001c1fff645c7589 */ /* 0x0000e400000e0000 */
.L_x_14534:
[----:B------:R-:W-:Y:S01]  /*4060*/  ISETP.GE.OR P4, PT, R206, R98, P1 ;  /* 0x00000062ce00720c */ /* 0x000fe20000f86670 */
[----:B------:R-:W-:-:S12]  /*4070*/  BSSY B1, `(.L_x_14281) ;  /* 0x0000073000017945 */ /* 0x000fd80003800000 */
[----:B------:R-:W-:Y:S05]  /*4080*/  @P4 BRA `(.L_x_14282) ;  /* 0x0000000400c44947 */ /* 0x000fea0003800000 */
[----:B------:R-:W4:Y:S01]  /*4090*/  S2R R11, SR_TID.X ;  /* 0x00000000000b7919 */ /* 0x000f220000002100 */
[----:B------:R-:W-:Y:S01]  /*40a0*/  SEL R8, R64, R105, !P0 ;  /* 0x0000006940087207 */ /* 0x000fe20004000000 */
[----:B------:R-:W-:Y:S01]  /*40b0*/  BSSY B2, `(.L_x_14283) ;  /* 0x000006a000027945 */ /* 0x000fe20003800000 */
[C---:B---3--:R-:W-:Y:S02]  /*40c0*/  LEA R90, P4, R74.reuse, R92, 0x1 ;  /* 0x0000005c4a5a7211 */ /* 0x048fe400078808ff */
[----:B------:R-:W-:Y:S02]  /*40d0*/  SHF.R.S32.HI R9, RZ, 0x1f, R8 ;  /* 0x0000001fff097819 */ /* 0x000fe40000011408 */
[----:B--2---:R-:W-:Y:S02]  /*40e0*/  LEA.HI.X R91, R74, R93, R76, 0x1, P4 ;  /* 0x0000005d4a5b7211 */ /* 0x004fe400020f0c4c */
[----:B------:R-:W-:-:S04]  /*40f0*/  LEA.HI R8, R9, R8, RZ, 0x4 ;  /* 0x0000000809087211 */ /* 0x000fc800078f20ff */
[----:B------:R-:W-:-:S05]  /*4100*/  LEA.HI.SX32 R8, R8, R73, 0x1c ;  /* 0x0000004908087211 */ /* 0x000fca00078fe2ff */
[----:B------:R-:W-:Y:S02]  /*4110*/  IMAD.SHL.U32 R107, R8, 0x8, RZ ;  /* 0x00000008086b7824 */ /* 0x000fe400078e00ff */
[----:B------:R-:W-:-:S03]  /*4120*/  IMAD R8, R18, 0x1800, R77 ;  /* 0x0000180012087824 */ /* 0x000fc600078e024d */
[----:B------:R-:W-:Y:S02]  /*4130*/  LOP3.LUT R9, R58, 0x38, R107, 0xf8, !PT ;  /* 0x000000383a097812 */ /* 0x000fe400078ef86b */
[----:B------:R-:W-:Y:S02]  /*4140*/  LEA R8, R8, R19, 0x1 ;  /* 0x0000001308087211 */ /* 0x000fe400078e08ff */
[----:B------:R-:W-:Y:S01]  /*4150*/  LOP3.LUT R9, R9, R60, RZ, 0x3c, !PT ;  /* 0x0000003c09097212 */ /* 0x000fe200078e3cff */
[----:B----4-:R-:W-:-:S05]  /*4160*/  VIADD R11, R11, 0xffffff80 ;  /* 0xffffff800b0b7836 */ /* 0x010fca0000000000 */
[----:B------:R-:W-:-:S04]  /*4170*/  SHF.R.S32.HI R10, RZ, 0x1f, R11 ;  /* 0x0000001fff0a7819 */ /* 0x000fc8000001140b */
[----:B------:R-:W-:-:S04]  /*4180*/  LEA.HI R10, R10, R11, RZ, 0x5 ;  /* 0x0000000b0a0a7211 */ /* 0x000fc800078f28ff */
[----:B------:R-:W-:-:S05]  /*4190*/  SHF.R.S32.HI R10, RZ, 0x5, R10 ;  /* 0x00000005ff0a7819 */ /* 0x000fca000001140a */
        /* <DEDUP_REMOVED lines=11> */
[----:B---3--:R-:W-:Y:S01]  /*4250*/  IMAD.MOV.U32 R40, RZ, RZ, R15 ;  /* 0x000000ffff287224 */ /* 0x008fe200078e000f */
[--C-:B------:R-:W-:Y:S01]  /*4260*/  SHF.R.U64 R36, R38, 0x10, R39.reuse ;  /* 0x0000001026247819 */ /* 0x100fe20000001227 */
[----:B--2---:R-:W-:Y:S01]  /*4270*/  IMAD.MOV.U32 R38, RZ, RZ, R8 ;  /* 0x000000ffff267224 */ /* 0x004fe200078e0008 */
[----:B------:R-:W-:Y:S01]  /*4280*/  SHF.R.U32.HI R113, RZ, 0x10, R39 ;  /* 0x00000010ff717819 */ /* 0x000fe20000011627 */
[----:B------:R-:W-:Y:S01]  /*4290*/  IMAD.MOV.U32 R39, RZ, RZ, R12 ;  /* 0x000000ffff277224 */ /* 0x000fe200078e000c */
[--C-:B------:R-:W-:Y:S01]  /*42a0*/  SHF.R.U64 R37, R42, 0x10, R43.reuse ;  /* 0x000000102a257819 */ /* 0x100fe2000000122b */
[----:B------:R-:W-:Y:S01]  /*42b0*/  HADD2.F32 R15, -RZ, R13.H0_H0 ;  /* 0x2000000dff0f7230 */ /* 0x000fe20000004100 */
[----:B------:R-:W-:Y:S01]  /*42c0*/  SHF.R.U32.HI R111, RZ, 0x10, R43 ;  /* 0x00000010ff6f7819 */ /* 0x000fe2000001162b */
[----:B------:R-:W-:-:S02]  /*42d0*/  HADD2.F32 R43, -RZ, R116.H0_H0 ;  /* 0x20000074ff2b7230 */ /* 0x000fc40000004100 */
[----:B------:R-:W-:Y:S02]  /*42e0*/  IMAD.MOV.U32 R12, RZ, RZ, R11 ;  /* 0x000000ffff0c7224 */ /* 0x000fe400078e000b */
[----:B------:R-:W-:Y:S02]  /*42f0*/  HADD2.F32 R13, -RZ, R13.H1_H1 ;  /* 0x3000000dff0d7230 */ /* 0x000fe40000004100 */
[--C-:B------:R-:W-:Y:S02]  /*4300*/  HADD2.F32 R8, -RZ, R9.reuse.H0_H0 ;  /* 0x20000009ff087230 */ /* 0x100fe40000004100 */
[----:B------:R-:W-:Y:S02]  /*4310*/  HADD2.F32 R11, -RZ, R9.H1_H1 ;  /* 0x30000009ff0b7230 */ /* 0x000fe40000004100 */
[----:B------:R-:W-:Y:S01]  /*4320*/  FMUL.FTZ R9, R15, R43 ;  /* 0x0000002b0f097220 */ /* 0x000fe20000410000 */
[----:B------:R-:W-:Y:S02]  /*4330*/  HADD2.F32 R41, -RZ, R115.H1_H1 ;  /* 0x30000073ff297230 */ /* 0x000fe40000004100 */
[----:B------:R-:W-:Y:S01]  /*4340*/  FMUL.FTZ R116, R13, R112 ;  /* 0x000000700d747220 */ /* 0x000fe20000410000 */
[----:B------:R-:W-:-:S02]  /*4350*/  HADD2.F32 R42, -RZ, R114.H0_H0 ;  /* 0x20000072ff2a7230 */ /* 0x000fc40000004100 */
[C---:B------:R-:W-:Y:S01]  /*4360*/  FMUL.FTZ R114, R8.reuse, R43 ;  /* 0x0000002b08727220 */ /* 0x040fe20000410000 */
[----:B------:R-:W-:Y:S01]  /*4370*/  FMUL.FTZ R112, R11, R112 ;  /* 0x000000700b707220 */ /* 0x000fe20000410000 */
[-C--:B------:R-:W-:Y:S01]  /*4380*/  FFMA.FTZ R8, R8, R41.reuse, -R9 ;  /* 0x0000002908087223 */ /* 0x080fe20000010809 */
[----:B------:R-:W-:Y:S02]  /*4390*/  HADD2.F32 R109, -RZ, R109.H0_H0 ;  /* 0x2000006dff6d7230 */ /* 0x000fe40000004100 */
[----:B------:R-:W-:Y:S01]  /*43a0*/  FFMA.FTZ R9, R15, R41, R114 ;  /* 0x000000290f097223 */ /* 0x000fe20000010072 */
[-C--:B------:R-:W-:Y:S01]  /*43b0*/  FFMA.FTZ R114, R13, R42.reuse, R112 ;  /* 0x0000002a0d727223 */ /* 0x080fe20000010070 */
[----:B------:R-:W-:Y:S01]  /*43c0*/  FFMA.FTZ R43, R11, R42, -R116 ;  /* 0x0000002a0b2b7223 */ /* 0x000fe20000010874 */
[--C-:B------:R-:W-:Y:S02]  /*43d0*/  HADD2.F32 R13, -RZ, R40.reuse.H0_H0 ;  /* 0x20000028ff0d7230 */ /* 0x100fe40000004100 */
[----:B------:R-:W-:-:S02]  /*43e0*/  HADD2.F32 R40, -RZ, R40.H1_H1 ;  /* 0x30000028ff287230 */ /* 0x000fc40000004100 */
[--C-:B------:R-:W-:Y:S01]  /*43f0*/  HADD2.F32 R11, -RZ, R12.reuse.H0_H0 ;  /* 0x2000000cff0b7230 */ /* 0x100fe20000004100 */
[----:B------:R-:W-:Y:S01]  /*4400*/  F2FP.F16.F32.PACK_AB R43, R43, R8 ;  /* 0x000000082b2b723e */ /* 0x000fe200000000ff */
[----:B------:R-:W-:Y:S02]  /*4410*/  HADD2.F32 R41, -RZ, R111.H0_H0 ;  /* 0x2000006fff297230 */ /* 0x000fe40000004100 */
[----:B------:R-:W-:Y:S02]  /*4420*/  HADD2.F32 R12, -RZ, R12.H1_H1 ;  /* 0x3000000cff0c7230 */ /* 0x000fe40000004100 */
[----:B------:R-:W-:Y:S02]  /*4430*/  HADD2.F32 R112, -RZ, R118.H0_H0 ;  /* 0x20000076ff707230 */ /* 0x000fe40000004100 */
[-C--:B------:R-:W-:Y:S01]  /*4440*/  FMUL.FTZ R111, R40, R41.reuse ;  /* 0x00000029286f7220 */ /* 0x080fe20000410000 */
[----:B------:R-:W-:Y:S02]  /*4450*/  HADD2.F32 R15, -RZ, R113.H0_H0 ;  /* 0x20000071ff0f7230 */ /* 0x000fe40000004100 */
[----:B------:R-:W-:Y:S01]  /*4460*/  FMUL.FTZ R41, R12, R41 ;  /* 0x000000290c297220 */ /* 0x000fe20000410000 */
[----:B------:R-:W-:-:S02]  /*4470*/  HADD2.F32 R42, -RZ, R115.H0_H0 ;  /* 0x20000073ff2a7230 */ /* 0x000fc40000004100 */
[-C--:B------:R-:W-:Y:S01]  /*4480*/  FMUL.FTZ R116, R13, R112.reuse ;  /* 0x000000700d747220 */ /* 0x080fe20000410000 */
[C---:B------:R-:W-:Y:S01]  /*4490*/  FMUL.FTZ R112, R11.reuse, R112 ;  /* 0x000000700b707220 */ /* 0x040fe20000410000 */
[-C--:B------:R-:W-:Y:S01]  /*44a0*/  FFMA.FTZ R115, R12, R15.reuse, -R111 ;  /* 0x0000000f0c737223 */ /* 0x080fe2000001086f */
[----:B------:R-:W-:Y:S01]  /*44b0*/  FFMA.FTZ R118, R40, R15, R41 ;  /* 0x0000000f28767223 */ /* 0x000fe20000010029 */
[-C--:B------:R-:W-:Y:S01]  /*44c0*/  FFMA.FTZ R116, R11, R42.reuse, -R116 ;  /* 0x0000002a0b747223 */ /* 0x080fe20000010874 */
[----:B------:R-:W-:Y:S02]  /*44d0*/  HADD2.F32 R15, -RZ, R119.H1_H1 ;  /* 0x30000077ff0f7230 */ /* 0x000fe40000004100 */
[----:B------:R-:W-:Y:S01]  /*44e0*/  FFMA.FTZ R113, R13, R42, R112 ;  /* 0x0000002a0d717223 */ /* 0x000fe20000010070 */
[----:B------:R-:W-:Y:S02]  /*44f0*/  HADD2.F32 R12, -RZ, R39.H0_H0 ;  /* 0x20000027ff0c7230 */ /* 0x000fe40000004100 */
[----:B------:R-:W-:-:S02]  /*4500*/  HADD2.F32 R11, -RZ, R38.H0_H0 ;  /* 0x20000026ff0b7230 */ /* 0x000fc40000004100 */
[----:B------:R-:W-:Y:S02]  /*4510*/  HADD2.F32 R40, -RZ, R117.H0_H0 ;  /* 0x20000075ff287230 */ /* 0x000fe40000004100 */
[-C--:B------:R-:W-:Y:S01]  /*4520*/  FMUL.FTZ R42, R12, R15.reuse ;  /* 0x0000000f0c2a7220 */ /* 0x080fe20000410000 */
[----:B------:R-:W-:Y:S02]  /*4530*/  HADD2.F32 R39, -RZ, R39.H1_H1 ;  /* 0x30000027ff277230 */ /* 0x000fe40000004100 */
[----:B------:R-:W-:Y:S01]  /*4540*/  FMUL.FTZ R15, R11, R15 ;  /* 0x0000000f0b0f7220 */ /* 0x000fe20000410000 */
[----:B------:R-:W-:Y:S02]  /*4550*/  HADD2.F32 R38, -RZ, R38.H1_H1 ;  /* 0x30000026ff267230 */ /* 0x000fe40000004100 */
[----:B------:R-:W-:Y:S02]  /*4560*/  HADD2.F32 R13, -RZ, R119.H0_H0 ;  /* 0x20000077ff0d7230 */ /* 0x000fe40000004100 */
[----:B------:R-:W-:Y:S01]  /*4570*/  FMUL.FTZ R41, R39, R40 ;  /* 0x0000002827297220 */ /* 0x000fe20000410000 */
[----:B------:R-:W-:-:S02]  /*4580*/  HADD2.F32 R37, -RZ, R37.H0_H0 ;  /* 0x20000025ff257230 */ /* 0x000fc40000004100 */
[----:B------:R-:W-:Y:S01]  /*4590*/  FMUL.FTZ R112, R38, R40 ;  /* 0x0000002826707220 */ /* 0x000fe20000410000 */
[-C--:B------:R-:W-:Y:S01]  /*45a0*/  FFMA.FTZ R40, R12, R13.reuse, R15 ;  /* 0x0000000d0c287223 */ /* 0x080fe2000001000f */
[----:B------:R-:W-:Y:S01]  /*45b0*/  FFMA.FTZ R42, R11, R13, -R42 ;  /* 0x0000000d0b2a7223 */ /* 0x000fe2000001082a */
[----:B------:R-:W-:Y:S02]  /*45c0*/  HADD2.F32 R12, -RZ, R14.H0_H0 ;  /* 0x2000000eff0c7230 */ /* 0x000fe40000004100 */
[-C--:B------:R-:W-:Y:S01]  /*45d0*/  FFMA.FTZ R41, R38, R109.reuse, -R41 ;  /* 0x0000006d26297223 */ /* 0x080fe20000010829 */
[----:B------:R-:W-:Y:S02]  /*45e0*/  HADD2.F32 R13, -RZ, R110.H0_H0 ;  /* 0x2000006eff0d7230 */ /* 0x000fe40000004100 */
[----:B------:R-:W-:Y:S01]  /*45f0*/  FFMA.FTZ R39, R39, R109, R112 ;  /* 0x0000006d27277223 */ /* 0x000fe20000010070 */
[----:B------:R-:W-:Y:S02]  /*4600*/  HADD2.F32 R11, -RZ, R10.H0_H0 ;  /* 0x2000000aff0b7230 */ /* 0x000fe40000004100 */
[----:B------:R-:W-:Y:S01]  /*4610*/  HADD2.F32 R14, -RZ, R14.H1_H1 ;  /* 0x3000000eff0e7230 */ /* 0x000fe20000004100 */
[----:B------:R-:W-:Y:S01]  /*4620*/  F2FP.F16.F32.PACK_AB R8, R41, R42 ;  /* 0x0000002a2908723e */ /* 0x000fe200000000ff */
[----:B------:R-:W-:-:S02]  /*4630*/  HADD2.F32 R110, -RZ, R110.H1_H1 ;  /* 0x3000006eff6e7230 */ /* 0x000fc40000004100 */
[----:B------:R-:W-:Y:S02]  /*4640*/  HADD2.F32 R10, -RZ, R10.H1_H1 ;  /* 0x3000000aff0a7230 */ /* 0x000fe40000004100 */
[-C--:B------:R-:W-:Y:S01]  /*4650*/  FMUL.FTZ R111, R14, R37.reuse ;  /* 0x000000250e6f7220 */ /* 0x080fe20000410000 */
[----:B------:R-:W-:Y:S02]  /*4660*/  HADD2.F32 R15, -RZ, R36.H0_H0 ;  /* 0x20000024ff0f7230 */ /* 0x000fe40000004100 */
[-C--:B------:R-:W-:Y:S01]  /*4670*/  FMUL.FTZ R36, R12, R110.reuse ;  /* 0x0000006e0c247220 */ /* 0x080fe20000410000 */
[C---:B------:R-:W-:Y:S01]  /*4680*/  FMUL.FTZ R109, R11.reuse, R110 ;  /* 0x0000006e0b6d7220 */ /* 0x040fe20000410000 */
[----:B------:R-:W-:Y:S02]  /*4690*/  FMUL.FTZ R37, R10, R37 ;  /* 0x000000250a257220 */ /* 0x000fe40000410000 */
[-C--:B------:R-:W-:Y:S01]  /*46a0*/  FFMA.FTZ R36, R11, R13.reuse, -R36 ;  /* 0x0000000d0b247223 */ /* 0x080fe20000010824 */
[----:B------:R-:W-:Y:S01]  /*46b0*/  FFMA.FTZ R109, R12, R13, R109 ;  /* 0x0000000d0c6d7223 */ /* 0x000fe2000001006d */
[-C--:B------:R-:W-:Y:S01]  /*46c0*/  FFMA.FTZ R111, R10, R15.reuse, -R111 ;  /* 0x0000000f0a6f7223 */ /* 0x080fe2000001086f */
[----:B------:R-:W-:Y:S01]  /*46d0*/  FFMA.FTZ R14, R14, R15, R37 ;  /* 0x0000000f0e0e7223 */ /* 0x000fe20000010025 */
[----:B------:R-:W-:Y:S01]  /*46e0*/  F2FP.F16.F32.PACK_AB R13, R114, R9 ;  /* 0x00000009720d723e */ /* 0x000fe200000000ff */
[----:B------:R-:W-:Y:S01]  /*46f0*/  IMAD.MOV.U32 R9, RZ, RZ, R43 ;  /* 0x000000ffff097224 */ /* 0x000fe200078e002b */
[----:B------:R-:W-:-:S02]  /*4700*/  F2FP.F16.F32.PACK_AB R11, R115, R116 ;  /* 0x00000074730b723e */ /* 0x000fc400000000ff */
[----:B------:R-:W-:Y:S02]  /*4710*/  F2FP.F16.F32.PACK_AB R15, R118, R113 ;  /* 0x00000071760f723e */ /* 0x000fe400000000ff */
[----:B------:R-:W-:Y:S02]  /*4720*/  F2FP.F16.F32.PACK_AB R12, R39, R40 ;  /* 0x00000028270c723e */ /* 0x000fe400000000ff */
[----:B------:R-:W-:Y:S02]  /*4730*/  F2FP.F16.F32.PACK_AB R10, R111, R36 ;  /* 0x000000246f0a723e */ /* 0x000fe400000000ff */
[----:B------:R-:W-:-:S07]  /*4740*/  F2FP.F16.F32.PACK_AB R14, R14, R109 ;  /* 0x0000006d0e0e723e */ /* 0x000fce00000000ff */
.L_x_14284:
[----:B------:R-:W-:Y:S05]  /*4750*/  BSYNC B2 ;  /* 0x0000000000027941 */ /* 0x000fea0003800000 */
.L_x_14283:
[----:B------:R-:W-:Y:S01]  /*4760*/  ISETP.GE.AND P4, PT, R107, R103, PT ;  /* 0x000000676b00720c */ /* 0x000fe20003f86270 */
[----:B--2---:R4:W-:-:S12]  /*4770*/  ST.E.128 desc[UR40][R90.64], R8 ;  /* 0x000000085a007985 */ /* 0x0049d8000c101d28 */
[----:B------:R-:W-:-:S05]  /*4780*/  @!P4 IMAD.WIDE R92, R107, 0x2, R92 ;  /* 0x000000026b5cc825 */ /* 0x000fca00078e025c */
[----:B---3--:R4:W-:Y:S02]  /*4790*/  @!P4 ST.E.128 desc[UR40][R92.64], R12 ;  /* 0x0000000c5c00c985 */ /* 0x0089e4000c101d28 */
.L_x_14282:
[----:B------:R-:W-:Y:S05]  /*47a0*/  BSYNC B1 ;  /* 0x0000000000017941 */ /* 0x000fea0003800000 */
.L_x_14281:
[----:B------:R-:W-:-:S03]  /*47b0*/  UMOV UR4, 0xffffffff ;  /* 0xffffffff00047882 */ /* 0x000fc60000000000 */
[----:B------:R-:W-:Y:S05]  /*47c0*/  BRA.DIV UR4, `(.L_x_14285) ;  /* 0x0000015e04f87947 */ /* 0x000fea000b800000 */
[----:B0-----:R-:W0:Y:S04]  /*47d0*/  SHFL.IDX PT, R101, R101, 0x1, 0x1c1f ;  /* 0x003c1f0065657f89 */ /* 0x001e2800000e0000 */
[----:B------:R-:W0:Y:S02]  /*47e0*/  SHFL.IDX PT, R100, R100, 0x1, 0x1c1f ;  /* 0x003c1f0064647f89 */ /* 0x000e2400000e0000 */
.L_x_14538:
[----:B----4-:R-:W-:-:S05]  /*47f0*/  VIADD R8, R206, 0x40 ;  /* 0x00000040ce087836 */ /* 0x010fca0000000000 */
[----:B------:R-:W-:-:S13]  /*4800*/  ISETP.GE.OR P4, PT, R8, R98, P1 ;  /* 0x000000620800720c */ /* 0x000fda0000f86670 */
[----:B------:R-:W-:Y:S05]  /*4810*/  @P4 BRA `(.L_x_14270) ;  /* 0x0000000800f44947 */ /* 0x000fea0003800000 */
[----:B------:R-:W4:Y:S01]  /*4820*/  LDL R9, [R1+0xc] ;  /* 0x00000c0001097983 */ /* 0x000f220000100800 */
[----:B------:R-:W-:Y:S01]  /*4830*/  SEL R105, R64, R105, !P0 ;  /* 0x0000006940697207 */ /* 0x000fe20004000000 */
[C---:B------:R-:W-:Y:S01]  /*4840*/  VIADD R11, R206.reuse, 0x40 ;  /* 0x00000040ce0b7836 */ /* 0x040fe20000000000 */
[----:B------:R-:W-:Y:S01]  /*4850*/  IADD3 R10, R206, 0x40, RZ ;  /* 0x00000040ce0a7810 */ /* 0x000fe20007ffe0ff */
[----:B------:R-:W-:Y:S01]  /*4860*/  BSSY B1, `(.L_x_14286) ;  /* 0x000006c000017945 */ /* 0x000fe20003800000 */
[----:B------:R-:W-:Y:S01]  /*4870*/  SHF.R.S32.HI R8, RZ, 0x1f, R105 ;  /* 0x0000001fff087819 */ /* 0x000fe20000011469 */
[----:B------:R-:W-:Y:S01]  /*4880*/  IMAD.SHL.U32 R11, R11, 0x40, RZ ;  /* 0x000000400b0b7824 */ /* 0x000fe200078e00ff */
[----:B0-----:R-:W-:Y:S01]  /*4890*/  LEA R36, P4, R74, R100, 0x1 ;  /* 0x000000644a247211 */ /* 0x001fe200078808ff */
[----:B------:R-:W-:Y:S01]  /*48a0*/  IMAD.SHL.U32 R10, R10, 0x40, RZ ;  /* 0x000000400a0a7824 */ /* 0x000fe200078e00ff */
[----:B------:R-:W-:Y:S02]  /*48b0*/  LEA.HI R8, R8, R105, RZ, 0x4 ;  /* 0x0000006908087211 */ /* 0x000fe400078f20ff */
[----:B------:R-:W-:-:S02]  /*48c0*/  LOP3.LUT R11, R11, 0x1c0, RZ, 0xc0, !PT ;  /* 0x000001c00b0b7812 */ /* 0x000fc400078ec0ff */
[----:B------:R-:W-:Y:S02]  /*48d0*/  LEA.HI.SX32 R8, R8, R73, 0x1c ;  /* 0x0000004908087211 */ /* 0x000fe400078fe2ff */
[----:B------:R-:W-:Y:S02]  /*48e0*/  LOP3.LUT R10, R10, 0x1c0, RZ, 0xc0, !PT ;  /* 0x000001c00a0a7812 */ /* 0x000fe400078ec0ff */
[----:B------:R-:W-:Y:S01]  /*48f0*/  LEA.HI.X R37, R74, R101, R76, 0x1, P4 ;  /* 0x000000654a257211 */ /* 0x000fe200020f0c4c */
[----:B------:R-:W-:Y:S01]  /*4900*/  IMAD.SHL.U32 R38, R8, 0x8, RZ ;  /* 0x0000000808267824 */ /* 0x000fe200078e00ff */
[----:B------:R-:W-:-:S04]  /*4910*/  SHF.R.U32.HI R10, RZ, 0x3, R10 ;  /* 0x00000003ff0a7819 */ /* 0x000fc8000001160a */
        /* <DEDUP_REMOVED lines=8> */
[----:B------:R-:W4:Y:S01]  /*49a0*/  LDS.128 R12, [R12+0x1c400] ;  /* 0x01c400000c0c7984 */ /* 0x000f220000000c00 */
[----:B------:R-:W-:Y:S05]  /*49b0*/  @P2 BRA `(.L_x_14287) ;  /* 0x0000000400582947 */ /* 0x000fea0003800000 */
[----:B---3--:R-:W-:Y:S01]  /*49c0*/  SHF.R.U64 R92, R44, 0x10, R45 ;  /* 0x000000102c5c7819 */ /* 0x008fe2000000122d */
[----:B----4-:R-:W-:Y:S01]  /*49d0*/  IMAD.MOV.U32 R40, RZ, RZ, R14 ;  /* 0x000000ffff287224 */ /* 0x010fe200078e000e */
[----:B------:R-:W-:Y:S01]  /*49e0*/  SHF.R.U32.HI R44, RZ, 0x10, R49 ;  /* 0x00000010ff2c7819 */ /* 0x000fe20000011631 */
[----:B------:R-:W-:Y:S01]  /*49f0*/  HADD2.F32 R43, -RZ, R108.H1_H1 ;  /* 0x3000006cff2b7230 */ /* 0x000fe20000004100 */
[----:B------:R-:W-:Y:S01]  /*4a00*/  MOV R39, R12 ;  /* 0x0000000c00277202 */ /* 0x000fe20000000f00 */
[----:B0-----:R-:W-:Y:S01]  /*4a10*/  IMAD.MOV.U32 R12, RZ, RZ, R10 ;  /* 0x000000ffff0c7224 */ /* 0x001fe200078e000a */
[----:B------:R-:W-:Y:S01]  /*4a20*/  SHF.R.U32.HI R42, RZ, 0x10, R45 ;  /* 0x00000010ff2a7819 */ /* 0x000fe2000001162d */
[----:B------:R-:W-:Y:S01]  /*4a30*/  HADD2.F32 R14, -RZ, R13.H0_H0 ;  /* 0x2000000dff0e7230 */ /* 0x000fe20000004100 */
[----:B------:R-:W-:Y:S01]  /*4a40*/  SHF.R.U64 R91, R46, 0x10, R47 ;  /* 0x000000102e5b7819 */ /* 0x000fe2000000122f */
[----:B------:R-:W-:Y:S01]  /*4a50*/  HADD2.F32 R10, -RZ, R9.H0_H0 ;  /* 0x20000009ff0a7230 */ /* 0x000fe20000004100 */
[----:B------:R-:W-:Y:S01]  /*4a60*/  SHF.R.U64 R90, R48, 0x10, R49 ;  /* 0x00000010305a7819 */ /* 0x000fe20000001231 */
[----:B------:R-:W-:-:S02]  /*4a70*/  HADD2.F32 R13, -RZ, R13.H1_H1 ;  /* 0x3000000dff0d7230 */ /* 0x000fc40000004100 */
[-C--:B------:R-:W-:Y:S01]  /*4a80*/  FMUL.FTZ R45, R14, R43.reuse ;  /* 0x0000002b0e2d7220 */ /* 0x080fe20000410000 */
[----:B------:R-:W-:Y:S02]  /*4a90*/  HADD2.F32 R44, -RZ, R44.H0_H0 ;  /* 0x2000002cff2c7230 */ /* 0x000fe40000004100 */
[----:B------:R-:W-:Y:S01]  /*4aa0*/  FMUL.FTZ R43, R10, R43 ;  /* 0x0000002b0a2b7220 */ /* 0x000fe20000410000 */
[----:B------:R-:W-:Y:S01]  /*4ab0*/  HADD2.F32 R41, -RZ, R104.H1_H1 ;  /* 0x30000068ff297230 */ /* 0x000fe20000004100 */
[----:B------:R-:W-:Y:S01]  /*4ac0*/  SHF.R.U32.HI R48, RZ, 0x10, R47 ;  /* 0x00000010ff307819 */ /* 0x000fe2000001162f */
[----:B------:R-:W-:Y:S02]  /*4ad0*/  HADD2.F32 R9, -RZ, R9.H1_H1 ;  /* 0x30000009ff097230 */ /* 0x000fe40000004100 */
[-C--:B------:R-:W-:Y:S01]  /*4ae0*/  FMUL.FTZ R46, R13, R44.reuse ;  /* 0x0000002c0d2e7220 */ /* 0x080fe20000410000 */
[----:B------:R-:W-:Y:S01]  /*4af0*/  HADD2.F32 R42, -RZ, R42.H0_H0 ;  /* 0x2000002aff2a7230 */ /* 0x000fe20000004100 */
[----:B------:R-:W-:Y:S01]  /*4b00*/  SHF.R.U64 R47, R50, 0x10, R51 ;  /* 0x00000010322f7819 */ /* 0x000fe20000001233 */
        /* <DEDUP_REMOVED lines=65> */
.L_x_14287:
[----:B------:R-:W-:Y:S05]  /*4f20*/  BSYNC B1 ;  /* 0x0000000000017941 */ /* 0x000fea0003800000 */
.L_x_14286:
[----:B------:R-:W-:Y:S01]  /*4f30*/  ISETP.GE.AND P2, PT, R38, R103, PT ;  /* 0x000000672600720c */ /* 0x000fe20003f46270 */
[----:B0-----:R0:W-:Y:S02]  /*4f40*/  ST.E.128 desc[UR40][R36.64], R8 ;  /* 0x0000000824007985 */ /* 0x0011e4000c101d28 */
[----:B0-----:R-:W-:Y:S02]  /*4f50*/  IMAD.MOV.U32 R8, RZ, RZ, R100 ;  /* 0x000000ffff087224 */ /* 0x001fe400078e0064 */
[----:B------:R-:W-:-:S08]  /*4f60*/  IMAD.MOV.U32 R9, RZ, RZ, R101 ;  /* 0x000000ffff097224 */ /* 0x000fd000078e0065 */
[----:B------:R-:W-:Y:S05]  /*4f70*/  @P2 BRA `(.L_x_14270) ;  /* 0x00000004001c2947 */ /* 0x000fea0003800000 */
[----:B------:R-:W-:-:S05]  /*4f80*/  IMAD.WIDE R8, R38, 0x2, R8 ;  /* 0x0000000226087825 */ /* 0x000fca00078e0208 */
[----:B----4-:R0:W-:Y:S01]  /*4f90*/  ST.E.128 desc[UR40][R8.64], R12 ;  /* 0x0000000c08007985 */ /* 0x0101e2000c101d28 */
[----:B------:R-:W-:Y:S05]  /*4fa0*/  BRA `(.L_x_14270) ;  /* 0x0000000400107947 */ /* 0x000fea0003800000 */
.L_x_14251:
[----:B------:R-:W-:-:S13]  /*4fb0*/  ISETP.NE.AND P3, PT, R209, 0x3, PT ;  /* 0x00000003d100780c */ /* 0x000fda0003f65270 */
[----:B------:R-:W-:Y:S05]  /*4fc0*/  @!P3 BRA `(.L_x_14288) ;  /* 0x000000000004b947 */ /* 0x000fea0003800000 */
[----:B------:R-:W-:Y:S01]  /*4fd0*/  BPT.TRAP 0x1 ;  /* 0x000000040000795c */ /* 0x000fe20000300000 */
.L_x_14288:
[----:B------:R-:W-:Y:S01]  /*4fe0*/  LEA R86, R18, R19, 0x3 ;  /* 0x0000001312567211 */ /* 0x000fe200078e18ff */
[----:B------:R-:W-:Y:S01]  /*4ff0*/  BSSY B1, `(.L_x_14289) ;  /* 0x0000005000017945 */ /* 0x000fe20003800000 */
[----:B------:R-:W-:Y:S02]  /*5000*/  SHF.L.U32 R99, R210, 0x1f, RZ ;  /* 0x0000001fd2637819 */ /* 0x000fe400000006ff */
[----:B------:R-:W-:Y:S02]  /*5010*/  SHF.R.S32.HI R96, RZ, 0x1f, R95 ;  /* 0x0000001fff607819 */ /* 0x000fe4000001145f */
[----:B------:R-:W0:Y:S02]  /*5020*/  SYNCS.PHASECHK.TRANS64.TRYWAIT P2, [R86+URZ+0x22890], R99 ;  /* 0x02289063560075a7 */ /* 0x000e24000804017f */
[----:B0-----:R-:W-:Y:S05]  /*5030*/  @!P2 BRA `(.L_x_14290) ;  /* 0x000001580028a947 */ /* 0x001fea0003800000 */
.L_x_14539:
[----:B------:R-:W-:Y:S05]  /*5040*/  BSYNC B1 ;  /* 0x0000000000017941 */ /* 0x000fea0003800000 */
.L_x_14289:
        /* <DEDUP_REMOVED lines=27> */
.L_x_14543:
        /* <DEDUP_REMOVED lines=13> */
.L_x_14293:
[----:B------:R-:W-:Y:S05]  /*52d0*/  BSYNC B1 ;  /* 0x0000000000017941 */ /* 0x000fea0003800000 */
.L_x_14292:
[----:B------:R-:W-:-:S03]  /*52e0*/  UMOV UR4, 0xffffffff ;  /* 0xffffffff00047882 */ /* 0x000fc60000000000 */
[----:B------:R-:W-:Y:S05]  /*52f0*/  BRA.DIV UR4, `(.L_x_14294) ;  /* 0x0000015604d87947 */ /* 0x000fea000b800000 */
[----:B--2-4-:R2:W4:Y:S04]  /*5300*/  SHFL.IDX PT, R9, R38, 0x1, 0x1c1f ;  /* 0x003c1f0026097f89 */ /* 0x01452800000e0000 */
[----:B---3--:R2:W3:Y:S02]  /*5310*/  SHFL.IDX PT, R37, R36, 0x1, 0x1c1f ;  /* 0x003c1f0024257f89 */ /* 0x0084e400000e0000 */
.L_x_14547:
[----:B------:R-:W-:-:S13]  /*5320*/  ISETP.GE.AND P2, PT, R39, 0x41, PT ;  /* 0x000000412700780c */ /* 0x000fda0003f46270 */
[----:B------:R-:W-:Y:S05]  /*5330*/  @!P2 BRA `(.L_x_14270) ;  /* 0x00000000002ca947 */ /* 0x000fea0003800000 */
[----:B------:R-:W-:Y:S02]  /*5340*/  ULDC UR4, c[0x0][0x2f4] ;  /* 0x0000bd0000047ab9 */ /* 0x000fe40000000800 */
[----:B------:R-:W-:-:S13]  /*5350*/  ISETP.GE.AND P2, PT, R16, UR4, PT ;  /* 0x0000000410007c0c */ /* 0x000fda000bf46270 */
[----:B---3--:R-:W-:-:S04]  /*5360*/  @!P2 LEA R14, P4, R16, R37, 0x1 ;  /* 0x00000025100ea211 */ /* 0x008fc800078808ff */
[----:B----4-:R-:W-:Y:S02]  /*5370*/  @!P2 LEA.HI.X R15, R16, R9, R17, 0x1, P4 ;  /* 0x00000009100fa211 */ /* 0x010fe400020f0c11 */
[----:B------:R-:W-:-:S13]  /*5380*/  ISETP.GE.AND P4, PT, R2, UR4, PT ;  /* 0x0000000402007c0c */ /* 0x000fda000bf86270 */
[----:B------:R-:W-:-:S04]  /*5390*/  @!P4 LEA R12, P5, R2, R37, 0x1 ;  /* 0x00000025020cc211 */ /* 0x000fc800078a08ff */
[----:B------:R-:W-:Y:S02]  /*53a0*/  @!P4 LEA.HI.X R13, R2, R9, R208, 0x1, P5 ;  /* 0x00000009020dc211 */ /* 0x000fe400028f0cd0 */
[----:B------:R-:W3:Y:S04]  /*53b0*/  @!P2 LDS.128 R8, [R93+0x2000] ;  /* 0x002000005d08a984 */ /* 0x000ee80000000c00 */
[----:B---3--:R-:W-:Y:S04]  /*53c0*/  @!P2 ST.E.128 desc[UR40][R14.64], R8 ;  /* 0x000000080e00a985 */ /* 0x008fe8000c101d28 */
[----:B------:R-:W3:Y:S04]  /*53d0*/  @!P4 LDS.128 R8, [R92+0x2000] ;  /* 0x002000005c08c984 */ /* 0x000ee80000000c00 */
[----:B---3--:R3:W-:Y:S02]  /*53e0*/  @!P4 ST.E.128 desc[UR40][R12.64], R8 ;  /* 0x000000080c00c985 */ /* 0x0087e4000c101d28 */
.L_x_14270:
[----:B------:R-:W-:Y:S05]  /*53f0*/  BSYNC B0 ;  /* 0x0000000000007941 */ /* 0x000fea0003800000 */
.L_x_14250:
[----:B0--34-:R-:W0:Y:S01]  /*5400*/  S2R R8, SR_TID.X ;  /* 0x0000000000087919 */ /* 0x019e220000002100 */
        /* <DEDUP_REMOVED lines=16> */
.L_x_14296:
[----:B------:R-:W-:Y:S05]  /*5510*/  BSYNC B0 ;  /* 0x0000000000007941 */ /* 0x000fea0003800000 */
.L_x_14295:
[----:B------:R-:W3:Y:S01]  /*5520*/  SYNCS.PHASECHK.TRANS64.TRYWAIT P3, [R86+URZ+0x228b0], R99 ;  /* 0x0228b063560075a7 */ /* 0x000ee2000806017f */
[----:B------:R-:W-:Y:S04]  /*5530*/  BSSY B0, `(.L_x_14297) ;  /* 0x0000002000007945 */ /* 0x000fe80003800000 */
[----:B---3--:R-:W-:Y:S05]  /*5540*/  @!P3 BRA `(.L_x_14298) ;  /* 0x000001540090b947 */ /* 0x008fea0003800000 */
.L_x_14548:
[----:B------:R-:W-:Y:S05]  /*5550*/  BSYNC B0 ;  /* 0x0000000000007941 */ /* 0x000fea0003800000 */
.L_x_14297:
[----:B------:R-:W-:Y:S01]  /*5560*/  ULDC.64 UR4, c[0x0][0x328] ;  /* 0x0000ca0000047ab9 */ /* 0x000fe20000000a00 */
[----:B------:R-:W-:Y:S01]  /*5570*/  IMAD.IADD R98, R98, 0x1, -R206 ;  /* 0x0000000162627824 */ /* 0x000fe200078e0ace */
[----:B------:R-:W-:Y:S01]  /*5580*/  BSSY B0, `(.L_x_14299) ;  /* 0x0000043000007945 */ /* 0x000fe20003800000 */
[----:B------:R-:W-:Y:S02]  /*5590*/  IMAD R96, R96, UR4, RZ ;  /* 0x0000000460607c24 */ /* 0x000fe4000f8e02ff */
[----:B0-----:R-:W-:-:S04]  /*55a0*/  IMAD.WIDE.U32 R8, R95, UR4, RZ ;  /* 0x000000045f087c25 */ /* 0x001fc8000f8e00ff */
[----:B------:R-:W-:Y:S01]  /*55b0*/  IMAD R95, R95, UR5, R96 ;  /* 0x000000055f5f7c24 */ /* 0x000fe2000f8e0260 */
[----:B------:R-:W-:Y:S01]  /*55c0*/  ULDC.64 UR4, c[0x0][0x338] ;  /* 0x0000ce0000047ab9 */ /* 0x000fe20000000a00 */
[----:B------:R-:W-:Y:S02]  /*55d0*/  IMAD R10, R18, 0x6000, R67 ;  /* 0x00006000120a7824 */ /* 0x000fe400078e0243 */
        /* <DEDUP_REMOVED lines=14> */
[----:B------:R-:W-:Y:S01]  /*56c0*/  IMAD.IADD R8, R63, 0x1, R10 ;  /* 0x000000013f087824 */ /* 0x000fe200078e020a */
[----:B------:R-:W-:Y:S01]  /*56d0*/  ISETP.GE.AND P3, PT, R98, 0x1, PT ;  /* 0x000000016200780c */ /* 0x000fe20003f66270 */
[----:B------:R0:W4:Y:S02]  /*56e0*/  SHFL.IDX PT, R43, R39, RZ, 0x1c1f ;  /* 0x001c1fff272b7589 */ /* 0x00012400000e0000 */
[----:B------:R-:W-:Y:S02]  /*56f0*/  IMAD R44, R8, 0x2, R27 ;  /* 0x00000002082c7824 */ /* 0x000fe400078e021b */
[----:B------:R0:W0:Y:S08]  /*5700*/  SHFL.IDX PT, R41, R40, RZ, 0x1c1f ;  /* 0x001c1fff28297589 */ /* 0x00003000000e0000 */
[----:B------:R-:W-:Y:S05]  /*5710*/  @!P3 BRA `(.L_x_14300) ;  /* 0x0000000000a4b947 */ /* 0x000fea0003800000 */
[----:B------:R-:W-:Y:S02]  /*5720*/  ISETP.NE.AND P5, PT, R79, RZ, PT ;  /* 0x000000ff4f00720c */ /* 0x000fe40003fa5270 */
[----:B------:R-:W-:Y:S02]  /*5730*/  ISETP.NE.AND P4, PT, R80, RZ, PT ;  /* 0x000000ff5000720c */ /* 0x000fe40003f85270 */
[----:B-12---:R-:W-:-:S09]  /*5740*/  PRMT R38, R3, 0x8880, RZ ;  /* 0x0000888003267816 */ /* 0x006fd200000000ff */
[----:B------:R-:W1:Y:S01]  /*5750*/  @P5 LDS.128 R8, [R42] ;  /* 0x000000002a085984 */ /* 0x000e620000000c00 */
[----:B----4-:R-:W-:-:S04]  /*5760*/  @P5 LEA R36, P3, R16, R43, 0x1 ;  /* 0x0000002b10245211 */ /* 0x010fc800078608ff */
[----:B0-----:R-:W-:Y:S02]  /*5770*/  @P5 LEA.HI.X R37, R16, R41, R17, 0x1, P3 ;  /* 0x0000002910255211 */ /* 0x001fe400018f0c11 */
[----:B------:R-:W-:-:S04]  /*5780*/  @P4 LEA R14, P3, R2, R43, 0x1 ;  /* 0x0000002b020e4211 */ /* 0x000fc800078608ff */
[----:B------:R-:W-:Y:S02]  /*5790*/  @P4 LEA.HI.X R15, R2, R41, R208, 0x1, P3 ;  /* 0x00000029020f4211 */ /* 0x000fe400018f0cd0 */
[----:B------:R-:W-:-:S13]  /*57a0*/  ISETP.NE.AND P3, PT, R81, RZ, PT ;  /* 0x000000ff5100720c */ /* 0x000fda0003f65270 */
[----:B------:R-:W-:-:S04]  /*57b0*/  @P3 LEA R12, P6, R216, R43, 0x1 ;  /* 0x0000002bd80c3211 */ /* 0x000fc800078c08ff */
[----:B------:R-:W-:Y:S01]  /*57c0*/  @P3 LEA.HI.X R13, R216, R41, R229, 0x1, P6 ;  /* 0x00000029d80d3211 */ /* 0x000fe200030f0ce5 */
[----:B-1----:R0:W-:Y:S01]  /*57d0*/  @P5 ST.E.128 desc[UR40][R36.64], R8 ;  /* 0x0000000824005985 */ /* 0x0021e2000c101d28 */
        /* <DEDUP_REMOVED lines=29> */
.L_x_14300:
[----:B------:R-:W-:Y:S05]  /*59b0*/  BSYNC B0 ;  /* 0x0000000000007941 */ /* 0x000fea0003800000 */
.L_x_14299:
[----:B------:R-:W-:Y:S01]  /*59c0*/  ISETP.GE.AND P3, PT, R98, 0x41, PT ;  /* 0x000000416200780c */ /* 0x000fe20003f66270 */
[----:B0-----:R0:W0:Y:S01]  /*59d0*/  SHFL.IDX PT, R41, R40, 0x1, 0x1c1f ;  /* 0x003c1f0028297f89 */ /* 0x00102200000e0000 */
[----:B------:R-:W-:Y:S03]  /*59e0*/  BSSY B0, `(.L_x_14301) ;  /* 0x000002c000007945 */ /* 0x000fe60003800000 */
[----:B------:R-:W0:Y:S08]  /*59f0*/  SHFL.IDX PT, R39, R39, 0x1, 0x1c1f ;  /* 0x003c1f0027277f89 */ /* 0x000e3000000e0000 */
[----:B------:R-:W-:Y:S05]  /*5a00*/  @!P3 BRA `(.L_x_14302) ;  /* 0x0000000000a4b947 */ /* 0x000fea0003800000 */
[----:B------:R-:W-:Y:S02]  /*5a10*/  ISETP.NE.AND P5, PT, R79, RZ, PT ;  /* 0x000000ff4f00720c */ /* 0x000fe40003fa5270 */
[----:B------:R-:W-:Y:S02]  /*5a20*/  ISETP.NE.AND P4, PT, R80, RZ, PT ;  /* 0x000000ff5000720c */ /* 0x000fe40003f85270 */
[----:B-12---:R-:W-:-:S09]  /*5a30*/  PRMT R38, R3, 0x8880, RZ ;  /* 0x0000888003267816 */ /* 0x006fd200000000ff */
[----:B------:R-:W1:Y:S01]  /*5a40*/  @P5 LDS.128 R8, [R42+0x2000] ;  /* 0x002000002a085984 */ /* 0x000e620000000c00 */
[----:B0-----:R-:W-:-:S04]  /*5a50*/  @P5 LEA R36, P3, R16, R39, 0x1 ;  /* 0x0000002710245211 */ /* 0x001fc800078608ff */
[----:B------:R-:W-:Y:S02]  /*5a60*/  @P5 LEA.HI.X R37, R16, R41, R17, 0x1, P3 ;  /* 0x0000002910255211 */ /* 0x000fe400018f0c11 */
[----:B------:R-:W-:-:S04]  /*5a70*/  @P4 LEA R14, P3, R2, R39, 0x1 ;  /* 0x00000027020e4211 */ /* 0x000fc800078608ff */
[----:B------:R-:W-:Y:S02]  /*5a80*/  @P4 LEA.HI.X R15, R2, R41, R208, 0x1, P3 ;  /* 0x00000029020f4211 */ /* 0x000fe400018f0cd0 */
[----:B------:R-:W-:-:S13]  /*5a90*/  ISETP.NE.AND P3, PT, R81, RZ, PT ;  /* 0x000000ff5100720c */ /* 0x000fda0003f65270 */
[----:B------:R-:W-:-:S04]  /*5aa0*/  @P3 LEA R12, P6, R216, R39, 0x1 ;  /* 0x00000027d80c3211 */ /* 0x000fc800078c08ff */
        /* <DEDUP_REMOVED lines=31> */
.L_x_14302:
[----:B------:R-:W-:Y:S05]  /*5ca0*/  BSYNC B0 ;  /* 0x0000000000007941 */ /* 0x000fea0003800000 */
.L_x_14301:
        /* <DEDUP_REMOVED lines=22> */
.L_x_14245:
[----:B------:R-:W0:Y:S01]  /*5e10*/  LDC R0, c[0x0][0x448] ;  /* 0x00011200ff007b82 */ /* 0x000e220000000800 */
        /* <DEDUP_REMOVED lines=23> */
[----:B0-----:R-:W-:Y:S01]  /*5f90*/  ISETP.NE.AND P1, PT, R0, 0x1, PT ;  /* 0x000000010000780c */ /* 0x001fe20003f25270 */
[----:B------:R-:W-:Y:S01]  /*5fa0*/  VIADD R0, R223, 0x7f ;  /* 0x0000007fdf007836 */ /* 0x000fe20000000000 */
[----:B------:R-:W-:-:S02]  /*5fb0*/  CS2R R56, SRZ ;  /* 0x0000000000387805 */ /* 0x000fc4000001ff00 */
[----:B--2---:R-:W-:Y:S02]  /*5fc0*/  CS2R R92, SRZ ;  /* 0x00000000005c7805 */ /* 0x004fe4000001ff00 */
        /* <DEDUP_REMOVED lines=14> */
[----:B------:R-:W-:Y:S01]  /*60b0*/  CS2R R38, SRZ ;  /* 0x0000000000267805 */ /* 0x000fe2000001ff00 */
[----:B------:R-:W-:Y:S01]  /*60c0*/  IMAD.MOV.U32 R86, RZ, RZ, RZ ;  /* 0x000000ffff567224 */ /* 0x000fe200078e00ff */
[----:B------:R-:W-:Y:S01]  /*60d0*/  CS2R R82, SRZ ;  /* 0x0000000000527805 */ /* 0x000fe2000001ff00 */
[----:B------:R-:W1:Y:S01]  /*60e0*/  @P1 LDC R4, c[0x0][0x450] ;  /* 0x00011400ff041b82 */ /* 0x000e620000000800 */
        /* <DEDUP_REMOVED lines=15> */
[----:B0-----:R-:W-:Y:S01]  /*61e0*/  @P1 IMAD.HI.U32 R3, R0, R3, RZ ;  /* 0x0000000300031227 */ /* 0x001fe200078e00ff */
[----:B------:R-:W-:-:S02]  /*61f0*/  CS2R R152, SRZ ;  /* 0x0000000000987805 */ /* 0x000fc4000001ff00 */
[----:B----4-:R-:W-:Y:S02]  /*6200*/  CS2R R42, SRZ ;  /* 0x00000000002a7805 */ /* 0x010fe4000001ff00 */
[----:B------:R-:W-:Y:S02]  /*6210*/  CS2R R40, SRZ ;  /* 0x0000000000287805 */ /* 0x000fe4000001ff00 */
[----:B------:R-:W-:Y:S02]  /*6220*/  CS2R R14, SRZ ;  /* 0x00000000000e7805 */ /* 0x000fe4000001ff00 */
[----:B------:R-:W-:Y:S01]  /*6230*/  CS2R R36, SRZ ;  /* 0x0000000000247805 */ /* 0x000fe2000001ff00 */
[----:B------:R-:W-:Y:S01]  /*6240*/  IMAD.MOV.U32 R6, RZ, RZ, RZ ;  /* 0x000000ffff067224 */ /* 0x000fe200078e00ff */
[----:B------:R-:W-:Y:S02]  /*6250*/  CS2R R10, SRZ ;  /* 0x00000000000a7805 */ /* 0x000fe4000001ff00 */
[----:B-1----:R-:W-:-:S02]  /*6260*/  @P1 SHF.R.U32.HI R0, RZ, R4, R3 ;  /* 0x00000004ff001219 */ /* 0x002fc40000011603 */
[----:B------:R-:W-:Y:S02]  /*6270*/  CS2R R28, SRZ ;  /* 0x00000000001c7805 */ /* 0x000fe4000001ff00 */
[----:B------:R-:W-:Y:S02]  /*6280*/  PLOP3.LUT P1, PT, PT, PT, PT, 0x80, 0x0 ;  /* 0x000000000000781c */ /* 0x000fe40003f2f070 */
[----:B------:R-:W-:Y:S02]  /*6290*/  IADD3 R0, R89, R0, RZ ;  /* 0x0000000059007210 */ /* 0x000fe40007ffe0ff */
[----:B------:R-:W-:-:S03]  /*62a0*/  CS2R R88, SRZ ;  /* 0x0000000000587805 */ /* 0x000fc6000001ff00 */
[----:B------:R-:W-:-:S05]  /*62b0*/  IMAD.HI R0, R0, 0x2aaaaaab, RZ ;  /* 0x2aaaaaab00007827 */ /* 0x000fca00078e02ff */
[----:B------:R-:W-:-:S04]  /*62c0*/  SHF.R.U32.HI R3, RZ, 0x1f, R0 ;  /* 0x0000001fff037819 */ /* 0x000fc80000011600 */
[----:B------:R-:W-:Y:S01]  /*62d0*/  LEA.HI.SX32 R3, R0, R3, 0x1c ;  /* 0x0000000300037211 */ /* 0x000fe200078fe2ff */
[----:B------:R-:W-:-:S03]  /*62e0*/  IMAD.MOV.U32 R0, RZ, RZ, RZ ;  /* 0x000000ffff007224 */ /* 0x000fc600078e00ff */
[----:B------:R-:W-:-:S04]  /*62f0*/  VIMNMX R172, R172, R3, PT ;  /* 0x00000003acac7248 */ /* 0x000fc80003fe0100 */
[----:B------:R-:W-:Y:S01]  /*6300*/  ISETP.GE.AND P2, PT, R172, 0x1, PT ;  /* 0x00000001ac00780c */ /* 0x000fe20003f46270 */
[----:B------:R-:W-:-:S12]  /*6310*/  @P0 BRA `(.L_x_14304) ;  /* 0x00000000000c0947 */ /* 0x000fd80003800000 */
[----:B------:R-:W0:Y:S01]  /*6320*/  FENCE.VIEW.ASYNC.G ;  /* 0x00000000000073c6 */ /* 0x000e220000000100 */
[----:B------:R-:W-:Y:S05]  /*6330*/  WARPSYNC.ALL ;  /* 0x0000000000007948 */ /* 0x000fea0003800000 */
[----:B0-----:R-:W-:Y:S06]  /*6340*/  BAR.ARV 0xc, 0x180 ;  /* 0x0306000000007b1d */ /* 0x001fec0000002000 */
.L_x_14304:
        /* <DEDUP_REMOVED lines=11> */
.L_x_14551:
[----:B01----:R-:W-:Y:S01]  /*6400*/  LEA.HI R0, R14, R14, RZ, 0x1 ;  /* 0x0000000e0e007211 */ /* 0x003fe200078f08ff */
[----:B------:R-:W-:Y:S01]  /*6410*/  BSSY B6, `(.L_x_14307) ;  /* 0x0000019000067945 */ /* 0x000fe20003800000 */
[----:B------:R-:W-:Y:S02]  /*6420*/  IADD3 R26, R19, 0x18400, RZ ;  /* 0x00018400131a7810 */ /* 0x000fe40007ffe0ff */
        /* <DEDUP_REMOVED lines=23> */
.L_x_14308:
[----:B------:R-:W-:Y:S05]  /*65a0*/  BSYNC B6 ;  /* 0x0000000000067941 */ /* 0x000fea0003800000 */
.L_x_14307:
        /* <DEDUP_REMOVED lines=13> */
.L_x_14312:
[----:B-1----:R1:W2:Y:S02]  /*6680*/  SYNCS.PHASECHK.TRANS64.TRYWAIT P0, [R19+URZ+0x22800], R0 ;  /* 0x02280000130075a7 */ /* 0x0022a4000800017f */
[----:B--2---:R-:W-:Y:S05]  /*6690*/  @!P0 NANOSLEEP.SYNCS 0x989680 ;  /* 0x009896800000895d */ /* 0x004fea0003900000 */
[----:B------:R-:W2:Y:S02]  /*66a0*/  @!P0 SYNCS.PHASECHK.TRANS64 P0, [R19+URZ+0x22800], R0 ;  /* 0x02280000130085a7 */ /* 0x000ea4000800007f */
[----:B--2---:R-:W-:Y:S05]  /*66b0*/  @!P0 BRA `(.L_x_14312) ;  /* 0xfffffffc00f08947 */ /* 0x004fea000383ffff */
.L_x_14311:
[----:B------:R-:W-:Y:S05]  /*66c0*/  BSYNC B0 ;  /* 0x0000000000007941 */ /* 0x000fea0003800000 */
.L_x_14310:
[----:B------:R-:W-:Y:S05]  /*66d0*/  BRA `(.L_x_14313) ;  /* 0x0000002c00747947 */ /* 0x000fea0003800000 */
.L_x_14309:
        /* <DEDUP_REMOVED lines=30> */
.L_x_14315:
[----:B------:R-:W-:Y:S05]  /*68c0*/  BSYNC B6 ;  /* 0x0000000000067941 */ /* 0x000fea0003800000 */
.L_x_14314:
        /* <DEDUP_REMOVED lines=45> */
.L_x_14557:
        /* <DEDUP_REMOVED lines=31> */
.L_x_14320:
[----:B------:R-:W-:Y:S05]  /*6d90*/  BSYNC B1 ;  /* 0x0000000000017941 */ /* 0x000fea0003800000 */
.L_x_14319:
[----:B-1---5:R-:W-:Y:S01]  /*6da0*/  IMAD.MOV.U32 R3, RZ, RZ, R21 ;  /* 0x000000ffff037224 */ /* 0x022fe200078e0015 */
[----:B--2---:R-:W-:Y:S01]  /*6db0*/  MOV R0, R20 ;  /* 0x0000001400007202 */ /* 0x004fe20000000f00 */
[----:B---3--:R-:W-:Y:S01]  /*6dc0*/  IMAD.MOV.U32 R5, RZ, RZ, R28 ;  /* 0x000000ffff057224 */ /* 0x008fe200078e001c */
        /* <DEDUP_REMOVED lines=8> */
[----:B------:R-:W-:Y:S01]  /*6e50*/  CS2R R26, SRZ ;  /* 0x00000000001a7805 */ /* 0x000fe2000001ff00 */
[----:B------:R-:W-:Y:S01]  /*6e60*/  IMAD.MOV.U32 R9, RZ, RZ, R31 ;  /* 0x000000ffff097224 */ /* 0x000fe200078e001f */
[----:B------:R-:W-:-:S02]  /*6e70*/  PRMT R43, R43, 0x5410, R0 ;  /* 0x000054102b2b7816 */ /* 0x000fc40000000000 */
[----:B------:R-:W-:Y:S02]  /*6e80*/  PRMT R37, R37, 0x5410, R5 ;  /* 0x0000541025257816 */ /* 0x000fe40000000005 */
[----:B------:R-:W-:Y:S01]  /*6e90*/  PRMT R44, R3, 0x5410, R9 ;  /* 0x00005410032c7816 */ /* 0x000fe20000000009 */
[----:B------:R-:W-:Y:S06]  /*6ea0*/  BRA.DIV UR4, `(.L_x_14321) ;  /* 0x0000013e04f87947 */ /* 0x000fec000b800000 */
[----:B------:R1:W2:Y:S04]  /*6eb0*/  SHFL.IDX PT, R3, R6, 0x1, 0x1c1f ;  /* 0x003c1f0006037f89 */ /* 0x0002a800000e0000 */
[----:B------:R1:W3:Y:S04]  /*6ec0*/  SHFL.IDX PT, R0, R4, 0x1, 0x1c1f ;  /* 0x003c1f0004007f89 */ /* 0x0002e800000e0000 */
[----:B------:R1:W0:Y:S04]  /*6ed0*/  SHFL.IDX PT, R5, R8, 0x1, 0x1c1f ;  /* 0x003c1f0008057f89 */ /* 0x00022800000e0000 */
[----:B----4-:R1:W4:Y:S02]  /*6ee0*/  SHFL.IDX PT, R14, R7, 0x1, 0x1c1f ;  /* 0x003c1f00070e7f89 */ /* 0x01032400000e0000 */
.L_x_14563:
[----:B01----:R-:W5:Y:S04]  /*6ef0*/  LDL R6, [R1+0x3c] ;  /* 0x00003c0001067983 */ /* 0x003f680000100800 */
[----:B------:R-:W2:Y:S01]  /*6f00*/  LDL R39, [R1+0x40] ;  /* 0x0000400001277983 */ /* 0x000ea20000100800 */
[----:B------:R-:W-:Y:S01]  /*6f10*/  IADD3 R33, R33, 0x40, RZ ;  /* 0x0000004021217810 */ /* 0x000fe20007ffe0ff */
[----:B------:R-:W-:Y:S01]  /*6f20*/  BSSY B1, `(.L_x_14322) ;  /* 0x0000022000017945 */ /* 0x000fe20003800000 */
[----:B------:R-:W-:Y:S02]  /*6f30*/  CS2R R10, SRZ ;  /* 0x00000000000a7805 */ /* 0x000fe4000001ff00 */
[----:B------:R-:W-:Y:S02]  /*6f40*/  CS2R R8, SRZ ;  /* 0x0000000000087805 */ /* 0x000fe4000001ff00 */
[----:B------:R-:W-:-:S02]  /*6f50*/  ISETP.GE.AND P0, PT, R33, R38, PT ;  /* 0x000000262100720c */ /* 0x000fc40003f06270 */
[----:B------:R-:W-:Y:S02]  /*6f60*/  CS2R R12, SRZ ;  /* 0x00000000000c7805 */ /* 0x000fe4000001ff00 */
[----:B-----5:R-:W-:-:S04]  /*6f70*/  LEA.HI R4, R6, R6, RZ, 0x1 ;  /* 0x0000000606047211 */ /* 0x020fc800078f08ff */
[----:B------:R-:W-:Y:S01]  /*6f80*/  LOP3.LUT R4, R4, 0xfffffffe, RZ, 0xc0, !PT ;  /* 0xfffffffe04047812 */ /* 0x000fe200078ec0ff */
[----:B--2---:R-:W-:-:S04]  /*6f90*/  IMAD.SHL.U32 R33, R39, 0x40, RZ ;  /* 0x0000004027217824 */ /* 0x004fc800078e00ff */
[----:B------:R-:W-:-:S05]  /*6fa0*/  IMAD.IADD R4, R6, 0x1, -R4 ;  /* 0x0000000106047824 */ /* 0x000fca00078e0a04 */
[----:B------:R-:W-:Y:S01]  /*6fb0*/  SHF.L.U32 R36, R4, 0x1f, RZ ;  /* 0x0000001f04247819 */ /* 0x000fe200000006ff */
[----:B------:R-:W-:Y:S06]  /*6fc0*/  @P0 BRA `(.L_x_14323) ;  /* 0x00000000005c0947 */ /* 0x000fec0003800000 */
[----:B------:R-:W2:Y:S01]  /*6fd0*/  LDL R15, [R1+0x48] ;  /* 0x00004800010f7983 */ /* 0x000ea20000100800 */
[----:B------:R-:W-:Y:S01]  /*6fe0*/  ULDC UR4, c[0x0][0x3f4] ;  /* 0x0000fd0000047ab9 */ /* 0x000fe20000000800 */
[----:B---3--:R-:W-:Y:S01]  /*6ff0*/  IMAD.MOV.U32 R6, RZ, RZ, R0 ;  /* 0x000000ffff067224 */ /* 0x008fe200078e0000 */
[----:B------:R-:W-:Y:S01]  /*7000*/  ISETP.GE.AND P3, PT, R211, UR4, PT ;  /* 0x00000004d3007c0c */ /* 0x000fe2000bf66270 */
[----:B------:R-:W-:Y:S01]  /*7010*/  IMAD.MOV.U32 R7, RZ, RZ, R3 ;  /* 0x000000ffff077224 */ /* 0x000fe200078e0003 */
[----:B------:R-:W-:Y:S02]  /*7020*/  ISETP.GE.AND P2, PT, R204, UR4, PT ;  /* 0x00000004cc007c0c */ /* 0x000fe4000bf46270 */
[----:B------:R-:W-:-:S09]  /*7030*/  CS2R R10, SRZ ;  /* 0x00000000000a7805 */ /* 0x000fd2000001ff00 */
[C---:B------:R-:W-:Y:S01]  /*7040*/  @!P3 IMAD.SHL.U32 R9, R211.reuse, 0x2, RZ ;  /* 0x00000002d309b824 */ /* 0x040fe200078e00ff */
[----:B------:R-:W-:Y:S02]  /*7050*/  CS2R R12, SRZ ;  /* 0x00000000000c7805 */ /* 0x000fe4000001ff00 */
[----:B------:R-:W-:Y:S01]  /*7060*/  CS2R R26, SRZ ;  /* 0x00000000001a7805 */ /* 0x000fe2000001ff00 */
[----:B------:R-:W-:Y:S01]  /*7070*/  @!P2 IMAD.WIDE R6, R204, 0x2, R6 ;  /* 0x00000002cc06a825 */ /* 0x000fe200078e0206 */
[-C--:B------:R-:W-:Y:S02]  /*7080*/  @!P3 IADD3 R34, P0, R0, R9.reuse, RZ ;  /* 0x000000090022b210 */ /* 0x080fe40007f1e0ff */
[----:B----4-:R-:W-:Y:S02]  /*7090*/  @!P3 IADD3 R4, P1, R14, R9, RZ ;  /* 0x000000090e04b210 */ /* 0x010fe40007f3e0ff */
[----:B------:R0:W5:Y:S01]  /*70a0*/  @!P2 LD.E.64 R10, desc[UR40][R6.64] ;  /* 0x00000028060aa980 */ /* 0x000162000c101b00 */
[----:B--2---:R-:W-:Y:S01]  /*70b0*/  @!P3 SHF.L.U64.HI R8, R211, 0x1, R15 ;  /* 0x00000001d308b819 */ /* 0x004fe2000001020f */
[----:B------:R-:W-:-:S03]  /*70c0*/  IMAD.MOV.U32 R15, RZ, RZ, R5 ;  /* 0x000000ffff0f7224 */ /* 0x000fc600078e0005 */
[----:B------:R-:W-:Y:S01]  /*70d0*/  @!P3 IADD3.X R5, R5, R8, RZ, P1, !PT ;  /* 0x000000080505b210 */ /* 0x000fe20000ffe4ff */
[----:B------:R-:W-:Y:S01]  /*70e0*/  @!P3 IMAD.X R35, R3, 0x1, R8, P0 ;  /* 0x000000010323b824 */ /* 0x000fe200000e0608 */
[----:B------:R-:W-:Y:S01]  /*70f0*/  CS2R R8, SRZ ;  /* 0x0000000000087805 */ /* 0x000fe2000001ff00 */
[----:B------:R-:W-:-:S03]  /*7100*/  @!P2 IMAD.WIDE R14, R204, 0x2, R14 ;  /* 0x00000002cc0ea825 */ /* 0x000fc600078e020e */
[----:B------:R0:W5:Y:S04]  /*7110*/  @!P3 LD.E.64 R26, desc[UR40][R34.64] ;  /* 0x00000028221ab980 */ /* 0x000168000c101b00 */
[----:B------:R0:W5:Y:S04]  /*7120*/  @!P2 LD.E.64 R12, desc[UR40][R14.64] ;  /* 0x000000280e0ca980 */ /* 0x000168000c101b00 */
[----:B------:R0:W5:Y:S02]  /*7130*/  @!P3 LD.E.64 R8, desc[UR40][R4.64] ;  /* 0x000000280408b980 */ /* 0x000164000c101b00 */
.L_x_14323:
[----:B------:R-:W-:Y:S05]  /*7140*/  BSYNC B1 ;  /* 0x0000000000017941 */ /* 0x000fea0003800000 */
.L_x_14322:
[----:B0-----:R-:W0:Y:S01]  /*7150*/  S2R R15, SR_TID.X ;  /* 0x00000000000f7919 */ /* 0x001e220000002100 */
[----:B------:R-:W1:Y:S01]  /*7160*/  SYNCS.PHASECHK.TRANS64.TRYWAIT P0, [R19+URZ+0x22800], R36 ;  /* 0x02280024130075a7 */ /* 0x000e62000800017f */
[----:B------:R-:W-:Y:S01]  /*7170*/  LOP3.LUT R33, R33, 0x1c0, RZ, 0xc0, !PT ;  /* 0x000001c021217812 */ /* 0x000fe200078ec0ff */
[----:B-----5:R-:W-:Y:S01]  /*7180*/  IMAD.MOV.U32 R3, RZ, RZ, R26 ;  /* 0x000000ffff037224 */ /* 0x020fe200078e001a */
[----:B------:R-:W-:Y:S01]  /*7190*/  VIADDMNMX R41, R38, -R223, 0x80, PT ;  /* 0x0000008026297446 */ /* 0x000fe200038009df */
[----:B------:R-:W-:Y:S01]  /*71a0*/  IMAD.MOV.U32 R5, RZ, RZ, R11 ;  /* 0x000000ffff057224 */ /* 0x000fe200078e000b */
[----:B---3--:R-:W-:Y:S01]  /*71b0*/  LOP3.LUT R0, R33, 0x18, R16, 0xf8, !PT ;  /* 0x0000001821007812 */ /* 0x008fe200078ef810 */
[----:B------:R-:W-:Y:S01]  /*71c0*/  IMAD.MOV.U32 R6, RZ, RZ, R8 ;  /* 0x000000ffff067224 */ /* 0x000fe200078e0008 */
[----:B------:R-:W-:Y:S01]  /*71d0*/  SHF.R.U32.HI R33, RZ, 0x3, R33 ;  /* 0x00000003ff217819 */ /* 0x000fe20000011621 */
[----:B------:R-:W-:Y:S01]  /*71e0*/  IMAD.MOV.U32 R4, RZ, RZ, R10 ;  /* 0x000000ffff047224 */ /* 0x000fe200078e000a */
[----:B------:R-:W-:Y:S01]  /*71f0*/  PRMT R45, R3, 0x7610, R45 ;  /* 0x00007610032d7816 */ /* 0x000fe2000000002d */
[----:B------:R-:W-:Y:S01]  /*7200*/  IMAD.MOV.U32 R3, RZ, RZ, R27 ;  /* 0x000000ffff037224 */ /* 0x000fe200078e001b */
[----:B------:R-:W-:Y:S01]  /*7210*/  LOP3.LUT R0, R0, R33, RZ, 0x3c, !PT ;  /* 0x0000002100007212 */ /* 0x000fe200078e3cff */
[----:B------:R-:W-:Y:S01]  /*7220*/  BSSY B1, `(.L_x_14324) ;  /* 0x0000014000017945 */ /* 0x000fe20003800000 */
[----:B------:R-:W-:Y:S01]  /*7230*/  PRMT R46, R5, 0x5410, R6 ;  /* 0x00005410052e7816 */ /* 0x000fe20000000006 */
[----:B------:R-:W-:Y:S01]  /*7240*/  IMAD.MOV.U32 R5, RZ, RZ, R12 ;  /* 0x000000ffff057224 */ /* 0x000fe200078e000c */
[----:B------:R-:W-:-:S02]  /*7250*/  PRMT R45, R45, 0x5410, R4 ;  /* 0x000054102d2d7816 */ /* 0x000fc40000000004 */
[----:B----4-:R-:W-:Y:S02]  /*7260*/  PRMT R14, R3, 0x7610, R14 ;  /* 0x00007610030e7816 */ /* 0x010fe4000000000e */
[----:B------:R-:W-:Y:S02]  /*7270*/  MOV R4, R9 ;  /* 0x0000000900047202 */ /* 0x000fe40000000f00 */
[----:B------:R-:W-:Y:S01]  /*7280*/  PRMT R47, R5, 0x7610, R47 ;  /* 0x00007610052f7816 */ /* 0x000fe2000000002f */
[----:B------:R-:W-:Y:S01]  /*7290*/  IMAD.MOV.U32 R5, RZ, RZ, R13 ;  /* 0x000000ffff057224 */ /* 0x000fe200078e000d */
[----:B------:R-:W-:Y:S02]  /*72a0*/  PRMT R14, R14, 0x5410, R4 ;  /* 0x000054100e0e7816 */ /* 0x000fe40000000004 */
[----:B------:R-:W-:Y:S02]  /*72b0*/  LOP3.LUT P2, RZ, R39, 0x4, RZ, 0xc0, !PT ;  /* 0x0000000427ff7812 */ /* 0x000fe4000784c0ff */
[----:B------:R-:W-:Y:S01]  /*72c0*/  ISETP.GE.AND P1, PT, R206, R41, PT ;  /* 0x00000029ce00720c */ /* 0x000fe20003f26270 */
[----:B0-----:R-:W-:-:S05]  /*72d0*/  VIADD R15, R15, 0xffffff80 ;  /* 0xffffff800f0f7836 */ /* 0x001fca0000000000 */
[----:B------:R-:W-:-:S04]  /*72e0*/  SHF.R.S32.HI R7, RZ, 0x1f, R15 ;  /* 0x0000001fff077819 */ /* 0x000fc8000001140f */
[----:B------:R-:W-:-:S04]  /*72f0*/  LEA.HI R7, R7, R15, RZ, 0x5 ;  /* 0x0000000f07077211 */ /* 0x000fc800078f28ff */
[----:B------:R-:W-:-:S05]  /*7300*/  SHF.R.S32.HI R7, RZ, 0x5, R7 ;  /* 0x00000005ff077819 */ /* 0x000fca0000011407 */
[----:B------:R-:W-:-:S04]  /*7310*/  IMAD R0, R7, 0x200, R0 ;  /* 0x0000020007007824 */ /* 0x000fc800078e0200 */
[----:B------:R-:W-:-:S04]  /*7320*/  IMAD R3, R0, 0x2, R19 ;  /* 0x0000000200037824 */ /* 0x000fc800078e0213 */
[C---:B------:R-:W-:Y:S02]  /*7330*/  VIADD R4, R3.reuse, 0x18400 ;  /* 0x0001840003047836 */ /* 0x040fe40000000000 */
[----:B------:R-:W-:Y:S01]  /*7340*/  VIADD R0, R3, 0x18440 ;  /* 0x0001844003007836 */ /* 0x000fe20000000000 */
[----:B-1----:R-:W-:Y:S06]  /*7350*/  @!P0 BRA `(.L_x_14325) ;  /* 0x0000013c003c8947 */ /* 0x002fec0003800000 */
.L_x_14564:
[----:B------:R-:W-:Y:S05]  /*7360*/  BSYNC B1 ;  /* 0x0000000000017941 */ /* 0x000fea0003800000 */
.L_x_14324:
        /* <DEDUP_REMOVED lines=22> */
[C---:B0-----:R-:W-:Y:S01]  /*74d0*/  FMUL.FTZ R36, R30.reuse, R35 ;  /* 0x000000231e247220 */ /* 0x041fe20000410000 */
[----:B------:R-:W-:Y:S01]  /*74e0*/  FMUL.FTZ R38, R30, R33 ;  /* 0x000000211e267220 */ /* 0x000fe20000410000 */
[----:B------:R-:W-:-:S02]  /*74f0*/  HADD2.F32 R15, -RZ, R6.H0_H0 ;  /* 0x20000006ff0f7230 */ /* 0x000fc40000004100 */
[CC--:B------:R-:W-:Y:S01]  /*7500*/  FMUL.FTZ R30, R4.reuse, R34.reuse ;  /* 0x00000022041e7220 */ /* 0x0c0fe20000410000 */
[----:B------:R-:W-:Y:S01]  /*7510*/  FFMA.FTZ R37, R29, R33, -R36 ;  /* 0x000000211d257223 */ /* 0x000fe20000010824 */
[----:B------:R-:W-:Y:S02]  /*7520*/  HADD2.F32 R28, -RZ, R6.H1_H1 ;  /* 0x30000006ff1c7230 */ /* 0x000fe40000004100 */
[-C--:B------:R-:W-:Y:S01]  /*7530*/  FMUL.FTZ R36, R4, R31.reuse ;  /* 0x0000001f04247220 */ /* 0x080fe20000410000 */
[----:B------:R-:W-:Y:S01]  /*7540*/  FFMA.FTZ R33, R7, R31, -R30 ;  /* 0x0000001f07217223 */ /* 0x000fe2000001081e */
[--C-:B------:R-:W-:Y:S02]  /*7550*/  HADD2.F32 R6, -RZ, R5.reuse.H0_H0 ;  /* 0x20000005ff067230 */ /* 0x100fe40000004100 */
[----:B------:R-:W-:Y:S01]  /*7560*/  FFMA.FTZ R38, R29, R35, R38 ;  /* 0x000000231d267223 */ /* 0x000fe20000010026 */
        /* <DEDUP_REMOVED lines=19> */
.L_x_14329:
[----:B------:R-:W-:Y:S05]  /*76a0*/  BSYNC B2 ;  /* 0x0000000000027941 */ /* 0x000fea0003800000 */
.L_x_14328:
[----:B------:R-:W-:Y:S05]  /*76b0*/  @P1 BRA `(.L_x_14327) ;  /* 0x0000000000a81947 */ /* 0x000fea0003800000 */
[----:B-1----:R-:W1:Y:S01]  /*76c0*/  LDS.128 R4, [R0] ;  /* 0x0000000000047984 */ /* 0x002e620000000c00 */
[----:B------:R-:W-:Y:S01]  /*76d0*/  SHF.R.U32.HI R28, RZ, 0x10, R21 ;  /* 0x00000010ff1c7819 */ /* 0x000fe20000011615 */
[----:B------:R-:W-:Y:S01]  /*76e0*/  HADD2.F32 R29, -RZ, R43.H1_H1 ;  /* 0x3000002bff1d7230 */ /* 0x000fe20000004100 */
        /* <DEDUP_REMOVED lines=39> */
.L_x_14327:
[----:B------:R-:W-:Y:S05]  /*7960*/  BSYNC B1 ;  /* 0x0000000000017941 */ /* 0x000fea0003800000 */
.L_x_14326:
        /* <DEDUP_REMOVED lines=50> */
.L_x_14332:
[----:B------:R-:W-:Y:S05]  /*7c90*/  BSYNC B1 ;  /* 0x0000000000017941 */ /* 0x000fea0003800000 */
.L_x_14331:
[----:B------:R-:W-:Y:S05]  /*7ca0*/  @P1 BRA `(.L_x_14330) ;  /* 0x0000001400dc1947 */ /* 0x000fea0003800000 */
[----:B-1----:R-:W1:Y:S01]  /*7cb0*/  LDS.128 R4, [R0+0x2000] ;  /* 0x0020000000047984 */ /* 0x002e620000000c00 */
[----:B------:R-:W-:Y:S01]  /*7cc0*/  SHF.R.U32.HI R15, RZ, 0x10, R9 ;  /* 0x00000010ff0f7819 */ /* 0x000fe20000011609 */
[----:B------:R-:W-:Y:S01]  /*7cd0*/  HADD2.F32 R13, -RZ, R46.H1_H1 ;  /* 0x3000002eff0d7230 */ /* 0x000fe20000004100 */
[----:B------:R-:W-:Y:S01]  /*7ce0*/  SHF.R.U32.HI R12, RZ, 0x10, R27 ;  /* 0x00000010ff0c7819 */ /* 0x000fe2000001161b */
[----:B------:R-:W-:Y:S01]  /*7cf0*/  HADD2.F32 R11, -RZ, R45.H0_H0 ;  /* 0x2000002dff0b7230 */ /* 0x000fe20000004100 */
[----:B------:R-:W-:Y:S01]  /*7d00*/  SHF.R.U64 R25, R8, 0x10, R9 ;  /* 0x0000001008197819 */ /* 0x000fe20000001209 */
[----:B------:R-:W-:Y:S01]  /*7d10*/  HADD2.F32 R15, -RZ, R15.H0_H0 ;  /* 0x2000000fff0f7230 */ /* 0x000fe20000004100 */
[----:B------:R-:W-:Y:S01]  /*7d20*/  SHF.R.U64 R26, R26, 0x10, R27 ;  /* 0x000000101a1a7819 */ /* 0x000fe2000000121b */
[----:B------:R-:W-:Y:S02]  /*7d30*/  HADD2.F32 R12, -RZ, R12.H0_H0 ;  /* 0x2000000cff0c7230 */ /* 0x000fe40000004100 */
[----:B-1----:R-:W-:-:S02]  /*7d40*/  HADD2.F32 R10, -RZ, R7.H1_H1 ;  /* 0x30000007ff0a7230 */ /* 0x002fc40000004100 */
        /* <DEDUP_REMOVED lines=11> */
[--C-:B------:R-:W-:Y:S02]  /*7e00*/  HADD2.F32 R10, -RZ, R14.reuse.H1_H1 ;  /* 0x3000000eff0a7230 */ /* 0x100fe40000004100 */
[----:B------:R-:W-:Y:S01]  /*7e10*/  FFMA.FTZ R24, R9, R15, R24 ;  /* 0x0000000f09187223 */ /* 0x000fe20000010018 */
[--C-:B------:R-:W-:Y:S02]  /*7e20*/  HADD2.F32 R6, -RZ, R5.reuse.H0_H0 ;  /* 0x20000005ff067230 */ /* 0x100fe40000004100 */
        /* <DEDUP_REMOVED lines=19> */
.L_x_14317:
[----:B------:R-:W0:Y:S01]  /*7f60*/  S2R R0, SR_TID.X ;  /* 0x0000000000007919 */ /* 0x000e220000002100 */
[----:B------:R-:W1:Y:S01]  /*7f70*/  LDC R21, c[0x0][0x448] ;  /* 0x00011200ff157b82 */ /* 0x000e620000000800 */
[----:B------:R-:W-:Y:S01]  /*7f80*/  ULDC.64 UR4, c[0x0][0x3f8] ;  /* 0x0000fe0000047ab9 */ /* 0x000fe20000000a00 */
[----:B------:R-:W-:Y:S01]  /*7f90*/  ULDC.64 UR6, c[0x0][0x408] ;  /* 0x0001020000067ab9 */ /* 0x000fe20000000a00 */
[----:B------:R-:W-:Y:S02]  /*7fa0*/  IMAD.MOV.U32 R4, RZ, RZ, R26 ;  /* 0x000000ffff047224 */ /* 0x000fe400078e001a */
[----:B------:R-:W-:Y:S02]  /*7fb0*/  IMAD.MOV.U32 R6, RZ, RZ, R24 ;  /* 0x000000ffff067224 */ /* 0x000fe400078e0018 */
[----:B------:R-:W-:Y:S01]  /*7fc0*/  IMAD.MOV.U32 R7, RZ, RZ, R31 ;  /* 0x000000ffff077224 */ /* 0x000fe200078e001f */
[----:B-1----:R-:W-:Y:S02]  /*7fd0*/  ISETP.NE.AND P0, PT, R21, 0x1, PT ;  /* 0x000000011500780c */ /* 0x002fe40003f05270 */
[----:B0-----:R-:W-:-:S04]  /*7fe0*/  IADD3 R0, R0, -0x80, RZ ;  /* 0xffffff8000007810 */ /* 0x001fc80007ffe0ff */
        /* <DEDUP_REMOVED lines=60> */
[----:B------:R-:W-:Y:S01]  /*83b0*/  IMAD.MOV.U32 R9, RZ, RZ, R35 ;  /* 0x000000ffff097224 */ /* 0x000fe200078e0023 */
[----:B---3--:R-:W-:-:S02]  /*83c0*/  @!P1 MOV R21, R7 ;  /* 0x0000000700159202 */ /* 0x008fc40000000f00 */
[----:B------:R0:W3:Y:S01]  /*83d0*/  SHFL.IDX PT, R0, R26, 0x1, 0x1c1f ;  /* 0x003c1f001a007f89 */ /* 0x0000e200000e0000 */
[----:B------:R-:W-:Y:S01]  /*83e0*/  @!P1 IMAD.MOV.U32 R28, RZ, RZ, R4 ;  /* 0x000000ffff1c9224 */ /* 0x000fe200078e0004 */
[----:B------:R-:W-:Y:S01]  /*83f0*/  PRMT R31, R8, 0x5410, R9 ;  /* 0x00005410081f7816 */ /* 0x000fe20000000009 */
[----:B------:R-:W-:Y:S02]  /*8400*/  @!P1 IMAD.MOV.U32 R29, RZ, RZ, R5 ;  /* 0x000000ffff1d9224 */ /* 0x000fe400078e0005 */
[----:B------:R-:W-:Y:S02]  /*8410*/  @!P1 IMAD.MOV.U32 R20, RZ, RZ, R6 ;  /* 0x000000ffff149224 */ /* 0x000fe400078e0006 */
[----:B------:R-:W-:Y:S02]  /*8420*/  IMAD.MOV.U32 R4, RZ, RZ, R28 ;  /* 0x000000ffff047224 */ /* 0x000fe400078e001c */
[----:B------:R-:W-:Y:S02]  /*8430*/  IMAD.MOV.U32 R5, RZ, RZ, R29 ;  /* 0x000000ffff057224 */ /* 0x000fe400078e001d */
[----:B------:R-:W-:-:S02]  /*8440*/  IMAD.MOV.U32 R6, RZ, RZ, R20 ;  /* 0x000000ffff067224 */ /* 0x000fc400078e0014 */
[----:B------:R-:W-:-:S03]  /*8450*/  IMAD.MOV.U32 R7, RZ, RZ, R21 ;  /* 0x000000ffff077224 */ /* 0x000fc600078e0015 */
[----:B------:R-:W-:Y:S02]  /*8460*/  PRMT R46, R4, 0x5410, R6 ;  /* 0x00005410042e7816 */ /* 0x000fe40000000006 */
[----:B------:R-:W-:Y:S02]  /*8470*/  PRMT R40, R5, 0x5410, R7 ;  /* 0x0000541005287816 */ /* 0x000fe40000000007 */
[----:B012-4-:R-:W-:-:S07]  /*8480*/  CS2R R4, SRZ ;  /* 0x0000000000047805 */ /* 0x017fce000001ff00 */
.L_x_14574:
        /* <DEDUP_REMOVED lines=19> */
[----:B------:R-:W-:Y:S02]  /*85c0*/  IADD3 R4, P2, R14, R4, RZ ;  /* 0x000000040e047210 */ /* 0x000fe40007f5e0ff */
[----:B---3--:R-:W-:-:S03]  /*85d0*/  IADD3.X R9, R0, R5, RZ, P1, !PT ;  /* 0x0000000500097210 */ /* 0x008fc60000ffe4ff */
[----:B------:R-:W-:-:S03]  /*85e0*/  IMAD.X R5, R24, 0x1, R5, P2 ;  /* 0x0000000118057824 */ /* 0x000fc600010e0605 */
[----:B------:R-:W5:Y:S04]  /*85f0*/  LD.E.128 R8, desc[UR40][R8.64] ;  /* 0x0000002808087980 */ /* 0x000f68000c101d00 */
[----:B------:R-:W5:Y:S02]  /*8600*/  LD.E.128 R4, desc[UR40][R4.64] ;  /* 0x0000002804047980 */ /* 0x000f64000c101d00 */
.L_x_14335:
[----:B------:R-:W-:Y:S05]  /*8610*/  BSYNC B1 ;  /* 0x0000000000017941 */ /* 0x000fea0003800000 */
.L_x_14334:
[----:B------:R-:W0:Y:S01]  /*8620*/  SYNCS.PHASECHK.TRANS64.TRYWAIT P1, [R19+URZ+0x22800], R12 ;  /* 0x0228000c130075a7 */ /* 0x000e22000802017f */
[----:B---3-5:R-:W-:Y:S01]  /*8630*/  IMAD.MOV.U32 R0, RZ, RZ, R4 ;  /* 0x000000ffff007224 */ /* 0x028fe200078e0004 */
[----:B------:R-:W-:Y:S01]  /*8640*/  VIADDMNMX R3, R30, -R223, 0x80, PT ;  /* 0x000000801e037446 */ /* 0x000fe200038009df */
[C---:B------:R-:W-:Y:S01]  /*8650*/  VIADD R14, R206.reuse, 0x40 ;  /* 0x00000040ce0e7836 */ /* 0x040fe20000000000 */
[----:B------:R-:W-:Y:S01]  /*8660*/  BSSY B1, `(.L_x_14336) ;  /* 0x000000f000017945 */ /* 0x000fe20003800000 */
[----:B------:R-:W-:Y:S01]  /*8670*/  IMAD.MOV.U32 R13, RZ, RZ, R5 ;  /* 0x000000ffff0d7224 */ /* 0x000fe200078e0005 */
[-C--:B------:R-:W-:Y:S02]  /*8680*/  ISETP.GE.OR P2, PT, R206, R3.reuse, P0 ;  /* 0x00000003ce00720c */ /* 0x080fe40000746670 */
[----:B------:R-:W-:Y:S01]  /*8690*/  PRMT R51, R51, 0x5410, R0 ;  /* 0x0000541033337816 */ /* 0x000fe20000000000 */
[----:B------:R-:W-:Y:S01]  /*86a0*/  IMAD.MOV.U32 R0, RZ, RZ, R6 ;  /* 0x000000ffff007224 */ /* 0x000fe200078e0006 */
[----:B------:R-:W-:Y:S01]  /*86b0*/  ISETP.GE.OR P0, PT, R14, R3, P0 ;  /* 0x000000030e00720c */ /* 0x000fe20000706670 */
[----:B------:R-:W-:Y:S01]  /*86c0*/  IMAD.MOV.U32 R3, RZ, RZ, R7 ;  /* 0x000000ffff037224 */ /* 0x000fe200078e0007 */
[----:B------:R-:W-:Y:S01]  /*86d0*/  PRMT R52, R13, 0x7610, R52 ;  /* 0x000076100d347816 */ /* 0x000fe20000000034 */
[----:B------:R-:W-:Y:S01]  /*86e0*/  IMAD.MOV.U32 R13, RZ, RZ, R8 ;  /* 0x000000ffff0d7224 */ /* 0x000fe200078e0008 */
[----:B------:R-:W-:-:S02]  /*86f0*/  MOV R14, R9 ;  /* 0x00000009000e7202 */ /* 0x000fc40000000f00 */
[----:B------:R-:W-:Y:S01]  /*8700*/  PRMT R52, R52, 0x5410, R0 ;  /* 0x0000541034347816 */ /* 0x000fe20000000000 */
[----:B------:R-:W-:Y:S01]  /*8710*/  IMAD.IADD R0, R16, 0x1, R39 ;  /* 0x0000000110007824 */ /* 0x000fe200078e0227 */
[----:B------:R-:W-:Y:S02]  /*8720*/  PRMT R53, R3, 0x5410, R13 ;  /* 0x0000541003357816 */ /* 0x000fe4000000000d */
[----:B------:R-:W-:Y:S01]  /*8730*/  PRMT R54, R14, 0x7610, R54 ;  /* 0x000076100e367816 */ /* 0x000fe20000000036 */
[----:B0-----:R-:W-:Y:S06]  /*8740*/  @!P1 BRA `(.L_x_14337) ;  /* 0x0000012c00b89947 */ /* 0x001fec0003800000 */
.L_x_14575:
[----:B------:R-:W-:Y:S05]  /*8750*/  BSYNC B1 ;  /* 0x0000000000017941 */ /* 0x000fea0003800000 */
.L_x_14336:
[----:B------:R-:W-:Y:S01]  /*8760*/  BSSY B1, `(.L_x_14338) ;  /* 0x0000069000017945 */ /* 0x000fe20003800000 */
[----:B------:R-:W-:Y:S01]  /*8770*/  IMAD.MOV.U32 R55, RZ, RZ, R10 ;  /* 0x000000ffff377224 */ /* 0x000fe200078e000a */
[----:B------:R-:W-:Y:S01]  /*8780*/  LOP3.LUT R0, R0, 0x38, RZ, 0xc0, !PT ;  /* 0x0000003800007812 */ /* 0x000fe200078ec0ff */
[----:B------:R-:W-:Y:S01]  /*8790*/  IMAD.MOV.U32 R56, RZ, RZ, R11 ;  /* 0x000000ffff387224 */ /* 0x000fe200078e000b */
[----:B------:R-:W-:Y:S06]  /*87a0*/  @P2 BRA `(.L_x_14339) ;  /* 0x0000000400902947 */ /* 0x000fec0003800000 */
[----:B------:R-:W2:Y:S01]  /*87b0*/  LDL R3, [R1+0x40] ;  /* 0x0000400001037983 */ /* 0x000ea20000100800 */
[--C-:B------:R-:W-:Y:S01]  /*87c0*/  SHF.R.U64 R50, R36, 0x10, R37.reuse ;  /* 0x0000001024327819 */ /* 0x100fe20000001225 */
[----:B------:R-:W-:Y:S01]  /*87d0*/  HADD2.F32 R36, -RZ, R40.H0_H0 ;  /* 0x20000028ff247230 */ /* 0x000fe20000004100 */
[----:B------:R-:W-:Y:S01]  /*87e0*/  SHF.R.U32.HI R38, RZ, 0x10, R37 ;  /* 0x00000010ff267819 */ /* 0x000fe20000011625 */
[----:B------:R-:W1:Y:S01]  /*87f0*/  S2R R14, SR_TID.X ;  /* 0x00000000000e7919 */ /* 0x000e620000002100 */
[--C-:B------:R-:W-:Y:S02]  /*8800*/  SHF.R.U64 R48, R28, 0x10, R29.reuse ;  /* 0x000000101c307819 */ /* 0x100fe4000000121d */
[----:B------:R-:W-:Y:S02]  /*8810*/  SHF.R.U32.HI R37, RZ, 0x10, R29 ;  /* 0x00000010ff257819 */ /* 0x000fe4000001161d */
[--C-:B------:R-:W-:Y:S02]  /*8820*/  SHF.R.U64 R49, R34, 0x10, R35.reuse ;  /* 0x0000001022317819 */ /* 0x100fe40000001223 */
[----:B------:R-:W-:Y:S01]  /*8830*/  SHF.R.U32.HI R44, RZ, 0x10, R35 ;  /* 0x00000010ff2c7819 */ /* 0x000fe20000011623 */
[----:B------:R-:W-:Y:S01]  /*8840*/  HADD2.F32 R35, -RZ, R41.H0_H0 ;  /* 0x20000029ff237230 */ /* 0x000fe20000004100 */
[--C-:B------:R-:W-:Y:S01]  /*8850*/  SHF.R.U64 R47, R20, 0x10, R21.reuse ;  /* 0x00000010142f7819 */ /* 0x100fe20000001215 */
[----:B------:R-:W-:Y:S01]  /*8860*/  HADD2.F32 R37, -RZ, R37.H0_H0 ;  /* 0x20000025ff257230 */ /* 0x000fe20000004100 */
[----:B------:R-:W-:Y:S01]  /*8870*/  SHF.R.U32.HI R42, RZ, 0x10, R21 ;  /* 0x00000010ff2a7819 */ /* 0x000fe20000011615 */
[----:B-1----:R-:W-:-:S05]  /*8880*/  VIADD R14, R14, 0xffffff80 ;  /* 0xffffff800e0e7836 */ /* 0x002fca0000000000 */
[----:B------:R-:W-:-:S04]  /*8890*/  SHF.R.S32.HI R24, RZ, 0x1f, R14 ;  /* 0x0000001fff187819 */ /* 0x000fc8000001140e */
[----:B------:R-:W-:-:S04]  /*88a0*/  LEA.HI R24, R24, R14, RZ, 0x5 ;  /* 0x0000000e18187211 */ /* 0x000fc800078f28ff */
[----:B------:R-:W-:Y:S01]  /*88b0*/  SHF.R.S32.HI R24, RZ, 0x5, R24 ;  /* 0x00000005ff187819 */ /* 0x000fe20000011418 */
[----:B--2---:R-:W-:-:S05]  /*88c0*/  IMAD.SHL.U32 R3, R3, 0x40, RZ ;  /* 0x0000004003037824 */ /* 0x004fca00078e00ff */
[----:B------:R-:W-:-:S04]  /*88d0*/  LOP3.LUT R13, R3, 0x1c0, RZ, 0xc0, !PT ;  /* 0x000001c0030d7812 */ /* 0x000fc800078ec0ff */
[----:B------:R-:W-:Y:S02]  /*88e0*/  LOP3.LUT R3, R13, 0x38, R16, 0xf8, !PT ;  /* 0x000000380d037812 */ /* 0x000fe400078ef810 */
[----:B------:R-:W-:-:S04]  /*88f0*/  SHF.R.U32.HI R14, RZ, 0x3, R13 ;  /* 0x00000003ff0e7819 */ /* 0x000fc8000001160d */
[----:B------:R-:W-:-:S05]  /*8900*/  LOP3.LUT R3, R3, R14, RZ, 0x3c, !PT ;  /* 0x0000000e03037212 */ /* 0x000fca00078e3cff */
[----:B0-----:R-:W-:Y:S01]  /*8910*/  IMAD R12, R24, 0x200, R3 ;  /* 0x00000200180c7824 */ /* 0x001fe200078e0203 */
[----:B------:R-:W-:-:S03]  /*8920*/  LOP3.LUT R3, R14, R0, R13, 0x1e, !PT ;  /* 0x000000000e037212 */ /* 0x000fc600078e1e0d */
[----:B------:R-:W-:Y:S01]  /*8930*/  IMAD R43, R12, 0x2, R19 ;  /* 0x000000020c2b7824 */ /* 0x000fe200078e0213 */
[----:B------:R-:W-:-:S04]  /*8940*/  LEA R24, R24, R3, 0x9 ;  /* 0x0000000318187211 */ /* 0x000fc800078e48ff */
[----:B------:R-:W0:Y:S01]  /*8950*/  LDS.128 R12, [R43+0x18400] ;  /* 0x018400002b0c7984 */ /* 0x000e220000000c00 */
        /* <DEDUP_REMOVED lines=8> */
[CC--:B------:R-:W-:Y:S01]  /*89e0*/  FMUL.FTZ R39, R29.reuse, R36.reuse ;  /* 0x000000241d277220 */ /* 0x0c0fe20000410000 */
[-C--:B------:R-:W-:Y:S01]  /*89f0*/  FMUL.FTZ R41, R29, R35.reuse ;  /* 0x000000231d297220 */ /* 0x080fe20000410000 */
[----:B------:R-:W-:Y:S02]  /*8a00*/  HADD2.F32 R29, -RZ, R38.H0_H0 ;  /* 0x20000026ff1d7230 */ /* 0x000fe40000004100 */
[----:B------:R-:W-:Y:S02]  /*8a10*/  HADD2.F32 R38, -RZ, R40.H1_H1 ;  /* 0x30000028ff267230 */ /* 0x000fe40000004100 */
[C---:B------:R-:W-:Y:S01]  /*8a20*/  FFMA.FTZ R39, R20.reuse, R35, -R39 ;  /* 0x0000002314277223 */ /* 0x040fe20000010827 */
[----:B------:R-:W-:Y:S01]  /*8a30*/  FFMA.FTZ R41, R20, R36, R41 ;  /* 0x0000002414297223 */ /* 0x000fe20000010029 */
[C---:B------:R-:W-:Y:S01]  /*8a40*/  FMUL.FTZ R40, R30.reuse, R37 ;  /* 0x000000251e287220 */ /* 0x040fe20000410000 */
[----:B------:R-:W-:Y:S02]  /*8a50*/  HADD2.F32 R20, -RZ, R31.H1_H1 ;  /* 0x3000001fff147230 */ /* 0x000fe40000004100 */
[-C--:B------:R-:W-:Y:S01]  /*8a60*/  FMUL.FTZ R30, R30, R29.reuse ;  /* 0x0000001d1e1e7220 */ /* 0x080fe20000410000 */
[----:B------:R-:W-:Y:S01]  /*8a70*/  FMUL.FTZ R36, R33, R38 ;  /* 0x0000002621247220 */ /* 0x000fe20000410000 */
[----:B------:R-:W-:Y:S01]  /*8a80*/  FFMA.FTZ R40, R13, R29, -R40 ;  /* 0x0000001d0d287223 */ /* 0x000fe20000010828 */
[----:B------:R-:W-:-:S02]  /*8a90*/  HADD2.F32 R29, -RZ, R42.H0_H0 ;  /* 0x2000002aff1d7230 */ /* 0x000fc40000004100 */
[-C--:B------:R-:W-:Y:S01]  /*8aa0*/  FMUL.FTZ R35, R33, R20.reuse ;  /* 0x0000001421237220 */ /* 0x080fe20000410000 */
[----:B------:R-:W-:Y:S01]  /*8ab0*/  FFMA.FTZ R42, R13, R37, R30 ;  /* 0x000000250d2a7223 */ /* 0x000fe2000001001e */
[C---:B------:R-:W-:Y:S01]  /*8ac0*/  FFMA.FTZ R33, R21.reuse, R20, -R36 ;  /* 0x0000001415217223 */ /* 0x040fe20000010824 */
[----:B------:R-:W-:Y:S02]  /*8ad0*/  HADD2.F32 R34, -RZ, R27.H1_H1 ;  /* 0x3000001bff227230 */ /* 0x000fe40000004100 */
[----:B------:R-:W-:Y:S01]  /*8ae0*/  FFMA.FTZ R35, R21, R38, R35 ;  /* 0x0000002615237223 */ /* 0x000fe20000010023 */
[----:B------:R-:W-:Y:S02]  /*8af0*/  HADD2.F32 R25, -RZ, R24.H0_H0 ;  /* 0x20000018ff197230 */ /* 0x000fe40000004100 */
[----:B------:R-:W-:Y:S02]  /*8b00*/  HADD2.F32 R13, -RZ, R44.H0_H0 ;  /* 0x2000002cff0d7230 */ /* 0x000fe40000004100 */
[----:B------:R-:W-:Y:S01]  /*8b10*/  FMUL.FTZ R21, R34, R29 ;  /* 0x0000001d22157220 */ /* 0x000fe20000410000 */
[----:B------:R-:W-:-:S02]  /*8b20*/  HADD2.F32 R36, -RZ, R46.H0_H0 ;  /* 0x2000002eff247230 */ /* 0x000fc40000004100 */
[----:B------:R-:W-:Y:S02]  /*8b30*/  HADD2.F32 R20, -RZ, R51.H0_H0 ;  /* 0x20000033ff147230 */ /* 0x000fe40000004100 */
[-C--:B------:R-:W-:Y:S01]  /*8b40*/  FMUL.FTZ R37, R34, R13.reuse ;  /* 0x0000000d22257220 */ /* 0x080fe20000410000 */
[----:B------:R-:W-:Y:S02]  /*8b50*/  HADD2.F32 R28, -RZ, R15.H1_H1 ;  /* 0x3000000fff1c7230 */ /* 0x000fe40000004100 */
[C---:B------:R-:W-:Y:S01]  /*8b60*/  FMUL.FTZ R38, R25.reuse, R36 ;  /* 0x0000002419267220 */ /* 0x040fe20000410000 */
[----:B------:R-:W-:Y:S02]  /*8b70*/  HADD2.F32 R3, -RZ, R12.H0_H0 ;  /* 0x2000000cff037230 */ /* 0x000fe40000004100 */
[----:B------:R-:W-:Y:S01]  /*8b80*/  FMUL.FTZ R25, R25, R20 ;  /* 0x0000001419197220 */ /* 0x000fe20000410000 */
[----:B------:R-:W-:Y:S02]  /*8b90*/  HADD2.F32 R27, -RZ, R26.H0_H0 ;  /* 0x2000001aff1b7230 */ /* 0x000fe40000004100 */
[----:B------:R-:W-:Y:S01]  /*8ba0*/  FFMA.FTZ R44, R28, R13, -R21 ;  /* 0x0000000d1c2c7223 */ /* 0x000fe20000010815 */
[----:B------:R-:W-:-:S02]  /*8bb0*/  HADD2.F32 R34, -RZ, R46.H1_H1 ;  /* 0x3000002eff227230 */ /* 0x000fc40000004100 */
[----:B------:R-:W-:Y:S01]  /*8bc0*/  FFMA.FTZ R46, R28, R29, R37 ;  /* 0x0000001d1c2e7223 */ /* 0x000fe20000010025 */
[----:B------:R-:W-:Y:S02]  /*8bd0*/  HADD2.F32 R30, -RZ, R31.H0_H0 ;  /* 0x2000001fff1e7230 */ /* 0x000fe40000004100 */
[C---:B------:R-:W-:Y:S01]  /*8be0*/  FFMA.FTZ R38, R3.reuse, R20, -R38 ;  /* 0x0000001403267223 */ /* 0x040fe20000010826 */
[----:B------:R-:W-:Y:S02]  /*8bf0*/  HADD2.F32 R15, -RZ, R14.H0_H0 ;  /* 0x2000000eff0f7230 */ /* 0x000fe40000004100 */
        /* <DEDUP_REMOVED lines=31> */
.L_x_14339:
[----:B------:R-:W-:Y:S05]  /*8df0*/  BSYNC B1 ;  /* 0x0000000000017941 */ /* 0x000fea0003800000 */
.L_x_14338:
[----:B------:R-:W-:Y:S01]  /*8e00*/  PRMT R41, R55, 0x5410, R56 ;  /* 0x0000541037297816 */ /* 0x000fe20000000038 */
[----:B------:R-:W-:Y:S06]  /*8e10*/  @P0 BRA `(.L_x_14330) ;  /* 0x0000000400800947 */ /* 0x000fec0003800000 */
[----:B------:R-:W2:Y:S01]  /*8e20*/  LDL R3, [R1+0xc] ;  /* 0x00000c0001037983 */ /* 0x000ea20000100800 */
[C---:B01----:R-:W-:Y:S02]  /*8e30*/  VIADD R12, R206.reuse, 0x40 ;  /* 0x00000040ce0c7836 */ /* 0x043fe40000000000 */
        /* <DEDUP_REMOVED lines=9> */
[----:B------:R-:W-:Y:S02]  /*8ed0*/  SHF.R.U64 R40, R8, 0x10, R9 ;  /* 0x0000001008287819 */ /* 0x000fe40000001209 */
[----:B------:R-:W-:Y:S02]  /*8ee0*/  SHF.R.U32.HI R28, RZ, 0x10, R5 ;  /* 0x00000010ff1c7819 */ /* 0x000fe40000011605 */
[--C-:B------:R-:W-:Y:S02]  /*8ef0*/  SHF.R.U64 R39, R10, 0x10, R11.reuse ;  /* 0x000000100a277819 */ /* 0x100fe4000000120b */
[----:B------:R-:W-:Y:S01]  /*8f00*/  SHF.R.U32.HI R38, RZ, 0x10, R11 ;  /* 0x00000010ff267819 */ /* 0x000fe2000001160b */
[----:B------:R-:W-:Y:S01]  /*8f10*/  HADD2.F32 R11, -RZ, R54.H0_H0 ;  /* 0x20000036ff0b7230 */ /* 0x000fe20000004100 */
[----:B------:R-:W-:Y:S01]  /*8f20*/  SHF.R.U32.HI R20, RZ, 0x10, R9 ;  /* 0x00000010ff147819 */ /* 0x000fe20000011609 */
[----:B------:R-:W-:Y:S01]  /*8f30*/  HADD2.F32 R28, -RZ, R28.H0_H0 ;  /* 0x2000001cff1c7230 */ /* 0x000fe20000004100 */
[----:B------:R-:W-:-:S02]  /*8f40*/  SHF.R.U64 R37, R4, 0x10, R5 ;  /* 0x0000001004257819 */ /* 0x000fc40000001205 */
[--C-:B------:R-:W-:Y:S02]  /*8f50*/  SHF.R.U64 R35, R6, 0x10, R7.reuse ;  /* 0x0000001006237819 */ /* 0x100fe40000001207 */
[----:B------:R-:W-:Y:S01]  /*8f60*/  SHF.R.U32.HI R33, RZ, 0x10, R7 ;  /* 0x00000010ff217819 */ /* 0x000fe20000011607 */
[----:B--2---:R-:W-:-:S04]  /*8f70*/  IMAD.IADD R0, R3, 0x1, R0 ;  /* 0x0000000103007824 */ /* 0x004fc800078e0200 */
[----:B------:R-:W-:Y:S01]  /*8f80*/  IMAD R0, R0, 0x2, R19 ;  /* 0x0000000200007824 */ /* 0x000fe200078e0213 */
[----:B---3--:R-:W0:Y:S04]  /*8f90*/  LDS.128 R12, [R42+0x18400] ;  /* 0x018400002a0c7984 */ /* 0x008e280000000c00 */
[----:B------:R-:W1:Y:S01]  /*8fa0*/  LDS.128 R24, [R0+0x18400] ;  /* 0x0184000000187984 */ /* 0x000e620000000c00 */
[----:B0-----:R-:W-:Y:S02]  /*8fb0*/  HADD2.F32 R4, -RZ, R13.H0_H0 ;  /* 0x2000000dff047230 */ /* 0x001fe40000004100 */
[--C-:B-1----:R-:W-:Y:S02]  /*8fc0*/  HADD2.F32 R8, -RZ, R25.reuse.H0_H0 ;  /* 0x20000019ff087230 */ /* 0x102fe40000004100 */
[----:B------:R-:W-:-:S03]  /*8fd0*/  HADD2.F32 R25, -RZ, R25.H1_H1 ;  /* 0x30000019ff197230 */ /* 0x000fc60000004100 */
[C---:B------:R-:W-:Y:S01]  /*8fe0*/  FMUL.FTZ R29, R8.reuse, R21 ;  /* 0x00000015081d7220 */ /* 0x040fe20000410000 */
[-C--:B------:R-:W-:Y:S01]  /*8ff0*/  FMUL.FTZ R31, R8, R11.reuse ;  /* 0x0000000b081f7220 */ /* 0x080fe20000410000 */
[----:B------:R-:W-:Y:S02]  /*9000*/  HADD2.F32 R13, -RZ, R13.H1_H1 ;  /* 0x3000000dff0d7230 */ /* 0x000fe40000004100 */
[----:B------:R-:W-:Y:S01]  /*9010*/  FMUL.FTZ R30, R25, R28 ;  /* 0x0000001c191e7220 */ /* 0x000fe20000410000 */
[----:B------:R-:W-:Y:S02]  /*9020*/  HADD2.F32 R8, -RZ, R20.H0_H0 ;  /* 0x20000014ff087230 */ /* 0x000fe40000004100 */
[C---:B------:R-:W-:Y:S01]  /*9030*/  FFMA.FTZ R29, R4.reuse, R11, -R29 ;  /* 0x0000000b041d7223 */ /* 0x040fe2000001081d */
[----:B------:R-:W-:Y:S02]  /*9040*/  HADD2.F32 R7, -RZ, R24.H0_H0 ;  /* 0x20000018ff077230 */ /* 0x000fe40000004100 */
[----:B------:R-:W-:Y:S01]  /*9050*/  FFMA.FTZ R31, R4, R21, R31 ;  /* 0x00000015041f7223 */ /* 0x000fe2000001001f */
[----:B------:R-:W-:-:S02]  /*9060*/  HADD2.F32 R20, -RZ, R51.H1_H1 ;  /* 0x30000033ff147230 */ /* 0x000fc40000004100 */
[----:B------:R-:W-:Y:S02]  /*9070*/  HADD2.F32 R4, -RZ, R53.H1_H1 ;  /* 0x30000035ff047230 */ /* 0x000fe40000004100 */
[-C--:B------:R-:W-:Y:S01]  /*9080*/  FFMA.FTZ R34, R13, R8.reuse, -R30 ;  /* 0x000000080d227223 */ /* 0x080fe2000001081e */
[----:B------:R-:W-:Y:S02]  /*9090*/  HADD2.F32 R3, -RZ, R12.H0_H0 ;  /* 0x2000000cff037230 */ /* 0x000fe40000004100 */
[----:B------:R-:W-:Y:S01]  /*90a0*/  FMUL.FTZ R36, R25, R8 ;  /* 0x0000000819247220 */ /* 0x000fe20000410000 */
[C---:B------:R-:W-:Y:S01]  /*90b0*/  FMUL.FTZ R30, R7.reuse, R20 ;  /* 0x00000014071e7220 */ /* 0x040fe20000410000 */
[----:B------:R-:W-:Y:S02]  /*90c0*/  HADD2.F32 R9, -RZ, R26.H0_H0 ;  /* 0x2000001aff097230 */ /* 0x000fe40000004100 */
[----:B------:R-:W-:Y:S01]  /*90d0*/  FMUL.FTZ R7, R7, R4 ;  /* 0x0000000407077220 */ /* 0x000fe20000410000 */
[----:B------:R-:W-:-:S02]  /*90e0*/  HADD2.F32 R8, -RZ, R52.H1_H1 ;  /* 0x30000034ff087230 */ /* 0x000fc40000004100 */
[----:B------:R-:W-:Y:S01]  /*90f0*/  FFMA.FTZ R36, R13, R28, R36 ;  /* 0x0000001c0d247223 */ /* 0x000fe20000010024 */
[C---:B------:R-:W-:Y:S01]  /*9100*/  FFMA.FTZ R30, R3.reuse, R4, -R30 ;  /* 0x00000004031e7223 */ /* 0x040fe2000001081e */
[----:B------:R-:W-:Y:S02]  /*9110*/  HADD2.F32 R5, -RZ, R14.H0_H0 ;  /* 0x2000000eff057230 */ /* 0x000fe40000004100 */
[----:B------:R-:W-:Y:S01]  /*9120*/  FFMA.FTZ R13, R3, R20, R7 ;  /* 0x00000014030d7223 */ /* 0x000fe20000010007 */
[----:B------:R-:W-:Y:S02]  /*9130*/  HADD2.F32 R4, -RZ, R41.H0_H0 ;  /* 0x20000029ff047230 */ /* 0x000fe40000004100 */
[----:B------:R-:W-:Y:S01]  /*9140*/  FMUL.FTZ R20, R9, R8 ;  /* 0x0000000809147220 */ /* 0x000fe20000410000 */
[----:B------:R-:W-:Y:S02]  /*9150*/  HADD2.F32 R10, -RZ, R27.H0_H0 ;  /* 0x2000001bff0a7230 */ /* 0x000fe40000004100 */
[----:B------:R-:W-:-:S02]  /*9160*/  HADD2.F32 R3, -RZ, R41.H1_H1 ;  /* 0x30000029ff037230 */ /* 0x000fc40000004100 */
[----:B------:R-:W-:Y:S02]  /*9170*/  HADD2.F32 R7, -RZ, R53.H0_H0 ;  /* 0x20000035ff077230 */ /* 0x000fe40000004100 */
[-C--:B------:R-:W-:Y:S01]  /*9180*/  FMUL.FTZ R28, R9, R4.reuse ;  /* 0x00000004091c7220 */ /* 0x080fe20000410000 */
[----:B------:R-:W-:Y:S01]  /*9190*/  FFMA.FTZ R21, R5, R4, -R20 ;  /* 0x0000000405157223 */ /* 0x000fe20000010814 */
[----:B------:R-:W-:Y:S02]  /*91a0*/  HADD2.F32 R6, -RZ, R15.H0_H0 ;  /* 0x2000000fff067230 */ /* 0x000fe40000004100 */
        /* <DEDUP_REMOVED lines=39> */
.L_x_14330:
[----:B------:R-:W-:Y:S05]  /*9420*/  BSYNC B0 ;  /* 0x0000000000007941 */ /* 0x000fea0003800000 */
.L_x_14316:
        /* <DEDUP_REMOVED lines=8> */
.L_x_14313:
        /* <DEDUP_REMOVED lines=8> */
.L_x_14340:
[----:B------:R-:W-:Y:S01]  /*9530*/  IMAD R9, R23, 0x8, R19 ;  /* 0x0000000817097824 */ /* 0x000fe200078e0213 */
[----:B------:R-:W-:-:S04]  /*9540*/  SHF.L.U32 R72, R207, 0x1f, RZ ;  /* 0x0000001fcf487819 */ /* 0x000fc800000006ff */
[----:B------:R1:W2:Y:S01]  /*9550*/  SYNCS.PHASECHK.TRANS64.TRYWAIT P1, [R9+URZ+0x22830], R72 ;  /* 0x02283048090075a7 */ /* 0x0002a2000802017f */
[----:B------:R-:W-:Y:S05]  /*9560*/  @!P0 BRA `(.L_x_14341) ;  /* 0x0000000000048947 */ /* 0x000fea0003800000 */
[----:B------:R-:W-:Y:S01]  /*9570*/  BPT.TRAP 0x1 ;  /* 0x000000040000795c */ /* 0x000fe20000300000 */
.L_x_14341:
[----:B------:R-:W-:Y:S01]  /*9580*/  VIADD R0, R19, 0x1c400 ;  /* 0x0001c40013007836 */ /* 0x000fe20000000000 */
[----:B------:R-:W-:Y:S01]  /*9590*/  LOP3.LUT R6, R32, 0x10000, RZ, 0xfc, !PT ;  /* 0x0001000020067812 */ /* 0x000fe200078efcff */
[----:B------:R-:W-:-:S03]  /*95a0*/  IMAD.MOV.U32 R7, RZ, RZ, 0x40000040 ;  /* 0x40000040ff077424 */ /* 0x000fc600078e00ff */
[----:B------:R-:W-:-:S04]  /*95b0*/  SHF.R.U32.HI R0, RZ, 0x4, R0 ;  /* 0x00000004ff007819 */ /* 0x000fc80000011600 */
[----:B------:R-:W-:-:S04]  /*95c0*/  LOP3.LUT R0, R0, 0x3fff, RZ, 0xc0, !PT ;  /* 0x00003fff00007812 */ /* 0x000fc800078ec0ff */
[----:B------:R-:W-:Y:S01]  /*95d0*/  LOP3.LUT R222, R0, 0x10000, RZ, 0xfc, !PT ;  /* 0x0001000000de7812 */ /* 0x000fe200078efcff */
[----:B--2---:R-:W-:Y:S06]  /*95e0*/  @P1 BRA `(.L_x_14342) ;  /* 0x0000000000081947 */ /* 0x004fec0003800000 */
[----:B------:R-:W2:Y:S02]  /*95f0*/  SYNCS.PHASECHK.TRANS64.TRYWAIT P1, [R9+URZ+0x22830], R72 ;  /* 0x02283048090075a7 */ /* 0x000ea4000802017f */
[----:B--2---:R-:W-:Y:S05]  /*9600*/  @!P1 BRA `(.L_x_14343) ;  /* 0x00000120001c9947 */ /* 0x004fea0003800000 */
.L_x_14342:
[----:B------:R-:W-:Y:S01]  /*9610*/  IMAD R4, R23, 0x300, R222 ;  /* 0x0000030017047824 */ /* 0x000fe200078e02de */
        /* <DEDUP_REMOVED lines=10> */
[----:B------:R-:W-:Y:S01]  /*96c0*/  MOV R11, 0x40000040 ;  /* 0x40000040000b7802 */ /* 0x000fe20000000f00 */
[----:B------:R-:W-:Y:S01]  /*96d0*/  VIADD R12, R6, 0x4 ;  /* 0x00000004060c7836 */ /* 0x000fe20000000000 */
[----:B------:R-:W-:Y:S01]  /*96e0*/  MOV R5, 0x40000040 ;  /* 0x4000004000057802 */ /* 0x000fe20000000f00 */
[----:B------:R-:W-:Y:S01]  /*96f0*/  IMAD.MOV.U32 R13, RZ, RZ, 0x40000040 ;  /* 0x40000040ff0d7424 */ /* 0x000fe200078e00ff */
[----:B------:R-:W3:Y:S07]  /*9700*/  S2R R0, SR_TID.X ;  /* 0x0000000000007919 */ /* 0x000eee0000002100 */
[----:B------:R-:W-:Y:S01]  /*9710*/  HGMMA.64x96x16.F32 R24, gdesc[UR4], RZ, !UPT, gsb0 ;  /* 0x01600000041879f0 */ /* 0x000fe2000c0008ff */
[----:B------:R-:W-:-:S02]  /*9720*/  R2UR UR4, R20 ;  /* 0x00000000140472ca */ /* 0x000fc400000e0000 */
[----:B------:R-:W-:Y:S02]  /*9730*/  R2UR UR5, R21 ;  /* 0x00000000150572ca */ /* 0x000fe400000e0000 */
[----:B------:R-:W-:Y:S01]  /*9740*/  R2UR UR6, R10 ;  /* 0x000000000a0672ca */ /* 0x000fe200000e0000 */
[C---:B------:R-:W-:Y:S01]  /*9750*/  VIADD R10, R4.reuse, 0x4 ;  /* 0x00000004040a7836 */ /* 0x040fe20000000000 */
[----:B------:R-:W-:Y:S01]  /*9760*/  R2UR UR7, R11 ;  /* 0x000000000b0772ca */ /* 0x000fe200000e0000 */
[----:B------:R-:W-:Y:S02]  /*9770*/  IMAD.MOV.U32 R11, RZ, RZ, 0x40000040 ;  /* 0x40000040ff0b7424 */ /* 0x000fe400078e00ff */
[----:B------:R-:W-:Y:S01]  /*9780*/  VIADD R4, R4, 0x6 ;  /* 0x0000000604047836 */ /* 0x000fe20000000000 */
[----:B---3--:R-:W-:-:S04]  /*9790*/  SHF.R.U32.HI R0, RZ, 0x7, R0 ;  /* 0x00000007ff007819 */ /* 0x008fc80000011600 */
[----:B------:R-:W-:Y:S01]  /*97a0*/  IADD3 R212, -R0, 0xb, RZ ;  /* 0x0000000b00d47810 */ /* 0x000fe20007ffe1ff */
[----:B------:R-:W-:Y:S02]  /*97b0*/  WARPGROUP.DEPBAR.LE gsb0, 0x0 ;  /* 0x00008000000079c5 */ /* 0x000fe40000010000 */
[----:B------:R-:W-:-:S06]  /*97c0*/  WARPGROUP.ARRIVE ;  /* 0x00000000000079c5 */ /* 0x000fcc0000000000 */
[----:B------:R-:W-:Y:S01]  /*97d0*/  HGMMA.64x96x16.F32 R24, gdesc[UR4], R24, gsb0 ;  /* 0x01600000041879f0 */ /* 0x000fe20008000818 */
        /* <DEDUP_REMOVED lines=20> */
.L_x_14344:
[----:B------:R-:W4:Y:S01]  /*9920*/  LDL R0, [R1+0x10] ;  /* 0x0000100001007983 */ /* 0x000f220000100800 */
[----:B------:R-:W5:Y:S03]  /*9930*/  LDC R3, c[0x0][0x448] ;  /* 0x00011200ff037b82 */ /* 0x000f660000000800 */
[----:B------:R-:W2:Y:S04]  /*9940*/  LDL R8, [R1+0x4] ;  /* 0x0000040001087983 */ /* 0x000ea80000100800 */
[----:B------:R-:W3:Y:S01]  /*9950*/  LDL R5, [R1+0x18] ;  /* 0x0000180001057983 */ /* 0x000ee20000100800 */
[----:B------:R-:W-:Y:S01]  /*9960*/  LOP3.LUT R22, R22, 0xfffffff7, RZ, 0xc0, !PT ;  /* 0xfffffff716167812 */ /* 0x000fe200078ec0ff */
[----:B------:R-:W-:Y:S01]  /*9970*/  ULDC UR4, c[0x0][0x988] ;  /* 0x0002620000047ab9 */ /* 0x000fe20000000800 */
[----:B------:R-:W0:Y:S01]  /*9980*/  S2R R75, SR_CgaCtaId ;  /* 0x00000000004b7919 */ /* 0x000e220000008800 */
[----:B-----5:R-:W-:-:S13]  /*9990*/  ISETP.NE.AND P1, PT, R3, 0x1, PT ;  /* 0x000000010300780c */ /* 0x020fda0003f25270 */
[----:B------:R-:W5:Y:S01]  /*99a0*/  @P1 LDC R3, c[0x0][0x44c] ;  /* 0x00011300ff031b82 */ /* 0x000f620000000800 */
[----:B------:R-:W-:-:S07]  /*99b0*/  @P1 LOP3.LUT R22, R22, 0x8, RZ, 0xfc, !PT ;  /* 0x0000000816161812 */ /* 0x000fce00078efcff */
[----:B------:R-:W1:Y:S01]  /*99c0*/  @P1 LDC R4, c[0x0][0x450] ;  /* 0x00011400ff041b82 */ /* 0x000e620000000800 */
[----:B----4-:R-:W-:-:S04]  /*99d0*/  IMAD.IADD R0, R0, 0x1, R223 ;  /* 0x0000000100007824 */ /* 0x010fc800078e02df */
[----:B-----5:R-:W-:-:S05]  /*99e0*/  @P1 IMAD.HI.U32 R3, R0, R3, RZ ;  /* 0x0000000300031227 */ /* 0x020fca00078e00ff */
[----:B-1----:R-:W-:Y:S01]  /*99f0*/  @P1 SHF.R.U32.HI R0, RZ, R4, R3 ;  /* 0x00000004ff001219 */ /* 0x002fe20000011603 */
[----:B--2---:R-:W-:-:S04]  /*9a00*/  IMAD R3, R172, -0x60, R8 ;  /* 0xffffffa0ac037824 */ /* 0x004fc800078e0208 */
[----:B------:R-:W1:Y:S01]  /*9a10*/  SHFL.IDX PT, R4, R0, 0x1, 0x1c1f ;  /* 0x003c1f0000047f89 */ /* 0x000e6200000e0000 */
[----:B------:R-:W-:-:S03]  /*9a20*/  VIADD R3, R3, 0x60 ;  /* 0x0000006003037836 */ /* 0x000fc60000000000 */
[----:B------:R-:W2:Y:S01]  /*9a30*/  SHFL.IDX PT, R0, R0, RZ, 0x1c1f ;  /* 0x001c1fff00007589 */ /* 0x000ea200000e0000 */
[----:B---3--:R-:W-:-:S05]  /*9a40*/  IMAD R3, R5, -0x2, R3 ;  /* 0xfffffffe05037824 */ /* 0x008fca00078e0203 */
[----:B------:R-:W-:-:S04]  /*9a50*/  IADD3 R8, -R220, 0x1, R3 ;  /* 0x00000001dc087810 */ /* 0x000fc80007ffe103 */
        /* <DEDUP_REMOVED lines=58> */
[C---:B------:R-:W-:Y:S02]  /*9e00*/  ISETP.GT.AND P2, PT, R5.reuse, 0x50, PT ;  /* 0x000000500500780c */ /* 0x040fe40003f44270 */
[----:B------:R-:W-:Y:S02]  /*9e10*/  FMNMX.FTZ R15, R62, R15, !PT ;  /* 0x0000000f3e0f7209 */ /* 0x000fe40007810000 */
[----:B------:R-:W-:-:S02]  /*9e20*/  ISETP.GT.AND P1, PT, R5, 0x51, PT ;  /* 0x000000510500780c */ /* 0x000fc40003f24270 */
[----:B------:R-:W-:Y:S02]  /*9e30*/  FSEL R66, R66, -INF , P2 ;  /* 0xff80000042427808 */ /* 0x000fe40001000000 */
[----:B------:R-:W-:Y:S02]  /*9e40*/  FMNMX.FTZ R15, R78, R15, !PT ;  /* 0x0000000f4e0f7209 */ /* 0x000fe40007810000 */
[----:B------:R-:W-:Y:S02]  /*9e50*/  FSEL R76, R67, -INF , P1 ;  /* 0xff800000434c7808 */ /* 0x000fe40000800000 */
[C---:B------:R-:W-:Y:S02]  /*9e60*/  ISETP.GT.AND P2, PT, R5.reuse, 0x58, PT ;  /* 0x000000580500780c */ /* 0x040fe40003f44270 */
[----:B------:R-:W-:Y:S02]  /*9e70*/  ISETP.GT.AND P1, PT, R5, 0x59, PT ;  /* 0x000000590500780c */ /* 0x000fe40003f24270 */
[----:B--2---:R-:W-:Y:S01]  /*9e80*/  VIADDMNMX R51, R0, R8, R3, PT ;  /* 0x0000000800337246 */ /* 0x004fe20003800103 */
[----:B------:R-:W-:Y:S01]  /*9e90*/  IMAD.U32 R0, RZ, RZ, UR4 ;  /* 0x00000004ff007e24 */ /* 0x000fe2000f8e00ff */
[----:B------:R-:W-:-:S02]  /*9ea0*/  FMNMX.FTZ R15, R66, R15, !PT ;  /* 0x0000000f420f7209 */ /* 0x000fc40007810000 */
[----:B------:R-:W-:Y:S02]  /*9eb0*/  FSEL R70, R70, -INF , P2 ;  /* 0xff80000046467808 */ /* 0x000fe40001000000 */
[----:B------:R-:W-:Y:S02]  /*9ec0*/  FSEL R71, R71, -INF , P1 ;  /* 0xff80000047477808 */ /* 0x000fe40000800000 */
[C---:B------:R-:W-:Y:S02]  /*9ed0*/  ISETP.GT.AND P1, PT, R51.reuse, RZ, PT ;  /* 0x000000ff3300720c */ /* 0x040fe40003f24270 */
[C---:B------:R-:W-:Y:S02]  /*9ee0*/  ISETP.GT.AND P2, PT, R51.reuse, 0x1, PT ;  /* 0x000000013300780c */ /* 0x040fe40003f44270 */
[----:B------:R-:W-:Y:S02]  /*9ef0*/  FMNMX.FTZ R15, R76, R15, !PT ;  /* 0x0000000f4c0f7209 */ /* 0x000fe40007810000 */
[----:B------:R-:W-:-:S02]  /*9f00*/  ISETP.GT.AND P3, PT, R51, 0x8, PT ;  /* 0x000000083300780c */ /* 0x000fc40003f64270 */
[----:B------:R-:W-:Y:S02]  /*9f10*/  FSEL R39, R24, -INF , P1 ;  /* 0xff80000018277808 */ /* 0x000fe40000800000 */
[----:B------:R-:W-:Y:S02]  /*9f20*/  FSEL R35, R25, -INF , P2 ;  /* 0xff80000019237808 */ /* 0x000fe40001000000 */
[----:B------:R-:W-:Y:S02]  /*9f30*/  FMNMX.FTZ R94, R70, R15, !PT ;  /* 0x0000000f465e7209 */ /* 0x000fe40007810000 */
[----:B------:R-:W-:Y:S02]  /*9f40*/  ISETP.GT.AND P1, PT, R51, 0x9, PT ;  /* 0x000000093300780c */ /* 0x000fe40003f24270 */
[----:B------:R-:W-:Y:S02]  /*9f50*/  FSEL R27, R28, -INF , P3 ;  /* 0xff8000001c1b7808 */ /* 0x000fe40001800000 */
[----:B------:R-:W-:-:S02]  /*9f60*/  FMNMX.FTZ R8, R39, R35, !PT ;  /* 0x0000002327087209 */ /* 0x000fc40007810000 */
[----:B------:R-:W-:Y:S02]  /*9f70*/  FMNMX.FTZ R94, R71, R94, !PT ;  /* 0x0000005e475e7209 */ /* 0x000fe40007810000 */
[----:B------:R-:W-:Y:S02]  /*9f80*/  ISETP.GT.AND P2, PT, R51, 0x10, PT ;  /* 0x000000103300780c */ /* 0x000fe40003f44270 */
[----:B------:R-:W-:Y:S01]  /*9f90*/  FSEL R29, R29, -INF , P1 ;  /* 0xff8000001d1d7808 */ /* 0x000fe20000800000 */
[----:B------:R-:W1:Y:S01]  /*9fa0*/  SHFL.BFLY PT, R5, R94, 0x2, 0x1f ;  /* 0x0c401f005e057f89 */ /* 0x000e6200000e0000 */
        /* <DEDUP_REMOVED lines=19> */
[----:B-1----:R-:W-:Y:S02]  /*a0e0*/  FMNMX.FTZ R5, R94, R5, !PT ;  /* 0x000000055e057209 */ /* 0x002fe40007810000 */
[----:B------:R-:W-:-:S02]  /*a0f0*/  ISETP.GT.AND P2, PT, R51, 0x29, PT ;  /* 0x000000293300780c */ /* 0x000fc40003f44270 */
[----:B------:R-:W-:Y:S01]  /*a100*/  FSEL R43, R44, -INF , P1 ;  /* 0xff8000002c2b7808 */ /* 0x000fe20000800000 */
[----:B------:R-:W1:Y:S01]  /*a110*/  SHFL.BFLY PT, R96, R5, 0x1, 0x1f ;  /* 0x0c201f0005607f89 */ /* 0x000e6200000e0000 */
        /* <DEDUP_REMOVED lines=22> */
[----:B------:R-:W-:Y:S01]  /*a280*/  FMUL.FTZ R5, R3, R0 ;  /* 0x0000000003057220 */ /* 0x000fe20000410000 */
[----:B------:R-:W-:-:S02]  /*a290*/  FMNMX.FTZ R32, R73, R28, !PT ;  /* 0x0000001c49207209 */ /* 0x000fc40007810000 */
[----:B------:R-:W-:Y:S02]  /*a2a0*/  ISETP.GT.AND P2, PT, R51, 0x49, PT ;  /* 0x000000493300780c */ /* 0x000fe40003f44270 */
[----:B------:R-:W-:Y:S02]  /*a2b0*/  FSEL R45, R60, -INF , P1 ;  /* 0xff8000003c2d7808 */ /* 0x000fe40000800000 */
[----:B------:R-:W-:Y:S02]  /*a2c0*/  FMNMX.FTZ R32, R57, R32, !PT ;  /* 0x0000002039207209 */ /* 0x000fe40007810000 */
[----:B------:R-:W-:Y:S02]  /*a2d0*/  FSETP.NEU.FTZ.AND P4, PT, R3, -INF , PT ;  /* 0xff8000000300780b */ /* 0x000fe40003f9d000 */
        /* <DEDUP_REMOVED lines=24> */
[----:B------:R-:W1:Y:S01]  /*a460*/  MUFU.EX2 R8, R82 ;  /* 0x0000005200087308 */ /* 0x000e620000000800 */
[-CC-:B------:R-:W-:Y:S01]  /*a470*/  FFMA.FTZ R155, R92, R0.reuse, -R5.reuse ;  /* 0x000000005c9b7223 */ /* 0x180fe20000010805 */
[--C-:B------:R-:W-:Y:S01]  /*a480*/  FFMA.FTZ R159, R46, R0, -R5.reuse ;  /* 0x000000002e9f7223 */ /* 0x100fe20000010805 */
[----:B------:R-:W-:Y:S01]  /*a490*/  FMNMX.FTZ R42, R69, R34, !PT ;  /* 0x00000022452a7209 */ /* 0x000fe20007810000 */
[-CC-:B------:R-:W-:Y:S01]  /*a4a0*/  FFMA.FTZ R34, R4, R0.reuse, -R5.reuse ;  /* 0x0000000004227223 */ /* 0x180fe20000010805 */
[-CC-:B------:R-:W-:Y:S01]  /*a4b0*/  FFMA.FTZ R161, R50, R0.reuse, -R5.reuse ;  /* 0x0000000032a17223 */ /* 0x180fe20000010805 */
[-CC-:B------:R-:W-:Y:S01]  /*a4c0*/  FFMA.FTZ R40, R30, R0.reuse, -R5.reuse ;  /* 0x000000001e287223 */ /* 0x180fe20000010805 */
[-CC-:B------:R-:W-:Y:S01]  /*a4d0*/  FFMA.FTZ R163, R54, R0.reuse, -R5.reuse ;  /* 0x0000000036a37223 */ /* 0x180fe20000010805 */
[----:B------:R-:W2:Y:S01]  /*a4e0*/  SHFL.BFLY PT, R51, R42, 0x2, 0x1f ;  /* 0x0c401f002a337f89 */ /* 0x000ea200000e0000 */
[----:B------:R-:W-:Y:S01]  /*a4f0*/  MUFU.EX2 R203, R203 ;  /* 0x000000cb00cb7308 */ /* 0x000fe20000000800 */
[-CC-:B------:R-:W-:Y:S01]  /*a500*/  FFMA.FTZ R165, R58, R0.reuse, -R5.reuse ;  /* 0x000000003aa57223 */ /* 0x180fe20000010805 */
[-CC-:B------:R-:W-:Y:S01]  /*a510*/  FFMA.FTZ R167, R62, R0.reuse, -R5.reuse ;  /* 0x000000003ea77223 */ /* 0x180fe20000010805 */
[-CC-:B------:R-:W-:Y:S01]  /*a520*/  FFMA.FTZ R30, R78, R0.reuse, -R5.reuse ;  /* 0x000000004e1e7223 */ /* 0x180fe20000010805 */
[-CC-:B------:R-:W-:Y:S01]  /*a530*/  FFMA.FTZ R169, R66, R0.reuse, -R5.reuse ;  /* 0x0000000042a97223 */ /* 0x180fe20000010805 */
[----:B------:R-:W-:-:S03]  /*a540*/  FFMA.FTZ R171, R70, R0, -R5 ;  /* 0x0000000046ab7223 */ /* 0x000fc60000010805 */
[----:B------:R-:W-:Y:S01]  /*a550*/  MUFU.EX2 R24, R86 ;  /* 0x0000005600187308 */ /* 0x000fe20000000800 */
[----:B-1----:R-:W-:Y:S01]  /*a560*/  FADD.FTZ R48, R201, R8 ;  /* 0x00000008c9307221 */ /* 0x002fe20000010000 */
[----:B------:R-:W-:-:S06]  /*a570*/  F2FP.F16.F32.PACK_AB R201, R8, R201 ;  /* 0x000000c908c9723e */ /* 0x000fcc00000000ff */
[----:B------:R-:W-:Y:S01]  /*a580*/  MUFU.EX2 R153, R153 ;  /* 0x0000009900997308 */ /* 0x000fe20000000800 */
[----:B--2---:R-:W-:-:S07]  /*a590*/  FMNMX.FTZ R51, R42, R51, !PT ;  /* 0x000000332a337209 */ /* 0x004fce0007810000 */
[----:B------:R-:W-:Y:S01]  /*a5a0*/  MUFU.EX2 R28, R90 ;  /* 0x0000005a001c7308 */ /* 0x000fe20000000800 */
[-CC-:B------:R-:W-:Y:S01]  /*a5b0*/  FFMA.FTZ R42, R38, R0.reuse, -R5.reuse ;  /* 0x00000000262a7223 */ /* 0x180fe20000010805 */
[-CC-:B------:R-:W-:Y:S01]  /*a5c0*/  FFMA.FTZ R38, R76, R0.reuse, -R5.reuse ;  /* 0x000000004c267223 */ /* 0x180fe20000010805 */
[----:B------:R-:W1:Y:S05]  /*a5d0*/  SHFL.BFLY PT, R4, R51, 0x1, 0x1f ;  /* 0x0c201f0033047f89 */ /* 0x000e6a00000e0000 */
[----:B------:R-:W-:Y:S08]  /*a5e0*/  MUFU.EX2 R155, R155 ;  /* 0x0000009b009b7308 */ /* 0x000ff00000000800 */
[----:B------:R2:W-:Y:S08]  /*a5f0*/  MUFU.EX2 R32, R36 ;  /* 0x0000002400207308 */ /* 0x0005f00000000800 */
[----:B------:R-:W-:Y:S01]  /*a600*/  MUFU.EX2 R157, R157 ;  /* 0x0000009d009d7308 */ /* 0x000fe20000000800 */
[-CC-:B--2---:R-:W-:Y:S01]  /*a610*/  FFMA.FTZ R36, R26, R0.reuse, -R5.reuse ;  /* 0x000000001a247223 */ /* 0x184fe20000010805 */
[-CC-:B------:R-:W-:Y:S01]  /*a620*/  FFMA.FTZ R26, R74, R0.reuse, -R5.reuse ;  /* 0x000000004a1a7223 */ /* 0x180fe20000010805 */
[----:B------:R-:W-:Y:S01]  /*a630*/  FFMA.FTZ R5, R71, R0, -R5 ;  /* 0x0000000047057223 */ /* 0x000fe20000010805 */
[----:B-1----:R-:W-:-:S04]  /*a640*/  FMNMX.FTZ R4, R51, R4, !PT ;  /* 0x0000000433047209 */ /* 0x002fc80007810000 */
[C---:B------:R-:W-:Y:S01]  /*a650*/  FSETP.NEU.FTZ.AND P1, PT, R4.reuse, -INF , PT ;  /* 0xff8000000400780b */ /* 0x040fe20003f3d000 */
[----:B------:R-:W-:Y:S01]  /*a660*/  FMUL.FTZ R44, R4, R0 ;  /* 0x00000000042c7220 */ /* 0x000fe20000410000 */
[----:B------:R-:W-:Y:S04]  /*a670*/  MUFU.EX2 R34, R34 ;  /* 0x0000002200227308 */ /* 0x000fe80000000800 */
        /* <DEDUP_REMOVED lines=28> */
[----:B------:R-:W-:-:S05]  /*a840*/  FFMA.FTZ R44, R69, R0, -R44 ;  /* 0x00000000452c7223 */ /* 0x000fca000001082c */
[----:B------:R2:W3:Y:S01]  /*a850*/  MUFU.EX2 R202, R29 ;  /* 0x0000001d00ca7308 */ /* 0x0004e20000000800 */
[----:B-1----:R-:W-:Y:S01]  /*a860*/  FADD.FTZ R46, R39, R200 ;  /* 0x000000c8272e7221 */ /* 0x002fe20000010000 */
[----:B------:R-:W-:-:S06]  /*a870*/  F2FP.F16.F32.PACK_AB R200, R200, R39 ;  /* 0x00000027c8c8723e */ /* 0x000fcc00000000ff */
[----:B------:R1:W4:Y:S01]  /*a880*/  MUFU.EX2 R152, R15 ;  /* 0x0000000f00987308 */ /* 0x0003220000000800 */
[----:B--2---:R-:W-:-:S07]  /*a890*/  FADD.FTZ R29, R27, R46 ;  /* 0x0000002e1b1d7221 */ /* 0x004fce0000010000 */
[----:B------:R-:W2:Y:S01]  /*a8a0*/  MUFU.EX2 R33, R33 ;  /* 0x0000002100217308 */ /* 0x000ea20000000800 */
[----:B-1----:R-:W-:Y:S01]  /*a8b0*/  FADD.FTZ R15, R203, R48 ;  /* 0x00000030cb0f7221 */ /* 0x002fe20000010000 */
[----:B---3--:R-:W-:Y:S01]  /*a8c0*/  FADD.FTZ R29, R202, R29 ;  /* 0x0000001dca1d7221 */ /* 0x008fe20000010000 */
[C---:B------:R-:W-:Y:S02]  /*a8d0*/  F2FP.F16.F32.PACK_AB R203, R24.reuse, R203 ;  /* 0x000000cb18cb723e */ /* 0x040fe400000000ff */
[----:B------:R-:W-:Y:S01]  /*a8e0*/  FADD.FTZ R46, R24, R15 ;  /* 0x0000000f182e7221 */ /* 0x000fe20000010000 */
[----:B------:R-:W-:Y:S01]  /*a8f0*/  VIADD R15, R9, 0x22840 ;  /* 0x00022840090f7836 */ /* 0x000fe20000000000 */
[----:B------:R-:W-:Y:S01]  /*a900*/  F2FP.F16.F32.PACK_AB R202, R202, R27 ;  /* 0x0000001bcaca723e */ /* 0x000fe200000000ff */
[----:B------:R-:W1:Y:S01]  /*a910*/  MUFU.EX2 R25, R25 ;  /* 0x0000001900197308 */ /* 0x000e620000000800 */
[----:B------:R-:W-:Y:S01]  /*a920*/  FADD.FTZ R35, R153, R46 ;  /* 0x0000002e99237221 */ /* 0x000fe20000010000 */
[----:B----4-:R-:W-:Y:S01]  /*a930*/  FADD.FTZ R46, R152, R29 ;  /* 0x0000001d982e7221 */ /* 0x010fe20000010000 */
[----:B0-----:R-:W-:-:S02]  /*a940*/  PRMT R15, R75, 0x654, R15 ;  /* 0x000006544b0f7816 */ /* 0x001fc4000000000f */
[C---:B------:R-:W-:Y:S01]  /*a950*/  FADD.FTZ R48, R28.reuse, R35 ;  /* 0x000000231c307221 */ /* 0x040fe20000010000 */
[----:B------:R-:W-:Y:S01]  /*a960*/  F2FP.F16.F32.PACK_AB R153, R28, R153 ;  /* 0x000000991c99723e */ /* 0x000fe200000000ff */
[----:B------:R1:W-:Y:S01]  /*a970*/  SYNCS.ARRIVE.TRANS64.RED.A1T0 RZ, [R15+URZ], RZ ;  /* 0x000000ff0fff79a7 */ /* 0x0003e2000810043f */
[----:B------:R-:W0:Y:S01]  /*a980*/  MUFU.EX2 R154, R37 ;  /* 0x00000025009a7308 */ /* 0x000e220000000800 */
[----:B--2---:R-:W-:Y:S01]  /*a990*/  FADD.FTZ R46, R33, R46 ;  /* 0x0000002e212e7221 */ /* 0x004fe20000010000 */
[----:B------:R-:W-:Y:S01]  /*a9a0*/  FADD.FTZ R29, R155, R48 ;  /* 0x000000309b1d7221 */ /* 0x000fe20000010000 */
[C---:B------:R-:W-:Y:S02]  /*a9b0*/  F2FP.F16.F32.PACK_AB R155, R32.reuse, R155 ;  /* 0x0000009b209b723e */ /* 0x040fe400000000ff */
[----:B------:R-:W-:Y:S01]  /*a9c0*/  F2FP.F16.F32.PACK_AB R152, R33, R152 ;  /* 0x000000982198723e */ /* 0x000fe200000000ff */
[----:B------:R-:W-:Y:S02]  /*a9d0*/  FADD.FTZ R48, R32, R29 ;  /* 0x0000001d20307221 */ /* 0x000fe40000010000 */
[----:B------:R-:W2:Y:S01]  /*a9e0*/  MUFU.EX2 R31, R31 ;  /* 0x0000001f001f7308 */ /* 0x000ea20000000800 */
[----:B-1----:R-:W-:Y:S01]  /*a9f0*/  FADD.FTZ R15, R25, R46 ;  /* 0x0000002e190f7221 */ /* 0x002fe20000010000 */
[----:B------:R-:W-:Y:S01]  /*aa00*/  FADD.FTZ R29, R157, R48 ;  /* 0x000000309d1d7221 */ /* 0x000fe20000010000 */
[----:B------:R-:W-:-:S03]  /*aa10*/  F2FP.F16.F32.PACK_AB R157, R34, R157 ;  /* 0x0000009d229d723e */ /* 0x000fc600000000ff */
[----:B------:R-:W-:Y:S02]  /*aa20*/  FADD.FTZ R48, R34, R29 ;  /* 0x0000001d22307221 */ /* 0x000fe40000010000 */
[----:B------:R-:W1:Y:S01]  /*aa30*/  MUFU.EX2 R156, R41 ;  /* 0x00000029009c7308 */ /* 0x000e620000000800 */
[C---:B0-----:R-:W-:Y:S01]  /*aa40*/  FADD.FTZ R46, R154.reuse, R15 ;  /* 0x0000000f9a2e7221 */ /* 0x041fe20000010000 */
[----:B------:R-:W-:Y:S01]  /*aa50*/  FADD.FTZ R29, R159, R48 ;  /* 0x000000309f1d7221 */ /* 0x000fe20000010000 */
[----:B------:R-:W-:-:S05]  /*aa60*/  F2FP.F16.F32.PACK_AB R154, R154, R25 ;  /* 0x000000199a9a723e */ /* 0x000fca00000000ff */
[----:B------:R-:W0:Y:S01]  /*aa70*/  MUFU.EX2 R43, R43 ;  /* 0x0000002b002b7308 */ /* 0x000e220000000800 */
[----:B--2---:R-:W-:-:S07]  /*aa80*/  FADD.FTZ R15, R31, R46 ;  /* 0x0000002e1f0f7221 */ /* 0x004fce0000010000 */
[----:B------:R-:W2:Y:S01]  /*aa90*/  MUFU.EX2 R158, R55 ;  /* 0x00000037009e7308 */ /* 0x000ea20000000800 */
[C---:B-1----:R-:W-:Y:S01]  /*aaa0*/  FADD.FTZ R46, R156.reuse, R15 ;  /* 0x0000000f9c2e7221 */ /* 0x042fe20000010000 */
[----:B------:R-:W-:-:S06]  /*aab0*/  F2FP.F16.F32.PACK_AB R156, R156, R31 ;  /* 0x0000001f9c9c723e */ /* 0x000fcc00000000ff */
        /* <DEDUP_REMOVED lines=52> */
[----:B------:R-:W-:Y:S01]  /*ae00*/  MUFU.EX2 R49, R49 ;  /* 0x0000003100317308 */ /* 0x000fe20000000800 */
[C---:B0-----:R-:W-:Y:S01]  /*ae10*/  FADD.FTZ R8, R168.reuse, R15 ;  /* 0x0000000fa8087221 */ /* 0x041fe20000010000 */
[----:B------:R-:W-:-:S06]  /*ae20*/  F2FP.F16.F32.PACK_AB R168, R168, R47 ;  /* 0x0000002fa8a8723e */ /* 0x000fcc00000000ff */
[----:B------:R-:W0:Y:S01]  /*ae30*/  MUFU.EX2 R171, R171 ;  /* 0x000000ab00ab7308 */ /* 0x000e220000000800 */
[C---:B--2---:R-:W-:Y:S01]  /*ae40*/  FADD.FTZ R26, R38.reuse, R25 ;  /* 0x00000019261a7221 */ /* 0x044fe20000010000 */
[----:B------:R-:W-:-:S06]  /*ae50*/  F2FP.F16.F32.PACK_AB R169, R38, R169 ;  /* 0x000000a926a9723e */ /* 0x000fcc00000000ff */
[----:B------:R-:W1:Y:S08]  /*ae60*/  MUFU.EX2 R44, R44 ;  /* 0x0000002c002c7308 */ /* 0x000e700000000800 */
[----:B------:R2:W3:Y:S01]  /*ae70*/  MUFU.EX2 R24, R5 ;  /* 0x0000000500187308 */ /* 0x0004e20000000800 */
[----:B0-----:R-:W-:Y:S01]  /*ae80*/  FADD.FTZ R15, R171, R26 ;  /* 0x0000001aab0f7221 */ /* 0x001fe20000010000 */
[----:B--2---:R-:W-:Y:S01]  /*ae90*/  FADD.FTZ R5, R49, R8 ;  /* 0x0000000831057221 */ /* 0x004fe20000010000 */
[----:B-1----:R-:W-:-:S03]  /*aea0*/  F2FP.F16.F32.PACK_AB R170, R44, R49 ;  /* 0x000000312caa723e */ /* 0x002fc600000000ff */
[----:B------:R-:W-:Y:S01]  /*aeb0*/  FADD.FTZ R8, R44, R5 ;  /* 0x000000052c087221 */ /* 0x000fe20000010000 */
[C---:B---3--:R-:W-:Y:S01]  /*aec0*/  FADD.FTZ R5, R24.reuse, R15 ;  /* 0x0000000f18057221 */ /* 0x048fe20000010000 */
[----:B------:R-:W-:Y:S01]  /*aed0*/  F2FP.F16.F32.PACK_AB R171, R24, R171 ;  /* 0x000000ab18ab723e */ /* 0x000fe200000000ff */
[----:B------:R-:W-:Y:S06]  /*aee0*/  @!P0 BRA `(.L_x_14345) ;  /* 0x0000000000048947 */ /* 0x000fec0003800000 */
[----:B------:R-:W-:Y:S01]  /*aef0*/  BPT.TRAP 0x1 ;  /* 0x000000040000795c */ /* 0x000fe20000300000 */
.L_x_14345:
[----:B------:R0:W1:Y:S01]  /*af00*/  SYNCS.PHASECHK.TRANS64.TRYWAIT P1, [R9+URZ+0x22850], R72 ;  /* 0x02285048090075a7 */ /* 0x000062000802017f */
[----:B------:R-:W-:Y:S05]  /*af10*/  @!P0 BRA `(.L_x_14346) ;  /* 0x0000000000048947 */ /* 0x000fea0003800000 */
[----:B------:R-:W-:Y:S01]  /*af20*/  BPT.TRAP 0x1 ;  /* 0x000000040000795c */ /* 0x000fe20000300000 */
.L_x_14346:
[----:B------:R-:W-:Y:S04]  /*af30*/  BSSY B0, `(.L_x_14347) ;  /* 0x0000004000007945 */ /* 0x000fe80003800000 */
[----:B-1----:R-:W-:Y:S05]  /*af40*/  @P1 BRA `(.L_x_14348) ;  /* 0x0000000000081947 */ /* 0x002fea0003800000 */
[----:B------:R-:W1:Y:S02]  /*af50*/  SYNCS.PHASECHK.TRANS64.TRYWAIT P1, [R9+URZ+0x22850], R72 ;  /* 0x02285048090075a7 */ /* 0x000e64000802017f */
[----:B-1----:R-:W-:Y:S05]  /*af60*/  @!P1 BRA `(.L_x_14349) ;  /* 0x0000010400d89947 */ /* 0x002fea0003800000 */
.L_x_14348:
[----:B------:R-:W-:Y:S05]  /*af70*/  BSYNC B0 ;  /* 0x0000000000007941 */ /* 0x000fea0003800000 */
.L_x_14347:
[----:B------:R-:W-:Y:S05]  /*af80*/  WARPSYNC.ALL ;  /* 0x0000000000007948 */ /* 0x000fea0003800000 */
[----:B------:R-:W-:Y:S01]  /*af90*/  VIADD R15, R19, 0x400 ;  /* 0x00000400130f7836 */ /* 0x000fe20000000000 */
[----:B------:R2:W-:Y:S01]  /*afa0*/  BAR.SYNC.DEFER_BLOCKING R14, 0x100 ;  /* 0x0004000e0000751d */ /* 0x0005e20000010000 */
[----:B------:R-:W-:Y:S02]  /*afb0*/  IMAD.MOV.U32 R25, RZ, RZ, 0x40000040 ;  /* 0x40000040ff197424 */ /* 0x000fe400078e00ff */
[----:B------:R-:W-:Y:S01]  /*afc0*/  IMAD.MOV.U32 R27, RZ, RZ, 0x40000040 ;  /* 0x40000040ff1b7424 */ /* 0x000fe200078e00ff */
[----:B------:R-:W-:Y:S01]  /*afd0*/  SHF.R.U32.HI R15, RZ, 0x4, R15 ;  /* 0x00000004ff0f7819 */ /* 0x000fe2000001160f */
[----:B------:R-:W-:Y:S01]  /*afe0*/  IMAD.MOV.U32 R29, RZ, RZ, 0x40000040 ;  /* 0x40000040ff1d7424 */ /* 0x000fe200078e00ff */
[----:B------:R-:W-:Y:S01]  /*aff0*/  R2UR UR7, R25 ;  /* 0x00000000190772ca */ /* 0x000fe200000e0000 */
[----:B------:R-:W-:Y:S01]  /*b000*/  IMAD.MOV.U32 R31, RZ, RZ, 0x40000040 ;  /* 0x40000040ff1f7424 */ /* 0x000fe200078e00ff */
[----:B------:R-:W-:-:S02]  /*b010*/  LOP3.LUT R15, R15, 0x3fff, RZ, 0xc0, !PT ;  /* 0x00003fff0f0f7812 */ /* 0x000fc400078ec0ff */
[----:B------:R-:W-:Y:S02]  /*b020*/  R2UR UR11, R27 ;  /* 0x000000001b0b72ca */ /* 0x000fe400000e0000 */
[----:B------:R-:W-:Y:S02]  /*b030*/  LOP3.LUT R221, R15, 0x3000000, RZ, 0xfc, !PT ;  /* 0x030000000fdd7812 */ /* 0x000fe400078efcff */
[----:B------:R-:W-:Y:S02]  /*b040*/  R2UR UR15, R29 ;  /* 0x000000001d0f72ca */ /* 0x000fe400000e0000 */
[----:B------:R-:W-:Y:S01]  /*b050*/  R2UR UR19, R27 ;  /* 0x000000001b1372ca */ /* 0x000fe200000e0000 */
[----:B------:R-:W-:Y:S01]  /*b060*/  IMAD R24, R23, 0xc00, R221 ;  /* 0x00000c0017187824 */ /* 0x000fe200078e02dd */
[----:B------:R-:W-:Y:S02]  /*b070*/  R2UR UR23, R31 ;  /* 0x000000001f1772ca */ /* 0x000fe400000e0000 */
[----:B------:R-:W-:Y:S01]  /*b080*/  R2UR UR27, R25 ;  /* 0x00000000191b72ca */ /* 0x000fe200000e0000 */
[C---:B------:R-:W-:Y:S01]  /*b090*/  VIADD R26, R24.reuse, 0x80 ;  /* 0x00000080181a7836 */ /* 0x040fe20000000000 */
[C---:B------:R-:W-:Y:S01]  /*b0a0*/  R2UR UR6, R24.reuse ;  /* 0x00000000180672ca */ /* 0x040fe200000e0000 */
[C---:B------:R-:W-:Y:S01]  /*b0b0*/  VIADD R30, R24.reuse, 0x200 ;  /* 0x00000200181e7836 */ /* 0x040fe20000000000 */
[----:B------:R-:W-:-:S02]  /*b0c0*/  IADD3 R28, R24, 0x100, RZ ;  /* 0x00000100181c7810 */ /* 0x000fc40007ffe0ff */
[----:B------:R-:W-:Y:S01]  /*b0d0*/  R2UR UR10, R26 ;  /* 0x000000001a0a72ca */ /* 0x000fe200000e0000 */
[----:B------:R-:W-:Y:S01]  /*b0e0*/  VIADD R26, R24, 0x180 ;  /* 0x00000180181a7836 */ /* 0x000fe20000000000 */
[----:B------:R-:W-:Y:S01]  /*b0f0*/  R2UR UR14, R28 ;  /* 0x000000001c0e72ca */ /* 0x000fe200000e0000 */
[----:B------:R-:W-:Y:S01]  /*b100*/  VIADD R24, R24, 0x280 ;  /* 0x0000028018187836 */ /* 0x000fe20000000000 */
[----:B------:R-:W-:Y:S02]  /*b110*/  R2UR UR22, R30 ;  /* 0x000000001e1672ca */ /* 0x000fe400000e0000 */
        /* <DEDUP_REMOVED lines=27> */
.L_x_14350:
[----:B------:R-:W2:Y:S01]  /*b2d0*/  LDL R154, [R1+0x4] ;  /* 0x00000400019a7983 */ /* 0x000ea20000100800 */
[----:B------:R-:W0:Y:S02]  /*b2e0*/  LDC R14, c[0x0][0x448] ;  /* 0x00011200ff0e7b82 */ /* 0x000e240000000800 */
[----:B0-----:R-:W-:-:S13]  /*b2f0*/  ISETP.NE.AND P1, PT, R14, 0x1, PT ;  /* 0x000000010e00780c */ /* 0x001fda0003f25270 */
[----:B------:R-:W0:Y:S08]  /*b300*/  @P1 LDC R14, c[0x0][0x44c] ;  /* 0x00011300ff0e1b82 */ /* 0x000e300000000800 */
[----:B------:R-:W1:Y:S01]  /*b310*/  @P1 LDC R153, c[0x0][0x450] ;  /* 0x00011400ff991b82 */ /* 0x000e620000000800 */
[----:B------:R-:W3:Y:S01]  /*b320*/  S2R R152, SR_CgaCtaId ;  /* 0x0000000000987919 */ /* 0x000ee20000008800 */
[----:B------:R-:W-:-:S02]  /*b330*/  IMAD.MOV.U32 R15, RZ, RZ, R223 ;  /* 0x000000ffff0f7224 */ /* 0x000fc400078e00df */
[----:B0-----:R-:W-:-:S05]  /*b340*/  @P1 IMAD.HI.U32 R14, R223, R14, RZ ;  /* 0x0000000edf0e1227 */ /* 0x001fca00078e00ff */
[----:B-1----:R-:W-:Y:S02]  /*b350*/  @P1 SHF.R.U32.HI R15, RZ, R153, R14 ;  /* 0x00000099ff0f1219 */ /* 0x002fe4000001160e */
[----:B------:R-:W-:-:S04]  /*b360*/  IADD3 R9, R9, 0x22860, RZ ;  /* 0x0002286009097810 */ /* 0x000fc80007ffe0ff */
[----:B---3--:R-:W-:-:S04]  /*b370*/  PRMT R9, R152, 0x654, R9 ;  /* 0x0000065498097816 */ /* 0x008fc80000000009 */
[----:B------:R0:W-:Y:S02]  /*b380*/  SYNCS.ARRIVE.TRANS64.RED.A1T0 RZ, [R9+URZ], RZ ;  /* 0x000000ff09ff79a7 */ /* 0x0001e4000810043f */
[----:B0-----:R-:W-:Y:S01]  /*b390*/  VIADD R9, R172, 0xfffffffe ;  /* 0xfffffffeac097836 */ /* 0x001fe20000000000 */
[----:B--2---:R-:W-:-:S05]  /*b3a0*/  IADD3 R14, R15, R154, -R220 ;  /* 0x0000009a0f0e7210 */ /* 0x004fca0007ffe8dc */
[----:B------:R-:W-:-:S05]  /*b3b0*/  IMAD.HI R14, R14, 0x2aaaaaab, RZ ;  /* 0x2aaaaaab0e0e7827 */ /* 0x000fca00078e02ff */
[----:B------:R-:W-:-:S04]  /*b3c0*/  SHF.R.U32.HI R15, RZ, 0x1f, R14 ;  /* 0x0000001fff0f7819 */ /* 0x000fc8000001160e */
[----:B------:R-:W-:-:S04]  /*b3d0*/  LEA.HI.SX32 R15, R14, R15, 0x1c ;  /* 0x0000000f0e0f7211 */ /* 0x000fc800078fe2ff */
[----:B------:R-:W-:-:S05]  /*b3e0*/  VIMNMX R152, RZ, R15, !PT ;  /* 0x0000000fff987248 */ /* 0x000fca0007fe0100 */
[----:B------:R0:W-:Y:S01]  /*b3f0*/  STL [R1], R152 ;  /* 0x0000009801007387 */ /* 0x0001e20000100800 */
[----:B------:R-:W-:-:S13]  /*b400*/  ISETP.GE.AND P1, PT, R9, R152, PT ;  /* 0x000000980900720c */ /* 0x000fda0003f26270 */
[----:B0-----:R-:W-:Y:S05]  /*b410*/  @!P1 BRA `(.L_x_14351) ;  /* 0x0000002400c49947 */ /* 0x001fea0003800000 */
[----:B------:R-:W-:Y:S02]  /*b420*/  IMAD.MOV.U32 R201, RZ, RZ, R3 ;  /* 0x000000ffffc97224 */ /* 0x000fe400078e0003 */
[----:B------:R-:W-:-:S07]  /*b430*/  IMAD.MOV.U32 R200, RZ, RZ, R4 ;  /* 0x000000ffffc87224 */ /* 0x000fce00078e0004 */
.L_x_14363:
[----:B------:R-:W-:Y:S01]  /*b440*/  VIADD R23, R23, 0x1 ;  /* 0x0000000117177836 */ /* 0x000fe20000000000 */
[----:B------:R-:W-:Y:S05]  /*b450*/  YIELD ;  /* 0x0000000000007946 */ /* 0x000fea0003800000 */
[----:B------:R-:W-:-:S04]  /*b460*/  ISETP.NE.AND P1, PT, R23, 0x2, PT ;  /* 0x000000021700780c */ /* 0x000fc80003f25270 */
[----:B------:R-:W-:Y:S02]  /*b470*/  SEL R0, RZ, 0x1, P1 ;  /* 0x00000001ff007807 */ /* 0x000fe40000800000 */
[----:B------:R-:W-:Y:S02]  /*b480*/  SEL R23, R23, RZ, P1 ;  /* 0x000000ff17177207 */ /* 0x000fe40000800000 */
[----:B------:R-:W-:Y:S01]  /*b490*/  LOP3.LUT R207, R207, R0, RZ, 0x3c, !PT ;  /* 0x00000000cfcf7212 */ /* 0x000fe200078e3cff */
[----:B------:R-:W-:Y:S06]  /*b4a0*/  @!P0 BRA `(.L_x_14352) ;  /* 0x0000000000048947 */ /* 0x000fec0003800000 */
[----:B------:R-:W-:Y:S01]  /*b4b0*/  BPT.TRAP 0x1 ;  /* 0x000000040000795c */ /* 0x000fe20000300000 */
.L_x_14352:
[----:B------:R-:W-:Y:S01]  /*b4c0*/  IMAD R14, R23, 0x8, R19 ;  /* 0x00000008170e7824 */ /* 0x000fe200078e0213 */
[----:B------:R-:W-:-:S04]  /*b4d0*/  SHF.L.U32 R15, R207, 0x1f, RZ ;  /* 0x0000001fcf0f7819 */ /* 0x000fc800000006ff */
[----:B------:R0:W1:Y:S01]  /*b4e0*/  SYNCS.PHASECHK.TRANS64.TRYWAIT P1, [R14+URZ+0x22830], R15 ;  /* 0x0228300f0e0075a7 */ /* 0x000062000802017f */
[----:B------:R-:W-:Y:S05]  /*b4f0*/  @!P0 BRA `(.L_x_14353) ;  /* 0x0000000000048947 */ /* 0x000fea0003800000 */
[----:B------:R-:W-:Y:S01]  /*b500*/  BPT.TRAP 0x1 ;  /* 0x000000040000795c */ /* 0x000fe20000300000 */
.L_x_14353:
[----:B------:R-:W-:Y:S02]  /*b510*/  IMAD R156, R23, 0x300, R222 ;  /* 0x00000300179c7824 */ /* 0x000fe400078e02de */
[----:B------:R-:W-:Y:S01]  /*b520*/  IMAD.MOV.U32 R157, RZ, RZ, 0x40000040 ;  /* 0x40000040ff9d7424 */ /* 0x000fe200078e00ff */
[----:B-1----:R-:W-:Y:S06]  /*b530*/  @P1 BRA `(.L_x_14354) ;  /* 0x0000000000081947 */ /* 0x002fec0003800000 */
[----:B------:R-:W1:Y:S02]  /*b540*/  SYNCS.PHASECHK.TRANS64.TRYWAIT P1, [R14+URZ+0x22830], R15 ;  /* 0x0228300f0e0075a7 */ /* 0x000e64000802017f */
[----:B-1----:R-:W-:Y:S05]  /*b550*/  @!P1 BRA `(.L_x_14355) ;  /* 0x0000010000709947 */ /* 0x002fea0003800000 */
.L_x_14354:
[----:B------:R-:W-:Y:S05]  /*b560*/  WARPSYNC.ALL ;  /* 0x0000000000007948 */ /* 0x000fea0003800000 */
        /* <DEDUP_REMOVED lines=40> */
.L_x_14356:
[----:B------:R-:W3:Y:S01]  /*b7f0*/  LDL R0, [R1+0x10] ;  /* 0x0000100001007983 */ /* 0x000ee20000100800 */
[----:B------:R-:W4:Y:S03]  /*b800*/  LDC R3, c[0x0][0x448] ;  /* 0x00011200ff037b82 */ /* 0x000f260000000800 */
[----:B------:R-:W5:Y:S04]  /*b810*/  LDL R203, [R1+0x18] ;  /* 0x0000180001cb7983 */ /* 0x000f680000100800 */
[----:B------:R-:W2:Y:S01]  /*b820*/  LDL R202, [R1+0x4] ;  /* 0x0000040001ca7983 */ /* 0x000ea20000100800 */
[----:B----4-:R-:W-:-:S13]  /*b830*/  ISETP.NE.AND P1, PT, R3, 0x1, PT ;  /* 0x000000010300780c */ /* 0x010fda0003f25270 */
[----:B------:R-:W4:Y:S08]  /*b840*/  @P1 LDC R4, c[0x0][0x44c] ;  /* 0x00011300ff041b82 */ /* 0x000f300000000800 */
[----:B------:R-:W0:Y:S01]  /*b850*/  @P1 LDC R3, c[0x0][0x450] ;  /* 0x00011400ff031b82 */ /* 0x000e220000000800 */
[----:B---3--:R-:W-:-:S04]  /*b860*/  IMAD.IADD R0, R0, 0x1, R223 ;  /* 0x0000000100007824 */ /* 0x008fc800078e02df */
[----:B----4-:R-:W-:-:S05]  /*b870*/  @P1 IMAD.HI.U32 R4, R0, R4, RZ ;  /* 0x0000000400041227 */ /* 0x010fca00078e00ff */
[----:B0-----:R-:W-:-:S05]  /*b880*/  @P1 SHF.R.U32.HI R0, RZ, R3, R4 ;  /* 0x00000003ff001219 */ /* 0x001fca0000011604 */
[----:B------:R-:W-:Y:S04]  /*b890*/  SHFL.IDX PT, R4, R0, RZ, 0x1c1f ;  /* 0x001c1fff00047589 */ /* 0x000fe800000e0000 */
[----:B------:R-:W0:Y:S01]  /*b8a0*/  SHFL.IDX PT, R0, R0, 0x1, 0x1c1f ;  /* 0x003c1f0000007f89 */ /* 0x000e2200000e0000 */
[----:B------:R-:W-:-:S04]  /*b8b0*/  IMAD.MOV.U32 R3, RZ, RZ, -0x60 ;  /* 0xffffffa0ff037424 */ /* 0x000fc800078e00ff */
[----:B------:R-:W-:-:S04]  /*b8c0*/  IMAD R3, R9, R3, 0x1 ;  /* 0x0000000109037424 */ /* 0x000fc800078e0203 */
[----:B-----5:R-:W-:-:S05]  /*b8d0*/  IMAD R3, R203, -0x2, R3 ;  /* 0xfffffffecb037824 */ /* 0x020fca00078e0203 */
[----:B--2---:R-:W-:-:S04]  /*b8e0*/  IADD3 R3, -R220, R3, R202 ;  /* 0x00000003dc037210 */ /* 0x004fc80007ffe1ca */
        /* <DEDUP_REMOVED lines=77> */
[C---:B------:R-:W-:Y:S02]  /*bdc0*/  ISETP.GT.AND P4, PT, R4.reuse, RZ, PT ;  /* 0x000000ff0400720c */ /* 0x040fe40003f84270 */
[C---:B------:R-:W-:Y:S02]  /*bdd0*/  ISETP.GT.AND P3, PT, R4.reuse, 0x1, PT ;  /* 0x000000010400780c */ /* 0x040fe40003f64270 */
[C---:B------:R-:W-:Y:S02]  /*bde0*/  ISETP.GT.AND P2, PT, R4.reuse, 0x8, PT ;  /* 0x000000080400780c */ /* 0x040fe40003f44270 */
[----:B0-----:R-:W-:Y:S02]  /*bdf0*/  FMNMX.FTZ R3, R3, R0, !PT ;  /* 0x0000000003037209 */ /* 0x001fe40007810000 */
[----:B------:R-:W0:Y:S01]  /*be00*/  LDC R0, c[0x0][0x988] ;  /* 0x00026200ff007b82 */ /* 0x000e220000000800 */
[----:B------:R-:W-:-:S02]  /*be10*/  ISETP.GT.AND P1, PT, R4, 0x9, PT ;  /* 0x000000090400780c */ /* 0x000fc40003f24270 */
[----:B------:R-:W-:Y:S02]  /*be20*/  LOP3.LUT R22, R22, 0xfffffeff, RZ, 0xc0, !PT ;  /* 0xfffffeff16167812 */ /* 0x000fe400078ec0ff */
[----:B------:R-:W-:Y:S02]  /*be30*/  FSEL R152, R152, -INF , P4 ;  /* 0xff80000098987808 */ /* 0x000fe40002000000 */
[----:B------:R-:W-:Y:S02]  /*be40*/  FSEL R202, R153, -INF , P3 ;  /* 0xff80000099ca7808 */ /* 0x000fe40001800000 */
[----:B------:R-:W-:Y:S02]  /*be50*/  FSEL R156, R156, -INF , P2 ;  /* 0xff8000009c9c7808 */ /* 0x000fe40001000000 */
[----:B------:R-:W-:Y:S02]  /*be60*/  FSEL R203, R157, -INF , P1 ;  /* 0xff8000009dcb7808 */ /* 0x000fe40000800000 */
[----:B------:R-:W-:-:S02]  /*be70*/  @P0 LOP3.LUT R22, R22, 0x100, RZ, 0xfc, !PT ;  /* 0x0000010016160812 */ /* 0x000fc400078efcff */
[C---:B------:R-:W-:Y:S02]  /*be80*/  ISETP.GT.AND P4, PT, R4.reuse, 0x10, PT ;  /* 0x000000100400780c */ /* 0x040fe40003f84270 */
[C---:B------:R-:W-:Y:S02]  /*be90*/  ISETP.GT.AND P3, PT, R4.reuse, 0x11, PT ;  /* 0x000000110400780c */ /* 0x040fe40003f64270 */
[C---:B------:R-:W-:Y:S02]  /*bea0*/  ISETP.GT.AND P2, PT, R4.reuse, 0x18, PT ;  /* 0x000000180400780c */ /* 0x040fe40003f44270 */
[C---:B------:R-:W-:Y:S02]  /*beb0*/  ISETP.GT.AND P1, PT, R4.reuse, 0x19, PT ;  /* 0x000000190400780c */ /* 0x040fe40003f24270 */
[C---:B------:R-:W-:Y:S01]  /*bec0*/  FSETP.NEU.FTZ.AND P6, PT, R3.reuse, -INF , PT ;  /* 0xff8000000300780b */ /* 0x040fe20003fdd000 */
[----:B0-----:R-:W-:Y:S01]  /*bed0*/  FMUL.FTZ R153, R3, R0 ;  /* 0x0000000003997220 */ /* 0x001fe20000410000 */
[----:B------:R-:W-:-:S02]  /*bee0*/  ISETP.GT.AND P0, PT, R4, 0x41, PT ;  /* 0x000000410400780c */ /* 0x000fc40003f04270 */
[----:B------:R-:W-:Y:S02]  /*bef0*/  FSEL R160, R160, -INF , P4 ;  /* 0xff800000a0a07808 */ /* 0x000fe40002000000 */
[----:B------:R-:W-:Y:S02]  /*bf00*/  FSEL R161, R161, -INF , P3 ;  /* 0xff800000a1a17808 */ /* 0x000fe40001800000 */
[----:B------:R-:W-:Y:S02]  /*bf10*/  FSEL R164, R164, -INF , P2 ;  /* 0xff800000a4a47808 */ /* 0x000fe40001000000 */
[----:B------:R-:W-:Y:S02]  /*bf20*/  FSEL R165, R165, -INF , P1 ;  /* 0xff800000a5a57808 */ /* 0x000fe40000800000 */
[----:B------:R-:W-:Y:S02]  /*bf30*/  FSEL R157, R3, RZ, P6 ;  /* 0x000000ff039d7208 */ /* 0x000fe40003000000 */
[----:B------:R-:W-:-:S02]  /*bf40*/  ISETP.GT.AND P4, PT, R4, 0x20, PT ;  /* 0x000000200400780c */ /* 0x000fc40003f84270 */
[C---:B------:R-:W-:Y:S02]  /*bf50*/  ISETP.GT.AND P3, PT, R4.reuse, 0x21, PT ;  /* 0x000000210400780c */ /* 0x040fe40003f64270 */
[C---:B------:R-:W-:Y:S02]  /*bf60*/  ISETP.GT.AND P2, PT, R4.reuse, 0x28, PT ;  /* 0x000000280400780c */ /* 0x040fe40003f44270 */
[----:B------:R-:W-:Y:S02]  /*bf70*/  ISETP.GT.AND P1, PT, R4, 0x29, PT ;  /* 0x000000290400780c */ /* 0x000fe40003f24270 */
[----:B------:R-:W-:Y:S01]  /*bf80*/  FSEL R153, R153, RZ, P6 ;  /* 0x000000ff99997208 */ /* 0x000fe20003000000 */
[----:B------:R-:W-:Y:S01]  /*bf90*/  FADD.FTZ R157, -R157, R201 ;  /* 0x000000c99d9d7221 */ /* 0x000fe20000010100 */
[----:B------:R-:W-:Y:S02]  /*bfa0*/  FSEL R168, R168, -INF , P4 ;  /* 0xff800000a8a87808 */ /* 0x000fe40002000000 */
[----:B------:R-:W-:-:S02]  /*bfb0*/  FSEL R169, R169, -INF , P3 ;  /* 0xff800000a9a97808 */ /* 0x000fc40001800000 */
[----:B------:R-:W-:Y:S02]  /*bfc0*/  FSEL R172, R172, -INF , P2 ;  /* 0xff800000acac7808 */ /* 0x000fe40001000000 */
[----:B------:R-:W-:Y:S01]  /*bfd0*/  FSEL R173, R173, -INF , P1 ;  /* 0xff800000adad7808 */ /* 0x000fe20000800000 */
[-CC-:B------:R-:W-:Y:S01]  /*bfe0*/  FFMA.FTZ R154, R154, R0.reuse, -R153.reuse ;  /* 0x000000009a9a7223 */ /* 0x180fe20000010899 */
[C---:B------:R-:W-:Y:S01]  /*bff0*/  ISETP.GT.AND P4, PT, R4.reuse, 0x30, PT ;  /* 0x000000300400780c */ /* 0x040fe20003f84270 */
[----:B------:R-:W-:Y:S01]  /*c000*/  FFMA.FTZ R155, R155, R0, -R153 ;  /* 0x000000009b9b7223 */ /* 0x000fe20000010899 */
[C---:B------:R-:W-:Y:S02]  /*c010*/  ISETP.GT.AND P3, PT, R4.reuse, 0x31, PT ;  /* 0x000000310400780c */ /* 0x040fe40003f64270 */
[C---:B------:R-:W-:Y:S02]  /*c020*/  ISETP.GT.AND P2, PT, R4.reuse, 0x38, PT ;  /* 0x000000380400780c */ /* 0x040fe40003f44270 */
[----:B------:R-:W-:-:S02]  /*c030*/  ISETP.GT.AND P1, PT, R4, 0x39, PT ;  /* 0x000000390400780c */ /* 0x000fc40003f24270 */
[----:B------:R-:W-:Y:S01]  /*c040*/  LOP3.LUT R22, R22, 0xfffffdff, RZ, 0xc0, !PT ;  /* 0xfffffdff16167812 */ /* 0x000fe200078ec0ff */
[----:B------:R-:W-:Y:S01]  /*c050*/  FMUL.FTZ R157, R157, R0 ;  /* 0x000000009d9d7220 */ /* 0x000fe20000410000 */
[----:B------:R-:W-:Y:S02]  /*c060*/  FSEL R176, R176, -INF , P4 ;  /* 0xff800000b0b07808 */ /* 0x000fe40002000000 */
[----:B------:R-:W-:Y:S02]  /*c070*/  FSEL R177, R177, -INF , P3 ;  /* 0xff800000b1b17808 */ /* 0x000fe40001800000 */
[----:B------:R-:W-:Y:S02]  /*c080*/  @P0 LOP3.LUT R22, R22, 0x200, RZ, 0xfc, !PT ;  /* 0x0000020016160812 */ /* 0x000fe400078efcff */
[----:B------:R-:W-:Y:S02]  /*c090*/  FSEL R180, R180, -INF , P2 ;  /* 0xff800000b4b47808 */ /* 0x000fe40001000000 */
[----:B------:R-:W-:-:S02]  /*c0a0*/  FSEL R181, R181, -INF , P1 ;  /* 0xff800000b5b57808 */ /* 0x000fc40000800000 */
[C---:B------:R-:W-:Y:S02]  /*c0b0*/  ISETP.GT.AND P5, PT, R4.reuse, 0x49, PT ;  /* 0x000000490400780c */ /* 0x040fe40003fa4270 */
[C---:B------:R-:W-:Y:S02]  /*c0c0*/  ISETP.GT.AND P4, PT, R4.reuse, 0x50, PT ;  /* 0x000000500400780c */ /* 0x040fe40003f84270 */
[C---:B------:R-:W-:Y:S02]  /*c0d0*/  ISETP.GT.AND P3, PT, R4.reuse, 0x51, PT ;  /* 0x000000510400780c */ /* 0x040fe40003f64270 */
[C---:B------:R-:W-:Y:S02]  /*c0e0*/  ISETP.GT.AND P2, PT, R4.reuse, 0x58, PT ;  /* 0x000000580400780c */ /* 0x040fe40003f44270 */
[C---:B------:R-:W-:Y:S02]  /*c0f0*/  ISETP.GT.AND P1, PT, R4.reuse, 0x59, PT ;  /* 0x000000590400780c */ /* 0x040fe40003f24270 */
[----:B------:R-:W-:-:S02]  /*c100*/  ISETP.GT.AND P0, PT, R4, 0x40, PT ;  /* 0x000000400400780c */ /* 0x000fc40003f04270 */
[----:B------:R-:W-:Y:S01]  /*c110*/  ISETP.GT.AND P6, PT, R4, 0x48, PT ;  /* 0x000000480400780c */ /* 0x000fe20003fc4270 */
[----:B------:R-:W-:Y:S01]  /*c120*/  FFMA.FTZ R4, R178, R0, -R153 ;  /* 0x00000000b2047223 */ /* 0x000fe20000010899 */
[----:B------:R-:W-:Y:S08]  /*c130*/  MUFU.EX2 R154, R154 ;  /* 0x0000009a009a7308 */ /* 0x000ff00000000800 */
[----:B------:R-:W0:Y:S08]  /*c140*/  MUFU.EX2 R178, R157 ;  /* 0x0000009d00b27308 */ /* 0x000e300000000800 */
[----:B------:R-:W2:Y:S01]  /*c150*/  MUFU.EX2 R155, R155 ;  /* 0x0000009b009b7308 */ /* 0x000ea20000000800 */
[----:B0-----:R-:W-:Y:S01]  /*c160*/  FFMA.FTZ R5, R178, R5, R154 ;  /* 0x00000005b2057223 */ /* 0x001fe2000001009a */
[----:B--2---:R-:W-:-:S02]  /*c170*/  F2FP.F16.F32.PACK_AB R157, R155, R154 ;  /* 0x0000009a9b9d723e */ /* 0x004fc400000000ff */
        /* <DEDUP_REMOVED lines=16> */
[----:B------:R-:W-:Y:S02]  /*c280*/  LOP3.LUT P0, RZ, R22, 0x200, RZ, 0xc0, !PT ;  /* 0x0000020016ff7812 */ /* 0x000fe4000780c0ff */
        /* <DEDUP_REMOVED lines=12> */
[----:B------:R-:W-:Y:S01]  /*c350*/  FMNMX.FTZ R154, R193, R154, !PT ;  /* 0x0000009ac19a7209 */ /* 0x000fe20007810000 */
[--C-:B------:R-:W-:Y:S01]  /*c360*/  FFMA.FTZ R162, R162, R0, -R153.reuse ;  /* 0x00000000a2a27223 */ /* 0x100fe20000010899 */
[----:B------:R-:W-:Y:S02]  /*c370*/  FSEL R197, R197, -INF , P1 ;  /* 0xff800000c5c57808 */ /* 0x000fe40000800000 */
[----:B------:R-:W-:Y:S01]  /*c380*/  FMNMX.FTZ R154, R196, R154, !PT ;  /* 0x0000009ac49a7209 */ /* 0x000fe20007810000 */
        /* <DEDUP_REMOVED lines=19> */
[----:B------:R-:W-:-:S02]  /*c4c0*/  FFMA.FTZ R199, R199, R0, -R153 ;  /* 0x00000000c7c77223 */ /* 0x000fc40000010899 */
[----:B------:R0:W-:Y:S02]  /*c4d0*/  MUFU.EX2 R153, R162 ;  /* 0x000000a200997308 */ /* 0x0001e40000000800 */
[----:B0-----:R-:W-:-:S05]  /*c4e0*/  FMNMX.FTZ R162, R197, R154, !PT ;  /* 0x0000009ac5a27209 */ /* 0x001fca0007810000 */
[----:B------:R-:W0:Y:S01]  /*c4f0*/  SHFL.BFLY PT, R154, R162, 0x2, 0x1f ;  /* 0x0c401f00a29a7f89 */ /* 0x000e2200000e0000 */
[----:B------:R-:W2:Y:S01]  /*c500*/  MUFU.EX2 R158, R158 ;  /* 0x0000009e009e7308 */ /* 0x000ea20000000800 */
[----:B0-----:R-:W-:-:S05]  /*c510*/  FMNMX.FTZ R162, R162, R154, !PT ;  /* 0x0000009aa2a27209 */ /* 0x001fca0007810000 */
[----:B------:R-:W0:Y:S02]  /*c520*/  SHFL.BFLY PT, R201, R162, 0x1, 0x1f ;  /* 0x0c201f00a2c97f89 */ /* 0x000e2400000e0000 */
[----:B------:R-:W-:Y:S01]  /*c530*/  MUFU.EX2 R154, R167 ;  /* 0x000000a7009a7308 */ /* 0x000fe20000000800 */
[----:B------:R-:W-:-:S07]  /*c540*/  FADD.FTZ R5, R155, R5 ;  /* 0x000000059b057221 */ /* 0x000fce0000010000 */
[----:B------:R-:W3:Y:S08]  /*c550*/  MUFU.EX2 R159, R159 ;  /* 0x0000009f009f7308 */ /* 0x000ef00000000800 */
[----:B------:R4:W-:Y:S02]  /*c560*/  MUFU.EX2 R167, R182 ;  /* 0x000000b600a77308 */ /* 0x0009e40000000800 */
[----:B----4-:R-:W4:Y:S06]  /*c570*/  S2R R182, SR_CgaCtaId ;  /* 0x0000000000b67919 */ /* 0x010f2c0000008800 */
[----:B------:R-:W-:Y:S01]  /*c580*/  MUFU.EX2 R155, R166 ;  /* 0x000000a6009b7308 */ /* 0x000fe20000000800 */
[----:B--2---:R-:W-:-:S07]  /*c590*/  FADD.FTZ R5, R158, R5 ;  /* 0x000000059e057221 */ /* 0x004fce0000010000 */
[----:B------:R0:W-:Y:S08]  /*c5a0*/  MUFU.EX2 R166, R4 ;  /* 0x0000000400a67308 */ /* 0x0001f00000000800 */
[----:B------:R-:W2:Y:S01]  /*c5b0*/  MUFU.EX2 R163, R163 ;  /* 0x000000a300a37308 */ /* 0x000ea20000000800 */
[----:B0-----:R-:W-:Y:S01]  /*c5c0*/  FMNMX.FTZ R4, R162, R201, !PT ;  /* 0x000000c9a2047209 */ /* 0x001fe20007810000 */
[----:B---3--:R-:W-:-:S03]  /*c5d0*/  FADD.FTZ R5, R159, R5 ;  /* 0x000000059f057221 */ /* 0x008fc60000010000 */
[C---:B------:R-:W-:Y:S01]  /*c5e0*/  FSETP.NEU.FTZ.AND P1, PT, R4.reuse, -INF , PT ;  /* 0xff8000000400780b */ /* 0x040fe20003f3d000 */
[----:B------:R-:W-:Y:S01]  /*c5f0*/  FMUL.FTZ R201, R4, R0 ;  /* 0x0000000004c97220 */ /* 0x000fe20000410000 */
[----:B------:R-:W-:-:S04]  /*c600*/  FADD.FTZ R5, R153, R5 ;  /* 0x0000000599057221 */ /* 0x000fc80000010000 */
[----:B------:R-:W-:Y:S02]  /*c610*/  FSEL R201, R201, RZ, P1 ;  /* 0x000000ffc9c97208 */ /* 0x000fe40000800000 */
[----:B------:R-:W-:-:S03]  /*c620*/  FSEL R162, R4, RZ, P1 ;  /* 0x000000ff04a27208 */ /* 0x000fc60000800000 */
[-C--:B------:R-:W-:Y:S01]  /*c630*/  FFMA.FTZ R156, R156, R0.reuse, -R201 ;  /* 0x000000009c9c7223 */ /* 0x080fe200000108c9 */
[C---:B--2---:R-:W-:Y:S01]  /*c640*/  FADD.FTZ R5, R163.reuse, R5 ;  /* 0x00000005a3057221 */ /* 0x044fe20000010000 */
[----:B------:R-:W-:Y:S01]  /*c650*/  F2FP.F16.F32.PACK_AB R153, R163, R153 ;  /* 0x00000099a399723e */ /* 0x000fe200000000ff */
[----:B------:R-:W-:Y:S01]  /*c660*/  FADD.FTZ R162, -R162, R200 ;  /* 0x000000c8a2a27221 */ /* 0x000fe20000010100 */
[----:B------:R-:W-:Y:S01]  /*c670*/  MUFU.EX2 R163, R174 ;  /* 0x000000ae00a37308 */ /* 0x000fe20000000800 */
[-C--:B------:R-:W-:Y:S02]  /*c680*/  FFMA.FTZ R152, R152, R0.reuse, -R201 ;  /* 0x0000000098987223 */ /* 0x080fe400000108c9 */
[----:B------:R-:W-:-:S05]  /*c690*/  FMUL.FTZ R162, R162, R0 ;  /* 0x00000000a2a27220 */ /* 0x000fca0000410000 */
[----:B------:R0:W-:Y:S01]  /*c6a0*/  MUFU.EX2 R174, R156 ;  /* 0x0000009c00ae7308 */ /* 0x0001e20000000800 */
[----:B------:R-:W-:Y:S01]  /*c6b0*/  FFMA.FTZ R202, R202, R0, -R201 ;  /* 0x00000000caca7223 */ /* 0x000fe200000108c9 */
[----:B0-----:R-:W-:-:S06]  /*c6c0*/  VIADD R156, R14, 0x22840 ;  /* 0x000228400e9c7836 */ /* 0x001fcc0000000000 */
[----:B------:R-:W-:Y:S01]  /*c6d0*/  MUFU.EX2 R152, R152 ;  /* 0x0000009800987308 */ /* 0x000fe20000000800 */
[----:B----4-:R-:W-:-:S07]  /*c6e0*/  PRMT R156, R182, 0x654, R156 ;  /* 0x00000654b69c7816 */ /* 0x010fce000000009c */
[----:B------:R-:W0:Y:S01]  /*c6f0*/  MUFU.EX2 R182, R162 ;  /* 0x000000a200b67308 */ /* 0x000e220000000800 */
[-CC-:B------:R-:W-:Y:S01]  /*c700*/  FFMA.FTZ R203, R203, R0.reuse, -R201.reuse ;  /* 0x00000000cbcb7223 */ /* 0x180fe200000108c9 */
[-CC-:B------:R-:W-:Y:S01]  /*c710*/  FFMA.FTZ R160, R160, R0.reuse, -R201.reuse ;  /* 0x00000000a0a07223 */ /* 0x180fe200000108c9 */
[--C-:B------:R-:W-:Y:S01]  /*c720*/  FFMA.FTZ R161, R161, R0, -R201.reuse ;  /* 0x00000000a1a17223 */ /* 0x100fe200000108c9 */
[----:B------:R-:W-:Y:S01]  /*c730*/  F2FP.F16.F32.PACK_AB R159, R159, R158 ;  /* 0x0000009e9f9f723e */ /* 0x000fe200000000ff */
[-CC-:B------:R-:W-:Y:S01]  /*c740*/  FFMA.FTZ R164, R164, R0.reuse, -R201.reuse ;  /* 0x00000000a4a47223 */ /* 0x180fe200000108c9 */
[-CC-:B------:R-:W-:Y:S01]  /*c750*/  FFMA.FTZ R165, R165, R0.reuse, -R201.reuse ;  /* 0x00000000a5a57223 */ /* 0x180fe200000108c9 */
[-CC-:B------:R-:W-:Y:S01]  /*c760*/  FFMA.FTZ R168, R168, R0.reuse, -R201.reuse ;  /* 0x00000000a8a87223 */ /* 0x180fe200000108c9 */
[----:B------:R-:W2:Y:S01]  /*c770*/  MUFU.EX2 R202, R202 ;  /* 0x000000ca00ca7308 */ /* 0x000ea20000000800 */
[-CC-:B------:R-:W-:Y:S01]  /*c780*/  FFMA.FTZ R169, R169, R0.reuse, -R201.reuse ;  /* 0x00000000a9a97223 */ /* 0x180fe200000108c9 */
[----:B------:R-:W-:-:S06]  /*c790*/  FFMA.FTZ R172, R172, R0, -R201 ;  /* 0x00000000acac7223 */ /* 0x000fcc00000108c9 */
[----:B------:R-:W-:Y:S01]  /*c7a0*/  MUFU.EX2 R170, R170 ;  /* 0x000000aa00aa7308 */ /* 0x000fe20000000800 */
[----:B0-----:R-:W-:Y:S01]  /*c7b0*/  FFMA.FTZ R8, R182, R8, R152 ;  /* 0x00000008b6087223 */ /* 0x001fe20000010098 */
[-C--:B------:R-:W-:Y:S01]  /*c7c0*/  FFMA.FTZ R173, R173, R0.reuse, -R201 ;  /* 0x00000000adad7223 */ /* 0x080fe200000108c9 */
[----:B------:R-:W-:Y:S01]  /*c7d0*/  FADD.FTZ R5, R155, R5 ;  /* 0x000000059b057221 */ /* 0x000fe20000010000 */
[-CC-:B------:R-:W-:Y:S01]  /*c7e0*/  FFMA.FTZ R176, R176, R0.reuse, -R201.reuse ;  /* 0x00000000b0b07223 */ /* 0x180fe200000108c9 */
[----:B------:R-:W-:-:S03]  /*c7f0*/  FFMA.FTZ R177, R177, R0, -R201 ;  /* 0x00000000b1b17223 */ /* 0x000fc600000108c9 */
[----:B------:R-:W-:Y:S01]  /*c800*/  MUFU.EX2 R175, R175 ;  /* 0x000000af00af7308 */ /* 0x000fe20000000800 */
[-CC-:B------:R-:W-:Y:S01]  /*c810*/  FFMA.FTZ R180, R180, R0.reuse, -R201.reuse ;  /* 0x00000000b4b47223 */ /* 0x180fe200000108c9 */
[----:B------:R-:W-:-:S06]  /*c820*/  FFMA.FTZ R181, R181, R0, -R201 ;  /* 0x00000000b5b57223 */ /* 0x000fcc00000108c9 */
[----:B------:R-:W-:Y:S01]  /*c830*/  MUFU.EX2 R179, R179 ;  /* 0x000000b300b37308 */ /* 0x000fe20000000800 */
[----:B------:R-:W-:Y:S01]  /*c840*/  FFMA.FTZ R184, R184, R0, -R201 ;  /* 0x00000000b8b87223 */ /* 0x000fe200000108c9 */
[----:B------:R0:W-:Y:S06]  /*c850*/  SYNCS.ARRIVE.TRANS64.RED.A1T0 RZ, [R156+URZ], RZ ;  /* 0x000000ff9cff79a7 */ /* 0x0001ec000810043f */
[----:B------:R-:W3:Y:S01]  /*c860*/  MUFU.EX2 R203, R203 ;  /* 0x000000cb00cb7308 */ /* 0x000ee20000000800 */
[----:B--2---:R-:W-:-:S07]  /*c870*/  FADD.FTZ R8, R202, R8 ;  /* 0x00000008ca087221 */ /* 0x004fce0000010000 */
[----:B------:R-:W2:Y:S01]  /*c880*/  MUFU.EX2 R160, R160 ;  /* 0x000000a000a07308 */ /* 0x000ea20000000800 */
[----:B------:R-:W-:-:S07]  /*c890*/  FADD.FTZ R8, R174, R8 ;  /* 0x00000008ae087221 */ /* 0x000fce0000010000 */
[----:B------:R-:W-:Y:S08]  /*c8a0*/  MUFU.EX2 R158, R171 ;  /* 0x000000ab009e7308 */ /* 0x000ff00000000800 */
[----:B------:R-:W-:Y:S08]  /*c8b0*/  MUFU.EX2 R171, R190 ;  /* 0x000000be00ab7308 */ /* 0x000ff00000000800 */
[----:B------:R-:W4:Y:S01]  /*c8c0*/  MUFU.EX2 R190, R161 ;  /* 0x000000a100be7308 */ /* 0x000f220000000800 */
[----:B---3--:R-:W-:-:S07]  /*c8d0*/  FADD.FTZ R8, R203, R8 ;  /* 0x00000008cb087221 */ /* 0x008fce0000010000 */
[----:B------:R-:W3:Y:S01]  /*c8e0*/  MUFU.EX2 R164, R164 ;  /* 0x000000a400a47308 */ /* 0x000ee20000000800 */
[----:B--2---:R-:W-:-:S07]  /*c8f0*/  FADD.FTZ R8, R160, R8 ;  /* 0x00000008a0087221 */ /* 0x004fce0000010000 */
[----:B------:R-:W2:Y:S01]  /*c900*/  MUFU.EX2 R165, R165 ;  /* 0x000000a500a57308 */ /* 0x000ea20000000800 */
[----:B----4-:R-:W-:-:S07]  /*c910*/  FADD.FTZ R8, R190, R8 ;  /* 0x00000008be087221 */ /* 0x010fce0000010000 */
[----:B------:R-:W4:Y:S01]  /*c920*/  MUFU.EX2 R168, R168 ;  /* 0x000000a800a87308 */ /* 0x000f220000000800 */
[----:B---3--:R-:W-:-:S07]  /*c930*/  FADD.FTZ R8, R164, R8 ;  /* 0x00000008a4087221 */ /* 0x008fce0000010000 */
[----:B------:R-:W3:Y:S01]  /*c940*/  MUFU.EX2 R169, R169 ;  /* 0x000000a900a97308 */ /* 0x000ee20000000800 */
[----:B------:R-:W-:Y:S01]  /*c950*/  FADD.FTZ R5, R154, R5 ;  /* 0x000000059a057221 */ /* 0x000fe20000010000 */
[----:B--2---:R-:W-:-:S06]  /*c960*/  FADD.FTZ R8, R165, R8 ;  /* 0x00000008a5087221 */ /* 0x004fcc0000010000 */
[----:B------:R-:W2:Y:S01]  /*c970*/  MUFU.EX2 R162, R172 ;  /* 0x000000ac00a27308 */ /* 0x000ea20000000800 */
[----:B------:R-:W-:Y:S01]  /*c980*/  FADD.FTZ R5, R170, R5 ;  /* 0x00000005aa057221 */ /* 0x000fe20000010000 */
[----:B----4-:R-:W-:-:S06]  /*c990*/  FADD.FTZ R8, R168, R8 ;  /* 0x00000008a8087221 */ /* 0x010fcc0000010000 */
[----:B------:R-:W4:Y:S01]  /*c9a0*/  MUFU.EX2 R173, R173 ;  /* 0x000000ad00ad7308 */ /* 0x000f220000000800 */
[----:B------:R-:W-:Y:S01]  /*c9b0*/  FADD.FTZ R5, R158, R5 ;  /* 0x000000059e057221 */ /* 0x000fe20000010000 */
[----:B---3--:R-:W-:-:S06]  /*c9c0*/  FADD.FTZ R8, R169, R8 ;  /* 0x00000008a9087221 */ /* 0x008fcc0000010000 */
[----:B------:R-:W3:Y:S01]  /*c9d0*/  MUFU.EX2 R176, R176 ;  /* 0x000000b000b07308 */ /* 0x000ee20000000800 */
[----:B------:R-:W-:Y:S01]  /*c9e0*/  FADD.FTZ R5, R163, R5 ;  /* 0x00000005a3057221 */ /* 0x000fe20000010000 */
[----:B--2---:R-:W-:-:S06]  /*c9f0*/  FADD.FTZ R8, R162, R8 ;  /* 0x00000008a2087221 */ /* 0x004fcc0000010000 */
[----:B------:R-:W2:Y:S01]  /*ca00*/  MUFU.EX2 R177, R177 ;  /* 0x000000b100b17308 */ /* 0x000ea20000000800 */
[----:B------:R-:W-:Y:S01]  /*ca10*/  FADD.FTZ R5, R175, R5 ;  /* 0x00000005af057221 */ /* 0x000fe20000010000 */
[----:B0-----:R-:W-:Y:S01]  /*ca20*/  F2FP.F16.F32.PACK_AB R156, R202, R152 ;  /* 0x00000098ca9c723e */ /* 0x001fe200000000ff */
[----:B----4-:R-:W-:-:S05]  /*ca30*/  FADD.FTZ R8, R173, R8 ;  /* 0x00000008ad087221 */ /* 0x010fca0000010000 */
[----:B------:R-:W0:Y:S01]  /*ca40*/  MUFU.EX2 R180, R180 ;  /* 0x000000b400b47308 */ /* 0x000e220000000800 */
[----:B------:R-:W-:Y:S01]  /*ca50*/  FFMA.FTZ R185, R185, R0, -R201 ;  /* 0x00000000b9b97223 */ /* 0x000fe200000108c9 */
[----:B------:R-:W-:Y:S01]  /*ca60*/  F2FP.F16.F32.PACK_AB R152, R190, R160 ;  /* 0x000000a0be98723e */ /* 0x000fe200000000ff */
[----:B------:R-:W-:Y:S01]  /*ca70*/  FADD.FTZ R5, R166, R5 ;  /* 0x00000005a6057221 */ /* 0x000fe20000010000 */
[----:B------:R-:W-:-:S04]  /*ca80*/  F2FP.F16.F32.PACK_AB R160, R169, R168 ;  /* 0x000000a8a9a0723e */ /* 0x000fc800000000ff */
[----:B------:R-:W4:Y:S01]  /*ca90*/  MUFU.EX2 R183, R183 ;  /* 0x000000b700b77308 */ /* 0x000f220000000800 */
[----:B---3--:R-:W-:-:S07]  /*caa0*/  FADD.FTZ R8, R176, R8 ;  /* 0x00000008b0087221 */ /* 0x008fce0000010000 */
[----:B------:R-:W3:Y:S01]  /*cab0*/  MUFU.EX2 R181, R181 ;  /* 0x000000b500b57308 */ /* 0x000ee20000000800 */
[----:B------:R-:W-:Y:S01]  /*cac0*/  FFMA.FTZ R188, R188, R0, -R201 ;  /* 0x00000000bcbc7223 */ /* 0x000fe200000108c9 */
[----:B------:R-:W-:-:S06]  /*cad0*/  FADD.FTZ R5, R179, R5 ;  /* 0x00000005b3057221 */ /* 0x000fcc0000010000 */
[----:B------:R-:W5:Y:S01]  /*cae0*/  MUFU.EX2 R186, R186 ;  /* 0x000000ba00ba7308 */ /* 0x000f620000000800 */
[----:B--2---:R-:W-:Y:S01]  /*caf0*/  FADD.FTZ R8, R177, R8 ;  /* 0x00000008b1087221 */ /* 0x004fe20000010000 */
[----:B------:R-:W-:-:S06]  /*cb00*/  FFMA.FTZ R189, R189, R0, -R201 ;  /* 0x00000000bdbd7223 */ /* 0x000fcc00000108c9 */
[----:B------:R-:W2:Y:S01]  /*cb10*/  MUFU.EX2 R168, R184 ;  /* 0x000000b800a87308 */ /* 0x000ea20000000800 */
[----:B------:R-:W-:Y:S01]  /*cb20*/  F2FP.F16.F32.PACK_AB R161, R158, R170 ;  /* 0x000000aa9ea1723e */ /* 0x000fe200000000ff */
[----:B------:R-:W-:-:S06]  /*cb30*/  FADD.FTZ R5, R167, R5 ;  /* 0x00000005a7057221 */ /* 0x000fcc0000010000 */
[----:B------:R-:W1:Y:S01]  /*cb40*/  MUFU.EX2 R187, R187 ;  /* 0x000000bb00bb7308 */ /* 0x000e620000000800 */
[----:B0-----:R-:W-:-:S07]  /*cb50*/  FADD.FTZ R8, R180, R8 ;  /* 0x00000008b4087221 */ /* 0x001fce0000010000 */
[----:B------:R-:W0:Y:S01]  /*cb60*/  MUFU.EX2 R185, R185 ;  /* 0x000000b900b97308 */ /* 0x000e220000000800 */
[----:B------:R-:W-:Y:S01]  /*cb70*/  FFMA.FTZ R192, R192, R0, -R201 ;  /* 0x00000000c0c07223 */ /* 0x000fe200000108c9 */
[----:B----4-:R-:W-:Y:S01]  /*cb80*/  FADD.FTZ R5, R183, R5 ;  /* 0x00000005b7057221 */ /* 0x010fe20000010000 */
[----:B---3--:R-:W-:-:S05]  /*cb90*/  FADD.FTZ R8, R181, R8 ;  /* 0x00000008b5087221 */ /* 0x008fca0000010000 */
[----:B------:R-:W3:Y:S01]  /*cba0*/  MUFU.EX2 R170, R188 ;  /* 0x000000bc00aa7308 */ /* 0x000ee20000000800 */
[----:B------:R-:W-:Y:S01]  /*cbb0*/  FFMA.FTZ R193, R193, R0, -R201 ;  /* 0x00000000c1c17223 */ /* 0x000fe200000108c9 */
[----:B-----5:R-:W-:-:S06]  /*cbc0*/  FADD.FTZ R5, R186, R5 ;  /* 0x00000005ba057221 */ /* 0x020fcc0000010000 */
[----:B------:R-:W4:Y:S01]  /*cbd0*/  MUFU.EX2 R191, R191 ;  /* 0x000000bf00bf7308 */ /* 0x000f220000000800 */
[----:B--2---:R-:W-:-:S07]  /*cbe0*/  FADD.FTZ R8, R168, R8 ;  /* 0x00000008a8087221 */ /* 0x004fce0000010000 */
[----:B------:R-:W2:Y:S01]  /*cbf0*/  MUFU.EX2 R189, R189 ;  /* 0x000000bd00bd7308 */ /* 0x000ea20000000800 */
[----:B------:R-:W-:Y:S01]  /*cc00*/  FFMA.FTZ R196, R196, R0, -R201 ;  /* 0x00000000c4c47223 */ /* 0x000fe200000108c9 */
[----:B-1----:R-:W-:-:S06]  /*cc10*/  FADD.FTZ R5, R187, R5 ;  /* 0x00000005bb057221 */ /* 0x002fcc0000010000 */
[----:B------:R-:W1:Y:S01]  /*cc20*/  MUFU.EX2 R194, R194 ;  /* 0x000000c200c27308 */ /* 0x000e620000000800 */
[----:B0-----:R-:W-:Y:S01]  /*cc30*/  FADD.FTZ R8, R185, R8 ;  /* 0x00000008b9087221 */ /* 0x001fe20000010000 */
[----:B------:R-:W-:-:S06]  /*cc40*/  FFMA.FTZ R197, R197, R0, -R201 ;  /* 0x00000000c5c57223 */ /* 0x000fcc00000108c9 */
[----:B------:R-:W0:Y:S01]  /*cc50*/  MUFU.EX2 R172, R192 ;  /* 0x000000c000ac7308 */ /* 0x000e220000000800 */
[----:B------:R-:W-:Y:S01]  /*cc60*/  F2FP.F16.F32.PACK_AB R158, R203, R174 ;  /* 0x000000aecb9e723e */ /* 0x000fe200000000ff */
[----:B------:R-:W-:-:S06]  /*cc70*/  FADD.FTZ R5, R171, R5 ;  /* 0x00000005ab057221 */ /* 0x000fcc0000010000 */
[----:B------:R-:W5:Y:S01]  /*cc80*/  MUFU.EX2 R195, R195 ;  /* 0x000000c300c37308 */ /* 0x000f620000000800 */
[----:B---3--:R-:W-:Y:S01]  /*cc90*/  FADD.FTZ R8, R170, R8 ;  /* 0x00000008aa087221 */ /* 0x008fe20000010000 */
[----:B------:R-:W-:-:S06]  /*cca0*/  F2FP.F16.F32.PACK_AB R163, R175, R163 ;  /* 0x000000a3afa3723e */ /* 0x000fcc00000000ff */
[----:B------:R-:W3:Y:S01]  /*ccb0*/  MUFU.EX2 R193, R193 ;  /* 0x000000c100c17308 */ /* 0x000ee20000000800 */
[----:B----4-:R-:W-:Y:S01]  /*ccc0*/  FADD.FTZ R5, R191, R5 ;  /* 0x00000005bf057221 */ /* 0x010fe20000010000 */
[----:B--2---:R-:W-:-:S06]  /*ccd0*/  FADD.FTZ R8, R189, R8 ;  /* 0x00000008bd087221 */ /* 0x004fcc0000010000 */
[----:B------:R-:W2:Y:S01]  /*cce0*/  MUFU.EX2 R198, R198 ;  /* 0x000000c600c67308 */ /* 0x000ea20000000800 */
[----:B------:R-:W-:-:S07]  /*ccf0*/  LOP3.LUT P0, RZ, R22, 0x100, RZ, 0xc0, !PT ;  /* 0x0000010016ff7812 */ /* 0x000fce000780c0ff */
[----:B------:R-:W4:Y:S01]  /*cd00*/  MUFU.EX2 R174, R196 ;  /* 0x000000c400ae7308 */ /* 0x000f220000000800 */
[----:B-1----:R-:W-:Y:S01]  /*cd10*/  FADD.FTZ R5, R194, R5 ;  /* 0x00000005c2057221 */ /* 0x002fe20000010000 */
[----:B0-----:R-:W-:-:S06]  /*cd20*/  FADD.FTZ R8, R172, R8 ;  /* 0x00000008ac087221 */ /* 0x001fcc0000010000 */
[----:B------:R-:W0:Y:S08]  /*cd30*/  MUFU.EX2 R175, R199 ;  /* 0x000000c700af7308 */ /* 0x000e300000000800 */
[----:B------:R-:W1:Y:S01]  /*cd40*/  MUFU.EX2 R197, R197 ;  /* 0x000000c500c57308 */ /* 0x000e620000000800 */
[----:B-----5:R-:W-:Y:S01]  /*cd50*/  FADD.FTZ R5, R195, R5 ;  /* 0x00000005c3057221 */ /* 0x020fe20000010000 */
[----:B---3--:R-:W-:Y:S01]  /*cd60*/  FADD.FTZ R8, R193, R8 ;  /* 0x00000008c1087221 */ /* 0x008fe20000010000 */
[----:B------:R-:W-:-:S02]  /*cd70*/  F2FP.F16.F32.PACK_AB R155, R154, R155 ;  /* 0x0000009b9a9b723e */ /* 0x000fc400000000ff */
[----:B--2---:R-:W-:Y:S01]  /*cd80*/  FADD.FTZ R5, R198, R5 ;  /* 0x00000005c6057221 */ /* 0x004fe20000010000 */
[----:B----4-:R-:W-:Y:S01]  /*cd90*/  FADD.FTZ R8, R174, R8 ;  /* 0x00000008ae087221 */ /* 0x010fe20000010000 */
[----:B------:R-:W-:Y:S01]  /*cda0*/  F2FP.F16.F32.PACK_AB R154, R165, R164 ;  /* 0x000000a4a59a723e */ /* 0x000fe200000000ff */
[----:B------:R-:W-:Y:S01]  /*cdb0*/  FMUL.FTZ R24, R24, R182 ;  /* 0x000000b618187220 */ /* 0x000fe20000410000 */
[----:B------:R-:W-:Y:S01]  /*cdc0*/  F2FP.F16.F32.PACK_AB R162, R173, R162 ;  /* 0x000000a2ada2723e */ /* 0x000fe200000000ff */
[----:B0-----:R-:W-:Y:S01]  /*cdd0*/  FADD.FTZ R5, R175, R5 ;  /* 0x00000005af057221 */ /* 0x001fe20000010000 */
[----:B------:R-:W-:Y:S01]  /*cde0*/  F2FP.F16.F32.PACK_AB R165, R179, R166 ;  /* 0x000000a6b3a5723e */ /* 0x000fe200000000ff */
[----:B------:R-:W-:Y:S01]  /*cdf0*/  FMUL.FTZ R25, R25, R182 ;  /* 0x000000b619197220 */ /* 0x000fe20000410000 */
[----:B------:R-:W-:Y:S01]  /*ce00*/  F2FP.F16.F32.PACK_AB R164, R177, R176 ;  /* 0x000000b0b1a4723e */ /* 0x000fe200000000ff */
[----:B------:R-:W-:Y:S01]  /*ce10*/  FMUL.FTZ R28, R28, R182 ;  /* 0x000000b61c1c7220 */ /* 0x000fe20000410000 */
[----:B------:R-:W-:Y:S01]  /*ce20*/  F2FP.F16.F32.PACK_AB R166, R181, R180 ;  /* 0x000000b4b5a6723e */ /* 0x000fe200000000ff */
[----:B------:R-:W-:Y:S01]  /*ce30*/  FMUL.FTZ R29, R29, R182 ;  /* 0x000000b61d1d7220 */ /* 0x000fe20000410000 */
[----:B------:R-:W-:Y:S01]  /*ce40*/  F2FP.F16.F32.PACK_AB R167, R183, R167 ;  /* 0x000000a7b7a7723e */ /* 0x000fe200000000ff */
[----:B-1----:R-:W-:Y:S01]  /*ce50*/  FADD.FTZ R8, R197, R8 ;  /* 0x00000008c5087221 */ /* 0x002fe20000010000 */
[----:B------:R-:W-:Y:S01]  /*ce60*/  F2FP.F16.F32.PACK_AB R168, R185, R168 ;  /* 0x000000a8b9a8723e */ /* 0x000fe200000000ff */
[----:B------:R-:W-:Y:S01]  /*ce70*/  FMUL.FTZ R32, R32, R182 ;  /* 0x000000b620207220 */ /* 0x000fe20000410000 */
[----:B------:R-:W-:Y:S01]  /*ce80*/  F2FP.F16.F32.PACK_AB R169, R187, R186 ;  /* 0x000000babba9723e */ /* 0x000fe200000000ff */
[----:B------:R-:W-:Y:S01]  /*ce90*/  FMUL.FTZ R33, R33, R182 ;  /* 0x000000b621217220 */ /* 0x000fe20000410000 */
[----:B------:R-:W-:Y:S01]  /*cea0*/  F2FP.F16.F32.PACK_AB R170, R189, R170 ;  /* 0x000000aabdaa723e */ /* 0x000fe200000000ff */
[-C--:B------:R-:W-:Y:S01]  /*ceb0*/  FMUL.FTZ R36, R36, R182.reuse ;  /* 0x000000b624247220 */ /* 0x080fe20000410000 */
[----:B------:R-:W-:Y:S01]  /*cec0*/  F2FP.F16.F32.PACK_AB R171, R191, R171 ;  /* 0x000000abbfab723e */ /* 0x000fe200000000ff */
[----:B------:R-:W-:Y:S01]  /*ced0*/  FMUL.FTZ R37, R37, R182 ;  /* 0x000000b625257220 */ /* 0x000fe20000410000 */
[----:B------:R-:W-:Y:S01]  /*cee0*/  F2FP.F16.F32.PACK_AB R172, R193, R172 ;  /* 0x000000acc1ac723e */ /* 0x000fe200000000ff */
[----:B------:R-:W-:Y:S01]  /*cef0*/  FMUL.FTZ R40, R40, R182 ;  /* 0x000000b628287220 */ /* 0x000fe20000410000 */
[----:B------:R-:W-:Y:S01]  /*cf00*/  F2FP.F16.F32.PACK_AB R173, R195, R194 ;  /* 0x000000c2c3ad723e */ /* 0x000fe200000000ff */
[----:B------:R-:W-:Y:S01]  /*cf10*/  FMUL.FTZ R41, R41, R182 ;  /* 0x000000b629297220 */ /* 0x000fe20000410000 */
[----:B------:R-:W-:Y:S01]  /*cf20*/  F2FP.F16.F32.PACK_AB R174, R197, R174 ;  /* 0x000000aec5ae723e */ /* 0x000fe200000000ff */
[----:B------:R-:W-:Y:S01]  /*cf30*/  FMUL.FTZ R44, R44, R182 ;  /* 0x000000b62c2c7220 */ /* 0x000fe20000410000 */
        /* <DEDUP_REMOVED lines=120> */
.L_x_14357:
[----:B------:R0:W1:Y:S01]  /*d6c0*/  SYNCS.PHASECHK.TRANS64.TRYWAIT P1, [R14+URZ+0x22850], R15 ;  /* 0x0228500f0e0075a7 */ /* 0x000062000802017f */
[----:B------:R-:W-:Y:S05]  /*d6d0*/  @!P0 BRA `(.L_x_14358) ;  /* 0x0000000000048947 */ /* 0x000fea0003800000 */
[----:B------:R-:W-:Y:S01]  /*d6e0*/  BPT.TRAP 0x1 ;  /* 0x000000040000795c */ /* 0x000fe20000300000 */
.L_x_14358:
[----:B------:R-:W-:Y:S04]  /*d6f0*/  BSSY B0, `(.L_x_14359) ;  /* 0x0000004000007945 */ /* 0x000fe80003800000 */
[----:B-1----:R-:W-:Y:S05]  /*d700*/  @P1 BRA `(.L_x_14360) ;  /* 0x0000000000081947 */ /* 0x002fea0003800000 */
[----:B------:R-:W1:Y:S02]  /*d710*/  SYNCS.PHASECHK.TRANS64.TRYWAIT P1, [R14+URZ+0x22850], R15 ;  /* 0x0228500f0e0075a7 */ /* 0x000e64000802017f */
[----:B-1----:R-:W-:Y:S05]  /*d720*/  @!P1 BRA `(.L_x_14361) ;  /* 0x000000e000109947 */ /* 0x002fea0003800000 */
.L_x_14360:
[----:B------:R-:W-:Y:S05]  /*d730*/  BSYNC B0 ;  /* 0x0000000000007941 */ /* 0x000fea0003800000 */
.L_x_14359:
[----:B------:R-:W2:Y:S01]  /*d740*/  S2R R178, SR_TID.X ;  /* 0x0000000000b27919 */ /* 0x000ea20000002100 */
[----:B------:R-:W-:Y:S05]  /*d750*/  WARPSYNC.ALL ;  /* 0x0000000000007948 */ /* 0x000fea0003800000 */
[----:B------:R-:W-:Y:S02]  /*d760*/  IMAD R176, R23, 0xc00, R221 ;  /* 0x00000c0017b07824 */ /* 0x000fe400078e02dd */
[----:B------:R-:W-:-:S03]  /*d770*/  IMAD.MOV.U32 R177, RZ, RZ, 0x40000040 ;  /* 0x40000040ffb17424 */ /* 0x000fc600078e00ff */
[----:B------:R-:W-:Y:S02]  /*d780*/  R2UR UR6, R176 ;  /* 0x00000000b00672ca */ /* 0x000fe400000e0000 */
[----:B------:R-:W-:Y:S01]  /*d790*/  R2UR UR7, R177 ;  /* 0x00000000b10772ca */ /* 0x000fe200000e0000 */
[----:B------:R-:W-:Y:S01]  /*d7a0*/  IMAD.MOV.U32 R177, RZ, RZ, 0x40000040 ;  /* 0x40000040ffb17424 */ /* 0x000fe200078e00ff */
[----:B--2---:R-:W-:-:S05]  /*d7b0*/  SHF.R.U32.HI R178, RZ, 0x7, R178 ;  /* 0x00000007ffb27819 */ /* 0x004fca00000116b2 */
[----:B01----:R-:W-:-:S05]  /*d7c0*/  VIADD R15, R178, 0x8 ;  /* 0x00000008b20f7836 */ /* 0x003fca0000000000 */
[----:B------:R0:W-:Y:S06]  /*d7d0*/  BAR.SYNC.DEFER_BLOCKING R15, 0x100 ;  /* 0x0004000f0000751d */ /* 0x0001ec0000010000 */
[----:B------:R-:W-:-:S06]  /*d7e0*/  WARPGROUP.ARRIVE ;  /* 0x00000000000079c5 */ /* 0x000fcc0000000000 */
[----:B------:R-:W-:Y:S03]  /*d7f0*/  HGMMA.64x256x16.F32 R24, R156, gdesc[UR4].tnspB, R24, gsb0 ;  /* 0x43e000049c187df0 */ /* 0x000fe60008000818 */
[----:B------:R-:W-:Y:S02]  /*d800*/  WARPGROUP.DEPBAR.LE gsb0, 0x0 ;  /* 0x00008000000079c5 */ /* 0x000fe40000010000 */
[----:B------:R-:W-:Y:S01]  /*d810*/  VIADD R156, R176, 0x80 ;  /* 0x00000080b09c7836 */ /* 0x000fe20000000000 */
[----:B------:R-:W-:Y:S01]  /*d820*/  WARPGROUP.ARRIVE ;  /* 0x00000000000079c5 */ /* 0x000fe20000000000 */
[----:B------:R-:W-:-:S03]  /*d830*/  IMAD.MOV.U32 R157, RZ, RZ, 0x40000040 ;  /* 0x40000040ff9d7424 */ /* 0x000fc600078e00ff */
[----:B------:R-:W-:Y:S02]  /*d840*/  R2UR UR6, R156 ;  /* 0x000000009c0672ca */ /* 0x000fe400000e0000 */
[----:B------:R-:W-:-:S15]  /*d850*/  R2UR UR7, R157 ;  /* 0x000000009d0772ca */ /* 0x000fde00000e0000 */
[----:B------:R-:W-:-:S01]  /*d860*/  NOP ;  /* 0x0000000000007918 */ /* 0x000fc20000000000 */
[----:B------:R-:W-:Y:S03]  /*d870*/  HGMMA.64x256x16.F32 R24, R152, gdesc[UR4].tnspB, R24, gsb0 ;  /* 0x43e0000498187df0 */ /* 0x000fe60008000818 */
[----:B------:R-:W-:Y:S02]  /*d880*/  WARPGROUP.DEPBAR.LE gsb0, 0x0 ;  /* 0x00008000000079c5 */ /* 0x000fe40000010000 */
[----:B------:R-:W-:Y:S01]  /*d890*/  VIADD R152, R176, 0x100 ;  /* 0x00000100b0987836 */ /* 0x000fe20000000000 */
[----:B------:R-:W-:Y:S01]  /*d8a0*/  WARPGROUP.ARRIVE ;  /* 0x00000000000079c5 */ /* 0x000fe20000000000 */
[----:B------:R-:W-:-:S03]  /*d8b0*/  IMAD.MOV.U32 R153, RZ, RZ, 0x40000040 ;  /* 0x40000040ff997424 */ /* 0x000fc600078e00ff */
[----:B------:R-:W-:Y:S02]  /*d8c0*/  R2UR UR6, R152 ;  /* 0x00000000980672ca */ /* 0x000fe400000e0000 */
[----:B------:R-:W-:Y:S01]  /*d8d0*/  R2UR UR7, R153 ;  /* 0x00000000990772ca */ /* 0x000fe200000e0000 */
[----:B------:R-:W-:Y:S01]  /*d8e0*/  IMAD.MOV.U32 R153, RZ, RZ, 0x40000040 ;  /* 0x40000040ff997424 */ /* 0x000fe200078e00ff */
[----:B------:R-:W-:-:S14]  /*d8f0*/  IADD3 R152, R176, 0x180, RZ ;  /* 0x00000180b0987810 */ /* 0x000fdc0007ffe0ff */
        /* <DEDUP_REMOVED lines=25> */
.L_x_14362:
[----:B------:R-:W2:Y:S01]  /*da90*/  LDL R15, [R1] ;  /* 0x00000000010f7983 */ /* 0x000ea20000100800 */
[----:B------:R-:W0:Y:S01]  /*daa0*/  S2R R152, SR_CgaCtaId ;  /* 0x0000000000987919 */ /* 0x000e220000008800 */
[----:B------:R-:W-:Y:S01]  /*dab0*/  VIADD R14, R14, 0x22860 ;  /* 0x000228600e0e7836 */ /* 0x000fe20000000000 */
[----:B------:R-:W-:Y:S01]  /*dac0*/  MOV R201, R3 ;  /* 0x0000000300c97202 */ /* 0x000fe20000000f00 */
[----:B------:R-:W-:-:S03]  /*dad0*/  IMAD.MOV.U32 R200, RZ, RZ, R4 ;  /* 0x000000ffffc87224 */ /* 0x000fc600078e0004 */
[----:B0-----:R-:W-:-:S04]  /*dae0*/  PRMT R14, R152, 0x654, R14 ;  /* 0x00000654980e7816 */ /* 0x001fc8000000000e */
[----:B------:R0:W-:Y:S01]  /*daf0*/  SYNCS.ARRIVE.TRANS64.RED.A1T0 RZ, [R14+URZ], RZ ;  /* 0x000000ff0eff79a7 */ /* 0x0001e2000810043f */
[C---:B--2---:R-:W-:Y:S01]  /*db00*/  ISETP.GT.AND P1, PT, R9.reuse, R15, PT ;  /* 0x0000000f0900720c */ /* 0x044fe20003f24270 */
[----:B------:R-:W-:-:S12]  /*db10*/  VIADD R9, R9, 0xffffffff ;  /* 0xffffffff09097836 */ /* 0x000fd80000000000 */
[----:B0-----:R-:W-:Y:S05]  /*db20*/  @P1 BRA `(.L_x_14363) ;  /* 0xffffffd800441947 */ /* 0x001fea000383ffff */
.L_x_14351:
[----:B------:R-:W-:-:S13]  /*db30*/  ISETP.GE.AND P1, PT, R9, RZ, PT ;  /* 0x000000ff0900720c */ /* 0x000fda0003f26270 */
[----:B------:R-:W-:Y:S05]  /*db40*/  @!P1 BRA `(.L_x_14364) ;  /* 0x0000001c00c89947 */ /* 0x000fea0003800000 */
[----:B------:R-:W-:Y:S02]  /*db50*/  IMAD.MOV.U32 R201, RZ, RZ, R3 ;  /* 0x000000ffffc97224 */ /* 0x000fe400078e0003 */
[----:B------:R-:W-:-:S07]  /*db60*/  IMAD.MOV.U32 R200, RZ, RZ, R4 ;  /* 0x000000ffffc87224 */ /* 0x000fce00078e0004 */
.L_x_14376:
[----:B------:R-:W-:Y:S01]  /*db70*/  VIADD R23, R23, 0x1 ;  /* 0x0000000117177836 */ /* 0x000fe20000000000 */
[----:B------:R-:W-:Y:S05]  /*db80*/  YIELD ;  /* 0x0000000000007946 */ /* 0x000fea0003800000 */
[----:B------:R-:W-:-:S04]  /*db90*/  ISETP.NE.AND P1, PT, R23, 0x2, PT ;  /* 0x000000021700780c */ /* 0x000fc80003f25270 */
[----:B------:R-:W-:Y:S02]  /*dba0*/  SEL R0, RZ, 0x1, P1 ;  /* 0x00000001ff007807 */ /* 0x000fe40000800000 */
[----:B------:R-:W-:Y:S02]  /*dbb0*/  SEL R23, R23, RZ, P1 ;  /* 0x000000ff17177207 */ /* 0x000fe40000800000 */
[----:B------:R-:W-:Y:S01]  /*dbc0*/  LOP3.LUT R207, R207, R0, RZ, 0x3c, !PT ;  /* 0x00000000cfcf7212 */ /* 0x000fe200078e3cff */
[----:B0-2---:R-:W-:Y:S06]  /*dbd0*/  @!P0 BRA `(.L_x_14365) ;  /* 0x0000000000048947 */ /* 0x005fec0003800000 */
[----:B------:R-:W-:Y:S01]  /*dbe0*/  BPT.TRAP 0x1 ;  /* 0x000000040000795c */ /* 0x000fe20000300000 */
.L_x_14365:
[----:B------:R-:W-:Y:S01]  /*dbf0*/  IMAD R14, R23, 0x8, R19 ;  /* 0x00000008170e7824 */ /* 0x000fe200078e0213 */
[----:B------:R-:W-:-:S04]  /*dc00*/  SHF.L.U32 R15, R207, 0x1f, RZ ;  /* 0x0000001fcf0f7819 */ /* 0x000fc800000006ff */
[----:B------:R0:W1:Y:S01]  /*dc10*/  SYNCS.PHASECHK.TRANS64.TRYWAIT P1, [R14+URZ+0x22830], R15 ;  /* 0x0228300f0e0075a7 */ /* 0x000062000802017f */
[----:B------:R-:W-:Y:S05]  /*dc20*/  @!P0 BRA `(.L_x_14366) ;  /* 0x0000000000048947 */ /* 0x000fea0003800000 */
[----:B------:R-:W-:Y:S01]  /*dc30*/  BPT.TRAP 0x1 ;  /* 0x000000040000795c */ /* 0x000fe20000300000 */
.L_x_14366:
[----:B------:R-:W-:Y:S02]  /*dc40*/  IMAD R156, R23, 0x300, R222 ;  /* 0x00000300179c7824 */ /* 0x000fe400078e02de */
[----:B------:R-:W-:Y:S01]  /*dc50*/  IMAD.MOV.U32 R157, RZ, RZ, 0x40000040 ;  /* 0x40000040ff9d7424 */ /* 0x000fe200078e00ff */
[----:B-1----:R-:W-:Y:S06]  /*dc60*/  @P1 BRA `(.L_x_14367) ;  /* 0x0000000000081947 */ /* 0x002fec0003800000 */
[----:B------:R-:W1:Y:S02]  /*dc70*/  SYNCS.PHASECHK.TRANS64.TRYWAIT P1, [R14+URZ+0x22830], R15 ;  /* 0x0228300f0e0075a7 */ /* 0x000e64000802017f */
[----:B-1----:R-:W-:Y:S05]  /*dc80*/  @!P1 BRA `(.L_x_14368) ;  /* 0x000000d800cc9947 */ /* 0x002fea0003800000 */
.L_x_14367:
        /* <DEDUP_REMOVED lines=41> */
.L_x_14369:
        /* <DEDUP_REMOVED lines=25> */
[----:B---3--:R-:W-:Y:S02]  /*e0b0*/  FMNMX.FTZ R3, R0, R3, !PT ;  /* 0x0000000300037209 */ /* 0x008fe40007810000 */
[----:B------:R-:W3:Y:S03]  /*e0c0*/  LDC R0, c[0x0][0x988] ;  /* 0x00026200ff007b82 */ /* 0x000ee60000000800 */
[----:B------:R-:W4:Y:S02]  /*e0d0*/  SHFL.BFLY PT, R4, R3, 0x1, 0x1f ;  /* 0x0c201f0003047f89 */ /* 0x000f2400000e0000 */
[----:B----4-:R-:W-:-:S05]  /*e0e0*/  FMNMX.FTZ R4, R3, R4, !PT ;  /* 0x0000000403047209 */ /* 0x010fca0007810000 */
[C---:B---3--:R-:W-:Y:S01]  /*e0f0*/  FMUL.FTZ R3, R4.reuse, R0 ;  /* 0x0000000004037220 */ /* 0x048fe20000410000 */
[----:B------:R-:W-:-:S03]  /*e100*/  FADD.FTZ R200, -R4, R200 ;  /* 0x000000c804c87221 */ /* 0x000fc60000010100 */
[-CC-:B------:R-:W-:Y:S01]  /*e110*/  FFMA.FTZ R203, R172, R0.reuse, -R3.reuse ;  /* 0x00000000accb7223 */ /* 0x180fe20000010803 */
        /* <DEDUP_REMOVED lines=26> */
[----:B------:R-:W-:-:S04]  /*e2c0*/  FFMA.FTZ R197, R197, R0, -R3 ;  /* 0x00000000c5c57223 */ /* 0x000fc80000010803 */
[----:B------:R-:W5:Y:S01]  /*e2d0*/  MUFU.EX2 R156, R156 ;  /* 0x0000009c009c7308 */ /* 0x000f620000000800 */
        /* <DEDUP_REMOVED lines=8> */
[C---:B----4-:R-:W-:Y:S01]  /*e360*/  F2FP.F16.F32.PACK_AB R200, R153.reuse, R152 ;  /* 0x0000009899c8723e */ /* 0x050fe200000000ff */
[----:B------:R-:W-:Y:S01]  /*e370*/  FADD.FTZ R3, R153, R3 ;  /* 0x0000000399037221 */ /* 0x000fe20000010000 */
        /* <DEDUP_REMOVED lines=20> */
[-C--:B------:R-:W-:Y:S01]  /*e4c0*/  FMUL.FTZ R65, R65, R172.reuse ;  /* 0x000000ac41417220 */ /* 0x080fe20000410000 */
[----:B------:R-:W-:Y:S01]  /*e4d0*/  MUFU.EX2 R156, R169 ;  /* 0x000000a9009c7308 */ /* 0x000fe20000000800 */
        /* <DEDUP_REMOVED lines=8> */
[C---:B-----5:R-:W-:Y:S01]  /*e560*/  FADD.FTZ R8, R161.reuse, R3 ;  /* 0x00000003a1087221 */ /* 0x060fe20000010000 */
[----:B------:R-:W-:Y:S01]  /*e570*/  FMNMX.FTZ R3, R154, R201, !PT ;  /* 0x000000c99a037209 */ /* 0x000fe20007810000 */
[----:B------:R-:W-:Y:S01]  /*e580*/  FMUL.FTZ R80, R80, R172 ;  /* 0x000000ac50507220 */ /* 0x000fe20000410000 */
[----:B------:R-:W-:Y:S01]  /*e590*/  F2FP.F16.F32.PACK_AB R152, R161, R152 ;  /* 0x00000098a198723e */ /* 0x000fe200000000ff */
[-C--:B------:R-:W-:Y:S01]  /*e5a0*/  FMUL.FTZ R81, R81, R172.reuse ;  /* 0x000000ac51517220 */ /* 0x080fe20000410000 */
[----:B------:R-:W-:Y:S01]  /*e5b0*/  FMNMX.FTZ R3, R155, R3, !PT ;  /* 0x000000039b037209 */ /* 0x000fe20007810000 */
[-C--:B------:R-:W-:Y:S01]  /*e5c0*/  FMUL.FTZ R84, R84, R172.reuse ;  /* 0x000000ac54547220 */ /* 0x080fe20000410000 */
[----:B------:R3:W-:Y:S01]  /*e5d0*/  MUFU.EX2 R161, R203 ;  /* 0x000000cb00a17308 */ /* 0x0007e20000000800 */
[-C--:B------:R-:W-:Y:S01]  /*e5e0*/  FMUL.FTZ R85, R85, R172.reuse ;  /* 0x000000ac55557220 */ /* 0x080fe20000410000 */
[----:B------:R-:W-:Y:S01]  /*e5f0*/  FMNMX.FTZ R3, R158, R3, !PT ;  /* 0x000000039e037209 */ /* 0x000fe20007810000 */
[-C--:B------:R-:W-:Y:S01]  /*e600*/  FMUL.FTZ R88, R88, R172.reuse ;  /* 0x000000ac58587220 */ /* 0x080fe20000410000 */
[-C--:B------:R-:W-:Y:S01]  /*e610*/  FMUL.FTZ R89, R89, R172.reuse ;  /* 0x000000ac59597220 */ /* 0x080fe20000410000 */
[-C--:B------:R-:W-:Y:S01]  /*e620*/  FMUL.FTZ R92, R92, R172.reuse ;  /* 0x000000ac5c5c7220 */ /* 0x080fe20000410000 */
[----:B------:R-:W-:Y:S01]  /*e630*/  FMNMX.FTZ R3, R159, R3, !PT ;  /* 0x000000039f037209 */ /* 0x000fe20007810000 */
[-C--:B------:R-:W-:Y:S01]  /*e640*/  FMUL.FTZ R93, R93, R172.reuse ;  /* 0x000000ac5d5d7220 */ /* 0x080fe20000410000 */
[----:B------:R-:W4:Y:S01]  /*e650*/  MUFU.EX2 R220, R164 ;  /* 0x000000a400dc7308 */ /* 0x000f220000000800 */
[----:B---3--:R-:W3:Y:S01]  /*e660*/  S2R R203, SR_CgaCtaId ;  /* 0x0000000000cb7919 */ /* 0x008ee20000008800 */
[----:B------:R-:W-:Y:S01]  /*e670*/  FMNMX.FTZ R3, R162, R3, !PT ;  /* 0x00000003a2037209 */ /* 0x000fe20007810000 */
[-C--:B------:R-:W-:Y:S01]  /*e680*/  FMUL.FTZ R96, R96, R172.reuse ;  /* 0x000000ac60607220 */ /* 0x080fe20000410000 */
[-C--:B------:R-:W-:Y:S01]  /*e690*/  FMUL.FTZ R97, R97, R172.reuse ;  /* 0x000000ac61617220 */ /* 0x080fe20000410000 */
[-C--:B------:R-:W-:Y:S01]  /*e6a0*/  FMUL.FTZ R100, R100, R172.reuse ;  /* 0x000000ac64647220 */ /* 0x080fe20000410000 */
[----:B------:R-:W-:Y:S01]  /*e6b0*/  FMNMX.FTZ R3, R163, R3, !PT ;  /* 0x00000003a3037209 */ /* 0x000fe20007810000 */
[-C--:B------:R-:W-:Y:S01]  /*e6c0*/  FMUL.FTZ R101, R101, R172.reuse ;  /* 0x000000ac65657220 */ /* 0x080fe20000410000 */
[----:B------:R-:W-:Y:S01]  /*e6d0*/  MUFU.EX2 R164, R184 ;  /* 0x000000b800a47308 */ /* 0x000fe20000000800 */
[-C--:B------:R-:W-:Y:S01]  /*e6e0*/  FMUL.FTZ R104, R104, R172.reuse ;  /* 0x000000ac68687220 */ /* 0x080fe20000410000 */
[----:B------:R-:W-:Y:S01]  /*e6f0*/  FMNMX.FTZ R3, R166, R3, !PT ;  /* 0x00000003a6037209 */ /* 0x000fe20007810000 */
[-C--:B------:R-:W-:Y:S01]  /*e700*/  FMUL.FTZ R105, R105, R172.reuse ;  /* 0x000000ac69697220 */ /* 0x080fe20000410000 */
[-C--:B------:R-:W-:Y:S01]  /*e710*/  FMUL.FTZ R108, R108, R172.reuse ;  /* 0x000000ac6c6c7220 */ /* 0x080fe20000410000 */
[-C--:B------:R-:W-:Y:S01]  /*e720*/  FMUL.FTZ R109, R109, R172.reuse ;  /* 0x000000ac6d6d7220 */ /* 0x080fe20000410000 */
[----:B------:R-:W-:Y:S01]  /*e730*/  FMNMX.FTZ R3, R167, R3, !PT ;  /* 0x00000003a7037209 */ /* 0x000fe20007810000 */
[-C--:B------:R-:W-:Y:S01]  /*e740*/  FMUL.FTZ R112, R112, R172.reuse ;  /* 0x000000ac70707220 */ /* 0x080fe20000410000 */
[----:B------:R-:W5:Y:S01]  /*e750*/  MUFU.EX2 R165, R165 ;  /* 0x000000a500a57308 */ /* 0x000f620000000800 */
[----:B----4-:R-:W-:Y:S01]  /*e760*/  FADD.FTZ R8, R220, R8 ;  /* 0x00000008dc087221 */ /* 0x010fe20000010000 */
[----:B------:R-:W-:Y:S01]  /*e770*/  FMNMX.FTZ R3, R170, R3, !PT ;  /* 0x00000003aa037209 */ /* 0x000fe20007810000 */
[-C--:B------:R-:W-:Y:S01]  /*e780*/  FMUL.FTZ R113, R113, R172.reuse ;  /* 0x000000ac71717220 */ /* 0x080fe20000410000 */
[-C--:B------:R-:W-:Y:S01]  /*e790*/  FMUL.FTZ R116, R116, R172.reuse ;  /* 0x000000ac74747220 */ /* 0x080fe20000410000 */
[-C--:B------:R-:W-:Y:S01]  /*e7a0*/  FMUL.FTZ R117, R117, R172.reuse ;  /* 0x000000ac75757220 */ /* 0x080fe20000410000 */
[----:B------:R-:W-:Y:S01]  /*e7b0*/  FMNMX.FTZ R3, R171, R3, !PT ;  /* 0x00000003ab037209 */ /* 0x000fe20007810000 */
[-C--:B------:R-:W-:Y:S01]  /*e7c0*/  FMUL.FTZ R120, R120, R172.reuse ;  /* 0x000000ac78787220 */ /* 0x080fe20000410000 */
[----:B------:R-:W4:Y:S01]  /*e7d0*/  MUFU.EX2 R157, R168 ;  /* 0x000000a8009d7308 */ /* 0x000f220000000800 */
[-C--:B------:R-:W-:Y:S01]  /*e7e0*/  FMUL.FTZ R121, R121, R172.reuse ;  /* 0x000000ac79797220 */ /* 0x080fe20000410000 */
[----:B------:R-:W-:Y:S01]  /*e7f0*/  FMNMX.FTZ R3, R174, R3, !PT ;  /* 0x00000003ae037209 */ /* 0x000fe20007810000 */
[-C--:B------:R-:W-:Y:S01]  /*e800*/  FMUL.FTZ R124, R124, R172.reuse ;  /* 0x000000ac7c7c7220 */ /* 0x080fe20000410000 */
[-C--:B------:R-:W-:Y:S01]  /*e810*/  FMUL.FTZ R125, R125, R172.reuse ;  /* 0x000000ac7d7d7220 */ /* 0x080fe20000410000 */
[-C--:B------:R-:W-:Y:S01]  /*e820*/  FMUL.FTZ R128, R128, R172.reuse ;  /* 0x000000ac80807220 */ /* 0x080fe20000410000 */
[----:B------:R-:W-:Y:S01]  /*e830*/  FMNMX.FTZ R3, R175, R3, !PT ;  /* 0x00000003af037209 */ /* 0x000fe20007810000 */
[-C--:B------:R-:W-:Y:S01]  /*e840*/  FMUL.FTZ R129, R129, R172.reuse ;  /* 0x000000ac81817220 */ /* 0x080fe20000410000 */
[----:B------:R-:W0:Y:S01]  /*e850*/  MUFU.EX2 R173, R173 ;  /* 0x000000ad00ad7308 */ /* 0x000e220000000800 */
[----:B-----5:R-:W-:Y:S01]  /*e860*/  FADD.FTZ R8, R165, R8 ;  /* 0x00000008a5087221 */ /* 0x020fe20000010000 */
        /* <DEDUP_REMOVED lines=11> */
[----:B------:R-:W-:Y:S01]  /*e920*/  FADD.FTZ R8, R156, R8 ;  /* 0x000000089c087221 */ /* 0x000fe20000010000 */
[----:B------:R-:W-:Y:S01]  /*e930*/  FMNMX.FTZ R3, R183, R3, !PT ;  /* 0x00000003b7037209 */ /* 0x000fe20007810000 */
[-C--:B------:R-:W-:Y:S01]  /*e940*/  FMUL.FTZ R144, R144, R172.reuse ;  /* 0x000000ac90907220 */ /* 0x080fe20000410000 */
[----:B------:R-:W4:Y:S01]  /*e950*/  MUFU.EX2 R180, R180 ;  /* 0x000000b400b47308 */ /* 0x000f220000000800 */
[----:B------:R-:W-:Y:S01]  /*e960*/  FADD.FTZ R8, R161, R8 ;  /* 0x00000008a1087221 */ /* 0x000fe20000010000 */
[----:B------:R-:W-:Y:S01]  /*e970*/  FMNMX.FTZ R3, R186, R3, !PT ;  /* 0x00000003ba037209 */ /* 0x000fe20007810000 */
[-C--:B------:R-:W-:Y:S01]  /*e980*/  FMUL.FTZ R145, R145, R172.reuse ;  /* 0x000000ac91917220 */ /* 0x080fe20000410000 */
[----:B------:R-:W-:Y:S01]  /*e990*/  F2FP.F16.F32.PACK_AB R156, R156, R157 ;  /* 0x0000009d9c9c723e */ /* 0x000fe200000000ff */
[----:B0-----:R-:W-:Y:S01]  /*e9a0*/  FADD.FTZ R8, R173, R8 ;  /* 0x00000008ad087221 */ /* 0x001fe20000010000 */
[----:B------:R-:W-:Y:S01]  /*e9b0*/  FMNMX.FTZ R3, R187, R3, !PT ;  /* 0x00000003bb037209 */ /* 0x000fe20007810000 */
[-C--:B------:R-:W-:Y:S01]  /*e9c0*/  FMUL.FTZ R148, R148, R172.reuse ;  /* 0x000000ac94947220 */ /* 0x080fe20000410000 */
[----:B------:R-:W0:Y:S01]  /*e9d0*/  MUFU.EX2 R181, R181 ;  /* 0x000000b500b57308 */ /* 0x000e220000000800 */
[----:B------:R-:W-:Y:S01]  /*e9e0*/  FADD.FTZ R8, R160, R8 ;  /* 0x00000008a0087221 */ /* 0x000fe20000010000 */
[----:B------:R-:W-:Y:S01]  /*e9f0*/  FMNMX.FTZ R3, R190, R3, !PT ;  /* 0x00000003be037209 */ /* 0x000fe20007810000 */
[----:B------:R-:W-:Y:S01]  /*ea00*/  FMUL.FTZ R149, R149, R172 ;  /* 0x000000ac95957220 */ /* 0x000fe20000410000 */
[C---:B-----5:R-:W-:Y:S01]  /*ea10*/  F2FP.F16.F32.PACK_AB R160, R177.reuse, R160 ;  /* 0x000000a0b1a0723e */ /* 0x060fe200000000ff */
[----:B------:R-:W-:Y:S01]  /*ea20*/  FADD.FTZ R8, R177, R8 ;  /* 0x00000008b1087221 */ /* 0x000fe20000010000 */
[----:B------:R-:W-:-:S02]  /*ea30*/  FMNMX.FTZ R3, R191, R3, !PT ;  /* 0x00000003bf037209 */ /* 0x000fc40007810000 */
[----:B------:R-:W5:Y:S01]  /*ea40*/  MUFU.EX2 R185, R185 ;  /* 0x000000b900b97308 */ /* 0x000f620000000800 */
[----:B----4-:R-:W-:Y:S01]  /*ea50*/  FADD.FTZ R8, R180, R8 ;  /* 0x00000008b4087221 */ /* 0x010fe20000010000 */
[----:B------:R-:W-:-:S04]  /*ea60*/  FMNMX.FTZ R3, R194, R3, !PT ;  /* 0x00000003c2037209 */ /* 0x000fc80007810000 */
[----:B------:R-:W-:Y:S02]  /*ea70*/  FMNMX.FTZ R3, R195, R3, !PT ;  /* 0x00000003c3037209 */ /* 0x000fe40007810000 */
[----:B------:R-:W4:Y:S01]  /*ea80*/  MUFU.EX2 R188, R188 ;  /* 0x000000bc00bc7308 */ /* 0x000f220000000800 */
[----:B0-----:R-:W-:Y:S01]  /*ea90*/  FADD.FTZ R8, R181, R8 ;  /* 0x00000008b5087221 */ /* 0x001fe20000010000 */
[----:B------:R-:W-:-:S03]  /*eaa0*/  FMNMX.FTZ R3, R198, R3, !PT ;  /* 0x00000003c6037209 */ /* 0x000fc60007810000 */
[----:B------:R-:W-:Y:S01]  /*eab0*/  FADD.FTZ R8, R164, R8 ;  /* 0x00000008a4087221 */ /* 0x000fe20000010000 */
[----:B------:R-:W-:Y:S02]  /*eac0*/  FMNMX.FTZ R153, R199, R3, !PT ;  /* 0x00000003c7997209 */ /* 0x000fe40007810000 */
[----:B------:R-:W0:Y:S01]  /*ead0*/  MUFU.EX2 R189, R189 ;  /* 0x000000bd00bd7308 */ /* 0x000e220000000800 */
[C---:B-----5:R-:W-:Y:S01]  /*eae0*/  FADD.FTZ R8, R185.reuse, R8 ;  /* 0x00000008b9087221 */ /* 0x060fe20000010000 */
[----:B------:R-:W-:Y:S01]  /*eaf0*/  F2FP.F16.F32.PACK_AB R164, R185, R164 ;  /* 0x000000a4b9a4723e */ /* 0x000fe200000000ff */
[----:B------:R-:W5:Y:S05]  /*eb00*/  SHFL.BFLY PT, R3, R153, 0x2, 0x1f ;  /* 0x0c401f0099037f89 */ /* 0x000f6a00000e0000 */
[----:B------:R-:W1:Y:S01]  /*eb10*/  MUFU.EX2 R168, R192 ;  /* 0x000000c000a87308 */ /* 0x000e620000000800 */
[----:B----4-:R-:W-:-:S07]  /*eb20*/  FADD.FTZ R8, R188, R8 ;  /* 0x00000008bc087221 */ /* 0x010fce0000010000 */
[----:B------:R-:W4:Y:S01]  /*eb30*/  MUFU.EX2 R193, R193 ;  /* 0x000000c100c17308 */ /* 0x000f220000000800 */
[----:B0-----:R-:W-:-:S07]  /*eb40*/  FADD.FTZ R8, R189, R8 ;  /* 0x00000008bd087221 */ /* 0x001fce0000010000 */
[----:B------:R-:W0:Y:S01]  /*eb50*/  MUFU.EX2 R196, R196 ;  /* 0x000000c400c47308 */ /* 0x000e220000000800 */
[----:B-1----:R-:W-:Y:S01]  /*eb60*/  FADD.FTZ R8, R168, R8 ;  /* 0x00000008a8087221 */ /* 0x002fe20000010000 */
[----:B-----5:R-:W-:-:S05]  /*eb70*/  FMNMX.FTZ R153, R153, R3, !PT ;  /* 0x0000000399997209 */ /* 0x020fca0007810000 */
[----:B------:R-:W1:Y:S01]  /*eb80*/  SHFL.BFLY PT, R3, R153, 0x1, 0x1f ;  /* 0x0c201f0099037f89 */ /* 0x000e6200000e0000 */
[C---:B----4-:R-:W-:Y:S01]  /*eb90*/  FADD.FTZ R8, R193.reuse, R8 ;  /* 0x00000008c1087221 */ /* 0x050fe20000010000 */
[----:B------:R-:W-:-:S03]  /*eba0*/  F2FP.F16.F32.PACK_AB R168, R193, R168 ;  /* 0x000000a8c1a8723e */ /* 0x000fc600000000ff */
[----:B0-----:R-:W-:Y:S01]  /*ebb0*/  FADD.FTZ R8, R196, R8 ;  /* 0x00000008c4087221 */ /* 0x001fe20000010000 */
[----:B-1----:R-:W-:-:S05]  /*ebc0*/  FMNMX.FTZ R3, R153, R3, !PT ;  /* 0x0000000399037209 */ /* 0x002fca0007810000 */
[C---:B------:R-:W-:Y:S01]  /*ebd0*/  FMUL.FTZ R153, R3.reuse, R0 ;  /* 0x0000000003997220 */ /* 0x040fe20000410000 */
[----:B------:R-:W-:-:S03]  /*ebe0*/  FADD.FTZ R169, -R3, R201 ;  /* 0x000000c903a97221 */ /* 0x000fc60000010100 */
[-CC-:B------:R-:W-:Y:S01]  /*ebf0*/  FFMA.FTZ R154, R154, R0.reuse, -R153.reuse ;  /* 0x000000009a9a7223 */ /* 0x180fe20000010899 */
[-C--:B------:R-:W-:Y:S01]  /*ec00*/  FMUL.FTZ R169, R169, R0.reuse ;  /* 0x00000000a9a97220 */ /* 0x080fe20000410000 */
        /* <DEDUP_REMOVED lines=23> */
[-CC-:B------:R-:W-:Y:S01]  /*ed80*/  FFMA.FTZ R195, R195, R0.reuse, -R153.reuse ;  /* 0x00000000c3c37223 */ /* 0x180fe20000010899 */
[-CC-:B------:R-:W-:Y:S01]  /*ed90*/  FFMA.FTZ R198, R198, R0.reuse, -R153.reuse ;  /* 0x00000000c6c67223 */ /* 0x180fe20000010899 */
[----:B------:R-:W-:Y:S01]  /*eda0*/  FFMA.FTZ R199, R199, R0, -R153 ;  /* 0x00000000c7c77223 */ /* 0x000fe20000010899 */
[-C--:B0-----:R-:W-:Y:S01]  /*edb0*/  FMUL.FTZ R26, R26, R174.reuse ;  /* 0x000000ae1a1a7220 */ /* 0x081fe20000410000 */
[----:B------:R-:W0:Y:S01]  /*edc0*/  MUFU.EX2 R158, R158 ;  /* 0x0000009e009e7308 */ /* 0x000e220000000800 */
[----:B-1----:R-:W-:Y:S01]  /*edd0*/  FFMA.FTZ R5, R174, R5, R154 ;  /* 0x00000005ae057223 */ /* 0x002fe2000001009a */
        /* <DEDUP_REMOVED lines=14> */
[----:B------:R4:W5:Y:S01]  /*eec0*/  MUFU.EX2 R153, R162 ;  /* 0x000000a200997308 */ /* 0x0009620000000800 */
        /* <DEDUP_REMOVED lines=8> */
[----:B-1----:R-:W-:Y:S01]  /*ef50*/  FADD.FTZ R5, R159, R5 ;  /* 0x000000059f057221 */ /* 0x002fe20000010000 */
[----:B----4-:R-:W-:-:S02]  /*ef60*/  VIADD R162, R14, 0x22840 ;  /* 0x000228400ea27836 */ /* 0x010fc40000000000 */
[-C--:B------:R-:W-:Y:S01]  /*ef70*/  FMUL.FTZ R59, R59, R174.reuse ;  /* 0x000000ae3b3b7220 */ /* 0x080fe20000410000 */
[-C--:B------:R-:W-:Y:S01]  /*ef80*/  FMUL.FTZ R62, R62, R174.reuse ;  /* 0x000000ae3e3e7220 */ /* 0x080fe20000410000 */
[-C--:B------:R-:W-:Y:S01]  /*ef90*/  FMUL.FTZ R63, R63, R174.reuse ;  /* 0x000000ae3f3f7220 */ /* 0x080fe20000410000 */
[----:B------:R-:W-:Y:S01]  /*efa0*/  FMUL.FTZ R66, R66, R174 ;  /* 0x000000ae42427220 */ /* 0x000fe20000410000 */
[----:B---3--:R-:W-:Y:S01]  /*efb0*/  PRMT R162, R203, 0x654, R162 ;  /* 0x00000654cba27816 */ /* 0x008fe200000000a2 */
[----:B------:R-:W1:Y:S01]  /*efc0*/  MUFU.EX2 R166, R166 ;  /* 0x000000a600a67308 */ /* 0x000e620000000800 */
[----:B-----5:R-:W-:Y:S01]  /*efd0*/  FADD.FTZ R5, R153, R5 ;  /* 0x0000000599057221 */ /* 0x020fe20000010000 */
[----:B------:R-:W-:Y:S01]  /*efe0*/  F2FP.F16.F32.PACK_AB R203, R159, R158 ;  /* 0x0000009e9fcb723e */ /* 0x000fe200000000ff */
[----:B------:R3:W-:Y:S01]  /*eff0*/  SYNCS.ARRIVE.TRANS64.RED.A1T0 RZ, [R162+URZ], RZ ;  /* 0x000000ffa2ff79a7 */ /* 0x0007e2000810043f */
[----:B------:R-:W-:Y:S01]  /*f000*/  F2FP.F16.F32.PACK_AB R158, R173, R161 ;  /* 0x000000a1ad9e723e */ /* 0x000fe200000000ff */
[-C--:B------:R-:W-:Y:S01]  /*f010*/  FMUL.FTZ R67, R67, R174.reuse ;  /* 0x000000ae43437220 */ /* 0x080fe20000410000 */
[-C--:B------:R-:W-:Y:S01]  /*f020*/  FMUL.FTZ R70, R70, R174.reuse ;  /* 0x000000ae46467220 */ /* 0x080fe20000410000 */
[-C--:B------:R-:W-:Y:S01]  /*f030*/  FMUL.FTZ R71, R71, R174.reuse ;  /* 0x000000ae47477220 */ /* 0x080fe20000410000 */
[----:B------:R-:W4:Y:S01]  /*f040*/  MUFU.EX2 R167, R167 ;  /* 0x000000a700a77308 */ /* 0x000f220000000800 */
[C---:B0-----:R-:W-:Y:S01]  /*f050*/  FADD.FTZ R5, R163.reuse, R5 ;  /* 0x00000005a3057221 */ /* 0x041fe20000010000 */
[----:B------:R-:W-:Y:S01]  /*f060*/  F2FP.F16.F32.PACK_AB R153, R163, R153 ;  /* 0x00000099a399723e */ /* 0x000fe200000000ff */
[----:B------:R-:W-:Y:S01]  /*f070*/  FMUL.FTZ R74, R74, R174 ;  /* 0x000000ae4a4a7220 */ /* 0x000fe20000410000 */
[----:B---3--:R-:W-:Y:S01]  /*f080*/  F2FP.F16.F32.PACK_AB R162, R181, R180 ;  /* 0x000000b4b5a2723e */ /* 0x008fe200000000ff */
        /* <DEDUP_REMOVED lines=56> */
[----:B------:R-:W-:-:S03]  /*f410*/  FMUL.FTZ R151, R151, R174 ;  /* 0x000000ae97977220 */ /* 0x000fc60000410000 */
        /* <DEDUP_REMOVED lines=31> */
.L_x_14370:
[----:B------:R0:W1:Y:S01]  /*f610*/  SYNCS.PHASECHK.TRANS64.TRYWAIT P1, [R14+URZ+0x22850], R15 ;  /* 0x0228500f0e0075a7 */ /* 0x000062000802017f */
[----:B------:R-:W-:Y:S05]  /*f620*/  @!P0 BRA `(.L_x_14371) ;  /* 0x0000000000048947 */ /* 0x000fea0003800000 */
[----:B------:R-:W-:Y:S01]  /*f630*/  BPT.TRAP 0x1 ;  /* 0x000000040000795c */ /* 0x000fe20000300000 */
.L_x_14371:
[----:B------:R-:W-:Y:S04]  /*f640*/  BSSY B0, `(.L_x_14372) ;  /* 0x0000004000007945 */ /* 0x000fe80003800000 */
[----:B-1----:R-:W-:Y:S05]  /*f650*/  @P1 BRA `(.L_x_14373) ;  /* 0x0000000000081947 */ /* 0x002fea0003800000 */
[----:B------:R-:W1:Y:S02]  /*f660*/  SYNCS.PHASECHK.TRANS64.TRYWAIT P1, [R14+URZ+0x22850], R15 ;  /* 0x0228500f0e0075a7 */ /* 0x000e64000802017f */
[----:B-1----:R-:W-:Y:S05]  /*f670*/  @!P1 BRA `(.L_x_14374) ;  /* 0x000000c000649947 */ /* 0x002fea0003800000 */
.L_x_14373:
[----:B------:R-:W-:Y:S05]  /*f680*/  BSYNC B0 ;  /* 0x0000000000007941 */ /* 0x000fea0003800000 */
.L_x_14372:
[----:B------:R-:W3:Y:S01]  /*f690*/  S2R R174, SR_TID.X ;  /* 0x0000000000ae7919 */ /* 0x000ee20000002100 */
[----:B------:R-:W-:Y:S05]  /*f6a0*/  WARPSYNC.ALL ;  /* 0x0000000000007948 */ /* 0x000fea0003800000 */
[----:B------:R-:W-:Y:S02]  /*f6b0*/  IMAD R172, R23, 0xc00, R221 ;  /* 0x00000c0017ac7824 */ /* 0x000fe400078e02dd */
[----:B------:R-:W-:Y:S02]  /*f6c0*/  IMAD.MOV.U32 R173, RZ, RZ, 0x40000040 ;  /* 0x40000040ffad7424 */ /* 0x000fe400078e00ff */
[----:B------:R-:W-:Y:S01]  /*f6d0*/  IMAD.MOV.U32 R175, RZ, RZ, 0x40000040 ;  /* 0x40000040ffaf7424 */ /* 0x000fe200078e00ff */
[----:B------:R-:W-:-:S02]  /*f6e0*/  R2UR UR6, R172 ;  /* 0x00000000ac0672ca */ /* 0x000fc400000e0000 */
[----:B------:R-:W-:Y:S01]  /*f6f0*/  R2UR UR7, R173 ;  /* 0x00000000ad0772ca */ /* 0x000fe200000e0000 */
[----:B------:R-:W-:Y:S01]  /*f700*/  IMAD.MOV.U32 R173, RZ, RZ, 0x40000040 ;  /* 0x40000040ffad7424 */ /* 0x000fe200078e00ff */
[----:B---3--:R-:W-:-:S05]  /*f710*/  SHF.R.U32.HI R174, RZ, 0x7, R174 ;  /* 0x00000007ffae7819 */ /* 0x008fca00000116ae */
[----:B01----:R-:W-:Y:S01]  /*f720*/  VIADD R15, R174, 0x8 ;  /* 0x00000008ae0f7836 */ /* 0x003fe20000000000 */
[----:B------:R-:W-:-:S04]  /*f730*/  IADD3 R174, R172, 0x80, RZ ;  /* 0x00000080acae7810 */ /* 0x000fc80007ffe0ff */
        /* <DEDUP_REMOVED lines=21> */
[----:B------:R-:W-:Y:S01]  /*f890*/  IMAD.MOV.U32 R153, RZ, RZ, 0x40000040 ;  /* 0x40000040ff997424 */ /* 0x000fe200078e00ff */
[----:B------:R-:W-:Y:S01]  /*f8a0*/  IADD3 R172, R172, 0x280, RZ ;  /* 0x00000280acac7810 */ /* 0x000fe20007ffe0ff */
[----:B------:R-:W-:Y:S02]  /*f8b0*/  WARPGROUP.DEPBAR.LE gsb0, 0x0 ;  /* 0x00008000000079c5 */ /* 0x000fe40000010000 */
[----:B------:R-:W-:-:S15]  /*f8c0*/  WARPGROUP.ARRIVE ;  /* 0x00000000000079c5 */ /* 0x000fde0000000000 */
[----:B------:R-:W-:-:S05]  /*f8d0*/  NOP ;  /* 0x0000000000007918 */ /* 0x000fca0000000000 */
        /* <DEDUP_REMOVED lines=16> */
.L_x_14375:
[----:B------:R-:W0:Y:S01]  /*f9e0*/  S2R R15, SR_CgaCtaId ;  /* 0x00000000000f7919 */ /* 0x000e220000008800 */
[C---:B------:R-:W-:Y:S01]  /*f9f0*/  ISETP.GT.AND P1, PT, R9.reuse, RZ, PT ;  /* 0x000000ff0900720c */ /* 0x040fe20003f24270 */
[----:B------:R-:W-:Y:S02]  /*fa00*/  VIADD R14, R14, 0x22860 ;  /* 0x000228600e0e7836 */ /* 0x000fe40000000000 */
[----:B------:R-:W-:Y:S02]  /*fa10*/  VIADD R9, R9, 0xffffffff ;  /* 0xffffffff09097836 */ /* 0x000fe40000000000 */
[----:B------:R-:W-:Y:S02]  /*fa20*/  IMAD.MOV.U32 R201, RZ, RZ, R3 ;  /* 0x000000ffffc97224 */ /* 0x000fe400078e0003 */
[----:B------:R-:W-:Y:S01]  /*fa30*/  IMAD.MOV.U32 R200, RZ, RZ, R4 ;  /* 0x000000ffffc87224 */ /* 0x000fe200078e0004 */
[----:B0-----:R-:W-:-:S04]  /*fa40*/  PRMT R14, R15, 0x654, R14 ;  /* 0x000006540f0e7816 */ /* 0x001fc8000000000e */
[----:B------:R0:W-:Y:S01]  /*fa50*/  SYNCS.ARRIVE.TRANS64.RED.A1T0 RZ, [R14+URZ], RZ ;  /* 0x000000ff0eff79a7 */ /* 0x0001e2000810043f */
[----:B------:R-:W-:Y:S05]  /*fa60*/  @P1 BRA `(.L_x_14376) ;  /* 0xffffffe000401947 */ /* 0x000fea000383ffff */
.L_x_14364:
[----:B------:R-:W3:Y:S01]  /*fa70*/  LDL.LU R172, [R1+0x3c] ;  /* 0x00003c0001ac7983 */ /* 0x000ee20000300800 */
[----:B------:R-:W-:Y:S05]  /*fa80*/  WARPSYNC.ALL ;  /* 0x0000000000007948 */ /* 0x000fea0003800000 */
[----:B------:R-:W1:Y:S01]  /*fa90*/  SHFL.BFLY PT, R7, R8, 0x2, 0x1f ;  /* 0x0c401f0008077f89 */ /* 0x000e6200000e0000 */
[----:B------:R-:W-:Y:S01]  /*faa0*/  VIADD R23, R23, 0x1 ;  /* 0x0000000117177836 */ /* 0x000fe20000000000 */
[----:B------:R4:W-:Y:S08]  /*fab0*/  BAR.ARV R212, 0x100 ;  /* 0x000400d40000751d */ /* 0x0009f00000002000 */
[----:B------:R-:W-:Y:S06]  /*fac0*/  BAR.ARV 0x8, 0x180 ;  /* 0x0206000000007b1d */ /* 0x000fec0000002000 */
[----:B------:R-:W-:Y:S01]  /*fad0*/  ISETP.NE.AND P0, PT, R23, 0x2, PT ;  /* 0x000000021700780c */ /* 0x000fe20003f05270 */
[----:B------:R-:W-:Y:S01]  /*fae0*/  IMAD.MOV.U32 R13, RZ, RZ, -0x800000 ;  /* 0xff800000ff0d7424 */ /* 0x000fe200078e00ff */
[----:B------:R-:W5:Y:S01]  /*faf0*/  SHFL.BFLY PT, R10, R5, 0x2, 0x1f ;  /* 0x0c401f00050a7f89 */ /* 0x000f6200000e0000 */
[----:B------:R-:W-:-:S02]  /*fb00*/  PLOP3.LUT P1, PT, PT, PT, PT, 0x8, 0x0 ;  /* 0x000000000000781c */ /* 0x000fc40003f2e170 */
[----:B------:R-:W-:Y:S01]  /*fb10*/  SEL R23, R23, RZ, P0 ;  /* 0x000000ff17177207 */ /* 0x000fe20000000000 */
[----:B-1----:R-:W-:-:S05]  /*fb20*/  FADD.FTZ R7, R7, R8 ;  /* 0x0000000807077221 */ /* 0x002fca0000010000 */
[----:B------:R-:W1:Y:S01]  /*fb30*/  SHFL.BFLY PT, R6, R7, 0x1, 0x1f ;  /* 0x0c201f0007067f89 */ /* 0x000e6200000e0000 */
[----:B-----5:R-:W-:Y:S01]  /*fb40*/  FADD.FTZ R11, R10, R5 ;  /* 0x000000050a0b7221 */ /* 0x020fe20000010000 */
[----:B------:R-:W-:-:S04]  /*fb50*/  IMAD.MOV.U32 R10, RZ, RZ, RZ ;  /* 0x000000ffff0a7224 */ /* 0x000fc800078e00ff */
[----:B------:R-:W5:Y:S01]  /*fb60*/  SHFL.BFLY PT, R12, R11, 0x1, 0x1f ;  /* 0x0c201f000b0c7f89 */ /* 0x000f6200000e0000 */
[----:B-1----:R-:W-:Y:S01]  /*fb70*/  FADD.FTZ R8, R7, R6 ;  /* 0x0000000607087221 */ /* 0x002fe20000010000 */
[----:B------:R-:W-:Y:S02]  /*fb80*/  MOV R7, RZ ;  /* 0x000000ff00077202 */ /* 0x000fe40000000f00 */
[----:B------:R-:W-:Y:S02]  /*fb90*/  SEL R6, RZ, 0x1, P0 ;  /* 0x00000001ff067807 */ /* 0x000fe40000000000 */
[----:B------:R-:W-:Y:S02]  /*fba0*/  FSETP.NE.FTZ.AND P2, PT, R8, RZ, PT ;  /* 0x000000ff0800720b */ /* 0x000fe40003f55000 */
[----:B------:R-:W-:-:S11]  /*fbb0*/  LOP3.LUT R207, R207, R6, RZ, 0x3c, !PT ;  /* 0x00000006cfcf7212 */ /* 0x000fd600078e3cff */
[----:B------:R-:W1:Y:S01]  /*fbc0*/  @P2 MUFU.RCP R10, R8 ;  /* 0x00000008000a2308 */ /* 0x000e620000001000 */
[----:B------:R-:W-:Y:S01]  /*fbd0*/  @P2 FMUL.FTZ R20, R0, 0.69314718246459960938 ;  /* 0x3f31721800142820 */ /* 0x000fe20000410000 */
[----:B-----5:R-:W-:Y:S01]  /*fbe0*/  FADD.FTZ R9, R11, R12 ;  /* 0x0000000c0b097221 */ /* 0x020fe20000010000 */
[----:B------:R-:W-:-:S04]  /*fbf0*/  IMAD.MOV.U32 R12, RZ, RZ, -0x800000 ;  /* 0xff800000ff0c7424 */ /* 0x000fc800078e00ff */
[----:B------:R-:W-:Y:S01]  /*fc00*/  FSETP.NE.FTZ.AND P3, PT, R9, RZ, PT ;  /* 0x000000ff0900720b */ /* 0x000fe20003f75000 */
[----:B------:R-:W5:Y:S01]  /*fc10*/  @P2 MUFU.LG2 R8, R8 ;  /* 0x0000000800082308 */ /* 0x000f620000000c00 */
[-C--:B-1----:R-:W-:Y:S01]  /*fc20*/  FMUL.FTZ R162, R84, R10.reuse ;  /* 0x0000000a54a27220 */ /* 0x082fe20000410000 */
[-C--:B------:R-:W-:Y:S01]  /*fc30*/  FMUL.FTZ R163, R88, R10.reuse ;  /* 0x0000000a58a37220 */ /* 0x080fe20000410000 */
[----:B------:R-:W-:-:S09]  /*fc40*/  FMUL.FTZ R164, R92, R10 ;  /* 0x0000000a5ca47220 */ /* 0x000fd20000410000 */
[----:B------:R-:W-:Y:S01]  /*fc50*/  @P3 MUFU.RCP R7, R9 ;  /* 0x0000000900073308 */ /* 0x000fe20000001000 */
[-C--:B------:R-:W-:Y:S01]  /*fc60*/  FMUL.FTZ R165, R96, R10.reuse ;  /* 0x0000000a60a57220 */ /* 0x080fe20000410000 */
[-C--:B------:R-:W-:Y:S01]  /*fc70*/  FMUL.FTZ R166, R100, R10.reuse ;  /* 0x0000000a64a67220 */ /* 0x080fe20000410000 */
[----:B------:R-:W-:Y:S01]  /*fc80*/  @P3 FMUL.FTZ R19, R0, 0.69314718246459960938 ;  /* 0x3f31721800133820 */ /* 0x000fe20000410000 */
[-C--:B------:R-:W-:Y:S01]  /*fc90*/  FMUL.FTZ R5, R24, R10.reuse ;  /* 0x0000000a18057220 */ /* 0x080fe20000410000 */
[----:B-----5:R-:W-:Y:S01]  /*fca0*/  @P2 FMUL.FTZ R21, R8, 0.69314718246459960938 ;  /* 0x3f31721808152820 */ /* 0x020fe20000410000 */
        /* <DEDUP_REMOVED lines=128> */
.L_x_14305:
[----:B------:R-:W-:Y:S05]  /*104b0*/  WARPSYNC.ALL ;  /* 0x0000000000007948 */ /* 0x000fea0003800000 */
        /* <DEDUP_REMOVED lines=8> */
[----:B------:R-:W3:Y:S04]  /*10540*/  LDL R3, [R1+0x54] ;  /* 0x0000540001037983 */ /* 0x000ee80000100800 */
[----:B------:R-:W2:Y:S04]  /*10550*/  LDL.LU R174, [R1+0x30] ;  /* 0x0000300001ae7983 */ /* 0x000ea80000300800 */
[----:B------:R-:W2:Y:S01]  /*10560*/  LDL.LU R173, [R1+0x34] ;  /* 0x0000340001ad7983 */ /* 0x000ea20000300800 */
[----:B------:R-:W0:Y:S01]  /*10570*/  S2R R4, SR_SWINHI ;  /* 0x0000000000047919 */ /* 0x000e220000002f00 */
[----:B------:R-:W-:Y:S05]  /*10580*/  WARPSYNC.ALL ;  /* 0x0000000000007948 */ /* 0x000fea0003800000 */
[----:B------:R-:W-:Y:S01]  /*10590*/  F2FP.F16.F32.PACK_AB R11, R30, R11 ;  /* 0x0000000b1e0b723e */ /* 0x000fe200000000ff */
[----:B------:R-:W-:Y:S01]  /*105a0*/  ULDC.64 UR4, c[0x0][0xc00] ;  /* 0x0003000000047ab9 */ /* 0x000fe20000000a00 */
[----:B------:R-:W-:Y:S01]  /*105b0*/  F2FP.F16.F32.PACK_AB R27, R55, R27 ;  /* 0x0000001b371b723e */ /* 0x000fe200000000ff */
[----:B----4-:R-:W4:Y:S01]  /*105c0*/  LDL R172, [R1+0x10] ;  /* 0x0000100001ac7983 */ /* 0x010f220000100800 */
[----:B------:R-:W-:-:S02]  /*105d0*/  MOV R20, R19 ;  /* 0x0000001300147202 */ /* 0x000fc40000000f00 */
[----:B0-----:R-:W-:Y:S02]  /*105e0*/  MOV R21, R4 ;  /* 0x0000000400157202 */ /* 0x001fe40000000f00 */
        /* <DEDUP_REMOVED lines=16> */
[----:B------:R-:W-:-:S04]  /*106f0*/  IADD3 R3, P2, R114, 0x40, RZ ;  /* 0x0000004072037810 */ /* 0x000fc80007f5e0ff */
[----:B------:R-:W-:-:S04]  /*10700*/  LOP3.LUT R4, R3, 0x380, RZ, 0xc0, !PT ;  /* 0x0000038003047812 */ /* 0x000fc800078ec0ff */
[----:B------:R-:W-:Y:S02]  /*10710*/  SHF.R.U64 R4, R4, 0x3, RZ ;  /* 0x0000000304047819 */ /* 0x000fe400000012ff */
[----:B------:R-:W-:Y:S02]  /*10720*/  LOP3.LUT R9, R114, 0x380, RZ, 0xc0, !PT ;  /* 0x0000038072097812 */ /* 0x000fe400078ec0ff */
[----:B------:R-:W-:Y:S02]  /*10730*/  LOP3.LUT R4, R4, R3, RZ, 0x3c, !PT ;  /* 0x0000000304047212 */ /* 0x000fe400078e3cff */
[C---:B------:R-:W-:Y:S02]  /*10740*/  IADD3 R3, P4, R114.reuse, 0x4000, RZ ;  /* 0x0000400072037810 */ /* 0x040fe40007f9e0ff */
[----:B------:R-:W-:Y:S02]  /*10750*/  IADD3 R105, P1, R114, 0x20, RZ ;  /* 0x0000002072697810 */ /* 0x000fe40007f3e0ff */
[----:B------:R-:W-:-:S02]  /*10760*/  SHF.R.U64 R9, R9, 0x3, RZ ;  /* 0x0000000309097819 */ /* 0x000fc400000012ff */
[----:B-----5:R-:W-:Y:S02]  /*10770*/  LOP3.LUT R24, R3, 0x380, RZ, 0xc0, !PT ;  /* 0x0000038003187812 */ /* 0x020fe400078ec0ff */
[----:B------:R-:W-:Y:S02]  /*10780*/  LOP3.LUT R104, R105, 0x380, RZ, 0xc0, !PT ;  /* 0x0000038069687812 */ /* 0x000fe400078ec0ff */
[----:B------:R-:W-:Y:S02]  /*10790*/  IADD3 R113, P3, R114, 0x60, RZ ;  /* 0x0000006072717810 */ /* 0x000fe40007f7e0ff */
[----:B------:R-:W-:Y:S01]  /*107a0*/  LOP3.LUT R8, R9, R114, RZ, 0x3c, !PT ;  /* 0x0000007209087212 */ /* 0x000fe200078e3cff */
[----:B------:R-:W-:Y:S01]  /*107b0*/  IMAD.MOV.U32 R9, RZ, RZ, R115 ;  /* 0x000000ffff097224 */ /* 0x000fe200078e0073 */
[----:B------:R-:W-:Y:S02]  /*107c0*/  SHF.R.U64 R24, R24, 0x3, RZ ;  /* 0x0000000318187819 */ /* 0x000fe400000012ff */
[----:B------:R-:W-:-:S02]  /*107d0*/  SHF.R.U64 R104, R104, 0x3, RZ ;  /* 0x0000000368687819 */ /* 0x000fc400000012ff */
[----:B------:R-:W-:Y:S02]  /*107e0*/  LOP3.LUT R112, R113, 0x380, RZ, 0xc0, !PT ;  /* 0x0000038071707812 */ /* 0x000fe400078ec0ff */
[----:B------:R-:W-:Y:S02]  /*107f0*/  LOP3.LUT R24, R24, R3, RZ, 0x3c, !PT ;  /* 0x0000000318187212 */ /* 0x000fe400078e3cff */
[----:B------:R-:W-:Y:S02]  /*10800*/  MOV R3, R8 ;  /* 0x0000000800037202 */ /* 0x000fe40000000f00 */
[----:B------:R-:W-:Y:S01]  /*10810*/  LOP3.LUT R104, R104, R105, RZ, 0x3c, !PT ;  /* 0x0000006968687212 */ /* 0x000fe200078e3cff */
[--C-:B------:R-:W-:Y:S01]  /*10820*/  IMAD.X R105, RZ, RZ, R115.reuse, P1 ;  /* 0x000000ffff697224 */ /* 0x100fe200008e0673 */
[----:B------:R-:W-:Y:S01]  /*10830*/  F2FP.F16.F32.PACK_AB R8, R25, R5 ;  /* 0x000000051908723e */ /* 0x000fe200000000ff */
[----:B------:R-:W-:Y:S01]  /*10840*/  IMAD.X R5, RZ, RZ, R115, P2 ;  /* 0x000000ffff057224 */ /* 0x000fe200010e0673 */
[----:B------:R-:W-:-:S02]  /*10850*/  F2FP.F16.F32.PACK_AB R9, R10, R26 ;  /* 0x0000001a0a09723e */ /* 0x000fc400000000ff */
[----:B------:R-:W-:Y:S02]  /*10860*/  SHF.R.U64 R112, R112, 0x3, RZ ;  /* 0x0000000370707819 */ /* 0x000fe400000012ff */
[----:B------:R-:W-:Y:S02]  /*10870*/  F2FP.F16.F32.PACK_AB R10, R29, R28 ;  /* 0x0000001c1d0a723e */ /* 0x000fe400000000ff */
[C---:B------:R-:W-:Y:S02]  /*10880*/  IADD3 R111, P5, R114.reuse, 0x4020, RZ ;  /* 0x00004020726f7810 */ /* 0x040fe40007fbe0ff */
[C---:B------:R-:W-:Y:S02]  /*10890*/  IADD3 R109, P0, R114.reuse, 0x4040, RZ ;  /* 0x00004040726d7810 */ /* 0x040fe40007f1e0ff */
[C---:B------:R-:W-:Y:S02]  /*108a0*/  IADD3 R107, P1, R114.reuse, 0x4060, RZ ;  /* 0x00004060726b7810 */ /* 0x040fe40007f3e0ff */
[----:B------:R-:W-:-:S02]  /*108b0*/  IADD3 R29, P2, R114, 0x8000, RZ ;  /* 0x00008000721d7810 */ /* 0x000fc40007f5e0ff */
[----:B------:R-:W-:Y:S01]  /*108c0*/  LOP3.LUT R112, R112, R113, RZ, 0x3c, !PT ;  /* 0x0000007170707212 */ /* 0x000fe200078e3cff */
[----:B------:R-:W-:Y:S01]  /*108d0*/  IMAD.X R113, RZ, RZ, R115, P3 ;  /* 0x000000ffff717224 */ /* 0x000fe200018e0673 */
[----:B------:R-:W-:Y:S02]  /*108e0*/  LOP3.LUT R110, R111, 0x380, RZ, 0xc0, !PT ;  /* 0x000003806f6e7812 */ /* 0x000fe400078ec0ff */
[----:B------:R-:W-:Y:S02]  /*108f0*/  LOP3.LUT R108, R109, 0x380, RZ, 0xc0, !PT ;  /* 0x000003806d6c7812 */ /* 0x000fe400078ec0ff */
[----:B------:R-:W-:Y:S02]  /*10900*/  LOP3.LUT R106, R107, 0x380, RZ, 0xc0, !PT ;  /* 0x000003806b6a7812 */ /* 0x000fe400078ec0ff */
[----:B------:R-:W-:Y:S02]  /*10910*/  LOP3.LUT R7, R29, 0x380, RZ, 0xc0, !PT ;  /* 0x000003801d077812 */ /* 0x000fe400078ec0ff */
[----:B------:R-:W-:Y:S01]  /*10920*/  IADD3 R87, P3, R114, 0x8020, RZ ;  /* 0x0000802072577810 */ /* 0x000fe20007f7e0ff */
[----:B------:R0:W-:Y:S01]  /*10930*/  STSM.16.M88.4 [R3], R8 ;  /* 0x0000000803007844 */ /* 0x0001e20000000200 */
[----:B------:R-:W-:-:S02]  /*10940*/  SHF.R.U64 R110, R110, 0x3, RZ ;  /* 0x000000036e6e7819 */ /* 0x000fc400000012ff */
[----:B------:R-:W-:Y:S02]  /*10950*/  SHF.R.U64 R108, R108, 0x3, RZ ;  /* 0x000000036c6c7819 */ /* 0x000fe400000012ff */
[----:B------:R-:W-:Y:S02]  /*10960*/  SHF.R.U64 R106, R106, 0x3, RZ ;  /* 0x000000036a6a7819 */ /* 0x000fe400000012ff */
[----:B------:R-:W-:Y:S01]  /*10970*/  LOP3.LUT R110, R110, R111, RZ, 0x3c, !PT ;  /* 0x0000006f6e6e7212 */ /* 0x000fe200078e3cff */
[--C-:B------:R-:W-:Y:S01]  /*10980*/  IMAD.X R111, RZ, RZ, R115.reuse, P5 ;  /* 0x000000ffff6f7224 */ /* 0x100fe200028e0673 */
[----:B------:R-:W-:Y:S01]  /*10990*/  LOP3.LUT R108, R108, R109, RZ, 0x3c, !PT ;  /* 0x0000006d6c6c7212 */ /* 0x000fe200078e3cff */
[--C-:B------:R-:W-:Y:S01]  /*109a0*/  IMAD.X R109, RZ, RZ, R115.reuse, P0 ;  /* 0x000000ffff6d7224 */ /* 0x100fe200000e0673 */
[----:B------:R-:W-:Y:S02]  /*109b0*/  LOP3.LUT R106, R106, R107, RZ, 0x3c, !PT ;  /* 0x0000006b6a6a7212 */ /* 0x000fe400078e3cff */
[----:B0-----:R-:W-:Y:S01]  /*109c0*/  SHF.R.U64 R8, R7, 0x3, RZ ;  /* 0x0000000307087819 */ /* 0x001fe200000012ff */
[--C-:B------:R-:W-:Y:S01]  /*109d0*/  IMAD.X R11, RZ, RZ, R115.reuse, P3 ;  /* 0x000000ffff0b7224 */ /* 0x100fe200018e0673 */
[----:B------:R-:W-:Y:S01]  /*109e0*/  IADD3 R3, P3, R114, 0xc060, RZ ;  /* 0x0000c06072037810 */ /* 0x000fe20007f7e0ff */
[--C-:B------:R-:W-:Y:S01]  /*109f0*/  IMAD.X R9, RZ, RZ, R115.reuse, P2 ;  /* 0x000000ffff097224 */ /* 0x100fe200010e0673 */
[----:B------:R-:W-:Y:S01]  /*10a00*/  LOP3.LUT R26, R87, 0x380, RZ, 0xc0, !PT ;  /* 0x00000380571a7812 */ /* 0x000fe200078ec0ff */
[----:B------:R-:W-:Y:S01]  /*10a10*/  IMAD.X R107, RZ, RZ, R115, P1 ;  /* 0x000000ffff6b7224 */ /* 0x000fe200008e0673 */
[----:B------:R-:W-:-:S02]  /*10a20*/  LOP3.LUT R8, R8, R29, RZ, 0x3c, !PT ;  /* 0x0000001d08087212 */ /* 0x000fc400078e3cff */
[----:B------:R-:W-:Y:S02]  /*10a30*/  IADD3.X R25, RZ, R115, RZ, P4, !PT ;  /* 0x00000073ff197210 */ /* 0x000fe400027fe4ff */
[C---:B------:R-:W-:Y:S02]  /*10a40*/  IADD3 R29, P2, R114.reuse, 0xc040, RZ ;  /* 0x0000c040721d7810 */ /* 0x040fe40007f5e0ff */
[C---:B------:R-:W-:Y:S02]  /*10a50*/  IADD3 R117, P4, R114.reuse, 0x8040, RZ ;  /* 0x0000804072757810 */ /* 0x040fe40007f9e0ff */
[C---:B------:R-:W-:Y:S02]  /*10a60*/  IADD3 R119, P5, R114.reuse, 0x8060, RZ ;  /* 0x0000806072777810 */ /* 0x040fe40007fbe0ff */
[C---:B------:R-:W-:Y:S02]  /*10a70*/  IADD3 R121, P0, R114.reuse, 0xc000, RZ ;  /* 0x0000c00072797810 */ /* 0x040fe40007f1e0ff */
[----:B------:R-:W-:-:S02]  /*10a80*/  IADD3 R123, P1, R114, 0xc020, RZ ;  /* 0x0000c020727b7810 */ /* 0x000fc40007f3e0ff */
[----:B------:R-:W-:Y:S02]  /*10a90*/  LOP3.LUT R114, R3, 0x380, RZ, 0xc0, !PT ;  /* 0x0000038003727812 */ /* 0x000fe400078ec0ff */
[----:B------:R-:W-:Y:S02]  /*10aa0*/  SHF.R.U64 R10, R26, 0x3, RZ ;  /* 0x000000031a0a7819 */ /* 0x000fe400000012ff */
[----:B------:R-:W-:Y:S02]  /*10ab0*/  LOP3.LUT R28, R29, 0x380, RZ, 0xc0, !PT ;  /* 0x000003801d1c7812 */ /* 0x000fe400078ec0ff */
[----:B------:R-:W-:Y:S02]  /*10ac0*/  SHF.R.U64 R114, R114, 0x3, RZ ;  /* 0x0000000372727819 */ /* 0x000fe400000012ff */
[----:B------:R-:W-:Y:S02]  /*10ad0*/  LOP3.LUT R10, R10, R87, RZ, 0x3c, !PT ;  /* 0x000000570a0a7212 */ /* 0x000fe400078e3cff */
[----:B------:R-:W-:-:S02]  /*10ae0*/  SHF.R.U64 R28, R28, 0x3, RZ ;  /* 0x000000031c1c7819 */ /* 0x000fc400000012ff */
[----:B------:R-:W-:Y:S02]  /*10af0*/  MOV R26, R4 ;  /* 0x00000004001a7202 */ /* 0x000fe40000000f00 */
[----:B------:R-:W-:Y:S02]  /*10b00*/  LOP3.LUT R114, R114, R3, RZ, 0x3c, !PT ;  /* 0x0000000372727212 */ /* 0x000fe400078e3cff */
[----:B------:R-:W-:Y:S02]  /*10b10*/  F2FP.F16.F32.PACK_AB R4, R6, R152 ;  /* 0x000000980604723e */ /* 0x000fe400000000ff */
[----:B------:R-:W-:Y:S02]  /*10b20*/  MOV R104, R104 ;  /* 0x0000006800687202 */ /* 0x000fe40000000f00 */
[----:B------:R-:W-:Y:S02]  /*10b30*/  MOV R3, R8 ;  /* 0x0000000800037202 */ /* 0x000fe40000000f00 */
[----:B-1----:R-:W-:-:S02]  /*10b40*/  MOV R32, R10 ;  /* 0x0000000a00207202 */ /* 0x002fc40000000f00 */
[----:B------:R-:W-:Y:S02]  /*10b50*/  F2FP.F16.F32.PACK_AB R5, R15, R0 ;  /* 0x000000000f05723e */ /* 0x000fe400000000ff */
[----:B------:R-:W-:Y:S02]  /*10b60*/  F2FP.F16.F32.PACK_AB R6, R37, R36 ;  /* 0x000000242506723e */ /* 0x000fe400000000ff */
[----:B------:R-:W-:Y:S02]  /*10b70*/  F2FP.F16.F32.PACK_AB R7, R14, R38 ;  /* 0x000000260e07723e */ /* 0x000fe400000000ff */
[----:B------:R-:W-:Y:S02]  /*10b80*/  LOP3.LUT R116, R117, 0x380, RZ, 0xc0, !PT ;  /* 0x0000038075747812 */ /* 0x000fe400078ec0ff */
[----:B------:R-:W-:Y:S01]  /*10b90*/  LOP3.LUT R28, R28, R29, RZ, 0x3c, !PT ;  /* 0x0000001d1c1c7212 */ /* 0x000fe200078e3cff */
[----:B------:R-:W-:Y:S01]  /*10ba0*/  IMAD.X R29, RZ, RZ, R115, P2 ;  /* 0x000000ffff1d7224 */ /* 0x000fe200010e0673 */
[----:B------:R-:W-:-:S02]  /*10bb0*/  F2FP.F16.F32.PACK_AB R8, R41, R40 ;  /* 0x000000282908723e */ /* 0x000fc400000000ff */
[----:B------:R-:W-:Y:S02]  /*10bc0*/  F2FP.F16.F32.PACK_AB R9, R43, R42 ;  /* 0x0000002a2b09723e */ /* 0x000fe400000000ff */
[----:B------:R-:W-:Y:S02]  /*10bd0*/  F2FP.F16.F32.PACK_AB R10, R45, R153 ;  /* 0x000000992d0a723e */ /* 0x000fe400000000ff */
[----:B------:R-:W-:Y:S01]  /*10be0*/  F2FP.F16.F32.PACK_AB R11, R47, R46 ;  /* 0x0000002e2f0b723e */ /* 0x000fe200000000ff */
[----:B------:R-:W-:Y:S01]  /*10bf0*/  STSM.16.M88.4 [R104], R4 ;  /* 0x0000000468007844 */ /* 0x000fe20000000200 */
[----:B------:R-:W-:Y:S02]  /*10c00*/  SHF.R.U64 R116, R116, 0x3, RZ ;  /* 0x0000000374747819 */ /* 0x000fe400000012ff */
[----:B------:R-:W-:Y:S01]  /*10c10*/  LOP3.LUT R118, R119, 0x380, RZ, 0xc0, !PT ;  /* 0x0000038077767812 */ /* 0x000fe200078ec0ff */
[----:B------:R0:W-:Y:S01]  /*10c20*/  STSM.16.M88.4 [R26], R8 ;  /* 0x000000081a007844 */ /* 0x0001e20000000200 */
[----:B------:R-:W-:-:S02]  /*10c30*/  MOV R62, R24 ;  /* 0x00000018003e7202 */ /* 0x000fc40000000f00 */
[----:B------:R-:W-:Y:S02]  /*10c40*/  MOV R112, R112 ;  /* 0x0000007000707202 */ /* 0x000fe40000000f00 */
[----:B------:R-:W-:Y:S02]  /*10c50*/  MOV R0, R28 ;  /* 0x0000001c00007202 */ /* 0x000fe40000000f00 */
[----:B------:R-:W-:Y:S02]  /*10c60*/  F2FP.F16.F32.PACK_AB R24, R49, R154 ;  /* 0x0000009a3118723e */ /* 0x000fe400000000ff */
[----:B------:R-:W-:Y:S02]  /*10c70*/  F2FP.F16.F32.PACK_AB R25, R51, R50 ;  /* 0x000000323319723e */ /* 0x000fe400000000ff */
[----:B------:R-:W-:Y:S02]  /*10c80*/  LOP3.LUT R120, R121, 0x380, RZ, 0xc0, !PT ;  /* 0x0000038079787812 */ /* 0x000fe400078ec0ff */
[----:B------:R-:W-:-:S02]  /*10c90*/  LOP3.LUT R122, R123, 0x380, RZ, 0xc0, !PT ;  /* 0x000003807b7a7812 */ /* 0x000fc400078ec0ff */
[----:B------:R-:W-:Y:S02]  /*10ca0*/  F2FP.F16.F32.PACK_AB R28, R57, R156 ;  /* 0x0000009c391c723e */ /* 0x000fe400000000ff */
[----:B0-----:R-:W-:Y:S02]  /*10cb0*/  F2FP.F16.F32.PACK_AB R26, R53, R155 ;  /* 0x0000009b351a723e */ /* 0x001fe400000000ff */
[----:B------:R-:W-:Y:S02]  /*10cc0*/  F2FP.F16.F32.PACK_AB R29, R59, R58 ;  /* 0x0000003a3b1d723e */ /* 0x000fe400000000ff */
[----:B------:R-:W-:Y:S01]  /*10cd0*/  LOP3.LUT R116, R116, R117, RZ, 0x3c, !PT ;  /* 0x0000007574747212 */ /* 0x000fe200078e3cff */
[----:B------:R-:W-:Y:S01]  /*10ce0*/  IMAD.X R117, RZ, RZ, R115, P4 ;  /* 0x000000ffff757224 */ /* 0x000fe200020e0673 */
[----:B------:R-:W-:Y:S02]  /*10cf0*/  MOV R110, R110 ;  /* 0x0000006e006e7202 */ /* 0x000fe40000000f00 */
[----:B------:R-:W-:-:S02]  /*10d00*/  F2FP.F16.F32.PACK_AB R4, R65, R157 ;  /* 0x0000009d4104723e */ /* 0x000fc400000000ff */
[----:B------:R-:W-:Y:S02]  /*10d10*/  F2FP.F16.F32.PACK_AB R5, R67, R66 ;  /* 0x000000424305723e */ /* 0x000fe400000000ff */
[----:B------:R-:W-:Y:S02]  /*10d20*/  F2FP.F16.F32.PACK_AB R6, R69, R158 ;  /* 0x0000009e4506723e */ /* 0x000fe400000000ff */
[----:B------:R-:W-:Y:S02]  /*10d30*/  F2FP.F16.F32.PACK_AB R7, R71, R70 ;  /* 0x000000464707723e */ /* 0x000fe400000000ff */
[----:B------:R-:W-:Y:S01]  /*10d40*/  SHF.R.U64 R118, R118, 0x3, RZ ;  /* 0x0000000376767819 */ /* 0x000fe200000012ff */
[----:B------:R-:W-:Y:S01]  /*10d50*/  STSM.16.M88.4 [R112], R24 ;  /* 0x0000001870007844 */ /* 0x000fe20000000200 */
[----:B------:R-:W-:Y:S02]  /*10d60*/  MOV R108, R108 ;  /* 0x0000006c006c7202 */ /* 0x000fe40000000f00 */
[----:B------:R-:W-:-:S02]  /*10d70*/  F2FP.F16.F32.PACK_AB R8, R73, R159 ;  /* 0x0000009f4908723e */ /* 0x000fc400000000ff */
[----:B------:R-:W-:Y:S02]  /*10d80*/  F2FP.F16.F32.PACK_AB R9, R75, R74 ;  /* 0x0000004a4b09723e */ /* 0x000fe400000000ff */
[----:B------:R-:W-:Y:S02]  /*10d90*/  F2FP.F16.F32.PACK_AB R10, R77, R160 ;  /* 0x000000a04d0a723e */ /* 0x000fe400000000ff */
[----:B------:R-:W-:Y:S01]  /*10da0*/  F2FP.F16.F32.PACK_AB R11, R79, R78 ;  /* 0x0000004e4f0b723e */ /* 0x000fe200000000ff */
[----:B------:R0:W-:Y:S01]  /*10db0*/  STSM.16.M88.4 [R62], R28 ;  /* 0x0000001c3e007844 */ /* 0x0001e20000000200 */
[----:B------:R-:W-:Y:S02]  /*10dc0*/  SHF.R.U64 R120, R120, 0x3, RZ ;  /* 0x0000000378787819 */ /* 0x000fe400000012ff */
[----:B------:R-:W-:Y:S02]  /*10dd0*/  SHF.R.U64 R122, R122, 0x3, RZ ;  /* 0x000000037a7a7819 */ /* 0x000fe400000012ff */
[----:B------:R-:W-:-:S02]  /*10de0*/  MOV R106, R106 ;  /* 0x0000006a006a7202 */ /* 0x000fc40000000f00 */
        /* <DEDUP_REMOVED lines=8> */
[----:B------:R-:W-:Y:S01]  /*10e70*/  LOP3.LUT R118, R118, R119, RZ, 0x3c, !PT ;  /* 0x0000007776767212 */ /* 0x000fe200078e3cff */
[----:B------:R-:W-:Y:S01]  /*10e80*/  IMAD.X R119, RZ, RZ, R115, P5 ;  /* 0x000000ffff777224 */ /* 0x000fe200028e0673 */
[----:B0-----:R-:W-:Y:S01]  /*10e90*/  F2FP.F16.F32.PACK_AB R62, R101, R166 ;  /* 0x000000a6653e723e */ /* 0x001fe200000000ff */
[----:B------:R0:W-:Y:S01]  /*10ea0*/  STSM.16.M88.4 [R108], R8 ;  /* 0x000000086c007844 */ /* 0x0001e20000000200 */
[----:B------:R-:W-:Y:S02]  /*10eb0*/  MOV R116, R116 ;  /* 0x0000007400747202 */ /* 0x000fe40000000f00 */
[----:B------:R-:W-:Y:S02]  /*10ec0*/  LOP3.LUT R120, R120, R121, RZ, 0x3c, !PT ;  /* 0x0000007978787212 */ /* 0x000fe400078e3cff */
[----:B-1----:R-:W-:-:S02]  /*10ed0*/  F2FP.F16.F32.PACK_AB R4, R84, R167 ;  /* 0x000000a75404723e */ /* 0x002fc400000000ff */
[----:B------:R-:W-:Y:S02]  /*10ee0*/  F2FP.F16.F32.PACK_AB R5, R48, R44 ;  /* 0x0000002c3005723e */ /* 0x000fe400000000ff */
[----:B------:R-:W-:Y:S02]  /*10ef0*/  F2FP.F16.F32.PACK_AB R6, R88, R168 ;  /* 0x000000a85806723e */ /* 0x000fe400000000ff */
[----:B------:R-:W-:Y:S01]  /*10f00*/  F2FP.F16.F32.PACK_AB R7, R54, R52 ;  /* 0x000000343607723e */ /* 0x000fe200000000ff */
[----:B------:R-:W-:Y:S01]  /*10f10*/  STSM.16.M88.4 [R106], R36 ;  /* 0x000000246a007844 */ /* 0x000fe20000000200 */
[----:B------:R-:W-:Y:S01]  /*10f20*/  LOP3.LUT R122, R122, R123, RZ, 0x3c, !PT ;  /* 0x0000007b7a7a7212 */ /* 0x000fe200078e3cff */
[--C-:B------:R-:W-:Y:S01]  /*10f30*/  IMAD.X R123, RZ, RZ, R115.reuse, P1 ;  /* 0x000000ffff7b7224 */ /* 0x100fe200008e0673 */
[----:B------:R-:W-:Y:S01]  /*10f40*/  IADD3.X R121, RZ, R115, RZ, P0, !PT ;  /* 0x00000073ff797210 */ /* 0x000fe200007fe4ff */
[----:B------:R1:W-:Y:S01]  /*10f50*/  STSM.16.M88.4 [R3], R40 ;  /* 0x0000002803007844 */ /* 0x0003e20000000200 */
[----:B------:R-:W-:Y:S01]  /*10f60*/  IMAD.X R115, RZ, RZ, R115, P3 ;  /* 0x000000ffff737224 */ /* 0x000fe200018e0673 */
[----:B------:R-:W-:-:S02]  /*10f70*/  MOV R118, R118 ;  /* 0x0000007600767202 */ /* 0x000fc40000000f00 */
[----:B------:R-:W-:Y:S01]  /*10f80*/  STSM.16.M88.4 [R32], R60 ;  /* 0x0000003c20007844 */ /* 0x000fe20000000200 */
[----:B0-----:R-:W-:Y:S02]  /*10f90*/  F2FP.F16.F32.PACK_AB R8, R92, R169 ;  /* 0x000000a95c08723e */ /* 0x001fe400000000ff */
        /* <DEDUP_REMOVED lines=8> */
[----:B------:R-:W-:Y:S01]  /*11020*/  F2FP.F16.F32.PACK_AB R27, R127, R126 ;  /* 0x0000007e7f1b723e */ /* 0x000fe200000000ff */
[----:B-1----:R-:W0:Y:S01]  /*11030*/  LDC R3, c[0x0][0xbe8] ;  /* 0x0002fa00ff037b82 */ /* 0x002e220000000800 */
[----:B------:R-:W-:Y:S02]  /*11040*/  ISETP.NE.U32.AND P0, PT, RZ, UR4, PT ;  /* 0x00000004ff007c0c */ /* 0x000fe4000bf05070 */
[----:B--2---:R-:W-:Y:S02]  /*11050*/  IADD3 R6, P1, R174, UR4, RZ ;  /* 0x00000004ae067c10 */ /* 0x004fe4000ff3e0ff */
[----:B------:R-:W-:-:S02]  /*11060*/  MOV R122, R122 ;  /* 0x0000007a007a7202 */ /* 0x000fc40000000f00 */
[----:B------:R-:W-:Y:S02]  /*11070*/  F2FP.F16.F32.PACK_AB R28, R129, R128 ;  /* 0x00000080811c723e */ /* 0x000fe400000000ff */
[----:B------:R-:W-:Y:S02]  /*11080*/  F2FP.F16.F32.PACK_AB R29, R131, R130 ;  /* 0x00000082831d723e */ /* 0x000fe400000000ff */
[----:B------:R-:W-:Y:S02]  /*11090*/  F2FP.F16.F32.PACK_AB R30, R133, R132 ;  /* 0x00000084851e723e */ /* 0x000fe400000000ff */
[----:B------:R-:W-:Y:S01]  /*110a0*/  F2FP.F16.F32.PACK_AB R31, R135, R134 ;  /* 0x00000086871f723e */ /* 0x000fe200000000ff */
[----:B------:R-:W-:Y:S01]  /*110b0*/  STSM.16.M88.4 [R118], R8 ;  /* 0x0000000876007844 */ /* 0x000fe20000000200 */
[----:B------:R-:W-:Y:S02]  /*110c0*/  MOV R114, R114 ;  /* 0x0000007200727202 */ /* 0x000fe40000000f00 */
[----:B------:R-:W-:Y:S01]  /*110d0*/  ISETP.NE.AND.EX P0, PT, RZ, UR5, PT, P0 ;  /* 0x00000005ff007c0c */ /* 0x000fe2000bf05300 */
[----:B------:R-:W-:Y:S01]  /*110e0*/  STSM.16.M88.4 [R120], R24 ;  /* 0x0000001878007844 */ /* 0x000fe20000000200 */
[----:B------:R-:W-:Y:S01]  /*110f0*/  IADD3.X R7, R173, UR5, RZ, P1, !PT ;  /* 0x00000005ad077c10 */ /* 0x000fe20008ffe4ff */
[----:B------:R-:W-:-:S02]  /*11100*/  ULDC.64 UR4, c[0x0][0xc08] ;  /* 0x0003020000047ab9 */ /* 0x000fc40000000a00 */
        /* <DEDUP_REMOVED lines=9> */
[----:B-1----:R-:W-:Y:S01]  /*111a0*/  IMAD.U32 R0, RZ, RZ, UR4 ;  /* 0x00000004ff007e24 */ /* 0x002fe2000f8e00ff */
[----:B------:R-:W-:Y:S01]  /*111b0*/  @P2 IADD3.X R5, R173, UR5, RZ, P3, !PT ;  /* 0x00000005ad052c10 */ /* 0x000fe20009ffe4ff */
[----:B------:R2:W5:Y:S04]  /*111c0*/  @P0 LDG.E R80, desc[UR40][R6.64] ;  /* 0x0000002806500981 */ /* 0x000568000c1e1900 */
[----:B------:R2:W5:Y:S01]  /*111d0*/  @P2 LDG.E R0, desc[UR40][R4.64] ;  /* 0x0000002804002981 */ /* 0x000562000c1e1900 */
[----:B0-----:R-:W-:-:S13]  /*111e0*/  ISETP.NE.AND P1, PT, R3, 0x1, PT ;  /* 0x000000010300780c */ /* 0x001fda0003f25270 */
[----:B------:R-:W0:Y:S08]  /*111f0*/  @P1 LDC R8, c[0x0][0xbec] ;  /* 0x0002fb00ff081b82 */ /* 0x000e300000000800 */
[----:B------:R-:W1:Y:S01]  /*11200*/  @P1 LDC R9, c[0x0][0xbf0] ;  /* 0x0002fc00ff091b82 */ /* 0x000e620000000800 */
[----:B----4-:R-:W-:Y:S01]  /*11210*/  IMAD.IADD R15, R172, 0x1, R223 ;  /* 0x00000001ac0f7824 */ /* 0x010fe200078e02df */
[----:B--2---:R-:W-:Y:S06]  /*11220*/  @P2 BRA `(.L_x_14379) ;  /* 0x0000000000102947 */ /* 0x004fec0003800000 */
[----:B------:R-:W-:Y:S05]  /*11230*/  @!P0 BRA `(.L_x_14379) ;  /* 0x00000000000c8947 */ /* 0x000fea0003800000 */
[----:B------:R-:W2:Y:S04]  /*11240*/  LDG.E R5, desc[UR40][R6.64] ;  /* 0x0000002806057981 */ /* 0x000ea8000c1e1900 */
[----:B-----5:R-:W2:Y:S02]  /*11250*/  LDG.E R0, desc[UR40][R6.64+0x4] ;  /* 0x0000042806007981 */ /* 0x020ea4000c1e1900 */
[----:B--2---:R-:W-:-:S07]  /*11260*/  IMAD.IADD R0, R0, 0x1, -R5 ;  /* 0x0000000100007824 */ /* 0x004fce00078e0a05 */
.L_x_14379:
[----:B------:R-:W2:Y:S01]  /*11270*/  LDL.LU R14, [R1+0x44] ;  /* 0x00004400010e7983 */ /* 0x000ea20000300800 */
[----:B0-----:R-:W-:Y:S01]  /*11280*/  @P1 IMAD.HI.U32 R4, R15, R8, RZ ;  /* 0x000000080f041227 */ /* 0x001fe200078e00ff */
[----:B------:R-:W-:Y:S01]  /*11290*/  ULDC.64 UR4, c[0x0][0xb90] ;  /* 0x0002e40000047ab9 */ /* 0x000fe20000000a00 */
[----:B-----5:R-:W-:Y:S01]  /*112a0*/  SHF.R.S32.HI R81, RZ, 0x1f, R80 ;  /* 0x0000001fff517819 */ /* 0x020fe20000011450 */
[----:B------:R-:W3:Y:S01]  /*112b0*/  LDL.LU R10, [R1+0x38] ;  /* 0x00003800010a7983 */ /* 0x000ee20000300800 */
[----:B------:R-:W0:Y:S01]  /*112c0*/  S2R R87, SR_TID.X ;  /* 0x0000000000577919 */ /* 0x000e220000002100 */
[----:B------:R-:W-:Y:S01]  /*112d0*/  MOV R7, R15 ;  /* 0x0000000f00077202 */ /* 0x000fe20000000f00 */
[----:B------:R-:W4:Y:S01]  /*112e0*/  S2R R27, SR_TID.X ;  /* 0x00000000001b7919 */ /* 0x000f220000002100 */
[----:B------:R-:W-:Y:S01]  /*112f0*/  IMAD R0, R0, R3, RZ ;  /* 0x0000000300007224 */ /* 0x000fe200078e02ff */
[----:B------:R-:W4:Y:S01]  /*11300*/  @P1 LDC R85, c[0x0][0xbec] ;  /* 0x0002fb00ff551b82 */ /* 0x000f220000000800 */
[----:B------:R-:W4:Y:S01]  /*11310*/  LDL.LU R88, [R1+0x2c] ;  /* 0x00002c0001587983 */ /* 0x000f220000300800 */
[----:B-1----:R-:W-:Y:S01]  /*11320*/  @P1 SHF.R.U32.HI R7, RZ, R9, R4 ;  /* 0x00000009ff071219 */ /* 0x002fe20000011604 */
[----:B0-----:R-:W-:-:S05]  /*11330*/  VIADD R87, R87, 0xffffff80 ;  /* 0xffffff8057577836 */ /* 0x001fca0000000000 */
[----:B------:R-:W-:-:S04]  /*11340*/  SHF.R.S32.HI R86, RZ, 0x1f, R87 ;  /* 0x0000001fff567819 */ /* 0x000fc80000011457 */
[----:B------:R-:W-:-:S04]  /*11350*/  LEA.HI R86, R86, R87, RZ, 0x3 ;  /* 0x0000005756567211 */ /* 0x000fc800078f18ff */
[----:B------:R-:W-:-:S05]  /*11360*/  SHF.R.S32.HI R86, RZ, 0x3, R86 ;  /* 0x00000003ff567819 */ /* 0x000fca0000011456 */
[--C-:B------:R-:W-:Y:S01]  /*11370*/  IMAD R11, R86, 0x40, R219.reuse ;  /* 0x00000040560b7824 */ /* 0x100fe200078e02db */
[C---:B------:R-:W-:Y:S01]  /*11380*/  IADD3 R89, R219.reuse, 0xc0, RZ ;  /* 0x000000c0db597810 */ /* 0x040fe20007ffe0ff */
[C---:B------:R-:W-:Y:S02]  /*11390*/  VIADD R91, R219.reuse, 0x80 ;  /* 0x00000080db5b7836 */ /* 0x040fe40000000000 */
[C---:B------:R-:W-:Y:S01]  /*113a0*/  VIADD R93, R219.reuse, 0x40 ;  /* 0x00000040db5d7836 */ /* 0x040fe20000000000 */
[----:B------:R-:W-:Y:S01]  /*113b0*/  BSSY B1, `(.L_x_14380) ;  /* 0x00000de000017945 */ /* 0x000fe20003800000 */
[C---:B------:R-:W-:Y:S01]  /*113c0*/  VIADD R90, R219.reuse, 0x80 ;  /* 0x00000080db5a7836 */ /* 0x040fe20000000000 */
[----:B------:R-:W-:Y:S01]  /*113d0*/  SHF.R.S32.HI R94, RZ, 0x1f, R219 ;  /* 0x0000001fff5e7819 */ /* 0x000fe200000114db */
[----:B------:R-:W-:Y:S01]  /*113e0*/  VIADD R92, R219, 0x40 ;  /* 0x00000040db5c7836 */ /* 0x000fe20000000000 */
[----:B--2---:R-:W-:Y:S02]  /*113f0*/  SEL R32, R14, RZ, !P0 ;  /* 0x000000ff0e207207 */ /* 0x004fe40004000000 */
[----:B---3--:R-:W-:-:S02]  /*11400*/  SEL R82, R10, RZ, !P0 ;  /* 0x000000ff0a527207 */ /* 0x008fc40004000000 */
[----:B------:R-:W2:Y:S01]  /*11410*/  LDL R10, [R1+0x50] ;  /* 0x00005000010a7983 */ /* 0x000ea20000100800 */
[----:B----4-:R-:W-:Y:S01]  /*11420*/  SHF.R.S32.HI R83, RZ, 0x1f, R88 ;  /* 0x0000001fff537819 */ /* 0x010fe20000011458 */
[----:B------:R-:W-:-:S04]  /*11430*/  IMAD.WIDE.U32 R4, R88, UR4, R80 ;  /* 0x0000000458047c25 */ /* 0x000fc8000f8e0050 */
[----:B------:R-:W-:-:S04]  /*11440*/  IMAD R6, R83, UR4, RZ ;  /* 0x0000000453067c24 */ /* 0x000fc8000f8e02ff */
[----:B------:R-:W-:Y:S01]  /*11450*/  IMAD R9, R88, UR5, R6 ;  /* 0x0000000558097c24 */ /* 0x000fe2000f8e0206 */
[----:B------:R-:W-:Y:S01]  /*11460*/  ULDC.64 UR4, c[0x0][0xb98] ;  /* 0x0002e60000047ab9 */ /* 0x000fe20000000a00 */
[----:B------:R-:W-:Y:S02]  /*11470*/  IMAD.MOV R6, RZ, RZ, -R7 ;  /* 0x000000ffff067224 */ /* 0x000fe400078e0a07 */
        /* <DEDUP_REMOVED lines=14> */
[----:B------:R-:W-:Y:S01]  /*11560*/  ULDC.64 UR4, c[0x0][0xb50] ;  /* 0x0002d40000047ab9 */ /* 0x000fe20000000a00 */
[----:B------:R-:W-:Y:S02]  /*11570*/  IADD3 R15, P3, R20, 0x2000, RZ ;  /* 0x00002000140f7810 */ /* 0x000fe40007f7e0ff */
[----:B------:R-:W-:Y:S01]  /*11580*/  IMAD.IADD R5, R5, 0x1, R11 ;  /* 0x0000000105057824 */ /* 0x000fe200078e020b */
[----:B------:R-:W-:Y:S02]  /*11590*/  LEA R6, P0, R4, UR4, 0x2 ;  /* 0x0000000404067c11 */ /* 0x000fe4000f8010ff */
[----:B------:R-:W-:Y:S02]  /*115a0*/  IADD3 R7, P2, R20, 0x1000, RZ ;  /* 0x0000100014077810 */ /* 0x000fe40007f5e0ff */
[----:B------:R-:W-:Y:S02]  /*115b0*/  LEA.HI.X R4, R4, UR5, R5, 0x2, P0 ;  /* 0x0000000504047c11 */ /* 0x000fe400080f1405 */
[----:B------:R-:W-:Y:S01]  /*115c0*/  LOP3.LUT R14, R15, 0x380, RZ, 0xc0, !PT ;  /* 0x000003800f0e7812 */ /* 0x000fe200078ec0ff */
[----:B------:R-:W-:Y:S01]  /*115d0*/  IMAD.X R9, RZ, RZ, R21, P2 ;  /* 0x000000ffff097224 */ /* 0x000fe200010e0615 */
[----:B------:R-:W-:Y:S01]  /*115e0*/  IADD3 R29, P0, R20, 0x4000, RZ ;  /* 0x00004000141d7810 */ /* 0x000fe20007f1e0ff */
[----:B------:R-:W-:Y:S01]  /*115f0*/  VIADD R27, R27, 0xffffff80 ;  /* 0xffffff801b1b7836 */ /* 0x000fe20000000000 */
[----:B------:R-:W-:-:S02]  /*11600*/  SHF.R.U64 R14, R14, 0x3, RZ ;  /* 0x000000030e0e7819 */ /* 0x000fc400000012ff */
[C---:B------:R-:W-:Y:S02]  /*11610*/  IADD3 R25, P5, R20.reuse, 0x3000, RZ ;  /* 0x0000300014197810 */ /* 0x040fe40007fbe0ff */
[C---:B------:R-:W-:Y:S01]  /*11620*/  IADD3 R37, P4, R20.reuse, 0x5000, RZ ;  /* 0x0000500014257810 */ /* 0x040fe20007f9e0ff */
[----:B------:R-:W-:Y:S01]  /*11630*/  SHFL.IDX PT, R54, R6, RZ, 0x1c1f ;  /* 0x001c1fff06367589 */ /* 0x000fe200000e0000 */
[----:B------:R-:W-:Y:S01]  /*11640*/  LOP3.LUT R28, R29, 0x380, RZ, 0xc0, !PT ;  /* 0x000003801d1c7812 */ /* 0x000fe200078ec0ff */
[----:B------:R-:W-:Y:S01]  /*11650*/  ULDC.64 UR4, c[0x0][0xaa0] ;  /* 0x0002a80000047ab9 */ /* 0x000fe20000000a00 */
[----:B------:R-:W-:Y:S02]  /*11660*/  IADD3 R41, P2, R20, 0x6000, RZ ;  /* 0x0000600014297810 */ /* 0x000fe40007f5e0ff */
[----:B------:R-:W-:Y:S02]  /*11670*/  SHF.R.U64 R28, R28, 0x3, RZ ;  /* 0x000000031c1c7819 */ /* 0x000fe400000012ff */
[----:B------:R-:W-:Y:S01]  /*11680*/  LOP3.LUT R14, R14, R15, RZ, 0x3c, !PT ;  /* 0x0000000f0e0e7212 */ /* 0x000fe200078e3cff */
[----:B------:R-:W-:Y:S01]  /*11690*/  IMAD.X R15, RZ, RZ, R21, P3 ;  /* 0x000000ffff0f7224 */ /* 0x000fe200018e0615 */
[----:B------:R-:W-:-:S02]  /*116a0*/  LOP3.LUT R40, R41, 0x380, RZ, 0xc0, !PT ;  /* 0x0000038029287812 */ /* 0x000fc400078ec0ff */
[----:B------:R-:W-:Y:S02]  /*116b0*/  IADD3 R45, P3, R20, 0x7000, RZ ;  /* 0x00007000142d7810 */ /* 0x000fe40007f7e0ff */
[----:B------:R-:W-:Y:S02]  /*116c0*/  SHF.R.S32.HI R26, RZ, 0x1f, R27 ;  /* 0x0000001fff1a7819 */ /* 0x000fe4000001141b */
[----:B------:R-:W-:Y:S01]  /*116d0*/  LOP3.LUT R28, R28, R29, RZ, 0x3c, !PT ;  /* 0x0000001d1c1c7212 */ /* 0x000fe200078e3cff */
[----:B------:R-:W-:Y:S01]  /*116e0*/  IMAD.X R29, RZ, RZ, R21, P0 ;  /* 0x000000ffff1d7224 */ /* 0x000fe200000e0615 */
[----:B------:R-:W-:Y:S02]  /*116f0*/  SHF.R.U64 R40, R40, 0x3, RZ ;  /* 0x0000000328287819 */ /* 0x000fe400000012ff */
[----:B------:R-:W-:Y:S02]  /*11700*/  IADD3 R53, P0, R20, 0x9000, RZ ;  /* 0x0000900014357810 */ /* 0x000fe40007f1e0ff */
[----:B------:R-:W-:-:S02]  /*11710*/  LOP3.LUT R44, R45, 0x380, RZ, 0xc0, !PT ;  /* 0x000003802d2c7812 */ /* 0x000fc400078ec0ff */
[----:B------:R-:W-:Y:S02]  /*11720*/  LEA.HI R26, R26, R27, RZ, 0x7 ;  /* 0x0000001b1a1a7211 */ /* 0x000fe400078f38ff */
[----:B------:R-:W-:Y:S02]  /*11730*/  LOP3.LUT R24, R25, 0x380, RZ, 0xc0, !PT ;  /* 0x0000038019187812 */ /* 0x000fe400078ec0ff */
[----:B------:R-:W-:Y:S02]  /*11740*/  LOP3.LUT R36, R37, 0x380, RZ, 0xc0, !PT ;  /* 0x0000038025247812 */ /* 0x000fe400078ec0ff */
[----:B------:R-:W-:Y:S01]  /*11750*/  LOP3.LUT R40, R40, R41, RZ, 0x3c, !PT ;  /* 0x0000002928287212 */ /* 0x000fe200078e3cff */
[----:B------:R-:W-:Y:S01]  /*11760*/  IMAD.X R41, RZ, RZ, R21, P2 ;  /* 0x000000ffff297224 */ /* 0x000fe200010e0615 */
[----:B------:R-:W-:Y:S02]  /*11770*/  LOP3.LUT R52, R53, 0x380, RZ, 0xc0, !PT ;  /* 0x0000038035347812 */ /* 0x000fe400078ec0ff */
[----:B------:R-:W-:-:S02]  /*11780*/  SHF.R.U64 R44, R44, 0x3, RZ ;  /* 0x000000032c2c7819 */ /* 0x000fc400000012ff */
[----:B------:R-:W-:Y:S02]  /*11790*/  IADD3 R61, P2, R20, 0xb000, RZ ;  /* 0x0000b000143d7810 */ /* 0x000fe40007f5e0ff */
[----:B------:R-:W-:Y:S02]  /*117a0*/  LOP3.LUT R26, R26, 0xffffff80, RZ, 0xc0, !PT ;  /* 0xffffff801a1a7812 */ /* 0x000fe400078ec0ff */
[----:B------:R-:W-:Y:S02]  /*117b0*/  SHF.R.U64 R24, R24, 0x3, RZ ;  /* 0x0000000318187819 */ /* 0x000fe400000012ff */
[----:B------:R-:W-:Y:S01]  /*117c0*/  SHF.R.U64 R36, R36, 0x3, RZ ;  /* 0x0000000324247819 */ /* 0x000fe200000012ff */
[----:B------:R-:W-:Y:S01]  /*117d0*/  IMAD.IADD R26, R27, 0x1, -R26 ;  /* 0x000000011b1a7824 */ /* 0x000fe200078e0a1a */
[----:B------:R-:W-:Y:S02]  /*117e0*/  SHF.R.U64 R52, R52, 0x3, RZ ;  /* 0x0000000334347819 */ /* 0x000fe400000012ff */
[----:B------:R-:W-:Y:S01]  /*117f0*/  LOP3.LUT R44, R44, R45, RZ, 0x3c, !PT ;  /* 0x0000002d2c2c7212 */ /* 0x000fe200078e3cff */
[----:B------:R-:W-:Y:S01]  /*11800*/  IMAD.X R45, RZ, RZ, R21, P3 ;  /* 0x000000ffff2d7224 */ /* 0x000fe200018e0615 */
[----:B------:R-:W-:-:S02]  /*11810*/  LOP3.LUT R60, R61, 0x380, RZ, 0xc0, !PT ;  /* 0x000003803d3c7812 */ /* 0x000fc400078ec0ff */
[----:B------:R-:W-:Y:S02]  /*11820*/  LOP3.LUT R24, R24, R25, RZ, 0x3c, !PT ;  /* 0x0000001918187212 */ /* 0x000fe400078e3cff */
[----:B------:R-:W-:Y:S01]  /*11830*/  LOP3.LUT R36, R36, R37, RZ, 0x3c, !PT ;  /* 0x0000002524247212 */ /* 0x000fe200078e3cff */
[----:B------:R-:W-:Y:S01]  /*11840*/  IMAD.X R37, RZ, RZ, R21, P4 ;  /* 0x000000ffff257224 */ /* 0x000fe200020e0615 */
[----:B------:R-:W-:Y:S02]  /*11850*/  IADD3.X R25, RZ, R21, RZ, P5, !PT ;  /* 0x00000015ff197210 */ /* 0x000fe40002ffe4ff */
[C---:B------:R-:W-:Y:S01]  /*11860*/  IADD3 R65, P3, R20.reuse, 0xc000, RZ ;  /* 0x0000c00014417810 */ /* 0x040fe20007f7e0ff */
[----:B------:R-:W0:Y:S01]  /*11870*/  SHFL.IDX PT, R55, R4, RZ, 0x1c1f ;  /* 0x001c1fff04377589 */ /* 0x000e2200000e0000 */
[C---:B------:R-:W-:Y:S02]  /*11880*/  IADD3 R49, P5, R20.reuse, 0x8000, RZ ;  /* 0x0000800014317810 */ /* 0x040fe40007fbe0ff */
[----:B------:R-:W-:Y:S01]  /*11890*/  IADD3 R57, P4, R20, 0xa000, RZ ;  /* 0x0000a00014397810 */ /* 0x000fe20007f9e0ff */
[----:B------:R-:W-:Y:S01]  /*118a0*/  SHFL.IDX PT, R58, R6, 0x1, 0x1c1f ;  /* 0x003c1f00063a7f89 */ /* 0x000fe200000e0000 */
[----:B------:R-:W-:-:S02]  /*118b0*/  LOP3.LUT R52, R52, R53, RZ, 0x3c, !PT ;  /* 0x0000003534347212 */ /* 0x000fc400078e3cff */
[----:B------:R-:W-:Y:S01]  /*118c0*/  SHF.R.U64 R60, R60, 0x3, RZ ;  /* 0x000000033c3c7819 */ /* 0x000fe200000012ff */
[----:B------:R1:W3:Y:S01]  /*118d0*/  SHFL.IDX PT, R59, R4, 0x1, 0x1c1f ;  /* 0x003c1f00043b7f89 */ /* 0x0002e200000e0000 */
[----:B------:R-:W-:Y:S02]  /*118e0*/  IADD3.X R53, RZ, R21, RZ, P0, !PT ;  /* 0x00000015ff357210 */ /* 0x000fe400007fe4ff */
[----:B------:R-:W-:Y:S02]  /*118f0*/  LOP3.LUT R64, R65, 0x380, RZ, 0xc0, !PT ;  /* 0x0000038041407812 */ /* 0x000fe400078ec0ff */
[----:B------:R-:W-:Y:S02]  /*11900*/  LOP3.LUT P0, RZ, R26, 0x3, RZ, 0xc0, !PT ;  /* 0x000000031aff7812 */ /* 0x000fe4000780c0ff */
[----:B------:R-:W-:Y:S02]  /*11910*/  LOP3.LUT R8, R7, 0x380, RZ, 0xc0, !PT ;  /* 0x0000038007087812 */ /* 0x000fe400078ec0ff */
[----:B------:R-:W-:-:S02]  /*11920*/  LOP3.LUT R48, R49, 0x380, RZ, 0xc0, !PT ;  /* 0x0000038031307812 */ /* 0x000fc400078ec0ff */
[----:B------:R-:W-:Y:S02]  /*11930*/  LOP3.LUT R56, R57, 0x380, RZ, 0xc0, !PT ;  /* 0x0000038039387812 */ /* 0x000fe400078ec0ff */
[----:B------:R-:W-:Y:S01]  /*11940*/  LOP3.LUT R60, R60, R61, RZ, 0x3c, !PT ;  /* 0x0000003d3c3c7212 */ /* 0x000fe200078e3cff */
[----:B------:R-:W-:Y:S01]  /*11950*/  IMAD.X R61, RZ, RZ, R21, P2 ;  /* 0x000000ffff3d7224 */ /* 0x000fe200010e0615 */
[----:B------:R-:W-:Y:S02]  /*11960*/  SHF.R.U64 R64, R64, 0x3, RZ ;  /* 0x0000000340407819 */ /* 0x000fe400000012ff */
[----:B------:R-:W-:Y:S02]  /*11970*/  SHF.R.U64 R8, R8, 0x3, RZ ;  /* 0x0000000308087819 */ /* 0x000fe400000012ff */
[----:B------:R-:W-:Y:S02]  /*11980*/  SHF.R.U64 R48, R48, 0x3, RZ ;  /* 0x0000000330307819 */ /* 0x000fe400000012ff */
[----:B------:R-:W-:-:S02]  /*11990*/  SHF.R.U64 R56, R56, 0x3, RZ ;  /* 0x0000000338387819 */ /* 0x000fc400000012ff */
[----:B------:R-:W-:Y:S02]  /*119a0*/  SHF.R.S32.HI R84, RZ, 0x1f, R87 ;  /* 0x0000001fff547819 */ /* 0x000fe40000011457 */
[----:B------:R-:W-:Y:S01]  /*119b0*/  LOP3.LUT R64, R64, R65, RZ, 0x3c, !PT ;  /* 0x0000004140407212 */ /* 0x000fe200078e3cff */
[--C-:B------:R-:W-:Y:S01]  /*119c0*/  IMAD.X R65, RZ, RZ, R21.reuse, P3 ;  /* 0x000000ffff417224 */ /* 0x100fe200018e0615 */
[----:B------:R-:W-:Y:S02]  /*119d0*/  LOP3.LUT R8, R8, R7, RZ, 0x3c, !PT ;  /* 0x0000000708087212 */ /* 0x000fe400078e3cff */
[----:B------:R-:W-:Y:S01]  /*119e0*/  LOP3.LUT R48, R48, R49, RZ, 0x3c, !PT ;  /* 0x0000003130307212 */ /* 0x000fe200078e3cff */
[--C-:B------:R-:W-:Y:S01]  /*119f0*/  IMAD.X R49, RZ, RZ, R21.reuse, P5 ;  /* 0x000000ffff317224 */ /* 0x100fe200028e0615 */
[----:B------:R-:W-:Y:S01]  /*11a00*/  LOP3.LUT R56, R56, R57, RZ, 0x3c, !PT ;  /* 0x0000003938387212 */ /* 0x000fe200078e3cff */
[----:B------:R-:W-:Y:S01]  /*11a10*/  IMAD.X R57, RZ, RZ, R21, P4 ;  /* 0x000000ffff397224 */ /* 0x000fe200020e0615 */
[----:B------:R-:W-:-:S02]  /*11a20*/  IADD3 R7, P3, R20, 0xf000, RZ ;  /* 0x0000f00014077810 */ /* 0x000fc40007f7e0ff */
[----:B------:R-:W-:Y:S02]  /*11a30*/  LEA.HI R84, R84, R87, RZ, 0x3 ;  /* 0x0000005754547211 */ /* 0x000fe400078f18ff */
[C---:B------:R-:W-:Y:S02]  /*11a40*/  IADD3 R69, P5, R20.reuse, 0xd000, RZ ;  /* 0x0000d00014457810 */ /* 0x040fe40007fbe0ff */
[C---:B------:R-:W-:Y:S02]  /*11a50*/  IADD3 R73, P4, R20.reuse, 0xe000, RZ ;  /* 0x0000e00014497810 */ /* 0x040fe40007f9e0ff */
[----:B------:R-:W-:Y:S02]  /*11a60*/  LOP3.LUT R11, R20, 0x380, RZ, 0xc0, !PT ;  /* 0x00000380140b7812 */ /* 0x000fe400078ec0ff */
[----:B-1----:R-:W-:Y:S02]  /*11a70*/  LOP3.LUT R4, R7, 0x380, RZ, 0xc0, !PT ;  /* 0x0000038007047812 */ /* 0x002fe400078ec0ff */
[----:B------:R-:W-:-:S02]  /*11a80*/  LOP3.LUT R84, R84, 0xfffffff8, RZ, 0xc0, !PT ;  /* 0xfffffff854547812 */ /* 0x000fc400078ec0ff */
[----:B------:R-:W-:Y:S02]  /*11a90*/  LOP3.LUT R68, R69, 0x380, RZ, 0xc0, !PT ;  /* 0x0000038045447812 */ /* 0x000fe400078ec0ff */
[----:B------:R-:W-:Y:S02]  /*11aa0*/  LOP3.LUT R72, R73, 0x380, RZ, 0xc0, !PT ;  /* 0x0000038049487812 */ /* 0x000fe400078ec0ff */
[----:B------:R-:W-:Y:S01]  /*11ab0*/  SHF.R.U64 R11, R11, 0x3, RZ ;  /* 0x000000030b0b7819 */ /* 0x000fe200000012ff */
[----:B------:R-:W-:Y:S01]  /*11ac0*/  IMAD.IADD R84, R87, 0x1, -R84 ;  /* 0x0000000157547824 */ /* 0x000fe200078e0a54 */
[----:B------:R-:W-:Y:S01]  /*11ad0*/  SHF.R.U64 R4, R4, 0x3, RZ ;  /* 0x0000000304047819 */ /* 0x000fe200000012ff */
[----:B------:R-:W1:Y:S01]  /*11ae0*/  @P1 LDC R87, c[0x0][0xbf0] ;  /* 0x0002fc00ff571b82 */ /* 0x000e620000000800 */
[----:B------:R-:W-:Y:S02]  /*11af0*/  SHF.R.U64 R68, R68, 0x3, RZ ;  /* 0x0000000344447819 */ /* 0x000fe400000012ff */
[----:B------:R-:W-:-:S02]  /*11b00*/  SHF.R.U64 R72, R72, 0x3, RZ ;  /* 0x0000000348487819 */ /* 0x000fc400000012ff */
[----:B------:R-:W-:Y:S02]  /*11b10*/  LOP3.LUT R20, R11, R20, RZ, 0x3c, !PT ;  /* 0x000000140b147212 */ /* 0x000fe400078e3cff */
[----:B------:R-:W-:Y:S01]  /*11b20*/  LOP3.LUT R68, R68, R69, RZ, 0x3c, !PT ;  /* 0x0000004544447212 */ /* 0x000fe200078e3cff */
[--C-:B------:R-:W-:Y:S01]  /*11b30*/  IMAD.X R69, RZ, RZ, R21.reuse, P5 ;  /* 0x000000ffff457224 */ /* 0x100fe200028e0615 */
[----:B------:R-:W-:Y:S01]  /*11b40*/  LOP3.LUT R72, R72, R73, RZ, 0x3c, !PT ;  /* 0x0000004948487212 */ /* 0x000fe200078e3cff */
[----:B------:R-:W-:Y:S01]  /*11b50*/  IMAD.X R73, RZ, RZ, R21, P4 ;  /* 0x000000ffff497224 */ /* 0x000fe200020e0615 */
[----:B------:R-:W-:Y:S02]  /*11b60*/  LOP3.LUT R76, R4, R7, RZ, 0x3c, !PT ;  /* 0x00000007044c7212 */ /* 0x000fe400078e3cff */
[----:B------:R-:W-:Y:S02]  /*11b70*/  IADD3.X R77, RZ, R21, RZ, P3, !PT ;  /* 0x00000015ff4d7210 */ /* 0x000fe40001ffe4ff */
[----:B------:R-:W-:-:S02]  /*11b80*/  SHF.R.S32.HI R89, RZ, 0x1f, R89 ;  /* 0x0000001fff597819 */ /* 0x000fc40000011459 */
[----:B------:R-:W-:Y:S02]  /*11b90*/  SHF.R.S32.HI R91, RZ, 0x1f, R91 ;  /* 0x0000001fff5b7819 */ /* 0x000fe4000001145b */
[----:B------:R-:W-:Y:S01]  /*11ba0*/  SHF.R.S32.HI R93, RZ, 0x1f, R93 ;  /* 0x0000001fff5d7819 */ /* 0x000fe2000001145d */
[----:B--2---:R-:W-:-:S05]  /*11bb0*/  IMAD.IADD R5, R10, 0x1, R223 ;  /* 0x000000010a057824 */ /* 0x004fca00078e02df */
[C---:B------:R-:W-:Y:S01]  /*11bc0*/  ISETP.GE.OR P2, PT, R5.reuse, R0, P0 ;  /* 0x000000000500720c */ /* 0x040fe20000746670 */
[----:B------:R-:W-:-:S05]  /*11bd0*/  VIADD R5, R5, 0x8 ;  /* 0x0000000805057836 */ /* 0x000fca0000000000 */
[----:B------:R-:W-:-:S07]  /*11be0*/  ISETP.GE.OR P0, PT, R5, R0, P0 ;  /* 0x000000000500720c */ /* 0x000fce0000706670 */
[----:B0-----:R-:W-:Y:S06]  /*11bf0*/  @!P2 ST.E desc[UR40][R54.64], R13 ;  /* 0x0000000d3600a985 */ /* 0x001fec000c101928 */
[----:B---3--:R0:W-:Y:S04]  /*11c00*/  @!P0 ST.E desc[UR40][R58.64], R12 ;  /* 0x0000000c3a008985 */ /* 0x0081e8000c101928 */
[----:B------:R2:W5:Y:S04]  /*11c10*/  LD.E.128 R4, desc[UR40][R20.64] ;  /* 0x0000002814047980 */ /* 0x000568000c101d00 */
[----:B------:R-:W5:Y:S04]  /*11c20*/  LD.E.128 R8, desc[UR40][R8.64] ;  /* 0x0000002808087980 */ /* 0x000f68000c101d00 */
[----:B0-----:R-:W5:Y:S01]  /*11c30*/  LD.E.128 R12, desc[UR40][R14.64] ;  /* 0x000000280e0c7980 */ /* 0x001f62000c101d00 */
[----:B--2---:R-:W-:-:S03]  /*11c40*/  IMAD R21, R81, UR4, RZ ;  /* 0x0000000451157c24 */ /* 0x004fc6000f8e02ff */
[----:B------:R-:W5:Y:S01]  /*11c50*/  LD.E.128 R24, desc[UR40][R24.64] ;  /* 0x0000002818187980 */ /* 0x000f62000c101d00 */
[C---:B------:R-:W-:Y:S02]  /*11c60*/  IMAD R81, R80.reuse, UR5, R21 ;  /* 0x0000000550517c24 */ /* 0x040fe4000f8e0215 */
[----:B------:R-:W-:Y:S01]  /*11c70*/  IMAD.WIDE.U32 R20, R80, UR4, RZ ;  /* 0x0000000450147c25 */ /* 0x000fe2000f8e00ff */
[----:B------:R-:W-:Y:S01]  /*11c80*/  ULDC.64 UR4, c[0x0][0xae8] ;  /* 0x0002ba0000047ab9 */ /* 0x000fe20000000a00 */
[----:B------:R-:W5:Y:S02]  /*11c90*/  LD.E.128 R28, desc[UR40][R28.64] ;  /* 0x000000281c1c7980 */ /* 0x000f64000c101d00 */
[----:B------:R-:W-:Y:S02]  /*11ca0*/  IMAD R80, R84, 0x20, R86 ;  /* 0x0000002054507824 */ /* 0x000fe400078e0256 */
[----:B------:R-:W-:Y:S01]  /*11cb0*/  IMAD.IADD R21, R21, 0x1, R81 ;  /* 0x0000000115157824 */ /* 0x000fe200078e0251 */
        /* <DEDUP_REMOVED lines=8> */
[----:B------:R-:W-:Y:S02]  /*11d40*/  @P1 IMAD.HI.U32 R80, R84, R85, RZ ;  /* 0x0000005554501227 */ /* 0x000fe400078e00ff */
[----:B------:R-:W5:Y:S02]  /*11d50*/  LD.E.128 R48, desc[UR40][R48.64] ;  /* 0x0000002830307980 */ /* 0x000f64000c101d00 */
[----:B------:R-:W-:-:S02]  /*11d60*/  IMAD.IADD R21, R21, 0x1, R83 ;  /* 0x0000000115157824 */ /* 0x000fc400078e0253 */
[----:B------:R-:W-:Y:S01]  /*11d70*/  IMAD.MOV.U32 R81, RZ, RZ, R84 ;  /* 0x000000ffff517224 */ /* 0x000fe200078e0054 */
[----:B-1----:R-:W-:Y:S01]  /*11d80*/  @P1 SHF.R.U32.HI R81, RZ, R87, R80 ;  /* 0x00000057ff511219 */ /* 0x002fe20000011650 */
[----:B------:R-:W-:Y:S01]  /*11d90*/  IMAD R83, R32, UR4, RZ ;  /* 0x0000000420537c24 */ /* 0x000fe2000f8e02ff */
[----:B------:R-:W5:Y:S03]  /*11da0*/  LD.E.128 R52, desc[UR40][R52.64] ;  /* 0x0000002834347980 */ /* 0x000f66000c101d00 */
[C---:B------:R-:W-:Y:S01]  /*11db0*/  IMAD R85, R82.reuse, UR5, R83 ;  /* 0x0000000552557c24 */ /* 0x040fe2000f8e0253 */
[----:B------:R-:W5:Y:S01]  /*11dc0*/  LD.E.128 R56, desc[UR40][R56.64] ;  /* 0x0000002838387980 */ /* 0x000f62000c101d00 */
[----:B------:R-:W-:Y:S01]  /*11dd0*/  IMAD.WIDE.U32 R82, R82, UR4, R20 ;  /* 0x0000000452527c25 */ /* 0x000fe2000f8e0014 */
[--C-:B------:R-:W-:Y:S01]  /*11de0*/  SHF.R.S32.HI R20, RZ, 0x1f, R81.reuse ;  /* 0x0000001fff147819 */ /* 0x100fe20000011451 */
[----:B------:R-:W-:Y:S01]  /*11df0*/  ULDC.64 UR4, c[0x0][0xae0] ;  /* 0x0002b80000047ab9 */ /* 0x000fe20000000a00 */
[----:B------:R-:W5:Y:S01]  /*11e00*/  LD.E.128 R60, desc[UR40][R60.64] ;  /* 0x000000283c3c7980 */ /* 0x000f62000c101d00 */
[----:B------:R-:W-:Y:S01]  /*11e10*/  IMAD.MOV R32, RZ, RZ, -R81 ;  /* 0x000000ffff207224 */ /* 0x000fe200078e0a51 */
[----:B------:R-:W-:Y:S01]  /*11e20*/  IADD3 R83, R83, R85, RZ ;  /* 0x0000005553537210 */ /* 0x000fe20007ffe0ff */
[----:B------:R-:W-:Y:S01]  /*11e30*/  IMAD R20, R20, UR4, RZ ;  /* 0x0000000414147c24 */ /* 0x000fe2000f8e02ff */
[----:B------:R-:W5:Y:S01]  /*11e40*/  LD.E.128 R64, desc[UR40][R64.64] ;  /* 0x0000002840407980 */ /* 0x000f62000c101d00 */
[----:B------:R-:W-:-:S03]  /*11e50*/  IMAD R3, R3, R32, R84 ;  /* 0x0000002003037224 */ /* 0x000fc600078e0254 */
[----:B------:R-:W5:Y:S01]  /*11e60*/  LD.E.128 R68, desc[UR40][R68.64] ;  /* 0x0000002844447980 */ /* 0x000f62000c101d00 */
[C---:B------:R-:W-:Y:S01]  /*11e70*/  IMAD R85, R81.reuse, UR5, R20 ;  /* 0x0000000551557c24 */ /* 0x040fe2000f8e0214 */
[----:B------:R-:W-:Y:S02]  /*11e80*/  SHF.R.S32.HI R32, RZ, 0x1f, R3 ;  /* 0x0000001fff207819 */ /* 0x000fe40000011403 */
[----:B------:R-:W5:Y:S01]  /*11e90*/  LD.E.128 R72, desc[UR40][R72.64] ;  /* 0x0000002848487980 */ /* 0x000f62000c101d00 */
[----:B------:R-:W-:Y:S01]  /*11ea0*/  IMAD.WIDE.U32 R20, R81, UR4, R82 ;  /* 0x0000000451147c25 */ /* 0x000fe2000f8e0052 */
[----:B------:R-:W-:Y:S02]  /*11eb0*/  ULDC.64 UR4, c[0x0][0xad8] ;  /* 0x0002b60000047ab9 */ /* 0x000fe40000000a00 */
        /* <DEDUP_REMOVED lines=19> */
[----:B------:R-:W-:Y:S02]  /*11ff0*/  PRMT R3, RZ, 0x654, R3 ;  /* 0x00000654ff037816 */ /* 0x000fe40000000003 */
[----:B------:R-:W-:Y:S01]  /*12000*/  ISETP.GE.AND P1, PT, R81, R0, PT ;  /* 0x000000005100720c */ /* 0x000fe20003f26270 */
[----:B------:R-:W-:Y:S01]  /*12010*/  VIADD R81, R223, 0x40 ;  /* 0x00000040df517836 */ /* 0x000fe20000000000 */
[----:B0-----:R0:W-:Y:S01]  /*12020*/  SYNCS.ARRIVE.TRANS64.RED.A1T0 RZ, [R3+URZ], RZ ;  /* 0x000000ff03ff79a7 */ /* 0x0011e2000810043f */
[----:B------:R0:W1:Y:S01]  /*12030*/  SHFL.IDX PT, R84, R32, RZ, 0x181f ;  /* 0x00181fff20547589 */ /* 0x00006200000e0000 */
[----:B------:R-:W-:-:S03]  /*12040*/  VIADD R87, R219, 0xc0 ;  /* 0x000000c0db577836 */ /* 0x000fc60000000000 */
[----:B------:R0:W2:Y:S01]  /*12050*/  SHFL.IDX PT, R88, R86, RZ, 0x181f ;  /* 0x00181fff56587589 */ /* 0x0000a200000e0000 */
[----:B------:R-:W-:Y:S01]  /*12060*/  ISETP.GE.AND P0, PT, R81, R0, PT ;  /* 0x000000005100720c */ /* 0x000fe20003f06270 */
[----:B------:R-:W-:-:S12]  /*12070*/  @P2 BRA `(.L_x_14381) ;  /* 0x0000000000442947 */ /* 0x000fd80003800000 */
        /* <DEDUP_REMOVED lines=17> */
.L_x_14381:
[----:B------:R-:W-:Y:S05]  /*12190*/  BSYNC B1 ;  /* 0x0000000000017941 */ /* 0x000fea0003800000 */
.L_x_14380:
        /* <DEDUP_REMOVED lines=21> */
.L_x_14383:
[----:B------:R-:W-:Y:S05]  /*122f0*/  BSYNC B1 ;  /* 0x0000000000017941 */ /* 0x000fea0003800000 */
.L_x_14382:
        /* <DEDUP_REMOVED lines=21> */
.L_x_14385:
[----:B------:R-:W-:Y:S05]  /*12450*/  BSYNC B1 ;  /* 0x0000000000017941 */ /* 0x000fea0003800000 */
.L_x_14384:
        /* <DEDUP_REMOVED lines=9> */
[CC--:B0-----:R-:W-:Y:S02]  /*124f0*/  @!P3 LEA R4, P0, R219.reuse, R32.reuse, 0x1 ;  /* 0x00000020db04b211 */ /* 0x0c1fe400078008ff */
        /* <DEDUP_REMOVED lines=14> */
.L_x_14378:
[----:B------:R-:W3:Y:S01]  /*125e0*/  LDL.LU R6, [R1+0x30] ;  /* 0x0000300001067983 */ /* 0x000ee20000300800 */
[----:B------:R-:W-:Y:S01]  /*125f0*/  ULDC.64 UR4, c[0x0][0xc00] ;  /* 0x0003000000047ab9 */ /* 0x000fe20000000a00 */
[----:B------:R-:W-:Y:S01]  /*12600*/  IMAD.MOV.U32 R0, RZ, RZ, RZ ;  /* 0x000000ffff007224 */ /* 0x000fe200078e00ff */
[----:B------:R-:W2:Y:S01]  /*12610*/  LDC R25, c[0x0][0xbe8] ;  /* 0x0002fa00ff197b82 */ /* 0x000ea20000000800 */
[----:B------:R-:W4:Y:S01]  /*12620*/  LDL.LU R3, [R1+0x34] ;  /* 0x0000340001037983 */ /* 0x000f220000300800 */
[----:B------:R-:W-:-:S04]  /*12630*/  ISETP.NE.U32.AND P0, PT, RZ, UR4, PT ;  /* 0x00000004ff007c0c */ /* 0x000fc8000bf05070 */
[----:B------:R-:W-:Y:S02]  /*12640*/  ISETP.NE.AND.EX P0, PT, RZ, UR5, PT, P0 ;  /* 0x00000005ff007c0c */ /* 0x000fe4000bf05300 */
[----:B---3--:R-:W-:-:S04]  /*12650*/  IADD3 R4, P1, R6, UR4, RZ ;  /* 0x0000000406047c10 */ /* 0x008fc8000ff3e0ff */
[----:B----4-:R-:W-:Y:S01]  /*12660*/  IADD3.X R5, R3, UR5, RZ, P1, !PT ;  /* 0x0000000503057c10 */ /* 0x010fe20008ffe4ff */
        /* <DEDUP_REMOVED lines=9> */
[----:B--2---:R-:W-:Y:S01]  /*12700*/  ISETP.NE.AND P2, PT, R25, 0x1, PT ;  /* 0x000000011900780c */ /* 0x004fe20003f45270 */
[----:B------:R-:W2:-:S12]  /*12710*/  S2R R26, SR_TID.X ;  /* 0x00000000001a7919 */ /* 0x000e980000002100 */
[----:B------:R-:W4:Y:S08]  /*12720*/  @P2 LDC R20, c[0x0][0xbec] ;  /* 0x0002fb00ff142b82 */ /* 0x000f300000000800 */
[----:B------:R-:W0:Y:S01]  /*12730*/  @P2 LDC R27, c[0x0][0xbf0] ;  /* 0x0002fc00ff1b2b82 */ /* 0x000e220000000800 */
[----:B--2---:R-:W-:-:S04]  /*12740*/  IADD3 R26, R26, -0x80, RZ ;  /* 0xffffff801a1a7810 */ /* 0x004fc80007ffe0ff */
[----:B------:R-:W-:Y:S01]  /*12750*/  ISETP.GE.AND P3, PT, R26, 0x80, PT ;  /* 0x000000801a00780c */ /* 0x000fe20003f66270 */
[----:B---3--:R-:W-:-:S12]  /*12760*/  @P1 BRA `(.L_x_14387) ;  /* 0x0000000000101947 */ /* 0x008fd80003800000 */
[----:B------:R-:W-:Y:S05]  /*12770*/  @!P0 BRA `(.L_x_14387) ;  /* 0x00000000000c8947 */ /* 0x000fea0003800000 */
[----:B------:R-:W2:Y:S04]  /*12780*/  LDG.E R3, desc[UR40][R4.64] ;  /* 0x0000002804037981 */ /* 0x000ea8000c1e1900 */
[----:B-----5:R-:W2:Y:S02]  /*12790*/  LDG.E R8, desc[UR40][R4.64+0x4] ;  /* 0x0000042804087981 */ /* 0x020ea4000c1e1900 */
[----:B--2---:R-:W-:-:S07]  /*127a0*/  IMAD.IADD R8, R8, 0x1, -R3 ;  /* 0x0000000108087824 */ /* 0x004fce00078e0a03 */
.L_x_14387:
[----:B------:R-:W2:Y:S04]  /*127b0*/  LDL.LU R4, [R1+0x38] ;  /* 0x0000380001047983 */ /* 0x000ea80000300800 */
[----:B------:R-:W3:Y:S04]  /*127c0*/  LDL.LU R3, [R1+0x44] ;  /* 0x0000440001037983 */ /* 0x000ee80000300800 */
[----:B-----5:R-:W4:Y:S01]  /*127d0*/  LDL R24, [R1+0x2c] ;  /* 0x00002c0001187983 */ /* 0x020f220000100800 */
[----:B------:R-:W-:Y:S01]  /*127e0*/  BSSY B1, `(.L_x_14388) ;  /* 0x000002d000017945 */ /* 0x000fe20003800000 */
[----:B------:R-:W-:-:S02]  /*127f0*/  SHF.R.S32.HI R11, RZ, 0x1f, R0 ;  /* 0x0000001fff0b7819 */ /* 0x000fc40000011400 */
        /* <DEDUP_REMOVED lines=27> */
[--C-:B------:R-:W-:Y:S02]  /*129b0*/  IMAD.MOV R7, RZ, RZ, -R3.reuse ;  /* 0x000000ffff077224 */ /* 0x100fe400078e0a03 */
        /* <DEDUP_REMOVED lines=15> */
.L_x_14389:
[----:B------:R-:W-:Y:S05]  /*12ab0*/  BSYNC B1 ;  /* 0x0000000000017941 */ /* 0x000fea0003800000 */
.L_x_14388:
[--C-:B--2---:R-:W-:Y:S01]  /*12ac0*/  SHF.R.S32.HI R6, RZ, 0x1f, R26.reuse ;  /* 0x0000001fff067819 */ /* 0x104fe2000001141a */
        /* <DEDUP_REMOVED lines=14> */
[----:B------:R-:W-:Y:S02]  /*12bb0*/  IMAD.IADD R9, R223, 0x1, R0 ;  /* 0x00000001df097824 */ /* 0x000fe400078e0200 */
[----:B------:R-:W-:-:S02]  /*12bc0*/  IMAD R7, R24, UR5, R6 ;  /* 0x0000000518077c24 */ /* 0x000fc4000f8e0206 */
[----:B------:R-:W-:-:S04]  /*12bd0*/  @P2 IMAD.HI.U32 R0, R9, R20, RZ ;  /* 0x0000001409002227 */ /* 0x000fc800078e00ff */
        /* <DEDUP_REMOVED lines=30> */
.L_x_14578:
[----:B------:R-:W-:Y:S01]  /*12dc0*/  IMAD R8, R8, R25, RZ ;  /* 0x0000001908087224 */ /* 0x000fe200078e02ff */
[----:B------:R-:W-:Y:S01]  /*12dd0*/  BSSY B1, `(.L_x_14391) ;  /* 0x000001f000017945 */ /* 0x000fe20003800000 */
[----:B------:R-:W-:-:S05]  /*12de0*/  IMAD.IADD R223, R10, 0x1, R223 ;  /* 0x000000010adf7824 */ /* 0x000fca00078e02df */
        /* <DEDUP_REMOVED lines=19> */
[C---:B------:R-:W-:Y:S01]  /*12f20*/  @!P1 LEA R12, P5, R20.reuse, R14, 0x1 ;  /* 0x0000000e140c9211 */ /* 0x040fe200078a08ff */
[----:B------:R4:W-:Y:S01]  /*12f30*/  @!P3 ST.E.128 desc[UR40][R6.64], RZ ;  /* 0x000000ff0600b985 */ /* 0x0009e2000c101d28 */
[----:B------:R-:W-:Y:S02]  /*12f40*/  @!P2 LEA.HI.X R11, R15, R0, R24, 0x1, P4 ;  /* 0x000000000f0ba211 */ /* 0x000fe400020f0c18 */
[----:B------:R-:W-:Y:S02]  /*12f50*/  SHF.R.S32.HI R9, RZ, 0x1f, R9 ;  /* 0x0000001fff097819 */ /* 0x000fe40000011409 */
[C---:B------:R-:W-:Y:S01]  /*12f60*/  @!P0 LEA R14, P4, R5.reuse, R14, 0x1 ;  /* 0x0000000e050e8211 */ /* 0x040fe200078808ff */
[----:B------:R4:W-:Y:S01]  /*12f70*/  @!P2 ST.E.128 desc[UR40][R10.64], RZ ;  /* 0x000000ff0a00a985 */ /* 0x0009e2000c101d28 */
[-C--:B------:R-:W-:Y:S02]  /*12f80*/  @!P1 LEA.HI.X R13, R20, R0.reuse, R21, 0x1, P5 ;  /* 0x00000000140d9211 */ /* 0x080fe400028f0c15 */
[----:B------:R-:W-:-:S03]  /*12f90*/  @!P0 LEA.HI.X R15, R5, R0, R9, 0x1, P4 ;  /* 0x00000000050f8211 */ /* 0x000fc600020f0c09 */
[----:B------:R4:W-:Y:S04]  /*12fa0*/  @!P1 ST.E.128 desc[UR40][R12.64], RZ ;  /* 0x000000ff0c009985 */ /* 0x0009e8000c101d28 */
[----:B------:R4:W-:Y:S02]  /*12fb0*/  @!P0 ST.E.128 desc[UR40][R14.64], RZ ;  /* 0x000000ff0e008985 */ /* 0x0009e4000c101d28 */
.L_x_14392:
[----:B------:R-:W-:Y:S05]  /*12fc0*/  BSYNC B1 ;  /* 0x0000000000017941 */ /* 0x000fea0003800000 */
.L_x_14391:
[----:B------:R-:W-:-:S03]  /*12fd0*/  UMOV UR4, 0xffffffff ;  /* 0xffffffff00047882 */ /* 0x000fc60000000000 */
[----:B------:R-:W-:Y:S05]  /*12fe0*/  BRA.DIV UR4, `(.L_x_14393) ;  /* 0x0000008a04507947 */ /* 0x000fea000b800000 */
[----:B--2---:R2:W0:Y:S04]  /*12ff0*/  SHFL.IDX PT, R0, R4, 0x1, 0x181f ;  /* 0x00381f0004007f89 */ /* 0x00442800000e0000 */
[----:B---34-:R2:W3:Y:S02]  /*13000*/  SHFL.IDX PT, R14, R3, 0x1, 0x181f ;  /* 0x00381f00030e7f89 */ /* 0x0184e400000e0000 */
.L_x_14582:
[----:B------:R-:W-:Y:S01]  /*13010*/  VIADD R5, R223, 0x20 ;  /* 0x00000020df057836 */ /* 0x000fe20000000000 */
[----:B------:R-:W-:Y:S04]  /*13020*/  BSSY B1, `(.L_x_14394) ;  /* 0x000001e000017945 */ /* 0x000fe80003800000 */
        /* <DEDUP_REMOVED lines=8> */
[----:B------:R-:W-:Y:S01]  /*130b0*/  VIADD R25, R219, 0x40 ;  /* 0x00000040db197836 */ /* 0x000fe20000000000 */
[----:B------:R-:W-:Y:S01]  /*130c0*/  ISETP.GE.AND P1, PT, R21, UR4, PT ;  /* 0x0000000415007c0c */ /* 0x000fe2000bf26270 */
[----:B------:R-:W-:Y:S01]  /*130d0*/  VIADD R20, R219, 0xc0 ;  /* 0x000000c0db147836 */ /* 0x000fe20000000000 */
[----:B------:R-:W-:Y:S02]  /*130e0*/  ISETP.GE.AND P0, PT, R9, UR4, PT ;  /* 0x0000000409007c0c */ /* 0x000fe4000bf06270 */
[----:B------:R-:W-:-:S02]  /*130f0*/  SHF.R.S32.HI R12, RZ, 0x1f, R219 ;  /* 0x0000001fff0c7819 */ /* 0x000fc400000114db */
[----:B------:R-:W-:Y:S02]  /*13100*/  SHF.R.S32.HI R25, RZ, 0x1f, R25 ;  /* 0x0000001fff197819 */ /* 0x000fe40000011419 */
[C---:B------:R-:W-:Y:S02]  /*13110*/  IADD3 R24, R219.reuse, 0x80, RZ ;  /* 0x00000080db187810 */ /* 0x040fe40007ffe0ff */
[-C--:B---3--:R-:W-:Y:S02]  /*13120*/  @!P3 LEA R6, P5, R219, R14.reuse, 0x1 ;  /* 0x0000000edb06b211 */ /* 0x088fe400078a08ff */
[----:B------:R-:W-:Y:S02]  /*13130*/  @!P2 LEA R10, P4, R15, R14, 0x1 ;  /* 0x0000000e0f0aa211 */ /* 0x000fe400078808ff */
[----:B0-----:R-:W-:Y:S02]  /*13140*/  @!P3 LEA.HI.X R7, R219, R0, R12, 0x1, P5 ;  /* 0x00000000db07b211 */ /* 0x001fe400028f0c0c */
[----:B------:R-:W-:-:S02]  /*13150*/  @!P1 LEA R12, P5, R21, R14, 0x1 ;  /* 0x0000000e150c9211 */ /* 0x000fc400078a08ff */
[----:B------:R-:W-:Y:S01]  /*13160*/  SHF.R.S32.HI R24, RZ, 0x1f, R24 ;  /* 0x0000001fff187819 */ /* 0x000fe20000011418 */
        /* <DEDUP_REMOVED lines=9> */
.L_x_14395:
[----:B------:R-:W-:Y:S05]  /*13200*/  BSYNC B1 ;  /* 0x0000000000017941 */ /* 0x000fea0003800000 */
.L_x_14394:
[----:B------:R-:W-:-:S03]  /*13210*/  UMOV UR4, 0xffffffff ;  /* 0xffffffff00047882 */ /* 0x000fc60000000000 */
[----:B------:R-:W-:Y:S05]  /*13220*/  BRA.DIV UR4, `(.L_x_14396) ;  /* 0x0000008a04087947 */ /* 0x000fea000b800000 */
[----:B0-----:R0:W0:Y:S04]  /*13230*/  SHFL.IDX PT, R0, R4, 0x2, 0x181f ;  /* 0x00581f0004007f89 */ /* 0x00102800000e0000 */
[----:B---34-:R3:W4:Y:S02]  /*13240*/  SHFL.IDX PT, R14, R3, 0x2, 0x181f ;  /* 0x00581f00030e7f89 */ /* 0x01872400000e0000 */
.L_x_14586:
        /* <DEDUP_REMOVED lines=13> */
[----:B------:R-:W-:Y:S01]  /*13320*/  ISETP.GE.AND P0, PT, R9, UR4, PT ;  /* 0x0000000409007c0c */ /* 0x000fe2000bf06270 */
[----:B------:R-:W-:Y:S01]  /*13330*/  VIADD R20, R219, 0xc0 ;  /* 0x000000c0db147836 */ /* 0x000fe20000000000 */
[----:B------:R-:W-:-:S02]  /*13340*/  SHF.R.S32.HI R12, RZ, 0x1f, R219 ;  /* 0x0000001fff0c7819 */ /* 0x000fc400000114db */
[----:B------:R-:W-:Y:S02]  /*13350*/  SHF.R.S32.HI R25, RZ, 0x1f, R25 ;  /* 0x0000001fff197819 */ /* 0x000fe40000011419 */
[----:B------:R-:W-:Y:S02]  /*13360*/  SHF.R.S32.HI R24, RZ, 0x1f, R24 ;  /* 0x0000001fff187819 */ /* 0x000fe40000011418 */
[-C--:B----4-:R-:W-:Y:S02]  /*13370*/  @!P3 LEA R6, P5, R219, R14.reuse, 0x1 ;  /* 0x0000000edb06b211 */ /* 0x090fe400078a08ff */
[----:B------:R-:W-:Y:S02]  /*13380*/  @!P2 LEA R10, P4, R15, R14, 0x1 ;  /* 0x0000000e0f0aa211 */ /* 0x000fe400078808ff */
[----:B0-----:R-:W-:Y:S02]  /*13390*/  @!P3 LEA.HI.X R7, R219, R0, R12, 0x1, P5 ;  /* 0x00000000db07b211 */ /* 0x001fe400028f0c0c */
        /* <DEDUP_REMOVED lines=10> */
.L_x_14398:
[----:B------:R-:W-:Y:S05]  /*13440*/  BSYNC B1 ;  /* 0x0000000000017941 */ /* 0x000fea0003800000 */
.L_x_14397:
[----:B------:R-:W-:-:S03]  /*13450*/  UMOV UR4, 0xffffffff ;  /* 0xffffffff00047882 */ /* 0x000fc60000000000 */
[----:B------:R-:W-:Y:S05]  /*13460*/  BRA.DIV UR4, `(.L_x_14399) ;  /* 0x0000008604c07947 */ /* 0x000fea000b800000 */
[----:B0-----:R0:W0:Y:S04]  /*13470*/  SHFL.IDX PT, R0, R4, 0x3, 0x181f ;  /* 0x00781f0004007f89 */ /* 0x00102800000e0000 */
[----:B----4-:R4:W0:Y:S02]  /*13480*/  SHFL.IDX PT, R14, R3, 0x3, 0x181f ;  /* 0x00781f00030e7f89 */ /* 0x01082400000e0000 */
.L_x_14590:
        /* <DEDUP_REMOVED lines=30> */
.L_x_14386:
[----:B------:R-:W-:Y:S05]  /*13670*/  BSYNC B0 ;  /* 0x0000000000007941 */ /* 0x000fea0003800000 */
.L_x_14377:
[----:B------:R-:W-:Y:S02]  /*13680*/  ULDC UR4, c[0x0][0xc3c] ;  /* 0x00030f0000047ab9 */ /* 0x000fe40000000800 */
[----:B-1----:R-:W-:-:S13]  /*13690*/  ISETP.GE.AND P0, PT, R35, UR4, PT ;  /* 0x0000000423007c0c */ /* 0x002fda000bf06270 */
[----:B------:R-:W-:Y:S05]  /*136a0*/  @!P0 BRA `(.L_x_14400) ;  /* 0xfffffed800988947 */ /* 0x000fea000383ffff */
[----:B------:R-:W-:Y:S05]  /*136b0*/  BRA `(.L_x_14241) ;  /* 0x0000006c00307947 */ /* 0x000fea0003800000 */
.L_x_14239:
        /* <DEDUP_REMOVED lines=16> */
.L_x_14401:
        /* <DEDUP_REMOVED lines=41> */
.L_x_14407:
        /* <DEDUP_REMOVED lines=12> */
.L_x_14406:
[----:B------:R-:W-:Y:S05]  /*13b10*/  BSYNC B0 ;  /* 0x0000000000007941 */ /* 0x000fea0003800000 */
.L_x_14405:
        /* <DEDUP_REMOVED lines=20> */
.L_x_14403:
        /* <DEDUP_REMOVED lines=20> */
.L_x_14408:
        /* <DEDUP_REMOVED lines=56> */
[----:B------:R-:W-:-:S04]  /*14120*/  IMAD R18, R2, R18, R3 ;  /* 0x0000001202127224 */ /* 0x000fc800078e0203 */
[----:B------:R-:W-:Y:S01]  /*14130*/  IMAD.IADD R17, R4, 0x1, R17 ;  /* 0x0000000104117824 */ /* 0x000fe200078e0211 */
[----:B------:R-:W-:Y:S06]  /*14140*/  BRA `(.L_x_14409) ;  /* 0x00000000000c7947 */ /* 0x000fec0003800000 */
.L_x_14404:
[----:B------:R-:W-:Y:S02]  /*14150*/  IMAD.MOV.U32 R17, RZ, RZ, RZ ;  /* 0x000000ffff117224 */ /* 0x000fe400078e00ff */
[----:B------:R-:W-:Y:S02]  /*14160*/  IMAD.U32 R16, RZ, RZ, UR6 ;  /* 0x00000006ff107e24 */ /* 0x000fe4000f8e00ff */
[----:B------:R-:W-:-:S07]  /*14170*/  IMAD.MOV.U32 R18, RZ, RZ, RZ ;  /* 0x000000ffff127224 */ /* 0x000fce00078e00ff */
.L_x_14409:
[----:B------:R-:W-:-:S13]  /*14180*/  ISETP.NE.AND P0, PT, R5, RZ, PT ;  /* 0x000000ff0500720c */ /* 0x000fda0003f05270 */
[----:B------:R-:W0:Y:S01]  /*14190*/  @!P0 S2R R3, SR_CgaCtaId ;  /* 0x0000000000038919 */ /* 0x000e220000008800 */
[----:B------:R-:W-:-:S04]  /*141a0*/  @!P0 MOV R2, 0x400 ;  /* 0x0000040000028802 */ /* 0x000fc80000000f00 */
[----:B0-----:R-:W-:-:S05]  /*141b0*/  @!P0 LEA R2, R3, R2, 0x18 ;  /* 0x0000000203028211 */ /* 0x001fca00078ec0ff */
[----:B------:R0:W-:Y:S01]  /*141c0*/  @!P0 STS.128 [R2+0x228d0], R16 ;  /* 0x0228d01002008388 */ /* 0x0001e20000000c00 */
[----:B------:R-:W-:Y:S06]  /*141d0*/  BAR.ARV 0x5, 0x180 ;  /* 0x0146000000007b1d */ /* 0x000fec0000002000 */
.L_x_14402:
[----:B------:R2:W-:Y:S01]  /*141e0*/  STL [R1+0x24], RZ ;  /* 0x000024ff01007387 */ /* 0x0005e20000100800 */
[----:B------:R-:W-:Y:S01]  /*141f0*/  ULDC UR4, c[0x0][0xc3c] ;  /* 0x00030f0000047ab9 */ /* 0x000fe20000000800 */
[----:B------:R-:W-:Y:S01]  /*14200*/  IMAD.MOV.U32 R26, RZ, RZ, 0x1 ;  /* 0x00000001ff1a7424 */ /* 0x000fe200078e00ff */
[----:B-1----:R-:W-:Y:S02]  /*14210*/  ISETP.GE.AND P0, PT, R19, UR4, PT ;  /* 0x0000000413007c0c */ /* 0x002fe4000bf06270 */
[----:B------:R-:W-:-:S11]  /*14220*/  MOV R25, RZ ;  /* 0x000000ff00197202 */ /* 0x000fd60000000f00 */
[----:B--2---:R-:W-:Y:S05]  /*14230*/  @P0 BRA `(.L_x_14410) ;  /* 0x0000005c00740947 */ /* 0x004fea0003800000 */
[----:B------:R-:W2:Y:S01]  /*14240*/  LDL R4, [R1] ;  /* 0x0000000001047983 */ /* 0x000ea20000100800 */
        /* <DEDUP_REMOVED lines=28> */
.L_x_14509:
[----:B-1----:R-:W1:Y:S02]  /*14410*/  LDC.64 R2, c[0x0][0xc88] ;  /* 0x00032200ff027b82 */ /* 0x002e640000000a00 */
[----:B-1----:R-:W-:-:S05]  /*14420*/  IMAD.WIDE R2, R19, 0x4, R2 ;  /* 0x0000000413027825 */ /* 0x002fca00078e0202 */
[----:B------:R-:W0:Y:S01]  /*14430*/  LDG.E R35, desc[UR40][R2.64] ;  /* 0x0000002802237981 */ /* 0x000e22000c1e1900 */
[----:B------:R-:W-:Y:S05]  /*14440*/  YIELD ;  /* 0x0000000000007946 */ /* 0x000fea0003800000 */
[----:B------:R-:W-:Y:S01]  /*14450*/  ULDC.64 UR4, c[0x0][0xa28] ;  /* 0x00028a0000047ab9 */ /* 0x000fe20000000a00 */
[----:B------:R-:W-:Y:S01]  /*14460*/  MOV R31, RZ ;  /* 0x000000ff001f7202 */ /* 0x000fe20000000f00 */
[----:B------:R-:W-:Y:S01]  /*14470*/  IMAD.MOV.U32 R6, RZ, RZ, RZ ;  /* 0x000000ffff067224 */ /* 0x000fe200078e00ff */
[----:B------:R-:W-:Y:S01]  /*14480*/  ISETP.NE.U32.AND P0, PT, RZ, UR4, PT ;  /* 0x00000004ff007c0c */ /* 0x000fe2000bf05070 */
[----:B------:R-:W-:Y:S01]  /*14490*/  ULDC.64 UR8, c[0x0][0xa18] ;  /* 0x0002860000087ab9 */ /* 0x000fe20000000a00 */
        /* <DEDUP_REMOVED lines=19> */
[----:B--23--:R-:W-:-:S03]  /*145d0*/  IADD3 R4, P4, R28, UR6, RZ ;  /* 0x000000061c047c10 */ /* 0x00cfc6000ff9e0ff */
        /* <DEDUP_REMOVED lines=25> */
[----:B--2---:R-:W-:-:S05]  /*14770*/  IADD3 R10, -R8, R9, RZ ;  /* 0x00000009080a7210 */ /* 0x004fca0007ffe1ff */
[----:B------:R1:W-:Y:S02]  /*14780*/  STL [R1+0xc], R10 ;  /* 0x00000c0a01007387 */ /* 0x0003e40000100800 */
.L_x_14411:
        /* <DEDUP_REMOVED lines=9> */
.L_x_14412:
        /* <DEDUP_REMOVED lines=9> */
.L_x_14413:
        /* <DEDUP_REMOVED lines=13> */
[----:B---3--:R-:W-:-:S04]  /*14980*/  @P0 IMAD.HI.U32 R4, R2, R4, RZ ;  /* 0x0000000402040227 */ /* 0x008fc800078e00ff */
[----:B------:R-:W-:Y:S01]  /*14990*/  IMAD.HI R5, R5, 0x2aaaaaab, RZ ;  /* 0x2aaaaaab05057827 */ /* 0x000fe200078e02ff */
[----:B----4-:R-:W-:Y:S02]  /*149a0*/  @P0 SHF.R.U32.HI R2, RZ, R3, R4 ;  /* 0x00000003ff020219 */ /* 0x010fe40000011604 */
[----:B------:R-:W-:Y:S02]  /*149b0*/  IADD3 R4, R33, 0x60, -R10 ;  /* 0x0000006021047810 */ /* 0x000fe40007ffe80a */
[----:B------:R-:W-:-:S03]  /*149c0*/  SHF.R.U32.HI R3, RZ, 0x1f, R5 ;  /* 0x0000001fff037819 */ /* 0x000fc60000011605 */
[----:B------:R-:W-:Y:S01]  /*149d0*/  IMAD.IADD R2, R4, 0x1, R2 ;  /* 0x0000000104027824 */ /* 0x000fe200078e0202 */
[----:B------:R-:W-:-:S03]  /*149e0*/  LEA.HI.SX32 R5, R5, R3, 0x1c ;  /* 0x0000000305057211 */ /* 0x000fc600078fe2ff */
[----:B------:R-:W-:-:S05]  /*149f0*/  IMAD.HI R2, R2, 0x2aaaaaab, RZ ;  /* 0x2aaaaaab02027827 */ /* 0x000fca00078e02ff */
[----:B------:R-:W-:-:S04]  /*14a00*/  SHF.R.U32.HI R3, RZ, 0x1f, R2 ;  /* 0x0000001fff037819 */ /* 0x000fc80000011602 */
[----:B------:R-:W-:-:S04]  /*14a10*/  LEA.HI.SX32 R3, R2, R3, 0x1c ;  /* 0x0000000302037211 */ /* 0x000fc800078fe2ff */
[----:B------:R-:W-:-:S05]  /*14a20*/  VIMNMX R2, R5, R3, PT ;  /* 0x0000000305027248 */ /* 0x000fca0003fe0100 */
[--C-:B------:R-:W-:Y:S02]  /*14a30*/  IMAD R2, R2, 0x60, -R7.reuse ;  /* 0x0000006002027824 */ /* 0x100fe400078e0a07 */
[----:B------:R-:W-:-:S03]  /*14a40*/  IMAD.MOV R7, RZ, RZ, -R7 ;  /* 0x000000ffff077224 */ /* 0x000fc600078e0a07 */
        /* <DEDUP_REMOVED lines=20> */
.L_x_14593:
[----:B---3--:R-:W-:Y:S02]  /*14b90*/  ISETP.NE.AND P0, PT, R14, RZ, PT ;  /* 0x000000ff0e00720c */ /* 0x008fe40003f05270 */
[----:B------:R-:W-:-:S11]  /*14ba0*/  PLOP3.LUT P6, PT, PT, PT, PT, 0x8, 0x0 ;  /* 0x000000000000781c */ /* 0x000fd60003fce170 */
[----:B------:R-:W-:Y:S05]  /*14bb0*/  @P0 BRA `(.L_x_14417) ;  /* 0x00000000000c0947 */ /* 0x000fea0003800000 */
[----:B------:R-:W-:-:S03]  /*14bc0*/  UMOV UR4, 0xffffffff ;  /* 0xffffffff00047882 */ /* 0x000fc60000000000 */
[----:B------:R-:W-:Y:S05]  /*14bd0*/  BRA.DIV UR4, `(.L_x_14418) ;  /* 0x0000007204607947 */ /* 0x000fea000b800000 */
[----:B------:R-:W-:-:S13]  /*14be0*/  ELECT P6, URZ, PT ;  /* 0x00000000003f782f */ /* 0x000fda00038c0000 */
.L_x_14417:
        /* <DEDUP_REMOVED lines=9> */
.L_x_14596:
[----:B------:R-:W-:Y:S05]  /*14c80*/  BSYNC B1 ;  /* 0x0000000000017941 */ /* 0x000fea0003800000 */
.L_x_14419:
[----:B------:R-:W-:Y:S04]  /*14c90*/  BSSY B1, `(.L_x_14421) ;  /* 0x000007b000017945 */ /* 0x000fe80003800000 */
[----:B------:R-:W-:Y:S05]  /*14ca0*/  @!P6 BRA `(.L_x_14422) ;  /* 0x0000000400e4e947 */ /* 0x000fea0003800000 */
[----:B0-----:R-:W-:Y:S01]  /*14cb0*/  IMAD R3, R24, 0x8, R23 ;  /* 0x0000000818037824 */ /* 0x001fe200078e0217 */
[----:B------:R-:W-:Y:S01]  /*14cc0*/  SHF.L.U32 R8, R27, 0x1f, RZ ;  /* 0x0000001f1b087819 */ /* 0x000fe200000006ff */
[----:B------:R-:W0:Y:S01]  /*14cd0*/  S2R R9, SR_TID.X ;  /* 0x0000000000097919 */ /* 0x000e220000002100 */
[----:B------:R-:W-:Y:S02]  /*14ce0*/  BSSY B2, `(.L_x_14423) ;  /* 0x0000005000027945 */ /* 0x000fe40003800000 */
[----:B------:R-:W2:Y:S01]  /*14cf0*/  SYNCS.PHASECHK.TRANS64.TRYWAIT P0, [R3+URZ+0x228a0], R8 ;  /* 0x0228a008030075a7 */ /* 0x000ea2000800017f */
[----:B0-----:R-:W-:-:S04]  /*14d00*/  LOP3.LUT R9, R9, 0x7f, RZ, 0xc0, !PT ;  /* 0x0000007f09097812 */ /* 0x001fc800078ec0ff */
[----:B------:R-:W-:Y:S01]  /*14d10*/  ISETP.NE.AND P1, PT, R9, RZ, PT ;  /* 0x000000ff0900720c */ /* 0x000fe20003f25270 */
[----:B--2---:R-:W-:-:S12]  /*14d20*/  @!P0 BRA `(.L_x_14424) ;  /* 0x0000007000408947 */ /* 0x004fd80003800000 */
.L_x_14597:
[----:B------:R-:W-:Y:S05]  /*14d30*/  BSYNC B2 ;  /* 0x0000000000027941 */ /* 0x000fea0003800000 */
.L_x_14423:
[----:B------:R-:W-:Y:S04]  /*14d40*/  BSSY B2, `(.L_x_14425) ;  /* 0x0000009000027945 */ /* 0x000fe80003800000 */
[----:B------:R-:W-:Y:S05]  /*14d50*/  @P1 BRA `(.L_x_14426) ;  /* 0x00000000001c1947 */ /* 0x000fea0003800000 */
[----:B-1----:R-:W1:Y:S01]  /*14d60*/  S2R R10, SR_TID.X ;  /* 0x00000000000a7919 */ /* 0x002e620000002100 */
[----:B------:R-:W-:-:S04]  /*14d70*/  MOV R9, 0x3000 ;  /* 0x0000300000097802 */ /* 0x000fc80000000f00 */
[----:B------:R2:W-:Y:S01]  /*14d80*/  SYNCS.ARRIVE.TRANS64 RZ, [R3+URZ+0x22890], R9 ;  /* 0x0228900903ff79a7 */ /* 0x0005e2000800003f */
[----:B-1----:R-:W-:-:S04]  /*14d90*/  LOP3.LUT R10, R10, 0x1f, RZ, 0xc0, !PT ;  /* 0x0000001f0a0a7812 */ /* 0x002fc800078ec0ff */
[----:B------:R-:W-:-:S13]  /*14da0*/  ISETP.NE.AND P0, PT, R10, RZ, PT ;  /* 0x000000ff0a00720c */ /* 0x000fda0003f05270 */
[----:B--2---:R-:W-:Y:S05]  /*14db0*/  @!P0 BRA `(.L_x_14426) ;  /* 0x0000000000048947 */ /* 0x004fea0003800000 */
[----:B------:R-:W-:Y:S01]  /*14dc0*/  BPT.TRAP 0x1 ;  /* 0x000000040000795c */ /* 0x000fe20000300000 */
.L_x_14426:
[----:B------:R-:W-:Y:S05]  /*14dd0*/  BSYNC B2 ;  /* 0x0000000000027941 */ /* 0x000fea0003800000 */
.L_x_14425:
[----:B------:R-:W-:Y:S01]  /*14de0*/  IMAD.MOV.U32 R14, RZ, RZ, RZ ;  /* 0x000000ffff0e7224 */ /* 0x000fe200078e00ff */
[----:B------:R-:W-:Y:S01]  /*14df0*/  UIADD3 UR4, UP0, UR38, 0x570, URZ ;  /* 0x0000057026047890 */ /* 0x000fe2000ff1e03f */
[----:B------:R-:W-:Y:S01]  /*14e00*/  IMAD R9, R2, 0x60, R0 ;  /* 0x0000006002097824 */ /* 0x000fe200078e0200 */
[----:B------:R-:W-:Y:S01]  /*14e10*/  PLOP3.LUT P0, PT, PT, PT, PT, 0x80, 0x0 ;  /* 0x000000000000781c */ /* 0x000fe20003f0f070 */
[----:B-1----:R-:W-:Y:S01]  /*14e20*/  IMAD R10, R24, 0x3000, R23 ;  /* 0x00003000180a7824 */ /* 0x002fe200078e0217 */
[----:B------:R-:W-:Y:S01]  /*14e30*/  R2UR UR10, R14 ;  /* 0x000000000e0a72ca */ /* 0x000fe200000e0000 */
[----:B------:R-:W-:Y:S01]  /*14e40*/  VIADD R9, R9, 0xffffffa0 ;  /* 0xffffffa009097836 */ /* 0x000fe20000000000 */
[----:B------:R-:W-:Y:S01]  /*14e50*/  UIADD3.X UR5, URZ, UR39, URZ, UP0, !UPT ;  /* 0x000000273f057290 */ /* 0x000fe200087fe43f */
[----:B------:R-:W-:Y:S01]  /*14e60*/  VIADD R10, R10, 0x1c400 ;  /* 0x0001c4000a0a7836 */ /* 0x000fe20000000000 */
[----:B------:R-:W-:Y:S01]  /*14e70*/  UMOV UR6, 0x0 ;  /* 0x0000000000067882 */ /* 0x000fe20000000000 */
[----:B------:R-:W-:Y:S01]  /*14e80*/  VIADD R11, R3, 0x22890 ;  /* 0x00022890030b7836 */ /* 0x000fe20000000000 */
[----:B------:R-:W-:-:S09]  /*14e90*/  UMOV UR7, 0x12f00000 ;  /* 0x12f0000000077882 */ /* 0x000fd20000000000 */
.L_x_14427:
        /* <DEDUP_REMOVED lines=13> */
.L_x_14598:
[----:B------:R-:W-:Y:S05]  /*14f70*/  BSYNC B2 ;  /* 0x0000000000027941 */ /* 0x000fea0003800000 */
.L_x_14428:
        /* <DEDUP_REMOVED lines=11> */
.L_x_14431:
[----:B------:R-:W-:Y:S05]  /*15030*/  BSYNC B2 ;  /* 0x0000000000027941 */ /* 0x000fea0003800000 */
.L_x_14430:
        /* <DEDUP_REMOVED lines=9> */
.L_x_14432:
        /* <DEDUP_REMOVED lines=15> */
.L_x_14433:
        /* <DEDUP_REMOVED lines=15> */
.L_x_14434:
        /* <DEDUP_REMOVED lines=15> */
.L_x_14435:
        /* <DEDUP_REMOVED lines=10> */
.L_x_14422:
[----:B------:R-:W-:Y:S05]  /*15440*/  BSYNC B1 ;  /* 0x0000000000017941 */ /* 0x000fea0003800000 */
.L_x_14421:
        /* <DEDUP_REMOVED lines=9> */
.L_x_14451:
        /* <DEDUP_REMOVED lines=11> */
.L_x_14599:
[----:B------:R-:W-:Y:S05]  /*15590*/  BSYNC B2 ;  /* 0x0000000000027941 */ /* 0x000fea0003800000 */
.L_x_14438:
[----:B------:R-:W-:Y:S04]  /*155a0*/  BSSY B2, `(.L_x_14440) ;  /* 0x0000009000027945 */ /* 0x000fe80003800000 */
[----:B------:R-:W-:Y:S05]  /*155b0*/  @P2 BRA `(.L_x_14441) ;  /* 0x00000000001c2947 */ /* 0x000fea0003800000 */
[----:B------:R-:W2:Y:S01]  /*155c0*/  S2R R9, SR_TID.X ;  /* 0x0000000000097919 */ /* 0x000ea20000002100 */
[----:B------:R-:W-:-:S04]  /*155d0*/  MOV R3, 0x3000 ;  /* 0x0000300000037802 */ /* 0x000fc80000000f00 */
[----:B------:R3:W-:Y:S01]  /*155e0*/  SYNCS.ARRIVE.TRANS64 RZ, [R8+URZ+0x22890], R3 ;  /* 0x0228900308ff79a7 */ /* 0x0007e2000800003f */
[----:B--2---:R-:W-:-:S04]  /*155f0*/  LOP3.LUT R9, R9, 0x1f, RZ, 0xc0, !PT ;  /* 0x0000001f09097812 */ /* 0x004fc800078ec0ff */
[----:B------:R-:W-:-:S13]  /*15600*/  ISETP.NE.AND P1, PT, R9, RZ, PT ;  /* 0x000000ff0900720c */ /* 0x000fda0003f25270 */
[----:B---3--:R-:W-:Y:S05]  /*15610*/  @!P1 BRA `(.L_x_14441) ;  /* 0x0000000000049947 */ /* 0x008fea0003800000 */
[----:B------:R-:W-:Y:S01]  /*15620*/  BPT.TRAP 0x1 ;  /* 0x000000040000795c */ /* 0x000fe20000300000 */
.L_x_14441:
[----:B------:R-:W-:Y:S05]  /*15630*/  BSYNC B2 ;  /* 0x0000000000027941 */ /* 0x000fea0003800000 */
.L_x_14440:
        /* <DEDUP_REMOVED lines=10> */
[----:B------:R-:W-:-:S10]  /*156e0*/  UMOV UR7, 0x12f00000 ;  /* 0x12f0000000077882 */ /* 0x000fd40000000000 */
.L_x_14442:
        /* <DEDUP_REMOVED lines=13> */
.L_x_14600:
[----:B------:R-:W-:Y:S05]  /*157c0*/  BSYNC B2 ;  /* 0x0000000000027941 */ /* 0x000fea0003800000 */
.L_x_14443:
        /* <DEDUP_REMOVED lines=11> */
.L_x_14446:
[----:B------:R-:W-:Y:S05]  /*15880*/  BSYNC B2 ;  /* 0x0000000000027941 */ /* 0x000fea0003800000 */
.L_x_14445:
        /* <DEDUP_REMOVED lines=9> */
.L_x_14447:
        /* <DEDUP_REMOVED lines=15> */
.L_x_14448:
        /* <DEDUP_REMOVED lines=15> */
.L_x_14449:
        /* <DEDUP_REMOVED lines=15> */
.L_x_14450:
        /* <DEDUP_REMOVED lines=10> */
.L_x_14437:
[----:B------:R-:W-:Y:S05]  /*15c90*/  BSYNC B1 ;  /* 0x0000000000017941 */ /* 0x000fea0003800000 */
.L_x_14436:
        /* <DEDUP_REMOVED lines=8> */
.L_x_14415:
[----:B------:R-:W-:Y:S05]  /*15d20*/  BSYNC B0 ;  /* 0x0000000000007941 */ /* 0x000fea0003800000 */
.L_x_14414:
        /* <DEDUP_REMOVED lines=35> */
.L_x_14453:
        /* <DEDUP_REMOVED lines=12> */
[----:B------:R-:W-:Y:S01]  /*16020*/  MOV R13, RZ ;  /* 0x000000ff000d7202 */ /* 0x000fe20000000f00 */
[----:B------:R-:W-:Y:S02]  /*16030*/  IMAD.U32 R7, RZ, RZ, UR9 ;  /* 0x00000009ff077e24 */ /* 0x000fe4000f8e00ff */
[----:B-1----:R-:W-:-:S02]  /*16040*/  IMAD.U32 R10, RZ, RZ, UR4 ;  /* 0x00000004ff0a7e24 */ /* 0x002fc4000f8e00ff */
[----:B------:R-:W-:Y:S02]  /*16050*/  IMAD.U32 R11, RZ, RZ, UR5 ;  /* 0x00000005ff0b7e24 */ /* 0x000fe4000f8e00ff */
[----:B------:R-:W-:Y:S02]  /*16060*/  IMAD.MOV.U32 R8, RZ, RZ, 0x70 ;  /* 0x00000070ff087424 */ /* 0x000fe400078e00ff */
[----:B------:R-:W-:-:S07]  /*16070*/  IMAD.MOV.U32 R12, RZ, RZ, 0x1 ;  /* 0x00000001ff0c7424 */ /* 0x000fce00078e00ff */
[----:B------:R-:W-:-:S07]  /*16080*/  LEPC R20, `(.L_x_14456) ;  /* 0x000000001014794e */ /* 0x000fce0000000000 */
[----:B0-----:R-:W-:Y:S05]  /*16090*/  CALL.ABS.NOINC R2 ;  /* 0x0000000002007343 */ /* 0x001fea0003c00000 */
.L_x_14456:
[----:B------:R-:W-:Y:S05]  /*160a0*/  BSYNC B6 ;  /* 0x0000000000067941 */ /* 0x000fea0003800000 */
.L_x_14455:
        /* <DEDUP_REMOVED lines=14> */
[----:B-1----:R-:W-:Y:S02]  /*16190*/  IMAD.U32 R10, RZ, RZ, UR4 ;  /* 0x00000004ff0a7e24 */ /* 0x002fe4000f8e00ff */
[----:B------:R-:W-:Y:S02]  /*161a0*/  IMAD.U32 R11, RZ, RZ, UR5 ;  /* 0x00000005ff0b7e24 */ /* 0x000fe4000f8e00ff */
[----:B------:R-:W-:Y:S02]  /*161b0*/  IMAD.MOV.U32 R12, RZ, RZ, 0x1 ;  /* 0x00000001ff0c7424 */ /* 0x000fe400078e00ff */
[----:B0-----:R-:W-:-:S07]  /*161c0*/  IMAD.MOV.U32 R13, RZ, RZ, RZ ;  /* 0x000000ffff0d7224 */ /* 0x001fce00078e00ff */
[----:B------:R-:W-:-:S07]  /*161d0*/  LEPC R20, `(.L_x_14459) ;  /* 0x000000001014794e */ /* 0x000fce0000000000 */
[----:B--2---:R-:W-:Y:S05]  /*161e0*/  CALL.ABS.NOINC R2 ;  /* 0x0000000002007343 */ /* 0x004fea0003c00000 */
.L_x_14459:
        /* <DEDUP_REMOVED lines=15> */
.L_x_14458:
[----:B------:R-:W-:Y:S05]  /*162e0*/  BSYNC B6 ;  /* 0x0000000000067941 */ /* 0x000fea0003800000 */
.L_x_14457:
[----:B------:R-:W2:Y:S01]  /*162f0*/  LDL R21, [R1+0x10] ;  /* 0x0000100001157983 */ /* 0x000ea20000100800 */
[----:B------:R-:W-:Y:S01]  /*16300*/  ULDC.64 UR4, c[0x0][0x9f8] ;  /* 0x00027e0000047ab9 */ /* 0x000fe20000000a00 */
[----:B------:R-:W0:Y:S01]  /*16310*/  LDC R9, c[0x0][0x430] ;  /* 0x00010c00ff097b82 */ /* 0x000e220000000800 */
[----:B------:R-:W-:Y:S01]  /*16320*/  ISETP.NE.U32.AND P0, PT, RZ, UR4, PT ;  /* 0x00000004ff007c0c */ /* 0x000fe2000bf05070 */
[----:B------:R-:W3:Y:S03]  /*16330*/  S2R R20, SR_TID.X ;  /* 0x0000000000147919 */ /* 0x000ee60000002100 */
[----:B------:R-:W-:-:S13]  /*16340*/  ISETP.NE.AND.EX P0, PT, RZ, UR5, PT, P0 ;  /* 0x00000005ff007c0c */ /* 0x000fda000bf05300 */
[----:B------:R-:W-:Y:S01]  /*16350*/  @P0 IADD3 R2, P1, R28, UR4, RZ ;  /* 0x000000041c020c10 */ /* 0x000fe2000ff3e0ff */
[----:B------:R-:W-:Y:S01]  /*16360*/  IMAD.MOV.U32 R36, RZ, RZ, RZ ;  /* 0x000000ffff247224 */ /* 0x000fe200078e00ff */
[----:B-1----:R-:W1:Y:S01]  /*16370*/  S2R R10, SR_TID.X ;  /* 0x00000000000a7919 */ /* 0x002e620000002100 */
[----:B------:R-:W-:Y:S01]  /*16380*/  ULDC UR4, c[0x0][0x2f4] ;  /* 0x0000bd0000047ab9 */ /* 0x000fe20000000800 */
[----:B------:R-:W-:Y:S01]  /*16390*/  @P0 IADD3.X R3, R32, UR5, RZ, P1, !PT ;  /* 0x0000000520030c10 */ /* 0x000fe20008ffe4ff */
[----:B------:R-:W-:-:S04]  /*163a0*/  ULDC UR5, c[0x0][0x320] ;  /* 0x0000c80000057ab9 */ /* 0x000fc80000000800 */
[----:B------:R4:W2:Y:S01]  /*163b0*/  @P0 LDG.E R29, desc[UR40][R2.64] ;  /* 0x00000028021d0981 */ /* 0x0008a2000c1e1900 */
[----:B---3--:R-:W-:-:S04]  /*163c0*/  LOP3.LUT R20, R20, 0x7f, RZ, 0xc0, !PT ;  /* 0x0000007f14147812 */ /* 0x008fc800078ec0ff */
[----:B------:R-:W-:Y:S02]  /*163d0*/  SHF.R.U32.HI R34, RZ, 0x3, R20 ;  /* 0x00000003ff227819 */ /* 0x000fe40000011614 */
[----:B------:R-:W3:Y:S01]  /*163e0*/  S2R R20, SR_TID.X ;  /* 0x0000000000147919 */ /* 0x000ee20000002100 */
[----:B0-----:R-:W-:-:S13]  /*163f0*/  ISETP.NE.AND P1, PT, R9, 0x1, PT ;  /* 0x000000010900780c */ /* 0x001fda0003f25270 */
[----:B------:R-:W0:Y:S08]  /*16400*/  @P1 LDC R4, c[0x0][0x434] ;  /* 0x00010d00ff041b82 */ /* 0x000e300000000800 */
[----:B----4-:R-:W4:Y:S01]  /*16410*/  @P1 LDC R2, c[0x0][0x438] ;  /* 0x00010e00ff021b82 */ /* 0x010f220000000800 */
[----:B---3--:R-:W-:-:S05]  /*16420*/  IMAD.SHL.U32 R20, R20, 0x10, RZ ;  /* 0x0000001014147824 */ /* 0x008fca00078e00ff */
[----:B------:R-:W-:Y:S01]  /*16430*/  LOP3.LUT R20, R34, 0x70, R20, 0xf8, !PT ;  /* 0x0000007022147812 */ /* 0x000fe200078ef814 */
[----:B-1----:R-:W-:-:S05]  /*16440*/  IMAD.SHL.U32 R10, R10, 0x8, RZ ;  /* 0x000000080a0a7824 */ /* 0x002fca00078e00ff */
[----:B------:R-:W-:Y:S02]  /*16450*/  LOP3.LUT R10, R10, 0x38, RZ, 0xc0, !PT ;  /* 0x000000380a0a7812 */ /* 0x000fe400078ec0ff */
[----:B------:R-:W-:Y:S01]  /*16460*/  LOP3.LUT R22, R22, 0xffffffdf, RZ, 0xc0, !PT ;  /* 0xffffffdf16167812 */ /* 0x000fe200078ec0ff */
[----:B------:R-:W-:Y:S01]  /*16470*/  UMOV UR6, 0xffffffff ;  /* 0xffffffff00067882 */ /* 0x000fe20000000000 */
[----:B--2---:R-:W-:-:S04]  /*16480*/  VIADD R0, R21, 0xffffffff ;  /* 0xffffffff15007836 */ /* 0x004fc80000000000 */
[----:B------:R-:W-:-:S05]  /*16490*/  IMAD R6, R0, 0x60, R20 ;  /* 0x0000006000067824 */ /* 0x000fca00078e0214 */
[C---:B------:R-:W-:Y:S02]  /*164a0*/  ISETP.GE.AND P0, PT, R6.reuse, R33, PT ;  /* 0x000000210600720c */ /* 0x040fe40003f06270 */
[----:B------:R-:W-:Y:S02]  /*164b0*/  IADD3 R37, R6, R31, RZ ;  /* 0x0000001f06257210 */ /* 0x000fe40007ffe0ff */
[----:B------:R-:W-:-:S03]  /*164c0*/  ISETP.GT.U32.OR P0, PT, R20, 0x5f, P0 ;  /* 0x0000005f1400780c */ /* 0x000fc60000704470 */
[----:B0-----:R-:W-:-:S04]  /*164d0*/  @P1 IMAD.HI.U32 R3, R37, R4, RZ ;  /* 0x0000000425031227 */ /* 0x001fc800078e00ff */
[----:B------:R-:W-:Y:S01]  /*164e0*/  IMAD.MOV.U32 R8, RZ, RZ, R37 ;  /* 0x000000ffff087224 */ /* 0x000fe200078e0025 */
[----:B----4-:R-:W-:-:S05]  /*164f0*/  @P1 SHF.R.U32.HI R8, RZ, R2, R3 ;  /* 0x00000002ff081219 */ /* 0x010fca0000011603 */
[----:B------:R-:W0:Y:S08]  /*16500*/  @!P0 LDC.64 R2, c[0x0][0x428] ;  /* 0x00010a00ff028b82 */ /* 0x000e300000000a00 */
[----:B------:R-:W1:Y:S01]  /*16510*/  @!P0 LDC.64 R4, c[0x0][0x418] ;  /* 0x00010600ff048b82 */ /* 0x000e620000000a00 */
[--C-:B------:R-:W-:Y:S01]  /*16520*/  @!P0 SHF.R.S32.HI R7, RZ, 0x1f, R8.reuse ;  /* 0x0000001fff078819 */ /* 0x100fe20000011408 */
[----:B------:R-:W-:Y:S01]  /*16530*/  @!P0 IMAD.MOV.U32 R6, RZ, RZ, R8 ;  /* 0x000000ffff068224 */ /* 0x000fe200078e0008 */
        /* <DEDUP_REMOVED lines=12> */
[----:B------:R-:W-:Y:S02]  /*16600*/  LOP3.LUT R22, R22, 0xfffffffe, RZ, 0xc0, !PT ;  /* 0xfffffffe16167812 */ /* 0x000fe400078ec0ff */
[----:B-1----:R-:W-:-:S04]  /*16610*/  SHF.L.U32 R20, R20, 0x3, RZ ;  /* 0x0000000314147819 */ /* 0x002fc800000006ff */
[----:B------:R-:W-:-:S04]  /*16620*/  LOP3.LUT R20, R20, 0x38, RZ, 0xc0, !PT ;  /* 0x0000003814147812 */ /* 0x000fc800078ec0ff */
[----:B------:R-:W-:-:S04]  /*16630*/  LOP3.LUT R11, R20, 0x40, RZ, 0xfc, !PT ;  /* 0x00000040140b7812 */ /* 0x000fc800078efcff */
[----:B------:R-:W-:Y:S02]  /*16640*/  ISETP.GE.AND P3, PT, R11, UR5, PT ;  /* 0x000000050b007c0c */ /* 0x000fe4000bf66270 */
[----:B------:R-:W-:Y:S02]  /*16650*/  @P1 LOP3.LUT R22, R22, 0x1, RZ, 0xfc, !PT ;  /* 0x0000000116161812 */ /* 0x000fe400078efcff */
[----:B------:R-:W-:Y:S02]  /*16660*/  LOP3.LUT R11, R10, 0x80, RZ, 0xfc, !PT ;  /* 0x000000800a0b7812 */ /* 0x000fe400078efcff */
        /* <DEDUP_REMOVED lines=15> */
.L_x_14603:
        /* <DEDUP_REMOVED lines=8> */
.L_x_14461:
[----:B------:R-:W-:Y:S01]  /*167e0*/  IMAD R33, R0, -0x60, R33 ;  /* 0xffffffa000217824 */ /* 0x000fe200078e0221 */
[----:B------:R-:W-:Y:S01]  /*167f0*/  SHF.L.U32 R0, R26, 0x1f, RZ ;  /* 0x0000001f1a007819 */ /* 0x000fe200000006ff */
[----:B------:R-:W-:Y:S01]  /*16800*/  IMAD R32, R25, 0x8, R23 ;  /* 0x0000000819207824 */ /* 0x000fe200078e0217 */
[----:B------:R-:W-:Y:S03]  /*16810*/  BSSY B0, `(.L_x_14462) ;  /* 0x0000003000007945 */ /* 0x000fe60003800000 */
[----:B------:R-:W0:Y:S02]  /*16820*/  SYNCS.PHASECHK.TRANS64.TRYWAIT P0, [R32+URZ+0x22840], R0 ;  /* 0x02284000200075a7 */ /* 0x000e24000800017f */
[----:B0-----:R-:W-:Y:S05]  /*16830*/  @!P0 BRA `(.L_x_14463) ;  /* 0x0000005800008947 */ /* 0x001fea0003800000 */
.L_x_14604:
[----:B------:R-:W-:Y:S05]  /*16840*/  BSYNC B0 ;  /* 0x0000000000007941 */ /* 0x000fea0003800000 */
.L_x_14462:
        /* <DEDUP_REMOVED lines=27> */
[C---:B------:R-:W-:Y:S01]  /*16a00*/  LEA R0, P0, R2.reuse, UR4, 0x1 ;  /* 0x0000000402007c11 */ /* 0x040fe2000f8008ff */
[----:B------:R-:W-:Y:S02]  /*16a10*/  UMOV UR4, 0xffffffff ;  /* 0xffffffff00047882 */ /* 0x000fe40000000000 */
[----:B------:R-:W-:Y:S01]  /*16a20*/  IMAD.IADD R33, R33, 0x1, -R5 ;  /* 0x0000000121217824 */ /* 0x000fe200078e0a05 */
[----:B------:R-:W-:Y:S01]  /*16a30*/  LEA.HI.X R4, R2, UR5, R4, 0x1, P0 ;  /* 0x0000000502047c11 */ /* 0x000fe200080f0c04 */
        /* <DEDUP_REMOVED lines=55> */
.L_x_14618:
        /* <DEDUP_REMOVED lines=10> */
.L_x_14465:
        /* <DEDUP_REMOVED lines=11> */
.L_x_14466:
        /* <DEDUP_REMOVED lines=18> */
[----:B------:R0:W-:Y:S04]  /*17020*/  STL [R1+0x20], R5 ;  /* 0x0000200501007387 */ /* 0x0001e80000100800 */
[----:B------:R-:W-:Y:S01]  /*17030*/  IMAD.IADD R35, R0, 0x1, R35 ;  /* 0x0000000100237824 */ /* 0x000fe200078e0223 */
[----:B-----5:R-:W-:-:S02]  /*17040*/  SEL R2, R4, RZ, !P0 ;  /* 0x000000ff04027207 */ /* 0x020fc40004000000 */
[----:B------:R-:W-:Y:S01]  /*17050*/  SHF.R.S32.HI R0, RZ, 0x1f, R3 ;  /* 0x0000001fff007819 */ /* 0x000fe20000011403 */
[C---:B0-----:R-:W-:Y:S02]  /*17060*/  IMAD.WIDE.U32 R4, R3.reuse, UR4, RZ ;  /* 0x0000000403047c25 */ /* 0x041fe4000f8e00ff */
[----:B------:R0:W-:Y:S02]  /*17070*/  STL [R1+0x34], R2 ;  /* 0x0000340201007387 */ /* 0x0001e40000100800 */
[----:B------:R-:W-:Y:S02]  /*17080*/  IMAD R0, R0, UR4, RZ ;  /* 0x0000000400007c24 */ /* 0x000fe4000f8e02ff */
[----:B------:R2:W-:Y:S02]  /*17090*/  STL.64 [R1+0x18], R4 ;  /* 0x0000180401007387 */ /* 0x0005e40000100a00 */
[----:B------:R-:W-:Y:S02]  /*170a0*/  IMAD R0, R3, UR5, R0 ;  /* 0x0000000503007c24 */ /* 0x000fe4000f8e0200 */
[----:B0-----:R-:W-:-:S03]  /*170b0*/  VIADD R2, R23, 0x18400 ;  /* 0x0001840017027836 */ /* 0x001fc60000000000 */
[----:B------:R-:W-:Y:S02]  /*170c0*/  IADD3 R0, R5, R0, RZ ;  /* 0x0000000005007210 */ /* 0x000fe40007ffe0ff */
[----:B------:R-:W-:-:S03]  /*170d0*/  LOP3.LUT P0, RZ, R2, 0x3ff, RZ, 0xc0, !PT ;  /* 0x000003ff02ff7812 */ /* 0x000fc6000780c0ff */
[----:B------:R2:W-:Y:S10]  /*170e0*/  STL [R1+0x8], R0 ;  /* 0x0000080001007387 */ /* 0x0005f40000100800 */
[----:B--2---:R-:W-:Y:S05]  /*170f0*/  @!P0 BRA `(.L_x_14468) ;  /* 0x0000000000408947 */ /* 0x004fea0003800000 */
        /* <DEDUP_REMOVED lines=16> */
.L_x_14468:
[----:B------:R-:W-:Y:S05]  /*17200*/  BSYNC B6 ;  /* 0x0000000000067941 */ /* 0x000fea0003800000 */
.L_x_14467:
        /* <DEDUP_REMOVED lines=8> */
[----:B------:R-:W0:Y:S01]  /*17290*/  @P0 LDC R6, c[0x0][0x44c] ;  /* 0x00011300ff060b82 */ /* 0x000e220000000800 */
[----:B--2---:R-:W-:Y:S02]  /*172a0*/  IMAD.MOV.U32 R3, RZ, RZ, R0 ;  /* 0x000000ffff037224 */ /* 0x004fe400078e0000 */
[----:B------:R-:W-:Y:S02]  /*172b0*/  IMAD R0, R28, UR4, RZ ;  /* 0x000000041c007c24 */ /* 0x000fe4000f8e02ff */
        /* <DEDUP_REMOVED lines=10> */
[----:B------:R-:W-:Y:S02]  /*17360*/  IMAD.IADD R3, R3, 0x1, R0 ;  /* 0x0000000103037824 */ /* 0x000fe400078e0200 */
[----:B------:R-:W4:Y:S01]  /*17370*/  @P0 LDC R0, c[0x0][0x450] ;  /* 0x00011400ff000b82 */ /* 0x000f220000000800 */
[----:B--2---:R-:W-:-:S04]  /*17380*/  LOP3.LUT R20, R20, 0x7f, RZ, 0xc0, !PT ;  /* 0x0000007f14147812 */ /* 0x004fc800078ec0ff */
[----:B------:R-:W-:Y:S02]  /*17390*/  SHF.R.U32.HI R21, RZ, 0x3, R20 ;  /* 0x00000003ff157819 */ /* 0x000fe40000011614 */
[----:B------:R-:W2:Y:S02]  /*173a0*/  S2R R20, SR_TID.X ;  /* 0x0000000000147919 */ /* 0x000ea40000002100 */
[----:B--2---:R-:W-:-:S05]  /*173b0*/  IMAD.SHL.U32 R20, R20, 0x10, RZ ;  /* 0x0000001014147824 */ /* 0x004fca00078e00ff */
[----:B------:R-:W-:-:S04]  /*173c0*/  LOP3.LUT R20, R21, 0x70, R20, 0xf8, !PT ;  /* 0x0000007015147812 */ /* 0x000fc800078ef814 */
[----:B------:R-:W-:Y:S02]  /*173d0*/  LEA R5, R17, R20, 0x7 ;  /* 0x0000001411057211 */ /* 0x000fe400078e38ff */
[----:B------:R2:W5:Y:S03]  /*173e0*/  LDL R20, [R1+0xc] ;  /* 0x00000c0001147983 */ /* 0x0005660000100800 */
[----:B0-----:R-:W-:-:S04]  /*173f0*/  @P0 IMAD.HI.U32 R6, R5, R6, RZ ;  /* 0x0000000605060227 */ /* 0x001fc800078e00ff */
[----:B------:R-:W-:Y:S01]  /*17400*/  IMAD.MOV.U32 R4, RZ, RZ, R5 ;  /* 0x000000ffff047224 */ /* 0x000fe200078e0005 */
[----:B----4-:R-:W-:Y:S01]  /*17410*/  @P0 SHF.R.U32.HI R4, RZ, R0, R6 ;  /* 0x00000000ff040219 */ /* 0x010fe20000011606 */
        /* <DEDUP_REMOVED lines=28> */
[----:B------:R-:W2:Y:S03]  /*175e0*/  SHFL.IDX PT, R2, R4, RZ, 0x181f ;  /* 0x00181fff04027589 */ /* 0x000ea600000e0000 */
[C---:B------:R-:W-:Y:S01]  /*175f0*/  VIADD R6, R17.reuse, 0x10 ;  /* 0x0000001011067836 */ /* 0x040fe20000000000 */
[----:B------:R-:W-:-:S13]  /*17600*/  ISETP.GE.AND P0, PT, R17, R5, PT ;  /* 0x000000051100720c */ /* 0x000fda0003f06270 */
[----:B0-----:R-:W-:-:S04]  /*17610*/  @!P0 LEA R3, P2, R9, R3, 0x1 ;  /* 0x0000000309038211 */ /* 0x001fc800078408ff */
[----:B--2---:R-:W-:-:S04]  /*17620*/  @!P0 IADD3.X R2, RZ, R2, RZ, P2, !PT ;  /* 0x00000002ff028210 */ /* 0x004fc800017fe4ff */
        /* <DEDUP_REMOVED lines=25> */
[----:B------:R-:W-:Y:S02]  /*177c0*/  ISETP.GE.AND P0, PT, R6, R5, PT ;  /* 0x000000050600720c */ /* 0x000fe40003f06270 */
[----:B------:R-:W-:Y:S01]  /*177d0*/  IADD3 R6, R17, 0x40, RZ ;  /* 0x0000004011067810 */ /* 0x000fe20007ffe0ff */
        /* <DEDUP_REMOVED lines=39> */
.L_x_14635:
[----:B------:R-:W-:-:S05]  /*17a50*/  VIADD R17, R17, 0x70 ;  /* 0x0000007011117836 */ /* 0x000fca0000000000 */
[----:B------:R-:W-:-:S13]  /*17a60*/  ISETP.GE.AND P0, PT, R17, R5, PT ;  /* 0x000000051100720c */ /* 0x000fda0003f06270 */
[----:B0-2---:R-:W-:-:S04]  /*17a70*/  @!P0 LEA R2, P2, R9, R0, 0x1 ;  /* 0x0000000009028211 */ /* 0x005fc800078408ff */
[----:B------:R-:W-:-:S05]  /*17a80*/  @!P0 IADD3.X R3, RZ, R4, RZ, P2, !PT ;  /* 0x00000004ff038210 */ /* 0x000fca00017fe4ff */
[----:B------:R-:W-:Y:S01]  /*17a90*/  @!PT LDS RZ, [RZ] ;  /* 0x00000000fffff984 */ /* 0x000fe20000000800 */
[----:B------:R-:W-:Y:S01]  /*17aa0*/  @!PT LDS RZ, [RZ] ;  /* 0x00000000fffff984 */ /* 0x000fe20000000800 */
[----:B------:R-:W-:Y:S01]  /*17ab0*/  @!PT LDS RZ, [RZ] ;  /* 0x00000000fffff984 */ /* 0x000fe20000000800 */
[----:B------:R0:W-:Y:S01]  /*17ac0*/  @!P0 LDGSTS.E.BYPASS.LTC128B.128 [R8+0x1bc00], desc[UR40][R2.64], !P1 ;  /* 0x1bc0000002088fae */ /* 0x0001e2000c901d68 */
[----:B------:R-:W-:Y:S01]  /*17ad0*/  PLOP3.LUT P0, PT, PT, PT, PT, 0x80, 0x0 ;  /* 0x000000000000781c */ /* 0x000fe20003f0f070 */
[----:B------:R-:W-:-:S12]  /*17ae0*/  NOP ;  /* 0x0000000000007918 */ /* 0x000fd80000000000 */
.L_x_14470:
        /* <DEDUP_REMOVED lines=18> */
.L_x_14636:
[----:B------:R-:W-:Y:S05]  /*17c10*/  BSYNC B0 ;  /* 0x0000000000007941 */ /* 0x000fea0003800000 */
.L_x_14471:
[----:B------:R-:W2:Y:S02]  /*17c20*/  LDL R2, [R1+0x40] ;  /* 0x0000400001027983 */ /* 0x000ea40000100800 */
[----:B--2---:R-:W-:-:S13]  /*17c30*/  ISETP.NE.AND P0, PT, R2, 0x3, PT ;  /* 0x000000030200780c */ /* 0x004fda0003f05270 */
[----:B------:R-:W-:Y:S05]  /*17c40*/  @!P0 BRA `(.L_x_14473) ;  /* 0x0000000000048947 */ /* 0x000fea0003800000 */
[----:B------:R-:W-:Y:S01]  /*17c50*/  BPT.TRAP 0x1 ;  /* 0x000000040000795c */ /* 0x000fe20000300000 */
.L_x_14473:
[----:B------:R-:W-:Y:S01]  /*17c60*/  SHF.L.U32 R3, R26, 0x1f, RZ ;  /* 0x0000001f1a037819 */ /* 0x000fe200000006ff */
[----:B------:R-:W-:Y:S03]  /*17c70*/  BSSY B0, `(.L_x_14474) ;  /* 0x0000003000007945 */ /* 0x000fe60003800000 */
[----:B------:R-:W2:Y:S02]  /*17c80*/  SYNCS.PHASECHK.TRANS64.TRYWAIT P0, [R32+URZ+0x22860], R3 ;  /* 0x02286003200075a7 */ /* 0x000ea4000800017f */
[----:B--2---:R-:W-:Y:S05]  /*17c90*/  @!P0 BRA `(.L_x_14475) ;  /* 0x0000005400b48947 */ /* 0x004fea0003800000 */
.L_x_14637:
[----:B------:R-:W-:Y:S05]  /*17ca0*/  BSYNC B0 ;  /* 0x0000000000007941 */ /* 0x000fea0003800000 */
.L_x_14474:
[----:B0-----:R-:W3:Y:S01]  /*17cb0*/  LDL.LU R0, [R1+0x28] ;  /* 0x0000280001007983 */ /* 0x001ee20000300800 */
[----:B------:R-:W-:-:S03]  /*17cc0*/  ULDC.64 UR4, c[0x0][0x328] ;  /* 0x0000ca0000047ab9 */ /* 0x000fc60000000a00 */
[----:B------:R-:W4:Y:S01]  /*17cd0*/  LDL.LU R4, [R1+0x2c] ;  /* 0x00002c0001047983 */ /* 0x000f220000300800 */
[----:B--2---:R-:W-:-:S04]  /*17ce0*/  IMAD.WIDE.U32 R2, R37, UR4, RZ ;  /* 0x0000000425027c25 */ /* 0x004fc8000f8e00ff */
[----:B---3--:R-:W-:-:S04]  /*17cf0*/  IMAD R0, R0, UR4, RZ ;  /* 0x0000000400007c24 */ /* 0x008fc8000f8e02ff */
[----:B------:R-:W-:Y:S01]  /*17d00*/  IMAD R5, R37, UR5, R0 ;  /* 0x0000000525057c24 */ /* 0x000fe2000f8e0200 */
[----:B------:R-:W-:-:S03]  /*17d10*/  ULDC.64 UR4, c[0x0][0x338] ;  /* 0x0000ce0000047ab9 */ /* 0x000fc60000000a00 */
[----:B------:R-:W-:Y:S02]  /*17d20*/  IMAD.IADD R3, R3, 0x1, R5 ;  /* 0x0000000103037824 */ /* 0x000fe400078e0205 */
[----:B----4-:R-:W-:Y:S02]  /*17d30*/  IMAD R5, R4, UR4, RZ ;  /* 0x0000000404057c24 */ /* 0x010fe4000f8e02ff */
        /* <DEDUP_REMOVED lines=21> */
[----:B------:R-:W3:Y:S03]  /*17e90*/  SHFL.IDX PT, R3, R6, RZ, 0x181f ;  /* 0x00181fff06037589 */ /* 0x000ee600000e0000 */
[----:B------:R-:W-:Y:S01]  /*17ea0*/  ISETP.LT.OR P4, PT, R33, 0x1, !P1 ;  /* 0x000000012100780c */ /* 0x000fe20004f81670 */
[----:B0-----:R-:W-:-:S05]  /*17eb0*/  IMAD.SHL.U32 R2, R2, 0x8, RZ ;  /* 0x0000000802027824 */ /* 0x001fca00078e00ff */
[----:B------:R-:W-:-:S04]  /*17ec0*/  LOP3.LUT R2, R2, 0x38, RZ, 0xc0, !PT ;  /* 0x0000003802027812 */ /* 0x000fc800078ec0ff */
[----:B------:R-:W-:-:S04]  /*17ed0*/  SHF.L.U32 R0, R2, 0x1, RZ ;  /* 0x0000000102007819 */ /* 0x000fc800000006ff */
[----:B--2---:R-:W-:Y:S02]  /*17ee0*/  IADD3 R2, P0, R14, R0, RZ ;  /* 0x000000000e027210 */ /* 0x004fe40007f1e0ff */
[----:B------:R-:W0:Y:S03]  /*17ef0*/  SHFL.IDX PT, R14, R5, 0x1, 0x181f ;  /* 0x00381f00050e7f89 */ /* 0x000e2600000e0000 */
[----:B---3--:R-:W-:Y:S01]  /*17f00*/  IMAD.X R3, RZ, RZ, R3, P0 ;  /* 0x000000ffff037224 */ /* 0x008fe200000e0603 */
        /* <DEDUP_REMOVED lines=57> */
.L_x_14651:
[C---:B------:R-:W-:Y:S02]  /*182a0*/  ISETP.LT.OR P3, PT, R33.reuse, 0x51, P3 ;  /* 0x000000512100780c */ /* 0x040fe40001f61670 */
[C---:B------:R-:W-:Y:S02]  /*182b0*/  ISETP.LT.OR P2, PT, R33.reuse, 0x51, !P2 ;  /* 0x000000512100780c */ /* 0x040fe40005741670 */
[C---:B------:R-:W-:Y:S02]  /*182c0*/  ISETP.LT.OR P1, PT, R33.reuse, 0x51, !P1 ;  /* 0x000000512100780c */ /* 0x040fe40004f21670 */
[----:B------:R-:W-:Y:S02]  /*182d0*/  ISETP.LT.OR P0, PT, R33, 0x51, !P0 ;  /* 0x000000512100780c */ /* 0x000fe40004701670 */
[----:B0--3--:R-:W-:-:S04]  /*182e0*/  IADD3 R2, P4, R14, R0, RZ ;  /* 0x000000000e027210 */ /* 0x009fc80007f9e0ff */
[----:B------:R-:W-:-:S05]  /*182f0*/  IADD3.X R3, RZ, R6, RZ, P4, !PT ;  /* 0x00000006ff037210 */ /* 0x000fca00027fe4ff */
        /* <DEDUP_REMOVED lines=9> */
.L_x_14477:
        /* <DEDUP_REMOVED lines=11> */
.L_x_14478:
[----:B------:R-:W2:Y:S01]  /*18440*/  LDL R2, [R1+0x10] ;  /* 0x0000100001027983 */ /* 0x000ea20000100800 */
[----:B------:R0:W-:Y:S01]  /*18450*/  SYNCS.ARRIVE.TRANS64.A1T0 RZ, [R32+URZ+0x22850], RZ ;  /* 0x022850ff20ff79a7 */ /* 0x0001e2000810003f */
[----:B------:R-:W-:Y:S01]  /*18460*/  BSSY B0, `(.L_x_14479) ;  /* 0x00000e0000007945 */ /* 0x000fe20003800000 */
[----:B--2---:R-:W-:-:S13]  /*18470*/  ISETP.GE.AND P0, PT, R2, 0x2, PT ;  /* 0x000000020200780c */ /* 0x004fda0003f06270 */
[----:B0-----:R-:W-:Y:S05]  /*18480*/  @!P0 BRA `(.L_x_14480) ;  /* 0x0000000c00748947 */ /* 0x001fea0003800000 */
[----:B------:R-:W-:-:S07]  /*18490*/  VIADD R10, R2, 0xfffffffe ;  /* 0xfffffffe020a7836 */ /* 0x000fce0000000000 */
.L_x_14493:
[----:B--2---:R-:W2:Y:S01]  /*184a0*/  LDL R12, [R1+0x40] ;  /* 0x00004000010c7983 */ /* 0x004ea20000100800 */
[----:B0-----:R-:W0:Y:S01]  /*184b0*/  LDC R6, c[0x0][0x430] ;  /* 0x00010c00ff067b82 */ /* 0x001e220000000800 */
[----:B---3--:R-:W3:Y:S01]  /*184c0*/  S2R R2, SR_TID.X ;  /* 0x0000000000027919 */ /* 0x008ee20000002100 */
[----:B------:R-:W4:Y:S01]  /*184d0*/  S2R R4, SR_TID.X ;  /* 0x0000000000047919 */ /* 0x000f220000002100 */
[----:B0-----:R-:W-:Y:S02]  /*184e0*/  ISETP.NE.AND P0, PT, R6, 0x1, PT ;  /* 0x000000010600780c */ /* 0x001fe40003f05270 */
[----:B---3--:R-:W-:-:S11]  /*184f0*/  LOP3.LUT R2, R2, 0x7f, RZ, 0xc0, !PT ;  /* 0x0000007f02027812 */ /* 0x008fd600078ec0ff */
[----:B------:R-:W0:Y:S01]  /*18500*/  @P0 LDC R3, c[0x0][0x438] ;  /* 0x00010e00ff030b82 */ /* 0x000e220000000800 */
[----:B----4-:R-:W-:Y:S01]  /*18510*/  IMAD.SHL.U32 R4, R4, 0x10, RZ ;  /* 0x0000001004047824 */ /* 0x010fe200078e00ff */
[----:B------:R-:W-:-:S04]  /*18520*/  SHF.R.U32.HI R2, RZ, 0x3, R2 ;  /* 0x00000003ff027819 */ /* 0x000fc80000011602 */
[----:B------:R-:W-:Y:S02]  /*18530*/  LOP3.LUT R4, R2, 0x70, R4, 0xf8, !PT ;  /* 0x0000007002047812 */ /* 0x000fe400078ef804 */
[----:B------:R-:W3:Y:S02]  /*18540*/  @P0 LDC R2, c[0x0][0x434] ;  /* 0x00010d00ff020b82 */ /* 0x000ee40000000800 */
[----:B------:R-:W-:Y:S01]  /*18550*/  ISETP.GT.U32.AND P1, PT, R4, 0x5f, PT ;  /* 0x0000005f0400780c */ /* 0x000fe20003f24070 */
[----:B------:R-:W-:-:S04]  /*18560*/  IMAD R7, R10, 0x60, R31 ;  /* 0x000000600a077824 */ /* 0x000fc800078e021f */
[----:B------:R-:W-:-:S08]  /*18570*/  IMAD.IADD R7, R4, 0x1, R7 ;  /* 0x0000000104077824 */ /* 0x000fd000078e0207 */
[----:B------:R-:W4:Y:S01]  /*18580*/  @!P1 LDC.64 R4, c[0x0][0x428] ;  /* 0x00010a00ff049b82 */ /* 0x000f220000000a00 */
[----:B------:R-:W-:-:S07]  /*18590*/  IMAD.MOV.U32 R11, RZ, RZ, R7 ;  /* 0x000000ffff0b7224 */ /* 0x000fce00078e0007 */
[----:B------:R-:W1:Y:S01]  /*185a0*/  @!P1 LDC.64 R8, c[0x0][0x418] ;  /* 0x00010600ff089b82 */ /* 0x000e620000000a00 */
[----:B---3--:R-:W-:-:S05]  /*185b0*/  @P0 IMAD.HI.U32 R2, R7, R2, RZ ;  /* 0x0000000207020227 */ /* 0x008fca00078e00ff */
[----:B0-----:R-:W-:-:S04]  /*185c0*/  @P0 SHF.R.U32.HI R11, RZ, R3, R2 ;  /* 0x00000003ff0b0219 */ /* 0x001fc80000011602 */
[--C-:B------:R-:W-:Y:S01]  /*185d0*/  @!P1 SHF.R.S32.HI R3, RZ, 0x1f, R11.reuse ;  /* 0x0000001fff039819 */ /* 0x100fe2000001140b */
[----:B------:R-:W-:-:S04]  /*185e0*/  @!P1 IMAD.MOV.U32 R2, RZ, RZ, R11 ;  /* 0x000000ffff029224 */ /* 0x000fc800078e000b */
[----:B----4-:R-:W-:-:S04]  /*185f0*/  @!P1 IMAD.WIDE.U32 R2, R29, R4, R2 ;  /* 0x000000041d029225 */ /* 0x010fc800078e0002 */
[----:B------:R-:W-:-:S04]  /*18600*/  @!P1 IMAD R4, R34, R4, RZ ;  /* 0x0000000422049224 */ /* 0x000fc800078e02ff */
[----:B------:R-:W-:Y:S01]  /*18610*/  @!P1 IMAD R5, R29, R5, R4 ;  /* 0x000000051d059224 */ /* 0x000fe200078e0204 */
[----:B-1----:R-:W-:-:S03]  /*18620*/  @!P1 LEA R8, P0, R2, R8, 0x2 ;  /* 0x0000000802089211 */ /* 0x002fc600078010ff */
[----:B------:R-:W-:Y:S02]  /*18630*/  @!P1 IMAD.IADD R3, R5, 0x1, R3 ;  /* 0x0000000105039824 */ /* 0x000fe400078e0203 */
[----:B------:R-:W-:-:S03]  /*18640*/  IMAD.MOV.U32 R5, RZ, RZ, RZ ;  /* 0x000000ffff057224 */ /* 0x000fc600078e00ff */
[----:B------:R-:W-:-:S05]  /*18650*/  @!P1 LEA.HI.X R9, R2, R9, R3, 0x2, P0 ;  /* 0x0000000902099211 */ /* 0x000fca00000f1403 */
[----:B------:R0:W5:Y:S01]  /*18660*/  @!P1 LDG.E R5, desc[UR40][R8.64] ;  /* 0x0000002808059981 */ /* 0x000162000c1e1900 */
[----:B------:R-:W-:Y:S01]  /*18670*/  IADD3 R25, R25, 0x1, RZ ;  /* 0x0000000119197810 */ /* 0x000fe20007ffe0ff */
[----:B------:R-:W-:-:S03]  /*18680*/  IMAD.MOV R2, RZ, RZ, -R11 ;  /* 0x000000ffff027224 */ /* 0x000fc600078e0a0b */
[C---:B------:R-:W-:Y:S01]  /*18690*/  ISETP.NE.AND P0, PT, R25.reuse, 0x2, PT ;  /* 0x000000021900780c */ /* 0x040fe20003f05270 */
[----:B------:R-:W-:Y:S02]  /*186a0*/  IMAD R6, R6, R2, R7 ;  /* 0x0000000206067224 */ /* 0x000fe400078e0207 */
[----:B------:R-:W-:Y:S01]  /*186b0*/  IMAD.MOV.U32 R2, RZ, RZ, R10 ;  /* 0x000000ffff027224 */ /* 0x000fe200078e000a */
[----:B------:R-:W-:Y:S01]  /*186c0*/  SEL R3, RZ, 0x1, P0 ;  /* 0x00000001ff037807 */ /* 0x000fe20000000000 */
[----:B------:R-:W-:Y:S05]  /*186d0*/  YIELD ;  /* 0x0000000000007946 */ /* 0x000fea0003800000 */
[----:B------:R-:W-:Y:S01]  /*186e0*/  SEL R25, R25, RZ, P0 ;  /* 0x000000ff19197207 */ /* 0x000fe20000000000 */
[----:B------:R-:W-:Y:S01]  /*186f0*/  VIADD R10, R10, 0xffffffff ;  /* 0xffffffff0a0a7836 */ /* 0x000fe20000000000 */
[----:B------:R-:W-:-:S02]  /*18700*/  LOP3.LUT R26, R26, R3, RZ, 0x3c, !PT ;  /* 0x000000031a1a7212 */ /* 0x000fc400078e3cff */
[----:B------:R-:W-:Y:S02]  /*18710*/  ISETP.GT.AND P2, PT, R2, RZ, PT ;  /* 0x000000ff0200720c */ /* 0x000fe40003f44270 */
[----:B--2---:R-:W-:-:S13]  /*18720*/  ISETP.NE.AND P1, PT, R12, 0x3, PT ;  /* 0x000000030c00780c */ /* 0x004fda0003f25270 */
[----:B0-----:R-:W-:Y:S05]  /*18730*/  @!P1 BRA `(.L_x_14481) ;  /* 0x0000000000049947 */ /* 0x001fea0003800000 */
[----:B------:R-:W-:Y:S01]  /*18740*/  BPT.TRAP 0x1 ;  /* 0x000000040000795c */ /* 0x000fe20000300000 */
.L_x_14481:
[----:B------:R-:W-:Y:S01]  /*18750*/  IMAD R4, R25, 0x8, R23 ;  /* 0x0000000819047824 */ /* 0x000fe200078e0217 */
[----:B------:R-:W-:Y:S01]  /*18760*/  SHF.L.U32 R21, R26, 0x1f, RZ ;  /* 0x0000001f1a157819 */ /* 0x000fe200000006ff */
[----:B------:R-:W-:Y:S01]  /*18770*/  BSSY B1, `(.L_x_14482) ;  /* 0x0000004000017945 */ /* 0x000fe20003800000 */
[----:B------:R-:W-:Y:S02]  /*18780*/  SHF.R.S32.HI R17, RZ, 0x1f, R6 ;  /* 0x0000001fff117819 */ /* 0x000fe40000011406 */
[----:B------:R-:W0:Y:S02]  /*18790*/  SYNCS.PHASECHK.TRANS64.TRYWAIT P0, [R4+URZ+0x22840], R21 ;  /* 0x02284015040075a7 */ /* 0x000e24000800017f */
[----:B0-----:R-:W-:Y:S05]  /*187a0*/  @!P0 BRA `(.L_x_14483) ;  /* 0x00000054004c8947 */ /* 0x001fea0003800000 */
.L_x_14652:
[----:B------:R-:W-:Y:S05]  /*187b0*/  BSYNC B1 ;  /* 0x0000000000017941 */ /* 0x000fea0003800000 */
.L_x_14482:
        /* <DEDUP_REMOVED lines=21> */
[----:B------:R-:W-:Y:S01]  /*18910*/  IMAD R7, R25, 0x1800, R30 ;  /* 0x0000180019077824 */ /* 0x000fe200078e021e */
[----:B------:R-:W-:Y:S07]  /*18920*/  BRA.DIV UR4, `(.L_x_14484) ;  /* 0x0000005604007947 */ /* 0x000fee000b800000 */
        /* <DEDUP_REMOVED lines=25> */
[----:B-1----:R-:W-:-:S04]  /*18ac0*/  IADD3 R2, P0, R2, R0, RZ ;  /* 0x0000000002027210 */ /* 0x002fc80007f1e0ff */
[----:B--2---:R-:W-:-:S05]  /*18ad0*/  IADD3.X R3, RZ, R3, RZ, P0, !PT ;  /* 0x00000003ff037210 */ /* 0x004fca00007fe4ff */
[----:B------:R1:W-:Y:S04]  /*18ae0*/  LDGSTS.E.BYPASS.LTC128B.128 [R7+0x1e400], desc[UR40][R2.64], !P1 ;  /* 0x1e40000002077fae */ /* 0x0003e8000c901d68 */
[----:B-1-3--:R1:W2:Y:S02]  /*18af0*/  SHFL.IDX PT, R2, R8, 0x5, 0x181f ;  /* 0x00b81f0008027f89 */ /* 0x00a2a400000e0000 */
.L_x_14666:
        /* <DEDUP_REMOVED lines=8> */
.L_x_14485:
        /* <DEDUP_REMOVED lines=11> */
.L_x_14486:
[----:B------:R2:W-:Y:S01]  /*18c30*/  SYNCS.ARRIVE.TRANS64.A1T0 RZ, [R4+URZ+0x22830], RZ ;  /* 0x022830ff04ff79a7 */ /* 0x0005e2000810003f */
[----:B------:R-:W-:Y:S05]  /*18c40*/  @!P3 BRA `(.L_x_14487) ;  /* 0x000000000004b947 */ /* 0x000fea0003800000 */
[----:B------:R-:W-:Y:S01]  /*18c50*/  BPT.TRAP 0x1 ;  /* 0x000000040000795c */ /* 0x000fe20000300000 */
.L_x_14487:
[----:B------:R-:W3:Y:S01]  /*18c60*/  SYNCS.PHASECHK.TRANS64.TRYWAIT P0, [R4+URZ+0x22860], R21 ;  /* 0x02286015040075a7 */ /* 0x000ee2000800017f */
[----:B------:R-:W-:Y:S04]  /*18c70*/  BSSY B1, `(.L_x_14488) ;  /* 0x0000002000017945 */ /* 0x000fe80003800000 */
[----:B---3--:R-:W-:Y:S05]  /*18c80*/  @!P0 BRA `(.L_x_14489) ;  /* 0x0000005400cc8947 */ /* 0x008fea0003800000 */
.L_x_14667:
[----:B------:R-:W-:Y:S05]  /*18c90*/  BSYNC B1 ;  /* 0x0000000000017941 */ /* 0x000fea0003800000 */
.L_x_14488:
        /* <DEDUP_REMOVED lines=22> */
[----:B------:R-:W-:-:S03]  /*18e00*/  IMAD R5, R25, 0x6000, R30 ;  /* 0x0000600019057824 */ /* 0x000fc600078e021e */
[----:B------:R-:W-:Y:S01]  /*18e10*/  LEA.HI.X R7, R2, UR5, R7, 0x1, P0 ;  /* 0x0000000502077c11 */ /* 0x000fe200080f0c07 */
[----:B------:R-:W-:Y:S06]  /*18e20*/  BRA.DIV UR4, `(.L_x_14490) ;  /* 0x0000005604787947 */ /* 0x000fec000b800000 */
        /* <DEDUP_REMOVED lines=43> */
.L_x_14681:
        /* <DEDUP_REMOVED lines=11> */
.L_x_14491:
        /* <DEDUP_REMOVED lines=11> */
.L_x_14492:
[----:B------:R0:W-:Y:S01]  /*19240*/  SYNCS.ARRIVE.TRANS64.A1T0 RZ, [R4+URZ+0x22850], RZ ;  /* 0x022850ff04ff79a7 */ /* 0x0001e2000810003f */
[----:B------:R-:W-:Y:S05]  /*19250*/  @P2 BRA `(.L_x_14493) ;  /* 0xfffffff000902947 */ /* 0x000fea000383ffff */
.L_x_14480:
[----:B------:R-:W-:Y:S05]  /*19260*/  BSYNC B0 ;  /* 0x0000000000007941 */ /* 0x000fea0003800000 */
.L_x_14479:
        /* <DEDUP_REMOVED lines=16> */
[----:B0-23--:R-:W0:Y:S02]  /*19370*/  S2R R4, SR_LTMASK ;  /* 0x0000000000047919 */ /* 0x00de240000003900 */
[----:B0-----:R-:W-:-:S04]  /*19380*/  LOP3.LUT R4, R4, UR4, RZ, 0xc0, !PT ;  /* 0x0000000404047c12 */ /* 0x001fc8000f8ec0ff */
[----:B------:R-:W0:Y:S01]  /*19390*/  POPC R7, R4 ;  /* 0x0000000400077309 */ /* 0x000e220000000000 */
[----:B----4-:R-:W0:Y:S02]  /*193a0*/  SHFL.IDX PT, R0, R3, R0, 0x1f ;  /* 0x00001f0003007589 */ /* 0x010e2400000e0000 */
[----:B0-----:R-:W-:-:S07]  /*193b0*/  IADD3 R16, R0, UR36, R7 ;  /* 0x0000002400107c10 */ /* 0x001fce000fffe007 */
.L_x_14495:
[----:B------:R-:W-:Y:S05]  /*193c0*/  BSYNC B0 ;  /* 0x0000000000007941 */ /* 0x000fea0003800000 */
.L_x_14494:
[----:B------:R-:W-:-:S07]  /*193d0*/  SEL R25, R25, RZ, P0 ;  /* 0x000000ff19197207 */ /* 0x000fce0000000000 */
.L_x_14454:
[----:B------:R-:W-:Y:S05]  /*193e0*/  BSYNC B7 ;  /* 0x0000000000077941 */ /* 0x000fea0003800000 */
.L_x_14452:
        /* <DEDUP_REMOVED lines=11> */
.L_x_14496:
[----:B------:R-:W4:Y:S01]  /*194a0*/  S2R R8, SR_TID.X ;  /* 0x0000000000087919 */ /* 0x000f220000002100 */
[----:B------:R-:W-:Y:S01]  /*194b0*/  UMOV UR4, 0xffffffff ;  /* 0xffffffff00047882 */ /* 0x000fe20000000000 */
[----:B----4-:R-:W-:-:S04]  /*194c0*/  LOP3.LUT R8, R8, 0x1f, RZ, 0xc0, !PT ;  /* 0x0000001f08087812 */ /* 0x010fc800078ec0ff */
[----:B------:R-:W-:Y:S01]  /*194d0*/  ISETP.NE.AND P0, PT, R8, 0x1f, PT ;  /* 0x0000001f0800780c */ /* 0x000fe20003f05270 */
[----:B------:R-:W-:-:S12]  /*194e0*/  BRA.DIV UR4, `(.L_x_14498) ;  /* 0x0000005604907947 */ /* 0x000fd8000b800000 */
[----:B------:R-:W-:Y:S01]  /*194f0*/  IADD3 R5, R19, R8, RZ ;  /* 0x0000000813057210 */ /* 0x000fe20007ffe0ff */
[----:B------:R-:W-:-:S03]  /*19500*/  ULDC UR4, c[0x0][0xc3c] ;  /* 0x00030f0000047ab9 */ /* 0x000fc60000000800 */
        /* <DEDUP_REMOVED lines=13> */
[----:B0-23--:R-:W-:-:S05]  /*195e0*/  SEL R4, R14, RZ, P1 ;  /* 0x000000ff0e047207 */ /* 0x00dfca0000800000 */
[----:B------:R-:W-:-:S05]  /*195f0*/  IMAD.IADD R4, R17, 0x1, R4 ;  /* 0x0000000111047824 */ /* 0x000fca00078e0204 */
[----:B------:R-:W0:Y:S02]  /*19600*/  SHFL.UP PT, R14, R4, 0x2, RZ ;  /* 0x04400000040e7989 */ /* 0x000e2400000e00ff */
[----:B0-----:R-:W-:-:S05]  /*19610*/  SEL R5, R14, RZ, P2 ;  /* 0x000000ff0e057207 */ /* 0x001fca0001000000 */
[----:B------:R-:W-:Y:S02]  /*19620*/  IMAD.IADD R6, R4, 0x1, R5 ;  /* 0x0000000104067824 */ /* 0x000fe400078e0205 */
        /* <DEDUP_REMOVED lines=10> */
[----:B------:R0:W2:Y:S02]  /*196d0*/  SHFL.IDX PT, R14, R2, 0x1f, 0x1f ;  /* 0x03e01f00020e7f89 */ /* 0x0000a400000e0000 */
.L_x_14691:
[----:B------:R-:W-:Y:S02]  /*196e0*/  ULDC UR4, c[0x0][0xc38] ;  /* 0x00030e0000047ab9 */ /* 0x000fe40000000800 */
[----:B------:R-:W-:-:S04]  /*196f0*/  IMAD.U32 R4, RZ, RZ, UR4 ;  /* 0x00000004ff047e24 */ /* 0x000fc8000f8e00ff */
[----:B--2---:R-:W-:-:S04]  /*19700*/  IMAD R14, R14, R4, RZ ;  /* 0x000000040e0e7224 */ /* 0x004fc800078e02ff */
[----:B------:R-:W-:-:S05]  /*19710*/  IMAD.IADD R5, R5, 0x1, R14 ;  /* 0x0000000105057824 */ /* 0x000fca00078e020e */
[----:B------:R-:W-:-:S13]  /*19720*/  ISETP.GT.AND P6, PT, R5, R0, PT ;  /* 0x000000000500720c */ /* 0x000fda0003fc4270 */
[----:B------:R-:W-:Y:S05]  /*19730*/  @P6 BRA `(.L_x_14499) ;  /* 0x00000000009c6947 */ /* 0x000fea0003800000 */
.L_x_14504:
        /* <DEDUP_REMOVED lines=14> */
.L_x_14502:
[----:B------:R-:W-:Y:S05]  /*19820*/  BSYNC B0 ;  /* 0x0000000000007941 */ /* 0x000fea0003800000 */
.L_x_14501:
        /* <DEDUP_REMOVED lines=18> */
.L_x_14699:
[----:B------:R-:W-:Y:S02]  /*19950*/  ULDC UR4, c[0x0][0xc38] ;  /* 0x00030e0000047ab9 */ /* 0x000fe40000000800 */
[----:B------:R-:W-:-:S04]  /*19960*/  IMAD.U32 R4, RZ, RZ, UR4 ;  /* 0x00000004ff047e24 */ /* 0x000fc8000f8e00ff */
[----:B--2---:R-:W-:-:S04]  /*19970*/  IMAD R14, R14, R4, RZ ;  /* 0x000000040e0e7224 */ /* 0x004fc800078e02ff */
[----:B------:R-:W-:-:S05]  /*19980*/  IMAD.IADD R5, R14, 0x1, R5 ;  /* 0x000000010e057824 */ /* 0x000fca00078e0205 */
[----:B------:R-:W-:-:S13]  /*19990*/  ISETP.GT.AND P6, PT, R5, R0, PT ;  /* 0x000000000500720c */ /* 0x000fda0003fc4270 */
[----:B------:R-:W-:Y:S05]  /*199a0*/  @!P6 BRA `(.L_x_14504) ;  /* 0xfffffffc0064e947 */ /* 0x000fea000383ffff */
.L_x_14499:
        /* <DEDUP_REMOVED lines=8> */
.L_x_14703:
[----:B------:R-:W-:Y:S02]  /*19a30*/  ISETP.NE.AND P0, PT, R3, RZ, PT ;  /* 0x000000ff0300720c */ /* 0x000fe40003f05270 */
[----:B------:R-:W-:-:S11]  /*19a40*/  MOV R14, RZ ;  /* 0x000000ff000e7202 */ /* 0x000fd60000000f00 */
[----:B------:R-:W-:Y:S05]  /*19a50*/  @!P0 BRA `(.L_x_14506) ;  /* 0x0000000000108947 */ /* 0x000fea0003800000 */
[----:B------:R-:W-:Y:S01]  /*19a60*/  UMOV UR4, 0xffffffff ;  /* 0xffffffff00047882 */ /* 0x000fe20000000000 */
[----:B------:R-:W-:Y:S02]  /*19a70*/  VIADD R12, R6, 0xffffffff ;  /* 0xffffffff060c7836 */ /* 0x000fe40000000000 */
[----:B------:R-:W-:Y:S05]  /*19a80*/  BRA.DIV UR4, `(.L_x_14507) ;  /* 0x0000005a04507947 */ /* 0x000fea000b800000 */
[----:B------:R4:W0:Y:S02]  /*19a90*/  SHFL.IDX PT, R14, R2, R12, 0x1f ;  /* 0x00001f0c020e7589 */ /* 0x00082400000e0000 */
.L_x_14506:
        /* <DEDUP_REMOVED lines=9> */
[----:B0-----:R-:W1:Y:S02]  /*19b30*/  MUFU.RCP R9, R9 ;  /* 0x0000000900097308 */ /* 0x001e640000001000 */
[----:B-1----:R-:W-:-:S06]  /*19b40*/  VIADD R10, R9, 0xffffffe ;  /* 0x0ffffffe090a7836 */ /* 0x002fcc0000000000 */
[----:B------:R-:W0:Y:S02]  /*19b50*/  F2I.FTZ.U32.TRUNC.NTZ R3, R10 ;  /* 0x0000000a00037305 */ /* 0x000e24000021f000 */
[----:B0-----:R-:W-:-:S04]  /*19b60*/  IMAD.MOV R11, RZ, RZ, -R3 ;  /* 0x000000ffff0b7224 */ /* 0x001fc800078e0a03 */
        /* <DEDUP_REMOVED lines=53> */
.L_x_14500:
[----:B------:R-:W-:Y:S01]  /*19ec0*/  UMOV UR4, URZ ;  /* 0x0000003f00047c82 */ /* 0x000fe20008000000 */
[----:B------:R-:W-:Y:S01]  /*19ed0*/  UMOV UR5, URZ ;  /* 0x0000003f00057c82 */ /* 0x000fe20008000000 */
[----:B------:R-:W-:Y:S01]  /*19ee0*/  ULDC UR6, c[0x0][0xc3c] ;  /* 0x00030f0000067ab9 */ /* 0x000fe20000000800 */
[----:B------:R-:W-:Y:S01]  /*19ef0*/  IMAD.MOV.U32 R16, RZ, RZ, R0 ;  /* 0x000000ffff107224 */ /* 0x000fe200078e0000 */
[----:B------:R-:W-:Y:S01]  /*19f00*/  MOV R19, UR6 ;  /* 0x0000000600137c02 */ /* 0x000fe20008000f00 */
[----:B------:R-:W-:Y:S02]  /*19f10*/  IMAD.U32 R17, RZ, RZ, UR4 ;  /* 0x00000004ff117e24 */ /* 0x000fe4000f8e00ff */
[----:B------:R-:W-:-:S07]  /*19f20*/  IMAD.U32 R18, RZ, RZ, UR5 ;  /* 0x00000005ff127e24 */ /* 0x000fce000f8e00ff */
.L_x_14508:
        /* <DEDUP_REMOVED lines=10> */
.L_x_14497:
[----:B------:R-:W-:Y:S02]  /*19fd0*/  ULDC UR4, c[0x0][0xc3c] ;  /* 0x00030f0000047ab9 */ /* 0x000fe40000000800 */
[----:B0-----:R-:W-:-:S13]  /*19fe0*/  ISETP.GE.AND P0, PT, R19, UR4, PT ;  /* 0x0000000413007c0c */ /* 0x001fda000bf06270 */
[----:B------:R-:W-:Y:S05]  /*19ff0*/  @!P0 BRA `(.L_x_14509) ;  /* 0xffffffa400048947 */ /* 0x000fea000383ffff */
[----:B------:R-:W-:Y:S05]  /*1a000*/  BSYNC B8 ;  /* 0x0000000000087941 */ /* 0x000fea0003800000 */
.L_x_14410:
[----:B------:R-:W5:Y:S01]  /*1a010*/  LDL.LU R0, [R1+0x24] ;  /* 0x0000240001007983 */ /* 0x000f620000300800 */
[----:B------:R-:W-:Y:S01]  /*1a020*/  BSSY B0, `(.L_x_14510) ;  /* 0x000000b000007945 */ /* 0x000fe20003800000 */
[----:B------:R-:W2:Y:S01]  /*1a030*/  S2R R5, SR_CgaCtaId ;  /* 0x0000000000057919 */ /* 0x000ea20000008800 */
[----:B-----5:R-:W-:-:S05]  /*1a040*/  VIADD R0, R0, 0x1 ;  /* 0x0000000100007836 */ /* 0x020fca0000000000 */
[----:B0-----:R-:W-:-:S04]  /*1a050*/  LEA.HI R2, R0, R0, RZ, 0x1 ;  /* 0x0000000000027211 */ /* 0x001fc800078f08ff */
[----:B------:R-:W-:Y:S02]  /*1a060*/  LOP3.LUT R3, R2, 0xfffffffe, RZ, 0xc0, !PT ;  /* 0xfffffffe02037812 */ /* 0x000fe400078ec0ff */
[----:B------:R-:W-:-:S03]  /*1a070*/  MOV R2, 0x400 ;  /* 0x0000040000027802 */ /* 0x000fc60000000f00 */
[----:B------:R-:W-:Y:S01]  /*1a080*/  IMAD.IADD R0, R0, 0x1, -R3 ;  /* 0x0000000100007824 */ /* 0x000fe200078e0a03 */
[----:B--23--:R-:W-:-:S04]  /*1a090*/  LEA R4, R5, R2, 0x18 ;  /* 0x0000000205047211 */ /* 0x00cfc800078ec0ff */
[----:B------:R-:W-:-:S04]  /*1a0a0*/  SHF.L.U32 R0, R0, 0x1f, RZ ;  /* 0x0000001f00007819 */ /* 0x000fc800000006ff */
[----:B------:R-:W0:Y:S02]  /*1a0b0*/  SYNCS.PHASECHK.TRANS64.TRYWAIT P0, [R4+URZ+0x22820], R0 ;  /* 0x02282000040075a7 */ /* 0x000e24000800017f */
[----:B0-----:R-:W-:Y:S05]  /*1a0c0*/  @!P0 BRA `(.L_x_14511) ;  /* 0x0000005000e48947 */ /* 0x001fea0003800000 */
.L_x_14706:
[----:B------:R-:W-:Y:S05]  /*1a0d0*/  BSYNC B0 ;  /* 0x0000000000007941 */ /* 0x000fea0003800000 */
.L_x_14510:
[----:B------:R-:W-:-:S03]  /*1a0e0*/  UMOV UR4, 0xffffffff ;  /* 0xffffffff00047882 */ /* 0x000fc60000000000 */
[----:B------:R-:W-:Y:S05]  /*1a0f0*/  BRA.DIV UR4, `(.L_x_14512) ;  /* 0x0000005204ec7947 */ /* 0x000fea000b800000 */
[----:B0-----:R-:W0:Y:S02]  /*1a100*/  S2R R0, SR_TID.X ;  /* 0x0000000000007919 */ /* 0x001e240000002100 */
[----:B0-----:R-:W-:-:S04]  /*1a110*/  SHF.R.U32.HI R0, RZ, 0x5, R0 ;  /* 0x00000005ff007819 */ /* 0x001fc80000011600 */
[----:B------:R-:W-:-:S05]  /*1a120*/  LOP3.LUT R0, R0, 0x3, RZ, 0xc0, !PT ;  /* 0x0000000300007812 */ /* 0x000fca00078ec0ff */
[----:B------:R0:W2:Y:S02]  /*1a130*/  SHFL.IDX PT, R14, R0, RZ, 0x1f ;  /* 0x00001fff000e7589 */ /* 0x0000a400000e0000 */
.L_x_14709:
[----:B--2---:R-:W-:-:S13]  /*1a140*/  ISETP.NE.AND P0, PT, R14, RZ, PT ;  /* 0x000000ff0e00720c */ /* 0x004fda0003f05270 */
[----:B------:R-:W-:Y:S05]  /*1a150*/  @P0 BRA `(.L_x_14241) ;  /* 0x0000000000880947 */ /* 0x000fea0003800000 */
[----:B------:R-:W-:-:S03]  /*1a160*/  UMOV UR4, 0xffffffff ;  /* 0xffffffff00047882 */ /* 0x000fc60000000000 */
[----:B------:R-:W-:Y:S05]  /*1a170*/  BRA.DIV UR4, `(.L_x_14513) ;  /* 0x0000005604007947 */ /* 0x000fea000b800000 */
[----:B------:R-:W-:-:S13]  /*1a180*/  ELECT P6, URZ, PT ;  /* 0x00000000003f782f */ /* 0x000fda00038c0000 */
.L_x_14712:
[----:B------:R-:W-:Y:S05]  /*1a190*/  @!P6 BRA `(.L_x_14241) ;  /* 0x000000000078e947 */ /* 0x000fea0003800000 */
[----:B0-----:R-:W2:Y:S02]  /*1a1a0*/  LDL.LU R0, [R1] ;  /* 0x0000000001007983 */ /* 0x001ea40000300800 */
[----:B--2---:R-:W-:-:S04]  /*1a1b0*/  LOP3.LUT R0, R0, 0x2, RZ, 0xfc, !PT ;  /* 0x0000000200007812 */ /* 0x004fc800078efcff */
[----:B------:R-:W-:-:S13]  /*1a1c0*/  ISETP.NE.AND P0, PT, R0, 0x3, PT ;  /* 0x000000030000780c */ /* 0x000fda0003f05270 */
[----:B------:R-:W-:Y:S05]  /*1a1d0*/  @!P0 BRA `(.L_x_14514) ;  /* 0x0000000000048947 */ /* 0x000fea0003800000 */
[----:B------:R-:W-:Y:S01]  /*1a1e0*/  BPT.TRAP 0x1 ;  /* 0x000000040000795c */ /* 0x000fe20000300000 */
.L_x_14514:
[C---:B------:R-:W-:Y:S01]  /*1a1f0*/  IMAD R5, R25.reuse, 0x8, R4 ;  /* 0x0000000819057824 */ /* 0x040fe200078e0204 */
[----:B------:R-:W-:Y:S01]  /*1a200*/  SHF.L.U32 R0, R26, 0x1f, RZ ;  /* 0x0000001f1a007819 */ /* 0x000fe200000006ff */
[----:B------:R-:W-:-:S03]  /*1a210*/  VIADD R25, R25, 0x1 ;  /* 0x0000000119197836 */ /* 0x000fc60000000000 */
[----:B------:R-:W0:Y:S02]  /*1a220*/  SYNCS.PHASECHK.TRANS64.TRYWAIT P1, [R5+URZ+0x22840], R0 ;  /* 0x02284000050075a7 */ /* 0x000e24000802017f */
[----:B------:R-:W-:-:S04]  /*1a230*/  ISETP.NE.AND P2, PT, R25, 0x2, PT ;  /* 0x000000021900780c */ /* 0x000fc80003f45270 */
[----:B------:R-:W-:Y:S01]  /*1a240*/  SEL R3, RZ, 0x1, P2 ;  /* 0x00000001ff037807 */ /* 0x000fe20001000000 */
[----:B0-----:R-:W-:Y:S08]  /*1a250*/  @!P1 BRA `(.L_x_14515) ;  /* 0x0000005000e89947 */ /* 0x001ff00003800000 */
.L_x_14713:
[----:B------:R-:W-:Y:S02]  /*1a260*/  SEL R25, R25, RZ, P2 ;  /* 0x000000ff19197207 */ /* 0x000fe40001000000 */
[----:B------:R-:W-:Y:S01]  /*1a270*/  LOP3.LUT R2, R26, R3, RZ, 0x3c, !PT ;  /* 0x000000031a027212 */ /* 0x000fe200078e3cff */
[----:B------:R-:W-:Y:S06]  /*1a280*/  @!P0 BRA `(.L_x_14516) ;  /* 0x0000000000048947 */ /* 0x000fec0003800000 */
[----:B------:R-:W-:Y:S01]  /*1a290*/  BPT.TRAP 0x1 ;  /* 0x000000040000795c */ /* 0x000fe20000300000 */
.L_x_14516:
[----:B------:R-:W-:Y:S01]  /*1a2a0*/  IMAD R25, R25, 0x8, R4 ;  /* 0x0000000819197824 */ /* 0x000fe200078e0204 */
[----:B------:R-:W-:-:S04]  /*1a2b0*/  SHF.L.U32 R2, R2, 0x1f, RZ ;  /* 0x0000001f02027819 */ /* 0x000fc800000006ff */
[----:B------:R-:W2:Y:S02]  /*1a2c0*/  SYNCS.PHASECHK.TRANS64.TRYWAIT P1, [R25+URZ+0x22840], R2 ;  /* 0x02284002190075a7 */ /* 0x000ea4000802017f */
[----:B--2---:R-:W-:Y:S05]  /*1a2d0*/  @!P1 BRA `(.L_x_14517) ;  /* 0x0000005000dc9947 */ /* 0x004fea0003800000 */
.L_x_14714:
[----:B------:R-:W-:Y:S05]  /*1a2e0*/  @!P0 BRA `(.L_x_14518) ;  /* 0x0000000000048947 */ /* 0x000fea0003800000 */
[----:B------:R-:W-:Y:S01]  /*1a2f0*/  BPT.TRAP 0x1 ;  /* 0x000000040000795c */ /* 0x000fe20000300000 */
.L_x_14518:
[----:B------:R-:W3:Y:S02]  /*1a300*/  SYNCS.PHASECHK.TRANS64.TRYWAIT P1, [R5+URZ+0x22860], R0 ;  /* 0x02286000050075a7 */ /* 0x000ee4000802017f */
[----:B---3--:R-:W-:Y:S05]  /*1a310*/  @!P1 BRA `(.L_x_14519) ;  /* 0x0000005000e09947 */ /* 0x008fea0003800000 */
.L_x_14715:
[----:B------:R-:W-:Y:S05]  /*1a320*/  @!P0 BRA `(.L_x_14520) ;  /* 0x0000000000048947 */ /* 0x000fea0003800000 */
[----:B------:R-:W-:Y:S01]  /*1a330*/  BPT.TRAP 0x1 ;  /* 0x000000040000795c */ /* 0x000fe20000300000 */
.L_x_14520:
[----:B------:R0:W0:Y:S02]  /*1a340*/  SYNCS.PHASECHK.TRANS64.TRYWAIT P0, [R25+URZ+0x22860], R2 ;  /* 0x02286002190075a7 */ /* 0x000024000800017f */
[----:B0-----:R-:W-:Y:S05]  /*1a350*/  @!P0 NANOSLEEP.SYNCS 0x989680 ;  /* 0x009896800000895d */ /* 0x001fea0003900000 */
[----:B------:R-:W0:Y:S02]  /*1a360*/  @!P0 SYNCS.PHASECHK.TRANS64 P0, [R25+URZ+0x22860], R2 ;  /* 0x02286002190085a7 */ /* 0x000e24000800007f */
[----:B0-----:R-:W-:Y:S05]  /*1a370*/  @!P0 BRA `(.L_x_14520) ;  /* 0xfffffffc00f08947 */ /* 0x001fea000383ffff */
.L_x_14241:
[----:B------:R-:W-:Y:S05]  /*1a380*/  BSYNC B9 ;  /* 0x0000000000097941 */ /* 0x000fea0003800000 */
.L_x_14238:
[----:B------:R-:W-:Y:S05]  /*1a390*/  EXIT ;  /* 0x000000000000794d */ /* 0x000fea0003800000 */
.L_x_14259:
[----:B0-----:R0:W1:Y:S02]  /*1a3a0*/  SYNCS.PHASECHK.TRANS64.TRYWAIT P5, [R86+URZ+0x22890], R99 ;  /* 0x02289063560075a7 */ /* 0x00106400080a017f */
[----:B-1----:R-:W-:Y:S05]  /*1a3b0*/  @!P5 NANOSLEEP.SYNCS 0x989680 ;  /* 0x009896800000d95d */ /* 0x002fea0003900000 */
[----:B------:R-:W1:Y:S02]  /*1a3c0*/  @!P5 SYNCS.PHASECHK.TRANS64 P5, [R86+URZ+0x22890], R99 ;  /* 0x022890635600d5a7 */ /* 0x000e6400080a007f */
[----:B-1----:R-:W-:Y:S05]  /*1a3d0*/  @!P5 BRA `(.L_x_14259) ;  /* 0xfffffffc00f0d947 */ /* 0x002fea000383ffff */
[----:B------:R-:W-:Y:S05]  /*1a3e0*/  BRA `(.L_x_14521) ;  /* 0xfffffe88006c7947 */ /* 0x000fea000383ffff */
.L_x_14260:
        /* <DEDUP_REMOVED lines=8> */
.L_x_14523:
[----:B------:R-:W-:Y:S05]  /*1a470*/  BSYNC B1 ;  /* 0x0000000000017941 */ /* 0x000fea0003800000 */
.L_x_14522:
        /* <DEDUP_REMOVED lines=8> */
.L_x_14524:
[----:B------:R-:W-:Y:S05]  /*1a500*/  BRA `(.L_x_14525) ;  /* 0xfffffe8800387947 */ /* 0x000fea000383ffff */
.L_x_14269:
[----:B------:R-:W-:Y:S01]  /*1a510*/  BSSY B1, `(.L_x_14526) ;  /* 0x0000008000017945 */ /* 0x000fe20003800000 */
[----:B0---4-:R-:W-:Y:S02]  /*1a520*/  IMAD.MOV.U32 R13, RZ, RZ, R101 ;  /* 0x000000ffff0d7224 */ /* 0x011fe400078e0065 */
[----:B------:R-:W-:Y:S02]  /*1a530*/  IMAD.MOV.U32 R12, RZ, RZ, 0x1 ;  /* 0x00000001ff0c7424 */ /* 0x000fe400078e00ff */
[----:B------:R-:W-:Y:S02]  /*1a540*/  IMAD.MOV.U32 R11, RZ, RZ, 0x1c1f ;  /* 0x00001c1fff0b7424 */ /* 0x000fe400078e00ff */
[----:B------:R-:W-:-:S07]  /*1a550*/  IMAD.MOV.U32 R15, RZ, RZ, -0x1 ;  /* 0xffffffffff0f7424 */ /* 0x000fce00078e00ff */
[----:B-123--:R-:W-:Y:S05]  /*1a560*/  WARPSYNC.COLLECTIVE R15, `(.L_x_14527) ;  /* 0x000000000f087348 */ /* 0x00efea0003c00000 */
[----:B---3--:R0:W3:Y:S02]  /*1a570*/  SHFL.IDX P6, R14, R13, R12, R11 ;  /* 0x0000000c0d0e7389 */ /* 0x0080e400000c000b */
[----:B0123--:R-:W-:Y:S01]  /*1a580*/  ENDCOLLECTIVE ;  /* 0x000000000000791b */ /* 0x00ffe20003800000 */
.L_x_14527:
[----:B------:R-:W-:Y:S05]  /*1a590*/  BSYNC B1 ;  /* 0x0000000000017941 */ /* 0x000fea0003800000 */
.L_x_14526:
        /* <DEDUP_REMOVED lines=8> */
.L_x_14528:
[----:B------:R-:W-:Y:S05]  /*1a620*/  BRA `(.L_x_14529) ;  /* 0xfffffe8c00a87947 */ /* 0x000fea000383ffff */
.L_x_14279:
[----:B-1----:R1:W2:Y:S02]  /*1a630*/  SYNCS.PHASECHK.TRANS64.TRYWAIT P4, [R86+URZ+0x22890], R99 ;  /* 0x02289063560075a7 */ /* 0x0022a4000808017f */
[----:B--2---:R-:W-:Y:S05]  /*1a640*/  @!P4 NANOSLEEP.SYNCS 0x989680 ;  /* 0x009896800000c95d */ /* 0x004fea0003900000 */
[----:B------:R-:W2:Y:S02]  /*1a650*/  @!P4 SYNCS.PHASECHK.TRANS64 P4, [R86+URZ+0x22890], R99 ;  /* 0x022890635600c5a7 */ /* 0x000ea4000808007f */
[----:B--2---:R-:W-:Y:S05]  /*1a660*/  @!P4 BRA `(.L_x_14279) ;  /* 0xfffffffc00f0c947 */ /* 0x004fea000383ffff */
[----:B------:R-:W-:Y:S05]  /*1a670*/  BRA `(.L_x_14530) ;  /* 0xfffffe9800607947 */ /* 0x000fea000383ffff */
.L_x_14280:
        /* <DEDUP_REMOVED lines=8> */
.L_x_14532:
[----:B------:R-:W-:Y:S05]  /*1a700*/  BSYNC B1 ;  /* 0x0000000000017941 */ /* 0x000fea0003800000 */
.L_x_14531:
        /* <DEDUP_REMOVED lines=8> */
.L_x_14533:
[----:B------:R-:W-:Y:S01]  /*1a790*/  IMAD.MOV.U32 R92, RZ, RZ, R14 ;  /* 0x000000ffff5c7224 */ /* 0x000fe200078e000e */
[----:B------:R-:W-:Y:S06]  /*1a7a0*/  BRA `(.L_x_14534) ;  /* 0xfffffe98002c7947 */ /* 0x000fec000383ffff */
.L_x_14285:
        /* <DEDUP_REMOVED lines=8> */
.L_x_14536:
[----:B------:R-:W-:Y:S05]  /*1a830*/  BSYNC B1 ;  /* 0x0000000000017941 */ /* 0x000fea0003800000 */
.L_x_14535:
        /* <DEDUP_REMOVED lines=8> */
.L_x_14537:
[----:B------:R-:W-:Y:S01]  /*1a8c0*/  IMAD.MOV.U32 R100, RZ, RZ, R14 ;  /* 0x000000ffff647224 */ /* 0x000fe200078e000e */
[----:B------:R-:W-:Y:S06]  /*1a8d0*/  BRA `(.L_x_14538) ;  /* 0xfffffe9c00c47947 */ /* 0x000fec000383ffff */
.L_x_14290:
[----:B0-----:R0:W1:Y:S02]  /*1a8e0*/  SYNCS.PHASECHK.TRANS64.TRYWAIT P2, [R86+URZ+0x22890], R99 ;  /* 0x02289063560075a7 */ /* 0x001064000804017f */
[----:B-1----:R-:W-:Y:S05]  /*1a8f0*/  @!P2 NANOSLEEP.SYNCS 0x989680 ;  /* 0x009896800000a95d */ /* 0x002fea0003900000 */
[----:B------:R-:W1:Y:S02]  /*1a900*/  @!P2 SYNCS.PHASECHK.TRANS64 P2, [R86+URZ+0x22890], R99 ;  /* 0x022890635600a5a7 */ /* 0x000e64000804007f */
[----:B-1----:R-:W-:Y:S05]  /*1a910*/  @!P2 BRA `(.L_x_14290) ;  /* 0xfffffffc00f0a947 */ /* 0x002fea000383ffff */
[----:B------:R-:W-:Y:S05]  /*1a920*/  BRA `(.L_x_14539) ;  /* 0xfffffea400c47947 */ /* 0x000fea000383ffff */
.L_x_14291:
        /* <DEDUP_REMOVED lines=8> */
.L_x_14541:
[----:B------:R-:W-:Y:S05]  /*1a9b0*/  BSYNC B1 ;  /* 0x0000000000017941 */ /* 0x000fea0003800000 */
.L_x_14540:
        /* <DEDUP_REMOVED lines=8> */
.L_x_14542:
[----:B------:R-:W-:Y:S01]  /*1aa40*/  IMAD.MOV.U32 R37, RZ, RZ, R14 ;  /* 0x000000ffff257224 */ /* 0x000fe200078e000e */
[----:B------:R-:W-:Y:S06]  /*1aa50*/  BRA `(.L_x_14543) ;  /* 0xfffffea400e87947 */ /* 0x000fec000383ffff */
.L_x_14294:
        /* <DEDUP_REMOVED lines=8> */
.L_x_14545:
[----:B------:R-:W-:Y:S05]  /*1aae0*/  BSYNC B1 ;  /* 0x0000000000017941 */ /* 0x000fea0003800000 */
.L_x_14544:
        /* <DEDUP_REMOVED lines=8> */
.L_x_14546:
[----:B------:R-:W-:Y:S01]  /*1ab70*/  MOV R37, R14 ;  /* 0x0000000e00257202 */ /* 0x000fe20000000f00 */
[----:B------:R-:W-:Y:S06]  /*1ab80*/  BRA `(.L_x_14547) ;  /* 0xfffffea400e47947 */ /* 0x000fec000383ffff */
.L_x_14298:
[----:B---3--:R3:W4:Y:S02]  /*1ab90*/  SYNCS.PHASECHK.TRANS64.TRYWAIT P3, [R86+URZ+0x228b0], R99 ;  /* 0x0228b063560075a7 */ /* 0x008724000806017f */
[----:B----4-:R-:W-:Y:S05]  /*1aba0*/  @!P3 NANOSLEEP.SYNCS 0x989680 ;  /* 0x009896800000b95d */ /* 0x010fea0003900000 */
[----:B------:R-:W4:Y:S02]  /*1abb0*/  @!P3 SYNCS.PHASECHK.TRANS64 P3, [R86+URZ+0x228b0], R99 ;  /* 0x0228b0635600b5a7 */ /* 0x000f24000806007f */
[----:B----4-:R-:W-:Y:S05]  /*1abc0*/  @!P3 BRA `(.L_x_14298) ;  /* 0xfffffffc00f0b947 */ /* 0x010fea000383ffff */
[----:B------:R-:W-:Y:S05]  /*1abd0*/  BRA `(.L_x_14548) ;  /* 0xfffffea8005c7947 */ /* 0x000fea000383ffff */
.L_x_14306:
        /* <DEDUP_REMOVED lines=13> */
.L_x_14550:
[----:B------:R-:W-:Y:S05]  /*1acb0*/  BSYNC B0 ;  /* 0x0000000000007941 */ /* 0x000fea0003800000 */
.L_x_14549:
[----:B------:R-:W-:Y:S05]  /*1acc0*/  BRA `(.L_x_14551) ;  /* 0xfffffeb400cc7947 */ /* 0x000fea000383ffff */
.L_x_14318:
        /* <DEDUP_REMOVED lines=8> */
.L_x_14553:
[----:B------:R-:W-:Y:S05]  /*1ad50*/  BSYNC B1 ;  /* 0x0000000000017941 */ /* 0x000fea0003800000 */
.L_x_14552:
        /* <DEDUP_REMOVED lines=8> */
.L_x_14554:
[----:B------:R-:W-:Y:S02]  /*1ade0*/  IMAD.MOV.U32 R13, RZ, RZ, R8 ;  /* 0x000000ffff0d7224 */ /* 0x000fe400078e0008 */
[----:B------:R-:W-:-:S07]  /*1adf0*/  IMAD.MOV.U32 R0, RZ, RZ, R14 ;  /* 0x000000ffff007224 */ /* 0x000fce00078e000e */
[----:B------:R-:W-:Y:S05]  /*1ae00*/  WARPSYNC.COLLECTIVE R15, `(.L_x_14555) ;  /* 0x000000000f087348 */ /* 0x000fea0003c00000 */
[----:B------:R0:W1:Y:S02]  /*1ae10*/  SHFL.IDX P6, R14, R13, R12, R11 ;  /* 0x0000000c0d0e7389 */ /* 0x00006400000c000b */
[----:B01----:R-:W-:Y:S01]  /*1ae20*/  ENDCOLLECTIVE ;  /* 0x000000000000791b */ /* 0x003fe20003800000 */
.L_x_14555:
[----:B------:R-:W-:Y:S02]  /*1ae30*/  IMAD.MOV.U32 R13, RZ, RZ, R7 ;  /* 0x000000ffff0d7224 */ /* 0x000fe400078e0007 */
[----:B------:R-:W-:-:S07]  /*1ae40*/  IMAD.MOV.U32 R5, RZ, RZ, R14 ;  /* 0x000000ffff057224 */ /* 0x000fce00078e000e */
[----:B------:R-:W-:Y:S05]  /*1ae50*/  WARPSYNC.COLLECTIVE R15, `(.L_x_14556) ;  /* 0x000000000f087348 */ /* 0x000fea0003c00000 */
[----:B------:R0:W1:Y:S02]  /*1ae60*/  SHFL.IDX P6, R14, R13, R12, R11 ;  /* 0x0000000c0d0e7389 */ /* 0x00006400000c000b */
[----:B01----:R-:W-:Y:S01]  /*1ae70*/  ENDCOLLECTIVE ;  /* 0x000000000000791b */ /* 0x003fe20003800000 */
.L_x_14556:
[----:B------:R-:W-:Y:S05]  /*1ae80*/  BRA `(.L_x_14557) ;  /* 0xfffffebc00447947 */ /* 0x000fea000383ffff */
.L_x_14321:
        /* <DEDUP_REMOVED lines=8> */
.L_x_14559:
[----:B------:R-:W-:Y:S05]  /*1af10*/  BSYNC B1 ;  /* 0x0000000000017941 */ /* 0x000fea0003800000 */
.L_x_14558:
        /* <DEDUP_REMOVED lines=8> */
.L_x_14560:
[----:B------:R-:W-:Y:S01]  /*1afa0*/  IMAD.MOV.U32 R13, RZ, RZ, R8 ;  /* 0x000000ffff0d7224 */ /* 0x000fe200078e0008 */
[----:B------:R-:W-:-:S07]  /*1afb0*/  MOV R0, R14 ;  /* 0x0000000e00007202 */ /* 0x000fce0000000f00 */
[----:B------:R-:W-:Y:S05]  /*1afc0*/  WARPSYNC.COLLECTIVE R15, `(.L_x_14561) ;  /* 0x000000000f087348 */ /* 0x000fea0003c00000 */
[----:B------:R0:W1:Y:S02]  /*1afd0*/  SHFL.IDX P6, R14, R13, R12, R11 ;  /* 0x0000000c0d0e7389 */ /* 0x00006400000c000b */
[----:B01----:R-:W-:Y:S01]  /*1afe0*/  ENDCOLLECTIVE ;  /* 0x000000000000791b */ /* 0x003fe20003800000 */
.L_x_14561:
[----:B------:R-:W-:Y:S02]  /*1aff0*/  IMAD.MOV.U32 R13, RZ, RZ, R7 ;  /* 0x000000ffff0d7224 */ /* 0x000fe400078e0007 */
[----:B------:R-:W-:-:S07]  /*1b000*/  IMAD.MOV.U32 R5, RZ, RZ, R14 ;  /* 0x000000ffff057224 */ /* 0x000fce00078e000e */
[----:B------:R-:W-:Y:S05]  /*1b010*/  WARPSYNC.COLLECTIVE R15, `(.L_x_14562) ;  /* 0x000000000f087348 */ /* 0x000fea0003c00000 */
[----:B------:R0:W1:Y:S02]  /*1b020*/  SHFL.IDX P6, R14, R13, R12, R11 ;  /* 0x0000000c0d0e7389 */ /* 0x00006400000c000b */
[----:B01----:R-:W-:Y:S01]  /*1b030*/  ENDCOLLECTIVE ;  /* 0x000000000000791b */ /* 0x003fe20003800000 */
.L_x_14562:
[----:B------:R-:W-:Y:S05]  /*1b040*/  BRA `(.L_x_14563) ;  /* 0xfffffebc00a87947 */ /* 0x000fea000383ffff */
.L_x_14325:
[----:B0-----:R0:W1:Y:S02]  /*1b050*/  SYNCS.PHASECHK.TRANS64.TRYWAIT P0, [R19+URZ+0x22800], R36 ;  /* 0x02280024130075a7 */ /* 0x001064000800017f */
[----:B-1----:R-:W-:Y:S05]  /*1b060*/  @!P0 NANOSLEEP.SYNCS 0x989680 ;  /* 0x009896800000895d */ /* 0x002fea0003900000 */
[----:B------:R-:W1:Y:S02]  /*1b070*/  @!P0 SYNCS.PHASECHK.TRANS64 P0, [R19+URZ+0x22800], R36 ;  /* 0x02280024130085a7 */ /* 0x000e64000800007f */
[----:B-1----:R-:W-:Y:S05]  /*1b080*/  @!P0 BRA `(.L_x_14325) ;  /* 0xfffffffc00f08947 */ /* 0x002fea000383ffff */
[----:B------:R-:W-:Y:S05]  /*1b090*/  BRA `(.L_x_14564) ;  /* 0xfffffec000b07947 */ /* 0x000fea000383ffff */
.L_x_14333:
[----:B------:R-:W0:Y:S01]  /*1b0a0*/  LDC R39, c[0x0][0x3f4] ;  /* 0x0000fd00ff277b82 */ /* 0x000e220000000800 */
        /* <DEDUP_REMOVED lines=8> */
.L_x_14566:
[----:B------:R-:W-:Y:S05]  /*1b130*/  BSYNC B1 ;  /* 0x0000000000017941 */ /* 0x000fea0003800000 */
.L_x_14565:
        /* <DEDUP_REMOVED lines=10> */
.L_x_14567:
        /* <DEDUP_REMOVED lines=8> */
.L_x_14568:
[----:B------:R-:W-:-:S05]  /*1b260*/  @!P1 IADD3 R6, P2, R3, R5, RZ ;  /* 0x0000000503069210 */ /* 0x000fca0007f5e0ff */
[----:B------:R-:W-:Y:S02]  /*1b270*/  @!P1 IMAD.X R7, R0, 0x1, R21, P2 ;  /* 0x0000000100079824 */ /* 0x000fe400010e0615 */
[----:B------:R-:W-:Y:S02]  /*1b280*/  IMAD.MOV.U32 R13, RZ, RZ, R27 ;  /* 0x000000ffff0d7224 */ /* 0x000fe400078e001b */
[----:B------:R-:W-:-:S07]  /*1b290*/  IMAD.MOV.U32 R4, RZ, RZ, R14 ;  /* 0x000000ffff047224 */ /* 0x000fce00078e000e */
[----:B------:R-:W-:Y:S05]  /*1b2a0*/  WARPSYNC.COLLECTIVE R15, `(.L_x_14569) ;  /* 0x000000000f087348 */ /* 0x000fea0003c00000 */
[----:B------:R0:W1:Y:S02]  /*1b2b0*/  SHFL.IDX P6, R14, R13, R12, R11 ;  /* 0x0000000c0d0e7389 */ /* 0x00006400000c000b */
[----:B01----:R-:W-:Y:S01]  /*1b2c0*/  ENDCOLLECTIVE ;  /* 0x000000000000791b */ /* 0x003fe20003800000 */
.L_x_14569:
        /* <DEDUP_REMOVED lines=9> */
[----:B------:R-:W-:Y:S02]  /*1b360*/  CS2R R20, SRZ ;  /* 0x0000000000147805 */ /* 0x000fe4000001ff00 */
[----:B------:R-:W-:Y:S01]  /*1b370*/  CS2R R28, SRZ ;  /* 0x00000000001c7805 */ /* 0x000fe2000001ff00 */
[----:B0-----:R-:W-:-:S02]  /*1b380*/  IMAD.MOV.U32 R15, RZ, RZ, -0x1 ;  /* 0xffffffffff0f7424 */ /* 0x001fc400078e00ff */
[----:B--2---:R-:W-:Y:S01]  /*1b390*/  @!P1 IMAD.MOV.U32 R35, RZ, RZ, R11 ;  /* 0x000000ffff239224 */ /* 0x004fe200078e000b */
[----:B------:R-:W-:Y:S01]  /*1b3a0*/  @!P1 MOV R36, R8 ;  /* 0x0000000800249202 */ /* 0x000fe20000000f00 */
[----:B------:R-:W-:Y:S02]  /*1b3b0*/  IMAD.MOV.U32 R11, RZ, RZ, 0x1c1f ;  /* 0x00001c1fff0b7424 */ /* 0x000fe400078e00ff */
[----:B------:R-:W-:Y:S02]  /*1b3c0*/  @!P1 IMAD.MOV.U32 R37, RZ, RZ, R9 ;  /* 0x000000ffff259224 */ /* 0x000fe400078e0009 */
[----:B------:R-:W-:-:S07]  /*1b3d0*/  IMAD.MOV.U32 R0, RZ, RZ, R36 ;  /* 0x000000ffff007224 */ /* 0x000fce00078e0024 */
[----:B-----5:R-:W-:Y:S05]  /*1b3e0*/  WARPSYNC.COLLECTIVE R15, `(.L_x_14570) ;  /* 0x000000000f087348 */ /* 0x020fea0003c00000 */
[----:B------:R0:W1:Y:S02]  /*1b3f0*/  SHFL.IDX P6, R14, R13, R12, R11 ;  /* 0x0000000c0d0e7389 */ /* 0x00006400000c000b */
[----:B01---5:R-:W-:Y:S01]  /*1b400*/  ENDCOLLECTIVE ;  /* 0x000000000000791b */ /* 0x023fe20003800000 */
.L_x_14570:
[----:B------:R-:W-:Y:S02]  /*1b410*/  IMAD.MOV.U32 R3, RZ, RZ, R37 ;  /* 0x000000ffff037224 */ /* 0x000fe400078e0025 */
[----:B------:R-:W-:Y:S01]  /*1b420*/  @!P1 IMAD.MOV.U32 R34, RZ, RZ, R10 ;  /* 0x000000ffff229224 */ /* 0x000fe200078e000a */
[----:B------:R-:W-:Y:S01]  /*1b430*/  PRMT R51, R0, 0x7610, R51 ;  /* 0x0000761000337816 */ /* 0x000fe20000000033 */
[----:B------:R-:W-:Y:S01]  /*1b440*/  IMAD.MOV.U32 R9, RZ, RZ, R35 ;  /* 0x000000ffff097224 */ /* 0x000fe200078e0023 */
[----:B------:R-:W-:Y:S01]  /*1b450*/  PRMT R41, R3, 0x7610, R41 ;  /* 0x0000761003297816 */ /* 0x000fe20000000029 */
[----:B------:R-:W-:-:S05]  /*1b460*/  IMAD.MOV.U32 R8, RZ, RZ, R34 ;  /* 0x000000ffff087224 */ /* 0x000fca00078e0022 */
[----:B------:R-:W-:Y:S01]  /*1b470*/  PRMT R31, R8, 0x5410, R9 ;  /* 0x00005410081f7816 */ /* 0x000fe20000000009 */
[----:B------:R-:W-:Y:S01]  /*1b480*/  IMAD.MOV.U32 R13, RZ, RZ, R25 ;  /* 0x000000ffff0d7224 */ /* 0x000fe200078e0019 */
[----:B------:R-:W-:Y:S01]  /*1b490*/  @!P1 MOV R21, R7 ;  /* 0x0000000700159202 */ /* 0x000fe20000000f00 */
[----:B------:R-:W-:Y:S02]  /*1b4a0*/  @!P1 IMAD.MOV.U32 R28, RZ, RZ, R4 ;  /* 0x000000ffff1c9224 */ /* 0x000fe400078e0004 */
[----:B------:R-:W-:Y:S02]  /*1b4b0*/  @!P1 IMAD.MOV.U32 R29, RZ, RZ, R5 ;  /* 0x000000ffff1d9224 */ /* 0x000fe400078e0005 */
[----:B------:R-:W-:Y:S02]  /*1b4c0*/  @!P1 IMAD.MOV.U32 R20, RZ, RZ, R6 ;  /* 0x000000ffff149224 */ /* 0x000fe400078e0006 */
[----:B------:R-:W-:-:S07]  /*1b4d0*/  IMAD.MOV.U32 R0, RZ, RZ, R14 ;  /* 0x000000ffff007224 */ /* 0x000fce00078e000e */
[----:B------:R-:W-:Y:S05]  /*1b4e0*/  WARPSYNC.COLLECTIVE R15, `(.L_x_14571) ;  /* 0x000000000f087348 */ /* 0x000fea0003c00000 */
[----:B------:R0:W1:Y:S02]  /*1b4f0*/  SHFL.IDX P6, R14, R13, R12, R11 ;  /* 0x0000000c0d0e7389 */ /* 0x00006400000c000b */
[----:B01----:R-:W-:Y:S01]  /*1b500*/  ENDCOLLECTIVE ;  /* 0x000000000000791b */ /* 0x003fe20003800000 */
.L_x_14571:
[----:B------:R-:W-:Y:S02]  /*1b510*/  IMAD.MOV.U32 R4, RZ, RZ, R28 ;  /* 0x000000ffff047224 */ /* 0x000fe400078e001c */
[----:B------:R-:W-:Y:S02]  /*1b520*/  IMAD.MOV.U32 R5, RZ, RZ, R29 ;  /* 0x000000ffff057224 */ /* 0x000fe400078e001d */
[----:B------:R-:W-:Y:S02]  /*1b530*/  IMAD.MOV.U32 R6, RZ, RZ, R20 ;  /* 0x000000ffff067224 */ /* 0x000fe400078e0014 */
[----:B------:R-:W-:-:S03]  /*1b540*/  IMAD.MOV.U32 R7, RZ, RZ, R21 ;  /* 0x000000ffff077224 */ /* 0x000fc600078e0015 */
[----:B------:R-:W-:Y:S02]  /*1b550*/  PRMT R46, R4, 0x5410, R6 ;  /* 0x00005410042e7816 */ /* 0x000fe40000000006 */
[----:B------:R-:W-:Y:S02]  /*1b560*/  PRMT R40, R5, 0x5410, R7 ;  /* 0x0000541005287816 */ /* 0x000fe40000000007 */
[----:B------:R-:W-:Y:S01]  /*1b570*/  CS2R R4, SRZ ;  /* 0x0000000000047805 */ /* 0x000fe2000001ff00 */
[----:B------:R-:W-:Y:S02]  /*1b580*/  IMAD.MOV.U32 R13, RZ, RZ, R24 ;  /* 0x000000ffff0d7224 */ /* 0x000fe400078e0018 */
[----:B------:R-:W-:-:S07]  /*1b590*/  IMAD.MOV.U32 R3, RZ, RZ, R14 ;  /* 0x000000ffff037224 */ /* 0x000fce00078e000e */
[----:B------:R-:W-:Y:S05]  /*1b5a0*/  WARPSYNC.COLLECTIVE R15, `(.L_x_14572) ;  /* 0x000000000f087348 */ /* 0x000fea0003c00000 */
[----:B------:R0:W1:Y:S02]  /*1b5b0*/  SHFL.IDX P6, R14, R13, R12, R11 ;  /* 0x0000000c0d0e7389 */ /* 0x00006400000c000b */
[----:B01----:R-:W-:Y:S01]  /*1b5c0*/  ENDCOLLECTIVE ;  /* 0x000000000000791b */ /* 0x003fe20003800000 */
.L_x_14572:
[----:B------:R-:W-:Y:S01]  /*1b5d0*/  IMAD.MOV.U32 R13, RZ, RZ, R27 ;  /* 0x000000ffff0d7224 */ /* 0x000fe200078e001b */
[----:B------:R-:W-:-:S07]  /*1b5e0*/  MOV R24, R14 ;  /* 0x0000000e00187202 */ /* 0x000fce0000000f00 */
[----:B------:R-:W-:Y:S05]  /*1b5f0*/  WARPSYNC.COLLECTIVE R15, `(.L_x_14573) ;  /* 0x000000000f087348 */ /* 0x000fea0003c00000 */
[----:B------:R0:W1:Y:S02]  /*1b600*/  SHFL.IDX P6, R14, R13, R12, R11 ;  /* 0x0000000c0d0e7389 */ /* 0x00006400000c000b */
[----:B01----:R-:W-:Y:S01]  /*1b610*/  ENDCOLLECTIVE ;  /* 0x000000000000791b */ /* 0x003fe20003800000 */
.L_x_14573:
[----:B------:R-:W-:Y:S05]  /*1b620*/  BRA `(.L_x_14574) ;  /* 0xfffffecc00987947 */ /* 0x000fea000383ffff */
.L_x_14337:
[----:B0-----:R0:W1:Y:S02]  /*1b630*/  SYNCS.PHASECHK.TRANS64.TRYWAIT P1, [R19+URZ+0x22800], R12 ;  /* 0x0228000c130075a7 */ /* 0x001064000802017f */
[----:B-1----:R-:W-:Y:S05]  /*1b640*/  @!P1 NANOSLEEP.SYNCS 0x989680 ;  /* 0x009896800000995d */ /* 0x002fea0003900000 */
[----:B------:R-:W1:Y:S02]  /*1b650*/  @!P1 SYNCS.PHASECHK.TRANS64 P1, [R19+URZ+0x22800], R12 ;  /* 0x0228000c130095a7 */ /* 0x000e64000802007f */
[----:B-1----:R-:W-:Y:S05]  /*1b660*/  @!P1 BRA `(.L_x_14337) ;  /* 0xfffffffc00f09947 */ /* 0x002fea000383ffff */
[----:B------:R-:W-:Y:S05]  /*1b670*/  BRA `(.L_x_14575) ;  /* 0xfffffed000347947 */ /* 0x000fea000383ffff */
.L_x_14343:
[----:B--2---:R2:W3:Y:S02]  /*1b680*/  SYNCS.PHASECHK.TRANS64.TRYWAIT P1, [R9+URZ+0x22830], R72 ;  /* 0x02283048090075a7 */ /* 0x0044e4000802017f */
[----:B---3--:R-:W-:Y:S05]  /*1b690*/  @!P1 NANOSLEEP.SYNCS 0x989680 ;  /* 0x009896800000995d */ /* 0x008fea0003900000 */
[----:B------:R-:W3:Y:S02]  /*1b6a0*/  @!P1 SYNCS.PHASECHK.TRANS64 P1, [R9+URZ+0x22830], R72 ;  /* 0x02283048090095a7 */ /* 0x000ee4000802007f */
[----:B---3--:R-:W-:Y:S05]  /*1b6b0*/  @!P1 BRA `(.L_x_14343) ;  /* 0xfffffffc00f09947 */ /* 0x008fea000383ffff */
[----:B------:R-:W-:Y:S05]  /*1b6c0*/  BRA `(.L_x_14342) ;  /* 0xfffffedc00d07947 */ /* 0x000fea000383ffff */
.L_x_14349:
[----:B-1----:R1:W2:Y:S02]  /*1b6d0*/  SYNCS.PHASECHK.TRANS64.TRYWAIT P1, [R9+URZ+0x22850], R72 ;  /* 0x02285048090075a7 */ /* 0x0022a4000802017f */
[----:B--2---:R-:W-:Y:S05]  /*1b6e0*/  @!P1 NANOSLEEP.SYNCS 0x989680 ;  /* 0x009896800000995d */ /* 0x004fea0003900000 */
[----:B------:R-:W2:Y:S02]  /*1b6f0*/  @!P1 SYNCS.PHASECHK.TRANS64 P1, [R9+URZ+0x22850], R72 ;  /* 0x02285048090095a7 */ /* 0x000ea4000802007f */
[----:B--2---:R-:W-:Y:S05]  /*1b700*/  @!P1 BRA `(.L_x_14349) ;  /* 0xfffffffc00f09947 */ /* 0x004fea000383ffff */
[----:B------:R-:W-:Y:S05]  /*1b710*/  BRA `(.L_x_14348) ;  /* 0xfffffef800147947 */ /* 0x000fea000383ffff */
.L_x_14355:
[----:B-1----:R1:W2:Y:S02]  /*1b720*/  SYNCS.PHASECHK.TRANS64.TRYWAIT P1, [R14+URZ+0x22830], R15 ;  /* 0x0228300f0e0075a7 */ /* 0x0022a4000802017f */
[----:B--2---:R-:W-:Y:S05]  /*1b730*/  @!P1 NANOSLEEP.SYNCS 0x989680 ;  /* 0x009896800000995d */ /* 0x004fea0003900000 */
[----:B------:R-:W2:Y:S02]  /*1b740*/  @!P1 SYNCS.PHASECHK.TRANS64 P1, [R14+URZ+0x22830], R15 ;  /* 0x0228300f0e0095a7 */ /* 0x000ea4000802007f */
[----:B--2---:R-:W-:Y:S05]  /*1b750*/  @!P1 BRA `(.L_x_14355) ;  /* 0xfffffffc00f09947 */ /* 0x004fea000383ffff */
[----:B------:R-:W-:Y:S05]  /*1b760*/  BRA `(.L_x_14354) ;  /* 0xfffffefc007c7947 */ /* 0x000fea000383ffff */
.L_x_14361:
[----:B-1----:R1:W2:Y:S02]  /*1b770*/  SYNCS.PHASECHK.TRANS64.TRYWAIT P1, [R14+URZ+0x22850], R15 ;  /* 0x0228500f0e0075a7 */ /* 0x0022a4000802017f */
[----:B--2---:R-:W-:Y:S05]  /*1b780*/  @!P1 NANOSLEEP.SYNCS 0x989680 ;  /* 0x009896800000995d */ /* 0x004fea0003900000 */
[----:B------:R-:W2:Y:S02]  /*1b790*/  @!P1 SYNCS.PHASECHK.TRANS64 P1, [R14+URZ+0x22850], R15 ;  /* 0x0228500f0e0095a7 */ /* 0x000ea4000802007f */
[----:B--2---:R-:W-:Y:S05]  /*1b7a0*/  @!P1 BRA `(.L_x_14361) ;  /* 0xfffffffc00f09947 */ /* 0x004fea000383ffff */
[----:B------:R-:W-:Y:S05]  /*1b7b0*/  BRA `(.L_x_14360) ;  /* 0xffffff1c00dc7947 */ /* 0x000fea000383ffff */
.L_x_14368:
[----:B-1----:R1:W2:Y:S02]  /*1b7c0*/  SYNCS.PHASECHK.TRANS64.TRYWAIT P1, [R14+URZ+0x22830], R15 ;  /* 0x0228300f0e0075a7 */ /* 0x0022a4000802017f */
[----:B--2---:R-:W-:Y:S05]  /*1b7d0*/  @!P1 NANOSLEEP.SYNCS 0x989680 ;  /* 0x009896800000995d */ /* 0x004fea0003900000 */
[----:B------:R-:W2:Y:S02]  /*1b7e0*/  @!P1 SYNCS.PHASECHK.TRANS64 P1, [R14+URZ+0x22830], R15 ;  /* 0x0228300f0e0095a7 */ /* 0x000ea4000802007f */
[----:B--2---:R-:W-:Y:S05]  /*1b7f0*/  @!P1 BRA `(.L_x_14368) ;  /* 0xfffffffc00f09947 */ /* 0x004fea000383ffff */
[----:B------:R-:W-:Y:S05]  /*1b800*/  BRA `(.L_x_14367) ;  /* 0xffffff2400207947 */ /* 0x000fea000383ffff */
.L_x_14374:
[----:B-1----:R1:W3:Y:S02]  /*1b810*/  SYNCS.PHASECHK.TRANS64.TRYWAIT P1, [R14+URZ+0x22850], R15 ;  /* 0x0228500f0e0075a7 */ /* 0x0022e4000802017f */
[----:B---3--:R-:W-:Y:S05]  /*1b820*/  @!P1 NANOSLEEP.SYNCS 0x989680 ;  /* 0x009896800000995d */ /* 0x008fea0003900000 */
[----:B------:R-:W3:Y:S02]  /*1b830*/  @!P1 SYNCS.PHASECHK.TRANS64 P1, [R14+URZ+0x22850], R15 ;  /* 0x0228500f0e0095a7 */ /* 0x000ee4000802007f */
[----:B---3--:R-:W-:Y:S05]  /*1b840*/  @!P1 BRA `(.L_x_14374) ;  /* 0xfffffffc00f09947 */ /* 0x008fea000383ffff */
[----:B------:R-:W-:Y:S05]  /*1b850*/  BRA `(.L_x_14373) ;  /* 0xffffff3c00887947 */ /* 0x000fea000383ffff */
.L_x_14390:
[----:B------:R-:W-:Y:S01]  /*1b860*/  IMAD.MOV.U32 R13, RZ, RZ, R4 ;  /* 0x000000ffff0d7224 */ /* 0x000fe200078e0004 */
[----:B------:R-:W-:Y:S01]  /*1b870*/  MOV R11, 0x181f ;  /* 0x0000181f000b7802 */ /* 0x000fe20000000f00 */
[----:B------:R-:W-:Y:S02]  /*1b880*/  IMAD.MOV.U32 R12, RZ, RZ, RZ ;  /* 0x000000ffff0c7224 */ /* 0x000fe400078e00ff */
[----:B------:R-:W-:-:S07]  /*1b890*/  IMAD.MOV.U32 R15, RZ, RZ, -0x1 ;  /* 0xffffffffff0f7424 */ /* 0x000fce00078e00ff */
[----:B-1----:R-:W-:Y:S05]  /*1b8a0*/  WARPSYNC.COLLECTIVE R15, `(.L_x_14576) ;  /* 0x000000000f087348 */ /* 0x002fea0003c00000 */
[----:B------:R0:W2:Y:S02]  /*1b8b0*/  SHFL.IDX P6, R14, R13, R12, R11 ;  /* 0x0000000c0d0e7389 */ /* 0x0000a400000c000b */
[----:B012---:R-:W-:Y:S01]  /*1b8c0*/  ENDCOLLECTIVE ;  /* 0x000000000000791b */ /* 0x007fe20003800000 */
.L_x_14576:
[----:B------:R-:W-:Y:S02]  /*1b8d0*/  IMAD.MOV.U32 R13, RZ, RZ, R3 ;  /* 0x000000ffff0d7224 */ /* 0x000fe400078e0003 */
[----:B------:R-:W-:-:S07]  /*1b8e0*/  IMAD.MOV.U32 R0, RZ, RZ, R14 ;  /* 0x000000ffff007224 */ /* 0x000fce00078e000e */
[----:B------:R-:W-:Y:S05]  /*1b8f0*/  WARPSYNC.COLLECTIVE R15, `(.L_x_14577) ;  /* 0x000000000f087348 */ /* 0x000fea0003c00000 */
[----:B------:R0:W1:Y:S02]  /*1b900*/  SHFL.IDX P6, R14, R13, R12, R11 ;  /* 0x0000000c0d0e7389 */ /* 0x00006400000c000b */
[----:B01----:R-:W-:Y:S01]  /*1b910*/  ENDCOLLECTIVE ;  /* 0x000000000000791b */ /* 0x003fe20003800000 */
.L_x_14577:
[----:B------:R-:W-:Y:S05]  /*1b920*/  BRA `(.L_x_14578) ;  /* 0xffffff7400247947 */ /* 0x000fea000383ffff */
.L_x_14393:
[----:B------:R-:W-:Y:S01]  /*1b930*/  BSSY B1, `(.L_x_14579) ;  /* 0x0000008000017945 */ /* 0x000fe20003800000 */
[----:B----4-:R-:W-:Y:S01]  /*1b940*/  IMAD.MOV.U32 R13, RZ, RZ, R4 ;  /* 0x000000ffff0d7224 */ /* 0x010fe200078e0004 */
[----:B------:R-:W-:Y:S01]  /*1b950*/  MOV R15, 0xffffffff ;  /* 0xffffffff000f7802 */ /* 0x000fe20000000f00 */
[----:B------:R-:W-:Y:S02]  /*1b960*/  IMAD.MOV.U32 R12, RZ, RZ, 0x1 ;  /* 0x00000001ff0c7424 */ /* 0x000fe400078e00ff */
[----:B------:R-:W-:-:S07]  /*1b970*/  IMAD.MOV.U32 R11, RZ, RZ, 0x181f ;  /* 0x0000181fff0b7424 */ /* 0x000fce00078e00ff */
[----:B0123--:R-:W-:Y:S05]  /*1b980*/  WARPSYNC.COLLECTIVE R15, `(.L_x_14580) ;  /* 0x000000000f087348 */ /* 0x00ffea0003c00000 */
[----:B---3--:R3:W4:Y:S02]  /*1b990*/  SHFL.IDX P6, R14, R13, R12, R11 ;  /* 0x0000000c0d0e7389 */ /* 0x00872400000c000b */
[----:B01234-:R-:W-:Y:S01]  /*1b9a0*/  ENDCOLLECTIVE ;  /* 0x000000000000791b */ /* 0x01ffe20003800000 */
.L_x_14580:
[----:B------:R-:W-:Y:S05]  /*1b9b0*/  BSYNC B1 ;  /* 0x0000000000017941 */ /* 0x000fea0003800000 */
.L_x_14579:
        /* <DEDUP_REMOVED lines=8> */
.L_x_14581:
[----:B------:R-:W-:Y:S05]  /*1ba40*/  BRA `(.L_x_14582) ;  /* 0xffffff7400707947 */ /* 0x000fea000383ffff */
.L_x_14396:
        /* <DEDUP_REMOVED lines=8> */
.L_x_14584:
[----:B------:R-:W-:Y:S05]  /*1bad0*/  BSYNC B1 ;  /* 0x0000000000017941 */ /* 0x000fea0003800000 */
.L_x_14583:
        /* <DEDUP_REMOVED lines=8> */
.L_x_14585:
[----:B------:R-:W-:Y:S05]  /*1bb60*/  BRA `(.L_x_14586) ;  /* 0xffffff7400b87947 */ /* 0x000fea000383ffff */
.L_x_14399:
        /* <DEDUP_REMOVED lines=8> */
.L_x_14588:
[----:B------:R-:W-:Y:S05]  /*1bbf0*/  BSYNC B1 ;  /* 0x0000000000017941 */ /* 0x000fea0003800000 */
.L_x_14587:
        /* <DEDUP_REMOVED lines=8> */
.L_x_14589:
[----:B------:R-:W-:Y:S05]  /*1bc80*/  BRA `(.L_x_14590) ;  /* 0xffffff7800007947 */ /* 0x000fea000383ffff */
.L_x_14416:
        /* <DEDUP_REMOVED lines=11> */
.L_x_14592:
[----:B------:R-:W-:Y:S05]  /*1bd40*/  BSYNC B1 ;  /* 0x0000000000017941 */ /* 0x000fea0003800000 */
.L_x_14591:
[----:B------:R-:W-:Y:S05]  /*1bd50*/  BRA `(.L_x_14593) ;  /* 0xffffff8c008c7947 */ /* 0x000fea000383ffff */
.L_x_14418:
[----:B------:R-:W-:Y:S01]  /*1bd60*/  BSSY B1, `(.L_x_14594) ;  /* 0x0000006000017945 */ /* 0x000fe20003800000 */
[----:B------:R-:W-:-:S07]  /*1bd70*/  MOV R15, 0xffffffff ;  /* 0xffffffff000f7802 */ /* 0x000fce0000000f00 */
[----:B012---:R-:W-:Y:S05]  /*1bd80*/  WARPSYNC.COLLECTIVE R15, `(.L_x_14595) ;  /* 0x000000000f0c7348 */ /* 0x007fea0003c00000 */
[----:B------:R-:W-:Y:S02]  /*1bd90*/  ELECT P6, UR62, PT ;  /* 0x00000000003e782f */ /* 0x000fe400038c0000 */
[----:B------:R-:W-:Y:S01]  /*1bda0*/  MOV R14, UR62 ;  /* 0x0000003e000e7c02 */ /* 0x000fe20008000f00 */
[----:B012---:R-:W-:Y:S10]  /*1bdb0*/  ENDCOLLECTIVE ;  /* 0x000000000000791b */ /* 0x007ff40003800000 */
.L_x_14595:
[----:B------:R-:W-:Y:S05]  /*1bdc0*/  BSYNC B1 ;  /* 0x0000000000017941 */ /* 0x000fea0003800000 */
.L_x_14594:
[----:B------:R-:W-:Y:S05]  /*1bdd0*/  BRA `(.L_x_14417) ;  /* 0xffffff8c00847947 */ /* 0x000fea000383ffff */
.L_x_14420:
[----:B0-----:R0:W2:Y:S02]  /*1bde0*/  SYNCS.PHASECHK.TRANS64.TRYWAIT P0, [R23+URZ+0x22820], R3 ;  /* 0x02282003170075a7 */ /* 0x0010a4000800017f */
[----:B--2---:R-:W-:Y:S05]  /*1bdf0*/  @!P0 NANOSLEEP.SYNCS 0x989680 ;  /* 0x009896800000895d */ /* 0x004fea0003900000 */
[----:B------:R-:W2:Y:S02]  /*1be00*/  @!P0 SYNCS.PHASECHK.TRANS64 P0, [R23+URZ+0x22820], R3 ;  /* 0x02282003170085a7 */ /* 0x000ea4000800007f */
[----:B--2---:R-:W-:Y:S05]  /*1be10*/  @!P0 BRA `(.L_x_14420) ;  /* 0xfffffffc00f08947 */ /* 0x004fea000383ffff */
[----:B------:R-:W-:Y:S05]  /*1be20*/  BRA `(.L_x_14596) ;  /* 0xffffff8c00947947 */ /* 0x000fea000383ffff */
.L_x_14424:
[----:B0-----:R0:W2:Y:S02]  /*1be30*/  SYNCS.PHASECHK.TRANS64.TRYWAIT P0, [R3+URZ+0x228a0], R8 ;  /* 0x0228a008030075a7 */ /* 0x0010a4000800017f */
[----:B--2---:R-:W-:Y:S05]  /*1be40*/  @!P0 NANOSLEEP.SYNCS 0x989680 ;  /* 0x009896800000895d */ /* 0x004fea0003900000 */
[----:B------:R-:W2:Y:S02]  /*1be50*/  @!P0 SYNCS.PHASECHK.TRANS64 P0, [R3+URZ+0x228a0], R8 ;  /* 0x0228a008030085a7 */ /* 0x000ea4000800007f */
[----:B--2---:R-:W-:Y:S05]  /*1be60*/  @!P0 BRA `(.L_x_14424) ;  /* 0xfffffffc00f08947 */ /* 0x004fea000383ffff */
[----:B------:R-:W-:Y:S05]  /*1be70*/  BRA `(.L_x_14597) ;  /* 0xffffff8c00ac7947 */ /* 0x000fea000383ffff */
.L_x_14429:
[----:B-1----:R1:W2:Y:S02]  /*1be80*/  SYNCS.PHASECHK.TRANS64.TRYWAIT P0, [R3+URZ+0x228c0], R8 ;  /* 0x0228c008030075a7 */ /* 0x0022a4000800017f */
[----:B--2---:R-:W-:Y:S05]  /*1be90*/  @!P0 NANOSLEEP.SYNCS 0x989680 ;  /* 0x009896800000895d */ /* 0x004fea0003900000 */
[----:B------:R-:W2:Y:S02]  /*1bea0*/  @!P0 SYNCS.PHASECHK.TRANS64 P0, [R3+URZ+0x228c0], R8 ;  /* 0x0228c008030085a7 */ /* 0x000ea4000800007f */
[----:B--2---:R-:W-:Y:S05]  /*1beb0*/  @!P0 BRA `(.L_x_14429) ;  /* 0xfffffffc00f08947 */ /* 0x004fea000383ffff */
[----:B------:R-:W-:Y:S05]  /*1bec0*/  BRA `(.L_x_14598) ;  /* 0xffffff9000287947 */ /* 0x000fea000383ffff */
.L_x_14439:
[----:B0-----:R0:W2:Y:S02]  /*1bed0*/  SYNCS.PHASECHK.TRANS64.TRYWAIT P1, [R8+URZ+0x228a0], R2 ;  /* 0x0228a002080075a7 */ /* 0x0010a4000802017f */
[----:B--2---:R-:W-:Y:S05]  /*1bee0*/  @!P1 NANOSLEEP.SYNCS 0x989680 ;  /* 0x009896800000995d */ /* 0x004fea0003900000 */
[----:B------:R-:W2:Y:S02]  /*1bef0*/  @!P1 SYNCS.PHASECHK.TRANS64 P1, [R8+URZ+0x228a0], R2 ;  /* 0x0228a002080095a7 */ /* 0x000ea4000802007f */
[----:B--2---:R-:W-:Y:S05]  /*1bf00*/  @!P1 BRA `(.L_x_14439) ;  /* 0xfffffffc00f09947 */ /* 0x004fea000383ffff */
[----:B------:R-:W-:Y:S05]  /*1bf10*/  BRA `(.L_x_14599) ;  /* 0xffffff94009c7947 */ /* 0x000fea000383ffff */
.L_x_14444:
[----:B-1----:R1:W2:Y:S02]  /*1bf20*/  SYNCS.PHASECHK.TRANS64.TRYWAIT P1, [R8+URZ+0x228c0], R2 ;  /* 0x0228c002080075a7 */ /* 0x0022a4000802017f */
[----:B--2---:R-:W-:Y:S05]  /*1bf30*/  @!P1 NANOSLEEP.SYNCS 0x989680 ;  /* 0x009896800000995d */ /* 0x004fea0003900000 */
[----:B------:R-:W2:Y:S02]  /*1bf40*/  @!P1 SYNCS.PHASECHK.TRANS64 P1, [R8+URZ+0x228c0], R2 ;  /* 0x0228c002080095a7 */ /* 0x000ea4000802007f */
[----:B--2---:R-:W-:Y:S05]  /*1bf50*/  @!P1 BRA `(.L_x_14444) ;  /* 0xfffffffc00f09947 */ /* 0x004fea000383ffff */
[----:B------:R-:W-:Y:S05]  /*1bf60*/  BRA `(.L_x_14600) ;  /* 0xffffff9800147947 */ /* 0x000fea000383ffff */
.L_x_14460:
        /* <DEDUP_REMOVED lines=11> */
.L_x_14602:
[----:B------:R-:W-:Y:S05]  /*1c020*/  BSYNC B0 ;  /* 0x0000000000007941 */ /* 0x000fea0003800000 */
.L_x_14601:
[----:B------:R-:W-:Y:S05]  /*1c030*/  BRA `(.L_x_14603) ;  /* 0xffffffa400c87947 */ /* 0x000fea000383ffff */
.L_x_14463:
[----:B0-----:R0:W1:Y:S02]  /*1c040*/  SYNCS.PHASECHK.TRANS64.TRYWAIT P0, [R32+URZ+0x22840], R0 ;  /* 0x02284000200075a7 */ /* 0x001064000800017f */
[----:B-1----:R-:W-:Y:S05]  /*1c050*/  @!P0 NANOSLEEP.SYNCS 0x989680 ;  /* 0x009896800000895d */ /* 0x002fea0003900000 */
[----:B------:R-:W1:Y:S02]  /*1c060*/  @!P0 SYNCS.PHASECHK.TRANS64 P0, [R32+URZ+0x22840], R0 ;  /* 0x02284000200085a7 */ /* 0x000e64000800007f */
[----:B-1----:R-:W-:Y:S05]  /*1c070*/  @!P0 BRA `(.L_x_14463) ;  /* 0xfffffffc00f08947 */ /* 0x002fea000383ffff */
[----:B------:R-:W-:Y:S05]  /*1c080*/  BRA `(.L_x_14604) ;  /* 0xffffffa400ec7947 */ /* 0x000fea000383ffff */
.L_x_14464:
        /* <DEDUP_REMOVED lines=8> */
.L_x_14606:
[----:B------:R-:W-:Y:S05]  /*1c110*/  BSYNC B0 ;  /* 0x0000000000007941 */ /* 0x000fea0003800000 */
.L_x_14605:
        /* <DEDUP_REMOVED lines=9> */
.L_x_14607:
[----:B------:R-:W-:Y:S02]  /*1c1b0*/  IMAD.MOV.U32 R13, RZ, RZ, R4 ;  /* 0x000000ffff0d7224 */ /* 0x000fe400078e0004 */
[----:B------:R-:W-:Y:S01]  /*1c1c0*/  IMAD.MOV.U32 R12, RZ, RZ, 0x1 ;  /* 0x00000001ff0c7424 */ /* 0x000fe200078e00ff */
[----:B------:R-:W-:-:S07]  /*1c1d0*/  MOV R3, R14 ;  /* 0x0000000e00037202 */ /* 0x000fce0000000f00 */
[----:B------:R-:W-:Y:S05]  /*1c1e0*/  WARPSYNC.COLLECTIVE R15, `(.L_x_14608) ;  /* 0x000000000f087348 */ /* 0x000fea0003c00000 */
[----:B------:R0:W1:Y:S02]  /*1c1f0*/  SHFL.IDX P6, R14, R13, R12, R11 ;  /* 0x0000000c0d0e7389 */ /* 0x00006400000c000b */
[----:B01----:R-:W-:Y:S01]  /*1c200*/  ENDCOLLECTIVE ;  /* 0x000000000000791b */ /* 0x003fe20003800000 */
.L_x_14608:
        /* <DEDUP_REMOVED lines=15> */
.L_x_14609:
[----:B------:R-:W-:Y:S02]  /*1c300*/  @P0 IMAD R6, R5, 0x2, R23 ;  /* 0x0000000205060824 */ /* 0x000fe400078e0217 */
[----:B------:R-:W-:Y:S02]  /*1c310*/  IMAD.MOV.U32 R13, RZ, RZ, R4 ;  /* 0x000000ffff0d7224 */ /* 0x000fe400078e0004 */
[----:B------:R-:W-:Y:S01]  /*1c320*/  IMAD.MOV.U32 R12, RZ, RZ, 0x2 ;  /* 0x00000002ff0c7424 */ /* 0x000fe200078e00ff */
[----:B------:R-:W-:-:S07]  /*1c330*/  MOV R3, R14 ;  /* 0x0000000e00037202 */ /* 0x000fce0000000f00 */
[----:B------:R-:W-:Y:S05]  /*1c340*/  WARPSYNC.COLLECTIVE R15, `(.L_x_14610) ;  /* 0x000000000f087348 */ /* 0x000fea0003c00000 */
[----:B------:R0:W1:Y:S02]  /*1c350*/  SHFL.IDX P6, R14, R13, R12, R11 ;  /* 0x0000000c0d0e7389 */ /* 0x00006400000c000b */
[----:B01----:R-:W-:Y:S01]  /*1c360*/  ENDCOLLECTIVE ;  /* 0x000000000000791b */ /* 0x003fe20003800000 */
.L_x_14610:
        /* <DEDUP_REMOVED lines=15> */
.L_x_14611:
[----:B------:R-:W-:Y:S02]  /*1c460*/  @P0 IMAD R6, R5, 0x2, R23 ;  /* 0x0000000205060824 */ /* 0x000fe400078e0217 */
[----:B------:R-:W-:Y:S02]  /*1c470*/  IMAD.MOV.U32 R13, RZ, RZ, R4 ;  /* 0x000000ffff0d7224 */ /* 0x000fe400078e0004 */
[----:B------:R-:W-:Y:S01]  /*1c480*/  IMAD.MOV.U32 R12, RZ, RZ, 0x3 ;  /* 0x00000003ff0c7424 */ /* 0x000fe200078e00ff */
[----:B------:R-:W-:-:S07]  /*1c490*/  MOV R3, R14 ;  /* 0x0000000e00037202 */ /* 0x000fce0000000f00 */
[----:B------:R-:W-:Y:S05]  /*1c4a0*/  WARPSYNC.COLLECTIVE R15, `(.L_x_14612) ;  /* 0x000000000f087348 */ /* 0x000fea0003c00000 */
[----:B------:R0:W1:Y:S02]  /*1c4b0*/  SHFL.IDX P6, R14, R13, R12, R11 ;  /* 0x0000000c0d0e7389 */ /* 0x00006400000c000b */
[----:B01----:R-:W-:Y:S01]  /*1c4c0*/  ENDCOLLECTIVE ;  /* 0x000000000000791b */ /* 0x003fe20003800000 */
.L_x_14612:
        /* <DEDUP_REMOVED lines=15> */
.L_x_14613:
[----:B------:R-:W-:Y:S02]  /*1c5c0*/  @P0 IMAD R6, R5, 0x2, R23 ;  /* 0x0000000205060824 */ /* 0x000fe400078e0217 */
[----:B------:R-:W-:Y:S02]  /*1c5d0*/  IMAD.MOV.U32 R13, RZ, RZ, R4 ;  /* 0x000000ffff0d7224 */ /* 0x000fe400078e0004 */
[----:B------:R-:W-:Y:S01]  /*1c5e0*/  IMAD.MOV.U32 R12, RZ, RZ, 0x4 ;  /* 0x00000004ff0c7424 */ /* 0x000fe200078e00ff */
[----:B------:R-:W-:-:S07]  /*1c5f0*/  MOV R3, R14 ;  /* 0x0000000e00037202 */ /* 0x000fce0000000f00 */
[----:B------:R-:W-:Y:S05]  /*1c600*/  WARPSYNC.COLLECTIVE R15, `(.L_x_14614) ;  /* 0x000000000f087348 */ /* 0x000fea0003c00000 */
[----:B------:R0:W1:Y:S02]  /*1c610*/  SHFL.IDX P6, R14, R13, R12, R11 ;  /* 0x0000000c0d0e7389 */ /* 0x00006400000c000b */
[----:B01----:R-:W-:Y:S01]  /*1c620*/  ENDCOLLECTIVE ;  /* 0x000000000000791b */ /* 0x003fe20003800000 */
.L_x_14614:
        /* <DEDUP_REMOVED lines=15> */
.L_x_14615:
[----:B------:R-:W-:Y:S02]  /*1c720*/  @P0 IMAD R6, R5, 0x2, R23 ;  /* 0x0000000205060824 */ /* 0x000fe400078e0217 */
[----:B------:R-:W-:Y:S02]  /*1c730*/  IMAD.MOV.U32 R13, RZ, RZ, R4 ;  /* 0x000000ffff0d7224 */ /* 0x000fe400078e0004 */
[----:B------:R-:W-:Y:S01]  /*1c740*/  IMAD.MOV.U32 R12, RZ, RZ, 0x5 ;  /* 0x00000005ff0c7424 */ /* 0x000fe200078e00ff */
[----:B------:R-:W-:-:S07]  /*1c750*/  MOV R3, R14 ;  /* 0x0000000e00037202 */ /* 0x000fce0000000f00 */
[----:B------:R-:W-:Y:S05]  /*1c760*/  WARPSYNC.COLLECTIVE R15, `(.L_x_14616) ;  /* 0x000000000f087348 */ /* 0x000fea0003c00000 */
[----:B------:R0:W1:Y:S02]  /*1c770*/  SHFL.IDX P6, R14, R13, R12, R11 ;  /* 0x0000000c0d0e7389 */ /* 0x00006400000c000b */
[----:B01----:R-:W-:Y:S01]  /*1c780*/  ENDCOLLECTIVE ;  /* 0x000000000000791b */ /* 0x003fe20003800000 */
.L_x_14616:
        /* <DEDUP_REMOVED lines=14> */
.L_x_14617:
[----:B------:R-:W-:Y:S01]  /*1c870*/  MOV R0, R14 ;  /* 0x0000000e00007202 */ /* 0x000fe20000000f00 */
[----:B------:R-:W-:Y:S06]  /*1c880*/  BRA `(.L_x_14618) ;  /* 0xffffffa400487947 */ /* 0x000fec000383ffff */
.L_x_14469:
[----:B------:R-:W-:Y:S02]  /*1c890*/  IMAD.MOV.U32 R13, RZ, RZ, R4 ;  /* 0x000000ffff0d7224 */ /* 0x000fe400078e0004 */
[----:B------:R-:W-:Y:S02]  /*1c8a0*/  IMAD.MOV.U32 R12, RZ, RZ, RZ ;  /* 0x000000ffff0c7224 */ /* 0x000fe400078e00ff */
[----:B------:R-:W-:Y:S02]  /*1c8b0*/  IMAD.MOV.U32 R11, RZ, RZ, 0x181f ;  /* 0x0000181fff0b7424 */ /* 0x000fe400078e00ff */
[----:B------:R-:W-:Y:S02]  /*1c8c0*/  IMAD.MOV.U32 R15, RZ, RZ, -0x1 ;  /* 0xffffffffff0f7424 */ /* 0x000fe400078e00ff */
[----:B-----5:R-:W-:Y:S02]  /*1c8d0*/  IMAD R5, R20, R7, RZ ;  /* 0x0000000714057224 */ /* 0x020fe400078e02ff */
[----:B------:R-:W-:-:S07]  /*1c8e0*/  IMAD R17, R17, 0x80, R10 ;  /* 0x0000008011117824 */ /* 0x000fce00078e020a */
[----:B-1----:R-:W-:Y:S05]  /*1c8f0*/  WARPSYNC.COLLECTIVE R15, `(.L_x_14619) ;  /* 0x000000000f087348 */ /* 0x002fea0003c00000 */
[----:B------:R0:W2:Y:S02]  /*1c900*/  SHFL.IDX P6, R14, R13, R12, R11 ;  /* 0x0000000c0d0e7389 */ /* 0x0000a400000c000b */
[----:B012---:R-:W-:Y:S01]  /*1c910*/  ENDCOLLECTIVE ;  /* 0x000000000000791b */ /* 0x007fe20003800000 */
.L_x_14619:
[C---:B------:R-:W-:Y:S01]  /*1c920*/  VIADD R6, R17.reuse, 0x10 ;  /* 0x0000001011067836 */ /* 0x040fe20000000000 */
[----:B------:R-:W-:Y:S01]  /*1c930*/  ISETP.GE.AND P0, PT, R17, R5, PT ;  /* 0x000000051100720c */ /* 0x000fe20003f06270 */
[----:B------:R-:W-:Y:S02]  /*1c940*/  IMAD.MOV.U32 R13, RZ, RZ, R0 ;  /* 0x000000ffff0d7224 */ /* 0x000fe400078e0000 */
[----:B------:R-:W-:-:S10]  /*1c950*/  IMAD.MOV.U32 R2, RZ, RZ, R14 ;  /* 0x000000ffff027224 */ /* 0x000fd400078e000e */
[----:B------:R-:W-:Y:S05]  /*1c960*/  WARPSYNC.COLLECTIVE R15, `(.L_x_14620) ;  /* 0x000000000f087348 */ /* 0x000fea0003c00000 */
[----:B------:R0:W1:Y:S02]  /*1c970*/  SHFL.IDX P6, R14, R13, R12, R11 ;  /* 0x0000000c0d0e7389 */ /* 0x00006400000c000b */
[----:B01----:R-:W-:Y:S01]  /*1c980*/  ENDCOLLECTIVE ;  /* 0x000000000000791b */ /* 0x003fe20003800000 */
.L_x_14620:
[----:B------:R-:W-:Y:S02]  /*1c990*/  IMAD.MOV.U32 R13, RZ, RZ, R4 ;  /* 0x000000ffff0d7224 */ /* 0x000fe400078e0004 */
[----:B------:R-:W-:Y:S01]  /*1c9a0*/  IMAD.MOV.U32 R12, RZ, RZ, 0x1 ;  /* 0x00000001ff0c7424 */ /* 0x000fe200078e00ff */
[----:B------:R-:W-:-:S07]  /*1c9b0*/  MOV R3, R14 ;  /* 0x0000000e00037202 */ /* 0x000fce0000000f00 */
[----:B------:R-:W-:Y:S05]  /*1c9c0*/  WARPSYNC.COLLECTIVE R15, `(.L_x_14621) ;  /* 0x000000000f087348 */ /* 0x000fea0003c00000 */
[----:B------:R0:W1:Y:S02]  /*1c9d0*/  SHFL.IDX P6, R14, R13, R12, R11 ;  /* 0x0000000c0d0e7389 */ /* 0x00006400000c000b */
[----:B01----:R-:W-:Y:S01]  /*1c9e0*/  ENDCOLLECTIVE ;  /* 0x000000000000791b */ /* 0x003fe20003800000 */
.L_x_14621:
        /* <DEDUP_REMOVED lines=15> */
.L_x_14622:
[----:B------:R-:W-:Y:S02]  /*1cae0*/  IMAD.MOV.U32 R13, RZ, RZ, R4 ;  /* 0x000000ffff0d7224 */ /* 0x000fe400078e0004 */
[----:B------:R-:W-:Y:S02]  /*1caf0*/  IMAD.MOV.U32 R12, RZ, RZ, 0x2 ;  /* 0x00000002ff0c7424 */ /* 0x000fe400078e00ff */
[----:B------:R-:W-:-:S07]  /*1cb00*/  IMAD.MOV.U32 R3, RZ, RZ, R14 ;  /* 0x000000ffff037224 */ /* 0x000fce00078e000e */
[----:B------:R-:W-:Y:S05]  /*1cb10*/  WARPSYNC.COLLECTIVE R15, `(.L_x_14623) ;  /* 0x000000000f087348 */ /* 0x000fea0003c00000 */
[----:B------:R0:W1:Y:S02]  /*1cb20*/  SHFL.IDX P6, R14, R13, R12, R11 ;  /* 0x0000000c0d0e7389 */ /* 0x00006400000c000b */
[----:B01----:R-:W-:Y:S01]  /*1cb30*/  ENDCOLLECTIVE ;  /* 0x000000000000791b */ /* 0x003fe20003800000 */
.L_x_14623:
        /* <DEDUP_REMOVED lines=16> */
.L_x_14624:
[----:B------:R-:W-:Y:S02]  /*1cc40*/  IMAD.MOV.U32 R13, RZ, RZ, R4 ;  /* 0x000000ffff0d7224 */ /* 0x000fe400078e0004 */
[----:B------:R-:W-:Y:S02]  /*1cc50*/  IMAD.MOV.U32 R12, RZ, RZ, 0x3 ;  /* 0x00000003ff0c7424 */ /* 0x000fe400078e00ff */
[----:B------:R-:W-:-:S07]  /*1cc60*/  IMAD.MOV.U32 R3, RZ, RZ, R14 ;  /* 0x000000ffff037224 */ /* 0x000fce00078e000e */
[----:B------:R-:W-:Y:S05]  /*1cc70*/  WARPSYNC.COLLECTIVE R15, `(.L_x_14625) ;  /* 0x000000000f087348 */ /* 0x000fea0003c00000 */
[----:B------:R0:W1:Y:S02]  /*1cc80*/  SHFL.IDX P6, R14, R13, R12, R11 ;  /* 0x0000000c0d0e7389 */ /* 0x00006400000c000b */
[----:B01----:R-:W-:Y:S01]  /*1cc90*/  ENDCOLLECTIVE ;  /* 0x000000000000791b */ /* 0x003fe20003800000 */
.L_x_14625:
        /* <DEDUP_REMOVED lines=16> */
.L_x_14626:
[----:B------:R-:W-:Y:S02]  /*1cda0*/  IMAD.MOV.U32 R13, RZ, RZ, R4 ;  /* 0x000000ffff0d7224 */ /* 0x000fe400078e0004 */
[----:B------:R-:W-:Y:S02]  /*1cdb0*/  IMAD.MOV.U32 R12, RZ, RZ, 0x4 ;  /* 0x00000004ff0c7424 */ /* 0x000fe400078e00ff */
[----:B------:R-:W-:-:S07]  /*1cdc0*/  IMAD.MOV.U32 R3, RZ, RZ, R14 ;  /* 0x000000ffff037224 */ /* 0x000fce00078e000e */
[----:B------:R-:W-:Y:S05]  /*1cdd0*/  WARPSYNC.COLLECTIVE R15, `(.L_x_14627) ;  /* 0x000000000f087348 */ /* 0x000fea0003c00000 */
[----:B------:R0:W1:Y:S02]  /*1cde0*/  SHFL.IDX P6, R14, R13, R12, R11 ;  /* 0x0000000c0d0e7389 */ /* 0x00006400000c000b */
[----:B01----:R-:W-:Y:S01]  /*1cdf0*/  ENDCOLLECTIVE ;  /* 0x000000000000791b */ /* 0x003fe20003800000 */
.L_x_14627:
        /* <DEDUP_REMOVED lines=16> */
.L_x_14628:
[----:B------:R-:W-:Y:S02]  /*1cf00*/  IMAD.MOV.U32 R13, RZ, RZ, R4 ;  /* 0x000000ffff0d7224 */ /* 0x000fe400078e0004 */
[----:B------:R-:W-:Y:S02]  /*1cf10*/  IMAD.MOV.U32 R12, RZ, RZ, 0x5 ;  /* 0x00000005ff0c7424 */ /* 0x000fe400078e00ff */
[----:B------:R-:W-:-:S07]  /*1cf20*/  IMAD.MOV.U32 R3, RZ, RZ, R14 ;  /* 0x000000ffff037224 */ /* 0x000fce00078e000e */
[----:B------:R-:W-:Y:S05]  /*1cf30*/  WARPSYNC.COLLECTIVE R15, `(.L_x_14629) ;  /* 0x000000000f087348 */ /* 0x000fea0003c00000 */
[----:B------:R0:W1:Y:S02]  /*1cf40*/  SHFL.IDX P6, R14, R13, R12, R11 ;  /* 0x0000000c0d0e7389 */ /* 0x00006400000c000b */
[----:B01----:R-:W-:Y:S01]  /*1cf50*/  ENDCOLLECTIVE ;  /* 0x000000000000791b */ /* 0x003fe20003800000 */
.L_x_14629:
        /* <DEDUP_REMOVED lines=16> */
.L_x_14630:
[----:B------:R-:W-:Y:S02]  /*1d060*/  IMAD.MOV.U32 R13, RZ, RZ, R4 ;  /* 0x000000ffff0d7224 */ /* 0x000fe400078e0004 */
[----:B------:R-:W-:Y:S02]  /*1d070*/  IMAD.MOV.U32 R12, RZ, RZ, 0x6 ;  /* 0x00000006ff0c7424 */ /* 0x000fe400078e00ff */
[----:B------:R-:W-:-:S07]  /*1d080*/  IMAD.MOV.U32 R3, RZ, RZ, R14 ;  /* 0x000000ffff037224 */ /* 0x000fce00078e000e */
[----:B------:R-:W-:Y:S05]  /*1d090*/  WARPSYNC.COLLECTIVE R15, `(.L_x_14631) ;  /* 0x000000000f087348 */ /* 0x000fea0003c00000 */
[----:B------:R0:W1:Y:S02]  /*1d0a0*/  SHFL.IDX P6, R14, R13, R12, R11 ;  /* 0x0000000c0d0e7389 */ /* 0x00006400000c000b */
[----:B01----:R-:W-:Y:S01]  /*1d0b0*/  ENDCOLLECTIVE ;  /* 0x000000000000791b */ /* 0x003fe20003800000 */
.L_x_14631:
        /* <DEDUP_REMOVED lines=16> */
.L_x_14632:
[----:B------:R-:W-:Y:S02]  /*1d1c0*/  IMAD.MOV.U32 R13, RZ, RZ, R4 ;  /* 0x000000ffff0d7224 */ /* 0x000fe400078e0004 */
[----:B------:R-:W-:Y:S02]  /*1d1d0*/  IMAD.MOV.U32 R12, RZ, RZ, 0x7 ;  /* 0x00000007ff0c7424 */ /* 0x000fe400078e00ff */
[----:B------:R-:W-:-:S07]  /*1d1e0*/  IMAD.MOV.U32 R3, RZ, RZ, R14 ;  /* 0x000000ffff037224 */ /* 0x000fce00078e000e */
[----:B------:R-:W-:Y:S05]  /*1d1f0*/  WARPSYNC.COLLECTIVE R15, `(.L_x_14633) ;  /* 0x000000000f087348 */ /* 0x000fea0003c00000 */
[----:B------:R0:W1:Y:S02]  /*1d200*/  SHFL.IDX P6, R14, R13, R12, R11 ;  /* 0x0000000c0d0e7389 */ /* 0x00006400000c000b */
[----:B01----:R-:W-:Y:S01]  /*1d210*/  ENDCOLLECTIVE ;  /* 0x000000000000791b */ /* 0x003fe20003800000 */
.L_x_14633:
        /* <DEDUP_REMOVED lines=10> */
.L_x_14634:
[----:B------:R-:W-:Y:S01]  /*1d2c0*/  @!PT LDS RZ, [RZ] ;  /* 0x00000000fffff984 */ /* 0x000fe20000000800 */
[----:B------:R-:W-:Y:S01]  /*1d2d0*/  @!PT LDS RZ, [RZ] ;  /* 0x00000000fffff984 */ /* 0x000fe20000000800 */
[----:B------:R-:W-:Y:S01]  /*1d2e0*/  @!PT LDS RZ, [RZ] ;  /* 0x00000000fffff984 */ /* 0x000fe20000000800 */
[----:B------:R0:W-:Y:S01]  /*1d2f0*/  @!P0 LDGSTS.E.BYPASS.LTC128B.128 [R8+0x1b400], desc[UR40][R2.64], !P1 ;  /* 0x1b40000002088fae */ /* 0x0001e2000c901d68 */
[----:B------:R-:W-:Y:S01]  /*1d300*/  MOV R0, R14 ;  /* 0x0000000e00007202 */ /* 0x000fe20000000f00 */
[----:B------:R-:W-:Y:S06]  /*1d310*/  BRA `(.L_x_14635) ;  /* 0xffffffa400cc7947 */ /* 0x000fec000383ffff */
.L_x_14472:
[----:B0-----:R0:W2:Y:S02]  /*1d320*/  SYNCS.PHASECHK.TRANS64.TRYWAIT P0, [R23+URZ+0x22820], R0 ;  /* 0x02282000170075a7 */ /* 0x0010a4000800017f */
[----:B--2---:R-:W-:Y:S05]  /*1d330*/  @!P0 NANOSLEEP.SYNCS 0x989680 ;  /* 0x009896800000895d */ /* 0x004fea0003900000 */
[----:B------:R-:W2:Y:S02]  /*1d340*/  @!P0 SYNCS.PHASECHK.TRANS64 P0, [R23+URZ+0x22820], R0 ;  /* 0x02282000170085a7 */ /* 0x000ea4000800007f */
[----:B--2---:R-:W-:Y:S05]  /*1d350*/  @!P0 BRA `(.L_x_14472) ;  /* 0xfffffffc00f08947 */ /* 0x004fea000383ffff */
[----:B------:R-:W-:Y:S05]  /*1d360*/  BRA `(.L_x_14636) ;  /* 0xffffffa800287947 */ /* 0x000fea000383ffff */
.L_x_14475:
[----:B--2---:R2:W3:Y:S02]  /*1d370*/  SYNCS.PHASECHK.TRANS64.TRYWAIT P0, [R32+URZ+0x22860], R3 ;  /* 0x02286003200075a7 */ /* 0x0044e4000800017f */
[----:B---3--:R-:W-:Y:S05]  /*1d380*/  @!P0 NANOSLEEP.SYNCS 0x989680 ;  /* 0x009896800000895d */ /* 0x008fea0003900000 */
[----:B------:R-:W3:Y:S02]  /*1d390*/  @!P0 SYNCS.PHASECHK.TRANS64 P0, [R32+URZ+0x22860], R3 ;  /* 0x02286003200085a7 */ /* 0x000ee4000800007f */
[----:B---3--:R-:W-:Y:S05]  /*1d3a0*/  @!P0 BRA `(.L_x_14475) ;  /* 0xfffffffc00f08947 */ /* 0x008fea000383ffff */
[----:B------:R-:W-:Y:S05]  /*1d3b0*/  BRA `(.L_x_14637) ;  /* 0xffffffa800387947 */ /* 0x000fea000383ffff */
.L_x_14476:
        /* <DEDUP_REMOVED lines=8> */
.L_x_14639:
[----:B------:R-:W-:Y:S05]  /*1d440*/  BSYNC B0 ;  /* 0x0000000000007941 */ /* 0x000fea0003800000 */
.L_x_14638:
[----:B------:R-:W0:Y:S01]  /*1d450*/  S2R R7, SR_TID.X ;  /* 0x0000000000077919 */ /* 0x000e220000002100 */
[----:B------:R-:W-:Y:S01]  /*1d460*/  IMAD.MOV.U32 R13, RZ, RZ, R5 ;  /* 0x000000ffff0d7224 */ /* 0x000fe200078e0005 */
[----:B------:R-:W-:Y:S01]  /*1d470*/  MOV R12, RZ ;  /* 0x000000ff000c7202 */ /* 0x000fe20000000f00 */
[----:B------:R-:W-:Y:S01]  /*1d480*/  IMAD.MOV.U32 R11, RZ, RZ, 0x181f ;  /* 0x0000181fff0b7424 */ /* 0x000fe200078e00ff */
        /* <DEDUP_REMOVED lines=8> */
.L_x_14640:
[----:B------:R-:W-:Y:S02]  /*1d510*/  ISETP.LT.OR P4, PT, R33, 0x1, !P1 ;  /* 0x000000012100780c */ /* 0x000fe40004f81670 */
[----:B------:R-:W-:Y:S01]  /*1d520*/  MOV R13, R6 ;  /* 0x00000006000d7202 */ /* 0x000fe20000000f00 */
[----:B------:R-:W-:Y:S02]  /*1d530*/  IMAD.MOV.U32 R12, RZ, RZ, 0x1 ;  /* 0x00000001ff0c7424 */ /* 0x000fe400078e00ff */
[----:B------:R-:W-:-:S05]  /*1d540*/  IMAD.SHL.U32 R7, R7, 0x8, RZ ;  /* 0x0000000807077824 */ /* 0x000fca00078e00ff */
[----:B------:R-:W-:-:S05]  /*1d550*/  LOP3.LUT R7, R7, 0x38, RZ, 0xc0, !PT ;  /* 0x0000003807077812 */ /* 0x000fca00078ec0ff */
[----:B------:R-:W-:Y:S01]  /*1d560*/  IMAD.SHL.U32 R0, R7, 0x2, RZ ;  /* 0x0000000207007824 */ /* 0x000fe200078e00ff */
[----:B------:R-:W-:-:S04]  /*1d570*/  LOP3.LUT R7, R35, 0x1, RZ, 0xc0, !PT ;  /* 0x0000000123077812 */ /* 0x000fc800078ec0ff */
[----:B------:R-:W-:Y:S02]  /*1d580*/  IADD3 R2, P0, R14, R0, RZ ;  /* 0x000000000e027210 */ /* 0x000fe40007f1e0ff */
[----:B------:R-:W-:-:S13]  /*1d590*/  ISETP.NE.U32.AND P3, PT, R7, 0x1, PT ;  /* 0x000000010700780c */ /* 0x000fda0003f65070 */
[----:B------:R-:W-:Y:S05]  /*1d5a0*/  WARPSYNC.COLLECTIVE R15, `(.L_x_14641) ;  /* 0x000000000f087348 */ /* 0x000fea0003c00000 */
[----:B------:R0:W1:Y:S02]  /*1d5b0*/  SHFL.IDX P6, R14, R13, R12, R11 ;  /* 0x0000000c0d0e7389 */ /* 0x00006400000c000b */
[----:B01----:R-:W-:Y:S01]  /*1d5c0*/  ENDCOLLECTIVE ;  /* 0x000000000000791b */ /* 0x003fe20003800000 */
.L_x_14641:
        /* <DEDUP_REMOVED lines=17> */
.L_x_14642:
[----:B------:R-:W-:Y:S02]  /*1d6e0*/  IMAD.MOV.U32 R13, RZ, RZ, R6 ;  /* 0x000000ffff0d7224 */ /* 0x000fe400078e0006 */
[----:B------:R-:W-:Y:S01]  /*1d6f0*/  IMAD.MOV.U32 R12, RZ, RZ, 0x2 ;  /* 0x00000002ff0c7424 */ /* 0x000fe200078e00ff */
[----:B------:R-:W-:-:S13]  /*1d700*/  IADD3 R2, P4, R14, R0, RZ ;  /* 0x000000000e027210 */ /* 0x000fda0007f9e0ff */
[----:B------:R-:W-:Y:S05]  /*1d710*/  WARPSYNC.COLLECTIVE R15, `(.L_x_14643) ;  /* 0x000000000f087348 */ /* 0x000fea0003c00000 */
[----:B------:R0:W1:Y:S02]  /*1d720*/  SHFL.IDX P6, R14, R13, R12, R11 ;  /* 0x0000000c0d0e7389 */ /* 0x00006400000c000b */
[----:B01----:R-:W-:Y:S01]  /*1d730*/  ENDCOLLECTIVE ;  /* 0x000000000000791b */ /* 0x003fe20003800000 */
.L_x_14643:
        /* <DEDUP_REMOVED lines=17> */
.L_x_14644:
[----:B------:R-:W-:Y:S02]  /*1d850*/  IMAD.MOV.U32 R13, RZ, RZ, R6 ;  /* 0x000000ffff0d7224 */ /* 0x000fe400078e0006 */
[----:B------:R-:W-:Y:S01]  /*1d860*/  IMAD.MOV.U32 R12, RZ, RZ, 0x3 ;  /* 0x00000003ff0c7424 */ /* 0x000fe200078e00ff */
[----:B------:R-:W-:-:S13]  /*1d870*/  IADD3 R2, P4, R14, R0, RZ ;  /* 0x000000000e027210 */ /* 0x000fda0007f9e0ff */
[----:B------:R-:W-:Y:S05]  /*1d880*/  WARPSYNC.COLLECTIVE R15, `(.L_x_14645) ;  /* 0x000000000f087348 */ /* 0x000fea0003c00000 */
[----:B------:R0:W1:Y:S02]  /*1d890*/  SHFL.IDX P6, R14, R13, R12, R11 ;  /* 0x0000000c0d0e7389 */ /* 0x00006400000c000b */
[----:B01----:R-:W-:Y:S01]  /*1d8a0*/  ENDCOLLECTIVE ;  /* 0x000000000000791b */ /* 0x003fe20003800000 */
.L_x_14645:
        /* <DEDUP_REMOVED lines=17> */
.L_x_14646:
[----:B------:R-:W-:Y:S02]  /*1d9c0*/  IMAD.MOV.U32 R13, RZ, RZ, R6 ;  /* 0x000000ffff0d7224 */ /* 0x000fe400078e0006 */
[----:B------:R-:W-:Y:S01]  /*1d9d0*/  IMAD.MOV.U32 R12, RZ, RZ, 0x4 ;  /* 0x00000004ff0c7424 */ /* 0x000fe200078e00ff */
[----:B------:R-:W-:-:S13]  /*1d9e0*/  IADD3 R2, P4, R14, R0, RZ ;  /* 0x000000000e027210 */ /* 0x000fda0007f9e0ff */
[----:B------:R-:W-:Y:S05]  /*1d9f0*/  WARPSYNC.COLLECTIVE R15, `(.L_x_14647) ;  /* 0x000000000f087348 */ /* 0x000fea0003c00000 */
[----:B------:R0:W1:Y:S02]  /*1da00*/  SHFL.IDX P6, R14, R13, R12, R11 ;  /* 0x0000000c0d0e7389 */ /* 0x00006400000c000b */
[----:B01----:R-:W-:Y:S01]  /*1da10*/  ENDCOLLECTIVE ;  /* 0x000000000000791b */ /* 0x003fe20003800000 */
.L_x_14647:
        /* <DEDUP_REMOVED lines=17> */
.L_x_14648:
[----:B------:R-:W-:Y:S01]  /*1db30*/  IMAD.MOV.U32 R13, RZ, RZ, R6 ;  /* 0x000000ffff0d7224 */ /* 0x000fe200078e0006 */
[----:B------:R-:W-:Y:S02]  /*1db40*/  MOV R12, 0x5 ;  /* 0x00000005000c7802 */ /* 0x000fe40000000f00 */
[----:B------:R-:W-:-:S13]  /*1db50*/  IADD3 R2, P4, R14, R0, RZ ;  /* 0x000000000e027210 */ /* 0x000fda0007f9e0ff */
[----:B------:R-:W-:Y:S05]  /*1db60*/  WARPSYNC.COLLECTIVE R15, `(.L_x_14649) ;  /* 0x000000000f087348 */ /* 0x000fea0003c00000 */
[----:B------:R0:W1:Y:S02]  /*1db70*/  SHFL.IDX P6, R14, R13, R12, R11 ;  /* 0x0000000c0d0e7389 */ /* 0x00006400000c000b */
[----:B01----:R-:W-:Y:S01]  /*1db80*/  ENDCOLLECTIVE ;  /* 0x000000000000791b */ /* 0x003fe20003800000 */
.L_x_14649:
        /* <DEDUP_REMOVED lines=12> */
.L_x_14650:
        /* <DEDUP_REMOVED lines=9> */
.L_x_14483:
[----:B0-----:R0:W1:Y:S02]  /*1dce0*/  SYNCS.PHASECHK.TRANS64.TRYWAIT P0, [R4+URZ+0x22840], R21 ;  /* 0x02284015040075a7 */ /* 0x001064000800017f */
[----:B-1----:R-:W-:Y:S05]  /*1dcf0*/  @!P0 NANOSLEEP.SYNCS 0x989680 ;  /* 0x009896800000895d */ /* 0x002fea0003900000 */
[----:B------:R-:W1:Y:S02]  /*1dd00*/  @!P0 SYNCS.PHASECHK.TRANS64 P0, [R4+URZ+0x22840], R21 ;  /* 0x02284015040085a7 */ /* 0x000e64000800007f */
[----:B-1----:R-:W-:Y:S05]  /*1dd10*/  @!P0 BRA `(.L_x_14483) ;  /* 0xfffffffc00f08947 */ /* 0x002fea000383ffff */
[----:B------:R-:W-:Y:S05]  /*1dd20*/  BRA `(.L_x_14652) ;  /* 0xffffffa800a07947 */ /* 0x000fea000383ffff */
.L_x_14484:
        /* <DEDUP_REMOVED lines=8> */
.L_x_14654:
[----:B------:R-:W-:Y:S05]  /*1ddb0*/  BSYNC B1 ;  /* 0x0000000000017941 */ /* 0x000fea0003800000 */
.L_x_14653:
        /* <DEDUP_REMOVED lines=9> */
.L_x_14655:
[----:B------:R-:W-:Y:S02]  /*1de50*/  IMAD.MOV.U32 R13, RZ, RZ, R9 ;  /* 0x000000ffff0d7224 */ /* 0x000fe400078e0009 */
[----:B------:R-:W-:Y:S02]  /*1de60*/  IMAD.MOV.U32 R12, RZ, RZ, 0x1 ;  /* 0x00000001ff0c7424 */ /* 0x000fe400078e00ff */
[----:B------:R-:W-:-:S07]  /*1de70*/  IMAD.MOV.U32 R2, RZ, RZ, R14 ;  /* 0x000000ffff027224 */ /* 0x000fce00078e000e */
[----:B------:R-:W-:Y:S05]  /*1de80*/  WARPSYNC.COLLECTIVE R15, `(.L_x_14656) ;  /* 0x000000000f087348 */ /* 0x000fea0003c00000 */
[----:B------:R0:W1:Y:S02]  /*1de90*/  SHFL.IDX P6, R14, R13, R12, R11 ;  /* 0x0000000c0d0e7389 */ /* 0x00006400000c000b */
[----:B01----:R-:W-:Y:S01]  /*1dea0*/  ENDCOLLECTIVE ;  /* 0x000000000000791b */ /* 0x003fe20003800000 */
.L_x_14656:
        /* <DEDUP_REMOVED lines=11> */
.L_x_14657:
[----:B------:R-:W-:Y:S01]  /*1df60*/  MOV R13, R9 ;  /* 0x00000009000d7202 */ /* 0x000fe20000000f00 */
[----:B------:R-:W-:Y:S02]  /*1df70*/  IMAD.MOV.U32 R12, RZ, RZ, 0x2 ;  /* 0x00000002ff0c7424 */ /* 0x000fe400078e00ff */
[----:B------:R-:W-:-:S07]  /*1df80*/  IMAD.MOV.U32 R2, RZ, RZ, R14 ;  /* 0x000000ffff027224 */ /* 0x000fce00078e000e */
[----:B------:R-:W-:Y:S05]  /*1df90*/  WARPSYNC.COLLECTIVE R15, `(.L_x_14658) ;  /* 0x000000000f087348 */ /* 0x000fea0003c00000 */
[----:B------:R0:W1:Y:S02]  /*1dfa0*/  SHFL.IDX P6, R14, R13, R12, R11 ;  /* 0x0000000c0d0e7389 */ /* 0x00006400000c000b */
[----:B01----:R-:W-:Y:S01]  /*1dfb0*/  ENDCOLLECTIVE ;  /* 0x000000000000791b */ /* 0x003fe20003800000 */
.L_x_14658:
        /* <DEDUP_REMOVED lines=11> */
.L_x_14659:
[----:B------:R-:W-:Y:S01]  /*1e070*/  IMAD.MOV.U32 R13, RZ, RZ, R9 ;  /* 0x000000ffff0d7224 */ /* 0x000fe200078e0009 */
[----:B------:R-:W-:Y:S01]  /*1e080*/  MOV R12, 0x3 ;  /* 0x00000003000c7802 */ /* 0x000fe20000000f00 */
[----:B------:R-:W-:-:S07]  /*1e090*/  IMAD.MOV.U32 R2, RZ, RZ, R14 ;  /* 0x000000ffff027224 */ /* 0x000fce00078e000e */
[----:B------:R-:W-:Y:S05]  /*1e0a0*/  WARPSYNC.COLLECTIVE R15, `(.L_x_14660) ;  /* 0x000000000f087348 */ /* 0x000fea0003c00000 */
[----:B------:R0:W1:Y:S02]  /*1e0b0*/  SHFL.IDX P6, R14, R13, R12, R11 ;  /* 0x0000000c0d0e7389 */ /* 0x00006400000c000b */
[----:B01----:R-:W-:Y:S01]  /*1e0c0*/  ENDCOLLECTIVE ;  /* 0x000000000000791b */ /* 0x003fe20003800000 */
.L_x_14660:
        /* <DEDUP_REMOVED lines=11> */
.L_x_14661:
[----:B------:R-:W-:Y:S02]  /*1e180*/  IMAD.MOV.U32 R13, RZ, RZ, R9 ;  /* 0x000000ffff0d7224 */ /* 0x000fe400078e0009 */
[----:B------:R-:W-:Y:S02]  /*1e190*/  IMAD.MOV.U32 R12, RZ, RZ, 0x4 ;  /* 0x00000004ff0c7424 */ /* 0x000fe400078e00ff */
[----:B------:R-:W-:-:S07]  /*1e1a0*/  IMAD.MOV.U32 R2, RZ, RZ, R14 ;  /* 0x000000ffff027224 */ /* 0x000fce00078e000e */
[----:B------:R-:W-:Y:S05]  /*1e1b0*/  WARPSYNC.COLLECTIVE R15, `(.L_x_14662) ;  /* 0x000000000f087348 */ /* 0x000fea0003c00000 */
[----:B------:R0:W1:Y:S02]  /*1e1c0*/  SHFL.IDX P6, R14, R13, R12, R11 ;  /* 0x0000000c0d0e7389 */ /* 0x00006400000c000b */
[----:B01----:R-:W-:Y:S01]  /*1e1d0*/  ENDCOLLECTIVE ;  /* 0x000000000000791b */ /* 0x003fe20003800000 */
.L_x_14662:
        /* <DEDUP_REMOVED lines=11> */
.L_x_14663:
[----:B------:R-:W-:Y:S02]  /*1e290*/  IMAD.MOV.U32 R13, RZ, RZ, R9 ;  /* 0x000000ffff0d7224 */ /* 0x000fe400078e0009 */
[----:B------:R-:W-:Y:S02]  /*1e2a0*/  IMAD.MOV.U32 R12, RZ, RZ, 0x5 ;  /* 0x00000005ff0c7424 */ /* 0x000fe400078e00ff */
[----:B------:R-:W-:-:S07]  /*1e2b0*/  IMAD.MOV.U32 R2, RZ, RZ, R14 ;  /* 0x000000ffff027224 */ /* 0x000fce00078e000e */
[----:B------:R-:W-:Y:S05]  /*1e2c0*/  WARPSYNC.COLLECTIVE R15, `(.L_x_14664) ;  /* 0x000000000f087348 */ /* 0x000fea0003c00000 */
[----:B------:R0:W1:Y:S02]  /*1e2d0*/  SHFL.IDX P6, R14, R13, R12, R11 ;  /* 0x0000000c0d0e7389 */ /* 0x00006400000c000b */
[----:B01----:R-:W-:Y:S01]  /*1e2e0*/  ENDCOLLECTIVE ;  /* 0x000000000000791b */ /* 0x003fe20003800000 */
.L_x_14664:
        /* <DEDUP_REMOVED lines=11> */
.L_x_14665:
[----:B------:R-:W-:Y:S01]  /*1e3a0*/  IMAD.MOV.U32 R2, RZ, RZ, R14 ;  /* 0x000000ffff027224 */ /* 0x000fe200078e000e */
[----:B------:R-:W-:Y:S06]  /*1e3b0*/  BRA `(.L_x_14666) ;  /* 0xffffffa400d07947 */ /* 0x000fec000383ffff */
.L_x_14489:
[----:B---3--:R3:W4:Y:S02]  /*1e3c0*/  SYNCS.PHASECHK.TRANS64.TRYWAIT P0, [R4+URZ+0x22860], R21 ;  /* 0x02286015040075a7 */ /* 0x008724000800017f */
[----:B----4-:R-:W-:Y:S05]  /*1e3d0*/  @!P0 NANOSLEEP.SYNCS 0x989680 ;  /* 0x009896800000895d */ /* 0x010fea0003900000 */
[----:B------:R-:W4:Y:S02]  /*1e3e0*/  @!P0 SYNCS.PHASECHK.TRANS64 P0, [R4+URZ+0x22860], R21 ;  /* 0x02286015040085a7 */ /* 0x000f24000800007f */
[----:B----4-:R-:W-:Y:S05]  /*1e3f0*/  @!P0 BRA `(.L_x_14489) ;  /* 0xfffffffc00f08947 */ /* 0x010fea000383ffff */
[----:B------:R-:W-:Y:S05]  /*1e400*/  BRA `(.L_x_14667) ;  /* 0xffffffa800207947 */ /* 0x000fea000383ffff */
.L_x_14490:
        /* <DEDUP_REMOVED lines=8> */
.L_x_14669:
[----:B------:R-:W-:Y:S05]  /*1e490*/  BSYNC B1 ;  /* 0x0000000000017941 */ /* 0x000fea0003800000 */
.L_x_14668:
        /* <DEDUP_REMOVED lines=9> */
.L_x_14670:
[----:B------:R-:W-:Y:S01]  /*1e530*/  IMAD.MOV.U32 R13, RZ, RZ, R7 ;  /* 0x000000ffff0d7224 */ /* 0x000fe200078e0007 */
[----:B------:R-:W-:Y:S02]  /*1e540*/  MOV R12, 0x1 ;  /* 0x00000001000c7802 */ /* 0x000fe40000000f00 */
[----:B------:R-:W-:-:S13]  /*1e550*/  IADD3 R2, P0, R14, R0, RZ ;  /* 0x000000000e027210 */ /* 0x000fda0007f1e0ff */
[----:B------:R-:W-:Y:S05]  /*1e560*/  WARPSYNC.COLLECTIVE R15, `(.L_x_14671) ;  /* 0x000000000f087348 */ /* 0x000fea0003c00000 */
[----:B------:R0:W1:Y:S02]  /*1e570*/  SHFL.IDX P6, R14, R13, R12, R11 ;  /* 0x0000000c0d0e7389 */ /* 0x00006400000c000b */
[----:B01----:R-:W-:Y:S01]  /*1e580*/  ENDCOLLECTIVE ;  /* 0x000000000000791b */ /* 0x003fe20003800000 */
.L_x_14671:
        /* <DEDUP_REMOVED lines=13> */
.L_x_14672:
[----:B------:R-:W-:Y:S02]  /*1e660*/  IMAD.MOV.U32 R13, RZ, RZ, R7 ;  /* 0x000000ffff0d7224 */ /* 0x000fe400078e0007 */
[----:B------:R-:W-:Y:S01]  /*1e670*/  IMAD.MOV.U32 R12, RZ, RZ, 0x2 ;  /* 0x00000002ff0c7424 */ /* 0x000fe200078e00ff */
[----:B------:R-:W-:-:S13]  /*1e680*/  IADD3 R2, P0, R14, R0, RZ ;  /* 0x000000000e027210 */ /* 0x000fda0007f1e0ff */
[----:B------:R-:W-:Y:S05]  /*1e690*/  WARPSYNC.COLLECTIVE R15, `(.L_x_14673) ;  /* 0x000000000f087348 */ /* 0x000fea0003c00000 */
[----:B------:R0:W1:Y:S02]  /*1e6a0*/  SHFL.IDX P6, R14, R13, R12, R11 ;  /* 0x0000000c0d0e7389 */ /* 0x00006400000c000b */
[----:B01----:R-:W-:Y:S01]  /*1e6b0*/  ENDCOLLECTIVE ;  /* 0x000000000000791b */ /* 0x003fe20003800000 */
.L_x_14673:
        /* <DEDUP_REMOVED lines=13> */
.L_x_14674:
[----:B------:R-:W-:Y:S02]  /*1e790*/  IMAD.MOV.U32 R13, RZ, RZ, R7 ;  /* 0x000000ffff0d7224 */ /* 0x000fe400078e0007 */
[----:B------:R-:W-:Y:S01]  /*1e7a0*/  IMAD.MOV.U32 R12, RZ, RZ, 0x3 ;  /* 0x00000003ff0c7424 */ /* 0x000fe200078e00ff */
[----:B------:R-:W-:-:S13]  /*1e7b0*/  IADD3 R2, P0, R14, R0, RZ ;  /* 0x000000000e027210 */ /* 0x000fda0007f1e0ff */
[----:B------:R-:W-:Y:S05]  /*1e7c0*/  WARPSYNC.COLLECTIVE R15, `(.L_x_14675) ;  /* 0x000000000f087348 */ /* 0x000fea0003c00000 */
[----:B------:R0:W1:Y:S02]  /*1e7d0*/  SHFL.IDX P6, R14, R13, R12, R11 ;  /* 0x0000000c0d0e7389 */ /* 0x00006400000c000b */
[----:B01----:R-:W-:Y:S01]  /*1e7e0*/  ENDCOLLECTIVE ;  /* 0x000000000000791b */ /* 0x003fe20003800000 */
.L_x_14675:
        /* <DEDUP_REMOVED lines=13> */
.L_x_14676:
[----:B------:R-:W-:Y:S01]  /*1e8c0*/  MOV R13, R7 ;  /* 0x00000007000d7202 */ /* 0x000fe20000000f00 */
[----:B------:R-:W-:Y:S01]  /*1e8d0*/  IMAD.MOV.U32 R12, RZ, RZ, 0x4 ;  /* 0x00000004ff0c7424 */ /* 0x000fe200078e00ff */
[----:B------:R-:W-:-:S13]  /*1e8e0*/  IADD3 R2, P0, R14, R0, RZ ;  /* 0x000000000e027210 */ /* 0x000fda0007f1e0ff */
[----:B------:R-:W-:Y:S05]  /*1e8f0*/  WARPSYNC.COLLECTIVE R15, `(.L_x_14677) ;  /* 0x000000000f087348 */ /* 0x000fea0003c00000 */
[----:B------:R0:W1:Y:S02]  /*1e900*/  SHFL.IDX P6, R14, R13, R12, R11 ;  /* 0x0000000c0d0e7389 */ /* 0x00006400000c000b */
[----:B01----:R-:W-:Y:S01]  /*1e910*/  ENDCOLLECTIVE ;  /* 0x000000000000791b */ /* 0x003fe20003800000 */
.L_x_14677:
        /* <DEDUP_REMOVED lines=13> */
.L_x_14678:
[----:B------:R-:W-:Y:S02]  /*1e9f0*/  IMAD.MOV.U32 R13, RZ, RZ, R7 ;  /* 0x000000ffff0d7224 */ /* 0x000fe400078e0007 */
[----:B------:R-:W-:Y:S01]  /*1ea00*/  IMAD.MOV.U32 R12, RZ, RZ, 0x5 ;  /* 0x00000005ff0c7424 */ /* 0x000fe200078e00ff */
[----:B------:R-:W-:-:S13]  /*1ea10*/  IADD3 R2, P0, R14, R0, RZ ;  /* 0x000000000e027210 */ /* 0x000fda0007f1e0ff */
[----:B------:R-:W-:Y:S05]  /*1ea20*/  WARPSYNC.COLLECTIVE R15, `(.L_x_14679) ;  /* 0x000000000f087348 */ /* 0x000fea0003c00000 */
[----:B------:R0:W1:Y:S02]  /*1ea30*/  SHFL.IDX P6, R14, R13, R12, R11 ;  /* 0x0000000c0d0e7389 */ /* 0x00006400000c000b */
[----:B01----:R-:W-:Y:S01]  /*1ea40*/  ENDCOLLECTIVE ;  /* 0x000000000000791b */ /* 0x003fe20003800000 */
.L_x_14679:
        /* <DEDUP_REMOVED lines=13> */
.L_x_14680:
[----:B------:R-:W-:Y:S05]  /*1eb20*/  BRA `(.L_x_14681) ;  /* 0xffffffa4006c7947 */ /* 0x000fea000383ffff */
.L_x_14498:
        /* <DEDUP_REMOVED lines=8> */
.L_x_14683:
[----:B------:R-:W-:Y:S05]  /*1ebb0*/  BSYNC B0 ;  /* 0x0000000000007941 */ /* 0x000fea0003800000 */
.L_x_14682:
        /* <DEDUP_REMOVED lines=9> */
.L_x_14684:
        /* <DEDUP_REMOVED lines=18> */
.L_x_14685:
[----:B------:R-:W-:Y:S01]  /*1ed70*/  IMAD.MOV.U32 R12, RZ, RZ, 0x2 ;  /* 0x00000002ff0c7424 */ /* 0x000fe200078e00ff */
[----:B------:R-:W-:-:S05]  /*1ed80*/  SEL R4, R14, RZ, P1 ;  /* 0x000000ff0e047207 */ /* 0x000fca0000800000 */
[----:B------:R-:W-:-:S04]  /*1ed90*/  IMAD.IADD R4, R17, 0x1, R4 ;  /* 0x0000000111047824 */ /* 0x000fc800078e0204 */
[----:B------:R-:W-:-:S07]  /*1eda0*/  IMAD.MOV.U32 R13, RZ, RZ, R4 ;  /* 0x000000ffff0d7224 */ /* 0x000fce00078e0004 */
[----:B------:R-:W-:Y:S05]  /*1edb0*/  WARPSYNC.COLLECTIVE R15, `(.L_x_14686) ;  /* 0x000000000f087348 */ /* 0x000fea0003c00000 */
[----:B------:R0:W1:Y:S02]  /*1edc0*/  SHFL.UP P6, R14, R13, R12, R11 ;  /* 0x0400000c0d0e7389 */ /* 0x00006400000c000b */
[----:B01----:R-:W-:Y:S01]  /*1edd0*/  ENDCOLLECTIVE ;  /* 0x000000000000791b */ /* 0x003fe20003800000 */
.L_x_14686:
[----:B------:R-:W-:Y:S01]  /*1ede0*/  IMAD.MOV.U32 R12, RZ, RZ, 0x4 ;  /* 0x00000004ff0c7424 */ /* 0x000fe200078e00ff */
[----:B------:R-:W-:-:S05]  /*1edf0*/  SEL R3, R14, RZ, P2 ;  /* 0x000000ff0e037207 */ /* 0x000fca0001000000 */
[----:B------:R-:W-:-:S05]  /*1ee00*/  IMAD.IADD R6, R4, 0x1, R3 ;  /* 0x0000000104067824 */ /* 0x000fca00078e0203 */
[----:B------:R-:W-:-:S07]  /*1ee10*/  MOV R13, R6 ;  /* 0x00000006000d7202 */ /* 0x000fce0000000f00 */
[----:B------:R-:W-:Y:S05]  /*1ee20*/  WARPSYNC.COLLECTIVE R15, `(.L_x_14687) ;  /* 0x000000000f087348 */ /* 0x000fea0003c00000 */
[----:B------:R0:W1:Y:S02]  /*1ee30*/  SHFL.UP P6, R14, R13, R12, R11 ;  /* 0x0400000c0d0e7389 */ /* 0x00006400000c000b */
[----:B01----:R-:W-:Y:S01]  /*1ee40*/  ENDCOLLECTIVE ;  /* 0x000000000000791b */ /* 0x003fe20003800000 */
.L_x_14687:
[----:B------:R-:W-:Y:S01]  /*1ee50*/  IMAD.MOV.U32 R12, RZ, RZ, 0x8 ;  /* 0x00000008ff0c7424 */ /* 0x000fe200078e00ff */
[----:B------:R-:W-:-:S05]  /*1ee60*/  SEL R3, R14, RZ, P3 ;  /* 0x000000ff0e037207 */ /* 0x000fca0001800000 */
[----:B------:R-:W-:-:S04]  /*1ee70*/  IMAD.IADD R2, R6, 0x1, R3 ;  /* 0x0000000106027824 */ /* 0x000fc800078e0203 */
[----:B------:R-:W-:-:S07]  /*1ee80*/  IMAD.MOV.U32 R13, RZ, RZ, R2 ;  /* 0x000000ffff0d7224 */ /* 0x000fce00078e0002 */
[----:B------:R-:W-:Y:S05]  /*1ee90*/  WARPSYNC.COLLECTIVE R15, `(.L_x_14688) ;  /* 0x000000000f087348 */ /* 0x000fea0003c00000 */
[----:B------:R0:W1:Y:S02]  /*1eea0*/  SHFL.UP P6, R14, R13, R12, R11 ;  /* 0x0400000c0d0e7389 */ /* 0x00006400000c000b */
[----:B01----:R-:W-:Y:S01]  /*1eeb0*/  ENDCOLLECTIVE ;  /* 0x000000000000791b */ /* 0x003fe20003800000 */
.L_x_14688:
[----:B------:R-:W-:Y:S02]  /*1eec0*/  MOV R12, 0x10 ;  /* 0x00000010000c7802 */ /* 0x000fe40000000f00 */
[----:B------:R-:W-:-:S05]  /*1eed0*/  SEL R3, R14, RZ, P4 ;  /* 0x000000ff0e037207 */ /* 0x000fca0002000000 */
[----:B------:R-:W-:-:S04]  /*1eee0*/  IMAD.IADD R3, R2, 0x1, R3 ;  /* 0x0000000102037824 */ /* 0x000fc800078e0203 */
[----:B------:R-:W-:-:S07]  /*1eef0*/  IMAD.MOV.U32 R13, RZ, RZ, R3 ;  /* 0x000000ffff0d7224 */ /* 0x000fce00078e0003 */
[----:B------:R-:W-:Y:S05]  /*1ef00*/  WARPSYNC.COLLECTIVE R15, `(.L_x_14689) ;  /* 0x000000000f087348 */ /* 0x000fea0003c00000 */
[----:B------:R0:W1:Y:S02]  /*1ef10*/  SHFL.UP P6, R14, R13, R12, R11 ;  /* 0x0400000c0d0e7389 */ /* 0x00006400000c000b */
[----:B01----:R-:W-:Y:S01]  /*1ef20*/  ENDCOLLECTIVE ;  /* 0x000000000000791b */ /* 0x003fe20003800000 */
.L_x_14689:
        /* <DEDUP_REMOVED lines=8> */
.L_x_14690:
[----:B------:R-:W-:Y:S05]  /*1efb0*/  BRA `(.L_x_14691) ;  /* 0xffffffa400c87947 */ /* 0x000fea000383ffff */
.L_x_14503:
        /* <DEDUP_REMOVED lines=8> */
.L_x_14693:
[----:B------:R-:W-:Y:S05]  /*1f040*/  BSYNC B0 ;  /* 0x0000000000007941 */ /* 0x000fea0003800000 */
.L_x_14692:
        /* <DEDUP_REMOVED lines=8> */
.L_x_14694:
[----:B------:R-:W-:Y:S01]  /*1f0d0*/  IMAD.MOV.U32 R12, RZ, RZ, 0x4 ;  /* 0x00000004ff0c7424 */ /* 0x000fe200078e00ff */
[----:B------:R-:W-:-:S05]  /*1f0e0*/  SEL R2, R14, RZ, P2 ;  /* 0x000000ff0e027207 */ /* 0x000fca0001000000 */
[----:B------:R-:W-:-:S05]  /*1f0f0*/  IMAD.IADD R2, R13, 0x1, R2 ;  /* 0x000000010d027824 */ /* 0x000fca00078e0202 */
[----:B------:R-:W-:-:S07]  /*1f100*/  MOV R13, R2 ;  /* 0x00000002000d7202 */ /* 0x000fce0000000f00 */
[----:B------:R-:W-:Y:S05]  /*1f110*/  WARPSYNC.COLLECTIVE R15, `(.L_x_14695) ;  /* 0x000000000f087348 */ /* 0x000fea0003c00000 */
[----:B------:R0:W1:Y:S02]  /*1f120*/  SHFL.UP P6, R14, R13, R12, R11 ;  /* 0x0400000c0d0e7389 */ /* 0x00006400000c000b */
[----:B01----:R-:W-:Y:S01]  /*1f130*/  ENDCOLLECTIVE ;  /* 0x000000000000791b */ /* 0x003fe20003800000 */
.L_x_14695:
[----:B------:R-:W-:Y:S01]  /*1f140*/  IMAD.MOV.U32 R12, RZ, RZ, 0x8 ;  /* 0x00000008ff0c7424 */ /* 0x000fe200078e00ff */
[----:B------:R-:W-:-:S05]  /*1f150*/  SEL R3, R14, RZ, P3 ;  /* 0x000000ff0e037207 */ /* 0x000fca0001800000 */
[----:B------:R-:W-:-:S04]  /*1f160*/  IMAD.IADD R3, R2, 0x1, R3 ;  /* 0x0000000102037824 */ /* 0x000fc800078e0203 */
[----:B------:R-:W-:-:S07]  /*1f170*/  IMAD.MOV.U32 R13, RZ, RZ, R3 ;  /* 0x000000ffff0d7224 */ /* 0x000fce00078e0003 */
[----:B------:R-:W-:Y:S05]  /*1f180*/  WARPSYNC.COLLECTIVE R15, `(.L_x_14696) ;  /* 0x000000000f087348 */ /* 0x000fea0003c00000 */
[----:B------:R0:W1:Y:S02]  /*1f190*/  SHFL.UP P6, R14, R13, R12, R11 ;  /* 0x0400000c0d0e7389 */ /* 0x00006400000c000b */
[----:B01----:R-:W-:Y:S01]  /*1f1a0*/  ENDCOLLECTIVE ;  /* 0x000000000000791b */ /* 0x003fe20003800000 */
.L_x_14696:
[----:B------:R-:W-:Y:S02]  /*1f1b0*/  MOV R12, 0x10 ;  /* 0x00000010000c7802 */ /* 0x000fe40000000f00 */
[----:B------:R-:W-:-:S05]  /*1f1c0*/  SEL R4, R14, RZ, P4 ;  /* 0x000000ff0e047207 */ /* 0x000fca0002000000 */
[----:B------:R-:W-:-:S04]  /*1f1d0*/  IMAD.IADD R4, R3, 0x1, R4 ;  /* 0x0000000103047824 */ /* 0x000fc800078e0204 */
[----:B------:R-:W-:-:S07]  /*1f1e0*/  IMAD.MOV.U32 R13, RZ, RZ, R4 ;  /* 0x000000ffff0d7224 */ /* 0x000fce00078e0004 */
[----:B------:R-:W-:Y:S05]  /*1f1f0*/  WARPSYNC.COLLECTIVE R15, `(.L_x_14697) ;  /* 0x000000000f087348 */ /* 0x000fea0003c00000 */
[----:B------:R0:W1:Y:S02]  /*1f200*/  SHFL.UP P6, R14, R13, R12, R11 ;  /* 0x0400000c0d0e7389 */ /* 0x00006400000c000b */
[----:B01----:R-:W-:Y:S01]  /*1f210*/  ENDCOLLECTIVE ;  /* 0x000000000000791b */ /* 0x003fe20003800000 */
.L_x_14697:
        /* <DEDUP_REMOVED lines=8> */
.L_x_14698:
[----:B------:R-:W-:Y:S05]  /*1f2a0*/  BRA `(.L_x_14699) ;  /* 0xffffffa400a87947 */ /* 0x000fea000383ffff */
.L_x_14505:
[----:B------:R-:W-:Y:S01]  /*1f2b0*/  BSSY B0, `(.L_x_14700) ;  /* 0x0000006000007945 */ /* 0x000fe20003800000 */
[----:B------:R-:W-:Y:S01]  /*1f2c0*/  PLOP3.LUT P6, PT, P6, PT, PT, 0x8, 0x0 ;  /* 0x000000000000781c */ /* 0x000fe200037ce170 */
[----:B------:R-:W-:-:S12]  /*1f2d0*/  IMAD.MOV.U32 R15, RZ, RZ, -0x1 ;  /* 0xffffffffff0f7424 */ /* 0x000fd800078e00ff */
[----:B01----:R-:W-:Y:S05]  /*1f2e0*/  WARPSYNC.COLLECTIVE R15, `(.L_x_14701) ;  /* 0x000000000f087348 */ /* 0x003fea0003c00000 */
[----:B------:R-:W-:Y:S01]  /*1f2f0*/  VOTE.ANY R14, PT, P6 ;  /* 0x00000000000e7806 */ /* 0x000fe200030e0100 */
[----:B01----:R-:W-:Y:S06]  /*1f300*/  ENDCOLLECTIVE ;  /* 0x000000000000791b */ /* 0x003fec0003800000 */
.L_x_14701:
[----:B------:R-:W-:Y:S05]  /*1f310*/  BSYNC B0 ;  /* 0x0000000000007941 */ /* 0x000fea0003800000 */
.L_x_14700:
        /* <DEDUP_REMOVED lines=9> */
.L_x_14702:
[----:B------:R-:W-:Y:S01]  /*1f3b0*/  IMAD.MOV.U32 R17, RZ, RZ, R14 ;  /* 0x000000ffff117224 */ /* 0x000fe200078e000e */
[----:B------:R-:W-:Y:S06]  /*1f3c0*/  BRA `(.L_x_14703) ;  /* 0xffffffa400987947 */ /* 0x000fec000383ffff */
.L_x_14507:
[----:B------:R-:W-:Y:S01]  /*1f3d0*/  BSSY B0, `(.L_x_14704) ;  /* 0x0000007000007945 */ /* 0x000fe20003800000 */
[----:B------:R-:W-:Y:S01]  /*1f3e0*/  IMAD.MOV.U32 R13, RZ, RZ, R2 ;  /* 0x000000ffff0d7224 */ /* 0x000fe200078e0002 */
[----:B------:R-:W-:Y:S01]  /*1f3f0*/  MOV R15, 0xffffffff ;  /* 0xffffffff000f7802 */ /* 0x000fe20000000f00 */
[----:B------:R-:W-:-:S07]  /*1f400*/  IMAD.MOV.U32 R11, RZ, RZ, 0x1f ;  /* 0x0000001fff0b7424 */ /* 0x000fce00078e00ff */
[----:B0123--:R-:W-:Y:S05]  /*1f410*/  WARPSYNC.COLLECTIVE R15, `(.L_x_14705) ;  /* 0x000000000f087348 */ /* 0x00ffea0003c00000 */
[----:B------:R4:W0:Y:S02]  /*1f420*/  SHFL.IDX P6, R14, R13, R12, R11 ;  /* 0x0000000c0d0e7389 */ /* 0x00082400000c000b */
[----:B01234-:R-:W-:Y:S01]  /*1f430*/  ENDCOLLECTIVE ;  /* 0x000000000000791b */ /* 0x01ffe20003800000 */
.L_x_14705:
[----:B------:R-:W-:Y:S05]  /*1f440*/  BSYNC B0 ;  /* 0x0000000000007941 */ /* 0x000fea0003800000 */
.L_x_14704:
[----:B------:R-:W-:Y:S05]  /*1f450*/  BRA `(.L_x_14506) ;  /* 0xffffffa400907947 */ /* 0x000fea000383ffff */
.L_x_14511:
[----:B0-----:R0:W2:Y:S02]  /*1f460*/  SYNCS.PHASECHK.TRANS64.TRYWAIT P0, [R4+URZ+0x22820], R0 ;  /* 0x02282000040075a7 */ /* 0x0010a4000800017f */
[----:B--2---:R-:W-:Y:S05]  /*1f470*/  @!P0 NANOSLEEP.SYNCS 0x989680 ;  /* 0x009896800000895d */ /* 0x004fea0003900000 */
[----:B------:R-:W2:Y:S02]  /*1f480*/  @!P0 SYNCS.PHASECHK.TRANS64 P0, [R4+URZ+0x22820], R0 ;  /* 0x02282000040085a7 */ /* 0x000ea4000800007f */
[----:B--2---:R-:W-:Y:S05]  /*1f490*/  @!P0 BRA `(.L_x_14511) ;  /* 0xfffffffc00f08947 */ /* 0x004fea000383ffff */
[----:B------:R-:W-:Y:S05]  /*1f4a0*/  BRA `(.L_x_14706) ;  /* 0xffffffac00087947 */ /* 0x000fea000383ffff */
.L_x_14512:
        /* <DEDUP_REMOVED lines=8> */
[----:B01--4-:R-:W-:Y:S05]  /*1f530*/  WARPSYNC.COLLECTIVE R15, `(.L_x_14708) ;  /* 0x000000000f087348 */ /* 0x013fea0003c00000 */
[----:B------:R2:W3:Y:S02]  /*1f540*/  SHFL.IDX P6, R14, R13, R12, R11 ;  /* 0x0000000c0d0e7389 */ /* 0x0004e400000c000b */
[----:B01234-:R-:W-:Y:S01]  /*1f550*/  ENDCOLLECTIVE ;  /* 0x000000000000791b */ /* 0x01ffe20003800000 */
.L_x_14708:
[----:B------:R-:W-:Y:S05]  /*1f560*/  BSYNC B0 ;  /* 0x0000000000007941 */ /* 0x000fea0003800000 */
.L_x_14707:
[----:B------:R-:W-:Y:S05]  /*1f570*/  BRA `(.L_x_14709) ;  /* 0xffffffa800f07947 */ /* 0x000fea000383ffff */
.L_x_14513:
[----:B------:R-:W-:Y:S01]  /*1f580*/  BSSY B0, `(.L_x_14710) ;  /* 0x0000006000007945 */ /* 0x000fe20003800000 */
[----:B------:R-:W-:-:S07]  /*1f590*/  IMAD.MOV.U32 R15, RZ, RZ, -0x1 ;  /* 0xffffffffff0f7424 */ /* 0x000fce00078e00ff */
[----:B01--4-:R-:W-:Y:S05]  /*1f5a0*/  WARPSYNC.COLLECTIVE R15, `(.L_x_14711) ;  /* 0x000000000f0c7348 */ /* 0x013fea0003c00000 */
[----:B------:R-:W-:Y:S02]  /*1f5b0*/  ELECT P6, UR62, PT ;  /* 0x00000000003e782f */ /* 0x000fe400038c0000 */
[----:B------:R-:W-:Y:S01]  /*1f5c0*/  MOV R14, UR62 ;  /* 0x0000003e000e7c02 */ /* 0x000fe20008000f00 */
[----:B01--4-:R-:W-:Y:S10]  /*1f5d0*/  ENDCOLLECTIVE ;  /* 0x000000000000791b */ /* 0x013ff40003800000 */
.L_x_14711:
[----:B------:R-:W-:Y:S05]  /*1f5e0*/  BSYNC B0 ;  /* 0x0000000000007941 */ /* 0x000fea0003800000 */
.L_x_14710:
[----:B------:R-:W-:Y:S05]  /*1f5f0*/  BRA `(.L_x_14712) ;  /* 0xffffffa800e47947 */ /* 0x000fea000383ffff */
.L_x_14515:
[----:B0-----:R0:W2:Y:S02]  /*1f600*/  SYNCS.PHASECHK.TRANS64.TRYWAIT P1, [R5+URZ+0x22840], R0 ;  /* 0x02284000050075a7 */ /* 0x0010a4000802017f */
[----:B--2---:R-:W-:Y:S05]  /*1f610*/  @!P1 NANOSLEEP.SYNCS 0x989680 ;  /* 0x009896800000995d */ /* 0x004fea0003900000 */
[----:B------:R-:W2:Y:S02]  /*1f620*/  @!P1 SYNCS.PHASECHK.TRANS64 P1, [R5+URZ+0x22840], R0 ;  /* 0x02284000050095a7 */ /* 0x000ea4000802007f */
[----:B--2---:R-:W-:Y:S05]  /*1f630*/  @!P1 BRA `(.L_x_14515) ;  /* 0xfffffffc00f09947 */ /* 0x004fea000383ffff */
[----:B------:R-:W-:Y:S05]  /*1f640*/  BRA `(.L_x_14713) ;  /* 0xffffffac00047947 */ /* 0x000fea000383ffff */
.L_x_14517:
[----:B--2---:R2:W3:Y:S02]  /*1f650*/  SYNCS.PHASECHK.TRANS64.TRYWAIT P1, [R25+URZ+0x22840], R2 ;  /* 0x02284002190075a7 */ /* 0x0044e4000802017f */
[----:B---3--:R-:W-:Y:S05]  /*1f660*/  @!P1 NANOSLEEP.SYNCS 0x989680 ;  /* 0x009896800000995d */ /* 0x008fea0003900000 */
[----:B------:R-:W3:Y:S02]  /*1f670*/  @!P1 SYNCS.PHASECHK.TRANS64 P1, [R25+URZ+0x22840], R2 ;  /* 0x02284002190095a7 */ /* 0x000ee4000802007f */
[----:B---3--:R-:W-:Y:S05]  /*1f680*/  @!P1 BRA `(.L_x_14517) ;  /* 0xfffffffc00f09947 */ /* 0x008fea000383ffff */
[----:B------:R-:W-:Y:S05]  /*1f690*/  BRA `(.L_x_14714) ;  /* 0xffffffac00107947 */ /* 0x000fea000383ffff */
.L_x_14519:
[----:B---3--:R3:W0:Y:S02]  /*1f6a0*/  SYNCS.PHASECHK.TRANS64.TRYWAIT P1, [R5+URZ+0x22860], R0 ;  /* 0x02286000050075a7 */ /* 0x008624000802017f */
[----:B0-----:R-:W-:Y:S05]  /*1f6b0*/  @!P1 NANOSLEEP.SYNCS 0x989680 ;  /* 0x009896800000995d */ /* 0x001fea0003900000 */
[----:B------:R-:W0:Y:S02]  /*1f6c0*/  @!P1 SYNCS.PHASECHK.TRANS64 P1, [R5+URZ+0x22860], R0 ;  /* 0x02286000050095a7 */ /* 0x000e24000802007f */
[----:B0-----:R-:W-:Y:S05]  /*1f6d0*/  @!P1 BRA `(.L_x_14519) ;  /* 0xfffffffc00f09947 */ /* 0x001fea000383ffff */
[----:B------:R-:W-:Y:S05]  /*1f6e0*/  BRA `(.L_x_14715) ;  /* 0xffffffac000c7947 */ /* 0x000fea000383ffff */
.L_x_14716:
        /* <DEDUP_REMOVED lines=9> */
.L_x_15570:


//--------------------- .text._ZN7cutlass13device_kernelIN5flash11enable_sm90INS1_16FlashAttnFwdSm90INS1_25CollectiveMainloopFwdSm90ILi2EN4cute5tupleIJNS5_1CILi1EEES8_S8_EEENS6_IJNS7_ILi128EEENS7_ILi96EEENS7_ILi64EEEEEELi256ENS_6half_tEfNS_4arch4Sm90ELb1ELb0ELb0ELb1ELb1ELb0ELb1ELb1ELb0ELb1ELb0ELb0EEENS1_21CollectiveEpilogueFwdINS6_IJSA_NS7_ILi256EEESB_EEES9_SE_SG_Li256ELb1ELb1ELb0ELb0EEENS1_36VarlenDynamicPersistentTileSchedulerILi128ELi96ELi256ELi128ELb0ELb1ELb1ELb1ELb1ELb1EEEEEEEEEvNT_6ParamsE --------------------------
	.section	.text._ZN7cutlass13device_kernelIN5flash11enable_sm90INS1_16FlashAttnFwdSm90INS1_25CollectiveMainloopFwdSm90ILi2EN4cute5tupleIJNS5_1CILi1EEES8_S8_EEENS6_IJNS7_ILi128EEENS7_ILi96EEENS7_ILi64EEEEEELi256ENS_6half_tEfNS_4arch4Sm90ELb1ELb0ELb0ELb1ELb1ELb0ELb1ELb1ELb0ELb1ELb0ELb0EEENS1_21CollectiveEpilogueFwdINS6_IJSA_NS7_ILi256EEESB_EEES9_SE_SG_Li256ELb1ELb1ELb0ELb0EEENS1_36VarlenDynamicPersistentTileSchedulerILi128ELi96ELi256ELi128ELb0ELb1ELb1ELb1ELb1ELb1EEEEEEEEEvNT_6ParamsE,"ax",@progbits
	.align	128
.text._ZN7cutlass13device_kernelIN5flash11enable_sm90INS1_16FlashAttnFwdSm90INS1_25CollectiveMainloopFwdSm90ILi2EN4cute5tupleIJNS5_1CILi1EEES8_S8_EEENS6_IJNS7_ILi128EEENS7_ILi96EEENS7_ILi64EEEEEELi256ENS_6half_tEfNS_4arch4Sm90ELb1ELb0ELb0ELb1ELb1ELb0ELb1ELb1ELb0ELb1ELb0ELb0EEENS1_21CollectiveEpilogueFwdINS6_IJSA_NS7_ILi256EEESB_EEES9_SE_SG_Li256ELb1ELb1ELb0ELb0EEENS1_36VarlenDynamicPersistentTileSchedulerILi128ELi96ELi256ELi128ELb0ELb1ELb1ELb1ELb1ELb1EEEEEEEEEvNT_6ParamsE:
        .type           _ZN7cutlass13device_kernelIN5flash11enable_sm90INS1_16FlashAttnFwdSm90INS1_25CollectiveMainloopFwdSm90ILi2EN4cute5tupleIJNS5_1CILi1EEES8_S8_EEENS6_IJNS7_ILi128EEENS7_ILi96EEENS7_ILi64EEEEEELi256ENS_6half_tEfNS_4arch4Sm90ELb1ELb0ELb0ELb1ELb1ELb0ELb1ELb1ELb0ELb1ELb0ELb0EEENS1_21CollectiveEpilogueFwdINS6_IJSA_NS7_ILi256EEESB_EEES9_SE_SG_Li256ELb1ELb1ELb0ELb0EEENS1_36VarlenDynamicPersistentTileSchedulerILi128ELi96ELi256ELi128ELb0ELb1ELb1ELb1ELb1ELb1EEEEEEEEEvNT_6ParamsE,@function
        .size           _ZN7cutlass13device_kernelIN5flash11enable_sm90INS1_16FlashAttnFwdSm90INS1_25CollectiveMainloopFwdSm90ILi2EN4cute5tupleIJNS5_1CILi1EEES8_S8_EEENS6_IJNS7_ILi128EEENS7_ILi96EEENS7_ILi64EEEEEELi256ENS_6half_tEfNS_4arch4Sm90ELb1ELb0ELb0ELb1ELb1ELb0ELb1ELb1ELb0ELb1ELb0ELb0EEENS1_21CollectiveEpilogueFwdINS6_IJSA_NS7_ILi256EEESB_EEES9_SE_SG_Li256ELb1ELb1ELb0ELb0EEENS1_36VarlenDynamicPersistentTileSchedulerILi128ELi96ELi256ELi128ELb0ELb1ELb1ELb1ELb1ELb1EEEEEEEEEvNT_6ParamsE,(.L_x_15571 - _ZN7cutlass13device_kernelIN5flash11enable_sm90INS1_16FlashAttnFwdSm90INS1_25CollectiveMainloopFwdSm90ILi2EN4cute5tupleIJNS5_1CILi1EEES8_S8_EEENS6_IJNS7_ILi128EEENS7_ILi96EEENS7_ILi64EEEEEELi256ENS_6half_tEfNS_4arch4Sm90ELb1ELb0ELb0ELb1ELb1ELb0ELb1ELb1ELb0ELb1ELb0ELb0EEENS1_21CollectiveEpilogueFwdINS6_IJSA_NS7_ILi256EEESB_EEES9_SE_SG_Li256ELb1ELb1ELb0ELb0EEENS1_36VarlenDynamicPersistentTileSchedulerILi128ELi96ELi256ELi128ELb0ELb1ELb1ELb1ELb1ELb1EEEEEEEEEvNT_6ParamsE)
        .other          _ZN7cutlass13device_kernelIN5flash11enable_sm90INS1_16FlashAttnFwdSm90INS1_25CollectiveMainloopFwdSm90ILi2EN4cute5tupleIJNS5_1CILi1EEES8_S8_EEENS6_IJNS7_ILi128EEENS7_ILi96EEENS7_ILi64EEEEEELi256ENS_6half_tEfNS_4arch4Sm90ELb1ELb0ELb0ELb1ELb1ELb0ELb1ELb1ELb0ELb1ELb0ELb0EEENS1_21CollectiveEpilogueFwdINS6_IJSA_NS7_ILi256EEESB_EEES9_SE_SG_Li256ELb1ELb1ELb0ELb0EEENS1_36VarlenDynamicPersistentTileSchedulerILi128ELi96ELi256ELi128ELb0ELb1ELb1ELb1ELb1ELb1EEEEEEEEEvNT_6ParamsE,@"STO_CUDA_ENTRY STV_DEFAULT"
_ZN7cutlass13device_kernelIN5flash11enable_sm90INS1_16FlashAttnFwdSm90INS1_25CollectiveMainloopFwdSm90ILi2EN4cute5tupleIJNS5_1CILi1EEES8_S8_EEENS6_IJNS7_ILi128EEENS7_ILi96EEENS7_ILi64EEEEEELi256ENS_6half_tEfNS_4arch4Sm90ELb1ELb0ELb0ELb1ELb1ELb0ELb1ELb1ELb0ELb1ELb0ELb0EEENS1_21CollectiveEpilogueFwdINS6_IJSA_NS7_ILi256EEESB_EEES9_SE_SG_Li256ELb1ELb1ELb0ELb0EEENS1_36VarlenDynamicPersistentTileSchedulerILi128ELi96ELi256ELi128ELb0ELb1ELb1ELb1ELb1ELb1EEEEEEEEEvNT_6ParamsE:
        /* <DEDUP_REMOVED lines=47> */
.L_x_14717:
        /* <DEDUP_REMOVED lines=22> */
.L_x_14718:
        /* <DEDUP_REMOVED lines=18> */
.L_x_14719:
        /* <DEDUP_REMOVED lines=22> */
.L_x_14720:
        /* <DEDUP_REMOVED lines=23> */
.L_x_14721:
        /* <DEDUP_REMOVED lines=10> */
.L_x_14723:
        /* <DEDUP_REMOVED lines=20> */
[----:B------:R-:W-:Y:S01]  /*0a20*/  IMAD.MOV.U32 R224, RZ, RZ, RZ ;  /* 0x000000ffffe07224 */ /* 0x000fe200078e00ff */
[----:B------:R-:W-:Y:S01]  /*0a30*/  R2UR UR6, R14 ;  /* 0x000000000e0672ca */ /* 0x000fe200000e0000 */
[----:B------:R-:W0:Y:S01]  /*0a40*/  S2R R0, SR_TID.X ;  /* 0x0000000000007919 */ /* 0x000e220000002100 */
[----:B------:R-:W-:Y:S01]  /*0a50*/  UMOV UR39, URZ ;  /* 0x0000003f00277c82 */ /* 0x000fe20008000000 */
[----:B------:R-:W-:Y:S01]  /*0a60*/  UMOV UR38, URZ ;  /* 0x0000003f00267c82 */ /* 0x000fe20008000000 */
[----:B0-----:R-:W-:-:S05]  /*0a70*/  VIADD R12, R0, 0xffffff80 ;  /* 0xffffff80000c7836 */ /* 0x001fca0000000000 */
[----:B------:R-:W-:-:S04]  /*0a80*/  SHF.R.S32.HI R0, RZ, 0x1f, R12 ;  /* 0x0000001fff007819 */ /* 0x000fc8000001140c */
[CC--:B------:R-:W-:Y:S02]  /*0a90*/  LEA.HI R3, R0.reuse, R12.reuse, RZ, 0x7 ;  /* 0x0000000c00037211 */ /* 0x0c0fe400078f38ff */
[----:B------:R-:W-:Y:S02]  /*0aa0*/  LEA.HI R4, R0, R12, RZ, 0x5 ;  /* 0x0000000c00047211 */ /* 0x000fe400078f28ff */
[C---:B------:R-:W-:Y:S02]  /*0ab0*/  LOP3.LUT R225, R3.reuse, 0xffffff80, RZ, 0xc0, !PT ;  /* 0xffffff8003e17812 */ /* 0x040fe400078ec0ff */
[----:B------:R-:W-:Y:S01]  /*0ac0*/  SHF.R.S32.HI R226, RZ, 0x7, R3 ;  /* 0x00000007ffe27819 */ /* 0x000fe20000011403 */
[----:B------:R-:W-:Y:S02]  /*0ad0*/  IMAD.SHL.U32 R6, R4, 0x20, RZ ;  /* 0x0000002004067824 */ /* 0x000fe400078e00ff */
[----:B------:R-:W-:Y:S01]  /*0ae0*/  IMAD.IADD R225, R12, 0x1, -R225 ;  /* 0x000000010ce17824 */ /* 0x000fe200078e0ae1 */
[----:B------:R-:W-:-:S02]  /*0af0*/  LEA.HI R3, R3, R226, RZ, 0x1 ;  /* 0x000000e203037211 */ /* 0x000fc400078f08ff */
        /* <DEDUP_REMOVED lines=8> */
[----:B------:R-:W-:Y:S02]  /*0b80*/  LEA.HI R8, R8, R225, RZ, 0x5 ;  /* 0x000000e108087211 */ /* 0x000fe400078f28ff */
[----:B------:R-:W-:Y:S02]  /*0b90*/  LEA.HI R11, R11, R10, RZ, 0x3 ;  /* 0x0000000a0b0b7211 */ /* 0x000fe400078f18ff */
[----:B------:R-:W-:Y:S02]  /*0ba0*/  SHF.R.S32.HI R8, RZ, 0x5, R8 ;  /* 0x00000005ff087819 */ /* 0x000fe40000011408 */
[----:B------:R-:W-:Y:S02]  /*0bb0*/  LOP3.LUT R11, R11, 0xfffffff8, RZ, 0xc0, !PT ;  /* 0xfffffff80b0b7812 */ /* 0x000fe400078ec0ff */
[----:B------:R-:W-:-:S03]  /*0bc0*/  LOP3.LUT R3, R3, 0x3fffffe, RZ, 0xc0, !PT ;  /* 0x03fffffe03037812 */ /* 0x000fc600078ec0ff */
        /* <DEDUP_REMOVED lines=8> */
[----:B------:R-:W-:Y:S02]  /*0c50*/  LOP3.LUT R4, R2, 0x3fffff0, RZ, 0xc0, !PT ;  /* 0x03fffff002047812 */ /* 0x000fe400078ec0ff */
[----:B------:R-:W-:-:S02]  /*0c60*/  LOP3.LUT R219, R0, 0xfffffff8, RZ, 0xc0, !PT ;  /* 0xfffffff800db7812 */ /* 0x000fc400078ec0ff */
[----:B------:R-:W-:Y:S01]  /*0c70*/  LEA.HI R2, R2, R5, RZ, 0x1 ;  /* 0x0000000502027211 */ /* 0x000fe200078f08ff */
[C---:B------:R-:W-:Y:S01]  /*0c80*/  IMAD.IADD R4, R12.reuse, 0x1, -R4 ;  /* 0x000000010c047824 */ /* 0x040fe200078e0a04 */
[----:B------:R-:W-:Y:S01]  /*0c90*/  IADD3 R219, R12, -R219, RZ ;  /* 0x800000db0cdb7210 */ /* 0x000fe20007ffe0ff */
[----:B------:R-:W-:Y:S01]  /*0ca0*/  ULOP3.LUT UR4, UR4, 0x1, URZ, 0xfc, !UPT ;  /* 0x0000000104047892 */ /* 0x000fe2000f8efc3f */
[----:B------:R-:W-:Y:S01]  /*0cb0*/  LOP3.LUT R2, R2, 0x1ffffffe, RZ, 0xc0, !PT ;  /* 0x1ffffffe02027812 */ /* 0x000fe200078ec0ff */
[----:B------:R-:W-:Y:S01]  /*0cc0*/  IMAD R7, R4, 0x40, R7 ;  /* 0x0000004004077824 */ /* 0x000fe200078e0207 */
[----:B------:R-:W-:Y:S01]  /*0cd0*/  LEA.HI R4, R6, R6, RZ, 0x1 ;  /* 0x0000000606047211 */ /* 0x000fe200078f08ff */
[----:B------:R-:W-:Y:S01]  /*0ce0*/  IMAD.SHL.U32 R200, R219, 0x8, RZ ;  /* 0x00000008dbc87824 */ /* 0x000fe200078e00ff */
[----:B------:R-:W-:Y:S01]  /*0cf0*/  SHF.R.S32.HI R223, RZ, 0x3, R0 ;  /* 0x00000003ffdf7819 */ /* 0x000fe20000011400 */
[----:B------:R-:W-:Y:S01]  /*0d00*/  IMAD.IADD R2, R5, 0x1, -R2 ;  /* 0x0000000105027824 */ /* 0x000fe200078e0a02 */
[----:B------:R-:W-:Y:S01]  /*0d10*/  LOP3.LUT R5, R4, 0x1ffffffe, RZ, 0xc0, !PT ;  /* 0x1ffffffe04057812 */ /* 0x000fe200078ec0ff */
[C---:B------:R-:W-:Y:S01]  /*0d20*/  VIADD R217, R200.reuse, 0x40 ;  /* 0x00000040c8d97836 */ /* 0x040fe20000000000 */
[----:B------:R-:W-:Y:S01]  /*0d30*/  SHF.R.S32.HI R0, RZ, 0x1f, R200 ;  /* 0x0000001fff007819 */ /* 0x000fe200000114c8 */
[C---:B------:R-:W-:Y:S01]  /*0d40*/  VIADD R216, R200.reuse, 0x80 ;  /* 0x00000080c8d87836 */ /* 0x040fe20000000000 */
[----:B------:R-:W-:Y:S01]  /*0d50*/  LOP3.LUT R0, R9, 0x7ffffffc, RZ, 0xc0, !PT ;  /* 0x7ffffffc09007812 */ /* 0x000fe200078ec0ff */
[----:B------:R-:W-:Y:S01]  /*0d60*/  VIADD R218, R200, 0xc0 ;  /* 0x000000c0c8da7836 */ /* 0x000fe20000000000 */
[----:B------:R-:W-:Y:S01]  /*0d70*/  SHF.R.S32.HI R4, RZ, 0x1f, R217 ;  /* 0x0000001fff047819 */ /* 0x000fe200000114d9 */
[----:B------:R-:W-:Y:S01]  /*0d80*/  IMAD.IADD R214, R6, 0x1, -R5 ;  /* 0x0000000106d67824 */ /* 0x000fe200078e0a05 */
[----:B------:R-:W-:Y:S01]  /*0d90*/  SHF.R.S32.HI R3, RZ, 0x1f, R216 ;  /* 0x0000001fff037819 */ /* 0x000fe200000114d8 */
[----:B------:R-:W-:Y:S01]  /*0da0*/  IMAD R228, R2, 0x8, R7 ;  /* 0x0000000802e47824 */ /* 0x000fe200078e0207 */
[----:B------:R-:W-:Y:S01]  /*0db0*/  SHF.R.S32.HI R2, RZ, 0x1f, R218 ;  /* 0x0000001fff027819 */ /* 0x000fe200000114da */
[----:B------:R-:W-:-:S02]  /*0dc0*/  IMAD.MOV.U32 R7, RZ, RZ, R15 ;  /* 0x000000ffff077224 */ /* 0x000fc400078e000f */
[----:B------:R-:W-:Y:S02]  /*0dd0*/  IMAD.U32 R229, RZ, RZ, UR4 ;  /* 0x00000004ffe57e24 */ /* 0x000fe4000f8e00ff */
[----:B------:R-:W-:Y:S02]  /*0de0*/  IMAD.IADD R215, R225, 0x1, -R0 ;  /* 0x00000001e1d77824 */ /* 0x000fe400078e0a00 */
[----:B------:R-:W-:-:S07]  /*0df0*/  IMAD R214, R214, 0x8, R227 ;  /* 0x00000008d6d67824 */ /* 0x000fce00078e02e3 */
.L_x_14784:
[----:B012---:R-:W0:Y:S01]  /*0e00*/  LDC.64 R2, c[0x0][0xd88] ;  /* 0x00036200ff027b82 */ /* 0x007e220000000a00 */
[----:B------:R-:W-:Y:S01]  /*0e10*/  ULDC.64 UR8, c[0x0][0xb20] ;  /* 0x0002c80000087ab9 */ /* 0x000fe20000000a00 */
[----:B------:R-:W-:Y:S01]  /*0e20*/  ULDC.64 UR10, c[0x0][0xb10] ;  /* 0x0002c400000a7ab9 */ /* 0x000fe20000000a00 */
[----:B0-----:R-:W-:-:S06]  /*0e30*/  IMAD.WIDE R2, R7, 0x4, R2 ;  /* 0x0000000407027825 */ /* 0x001fcc00078e0202 */
[----:B------:R-:W2:Y:S01]  /*0e40*/  LDG.E R2, desc[UR36][R2.64] ;  /* 0x0000002402027981 */ /* 0x000ea2000c1e1900 */
[----:B------:R-:W-:Y:S01]  /*0e50*/  UISETP.NE.U32.AND UP0, UPT, UR8, URZ, UPT ;  /* 0x0000003f0800728c */ /* 0x000fe2000bf05070 */
[----:B------:R-:W-:Y:S01]  /*0e60*/  IMAD.MOV.U32 R0, RZ, RZ, RZ ;  /* 0x000000ffff007224 */ /* 0x000fe200078e00ff */
[----:B------:R-:W-:Y:S02]  /*0e70*/  UISETP.NE.U32.AND UP1, UPT, UR10, URZ, UPT ;  /* 0x0000003f0a00728c */ /* 0x000fe4000bf25070 */
[----:B------:R-:W-:Y:S02]  /*0e80*/  UISETP.NE.AND.EX UP0, UPT, UR9, URZ, UPT, UP0 ;  /* 0x0000003f0900728c */ /* 0x000fe4000bf05300 */
[----:B------:R-:W-:-:S04]  /*0e90*/  UISETP.NE.AND.EX UP1, UPT, UR11, URZ, UPT, UP1 ;  /* 0x0000003f0b00728c */ /* 0x000fc8000bf25310 */
[----:B------:R-:W-:Y:S02]  /*0ea0*/  PLOP3.LUT P0, PT, PT, PT, UP0, 0x80, 0x0 ;  /* 0x000000000000781c */ /* 0x000fe40003f0f008 */
[----:B------:R-:W-:Y:S02]  /*0eb0*/  PLOP3.LUT P2, PT, PT, PT, UP1, 0x80, 0x0 ;  /* 0x000000000000781c */ /* 0x000fe40003f4f018 */
[----:B--2---:R-:W-:-:S13]  /*0ec0*/  R2UR UR4, R2 ;  /* 0x00000000020472ca */ /* 0x004fda00000e0000 */
[----:B------:R-:W-:Y:S02]  /*0ed0*/  USHF.R.S32.HI UR7, URZ, 0x1f, UR4 ;  /* 0x0000001f3f077899 */ /* 0x000fe40008011404 */
[----:B------:R-:W-:Y:S01]  /*0ee0*/  IMAD.U32 R220, RZ, RZ, UR4 ;  /* 0x00000004ffdc7e24 */ /* 0x000fe2000f8e00ff */
[----:B------:R-:W-:-:S04]  /*0ef0*/  @UP0 ULEA UR8, UP2, UR4, UR8, 0x2 ;  /* 0x0000000804080291 */ /* 0x000fc8000f84103f */
[----:B------:R-:W-:Y:S02]  /*0f00*/  @UP0 ULEA.HI.X UR9, UR4, UR9, UR7, 0x2, UP2 ;  /* 0x0000000904090291 */ /* 0x000fe400090f1407 */
[----:B------:R-:W-:Y:S01]  /*0f10*/  MOV R222, UR7 ;  /* 0x0000000700de7c02 */ /* 0x000fe20008000f00 */
[----:B------:R-:W-:Y:S01]  /*0f20*/  @UP1 ULEA UR10, UP0, UR4, UR10, 0x2 ;  /* 0x0000000a040a1291 */ /* 0x000fe2000f80103f */
[----:B------:R-:W-:-:S03]  /*0f30*/  IMAD.U32 R2, RZ, RZ, UR8 ;  /* 0x00000008ff027e24 */ /* 0x000fc6000f8e00ff */
[----:B------:R-:W-:Y:S01]  /*0f40*/  @UP1 ULEA.HI.X UR11, UR4, UR11, UR7, 0x2, UP0 ;  /* 0x0000000b040b1291 */ /* 0x000fe200080f1407 */
[----:B------:R-:W-:Y:S01]  /*0f50*/  IMAD.U32 R3, RZ, RZ, UR9 ;  /* 0x00000009ff037e24 */ /* 0x000fe2000f8e00ff */
[----:B------:R-:W-:Y:S01]  /*0f60*/  ULDC.64 UR8, c[0x0][0x418] ;  /* 0x0001060000087ab9 */ /* 0x000fe20000000a00 */
[----:B------:R-:W-:Y:S01]  /*0f70*/  IMAD.U32 R212, RZ, RZ, UR10 ;  /* 0x0000000affd47e24 */ /* 0x000fe2000f8e00ff */
[----:B------:R-:W-:Y:S01]  /*0f80*/  ULDC UR4, c[0x0][0x424] ;  /* 0x0001090000047ab9 */ /* 0x000fe20000000800 */
[----:B------:R-:W-:Y:S01]  /*0f90*/  ULDC UR7, c[0x0][0x2f0] ;  /* 0x0000bc0000077ab9 */ /* 0x000fe20000000800 */
[----:B------:R-:W-:Y:S01]  /*0fa0*/  IMAD.U32 R213, RZ, RZ, UR11 ;  /* 0x0000000bffd57e24 */ /* 0x000fe2000f8e00ff */
[----:B------:R0:W5:Y:S04]  /*0fb0*/  @P0 LDG.E R0, desc[UR36][R2.64] ;  /* 0x0000002402000981 */ /* 0x000168000c1e1900 */
[----:B------:R0:W5:Y:S01]  /*0fc0*/  @P2 LDG.E R212, desc[UR36][R212.64] ;  /* 0x00000024d4d42981 */ /* 0x000162000c1e1900 */
[----:B------:R-:W-:Y:S01]  /*0fd0*/  UISETP.NE.U32.AND UP0, UPT, UR8, URZ, UPT ;  /* 0x0000003f0800728c */ /* 0x000fe2000bf05070 */
[----:B------:R-:W-:-:S03]  /*0fe0*/  IMAD.U32 R221, RZ, RZ, UR6 ;  /* 0x00000006ffdd7e24 */ /* 0x000fc6000f8e00ff */
[----:B------:R-:W-:-:S03]  /*0ff0*/  UISETP.NE.AND.EX UP0, UPT, UR9, URZ, UPT, UP0 ;  /* 0x0000003f0900728c */ /* 0x000fc6000bf05300 */
[----:B------:R-:W-:Y:S01]  /*1000*/  ULDC.64 UR8, c[0x0][0xb18] ;  /* 0x0002c60000087ab9 */ /* 0x000fe20000000a00 */
[----:B------:R-:W-:Y:S01]  /*1010*/  USEL UR4, UR4, 0x1, UP0 ;  /* 0x0000000104047887 */ /* 0x000fe20008000000 */
[----:B------:R-:W-:-:S03]  /*1020*/  ISETP.NE.U32.AND P1, PT, RZ, UR8, PT ;  /* 0x00000008ff007c0c */ /* 0x000fc6000bf25070 */
[----:B------:R-:W-:Y:S01]  /*1030*/  UIMAD UR4, UR4, UR7, URZ ;  /* 0x00000007040472a4 */ /* 0x000fe2000f8e023f */
[----:B------:R-:W-:Y:S01]  /*1040*/  ISETP.NE.AND.EX P1, PT, RZ, UR9, PT, P1 ;  /* 0x00000009ff007c0c */ /* 0x000fe2000bf25310 */
[----:B0--34-:R-:W-:-:S12]  /*1050*/  @P2 BRA `(.L_x_14724) ;  /* 0x0000000000342947 */ /* 0x019fd80003800000 */
[----:B------:R-:W-:Y:S01]  /*1060*/  ULDC.64 UR6, c[0x0][0xaf8] ;  /* 0x0002be0000067ab9 */ /* 0x000fe20000000a00 */
[----:B-----5:R-:W0:Y:S01]  /*1070*/  LDC R212, c[0x0][0x288] ;  /* 0x0000a200ffd47b82 */ /* 0x020e220000000800 */
[----:B------:R-:W-:-:S04]  /*1080*/  ISETP.NE.U32.AND P0, PT, RZ, UR6, PT ;  /* 0x00000006ff007c0c */ /* 0x000fc8000bf05070 */
[----:B------:R-:W-:-:S13]  /*1090*/  ISETP.NE.AND.EX P0, PT, RZ, UR7, PT, P0 ;  /* 0x00000007ff007c0c */ /* 0x000fda000bf05300 */
[----:B------:R-:W-:Y:S05]  /*10a0*/  @!P0 BRA `(.L_x_14724) ;  /* 0x0000000000208947 */ /* 0x000fea0003800000 */
[----:B------:R-:W-:Y:S01]  /*10b0*/  R2UR UR10, R220 ;  /* 0x00000000dc0a72ca */ /* 0x000fe200000e0000 */
[----:B------:R-:W-:-:S12]  /*10c0*/  ULDC.64 UR6, c[0x0][0xaf8] ;  /* 0x0002be0000067ab9 */ /* 0x000fd80000000a00 */
[----:B------:R-:W-:-:S06]  /*10d0*/  UIMAD.WIDE UR6, UR10, 0x4, UR6 ;  /* 0x000000040a0678a5 */ /* 0x000fcc000f8e0206 */
[----:B------:R-:W-:Y:S02]  /*10e0*/  IMAD.U32 R2, RZ, RZ, UR6 ;  /* 0x00000006ff027e24 */ /* 0x000fe4000f8e00ff */
[----:B------:R-:W-:-:S05]  /*10f0*/  IMAD.U32 R3, RZ, RZ, UR7 ;  /* 0x00000007ff037e24 */ /* 0x000fca000f8e00ff */
[----:B0-----:R-:W2:Y:S04]  /*1100*/  LDG.E R212, desc[UR36][R2.64] ;  /* 0x0000002402d47981 */ /* 0x001ea8000c1e1900 */
[----:B------:R-:W2:Y:S02]  /*1110*/  LDG.E R5, desc[UR36][R2.64+0x4] ;  /* 0x0000042402057981 */ /* 0x000ea4000c1e1900 */
[----:B--2---:R-:W-:-:S07]  /*1120*/  IMAD.IADD R212, R5, 0x1, -R212 ;  /* 0x0000000105d47824 */ /* 0x004fce00078e0ad4 */
.L_x_14724:
[----:B------:R-:W-:Y:S01]  /*1130*/  IMAD.U32 R213, RZ, RZ, UR4 ;  /* 0x00000004ffd57e24 */ /* 0x000fe2000f8e00ff */
[----:B------:R-:W-:Y:S06]  /*1140*/  @!P1 BRA `(.L_x_14725) ;  /* 0x0000000000209947 */ /* 0x000fec0003800000 */
[----:B------:R-:W-:Y:S02]  /*1150*/  R2UR UR6, R220 ;  /* 0x00000000dc0672ca */ /* 0x000fe400000e0000 */
[----:B------:R-:W-:-:S11]  /*1160*/  R2UR UR7, R222 ;  /* 0x00000000de0772ca */ /* 0x000fd600000e0000 */
[----:B------:R-:W-:-:S04]  /*1170*/  ULEA UR4, UP0, UR6, UR8, 0x2 ;  /* 0x0000000806047291 */ /* 0x000fc8000f80103f */
[----:B------:R-:W-:Y:S02]  /*1180*/  ULEA.HI.X UR6, UR6, UR9, UR7, 0x2, UP0 ;  /* 0x0000000906067291 */ /* 0x000fe400080f1407 */
[----:B------:R-:W-:-:S04]  /*1190*/  IMAD.U32 R2, RZ, RZ, UR4 ;  /* 0x00000004ff027e24 */ /* 0x000fc8000f8e00ff */
[----:B------:R-:W-:-:S05]  /*11a0*/  IMAD.U32 R3, RZ, RZ, UR6 ;  /* 0x00000006ff037e24 */ /* 0x000fca000f8e00ff */
[----:B------:R1:W5:Y:S01]  /*11b0*/  LDG.E R213, desc[UR36][R2.64] ;  /* 0x0000002402d57981 */ /* 0x000362000c1e1900 */
[----:B------:R-:W-:Y:S05]  /*11c0*/  BRA `(.L_x_14726) ;  /* 0x0000000000307947 */ /* 0x000fea0003800000 */
.L_x_14725:
[----:B------:R-:W-:Y:S02]  /*11d0*/  ULDC.64 UR6, c[0x0][0xb00] ;  /* 0x0002c00000067ab9 */ /* 0x000fe40000000a00 */
[----:B------:R-:W-:-:S04]  /*11e0*/  ISETP.NE.U32.AND P0, PT, RZ, UR6, PT ;  /* 0x00000006ff007c0c */ /* 0x000fc8000bf05070 */
[----:B------:R-:W-:-:S13]  /*11f0*/  ISETP.NE.AND.EX P0, PT, RZ, UR7, PT, P0 ;  /* 0x00000007ff007c0c */ /* 0x000fda000bf05300 */
[----:B------:R-:W-:Y:S05]  /*1200*/  @!P0 BRA `(.L_x_14726) ;  /* 0x0000000000208947 */ /* 0x000fea0003800000 */
[----:B------:R-:W-:Y:S01]  /*1210*/  R2UR UR4, R220 ;  /* 0x00000000dc0472ca */ /* 0x000fe200000e0000 */
[----:B------:R-:W-:-:S12]  /*1220*/  ULDC.64 UR6, c[0x0][0xb00] ;  /* 0x0002c00000067ab9 */ /* 0x000fd80000000a00 */
[----:B------:R-:W-:-:S06]  /*1230*/  UIMAD.WIDE UR6, UR4, 0x4, UR6 ;  /* 0x00000004040678a5 */ /* 0x000fcc000f8e0206 */
[----:B------:R-:W-:Y:S01]  /*1240*/  MOV R2, UR6 ;  /* 0x0000000600027c02 */ /* 0x000fe20008000f00 */
[----:B------:R-:W-:-:S05]  /*1250*/  IMAD.U32 R3, RZ, RZ, UR7 ;  /* 0x00000007ff037e24 */ /* 0x000fca000f8e00ff */
[----:B------:R-:W2:Y:S04]  /*1260*/  LDG.E R213, desc[UR36][R2.64] ;  /* 0x0000002402d57981 */ /* 0x000ea8000c1e1900 */
[----:B------:R-:W2:Y:S02]  /*1270*/  LDG.E R4, desc[UR36][R2.64+0x4] ;  /* 0x0000042402047981 */ /* 0x000ea4000c1e1900 */
[----:B--2---:R-:W-:-:S07]  /*1280*/  IMAD.IADD R213, R4, 0x1, -R213 ;  /* 0x0000000104d57824 */ /* 0x004fce00078e0ad5 */
.L_x_14726:
[----:B-1----:R-:W1:Y:S01]  /*1290*/  LDC R2, c[0x0][0x448] ;  /* 0x00011200ff027b82 */ /* 0x002e620000000800 */
[----:B------:R-:W-:Y:S01]  /*12a0*/  USHF.L.U32 UR61, UR5, 0x7, URZ ;  /* 0x00000007053d7899 */ /* 0x000fe2000800063f */
[----:B-----5:R-:W-:Y:S01]  /*12b0*/  IMAD.IADD R213, R213, 0x1, -R0 ;  /* 0x00000001d5d57824 */ /* 0x020fe200078e0a00 */
[----:B------:R-:W-:Y:S01]  /*12c0*/  CS2R R148, SRZ ;  /* 0x0000000000947805 */ /* 0x000fe2000001ff00 */
[----:B------:R-:W-:Y:S01]  /*12d0*/  IMAD.MOV.U32 R150, RZ, RZ, RZ ;  /* 0x000000ffff967224 */ /* 0x000fe200078e00ff */
[----:B------:R-:W-:Y:S01]  /*12e0*/  UIADD3 UR4, UR61, 0x7f, URZ ;  /* 0x0000007f3d047890 */ /* 0x000fe2000fffe03f */
[----:B------:R-:W-:Y:S02]  /*12f0*/  CS2R R146, SRZ ;  /* 0x0000000000927805 */ /* 0x000fe4000001ff00 */
[----:B0-----:R-:W-:Y:S02]  /*1300*/  IADD3 R3, R213, 0x60, -R212 ;  /* 0x00000060d5037810 */ /* 0x001fe40007ffe8d4 */
        /* <DEDUP_REMOVED lines=16> */
[----:B-1----:R-:W-:Y:S02]  /*1410*/  ISETP.NE.AND P0, PT, R2, 0x1, PT ;  /* 0x000000010200780c */ /* 0x002fe40003f05270 */
        /* <DEDUP_REMOVED lines=12> */
[----:B------:R-:W0:Y:S01]  /*14e0*/  @P0 LDC R2, c[0x0][0x44c] ;  /* 0x00011300ff020b82 */ /* 0x000e220000000800 */
[----:B------:R-:W-:Y:S02]  /*14f0*/  CS2R R92, SRZ ;  /* 0x00000000005c7805 */ /* 0x000fe4000001ff00 */
[----:B------:R-:W-:Y:S02]  /*1500*/  CS2R R90, SRZ ;  /* 0x00000000005a7805 */ /* 0x000fe4000001ff00 */
[----:B------:R-:W-:-:S02]  /*1510*/  CS2R R88, SRZ ;  /* 0x0000000000587805 */ /* 0x000fc4000001ff00 */
[----:B------:R-:W-:Y:S02]  /*1520*/  CS2R R82, SRZ ;  /* 0x0000000000527805 */ /* 0x000fe4000001ff00 */
[----:B------:R-:W-:Y:S02]  /*1530*/  CS2R R84, SRZ ;  /* 0x0000000000547805 */ /* 0x000fe4000001ff00 */
[----:B------:R-:W-:Y:S02]  /*1540*/  CS2R R8, SRZ ;  /* 0x0000000000087805 */ /* 0x000fe4000001ff00 */
        /* <DEDUP_REMOVED lines=25> */
[----:B-1----:R-:W-:Y:S01]  /*16e0*/  @P0 SHF.R.U32.HI R0, RZ, R5, R2 ;  /* 0x00000005ff000219 */ /* 0x002fe20000011602 */
[----:B------:R-:W-:Y:S01]  /*16f0*/  VIADD R2, R213, 0x5f ;  /* 0x0000005fd5027836 */ /* 0x000fe20000000000 */
[----:B------:R-:W-:Y:S02]  /*1700*/  PLOP3.LUT P0, PT, PT, PT, PT, 0x80, 0x0 ;  /* 0x000000000000781c */ /* 0x000fe40003f0f070 */
[----:B------:R-:W-:Y:S02]  /*1710*/  CS2R R36, SRZ ;  /* 0x0000000000247805 */ /* 0x000fe4000001ff00 */
[----:B------:R-:W-:Y:S01]  /*1720*/  CS2R R32, SRZ ;  /* 0x0000000000207805 */ /* 0x000fe2000001ff00 */
[----:B------:R-:W-:Y:S01]  /*1730*/  IMAD.IADD R0, R3, 0x1, R0 ;  /* 0x0000000103007824 */ /* 0x000fe200078e0200 */
[----:B------:R-:W-:Y:S01]  /*1740*/  CS2R R26, SRZ ;  /* 0x00000000001a7805 */ /* 0x000fe2000001ff00 */
[----:B------:R-:W-:Y:S01]  /*1750*/  IMAD.HI R2, R2, 0x2aaaaaab, RZ ;  /* 0x2aaaaaab02027827 */ /* 0x000fe200078e02ff */
[----:B------:R-:W-:-:S02]  /*1760*/  CS2R R28, SRZ ;  /* 0x00000000001c7805 */ /* 0x000fc4000001ff00 */
[----:B------:R-:W-:Y:S01]  /*1770*/  CS2R R24, SRZ ;  /* 0x0000000000187805 */ /* 0x000fe2000001ff00 */
[----:B------:R-:W-:Y:S01]  /*1780*/  IMAD.HI R0, R0, 0x2aaaaaab, RZ ;  /* 0x2aaaaaab00007827 */ /* 0x000fe200078e02ff */
[----:B------:R-:W-:-:S03]  /*1790*/  SHF.R.U32.HI R3, RZ, 0x1f, R2 ;  /* 0x0000001fff037819 */ /* 0x000fc60000011602 */
[----:B------:R-:W-:Y:S01]  /*17a0*/  IMAD.MOV.U32 R10, RZ, RZ, RZ ;  /* 0x000000ffff0a7224 */ /* 0x000fe200078e00ff */
[----:B------:R-:W-:Y:S02]  /*17b0*/  SHF.R.U32.HI R5, RZ, 0x1f, R0 ;  /* 0x0000001fff057819 */ /* 0x000fe40000011600 */
[----:B------:R-:W-:Y:S02]  /*17c0*/  LEA.HI.SX32 R3, R2, R3, 0x1c ;  /* 0x0000000302037211 */ /* 0x000fe400078fe2ff */
[----:B------:R-:W-:Y:S01]  /*17d0*/  LEA.HI.SX32 R202, R0, R5, 0x1c ;  /* 0x0000000500ca7211 */ /* 0x000fe200078fe2ff */
[----:B------:R-:W-:-:S03]  /*17e0*/  IMAD.MOV.U32 R0, RZ, RZ, RZ ;  /* 0x000000ffff007224 */ /* 0x000fc600078e00ff */
[----:B------:R-:W-:Y:S02]  /*17f0*/  VIMNMX R202, R3, R202, PT ;  /* 0x000000ca03ca7248 */ /* 0x000fe40003fe0100 */
[----:B------:R-:W-:Y:S02]  /*1800*/  CS2R R2, SRZ ;  /* 0x0000000000027805 */ /* 0x000fe4000001ff00 */
        /* <DEDUP_REMOVED lines=41> */
.L_x_14728:
[----:B------:R-:W-:Y:S01]  /*1aa0*/  LEA.HI R0, R224, R224, RZ, 0x1 ;  /* 0x000000e0e0007211 */ /* 0x000fe200078f08ff */
[----:B------:R-:W0:Y:S03]  /*1ab0*/  S2R R2, SR_TID.X ;  /* 0x0000000000027919 */ /* 0x000e260000002100 */
[----:B------:R-:W-:-:S05]  /*1ac0*/  LOP3.LUT R3, R0, 0xfffffffe, RZ, 0xc0, !PT ;  /* 0xfffffffe00037812 */ /* 0x000fca00078ec0ff */
[----:B------:R-:W-:-:S05]  /*1ad0*/  IMAD.IADD R0, R224, 0x1, -R3 ;  /* 0x00000001e0007824 */ /* 0x000fca00078e0a03 */
[----:B------:R-:W-:-:S04]  /*1ae0*/  SHF.L.U32 R0, R0, 0x1f, RZ ;  /* 0x0000001f00007819 */ /* 0x000fc800000006ff */
[----:B------:R-:W1:Y:S01]  /*1af0*/  SYNCS.PHASECHK.TRANS64.TRYWAIT P0, [UR40+0x32400], R0 ;  /* 0x03240000ff0075a7 */ /* 0x000e620008000168 */
[----:B0-----:R-:W-:-:S05]  /*1b00*/  SHF.R.U32.HI R2, RZ, 0x7, R2 ;  /* 0x00000007ff027819 */ /* 0x001fca0000011602 */
[----:B------:R-:W-:Y:S01]  /*1b10*/  VIADD R207, R2, 0x8 ;  /* 0x0000000802cf7836 */ /* 0x000fe20000000000 */
[----:B-1----:R-:W-:Y:S06]  /*1b20*/  @!P0 BRA `(.L_x_14729) ;  /* 0x00000110005c8947 */ /* 0x002fec0003800000 */
.L_x_14875:
[----:B------:R-:W-:Y:S05]  /*1b30*/  WARPSYNC.ALL ;  /* 0x0000000000007948 */ /* 0x000fea0003800000 */
[----:B------:R-:W-:Y:S01]  /*1b40*/  R2UR UR4, R229 ;  /* 0x00000000e50472ca */ /* 0x000fe200000e0000 */
[----:B------:R1:W-:-:S12]  /*1b50*/  BAR.SYNC.DEFER_BLOCKING R207, 0x100 ;  /* 0x000400cf0000751d */ /* 0x0003d80000010000 */
[----:B------:R-:W-:-:S05]  /*1b60*/  IMAD.U32 R2, RZ, RZ, UR4 ;  /* 0x00000004ff027e24 */ /* 0x000fca000f8e00ff */
[----:B------:R-:W-:-:S13]  /*1b70*/  ISETP.NE.AND P0, PT, R2, 0x3, PT ;  /* 0x000000030200780c */ /* 0x000fda0003f05270 */
[----:B-1----:R-:W-:Y:S05]  /*1b80*/  @!P0 BRA `(.L_x_14730) ;  /* 0x0000000000048947 */ /* 0x002fea0003800000 */
[----:B------:R-:W-:Y:S01]  /*1b90*/  BPT.TRAP 0x1 ;  /* 0x000000040000795c */ /* 0x000fe20000300000 */
.L_x_14730:
[----:B------:R-:W-:Y:S01]  /*1ba0*/  ULEA UR6, UR38, UR40, 0x3 ;  /* 0x0000002826067291 */ /* 0x000fe2000f8e183f */
[----:B------:R-:W-:-:S05]  /*1bb0*/  IMAD.U32 R2, RZ, RZ, UR39 ;  /* 0x00000027ff027e24 */ /* 0x000fca000f8e00ff */
[----:B------:R-:W-:-:S04]  /*1bc0*/  SHF.L.U32 R2, R2, 0x1f, RZ ;  /* 0x0000001f02027819 */ /* 0x000fc800000006ff */
[----:B------:R1:W2:Y:S01]  /*1bd0*/  SYNCS.PHASECHK.TRANS64.TRYWAIT P1, [UR6+0x32430], R2 ;  /* 0x03243002ff0075a7 */ /* 0x0002a20008020146 */
[----:B------:R-:W-:Y:S05]  /*1be0*/  @!P0 BRA `(.L_x_14731) ;  /* 0x0000000000048947 */ /* 0x000fea0003800000 */
[----:B------:R-:W-:Y:S01]  /*1bf0*/  BPT.TRAP 0x1 ;  /* 0x000000040000795c */ /* 0x000fe20000300000 */
.L_x_14731:
[----:B--2---:R-:W-:Y:S05]  /*1c00*/  @P1 BRA `(.L_x_14732) ;  /* 0x0000000000081947 */ /* 0x004fea0003800000 */
[----:B------:R-:W2:Y:S02]  /*1c10*/  SYNCS.PHASECHK.TRANS64.TRYWAIT P1, [UR6+0x32430], R2 ;  /* 0x03243002ff0075a7 */ /* 0x000ea40008020146 */
[----:B--2---:R-:W-:Y:S05]  /*1c20*/  @!P1 BRA `(.L_x_14733) ;  /* 0x0000011000349947 */ /* 0x004fea0003800000 */
.L_x_14732:
        /* <DEDUP_REMOVED lines=9> */
[----:B------:R-:W-:Y:S01]  /*1cc0*/  MOV R20, UR5 ;  /* 0x0000000500147c02 */ /* 0x000fe20008000f00 */
        /* <DEDUP_REMOVED lines=38> */
.L_x_14876:
[----:B------:R-:W-:Y:S05]  /*1f30*/  @!P0 BRA `(.L_x_14735) ;  /* 0x0000000000048947 */ /* 0x000fea0003800000 */
[----:B------:R-:W-:Y:S01]  /*1f40*/  BPT.TRAP 0x1 ;  /* 0x000000040000795c */ /* 0x000fe20000300000 */
.L_x_14735:
[----:B------:R2:W3:Y:S01]  /*1f50*/  SYNCS.PHASECHK.TRANS64.TRYWAIT P1, [UR6+0x32450], R2 ;  /* 0x03245002ff0075a7 */ /* 0x0004e20008020146 */
[----:B------:R-:W-:Y:S05]  /*1f60*/  @!P0 BRA `(.L_x_14736) ;  /* 0x0000000000048947 */ /* 0x000fea0003800000 */
[----:B------:R-:W-:Y:S01]  /*1f70*/  BPT.TRAP 0x1 ;  /* 0x000000040000795c */ /* 0x000fe20000300000 */
.L_x_14736:
[----:B---3--:R-:W-:Y:S05]  /*1f80*/  @P1 BRA `(.L_x_14737) ;  /* 0x0000000000081947 */ /* 0x008fea0003800000 */
[----:B------:R-:W3:Y:S02]  /*1f90*/  SYNCS.PHASECHK.TRANS64.TRYWAIT P1, [UR6+0x32450], R2 ;  /* 0x03245002ff0075a7 */ /* 0x000ee40008020146 */
[----:B---3--:R-:W-:Y:S05]  /*1fa0*/  @!P1 BRA `(.L_x_14738) ;  /* 0x0000010c00849947 */ /* 0x008fea0003800000 */
.L_x_14737:
        /* <DEDUP_REMOVED lines=84> */
[----:B------:R-:W-:Y:S01]  /*24f0*/  MOV R6, UR12 ;  /* 0x0000000c00067c02 */ /* 0x000fe20008000f00 */
        /* <DEDUP_REMOVED lines=57> */
.L_x_14739:
[----:B------:R-:W1:Y:S01]  /*2890*/  LDC R4, c[0x0][0x448] ;  /* 0x00011200ff047b82 */ /* 0x000e620000000800 */
[----:B------:R-:W-:Y:S01]  /*28a0*/  ULDC UR5, c[0x0][0xa80] ;  /* 0x0002a00000057ab9 */ /* 0x000fe20000000800 */
[----:B------:R-:W-:Y:S02]  /*28b0*/  UIADD3 UR10, UR6, 0x32440, URZ ;  /* 0x00032440060a7890 */ /* 0x000fe4000fffe03f */
[----:B------:R-:W-:Y:S02]  /*28c0*/  ULOP3.LUT UR7, UR7, 0x3000000, URZ, 0xfc, !UPT ;  /* 0x0300000007077892 */ /* 0x000fe4000f8efc3f */
[----:B------:R-:W-:Y:S02]  /*28d0*/  UPRMT UR10, UR48, 0x654, UR10 ;  /* 0x00000654300a7896 */ /* 0x000fe4000800000a */
[----:B------:R-:W-:Y:S01]  /*28e0*/  UIMAD UR4, UR38, 0xc00, UR7 ;  /* 0x00000c00260478a4 */ /* 0x000fe2000f8e0207 */
[----:B------:R-:W-:-:S06]  /*28f0*/  UMOV UR11, 0x40000040 ;  /* 0x40000040000b7882 */ /* 0x000fcc0000000000 */
[----:B------:R-:W-:Y:S01]  /*2900*/  SYNCS.ARRIVE.TRANS64.RED.A1T0 RZ, [UR10], RZ ;  /* 0x000000ffffff79a7 */ /* 0x000fe2000810040a */
[----:B------:R-:W-:Y:S01]  /*2910*/  UMOV UR10, UR4 ;  /* 0x00000004000a7c82 */ /* 0x000fe20008000000 */
[----:B------:R2:W-:Y:S01]  /*2920*/  BAR.SYNC.DEFER_BLOCKING R207, 0x100 ;  /* 0x000400cf0000751d */ /* 0x0005e20000010000 */
[----:B-1----:R-:W-:Y:S01]  /*2930*/  ISETP.NE.AND P6, PT, R4, 0x1, PT ;  /* 0x000000010400780c */ /* 0x002fe20003fc5270 */
[----:B------:R-:W-:-:S12]  /*2940*/  VIADD R4, R214, UR61 ;  /* 0x0000003dd6047c36 */ /* 0x000fd80008000000 */
[----:B------:R-:W1:Y:S08]  /*2950*/  @P6 LDC R5, c[0x0][0x44c] ;  /* 0x00011300ff056b82 */ /* 0x000e700000000800 */
[----:B------:R-:W3:Y:S01]  /*2960*/  @P6 LDC R72, c[0x0][0x450] ;  /* 0x00011400ff486b82 */ /* 0x000ee20000000800 */
[----:B-1----:R-:W-:-:S05]  /*2970*/  @P6 IMAD.HI.U32 R5, R4, R5, RZ ;  /* 0x0000000504056227 */ /* 0x002fca00078e00ff */
[----:B---3--:R-:W-:Y:S01]  /*2980*/  @P6 SHF.R.U32.HI R4, RZ, R72, R5 ;  /* 0x00000048ff046219 */ /* 0x008fe20000011605 */
[----:B------:R-:W-:-:S04]  /*2990*/  IMAD R5, R202, -0x60, R213 ;  /* 0xffffffa0ca057824 */ /* 0x000fc800078e02d5 */
[----:B------:R-:W1:Y:S01]  /*29a0*/  SHFL.IDX PT, R21, R4, RZ, 0x1c1f ;  /* 0x001c1fff04157589 */ /* 0x000e6200000e0000 */
[----:B------:R-:W-:-:S03]  /*29b0*/  VIADD R72, R5, 0x60 ;  /* 0x0000006005487836 */ /* 0x000fc60000000000 */
[----:B------:R-:W3:Y:S01]  /*29c0*/  SHFL.IDX PT, R73, R4, 0x1, 0x1c1f ;  /* 0x003c1f0004497f89 */ /* 0x000ee200000e0000 */
[----:B------:R-:W-:-:S05]  /*29d0*/  IMAD R5, R215, -0x2, R72 ;  /* 0xfffffffed7057824 */ /* 0x000fca00078e0248 */
[----:B------:R-:W-:-:S04]  /*29e0*/  IADD3 R72, -R212, 0x1, R5 ;  /* 0x00000001d4487810 */ /* 0x000fc80007ffe105 */
[----:B-1----:R-:W-:-:S04]  /*29f0*/  VIADDMNMX R21, R21, R72, R5, PT ;  /* 0x0000004815157246 */ /* 0x002fc80003800105 */
[C---:B------:R-:W-:Y:S02]  /*2a00*/  ISETP.GT.AND P5, PT, R21.reuse, RZ, PT ;  /* 0x000000ff1500720c */ /* 0x040fe40003fa4270 */
[C---:B------:R-:W-:Y:S02]  /*2a10*/  ISETP.GT.AND P4, PT, R21.reuse, 0x1, PT ;  /* 0x000000011500780c */ /* 0x040fe40003f84270 */
[----:B------:R-:W-:Y:S02]  /*2a20*/  FSEL R24, R24, -INF , P5 ;  /* 0xff80000018187808 */ /* 0x000fe40002800000 */
[C---:B------:R-:W-:Y:S02]  /*2a30*/  ISETP.GT.AND P2, PT, R21.reuse, 0x10, PT ;  /* 0x000000101500780c */ /* 0x040fe40003f44270 */
[----:B------:R-:W-:Y:S02]  /*2a40*/  ISETP.GT.AND P5, PT, R21, 0x11, PT ;  /* 0x000000111500780c */ /* 0x000fe40003fa4270 */
[----:B---3--:R-:W-:-:S02]  /*2a50*/  VIADDMNMX R73, R73, R72, R5, PT ;  /* 0x0000004849497246 */ /* 0x008fc40003800105 */
[----:B------:R-:W-:Y:S02]  /*2a60*/  ISETP.GT.AND P3, PT, R21, 0x8, PT ;  /* 0x000000081500780c */ /* 0x000fe40003f64270 */
[----:B------:R-:W-:Y:S02]  /*2a70*/  FSEL R72, R25, -INF , P4 ;  /* 0xff80000019487808 */ /* 0x000fe40002000000 */
[----:B------:R-:W-:Y:S02]  /*2a80*/  ISETP.GT.AND P4, PT, R21, 0x18, PT ;  /* 0x000000181500780c */ /* 0x000fe40003f84270 */
[----:B------:R-:W-:Y:S02]  /*2a90*/  FSEL R5, R32, -INF , P2 ;  /* 0xff80000020057808 */ /* 0x000fe40001000000 */
[----:B------:R-:W-:Y:S02]  /*2aa0*/  FSEL R157, R33, -INF , P5 ;  /* 0xff800000219d7808 */ /* 0x000fe40002800000 */
[----:B------:R-:W-:-:S02]  /*2ab0*/  ISETP.GT.AND P2, PT, R21, 0x21, PT ;  /* 0x000000211500780c */ /* 0x000fc40003f44270 */
[C---:B------:R-:W-:Y:S02]  /*2ac0*/  ISETP.GT.AND P5, PT, R21.reuse, 0x28, PT ;  /* 0x000000281500780c */ /* 0x040fe40003fa4270 */
[C---:B------:R-:W-:Y:S02]  /*2ad0*/  ISETP.GT.AND P1, PT, R21.reuse, 0x9, PT ;  /* 0x000000091500780c */ /* 0x040fe40003f24270 */
[----:B------:R-:W-:Y:S02]  /*2ae0*/  FSEL R28, R28, -INF , P3 ;  /* 0xff8000001c1c7808 */ /* 0x000fe40001800000 */
[C---:B------:R-:W-:Y:S02]  /*2af0*/  ISETP.GT.AND P3, PT, R21.reuse, 0x19, PT ;  /* 0x000000191500780c */ /* 0x040fe40003f64270 */
[----:B------:R-:W-:Y:S02]  /*2b00*/  FSEL R162, R36, -INF , P4 ;  /* 0xff80000024a27808 */ /* 0x000fe40002000000 */
[----:B------:R-:W-:-:S02]  /*2b10*/  ISETP.GT.AND P4, PT, R21, 0x29, PT ;  /* 0x000000291500780c */ /* 0x000fc40003f84270 */
[----:B------:R-:W-:Y:S02]  /*2b20*/  FSEL R158, R41, -INF , P2 ;  /* 0xff800000299e7808 */ /* 0x000fe40001000000 */
[----:B------:R-:W-:Y:S02]  /*2b30*/  FSEL R163, R44, -INF , P5 ;  /* 0xff8000002ca37808 */ /* 0x000fe40002800000 */
[C---:B------:R-:W-:Y:S02]  /*2b40*/  ISETP.GT.AND P2, PT, R21.reuse, 0x38, PT ;  /* 0x000000381500780c */ /* 0x040fe40003f44270 */
[----:B------:R-:W-:Y:S02]  /*2b50*/  ISETP.GT.AND P5, PT, R21, 0x39, PT ;  /* 0x000000391500780c */ /* 0x000fe40003fa4270 */
[----:B------:R-:W-:Y:S02]  /*2b60*/  FSEL R74, R29, -INF , P1 ;  /* 0xff8000001d4a7808 */ /* 0x000fe40000800000 */
[----:B------:R-:W-:-:S02]  /*2b70*/  FMNMX.FTZ R25, R24, R72, !PT ;  /* 0x0000004818197209 */ /* 0x000fc40007810000 */
[----:B------:R-:W-:Y:S02]  /*2b80*/  ISETP.GT.AND P1, PT, R21, 0x20, PT ;  /* 0x000000201500780c */ /* 0x000fe40003f24270 */
[----:B------:R-:W-:Y:S02]  /*2b90*/  FSEL R167, R37, -INF , P3 ;  /* 0xff80000025a77808 */ /* 0x000fe40001800000 */
[----:B------:R-:W-:Y:S02]  /*2ba0*/  ISETP.GT.AND P3, PT, R21, 0x30, PT ;  /* 0x000000301500780c */ /* 0x000fe40003f64270 */
[----:B------:R-:W-:Y:S02]  /*2bb0*/  FSEL R168, R45, -INF , P4 ;  /* 0xff8000002da87808 */ /* 0x000fe40002000000 */
[----:B------:R-:W-:Y:S02]  /*2bc0*/  ISETP.GT.AND P4, PT, R21, 0x40, PT ;  /* 0x000000401500780c */ /* 0x000fe40003f84270 */
[----:B------:R-:W-:-:S02]  /*2bd0*/  FSEL R164, R52, -INF , P2 ;  /* 0xff80000034a47808 */ /* 0x000fc40001000000 */
[----:B------:R-:W-:Y:S02]  /*2be0*/  FSEL R169, R53, -INF , P5 ;  /* 0xff80000035a97808 */ /* 0x000fe40002800000 */
[C---:B------:R-:W-:Y:S02]  /*2bf0*/  ISETP.GT.AND P2, PT, R21.reuse, 0x49, PT ;  /* 0x000000491500780c */ /* 0x040fe40003f44270 */
[C---:B------:R-:W-:Y:S02]  /*2c00*/  ISETP.GT.AND P5, PT, R21.reuse, 0x50, PT ;  /* 0x000000501500780c */ /* 0x040fe40003fa4270 */
[----:B------:R-:W-:Y:S02]  /*2c10*/  FMNMX.FTZ R25, R28, R25, !PT ;  /* 0x000000191c197209 */ /* 0x000fe40007810000 */
[----:B------:R-:W-:Y:S02]  /*2c20*/  FSEL R206, R40, -INF , P1 ;  /* 0xff80000028ce7808 */ /* 0x000fe40000800000 */
[----:B------:R-:W-:-:S02]  /*2c30*/  ISETP.GT.AND P1, PT, R21, 0x31, PT ;  /* 0x000000311500780c */ /* 0x000fc40003f24270 */
[----:B------:R-:W-:Y:S02]  /*2c40*/  FSEL R205, R48, -INF , P3 ;  /* 0xff80000030cd7808 */ /* 0x000fe40001800000 */
[C---:B------:R-:W-:Y:S02]  /*2c50*/  ISETP.GT.AND P3, PT, R21.reuse, 0x41, PT ;  /* 0x000000411500780c */ /* 0x040fe40003f64270 */
[----:B------:R-:W-:Y:S02]  /*2c60*/  FSEL R204, R56, -INF , P4 ;  /* 0xff80000038cc7808 */ /* 0x000fe40002000000 */
[----:B------:R-:W-:Y:S02]  /*2c70*/  ISETP.GT.AND P4, PT, R21, 0x51, PT ;  /* 0x000000511500780c */ /* 0x000fe40003f84270 */
[----:B------:R-:W-:Y:S02]  /*2c80*/  FSEL R170, R61, -INF , P2 ;  /* 0xff8000003daa7808 */ /* 0x000fe40001000000 */
[----:B------:R-:W-:-:S02]  /*2c90*/  FSEL R4, R64, -INF , P5 ;  /* 0xff80000040047808 */ /* 0x000fc40002800000 */
[----:B------:R-:W-:Y:S02]  /*2ca0*/  FMNMX.FTZ R32, R74, R25, !PT ;  /* 0x000000194a207209 */ /* 0x000fe40007810000 */
[C---:B------:R-:W-:Y:S02]  /*2cb0*/  ISETP.GT.AND P2, PT, R73.reuse, RZ, PT ;  /* 0x000000ff4900720c */ /* 0x040fe40003f44270 */
[----:B------:R-:W-:Y:S02]  /*2cc0*/  ISETP.GT.AND P5, PT, R73, 0x1, PT ;  /* 0x000000014900780c */ /* 0x000fe40003fa4270 */
[----:B------:R-:W-:Y:S02]  /*2cd0*/  FSEL R159, R49, -INF , P1 ;  /* 0xff800000319f7808 */ /* 0x000fe40000800000 */
[----:B------:R-:W-:Y:S02]  /*2ce0*/  ISETP.GT.AND P1, PT, R21, 0x48, PT ;  /* 0x000000481500780c */ /* 0x000fe40003f24270 */
[----:B------:R-:W-:-:S02]  /*2cf0*/  FSEL R160, R57, -INF , P3 ;  /* 0xff80000039a07808 */ /* 0x000fc40001800000 */
[----:B------:R-:W-:Y:S02]  /*2d00*/  ISETP.GT.AND P3, PT, R21, 0x58, PT ;  /* 0x000000581500780c */ /* 0x000fe40003f64270 */
[----:B------:R-:W-:Y:S02]  /*2d10*/  FSEL R161, R65, -INF , P4 ;  /* 0xff80000041a17808 */ /* 0x000fe40002000000 */
[----:B------:R-:W-:Y:S02]  /*2d20*/  FMNMX.FTZ R36, R5, R32, !PT ;  /* 0x0000002005247209 */ /* 0x000fe40007810000 */
[----:B------:R-:W-:Y:S02]  /*2d30*/  ISETP.GT.AND P4, PT, R73, 0x8, PT ;  /* 0x000000084900780c */ /* 0x000fe40003f84270 */
[----:B------:R-:W-:Y:S02]  /*2d40*/  FSEL R26, R26, -INF , P2 ;  /* 0xff8000001a1a7808 */ /* 0x000fe40001000000 */
[----:B------:R-:W-:-:S02]  /*2d50*/  FSEL R32, R27, -INF , P5 ;  /* 0xff8000001b207808 */ /* 0x000fc40002800000 */
[----:B------:R-:W-:Y:S02]  /*2d60*/  FSEL R165, R60, -INF , P1 ;  /* 0xff8000003ca57808 */ /* 0x000fe40000800000 */
[----:B------:R-:W-:Y:S02]  /*2d70*/  ISETP.GT.AND P1, PT, R21, 0x59, PT ;  /* 0x000000591500780c */ /* 0x000fe40003f24270 */
[----:B------:R-:W-:Y:S02]  /*2d80*/  FSEL R166, R68, -INF , P3 ;  /* 0xff80000044a67808 */ /* 0x000fe40001800000 */
        /* <DEDUP_REMOVED lines=16> */
[C---:B------:R-:W-:Y:S02]  /*2e90*/  ISETP.GT.AND P2, PT, R73.reuse, 0x19, PT ;  /* 0x000000194900780c */ /* 0x040fe40003f44270 */
        /* <DEDUP_REMOVED lines=50> */
[----:B------:R-:W-:Y:S02]  /*31c0*/  FSEL R171, R69, -INF , P1 ;  /* 0xff80000045ab7808 */ /* 0x000fe40000800000 */
        /* <DEDUP_REMOVED lines=13> */
[----:B------:R-:W-:Y:S01]  /*32a0*/  FSEL R197, R70, -INF , P1 ;  /* 0xff80000046c57808 */ /* 0x000fe20000800000 */
[----:B------:R-:W1:Y:S01]  /*32b0*/  SHFL.BFLY PT, R38, R25, 0x2, 0x1f ;  /* 0x0c401f0019267f89 */ /* 0x000e6200000e0000 */
[----:B------:R-:W-:Y:S02]  /*32c0*/  FMNMX.FTZ R34, R192, R21, !PT ;  /* 0x00000015c0227209 */ /* 0x000fe40007810000 */
[----:B------:R-:W-:Y:S02]  /*32d0*/  FSEL R203, R71, -INF , P2 ;  /* 0xff80000047cb7808 */ /* 0x000fe40001000000 */
[----:B------:R-:W-:-:S04]  /*32e0*/  FMNMX.FTZ R34, R197, R34, !PT ;  /* 0x00000022c5227209 */ /* 0x000fc80007810000 */
        /* <DEDUP_REMOVED lines=24> */
[----:B------:R-:W-:Y:S01]  /*3470*/  FFMA.FTZ R158, R158, UR5, -R199 ;  /* 0x000000059e9e7c23 */ /* 0x000fe200080108c7 */
        /* <DEDUP_REMOVED lines=8> */
[----:B------:R-:W-:Y:S01]  /*3500*/  FFMA.FTZ R193, R193, UR5, -R201 ;  /* 0x00000005c1c17c23 */ /* 0x000fe200080108c9 */
[--C-:B------:R-:W-:Y:S01]  /*3510*/  FFMA.FTZ R163, R163, UR5, -R199.reuse ;  /* 0x00000005a3a37c23 */ /* 0x100fe200080108c7 */
[----:B------:R-:W-:Y:S01]  /*3520*/  FFMA.FTZ R168, R168, UR5, -R199 ;  /* 0x00000005a8a87c23 */ /* 0x000fe200080108c7 */
        /* <DEDUP_REMOVED lines=9> */
[----:B------:R-:W3:Y:S01]  /*35c0*/  MUFU.EX2 R179, R179 ;  /* 0x000000b300b37308 */ /* 0x000ee20000000800 */
[----:B-1----:R-:W-:Y:S01]  /*35d0*/  F2FP.F16.F32.PACK_AB R152, R177, R176 ;  /* 0x000000b0b198723e */ /* 0x002fe200000000ff */
[--C-:B------:R-:W-:Y:S01]  /*35e0*/  FFMA.FTZ R174, R174, UR5, -R201.reuse ;  /* 0x00000005aeae7c23 */ /* 0x100fe200080108c9 */
[--C-:B------:R-:W-:Y:S01]  /*35f0*/  FFMA.FTZ R186, R186, UR5, -R201.reuse ;  /* 0x00000005baba7c23 */ /* 0x100fe200080108c9 */
[--C-:B------:R-:W-:Y:S01]  /*3600*/  FFMA.FTZ R191, R191, UR5, -R201.reuse ;  /* 0x00000005bfbf7c23 */ /* 0x100fe200080108c9 */
[----:B------:R-:W-:Y:S01]  /*3610*/  FFMA.FTZ R195, R195, UR5, -R201 ;  /* 0x00000005c3c37c23 */ /* 0x000fe200080108c9 */
[--C-:B------:R-:W-:Y:S01]  /*3620*/  FFMA.FTZ R204, R204, UR5, -R199.reuse ;  /* 0x00000005cccc7c23 */ /* 0x100fe200080108c7 */
[--C-:B------:R-:W-:Y:S01]  /*3630*/  FFMA.FTZ R160, R160, UR5, -R199.reuse ;  /* 0x00000005a0a07c23 */ /* 0x100fe200080108c7 */
[----:B------:R-:W-:Y:S01]  /*3640*/  MUFU.EX2 R180, R180 ;  /* 0x000000b400b47308 */ /* 0x000fe20000000800 */
[--C-:B------:R-:W-:Y:S01]  /*3650*/  FFMA.FTZ R165, R165, UR5, -R199.reuse ;  /* 0x00000005a5a57c23 */ /* 0x100fe200080108c7 */
[----:B------:R-:W-:Y:S01]  /*3660*/  FFMA.FTZ R170, R170, UR5, -R199 ;  /* 0x00000005aaaa7c23 */ /* 0x000fe200080108c7 */
[--C-:B------:R-:W-:Y:S01]  /*3670*/  FFMA.FTZ R175, R175, UR5, -R201.reuse ;  /* 0x00000005afaf7c23 */ /* 0x100fe200080108c9 */
[--C-:B------:R-:W-:Y:S01]  /*3680*/  FFMA.FTZ R187, R187, UR5, -R201.reuse ;  /* 0x00000005bbbb7c23 */ /* 0x100fe200080108c9 */
[--C-:B------:R-:W-:Y:S01]  /*3690*/  FFMA.FTZ R196, R196, UR5, -R201.reuse ;  /* 0x00000005c4c47c23 */ /* 0x100fe200080108c9 */
[----:B------:R-:W-:Y:S01]  /*36a0*/  FFMA.FTZ R198, R198, UR5, -R201 ;  /* 0x00000005c6c67c23 */ /* 0x000fe200080108c9 */
[--C-:B------:R-:W-:Y:S01]  /*36b0*/  FFMA.FTZ R4, R4, UR5, -R199.reuse ;  /* 0x0000000504047c23 */ /* 0x100fe200080108c7 */
[----:B------:R-:W1:Y:S01]  /*36c0*/  MUFU.EX2 R181, R181 ;  /* 0x000000b500b57308 */ /* 0x000e620000000800 */
        /* <DEDUP_REMOVED lines=12> */
[----:B-1----:R-:W-:Y:S01]  /*3790*/  F2FP.F16.F32.PACK_AB R153, R181, R180 ;  /* 0x000000b4b599723e */ /* 0x002fe200000000ff */
[----:B------:R-:W-:Y:S01]  /*37a0*/  FADD.FTZ R181, R180, R181 ;  /* 0x000000b5b4b57221 */ /* 0x000fe20000010000 */
[----:B------:R-:W-:-:S05]  /*37b0*/  FADD.FTZ R178, R179, R178 ;  /* 0x000000b2b3b27221 */ /* 0x000fca0000010000 */
[----:B------:R-:W1:Y:S08]  /*37c0*/  MUFU.EX2 R5, R5 ;  /* 0x0000000500057308 */ /* 0x000e700000000800 */
[----:B------:R-:W-:Y:S01]  /*37d0*/  MUFU.EX2 R157, R157 ;  /* 0x0000009d009d7308 */ /* 0x000fe20000000800 */
[----:B---3--:R-:W-:Y:S01]  /*37e0*/  F2FP.F16.F32.PACK_AB R155, R183, R182 ;  /* 0x000000b6b79b723e */ /* 0x008fe200000000ff */
[----:B------:R-:W-:-:S03]  /*37f0*/  FADD.FTZ R182, R182, R181 ;  /* 0x000000b5b6b67221 */ /* 0x000fc60000010000 */
[----:B------:R-:W-:Y:S01]  /*3800*/  WARPGROUP.ARRIVE ;  /* 0x00000000000079c5 */ /* 0x000fe20000000000 */
[----:B------:R-:W-:Y:S02]  /*3810*/  FADD.FTZ R183, R183, R182 ;  /* 0x000000b6b7b77221 */ /* 0x000fe40000010000 */
[----:B------:R-:W-:Y:S01]  /*3820*/  MUFU.EX2 R162, R162 ;  /* 0x000000a200a27308 */ /* 0x000fe20000000800 */
[----:B-1----:R-:W-:Y:S02]  /*3830*/  FADD.FTZ R178, R5, R178 ;  /* 0x000000b205b27221 */ /* 0x002fe40000010000 */
[----:B------:R-:W-:Y:S01]  /*3840*/  HGMMA.64x256x16.F32 R24, R152, gdesc[UR8].tnspB, RZ, !UPT, gsb0 ;  /* 0x43e0000898187df0 */ /* 0x000fe2000c0008ff */
[----:B------:R-:W-:Y:S01]  /*3850*/  UIADD3 UR10, UR4, 0x80, URZ ;  /* 0x00000080040a7890 */ /* 0x000fe2000fffe03f */
[----:B------:R-:W-:-:S03]  /*3860*/  UMOV UR11, 0x40000040 ;  /* 0x40000040000b7882 */ /* 0x000fc60000000000 */
[----:B------:R-:W-:Y:S08]  /*3870*/  MUFU.EX2 R167, R167 ;  /* 0x000000a700a77308 */ /* 0x000ff00000000800 */
[----:B------:R-:W1:Y:S08]  /*3880*/  MUFU.EX2 R172, R172 ;  /* 0x000000ac00ac7308 */ /* 0x000e700000000800 */
[----:B------:R-:W3:Y:S08]  /*3890*/  MUFU.EX2 R184, R184 ;  /* 0x000000b800b87308 */ /* 0x000ef00000000800 */
[----:B------:R-:W-:Y:S01]  /*38a0*/  MUFU.EX2 R189, R189 ;  /* 0x000000bd00bd7308 */ /* 0x000fe20000000800 */
[----:B-1----:R-:W-:-:S07]  /*38b0*/  FADD.FTZ R183, R172, R183 ;  /* 0x000000b7acb77221 */ /* 0x002fce0000010000 */
[----:B------:R-:W1:Y:S08]  /*38c0*/  MUFU.EX2 R193, R193 ;  /* 0x000000c100c17308 */ /* 0x000e700000000800 */
[----:B------:R-:W4:Y:S08]  /*38d0*/  MUFU.EX2 R206, R206 ;  /* 0x000000ce00ce7308 */ /* 0x000f300000000800 */
[----:B------:R-:W-:Y:S08]  /*38e0*/  MUFU.EX2 R158, R158 ;  /* 0x0000009e009e7308 */ /* 0x000ff00000000800 */
[----:B------:R-:W-:Y:S08]  /*38f0*/  MUFU.EX2 R163, R163 ;  /* 0x000000a300a37308 */ /* 0x000ff00000000800 */
[----:B------:R-:W-:Y:S08]  /*3900*/  MUFU.EX2 R168, R168 ;  /* 0x000000a800a87308 */ /* 0x000ff00000000800 */
[----:B------:R-:W5:Y:S08]  /*3910*/  MUFU.EX2 R173, R173 ;  /* 0x000000ad00ad7308 */ /* 0x000f700000000800 */
[----:B------:R-:W0:Y:S08]  /*3920*/  MUFU.EX2 R185, R185 ;  /* 0x000000b900b97308 */ /* 0x000e300000000800 */
[----:B------:R-:W-:Y:S08]  /*3930*/  MUFU.EX2 R190, R190 ;  /* 0x000000be00be7308 */ /* 0x000ff00000000800 */
[----:B------:R-:W2:Y:S08]  /*3940*/  MUFU.EX2 R194, R194 ;  /* 0x000000c200c27308 */ /* 0x000eb00000000800 */
[----:B------:R-:W2:Y:S08]  /*3950*/  MUFU.EX2 R205, R205 ;  /* 0x000000cd00cd7308 */ /* 0x000eb00000000800 */
[----:B------:R-:W-:Y:S08]  /*3960*/  MUFU.EX2 R159, R159 ;  /* 0x0000009f009f7308 */ /* 0x000ff00000000800 */
[----:B------:R-:W-:Y:S08]  /*3970*/  MUFU.EX2 R164, R164 ;  /* 0x000000a400a47308 */ /* 0x000ff00000000800 */
[----:B------:R-:W-:Y:S08]  /*3980*/  MUFU.EX2 R169, R169 ;  /* 0x000000a900a97308 */ /* 0x000ff00000000800 */
[----:B------:R-:W2:Y:S08]  /*3990*/  MUFU.EX2 R174, R174 ;  /* 0x000000ae00ae7308 */ /* 0x000eb00000000800 */
[----:B------:R-:W2:Y:S08]  /*39a0*/  MUFU.EX2 R186, R186 ;  /* 0x000000ba00ba7308 */ /* 0x000eb00000000800 */
        /* <DEDUP_REMOVED lines=10> */
[----:B------:R-:W-:Y:S08]  /*3a50*/  MUFU.EX2 R4, R4 ;  /* 0x0000000400047308 */ /* 0x000ff00000000800 */
[----:B------:R-:W-:Y:S08]  /*3a60*/  MUFU.EX2 R161, R161 ;  /* 0x000000a100a17308 */ /* 0x000ff00000000800 */
[----:B------:R-:W-:Y:S08]  /*3a70*/  MUFU.EX2 R166, R166 ;  /* 0x000000a600a67308 */ /* 0x000ff00000000800 */
[----:B------:R-:W-:Y:S08]  /*3a80*/  MUFU.EX2 R171, R171 ;  /* 0x000000ab00ab7308 */ /* 0x000ff00000000800 */
[----:B------:R-:W2:Y:S01]  /*3a90*/  MUFU.EX2 R188, R188 ;  /* 0x000000bc00bc7308 */ /* 0x000ea20000000800 */
[----:B------:R-:W-:-:S02]  /*3aa0*/  WARPGROUP.DEPBAR.LE gsb0, 0x0 ;  /* 0x00008000000079c5 */ /* 0x000fc40000010000 */
[C---:B------:R-:W-:Y:S01]  /*3ab0*/  F2FP.F16.F32.PACK_AB R152, R157.reuse, R5 ;  /* 0x000000059d98723e */ /* 0x040fe200000000ff */
[----:B------:R-:W-:Y:S01]  /*3ac0*/  FADD.FTZ R157, R157, R178 ;  /* 0x000000b29d9d7221 */ /* 0x000fe20000010000 */
[C---:B---3--:R-:W-:Y:S01]  /*3ad0*/  F2FP.F16.F32.PACK_AB R153, R184.reuse, R172 ;  /* 0x000000acb899723e */ /* 0x048fe200000000ff */
[----:B------:R-:W-:Y:S01]  /*3ae0*/  FADD.FTZ R184, R184, R183 ;  /* 0x000000b7b8b87221 */ /* 0x000fe20000010000 */
[----:B------:R-:W-:Y:S01]  /*3af0*/  F2FP.F16.F32.PACK_AB R154, R167, R162 ;  /* 0x000000a2a79a723e */ /* 0x000fe200000000ff */
[----:B------:R-:W3:Y:S01]  /*3b00*/  MUFU.EX2 R192, R192 ;  /* 0x000000c000c07308 */ /* 0x000ee20000000800 */
[----:B-1----:R-:W-:Y:S01]  /*3b10*/  F2FP.F16.F32.PACK_AB R155, R193, R189 ;  /* 0x000000bdc19b723e */ /* 0x002fe200000000ff */
[----:B------:R-:W-:Y:S01]  /*3b20*/  FADD.FTZ R162, R162, R157 ;  /* 0x0000009da2a27221 */ /* 0x000fe20000010000 */
[----:B------:R-:W-:Y:S02]  /*3b30*/  FADD.FTZ R184, R189, R184 ;  /* 0x000000b8bdb87221 */ /* 0x000fe40000010000 */
[----:B------:R-:W-:Y:S01]  /*3b40*/  WARPGROUP.ARRIVE ;  /* 0x00000000000079c5 */ /* 0x000fe20000000000 */
[----:B------:R-:W-:Y:S01]  /*3b50*/  FADD.FTZ R167, R167, R162 ;  /* 0x000000a2a7a77221 */ /* 0x000fe20000010000 */
[----:B------:R-:W-:Y:S01]  /*3b60*/  FADD.FTZ R184, R193, R184 ;  /* 0x000000b8c1b87221 */ /* 0x000fe20000010000 */
[----:B------:R-:W-:Y:S02]  /*3b70*/  MUFU.EX2 R197, R197 ;  /* 0x000000c500c57308 */ /* 0x000fe40000000800 */
[----:B----4-:R-:W-:Y:S01]  /*3b80*/  FADD.FTZ R167, R206, R167 ;  /* 0x000000a7cea77221 */ /* 0x010fe20000010000 */
[----:B------:R-:W-:Y:S01]  /*3b90*/  HGMMA.64x256x16.F32 R24, R152, gdesc[UR8].tnspB, R24, gsb0 ;  /* 0x43e0000898187df0 */ /* 0x000fe20008000818 */
[----:B------:R-:W-:Y:S01]  /*3ba0*/  UIADD3 UR10, UR4, 0x100, URZ ;  /* 0x00000100040a7890 */ /* 0x000fe2000fffe03f */
[----:B-----5:R-:W-:Y:S01]  /*3bb0*/  FADD.FTZ R184, R173, R184 ;  /* 0x000000b8adb87221 */ /* 0x020fe20000010000 */
[----:B------:R-:W-:-:S02]  /*3bc0*/  UMOV UR11, 0x40000040 ;  /* 0x40000040000b7882 */ /* 0x000fc40000000000 */
[----:B------:R-:W1:Y:S01]  /*3bd0*/  MUFU.EX2 R199, R199 ;  /* 0x000000c700c77308 */ /* 0x000e620000000800 */
[----:B------:R-:W-:Y:S02]  /*3be0*/  WARPGROUP.DEPBAR.LE gsb0, 0x0 ;  /* 0x00008000000079c5 */ /* 0x000fe40000010000 */
[C---:B------:R-:W-:Y:S01]  /*3bf0*/  F2FP.F16.F32.PACK_AB R152, R158.reuse, R206 ;  /* 0x000000ce9e98723e */ /* 0x040fe200000000ff */
[----:B------:R-:W-:Y:S01]  /*3c00*/  FADD.FTZ R158, R158, R167 ;  /* 0x000000a79e9e7221 */ /* 0x000fe20000010000 */
[C---:B0-----:R-:W-:Y:S01]  /*3c10*/  F2FP.F16.F32.PACK_AB R153, R185.reuse, R173 ;  /* 0x000000adb999723e */ /* 0x041fe200000000ff */
        /* <DEDUP_REMOVED lines=42> */
[----:B------:R-:W-:-:S08]  /*3ec0*/  FADD.FTZ R187, R188, R187 ;  /* 0x000000bbbcbb7221 */ /* 0x000fd00000010000 */
[----:B------:R-:W-:Y:S01]  /*3ed0*/  HGMMA.64x256x16.F32 R24, R152, gdesc[UR8].tnspB, R24, gsb0 ;  /* 0x43e0000898187df0 */ /* 0x000fe20008000818 */
[----:B------:R-:W-:Y:S01]  /*3ee0*/  UIADD3 UR10, UR4, 0x280, URZ ;  /* 0x00000280040a7890 */ /* 0x000fe2000fffe03f */
[----:B------:R-:W-:Y:S01]  /*3ef0*/  UMOV UR11, 0x40000040 ;  /* 0x40000040000b7882 */ /* 0x000fe20000000000 */
[----:B------:R-:W-:Y:S02]  /*3f00*/  WARPGROUP.DEPBAR.LE gsb0, 0x0 ;  /* 0x00008000000079c5 */ /* 0x000fe40000010000 */
[----:B------:R-:W-:Y:S01]  /*3f10*/  F2FP.F16.F32.PACK_AB R152, R161, R4 ;  /* 0x00000004a198723e */ /* 0x000fe200000000ff */
[----:B------:R-:W-:Y:S01]  /*3f20*/  FADD.FTZ R4, R4, R165 ;  /* 0x000000a504047221 */ /* 0x000fe20000010000 */
[C---:B---3--:R-:W-:Y:S01]  /*3f30*/  F2FP.F16.F32.PACK_AB R153, R192.reuse, R188 ;  /* 0x000000bcc099723e */ /* 0x048fe200000000ff */
        /* <DEDUP_REMOVED lines=8> */
[----:B------:R-:W-:-:S10]  /*3fc0*/  FADD.FTZ R4, R171, R4 ;  /* 0x00000004ab047221 */ /* 0x000fd40000010000 */
[----:B------:R-:W-:Y:S03]  /*3fd0*/  HGMMA.64x256x16.F32 R24, R152, gdesc[UR8].tnspB, R24, gsb0 ;  /* 0x43e0000898187df0 */ /* 0x000fe60008000818 */
[----:B------:R-:W-:Y:S02]  /*3fe0*/  WARPGROUP.DEPBAR.LE gsb0, 0x0 ;  /* 0x00008000000079c5 */ /* 0x000fe40000010000 */
[----:B------:R-:W-:Y:S05]  /*3ff0*/  @!P0 BRA `(.L_x_14740) ;  /* 0x0000000000048947 */ /* 0x000fea0003800000 */
[----:B------:R-:W-:Y:S01]  /*4000*/  BPT.TRAP 0x1 ;  /* 0x000000040000795c */ /* 0x000fe20000300000 */
.L_x_14740:
[----:B------:R-:W0:Y:S01]  /*4010*/  @P6 LDC R153, c[0x0][0x44c] ;  /* 0x00011300ff996b82 */ /* 0x000e220000000800 */
[----:B------:R-:W-:Y:S01]  /*4020*/  IMAD.U32 R152, RZ, RZ, UR61 ;  /* 0x0000003dff987e24 */ /* 0x000fe2000f8e00ff */
[----:B------:R-:W-:Y:S01]  /*4030*/  UIADD3 UR6, UR6, 0x32460, URZ ;  /* 0x0003246006067890 */ /* 0x000fe2000fffe03f */
[----:B------:R-:W-:-:S03]  /*4040*/  VIADD R202, R202, 0xfffffffe ;  /* 0xfffffffecaca7836 */ /* 0x000fc60000000000 */
[----:B------:R-:W-:Y:S02]  /*4050*/  UPRMT UR6, UR48, 0x654, UR6 ;  /* 0x0000065430067896 */ /* 0x000fe40008000006 */
[----:B------:R-:W1:Y:S07]  /*4060*/  @P6 LDC R154, c[0x0][0x450] ;  /* 0x00011400ff9a6b82 */ /* 0x000e6e0000000800 */
[----:B------:R-:W-:Y:S01]  /*4070*/  SYNCS.ARRIVE.TRANS64.RED.A1T0 RZ, [UR6], RZ ;  /* 0x000000ffffff79a7 */ /* 0x000fe20008100406 */
[----:B0-----:R-:W-:-:S05]  /*4080*/  @P6 IMAD.HI.U32 R153, R153, UR61, RZ ;  /* 0x0000003d99996c27 */ /* 0x001fca000f8e00ff */
[----:B-1----:R-:W-:-:S04]  /*4090*/  @P6 SHF.R.U32.HI R152, RZ, R154, R153 ;  /* 0x0000009aff986219 */ /* 0x002fc80000011699 */
[----:B------:R-:W-:-:S05]  /*40a0*/  IADD3 R152, R152, R213, -R212 ;  /* 0x000000d598987210 */ /* 0x000fca0007ffe8d4 */
        /* <DEDUP_REMOVED lines=8> */
.L_x_14752:
        /* <DEDUP_REMOVED lines=8> */
.L_x_14742:
        /* <DEDUP_REMOVED lines=9> */
.L_x_14743:
[----:B-1----:R-:W-:Y:S05]  /*4240*/  @P1 BRA `(.L_x_14744) ;  /* 0x0000000000081947 */ /* 0x002fea0003800000 */
[----:B------:R-:W1:Y:S02]  /*4250*/  SYNCS.PHASECHK.TRANS64.TRYWAIT P1, [UR4+0x32430], R0 ;  /* 0x03243000ff0075a7 */ /* 0x000e640008020144 */
[----:B-1----:R-:W-:Y:S05]  /*4260*/  @!P1 BRA `(.L_x_14745) ;  /* 0x000000e800ec9947 */ /* 0x002fea0003800000 */
.L_x_14744:
        /* <DEDUP_REMOVED lines=32> */
.L_x_14746:
[----:B------:R2:W3:Y:S01]  /*4470*/  SYNCS.PHASECHK.TRANS64.TRYWAIT P1, [UR4+0x32450], R0 ;  /* 0x03245000ff0075a7 */ /* 0x0004e20008020144 */
[----:B------:R-:W-:Y:S05]  /*4480*/  @!P0 BRA `(.L_x_14747) ;  /* 0x0000000000048947 */ /* 0x000fea0003800000 */
[----:B------:R-:W-:Y:S01]  /*4490*/  BPT.TRAP 0x1 ;  /* 0x000000040000795c */ /* 0x000fe20000300000 */
.L_x_14747:
[----:B---3--:R-:W-:Y:S05]  /*44a0*/  @P1 BRA `(.L_x_14748) ;  /* 0x0000000000081947 */ /* 0x008fea0003800000 */
[----:B------:R-:W3:Y:S02]  /*44b0*/  SYNCS.PHASECHK.TRANS64.TRYWAIT P1, [UR4+0x32450], R0 ;  /* 0x03245000ff0075a7 */ /* 0x000ee40008020144 */
[----:B---3--:R-:W-:Y:S05]  /*44c0*/  @!P1 BRA `(.L_x_14749) ;  /* 0x000000e8006c9947 */ /* 0x008fea0003800000 */
.L_x_14748:
        /* <DEDUP_REMOVED lines=101> */
.L_x_14750:
[----:B------:R-:W1:Y:S01]  /*4b20*/  LDC R21, c[0x0][0x448] ;  /* 0x00011200ff157b82 */ /* 0x000e620000000800 */
[----:B------:R-:W-:Y:S01]  /*4b30*/  VIADD R205, R214, UR61 ;  /* 0x0000003dd6cd7c36 */ /* 0x000fe20008000000 */
[----:B------:R-:W-:Y:S01]  /*4b40*/  ULDC UR5, c[0x0][0xa80] ;  /* 0x0002a00000057ab9 */ /* 0x000fe20000000800 */
[----:B------:R-:W-:Y:S02]  /*4b50*/  UIADD3 UR10, UR4, 0x32440, URZ ;  /* 0x00032440040a7890 */ /* 0x000fe4000fffe03f */
[----:B------:R-:W-:Y:S02]  /*4b60*/  UIMAD UR6, UR6, 0xc00, UR7 ;  /* 0x00000c00060678a4 */ /* 0x000fe4000f8e0207 */
[----:B------:R-:W-:Y:S01]  /*4b70*/  UPRMT UR10, UR54, 0x654, UR10 ;  /* 0x00000654360a7896 */ /* 0x000fe2000800000a */
[----:B------:R-:W-:-:S08]  /*4b80*/  UMOV UR11, 0x40000040 ;  /* 0x40000040000b7882 */ /* 0x000fd00000000000 */
[----:B------:R-:W-:Y:S01]  /*4b90*/  SYNCS.ARRIVE.TRANS64.RED.A1T0 RZ, [UR10], RZ ;  /* 0x000000ffffff79a7 */ /* 0x000fe2000810040a */
[----:B------:R-:W-:Y:S01]  /*4ba0*/  UMOV UR10, UR6 ;  /* 0x00000006000a7c82 */ /* 0x000fe20008000000 */
[----:B-1----:R-:W-:-:S13]  /*4bb0*/  ISETP.NE.AND P1, PT, R21, 0x1, PT ;  /* 0x000000011500780c */ /* 0x002fda0003f25270 */
[----:B------:R-:W1:Y:S08]  /*4bc0*/  @P1 LDC R206, c[0x0][0x44c] ;  /* 0x00011300ffce1b82 */ /* 0x000e700000000800 */
[----:B------:R-:W2:Y:S01]  /*4bd0*/  @P1 LDC R21, c[0x0][0x450] ;  /* 0x00011400ff151b82 */ /* 0x000ea20000000800 */
[----:B-1----:R-:W-:-:S05]  /*4be0*/  @P1 IMAD.HI.U32 R206, R205, R206, RZ ;  /* 0x000000cecdce1227 */ /* 0x002fca00078e00ff */
[----:B--2---:R-:W-:Y:S01]  /*4bf0*/  @P1 SHF.R.U32.HI R205, RZ, R21, R206 ;  /* 0x00000015ffcd1219 */ /* 0x004fe200000116ce */
[----:B------:R-:W-:-:S04]  /*4c00*/  IMAD.MOV.U32 R206, RZ, RZ, -0x60 ;  /* 0xffffffa0ffce7424 */ /* 0x000fc800078e00ff */
[----:B------:R-:W1:Y:S01]  /*4c10*/  SHFL.IDX PT, R21, R205, RZ, 0x1c1f ;  /* 0x001c1fffcd157589 */ /* 0x000e6200000e0000 */
[----:B------:R-:W-:-:S03]  /*4c20*/  IMAD R206, R202, R206, 0x1 ;  /* 0x00000001cace7424 */ /* 0x000fc600078e02ce */
[----:B------:R-:W2:Y:S01]  /*4c30*/  SHFL.IDX PT, R205, R205, 0x1, 0x1c1f ;  /* 0x003c1f00cdcd7f89 */ /* 0x000ea200000e0000 */
[----:B------:R-:W-:-:S05]  /*4c40*/  IMAD R206, R215, -0x2, R206 ;  /* 0xfffffffed7ce7824 */ /* 0x000fca00078e02ce */
[----:B------:R-:W-:-:S04]  /*4c50*/  IADD3 R206, -R212, R206, R213 ;  /* 0x000000ced4ce7210 */ /* 0x000fc80007ffe1d5 */
[----:B-1----:R-:W-:-:S04]  /*4c60*/  IADD3 R21, R206, R21, RZ ;  /* 0x00000015ce157210 */ /* 0x002fc80007ffe0ff */
[C---:B------:R-:W-:Y:S01]  /*4c70*/  ISETP.GT.AND P4, PT, R21.reuse, 0x8, PT ;  /* 0x000000081500780c */ /* 0x040fe20003f84270 */
[----:B--2---:R-:W-:Y:S01]  /*4c80*/  IMAD.IADD R205, R206, 0x1, R205 ;  /* 0x00000001cecd7824 */ /* 0x004fe200078e02cd */
[C---:B------:R-:W-:Y:S02]  /*4c90*/  ISETP.GT.AND P2, PT, R21.reuse, RZ, PT ;  /* 0x000000ff1500720c */ /* 0x040fe40003f44270 */
[C---:B------:R-:W-:Y:S02]  /*4ca0*/  ISETP.GT.AND P1, PT, R21.reuse, 0x10, PT ;  /* 0x000000101500780c */ /* 0x040fe40003f24270 */
[----:B------:R-:W-:Y:S02]  /*4cb0*/  FSEL R206, R156, -INF , P4 ;  /* 0xff8000009cce7808 */ /* 0x000fe40002000000 */
[----:B------:R-:W-:Y:S02]  /*4cc0*/  ISETP.GT.AND P4, PT, R21, 0x19, PT ;  /* 0x000000191500780c */ /* 0x000fe40003f84270 */
[----:B------:R-:W-:-:S02]  /*4cd0*/  FSEL R152, R152, -INF , P2 ;  /* 0xff80000098987808 */ /* 0x000fc40001000000 */
[C---:B------:R-:W-:Y:S02]  /*4ce0*/  ISETP.GT.AND P2, PT, R21.reuse, 0x11, PT ;  /* 0x000000111500780c */ /* 0x040fe40003f44270 */
[----:B------:R-:W-:Y:S02]  /*4cf0*/  FSEL R160, R160, -INF , P1 ;  /* 0xff800000a0a07808 */ /* 0x000fe40000800000 */
[----:B------:R-:W-:Y:S02]  /*4d00*/  ISETP.GT.AND P1, PT, R21, 0x21, PT ;  /* 0x000000211500780c */ /* 0x000fe40003f24270 */
[----:B------:R-:W-:Y:S02]  /*4d10*/  FSEL R165, R165, -INF , P4 ;  /* 0xff800000a5a57808 */ /* 0x000fe40002000000 */
[----:B------:R-:W-:Y:S02]  /*4d20*/  ISETP.GT.AND P4, PT, R21, 0x30, PT ;  /* 0x000000301500780c */ /* 0x000fe40003f84270 */
[----:B------:R-:W-:-:S02]  /*4d30*/  FSEL R161, R161, -INF , P2 ;  /* 0xff800000a1a17808 */ /* 0x000fc40001000000 */
[----:B------:R-:W-:Y:S02]  /*4d40*/  ISETP.GT.AND P2, PT, R21, 0x28, PT ;  /* 0x000000281500780c */ /* 0x000fe40003f44270 */
        /* <DEDUP_REMOVED lines=101> */
[C---:B------:R-:W-:Y:S02]  /*53a0*/  ISETP.GT.AND P4, PT, R205.reuse, 0x58, PT ;  /* 0x00000058cd00780c */ /* 0x040fe40003f84270 */
[----:B------:R-:W-:Y:S02]  /*53b0*/  ISETP.GT.AND P3, PT, R205, 0x59, PT ;  /* 0x00000059cd00780c */ /* 0x000fe40003f64270 */
[----:B------:R-:W-:Y:S02]  /*53c0*/  FSEL R195, R195, -INF , P2 ;  /* 0xff800000c3c37808 */ /* 0x000fe40001000000 */
[----:B------:R-:W-:Y:S02]  /*53d0*/  FMNMX.FTZ R205, R194, R156, !PT ;  /* 0x0000009cc2cd7209 */ /* 0x000fe40007810000 */
[----:B------:R-:W-:Y:S02]  /*53e0*/  FSEL R185, R185, -INF , P5 ;  /* 0xff800000b9b97808 */ /* 0x000fe40002800000 */
[----:B------:R-:W-:-:S02]  /*53f0*/  ISETP.GT.AND P1, PT, R21, 0x48, PT ;  /* 0x000000481500780c */ /* 0x000fc40003f24270 */
        /* <DEDUP_REMOVED lines=15> */
[----:B------:R-:W-:Y:S01]  /*54f0*/  ISETP.GT.AND P1, PT, R21, 0x58, PT ;  /* 0x000000581500780c */ /* 0x000fe20003f24270 */
[----:B------:R-:W1:Y:S01]  /*5500*/  SHFL.BFLY PT, R207, R156, 0x2, 0x1f ;  /* 0x0c401f009ccf7f89 */ /* 0x000e6200000e0000 */
[----:B------:R-:W-:Y:S02]  /*5510*/  FSEL R193, R193, -INF , P2 ;  /* 0xff800000c1c17808 */ /* 0x000fe40001000000 */
[----:B------:R-:W-:-:S02]  /*5520*/  FMNMX.FTZ R205, R192, R205, !PT ;  /* 0x000000cdc0cd7209 */ /* 0x000fc40007810000 */
[----:B------:R-:W-:Y:S02]  /*5530*/  ISETP.GT.AND P2, PT, R21, 0x59, PT ;  /* 0x000000591500780c */ /* 0x000fe40003f44270 */
[----:B------:R-:W-:Y:S02]  /*5540*/  FSEL R196, R196, -INF , P1 ;  /* 0xff800000c4c47808 */ /* 0x000fe40000800000 */
[----:B------:R-:W-:Y:S02]  /*5550*/  FMNMX.FTZ R21, R193, R205, !PT ;  /* 0x000000cdc1157209 */ /* 0x000fe40007810000 */
[----:B------:R-:W-:Y:S02]  /*5560*/  FSEL R205, R197, -INF , P2 ;  /* 0xff800000c5cd7808 */ /* 0x000fe40001000000 */
[----:B------:R-:W-:-:S04]  /*5570*/  FMNMX.FTZ R21, R196, R21, !PT ;  /* 0x00000015c4157209 */ /* 0x000fc80007810000 */
[----:B------:R-:W-:-:S05]  /*5580*/  FMNMX.FTZ R21, R205, R21, !PT ;  /* 0x00000015cd157209 */ /* 0x000fca0007810000 */
[----:B------:R-:W2:Y:S01]  /*5590*/  SHFL.BFLY PT, R197, R21, 0x2, 0x1f ;  /* 0x0c401f0015c57f89 */ /* 0x000ea200000e0000 */
[----:B-1----:R-:W-:-:S05]  /*55a0*/  FMNMX.FTZ R156, R156, R207, !PT ;  /* 0x000000cf9c9c7209 */ /* 0x002fca0007810000 */
[----:B------:R-:W1:Y:S01]  /*55b0*/  SHFL.BFLY PT, R207, R156, 0x1, 0x1f ;  /* 0x0c201f009ccf7f89 */ /* 0x000e6200000e0000 */
[----:B--2---:R-:W-:-:S05]  /*55c0*/  FMNMX.FTZ R21, R21, R197, !PT ;  /* 0x000000c515157209 */ /* 0x004fca0007810000 */
[----:B------:R-:W2:Y:S01]  /*55d0*/  SHFL.BFLY PT, R208, R21, 0x1, 0x1f ;  /* 0x0c201f0015d07f89 */ /* 0x000ea200000e0000 */
[----:B-1----:R-:W-:-:S04]  /*55e0*/  FMNMX.FTZ R156, R156, R207, !PT ;  /* 0x000000cf9c9c7209 */ /* 0x002fc80007810000 */
[C---:B------:R-:W-:Y:S01]  /*55f0*/  FSETP.NEU.FTZ.AND P2, PT, R156.reuse, -INF , PT ;  /* 0xff8000009c00780b */ /* 0x040fe20003f5d000 */
[----:B------:R-:W-:-:S05]  /*5600*/  FMUL.FTZ R197, R156, UR5 ;  /* 0x000000059cc57c20 */ /* 0x000fca0008410000 */
        /* <DEDUP_REMOVED lines=8> */
[----:B--2---:R-:W-:Y:S01]  /*5690*/  FMNMX.FTZ R21, R21, R208, !PT ;  /* 0x000000d015157209 */ /* 0x004fe20007810000 */
[--C-:B------:R-:W-:Y:S01]  /*56a0*/  FFMA.FTZ R208, R155, UR5, -R197.reuse ;  /* 0x000000059bd07c23 */ /* 0x100fe200080108c5 */
[--C-:B------:R-:W-:Y:S01]  /*56b0*/  FFMA.FTZ R167, R167, UR5, -R197.reuse ;  /* 0x00000005a7a77c23 */ /* 0x100fe200080108c5 */
[----:B------:R-:W1:Y:S01]  /*56c0*/  S2R R155, SR_TID.X ;  /* 0x00000000009b7919 */ /* 0x000e620000002100 */
        /* <DEDUP_REMOVED lines=12> */
[----:B------:R-:W-:Y:S01]  /*5790*/  FSEL R152, R21, RZ, P1 ;  /* 0x000000ff15987208 */ /* 0x000fe20000800000 */
[--C-:B------:R-:W-:Y:S01]  /*57a0*/  FFMA.FTZ R206, R206, UR5, -R158.reuse ;  /* 0x00000005cece7c23 */ /* 0x100fe2000801089e */
[--C-:B------:R-:W-:Y:S01]  /*57b0*/  FFMA.FTZ R211, R153, UR5, -R158.reuse ;  /* 0x0000000599d37c23 */ /* 0x100fe2000801089e */
[--C-:B------:R-:W-:Y:S01]  /*57c0*/  FFMA.FTZ R157, R157, UR5, -R158.reuse ;  /* 0x000000059d9d7c23 */ /* 0x100fe2000801089e */
[----:B------:R-:W-:Y:S01]  /*57d0*/  MUFU.EX2 R209, R209 ;  /* 0x000000d100d17308 */ /* 0x000fe20000000800 */
[----:B------:R-:W-:Y:S01]  /*57e0*/  FADD.FTZ R152, -R152, R203 ;  /* 0x000000cb98987221 */ /* 0x000fe20000010100 */
[--C-:B------:R-:W-:Y:S01]  /*57f0*/  FFMA.FTZ R160, R160, UR5, -R158.reuse ;  /* 0x00000005a0a07c23 */ /* 0x100fe2000801089e */
[--C-:B------:R-:W-:Y:S01]  /*5800*/  FFMA.FTZ R161, R161, UR5, -R158.reuse ;  /* 0x00000005a1a17c23 */ /* 0x100fe2000801089e */
[--C-:B------:R-:W-:Y:S01]  /*5810*/  FFMA.FTZ R164, R164, UR5, -R158.reuse ;  /* 0x00000005a4a47c23 */ /* 0x100fe2000801089e */
[----:B------:R-:W-:Y:S01]  /*5820*/  FMUL.FTZ R152, R152, UR5 ;  /* 0x0000000598987c20 */ /* 0x000fe20008410000 */
        /* <DEDUP_REMOVED lines=9> */
[----:B-1----:R-:W-:Y:S01]  /*58c0*/  SHF.R.U32.HI R155, RZ, 0x7, R155 ;  /* 0x00000007ff9b7819 */ /* 0x002fe2000001169b */
[----:B------:R1:W2:Y:S01]  /*58d0*/  MUFU.EX2 R206, R152 ;  /* 0x0000009800ce7308 */ /* 0x0002a20000000800 */
[----:B------:R-:W-:Y:S01]  /*58e0*/  FFMA.FTZ R181, R181, UR5, -R158 ;  /* 0x00000005b5b57c23 */ /* 0x000fe2000801089e */
[--C-:B------:R-:W-:Y:S01]  /*58f0*/  FFMA.FTZ R183, R183, UR5, -R197.reuse ;  /* 0x00000005b7b77c23 */ /* 0x100fe200080108c5 */
[----:B------:R-:W-:Y:S01]  /*5900*/  FFMA.FTZ R186, R186, UR5, -R197 ;  /* 0x00000005baba7c23 */ /* 0x000fe200080108c5 */
[----:B------:R-:W-:-:S02]  /*5910*/  VIADD R153, R155, 0x8 ;  /* 0x000000089b997836 */ /* 0x000fc40000000000 */
[--C-:B------:R-:W-:Y:S01]  /*5920*/  FFMA.FTZ R187, R187, UR5, -R197.reuse ;  /* 0x00000005bbbb7c23 */ /* 0x100fe200080108c5 */
[--C-:B------:R-:W-:Y:S01]  /*5930*/  FFMA.FTZ R190, R190, UR5, -R197.reuse ;  /* 0x00000005bebe7c23 */ /* 0x100fe200080108c5 */
[--C-:B------:R-:W-:Y:S01]  /*5940*/  FFMA.FTZ R184, R184, UR5, -R158.reuse ;  /* 0x00000005b8b87c23 */ /* 0x100fe2000801089e */
[----:B------:R-:W-:Y:S01]  /*5950*/  MUFU.EX2 R159, R159 ;  /* 0x0000009f009f7308 */ /* 0x000fe20000000800 */
[----:B-1----:R-:W-:Y:S01]  /*5960*/  FSEL R152, R156, RZ, P2 ;  /* 0x000000ff9c987208 */ /* 0x002fe20001000000 */
[----:B------:R1:W-:Y:S01]  /*5970*/  BAR.SYNC.DEFER_BLOCKING R153, 0x100 ;  /* 0x000400990000751d */ /* 0x0003e20000010000 */
[--C-:B------:R-:W-:Y:S01]  /*5980*/  FFMA.FTZ R185, R185, UR5, -R158.reuse ;  /* 0x00000005b9b97c23 */ /* 0x100fe2000801089e */
[--C-:B------:R-:W-:Y:S01]  /*5990*/  FFMA.FTZ R188, R188, UR5, -R158.reuse ;  /* 0x00000005bcbc7c23 */ /* 0x100fe2000801089e */
[----:B------:R-:W-:Y:S01]  /*59a0*/  FFMA.FTZ R189, R189, UR5, -R158 ;  /* 0x00000005bdbd7c23 */ /* 0x000fe2000801089e */
[----:B------:R-:W-:Y:S01]  /*59b0*/  FADD.FTZ R152, -R152, R204 ;  /* 0x000000cc98987221 */ /* 0x000fe20000010100 */
[--C-:B------:R-:W-:Y:S01]  /*59c0*/  FFMA.FTZ R191, R191, UR5, -R197.reuse ;  /* 0x00000005bfbf7c23 */ /* 0x100fe200080108c5 */
[----:B------:R-:W-:Y:S01]  /*59d0*/  MUFU.EX2 R210, R210 ;  /* 0x000000d200d27308 */ /* 0x000fe20000000800 */
[-C--:B--2---:R-:W-:Y:S01]  /*59e0*/  FMUL.FTZ R24, R24, R206.reuse ;  /* 0x000000ce18187220 */ /* 0x084fe20000410000 */
[----:B------:R-:W-:Y:S01]  /*59f0*/  FMUL.FTZ R152, R152, UR5 ;  /* 0x0000000598987c20 */ /* 0x000fe20008410000 */
        /* <DEDUP_REMOVED lines=133> */
[--C-:B------:R-:W-:Y:S01]  /*6250*/  FFMA.FTZ R194, R194, UR5, -R197.reuse ;  /* 0x00000005c2c27c23 */ /* 0x100fe200080108c5 */
[----:B---3--:R-:W-:Y:S01]  /*6260*/  F2FP.F16.F32.PACK_AB R152, R211, R210 ;  /* 0x000000d2d398723e */ /* 0x008fe200000000ff */
[--C-:B------:R-:W-:Y:S01]  /*6270*/  FFMA.FTZ R195, R195, UR5, -R197.reuse ;  /* 0x00000005c3c37c23 */ /* 0x100fe200080108c5 */
[----:B----4-:R-:W-:Y:S01]  /*6280*/  F2FP.F16.F32.PACK_AB R154, R157, R203 ;  /* 0x000000cb9d9a723e */ /* 0x010fe200000000ff */
[--C-:B------:R-:W-:Y:S01]  /*6290*/  FFMA.FTZ R198, R198, UR5, -R197.reuse ;  /* 0x00000005c6c67c23 */ /* 0x100fe200080108c5 */
[--C-:B------:R-:W-:Y:S01]  /*62a0*/  FFMA.FTZ R192, R192, UR5, -R158.reuse ;  /* 0x00000005c0c07c23 */ /* 0x100fe2000801089e */
[----:B------:R-:W1:Y:S01]  /*62b0*/  MUFU.EX2 R163, R163 ;  /* 0x000000a300a37308 */ /* 0x000e620000000800 */
[----:B------:R-:W-:Y:S01]  /*62c0*/  WARPGROUP.ARRIVE ;  /* 0x00000000000079c5 */ /* 0x000fe20000000000 */
[--C-:B------:R-:W-:Y:S01]  /*62d0*/  FFMA.FTZ R193, R193, UR5, -R158.reuse ;  /* 0x00000005c1c17c23 */ /* 0x100fe2000801089e */
[--C-:B------:R-:W-:Y:S01]  /*62e0*/  FFMA.FTZ R196, R196, UR5, -R158.reuse ;  /* 0x00000005c4c47c23 */ /* 0x100fe2000801089e */
[----:B------:R-:W-:Y:S01]  /*62f0*/  FFMA.FTZ R197, R199, UR5, -R197 ;  /* 0x00000005c7c57c23 */ /* 0x000fe200080108c5 */
[----:B------:R-:W-:Y:S01]  /*6300*/  FFMA.FTZ R158, R205, UR5, -R158 ;  /* 0x00000005cd9e7c23 */ /* 0x000fe2000801089e */
[----:B------:R-:W-:Y:S01]  /*6310*/  FFMA.FTZ R5, R204, R5, R207 ;  /* 0x00000005cc057223 */ /* 0x000fe200000100cf */
[----:B------:R-:W-:Y:S01]  /*6320*/  HGMMA.64x256x16.F32 R24, R152, gdesc[UR8].tnspB, R24, gsb0 ;  /* 0x43e0000898187df0 */ /* 0x000fe20008000818 */
[----:B------:R-:W-:Y:S01]  /*6330*/  MUFU.EX2 R166, R166 ;  /* 0x000000a600a67308 */ /* 0x000fe20000000800 */
[----:B------:R-:W-:Y:S01]  /*6340*/  UIADD3 UR10, UR6, 0x80, URZ ;  /* 0x00000080060a7890 */ /* 0x000fe2000fffe03f */
[----:B------:R-:W-:Y:S01]  /*6350*/  FFMA.FTZ R4, R206, R4, R210 ;  /* 0x00000004ce047223 */ /* 0x000fe200000100d2 */
[----:B------:R-:W-:Y:S01]  /*6360*/  UMOV UR11, 0x40000040 ;  /* 0x40000040000b7882 */ /* 0x000fe20000000000 */
[----:B------:R-:W-:-:S02]  /*6370*/  FADD.FTZ R204, R208, R5 ;  /* 0x00000005d0cc7221 */ /* 0x000fc40000010000 */
[----:B------:R-:W-:Y:S02]  /*6380*/  FADD.FTZ R4, R211, R4 ;  /* 0x00000004d3047221 */ /* 0x000fe40000010000 */
[----:B------:R-:W2:Y:S01]  /*6390*/  MUFU.EX2 R167, R167 ;  /* 0x000000a700a77308 */ /* 0x000ea20000000800 */
[----:B------:R-:W-:Y:S01]  /*63a0*/  FADD.FTZ R204, R209, R204 ;  /* 0x000000ccd1cc7221 */ /* 0x000fe20000010000 */
[----:B------:R-:W-:-:S03]  /*63b0*/  FADD.FTZ R4, R203, R4 ;  /* 0x00000004cb047221 */ /* 0x000fc60000010000 */
[----:B------:R-:W-:Y:S01]  /*63c0*/  FADD.FTZ R159, R159, R204 ;  /* 0x000000cc9f9f7221 */ /* 0x000fe20000010000 */
[----:B------:R-:W-:Y:S02]  /*63d0*/  FADD.FTZ R157, R157, R4 ;  /* 0x000000049d9d7221 */ /* 0x000fe40000010000 */
        /* <DEDUP_REMOVED lines=31> */
[----:B------:R-:W-:Y:S01]  /*65d0*/  MUFU.EX2 R192, R192 ;  /* 0x000000c000c07308 */ /* 0x000fe20000000800 */
[----:B------:R-:W-:-:S02]  /*65e0*/  WARPGROUP.DEPBAR.LE gsb0, 0x0 ;  /* 0x00008000000079c5 */ /* 0x000fc40000010000 */
[----:B-1----:R-:W-:-:S05]  /*65f0*/  F2FP.F16.F32.PACK_AB R153, R163, R162 ;  /* 0x000000a2a399723e */ /* 0x002fca00000000ff */
[----:B------:R-:W1:Y:S01]  /*6600*/  MUFU.EX2 R193, R193 ;  /* 0x000000c100c17308 */ /* 0x000e620000000800 */
[----:B--2---:R-:W-:Y:S01]  /*6610*/  F2FP.F16.F32.PACK_AB R155, R167, R166 ;  /* 0x000000a6a79b723e */ /* 0x004fe200000000ff */
[----:B------:R-:W-:Y:S01]  /*6620*/  FADD.FTZ R162, R162, R159 ;  /* 0x0000009fa2a27221 */ /* 0x000fe20000010000 */
[----:B---3--:R-:W-:Y:S01]  /*6630*/  F2FP.F16.F32.PACK_AB R152, R161, R160 ;  /* 0x000000a0a198723e */ /* 0x008fe200000000ff */
[----:B------:R-:W-:Y:S01]  /*6640*/  FADD.FTZ R160, R160, R157 ;  /* 0x0000009da0a07221 */ /* 0x000fe20000010000 */
[----:B----4-:R-:W-:Y:S01]  /*6650*/  F2FP.F16.F32.PACK_AB R154, R165, R164 ;  /* 0x000000a4a59a723e */ /* 0x010fe200000000ff */
        /* <DEDUP_REMOVED lines=8> */
[----:B------:R-:W2:Y:S01]  /*66e0*/  MUFU.EX2 R158, R158 ;  /* 0x0000009e009e7308 */ /* 0x000ea20000000800 */
[----:B------:R-:W-:Y:S01]  /*66f0*/  UMOV UR11, 0x40000040 ;  /* 0x40000040000b7882 */ /* 0x000fe20000000000 */
[----:B------:R-:W-:Y:S01]  /*6700*/  FADD.FTZ R167, R167, R166 ;  /* 0x000000a6a7a77221 */ /* 0x000fe20000010000 */
[----:B------:R-:W-:-:S05]  /*6710*/  FADD.FTZ R165, R165, R164 ;  /* 0x000000a4a5a57221 */ /* 0x000fca0000010000 */
[----:B------:R-:W3:Y:S01]  /*6720*/  MUFU.EX2 R197, R197 ;  /* 0x000000c500c57308 */ /* 0x000ee20000000800 */
        /* <DEDUP_REMOVED lines=52> */
[----:B-1----:R-:W-:Y:S01]  /*6a70*/  F2FP.F16.F32.PACK_AB R152, R193, R192 ;  /* 0x000000c0c198723e */ /* 0x002fe200000000ff */
[----:B------:R-:W-:Y:S01]  /*6a80*/  FADD.FTZ R192, R192, R189 ;  /* 0x000000bdc0c07221 */ /* 0x000fe20000010000 */
[----:B------:R-:W-:Y:S01]  /*6a90*/  F2FP.F16.F32.PACK_AB R153, R195, R194 ;  /* 0x000000c2c399723e */ /* 0x000fe200000000ff */
[----:B------:R-:W-:Y:S01]  /*6aa0*/  FADD.FTZ R194, R194, R191 ;  /* 0x000000bfc2c27221 */ /* 0x000fe20000010000 */
[----:B--2---:R-:W-:Y:S01]  /*6ab0*/  F2FP.F16.F32.PACK_AB R154, R158, R196 ;  /* 0x000000c49e9a723e */ /* 0x004fe200000000ff */
[----:B------:R-:W-:Y:S01]  /*6ac0*/  FADD.FTZ R193, R193, R192 ;  /* 0x000000c0c1c17221 */ /* 0x000fe20000010000 */
[----:B---3--:R-:W-:Y:S01]  /*6ad0*/  F2FP.F16.F32.PACK_AB R155, R197, R198 ;  /* 0x000000c6c59b723e */ /* 0x008fe200000000ff */
        /* <DEDUP_REMOVED lines=10> */
.L_x_14751:
        /* <DEDUP_REMOVED lines=8> */
.L_x_14741:
[----:B------:R-:W-:-:S13]  /*6c00*/  ISETP.GE.AND P1, PT, R202, RZ, PT ;  /* 0x000000ffca00720c */ /* 0x000fda0003f26270 */
[----:B------:R-:W-:Y:S05]  /*6c10*/  @!P1 BRA `(.L_x_14753) ;  /* 0x0000002000d89947 */ /* 0x000fea0003800000 */
[----:B------:R-:W-:Y:S02]  /*6c20*/  IMAD.MOV.U32 R207, RZ, RZ, R156 ;  /* 0x000000ffffcf7224 */ /* 0x000fe400078e009c */
[----:B------:R-:W-:-:S07]  /*6c30*/  IMAD.MOV.U32 R201, RZ, RZ, R21 ;  /* 0x000000ffffc97224 */ /* 0x000fce00078e0015 */
.L_x_14764:
[----:B------:R-:W-:-:S04]  /*6c40*/  UIADD3 UR38, UR38, 0x1, URZ ;  /* 0x0000000126267890 */ /* 0x000fc8000fffe03f */
[----:B------:R-:W-:-:S04]  /*6c50*/  UISETP.NE.AND UP0, UPT, UR38, 0x2, UPT ;  /* 0x000000022600788c */ /* 0x000fc8000bf05270 */
[----:B------:R-:W-:Y:S02]  /*6c60*/  USEL UR4, URZ, 0x1, UP0 ;  /* 0x000000013f047887 */ /* 0x000fe40008000000 */
[----:B------:R-:W-:Y:S02]  /*6c70*/  USEL UR38, UR38, URZ, UP0 ;  /* 0x0000003f26267287 */ /* 0x000fe40008000000 */
[----:B------:R-:W-:Y:S01]  /*6c80*/  ULOP3.LUT UR39, UR39, UR4, URZ, 0x3c, !UPT ;  /* 0x0000000427277292 */ /* 0x000fe2000f8e3c3f */
[----:B------:R-:W-:Y:S11]  /*6c90*/  @!P0 BRA `(.L_x_14754) ;  /* 0x0000000000048947 */ /* 0x000ff60003800000 */
[----:B------:R-:W-:Y:S01]  /*6ca0*/  BPT.TRAP 0x1 ;  /* 0x000000040000795c */ /* 0x000fe20000300000 */
.L_x_14754:
        /* <DEDUP_REMOVED lines=9> */
.L_x_14755:
[----:B-1----:R-:W-:Y:S05]  /*6d40*/  @P1 BRA `(.L_x_14756) ;  /* 0x0000000000081947 */ /* 0x002fea0003800000 */
[----:B------:R-:W1:Y:S02]  /*6d50*/  SYNCS.PHASECHK.TRANS64.TRYWAIT P1, [UR4+0x32430], R0 ;  /* 0x03243000ff0075a7 */ /* 0x000e640008020144 */
[----:B-1----:R-:W-:Y:S05]  /*6d60*/  @!P1 BRA `(.L_x_14757) ;  /* 0x000000c0005c9947 */ /* 0x002fea0003800000 */
.L_x_14756:
        /* <DEDUP_REMOVED lines=32> */
.L_x_14758:
[----:B------:R2:W3:Y:S01]  /*6f70*/  SYNCS.PHASECHK.TRANS64.TRYWAIT P1, [UR4+0x32450], R0 ;  /* 0x03245000ff0075a7 */ /* 0x0004e20008020144 */
[----:B------:R-:W-:Y:S05]  /*6f80*/  @!P0 BRA `(.L_x_14759) ;  /* 0x0000000000048947 */ /* 0x000fea0003800000 */
[----:B------:R-:W-:Y:S01]  /*6f90*/  BPT.TRAP 0x1 ;  /* 0x000000040000795c */ /* 0x000fe20000300000 */
.L_x_14759:
[----:B---3--:R-:W-:Y:S05]  /*6fa0*/  @P1 BRA `(.L_x_14760) ;  /* 0x0000000000081947 */ /* 0x008fea0003800000 */
[----:B------:R-:W3:Y:S02]  /*6fb0*/  SYNCS.PHASECHK.TRANS64.TRYWAIT P1, [UR4+0x32450], R0 ;  /* 0x03245000ff0075a7 */ /* 0x000ee40008020144 */
[----:B---3--:R-:W-:Y:S05]  /*6fc0*/  @!P1 BRA `(.L_x_14761) ;  /* 0x000000bc00dc9947 */ /* 0x008fea0003800000 */
.L_x_14760:
        /* <DEDUP_REMOVED lines=101> */
.L_x_14762:
[----:B------:R-:W-:Y:S01]  /*7620*/  FMNMX.FTZ R204, R152, R201, !PT ;  /* 0x000000c998cc7209 */ /* 0x000fe20007810000 */
[----:B------:R-:W-:Y:S01]  /*7630*/  ULDC UR5, c[0x0][0xa80] ;  /* 0x0002a00000057ab9 */ /* 0x000fe20000000800 */
[----:B------:R-:W-:Y:S02]  /*7640*/  UIADD3 UR10, UR4, 0x32440, URZ ;  /* 0x00032440040a7890 */ /* 0x000fe4000fffe03f */
[----:B------:R-:W-:Y:S01]  /*7650*/  FMNMX.FTZ R21, R153, R204, !PT ;  /* 0x000000cc99157209 */ /* 0x000fe20007810000 */
[----:B------:R-:W-:Y:S01]  /*7660*/  UMOV UR11, 0x40000040 ;  /* 0x40000040000b7882 */ /* 0x000fe20000000000 */
[----:B------:R-:W-:Y:S02]  /*7670*/  UPRMT UR10, UR6, 0x654, UR10 ;  /* 0x00000654060a7896 */ /* 0x000fe4000800000a */
[----:B------:R-:W-:Y:S01]  /*7680*/  FMNMX.FTZ R204, R156, R21, !PT ;  /* 0x000000159ccc7209 */ /* 0x000fe20007810000 */
[----:B------:R-:W-:-:S03]  /*7690*/  UMOV UR15, 0x40000040 ;  /* 0x40000040000f7882 */ /* 0x000fc60000000000 */
[----:B------:R-:W-:-:S03]  /*76a0*/  FMNMX.FTZ R21, R157, R204, !PT ;  /* 0x000000cc9d157209 */ /* 0x000fc60007810000 */
[----:B------:R-:W-:Y:S01]  /*76b0*/  SYNCS.ARRIVE.TRANS64.RED.A1T0 RZ, [UR10], RZ ;  /* 0x000000ffffff79a7 */ /* 0x000fe2000810040a */
[----:B------:R-:W-:Y:S01]  /*76c0*/  FMNMX.FTZ R204, R160, R21, !PT ;  /* 0x00000015a0cc7209 */ /* 0x000fe20007810000 */
[----:B------:R-:W-:-:S03]  /*76d0*/  UIMAD UR10, UR38, 0xc00, UR7 ;  /* 0x00000c00260a78a4 */ /* 0x000fc6000f8e0207 */
[----:B------:R-:W-:Y:S01]  /*76e0*/  FMNMX.FTZ R21, R161, R204, !PT ;  /* 0x000000cca1157209 */ /* 0x000fe20007810000 */
[----:B------:R-:W-:Y:S01]  /*76f0*/  UIADD3 UR14, UR10, 0x80, URZ ;  /* 0x000000800a0e7890 */ /* 0x000fe2000fffe03f */
        /* <DEDUP_REMOVED lines=46> */
[----:B--2---:R-:W-:-:S05]  /*79e0*/  FMNMX.FTZ R203, R203, R205, !PT ;  /* 0x000000cdcbcb7209 */ /* 0x004fca0007810000 */
[----:B------:R-:W2:Y:S01]  /*79f0*/  SHFL.BFLY PT, R208, R203, 0x1, 0x1f ;  /* 0x0c201f00cbd07f89 */ /* 0x000ea200000e0000 */
[----:B-1----:R-:W-:-:S05]  /*7a00*/  FMNMX.FTZ R21, R21, R204, !PT ;  /* 0x000000cc15157209 */ /* 0x002fca0007810000 */
[C---:B------:R-:W-:Y:S01]  /*7a10*/  FMUL.FTZ R204, R21.reuse, UR5 ;  /* 0x0000000515cc7c20 */ /* 0x040fe20008410000 */
[----:B------:R-:W-:-:S03]  /*7a20*/  FADD.FTZ R205, -R21, R201 ;  /* 0x000000c915cd7221 */ /* 0x000fc60000010100 */
[--C-:B------:R-:W-:Y:S01]  /*7a30*/  FFMA.FTZ R206, R152, UR5, -R204.reuse ;  /* 0x0000000598ce7c23 */ /* 0x100fe200080108cc */
[--C-:B------:R-:W-:Y:S01]  /*7a40*/  FFMA.FTZ R152, R156, UR5, -R204.reuse ;  /* 0x000000059c987c23 */ /* 0x100fe200080108cc */
[----:B------:R-:W-:Y:S01]  /*7a50*/  FMUL.FTZ R205, R205, UR5 ;  /* 0x00000005cdcd7c20 */ /* 0x000fe20008410000 */
        /* <DEDUP_REMOVED lines=10> */
[----:B--2---:R-:W-:Y:S01]  /*7b00*/  FMNMX.FTZ R156, R203, R208, !PT ;  /* 0x000000d0cb9c7209 */ /* 0x004fe20007810000 */
[----:B------:R-:W1:Y:S01]  /*7b10*/  MUFU.EX2 R205, R205 ;  /* 0x000000cd00cd7308 */ /* 0x000e620000000800 */
[--C-:B------:R-:W-:Y:S01]  /*7b20*/  FFMA.FTZ R173, R173, UR5, -R204.reuse ;  /* 0x00000005adad7c23 */ /* 0x100fe200080108cc */
[--C-:B------:R-:W-:Y:S01]  /*7b30*/  FFMA.FTZ R176, R176, UR5, -R204.reuse ;  /* 0x00000005b0b07c23 */ /* 0x100fe200080108cc */
[--C-:B------:R-:W-:Y:S01]  /*7b40*/  FFMA.FTZ R177, R177, UR5, -R204.reuse ;  /* 0x00000005b1b17c23 */ /* 0x100fe200080108cc */
[----:B------:R-:W-:Y:S01]  /*7b50*/  FMUL.FTZ R208, R156, UR5 ;  /* 0x000000059cd07c20 */ /* 0x000fe20008410000 */
[--C-:B------:R-:W-:Y:S01]  /*7b60*/  FFMA.FTZ R180, R180, UR5, -R204.reuse ;  /* 0x00000005b4b47c23 */ /* 0x100fe200080108cc */
[--C-:B------:R-:W-:Y:S01]  /*7b70*/  FFMA.FTZ R181, R181, UR5, -R204.reuse ;  /* 0x00000005b5b57c23 */ /* 0x100fe200080108cc */
[----:B------:R-:W-:Y:S01]  /*7b80*/  FFMA.FTZ R184, R184, UR5, -R204 ;  /* 0x00000005b8b87c23 */ /* 0x000fe200080108cc */
        /* <DEDUP_REMOVED lines=9> */
[----:B--2---:R-:W-:Y:S01]  /*7c20*/  FADD.FTZ R152, -R156, R207 ;  /* 0x000000cf9c987221 */ /* 0x004fe20000010100 */
[----:B------:R-:W-:Y:S01]  /*7c30*/  FFMA.FTZ R207, R155, UR5, -R208 ;  /* 0x000000059bcf7c23 */ /* 0x000fe200080108d0 */
[-C--:B-1----:R-:W-:Y:S01]  /*7c40*/  FMUL.FTZ R24, R24, R205.reuse ;  /* 0x000000cd18187220 */ /* 0x082fe20000410000 */
[-C--:B------:R-:W-:Y:S01]  /*7c50*/  FMUL.FTZ R25, R25, R205.reuse ;  /* 0x000000cd19197220 */ /* 0x080fe20000410000 */
[----:B------:R-:W-:Y:S01]  /*7c60*/  FMUL.FTZ R152, R152, UR5 ;  /* 0x0000000598987c20 */ /* 0x000fe20008410000 */
        /* <DEDUP_REMOVED lines=147> */
[--C-:B------:R-:W-:Y:S01]  /*85a0*/  FFMA.FTZ R182, R182, UR5, -R208.reuse ;  /* 0x00000005b6b67c23 */ /* 0x100fe200080108d0 */
[----:B------:R-:W-:Y:S01]  /*85b0*/  FFMA.FTZ R183, R183, UR5, -R208 ;  /* 0x00000005b7b77c23 */ /* 0x000fe200080108d0 */
[--C-:B------:R-:W-:Y:S01]  /*85c0*/  FFMA.FTZ R185, R185, UR5, -R204.reuse ;  /* 0x00000005b9b97c23 */ /* 0x100fe200080108cc */
[----:B------:R-:W-:Y:S01]  /*85d0*/  HGMMA.64x256x16.F32 R24, R152, gdesc[UR8].tnspB, R24, gsb0 ;  /* 0x43e0000898187df0 */ /* 0x000fe20008000818 */
        /* <DEDUP_REMOVED lines=16> */
[----:B------:R-:W-:Y:S01]  /*86e0*/  MUFU.EX2 R162, R162 ;  /* 0x000000a200a27308 */ /* 0x000fe20000000800 */
[----:B------:R-:W-:Y:S01]  /*86f0*/  UMOV UR11, 0x40000040 ;  /* 0x40000040000b7882 */ /* 0x000fe20000000000 */
[----:B------:R-:W-:Y:S01]  /*8700*/  FFMA.FTZ R4, R205, R4, R206 ;  /* 0x00000004cd047223 */ /* 0x000fe200000100ce */
[----:B------:R-:W-:-:S03]  /*8710*/  FFMA.FTZ R210, R209, R5, R210 ;  /* 0x00000005d1d27223 */ /* 0x000fc600000100d2 */
[----:B------:R-:W-:Y:S01]  /*8720*/  FADD.FTZ R4, R201, R4 ;  /* 0x00000004c9047221 */ /* 0x000fe20000010000 */
[----:B------:R-:W-:Y:S01]  /*8730*/  FADD.FTZ R207, R207, R210 ;  /* 0x000000d2cfcf7221 */ /* 0x000fe20000010000 */
[----:B------:R-:W2:Y:S02]  /*8740*/  MUFU.EX2 R163, R163 ;  /* 0x000000a300a37308 */ /* 0x000ea40000000800 */
[----:B------:R-:W-:Y:S01]  /*8750*/  FADD.FTZ R4, R203, R4 ;  /* 0x00000004cb047221 */ /* 0x000fe20000010000 */
[----:B------:R-:W-:-:S03]  /*8760*/  FADD.FTZ R158, R158, R207 ;  /* 0x000000cf9e9e7221 */ /* 0x000fc60000010000 */
[----:B------:R-:W-:Y:S01]  /*8770*/  FADD.FTZ R157, R157, R4 ;  /* 0x000000049d9d7221 */ /* 0x000fe20000010000 */
[----:B------:R-:W-:Y:S01]  /*8780*/  FADD.FTZ R159, R159, R158 ;  /* 0x0000009e9f9f7221 */ /* 0x000fe20000010000 */
        /* <DEDUP_REMOVED lines=119> */
.L_x_14763:
        /* <DEDUP_REMOVED lines=8> */
.L_x_14753:
[----:B------:R-:W0:Y:S01]  /*8f80*/  SHFL.BFLY PT, R3, R4, 0x2, 0x1f ;  /* 0x0c401f0004037f89 */ /* 0x000e2200000e0000 */
[----:B------:R-:W-:Y:S01]  /*8f90*/  MOV R8, RZ ;  /* 0x000000ff00087202 */ /* 0x000fe20000000f00 */
[----:B------:R-:W-:Y:S01]  /*8fa0*/  UIADD3 UR38, UR38, 0x1, URZ ;  /* 0x0000000126267890 */ /* 0x000fe2000fffe03f */
[----:B------:R-:W-:Y:S01]  /*8fb0*/  IMAD.U32 R12, RZ, RZ, UR5 ;  /* 0x00000005ff0c7e24 */ /* 0x000fe2000f8e00ff */
[----:B------:R-:W1:Y:S01]  /*8fc0*/  SHFL.BFLY PT, R2, R5, 0x2, 0x1f ;  /* 0x0c401f0005027f89 */ /* 0x000e6200000e0000 */
[----:B------:R2:W-:Y:S06]  /*8fd0*/  BAR.ARV R0, 0x100 ;  /* 0x000400000000751d */ /* 0x0005ec0000002000 */
[----:B------:R-:W-:-:S02]  /*8fe0*/  UISETP.NE.AND UP0, UPT, UR38, 0x2, UPT ;  /* 0x000000022600788c */ /* 0x000fc4000bf05270 */
[----:B------:R-:W-:Y:S06]  /*8ff0*/  BAR.ARV 0x8, 0x180 ;  /* 0x0206000000007b1d */ /* 0x000fec0000002000 */
[----:B--2---:R-:W-:Y:S01]  /*9000*/  IMAD.MOV.U32 R0, RZ, RZ, RZ ;  /* 0x000000ffff007224 */ /* 0x004fe200078e00ff */
[----:B------:R-:W-:Y:S01]  /*9010*/  USEL UR4, URZ, 0x1, UP0 ;  /* 0x000000013f047887 */ /* 0x000fe20008000000 */
[----:B0-----:R-:W-:Y:S01]  /*9020*/  FADD.FTZ R3, R3, R4 ;  /* 0x0000000403037221 */ /* 0x001fe20000010000 */
[----:B------:R-:W-:Y:S01]  /*9030*/  IMAD.U32 R4, RZ, RZ, UR5 ;  /* 0x00000005ff047e24 */ /* 0x000fe2000f8e00ff */
[----:B------:R-:W-:Y:S01]  /*9040*/  PLOP3.LUT P0, PT, PT, PT, PT, 0x8, 0x0 ;  /* 0x000000000000781c */ /* 0x000fe20003f0e170 */
[----:B------:R-:W-:-:S02]  /*9050*/  VIADD R224, R224, 0x1 ;  /* 0x00000001e0e07836 */ /* 0x000fc40000000000 */
[----:B-1----:R-:W-:Y:S01]  /*9060*/  FADD.FTZ R2, R2, R5 ;  /* 0x0000000502027221 */ /* 0x002fe20000010000 */
[----:B------:R-:W0:Y:S01]  /*9070*/  SHFL.BFLY PT, R6, R3, 0x1, 0x1f ;  /* 0x0c201f0003067f89 */ /* 0x000e2200000e0000 */
[----:B------:R-:W-:Y:S02]  /*9080*/  USEL UR38, UR38, URZ, UP0 ;  /* 0x0000003f26267287 */ /* 0x000fe40008000000 */
[----:B------:R-:W-:Y:S01]  /*9090*/  ULOP3.LUT UR39, UR39, UR4, URZ, 0x3c, !UPT ;  /* 0x0000000427277292 */ /* 0x000fe2000f8e3c3f */
[----:B------:R-:W1:Y:S01]  /*90a0*/  SHFL.BFLY PT, R7, R2, 0x1, 0x1f ;  /* 0x0c201f0002077f89 */ /* 0x000e6200000e0000 */
[----:B0-----:R-:W-:Y:S01]  /*90b0*/  FADD.FTZ R6, R3, R6 ;  /* 0x0000000603067221 */ /* 0x001fe20000010000 */
[----:B------:R-:W-:Y:S02]  /*90c0*/  IMAD.MOV.U32 R3, RZ, RZ, -0x800000 ;  /* 0xff800000ff037424 */ /* 0x000fe400078e00ff */
[----:B-1----:R-:W-:Y:S02]  /*90d0*/  FADD.FTZ R7, R2, R7 ;  /* 0x0000000702077221 */ /* 0x002fe40000010000 */
[----:B------:R-:W-:Y:S01]  /*90e0*/  FSETP.NE.FTZ.AND P1, PT, R6, RZ, PT ;  /* 0x000000ff0600720b */ /* 0x000fe20003f35000 */
[----:B------:R-:W-:-:S02]  /*90f0*/  IMAD.MOV.U32 R2, RZ, RZ, -0x800000 ;  /* 0xff800000ff027424 */ /* 0x000fc400078e00ff */
[----:B------:R-:W-:-:S10]  /*9100*/  FSETP.NE.FTZ.AND P2, PT, R7, RZ, PT ;  /* 0x000000ff0700720b */ /* 0x000fd40003f55000 */
[----:B------:R-:W0:Y:S01]  /*9110*/  @P1 MUFU.RCP R8, R6 ;  /* 0x0000000600081308 */ /* 0x000e220000001000 */
[----:B------:R-:W-:Y:S02]  /*9120*/  @P1 FMUL.FTZ R4, R4, 0.69314718246459960938 ;  /* 0x3f31721804041820 */ /* 0x000fe40000410000 */
[----:B------:R-:W-:-:S05]  /*9130*/  @P2 FMUL.FTZ R12, R12, 0.69314718246459960938 ;  /* 0x3f3172180c0c2820 */ /* 0x000fca0000410000 */
[----:B------:R-:W-:Y:S08]  /*9140*/  @P2 MUFU.RCP R0, R7 ;  /* 0x0000000700002308 */ /* 0x000ff00000001000 */
        /* <DEDUP_REMOVED lines=134> */
.L_x_14727:
[----:B------:R-:W0:Y:S08]  /*99b0*/  S2UR UR4, SR_CgaCtaId ;  /* 0x00000000000479c3 */ /* 0x000e300000008800 */
[----:B------:R-:W-:Y:S06]  /*99c0*/  BAR.SYNC.DEFER_BLOCKING 0x5, 0x180 ;  /* 0x0146000000007b1d */ /* 0x000fec0000010000 */
[----:B------:R-:W-:Y:S01]  /*99d0*/  UMOV UR7, 0x400 ;  /* 0x0000040000077882 */ /* 0x000fe20000000000 */
[----:B------:R-:W-:Y:S01]  /*99e0*/  BSSY B0, `(.L_x_14765) ;  /* 0x00002eb000007945 */ /* 0x000fe20003800000 */
[----:B0-----:R-:W-:-:S09]  /*99f0*/  ULEA UR7, UR4, UR7, 0x18 ;  /* 0x0000000704077291 */ /* 0x001fd2000f8ec03f */
[----:B------:R-:W0:Y:S02]  /*9a00*/  LDS.128 R4, [UR7+0x324d0] ;  /* 0x0324d007ff047984 */ /* 0x000e240008000c00 */
[----:B0-----:R-:W-:Y:S02]  /*9a10*/  R2UR UR5, R5 ;  /* 0x00000000050572ca */ /* 0x001fe400000e0000 */
        /* <DEDUP_REMOVED lines=18> */
[----:B------:R-:W-:Y:S02]  /*9b40*/  F2FP.F16.F32.PACK_AB R35, R162, R35 ;  /* 0x00000023a223723e */ /* 0x000fe400000000ff */
        /* <DEDUP_REMOVED lines=24> */
[----:B------:R-:W-:Y:S01]  /*9cd0*/  IADD3 R177, P5, R94, 0x4040, RZ ;  /* 0x000040405eb17810 */ /* 0x000fe20007fbe0ff */
[----:B------:R-:W-:Y:S01]  /*9ce0*/  IMAD.X R39, RZ, RZ, R95, P1 ;  /* 0x000000ffff277224 */ /* 0x000fe200008e065f */
[----:B------:R-:W-:Y:S02]  /*9cf0*/  LOP3.LUT R16, R171, 0x380, RZ, 0xc0, !PT ;  /* 0x00000380ab107812 */ /* 0x000fe400078ec0ff */
[----:B------:R-:W-:-:S02]  /*9d00*/  LOP3.LUT R18, R173, 0x380, RZ, 0xc0, !PT ;  /* 0x00000380ad127812 */ /* 0x000fc400078ec0ff */
[----:B------:R-:W-:Y:S02]  /*9d10*/  SHF.R.U64 R5, R5, 0x3, RZ ;  /* 0x0000000305057819 */ /* 0x000fe400000012ff */
[----:B------:R-:W-:Y:S02]  /*9d20*/  SHF.R.U64 R12, R12, 0x3, RZ ;  /* 0x000000030c0c7819 */ /* 0x000fe400000012ff */
[----:B------:R-:W-:Y:S02]  /*9d30*/  IADD3 R46, P0, R94, 0x8020, RZ ;  /* 0x000080205e2e7810 */ /* 0x000fe40007f1e0ff */
[----:B------:R-:W-:Y:S02]  /*9d40*/  SHF.R.U64 R14, R14, 0x3, RZ ;  /* 0x000000030e0e7819 */ /* 0x000fe400000012ff */
[----:B------:R-:W-:Y:S01]  /*9d50*/  LOP3.LUT R20, R175, 0x380, RZ, 0xc0, !PT ;  /* 0x00000380af147812 */ /* 0x000fe200078ec0ff */
[----:B------:R-:W-:Y:S01]  /*9d60*/  IMAD.X R47, RZ, RZ, R95, P0 ;  /* 0x000000ffff2f7224 */ /* 0x000fe200000e065f */
[----:B------:R-:W-:-:S02]  /*9d70*/  IADD3 R54, P4, R94, 0x8040, RZ ;  /* 0x000080405e367810 */ /* 0x000fc40007f9e0ff */
[----:B------:R-:W-:Y:S02]  /*9d80*/  IADD3.X R23, RZ, R95, RZ, P5, !PT ;  /* 0x0000005fff177210 */ /* 0x000fe40002ffe4ff */
[----:B------:R-:W-:Y:S01]  /*9d90*/  SHF.R.U64 R16, R16, 0x3, RZ ;  /* 0x0000000310107819 */ /* 0x000fe200000012ff */
[--C-:B------:R-:W-:Y:S01]  /*9da0*/  IMAD.X R55, RZ, RZ, R95.reuse, P4 ;  /* 0x000000ffff377224 */ /* 0x100fe200020e065f */
        /* <DEDUP_REMOVED lines=14> */
[----:B------:R-:W-:Y:S02]  /*9e90*/  LOP3.LUT R12, R12, R167, RZ, 0x3c, !PT ;  /* 0x000000a70c0c7212 */ /* 0x000fe400078e3cff */
[----:B------:R-:W-:Y:S02]  /*9ea0*/  LOP3.LUT R38, R181, 0x380, RZ, 0xc0, !PT ;  /* 0x00000380b5267812 */ /* 0x000fe400078ec0ff */
[----:B------:R-:W-:Y:S02]  /*9eb0*/  LOP3.LUT R14, R14, R169, RZ, 0x3c, !PT ;  /* 0x000000a90e0e7212 */ /* 0x000fe400078e3cff */
[----:B------:R-:W-:-:S02]  /*9ec0*/  SHF.R.U64 R20, R20, 0x3, RZ ;  /* 0x0000000314147819 */ /* 0x000fc400000012ff */
[----:B------:R-:W-:Y:S02]  /*9ed0*/  LOP3.LUT R167, R46, 0x380, RZ, 0xc0, !PT ;  /* 0x000003802ea77812 */ /* 0x000fe400078ec0ff */
[----:B------:R-:W-:Y:S02]  /*9ee0*/  LOP3.LUT R16, R16, R171, RZ, 0x3c, !PT ;  /* 0x000000ab10107212 */ /* 0x000fe400078e3cff */
[----:B------:R-:W-:Y:S02]  /*9ef0*/  SHF.R.U64 R22, R22, 0x3, RZ ;  /* 0x0000000316167819 */ /* 0x000fe400000012ff */
[----:B------:R-:W-:Y:S02]  /*9f00*/  LOP3.LUT R169, R54, 0x380, RZ, 0xc0, !PT ;  /* 0x0000038036a97812 */ /* 0x000fe400078ec0ff */
[----:B------:R-:W-:Y:S02]  /*9f10*/  LOP3.LUT R18, R18, R173, RZ, 0x3c, !PT ;  /* 0x000000ad12127212 */ /* 0x000fe400078e3cff */
[----:B------:R-:W-:-:S02]  /*9f20*/  SHF.R.U64 R30, R30, 0x3, RZ ;  /* 0x000000031e1e7819 */ /* 0x000fc400000012ff */
[----:B------:R-:W-:Y:S02]  /*9f30*/  LOP3.LUT R171, R62, 0x380, RZ, 0xc0, !PT ;  /* 0x000003803eab7812 */ /* 0x000fe400078ec0ff */
[----:B------:R-:W-:Y:S02]  /*9f40*/  SHF.R.U64 R38, R38, 0x3, RZ ;  /* 0x0000000326267819 */ /* 0x000fe400000012ff */
[----:B------:R-:W-:Y:S02]  /*9f50*/  LOP3.LUT R173, R70, 0x380, RZ, 0xc0, !PT ;  /* 0x0000038046ad7812 */ /* 0x000fe400078ec0ff */
[----:B------:R-:W-:Y:S02]  /*9f60*/  MOV R94, R94 ;  /* 0x0000005e005e7202 */ /* 0x000fe40000000f00 */
[----:B------:R-:W-:Y:S02]  /*9f70*/  LOP3.LUT R20, R20, R175, RZ, 0x3c, !PT ;  /* 0x000000af14147212 */ /* 0x000fe400078e3cff */
[----:B------:R-:W-:Y:S01]  /*9f80*/  SHF.R.U64 R167, R167, 0x3, RZ ;  /* 0x00000003a7a77819 */ /* 0x000fe200000012ff */
[----:B------:R-:W-:Y:S01]  /*9f90*/  STSM.16.M88.4 [R94], R24 ;  /* 0x000000185e007844 */ /* 0x000fe20000000200 */
[----:B------:R-:W-:-:S02]  /*9fa0*/  LOP3.LUT R78, R4, 0x380, RZ, 0xc0, !PT ;  /* 0x00000380044e7812 */ /* 0x000fc400078ec0ff */
[----:B------:R-:W-:Y:S02]  /*9fb0*/  MOV R12, R12 ;  /* 0x0000000c000c7202 */ /* 0x000fe40000000f00 */
[----:B------:R-:W-:Y:S02]  /*9fc0*/  LOP3.LUT R22, R22, R177, RZ, 0x3c, !PT ;  /* 0x000000b116167212 */ /* 0x000fe400078e3cff */
[----:B------:R-:W-:Y:S01]  /*9fd0*/  SHF.R.U64 R169, R169, 0x3, RZ ;  /* 0x00000003a9a97819 */ /* 0x000fe200000012ff */
[----:B------:R-:W-:Y:S01]  /*9fe0*/  STSM.16.M88.4 [R12], R32 ;  /* 0x000000200c007844 */ /* 0x000fe20000000200 */
[----:B------:R-:W-:Y:S02]  /*9ff0*/  LOP3.LUT R95, R151, 0x380, RZ, 0xc0, !PT ;  /* 0x00000380975f7812 */ /* 0x000fe400078ec0ff */
        /* <DEDUP_REMOVED lines=26> */
[----:B------:R-:W-:Y:S01]  /*a1a0*/  F2FP.F16.F32.PACK_AB R80, R81, R80 ;  /* 0x000000505150723e */ /* 0x000fe200000000ff */
[----:B------:R-:W-:Y:S01]  /*a1b0*/  STSM.16.M88.4 [R20], R64 ;  /* 0x0000004014007844 */ /* 0x000fe20000000200 */
[----:B------:R-:W-:Y:S02]  /*a1c0*/  LOP3.LUT R54, R169, R54, RZ, 0x3c, !PT ;  /* 0x00000036a9367212 */ /* 0x000fe400078e3cff */
[----:B------:R-:W-:-:S02]  /*a1d0*/  SHF.R.U64 R28, R95, 0x3, RZ ;  /* 0x000000035f1c7819 */ /* 0x000fc400000012ff */
[----:B------:R-:W-:Y:S02]  /*a1e0*/  MOV R22, R22 ;  /* 0x0000001600167202 */ /* 0x000fe40000000f00 */
[----:B------:R-:W-:Y:S02]  /*a1f0*/  F2FP.F16.F32.PACK_AB R74, R77, R76 ;  /* 0x0000004c4d4a723e */ /* 0x000fe400000000ff */
[----:B------:R-:W-:Y:S02]  /*a200*/  F2FP.F16.F32.PACK_AB R75, R9, R75 ;  /* 0x0000004b094b723e */ /* 0x000fe400000000ff */
[----:B------:R-:W-:Y:S02]  /*a210*/  F2FP.F16.F32.PACK_AB R81, R8, R82 ;  /* 0x000000520851723e */ /* 0x000fe400000000ff */
[----:B------:R-:W-:Y:S01]  /*a220*/  LOP3.LUT R62, R171, R62, RZ, 0x3c, !PT ;  /* 0x0000003eab3e7212 */ /* 0x000fe200078e3cff */
[----:B------:R0:W-:Y:S01]  /*a230*/  STSM.16.M88.4 [R22], R72 ;  /* 0x0000004816007844 */ /* 0x0001e20000000200 */
[----:B------:R-:W-:-:S02]  /*a240*/  SHF.R.U64 R95, R156, 0x3, RZ ;  /* 0x000000039c5f7819 */ /* 0x000fc400000012ff */
[----:B------:R-:W-:Y:S02]  /*a250*/  MOV R30, R30 ;  /* 0x0000001e001e7202 */ /* 0x000fe40000000f00 */
        /* <DEDUP_REMOVED lines=14> */
[----:B------:R-:W-:Y:S02]  /*a340*/  R2UR UR12, R220 ;  /* 0x00000000dc0c72ca */ /* 0x000fe400000e0000 */
[----:B------:R-:W-:Y:S01]  /*a350*/  R2UR UR13, R222 ;  /* 0x00000000de0d72ca */ /* 0x000fe200000e0000 */
[----:B------:R-:W-:Y:S01]  /*a360*/  UMOV UR4, URZ ;  /* 0x0000003f00047c82 */ /* 0x000fe20008000000 */
[----:B------:R-:W-:Y:S01]  /*a370*/  F2FP.F16.F32.PACK_AB R85, R91, R90 ;  /* 0x0000005a5b55723e */ /* 0x000fe200000000ff */
[----:B0-----:R-:W0:Y:S01]  /*a380*/  LDC R73, c[0x0][0xce8] ;  /* 0x00033a00ff497b82 */ /* 0x001e220000000800 */
[----:B------:R-:W-:-:S02]  /*a390*/  F2FP.F16.F32.PACK_AB R86, R93, R92 ;  /* 0x0000005c5d56723e */ /* 0x000fc400000000ff */
[----:B------:R-:W-:Y:S02]  /*a3a0*/  F2FP.F16.F32.PACK_AB R97, R99, R98 ;  /* 0x000000626361723e */ /* 0x000fe400000000ff */
[----:B------:R-:W-:Y:S01]  /*a3b0*/  LOP3.LUT R78, R29, R4, RZ, 0x3c, !PT ;  /* 0x000000041d4e7212 */ /* 0x000fe200078e3cff */
[----:B------:R-:W-:Y:S01]  /*a3c0*/  STSM.16.M88.4 [R38], R84 ;  /* 0x0000005426007844 */ /* 0x000fe20000000200 */
[----:B------:R-:W-:Y:S01]  /*a3d0*/  MOV R46, R46 ;  /* 0x0000002e002e7202 */ /* 0x000fe20000000f00 */
[----:B------:R-:W-:Y:S01]  /*a3e0*/  UIMAD.WIDE UR10, UR12, 0x4, UR10 ;  /* 0x000000040c0a78a5 */ /* 0x000fe2000f8e020a */
[----:B------:R-:W-:Y:S02]  /*a3f0*/  F2FP.F16.F32.PACK_AB R98, R101, R100 ;  /* 0x000000646562723e */ /* 0x000fe400000000ff */
[----:B------:R-:W-:Y:S02]  /*a400*/  F2FP.F16.F32.PACK_AB R99, R103, R102 ;  /* 0x000000666763723e */ /* 0x000fe400000000ff */
[----:B------:R-:W-:-:S02]  /*a410*/  F2FP.F16.F32.PACK_AB R105, R107, R106 ;  /* 0x0000006a6b69723e */ /* 0x000fc400000000ff */
[----:B------:R-:W-:Y:S01]  /*a420*/  LOP3.LUT R4, R28, R151, RZ, 0x3c, !PT ;  /* 0x000000971c047212 */ /* 0x000fe200078e3cff */
[----:B------:R-:W-:Y:S01]  /*a430*/  STSM.16.M88.4 [R46], R96 ;  /* 0x000000602e007844 */ /* 0x000fe20000000200 */
        /* <DEDUP_REMOVED lines=38> */
[----:B------:R-:W-:-:S02]  /*a6a0*/  VIADD R13, R214, UR61 ;  /* 0x0000003dd60d7c36 */ /* 0x000fc40008000000 */
[----:B------:R-:W-:-:S06]  /*a6b0*/  UISETP.NE.AND.EX UP1, UPT, UR11, URZ, UPT, UP1 ;  /* 0x0000003f0b00728c */ /* 0x000fcc000bf25310 */
[----:B------:R-:W-:-:S04]  /*a6c0*/  PLOP3.LUT P2, PT, PT, PT, UP1, 0x80, 0x0 ;  /* 0x000000000000781c */ /* 0x000fc80003f4f018 */
[----:B------:R-:W0:Y:S01]  /*a6d0*/  @P1 LDC R8, c[0x0][0xcec] ;  /* 0x00033b00ff081b82 */ /* 0x000e220000000800 */
[----:B------:R-:W-:-:S04]  /*a6e0*/  @UP1 ULEA UR10, UP2, UR12, UR10, 0x2 ;  /* 0x0000000a0c0a1291 */ /* 0x000fc8000f84103f */
[----:B------:R-:W-:Y:S02]  /*a6f0*/  @UP1 ULEA.HI.X UR11, UR12, UR11, UR13, 0x2, UP2 ;  /* 0x0000000b0c0b1291 */ /* 0x000fe400090f140d */
[----:B-1----:R-:W-:Y:S01]  /*a700*/  MOV R10, UR10 ;  /* 0x0000000a000a7c02 */ /* 0x002fe20008000f00 */
[----:B------:R-:W-:Y:S01]  /*a710*/  ULDC UR12, c[0x0][0xb88] ;  /* 0x0002e200000c7ab9 */ /* 0x000fe20000000800 */
[----:B------:R-:W1:Y:S02]  /*a720*/  @P1 LDC R9, c[0x0][0xcf0] ;  /* 0x00033c00ff091b82 */ /* 0x000e640000000800 */
        /* <DEDUP_REMOVED lines=9> */
.L_x_14767:
[----:B------:R-:W-:Y:S01]  /*a7c0*/  R2UR UR20, R221 ;  /* 0x00000000dd1472ca */ /* 0x000fe200000e0000 */
[----:B------:R-:W-:Y:S01]  /*a7d0*/  ULDC.64 UR16, c[0x0][0xc90] ;  /* 0x0003240000107ab9 */ /* 0x000fe20000000a00 */
[----:B------:R-:W-:Y:S01]  /*a7e0*/  R2UR UR19, R222 ;  /* 0x00000000de1372ca */ /* 0x000fe200000e0000 */
[----:B------:R-:W-:Y:S01]  /*a7f0*/  @P1 IMAD.HI.U32 R4, R13, R8, RZ ;  /* 0x000000080d041227 */ /* 0x000fe200078e00ff */
[----:B------:R-:W-:Y:S01]  /*a800*/  R2UR UR18, R220 ;  /* 0x00000000dc1272ca */ /* 0x000fe200000e0000 */
[----:B------:R-:W-:Y:S01]  /*a810*/  USHF.R.S32.HI UR11, URZ, 0x1f, UR4 ;  /* 0x0000001f3f0b7899 */ /* 0x000fe20008011404 */
[----:B------:R-:W0:Y:S01]  /*a820*/  @P1 LDC R75, c[0x0][0xcf0] ;  /* 0x00033c00ff4b1b82 */ /* 0x000e220000000800 */
[----:B------:R-:W-:Y:S01]  /*a830*/  UMOV UR10, UR4 ;  /* 0x00000004000a7c82 */ /* 0x000fe20008000000 */
[----:B------:R-:W-:Y:S01]  /*a840*/  IMAD.MOV.U32 R8, RZ, RZ, R13 ;  /* 0x000000ffff087224 */ /* 0x000fe200078e000d */
[----:B------:R-:W-:Y:S01]  /*a850*/  @P1 SHF.R.U32.HI R8, RZ, R9, R4 ;  /* 0x00000009ff081219 */ /* 0x000fe20000011604 */
[----:B------:R-:W-:-:S02]  /*a860*/  IMAD.MOV.U32 R5, RZ, RZ, 0x2 ;  /* 0x00000002ff057424 */ /* 0x000fc400078e00ff */
[----:B------:R-:W-:Y:S01]  /*a870*/  VIADD R14, R227, UR61 ;  /* 0x0000003de30e7c36 */ /* 0x000fe20008000000 */
[----:B------:R-:W-:Y:S01]  /*a880*/  USHF.R.S32.HI UR15, URZ, 0x1f, UR20 ;  /* 0x0000001f3f0f7899 */ /* 0x000fe20008011414 */
[--C-:B------:R-:W-:Y:S01]  /*a890*/  IMAD.MOV R4, RZ, RZ, -R8.reuse ;  /* 0x000000ffff047224 */ /* 0x100fe200078e0a08 */
[----:B------:R-:W-:Y:S01]  /*a8a0*/  USEL UR19, UR19, URZ, !UP0 ;  /* 0x0000003f13137287 */ /* 0x000fe2000c000000 */
[----:B------:R-:W-:Y:S01]  /*a8b0*/  SHF.R.S32.HI R9, RZ, 0x1f, R8 ;  /* 0x0000001fff097819 */ /* 0x000fe20000011408 */
[----:B------:R-:W-:Y:S01]  /*a8c0*/  UIMAD UR14, UR15, UR16, URZ ;  /* 0x000000100f0e72a4 */ /* 0x000fe2000f8e023f */
[----:B--2---:R-:W-:Y:S01]  /*a8d0*/  IMAD R11, R73, R4, R13 ;  /* 0x00000004490b7224 */ /* 0x004fe200078e020d */
[----:B------:R-:W-:Y:S01]  /*a8e0*/  UIMAD.WIDE.U32 UR12, UR20, UR16, UR10 ;  /* 0x00000010140c72a5 */ /* 0x000fe2000f8e000a */
[----:B------:R-:W-:Y:S01]  /*a8f0*/  IMAD R4, R223, 0x40, R200 ;  /* 0x00000040df047824 */ /* 0x000fe200078e02c8 */
[----:B------:R-:W-:Y:S01]  /*a900*/  UIMAD UR14, UR20, UR17, UR14 ;  /* 0x00000011140e72a4 */ /* 0x000fe2000f8e020e */
[----:B-----5:R-:W-:Y:S01]  /*a910*/  IMAD R77, R0, R73, RZ ;  /* 0x00000049004d7224 */ /* 0x020fe200078e02ff */
[----:B------:R-:W-:Y:S01]  /*a920*/  USEL UR18, UR18, URZ, !UP0 ;  /* 0x0000003f12127287 */ /* 0x000fe2000c000000 */
[----:B------:R-:W-:Y:S01]  /*a930*/  SHF.R.S32.HI R6, RZ, 0x1f, R11 ;  /* 0x0000001fff067819 */ /* 0x000fe2000001140b */
[----:B------:R-:W-:Y:S01]  /*a940*/  ULDC.64 UR16, c[0x0][0xc98] ;  /* 0x0003260000107ab9 */ /* 0x000fe20000000a00 */
[----:B------:R-:W-:Y:S01]  /*a950*/  UIADD3 UR13, UR13, UR14, URZ ;  /* 0x0000000e0d0d7290 */ /* 0x000fe2000fffe03f */
[----:B------:R-:W-:Y:S01]  /*a960*/  IMAD.WIDE R4, R4, R5, UR8 ;  /* 0x0000000804047e25 */ /* 0x000fe2000f8e0205 */
[----:B------:R-:W-:-:S02]  /*a970*/  UIMAD UR10, UR19, UR16, URZ ;  /* 0x00000010130a72a4 */ /* 0x000fc4000f8e023f */
[----:B------:R-:W-:Y:S02]  /*a980*/  UIMAD.WIDE.U32 UR12, UR18, UR16, UR12 ;  /* 0x00000010120c72a5 */ /* 0x000fe4000f8e000c */
[----:B------:R-:W-:Y:S01]  /*a990*/  UIMAD UR10, UR18, UR17, UR10 ;  /* 0x00000011120a72a4 */ /* 0x000fe2000f8e020a */
[C---:B------:R-:W-:Y:S01]  /*a9a0*/  IADD3 R29, P2, R4.reuse, 0x5000, RZ ;  /* 0x00005000041d7810 */ /* 0x040fe20007f5e0ff */
[----:B------:R-:W-:Y:S01]  /*a9b0*/  ULDC.64 UR8, c[0x0][0xc88] ;  /* 0x0003220000087ab9 */ /* 0x000fe20000000a00 */
[----:B------:R-:W-:Y:S01]  /*a9c0*/  IADD3 R25, P3, R4, 0x4000, RZ ;  /* 0x0000400004197810 */ /* 0x000fe20007f7e0ff */
[----:B------:R-:W-:Y:S01]  /*a9d0*/  IMAD R6, R6, UR8, RZ ;  /* 0x0000000806067c24 */ /* 0x000fe2000f8e02ff */
[----:B------:R-:W-:Y:S01]  /*a9e0*/  IADD3 R8, P0, R8, UR12, RZ ;  /* 0x0000000c08087c10 */ /* 0x000fe2000ff1e0ff */
[----:B------:R-:W-:Y:S01]  /*a9f0*/  IMAD.U32 R10, RZ, RZ, UR10 ;  /* 0x0000000aff0a7e24 */ /* 0x000fe2000f8e00ff */
[----:B------:R-:W-:Y:S01]  /*aa00*/  LOP3.LUT R28, R29, 0x380, RZ, 0xc0, !PT ;  /* 0x000003801d1c7812 */ /* 0x000fe200078ec0ff */
[----:B------:R-:W-:Y:S01]  /*aa10*/  IMAD R15, R11, UR9, R6 ;  /* 0x000000090b0f7c24 */ /* 0x000fe2000f8e0206 */
[----:B------:R-:W-:Y:S01]  /*aa20*/  LOP3.LUT R24, R25, 0x380, RZ, 0xc0, !PT ;  /* 0x0000038019187812 */ /* 0x000fe200078ec0ff */
[----:B------:R-:W-:Y:S01]  /*aa30*/  VIADD R6, R14, 0x8 ;  /* 0x000000080e067836 */ /* 0x000fe20000000000 */
[----:B------:R-:W-:Y:S01]  /*aa40*/  IADD3.X R9, R9, UR13, R10, P0, !PT ;  /* 0x0000000d09097c10 */ /* 0x000fe200087fe40a */
[----:B------:R-:W-:Y:S01]  /*aa50*/  ULDC.64 UR12, c[0x0][0xba0] ;  /* 0x0002e800000c7ab9 */ /* 0x000fe20000000a00 */
[----:B------:R-:W-:-:S02]  /*aa60*/  SHF.R.U64 R28, R28, 0x3, RZ ;  /* 0x000000031c1c7819 */ /* 0x000fc400000012ff */
[----:B------:R-:W-:Y:S01]  /*aa70*/  SHF.R.U64 R24, R24, 0x3, RZ ;  /* 0x0000000318187819 */ /* 0x000fe200000012ff */
[----:B------:R-:W-:Y:S01]  /*aa80*/  IMAD.WIDE.U32 R8, R11, UR8, R8 ;  /* 0x000000080b087c25 */ /* 0x000fe2000f8e0008 */
[----:B------:R-:W-:Y:S01]  /*aa90*/  ULDC.64 UR8, c[0x0][0xc50] ;  /* 0x0003140000087ab9 */ /* 0x000fe20000000a00 */
[----:B------:R-:W-:Y:S02]  /*aaa0*/  LOP3.LUT R28, R28, R29, RZ, 0x3c, !PT ;  /* 0x0000001d1c1c7212 */ /* 0x000fe400078e3cff */
[----:B------:R-:W-:Y:S01]  /*aab0*/  IMAD.IADD R9, R9, 0x1, R15 ;  /* 0x0000000109097824 */ /* 0x000fe200078e020f */
[----:B------:R-:W-:Y:S01]  /*aac0*/  LEA R10, P0, R8, UR8, 0x2 ;  /* 0x00000008080a7c11 */ /* 0x000fe2000f8010ff */
[----:B------:R-:W-:Y:S01]  /*aad0*/  IMAD.X R29, RZ, RZ, R5, P2 ;  /* 0x000000ffff1d7224 */ /* 0x000fe200010e0605 */
[----:B------:R-:W-:Y:S02]  /*aae0*/  IADD3 R49, P2, R4, 0xb000, RZ ;  /* 0x0000b00004317810 */ /* 0x000fe40007f5e0ff */
[----:B------:R-:W-:Y:S01]  /*aaf0*/  LEA.HI.X R8, R8, UR9, R9, 0x2, P0 ;  /* 0x0000000908087c11 */ /* 0x000fe200080f1409 */
[----:B------:R-:W-:Y:S01]  /*ab00*/  SHFL.IDX PT, R42, R10, RZ, 0x1c1f ;  /* 0x001c1fff0a2a7589 */ /* 0x000fe200000e0000 */
[----:B------:R-:W-:-:S02]  /*ab10*/  IADD3 R21, P0, R4, 0x3000, RZ ;  /* 0x0000300004157810 */ /* 0x000fc40007f1e0ff */
[----:B------:R-:W-:Y:S01]  /*ab20*/  LOP3.LUT R48, R49, 0x380, RZ, 0xc0, !PT ;  /* 0x0000038031307812 */ /* 0x000fe200078ec0ff */
[----:B------:R-:W1:Y:S01]  /*ab30*/  SHFL.IDX PT, R43, R8, RZ, 0x1c1f ;  /* 0x001c1fff082b7589 */ /* 0x000e6200000e0000 */
[----:B------:R-:W-:Y:S02]  /*ab40*/  LOP3.LUT R20, R21, 0x380, RZ, 0xc0, !PT ;  /* 0x0000038015147812 */ /* 0x000fe400078ec0ff */
[----:B------:R-:W-:Y:S01]  /*ab50*/  SHF.R.U64 R48, R48, 0x3, RZ ;  /* 0x0000000330307819 */ /* 0x000fe200000012ff */
[----:B------:R-:W-:Y:S01]  /*ab60*/  SHFL.IDX PT, R46, R10, 0x1, 0x1c1f ;  /* 0x003c1f000a2e7f89 */ /* 0x000fe200000e0000 */
[----:B------:R-:W-:Y:S02]  /*ab70*/  SHF.R.U64 R20, R20, 0x3, RZ ;  /* 0x0000000314147819 */ /* 0x000fe400000012ff */
[----:B------:R-:W-:Y:S01]  /*ab80*/  LOP3.LUT R48, R48, R49, RZ, 0x3c, !PT ;  /* 0x0000003130307212 */ /* 0x000fe200078e3cff */
[--C-:B------:R-:W-:Y:S01]  /*ab90*/  IMAD.X R49, RZ, RZ, R5.reuse, P2 ;  /* 0x000000ffff317224 */ /* 0x100fe200010e0605 */
[----:B------:R-:W-:Y:S01]  /*aba0*/  LOP3.LUT R20, R20, R21, RZ, 0x3c, !PT ;  /* 0x0000001514147212 */ /* 0x000fe200078e3cff */
[----:B------:R-:W-:Y:S01]  /*abb0*/  IMAD.X R21, RZ, RZ, R5, P0 ;  /* 0x000000ffff157224 */ /* 0x000fe200000e0605 */
[C---:B------:R-:W-:Y:S01]  /*abc0*/  IADD3 R41, P0, R4.reuse, 0x9000, RZ ;  /* 0x0000900004297810 */ /* 0x040fe20007f1e0ff */
[----:B------:R-:W2:Y:S01]  /*abd0*/  SHFL.IDX PT, R47, R8, 0x1, 0x1c1f ;  /* 0x003c1f00082f7f89 */ /* 0x000ea200000e0000 */
[----:B------:R-:W-:-:S02]  /*abe0*/  IADD3 R13, P5, R4, 0x1000, RZ ;  /* 0x00001000040d7810 */ /* 0x000fc40007fbe0ff */
[----:B------:R-:W-:Y:S02]  /*abf0*/  LOP3.LUT R40, R41, 0x380, RZ, 0xc0, !PT ;  /* 0x0000038029287812 */ /* 0x000fe400078ec0ff */
[----:B------:R-:W-:Y:S02]  /*ac00*/  IADD3 R17, P4, R4, 0x2000, RZ ;  /* 0x0000200004117810 */ /* 0x000fe40007f9e0ff */
[----:B------:R-:W-:Y:S02]  /*ac10*/  SHF.R.U64 R40, R40, 0x3, RZ ;  /* 0x0000000328287819 */ /* 0x000fe400000012ff */
[----:B------:R-:W-:Y:S02]  /*ac20*/  LOP3.LUT R24, R24, R25, RZ, 0x3c, !PT ;  /* 0x0000001918187212 */ /* 0x000fe400078e3cff */
[----:B------:R-:W-:Y:S01]  /*ac30*/  LOP3.LUT R40, R40, R41, RZ, 0x3c, !PT ;  /* 0x0000002928287212 */ /* 0x000fe200078e3cff */
[----:B------:R-:W-:Y:S01]  /*ac40*/  IMAD.X R41, RZ, RZ, R5, P0 ;  /* 0x000000ffff297224 */ /* 0x000fe200000e0605 */
[----:B------:R-:W-:-:S02]  /*ac50*/  LOP3.LUT P0, RZ, R225, 0x3, RZ, 0xc0, !PT ;  /* 0x00000003e1ff7812 */ /* 0x000fc4000780c0ff */
[----:B------:R-:W-:Y:S02]  /*ac60*/  IADD3.X R25, RZ, R5, RZ, P3, !PT ;  /* 0x00000005ff197210 */ /* 0x000fe40001ffe4ff */
[----:B------:R-:W-:Y:S02]  /*ac70*/  ISETP.GE.OR P2, PT, R14, R77, P0 ;  /* 0x0000004d0e00720c */ /* 0x000fe40000746670 */
[----:B------:R-:W-:Y:S02]  /*ac80*/  IADD3 R45, P3, R4, 0xa000, RZ ;  /* 0x0000a000042d7810 */ /* 0x000fe40007f7e0ff */
[----:B------:R-:W-:Y:S02]  /*ac90*/  LOP3.LUT R12, R13, 0x380, RZ, 0xc0, !PT ;  /* 0x000003800d0c7812 */ /* 0x000fe400078ec0ff */
[----:B------:R-:W-:Y:S02]  /*aca0*/  LOP3.LUT R16, R17, 0x380, RZ, 0xc0, !PT ;  /* 0x0000038011107812 */ /* 0x000fe400078ec0ff */
[----:B------:R-:W-:-:S02]  /*acb0*/  LOP3.LUT R44, R45, 0x380, RZ, 0xc0, !PT ;  /* 0x000003802d2c7812 */ /* 0x000fc400078ec0ff */
[----:B------:R-:W-:Y:S02]  /*acc0*/  SHF.R.U64 R12, R12, 0x3, RZ ;  /* 0x000000030c0c7819 */ /* 0x000fe400000012ff */
[----:B------:R-:W-:Y:S01]  /*acd0*/  SHF.R.U64 R16, R16, 0x3, RZ ;  /* 0x0000000310107819 */ /* 0x000fe200000012ff */
[----:B-1----:R1:W-:Y:S01]  /*ace0*/  @!P2 ST.E desc[UR36][R42.64], R3 ;  /* 0x000000032a00a985 */ /* 0x0023e2000c101924 */
[----:B------:R-:W-:Y:S02]  /*acf0*/  SHF.R.U64 R44, R44, 0x3, RZ ;  /* 0x000000032c2c7819 */ /* 0x000fe400000012ff */
[----:B------:R-:W-:Y:S01]  /*ad00*/  LOP3.LUT R12, R12, R13, RZ, 0x3c, !PT ;  /* 0x0000000d0c0c7212 */ /* 0x000fe200078e3cff */
[--C-:B------:R-:W-:Y:S01]  /*ad10*/  IMAD.X R13, RZ, RZ, R5.reuse, P5 ;  /* 0x000000ffff0d7224 */ /* 0x100fe200028e0605 */
[----:B------:R-:W-:Y:S01]  /*ad20*/  LOP3.LUT R16, R16, R17, RZ, 0x3c, !PT ;  /* 0x0000001110107212 */ /* 0x000fe200078e3cff */
[----:B------:R-:W-:Y:S01]  /*ad30*/  IMAD.X R17, RZ, RZ, R5, P4 ;  /* 0x000000ffff117224 */ /* 0x000fe200020e0605 */
[----:B------:R-:W-:-:S02]  /*ad40*/  IADD3 R33, P6, R4, 0x6000, RZ ;  /* 0x0000600004217810 */ /* 0x000fc40007fde0ff */
[C---:B------:R-:W-:Y:S02]  /*ad50*/  IADD3 R37, P5, R4.reuse, 0x7000, RZ ;  /* 0x0000700004257810 */ /* 0x040fe40007fbe0ff */
[----:B------:R-:W-:Y:S01]  /*ad60*/  IADD3 R61, P4, R4, 0x8000, RZ ;  /* 0x00008000043d7810 */ /* 0x000fe20007f9e0ff */
[----:B-1----:R-:W1:Y:S01]  /*ad70*/  @P1 LDC R3, c[0x0][0xcec] ;  /* 0x00033b00ff031b82 */ /* 0x002e620000000800 */
[----:B------:R-:W-:Y:S01]  /*ad80*/  LOP3.LUT R44, R44, R45, RZ, 0x3c, !PT ;  /* 0x0000002d2c2c7212 */ /* 0x000fe200078e3cff */
[----:B------:R-:W-:Y:S01]  /*ad90*/  IMAD.X R45, RZ, RZ, R5, P3 ;  /* 0x000000ffff2d7224 */ /* 0x000fe200018e0605 */
[----:B------:R-:W-:Y:S02]  /*ada0*/  IADD3 R9, P3, R4, 0xf000, RZ ;  /* 0x0000f00004097810 */ /* 0x000fe40007f7e0ff */
[----:B------:R-:W-:Y:S02]  /*adb0*/  LOP3.LUT R32, R33, 0x380, RZ, 0xc0, !PT ;  /* 0x0000038021207812 */ /* 0x000fe400078ec0ff */
[----:B------:R-:W-:-:S02]  /*adc0*/  LOP3.LUT R36, R37, 0x380, RZ, 0xc0, !PT ;  /* 0x0000038025247812 */ /* 0x000fc400078ec0ff */
[----:B------:R-:W-:Y:S02]  /*add0*/  LOP3.LUT R60, R61, 0x380, RZ, 0xc0, !PT ;  /* 0x000003803d3c7812 */ /* 0x000fe400078ec0ff */
[----:B------:R-:W-:Y:S01]  /*ade0*/  LOP3.LUT R0, R9, 0x380, RZ, 0xc0, !PT ;  /* 0x0000038009007812 */ /* 0x000fe200078ec0ff */
[----:B------:R-:W-:Y:S01]  /*adf0*/  UIMAD UR10, UR11, UR12, URZ ;  /* 0x0000000c0b0a72a4 */ /* 0x000fe2000f8e023f */
[----:B------:R-:W-:Y:S02]  /*ae00*/  SHF.R.U64 R32, R32, 0x3, RZ ;  /* 0x0000000320207819 */ /* 0x000fe400000012ff */
[----:B------:R-:W-:Y:S02]  /*ae10*/  SHF.R.U64 R36, R36, 0x3, RZ ;  /* 0x0000000324247819 */ /* 0x000fe400000012ff */
[----:B------:R-:W-:Y:S02]  /*ae20*/  SHF.R.U64 R60, R60, 0x3, RZ ;  /* 0x000000033c3c7819 */ /* 0x000fe400000012ff */
[----:B------:R-:W-:Y:S01]  /*ae30*/  SHF.R.U64 R0, R0, 0x3, RZ ;  /* 0x0000000300007819 */ /* 0x000fe200000012ff */
[----:B------:R-:W-:Y:S01]  /*ae40*/  UIMAD.WIDE.U32 UR8, UR4, UR12, URZ ;  /* 0x0000000c040872a5 */ /* 0x000fe2000f8e003f */
[----:B------:R-:W-:Y:S01]  /*ae50*/  LOP3.LUT R32, R32, R33, RZ, 0x3c, !PT ;  /* 0x0000002120207212 */ /* 0x000fe200078e3cff */
[--C-:B------:R-:W-:Y:S01]  /*ae60*/  IMAD.X R33, RZ, RZ, R5.reuse, P6 ;  /* 0x000000ffff217224 */ /* 0x100fe200030e0605 */
[----:B------:R-:W-:Y:S01]  /*ae70*/  LOP3.LUT R36, R36, R37, RZ, 0x3c, !PT ;  /* 0x0000002524247212 */ /* 0x000fe200078e3cff */
[--C-:B------:R-:W-:Y:S01]  /*ae80*/  IMAD.X R37, RZ, RZ, R5.reuse, P5 ;  /* 0x000000ffff257224 */ /* 0x100fe200028e0605 */
[----:B------:R-:W-:Y:S01]  /*ae90*/  LOP3.LUT R60, R60, R61, RZ, 0x3c, !PT ;  /* 0x0000003d3c3c7212 */ /* 0x000fe200078e3cff */
[----:B------:R-:W-:Y:S01]  /*aea0*/  IMAD.X R61, RZ, RZ, R5, P4 ;  /* 0x000000ffff3d7224 */ /* 0x000fe200020e0605 */
[----:B------:R-:W-:Y:S01]  /*aeb0*/  ISETP.GE.OR P0, PT, R6, R77, P0 ;  /* 0x0000004d0600720c */ /* 0x000fe20000706670 */
[----:B------:R-:W-:Y:S01]  /*aec0*/  UIMAD UR10, UR4, UR13, UR10 ;  /* 0x0000000d040a72a4 */ /* 0x000fe2000f8e020a */
[----:B------:R-:W-:-:S02]  /*aed0*/  IADD3 R69, P6, R4, 0xc000, RZ ;  /* 0x0000c00004457810 */ /* 0x000fc40007fde0ff */
[C---:B------:R-:W-:Y:S01]  /*aee0*/  IADD3 R65, P5, R4.reuse, 0xd000, RZ ;  /* 0x0000d00004417810 */ /* 0x040fe20007fbe0ff */
[----:B------:R-:W-:Y:S01]  /*aef0*/  ULDC.64 UR12, c[0x0][0xbe8] ;  /* 0x0002fa00000c7ab9 */ /* 0x000fe20000000a00 */
[C---:B------:R-:W-:Y:S02]  /*af00*/  IADD3 R57, P4, R4.reuse, 0xe000, RZ ;  /* 0x0000e00004397810 */ /* 0x040fe40007f9e0ff */
[----:B------:R-:W-:Y:S02]  /*af10*/  LOP3.LUT R11, R4, 0x380, RZ, 0xc0, !PT ;  /* 0x00000380040b7812 */ /* 0x000fe400078ec0ff */
[----:B------:R-:W-:Y:S01]  /*af20*/  LOP3.LUT R52, R0, R9, RZ, 0x3c, !PT ;  /* 0x0000000900347212 */ /* 0x000fe200078e3cff */
[----:B------:R-:W-:Y:S01]  /*af30*/  IMAD R0, R219, 0x20, R223 ;  /* 0x00000020db007824 */ /* 0x000fe200078e02df */
[----:B------:R-:W-:Y:S01]  /*af40*/  UIADD3 UR9, UR9, UR10, URZ ;  /* 0x0000000a09097290 */ /* 0x000fe2000fffe03f */
[----:B------:R-:W-:Y:S01]  /*af50*/  LOP3.LUT R68, R69, 0x380, RZ, 0xc0, !PT ;  /* 0x0000038045447812 */ /* 0x000fe200078ec0ff */
[----:B------:R-:W-:Y:S01]  /*af60*/  UIMAD UR4, UR15, UR12, URZ ;  /* 0x0000000c0f0472a4 */ /* 0x000fe2000f8e023f */
[----:B------:R-:W-:Y:S01]  /*af70*/  LOP3.LUT R64, R65, 0x380, RZ, 0xc0, !PT ;  /* 0x0000038041407812 */ /* 0x000fe200078ec0ff */
[----:B--2---:R2:W-:Y:S01]  /*af80*/  @!P0 ST.E desc[UR36][R46.64], R2 ;  /* 0x000000022e008985 */ /* 0x0045e2000c101924 */
[----:B------:R-:W-:-:S02]  /*af90*/  LOP3.LUT R56, R57, 0x380, RZ, 0xc0, !PT ;  /* 0x0000038039387812 */ /* 0x000fc400078ec0ff */
[----:B------:R-:W-:Y:S01]  /*afa0*/  SHF.R.U64 R11, R11, 0x3, RZ ;  /* 0x000000030b0b7819 */ /* 0x000fe200000012ff */
[----:B------:R-:W-:Y:S01]  /*afb0*/  VIADD R6, R0, UR61 ;  /* 0x0000003d00067c36 */ /* 0x000fe20008000000 */
[----:B------:R-:W-:Y:S01]  /*afc0*/  UIMAD UR4, UR20, UR13, UR4 ;  /* 0x0000000d140472a4 */ /* 0x000fe2000f8e0204 */
[----:B------:R-:W-:Y:S01]  /*afd0*/  SHF.R.U64 R68, R68, 0x3, RZ ;  /* 0x0000000344447819 */ /* 0x000fe200000012ff */
[----:B------:R-:W-:Y:S01]  /*afe0*/  UIMAD.WIDE.U32 UR8, UR20, UR12, UR8 ;  /* 0x0000000c140872a5 */ /* 0x000fe2000f8e0008 */
[----:B------:R-:W-:Y:S01]  /*aff0*/  SHF.R.U64 R64, R64, 0x3, RZ ;  /* 0x0000000340407819 */ /* 0x000fe200000012ff */
[----:B------:R-:W-:Y:S01]  /*b000*/  ULDC.64 UR10, c[0x0][0xbf0] ;  /* 0x0002fc00000a7ab9 */ /* 0x000fe20000000a00 */
[----:B------:R-:W-:Y:S01]  /*b010*/  SHF.R.U64 R56, R56, 0x3, RZ ;  /* 0x0000000338387819 */ /* 0x000fe200000012ff */
[----:B------:R-:W5:Y:S01]  /*b020*/  LD.E.128 R12, desc[UR36][R12.64] ;  /* 0x000000240c0c7980 */ /* 0x000f62000c101d00 */
[----:B------:R-:W-:Y:S01]  /*b030*/  LOP3.LUT R4, R11, R4, RZ, 0x3c, !PT ;  /* 0x000000040b047212 */ /* 0x000fe200078e3cff */
[----:B-1----:R-:W-:Y:S01]  /*b040*/  @P1 IMAD.HI.U32 R0, R6, R3, RZ ;  /* 0x0000000306001227 */ /* 0x002fe200078e00ff */
[----:B------:R-:W-:Y:S01]  /*b050*/  UIADD3 UR9, UR9, UR4, URZ ;  /* 0x0000000409097290 */ /* 0x000fe2000fffe03f */
[----:B------:R-:W-:Y:S01]  /*b060*/  LOP3.LUT R68, R68, R69, RZ, 0x3c, !PT ;  /* 0x0000004544447212 */ /* 0x000fe200078e3cff */
[----:B------:R-:W-:Y:S01]  /*b070*/  UIMAD UR4, UR19, UR10, URZ ;  /* 0x0000000a130472a4 */ /* 0x000fe2000f8e023f */
[----:B------:R-:W-:Y:S01]  /*b080*/  LOP3.LUT R64, R64, R65, RZ, 0x3c, !PT ;  /* 0x0000004140407212 */ /* 0x000fe200078e3cff */
[--C-:B------:R-:W-:Y:S01]  /*b090*/  IMAD.X R69, RZ, RZ, R5.reuse, P6 ;  /* 0x000000ffff457224 */ /* 0x100fe200030e0605 */
[----:B------:R-:W-:Y:S01]  /*b0a0*/  LOP3.LUT R56, R56, R57, RZ, 0x3c, !PT ;  /* 0x0000003938387212 */ /* 0x000fe200078e3cff */
[--C-:B------:R-:W-:Y:S01]  /*b0b0*/  IMAD.X R65, RZ, RZ, R5.reuse, P5 ;  /* 0x000000ffff417224 */ /* 0x100fe200028e0605 */
[----:B------:R-:W-:Y:S01]  /*b0c0*/  IADD3.X R53, RZ, R5, RZ, P3, !PT ;  /* 0x00000005ff357210 */ /* 0x000fe20001ffe4ff */
[----:B------:R-:W-:Y:S01]  /*b0d0*/  IMAD.X R57, RZ, RZ, R5, P4 ;  /* 0x000000ffff397224 */ /* 0x000fe200020e0605 */
[----:B------:R1:W5:Y:S01]  /*b0e0*/  LD.E.128 R8, desc[UR36][R4.64] ;  /* 0x0000002404087980 */ /* 0x000362000c101d00 */
[----:B------:R-:W-:-:S02]  /*b0f0*/  UIMAD UR4, UR18, UR11, UR4 ;  /* 0x0000000b120472a4 */ /* 0x000fc4000f8e0204 */
[----:B------:R-:W-:Y:S01]  /*b100*/  UIMAD.WIDE.U32 UR8, UR18, UR10, UR8 ;  /* 0x0000000a120872a5 */ /* 0x000fe2000f8e0008 */
[----:B------:R-:W5:Y:S02]  /*b110*/  LD.E.128 R16, desc[UR36][R16.64] ;  /* 0x0000002410107980 */ /* 0x000f64000c101d00 */
[----:B------:R-:W-:Y:S02]  /*b120*/  ULDC.64 UR10, c[0x0][0xbe0] ;  /* 0x0002f800000a7ab9 */ /* 0x000fe40000000a00 */
[----:B------:R-:W5:Y:S01]  /*b130*/  LD.E.128 R20, desc[UR36][R20.64] ;  /* 0x0000002414147980 */ /* 0x000f62000c101d00 */
[----:B-1----:R-:W-:Y:S01]  /*b140*/  IMAD.MOV.U32 R5, RZ, RZ, R6 ;  /* 0x000000ffff057224 */ /* 0x002fe200078e0006 */
[----:B0-----:R-:W-:Y:S01]  /*b150*/  @P1 SHF.R.U32.HI R5, RZ, R75, R0 ;  /* 0x0000004bff051219 */ /* 0x001fe20000011600 */
[----:B------:R-:W-:Y:S01]  /*b160*/  UIADD3 UR4, UR9, UR4, URZ ;  /* 0x0000000409047290 */ /* 0x000fe2000fffe03f */
[----:B------:R-:W5:Y:S02]  /*b170*/  LD.E.128 R24, desc[UR36][R24.64] ;  /* 0x0000002418187980 */ /* 0x000f64000c101d00 */
[--C-:B------:R-:W-:Y:S01]  /*b180*/  SHF.R.S32.HI R0, RZ, 0x1f, R5.reuse ;  /* 0x0000001fff007819 */ /* 0x100fe20000011405 */
[----:B------:R-:W-:Y:S01]  /*b190*/  IMAD.MOV R4, RZ, RZ, -R5 ;  /* 0x000000ffff047224 */ /* 0x000fe200078e0a05 */
[----:B------:R-:W5:Y:S01]  /*b1a0*/  LD.E.128 R28, desc[UR36][R28.64] ;  /* 0x000000241c1c7980 */ /* 0x000f62000c101d00 */
[----:B------:R-:W-:-:S02]  /*b1b0*/  IMAD.U32 R3, RZ, RZ, UR9 ;  /* 0x00000009ff037e24 */ /* 0x000fc4000f8e00ff */
[----:B------:R-:W-:Y:S01]  /*b1c0*/  IMAD R0, R0, UR10, RZ ;  /* 0x0000000a00007c24 */ /* 0x000fe2000f8e02ff */
[----:B------:R-:W5:Y:S01]  /*b1d0*/  LD.E.128 R32, desc[UR36][R32.64] ;  /* 0x0000002420207980 */ /* 0x000f62000c101d00 */
[----:B------:R-:W-:Y:S02]  /*b1e0*/  IMAD R73, R73, R4, R6 ;  /* 0x0000000449497224 */ /* 0x000fe400078e0206 */
[----:B--2---:R-:W-:Y:S01]  /*b1f0*/  IMAD.U32 R2, RZ, RZ, UR8 ;  /* 0x00000008ff027e24 */ /* 0x004fe2000f8e00ff */
[----:B------:R-:W5:Y:S01]  /*b200*/  LD.E.128 R36, desc[UR36][R36.64] ;  /* 0x0000002424247980 */ /* 0x000f62000c101d00 */
[----:B------:R-:W-:Y:S01]  /*b210*/  IMAD.U32 R3, RZ, RZ, UR4 ;  /* 0x00000004ff037e24 */ /* 0x000fe2000f8e00ff */
[----:B------:R-:W-:Y:S01]  /*b220*/  ULDC.64 UR8, c[0x0][0xbd8] ;  /* 0x0002f60000087ab9 */ /* 0x000fe20000000a00 */
[----:B------:R-:W-:Y:S01]  /*b230*/  IMAD R75, R5, UR11, R0 ;  /* 0x0000000b054b7c24 */ /* 0x000fe2000f8e0200 */
[----:B------:R-:W5:Y:S01]  /*b240*/  LD.E.128 R60, desc[UR36][R60.64] ;  /* 0x000000243c3c7980 */ /* 0x000f62000c101d00 */
[----:B------:R-:W-:-:S03]  /*b250*/  SHF.R.S32.HI R0, RZ, 0x1f, R73 ;  /* 0x0000001fff007819 */ /* 0x000fc60000011449 */
[----:B------:R-:W5:Y:S01]  /*b260*/  LD.E.128 R40, desc[UR36][R40.64] ;  /* 0x0000002428287980 */ /* 0x000f62000c101d00 */
[----:B------:R-:W-:-:S03]  /*b270*/  IMAD.WIDE.U32 R2, R5, UR10, R2 ;  /* 0x0000000a05027c25 */ /* 0x000fc6000f8e0002 */
        /* <DEDUP_REMOVED lines=31> */
[----:B------:R-:W-:Y:S02]  /*b470*/  ISETP.GE.AND P0, PT, R0, R77, PT ;  /* 0x0000004d0000720c */ /* 0x000fe40003f06270 */
[----:B------:R-:W-:-:S02]  /*b480*/  SHF.R.S32.HI R80, RZ, 0x1f, R218 ;  /* 0x0000001fff507819 */ /* 0x000fc400000114da */
[----:B------:R-:W-:Y:S02]  /*b490*/  SHF.R.S32.HI R81, RZ, 0x1f, R216 ;  /* 0x0000001fff517819 */ /* 0x000fe400000114d8 */
[----:B------:R-:W-:Y:S02]  /*b4a0*/  SHF.R.S32.HI R82, RZ, 0x1f, R217 ;  /* 0x0000001fff527819 */ /* 0x000fe400000114d9 */
[----:B------:R-:W-:Y:S01]  /*b4b0*/  SHF.R.S32.HI R83, RZ, 0x1f, R200 ;  /* 0x0000001fff537819 */ /* 0x000fe200000114c8 */
[----:B0-----:R-:W-:Y:S06]  /*b4c0*/  @P2 BRA `(.L_x_14769) ;  /* 0x0000000000442947 */ /* 0x001fec0003800000 */
        /* <DEDUP_REMOVED lines=17> */
.L_x_14769:
[----:B------:R-:W-:Y:S05]  /*b5e0*/  BSYNC B1 ;  /* 0x0000000000017941 */ /* 0x000fea0003800000 */
.L_x_14768:
[----:B0----5:R0:W3:Y:S01]  /*b5f0*/  SHFL.IDX PT, R11, R76, 0x1, 0x181f ;  /* 0x00381f004c0b7f89 */ /* 0x0210e200000e0000 */
[----:B------:R-:W-:Y:S03]  /*b600*/  BSSY B1, `(.L_x_14770) ;  /* 0x0000014000017945 */ /* 0x000fe60003800000 */
[----:B------:R0:W4:Y:S01]  /*b610*/  SHFL.IDX PT, R9, R6, 0x1, 0x181f ;  /* 0x00381f0006097f89 */ /* 0x00012200000e0000 */
[----:B------:R-:W-:Y:S05]  /*b620*/  @P1 BRA `(.L_x_14771) ;  /* 0x0000000000441947 */ /* 0x000fea0003800000 */
[----:B------:R-:W-:Y:S02]  /*b630*/  ULDC UR4, c[0x0][0xbc8] ;  /* 0x0002f20000047ab9 */ /* 0x000fe40000000800 */
[----:B------:R-:W-:Y:S02]  /*b640*/  ISETP.GE.AND P4, PT, R200, UR4, PT ;  /* 0x00000004c8007c0c */ /* 0x000fe4000bf86270 */
[----:B------:R-:W-:Y:S02]  /*b650*/  ISETP.GE.AND P3, PT, R217, UR4, PT ;  /* 0x00000004d9007c0c */ /* 0x000fe4000bf66270 */
[----:B------:R-:W-:Y:S02]  /*b660*/  ISETP.GE.AND P2, PT, R216, UR4, PT ;  /* 0x00000004d8007c0c */ /* 0x000fe4000bf46270 */
[----:B------:R-:W-:-:S07]  /*b670*/  ISETP.GE.AND P1, PT, R218, UR4, PT ;  /* 0x00000004da007c0c */ /* 0x000fce000bf26270 */
[CC--:B----4-:R-:W-:Y:S02]  /*b680*/  @!P4 LEA R2, P6, R200.reuse, R9.reuse, 0x1 ;  /* 0x00000009c802c211 */ /* 0x0d0fe400078c08ff */
[C---:B------:R-:W-:Y:S02]  /*b690*/  @!P3 LEA R4, P5, R217.reuse, R9, 0x1 ;  /* 0x00000009d904b211 */ /* 0x040fe400078a08ff */
[----:B---3--:R-:W-:Y:S02]  /*b6a0*/  @!P4 LEA.HI.X R3, R200, R11, R83, 0x1, P6 ;  /* 0x0000000bc803c211 */ /* 0x008fe400030f0c53 */
        /* <DEDUP_REMOVED lines=9> */
.L_x_14771:
[----:B------:R-:W-:Y:S05]  /*b740*/  BSYNC B1 ;  /* 0x0000000000017941 */ /* 0x000fea0003800000 */
.L_x_14770:
[----:B---3--:R3:W0:Y:S01]  /*b750*/  SHFL.IDX PT, R11, R76, 0x2, 0x181f ;  /* 0x00581f004c0b7f89 */ /* 0x00862200000e0000 */
        /* <DEDUP_REMOVED lines=15> */
[----:B----4-:R-:W-:-:S02]  /*b850*/  @!P1 LEA.HI.X R9, R216, R11, R81, 0x1, P4 ;  /* 0x0000000bd8099211 */ /* 0x010fc400020f0c51 */
[----:B------:R-:W-:Y:S01]  /*b860*/  @!P0 LEA.HI.X R11, R218, R11, R80, 0x1, P6 ;  /* 0x0000000bda0b8211 */ /* 0x000fe200030f0c50 */
[----:B------:R0:W-:Y:S04]  /*b870*/  @!P2 ST.E.128 desc[UR36][R4.64], R32 ;  /* 0x000000200400a985 */ /* 0x0001e8000c101d24 */
[----:B------:R0:W-:Y:S04]  /*b880*/  @!P1 ST.E.128 desc[UR36][R8.64], R44 ;  /* 0x0000002c08009985 */ /* 0x0001e8000c101d24 */
[----:B------:R0:W-:Y:S02]  /*b890*/  @!P0 ST.E.128 desc[UR36][R10.64], R56 ;  /* 0x000000380a008985 */ /* 0x0001e4000c101d24 */
.L_x_14773:
[----:B------:R-:W-:Y:S05]  /*b8a0*/  BSYNC B1 ;  /* 0x0000000000017941 */ /* 0x000fea0003800000 */
.L_x_14772:
[----:B------:R-:W-:Y:S01]  /*b8b0*/  IADD3 R0, R78, 0x60, RZ ;  /* 0x000000604e007810 */ /* 0x000fe20007ffe0ff */
[----:B0-----:R0:W0:Y:S03]  /*b8c0*/  SHFL.IDX PT, R11, R76, 0x3, 0x181f ;  /* 0x00781f004c0b7f89 */ /* 0x00102600000e0000 */
        /* <DEDUP_REMOVED lines=12> */
[----:B----4-:R-:W-:Y:S01]  /*b990*/  @!P5 LEA.HI.X R9, R216, R11, R81, 0x1, P2 ;  /* 0x0000000bd809d211 */ /* 0x010fe200010f0c51 */
        /* <DEDUP_REMOVED lines=9> */
.L_x_14766:
[----:B------:R-:W-:Y:S01]  /*ba30*/  R2UR UR4, R220 ;  /* 0x00000000dc0472ca */ /* 0x000fe200000e0000 */
[----:B------:R-:W-:Y:S01]  /*ba40*/  ULDC.64 UR10, c[0x0][0xd00] ;  /* 0x00034000000a7ab9 */ /* 0x000fe20000000a00 */
[----:B------:R-:W-:Y:S01]  /*ba50*/  R2UR UR7, R222 ;  /* 0x00000000de0772ca */ /* 0x000fe200000e0000 */
[----:B------:R-:W-:Y:S01]  /*ba60*/  UISETP.NE.U32.AND UP0, UPT, UR10, URZ, UPT ;  /* 0x0000003f0a00728c */ /* 0x000fe2000bf05070 */
[----:B------:R-:W0:Y:S01]  /*ba70*/  LDC R13, c[0x0][0xce8] ;  /* 0x00033a00ff0d7b82 */ /* 0x000e220000000800 */
[----:B------:R-:W-:Y:S02]  /*ba80*/  R2UR UR12, R221 ;  /* 0x00000000dd0c72ca */ /* 0x000fe400000e0000 */
[----:B------:R-:W-:-:S06]  /*ba90*/  UISETP.NE.AND.EX UP0, UPT, UR11, URZ, UPT, UP0 ;  /* 0x0000003f0b00728c */ /* 0x000fcc000bf05300 */
[----:B------:R-:W-:Y:S01]  /*baa0*/  USHF.L.U32 UR8, UR4, 0x2, URZ ;  /* 0x0000000204087899 */ /* 0x000fe2000800063f */
[----:B------:R-:W-:Y:S01]  /*bab0*/  PLOP3.LUT P2, PT, PT, PT, UP0, 0x80, 0x0 ;  /* 0x000000000000781c */ /* 0x000fe20003f4f008 */
[----:B------:R-:W-:Y:S02]  /*bac0*/  USHF.L.U64.HI UR9, UR4, 0x2, UR7 ;  /* 0x0000000204097899 */ /* 0x000fe40008010207 */
[----:B------:R-:W-:-:S04]  /*bad0*/  UIADD3 UR4, UP1, UR8, UR10, URZ ;  /* 0x0000000a08047290 */ /* 0x000fc8000ff3e03f */
[----:B------:R-:W-:Y:S02]  /*bae0*/  UIADD3.X UR7, UR9, UR11, URZ, UP1, !UPT ;  /* 0x0000000b09077290 */ /* 0x000fe40008ffe43f */
[----:B------:R-:W-:Y:S01]  /*baf0*/  IMAD.U32 R2, RZ, RZ, UR4 ;  /* 0x00000004ff027e24 */ /* 0x000fe2000f8e00ff */
        /* <DEDUP_REMOVED lines=27> */
.L_x_14775:
[----:B------:R-:W-:Y:S01]  /*bcb0*/  R2UR UR8, R220 ;  /* 0x00000000dc0872ca */ /* 0x000fe200000e0000 */
[----:B------:R-:W-:Y:S01]  /*bcc0*/  BSSY B1, `(.L_x_14776) ;  /* 0x000002f000017945 */ /* 0x000fe20003800000 */
[----:B------:R-:W-:-:S11]  /*bcd0*/  R2UR UR7, R222 ;  /* 0x00000000de0772ca */ /* 0x000fd600000e0000 */
        /* <DEDUP_REMOVED lines=12> */
[----:B------:R-:W-:Y:S01]  /*bda0*/  R2UR UR16, R221 ;  /* 0x00000000dd1072ca */ /* 0x000fe200000e0000 */
[----:B------:R-:W-:Y:S01]  /*bdb0*/  UIMAD UR7, UR11, UR14, URZ ;  /* 0x0000000e0b0772a4 */ /* 0x000fe2000f8e023f */
[----:B------:R-:W-:Y:S01]  /*bdc0*/  IMAD.MOV.U32 R2, RZ, RZ, R4 ;  /* 0x000000ffff027224 */ /* 0x000fe200078e0004 */
[----:B------:R-:W-:Y:S01]  /*bdd0*/  UMOV UR8, UR4 ;  /* 0x0000000400087c82 */ /* 0x000fe20008000000 */
[----:B------:R-:W-:-:S07]  /*bde0*/  UMOV UR9, UR10 ;  /* 0x0000000a00097c82 */ /* 0x000fce0008000000 */
        /* <DEDUP_REMOVED lines=25> */
[----:B------:R-:W-:Y:S02]  /*bf80*/  LEA.HI.X R5, R2, UR9, R3, 0x2, P1 ;  /* 0x0000000902057c11 */ /* 0x000fe400088f1403 */
[----:B------:R-:W-:-:S05]  /*bf90*/  MOV R3, 0xff800000 ;  /* 0xff80000000037802 */ /* 0x000fca0000000f00 */
[----:B------:R0:W-:Y:S02]  /*bfa0*/  STG.E desc[UR36][R4.64], R3 ;  /* 0x0000000304007986 */ /* 0x0001e4000c101924 */
.L_x_14777:
[----:B------:R-:W-:Y:S05]  /*bfb0*/  BSYNC B1 ;  /* 0x0000000000017941 */ /* 0x000fea0003800000 */
.L_x_14776:
[----:B0-----:R-:W0:Y:S01]  /*bfc0*/  @P0 LDC R3, c[0x0][0xcf0] ;  /* 0x00033c00ff030b82 */ /* 0x001e220000000800 */
[----:B------:R-:W-:Y:S01]  /*bfd0*/  ULDC.64 UR14, c[0x0][0xba0] ;  /* 0x0002e800000e7ab9 */ /* 0x000fe20000000a00 */
[----:B------:R-:W-:Y:S01]  /*bfe0*/  R2UR UR16, R221 ;  /* 0x00000000dd1072ca */ /* 0x000fe200000e0000 */
[----:B------:R-:W-:Y:S01]  /*bff0*/  UIMAD UR7, UR10, UR14, URZ ;  /* 0x0000000e0a0772a4 */ /* 0x000fe2000f8e023f */
[----:B------:R-:W-:Y:S01]  /*c000*/  IMAD R2, R219, 0x20, R223 ;  /* 0x00000020db027824 */ /* 0x000fe200078e02df */
[----:B------:R-:W-:Y:S01]  /*c010*/  UIMAD.WIDE.U32 UR8, UR4, UR14, URZ ;  /* 0x0000000e040872a5 */ /* 0x000fe2000f8e003f */
[----:B------:R-:W-:Y:S01]  /*c020*/  BSSY B1, `(.L_x_14778) ;  /* 0x0000044000017945 */ /* 0x000fe20003800000 */
[----:B------:R-:W-:Y:S01]  /*c030*/  UIMAD UR7, UR4, UR15, UR7 ;  /* 0x0000000f040772a4 */ /* 0x000fe2000f8e0207 */
[----:B------:R-:W-:Y:S01]  /*c040*/  VIADD R6, R2, UR61 ;  /* 0x0000003d02067c36 */ /* 0x000fe20008000000 */
[----:B------:R-:W-:Y:S01]  /*c050*/  SHF.R.S32.HI R18, RZ, 0x1f, R218 ;  /* 0x0000001fff127819 */ /* 0x000fe200000114da */
[----:B------:R-:W-:Y:S01]  /*c060*/  ULDC.64 UR14, c[0x0][0xbe8] ;  /* 0x0002fa00000e7ab9 */ /* 0x000fe20000000a00 */
[----:B------:R-:W-:Y:S01]  /*c070*/  UIADD3 UR9, UR9, UR7, URZ ;  /* 0x0000000709097290 */ /* 0x000fe2000fffe03f */
[----:B------:R-:W-:Y:S01]  /*c080*/  @P0 IMAD.HI.U32 R2, R6, R11, RZ ;  /* 0x0000000b06020227 */ /* 0x000fe200078e00ff */
[----:B------:R-:W-:Y:S01]  /*c090*/  UIMAD UR4, UR11, UR14, URZ ;  /* 0x0000000e0b0472a4 */ /* 0x000fe2000f8e023f */
[----:B------:R-:W-:Y:S01]  /*c0a0*/  SHF.R.S32.HI R19, RZ, 0x1f, R216 ;  /* 0x0000001fff137819 */ /* 0x000fe200000114d8 */
[----:B------:R-:W-:Y:S01]  /*c0b0*/  UIMAD.WIDE.U32 UR8, UR16, UR14, UR8 ;  /* 0x0000000e100872a5 */ /* 0x000fe2000f8e0008 */
[----:B------:R-:W-:Y:S01]  /*c0c0*/  IMAD.MOV.U32 R5, RZ, RZ, R6 ;  /* 0x000000ffff057224 */ /* 0x000fe200078e0006 */
[----:B------:R-:W-:Y:S01]  /*c0d0*/  UIMAD UR4, UR16, UR15, UR4 ;  /* 0x0000000f100472a4 */ /* 0x000fe2000f8e0204 */
[----:B------:R-:W-:Y:S01]  /*c0e0*/  SHF.R.S32.HI R20, RZ, 0x1f, R217 ;  /* 0x0000001fff147819 */ /* 0x000fe200000114d9 */
[----:B------:R-:W-:Y:S01]  /*c0f0*/  ULDC.64 UR10, c[0x0][0xbf0] ;  /* 0x0002fc00000a7ab9 */ /* 0x000fe20000000a00 */
[----:B------:R-:W-:Y:S01]  /*c100*/  SHF.R.S32.HI R21, RZ, 0x1f, R200 ;  /* 0x0000001fff157819 */ /* 0x000fe200000114c8 */
[----:B------:R-:W-:-:S02]  /*c110*/  UIADD3 UR9, UR9, UR4, URZ ;  /* 0x0000000409097290 */ /* 0x000fc4000fffe03f */
[----:B------:R-:W-:Y:S01]  /*c120*/  UIMAD UR4, UR13, UR10, URZ ;  /* 0x0000000a0d0472a4 */ /* 0x000fe2000f8e023f */
[----:B0-----:R-:W-:Y:S01]  /*c130*/  @P0 SHF.R.U32.HI R5, RZ, R3, R2 ;  /* 0x00000003ff050219 */ /* 0x001fe20000011602 */
[----:B------:R-:W-:Y:S02]  /*c140*/  UIMAD.WIDE.U32 UR8, UR12, UR10, UR8 ;  /* 0x0000000a0c0872a5 */ /* 0x000fe4000f8e0008 */
[----:B------:R-:W-:Y:S01]  /*c150*/  UIMAD UR4, UR12, UR11, UR4 ;  /* 0x0000000b0c0472a4 */ /* 0x000fe2000f8e0204 */
[--C-:B------:R-:W-:Y:S01]  /*c160*/  SHF.R.S32.HI R2, RZ, 0x1f, R5.reuse ;  /* 0x0000001fff027819 */ /* 0x100fe20000011405 */
[----:B------:R-:W-:Y:S01]  /*c170*/  IMAD.MOV R9, RZ, RZ, -R5 ;  /* 0x000000ffff097224 */ /* 0x000fe200078e0a05 */
[----:B------:R-:W-:Y:S01]  /*c180*/  ULDC.64 UR10, c[0x0][0xbe0] ;  /* 0x0002f800000a7ab9 */ /* 0x000fe20000000a00 */
[----:B------:R-:W-:Y:S02]  /*c190*/  UIADD3 UR4, UR9, UR4, URZ ;  /* 0x0000000409047290 */ /* 0x000fe4000fffe03f */
[----:B------:R-:W-:-:S02]  /*c1a0*/  IMAD.U32 R3, RZ, RZ, UR9 ;  /* 0x00000009ff037e24 */ /* 0x000fc4000f8e00ff */
        /* <DEDUP_REMOVED lines=43> */
.L_x_14779:
[----:B------:R-:W-:Y:S05]  /*c460*/  BSYNC B1 ;  /* 0x0000000000017941 */ /* 0x000fea0003800000 */
.L_x_14778:
        /* <DEDUP_REMOVED lines=21> */
.L_x_14781:
[----:B------:R-:W-:Y:S05]  /*c5c0*/  BSYNC B1 ;  /* 0x0000000000017941 */ /* 0x000fea0003800000 */
.L_x_14780:
        /* <DEDUP_REMOVED lines=21> */
.L_x_14783:
[----:B------:R-:W-:Y:S05]  /*c720*/  BSYNC B1 ;  /* 0x0000000000017941 */ /* 0x000fea0003800000 */
.L_x_14782:
[----:B------:R-:W-:Y:S01]  /*c730*/  IADD3 R0, R6, 0x60, RZ ;  /* 0x0000006006007810 */ /* 0x000fe20007ffe0ff */
[----:B0-23--:R-:W0:Y:S03]  /*c740*/  SHFL.IDX PT, R5, R5, 0x3, 0x181f ;  /* 0x00781f0005057f89 */ /* 0x00de2600000e0000 */
        /* <DEDUP_REMOVED lines=20> */
.L_x_14774:
[----:B------:R-:W-:Y:S05]  /*c890*/  BSYNC B0 ;  /* 0x0000000000007941 */ /* 0x000fea0003800000 */
.L_x_14765:
[----:B------:R-:W-:Y:S02]  /*c8a0*/  ULDC UR4, c[0x0][0xd3c] ;  /* 0x00034f0000047ab9 */ /* 0x000fe40000000800 */
[----:B------:R-:W-:-:S13]  /*c8b0*/  ISETP.GE.AND P0, PT, R7, UR4, PT ;  /* 0x0000000407007c0c */ /* 0x000fda000bf06270 */
[----:B------:R-:W-:Y:S05]  /*c8c0*/  @!P0 BRA `(.L_x_14784) ;  /* 0xffffff44004c8947 */ /* 0x000fea000383ffff */
[----:B------:R-:W-:Y:S05]  /*c8d0*/  EXIT ;  /* 0x000000000000794d */ /* 0x000fea0003800000 */
.L_x_14722:
        /* <DEDUP_REMOVED lines=16> */
.L_x_14785:
        /* <DEDUP_REMOVED lines=40> */
.L_x_14791:
        /* <DEDUP_REMOVED lines=12> */
.L_x_14790:
[----:B------:R-:W-:Y:S05]  /*cd20*/  BSYNC B0 ;  /* 0x0000000000007941 */ /* 0x000fea0003800000 */
.L_x_14789:
        /* <DEDUP_REMOVED lines=20> */
.L_x_14787:
        /* <DEDUP_REMOVED lines=20> */
.L_x_14792:
        /* <DEDUP_REMOVED lines=59> */
.L_x_14788:
[----:B------:R-:W-:Y:S01]  /*d360*/  ULDC UR4, c[0x0][0xd3c] ;  /* 0x00034f0000047ab9 */ /* 0x000fe20000000800 */
[----:B------:R-:W-:Y:S02]  /*d370*/  IMAD.MOV.U32 R17, RZ, RZ, RZ ;  /* 0x000000ffff117224 */ /* 0x000fe400078e00ff */
[----:B------:R-:W-:Y:S02]  /*d380*/  IMAD.U32 R16, RZ, RZ, UR6 ;  /* 0x00000006ff107e24 */ /* 0x000fe4000f8e00ff */
[----:B------:R-:W-:Y:S02]  /*d390*/  IMAD.MOV.U32 R18, RZ, RZ, RZ ;  /* 0x000000ffff127224 */ /* 0x000fe400078e00ff */
[----:B------:R-:W-:-:S07]  /*d3a0*/  IMAD.U32 R19, RZ, RZ, UR4 ;  /* 0x00000004ff137e24 */ /* 0x000fce000f8e00ff */
.L_x_14793:
[----:B------:R-:W-:-:S13]  /*d3b0*/  ISETP.NE.AND P0, PT, R5, RZ, PT ;  /* 0x000000ff0500720c */ /* 0x000fda0003f05270 */
[----:B------:R-:W0:Y:S01]  /*d3c0*/  @!P0 S2R R3, SR_CgaCtaId ;  /* 0x0000000000038919 */ /* 0x000e220000008800 */
[----:B------:R-:W-:-:S04]  /*d3d0*/  @!P0 MOV R0, 0x400 ;  /* 0x0000040000008802 */ /* 0x000fc80000000f00 */
[----:B0-----:R-:W-:-:S05]  /*d3e0*/  @!P0 LEA R0, R3, R0, 0x18 ;  /* 0x0000000003008211 */ /* 0x001fca00078ec0ff */
[----:B------:R0:W-:Y:S01]  /*d3f0*/  @!P0 STS.128 [R0+0x324d0], R16 ;  /* 0x0324d01000008388 */ /* 0x0001e20000000c00 */
[----:B------:R-:W-:Y:S06]  /*d400*/  BAR.ARV 0x5, 0x180 ;  /* 0x0146000000007b1d */ /* 0x000fec0000002000 */
.L_x_14786:
        /* <DEDUP_REMOVED lines=18> */
[----:B------:R-:W-:Y:S02]  /*d530*/  LOP3.LUT R3, R2, 0x38, R5, 0x78, !PT ;  /* 0x0000003802037812 */ /* 0x000fe400078e7805 */
[----:B------:R-:W-:Y:S01]  /*d540*/  SHF.L.U32 R2, R5, 0x4, RZ ;  /* 0x0000000405027819 */ /* 0x000fe200000006ff */
[----:B------:R-:W-:Y:S01]  /*d550*/  ULOP3.LUT UR38, UR4, 0x2, URZ, 0xfc, !UPT ;  /* 0x0000000204267892 */ /* 0x000fe2000f8efc3f */
[----:B------:R-:W-:Y:S02]  /*d560*/  SHF.R.U32.HI R5, RZ, 0x3, R4 ;  /* 0x00000003ff057819 */ /* 0x000fe40000011604 */
[----:B------:R-:W-:Y:S01]  /*d570*/  UMOV UR4, 0x400 ;  /* 0x0000040000047882 */ /* 0x000fe20000000000 */
[----:B------:R-:W-:Y:S01]  /*d580*/  LOP3.LUT R30, R3, 0x200, R0, 0xf8, !PT ;  /* 0x00000200031e7812 */ /* 0x000fe200078ef800 */
[----:B0-----:R-:W-:Y:S01]  /*d590*/  ULEA UR4, UR5, UR4, 0x18 ;  /* 0x0000000405047291 */ /* 0x001fe2000f8ec03f */
[----:B------:R-:W-:Y:S02]  /*d5a0*/  LOP3.LUT R4, R0, 0x38, RZ, 0xc0, !PT ;  /* 0x0000003800047812 */ /* 0x000fe400078ec0ff */
[----:B------:R-:W-:-:S02]  /*d5b0*/  LOP3.LUT R0, R5, 0x70, R2, 0xf8, !PT ;  /* 0x0000007005007812 */ /* 0x000fc400078ef802 */
[C---:B------:R-:W-:Y:S01]  /*d5c0*/  LOP3.LUT R3, R4.reuse, 0x40, RZ, 0xfc, !PT ;  /* 0x0000004004037812 */ /* 0x040fe200078efcff */
[----:B------:R-:W-:Y:S01]  /*d5d0*/  IMAD.U32 R22, RZ, RZ, UR4 ;  /* 0x00000004ff167e24 */ /* 0x000fe2000f8e00ff */
[C---:B------:R-:W-:Y:S02]  /*d5e0*/  LOP3.LUT R2, R4.reuse, 0x80, RZ, 0xfc, !PT ;  /* 0x0000008004027812 */ /* 0x040fe400078efcff */
[----:B------:R-:W-:Y:S01]  /*d5f0*/  LOP3.LUT R0, R4, 0xc0, RZ, 0xfc, !PT ;  /* 0x000000c004007812 */ /* 0x000fe200078efcff */
[----:B---3--:R-:W-:-:S07]  /*d600*/  IMAD R26, R30, 0x2, R22 ;  /* 0x000000021e1a7824 */ /* 0x008fce00078e0216 */
.L_x_14861:
        /* <DEDUP_REMOVED lines=48> */
.L_x_14795:
        /* <DEDUP_REMOVED lines=9> */
.L_x_14796:
        /* <DEDUP_REMOVED lines=9> */
.L_x_14797:
[----:B------:R-:W3:Y:S01]  /*da30*/  LDL R4, [R1+0x4] ;  /* 0x0000040001047983 */ /* 0x000ee20000100800 */
[----:B012---:R-:W0:Y:S01]  /*da40*/  LDC R0, c[0x0][0x448] ;  /* 0x00011200ff007b82 */ /* 0x007e220000000800 */
[----:B-----5:R-:W-:Y:S01]  /*da50*/  IMAD.IADD R25, R25, 0x1, -R32 ;  /* 0x0000000119197824 */ /* 0x020fe200078e0a20 */
[----:B------:R-:W-:Y:S01]  /*da60*/  LOP3.LUT R23, R23, 0xfffeffff, RZ, 0xc0, !PT ;  /* 0xfffeffff17177812 */ /* 0x000fe200078ec0ff */
[----:B------:R-:W-:Y:S01]  /*da70*/  BSSY B7, `(.L_x_14798) ;  /* 0x0000424000077945 */ /* 0x000fe20003800000 */
[----:B0-----:R-:W-:Y:S02]  /*da80*/  ISETP.NE.AND P0, PT, R0, 0x1, PT ;  /* 0x000000010000780c */ /* 0x001fe40003f05270 */
[----:B------:R-:W-:-:S05]  /*da90*/  SHF.L.U32 R0, R17, 0x7, RZ ;  /* 0x0000000711007819 */ /* 0x000fca00000006ff */
[----:B------:R-:W-:-:S06]  /*daa0*/  VIADD R0, R0, 0x7f ;  /* 0x0000007f00007836 */ /* 0x000fcc0000000000 */
        /* <DEDUP_REMOVED lines=35> */
.L_x_14799:
        /* <DEDUP_REMOVED lines=20> */
.L_x_14802:
[----:B------:R-:W-:Y:S05]  /*de20*/  BSYNC B6 ;  /* 0x0000000000067941 */ /* 0x000fea0003800000 */
.L_x_14801:
        /* <DEDUP_REMOVED lines=20> */
.L_x_14805:
        /* <DEDUP_REMOVED lines=15> */
.L_x_14804:
[----:B------:R-:W-:Y:S05]  /*e060*/  BSYNC B6 ;  /* 0x0000000000067941 */ /* 0x000fea0003800000 */
.L_x_14803:
[----:B------:R-:W2:Y:S01]  /*e070*/  LDL R20, [R1+0xc] ;  /* 0x00000c0001147983 */ /* 0x000ea20000100800 */
[----:B------:R-:W-:Y:S01]  /*e080*/  ULDC.64 UR4, c[0x0][0xaf0] ;  /* 0x0002bc0000047ab9 */ /* 0x000fe20000000a00 */
[----:B------:R-:W0:Y:S01]  /*e090*/  LDC R10, c[0x0][0x430] ;  /* 0x00010c00ff0a7b82 */ /* 0x000e220000000800 */
[----:B------:R-:W-:Y:S01]  /*e0a0*/  ISETP.NE.U32.AND P0, PT, RZ, UR4, PT ;  /* 0x00000004ff007c0c */ /* 0x000fe2000bf05070 */
[----:B------:R-:W1:Y:S03]  /*e0b0*/  S2R R21, SR_TID.X ;  /* 0x0000000000157919 */ /* 0x000e660000002100 */
[----:B------:R-:W-:-:S13]  /*e0c0*/  ISETP.NE.AND.EX P0, PT, RZ, UR5, PT, P0 ;  /* 0x00000005ff007c0c */ /* 0x000fda000bf05300 */
[----:B------:R-:W-:Y:S01]  /*e0d0*/  @P0 IADD3 R2, P1, R28, UR4, RZ ;  /* 0x000000041c020c10 */ /* 0x000fe2000ff3e0ff */
[----:B------:R-:W-:Y:S01]  /*e0e0*/  ULDC UR4, c[0x0][0x320] ;  /* 0x0000c80000047ab9 */ /* 0x000fe20000000800 */
[----:B------:R-:W-:Y:S02]  /*e0f0*/  LOP3.LUT R23, R23, 0xffffffef, RZ, 0xc0, !PT ;  /* 0xffffffef17177812 */ /* 0x000fe400078ec0ff */
[----:B------:R-:W-:-:S05]  /*e100*/  @P0 IADD3.X R3, R31, UR5, RZ, P1, !PT ;  /* 0x000000051f030c10 */ /* 0x000fca0008ffe4ff */
[----:B------:R3:W5:Y:S01]  /*e110*/  @P0 LDG.E R29, desc[UR36][R2.64] ;  /* 0x00000024021d0981 */ /* 0x000762000c1e1900 */
[----:B------:R-:W-:Y:S01]  /*e120*/  UMOV UR5, 0xffffffff ;  /* 0xffffffff00057882 */ /* 0x000fe20000000000 */
[----:B-1----:R-:W-:-:S05]  /*e130*/  IMAD.SHL.U32 R4, R21, 0x8, RZ ;  /* 0x0000000815047824 */ /* 0x002fca00078e00ff */
        /* <DEDUP_REMOVED lines=15> */
[----:B--2---:R-:W-:Y:S01]  /*e230*/  VIADD R0, R20, 0xffffffff ;  /* 0xffffffff14007836 */ /* 0x004fe20000000000 */
[----:B0--3--:R-:W-:Y:S06]  /*e240*/  BRA.DIV UR5, `(.L_x_14806) ;  /* 0x0000004e05547947 */ /* 0x009fec000b800000 */
.L_x_14879:
        /* <DEDUP_REMOVED lines=24> */
[----:B------:R-:W-:Y:S01]  /*e3d0*/  @!P0 IMAD R7, R29, R7, R2 ;  /* 0x000000071d078224 */ /* 0x000fe200078e0202 */
[----:B------:R-:W-:-:S05]  /*e3e0*/  @!P0 MOV R2, R8 ;  /* 0x0000000800028202 */ /* 0x000fca0000000f00 */
[----:B------:R-:W-:-:S04]  /*e3f0*/  @!P0 IMAD.WIDE.U32 R2, R29, R6, R2 ;  /* 0x000000061d028225 */ /* 0x000fc800078e0002 */
[----:B------:R-:W-:Y:S01]  /*e400*/  @!P0 IMAD.IADD R7, R3, 0x1, R7 ;  /* 0x0000000103078824 */ /* 0x000fe200078e0207 */
[----:B-1----:R-:W-:-:S04]  /*e410*/  @!P0 LEA R4, P1, R2, R4, 0x2 ;  /* 0x0000000402048211 */ /* 0x002fc800078210ff */
[----:B------:R-:W-:Y:S01]  /*e420*/  @!P0 LEA.HI.X R5, R2, R5, R7, 0x2, P1 ;  /* 0x0000000502058211 */ /* 0x000fe200008f1407 */
[----:B------:R-:W-:Y:S01]  /*e430*/  IMAD.MOV R2, RZ, RZ, -R8 ;  /* 0x000000ffff027224 */ /* 0x000fe200078e0a08 */
[----:B------:R-:W-:-:S03]  /*e440*/  SEL R3, RZ, 0x1, P2 ;  /* 0x00000001ff037807 */ /* 0x000fc60001000000 */
[----:B------:R-:W-:Y:S01]  /*e450*/  IMAD R37, R10, R2, R37 ;  /* 0x000000020a257224 */ /* 0x000fe200078e0225 */
[----:B------:R0:W5:Y:S01]  /*e460*/  @!P0 LDG.E R36, desc[UR36][R4.64] ;  /* 0x0000002404248981 */ /* 0x000162000c1e1900 */
[----:B------:R-:W-:Y:S01]  /*e470*/  IMAD.U32 R2, RZ, RZ, UR38 ;  /* 0x00000026ff027e24 */ /* 0x000fe2000f8e00ff */
[----:B------:R-:W-:Y:S02]  /*e480*/  ISETP.GT.U32.AND P1, PT, R9, 0x5f, PT ;  /* 0x0000005f0900780c */ /* 0x000fe40003f24070 */
[----:B------:R0:W-:Y:S01]  /*e490*/  STL [R1+0x20], R3 ;  /* 0x0000200301007387 */ /* 0x0001e20000100800 */
[----:B------:R-:W-:Y:S02]  /*e4a0*/  LOP3.LUT R23, R23, 0xfffffbff, RZ, 0xc0, !PT ;  /* 0xfffffbff17177812 */ /* 0x000fe400078ec0ff */
[----:B------:R-:W-:Y:S02]  /*e4b0*/  ISETP.NE.AND P0, PT, R2, 0x3, PT ;  /* 0x000000030200780c */ /* 0x000fe40003f05270 */
[----:B------:R-:W-:-:S11]  /*e4c0*/  SHF.R.S32.HI R28, RZ, 0x1f, R18 ;  /* 0x0000001fff1c7819 */ /* 0x000fd60000011412 */
[----:B------:R-:W-:-:S04]  /*e4d0*/  @P0 LOP3.LUT R23, R23, 0x400, RZ, 0xfc, !PT ;  /* 0x0000040017170812 */ /* 0x000fc800078efcff */
[----:B------:R-:W-:-:S04]  /*e4e0*/  LOP3.LUT R23, R23, 0xffffffdf, RZ, 0xc0, !PT ;  /* 0xffffffdf17177812 */ /* 0x000fc800078ec0ff */
[----:B------:R-:W-:Y:S01]  /*e4f0*/  @P1 LOP3.LUT R23, R23, 0x20, RZ, 0xfc, !PT ;  /* 0x0000002017171812 */ /* 0x000fe200078efcff */
[----:B0-----:R-:W-:Y:S06]  /*e500*/  @!P0 BRA `(.L_x_14807) ;  /* 0x0000000000048947 */ /* 0x001fec0003800000 */
[----:B------:R-:W-:Y:S01]  /*e510*/  BPT.TRAP 0x1 ;  /* 0x000000040000795c */ /* 0x000fe20000300000 */
.L_x_14807:
[----:B------:R-:W-:Y:S01]  /*e520*/  IMAD R31, R0, -0x60, R25 ;  /* 0xffffffa0001f7824 */ /* 0x000fe200078e0219 */
[----:B------:R-:W-:Y:S01]  /*e530*/  SHF.L.U32 R0, R27, 0x1f, RZ ;  /* 0x0000001f1b007819 */ /* 0x000fe200000006ff */
[----:B------:R-:W-:Y:S01]  /*e540*/  IMAD R25, R24, 0x8, R22 ;  /* 0x0000000818197824 */ /* 0x000fe200078e0216 */
[----:B------:R-:W-:Y:S03]  /*e550*/  BSSY B0, `(.L_x_14808) ;  /* 0x0000003000007945 */ /* 0x000fe60003800000 */
[----:B------:R-:W0:Y:S02]  /*e560*/  SYNCS.PHASECHK.TRANS64.TRYWAIT P0, [R25+URZ+0x32440], R0 ;  /* 0x03244000190075a7 */ /* 0x000e24000800017f */
[----:B0-----:R-:W-:Y:S05]  /*e570*/  @!P0 BRA `(.L_x_14809) ;  /* 0x0000004800bc8947 */ /* 0x001fea0003800000 */
.L_x_14880:
[----:B------:R-:W-:Y:S05]  /*e580*/  BSYNC B0 ;  /* 0x0000000000007941 */ /* 0x000fea0003800000 */
.L_x_14808:
        /* <DEDUP_REMOVED lines=89> */
.L_x_14894:
        /* <DEDUP_REMOVED lines=10> */
.L_x_14811:
        /* <DEDUP_REMOVED lines=10> */
.L_x_14812:
[----:B------:R1:W5:Y:S01]  /*ec60*/  LDL.LU R0, [R1+0x8] ;  /* 0x0000080001007983 */ /* 0x0003620000300800 */
[----:B------:R-:W-:Y:S01]  /*ec70*/  LOP3.LUT P0, RZ, R23, 0x40, RZ, 0xc0, !PT ;  /* 0x0000004017ff7812 */ /* 0x000fe2000780c0ff */
[----:B------:R1:W-:-:S12]  /*ec80*/  SYNCS.ARRIVE.TRANS64.A1T0 RZ, [R25+URZ+0x32430], RZ ;  /* 0x032430ff19ff79a7 */ /* 0x0003d8000810003f */
[----:B------:R-:W-:Y:S05]  /*ec90*/  WARPSYNC.ALL ;  /* 0x0000000000007948 */ /* 0x000fea0003800000 */
[----:B0-----:R-:W-:Y:S01]  /*eca0*/  SEL R2, R34, RZ, !P0 ;  /* 0x000000ff22027207 */ /* 0x001fe20004000000 */
[----:B------:R-:W-:Y:S04]  /*ecb0*/  BSSY B6, `(.L_x_14813) ;  /* 0x000001a000067945 */ /* 0x000fe80003800000 */
[----:B------:R0:W-:Y:S01]  /*ecc0*/  STL [R1], R2 ;  /* 0x0000000201007387 */ /* 0x0001e20000100800 */
        /* <DEDUP_REMOVED lines=24> */
.L_x_14814:
[----:B------:R-:W-:Y:S05]  /*ee50*/  BSYNC B6 ;  /* 0x0000000000067941 */ /* 0x000fea0003800000 */
.L_x_14813:
[----:B------:R-:W2:Y:S01]  /*ee60*/  LDL R4, [R1+0x8] ;  /* 0x0000080001047983 */ /* 0x000ea20000100800 */
[----:B0-----:R-:W0:Y:S01]  /*ee70*/  S2R R2, SR_TID.X ;  /* 0x0000000000027919 */ /* 0x001e220000002100 */
[----:B------:R-:W-:Y:S01]  /*ee80*/  IMAD.MOV.U32 R21, RZ, RZ, R34 ;  /* 0x000000ffff157224 */ /* 0x000fe200078e0022 */
[----:B------:R-:W-:Y:S01]  /*ee90*/  ULDC.64 UR4, c[0x0][0x298] ;  /* 0x0000a60000047ab9 */ /* 0x000fe20000000a00 */
[----:B------:R-:W3:Y:S01]  /*eea0*/  LDC R5, c[0x0][0x448] ;  /* 0x00011200ff057b82 */ /* 0x000ee20000000800 */
[----:B------:R-:W4:Y:S01]  /*eeb0*/  LDL R20, [R1] ;  /* 0x0000000001147983 */ /* 0x000f220000100800 */
[----:B------:R-:W5:Y:S01]  /*eec0*/  S2R R34, SR_TID.X ;  /* 0x0000000000227919 */ /* 0x000f620000002100 */
[----:B0-----:R-:W-:-:S04]  /*eed0*/  LOP3.LUT R2, R2, 0x7f, RZ, 0xc0, !PT ;  /* 0x0000007f02027812 */ /* 0x001fc800078ec0ff */
[----:B------:R-:W-:Y:S02]  /*eee0*/  SHF.R.U32.HI R0, RZ, 0x3, R2 ;  /* 0x00000003ff007819 */ /* 0x000fe40000011602 */
[----:B------:R-:W0:Y:S02]  /*eef0*/  LDC R2, c[0x0][0x448] ;  /* 0x00011200ff027b82 */ /* 0x000e240000000800 */
[----:B0-----:R-:W-:Y:S01]  /*ef00*/  ISETP.NE.AND P6, PT, R2, 0x1, PT ;  /* 0x000000010200780c */ /* 0x001fe20003fc5270 */
[----:B-----5:R-:W-:-:S12]  /*ef10*/  IMAD.SHL.U32 R34, R34, 0x10, RZ ;  /* 0x0000001022227824 */ /* 0x020fd800078e00ff */
[----:B------:R-:W0:Y:S08]  /*ef20*/  @P6 LDC R3, c[0x0][0x44c] ;  /* 0x00011300ff036b82 */ /* 0x000e300000000800 */
[----:B------:R-:W5:Y:S01]  /*ef30*/  @P6 LDC R2, c[0x0][0x450] ;  /* 0x00011400ff026b82 */ /* 0x000f620000000800 */
[----:B------:R-:W-:-:S05]  /*ef40*/  LOP3.LUT R34, R0, 0x70, R34, 0xf8, !PT ;  /* 0x0000007000227812 */ /* 0x000fca00078ef822 */
[----:B------:R-:W-:-:S04]  /*ef50*/  IMAD R34, R17, 0x80, R34 ;  /* 0x0000008011227824 */ /* 0x000fc800078e0222 */
[----:B------:R-:W-:Y:S02]  /*ef60*/  IMAD.MOV.U32 R0, RZ, RZ, R34 ;  /* 0x000000ffff007224 */ /* 0x000fe400078e0022 */
[----:B0-----:R-:W-:-:S05]  /*ef70*/  @P6 IMAD.HI.U32 R3, R34, R3, RZ ;  /* 0x0000000322036227 */ /* 0x001fca00078e00ff */
[----:B-----5:R-:W-:Y:S01]  /*ef80*/  @P6 SHF.R.U32.HI R0, RZ, R2, R3 ;  /* 0x00000002ff006219 */ /* 0x020fe20000011603 */
[----:B------:R-:W-:Y:S01]  /*ef90*/  IMAD.WIDE.U32 R2, R35, UR4, RZ ;  /* 0x0000000423027c25 */ /* 0x000fe2000f8e00ff */
[----:B------:R-:W0:Y:S03]  /*efa0*/  S2R R6, SR_TID.X ;  /* 0x0000000000067919 */ /* 0x000e260000002100 */
        /* <DEDUP_REMOVED lines=12> */
[----:B------:R-:W-:-:S04]  /*f070*/  ULDC.64 UR4, c[0x0][0x2d0] ;  /* 0x0000b40000047ab9 */ /* 0x000fc80000000a00 */
[----:B------:R-:W-:Y:S02]  /*f080*/  IADD3 R3, R3, R4, RZ ;  /* 0x0000000403037210 */ /* 0x000fe40007ffe0ff */
        /* <DEDUP_REMOVED lines=12> */
[----:B------:R-:W-:Y:S01]  /*f150*/  ULDC.64 UR4, c[0x0][0x280] ;  /* 0x0000a00000047ab9 */ /* 0x000fe20000000a00 */
[----:B0-----:R-:W-:Y:S01]  /*f160*/  IMAD.SHL.U32 R20, R6, 0x8, RZ ;  /* 0x0000000806147824 */ /* 0x001fe200078e00ff */
[----:B------:R-:W-:Y:S01]  /*f170*/  LEA R0, P0, R2, UR4, 0x1 ;  /* 0x0000000402007c11 */ /* 0x000fe2000f8008ff */
        /* <DEDUP_REMOVED lines=8> */
[----:B------:R-:W-:Y:S10]  /*f200*/  BRA.DIV UR5, `(.L_x_14815) ;  /* 0x0000004605ac7947 */ /* 0x000ff4000b800000 */
[----:B------:R-:W2:Y:S01]  /*f210*/  LDL.LU R2, [R1+0x4] ;  /* 0x0000040001027983 */ /* 0x000ea20000300800 */
[----:B------:R-:W-:Y:S01]  /*f220*/  IMAD R17, R17, 0x80, R21 ;  /* 0x0000008011117824 */ /* 0x000fe200078e0215 */
[----:B------:R-:W-:Y:S02]  /*f230*/  LOP3.LUT R23, R23, 0xffffdfff, RZ, 0xc0, !PT ;  /* 0xffffdfff17177812 */ /* 0x000fe400078ec0ff */
[----:B------:R-:W0:Y:S01]  /*f240*/  SHFL.IDX PT, R9, R0, RZ, 0x181f ;  /* 0x00181fff00097589 */ /* 0x000e2200000e0000 */
[----:B------:R-:W-:-:S03]  /*f250*/  VIADD R7, R17, 0x10 ;  /* 0x0000001011077836 */ /* 0x000fc60000000000 */
[----:B------:R-:W3:Y:S04]  /*f260*/  SHFL.IDX PT, R3, R4, RZ, 0x181f ;  /* 0x00181fff04037589 */ /* 0x000ee800000e0000 */
[----:B------:R-:W4:Y:S04]  /*f270*/  SHFL.IDX PT, R6, R0, 0x1, 0x181f ;  /* 0x00381f0000067f89 */ /* 0x000f2800000e0000 */
[----:B------:R-:W-:Y:S04]  /*f280*/  SHFL.IDX PT, R10, R0, 0x2, 0x181f ;  /* 0x00581f00000a7f89 */ /* 0x000fe800000e0000 */
[----:B------:R-:W-:Y:S01]  /*f290*/  SHFL.IDX PT, R11, R0, 0x3, 0x181f ;  /* 0x00781f00000b7f89 */ /* 0x000fe200000e0000 */
[----:B--2---:R-:W-:-:S03]  /*f2a0*/  IMAD R5, R2, R5, RZ ;  /* 0x0000000502057224 */ /* 0x004fc600078e02ff */
[----:B------:R-:W2:Y:S02]  /*f2b0*/  SHFL.IDX PT, R2, R4, 0x1, 0x181f ;  /* 0x00381f0004027f89 */ /* 0x000ea400000e0000 */
[-C--:B------:R-:W-:Y:S02]  /*f2c0*/  ISETP.GE.AND P6, PT, R17, R5.reuse, PT ;  /* 0x000000051100720c */ /* 0x080fe40003fc6270 */
[----:B------:R-:W-:Y:S01]  /*f2d0*/  ISETP.GE.AND P5, PT, R7, R5, PT ;  /* 0x000000050700720c */ /* 0x000fe20003fa6270 */
[----:B------:R-:W-:-:S05]  /*f2e0*/  VIADD R7, R17, 0x20 ;  /* 0x0000002011077836 */ /* 0x000fca0000000000 */
[----:B------:R-:W-:-:S05]  /*f2f0*/  ISETP.GE.AND P3, PT, R7, R5, PT ;  /* 0x000000050700720c */ /* 0x000fca0003f66270 */
[----:B0-----:R-:W-:Y:S02]  /*f300*/  @!P6 LEA R9, P1, R20, R9, 0x1 ;  /* 0x000000091409e211 */ /* 0x001fe400078208ff */
[----:B------:R-:W-:-:S03]  /*f310*/  @P6 LOP3.LUT R23, R23, 0x2000, RZ, 0xfc, !PT ;  /* 0x0000200017176812 */ /* 0x000fc600078efcff */
[----:B---3--:R-:W-:Y:S01]  /*f320*/  @!P6 IMAD.X R3, RZ, RZ, R3, P1 ;  /* 0x000000ffff03e224 */ /* 0x008fe200008e0603 */
[----:B----4-:R-:W-:Y:S02]  /*f330*/  @!P5 LEA R6, P1, R20, R6, 0x1 ;  /* 0x000000061406d211 */ /* 0x010fe400078208ff */
[----:B------:R-:W-:-:S03]  /*f340*/  LOP3.LUT R23, R23, 0xffffefff, RZ, 0xc0, !PT ;  /* 0xffffefff17177812 */ /* 0x000fc600078ec0ff */
[----:B--2---:R-:W-:Y:S01]  /*f350*/  @!P5 IMAD.X R8, RZ, RZ, R2, P1 ;  /* 0x000000ffff08d224 */ /* 0x004fe200008e0602 */
[----:B------:R-:W-:Y:S01]  /*f360*/  @!P3 LEA R10, P1, R20, R10, 0x1 ;  /* 0x0000000a140ab211 */ /* 0x000fe200078208ff */
[----:B------:R-:W0:Y:S01]  /*f370*/  SHFL.IDX PT, R2, R4, 0x2, 0x181f ;  /* 0x00581f0004027f89 */ /* 0x000e2200000e0000 */
[----:B------:R-:W-:-:S04]  /*f380*/  @P5 LOP3.LUT R23, R23, 0x1000, RZ, 0xfc, !PT ;  /* 0x0000100017175812 */ /* 0x000fc800078efcff */
[----:B------:R-:W-:-:S04]  /*f390*/  LOP3.LUT R23, R23, 0xfffff7ff, RZ, 0xc0, !PT ;  /* 0xfffff7ff17177812 */ /* 0x000fc800078ec0ff */
[----:B------:R-:W-:-:S04]  /*f3a0*/  @P3 LOP3.LUT R23, R23, 0x800, RZ, 0xfc, !PT ;  /* 0x0000080017173812 */ /* 0x000fc800078efcff */
[----:B------:R-:W-:Y:S01]  /*f3b0*/  LOP3.LUT R23, R23, 0xfffffdff, RZ, 0xc0, !PT ;  /* 0xfffffdff17177812 */ /* 0x000fe200078ec0ff */
        /* <DEDUP_REMOVED lines=11> */
[----:B------:R-:W-:Y:S02]  /*f470*/  LOP3.LUT R23, R23, 0xffffff7f, RZ, 0xc0, !PT ;  /* 0xffffff7f17177812 */ /* 0x000fe400078ec0ff */
[----:B0-----:R-:W-:Y:S02]  /*f480*/  @!P2 IADD3.X R12, RZ, R2, RZ, P1, !PT ;  /* 0x00000002ff0ca210 */ /* 0x001fe40000ffe4ff */
[----:B------:R-:W0:Y:S01]  /*f490*/  SHFL.IDX PT, R2, R4, 0x4, 0x181f ;  /* 0x00981f0004027f89 */ /* 0x000e2200000e0000 */
[----:B--2---:R-:W-:-:S05]  /*f4a0*/  @!P4 LEA R14, P1, R20, R11, 0x1 ;  /* 0x0000000b140ec211 */ /* 0x004fca00078208ff */
[----:B0-----:R-:W-:Y:S02]  /*f4b0*/  @!P4 IMAD.X R11, RZ, RZ, R2, P1 ;  /* 0x000000ffff0bc224 */ /* 0x001fe400008e0602 */
[----:B------:R-:W-:-:S05]  /*f4c0*/  @!P6 IMAD.MOV.U32 R2, RZ, RZ, R9 ;  /* 0x000000ffff02e224 */ /* 0x000fca00078e0009 */
[----:B------:R0:W-:Y:S02]  /*f4d0*/  @!P6 LDGSTS.E.BYPASS.LTC128B.128 [R26+0x18400], desc[UR36][R2.64], !P0 ;  /* 0x18400000021aefae */ /* 0x0001e4000c101d64 */
[----:B0-----:R-:W-:Y:S02]  /*f4e0*/  @!P5 IMAD.MOV.U32 R2, RZ, RZ, R6 ;  /* 0x000000ffff02d224 */ /* 0x001fe400078e0006 */
[----:B------:R-:W-:Y:S01]  /*f4f0*/  @!P5 IMAD.MOV.U32 R3, RZ, RZ, R8 ;  /* 0x000000ffff03d224 */ /* 0x000fe200078e0008 */
[----:B------:R-:W-:Y:S04]  /*f500*/  SHFL.IDX PT, R6, R0, 0x6, 0x181f ;  /* 0x00d81f0000067f89 */ /* 0x000fe800000e0000 */
[----:B------:R0:W-:Y:S04]  /*f510*/  @!P5 LDGSTS.E.BYPASS.LTC128B.128 [R26+0x18c00], desc[UR36][R2.64], !P0 ;  /* 0x18c00000021adfae */ /* 0x0001e8000c101d64 */
[----:B------:R-:W2:Y:S04]  /*f520*/  SHFL.IDX PT, R8, R0, 0x5, 0x181f ;  /* 0x00b81f0000087f89 */ /* 0x000ea800000e0000 */
[----:B------:R-:W-:Y:S01]  /*f530*/  SHFL.IDX PT, R0, R0, 0x7, 0x181f ;  /* 0x00f81f0000007f89 */ /* 0x000fe200000e0000 */
[----:B0-----:R-:W-:-:S02]  /*f540*/  @!P3 IMAD.MOV.U32 R2, RZ, RZ, R10 ;  /* 0x000000ffff02b224 */ /* 0x001fc400078e000a */
[----:B------:R-:W-:Y:S02]  /*f550*/  @!P3 IMAD.MOV.U32 R3, RZ, RZ, R7 ;  /* 0x000000ffff03b224 */ /* 0x000fe400078e0007 */
[----:B------:R-:W0:Y:S04]  /*f560*/  SHFL.IDX PT, R7, R4, 0x5, 0x181f ;  /* 0x00b81f0004077f89 */ /* 0x000e2800000e0000 */
[----:B------:R3:W-:Y:S02]  /*f570*/  @!P3 LDGSTS.E.BYPASS.LTC128B.128 [R26+0x19400], desc[UR36][R2.64], !P0 ;  /* 0x19400000021abfae */ /* 0x0007e4000c101d64 */
[----:B---3--:R-:W-:Y:S02]  /*f580*/  VIADD R2, R17, 0x50 ;  /* 0x0000005011027836 */ /* 0x008fe40000000000 */
[----:B------:R-:W-:-:S03]  /*f590*/  @!P2 IMAD.MOV.U32 R3, RZ, RZ, R12 ;  /* 0x000000ffff03a224 */ /* 0x000fc600078e000c */
[----:B------:R-:W-:Y:S01]  /*f5a0*/  ISETP.GE.AND P3, PT, R2, R5, PT ;  /* 0x000000050200720c */ /* 0x000fe20003f66270 */
[----:B------:R-:W-:-:S05]  /*f5b0*/  @!P2 IMAD.MOV.U32 R2, RZ, RZ, R13 ;  /* 0x000000ffff02a224 */ /* 0x000fca00078e000d */
[----:B------:R3:W-:Y:S07]  /*f5c0*/  @!P2 LDGSTS.E.BYPASS.LTC128B.128 [R26+0x19c00], desc[UR36][R2.64], !P0 ;  /* 0x19c00000021aafae */ /* 0x0007ee000c101d64 */
[----:B--2---:R-:W-:Y:S02]  /*f5d0*/  @!P3 LEA R8, P1, R20, R8, 0x1 ;  /* 0x000000081408b211 */ /* 0x004fe400078208ff */
[----:B------:R-:W-:Y:S01]  /*f5e0*/  @P3 LOP3.LUT R23, R23, 0x80, RZ, 0xfc, !PT ;  /* 0x0000008017173812 */ /* 0x000fe200078efcff */
[----:B---3--:R-:W2:Y:S01]  /*f5f0*/  SHFL.IDX PT, R2, R4, 0x6, 0x181f ;  /* 0x00d81f0004027f89 */ /* 0x008ea200000e0000 */
[----:B------:R-:W-:-:S02]  /*f600*/  VIADD R3, R17, 0x60 ;  /* 0x0000006011037836 */ /* 0x000fc40000000000 */
[----:B------:R-:W-:Y:S01]  /*f610*/  LOP3.LUT R23, R23, 0xffffffbf, RZ, 0xc0, !PT ;  /* 0xffffffbf17177812 */ /* 0x000fe200078ec0ff */
[----:B0-----:R-:W-:Y:S01]  /*f620*/  @!P3 IMAD.X R7, RZ, RZ, R7, P1 ;  /* 0x000000ffff07b224 */ /* 0x001fe200008e0607 */
[----:B------:R-:W0:Y:S01]  /*f630*/  SHFL.IDX PT, R4, R4, 0x7, 0x181f ;  /* 0x00f81f0004047f89 */ /* 0x000e2200000e0000 */
[----:B------:R-:W-:Y:S01]  /*f640*/  ISETP.GE.AND P2, PT, R3, R5, PT ;  /* 0x000000050300720c */ /* 0x000fe20003f46270 */
[----:B------:R-:W-:-:S12]  /*f650*/  @!P4 IMAD.MOV.U32 R3, RZ, RZ, R11 ;  /* 0x000000ffff03c224 */ /* 0x000fd800078e000b */
[----:B------:R-:W-:Y:S02]  /*f660*/  @!P2 LEA R6, P1, R20, R6, 0x1 ;  /* 0x000000061406a211 */ /* 0x000fe400078208ff */
[----:B------:R-:W-:-:S03]  /*f670*/  @P2 LOP3.LUT R23, R23, 0x40, RZ, 0xfc, !PT ;  /* 0x0000004017172812 */ /* 0x000fc600078efcff */
[----:B--2---:R-:W-:Y:S01]  /*f680*/  @!P2 IMAD.X R9, RZ, RZ, R2, P1 ;  /* 0x000000ffff09a224 */ /* 0x004fe200008e0602 */
[----:B------:R-:W-:-:S05]  /*f690*/  @!P4 MOV R2, R14 ;  /* 0x0000000e0002c202 */ /* 0x000fca0000000f00 */
[----:B------:R2:W-:Y:S02]  /*f6a0*/  @!P4 LDGSTS.E.BYPASS.LTC128B.128 [R26+0x1a400], desc[UR36][R2.64], !P0 ;  /* 0x1a400000021acfae */ /* 0x0005e4000c101d64 */
[----:B--2---:R-:W-:Y:S02]  /*f6b0*/  @!P3 IMAD.MOV.U32 R2, RZ, RZ, R8 ;  /* 0x000000ffff02b224 */ /* 0x004fe400078e0008 */
[----:B------:R-:W-:-:S05]  /*f6c0*/  @!P3 IMAD.MOV.U32 R3, RZ, RZ, R7 ;  /* 0x000000ffff03b224 */ /* 0x000fca00078e0007 */
[----:B------:R2:W-:Y:S02]  /*f6d0*/  @!P3 LDGSTS.E.BYPASS.LTC128B.128 [R26+0x1ac00], desc[UR36][R2.64], !P0 ;  /* 0x1ac00000021abfae */ /* 0x0005e4000c101d64 */
[----:B--2---:R-:W-:Y:S02]  /*f6e0*/  @!P2 IMAD.MOV.U32 R2, RZ, RZ, R6 ;  /* 0x000000ffff02a224 */ /* 0x004fe400078e0006 */
[----:B------:R-:W-:-:S05]  /*f6f0*/  @!P2 IMAD.MOV.U32 R3, RZ, RZ, R9 ;  /* 0x000000ffff03a224 */ /* 0x000fca00078e0009 */
[----:B0-----:R2:W-:Y:S02]  /*f700*/  @!P2 LDGSTS.E.BYPASS.LTC128B.128 [R26+0x1b400], desc[UR36][R2.64], !P0 ;  /* 0x1b400000021aafae */ /* 0x0015e4000c101d64 */
.L_x_14911:
[----:B------:R-:W-:Y:S01]  /*f710*/  VIADD R17, R17, 0x70 ;  /* 0x0000007011117836 */ /* 0x000fe20000000000 */
[----:B------:R-:W-:-:S04]  /*f720*/  LOP3.LUT R23, R23, 0xffffbfff, RZ, 0xc0, !PT ;  /* 0xffffbfff17177812 */ /* 0x000fc800078ec0ff */
[----:B------:R-:W-:-:S13]  /*f730*/  ISETP.GE.AND P2, PT, R17, R5, PT ;  /* 0x000000051100720c */ /* 0x000fda0003f46270 */
[----:B--2---:R-:W-:Y:S02]  /*f740*/  @!P2 LEA R2, P1, R20, R0, 0x1 ;  /* 0x000000001402a211 */ /* 0x004fe400078208ff */
        /* <DEDUP_REMOVED lines=8> */
.L_x_14816:
        /* <DEDUP_REMOVED lines=28> */
.L_x_14818:
[----:B------:R-:W-:Y:S05]  /*f990*/  BSYNC B6 ;  /* 0x0000000000067941 */ /* 0x000fea0003800000 */
.L_x_14817:
[----:B------:R-:W2:Y:S01]  /*f9a0*/  LDL.LU R21, [R1+0x8] ;  /* 0x0000080001157983 */ /* 0x000ea20000300800 */
[----:B0-----:R-:W0:Y:S01]  /*f9b0*/  LDC R2, c[0x0][0x448] ;  /* 0x00011200ff027b82 */ /* 0x001e220000000800 */
[----:B------:R-:W-:Y:S02]  /*f9c0*/  ULDC.64 UR4, c[0x0][0x398] ;  /* 0x0000e60000047ab9 */ /* 0x000fe40000000a00 */
[----:B------:R-:W3:Y:S04]  /*f9d0*/  LDL.LU R20, [R1+0x10] ;  /* 0x0000100001147983 */ /* 0x000ee80000300800 */
[----:B------:R-:W4:Y:S01]  /*f9e0*/  LDL.LU R17, [R1] ;  /* 0x0000000001117983 */ /* 0x000f220000300800 */
        /* <DEDUP_REMOVED lines=34> */
[----:B------:R-:W-:Y:S01]  /*fc10*/  IMAD R0, R0, UR4, RZ ;  /* 0x0000000400007c24 */ /* 0x000fe2000f8e02ff */
[----:B------:R-:W-:Y:S01]  /*fc20*/  SHF.L.U32 R17, R6, 0x3, RZ ;  /* 0x0000000306117819 */ /* 0x000fe200000006ff */
[----:B------:R-:W-:-:S04]  /*fc30*/  IMAD.WIDE.U32 R2, R4, UR4, R2 ;  /* 0x0000000404027c25 */ /* 0x000fc8000f8e0002 */
[----:B------:R-:W-:Y:S01]  /*fc40*/  IMAD R0, R4, UR5, R0 ;  /* 0x0000000504007c24 */ /* 0x000fe2000f8e0200 */
        /* <DEDUP_REMOVED lines=18> */
[----:B------:R-:W2:Y:S10]  /*fd70*/  SHFL.IDX PT, R2, R4, RZ, 0x181f ;  /* 0x00181fff04027589 */ /* 0x000eb400000e0000 */
[----:B0-----:R-:W-:-:S02]  /*fd80*/  @!P6 LEA R5, P0, R8, R14, 0x1 ;  /* 0x0000000e0805e211 */ /* 0x001fc400078008ff */
[----:B------:R-:W0:Y:S03]  /*fd90*/  SHFL.IDX PT, R14, R0, 0x1, 0x181f ;  /* 0x00381f00000e7f89 */ /* 0x000e2600000e0000 */
[----:B--2---:R-:W-:Y:S02]  /*fda0*/  @!P6 IMAD.X R3, RZ, RZ, R2, P0 ;  /* 0x000000ffff03e224 */ /* 0x004fe400000e0602 */
[----:B------:R-:W-:Y:S02]  /*fdb0*/  @!P6 IMAD.MOV.U32 R2, RZ, RZ, R5 ;  /* 0x000000ffff02e224 */ /* 0x000fe400078e0005 */
[----:B------:R-:W2:Y:S04]  /*fdc0*/  SHFL.IDX PT, R5, R4, 0x1, 0x181f ;  /* 0x00381f0004057f89 */ /* 0x000ea800000e0000 */
[----:B------:R-:W-:Y:S04]  /*fdd0*/  @!P6 LDGSTS.E.BYPASS.LTC128B.128 [R26+0x22400], desc[UR36][R2.64], !P4 ;  /* 0x22400000021aefae */ /* 0x000fe8000e101d64 */
[----:B------:R-:W-:Y:S04]  /*fde0*/  @!P6 LDGSTS.E.BYPASS.LTC128B.128 [R26+0x26400], desc[UR36][R2.64+0x80], !P3 ;  /* 0x26400080021aefae */ /* 0x000fe8000d901d64 */
[----:B------:R-:W-:Y:S04]  /*fdf0*/  @!P6 LDGSTS.E.BYPASS.LTC128B.128 [R26+0x2a400], desc[UR36][R2.64+0x100], !P2 ;  /* 0x2a400100021aefae */ /* 0x000fe8000d101d64 */
[----:B------:R3:W-:Y:S01]  /*fe00*/  @!P6 LDGSTS.E.BYPASS.LTC128B.128 [R26+0x2e400], desc[UR36][R2.64+0x180], !P1 ;  /* 0x2e400180021aefae */ /* 0x0007e2000c901d64 */
[----:B0-----:R-:W-:-:S02]  /*fe10*/  @!P5 LEA R6, P0, R8, R14, 0x1 ;  /* 0x0000000e0806d211 */ /* 0x001fc400078008ff */
[C---:B------:R-:W-:Y:S01]  /*fe20*/  LOP3.LUT P6, RZ, R23.reuse, 0x80, RZ, 0xc0, !PT ;  /* 0x0000008017ff7812 */ /* 0x040fe200078cc0ff */
[----:B------:R-:W0:Y:S01]  /*fe30*/  SHFL.IDX PT, R14, R0, 0x2, 0x181f ;  /* 0x00581f00000e7f89 */ /* 0x000e2200000e0000 */
[----:B------:R-:W-:Y:S01]  /*fe40*/  LOP3.LUT R23, R23, 0xfff7ffff, RZ, 0xc0, !PT ;  /* 0xfff7ffff17177812 */ /* 0x000fe200078ec0ff */
[----:B--2---:R-:W-:Y:S02]  /*fe50*/  @!P5 IMAD.X R7, RZ, RZ, R5, P0 ;  /* 0x000000ffff07d224 */ /* 0x004fe400000e0605 */
[----:B------:R-:W2:Y:S01]  /*fe60*/  SHFL.IDX PT, R5, R4, 0x2, 0x181f ;  /* 0x00581f0004057f89 */ /* 0x000ea200000e0000 */
[----:B---3--:R-:W-:Y:S02]  /*fe70*/  @!P5 IMAD.MOV.U32 R2, RZ, RZ, R6 ;  /* 0x000000ffff02d224 */ /* 0x008fe400078e0006 */
[----:B------:R-:W-:-:S05]  /*fe80*/  @!P5 IMAD.MOV.U32 R3, RZ, RZ, R7 ;  /* 0x000000ffff03d224 */ /* 0x000fca00078e0007 */
[----:B------:R-:W-:Y:S01]  /*fe90*/  @P6 LOP3.LUT R23, R23, 0x80000, RZ, 0xfc, !PT ;  /* 0x0008000017176812 */ /* 0x000fe200078efcff */
[----:B------:R-:W-:Y:S03]  /*fea0*/  @!P5 LDGSTS.E.BYPASS.LTC128B.128 [R26+0x22c00], desc[UR36][R2.64], !P4 ;  /* 0x22c00000021adfae */ /* 0x000fe6000e101d64 */
[C---:B------:R-:W-:Y:S01]  /*feb0*/  LOP3.LUT P6, RZ, R23.reuse, 0x200, RZ, 0xc0, !PT ;  /* 0x0000020017ff7812 */ /* 0x040fe200078cc0ff */
[----:B------:R-:W-:Y:S04]  /*fec0*/  @!P5 LDGSTS.E.BYPASS.LTC128B.128 [R26+0x26c00], desc[UR36][R2.64+0x80], !P3 ;  /* 0x26c00080021adfae */ /* 0x000fe8000d901d64 */
[----:B------:R-:W-:Y:S04]  /*fed0*/  @!P5 LDGSTS.E.BYPASS.LTC128B.128 [R26+0x2ac00], desc[UR36][R2.64+0x100], !P2 ;  /* 0x2ac00100021adfae */ /* 0x000fe8000d101d64 */
[----:B------:R3:W-:Y:S01]  /*fee0*/  @!P5 LDGSTS.E.BYPASS.LTC128B.128 [R26+0x2ec00], desc[UR36][R2.64+0x180], !P1 ;  /* 0x2ec00180021adfae */ /* 0x0007e2000c901d64 */
[----:B------:R-:W-:-:S02]  /*fef0*/  LOP3.LUT P5, RZ, R23, 0x40, RZ, 0xc0, !PT ;  /* 0x0000004017ff7812 */ /* 0x000fc400078ac0ff */
[----:B------:R-:W-:-:S11]  /*ff00*/  LOP3.LUT R23, R23, 0xfffbffff, RZ, 0xc0, !PT ;  /* 0xfffbffff17177812 */ /* 0x000fd600078ec0ff */
[----:B------:R-:W-:-:S04]  /*ff10*/  @P5 LOP3.LUT R23, R23, 0x40000, RZ, 0xfc, !PT ;  /* 0x0004000017175812 */ /* 0x000fc800078efcff */
[C---:B------:R-:W-:Y:S02]  /*ff20*/  LOP3.LUT P5, RZ, R23.reuse, 0x100, RZ, 0xc0, !PT ;  /* 0x0000010017ff7812 */ /* 0x040fe400078ac0ff */
[----:B------:R-:W-:-:S11]  /*ff30*/  LOP3.LUT R23, R23, 0xffefffff, RZ, 0xc0, !PT ;  /* 0xffefffff17177812 */ /* 0x000fd600078ec0ff */
[----:B------:R-:W-:-:S04]  /*ff40*/  @P5 LOP3.LUT R23, R23, 0x100000, RZ, 0xfc, !PT ;  /* 0x0010000017175812 */ /* 0x000fc800078efcff */
[----:B------:R-:W-:-:S13]  /*ff50*/  LOP3.LUT P5, RZ, R23, 0x800, RZ, 0xc0, !PT ;  /* 0x0000080017ff7812 */ /* 0x000fda00078ac0ff */
[----:B0-----:R-:W-:Y:S02]  /*ff60*/  @!P5 LEA R6, P0, R8, R14, 0x1 ;  /* 0x0000000e0806d211 */ /* 0x001fe400078008ff */
[----:B------:R-:W0:Y:S03]  /*ff70*/  SHFL.IDX PT, R14, R0, 0x3, 0x181f ;  /* 0x00781f00000e7f89 */ /* 0x000e2600000e0000 */
[----:B--2---:R-:W-:Y:S02]  /*ff80*/  @!P5 IMAD.X R7, RZ, RZ, R5, P0 ;  /* 0x000000ffff07d224 */ /* 0x004fe400000e0605 */
[----:B------:R-:W2:Y:S01]  /*ff90*/  SHFL.IDX PT, R5, R4, 0x3, 0x181f ;  /* 0x00781f0004057f89 */ /* 0x000ea200000e0000 */
[----:B---3--:R-:W-:Y:S02]  /*ffa0*/  @!P5 IMAD.MOV.U32 R2, RZ, RZ, R6 ;  /* 0x000000ffff02d224 */ /* 0x008fe400078e0006 */
[----:B------:R-:W-:-:S05]  /*ffb0*/  @!P5 IMAD.MOV.U32 R3, RZ, RZ, R7 ;  /* 0x000000ffff03d224 */ /* 0x000fca00078e0007 */
[----:B------:R-:W-:Y:S04]  /*ffc0*/  @!P5 LDGSTS.E.BYPASS.LTC128B.128 [R26+0x23400], desc[UR36][R2.64], !P4 ;  /* 0x23400000021adfae */ /* 0x000fe8000e101d64 */
[----:B------:R-:W-:Y:S04]  /*ffd0*/  @!P5 LDGSTS.E.BYPASS.LTC128B.128 [R26+0x27400], desc[UR36][R2.64+0x80], !P3 ;  /* 0x27400080021adfae */ /* 0x000fe8000d901d64 */
[----:B------:R-:W-:Y:S01]  /*ffe0*/  @!P5 LDGSTS.E.BYPASS.LTC128B.128 [R26+0x2b400], desc[UR36][R2.64+0x100], !P2 ;  /* 0x2b400100021adfae */ /* 0x000fe2000d101d64 */
[----:B0-----:R-:W-:-:S03]  /*fff0*/  @!P6 LEA R6, P0, R8, R14, 0x1 ;  /* 0x0000000e0806e211 */ /* 0x001fc600078008ff */
[----:B------:R0:W-:Y:S01]  /*10000*/  @!P5 LDGSTS.E.BYPASS.LTC128B.128 [R26+0x2f400], desc[UR36][R2.64+0x180], !P1 ;  /* 0x2f400180021adfae */ /* 0x0001e2000c901d64 */
[----:B------:R-:W-:-:S03]  /*10010*/  LOP3.LUT P5, RZ, R23, 0x100000, RZ, 0xc0, !PT ;  /* 0x0010000017ff7812 */ /* 0x000fc600078ac0ff */
[----:B------:R-:W3:Y:S01]  /*10020*/  SHFL.IDX PT, R14, R0, 0x4, 0x181f ;  /* 0x00981f00000e7f89 */ /* 0x000ee200000e0000 */
[----:B--2---:R-:W-:-:S03]  /*10030*/  @!P6 IMAD.X R7, RZ, RZ, R5, P0 ;  /* 0x000000ffff07e224 */ /* 0x004fc600000e0605 */
[----:B------:R-:W2:Y:S01]  /*10040*/  SHFL.IDX PT, R5, R4, 0x4, 0x181f ;  /* 0x00981f0004057f89 */ /* 0x000ea200000e0000 */
[----:B0-----:R-:W-:Y:S02]  /*10050*/  @!P6 IMAD.MOV.U32 R2, RZ, RZ, R6 ;  /* 0x000000ffff02e224 */ /* 0x001fe400078e0006 */
[----:B------:R-:W-:-:S05]  /*10060*/  @!P6 IMAD.MOV.U32 R3, RZ, RZ, R7 ;  /* 0x000000ffff03e224 */ /* 0x000fca00078e0007 */
[----:B------:R-:W-:Y:S04]  /*10070*/  @!P6 LDGSTS.E.BYPASS.LTC128B.128 [R26+0x23c00], desc[UR36][R2.64], !P4 ;  /* 0x23c00000021aefae */ /* 0x000fe8000e101d64 */
[----:B------:R-:W-:Y:S04]  /*10080*/  @!P6 LDGSTS.E.BYPASS.LTC128B.128 [R26+0x27c00], desc[UR36][R2.64+0x80], !P3 ;  /* 0x27c00080021aefae */ /* 0x000fe8000d901d64 */
[----:B------:R-:W-:Y:S01]  /*10090*/  @!P6 LDGSTS.E.BYPASS.LTC128B.128 [R26+0x2bc00], desc[UR36][R2.64+0x100], !P2 ;  /* 0x2bc00100021aefae */ /* 0x000fe2000d101d64 */
[----:B---3--:R-:W-:-:S03]  /*100a0*/  @!P5 LEA R6, P0, R8, R14, 0x1 ;  /* 0x0000000e0806d211 */ /* 0x008fc600078008ff */
[----:B------:R-:W0:Y:S02]  /*100b0*/  SHFL.IDX PT, R14, R0, 0x5, 0x181f ;  /* 0x00b81f00000e7f89 */ /* 0x000e2400000e0000 */
[----:B--2---:R-:W-:Y:S02]  /*100c0*/  @!P5 IMAD.X R7, RZ, RZ, R5, P0 ;  /* 0x000000ffff07d224 */ /* 0x004fe400000e0605 */
[----:B------:R-:W2:Y:S04]  /*100d0*/  SHFL.IDX PT, R5, R4, 0x5, 0x181f ;  /* 0x00b81f0004057f89 */ /* 0x000ea800000e0000 */
[----:B------:R3:W-:Y:S01]  /*100e0*/  @!P6 LDGSTS.E.BYPASS.LTC128B.128 [R26+0x2fc00], desc[UR36][R2.64+0x180], !P1 ;  /* 0x2fc00180021aefae */ /* 0x0007e2000c901d64 */
[----:B------:R-:W-:Y:S02]  /*100f0*/  LOP3.LUT P6, RZ, R23, 0x80000, RZ, 0xc0, !PT ;  /* 0x0008000017ff7812 */ /* 0x000fe400078cc0ff */
[----:B---3--:R-:W-:Y:S01]  /*10100*/  @!P5 MOV R2, R6 ;  /* 0x000000060002d202 */ /* 0x008fe20000000f00 */
[----:B------:R-:W-:-:S10]  /*10110*/  @!P5 IMAD.MOV.U32 R3, RZ, RZ, R7 ;  /* 0x000000ffff03d224 */ /* 0x000fd400078e0007 */
[----:B0-----:R-:W-:Y:S02]  /*10120*/  @!P6 LEA R6, P0, R8, R14, 0x1 ;  /* 0x0000000e0806e211 */ /* 0x001fe400078008ff */
[----:B------:R-:W0:Y:S03]  /*10130*/  SHFL.IDX PT, R14, R0, 0x6, 0x181f ;  /* 0x00d81f00000e7f89 */ /* 0x000e2600000e0000 */
[----:B--2---:R-:W-:Y:S01]  /*10140*/  @!P6 IMAD.X R7, RZ, RZ, R5, P0 ;  /* 0x000000ffff07e224 */ /* 0x004fe200000e0605 */
[----:B------:R-:W-:Y:S04]  /*10150*/  @!P5 LDGSTS.E.BYPASS.LTC128B.128 [R26+0x24400], desc[UR36][R2.64], !P4 ;  /* 0x24400000021adfae */ /* 0x000fe8000e101d64 */
[----:B------:R-:W2:Y:S04]  /*10160*/  SHFL.IDX PT, R5, R4, 0x6, 0x181f ;  /* 0x00d81f0004057f89 */ /* 0x000ea800000e0000 */
[----:B------:R-:W-:Y:S04]  /*10170*/  @!P5 LDGSTS.E.BYPASS.LTC128B.128 [R26+0x28400], desc[UR36][R2.64+0x80], !P3 ;  /* 0x28400080021adfae */ /* 0x000fe8000d901d64 */
[----:B------:R-:W-:Y:S04]  /*10180*/  @!P5 LDGSTS.E.BYPASS.LTC128B.128 [R26+0x2c400], desc[UR36][R2.64+0x100], !P2 ;  /* 0x2c400100021adfae */ /* 0x000fe8000d101d64 */
[----:B------:R3:W-:Y:S01]  /*10190*/  @!P5 LDGSTS.E.BYPASS.LTC128B.128 [R26+0x30400], desc[UR36][R2.64+0x180], !P1 ;  /* 0x30400180021adfae */ /* 0x0007e2000c901d64 */
[----:B------:R-:W-:Y:S01]  /*101a0*/  LOP3.LUT P5, RZ, R23, 0x40000, RZ, 0xc0, !PT ;  /* 0x0004000017ff7812 */ /* 0x000fe200078ac0ff */
[----:B---3--:R-:W-:-:S02]  /*101b0*/  @!P6 IMAD.MOV.U32 R2, RZ, RZ, R6 ;  /* 0x000000ffff02e224 */ /* 0x008fc400078e0006 */
[----:B------:R-:W-:-:S10]  /*101c0*/  @!P6 IMAD.MOV.U32 R3, RZ, RZ, R7 ;  /* 0x000000ffff03e224 */ /* 0x000fd400078e0007 */
[----:B0-----:R-:W-:Y:S02]  /*101d0*/  @!P5 LEA R6, P0, R8, R14, 0x1 ;  /* 0x0000000e0806d211 */ /* 0x001fe400078008ff */
[----:B------:R0:W3:Y:S03]  /*101e0*/  SHFL.IDX PT, R14, R0, 0x7, 0x181f ;  /* 0x00f81f00000e7f89 */ /* 0x0000e600000e0000 */
[----:B--2---:R-:W-:Y:S01]  /*101f0*/  @!P5 IMAD.X R7, RZ, RZ, R5, P0 ;  /* 0x000000ffff07d224 */ /* 0x004fe200000e0605 */
[----:B------:R-:W-:Y:S04]  /*10200*/  @!P6 LDGSTS.E.BYPASS.LTC128B.128 [R26+0x24c00], desc[UR36][R2.64], !P4 ;  /* 0x24c00000021aefae */ /* 0x000fe8000e101d64 */
[----:B------:R-:W-:Y:S04]  /*10210*/  @!P6 LDGSTS.E.BYPASS.LTC128B.128 [R26+0x28c00], desc[UR36][R2.64+0x80], !P3 ;  /* 0x28c00080021aefae */ /* 0x000fe8000d901d64 */
[----:B------:R-:W-:Y:S04]  /*10220*/  @!P6 LDGSTS.E.BYPASS.LTC128B.128 [R26+0x2cc00], desc[UR36][R2.64+0x100], !P2 ;  /* 0x2cc00100021aefae */ /* 0x000fe8000d101d64 */
[----:B------:R2:W-:Y:S04]  /*10230*/  @!P6 LDGSTS.E.BYPASS.LTC128B.128 [R26+0x30c00], desc[UR36][R2.64+0x180], !P1 ;  /* 0x30c00180021aefae */ /* 0x0005e8000c901d64 */
[----:B------:R0:W4:Y:S01]  /*10240*/  SHFL.IDX PT, R5, R4, 0x7, 0x181f ;  /* 0x00f81f0004057f89 */ /* 0x00012200000e0000 */
[----:B--2---:R-:W-:-:S02]  /*10250*/  @!P5 IMAD.MOV.U32 R2, RZ, RZ, R6 ;  /* 0x000000ffff02d224 */ /* 0x004fc400078e0006 */
[----:B------:R-:W-:-:S05]  /*10260*/  @!P5 IMAD.MOV.U32 R3, RZ, RZ, R7 ;  /* 0x000000ffff03d224 */ /* 0x000fca00078e0007 */
[----:B------:R0:W-:Y:S04]  /*10270*/  @!P5 LDGSTS.E.BYPASS.LTC128B.128 [R26+0x25400], desc[UR36][R2.64], !P4 ;  /* 0x25400000021adfae */ /* 0x0001e8000e101d64 */
[----:B------:R0:W-:Y:S04]  /*10280*/  @!P5 LDGSTS.E.BYPASS.LTC128B.128 [R26+0x29400], desc[UR36][R2.64+0x80], !P3 ;  /* 0x29400080021adfae */ /* 0x0001e8000d901d64 */
[----:B------:R0:W-:Y:S04]  /*10290*/  @!P5 LDGSTS.E.BYPASS.LTC128B.128 [R26+0x2d400], desc[UR36][R2.64+0x100], !P2 ;  /* 0x2d400100021adfae */ /* 0x0001e8000d101d64 */
[----:B---34-:R0:W-:Y:S02]  /*102a0*/  @!P5 LDGSTS.E.BYPASS.LTC128B.128 [R26+0x31400], desc[UR36][R2.64+0x180], !P1 ;  /* 0x31400180021adfae */ /* 0x0181e4000c901d64 */
.L_x_14929:
[----:B------:R-:W-:Y:S01]  /*102b0*/  LOP3.LUT P0, RZ, R23, 0x4000, RZ, 0xc0, !PT ;  /* 0x0000400017ff7812 */ /* 0x000fe2000780c0ff */
[----:B------:R-:W-:-:S12]  /*102c0*/  BSSY B0, `(.L_x_14820) ;  /* 0x000000b000007945 */ /* 0x000fd80003800000 */
        /* <DEDUP_REMOVED lines=8> */
[----:B------:R2:W-:Y:S04]  /*10350*/  LDGSTS.E.BYPASS.LTC128B.128 [R26+0x2dc00], desc[UR36][R2.64+0x100], !P2 ;  /* 0x2dc00100021a7fae */ /* 0x0005e8000d101d64 */
[----:B------:R2:W-:Y:S02]  /*10360*/  LDGSTS.E.BYPASS.LTC128B.128 [R26+0x31c00], desc[UR36][R2.64+0x180], !P1 ;  /* 0x31c00180021a7fae */ /* 0x0005e4000c901d64 */
.L_x_14821:
[----:B------:R-:W-:Y:S05]  /*10370*/  BSYNC B0 ;  /* 0x0000000000007941 */ /* 0x000fea0003800000 */
.L_x_14820:
[----:B------:R-:W-:Y:S01]  /*10380*/  NOP ;  /* 0x0000000000007918 */ /* 0x000fe20000000000 */
[----:B------:R-:W-:-:S13]  /*10390*/  PLOP3.LUT P0, PT, PT, PT, PT, 0x80, 0x0 ;  /* 0x000000000000781c */ /* 0x000fda0003f0f070 */
.L_x_14822:
        /* <DEDUP_REMOVED lines=18> */
.L_x_14930:
[----:B------:R-:W-:Y:S05]  /*104c0*/  BSYNC B0 ;  /* 0x0000000000007941 */ /* 0x000fea0003800000 */
.L_x_14823:
[----:B------:R-:W-:-:S13]  /*104d0*/  LOP3.LUT P0, RZ, R23, 0x400, RZ, 0xc0, !PT ;  /* 0x0000040017ff7812 */ /* 0x000fda000780c0ff */
[----:B------:R-:W-:Y:S05]  /*104e0*/  @!P0 BRA `(.L_x_14825) ;  /* 0x0000000000048947 */ /* 0x000fea0003800000 */
[----:B------:R-:W-:Y:S01]  /*104f0*/  BPT.TRAP 0x1 ;  /* 0x000000040000795c */ /* 0x000fe20000300000 */
.L_x_14825:
[----:B------:R-:W-:Y:S01]  /*10500*/  SHF.L.U32 R0, R27, 0x1f, RZ ;  /* 0x0000001f1b007819 */ /* 0x000fe200000006ff */
[----:B------:R-:W-:Y:S03]  /*10510*/  BSSY B0, `(.L_x_14826) ;  /* 0x0000003000007945 */ /* 0x000fe60003800000 */
[----:B------:R-:W2:Y:S02]  /*10520*/  SYNCS.PHASECHK.TRANS64.TRYWAIT P0, [R25+URZ+0x32460], R0 ;  /* 0x03246000190075a7 */ /* 0x000ea4000800017f */
[----:B--2---:R-:W-:Y:S05]  /*10530*/  @!P0 BRA `(.L_x_14827) ;  /* 0x0000004800688947 */ /* 0x004fea0003800000 */
.L_x_14931:
[----:B------:R-:W-:Y:S05]  /*10540*/  BSYNC B0 ;  /* 0x0000000000007941 */ /* 0x000fea0003800000 */
.L_x_14826:
        /* <DEDUP_REMOVED lines=11> */
[----:B------:R-:W-:Y:S01]  /*10600*/  IMAD R5, R37, UR5, R0 ;  /* 0x0000000525057c24 */ /* 0x000fe2000f8e0200 */
[----:B------:R-:W-:Y:S01]  /*10610*/  ULDC.64 UR4, c[0x0][0x338] ;  /* 0x0000ce0000047ab9 */ /* 0x000fe20000000a00 */
[----:B------:R-:W-:Y:S02]  /*10620*/  SEL R0, RZ, 0x2, P3 ;  /* 0x00000002ff007807 */ /* 0x000fe40001800000 */
        /* <DEDUP_REMOVED lines=89> */
.L_x_14945:
        /* <DEDUP_REMOVED lines=15> */
.L_x_14829:
        /* <DEDUP_REMOVED lines=10> */
.L_x_14830:
[----:B0-----:R-:W2:Y:S01]  /*10d50*/  LDL R2, [R1+0xc] ;  /* 0x00000c0001027983 */ /* 0x001ea20000100800 */
[----:B------:R0:W-:Y:S01]  /*10d60*/  SYNCS.ARRIVE.TRANS64.A1T0 RZ, [R25+URZ+0x32450], RZ ;  /* 0x032450ff19ff79a7 */ /* 0x0001e2000810003f */
[----:B------:R-:W-:Y:S01]  /*10d70*/  BSSY B0, `(.L_x_14831) ;  /* 0x00000dc000007945 */ /* 0x000fe20003800000 */
[----:B--2---:R-:W-:-:S13]  /*10d80*/  ISETP.GE.AND P0, PT, R2, 0x2, PT ;  /* 0x000000020200780c */ /* 0x004fda0003f06270 */
[----:B0-----:R-:W-:Y:S05]  /*10d90*/  @!P0 BRA `(.L_x_14832) ;  /* 0x0000000c00648947 */ /* 0x001fea0003800000 */
[----:B------:R-:W-:-:S07]  /*10da0*/  VIADD R21, R2, 0xfffffffe ;  /* 0xfffffffe02157836 */ /* 0x000fce0000000000 */
.L_x_14845:
        /* <DEDUP_REMOVED lines=9> */
[C---:B------:R-:W-:Y:S02]  /*10e40*/  ISETP.GT.U32.AND P2, PT, R2.reuse, 0x5f, PT ;  /* 0x0000005f0200780c */ /* 0x040fe40003f44070 */
[----:B------:R-:W-:-:S05]  /*10e50*/  IADD3 R8, R2, R8, RZ ;  /* 0x0000000802087210 */ /* 0x000fca0007ffe0ff */
[----:B------:R-:W-:-:S06]  /*10e60*/  IMAD.MOV.U32 R9, RZ, RZ, R8 ;  /* 0x000000ffff097224 */ /* 0x000fcc00078e0008 */
[----:B--2---:R-:W2:Y:S01]  /*10e70*/  @!P2 LDC.64 R4, c[0x0][0x428] ;  /* 0x00010a00ff04ab82 */ /* 0x004ea20000000a00 */
[----:B0-----:R-:W-:-:S13]  /*10e80*/  ISETP.NE.AND P0, PT, R3, 0x1, PT ;  /* 0x000000010300780c */ /* 0x001fda0003f05270 */
[----:B------:R-:W0:Y:S08]  /*10e90*/  @P0 LDC R3, c[0x0][0x434] ;  /* 0x00010d00ff030b82 */ /* 0x000e300000000800 */
[----:B---3--:R-:W3:Y:S01]  /*10ea0*/  @P0 LDC R7, c[0x0][0x438] ;  /* 0x00010e00ff070b82 */ /* 0x008ee20000000800 */
        /* <DEDUP_REMOVED lines=26> */
.L_x_14833:
[----:B------:R-:W-:Y:S01]  /*11050*/  IMAD R10, R24, 0x8, R22 ;  /* 0x00000008180a7824 */ /* 0x000fe200078e0216 */
[----:B------:R-:W-:Y:S01]  /*11060*/  SHF.L.U32 R20, R27, 0x1f, RZ ;  /* 0x0000001f1b147819 */ /* 0x000fe200000006ff */
[----:B------:R-:W-:Y:S01]  /*11070*/  BSSY B1, `(.L_x_14834) ;  /* 0x0000004000017945 */ /* 0x000fe20003800000 */
[----:B------:R-:W-:Y:S02]  /*11080*/  SHF.R.S32.HI R9, RZ, 0x1f, R5 ;  /* 0x0000001fff097819 */ /* 0x000fe40000011405 */
[----:B------:R-:W0:Y:S02]  /*11090*/  SYNCS.PHASECHK.TRANS64.TRYWAIT P0, [R10+URZ+0x32440], R20 ;  /* 0x032440140a0075a7 */ /* 0x000e24000800017f */
[----:B0-----:R-:W-:Y:S05]  /*110a0*/  @!P0 BRA `(.L_x_14835) ;  /* 0x0000004400e08947 */ /* 0x001fea0003800000 */
.L_x_14946:
[----:B------:R-:W-:Y:S05]  /*110b0*/  BSYNC B1 ;  /* 0x0000000000017941 */ /* 0x000fea0003800000 */
.L_x_14834:
        /* <DEDUP_REMOVED lines=27> */
[----:B--2---:R-:W-:-:S04]  /*11270*/  IADD3 R2, P0, R2, R0, RZ ;  /* 0x0000000002027210 */ /* 0x004fc80007f1e0ff */
[----:B---3--:R-:W-:-:S05]  /*11280*/  IADD3.X R3, RZ, R3, RZ, P0, !PT ;  /* 0x00000003ff037210 */ /* 0x008fca00007fe4ff */
        /* <DEDUP_REMOVED lines=22> */
.L_x_14960:
        /* <DEDUP_REMOVED lines=8> */
.L_x_14837:
        /* <DEDUP_REMOVED lines=10> */
.L_x_14838:
[----:B------:R3:W-:Y:S01]  /*11510*/  SYNCS.ARRIVE.TRANS64.A1T0 RZ, [R10+URZ+0x32430], RZ ;  /* 0x032430ff0aff79a7 */ /* 0x0007e2000810003f */
[----:B------:R-:W-:Y:S05]  /*11520*/  @!P3 BRA `(.L_x_14839) ;  /* 0x000000000004b947 */ /* 0x000fea0003800000 */
[----:B------:R-:W-:Y:S01]  /*11530*/  BPT.TRAP 0x1 ;  /* 0x000000040000795c */ /* 0x000fe20000300000 */
.L_x_14839:
[----:B------:R-:W4:Y:S01]  /*11540*/  SYNCS.PHASECHK.TRANS64.TRYWAIT P0, [R10+URZ+0x32460], R20 ;  /* 0x032460140a0075a7 */ /* 0x000f22000800017f */
[----:B------:R-:W-:Y:S04]  /*11550*/  BSSY B1, `(.L_x_14840) ;  /* 0x0000002000017945 */ /* 0x000fe80003800000 */
[----:B----4-:R-:W-:Y:S05]  /*11560*/  @!P0 BRA `(.L_x_14841) ;  /* 0x0000004800648947 */ /* 0x010fea0003800000 */
.L_x_14961:
[----:B------:R-:W-:Y:S05]  /*11570*/  BSYNC B1 ;  /* 0x0000000000017941 */ /* 0x000fea0003800000 */
.L_x_14840:
[----:B------:R-:W-:Y:S01]  /*11580*/  ULDC.64 UR4, c[0x0][0x328] ;  /* 0x0000ca0000047ab9 */ /* 0x000fe20000000a00 */
[----:B------:R-:W-:Y:S01]  /*11590*/  LOP3.LUT P5, RZ, R23, 0x1, RZ, 0xc0, !PT ;  /* 0x0000000117ff7812 */ /* 0x000fe200078ac0ff */
[----:B--2---:R-:W-:Y:S01]  /*115a0*/  IMAD R2, R9, UR4, RZ ;  /* 0x0000000409027c24 */ /* 0x004fe2000f8e02ff */
[C---:B------:R-:W-:Y:S01]  /*115b0*/  LOP3.LUT P4, RZ, R23.reuse, 0x10, RZ, 0xc0, !PT ;  /* 0x0000001017ff7812 */ /* 0x040fe2000788c0ff */
[----:B0---4-:R-:W-:Y:S01]  /*115c0*/  IMAD R20, R24, 0x6000, R30 ;  /* 0x0000600018147824 */ /* 0x011fe200078e021e */
        /* <DEDUP_REMOVED lines=15> */
[----:B-1----:R-:W-:Y:S01]  /*116c0*/  IMAD.IADD R25, R5, 0x1, R3 ;  /* 0x0000000105197824 */ /* 0x002fe200078e0203 */
[----:B------:R-:W-:Y:S01]  /*116d0*/  LEA R17, P0, R2, UR4, 0x1 ;  /* 0x0000000402117c11 */ /* 0x000fe2000f8008ff */
[----:B------:R-:W-:-:S03]  /*116e0*/  UMOV UR4, 0xffffffff ;  /* 0xffffffff00047882 */ /* 0x000fc60000000000 */
[----:B------:R-:W-:Y:S01]  /*116f0*/  LEA.HI.X R25, R2, UR5, R25, 0x1, P0 ;  /* 0x0000000502197c11 */ /* 0x000fe200080f0c19 */
[----:B------:R-:W-:Y:S08]  /*11700*/  BRA.DIV UR4, `(.L_x_14842) ;  /* 0x0000004a04107947 */ /* 0x000ff0000b800000 */
[----:B------:R-:W0:Y:S01]  /*11710*/  SHFL.IDX PT, R14, R17, RZ, 0x181f ;  /* 0x00181fff110e7589 */ /* 0x000e2200000e0000 */
[----:B------:R-:W-:-:S03]  /*11720*/  LEA R20, R20, R22, 0x1 ;  /* 0x0000001614147211 */ /* 0x000fc600078e08ff */
        /* <DEDUP_REMOVED lines=41> */
.L_x_14975:
        /* <DEDUP_REMOVED lines=11> */
.L_x_14843:
        /* <DEDUP_REMOVED lines=10> */
.L_x_14844:
[----:B------:R2:W-:Y:S01]  /*11b10*/  SYNCS.ARRIVE.TRANS64.A1T0 RZ, [R10+URZ+0x32450], RZ ;  /* 0x032450ff0aff79a7 */ /* 0x0005e2000810003f */
[----:B------:R-:W-:Y:S05]  /*11b20*/  @P2 BRA `(.L_x_14845) ;  /* 0xfffffff000a02947 */ /* 0x000fea000383ffff */
.L_x_14832:
[----:B------:R-:W-:Y:S05]  /*11b30*/  BSYNC B0 ;  /* 0x0000000000007941 */ /* 0x000fea0003800000 */
.L_x_14831:
        /* <DEDUP_REMOVED lines=20> */
.L_x_14847:
[----:B------:R-:W-:Y:S05]  /*11c80*/  BSYNC B0 ;  /* 0x0000000000007941 */ /* 0x000fea0003800000 */
.L_x_14846:
[----:B------:R-:W-:Y:S02]  /*11c90*/  SEL R24, R24, RZ, P0 ;  /* 0x000000ff18187207 */ /* 0x000fe40000000000 */
[----:B------:R-:W-:-:S07]  /*11ca0*/  LOP3.LUT R27, R27, R0, RZ, 0x3c, !PT ;  /* 0x000000001b1b7212 */ /* 0x000fce00078e3cff */
.L_x_14800:
[----:B------:R-:W-:Y:S05]  /*11cb0*/  BSYNC B7 ;  /* 0x0000000000077941 */ /* 0x000fea0003800000 */
.L_x_14798:
        /* <DEDUP_REMOVED lines=8> */
[----:B------:R0:W4:Y:S01]  /*11d40*/  LDS.128 R16, [R22+0x324d0] ;  /* 0x0324d00016107984 */ /* 0x0001220000000c00 */
[----:B------:R-:W-:Y:S06]  /*11d50*/  BAR.ARV 0x4, 0x180 ;  /* 0x0106000000007b1d */ /* 0x000fec0000002000 */
[----:B------:R-:W-:Y:S05]  /*11d60*/  BRA `(.L_x_14849) ;  /* 0x0000000800cc7947 */ /* 0x000fea0003800000 */
.L_x_14848:
        /* <DEDUP_REMOVED lines=35> */
[----:B------:R0:W4:Y:S02]  /*11fa0*/  SHFL.IDX PT, R14, R6, 0x1f, 0x1f ;  /* 0x03e01f00060e7f89 */ /* 0x00012400000e0000 */
.L_x_14985:
[----:B------:R-:W-:Y:S02]  /*11fb0*/  ULDC UR4, c[0x0][0xd38] ;  /* 0x00034e0000047ab9 */ /* 0x000fe40000000800 */
[----:B------:R-:W-:-:S04]  /*11fc0*/  IMAD.U32 R7, RZ, RZ, UR4 ;  /* 0x00000004ff077e24 */ /* 0x000fc8000f8e00ff */
[----:B----4-:R-:W-:-:S04]  /*11fd0*/  IMAD R14, R14, R7, RZ ;  /* 0x000000070e0e7224 */ /* 0x010fc800078e02ff */
[----:B------:R-:W-:-:S05]  /*11fe0*/  IMAD.IADD R9, R4, 0x1, R14 ;  /* 0x0000000104097824 */ /* 0x000fca00078e020e */
[----:B------:R-:W-:-:S13]  /*11ff0*/  ISETP.GT.AND P6, PT, R9, R0, PT ;  /* 0x000000000900720c */ /* 0x000fda0003fc4270 */
[----:B------:R-:W-:Y:S05]  /*12000*/  @P6 BRA `(.L_x_14851) ;  /* 0x00000000009c6947 */ /* 0x000fea0003800000 */
.L_x_14856:
[----:B------:R-:W4:Y:S01]  /*12010*/  LDC R2, c[0x0][0xd3c] ;  /* 0x00034f00ff027b82 */ /* 0x000f220000000800 */
[----:B------:R-:W-:-:S05]  /*12020*/  VIADD R19, R19, 0x1f ;  /* 0x0000001f13137836 */ /* 0x000fca0000000000 */
[----:B----4-:R-:W-:-:S13]  /*12030*/  ISETP.GE.AND P6, PT, R19, R2, PT ;  /* 0x000000021300720c */ /* 0x010fda0003fc6270 */
[----:B------:R-:W-:Y:S05]  /*12040*/  @P6 BRA `(.L_x_14852) ;  /* 0x0000000400d06947 */ /* 0x000fea0003800000 */
        /* <DEDUP_REMOVED lines=10> */
.L_x_14854:
[----:B------:R-:W-:Y:S05]  /*120f0*/  BSYNC B0 ;  /* 0x0000000000007941 */ /* 0x000fea0003800000 */
.L_x_14853:
[----:B------:R-:W-:-:S03]  /*12100*/  UMOV UR4, 0xffffffff ;  /* 0xffffffff00047882 */ /* 0x000fc60000000000 */
[----:B------:R-:W-:Y:S05]  /*12110*/  BRA.DIV UR4, `(.L_x_14855) ;  /* 0x0000004a047c7947 */ /* 0x000fea000b800000 */
[----:B-----5:R-:W0:Y:S02]  /*12120*/  SHFL.UP PT, R14, R5, 0x1, RZ ;  /* 0x04200000050e7989 */ /* 0x020e2400000e00ff */
        /* <DEDUP_REMOVED lines=14> */
[----:B------:R0:W4:Y:S02]  /*12210*/  SHFL.IDX PT, R14, R6, 0x1f, 0x1f ;  /* 0x03e01f00060e7f89 */ /* 0x00012400000e0000 */
.L_x_14993:
[----:B------:R-:W-:Y:S02]  /*12220*/  ULDC UR4, c[0x0][0xd38] ;  /* 0x00034e0000047ab9 */ /* 0x000fe40000000800 */
[----:B------:R-:W-:-:S04]  /*12230*/  IMAD.U32 R7, RZ, RZ, UR4 ;  /* 0x00000004ff077e24 */ /* 0x000fc8000f8e00ff */
[----:B----4-:R-:W-:-:S04]  /*12240*/  IMAD R14, R14, R7, RZ ;  /* 0x000000070e0e7224 */ /* 0x010fc800078e02ff */
[----:B------:R-:W-:-:S05]  /*12250*/  IMAD.IADD R9, R14, 0x1, R9 ;  /* 0x000000010e097824 */ /* 0x000fca00078e0209 */
[----:B------:R-:W-:-:S13]  /*12260*/  ISETP.GT.AND P6, PT, R9, R0, PT ;  /* 0x000000000900720c */ /* 0x000fda0003fc4270 */
[----:B------:R-:W-:Y:S05]  /*12270*/  @!P6 BRA `(.L_x_14856) ;  /* 0xfffffffc0064e947 */ /* 0x000fea000383ffff */
.L_x_14851:
[----:B------:R-:W-:Y:S01]  /*12280*/  IADD3 R16, -R14, R9, RZ ;  /* 0x000000090e107210 */ /* 0x000fe20007ffe1ff */
[----:B------:R-:W-:-:S04]  /*12290*/  UMOV UR4, 0xffffffff ;  /* 0xffffffff00047882 */ /* 0x000fc80000000000 */
[----:B------:R-:W-:-:S05]  /*122a0*/  IMAD R3, R6, R7, R16 ;  /* 0x0000000706037224 */ /* 0x000fca00078e0210 */
[----:B------:R-:W-:Y:S01]  /*122b0*/  ISETP.GT.AND P6, PT, R3, R0, PT ;  /* 0x000000000300720c */ /* 0x000fe20003fc4270 */
[----:B------:R-:W-:-:S12]  /*122c0*/  BRA.DIV UR4, `(.L_x_14857) ;  /* 0x0000004a04cc7947 */ /* 0x000fd8000b800000 */
[----:B------:R-:W-:-:S04]  /*122d0*/  VOTE.ANY R2, PT, !P6 ;  /* 0x0000000000027806 */ /* 0x000fc800070e0100 */
[----:B------:R-:W4:Y:S02]  /*122e0*/  POPC R4, R2 ;  /* 0x0000000200047309 */ /* 0x000f240000000000 */
[----:B----4-:R4:W0:Y:S02]  /*122f0*/  SHFL.IDX PT, R5, R5, R4, 0x1f ;  /* 0x00001f0405057589 */ /* 0x01082400000e0000 */
.L_x_14997:
[----:B------:R-:W-:Y:S01]  /*12300*/  ISETP.NE.AND P0, PT, R2, RZ, PT ;  /* 0x000000ff0200720c */ /* 0x000fe20003f05270 */
[----:B------:R-:W-:-:S12]  /*12310*/  IMAD.MOV.U32 R14, RZ, RZ, RZ ;  /* 0x000000ffff0e7224 */ /* 0x000fd800078e00ff */
[----:B------:R-:W-:Y:S05]  /*12320*/  @!P0 BRA `(.L_x_14858) ;  /* 0x0000000000108947 */ /* 0x000fea0003800000 */
[----:B------:R-:W-:Y:S01]  /*12330*/  UMOV UR4, 0xffffffff ;  /* 0xffffffff00047882 */ /* 0x000fe20000000000 */
[----:B------:R-:W-:Y:S02]  /*12340*/  VIADD R12, R4, 0xffffffff ;  /* 0xffffffff040c7836 */ /* 0x000fe40000000000 */
[----:B------:R-:W-:Y:S05]  /*12350*/  BRA.DIV UR4, `(.L_x_14859) ;  /* 0x0000004a04f07947 */ /* 0x000fea000b800000 */
[----:B------:R0:W0:Y:S02]  /*12360*/  SHFL.IDX PT, R14, R6, R12, 0x1f ;  /* 0x00001f0c060e7589 */ /* 0x00002400000e0000 */
.L_x_14858:
[----:B------:R-:W5:Y:S01]  /*12370*/  LDC.64 R2, c[0x0][0xd90] ;  /* 0x00036400ff027b82 */ /* 0x000f620000000a00 */
[----:B------:R-:W-:-:S04]  /*12380*/  IMAD.IADD R19, R4, 0x1, R19 ;  /* 0x0000000104137824 */ /* 0x000fc800078e0213 */
[----:B-----5:R-:W-:-:S05]  /*12390*/  IMAD.WIDE R2, R19, 0x4, R2 ;  /* 0x0000000413027825 */ /* 0x020fca00078e0202 */
[----:B0-----:R0:W4:Y:S01]  /*123a0*/  LDG.E R6, desc[UR36][R2.64] ;  /* 0x0000002402067981 */ /* 0x001122000c1e1900 */
[----:B------:R-:W-:Y:S02]  /*123b0*/  IMAD R16, R14, R7, R16 ;  /* 0x000000070e107224 */ /* 0x000fe400078e0210 */
[----:B0-----:R-:W-:Y:S02]  /*123c0*/  IMAD.MOV.U32 R2, RZ, RZ, RZ ;  /* 0x000000ffff027224 */ /* 0x001fe400078e00ff */
[----:B----4-:R-:W-:-:S05]  /*123d0*/  IMAD R4, R5, R6, RZ ;  /* 0x0000000605047224 */ /* 0x010fca00078e02ff */
[----:B------:R-:W-:-:S04]  /*123e0*/  IABS R8, R4 ;  /* 0x0000000400087213 */ /* 0x000fc80000000000 */
[----:B--23--:R-:W0:Y:S08]  /*123f0*/  I2F.RP R10, R8 ;  /* 0x00000008000a7306 */ /* 0x00ce300000209400 */
        /* <DEDUP_REMOVED lines=57> */
.L_x_14852:
[----:B------:R-:W-:Y:S01]  /*12790*/  UMOV UR4, URZ ;  /* 0x0000003f00047c82 */ /* 0x000fe20008000000 */
[----:B------:R-:W-:Y:S01]  /*127a0*/  UMOV UR5, URZ ;  /* 0x0000003f00057c82 */ /* 0x000fe20008000000 */
[----:B------:R-:W-:Y:S01]  /*127b0*/  ULDC UR6, c[0x0][0xd3c] ;  /* 0x00034f0000067ab9 */ /* 0x000fe20000000800 */
[----:B------:R-:W-:Y:S01]  /*127c0*/  MOV R16, R0 ;  /* 0x0000000000107202 */ /* 0x000fe20000000f00 */
[----:B------:R-:W-:Y:S02]  /*127d0*/  IMAD.U32 R17, RZ, RZ, UR4 ;  /* 0x00000004ff117e24 */ /* 0x000fe4000f8e00ff */
[----:B------:R-:W-:Y:S02]  /*127e0*/  IMAD.U32 R18, RZ, RZ, UR5 ;  /* 0x00000005ff127e24 */ /* 0x000fe4000f8e00ff */
[----:B------:R-:W-:-:S07]  /*127f0*/  IMAD.U32 R19, RZ, RZ, UR6 ;  /* 0x00000006ff137e24 */ /* 0x000fce000f8e00ff */
.L_x_14860:
[----:B------:R-:W4:Y:S01]  /*12800*/  S2R R0, SR_TID.X ;  /* 0x0000000000007919 */ /* 0x000f220000002100 */
        /* <DEDUP_REMOVED lines=9> */
.L_x_14849:
[----:B------:R-:W-:Y:S02]  /*128a0*/  ULDC UR4, c[0x0][0xd3c] ;  /* 0x00034f0000047ab9 */ /* 0x000fe40000000800 */
[----:B----4-:R-:W-:-:S13]  /*128b0*/  ISETP.GE.AND P0, PT, R19, UR4, PT ;  /* 0x0000000413007c0c */ /* 0x010fda000bf06270 */
[----:B------:R-:W-:Y:S05]  /*128c0*/  @!P0 BRA `(.L_x_14861) ;  /* 0xffffffac00508947 */ /* 0x000fea000383ffff */
[----:B------:R-:W-:Y:S05]  /*128d0*/  BSYNC B8 ;  /* 0x0000000000087941 */ /* 0x000fea0003800000 */
.L_x_14794:
[----:B0-----:R-:W4:Y:S01]  /*128e0*/  LDL.LU R0, [R1+0x1c] ;  /* 0x00001c0001007983 */ /* 0x001f220000300800 */
        /* <DEDUP_REMOVED lines=11> */
.L_x_15000:
[----:B------:R-:W-:Y:S05]  /*129a0*/  BSYNC B0 ;  /* 0x0000000000007941 */ /* 0x000fea0003800000 */
.L_x_14862:
[----:B------:R-:W-:-:S03]  /*129b0*/  UMOV UR4, 0xffffffff ;  /* 0xffffffff00047882 */ /* 0x000fc60000000000 */
[----:B------:R-:W-:Y:S05]  /*129c0*/  BRA.DIV UR4, `(.L_x_14864) ;  /* 0x00000046048c7947 */ /* 0x000fea000b800000 */
[----:B0-----:R-:W0:Y:S02]  /*129d0*/  S2R R0, SR_TID.X ;  /* 0x0000000000007919 */ /* 0x001e240000002100 */
[----:B0-----:R-:W-:-:S04]  /*129e0*/  SHF.R.U32.HI R0, RZ, 0x5, R0 ;  /* 0x00000005ff007819 */ /* 0x001fc80000011600 */
[----:B------:R-:W-:-:S05]  /*129f0*/  LOP3.LUT R0, R0, 0x3, RZ, 0xc0, !PT ;  /* 0x0000000300007812 */ /* 0x000fca00078ec0ff */
[----:B------:R0:W4:Y:S02]  /*12a00*/  SHFL.IDX PT, R14, R0, RZ, 0x1f ;  /* 0x00001fff000e7589 */ /* 0x00012400000e0000 */
.L_x_15003:
[----:B----4-:R-:W-:Y:S01]  /*12a10*/  ISETP.NE.AND P0, PT, R14, RZ, PT ;  /* 0x000000ff0e00720c */ /* 0x010fe20003f05270 */
[----:B------:R-:W-:-:S12]  /*12a20*/  BSSY B0, `(.L_x_14865) ;  /* 0x0000026000007945 */ /* 0x000fd80003800000 */
[----:B------:R-:W-:Y:S05]  /*12a30*/  @P0 BRA `(.L_x_14866) ;  /* 0x0000000000900947 */ /* 0x000fea0003800000 */
[----:B------:R-:W-:-:S03]  /*12a40*/  UMOV UR4, 0xffffffff ;  /* 0xffffffff00047882 */ /* 0x000fc60000000000 */
[----:B------:R-:W-:Y:S05]  /*12a50*/  BRA.DIV UR4, `(.L_x_14867) ;  /* 0x00000046049c7947 */ /* 0x000fea000b800000 */
[----:B------:R-:W-:-:S13]  /*12a60*/  ELECT P6, URZ, PT ;  /* 0x00000000003f782f */ /* 0x000fda00038c0000 */
.L_x_15006:
        /* <DEDUP_REMOVED lines=8> */
.L_x_14868:
[C---:B------:R-:W-:Y:S01]  /*12af0*/  IMAD R3, R24.reuse, 0x8, R5 ;  /* 0x0000000818037824 */ /* 0x040fe200078e0205 */
[----:B------:R-:W-:Y:S01]  /*12b00*/  SHF.L.U32 R2, R27, 0x1f, RZ ;  /* 0x0000001f1b027819 */ /* 0x000fe200000006ff */
[----:B------:R-:W-:-:S03]  /*12b10*/  VIADD R24, R24, 0x1 ;  /* 0x0000000118187836 */ /* 0x000fc60000000000 */
[----:B------:R-:W0:Y:S02]  /*12b20*/  SYNCS.PHASECHK.TRANS64.TRYWAIT P1, [R3+URZ+0x32440], R2 ;  /* 0x03244002030075a7 */ /* 0x000e24000802017f */
[----:B------:R-:W-:-:S04]  /*12b30*/  ISETP.NE.AND P2, PT, R24, 0x2, PT ;  /* 0x000000021800780c */ /* 0x000fc80003f45270 */
[----:B------:R-:W-:Y:S01]  /*12b40*/  SEL R0, RZ, 0x1, P2 ;  /* 0x00000001ff007807 */ /* 0x000fe20001000000 */
[----:B0-----:R-:W-:Y:S08]  /*12b50*/  @!P1 BRA `(.L_x_14869) ;  /* 0x00000044007c9947 */ /* 0x001ff00003800000 */
.L_x_15007:
[----:B------:R-:W-:Y:S02]  /*12b60*/  SEL R24, R24, RZ, P2 ;  /* 0x000000ff18187207 */ /* 0x000fe40001000000 */
[----:B------:R-:W-:Y:S01]  /*12b70*/  LOP3.LUT R0, R27, R0, RZ, 0x3c, !PT ;  /* 0x000000001b007212 */ /* 0x000fe200078e3cff */
[----:B------:R-:W-:Y:S06]  /*12b80*/  @!P0 BRA `(.L_x_14870) ;  /* 0x0000000000048947 */ /* 0x000fec0003800000 */
[----:B------:R-:W-:Y:S01]  /*12b90*/  BPT.TRAP 0x1 ;  /* 0x000000040000795c */ /* 0x000fe20000300000 */
.L_x_14870:
[----:B------:R-:W-:Y:S01]  /*12ba0*/  IMAD R5, R24, 0x8, R5 ;  /* 0x0000000818057824 */ /* 0x000fe200078e0205 */
[----:B------:R-:W-:-:S04]  /*12bb0*/  SHF.L.U32 R0, R0, 0x1f, RZ ;  /* 0x0000001f00007819 */ /* 0x000fc800000006ff */
[----:B------:R-:W4:Y:S02]  /*12bc0*/  SYNCS.PHASECHK.TRANS64.TRYWAIT P1, [R5+URZ+0x32440], R0 ;  /* 0x03244000050075a7 */ /* 0x000f24000802017f */
[----:B----4-:R-:W-:Y:S05]  /*12bd0*/  @!P1 BRA `(.L_x_14871) ;  /* 0x0000004400709947 */ /* 0x010fea0003800000 */
.L_x_15008:
[----:B------:R-:W-:Y:S05]  /*12be0*/  @!P0 BRA `(.L_x_14872) ;  /* 0x0000000000048947 */ /* 0x000fea0003800000 */
[----:B------:R-:W-:Y:S01]  /*12bf0*/  BPT.TRAP 0x1 ;  /* 0x000000040000795c */ /* 0x000fe20000300000 */
.L_x_14872:
[----:B------:R-:W5:Y:S02]  /*12c00*/  SYNCS.PHASECHK.TRANS64.TRYWAIT P1, [R3+URZ+0x32460], R2 ;  /* 0x03246002030075a7 */ /* 0x000f64000802017f */
[----:B-----5:R-:W-:Y:S05]  /*12c10*/  @!P1 BRA `(.L_x_14873) ;  /* 0x0000004400749947 */ /* 0x020fea0003800000 */
.L_x_15009:
[----:B------:R-:W-:Y:S05]  /*12c20*/  @!P0 BRA `(.L_x_14874) ;  /* 0x0000000000048947 */ /* 0x000fea0003800000 */
[----:B------:R-:W-:Y:S01]  /*12c30*/  BPT.TRAP 0x1 ;  /* 0x000000040000795c */ /* 0x000fe20000300000 */
.L_x_14874:
[----:B------:R0:W0:Y:S02]  /*12c40*/  SYNCS.PHASECHK.TRANS64.TRYWAIT P0, [R5+URZ+0x32460], R0 ;  /* 0x03246000050075a7 */ /* 0x000024000800017f */
[----:B0-----:R-:W-:Y:S05]  /*12c50*/  @!P0 NANOSLEEP.SYNCS 0x989680 ;  /* 0x009896800000895d */ /* 0x001fea0003900000 */
[----:B------:R-:W0:Y:S02]  /*12c60*/  @!P0 SYNCS.PHASECHK.TRANS64 P0, [R5+URZ+0x32460], R0 ;  /* 0x03246000050085a7 */ /* 0x000e24000800007f */
[----:B0-----:R-:W-:Y:S05]  /*12c70*/  @!P0 BRA `(.L_x_14874) ;  /* 0xfffffffc00f08947 */ /* 0x001fea000383ffff */
.L_x_14866:
[----:B------:R-:W-:Y:S05]  /*12c80*/  BSYNC B0 ;  /* 0x0000000000007941 */ /* 0x000fea0003800000 */
.L_x_14865:
[----:B------:R-:W-:Y:S05]  /*12c90*/  EXIT ;  /* 0x000000000000794d */ /* 0x000fea0003800000 */
.L_x_14729:
[----:B0-----:R-:W-:-:S04]  /*12ca0*/  IMAD.U32 R3, RZ, RZ, UR40 ;  /* 0x00000028ff037e24 */ /* 0x001fc8000f8e00ff */
[----:B------:R0:W1:Y:S03]  /*12cb0*/  SYNCS.PHASECHK.TRANS64.TRYWAIT P0, [R3+URZ+0x32400], R0 ;  /* 0x03240000030075a7 */ /* 0x000066000800017f */
[----:B-1----:R-:W-:Y:S05]  /*12cc0*/  @!P0 NANOSLEEP.SYNCS 0x989680 ;  /* 0x009896800000895d */ /* 0x002fea0003900000 */
[----:B------:R-:W1:Y:S02]  /*12cd0*/  @!P0 SYNCS.PHASECHK.TRANS64 P0, [R3+URZ+0x32400], R0 ;  /* 0x03240000030085a7 */ /* 0x000e64000800007f */
[----:B-1----:R-:W-:Y:S05]  /*12ce0*/  @!P0 BRA `(.L_x_14729) ;  /* 0xfffffffc00ec8947 */ /* 0x002fea000383ffff */
[----:B------:R-:W-:Y:S05]  /*12cf0*/  BRA `(.L_x_14875) ;  /* 0xfffffeec008c7947 */ /* 0x000fea000383ffff */
.L_x_14733:
[----:B0-----:R-:W-:-:S04]  /*12d00*/  IMAD.U32 R3, RZ, RZ, UR6 ;  /* 0x00000006ff037e24 */ /* 0x001fc8000f8e00ff */
[----:B------:R0:W2:Y:S03]  /*12d10*/  SYNCS.PHASECHK.TRANS64.TRYWAIT P1, [R3+URZ+0x32430], R2 ;  /* 0x03243002030075a7 */ /* 0x0000a6000802017f */
[----:B--2---:R-:W-:Y:S05]  /*12d20*/  @!P1 NANOSLEEP.SYNCS 0x989680 ;  /* 0x009896800000995d */ /* 0x004fea0003900000 */
[----:B------:R-:W2:Y:S02]  /*12d30*/  @!P1 SYNCS.PHASECHK.TRANS64 P1, [R3+URZ+0x32430], R2 ;  /* 0x03243002030095a7 */ /* 0x000ea4000802007f */
[----:B--2---:R-:W-:Y:S05]  /*12d40*/  @!P1 BRA `(.L_x_14733) ;  /* 0xfffffffc00ec9947 */ /* 0x004fea000383ffff */
[----:B------:R-:W-:Y:S05]  /*12d50*/  BRA `(.L_x_14732) ;  /* 0xfffffeec00b47947 */ /* 0x000fea000383ffff */
.L_x_14734:
[----:B0-----:R-:W-:-:S04]  /*12d60*/  IMAD.U32 R3, RZ, RZ, UR40 ;  /* 0x00000028ff037e24 */ /* 0x001fc8000f8e00ff */
[----:B------:R0:W2:Y:S03]  /*12d70*/  SYNCS.PHASECHK.TRANS64.TRYWAIT P1, [R3+URZ+0x32410], R0 ;  /* 0x03241000030075a7 */ /* 0x0000a6000802017f */
[----:B--2---:R-:W-:Y:S05]  /*12d80*/  @!P1 NANOSLEEP.SYNCS 0x989680 ;  /* 0x009896800000995d */ /* 0x004fea0003900000 */
[----:B------:R-:W2:Y:S02]  /*12d90*/  @!P1 SYNCS.PHASECHK.TRANS64 P1, [R3+URZ+0x32410], R0 ;  /* 0x03241000030095a7 */ /* 0x000ea4000802007f */
[----:B--2---:R-:W-:Y:S05]  /*12da0*/  @!P1 BRA `(.L_x_14734) ;  /* 0xfffffffc00ec9947 */ /* 0x004fea000383ffff */
[----:B------:R-:W-:Y:S05]  /*12db0*/  BRA `(.L_x_14876) ;  /* 0xfffffef0005c7947 */ /* 0x000fea000383ffff */
.L_x_14738:
[----:B0-----:R-:W-:-:S04]  /*12dc0*/  MOV R3, UR6 ;  /* 0x0000000600037c02 */ /* 0x001fc80008000f00 */
[----:B------:R0:W3:Y:S03]  /*12dd0*/  SYNCS.PHASECHK.TRANS64.TRYWAIT P1, [R3+URZ+0x32450], R2 ;  /* 0x03245002030075a7 */ /* 0x0000e6000802017f */
[----:B---3--:R-:W-:Y:S05]  /*12de0*/  @!P1 NANOSLEEP.SYNCS 0x989680 ;  /* 0x009896800000995d */ /* 0x008fea0003900000 */
[----:B------:R-:W3:Y:S02]  /*12df0*/  @!P1 SYNCS.PHASECHK.TRANS64 P1, [R3+URZ+0x32450], R2 ;  /* 0x03245002030095a7 */ /* 0x000ee4000802007f */
[----:B---3--:R-:W-:Y:S05]  /*12e00*/  @!P1 BRA `(.L_x_14738) ;  /* 0xfffffffc00ec9947 */ /* 0x008fea000383ffff */
[----:B------:R-:W-:Y:S05]  /*12e10*/  BRA `(.L_x_14737) ;  /* 0xfffffef000647947 */ /* 0x000fea000383ffff */
.L_x_14745:
[----:B-1----:R-:W-:-:S04]  /*12e20*/  IMAD.U32 R21, RZ, RZ, UR4 ;  /* 0x00000004ff157e24 */ /* 0x002fc8000f8e00ff */
[----:B------:R1:W2:Y:S03]  /*12e30*/  SYNCS.PHASECHK.TRANS64.TRYWAIT P1, [R21+URZ+0x32430], R0 ;  /* 0x03243000150075a7 */ /* 0x0002a6000802017f */
[----:B--2---:R-:W-:Y:S05]  /*12e40*/  @!P1 NANOSLEEP.SYNCS 0x989680 ;  /* 0x009896800000995d */ /* 0x004fea0003900000 */
[----:B------:R-:W2:Y:S02]  /*12e50*/  @!P1 SYNCS.PHASECHK.TRANS64 P1, [R21+URZ+0x32430], R0 ;  /* 0x03243000150095a7 */ /* 0x000ea4000802007f */
[----:B--2---:R-:W-:Y:S05]  /*12e60*/  @!P1 BRA `(.L_x_14745) ;  /* 0xfffffffc00ec9947 */ /* 0x004fea000383ffff */
[----:B------:R-:W-:Y:S05]  /*12e70*/  BRA `(.L_x_14744) ;  /* 0xffffff1000fc7947 */ /* 0x000fea000383ffff */
.L_x_14749:
[----:B-1----:R-:W-:-:S04]  /*12e80*/  IMAD.U32 R21, RZ, RZ, UR4 ;  /* 0x00000004ff157e24 */ /* 0x002fc8000f8e00ff */
[----:B------:R1:W3:Y:S03]  /*12e90*/  SYNCS.PHASECHK.TRANS64.TRYWAIT P1, [R21+URZ+0x32450], R0 ;  /* 0x03245000150075a7 */ /* 0x0002e6000802017f */
[----:B---3--:R-:W-:Y:S05]  /*12ea0*/  @!P1 NANOSLEEP.SYNCS 0x989680 ;  /* 0x009896800000995d */ /* 0x008fea0003900000 */
[----:B------:R-:W3:Y:S02]  /*12eb0*/  @!P1 SYNCS.PHASECHK.TRANS64 P1, [R21+URZ+0x32450], R0 ;  /* 0x03245000150095a7 */ /* 0x000ee4000802007f */
[----:B---3--:R-:W-:Y:S05]  /*12ec0*/  @!P1 BRA `(.L_x_14749) ;  /* 0xfffffffc00ec9947 */ /* 0x008fea000383ffff */
[----:B------:R-:W-:Y:S05]  /*12ed0*/  BRA `(.L_x_14748) ;  /* 0xffffff14007c7947 */ /* 0x000fea000383ffff */
.L_x_14757:
[----:B-1----:R-:W-:-:S04]  /*12ee0*/  IMAD.U32 R21, RZ, RZ, UR4 ;  /* 0x00000004ff157e24 */ /* 0x002fc8000f8e00ff */
[----:B------:R1:W2:Y:S03]  /*12ef0*/  SYNCS.PHASECHK.TRANS64.TRYWAIT P1, [R21+URZ+0x32430], R0 ;  /* 0x03243000150075a7 */ /* 0x0002a6000802017f */
[----:B--2---:R-:W-:Y:S05]  /*12f00*/  @!P1 NANOSLEEP.SYNCS 0x989680 ;  /* 0x009896800000995d */ /* 0x004fea0003900000 */
[----:B------:R-:W2:Y:S02]  /*12f10*/  @!P1 SYNCS.PHASECHK.TRANS64 P1, [R21+URZ+0x32430], R0 ;  /* 0x03243000150095a7 */ /* 0x000ea4000802007f */
[----:B--2---:R-:W-:Y:S05]  /*12f20*/  @!P1 BRA `(.L_x_14757) ;  /* 0xfffffffc00ec9947 */ /* 0x004fea000383ffff */
[----:B------:R-:W-:Y:S05]  /*12f30*/  BRA `(.L_x_14756) ;  /* 0xffffff3c008c7947 */ /* 0x000fea000383ffff */
.L_x_14761:
[----:B-1----:R-:W-:-:S04]  /*12f40*/  IMAD.U32 R21, RZ, RZ, UR4 ;  /* 0x00000004ff157e24 */ /* 0x002fc8000f8e00ff */
[----:B------:R1:W3:Y:S03]  /*12f50*/  SYNCS.PHASECHK.TRANS64.TRYWAIT P1, [R21+URZ+0x32450], R0 ;  /* 0x03245000150075a7 */ /* 0x0002e6000802017f */
[----:B---3--:R-:W-:Y:S05]  /*12f60*/  @!P1 NANOSLEEP.SYNCS 0x989680 ;  /* 0x009896800000995d */ /* 0x008fea0003900000 */
[----:B------:R-:W3:Y:S02]  /*12f70*/  @!P1 SYNCS.PHASECHK.TRANS64 P1, [R21+URZ+0x32450], R0 ;  /* 0x03245000150095a7 */ /* 0x000ee4000802007f */
[----:B---3--:R-:W-:Y:S05]  /*12f80*/  @!P1 BRA `(.L_x_14761) ;  /* 0xfffffffc00ec9947 */ /* 0x008fea000383ffff */
[----:B------:R-:W-:Y:S05]  /*12f90*/  BRA `(.L_x_14760) ;  /* 0xffffff40000c7947 */ /* 0x000fea000383ffff */
.L_x_14806:
        /* <DEDUP_REMOVED lines=11> */
.L_x_14878:
[----:B------:R-:W-:Y:S05]  /*13050*/  BSYNC B0 ;  /* 0x0000000000007941 */ /* 0x000fea0003800000 */
.L_x_14877:
[----:B------:R-:W-:Y:S05]  /*13060*/  BRA `(.L_x_14879) ;  /* 0xffffffb000787947 */ /* 0x000fea000383ffff */
.L_x_14809:
[----:B0-----:R0:W1:Y:S02]  /*13070*/  SYNCS.PHASECHK.TRANS64.TRYWAIT P0, [R25+URZ+0x32440], R0 ;  /* 0x03244000190075a7 */ /* 0x001064000800017f */
[----:B-1----:R-:W-:Y:S05]  /*13080*/  @!P0 NANOSLEEP.SYNCS 0x989680 ;  /* 0x009896800000895d */ /* 0x002fea0003900000 */
[----:B------:R-:W1:Y:S02]  /*13090*/  @!P0 SYNCS.PHASECHK.TRANS64 P0, [R25+URZ+0x32440], R0 ;  /* 0x03244000190085a7 */ /* 0x000e64000800007f */
[----:B-1----:R-:W-:Y:S05]  /*130a0*/  @!P0 BRA `(.L_x_14809) ;  /* 0xfffffffc00f08947 */ /* 0x002fea000383ffff */
[----:B------:R-:W-:Y:S05]  /*130b0*/  BRA `(.L_x_14880) ;  /* 0xffffffb400307947 */ /* 0x000fea000383ffff */
.L_x_14810:
        /* <DEDUP_REMOVED lines=8> */
.L_x_14882:
[----:B------:R-:W-:Y:S05]  /*13140*/  BSYNC B0 ;  /* 0x0000000000007941 */ /* 0x000fea0003800000 */
.L_x_14881:
[----:B------:R-:W-:Y:S01]  /*13150*/  IMAD.MOV.U32 R13, RZ, RZ, R0 ;  /* 0x000000ffff0d7224 */ /* 0x000fe200078e0000 */
[----:B------:R-:W-:Y:S01]  /*13160*/  MOV R2, R14 ;  /* 0x0000000e00027202 */ /* 0x000fe20000000f00 */
[----:B------:R-:W-:Y:S02]  /*13170*/  IMAD.MOV.U32 R12, RZ, RZ, RZ ;  /* 0x000000ffff0c7224 */ /* 0x000fe400078e00ff */
[----:B------:R-:W-:Y:S02]  /*13180*/  IMAD.MOV.U32 R11, RZ, RZ, 0x181f ;  /* 0x0000181fff0b7424 */ /* 0x000fe400078e00ff */
[----:B------:R-:W-:Y:S02]  /*13190*/  IMAD.MOV.U32 R15, RZ, RZ, -0x1 ;  /* 0xffffffffff0f7424 */ /* 0x000fe400078e00ff */
[----:B------:R-:W-:-:S07]  /*131a0*/  @P0 IMAD R6, R5, 0x2, R22 ;  /* 0x0000000205060824 */ /* 0x000fce00078e0216 */
[----:B------:R-:W-:Y:S05]  /*131b0*/  WARPSYNC.COLLECTIVE R15, `(.L_x_14883) ;  /* 0x000000000f087348 */ /* 0x000fea0003c00000 */
[----:B------:R0:W1:Y:S02]  /*131c0*/  SHFL.IDX P6, R14, R13, R12, R11 ;  /* 0x0000000c0d0e7389 */ /* 0x00006400000c000b */
[----:B01----:R-:W-:Y:S01]  /*131d0*/  ENDCOLLECTIVE ;  /* 0x000000000000791b */ /* 0x003fe20003800000 */
.L_x_14883:
[----:B------:R-:W-:Y:S02]  /*131e0*/  IMAD.MOV.U32 R13, RZ, RZ, R4 ;  /* 0x000000ffff0d7224 */ /* 0x000fe400078e0004 */
[----:B------:R-:W-:Y:S02]  /*131f0*/  IMAD.MOV.U32 R12, RZ, RZ, 0x1 ;  /* 0x00000001ff0c7424 */ /* 0x000fe400078e00ff */
[----:B------:R-:W-:-:S07]  /*13200*/  IMAD.MOV.U32 R3, RZ, RZ, R14 ;  /* 0x000000ffff037224 */ /* 0x000fce00078e000e */
[----:B------:R-:W-:Y:S05]  /*13210*/  WARPSYNC.COLLECTIVE R15, `(.L_x_14884) ;  /* 0x000000000f087348 */ /* 0x000fea0003c00000 */
[----:B------:R0:W1:Y:S02]  /*13220*/  SHFL.IDX P6, R14, R13, R12, R11 ;  /* 0x0000000c0d0e7389 */ /* 0x00006400000c000b */
[----:B01----:R-:W-:Y:S01]  /*13230*/  ENDCOLLECTIVE ;  /* 0x000000000000791b */ /* 0x003fe20003800000 */
.L_x_14884:
        /* <DEDUP_REMOVED lines=15> */
.L_x_14885:
[----:B------:R-:W-:Y:S02]  /*13330*/  @P0 IMAD R6, R5, 0x2, R22 ;  /* 0x0000000205060824 */ /* 0x000fe400078e0216 */
[----:B------:R-:W-:Y:S02]  /*13340*/  IMAD.MOV.U32 R13, RZ, RZ, R4 ;  /* 0x000000ffff0d7224 */ /* 0x000fe400078e0004 */
[----:B------:R-:W-:Y:S02]  /*13350*/  IMAD.MOV.U32 R12, RZ, RZ, 0x2 ;  /* 0x00000002ff0c7424 */ /* 0x000fe400078e00ff */
[----:B------:R-:W-:-:S07]  /*13360*/  IMAD.MOV.U32 R3, RZ, RZ, R14 ;  /* 0x000000ffff037224 */ /* 0x000fce00078e000e */
[----:B------:R-:W-:Y:S05]  /*13370*/  WARPSYNC.COLLECTIVE R15, `(.L_x_14886) ;  /* 0x000000000f087348 */ /* 0x000fea0003c00000 */
[----:B------:R0:W1:Y:S02]  /*13380*/  SHFL.IDX P6, R14, R13, R12, R11 ;  /* 0x0000000c0d0e7389 */ /* 0x00006400000c000b */
[----:B01----:R-:W-:Y:S01]  /*13390*/  ENDCOLLECTIVE ;  /* 0x000000000000791b */ /* 0x003fe20003800000 */
.L_x_14886:
        /* <DEDUP_REMOVED lines=15> */
.L_x_14887:
[----:B------:R-:W-:Y:S02]  /*13490*/  @P0 IMAD R6, R5, 0x2, R22 ;  /* 0x0000000205060824 */ /* 0x000fe400078e0216 */
[----:B------:R-:W-:Y:S02]  /*134a0*/  IMAD.MOV.U32 R13, RZ, RZ, R4 ;  /* 0x000000ffff0d7224 */ /* 0x000fe400078e0004 */
[----:B------:R-:W-:Y:S02]  /*134b0*/  IMAD.MOV.U32 R12, RZ, RZ, 0x3 ;  /* 0x00000003ff0c7424 */ /* 0x000fe400078e00ff */
[----:B------:R-:W-:-:S07]  /*134c0*/  IMAD.MOV.U32 R3, RZ, RZ, R14 ;  /* 0x000000ffff037224 */ /* 0x000fce00078e000e */
[----:B------:R-:W-:Y:S05]  /*134d0*/  WARPSYNC.COLLECTIVE R15, `(.L_x_14888) ;  /* 0x000000000f087348 */ /* 0x000fea0003c00000 */
[----:B------:R0:W1:Y:S02]  /*134e0*/  SHFL.IDX P6, R14, R13, R12, R11 ;  /* 0x0000000c0d0e7389 */ /* 0x00006400000c000b */
[----:B01----:R-:W-:Y:S01]  /*134f0*/  ENDCOLLECTIVE ;  /* 0x000000000000791b */ /* 0x003fe20003800000 */
.L_x_14888:
        /* <DEDUP_REMOVED lines=15> */
.L_x_14889:
[----:B------:R-:W-:Y:S02]  /*135f0*/  @P0 IMAD R6, R5, 0x2, R22 ;  /* 0x0000000205060824 */ /* 0x000fe400078e0216 */
[----:B------:R-:W-:Y:S02]  /*13600*/  IMAD.MOV.U32 R13, RZ, RZ, R4 ;  /* 0x000000ffff0d7224 */ /* 0x000fe400078e0004 */
[----:B------:R-:W-:Y:S01]  /*13610*/  IMAD.MOV.U32 R12, RZ, RZ, 0x4 ;  /* 0x00000004ff0c7424 */ /* 0x000fe200078e00ff */
[----:B------:R-:W-:-:S07]  /*13620*/  MOV R3, R14 ;  /* 0x0000000e00037202 */ /* 0x000fce0000000f00 */
[----:B------:R-:W-:Y:S05]  /*13630*/  WARPSYNC.COLLECTIVE R15, `(.L_x_14890) ;  /* 0x000000000f087348 */ /* 0x000fea0003c00000 */
[----:B------:R0:W1:Y:S02]  /*13640*/  SHFL.IDX P6, R14, R13, R12, R11 ;  /* 0x0000000c0d0e7389 */ /* 0x00006400000c000b */
[----:B01----:R-:W-:Y:S01]  /*13650*/  ENDCOLLECTIVE ;  /* 0x000000000000791b */ /* 0x003fe20003800000 */
.L_x_14890:
        /* <DEDUP_REMOVED lines=15> */
.L_x_14891:
[----:B------:R-:W-:Y:S02]  /*13750*/  @P0 IMAD R6, R5, 0x2, R22 ;  /* 0x0000000205060824 */ /* 0x000fe400078e0216 */
[----:B------:R-:W-:Y:S02]  /*13760*/  IMAD.MOV.U32 R13, RZ, RZ, R4 ;  /* 0x000000ffff0d7224 */ /* 0x000fe400078e0004 */
[----:B------:R-:W-:Y:S02]  /*13770*/  IMAD.MOV.U32 R12, RZ, RZ, 0x5 ;  /* 0x00000005ff0c7424 */ /* 0x000fe400078e00ff */
[----:B------:R-:W-:-:S07]  /*13780*/  IMAD.MOV.U32 R3, RZ, RZ, R14 ;  /* 0x000000ffff037224 */ /* 0x000fce00078e000e */
[----:B------:R-:W-:Y:S05]  /*13790*/  WARPSYNC.COLLECTIVE R15, `(.L_x_14892) ;  /* 0x000000000f087348 */ /* 0x000fea0003c00000 */
[----:B------:R0:W1:Y:S02]  /*137a0*/  SHFL.IDX P6, R14, R13, R12, R11 ;  /* 0x0000000c0d0e7389 */ /* 0x00006400000c000b */
[----:B01----:R-:W-:Y:S01]  /*137b0*/  ENDCOLLECTIVE ;  /* 0x000000000000791b */ /* 0x003fe20003800000 */
.L_x_14892:
[----:B------:R-:W-:-:S05]  /*137c0*/  @P0 LEA R3, P1, R7, R3, 0x1 ;  /* 0x0000000307030211 */ /* 0x000fca00078208ff */
[----:B------:R-:W-:-:S05]  /*137d0*/  @P0 IMAD.X R2, RZ, RZ, R2, P1 ;  /* 0x000000ffff020224 */ /* 0x000fca00008e0602 */
[----:B------:R-:W-:Y:S02]  /*137e0*/  @P0 LOP3.LUT R3, R3, R2, RZ, 0x3c, !PT ;  /* 0x0000000203030212 */ /* 0x000fe400078e3cff */
[----:B------:R-:W-:Y:S02]  /*137f0*/  MOV R13, R0 ;  /* 0x00000000000d7202 */ /* 0x000fe40000000f00 */
[----:B------:R-:W-:-:S04]  /*13800*/  @P0 LOP3.LUT R2, R3, R2, RZ, 0x3c, !PT ;  /* 0x0000000203020212 */ /* 0x000fc800078e3cff */
[----:B------:R-:W-:Y:S01]  /*13810*/  @P0 LOP3.LUT R3, R3, R2, RZ, 0x3c, !PT ;  /* 0x0000000203030212 */ /* 0x000fe200078e3cff */
[----:B------:R-:W-:-:S07]  /*13820*/  IMAD.MOV.U32 R4, RZ, RZ, R14 ;  /* 0x000000ffff047224 */ /* 0x000fce00078e000e */
[----:B------:R-:W-:Y:S05]  /*13830*/  WARPSYNC.COLLECTIVE R15, `(.L_x_14893) ;  /* 0x000000000f087348 */ /* 0x000fea0003c00000 */
[----:B------:R0:W1:Y:S02]  /*13840*/  SHFL.IDX P6, R14, R13, R12, R11 ;  /* 0x0000000c0d0e7389 */ /* 0x00006400000c000b */
[----:B01----:R-:W-:Y:S01]  /*13850*/  ENDCOLLECTIVE ;  /* 0x000000000000791b */ /* 0x003fe20003800000 */
.L_x_14893:
[----:B------:R-:W-:Y:S01]  /*13860*/  @!PT LDS RZ, [RZ] ;  /* 0x00000000fffff984 */ /* 0x000fe20000000800 */
[----:B------:R-:W-:Y:S01]  /*13870*/  @!PT LDS RZ, [RZ] ;  /* 0x00000000fffff984 */ /* 0x000fe20000000800 */
[----:B------:R-:W-:Y:S01]  /*13880*/  @!PT LDS RZ, [RZ] ;  /* 0x00000000fffff984 */ /* 0x000fe20000000800 */
[----:B------:R0:W-:Y:S01]  /*13890*/  @P0 LDGSTS.E.BYPASS.LTC128B.128 [R6+0x1e400], desc[UR36][R2.64], !P2 ;  /* 0x1e40000002060fae */ /* 0x0001e2000d101d64 */
[----:B------:R-:W-:Y:S01]  /*138a0*/  IMAD.MOV.U32 R0, RZ, RZ, R14 ;  /* 0x000000ffff007224 */ /* 0x000fe200078e000e */
[----:B------:R-:W-:Y:S06]  /*138b0*/  BRA `(.L_x_14894) ;  /* 0xffffffb000987947 */ /* 0x000fec000383ffff */
.L_x_14815:
[----:B------:R0:W5:Y:S01]  /*138c0*/  LDL.LU R6, [R1+0x4] ;  /* 0x0000040001067983 */ /* 0x0001620000300800 */
[----:B------:R-:W-:Y:S01]  /*138d0*/  IMAD.MOV.U32 R13, RZ, RZ, R4 ;  /* 0x000000ffff0d7224 */ /* 0x000fe200078e0004 */
[----:B------:R-:W-:Y:S01]  /*138e0*/  LOP3.LUT R23, R23, 0xffffdfff, RZ, 0xc0, !PT ;  /* 0xffffdfff17177812 */ /* 0x000fe200078ec0ff */
[----:B------:R-:W-:Y:S02]  /*138f0*/  IMAD.MOV.U32 R12, RZ, RZ, RZ ;  /* 0x000000ffff0c7224 */ /* 0x000fe400078e00ff */
[----:B------:R-:W-:Y:S02]  /*13900*/  IMAD.MOV.U32 R11, RZ, RZ, 0x181f ;  /* 0x0000181fff0b7424 */ /* 0x000fe400078e00ff */
[----:B------:R-:W-:Y:S02]  /*13910*/  IMAD.MOV.U32 R15, RZ, RZ, -0x1 ;  /* 0xffffffffff0f7424 */ /* 0x000fe400078e00ff */
[----:B0-----:R-:W-:-:S07]  /*13920*/  IMAD R17, R17, 0x80, R21 ;  /* 0x0000008011117824 */ /* 0x001fce00078e0215 */
[----:B-1---5:R-:W-:Y:S05]  /*13930*/  WARPSYNC.COLLECTIVE R15, `(.L_x_14895) ;  /* 0x000000000f087348 */ /* 0x022fea0003c00000 */
[----:B------:R0:W2:Y:S02]  /*13940*/  SHFL.IDX P6, R14, R13, R12, R11 ;  /* 0x0000000c0d0e7389 */ /* 0x0000a400000c000b */
[----:B012--5:R-:W-:Y:S01]  /*13950*/  ENDCOLLECTIVE ;  /* 0x000000000000791b */ /* 0x027fe20003800000 */
.L_x_14895:
[----:B------:R-:W-:Y:S02]  /*13960*/  IMAD.MOV.U32 R13, RZ, RZ, R0 ;  /* 0x000000ffff0d7224 */ /* 0x000fe400078e0000 */
[----:B------:R-:W-:-:S07]  /*13970*/  IMAD.MOV.U32 R3, RZ, RZ, R14 ;  /* 0x000000ffff037224 */ /* 0x000fce00078e000e */
[----:B------:R-:W-:Y:S05]  /*13980*/  WARPSYNC.COLLECTIVE R15, `(.L_x_14896) ;  /* 0x000000000f087348 */ /* 0x000fea0003c00000 */
[----:B------:R0:W1:Y:S02]  /*13990*/  SHFL.IDX P6, R14, R13, R12, R11 ;  /* 0x0000000c0d0e7389 */ /* 0x00006400000c000b */
[----:B01----:R-:W-:Y:S01]  /*139a0*/  ENDCOLLECTIVE ;  /* 0x000000000000791b */ /* 0x003fe20003800000 */
.L_x_14896:
[----:B------:R-:W-:Y:S01]  /*139b0*/  MOV R13, R4 ;  /* 0x00000004000d7202 */ /* 0x000fe20000000f00 */
[----:B------:R-:W-:Y:S02]  /*139c0*/  IMAD.MOV.U32 R12, RZ, RZ, 0x1 ;  /* 0x00000001ff0c7424 */ /* 0x000fe400078e00ff */
[----:B------:R-:W-:-:S07]  /*139d0*/  IMAD.MOV.U32 R9, RZ, RZ, R14 ;  /* 0x000000ffff097224 */ /* 0x000fce00078e000e */
[----:B------:R-:W-:Y:S05]  /*139e0*/  WARPSYNC.COLLECTIVE R15, `(.L_x_14897) ;  /* 0x000000000f087348 */ /* 0x000fea0003c00000 */
[----:B------:R0:W1:Y:S02]  /*139f0*/  SHFL.IDX P6, R14, R13, R12, R11 ;  /* 0x0000000c0d0e7389 */ /* 0x00006400000c000b */
[----:B01----:R-:W-:Y:S01]  /*13a00*/  ENDCOLLECTIVE ;  /* 0x000000000000791b */ /* 0x003fe20003800000 */
.L_x_14897:
        /* <DEDUP_REMOVED lines=18> */
.L_x_14898:
        /* <DEDUP_REMOVED lines=8> */
.L_x_14899:
        /* <DEDUP_REMOVED lines=15> */
.L_x_14900:
[----:B------:R-:W-:Y:S01]  /*13ca0*/  @P2 LOP3.LUT R23, R23, 0x800, RZ, 0xfc, !PT ;  /* 0x0000080017172812 */ /* 0x000fe200078efcff */
[----:B------:R-:W-:-:S03]  /*13cb0*/  IMAD.MOV.U32 R13, RZ, RZ, R4 ;  /* 0x000000ffff0d7224 */ /* 0x000fc600078e0004 */
[----:B------:R-:W-:Y:S01]  /*13cc0*/  LOP3.LUT R23, R23, 0xfffffdff, RZ, 0xc0, !PT ;  /* 0xfffffdff17177812 */ /* 0x000fe200078ec0ff */
[----:B------:R-:W-:Y:S01]  /*13cd0*/  IMAD.MOV.U32 R12, RZ, RZ, 0x3 ;  /* 0x00000003ff0c7424 */ /* 0x000fe200078e00ff */
[----:B------:R-:W-:-:S07]  /*13ce0*/  MOV R10, R14 ;  /* 0x0000000e000a7202 */ /* 0x000fce0000000f00 */
[----:B------:R-:W-:Y:S05]  /*13cf0*/  WARPSYNC.COLLECTIVE R15, `(.L_x_14901) ;  /* 0x000000000f087348 */ /* 0x000fea0003c00000 */
[----:B------:R0:W1:Y:S02]  /*13d00*/  SHFL.IDX P6, R14, R13, R12, R11 ;  /* 0x0000000c0d0e7389 */ /* 0x00006400000c000b */
[----:B01----:R-:W-:Y:S01]  /*13d10*/  ENDCOLLECTIVE ;  /* 0x000000000000791b */ /* 0x003fe20003800000 */
.L_x_14901:
        /* <DEDUP_REMOVED lines=15> */
.L_x_14902:
        /* <DEDUP_REMOVED lines=17> */
.L_x_14903:
[----:B------:R-:W-:-:S04]  /*13f20*/  IADD3 R2, R17, 0x40, RZ ;  /* 0x0000004011027810 */ /* 0x000fc80007ffe0ff */
[----:B------:R-:W-:Y:S01]  /*13f30*/  ISETP.GE.AND P2, PT, R2, R5, PT ;  /* 0x000000050200720c */ /* 0x000fe20003f46270 */
[----:B------:R-:W-:Y:S02]  /*13f40*/  IMAD.MOV.U32 R13, RZ, RZ, R0 ;  /* 0x000000ffff0d7224 */ /* 0x000fe400078e0000 */
[----:B------:R-:W-:-:S10]  /*13f50*/  IMAD.MOV.U32 R2, RZ, RZ, R14 ;  /* 0x000000ffff027224 */ /* 0x000fd400078e000e */
[----:B------:R-:W-:-:S07]  /*13f60*/  @P2 LOP3.LUT R23, R23, 0x100, RZ, 0xfc, !PT ;  /* 0x0000010017172812 */ /* 0x000fce00078efcff */
[----:B------:R-:W-:Y:S05]  /*13f70*/  WARPSYNC.COLLECTIVE R15, `(.L_x_14904) ;  /* 0x000000000f087348 */ /* 0x000fea0003c00000 */
[----:B------:R0:W1:Y:S02]  /*13f80*/  SHFL.IDX P6, R14, R13, R12, R11 ;  /* 0x0000000c0d0e7389 */ /* 0x00006400000c000b */
[----:B01----:R-:W-:Y:S01]  /*13f90*/  ENDCOLLECTIVE ;  /* 0x000000000000791b */ /* 0x003fe20003800000 */
.L_x_14904:
[----:B------:R-:W-:Y:S01]  /*13fa0*/  LOP3.LUT R23, R23, 0xffffff7f, RZ, 0xc0, !PT ;  /* 0xffffff7f17177812 */ /* 0x000fe200078ec0ff */
[----:B------:R-:W-:Y:S02]  /*13fb0*/  IMAD.MOV.U32 R13, RZ, RZ, R4 ;  /* 0x000000ffff0d7224 */ /* 0x000fe400078e0004 */
[----:B------:R-:W-:Y:S02]  /*13fc0*/  IMAD.MOV.U32 R12, RZ, RZ, 0x5 ;  /* 0x00000005ff0c7424 */ /* 0x000fe400078e00ff */
[----:B------:R-:W-:-:S05]  /*13fd0*/  IMAD.MOV.U32 R11, RZ, RZ, R14 ;  /* 0x000000ffff0b7224 */ /* 0x000fca00078e000e */
[----:B------:R-:W-:-:S05]  /*13fe0*/  @!P2 LEA R14, P1, R20, R11, 0x1 ;  /* 0x0000000b140ea211 */ /* 0x000fca00078208ff */
[----:B------:R-:W-:Y:S02]  /*13ff0*/  @!P2 IMAD.X R11, RZ, RZ, R2, P1 ;  /* 0x000000ffff0ba224 */ /* 0x000fe400008e0602 */
[----:B------:R-:W-:Y:S02]  /*14000*/  @!P2 IMAD.MOV.U32 R2, RZ, RZ, R14 ;  /* 0x000000ffff02a224 */ /* 0x000fe400078e000e */
[----:B------:R-:W-:Y:S01]  /*14010*/  @!P2 IMAD.MOV.U32 R3, RZ, RZ, R11 ;  /* 0x000000ffff03a224 */ /* 0x000fe200078e000b */
[----:B------:R-:W-:-:S04]  /*14020*/  MOV R11, 0x181f ;  /* 0x0000181f000b7802 */ /* 0x000fc80000000f00 */
[----:B------:R-:W-:Y:S01]  /*14030*/  @!PT LDS RZ, [RZ] ;  /* 0x00000000fffff984 */ /* 0x000fe20000000800 */
[----:B------:R-:W-:Y:S01]  /*14040*/  @!PT LDS RZ, [RZ] ;  /* 0x00000000fffff984 */ /* 0x000fe20000000800 */
[----:B------:R-:W-:Y:S01]  /*14050*/  @!PT LDS RZ, [RZ] ;  /* 0x00000000fffff984 */ /* 0x000fe20000000800 */
[----:B------:R0:W-:Y:S03]  /*14060*/  @!P2 LDGSTS.E.BYPASS.LTC128B.128 [R26+0x1a400], desc[UR36][R2.64], !P0 ;  /* 0x1a400000021aafae */ /* 0x0001e6000c101d64 */
[----:B0-----:R-:W-:Y:S05]  /*14070*/  WARPSYNC.COLLECTIVE R15, `(.L_x_14905) ;  /* 0x000000000f087348 */ /* 0x001fea0003c00000 */
[----:B------:R1:W2:Y:S02]  /*14080*/  SHFL.IDX P6, R14, R13, R12, R11 ;  /* 0x0000000c0d0e7389 */ /* 0x0002a400000c000b */
[----:B012---:R-:W-:Y:S01]  /*14090*/  ENDCOLLECTIVE ;  /* 0x000000000000791b */ /* 0x007fe20003800000 */
.L_x_14905:
[----:B------:R-:W-:-:S05]  /*140a0*/  VIADD R2, R17, 0x50 ;  /* 0x0000005011027836 */ /* 0x000fca0000000000 */
[----:B------:R-:W-:Y:S01]  /*140b0*/  ISETP.GE.AND P2, PT, R2, R5, PT ;  /* 0x000000050200720c */ /* 0x000fe20003f46270 */
[----:B------:R-:W-:Y:S02]  /*140c0*/  IMAD.MOV.U32 R13, RZ, RZ, R0 ;  /* 0x000000ffff0d7224 */ /* 0x000fe400078e0000 */
[----:B------:R-:W-:-:S10]  /*140d0*/  IMAD.MOV.U32 R7, RZ, RZ, R14 ;  /* 0x000000ffff077224 */ /* 0x000fd400078e000e */
[----:B------:R-:W-:Y:S05]  /*140e0*/  WARPSYNC.COLLECTIVE R15, `(.L_x_14906) ;  /* 0x000000000f087348 */ /* 0x000fea0003c00000 */
[----:B------:R0:W1:Y:S02]  /*140f0*/  SHFL.IDX P6, R14, R13, R12, R11 ;  /* 0x0000000c0d0e7389 */ /* 0x00006400000c000b */
[----:B01----:R-:W-:Y:S01]  /*14100*/  ENDCOLLECTIVE ;  /* 0x000000000000791b */ /* 0x003fe20003800000 */
.L_x_14906:
        /* <DEDUP_REMOVED lines=8> */
.L_x_14907:
        /* <DEDUP_REMOVED lines=10> */
[----:B------:R-:W-:Y:S01]  /*14230*/  ISETP.GE.AND P2, PT, R8, R5, PT ;  /* 0x000000050800720c */ /* 0x000fe20003f46270 */
[----:B0-----:R-:W-:-:S12]  /*14240*/  IMAD.MOV.U32 R2, RZ, RZ, R14 ;  /* 0x000000ffff027224 */ /* 0x001fd800078e000e */
[----:B------:R-:W-:Y:S05]  /*14250*/  WARPSYNC.COLLECTIVE R15, `(.L_x_14908) ;  /* 0x000000000f087348 */ /* 0x000fea0003c00000 */
[----:B------:R0:W1:Y:S02]  /*14260*/  SHFL.IDX P6, R14, R13, R12, R11 ;  /* 0x0000000c0d0e7389 */ /* 0x00006400000c000b */
[----:B01----:R-:W-:Y:S01]  /*14270*/  ENDCOLLECTIVE ;  /* 0x000000000000791b */ /* 0x003fe20003800000 */
.L_x_14908:
[----:B------:R-:W-:Y:S01]  /*14280*/  @P2 LOP3.LUT R23, R23, 0x40, RZ, 0xfc, !PT ;  /* 0x0000004017172812 */ /* 0x000fe200078efcff */
[----:B------:R-:W-:Y:S02]  /*14290*/  IMAD.MOV.U32 R13, RZ, RZ, R4 ;  /* 0x000000ffff0d7224 */ /* 0x000fe400078e0004 */
[----:B------:R-:W-:Y:S02]  /*142a0*/  IMAD.MOV.U32 R12, RZ, RZ, 0x7 ;  /* 0x00000007ff0c7424 */ /* 0x000fe400078e00ff */
[----:B------:R-:W-:-:S07]  /*142b0*/  IMAD.MOV.U32 R6, RZ, RZ, R14 ;  /* 0x000000ffff067224 */ /* 0x000fce00078e000e */
[----:B------:R-:W-:Y:S05]  /*142c0*/  WARPSYNC.COLLECTIVE R15, `(.L_x_14909) ;  /* 0x000000000f087348 */ /* 0x000fea0003c00000 */
[----:B------:R0:W1:Y:S02]  /*142d0*/  SHFL.IDX P6, R14, R13, R12, R11 ;  /* 0x0000000c0d0e7389 */ /* 0x00006400000c000b */
[----:B01----:R-:W-:Y:S01]  /*142e0*/  ENDCOLLECTIVE ;  /* 0x000000000000791b */ /* 0x003fe20003800000 */
.L_x_14909:
[----:B------:R-:W-:-:S04]  /*142f0*/  @!P2 LEA R6, P1, R20, R6, 0x1 ;  /* 0x000000061406a211 */ /* 0x000fc800078208ff */
[----:B------:R-:W-:Y:S01]  /*14300*/  @!P2 IADD3.X R9, RZ, R2, RZ, P1, !PT ;  /* 0x00000002ff09a210 */ /* 0x000fe20000ffe4ff */
[----:B------:R-:W-:-:S04]  /*14310*/  @!P2 IMAD.MOV.U32 R2, RZ, RZ, R6 ;  /* 0x000000ffff02a224 */ /* 0x000fc800078e0006 */
        /* <DEDUP_REMOVED lines=10> */
.L_x_14910:
[----:B------:R-:W-:Y:S01]  /*143c0*/  IMAD.MOV.U32 R0, RZ, RZ, R14 ;  /* 0x000000ffff007224 */ /* 0x000fe200078e000e */
[----:B------:R-:W-:Y:S06]  /*143d0*/  BRA `(.L_x_14911) ;  /* 0xffffffb000cc7947 */ /* 0x000fec000383ffff */
.L_x_14819:
        /* <DEDUP_REMOVED lines=8> */
.L_x_14913:
[----:B------:R-:W-:Y:S05]  /*14460*/  BSYNC B0 ;  /* 0x0000000000007941 */ /* 0x000fea0003800000 */
.L_x_14912:
[----:B------:R-:W-:Y:S01]  /*14470*/  MOV R13, R0 ;  /* 0x00000000000d7202 */ /* 0x000fe20000000f00 */
[----:B------:R-:W-:Y:S01]  /*14480*/  IMAD.MOV.U32 R12, RZ, RZ, RZ ;  /* 0x000000ffff0c7224 */ /* 0x000fe200078e00ff */
[----:B------:R-:W-:Y:S01]  /*14490*/  LOP3.LUT P5, RZ, R23, 0x2000, RZ, 0xc0, !PT ;  /* 0x0000200017ff7812 */ /* 0x000fe200078ac0ff */
[----:B------:R-:W-:Y:S02]  /*144a0*/  IMAD.MOV.U32 R11, RZ, RZ, 0x181f ;  /* 0x0000181fff0b7424 */ /* 0x000fe400078e00ff */
[----:B------:R-:W-:Y:S02]  /*144b0*/  IMAD.MOV.U32 R15, RZ, RZ, -0x1 ;  /* 0xffffffffff0f7424 */ /* 0x000fe400078e00ff */
[----:B------:R-:W-:-:S08]  /*144c0*/  IMAD.MOV.U32 R2, RZ, RZ, R14 ;  /* 0x000000ffff027224 */ /* 0x000fd000078e000e */
[----:B------:R-:W-:Y:S05]  /*144d0*/  WARPSYNC.COLLECTIVE R15, `(.L_x_14914) ;  /* 0x000000000f087348 */ /* 0x000fea0003c00000 */
[----:B------:R0:W1:Y:S02]  /*144e0*/  SHFL.IDX P6, R14, R13, R12, R11 ;  /* 0x0000000c0d0e7389 */ /* 0x00006400000c000b */
[----:B01----:R-:W-:Y:S01]  /*144f0*/  ENDCOLLECTIVE ;  /* 0x000000000000791b */ /* 0x003fe20003800000 */
.L_x_14914:
[----:B------:R-:W-:Y:S02]  /*14500*/  IMAD.MOV.U32 R13, RZ, RZ, R4 ;  /* 0x000000ffff0d7224 */ /* 0x000fe400078e0004 */
[----:B------:R-:W-:Y:S01]  /*14510*/  IMAD.MOV.U32 R12, RZ, RZ, 0x1 ;  /* 0x00000001ff0c7424 */ /* 0x000fe200078e00ff */
[----:B------:R-:W-:-:S13]  /*14520*/  @!P5 LEA R5, P0, R8, R14, 0x1 ;  /* 0x0000000e0805d211 */ /* 0x000fda00078008ff */
[----:B------:R-:W-:Y:S05]  /*14530*/  WARPSYNC.COLLECTIVE R15, `(.L_x_14915) ;  /* 0x000000000f087348 */ /* 0x000fea0003c00000 */
[----:B------:R0:W1:Y:S02]  /*14540*/  SHFL.IDX P6, R14, R13, R12, R11 ;  /* 0x0000000c0d0e7389 */ /* 0x00006400000c000b */
[----:B01----:R-:W-:Y:S01]  /*14550*/  ENDCOLLECTIVE ;  /* 0x000000000000791b */ /* 0x003fe20003800000 */
.L_x_14915:
[----:B------:R-:W-:Y:S02]  /*14560*/  @!P5 IMAD.X R3, RZ, RZ, R2, P0 ;  /* 0x000000ffff03d224 */ /* 0x000fe400000e0602 */
        /* <DEDUP_REMOVED lines=14> */
.L_x_14916:
[----:B------:R-:W-:Y:S01]  /*14650*/  MOV R13, R4 ;  /* 0x00000004000d7202 */ /* 0x000fe20000000f00 */
        /* <DEDUP_REMOVED lines=16> */
.L_x_14917:
[----:B------:R-:W-:Y:S02]  /*14760*/  IMAD.MOV.U32 R13, RZ, RZ, R0 ;  /* 0x000000ffff0d7224 */ /* 0x000fe400078e0000 */
[----:B------:R-:W-:-:S07]  /*14770*/  IMAD.MOV.U32 R5, RZ, RZ, R14 ;  /* 0x000000ffff057224 */ /* 0x000fce00078e000e */
[----:B------:R-:W-:Y:S05]  /*14780*/  WARPSYNC.COLLECTIVE R15, `(.L_x_14918) ;  /* 0x000000000f087348 */ /* 0x000fea0003c00000 */
[----:B------:R0:W1:Y:S02]  /*14790*/  SHFL.IDX P6, R14, R13, R12, R11 ;  /* 0x0000000c0d0e7389 */ /* 0x00006400000c000b */
[----:B01----:R-:W-:Y:S01]  /*147a0*/  ENDCOLLECTIVE ;  /* 0x000000000000791b */ /* 0x003fe20003800000 */
.L_x_14918:
[----:B------:R-:W-:Y:S02]  /*147b0*/  IMAD.MOV.U32 R13, RZ, RZ, R4 ;  /* 0x000000ffff0d7224 */ /* 0x000fe400078e0004 */
[----:B------:R-:W-:Y:S01]  /*147c0*/  IMAD.MOV.U32 R12, RZ, RZ, 0x3 ;  /* 0x00000003ff0c7424 */ /* 0x000fe200078e00ff */
[----:B------:R-:W-:-:S13]  /*147d0*/  @!P5 LEA R6, P0, R8, R14, 0x1 ;  /* 0x0000000e0806d211 */ /* 0x000fda00078008ff */
[----:B------:R-:W-:Y:S05]  /*147e0*/  WARPSYNC.COLLECTIVE R15, `(.L_x_14919) ;  /* 0x000000000f087348 */ /* 0x000fea0003c00000 */
[----:B------:R0:W1:Y:S02]  /*147f0*/  SHFL.IDX P6, R14, R13, R12, R11 ;  /* 0x0000000c0d0e7389 */ /* 0x00006400000c000b */
[----:B01----:R-:W-:Y:S01]  /*14800*/  ENDCOLLECTIVE ;  /* 0x000000000000791b */ /* 0x003fe20003800000 */
.L_x_14919:
[----:B------:R-:W-:Y:S02]  /*14810*/  @!P5 IMAD.X R7, RZ, RZ, R5, P0 ;  /* 0x000000ffff07d224 */ /* 0x000fe400000e0605 */
[----:B------:R-:W-:Y:S02]  /*14820*/  @!P5 IMAD.MOV.U32 R2, RZ, RZ, R6 ;  /* 0x000000ffff02d224 */ /* 0x000fe400078e0006 */
        /* <DEDUP_REMOVED lines=14> */
.L_x_14920:
[----:B------:R-:W-:Y:S02]  /*14910*/  IMAD.MOV.U32 R13, RZ, RZ, R4 ;  /* 0x000000ffff0d7224 */ /* 0x000fe400078e0004 */
[----:B------:R-:W-:Y:S01]  /*14920*/  IMAD.MOV.U32 R12, RZ, RZ, 0x4 ;  /* 0x00000004ff0c7424 */ /* 0x000fe200078e00ff */
[----:B------:R-:W-:-:S13]  /*14930*/  LOP3.LUT P6, RZ, R23, 0x200, RZ, 0xc0, !PT ;  /* 0x0000020017ff7812 */ /* 0x000fda00078cc0ff */
[----:B------:R-:W-:-:S05]  /*14940*/  @!P6 LEA R6, P0, R8, R14, 0x1 ;  /* 0x0000000e0806e211 */ /* 0x000fca00078008ff */
[----:B------:R-:W-:Y:S02]  /*14950*/  @!P6 IMAD.X R7, RZ, RZ, R5, P0 ;  /* 0x000000ffff07e224 */ /* 0x000fe400000e0605 */
[----:B------:R-:W-:-:S03]  /*14960*/  @!P6 IMAD.MOV.U32 R2, RZ, RZ, R6 ;  /* 0x000000ffff02e224 */ /* 0x000fc600078e0006 */
[----:B------:R-:W-:-:S05]  /*14970*/  @!P6 MOV R3, R7 ;  /* 0x000000070003e202 */ /* 0x000fca0000000f00 */
        /* <DEDUP_REMOVED lines=10> */
.L_x_14921:
[----:B------:R-:W-:Y:S02]  /*14a20*/  IMAD.MOV.U32 R13, RZ, RZ, R0 ;  /* 0x000000ffff0d7224 */ /* 0x000fe400078e0000 */
[----:B------:R-:W-:-:S07]  /*14a30*/  IMAD.MOV.U32 R5, RZ, RZ, R14 ;  /* 0x000000ffff057224 */ /* 0x000fce00078e000e */
[----:B------:R-:W-:Y:S05]  /*14a40*/  WARPSYNC.COLLECTIVE R15, `(.L_x_14922) ;  /* 0x000000000f087348 */ /* 0x000fea0003c00000 */
[----:B------:R0:W1:Y:S02]  /*14a50*/  SHFL.IDX P6, R14, R13, R12, R11 ;  /* 0x0000000c0d0e7389 */ /* 0x00006400000c000b */
[----:B01----:R-:W-:Y:S01]  /*14a60*/  ENDCOLLECTIVE ;  /* 0x000000000000791b */ /* 0x003fe20003800000 */
.L_x_14922:
[----:B------:R-:W-:Y:S02]  /*14a70*/  IMAD.MOV.U32 R13, RZ, RZ, R4 ;  /* 0x000000ffff0d7224 */ /* 0x000fe400078e0004 */
[----:B------:R-:W-:Y:S01]  /*14a80*/  IMAD.MOV.U32 R12, RZ, RZ, 0x5 ;  /* 0x00000005ff0c7424 */ /* 0x000fe200078e00ff */
[----:B------:R-:W-:-:S13]  /*14a90*/  @!P5 LEA R6, P0, R8, R14, 0x1 ;  /* 0x0000000e0806d211 */ /* 0x000fda00078008ff */
[----:B------:R-:W-:Y:S05]  /*14aa0*/  WARPSYNC.COLLECTIVE R15, `(.L_x_14923) ;  /* 0x000000000f087348 */ /* 0x000fea0003c00000 */
[----:B------:R0:W1:Y:S02]  /*14ab0*/  SHFL.IDX P6, R14, R13, R12, R11 ;  /* 0x0000000c0d0e7389 */ /* 0x00006400000c000b */
[----:B01----:R-:W-:Y:S01]  /*14ac0*/  ENDCOLLECTIVE ;  /* 0x000000000000791b */ /* 0x003fe20003800000 */
.L_x_14923:
        /* <DEDUP_REMOVED lines=16> */
.L_x_14924:
[----:B------:R-:W-:Y:S02]  /*14bd0*/  IMAD.MOV.U32 R13, RZ, RZ, R4 ;  /* 0x000000ffff0d7224 */ /* 0x000fe400078e0004 */
[----:B------:R-:W-:Y:S01]  /*14be0*/  IMAD.MOV.U32 R12, RZ, RZ, 0x6 ;  /* 0x00000006ff0c7424 */ /* 0x000fe200078e00ff */
[----:B------:R-:W-:-:S13]  /*14bf0*/  LOP3.LUT P6, RZ, R23, 0x80, RZ, 0xc0, !PT ;  /* 0x0000008017ff7812 */ /* 0x000fda00078cc0ff */
[----:B------:R-:W-:-:S04]  /*14c00*/  @!P6 LEA R6, P0, R8, R14, 0x1 ;  /* 0x0000000e0806e211 */ /* 0x000fc800078008ff */
[----:B------:R-:W-:Y:S01]  /*14c10*/  @!P6 MOV R2, R6 ;  /* 0x000000060002e202 */ /* 0x000fe20000000f00 */
[----:B------:R-:W-:-:S04]  /*14c20*/  @!P6 IMAD.X R7, RZ, RZ, R5, P0 ;  /* 0x000000ffff07e224 */ /* 0x000fc800000e0605 */
        /* <DEDUP_REMOVED lines=11> */
.L_x_14925:
[----:B------:R-:W-:Y:S02]  /*14ce0*/  IMAD.MOV.U32 R13, RZ, RZ, R0 ;  /* 0x000000ffff0d7224 */ /* 0x000fe400078e0000 */
[----:B------:R-:W-:-:S07]  /*14cf0*/  IMAD.MOV.U32 R5, RZ, RZ, R14 ;  /* 0x000000ffff057224 */ /* 0x000fce00078e000e */
[----:B------:R-:W-:Y:S05]  /*14d00*/  WARPSYNC.COLLECTIVE R15, `(.L_x_14926) ;  /* 0x000000000f087348 */ /* 0x000fea0003c00000 */
[----:B------:R0:W1:Y:S02]  /*14d10*/  SHFL.IDX P6, R14, R13, R12, R11 ;  /* 0x0000000c0d0e7389 */ /* 0x00006400000c000b */
[----:B01----:R-:W-:Y:S01]  /*14d20*/  ENDCOLLECTIVE ;  /* 0x000000000000791b */ /* 0x003fe20003800000 */
.L_x_14926:
[----:B------:R-:W-:Y:S02]  /*14d30*/  IMAD.MOV.U32 R13, RZ, RZ, R4 ;  /* 0x000000ffff0d7224 */ /* 0x000fe400078e0004 */
[----:B------:R-:W-:Y:S01]  /*14d40*/  IMAD.MOV.U32 R12, RZ, RZ, 0x7 ;  /* 0x00000007ff0c7424 */ /* 0x000fe200078e00ff */
[----:B------:R-:W-:-:S13]  /*14d50*/  @!P5 LEA R6, P0, R8, R14, 0x1 ;  /* 0x0000000e0806d211 */ /* 0x000fda00078008ff */
[----:B------:R-:W-:Y:S05]  /*14d60*/  WARPSYNC.COLLECTIVE R15, `(.L_x_14927) ;  /* 0x000000000f087348 */ /* 0x000fea0003c00000 */
[----:B------:R0:W1:Y:S02]  /*14d70*/  SHFL.IDX P6, R14, R13, R12, R11 ;  /* 0x0000000c0d0e7389 */ /* 0x00006400000c000b */
[----:B01----:R-:W-:Y:S01]  /*14d80*/  ENDCOLLECTIVE ;  /* 0x000000000000791b */ /* 0x003fe20003800000 */
.L_x_14927:
        /* <DEDUP_REMOVED lines=15> */
.L_x_14928:
[----:B------:R-:W-:Y:S05]  /*14e80*/  BRA `(.L_x_14929) ;  /* 0xffffffb400087947 */ /* 0x000fea000383ffff */
.L_x_14824:
[----:B0-----:R0:W2:Y:S02]  /*14e90*/  SYNCS.PHASECHK.TRANS64.TRYWAIT P0, [R22+URZ+0x32420], R3 ;  /* 0x03242003160075a7 */ /* 0x0010a4000800017f */
[----:B--2---:R-:W-:Y:S05]  /*14ea0*/  @!P0 NANOSLEEP.SYNCS 0x989680 ;  /* 0x009896800000895d */ /* 0x004fea0003900000 */
[----:B------:R-:W2:Y:S02]  /*14eb0*/  @!P0 SYNCS.PHASECHK.TRANS64 P0, [R22+URZ+0x32420], R3 ;  /* 0x03242003160085a7 */ /* 0x000ea4000800007f */
[----:B--2---:R-:W-:Y:S05]  /*14ec0*/  @!P0 BRA `(.L_x_14824) ;  /* 0xfffffffc00f08947 */ /* 0x004fea000383ffff */
[----:B------:R-:W-:Y:S05]  /*14ed0*/  BRA `(.L_x_14930) ;  /* 0xffffffb400787947 */ /* 0x000fea000383ffff */
.L_x_14827:
[----:B--2---:R2:W3:Y:S02]  /*14ee0*/  SYNCS.PHASECHK.TRANS64.TRYWAIT P0, [R25+URZ+0x32460], R0 ;  /* 0x03246000190075a7 */ /* 0x0044e4000800017f */
[----:B---3--:R-:W-:Y:S05]  /*14ef0*/  @!P0 NANOSLEEP.SYNCS 0x989680 ;  /* 0x009896800000895d */ /* 0x008fea0003900000 */
[----:B------:R-:W3:Y:S02]  /*14f00*/  @!P0 SYNCS.PHASECHK.TRANS64 P0, [R25+URZ+0x32460], R0 ;  /* 0x03246000190085a7 */ /* 0x000ee4000800007f */
[----:B---3--:R-:W-:Y:S05]  /*14f10*/  @!P0 BRA `(.L_x_14827) ;  /* 0xfffffffc00f08947 */ /* 0x008fea000383ffff */
[----:B------:R-:W-:Y:S05]  /*14f20*/  BRA `(.L_x_14931) ;  /* 0xffffffb400847947 */ /* 0x000fea000383ffff */
.L_x_14828:
[----:B------:R-:W-:Y:S01]  /*14f30*/  BSSY B0, `(.L_x_14932) ;  /* 0x0000008000007945 */ /* 0x000fe20003800000 */
[----:B------:R-:W-:Y:S01]  /*14f40*/  MOV R13, R6 ;  /* 0x00000006000d7202 */ /* 0x000fe20000000f00 */
[----:B------:R-:W-:Y:S02]  /*14f50*/  IMAD.MOV.U32 R12, RZ, RZ, RZ ;  /* 0x000000ffff0c7224 */ /* 0x000fe400078e00ff */
[----:B------:R-:W-:Y:S02]  /*14f60*/  IMAD.MOV.U32 R11, RZ, RZ, 0x181f ;  /* 0x0000181fff0b7424 */ /* 0x000fe400078e00ff */
[----:B------:R-:W-:-:S07]  /*14f70*/  IMAD.MOV.U32 R15, RZ, RZ, -0x1 ;  /* 0xffffffffff0f7424 */ /* 0x000fce00078e00ff */
[----:B-1----:R-:W-:Y:S05]  /*14f80*/  WARPSYNC.COLLECTIVE R15, `(.L_x_14933) ;  /* 0x000000000f087348 */ /* 0x002fea0003c00000 */
[----:B------:R0:W2:Y:S02]  /*14f90*/  SHFL.IDX P6, R14, R13, R12, R11 ;  /* 0x0000000c0d0e7389 */ /* 0x0000a400000c000b */
[----:B012---:R-:W-:Y:S01]  /*14fa0*/  ENDCOLLECTIVE ;  /* 0x000000000000791b */ /* 0x007fe20003800000 */
.L_x_14933:
[----:B------:R-:W-:Y:S05]  /*14fb0*/  BSYNC B0 ;  /* 0x0000000000007941 */ /* 0x000fea0003800000 */
.L_x_14932:
        /* <DEDUP_REMOVED lines=13> */
.L_x_14934:
[----:B------:R-:W-:Y:S01]  /*15090*/  MOV R13, R6 ;  /* 0x00000006000d7202 */ /* 0x000fe20000000f00 */
        /* <DEDUP_REMOVED lines=8> */
.L_x_14935:
        /* <DEDUP_REMOVED lines=17> */
.L_x_14936:
[----:B------:R-:W-:Y:S02]  /*15230*/  IMAD.MOV.U32 R13, RZ, RZ, R6 ;  /* 0x000000ffff0d7224 */ /* 0x000fe400078e0006 */
[----:B------:R-:W-:Y:S01]  /*15240*/  IMAD.MOV.U32 R12, RZ, RZ, 0x2 ;  /* 0x00000002ff0c7424 */ /* 0x000fe200078e00ff */
[----:B------:R-:W-:-:S13]  /*15250*/  IADD3 R2, P3, R14, R0, RZ ;  /* 0x000000000e027210 */ /* 0x000fda0007f7e0ff */
[----:B------:R-:W-:Y:S05]  /*15260*/  WARPSYNC.COLLECTIVE R15, `(.L_x_14937) ;  /* 0x000000000f087348 */ /* 0x000fea0003c00000 */
[----:B------:R0:W1:Y:S02]  /*15270*/  SHFL.IDX P6, R14, R13, R12, R11 ;  /* 0x0000000c0d0e7389 */ /* 0x00006400000c000b */
[----:B01----:R-:W-:Y:S01]  /*15280*/  ENDCOLLECTIVE ;  /* 0x000000000000791b */ /* 0x003fe20003800000 */
.L_x_14937:
        /* <DEDUP_REMOVED lines=17> */
.L_x_14938:
[----:B------:R-:W-:Y:S02]  /*153a0*/  IMAD.MOV.U32 R13, RZ, RZ, R6 ;  /* 0x000000ffff0d7224 */ /* 0x000fe400078e0006 */
[----:B------:R-:W-:Y:S01]  /*153b0*/  IMAD.MOV.U32 R12, RZ, RZ, 0x3 ;  /* 0x00000003ff0c7424 */ /* 0x000fe200078e00ff */
[----:B------:R-:W-:-:S13]  /*153c0*/  IADD3 R2, P3, R14, R0, RZ ;  /* 0x000000000e027210 */ /* 0x000fda0007f7e0ff */
[----:B------:R-:W-:Y:S05]  /*153d0*/  WARPSYNC.COLLECTIVE R15, `(.L_x_14939) ;  /* 0x000000000f087348 */ /* 0x000fea0003c00000 */
[----:B------:R0:W1:Y:S02]  /*153e0*/  SHFL.IDX P6, R14, R13, R12, R11 ;  /* 0x0000000c0d0e7389 */ /* 0x00006400000c000b */
[----:B01----:R-:W-:Y:S01]  /*153f0*/  ENDCOLLECTIVE ;  /* 0x000000000000791b */ /* 0x003fe20003800000 */
.L_x_14939:
        /* <DEDUP_REMOVED lines=17> */
.L_x_14940:
[----:B------:R-:W-:Y:S02]  /*15510*/  IMAD.MOV.U32 R13, RZ, RZ, R6 ;  /* 0x000000ffff0d7224 */ /* 0x000fe400078e0006 */
[----:B------:R-:W-:Y:S01]  /*15520*/  IMAD.MOV.U32 R12, RZ, RZ, 0x4 ;  /* 0x00000004ff0c7424 */ /* 0x000fe200078e00ff */
[----:B------:R-:W-:-:S13]  /*15530*/  IADD3 R2, P3, R14, R0, RZ ;  /* 0x000000000e027210 */ /* 0x000fda0007f7e0ff */
[----:B------:R-:W-:Y:S05]  /*15540*/  WARPSYNC.COLLECTIVE R15, `(.L_x_14941) ;  /* 0x000000000f087348 */ /* 0x000fea0003c00000 */
[----:B------:R0:W1:Y:S02]  /*15550*/  SHFL.IDX P6, R14, R13, R12, R11 ;  /* 0x0000000c0d0e7389 */ /* 0x00006400000c000b */
[----:B01----:R-:W-:Y:S01]  /*15560*/  ENDCOLLECTIVE ;  /* 0x000000000000791b */ /* 0x003fe20003800000 */
.L_x_14941:
        /* <DEDUP_REMOVED lines=17> */
.L_x_14942:
[----:B------:R-:W-:Y:S02]  /*15680*/  IMAD.MOV.U32 R13, RZ, RZ, R6 ;  /* 0x000000ffff0d7224 */ /* 0x000fe400078e0006 */
[----:B------:R-:W-:Y:S01]  /*15690*/  IMAD.MOV.U32 R12, RZ, RZ, 0x5 ;  /* 0x00000005ff0c7424 */ /* 0x000fe200078e00ff */
[----:B------:R-:W-:-:S13]  /*156a0*/  IADD3 R2, P3, R14, R0, RZ ;  /* 0x000000000e027210 */ /* 0x000fda0007f7e0ff */
[----:B------:R-:W-:Y:S05]  /*156b0*/  WARPSYNC.COLLECTIVE R15, `(.L_x_14943) ;  /* 0x000000000f087348 */ /* 0x000fea0003c00000 */
[----:B------:R0:W1:Y:S02]  /*156c0*/  SHFL.IDX P6, R14, R13, R12, R11 ;  /* 0x0000000c0d0e7389 */ /* 0x00006400000c000b */
[----:B01----:R-:W-:Y:S01]  /*156d0*/  ENDCOLLECTIVE ;  /* 0x000000000000791b */ /* 0x003fe20003800000 */
.L_x_14943:
        /* <DEDUP_REMOVED lines=12> */
.L_x_14944:
        /* <DEDUP_REMOVED lines=9> */
.L_x_14835:
[----:B0-----:R0:W2:Y:S02]  /*15830*/  SYNCS.PHASECHK.TRANS64.TRYWAIT P0, [R10+URZ+0x32440], R20 ;  /* 0x032440140a0075a7 */ /* 0x0010a4000800017f */
[----:B--2---:R-:W-:Y:S05]  /*15840*/  @!P0 NANOSLEEP.SYNCS 0x989680 ;  /* 0x009896800000895d */ /* 0x004fea0003900000 */
[----:B------:R-:W2:Y:S02]  /*15850*/  @!P0 SYNCS.PHASECHK.TRANS64 P0, [R10+URZ+0x32440], R20 ;  /* 0x032440140a0085a7 */ /* 0x000ea4000800007f */
[----:B--2---:R-:W-:Y:S05]  /*15860*/  @!P0 BRA `(.L_x_14835) ;  /* 0xfffffffc00f08947 */ /* 0x004fea000383ffff */
[----:B------:R-:W-:Y:S05]  /*15870*/  BRA `(.L_x_14946) ;  /* 0xffffffb8000c7947 */ /* 0x000fea000383ffff */
.L_x_14836:
[----:B------:R-:W-:Y:S01]  /*15880*/  BSSY B1, `(.L_x_14947) ;  /* 0x0000008000017945 */ /* 0x000fe20003800000 */
[----:B------:R-:W-:Y:S01]  /*15890*/  IMAD.MOV.U32 R13, RZ, RZ, R8 ;  /* 0x000000ffff0d7224 */ /* 0x000fe200078e0008 */
[----:B------:R-:W-:Y:S01]  /*158a0*/  MOV R11, 0x181f ;  /* 0x0000181f000b7802 */ /* 0x000fe20000000f00 */
[----:B------:R-:W-:Y:S02]  /*158b0*/  IMAD.MOV.U32 R12, RZ, RZ, RZ ;  /* 0x000000ffff0c7224 */ /* 0x000fe400078e00ff */
[----:B------:R-:W-:-:S07]  /*158c0*/  IMAD.MOV.U32 R15, RZ, RZ, -0x1 ;  /* 0xffffffffff0f7424 */ /* 0x000fce00078e00ff */
[----:B01----:R-:W-:Y:S05]  /*158d0*/  WARPSYNC.COLLECTIVE R15, `(.L_x_14948) ;  /* 0x000000000f087348 */ /* 0x003fea0003c00000 */
[----:B------:R2:W3:Y:S02]  /*158e0*/  SHFL.IDX P6, R14, R13, R12, R11 ;  /* 0x0000000c0d0e7389 */ /* 0x0004e400000c000b */
[----:B0123--:R-:W-:Y:S01]  /*158f0*/  ENDCOLLECTIVE ;  /* 0x000000000000791b */ /* 0x00ffe20003800000 */
.L_x_14948:
[----:B------:R-:W-:Y:S05]  /*15900*/  BSYNC B1 ;  /* 0x0000000000017941 */ /* 0x000fea0003800000 */
.L_x_14947:
        /* <DEDUP_REMOVED lines=9> */
.L_x_14949:
[----:B------:R-:W-:Y:S02]  /*159a0*/  IMAD.MOV.U32 R13, RZ, RZ, R8 ;  /* 0x000000ffff0d7224 */ /* 0x000fe400078e0008 */
[----:B------:R-:W-:Y:S02]  /*159b0*/  IMAD.MOV.U32 R12, RZ, RZ, 0x1 ;  /* 0x00000001ff0c7424 */ /* 0x000fe400078e00ff */
[----:B------:R-:W-:-:S07]  /*159c0*/  IMAD.MOV.U32 R2, RZ, RZ, R14 ;  /* 0x000000ffff027224 */ /* 0x000fce00078e000e */
[----:B------:R-:W-:Y:S05]  /*159d0*/  WARPSYNC.COLLECTIVE R15, `(.L_x_14950) ;  /* 0x000000000f087348 */ /* 0x000fea0003c00000 */
[----:B------:R0:W1:Y:S02]  /*159e0*/  SHFL.IDX P6, R14, R13, R12, R11 ;  /* 0x0000000c0d0e7389 */ /* 0x00006400000c000b */
[----:B01----:R-:W-:Y:S01]  /*159f0*/  ENDCOLLECTIVE ;  /* 0x000000000000791b */ /* 0x003fe20003800000 */
.L_x_14950:
        /* <DEDUP_REMOVED lines=11> */
.L_x_14951:
[----:B------:R-:W-:Y:S02]  /*15ab0*/  IMAD.MOV.U32 R13, RZ, RZ, R8 ;  /* 0x000000ffff0d7224 */ /* 0x000fe400078e0008 */
[----:B------:R-:W-:Y:S02]  /*15ac0*/  IMAD.MOV.U32 R12, RZ, RZ, 0x2 ;  /* 0x00000002ff0c7424 */ /* 0x000fe400078e00ff */
[----:B------:R-:W-:-:S07]  /*15ad0*/  IMAD.MOV.U32 R2, RZ, RZ, R14 ;  /* 0x000000ffff027224 */ /* 0x000fce00078e000e */
[----:B------:R-:W-:Y:S05]  /*15ae0*/  WARPSYNC.COLLECTIVE R15, `(.L_x_14952) ;  /* 0x000000000f087348 */ /* 0x000fea0003c00000 */
[----:B------:R0:W1:Y:S02]  /*15af0*/  SHFL.IDX P6, R14, R13, R12, R11 ;  /* 0x0000000c0d0e7389 */ /* 0x00006400000c000b */
[----:B01----:R-:W-:Y:S01]  /*15b00*/  ENDCOLLECTIVE ;  /* 0x000000000000791b */ /* 0x003fe20003800000 */
.L_x_14952:
        /* <DEDUP_REMOVED lines=11> */
.L_x_14953:
[----:B------:R-:W-:Y:S02]  /*15bc0*/  IMAD.MOV.U32 R13, RZ, RZ, R8 ;  /* 0x000000ffff0d7224 */ /* 0x000fe400078e0008 */
[----:B------:R-:W-:Y:S02]  /*15bd0*/  IMAD.MOV.U32 R12, RZ, RZ, 0x3 ;  /* 0x00000003ff0c7424 */ /* 0x000fe400078e00ff */
[----:B------:R-:W-:-:S07]  /*15be0*/  IMAD.MOV.U32 R2, RZ, RZ, R14 ;  /* 0x000000ffff027224 */ /* 0x000fce00078e000e */
[----:B------:R-:W-:Y:S05]  /*15bf0*/  WARPSYNC.COLLECTIVE R15, `(.L_x_14954) ;  /* 0x000000000f087348 */ /* 0x000fea0003c00000 */
[----:B------:R0:W1:Y:S02]  /*15c00*/  SHFL.IDX P6, R14, R13, R12, R11 ;  /* 0x0000000c0d0e7389 */ /* 0x00006400000c000b */
[----:B01----:R-:W-:Y:S01]  /*15c10*/  ENDCOLLECTIVE ;  /* 0x000000000000791b */ /* 0x003fe20003800000 */
.L_x_14954:
        /* <DEDUP_REMOVED lines=11> */
.L_x_14955:
[----:B------:R-:W-:Y:S02]  /*15cd0*/  IMAD.MOV.U32 R13, RZ, RZ, R8 ;  /* 0x000000ffff0d7224 */ /* 0x000fe400078e0008 */
[----:B------:R-:W-:Y:S01]  /*15ce0*/  IMAD.MOV.U32 R12, RZ, RZ, 0x4 ;  /* 0x00000004ff0c7424 */ /* 0x000fe200078e00ff */
[----:B------:R-:W-:-:S07]  /*15cf0*/  MOV R2, R14 ;  /* 0x0000000e00027202 */ /* 0x000fce0000000f00 */
[----:B------:R-:W-:Y:S05]  /*15d00*/  WARPSYNC.COLLECTIVE R15, `(.L_x_14956) ;  /* 0x000000000f087348 */ /* 0x000fea0003c00000 */
[----:B------:R0:W1:Y:S02]  /*15d10*/  SHFL.IDX P6, R14, R13, R12, R11 ;  /* 0x0000000c0d0e7389 */ /* 0x00006400000c000b */
[----:B01----:R-:W-:Y:S01]  /*15d20*/  ENDCOLLECTIVE ;  /* 0x000000000000791b */ /* 0x003fe20003800000 */
.L_x_14956:
        /* <DEDUP_REMOVED lines=11> */
.L_x_14957:
[----:B------:R-:W-:Y:S02]  /*15de0*/  IMAD.MOV.U32 R13, RZ, RZ, R8 ;  /* 0x000000ffff0d7224 */ /* 0x000fe400078e0008 */
[----:B------:R-:W-:Y:S02]  /*15df0*/  IMAD.MOV.U32 R12, RZ, RZ, 0x5 ;  /* 0x00000005ff0c7424 */ /* 0x000fe400078e00ff */
[----:B------:R-:W-:-:S07]  /*15e00*/  IMAD.MOV.U32 R2, RZ, RZ, R14 ;  /* 0x000000ffff027224 */ /* 0x000fce00078e000e */
[----:B------:R-:W-:Y:S05]  /*15e10*/  WARPSYNC.COLLECTIVE R15, `(.L_x_14958) ;  /* 0x000000000f087348 */ /* 0x000fea0003c00000 */
[----:B------:R0:W1:Y:S02]  /*15e20*/  SHFL.IDX P6, R14, R13, R12, R11 ;  /* 0x0000000c0d0e7389 */ /* 0x00006400000c000b */
[----:B01----:R-:W-:Y:S01]  /*15e30*/  ENDCOLLECTIVE ;  /* 0x000000000000791b */ /* 0x003fe20003800000 */
.L_x_14958:
        /* <DEDUP_REMOVED lines=11> */
.L_x_14959:
[----:B------:R-:W-:Y:S05]  /*15ef0*/  BRA `(.L_x_14960) ;  /* 0xffffffb4003c7947 */ /* 0x000fea000383ffff */
.L_x_14841:
[----:B----4-:R4:W0:Y:S02]  /*15f00*/  SYNCS.PHASECHK.TRANS64.TRYWAIT P0, [R10+URZ+0x32460], R20 ;  /* 0x032460140a0075a7 */ /* 0x010824000800017f */
[----:B0-----:R-:W-:Y:S05]  /*15f10*/  @!P0 NANOSLEEP.SYNCS 0x989680 ;  /* 0x009896800000895d */ /* 0x001fea0003900000 */
[----:B------:R-:W0:Y:S02]  /*15f20*/  @!P0 SYNCS.PHASECHK.TRANS64 P0, [R10+URZ+0x32460], R20 ;  /* 0x032460140a0085a7 */ /* 0x000e24000800007f */
[----:B0-----:R-:W-:Y:S05]  /*15f30*/  @!P0 BRA `(.L_x_14841) ;  /* 0xfffffffc00f08947 */ /* 0x001fea000383ffff */
[----:B------:R-:W-:Y:S05]  /*15f40*/  BRA `(.L_x_14961) ;  /* 0xffffffb400887947 */ /* 0x000fea000383ffff */
.L_x_14842:
[----:B------:R-:W-:Y:S01]  /*15f50*/  BSSY B1, `(.L_x_14962) ;  /* 0x0000008000017945 */ /* 0x000fe20003800000 */
[----:B------:R-:W-:Y:S01]  /*15f60*/  IMAD.MOV.U32 R13, RZ, RZ, R25 ;  /* 0x000000ffff0d7224 */ /* 0x000fe200078e0019 */
[----:B------:R-:W-:Y:S01]  /*15f70*/  MOV R12, RZ ;  /* 0x000000ff000c7202 */ /* 0x000fe20000000f00 */
[----:B------:R-:W-:Y:S02]  /*15f80*/  IMAD.MOV.U32 R11, RZ, RZ, 0x181f ;  /* 0x0000181fff0b7424 */ /* 0x000fe400078e00ff */
[----:B------:R-:W-:-:S07]  /*15f90*/  IMAD.MOV.U32 R15, RZ, RZ, -0x1 ;  /* 0xffffffffff0f7424 */ /* 0x000fce00078e00ff */
[----:B---3--:R-:W-:Y:S05]  /*15fa0*/  WARPSYNC.COLLECTIVE R15, `(.L_x_14963) ;  /* 0x000000000f087348 */ /* 0x008fea0003c00000 */
[----:B------:R0:W1:Y:S02]  /*15fb0*/  SHFL.IDX P6, R14, R13, R12, R11 ;  /* 0x0000000c0d0e7389 */ /* 0x00006400000c000b */
[----:B01-3--:R-:W-:Y:S01]  /*15fc0*/  ENDCOLLECTIVE ;  /* 0x000000000000791b */ /* 0x00bfe20003800000 */
.L_x_14963:
[----:B------:R-:W-:Y:S05]  /*15fd0*/  BSYNC B1 ;  /* 0x0000000000017941 */ /* 0x000fea0003800000 */
.L_x_14962:
        /* <DEDUP_REMOVED lines=9> */
.L_x_14964:
[----:B------:R-:W-:Y:S02]  /*16070*/  IMAD.MOV.U32 R13, RZ, RZ, R25 ;  /* 0x000000ffff0d7224 */ /* 0x000fe400078e0019 */
[----:B------:R-:W-:Y:S01]  /*16080*/  IMAD.MOV.U32 R12, RZ, RZ, 0x1 ;  /* 0x00000001ff0c7424 */ /* 0x000fe200078e00ff */
[----:B------:R-:W-:-:S13]  /*16090*/  IADD3 R2, P0, R14, R0, RZ ;  /* 0x000000000e027210 */ /* 0x000fda0007f1e0ff */
[----:B------:R-:W-:Y:S05]  /*160a0*/  WARPSYNC.COLLECTIVE R15, `(.L_x_14965) ;  /* 0x000000000f087348 */ /* 0x000fea0003c00000 */
[----:B------:R0:W1:Y:S02]  /*160b0*/  SHFL.IDX P6, R14, R13, R12, R11 ;  /* 0x0000000c0d0e7389 */ /* 0x00006400000c000b */
[----:B01----:R-:W-:Y:S01]  /*160c0*/  ENDCOLLECTIVE ;  /* 0x000000000000791b */ /* 0x003fe20003800000 */
.L_x_14965:
        /* <DEDUP_REMOVED lines=13> */
.L_x_14966:
[----:B------:R-:W-:Y:S02]  /*161a0*/  IMAD.MOV.U32 R13, RZ, RZ, R25 ;  /* 0x000000ffff0d7224 */ /* 0x000fe400078e0019 */
[----:B------:R-:W-:Y:S01]  /*161b0*/  IMAD.MOV.U32 R12, RZ, RZ, 0x2 ;  /* 0x00000002ff0c7424 */ /* 0x000fe200078e00ff */
[----:B------:R-:W-:-:S13]  /*161c0*/  IADD3 R2, P0, R14, R0, RZ ;  /* 0x000000000e027210 */ /* 0x000fda0007f1e0ff */
[----:B------:R-:W-:Y:S05]  /*161d0*/  WARPSYNC.COLLECTIVE R15, `(.L_x_14967) ;  /* 0x000000000f087348 */ /* 0x000fea0003c00000 */
[----:B------:R0:W1:Y:S02]  /*161e0*/  SHFL.IDX P6, R14, R13, R12, R11 ;  /* 0x0000000c0d0e7389 */ /* 0x00006400000c000b */
[----:B01----:R-:W-:Y:S01]  /*161f0*/  ENDCOLLECTIVE ;  /* 0x000000000000791b */ /* 0x003fe20003800000 */
.L_x_14967:
        /* <DEDUP_REMOVED lines=13> */
.L_x_14968:
[----:B------:R-:W-:Y:S02]  /*162d0*/  IMAD.MOV.U32 R13, RZ, RZ, R25 ;  /* 0x000000ffff0d7224 */ /* 0x000fe400078e0019 */
[----:B------:R-:W-:Y:S02]  /*162e0*/  IMAD.MOV.U32 R12, RZ, RZ, 0x3 ;  /* 0x00000003ff0c7424 */ /* 0x000fe400078e00ff */
[----:B------:R-:W-:-:S07]  /*162f0*/  IMAD.MOV.U32 R8, RZ, RZ, R14 ;  /* 0x000000ffff087224 */ /* 0x000fce00078e000e */
[----:B------:R-:W-:Y:S05]  /*16300*/  WARPSYNC.COLLECTIVE R15, `(.L_x_14969) ;  /* 0x000000000f087348 */ /* 0x000fea0003c00000 */
[----:B------:R0:W1:Y:S02]  /*16310*/  SHFL.IDX P6, R14, R13, R12, R11 ;  /* 0x0000000c0d0e7389 */ /* 0x00006400000c000b */
[----:B01----:R-:W-:Y:S01]  /*16320*/  ENDCOLLECTIVE ;  /* 0x000000000000791b */ /* 0x003fe20003800000 */
.L_x_14969:
        /* <DEDUP_REMOVED lines=14> */
.L_x_14970:
[----:B------:R-:W-:Y:S01]  /*16410*/  MOV R13, R25 ;  /* 0x00000019000d7202 */ /* 0x000fe20000000f00 */
[----:B------:R-:W-:Y:S01]  /*16420*/  IMAD.MOV.U32 R12, RZ, RZ, 0x4 ;  /* 0x00000004ff0c7424 */ /* 0x000fe200078e00ff */
[----:B------:R-:W-:-:S13]  /*16430*/  IADD3 R2, P0, R14, R0, RZ ;  /* 0x000000000e027210 */ /* 0x000fda0007f1e0ff */
[----:B------:R-:W-:Y:S05]  /*16440*/  WARPSYNC.COLLECTIVE R15, `(.L_x_14971) ;  /* 0x000000000f087348 */ /* 0x000fea0003c00000 */
[----:B------:R0:W1:Y:S02]  /*16450*/  SHFL.IDX P6, R14, R13, R12, R11 ;  /* 0x0000000c0d0e7389 */ /* 0x00006400000c000b */
[----:B01----:R-:W-:Y:S01]  /*16460*/  ENDCOLLECTIVE ;  /* 0x000000000000791b */ /* 0x003fe20003800000 */
.L_x_14971:
        /* <DEDUP_REMOVED lines=13> */
.L_x_14972:
[----:B------:R-:W-:Y:S02]  /*16540*/  IMAD.MOV.U32 R13, RZ, RZ, R25 ;  /* 0x000000ffff0d7224 */ /* 0x000fe400078e0019 */
[----:B------:R-:W-:Y:S01]  /*16550*/  IMAD.MOV.U32 R12, RZ, RZ, 0x5 ;  /* 0x00000005ff0c7424 */ /* 0x000fe200078e00ff */
[----:B------:R-:W-:-:S13]  /*16560*/  IADD3 R2, P0, R14, R0, RZ ;  /* 0x000000000e027210 */ /* 0x000fda0007f1e0ff */
[----:B------:R-:W-:Y:S05]  /*16570*/  WARPSYNC.COLLECTIVE R15, `(.L_x_14973) ;  /* 0x000000000f087348 */ /* 0x000fea0003c00000 */
[----:B------:R0:W1:Y:S02]  /*16580*/  SHFL.IDX P6, R14, R13, R12, R11 ;  /* 0x0000000c0d0e7389 */ /* 0x00006400000c000b */
[----:B01----:R-:W-:Y:S01]  /*16590*/  ENDCOLLECTIVE ;  /* 0x000000000000791b */ /* 0x003fe20003800000 */
.L_x_14973:
        /* <DEDUP_REMOVED lines=13> */
.L_x_14974:
[----:B------:R-:W-:Y:S05]  /*16670*/  BRA `(.L_x_14975) ;  /* 0xffffffb000d07947 */ /* 0x000fea000383ffff */
.L_x_14850:
        /* <DEDUP_REMOVED lines=8> */
.L_x_14977:
[----:B------:R-:W-:Y:S05]  /*16700*/  BSYNC B0 ;  /* 0x0000000000007941 */ /* 0x000fea0003800000 */
.L_x_14976:
        /* <DEDUP_REMOVED lines=9> */
.L_x_14978:
        /* <DEDUP_REMOVED lines=18> */
.L_x_14979:
[----:B------:R-:W-:Y:S02]  /*168c0*/  MOV R12, 0x2 ;  /* 0x00000002000c7802 */ /* 0x000fe40000000f00 */
[----:B------:R-:W-:-:S05]  /*168d0*/  SEL R6, R14, RZ, P1 ;  /* 0x000000ff0e067207 */ /* 0x000fca0000800000 */
[----:B------:R-:W-:-:S04]  /*168e0*/  IMAD.IADD R6, R5, 0x1, R6 ;  /* 0x0000000105067824 */ /* 0x000fc800078e0206 */
[----:B------:R-:W-:-:S07]  /*168f0*/  IMAD.MOV.U32 R13, RZ, RZ, R6 ;  /* 0x000000ffff0d7224 */ /* 0x000fce00078e0006 */
[----:B------:R-:W-:Y:S05]  /*16900*/  WARPSYNC.COLLECTIVE R15, `(.L_x_14980) ;  /* 0x000000000f087348 */ /* 0x000fea0003c00000 */
[----:B------:R0:W1:Y:S02]  /*16910*/  SHFL.UP P6, R14, R13, R12, R11 ;  /* 0x0400000c0d0e7389 */ /* 0x00006400000c000b */
[----:B01----:R-:W-:Y:S01]  /*16920*/  ENDCOLLECTIVE ;  /* 0x000000000000791b */ /* 0x003fe20003800000 */
.L_x_14980:
[----:B------:R-:W-:Y:S01]  /*16930*/  IMAD.MOV.U32 R12, RZ, RZ, 0x4 ;  /* 0x00000004ff0c7424 */ /* 0x000fe200078e00ff */
[----:B------:R-:W-:-:S05]  /*16940*/  SEL R7, R14, RZ, P2 ;  /* 0x000000ff0e077207 */ /* 0x000fca0001000000 */
[----:B------:R-:W-:-:S04]  /*16950*/  IMAD.IADD R7, R6, 0x1, R7 ;  /* 0x0000000106077824 */ /* 0x000fc800078e0207 */
[----:B------:R-:W-:-:S07]  /*16960*/  IMAD.MOV.U32 R13, RZ, RZ, R7 ;  /* 0x000000ffff0d7224 */ /* 0x000fce00078e0007 */
[----:B------:R-:W-:Y:S05]  /*16970*/  WARPSYNC.COLLECTIVE R15, `(.L_x_14981) ;  /* 0x000000000f087348 */ /* 0x000fea0003c00000 */
[----:B------:R0:W1:Y:S02]  /*16980*/  SHFL.UP P6, R14, R13, R12, R11 ;  /* 0x0400000c0d0e7389 */ /* 0x00006400000c000b */
[----:B01----:R-:W-:Y:S01]  /*16990*/  ENDCOLLECTIVE ;  /* 0x000000000000791b */ /* 0x003fe20003800000 */
.L_x_14981:
[----:B------:R-:W-:Y:S01]  /*169a0*/  IMAD.MOV.U32 R12, RZ, RZ, 0x8 ;  /* 0x00000008ff0c7424 */ /* 0x000fe200078e00ff */
[----:B------:R-:W-:-:S05]  /*169b0*/  SEL R2, R14, RZ, P3 ;  /* 0x000000ff0e027207 */ /* 0x000fca0001800000 */
[----:B------:R-:W-:-:S04]  /*169c0*/  IMAD.IADD R2, R7, 0x1, R2 ;  /* 0x0000000107027824 */ /* 0x000fc800078e0202 */
[----:B------:R-:W-:-:S07]  /*169d0*/  IMAD.MOV.U32 R13, RZ, RZ, R2 ;  /* 0x000000ffff0d7224 */ /* 0x000fce00078e0002 */
[----:B------:R-:W-:Y:S05]  /*169e0*/  WARPSYNC.COLLECTIVE R15, `(.L_x_14982) ;  /* 0x000000000f087348 */ /* 0x000fea0003c00000 */
[----:B------:R0:W1:Y:S02]  /*169f0*/  SHFL.UP P6, R14, R13, R12, R11 ;  /* 0x0400000c0d0e7389 */ /* 0x00006400000c000b */
[----:B01----:R-:W-:Y:S01]  /*16a00*/  ENDCOLLECTIVE ;  /* 0x000000000000791b */ /* 0x003fe20003800000 */
.L_x_14982:
[----:B------:R-:W-:Y:S01]  /*16a10*/  IMAD.MOV.U32 R12, RZ, RZ, 0x10 ;  /* 0x00000010ff0c7424 */ /* 0x000fe200078e00ff */
[----:B------:R-:W-:-:S05]  /*16a20*/  SEL R3, R14, RZ, P4 ;  /* 0x000000ff0e037207 */ /* 0x000fca0002000000 */
[----:B------:R-:W-:-:S04]  /*16a30*/  IMAD.IADD R3, R2, 0x1, R3 ;  /* 0x0000000102037824 */ /* 0x000fc800078e0203 */
[----:B------:R-:W-:-:S07]  /*16a40*/  IMAD.MOV.U32 R13, RZ, RZ, R3 ;  /* 0x000000ffff0d7224 */ /* 0x000fce00078e0003 */
[----:B------:R-:W-:Y:S05]  /*16a50*/  WARPSYNC.COLLECTIVE R15, `(.L_x_14983) ;  /* 0x000000000f087348 */ /* 0x000fea0003c00000 */
[----:B------:R0:W1:Y:S02]  /*16a60*/  SHFL.UP P6, R14, R13, R12, R11 ;  /* 0x0400000c0d0e7389 */ /* 0x00006400000c000b */
[----:B01----:R-:W-:Y:S01]  /*16a70*/  ENDCOLLECTIVE ;  /* 0x000000000000791b */ /* 0x003fe20003800000 */
.L_x_14983:
        /* <DEDUP_REMOVED lines=8> */
.L_x_14984:
[----:B------:R-:W-:Y:S05]  /*16b00*/  BRA `(.L_x_14985) ;  /* 0xffffffb400287947 */ /* 0x000fea000383ffff */
.L_x_14855:
        /* <DEDUP_REMOVED lines=8> */
.L_x_14987:
[----:B------:R-:W-:Y:S05]  /*16b90*/  BSYNC B0 ;  /* 0x0000000000007941 */ /* 0x000fea0003800000 */
.L_x_14986:
        /* <DEDUP_REMOVED lines=8> */
.L_x_14988:
[----:B------:R-:W-:Y:S01]  /*16c20*/  IMAD.MOV.U32 R12, RZ, RZ, 0x4 ;  /* 0x00000004ff0c7424 */ /* 0x000fe200078e00ff */
[----:B------:R-:W-:-:S05]  /*16c30*/  SEL R2, R14, RZ, P2 ;  /* 0x000000ff0e027207 */ /* 0x000fca0001000000 */
[----:B------:R-:W-:-:S04]  /*16c40*/  IMAD.IADD R2, R13, 0x1, R2 ;  /* 0x000000010d027824 */ /* 0x000fc800078e0202 */
[----:B------:R-:W-:-:S07]  /*16c50*/  IMAD.MOV.U32 R13, RZ, RZ, R2 ;  /* 0x000000ffff0d7224 */ /* 0x000fce00078e0002 */
[----:B------:R-:W-:Y:S05]  /*16c60*/  WARPSYNC.COLLECTIVE R15, `(.L_x_14989) ;  /* 0x000000000f087348 */ /* 0x000fea0003c00000 */
[----:B------:R0:W1:Y:S02]  /*16c70*/  SHFL.UP P6, R14, R13, R12, R11 ;  /* 0x0400000c0d0e7389 */ /* 0x00006400000c000b */
[----:B01----:R-:W-:Y:S01]  /*16c80*/  ENDCOLLECTIVE ;  /* 0x000000000000791b */ /* 0x003fe20003800000 */
.L_x_14989:
[----:B------:R-:W-:Y:S01]  /*16c90*/  IMAD.MOV.U32 R12, RZ, RZ, 0x8 ;  /* 0x00000008ff0c7424 */ /* 0x000fe200078e00ff */
[----:B------:R-:W-:-:S05]  /*16ca0*/  SEL R3, R14, RZ, P3 ;  /* 0x000000ff0e037207 */ /* 0x000fca0001800000 */
[----:B------:R-:W-:-:S05]  /*16cb0*/  IMAD.IADD R3, R2, 0x1, R3 ;  /* 0x0000000102037824 */ /* 0x000fca00078e0203 */
[----:B------:R-:W-:-:S07]  /*16cc0*/  MOV R13, R3 ;  /* 0x00000003000d7202 */ /* 0x000fce0000000f00 */
[----:B------:R-:W-:Y:S05]  /*16cd0*/  WARPSYNC.COLLECTIVE R15, `(.L_x_14990) ;  /* 0x000000000f087348 */ /* 0x000fea0003c00000 */
[----:B------:R0:W1:Y:S02]  /*16ce0*/  SHFL.UP P6, R14, R13, R12, R11 ;  /* 0x0400000c0d0e7389 */ /* 0x00006400000c000b */
[----:B01----:R-:W-:Y:S01]  /*16cf0*/  ENDCOLLECTIVE ;  /* 0x000000000000791b */ /* 0x003fe20003800000 */
.L_x_14990:
[----:B------:R-:W-:Y:S01]  /*16d00*/  IMAD.MOV.U32 R12, RZ, RZ, 0x10 ;  /* 0x00000010ff0c7424 */ /* 0x000fe200078e00ff */
[----:B------:R-:W-:-:S05]  /*16d10*/  SEL R4, R14, RZ, P4 ;  /* 0x000000ff0e047207 */ /* 0x000fca0002000000 */
[----:B------:R-:W-:-:S04]  /*16d20*/  IMAD.IADD R4, R3, 0x1, R4 ;  /* 0x0000000103047824 */ /* 0x000fc800078e0204 */
[----:B------:R-:W-:-:S07]  /*16d30*/  IMAD.MOV.U32 R13, RZ, RZ, R4 ;  /* 0x000000ffff0d7224 */ /* 0x000fce00078e0004 */
[----:B------:R-:W-:Y:S05]  /*16d40*/  WARPSYNC.COLLECTIVE R15, `(.L_x_14991) ;  /* 0x000000000f087348 */ /* 0x000fea0003c00000 */
[----:B------:R0:W1:Y:S02]  /*16d50*/  SHFL.UP P6, R14, R13, R12, R11 ;  /* 0x0400000c0d0e7389 */ /* 0x00006400000c000b */
[----:B01----:R-:W-:Y:S01]  /*16d60*/  ENDCOLLECTIVE ;  /* 0x000000000000791b */ /* 0x003fe20003800000 */
.L_x_14991:
        /* <DEDUP_REMOVED lines=8> */
.L_x_14992:
[----:B------:R-:W-:Y:S05]  /*16df0*/  BRA `(.L_x_14993) ;  /* 0xffffffb400087947 */ /* 0x000fea000383ffff */
.L_x_14857:
[----:B------:R-:W-:Y:S01]  /*16e00*/  BSSY B0, `(.L_x_14994) ;  /* 0x0000006000007945 */ /* 0x000fe20003800000 */
[----:B------:R-:W-:Y:S01]  /*16e10*/  PLOP3.LUT P6, PT, P6, PT, PT, 0x8, 0x0 ;  /* 0x000000000000781c */ /* 0x000fe200037ce170 */
[----:B------:R-:W-:-:S12]  /*16e20*/  IMAD.MOV.U32 R15, RZ, RZ, -0x1 ;  /* 0xffffffffff0f7424 */ /* 0x000fd800078e00ff */
[----:B0123--:R-:W-:Y:S05]  /*16e30*/  WARPSYNC.COLLECTIVE R15, `(.L_x_14995) ;  /* 0x000000000f087348 */ /* 0x00ffea0003c00000 */
[----:B------:R-:W-:Y:S01]  /*16e40*/  VOTE.ANY R14, PT, P6 ;  /* 0x00000000000e7806 */ /* 0x000fe200030e0100 */
[----:B0123--:R-:W-:Y:S06]  /*16e50*/  ENDCOLLECTIVE ;  /* 0x000000000000791b */ /* 0x00ffec0003800000 */
.L_x_14995:
[----:B------:R-:W-:Y:S05]  /*16e60*/  BSYNC B0 ;  /* 0x0000000000007941 */ /* 0x000fea0003800000 */
.L_x_14994:
        /* <DEDUP_REMOVED lines=9> */
.L_x_14996:
[----:B------:R-:W-:Y:S01]  /*16f00*/  IMAD.MOV.U32 R5, RZ, RZ, R14 ;  /* 0x000000ffff057224 */ /* 0x000fe200078e000e */
[----:B------:R-:W-:Y:S06]  /*16f10*/  BRA `(.L_x_14997) ;  /* 0xffffffb000f87947 */ /* 0x000fec000383ffff */
.L_x_14859:
[----:B------:R-:W-:Y:S01]  /*16f20*/  BSSY B0, `(.L_x_14998) ;  /* 0x0000007000007945 */ /* 0x000fe20003800000 */
[----:B------:R-:W-:Y:S02]  /*16f30*/  IMAD.MOV.U32 R13, RZ, RZ, R6 ;  /* 0x000000ffff0d7224 */ /* 0x000fe400078e0006 */
[----:B------:R-:W-:Y:S02]  /*16f40*/  IMAD.MOV.U32 R11, RZ, RZ, 0x1f ;  /* 0x0000001fff0b7424 */ /* 0x000fe400078e00ff */
[----:B------:R-:W-:-:S07]  /*16f50*/  IMAD.MOV.U32 R15, RZ, RZ, -0x1 ;  /* 0xffffffffff0f7424 */ /* 0x000fce00078e00ff */
[----:B01234-:R-:W-:Y:S05]  /*16f60*/  WARPSYNC.COLLECTIVE R15, `(.L_x_14999) ;  /* 0x000000000f087348 */ /* 0x01ffea0003c00000 */
[----:B------:R0:W0:Y:S02]  /*16f70*/  SHFL.IDX P6, R14, R13, R12, R11 ;  /* 0x0000000c0d0e7389 */ /* 0x00002400000c000b */
[----:B01234-:R-:W-:Y:S01]  /*16f80*/  ENDCOLLECTIVE ;  /* 0x000000000000791b */ /* 0x01ffe20003800000 */
.L_x_14999:
[----:B------:R-:W-:Y:S05]  /*16f90*/  BSYNC B0 ;  /* 0x0000000000007941 */ /* 0x000fea0003800000 */
.L_x_14998:
[----:B------:R-:W-:Y:S05]  /*16fa0*/  BRA `(.L_x_14858) ;  /* 0xffffffb000f07947 */ /* 0x000fea000383ffff */
.L_x_14863:
[----:B0-----:R0:W4:Y:S02]  /*16fb0*/  SYNCS.PHASECHK.TRANS64.TRYWAIT P0, [R5+URZ+0x32420], R0 ;  /* 0x03242000050075a7 */ /* 0x001124000800017f */
[----:B----4-:R-:W-:Y:S05]  /*16fc0*/  @!P0 NANOSLEEP.SYNCS 0x989680 ;  /* 0x009896800000895d */ /* 0x010fea0003900000 */
[----:B------:R-:W4:Y:S02]  /*16fd0*/  @!P0 SYNCS.PHASECHK.TRANS64 P0, [R5+URZ+0x32420], R0 ;  /* 0x03242000050085a7 */ /* 0x000f24000800007f */
[----:B----4-:R-:W-:Y:S05]  /*16fe0*/  @!P0 BRA `(.L_x_14863) ;  /* 0xfffffffc00f08947 */ /* 0x010fea000383ffff */
[----:B------:R-:W-:Y:S05]  /*16ff0*/  BRA `(.L_x_15000) ;  /* 0xffffffb800687947 */ /* 0x000fea000383ffff */
.L_x_14864:
        /* <DEDUP_REMOVED lines=11> */
.L_x_15002:
[----:B------:R-:W-:Y:S05]  /*170b0*/  BSYNC B0 ;  /* 0x0000000000007941 */ /* 0x000fea0003800000 */
.L_x_15001:
[----:B------:R-:W-:Y:S05]  /*170c0*/  BRA `(.L_x_15003) ;  /* 0xffffffb800507947 */ /* 0x000fea000383ffff */
.L_x_14867:
[----:B------:R-:W-:Y:S01]  /*170d0*/  BSSY B1, `(.L_x_15004) ;  /* 0x0000006000017945 */ /* 0x000fe20003800000 */
[----:B------:R-:W-:-:S07]  /*170e0*/  IMAD.MOV.U32 R15, RZ, RZ, -0x1 ;  /* 0xffffffffff0f7424 */ /* 0x000fce00078e00ff */
[----:B0123--:R-:W-:Y:S05]  /*170f0*/  WARPSYNC.COLLECTIVE R15, `(.L_x_15005) ;  /* 0x000000000f0c7348 */ /* 0x00ffea0003c00000 */
[----:B------:R-:W-:Y:S02]  /*17100*/  ELECT P6, UR62, PT ;  /* 0x00000000003e782f */ /* 0x000fe400038c0000 */
[----:B------:R-:W-:Y:S01]  /*17110*/  MOV R14, UR62 ;  /* 0x0000003e000e7c02 */ /* 0x000fe20008000f00 */
[----:B0123--:R-:W-:Y:S10]  /*17120*/  ENDCOLLECTIVE ;  /* 0x000000000000791b */ /* 0x00fff40003800000 */
.L_x_15005:
[----:B------:R-:W-:Y:S05]  /*17130*/  BSYNC B1 ;  /* 0x0000000000017941 */ /* 0x000fea0003800000 */
.L_x_15004:
[----:B------:R-:W-:Y:S05]  /*17140*/  BRA `(.L_x_15006) ;  /* 0xffffffb800487947 */ /* 0x000fea000383ffff */
.L_x_14869:
[----:B0-----:R0:W4:Y:S02]  /*17150*/  SYNCS.PHASECHK.TRANS64.TRYWAIT P1, [R3+URZ+0x32440], R2 ;  /* 0x03244002030075a7 */ /* 0x001124000802017f */
[----:B----4-:R-:W-:Y:S05]  /*17160*/  @!P1 NANOSLEEP.SYNCS 0x989680 ;  /* 0x009896800000995d */ /* 0x010fea0003900000 */
[----:B------:R-:W4:Y:S02]  /*17170*/  @!P1 SYNCS.PHASECHK.TRANS64 P1, [R3+URZ+0x32440], R2 ;  /* 0x03244002030095a7 */ /* 0x000f24000802007f */
[----:B----4-:R-:W-:Y:S05]  /*17180*/  @!P1 BRA `(.L_x_14869) ;  /* 0xfffffffc00f09947 */ /* 0x010fea000383ffff */
[----:B------:R-:W-:Y:S05]  /*17190*/  BRA `(.L_x_15007) ;  /* 0xffffffb800707947 */ /* 0x000fea000383ffff */
.L_x_14871:
[----:B----4-:R4:W0:Y:S02]  /*171a0*/  SYNCS.PHASECHK.TRANS64.TRYWAIT P1, [R5+URZ+0x32440], R0 ;  /* 0x03244000050075a7 */ /* 0x010824000802017f */
[----:B0-----:R-:W-:Y:S05]  /*171b0*/  @!P1 NANOSLEEP.SYNCS 0x989680 ;  /* 0x009896800000995d */ /* 0x001fea0003900000 */
[----:B------:R-:W0:Y:S02]  /*171c0*/  @!P1 SYNCS.PHASECHK.TRANS64 P1, [R5+URZ+0x32440], R0 ;  /* 0x03244000050095a7 */ /* 0x000e24000802007f */
[----:B0-----:R-:W-:Y:S05]  /*171d0*/  @!P1 BRA `(.L_x_14871) ;  /* 0xfffffffc00f09947 */ /* 0x001fea000383ffff */
[----:B------:R-:W-:Y:S05]  /*171e0*/  BRA `(.L_x_15008) ;  /* 0xffffffb8007c7947 */ /* 0x000fea000383ffff */
.L_x_14873:
[----:B------:R0:W0:Y:S02]  /*171f0*/  SYNCS.PHASECHK.TRANS64.TRYWAIT P1, [R3+URZ+0x32460], R2 ;  /* 0x03246002030075a7 */ /* 0x000024000802017f */
[----:B0-----:R-:W-:Y:S05]  /*17200*/  @!P1 NANOSLEEP.SYNCS 0x989680 ;  /* 0x009896800000995d */ /* 0x001fea0003900000 */
[----:B------:R-:W0:Y:S02]  /*17210*/  @!P1 SYNCS.PHASECHK.TRANS64 P1, [R3+URZ+0x32460], R2 ;  /* 0x03246002030095a7 */ /* 0x000e24000802007f */
[----:B0-----:R-:W-:Y:S05]  /*17220*/  @!P1 BRA `(.L_x_14873) ;  /* 0xfffffffc00f09947 */ /* 0x001fea000383ffff */
[----:B------:R-:W-:Y:S05]  /*17230*/  BRA `(.L_x_15009) ;  /* 0xffffffb800787947 */ /* 0x000fea000383ffff */
.L_x_15010:
        /* <DEDUP_REMOVED lines=12> */
.L_x_15571:


//--------------------- .text._ZN7cutlass13device_kernelIN5flash11enable_sm90INS1_16FlashAttnFwdSm90INS1_25CollectiveMainloopFwdSm90ILi2EN4cute5tupleIJNS5_1CILi1EEES8_S8_EEENS6_IJNS7_ILi128EEENS7_ILi96EEENS7_ILi64EEEEEELi256ENS_6half_tEfNS_4arch4Sm90ELb1ELb0ELb0ELb1ELb1ELb1ELb1ELb1ELb0ELb1ELb0ELb0EEENS1_21CollectiveEpilogueFwdINS6_IJSA_NS7_ILi256EEESB_EEES9_SE_SG_Li256ELb1ELb1ELb0ELb0EEENS1_36VarlenDynamicPersistentTileSchedulerILi128ELi96ELi256ELi128ELb0ELb1ELb1ELb1ELb1ELb1EEEEEEEEEvNT_6ParamsE --------------------------
	.section	.text._ZN7cutlass13device_kernelIN5flash11enable_sm90INS1_16FlashAttnFwdSm90INS1_25CollectiveMainloopFwdSm90ILi2EN4cute5tupleIJNS5_1CILi1EEES8_S8_EEENS6_IJNS7_ILi128EEENS7_ILi96EEENS7_ILi64EEEEEELi256ENS_6half_tEfNS_4arch4Sm90ELb1ELb0ELb0ELb1ELb1ELb1ELb1ELb1ELb0ELb1ELb0ELb0EEENS1_21CollectiveEpilogueFwdINS6_IJSA_NS7_ILi256EEESB_EEES9_SE_SG_Li256ELb1ELb1ELb0ELb0EEENS1_36VarlenDynamicPersistentTileSchedulerILi128ELi96ELi256ELi128ELb0ELb1ELb1ELb1ELb1ELb1EEEEEEEEEvNT_6ParamsE,"ax",@progbits
	.align	128
.text._ZN7cutlass13device_kernelIN5flash11enable_sm90INS1_16FlashAttnFwdSm90INS1_25CollectiveMainloopFwdSm90ILi2EN4cute5tupleIJNS5_1CILi1EEES8_S8_EEENS6_IJNS7_ILi128EEENS7_ILi96EEENS7_ILi64EEEEEELi256ENS_6half_tEfNS_4arch4Sm90ELb1ELb0ELb0ELb1ELb1ELb1ELb1ELb1ELb0ELb1ELb0ELb0EEENS1_21CollectiveEpilogueFwdINS6_IJSA_NS7_ILi256EEESB_EEES9_SE_SG_Li256ELb1ELb1ELb0ELb0EEENS1_36VarlenDynamicPersistentTileSchedulerILi128ELi96ELi256ELi128ELb0ELb1ELb1ELb1ELb1ELb1EEEEEEEEEvNT_6ParamsE:
        .type           _ZN7cutlass13device_kernelIN5flash11enable_sm90INS1_16FlashAttnFwdSm90INS1_25CollectiveMainloopFwdSm90ILi2EN4cute5tupleIJNS5_1CILi1EEES8_S8_EEENS6_IJNS7_ILi128EEENS7_ILi96EEENS7_ILi64EEEEEELi256ENS_6half_tEfNS_4arch4Sm90ELb1ELb0ELb0ELb1ELb1ELb1ELb1ELb1ELb0ELb1ELb0ELb0EEENS1_21CollectiveEpilogueFwdINS6_IJSA_NS7_ILi256EEESB_EEES9_SE_SG_Li256ELb1ELb1ELb0ELb0EEENS1_36VarlenDynamicPersistentTileSchedulerILi128ELi96ELi256ELi128ELb0ELb1ELb1ELb1ELb1ELb1EEEEEEEEEvNT_6ParamsE,@function
        .size           _ZN7cutlass13device_kernelIN5flash11enable_sm90INS1_16FlashAttnFwdSm90INS1_25CollectiveMainloopFwdSm90ILi2EN4cute5tupleIJNS5_1CILi1EEES8_S8_EEENS6_IJNS7_ILi128EEENS7_ILi96EEENS7_ILi64EEEEEELi256ENS_6half_tEfNS_4arch4Sm90ELb1ELb0ELb0ELb1ELb1ELb1ELb1ELb1ELb0ELb1ELb0ELb0EEENS1_21CollectiveEpilogueFwdINS6_IJSA_NS7_ILi256EEESB_EEES9_SE_SG_Li256ELb1ELb1ELb0ELb0EEENS1_36VarlenDynamicPersistentTileSchedulerILi128ELi96ELi256ELi128ELb0ELb1ELb1ELb1ELb1ELb1EEEEEEEEEvNT_6ParamsE,(.L_x_15572 - _ZN7cutlass13device_kernelIN5flash11enable_sm90INS1_16FlashAttnFwdSm90INS1_25CollectiveMainloopFwdSm90ILi2EN4cute5tupleIJNS5_1CILi1EEES8_S8_EEENS6_IJNS7_ILi128EEENS7_ILi96EEENS7_ILi64EEEEEELi256ENS_6half_tEfNS_4arch4Sm90ELb1ELb0ELb0ELb1ELb1ELb1ELb1ELb1ELb0ELb1ELb0ELb0EEENS1_21CollectiveEpilogueFwdINS6_IJSA_NS7_ILi256EEESB_EEES9_SE_SG_Li256ELb1ELb1ELb0ELb0EEENS1_36VarlenDynamicPersistentTileSchedulerILi128ELi96ELi256ELi128ELb0ELb1ELb1ELb1ELb1ELb1EEEEEEEEEvNT_6ParamsE)
        .other          _ZN7cutlass13device_kernelIN5flash11enable_sm90INS1_16FlashAttnFwdSm90INS1_25CollectiveMainloopFwdSm90ILi2EN4cute5tupleIJNS5_1CILi1EEES8_S8_EEENS6_IJNS7_ILi128EEENS7_ILi96EEENS7_ILi64EEEEEELi256ENS_6half_tEfNS_4arch4Sm90ELb1ELb0ELb0ELb1ELb1ELb1ELb1ELb1ELb0ELb1ELb0ELb0EEENS1_21CollectiveEpilogueFwdINS6_IJSA_NS7_ILi256EEESB_EEES9_SE_SG_Li256ELb1ELb1ELb0ELb0EEENS1_36VarlenDynamicPersistentTileSchedulerILi128ELi96ELi256ELi128ELb0ELb1ELb1ELb1ELb1ELb1EEEEEEEEEvNT_6ParamsE,@"STO_CUDA_ENTRY STV_DEFAULT"
_ZN7cutlass13device_kernelIN5flash11enable_sm90INS1_16FlashAttnFwdSm90INS1_25CollectiveMainloopFwdSm90ILi2EN4cute5tupleIJNS5_1CILi1EEES8_S8_EEENS6_IJNS7_ILi128EEENS7_ILi96EEENS7_ILi64EEEEEELi256ENS_6half_tEfNS_4arch4Sm90ELb1ELb0ELb0ELb1ELb1ELb1ELb1ELb1ELb0ELb1ELb0ELb0EEENS1_21CollectiveEpilogueFwdINS6_IJSA_NS7_ILi256EEESB_EEES9_SE_SG_Li256ELb1ELb1ELb0ELb0EEENS1_36VarlenDynamicPersistentTileSchedulerILi128ELi96ELi256ELi128ELb0ELb1ELb1ELb1ELb1ELb1EEEEEEEEEvNT_6ParamsE:
[----:B------:R-:W0:Y:S02]  /*0000*/  LDC R1, c[0x0][0x28] ;  /* 0x00000a00ff017b82 */ /* 0x000e240000000800 */
[----:B0-----:R-:W-:Y:S01]  /*0010*/  VIADD R1, R1, 0xffffff40 ;  /* 0xffffff4001017836 */ /* 0x001fe20000000000 */
[----:B------:R-:W0:Y:S01]  /*0020*/  S2R R0, SR_TID.X ;  /* 0x0000000000007919 */ /* 0x000e220000002100 */
[----:B------:R-:W-:Y:S01]  /*0030*/  ELECT P0, URZ, PT ;  /* 0x00000000003f782f */ /* 0x000fe20003800000 */
[----:B------:R-:W-:Y:S01]  /*0040*/  BSSY B0, `(.L_x_15011) ;  /* 0x000000e000007945 */ /* 0x000fe20003800000 */
        /* <DEDUP_REMOVED lines=13> */
.L_x_15012:
[----:B------:R-:W-:Y:S05]  /*0120*/  BSYNC B0 ;  /* 0x0000000000007941 */ /* 0x000fea0003800000 */
.L_x_15011:
        /* <DEDUP_REMOVED lines=43> */
.L_x_15013:
        /* <DEDUP_REMOVED lines=22> */
.L_x_15014:
        /* <DEDUP_REMOVED lines=18> */
.L_x_15015:
        /* <DEDUP_REMOVED lines=22> */
.L_x_15016:
        /* <DEDUP_REMOVED lines=22> */
.L_x_15017:
[----:B------:R-:W-:Y:S01]  /*0920*/  PLOP3.LUT P0, PT, PT, PT, UP0, 0x80, 0x0 ;  /* 0x000000000000781c */ /* 0x000fe20003f0f008 */
[----:B------:R-:W-:Y:S01]  /*0930*/  UMOV UR36, 0x1 ;  /* 0x0000000100247882 */ /* 0x000fe20000000000 */
[----:B------:R-:W-:Y:S01]  /*0940*/  NOP ;  /* 0x0000000000007918 */ /* 0x000fe20000000000 */
[----:B------:R-:W-:Y:S01]  /*0950*/  USEL UR36, UR36, 0x2, !UP0 ;  /* 0x0000000224247887 */ /* 0x000fe2000c000000 */
[----:B------:R-:W-:Y:S01]  /*0960*/  BSSY B9, `(.L_x_15018) ;  /* 0x0001c4f000097945 */ /* 0x000fe20003800000 */
[----:B------:R-:W-:Y:S01]  /*0970*/  ULDC.64 UR42, c[0x0][0x208] ;  /* 0x00008200002a7ab9 */ /* 0x000fe20000000a00 */
[----:B0123--:R-:W-:Y:S07]  /*0980*/  BAR.SYNC.DEFER_BLOCKING 0x0 ;  /* 0x0000000000007b1d */ /* 0x00ffee0000010000 */
[----:B------:R-:W-:Y:S05]  /*0990*/  @!P0 BRA `(.L_x_15019) ;  /* 0x0000014c000c8947 */ /* 0x000fea0003800000 */
.L_x_15020:
        /* <DEDUP_REMOVED lines=8> */
[----:B------:R-:W-:Y:S01]  /*0a20*/  UMOV UR4, 0x400 ;  /* 0x0000040000047882 */ /* 0x000fe20000000000 */
[----:B------:R-:W-:-:S11]  /*0a30*/  LOP3.LUT R23, R23, 0xffffffef, RZ, 0xc0, !PT ;  /* 0xffffffef17177812 */ /* 0x000fd600078ec0ff */
[----:B------:R-:W-:Y:S06]  /*0a40*/  @!P0 BAR.ARV 0x9, 0x100 ;  /* 0x0244000000008b1d */ /* 0x000fec0000002000 */
[----:B0-----:R-:W-:Y:S01]  /*0a50*/  ULEA UR4, UR41, UR4, 0x18 ;  /* 0x0000000429047291 */ /* 0x001fe2000f8ec03f */
[----:B------:R-:W-:Y:S01]  /*0a60*/  @P0 LOP3.LUT R23, R23, 0x10, RZ, 0xfc, !PT ;  /* 0x0000001017170812 */ /* 0x000fe200078efcff */
[----:B------:R-:W-:Y:S04]  /*0a70*/  BAR.SYNC.DEFER_BLOCKING 0x5, 0x180 ;  /* 0x0146000000007b1d */ /* 0x000fe80000010000 */
[----:B------:R-:W-:-:S02]  /*0a80*/  IMAD.U32 R22, RZ, RZ, UR4 ;  /* 0x00000004ff167e24 */ /* 0x000fc4000f8e00ff */
[----:B------:R-:W-:-:S03]  /*0a90*/  ULDC UR4, c[0x0][0xd3c] ;  /* 0x00034f0000047ab9 */ /* 0x000fc60000000800 */
[----:B------:R-:W0:Y:S01]  /*0aa0*/  LDS.128 R100, [R22+0x324d0] ;  /* 0x0324d00016647984 */ /* 0x000e220000000c00 */
[----:B------:R-:W-:Y:S06]  /*0ab0*/  BAR.ARV 0x4, 0x180 ;  /* 0x0106000000007b1d */ /* 0x000fec0000002000 */
[----:B0-----:R-:W-:-:S13]  /*0ac0*/  ISETP.GE.AND P0, PT, R103, UR4, PT ;  /* 0x0000000467007c0c */ /* 0x001fda000bf06270 */
[----:B------:R-:W-:Y:S05]  /*0ad0*/  @P0 BRA `(.L_x_15021) ;  /* 0x000001c000dc0947 */ /* 0x000fea0003800000 */
[----:B------:R-:W-:Y:S01]  /*0ae0*/  VIADD R14, R0, 0xffffff80 ;  /* 0xffffff80000e7836 */ /* 0x000fe20000000000 */
[----:B------:R-:W-:Y:S01]  /*0af0*/  CS2R R18, SRZ ;  /* 0x0000000000127805 */ /* 0x000fe2000001ff00 */
[----:B------:R-:W-:Y:S01]  /*0b00*/  IMAD.MOV.U32 R211, RZ, RZ, RZ ;  /* 0x000000ffffd37224 */ /* 0x000fe200078e00ff */
[----:B------:R-:W-:Y:S01]  /*0b10*/  ULOP3.LUT UR44, UR36, 0x1, URZ, 0xfc, !UPT ;  /* 0x00000001242c7892 */ /* 0x000fe2000f8efc3f */
[----:B------:R-:W-:Y:S01]  /*0b20*/  IMAD.MOV.U32 R207, RZ, RZ, RZ ;  /* 0x000000ffffcf7224 */ /* 0x000fe200078e00ff */
[----:B------:R-:W-:-:S04]  /*0b30*/  SHF.R.S32.HI R0, RZ, 0x1f, R14 ;  /* 0x0000001fff007819 */ /* 0x000fc8000001140e */
[----:B------:R-:W-:-:S04]  /*0b40*/  LEA.HI R2, R0, R14, RZ, 0x7 ;  /* 0x0000000e00027211 */ /* 0x000fc800078f38ff */
[----:B------:R-:W-:-:S05]  /*0b50*/  LOP3.LUT R3, R2, 0xffffff80, RZ, 0xc0, !PT ;  /* 0xffffff8002037812 */ /* 0x000fca00078ec0ff */
[----:B------:R-:W-:Y:S01]  /*0b60*/  IMAD.IADD R7, R14, 0x1, -R3 ;  /* 0x000000010e077824 */ /* 0x000fe200078e0a03 */
[----:B------:R-:W-:-:S04]  /*0b70*/  SHF.R.S32.HI R3, RZ, 0x7, R2 ;  /* 0x00000007ff037819 */ /* 0x000fc80000011402 */
[----:B------:R-:W-:-:S04]  /*0b80*/  SHF.R.S32.HI R6, RZ, 0x1f, R7 ;  /* 0x0000001fff067819 */ /* 0x000fc80000011407 */
[CC--:B------:R-:W-:Y:S02]  /*0b90*/  LEA.HI R9, R6.reuse, R7.reuse, RZ, 0x2 ;  /* 0x0000000706097211 */ /* 0x0c0fe400078f10ff */
[----:B------:R-:W-:Y:S02]  /*0ba0*/  LEA.HI R10, R6, R7, RZ, 0x5 ;  /* 0x00000007060a7211 */ /* 0x000fe400078f28ff */
[--C-:B------:R-:W-:Y:S02]  /*0bb0*/  SHF.R.S32.HI R5, RZ, 0x2, R9.reuse ;  /* 0x00000002ff057819 */ /* 0x100fe40000011409 */
[----:B------:R-:W-:Y:S02]  /*0bc0*/  SHF.R.S32.HI R4, RZ, 0x1f, R9 ;  /* 0x0000001fff047819 */ /* 0x000fe40000011409 */
[----:B------:R-:W-:Y:S02]  /*0bd0*/  LEA.HI R6, R0, R14, RZ, 0x2 ;  /* 0x0000000e00067211 */ /* 0x000fe400078f10ff */
[----:B------:R-:W-:-:S02]  /*0be0*/  LEA.HI R4, R4, R5, RZ, 0x3 ;  /* 0x0000000504047211 */ /* 0x000fc400078f18ff */
[----:B------:R-:W-:Y:S02]  /*0bf0*/  SHF.R.S32.HI R10, RZ, 0x5, R10 ;  /* 0x00000005ff0a7819 */ /* 0x000fe4000001140a */
[----:B------:R-:W-:Y:S02]  /*0c00*/  LOP3.LUT R8, R4, 0xfffffff8, RZ, 0xc0, !PT ;  /* 0xfffffff804087812 */ /* 0x000fe400078ec0ff */
[----:B------:R-:W-:Y:S02]  /*0c10*/  LEA.HI R4, R2, R3, RZ, 0x1 ;  /* 0x0000000302047211 */ /* 0x000fe400078f08ff */
[-C--:B------:R-:W-:Y:S01]  /*0c20*/  LEA.HI R2, R0, R14.reuse, RZ, 0x4 ;  /* 0x0000000e00027211 */ /* 0x080fe200078f20ff */
[----:B------:R-:W-:Y:S01]  /*0c30*/  IMAD.IADD R11, R5, 0x1, -R8 ;  /* 0x00000001050b7824 */ /* 0x000fe200078e0a08 */
[----:B------:R-:W-:Y:S02]  /*0c40*/  LOP3.LUT R8, R4, 0x3fffffe, RZ, 0xc0, !PT ;  /* 0x03fffffe04087812 */ /* 0x000fe400078ec0ff */
[----:B------:R-:W-:Y:S01]  /*0c50*/  LOP3.LUT R4, R6, 0xfffffffc, RZ, 0xc0, !PT ;  /* 0xfffffffc06047812 */ /* 0x000fe200078ec0ff */
[----:B------:R-:W-:Y:S01]  /*0c60*/  IMAD R11, R10, 0x10, R11 ;  /* 0x000000100a0b7824 */ /* 0x000fe200078e020b */
[----:B------:R-:W-:Y:S01]  /*0c70*/  SHF.R.S32.HI R5, RZ, 0x4, R2 ;  /* 0x00000004ff057819 */ /* 0x000fe20000011402 */
[----:B------:R-:W-:Y:S01]  /*0c80*/  IMAD.IADD R8, R3, 0x1, -R8 ;  /* 0x0000000103087824 */ /* 0x000fe200078e0a08 */
[----:B------:R-:W-:Y:S01]  /*0c90*/  LEA.HI R0, R0, R14, RZ, 0x5 ;  /* 0x0000000e00007211 */ /* 0x000fe200078f28ff */
[----:B------:R-:W-:Y:S01]  /*0ca0*/  IMAD.IADD R12, R14, 0x1, -R4 ;  /* 0x000000010e0c7824 */ /* 0x000fe200078e0a04 */
[----:B------:R-:W-:Y:S01]  /*0cb0*/  LEA.HI R3, R2, R5, RZ, 0x1 ;  /* 0x0000000502037211 */ /* 0x000fe200078f08ff */
[----:B------:R-:W-:Y:S01]  /*0cc0*/  IMAD R8, R8, 0x40, R11 ;  /* 0x0000004008087824 */ /* 0x000fe200078e020b */
[----:B------:R-:W-:Y:S01]  /*0cd0*/  LOP3.LUT R2, R2, 0x3fffff0, RZ, 0xc0, !PT ;  /* 0x03fffff002027812 */ /* 0x000fe200078ec0ff */
[C---:B------:R-:W-:Y:S01]  /*0ce0*/  IMAD.SHL.U32 R16, R12.reuse, 0x8, RZ ;  /* 0x000000080c107824 */ /* 0x040fe200078e00ff */
[----:B------:R-:W-:Y:S01]  /*0cf0*/  LOP3.LUT R4, R3, 0x1ffffffe, RZ, 0xc0, !PT ;  /* 0x1ffffffe03047812 */ /* 0x000fe200078ec0ff */
[C---:B------:R-:W-:Y:S01]  /*0d00*/  IMAD.SHL.U32 R204, R12.reuse, 0x4, RZ ;  /* 0x000000040ccc7824 */ /* 0x040fe200078e00ff */
[----:B------:R-:W-:Y:S01]  /*0d10*/  LEA.HI R3, R12, R12, RZ, 0x1 ;  /* 0x0000000c0c037211 */ /* 0x000fe200078f08ff */
[----:B------:R-:W-:Y:S01]  /*0d20*/  IMAD.IADD R2, R14, 0x1, -R2 ;  /* 0x000000010e027824 */ /* 0x000fe200078e0a02 */
[----:B------:R-:W-:Y:S01]  /*0d30*/  SHF.R.S32.HI R13, RZ, 0x5, R0 ;  /* 0x00000005ff0d7819 */ /* 0x000fe20000011400 */
[C---:B------:R-:W-:Y:S01]  /*0d40*/  VIADD R216, R16.reuse, 0x80 ;  /* 0x0000008010d87836 */ /* 0x040fe20000000000 */
[----:B------:R-:W-:Y:S01]  /*0d50*/  LOP3.LUT R3, R3, 0x1ffffffe, RZ, 0xc0, !PT ;  /* 0x1ffffffe03037812 */ /* 0x000fe200078ec0ff */
[C---:B------:R-:W-:Y:S01]  /*0d60*/  VIADD R213, R16.reuse, 0xa0 ;  /* 0x000000a010d57836 */ /* 0x040fe20000000000 */
[----:B------:R-:W-:Y:S01]  /*0d70*/  LOP3.LUT R0, R9, 0x7ffffffc, RZ, 0xc0, !PT ;  /* 0x7ffffffc09007812 */ /* 0x000fe200078ec0ff */
[----:B------:R-:W-:Y:S01]  /*0d80*/  VIADD R218, R16, 0xc0 ;  /* 0x000000c010da7836 */ /* 0x000fe20000000000 */
[----:B------:R-:W-:Y:S01]  /*0d90*/  IADD3 R4, R5, -R4, RZ ;  /* 0x8000000405047210 */ /* 0x000fe20007ffe0ff */
[----:B------:R-:W-:Y:S01]  /*0da0*/  IMAD.IADD R3, R12, 0x1, -R3 ;  /* 0x000000010c037824 */ /* 0x000fe200078e0a03 */
[----:B------:R-:W-:Y:S01]  /*0db0*/  SHF.R.S32.HI R206, RZ, 0x2, R6 ;  /* 0x00000002ffce7819 */ /* 0x000fe20000011406 */
[----:B------:R-:W-:Y:S01]  /*0dc0*/  IMAD R5, R13, 0x10, R2 ;  /* 0x000000100d057824 */ /* 0x000fe200078e0202 */
[----:B------:R-:W-:Y:S01]  /*0dd0*/  IADD3 R217, R16, 0xe0, RZ ;  /* 0x000000e010d97810 */ /* 0x000fe20007ffe0ff */
[----:B------:R-:W-:Y:S01]  /*0de0*/  IMAD.IADD R2, R7, 0x1, -R0 ;  /* 0x0000000107027824 */ /* 0x000fe200078e0a00 */
[----:B------:R-:W-:Y:S01]  /*0df0*/  SHF.R.S32.HI R7, RZ, 0x1f, R216 ;  /* 0x0000001fff077819 */ /* 0x000fe200000114d8 */
[----:B------:R-:W-:Y:S01]  /*0e00*/  IMAD R0, R3, 0x8, R8 ;  /* 0x0000000803007824 */ /* 0x000fe200078e0208 */
[----:B------:R-:W-:Y:S01]  /*0e10*/  SHF.R.S32.HI R3, RZ, 0x1f, R6 ;  /* 0x0000001fff037819 */ /* 0x000fe20000011406 */
[----:B------:R-:W-:Y:S01]  /*0e20*/  IMAD R4, R5, 0x8, R4 ;  /* 0x0000000805047824 */ /* 0x000fe200078e0204 */
[----:B------:R0:W-:Y:S01]  /*0e30*/  STL [R1+0x8c], R2 ;  /* 0x00008c0201007387 */ /* 0x0001e20000100800 */
[----:B------:R-:W-:Y:S01]  /*0e40*/  VIADD R5, R206, 0x40 ;  /* 0x00000040ce057836 */ /* 0x000fe20000000000 */
[----:B------:R-:W-:Y:S01]  /*0e50*/  LEA.HI R3, R3, R206, RZ, 0x3 ;  /* 0x000000ce03037211 */ /* 0x000fe200078f18ff */
[----:B------:R-:W-:Y:S01]  /*0e60*/  IMAD.SHL.U32 R4, R4, 0x8, RZ ;  /* 0x0000000804047824 */ /* 0x000fe200078e00ff */
[----:B------:R1:W-:Y:S01]  /*0e70*/  STL [R1+0x88], R0 ;  /* 0x0000880001007387 */ /* 0x0003e20000100800 */
[----:B------:R-:W-:Y:S01]  /*0e80*/  SHF.R.S32.HI R17, RZ, 0x1f, R16 ;  /* 0x0000001fff117819 */ /* 0x000fe20000011410 */
[C---:B------:R-:W-:Y:S01]  /*0e90*/  VIADD R210, R16.reuse, 0x40 ;  /* 0x0000004010d27836 */ /* 0x040fe20000000000 */
[----:B------:R-:W-:Y:S01]  /*0ea0*/  LOP3.LUT R3, R3, 0xfffffff8, RZ, 0xc0, !PT ;  /* 0xfffffff803037812 */ /* 0x000fe200078ec0ff */
[----:B------:R-:W-:Y:S01]  /*0eb0*/  STL [R1+0x98], RZ ;  /* 0x000098ff01007387 */ /* 0x000fe20000100800 */
[----:B------:R-:W-:Y:S01]  /*0ec0*/  VIADD R209, R16, 0x60 ;  /* 0x0000006010d17836 */ /* 0x000fe20000000000 */
[----:B0-----:R-:W-:Y:S01]  /*0ed0*/  SHF.R.S32.HI R2, RZ, 0x1f, R5 ;  /* 0x0000001fff027819 */ /* 0x001fe20000011405 */
[----:B------:R-:W-:-:S02]  /*0ee0*/  VIADD R212, R204, 0x10 ;  /* 0x00000010ccd47836 */ /* 0x000fc40000000000 */
[----:B------:R-:W-:Y:S01]  /*0ef0*/  IMAD.IADD R6, R206, 0x1, -R3 ;  /* 0x00000001ce067824 */ /* 0x000fe200078e0a03 */
[----:B------:R-:W-:Y:S01]  /*0f00*/  LEA.HI R3, R2, R5, RZ, 0x3 ;  /* 0x0000000502037211 */ /* 0x000fe200078f18ff */
[----:B------:R-:W-:Y:S01]  /*0f10*/  VIADD R2, R16, 0x20 ;  /* 0x0000002010027836 */ /* 0x000fe20000000000 */
[----:B-1----:R-:W-:Y:S02]  /*0f20*/  SHF.L.U32 R0, R5, 0x6, RZ ;  /* 0x0000000605007819 */ /* 0x002fe400000006ff */
[----:B------:R0:W-:Y:S01]  /*0f30*/  STL [R1+0x9c], R6 ;  /* 0x00009c0601007387 */ /* 0x0001e20000100800 */
[----:B------:R-:W-:Y:S01]  /*0f40*/  IMAD.SHL.U32 R3, R3, 0x40, RZ ;  /* 0x0000004003037824 */ /* 0x000fe200078e00ff */
[----:B------:R-:W-:Y:S02]  /*0f50*/  LOP3.LUT R0, R0, 0x1c0, RZ, 0xc0, !PT ;  /* 0x000001c000007812 */ /* 0x000fe400078ec0ff */
[----:B------:R-:W-:Y:S02]  /*0f60*/  SHF.R.S32.HI R208, RZ, 0x1f, R2 ;  /* 0x0000001fffd07819 */ /* 0x000fe40000011402 */
[----:B------:R-:W-:-:S02]  /*0f70*/  LOP3.LUT R3, R3, 0xfffffe00, RZ, 0xc0, !PT ;  /* 0xfffffe0003037812 */ /* 0x000fc400078ec0ff */
[----:B------:R-:W-:Y:S02]  /*0f80*/  SHF.R.U32.HI R5, RZ, 0x3, R0 ;  /* 0x00000003ff057819 */ /* 0x000fe40000011600 */
[----:B------:R-:W-:Y:S01]  /*0f90*/  LOP3.LUT R0, R0, 0x38, R16, 0xf8, !PT ;  /* 0x0000003800007812 */ /* 0x000fe200078ef810 */
[----:B------:R1:W-:Y:S01]  /*0fa0*/  STL [R1+0x84], R3 ;  /* 0x0000840301007387 */ /* 0x0003e20000100800 */
[----:B0-----:R-:W-:-:S03]  /*0fb0*/  SHF.R.S32.HI R6, RZ, 0x1f, R213 ;  /* 0x0000001fff067819 */ /* 0x001fc600000114d5 */
[----:B------:R-:W-:Y:S04]  /*0fc0*/  STL [R1+0x7c], R7 ;  /* 0x00007c0701007387 */ /* 0x000fe80000100800 */
[----:B------:R-:W-:Y:S01]  /*0fd0*/  STL [R1+0x78], R6 ;  /* 0x0000780601007387 */ /* 0x000fe20000100800 */
[----:B-1----:R-:W-:Y:S02]  /*0fe0*/  LOP3.LUT R3, R3, R0, R5, 0xf6, !PT ;  /* 0x0000000003037212 */ /* 0x002fe400078ef605 */
[----:B------:R-:W-:Y:S02]  /*0ff0*/  SHF.R.S32.HI R0, RZ, 0x1f, R218 ;  /* 0x0000001fff007819 */ /* 0x000fe400000114da */
[----:B------:R-:W-:-:S03]  /*1000*/  SHF.R.S32.HI R5, RZ, 0x1f, R217 ;  /* 0x0000001fff057819 */ /* 0x000fc600000114d9 */
[----:B------:R0:W-:Y:S04]  /*1010*/  STL [R1+0x74], R0 ;  /* 0x0000740001007387 */ /* 0x0001e80000100800 */
[----:B------:R1:W-:Y:S01]  /*1020*/  STL [R1+0x70], R5 ;  /* 0x0000700501007387 */ /* 0x0003e20000100800 */
[----:B0-----:R-:W-:-:S05]  /*1030*/  IMAD R0, R3, 0x2, R22 ;  /* 0x0000000203007824 */ /* 0x001fca00078e0216 */
[----:B------:R1:W-:Y:S04]  /*1040*/  STL [R1+0xa0], R0 ;  /* 0x0000a00001007387 */ /* 0x0003e80000100800 */
[----:B------:R1:W-:Y:S02]  /*1050*/  STL [R1+0xa4], R4 ;  /* 0x0000a40401007387 */ /* 0x0003e40000100800 */
.L_x_15179:
[----:B01----:R-:W0:Y:S02]  /*1060*/  LDC.64 R4, c[0x0][0xd88] ;  /* 0x00036200ff047b82 */ /* 0x003e240000000a00 */
        /* <DEDUP_REMOVED lines=8> */
[----:B------:R-:W-:Y:S01]  /*10f0*/  ISETP.NE.U32.AND P0, PT, RZ, UR6, PT ;  /* 0x00000006ff007c0c */ /* 0x000fe2000bf05070 */
[----:B------:R-:W-:Y:S01]  /*1100*/  IMAD.MOV.U32 R33, RZ, RZ, RZ ;  /* 0x000000ffff217224 */ /* 0x000fe200078e00ff */
[----:B------:R-:W-:-:S02]  /*1110*/  ISETP.NE.AND.EX P1, PT, RZ, UR5, PT, P1 ;  /* 0x00000005ff007c0c */ /* 0x000fc4000bf25310 */
[----:B------:R-:W-:Y:S02]  /*1120*/  ISETP.NE.AND.EX P0, PT, RZ, UR7, PT, P0 ;  /* 0x00000007ff007c0c */ /* 0x000fe4000bf05300 */
[----:B--2---:R-:W-:Y:S01]  /*1130*/  SHF.R.S32.HI R0, RZ, 0x1f, R10 ;  /* 0x0000001fff007819 */ /* 0x004fe2000001140a */
[----:B------:R-:W-:-:S08]  /*1140*/  IMAD.SHL.U32 R34, R10, 0x4, RZ ;  /* 0x000000040a227824 */ /* 0x000fd000078e00ff */
[C---:B------:R-:W-:Y:S01]  /*1150*/  @P1 LEA R6, P2, R10.reuse, UR4, 0x2 ;  /* 0x000000040a061c11 */ /* 0x040fe2000f8410ff */
[----:B------:R0:W-:Y:S01]  /*1160*/  STL [R1+0x90], R10 ;  /* 0x0000900a01007387 */ /* 0x0001e20000100800 */
[C-C-:B------:R-:W-:Y:S02]  /*1170*/  SHF.L.U64.HI R35, R10.reuse, 0x2, R0.reuse ;  /* 0x000000020a237819 */ /* 0x140fe40000010200 */
[----:B------:R-:W-:Y:S02]  /*1180*/  @P1 LEA.HI.X R7, R10, UR5, R0, 0x2, P2 ;  /* 0x000000050a071c11 */ /* 0x000fe400090f1400 */
[----:B------:R-:W-:Y:S01]  /*1190*/  ISETP.NE.U32.AND P2, PT, RZ, UR8, PT ;  /* 0x00000008ff007c0c */ /* 0x000fe2000bf45070 */
[----:B------:R-:W-:Y:S01]  /*11a0*/  ULDC UR4, c[0x0][0x288] ;  /* 0x0000a20000047ab9 */ /* 0x000fe20000000800 */
[----:B------:R-:W-:Y:S01]  /*11b0*/  IADD3 R8, P3, R34, UR6, RZ ;  /* 0x0000000622087c10 */ /* 0x000fe2000ff7e0ff */
[----:B------:R0:W5:Y:S01]  /*11c0*/  @P1 LDG.E R3, desc[UR42][R6.64] ;  /* 0x0000002a06031981 */ /* 0x000162000c1e1900 */
[----:B------:R-:W-:Y:S01]  /*11d0*/  ISETP.NE.AND.EX P2, PT, RZ, UR9, PT, P2 ;  /* 0x00000009ff007c0c */ /* 0x000fe2000bf45320 */
[----:B------:R-:W-:Y:S01]  /*11e0*/  IMAD.U32 R219, RZ, RZ, UR4 ;  /* 0x00000004ffdb7e24 */ /* 0x000fe2000f8e00ff */
[----:B------:R-:W-:Y:S01]  /*11f0*/  IADD3.X R9, R35, UR7, RZ, P3, !PT ;  /* 0x0000000723097c10 */ /* 0x000fe20009ffe4ff */
[----:B------:R-:W-:-:S04]  /*1200*/  ULDC.64 UR4, c[0x0][0x418] ;  /* 0x0001060000047ab9 */ /* 0x000fc80000000a00 */
[----:B------:R0:W5:Y:S06]  /*1210*/  @P0 LDG.E R33, desc[UR42][R8.64] ;  /* 0x0000002a08210981 */ /* 0x00016c000c1e1900 */
        /* <DEDUP_REMOVED lines=23> */
.L_x_15022:
        /* <DEDUP_REMOVED lines=9> */
.L_x_15023:
[----:B------:R-:W-:Y:S05]  /*1420*/  @!P0 BRA `(.L_x_15024) ;  /* 0x00000000000c8947 */ /* 0x000fea0003800000 */
[----:B------:R-:W2:Y:S04]  /*1430*/  LDG.E R5, desc[UR42][R8.64] ;  /* 0x0000002a08057981 */ /* 0x000ea8000c1e1900 */
[----:B------:R-:W2:Y:S02]  /*1440*/  LDG.E R32, desc[UR42][R8.64+0x4] ;  /* 0x0000042a08207981 */ /* 0x000ea4000c1e1900 */
[----:B--2---:R-:W-:-:S07]  /*1450*/  IMAD.IADD R32, R32, 0x1, -R5 ;  /* 0x0000000120207824 */ /* 0x004fce00078e0a05 */
.L_x_15024:
        /* <DEDUP_REMOVED lines=16> */
[----:B------:R-:W-:Y:S02]  /*1560*/  IMAD.SHL.U32 R10, R101, 0x80, RZ ;  /* 0x00000080650a7824 */ /* 0x000fe400078e00ff */
[----:B------:R-:W-:Y:S02]  /*1570*/  IMAD.IADD R8, R32, 0x1, -R3 ;  /* 0x0000000120087824 */ /* 0x000fe400078e0a03 */
[----:B0-----:R-:W-:Y:S01]  /*1580*/  VIADD R4, R10, 0x7f ;  /* 0x0000007f0a047836 */ /* 0x001fe20000000000 */
[----:B------:R0:W-:Y:S07]  /*1590*/  STL [R1+0x6c], R10 ;  /* 0x00006c0a01007387 */ /* 0x0001ee0000100800 */
[----:B------:R-:W1:Y:S08]  /*15a0*/  @P1 LDC R11, c[0x0][0x44c] ;  /* 0x00011300ff0b1b82 */ /* 0x000e700000000800 */
[----:B------:R-:W4:Y:S01]  /*15b0*/  @P1 LDC R5, c[0x0][0x450] ;  /* 0x00011400ff051b82 */ /* 0x000f220000000800 */
[----:B--2---:R-:W-:-:S02]  /*15c0*/  @P0 IMAD.IADD R25, R9, 0x1, -R0 ;  /* 0x0000000109190824 */ /* 0x004fc400078e0a00 */
[----:B-1----:R-:W-:-:S04]  /*15d0*/  @P1 IMAD.HI.U32 R0, R4, R11, RZ ;  /* 0x0000000b04001227 */ /* 0x002fc800078e00ff */
[----:B---3--:R-:W-:Y:S01]  /*15e0*/  IMAD.IADD R6, R8, 0x1, R25 ;  /* 0x0000000108067824 */ /* 0x008fe200078e0219 */
[----:B----4-:R-:W-:-:S04]  /*15f0*/  @P1 SHF.R.U32.HI R4, RZ, R5, R0 ;  /* 0x00000005ff041219 */ /* 0x010fc80000011600 */
[C---:B------:R-:W-:Y:S01]  /*1600*/  IADD3 R31, R6.reuse, 0x60, -R219 ;  /* 0x00000060061f7810 */ /* 0x040fe20007ffe8db */
[----:B------:R0:W-:Y:S01]  /*1610*/  STL [R1+0x80], R6 ;  /* 0x0000800601007387 */ /* 0x0001e20000100800 */
[----:B------:R-:W-:-:S03]  /*1620*/  IADD3 R0, R6, 0x5f, RZ ;  /* 0x0000005f06007810 */ /* 0x000fc60007ffe0ff */
[----:B------:R-:W-:Y:S02]  /*1630*/  IMAD.IADD R4, R31, 0x1, R4 ;  /* 0x000000011f047824 */ /* 0x000fe400078e0204 */
[----:B------:R-:W-:-:S04]  /*1640*/  IMAD.HI R0, R0, 0x2aaaaaab, RZ ;  /* 0x2aaaaaab00007827 */ /* 0x000fc800078e02ff */
[----:B------:R-:W-:Y:S01]  /*1650*/  IMAD.HI R4, R4, 0x2aaaaaab, RZ ;  /* 0x2aaaaaab04047827 */ /* 0x000fe200078e02ff */
[----:B------:R-:W-:-:S04]  /*1660*/  SHF.R.U32.HI R3, RZ, 0x1f, R0 ;  /* 0x0000001fff037819 */ /* 0x000fc80000011600 */
[----:B------:R-:W-:Y:S02]  /*1670*/  SHF.R.U32.HI R5, RZ, 0x1f, R4 ;  /* 0x0000001fff057819 */ /* 0x000fe40000011604 */
[----:B------:R-:W-:Y:S02]  /*1680*/  LEA.HI.SX32 R172, R0, R3, 0x1c ;  /* 0x0000000300ac7211 */ /* 0x000fe400078fe2ff */
[----:B------:R-:W-:Y:S01]  /*1690*/  LEA.HI.SX32 R5, R4, R5, 0x1c ;  /* 0x0000000504057211 */ /* 0x000fe200078fe2ff */
[----:B------:R-:W-:-:S03]  /*16a0*/  IMAD.MOV R4, RZ, RZ, -R8 ;  /* 0x000000ffff047224 */ /* 0x000fc600078e0a08 */
[----:B------:R-:W-:Y:S02]  /*16b0*/  VIMNMX R5, R172, R5, PT ;  /* 0x00000005ac057248 */ /* 0x000fe40003fe0100 */
[----:B------:R-:W-:-:S03]  /*16c0*/  VIMNMX R4, RZ, R4, !PT ;  /* 0x00000004ff047248 */ /* 0x000fc60007fe0100 */
        /* <DEDUP_REMOVED lines=33> */
.L_x_15027:
[----:B------:R-:W-:Y:S05]  /*18e0*/  BSYNC B6 ;  /* 0x0000000000067941 */ /* 0x000fea0003800000 */
.L_x_15026:
        /* <DEDUP_REMOVED lines=20> */
.L_x_15029:
[----:B------:R-:W-:Y:S05]  /*1a30*/  BSYNC B6 ;  /* 0x0000000000067941 */ /* 0x000fea0003800000 */
.L_x_15028:
[----:B------:R-:W2:Y:S01]  /*1a40*/  LDL R36, [R1+0x9c] ;  /* 0x00009c0001247983 */ /* 0x000ea20000100800 */
[----:B------:R-:W-:Y:S01]  /*1a50*/  ULDC.64 UR4, c[0x0][0xaf0] ;  /* 0x0002bc0000047ab9 */ /* 0x000fe20000000a00 */
[----:B------:R-:W0:Y:S01]  /*1a60*/  LDC.64 R54, c[0x0][0x408] ;  /* 0x00010200ff367b82 */ /* 0x000e220000000a00 */
[----:B------:R-:W-:-:S04]  /*1a70*/  ISETP.NE.U32.AND P0, PT, RZ, UR4, PT ;  /* 0x00000004ff007c0c */ /* 0x000fc8000bf05070 */
[----:B------:R-:W-:-:S03]  /*1a80*/  ISETP.NE.AND.EX P0, PT, RZ, UR5, PT, P0 ;  /* 0x00000005ff007c0c */ /* 0x000fc6000bf05300 */
[----:B------:R-:W1:Y:S10]  /*1a90*/  LDC.64 R48, c[0x0][0x3f8] ;  /* 0x0000fe00ff307b82 */ /* 0x000e740000000a00 */
[----:B------:R-:W-:Y:S01]  /*1aa0*/  @P0 IADD3 R4, P1, R34, UR4, RZ ;  /* 0x0000000422040c10 */ /* 0x000fe2000ff3e0ff */
[----:B------:R-:W-:-:S03]  /*1ab0*/  ULDC UR4, c[0x0][0x320] ;  /* 0x0000c80000047ab9 */ /* 0x000fc60000000800 */
[----:B------:R-:W-:Y:S02]  /*1ac0*/  @P0 IADD3.X R5, R35, UR5, RZ, P1, !PT ;  /* 0x0000000523050c10 */ /* 0x000fe40008ffe4ff */
[----:B------:R-:W-:Y:S02]  /*1ad0*/  ISETP.GE.AND P1, PT, R2, UR4, PT ;  /* 0x0000000402007c0c */ /* 0x000fe4000bf26270 */
[----:B------:R-:W-:Y:S01]  /*1ae0*/  SHF.R.S32.HI R9, RZ, 0x1f, R206 ;  /* 0x0000001fff097819 */ /* 0x000fe200000114ce */
[----:B------:R3:W4:Y:S01]  /*1af0*/  @P0 LDG.E R24, desc[UR42][R4.64] ;  /* 0x0000002a04180981 */ /* 0x000722000c1e1900 */
[----:B------:R-:W-:Y:S01]  /*1b00*/  SEL R3, RZ, 0xffffffff, P1 ;  /* 0xffffffffff037807 */ /* 0x000fe20000800000 */
[----:B------:R-:W0:Y:S01]  /*1b10*/  LDC R35, c[0x0][0x3f4] ;  /* 0x0000fd00ff237b82 */ /* 0x000e220000000800 */
[----:B------:R-:W-:Y:S02]  /*1b20*/  ISETP.GE.AND P0, PT, R16, UR4, PT ;  /* 0x0000000410007c0c */ /* 0x000fe4000bf06270 */
[----:B------:R-:W-:Y:S01]  /*1b30*/  SHF.R.S32.HI R205, RZ, 0x1f, R204 ;  /* 0x0000001fffcd7819 */ /* 0x000fe200000114cc */
[----:B------:R-:W-:Y:S01]  /*1b40*/  IMAD.SHL.U32 R3, R3, 0x2, RZ ;  /* 0x0000000203037824 */ /* 0x000fe200078e00ff */
[----:B------:R-:W-:Y:S01]  /*1b50*/  SEL R0, RZ, 0x1, P0 ;  /* 0x00000001ff007807 */ /* 0x000fe20000000000 */
[----:B------:R-:W0:Y:S01]  /*1b60*/  S2R R38, SR_TID.X ;  /* 0x0000000000267919 */ /* 0x000e220000002100 */
[----:B------:R-:W-:Y:S01]  /*1b70*/  ISETP.GE.AND P0, PT, R210, UR4, PT ;  /* 0x00000004d2007c0c */ /* 0x000fe2000bf06270 */
[----:B-1----:R-:W-:Y:S01]  /*1b80*/  IMAD.WIDE.U32 R10, R206, R48, R16 ;  /* 0x00000030ce0a7225 */ /* 0x002fe200078e0010 */
[----:B------:R-:W-:-:S02]  /*1b90*/  ISETP.GE.AND P1, PT, R209, UR4, PT ;  /* 0x00000004d1007c0c */ /* 0x000fc4000bf26270 */
[----:B------:R-:W-:Y:S01]  /*1ba0*/  LOP3.LUT R0, R3, 0x2, R0, 0xe2, !PT ;  /* 0x0000000203007812 */ /* 0x000fe200078ee200 */
[----:B------:R-:W1:Y:S01]  /*1bb0*/  S2R R37, SR_TID.X ;  /* 0x0000000000257919 */ /* 0x000e620000002100 */
[----:B------:R-:W-:Y:S01]  /*1bc0*/  SEL R3, RZ, 0x4, P0 ;  /* 0x00000004ff037807 */ /* 0x000fe20000000000 */
[----:B------:R-:W-:Y:S01]  /*1bd0*/  IMAD.MOV.U32 R63, RZ, RZ, 0x20 ;  /* 0x00000020ff3f7424 */ /* 0x000fe200078e00ff */
[----:B---3--:R-:W-:Y:S01]  /*1be0*/  SEL R4, RZ, 0x8, P1 ;  /* 0x00000008ff047807 */ /* 0x008fe20000800000 */
[----:B------:R-:W-:Y:S01]  /*1bf0*/  IMAD R65, R49, 0x60, RZ ;  /* 0x0000006031417824 */ /* 0x000fe200078e02ff */
[----:B------:R-:W-:Y:S01]  /*1c00*/  ISETP.GE.AND P0, PT, R216, UR4, PT ;  /* 0x00000004d8007c0c */ /* 0x000fe2000bf06270 */
[----:B0-----:R-:W-:Y:S01]  /*1c10*/  IMAD.SHL.U32 R57, R54, 0x40, RZ ;  /* 0x0000004036397824 */ /* 0x001fe200078e00ff */
[----:B------:R-:W-:Y:S02]  /*1c20*/  ISETP.GE.AND P1, PT, R213, UR4, PT ;  /* 0x00000004d5007c0c */ /* 0x000fe4000bf26270 */
[----:B------:R-:W-:-:S02]  /*1c30*/  LOP3.LUT R0, R4, R0, R3, 0xfe, !PT ;  /* 0x0000000004007212 */ /* 0x000fc400078efe03 */
[----:B------:R-:W-:Y:S02]  /*1c40*/  SEL R3, RZ, 0x10, P0 ;  /* 0x00000010ff037807 */ /* 0x000fe40000000000 */
[----:B------:R-:W-:Y:S02]  /*1c50*/  SEL R4, RZ, 0x20, P1 ;  /* 0x00000020ff047807 */ /* 0x000fe40000800000 */
[----:B------:R-:W-:Y:S02]  /*1c60*/  ISETP.GE.AND P0, PT, R218, UR4, PT ;  /* 0x00000004da007c0c */ /* 0x000fe4000bf06270 */
[----:B------:R-:W-:Y:S02]  /*1c70*/  ISETP.GE.AND P1, PT, R217, UR4, PT ;  /* 0x00000004d9007c0c */ /* 0x000fe4000bf26270 */
[----:B------:R-:W-:Y:S01]  /*1c80*/  LOP3.LUT R3, R4, R0, R3, 0xfe, !PT ;  /* 0x0000000004037212 */ /* 0x000fe200078efe03 */
[-C--:B------:R-:W-:Y:S01]  /*1c90*/  IMAD R0, R9, R48.reuse, RZ ;  /* 0x0000003009007224 */ /* 0x080fe200078e02ff */
[----:B------:R-:W-:Y:S01]  /*1ca0*/  SEL R6, RZ, 0x40, P0 ;  /* 0x00000040ff067807 */ /* 0x000fe20000000000 */
[----:B------:R-:W-:Y:S01]  /*1cb0*/  IMAD.WIDE.U32 R4, R206, R48, R204 ;  /* 0x00000030ce047225 */ /* 0x000fe200078e00cc */
[----:B------:R-:W-:-:S02]  /*1cc0*/  SEL R7, RZ, 0x7fff80, P1 ;  /* 0x007fff80ff077807 */ /* 0x000fc40000800000 */
[----:B------:R-:W-:Y:S01]  /*1cd0*/  ISETP.GE.AND P0, PT, R16, R35, PT ;  /* 0x000000231000720c */ /* 0x000fe20003f06270 */
[----:B------:R-:W-:Y:S01]  /*1ce0*/  VIADD R38, R38, 0xffffff80 ;  /* 0xffffff8026267836 */ /* 0x000fe20000000000 */
[----:B------:R-:W-:Y:S01]  /*1cf0*/  LOP3.LUT R3, R7, R3, R6, 0xfe, !PT ;  /* 0x0000000307037212 */ /* 0x000fe200078efe06 */
[-C--:B------:R-:W-:Y:S01]  /*1d00*/  IMAD R6, R9, R54.reuse, RZ ;  /* 0x0000003609067224 */ /* 0x080fe200078e02ff */
[----:B------:R-:W-:Y:S01]  /*1d10*/  SEL R13, R35, RZ, P0 ;  /* 0x000000ff230d7207 */ /* 0x000fe20000000000 */
[----:B------:R-:W-:Y:S01]  /*1d20*/  IMAD.WIDE.U32 R8, R206, R54, R204 ;  /* 0x00000036ce087225 */ /* 0x000fe200078e00cc */
[----:B------:R-:W-:-:S03]  /*1d30*/  SHF.L.U64.HI R56, R54, 0x6, R55 ;  /* 0x0000000636387819 */ /* 0x000fc60000010237 */
[C---:B------:R-:W-:Y:S01]  /*1d40*/  IMAD R53, R206.reuse, R55, R6 ;  /* 0x00000037ce357224 */ /* 0x040fe200078e0206 */
[----:B-1----:R-:W-:Y:S01]  /*1d50*/  SHF.R.U32.HI R37, RZ, 0x7, R37 ;  /* 0x00000007ff257819 */ /* 0x002fe20000011625 */
[----:B------:R-:W-:Y:S02]  /*1d60*/  IMAD R15, R206, R49, R0 ;  /* 0x00000031ce0f7224 */ /* 0x000fe400078e0200 */
[----:B------:R-:W-:Y:S01]  /*1d70*/  IMAD.IADD R13, R16, 0x1, R13 ;  /* 0x00000001100d7824 */ /* 0x000fe200078e020d */
[----:B------:R-:W-:Y:S01]  /*1d80*/  IADD3 R9, R9, R53, RZ ;  /* 0x0000003509097210 */ /* 0x000fe20007ffe0ff */
[----:B------:R-:W-:Y:S01]  /*1d90*/  IMAD.IADD R11, R15, 0x1, R11 ;  /* 0x000000010f0b7824 */ /* 0x000fe200078e020b */
[----:B------:R-:W-:Y:S01]  /*1da0*/  ISETP.NE.AND P6, PT, R37, 0x1, PT ;  /* 0x000000012500780c */ /* 0x000fe20003fc5270 */
[----:B------:R-:W-:Y:S01]  /*1db0*/  IMAD.IADD R7, R5, 0x1, R15 ;  /* 0x0000000105077824 */ /* 0x000fe200078e020f */
[----:B------:R-:W-:Y:S01]  /*1dc0*/  IADD3 R61, R37, 0x8, RZ ;  /* 0x00000008253d7810 */ /* 0x000fe20007ffe0ff */
[C---:B-----5:R-:W-:Y:S01]  /*1dd0*/  IMAD.WIDE.U32 R50, R26.reuse, R54, R8 ;  /* 0x000000361a327225 */ /* 0x060fe200078e0008 */
[----:B------:R-:W-:Y:S01]  /*1de0*/  SHF.R.S32.HI R12, RZ, 0x1f, R13 ;  /* 0x0000001fff0c7819 */ /* 0x000fe2000001140d */
[----:B------:R-:W3:Y:S01]  /*1df0*/  LDL R8, [R1+0x84] ;  /* 0x0000840001087983 */ /* 0x000ee20000100800 */
[----:B------:R-:W-:Y:S01]  /*1e00*/  SHF.R.S32.HI R15, RZ, 0x1f, R26 ;  /* 0x0000001fff0f7819 */ /* 0x000fe2000001141a */
[----:B------:R-:W-:Y:S01]  /*1e10*/  IMAD.WIDE.U32 R20, R26, R48, R10 ;  /* 0x000000301a147225 */ /* 0x000fe200078e000a */
[----:B------:R-:W-:-:S03]  /*1e20*/  LEA.HI R13, R12, R13, RZ, 0x3 ;  /* 0x0000000d0c0d7211 */ /* 0x000fc600078f18ff */
[C---:B------:R-:W-:Y:S02]  /*1e30*/  VIADD R37, R206.reuse, 0x40 ;  /* 0x00000040ce257836 */ /* 0x040fe40000000000 */
[----:B------:R-:W-:Y:S01]  /*1e40*/  VIADD R10, R206, 0x40 ;  /* 0x00000040ce0a7836 */ /* 0x000fe20000000000 */
[----:B------:R-:W-:Y:S05]  /*1e50*/  @!P6 WARPSYNC.ALL ;  /* 0x000000000000e948 */ /* 0x000fea0003800000 */
[----:B------:R-:W-:Y:S02]  /*1e60*/  IMAD.SHL.U32 R37, R37, 0x40, RZ ;  /* 0x0000004025257824 */ /* 0x000fe400078e00ff */
[----:B------:R-:W-:Y:S01]  /*1e70*/  IMAD.MOV.U32 R6, RZ, RZ, R4 ;  /* 0x000000ffff067224 */ /* 0x000fe200078e0004 */
[----:B------:R-:W-:Y:S01]  /*1e80*/  SHF.R.S32.HI R73, RZ, 0x3, R13 ;  /* 0x00000003ff497819 */ /* 0x000fe2000001140d */
[----:B------:R-:W-:Y:S01]  /*1e90*/  IMAD.SHL.U32 R10, R10, 0x40, RZ ;  /* 0x000000400a0a7824 */ /* 0x000fe200078e00ff */
[----:B------:R-:W-:Y:S01]  /*1ea0*/  LOP3.LUT R74, R13, 0xfffffff8, RZ, 0xc0, !PT ;  /* 0xfffffff80d4a7812 */ /* 0x000fe200078ec0ff */
[----:B------:R-:W-:Y:S01]  /*1eb0*/  IMAD.WIDE.U32 R4, R206, R54, R16 ;  /* 0x00000036ce047225 */ /* 0x000fe200078e0010 */
[----:B------:R-:W-:Y:S01]  /*1ec0*/  LOP3.LUT R37, R37, 0x1c0, RZ, 0xc0, !PT ;  /* 0x000001c025257812 */ /* 0x000fe200078ec0ff */
[----:B------:R-:W-:Y:S01]  /*1ed0*/  ULDC UR4, c[0x0][0x2f4] ;  /* 0x0000bd0000047ab9 */ /* 0x000fe20000000800 */
[----:B------:R-:W-:Y:S01]  /*1ee0*/  LOP3.LUT R10, R10, 0x1c0, RZ, 0xc0, !PT ;  /* 0x000001c00a0a7812 */ /* 0x000fe200078ec0ff */
[----:B------:R-:W-:Y:S01]  /*1ef0*/  IMAD.IADD R53, R53, 0x1, R5 ;  /* 0x0000000135357824 */ /* 0x000fe200078e0205 */
[----:B------:R-:W-:Y:S01]  /*1f00*/  PRMT R85, R3, 0x8880, RZ ;  /* 0x0000888003557816 */ /* 0x000fe200000000ff */
[C---:B------:R-:W-:Y:S01]  /*1f10*/  IMAD R5, R15.reuse, R48, RZ ;  /* 0x000000300f057224 */ /* 0x040fe200078e02ff */
[----:B------:R-:W-:Y:S01]  /*1f20*/  SHF.R.U32.HI R10, RZ, 0x3, R10 ;  /* 0x00000003ff0a7819 */ /* 0x000fe2000001160a */
[----:B------:R-:W-:Y:S01]  /*1f30*/  IMAD.MOV.U32 R52, RZ, RZ, R4 ;  /* 0x000000ffff347224 */ /* 0x000fe200078e0004 */
[----:B------:R-:W-:Y:S01]  /*1f40*/  SHF.L.U64.HI R4, R48, 0x6, R49 ;  /* 0x0000000630047819 */ /* 0x000fe20000010231 */
[----:B------:R-:W-:-:S02]  /*1f50*/  IMAD R15, R15, R54, RZ ;  /* 0x000000360f0f7224 */ /* 0x000fc400078e02ff */
[----:B------:R-:W-:Y:S01]  /*1f60*/  IMAD.IADD R0, R33, 0x1, R32 ;  /* 0x0000000121007824 */ /* 0x000fe200078e0220 */
[----:B------:R-:W-:Y:S01]  /*1f70*/  PRMT R85, R85, 0x7710, RZ ;  /* 0x0000771055557816 */ /* 0x000fe200000000ff */
[----:B------:R-:W-:Y:S01]  /*1f80*/  IMAD R33, R26, R49, R5 ;  /* 0x000000311a217224 */ /* 0x000fe200078e0205 */
[----:B------:R-:W-:Y:S01]  /*1f90*/  ISETP.GE.AND P2, PT, R2, UR4, PT ;  /* 0x0000000402007c0c */ /* 0x000fe2000bf46270 */
[----:B------:R-:W-:Y:S02]  /*1fa0*/  IMAD.SHL.U32 R5, R48, 0x40, RZ ;  /* 0x0000004030057824 */ /* 0x000fe400078e00ff */
[----:B------:R-:W-:-:S04]  /*1fb0*/  IMAD.WIDE.U32 R6, R26, R48, R6 ;  /* 0x000000301a067225 */ /* 0x000fc800078e0006 */
[----:B------:R-:W-:Y:S02]  /*1fc0*/  IMAD R11, R55, 0x60, RZ ;  /* 0x00000060370b7824 */ /* 0x000fe400078e02ff */
[C---:B------:R-:W-:Y:S02]  /*1fd0*/  IMAD R15, R26.reuse, R55, R15 ;  /* 0x000000371a0f7224 */ /* 0x040fe400078e020f */
        /* <DEDUP_REMOVED lines=22> */
[----:B------:R-:W-:Y:S02]  /*2140*/  LOP3.LUT P1, RZ, R36, 0x4, RZ, 0xc0, !PT ;  /* 0x0000000424ff7812 */ /* 0x000fe4000782c0ff */
[----:B------:R-:W-:Y:S02]  /*2150*/  SHF.R.S32.HI R36, RZ, 0x1f, R38 ;  /* 0x0000001fff247819 */ /* 0x000fe40000011426 */
[----:B------:R-:W-:Y:S02]  /*2160*/  LOP3.LUT R58, R58, 0x1c0, RZ, 0xc0, !PT ;  /* 0x000001c03a3a7812 */ /* 0x000fe400078ec0ff */
[----:B------:R-:W-:-:S04]  /*2170*/  LEA.HI R36, R36, R38, RZ, 0x2 ;  /* 0x0000002624247211 */ /* 0x000fc800078f10ff */
[----:B------:R-:W-:-:S05]  /*2180*/  LOP3.LUT R36, R36, 0xfffffffc, RZ, 0xc0, !PT ;  /* 0xfffffffc24247812 */ /* 0x000fca00078ec0ff */
[----:B------:R-:W-:Y:S02]  /*2190*/  IMAD.IADD R36, R38, 0x1, -R36 ;  /* 0x0000000126247824 */ /* 0x000fe400078e0a24 */
[----:B------:R-:W0:Y:S02]  /*21a0*/  S2R R38, SR_TID.X ;  /* 0x0000000000267919 */ /* 0x000e240000002100 */
[----:B------:R-:W-:Y:S01]  /*21b0*/  IMAD R62, R36, 0x40, R206 ;  /* 0x00000040243e7824 */ /* 0x000fe200078e02ce */
        /* <DEDUP_REMOVED lines=16> */
[----:B----4-:R-:W-:Y:S01]  /*22c0*/  SHF.R.S32.HI R75, RZ, 0x1f, R24 ;  /* 0x0000001fff4b7819 */ /* 0x010fe20000011418 */
[----:B---3--:R-:W-:-:S10]  /*22d0*/  IMAD.IADD R78, R8, 0x1, R13 ;  /* 0x00000001084e7824 */ /* 0x008fd400078e020d */
.L_x_15083:
[----:B0-----:R-:W0:Y:S01]  /*22e0*/  LDC R91, c[0x0][0x430] ;  /* 0x00010c00ff5b7b82 */ /* 0x001e220000000800 */
[----:B------:R-:W-:Y:S02]  /*22f0*/  VIADD R29, R29, 0xffffffff ;  /* 0xffffffff1d1d7836 */ /* 0x000fe40000000000 */
[----:B------:R-:W-:Y:S02]  /*2300*/  IMAD.MOV.U32 R96, RZ, RZ, RZ ;  /* 0x000000ffff607224 */ /* 0x000fe400078e00ff */
[----:B------:R-:W-:-:S03]  /*2310*/  IMAD R12, R29, 0x60, R62 ;  /* 0x000000601d0c7824 */ /* 0x000fc600078e023e */
[----:B-1----:R-:W1:Y:S01]  /*2320*/  LDC R95, c[0x0][0x3f4] ;  /* 0x0000fd00ff5f7b82 */ /* 0x002e620000000800 */
[----:B------:R-:W-:Y:S01]  /*2330*/  IMAD.IADD R15, R0, 0x1, R12 ;  /* 0x00000001000f7824 */ /* 0x000fe200078e020c */
[----:B------:R-:W-:-:S04]  /*2340*/  ISETP.GE.AND P2, PT, R12, R25, PT ;  /* 0x000000190c00720c */ /* 0x000fc80003f46270 */
[----:B------:R-:W-:Y:S02]  /*2350*/  ISETP.GT.OR P2, PT, R62, 0x5f, P2 ;  /* 0x0000005f3e00780c */ /* 0x000fe40001744670 */
[----:B------:R-:W-:Y:S02]  /*2360*/  MOV R13, R15 ;  /* 0x0000000f000d7202 */ /* 0x000fe40000000f00 */
        /* <DEDUP_REMOVED lines=13> */
[----:B--2---:R-:W-:-:S04]  /*2440*/  @!P2 LEA R10, P3, R8, R32, 0x2 ;  /* 0x00000020080aa211 */ /* 0x004fc800078610ff */
[----:B------:R-:W-:-:S05]  /*2450*/  @!P2 LEA.HI.X R11, R8, R33, R9, 0x2, P3 ;  /* 0x00000021080ba211 */ /* 0x000fca00018f1409 */
[----:B-----5:R0:W5:Y:S01]  /*2460*/  @!P2 LDG.E R96, desc[UR42][R10.64] ;  /* 0x0000002a0a60a981 */ /* 0x020162000c1e1900 */
        /* <DEDUP_REMOVED lines=74> */
.L_x_15034:
[----:B------:R-:W-:Y:S05]  /*2910*/  BSYNC B1 ;  /* 0x0000000000017941 */ /* 0x000fea0003800000 */
.L_x_15033:
        /* <DEDUP_REMOVED lines=29> */
.L_x_15036:
[----:B------:R-:W-:Y:S05]  /*2af0*/  BSYNC B1 ;  /* 0x0000000000017941 */ /* 0x000fea0003800000 */
.L_x_15035:
[----:B0-----:R-:W-:Y:S01]  /*2b00*/  IMAD.MOV.U32 R8, RZ, RZ, R92 ;  /* 0x000000ffff087224 */ /* 0x001fe200078e005c */
[----:B------:R-:W-:Y:S01]  /*2b10*/  UISETP.NE.AND UP0, UPT, UR44, 0x3, UPT ;  /* 0x000000032c00788c */ /* 0x000fe2000bf05270 */
[----:B------:R-:W-:Y:S01]  /*2b20*/  IMAD.MOV.U32 R9, RZ, RZ, R93 ;  /* 0x000000ffff097224 */ /* 0x000fe200078e005d */
[----:B------:R-:W-:Y:S01]  /*2b30*/  PRMT R113, R13, 0x5410, R14 ;  /* 0x000054100d717816 */ /* 0x000fe2000000000e */
[----:B------:R-:W-:Y:S02]  /*2b40*/  IMAD.MOV.U32 R10, RZ, RZ, R46 ;  /* 0x000000ffff0a7224 */ /* 0x000fe400078e002e */
[----:B------:R-:W-:Y:S01]  /*2b50*/  IMAD.MOV.U32 R11, RZ, RZ, R47 ;  /* 0x000000ffff0b7224 */ /* 0x000fe200078e002f */
[----:B------:R-:W-:Y:S01]  /*2b60*/  PRMT R114, R8, 0x5410, R9 ;  /* 0x0000541008727816 */ /* 0x000fe20000000009 */
[----:B------:R-:W-:Y:S01]  /*2b70*/  IMAD.MOV.U32 R8, RZ, RZ, R42 ;  /* 0x000000ffff087224 */ /* 0x000fe200078e002a */
[----:B------:R-:W-:Y:S02]  /*2b80*/  MOV R9, R43 ;  /* 0x0000002b00097202 */ /* 0x000fe40000000f00 */
[----:B------:R-:W-:-:S02]  /*2b90*/  PLOP3.LUT P3, PT, PT, PT, UP0, 0x80, 0x0 ;  /* 0x000000000000781c */ /* 0x000fc40003f6f008 */
[----:B------:R-:W-:Y:S01]  /*2ba0*/  PRMT R115, R8, 0x5410, R9 ;  /* 0x0000541008737816 */ /* 0x000fe20000000009 */
[----:B-----5:R-:W-:Y:S01]  /*2bb0*/  IMAD.MOV.U32 R8, RZ, RZ, R36 ;  /* 0x000000ffff087224 */ /* 0x020fe200078e0024 */
[----:B------:R-:W-:Y:S01]  /*2bc0*/  PRMT R116, R10, 0x5410, R11 ;  /* 0x000054100a747816 */ /* 0x000fe2000000000b */
        /* <DEDUP_REMOVED lines=12> */
[----:B------:R-:W-:Y:S01]  /*2c90*/  PRMT R104, R104, 0x5410, R11 ;  /* 0x0000541068687816 */ /* 0x000fe2000000000b */
[----:B------:R-:W-:Y:S06]  /*2ca0*/  @!P3 BRA `(.L_x_15037) ;  /* 0x000000000004b947 */ /* 0x000fec0003800000 */
[----:B------:R-:W-:Y:S01]  /*2cb0*/  BPT.TRAP 0x1 ;  /* 0x000000040000795c */ /* 0x000fe20000300000 */
.L_x_15037:
[----:B------:R-:W-:Y:S01]  /*2cc0*/  IMAD R86, R19, 0x8, R22 ;  /* 0x0000000813567824 */ /* 0x000fe200078e0216 */
[----:B------:R-:W-:Y:S01]  /*2cd0*/  SHF.L.U32 R101, R211, 0x1f, RZ ;  /* 0x0000001fd3657819 */ /* 0x000fe200000006ff */
[----:B------:R-:W-:Y:S03]  /*2ce0*/  BSSY B1, `(.L_x_15038) ;  /* 0x0000003000017945 */ /* 0x000fe60003800000 */
[----:B------:R-:W0:Y:S02]  /*2cf0*/  SYNCS.PHASECHK.TRANS64.TRYWAIT P5, [R86+URZ+0x32490], R101 ;  /* 0x03249065560075a7 */ /* 0x000e2400080a017f */
[----:B0-----:R-:W-:Y:S05]  /*2d00*/  @!P5 BRA `(.L_x_15039) ;  /* 0x000001a00058d947 */ /* 0x001fea0003800000 */
.L_x_15306:
[----:B------:R-:W-:Y:S05]  /*2d10*/  BSYNC B1 ;  /* 0x0000000000017941 */ /* 0x000fea0003800000 */
.L_x_15038:
[----:B------:R-:W-:-:S03]  /*2d20*/  UMOV UR4, 0xffffffff ;  /* 0xffffffff00047882 */ /* 0x000fc60000000000 */
[----:B------:R-:W-:Y:S05]  /*2d30*/  BRA.DIV UR4, `(.L_x_15040) ;  /* 0x000001a204607947 */ /* 0x000fea000b800000 */
[----:B------:R1:W2:Y:S04]  /*2d40*/  SHFL.IDX PT, R33, R90, RZ, 0x1c1f ;  /* 0x001c1fff5a217589 */ /* 0x0002a800000e0000 */
[----:B------:R1:W3:Y:S02]  /*2d50*/  SHFL.IDX PT, R14, R89, RZ, 0x1c1f ;  /* 0x001c1fff590e7589 */ /* 0x0002e400000e0000 */
.L_x_15310:
        /* <DEDUP_REMOVED lines=17> */
[----:B------:R-:W-:Y:S02]  /*2e70*/  HADD2.F32 R46, -RZ, R11.H1_H1 ;  /* 0x3000000bff2e7230 */ /* 0x000fe40000004100 */
[----:B------:R-:W-:Y:S02]  /*2e80*/  HADD2.F32 R93, -RZ, R93.H0_H0 ;  /* 0x2000005dff5d7230 */ /* 0x000fe40000004100 */
[----:B------:R-:W-:-:S02]  /*2e90*/  HADD2.F32 R106, -RZ, R106.H0_H0 ;  /* 0x2000006aff6a7230 */ /* 0x000fc40000004100 */
[----:B------:R-:W-:Y:S02]  /*2ea0*/  HADD2.F32 R11, -RZ, R11.H0_H0 ;  /* 0x2000000bff0b7230 */ /* 0x000fe40000004100 */
[-C--:B------:R-:W-:Y:S01]  /*2eb0*/  FMUL.FTZ R108, R10, R93.reuse ;  /* 0x0000005d0a6c7220 */ /* 0x080fe20000410000 */
[----:B------:R-:W-:Y:S02]  /*2ec0*/  HADD2.F32 R47, -RZ, R107.H0_H0 ;  /* 0x2000006bff2f7230 */ /* 0x000fe40000004100 */
[----:B------:R-:W-:Y:S01]  /*2ed0*/  FMUL.FTZ R93, R9, R93 ;  /* 0x0000005d095d7220 */ /* 0x000fe20000410000 */
[----:B------:R-:W-:Y:S02]  /*2ee0*/  HADD2.F32 R92, -RZ, R92.H0_H0 ;  /* 0x2000005cff5c7230 */ /* 0x000fe40000004100 */
[-C--:B------:R-:W-:Y:S01]  /*2ef0*/  FMUL.FTZ R110, R46, R106.reuse ;  /* 0x0000006a2e6e7220 */ /* 0x080fe20000410000 */
[----:B------:R-:W-:Y:S01]  /*2f00*/  FMUL.FTZ R111, R11, R106 ;  /* 0x0000006a0b6f7220 */ /* 0x000fe20000410000 */
        /* <DEDUP_REMOVED lines=24> */
.L_x_15046:
[----:B------:R-:W-:Y:S05]  /*3090*/  BSYNC B3 ;  /* 0x0000000000037941 */ /* 0x000fea0003800000 */
.L_x_15045:
[----:B0-----:R4:W-:Y:S02]  /*30a0*/  ST.E.128 desc[UR42][R12.64], R8 ;  /* 0x000000080c007985 */ /* 0x0019e4000c101d2a */
.L_x_15044:
[----:B------:R-:W-:Y:S05]  /*30b0*/  BSYNC B2 ;  /* 0x0000000000027941 */ /* 0x000fea0003800000 */
.L_x_15043:
        /* <DEDUP_REMOVED lines=49> */
.L_x_15048:
[----:B------:R-:W-:Y:S05]  /*33d0*/  BSYNC B2 ;  /* 0x0000000000027941 */ /* 0x000fea0003800000 */
.L_x_15047:
[----:B0-----:R0:W-:Y:S02]  /*33e0*/  ST.E.128 desc[UR42][R14.64], R8 ;  /* 0x000000080e007985 */ /* 0x0011e4000c101d2a */
.L_x_15042:
[----:B------:R-:W-:Y:S05]  /*33f0*/  BSYNC B1 ;  /* 0x0000000000017941 */ /* 0x000fea0003800000 */
.L_x_15041:
[----:B------:R-:W-:-:S03]  /*3400*/  UMOV UR4, 0xffffffff ;  /* 0xffffffff00047882 */ /* 0x000fc60000000000 */
[----:B------:R-:W-:Y:S05]  /*3410*/  BRA.DIV UR4, `(.L_x_15049) ;  /* 0x0000019a04f07947 */ /* 0x000fea000b800000 */
[----:B--2---:R2:W1:Y:S04]  /*3420*/  SHFL.IDX PT, R33, R90, 0x1, 0x1c1f ;  /* 0x003c1f005a217f89 */ /* 0x00446800000e0000 */
[----:B0--3--:R2:W0:Y:S02]  /*3430*/  SHFL.IDX PT, R14, R89, 0x1, 0x1c1f ;  /* 0x003c1f00590e7f89 */ /* 0x00942400000e0000 */
.L_x_15314:
[----:B------:R-:W-:Y:S05]  /*3440*/  @P4 BRA `(.L_x_15050) ;  /* 0x0000001c00dc4947 */ /* 0x000fea0003800000 */
[----:B------:R-:W-:Y:S04]  /*3450*/  BSSY B1, `(.L_x_15051) ;  /* 0x0000033000017945 */ /* 0x000fe80003800000 */
[----:B------:R-:W-:Y:S05]  /*3460*/  @P1 BRA `(.L_x_15052) ;  /* 0x0000000000c41947 */ /* 0x000fea0003800000 */
[----:B----4-:R3:W4:Y:S01]  /*3470*/  LDS.128 R8, [R100+0x2000] ;  /* 0x0020000064087984 */ /* 0x0107220000000c00 */
[C---:B0-----:R-:W-:Y:S01]  /*3480*/  LEA R12, P2, R16.reuse, R14, 0x1 ;  /* 0x0000000e100c7211 */ /* 0x041fe200078408ff */
[----:B------:R-:W-:Y:S03]  /*3490*/  BSSY B2, `(.L_x_15053) ;  /* 0x000002d000027945 */ /* 0x000fe60003800000 */
[----:B-1----:R-:W-:Y:S02]  /*34a0*/  LEA.HI.X R13, R16, R33, R17, 0x1, P2 ;  /* 0x00000021100d7211 */ /* 0x002fe400010f0c11 */
[----:B------:R-:W-:-:S13]  /*34b0*/  ISETP.GE.AND P2, PT, R204, R95, PT ;  /* 0x0000005fcc00720c */ /* 0x000fda0003f46270 */
[----:B---3--:R-:W-:Y:S05]  /*34c0*/  @P2 BRA `(.L_x_15054) ;  /* 0x0000000000a42947 */ /* 0x008fea0003800000 */
[--C-:B------:R-:W-:Y:S01]  /*34d0*/  SHF.R.U64 R43, R40, 0x10, R41.reuse ;  /* 0x00000010282b7819 */ /* 0x100fe20000001229 */
[----:B----4-:R-:W-:Y:S01]  /*34e0*/  IMAD.MOV.U32 R15, RZ, RZ, R10 ;  /* 0x000000ffff0f7224 */ /* 0x010fe200078e000a */
        /* <DEDUP_REMOVED lines=17> */
[-C--:B------:R-:W-:Y:S01]  /*3600*/  FFMA.FTZ R46, R11, R40.reuse, -R46 ;  /* 0x000000280b2e7223 */ /* 0x080fe2000001082e */
[----:B------:R-:W-:Y:S01]  /*3610*/  FFMA.FTZ R45, R38, R40, R43 ;  /* 0x00000028262d7223 */ /* 0x000fe2000001002b */
[----:B------:R-:W-:-:S02]  /*3620*/  HADD2.F32 R11, -RZ, R105.H1_H1 ;  /* 0x30000069ff0b7230 */ /* 0x000fc40000004100 */
[----:B------:R-:W-:Y:S02]  /*3630*/  HADD2.F32 R9, -RZ, R8.H1_H1 ;  /* 0x30000008ff097230 */ /* 0x000fe40000004100 */
[----:B------:R-:W-:Y:S02]  /*3640*/  HADD2.F32 R10, -RZ, R15.H1_H1 ;  /* 0x3000000fff0a7230 */ /* 0x000fe40000004100 */
[----:B------:R-:W-:Y:S02]  /*3650*/  HADD2.F32 R105, -RZ, R105.H0_H0 ;  /* 0x20000069ff697230 */ /* 0x000fe40000004100 */
[----:B------:R-:W-:Y:S02]  /*3660*/  HADD2.F32 R38, -RZ, R104.H1_H1 ;  /* 0x30000068ff267230 */ /* 0x000fe40000004100 */
[----:B------:R-:W-:Y:S02]  /*3670*/  HADD2.F32 R8, -RZ, R8.H0_H0 ;  /* 0x20000008ff087230 */ /* 0x000fe40000004100 */
[----:B------:R-:W-:Y:S01]  /*3680*/  FMUL.FTZ R39, R9, R105 ;  /* 0x0000006909277220 */ /* 0x000fe20000410000 */
[----:B------:R-:W-:-:S02]  /*3690*/  HADD2.F32 R15, -RZ, R15.H0_H0 ;  /* 0x2000000fff0f7230 */ /* 0x000fc40000004100 */
[-C--:B------:R-:W-:Y:S01]  /*36a0*/  FMUL.FTZ R42, R10, R38.reuse ;  /* 0x000000260a2a7220 */ /* 0x080fe20000410000 */
[----:B------:R-:W-:Y:S02]  /*36b0*/  HADD2.F32 R104, -RZ, R104.H0_H0 ;  /* 0x20000068ff687230 */ /* 0x000fe40000004100 */
[C---:B------:R-:W-:Y:S01]  /*36c0*/  FMUL.FTZ R40, R8.reuse, R105 ;  /* 0x0000006908287220 */ /* 0x040fe20000410000 */
[-C--:B------:R-:W-:Y:S01]  /*36d0*/  FFMA.FTZ R39, R8, R11.reuse, -R39 ;  /* 0x0000000b08277223 */ /* 0x080fe20000010827 */
[----:B------:R-:W-:Y:S02]  /*36e0*/  FMUL.FTZ R43, R15, R38 ;  /* 0x000000260f2b7220 */ /* 0x000fe40000410000 */
[----:B------:R-:W-:Y:S01]  /*36f0*/  FFMA.FTZ R40, R9, R11, R40 ;  /* 0x0000000b09287223 */ /* 0x000fe20000010028 */
[-C--:B------:R-:W-:Y:S01]  /*3700*/  FFMA.FTZ R42, R15, R104.reuse, -R42 ;  /* 0x000000680f2a7223 */ /* 0x080fe2000001082a */
[----:B------:R-:W-:Y:S01]  /*3710*/  FFMA.FTZ R43, R10, R104, R43 ;  /* 0x000000680a2b7223 */ /* 0x000fe2000001002b */
[----:B------:R-:W-:-:S02]  /*3720*/  F2FP.F16.F32.PACK_AB R9, R41, R44 ;  /* 0x0000002c2909723e */ /* 0x000fc400000000ff */
[----:B------:R-:W-:Y:S02]  /*3730*/  F2FP.F16.F32.PACK_AB R11, R45, R46 ;  /* 0x0000002e2d0b723e */ /* 0x000fe400000000ff */
[----:B------:R-:W-:Y:S02]  /*3740*/  F2FP.F16.F32.PACK_AB R8, R40, R39 ;  /* 0x000000272808723e */ /* 0x000fe400000000ff */
[----:B------:R-:W-:-:S07]  /*3750*/  F2FP.F16.F32.PACK_AB R10, R43, R42 ;  /* 0x0000002a2b0a723e */ /* 0x000fce00000000ff */
.L_x_15054:
[----:B------:R-:W-:Y:S05]  /*3760*/  BSYNC B2 ;  /* 0x0000000000027941 */ /* 0x000fea0003800000 */
.L_x_15053:
[----:B----4-:R3:W-:Y:S02]  /*3770*/  ST.E.128 desc[UR42][R12.64], R8 ;  /* 0x000000080c007985 */ /* 0x0107e4000c101d2a */
.L_x_15052:
[----:B------:R-:W-:Y:S05]  /*3780*/  BSYNC B1 ;  /* 0x0000000000017941 */ /* 0x000fea0003800000 */
.L_x_15051:
[----:B------:R-:W-:-:S13]  /*3790*/  ISETP.NE.AND P2, PT, R87, RZ, PT ;  /* 0x000000ff5700720c */ /* 0x000fda0003f45270 */
[----:B------:R-:W-:Y:S05]  /*37a0*/  @P2 BRA `(.L_x_15050) ;  /* 0x0000001c00042947 */ /* 0x000fea0003800000 */
[----:B---34-:R3:W4:Y:S01]  /*37b0*/  LDS.128 R8, [R94+0x2000] ;  /* 0x002000005e087984 */ /* 0x0187220000000c00 */
[C---:B0-----:R-:W-:Y:S01]  /*37c0*/  LEA R14, P2, R2.reuse, R14, 0x1 ;  /* 0x0000000e020e7211 */ /* 0x041fe200078408ff */
[----:B------:R-:W-:Y:S03]  /*37d0*/  BSSY B1, `(.L_x_15055) ;  /* 0x000002d000017945 */ /* 0x000fe60003800000 */
[----:B-1----:R-:W-:Y:S02]  /*37e0*/  LEA.HI.X R15, R2, R33, R208, 0x1, P2 ;  /* 0x00000021020f7211 */ /* 0x002fe400010f0cd0 */
[----:B------:R-:W-:-:S13]  /*37f0*/  ISETP.GE.AND P2, PT, R212, R95, PT ;  /* 0x0000005fd400720c */ /* 0x000fda0003f46270 */
[----:B---3--:R-:W-:Y:S05]  /*3800*/  @P2 BRA `(.L_x_15056) ;  /* 0x0000000000a42947 */ /* 0x008fea0003800000 */
[----:B------:R-:W-:Y:S01]  /*3810*/  SHF.R.U64 R13, R34, 0x10, R35 ;  /* 0x00000010220d7819 */ /* 0x000fe20000001223 */
[----:B----4-:R-:W-:Y:S01]  /*3820*/  IMAD.MOV.U32 R12, RZ, RZ, R10 ;  /* 0x000000ffff0c7224 */ /* 0x010fe200078e000a */
        /* <DEDUP_REMOVED lines=13> */
[----:B------:R-:W-:Y:S02]  /*3900*/  HADD2.F32 R34, -RZ, R37.H0_H0 ;  /* 0x20000025ff227230 */ /* 0x000fe40000004100 */
[-C--:B------:R-:W-:Y:S01]  /*3910*/  FMUL.FTZ R40, R13, R36.reuse ;  /* 0x000000240d287220 */ /* 0x080fe20000410000 */
[----:B------:R-:W-:Y:S01]  /*3920*/  FFMA.FTZ R37, R10, R33, R35 ;  /* 0x000000210a257223 */ /* 0x000fe20000010023 */
[----:B------:R-:W-:Y:S01]  /*3930*/  FMUL.FTZ R36, R11, R36 ;  /* 0x000000240b247220 */ /* 0x000fe20000410000 */
[----:B------:R-:W-:-:S02]  /*3940*/  HADD2.F32 R9, -RZ, R8.H1_H1 ;  /* 0x30000008ff097230 */ /* 0x000fc40000004100 */
[-C--:B------:R-:W-:Y:S01]  /*3950*/  FFMA.FTZ R40, R11, R34.reuse, -R40 ;  /* 0x000000220b287223 */ /* 0x080fe20000010828 */
[--C-:B------:R-:W-:Y:S02]  /*3960*/  HADD2.F32 R33, -RZ, R103.reuse.H0_H0 ;  /* 0x20000067ff217230 */ /* 0x100fe40000004100 */
[----:B------:R-:W-:Y:S01]  /*3970*/  FFMA.FTZ R39, R13, R34, R36 ;  /* 0x000000220d277223 */ /* 0x000fe20000010024 */
[----:B------:R-:W-:Y:S02]  /*3980*/  HADD2.F32 R8, -RZ, R8.H0_H0 ;  /* 0x20000008ff087230 */ /* 0x000fe40000004100 */
[----:B------:R-:W-:Y:S02]  /*3990*/  HADD2.F32 R103, -RZ, R103.H1_H1 ;  /* 0x30000067ff677230 */ /* 0x000fe40000004100 */
[----:B------:R-:W-:Y:S01]  /*39a0*/  FMUL.FTZ R35, R9, R33 ;  /* 0x0000002109237220 */ /* 0x000fe20000410000 */
[--C-:B------:R-:W-:Y:S02]  /*39b0*/  HADD2.F32 R10, -RZ, R12.reuse.H1_H1 ;  /* 0x3000000cff0a7230 */ /* 0x100fe40000004100 */
[----:B------:R-:W-:-:S02]  /*39c0*/  HADD2.F32 R12, -RZ, R12.H0_H0 ;  /* 0x2000000cff0c7230 */ /* 0x000fc40000004100 */
[--C-:B------:R-:W-:Y:S02]  /*39d0*/  HADD2.F32 R11, -RZ, R32.reuse.H0_H0 ;  /* 0x20000020ff0b7230 */ /* 0x100fe40000004100 */
[----:B------:R-:W-:Y:S02]  /*39e0*/  HADD2.F32 R13, -RZ, R32.H1_H1 ;  /* 0x30000020ff0d7230 */ /* 0x000fe40000004100 */
[----:B------:R-:W-:Y:S01]  /*39f0*/  FMUL.FTZ R32, R8, R33 ;  /* 0x0000002108207220 */ /* 0x000fe20000410000 */
[-C--:B------:R-:W-:Y:S01]  /*3a00*/  FMUL.FTZ R33, R10, R103.reuse ;  /* 0x000000670a217220 */ /* 0x080fe20000410000 */
        /* <DEDUP_REMOVED lines=9> */
.L_x_15056:
[----:B------:R-:W-:Y:S05]  /*3aa0*/  BSYNC B1 ;  /* 0x0000000000017941 */ /* 0x000fea0003800000 */
.L_x_15055:
[----:B----4-:R0:W-:Y:S01]  /*3ab0*/  ST.E.128 desc[UR42][R14.64], R8 ;  /* 0x000000080e007985 */ /* 0x0101e2000c101d2a */
[----:B------:R-:W-:Y:S05]  /*3ac0*/  BRA `(.L_x_15050) ;  /* 0x00000018003c7947 */ /* 0x000fea0003800000 */
.L_x_15032:
[----:B------:R-:W-:Y:S01]  /*3ad0*/  VIADD R12, R206, 0x40 ;  /* 0x00000040ce0c7836 */ /* 0x000fe20000000000 */
[----:B------:R-:W-:-:S04]  /*3ae0*/  CS2R R34, SRZ ;  /* 0x0000000000227805 */ /* 0x000fc8000001ff00 */
        /* <DEDUP_REMOVED lines=10> */
[----:B------:R-:W-:Y:S01]  /*3b90*/  @!P3 IMAD.X R9, R33, 0x1, R70, P4 ;  /* 0x000000012109b824 */ /* 0x000fe200020e0646 */
[----:B------:R-:W-:Y:S01]  /*3ba0*/  CS2R R32, SRZ ;  /* 0x0000000000207805 */ /* 0x000fe2000001ff00 */
[----:B------:R-:W1:Y:S01]  /*3bb0*/  @!P3 LDC.64 R12, c[0x0][0x400] ;  /* 0x00010000ff0cbb82 */ /* 0x000e620000000a00 */
[----:B0-----:R-:W-:-:S04]  /*3bc0*/  @!P3 LEA R14, P4, R10, R14, 0x1 ;  /* 0x0000000e0a0eb211 */ /* 0x001fc800078808ff */
[----:B------:R-:W-:Y:S02]  /*3bd0*/  @!P3 LEA.HI.X R15, R10, R15, R9, 0x1, P4 ;  /* 0x0000000f0a0fb211 */ /* 0x000fe400020f0c09 */
[----:B------:R-:W-:Y:S01]  /*3be0*/  @!P3 IADD3 R8, P4, R52, R8, RZ ;  /* 0x000000083408b210 */ /* 0x000fe20007f9e0ff */
[----:B------:R-:W0:Y:S01]  /*3bf0*/  @!P2 LDC.64 R10, c[0x0][0x3e8] ;  /* 0x0000fa00ff0aab82 */ /* 0x000e220000000a00 */
[----:B------:R-:W-:Y:S02]  /*3c00*/  CS2R R38, SRZ ;  /* 0x0000000000267805 */ /* 0x000fe4000001ff00 */
[----:B------:R-:W-:Y:S01]  /*3c10*/  CS2R R36, SRZ ;  /* 0x0000000000247805 */ /* 0x000fe2000001ff00 */
[----:B------:R-:W2:Y:S01]  /*3c20*/  @!P3 LDG.E.128 R32, desc[UR42][R14.64] ;  /* 0x0000002a0e20b981 */ /* 0x000ea2000c1e1d00 */
[----:B------:R-:W-:Y:S01]  /*3c30*/  @!P3 IMAD.X R9, R101, 0x1, R72, P4 ;  /* 0x000000016509b824 */ /* 0x000fe200020e0648 */
[----:B-1----:R-:W-:-:S04]  /*3c40*/  @!P3 LEA R12, P4, R8, R12, 0x1 ;  /* 0x0000000c080cb211 */ /* 0x002fc800078808ff */
[----:B------:R-:W-:Y:S02]  /*3c50*/  @!P3 LEA.HI.X R13, R8, R13, R9, 0x1, P4 ;  /* 0x0000000d080db211 */ /* 0x000fe400020f0c09 */
[----:B------:R-:W1:Y:S03]  /*3c60*/  @!P2 LDC.64 R8, c[0x0][0x400] ;  /* 0x00010000ff08ab82 */ /* 0x000e660000000a00 */
[----:B------:R2:W3:Y:S01]  /*3c70*/  @!P3 LDG.E.128 R36, desc[UR42][R12.64] ;  /* 0x0000002a0c24b981 */ /* 0x0004e2000c1e1d00 */
[----:B------:R-:W-:Y:S02]  /*3c80*/  CS2R R42, SRZ ;  /* 0x00000000002a7805 */ /* 0x000fe4000001ff00 */
[----:B0-----:R-:W-:-:S04]  /*3c90*/  @!P2 LEA R10, P3, R40, R10, 0x1 ;  /* 0x0000000a280aa211 */ /* 0x001fc800078608ff */
[----:B------:R-:W-:Y:S02]  /*3ca0*/  @!P2 LEA.HI.X R11, R40, R11, R41, 0x1, P3 ;  /* 0x0000000b280ba211 */ /* 0x000fe400018f0c29 */
[----:B------:R-:W-:Y:S02]  /*3cb0*/  CS2R R40, SRZ ;  /* 0x0000000000287805 */ /* 0x000fe4000001ff00 */
[----:B------:R-:W-:Y:S02]  /*3cc0*/  CS2R R46, SRZ ;  /* 0x00000000002e7805 */ /* 0x000fe4000001ff00 */
[C---:B-1----:R-:W-:Y:S02]  /*3cd0*/  @!P2 LEA R8, P3, R44.reuse, R8, 0x1 ;  /* 0x000000082c08a211 */ /* 0x042fe400078608ff */
[----:B------:R3:W4:Y:S02]  /*3ce0*/  @!P2 LDG.E.128 R40, desc[UR42][R10.64] ;  /* 0x0000002a0a28a981 */ /* 0x000724000c1e1d00 */
[----:B------:R-:W-:-:S02]  /*3cf0*/  @!P2 LEA.HI.X R9, R44, R9, R45, 0x1, P3 ;  /* 0x000000092c09a211 */ /* 0x000fc400018f0c2d */
[----:B------:R-:W-:-:S06]  /*3d00*/  CS2R R44, SRZ ;  /* 0x00000000002c7805 */ /* 0x000fcc000001ff00 */
[----:B------:R0:W5:Y:S01]  /*3d10*/  @!P2 LDG.E.128 R44, desc[UR42][R8.64] ;  /* 0x0000002a082ca981 */ /* 0x000162000c1e1d00 */
[----:B------:R-:W-:-:S06]  /*3d20*/  UISETP.NE.AND UP0, UPT, UR44, 0x3, UPT ;  /* 0x000000032c00788c */ /* 0x000fcc000bf05270 */
[----:B------:R-:W-:Y:S02]  /*3d30*/  PLOP3.LUT P3, PT, PT, PT, UP0, 0x80, 0x0 ;  /* 0x000000000000781c */ /* 0x000fe40003f6f008 */
[----:B------:R-:W-:Y:S02]  /*3d40*/  ISETP.GE.AND P2, PT, R16, R95, PT ;  /* 0x0000005f1000720c */ /* 0x000fe40003f46270 */
[----:B--2---:R-:W-:Y:S01]  /*3d50*/  MOV R13, R35 ;  /* 0x00000023000d7202 */ /* 0x004fe20000000f00 */
[----:B------:R-:W-:-:S03]  /*3d60*/  IMAD.MOV.U32 R15, RZ, RZ, R33 ;  /* 0x000000ffff0f7224 */ /* 0x000fc600078e0021 */
[----:B------:R-:W-:Y:S02]  /*3d70*/  PRMT R113, R13, 0x7610, R113 ;  /* 0x000076100d717816 */ /* 0x000fe40000000071 */
[----:B------:R-:W-:Y:S01]  /*3d80*/  PRMT R110, R15, 0x7610, R110 ;  /* 0x000076100f6e7816 */ /* 0x000fe2000000006e */
[----:B---3--:R-:W-:Y:S02]  /*3d90*/  IMAD.MOV.U32 R10, RZ, RZ, R38 ;  /* 0x000000ffff0a7224 */ /* 0x008fe400078e0026 */
[----:B0-----:R-:W-:Y:S02]  /*3da0*/  IMAD.MOV.U32 R8, RZ, RZ, R39 ;  /* 0x000000ffff087224 */ /* 0x001fe400078e0027 */
[----:B------:R-:W-:Y:S02]  /*3db0*/  IMAD.MOV.U32 R9, RZ, RZ, R36 ;  /* 0x000000ffff097224 */ /* 0x000fe400078e0024 */
[----:B------:R-:W-:Y:S01]  /*3dc0*/  IMAD.MOV.U32 R11, RZ, RZ, R37 ;  /* 0x000000ffff0b7224 */ /* 0x000fe200078e0025 */
[----:B------:R-:W-:-:S02]  /*3dd0*/  PRMT R113, R113, 0x5410, R8 ;  /* 0x0000541071717816 */ /* 0x000fc40000000008 */
[----:B------:R-:W-:Y:S02]  /*3de0*/  PRMT R120, R10, 0x5410, R9 ;  /* 0x000054100a787816 */ /* 0x000fe40000000009 */
[----:B------:R-:W-:Y:S01]  /*3df0*/  PRMT R110, R110, 0x5410, R11 ;  /* 0x000054106e6e7816 */ /* 0x000fe2000000000b */
[----:B------:R-:W-:Y:S02]  /*3e00*/  IMAD.MOV.U32 R12, RZ, RZ, R34 ;  /* 0x000000ffff0c7224 */ /* 0x000fe400078e0022 */
[----:B------:R-:W-:Y:S02]  /*3e10*/  IMAD.MOV.U32 R14, RZ, RZ, R32 ;  /* 0x000000ffff0e7224 */ /* 0x000fe400078e0020 */
[----:B----4-:R-:W-:Y:S01]  /*3e20*/  IMAD.MOV.U32 R8, RZ, RZ, R42 ;  /* 0x000000ffff087224 */ /* 0x010fe200078e002a */
[----:B------:R-:W-:Y:S01]  /*3e30*/  MOV R11, R41 ;  /* 0x00000029000b7202 */ /* 0x000fe20000000f00 */
[----:B------:R-:W-:Y:S02]  /*3e40*/  IMAD.MOV.U32 R9, RZ, RZ, R43 ;  /* 0x000000ffff097224 */ /* 0x000fe400078e002b */
[----:B------:R-:W-:Y:S01]  /*3e50*/  IMAD.MOV.U32 R10, RZ, RZ, R40 ;  /* 0x000000ffff0a7224 */ /* 0x000fe200078e0028 */
[----:B------:R-:W-:-:S02]  /*3e60*/  PRMT R100, R8, 0x7610, R100 ;  /* 0x0000761008647816 */ /* 0x000fc40000000064 */
[----:B------:R-:W-:Y:S02]  /*3e70*/  PRMT R106, R9, 0x7610, R106 ;  /* 0x00007610096a7816 */ /* 0x000fe4000000006a */
[----:B------:R-:W-:Y:S01]  /*3e80*/  PRMT R104, R10, 0x7610, R104 ;  /* 0x000076100a687816 */ /* 0x000fe20000000068 */
[----:B-----5:R-:W-:Y:S01]  /*3e90*/  IMAD.MOV.U32 R8, RZ, RZ, R46 ;  /* 0x000000ffff087224 */ /* 0x020fe200078e002e */
[----:B------:R-:W-:Y:S01]  /*3ea0*/  PRMT R108, R108, 0x5410, R11 ;  /* 0x000054106c6c7816 */ /* 0x000fe2000000000b */
[----:B------:R-:W-:Y:S02]  /*3eb0*/  IMAD.MOV.U32 R9, RZ, RZ, R47 ;  /* 0x000000ffff097224 */ /* 0x000fe400078e002f */
[----:B------:R-:W-:Y:S02]  /*3ec0*/  IMAD.MOV.U32 R10, RZ, RZ, R44 ;  /* 0x000000ffff0a7224 */ /* 0x000fe400078e002c */
[----:B------:R-:W-:Y:S01]  /*3ed0*/  IMAD.MOV.U32 R11, RZ, RZ, R45 ;  /* 0x000000ffff0b7224 */ /* 0x000fe200078e002d */
[----:B------:R-:W-:-:S02]  /*3ee0*/  PRMT R119, R12, 0x5410, R14 ;  /* 0x000054100c777816 */ /* 0x000fc4000000000e */
[----:B------:R-:W-:Y:S02]  /*3ef0*/  PRMT R100, R100, 0x5410, R8 ;  /* 0x0000541064647816 */ /* 0x000fe40000000008 */
[----:B------:R-:W-:Y:S02]  /*3f00*/  PRMT R106, R106, 0x5410, R9 ;  /* 0x000054106a6a7816 */ /* 0x000fe40000000009 */
[----:B------:R-:W-:Y:S02]  /*3f10*/  PRMT R104, R104, 0x5410, R10 ;  /* 0x0000541068687816 */ /* 0x000fe4000000000a */
[----:B------:R-:W-:Y:S01]  /*3f20*/  PRMT R108, R11, 0x7610, R108 ;  /* 0x000076100b6c7816 */ /* 0x000fe2000000006c */
[----:B------:R-:W-:Y:S06]  /*3f30*/  @!P3 BRA `(.L_x_15057) ;  /* 0x000000000004b947 */ /* 0x000fec0003800000 */
[----:B------:R-:W-:Y:S01]  /*3f40*/  BPT.TRAP 0x1 ;  /* 0x000000040000795c */ /* 0x000fe20000300000 */
.L_x_15057:
[----:B------:R-:W-:Y:S01]  /*3f50*/  IMAD R86, R19, 0x8, R22 ;  /* 0x0000000813567824 */ /* 0x000fe200078e0216 */
[----:B------:R-:W-:Y:S01]  /*3f60*/  SHF.L.U32 R101, R211, 0x1f, RZ ;  /* 0x0000001fd3657819 */ /* 0x000fe200000006ff */
[----:B------:R-:W0:Y:S01]  /*3f70*/  LDC R103, c[0x0][0x2f4] ;  /* 0x0000bd00ff677b82 */ /* 0x000e220000000800 */
[----:B------:R-:W-:Y:S02]  /*3f80*/  BSSY B1, `(.L_x_15058) ;  /* 0x0000003000017945 */ /* 0x000fe40003800000 */
[----:B------:R-:W1:Y:S02]  /*3f90*/  SYNCS.PHASECHK.TRANS64.TRYWAIT P4, [R86+URZ+0x32490], R101 ;  /* 0x03249065560075a7 */ /* 0x000e64000808017f */
[----:B-1----:R-:W-:Y:S05]  /*3fa0*/  @!P4 BRA `(.L_x_15059) ;  /* 0x000001900054c947 */ /* 0x002fea0003800000 */
.L_x_15315:
[----:B------:R-:W-:Y:S05]  /*3fb0*/  BSYNC B1 ;  /* 0x0000000000017941 */ /* 0x000fea0003800000 */
.L_x_15058:
[----:B------:R-:W-:Y:S01]  /*3fc0*/  UMOV UR4, 0xffffffff ;  /* 0xffffffff00047882 */ /* 0x000fe20000000000 */
[----:B0-----:R-:W-:Y:S02]  /*3fd0*/  IMAD.IADD R105, R103, 0x1, -R64 ;  /* 0x0000000167697824 */ /* 0x001fe400078e0a40 */
[----:B------:R-:W-:Y:S05]  /*3fe0*/  BRA.DIV UR4, `(.L_x_15060) ;  /* 0x0000019204587947 */ /* 0x000fea000b800000 */
[----:B------:R0:W2:Y:S04]  /*3ff0*/  SHFL.IDX PT, R9, R90, RZ, 0x1c1f ;  /* 0x001c1fff5a097589 */ /* 0x0000a800000e0000 */
[----:B------:R0:W3:Y:S02]  /*4000*/  SHFL.IDX PT, R14, R89, RZ, 0x1c1f ;  /* 0x001c1fff590e7589 */ /* 0x0000e400000e0000 */
.L_x_15319:
[----:B------:R-:W-:Y:S01]  /*4010*/  ISETP.GE.OR P4, PT, R206, R99, P1 ;  /* 0x00000063ce00720c */ /* 0x000fe20000f86670 */
[----:B------:R-:W-:-:S12]  /*4020*/  BSSY B1, `(.L_x_15061) ;  /* 0x0000076000017945 */ /* 0x000fd80003800000 */
[----:B------:R-:W-:Y:S05]  /*4030*/  @P4 BRA `(.L_x_15062) ;  /* 0x0000000400d04947 */ /* 0x000fea0003800000 */
[----:B------:R-:W4:Y:S01]  /*4040*/  S2R R12, SR_TID.X ;  /* 0x00000000000c7919 */ /* 0x000f220000002100 */
[----:B------:R-:W-:Y:S01]  /*4050*/  SEL R8, R64, R105, !P0 ;  /* 0x0000006940087207 */ /* 0x000fe20004000000 */
[----:B---3--:R-:W-:Y:S01]  /*4060*/  IMAD.MOV.U32 R94, RZ, RZ, R14 ;  /* 0x000000ffff5e7224 */ /* 0x008fe200078e000e */
[C---:B------:R-:W-:Y:S01]  /*4070*/  LEA R92, P4, R74.reuse, R14, 0x1 ;  /* 0x0000000e4a5c7211 */ /* 0x040fe200078808ff */
[----:B--2---:R-:W-:Y:S01]  /*4080*/  IMAD.MOV.U32 R95, RZ, RZ, R9 ;  /* 0x000000ffff5f7224 */ /* 0x004fe200078e0009 */
[----:B------:R-:W-:Y:S01]  /*4090*/  SHF.R.S32.HI R11, RZ, 0x1f, R8 ;  /* 0x0000001fff0b7819 */ /* 0x000fe20000011408 */
[----:B------:R-:W-:Y:S01]  /*40a0*/  BSSY B2, `(.L_x_15063) ;  /* 0x0000069000027945 */ /* 0x000fe20003800000 */
[----:B------:R-:W-:Y:S02]  /*40b0*/  LEA.HI.X R93, R74, R9, R76, 0x1, P4 ;  /* 0x000000094a5d7211 */ /* 0x000fe400020f0c4c */
[----:B------:R-:W-:-:S04]  /*40c0*/  LEA.HI R8, R11, R8, RZ, 0x4 ;  /* 0x000000080b087211 */ /* 0x000fc800078f20ff */
[----:B------:R-:W-:-:S05]  /*40d0*/  LEA.HI.SX32 R8, R8, R73, 0x1c ;  /* 0x0000004908087211 */ /* 0x000fca00078fe2ff */
[----:B------:R-:W-:-:S05]  /*40e0*/  IMAD.SHL.U32 R107, R8, 0x8, RZ ;  /* 0x00000008086b7824 */ /* 0x000fca00078e00ff */
[----:B------:R-:W-:-:S04]  /*40f0*/  LOP3.LUT R11, R58, 0x38, R107, 0xf8, !PT ;  /* 0x000000383a0b7812 */ /* 0x000fc800078ef86b */
[----:B------:R-:W-:Y:S01]  /*4100*/  LOP3.LUT R11, R11, R60, RZ, 0x3c, !PT ;  /* 0x0000003c0b0b7212 */ /* 0x000fe200078e3cff */
[----:B----4-:R-:W-:-:S05]  /*4110*/  VIADD R12, R12, 0xffffff80 ;  /* 0xffffff800c0c7836 */ /* 0x010fca0000000000 */
[----:B------:R-:W-:-:S04]  /*4120*/  SHF.R.S32.HI R10, RZ, 0x1f, R12 ;  /* 0x0000001fff0a7819 */ /* 0x000fc8000001140c */
[----:B------:R-:W-:-:S04]  /*4130*/  LEA.HI R10, R10, R12, RZ, 0x5 ;  /* 0x0000000c0a0a7211 */ /* 0x000fc800078f28ff */
[----:B------:R-:W-:-:S05]  /*4140*/  SHF.R.S32.HI R10, RZ, 0x5, R10 ;  /* 0x00000005ff0a7819 */ /* 0x000fca000001140a */
[----:B------:R-:W-:Y:S02]  /*4150*/  IMAD R8, R10, 0x200, R11 ;  /* 0x000002000a087824 */ /* 0x000fe400078e020b */
[C---:B------:R-:W-:Y:S02]  /*4160*/  IMAD R11, R19.reuse, 0x1800, R77 ;  /* 0x00001800130b7824 */ /* 0x040fe400078e024d */
[----:B------:R-:W-:-:S03]  /*4170*/  IMAD R13, R19, 0x1800, R8 ;  /* 0x00001800130d7824 */ /* 0x000fc600078e0208 */
[----:B------:R-:W-:Y:S01]  /*4180*/  LEA R11, R11, R22, 0x1 ;  /* 0x000000160b0b7211 */ /* 0x000fe200078e08ff */
[----:B------:R-:W-:-:S05]  /*4190*/  IMAD R13, R13, 0x2, R22 ;  /* 0x000000020d0d7824 */ /* 0x000fca00078e0216 */
[----:B------:R-:W2:Y:S04]  /*41a0*/  LDS.128 R8, [R11+0x1c400] ;  /* 0x01c400000b087984 */ /* 0x000ea80000000c00 */
[----:B------:R-:W3:Y:S01]  /*41b0*/  LDS.128 R12, [R13+0x1c400] ;  /* 0x01c400000d0c7984 */ /* 0x000ee20000000c00 */
[----:B------:R-:W-:Y:S05]  /*41c0*/  @P2 BRA `(.L_x_15064) ;  /* 0x0000000400582947 */ /* 0x000fea0003800000 */
[--C-:B------:R-:W-:Y:S02]  /*41d0*/  SHF.R.U64 R116, R36, 0x10, R37.reuse ;  /* 0x0000001024747819 */ /* 0x100fe40000001225 */
[----:B------:R-:W-:Y:S01]  /*41e0*/  SHF.R.U32.HI R36, RZ, 0x10, R37 ;  /* 0x00000010ff247819 */ /* 0x000fe20000011625 */
[----:B------:R-:W-:Y:S01]  /*41f0*/  HADD2.F32 R37, -RZ, R110.H1_H1 ;  /* 0x3000006eff257230 */ /* 0x000fe20000004100 */
[--C-:B------:R-:W-:Y:S01]  /*4200*/  SHF.R.U64 R118, R32, 0x10, R33.reuse ;  /* 0x0000001020767819 */ /* 0x100fe20000001221 */
[----:B---3--:R-:W-:Y:S01]  /*4210*/  IMAD.MOV.U32 R32, RZ, RZ, R12 ;  /* 0x000000ffff207224 */ /* 0x008fe200078e000c */
[----:B------:R-:W-:Y:S01]  /*4220*/  SHF.R.U32.HI R109, RZ, 0x10, R33 ;  /* 0x00000010ff6d7819 */ /* 0x000fe20000011621 */
[----:B------:R-:W-:Y:S01]  /*4230*/  IMAD.MOV.U32 R33, RZ, RZ, R14 ;  /* 0x000000ffff217224 */ /* 0x000fe200078e000e */
[--C-:B------:R-:W-:Y:S01]  /*4240*/  SHF.R.U64 R117, R34, 0x10, R35.reuse ;  /* 0x0000001022757819 */ /* 0x100fe20000001223 */
[----:B--2---:R-:W-:Y:S01]  /*4250*/  IMAD.MOV.U32 R12, RZ, RZ, R10 ;  /* 0x000000ffff0c7224 */ /* 0x004fe200078e000a */
[----:B------:R-:W-:Y:S01]  /*4260*/  SHF.R.U32.HI R112, RZ, 0x10, R35 ;  /* 0x00000010ff707819 */ /* 0x000fe20000011623 */
[--C-:B------:R-:W-:Y:S01]  /*4270*/  HADD2.F32 R14, -RZ, R13.reuse.H0_H0 ;  /* 0x2000000dff0e7230 */ /* 0x100fe20000004100 */
[--C-:B------:R-:W-:Y:S01]  /*4280*/  SHF.R.U64 R115, R38, 0x10, R39.reuse ;  /* 0x0000001026737819 */ /* 0x100fe20000001227 */
[----:B------:R-:W-:Y:S01]  /*4290*/  HADD2.F32 R13, -RZ, R13.H1_H1 ;  /* 0x3000000dff0d7230 */ /* 0x000fe20000004100 */
[----:B------:R-:W-:Y:S01]  /*42a0*/  SHF.R.U32.HI R111, RZ, 0x10, R39 ;  /* 0x00000010ff6f7819 */ /* 0x000fe20000011627 */
[----:B------:R-:W-:-:S02]  /*42b0*/  HADD2.F32 R10, -RZ, R9.H0_H0 ;  /* 0x20000009ff0a7230 */ /* 0x000fc40000004100 */
[-C--:B------:R-:W-:Y:S01]  /*42c0*/  FMUL.FTZ R39, R14, R37.reuse ;  /* 0x000000250e277220 */ /* 0x080fe20000410000 */
[----:B------:R-:W-:Y:S02]  /*42d0*/  HADD2.F32 R36, -RZ, R36.H0_H0 ;  /* 0x20000024ff247230 */ /* 0x000fe40000004100 */
[----:B------:R-:W-:Y:S02]  /*42e0*/  HADD2.F32 R9, -RZ, R9.H1_H1 ;  /* 0x30000009ff097230 */ /* 0x000fe40000004100 */
[C---:B------:R-:W-:Y:S01]  /*42f0*/  FMUL.FTZ R37, R10.reuse, R37 ;  /* 0x000000250a257220 */ /* 0x040fe20000410000 */
[----:B------:R-:W-:Y:S02]  /*4300*/  HADD2.F32 R35, -RZ, R110.H0_H0 ;  /* 0x2000006eff237230 */ /* 0x000fe40000004100 */
[-C--:B------:R-:W-:Y:S01]  /*4310*/  FMUL.FTZ R110, R13, R36.reuse ;  /* 0x000000240d6e7220 */ /* 0x080fe20000410000 */
[----:B------:R-:W-:Y:S02]  /*4320*/  HADD2.F32 R34, -RZ, R109.H0_H0 ;  /* 0x2000006dff227230 */ /* 0x000fe40000004100 */
[----:B------:R-:W-:Y:S01]  /*4330*/  FMUL.FTZ R36, R9, R36 ;  /* 0x0000002409247220 */ /* 0x000fe20000410000 */
[----:B------:R-:W-:Y:S01]  /*4340*/  FFMA.FTZ R39, R10, R35, -R39 ;  /* 0x000000230a277223 */ /* 0x000fe20000010827 */
[----:B------:R-:W-:-:S02]  /*4350*/  HADD2.F32 R10, -RZ, R15.H0_H0 ;  /* 0x2000000fff0a7230 */ /* 0x000fc40000004100 */
[-C--:B------:R-:W-:Y:S01]  /*4360*/  FFMA.FTZ R110, R9, R34.reuse, -R110 ;  /* 0x00000022096e7223 */ /* 0x080fe2000001086e */
[----:B------:R-:W-:Y:S01]  /*4370*/  FFMA.FTZ R109, R13, R34, R36 ;  /* 0x000000220d6d7223 */ /* 0x000fe20000010024 */
[----:B------:R-:W-:Y:S02]  /*4380*/  HADD2.F32 R34, -RZ, R113.H1_H1 ;  /* 0x30000071ff227230 */ /* 0x000fe40000004100 */
[----:B------:R-:W-:Y:S01]  /*4390*/  FFMA.FTZ R38, R14, R35, R37 ;  /* 0x000000230e267223 */ /* 0x000fe20000010025 */
[----:B------:R-:W-:Y:S02]  /*43a0*/  HADD2.F32 R9, -RZ, R11.H0_H0 ;  /* 0x2000000bff097230 */ /* 0x000fe40000004100 */
[----:B------:R-:W-:Y:S02]  /*43b0*/  HADD2.F32 R15, -RZ, R15.H1_H1 ;  /* 0x3000000fff0f7230 */ /* 0x000fe40000004100 */
[----:B------:R-:W-:Y:S02]  /*43c0*/  HADD2.F32 R36, -RZ, R111.H0_H0 ;  /* 0x2000006fff247230 */ /* 0x000fe40000004100 */
[----:B------:R-:W-:Y:S01]  /*43d0*/  FMUL.FTZ R35, R9, R34 ;  /* 0x0000002209237220 */ /* 0x000fe20000410000 */
[----:B------:R-:W-:-:S02]  /*43e0*/  HADD2.F32 R11, -RZ, R11.H1_H1 ;  /* 0x3000000bff0b7230 */ /* 0x000fc40000004100 */
[----:B------:R-:W-:Y:S02]  /*43f0*/  HADD2.F32 R14, -RZ, R112.H0_H0 ;  /* 0x20000070ff0e7230 */ /* 0x000fe40000004100 */
[C---:B------:R-:W-:Y:S01]  /*4400*/  FMUL.FTZ R112, R10.reuse, R34 ;  /* 0x000000220a707220 */ /* 0x040fe20000410000 */
[----:B------:R-:W-:Y:S02]  /*4410*/  HADD2.F32 R13, -RZ, R113.H0_H0 ;  /* 0x20000071ff0d7230 */ /* 0x000fe40000004100 */
[-C--:B------:R-:W-:Y:S01]  /*4420*/  FMUL.FTZ R34, R15, R36.reuse ;  /* 0x000000240f227220 */ /* 0x080fe20000410000 */
[----:B------:R-:W-:Y:S02]  /*4430*/  FMUL.FTZ R36, R11, R36 ;  /* 0x000000240b247220 */ /* 0x000fe40000410000 */
[-C--:B------:R-:W-:Y:S01]  /*4440*/  FFMA.FTZ R111, R10, R13.reuse, R35 ;  /* 0x0000000d0a6f7223 */ /* 0x080fe20000010023 */
[----:B------:R-:W-:Y:S01]  /*4450*/  FFMA.FTZ R112, R9, R13, -R112 ;  /* 0x0000000d09707223 */ /* 0x000fe20000010870 */
        /* <DEDUP_REMOVED lines=9> */
[----:B------:R-:W-:Y:S02]  /*44f0*/  HADD2.F32 R8, -RZ, R8.H1_H1 ;  /* 0x30000008ff087230 */ /* 0x000fe40000004100 */
[----:B------:R-:W-:Y:S01]  /*4500*/  FMUL.FTZ R37, R32, R15 ;  /* 0x0000000f20257220 */ /* 0x000fe20000410000 */
[----:B------:R-:W-:-:S02]  /*4510*/  HADD2.F32 R11, -RZ, R119.H1_H1 ;  /* 0x30000077ff0b7230 */ /* 0x000fc40000004100 */
        /* <DEDUP_REMOVED lines=10> */
[--C-:B------:R-:W-:Y:S02]  /*45c0*/  HADD2.F32 R8, -RZ, R12.reuse.H0_H0 ;  /* 0x2000000cff087230 */ /* 0x100fe40000004100 */
        /* <DEDUP_REMOVED lines=10> */
[-C--:B------:R-:W-:Y:S01]  /*4670*/  FFMA.FTZ R12, R12, R11.reuse, -R13 ;  /* 0x0000000b0c0c7223 */ /* 0x080fe2000001080d */
[----:B------:R-:W-:Y:S01]  /*4680*/  F2FP.F16.F32.PACK_AB R13, R109, R38 ;  /* 0x000000266d0d723e */ /* 0x000fe200000000ff */
[-C--:B------:R-:W-:Y:S01]  /*4690*/  FFMA.FTZ R15, R8, R10.reuse, -R15 ;  /* 0x0000000a080f7223 */ /* 0x080fe2000001080f */
[----:B------:R-:W-:Y:S01]  /*46a0*/  FFMA.FTZ R36, R9, R10, R36 ;  /* 0x0000000a09247223 */ /* 0x000fe20000010024 */
[----:B------:R-:W-:Y:S01]  /*46b0*/  FFMA.FTZ R11, R33, R11, R14 ;  /* 0x0000000b210b7223 */ /* 0x000fe2000001000e */
[----:B------:R-:W-:Y:S02]  /*46c0*/  F2FP.F16.F32.PACK_AB R9, R110, R39 ;  /* 0x000000276e09723e */ /* 0x000fe400000000ff */
[----:B------:R-:W-:Y:S01]  /*46d0*/  F2FP.F16.F32.PACK_AB R10, R12, R15 ;  /* 0x0000000f0c0a723e */ /* 0x000fe200000000ff */
[----:B------:R-:W-:Y:S01]  /*46e0*/  IMAD.MOV.U32 R12, RZ, RZ, R32 ;  /* 0x000000ffff0c7224 */ /* 0x000fe200078e0020 */
[----:B------:R-:W-:Y:S01]  /*46f0*/  F2FP.F16.F32.PACK_AB R14, R11, R36 ;  /* 0x000000240b0e723e */ /* 0x000fe200000000ff */
[----:B------:R-:W-:Y:S01]  /*4700*/  IMAD.MOV.U32 R11, RZ, RZ, R112 ;  /* 0x000000ffff0b7224 */ /* 0x000fe200078e0070 */
[----:B------:R-:W-:Y:S01]  /*4710*/  F2FP.F16.F32.PACK_AB R8, R37, R34 ;  /* 0x000000222508723e */ /* 0x000fe200000000ff */
[----:B------:R-:W-:-:S07]  /*4720*/  IMAD.MOV.U32 R15, RZ, RZ, R111 ;  /* 0x000000ffff0f7224 */ /* 0x000fce00078e006f */
.L_x_15064:
[----:B------:R-:W-:Y:S05]  /*4730*/  BSYNC B2 ;  /* 0x0000000000027941 */ /* 0x000fea0003800000 */
.L_x_15063:
[----:B------:R-:W-:Y:S01]  /*4740*/  ISETP.GE.AND P4, PT, R107, R103, PT ;  /* 0x000000676b00720c */ /* 0x000fe20003f86270 */
[----:B--2---:R4:W-:-:S12]  /*4750*/  ST.E.128 desc[UR42][R92.64], R8 ;  /* 0x000000085c007985 */ /* 0x0049d8000c101d2a */
[----:B------:R-:W-:-:S05]  /*4760*/  @!P4 IMAD.WIDE R94, R107, 0x2, R94 ;  /* 0x000000026b5ec825 */ /* 0x000fca00078e025e */
[----:B---3--:R4:W-:Y:S02]  /*4770*/  @!P4 ST.E.128 desc[UR42][R94.64], R12 ;  /* 0x0000000c5e00c985 */ /* 0x0089e4000c101d2a */
.L_x_15062:
[----:B------:R-:W-:Y:S05]  /*4780*/  BSYNC B1 ;  /* 0x0000000000017941 */ /* 0x000fea0003800000 */
.L_x_15061:
[----:B------:R-:W-:-:S03]  /*4790*/  UMOV UR4, 0xffffffff ;  /* 0xffffffff00047882 */ /* 0x000fc60000000000 */
[----:B------:R-:W-:Y:S05]  /*47a0*/  BRA.DIV UR4, `(.L_x_15065) ;  /* 0x0000018a04b07947 */ /* 0x000fea000b800000 */
[----:B------:R0:W0:Y:S04]  /*47b0*/  SHFL.IDX PT, R33, R90, 0x1, 0x1c1f ;  /* 0x003c1f005a217f89 */ /* 0x00002800000e0000 */
[----:B------:R0:W0:Y:S02]  /*47c0*/  SHFL.IDX PT, R32, R89, 0x1, 0x1c1f ;  /* 0x003c1f0059207f89 */ /* 0x00002400000e0000 */
.L_x_15323:
[----:B----4-:R-:W-:-:S04]  /*47d0*/  IADD3 R8, R206, 0x40, RZ ;  /* 0x00000040ce087810 */ /* 0x010fc80007ffe0ff */
[----:B------:R-:W-:-:S13]  /*47e0*/  ISETP.GE.OR P4, PT, R8, R99, P1 ;  /* 0x000000630800720c */ /* 0x000fda0000f86670 */
[----:B------:R-:W-:Y:S05]  /*47f0*/  @P4 BRA `(.L_x_15050) ;  /* 0x0000000800f04947 */ /* 0x000fea0003800000 */
[----:B--2---:R-:W2:Y:S01]  /*4800*/  LDL R9, [R1+0x84] ;  /* 0x0000840001097983 */ /* 0x004ea20000100800 */
        /* <DEDUP_REMOVED lines=16> */
[----:B------:R-:W-:-:S05]  /*4910*/  LOP3.LUT R8, R8, R10, RZ, 0x3c, !PT ;  /* 0x0000000a08087212 */ /* 0x000fca00078e3cff */
[----:B--2---:R-:W-:Y:S02]  /*4920*/  IMAD.IADD R8, R9, 0x1, R8 ;  /* 0x0000000109087824 */ /* 0x004fe400078e0208 */
[C---:B------:R-:W-:Y:S02]  /*4930*/  IMAD R9, R19.reuse, 0x1800, R78 ;  /* 0x0000180013097824 */ /* 0x040fe400078e024e */
[----:B------:R-:W-:Y:S02]  /*4940*/  IMAD R11, R19, 0x1800, R8 ;  /* 0x00001800130b7824 */ /* 0x000fe400078e0208 */
[--C-:B------:R-:W-:Y:S02]  /*4950*/  IMAD R9, R9, 0x2, R22.reuse ;  /* 0x0000000209097824 */ /* 0x100fe400078e0216 */
[----:B------:R-:W-:-:S04]  /*4960*/  IMAD R12, R11, 0x2, R22 ;  /* 0x000000020b0c7824 */ /* 0x000fc800078e0216 */
[----:B------:R-:W0:Y:S04]  /*4970*/  LDS.128 R8, [R9+0x1c400] ;  /* 0x01c4000009087984 */ /* 0x000e280000000c00 */
[----:B---3--:R-:W2:Y:S01]  /*4980*/  LDS.128 R12, [R12+0x1c400] ;  /* 0x01c400000c0c7984 */ /* 0x008ea20000000c00 */
[----:B------:R-:W-:Y:S05]  /*4990*/  @P2 BRA `(.L_x_15067) ;  /* 0x0000000400582947 */ /* 0x000fea0003800000 */
[--C-:B------:R-:W-:Y:S01]  /*49a0*/  SHF.R.U64 R92, R44, 0x10, R45.reuse ;  /* 0x000000102c5c7819 */ /* 0x100fe2000000122d */
[----:B--2---:R-:W-:Y:S01]  /*49b0*/  IMAD.MOV.U32 R37, RZ, RZ, R12 ;  /* 0x000000ffff257224 */ /* 0x004fe200078e000c */
[----:B------:R-:W-:Y:S01]  /*49c0*/  SHF.R.U32.HI R44, RZ, 0x10, R45 ;  /* 0x00000010ff2c7819 */ /* 0x000fe2000001162d */
[----:B------:R-:W-:Y:S01]  /*49d0*/  IMAD.MOV.U32 R38, RZ, RZ, R14 ;  /* 0x000000ffff267224 */ /* 0x000fe200078e000e */
[----:B------:R-:W-:Y:S01]  /*49e0*/  SHF.R.U64 R94, R40, 0x10, R41 ;  /* 0x00000010285e7819 */ /* 0x000fe20000001229 */
[--C-:B------:R-:W-:Y:S01]  /*49f0*/  HADD2.F32 R14, -RZ, R13.reuse.H0_H0 ;  /* 0x2000000dff0e7230 */ /* 0x100fe20000004100 */
[----:B------:R-:W-:Y:S01]  /*4a00*/  SHF.R.U64 R93, R42, 0x10, R43 ;  /* 0x000000102a5d7819 */ /* 0x000fe2000000122b */
[----:B------:R-:W-:Y:S01]  /*4a10*/  HADD2.F32 R13, -RZ, R13.H1_H1 ;  /* 0x3000000dff0d7230 */ /* 0x000fe20000004100 */
[----:B0-----:R-:W-:Y:S01]  /*4a20*/  MOV R12, R10 ;  /* 0x0000000a000c7202 */ /* 0x001fe20000000f00 */
[--C-:B------:R-:W-:Y:S01]  /*4a30*/  HADD2.F32 R10, -RZ, R9.reuse.H0_H0 ;  /* 0x20000009ff0a7230 */ /* 0x100fe20000004100 */
[----:B------:R-:W-:Y:S01]  /*4a40*/  SHF.R.U32.HI R40, RZ, 0x10, R41 ;  /* 0x00000010ff287819 */ /* 0x000fe20000011629 */
[----:B------:R-:W-:Y:S01]  /*4a50*/  HADD2.F32 R42, -RZ, R44.H0_H0 ;  /* 0x2000002cff2a7230 */ /* 0x000fe20000004100 */
[----:B------:R-:W-:Y:S01]  /*4a60*/  SHF.R.U32.HI R89, RZ, 0x10, R43 ;  /* 0x00000010ff597819 */ /* 0x000fe2000001162b */
[----:B------:R-:W-:Y:S01]  /*4a70*/  HADD2.F32 R41, -RZ, R108.H0_H0 ;  /* 0x2000006cff297230 */ /* 0x000fe20000004100 */
[----:B------:R-:W-:Y:S01]  /*4a80*/  SHF.R.U64 R45, R46, 0x10, R47 ;  /* 0x000000102e2d7819 */ /* 0x000fe2000000122f */
[----:B------:R-:W-:-:S02]  /*4a90*/  HADD2.F32 R9, -RZ, R9.H1_H1 ;  /* 0x30000009ff097230 */ /* 0x000fc40000004100 */
[-C--:B------:R-:W-:Y:S01]  /*4aa0*/  FMUL.FTZ R44, R13, R42.reuse ;  /* 0x0000002a0d2c7220 */ /* 0x080fe20000410000 */
[----:B------:R-:W-:Y:S02]  /*4ab0*/  HADD2.F32 R39, -RZ, R108.H1_H1 ;  /* 0x3000006cff277230 */ /* 0x000fe40000004100 */
[-C--:B------:R-:W-:Y:S01]  /*4ac0*/  FMUL.FTZ R43, R14, R41.reuse ;  /* 0x000000290e2b7220 */ /* 0x080fe20000410000 */
[----:B------:R-:W-:Y:S02]  /*4ad0*/  HADD2.F32 R40, -RZ, R40.H0_H0 ;  /* 0x20000028ff287230 */ /* 0x000fe40000004100 */
[----:B------:R-:W-:Y:S01]  /*4ae0*/  FMUL.FTZ R42, R9, R42 ;  /* 0x0000002a092a7220 */ /* 0x000fe20000410000 */
[----:B------:R-:W-:Y:S01]  /*4af0*/  SHF.R.U32.HI R46, RZ, 0x10, R47 ;  /* 0x00000010ff2e7819 */ /* 0x000fe2000001162f */
[C---:B------:R-:W-:Y:S01]  /*4b00*/  FMUL.FTZ R41, R10.reuse, R41 ;  /* 0x000000290a297220 */ /* 0x040fe20000410000 */
[----:B------:R-:W-:Y:S01]  /*4b10*/  FFMA.FTZ R43, R10, R39, -R43 ;  /* 0x000000270a2b7223 */ /* 0x000fe2000001082b */
[-C--:B------:R-:W-:Y:S01]  /*4b20*/  FFMA.FTZ R42, R13, R40.reuse, R42 ;  /* 0x000000280d2a7223 */ /* 0x080fe2000001002a */
[----:B------:R-:W-:Y:S01]  /*4b30*/  FFMA.FTZ R44, R9, R40, -R44 ;  /* 0x00000028092c7223 */ /* 0x000fe2000001082c */
[----:B------:R-:W-:-:S02]  /*4b40*/  HADD2.F32 R13, -RZ, R106.H0_H0 ;  /* 0x2000006aff0d7230 */ /* 0x000fc40000004100 */
[----:B------:R-:W-:Y:S01]  /*4b50*/  FFMA.FTZ R41, R14, R39, R41 ;  /* 0x000000270e297223 */ /* 0x000fe20000010029 */
[--C-:B------:R-:W-:Y:S02]  /*4b60*/  HADD2.F32 R10, -RZ, R15.reuse.H0_H0 ;  /* 0x2000000fff0a7230 */ /* 0x100fe40000004100 */
[----:B------:R-:W-:Y:S02]  /*4b70*/  HADD2.F32 R106, -RZ, R106.H1_H1 ;  /* 0x3000006aff6a7230 */ /* 0x000fe40000004100 */
[----:B------:R-:W-:Y:S01]  /*4b80*/  HADD2.F32 R15, -RZ, R15.H1_H1 ;  /* 0x3000000fff0f7230 */ /* 0x000fe20000004100 */
[----:B------:R-:W-:Y:S01]  /*4b90*/  F2FP.F16.F32.PACK_AB R41, R42, R41 ;  /* 0x000000292a29723e */ /* 0x000fe200000000ff */
[--C-:B------:R-:W-:Y:S02]  /*4ba0*/  HADD2.F32 R9, -RZ, R11.reuse.H0_H0 ;  /* 0x2000000bff097230 */ /* 0x100fe40000004100 */
[----:B------:R-:W-:Y:S02]  /*4bb0*/  HADD2.F32 R40, -RZ, R46.H0_H0 ;  /* 0x2000002eff287230 */ /* 0x000fe40000004100 */
[----:B------:R-:W-:Y:S01]  /*4bc0*/  FMUL.FTZ R46, R10, R106 ;  /* 0x0000006a0a2e7220 */ /* 0x000fe20000410000 */
[----:B------:R-:W-:-:S02]  /*4bd0*/  HADD2.F32 R11, -RZ, R11.H1_H1 ;  /* 0x3000000bff0b7230 */ /* 0x000fc40000004100 */
[----:B------:R-:W-:Y:S01]  /*4be0*/  FMUL.FTZ R39, R9, R106 ;  /* 0x0000006a09277220 */ /* 0x000fe20000410000 */
[----:B------:R-:W-:Y:S02]  /*4bf0*/  HADD2.F32 R14, -RZ, R89.H0_H0 ;  /* 0x20000059ff0e7230 */ /* 0x000fe40000004100 */
[-C--:B------:R-:W-:Y:S01]  /*4c00*/  FMUL.FTZ R90, R15, R40.reuse ;  /* 0x000000280f5a7220 */ /* 0x080fe20000410000 */
[-C--:B------:R-:W-:Y:S01]  /*4c10*/  FFMA.FTZ R46, R9, R13.reuse, -R46 ;  /* 0x0000000d092e7223 */ /* 0x080fe2000001082e */
[C---:B------:R-:W-:Y:S01]  /*4c20*/  FMUL.FTZ R40, R11.reuse, R40 ;  /* 0x000000280b287220 */ /* 0x040fe20000410000 */
[----:B------:R-:W-:Y:S01]  /*4c30*/  FFMA.FTZ R47, R10, R13, R39 ;  /* 0x0000000d0a2f7223 */ /* 0x000fe20000010027 */
[-C--:B------:R-:W-:Y:S01]  /*4c40*/  FFMA.FTZ R89, R11, R14.reuse, -R90 ;  /* 0x0000000e0b597223 */ /* 0x080fe2000001085a */
[----:B------:R-:W-:Y:S02]  /*4c50*/  HADD2.F32 R11, -RZ, R104.H0_H0 ;  /* 0x20000068ff0b7230 */ /* 0x000fe40000004100 */
[----:B------:R-:W-:Y:S01]  /*4c60*/  FFMA.FTZ R90, R15, R14, R40 ;  /* 0x0000000e0f5a7223 */ /* 0x000fe20000010028 */
[----:B------:R-:W-:-:S02]  /*4c70*/  HADD2.F32 R10, -RZ, R37.H0_H0 ;  /* 0x20000025ff0a7230 */ /* 0x000fc40000004100 */
[----:B------:R-:W-:Y:S02]  /*4c80*/  HADD2.F32 R104, -RZ, R104.H1_H1 ;  /* 0x30000068ff687230 */ /* 0x000fe40000004100 */
[----:B------:R-:W-:Y:S01]  /*4c90*/  HADD2.F32 R14, -RZ, R92.H0_H0 ;  /* 0x2000005cff0e7230 */ /* 0x000fe20000004100 */
[----:B------:R-:W-:Y:S01]  /*4ca0*/  F2FP.F16.F32.PACK_AB R47, R90, R47 ;  /* 0x0000002f5a2f723e */ /* 0x000fe200000000ff */
[--C-:B------:R-:W-:Y:S02]  /*4cb0*/  HADD2.F32 R9, -RZ, R8.reuse.H0_H0 ;  /* 0x20000008ff097230 */ /* 0x100fe40000004100 */
[-C--:B------:R-:W-:Y:S01]  /*4cc0*/  FMUL.FTZ R40, R10, R104.reuse ;  /* 0x000000680a287220 */ /* 0x080fe20000410000 */
[----:B------:R-:W-:Y:S02]  /*4cd0*/  HADD2.F32 R37, -RZ, R37.H1_H1 ;  /* 0x30000025ff257230 */ /* 0x000fe40000004100 */
[----:B------:R-:W-:Y:S02]  /*4ce0*/  HADD2.F32 R8, -RZ, R8.H1_H1 ;  /* 0x30000008ff087230 */ /* 0x000fe40000004100 */
[----:B------:R-:W-:Y:S01]  /*4cf0*/  FMUL.FTZ R15, R9, R104 ;  /* 0x00000068090f7220 */ /* 0x000fe20000410000 */
[----:B------:R-:W-:-:S02]  /*4d00*/  HADD2.F32 R13, -RZ, R94.H0_H0 ;  /* 0x2000005eff0d7230 */ /* 0x000fc40000004100 */
[-C--:B------:R-:W-:Y:S01]  /*4d10*/  FMUL.FTZ R39, R37, R14.reuse ;  /* 0x0000000e25277220 */ /* 0x080fe20000410000 */
[-C--:B------:R-:W-:Y:S01]  /*4d20*/  FFMA.FTZ R40, R9, R11.reuse, -R40 ;  /* 0x0000000b09287223 */ /* 0x080fe20000010828 */
[----:B------:R-:W-:Y:S01]  /*4d30*/  FMUL.FTZ R14, R8, R14 ;  /* 0x0000000e080e7220 */ /* 0x000fe20000410000 */
[----:B------:R-:W-:Y:S01]  /*4d40*/  FFMA.FTZ R15, R10, R11, R15 ;  /* 0x0000000b0a0f7223 */ /* 0x000fe2000001000f */
[-C--:B------:R-:W-:Y:S01]  /*4d50*/  FFMA.FTZ R39, R8, R13.reuse, -R39 ;  /* 0x0000000d08277223 */ /* 0x080fe20000010827 */
[----:B------:R-:W-:Y:S02]  /*4d60*/  HADD2.F32 R10, -RZ, R100.H0_H0 ;  /* 0x20000064ff0a7230 */ /* 0x000fe40000004100 */
[----:B------:R-:W-:Y:S01]  /*4d70*/  FFMA.FTZ R14, R37, R13, R14 ;  /* 0x0000000d250e7223 */ /* 0x000fe2000001000e */
[----:B------:R-:W-:Y:S02]  /*4d80*/  HADD2.F32 R9, -RZ, R38.H0_H0 ;  /* 0x20000026ff097230 */ /* 0x000fe40000004100 */
[----:B------:R-:W-:-:S02]  /*4d90*/  HADD2.F32 R100, -RZ, R100.H1_H1 ;  /* 0x30000064ff647230 */ /* 0x000fc40000004100 */
        /* <DEDUP_REMOVED lines=8> */
[-C--:B------:R-:W-:Y:S01]  /*4e20*/  FFMA.FTZ R37, R8, R10.reuse, -R37 ;  /* 0x0000000a08257223 */ /* 0x080fe20000010825 */
[C---:B------:R-:W-:Y:S01]  /*4e30*/  FMUL.FTZ R13, R12.reuse, R13 ;  /* 0x0000000d0c0d7220 */ /* 0x040fe20000410000 */
[----:B------:R-:W-:Y:S01]  /*4e40*/  FFMA.FTZ R100, R9, R10, R100 ;  /* 0x0000000a09647223 */ /* 0x000fe20000010064 */
[-C--:B------:R-:W-:Y:S01]  /*4e50*/  FFMA.FTZ R12, R12, R11.reuse, -R45 ;  /* 0x0000000b0c0c7223 */ /* 0x080fe2000001082d */
[----:B------:R-:W-:Y:S01]  /*4e60*/  F2FP.F16.F32.PACK_AB R8, R39, R40 ;  /* 0x000000282708723e */ /* 0x000fe200000000ff */
[----:B------:R-:W-:Y:S01]  /*4e70*/  FFMA.FTZ R13, R38, R11, R13 ;  /* 0x0000000b260d7223 */ /* 0x000fe2000001000d */
[----:B------:R-:W-:Y:S01]  /*4e80*/  F2FP.F16.F32.PACK_AB R40, R14, R15 ;  /* 0x0000000f0e28723e */ /* 0x000fe200000000ff */
[----:B------:R-:W-:Y:S01]  /*4e90*/  IMAD.MOV.U32 R15, RZ, RZ, R47 ;  /* 0x000000ffff0f7224 */ /* 0x000fe200078e002f */
[----:B------:R-:W-:Y:S02]  /*4ea0*/  F2FP.F16.F32.PACK_AB R10, R12, R37 ;  /* 0x000000250c0a723e */ /* 0x000fe400000000ff */
[----:B------:R-:W-:Y:S01]  /*4eb0*/  F2FP.F16.F32.PACK_AB R14, R13, R100 ;  /* 0x000000640d0e723e */ /* 0x000fe200000000ff */
[----:B------:R-:W-:Y:S01]  /*4ec0*/  IMAD.MOV.U32 R12, RZ, RZ, R40 ;  /* 0x000000ffff0c7224 */ /* 0x000fe200078e0028 */
[----:B------:R-:W-:Y:S01]  /*4ed0*/  F2FP.F16.F32.PACK_AB R9, R44, R43 ;  /* 0x0000002b2c09723e */ /* 0x000fe200000000ff */
[----:B------:R-:W-:Y:S01]  /*4ee0*/  IMAD.MOV.U32 R13, RZ, RZ, R41 ;  /* 0x000000ffff0d7224 */ /* 0x000fe200078e0029 */
[----:B------:R-:W-:-:S07]  /*4ef0*/  F2FP.F16.F32.PACK_AB R11, R89, R46 ;  /* 0x0000002e590b723e */ /* 0x000fce00000000ff */
.L_x_15067:
[----:B------:R-:W-:Y:S05]  /*4f00*/  BSYNC B1 ;  /* 0x0000000000017941 */ /* 0x000fea0003800000 */
.L_x_15066:
[----:B0-----:R0:W-:Y:S01]  /*4f10*/  ST.E.128 desc[UR42][R34.64], R8 ;  /* 0x0000000822007985 */ /* 0x0011e2000c101d2a */
[----:B------:R-:W-:-:S13]  /*4f20*/  ISETP.GE.AND P2, PT, R36, R103, PT ;  /* 0x000000672400720c */ /* 0x000fda0003f46270 */
[----:B------:R-:W-:Y:S05]  /*4f30*/  @P2 BRA `(.L_x_15050) ;  /* 0x0000000400202947 */ /* 0x000fea0003800000 */
[----:B------:R-:W-:-:S05]  /*4f40*/  IMAD.WIDE R36, R36, 0x2, R32 ;  /* 0x0000000224247825 */ /* 0x000fca00078e0220 */
[----:B--2---:R2:W-:Y:S01]  /*4f50*/  ST.E.128 desc[UR42][R36.64], R12 ;  /* 0x0000000c24007985 */ /* 0x0045e2000c101d2a */
[----:B------:R-:W-:Y:S05]  /*4f60*/  BRA `(.L_x_15050) ;  /* 0x0000000400147947 */ /* 0x000fea0003800000 */
.L_x_15031:
[----:B------:R-:W-:-:S06]  /*4f70*/  UISETP.NE.AND UP0, UPT, UR44, 0x3, UPT ;  /* 0x000000032c00788c */ /* 0x000fcc000bf05270 */
[----:B------:R-:W-:-:S13]  /*4f80*/  PLOP3.LUT P3, PT, PT, PT, UP0, 0x80, 0x0 ;  /* 0x000000000000781c */ /* 0x000fda0003f6f008 */
[----:B------:R-:W-:Y:S05]  /*4f90*/  @!P3 BRA `(.L_x_15068) ;  /* 0x000000000004b947 */ /* 0x000fea0003800000 */
[----:B------:R-:W-:Y:S01]  /*4fa0*/  BPT.TRAP 0x1 ;  /* 0x000000040000795c */ /* 0x000fe20000300000 */
.L_x_15068:
[----:B------:R-:W-:Y:S01]  /*4fb0*/  IMAD R86, R19, 0x8, R22 ;  /* 0x0000000813567824 */ /* 0x000fe200078e0216 */
[----:B------:R-:W-:Y:S01]  /*4fc0*/  SHF.L.U32 R101, R211, 0x1f, RZ ;  /* 0x0000001fd3657819 */ /* 0x000fe200000006ff */
[----:B------:R-:W-:Y:S01]  /*4fd0*/  BSSY B1, `(.L_x_15069) ;  /* 0x0000004000017945 */ /* 0x000fe20003800000 */
[----:B------:R-:W-:Y:S02]  /*4fe0*/  SHF.R.S32.HI R97, RZ, 0x1f, R91 ;  /* 0x0000001fff617819 */ /* 0x000fe4000001145b */
[----:B------:R-:W0:Y:S02]  /*4ff0*/  SYNCS.PHASECHK.TRANS64.TRYWAIT P2, [R86+URZ+0x32490], R101 ;  /* 0x03249065560075a7 */ /* 0x000e24000804017f */
[----:B0-----:R-:W-:Y:S05]  /*5000*/  @!P2 BRA `(.L_x_15070) ;  /* 0x0000018000e4a947 */ /* 0x001fea0003800000 */
.L_x_15324:
[----:B------:R-:W-:Y:S05]  /*5010*/  BSYNC B1 ;  /* 0x0000000000017941 */ /* 0x000fea0003800000 */
.L_x_15069:
        /* <DEDUP_REMOVED lines=19> */
[C---:B------:R-:W-:Y:S01]  /*5150*/  LEA R32, P2, R8.reuse, UR4, 0x1 ;  /* 0x0000000408207c11 */ /* 0x040fe2000f8408ff */
[----:B------:R-:W-:Y:S01]  /*5160*/  IMAD.IADD R34, R99, 0x1, -R206 ;  /* 0x0000000163227824 */ /* 0x000fe200078e0ace */
[----:B------:R-:W-:Y:S02]  /*5170*/  UMOV UR4, 0xffffffff ;  /* 0xffffffff00047882 */ /* 0x000fe40000000000 */
[----:B------:R-:W-:Y:S02]  /*5180*/  LEA.HI.X R33, R8, UR5, R11, 0x1, P2 ;  /* 0x0000000508217c11 */ /* 0x000fe400090f0c0b */
[----:B------:R-:W-:Y:S01]  /*5190*/  ISETP.GE.AND P2, PT, R34, 0x1, PT ;  /* 0x000000012200780c */ /* 0x000fe20003f46270 */
[----:B------:R-:W-:-:S12]  /*51a0*/  BRA.DIV UR4, `(.L_x_15071) ;  /* 0x0000018204907947 */ /* 0x000fd8000b800000 */
[----:B------:R1:W2:Y:S04]  /*51b0*/  SHFL.IDX PT, R9, R33, RZ, 0x1c1f ;  /* 0x001c1fff21097589 */ /* 0x0002a800000e0000 */
[----:B------:R1:W3:Y:S02]  /*51c0*/  SHFL.IDX PT, R14, R32, RZ, 0x1c1f ;  /* 0x001c1fff200e7589 */ /* 0x0002e400000e0000 */
.L_x_15328:
        /* <DEDUP_REMOVED lines=13> */
.L_x_15073:
[----:B------:R-:W-:Y:S05]  /*52a0*/  BSYNC B1 ;  /* 0x0000000000017941 */ /* 0x000fea0003800000 */
.L_x_15072:
[----:B------:R-:W-:-:S03]  /*52b0*/  UMOV UR4, 0xffffffff ;  /* 0xffffffff00047882 */ /* 0x000fc60000000000 */
[----:B------:R-:W-:Y:S05]  /*52c0*/  BRA.DIV UR4, `(.L_x_15074) ;  /* 0x0000018204907947 */ /* 0x000fea000b800000 */
[----:B--2-4-:R2:W4:Y:S04]  /*52d0*/  SHFL.IDX PT, R9, R33, 0x1, 0x1c1f ;  /* 0x003c1f0021097f89 */ /* 0x01452800000e0000 */
[----:B---3--:R2:W3:Y:S02]  /*52e0*/  SHFL.IDX PT, R14, R32, 0x1, 0x1c1f ;  /* 0x003c1f00200e7f89 */ /* 0x0084e400000e0000 */
.L_x_15332:
        /* <DEDUP_REMOVED lines=13> */
.L_x_15050:
[----:B------:R-:W-:Y:S05]  /*53c0*/  BSYNC B0 ;  /* 0x0000000000007941 */ /* 0x000fea0003800000 */
.L_x_15030:
        /* <DEDUP_REMOVED lines=12> */
[----:B------:R-:W-:-:S04]  /*5490*/  @!P2 IADD3 R8, R86, 0x324a0, RZ ;  /* 0x000324a05608a810 */ /* 0x000fc80007ffe0ff */
[----:B------:R-:W-:-:S04]  /*54a0*/  @!P2 PRMT R8, RZ, 0x654, R8 ;  /* 0x00000654ff08a816 */ /* 0x000fc80000000008 */
[----:B------:R0:W-:Y:S01]  /*54b0*/  @!P2 SYNCS.ARRIVE.TRANS64.RED.A1T0 RZ, [R8+URZ], RZ ;  /* 0x000000ff08ffa9a7 */ /* 0x0001e2000810043f */
[----:B------:R-:W-:Y:S05]  /*54c0*/  @!P3 BRA `(.L_x_15076) ;  /* 0x000000000004b947 */ /* 0x000fea0003800000 */
[----:B------:R-:W-:Y:S01]  /*54d0*/  BPT.TRAP 0x1 ;  /* 0x000000040000795c */ /* 0x000fe20000300000 */
.L_x_15076:
[----:B------:R-:W-:Y:S05]  /*54e0*/  BSYNC B0 ;  /* 0x0000000000007941 */ /* 0x000fea0003800000 */
.L_x_15075:
[----:B------:R-:W3:Y:S01]  /*54f0*/  SYNCS.PHASECHK.TRANS64.TRYWAIT P3, [R86+URZ+0x324b0], R101 ;  /* 0x0324b065560075a7 */ /* 0x000ee2000806017f */
[----:B------:R-:W-:Y:S04]  /*5500*/  BSSY B0, `(.L_x_15077) ;  /* 0x0000002000007945 */ /* 0x000fe80003800000 */
[----:B---3--:R-:W-:Y:S05]  /*5510*/  @!P3 BRA `(.L_x_15078) ;  /* 0x000001800044b947 */ /* 0x008fea0003800000 */
.L_x_15333:
[----:B------:R-:W-:Y:S05]  /*5520*/  BSYNC B0 ;  /* 0x0000000000007941 */ /* 0x000fea0003800000 */
.L_x_15077:
[----:B-12---:R1:W5:Y:S01]  /*5530*/  LDL R90, [R1+0x7c] ;  /* 0x00007c00015a7983 */ /* 0x0063620000100800 */
[----:B------:R-:W-:-:S03]  /*5540*/  ULDC.64 UR4, c[0x0][0x328] ;  /* 0x0000ca0000047ab9 */ /* 0x000fc60000000a00 */
[----:B------:R1:W5:Y:S04]  /*5550*/  LDL R89, [R1+0x78] ;  /* 0x0000780001597983 */ /* 0x0003680000100800 */
[----:B------:R1:W5:Y:S04]  /*5560*/  LDL R47, [R1+0x74] ;  /* 0x00007400012f7983 */ /* 0x0003680000100800 */
[----:B------:R1:W5:Y:S01]  /*5570*/  LDL R46, [R1+0x70] ;  /* 0x00007000012e7983 */ /* 0x0003620000100800 */
[----:B------:R-:W-:Y:S01]  /*5580*/  IMAD R10, R97, UR4, RZ ;  /* 0x00000004610a7c24 */ /* 0x000fe2000f8e02ff */
[----:B------:R-:W-:Y:S01]  /*5590*/  BSSY B0, `(.L_x_15079) ;  /* 0x0000045000007945 */ /* 0x000fe20003800000 */
[----:B0-----:R-:W-:Y:S01]  /*55a0*/  IMAD.WIDE.U32 R8, R91, UR4, RZ ;  /* 0x000000045b087c25 */ /* 0x001fe2000f8e00ff */
[----:B------:R-:W-:-:S02]  /*55b0*/  SHF.R.S32.HI R44, RZ, 0x1f, R209 ;  /* 0x0000001fff2c7819 */ /* 0x000fc400000114d1 */
[----:B------:R-:W-:Y:S01]  /*55c0*/  SHF.R.S32.HI R45, RZ, 0x1f, R210 ;  /* 0x0000001fff2d7819 */ /* 0x000fe200000114d2 */
[----:B------:R-:W-:Y:S01]  /*55d0*/  IMAD R91, R91, UR5, R10 ;  /* 0x000000055b5b7c24 */ /* 0x000fe2000f8e020a */
[----:B------:R-:W-:Y:S01]  /*55e0*/  ULDC.64 UR4, c[0x0][0x338] ;  /* 0x0000ce0000047ab9 */ /* 0x000fe20000000a00 */
[----:B------:R-:W-:Y:S02]  /*55f0*/  IMAD.IADD R99, R99, 0x1, -R206 ;  /* 0x0000000163637824 */ /* 0x000fe400078e0ace */
        /* <DEDUP_REMOVED lines=16> */
[----:B------:R1:W0:Y:S01]  /*5700*/  SHFL.IDX PT, R43, R38, RZ, 0x1c1f ;  /* 0x001c1fff262b7589 */ /* 0x00022200000e0000 */
[--C-:B------:R-:W-:Y:S02]  /*5710*/  IMAD R40, R10, 0x2, R27.reuse ;  /* 0x000000020a287824 */ /* 0x100fe400078e021b */
[----:B------:R-:W-:Y:S01]  /*5720*/  IMAD R42, R8, 0x2, R27 ;  /* 0x00000002082a7824 */ /* 0x000fe200078e021b */
[----:B------:R1:W2:Y:S08]  /*5730*/  SHFL.IDX PT, R41, R39, RZ, 0x1c1f ;  /* 0x001c1fff27297589 */ /* 0x0002b000000e0000 */
[----:B-1----:R-:W-:Y:S05]  /*5740*/  @!P3 BRA `(.L_x_15080) ;  /* 0x0000000000a4b947 */ /* 0x002fea0003800000 */
[----:B------:R-:W-:Y:S02]  /*5750*/  ISETP.NE.AND P5, PT, R79, RZ, PT ;  /* 0x000000ff4f00720c */ /* 0x000fe40003fa5270 */
[----:B------:R-:W-:-:S11]  /*5760*/  ISETP.NE.AND P4, PT, R80, RZ, PT ;  /* 0x000000ff5000720c */ /* 0x000fd60003f85270 */
[----:B------:R-:W1:Y:S01]  /*5770*/  @P5 LDS.128 R8, [R40] ;  /* 0x0000000028085984 */ /* 0x000e620000000c00 */
[----:B0-----:R-:W-:-:S04]  /*5780*/  @P5 LEA R12, P3, R16, R43, 0x1 ;  /* 0x0000002b100c5211 */ /* 0x001fc800078608ff */
[----:B--2---:R-:W-:Y:S02]  /*5790*/  @P5 LEA.HI.X R13, R16, R41, R17, 0x1, P3 ;  /* 0x00000029100d5211 */ /* 0x004fe400018f0c11 */
        /* <DEDUP_REMOVED lines=13> */
[----:B------:R-:W-:-:S04]  /*5870*/  @P4 LEA R34, P6, R216, R43, 0x1 ;  /* 0x0000002bd8224211 */ /* 0x000fc800078c08ff */
[----:B-----5:R-:W-:Y:S01]  /*5880*/  @P4 LEA.HI.X R35, R216, R41, R90, 0x1, P6 ;  /* 0x00000029d8234211 */ /* 0x020fe200030f0c5a */
        /* <DEDUP_REMOVED lines=21> */
.L_x_15080:
[----:B------:R-:W-:Y:S05]  /*59e0*/  BSYNC B0 ;  /* 0x0000000000007941 */ /* 0x000fea0003800000 */
.L_x_15079:
[----:B------:R-:W-:Y:S01]  /*59f0*/  ISETP.GE.AND P3, PT, R99, 0x41, PT ;  /* 0x000000416300780c */ /* 0x000fe20003f66270 */
[----:B------:R-:W4:Y:S01]  /*5a00*/  SHFL.IDX PT, R39, R39, 0x1, 0x1c1f ;  /* 0x003c1f0027277f89 */ /* 0x000f2200000e0000 */
[----:B------:R-:W-:Y:S03]  /*5a10*/  BSSY B0, `(.L_x_15081) ;  /* 0x000002c000007945 */ /* 0x000fe60003800000 */
[----:B--2---:R2:W0:Y:S08]  /*5a20*/  SHFL.IDX PT, R41, R38, 0x1, 0x1c1f ;  /* 0x003c1f0026297f89 */ /* 0x00443000000e0000 */
[----:B--2---:R-:W-:Y:S05]  /*5a30*/  @!P3 BRA `(.L_x_15082) ;  /* 0x0000000000a4b947 */ /* 0x004fea0003800000 */
[----:B------:R-:W-:-:S13]  /*5a40*/  ISETP.NE.AND P4, PT, R81, RZ, PT ;  /* 0x000000ff5100720c */ /* 0x000fda0003f85270 */
[----:B0-----:R-:W-:-:S04]  /*5a50*/  @P4 LEA R32, P3, R210, R41, 0x1 ;  /* 0x00000029d2204211 */ /* 0x001fc800078608ff */
[----:B----4-:R-:W-:Y:S02]  /*5a60*/  @P4 LEA.HI.X R33, R210, R39, R45, 0x1, P3 ;  /* 0x00000027d2214211 */ /* 0x010fe400018f0c2d */
[----:B------:R-:W-:-:S13]  /*5a70*/  ISETP.NE.AND P3, PT, R82, RZ, PT ;  /* 0x000000ff5200720c */ /* 0x000fda0003f65270 */
[----:B------:R-:W-:-:S04]  /*5a80*/  @P3 LEA R34, P5, R209, R41, 0x1 ;  /* 0x00000029d1223211 */ /* 0x000fc800078a08ff */
[----:B------:R-:W-:Y:S02]  /*5a90*/  @P3 LEA.HI.X R35, R209, R39, R44, 0x1, P5 ;  /* 0x00000027d1233211 */ /* 0x000fe400028f0c2c */
[----:B------:R-:W-:-:S13]  /*5aa0*/  ISETP.NE.AND P5, PT, R79, RZ, PT ;  /* 0x000000ff4f00720c */ /* 0x000fda0003fa5270 */
[----:B-1----:R-:W0:Y:S01]  /*5ab0*/  @P5 LDS.128 R8, [R40+0x2000] ;  /* 0x0020000028085984 */ /* 0x002e220000000c00 */
[----:B------:R-:W-:-:S04]  /*5ac0*/  @P5 LEA R12, P6, R16, R41, 0x1 ;  /* 0x00000029100c5211 */ /* 0x000fc800078c08ff */
[----:B------:R-:W-:-:S05]  /*5ad0*/  @P5 LEA.HI.X R13, R16, R39, R17, 0x1, P6 ;  /* 0x00000027100d5211 */ /* 0x000fca00030f0c11 */
[----:B0-----:R-:W-:Y:S01]  /*5ae0*/  @P5 ST.E.128 desc[UR42][R12.64], R8 ;  /* 0x000000080c005985 */ /* 0x001fe2000c101d2a */
[----:B------:R-:W-:-:S13]  /*5af0*/  ISETP.NE.AND P5, PT, R80, RZ, PT ;  /* 0x000000ff5000720c */ /* 0x000fda0003fa5270 */
[----:B------:R-:W0:Y:S01]  /*5b00*/  @P5 LDS.128 R8, [R42+0x2000] ;  /* 0x002000002a085984 */ /* 0x000e220000000c00 */
[----:B------:R-:W-:-:S04]  /*5b10*/  @P5 LEA R14, P6, R2, R41, 0x1 ;  /* 0x00000029020e5211 */ /* 0x000fc800078c08ff */
[----:B------:R-:W-:-:S05]  /*5b20*/  @P5 LEA.HI.X R15, R2, R39, R208, 0x1, P6 ;  /* 0x00000027020f5211 */ /* 0x000fca00030f0cd0 */
        /* <DEDUP_REMOVED lines=26> */
.L_x_15082:
[----:B------:R-:W-:Y:S05]  /*5cd0*/  BSYNC B0 ;  /* 0x0000000000007941 */ /* 0x000fea0003800000 */
.L_x_15081:
[----:B------:R-:W-:Y:S01]  /*5ce0*/  @!PT LDS RZ, [RZ] ;  /* 0x00000000fffff984 */ /* 0x000fe20000000800 */
[----:B------:R-:W-:Y:S01]  /*5cf0*/  @!PT LDS RZ, [RZ] ;  /* 0x00000000fffff984 */ /* 0x000fe20000000800 */
[----:B------:R-:W-:Y:S01]  /*5d00*/  @!PT LDS RZ, [RZ] ;  /* 0x00000000fffff984 */ /* 0x000fe20000000800 */
[----:B------:R-:W-:Y:S01]  /*5d10*/  @!PT LDS RZ, [RZ] ;  /* 0x00000000fffff984 */ /* 0x000fe20000000800 */
[----:B------:R1:W-:Y:S06]  /*5d20*/  MEMBAR.ALL.CTA ;  /* 0x0000000000007992 */ /* 0x0003ec0000008000 */
[----:B-1----:R-:W1:Y:S01]  /*5d30*/  FENCE.VIEW.ASYNC.S ;  /* 0x00000000000073c6 */ /* 0x002e620000000000 */
[----:B---3--:R-:W-:Y:S01]  /*5d40*/  @!P2 VIADD R86, R86, 0x324c0 ;  /* 0x000324c05656a836 */ /* 0x008fe20000000000 */
[----:B-1----:R1:W-:Y:S01]  /*5d50*/  BAR.SYNC.DEFER_BLOCKING R61, 0x80 ;  /* 0x0002003d0000751d */ /* 0x0023e20000010000 */
[----:B------:R-:W-:Y:S01]  /*5d60*/  ISETP.NE.AND P3, PT, R88, RZ, PT ;  /* 0x000000ff5800720c */ /* 0x000fe20003f65270 */
[----:B------:R-:W-:-:S02]  /*5d70*/  VIADD R19, R19, 0x1 ;  /* 0x0000000113137836 */ /* 0x000fc40000000000 */
[----:B------:R-:W-:-:S04]  /*5d80*/  @!P2 PRMT R86, RZ, 0x654, R86 ;  /* 0x00000654ff56a816 */ /* 0x000fc80000000056 */
[----:B------:R1:W-:Y:S01]  /*5d90*/  @!P2 SYNCS.ARRIVE.TRANS64.RED.A1T0 RZ, [R86+URZ], RZ ;  /* 0x000000ff56ffa9a7 */ /* 0x0003e2000810043f */
[----:B------:R-:W-:-:S04]  /*5da0*/  ISETP.NE.AND P2, PT, R19, 0x2, PT ;  /* 0x000000021300780c */ /* 0x000fc80003f45270 */
[----:B--2---:R-:W-:Y:S02]  /*5db0*/  SEL R8, RZ, 0x1, P2 ;  /* 0x00000001ff087807 */ /* 0x004fe40001000000 */
[----:B------:R-:W-:Y:S02]  /*5dc0*/  SEL R19, R19, RZ, P2 ;  /* 0x000000ff13137207 */ /* 0x000fe40001000000 */
[----:B------:R-:W-:Y:S01]  /*5dd0*/  LOP3.LUT R211, R211, R8, RZ, 0x3c, !PT ;  /* 0x00000008d3d37212 */ /* 0x000fe200078e3cff */
[----:B------:R-:W-:Y:S06]  /*5de0*/  @P3 BRA `(.L_x_15083) ;  /* 0xffffffc4003c3947 */ /* 0x000fec000383ffff */
[----:B------:R-:W2:Y:S01]  /*5df0*/  S2R R9, SR_TID.X ;  /* 0x0000000000097919 */ /* 0x000ea20000002100 */
[----:B------:R-:W-:Y:S02]  /*5e00*/  PLOP3.LUT P0, PT, PT, PT, PT, 0x8, 0x0 ;  /* 0x000000000000781c */ /* 0x000fe40003f0e170 */
[----:B--2---:R-:W-:-:S04]  /*5e10*/  SHF.R.U32.HI R9, RZ, 0x7, R9 ;  /* 0x00000007ff097819 */ /* 0x004fc80000011609 */
[----:B------:R-:W-:-:S13]  /*5e20*/  ISETP.NE.AND P3, PT, R9, 0x1, PT ;  /* 0x000000010900780c */ /* 0x000fda0003f65270 */
[----:B------:R-:W-:Y:S06]  /*5e30*/  @!P3 BAR.ARV 0x9, 0x100 ;  /* 0x024400000000bb1d */ /* 0x000fec0000002000 */
.L_x_15025:
[----:B------:R-:W2:Y:S01]  /*5e40*/  LDL R5, [R1+0x6c] ;  /* 0x00006c0001057983 */ /* 0x000ea20000100800 */
[----:B------:R-:W3:Y:S01]  /*5e50*/  LDC R0, c[0x0][0x448] ;  /* 0x00011200ff007b82 */ /* 0x000ee20000000800 */
        /* <DEDUP_REMOVED lines=18> */
[----:B-----5:R-:W-:Y:S02]  /*5f80*/  CS2R R88, SRZ ;  /* 0x0000000000587805 */ /* 0x020fe4000001ff00 */
[----:B-1----:R-:W-:-:S02]  /*5f90*/  CS2R R86, SRZ ;  /* 0x0000000000567805 */ /* 0x002fc4000001ff00 */
[----:B------:R-:W-:Y:S02]  /*5fa0*/  CS2R R178, SRZ ;  /* 0x0000000000b27805 */ /* 0x000fe4000001ff00 */
[----:B------:R-:W-:Y:S02]  /*5fb0*/  CS2R R84, SRZ ;  /* 0x0000000000547805 */ /* 0x000fe4000001ff00 */
[----:B------:R-:W-:Y:S02]  /*5fc0*/  CS2R R80, SRZ ;  /* 0x0000000000507805 */ /* 0x000fe4000001ff00 */
[----:B---3--:R-:W-:Y:S02]  /*5fd0*/  ISETP.NE.AND P1, PT, R0, 0x1, PT ;  /* 0x000000010000780c */ /* 0x008fe40003f25270 */
        /* <DEDUP_REMOVED lines=13> */
[----:B------:R-:W-:Y:S01]  /*60b0*/  IMAD.MOV.U32 R173, RZ, RZ, RZ ;  /* 0x000000ffffad7224 */ /* 0x000fe200078e00ff */
[----:B------:R-:W-:Y:S02]  /*60c0*/  CS2R R44, SRZ ;  /* 0x00000000002c7805 */ /* 0x000fe4000001ff00 */
[----:B0-----:R-:W-:-:S02]  /*60d0*/  CS2R R42, SRZ ;  /* 0x00000000002a7805 */ /* 0x001fc4000001ff00 */
        /* <DEDUP_REMOVED lines=23> */
[----:B----4-:R-:W-:Y:S02]  /*6250*/  CS2R R38, SRZ ;  /* 0x0000000000267805 */ /* 0x010fe4000001ff00 */
[----:B------:R-:W-:Y:S02]  /*6260*/  CS2R R32, SRZ ;  /* 0x0000000000207805 */ /* 0x000fe4000001ff00 */
[----:B------:R-:W-:-:S02]  /*6270*/  CS2R R10, SRZ ;  /* 0x00000000000a7805 */ /* 0x000fc4000001ff00 */
[----:B------:R-:W-:Y:S01]  /*6280*/  CS2R R28, SRZ ;  /* 0x00000000001c7805 */ /* 0x000fe2000001ff00 */
[----:B------:R-:W-:Y:S01]  /*6290*/  IMAD.MOV.U32 R9, RZ, RZ, RZ ;  /* 0x000000ffff097224 */ /* 0x000fe200078e00ff */
[----:B--2---:R-:W-:-:S05]  /*62a0*/  IADD3 R0, R5, 0x7f, RZ ;  /* 0x0000007f05007810 */ /* 0x004fca0007ffe0ff */
[----:B-1----:R-:W-:-:S05]  /*62b0*/  @P1 IMAD.HI.U32 R3, R0, R3, RZ ;  /* 0x0000000300031227 */ /* 0x002fca00078e00ff */
[----:B0-----:R-:W-:Y:S02]  /*62c0*/  @P1 SHF.R.U32.HI R0, RZ, R4, R3 ;  /* 0x00000004ff001219 */ /* 0x001fe40000011603 */
[----:B------:R-:W-:Y:S02]  /*62d0*/  CS2R R4, SRZ ;  /* 0x0000000000047805 */ /* 0x000fe4000001ff00 */
[----:B------:R-:W-:Y:S01]  /*62e0*/  PLOP3.LUT P1, PT, PT, PT, PT, 0x80, 0x0 ;  /* 0x000000000000781c */ /* 0x000fe20003f2f070 */
[----:B------:R-:W-:Y:S02]  /*62f0*/  IMAD.IADD R0, R31, 0x1, R0 ;  /* 0x000000011f007824 */ /* 0x000fe400078e0200 */
[----:B------:R-:W-:Y:S02]  /*6300*/  IMAD.MOV.U32 R31, RZ, RZ, RZ ;  /* 0x000000ffff1f7224 */ /* 0x000fe400078e00ff */
[----:B------:R-:W-:-:S05]  /*6310*/  IMAD.HI R0, R0, 0x2aaaaaab, RZ ;  /* 0x2aaaaaab00007827 */ /* 0x000fca00078e02ff */
[----:B------:R-:W-:-:S04]  /*6320*/  SHF.R.U32.HI R3, RZ, 0x1f, R0 ;  /* 0x0000001fff037819 */ /* 0x000fc80000011600 */
[----:B------:R-:W-:-:S04]  /*6330*/  LEA.HI.SX32 R3, R0, R3, 0x1c ;  /* 0x0000000300037211 */ /* 0x000fc800078fe2ff */
[----:B------:R-:W-:Y:S01]  /*6340*/  VIMNMX R172, R172, R3, PT ;  /* 0x00000003acac7248 */ /* 0x000fe20003fe0100 */
[----:B------:R-:W-:-:S03]  /*6350*/  IMAD.MOV.U32 R3, RZ, RZ, RZ ;  /* 0x000000ffff037224 */ /* 0x000fc600078e00ff */
[----:B------:R-:W-:Y:S01]  /*6360*/  ISETP.GE.AND P2, PT, R172, 0x1, PT ;  /* 0x00000001ac00780c */ /* 0x000fe20003f46270 */
[----:B------:R-:W-:-:S12]  /*6370*/  @P0 BRA `(.L_x_15084) ;  /* 0x00000000000c0947 */ /* 0x000fd80003800000 */
[----:B------:R-:W0:Y:S01]  /*6380*/  FENCE.VIEW.ASYNC.G ;  /* 0x00000000000073c6 */ /* 0x000e220000000100 */
[----:B------:R-:W-:Y:S05]  /*6390*/  WARPSYNC.ALL ;  /* 0x0000000000007948 */ /* 0x000fea0003800000 */
[----:B0-----:R-:W-:Y:S06]  /*63a0*/  BAR.ARV 0xc, 0x180 ;  /* 0x0306000000007b1d */ /* 0x001fec0000002000 */
.L_x_15084:
[----:B------:R-:W-:Y:S01]  /*63b0*/  CS2R R24, SRZ ;  /* 0x0000000000187805 */ /* 0x000fe2000001ff00 */
[----:B------:R-:W-:Y:S06]  /*63c0*/  @!P2 BRA `(.L_x_15085) ;  /* 0x000000c00060a947 */ /* 0x000fec0003800000 */
[----:B------:R-:W0:Y:S01]  /*63d0*/  S2R R8, SR_TID.X ;  /* 0x0000000000087919 */ /* 0x000e220000002100 */
[----:B------:R-:W-:Y:S01]  /*63e0*/  UMOV UR4, 0xffffffff ;  /* 0xffffffff00047882 */ /* 0x000fe20000000000 */
[----:B0-----:R-:W-:-:S04]  /*63f0*/  IADD3 R8, R8, -0x80, RZ ;  /* 0xffffff8008087810 */ /* 0x001fc80007ffe0ff */
[----:B------:R-:W-:-:S04]  /*6400*/  SHF.R.S32.HI R0, RZ, 0x1f, R8 ;  /* 0x0000001fff007819 */ /* 0x000fc80000011408 */
[----:B------:R-:W-:-:S04]  /*6410*/  LEA.HI R0, R0, R8, RZ, 0x7 ;  /* 0x0000000800007211 */ /* 0x000fc800078f38ff */
[----:B------:R-:W-:Y:S01]  /*6420*/  SHF.R.S32.HI R13, RZ, 0x7, R0 ;  /* 0x00000007ff0d7819 */ /* 0x000fe20000011400 */
[----:B------:R-:W-:Y:S06]  /*6430*/  BRA.DIV UR4, `(.L_x_15086) ;  /* 0x0000017204907947 */ /* 0x000fec000b800000 */
[----:B------:R0:W1:Y:S02]  /*6440*/  SHFL.IDX PT, R14, R13, RZ, 0x1f ;  /* 0x00001fff0d0e7589 */ /* 0x00006400000e0000 */
.L_x_15336:
[----:B-1----:R-:W-:Y:S01]  /*6450*/  LEA.HI R0, R14, R14, RZ, 0x1 ;  /* 0x0000000e0e007211 */ /* 0x002fe200078f08ff */
[----:B------:R-:W-:Y:S01]  /*6460*/  VIADD R24, R22, 0x18400 ;  /* 0x0001840016187836 */ /* 0x000fe20000000000 */
[----:B------:R-:W-:Y:S01]  /*6470*/  BSSY B6, `(.L_x_15087) ;  /* 0x000001d000067945 */ /* 0x000fe20003800000 */
[----:B------:R-:W-:Y:S01]  /*6480*/  IMAD.MOV.U32 R215, RZ, RZ, 0x40000040 ;  /* 0x40000040ffd77424 */ /* 0x000fe200078e00ff */
[----:B------:R-:W-:Y:S02]  /*6490*/  LOP3.LUT R3, R0, 0x7fffe, RZ, 0xc0, !PT ;  /* 0x0007fffe00037812 */ /* 0x000fe400078ec0ff */
[----:B------:R-:W-:-:S03]  /*64a0*/  LOP3.LUT P0, RZ, R24, 0x1bf, RZ, 0xc0, !PT ;  /* 0x000001bf18ff7812 */ /* 0x000fc6000780c0ff */
[----:B------:R-:W-:-:S04]  /*64b0*/  IMAD.IADD R3, R14, 0x1, -R3 ;  /* 0x000000010e037824 */ /* 0x000fc800078e0a03 */
[----:B------:R-:W-:-:S05]  /*64c0*/  IMAD R3, R3, 0x2000, R24 ;  /* 0x0000200003037824 */ /* 0x000fca00078e0218 */
[----:B------:R-:W-:Y:S01]  /*64d0*/  SHF.R.U32.HI R0, RZ, 0x4, R3 ;  /* 0x00000004ff007819 */ /* 0x000fe20000011603 */
[----:B------:R-:W-:-:S03]  /*64e0*/  VIADD R3, R3, 0xa000 ;  /* 0x0000a00003037836 */ /* 0x000fc60000000000 */
[----:B------:R-:W-:Y:S02]  /*64f0*/  LOP3.LUT R0, R0, 0x3fff, RZ, 0xc0, !PT ;  /* 0x00003fff00007812 */ /* 0x000fe400078ec0ff */
[----:B------:R-:W-:Y:S02]  /*6500*/  SHF.R.U32.HI R3, RZ, 0x4, R3 ;  /* 0x00000004ff037819 */ /* 0x000fe40000011603 */
[----:B------:R-:W-:Y:S02]  /*6510*/  LOP3.LUT R214, R0, 0x10000, RZ, 0xfc, !PT ;  /* 0x0001000000d67812 */ /* 0x000fe400078efcff */
[----:B------:R-:W-:Y:S01]  /*6520*/  LOP3.LUT R72, R3, 0x3fff, RZ, 0xc0, !PT ;  /* 0x00003fff03487812 */ /* 0x000fe200078ec0ff */
[----:B------:R-:W-:Y:S06]  /*6530*/  @!P0 BRA `(.L_x_15088) ;  /* 0x0000000000408947 */ /* 0x000fec0003800000 */
        /* <DEDUP_REMOVED lines=13> */
[----:B01----:R-:W-:-:S07]  /*6610*/  IMAD.MOV.U32 R13, RZ, RZ, RZ ;  /* 0x000000ffff0d7224 */ /* 0x003fce00078e00ff */
[----:B------:R-:W-:-:S07]  /*6620*/  LEPC R20, `(.L_x_15088) ;  /* 0x000000001014794e */ /* 0x000fce0000000000 */
[----:B--2---:R-:W-:Y:S05]  /*6630*/  CALL.ABS.NOINC R14 ;  /* 0x000000000e007343 */ /* 0x004fea0003c00000 */
.L_x_15088:
[----:B------:R-:W-:Y:S05]  /*6640*/  BSYNC B6 ;  /* 0x0000000000067941 */ /* 0x000fea0003800000 */
.L_x_15087:
        /* <DEDUP_REMOVED lines=13> */
.L_x_15092:
[----:B--2---:R2:W3:Y:S02]  /*6720*/  SYNCS.PHASECHK.TRANS64.TRYWAIT P0, [R22+URZ+0x32400], R3 ;  /* 0x03240003160075a7 */ /* 0x0044e4000800017f */
[----:B---3--:R-:W-:Y:S05]  /*6730*/  @!P0 NANOSLEEP.SYNCS 0x989680 ;  /* 0x009896800000895d */ /* 0x008fea0003900000 */
[----:B------:R-:W3:Y:S02]  /*6740*/  @!P0 SYNCS.PHASECHK.TRANS64 P0, [R22+URZ+0x32400], R3 ;  /* 0x03240003160085a7 */ /* 0x000ee4000800007f */
[----:B---3--:R-:W-:Y:S05]  /*6750*/  @!P0 BRA `(.L_x_15092) ;  /* 0xfffffffc00f08947 */ /* 0x008fea000383ffff */
.L_x_15091:
[----:B------:R-:W-:Y:S05]  /*6760*/  BSYNC B0 ;  /* 0x0000000000007941 */ /* 0x000fea0003800000 */
.L_x_15090:
[----:B------:R-:W-:Y:S05]  /*6770*/  BRA `(.L_x_15093) ;  /* 0x0000002c006c7947 */ /* 0x000fea0003800000 */
.L_x_15089:
        /* <DEDUP_REMOVED lines=27> */
[----:B01----:R-:W-:-:S07]  /*6930*/  IMAD.MOV.U32 R13, RZ, RZ, RZ ;  /* 0x000000ffff0d7224 */ /* 0x003fce00078e00ff */
[----:B------:R-:W-:-:S07]  /*6940*/  LEPC R20, `(.L_x_15095) ;  /* 0x000000001014794e */ /* 0x000fce0000000000 */
[----:B--2---:R-:W-:Y:S05]  /*6950*/  CALL.ABS.NOINC R14 ;  /* 0x000000000e007343 */ /* 0x004fea0003c00000 */
.L_x_15095:
[----:B------:R-:W-:Y:S05]  /*6960*/  BSYNC B6 ;  /* 0x0000000000067941 */ /* 0x000fea0003800000 */
.L_x_15094:
[----:B------:R-:W2:Y:S01]  /*6970*/  LDL R41, [R1+0x6c] ;  /* 0x00006c0001297983 */ /* 0x000ea20000100800 */
[----:B------:R-:W-:Y:S01]  /*6980*/  ULDC.U8 UR4, c[0x0][0x410] ;  /* 0x0001040000047ab9 */ /* 0x000fe20000000000 */
[----:B------:R-:W-:Y:S01]  /*6990*/  BSSY B0, `(.L_x_15096) ;  /* 0x00002b1000007945 */ /* 0x000fe20003800000 */
[----:B------:R-:W-:Y:S01]  /*69a0*/  ISETP.NE.AND P0, PT, RZ, UR4, PT ;  /* 0x00000004ff007c0c */ /* 0x000fe2000bf05270 */
[----:B--2---:R-:W-:-:S12]  /*69b0*/  IMAD.IADD R35, R206, 0x1, R41 ;  /* 0x00000001ce237824 */ /* 0x004fd800078e0229 */
[----:B------:R-:W-:Y:S05]  /*69c0*/  @!P0 BRA `(.L_x_15097) ;  /* 0x0000001400848947 */ /* 0x000fea0003800000 */
[----:B------:R-:W1:Y:S01]  /*69d0*/  LDC R36, c[0x0][0x448] ;  /* 0x00011200ff247b82 */ /* 0x000e620000000800 */
[----:B------:R-:W2:Y:S01]  /*69e0*/  S2R R21, SR_TID.X ;  /* 0x0000000000157919 */ /* 0x000ea20000002100 */
[----:B------:R-:W-:Y:S01]  /*69f0*/  ULDC.64 UR4, c[0x0][0x3f8] ;  /* 0x0000fe0000047ab9 */ /* 0x000fe20000000a00 */
[----:B------:R-:W-:Y:S01]  /*6a00*/  ULDC.64 UR6, c[0x0][0x408] ;  /* 0x0001020000067ab9 */ /* 0x000fe20000000a00 */
[----:B------:R-:W-:Y:S01]  /*6a10*/  IMAD.MOV.U32 R8, RZ, RZ, R24 ;  /* 0x000000ffff087224 */ /* 0x000fe200078e0018 */
[----:B------:R-:W-:Y:S01]  /*6a20*/  SHF.R.S32.HI R39, RZ, 0x1f, R212 ;  /* 0x0000001fff277819 */ /* 0x000fe200000114d4 */
[----:B------:R-:W-:Y:S02]  /*6a30*/  IMAD.MOV.U32 R9, RZ, RZ, R29 ;  /* 0x000000ffff097224 */ /* 0x000fe400078e001d */
[----:B------:R-:W-:Y:S02]  /*6a40*/  IMAD.MOV.U32 R10, RZ, RZ, R26 ;  /* 0x000000ffff0a7224 */ /* 0x000fe400078e001a */
[----:B------:R-:W-:Y:S01]  /*6a50*/  IMAD.MOV.U32 R11, RZ, RZ, R31 ;  /* 0x000000ffff0b7224 */ /* 0x000fe200078e001f */
[----:B-1----:R-:W-:Y:S01]  /*6a60*/  ISETP.NE.AND P0, PT, R36, 0x1, PT ;  /* 0x000000012400780c */ /* 0x002fe20003f05270 */
[----:B--2---:R-:W-:-:S12]  /*6a70*/  VIADD R21, R21, 0xffffff80 ;  /* 0xffffff8015157836 */ /* 0x004fd80000000000 */
[----:B------:R-:W1:Y:S01]  /*6a80*/  @P0 LDC R0, c[0x0][0x44c] ;  /* 0x00011300ff000b82 */ /* 0x000e620000000800 */
[----:B------:R-:W-:-:S04]  /*6a90*/  SHF.R.S32.HI R20, RZ, 0x1f, R21 ;  /* 0x0000001fff147819 */ /* 0x000fc80000011415 */
[----:B------:R-:W-:-:S03]  /*6aa0*/  LEA.HI R20, R20, R21, RZ, 0x2 ;  /* 0x0000001514147211 */ /* 0x000fc600078f10ff */
[----:B------:R-:W2:Y:S01]  /*6ab0*/  @P0 LDC R5, c[0x0][0x450] ;  /* 0x00011400ff050b82 */ /* 0x000ea20000000800 */
[----:B------:R-:W-:-:S05]  /*6ac0*/  LOP3.LUT R20, R20, 0xfffffffc, RZ, 0xc0, !PT ;  /* 0xfffffffc14147812 */ /* 0x000fca00078ec0ff */
[----:B------:R-:W-:-:S05]  /*6ad0*/  IMAD.IADD R20, R21, 0x1, -R20 ;  /* 0x0000000115147824 */ /* 0x000fca00078e0a14 */
[----:B------:R-:W-:-:S05]  /*6ae0*/  LEA R3, R20, R35, 0x6 ;  /* 0x0000002314037211 */ /* 0x000fca00078e30ff */
[----:B-1----:R-:W-:-:S05]  /*6af0*/  @P0 IMAD.HI.U32 R0, R3, R0, RZ ;  /* 0x0000000003000227 */ /* 0x002fca00078e00ff */
[----:B--2---:R-:W-:-:S04]  /*6b00*/  @P0 SHF.R.U32.HI R3, RZ, R5, R0 ;  /* 0x00000005ff030219 */ /* 0x004fc80000011600 */
        /* <DEDUP_REMOVED lines=17> */
[----:B------:R1:W2:Y:S04]  /*6c20*/  SHFL.IDX PT, R3, R6, RZ, 0x1c1f ;  /* 0x001c1fff06037589 */ /* 0x0002a800000e0000 */
[----:B------:R1:W3:Y:S04]  /*6c30*/  SHFL.IDX PT, R0, R4, RZ, 0x1c1f ;  /* 0x001c1fff04007589 */ /* 0x0002e800000e0000 */
[----:B------:R1:W4:Y:S04]  /*6c40*/  SHFL.IDX PT, R5, R8, RZ, 0x1c1f ;  /* 0x001c1fff08057589 */ /* 0x00032800000e0000 */
[----:B------:R1:W0:Y:S02]  /*6c50*/  SHFL.IDX PT, R14, R7, RZ, 0x1c1f ;  /* 0x001c1fff070e7589 */ /* 0x00022400000e0000 */
.L_x_15342:
        /* <DEDUP_REMOVED lines=9> */
[----:B---3--:R-:W-:Y:S01]  /*6cf0*/  IMAD.MOV.U32 R10, RZ, RZ, R0 ;  /* 0x000000ffff0a7224 */ /* 0x008fe200078e0000 */
[----:B------:R-:W-:Y:S01]  /*6d00*/  ISETP.GE.AND P3, PT, R212, UR4, PT ;  /* 0x00000004d4007c0c */ /* 0x000fe2000bf66270 */
[----:B--2---:R-:W-:Y:S01]  /*6d10*/  IMAD.MOV.U32 R11, RZ, RZ, R3 ;  /* 0x000000ffff0b7224 */ /* 0x004fe200078e0003 */
[----:B------:R-:W-:Y:S02]  /*6d20*/  ISETP.GE.AND P2, PT, R204, UR4, PT ;  /* 0x00000004cc007c0c */ /* 0x000fe4000bf46270 */
[----:B------:R-:W-:Y:S02]  /*6d30*/  CS2R R30, SRZ ;  /* 0x00000000001e7805 */ /* 0x000fe4000001ff00 */
[----:B----4-:R-:W-:-:S07]  /*6d40*/  MOV R15, R5 ;  /* 0x00000005000f7202 */ /* 0x010fce0000000f00 */
[C---:B------:R-:W-:Y:S01]  /*6d50*/  @!P3 IMAD.SHL.U32 R29, R212.reuse, 0x2, RZ ;  /* 0x00000002d41db824 */ /* 0x040fe200078e00ff */
[----:B------:R-:W-:Y:S02]  /*6d60*/  @!P3 SHF.L.U64.HI R24, R212, 0x1, R39 ;  /* 0x00000001d418b819 */ /* 0x000fe40000010227 */
[----:B------:R-:W-:Y:S02]  /*6d70*/  CS2R R32, SRZ ;  /* 0x0000000000207805 */ /* 0x000fe4000001ff00 */
[----:B------:R-:W-:Y:S01]  /*6d80*/  CS2R R20, SRZ ;  /* 0x0000000000147805 */ /* 0x000fe2000001ff00 */
[----:B------:R-:W-:Y:S01]  /*6d90*/  @!P2 IMAD.WIDE R10, R204, 0x2, R10 ;  /* 0x00000002cc0aa825 */ /* 0x000fe200078e020a */
[-C--:B------:R-:W-:Y:S02]  /*6da0*/  @!P3 IADD3 R26, P0, R0, R29.reuse, RZ ;  /* 0x0000001d001ab210 */ /* 0x080fe40007f1e0ff */
[----:B0-----:R-:W-:Y:S01]  /*6db0*/  @!P3 IADD3 R28, P1, R14, R29, RZ ;  /* 0x0000001d0e1cb210 */ /* 0x001fe20007f3e0ff */
[----:B------:R-:W-:Y:S01]  /*6dc0*/  @!P2 IMAD.WIDE R12, R204, 0x2, R14 ;  /* 0x00000002cc0ca825 */ /* 0x000fe200078e020e */
[----:B------:R0:W5:Y:S03]  /*6dd0*/  @!P2 LD.E.64 R30, desc[UR42][R10.64] ;  /* 0x0000002a0a1ea980 */ /* 0x000166000c101b00 */
[--C-:B------:R-:W-:Y:S01]  /*6de0*/  @!P3 IMAD.X R27, R3, 0x1, R24.reuse, P0 ;  /* 0x00000001031bb824 */ /* 0x100fe200000e0618 */
[----:B------:R0:W5:Y:S01]  /*6df0*/  @!P2 LD.E.64 R32, desc[UR42][R12.64] ;  /* 0x0000002a0c20a980 */ /* 0x000162000c101b00 */
[----:B------:R-:W-:Y:S01]  /*6e00*/  @!P3 IMAD.X R29, R5, 0x1, R24, P1 ;  /* 0x00000001051db824 */ /* 0x000fe200008e0618 */
[----:B------:R-:W-:-:S02]  /*6e10*/  CS2R R24, SRZ ;  /* 0x0000000000187805 */ /* 0x000fc4000001ff00 */
[----:B------:R0:W5:Y:S04]  /*6e20*/  @!P3 LD.E.64 R20, desc[UR42][R26.64] ;  /* 0x0000002a1a14b980 */ /* 0x000168000c101b00 */
[----:B------:R0:W5:Y:S02]  /*6e30*/  @!P3 LD.E.64 R24, desc[UR42][R28.64] ;  /* 0x0000002a1c18b980 */ /* 0x000164000c101b00 */
.L_x_15100:
[----:B------:R-:W-:Y:S05]  /*6e40*/  BSYNC B1 ;  /* 0x0000000000017941 */ /* 0x000fea0003800000 */
.L_x_15099:
[----:B---3-5:R-:W-:Y:S01]  /*6e50*/  IMAD.MOV.U32 R0, RZ, RZ, R20 ;  /* 0x000000ffff007224 */ /* 0x028fe200078e0014 */
[----:B------:R-:W-:Y:S01]  /*6e60*/  UMOV UR4, 0xffffffff ;  /* 0xffffffff00047882 */ /* 0x000fe20000000000 */
[----:B--2---:R-:W-:Y:S01]  /*6e70*/  IMAD.MOV.U32 R3, RZ, RZ, R21 ;  /* 0x000000ffff037224 */ /* 0x004fe200078e0015 */
[----:B0-----:R-:W-:Y:S01]  /*6e80*/  CS2R R26, SRZ ;  /* 0x00000000001a7805 */ /* 0x001fe2000001ff00 */
[----:B----4-:R-:W-:Y:S02]  /*6e90*/  IMAD.MOV.U32 R5, RZ, RZ, R30 ;  /* 0x000000ffff057224 */ /* 0x010fe400078e001e */
        /* <DEDUP_REMOVED lines=9> */
[----:B------:R-:W-:Y:S06]  /*6f30*/  BRA.DIV UR4, `(.L_x_15101) ;  /* 0x0000016a04647947 */ /* 0x000fec000b800000 */
[----:B------:R0:W2:Y:S04]  /*6f40*/  SHFL.IDX PT, R3, R6, 0x1, 0x1c1f ;  /* 0x003c1f0006037f89 */ /* 0x0000a800000e0000 */
[----:B------:R0:W3:Y:S04]  /*6f50*/  SHFL.IDX PT, R0, R4, 0x1, 0x1c1f ;  /* 0x003c1f0004007f89 */ /* 0x0000e800000e0000 */
[----:B------:R0:W4:Y:S04]  /*6f60*/  SHFL.IDX PT, R5, R8, 0x1, 0x1c1f ;  /* 0x003c1f0008057f89 */ /* 0x00012800000e0000 */
[----:B------:R0:W0:Y:S02]  /*6f70*/  SHFL.IDX PT, R14, R7, 0x1, 0x1c1f ;  /* 0x003c1f00070e7f89 */ /* 0x00002400000e0000 */
.L_x_15348:
[----:B01----:R-:W5:Y:S04]  /*6f80*/  LDL R7, [R1+0x98] ;  /* 0x0000980001077983 */ /* 0x003f680000100800 */
[----:B------:R-:W2:Y:S01]  /*6f90*/  LDL R38, [R1+0x9c] ;  /* 0x00009c0001267983 */ /* 0x000ea20000100800 */
[----:B------:R-:W-:Y:S01]  /*6fa0*/  VIADD R4, R35, 0x40 ;  /* 0x0000004023047836 */ /* 0x000fe20000000000 */
[----:B------:R-:W-:Y:S01]  /*6fb0*/  BSSY B1, `(.L_x_15102) ;  /* 0x0000021000017945 */ /* 0x000fe20003800000 */
[----:B------:R-:W-:Y:S02]  /*6fc0*/  CS2R R12, SRZ ;  /* 0x00000000000c7805 */ /* 0x000fe4000001ff00 */
[----:B------:R-:W-:Y:S02]  /*6fd0*/  CS2R R8, SRZ ;  /* 0x0000000000087805 */ /* 0x000fe4000001ff00 */
[----:B------:R-:W-:-:S02]  /*6fe0*/  CS2R R28, SRZ ;  /* 0x00000000001c7805 */ /* 0x000fc4000001ff00 */
[----:B------:R-:W-:Y:S02]  /*6ff0*/  ISETP.GE.AND P0, PT, R4, R36, PT ;  /* 0x000000240400720c */ /* 0x000fe40003f06270 */
[----:B-----5:R-:W-:-:S04]  /*7000*/  LEA.HI R6, R7, R7, RZ, 0x1 ;  /* 0x0000000707067211 */ /* 0x020fc800078f08ff */
[----:B------:R-:W-:Y:S01]  /*7010*/  LOP3.LUT R6, R6, 0xfffffffe, RZ, 0xc0, !PT ;  /* 0xfffffffe06067812 */ /* 0x000fe200078ec0ff */
[----:B--2---:R-:W-:-:S04]  /*7020*/  IMAD.SHL.U32 R37, R38, 0x40, RZ ;  /* 0x0000004026257824 */ /* 0x004fc800078e00ff */
[----:B------:R-:W-:-:S05]  /*7030*/  IMAD.IADD R10, R7, 0x1, -R6 ;  /* 0x00000001070a7824 */ /* 0x000fca00078e0a06 */
[----:B------:R-:W-:Y:S01]  /*7040*/  SHF.L.U32 R11, R10, 0x1f, RZ ;  /* 0x0000001f0a0b7819 */ /* 0x000fe200000006ff */
[----:B------:R-:W-:Y:S06]  /*7050*/  @P0 BRA `(.L_x_15103) ;  /* 0x0000000000580947 */ /* 0x000fec0003800000 */
[----:B------:R-:W-:Y:S01]  /*7060*/  ULDC UR4, c[0x0][0x3f4] ;  /* 0x0000fd0000047ab9 */ /* 0x000fe20000000800 */
[----:B---3--:R-:W-:Y:S01]  /*7070*/  IMAD.MOV.U32 R6, RZ, RZ, R0 ;  /* 0x000000ffff067224 */ /* 0x008fe200078e0000 */
[----:B------:R-:W-:Y:S01]  /*7080*/  ISETP.GE.AND P3, PT, R212, UR4, PT ;  /* 0x00000004d4007c0c */ /* 0x000fe2000bf66270 */
[----:B------:R-:W-:Y:S01]  /*7090*/  IMAD.MOV.U32 R7, RZ, RZ, R3 ;  /* 0x000000ffff077224 */ /* 0x000fe200078e0003 */
[----:B------:R-:W-:Y:S01]  /*70a0*/  ISETP.GE.AND P2, PT, R204, UR4, PT ;  /* 0x00000004cc007c0c */ /* 0x000fe2000bf46270 */
[----:B----4-:R-:W-:Y:S01]  /*70b0*/  IMAD.MOV.U32 R15, RZ, RZ, R5 ;  /* 0x000000ffff0f7224 */ /* 0x010fe200078e0005 */
[----:B------:R-:W-:-:S09]  /*70c0*/  CS2R R12, SRZ ;  /* 0x00000000000c7805 */ /* 0x000fd2000001ff00 */
[C---:B------:R-:W-:Y:S01]  /*70d0*/  @!P3 IMAD.SHL.U32 R9, R212.reuse, 0x2, RZ ;  /* 0x00000002d409b824 */ /* 0x040fe200078e00ff */
[----:B------:R-:W-:Y:S02]  /*70e0*/  @!P3 SHF.L.U64.HI R8, R212, 0x1, R39 ;  /* 0x00000001d408b819 */ /* 0x000fe40000010227 */
[----:B------:R-:W-:Y:S02]  /*70f0*/  CS2R R28, SRZ ;  /* 0x00000000001c7805 */ /* 0x000fe4000001ff00 */
[----:B------:R-:W-:Y:S01]  /*7100*/  CS2R R26, SRZ ;  /* 0x00000000001a7805 */ /* 0x000fe2000001ff00 */
[----:B------:R-:W-:Y:S01]  /*7110*/  @!P2 IMAD.WIDE R6, R204, 0x2, R6 ;  /* 0x00000002cc06a825 */ /* 0x000fe200078e0206 */
[-C--:B------:R-:W-:Y:S02]  /*7120*/  @!P3 IADD3 R34, P0, R0, R9.reuse, RZ ;  /* 0x000000090022b210 */ /* 0x080fe40007f1e0ff */
[----:B------:R-:W-:Y:S01]  /*7130*/  @!P3 IADD3 R4, P1, R14, R9, RZ ;  /* 0x000000090e04b210 */ /* 0x000fe20007f3e0ff */
        /* <DEDUP_REMOVED lines=8> */
.L_x_15103:
[----:B------:R-:W-:Y:S05]  /*71c0*/  BSYNC B1 ;  /* 0x0000000000017941 */ /* 0x000fea0003800000 */
.L_x_15102:
[----:B0-----:R-:W0:Y:S01]  /*71d0*/  S2R R14, SR_TID.X ;  /* 0x00000000000e7919 */ /* 0x001e220000002100 */
[----:B------:R-:W1:Y:S01]  /*71e0*/  SYNCS.PHASECHK.TRANS64.TRYWAIT P0, [R22+URZ+0x32400], R11 ;  /* 0x0324000b160075a7 */ /* 0x000e62000800017f */
[----:B------:R-:W-:Y:S01]  /*71f0*/  LOP3.LUT R37, R37, 0x1c0, RZ, 0xc0, !PT ;  /* 0x000001c025257812 */ /* 0x000fe200078ec0ff */
[----:B-----5:R-:W-:Y:S01]  /*7200*/  IMAD.MOV.U32 R4, RZ, RZ, R12 ;  /* 0x000000ffff047224 */ /* 0x020fe200078e000c */
[----:B------:R-:W-:Y:S01]  /*7210*/  MOV R3, R26 ;  /* 0x0000001a00037202 */ /* 0x000fe20000000f00 */
[----:B----4-:R-:W-:Y:S01]  /*7220*/  IMAD.MOV.U32 R5, RZ, RZ, R13 ;  /* 0x000000ffff057224 */ /* 0x010fe200078e000d */
[----:B---3--:R-:W-:Y:S01]  /*7230*/  LOP3.LUT R0, R37, 0x18, R16, 0xf8, !PT ;  /* 0x0000001825007812 */ /* 0x008fe200078ef810 */
[----:B------:R-:W-:Y:S01]  /*7240*/  IMAD.MOV.U32 R6, RZ, RZ, R8 ;  /* 0x000000ffff067224 */ /* 0x000fe200078e0008 */
[----:B------:R-:W-:Y:S01]  /*7250*/  SHF.R.U32.HI R37, RZ, 0x3, R37 ;  /* 0x00000003ff257819 */ /* 0x000fe20000011625 */
[----:B------:R-:W-:Y:S01]  /*7260*/  BSSY B1, `(.L_x_15104) ;  /* 0x0000018000017945 */ /* 0x000fe20003800000 */
[----:B------:R-:W-:Y:S01]  /*7270*/  PRMT R45, R3, 0x7610, R45 ;  /* 0x00007610032d7816 */ /* 0x000fe2000000002d */
[----:B------:R-:W-:Y:S01]  /*7280*/  IMAD.MOV.U32 R3, RZ, RZ, R27 ;  /* 0x000000ffff037224 */ /* 0x000fe200078e001b */
[----:B------:R-:W-:-:S02]  /*7290*/  LOP3.LUT R0, R0, R37, RZ, 0x3c, !PT ;  /* 0x0000002500007212 */ /* 0x000fc400078e3cff */
[----:B------:R-:W-:Y:S01]  /*72a0*/  PRMT R46, R4, 0x5410, R5 ;  /* 0x00005410042e7816 */ /* 0x000fe20000000005 */
[----:B------:R-:W-:Y:S01]  /*72b0*/  IMAD.MOV.U32 R4, RZ, RZ, R28 ;  /* 0x000000ffff047224 */ /* 0x000fe200078e001c */
[----:B------:R-:W-:Y:S02]  /*72c0*/  PRMT R45, R45, 0x5410, R3 ;  /* 0x000054102d2d7816 */ /* 0x000fe40000000003 */
[----:B------:R-:W-:Y:S02]  /*72d0*/  PRMT R47, R6, 0x7610, R47 ;  /* 0x00007610062f7816 */ /* 0x000fe4000000002f */
[----:B------:R-:W-:Y:S02]  /*72e0*/  VIADDMNMX R41, R36, -R41, 0x80, PT ;  /* 0x0000008024297446 */ /* 0x000fe40003800929 */
[----:B------:R-:W-:Y:S02]  /*72f0*/  PRMT R48, R4, 0x7610, R48 ;  /* 0x0000761004307816 */ /* 0x000fe40000000030 */
[----:B------:R-:W-:-:S02]  /*7300*/  LOP3.LUT P2, RZ, R38, 0x4, RZ, 0xc0, !PT ;  /* 0x0000000426ff7812 */ /* 0x000fc4000784c0ff */
[----:B------:R-:W-:Y:S02]  /*7310*/  ISETP.GE.AND P1, PT, R206, R41, PT ;  /* 0x00000029ce00720c */ /* 0x000fe40003f26270 */
[----:B------:R-:W-:Y:S01]  /*7320*/  MOV R5, R29 ;  /* 0x0000001d00057202 */ /* 0x000fe20000000f00 */
        /* <DEDUP_REMOVED lines=10> */
[----:B-1----:R-:W-:Y:S06]  /*73d0*/  @!P0 BRA `(.L_x_15105) ;  /* 0x0000016400ac8947 */ /* 0x002fec0003800000 */
.L_x_15349:
[----:B------:R-:W-:Y:S05]  /*73e0*/  BSYNC B1 ;  /* 0x0000000000017941 */ /* 0x000fea0003800000 */
.L_x_15104:
        /* <DEDUP_REMOVED lines=10> */
[----:B0-----:R-:W-:Y:S02]  /*7490*/  SHF.R.U32.HI R11, RZ, 0x10, R31 ;  /* 0x00000010ff0b7819 */ /* 0x001fe4000001161f */
[----:B------:R-:W-:Y:S02]  /*74a0*/  SHF.R.U32.HI R34, RZ, 0x10, R33 ;  /* 0x00000010ff227819 */ /* 0x000fe40000011621 */
[----:B------:R-:W-:Y:S01]  /*74b0*/  SHF.R.U64 R39, R30, 0x10, R31 ;  /* 0x000000101e277819 */ /* 0x000fe2000000121f */
[----:B------:R-:W-:Y:S01]  /*74c0*/  HADD2.F32 R31, -RZ, R42.H0_H0 ;  /* 0x2000002aff1f7230 */ /* 0x000fe20000004100 */
[----:B------:R-:W-:Y:S01]  /*74d0*/  SHF.R.U64 R38, R32, 0x10, R33 ;  /* 0x0000001020267819 */ /* 0x000fe20000001221 */
[----:B------:R-:W-:Y:S02]  /*74e0*/  HADD2.F32 R34, -RZ, R34.H0_H0 ;  /* 0x20000022ff227230 */ /* 0x000fe40000004100 */
[----:B------:R-:W-:-:S02]  /*74f0*/  HADD2.F32 R32, -RZ, R11.H0_H0 ;  /* 0x2000000bff207230 */ /* 0x000fc40000004100 */
[----:B------:R-:W-:Y:S02]  /*7500*/  HADD2.F32 R33, -RZ, R44.H0_H0 ;  /* 0x2000002cff217230 */ /* 0x000fe40000004100 */
        /* <DEDUP_REMOVED lines=33> */
.L_x_15109:
[----:B------:R-:W-:Y:S05]  /*7720*/  BSYNC B2 ;  /* 0x0000000000027941 */ /* 0x000fea0003800000 */
.L_x_15108:
[----:B------:R-:W-:Y:S05]  /*7730*/  @P1 BRA `(.L_x_15107) ;  /* 0x0000000000a81947 */ /* 0x000fea0003800000 */
[----:B-1----:R-:W1:Y:S01]  /*7740*/  LDS.128 R4, [R0] ;  /* 0x0000000000047984 */ /* 0x002e620000000c00 */
        /* <DEDUP_REMOVED lines=41> */
.L_x_15107:
[----:B------:R-:W-:Y:S05]  /*79e0*/  BSYNC B1 ;  /* 0x0000000000017941 */ /* 0x000fea0003800000 */
.L_x_15106:
        /* <DEDUP_REMOVED lines=23> */
[--C-:B0-----:R-:W-:Y:S02]  /*7b60*/  HADD2.F32 R11, -RZ, R6.reuse.H0_H0 ;  /* 0x20000006ff0b7230 */ /* 0x101fe40000004100 */
[----:B------:R-:W-:Y:S01]  /*7b70*/  FMUL.FTZ R14, R4, R21 ;  /* 0x00000015040e7220 */ /* 0x000fe20000410000 */
[C---:B------:R-:W-:Y:S01]  /*7b80*/  FFMA.FTZ R28, R13.reuse, R20, -R28 ;  /* 0x000000140d1c7223 */ /* 0x040fe2000001081c */
[----:B------:R-:W-:Y:S01]  /*7b90*/  FFMA.FTZ R29, R13, R24, R25 ;  /* 0x000000180d1d7223 */ /* 0x000fe20000010019 */
[----:B------:R-:W-:-:S02]  /*7ba0*/  HADD2.F32 R12, -RZ, R6.H1_H1 ;  /* 0x30000006ff0c7230 */ /* 0x000fc40000004100 */
[-C--:B------:R-:W-:Y:S01]  /*7bb0*/  FMUL.FTZ R24, R4, R15.reuse ;  /* 0x0000000f04187220 */ /* 0x080fe20000410000 */
[C---:B------:R-:W-:Y:S01]  /*7bc0*/  FFMA.FTZ R20, R7.reuse, R15, -R14 ;  /* 0x0000000f07147223 */ /* 0x040fe2000001080e */
[--C-:B------:R-:W-:Y:S02]  /*7bd0*/  HADD2.F32 R6, -RZ, R5.reuse.H0_H0 ;  /* 0x20000005ff067230 */ /* 0x100fe40000004100 */
[----:B------:R-:W-:Y:S02]  /*7be0*/  HADD2.F32 R15, -RZ, R48.H1_H1 ;  /* 0x30000030ff0f7230 */ /* 0x000fe40000004100 */
[----:B------:R-:W-:Y:S01]  /*7bf0*/  FFMA.FTZ R21, R7, R21, R24 ;  /* 0x0000001507157223 */ /* 0x000fe20000010018 */
[----:B------:R-:W-:Y:S02]  /*7c00*/  HADD2.F32 R5, -RZ, R5.H1_H1 ;  /* 0x30000005ff057230 */ /* 0x000fe40000004100 */
[----:B------:R-:W-:Y:S02]  /*7c10*/  HADD2.F32 R13, -RZ, R46.H1_H1 ;  /* 0x3000002eff0d7230 */ /* 0x000fe40000004100 */
[----:B------:R-:W-:Y:S01]  /*7c20*/  FMUL.FTZ R24, R12, R15 ;  /* 0x0000000f0c187220 */ /* 0x000fe20000410000 */
[----:B------:R-:W-:-:S02]  /*7c30*/  HADD2.F32 R14, -RZ, R30.H0_H0 ;  /* 0x2000001eff0e7230 */ /* 0x000fc40000004100 */
[----:B------:R-:W-:Y:S02]  /*7c40*/  HADD2.F32 R4, -RZ, R31.H0_H0 ;  /* 0x2000001fff047230 */ /* 0x000fe40000004100 */
[-C--:B------:R-:W-:Y:S01]  /*7c50*/  FMUL.FTZ R12, R12, R13.reuse ;  /* 0x0000000d0c0c7220 */ /* 0x080fe20000410000 */
[----:B------:R-:W-:Y:S01]  /*7c60*/  FFMA.FTZ R24, R11, R13, -R24 ;  /* 0x0000000d0b187223 */ /* 0x000fe20000010818 */
[C---:B------:R-:W-:Y:S01]  /*7c70*/  FMUL.FTZ R7, R5.reuse, R14 ;  /* 0x0000000e05077220 */ /* 0x040fe20000410000 */
[-C--:B------:R-:W-:Y:S01]  /*7c80*/  FMUL.FTZ R25, R5, R4.reuse ;  /* 0x0000000405197220 */ /* 0x080fe20000410000 */
[----:B------:R-:W-:Y:S02]  /*7c90*/  FFMA.FTZ R11, R11, R15, R12 ;  /* 0x0000000f0b0b7223 */ /* 0x000fe4000001000c */
[C---:B------:R-:W-:Y:S01]  /*7ca0*/  FFMA.FTZ R5, R6.reuse, R4, -R7 ;  /* 0x0000000406057223 */ /* 0x040fe20000010807 */
[----:B------:R-:W-:Y:S01]  /*7cb0*/  F2FP.F16.F32.PACK_AB R7, R29, R28 ;  /* 0x0000001c1d07723e */ /* 0x000fe200000000ff */
[----:B------:R-:W-:Y:S01]  /*7cc0*/  FFMA.FTZ R14, R6, R14, R25 ;  /* 0x0000000e060e7223 */ /* 0x000fe20000010019 */
[----:B------:R-:W-:-:S02]  /*7cd0*/  F2FP.F16.F32.PACK_AB R4, R21, R20 ;  /* 0x000000141504723e */ /* 0x000fc400000000ff */
[----:B------:R-:W-:Y:S02]  /*7ce0*/  F2FP.F16.F32.PACK_AB R6, R11, R24 ;  /* 0x000000180b06723e */ /* 0x000fe400000000ff */
[----:B------:R-:W-:-:S05]  /*7cf0*/  F2FP.F16.F32.PACK_AB R5, R14, R5 ;  /* 0x000000050e05723e */ /* 0x000fca00000000ff */
[----:B------:R1:W-:Y:S02]  /*7d00*/  STS.128 [R3+0x1a400], R4 ;  /* 0x01a4000403007388 */ /* 0x0003e40000000c00 */
.L_x_15112:
[----:B------:R-:W-:Y:S05]  /*7d10*/  BSYNC B1 ;  /* 0x0000000000017941 */ /* 0x000fea0003800000 */
.L_x_15111:
[----:B------:R-:W-:Y:S05]  /*7d20*/  @P1 BRA `(.L_x_15110) ;  /* 0x0000001400dc1947 */ /* 0x000fea0003800000 */
[----:B-1----:R-:W0:Y:S01]  /*7d30*/  LDS.128 R4, [R0+0x2000] ;  /* 0x0020000000047984 */ /* 0x002e220000000c00 */
        /* <DEDUP_REMOVED lines=17> */
[C---:B------:R-:W-:Y:S01]  /*7e50*/  FFMA.FTZ R26, R9.reuse, R14, -R26 ;  /* 0x0000000e091a7223 */ /* 0x040fe2000001081a */
[----:B------:R-:W-:Y:S01]  /*7e60*/  FFMA.FTZ R21, R9, R20, R11 ;  /* 0x0000001409157223 */ /* 0x000fe2000001000b */
[-C--:B------:R-:W-:Y:S01]  /*7e70*/  FMUL.FTZ R14, R4, R12.reuse ;  /* 0x0000000c040e7220 */ /* 0x080fe20000410000 */
[C---:B------:R-:W-:Y:S01]  /*7e80*/  FFMA.FTZ R24, R3.reuse, R12, -R24 ;  /* 0x0000000c03187223 */ /* 0x040fe20000010818 */
[----:B------:R-:W-:Y:S02]  /*7e90*/  HADD2.F32 R6, -RZ, R5.H0_H0 ;  /* 0x20000005ff067230 */ /* 0x000fe40000004100 */
[----:B------:R-:W-:Y:S02]  /*7ea0*/  HADD2.F32 R12, -RZ, R47.H1_H1 ;  /* 0x3000002fff0c7230 */ /* 0x000fe40000004100 */
[----:B------:R-:W-:Y:S01]  /*7eb0*/  FFMA.FTZ R3, R3, R13, R14 ;  /* 0x0000000d03037223 */ /* 0x000fe2000001000e */
[----:B------:R-:W-:Y:S01]  /*7ec0*/  HADD2.F32 R9, -RZ, R45.H1_H1 ;  /* 0x3000002dff097230 */ /* 0x000fe20000004100 */
[----:B------:R-:W-:Y:S01]  /*7ed0*/  F2FP.F16.F32.PACK_AB R27, R21, R26 ;  /* 0x0000001a151b723e */ /* 0x000fe200000000ff */
[----:B------:R-:W-:-:S02]  /*7ee0*/  HADD2.F32 R5, -RZ, R5.H1_H1 ;  /* 0x30000005ff057230 */ /* 0x000fc40000004100 */
[C---:B------:R-:W-:Y:S01]  /*7ef0*/  FMUL.FTZ R14, R8.reuse, R12 ;  /* 0x0000000c080e7220 */ /* 0x040fe20000410000 */
[----:B------:R-:W-:Y:S02]  /*7f00*/  HADD2.F32 R11, -RZ, R15.H0_H0 ;  /* 0x2000000fff0b7230 */ /* 0x000fe40000004100 */
[-C--:B------:R-:W-:Y:S01]  /*7f10*/  FMUL.FTZ R15, R8, R9.reuse ;  /* 0x00000009080f7220 */ /* 0x080fe20000410000 */
[----:B------:R-:W-:Y:S02]  /*7f20*/  HADD2.F32 R4, -RZ, R25.H0_H0 ;  /* 0x20000019ff047230 */ /* 0x000fe40000004100 */
[----:B------:R-:W-:Y:S01]  /*7f30*/  FFMA.FTZ R14, R7, R9, -R14 ;  /* 0x00000009070e7223 */ /* 0x000fe2000001080e */
[----:B------:R-:W-:Y:S01]  /*7f40*/  F2FP.F16.F32.PACK_AB R24, R3, R24 ;  /* 0x000000180318723e */ /* 0x000fe200000000ff */
[----:B------:R-:W-:Y:S01]  /*7f50*/  FMUL.FTZ R13, R5, R11 ;  /* 0x0000000b050d7220 */ /* 0x000fe20000410000 */
[----:B------:R-:W-:Y:S01]  /*7f60*/  FFMA.FTZ R15, R7, R12, R15 ;  /* 0x0000000c070f7223 */ /* 0x000fe2000001000f */
[----:B------:R-:W-:-:S02]  /*7f70*/  FMUL.FTZ R8, R5, R4 ;  /* 0x0000000405087220 */ /* 0x000fc40000410000 */
[C---:B------:R-:W-:Y:S02]  /*7f80*/  FFMA.FTZ R13, R6.reuse, R4, -R13 ;  /* 0x00000004060d7223 */ /* 0x040fe4000001080d */
[----:B------:R-:W-:Y:S01]  /*7f90*/  FFMA.FTZ R8, R6, R11, R8 ;  /* 0x0000000b06087223 */ /* 0x000fe20000010008 */
[----:B------:R-:W-:-:S04]  /*7fa0*/  F2FP.F16.F32.PACK_AB R26, R15, R14 ;  /* 0x0000000e0f1a723e */ /* 0x000fc800000000ff */
[----:B------:R-:W-:-:S05]  /*7fb0*/  F2FP.F16.F32.PACK_AB R25, R8, R13 ;  /* 0x0000000d0819723e */ /* 0x000fca00000000ff */
[----:B------:R2:W-:Y:S01]  /*7fc0*/  STS.128 [R0+0x2000], R24 ;  /* 0x0020001800007388 */ /* 0x0005e20000000c00 */
[----:B------:R-:W-:Y:S05]  /*7fd0*/  BRA `(.L_x_15110) ;  /* 0x0000001400307947 */ /* 0x000fea0003800000 */
.L_x_15097:
[----:B------:R-:W1:Y:S01]  /*7fe0*/  S2R R0, SR_TID.X ;  /* 0x0000000000007919 */ /* 0x000e620000002100 */
[----:B------:R-:W2:Y:S01]  /*7ff0*/  LDC R30, c[0x0][0x448] ;  /* 0x00011200ff1e7b82 */ /* 0x000ea20000000800 */
[----:B------:R-:W-:Y:S01]  /*8000*/  ULDC.64 UR4, c[0x0][0x3f8] ;  /* 0x0000fe0000047ab9 */ /* 0x000fe20000000a00 */
[----:B------:R-:W-:Y:S01]  /*8010*/  ULDC.64 UR6, c[0x0][0x408] ;  /* 0x0001020000067ab9 */ /* 0x000fe20000000a00 */
[----:B------:R-:W-:Y:S01]  /*8020*/  MOV R4, R26 ;  /* 0x0000001a00047202 */ /* 0x000fe20000000f00 */
[----:B------:R-:W-:Y:S02]  /*8030*/  IMAD.MOV.U32 R20, RZ, RZ, R24 ;  /* 0x000000ffff147224 */ /* 0x000fe400078e0018 */
[----:B------:R-:W-:Y:S01]  /*8040*/  IMAD.MOV.U32 R21, RZ, RZ, R29 ;  /* 0x000000ffff157224 */ /* 0x000fe200078e001d */
[----:B--2---:R-:W-:Y:S01]  /*8050*/  ISETP.NE.AND P0, PT, R30, 0x1, PT ;  /* 0x000000011e00780c */ /* 0x004fe20003f05270 */
[----:B-1----:R-:W-:-:S05]  /*8060*/  VIADD R0, R0, 0xffffff80 ;  /* 0xffffff8000007836 */ /* 0x002fca0000000000 */
[----:B------:R-:W-:-:S07]  /*8070*/  SHF.R.S32.HI R3, RZ, 0x1f, R0 ;  /* 0x0000001fff037819 */ /* 0x000fce0000011400 */
[----:B------:R-:W1:Y:S01]  /*8080*/  @P0 LDC R5, c[0x0][0x450] ;  /* 0x00011400ff050b82 */ /* 0x000e620000000800 */
[----:B------:R-:W-:-:S04]  /*8090*/  LEA.HI R3, R3, R0, RZ, 0x2 ;  /* 0x0000000003037211 */ /* 0x000fc800078f10ff */
[----:B------:R-:W-:-:S05]  /*80a0*/  LOP3.LUT R3, R3, 0xfffffffc, RZ, 0xc0, !PT ;  /* 0xfffffffc03037812 */ /* 0x000fca00078ec0ff */
[----:B------:R-:W-:Y:S02]  /*80b0*/  IMAD.IADD R3, R0, 0x1, -R3 ;  /* 0x0000000100037824 */ /* 0x000fe400078e0a03 */
[----:B------:R-:W2:Y:S02]  /*80c0*/  @P0 LDC R0, c[0x0][0x44c] ;  /* 0x00011300ff000b82 */ /* 0x000ea40000000800 */
[----:B------:R-:W-:-:S04]  /*80d0*/  IMAD R3, R3, 0x40, R35 ;  /* 0x0000004003037824 */ /* 0x000fc800078e0223 */
[----:B--2---:R-:W-:-:S05]  /*80e0*/  @P0 IMAD.HI.U32 R0, R3, R0, RZ ;  /* 0x0000000003000227 */ /* 0x004fca00078e00ff */
        /* <DEDUP_REMOVED lines=19> */
[----:B------:R-:W1:Y:S01]  /*8220*/  LDC R31, c[0x0][0x3f4] ;  /* 0x0000fd00ff1f7b82 */ /* 0x000e620000000800 */
[----:B------:R-:W2:Y:S01]  /*8230*/  SHFL.IDX PT, R3, R10, RZ, 0x1c1f ;  /* 0x001c1fff0a037589 */ /* 0x000ea200000e0000 */
[----:B------:R-:W-:-:S03]  /*8240*/  IMAD R30, R219, R30, RZ ;  /* 0x0000001edb1e7224 */ /* 0x000fc600078e02ff */
[----:B------:R-:W3:Y:S04]  /*8250*/  SHFL.IDX PT, R0, R20, RZ, 0x1c1f ;  /* 0x001c1fff14007589 */ /* 0x000ee800000e0000 */
[----:B------:R-:W4:Y:S04]  /*8260*/  SHFL.IDX PT, R14, R28, RZ, 0x1c1f ;  /* 0x001c1fff1c0e7589 */ /* 0x000f2800000e0000 */
[----:B------:R-:W5:Y:S01]  /*8270*/  SHFL.IDX PT, R8, R29, RZ, 0x1c1f ;  /* 0x001c1fff1d087589 */ /* 0x000f6200000e0000 */
[----:B-1----:R-:W-:-:S04]  /*8280*/  ISETP.GE.AND P0, PT, R16, R31, PT ;  /* 0x0000001f1000720c */ /* 0x002fc80003f06270 */
[----:B------:R-:W-:-:S13]  /*8290*/  ISETP.GE.OR P1, PT, R35, R30, P0 ;  /* 0x0000001e2300720c */ /* 0x000fda0000726670 */
[C---:B------:R-:W-:Y:S01]  /*82a0*/  @!P1 IMAD.SHL.U32 R9, R16.reuse, 0x2, RZ ;  /* 0x0000000210099824 */ /* 0x040fe200078e00ff */
[----:B------:R-:W-:-:S04]  /*82b0*/  @!P1 SHF.L.U64.HI R21, R16, 0x1, R17 ;  /* 0x0000000110159819 */ /* 0x000fc80000010211 */
[----:B--2---:R-:W-:-:S05]  /*82c0*/  @!P1 IADD3 R4, P2, R3, R9, RZ ;  /* 0x0000000903049210 */ /* 0x004fca0007f5e0ff */
[----:B---3--:R-:W-:Y:S01]  /*82d0*/  @!P1 IMAD.X R5, R0, 0x1, R21, P2 ;  /* 0x0000000100059824 */ /* 0x008fe200010e0615 */
[----:B----4-:R-:W-:-:S05]  /*82e0*/  @!P1 IADD3 R14, P2, R14, R9, RZ ;  /* 0x000000090e0e9210 */ /* 0x010fca0007f5e0ff */
[----:B-----5:R-:W-:Y:S01]  /*82f0*/  @!P1 IMAD.X R3, R8, 0x1, R21, P2 ;  /* 0x0000000108039824 */ /* 0x020fe200010e0615 */
[----:B------:R-:W2:Y:S03]  /*8300*/  @!P1 LD.E.128 R4, desc[UR42][R4.64] ;  /* 0x0000002a04049980 */ /* 0x000ea6000c101d00 */
[----:B------:R-:W-:-:S05]  /*8310*/  @!P1 IMAD.MOV.U32 R15, RZ, RZ, R3 ;  /* 0x000000ffff0f9224 */ /* 0x000fca00078e0003 */
[----:B------:R1:W3:Y:S01]  /*8320*/  @!P1 LD.E.128 R24, desc[UR42][R14.64] ;  /* 0x0000002a0e189980 */ /* 0x0002e2000c101d00 */
[----:B------:R-:W-:Y:S02]  /*8330*/  CS2R R38, SRZ ;  /* 0x0000000000267805 */ /* 0x000fe4000001ff00 */
[----:B------:R-:W-:Y:S01]  /*8340*/  CS2R R36, SRZ ;  /* 0x0000000000247805 */ /* 0x000fe2000001ff00 */
[----:B------:R-:W4:Y:S04]  /*8350*/  SHFL.IDX PT, R8, R29, 0x1, 0x1c1f ;  /* 0x003c1f001d087f89 */ /* 0x000f2800000e0000 */
[----:B-1----:R-:W1:Y:S01]  /*8360*/  SHFL.IDX PT, R14, R28, 0x1, 0x1c1f ;  /* 0x003c1f001c0e7f89 */ /* 0x002e6200000e0000 */
[----:B--2---:R-:W-:Y:S02]  /*8370*/  @!P1 IMAD.MOV.U32 R39, RZ, RZ, R5 ;  /* 0x000000ffff279224 */ /* 0x004fe400078e0005 */
[----:B------:R-:W-:-:S02]  /*8380*/  @!P1 IMAD.MOV.U32 R36, RZ, RZ, R6 ;  /* 0x000000ffff249224 */ /* 0x000fc400078e0006 */
[----:B------:R-:W-:Y:S01]  /*8390*/  @!P1 IMAD.MOV.U32 R37, RZ, RZ, R7 ;  /* 0x000000ffff259224 */ /* 0x000fe200078e0007 */
[----:B------:R-:W-:Y:S01]  /*83a0*/  CS2R R6, SRZ ;  /* 0x0000000000067805 */ /* 0x000fe2000001ff00 */
[----:B------:R-:W-:Y:S01]  /*83b0*/  @!P1 IMAD.MOV.U32 R38, RZ, RZ, R4 ;  /* 0x000000ffff269224 */ /* 0x000fe200078e0004 */
[----:B------:R-:W-:Y:S01]  /*83c0*/  CS2R R4, SRZ ;  /* 0x0000000000047805 */ /* 0x000fe2000001ff00 */
[----:B------:R-:W-:Y:S02]  /*83d0*/  IMAD.MOV.U32 R3, RZ, RZ, R39 ;  /* 0x000000ffff037224 */ /* 0x000fe400078e0027 */
[----:B------:R-:W-:Y:S01]  /*83e0*/  IMAD.MOV.U32 R9, RZ, RZ, R36 ;  /* 0x000000ffff097224 */ /* 0x000fe200078e0024 */
[----:B------:R-:W-:Y:S01]  /*83f0*/  MOV R0, R38 ;  /* 0x0000002600007202 */ /* 0x000fe20000000f00 */
[----:B------:R-:W-:Y:S01]  /*8400*/  IMAD.MOV.U32 R11, RZ, RZ, R37 ;  /* 0x000000ffff0b7224 */ /* 0x000fe200078e0025 */
[----:B------:R-:W-:Y:S01]  /*8410*/  PRMT R40, R3, 0x7610, R40 ;  /* 0x0000761003287816 */ /* 0x000fe20000000028 */
[----:B---3--:R-:W-:Y:S01]  /*8420*/  @!P1 IMAD.MOV.U32 R6, RZ, RZ, R24 ;  /* 0x000000ffff069224 */ /* 0x008fe200078e0018 */
[----:B------:R2:W3:Y:S01]  /*8430*/  SHFL.IDX PT, R3, R10, 0x1, 0x1c1f ;  /* 0x003c1f000a037f89 */ /* 0x0004e200000e0000 */
[----:B------:R-:W-:Y:S01]  /*8440*/  @!P1 IMAD.MOV.U32 R7, RZ, RZ, R25 ;  /* 0x000000ffff079224 */ /* 0x000fe200078e0019 */
[----:B------:R-:W-:Y:S01]  /*8450*/  PRMT R9, R9, 0x5410, R11 ;  /* 0x0000541009097816 */ /* 0x000fe2000000000b */
[----:B------:R-:W-:Y:S01]  /*8460*/  @!P1 IMAD.MOV.U32 R4, RZ, RZ, R26 ;  /* 0x000000ffff049224 */ /* 0x000fe200078e001a */
[----:B------:R-:W-:Y:S01]  /*8470*/  PRMT R52, R52, 0x5410, R0 ;  /* 0x0000541034347816 */ /* 0x000fe20000000000 */
[----:B------:R-:W-:Y:S01]  /*8480*/  @!P1 IMAD.MOV.U32 R5, RZ, RZ, R27 ;  /* 0x000000ffff059224 */ /* 0x000fe200078e001b */
[----:B------:R5:W1:Y:S01]  /*8490*/  SHFL.IDX PT, R0, R20, 0x1, 0x1c1f ;  /* 0x003c1f0014007f89 */ /* 0x000a6200000e0000 */
[----:B------:R-:W-:Y:S01]  /*84a0*/  IMAD.MOV.U32 R11, RZ, RZ, R7 ;  /* 0x000000ffff0b7224 */ /* 0x000fe200078e0007 */
[----:B--2---:R-:W-:Y:S01]  /*84b0*/  MOV R10, R6 ;  /* 0x00000006000a7202 */ /* 0x004fe20000000f00 */
[----:B------:R-:W-:Y:S01]  /*84c0*/  IMAD.MOV.U32 R12, RZ, RZ, R4 ;  /* 0x000000ffff0c7224 */ /* 0x000fe200078e0004 */
[----:B------:R-:W-:Y:S01]  /*84d0*/  CS2R R24, SRZ ;  /* 0x0000000000187805 */ /* 0x000fe2000001ff00 */
[----:B0-----:R-:W-:-:S03]  /*84e0*/  IMAD.MOV.U32 R13, RZ, RZ, R5 ;  /* 0x000000ffff0d7224 */ /* 0x001fc600078e0005 */
[----:B------:R-:W-:Y:S02]  /*84f0*/  PRMT R51, R10, 0x5410, R12 ;  /* 0x000054100a337816 */ /* 0x000fe4000000000c */
[----:B-----5:R-:W-:Y:S02]  /*8500*/  PRMT R20, R11, 0x7610, R20 ;  /* 0x000076100b147816 */ /* 0x020fe40000000014 */
[----:B----4-:R-:W-:-:S07]  /*8510*/  PRMT R52, R13, 0x7610, R52 ;  /* 0x000076100d347816 */ /* 0x010fce0000000034 */
.L_x_15359:
[----:B------:R-:W2:Y:S01]  /*8520*/  LDL R11, [R1+0x98] ;  /* 0x00009800010b7983 */ /* 0x000ea20000100800 */
[----:B------:R-:W-:Y:S01]  /*8530*/  VIADD R35, R35, 0x40 ;  /* 0x0000004023237836 */ /* 0x000fe20000000000 */
[----:B------:R-:W-:Y:S01]  /*8540*/  BSSY B1, `(.L_x_15114) ;  /* 0x0000016000017945 */ /* 0x000fe20003800000 */
[----:B------:R-:W-:Y:S02]  /*8550*/  CS2R R26, SRZ ;  /* 0x00000000001a7805 */ /* 0x000fe4000001ff00 */
[----:B------:R-:W-:Y:S02]  /*8560*/  CS2R R32, SRZ ;  /* 0x0000000000207805 */ /* 0x000fe4000001ff00 */
[----:B------:R-:W-:Y:S02]  /*8570*/  ISETP.GE.AND P1, PT, R35, R30, PT ;  /* 0x0000001e2300720c */ /* 0x000fe40003f26270 */
[----:B------:R-:W-:Y:S02]  /*8580*/  CS2R R34, SRZ ;  /* 0x0000000000227805 */ /* 0x000fe4000001ff00 */
[----:B--2---:R-:W-:-:S04]  /*8590*/  LEA.HI R10, R11, R11, RZ, 0x1 ;  /* 0x0000000b0b0a7211 */ /* 0x004fc800078f08ff */
[----:B------:R-:W-:-:S05]  /*85a0*/  LOP3.LUT R10, R10, 0xfffffffe, RZ, 0xc0, !PT ;  /* 0xfffffffe0a0a7812 */ /* 0x000fca00078ec0ff */
[----:B------:R-:W-:-:S05]  /*85b0*/  IMAD.IADD R10, R11, 0x1, -R10 ;  /* 0x000000010b0a7824 */ /* 0x000fca00078e0a0a */
        /* <DEDUP_REMOVED lines=9> */
[----:B-1----:R-:W-:-:S03]  /*8650*/  IADD3 R14, P2, R14, R15, RZ ;  /* 0x0000000f0e0e7210 */ /* 0x002fc60007f5e0ff */
[--C-:B------:R-:W-:Y:S02]  /*8660*/  IMAD.X R33, R0, 0x1, R13.reuse, P1 ;  /* 0x0000000100217824 */ /* 0x100fe400008e060d */
[----:B------:R-:W-:-:S04]  /*8670*/  IMAD.X R15, R8, 0x1, R13, P2 ;  /* 0x00000001080f7824 */ /* 0x000fc800010e060d */
[----:B------:R-:W5:Y:S04]  /*8680*/  LD.E.128 R32, desc[UR42][R32.64] ;  /* 0x0000002a20207980 */ /* 0x000f68000c101d00 */
[----:B------:R0:W5:Y:S02]  /*8690*/  LD.E.128 R24, desc[UR42][R14.64] ;  /* 0x0000002a0e187980 */ /* 0x000164000c101d00 */
.L_x_15115:
[----:B------:R-:W-:Y:S05]  /*86a0*/  BSYNC B1 ;  /* 0x0000000000017941 */ /* 0x000fea0003800000 */
.L_x_15114:
[----:B-1----:R-:W3:Y:S01]  /*86b0*/  LDL R0, [R1+0x6c] ;  /* 0x00006c0001007983 */ /* 0x002ee20000100800 */
[----:B------:R-:W1:Y:S01]  /*86c0*/  SYNCS.PHASECHK.TRANS64.TRYWAIT P1, [R22+URZ+0x32400], R11 ;  /* 0x0324000b160075a7 */ /* 0x000e62000802017f */
[----:B------:R-:W-:Y:S01]  /*86d0*/  VIADD R12, R206, 0x40 ;  /* 0x00000040ce0c7836 */ /* 0x000fe20000000000 */
[----:B------:R-:W-:Y:S01]  /*86e0*/  BSSY B1, `(.L_x_15116) ;  /* 0x000000f000017945 */ /* 0x000fe20003800000 */
[----:B-----5:R-:W-:Y:S01]  /*86f0*/  IMAD.MOV.U32 R8, RZ, RZ, R25 ;  /* 0x000000ffff087224 */ /* 0x020fe200078e0019 */
[----:B---3--:R-:W-:Y:S02]  /*8700*/  VIADDMNMX R3, R30, -R0, 0x80, PT ;  /* 0x000000801e037446 */ /* 0x008fe40003800900 */
[----:B------:R-:W-:Y:S02]  /*8710*/  MOV R0, R24 ;  /* 0x0000001800007202 */ /* 0x000fe40000000f00 */
[-C--:B------:R-:W-:Y:S02]  /*8720*/  ISETP.GE.OR P2, PT, R206, R3.reuse, P0 ;  /* 0x00000003ce00720c */ /* 0x080fe40000746670 */
        /* <DEDUP_REMOVED lines=9> */
[----:B-1----:R-:W-:Y:S06]  /*87c0*/  @!P1 BRA `(.L_x_15117) ;  /* 0x0000015800289947 */ /* 0x002fec0003800000 */
.L_x_15360:
[----:B------:R-:W-:Y:S05]  /*87d0*/  BSYNC B1 ;  /* 0x0000000000017941 */ /* 0x000fea0003800000 */
.L_x_15116:
[----:B------:R-:W-:Y:S01]  /*87e0*/  BSSY B1, `(.L_x_15118) ;  /* 0x0000069000017945 */ /* 0x000fe20003800000 */
[----:B------:R-:W-:Y:S01]  /*87f0*/  IMAD.MOV.U32 R56, RZ, RZ, R34 ;  /* 0x000000ffff387224 */ /* 0x000fe200078e0022 */
[----:B------:R-:W-:Y:S01]  /*8800*/  LOP3.LUT R0, R0, 0x38, RZ, 0xc0, !PT ;  /* 0x0000003800007812 */ /* 0x000fe200078ec0ff */
[----:B------:R-:W-:Y:S01]  /*8810*/  IMAD.MOV.U32 R57, RZ, RZ, R35 ;  /* 0x000000ffff397224 */ /* 0x000fe200078e0023 */
[----:B------:R-:W-:Y:S06]  /*8820*/  @P2 BRA `(.L_x_15119) ;  /* 0x0000000400902947 */ /* 0x000fec0003800000 */
[----:B------:R-:W2:Y:S01]  /*8830*/  LDL R3, [R1+0x9c] ;  /* 0x00009c0001037983 */ /* 0x000ea20000100800 */
[--C-:B------:R-:W-:Y:S02]  /*8840*/  SHF.R.U64 R49, R36, 0x10, R37.reuse ;  /* 0x0000001024317819 */ /* 0x100fe40000001225 */
[----:B------:R-:W-:Y:S01]  /*8850*/  SHF.R.U32.HI R44, RZ, 0x10, R37 ;  /* 0x00000010ff2c7819 */ /* 0x000fe20000011625 */
[----:B------:R-:W3:Y:S01]  /*8860*/  S2R R8, SR_TID.X ;  /* 0x0000000000087919 */ /* 0x000ee20000002100 */
[----:B------:R-:W-:Y:S01]  /*8870*/  SHF.R.U64 R50, R38, 0x10, R39 ;  /* 0x0000001026327819 */ /* 0x000fe20000001227 */
[----:B------:R-:W-:Y:S01]  /*8880*/  HADD2.F32 R37, -RZ, R20.H0_H0 ;  /* 0x20000014ff257230 */ /* 0x000fe20000004100 */
[----:B------:R-:W-:Y:S02]  /*8890*/  SHF.R.U32.HI R38, RZ, 0x10, R7 ;  /* 0x00000010ff267819 */ /* 0x000fe40000011607 */
[----:B------:R-:W-:Y:S02]  /*88a0*/  SHF.R.U64 R47, R4, 0x10, R5 ;  /* 0x00000010042f7819 */ /* 0x000fe40000001205 */
[----:B------:R-:W-:Y:S01]  /*88b0*/  SHF.R.U32.HI R46, RZ, 0x10, R39 ;  /* 0x00000010ff2e7819 */ /* 0x000fe20000011627 */
[----:B------:R-:W-:Y:S01]  /*88c0*/  HADD2.F32 R36, -RZ, R38.H0_H0 ;  /* 0x20000026ff247230 */ /* 0x000fe20000004100 */
[----:B------:R-:W-:-:S02]  /*88d0*/  SHF.R.U32.HI R42, RZ, 0x10, R5 ;  /* 0x00000010ff2a7819 */ /* 0x000fc40000011605 */
[----:B------:R-:W-:Y:S01]  /*88e0*/  SHF.R.U64 R48, R6, 0x10, R7 ;  /* 0x0000001006307819 */ /* 0x000fe20000001207 */
[----:B---3--:R-:W-:-:S05]  /*88f0*/  VIADD R8, R8, 0xffffff80 ;  /* 0xffffff8008087836 */ /* 0x008fca0000000000 */
[----:B------:R-:W-:-:S04]  /*8900*/  SHF.R.S32.HI R21, RZ, 0x1f, R8 ;  /* 0x0000001fff157819 */ /* 0x000fc80000011408 */
[----:B------:R-:W-:-:S04]  /*8910*/  LEA.HI R21, R21, R8, RZ, 0x5 ;  /* 0x0000000815157211 */ /* 0x000fc800078f28ff */
[----:B------:R-:W-:Y:S02]  /*8920*/  SHF.R.S32.HI R21, RZ, 0x5, R21 ;  /* 0x00000005ff157819 */ /* 0x000fe40000011415 */
[----:B--2---:R-:W-:-:S04]  /*8930*/  SHF.L.U32 R3, R3, 0x6, RZ ;  /* 0x0000000603037819 */ /* 0x004fc800000006ff */
[----:B-1----:R-:W-:-:S04]  /*8940*/  LOP3.LUT R11, R3, 0x1c0, RZ, 0xc0, !PT ;  /* 0x000001c0030b7812 */ /* 0x002fc800078ec0ff */
[----:B------:R-:W-:Y:S02]  /*8950*/  LOP3.LUT R3, R11, 0x38, R16, 0xf8, !PT ;  /* 0x000000380b037812 */ /* 0x000fe400078ef810 */
[----:B------:R-:W-:-:S04]  /*8960*/  SHF.R.U32.HI R8, RZ, 0x3, R11 ;  /* 0x00000003ff087819 */ /* 0x000fc8000001160b */
[----:B------:R-:W-:-:S05]  /*8970*/  LOP3.LUT R3, R3, R8, RZ, 0x3c, !PT ;  /* 0x0000000803037212 */ /* 0x000fca00078e3cff */
[----:B------:R-:W-:-:S04]  /*8980*/  IMAD R3, R21, 0x200, R3 ;  /* 0x0000020015037824 */ /* 0x000fc800078e0203 */
[----:B------:R-:W-:Y:S01]  /*8990*/  IMAD R43, R3, 0x2, R22 ;  /* 0x00000002032b7824 */ /* 0x000fe200078e0216 */
[----:B------:R-:W-:-:S04]  /*89a0*/  LOP3.LUT R3, R8, R0, R11, 0x1e, !PT ;  /* 0x0000000008037212 */ /* 0x000fc800078e1e0b */
[----:B0-----:R-:W0:Y:S01]  /*89b0*/  LDS.128 R12, [R43+0x18400] ;  /* 0x018400002b0c7984 */ /* 0x001e220000000c00 */
[----:B------:R-:W-:Y:S02]  /*89c0*/  IMAD R3, R21, 0x200, R3 ;  /* 0x0000020015037824 */ /* 0x000fe400078e0203 */
[----:B------:R-:W-:Y:S02]  /*89d0*/  HADD2.F32 R21, -RZ, R40.H0_H0 ;  /* 0x20000028ff157230 */ /* 0x000fe40000004100 */
[----:B------:R-:W-:-:S05]  /*89e0*/  IMAD R45, R3, 0x2, R22 ;  /* 0x00000002032d7824 */ /* 0x000fca00078e0216 */
[----:B------:R-:W1:Y:S01]  /*89f0*/  LDS.128 R28, [R45+0x18400] ;  /* 0x018400002d1c7984 */ /* 0x000e620000000c00 */
[--C-:B0-----:R-:W-:Y:S02]  /*8a00*/  HADD2.F32 R4, -RZ, R13.reuse.H0_H0 ;  /* 0x2000000dff047230 */ /* 0x101fe40000004100 */
[----:B------:R-:W-:Y:S02]  /*8a10*/  HADD2.F32 R13, -RZ, R13.H1_H1 ;  /* 0x3000000dff0d7230 */ /* 0x000fe40000004100 */
[--C-:B------:R-:W-:Y:S02]  /*8a20*/  HADD2.F32 R6, -RZ, R15.reuse.H0_H0 ;  /* 0x2000000fff067230 */ /* 0x100fe40000004100 */
[----:B------:R-:W-:Y:S02]  /*8a30*/  HADD2.F32 R15, -RZ, R15.H1_H1 ;  /* 0x3000000fff0f7230 */ /* 0x000fe40000004100 */
[----:B------:R-:W-:Y:S02]  /*8a40*/  HADD2.F32 R3, -RZ, R12.H0_H0 ;  /* 0x2000000cff037230 */ /* 0x000fe40000004100 */
[----:B-1----:R-:W-:-:S02]  /*8a50*/  HADD2.F32 R8, -RZ, R29.H0_H0 ;  /* 0x2000001dff087230 */ /* 0x002fc40000004100 */
        /* <DEDUP_REMOVED lines=9> */
[----:B------:R-:W-:Y:S02]  /*8af0*/  HADD2.F32 R21, -RZ, R9.H1_H1 ;  /* 0x30000009ff157230 */ /* 0x000fe40000004100 */
[-C--:B------:R-:W-:Y:S01]  /*8b00*/  FMUL.FTZ R4, R29, R8.reuse ;  /* 0x000000081d047220 */ /* 0x080fe20000410000 */
[----:B------:R-:W-:Y:S01]  /*8b10*/  FFMA.FTZ R29, R13, R8, -R38 ;  /* 0x000000080d1d7223 */ /* 0x000fe20000010826 */
[C---:B------:R-:W-:Y:S01]  /*8b20*/  FMUL.FTZ R37, R20.reuse, R39 ;  /* 0x0000002714257220 */ /* 0x040fe20000410000 */
[----:B------:R-:W-:Y:S02]  /*8b30*/  HADD2.F32 R31, -RZ, R31.H1_H1 ;  /* 0x3000001fff1f7230 */ /* 0x000fe40000004100 */
[-C--:B------:R-:W-:Y:S01]  /*8b40*/  FMUL.FTZ R20, R20, R21.reuse ;  /* 0x0000001514147220 */ /* 0x080fe20000410000 */
[----:B------:R-:W-:Y:S02]  /*8b50*/  HADD2.F32 R38, -RZ, R42.H0_H0 ;  /* 0x2000002aff267230 */ /* 0x000fe40000004100 */
[----:B------:R-:W-:Y:S01]  /*8b60*/  FFMA.FTZ R37, R6, R21, -R37 ;  /* 0x0000001506257223 */ /* 0x000fe20000010825 */
[----:B------:R-:W-:-:S02]  /*8b70*/  HADD2.F32 R8, -RZ, R44.H0_H0 ;  /* 0x2000002cff087230 */ /* 0x000fc40000004100 */
[----:B------:R-:W-:Y:S01]  /*8b80*/  FFMA.FTZ R39, R6, R39, R20 ;  /* 0x0000002706277223 */ /* 0x000fe20000010014 */
[----:B------:R-:W-:Y:S02]  /*8b90*/  HADD2.F32 R7, -RZ, R28.H0_H0 ;  /* 0x2000001cff077230 */ /* 0x000fe40000004100 */
[----:B------:R-:W-:Y:S01]  /*8ba0*/  FMUL.FTZ R6, R31, R38 ;  /* 0x000000261f067220 */ /* 0x000fe20000410000 */
[----:B------:R-:W-:Y:S02]  /*8bb0*/  HADD2.F32 R20, -RZ, R51.H0_H0 ;  /* 0x20000033ff147230 */ /* 0x000fe40000004100 */
        /* <DEDUP_REMOVED lines=8> */
[----:B------:R-:W-:Y:S02]  /*8c40*/  HADD2.F32 R6, -RZ, R9.H0_H0 ;  /* 0x20000009ff067230 */ /* 0x000fe40000004100 */
[----:B------:R-:W-:Y:S01]  /*8c50*/  FFMA.FTZ R46, R15, R38, R46 ;  /* 0x000000260f2e7223 */ /* 0x000fe2000001002e */
[----:B------:R-:W-:Y:S01]  /*8c60*/  FFMA.FTZ R4, R3, R4, -R36 ;  /* 0x0000000403047223 */ /* 0x000fe20000010824 */
[----:B------:R-:W-:Y:S02]  /*8c70*/  HADD2.F32 R5, -RZ, R14.H0_H0 ;  /* 0x2000000eff057230 */ /* 0x000fe40000004100 */
[C---:B------:R-:W-:Y:S01]  /*8c80*/  FMUL.FTZ R38, R11.reuse, R8 ;  /* 0x000000080b267220 */ /* 0x040fe20000410000 */
[----:B------:R-:W-:Y:S01]  /*8c90*/  FMUL.FTZ R36, R11, R6 ;  /* 0x000000060b247220 */ /* 0x000fe20000410000 */
[----:B------:R-:W-:-:S02]  /*8ca0*/  HADD2.F32 R28, -RZ, R28.H1_H1 ;  /* 0x3000001cff1c7230 */ /* 0x000fc40000004100 */
[----:B------:R-:W-:Y:S01]  /*8cb0*/  FFMA.FTZ R20, R3, R20, R7 ;  /* 0x0000001403147223 */ /* 0x000fe20000010007 */
[----:B------:R-:W-:Y:S02]  /*8cc0*/  HADD2.F32 R30, -RZ, R30.H1_H1 ;  /* 0x3000001eff1e7230 */ /* 0x000fe40000004100 */
[C---:B------:R-:W-:Y:S01]  /*8cd0*/  FFMA.FTZ R6, R5.reuse, R6, -R38 ;  /* 0x0000000605067223 */ /* 0x040fe20000010826 */
[----:B------:R-:W-:Y:S02]  /*8ce0*/  HADD2.F32 R9, -RZ, R48.H0_H0 ;  /* 0x20000030ff097230 */ /* 0x000fe40000004100 */
[----:B------:R-:W-:Y:S01]  /*8cf0*/  FFMA.FTZ R36, R5, R8, R36 ;  /* 0x0000000805247223 */ /* 0x000fe20000010024 */
[----:B------:R-:W-:Y:S01]  /*8d00*/  HADD2.F32 R11, -RZ, R47.H0_H0 ;  /* 0x2000002fff0b7230 */ /* 0x000fe20000004100 */
[----:B------:R-:W-:Y:S01]  /*8d10*/  F2FP.F16.F32.PACK_AB R15, R46, R39 ;  /* 0x000000272e0f723e */ /* 0x000fe200000000ff */
        /* <DEDUP_REMOVED lines=19> */
[----:B------:R-:W-:-:S05]  /*8e50*/  F2FP.F16.F32.PACK_AB R14, R11, R36 ;  /* 0x000000240b0e723e */ /* 0x000fca00000000ff */
[----:B------:R2:W-:Y:S02]  /*8e60*/  STS.128 [R45+0x18400], R12 ;  /* 0x0184000c2d007388 */ /* 0x0005e40000000c00 */
.L_x_15119:
[----:B------:R-:W-:Y:S05]  /*8e70*/  BSYNC B1 ;  /* 0x0000000000017941 */ /* 0x000fea0003800000 */
.L_x_15118:
[----:B------:R-:W-:Y:S01]  /*8e80*/  PRMT R41, R56, 0x5410, R57 ;  /* 0x0000541038297816 */ /* 0x000fe20000000039 */
[----:B------:R-:W-:Y:S06]  /*8e90*/  @P0 BRA `(.L_x_15110) ;  /* 0x0000000400800947 */ /* 0x000fec0003800000 */
[----:B------:R-:W3:Y:S01]  /*8ea0*/  LDL R3, [R1+0x84] ;  /* 0x0000840001037983 */ /* 0x000ee20000100800 */
[C---:B--2---:R-:W-:Y:S02]  /*8eb0*/  VIADD R4, R206.reuse, 0x40 ;  /* 0x00000040ce047836 */ /* 0x044fe40000000000 */
[----:B------:R-:W-:Y:S01]  /*8ec0*/  VIADD R5, R206, 0x40 ;  /* 0x00000040ce057836 */ /* 0x000fe20000000000 */
[----:B------:R-:W2:Y:S01]  /*8ed0*/  LDL R42, [R1+0xa0] ;  /* 0x0000a000012a7983 */ /* 0x000ea20000100800 */
[----:B------:R-:W-:Y:S02]  /*8ee0*/  IMAD.SHL.U32 R4, R4, 0x40, RZ ;  /* 0x0000004004047824 */ /* 0x000fe400078e00ff */
[----:B------:R-:W-:-:S03]  /*8ef0*/  IMAD.SHL.U32 R5, R5, 0x40, RZ ;  /* 0x0000004005057824 */ /* 0x000fc600078e00ff */
[----:B------:R-:W-:Y:S02]  /*8f00*/  LOP3.LUT R4, R4, 0x1c0, RZ, 0xc0, !PT ;  /* 0x000001c004047812 */ /* 0x000fe400078ec0ff */
[----:B------:R-:W-:Y:S02]  /*8f10*/  LOP3.LUT R5, R5, 0x1c0, RZ, 0xc0, !PT ;  /* 0x000001c005057812 */ /* 0x000fe400078ec0ff */
[----:B------:R-:W-:-:S04]  /*8f20*/  SHF.R.U32.HI R4, RZ, 0x3, R4 ;  /* 0x00000003ff047819 */ /* 0x000fc80000011604 */
[----:B------:R-:W-:Y:S02]  /*8f30*/  LOP3.LUT R0, R4, R0, R5, 0x1e, !PT ;  /* 0x0000000004007212 */ /* 0x000fe400078e1e05 */
[--C-:B------:R-:W-:Y:S02]  /*8f40*/  SHF.R.U64 R39, R34, 0x10, R35.reuse ;  /* 0x0000001022277819 */ /* 0x100fe40000001223 */
[----:B------:R-:W-:Y:S01]  /*8f50*/  SHF.R.U32.HI R36, RZ, 0x10, R35 ;  /* 0x00000010ff247819 */ /* 0x000fe20000011623 */
[----:B------:R-:W-:Y:S01]  /*8f60*/  HADD2.F32 R29, -RZ, R53.H1_H1 ;  /* 0x30000035ff1d7230 */ /* 0x000fe20000004100 */
[----:B------:R-:W-:Y:S02]  /*8f70*/  SHF.R.U32.HI R28, RZ, 0x10, R25 ;  /* 0x00000010ff1c7819 */ /* 0x000fe40000011619 */
[--C-:B------:R-:W-:Y:S02]  /*8f80*/  SHF.R.U64 R37, R26, 0x10, R27.reuse ;  /* 0x000000101a257819 */ /* 0x100fe4000000121b */
[----:B------:R-:W-:Y:S01]  /*8f90*/  SHF.R.U32.HI R35, RZ, 0x10, R27 ;  /* 0x00000010ff237819 */ /* 0x000fe2000001161b */
[----:B------:R-:W-:Y:S01]  /*8fa0*/  HADD2.F32 R27, -RZ, R55.H1_H1 ;  /* 0x30000037ff1b7230 */ /* 0x000fe20000004100 */
[--C-:B------:R-:W-:Y:S01]  /*8fb0*/  SHF.R.U64 R40, R32, 0x10, R33.reuse ;  /* 0x0000001020287819 */ /* 0x100fe20000001221 */
[----:B------:R-:W-:Y:S01]  /*8fc0*/  HADD2.F32 R28, -RZ, R28.H0_H0 ;  /* 0x2000001cff1c7230 */ /* 0x000fe20000004100 */
[----:B------:R-:W-:Y:S01]  /*8fd0*/  SHF.R.U32.HI R32, RZ, 0x10, R33 ;  /* 0x00000010ff207819 */ /* 0x000fe20000011621 */
[----:B------:R-:W-:Y:S01]  /*8fe0*/  HADD2.F32 R26, -RZ, R53.H0_H0 ;  /* 0x20000035ff1a7230 */ /* 0x000fe20000004100 */
[----:B------:R-:W-:Y:S01]  /*8ff0*/  SHF.R.U64 R38, R24, 0x10, R25 ;  /* 0x0000001018267819 */ /* 0x000fe20000001219 */
[----:B---3--:R-:W-:Y:S01]  /*9000*/  IMAD.IADD R3, R3, 0x1, R0 ;  /* 0x0000000103037824 */ /* 0x008fe200078e0200 */
[----:B--2---:R-:W2:Y:S04]  /*9010*/  LDS.128 R4, [R42+0x18400] ;  /* 0x018400002a047984 */ /* 0x004ea80000000c00 */
[----:B------:R-:W-:-:S05]  /*9020*/  LEA R3, R3, R22, 0x1 ;  /* 0x0000001603037211 */ /* 0x000fca00078e08ff */
[----:B0-----:R-:W0:Y:S01]  /*9030*/  LDS.128 R12, [R3+0x18400] ;  /* 0x01840000030c7984 */ /* 0x001e220000000c00 */
[----:B--2---:R-:W-:Y:S02]  /*9040*/  HADD2.F32 R8, -RZ, R5.H0_H0 ;  /* 0x20000005ff087230 */ /* 0x004fe40000004100 */
[--C-:B0-----:R-:W-:Y:S02]  /*9050*/  HADD2.F32 R20, -RZ, R13.reuse.H0_H0 ;  /* 0x2000000dff147230 */ /* 0x101fe40000004100 */
        /* <DEDUP_REMOVED lines=9> */
[----:B------:R-:W-:-:S02]  /*90f0*/  HADD2.F32 R8, -RZ, R55.H0_H0 ;  /* 0x20000037ff087230 */ /* 0x000fc40000004100 */
[-C--:B------:R-:W-:Y:S01]  /*9100*/  FMUL.FTZ R32, R21, R20.reuse ;  /* 0x0000001415207220 */ /* 0x080fe20000410000 */
[----:B------:R-:W-:Y:S02]  /*9110*/  HADD2.F32 R0, -RZ, R4.H0_H0 ;  /* 0x20000004ff007230 */ /* 0x000fe40000004100 */
[----:B------:R-:W-:Y:S01]  /*9120*/  FFMA.FTZ R30, R5, R20, -R30 ;  /* 0x00000014051e7223 */ /* 0x000fe2000001081e */
[----:B------:R-:W-:Y:S02]  /*9130*/  HADD2.F32 R24, -RZ, R14.H0_H0 ;  /* 0x2000000eff187230 */ /* 0x000fe40000004100 */
[C---:B------:R-:W-:Y:S01]  /*9140*/  FMUL.FTZ R21, R13.reuse, R26 ;  /* 0x0000001a0d157220 */ /* 0x040fe20000410000 */
[----:B------:R-:W-:Y:S02]  /*9150*/  HADD2.F32 R20, -RZ, R54.H0_H0 ;  /* 0x20000036ff147230 */ /* 0x000fe40000004100 */
[----:B------:R-:W-:Y:S01]  /*9160*/  FMUL.FTZ R13, R13, R8 ;  /* 0x000000080d0d7220 */ /* 0x000fe20000410000 */
[----:B------:R-:W-:Y:S01]  /*9170*/  FFMA.FTZ R32, R5, R28, R32 ;  /* 0x0000001c05207223 */ /* 0x000fe20000010020 */
[----:B------:R-:W-:-:S02]  /*9180*/  HADD2.F32 R9, -RZ, R6.H0_H0 ;  /* 0x20000006ff097230 */ /* 0x000fc40000004100 */
[C---:B------:R-:W-:Y:S01]  /*9190*/  FFMA.FTZ R21, R0.reuse, R8, -R21 ;  /* 0x0000000800157223 */ /* 0x040fe20000010815 */
[----:B------:R-:W-:Y:S02]  /*91a0*/  HADD2.F32 R5, -RZ, R41.H0_H0 ;  /* 0x20000029ff057230 */ /* 0x000fe40000004100 */
[----:B------:R-:W-:Y:S01]  /*91b0*/  FFMA.FTZ R27, R0, R26, R13 ;  /* 0x0000001a001b7223 */ /* 0x000fe2000001000d */
[----:B------:R-:W-:Y:S01]  /*91c0*/  FMUL.FTZ R8, R24, R20 ;  /* 0x0000001418087220 */ /* 0x000fe20000410000 */
[----:B------:R-:W-:Y:S02]  /*91d0*/  HADD2.F32 R25, -RZ, R15.H0_H0 ;  /* 0x2000000fff197230 */ /* 0x000fe40000004100 */
[----:B------:R-:W-:Y:S02]  /*91e0*/  HADD2.F32 R26, -RZ, R54.H1_H1 ;  /* 0x30000036ff1a7230 */ /* 0x000fe40000004100 */
[----:B------:R-:W-:Y:S02]  /*91f0*/  HADD2.F32 R0, -RZ, R41.H1_H1 ;  /* 0x30000029ff007230 */ /* 0x000fe40000004100 */
[----:B------:R-:W-:Y:S01]  /*9200*/  FFMA.FTZ R28, R9, R5, -R8 ;  /* 0x00000005091c7223 */ /* 0x000fe20000010808 */
[----:B------:R-:W-:-:S02]  /*9210*/  HADD2.F32 R8, -RZ, R36.H0_H0 ;  /* 0x20000024ff087230 */ /* 0x000fc40000004100 */
[----:B------:R-:W-:Y:S01]  /*9220*/  FMUL.FTZ R34, R24, R5 ;  /* 0x0000000518227220 */ /* 0x000fe20000410000 */
[----:B-1----:R-:W-:Y:S02]  /*9230*/  HADD2.F32 R11, -RZ, R7.H0_H0 ;  /* 0x20000007ff0b7230 */ /* 0x002fe40000004100 */
[C---:B------:R-:W-:Y:S01]  /*9240*/  FMUL.FTZ R36, R25.reuse, R26 ;  /* 0x0000001a19247220 */ /* 0x040fe20000410000 */
[----:B------:R-:W-:Y:S02]  /*9250*/  HADD2.F32 R15, -RZ, R15.H1_H1 ;  /* 0x3000000fff0f7230 */ /* 0x000fe40000004100 */
[----:B------:R-:W-:Y:S01]  /*9260*/  FMUL.FTZ R25, R25, R0 ;  /* 0x0000000019197220 */ /* 0x000fe20000410000 */
[----:B------:R-:W-:Y:S02]  /*9270*/  HADD2.F32 R24, -RZ, R35.H0_H0 ;  /* 0x20000023ff187230 */ /* 0x000fe40000004100 */
[----:B------:R-:W-:Y:S01]  /*9280*/  FFMA.FTZ R34, R9, R20, R34 ;  /* 0x0000001409227223 */ /* 0x000fe20000010022 */
[----:B------:R-:W-:-:S02]  /*9290*/  HADD2.F32 R7, -RZ, R7.H1_H1 ;  /* 0x30000007ff077230 */ /* 0x000fc40000004100 */
[C---:B------:R-:W-:Y:S01]  /*92a0*/  FFMA.FTZ R36, R11.reuse, R0, -R36 ;  /* 0x000000000b247223 */ /* 0x040fe20000010824 */
[----:B------:R-:W-:Y:S01]  /*92b0*/  FFMA.FTZ R25, R11, R26, R25 ;  /* 0x0000001a0b197223 */ /* 0x000fe20000010019 */
[----:B------:R-:W-:Y:S02]  /*92c0*/  HADD2.F32 R12, -RZ, R12.H1_H1 ;  /* 0x3000000cff0c7230 */ /* 0x000fe40000004100 */
[C---:B------:R-:W-:Y:S01]  /*92d0*/  FMUL.FTZ R20, R15.reuse, R24 ;  /* 0x000000180f147220 */ /* 0x040fe20000410000 */
[----:B------:R-:W-:Y:S01]  /*92e0*/  FMUL.FTZ R0, R15, R8 ;  /* 0x000000080f007220 */ /* 0x000fe20000410000 */
[----:B------:R-:W-:Y:S02]  /*92f0*/  HADD2.F32 R11, -RZ, R38.H0_H0 ;  /* 0x20000026ff0b7230 */ /* 0x000fe40000004100 */
[----:B------:R-:W-:Y:S02]  /*9300*/  HADD2.F32 R14, -RZ, R14.H1_H1 ;  /* 0x3000000eff0e7230 */ /* 0x000fe40000004100 */
[----:B------:R-:W-:-:S02]  /*9310*/  HADD2.F32 R5, -RZ, R40.H0_H0 ;  /* 0x20000028ff057230 */ /* 0x000fc40000004100 */
[----:B------:R-:W-:Y:S02]  /*9320*/  HADD2.F32 R13, -RZ, R37.H0_H0 ;  /* 0x20000025ff0d7230 */ /* 0x000fe40000004100 */
[----:B------:R-:W-:Y:S02]  /*9330*/  HADD2.F32 R9, -RZ, R39.H0_H0 ;  /* 0x20000027ff097230 */ /* 0x000fe40000004100 */
[C---:B------:R-:W-:Y:S01]  /*9340*/  FFMA.FTZ R29, R7.reuse, R8, -R20 ;  /* 0x00000008071d7223 */ /* 0x040fe20000010814 */
[----:B------:R-:W-:Y:S01]  /*9350*/  FFMA.FTZ R24, R7, R24, R0 ;  /* 0x0000001807187223 */ /* 0x000fe20000010000 */
[----:B------:R-:W-:Y:S02]  /*9360*/  HADD2.F32 R4, -RZ, R4.H1_H1 ;  /* 0x30000004ff047230 */ /* 0x000fe40000004100 */
        /* <DEDUP_REMOVED lines=19> */
.L_x_15110:
[----:B------:R-:W-:Y:S05]  /*94a0*/  BSYNC B0 ;  /* 0x0000000000007941 */ /* 0x000fea0003800000 */
.L_x_15096:
        /* <DEDUP_REMOVED lines=8> */
.L_x_15093:
[----:B--2---:R-:W2:Y:S01]  /*9530*/  S2R R0, SR_TID.X ;  /* 0x0000000000007919 */ /* 0x004ea20000002100 */
[----:B------:R-:W-:Y:S05]  /*9540*/  WARPSYNC.ALL ;  /* 0x0000000000007948 */ /* 0x000fea0003800000 */
[----:B--2---:R-:W-:-:S05]  /*9550*/  SHF.R.U32.HI R0, RZ, 0x7, R0 ;  /* 0x00000007ff007819 */ /* 0x004fca0000011600 */
[----:B-1-3--:R-:W-:Y:S02]  /*9560*/  VIADD R3, R0, 0x8 ;  /* 0x0000000800037836 */ /* 0x00afe40000000000 */
[----:B------:R-:W-:-:S03]  /*9570*/  IMAD.U32 R0, RZ, RZ, UR44 ;  /* 0x0000002cff007e24 */ /* 0x000fc6000f8e00ff */
[----:B------:R1:W-:Y:S02]  /*9580*/  BAR.SYNC.DEFER_BLOCKING R3, 0x100 ;  /* 0x000400030000751d */ /* 0x0003e40000010000 */
[----:B------:R-:W-:-:S13]  /*9590*/  ISETP.NE.AND P0, PT, R0, 0x3, PT ;  /* 0x000000030000780c */ /* 0x000fda0003f05270 */
[----:B-1----:R-:W-:Y:S05]  /*95a0*/  @!P0 BRA `(.L_x_15120) ;  /* 0x0000000000048947 */ /* 0x002fea0003800000 */
[----:B------:R-:W-:Y:S01]  /*95b0*/  BPT.TRAP 0x1 ;  /* 0x000000040000795c */ /* 0x000fe20000300000 */
.L_x_15120:
[----:B------:R-:W-:Y:S01]  /*95c0*/  IMAD R9, R18, 0x8, R22 ;  /* 0x0000000812097824 */ /* 0x000fe200078e0216 */
[----:B------:R-:W-:-:S04]  /*95d0*/  SHF.L.U32 R6, R207, 0x1f, RZ ;  /* 0x0000001fcf067819 */ /* 0x000fc800000006ff */
[----:B------:R1:W2:Y:S01]  /*95e0*/  SYNCS.PHASECHK.TRANS64.TRYWAIT P1, [R9+URZ+0x32430], R6 ;  /* 0x03243006090075a7 */ /* 0x0002a2000802017f */
[----:B------:R-:W-:Y:S05]  /*95f0*/  @!P0 BRA `(.L_x_15121) ;  /* 0x0000000000048947 */ /* 0x000fea0003800000 */
[----:B------:R-:W-:Y:S01]  /*9600*/  BPT.TRAP 0x1 ;  /* 0x000000040000795c */ /* 0x000fe20000300000 */
.L_x_15121:
[----:B------:R-:W-:-:S05]  /*9610*/  VIADD R0, R22, 0x1c400 ;  /* 0x0001c40016007836 */ /* 0x000fca0000000000 */
[----:B------:R-:W-:-:S04]  /*9620*/  SHF.R.U32.HI R0, RZ, 0x4, R0 ;  /* 0x00000004ff007819 */ /* 0x000fc80000011600 */
[----:B------:R-:W-:-:S04]  /*9630*/  LOP3.LUT R0, R0, 0x3fff, RZ, 0xc0, !PT ;  /* 0x00003fff00007812 */ /* 0x000fc800078ec0ff */
[----:B------:R-:W-:-:S05]  /*9640*/  LOP3.LUT R0, R0, 0x10000, RZ, 0xfc, !PT ;  /* 0x0001000000007812 */ /* 0x000fca00078efcff */
[----:B------:R3:W-:Y:S01]  /*9650*/  STL [R1+0x68], R0 ;  /* 0x0000680001007387 */ /* 0x0007e20000100800 */
[----:B--2---:R-:W-:Y:S05]  /*9660*/  @P1 BRA `(.L_x_15122) ;  /* 0x0000000000081947 */ /* 0x004fea0003800000 */
[----:B------:R-:W2:Y:S02]  /*9670*/  SYNCS.PHASECHK.TRANS64.TRYWAIT P1, [R9+URZ+0x32430], R6 ;  /* 0x03243006090075a7 */ /* 0x000ea4000802017f */
[----:B--2---:R-:W-:Y:S05]  /*9680*/  @!P1 BRA `(.L_x_15123) ;  /* 0x00000148008c9947 */ /* 0x004fea0003800000 */
.L_x_15122:
[----:B---3--:R-:W3:Y:S01]  /*9690*/  LDL R0, [R1+0x68] ;  /* 0x0000680001007983 */ /* 0x008ee20000100800 */
[----:B------:R-:W-:Y:S01]  /*96a0*/  IMAD.MOV.U32 R5, RZ, RZ, 0x40000040 ;  /* 0x40000040ff057424 */ /* 0x000fe200078e00ff */
[----:B------:R-:W-:Y:S05]  /*96b0*/  WARPSYNC.ALL ;  /* 0x0000000000007948 */ /* 0x000fea0003800000 */
[C---:B------:R-:W-:Y:S01]  /*96c0*/  R2UR UR4, R214.reuse ;  /* 0x00000000d60472ca */ /* 0x040fe200000e0000 */
[----:B------:R-:W-:Y:S01]  /*96d0*/  WARPGROUP.ARRIVE ;  /* 0x00000000000079c5 */ /* 0x000fe20000000000 */
[----:B------:R-:W-:Y:S01]  /*96e0*/  R2UR UR5, R215 ;  /* 0x00000000d70572ca */ /* 0x000fe200000e0000 */
[C---:B------:R-:W-:Y:S01]  /*96f0*/  VIADD R74, R214.reuse, 0x2 ;  /* 0x00000002d64a7836 */ /* 0x040fe20000000000 */
[----:B------:R-:W-:Y:S01]  /*9700*/  R2UR UR7, R5 ;  /* 0x00000000050772ca */ /* 0x000fe200000e0000 */
[----:B------:R-:W-:Y:S01]  /*9710*/  IMAD.MOV.U32 R75, RZ, RZ, 0x40000040 ;  /* 0x40000040ff4b7424 */ /* 0x000fe200078e00ff */
[C---:B------:R-:W-:Y:S01]  /*9720*/  IADD3 R20, R214.reuse, 0x4, RZ ;  /* 0x00000004d6147810 */ /* 0x040fe20007ffe0ff */
[----:B0-----:R-:W-:Y:S01]  /*9730*/  IMAD.MOV.U32 R13, RZ, RZ, 0x40000040 ;  /* 0x40000040ff0d7424 */ /* 0x001fe200078e00ff */
[----:B------:R-:W-:Y:S01]  /*9740*/  BSSY B0, `(.L_x_15124) ;  /* 0x0000028000007945 */ /* 0x000fe20003800000 */
[----:B------:R-:W-:Y:S01]  /*9750*/  IMAD.MOV.U32 R21, RZ, RZ, 0x40000040 ;  /* 0x40000040ff157424 */ /* 0x000fe200078e00ff */
[----:B------:R0:W-:Y:S01]  /*9760*/  STL.64 [R1+0x60], R74 ;  /* 0x0000604a01007387 */ /* 0x0001e20000100a00 */
[----:B------:R-:W-:-:S02]  /*9770*/  VIADD R14, R214, 0x6 ;  /* 0x00000006d60e7836 */ /* 0x000fc40000000000 */
[----:B------:R-:W-:Y:S01]  /*9780*/  IMAD.MOV.U32 R15, RZ, RZ, 0x40000040 ;  /* 0x40000040ff0f7424 */ /* 0x000fe200078e00ff */
[----:B------:R0:W-:Y:S01]  /*9790*/  STL.64 [R1+0x58], R20 ;  /* 0x0000581401007387 */ /* 0x0001e20000100a00 */
[----:B------:R-:W-:-:S03]  /*97a0*/  IMAD.MOV.U32 R5, RZ, RZ, 0x40000040 ;  /* 0x40000040ff057424 */ /* 0x000fc600078e00ff */
[----:B------:R0:W-:Y:S01]  /*97b0*/  STL.64 [R1+0x50], R14 ;  /* 0x0000500e01007387 */ /* 0x0001e20000100a00 */
[----:B---3--:R-:W-:-:S04]  /*97c0*/  IMAD R4, R18, 0x300, R0 ;  /* 0x0000030012047824 */ /* 0x008fc800078e0200 */
        /* <DEDUP_REMOVED lines=24> */
[----:B------:R-:W-:Y:S01]  /*9950*/  SHF.L.U32 R5, R10, 0x1f, RZ ;  /* 0x0000001f0a057819 */ /* 0x000fe200000006ff */
[----:B------:R-:W-:-:S02]  /*9960*/  WARPGROUP.DEPBAR.LE gsb0, 0x0 ;  /* 0x00008000000079c5 */ /* 0x000fc40000010000 */
[----:B------:R-:W-:-:S08]  /*9970*/  WARPGROUP.ARRIVE ;  /* 0x00000000000079c5 */ /* 0x000fd00000000000 */
[----:B------:R-:W-:Y:S03]  /*9980*/  HGMMA.64x96x16.F32 R24, gdesc[UR4], R24, gsb0 ;  /* 0x01600000041879f0 */ /* 0x000fe60008000818 */
[----:B------:R-:W-:Y:S02]  /*9990*/  WARPGROUP.DEPBAR.LE gsb0, 0x0 ;  /* 0x00008000000079c5 */ /* 0x000fe40000010000 */
[----:B------:R-:W3:Y:S02]  /*99a0*/  SYNCS.PHASECHK.TRANS64.TRYWAIT P1, [R22+URZ+0x32410], R5 ;  /* 0x03241005160075a7 */ /* 0x000ee4000802017f */
[----:B0--3--:R-:W-:Y:S05]  /*99b0*/  @!P1 BRA `(.L_x_15125) ;  /* 0x0000014400d49947 */ /* 0x009fea0003800000 */
.L_x_15361:
[----:B------:R-:W-:Y:S05]  /*99c0*/  BSYNC B0 ;  /* 0x0000000000007941 */ /* 0x000fea0003800000 */
.L_x_15124:
[----:B------:R-:W-:Y:S05]  /*99d0*/  @!P0 BRA `(.L_x_15126) ;  /* 0x0000000000048947 */ /* 0x000fea0003800000 */
[----:B------:R-:W-:Y:S01]  /*99e0*/  BPT.TRAP 0x1 ;  /* 0x000000040000795c */ /* 0x000fe20000300000 */
.L_x_15126:
[----:B------:R3:W4:Y:S01]  /*99f0*/  SYNCS.PHASECHK.TRANS64.TRYWAIT P1, [R9+URZ+0x32450], R6 ;  /* 0x03245006090075a7 */ /* 0x000722000802017f */
[----:B------:R-:W-:Y:S05]  /*9a00*/  @!P0 BRA `(.L_x_15127) ;  /* 0x0000000000048947 */ /* 0x000fea0003800000 */
[----:B------:R-:W-:Y:S01]  /*9a10*/  BPT.TRAP 0x1 ;  /* 0x000000040000795c */ /* 0x000fe20000300000 */
.L_x_15127:
[----:B----4-:R-:W-:Y:S05]  /*9a20*/  @P1 BRA `(.L_x_15128) ;  /* 0x0000000000081947 */ /* 0x010fea0003800000 */
[----:B------:R-:W4:Y:S02]  /*9a30*/  SYNCS.PHASECHK.TRANS64.TRYWAIT P1, [R9+URZ+0x32450], R6 ;  /* 0x03245006090075a7 */ /* 0x000f24000802017f */
[----:B----4-:R-:W-:Y:S05]  /*9a40*/  @!P1 BRA `(.L_x_15129) ;  /* 0x0000014400c49947 */ /* 0x010fea0003800000 */
.L_x_15128:
[----:B------:R-:W-:Y:S05]  /*9a50*/  WARPSYNC.ALL ;  /* 0x0000000000007948 */ /* 0x000fea0003800000 */
[----:B------:R-:W-:Y:S01]  /*9a60*/  R2UR UR38, R22 ;  /* 0x00000000162672ca */ /* 0x000fe200000e0000 */
[----:B------:R-:W-:Y:S01]  /*9a70*/  IMAD.MOV.U32 R7, RZ, RZ, 0xc00 ;  /* 0x00000c00ff077424 */ /* 0x000fe200078e00ff */
[----:B------:R-:W-:Y:S01]  /*9a80*/  LOP3.LUT R4, R72, 0x10000, RZ, 0xfc, !PT ;  /* 0x0001000048047812 */ /* 0x000fe200078efcff */
[----:B0-----:R-:W-:Y:S01]  /*9a90*/  IMAD.MOV.U32 R5, RZ, RZ, 0x40000040 ;  /* 0x40000040ff057424 */ /* 0x001fe200078e00ff */
[----:B------:R-:W-:Y:S01]  /*9aa0*/  WARPGROUP.ARRIVE ;  /* 0x00000000000079c5 */ /* 0x000fe20000000000 */
[----:B------:R-:W-:Y:S01]  /*9ab0*/  IMAD.MOV.U32 R85, RZ, RZ, 0x40000040 ;  /* 0x40000040ff557424 */ /* 0x000fe200078e00ff */
[C---:B------:R-:W-:Y:S01]  /*9ac0*/  R2UR UR4, R4.reuse ;  /* 0x00000000040472ca */ /* 0x040fe200000e0000 */
[C---:B------:R-:W-:Y:S01]  /*9ad0*/  VIADD R84, R4.reuse, 0x2 ;  /* 0x0000000204547836 */ /* 0x040fe20000000000 */
[----:B------:R-:W-:Y:S01]  /*9ae0*/  R2UR UR5, R5 ;  /* 0x00000000050572ca */ /* 0x000fe200000e0000 */
[----:B------:R-:W-:Y:S01]  /*9af0*/  IMAD.MOV.U32 R11, RZ, RZ, 0x40000040 ;  /* 0x40000040ff0b7424 */ /* 0x000fe200078e00ff */
[----:B------:R-:W0:Y:S01]  /*9b00*/  S2R R0, SR_TID.X ;  /* 0x0000000000007919 */ /* 0x000e220000002100 */
[----:B------:R-:W-:-:S02]  /*9b10*/  VIADD R82, R4, 0x4 ;  /* 0x0000000404527836 */ /* 0x000fc40000000000 */
[----:B------:R-:W-:Y:S01]  /*9b20*/  UIADD3 UR38, UR38, 0x400, URZ ;  /* 0x0000040026267890 */ /* 0x000fe2000fffe03f */
[----:B------:R-:W-:Y:S01]  /*9b30*/  IMAD.MOV.U32 R83, RZ, RZ, 0x40000040 ;  /* 0x40000040ff537424 */ /* 0x000fe200078e00ff */
[----:B------:R0:W-:Y:S01]  /*9b40*/  STL.64 [R1+0x48], R84 ;  /* 0x0000485401007387 */ /* 0x0001e20000100a00 */
[C---:B------:R-:W-:Y:S01]  /*9b50*/  VIADD R80, R4.reuse, 0x6 ;  /* 0x0000000604507836 */ /* 0x040fe20000000000 */
[----:B------:R-:W-:Y:S01]  /*9b60*/  USHF.R.U32.HI UR38, URZ, 0x4, UR38 ;  /* 0x000000043f267899 */ /* 0x000fe20008011626 */
[----:B------:R-:W-:Y:S01]  /*9b70*/  IMAD.MOV.U32 R81, RZ, RZ, 0x40000040 ;  /* 0x40000040ff517424 */ /* 0x000fe200078e00ff */
[----:B------:R0:W-:Y:S01]  /*9b80*/  STL.64 [R1+0x40], R82 ;  /* 0x0000405201007387 */ /* 0x0001e20000100a00 */
[C---:B------:R-:W-:Y:S01]  /*9b90*/  VIADD R78, R4.reuse, 0x400 ;  /* 0x00000400044e7836 */ /* 0x040fe20000000000 */
[----:B------:R-:W-:Y:S01]  /*9ba0*/  ULOP3.LUT UR38, UR38, 0x3fff, URZ, 0xc0, !UPT ;  /* 0x00003fff26267892 */ /* 0x000fe2000f8ec03f */
[----:B------:R-:W-:Y:S01]  /*9bb0*/  IMAD.MOV.U32 R79, RZ, RZ, 0x40000040 ;  /* 0x40000040ff4f7424 */ /* 0x000fe200078e00ff */
[----:B------:R0:W-:Y:S01]  /*9bc0*/  STL.64 [R1+0x38], R80 ;  /* 0x0000385001007387 */ /* 0x0001e20000100a00 */
[C---:B------:R-:W-:Y:S01]  /*9bd0*/  VIADD R76, R4.reuse, 0x402 ;  /* 0x00000402044c7836 */ /* 0x040fe20000000000 */
[----:B------:R-:W-:Y:S01]  /*9be0*/  ULOP3.LUT UR45, UR38, 0x10000, URZ, 0xfc, !UPT ;  /* 0x00010000262d7892 */ /* 0x000fe2000f8efc3f */
[----:B------:R-:W-:Y:S01]  /*9bf0*/  IMAD.MOV.U32 R77, RZ, RZ, 0x40000040 ;  /* 0x40000040ff4d7424 */ /* 0x000fe200078e00ff */
[----:B------:R0:W-:Y:S01]  /*9c00*/  STL.64 [R1+0x30], R78 ;  /* 0x0000304e01007387 */ /* 0x0001e20000100a00 */
[----:B------:R-:W-:-:S02]  /*9c10*/  VIADD R74, R4, 0x404 ;  /* 0x00000404044a7836 */ /* 0x000fc40000000000 */
[----:B------:R-:W-:Y:S01]  /*9c20*/  IMAD.MOV.U32 R75, RZ, RZ, 0x40000040 ;  /* 0x40000040ff4b7424 */ /* 0x000fe200078e00ff */
[----:B------:R0:W-:Y:S01]  /*9c30*/  STL.64 [R1+0x28], R76 ;  /* 0x0000284c01007387 */ /* 0x0001e20000100a00 */
[----:B-1234-:R-:W-:Y:S01]  /*9c40*/  IMAD R6, R18, R7, UR45 ;  /* 0x0000002d12067e24 */ /* 0x01efe2000f8e0207 */
[----:B------:R-:W-:Y:S01]  /*9c50*/  MOV R7, 0x40000040 ;  /* 0x4000004000077802 */ /* 0x000fe20000000f00 */
[----:B------:R-:W-:Y:S01]  /*9c60*/  VIADD R72, R4, 0x406 ;  /* 0x0000040604487836 */ /* 0x000fe20000000000 */
[----:B------:R1:W-:Y:S01]  /*9c70*/  STL.64 [R1+0x20], R74 ;  /* 0x0000204a01007387 */ /* 0x0003e20000100a00 */
[C---:B------:R-:W-:Y:S01]  /*9c80*/  VIADD R10, R6.reuse, 0x2 ;  /* 0x00000002060a7836 */ /* 0x040fe20000000000 */
[----:B------:R-:W-:Y:S01]  /*9c90*/  R2UR UR6, R6 ;  /* 0x00000000060672ca */ /* 0x000fe200000e0000 */
[----:B------:R-:W-:Y:S01]  /*9ca0*/  IMAD.MOV.U32 R73, RZ, RZ, 0x40000040 ;  /* 0x40000040ff497424 */ /* 0x000fe200078e00ff */
[----:B------:R-:W-:Y:S01]  /*9cb0*/  R2UR UR7, R7 ;  /* 0x00000000070772ca */ /* 0x000fe200000e0000 */
[C---:B------:R-:W-:Y:S01]  /*9cc0*/  VIADD R20, R4.reuse, 0x800 ;  /* 0x0000080004147836 */ /* 0x040fe20000000000 */
[----:B------:R-:W-:Y:S01]  /*9cd0*/  MOV R7, 0x40000040 ;  /* 0x4000004000077802 */ /* 0x000fe20000000f00 */
[----:B------:R-:W-:Y:S01]  /*9ce0*/  IMAD.MOV.U32 R21, RZ, RZ, 0x40000040 ;  /* 0x40000040ff157424 */ /* 0x000fe200078e00ff */
[----:B------:R1:W-:Y:S01]  /*9cf0*/  STL.64 [R1+0x18], R72 ;  /* 0x0000184801007387 */ /* 0x0003e20000100a00 */
[C---:B------:R-:W-:Y:S01]  /*9d00*/  VIADD R14, R4.reuse, 0x802 ;  /* 0x00000802040e7836 */ /* 0x040fe20000000000 */
[----:B0-----:R-:W-:Y:S01]  /*9d10*/  SHF.R.U32.HI R0, RZ, 0x7, R0 ;  /* 0x00000007ff007819 */ /* 0x001fe20000011600 */
[----:B------:R-:W-:Y:S01]  /*9d20*/  IMAD.MOV.U32 R15, RZ, RZ, 0x40000040 ;  /* 0x40000040ff0f7424 */ /* 0x000fe200078e00ff */
[----:B------:R1:W-:Y:S01]  /*9d30*/  STL.64 [R1+0x10], R20 ;  /* 0x0000101401007387 */ /* 0x0003e20000100a00 */
[----:B------:R-:W-:-:S02]  /*9d40*/  VIADD R12, R4, 0x804 ;  /* 0x00000804040c7836 */ /* 0x000fc40000000000 */
[----:B------:R-:W-:Y:S01]  /*9d50*/  IMAD.MOV.U32 R13, RZ, RZ, 0x40000040 ;  /* 0x40000040ff0d7424 */ /* 0x000fe200078e00ff */
[----:B------:R1:W-:Y:S01]  /*9d60*/  STL.64 [R1+0x8], R14 ;  /* 0x0000080e01007387 */ /* 0x0003e20000100a00 */
[----:B------:R-:W-:Y:S01]  /*9d70*/  HGMMA.64x96x16.F32 R24, gdesc[UR4], R24, gsb0 ;  /* 0x01600000041879f0 */ /* 0x000fe20008000818 */
        /* <DEDUP_REMOVED lines=8> */
[----:B------:R1:W-:Y:S01]  /*9e00*/  STL.64 [R1], R12 ;  /* 0x0000000c01007387 */ /* 0x0003e20000100a00 */
[----:B------:R-:W-:-:S02]  /*9e10*/  VIADD R226, R4, 0xc00 ;  /* 0x00000c0004e27836 */ /* 0x000fc40000000000 */
[----:B------:R-:W-:Y:S02]  /*9e20*/  IMAD.MOV.U32 R227, RZ, RZ, 0x40000040 ;  /* 0x40000040ffe37424 */ /* 0x000fe400078e00ff */
[C---:B------:R-:W-:Y:S02]  /*9e30*/  VIADD R224, R4.reuse, 0xc02 ;  /* 0x00000c0204e07836 */ /* 0x040fe40000000000 */
[----:B------:R-:W-:Y:S02]  /*9e40*/  IMAD.MOV.U32 R225, RZ, RZ, 0x40000040 ;  /* 0x40000040ffe17424 */ /* 0x000fe400078e00ff */
[C---:B------:R-:W-:Y:S02]  /*9e50*/  VIADD R222, R4.reuse, 0xc04 ;  /* 0x00000c0404de7836 */ /* 0x040fe40000000000 */
[----:B------:R-:W-:Y:S02]  /*9e60*/  IMAD.MOV.U32 R223, RZ, RZ, 0x40000040 ;  /* 0x40000040ffdf7424 */ /* 0x000fe400078e00ff */
[----:B------:R-:W-:-:S02]  /*9e70*/  VIADD R220, R4, 0xc06 ;  /* 0x00000c0604dc7836 */ /* 0x000fc40000000000 */
[----:B------:R-:W-:Y:S01]  /*9e80*/  IMAD.MOV.U32 R221, RZ, RZ, 0x40000040 ;  /* 0x40000040ffdd7424 */ /* 0x000fe200078e00ff */
[----:B------:R-:W-:Y:S02]  /*9e90*/  WARPGROUP.DEPBAR.LE gsb0, 0x0 ;  /* 0x00008000000079c5 */ /* 0x000fe40000010000 */
[----:B------:R-:W-:-:S06]  /*9ea0*/  WARPGROUP.ARRIVE ;  /* 0x00000000000079c5 */ /* 0x000fcc0000000000 */
        /* <DEDUP_REMOVED lines=124> */
[----:B------:R-:W-:Y:S03]  /*a670*/  HGMMA.64x96x16.F32 R24, gdesc[UR4], R24, gsb0 ;  /* 0x01600000041879f0 */ /* 0x000fe60008000818 */
[----:B------:R-:W-:Y:S02]  /*a680*/  WARPGROUP.DEPBAR.LE gsb0, 0x0 ;  /* 0x00008000000079c5 */ /* 0x000fe40000010000 */
[----:B------:R1:W-:Y:S06]  /*a690*/  BAR.ARV R7, 0x100 ;  /* 0x000400070000751d */ /* 0x0003ec0000002000 */
[----:B------:R-:W-:Y:S05]  /*a6a0*/  @!P0 BRA `(.L_x_15130) ;  /* 0x0000000000048947 */ /* 0x000fea0003800000 */
[----:B------:R-:W-:Y:S01]  /*a6b0*/  BPT.TRAP 0x1 ;  /* 0x000000040000795c */ /* 0x000fe20000300000 */
.L_x_15130:
[----:B------:R-:W2:Y:S01]  /*a6c0*/  LDL R0, [R1+0x88] ;  /* 0x0000880001007983 */ /* 0x000ea20000100800 */
[----:B------:R-:W0:Y:S01]  /*a6d0*/  LDC R6, c[0x0][0x448] ;  /* 0x00011200ff067b82 */ /* 0x000e220000000800 */
[----:B------:R-:W-:Y:S02]  /*a6e0*/  ULDC UR37, c[0x0][0xa80] ;  /* 0x0002a00000257ab9 */ /* 0x000fe40000000800 */
[----:B------:R-:W2:Y:S04]  /*a6f0*/  LDL R174, [R1+0x6c] ;  /* 0x00006c0001ae7983 */ /* 0x000ea80000100800 */
[----:B------:R-:W3:Y:S04]  /*a700*/  LDL R173, [R1+0x80] ;  /* 0x0000800001ad7983 */ /* 0x000ee80000100800 */
[----:B------:R-:W4:Y:S01]  /*a710*/  LDL R10, [R1+0x8c] ;  /* 0x00008c00010a7983 */ /* 0x000f220000100800 */
[----:B0-----:R-:W-:-:S13]  /*a720*/  ISETP.NE.AND P5, PT, R6, 0x1, PT ;  /* 0x000000010600780c */ /* 0x001fda0003fa5270 */
[----:B------:R-:W0:Y:S08]  /*a730*/  @P5 LDC R11, c[0x0][0x44c] ;  /* 0x00011300ff0b5b82 */ /* 0x000e300000000800 */
[----:B-1----:R-:W1:Y:S01]  /*a740*/  @P5 LDC R13, c[0x0][0x450] ;  /* 0x00011400ff0d5b82 */ /* 0x002e620000000800 */
[----:B--2---:R-:W-:-:S04]  /*a750*/  IMAD.IADD R0, R0, 0x1, R174 ;  /* 0x0000000100007824 */ /* 0x004fc800078e02ae */
[----:B0-----:R-:W-:-:S05]  /*a760*/  @P5 IMAD.HI.U32 R6, R0, R11, RZ ;  /* 0x0000000b00065227 */ /* 0x001fca00078e00ff */
[----:B-1----:R-:W-:-:S05]  /*a770*/  @P5 SHF.R.U32.HI R0, RZ, R13, R6 ;  /* 0x0000000dff005219 */ /* 0x002fca0000011606 */
[----:B------:R-:W0:Y:S01]  /*a780*/  SHFL.IDX PT, R8, R0, RZ, 0x1c1f ;  /* 0x001c1fff00087589 */ /* 0x000e2200000e0000 */
[----:B---3--:R-:W-:-:S04]  /*a790*/  IMAD R6, R172, -0x60, R173 ;  /* 0xffffffa0ac067824 */ /* 0x008fc800078e02ad */
[----:B------:R-:W-:-:S04]  /*a7a0*/  VIADD R6, R6, 0x60 ;  /* 0x0000006006067836 */ /* 0x000fc80000000000 */
[----:B----4-:R-:W-:-:S05]  /*a7b0*/  IMAD R6, R10, -0x2, R6 ;  /* 0xfffffffe0a067824 */ /* 0x010fca00078e0206 */
[----:B------:R-:W-:-:S04]  /*a7c0*/  IADD3 R11, -R219, 0x1, R6 ;  /* 0x00000001db0b7810 */ /* 0x000fc80007ffe106 */
        /* <DEDUP_REMOVED lines=72> */
[----:B------:R-:W0:Y:S04]  /*ac50*/  SHFL.BFLY PT, R73, R10, 0x2, 0x1f ;  /* 0x0c401f000a497f89 */ /* 0x000e2800000e0000 */
[----:B------:R-:W1:Y:S01]  /*ac60*/  SHFL.IDX PT, R0, R0, 0x1, 0x1c1f ;  /* 0x003c1f0000007f89 */ /* 0x000e6200000e0000 */
[----:B0-----:R-:W-:-:S05]  /*ac70*/  FMNMX.FTZ R73, R10, R73, !PT ;  /* 0x000000490a497209 */ /* 0x001fca0007810000 */
[----:B------:R-:W0:Y:S01]  /*ac80*/  SHFL.BFLY PT, R12, R73, 0x1, 0x1f ;  /* 0x0c201f00490c7f89 */ /* 0x000e2200000e0000 */
        /* <DEDUP_REMOVED lines=9> */
[----:B0-----:R-:W-:Y:S02]  /*ad20*/  FMNMX.FTZ R0, R73, R12, !PT ;  /* 0x0000000c49007209 */ /* 0x001fe40007810000 */
[----:B------:R-:W-:Y:S02]  /*ad30*/  ISETP.GT.AND P2, PT, R8, 0x10, PT ;  /* 0x000000100800780c */ /* 0x000fe40003f44270 */
[----:B------:R-:W-:Y:S01]  /*ad40*/  FSEL R31, R31, -INF , P1 ;  /* 0xff8000001f1f7808 */ /* 0x000fe20000800000 */
[----:B------:R-:W-:Y:S01]  /*ad50*/  FMUL.FTZ R6, R0, UR37 ;  /* 0x0000002500067c20 */ /* 0x000fe20008410000 */
[----:B------:R-:W-:-:S02]  /*ad60*/  FMNMX.FTZ R10, R30, R11, !PT ;  /* 0x0000000b1e0a7209 */ /* 0x000fc40007810000 */
[----:B------:R-:W-:Y:S02]  /*ad70*/  FSETP.NEU.FTZ.AND P3, PT, R0, -INF , PT ;  /* 0xff8000000000780b */ /* 0x000fe40003f7d000 */
[----:B------:R-:W-:Y:S02]  /*ad80*/  ISETP.GT.AND P1, PT, R8, 0x11, PT ;  /* 0x000000110800780c */ /* 0x000fe40003f24270 */
[----:B------:R-:W-:Y:S02]  /*ad90*/  FSEL R34, R34, -INF , P2 ;  /* 0xff80000022227808 */ /* 0x000fe40001000000 */
[----:B------:R-:W-:Y:S02]  /*ada0*/  FMNMX.FTZ R11, R31, R10, !PT ;  /* 0x0000000a1f0b7209 */ /* 0x000fe40007810000 */
[----:B------:R-:W-:Y:S02]  /*adb0*/  FSEL R6, R6, RZ, P3 ;  /* 0x000000ff06067208 */ /* 0x000fe40001800000 */
[----:B------:R-:W-:-:S02]  /*adc0*/  ISETP.GT.AND P2, PT, R8, 0x18, PT ;  /* 0x000000180800780c */ /* 0x000fc40003f44270 */
[----:B------:R-:W-:Y:S02]  /*add0*/  FSEL R35, R35, -INF , P1 ;  /* 0xff80000023237808 */ /* 0x000fe40000800000 */
[----:B------:R-:W-:Y:S01]  /*ade0*/  FMNMX.FTZ R10, R34, R11, !PT ;  /* 0x0000000b220a7209 */ /* 0x000fe20007810000 */
[----:B------:R-:W-:Y:S01]  /*adf0*/  FFMA.FTZ R200, R13, UR37, -R6 ;  /* 0x000000250dc87c23 */ /* 0x000fe20008010806 */
        /* <DEDUP_REMOVED lines=53> */
[----:B------:R-:W-:-:S04]  /*b150*/  FMNMX.FTZ R8, R70, R15, !PT ;  /* 0x0000000f46087209 */ /* 0x000fc80007810000 */
[----:B------:R-:W-:-:S05]  /*b160*/  FMNMX.FTZ R8, R71, R8, !PT ;  /* 0x0000000847087209 */ /* 0x000fca0007810000 */
[----:B------:R-:W0:Y:S02]  /*b170*/  SHFL.BFLY PT, R15, R8, 0x2, 0x1f ;  /* 0x0c401f00080f7f89 */ /* 0x000e2400000e0000 */
[----:B0-----:R-:W-:-:S05]  /*b180*/  FMNMX.FTZ R15, R8, R15, !PT ;  /* 0x0000000f080f7209 */ /* 0x001fca0007810000 */
[----:B------:R-:W0:Y:S01]  /*b190*/  SHFL.BFLY PT, R8, R15, 0x1, 0x1f ;  /* 0x0c201f000f087f89 */ /* 0x000e2200000e0000 */
[--C-:B------:R-:W-:Y:S01]  /*b1a0*/  FFMA.FTZ R11, R25, UR37, -R6.reuse ;  /* 0x00000025190b7c23 */ /* 0x100fe20008010806 */
[--C-:B------:R-:W-:Y:S01]  /*b1b0*/  FFMA.FTZ R13, R29, UR37, -R6.reuse ;  /* 0x000000251d0d7c23 */ /* 0x100fe20008010806 */
[--C-:B------:R-:W-:Y:S01]  /*b1c0*/  FFMA.FTZ R164, R21, UR37, -R6.reuse ;  /* 0x0000002515a47c23 */ /* 0x100fe20008010806 */
[--C-:B------:R-:W-:Y:S01]  /*b1d0*/  FFMA.FTZ R21, R33, UR37, -R6.reuse ;  /* 0x0000002521157c23 */ /* 0x100fe20008010806 */
[----:B------:R-:W-:Y:S01]  /*b1e0*/  FFMA.FTZ R29, R37, UR37, -R6 ;  /* 0x00000025251d7c23 */ /* 0x000fe20008010806 */
[----:B0-----:R-:W-:-:S04]  /*b1f0*/  FMNMX.FTZ R8, R15, R8, !PT ;  /* 0x000000080f087209 */ /* 0x001fc80007810000 */
[C---:B------:R-:W-:Y:S01]  /*b200*/  FSETP.NEU.FTZ.AND P1, PT, R8.reuse, -INF , PT ;  /* 0xff8000000800780b */ /* 0x040fe20003f3d000 */
[----:B------:R-:W-:-:S05]  /*b210*/  FMUL.FTZ R10, R8, UR37 ;  /* 0x00000025080a7c20 */ /* 0x000fca0008410000 */
[----:B------:R-:W-:-:S05]  /*b220*/  FSEL R10, R10, RZ, P1 ;  /* 0x000000ff0a0a7208 */ /* 0x000fca0000800000 */
        /* <DEDUP_REMOVED lines=8> */
[----:B------:R-:W-:-:S03]  /*b2b0*/  FFMA.FTZ R31, R31, UR37, -R10 ;  /* 0x000000251f1f7c23 */ /* 0x000fc6000801080a */
[----:B------:R-:W-:Y:S01]  /*b2c0*/  MUFU.EX2 R201, R26 ;  /* 0x0000001a00c97308 */ /* 0x000fe20000000800 */
[--C-:B------:R-:W-:Y:S01]  /*b2d0*/  FFMA.FTZ R49, R57, UR37, -R6.reuse ;  /* 0x0000002539317c23 */ /* 0x100fe20008010806 */
[--C-:B------:R-:W-:Y:S01]  /*b2e0*/  FFMA.FTZ R53, R61, UR37, -R6.reuse ;  /* 0x000000253d357c23 */ /* 0x100fe20008010806 */
[--C-:B------:R-:W-:Y:S01]  /*b2f0*/  FFMA.FTZ R166, R36, UR37, -R6.reuse ;  /* 0x0000002524a67c23 */ /* 0x100fe20008010806 */
[----:B------:R-:W-:-:S04]  /*b300*/  FFMA.FTZ R160, R40, UR37, -R6 ;  /* 0x0000002528a07c23 */ /* 0x000fc80008010806 */
[----:B------:R-:W0:Y:S01]  /*b310*/  MUFU.EX2 R12, R27 ;  /* 0x0000001b000c7308 */ /* 0x000e220000000800 */
[--C-:B------:R-:W-:Y:S01]  /*b320*/  FFMA.FTZ R162, R44, UR37, -R6.reuse ;  /* 0x000000252ca27c23 */ /* 0x100fe20008010806 */
[--C-:B------:R-:W-:Y:S01]  /*b330*/  FFMA.FTZ R156, R48, UR37, -R6.reuse ;  /* 0x00000025309c7c23 */ /* 0x100fe20008010806 */
[--C-:B------:R-:W-:Y:S01]  /*b340*/  FFMA.FTZ R158, R52, UR37, -R6.reuse ;  /* 0x00000025349e7c23 */ /* 0x100fe20008010806 */
[--C-:B------:R-:W-:Y:S01]  /*b350*/  FFMA.FTZ R152, R56, UR37, -R6.reuse ;  /* 0x0000002538987c23 */ /* 0x100fe20008010806 */
[----:B------:R-:W-:-:S03]  /*b360*/  FFMA.FTZ R154, R60, UR37, -R6 ;  /* 0x000000253c9a7c23 */ /* 0x000fc60008010806 */
[----:B------:R-:W1:Y:S01]  /*b370*/  MUFU.EX2 R11, R11 ;  /* 0x0000000b000b7308 */ /* 0x000e620000000800 */
[--C-:B------:R-:W-:Y:S01]  /*b380*/  FFMA.FTZ R168, R64, UR37, -R6.reuse ;  /* 0x0000002540a87c23 */ /* 0x100fe20008010806 */
[--C-:B------:R-:W-:Y:S01]  /*b390*/  FFMA.FTZ R57, R65, UR37, -R6.reuse ;  /* 0x0000002541397c23 */ /* 0x100fe20008010806 */
[--C-:B------:R-:W-:Y:S01]  /*b3a0*/  FFMA.FTZ R170, R68, UR37, -R6.reuse ;  /* 0x0000002544aa7c23 */ /* 0x100fe20008010806 */
[----:B------:R-:W-:Y:S01]  /*b3b0*/  FFMA.FTZ R61, R69, UR37, -R6 ;  /* 0x00000025453d7c23 */ /* 0x000fe20008010806 */
[----:B------:R-:W-:Y:S02]  /*b3c0*/  VIADD R6, R9, 0x32440 ;  /* 0x0003244009067836 */ /* 0x000fe40000000000 */
[--C-:B------:R-:W-:Y:S01]  /*b3d0*/  FFMA.FTZ R34, R34, UR37, -R10.reuse ;  /* 0x0000002522227c23 */ /* 0x100fe2000801080a */
[----:B------:R-:W-:Y:S01]  /*b3e0*/  IMAD.U32 R15, RZ, RZ, UR41 ;  /* 0x00000029ff0f7e24 */ /* 0x000fe2000f8e00ff */
[----:B------:R-:W2:Y:S01]  /*b3f0*/  MUFU.EX2 R30, R30 ;  /* 0x0000001e001e7308 */ /* 0x000ea20000000800 */
[----:B------:R-:W-:-:S07]  /*b400*/  FFMA.FTZ R35, R35, UR37, -R10 ;  /* 0x0000002523237c23 */ /* 0x000fce000801080a */
[----:B------:R-:W3:Y:S01]  /*b410*/  MUFU.EX2 R202, R202 ;  /* 0x000000ca00ca7308 */ /* 0x000ee20000000800 */
[----:B------:R-:W-:Y:S01]  /*b420*/  PRMT R6, R15, 0x654, R6 ;  /* 0x000006540f067816 */ /* 0x000fe20000000006 */
[----:B------:R-:W-:Y:S02]  /*b430*/  IMAD.MOV.U32 R15, RZ, RZ, 0x40000040 ;  /* 0x40000040ff0f7424 */ /* 0x000fe400078e00ff */
[----:B------:R-:W-:Y:S01]  /*b440*/  FFMA.FTZ R38, R38, UR37, -R10 ;  /* 0x0000002526267c23 */ /* 0x000fe2000801080a */
[----:B------:R3:W-:Y:S01]  /*b450*/  SYNCS.ARRIVE.TRANS64.RED.A1T0 RZ, [R6+URZ], RZ ;  /* 0x000000ff06ff79a7 */ /* 0x0007e2000810043f */
[----:B------:R1:W-:Y:S06]  /*b460*/  BAR.SYNC.DEFER_BLOCKING R3, 0x100 ;  /* 0x000400030000751d */ /* 0x0003ec0000010000 */
[----:B------:R-:W4:Y:S01]  /*b470*/  MUFU.EX2 R31, R31 ;  /* 0x0000001f001f7308 */ /* 0x000f220000000800 */
[----:B------:R-:W-:-:S07]  /*b480*/  R2UR UR7, R15 ;  /* 0x000000000f0772ca */ /* 0x000fce00000e0000 */
[----:B------:R-:W5:Y:S01]  /*b490*/  MUFU.EX2 R13, R13 ;  /* 0x0000000d000d7308 */ /* 0x000f620000000800 */
[----:B0-----:R-:W-:Y:S01]  /*b4a0*/  FADD.FTZ R15, R201, R12 ;  /* 0x0000000cc90f7221 */ /* 0x001fe20000010000 */
[----:B------:R-:W-:-:S06]  /*b4b0*/  FFMA.FTZ R39, R39, UR37, -R10 ;  /* 0x0000002527277c23 */ /* 0x000fcc000801080a */
[----:B------:R-:W0:Y:S01]  /*b4c0*/  MUFU.EX2 R34, R34 ;  /* 0x0000002200227308 */ /* 0x000e220000000800 */
[----:B-1----:R-:W-:-:S07]  /*b4d0*/  FADD.FTZ R3, R200, R11 ;  /* 0x0000000bc8037221 */ /* 0x002fce0000010000 */
[----:B------:R-:W1:Y:S01]  /*b4e0*/  MUFU.EX2 R164, R164 ;  /* 0x000000a400a47308 */ /* 0x000e620000000800 */
[----:B--2---:R-:W-:Y:S01]  /*b4f0*/  FADD.FTZ R20, R30, R15 ;  /* 0x0000000f1e147221 */ /* 0x004fe20000010000 */
[----:B------:R-:W-:-:S06]  /*b500*/  FFMA.FTZ R42, R42, UR37, -R10 ;  /* 0x000000252a2a7c23 */ /* 0x000fcc000801080a */
[----:B------:R-:W2:Y:S01]  /*b510*/  MUFU.EX2 R35, R35 ;  /* 0x0000002300237308 */ /* 0x000ea20000000800 */
[----:B---3--:R-:W-:-:S07]  /*b520*/  FADD.FTZ R6, R202, R3 ;  /* 0x00000003ca067221 */ /* 0x008fce0000010000 */
[----:B------:R-:W3:Y:S01]  /*b530*/  MUFU.EX2 R21, R21 ;  /* 0x0000001500157308 */ /* 0x000ee20000000800 */
[----:B----4-:R-:W-:Y:S01]  /*b540*/  FADD.FTZ R15, R31, R20 ;  /* 0x000000141f0f7221 */ /* 0x010fe20000010000 */
[----:B------:R-:W-:-:S06]  /*b550*/  FFMA.FTZ R43, R43, UR37, -R10 ;  /* 0x000000252b2b7c23 */ /* 0x000fcc000801080a */
[----:B------:R-:W4:Y:S01]  /*b560*/  MUFU.EX2 R38, R38 ;  /* 0x0000002600267308 */ /* 0x000f220000000800 */
[----:B-----5:R-:W-:-:S07]  /*b570*/  FADD.FTZ R3, R13, R6 ;  /* 0x000000060d037221 */ /* 0x020fce0000010000 */
[----:B------:R-:W5:Y:S01]  /*b580*/  MUFU.EX2 R166, R166 ;  /* 0x000000a600a67308 */ /* 0x000f620000000800 */
[----:B------:R-:W-:Y:S01]  /*b590*/  ULOP3.LUT UR38, UR38, 0x3000000, URZ, 0xfc, !UPT ;  /* 0x0300000026267892 */ /* 0x000fe2000f8efc3f */
[----:B0-----:R-:W-:-:S06]  /*b5a0*/  FADD.FTZ R20, R34, R15 ;  /* 0x0000000f22147221 */ /* 0x001fcc0000010000 */
[----:B------:R-:W0:Y:S01]  /*b5b0*/  MUFU.EX2 R39, R39 ;  /* 0x0000002700277308 */ /* 0x000e220000000800 */
[----:B------:R-:W-:Y:S01]  /*b5c0*/  FFMA.FTZ R46, R46, UR37, -R10 ;  /* 0x000000252e2e7c23 */ /* 0x000fe2000801080a */
[----:B------:R-:W-:Y:S02]  /*b5d0*/  IMAD.MOV.U32 R25, RZ, RZ, 0xc00 ;  /* 0x00000c00ff197424 */ /* 0x000fe400078e00ff */
[----:B-1----:R-:W-:-:S04]  /*b5e0*/  FADD.FTZ R6, R164, R3 ;  /* 0x00000003a4067221 */ /* 0x002fc80000010000 */
[----:B------:R-:W1:Y:S01]  /*b5f0*/  MUFU.EX2 R29, R29 ;  /* 0x0000001d001d7308 */ /* 0x000e620000000800 */
[----:B--2---:R-:W-:Y:S01]  /*b600*/  FADD.FTZ R15, R35, R20 ;  /* 0x00000014230f7221 */ /* 0x004fe20000010000 */
[----:B------:R-:W-:-:S06]  /*b610*/  FFMA.FTZ R47, R47, UR37, -R10 ;  /* 0x000000252f2f7c23 */ /* 0x000fcc000801080a */
[----:B------:R-:W2:Y:S01]  /*b620*/  MUFU.EX2 R42, R42 ;  /* 0x0000002a002a7308 */ /* 0x000ea20000000800 */
[----:B------:R-:W-:Y:S02]  /*b630*/  IMAD R14, R18, R25, UR38 ;  /* 0x00000026120e7e24 */ /* 0x000fe4000f8e0219 */
[----:B---3--:R-:W-:-:S05]  /*b640*/  FADD.FTZ R3, R21, R6 ;  /* 0x0000000615037221 */ /* 0x008fca0000010000 */
[----:B------:R-:W3:Y:S01]  /*b650*/  MUFU.EX2 R160, R160 ;  /* 0x000000a000a07308 */ /* 0x000ee20000000800 */
[----:B------:R-:W-:Y:S02]  /*b660*/  IMAD.MOV.U32 R25, RZ, RZ, 0x40000040 ;  /* 0x40000040ff197424 */ /* 0x000fe400078e00ff */
[----:B----4-:R-:W-:-:S05]  /*b670*/  FADD.FTZ R20, R38, R15 ;  /* 0x0000000f26147221 */ /* 0x010fca0000010000 */
[----:B------:R-:W4:Y:S01]  /*b680*/  MUFU.EX2 R43, R43 ;  /* 0x0000002b002b7308 */ /* 0x000f220000000800 */
[----:B------:R-:W-:Y:S01]  /*b690*/  FFMA.FTZ R50, R50, UR37, -R10 ;  /* 0x0000002532327c23 */ /* 0x000fe2000801080a */
[----:B-----5:R-:W-:-:S06]  /*b6a0*/  FADD.FTZ R6, R166, R3 ;  /* 0x00000003a6067221 */ /* 0x020fcc0000010000 */
[----:B------:R-:W5:Y:S01]  /*b6b0*/  MUFU.EX2 R33, R33 ;  /* 0x0000002100217308 */ /* 0x000f620000000800 */
[C---:B------:R-:W-:Y:S01]  /*b6c0*/  VIADD R24, R14.reuse, 0x80 ;  /* 0x000000800e187836 */ /* 0x040fe20000000000 */
[C---:B------:R-:W-:Y:S01]  /*b6d0*/  R2UR UR11, R25.reuse ;  /* 0x00000000190b72ca */ /* 0x040fe200000e0000 */
[----:B------:R-:W-:Y:S01]  /*b6e0*/  VIADD R26, R14, 0x100 ;  /* 0x000001000e1a7836 */ /* 0x000fe20000000000 */
[----:B------:R-:W-:-:S04]  /*b6f0*/  R2UR UR19, R25 ;  /* 0x00000000191372ca */ /* 0x000fc800000e0000 */
[----:B------:R-:W5:Y:S01]  /*b700*/  MUFU.EX2 R46, R46 ;  /* 0x0000002e002e7308 */ /* 0x000f620000000800 */
[----:B0-----:R-:W-:Y:S01]  /*b710*/  FADD.FTZ R25, R39, R20 ;  /* 0x0000001427197221 */ /* 0x001fe20000010000 */
[----:B------:R-:W-:Y:S01]  /*b720*/  FFMA.FTZ R51, R51, UR37, -R10 ;  /* 0x0000002533337c23 */ /* 0x000fe2000801080a */
[----:B-1----:R-:W-:-:S05]  /*b730*/  FADD.FTZ R3, R29, R6 ;  /* 0x000000061d037221 */ /* 0x002fca0000010000 */
[----:B------:R-:W0:Y:S01]  /*b740*/  MUFU.EX2 R162, R162 ;  /* 0x000000a200a27308 */ /* 0x000e220000000800 */
[----:B------:R-:W-:Y:S01]  /*b750*/  IMAD.MOV.U32 R15, RZ, RZ, 0x40000040 ;  /* 0x40000040ff0f7424 */ /* 0x000fe200078e00ff */
[----:B------:R-:W-:Y:S01]  /*b760*/  R2UR UR10, R24 ;  /* 0x00000000180a72ca */ /* 0x000fe200000e0000 */
[----:B--2---:R-:W-:-:S05]  /*b770*/  FADD.FTZ R20, R42, R25 ;  /* 0x000000192a147221 */ /* 0x004fca0000010000 */
[----:B------:R-:W1:Y:S01]  /*b780*/  MUFU.EX2 R47, R47 ;  /* 0x0000002f002f7308 */ /* 0x000e620000000800 */
[----:B------:R-:W-:Y:S01]  /*b790*/  R2UR UR14, R26 ;  /* 0x000000001a0e72ca */ /* 0x000fe200000e0000 */
[----:B------:R-:W-:Y:S01]  /*b7a0*/  FFMA.FTZ R54, R54, UR37, -R10 ;  /* 0x0000002536367c23 */ /* 0x000fe2000801080a */
[----:B------:R-:W-:-:S05]  /*b7b0*/  R2UR UR6, R14 ;  /* 0x000000000e0672ca */ /* 0x000fca00000e0000 */
[----:B------:R-:W2:Y:S01]  /*b7c0*/  MUFU.EX2 R37, R37 ;  /* 0x0000002500257308 */ /* 0x000ea20000000800 */
[C---:B------:R-:W-:Y:S01]  /*b7d0*/  IADD3 R24, R14.reuse, 0x180, RZ ;  /* 0x000001800e187810 */ /* 0x040fe20007ffe0ff */
[----:B------:R-:W-:Y:S02]  /*b7e0*/  VIADD R26, R14, 0x200 ;  /* 0x000002000e1a7836 */ /* 0x000fe40000000000 */
[----:B---3--:R-:W-:Y:S01]  /*b7f0*/  FADD.FTZ R6, R160, R3 ;  /* 0x00000003a0067221 */ /* 0x008fe20000010000 */
[----:B------:R-:W-:-:S03]  /*b800*/  VIADD R14, R14, 0x280 ;  /* 0x000002800e0e7836 */ /* 0x000fc60000000000 */
[----:B------:R-:W3:Y:S01]  /*b810*/  MUFU.EX2 R50, R50 ;  /* 0x0000003200327308 */ /* 0x000ee20000000800 */
[----:B------:R-:W-:Y:S01]  /*b820*/  R2UR UR27, R15 ;  /* 0x000000000f1b72ca */ /* 0x000fe200000e0000 */
[----:B----4-:R-:W-:Y:S01]  /*b830*/  FADD.FTZ R15, R43, R20 ;  /* 0x000000142b0f7221 */ /* 0x010fe20000010000 */
[----:B------:R-:W-:-:S05]  /*b840*/  FFMA.FTZ R55, R55, UR37, -R10 ;  /* 0x0000002537377c23 */ /* 0x000fca000801080a */
[----:B------:R-:W4:Y:S01]  /*b850*/  MUFU.EX2 R156, R156 ;  /* 0x0000009c009c7308 */ /* 0x000f220000000800 */
[----:B-----5:R-:W-:Y:S01]  /*b860*/  FADD.FTZ R3, R33, R6 ;  /* 0x0000000621037221 */ /* 0x020fe20000010000 */
[----:B------:R-:W-:Y:S01]  /*b870*/  R2UR UR26, R14 ;  /* 0x000000000e1a72ca */ /* 0x000fe200000e0000 */
[----:B------:R-:W-:-:S05]  /*b880*/  FADD.FTZ R14, R46, R15 ;  /* 0x0000000f2e0e7221 */ /* 0x000fca0000010000 */
[----:B------:R-:W5:Y:S01]  /*b890*/  MUFU.EX2 R51, R51 ;  /* 0x0000003300337308 */ /* 0x000f620000000800 */
[----:B------:R-:W-:Y:S01]  /*b8a0*/  FFMA.FTZ R58, R58, UR37, -R10 ;  /* 0x000000253a3a7c23 */ /* 0x000fe2000801080a */
[----:B0-----:R-:W-:-:S06]  /*b8b0*/  FADD.FTZ R6, R162, R3 ;  /* 0x00000003a2067221 */ /* 0x001fcc0000010000 */
[----:B------:R-:W0:Y:S01]  /*b8c0*/  MUFU.EX2 R41, R41 ;  /* 0x0000002900297308 */ /* 0x000e220000000800 */
[----:B------:R-:W-:Y:S01]  /*b8d0*/  F2FP.F16.F32.PACK_AB R200, R11, R200 ;  /* 0x000000c80bc8723e */ /* 0x000fe200000000ff */
[----:B-1----:R-:W-:-:S06]  /*b8e0*/  FADD.FTZ R11, R47, R14 ;  /* 0x0000000e2f0b7221 */ /* 0x002fcc0000010000 */
[----:B------:R-:W1:Y:S01]  /*b8f0*/  MUFU.EX2 R54, R54 ;  /* 0x0000003600367308 */ /* 0x000e620000000800 */
[----:B------:R-:W-:Y:S01]  /*b900*/  FFMA.FTZ R59, R59, UR37, -R10 ;  /* 0x000000253b3b7c23 */ /* 0x000fe2000801080a */
[----:B--2---:R-:W-:-:S06]  /*b910*/  FADD.FTZ R3, R37, R6 ;  /* 0x0000000625037221 */ /* 0x004fcc0000010000 */
[----:B------:R-:W2:Y:S01]  /*b920*/  MUFU.EX2 R158, R158 ;  /* 0x0000009e009e7308 */ /* 0x000ea20000000800 */
[----:B------:R-:W-:Y:S01]  /*b930*/  F2FP.F16.F32.PACK_AB R201, R12, R201 ;  /* 0x000000c90cc9723e */ /* 0x000fe200000000ff */
[----:B---3--:R-:W-:-:S06]  /*b940*/  FADD.FTZ R12, R50, R11 ;  /* 0x0000000b320c7221 */ /* 0x008fcc0000010000 */
[----:B------:R-:W3:Y:S01]  /*b950*/  MUFU.EX2 R55, R55 ;  /* 0x0000003700377308 */ /* 0x000ee20000000800 */
[----:B------:R-:W-:Y:S01]  /*b960*/  FFMA.FTZ R62, R62, UR37, -R10 ;  /* 0x000000253e3e7c23 */ /* 0x000fe2000801080a */
[----:B----4-:R-:W-:-:S06]  /*b970*/  FADD.FTZ R6, R156, R3 ;  /* 0x000000039c067221 */ /* 0x010fcc0000010000 */
[----:B------:R-:W4:Y:S01]  /*b980*/  MUFU.EX2 R45, R45 ;  /* 0x0000002d002d7308 */ /* 0x000f220000000800 */
[----:B-----5:R-:W-:Y:S01]  /*b990*/  FADD.FTZ R11, R51, R12 ;  /* 0x0000000c330b7221 */ /* 0x020fe20000010000 */
[----:B------:R-:W-:-:S06]  /*b9a0*/  FFMA.FTZ R63, R63, UR37, -R10 ;  /* 0x000000253f3f7c23 */ /* 0x000fcc000801080a */
[----:B------:R-:W5:Y:S01]  /*b9b0*/  MUFU.EX2 R58, R58 ;  /* 0x0000003a003a7308 */ /* 0x000f620000000800 */
[----:B0-----:R-:W-:-:S07]  /*b9c0*/  FADD.FTZ R3, R41, R6 ;  /* 0x0000000629037221 */ /* 0x001fce0000010000 */
[----:B------:R-:W0:Y:S01]  /*b9d0*/  MUFU.EX2 R152, R152 ;  /* 0x0000009800987308 */ /* 0x000e220000000800 */
[----:B-1----:R-:W-:Y:S01]  /*b9e0*/  FADD.FTZ R12, R54, R11 ;  /* 0x0000000b360c7221 */ /* 0x002fe20000010000 */
[----:B------:R-:W-:-:S06]  /*b9f0*/  FFMA.FTZ R66, R66, UR37, -R10 ;  /* 0x0000002542427c23 */ /* 0x000fcc000801080a */
[----:B------:R-:W1:Y:S01]  /*ba00*/  MUFU.EX2 R59, R59 ;  /* 0x0000003b003b7308 */ /* 0x000e620000000800 */
[----:B--2---:R-:W-:-:S07]  /*ba10*/  FADD.FTZ R6, R158, R3 ;  /* 0x000000039e067221 */ /* 0x004fce0000010000 */
[----:B------:R-:W2:Y:S01]  /*ba20*/  MUFU.EX2 R49, R49 ;  /* 0x0000003100317308 */ /* 0x000ea20000000800 */
[----:B---3--:R-:W-:Y:S01]  /*ba30*/  FADD.FTZ R11, R55, R12 ;  /* 0x0000000c370b7221 */ /* 0x008fe20000010000 */
[----:B------:R-:W-:-:S06]  /*ba40*/  FFMA.FTZ R67, R67, UR37, -R10 ;  /* 0x0000002543437c23 */ /* 0x000fcc000801080a */
[----:B------:R-:W3:Y:S01]  /*ba50*/  MUFU.EX2 R62, R62 ;  /* 0x0000003e003e7308 */ /* 0x000ee20000000800 */
[----:B----4-:R-:W-:-:S07]  /*ba60*/  FADD.FTZ R3, R45, R6 ;  /* 0x000000062d037221 */ /* 0x010fce0000010000 */
[----:B------:R-:W4:Y:S01]  /*ba70*/  MUFU.EX2 R154, R154 ;  /* 0x0000009a009a7308 */ /* 0x000f220000000800 */
[----:B-----5:R-:W-:Y:S01]  /*ba80*/  FADD.FTZ R12, R58, R11 ;  /* 0x0000000b3a0c7221 */ /* 0x020fe20000010000 */
[----:B------:R-:W-:-:S06]  /*ba90*/  FFMA.FTZ R70, R70, UR37, -R10 ;  /* 0x0000002546467c23 */ /* 0x000fcc000801080a */
[----:B------:R-:W5:Y:S01]  /*baa0*/  MUFU.EX2 R63, R63 ;  /* 0x0000003f003f7308 */ /* 0x000f620000000800 */
[----:B0-----:R-:W-:-:S07]  /*bab0*/  FADD.FTZ R6, R152, R3 ;  /* 0x0000000398067221 */ /* 0x001fce0000010000 */
[----:B------:R-:W0:Y:S01]  /*bac0*/  MUFU.EX2 R53, R53 ;  /* 0x0000003500357308 */ /* 0x000e220000000800 */
[----:B-1----:R-:W-:Y:S01]  /*bad0*/  FADD.FTZ R11, R59, R12 ;  /* 0x0000000c3b0b7221 */ /* 0x002fe20000010000 */
[----:B--2---:R-:W-:-:S06]  /*bae0*/  FADD.FTZ R3, R49, R6 ;  /* 0x0000000631037221 */ /* 0x004fcc0000010000 */
[----:B------:R-:W1:Y:S01]  /*baf0*/  MUFU.EX2 R66, R66 ;  /* 0x0000004200427308 */ /* 0x000e620000000800 */
[----:B------:R-:W-:-:S07]  /*bb00*/  FFMA.FTZ R10, R71, UR37, -R10 ;  /* 0x00000025470a7c23 */ /* 0x000fce000801080a */
[----:B------:R-:W2:Y:S01]  /*bb10*/  MUFU.EX2 R168, R168 ;  /* 0x000000a800a87308 */ /* 0x000ea20000000800 */
[----:B---3--:R-:W-:Y:S01]  /*bb20*/  FADD.FTZ R12, R62, R11 ;  /* 0x0000000b3e0c7221 */ /* 0x008fe20000010000 */
[----:B----4-:R-:W-:-:S06]  /*bb30*/  FADD.FTZ R6, R154, R3 ;  /* 0x000000039a067221 */ /* 0x010fcc0000010000 */
[----:B------:R-:W3:Y:S08]  /*bb40*/  MUFU.EX2 R67, R67 ;  /* 0x0000004300437308 */ /* 0x000ef00000000800 */
[----:B------:R-:W4:Y:S01]  /*bb50*/  MUFU.EX2 R57, R57 ;  /* 0x0000003900397308 */ /* 0x000f220000000800 */
[----:B-----5:R-:W-:Y:S01]  /*bb60*/  FADD.FTZ R11, R63, R12 ;  /* 0x0000000c3f0b7221 */ /* 0x020fe20000010000 */
[----:B0-----:R-:W-:-:S06]  /*bb70*/  FADD.FTZ R3, R53, R6 ;  /* 0x0000000635037221 */ /* 0x001fcc0000010000 */
[----:B------:R-:W0:Y:S08]  /*bb80*/  MUFU.EX2 R70, R70 ;  /* 0x0000004600467308 */ /* 0x000e300000000800 */
[----:B------:R-:W5:Y:S01]  /*bb90*/  MUFU.EX2 R170, R170 ;  /* 0x000000aa00aa7308 */ /* 0x000f620000000800 */
[----:B-1----:R-:W-:Y:S01]  /*bba0*/  FADD.FTZ R12, R66, R11 ;  /* 0x0000000b420c7221 */ /* 0x002fe20000010000 */
[----:B--2---:R-:W-:-:S06]  /*bbb0*/  FADD.FTZ R6, R168, R3 ;  /* 0x00000003a8067221 */ /* 0x004fcc0000010000 */
[----:B------:R0:W1:Y:S08]  /*bbc0*/  MUFU.EX2 R171, R10 ;  /* 0x0000000a00ab7308 */ /* 0x0000700000000800 */
[----:B------:R-:W2:Y:S01]  /*bbd0*/  MUFU.EX2 R61, R61 ;  /* 0x0000003d003d7308 */ /* 0x000ea20000000800 */
[----:B---3--:R-:W-:Y:S01]  /*bbe0*/  FADD.FTZ R11, R67, R12 ;  /* 0x0000000c430b7221 */ /* 0x008fe20000010000 */
[----:B----4-:R-:W-:Y:S01]  /*bbf0*/  FADD.FTZ R3, R57, R6 ;  /* 0x0000000639037221 */ /* 0x010fe20000010000 */
[----:B------:R-:W-:-:S02]  /*bc00*/  IMAD.MOV.U32 R27, RZ, RZ, 0x40000040 ;  /* 0x40000040ff1b7424 */ /* 0x000fc400078e00ff */
[----:B0-----:R-:W-:Y:S01]  /*bc10*/  FADD.FTZ R10, R70, R11 ;  /* 0x0000000b460a7221 */ /* 0x001fe20000010000 */
[----:B-----5:R-:W-:Y:S01]  /*bc20*/  FADD.FTZ R6, R170, R3 ;  /* 0x00000003aa067221 */ /* 0x020fe20000010000 */
[----:B------:R-:W-:Y:S02]  /*bc30*/  F2FP.F16.F32.PACK_AB R202, R13, R202 ;  /* 0x000000ca0dca723e */ /* 0x000fe400000000ff */
[----:B------:R-:W-:Y:S01]  /*bc40*/  F2FP.F16.F32.PACK_AB R203, R31, R30 ;  /* 0x0000001e1fcb723e */ /* 0x000fe200000000ff */
[----:B-1----:R-:W-:Y:S01]  /*bc50*/  FADD.FTZ R3, R171, R10 ;  /* 0x0000000aab037221 */ /* 0x002fe20000010000 */
[----:B------:R-:W-:Y:S02]  /*bc60*/  R2UR UR15, R27 ;  /* 0x000000001b0f72ca */ /* 0x000fe400000e0000 */
[----:B------:R-:W-:Y:S02]  /*bc70*/  R2UR UR18, R24 ;  /* 0x00000000181272ca */ /* 0x000fe400000e0000 */
[----:B------:R-:W-:-:S02]  /*bc80*/  R2UR UR22, R26 ;  /* 0x000000001a1672ca */ /* 0x000fc400000e0000 */
[----:B------:R-:W-:Y:S01]  /*bc90*/  R2UR UR23, R27 ;  /* 0x000000001b1772ca */ /* 0x000fe200000e0000 */
[----:B--2---:R-:W-:Y:S01]  /*bca0*/  FADD.FTZ R6, R61, R6 ;  /* 0x000000063d067221 */ /* 0x004fe20000010000 */
        /* <DEDUP_REMOVED lines=19> */
[----:B------:R-:W-:-:S06]  /*bde0*/  WARPGROUP.ARRIVE ;  /* 0x00000000000079c5 */ /* 0x000fcc0000000000 */
[----:B------:R-:W-:Y:S01]  /*bdf0*/  HGMMA.64x256x16.F32 R24, R200, gdesc[UR4].tnspB, RZ, !UPT, gsb0 ;  /* 0x43e00004c8187df0 */ /* 0x000fe2000c0008ff */
[----:B------:R-:W-:Y:S02]  /*be00*/  F2FP.F16.F32.PACK_AB R164, R21, R164 ;  /* 0x000000a415a4723e */ /* 0x000fe400000000ff */
        /* <DEDUP_REMOVED lines=15> */
[----:B------:R-:W-:Y:S01]  /*bf00*/  HGMMA.64x256x16.F32 R24, R152, gdesc[UR20].tnspB, R24, gsb0 ;  /* 0x43e0001498187df0 */ /* 0x000fe20008000818 */
[----:B------:R-:W-:-:S04]  /*bf10*/  LOP3.LUT R23, R23, 0xfffffff7, RZ, 0xc0, !PT ;  /* 0xfffffff717177812 */ /* 0x000fc800078ec0ff */
[----:B------:R-:W-:Y:S01]  /*bf20*/  @P5 LOP3.LUT R23, R23, 0x8, RZ, 0xfc, !PT ;  /* 0x0000000817175812 */ /* 0x000fe200078efcff */
[----:B------:R-:W-:Y:S02]  /*bf30*/  WARPGROUP.DEPBAR.LE gsb0, 0x0 ;  /* 0x00008000000079c5 */ /* 0x000fe40000010000 */
[----:B------:R-:W-:-:S15]  /*bf40*/  WARPGROUP.ARRIVE ;  /* 0x00000000000079c5 */ /* 0x000fde0000000000 */
[----:B------:R-:W-:-:S05]  /*bf50*/  NOP ;  /* 0x0000000000007918 */ /* 0x000fca0000000000 */
[----:B------:R-:W-:Y:S03]  /*bf60*/  HGMMA.64x256x16.F32 R24, R168, gdesc[UR24].tnspB, R24, gsb0 ;  /* 0x43e00018a8187df0 */ /* 0x000fe60008000818 */
[----:B------:R-:W-:Y:S02]  /*bf70*/  WARPGROUP.DEPBAR.LE gsb0, 0x0 ;  /* 0x00008000000079c5 */ /* 0x000fe40000010000 */
[----:B------:R-:W-:Y:S05]  /*bf80*/  @!P0 BRA `(.L_x_15131) ;  /* 0x0000000000048947 */ /* 0x000fea0003800000 */
[----:B------:R-:W-:Y:S01]  /*bf90*/  BPT.TRAP 0x1 ;  /* 0x000000040000795c */ /* 0x000fe20000300000 */
.L_x_15131:
[----:B------:R-:W0:Y:S01]  /*bfa0*/  @P5 LDC R11, c[0x0][0x44c] ;  /* 0x00011300ff0b5b82 */ /* 0x000e220000000800 */
[----:B------:R-:W-:Y:S01]  /*bfb0*/  IMAD.MOV.U32 R10, RZ, RZ, R174 ;  /* 0x000000ffff0a7224 */ /* 0x000fe200078e00ae */
[----:B------:R-:W-:Y:S01]  /*bfc0*/  ULDC UR39, c[0x0][0xa80] ;  /* 0x0002a00000277ab9 */ /* 0x000fe20000000800 */
[----:B------:R-:W-:Y:S01]  /*bfd0*/  VIADD R9, R9, 0x32460 ;  /* 0x0003246009097836 */ /* 0x000fe20000000000 */
[----:B------:R-:W-:-:S04]  /*bfe0*/  ULDC UR40, c[0x0][0xa80] ;  /* 0x0002a00000287ab9 */ /* 0x000fc80000000800 */
[----:B------:R-:W1:Y:S01]  /*bff0*/  @P5 LDC R12, c[0x0][0x450] ;  /* 0x00011400ff0c5b82 */ /* 0x000e620000000800 */
[----:B0-----:R-:W-:-:S05]  /*c000*/  @P5 IMAD.HI.U32 R11, R174, R11, RZ ;  /* 0x0000000bae0b5227 */ /* 0x001fca00078e00ff */
[----:B-1----:R-:W-:Y:S01]  /*c010*/  @P5 SHF.R.U32.HI R10, RZ, R12, R11 ;  /* 0x0000000cff0a5219 */ /* 0x002fe2000001160b */
[----:B------:R-:W-:-:S03]  /*c020*/  IMAD.U32 R12, RZ, RZ, UR41 ;  /* 0x00000029ff0c7e24 */ /* 0x000fc6000f8e00ff */
[----:B------:R-:W-:Y:S02]  /*c030*/  IADD3 R10, R10, R173, -R219 ;  /* 0x000000ad0a0a7210 */ /* 0x000fe40007ffe8db */
[----:B------:R-:W-:-:S03]  /*c040*/  PRMT R9, R12, 0x654, R9 ;  /* 0x000006540c097816 */ /* 0x000fc60000000009 */
[----:B------:R-:W-:Y:S01]  /*c050*/  IMAD.HI R10, R10, 0x2aaaaaab, RZ ;  /* 0x2aaaaaab0a0a7827 */ /* 0x000fe200078e02ff */
[----:B------:R0:W-:Y:S04]  /*c060*/  SYNCS.ARRIVE.TRANS64.RED.A1T0 RZ, [R9+URZ], RZ ;  /* 0x000000ff09ff79a7 */ /* 0x0001e8000810043f */
[----:B0-----:R-:W-:-:S04]  /*c070*/  SHF.R.U32.HI R9, RZ, 0x1f, R10 ;  /* 0x0000001fff097819 */ /* 0x001fc8000001160a */
[----:B------:R-:W-:Y:S01]  /*c080*/  LEA.HI.SX32 R200, R10, R9, 0x1c ;  /* 0x000000090ac87211 */ /* 0x000fe200078fe2ff */
[----:B------:R-:W-:-:S03]  /*c090*/  VIADD R9, R172, 0xfffffffe ;  /* 0xfffffffeac097836 */ /* 0x000fc60000000000 */
[----:B------:R-:W-:-:S04]  /*c0a0*/  VIMNMX R200, RZ, R200, !PT ;  /* 0x000000c8ffc87248 */ /* 0x000fc80007fe0100 */
[----:B------:R-:W-:-:S13]  /*c0b0*/  ISETP.GE.AND P1, PT, R9, R200, PT ;  /* 0x000000c80900720c */ /* 0x000fda0003f26270 */
[----:B------:R-:W-:Y:S05]  /*c0c0*/  @!P1 BRA `(.L_x_15132) ;  /* 0x00000030003c9947 */ /* 0x000fea0003800000 */
[----:B------:R-:W-:Y:S01]  /*c0d0*/  IMAD.MOV.U32 R11, RZ, RZ, R8 ;  /* 0x000000ffff0b7224 */ /* 0x000fe200078e0008 */
[----:B------:R-:W-:-:S07]  /*c0e0*/  MOV R12, R0 ;  /* 0x00000000000c7202 */ /* 0x000fce0000000f00 */
.L_x_15143:
[----:B------:R-:W-:Y:S01]  /*c0f0*/  VIADD R18, R18, 0x1 ;  /* 0x0000000112127836 */ /* 0x000fe20000000000 */
[----:B------:R-:W-:Y:S05]  /*c100*/  YIELD ;  /* 0x0000000000007946 */ /* 0x000fea0003800000 */
[----:B------:R-:W-:-:S04]  /*c110*/  ISETP.NE.AND P1, PT, R18, 0x2, PT ;  /* 0x000000021200780c */ /* 0x000fc80003f25270 */
[----:B------:R-:W-:Y:S02]  /*c120*/  SEL R0, RZ, 0x1, P1 ;  /* 0x00000001ff007807 */ /* 0x000fe40000800000 */
[----:B------:R-:W-:Y:S02]  /*c130*/  SEL R18, R18, RZ, P1 ;  /* 0x000000ff12127207 */ /* 0x000fe40000800000 */
[----:B------:R-:W-:Y:S01]  /*c140*/  LOP3.LUT R207, R207, R0, RZ, 0x3c, !PT ;  /* 0x00000000cfcf7212 */ /* 0x000fe200078e3cff */
[----:B0-----:R-:W-:Y:S06]  /*c150*/  @!P0 BRA `(.L_x_15133) ;  /* 0x0000000000048947 */ /* 0x001fec0003800000 */
[----:B------:R-:W-:Y:S01]  /*c160*/  BPT.TRAP 0x1 ;  /* 0x000000040000795c */ /* 0x000fe20000300000 */
.L_x_15133:
[----:B------:R-:W-:Y:S01]  /*c170*/  IMAD R10, R18, 0x8, R22 ;  /* 0x00000008120a7824 */ /* 0x000fe200078e0216 */
[----:B------:R-:W-:-:S04]  /*c180*/  SHF.L.U32 R0, R207, 0x1f, RZ ;  /* 0x0000001fcf007819 */ /* 0x000fc800000006ff */
[----:B------:R0:W1:Y:S01]  /*c190*/  SYNCS.PHASECHK.TRANS64.TRYWAIT P1, [R10+URZ+0x32430], R0 ;  /* 0x032430000a0075a7 */ /* 0x000062000802017f */
[----:B------:R-:W-:Y:S05]  /*c1a0*/  @!P0 BRA `(.L_x_15134) ;  /* 0x0000000000048947 */ /* 0x000fea0003800000 */
[----:B------:R-:W-:Y:S01]  /*c1b0*/  BPT.TRAP 0x1 ;  /* 0x000000040000795c */ /* 0x000fe20000300000 */
.L_x_15134:
[----:B------:R-:W2:Y:S01]  /*c1c0*/  LDL R7, [R1+0x68] ;  /* 0x0000680001077983 */ /* 0x000ea20000100800 */
[----:B------:R-:W-:Y:S02]  /*c1d0*/  IMAD.MOV.U32 R153, RZ, RZ, 0x40000040 ;  /* 0x40000040ff997424 */ /* 0x000fe400078e00ff */
[----:B--2---:R-:W-:Y:S01]  /*c1e0*/  IMAD R152, R18, 0x300, R7 ;  /* 0x0000030012987824 */ /* 0x004fe200078e0207 */
[----:B-1----:R-:W-:Y:S06]  /*c1f0*/  @P1 BRA `(.L_x_15135) ;  /* 0x0000000000081947 */ /* 0x002fec0003800000 */
[----:B------:R-:W1:Y:S02]  /*c200*/  SYNCS.PHASECHK.TRANS64.TRYWAIT P1, [R10+URZ+0x32430], R0 ;  /* 0x032430000a0075a7 */ /* 0x000e64000802017f */
[----:B-1----:R-:W-:Y:S05]  /*c210*/  @!P1 BRA `(.L_x_15136) ;  /* 0x0000011c00e49947 */ /* 0x002fea0003800000 */
.L_x_15135:
[----:B------:R-:W-:Y:S01]  /*c220*/  VIADD R14, R152, 0x4 ;  /* 0x00000004980e7836 */ /* 0x000fe20000000000 */
[----:B------:R-:W2:Y:S01]  /*c230*/  LDL.64 R202, [R1+0x50] ;  /* 0x0000500001ca7983 */ /* 0x000ea20000100a00 */
[----:B------:R-:W-:Y:S01]  /*c240*/  IMAD.MOV.U32 R15, RZ, RZ, 0x40000040 ;  /* 0x40000040ff0f7424 */ /* 0x000fe200078e00ff */
[----:B------:R-:W-:Y:S05]  /*c250*/  WARPSYNC.ALL ;  /* 0x0000000000007948 */ /* 0x000fea0003800000 */
[----:B------:R-:W-:Y:S01]  /*c260*/  R2UR UR14, R14 ;  /* 0x000000000e0e72ca */ /* 0x000fe200000e0000 */
[C---:B------:R-:W-:Y:S01]  /*c270*/  VIADD R20, R152.reuse, 0x2 ;  /* 0x0000000298147836 */ /* 0x040fe20000000000 */
[----:B------:R-:W-:Y:S01]  /*c280*/  R2UR UR15, R15 ;  /* 0x000000000f0f72ca */ /* 0x000fe200000e0000 */
[----:B------:R-:W-:Y:S01]  /*c290*/  IMAD.MOV.U32 R21, RZ, RZ, 0x40000040 ;  /* 0x40000040ff157424 */ /* 0x000fe200078e00ff */
[----:B------:R-:W3:Y:S01]  /*c2a0*/  LDL.64 R14, [R1+0x60] ;  /* 0x00006000010e7983 */ /* 0x000ee20000100a00 */
[C---:B------:R-:W-:Y:S01]  /*c2b0*/  R2UR UR6, R152.reuse ;  /* 0x00000000980672ca */ /* 0x040fe200000e0000 */
[----:B------:R-:W-:Y:S01]  /*c2c0*/  VIADD R152, R152, 0x6 ;  /* 0x0000000698987836 */ /* 0x000fe20000000000 */
[----:B------:R-:W-:-:S02]  /*c2d0*/  R2UR UR10, R20 ;  /* 0x00000000140a72ca */ /* 0x000fc400000e0000 */
[----:B------:R-:W-:Y:S02]  /*c2e0*/  R2UR UR11, R21 ;  /* 0x00000000150b72ca */ /* 0x000fe400000e0000 */
[----:B------:R-:W4:Y:S01]  /*c2f0*/  LDL.64 R20, [R1+0x58] ;  /* 0x0000580001147983 */ /* 0x000f220000100a00 */
[----:B------:R-:W-:Y:S01]  /*c300*/  R2UR UR7, R153 ;  /* 0x00000000990772ca */ /* 0x000fe200000e0000 */
[----:B------:R-:W-:Y:S01]  /*c310*/  IMAD.MOV.U32 R153, RZ, RZ, 0x40000040 ;  /* 0x40000040ff997424 */ /* 0x000fe200078e00ff */
[----:B------:R-:W-:Y:S02]  /*c320*/  R2UR UR4, R214 ;  /* 0x00000000d60472ca */ /* 0x000fe400000e0000 */
[----:B------:R-:W-:Y:S02]  /*c330*/  R2UR UR5, R215 ;  /* 0x00000000d70572ca */ /* 0x000fe400000e0000 */
[----:B------:R-:W-:Y:S02]  /*c340*/  R2UR UR18, R152 ;  /* 0x00000000981272ca */ /* 0x000fe400000e0000 */
[----:B------:R-:W-:-:S02]  /*c350*/  R2UR UR19, R153 ;  /* 0x00000000991372ca */ /* 0x000fc400000e0000 */
[----:B------:R-:W-:-:S07]  /*c360*/  WARPGROUP.ARRIVE ;  /* 0x00000000000079c5 */ /* 0x000fce0000000000 */
[----:B------:R-:W-:Y:S03]  /*c370*/  HGMMA.64x96x16.F32 R152, gdesc[UR4], RZ, !UPT, gsb0 ;  /* 0x01600000049879f0 */ /* 0x000fe6000c0008ff */
[----:B------:R-:W-:Y:S02]  /*c380*/  WARPGROUP.DEPBAR.LE gsb0, 0x0 ;  /* 0x00008000000079c5 */ /* 0x000fe40000010000 */
[----:B------:R-:W-:Y:S01]  /*c390*/  WARPGROUP.ARRIVE ;  /* 0x00000000000079c5 */ /* 0x000fe20000000000 */
[----:B---3--:R-:W-:Y:S02]  /*c3a0*/  R2UR UR8, R14 ;  /* 0x000000000e0872ca */ /* 0x008fe400000e0000 */
[----:B------:R-:W-:-:S13]  /*c3b0*/  R2UR UR9, R15 ;  /* 0x000000000f0972ca */ /* 0x000fda00000e0000 */
[----:B------:R-:W-:Y:S01]  /*c3c0*/  HGMMA.64x96x16.F32 R152, gdesc[UR8], R152, gsb0 ;  /* 0x01600000089879f0 */ /* 0x000fe20008000898 */
[----:B----4-:R-:W-:Y:S02]  /*c3d0*/  R2UR UR12, R20 ;  /* 0x00000000140c72ca */ /* 0x010fe400000e0000 */
[----:B------:R-:W-:Y:S02]  /*c3e0*/  R2UR UR13, R21 ;  /* 0x00000000150d72ca */ /* 0x000fe400000e0000 */
[----:B--2---:R-:W-:Y:S02]  /*c3f0*/  R2UR UR16, R202 ;  /* 0x00000000ca1072ca */ /* 0x004fe400000e0000 */
        /* <DEDUP_REMOVED lines=10> */
.L_x_15137:
[----:B------:R2:W3:Y:S01]  /*c4a0*/  SYNCS.PHASECHK.TRANS64.TRYWAIT P1, [R10+URZ+0x32450], R0 ;  /* 0x032450000a0075a7 */ /* 0x0004e2000802017f */
[----:B------:R-:W-:Y:S05]  /*c4b0*/  @!P0 BRA `(.L_x_15138) ;  /* 0x0000000000048947 */ /* 0x000fea0003800000 */
[----:B------:R-:W-:Y:S01]  /*c4c0*/  BPT.TRAP 0x1 ;  /* 0x000000040000795c */ /* 0x000fe20000300000 */
.L_x_15138:
[----:B---3--:R-:W-:Y:S05]  /*c4d0*/  @P1 BRA `(.L_x_15139) ;  /* 0x0000000000081947 */ /* 0x008fea0003800000 */
[----:B------:R-:W3:Y:S02]  /*c4e0*/  SYNCS.PHASECHK.TRANS64.TRYWAIT P1, [R10+URZ+0x32450], R0 ;  /* 0x032450000a0075a7 */ /* 0x000ee4000802017f */
[----:B---3--:R-:W-:Y:S05]  /*c4f0*/  @!P1 BRA `(.L_x_15140) ;  /* 0x0000011c00409947 */ /* 0x008fea0003800000 */
.L_x_15139:
[----:B------:R-:W4:Y:S04]  /*c500*/  LDL.64 R202, [R1+0x38] ;  /* 0x0000380001ca7983 */ /* 0x000f280000100a00 */
[----:B------:R0:W-:Y:S04]  /*c510*/  STL.64 [R1+0xb8], R10 ;  /* 0x0000b80a01007387 */ /* 0x0001e80000100a00 */
[----:B0123--:R-:W2:Y:S04]  /*c520*/  LDL.64 R10, [R1+0x40] ;  /* 0x00004000010a7983 */ /* 0x00fea80000100a00 */
[----:B------:R0:W-:Y:S04]  /*c530*/  STL [R1+0xb0], R9 ;  /* 0x0000b00901007387 */ /* 0x0001e80000100800 */
[----:B0-----:R-:W3:Y:S01]  /*c540*/  LDL.64 R8, [R1+0x48] ;  /* 0x0000480001087983 */ /* 0x001ee20000100a00 */
[----:B------:R-:W-:Y:S01]  /*c550*/  MOV R14, 0xc00 ;  /* 0x00000c00000e7802 */ /* 0x000fe20000000f00 */
[----:B------:R-:W-:Y:S01]  /*c560*/  IMAD.MOV.U32 R15, RZ, RZ, 0x40000040 ;  /* 0x40000040ff0f7424 */ /* 0x000fe200078e00ff */
[----:B------:R-:W-:Y:S05]  /*c570*/  WARPSYNC.ALL ;  /* 0x0000000000007948 */ /* 0x000fea0003800000 */
[----:B------:R-:W-:Y:S01]  /*c580*/  IMAD R14, R18, R14, UR45 ;  /* 0x0000002d120e7e24 */ /* 0x000fe2000f8e020e */
[----:B------:R-:W-:Y:S01]  /*c590*/  R2UR UR7, R15 ;  /* 0x000000000f0772ca */ /* 0x000fe200000e0000 */
[----:B------:R-:W-:Y:S01]  /*c5a0*/  WARPGROUP.ARRIVE ;  /* 0x00000000000079c5 */ /* 0x000fe20000000000 */
[----:B------:R-:W-:Y:S01]  /*c5b0*/  R2UR UR4, R4 ;  /* 0x00000000040472ca */ /* 0x000fe200000e0000 */
[C---:B------:R-:W-:Y:S01]  /*c5c0*/  VIADD R20, R14.reuse, 0x2 ;  /* 0x000000020e147836 */ /* 0x040fe20000000000 */
[----:B------:R-:W-:Y:S01]  /*c5d0*/  R2UR UR6, R14 ;  /* 0x000000000e0672ca */ /* 0x000fe200000e0000 */
[----:B------:R-:W-:Y:S01]  /*c5e0*/  IMAD.MOV.U32 R21, RZ, RZ, 0x40000040 ;  /* 0x40000040ff157424 */ /* 0x000fe200078e00ff */
[----:B------:R-:W-:Y:S01]  /*c5f0*/  R2UR UR5, R5 ;  /* 0x00000000050572ca */ /* 0x000fe200000e0000 */
[----:B------:R0:W-:-:S12]  /*c600*/  STL.64 [R1+0xa8], R2 ;  /* 0x0000a80201007387 */ /* 0x0001d80000100a00 */
[----:B------:R-:W-:Y:S01]  /*c610*/  HGMMA.64x96x16.F32 R152, gdesc[UR4], R152, gsb0 ;  /* 0x01600000049879f0 */ /* 0x000fe20008000898 */
[----:B------:R-:W-:Y:S01]  /*c620*/  R2UR UR6, R20 ;  /* 0x00000000140672ca */ /* 0x000fe200000e0000 */
[----:B0-----:R-:W4:Y:S01]  /*c630*/  LDL.64 R2, [R1+0x28] ;  /* 0x0000280001027983 */ /* 0x001f220000100a00 */
[----:B------:R-:W-:Y:S01]  /*c640*/  R2UR UR7, R21 ;  /* 0x00000000150772ca */ /* 0x000fe200000e0000 */
[----:B------:R-:W-:Y:S02]  /*c650*/  VIADD R20, R14, 0x4 ;  /* 0x000000040e147836 */ /* 0x000fe40000000000 */
[----:B------:R-:W-:Y:S01]  /*c660*/  IMAD.MOV.U32 R21, RZ, RZ, 0x40000040 ;  /* 0x40000040ff157424 */ /* 0x000fe200078e00ff */
[----:B------:R-:W-:Y:S02]  /*c670*/  WARPGROUP.DEPBAR.LE gsb0, 0x0 ;  /* 0x00008000000079c5 */ /* 0x000fe40000010000 */
[----:B------:R-:W-:Y:S01]  /*c680*/  WARPGROUP.ARRIVE ;  /* 0x00000000000079c5 */ /* 0x000fe20000000000 */
[----:B---3--:R-:W-:-:S02]  /*c690*/  R2UR UR4, R8 ;  /* 0x00000000080472ca */ /* 0x008fc400000e0000 */
[----:B------:R-:W-:Y:S02]  /*c6a0*/  R2UR UR5, R9 ;  /* 0x00000000090572ca */ /* 0x000fe400000e0000 */
[----:B------:R-:W3:Y:S11]  /*c6b0*/  LDL.64 R8, [R1+0x30] ;  /* 0x0000300001087983 */ /* 0x000ef60000100a00 */
[----:B------:R-:W-:Y:S01]  /*c6c0*/  HGMMA.64x96x16.F32 R152, gdesc[UR4], R152, gsb0 ;  /* 0x01600000049879f0 */ /* 0x000fe20008000898 */
[----:B------:R-:W-:-:S02]  /*c6d0*/  R2UR UR6, R20 ;  /* 0x00000000140672ca */ /* 0x000fc400000e0000 */
[----:B------:R-:W-:Y:S02]  /*c6e0*/  R2UR UR7, R21 ;  /* 0x00000000150772ca */ /* 0x000fe400000e0000 */
[----:B--2---:R-:W-:Y:S02]  /*c6f0*/  R2UR UR4, R10 ;  /* 0x000000000a0472ca */ /* 0x004fe400000e0000 */
[----:B------:R-:W-:Y:S01]  /*c700*/  R2UR UR5, R11 ;  /* 0x000000000b0572ca */ /* 0x000fe200000e0000 */
[----:B------:R-:W-:Y:S01]  /*c710*/  VIADD R20, R14, 0x6 ;  /* 0x000000060e147836 */ /* 0x000fe20000000000 */
[----:B------:R-:W2:Y:S01]  /*c720*/  LDL.64 R10, [R1+0x18] ;  /* 0x00001800010a7983 */ /* 0x000ea20000100a00 */
[----:B------:R-:W-:Y:S01]  /*c730*/  IMAD.MOV.U32 R21, RZ, RZ, 0x40000040 ;  /* 0x40000040ff157424 */ /* 0x000fe200078e00ff */
[----:B------:R-:W-:Y:S02]  /*c740*/  WARPGROUP.DEPBAR.LE gsb0, 0x0 ;  /* 0x00008000000079c5 */ /* 0x000fe40000010000 */
[----:B------:R-:W-:-:S07]  /*c750*/  WARPGROUP.ARRIVE ;  /* 0x00000000000079c5 */ /* 0x000fce0000000000 */
[----:B------:R-:W-:Y:S01]  /*c760*/  HGMMA.64x96x16.F32 R152, gdesc[UR4], R152, gsb0 ;  /* 0x01600000049879f0 */ /* 0x000fe20008000898 */
[----:B----4-:R-:W-:Y:S02]  /*c770*/  R2UR UR4, R202 ;  /* 0x00000000ca0472ca */ /* 0x010fe400000e0000 */
        /* <DEDUP_REMOVED lines=14> */
[----:B------:R-:W-:Y:S01]  /*c860*/  WARPGROUP.ARRIVE ;  /* 0x00000000000079c5 */ /* 0x000fe20000000000 */
[----:B------:R-:W-:Y:S01]  /*c870*/  IMAD.MOV.U32 R21, RZ, RZ, 0x40000040 ;  /* 0x40000040ff157424 */ /* 0x000fe200078e00ff */
[----:B------:R-:W-:Y:S01]  /*c880*/  IADD3 R20, R14, 0x302, RZ ;  /* 0x000003020e147810 */ /* 0x000fe20007ffe0ff */
[----:B------:R-:W3:Y:S07]  /*c890*/  LDL.64 R8, [R1+0x10] ;  /* 0x0000100001087983 */ /* 0x000eee0000100a00 */
[----:B------:R-:W-:Y:S01]  /*c8a0*/  HGMMA.64x96x16.F32 R152, gdesc[UR4], R152, gsb0 ;  /* 0x01600000049879f0 */ /* 0x000fe20008000898 */
[----:B------:R-:W-:-:S02]  /*c8b0*/  R2UR UR6, R20 ;  /* 0x00000000140672ca */ /* 0x000fc400000e0000 */
[----:B------:R-:W-:Y:S02]  /*c8c0*/  R2UR UR7, R21 ;  /* 0x00000000150772ca */ /* 0x000fe400000e0000 */
[----:B------:R-:W-:Y:S02]  /*c8d0*/  R2UR UR4, R2 ;  /* 0x00000000020472ca */ /* 0x000fe400000e0000 */
[----:B------:R-:W-:Y:S01]  /*c8e0*/  R2UR UR5, R3 ;  /* 0x00000000030572ca */ /* 0x000fe200000e0000 */
[----:B------:R-:W-:Y:S01]  /*c8f0*/  VIADD R20, R14, 0x304 ;  /* 0x000003040e147836 */ /* 0x000fe20000000000 */
[----:B------:R-:W3:Y:S01]  /*c900*/  LDL.64 R2, [R1+0x8] ;  /* 0x0000080001027983 */ /* 0x000ee20000100a00 */
[----:B------:R-:W-:Y:S01]  /*c910*/  IMAD.MOV.U32 R21, RZ, RZ, 0x40000040 ;  /* 0x40000040ff157424 */ /* 0x000fe200078e00ff */
[----:B------:R-:W-:Y:S02]  /*c920*/  WARPGROUP.DEPBAR.LE gsb0, 0x0 ;  /* 0x00008000000079c5 */ /* 0x000fe40000010000 */
[----:B------:R-:W-:-:S07]  /*c930*/  WARPGROUP.ARRIVE ;  /* 0x00000000000079c5 */ /* 0x000fce0000000000 */
[----:B------:R-:W-:Y:S01]  /*c940*/  HGMMA.64x96x16.F32 R152, gdesc[UR4], R152, gsb0 ;  /* 0x01600000049879f0 */ /* 0x000fe20008000898 */
[----:B------:R-:W-:Y:S02]  /*c950*/  R2UR UR6, R20 ;  /* 0x00000000140672ca */ /* 0x000fe400000e0000 */
[----:B------:R-:W-:Y:S02]  /*c960*/  R2UR UR7, R21 ;  /* 0x00000000150772ca */ /* 0x000fe400000e0000 */
[----:B----4-:R-:W-:Y:S02]  /*c970*/  R2UR UR4, R202 ;  /* 0x00000000ca0472ca */ /* 0x010fe400000e0000 */
[----:B------:R-:W-:Y:S01]  /*c980*/  R2UR UR5, R203 ;  /* 0x00000000cb0572ca */ /* 0x000fe200000e0000 */
[----:B------:R-:W-:Y:S01]  /*c990*/  VIADD R20, R14, 0x306 ;  /* 0x000003060e147836 */ /* 0x000fe20000000000 */
[----:B------:R-:W4:Y:S01]  /*c9a0*/  LDL.64 R202, [R1] ;  /* 0x0000000001ca7983 */ /* 0x000f220000100a00 */
        /* <DEDUP_REMOVED lines=19> */
[----:B------:R0:W5:Y:S01]  /*cae0*/  LDL.LU R9, [R1+0xb0] ;  /* 0x0000b00001097983 */ /* 0x0001620000300800 */
        /* <DEDUP_REMOVED lines=63> */
[----:B------:R-:W1:Y:S01]  /*cee0*/  S2R R201, SR_TID.X ;  /* 0x0000000000c97919 */ /* 0x000e620000002100 */
[----:B------:R-:W-:Y:S02]  /*cef0*/  WARPGROUP.DEPBAR.LE gsb0, 0x0 ;  /* 0x00008000000079c5 */ /* 0x000fe40000010000 */
[----:B------:R-:W-:-:S09]  /*cf00*/  WARPGROUP.ARRIVE ;  /* 0x00000000000079c5 */ /* 0x000fd20000000000 */
[----:B------:R-:W-:Y:S01]  /*cf10*/  HGMMA.64x96x16.F32 R152, gdesc[UR4], R152, gsb0 ;  /* 0x01600000049879f0 */ /* 0x000fe20008000898 */
[----:B-1----:R-:W-:-:S04]  /*cf20*/  SHF.R.U32.HI R201, RZ, 0x7, R201 ;  /* 0x00000007ffc97819 */ /* 0x002fc800000116c9 */
[----:B------:R-:W-:Y:S01]  /*cf30*/  IADD3 R7, -R201, 0xb, RZ ;  /* 0x0000000bc9077810 */ /* 0x000fe20007ffe1ff */
[----:B------:R-:W-:-:S04]  /*cf40*/  WARPGROUP.DEPBAR.LE gsb0, 0x0 ;  /* 0x00008000000079c5 */ /* 0x000fc80000010000 */
[----:B------:R0:W-:Y:S06]  /*cf50*/  BAR.ARV R7, 0x100 ;  /* 0x000400070000751d */ /* 0x0001ec0000002000 */
[----:B------:R-:W-:Y:S05]  /*cf60*/  @!P0 BRA `(.L_x_15141) ;  /* 0x0000000000048947 */ /* 0x000fea0003800000 */
[----:B------:R-:W-:Y:S01]  /*cf70*/  BPT.TRAP 0x1 ;  /* 0x000000040000795c */ /* 0x000fe20000300000 */
.L_x_15141:
[----:B------:R-:W2:Y:S01]  /*cf80*/  LDL R20, [R1+0x6c] ;  /* 0x00006c0001147983 */ /* 0x000ea20000100800 */
[----:B------:R-:W1:Y:S03]  /*cf90*/  LDC R0, c[0x0][0x448] ;  /* 0x00011200ff007b82 */ /* 0x000e660000000800 */
[----:B------:R-:W2:Y:S04]  /*cfa0*/  LDL R8, [R1+0x88] ;  /* 0x0000880001087983 */ /* 0x000ea80000100800 */
[----:B------:R-:W3:Y:S04]  /*cfb0*/  LDL R15, [R1+0x8c] ;  /* 0x00008c00010f7983 */ /* 0x000ee80000100800 */
[----:B------:R-:W4:Y:S01]  /*cfc0*/  LDL R14, [R1+0x80] ;  /* 0x00008000010e7983 */ /* 0x000f220000100800 */
[----:B------:R-:W-:Y:S01]  /*cfd0*/  LOP3.LUT R23, R23, 0xffffdfff, RZ, 0xc0, !PT ;  /* 0xffffdfff17177812 */ /* 0x000fe200078ec0ff */
[----:B------:R-:W-:-:S03]  /*cfe0*/  UMOV UR37, UR40 ;  /* 0x0000002800257c82 */ /* 0x000fc60008000000 */
[----:B------:R-:W-:-:S04]  /*cff0*/  @P0 LOP3.LUT R23, R23, 0x2000, RZ, 0xfc, !PT ;  /* 0x0000200017170812 */ /* 0x000fc800078efcff */
[----:B------:R-:W-:Y:S02]  /*d000*/  LOP3.LUT R23, R23, 0xffffbfff, RZ, 0xc0, !PT ;  /* 0xffffbfff17177812 */ /* 0x000fe400078ec0ff */
[----:B-1----:R-:W-:-:S13]  /*d010*/  ISETP.NE.AND P1, PT, R0, 0x1, PT ;  /* 0x000000010000780c */ /* 0x002fda0003f25270 */
[----:B------:R-:W1:Y:S08]  /*d020*/  @P1 LDC R13, c[0x0][0x44c] ;  /* 0x00011300ff0d1b82 */ /* 0x000e700000000800 */
[----:B------:R-:W0:Y:S01]  /*d030*/  @P1 LDC R0, c[0x0][0x450] ;  /* 0x00011400ff001b82 */ /* 0x000e220000000800 */
[----:B--2---:R-:W-:-:S04]  /*d040*/  IMAD.IADD R8, R8, 0x1, R20 ;  /* 0x0000000108087824 */ /* 0x004fc800078e0214 */
[----:B-1----:R-:W-:-:S05]  /*d050*/  @P1 IMAD.HI.U32 R13, R8, R13, RZ ;  /* 0x0000000d080d1227 */ /* 0x002fca00078e00ff */
[----:B0-----:R-:W-:Y:S01]  /*d060*/  @P1 SHF.R.U32.HI R8, RZ, R0, R13 ;  /* 0x00000000ff081219 */ /* 0x001fe2000001160d */
[----:B------:R-:W-:-:S04]  /*d070*/  IMAD.MOV.U32 R13, RZ, RZ, -0x60 ;  /* 0xffffffa0ff0d7424 */ /* 0x000fc800078e00ff */
[----:B------:R-:W0:Y:S01]  /*d080*/  SHFL.IDX PT, R0, R8, RZ, 0x1c1f ;  /* 0x001c1fff08007589 */ /* 0x000e2200000e0000 */
[----:B-----5:R-:W-:-:S03]  /*d090*/  IMAD R13, R9, R13, 0x1 ;  /* 0x00000001090d7424 */ /* 0x020fc600078e020d */
[----:B------:R-:W1:Y:S01]  /*d0a0*/  SHFL.IDX PT, R8, R8, 0x1, 0x1c1f ;  /* 0x003c1f0008087f89 */ /* 0x000e6200000e0000 */
[----:B---3--:R-:W-:Y:S02]  /*d0b0*/  IMAD R13, R15, -0x2, R13 ;  /* 0xfffffffe0f0d7824 */ /* 0x008fe400078e020d */
[----:B------:R-:W-:-:S03]  /*d0c0*/  IMAD.U32 R15, RZ, RZ, UR41 ;  /* 0x00000029ff0f7e24 */ /* 0x000fc6000f8e00ff */
[----:B----4-:R-:W-:-:S05]  /*d0d0*/  IADD3 R13, -R219, R13, R14 ;  /* 0x0000000ddb0d7210 */ /* 0x010fca0007ffe10e */
[C---:B0-----:R-:W-:Y:S02]  /*d0e0*/  IMAD.IADD R0, R13.reuse, 0x1, R0 ;  /* 0x000000010d007824 */ /* 0x041fe400078e0200 */
[----:B-1----:R-:W-:-:S03]  /*d0f0*/  IMAD.IADD R8, R13, 0x1, R8 ;  /* 0x000000010d087824 */ /* 0x002fc600078e0208 */
[C---:B------:R-:W-:Y:S02]  /*d100*/  ISETP.GT.AND P4, PT, R0.reuse, RZ, PT ;  /* 0x000000ff0000720c */ /* 0x040fe40003f84270 */
[C---:B------:R-:W-:Y:S02]  /*d110*/  ISETP.GT.AND P3, PT, R0.reuse, 0x1, PT ;  /* 0x000000010000780c */ /* 0x040fe40003f64270 */
[C---:B------:R-:W-:Y:S02]  /*d120*/  ISETP.GT.AND P2, PT, R0.reuse, 0x8, PT ;  /* 0x000000080000780c */ /* 0x040fe40003f44270 */
[----:B------:R-:W-:Y:S02]  /*d130*/  ISETP.GT.AND P1, PT, R0, 0x9, PT ;  /* 0x000000090000780c */ /* 0x000fe40003f24270 */
[----:B------:R-:W-:Y:S02]  /*d140*/  FSEL R152, R152, -INF , P4 ;  /* 0xff80000098987808 */ /* 0x000fe40002000000 */
[----:B------:R-:W-:-:S02]  /*d150*/  FSEL R153, R153, -INF , P3 ;  /* 0xff80000099997808 */ /* 0x000fc40001800000 */
[----:B------:R-:W-:Y:S02]  /*d160*/  FSEL R156, R156, -INF , P2 ;  /* 0xff8000009c9c7808 */ /* 0x000fe40001000000 */
[----:B------:R-:W-:Y:S02]  /*d170*/  FSEL R157, R157, -INF , P1 ;  /* 0xff8000009d9d7808 */ /* 0x000fe40000800000 */
[C---:B------:R-:W-:Y:S02]  /*d180*/  ISETP.GT.AND P4, PT, R0.reuse, 0x10, PT ;  /* 0x000000100000780c */ /* 0x040fe40003f84270 */
[C---:B------:R-:W-:Y:S02]  /*d190*/  ISETP.GT.AND P3, PT, R0.reuse, 0x11, PT ;  /* 0x000000110000780c */ /* 0x040fe40003f64270 */
[C---:B------:R-:W-:Y:S02]  /*d1a0*/  ISETP.GT.AND P2, PT, R0.reuse, 0x18, PT ;  /* 0x000000180000780c */ /* 0x040fe40003f44270 */
[----:B------:R-:W-:-:S02]  /*d1b0*/  ISETP.GT.AND P1, PT, R0, 0x19, PT ;  /* 0x000000190000780c */ /* 0x000fc40003f24270 */
[----:B------:R-:W-:Y:S02]  /*d1c0*/  FSEL R160, R160, -INF , P4 ;  /* 0xff800000a0a07808 */ /* 0x000fe40002000000 */
[----:B------:R-:W-:Y:S02]  /*d1d0*/  FSEL R161, R161, -INF , P3 ;  /* 0xff800000a1a17808 */ /* 0x000fe40001800000 */
[----:B------:R-:W-:Y:S02]  /*d1e0*/  FSEL R164, R164, -INF , P2 ;  /* 0xff800000a4a47808 */ /* 0x000fe40001000000 */
[----:B------:R-:W-:Y:S02]  /*d1f0*/  FSEL R165, R165, -INF , P1 ;  /* 0xff800000a5a57808 */ /* 0x000fe40000800000 */
[C---:B------:R-:W-:Y:S02]  /*d200*/  ISETP.GT.AND P4, PT, R0.reuse, 0x20, PT ;  /* 0x000000200000780c */ /* 0x040fe40003f84270 */
[----:B------:R-:W-:-:S02]  /*d210*/  ISETP.GT.AND P3, PT, R0, 0x21, PT ;  /* 0x000000210000780c */ /* 0x000fc40003f64270 */
[C---:B------:R-:W-:Y:S02]  /*d220*/  ISETP.GT.AND P2, PT, R0.reuse, 0x28, PT ;  /* 0x000000280000780c */ /* 0x040fe40003f44270 */
[----:B------:R-:W-:Y:S02]  /*d230*/  ISETP.GT.AND P1, PT, R0, 0x29, PT ;  /* 0x000000290000780c */ /* 0x000fe40003f24270 */
[----:B------:R-:W-:Y:S02]  /*d240*/  FSEL R168, R168, -INF , P4 ;  /* 0xff800000a8a87808 */ /* 0x000fe40002000000 */
[----:B------:R-:W-:Y:S02]  /*d250*/  FSEL R169, R169, -INF , P3 ;  /* 0xff800000a9a97808 */ /* 0x000fe40001800000 */
[----:B------:R-:W-:Y:S02]  /*d260*/  FSEL R172, R172, -INF , P2 ;  /* 0xff800000acac7808 */ /* 0x000fe40001000000 */
[----:B------:R-:W-:-:S02]  /*d270*/  FSEL R173, R173, -INF , P1 ;  /* 0xff800000adad7808 */ /* 0x000fc40000800000 */
[C---:B------:R-:W-:Y:S02]  /*d280*/  ISETP.GT.AND P4, PT, R0.reuse, 0x30, PT ;  /* 0x000000300000780c */ /* 0x040fe40003f84270 */
        /* <DEDUP_REMOVED lines=28> */
[----:B------:R-:W-:-:S02]  /*d450*/  ISETP.GT.AND P4, PT, R8, RZ, PT ;  /* 0x000000ff0800720c */ /* 0x000fc40003f84270 */
[----:B------:R-:W-:Y:S02]  /*d460*/  FMNMX.FTZ R0, R161, R0, !PT ;  /* 0x00000000a1007209 */ /* 0x000fe40007810000 */
[----:B------:R-:W-:Y:S02]  /*d470*/  ISETP.GT.AND P3, PT, R8, 0x1, PT ;  /* 0x000000010800780c */ /* 0x000fe40003f64270 */
[----:B------:R-:W-:Y:S02]  /*d480*/  FMNMX.FTZ R0, R164, R0, !PT ;  /* 0x00000000a4007209 */ /* 0x000fe40007810000 */
[C---:B------:R-:W-:Y:S02]  /*d490*/  ISETP.GT.AND P2, PT, R8.reuse, 0x8, PT ;  /* 0x000000080800780c */ /* 0x040fe40003f44270 */
[----:B------:R-:W-:Y:S02]  /*d4a0*/  FMNMX.FTZ R0, R165, R0, !PT ;  /* 0x00000000a5007209 */ /* 0x000fe40007810000 */
[----:B------:R-:W-:-:S02]  /*d4b0*/  ISETP.GT.AND P1, PT, R8, 0x9, PT ;  /* 0x000000090800780c */ /* 0x000fc40003f24270 */
        /* <DEDUP_REMOVED lines=9> */
[C---:B------:R-:W-:Y:S02]  /*d550*/  ISETP.GT.AND P4, PT, R8.reuse, 0x10, PT ;  /* 0x000000100800780c */ /* 0x040fe40003f84270 */
[----:B------:R-:W-:Y:S02]  /*d560*/  FMNMX.FTZ R0, R177, R0, !PT ;  /* 0x00000000b1007209 */ /* 0x000fe40007810000 */
[----:B------:R-:W-:-:S02]  /*d570*/  ISETP.GT.AND P3, PT, R8, 0x11, PT ;  /* 0x000000110800780c */ /* 0x000fc40003f64270 */
[----:B------:R-:W-:Y:S02]  /*d580*/  FMNMX.FTZ R0, R180, R0, !PT ;  /* 0x00000000b4007209 */ /* 0x000fe40007810000 */
[C---:B------:R-:W-:Y:S02]  /*d590*/  ISETP.GT.AND P2, PT, R8.reuse, 0x18, PT ;  /* 0x000000180800780c */ /* 0x040fe40003f44270 */
[----:B------:R-:W-:Y:S02]  /*d5a0*/  FMNMX.FTZ R0, R181, R0, !PT ;  /* 0x00000000b5007209 */ /* 0x000fe40007810000 */
[----:B------:R-:W-:Y:S02]  /*d5b0*/  ISETP.GT.AND P1, PT, R8, 0x19, PT ;  /* 0x000000190800780c */ /* 0x000fe40003f24270 */
        /* <DEDUP_REMOVED lines=11> */
[----:B------:R-:W-:Y:S02]  /*d670*/  ISETP.GT.AND P4, PT, R8, 0x20, PT ;  /* 0x000000200800780c */ /* 0x000fe40003f84270 */
[----:B------:R-:W-:Y:S02]  /*d680*/  FMNMX.FTZ R0, R196, R0, !PT ;  /* 0x00000000c4007209 */ /* 0x000fe40007810000 */
[----:B------:R-:W-:-:S02]  /*d690*/  ISETP.GT.AND P3, PT, R8, 0x21, PT ;  /* 0x000000210800780c */ /* 0x000fc40003f64270 */
[----:B------:R-:W-:Y:S02]  /*d6a0*/  FMNMX.FTZ R0, R197, R0, !PT ;  /* 0x00000000c5007209 */ /* 0x000fe40007810000 */
[C---:B------:R-:W-:Y:S02]  /*d6b0*/  ISETP.GT.AND P2, PT, R8.reuse, 0x28, PT ;  /* 0x000000280800780c */ /* 0x040fe40003f44270 */
[----:B------:R-:W-:Y:S01]  /*d6c0*/  ISETP.GT.AND P1, PT, R8, 0x29, PT ;  /* 0x000000290800780c */ /* 0x000fe20003f24270 */
[----:B------:R-:W0:Y:S01]  /*d6d0*/  SHFL.BFLY PT, R14, R0, 0x2, 0x1f ;  /* 0x0c401f00000e7f89 */ /* 0x000e2200000e0000 */
[----:B------:R-:W-:Y:S02]  /*d6e0*/  FSEL R170, R170, -INF , P4 ;  /* 0xff800000aaaa7808 */ /* 0x000fe40002000000 */
[----:B------:R-:W-:Y:S02]  /*d6f0*/  FSEL R171, R171, -INF , P3 ;  /* 0xff800000abab7808 */ /* 0x000fe40001800000 */
[----:B------:R-:W-:-:S02]  /*d700*/  FSEL R174, R174, -INF , P2 ;  /* 0xff800000aeae7808 */ /* 0x000fc40001000000 */
[----:B------:R-:W-:Y:S02]  /*d710*/  FSEL R175, R175, -INF , P1 ;  /* 0xff800000afaf7808 */ /* 0x000fe40000800000 */
[C---:B------:R-:W-:Y:S02]  /*d720*/  ISETP.GT.AND P4, PT, R8.reuse, 0x30, PT ;  /* 0x000000300800780c */ /* 0x040fe40003f84270 */
[C---:B------:R-:W-:Y:S02]  /*d730*/  ISETP.GT.AND P3, PT, R8.reuse, 0x31, PT ;  /* 0x000000310800780c */ /* 0x040fe40003f64270 */
[C---:B------:R-:W-:Y:S02]  /*d740*/  ISETP.GT.AND P2, PT, R8.reuse, 0x38, PT ;  /* 0x000000380800780c */ /* 0x040fe40003f44270 */
[----:B------:R-:W-:Y:S02]  /*d750*/  ISETP.GT.AND P1, PT, R8, 0x39, PT ;  /* 0x000000390800780c */ /* 0x000fe40003f24270 */
[----:B------:R-:W-:-:S02]  /*d760*/  FSEL R178, R178, -INF , P4 ;  /* 0xff800000b2b27808 */ /* 0x000fc40002000000 */
[----:B------:R-:W-:Y:S02]  /*d770*/  FSEL R179, R179, -INF , P3 ;  /* 0xff800000b3b37808 */ /* 0x000fe40001800000 */
[----:B------:R-:W-:Y:S02]  /*d780*/  @P0 LOP3.LUT R23, R23, 0x4000, RZ, 0xfc, !PT ;  /* 0x0000400017170812 */ /* 0x000fe400078efcff */
[----:B------:R-:W-:Y:S02]  /*d790*/  FSEL R182, R182, -INF , P2 ;  /* 0xff800000b6b67808 */ /* 0x000fe40001000000 */
[----:B0-----:R-:W-:Y:S02]  /*d7a0*/  FMNMX.FTZ R0, R0, R14, !PT ;  /* 0x0000000e00007209 */ /* 0x001fe40007810000 */
[----:B------:R-:W-:Y:S02]  /*d7b0*/  FSEL R183, R183, -INF , P1 ;  /* 0xff800000b7b77808 */ /* 0x000fe40000800000 */
[C---:B------:R-:W-:Y:S01]  /*d7c0*/  ISETP.GT.AND P1, PT, R8.reuse, 0x49, PT ;  /* 0x000000490800780c */ /* 0x040fe20003f24270 */
[----:B------:R-:W0:Y:S01]  /*d7d0*/  SHFL.BFLY PT, R14, R0, 0x1, 0x1f ;  /* 0x0c201f00000e7f89 */ /* 0x000e2200000e0000 */
[----:B------:R-:W-:-:S02]  /*d7e0*/  ISETP.GT.AND P2, PT, R8, 0x50, PT ;  /* 0x000000500800780c */ /* 0x000fc40003f44270 */
[C---:B------:R-:W-:Y:S02]  /*d7f0*/  ISETP.GT.AND P3, PT, R8.reuse, 0x51, PT ;  /* 0x000000510800780c */ /* 0x040fe40003f64270 */
[C---:B------:R-:W-:Y:S02]  /*d800*/  ISETP.GT.AND P4, PT, R8.reuse, 0x58, PT ;  /* 0x000000580800780c */ /* 0x040fe40003f84270 */
[C---:B------:R-:W-:Y:S02]  /*d810*/  ISETP.GT.AND P5, PT, R8.reuse, 0x59, PT ;  /* 0x000000590800780c */ /* 0x040fe40003fa4270 */
[----:B------:R-:W-:Y:S02]  /*d820*/  ISETP.GT.AND P0, PT, R8, 0x40, PT ;  /* 0x000000400800780c */ /* 0x000fe40003f04270 */
[----:B------:R-:W-:Y:S02]  /*d830*/  FSEL R191, R191, -INF , P1 ;  /* 0xff800000bfbf7808 */ /* 0x000fe40000800000 */
[----:B------:R-:W-:-:S02]  /*d840*/  FSEL R186, R186, -INF , P0 ;  /* 0xff800000baba7808 */ /* 0x000fc40000000000 */
[----:B------:R-:W-:Y:S02]  /*d850*/  LOP3.LUT P0, RZ, R23, 0x4000, RZ, 0xc0, !PT ;  /* 0x0000400017ff7812 */ /* 0x000fe4000780c0ff */
[----:B------:R-:W-:Y:S02]  /*d860*/  FSEL R194, R194, -INF , P2 ;  /* 0xff800000c2c27808 */ /* 0x000fe40001000000 */
[----:B------:R-:W-:Y:S02]  /*d870*/  FSEL R187, R187, -INF , P0 ;  /* 0xff800000bbbb7808 */ /* 0x000fe40000000000 */
[----:B------:R-:W-:Y:S02]  /*d880*/  FSEL R195, R195, -INF , P3 ;  /* 0xff800000c3c37808 */ /* 0x000fe40001800000 */
[----:B------:R-:W-:Y:S02]  /*d890*/  FSEL R198, R198, -INF , P4 ;  /* 0xff800000c6c67808 */ /* 0x000fe40002000000 */
[----:B0-----:R-:W-:-:S02]  /*d8a0*/  FMNMX.FTZ R0, R0, R14, !PT ;  /* 0x0000000e00007209 */ /* 0x001fc40007810000 */
[----:B------:R-:W-:Y:S02]  /*d8b0*/  FSEL R199, R199, -INF , P5 ;  /* 0xff800000c7c77808 */ /* 0x000fe40002800000 */
[C---:B------:R-:W-:Y:S02]  /*d8c0*/  FSETP.NEU.FTZ.AND P6, PT, R0.reuse, -INF , PT ;  /* 0xff8000000000780b */ /* 0x040fe40003fdd000 */
[----:B------:R-:W-:Y:S02]  /*d8d0*/  LOP3.LUT P0, RZ, R23, 0x2000, RZ, 0xc0, !PT ;  /* 0x0000200017ff7812 */ /* 0x000fe4000780c0ff */
[----:B------:R-:W-:-:S05]  /*d8e0*/  FSEL R14, R0, RZ, P6 ;  /* 0x000000ff000e7208 */ /* 0x000fca0003000000 */
[----:B------:R-:W-:Y:S01]  /*d8f0*/  FADD.FTZ R14, -R14, R12 ;  /* 0x0000000c0e0e7221 */ /* 0x000fe20000010100 */
[----:B------:R-:W-:-:S03]  /*d900*/  FMUL.FTZ R12, R0, UR37 ;  /* 0x00000025000c7c20 */ /* 0x000fc60008410000 */
[----:B------:R-:W-:Y:S02]  /*d910*/  FMUL.FTZ R14, R14, UR37 ;  /* 0x000000250e0e7c20 */ /* 0x000fe40008410000 */
[----:B------:R-:W-:Y:S02]  /*d920*/  FSEL R12, R12, RZ, P6 ;  /* 0x000000ff0c0c7208 */ /* 0x000fe40003000000 */
[----:B------:R-:W-:Y:S02]  /*d930*/  ISETP.GT.AND P6, PT, R8, 0x48, PT ;  /* 0x000000480800780c */ /* 0x000fe40003fc4270 */
        /* <DEDUP_REMOVED lines=33> */
[----:B------:R-:W-:Y:S01]  /*db50*/  FFMA.FTZ R197, R197, UR37, -R12 ;  /* 0x00000025c5c57c23 */ /* 0x000fe2000801080c */
[----:B------:R-:W-:Y:S02]  /*db60*/  MUFU.EX2 R152, R152 ;  /* 0x0000009800987308 */ /* 0x000fe40000000800 */
[----:B------:R-:W-:-:S04]  /*db70*/  FMNMX.FTZ R8, R171, R8, !PT ;  /* 0x00000008ab087209 */ /* 0x000fc80007810000 */
[----:B------:R-:W-:Y:S02]  /*db80*/  FMNMX.FTZ R8, R174, R8, !PT ;  /* 0x00000008ae087209 */ /* 0x000fe40007810000 */
[----:B------:R-:W0:Y:S02]  /*db90*/  MUFU.EX2 R14, R14 ;  /* 0x0000000e000e7308 */ /* 0x000e240000000800 */
[----:B------:R-:W-:-:S04]  /*dba0*/  FMNMX.FTZ R8, R175, R8, !PT ;  /* 0x00000008af087209 */ /* 0x000fc80007810000 */
[----:B------:R-:W-:Y:S02]  /*dbb0*/  FMNMX.FTZ R8, R178, R8, !PT ;  /* 0x00000008b2087209 */ /* 0x000fe40007810000 */
[----:B------:R-:W1:Y:S02]  /*dbc0*/  MUFU.EX2 R153, R153 ;  /* 0x0000009900997308 */ /* 0x000e640000000800 */
[----:B------:R-:W-:-:S04]  /*dbd0*/  FMNMX.FTZ R8, R179, R8, !PT ;  /* 0x00000008b3087209 */ /* 0x000fc80007810000 */
[----:B------:R-:W-:Y:S02]  /*dbe0*/  FMNMX.FTZ R8, R182, R8, !PT ;  /* 0x00000008b6087209 */ /* 0x000fe40007810000 */
[----:B------:R-:W2:Y:S01]  /*dbf0*/  MUFU.EX2 R154, R156 ;  /* 0x0000009c009a7308 */ /* 0x000ea20000000800 */
[----:B0-----:R-:W-:Y:S01]  /*dc00*/  FFMA.FTZ R6, R14, R6, R152 ;  /* 0x000000060e067223 */ /* 0x001fe20000010098 */
[----:B------:R-:W-:Y:S01]  /*dc10*/  FMNMX.FTZ R8, R183, R8, !PT ;  /* 0x00000008b7087209 */ /* 0x000fe20007810000 */
[-C--:B------:R-:W-:Y:S01]  /*dc20*/  FMUL.FTZ R24, R24, R14.reuse ;  /* 0x0000000e18187220 */ /* 0x080fe20000410000 */
[-C--:B------:R-:W-:Y:S01]  /*dc30*/  FMUL.FTZ R25, R25, R14.reuse ;  /* 0x0000000e19197220 */ /* 0x080fe20000410000 */
[----:B------:R-:W-:Y:S01]  /*dc40*/  FMUL.FTZ R28, R28, R14 ;  /* 0x0000000e1c1c7220 */ /* 0x000fe20000410000 */
[----:B------:R-:W-:Y:S01]  /*dc50*/  FMNMX.FTZ R8, R186, R8, !PT ;  /* 0x00000008ba087209 */ /* 0x000fe20007810000 */
[----:B------:R-:W-:Y:S01]  /*dc60*/  FMUL.FTZ R29, R29, R14 ;  /* 0x0000000e1d1d7220 */ /* 0x000fe20000410000 */
[----:B------:R-:W0:Y:S01]  /*dc70*/  MUFU.EX2 R157, R157 ;  /* 0x0000009d009d7308 */ /* 0x000e220000000800 */
[----:B-1----:R-:W-:Y:S01]  /*dc80*/  FADD.FTZ R6, R153, R6 ;  /* 0x0000000699067221 */ /* 0x002fe20000010000 */
[----:B------:R-:W-:Y:S01]  /*dc90*/  FMNMX.FTZ R8, R187, R8, !PT ;  /* 0x00000008bb087209 */ /* 0x000fe20007810000 */
[----:B------:R-:W-:Y:S01]  /*dca0*/  FMUL.FTZ R32, R32, R14 ;  /* 0x0000000e20207220 */ /* 0x000fe20000410000 */
[----:B------:R-:W-:Y:S01]  /*dcb0*/  F2FP.F16.F32.PACK_AB R152, R153, R152 ;  /* 0x000000989998723e */ /* 0x000fe200000000ff */
[----:B------:R-:W-:Y:S01]  /*dcc0*/  FMUL.FTZ R33, R33, R14 ;  /* 0x0000000e21217220 */ /* 0x000fe20000410000 */
[----:B------:R-:W-:Y:S01]  /*dcd0*/  FMNMX.FTZ R8, R190, R8, !PT ;  /* 0x00000008be087209 */ /* 0x000fe20007810000 */
[-C--:B------:R-:W-:Y:S01]  /*dce0*/  FMUL.FTZ R36, R36, R14.reuse ;  /* 0x0000000e24247220 */ /* 0x080fe20000410000 */
[-C--:B------:R-:W-:Y:S01]  /*dcf0*/  FMUL.FTZ R37, R37, R14.reuse ;  /* 0x0000000e25257220 */ /* 0x080fe20000410000 */
        /* <DEDUP_REMOVED lines=20> */
[-C--:B------:R-:W-:Y:S01]  /*de40*/  FMUL.FTZ R69, R69, R14.reuse ;  /* 0x0000000e45457220 */ /* 0x080fe20000410000 */
[-C--:B------:R-:W-:Y:S01]  /*de50*/  FMUL.FTZ R72, R72, R14.reuse ;  /* 0x0000000e48487220 */ /* 0x080fe20000410000 */
[----:B------:R-:W1:Y:S01]  /*de60*/  SHFL.BFLY PT, R12, R8, 0x2, 0x1f ;  /* 0x0c401f00080c7f89 */ /* 0x000e6200000e0000 */
        /* <DEDUP_REMOVED lines=23> */
[----:B-1----:R-:W-:Y:S01]  /*dfe0*/  FMNMX.FTZ R8, R8, R12, !PT ;  /* 0x0000000c08087209 */ /* 0x002fe20007810000 */
        /* <DEDUP_REMOVED lines=17> */
[----:B--2---:R-:W-:Y:S01]  /*e100*/  FADD.FTZ R6, R154, R6 ;  /* 0x000000069a067221 */ /* 0x004fe20000010000 */
[C---:B0-----:R-:W-:Y:S01]  /*e110*/  F2FP.F16.F32.PACK_AB R154, R157.reuse, R154 ;  /* 0x0000009a9d9a723e */ /* 0x041fe200000000ff */
[----:B------:R-:W-:Y:S02]  /*e120*/  MUFU.EX2 R161, R161 ;  /* 0x000000a100a17308 */ /* 0x000fe40000000800 */
[----:B------:R-:W-:-:S06]  /*e130*/  FADD.FTZ R6, R157, R6 ;  /* 0x000000069d067221 */ /* 0x000fcc0000010000 */
[----:B------:R-:W-:Y:S01]  /*e140*/  MUFU.EX2 R165, R165 ;  /* 0x000000a500a57308 */ /* 0x000fe20000000800 */
[----:B-1----:R-:W-:-:S04]  /*e150*/  FMNMX.FTZ R8, R8, R12, !PT ;  /* 0x0000000c08087209 */ /* 0x002fc80007810000 */
[----:B------:R-:W-:-:S03]  /*e160*/  FSETP.NEU.FTZ.AND P1, PT, R8, -INF , PT ;  /* 0xff8000000800780b */ /* 0x000fc60003f3d000 */
[----:B------:R-:W-:Y:S01]  /*e170*/  MUFU.EX2 R169, R169 ;  /* 0x000000a900a97308 */ /* 0x000fe20000000800 */
[----:B------:R-:W-:-:S05]  /*e180*/  FSEL R12, R8, RZ, P1 ;  /* 0x000000ff080c7208 */ /* 0x000fca0000800000 */
[----:B------:R-:W-:Y:S01]  /*e190*/  FADD.FTZ R11, -R12, R11 ;  /* 0x0000000b0c0b7221 */ /* 0x000fe20000010100 */
[----:B------:R-:W-:Y:S01]  /*e1a0*/  FMUL.FTZ R12, R8, UR37 ;  /* 0x00000025080c7c20 */ /* 0x000fe20008410000 */
[----:B------:R-:W-:Y:S02]  /*e1b0*/  MUFU.EX2 R173, R173 ;  /* 0x000000ad00ad7308 */ /* 0x000fe40000000800 */
[----:B------:R-:W-:Y:S02]  /*e1c0*/  FMUL.FTZ R11, R11, UR37 ;  /* 0x000000250b0b7c20 */ /* 0x000fe40008410000 */
[----:B------:R-:W-:-:S04]  /*e1d0*/  FSEL R12, R12, RZ, P1 ;  /* 0x000000ff0c0c7208 */ /* 0x000fc80000800000 */
        /* <DEDUP_REMOVED lines=26> */
[----:B------:R-:W-:Y:S01]  /*e380*/  VIADD R12, R10, 0x32440 ;  /* 0x000324400a0c7836 */ /* 0x000fe20000000000 */
[----:B------:R-:W1:Y:S01]  /*e390*/  MUFU.EX2 R153, R155 ;  /* 0x0000009b00997308 */ /* 0x000e620000000800 */
[----:B0-----:R-:W-:Y:S01]  /*e3a0*/  FFMA.FTZ R3, R11, R3, R13 ;  /* 0x000000030b037223 */ /* 0x001fe2000001000d */
        /* <DEDUP_REMOVED lines=64> */
[----:B------:R-:W-:Y:S01]  /*e7b0*/  PRMT R12, R15, 0x654, R12 ;  /* 0x000006540f0c7816 */ /* 0x000fe2000000000c */
[----:B------:R-:W0:Y:S01]  /*e7c0*/  MUFU.EX2 R158, R158 ;  /* 0x0000009e009e7308 */ /* 0x000e220000000800 */
[----:B------:R-:W-:Y:S01]  /*e7d0*/  IADD3 R11, R201, 0x8, RZ ;  /* 0x00000008c90b7810 */ /* 0x000fe20007ffe0ff */
[C---:B-1----:R-:W-:Y:S01]  /*e7e0*/  FADD.FTZ R3, R153.reuse, R3 ;  /* 0x0000000399037221 */ /* 0x042fe20000010000 */
[----:B------:R1:W-:Y:S01]  /*e7f0*/  SYNCS.ARRIVE.TRANS64.RED.A1T0 RZ, [R12+URZ], RZ ;  /* 0x000000ff0cff79a7 */ /* 0x0003e2000810043f */
[----:B------:R-:W-:Y:S01]  /*e800*/  F2FP.F16.F32.PACK_AB R153, R153, R13 ;  /* 0x0000000d9999723e */ /* 0x000fe200000000ff */
[----:B------:R-:W-:-:S02]  /*e810*/  IMAD.MOV.U32 R13, RZ, RZ, 0x40000040 ;  /* 0x40000040ff0d7424 */ /* 0x000fc400078e00ff */
[----:B------:R-:W-:Y:S01]  /*e820*/  IMAD.MOV.U32 R15, RZ, RZ, 0x40000040 ;  /* 0x40000040ff0f7424 */ /* 0x000fe200078e00ff */
[----:B------:R-:W2:Y:S02]  /*e830*/  MUFU.EX2 R159, R159 ;  /* 0x0000009f009f7308 */ /* 0x000ea40000000800 */
[----:B------:R-:W-:Y:S01]  /*e840*/  R2UR UR7, R13 ;  /* 0x000000000d0772ca */ /* 0x000fe200000e0000 */
[----:B-1----:R-:W-:Y:S02]  /*e850*/  IMAD.MOV.U32 R12, RZ, RZ, 0xc00 ;  /* 0x00000c00ff0c7424 */ /* 0x002fe400078e00ff */
[----:B------:R-:W-:Y:S02]  /*e860*/  IMAD.MOV.U32 R13, RZ, RZ, 0x40000040 ;  /* 0x40000040ff0d7424 */ /* 0x000fe400078e00ff */
[----:B------:R-:W-:Y:S01]  /*e870*/  IMAD R12, R18, R12, UR38 ;  /* 0x00000026120c7e24 */ /* 0x000fe2000f8e020c */
[----:B------:R-:W1:Y:S01]  /*e880*/  MUFU.EX2 R162, R162 ;  /* 0x000000a200a27308 */ /* 0x000e620000000800 */
[----:B0-----:R-:W-:-:S02]  /*e890*/  FADD.FTZ R3, R158, R3 ;  /* 0x000000039e037221 */ /* 0x001fc40000010000 */
[C---:B------:R-:W-:Y:S01]  /*e8a0*/  VIADD R14, R12.reuse, 0x80 ;  /* 0x000000800c0e7836 */ /* 0x040fe20000000000 */
[----:B------:R-:W-:-:S04]  /*e8b0*/  R2UR UR6, R12 ;  /* 0x000000000c0672ca */ /* 0x000fc800000e0000 */
[----:B------:R-:W0:Y:S01]  /*e8c0*/  MUFU.EX2 R163, R163 ;  /* 0x000000a300a37308 */ /* 0x000e220000000800 */
[C---:B--2---:R-:W-:Y:S01]  /*e8d0*/  F2FP.F16.F32.PACK_AB R155, R159.reuse, R158 ;  /* 0x0000009e9f9b723e */ /* 0x044fe200000000ff */
[----:B------:R2:W-:Y:S01]  /*e8e0*/  BAR.SYNC.DEFER_BLOCKING R11, 0x100 ;  /* 0x0004000b0000751d */ /* 0x0005e20000010000 */
[----:B------:R-:W-:-:S05]  /*e8f0*/  FADD.FTZ R3, R159, R3 ;  /* 0x000000039f037221 */ /* 0x000fca0000010000 */
[----:B------:R-:W3:Y:S01]  /*e900*/  MUFU.EX2 R166, R166 ;  /* 0x000000a600a67308 */ /* 0x000ee20000000800 */
[----:B-1----:R-:W-:-:S07]  /*e910*/  FADD.FTZ R3, R162, R3 ;  /* 0x00000003a2037221 */ /* 0x002fce0000010000 */
[----:B------:R-:W1:Y:S01]  /*e920*/  MUFU.EX2 R167, R167 ;  /* 0x000000a700a77308 */ /* 0x000e620000000800 */
[----:B0-----:R-:W-:-:S07]  /*e930*/  FADD.FTZ R3, R163, R3 ;  /* 0x00000003a3037221 */ /* 0x001fce0000010000 */
[----:B------:R-:W0:Y:S01]  /*e940*/  MUFU.EX2 R170, R170 ;  /* 0x000000aa00aa7308 */ /* 0x000e220000000800 */
[----:B---3--:R-:W-:Y:S01]  /*e950*/  FADD.FTZ R3, R166, R3 ;  /* 0x00000003a6037221 */ /* 0x008fe20000010000 */
[----:B------:R-:W-:-:S06]  /*e960*/  WARPGROUP.ARRIVE ;  /* 0x00000000000079c5 */ /* 0x000fcc0000000000 */
[----:B------:R-:W-:Y:S01]  /*e970*/  HGMMA.64x256x16.F32 R24, R152, gdesc[UR4].tnspB, R24, gsb0 ;  /* 0x43e0000498187df0 */ /* 0x000fe20008000818 */
[----:B------:R-:W-:Y:S01]  /*e980*/  R2UR UR6, R14 ;  /* 0x000000000e0672ca */ /* 0x000fe200000e0000 */
[----:B------:R-:W3:Y:S01]  /*e990*/  MUFU.EX2 R171, R171 ;  /* 0x000000ab00ab7308 */ /* 0x000ee20000000800 */
[----:B------:R-:W-:Y:S01]  /*e9a0*/  R2UR UR7, R15 ;  /* 0x000000000f0772ca */ /* 0x000fe200000e0000 */
[----:B------:R-:W-:Y:S02]  /*e9b0*/  VIADD R14, R12, 0x100 ;  /* 0x000001000c0e7836 */ /* 0x000fe40000000000 */
[----:B-1----:R-:W-:Y:S01]  /*e9c0*/  FADD.FTZ R3, R167, R3 ;  /* 0x00000003a7037221 */ /* 0x002fe20000010000 */
[----:B------:R-:W-:-:S03]  /*e9d0*/  IMAD.MOV.U32 R15, RZ, RZ, 0x40000040 ;  /* 0x40000040ff0f7424 */ /* 0x000fc600078e00ff */
[----:B0-----:R-:W-:Y:S01]  /*e9e0*/  FADD.FTZ R3, R170, R3 ;  /* 0x00000003aa037221 */ /* 0x001fe20000010000 */
[----:B------:R-:W0:Y:S08]  /*e9f0*/  MUFU.EX2 R174, R174 ;  /* 0x000000ae00ae7308 */ /* 0x000e300000000800 */
[----:B------:R-:W1:Y:S01]  /*ea00*/  MUFU.EX2 R175, R175 ;  /* 0x000000af00af7308 */ /* 0x000e620000000800 */
[----:B---3--:R-:W-:-:S07]  /*ea10*/  FADD.FTZ R3, R171, R3 ;  /* 0x00000003ab037221 */ /* 0x008fce0000010000 */
[----:B------:R-:W-:Y:S01]  /*ea20*/  MUFU.EX2 R177, R177 ;  /* 0x000000b100b17308 */ /* 0x000fe20000000800 */
[----:B0-----:R-:W-:-:S07]  /*ea30*/  FADD.FTZ R3, R174, R3 ;  /* 0x00000003ae037221 */ /* 0x001fce0000010000 */
[----:B------:R-:W-:Y:S01]  /*ea40*/  MUFU.EX2 R181, R181 ;  /* 0x000000b500b57308 */ /* 0x000fe20000000800 */
[----:B-1----:R-:W-:-:S07]  /*ea50*/  FADD.FTZ R3, R175, R3 ;  /* 0x00000003af037221 */ /* 0x002fce0000010000 */
[----:B------:R-:W0:Y:S08]  /*ea60*/  MUFU.EX2 R178, R178 ;  /* 0x000000b200b27308 */ /* 0x000e300000000800 */
[----:B------:R-:W1:Y:S08]  /*ea70*/  MUFU.EX2 R179, R179 ;  /* 0x000000b300b37308 */ /* 0x000e700000000800 */
[----:B------:R-:W3:Y:S01]  /*ea80*/  MUFU.EX2 R182, R182 ;  /* 0x000000b600b67308 */ /* 0x000ee20000000800 */
[----:B0-----:R-:W-:-:S07]  /*ea90*/  FADD.FTZ R3, R178, R3 ;  /* 0x00000003b2037221 */ /* 0x001fce0000010000 */
[----:B------:R-:W0:Y:S01]  /*eaa0*/  MUFU.EX2 R183, R183 ;  /* 0x000000b700b77308 */ /* 0x000e220000000800 */
[----:B-1----:R-:W-:-:S07]  /*eab0*/  FADD.FTZ R3, R179, R3 ;  /* 0x00000003b3037221 */ /* 0x002fce0000010000 */
[----:B------:R-:W-:Y:S01]  /*eac0*/  MUFU.EX2 R185, R185 ;  /* 0x000000b900b97308 */ /* 0x000fe20000000800 */
[----:B---3--:R-:W-:-:S07]  /*ead0*/  FADD.FTZ R3, R182, R3 ;  /* 0x00000003b6037221 */ /* 0x008fce0000010000 */
[----:B------:R-:W-:Y:S01]  /*eae0*/  MUFU.EX2 R189, R189 ;  /* 0x000000bd00bd7308 */ /* 0x000fe20000000800 */
[----:B0-----:R-:W-:-:S07]  /*eaf0*/  FADD.FTZ R3, R183, R3 ;  /* 0x00000003b7037221 */ /* 0x001fce0000010000 */
        /* <DEDUP_REMOVED lines=10> */
[----:B------:R-:W-:-:S07]  /*eba0*/  WARPGROUP.DEPBAR.LE gsb0, 0x0 ;  /* 0x00008000000079c5 */ /* 0x000fce0000010000 */
[----:B------:R-:W0:Y:S01]  /*ebb0*/  MUFU.EX2 R152, R160 ;  /* 0x000000a000987308 */ /* 0x000e220000000800 */
[----:B------:R-:W-:Y:S02]  /*ebc0*/  F2FP.F16.F32.PACK_AB R153, R163, R162 ;  /* 0x000000a2a399723e */ /* 0x000fe400000000ff */
[----:B------:R-:W-:-:S05]  /*ebd0*/  F2FP.F16.F32.PACK_AB R155, R167, R166 ;  /* 0x000000a6a79b723e */ /* 0x000fca00000000ff */
[----:B------:R-:W1:Y:S01]  /*ebe0*/  MUFU.EX2 R154, R164 ;  /* 0x000000a4009a7308 */ /* 0x000e620000000800 */
[----:B0-----:R-:W-:Y:S01]  /*ebf0*/  FADD.FTZ R6, R152, R6 ;  /* 0x0000000698067221 */ /* 0x001fe20000010000 */
[----:B------:R-:W-:-:S03]  /*ec00*/  F2FP.F16.F32.PACK_AB R152, R161, R152 ;  /* 0x00000098a198723e */ /* 0x000fc600000000ff */
[----:B------:R-:W-:-:S04]  /*ec10*/  FADD.FTZ R6, R161, R6 ;  /* 0x00000006a1067221 */ /* 0x000fc80000010000 */
[----:B-1----:R-:W-:Y:S01]  /*ec20*/  FADD.FTZ R6, R154, R6 ;  /* 0x000000069a067221 */ /* 0x002fe20000010000 */
        /* <DEDUP_REMOVED lines=22> */
[C---:B------:R-:W-:Y:S01]  /*ed90*/  VIADD R14, R12.reuse, 0x200 ;  /* 0x000002000c0e7836 */ /* 0x040fe20000000000 */
[----:B------:R-:W-:Y:S01]  /*eda0*/  R2UR UR7, R15 ;  /* 0x000000000f0772ca */ /* 0x000fe200000e0000 */
[----:B------:R-:W-:Y:S01]  /*edb0*/  IMAD.MOV.U32 R15, RZ, RZ, 0x40000040 ;  /* 0x40000040ff0f7424 */ /* 0x000fe200078e00ff */
[----:B------:R-:W-:Y:S01]  /*edc0*/  IADD3 R12, R12, 0x280, RZ ;  /* 0x000002800c0c7810 */ /* 0x000fe20007ffe0ff */
        /* <DEDUP_REMOVED lines=13> */
[----:B------:R-:W-:Y:S02]  /*eea0*/  R2UR UR6, R14 ;  /* 0x000000000e0672ca */ /* 0x000fe400000e0000 */
[----:B------:R-:W-:Y:S01]  /*eeb0*/  R2UR UR7, R15 ;  /* 0x000000000f0772ca */ /* 0x000fe200000e0000 */
[----:B------:R-:W-:Y:S02]  /*eec0*/  WARPGROUP.DEPBAR.LE gsb0, 0x0 ;  /* 0x00008000000079c5 */ /* 0x000fe40000010000 */
[----:B------:R-:W0:Y:S01]  /*eed0*/  MUFU.EX2 R152, R184 ;  /* 0x000000b800987308 */ /* 0x000e220000000800 */
[----:B------:R-:W-:Y:S01]  /*eee0*/  F2FP.F16.F32.PACK_AB R153, R187, R186 ;  /* 0x000000babb99723e */ /* 0x000fe200000000ff */
[----:B------:R-:W-:Y:S01]  /*eef0*/  FADD.FTZ R186, R186, R3 ;  /* 0x00000003baba7221 */ /* 0x000fe20000010000 */
[----:B------:R-:W-:-:S03]  /*ef00*/  F2FP.F16.F32.PACK_AB R155, R191, R190 ;  /* 0x000000bebf9b723e */ /* 0x000fc600000000ff */
[----:B------:R-:W-:Y:S02]  /*ef10*/  FADD.FTZ R187, R187, R186 ;  /* 0x000000babbbb7221 */ /* 0x000fe40000010000 */
[----:B------:R-:W1:Y:S02]  /*ef20*/  MUFU.EX2 R154, R188 ;  /* 0x000000bc009a7308 */ /* 0x000e640000000800 */
[----:B------:R-:W-:-:S04]  /*ef30*/  FADD.FTZ R190, R190, R187 ;  /* 0x000000bbbebe7221 */ /* 0x000fc80000010000 */
[----:B------:R-:W-:Y:S01]  /*ef40*/  FADD.FTZ R191, R191, R190 ;  /* 0x000000bebfbf7221 */ /* 0x000fe20000010000 */
        /* <DEDUP_REMOVED lines=26> */
[----:B------:R-:W-:Y:S03]  /*f0f0*/  HGMMA.64x256x16.F32 R24, R152, gdesc[UR4].tnspB, R24, gsb0 ;  /* 0x43e0000498187df0 */ /* 0x000fe60008000818 */
[----:B------:R-:W-:Y:S02]  /*f100*/  WARPGROUP.DEPBAR.LE gsb0, 0x0 ;  /* 0x00008000000079c5 */ /* 0x000fe40000010000 */
[----:B--2---:R-:W-:Y:S05]  /*f110*/  @!P0 BRA `(.L_x_15142) ;  /* 0x0000000000048947 */ /* 0x004fea0003800000 */
[----:B------:R-:W-:Y:S01]  /*f120*/  BPT.TRAP 0x1 ;  /* 0x000000040000795c */ /* 0x000fe20000300000 */
.L_x_15142:
[C---:B------:R-:W-:Y:S01]  /*f130*/  ISETP.GT.AND P1, PT, R9.reuse, R200, PT ;  /* 0x000000c80900720c */ /* 0x040fe20003f24270 */
[----:B------:R-:W-:Y:S02]  /*f140*/  VIADD R10, R10, 0x32460 ;  /* 0x000324600a0a7836 */ /* 0x000fe40000000000 */
[----:B------:R-:W-:Y:S02]  /*f150*/  IMAD.U32 R11, RZ, RZ, UR41 ;  /* 0x00000029ff0b7e24 */ /* 0x000fe4000f8e00ff */
[----:B------:R-:W-:Y:S02]  /*f160*/  VIADD R9, R9, 0xffffffff ;  /* 0xffffffff09097836 */ /* 0x000fe40000000000 */
[----:B------:R-:W-:Y:S01]  /*f170*/  IMAD.MOV.U32 R12, RZ, RZ, R0 ;  /* 0x000000ffff0c7224 */ /* 0x000fe200078e0000 */
[----:B------:R-:W-:Y:S01]  /*f180*/  PRMT R10, R11, 0x654, R10 ;  /* 0x000006540b0a7816 */ /* 0x000fe2000000000a */
[----:B------:R-:W-:-:S03]  /*f190*/  IMAD.MOV.U32 R11, RZ, RZ, R8 ;  /* 0x000000ffff0b7224 */ /* 0x000fc600078e0008 */
[----:B------:R0:W-:Y:S01]  /*f1a0*/  SYNCS.ARRIVE.TRANS64.RED.A1T0 RZ, [R10+URZ], RZ ;  /* 0x000000ff0aff79a7 */ /* 0x0001e2000810043f */
[----:B------:R-:W-:Y:S05]  /*f1b0*/  @P1 BRA `(.L_x_15143) ;  /* 0xffffffcc00cc1947 */ /* 0x000fea000383ffff */
.L_x_15132:
[----:B------:R-:W-:-:S13]  /*f1c0*/  ISETP.GE.AND P1, PT, R9, RZ, PT ;  /* 0x000000ff0900720c */ /* 0x000fda0003f26270 */
[----:B------:R-:W-:Y:S05]  /*f1d0*/  @!P1 BRA `(.L_x_15144) ;  /* 0x0000002800449947 */ /* 0x000fea0003800000 */
[----:B------:R-:W-:Y:S02]  /*f1e0*/  IMAD.MOV.U32 R11, RZ, RZ, R8 ;  /* 0x000000ffff0b7224 */ /* 0x000fe400078e0008 */
[----:B------:R-:W-:-:S07]  /*f1f0*/  IMAD.MOV.U32 R12, RZ, RZ, R0 ;  /* 0x000000ffff0c7224 */ /* 0x000fce00078e0000 */
.L_x_15155:
[----:B------:R-:W-:Y:S01]  /*f200*/  IADD3 R18, R18, 0x1, RZ ;  /* 0x0000000112127810 */ /* 0x000fe20007ffe0ff */
[----:B------:R-:W-:Y:S05]  /*f210*/  YIELD ;  /* 0x0000000000007946 */ /* 0x000fea0003800000 */
[----:B------:R-:W-:-:S04]  /*f220*/  ISETP.NE.AND P1, PT, R18, 0x2, PT ;  /* 0x000000021200780c */ /* 0x000fc80003f25270 */
[----:B------:R-:W-:Y:S02]  /*f230*/  SEL R0, RZ, 0x1, P1 ;  /* 0x00000001ff007807 */ /* 0x000fe40000800000 */
[----:B------:R-:W-:Y:S02]  /*f240*/  SEL R18, R18, RZ, P1 ;  /* 0x000000ff12127207 */ /* 0x000fe40000800000 */
[----:B------:R-:W-:Y:S01]  /*f250*/  LOP3.LUT R207, R207, R0, RZ, 0x3c, !PT ;  /* 0x00000000cfcf7212 */ /* 0x000fe200078e3cff */
[----:B01----:R-:W-:Y:S06]  /*f260*/  @!P0 BRA `(.L_x_15145) ;  /* 0x0000000000048947 */ /* 0x003fec0003800000 */
[----:B------:R-:W-:Y:S01]  /*f270*/  BPT.TRAP 0x1 ;  /* 0x000000040000795c */ /* 0x000fe20000300000 */
.L_x_15145:
[----:B0-----:R-:W-:Y:S01]  /*f280*/  IMAD R10, R18, 0x8, R22 ;  /* 0x00000008120a7824 */ /* 0x001fe200078e0216 */
[----:B------:R-:W-:-:S04]  /*f290*/  SHF.L.U32 R0, R207, 0x1f, RZ ;  /* 0x0000001fcf007819 */ /* 0x000fc800000006ff */
[----:B------:R0:W1:Y:S01]  /*f2a0*/  SYNCS.PHASECHK.TRANS64.TRYWAIT P1, [R10+URZ+0x32430], R0 ;  /* 0x032430000a0075a7 */ /* 0x000062000802017f */
[----:B------:R-:W-:Y:S05]  /*f2b0*/  @!P0 BRA `(.L_x_15146) ;  /* 0x0000000000048947 */ /* 0x000fea0003800000 */
[----:B------:R-:W-:Y:S01]  /*f2c0*/  BPT.TRAP 0x1 ;  /* 0x000000040000795c */ /* 0x000fe20000300000 */
.L_x_15146:
[----:B------:R-:W2:Y:S01]  /*f2d0*/  LDL R7, [R1+0x68] ;  /* 0x0000680001077983 */ /* 0x000ea20000100800 */
[----:B------:R-:W-:Y:S02]  /*f2e0*/  IMAD.MOV.U32 R153, RZ, RZ, 0x40000040 ;  /* 0x40000040ff997424 */ /* 0x000fe400078e00ff */
[----:B--2---:R-:W-:Y:S01]  /*f2f0*/  IMAD R152, R18, 0x300, R7 ;  /* 0x0000030012987824 */ /* 0x004fe200078e0207 */
[----:B-1----:R-:W-:Y:S06]  /*f300*/  @P1 BRA `(.L_x_15147) ;  /* 0x0000000000081947 */ /* 0x002fec0003800000 */
[----:B------:R-:W1:Y:S02]  /*f310*/  SYNCS.PHASECHK.TRANS64.TRYWAIT P1, [R10+URZ+0x32430], R0 ;  /* 0x032430000a0075a7 */ /* 0x000e64000802017f */
[----:B-1----:R-:W-:Y:S05]  /*f320*/  @!P1 BRA `(.L_x_15148) ;  /* 0x000000ec00c89947 */ /* 0x002fea0003800000 */
.L_x_15147:
[----:B------:R-:W-:Y:S01]  /*f330*/  VIADD R20, R152, 0x2 ;  /* 0x0000000298147836 */ /* 0x000fe20000000000 */
[----:B------:R-:W2:Y:S01]  /*f340*/  LDL.64 R202, [R1+0x58] ;  /* 0x0000580001ca7983 */ /* 0x000ea20000100a00 */
[----:B------:R-:W-:Y:S01]  /*f350*/  IMAD.MOV.U32 R21, RZ, RZ, 0x40000040 ;  /* 0x40000040ff157424 */ /* 0x000fe200078e00ff */
[----:B------:R-:W-:Y:S05]  /*f360*/  WARPSYNC.ALL ;  /* 0x0000000000007948 */ /* 0x000fea0003800000 */
[----:B------:R-:W-:Y:S01]  /*f370*/  R2UR UR10, R20 ;  /* 0x00000000140a72ca */ /* 0x000fe200000e0000 */
[----:B------:R-:W3:Y:S01]  /*f380*/  LDL.64 R200, [R1+0x50] ;  /* 0x0000500001c87983 */ /* 0x000ee20000100a00 */
[----:B------:R-:W-:Y:S01]  /*f390*/  R2UR UR11, R21 ;  /* 0x00000000150b72ca */ /* 0x000fe200000e0000 */
[C---:B------:R-:W-:Y:S01]  /*f3a0*/  VIADD R14, R152.reuse, 0x4 ;  /* 0x00000004980e7836 */ /* 0x040fe20000000000 */
[C---:B------:R-:W-:Y:S01]  /*f3b0*/  R2UR UR6, R152.reuse ;  /* 0x00000000980672ca */ /* 0x040fe200000e0000 */
[----:B------:R-:W4:Y:S01]  /*f3c0*/  LDL.64 R20, [R1+0x60] ;  /* 0x0000600001147983 */ /* 0x000f220000100a00 */
[----:B------:R-:W-:Y:S01]  /*f3d0*/  R2UR UR7, R153 ;  /* 0x00000000990772ca */ /* 0x000fe200000e0000 */
[----:B------:R-:W-:Y:S01]  /*f3e0*/  VIADD R152, R152, 0x6 ;  /* 0x0000000698987836 */ /* 0x000fe20000000000 */
[----:B------:R-:W-:Y:S01]  /*f3f0*/  R2UR UR4, R214 ;  /* 0x00000000d60472ca */ /* 0x000fe200000e0000 */
[----:B------:R-:W-:Y:S01]  /*f400*/  IMAD.MOV.U32 R153, RZ, RZ, 0x40000040 ;  /* 0x40000040ff997424 */ /* 0x000fe200078e00ff */
[----:B------:R-:W-:-:S02]  /*f410*/  R2UR UR5, R215 ;  /* 0x00000000d70572ca */ /* 0x000fc400000e0000 */
[----:B------:R-:W-:Y:S02]  /*f420*/  R2UR UR18, R152 ;  /* 0x00000000981272ca */ /* 0x000fe400000e0000 */
[----:B------:R-:W-:Y:S02]  /*f430*/  R2UR UR19, R153 ;  /* 0x00000000991372ca */ /* 0x000fe400000e0000 */
[----:B------:R-:W-:-:S07]  /*f440*/  WARPGROUP.ARRIVE ;  /* 0x00000000000079c5 */ /* 0x000fce0000000000 */
[----:B------:R-:W-:Y:S01]  /*f450*/  HGMMA.64x96x16.F32 R152, gdesc[UR4], RZ, !UPT, gsb0 ;  /* 0x01600000049879f0 */ /* 0x000fe2000c0008ff */
[----:B------:R-:W-:Y:S01]  /*f460*/  IMAD.MOV.U32 R15, RZ, RZ, 0x40000040 ;  /* 0x40000040ff0f7424 */ /* 0x000fe200078e00ff */
[----:B------:R-:W-:-:S04]  /*f470*/  R2UR UR14, R14 ;  /* 0x000000000e0e72ca */ /* 0x000fc800000e0000 */
[----:B------:R-:W-:Y:S01]  /*f480*/  R2UR UR15, R15 ;  /* 0x000000000f0f72ca */ /* 0x000fe200000e0000 */
[----:B------:R-:W-:Y:S02]  /*f490*/  WARPGROUP.DEPBAR.LE gsb0, 0x0 ;  /* 0x00008000000079c5 */ /* 0x000fe40000010000 */
[----:B------:R-:W-:Y:S01]  /*f4a0*/  WARPGROUP.ARRIVE ;  /* 0x00000000000079c5 */ /* 0x000fe20000000000 */
[----:B----4-:R-:W-:Y:S02]  /*f4b0*/  R2UR UR8, R20 ;  /* 0x00000000140872ca */ /* 0x010fe400000e0000 */
[----:B------:R-:W-:-:S13]  /*f4c0*/  R2UR UR9, R21 ;  /* 0x00000000150972ca */ /* 0x000fda00000e0000 */
[----:B------:R-:W-:Y:S01]  /*f4d0*/  HGMMA.64x96x16.F32 R152, gdesc[UR8], R152, gsb0 ;  /* 0x01600000089879f0 */ /* 0x000fe20008000898 */
[----:B--2---:R-:W-:Y:S02]  /*f4e0*/  R2UR UR12, R202 ;  /* 0x00000000ca0c72ca */ /* 0x004fe400000e0000 */
[----:B------:R-:W-:Y:S02]  /*f4f0*/  R2UR UR13, R203 ;  /* 0x00000000cb0d72ca */ /* 0x000fe400000e0000 */
[----:B---3--:R-:W-:Y:S02]  /*f500*/  R2UR UR16, R200 ;  /* 0x00000000c81072ca */ /* 0x008fe400000e0000 */
        /* <DEDUP_REMOVED lines=10> */
.L_x_15149:
[----:B------:R2:W3:Y:S01]  /*f5b0*/  SYNCS.PHASECHK.TRANS64.TRYWAIT P1, [R10+URZ+0x32450], R0 ;  /* 0x032450000a0075a7 */ /* 0x0004e2000802017f */
[----:B------:R-:W-:Y:S05]  /*f5c0*/  @!P0 BRA `(.L_x_15150) ;  /* 0x0000000000048947 */ /* 0x000fea0003800000 */
[----:B------:R-:W-:Y:S01]  /*f5d0*/  BPT.TRAP 0x1 ;  /* 0x000000040000795c */ /* 0x000fe20000300000 */
.L_x_15150:
[----:B---3--:R-:W-:Y:S05]  /*f5e0*/  @P1 BRA `(.L_x_15151) ;  /* 0x0000000000081947 */ /* 0x008fea0003800000 */
[----:B------:R-:W3:Y:S02]  /*f5f0*/  SYNCS.PHASECHK.TRANS64.TRYWAIT P1, [R10+URZ+0x32450], R0 ;  /* 0x032450000a0075a7 */ /* 0x000ee4000802017f */
[----:B---3--:R-:W-:Y:S05]  /*f600*/  @!P1 BRA `(.L_x_15152) ;  /* 0x000000ec00249947 */ /* 0x008fea0003800000 */
.L_x_15151:
[----:B------:R-:W4:Y:S04]  /*f610*/  LDL.64 R202, [R1+0x40] ;  /* 0x0000400001ca7983 */ /* 0x000f280000100a00 */
[----:B------:R-:W2:Y:S04]  /*f620*/  LDL.64 R200, [R1+0x38] ;  /* 0x0000380001c87983 */ /* 0x000ea80000100a00 */
        /* <DEDUP_REMOVED lines=9> */
[----:B------:R0:W-:Y:S01]  /*f6c0*/  STL.64 [R1+0xa8], R2 ;  /* 0x0000a80201007387 */ /* 0x0001e20000100a00 */
[C---:B------:R-:W-:Y:S01]  /*f6d0*/  R2UR UR6, R14.reuse ;  /* 0x000000000e0672ca */ /* 0x040fe200000e0000 */
[----:B------:R-:W-:Y:S01]  /*f6e0*/  VIADD R20, R14, 0x2 ;  /* 0x000000020e147836 */ /* 0x000fe20000000000 */
[----:B------:R-:W-:Y:S01]  /*f6f0*/  R2UR UR5, R5 ;  /* 0x00000000050572ca */ /* 0x000fe200000e0000 */
[----:B------:R-:W-:Y:S01]  /*f700*/  IMAD.MOV.U32 R21, RZ, RZ, 0x40000040 ;  /* 0x40000040ff157424 */ /* 0x000fe200078e00ff */
[----:B0-----:R-:W2:Y:S11]  /*f710*/  LDL.64 R2, [R1+0x28] ;  /* 0x0000280001027983 */ /* 0x001eb60000100a00 */
[----:B------:R-:W-:Y:S01]  /*f720*/  HGMMA.64x96x16.F32 R152, gdesc[UR4], R152, gsb0 ;  /* 0x01600000049879f0 */ /* 0x000fe20008000898 */
[----:B------:R-:W-:-:S02]  /*f730*/  R2UR UR6, R20 ;  /* 0x00000000140672ca */ /* 0x000fc400000e0000 */
[----:B------:R-:W-:Y:S01]  /*f740*/  R2UR UR7, R21 ;  /* 0x00000000150772ca */ /* 0x000fe200000e0000 */
[----:B------:R-:W-:Y:S02]  /*f750*/  VIADD R20, R14, 0x4 ;  /* 0x000000040e147836 */ /* 0x000fe40000000000 */
[----:B------:R-:W-:Y:S01]  /*f760*/  IMAD.MOV.U32 R21, RZ, RZ, 0x40000040 ;  /* 0x40000040ff157424 */ /* 0x000fe200078e00ff */
[----:B------:R-:W-:Y:S02]  /*f770*/  WARPGROUP.DEPBAR.LE gsb0, 0x0 ;  /* 0x00008000000079c5 */ /* 0x000fe40000010000 */
[----:B------:R-:W-:Y:S01]  /*f780*/  WARPGROUP.ARRIVE ;  /* 0x00000000000079c5 */ /* 0x000fe20000000000 */
[----:B---3--:R-:W-:Y:S02]  /*f790*/  R2UR UR4, R8 ;  /* 0x00000000080472ca */ /* 0x008fe400000e0000 */
[----:B------:R-:W-:Y:S02]  /*f7a0*/  R2UR UR5, R9 ;  /* 0x00000000090572ca */ /* 0x000fe400000e0000 */
[----:B------:R-:W3:Y:S11]  /*f7b0*/  LDL.64 R8, [R1+0x30] ;  /* 0x0000300001087983 */ /* 0x000ef60000100a00 */
[----:B------:R-:W-:Y:S01]  /*f7c0*/  HGMMA.64x96x16.F32 R152, gdesc[UR4], R152, gsb0 ;  /* 0x01600000049879f0 */ /* 0x000fe20008000898 */
[----:B------:R-:W-:-:S02]  /*f7d0*/  R2UR UR6, R20 ;  /* 0x00000000140672ca */ /* 0x000fc400000e0000 */
[----:B------:R-:W-:Y:S02]  /*f7e0*/  R2UR UR7, R21 ;  /* 0x00000000150772ca */ /* 0x000fe400000e0000 */
[----:B----4-:R-:W-:Y:S02]  /*f7f0*/  R2UR UR4, R202 ;  /* 0x00000000ca0472ca */ /* 0x010fe400000e0000 */
[----:B------:R-:W-:Y:S01]  /*f800*/  R2UR UR5, R203 ;  /* 0x00000000cb0572ca */ /* 0x000fe200000e0000 */
[----:B------:R-:W-:Y:S01]  /*f810*/  VIADD R20, R14, 0x6 ;  /* 0x000000060e147836 */ /* 0x000fe20000000000 */
[----:B------:R-:W4:Y:S01]  /*f820*/  LDL.64 R202, [R1+0x8] ;  /* 0x0000080001ca7983 */ /* 0x000f220000100a00 */
[----:B------:R-:W-:Y:S01]  /*f830*/  IMAD.MOV.U32 R21, RZ, RZ, 0x40000040 ;  /* 0x40000040ff157424 */ /* 0x000fe200078e00ff */
[----:B------:R-:W-:Y:S02]  /*f840*/  WARPGROUP.DEPBAR.LE gsb0, 0x0 ;  /* 0x00008000000079c5 */ /* 0x000fe40000010000 */
[----:B------:R-:W-:-:S07]  /*f850*/  WARPGROUP.ARRIVE ;  /* 0x00000000000079c5 */ /* 0x000fce0000000000 */
[----:B------:R-:W-:Y:S01]  /*f860*/  HGMMA.64x96x16.F32 R152, gdesc[UR4], R152, gsb0 ;  /* 0x01600000049879f0 */ /* 0x000fe20008000898 */
[----:B--2---:R-:W-:Y:S02]  /*f870*/  R2UR UR4, R200 ;  /* 0x00000000c80472ca */ /* 0x004fe400000e0000 */
        /* <DEDUP_REMOVED lines=11> */
[----:B---3--:R-:W-:Y:S02]  /*f930*/  R2UR UR4, R8 ;  /* 0x00000000080472ca */ /* 0x008fe400000e0000 */
[----:B------:R-:W-:Y:S02]  /*f940*/  R2UR UR5, R9 ;  /* 0x00000000090572ca */ /* 0x000fe400000e0000 */
[----:B------:R-:W3:Y:S01]  /*f950*/  LDL.64 R8, [R1+0x18] ;  /* 0x0000180001087983 */ /* 0x000ee20000100a00 */
[----:B------:R-:W-:-:S02]  /*f960*/  WARPGROUP.DEPBAR.LE gsb0, 0x0 ;  /* 0x00008000000079c5 */ /* 0x000fc40000010000 */
[----:B------:R-:W-:-:S08]  /*f970*/  WARPGROUP.ARRIVE ;  /* 0x00000000000079c5 */ /* 0x000fd00000000000 */
[----:B------:R-:W-:Y:S01]  /*f980*/  HGMMA.64x96x16.F32 R152, gdesc[UR4], R152, gsb0 ;  /* 0x01600000049879f0 */ /* 0x000fe20008000898 */
[----:B------:R-:W-:Y:S01]  /*f990*/  VIADD R20, R14, 0x302 ;  /* 0x000003020e147836 */ /* 0x000fe20000000000 */
[----:B------:R-:W-:Y:S01]  /*f9a0*/  R2UR UR4, R2 ;  /* 0x00000000020472ca */ /* 0x000fe200000e0000 */
[----:B------:R-:W-:Y:S01]  /*f9b0*/  IMAD.MOV.U32 R21, RZ, RZ, 0x40000040 ;  /* 0x40000040ff157424 */ /* 0x000fe200078e00ff */
[----:B------:R-:W-:Y:S02]  /*f9c0*/  R2UR UR5, R3 ;  /* 0x00000000030572ca */ /* 0x000fe400000e0000 */
[----:B------:R-:W4:Y:S01]  /*f9d0*/  LDL.64 R2, [R1+0x10] ;  /* 0x0000100001027983 */ /* 0x000f220000100a00 */
        /* <DEDUP_REMOVED lines=9> */
[----:B--2---:R-:W-:Y:S02]  /*fa70*/  R2UR UR4, R200 ;  /* 0x00000000c80472ca */ /* 0x004fe400000e0000 */
[----:B------:R-:W-:Y:S01]  /*fa80*/  R2UR UR5, R201 ;  /* 0x00000000c90572ca */ /* 0x000fe200000e0000 */
[----:B------:R-:W-:Y:S01]  /*fa90*/  VIADD R20, R14, 0x306 ;  /* 0x000003060e147836 */ /* 0x000fe20000000000 */
[----:B------:R-:W2:Y:S01]  /*faa0*/  LDL.64 R200, [R1] ;  /* 0x0000000001c87983 */ /* 0x000ea20000100a00 */
        /* <DEDUP_REMOVED lines=10> */
[----:B------:R-:W-:Y:S01]  /*fb50*/  VIADD R20, R14, 0x600 ;  /* 0x000006000e147836 */ /* 0x000fe20000000000 */
[----:B------:R0:W5:Y:S08]  /*fb60*/  LDL.LU R9, [R1+0xb0] ;  /* 0x0000b00001097983 */ /* 0x0001700000300800 */
[----:B------:R-:W-:Y:S01]  /*fb70*/  HGMMA.64x96x16.F32 R152, gdesc[UR4], R152, gsb0 ;  /* 0x01600000049879f0 */ /* 0x000fe20008000898 */
[----:B------:R-:W-:Y:S01]  /*fb80*/  IMAD.MOV.U32 R21, RZ, RZ, 0x40000040 ;  /* 0x40000040ff157424 */ /* 0x000fe200078e00ff */
[----:B------:R-:W-:-:S02]  /*fb90*/  R2UR UR6, R20 ;  /* 0x00000000140672ca */ /* 0x000fc400000e0000 */
[----:B----4-:R-:W-:Y:S02]  /*fba0*/  R2UR UR4, R2 ;  /* 0x00000000020472ca */ /* 0x010fe400000e0000 */
[----:B------:R-:W-:Y:S02]  /*fbb0*/  R2UR UR7, R21 ;  /* 0x00000000150772ca */ /* 0x000fe400000e0000 */
[----:B------:R-:W-:Y:S01]  /*fbc0*/  R2UR UR5, R3 ;  /* 0x00000000030572ca */ /* 0x000fe200000e0000 */
[----:B------:R-:W-:Y:S01]  /*fbd0*/  IMAD.MOV.U32 R21, RZ, RZ, 0x40000040 ;  /* 0x40000040ff157424 */ /* 0x000fe200078e00ff */
[----:B------:R-:W-:Y:S01]  /*fbe0*/  IADD3 R20, R14, 0x602, RZ ;  /* 0x000006020e147810 */ /* 0x000fe20007ffe0ff */
[----:B------:R0:W5:Y:S01]  /*fbf0*/  LDL.LU.64 R2, [R1+0xa8] ;  /* 0x0000a80001027983 */ /* 0x0001620000300a00 */
[----:B------:R-:W-:Y:S02]  /*fc00*/  WARPGROUP.DEPBAR.LE gsb0, 0x0 ;  /* 0x00008000000079c5 */ /* 0x000fe40000010000 */
        /* <DEDUP_REMOVED lines=60> */
[----:B------:R-:W2:Y:S01]  /*ffd0*/  S2R R203, SR_TID.X ;  /* 0x0000000000cb7919 */ /* 0x000ea20000002100 */
[----:B------:R-:W-:Y:S02]  /*ffe0*/  WARPGROUP.DEPBAR.LE gsb0, 0x0 ;  /* 0x00008000000079c5 */ /* 0x000fe40000010000 */
[----:B------:R-:W-:-:S09]  /*fff0*/  WARPGROUP.ARRIVE ;  /* 0x00000000000079c5 */ /* 0x000fd20000000000 */
[----:B------:R-:W-:Y:S01]  /*10000*/  HGMMA.64x96x16.F32 R152, gdesc[UR4], R152, gsb0 ;  /* 0x01600000049879f0 */ /* 0x000fe20008000898 */
[----:B--2---:R-:W-:-:S04]  /*10010*/  SHF.R.U32.HI R203, RZ, 0x7, R203 ;  /* 0x00000007ffcb7819 */ /* 0x004fc800000116cb */
[----:B------:R-:W-:Y:S01]  /*10020*/  IADD3 R7, -R203, 0xb, RZ ;  /* 0x0000000bcb077810 */ /* 0x000fe20007ffe1ff */
[----:B------:R-:W-:-:S04]  /*10030*/  WARPGROUP.DEPBAR.LE gsb0, 0x0 ;  /* 0x00008000000079c5 */ /* 0x000fc80000010000 */
[----:B------:R0:W-:Y:S06]  /*10040*/  BAR.ARV R7, 0x100 ;  /* 0x000400070000751d */ /* 0x0001ec0000002000 */
[----:B------:R-:W-:Y:S05]  /*10050*/  @!P0 BRA `(.L_x_15153) ;  /* 0x0000000000048947 */ /* 0x000fea0003800000 */
[----:B------:R-:W-:Y:S01]  /*10060*/  BPT.TRAP 0x1 ;  /* 0x000000040000795c */ /* 0x000fe20000300000 */
.L_x_15153:
[----:B-1----:R-:W-:Y:S01]  /*10070*/  FMNMX.FTZ R0, R152, R12, !PT ;  /* 0x0000000c98007209 */ /* 0x002fe20007810000 */
[----:B------:R-:W-:Y:S01]  /*10080*/  UMOV UR37, UR39 ;  /* 0x0000002700257c82 */ /* 0x000fe20008000000 */
[----:B------:R-:W-:Y:S02]  /*10090*/  IMAD.U32 R14, RZ, RZ, UR41 ;  /* 0x00000029ff0e7e24 */ /* 0x000fe4000f8e00ff */
[----:B------:R-:W-:Y:S01]  /*100a0*/  FMNMX.FTZ R0, R153, R0, !PT ;  /* 0x0000000099007209 */ /* 0x000fe20007810000 */
[----:B------:R-:W-:-:S03]  /*100b0*/  IMAD.MOV.U32 R15, RZ, RZ, 0x40000040 ;  /* 0x40000040ff0f7424 */ /* 0x000fc600078e00ff */
        /* <DEDUP_REMOVED lines=26> */
[C---:B------:R-:W-:Y:S01]  /*10260*/  FMUL.FTZ R8, R0.reuse, UR37 ;  /* 0x0000002500087c20 */ /* 0x040fe20008410000 */
[----:B------:R-:W-:-:S03]  /*10270*/  FADD.FTZ R12, -R0, R12 ;  /* 0x0000000c000c7221 */ /* 0x000fc60000010100 */
        /* <DEDUP_REMOVED lines=24> */
[----:B------:R-:W-:Y:S01]  /*10400*/  FMNMX.FTZ R8, R154, R11, !PT ;  /* 0x0000000b9a087209 */ /* 0x000fe20007810000 */
[----:B------:R-:W-:Y:S01]  /*10410*/  FMUL.FTZ R12, R12, UR37 ;  /* 0x000000250c0c7c20 */ /* 0x000fe20008410000 */
[----:B------:R-:W-:Y:S02]  /*10420*/  MUFU.EX2 R152, R152 ;  /* 0x0000009800987308 */ /* 0x000fe40000000800 */
[----:B------:R-:W-:-:S04]  /*10430*/  FMNMX.FTZ R8, R155, R8, !PT ;  /* 0x000000089b087209 */ /* 0x000fc80007810000 */
[----:B------:R-:W-:Y:S02]  /*10440*/  FMNMX.FTZ R8, R158, R8, !PT ;  /* 0x000000089e087209 */ /* 0x000fe40007810000 */
[----:B------:R-:W1:Y:S02]  /*10450*/  MUFU.EX2 R12, R12 ;  /* 0x0000000c000c7308 */ /* 0x000e640000000800 */
[----:B------:R-:W-:-:S04]  /*10460*/  FMNMX.FTZ R8, R159, R8, !PT ;  /* 0x000000089f087209 */ /* 0x000fc80007810000 */
[----:B------:R-:W-:Y:S02]  /*10470*/  FMNMX.FTZ R8, R162, R8, !PT ;  /* 0x00000008a2087209 */ /* 0x000fe40007810000 */
[----:B------:R-:W2:Y:S02]  /*10480*/  MUFU.EX2 R153, R153 ;  /* 0x0000009900997308 */ /* 0x000ea40000000800 */
[----:B------:R-:W-:-:S04]  /*10490*/  FMNMX.FTZ R8, R163, R8, !PT ;  /* 0x00000008a3087209 */ /* 0x000fc80007810000 */
[----:B------:R-:W-:Y:S02]  /*104a0*/  FMNMX.FTZ R8, R166, R8, !PT ;  /* 0x00000008a6087209 */ /* 0x000fe40007810000 */
[----:B------:R-:W-:Y:S01]  /*104b0*/  MUFU.EX2 R156, R156 ;  /* 0x0000009c009c7308 */ /* 0x000fe20000000800 */
[----:B-1----:R-:W-:Y:S01]  /*104c0*/  FFMA.FTZ R6, R12, R6, R152 ;  /* 0x000000060c067223 */ /* 0x002fe20000010098 */
[----:B------:R-:W-:Y:S01]  /*104d0*/  FMNMX.FTZ R8, R167, R8, !PT ;  /* 0x00000008a7087209 */ /* 0x000fe20007810000 */
[-C--:B------:R-:W-:Y:S01]  /*104e0*/  FMUL.FTZ R24, R24, R12.reuse ;  /* 0x0000000c18187220 */ /* 0x080fe20000410000 */
[-C--:B------:R-:W-:Y:S01]  /*104f0*/  FMUL.FTZ R25, R25, R12.reuse ;  /* 0x0000000c19197220 */ /* 0x080fe20000410000 */
[----:B------:R-:W-:Y:S01]  /*10500*/  FMUL.FTZ R28, R28, R12 ;  /* 0x0000000c1c1c7220 */ /* 0x000fe20000410000 */
[----:B------:R-:W-:Y:S01]  /*10510*/  FMNMX.FTZ R8, R170, R8, !PT ;  /* 0x00000008aa087209 */ /* 0x000fe20007810000 */
[-C--:B------:R-:W-:Y:S01]  /*10520*/  FMUL.FTZ R29, R29, R12.reuse ;  /* 0x0000000c1d1d7220 */ /* 0x080fe20000410000 */
[----:B------:R-:W1:Y:S01]  /*10530*/  MUFU.EX2 R157, R157 ;  /* 0x0000009d009d7308 */ /* 0x000e620000000800 */
        /* <DEDUP_REMOVED lines=62> */
[----:B------:R-:W3:Y:S01]  /*10920*/  SHFL.BFLY PT, R13, R8, 0x2, 0x1f ;  /* 0x0c401f00080d7f89 */ /* 0x000ee200000e0000 */
        /* <DEDUP_REMOVED lines=13> */
[----:B------:R-:W-:Y:S01]  /*10a00*/  IMAD.MOV.U32 R12, RZ, RZ, 0xc00 ;  /* 0x00000c00ff0c7424 */ /* 0x000fe200078e00ff */
[----:B--2---:R-:W-:Y:S01]  /*10a10*/  F2FP.F16.F32.PACK_AB R200, R153, R152 ;  /* 0x0000009899c8723e */ /* 0x004fe200000000ff */
[----:B------:R-:W2:Y:S01]  /*10a20*/  MUFU.EX2 R160, R160 ;  /* 0x000000a000a07308 */ /* 0x000ea20000000800 */
[----:B-1----:R-:W-:Y:S01]  /*10a30*/  F2FP.F16.F32.PACK_AB R202, R157, R156 ;  /* 0x0000009c9dca723e */ /* 0x002fe200000000ff */
[----:B------:R-:W-:-:S02]  /*10a40*/  IMAD R12, R18, R12, UR38 ;  /* 0x00000026120c7e24 */ /* 0x000fc4000f8e020c */
[----:B------:R-:W-:-:S03]  /*10a50*/  FADD.FTZ R6, R153, R6 ;  /* 0x0000000699067221 */ /* 0x000fc60000010000 */
[----:B------:R-:W-:Y:S01]  /*10a60*/  R2UR UR6, R12 ;  /* 0x000000000c0672ca */ /* 0x000fe200000e0000 */
[----:B------:R-:W1:Y:S01]  /*10a70*/  MUFU.EX2 R161, R161 ;  /* 0x000000a100a17308 */ /* 0x000e620000000800 */
[----:B---3--:R-:W-:Y:S01]  /*10a80*/  FMNMX.FTZ R8, R8, R13, !PT ;  /* 0x0000000d08087209 */ /* 0x008fe20007810000 */
[----:B------:R-:W-:-:S04]  /*10a90*/  FADD.FTZ R6, R156, R6 ;  /* 0x000000069c067221 */ /* 0x000fc80000010000 */
[----:B------:R-:W3:Y:S01]  /*10aa0*/  SHFL.BFLY PT, R13, R8, 0x1, 0x1f ;  /* 0x0c201f00080d7f89 */ /* 0x000ee200000e0000 */
[----:B------:R-:W-:Y:S01]  /*10ab0*/  FADD.FTZ R6, R157, R6 ;  /* 0x000000069d067221 */ /* 0x000fe20000010000 */
[----:B------:R-:W-:Y:S03]  /*10ac0*/  MUFU.EX2 R165, R165 ;  /* 0x000000a500a57308 */ /* 0x000fe60000000800 */
[----:B--2---:R-:W-:-:S05]  /*10ad0*/  FADD.FTZ R6, R160, R6 ;  /* 0x00000006a0067221 */ /* 0x004fca0000010000 */
[----:B------:R-:W-:Y:S01]  /*10ae0*/  MUFU.EX2 R169, R169 ;  /* 0x000000a900a97308 */ /* 0x000fe20000000800 */
[----:B-1----:R-:W-:-:S07]  /*10af0*/  FADD.FTZ R6, R161, R6 ;  /* 0x00000006a1067221 */ /* 0x002fce0000010000 */
[----:B------:R-:W-:Y:S01]  /*10b00*/  MUFU.EX2 R173, R173 ;  /* 0x000000ad00ad7308 */ /* 0x000fe20000000800 */
[----:B---3--:R-:W-:-:S07]  /*10b10*/  FMNMX.FTZ R8, R8, R13, !PT ;  /* 0x0000000d08087209 */ /* 0x008fce0007810000 */
[----:B------:R-:W-:Y:S01]  /*10b20*/  MUFU.EX2 R156, R176 ;  /* 0x000000b0009c7308 */ /* 0x000fe20000000800 */
[C---:B------:R-:W-:Y:S01]  /*10b30*/  FMUL.FTZ R13, R8.reuse, UR37 ;  /* 0x00000025080d7c20 */ /* 0x040fe20008410000 */
[----:B------:R-:W-:-:S03]  /*10b40*/  FADD.FTZ R11, -R8, R11 ;  /* 0x0000000b080b7221 */ /* 0x000fc60000010100 */
[--C-:B------:R-:W-:Y:S01]  /*10b50*/  FFMA.FTZ R154, R154, UR37, -R13.reuse ;  /* 0x000000259a9a7c23 */ /* 0x100fe2000801080d */
[----:B------:R-:W-:Y:S01]  /*10b60*/  FMUL.FTZ R11, R11, UR37 ;  /* 0x000000250b0b7c20 */ /* 0x000fe20008410000 */
        /* <DEDUP_REMOVED lines=26> */
[----:B------:R-:W2:Y:S01]  /*10d10*/  MUFU.EX2 R155, R155 ;  /* 0x0000009b009b7308 */ /* 0x000ea20000000800 */
[----:B-1---5:R-:W-:Y:S01]  /*10d20*/  FFMA.FTZ R3, R11, R3, R154 ;  /* 0x000000030b037223 */ /* 0x022fe2000001009a */
        /* <DEDUP_REMOVED lines=65> */
[----:B------:R-:W1:Y:S01]  /*11140*/  MUFU.EX2 R158, R158 ;  /* 0x0000009e009e7308 */ /* 0x000e620000000800 */
[----:B------:R-:W-:Y:S01]  /*11150*/  IADD3 R11, R203, 0x8, RZ ;  /* 0x00000008cb0b7810 */ /* 0x000fe20007ffe0ff */
[----:B------:R-:W-:Y:S01]  /*11160*/  VIADD R14, R12, 0x80 ;  /* 0x000000800c0e7836 */ /* 0x000fe20000000000 */
[----:B------:R3:W-:Y:S01]  /*11170*/  SYNCS.ARRIVE.TRANS64.RED.A1T0 RZ, [R13+URZ], RZ ;  /* 0x000000ff0dff79a7 */ /* 0x0007e2000810043f */
[C---:B--2---:R-:W-:Y:S01]  /*11180*/  F2FP.F16.F32.PACK_AB R201, R155.reuse, R154 ;  /* 0x0000009a9bc9723e */ /* 0x044fe200000000ff */
[----:B------:R-:W-:Y:S01]  /*11190*/  FADD.FTZ R3, R155, R3 ;  /* 0x000000039b037221 */ /* 0x000fe20000010000 */
[----:B------:R2:W-:Y:S01]  /*111a0*/  BAR.SYNC.DEFER_BLOCKING R11, 0x100 ;  /* 0x0004000b0000751d */ /* 0x0005e20000010000 */
[----:B---3--:R-:W-:-:S05]  /*111b0*/  IMAD.MOV.U32 R13, RZ, RZ, 0x40000040 ;  /* 0x40000040ff0d7424 */ /* 0x008fca00078e00ff */
[----:B------:R-:W3:Y:S01]  /*111c0*/  MUFU.EX2 R219, R159 ;  /* 0x0000009f00db7308 */ /* 0x000ee20000000800 */
[----:B------:R-:W-:Y:S01]  /*111d0*/  R2UR UR7, R13 ;  /* 0x000000000d0772ca */ /* 0x000fe200000e0000 */
[----:B-1----:R-:W-:-:S06]  /*111e0*/  FADD.FTZ R3, R158, R3 ;  /* 0x000000039e037221 */ /* 0x002fcc0000010000 */
[----:B--2---:R1:W2:Y:S08]  /*111f0*/  MUFU.EX2 R11, R164 ;  /* 0x000000a4000b7308 */ /* 0x0042b00000000800 */
[----:B------:R4:W-:Y:S01]  /*11200*/  MUFU.EX2 R21, R166 ;  /* 0x000000a600157308 */ /* 0x0009e20000000800 */
[C---:B---3--:R-:W-:Y:S01]  /*11210*/  F2FP.F16.F32.PACK_AB R203, R219.reuse, R158 ;  /* 0x0000009edbcb723e */ /* 0x048fe200000000ff */
[----:B------:R-:W-:Y:S01]  /*11220*/  FADD.FTZ R3, R219, R3 ;  /* 0x00000003db037221 */ /* 0x000fe20000010000 */
[----:B-1----:R-:W-:-:S02]  /*11230*/  F2FP.F16.F32.PACK_AB R164, R161, R160 ;  /* 0x000000a0a1a4723e */ /* 0x002fc400000000ff */
[----:B------:R-:W-:-:S03]  /*11240*/  WARPGROUP.ARRIVE ;  /* 0x00000000000079c5 */ /* 0x000fc60000000000 */
[----:B------:R-:W1:Y:S01]  /*11250*/  MUFU.EX2 R20, R167 ;  /* 0x000000a700147308 */ /* 0x000e620000000800 */
[----:B--2---:R-:W-:Y:S01]  /*11260*/  FADD.FTZ R6, R11, R6 ;  /* 0x000000060b067221 */ /* 0x004fe20000010000 */
[C---:B----4-:R-:W-:Y:S01]  /*11270*/  F2FP.F16.F32.PACK_AB R166, R165.reuse, R11 ;  /* 0x0000000ba5a6723e */ /* 0x050fe200000000ff */
[----:B------:R-:W-:Y:S01]  /*11280*/  HGMMA.64x256x16.F32 R24, R200, gdesc[UR4].tnspB, R24, gsb0 ;  /* 0x43e00004c8187df0 */ /* 0x000fe20008000818 */
[----:B------:R-:W-:Y:S01]  /*11290*/  R2UR UR6, R14 ;  /* 0x000000000e0672ca */ /* 0x000fe200000e0000 */
[----:B------:R-:W-:Y:S01]  /*112a0*/  FADD.FTZ R6, R165, R6 ;  /* 0x00000006a5067221 */ /* 0x000fe20000010000 */
[----:B------:R-:W-:Y:S01]  /*112b0*/  R2UR UR7, R15 ;  /* 0x000000000f0772ca */ /* 0x000fe200000e0000 */
[----:B------:R-:W-:Y:S01]  /*112c0*/  VIADD R14, R12, 0x100 ;  /* 0x000001000c0e7836 */ /* 0x000fe20000000000 */
[----:B------:R-:W2:Y:S01]  /*112d0*/  MUFU.EX2 R160, R168 ;  /* 0x000000a800a07308 */ /* 0x000ea20000000800 */
[----:B------:R-:W-:-:S07]  /*112e0*/  IMAD.MOV.U32 R15, RZ, RZ, 0x40000040 ;  /* 0x40000040ff0f7424 */ /* 0x000fce00078e00ff */
[----:B------:R-:W-:Y:S01]  /*112f0*/  MUFU.EX2 R11, R170 ;  /* 0x000000aa000b7308 */ /* 0x000fe20000000800 */
[----:B-1----:R-:W-:-:S07]  /*11300*/  F2FP.F16.F32.PACK_AB R167, R20, R21 ;  /* 0x0000001514a7723e */ /* 0x002fce00000000ff */
[----:B------:R-:W1:Y:S01]  /*11310*/  MUFU.EX2 R13, R171 ;  /* 0x000000ab000d7308 */ /* 0x000e620000000800 */
[----:B--2---:R-:W-:Y:S01]  /*11320*/  FADD.FTZ R6, R160, R6 ;  /* 0x00000006a0067221 */ /* 0x004fe20000010000 */
[----:B------:R-:W-:-:S03]  /*11330*/  F2FP.F16.F32.PACK_AB R160, R169, R160 ;  /* 0x000000a0a9a0723e */ /* 0x000fc600000000ff */
[----:B------:R-:W-:-:S03]  /*11340*/  FADD.FTZ R6, R169, R6 ;  /* 0x00000006a9067221 */ /* 0x000fc60000010000 */
[----:B------:R-:W-:Y:S08]  /*11350*/  MUFU.EX2 R174, R174 ;  /* 0x000000ae00ae7308 */ /* 0x000ff00000000800 */
[----:B------:R-:W-:Y:S01]  /*11360*/  MUFU.EX2 R175, R175 ;  /* 0x000000af00af7308 */ /* 0x000fe20000000800 */
[----:B-1----:R-:W-:-:S07]  /*11370*/  F2FP.F16.F32.PACK_AB R161, R13, R11 ;  /* 0x0000000b0da1723e */ /* 0x002fce00000000ff */
[----:B------:R-:W-:Y:S08]  /*11380*/  MUFU.EX2 R177, R177 ;  /* 0x000000b100b17308 */ /* 0x000ff00000000800 */
[----:B------:R-:W-:Y:S08]  /*11390*/  MUFU.EX2 R158, R180 ;  /* 0x000000b4009e7308 */ /* 0x000ff00000000800 */
[----:B------:R-:W-:Y:S08]  /*113a0*/  MUFU.EX2 R181, R181 ;  /* 0x000000b500b57308 */ /* 0x000ff00000000800 */
[----:B------:R-:W-:Y:S08]  /*113b0*/  MUFU.EX2 R178, R178 ;  /* 0x000000b200b27308 */ /* 0x000ff00000000800 */
[----:B------:R-:W1:Y:S08]  /*113c0*/  MUFU.EX2 R179, R179 ;  /* 0x000000b300b37308 */ /* 0x000e700000000800 */
[----:B------:R-:W-:Y:S08]  /*113d0*/  MUFU.EX2 R182, R182 ;  /* 0x000000b600b67308 */ /* 0x000ff00000000800 */
[----:B------:R-:W2:Y:S01]  /*113e0*/  MUFU.EX2 R183, R183 ;  /* 0x000000b700b77308 */ /* 0x000ea20000000800 */
[----:B-1----:R-:W-:-:S07]  /*113f0*/  F2FP.F16.F32.PACK_AB R157, R179, R178 ;  /* 0x000000b2b39d723e */ /* 0x002fce00000000ff */
[----:B------:R-:W-:Y:S08]  /*11400*/  MUFU.EX2 R152, R184 ;  /* 0x000000b800987308 */ /* 0x000ff00000000800 */
[----:B------:R-:W-:Y:S01]  /*11410*/  MUFU.EX2 R185, R185 ;  /* 0x000000b900b97308 */ /* 0x000fe20000000800 */
[----:B--2---:R-:W-:-:S07]  /*11420*/  F2FP.F16.F32.PACK_AB R159, R183, R182 ;  /* 0x000000b6b79f723e */ /* 0x004fce00000000ff */
        /* <DEDUP_REMOVED lines=16> */
[----:B-1----:R-:W-:-:S02]  /*11530*/  F2FP.F16.F32.PACK_AB R169, R195, R194 ;  /* 0x000000c2c3a9723e */ /* 0x002fc400000000ff */
[----:B--2---:R-:W-:Y:S01]  /*11540*/  F2FP.F16.F32.PACK_AB R171, R199, R198 ;  /* 0x000000c6c7ab723e */ /* 0x004fe200000000ff */
[----:B------:R-:W-:-:S04]  /*11550*/  WARPGROUP.DEPBAR.LE gsb0, 0x0 ;  /* 0x00008000000079c5 */ /* 0x000fc80000010000 */
[----:B------:R-:W1:Y:S08]  /*11560*/  MUFU.EX2 R201, R162 ;  /* 0x000000a200c97308 */ /* 0x000e700000000800 */
[----:B------:R2:W3:Y:S08]  /*11570*/  MUFU.EX2 R200, R163 ;  /* 0x000000a300c87308 */ /* 0x0004f00000000800 */
[----:B------:R-:W4:Y:S01]  /*11580*/  MUFU.EX2 R162, R172 ;  /* 0x000000ac00a27308 */ /* 0x000f220000000800 */
[----:B--2---:R-:W-:Y:S01]  /*11590*/  F2FP.F16.F32.PACK_AB R163, R175, R174 ;  /* 0x000000aeafa3723e */ /* 0x004fe200000000ff */
[----:B-1----:R-:W-:Y:S01]  /*115a0*/  FADD.FTZ R3, R201, R3 ;  /* 0x00000003c9037221 */ /* 0x002fe20000010000 */
[----:B---3--:R-:W-:-:S03]  /*115b0*/  F2FP.F16.F32.PACK_AB R165, R200, R201 ;  /* 0x000000c9c8a5723e */ /* 0x008fc600000000ff */
[----:B------:R-:W-:Y:S01]  /*115c0*/  FADD.FTZ R3, R200, R3 ;  /* 0x00000003c8037221 */ /* 0x000fe20000010000 */
[----:B------:R-:W-:-:S03]  /*115d0*/  WARPGROUP.ARRIVE ;  /* 0x00000000000079c5 */ /* 0x000fc60000000000 */
[----:B------:R-:W-:Y:S01]  /*115e0*/  FADD.FTZ R3, R21, R3 ;  /* 0x0000000315037221 */ /* 0x000fe20000010000 */
[----:B----4-:R-:W-:Y:S01]  /*115f0*/  FADD.FTZ R6, R162, R6 ;  /* 0x00000006a2067221 */ /* 0x010fe20000010000 */
[C---:B------:R-:W-:Y:S01]  /*11600*/  F2FP.F16.F32.PACK_AB R162, R173.reuse, R162 ;  /* 0x000000a2ada2723e */ /* 0x040fe200000000ff */
[----:B------:R-:W-:Y:S01]  /*11610*/  HGMMA.64x256x16.F32 R24, R164, gdesc[UR4].tnspB, R24, gsb0 ;  /* 0x43e00004a4187df0 */ /* 0x000fe20008000818 */
[----:B------:R-:W-:Y:S01]  /*11620*/  R2UR UR6, R14 ;  /* 0x000000000e0672ca */ /* 0x000fe200000e0000 */
[----:B------:R-:W-:Y:S01]  /*11630*/  FADD.FTZ R6, R173, R6 ;  /* 0x00000006ad067221 */ /* 0x000fe20000010000 */
[----:B------:R-:W-:Y:S01]  /*11640*/  R2UR UR7, R15 ;  /* 0x000000000f0772ca */ /* 0x000fe200000e0000 */
[----:B------:R-:W-:Y:S02]  /*11650*/  VIADD R14, R12, 0x180 ;  /* 0x000001800c0e7836 */ /* 0x000fe40000000000 */
[----:B------:R-:W-:Y:S01]  /*11660*/  FADD.FTZ R3, R20, R3 ;  /* 0x0000000314037221 */ /* 0x000fe20000010000 */
[----:B------:R-:W-:Y:S01]  /*11670*/  FADD.FTZ R6, R156, R6 ;  /* 0x000000069c067221 */ /* 0x000fe20000010000 */
[----:B------:R-:W-:Y:S01]  /*11680*/  IMAD.MOV.U32 R15, RZ, RZ, 0x40000040 ;  /* 0x40000040ff0f7424 */ /* 0x000fe200078e00ff */
[----:B------:R-:W-:Y:S01]  /*11690*/  F2FP.F16.F32.PACK_AB R156, R177, R156 ;  /* 0x0000009cb19c723e */ /* 0x000fe200000000ff */
[----:B------:R-:W-:Y:S01]  /*116a0*/  FADD.FTZ R3, R11, R3 ;  /* 0x000000030b037221 */ /* 0x000fe20000010000 */
[----:B------:R-:W-:-:S03]  /*116b0*/  FADD.FTZ R6, R177, R6 ;  /* 0x00000006b1067221 */ /* 0x000fc60000010000 */
[----:B------:R-:W-:Y:S01]  /*116c0*/  FADD.FTZ R3, R13, R3 ;  /* 0x000000030d037221 */ /* 0x000fe20000010000 */
[----:B------:R-:W-:Y:S01]  /*116d0*/  FADD.FTZ R6, R158, R6 ;  /* 0x000000069e067221 */ /* 0x000fe20000010000 */
[C---:B------:R-:W-:Y:S02]  /*116e0*/  F2FP.F16.F32.PACK_AB R158, R181.reuse, R158 ;  /* 0x0000009eb59e723e */ /* 0x040fe400000000ff */
        /* <DEDUP_REMOVED lines=22> */
[----:B------:R-:W-:-:S04]  /*11850*/  FADD.FTZ R191, R191, R190 ;  /* 0x000000bebfbf7221 */ /* 0x000fc80000010000 */
[----:B------:R-:W-:-:S04]  /*11860*/  FADD.FTZ R194, R194, R191 ;  /* 0x000000bfc2c27221 */ /* 0x000fc80000010000 */
[----:B------:R-:W-:-:S04]  /*11870*/  FADD.FTZ R195, R195, R194 ;  /* 0x000000c2c3c37221 */ /* 0x000fc80000010000 */
[----:B------:R-:W-:-:S04]  /*11880*/  FADD.FTZ R198, R198, R195 ;  /* 0x000000c3c6c67221 */ /* 0x000fc80000010000 */
[----:B------:R-:W-:Y:S01]  /*11890*/  FADD.FTZ R3, R199, R198 ;  /* 0x000000c6c7037221 */ /* 0x000fe20000010000 */
[----:B------:R-:W-:Y:S02]  /*118a0*/  WARPGROUP.DEPBAR.LE gsb0, 0x0 ;  /* 0x00008000000079c5 */ /* 0x000fe40000010000 */
[----:B------:R-:W-:-:S06]  /*118b0*/  WARPGROUP.ARRIVE ;  /* 0x00000000000079c5 */ /* 0x000fcc0000000000 */
[----:B------:R-:W-:Y:S01]  /*118c0*/  HGMMA.64x256x16.F32 R24, R160, gdesc[UR4].tnspB, R24, gsb0 ;  /* 0x43e00004a0187df0 */ /* 0x000fe20008000818 */
[----:B------:R-:W-:Y:S01]  /*118d0*/  R2UR UR6, R14 ;  /* 0x000000000e0672ca */ /* 0x000fe200000e0000 */
[----:B------:R-:W-:Y:S01]  /*118e0*/  VIADD R14, R12, 0x200 ;  /* 0x000002000c0e7836 */ /* 0x000fe20000000000 */
[----:B------:R-:W-:Y:S01]  /*118f0*/  R2UR UR7, R15 ;  /* 0x000000000f0772ca */ /* 0x000fe200000e0000 */
[----:B------:R-:W-:Y:S01]  /*11900*/  IMAD.MOV.U32 R15, RZ, RZ, 0x40000040 ;  /* 0x40000040ff0f7424 */ /* 0x000fe200078e00ff */
[----:B------:R-:W-:Y:S02]  /*11910*/  WARPGROUP.DEPBAR.LE gsb0, 0x0 ;  /* 0x00008000000079c5 */ /* 0x000fe40000010000 */
[----:B------:R-:W-:-:S15]  /*11920*/  WARPGROUP.ARRIVE ;  /* 0x00000000000079c5 */ /* 0x000fde0000000000 */
[----:B------:R-:W-:-:S06]  /*11930*/  NOP ;  /* 0x0000000000007918 */ /* 0x000fcc0000000000 */
[----:B------:R-:W-:Y:S01]  /*11940*/  HGMMA.64x256x16.F32 R24, R156, gdesc[UR4].tnspB, R24, gsb0 ;  /* 0x43e000049c187df0 */ /* 0x000fe20008000818 */
[----:B------:R-:W-:Y:S02]  /*11950*/  R2UR UR6, R14 ;  /* 0x000000000e0672ca */ /* 0x000fe400000e0000 */
        /* <DEDUP_REMOVED lines=14> */
[----:B------:R-:W-:Y:S05]  /*11a40*/  @!P0 BRA `(.L_x_15154) ;  /* 0x0000000000048947 */ /* 0x000fea0003800000 */
[----:B------:R-:W-:Y:S01]  /*11a50*/  BPT.TRAP 0x1 ;  /* 0x000000040000795c */ /* 0x000fe20000300000 */
.L_x_15154:
[C---:B------:R-:W-:Y:S01]  /*11a60*/  ISETP.GT.AND P1, PT, R9.reuse, RZ, PT ;  /* 0x000000ff0900720c */ /* 0x040fe20003f24270 */
        /* <DEDUP_REMOVED lines=8> */
.L_x_15144:
[----:B------:R-:W2:Y:S01]  /*11af0*/  LDL.LU R172, [R1+0x98] ;  /* 0x0000980001ac7983 */ /* 0x000ea20000300800 */
[----:B------:R-:W-:Y:S05]  /*11b00*/  WARPSYNC.ALL ;  /* 0x0000000000007948 */ /* 0x000fea0003800000 */
[----:B------:R-:W3:Y:S01]  /*11b10*/  SHFL.BFLY PT, R5, R6, 0x2, 0x1f ;  /* 0x0c401f0006057f89 */ /* 0x000ee200000e0000 */
[----:B------:R-:W-:Y:S01]  /*11b20*/  VIADD R18, R18, 0x1 ;  /* 0x0000000112127836 */ /* 0x000fe20000000000 */
[----:B------:R4:W-:Y:S08]  /*11b30*/  BAR.ARV R7, 0x100 ;  /* 0x000400070000751d */ /* 0x0009f00000002000 */
[----:B------:R-:W-:Y:S06]  /*11b40*/  BAR.ARV 0x8, 0x180 ;  /* 0x0206000000007b1d */ /* 0x000fec0000002000 */
[----:B------:R-:W-:Y:S01]  /*11b50*/  ISETP.NE.AND P0, PT, R18, 0x2, PT ;  /* 0x000000021200780c */ /* 0x000fe20003f05270 */
[----:B------:R-:W-:Y:S01]  /*11b60*/  IMAD.U32 R20, RZ, RZ, UR37 ;  /* 0x00000025ff147e24 */ /* 0x000fe2000f8e00ff */
[----:B01----:R-:W0:Y:S01]  /*11b70*/  SHFL.BFLY PT, R10, R3, 0x2, 0x1f ;  /* 0x0c401f00030a7f89 */ /* 0x003e2200000e0000 */
[----:B------:R-:W-:-:S02]  /*11b80*/  PLOP3.LUT P1, PT, PT, PT, PT, 0x8, 0x0 ;  /* 0x000000000000781c */ /* 0x000fc40003f2e170 */
[----:B------:R-:W-:Y:S01]  /*11b90*/  SEL R18, R18, RZ, P0 ;  /* 0x000000ff12127207 */ /* 0x000fe20000000000 */
[----:B---3--:R-:W-:Y:S01]  /*11ba0*/  FADD.FTZ R4, R5, R6 ;  /* 0x0000000605047221 */ /* 0x008fe20000010000 */
[----:B------:R-:W-:Y:S02]  /*11bb0*/  IMAD.MOV.U32 R5, RZ, RZ, RZ ;  /* 0x000000ffff057224 */ /* 0x000fe400078e00ff */
[----:B------:R-:W-:Y:S02]  /*11bc0*/  IMAD.MOV.U32 R6, RZ, RZ, -0x800000 ;  /* 0xff800000ff067424 */ /* 0x000fe400078e00ff */
[----:B------:R-:W1:Y:S01]  /*11bd0*/  SHFL.BFLY PT, R9, R4, 0x1, 0x1f ;  /* 0x0c201f0004097f89 */ /* 0x000e6200000e0000 */
[----:B0-----:R-:W-:Y:S01]  /*11be0*/  FADD.FTZ R11, R10, R3 ;  /* 0x000000030a0b7221 */ /* 0x001fe20000010000 */
[----:B------:R-:W-:-:S04]  /*11bf0*/  MOV R3, RZ ;  /* 0x000000ff00037202 */ /* 0x000fc80000000f00 */
[----:B------:R-:W0:Y:S01]  /*11c00*/  SHFL.BFLY PT, R10, R11, 0x1, 0x1f ;  /* 0x0c201f000b0a7f89 */ /* 0x000e2200000e0000 */
[----:B-1----:R-:W-:Y:S01]  /*11c10*/  FADD.FTZ R9, R4, R9 ;  /* 0x0000000904097221 */ /* 0x002fe20000010000 */
[----:B------:R-:W-:-:S04]  /*11c20*/  SEL R4, RZ, 0x1, P0 ;  /* 0x00000001ff047807 */ /* 0x000fc80000000000 */
[----:B------:R-:W-:Y:S02]  /*11c30*/  FSETP.NE.FTZ.AND P2, PT, R9, RZ, PT ;  /* 0x000000ff0900720b */ /* 0x000fe40003f55000 */
[----:B------:R-:W-:-:S11]  /*11c40*/  LOP3.LUT R207, R207, R4, RZ, 0x3c, !PT ;  /* 0x00000004cfcf7212 */ /* 0x000fd600078e3cff */
[----:B------:R-:W1:Y:S01]  /*11c50*/  @P2 MUFU.RCP R5, R9 ;  /* 0x0000000900052308 */ /* 0x000e620000001000 */
[----:B0-----:R-:W-:-:S05]  /*11c60*/  FADD.FTZ R10, R11, R10 ;  /* 0x0000000a0b0a7221 */ /* 0x001fca0000010000 */
[----:B------:R-:W-:Y:S02]  /*11c70*/  FSETP.NE.FTZ.AND P3, PT, R10, RZ, PT ;  /* 0x000000ff0a00720b */ /* 0x000fe40003f75000 */
[----:B------:R-:W0:Y:S01]  /*11c80*/  @P2 MUFU.LG2 R21, R9 ;  /* 0x0000000900152308 */ /* 0x000e220000000c00 */
[-C--:B-1----:R-:W-:Y:S01]  /*11c90*/  FMUL.FTZ R173, R100, R5.reuse ;  /* 0x0000000564ad7220 */ /* 0x082fe20000410000 */
[----:B------:R-:W-:Y:S02]  /*11ca0*/  IMAD.U32 R100, RZ, RZ, UR37 ;  /* 0x00000025ff647e24 */ /* 0x000fe4000f8e00ff */
[----:B------:R-:W-:-:S07]  /*11cb0*/  FMUL.FTZ R158, R40, R5 ;  /* 0x00000005289e7220 */ /* 0x000fce0000410000 */
[----:B------:R-:W1:Y:S01]  /*11cc0*/  @P3 MUFU.RCP R3, R10 ;  /* 0x0000000a00033308 */ /* 0x000e620000001000 */
[----:B------:R-:W-:Y:S01]  /*11cd0*/  @P3 FMUL.FTZ R20, R20, 0.69314718246459960938 ;  /* 0x3f31721814143820 */ /* 0x000fe20000410000 */
[----:B------:R-:W-:Y:S01]  /*11ce0*/  @P2 FMUL.FTZ R100, R100, 0.69314718246459960938 ;  /* 0x3f31721864642820 */ /* 0x000fe20000410000 */
[-C--:B------:R-:W-:Y:S01]  /*11cf0*/  FMUL.FTZ R24, R24, R5.reuse ;  /* 0x0000000518187220 */ /* 0x080fe20000410000 */
[-C--:B------:R-:W-:Y:S01]  /*11d00*/  FMUL.FTZ R25, R25, R5.reuse ;  /* 0x0000000519197220 */ /* 0x080fe20000410000 */
[----:B0-----:R-:W-:Y:S01]  /*11d10*/  @P2 FMUL.FTZ R21, R21, 0.69314718246459960938 ;  /* 0x3f31721815152820 */ /* 0x001fe20000410000 */
[-C--:B------:R-:W-:Y:S01]  /*11d20*/  FMUL.FTZ R28, R28, R5.reuse ;  /* 0x000000051c1c7220 */ /* 0x080fe20000410000 */
[-C--:B------:R-:W-:Y:S01]  /*11d30*/  FMUL.FTZ R29, R29, R5.reuse ;  /* 0x000000051d1d7220 */ /* 0x080fe20000410000 */
[----:B------:R0:W3:Y:S01]  /*11d40*/  @P3 MUFU.LG2 R22, R10 ;  /* 0x0000000a00163308 */ /* 0x0000e20000000c00 */
        /* <DEDUP_REMOVED lines=9> */
[-C--:B0-----:R-:W-:Y:S01]  /*11de0*/  FMUL.FTZ R10, R27, R3.reuse ;  /* 0x000000031b0a7220 */ /* 0x081fe20000410000 */
[-C--:B------:R-:W-:Y:S01]  /*11df0*/  FMUL.FTZ R12, R31, R3.reuse ;  /* 0x000000031f0c7220 */ /* 0x080fe20000410000 */
[----:B----4-:R-:W-:Y:S01]  /*11e00*/  FMUL.FTZ R7, R35, R3 ;  /* 0x0000000323077220 */ /* 0x010fe20000410000 */
        /* <DEDUP_REMOVED lines=116> */
.L_x_15085:
[----:B------:R-:W-:Y:S05]  /*12550*/  WARPSYNC.ALL ;  /* 0x0000000000007948 */ /* 0x000fea0003800000 */
[----:B------:R-:W1:Y:S08]  /*12560*/  S2UR UR41, SR_CgaCtaId ;  /* 0x00000000002979c3 */ /* 0x000e700000008800 */
[----:B------:R-:W-:Y:S06]  /*12570*/  BAR.SYNC.DEFER_BLOCKING 0x5, 0x180 ;  /* 0x0146000000007b1d */ /* 0x000fec0000010000 */
[----:B------:R-:W-:Y:S01]  /*12580*/  UMOV UR4, 0x400 ;  /* 0x0000040000047882 */ /* 0x000fe20000000000 */
[----:B------:R-:W-:Y:S01]  /*12590*/  BSSY B0, `(.L_x_15156) ;  /* 0x00002ff000007945 */ /* 0x000fe20003800000 */
[----:B-1----:R-:W-:-:S06]  /*125a0*/  ULEA UR4, UR41, UR4, 0x18 ;  /* 0x0000000429047291 */ /* 0x002fcc000f8ec03f */
[----:B------:R-:W-:-:S05]  /*125b0*/  IMAD.U32 R22, RZ, RZ, UR4 ;  /* 0x00000004ff167e24 */ /* 0x000fca000f8e00ff */
[----:B------:R1:W2:Y:S01]  /*125c0*/  LDS.128 R100, [R22+0x324d0] ;  /* 0x0324d00016647984 */ /* 0x0002a20000000c00 */
[----:B------:R-:W-:Y:S06]  /*125d0*/  BAR.ARV 0x4, 0x180 ;  /* 0x0106000000007b1d */ /* 0x000fec0000002000 */
[----:B------:R-:W-:Y:S05]  /*125e0*/  @P1 BRA `(.L_x_15157) ;  /* 0x0000002000441947 */ /* 0x000fea0003800000 */
[----:B------:R-:W3:Y:S04]  /*125f0*/  LDL R0, [R1+0xa4] ;  /* 0x0000a40001007983 */ /* 0x000ee80000100800 */
[----:B------:R-:W4:Y:S01]  /*12600*/  LDL R188, [R1+0x90] ;  /* 0x0000900001bc7983 */ /* 0x000f220000100800 */
[----:B------:R-:W1:Y:S01]  /*12610*/  S2R R95, SR_SWINHI ;  /* 0x00000000005f7919 */ /* 0x000e620000002f00 */
[----:B------:R-:W-:Y:S05]  /*12620*/  WARPSYNC.ALL ;  /* 0x0000000000007948 */ /* 0x000fea0003800000 */
[----:B------:R-:W-:Y:S01]  /*12630*/  F2FP.F16.F32.PACK_AB R9, R10, R9 ;  /* 0x000000090a09723e */ /* 0x000fe200000000ff */
[----:B------:R-:W-:Y:S01]  /*12640*/  ULDC.64 UR4, c[0x0][0xd00] ;  /* 0x0003400000047ab9 */ /* 0x000fe20000000a00 */
[----:B0-----:R-:W4:Y:S01]  /*12650*/  LDL R172, [R1+0x94] ;  /* 0x0000940001ac7983 */ /* 0x001f220000100800 */
[----:B------:R-:W-:-:S02]  /*12660*/  MOV R20, R22 ;  /* 0x0000001600147202 */ /* 0x000fc40000000f00 */
[----:B-1----:R-:W-:Y:S02]  /*12670*/  MOV R21, R95 ;  /* 0x0000005f00157202 */ /* 0x002fe40000000f00 */
        /* <DEDUP_REMOVED lines=16> */
[----:B------:R-:W-:Y:S01]  /*12780*/  BAR.SYNC.DEFER_BLOCKING 0x1, 0x100 ;  /* 0x0044000000007b1d */ /* 0x000fe20000010000 */
[----:B---3--:R-:W-:-:S03]  /*12790*/  IMAD.WIDE R146, R0, 0x2, R20 ;  /* 0x0000000200927825 */ /* 0x008fc600078e0214 */
[C---:B------:R-:W-:Y:S02]  /*127a0*/  IADD3 R30, P1, R146.reuse, 0x20, RZ ;  /* 0x00000020921e7810 */ /* 0x040fe40007f3e0ff */
[C---:B------:R-:W-:Y:S02]  /*127b0*/  IADD3 R8, P2, R146.reuse, 0x40, RZ ;  /* 0x0000004092087810 */ /* 0x040fe40007f5e0ff */
[----:B------:R-:W-:Y:S02]  /*127c0*/  IADD3 R26, P3, R146, 0x60, RZ ;  /* 0x00000060921a7810 */ /* 0x000fe40007f7e0ff */
[----:B------:R-:W-:Y:S01]  /*127d0*/  LOP3.LUT R181, R30, 0x380, RZ, 0xc0, !PT ;  /* 0x000003801eb57812 */ /* 0x000fe200078ec0ff */
[--C-:B------:R-:W-:Y:S01]  /*127e0*/  IMAD.X R107, RZ, RZ, R147.reuse, P1 ;  /* 0x000000ffff6b7224 */ /* 0x100fe200008e0693 */
[----:B------:R-:W-:Y:S01]  /*127f0*/  LOP3.LUT R106, R8, 0x380, RZ, 0xc0, !PT ;  /* 0x00000380086a7812 */ /* 0x000fe200078ec0ff */
[----:B------:R-:W-:Y:S01]  /*12800*/  IMAD.X R111, RZ, RZ, R147, P2 ;  /* 0x000000ffff6f7224 */ /* 0x000fe200010e0693 */
[----:B------:R-:W-:-:S02]  /*12810*/  LOP3.LUT R99, R146, 0x380, RZ, 0xc0, !PT ;  /* 0x0000038092637812 */ /* 0x000fc400078ec0ff */
[----:B------:R-:W-:Y:S02]  /*12820*/  IADD3.X R115, RZ, R147, RZ, P3, !PT ;  /* 0x00000093ff737210 */ /* 0x000fe40001ffe4ff */
[----:B------:R-:W-:Y:S02]  /*12830*/  LOP3.LUT R110, R26, 0x380, RZ, 0xc0, !PT ;  /* 0x000003801a6e7812 */ /* 0x000fe400078ec0ff */
[C---:B------:R-:W-:Y:S02]  /*12840*/  IADD3 R118, P4, R146.reuse, 0x4000, RZ ;  /* 0x0000400092767810 */ /* 0x040fe40007f9e0ff */
[C---:B------:R-:W-:Y:S02]  /*12850*/  IADD3 R120, P5, R146.reuse, 0x4020, RZ ;  /* 0x0000402092787810 */ /* 0x040fe40007fbe0ff */
[C---:B------:R-:W-:Y:S02]  /*12860*/  IADD3 R0, P0, R146.reuse, 0x4040, RZ ;  /* 0x0000404092007810 */ /* 0x040fe40007f1e0ff */
[----:B------:R-:W-:-:S02]  /*12870*/  IADD3 R124, P1, R146, 0x4060, RZ ;  /* 0x00004060927c7810 */ /* 0x000fc40007f3e0ff */
[C---:B------:R-:W-:Y:S02]  /*12880*/  IADD3 R126, P2, R146.reuse, 0x8000, RZ ;  /* 0x00008000927e7810 */ /* 0x040fe40007f5e0ff */
[----:B------:R-:W-:Y:S02]  /*12890*/  IADD3 R128, P3, R146, 0x8020, RZ ;  /* 0x0000802092807810 */ /* 0x000fe40007f7e0ff */
[----:B------:R-:W-:Y:S02]  /*128a0*/  SHF.R.U64 R181, R181, 0x3, RZ ;  /* 0x00000003b5b57819 */ /* 0x000fe400000012ff */
[----:B------:R-:W-:Y:S02]  /*128b0*/  SHF.R.U64 R183, R106, 0x3, RZ ;  /* 0x000000036ab77819 */ /* 0x000fe400000012ff */
[----:B------:R-:W-:Y:S02]  /*128c0*/  SHF.R.U64 R99, R99, 0x3, RZ ;  /* 0x0000000363637819 */ /* 0x000fe400000012ff */
[----:B------:R-:W-:Y:S01]  /*128d0*/  SHF.R.U64 R185, R110, 0x3, RZ ;  /* 0x000000036eb97819 */ /* 0x000fe200000012ff */
        /* <DEDUP_REMOVED lines=9> */
[C---:B--2---:R-:W-:Y:S01]  /*12970*/  IADD3 R100, P1, R146.reuse, 0xc020, RZ ;  /* 0x0000c02092647810 */ /* 0x044fe20007f3e0ff */
[----:B------:R-:W-:Y:S01]  /*12980*/  IMAD.X R129, RZ, RZ, R147, P3 ;  /* 0x000000ffff817224 */ /* 0x000fe200018e0693 */
[----:B------:R-:W-:-:S02]  /*12990*/  IADD3 R151, P2, R146, 0xc040, RZ ;  /* 0x0000c04092977810 */ /* 0x000fc40007f5e0ff */
[----:B------:R-:W-:Y:S02]  /*129a0*/  IADD3 R98, P3, R146, 0xc060, RZ ;  /* 0x0000c06092627810 */ /* 0x000fe40007f7e0ff */
[----:B------:R-:W-:Y:S02]  /*129b0*/  LOP3.LUT R110, R183, R8, RZ, 0x3c, !PT ;  /* 0x00000008b76e7212 */ /* 0x000fe400078e3cff */
[----:B------:R-:W-:Y:S02]  /*129c0*/  LOP3.LUT R181, R118, 0x380, RZ, 0xc0, !PT ;  /* 0x0000038076b57812 */ /* 0x000fe400078ec0ff */
[----:B------:R-:W-:Y:S02]  /*129d0*/  LOP3.LUT R146, R99, R146, RZ, 0x3c, !PT ;  /* 0x0000009263927212 */ /* 0x000fe400078e3cff */
[----:B------:R-:W-:Y:S02]  /*129e0*/  LOP3.LUT R114, R185, R26, RZ, 0x3c, !PT ;  /* 0x0000001ab9727212 */ /* 0x000fe400078e3cff */
[----:B------:R-:W-:-:S02]  /*129f0*/  LOP3.LUT R183, R120, 0x380, RZ, 0xc0, !PT ;  /* 0x0000038078b77812 */ /* 0x000fc400078ec0ff */
[----:B------:R-:W-:Y:S02]  /*12a00*/  LOP3.LUT R185, R0, 0x380, RZ, 0xc0, !PT ;  /* 0x0000038000b97812 */ /* 0x000fe400078ec0ff */
[----:B------:R-:W-:Y:S02]  /*12a10*/  SHF.R.U64 R181, R181, 0x3, RZ ;  /* 0x00000003b5b57819 */ /* 0x000fe400000012ff */
[----:B------:R-:W-:Y:S02]  /*12a20*/  SHF.R.U64 R183, R183, 0x3, RZ ;  /* 0x00000003b7b77819 */ /* 0x000fe400000012ff */
[----:B------:R-:W-:Y:S02]  /*12a30*/  MOV R146, R146 ;  /* 0x0000009200927202 */ /* 0x000fe40000000f00 */
[----:B------:R-:W-:Y:S02]  /*12a40*/  F2FP.F16.F32.PACK_AB R8, R25, R24 ;  /* 0x000000181908723e */ /* 0x000fe400000000ff */
[----:B------:R-:W-:-:S02]  /*12a50*/  SHF.R.U64 R185, R185, 0x3, RZ ;  /* 0x00000003b9b97819 */ /* 0x000fc400000012ff */
[----:B------:R-:W-:Y:S02]  /*12a60*/  LOP3.LUT R187, R124, 0x380, RZ, 0xc0, !PT ;  /* 0x000003807cbb7812 */ /* 0x000fe400078ec0ff */
[----:B------:R-:W-:Y:S01]  /*12a70*/  LOP3.LUT R118, R181, R118, RZ, 0x3c, !PT ;  /* 0x00000076b5767212 */ /* 0x000fe200078e3cff */
[----:B------:R0:W-:Y:S01]  /*12a80*/  STSM.16.M88.4 [R146], R8 ;  /* 0x0000000892007844 */ /* 0x0001e20000000200 */
[----:B------:R-:W-:Y:S02]  /*12a90*/  LOP3.LUT R120, R183, R120, RZ, 0x3c, !PT ;  /* 0x00000078b7787212 */ /* 0x000fe400078e3cff */
[----:B------:R-:W-:Y:S02]  /*12aa0*/  LOP3.LUT R181, R126, 0x380, RZ, 0xc0, !PT ;  /* 0x000003807eb57812 */ /* 0x000fe400078ec0ff */
[----:B------:R-:W-:Y:S02]  /*12ab0*/  LOP3.LUT R122, R185, R0, RZ, 0x3c, !PT ;  /* 0x00000000b97a7212 */ /* 0x000fe400078e3cff */
[----:B------:R-:W-:-:S02]  /*12ac0*/  LOP3.LUT R183, R128, 0x380, RZ, 0xc0, !PT ;  /* 0x0000038080b77812 */ /* 0x000fc400078ec0ff */
[----:B------:R-:W-:Y:S02]  /*12ad0*/  LOP3.LUT R185, R130, 0x380, RZ, 0xc0, !PT ;  /* 0x0000038082b97812 */ /* 0x000fe400078ec0ff */
[----:B------:R-:W-:Y:S02]  /*12ae0*/  MOV R106, R106 ;  /* 0x0000006a006a7202 */ /* 0x000fe40000000f00 */
[----:B------:R-:W-:Y:S02]  /*12af0*/  SHF.R.U64 R187, R187, 0x3, RZ ;  /* 0x00000003bbbb7819 */ /* 0x000fe400000012ff */
[----:B0-----:R-:W-:Y:S02]  /*12b00*/  F2FP.F16.F32.PACK_AB R8, R33, R32 ;  /* 0x000000202108723e */ /* 0x001fe400000000ff */
[----:B------:R-:W-:Y:S02]  /*12b10*/  F2FP.F16.F32.PACK_AB R9, R7, R34 ;  /* 0x000000220709723e */ /* 0x000fe400000000ff */
[----:B------:R-:W-:-:S02]  /*12b20*/  F2FP.F16.F32.PACK_AB R10, R37, R14 ;  /* 0x0000000e250a723e */ /* 0x000fc400000000ff */
[----:B------:R-:W-:Y:S02]  /*12b30*/  F2FP.F16.F32.PACK_AB R11, R39, R38 ;  /* 0x00000026270b723e */ /* 0x000fe400000000ff */
[----:B------:R-:W-:Y:S02]  /*12b40*/  SHF.R.U64 R181, R181, 0x3, RZ ;  /* 0x00000003b5b57819 */ /* 0x000fe400000012ff */
[----:B------:R-:W-:Y:S02]  /*12b50*/  MOV R110, R110 ;  /* 0x0000006e006e7202 */ /* 0x000fe40000000f00 */
[----:B------:R-:W-:Y:S02]  /*12b60*/  F2FP.F16.F32.PACK_AB R14, R45, R159 ;  /* 0x0000009f2d0e723e */ /* 0x000fe400000000ff */
[----:B------:R-:W-:Y:S01]  /*12b70*/  SHF.R.U64 R183, R183, 0x3, RZ ;  /* 0x00000003b7b77819 */ /* 0x000fe200000012ff */
[----:B------:R0:W-:Y:S01]  /*12b80*/  STSM.16.M88.4 [R106], R8 ;  /* 0x000000086a007844 */ /* 0x0001e20000000200 */
[----:B------:R-:W-:-:S02]  /*12b90*/  SHF.R.U64 R185, R185, 0x3, RZ ;  /* 0x00000003b9b97819 */ /* 0x000fc400000012ff */
[----:B------:R-:W-:Y:S02]  /*12ba0*/  MOV R114, R114 ;  /* 0x0000007200727202 */ /* 0x000fe40000000f00 */
[----:B------:R-:W-:Y:S02]  /*12bb0*/  F2FP.F16.F32.PACK_AB R24, R49, R48 ;  /* 0x000000303118723e */ /* 0x000fe400000000ff */
[----:B------:R-:W-:Y:S02]  /*12bc0*/  F2FP.F16.F32.PACK_AB R25, R51, R50 ;  /* 0x000000323319723e */ /* 0x000fe400000000ff */
[----:B------:R-:W-:Y:S02]  /*12bd0*/  F2FP.F16.F32.PACK_AB R26, R53, R160 ;  /* 0x000000a0351a723e */ /* 0x000fe400000000ff */
[----:B------:R-:W-:Y:S02]  /*12be0*/  LOP3.LUT R124, R187, R124, RZ, 0x3c, !PT ;  /* 0x0000007cbb7c7212 */ /* 0x000fe400078e3cff */
[----:B------:R-:W-:-:S02]  /*12bf0*/  MOV R118, R118 ;  /* 0x0000007600767202 */ /* 0x000fc40000000f00 */
[----:B------:R-:W-:Y:S01]  /*12c00*/  F2FP.F16.F32.PACK_AB R30, R61, R162 ;  /* 0x000000a23d1e723e */ /* 0x000fe200000000ff */
[----:B------:R-:W-:Y:S01]  /*12c10*/  IMAD.X R131, RZ, RZ, R147, P4 ;  /* 0x000000ffff837224 */ /* 0x000fe200020e0693 */
[----:B------:R-:W-:Y:S01]  /*12c20*/  LOP3.LUT R126, R181, R126, RZ, 0x3c, !PT ;  /* 0x0000007eb57e7212 */ /* 0x000fe200078e3cff */
[----:B------:R1:W-:Y:S01]  /*12c30*/  STSM.16.M88.4 [R110], R12 ;  /* 0x0000000c6e007844 */ /* 0x0003e20000000200 */
[----:B------:R-:W-:Y:S02]  /*12c40*/  MOV R120, R120 ;  /* 0x0000007800787202 */ /* 0x000fe40000000f00 */
[----:B0-----:R-:W-:Y:S02]  /*12c50*/  F2FP.F16.F32.PACK_AB R8, R65, R163 ;  /* 0x000000a34108723e */ /* 0x001fe400000000ff */
[----:B------:R-:W-:Y:S02]  /*12c60*/  F2FP.F16.F32.PACK_AB R9, R67, R66 ;  /* 0x000000424309723e */ /* 0x000fe400000000ff */
[----:B------:R-:W-:-:S02]  /*12c70*/  F2FP.F16.F32.PACK_AB R10, R69, R164 ;  /* 0x000000a4450a723e */ /* 0x000fc400000000ff */
[----:B------:R-:W-:Y:S02]  /*12c80*/  F2FP.F16.F32.PACK_AB R11, R71, R70 ;  /* 0x00000046470b723e */ /* 0x000fe400000000ff */
[----:B------:R-:W-:Y:S01]  /*12c90*/  LOP3.LUT R128, R183, R128, RZ, 0x3c, !PT ;  /* 0x00000080b7807212 */ /* 0x000fe200078e3cff */
[----:B------:R-:W-:Y:S01]  /*12ca0*/  STSM.16.M88.4 [R114], R24 ;  /* 0x0000001872007844 */ /* 0x000fe20000000200 */
[----:B------:R-:W-:Y:S02]  /*12cb0*/  LOP3.LUT R130, R185, R130, RZ, 0x3c, !PT ;  /* 0x00000082b9827212 */ /* 0x000fe400078e3cff */
[----:B------:R-:W-:Y:S02]  /*12cc0*/  MOV R122, R122 ;  /* 0x0000007a007a7202 */ /* 0x000fe40000000f00 */
[----:B-1----:R-:W-:Y:S02]  /*12cd0*/  F2FP.F16.F32.PACK_AB R12, R73, R165 ;  /* 0x000000a5490c723e */ /* 0x002fe400000000ff */
[----:B------:R-:W-:-:S02]  /*12ce0*/  F2FP.F16.F32.PACK_AB R13, R75, R74 ;  /* 0x0000004a4b0d723e */ /* 0x000fc400000000ff */
[----:B------:R-:W-:Y:S02]  /*12cf0*/  F2FP.F16.F32.PACK_AB R14, R77, R166 ;  /* 0x000000a64d0e723e */ /* 0x000fe400000000ff */
[----:B------:R-:W-:Y:S01]  /*12d00*/  F2FP.F16.F32.PACK_AB R15, R79, R78 ;  /* 0x0000004e4f0f723e */ /* 0x000fe200000000ff */
[----:B------:R-:W-:Y:S01]  /*12d10*/  STSM.16.M88.4 [R118], R28 ;  /* 0x0000001c76007844 */ /* 0x000fe20000000200 */
[----:B------:R-:W-:Y:S02]  /*12d20*/  MOV R124, R124 ;  /* 0x0000007c007c7202 */ /* 0x000fe40000000f00 */
[----:B------:R-:W-:Y:S02]  /*12d30*/  F2FP.F16.F32.PACK_AB R32, R81, R167 ;  /* 0x000000a75120723e */ /* 0x000fe400000000ff */
[----:B------:R-:W-:Y:S02]  /*12d40*/  F2FP.F16.F32.PACK_AB R33, R83, R82 ;  /* 0x000000525321723e */ /* 0x000fe400000000ff */
[----:B------:R-:W-:Y:S01]  /*12d50*/  F2FP.F16.F32.PACK_AB R34, R85, R168 ;  /* 0x000000a85522723e */ /* 0x000fe200000000ff */
[----:B------:R0:W-:Y:S01]  /*12d60*/  STSM.16.M88.4 [R120], R8 ;  /* 0x0000000878007844 */ /* 0x0001e20000000200 */
[----:B------:R-:W-:-:S02]  /*12d70*/  LOP3.LUT R187, R134, 0x380, RZ, 0xc0, !PT ;  /* 0x0000038086bb7812 */ /* 0x000fc400078ec0ff */
[----:B------:R-:W-:Y:S02]  /*12d80*/  MOV R126, R126 ;  /* 0x0000007e007e7202 */ /* 0x000fe40000000f00 */
[----:B------:R-:W-:Y:S02]  /*12d90*/  F2FP.F16.F32.PACK_AB R48, R89, R169 ;  /* 0x000000a95930723e */ /* 0x000fe400000000ff */
[----:B------:R-:W-:Y:S02]  /*12da0*/  F2FP.F16.F32.PACK_AB R49, R91, R90 ;  /* 0x0000005a5b31723e */ /* 0x000fe400000000ff */
[----:B------:R-:W-:Y:S02]  /*12db0*/  F2FP.F16.F32.PACK_AB R50, R93, R170 ;  /* 0x000000aa5d32723e */ /* 0x000fe400000000ff */
[----:B------:R-:W-:Y:S02]  /*12dc0*/  F2FP.F16.F32.PACK_AB R51, R40, R36 ;  /* 0x000000242833723e */ /* 0x000fe400000000ff */
[----:B------:R-:W-:-:S02]  /*12dd0*/  LOP3.LUT R181, R94, 0x380, RZ, 0xc0, !PT ;  /* 0x000003805eb57812 */ /* 0x000fc400078ec0ff */
[----:B------:R-:W-:Y:S02]  /*12de0*/  MOV R128, R128 ;  /* 0x0000008000807202 */ /* 0x000fe40000000f00 */
[----:B------:R-:W-:Y:S02]  /*12df0*/  F2FP.F16.F32.PACK_AB R36, R97, R171 ;  /* 0x000000ab6124723e */ /* 0x000fe400000000ff */
[----:B------:R-:W-:Y:S02]  /*12e00*/  F2FP.F16.F32.PACK_AB R37, R44, R42 ;  /* 0x0000002a2c25723e */ /* 0x000fe400000000ff */
[----:B------:R-:W-:Y:S02]  /*12e10*/  F2FP.F16.F32.PACK_AB R38, R4, R173 ;  /* 0x000000ad0426723e */ /* 0x000fe400000000ff */
[----:B------:R-:W-:Y:S01]  /*12e20*/  F2FP.F16.F32.PACK_AB R39, R52, R46 ;  /* 0x0000002e3427723e */ /* 0x000fe200000000ff */
[----:B------:R-:W-:Y:S01]  /*12e30*/  STSM.16.M88.4 [R122], R12 ;  /* 0x0000000c7a007844 */ /* 0x000fe20000000200 */
[----:B------:R-:W-:-:S02]  /*12e40*/  LOP3.LUT R183, R100, 0x380, RZ, 0xc0, !PT ;  /* 0x0000038064b77812 */ /* 0x000fc400078ec0ff */
[----:B------:R-:W-:Y:S02]  /*12e50*/  MOV R130, R130 ;  /* 0x0000008200827202 */ /* 0x000fe40000000f00 */
[----:B0-----:R-:W-:Y:S02]  /*12e60*/  F2FP.F16.F32.PACK_AB R8, R105, R174 ;  /* 0x000000ae6908723e */ /* 0x001fe400000000ff */
[----:B------:R-:W-:Y:S02]  /*12e70*/  F2FP.F16.F32.PACK_AB R9, R56, R54 ;  /* 0x000000363809723e */ /* 0x000fe400000000ff */
[----:B------:R-:W-:Y:S02]  /*12e80*/  F2FP.F16.F32.PACK_AB R10, R109, R175 ;  /* 0x000000af6d0a723e */ /* 0x000fe400000000ff */
[----:B------:R-:W-:Y:S01]  /*12e90*/  F2FP.F16.F32.PACK_AB R11, R62, R60 ;  /* 0x0000003c3e0b723e */ /* 0x000fe200000000ff */
[----:B------:R-:W-:Y:S01]  /*12ea0*/  STSM.16.M88.4 [R124], R32 ;  /* 0x000000207c007844 */ /* 0x000fe20000000200 */
[----:B------:R-:W-:-:S02]  /*12eb0*/  LOP3.LUT R0, R151, 0x380, RZ, 0xc0, !PT ;  /* 0x0000038097007812 */ /* 0x000fc400078ec0ff */
[----:B------:R-:W-:Y:S01]  /*12ec0*/  SHF.R.U64 R187, R187, 0x3, RZ ;  /* 0x00000003bbbb7819 */ /* 0x000fe200000012ff */
[----:B------:R-:W-:Y:S01]  /*12ed0*/  STSM.16.M88.4 [R126], R48 ;  /* 0x000000307e007844 */ /* 0x000fe20000000200 */
[----:B------:R-:W-:Y:S02]  /*12ee0*/  LOP3.LUT R185, R98, 0x380, RZ, 0xc0, !PT ;  /* 0x0000038062b97812 */ /* 0x000fe400078ec0ff */
[----:B------:R-:W-:Y:S01]  /*12ef0*/  SHF.R.U64 R181, R181, 0x3, RZ ;  /* 0x00000003b5b57819 */ /* 0x000fe200000012ff */
[----:B------:R-:W-:Y:S01]  /*12f00*/  STSM.16.M88.4 [R128], R36 ;  /* 0x0000002480007844 */ /* 0x000fe20000000200 */
[----:B------:R-:W-:Y:S01]  /*12f10*/  SHF.R.U64 R183, R183, 0x3, RZ ;  /* 0x00000003b7b77819 */ /* 0x000fe200000012ff */
[--C-:B------:R-:W-:Y:S01]  /*12f20*/  IMAD.X R135, RZ, RZ, R147.reuse, P5 ;  /* 0x000000ffff877224 */ /* 0x100fe200028e0693 */
[----:B------:R-:W-:Y:S01]  /*12f30*/  SHF.R.U64 R0, R0, 0x3, RZ ;  /* 0x0000000300007819 */ /* 0x000fe200000012ff */
[----:B------:R0:W-:Y:S01]  /*12f40*/  STSM.16.M88.4 [R130], R8 ;  /* 0x0000000882007844 */ /* 0x0001e20000000200 */
[----:B------:R-:W-:Y:S01]  /*12f50*/  LOP3.LUT R134, R187, R134, RZ, 0x3c, !PT ;  /* 0x00000086bb867212 */ /* 0x000fe200078e3cff */
[----:B------:R-:W-:Y:S01]  /*12f60*/  IMAD.X R143, RZ, RZ, R147, P1 ;  /* 0x000000ffff8f7224 */ /* 0x000fe200008e0693 */
[----:B------:R-:W-:-:S02]  /*12f70*/  SHF.R.U64 R185, R185, 0x3, RZ ;  /* 0x00000003b9b97819 */ /* 0x000fc400000012ff */
[----:B------:R-:W-:Y:S01]  /*12f80*/  F2FP.F16.F32.PACK_AB R25, R84, R80 ;  /* 0x000000505419723e */ /* 0x000fe200000000ff */
[--C-:B------:R-:W-:Y:S01]  /*12f90*/  IMAD.X R95, RZ, RZ, R147.reuse, P2 ;  /* 0x000000ffff5f7224 */ /* 0x100fe200010e0693 */
[----:B------:R-:W-:Y:S02]  /*12fa0*/  IADD3.X R139, RZ, R147, RZ, P0, !PT ;  /* 0x00000093ff8b7210 */ /* 0x000fe400007fe4ff */
[----:B------:R-:W-:Y:S02]  /*12fb0*/  LOP3.LUT R138, R181, R94, RZ, 0x3c, !PT ;  /* 0x0000005eb58a7212 */ /* 0x000fe400078e3cff */
[----:B----4-:R-:W-:Y:S01]  /*12fc0*/  SHF.R.S32.HI R80, RZ, 0x1f, R188 ;  /* 0x0000001fff507819 */ /* 0x010fe200000114bc */
[----:B------:R-:W-:Y:S01]  /*12fd0*/  IMAD.X R99, RZ, RZ, R147, P3 ;  /* 0x000000ffff637224 */ /* 0x000fe200018e0693 */
[----:B------:R-:W-:Y:S01]  /*12fe0*/  LOP3.LUT R142, R183, R100, RZ, 0x3c, !PT ;  /* 0x00000064b78e7212 */ /* 0x000fe200078e3cff */
[----:B0-----:R-:W-:Y:S01]  /*12ff0*/  IMAD.SHL.U32 R8, R188, 0x4, RZ ;  /* 0x00000004bc087824 */ /* 0x001fe200078e00ff */
[----:B------:R-:W-:-:S02]  /*13000*/  LOP3.LUT R94, R0, R151, RZ, 0x3c, !PT ;  /* 0x00000097005e7212 */ /* 0x000fc400078e3cff */
[----:B------:R-:W-:Y:S02]  /*13010*/  LOP3.LUT R98, R185, R98, RZ, 0x3c, !PT ;  /* 0x00000062b9627212 */ /* 0x000fe400078e3cff */
[----:B------:R-:W-:Y:S02]  /*13020*/  MOV R134, R134 ;  /* 0x0000008600867202 */ /* 0x000fe40000000f00 */
        /* <DEDUP_REMOVED lines=8> */
[----:B------:R-:W-:Y:S02]  /*130b0*/  ISETP.NE.U32.AND P0, PT, RZ, UR4, PT ;  /* 0x00000004ff007c0c */ /* 0x000fe4000bf05070 */
[----:B------:R-:W-:-:S02]  /*130c0*/  SHF.L.U64.HI R0, R188, 0x2, R80 ;  /* 0x00000002bc007819 */ /* 0x000fc40000010250 */
[----:B------:R-:W-:Y:S02]  /*130d0*/  IADD3 R10, P1, R8, UR4, RZ ;  /* 0x00000004080a7c10 */ /* 0x000fe4000ff3e0ff */
[----:B------:R-:W-:Y:S02]  /*130e0*/  MOV R142, R142 ;  /* 0x0000008e008e7202 */ /* 0x000fe40000000f00 */
[----:B------:R-:W-:Y:S02]  /*130f0*/  F2FP.F16.F32.PACK_AB R181, R96, R92 ;  /* 0x0000005c60b5723e */ /* 0x000fe400000000ff */
[----:B------:R-:W-:Y:S02]  /*13100*/  F2FP.F16.F32.PACK_AB R183, R108, R104 ;  /* 0x000000686cb7723e */ /* 0x000fe400000000ff */
[----:B------:R-:W-:Y:S02]  /*13110*/  MOV R94, R94 ;  /* 0x0000005e005e7202 */ /* 0x000fe40000000f00 */
[----:B------:R-:W-:-:S02]  /*13120*/  F2FP.F16.F32.PACK_AB R185, R116, R112 ;  /* 0x0000007074b9723e */ /* 0x000fc400000000ff */
[----:B------:R-:W-:Y:S01]  /*13130*/  F2FP.F16.F32.PACK_AB R187, R152, R136 ;  /* 0x0000008898bb723e */ /* 0x000fe200000000ff */
[----:B------:R0:W-:Y:S01]  /*13140*/  STSM.16.M88.4 [R134], R12 ;  /* 0x0000000c86007844 */ /* 0x0001e20000000200 */
[----:B------:R-:W-:Y:S02]  /*13150*/  MOV R98, R98 ;  /* 0x0000006200627202 */ /* 0x000fe40000000f00 */
[----:B------:R-:W-:Y:S02]  /*13160*/  F2FP.F16.F32.PACK_AB R146, R149, R148 ;  /* 0x000000949592723e */ /* 0x000fe400000000ff */
[----:B------:R-:W-:Y:S01]  /*13170*/  F2FP.F16.F32.PACK_AB R147, R3, R150 ;  /* 0x000000960393723e */ /* 0x000fe200000000ff */
[----:B------:R1:W-:Y:S01]  /*13180*/  STSM.16.M88.4 [R138], R24 ;  /* 0x000000188a007844 */ /* 0x0003e20000000200 */
[----:B------:R-:W-:Y:S01]  /*13190*/  ISETP.NE.AND.EX P0, PT, RZ, UR5, PT, P0 ;  /* 0x00000005ff007c0c */ /* 0x000fe2000bf05300 */
[----:B------:R-:W-:Y:S01]  /*131a0*/  IMAD.MOV.U32 R76, RZ, RZ, RZ ;  /* 0x000000ffff4c7224 */ /* 0x000fe200078e00ff */
[----:B------:R-:W-:Y:S01]  /*131b0*/  IADD3.X R11, R0, UR5, RZ, P1, !PT ;  /* 0x00000005000b7c10 */ /* 0x000fe20008ffe4ff */
[----:B------:R-:W-:Y:S01]  /*131c0*/  ULDC.64 UR4, c[0x0][0xd08] ;  /* 0x0003420000047ab9 */ /* 0x000fe20000000a00 */
[----:B------:R1:W-:Y:S01]  /*131d0*/  STSM.16.M88.4 [R142], R180 ;  /* 0x000000b48e007844 */ /* 0x0003e20000000200 */
[----:B------:R-:W-:Y:S01]  /*131e0*/  ISETP.NE.U32.AND P2, PT, RZ, UR4, PT ;  /* 0x00000004ff007c0c */ /* 0x000fe2000bf45070 */
[----:B------:R-:W2:Y:S02]  /*131f0*/  LDC R3, c[0x0][0xce8] ;  /* 0x00033a00ff037b82 */ /* 0x000ea40000000800 */
[----:B------:R1:W-:Y:S01]  /*13200*/  STSM.16.M88.4 [R94], R184 ;  /* 0x000000b85e007844 */ /* 0x0003e20000000200 */
[----:B------:R-:W-:-:S03]  /*13210*/  ISETP.NE.AND.EX P2, PT, RZ, UR5, PT, P2 ;  /* 0x00000005ff007c0c */ /* 0x000fc6000bf45320 */
[----:B------:R1:W-:Y:S02]  /*13220*/  STSM.16.M88.4 [R98], R144 ;  /* 0x0000009062007844 */ /* 0x0003e40000000200 */
[----:B------:R-:W-:Y:S08]  /*13230*/  BAR.SYNC.DEFER_BLOCKING 0x1, 0x100 ;  /* 0x0044000000007b1d */ /* 0x000ff00000010000 */
[----:B------:R-:W-:Y:S01]  /*13240*/  @P2 IADD3 R8, P3, R8, UR4, RZ ;  /* 0x0000000408082c10 */ /* 0x000fe2000ff7e0ff */
[----:B------:R-:W-:-:S02]  /*13250*/  ULDC UR4, c[0x0][0xb88] ;  /* 0x0002e20000047ab9 */ /* 0x000fc40000000800 */
[----:B------:R-:W-:Y:S01]  /*13260*/  IMAD.U32 R4, RZ, RZ, UR4 ;  /* 0x00000004ff047e24 */ /* 0x000fe2000f8e00ff */
[----:B------:R-:W-:Y:S01]  /*13270*/  @P2 IADD3.X R9, R0, UR5, RZ, P3, !PT ;  /* 0x0000000500092c10 */ /* 0x000fe20009ffe4ff */
[----:B------:R1:W5:Y:S04]  /*13280*/  @P0 LDG.E R76, desc[UR42][R10.64] ;  /* 0x0000002a0a4c0981 */ /* 0x000368000c1e1900 */
[----:B------:R1:W5:Y:S01]  /*13290*/  @P2 LDG.E R4, desc[UR42][R8.64] ;  /* 0x0000002a08042981 */ /* 0x000362000c1e1900 */
[----:B--2---:R-:W-:-:S13]  /*132a0*/  ISETP.NE.AND P1, PT, R3, 0x1, PT ;  /* 0x000000010300780c */ /* 0x004fda0003f25270 */
[----:B------:R-:W2:Y:S08]  /*132b0*/  @P1 LDC R7, c[0x0][0xcec] ;  /* 0x00033b00ff071b82 */ /* 0x000eb00000000800 */
[----:B0-----:R-:W0:Y:S01]  /*132c0*/  @P1 LDC R13, c[0x0][0xcf0] ;  /* 0x00033c00ff0d1b82 */ /* 0x001e220000000800 */
[----:B------:R-:W-:Y:S01]  /*132d0*/  SHF.R.S32.HI R78, RZ, 0x1f, R172 ;  /* 0x0000001fff4e7819 */ /* 0x000fe200000114ac */
[----:B-1----:R-:W-:Y:S06]  /*132e0*/  @P2 BRA `(.L_x_15158) ;  /* 0x0000000000102947 */ /* 0x002fec0003800000 */
[----:B------:R-:W-:Y:S05]  /*132f0*/  @!P0 BRA `(.L_x_15158) ;  /* 0x00000000000c8947 */ /* 0x000fea0003800000 */
[----:B------:R-:W3:Y:S04]  /*13300*/  LDG.E R9, desc[UR42][R10.64] ;  /* 0x0000002a0a097981 */ /* 0x000ee8000c1e1900 */
[----:B-----5:R-:W3:Y:S02]  /*13310*/  LDG.E R4, desc[UR42][R10.64+0x4] ;  /* 0x0000042a0a047981 */ /* 0x020ee4000c1e1900 */
[----:B---3--:R-:W-:-:S07]  /*13320*/  IMAD.IADD R4, R4, 0x1, -R9 ;  /* 0x0000000104047824 */ /* 0x008fce00078e0a09 */
.L_x_15158:
[----:B------:R-:W3:Y:S01]  /*13330*/  LDL R8, [R1+0x88] ;  /* 0x0000880001087983 */ /* 0x000ee20000100800 */
[----:B------:R-:W-:Y:S01]  /*13340*/  ULDC.64 UR4, c[0x0][0xc90] ;  /* 0x0003240000047ab9 */ /* 0x000fe20000000a00 */
[----:B------:R-:W1:Y:S01]  /*13350*/  S2R R15, SR_TID.X ;  /* 0x00000000000f7919 */ /* 0x000e620000002100 */
[----:B-----5:R-:W-:Y:S02]  /*13360*/  SHF.R.S32.HI R77, RZ, 0x1f, R76 ;  /* 0x0000001fff4d7819 */ /* 0x020fe4000001144c */
[----:B------:R-:W-:Y:S01]  /*13370*/  SEL R81, R188, RZ, !P0 ;  /* 0x000000ffbc517207 */ /* 0x000fe20004000000 */
[----:B------:R-:W3:Y:S01]  /*13380*/  LDL.LU R86, [R1+0x6c] ;  /* 0x00006c0001567983 */ /* 0x000ee20000300800 */
[----:B------:R-:W-:Y:S01]  /*13390*/  IMAD R0, R78, UR4, RZ ;  /* 0x000000044e007c24 */ /* 0x000fe2000f8e02ff */
[----:B------:R-:W-:Y:S01]  /*133a0*/  SEL R80, R80, RZ, !P0 ;  /* 0x000000ff50507207 */ /* 0x000fe20004000000 */
[----:B------:R-:W-:Y:S01]  /*133b0*/  IMAD R83, R4, R3, RZ ;  /* 0x0000000304537224 */ /* 0x000fe200078e02ff */
[----:B------:R-:W4:Y:S01]  /*133c0*/  @P1 LDC R87, c[0x0][0xcec] ;  /* 0x00033b00ff571b82 */ /* 0x000f220000000800 */
[----:B------:R-:W-:-:S07]  /*133d0*/  IMAD R11, R172, UR5, R0 ;  /* 0x00000005ac0b7c24 */ /* 0x000fce000f8e0200 */
[----:B------:R-:W4:Y:S01]  /*133e0*/  @P1 LDC R89, c[0x0][0xcf0] ;  /* 0x00033c00ff591b82 */ /* 0x000f220000000800 */
[----:B-1----:R-:W-:-:S04]  /*133f0*/  IADD3 R15, R15, -0x80, RZ ;  /* 0xffffff800f0f7810 */ /* 0x002fc80007ffe0ff */
[----:B------:R-:W-:-:S04]  /*13400*/  SHF.R.S32.HI R12, RZ, 0x1f, R15 ;  /* 0x0000001fff0c7819 */ /* 0x000fc8000001140f */
[CC--:B------:R-:W-:Y:S02]  /*13410*/  LEA.HI R79, R12.reuse, R15.reuse, RZ, 0x3 ;  /* 0x0000000f0c4f7211 */ /* 0x0c0fe400078f18ff */
[----:B------:R-:W-:Y:S02]  /*13420*/  LEA.HI R12, R12, R15, RZ, 0x7 ;  /* 0x0000000f0c0c7211 */ /* 0x000fe400078f38ff */
[----:B------:R-:W-:Y:S02]  /*13430*/  LOP3.LUT R82, R79, 0xfffffff8, RZ, 0xc0, !PT ;  /* 0xfffffff84f527812 */ /* 0x000fe400078ec0ff */
[----:B------:R-:W-:-:S03]  /*13440*/  SHF.R.S32.HI R79, RZ, 0x3, R79 ;  /* 0x00000003ff4f7819 */ /* 0x000fc6000001144f */
[----:B------:R-:W-:Y:S01]  /*13450*/  IMAD.IADD R82, R15, 0x1, -R82 ;  /* 0x000000010f527824 */ /* 0x000fe200078e0a52 */
[----:B------:R-:W-:Y:S01]  /*13460*/  BSSY B1, `(.L_x_15159) ;  /* 0x00000e5000017945 */ /* 0x000fe20003800000 */
[----:B---3--:R-:W-:Y:S02]  /*13470*/  IMAD.IADD R10, R8, 0x1, R86 ;  /* 0x00000001080a7824 */ /* 0x008fe400078e0256 */
[----:B------:R-:W-:Y:S01]  /*13480*/  IMAD.WIDE.U32 R8, R172, UR4, R76 ;  /* 0x00000004ac087c25 */ /* 0x000fe2000f8e004c */
[----:B------:R-:W-:-:S03]  /*13490*/  ULDC.64 UR4, c[0x0][0xc98] ;  /* 0x0003260000047ab9 */ /* 0x000fc60000000a00 */
[----:B--2---:R-:W-:-:S04]  /*134a0*/  @P1 IMAD.HI.U32 R0, R10, R7, RZ ;  /* 0x000000070a001227 */ /* 0x004fc800078e00ff */
[----:B------:R-:W-:Y:S01]  /*134b0*/  IMAD.MOV.U32 R7, RZ, RZ, R10 ;  /* 0x000000ffff077224 */ /* 0x000fe200078e000a */
[----:B0-----:R-:W-:Y:S01]  /*134c0*/  @P1 SHF.R.U32.HI R7, RZ, R13, R0 ;  /* 0x0000000dff071219 */ /* 0x001fe20000011600 */
[----:B------:R-:W-:Y:S01]  /*134d0*/  IMAD.IADD R9, R9, 0x1, R11 ;  /* 0x0000000109097824 */ /* 0x000fe200078e020b */
[----:B------:R-:W-:-:S03]  /*134e0*/  LOP3.LUT R13, R12, 0xffffff80, RZ, 0xc0, !PT ;  /* 0xffffff800c0d7812 */ /* 0x000fc600078ec0ff */
[----:B------:R-:W-:Y:S02]  /*134f0*/  IMAD.MOV R0, RZ, RZ, -R7 ;  /* 0x000000ffff007224 */ /* 0x000fe400078e0a07 */
[----:B------:R-:W-:Y:S01]  /*13500*/  IMAD.IADD R14, R15, 0x1, -R13 ;  /* 0x000000010f0e7824 */ /* 0x000fe200078e0a0d */
[----:B------:R-:W-:Y:S01]  /*13510*/  SHF.R.S32.HI R15, RZ, 0x1f, R7 ;  /* 0x0000001fff0f7819 */ /* 0x000fe20000011407 */
[----:B------:R-:W-:Y:S02]  /*13520*/  IMAD R11, R3, R0, R10 ;  /* 0x00000000030b7224 */ /* 0x000fe400078e020a */
[----:B------:R-:W-:Y:S01]  /*13530*/  IMAD.WIDE.U32 R8, R81, UR4, R8 ;  /* 0x0000000451087c25 */ /* 0x000fe2000f8e0008 */
[----:B------:R-:W-:Y:S02]  /*13540*/  SHF.R.S32.HI R25, RZ, 0x1f, R14 ;  /* 0x0000001fff197819 */ /* 0x000fe4000001140e */
[----:B------:R-:W-:Y:S01]  /*13550*/  LOP3.LUT P0, RZ, R14, 0x3, RZ, 0xc0, !PT ;  /* 0x000000030eff7812 */ /* 0x000fe2000780c0ff */
[----:B------:R-:W-:Y:S01]  /*13560*/  IMAD R10, R80, UR4, RZ ;  /* 0x00000004500a7c24 */ /* 0x000fe2000f8e02ff */
[----:B------:R-:W-:Y:S01]  /*13570*/  LEA.HI R24, R25, R14, RZ, 0x2 ;  /* 0x0000000e19187211 */ /* 0x000fe200078f10ff */
[----:B------:R-:W-:Y:S01]  /*13580*/  IMAD.SHL.U32 R0, R82, 0x8, RZ ;  /* 0x0000000852007824 */ /* 0x000fe200078e00ff */
[----:B------:R-:W-:Y:S01]  /*13590*/  IADD3 R8, P2, R7, R8, RZ ;  /* 0x0000000807087210 */ /* 0x000fe20007f5e0ff */
[----:B------:R-:W-:Y:S01]  /*135a0*/  IMAD R10, R81, UR5, R10 ;  /* 0x00000005510a7c24 */ /* 0x000fe2000f8e020a */
[--C-:B------:R-:W-:Y:S01]  /*135b0*/  SHF.R.S32.HI R26, RZ, 0x2, R24.reuse ;  /* 0x00000002ff1a7819 */ /* 0x100fe20000011418 */
[----:B------:R-:W-:Y:S01]  /*135c0*/  ULDC.64 UR4, c[0x0][0xc88] ;  /* 0x0003220000047ab9 */ /* 0x000fe20000000a00 */
[----:B------:R-:W-:Y:S01]  /*135d0*/  SHF.R.S32.HI R27, RZ, 0x1f, R24 ;  /* 0x0000001fff1b7819 */ /* 0x000fe20000011418 */
[----:B------:R-:W-:Y:S01]  /*135e0*/  IMAD R13, R79, 0x40, R0 ;  /* 0x000000404f0d7824 */ /* 0x000fe200078e0200 */
[----:B------:R-:W-:-:S02]  /*135f0*/  SHF.R.S32.HI R7, RZ, 0x1f, R11 ;  /* 0x0000001fff077819 */ /* 0x000fc4000001140b */
[----:B------:R-:W-:Y:S01]  /*13600*/  LEA.HI R27, R27, R26, RZ, 0x3 ;  /* 0x0000001a1b1b7211 */ /* 0x000fe200078f18ff */
[----:B------:R-:W-:Y:S01]  /*13610*/  IMAD.WIDE R20, R13, 0x2, R20 ;  /* 0x000000020d147825 */ /* 0x000fe200078e0214 */
[----:B------:R-:W-:Y:S02]  /*13620*/  IADD3.X R9, R15, R9, R10, P2, !PT ;  /* 0x000000090f097210 */ /* 0x000fe400017fe40a */
[----:B------:R-:W-:Y:S01]  /*13630*/  LEA.HI R14, R25, R14, RZ, 0x5 ;  /* 0x0000000e190e7211 */ /* 0x000fe200078f28ff */
[----:B------:R-:W-:Y:S01]  /*13640*/  IMAD R10, R7, UR4, RZ ;  /* 0x00000004070a7c24 */ /* 0x000fe2000f8e02ff */
[----:B------:R-:W-:Y:S01]  /*13650*/  LOP3.LUT R27, R27, 0xfffffff8, RZ, 0xc0, !PT ;  /* 0xfffffff81b1b7812 */ /* 0x000fe200078ec0ff */
[C---:B------:R-:W-:Y:S01]  /*13660*/  IMAD.WIDE.U32 R8, R11.reuse, UR4, R8 ;  /* 0x000000040b087c25 */ /* 0x040fe2000f8e0008 */
[----:B------:R-:W-:Y:S02]  /*13670*/  SHF.R.S32.HI R14, RZ, 0x5, R14 ;  /* 0x00000005ff0e7819 */ /* 0x000fe4000001140e */
[----:B------:R-:W-:Y:S01]  /*13680*/  IADD3 R69, P5, R20, 0x1000, RZ ;  /* 0x0000100014457810 */ /* 0x000fe20007fbe0ff */
[----:B------:R-:W-:Y:S01]  /*13690*/  IMAD R7, R11, UR5, R10 ;  /* 0x000000050b077c24 */ /* 0x000fe2000f8e020a */
[----:B------:R-:W-:Y:S01]  /*136a0*/  ULDC.64 UR4, c[0x0][0xc50] ;  /* 0x0003140000047ab9 */ /* 0x000fe20000000a00 */
[----:B------:R-:W-:Y:S01]  /*136b0*/  IMAD.IADD R27, R26, 0x1, -R27 ;  /* 0x000000011a1b7824 */ /* 0x000fe200078e0a1b */
[----:B------:R-:W-:-:S02]  /*136c0*/  LEA R26, P2, R8, UR4, 0x2 ;  /* 0x00000004081a7c11 */ /* 0x000fc4000f8410ff */
[----:B------:R-:W-:Y:S01]  /*136d0*/  IADD3 R7, R9, R7, RZ ;  /* 0x0000000709077210 */ /* 0x000fe20007ffe0ff */
[----:B------:R-:W-:Y:S01]  /*136e0*/  IMAD R14, R14, 0x10, R27 ;  /* 0x000000100e0e7824 */ /* 0x000fe200078e021b */
[----:B------:R-:W-:Y:S01]  /*136f0*/  LOP3.LUT R68, R69, 0x380, RZ, 0xc0, !PT ;  /* 0x0000038045447812 */ /* 0x000fe200078ec0ff */
[----:B------:R-:W-:Y:S01]  /*13700*/  SHFL.IDX PT, R10, R26, RZ, 0x1c1f ;  /* 0x001c1fff1a0a7589 */ /* 0x000fe200000e0000 */
[----:B------:R-:W-:Y:S01]  /*13710*/  LEA.HI.X R27, R8, UR5, R7, 0x2, P2 ;  /* 0x00000005081b7c11 */ /* 0x000fe200090f1407 */
[----:B------:R-:W-:Y:S01]  /*13720*/  ULDC.64 UR4, c[0x0][0xba0] ;  /* 0x0002e80000047ab9 */ /* 0x000fe20000000a00 */
[----:B------:R-:W-:Y:S02]  /*13730*/  IADD3 R61, P2, R20, 0x3000, RZ ;  /* 0x00003000143d7810 */ /* 0x000fe40007f5e0ff */
[----:B------:R-:W-:Y:S01]  /*13740*/  SHF.R.U64 R68, R68, 0x3, RZ ;  /* 0x0000000344447819 */ /* 0x000fe200000012ff */
[----:B------:R-:W0:Y:S01]  /*13750*/  SHFL.IDX PT, R11, R27, RZ, 0x1c1f ;  /* 0x001c1fff1b0b7589 */ /* 0x000e2200000e0000 */
[----:B------:R-:W-:-:S02]  /*13760*/  LOP3.LUT R60, R61, 0x380, RZ, 0xc0, !PT ;  /* 0x000003803d3c7812 */ /* 0x000fc400078ec0ff */
[----:B------:R-:W-:Y:S01]  /*13770*/  LOP3.LUT R68, R68, R69, RZ, 0x3c, !PT ;  /* 0x0000004544447212 */ /* 0x000fe200078e3cff */
[----:B------:R-:W-:Y:S01]  /*13780*/  IMAD.X R69, RZ, RZ, R21, P5 ;  /* 0x000000ffff457224 */ /* 0x000fe200028e0615 */
[C---:B------:R-:W-:Y:S01]  /*13790*/  IADD3 R65, P4, R20.reuse, 0x2000, RZ ;  /* 0x0000200014417810 */ /* 0x040fe20007f9e0ff */
[----:B------:R-:W-:Y:S01]  /*137a0*/  SHFL.IDX PT, R15, R27, 0x1, 0x1c1f ;  /* 0x003c1f001b0f7f89 */ /* 0x000fe200000e0000 */
[----:B------:R-:W-:Y:S02]  /*137b0*/  IADD3 R53, P5, R20, 0x5000, RZ ;  /* 0x0000500014357810 */ /* 0x000fe40007fbe0ff */
[----:B------:R-:W-:Y:S02]  /*137c0*/  SHF.R.U64 R60, R60, 0x3, RZ ;  /* 0x000000033c3c7819 */ /* 0x000fe400000012ff */
[----:B------:R-:W-:Y:S02]  /*137d0*/  LOP3.LUT R64, R65, 0x380, RZ, 0xc0, !PT ;  /* 0x0000038041407812 */ /* 0x000fe400078ec0ff */
[----:B------:R-:W-:-:S02]  /*137e0*/  LOP3.LUT R52, R53, 0x380, RZ, 0xc0, !PT ;  /* 0x0000038035347812 */ /* 0x000fc400078ec0ff */
[----:B------:R-:W-:Y:S01]  /*137f0*/  LOP3.LUT R60, R60, R61, RZ, 0x3c, !PT ;  /* 0x0000003d3c3c7212 */ /* 0x000fe200078e3cff */
[----:B------:R-:W-:Y:S01]  /*13800*/  IMAD.X R61, RZ, RZ, R21, P2 ;  /* 0x000000ffff3d7224 */ /* 0x000fe200010e0615 */
[C---:B------:R-:W-:Y:S02]  /*13810*/  IADD3 R57, P3, R20.reuse, 0x4000, RZ ;  /* 0x0000400014397810 */ /* 0x040fe40007f7e0ff */
[----:B------:R-:W-:Y:S02]  /*13820*/  IADD3 R45, P2, R20, 0x7000, RZ ;  /* 0x00007000142d7810 */ /* 0x000fe40007f5e0ff */
[----:B------:R-:W-:Y:S02]  /*13830*/  SHF.R.U64 R64, R64, 0x3, RZ ;  /* 0x0000000340407819 */ /* 0x000fe400000012ff */
[----:B------:R-:W-:Y:S02]  /*13840*/  SHF.R.S32.HI R13, RZ, 0x7, R12 ;  /* 0x00000007ff0d7819 */ /* 0x000fe4000001140c */
[----:B------:R-:W-:-:S02]  /*13850*/  SHF.R.U64 R52, R52, 0x3, RZ ;  /* 0x0000000334347819 */ /* 0x000fc400000012ff */
[----:B------:R-:W-:Y:S02]  /*13860*/  LOP3.LUT R56, R57, 0x380, RZ, 0xc0, !PT ;  /* 0x0000038039387812 */ /* 0x000fe400078ec0ff */
[----:B------:R-:W-:Y:S02]  /*13870*/  LOP3.LUT R44, R45, 0x380, RZ, 0xc0, !PT ;  /* 0x000003802d2c7812 */ /* 0x000fe400078ec0ff */
[----:B------:R-:W-:Y:S01]  /*13880*/  LOP3.LUT R64, R64, R65, RZ, 0x3c, !PT ;  /* 0x0000004140407212 */ /* 0x000fe200078e3cff */
[--C-:B------:R-:W-:Y:S01]  /*13890*/  IMAD.X R65, RZ, RZ, R21.reuse, P4 ;  /* 0x000000ffff417224 */ /* 0x100fe200020e0615 */
[----:B------:R-:W-:Y:S02]  /*138a0*/  LEA.HI R12, R12, R13, RZ, 0x1 ;  /* 0x0000000d0c0c7211 */ /* 0x000fe400078f08ff */
[----:B------:R-:W-:Y:S01]  /*138b0*/  LOP3.LUT R52, R52, R53, RZ, 0x3c, !PT ;  /* 0x0000003534347212 */ /* 0x000fe200078e3cff */
[----:B------:R-:W-:Y:S01]  /*138c0*/  IMAD.X R53, RZ, RZ, R21, P5 ;  /* 0x000000ffff357224 */ /* 0x000fe200028e0615 */
[----:B------:R-:W-:-:S02]  /*138d0*/  IADD3 R49, P4, R20, 0x6000, RZ ;  /* 0x0000600014317810 */ /* 0x000fc40007f9e0ff */
[----:B------:R-:W-:Y:S02]  /*138e0*/  SHF.R.U64 R56, R56, 0x3, RZ ;  /* 0x0000000338387819 */ /* 0x000fe400000012ff */
[----:B------:R-:W-:Y:S02]  /*138f0*/  IADD3 R37, P5, R20, 0x9000, RZ ;  /* 0x0000900014257810 */ /* 0x000fe40007fbe0ff */
[----:B------:R-:W-:Y:S02]  /*13900*/  SHF.R.U64 R44, R44, 0x3, RZ ;  /* 0x000000032c2c7819 */ /* 0x000fe400000012ff */
[----:B------:R-:W-:Y:S02]  /*13910*/  LOP3.LUT R12, R12, 0x3fffffe, RZ, 0xc0, !PT ;  /* 0x03fffffe0c0c7812 */ /* 0x000fe400078ec0ff */
[----:B------:R-:W-:Y:S02]  /*13920*/  LOP3.LUT R48, R49, 0x380, RZ, 0xc0, !PT ;  /* 0x0000038031307812 */ /* 0x000fe400078ec0ff */
[----:B------:R-:W-:Y:S01]  /*13930*/  LOP3.LUT R56, R56, R57, RZ, 0x3c, !PT ;  /* 0x0000003938387212 */ /* 0x000fe200078e3cff */
[----:B------:R-:W-:Y:S01]  /*13940*/  IMAD.X R57, RZ, RZ, R21, P3 ;  /* 0x000000ffff397224 */ /* 0x000fe200018e0615 */
[----:B------:R-:W-:Y:S01]  /*13950*/  LOP3.LUT R36, R37, 0x380, RZ, 0xc0, !PT ;  /* 0x0000038025247812 */ /* 0x000fe200078ec0ff */
[----:B------:R-:W-:Y:S01]  /*13960*/  IMAD.IADD R9, R13, 0x1, -R12 ;  /* 0x000000010d097824 */ /* 0x000fe200078e0a0c */
[----:B------:R-:W-:-:S02]  /*13970*/  LOP3.LUT R44, R44, R45, RZ, 0x3c, !PT ;  /* 0x0000002d2c2c7212 */ /* 0x000fc400078e3cff */
[----:B------:R-:W-:Y:S01]  /*13980*/  IADD3.X R45, RZ, R21, RZ, P2, !PT ;  /* 0x00000015ff2d7210 */ /* 0x000fe200017fe4ff */
[----:B------:R-:W-:Y:S01]  /*13990*/  IMAD R7, R9, 0x40, R14 ;  /* 0x0000004009077824 */ /* 0x000fe200078e020e */
[C---:B------:R-:W-:Y:S01]  /*139a0*/  IADD3 R41, P3, R20.reuse, 0x8000, RZ ;  /* 0x0000800014297810 */ /* 0x040fe20007f7e0ff */
[----:B------:R-:W1:Y:S01]  /*139b0*/  SHFL.IDX PT, R14, R26, 0x1, 0x1c1f ;  /* 0x003c1f001a0e7f89 */ /* 0x000e6200000e0000 */
[----:B------:R-:W-:Y:S01]  /*139c0*/  IADD3 R29, P2, R20, 0xb000, RZ ;  /* 0x0000b000141d7810 */ /* 0x000fe20007f5e0ff */
[----:B------:R-:W-:Y:S01]  /*139d0*/  IMAD.IADD R4, R7, 0x1, R86 ;  /* 0x0000000107047824 */ /* 0x000fe200078e0256 */
[----:B------:R-:W-:Y:S02]  /*139e0*/  SHF.R.U64 R48, R48, 0x3, RZ ;  /* 0x0000000330307819 */ /* 0x000fe400000012ff */
[----:B------:R-:W-:Y:S02]  /*139f0*/  SHF.R.U64 R36, R36, 0x3, RZ ;  /* 0x0000000324247819 */ /* 0x000fe400000012ff */
[----:B------:R-:W-:-:S02]  /*13a00*/  LOP3.LUT R40, R41, 0x380, RZ, 0xc0, !PT ;  /* 0x0000038029287812 */ /* 0x000fc400078ec0ff */
[----:B------:R-:W-:Y:S02]  /*13a10*/  LOP3.LUT R28, R29, 0x380, RZ, 0xc0, !PT ;  /* 0x000003801d1c7812 */ /* 0x000fe400078ec0ff */
[----:B------:R-:W-:Y:S01]  /*13a20*/  LOP3.LUT R48, R48, R49, RZ, 0x3c, !PT ;  /* 0x0000003130307212 */ /* 0x000fe200078e3cff */
[--C-:B------:R-:W-:Y:S01]  /*13a30*/  IMAD.X R49, RZ, RZ, R21.reuse, P4 ;  /* 0x000000ffff317224 */ /* 0x100fe200020e0615 */
[----:B------:R-:W-:Y:S01]  /*13a40*/  LOP3.LUT R36, R36, R37, RZ, 0x3c, !PT ;  /* 0x0000002524247212 */ /* 0x000fe200078e3cff */
[----:B------:R-:W-:Y:S01]  /*13a50*/  IMAD.X R37, RZ, RZ, R21, P5 ;  /* 0x000000ffff257224 */ /* 0x000fe200028e0615 */
[----:B------:R-:W-:Y:S02]  /*13a60*/  IADD3 R33, P4, R20, 0xa000, RZ ;  /* 0x0000a00014217810 */ /* 0x000fe40007f9e0ff */
[----:B------:R-:W-:Y:S02]  /*13a70*/  SHF.R.U64 R40, R40, 0x3, RZ ;  /* 0x0000000328287819 */ /* 0x000fe400000012ff */
[----:B------:R-:W-:-:S02]  /*13a80*/  IADD3 R13, P5, R20, 0xd000, RZ ;  /* 0x0000d000140d7810 */ /* 0x000fc40007fbe0ff */
[----:B------:R-:W-:Y:S02]  /*13a90*/  SHF.R.U64 R28, R28, 0x3, RZ ;  /* 0x000000031c1c7819 */ /* 0x000fe400000012ff */
[----:B------:R-:W-:Y:S02]  /*13aa0*/  LOP3.LUT R32, R33, 0x380, RZ, 0xc0, !PT ;  /* 0x0000038021207812 */ /* 0x000fe400078ec0ff */
[----:B------:R-:W-:Y:S01]  /*13ab0*/  LOP3.LUT R40, R40, R41, RZ, 0x3c, !PT ;  /* 0x0000002928287212 */ /* 0x000fe200078e3cff */
[--C-:B------:R-:W-:Y:S01]  /*13ac0*/  IMAD.X R41, RZ, RZ, R21.reuse, P3 ;  /* 0x000000ffff297224 */ /* 0x100fe200018e0615 */
[----:B------:R-:W-:Y:S02]  /*13ad0*/  LOP3.LUT R12, R13, 0x380, RZ, 0xc0, !PT ;  /* 0x000003800d0c7812 */ /* 0x000fe400078ec0ff */
[----:B------:R-:W-:Y:S01]  /*13ae0*/  LOP3.LUT R28, R28, R29, RZ, 0x3c, !PT ;  /* 0x0000001d1c1c7212 */ /* 0x000fe200078e3cff */
[----:B------:R-:W-:Y:S01]  /*13af0*/  IMAD.X R29, RZ, RZ, R21, P2 ;  /* 0x000000ffff1d7224 */ /* 0x000fe200010e0615 */
[----:B------:R-:W-:-:S02]  /*13b00*/  IADD3 R25, P3, R20, 0xc000, RZ ;  /* 0x0000c00014197810 */ /* 0x000fc40007f7e0ff */
[C---:B------:R-:W-:Y:S01]  /*13b10*/  ISETP.GE.OR P2, PT, R4.reuse, R83, P0 ;  /* 0x000000530400720c */ /* 0x040fe20000746670 */
[----:B------:R-:W-:Y:S01]  /*13b20*/  VIADD R4, R4, 0x8 ;  /* 0x0000000804047836 */ /* 0x000fe20000000000 */
[----:B------:R-:W-:Y:S02]  /*13b30*/  SHF.R.U64 R32, R32, 0x3, RZ ;  /* 0x0000000320207819 */ /* 0x000fe400000012ff */
[----:B------:R-:W-:Y:S02]  /*13b40*/  SHF.R.U64 R12, R12, 0x3, RZ ;  /* 0x000000030c0c7819 */ /* 0x000fe400000012ff */
[----:B------:R-:W-:Y:S02]  /*13b50*/  LOP3.LUT R24, R25, 0x380, RZ, 0xc0, !PT ;  /* 0x0000038019187812 */ /* 0x000fe400078ec0ff */
[----:B------:R-:W-:Y:S01]  /*13b60*/  LOP3.LUT R32, R32, R33, RZ, 0x3c, !PT ;  /* 0x0000002120207212 */ /* 0x000fe200078e3cff */
[----:B------:R-:W-:Y:S01]  /*13b70*/  IMAD.X R33, RZ, RZ, R21, P4 ;  /* 0x000000ffff217224 */ /* 0x000fe200020e0615 */
[----:B------:R-:W-:-:S02]  /*13b80*/  LOP3.LUT R12, R12, R13, RZ, 0x3c, !PT ;  /* 0x0000000d0c0c7212 */ /* 0x000fc400078e3cff */
[----:B------:R-:W-:Y:S01]  /*13b90*/  ISETP.GE.OR P0, PT, R4, R83, P0 ;  /* 0x000000530400720c */ /* 0x000fe20000706670 */
[----:B0-----:R-:W-:Y:S01]  /*13ba0*/  @!P2 ST.E desc[UR42][R10.64], R6 ;  /* 0x000000060a00a985 */ /* 0x001fe2000c10192a */
[C---:B------:R-:W-:Y:S02]  /*13bb0*/  IADD3 R9, P4, R20.reuse, 0xe000, RZ ;  /* 0x0000e00014097810 */ /* 0x040fe40007f9e0ff */
[----:B------:R-:W-:Y:S02]  /*13bc0*/  LOP3.LUT R13, R20, 0x380, RZ, 0xc0, !PT ;  /* 0x00000380140d7812 */ /* 0x000fe400078ec0ff */
[----:B------:R-:W-:Y:S02]  /*13bd0*/  SHF.R.U64 R24, R24, 0x3, RZ ;  /* 0x0000000318187819 */ /* 0x000fe400000012ff */
[----:B------:R-:W-:Y:S02]  /*13be0*/  LOP3.LUT R8, R9, 0x380, RZ, 0xc0, !PT ;  /* 0x0000038009087812 */ /* 0x000fe400078ec0ff */
[----:B------:R-:W-:-:S02]  /*13bf0*/  SHF.R.U64 R13, R13, 0x3, RZ ;  /* 0x000000030d0d7819 */ /* 0x000fc400000012ff */
[----:B------:R-:W-:Y:S01]  /*13c00*/  LOP3.LUT R24, R24, R25, RZ, 0x3c, !PT ;  /* 0x0000001918187212 */ /* 0x000fe200078e3cff */
[--C-:B------:R-:W-:Y:S01]  /*13c10*/  IMAD.X R25, RZ, RZ, R21.reuse, P3 ;  /* 0x000000ffff197224 */ /* 0x100fe200018e0615 */
[----:B------:R-:W-:Y:S01]  /*13c20*/  IADD3 R7, P3, R20, 0xf000, RZ ;  /* 0x0000f00014077810 */ /* 0x000fe20007f7e0ff */
[----:B-1----:R0:W-:Y:S01]  /*13c30*/  @!P0 ST.E desc[UR42][R14.64], R5 ;  /* 0x000000050e008985 */ /* 0x0021e2000c10192a */
[----:B------:R-:W-:Y:S02]  /*13c40*/  SHF.R.U64 R8, R8, 0x3, RZ ;  /* 0x0000000308087819 */ /* 0x000fe400000012ff */
[----:B------:R-:W-:Y:S01]  /*13c50*/  LOP3.LUT R20, R13, R20, RZ, 0x3c, !PT ;  /* 0x000000140d147212 */ /* 0x000fe200078e3cff */
[--C-:B------:R-:W-:Y:S01]  /*13c60*/  IMAD.X R85, RZ, RZ, R21.reuse, P3 ;  /* 0x000000ffff557224 */ /* 0x100fe200018e0615 */
[----:B------:R-:W-:Y:S01]  /*13c70*/  LOP3.LUT R8, R8, R9, RZ, 0x3c, !PT ;  /* 0x0000000908087212 */ /* 0x000fe200078e3cff */
[----:B------:R-:W-:Y:S01]  /*13c80*/  IMAD.X R9, RZ, RZ, R21, P4 ;  /* 0x000000ffff097224 */ /* 0x000fe200020e0615 */
[----:B------:R-:W-:Y:S01]  /*13c90*/  IADD3.X R13, RZ, R21, RZ, P5, !PT ;  /* 0x00000015ff0d7210 */ /* 0x000fe20002ffe4ff */
[----:B------:R1:W5:Y:S01]  /*13ca0*/  LD.E.128 R72, desc[UR42][R20.64] ;  /* 0x0000002a14487980 */ /* 0x000362000c101d00 */
[----:B------:R-:W-:Y:S01]  /*13cb0*/  IMAD R82, R82, 0x20, R79 ;  /* 0x0000002052527824 */ /* 0x000fe200078e024f */
[----:B------:R-:W-:-:S02]  /*13cc0*/  LOP3.LUT R4, R7, 0x380, RZ, 0xc0, !PT ;  /* 0x0000038007047812 */ /* 0x000fc400078ec0ff */
[----:B------:R-:W5:Y:S04]  /*13cd0*/  LD.E.128 R68, desc[UR42][R68.64] ;  /* 0x0000002a44447980 */ /* 0x000f68000c101d00 */
[----:B------:R-:W5:Y:S01]  /*13ce0*/  LD.E.128 R64, desc[UR42][R64.64] ;  /* 0x0000002a40407980 */ /* 0x000f62000c101d00 */
[----:B-1----:R-:W-:Y:S01]  /*13cf0*/  IMAD R21, R77, UR4, RZ ;  /* 0x000000044d157c24 */ /* 0x002fe2000f8e02ff */
[----:B------:R-:W-:Y:S02]  /*13d00*/  SHF.R.U64 R4, R4, 0x3, RZ ;  /* 0x0000000304047819 */ /* 0x000fe400000012ff */
[----:B------:R-:W5:Y:S01]  /*13d10*/  LD.E.128 R60, desc[UR42][R60.64] ;  /* 0x0000002a3c3c7980 */ /* 0x000f62000c101d00 */
[----:B------:R-:W-:Y:S01]  /*13d20*/  IMAD R77, R76, UR5, R21 ;  /* 0x000000054c4d7c24 */ /* 0x000fe2000f8e0215 */
[----:B------:R-:W-:Y:S01]  /*13d30*/  LOP3.LUT R84, R4, R7, RZ, 0x3c, !PT ;  /* 0x0000000704547212 */ /* 0x000fe200078e3cff */
[----:B------:R-:W-:Y:S01]  /*13d40*/  IMAD.WIDE.U32 R20, R76, UR4, RZ ;  /* 0x000000044c147c25 */ /* 0x000fe2000f8e00ff */
[----:B------:R-:W-:Y:S01]  /*13d50*/  ULDC.64 UR4, c[0x0][0xbe8] ;  /* 0x0002fa0000047ab9 */ /* 0x000fe20000000a00 */
[----:B------:R-:W5:Y:S02]  /*13d60*/  LD.E.128 R56, desc[UR42][R56.64] ;  /* 0x0000002a38387980 */ /* 0x000f64000c101d00 */
[----:B------:R-:W-:-:S02]  /*13d70*/  IMAD.IADD R21, R21, 0x1, R77 ;  /* 0x0000000115157824 */ /* 0x000fc400078e024d */
[----:B------:R-:W-:Y:S01]  /*13d80*/  IMAD R78, R78, UR4, RZ ;  /* 0x000000044e4e7c24 */ /* 0x000fe2000f8e02ff */
[----:B0-----:R0:W5:Y:S01]  /*13d90*/  LD.E.128 R4, desc[UR42][R84.64] ;  /* 0x0000002a54047980 */ /* 0x001162000c101d00 */
[----:B------:R-:W-:Y:S02]  /*13da0*/  IMAD.IADD R82, R86, 0x1, R82 ;  /* 0x0000000156527824 */ /* 0x000fe400078e0252 */
[C---:B------:R-:W-:Y:S01]  /*13db0*/  IMAD R77, R172.reuse, UR5, R78 ;  /* 0x00000005ac4d7c24 */ /* 0x040fe2000f8e024e */
[----:B------:R-:W5:Y:S01]  /*13dc0*/  LD.E.128 R52, desc[UR42][R52.64] ;  /* 0x0000002a34347980 */ /* 0x000f62000c101d00 */
[----:B------:R-:W-:Y:S01]  /*13dd0*/  IMAD.WIDE.U32 R20, R172, UR4, R20 ;  /* 0x00000004ac147c25 */ /* 0x000fe2000f8e0014 */
[----:B------:R-:W-:Y:S02]  /*13de0*/  ULDC.64 UR4, c[0x0][0xbf0] ;  /* 0x0002fc0000047ab9 */ /* 0x000fe40000000a00 */
[----:B------:R-:W5:Y:S01]  /*13df0*/  LD.E.128 R48, desc[UR42][R48.64] ;  /* 0x0000002a30307980 */ /* 0x000f62000c101d00 */
[----:B----4-:R-:W-:-:S03]  /*13e00*/  @P1 IMAD.HI.U32 R76, R82, R87, RZ ;  /* 0x00000057524c1227 */ /* 0x010fc600078e00ff */
[----:B------:R-:W5:Y:S01]  /*13e10*/  LD.E.128 R44, desc[UR42][R44.64] ;  /* 0x0000002a2c2c7980 */ /* 0x000f62000c101d00 */
[----:B------:R-:W-:Y:S02]  /*13e20*/  IMAD.IADD R21, R21, 0x1, R77 ;  /* 0x0000000115157824 */ /* 0x000fe400078e024d */
[----:B------:R-:W-:Y:S01]  /*13e30*/  IMAD.MOV.U32 R77, RZ, RZ, R82 ;  /* 0x000000ffff4d7224 */ /* 0x000fe200078e0052 */
[----:B------:R-:W-:Y:S01]  /*13e40*/  @P1 SHF.R.U32.HI R77, RZ, R89, R76 ;  /* 0x00000059ff4d1219 */ /* 0x000fe2000001164c */
[----:B------:R-:W-:Y:S01]  /*13e50*/  IMAD R80, R80, UR4, RZ ;  /* 0x0000000450507c24 */ /* 0x000fe2000f8e02ff */
[----:B------:R-:W5:Y:S01]  /*13e60*/  LD.E.128 R40, desc[UR42][R40.64] ;  /* 0x0000002a28287980 */ /* 0x000f62000c101d00 */
[C---:B------:R-:W-:Y:S01]  /*13e70*/  IMAD.WIDE.U32 R20, R81.reuse, UR4, R20 ;  /* 0x0000000451147c25 */ /* 0x040fe2000f8e0014 */
[--C-:B------:R-:W-:Y:S02]  /*13e80*/  SHF.R.S32.HI R76, RZ, 0x1f, R77.reuse ;  /* 0x0000001fff4c7819 */ /* 0x100fe4000001144d */
[----:B------:R-:W5:Y:S01]  /*13e90*/  LD.E.128 R36, desc[UR42][R36.64] ;  /* 0x0000002a24247980 */ /* 0x000f62000c101d00 */
[----:B0-----:R-:W-:Y:S01]  /*13ea0*/  IMAD R85, R81, UR5, R80 ;  /* 0x0000000551557c24 */ /* 0x001fe2000f8e0250 */
[----:B------:R-:W-:Y:S01]  /*13eb0*/  ULDC.64 UR4, c[0x0][0xbe0] ;  /* 0x0002f80000047ab9 */ /* 0x000fe20000000a00 */
[----:B------:R-:W-:Y:S01]  /*13ec0*/  IMAD.MOV R78, RZ, RZ, -R77 ;  /* 0x000000ffff4e7224 */ /* 0x000fe200078e0a4d */
[----:B------:R-:W5:Y:S01]  /*13ed0*/  LD.E.128 R32, desc[UR42][R32.64] ;  /* 0x0000002a20207980 */ /* 0x000f62000c101d00 */
[----:B------:R-:W-:Y:S01]  /*13ee0*/  IMAD R76, R76, UR4, RZ ;  /* 0x000000044c4c7c24 */ /* 0x000fe2000f8e02ff */
[----:B------:R-:W-:Y:S01]  /*13ef0*/  IADD3 R21, R21, R85, RZ ;  /* 0x0000005515157210 */ /* 0x000fe20007ffe0ff */
[----:B------:R-:W-:Y:S01]  /*13f00*/  IMAD R3, R3, R78, R82 ;  /* 0x0000004e03037224 */ /* 0x000fe200078e0252 */
[----:B------:R-:W5:Y:S01]  /*13f10*/  LD.E.128 R28, desc[UR42][R28.64] ;  /* 0x0000002a1c1c7980 */ /* 0x000f62000c101d00 */
[----:B------:R-:W-:-:S02]  /*13f20*/  IMAD R81, R77, UR5, R76 ;  /* 0x000000054d517c24 */ /* 0x000fc4000f8e024c */
[----:B------:R-:W-:Y:S01]  /*13f30*/  IMAD.WIDE.U32 R20, R77, UR4, R20 ;  /* 0x000000044d147c25 */ /* 0x000fe2000f8e0014 */
[----:B------:R-:W-:Y:S01]  /*13f40*/  SHF.R.S32.HI R76, RZ, 0x1f, R3 ;  /* 0x0000001fff4c7819 */ /* 0x000fe20000011403 */
[----:B------:R-:W-:Y:S01]  /*13f50*/  ULDC.64 UR4, c[0x0][0xbd8] ;  /* 0x0002f60000047ab9 */ /* 0x000fe20000000a00 */
[----:B------:R-:W5:Y:S01]  /*13f60*/  LD.E.128 R24, desc[UR42][R24.64] ;  /* 0x0000002a18187980 */ /* 0x000f62000c101d00 */
[----:B------:R-:W-:Y:S02]  /*13f70*/  IMAD.IADD R21, R21, 0x1, R81 ;  /* 0x0000000115157824 */ /* 0x000fe400078e0251 */
[----:B------:R-:W-:Y:S01]  /*13f80*/  IMAD R76, R76, UR4, RZ ;  /* 0x000000044c4c7c24 */ /* 0x000fe2000f8e02ff */
        /* <DEDUP_REMOVED lines=11> */
[----:B------:R-:W-:Y:S01]  /*14040*/  IMAD.IADD R21, R21, 0x1, R77 ;  /* 0x0000000115157824 */ /* 0x000fe200078e024d */
[----:B------:R-:W-:Y:S01]  /*14050*/  LEA R82, P2, R20, UR4, 0x1 ;  /* 0x0000000414527c11 */ /* 0x000fe2000f8408ff */
[----:B------:R-:W-:-:S03]  /*14060*/  IMAD.IADD R86, R79, 0x1, R86 ;  /* 0x000000014f567824 */ /* 0x000fc600078e0256 */
[----:B------:R-:W-:Y:S01]  /*14070*/  LEA.HI.X R84, R20, UR5, R21, 0x1, P2 ;  /* 0x0000000514547c11 */ /* 0x000fe200090f0c15 */
[----:B------:R-:W-:Y:S01]  /*14080*/  VIADD R3, R22, 0x32420 ;  /* 0x0003242016037836 */ /* 0x000fe20000000000 */
[----:B------:R-:W-:-:S04]  /*14090*/  ISETP.GE.AND P2, PT, R86, R83, PT ;  /* 0x000000535600720c */ /* 0x000fc80003f46270 */
[----:B------:R-:W-:Y:S01]  /*140a0*/  PRMT R3, RZ, 0x654, R3 ;  /* 0x00000654ff037816 */ /* 0x000fe20000000003 */
[----:B------:R-:W-:Y:S01]  /*140b0*/  VIADD R76, R86, 0x20 ;  /* 0x00000020564c7836 */ /* 0x000fe20000000000 */
[----:B------:R-:W-:Y:S01]  /*140c0*/  IADD3 R92, R0, 0x40, RZ ;  /* 0x00000040005c7810 */ /* 0x000fe20007ffe0ff */
[----:B------:R-:W-:Y:S02]  /*140d0*/  VIADD R78, R86, 0x40 ;  /* 0x00000040564e7836 */ /* 0x000fe40000000000 */
[C---:B------:R-:W-:Y:S02]  /*140e0*/  VIADD R90, R0.reuse, 0xc0 ;  /* 0x000000c0005a7836 */ /* 0x040fe40000000000 */
[----:B------:R-:W-:Y:S01]  /*140f0*/  VIADD R88, R0, 0x80 ;  /* 0x0000008000587836 */ /* 0x000fe20000000000 */
[----:B0-----:R0:W-:Y:S01]  /*14100*/  SYNCS.ARRIVE.TRANS64.RED.A1T0 RZ, [R3+URZ], RZ ;  /* 0x000000ff03ff79a7 */ /* 0x0011e2000810043f */
[----:B------:R1:W2:Y:S01]  /*14110*/  SHFL.IDX PT, R81, R82, RZ, 0x181f ;  /* 0x00181fff52517589 */ /* 0x0002a200000e0000 */
[----:B------:R-:W-:-:S02]  /*14120*/  ISETP.GE.AND P1, PT, R76, R83, PT ;  /* 0x000000534c00720c */ /* 0x000fc40003f26270 */
[----:B------:R-:W-:Y:S01]  /*14130*/  ISETP.GE.AND P0, PT, R78, R83, PT ;  /* 0x000000534e00720c */ /* 0x000fe20003f06270 */
[----:B0-----:R1:W0:Y:S01]  /*14140*/  SHFL.IDX PT, R3, R84, RZ, 0x181f ;  /* 0x00181fff54037589 */ /* 0x00122200000e0000 */
[----:B------:R-:W-:Y:S02]  /*14150*/  SHF.R.S32.HI R89, RZ, 0x1f, R0 ;  /* 0x0000001fff597819 */ /* 0x000fe40000011400 */
[----:B------:R-:W-:Y:S02]  /*14160*/  SHF.R.S32.HI R85, RZ, 0x1f, R90 ;  /* 0x0000001fff557819 */ /* 0x000fe4000001145a */
[----:B------:R-:W-:Y:S02]  /*14170*/  SHF.R.S32.HI R87, RZ, 0x1f, R88 ;  /* 0x0000001fff577819 */ /* 0x000fe40000011458 */
[----:B------:R-:W-:Y:S01]  /*14180*/  SHF.R.S32.HI R91, RZ, 0x1f, R92 ;  /* 0x0000001fff5b7819 */ /* 0x000fe2000001145c */
[----:B-1----:R-:W-:Y:S06]  /*14190*/  @P2 BRA `(.L_x_15160) ;  /* 0x0000000000442947 */ /* 0x002fec0003800000 */
        /* <DEDUP_REMOVED lines=17> */
.L_x_15160:
[----:B------:R-:W-:Y:S05]  /*142b0*/  BSYNC B1 ;  /* 0x0000000000017941 */ /* 0x000fea0003800000 */
.L_x_15159:
[----:B0-----:R0:W3:Y:S01]  /*142c0*/  SHFL.IDX PT, R3, R84, 0x1, 0x181f ;  /* 0x00381f0054037f89 */ /* 0x0010e200000e0000 */
[----:B------:R-:W-:Y:S03]  /*142d0*/  BSSY B1, `(.L_x_15161) ;  /* 0x0000014000017945 */ /* 0x000fe60003800000 */
[----:B-1---5:R0:W1:Y:S01]  /*142e0*/  SHFL.IDX PT, R41, R82, 0x1, 0x181f ;  /* 0x00381f0052297f89 */ /* 0x02206200000e0000 */
[----:B------:R-:W-:Y:S05]  /*142f0*/  @P1 BRA `(.L_x_15162) ;  /* 0x0000000000441947 */ /* 0x000fea0003800000 */
[----:B------:R-:W-:Y:S02]  /*14300*/  ULDC UR4, c[0x0][0xbc8] ;  /* 0x0002f20000047ab9 */ /* 0x000fe40000000800 */
[----:B------:R-:W-:Y:S02]  /*14310*/  ISETP.GE.AND P4, PT, R0, UR4, PT ;  /* 0x0000000400007c0c */ /* 0x000fe4000bf86270 */
[----:B------:R-:W-:Y:S02]  /*14320*/  ISETP.GE.AND P3, PT, R92, UR4, PT ;  /* 0x000000045c007c0c */ /* 0x000fe4000bf66270 */
[----:B------:R-:W-:Y:S02]  /*14330*/  ISETP.GE.AND P2, PT, R88, UR4, PT ;  /* 0x0000000458007c0c */ /* 0x000fe4000bf46270 */
[----:B------:R-:W-:-:S07]  /*14340*/  ISETP.GE.AND P1, PT, R90, UR4, PT ;  /* 0x000000045a007c0c */ /* 0x000fce000bf26270 */
[----:B-1----:R-:W-:-:S04]  /*14350*/  @!P4 LEA R20, P5, R0, R41, 0x1 ;  /* 0x000000290014c211 */ /* 0x002fc800078a08ff */
[----:B---3--:R-:W-:Y:S02]  /*14360*/  @!P4 LEA.HI.X R21, R0, R3, R89, 0x1, P5 ;  /* 0x000000030015c211 */ /* 0x008fe400028f0c59 */
        /* <DEDUP_REMOVED lines=10> */
.L_x_15162:
[----:B------:R-:W-:Y:S05]  /*14410*/  BSYNC B1 ;  /* 0x0000000000017941 */ /* 0x000fea0003800000 */
.L_x_15161:
[----:B---3--:R3:W0:Y:S01]  /*14420*/  SHFL.IDX PT, R3, R84, 0x2, 0x181f ;  /* 0x00581f0054037f89 */ /* 0x00862200000e0000 */
[----:B------:R-:W-:Y:S03]  /*14430*/  BSSY B1, `(.L_x_15163) ;  /* 0x0000014000017945 */ /* 0x000fe60003800000 */
[----:B----4-:R3:W4:Y:S01]  /*14440*/  SHFL.IDX PT, R25, R82, 0x2, 0x181f ;  /* 0x00581f0052197f89 */ /* 0x01072200000e0000 */
        /* <DEDUP_REMOVED lines=18> */
.L_x_15164:
[----:B------:R-:W-:Y:S05]  /*14570*/  BSYNC B1 ;  /* 0x0000000000017941 */ /* 0x000fea0003800000 */
.L_x_15163:
[----:B0-----:R-:W-:Y:S01]  /*14580*/  VIADD R8, R86, 0x60 ;  /* 0x0000006056087836 */ /* 0x001fe20000000000 */
[----:B------:R0:W0:Y:S04]  /*14590*/  SHFL.IDX PT, R3, R84, 0x3, 0x181f ;  /* 0x00781f0054037f89 */ /* 0x00002800000e0000 */
        /* <DEDUP_REMOVED lines=22> */
.L_x_15157:
[----:B------:R-:W3:Y:S01]  /*14700*/  LDL R9, [R1+0x90] ;  /* 0x0000900001097983 */ /* 0x000ee20000100800 */
[----:B------:R-:W-:Y:S01]  /*14710*/  ULDC.64 UR4, c[0x0][0xd00] ;  /* 0x0003400000047ab9 */ /* 0x000fe20000000a00 */
[----:B------:R-:W-:Y:S01]  /*14720*/  IMAD.MOV.U32 R0, RZ, RZ, RZ ;  /* 0x000000ffff007224 */ /* 0x000fe200078e00ff */
[----:B------:R-:W-:Y:S01]  /*14730*/  ISETP.NE.U32.AND P0, PT, RZ, UR4, PT ;  /* 0x00000004ff007c0c */ /* 0x000fe2000bf05070 */
[----:B------:R-:W4:Y:S03]  /*14740*/  LDC R25, c[0x0][0xce8] ;  /* 0x00033a00ff197b82 */ /* 0x000f260000000800 */
[----:B------:R-:W-:Y:S01]  /*14750*/  ISETP.NE.AND.EX P0, PT, RZ, UR5, PT, P0 ;  /* 0x00000005ff007c0c */ /* 0x000fe2000bf05300 */
[----:B---3--:R-:W-:Y:S01]  /*14760*/  IMAD.SHL.U32 R6, R9, 0x4, RZ ;  /* 0x0000000409067824 */ /* 0x008fe200078e00ff */
[----:B------:R-:W-:-:S04]  /*14770*/  SHF.R.S32.HI R14, RZ, 0x1f, R9 ;  /* 0x0000001fff0e7819 */ /* 0x000fc80000011409 */
[----:B------:R-:W-:Y:S02]  /*14780*/  IADD3 R4, P1, R6, UR4, RZ ;  /* 0x0000000406047c10 */ /* 0x000fe4000ff3e0ff */
[----:B------:R-:W-:-:S04]  /*14790*/  SHF.L.U64.HI R3, R9, 0x2, R14 ;  /* 0x0000000209037819 */ /* 0x000fc8000001020e */
[----:B------:R-:W-:Y:S01]  /*147a0*/  IADD3.X R5, R3, UR5, RZ, P1, !PT ;  /* 0x0000000503057c10 */ /* 0x000fe20008ffe4ff */
[----:B------:R-:W-:Y:S02]  /*147b0*/  ULDC.64 UR4, c[0x0][0xd08] ;  /* 0x0003420000047ab9 */ /* 0x000fe40000000a00 */
[----:B------:R-:W-:Y:S02]  /*147c0*/  ISETP.NE.U32.AND P1, PT, RZ, UR4, PT ;  /* 0x00000004ff007c0c */ /* 0x000fe4000bf25070 */
[----:B------:R3:W5:Y:S02]  /*147d0*/  @P0 LDG.E R0, desc[UR42][R4.64] ;  /* 0x0000002a04000981 */ /* 0x000764000c1e1900 */
[----:B------:R-:W-:-:S13]  /*147e0*/  ISETP.NE.AND.EX P1, PT, RZ, UR5, PT, P1 ;  /* 0x00000005ff007c0c */ /* 0x000fda000bf25310 */
[----:B------:R-:W-:Y:S01]  /*147f0*/  @P1 IADD3 R6, P2, R6, UR4, RZ ;  /* 0x0000000406061c10 */ /* 0x000fe2000ff5e0ff */
[----:B------:R-:W-:Y:S02]  /*14800*/  ULDC UR4, c[0x0][0xb88] ;  /* 0x0002e20000047ab9 */ /* 0x000fe40000000800 */
[----:B------:R-:W-:Y:S01]  /*14810*/  IMAD.U32 R8, RZ, RZ, UR4 ;  /* 0x00000004ff087e24 */ /* 0x000fe2000f8e00ff */
[----:B------:R-:W-:-:S05]  /*14820*/  @P1 IADD3.X R7, R3, UR5, RZ, P2, !PT ;  /* 0x0000000503071c10 */ /* 0x000fca00097fe4ff */
[----:B------:R3:W5:Y:S01]  /*14830*/  @P1 LDG.E R8, desc[UR42][R6.64] ;  /* 0x0000002a06081981 */ /* 0x000762000c1e1900 */
[----:B----4-:R-:W-:Y:S01]  /*14840*/  ISETP.NE.AND P2, PT, R25, 0x1, PT ;  /* 0x000000011900780c */ /* 0x010fe20003f45270 */
[----:B------:R-:W4:-:S12]  /*14850*/  S2R R30, SR_TID.X ;  /* 0x00000000001e7919 */ /* 0x000f180000002100 */
[----:B------:R-:W0:Y:S01]  /*14860*/  @P2 LDC R27, c[0x0][0xcec] ;  /* 0x00033b00ff1b2b82 */ /* 0x000e220000000800 */
[----:B----4-:R-:W-:-:S05]  /*14870*/  VIADD R30, R30, 0xffffff80 ;  /* 0xffffff801e1e7836 */ /* 0x010fca0000000000 */
[----:B------:R-:W-:Y:S02]  /*14880*/  SHF.R.S32.HI R3, RZ, 0x1f, R30 ;  /* 0x0000001fff037819 */ /* 0x000fe4000001141e */
[----:B------:R-:W-:Y:S02]  /*14890*/  ISETP.GE.AND P3, PT, R30, 0x80, PT ;  /* 0x000000801e00780c */ /* 0x000fe40003f66270 */
[----:B------:R-:W-:Y:S01]  /*148a0*/  LEA.HI R20, R3, R30, RZ, 0x3 ;  /* 0x0000001e03147211 */ /* 0x000fe200078f18ff */
[----:B---3--:R-:W-:Y:S10]  /*148b0*/  @P1 BRA `(.L_x_15166) ;  /* 0x0000000000101947 */ /* 0x008ff40003800000 */
[----:B------:R-:W-:Y:S05]  /*148c0*/  @!P0 BRA `(.L_x_15166) ;  /* 0x00000000000c8947 */ /* 0x000fea0003800000 */
[----:B------:R-:W3:Y:S04]  /*148d0*/  LDG.E R3, desc[UR42][R4.64] ;  /* 0x0000002a04037981 */ /* 0x000ee8000c1e1900 */
[----:B-----5:R-:W3:Y:S02]  /*148e0*/  LDG.E R8, desc[UR42][R4.64+0x4] ;  /* 0x0000042a04087981 */ /* 0x020ee4000c1e1900 */
[----:B---3--:R-:W-:-:S07]  /*148f0*/  IMAD.IADD R8, R8, 0x1, -R3 ;  /* 0x0000000108087824 */ /* 0x008fce00078e0a03 */
.L_x_15166:
[----:B------:R-:W3:Y:S04]  /*14900*/  LDL R28, [R1+0x94] ;  /* 0x00009400011c7983 */ /* 0x000ee80000100800 */
[----:B------:R4:W5:Y:S01]  /*14910*/  LDL R26, [R1+0x6c] ;  /* 0x00006c00011a7983 */ /* 0x0009620000100800 */
[----:B------:R-:W-:Y:S01]  /*14920*/  BSSY B1, `(.L_x_15167) ;  /* 0x000002e000017945 */ /* 0x000fe20003800000 */
[----:B------:R-:W-:Y:S02]  /*14930*/  LOP3.LUT R24, R20, 0xfffffff8, RZ, 0xc0, !PT ;  /* 0xfffffff814187812 */ /* 0x000fe400078ec0ff */
[----:B------:R-:W-:Y:S02]  /*14940*/  SEL R13, R9, RZ, !P0 ;  /* 0x000000ff090d7207 */ /* 0x000fe40004000000 */
[----:B------:R-:W-:-:S02]  /*14950*/  SEL R14, R14, RZ, !P0 ;  /* 0x000000ff0e0e7207 */ /* 0x000fc40004000000 */
[----:B-----5:R-:W-:Y:S02]  /*14960*/  SHF.R.S32.HI R11, RZ, 0x1f, R0 ;  /* 0x0000001fff0b7819 */ /* 0x020fe40000011400 */
[----:B---3--:R-:W-:Y:S01]  /*14970*/  SHF.R.S32.HI R12, RZ, 0x1f, R28 ;  /* 0x0000001fff0c7819 */ /* 0x008fe2000001141c */
[----:B----4-:R-:W-:Y:S06]  /*14980*/  @P3 BRA `(.L_x_15168) ;  /* 0x00000000009c3947 */ /* 0x010fec0003800000 */
[----:B------:R-:W3:Y:S01]  /*14990*/  S2R R10, SR_TID.X ;  /* 0x00000000000a7919 */ /* 0x000ee20000002100 */
[----:B------:R-:W4:Y:S02]  /*149a0*/  LDC R9, c[0x0][0xce8] ;  /* 0x00033a00ff097b82 */ /* 0x000f240000000800 */
[----:B----4-:R-:W-:Y:S01]  /*149b0*/  IMAD R3, R8, R9, RZ ;  /* 0x0000000908037224 */ /* 0x010fe200078e02ff */
[----:B---3--:R-:W-:-:S04]  /*149c0*/  IADD3 R10, R26, -0x80, R10 ;  /* 0xffffff801a0a7810 */ /* 0x008fc80007ffe00a */
        /* <DEDUP_REMOVED lines=9> */
[----:B------:R-:W3:Y:S01]  /*14a60*/  @P0 LDC R15, c[0x0][0xcec] ;  /* 0x00033b00ff0f0b82 */ /* 0x000ee20000000800 */
[----:B------:R-:W-:Y:S01]  /*14a70*/  IMAD R7, R28, UR5, R7 ;  /* 0x000000051c077c24 */ /* 0x000fe2000f8e0207 */
[----:B------:R-:W-:-:S03]  /*14a80*/  ULDC.64 UR4, c[0x0][0xc98] ;  /* 0x0003260000047ab9 */ /* 0x000fc60000000a00 */
[----:B------:R-:W-:-:S03]  /*14a90*/  IMAD.IADD R5, R5, 0x1, R7 ;  /* 0x0000000105057824 */ /* 0x000fc600078e0207 */
[----:B------:R-:W4:Y:S01]  /*14aa0*/  @P0 LDC R21, c[0x0][0xcf0] ;  /* 0x00033c00ff150b82 */ /* 0x000f220000000800 */
[----:B------:R-:W-:-:S04]  /*14ab0*/  IMAD.WIDE.U32 R4, R13, UR4, R4 ;  /* 0x000000040d047c25 */ /* 0x000fc8000f8e0004 */
[----:B---3--:R-:W-:-:S05]  /*14ac0*/  @P0 IMAD.HI.U32 R6, R10, R15, RZ ;  /* 0x0000000f0a060227 */ /* 0x008fca00078e00ff */
[----:B----4-:R-:W-:Y:S01]  /*14ad0*/  @P0 SHF.R.U32.HI R3, RZ, R21, R6 ;  /* 0x00000015ff030219 */ /* 0x010fe20000011606 */
        /* <DEDUP_REMOVED lines=18> */
.L_x_15168:
[----:B------:R-:W-:Y:S05]  /*14c00*/  BSYNC B1 ;  /* 0x0000000000017941 */ /* 0x000fea0003800000 */
.L_x_15167:
[----:B------:R-:W4:Y:S01]  /*14c10*/  @P2 LDC R9, c[0x0][0xcf0] ;  /* 0x00033c00ff092b82 */ /* 0x000f220000000800 */
[----:B------:R-:W-:Y:S01]  /*14c20*/  ULDC.64 UR4, c[0x0][0xba0] ;  /* 0x0002e80000047ab9 */ /* 0x000fe20000000a00 */
[----:B------:R-:W-:Y:S01]  /*14c30*/  SHF.R.S32.HI R29, RZ, 0x3, R20 ;  /* 0x00000003ff1d7819 */ /* 0x000fe20000011414 */
[----:B---3--:R-:W-:Y:S02]  /*14c40*/  IMAD R3, R11, UR4, RZ ;  /* 0x000000040b037c24 */ /* 0x008fe4000f8e02ff */
[----:B------:R-:W-:Y:S02]  /*14c50*/  IMAD.IADD R24, R30, 0x1, -R24 ;  /* 0x000000011e187824 */ /* 0x000fe400078e0a18 */
[C---:B------:R-:W-:Y:S02]  /*14c60*/  IMAD R3, R0.reuse, UR5, R3 ;  /* 0x0000000500037c24 */ /* 0x040fe4000f8e0203 */
[----:B------:R-:W-:Y:S01]  /*14c70*/  IMAD.WIDE.U32 R4, R0, UR4, RZ ;  /* 0x0000000400047c25 */ /* 0x000fe2000f8e00ff */
[----:B------:R-:W-:-:S03]  /*14c80*/  ULDC.64 UR4, c[0x0][0xbe8] ;  /* 0x0002fa0000047ab9 */ /* 0x000fc60000000a00 */
[----:B------:R-:W-:Y:S02]  /*14c90*/  IMAD R6, R24, 0x20, R29 ;  /* 0x0000002018067824 */ /* 0x000fe400078e021d */
[----:B------:R-:W-:Y:S02]  /*14ca0*/  IMAD R0, R12, UR4, RZ ;  /* 0x000000040c007c24 */ /* 0x000fe4000f8e02ff */
[----:B------:R-:W-:Y:S02]  /*14cb0*/  IMAD.IADD R10, R26, 0x1, R6 ;  /* 0x000000011a0a7824 */ /* 0x000fe400078e0206 */
[----:B------:R-:W-:Y:S02]  /*14cc0*/  IMAD R7, R28, UR5, R0 ;  /* 0x000000051c077c24 */ /* 0x000fe4000f8e0200 */
[----:B------:R-:W-:Y:S01]  /*14cd0*/  IMAD.IADD R5, R5, 0x1, R3 ;  /* 0x0000000105057824 */ /* 0x000fe200078e0203 */
[----:B------:R-:W-:Y:S01]  /*14ce0*/  MOV R3, R10 ;  /* 0x0000000a00037202 */ /* 0x000fe20000000f00 */
[----:B0-----:R-:W-:-:S04]  /*14cf0*/  @P2 IMAD.HI.U32 R0, R10, R27, RZ ;  /* 0x0000001b0a002227 */ /* 0x001fc800078e00ff */
[----:B------:R-:W-:Y:S01]  /*14d00*/  IMAD.WIDE.U32 R4, R28, UR4, R4 ;  /* 0x000000041c047c25 */ /* 0x000fe2000f8e0004 */
[----:B----4-:R-:W-:Y:S01]  /*14d10*/  @P2 SHF.R.U32.HI R3, RZ, R9, R0 ;  /* 0x00000009ff032219 */ /* 0x010fe20000011600 */
[----:B------:R-:W-:Y:S02]  /*14d20*/  ULDC.64 UR4, c[0x0][0xbf0] ;  /* 0x0002fc0000047ab9 */ /* 0x000fe40000000a00 */
[----:B------:R-:W-:Y:S01]  /*14d30*/  IMAD.IADD R5, R5, 0x1, R7 ;  /* 0x0000000105057824 */ /* 0x000fe200078e0207 */
[--C-:B------:R-:W-:Y:S01]  /*14d40*/  SHF.R.S32.HI R0, RZ, 0x1f, R3.reuse ;  /* 0x0000001fff007819 */ /* 0x100fe20000011403 */
[----:B------:R-:W-:Y:S02]  /*14d50*/  IMAD R6, R14, UR4, RZ ;  /* 0x000000040e067c24 */ /* 0x000fe4000f8e02ff */
[----:B------:R-:W-:Y:S02]  /*14d60*/  IMAD.MOV R7, RZ, RZ, -R3 ;  /* 0x000000ffff077224 */ /* 0x000fe400078e0a03 */
[----:B------:R-:W-:-:S02]  /*14d70*/  IMAD R9, R13, UR5, R6 ;  /* 0x000000050d097c24 */ /* 0x000fc4000f8e0206 */
[----:B------:R-:W-:Y:S01]  /*14d80*/  IMAD.WIDE.U32 R4, R13, UR4, R4 ;  /* 0x000000040d047c25 */ /* 0x000fe2000f8e0004 */
[----:B------:R-:W-:-:S03]  /*14d90*/  ULDC.64 UR4, c[0x0][0xbe0] ;  /* 0x0002f80000047ab9 */ /* 0x000fc60000000a00 */
[----:B------:R-:W-:Y:S02]  /*14da0*/  IMAD R7, R25, R7, R10 ;  /* 0x0000000719077224 */ /* 0x000fe400078e020a */
[----:B------:R-:W-:Y:S02]  /*14db0*/  IMAD R6, R0, UR4, RZ ;  /* 0x0000000400067c24 */ /* 0x000fe4000f8e02ff */
[----:B------:R-:W-:Y:S01]  /*14dc0*/  IMAD.IADD R5, R5, 0x1, R9 ;  /* 0x0000000105057824 */ /* 0x000fe200078e0209 */
        /* <DEDUP_REMOVED lines=15> */
[----:B------:R-:W-:Y:S02]  /*14ec0*/  IADD3 R31, R9, 0x80, RZ ;  /* 0x00000080091f7810 */ /* 0x000fe40007ffe0ff */
[----:B------:R-:W-:Y:S02]  /*14ed0*/  LEA.HI.X R4, R4, UR5, R5, 0x1, P0 ;  /* 0x0000000504047c11 */ /* 0x000fe400080f0c05 */
[----:B------:R-:W-:-:S02]  /*14ee0*/  SHF.R.S32.HI R20, RZ, 0x1f, R9 ;  /* 0x0000001fff147819 */ /* 0x000fc40000011409 */
[----:B------:R-:W-:Y:S02]  /*14ef0*/  SHF.R.S32.HI R6, RZ, 0x1f, R27 ;  /* 0x0000001fff067819 */ /* 0x000fe4000001141b */
[----:B------:R-:W-:Y:S02]  /*14f00*/  SHF.R.S32.HI R10, RZ, 0x1f, R21 ;  /* 0x0000001fff0a7819 */ /* 0x000fe40000011415 */
[----:B------:R-:W-:Y:S01]  /*14f10*/  SHF.R.S32.HI R24, RZ, 0x1f, R31 ;  /* 0x0000001fff187819 */ /* 0x000fe2000001141f */
[----:B------:R-:W-:Y:S06]  /*14f20*/  BRA.DIV UR4, `(.L_x_15169) ;  /* 0x0000009204f07947 */ /* 0x000fec000b800000 */
[----:B------:R0:W3:Y:S04]  /*14f30*/  SHFL.IDX PT, R0, R4, RZ, 0x181f ;  /* 0x00181fff04007589 */ /* 0x0000e800000e0000 */
[----:B------:R0:W4:Y:S02]  /*14f40*/  SHFL.IDX PT, R14, R3, RZ, 0x181f ;  /* 0x00181fff030e7589 */ /* 0x00012400000e0000 */
.L_x_15364:
        /* <DEDUP_REMOVED lines=22> */
.L_x_15171:
[----:B------:R-:W-:Y:S05]  /*150b0*/  BSYNC B1 ;  /* 0x0000000000017941 */ /* 0x000fea0003800000 */
.L_x_15170:
[----:B------:R-:W-:-:S03]  /*150c0*/  UMOV UR4, 0xffffffff ;  /* 0xffffffff00047882 */ /* 0x000fc60000000000 */
[----:B------:R-:W-:Y:S05]  /*150d0*/  BRA.DIV UR4, `(.L_x_15172) ;  /* 0x0000009204b87947 */ /* 0x000fea000b800000 */
[----:B---3--:R3:W0:Y:S04]  /*150e0*/  SHFL.IDX PT, R0, R4, 0x1, 0x181f ;  /* 0x00381f0004007f89 */ /* 0x00862800000e0000 */
[----:B----4-:R3:W4:Y:S02]  /*150f0*/  SHFL.IDX PT, R14, R3, 0x1, 0x181f ;  /* 0x00381f00030e7f89 */ /* 0x01072400000e0000 */
.L_x_15368:
        /* <DEDUP_REMOVED lines=21> */
.L_x_15174:
[----:B------:R-:W-:Y:S05]  /*15250*/  BSYNC B1 ;  /* 0x0000000000017941 */ /* 0x000fea0003800000 */
.L_x_15173:
[----:B------:R-:W-:-:S03]  /*15260*/  UMOV UR4, 0xffffffff ;  /* 0xffffffff00047882 */ /* 0x000fc60000000000 */
[----:B------:R-:W-:Y:S05]  /*15270*/  BRA.DIV UR4, `(.L_x_15175) ;  /* 0x0000009204987947 */ /* 0x000fea000b800000 */
[----:B0-----:R0:W0:Y:S04]  /*15280*/  SHFL.IDX PT, R0, R4, 0x2, 0x181f ;  /* 0x00581f0004007f89 */ /* 0x00102800000e0000 */
[----:B----4-:R4:W0:Y:S02]  /*15290*/  SHFL.IDX PT, R14, R3, 0x2, 0x181f ;  /* 0x00581f00030e7f89 */ /* 0x01082400000e0000 */
.L_x_15372:
        /* <DEDUP_REMOVED lines=21> */
.L_x_15177:
[----:B------:R-:W-:Y:S05]  /*153f0*/  BSYNC B1 ;  /* 0x0000000000017941 */ /* 0x000fea0003800000 */
.L_x_15176:
[----:B------:R-:W-:-:S03]  /*15400*/  UMOV UR4, 0xffffffff ;  /* 0xffffffff00047882 */ /* 0x000fc60000000000 */
[----:B------:R-:W-:Y:S05]  /*15410*/  BRA.DIV UR4, `(.L_x_15178) ;  /* 0x0000009204787947 */ /* 0x000fea000b800000 */
[----:B0-----:R0:W0:Y:S04]  /*15420*/  SHFL.IDX PT, R0, R4, 0x3, 0x181f ;  /* 0x00781f0004007f89 */ /* 0x00102800000e0000 */
[----:B------:R0:W0:Y:S02]  /*15430*/  SHFL.IDX PT, R14, R3, 0x3, 0x181f ;  /* 0x00781f00030e7f89 */ /* 0x00002400000e0000 */
.L_x_15376:
[----:B0--34-:R-:W-:-:S05]  /*15440*/  VIADD R3, R7, 0x60 ;  /* 0x0000006007037836 */ /* 0x019fca0000000000 */
        /* <DEDUP_REMOVED lines=19> */
.L_x_15165:
[----:B------:R-:W-:Y:S05]  /*15580*/  BSYNC B0 ;  /* 0x0000000000007941 */ /* 0x000fea0003800000 */
.L_x_15156:
[----:B------:R-:W-:Y:S02]  /*15590*/  ULDC UR4, c[0x0][0xd3c] ;  /* 0x00034f0000047ab9 */ /* 0x000fe40000000800 */
[----:B--2---:R-:W-:-:S13]  /*155a0*/  ISETP.GE.AND P0, PT, R103, UR4, PT ;  /* 0x0000000467007c0c */ /* 0x004fda000bf06270 */
[----:B------:R-:W-:Y:S05]  /*155b0*/  @!P0 BRA `(.L_x_15179) ;  /* 0xfffffeb800a88947 */ /* 0x000fea000383ffff */
[----:B------:R-:W-:Y:S05]  /*155c0*/  BRA `(.L_x_15021) ;  /* 0x0000007800207947 */ /* 0x000fea0003800000 */
.L_x_15019:
        /* <DEDUP_REMOVED lines=16> */
.L_x_15180:
        /* <DEDUP_REMOVED lines=41> */
.L_x_15186:
        /* <DEDUP_REMOVED lines=12> */
.L_x_15185:
[----:B------:R-:W-:Y:S05]  /*15a20*/  BSYNC B0 ;  /* 0x0000000000007941 */ /* 0x000fea0003800000 */
.L_x_15184:
        /* <DEDUP_REMOVED lines=20> */
.L_x_15182:
        /* <DEDUP_REMOVED lines=20> */
.L_x_15187:
[----:B---3--:R-:W-:Y:S01]  /*15cb0*/  IMAD R16, R16, UR5, R13 ;  /* 0x0000000510107c24 */ /* 0x008fe2000f8e020d */
[----:B------:R-:W-:Y:S02]  /*15cc0*/  IABS R2, R6 ;  /* 0x0000000600027213 */ /* 0x000fe40000000000 */
[----:B01----:R-:W-:Y:S02]  /*15cd0*/  IADD3 R11, RZ, -R3, RZ ;  /* 0x80000003ff0b7210 */ /* 0x003fe40007ffe0ff */
        /* <DEDUP_REMOVED lines=21> */
[----:B------:R-:W-:-:S03]  /*15e30*/  IMAD.MOV R2, RZ, RZ, -R2 ;  /* 0x000000ffff027224 */ /* 0x000fc600078e0a02 */
[----:B------:R-:W-:Y:S01]  /*15e40*/  IADD3 R8, -R13, RZ, RZ ;  /* 0x000000ff0d087210 */ /* 0x000fe20007ffe1ff */
[----:B------:R-:W-:Y:S02]  /*15e50*/  IMAD R6, R6, R2, R9 ;  /* 0x0000000206067224 */ /* 0x000fe400078e0209 */
[----:B------:R-:W-:Y:S01]  /*15e60*/  IMAD.MOV.U32 R2, RZ, RZ, RZ ;  /* 0x000000ffff027224 */ /* 0x000fe200078e00ff */
[----:B------:R-:W-:Y:S02]  /*15e70*/  VIADDMNMX R15, R8, UR5, R7, PT ;  /* 0x00000005080f7c46 */ /* 0x000fe4000b800107 */
[----:B------:R-:W-:Y:S02]  /*15e80*/  IABS R11, R6 ;  /* 0x00000006000b7213 */ /* 0x000fe40000000000 */
        /* <DEDUP_REMOVED lines=22> */
[----:B------:R-:W-:-:S06]  /*15ff0*/  @P0 IADD3 R2, R2, 0x1, RZ ;  /* 0x0000000102020810 */ /* 0x000fcc0007ffe0ff */
[----:B------:R-:W-:Y:S01]  /*16000*/  @!P2 IMAD.MOV R2, RZ, RZ, -R2 ;  /* 0x000000ffff02a224 */ /* 0x000fe200078e0a02 */
[----:B------:R-:W-:-:S04]  /*16010*/  @!P1 LOP3.LUT R2, RZ, R15, RZ, 0x33, !PT ;  /* 0x0000000fff029212 */ /* 0x000fc800078e33ff */
[----:B------:R-:W-:Y:S01]  /*16020*/  LOP3.LUT R17, RZ, R2, RZ, 0x33, !PT ;  /* 0x00000002ff117212 */ /* 0x000fe200078e33ff */
[----:B------:R-:W-:-:S04]  /*16030*/  IMAD R18, R2, R18, R3 ;  /* 0x0000001202127224 */ /* 0x000fc800078e0203 */
[----:B------:R-:W-:Y:S01]  /*16040*/  IMAD.IADD R17, R4, 0x1, R17 ;  /* 0x0000000104117824 */ /* 0x000fe200078e0211 */
[----:B------:R-:W-:Y:S06]  /*16050*/  BRA `(.L_x_15188) ;  /* 0x00000000000c7947 */ /* 0x000fec0003800000 */
.L_x_15183:
[----:B------:R-:W-:Y:S02]  /*16060*/  IMAD.MOV.U32 R17, RZ, RZ, RZ ;  /* 0x000000ffff117224 */ /* 0x000fe400078e00ff */
[----:B------:R-:W-:Y:S02]  /*16070*/  IMAD.U32 R16, RZ, RZ, UR6 ;  /* 0x00000006ff107e24 */ /* 0x000fe4000f8e00ff */
[----:B------:R-:W-:-:S07]  /*16080*/  IMAD.MOV.U32 R18, RZ, RZ, RZ ;  /* 0x000000ffff127224 */ /* 0x000fce00078e00ff */
.L_x_15188:
[----:B------:R-:W-:-:S13]  /*16090*/  ISETP.NE.AND P0, PT, R5, RZ, PT ;  /* 0x000000ff0500720c */ /* 0x000fda0003f05270 */
[----:B------:R-:W0:Y:S01]  /*160a0*/  @!P0 S2R R3, SR_CgaCtaId ;  /* 0x0000000000038919 */ /* 0x000e220000008800 */
[----:B------:R-:W-:-:S04]  /*160b0*/  @!P0 MOV R2, 0x400 ;  /* 0x0000040000028802 */ /* 0x000fc80000000f00 */
[----:B0-----:R-:W-:-:S05]  /*160c0*/  @!P0 LEA R2, R3, R2, 0x18 ;  /* 0x0000000203028211 */ /* 0x001fca00078ec0ff */
[----:B------:R1:W-:Y:S01]  /*160d0*/  @!P0 STS.128 [R2+0x324d0], R16 ;  /* 0x0324d01002008388 */ /* 0x0003e20000000c00 */
[----:B------:R-:W-:Y:S06]  /*160e0*/  BAR.ARV 0x5, 0x180 ;  /* 0x0146000000007b1d */ /* 0x000fec0000002000 */
.L_x_15181:
[----:B------:R2:W-:Y:S01]  /*160f0*/  STL [R1+0x3c], RZ ;  /* 0x00003cff01007387 */ /* 0x0005e20000100800 */
[----:B------:R-:W-:Y:S01]  /*16100*/  ULDC UR4, c[0x0][0xd3c] ;  /* 0x00034f0000047ab9 */ /* 0x000fe20000000800 */
[----:B------:R-:W-:Y:S01]  /*16110*/  IMAD.MOV.U32 R27, RZ, RZ, 0x1 ;  /* 0x00000001ff1b7424 */ /* 0x000fe200078e00ff */
[----:B0-----:R-:W-:Y:S02]  /*16120*/  ISETP.GE.AND P0, PT, R19, UR4, PT ;  /* 0x0000000413007c0c */ /* 0x001fe4000bf06270 */
[----:B------:R-:W-:-:S11]  /*16130*/  MOV R25, RZ ;  /* 0x000000ff00197202 */ /* 0x000fd60000000f00 */
[----:B--2---:R-:W-:Y:S05]  /*16140*/  @P0 BRA `(.L_x_15189) ;  /* 0x0000006800640947 */ /* 0x004fea0003800000 */
[----:B------:R-:W0:Y:S01]  /*16150*/  S2UR UR5, SR_CgaCtaId ;  /* 0x00000000000579c3 */ /* 0x000e220000008800 */
[----:B------:R2:W-:Y:S01]  /*16160*/  STL [R1+0x3c], RZ ;  /* 0x00003cff01007387 */ /* 0x0005e20000100800 */
        /* <DEDUP_REMOVED lines=16> */
[----:B------:R-:W-:Y:S01]  /*16270*/  ULOP3.LUT UR38, UR36, 0x2, URZ, 0xfc, !UPT ;  /* 0x0000000224267892 */ /* 0x000fe2000f8efc3f */
[C---:B------:R-:W-:Y:S01]  /*16280*/  LOP3.LUT R4, R2.reuse, 0x40, RZ, 0xfc, !PT ;  /* 0x0000004002047812 */ /* 0x040fe200078efcff */
[----:B------:R-:W-:Y:S01]  /*16290*/  ULDC UR37, c[0x0][0xc] ;  /* 0x0000030000257ab9 */ /* 0x000fe20000000800 */
[----:B------:R-:W-:-:S02]  /*162a0*/  LOP3.LUT R3, R2, 0x80, RZ, 0xfc, !PT ;  /* 0x0000008002037812 */ /* 0x000fc400078efcff */
[----:B------:R-:W-:Y:S01]  /*162b0*/  LOP3.LUT R0, R2, 0xc0, RZ, 0xfc, !PT ;  /* 0x000000c002007812 */ /* 0x000fe200078efcff */
[----:B0-----:R-:W-:-:S06]  /*162c0*/  ULEA UR4, UR5, UR4, 0x18 ;  /* 0x0000000405047291 */ /* 0x001fcc000f8ec03f */
[----:B------:R-:W-:-:S04]  /*162d0*/  IMAD.U32 R22, RZ, RZ, UR4 ;  /* 0x00000004ff167e24 */ /* 0x000fc8000f8e00ff */
[----:B--2---:R-:W-:-:S07]  /*162e0*/  IMAD R26, R33, 0x2, R22 ;  /* 0x00000002211a7824 */ /* 0x004fce00078e0216 */
.L_x_15294:
[----:B------:R-:W0:Y:S02]  /*162f0*/  LDC.64 R36, c[0x0][0xd88] ;  /* 0x00036200ff247b82 */ /* 0x000e240000000a00 */
[----:B0-----:R-:W-:-:S06]  /*16300*/  IMAD.WIDE R36, R19, 0x4, R36 ;  /* 0x0000000413247825 */ /* 0x001fcc00078e0224 */
        /* <DEDUP_REMOVED lines=10> */
[----:B0-----:R-:W-:Y:S01]  /*163b0*/  IMAD.MOV.U32 R37, RZ, RZ, RZ ;  /* 0x000000ffff257224 */ /* 0x001fe200078e00ff */
[----:B--2---:R-:W-:-:S05]  /*163c0*/  SHF.R.S32.HI R0, RZ, 0x1f, R36 ;  /* 0x0000001fff007819 */ /* 0x004fca0000011424 */
[C---:B------:R-:W-:Y:S02]  /*163d0*/  @P0 LEA R2, P1, R36.reuse, UR4, 0x2 ;  /* 0x0000000424020c11 */ /* 0x040fe4000f8210ff */
[C---:B------:R-:W-:Y:S01]  /*163e0*/  SHF.L.U32 R29, R36.reuse, 0x2, RZ ;  /* 0x00000002241d7819 */ /* 0x040fe200000006ff */
[----:B------:R0:W-:Y:S01]  /*163f0*/  STL [R1+0x18], R0 ;  /* 0x0000180001007387 */ /* 0x0001e20000100800 */
[C-C-:B------:R-:W-:Y:S01]  /*16400*/  @P0 LEA.HI.X R3, R36.reuse, UR5, R0.reuse, 0x2, P1 ;  /* 0x0000000524030c11 */ /* 0x140fe200088f1400 */
[----:B------:R-:W-:Y:S01]  /*16410*/  ULDC.64 UR4, c[0x0][0xaf8] ;  /* 0x0002be0000047ab9 */ /* 0x000fe20000000a00 */
[----:B------:R-:W-:-:S03]  /*16420*/  SHF.L.U64.HI R30, R36, 0x2, R0 ;  /* 0x00000002241e7819 */ /* 0x000fc60000010200 */
[----:B-1----:R1:W5:Y:S01]  /*16430*/  @P0 LDG.E R34, desc[UR42][R2.64] ;  /* 0x0000002a02220981 */ /* 0x002362000c1e1900 */
[----:B------:R-:W-:Y:S02]  /*16440*/  ISETP.NE.U32.AND P0, PT, RZ, UR4, PT ;  /* 0x00000004ff007c0c */ /* 0x000fe4000bf05070 */
[----:B------:R-:W-:Y:S01]  /*16450*/  ISETP.NE.U32.AND P1, PT, RZ, UR6, PT ;  /* 0x00000006ff007c0c */ /* 0x000fe2000bf25070 */
[----:B0-----:R-:W-:Y:S01]  /*16460*/  IMAD.MOV.U32 R0, RZ, RZ, RZ ;  /* 0x000000ffff007224 */ /* 0x001fe200078e00ff */
[----:B------:R-:W-:Y:S02]  /*16470*/  ISETP.NE.AND.EX P0, PT, RZ, UR5, PT, P0 ;  /* 0x00000005ff007c0c */ /* 0x000fe4000bf05300 */
[----:B------:R-:W-:Y:S02]  /*16480*/  ISETP.NE.AND.EX P1, PT, RZ, UR7, PT, P1 ;  /* 0x00000007ff007c0c */ /* 0x000fe4000bf25310 */
[C---:B------:R-:W-:Y:S02]  /*16490*/  IADD3 R4, P4, R29.reuse, UR6, RZ ;  /* 0x000000061d047c10 */ /* 0x040fe4000ff9e0ff */
[----:B-1----:R-:W-:Y:S01]  /*164a0*/  IADD3 R2, P3, R29, UR4, RZ ;  /* 0x000000041d027c10 */ /* 0x002fe2000ff7e0ff */
[----:B------:R-:W-:Y:S01]  /*164b0*/  ULDC UR4, c[0x0][0x288] ;  /* 0x0000a20000047ab9 */ /* 0x000fe20000000800 */
[----:B------:R-:W-:-:S02]  /*164c0*/  IADD3.X R5, R30, UR7, RZ, P4, !PT ;  /* 0x000000071e057c10 */ /* 0x000fc4000a7fe4ff */
[C---:B------:R-:W-:Y:S02]  /*164d0*/  IADD3.X R3, R30.reuse, UR5, RZ, P3, !PT ;  /* 0x000000051e037c10 */ /* 0x040fe40009ffe4ff */
[----:B---3--:R-:W-:Y:S01]  /*164e0*/  @P2 IADD3 R6, P3, R29, UR8, RZ ;  /* 0x000000081d062c10 */ /* 0x008fe2000ff7e0ff */
        /* <DEDUP_REMOVED lines=20> */
[----:B0-----:R-:W2:Y:S02]  /*16630*/  LDG.E R8, desc[UR42][R2.64+0x4] ;  /* 0x0000042a02087981 */ /* 0x001ea4000c1e1900 */
[----:B--2---:R-:W-:-:S05]  /*16640*/  IMAD.IADD R10, R8, 0x1, -R9 ;  /* 0x00000001080a7824 */ /* 0x004fca00078e0a09 */
[----:B------:R1:W-:Y:S02]  /*16650*/  STL [R1+0x4], R10 ;  /* 0x0000040a01007387 */ /* 0x0003e40000100800 */
.L_x_15190:
        /* <DEDUP_REMOVED lines=9> */
.L_x_15191:
        /* <DEDUP_REMOVED lines=8> */
[----:B--2---:R-:W-:-:S07]  /*16770*/  IADD3 R7, -R7, R8, RZ ;  /* 0x0000000807077210 */ /* 0x004fce0007ffe1ff */
.L_x_15192:
        /* <DEDUP_REMOVED lines=8> */
[----:B--2---:R-:W-:Y:S02]  /*16800*/  @P1 IMAD.IADD R6, R9, 0x1, -R2 ;  /* 0x0000000109061824 */ /* 0x004fe400078e0a02 */
[----:B------:R-:W-:-:S02]  /*16810*/  IMAD.SHL.U32 R2, R17, 0x80, RZ ;  /* 0x0000008011027824 */ /* 0x000fc400078e00ff */
[----:B------:R-:W-:Y:S02]  /*16820*/  IMAD.IADD R31, R7, 0x1, R6 ;  /* 0x00000001071f7824 */ /* 0x000fe400078e0206 */
[----:B------:R-:W-:-:S04]  /*16830*/  VIADD R2, R2, 0x7f ;  /* 0x0000007f02027836 */ /* 0x000fc80000000000 */
[----:B0-----:R-:W-:-:S05]  /*16840*/  @P0 IMAD.HI.U32 R8, R2, R8, RZ ;  /* 0x0000000802080227 */ /* 0x001fca00078e00ff */
[----:B---3--:R-:W-:Y:S01]  /*16850*/  @P0 SHF.R.U32.HI R2, RZ, R3, R8 ;  /* 0x00000003ff020219 */ /* 0x008fe20000011608 */
[----:B------:R-:W-:-:S04]  /*16860*/  VIADD R3, R31, 0x5f ;  /* 0x0000005f1f037836 */ /* 0x000fc80000000000 */
        /* <DEDUP_REMOVED lines=31> */
.L_x_15379:
[----:B--2---:R-:W-:Y:S02]  /*16a60*/  ISETP.NE.AND P0, PT, R14, RZ, PT ;  /* 0x000000ff0e00720c */ /* 0x004fe40003f05270 */
[----:B------:R-:W-:-:S11]  /*16a70*/  PLOP3.LUT P6, PT, PT, PT, PT, 0x8, 0x0 ;  /* 0x000000000000781c */ /* 0x000fd60003fce170 */
[----:B------:R-:W-:Y:S05]  /*16a80*/  @P0 BRA `(.L_x_15196) ;  /* 0x00000000000c0947 */ /* 0x000fea0003800000 */
[----:B------:R-:W-:-:S03]  /*16a90*/  UMOV UR4, 0xffffffff ;  /* 0xffffffff00047882 */ /* 0x000fc60000000000 */
[----:B------:R-:W-:Y:S05]  /*16aa0*/  BRA.DIV UR4, `(.L_x_15197) ;  /* 0x0000007e04507947 */ /* 0x000fea000b800000 */
[----:B------:R-:W-:-:S13]  /*16ab0*/  ELECT P6, URZ, PT ;  /* 0x00000000003f782f */ /* 0x000fda00038c0000 */
.L_x_15196:
        /* <DEDUP_REMOVED lines=9> */
.L_x_15382:
[----:B------:R-:W-:Y:S05]  /*16b50*/  BSYNC B1 ;  /* 0x0000000000017941 */ /* 0x000fea0003800000 */
.L_x_15198:
        /* <DEDUP_REMOVED lines=10> */
.L_x_15383:
[----:B------:R-:W-:Y:S05]  /*16c00*/  BSYNC B2 ;  /* 0x0000000000027941 */ /* 0x000fea0003800000 */
.L_x_15202:
        /* <DEDUP_REMOVED lines=9> */
.L_x_15205:
[----:B------:R-:W-:Y:S05]  /*16ca0*/  BSYNC B2 ;  /* 0x0000000000027941 */ /* 0x000fea0003800000 */
.L_x_15204:
[----:B------:R-:W-:Y:S01]  /*16cb0*/  IMAD.MOV.U32 R14, RZ, RZ, RZ ;  /* 0x000000ffff0e7224 */ /* 0x000fe200078e00ff */
[----:B------:R-:W-:Y:S01]  /*16cc0*/  UIADD3 UR4, UP0, UR40, 0x570, URZ ;  /* 0x0000057028047890 */ /* 0x000fe2000ff1e03f */
[----:B------:R-:W-:Y:S01]  /*16cd0*/  IMAD R9, R2, 0x60, R0 ;  /* 0x0000006002097824 */ /* 0x000fe200078e0200 */
[----:B------:R-:W-:Y:S01]  /*16ce0*/  PLOP3.LUT P0, PT, PT, PT, PT, 0x80, 0x0 ;  /* 0x000000000000781c */ /* 0x000fe20003f0f070 */
[----:B-1----:R-:W-:Y:S01]  /*16cf0*/  IMAD R10, R24, 0x3000, R22 ;  /* 0x00003000180a7824 */ /* 0x002fe200078e0216 */
[----:B------:R-:W-:Y:S01]  /*16d00*/  R2UR UR10, R14 ;  /* 0x000000000e0a72ca */ /* 0x000fe200000e0000 */
[----:B------:R-:W-:Y:S01]  /*16d10*/  VIADD R9, R9, 0xffffffa0 ;  /* 0xffffffa009097836 */ /* 0x000fe20000000000 */
[----:B------:R-:W-:Y:S01]  /*16d20*/  IADD3 R11, R3, 0x32490, RZ ;  /* 0x00032490030b7810 */ /* 0x000fe20007ffe0ff */
[----:B------:R-:W-:Y:S01]  /*16d30*/  VIADD R10, R10, 0x1c400 ;  /* 0x0001c4000a0a7836 */ /* 0x000fe20000000000 */
[----:B------:R-:W-:Y:S01]  /*16d40*/  UIADD3.X UR5, URZ, UR41, URZ, UP0, !UPT ;  /* 0x000000293f057290 */ /* 0x000fe200087fe43f */
[----:B------:R-:W-:Y:S01]  /*16d50*/  UMOV UR6, 0x0 ;  /* 0x0000000000067882 */ /* 0x000fe20000000000 */
[----:B------:R-:W-:-:S10]  /*16d60*/  UMOV UR7, 0x12f00000 ;  /* 0x12f0000000077882 */ /* 0x000fd40000000000 */
.L_x_15206:
        /* <DEDUP_REMOVED lines=13> */
.L_x_15384:
[----:B------:R-:W-:Y:S05]  /*16e40*/  BSYNC B2 ;  /* 0x0000000000027941 */ /* 0x000fea0003800000 */
.L_x_15207:
        /* <DEDUP_REMOVED lines=11> */
.L_x_15210:
[----:B------:R-:W-:Y:S05]  /*16f00*/  BSYNC B2 ;  /* 0x0000000000027941 */ /* 0x000fea0003800000 */
.L_x_15209:
        /* <DEDUP_REMOVED lines=9> */
.L_x_15211:
        /* <DEDUP_REMOVED lines=15> */
.L_x_15212:
        /* <DEDUP_REMOVED lines=15> */
.L_x_15213:
        /* <DEDUP_REMOVED lines=15> */
.L_x_15214:
        /* <DEDUP_REMOVED lines=10> */
.L_x_15201:
[----:B------:R-:W-:Y:S05]  /*17310*/  BSYNC B1 ;  /* 0x0000000000017941 */ /* 0x000fea0003800000 */
.L_x_15200:
[----:B------:R-:W-:Y:S01]  /*17320*/  VIADD R11, R2, 0xfffffffe ;  /* 0xfffffffe020b7836 */ /* 0x000fe20000000000 */
[----:B------:R-:W-:Y:S02]  /*17330*/  IADD3 R24, R24, 0x1, RZ ;  /* 0x0000000118187810 */ /* 0x000fe40007ffe0ff */
[----:B------:R-:W-:Y:S02]  /*17340*/  PLOP3.LUT P0, PT, PT, PT, PT, 0x8, 0x0 ;  /* 0x000000000000781c */ /* 0x000fe40003f0e170 */
[----:B------:R-:W-:Y:S02]  /*17350*/  ISETP.GE.AND P2, PT, R11, R7, PT ;  /* 0x000000070b00720c */ /* 0x000fe40003f46270 */
[----:B------:R-:W-:-:S04]  /*17360*/  ISETP.NE.AND P1, PT, R24, 0x2, PT ;  /* 0x000000021800780c */ /* 0x000fc80003f25270 */
[----:B------:R-:W-:Y:S02]  /*17370*/  SEL R2, RZ, 0x1, P1 ;  /* 0x00000001ff027807 */ /* 0x000fe40000800000 */
[----:B------:R-:W-:Y:S02]  /*17380*/  SEL R24, R24, RZ, P1 ;  /* 0x000000ff18187207 */ /* 0x000fe40000800000 */
[----:B------:R-:W-:-:S03]  /*17390*/  LOP3.LUT R28, R28, R2, RZ, 0x3c, !PT ;  /* 0x000000021c1c7212 */ /* 0x000fc600078e3cff */
[----:B------:R-:W-:Y:S05]  /*173a0*/  @!P2 BRA `(.L_x_15194) ;  /* 0x000000080010a947 */ /* 0x000fea0003800000 */
.L_x_15230:
        /* <DEDUP_REMOVED lines=11> */
.L_x_15385:
[----:B------:R-:W-:Y:S05]  /*17460*/  BSYNC B2 ;  /* 0x0000000000027941 */ /* 0x000fea0003800000 */
.L_x_15217:
        /* <DEDUP_REMOVED lines=9> */
.L_x_15220:
[----:B------:R-:W-:Y:S05]  /*17500*/  BSYNC B2 ;  /* 0x0000000000027941 */ /* 0x000fea0003800000 */
.L_x_15219:
        /* <DEDUP_REMOVED lines=11> */
.L_x_15221:
        /* <DEDUP_REMOVED lines=13> */
.L_x_15386:
[----:B------:R-:W-:Y:S05]  /*17690*/  BSYNC B2 ;  /* 0x0000000000027941 */ /* 0x000fea0003800000 */
.L_x_15222:
[----:B------:R-:W-:Y:S01]  /*176a0*/  BSSY B2, `(.L_x_15224) ;  /* 0x000000b000027945 */ /* 0x000fe20003800000 */
[----:B01----:R-:W-:Y:S02]  /*176b0*/  IMAD.MOV.U32 R2, RZ, RZ, 0x0 ;  /* 0x00000000ff027424 */ /* 0x003fe400078e00ff */
[----:B------:R-:W-:Y:S01]  /*176c0*/  IMAD.MOV.U32 R3, RZ, RZ, 0x12f00000 ;  /* 0x12f00000ff037424 */ /* 0x000fe200078e00ff */
[----:B------:R-:W-:Y:S06]  /*176d0*/  @P2 BRA `(.L_x_15225) ;  /* 0x00000000001c2947 */ /* 0x000fec0003800000 */
[----:B------:R-:W0:Y:S01]  /*176e0*/  S2R R13, SR_TID.X ;  /* 0x00000000000d7919 */ /* 0x000e220000002100 */
[----:B------:R-:W-:-:S04]  /*176f0*/  MOV R9, 0xc000 ;  /* 0x0000c00000097802 */ /* 0x000fc80000000f00 */
[----:B------:R1:W-:Y:S01]  /*17700*/  SYNCS.ARRIVE.TRANS64 RZ, [R8+URZ+0x324b0], R9 ;  /* 0x0324b00908ff79a7 */ /* 0x0003e2000800003f */
[----:B0-----:R-:W-:-:S04]  /*17710*/  LOP3.LUT R13, R13, 0x1f, RZ, 0xc0, !PT ;  /* 0x0000001f0d0d7812 */ /* 0x001fc800078ec0ff */
[----:B------:R-:W-:-:S13]  /*17720*/  ISETP.NE.AND P1, PT, R13, RZ, PT ;  /* 0x000000ff0d00720c */ /* 0x000fda0003f25270 */
[----:B-1----:R-:W-:Y:S05]  /*17730*/  @!P1 BRA `(.L_x_15225) ;  /* 0x0000000000049947 */ /* 0x002fea0003800000 */
[----:B------:R-:W-:Y:S01]  /*17740*/  BPT.TRAP 0x1 ;  /* 0x000000040000795c */ /* 0x000fe20000300000 */
.L_x_15225:
[----:B------:R-:W-:Y:S05]  /*17750*/  BSYNC B2 ;  /* 0x0000000000027941 */ /* 0x000fea0003800000 */
.L_x_15224:
        /* <DEDUP_REMOVED lines=9> */
.L_x_15226:
        /* <DEDUP_REMOVED lines=15> */
.L_x_15227:
        /* <DEDUP_REMOVED lines=15> */
.L_x_15228:
        /* <DEDUP_REMOVED lines=15> */
.L_x_15229:
        /* <DEDUP_REMOVED lines=10> */
.L_x_15216:
[----:B------:R-:W-:Y:S05]  /*17b60*/  BSYNC B1 ;  /* 0x0000000000017941 */ /* 0x000fea0003800000 */
.L_x_15215:
        /* <DEDUP_REMOVED lines=8> */
.L_x_15194:
[----:B------:R-:W-:Y:S05]  /*17bf0*/  BSYNC B0 ;  /* 0x0000000000007941 */ /* 0x000fea0003800000 */
.L_x_15193:
[----:B------:R-:W2:Y:S01]  /*17c00*/  LDC R0, c[0x0][0x448] ;  /* 0x00011200ff007b82 */ /* 0x000ea20000000800 */
[----:B0-----:R-:W-:Y:S01]  /*17c10*/  LEA R3, R17, 0x7f, 0x7 ;  /* 0x0000007f11037811 */ /* 0x001fe200078e38ff */
        /* <DEDUP_REMOVED lines=33> */
.L_x_15232:
        /* <DEDUP_REMOVED lines=14> */
[----:B-1----:R-:W-:Y:S02]  /*17f10*/  IMAD.U32 R10, RZ, RZ, UR4 ;  /* 0x00000004ff0a7e24 */ /* 0x002fe4000f8e00ff */
[----:B------:R-:W-:Y:S02]  /*17f20*/  IMAD.U32 R11, RZ, RZ, UR5 ;  /* 0x00000005ff0b7e24 */ /* 0x000fe4000f8e00ff */
[----:B------:R-:W-:Y:S02]  /*17f30*/  IMAD.MOV.U32 R8, RZ, RZ, 0x70 ;  /* 0x00000070ff087424 */ /* 0x000fe400078e00ff */
[----:B------:R-:W-:-:S07]  /*17f40*/  IMAD.MOV.U32 R12, RZ, RZ, 0x1 ;  /* 0x00000001ff0c7424 */ /* 0x000fce00078e00ff */
[----:B------:R-:W-:-:S07]  /*17f50*/  LEPC R20, `(.L_x_15235) ;  /* 0x000000001014794e */ /* 0x000fce0000000000 */
[----:B0-----:R-:W-:Y:S05]  /*17f60*/  CALL.ABS.NOINC R2 ;  /* 0x0000000002007343 */ /* 0x001fea0003c00000 */
.L_x_15235:
[----:B------:R-:W-:Y:S05]  /*17f70*/  BSYNC B6 ;  /* 0x0000000000067941 */ /* 0x000fea0003800000 */
.L_x_15234:
        /* <DEDUP_REMOVED lines=20> */
.L_x_15238:
[----:B------:R0:W1:Y:S01]  /*180c0*/  LDC.64 R2, c[0x4][R35] ;  /* 0x0100000023027b82 */ /* 0x0000620000000a00 */
[----:B------:R-:W-:Y:S01]  /*180d0*/  ULDC.64 UR4, c[0x4][0xf0] ;  /* 0x01003c0000047ab9 */ /* 0x000fe20000000a00 */
[----:B------:R-:W-:Y:S01]  /*180e0*/  ULDC.64 UR6, c[0x4][0xf8] ;  /* 0x01003e0000067ab9 */ /* 0x000fe20000000a00 */
[----:B------:R-:W-:Y:S01]  /*180f0*/  ULDC.64 UR8, c[0x4][0x18] ;  /* 0x0100060000087ab9 */ /* 0x000fe20000000a00 */
        /* <DEDUP_REMOVED lines=11> */
.L_x_15237:
[----:B------:R-:W-:Y:S05]  /*181b0*/  BSYNC B6 ;  /* 0x0000000000067941 */ /* 0x000fea0003800000 */
.L_x_15236:
[----:B------:R-:W2:Y:S01]  /*181c0*/  LDL R21, [R1+0x1c] ;  /* 0x00001c0001157983 */ /* 0x000ea20000100800 */
[----:B------:R-:W-:Y:S01]  /*181d0*/  ULDC.64 UR4, c[0x0][0xaf0] ;  /* 0x0002bc0000047ab9 */ /* 0x000fe20000000a00 */
[----:B-1----:R-:W0:Y:S01]  /*181e0*/  LDC R10, c[0x0][0x430] ;  /* 0x00010c00ff0a7b82 */ /* 0x002e220000000800 */
[----:B------:R-:W-:Y:S01]  /*181f0*/  ISETP.NE.U32.AND P0, PT, RZ, UR4, PT ;  /* 0x00000004ff007c0c */ /* 0x000fe2000bf05070 */
[----:B------:R-:W1:Y:S03]  /*18200*/  S2R R20, SR_TID.X ;  /* 0x0000000000147919 */ /* 0x000e660000002100 */
[----:B------:R-:W-:-:S13]  /*18210*/  ISETP.NE.AND.EX P0, PT, RZ, UR5, PT, P0 ;  /* 0x00000005ff007c0c */ /* 0x000fda000bf05300 */
[----:B------:R-:W-:Y:S01]  /*18220*/  @P0 IADD3 R2, P1, R29, UR4, RZ ;  /* 0x000000041d020c10 */ /* 0x000fe2000ff3e0ff */
[----:B------:R-:W-:Y:S01]  /*18230*/  IMAD.MOV.U32 R11, RZ, RZ, RZ ;  /* 0x000000ffff0b7224 */ /* 0x000fe200078e00ff */
[----:B------:R-:W-:Y:S02]  /*18240*/  ULDC UR4, c[0x0][0x2f4] ;  /* 0x0000bd0000047ab9 */ /* 0x000fe40000000800 */
[----:B------:R-:W-:Y:S01]  /*18250*/  @P0 IADD3.X R3, R30, UR5, RZ, P1, !PT ;  /* 0x000000051e030c10 */ /* 0x000fe20008ffe4ff */
[----:B------:R-:W-:-:S04]  /*18260*/  ULDC UR5, c[0x0][0x320] ;  /* 0x0000c80000057ab9 */ /* 0x000fc80000000800 */
[----:B------:R3:W4:Y:S01]  /*18270*/  @P0 LDG.E R32, desc[UR42][R2.64] ;  /* 0x0000002a02200981 */ /* 0x000722000c1e1900 */
[----:B-1----:R-:W-:-:S04]  /*18280*/  LOP3.LUT R20, R20, 0x7f, RZ, 0xc0, !PT ;  /* 0x0000007f14147812 */ /* 0x002fc800078ec0ff */
[----:B------:R-:W-:Y:S02]  /*18290*/  SHF.R.U32.HI R35, RZ, 0x3, R20 ;  /* 0x00000003ff237819 */ /* 0x000fe40000011614 */
[----:B------:R-:W1:Y:S01]  /*182a0*/  S2R R20, SR_TID.X ;  /* 0x0000000000147919 */ /* 0x000e620000002100 */
[----:B0-----:R-:W-:-:S13]  /*182b0*/  ISETP.NE.AND P1, PT, R10, 0x1, PT ;  /* 0x000000010a00780c */ /* 0x001fda0003f25270 */
[----:B------:R-:W0:Y:S08]  /*182c0*/  @P1 LDC R5, c[0x0][0x434] ;  /* 0x00010d00ff051b82 */ /* 0x000e300000000800 */
[----:B------:R-:W5:Y:S01]  /*182d0*/  @P1 LDC R4, c[0x0][0x438] ;  /* 0x00010e00ff041b82 */ /* 0x000f620000000800 */
[----:B-1----:R-:W-:-:S05]  /*182e0*/  IMAD.SHL.U32 R20, R20, 0x10, RZ ;  /* 0x0000001014147824 */ /* 0x002fca00078e00ff */
[----:B------:R-:W-:Y:S01]  /*182f0*/  LOP3.LUT R20, R35, 0x70, R20, 0xf8, !PT ;  /* 0x0000007023147812 */ /* 0x000fe200078ef814 */
[----:B--2---:R-:W-:-:S04]  /*18300*/  VIADD R0, R21, 0xffffffff ;  /* 0xffffffff15007836 */ /* 0x004fc80000000000 */
[----:B------:R-:W-:-:S05]  /*18310*/  IMAD R8, R0, 0x60, R20 ;  /* 0x0000006000087824 */ /* 0x000fca00078e0214 */
[----:B------:R-:W-:-:S04]  /*18320*/  ISETP.GE.AND P0, PT, R8, R31, PT ;  /* 0x0000001f0800720c */ /* 0x000fc80003f06270 */
[----:B------:R-:W-:Y:S01]  /*18330*/  ISETP.GT.U32.OR P0, PT, R20, 0x5f, P0 ;  /* 0x0000005f1400780c */ /* 0x000fe20000704470 */
[----:B------:R-:W-:-:S04]  /*18340*/  IMAD.IADD R8, R8, 0x1, R34 ;  /* 0x0000000108087824 */ /* 0x000fc800078e0222 */
[----:B0-----:R-:W-:-:S08]  /*18350*/  @P1 IMAD.HI.U32 R5, R8, R5, RZ ;  /* 0x0000000508051227 */ /* 0x001fd000078e00ff */
[----:B---3--:R-:W0:Y:S01]  /*18360*/  @!P0 LDC.64 R2, c[0x0][0x428] ;  /* 0x00010a00ff028b82 */ /* 0x008e220000000a00 */
[----:B------:R-:W-:Y:S01]  /*18370*/  IMAD.MOV.U32 R9, RZ, RZ, R8 ;  /* 0x000000ffff097224 */ /* 0x000fe200078e0008 */
[----:B-----5:R-:W-:-:S06]  /*18380*/  @P1 SHF.R.U32.HI R9, RZ, R4, R5 ;  /* 0x00000004ff091219 */ /* 0x020fcc0000011605 */
        /* <DEDUP_REMOVED lines=11> */
[----:B------:R-:W-:-:S05]  /*18440*/  IADD3 R3, -R9, RZ, RZ ;  /* 0x000000ff09037210 */ /* 0x000fca0007ffe1ff */
[----:B------:R-:W-:-:S05]  /*18450*/  IMAD R3, R10, R3, R8 ;  /* 0x000000030a037224 */ /* 0x000fca00078e0208 */
[----:B------:R-:W-:Y:S01]  /*18460*/  STL [R1+0x8], R3 ;  /* 0x0000080301007387 */ /* 0x000fe20000100800 */
[----:B------:R-:W0:Y:S01]  /*18470*/  S2R R21, SR_TID.X ;  /* 0x0000000000157919 */ /* 0x000e220000002100 */
[----:B------:R-:W-:-:S05]  /*18480*/  IMAD.U32 R2, RZ, RZ, UR38 ;  /* 0x00000026ff027e24 */ /* 0x000fca000f8e00ff */
[----:B------:R-:W-:Y:S02]  /*18490*/  ISETP.NE.AND P2, PT, R2, 0x3, PT ;  /* 0x000000030200780c */ /* 0x000fe40003f45270 */
[----:B------:R-:W-:-:S11]  /*184a0*/  LOP3.LUT R23, R23, 0xfffff7ff, RZ, 0xc0, !PT ;  /* 0xfffff7ff17177812 */ /* 0x000fd600078ec0ff */
[----:B------:R-:W-:Y:S01]  /*184b0*/  @P2 LOP3.LUT R23, R23, 0x800, RZ, 0xfc, !PT ;  /* 0x0000080017172812 */ /* 0x000fe200078efcff */
[----:B0-----:R-:W-:-:S05]  /*184c0*/  IMAD.SHL.U32 R21, R21, 0x8, RZ ;  /* 0x0000000815157824 */ /* 0x001fca00078e00ff */
[----:B------:R-:W-:-:S04]  /*184d0*/  LOP3.LUT R21, R21, 0x38, RZ, 0xc0, !PT ;  /* 0x0000003815157812 */ /* 0x000fc800078ec0ff */
[----:B------:R-:W-:Y:S02]  /*184e0*/  LOP3.LUT R12, R21, 0x40, RZ, 0xfc, !PT ;  /* 0x00000040150c7812 */ /* 0x000fe400078efcff */
[----:B------:R-:W-:Y:S02]  /*184f0*/  LOP3.LUT R23, R23, 0xfffffffd, RZ, 0xc0, !PT ;  /* 0xfffffffd17177812 */ /* 0x000fe400078ec0ff */
[----:B------:R-:W-:Y:S01]  /*18500*/  ISETP.GE.AND P4, PT, R12, UR5, PT ;  /* 0x000000050c007c0c */ /* 0x000fe2000bf86270 */
[----:B------:R-:W-:Y:S01]  /*18510*/  UMOV UR6, 0xffffffff ;  /* 0xffffffff00067882 */ /* 0x000fe20000000000 */
[----:B--2---:R0:W-:Y:S02]  /*18520*/  STL [R1], R11 ;  /* 0x0000000b01007387 */ /* 0x0041e40000100800 */
[----:B0-----:R-:W0:Y:S02]  /*18530*/  S2R R11, SR_TID.X ;  /* 0x00000000000b7919 */ /* 0x001e240000002100 */
[----:B0-----:R-:W-:-:S05]  /*18540*/  IMAD.SHL.U32 R11, R11, 0x8, RZ ;  /* 0x000000080b0b7824 */ /* 0x001fca00078e00ff */
[----:B------:R-:W-:-:S04]  /*18550*/  LOP3.LUT R11, R11, 0x38, RZ, 0xc0, !PT ;  /* 0x000000380b0b7812 */ /* 0x000fc800078ec0ff */
[C---:B------:R-:W-:Y:S02]  /*18560*/  ISETP.GE.AND P1, PT, R11.reuse, UR4, PT ;  /* 0x000000040b007c0c */ /* 0x040fe4000bf26270 */
[----:B------:R-:W-:-:S04]  /*18570*/  LOP3.LUT R12, R11, 0x80, RZ, 0xfc, !PT ;  /* 0x000000800b0c7812 */ /* 0x000fc800078efcff */
[----:B------:R-:W-:-:S07]  /*18580*/  ISETP.GE.AND P3, PT, R12, UR5, PT ;  /* 0x000000050c007c0c */ /* 0x000fce000bf66270 */
[----:B------:R-:W-:-:S04]  /*18590*/  @P1 LOP3.LUT R23, R23, 0x2, RZ, 0xfc, !PT ;  /* 0x0000000217171812 */ /* 0x000fc800078efcff */
[----:B------:R-:W-:-:S04]  /*185a0*/  LOP3.LUT R23, R23, 0xffffffef, RZ, 0xc0, !PT ;  /* 0xffffffef17177812 */ /* 0x000fc800078ec0ff */
[----:B------:R-:W-:Y:S02]  /*185b0*/  @P4 LOP3.LUT R23, R23, 0x10, RZ, 0xfc, !PT ;  /* 0x0000001017174812 */ /* 0x000fe400078efcff */
[----:B------:R-:W-:Y:S02]  /*185c0*/  ISETP.GE.AND P0, PT, R11, UR5, PT ;  /* 0x000000050b007c0c */ /* 0x000fe4000bf06270 */
[----:B------:R-:W-:Y:S02]  /*185d0*/  LOP3.LUT R23, R23, 0xfffffffe, RZ, 0xc0, !PT ;  /* 0xfffffffe17177812 */ /* 0x000fe400078ec0ff */
[----:B------:R-:W-:Y:S02]  /*185e0*/  LOP3.LUT R11, R11, 0xc0, RZ, 0xfc, !PT ;  /* 0x000000c00b0b7812 */ /* 0x000fe400078efcff */
[----:B------:R-:W-:Y:S02]  /*185f0*/  LOP3.LUT R23, R23, 0xfffffff7, RZ, 0xc0, !PT ;  /* 0xfffffff717177812 */ /* 0x000fe400078ec0ff */
[----:B------:R-:W-:-:S02]  /*18600*/  ISETP.GE.AND P1, PT, R11, UR5, PT ;  /* 0x000000050b007c0c */ /* 0x000fc4000bf26270 */
[----:B------:R-:W-:-:S04]  /*18610*/  @P3 LOP3.LUT R23, R23, 0x8, RZ, 0xfc, !PT ;  /* 0x0000000817173812 */ /* 0x000fc800078efcff */
[----:B------:R-:W-:-:S04]  /*18620*/  @P0 LOP3.LUT R23, R23, 0x1, RZ, 0xfc, !PT ;  /* 0x0000000117170812 */ /* 0x000fc800078efcff */
[----:B------:R-:W-:-:S04]  /*18630*/  LOP3.LUT R23, R23, 0xfffffffb, RZ, 0xc0, !PT ;  /* 0xfffffffb17177812 */ /* 0x000fc800078ec0ff */
[----:B------:R-:W-:Y:S01]  /*18640*/  @P1 LOP3.LUT R23, R23, 0x4, RZ, 0xfc, !PT ;  /* 0x0000000417171812 */ /* 0x000fe200078efcff */
[----:B------:R-:W-:Y:S06]  /*18650*/  BRA.DIV UR6, `(.L_x_15239) ;  /* 0x0000006206e87947 */ /* 0x000fec000b800000 */
.L_x_15389:
        /* <DEDUP_REMOVED lines=8> */
.L_x_15240:
[----:B------:R-:W-:Y:S01]  /*186e0*/  IMAD R31, R0, -0x60, R31 ;  /* 0xffffffa0001f7824 */ /* 0x000fe200078e021f */
[----:B------:R-:W-:Y:S01]  /*186f0*/  SHF.L.U32 R0, R27, 0x1f, RZ ;  /* 0x0000001f1b007819 */ /* 0x000fe200000006ff */
[----:B------:R-:W-:Y:S01]  /*18700*/  IMAD R30, R25, 0x8, R22 ;  /* 0x00000008191e7824 */ /* 0x000fe200078e0216 */
[----:B------:R-:W-:Y:S03]  /*18710*/  BSSY B0, `(.L_x_15241) ;  /* 0x0000003000007945 */ /* 0x000fe60003800000 */
[----:B------:R-:W0:Y:S02]  /*18720*/  SYNCS.PHASECHK.TRANS64.TRYWAIT P0, [R30+URZ+0x32440], R0 ;  /* 0x032440001e0075a7 */ /* 0x000e24000800017f */
[----:B0-----:R-:W-:Y:S05]  /*18730*/  @!P0 BRA `(.L_x_15242) ;  /* 0x0000006000e48947 */ /* 0x001fea0003800000 */
.L_x_15390:
[----:B------:R-:W-:Y:S05]  /*18740*/  BSYNC B0 ;  /* 0x0000000000007941 */ /* 0x000fea0003800000 */
.L_x_15241:
[----:B------:R-:W0:Y:S01]  /*18750*/  LDL R2, [R1+0x8] ;  /* 0x0000080001027983 */ /* 0x000e220000100800 */
[----:B------:R-:W-:-:S03]  /*18760*/  ULDC.64 UR4, c[0x0][0x300] ;  /* 0x0000c00000047ab9 */ /* 0x000fc60000000a00 */
[----:B------:R-:W2:Y:S01]  /*18770*/  LDL R4, [R1] ;  /* 0x0000000001047983 */ /* 0x000ea20000100800 */
[----:B------:R-:W-:Y:S01]  /*18780*/  LOP3.LUT P2, RZ, R23, 0x2, RZ, 0xc0, !PT ;  /* 0x0000000217ff7812 */ /* 0x000fe2000784c0ff */
[----:B------:R-:W1:Y:S02]  /*18790*/  S2R R7, SR_TID.X ;  /* 0x0000000000077919 */ /* 0x000e640000002100 */
[----:B-1----:R-:W-:-:S04]  /*187a0*/  SHF.L.U32 R7, R7, 0x3, RZ ;  /* 0x0000000307077819 */ /* 0x002fc800000006ff */
        /* <DEDUP_REMOVED lines=21> */
[----:B-1----:R-:W-:Y:S01]  /*18900*/  SHF.R.U32.HI R5, RZ, 0x3, R4 ;  /* 0x00000003ff057819 */ /* 0x002fe20000011604 */
        /* <DEDUP_REMOVED lines=60> */
.L_x_15404:
        /* <DEDUP_REMOVED lines=10> */
.L_x_15244:
        /* <DEDUP_REMOVED lines=11> */
.L_x_15245:
        /* <DEDUP_REMOVED lines=33> */
.L_x_15247:
[----:B------:R-:W-:Y:S05]  /*19030*/  BSYNC B6 ;  /* 0x0000000000067941 */ /* 0x000fea0003800000 */
.L_x_15246:
[----:B------:R-:W2:Y:S01]  /*19040*/  LDL R21, [R1+0x2c] ;  /* 0x00002c0001157983 */ /* 0x000ea20000100800 */
[----:B------:R-:W3:Y:S01]  /*19050*/  LDC R6, c[0x0][0x448] ;  /* 0x00011200ff067b82 */ /* 0x000ee20000000800 */
[----:B------:R-:W-:Y:S02]  /*19060*/  ULDC.64 UR4, c[0x0][0x298] ;  /* 0x0000a60000047ab9 */ /* 0x000fe40000000a00 */
[----:B------:R-:W4:Y:S04]  /*19070*/  LDL R20, [R1+0x38] ;  /* 0x0000380001147983 */ /* 0x000f280000100800 */
[----:B------:R1:W5:Y:S01]  /*19080*/  LDL R9, [R1+0x4] ;  /* 0x0000040001097983 */ /* 0x0003620000100800 */
[----:B0-----:R-:W0:Y:S01]  /*19090*/  S2R R2, SR_TID.X ;  /* 0x0000000000027919 */ /* 0x001e220000002100 */
[----:B------:R-:W1:Y:S01]  /*190a0*/  S2R R0, SR_TID.X ;  /* 0x0000000000007919 */ /* 0x000e620000002100 */
[----:B---3--:R-:W-:-:S13]  /*190b0*/  ISETP.NE.AND P0, PT, R6, 0x1, PT ;  /* 0x000000010600780c */ /* 0x008fda0003f05270 */
[----:B------:R-:W3:Y:S01]  /*190c0*/  @P0 LDC R3, c[0x0][0x450] ;  /* 0x00011400ff030b82 */ /* 0x000ee20000000800 */
[----:B0-----:R-:W-:-:S04]  /*190d0*/  LOP3.LUT R2, R2, 0x7f, RZ, 0xc0, !PT ;  /* 0x0000007f02027812 */ /* 0x001fc800078ec0ff */
[----:B------:R-:W-:Y:S01]  /*190e0*/  SHF.R.U32.HI R2, RZ, 0x3, R2 ;  /* 0x00000003ff027819 */ /* 0x000fe20000011602 */
[----:B-1----:R-:W-:Y:S02]  /*190f0*/  IMAD.SHL.U32 R0, R0, 0x10, RZ ;  /* 0x0000001000007824 */ /* 0x002fe400078e00ff */
[----:B--2---:R-:W-:Y:S02]  /*19100*/  IMAD.MOV.U32 R4, RZ, RZ, R21 ;  /* 0x000000ffff047224 */ /* 0x004fe400078e0015 */
[----:B----4-:R-:W-:Y:S02]  /*19110*/  IMAD.MOV.U32 R21, RZ, RZ, R20 ;  /* 0x000000ffff157224 */ /* 0x010fe400078e0014 */
[----:B------:R-:W2:Y:S01]  /*19120*/  LDL R20, [R1+0x10] ;  /* 0x0000100001147983 */ /* 0x000ea20000100800 */
[----:B------:R-:W-:Y:S01]  /*19130*/  LOP3.LUT R0, R2, 0x70, R0, 0xf8, !PT ;  /* 0x0000007002007812 */ /* 0x000fe200078ef800 */
[----:B------:R-:W-:Y:S01]  /*19140*/  IMAD R4, R4, UR4, RZ ;  /* 0x0000000404047c24 */ /* 0x000fe2000f8e02ff */
[----:B------:R-:W0:Y:S02]  /*19150*/  @P0 LDC R2, c[0x0][0x44c] ;  /* 0x00011300ff020b82 */ /* 0x000e240000000800 */
[----:B------:R-:W-:Y:S01]  /*19160*/  LEA R36, R17, R0, 0x7 ;  /* 0x0000000011247211 */ /* 0x000fe200078e38ff */
[----:B------:R-:W-:-:S04]  /*19170*/  IMAD R4, R37, UR5, R4 ;  /* 0x0000000525047c24 */ /* 0x000fc8000f8e0204 */
[----:B------:R-:W-:Y:S02]  /*19180*/  IMAD.MOV.U32 R0, RZ, RZ, R36 ;  /* 0x000000ffff007224 */ /* 0x000fe400078e0024 */
        /* <DEDUP_REMOVED lines=42> */
[----:B-----5:R-:W-:Y:S01]  /*19430*/  IMAD R2, R9, R6, RZ ;  /* 0x0000000609027224 */ /* 0x020fe200078e02ff */
[----:B------:R-:W-:Y:S02]  /*19440*/  LEA R17, R17, R8, 0x7 ;  /* 0x0000000811117211 */ /* 0x000fe400078e38ff */
[----:B------:R-:W1:Y:S02]  /*19450*/  SHFL.IDX PT, R4, R3, RZ, 0x181f ;  /* 0x00181fff03047589 */ /* 0x000e6400000e0000 */
[C---:B------:R-:W-:Y:S01]  /*19460*/  ISETP.GE.AND P0, PT, R17.reuse, R2, PT ;  /* 0x000000021100720c */ /* 0x040fe20003f06270 */
[C---:B------:R-:W-:Y:S02]  /*19470*/  VIADD R6, R17.reuse, 0x10 ;  /* 0x0000001011067836 */ /* 0x040fe40000000000 */
[----:B------:R-:W-:-:S03]  /*19480*/  VIADD R8, R17, 0x40 ;  /* 0x0000004011087836 */ /* 0x000fc60000000000 */
[----:B------:R2:W-:Y:S07]  /*19490*/  STL [R1+0x18], R6 ;  /* 0x0000180601007387 */ /* 0x0005ee0000100800 */
        /* <DEDUP_REMOVED lines=72> */
.L_x_15421:
[----:B01----:R-:W-:-:S05]  /*19920*/  VIADD R4, R17, 0x70 ;  /* 0x0000007011047836 */ /* 0x003fca0000000000 */
        /* <DEDUP_REMOVED lines=10> */
.L_x_15249:
        /* <DEDUP_REMOVED lines=28> */
.L_x_15251:
[----:B------:R-:W-:Y:S05]  /*19b90*/  BSYNC B6 ;  /* 0x0000000000067941 */ /* 0x000fea0003800000 */
.L_x_15250:
        /* <DEDUP_REMOVED lines=21> */
[----:B---3--:R-:W-:-:S04]  /*19cf0*/  IMAD R0, R21, UR4, RZ ;  /* 0x0000000415007c24 */ /* 0x008fc8000f8e02ff */
[C---:B----4-:R-:W-:Y:S02]  /*19d00*/  IMAD R0, R20.reuse, UR5, R0 ;  /* 0x0000000514007c24 */ /* 0x050fe4000f8e0200 */
[----:B------:R-:W-:Y:S01]  /*19d10*/  IMAD.WIDE.U32 R2, R20, UR4, R2 ;  /* 0x0000000414027c25 */ /* 0x000fe2000f8e0002 */
[----:B------:R-:W-:Y:S01]  /*19d20*/  ULDC.64 UR4, c[0x0][0x3d0] ;  /* 0x0000f40000047ab9 */ /* 0x000fe20000000a00 */
[----:B------:R-:W1:Y:S02]  /*19d30*/  S2R R20, SR_TID.X ;  /* 0x0000000000147919 */ /* 0x000e640000002100 */
[----:B------:R-:W-:Y:S02]  /*19d40*/  IMAD.IADD R3, R3, 0x1, R0 ;  /* 0x0000000103037824 */ /* 0x000fe400078e0200 */
[----:B------:R-:W2:Y:S02]  /*19d50*/  @P0 LDC R0, c[0x0][0x44c] ;  /* 0x00011300ff000b82 */ /* 0x000ea40000000800 */
[----:B--2---:R-:W-:-:S04]  /*19d60*/  @P0 IMAD.HI.U32 R0, R36, R0, RZ ;  /* 0x0000000024000227 */ /* 0x004fc800078e00ff */
[----:B-1----:R-:W-:Y:S01]  /*19d70*/  IMAD.SHL.U32 R20, R20, 0x8, RZ ;  /* 0x0000000814147824 */ /* 0x002fe200078e00ff */
[----:B0-----:R-:W-:-:S04]  /*19d80*/  @P0 SHF.R.U32.HI R4, RZ, R5, R0 ;  /* 0x00000005ff040219 */ /* 0x001fc80000011600 */
[--C-:B------:R-:W-:Y:S01]  /*19d90*/  SHF.R.S32.HI R5, RZ, 0x1f, R4.reuse ;  /* 0x0000001fff057819 */ /* 0x100fe20000011404 */
[----:B------:R-:W-:Y:S01]  /*19da0*/  IMAD.MOV R0, RZ, RZ, -R4 ;  /* 0x000000ffff007224 */ /* 0x000fe200078e0a04 */
[----:B------:R-:W-:Y:S01]  /*19db0*/  LOP3.LUT R20, R20, 0x38, RZ, 0xc0, !PT ;  /* 0x0000003814147812 */ /* 0x000fe200078ec0ff */
[----:B------:R-:W-:-:S03]  /*19dc0*/  IMAD.WIDE.U32 R2, R4, UR4, R2 ;  /* 0x0000000404027c25 */ /* 0x000fc6000f8e0002 */
[----:B------:R-:W-:Y:S01]  /*19dd0*/  LOP3.LUT R10, R20, 0x40, RZ, 0xfc, !PT ;  /* 0x00000040140a7812 */ /* 0x000fe200078efcff */
[----:B------:R-:W-:Y:S01]  /*19de0*/  IMAD R0, R6, R0, R36 ;  /* 0x0000000006007224 */ /* 0x000fe200078e0224 */
[C---:B------:R-:W-:Y:S01]  /*19df0*/  LOP3.LUT R9, R20.reuse, 0x80, RZ, 0xfc, !PT ;  /* 0x0000008014097812 */ /* 0x040fe200078efcff */
[----:B------:R-:W-:Y:S01]  /*19e00*/  IMAD R5, R5, UR4, RZ ;  /* 0x0000000405057c24 */ /* 0x000fe2000f8e02ff */
[----:B------:R-:W-:-:S03]  /*19e10*/  LOP3.LUT R8, R20, 0xc0, RZ, 0xfc, !PT ;  /* 0x000000c014087812 */ /* 0x000fc600078efcff */
        /* <DEDUP_REMOVED lines=29> */
[----:B0-----:R-:W-:-:S04]  /*19ff0*/  @!P0 LEA R3, P6, R7, R3, 0x1 ;  /* 0x0000000307038211 */ /* 0x001fc800078c08ff */
[----:B------:R-:W-:-:S04]  /*1a000*/  @!P0 IADD3.X R2, RZ, R2, RZ, P6, !PT ;  /* 0x00000002ff028210 */ /* 0x000fc800037fe4ff */
        /* <DEDUP_REMOVED lines=65> */
.L_x_15439:
        /* <DEDUP_REMOVED lines=13> */
.L_x_15254:
[----:B------:R-:W-:Y:S05]  /*1a4f0*/  BSYNC B0 ;  /* 0x0000000000007941 */ /* 0x000fea0003800000 */
.L_x_15253:
[----:B------:R-:W-:Y:S01]  /*1a500*/  NOP ;  /* 0x0000000000007918 */ /* 0x000fe20000000000 */
[----:B------:R-:W-:-:S13]  /*1a510*/  PLOP3.LUT P0, PT, PT, PT, PT, 0x80, 0x0 ;  /* 0x000000000000781c */ /* 0x000fda0003f0f070 */
.L_x_15255:
[----:B------:R-:W-:Y:S02]  /*1a520*/  PLOP3.LUT P1, PT, P1, P0, PT, 0xa2, 0x0 ;  /* 0x000000000000781c */ /* 0x000fe40000f21472 */
[----:B------:R-:W-:-:S08]  /*1a530*/  @P0 R2UR P1, UR4, R22 ;  /* 0x00000000160402ca */ /* 0x000fd00000020000 */
[----:B------:R-:W-:-:S05]  /*1a540*/  @P0 PLOP3.LUT P0, PT, P1, PT, PT, 0x80, 0x0 ;  /* 0x000000000000081c */ /* 0x000fca0000f0f070 */
[----:B------:R-:W-:Y:S01]  /*1a550*/  @!P1 SYNCS.ARRIVE.TRANS64.RED.A0T1 RZ, [UR4+0x32410], RZ ;  /* 0x032410ffffff99a7 */ /* 0x000fe20008200404 */
[----:B------:R-:W-:Y:S07]  /*1a560*/  @!P1 ARRIVES.LDGSTSBAR.64.TRANSCNT [UR4+0x32410] ;  /* 0x03241000ff0099b0 */ /* 0x000fee0008000a84 */
[----:B------:R-:W-:Y:S05]  /*1a570*/  @P0 BRA.U.ANY `(.L_x_15255) ;  /* 0xfffffffd00e80947 */ /* 0x000fea000393ffff */
[----:B01----:R-:W3:Y:S02]  /*1a580*/  LDL.LU R2, [R1+0x3c] ;  /* 0x00003c0001027983 */ /* 0x003ee40000300800 */
[----:B---3--:R-:W-:-:S04]  /*1a590*/  IADD3 R2, R2, 0x1, RZ ;  /* 0x0000000102027810 */ /* 0x008fc80007ffe0ff */
        /* <DEDUP_REMOVED lines=10> */
.L_x_15440:
[----:B------:R-:W-:Y:S05]  /*1a640*/  BSYNC B0 ;  /* 0x0000000000007941 */ /* 0x000fea0003800000 */
.L_x_15256:
[----:B------:R-:W-:-:S05]  /*1a650*/  IMAD.U32 R0, RZ, RZ, UR38 ;  /* 0x00000026ff007e24 */ /* 0x000fca000f8e00ff */
[----:B------:R-:W-:-:S13]  /*1a660*/  ISETP.NE.AND P0, PT, R0, 0x3, PT ;  /* 0x000000030000780c */ /* 0x000fda0003f05270 */
[----:B------:R-:W-:Y:S05]  /*1a670*/  @!P0 BRA `(.L_x_15258) ;  /* 0x0000000000048947 */ /* 0x000fea0003800000 */
[----:B------:R-:W-:Y:S01]  /*1a680*/  BPT.TRAP 0x1 ;  /* 0x000000040000795c */ /* 0x000fe20000300000 */
.L_x_15258:
[----:B0-----:R-:W-:Y:S01]  /*1a690*/  SHF.L.U32 R3, R27, 0x1f, RZ ;  /* 0x0000001f1b037819 */ /* 0x001fe200000006ff */
[----:B------:R-:W-:Y:S03]  /*1a6a0*/  BSSY B0, `(.L_x_15259) ;  /* 0x0000003000007945 */ /* 0x000fe60003800000 */
[----:B------:R-:W0:Y:S02]  /*1a6b0*/  SYNCS.PHASECHK.TRANS64.TRYWAIT P0, [R30+URZ+0x32460], R3 ;  /* 0x032460031e0075a7 */ /* 0x000e24000800017f */
[----:B0-----:R-:W-:Y:S05]  /*1a6c0*/  @!P0 BRA `(.L_x_15260) ;  /* 0x0000006400388947 */ /* 0x001fea0003800000 */
.L_x_15441:
[----:B------:R-:W-:Y:S05]  /*1a6d0*/  BSYNC B0 ;  /* 0x0000000000007941 */ /* 0x000fea0003800000 */
.L_x_15259:
[----:B------:R-:W3:Y:S01]  /*1a6e0*/  LDL.LU R0, [R1+0x44] ;  /* 0x0000440001007983 */ /* 0x000ee20000300800 */
[----:B------:R-:W-:-:S03]  /*1a6f0*/  ULDC.64 UR4, c[0x0][0x328] ;  /* 0x0000ca0000047ab9 */ /* 0x000fc60000000a00 */
[----:B------:R-:W4:Y:S04]  /*1a700*/  LDL.LU R2, [R1+0x8] ;  /* 0x0000080001027983 */ /* 0x000f280000300800 */
[----:B------:R-:W5:Y:S04]  /*1a710*/  LDL.LU R7, [R1+0x48] ;  /* 0x0000480001077983 */ /* 0x000f680000300800 */
[----:B--2---:R-:W2:Y:S04]  /*1a720*/  LDL.LU R6, [R1] ;  /* 0x0000000001067983 */ /* 0x004ea80000300800 */
[----:B------:R-:W2:Y:S01]  /*1a730*/  LDL.LU R4, [R1+0x60] ;  /* 0x0000600001047983 */ /* 0x000ea20000300800 */
[----:B------:R-:W-:-:S02]  /*1a740*/  LOP3.LUT P3, RZ, R23, 0x10, RZ, 0xc0, !PT ;  /* 0x0000001017ff7812 */ /* 0x000fc4000786c0ff */
[C---:B------:R-:W-:Y:S02]  /*1a750*/  LOP3.LUT P2, RZ, R23.reuse, 0x8, RZ, 0xc0, !PT ;  /* 0x0000000817ff7812 */ /* 0x040fe4000784c0ff */
[C---:B------:R-:W-:Y:S02]  /*1a760*/  LOP3.LUT P1, RZ, R23.reuse, 0x4, RZ, 0xc0, !PT ;  /* 0x0000000417ff7812 */ /* 0x040fe4000782c0ff */
[----:B------:R-:W-:Y:S01]  /*1a770*/  LOP3.LUT P4, RZ, R23, 0x1, RZ, 0xc0, !PT ;  /* 0x0000000117ff7812 */ /* 0x000fe2000788c0ff */
[----:B---3--:R-:W-:-:S04]  /*1a780*/  IMAD R0, R0, UR4, RZ ;  /* 0x0000000400007c24 */ /* 0x008fc8000f8e02ff */
[C---:B----4-:R-:W-:Y:S02]  /*1a790*/  IMAD R5, R2.reuse, UR5, R0 ;  /* 0x0000000502057c24 */ /* 0x050fe4000f8e0200 */
[----:B0-----:R-:W-:Y:S01]  /*1a7a0*/  IMAD.WIDE.U32 R2, R2, UR4, RZ ;  /* 0x0000000402027c25 */ /* 0x001fe2000f8e00ff */
[----:B------:R-:W-:-:S03]  /*1a7b0*/  ULDC.64 UR4, c[0x0][0x338] ;  /* 0x0000ce0000047ab9 */ /* 0x000fc60000000a00 */
[----:B------:R-:W-:Y:S02]  /*1a7c0*/  IMAD.IADD R3, R3, 0x1, R5 ;  /* 0x0000000103037824 */ /* 0x000fe400078e0205 */
[----:B-----5:R-:W-:Y:S01]  /*1a7d0*/  IMAD R0, R7, UR4, RZ ;  /* 0x0000000407007c24 */ /* 0x020fe2000f8e02ff */
        /* <DEDUP_REMOVED lines=15> */
[----:B------:R-:W-:Y:S01]  /*1a8d0*/  IADD3 R0, R3, R0, R4 ;  /* 0x0000000003007210 */ /* 0x000fe20007ffe004 */
        /* <DEDUP_REMOVED lines=13> */
[----:B------:R-:W0:Y:S02]  /*1a9b0*/  SHFL.IDX PT, R14, R5, 0x1, 0x181f ;  /* 0x00381f00050e7f89 */ /* 0x000e2400000e0000 */
[----:B--2---:R-:W-:Y:S02]  /*1a9c0*/  IADD3.X R3, RZ, R3, RZ, P0, !PT ;  /* 0x00000003ff037210 */ /* 0x004fe400007fe4ff */
        /* <DEDUP_REMOVED lines=58> */
.L_x_15455:
        /* <DEDUP_REMOVED lines=15> */
.L_x_15262:
        /* <DEDUP_REMOVED lines=11> */
.L_x_15263:
[----:B------:R-:W2:Y:S01]  /*1af10*/  LDL R2, [R1+0x1c] ;  /* 0x00001c0001027983 */ /* 0x000ea20000100800 */
[----:B------:R0:W-:Y:S01]  /*1af20*/  SYNCS.ARRIVE.TRANS64.A1T0 RZ, [R30+URZ+0x32450], RZ ;  /* 0x032450ff1eff79a7 */ /* 0x0001e2000810003f */
[----:B------:R-:W-:Y:S01]  /*1af30*/  BSSY B0, `(.L_x_15264) ;  /* 0x00000e0000007945 */ /* 0x000fe20003800000 */
[----:B--2---:R-:W-:-:S13]  /*1af40*/  ISETP.GE.AND P0, PT, R2, 0x2, PT ;  /* 0x000000020200780c */ /* 0x004fda0003f06270 */
[----:B0-----:R-:W-:Y:S05]  /*1af50*/  @!P0 BRA `(.L_x_15265) ;  /* 0x0000000c00748947 */ /* 0x001fea0003800000 */
[----:B------:R-:W-:-:S07]  /*1af60*/  VIADD R10, R2, 0xfffffffe ;  /* 0xfffffffe020a7836 */ /* 0x000fce0000000000 */
.L_x_15278:
[----:B0-----:R-:W0:Y:S01]  /*1af70*/  S2R R2, SR_TID.X ;  /* 0x0000000000027919 */ /* 0x001e220000002100 */
[----:B------:R-:W1:Y:S01]  /*1af80*/  LDC R8, c[0x0][0x430] ;  /* 0x00010c00ff087b82 */ /* 0x000e620000000800 */
[----:B------:R-:W-:Y:S01]  /*1af90*/  IMAD R9, R10, 0x60, R34 ;  /* 0x000000600a097824 */ /* 0x000fe200078e0222 */
[----:B--2---:R-:W2:Y:S01]  /*1afa0*/  S2R R4, SR_TID.X ;  /* 0x0000000000047919 */ /* 0x004ea20000002100 */
[----:B------:R-:W-:Y:S01]  /*1afb0*/  VIADD R25, R25, 0x1 ;  /* 0x0000000119197836 */ /* 0x000fe20000000000 */
[----:B-1----:R-:W-:Y:S02]  /*1afc0*/  ISETP.NE.AND P0, PT, R8, 0x1, PT ;  /* 0x000000010800780c */ /* 0x002fe40003f05270 */
[----:B0-----:R-:W-:-:S04]  /*1afd0*/  LOP3.LUT R2, R2, 0x7f, RZ, 0xc0, !PT ;  /* 0x0000007f02027812 */ /* 0x001fc800078ec0ff */
[----:B------:R-:W-:Y:S02]  /*1afe0*/  SHF.R.U32.HI R2, RZ, 0x3, R2 ;  /* 0x00000003ff027819 */ /* 0x000fe40000011602 */
[----:B--2---:R-:W-:-:S05]  /*1aff0*/  SHF.L.U32 R4, R4, 0x4, RZ ;  /* 0x0000000404047819 */ /* 0x004fca00000006ff */
[----:B------:R-:W0:Y:S01]  /*1b000*/  @P0 LDC R3, c[0x0][0x438] ;  /* 0x00010e00ff030b82 */ /* 0x000e220000000800 */
[----:B------:R-:W-:-:S04]  /*1b010*/  LOP3.LUT R4, R2, 0x70, R4, 0xf8, !PT ;  /* 0x0000007002047812 */ /* 0x000fc800078ef804 */
[----:B------:R-:W-:-:S03]  /*1b020*/  ISETP.GT.U32.AND P1, PT, R4, 0x5f, PT ;  /* 0x0000005f0400780c */ /* 0x000fc60003f24070 */
[----:B------:R-:W1:Y:S01]  /*1b030*/  @P0 LDC R2, c[0x0][0x434] ;  /* 0x00010d00ff020b82 */ /* 0x000e620000000800 */
[----:B------:R-:W-:-:S04]  /*1b040*/  IMAD.IADD R9, R4, 0x1, R9 ;  /* 0x0000000104097824 */ /* 0x000fc800078e0209 */
[----:B------:R-:W-:-:S05]  /*1b050*/  IMAD.MOV.U32 R11, RZ, RZ, R9 ;  /* 0x000000ffff0b7224 */ /* 0x000fca00078e0009 */
[----:B------:R-:W2:Y:S08]  /*1b060*/  @!P1 LDC.64 R4, c[0x0][0x428] ;  /* 0x00010a00ff049b82 */ /* 0x000eb00000000a00 */
[----:B---3--:R-:W3:Y:S01]  /*1b070*/  @!P1 LDC.64 R6, c[0x0][0x418] ;  /* 0x00010600ff069b82 */ /* 0x008ee20000000a00 */
[----:B-1----:R-:W-:-:S05]  /*1b080*/  @P0 IMAD.HI.U32 R2, R9, R2, RZ ;  /* 0x0000000209020227 */ /* 0x002fca00078e00ff */
[----:B0-----:R-:W-:-:S04]  /*1b090*/  @P0 SHF.R.U32.HI R11, RZ, R3, R2 ;  /* 0x00000003ff0b0219 */ /* 0x001fc80000011602 */
[----:B------:R-:W-:Y:S01]  /*1b0a0*/  @!P1 SHF.R.S32.HI R3, RZ, 0x1f, R11 ;  /* 0x0000001fff039819 */ /* 0x000fe2000001140b */
[----:B--2---:R-:W-:-:S04]  /*1b0b0*/  @!P1 IMAD R2, R35, R4, RZ ;  /* 0x0000000423029224 */ /* 0x004fc800078e02ff */
[----:B------:R-:W-:Y:S02]  /*1b0c0*/  @!P1 IMAD R5, R32, R5, R2 ;  /* 0x0000000520059224 */ /* 0x000fe400078e0202 */
[----:B------:R-:W-:-:S04]  /*1b0d0*/  @!P1 IMAD.MOV.U32 R2, RZ, RZ, R11 ;  /* 0x000000ffff029224 */ /* 0x000fc800078e000b */
[----:B------:R-:W-:-:S04]  /*1b0e0*/  @!P1 IMAD.WIDE.U32 R2, R32, R4, R2 ;  /* 0x0000000420029225 */ /* 0x000fc800078e0002 */
[----:B------:R-:W-:Y:S01]  /*1b0f0*/  @!P1 IMAD.IADD R5, R5, 0x1, R3 ;  /* 0x0000000105059824 */ /* 0x000fe200078e0203 */
[C---:B---3--:R-:W-:Y:S01]  /*1b100*/  @!P1 LEA R6, P0, R2.reuse, R6, 0x2 ;  /* 0x0000000602069211 */ /* 0x048fe200078010ff */
[----:B------:R-:W-:Y:S02]  /*1b110*/  IMAD.MOV.U32 R4, RZ, RZ, RZ ;  /* 0x000000ffff047224 */ /* 0x000fe400078e00ff */
[----:B------:R-:W-:Y:S01]  /*1b120*/  IMAD.U32 R12, RZ, RZ, UR38 ;  /* 0x00000026ff0c7e24 */ /* 0x000fe2000f8e00ff */
[----:B------:R-:W-:Y:S02]  /*1b130*/  @!P1 LEA.HI.X R7, R2, R7, R5, 0x2, P0 ;  /* 0x0000000702079211 */ /* 0x000fe400000f1405 */
[----:B------:R-:W-:-:S03]  /*1b140*/  ISETP.NE.AND P0, PT, R25, 0x2, PT ;  /* 0x000000021900780c */ /* 0x000fc60003f05270 */
[----:B------:R0:W5:Y:S01]  /*1b150*/  @!P1 LDG.E R4, desc[UR42][R6.64] ;  /* 0x0000002a06049981 */ /* 0x000162000c1e1900 */
[----:B------:R-:W-:Y:S02]  /*1b160*/  ISETP.NE.AND P1, PT, R12, 0x3, PT ;  /* 0x000000030c00780c */ /* 0x000fe40003f25270 */
[----:B------:R-:W-:Y:S01]  /*1b170*/  SEL R2, RZ, 0x1, P0 ;  /* 0x00000001ff027807 */ /* 0x000fe20000000000 */
[----:B------:R-:W-:Y:S01]  /*1b180*/  IMAD.MOV R5, RZ, RZ, -R11 ;  /* 0x000000ffff057224 */ /* 0x000fe200078e0a0b */
[----:B------:R-:W-:Y:S05]  /*1b190*/  YIELD ;  /* 0x0000000000007946 */ /* 0x000fea0003800000 */
[----:B------:R-:W-:-:S02]  /*1b1a0*/  LOP3.LUT R27, R27, R2, RZ, 0x3c, !PT ;  /* 0x000000021b1b7212 */ /* 0x000fc400078e3cff */
[----:B------:R-:W-:Y:S01]  /*1b1b0*/  MOV R2, R10 ;  /* 0x0000000a00027202 */ /* 0x000fe20000000f00 */
[----:B------:R-:W-:Y:S01]  /*1b1c0*/  IMAD R5, R8, R5, R9 ;  /* 0x0000000508057224 */ /* 0x000fe200078e0209 */
[----:B------:R-:W-:Y:S01]  /*1b1d0*/  SEL R25, R25, RZ, P0 ;  /* 0x000000ff19197207 */ /* 0x000fe20000000000 */
[----:B------:R-:W-:Y:S01]  /*1b1e0*/  VIADD R10, R10, 0xffffffff ;  /* 0xffffffff0a0a7836 */ /* 0x000fe20000000000 */
[----:B------:R-:W-:Y:S01]  /*1b1f0*/  ISETP.GT.AND P2, PT, R2, RZ, PT ;  /* 0x000000ff0200720c */ /* 0x000fe20003f44270 */
[----:B0-----:R-:W-:-:S12]  /*1b200*/  @!P1 BRA `(.L_x_15266) ;  /* 0x0000000000049947 */ /* 0x001fd80003800000 */
[----:B------:R-:W-:Y:S01]  /*1b210*/  BPT.TRAP 0x1 ;  /* 0x000000040000795c */ /* 0x000fe20000300000 */
.L_x_15266:
[----:B------:R-:W-:Y:S01]  /*1b220*/  IMAD R6, R25, 0x8, R22 ;  /* 0x0000000819067824 */ /* 0x000fe200078e0216 */
[----:B------:R-:W-:Y:S01]  /*1b230*/  SHF.L.U32 R21, R27, 0x1f, RZ ;  /* 0x0000001f1b157819 */ /* 0x000fe200000006ff */
[----:B------:R-:W-:Y:S01]  /*1b240*/  BSSY B1, `(.L_x_15267) ;  /* 0x0000004000017945 */ /* 0x000fe20003800000 */
[----:B------:R-:W-:Y:S02]  /*1b250*/  SHF.R.S32.HI R17, RZ, 0x1f, R5 ;  /* 0x0000001fff117819 */ /* 0x000fe40000011405 */
[----:B------:R-:W0:Y:S02]  /*1b260*/  SYNCS.PHASECHK.TRANS64.TRYWAIT P0, [R6+URZ+0x32440], R21 ;  /* 0x03244015060075a7 */ /* 0x000e24000800017f */
[----:B0-----:R-:W-:Y:S05]  /*1b270*/  @!P0 BRA `(.L_x_15268) ;  /* 0x0000006000a08947 */ /* 0x001fea0003800000 */
.L_x_15456:
[----:B------:R-:W-:Y:S05]  /*1b280*/  BSYNC B1 ;  /* 0x0000000000017941 */ /* 0x000fea0003800000 */
.L_x_15267:
        /* <DEDUP_REMOVED lines=52> */
.L_x_15470:
        /* <DEDUP_REMOVED lines=8> */
.L_x_15270:
        /* <DEDUP_REMOVED lines=11> */
.L_x_15271:
[----:B------:R2:W-:Y:S01]  /*1b700*/  SYNCS.ARRIVE.TRANS64.A1T0 RZ, [R6+URZ+0x32430], RZ ;  /* 0x032430ff06ff79a7 */ /* 0x0005e2000810003f */
[----:B------:R-:W-:Y:S05]  /*1b710*/  @!P3 BRA `(.L_x_15272) ;  /* 0x000000000004b947 */ /* 0x000fea0003800000 */
[----:B------:R-:W-:Y:S01]  /*1b720*/  BPT.TRAP 0x1 ;  /* 0x000000040000795c */ /* 0x000fe20000300000 */
.L_x_15272:
[----:B------:R-:W3:Y:S01]  /*1b730*/  SYNCS.PHASECHK.TRANS64.TRYWAIT P0, [R6+URZ+0x32460], R21 ;  /* 0x03246015060075a7 */ /* 0x000ee2000800017f */
[----:B------:R-:W-:Y:S04]  /*1b740*/  BSSY B1, `(.L_x_15273) ;  /* 0x0000002000017945 */ /* 0x000fe80003800000 */
[----:B---3--:R-:W-:Y:S05]  /*1b750*/  @!P0 BRA `(.L_x_15274) ;  /* 0x0000006400208947 */ /* 0x008fea0003800000 */
.L_x_15471:
[----:B------:R-:W-:Y:S05]  /*1b760*/  BSYNC B1 ;  /* 0x0000000000017941 */ /* 0x000fea0003800000 */
.L_x_15273:
[----:B------:R-:W-:Y:S01]  /*1b770*/  ULDC.64 UR4, c[0x0][0x328] ;  /* 0x0000ca0000047ab9 */ /* 0x000fe20000000a00 */
[----:B------:R-:W-:Y:S01]  /*1b780*/  LOP3.LUT P5, RZ, R23, 0x1, RZ, 0xc0, !PT ;  /* 0x0000000117ff7812 */ /* 0x000fe200078ac0ff */
[----:B------:R-:W-:Y:S01]  /*1b790*/  IMAD R2, R17, UR4, RZ ;  /* 0x0000000411027c24 */ /* 0x000fe2000f8e02ff */
[----:B------:R-:W-:Y:S01]  /*1b7a0*/  LOP3.LUT P4, RZ, R23, 0x10, RZ, 0xc0, !PT ;  /* 0x0000001017ff7812 */ /* 0x000fe2000788c0ff */
[----:B-1----:R-:W-:Y:S01]  /*1b7b0*/  IMAD R8, R25, 0x6000, R33 ;  /* 0x0000600019087824 */ /* 0x002fe200078e0221 */
        /* <DEDUP_REMOVED lines=33> */
[----:B------:R-:W4:Y:S01]  /*1b9d0*/  SHFL.IDX PT, R14, R7, 0x2, 0x181f ;  /* 0x00581f00070e7f89 */ /* 0x000f2200000e0000 */
[----:B------:R-:W-:-:S05]  /*1b9e0*/  IADD3.X R5, RZ, R5, RZ, P0, !PT ;  /* 0x00000005ff057210 */ /* 0x000fca00007fe4ff */
[----:B------:R-:W-:Y:S04]  /*1b9f0*/  LDGSTS.E.BYPASS.LTC128B.128 [R8+0xc00], desc[UR42][R4.64], !P5 ;  /* 0x00c0000004087fae */ /* 0x000fe8000e901d6a */
[----:B------:R-:W-:Y:S04]  /*1ba00*/  LDGSTS.E.BYPASS.LTC128B.128 [R8+0x3c00], desc[UR42][R4.64+0x80], !P4 ;  /* 0x03c0008004087fae */ /* 0x000fe8000e101d6a */
[----:B------:R-:W-:Y:S04]  /*1ba10*/  LDGSTS.E.BYPASS.LTC128B.128 [R8+0x6c00], desc[UR42][R4.64+0x100], !P3 ;  /* 0x06c0010004087fae */ /* 0x000fe8000d901d6a */
[----:B------:R1:W-:Y:S01]  /*1ba20*/  LDGSTS.E.BYPASS.LTC128B.128 [R8+0x9c00], desc[UR42][R4.64+0x180], !P1 ;  /* 0x09c0018004087fae */ /* 0x0003e2000c901d6a */
[----:B----4-:R-:W-:-:S03]  /*1ba30*/  IADD3 R2, P0, R14, R0, RZ ;  /* 0x000000000e027210 */ /* 0x010fc60007f1e0ff */
[----:B------:R-:W4:Y:S02]  /*1ba40*/  SHFL.IDX PT, R14, R7, 0x3, 0x181f ;  /* 0x00781f00070e7f89 */ /* 0x000f2400000e0000 */
[----:B------:R-:W-:Y:S02]  /*1ba50*/  IMAD.X R3, RZ, RZ, R17, P0 ;  /* 0x000000ffff037224 */ /* 0x000fe400000e0611 */
[----:B-1----:R-:W1:Y:S04]  /*1ba60*/  SHFL.IDX PT, R5, R9, 0x3, 0x181f ;  /* 0x00781f0009057f89 */ /* 0x002e6800000e0000 */
[----:B------:R-:W-:Y:S04]  /*1ba70*/  SHFL.IDX PT, R17, R9, 0x4, 0x181f ;  /* 0x00981f0009117f89 */ /* 0x000fe800000e0000 */
        /* <DEDUP_REMOVED lines=19> */
.L_x_15485:
        /* <DEDUP_REMOVED lines=11> */
.L_x_15276:
        /* <DEDUP_REMOVED lines=11> */
.L_x_15277:
[----:B------:R0:W-:Y:S01]  /*1bd10*/  SYNCS.ARRIVE.TRANS64.A1T0 RZ, [R6+URZ+0x32450], RZ ;  /* 0x032450ff06ff79a7 */ /* 0x0001e2000810003f */
[----:B------:R-:W-:Y:S05]  /*1bd20*/  @P2 BRA `(.L_x_15278) ;  /* 0xfffffff000902947 */ /* 0x000fea000383ffff */
.L_x_15265:
[----:B------:R-:W-:Y:S05]  /*1bd30*/  BSYNC B0 ;  /* 0x0000000000007941 */ /* 0x000fea0003800000 */
.L_x_15264:
        /* <DEDUP_REMOVED lines=20> */
.L_x_15280:
[----:B------:R-:W-:Y:S05]  /*1be80*/  BSYNC B0 ;  /* 0x0000000000007941 */ /* 0x000fea0003800000 */
.L_x_15279:
[----:B------:R-:W-:Y:S02]  /*1be90*/  LOP3.LUT R27, R27, R0, RZ, 0x3c, !PT ;  /* 0x000000001b1b7212 */ /* 0x000fe400078e3cff */
[----:B------:R-:W-:-:S07]  /*1bea0*/  SEL R25, R25, RZ, P0 ;  /* 0x000000ff19197207 */ /* 0x000fce0000000000 */
.L_x_15233:
[----:B------:R-:W-:Y:S05]  /*1beb0*/  BSYNC B7 ;  /* 0x0000000000077941 */ /* 0x000fea0003800000 */
.L_x_15231:
        /* <DEDUP_REMOVED lines=11> */
.L_x_15281:
        /* <DEDUP_REMOVED lines=36> */
.L_x_15495:
[----:B------:R-:W-:Y:S02]  /*1c1b0*/  ULDC UR4, c[0x0][0xd38] ;  /* 0x00034e0000047ab9 */ /* 0x000fe40000000800 */
[----:B------:R-:W-:-:S04]  /*1c1c0*/  IMAD.U32 R7, RZ, RZ, UR4 ;  /* 0x00000004ff077e24 */ /* 0x000fc8000f8e00ff */
[----:B--2---:R-:W-:-:S05]  /*1c1d0*/  IMAD R14, R14, R7, RZ ;  /* 0x000000070e0e7224 */ /* 0x004fca00078e02ff */
[----:B------:R-:W-:-:S04]  /*1c1e0*/  IADD3 R9, R4, R14, RZ ;  /* 0x0000000e04097210 */ /* 0x000fc80007ffe0ff */
[----:B------:R-:W-:-:S13]  /*1c1f0*/  ISETP.GT.AND P6, PT, R9, R0, PT ;  /* 0x000000000900720c */ /* 0x000fda0003fc4270 */
[----:B------:R-:W-:Y:S05]  /*1c200*/  @P6 BRA `(.L_x_15284) ;  /* 0x00000000009c6947 */ /* 0x000fea0003800000 */
.L_x_15289:
        /* <DEDUP_REMOVED lines=14> */
.L_x_15287:
[----:B------:R-:W-:Y:S05]  /*1c2f0*/  BSYNC B0 ;  /* 0x0000000000007941 */ /* 0x000fea0003800000 */
.L_x_15286:
        /* <DEDUP_REMOVED lines=18> */
.L_x_15503:
[----:B------:R-:W-:Y:S02]  /*1c420*/  ULDC UR4, c[0x0][0xd38] ;  /* 0x00034e0000047ab9 */ /* 0x000fe40000000800 */
[----:B------:R-:W-:-:S05]  /*1c430*/  MOV R7, UR4 ;  /* 0x0000000400077c02 */ /* 0x000fca0008000f00 */
[----:B--2---:R-:W-:-:S04]  /*1c440*/  IMAD R14, R14, R7, RZ ;  /* 0x000000070e0e7224 */ /* 0x004fc800078e02ff */
[----:B------:R-:W-:-:S05]  /*1c450*/  IMAD.IADD R9, R14, 0x1, R9 ;  /* 0x000000010e097824 */ /* 0x000fca00078e0209 */
[----:B------:R-:W-:-:S13]  /*1c460*/  ISETP.GT.AND P6, PT, R9, R0, PT ;  /* 0x000000000900720c */ /* 0x000fda0003fc4270 */
[----:B------:R-:W-:Y:S05]  /*1c470*/  @!P6 BRA `(.L_x_15289) ;  /* 0xfffffffc0064e947 */ /* 0x000fea000383ffff */
.L_x_15284:
        /* <DEDUP_REMOVED lines=8> */
.L_x_15507:
[----:B------:R-:W-:Y:S01]  /*1c500*/  ISETP.NE.AND P0, PT, R3, RZ, PT ;  /* 0x000000ff0300720c */ /* 0x000fe20003f05270 */
[----:B------:R-:W-:-:S12]  /*1c510*/  IMAD.MOV.U32 R14, RZ, RZ, RZ ;  /* 0x000000ffff0e7224 */ /* 0x000fd800078e00ff */
[----:B------:R-:W-:Y:S05]  /*1c520*/  @!P0 BRA `(.L_x_15291) ;  /* 0x0000000000108947 */ /* 0x000fea0003800000 */
[----:B------:R-:W-:Y:S01]  /*1c530*/  UMOV UR4, 0xffffffff ;  /* 0xffffffff00047882 */ /* 0x000fe20000000000 */
[----:B------:R-:W-:Y:S02]  /*1c540*/  VIADD R12, R4, 0xffffffff ;  /* 0xffffffff040c7836 */ /* 0x000fe40000000000 */
[----:B------:R-:W-:Y:S05]  /*1c550*/  BRA.DIV UR4, `(.L_x_15292) ;  /* 0x0000006604a47947 */ /* 0x000fea000b800000 */
[----:B------:R4:W0:Y:S02]  /*1c560*/  SHFL.IDX PT, R14, R2, R12, 0x1f ;  /* 0x00001f0c020e7589 */ /* 0x00082400000e0000 */
.L_x_15291:
        /* <DEDUP_REMOVED lines=66> */
.L_x_15285:
[----:B------:R-:W-:Y:S01]  /*1c990*/  UMOV UR4, URZ ;  /* 0x0000003f00047c82 */ /* 0x000fe20008000000 */
[----:B------:R-:W-:Y:S01]  /*1c9a0*/  UMOV UR5, URZ ;  /* 0x0000003f00057c82 */ /* 0x000fe20008000000 */
[----:B------:R-:W-:Y:S01]  /*1c9b0*/  ULDC UR6, c[0x0][0xd3c] ;  /* 0x00034f0000067ab9 */ /* 0x000fe20000000800 */
[----:B------:R-:W-:Y:S02]  /*1c9c0*/  IMAD.MOV.U32 R16, RZ, RZ, R0 ;  /* 0x000000ffff107224 */ /* 0x000fe400078e0000 */
[----:B------:R-:W-:Y:S02]  /*1c9d0*/  IMAD.U32 R17, RZ, RZ, UR4 ;  /* 0x00000004ff117e24 */ /* 0x000fe4000f8e00ff */
[----:B------:R-:W-:Y:S02]  /*1c9e0*/  IMAD.U32 R18, RZ, RZ, UR5 ;  /* 0x00000005ff127e24 */ /* 0x000fe4000f8e00ff */
[----:B------:R-:W-:-:S07]  /*1c9f0*/  IMAD.U32 R19, RZ, RZ, UR6 ;  /* 0x00000006ff137e24 */ /* 0x000fce000f8e00ff */
.L_x_15293:
        /* <DEDUP_REMOVED lines=10> */
.L_x_15282:
[----:B------:R-:W-:Y:S02]  /*1caa0*/  ULDC UR4, c[0x0][0xd3c] ;  /* 0x00034f0000047ab9 */ /* 0x000fe40000000800 */
[----:B0-----:R-:W-:-:S13]  /*1cab0*/  ISETP.GE.AND P0, PT, R19, UR4, PT ;  /* 0x0000000413007c0c */ /* 0x001fda000bf06270 */
[----:B------:R-:W-:Y:S05]  /*1cac0*/  @!P0 BRA `(.L_x_15294) ;  /* 0xffffff9800088947 */ /* 0x000fea000383ffff */
[----:B------:R-:W-:Y:S05]  /*1cad0*/  BSYNC B8 ;  /* 0x0000000000087941 */ /* 0x000fea0003800000 */
.L_x_15189:
        /* <DEDUP_REMOVED lines=12> */
.L_x_15510:
[----:B------:R-:W-:Y:S05]  /*1cba0*/  BSYNC B0 ;  /* 0x0000000000007941 */ /* 0x000fea0003800000 */
.L_x_15295:
[----:B------:R-:W-:-:S03]  /*1cbb0*/  UMOV UR4, 0xffffffff ;  /* 0xffffffff00047882 */ /* 0x000fc60000000000 */
[----:B------:R-:W-:Y:S05]  /*1cbc0*/  BRA.DIV UR4, `(.L_x_15297) ;  /* 0x0000006204407947 */ /* 0x000fea000b800000 */
[----:B0-----:R-:W0:Y:S02]  /*1cbd0*/  S2R R0, SR_TID.X ;  /* 0x0000000000007919 */ /* 0x001e240000002100 */
[----:B0-----:R-:W-:-:S04]  /*1cbe0*/  SHF.R.U32.HI R0, RZ, 0x5, R0 ;  /* 0x00000005ff007819 */ /* 0x001fc80000011600 */
[----:B------:R-:W-:-:S05]  /*1cbf0*/  LOP3.LUT R0, R0, 0x3, RZ, 0xc0, !PT ;  /* 0x0000000300007812 */ /* 0x000fca00078ec0ff */
[----:B------:R0:W1:Y:S02]  /*1cc00*/  SHFL.IDX PT, R14, R0, RZ, 0x1f ;  /* 0x00001fff000e7589 */ /* 0x00006400000e0000 */
.L_x_15513:
[----:B-1----:R-:W-:-:S13]  /*1cc10*/  ISETP.NE.AND P0, PT, R14, RZ, PT ;  /* 0x000000ff0e00720c */ /* 0x002fda0003f05270 */
[----:B------:R-:W-:Y:S05]  /*1cc20*/  @P0 BRA `(.L_x_15021) ;  /* 0x0000000000880947 */ /* 0x000fea0003800000 */
[----:B------:R-:W-:-:S03]  /*1cc30*/  UMOV UR4, 0xffffffff ;  /* 0xffffffff00047882 */ /* 0x000fc60000000000 */
[----:B------:R-:W-:Y:S05]  /*1cc40*/  BRA.DIV UR4, `(.L_x_15298) ;  /* 0x0000006204547947 */ /* 0x000fea000b800000 */
[----:B------:R-:W-:-:S13]  /*1cc50*/  ELECT P6, URZ, PT ;  /* 0x00000000003f782f */ /* 0x000fda00038c0000 */
.L_x_15516:
[----:B------:R-:W-:Y:S05]  /*1cc60*/  @!P6 BRA `(.L_x_15021) ;  /* 0x000000000078e947 */ /* 0x000fea0003800000 */
[----:B------:R-:W-:-:S06]  /*1cc70*/  ULOP3.LUT UR4, UR36, 0x2, URZ, 0xfc, !UPT ;  /* 0x0000000224047892 */ /* 0x000fcc000f8efc3f */
[----:B0-----:R-:W-:-:S05]  /*1cc80*/  IMAD.U32 R0, RZ, RZ, UR4 ;  /* 0x00000004ff007e24 */ /* 0x001fca000f8e00ff */
[----:B------:R-:W-:-:S13]  /*1cc90*/  ISETP.NE.AND P0, PT, R0, 0x3, PT ;  /* 0x000000030000780c */ /* 0x000fda0003f05270 */
[----:B------:R-:W-:Y:S05]  /*1cca0*/  @!P0 BRA `(.L_x_15299) ;  /* 0x0000000000048947 */ /* 0x000fea0003800000 */
[----:B------:R-:W-:Y:S01]  /*1ccb0*/  BPT.TRAP 0x1 ;  /* 0x000000040000795c */ /* 0x000fe20000300000 */
.L_x_15299:
[----:B------:R-:W-:Y:S01]  /*1ccc0*/  IMAD R3, R25, 0x8, R5 ;  /* 0x0000000819037824 */ /* 0x000fe200078e0205 */
[----:B------:R-:W-:Y:S02]  /*1ccd0*/  SHF.L.U32 R2, R27, 0x1f, RZ ;  /* 0x0000001f1b027819 */ /* 0x000fe400000006ff */
[----:B------:R-:W-:Y:S02]  /*1cce0*/  IADD3 R25, R25, 0x1, RZ ;  /* 0x0000000119197810 */ /* 0x000fe40007ffe0ff */
[----:B------:R-:W0:Y:S02]  /*1ccf0*/  SYNCS.PHASECHK.TRANS64.TRYWAIT P1, [R3+URZ+0x32440], R2 ;  /* 0x03244002030075a7 */ /* 0x000e24000802017f */
[----:B------:R-:W-:-:S04]  /*1cd00*/  ISETP.NE.AND P2, PT, R25, 0x2, PT ;  /* 0x000000021900780c */ /* 0x000fc80003f45270 */
[----:B------:R-:W-:Y:S01]  /*1cd10*/  SEL R0, RZ, 0x1, P2 ;  /* 0x00000001ff007807 */ /* 0x000fe20001000000 */
[----:B0-----:R-:W-:Y:S08]  /*1cd20*/  @!P1 BRA `(.L_x_15300) ;  /* 0x00000060003c9947 */ /* 0x001ff00003800000 */
.L_x_15517:
[----:B------:R-:W-:Y:S02]  /*1cd30*/  SEL R25, R25, RZ, P2 ;  /* 0x000000ff19197207 */ /* 0x000fe40001000000 */
[----:B------:R-:W-:Y:S01]  /*1cd40*/  LOP3.LUT R0, R27, R0, RZ, 0x3c, !PT ;  /* 0x000000001b007212 */ /* 0x000fe200078e3cff */
[----:B------:R-:W-:Y:S06]  /*1cd50*/  @!P0 BRA `(.L_x_15301) ;  /* 0x0000000000048947 */ /* 0x000fec0003800000 */
[----:B------:R-:W-:Y:S01]  /*1cd60*/  BPT.TRAP 0x1 ;  /* 0x000000040000795c */ /* 0x000fe20000300000 */
.L_x_15301:
[----:B------:R-:W-:Y:S01]  /*1cd70*/  IMAD R25, R25, 0x8, R5 ;  /* 0x0000000819197824 */ /* 0x000fe200078e0205 */
[----:B------:R-:W-:-:S04]  /*1cd80*/  SHF.L.U32 R0, R0, 0x1f, RZ ;  /* 0x0000001f00007819 */ /* 0x000fc800000006ff */
[----:B------:R-:W1:Y:S02]  /*1cd90*/  SYNCS.PHASECHK.TRANS64.TRYWAIT P1, [R25+URZ+0x32440], R0 ;  /* 0x03244000190075a7 */ /* 0x000e64000802017f */
[----:B-1----:R-:W-:Y:S05]  /*1cda0*/  @!P1 BRA `(.L_x_15302) ;  /* 0x0000006000309947 */ /* 0x002fea0003800000 */
.L_x_15518:
[----:B------:R-:W-:Y:S05]  /*1cdb0*/  @!P0 BRA `(.L_x_15303) ;  /* 0x0000000000048947 */ /* 0x000fea0003800000 */
[----:B------:R-:W-:Y:S01]  /*1cdc0*/  BPT.TRAP 0x1 ;  /* 0x000000040000795c */ /* 0x000fe20000300000 */
.L_x_15303:
[----:B------:R-:W5:Y:S02]  /*1cdd0*/  SYNCS.PHASECHK.TRANS64.TRYWAIT P1, [R3+URZ+0x32460], R2 ;  /* 0x03246002030075a7 */ /* 0x000f64000802017f */
[----:B-----5:R-:W-:Y:S05]  /*1cde0*/  @!P1 BRA `(.L_x_15304) ;  /* 0x0000006000349947 */ /* 0x020fea0003800000 */
.L_x_15519:
[----:B------:R-:W-:Y:S05]  /*1cdf0*/  @!P0 BRA `(.L_x_15305) ;  /* 0x0000000000048947 */ /* 0x000fea0003800000 */
[----:B------:R-:W-:Y:S01]  /*1ce00*/  BPT.TRAP 0x1 ;  /* 0x000000040000795c */ /* 0x000fe20000300000 */
.L_x_15305:
[----:B------:R0:W0:Y:S02]  /*1ce10*/  SYNCS.PHASECHK.TRANS64.TRYWAIT P0, [R25+URZ+0x32460], R0 ;  /* 0x03246000190075a7 */ /* 0x000024000800017f */
[----:B0-----:R-:W-:Y:S05]  /*1ce20*/  @!P0 NANOSLEEP.SYNCS 0x989680 ;  /* 0x009896800000895d */ /* 0x001fea0003900000 */
[----:B------:R-:W0:Y:S02]  /*1ce30*/  @!P0 SYNCS.PHASECHK.TRANS64 P0, [R25+URZ+0x32460], R0 ;  /* 0x03246000190085a7 */ /* 0x000e24000800007f */
[----:B0-----:R-:W-:Y:S05]  /*1ce40*/  @!P0 BRA `(.L_x_15305) ;  /* 0xfffffffc00f08947 */ /* 0x001fea000383ffff */
.L_x_15021:
[----:B------:R-:W-:Y:S05]  /*1ce50*/  BSYNC B9 ;  /* 0x0000000000097941 */ /* 0x000fea0003800000 */
.L_x_15018:
[----:B------:R-:W-:Y:S05]  /*1ce60*/  EXIT ;  /* 0x000000000000794d */ /* 0x000fea0003800000 */
.L_x_15039:
[----:B0-----:R0:W1:Y:S02]  /*1ce70*/  SYNCS.PHASECHK.TRANS64.TRYWAIT P5, [R86+URZ+0x32490], R101 ;  /* 0x03249065560075a7 */ /* 0x00106400080a017f */
[----:B-1----:R-:W-:Y:S05]  /*1ce80*/  @!P5 NANOSLEEP.SYNCS 0x989680 ;  /* 0x009896800000d95d */ /* 0x002fea0003900000 */
[----:B------:R-:W1:Y:S02]  /*1ce90*/  @!P5 SYNCS.PHASECHK.TRANS64 P5, [R86+URZ+0x32490], R101 ;  /* 0x032490655600d5a7 */ /* 0x000e6400080a007f */
[----:B-1----:R-:W-:Y:S05]  /*1cea0*/  @!P5 BRA `(.L_x_15039) ;  /* 0xfffffffc00f0d947 */ /* 0x002fea000383ffff */
[----:B------:R-:W-:Y:S05]  /*1ceb0*/  BRA `(.L_x_15306) ;  /* 0xfffffe5c00947947 */ /* 0x000fea000383ffff */
.L_x_15040:
        /* <DEDUP_REMOVED lines=8> */
.L_x_15308:
[----:B------:R-:W-:Y:S05]  /*1cf40*/  BSYNC B1 ;  /* 0x0000000000017941 */ /* 0x000fea0003800000 */
.L_x_15307:
        /* <DEDUP_REMOVED lines=8> */
.L_x_15309:
[----:B------:R-:W-:Y:S05]  /*1cfd0*/  BRA `(.L_x_15310) ;  /* 0xfffffe5c00607947 */ /* 0x000fea000383ffff */
.L_x_15049:
[----:B------:R-:W-:Y:S01]  /*1cfe0*/  BSSY B1, `(.L_x_15311) ;  /* 0x0000008000017945 */ /* 0x000fe20003800000 */
[----:B----4-:R-:W-:Y:S02]  /*1cff0*/  IMAD.MOV.U32 R13, RZ, RZ, R90 ;  /* 0x000000ffff0d7224 */ /* 0x010fe400078e005a */
[----:B------:R-:W-:Y:S02]  /*1d000*/  IMAD.MOV.U32 R12, RZ, RZ, 0x1 ;  /* 0x00000001ff0c7424 */ /* 0x000fe400078e00ff */
[----:B0-----:R-:W-:Y:S02]  /*1d010*/  IMAD.MOV.U32 R11, RZ, RZ, 0x1c1f ;  /* 0x00001c1fff0b7424 */ /* 0x001fe400078e00ff */
[----:B------:R-:W-:-:S07]  /*1d020*/  IMAD.MOV.U32 R15, RZ, RZ, -0x1 ;  /* 0xffffffffff0f7424 */ /* 0x000fce00078e00ff */
[----:B-123--:R-:W-:Y:S05]  /*1d030*/  WARPSYNC.COLLECTIVE R15, `(.L_x_15312) ;  /* 0x000000000f087348 */ /* 0x00efea0003c00000 */
[----:B---3--:R0:W3:Y:S02]  /*1d040*/  SHFL.IDX P6, R14, R13, R12, R11 ;  /* 0x0000000c0d0e7389 */ /* 0x0080e400000c000b */
[----:B0123--:R-:W-:Y:S01]  /*1d050*/  ENDCOLLECTIVE ;  /* 0x000000000000791b */ /* 0x00ffe20003800000 */
.L_x_15312:
[----:B------:R-:W-:Y:S05]  /*1d060*/  BSYNC B1 ;  /* 0x0000000000017941 */ /* 0x000fea0003800000 */
.L_x_15311:
        /* <DEDUP_REMOVED lines=8> */
.L_x_15313:
[----:B------:R-:W-:Y:S05]  /*1d0f0*/  BRA `(.L_x_15314) ;  /* 0xfffffe6000d07947 */ /* 0x000fea000383ffff */
.L_x_15059:
[----:B-1----:R1:W2:Y:S02]  /*1d100*/  SYNCS.PHASECHK.TRANS64.TRYWAIT P4, [R86+URZ+0x32490], R101 ;  /* 0x03249065560075a7 */ /* 0x0022a4000808017f */
[----:B--2---:R-:W-:Y:S05]  /*1d110*/  @!P4 NANOSLEEP.SYNCS 0x989680 ;  /* 0x009896800000c95d */ /* 0x004fea0003900000 */
[----:B------:R-:W2:Y:S02]  /*1d120*/  @!P4 SYNCS.PHASECHK.TRANS64 P4, [R86+URZ+0x32490], R101 ;  /* 0x032490655600c5a7 */ /* 0x000ea4000808007f */
[----:B--2---:R-:W-:Y:S05]  /*1d130*/  @!P4 BRA `(.L_x_15059) ;  /* 0xfffffffc00f0c947 */ /* 0x004fea000383ffff */
[----:B------:R-:W-:Y:S05]  /*1d140*/  BRA `(.L_x_15315) ;  /* 0xfffffe6c00987947 */ /* 0x000fea000383ffff */
.L_x_15060:
        /* <DEDUP_REMOVED lines=8> */
.L_x_15317:
[----:B------:R-:W-:Y:S05]  /*1d1d0*/  BSYNC B1 ;  /* 0x0000000000017941 */ /* 0x000fea0003800000 */
.L_x_15316:
        /* <DEDUP_REMOVED lines=8> */
.L_x_15318:
[----:B------:R-:W-:Y:S05]  /*1d260*/  BRA `(.L_x_15319) ;  /* 0xfffffe6c00687947 */ /* 0x000fea000383ffff */
.L_x_15065:
        /* <DEDUP_REMOVED lines=8> */
.L_x_15321:
[----:B------:R-:W-:Y:S05]  /*1d2f0*/  BSYNC B1 ;  /* 0x0000000000017941 */ /* 0x000fea0003800000 */
.L_x_15320:
        /* <DEDUP_REMOVED lines=8> */
.L_x_15322:
[----:B------:R-:W-:Y:S01]  /*1d380*/  IMAD.MOV.U32 R32, RZ, RZ, R14 ;  /* 0x000000ffff207224 */ /* 0x000fe200078e000e */
[----:B------:R-:W-:Y:S06]  /*1d390*/  BRA `(.L_x_15323) ;  /* 0xfffffe74000c7947 */ /* 0x000fec000383ffff */
.L_x_15070:
[----:B0-----:R0:W1:Y:S02]  /*1d3a0*/  SYNCS.PHASECHK.TRANS64.TRYWAIT P2, [R86+URZ+0x32490], R101 ;  /* 0x03249065560075a7 */ /* 0x001064000804017f */
[----:B-1----:R-:W-:Y:S05]  /*1d3b0*/  @!P2 NANOSLEEP.SYNCS 0x989680 ;  /* 0x009896800000a95d */ /* 0x002fea0003900000 */
[----:B------:R-:W1:Y:S02]  /*1d3c0*/  @!P2 SYNCS.PHASECHK.TRANS64 P2, [R86+URZ+0x32490], R101 ;  /* 0x032490655600a5a7 */ /* 0x000e64000804007f */
[----:B-1----:R-:W-:Y:S05]  /*1d3d0*/  @!P2 BRA `(.L_x_15070) ;  /* 0xfffffffc00f0a947 */ /* 0x002fea000383ffff */
[----:B------:R-:W-:Y:S05]  /*1d3e0*/  BRA `(.L_x_15324) ;  /* 0xfffffe7c00087947 */ /* 0x000fea000383ffff */
.L_x_15071:
        /* <DEDUP_REMOVED lines=8> */
.L_x_15326:
[----:B------:R-:W-:Y:S05]  /*1d470*/  BSYNC B1 ;  /* 0x0000000000017941 */ /* 0x000fea0003800000 */
.L_x_15325:
        /* <DEDUP_REMOVED lines=8> */
.L_x_15327:
[----:B------:R-:W-:Y:S05]  /*1d500*/  BRA `(.L_x_15328) ;  /* 0xfffffe7c00307947 */ /* 0x000fea000383ffff */
.L_x_15074:
[----:B------:R-:W-:Y:S01]  /*1d510*/  BSSY B1, `(.L_x_15329) ;  /* 0x0000008000017945 */ /* 0x000fe20003800000 */
[----:B------:R-:W-:Y:S02]  /*1d520*/  IMAD.MOV.U32 R13, RZ, RZ, R33 ;  /* 0x000000ffff0d7224 */ /* 0x000fe400078e0021 */
[----:B------:R-:W-:Y:S02]  /*1d530*/  IMAD.MOV.U32 R12, RZ, RZ, 0x1 ;  /* 0x00000001ff0c7424 */ /* 0x000fe400078e00ff */
[----:B----4-:R-:W-:Y:S02]  /*1d540*/  IMAD.MOV.U32 R11, RZ, RZ, 0x1c1f ;  /* 0x00001c1fff0b7424 */ /* 0x010fe400078e00ff */
[----:B------:R-:W-:-:S07]  /*1d550*/  IMAD.MOV.U32 R15, RZ, RZ, -0x1 ;  /* 0xffffffffff0f7424 */ /* 0x000fce00078e00ff */
[----:B0123--:R-:W-:Y:S05]  /*1d560*/  WARPSYNC.COLLECTIVE R15, `(.L_x_15330) ;  /* 0x000000000f087348 */ /* 0x00ffea0003c00000 */
[----:B---3--:R3:W4:Y:S02]  /*1d570*/  SHFL.IDX P6, R14, R13, R12, R11 ;  /* 0x0000000c0d0e7389 */ /* 0x00872400000c000b */
[----:B01234-:R-:W-:Y:S01]  /*1d580*/  ENDCOLLECTIVE ;  /* 0x000000000000791b */ /* 0x01ffe20003800000 */
.L_x_15330:
[----:B------:R-:W-:Y:S05]  /*1d590*/  BSYNC B1 ;  /* 0x0000000000017941 */ /* 0x000fea0003800000 */
.L_x_15329:
        /* <DEDUP_REMOVED lines=8> */
.L_x_15331:
[----:B------:R-:W-:Y:S05]  /*1d620*/  BRA `(.L_x_15332) ;  /* 0xfffffe7c00307947 */ /* 0x000fea000383ffff */
.L_x_15078:
[----:B---3--:R3:W4:Y:S02]  /*1d630*/  SYNCS.PHASECHK.TRANS64.TRYWAIT P3, [R86+URZ+0x324b0], R101 ;  /* 0x0324b065560075a7 */ /* 0x008724000806017f */
[----:B----4-:R-:W-:Y:S05]  /*1d640*/  @!P3 NANOSLEEP.SYNCS 0x989680 ;  /* 0x009896800000b95d */ /* 0x010fea0003900000 */
[----:B------:R-:W4:Y:S02]  /*1d650*/  @!P3 SYNCS.PHASECHK.TRANS64 P3, [R86+URZ+0x324b0], R101 ;  /* 0x0324b0655600b5a7 */ /* 0x000f24000806007f */
[----:B----4-:R-:W-:Y:S05]  /*1d660*/  @!P3 BRA `(.L_x_15078) ;  /* 0xfffffffc00f0b947 */ /* 0x010fea000383ffff */
[----:B------:R-:W-:Y:S05]  /*1d670*/  BRA `(.L_x_15333) ;  /* 0xfffffe7c00a87947 */ /* 0x000fea000383ffff */
.L_x_15086:
[----:B------:R-:W-:Y:S01]  /*1d680*/  BSSY B0, `(.L_x_15334) ;  /* 0x0000007000007945 */ /* 0x000fe20003800000 */
[----:B------:R-:W-:Y:S02]  /*1d690*/  IMAD.MOV.U32 R12, RZ, RZ, RZ ;  /* 0x000000ffff0c7224 */ /* 0x000fe400078e00ff */
[----:B------:R-:W-:Y:S02]  /*1d6a0*/  IMAD.MOV.U32 R11, RZ, RZ, 0x1f ;  /* 0x0000001fff0b7424 */ /* 0x000fe400078e00ff */
[----:B------:R-:W-:-:S07]  /*1d6b0*/  IMAD.MOV.U32 R15, RZ, RZ, -0x1 ;  /* 0xffffffffff0f7424 */ /* 0x000fce00078e00ff */
[----:B------:R-:W-:Y:S05]  /*1d6c0*/  WARPSYNC.COLLECTIVE R15, `(.L_x_15335) ;  /* 0x000000000f087348 */ /* 0x000fea0003c00000 */
[----:B------:R0:W1:Y:S02]  /*1d6d0*/  SHFL.IDX P6, R14, R13, R12, R11 ;  /* 0x0000000c0d0e7389 */ /* 0x00006400000c000b */
[----:B01----:R-:W-:Y:S01]  /*1d6e0*/  ENDCOLLECTIVE ;  /* 0x000000000000791b */ /* 0x003fe20003800000 */
.L_x_15335:
[----:B------:R-:W-:Y:S05]  /*1d6f0*/  BSYNC B0 ;  /* 0x0000000000007941 */ /* 0x000fea0003800000 */
.L_x_15334:
[----:B------:R-:W-:Y:S05]  /*1d700*/  BRA `(.L_x_15336) ;  /* 0xfffffe8c00507947 */ /* 0x000fea000383ffff */
.L_x_15098:
[----:B------:R-:W-:Y:S01]  /*1d710*/  BSSY B1, `(.L_x_15337) ;  /* 0x0000008000017945 */ /* 0x000fe20003800000 */
[----:B0-----:R-:W-:Y:S01]  /*1d720*/  IMAD.MOV.U32 R13, RZ, RZ, R6 ;  /* 0x000000ffff0d7224 */ /* 0x001fe200078e0006 */
[----:B------:R-:W-:Y:S01]  /*1d730*/  MOV R15, 0xffffffff ;  /* 0xffffffff000f7802 */ /* 0x000fe20000000f00 */
[----:B------:R-:W-:Y:S02]  /*1d740*/  IMAD.MOV.U32 R12, RZ, RZ, RZ ;  /* 0x000000ffff0c7224 */ /* 0x000fe400078e00ff */
[----:B------:R-:W-:-:S07]  /*1d750*/  IMAD.MOV.U32 R11, RZ, RZ, 0x1c1f ;  /* 0x00001c1fff0b7424 */ /* 0x000fce00078e00ff */
[----:B------:R-:W-:Y:S05]  /*1d760*/  WARPSYNC.COLLECTIVE R15, `(.L_x_15338) ;  /* 0x000000000f087348 */ /* 0x000fea0003c00000 */
[----:B------:R0:W1:Y:S02]  /*1d770*/  SHFL.IDX P6, R14, R13, R12, R11 ;  /* 0x0000000c0d0e7389 */ /* 0x00006400000c000b */
[----:B01----:R-:W-:Y:S01]  /*1d780*/  ENDCOLLECTIVE ;  /* 0x000000000000791b */ /* 0x003fe20003800000 */
.L_x_15338:
[----:B------:R-:W-:Y:S05]  /*1d790*/  BSYNC B1 ;  /* 0x0000000000017941 */ /* 0x000fea0003800000 */
.L_x_15337:
        /* <DEDUP_REMOVED lines=8> */
.L_x_15339:
[----:B------:R-:W-:Y:S02]  /*1d820*/  IMAD.MOV.U32 R13, RZ, RZ, R8 ;  /* 0x000000ffff0d7224 */ /* 0x000fe400078e0008 */
[----:B------:R-:W-:-:S07]  /*1d830*/  IMAD.MOV.U32 R0, RZ, RZ, R14 ;  /* 0x000000ffff007224 */ /* 0x000fce00078e000e */
[----:B------:R-:W-:Y:S05]  /*1d840*/  WARPSYNC.COLLECTIVE R15, `(.L_x_15340) ;  /* 0x000000000f087348 */ /* 0x000fea0003c00000 */
[----:B------:R0:W1:Y:S02]  /*1d850*/  SHFL.IDX P6, R14, R13, R12, R11 ;  /* 0x0000000c0d0e7389 */ /* 0x00006400000c000b */
[----:B01----:R-:W-:Y:S01]  /*1d860*/  ENDCOLLECTIVE ;  /* 0x000000000000791b */ /* 0x003fe20003800000 */
.L_x_15340:
[----:B------:R-:W-:Y:S01]  /*1d870*/  MOV R13, R7 ;  /* 0x00000007000d7202 */ /* 0x000fe20000000f00 */
[----:B------:R-:W-:-:S07]  /*1d880*/  IMAD.MOV.U32 R5, RZ, RZ, R14 ;  /* 0x000000ffff057224 */ /* 0x000fce00078e000e */
[----:B------:R-:W-:Y:S05]  /*1d890*/  WARPSYNC.COLLECTIVE R15, `(.L_x_15341) ;  /* 0x000000000f087348 */ /* 0x000fea0003c00000 */
[----:B------:R0:W1:Y:S02]  /*1d8a0*/  SHFL.IDX P6, R14, R13, R12, R11 ;  /* 0x0000000c0d0e7389 */ /* 0x00006400000c000b */
[----:B01----:R-:W-:Y:S01]  /*1d8b0*/  ENDCOLLECTIVE ;  /* 0x000000000000791b */ /* 0x003fe20003800000 */
.L_x_15341:
[----:B------:R-:W-:Y:S05]  /*1d8c0*/  BRA `(.L_x_15342) ;  /* 0xfffffe9000e47947 */ /* 0x000fea000383ffff */
.L_x_15101:
[----:B------:R-:W-:Y:S01]  /*1d8d0*/  BSSY B1, `(.L_x_15343) ;  /* 0x0000008000017945 */ /* 0x000fe20003800000 */
[----:B------:R-:W-:Y:S02]  /*1d8e0*/  IMAD.MOV.U32 R13, RZ, RZ, R6 ;  /* 0x000000ffff0d7224 */ /* 0x000fe400078e0006 */
[----:B------:R-:W-:Y:S02]  /*1d8f0*/  IMAD.MOV.U32 R12, RZ, RZ, 0x1 ;  /* 0x00000001ff0c7424 */ /* 0x000fe400078e00ff */
[----:B------:R-:W-:Y:S02]  /*1d900*/  IMAD.MOV.U32 R11, RZ, RZ, 0x1c1f ;  /* 0x00001c1fff0b7424 */ /* 0x000fe400078e00ff */
[----:B------:R-:W-:-:S07]  /*1d910*/  IMAD.MOV.U32 R15, RZ, RZ, -0x1 ;  /* 0xffffffffff0f7424 */ /* 0x000fce00078e00ff */
[----:B-1----:R-:W-:Y:S05]  /*1d920*/  WARPSYNC.COLLECTIVE R15, `(.L_x_15344) ;  /* 0x000000000f087348 */ /* 0x002fea0003c00000 */
[----:B------:R0:W2:Y:S02]  /*1d930*/  SHFL.IDX P6, R14, R13, R12, R11 ;  /* 0x0000000c0d0e7389 */ /* 0x0000a400000c000b */
[----:B012---:R-:W-:Y:S01]  /*1d940*/  ENDCOLLECTIVE ;  /* 0x000000000000791b */ /* 0x007fe20003800000 */
.L_x_15344:
[----:B------:R-:W-:Y:S05]  /*1d950*/  BSYNC B1 ;  /* 0x0000000000017941 */ /* 0x000fea0003800000 */
.L_x_15343:
        /* <DEDUP_REMOVED lines=8> */
.L_x_15345:
[----:B------:R-:W-:Y:S02]  /*1d9e0*/  IMAD.MOV.U32 R13, RZ, RZ, R8 ;  /* 0x000000ffff0d7224 */ /* 0x000fe400078e0008 */
[----:B------:R-:W-:-:S07]  /*1d9f0*/  IMAD.MOV.U32 R0, RZ, RZ, R14 ;  /* 0x000000ffff007224 */ /* 0x000fce00078e000e */
[----:B------:R-:W-:Y:S05]  /*1da00*/  WARPSYNC.COLLECTIVE R15, `(.L_x_15346) ;  /* 0x000000000f087348 */ /* 0x000fea0003c00000 */
[----:B------:R0:W1:Y:S02]  /*1da10*/  SHFL.IDX P6, R14, R13, R12, R11 ;  /* 0x0000000c0d0e7389 */ /* 0x00006400000c000b */
[----:B01----:R-:W-:Y:S01]  /*1da20*/  ENDCOLLECTIVE ;  /* 0x000000000000791b */ /* 0x003fe20003800000 */
.L_x_15346:
[----:B------:R-:W-:Y:S02]  /*1da30*/  IMAD.MOV.U32 R13, RZ, RZ, R7 ;  /* 0x000000ffff0d7224 */ /* 0x000fe400078e0007 */
[----:B------:R-:W-:-:S07]  /*1da40*/  IMAD.MOV.U32 R5, RZ, RZ, R14 ;  /* 0x000000ffff057224 */ /* 0x000fce00078e000e */
[----:B------:R-:W-:Y:S05]  /*1da50*/  WARPSYNC.COLLECTIVE R15, `(.L_x_15347) ;  /* 0x000000000f087348 */ /* 0x000fea0003c00000 */
[----:B------:R0:W1:Y:S02]  /*1da60*/  SHFL.IDX P6, R14, R13, R12, R11 ;  /* 0x0000000c0d0e7389 */ /* 0x00006400000c000b */
[----:B01----:R-:W-:Y:S01]  /*1da70*/  ENDCOLLECTIVE ;  /* 0x000000000000791b */ /* 0x003fe20003800000 */
.L_x_15347:
[----:B------:R-:W-:Y:S05]  /*1da80*/  BRA `(.L_x_15348) ;  /* 0xfffffe94003c7947 */ /* 0x000fea000383ffff */
.L_x_15105:
[----:B0-----:R0:W1:Y:S02]  /*1da90*/  SYNCS.PHASECHK.TRANS64.TRYWAIT P0, [R22+URZ+0x32400], R11 ;  /* 0x0324000b160075a7 */ /* 0x001064000800017f */
[----:B-1----:R-:W-:Y:S05]  /*1daa0*/  @!P0 NANOSLEEP.SYNCS 0x989680 ;  /* 0x009896800000895d */ /* 0x002fea0003900000 */
[----:B------:R-:W1:Y:S02]  /*1dab0*/  @!P0 SYNCS.PHASECHK.TRANS64 P0, [R22+URZ+0x32400], R11 ;  /* 0x0324000b160085a7 */ /* 0x000e64000800007f */
[----:B-1----:R-:W-:Y:S05]  /*1dac0*/  @!P0 BRA `(.L_x_15105) ;  /* 0xfffffffc00f08947 */ /* 0x002fea000383ffff */
[----:B------:R-:W-:Y:S05]  /*1dad0*/  BRA `(.L_x_15349) ;  /* 0xfffffe9800407947 */ /* 0x000fea000383ffff */
.L_x_15113:
[----:B------:R-:W1:Y:S01]  /*1dae0*/  LDC R31, c[0x0][0x3f4] ;  /* 0x0000fd00ff1f7b82 */ /* 0x000e620000000800 */
[----:B------:R-:W-:Y:S01]  /*1daf0*/  BSSY B1, `(.L_x_15350) ;  /* 0x0000008000017945 */ /* 0x000fe20003800000 */
[----:B0-----:R-:W-:Y:S02]  /*1db00*/  IMAD.MOV.U32 R13, RZ, RZ, R20 ;  /* 0x000000ffff0d7224 */ /* 0x001fe400078e0014 */
[----:B------:R-:W-:Y:S02]  /*1db10*/  IMAD.MOV.U32 R12, RZ, RZ, RZ ;  /* 0x000000ffff0c7224 */ /* 0x000fe400078e00ff */
[----:B------:R-:W-:Y:S02]  /*1db20*/  IMAD.MOV.U32 R11, RZ, RZ, 0x1c1f ;  /* 0x00001c1fff0b7424 */ /* 0x000fe400078e00ff */
[----:B------:R-:W-:-:S07]  /*1db30*/  IMAD.MOV.U32 R15, RZ, RZ, -0x1 ;  /* 0xffffffffff0f7424 */ /* 0x000fce00078e00ff */
[----:B-1----:R-:W-:Y:S05]  /*1db40*/  WARPSYNC.COLLECTIVE R15, `(.L_x_15351) ;  /* 0x000000000f087348 */ /* 0x002fea0003c00000 */
[----:B------:R0:W2:Y:S02]  /*1db50*/  SHFL.IDX P6, R14, R13, R12, R11 ;  /* 0x0000000c0d0e7389 */ /* 0x0000a400000c000b */
[----:B012---:R-:W-:Y:S01]  /*1db60*/  ENDCOLLECTIVE ;  /* 0x000000000000791b */ /* 0x007fe20003800000 */
.L_x_15351:
[----:B------:R-:W-:Y:S05]  /*1db70*/  BSYNC B1 ;  /* 0x0000000000017941 */ /* 0x000fea0003800000 */
.L_x_15350:
[----:B------:R-:W-:Y:S01]  /*1db80*/  IMAD.MOV.U32 R13, RZ, RZ, R10 ;  /* 0x000000ffff0d7224 */ /* 0x000fe200078e000a */
[----:B------:R-:W-:Y:S01]  /*1db90*/  MOV R0, R14 ;  /* 0x0000000e00007202 */ /* 0x000fe20000000f00 */
[----:B------:R-:W-:Y:S01]  /*1dba0*/  IMAD.MOV.U32 R12, RZ, RZ, RZ ;  /* 0x000000ffff0c7224 */ /* 0x000fe200078e00ff */
[----:B------:R-:W-:Y:S01]  /*1dbb0*/  ISETP.GE.AND P0, PT, R16, R31, PT ;  /* 0x0000001f1000720c */ /* 0x000fe20003f06270 */
[----:B------:R-:W-:Y:S02]  /*1dbc0*/  IMAD.MOV.U32 R11, RZ, RZ, 0x1c1f ;  /* 0x00001c1fff0b7424 */ /* 0x000fe400078e00ff */
[----:B------:R-:W-:Y:S02]  /*1dbd0*/  IMAD.MOV.U32 R15, RZ, RZ, -0x1 ;  /* 0xffffffffff0f7424 */ /* 0x000fe400078e00ff */
[----:B------:R-:W-:-:S08]  /*1dbe0*/  IMAD R30, R219, R30, RZ ;  /* 0x0000001edb1e7224 */ /* 0x000fd000078e02ff */
[----:B------:R-:W-:Y:S05]  /*1dbf0*/  WARPSYNC.COLLECTIVE R15, `(.L_x_15352) ;  /* 0x000000000f087348 */ /* 0x000fea0003c00000 */
[----:B------:R0:W1:Y:S02]  /*1dc00*/  SHFL.IDX P6, R14, R13, R12, R11 ;  /* 0x0000000c0d0e7389 */ /* 0x00006400000c000b */
[----:B01----:R-:W-:Y:S01]  /*1dc10*/  ENDCOLLECTIVE ;  /* 0x000000000000791b */ /* 0x003fe20003800000 */
.L_x_15352:
[----:B------:R-:W-:Y:S01]  /*1dc20*/  ISETP.GE.OR P1, PT, R35, R30, P0 ;  /* 0x0000001e2300720c */ /* 0x000fe20000726670 */
[----:B------:R-:W-:-:S12]  /*1dc30*/  IMAD.MOV.U32 R13, RZ, RZ, R29 ;  /* 0x000000ffff0d7224 */ /* 0x000fd800078e001d */
[C---:B------:R-:W-:Y:S02]  /*1dc40*/  @!P1 SHF.L.U32 R9, R16.reuse, 0x1, RZ ;  /* 0x0000000110099819 */ /* 0x040fe400000006ff */
[----:B------:R-:W-:Y:S01]  /*1dc50*/  @!P1 SHF.L.U64.HI R21, R16, 0x1, R17 ;  /* 0x0000000110159819 */ /* 0x000fe20000010211 */
[----:B------:R-:W-:-:S07]  /*1dc60*/  IMAD.MOV.U32 R3, RZ, RZ, R14 ;  /* 0x000000ffff037224 */ /* 0x000fce00078e000e */
[----:B------:R-:W-:Y:S05]  /*1dc70*/  WARPSYNC.COLLECTIVE R15, `(.L_x_15353) ;  /* 0x000000000f087348 */ /* 0x000fea0003c00000 */
[----:B------:R0:W1:Y:S02]  /*1dc80*/  SHFL.IDX P6, R14, R13, R12, R11 ;  /* 0x0000000c0d0e7389 */ /* 0x00006400000c000b */
[----:B01----:R-:W-:Y:S01]  /*1dc90*/  ENDCOLLECTIVE ;  /* 0x000000000000791b */ /* 0x003fe20003800000 */
.L_x_15353:
[----:B------:R-:W-:-:S05]  /*1dca0*/  @!P1 IADD3 R4, P2, R3, R9, RZ ;  /* 0x0000000903049210 */ /* 0x000fca0007f5e0ff */
[----:B------:R-:W-:-:S06]  /*1dcb0*/  @!P1 IMAD.X R5, R0, 0x1, R21, P2 ;  /* 0x0000000100059824 */ /* 0x000fcc00010e0615 */
[----:B------:R-:W5:Y:S01]  /*1dcc0*/  @!P1 LD.E.128 R4, desc[UR42][R4.64] ;  /* 0x0000002a04049980 */ /* 0x000f62000c101d00 */
[----:B------:R-:W-:Y:S02]  /*1dcd0*/  IMAD.MOV.U32 R13, RZ, RZ, R28 ;  /* 0x000000ffff0d7224 */ /* 0x000fe400078e001c */
[----:B------:R-:W-:-:S07]  /*1dce0*/  IMAD.MOV.U32 R8, RZ, RZ, R14 ;  /* 0x000000ffff087224 */ /* 0x000fce00078e000e */
[----:B-----5:R-:W-:Y:S05]  /*1dcf0*/  WARPSYNC.COLLECTIVE R15, `(.L_x_15354) ;  /* 0x000000000f087348 */ /* 0x020fea0003c00000 */
[----:B------:R0:W1:Y:S02]  /*1dd00*/  SHFL.IDX P6, R14, R13, R12, R11 ;  /* 0x0000000c0d0e7389 */ /* 0x00006400000c000b */
[----:B01---5:R-:W-:Y:S01]  /*1dd10*/  ENDCOLLECTIVE ;  /* 0x000000000000791b */ /* 0x023fe20003800000 */
.L_x_15354:
[----:B------:R-:W-:-:S05]  /*1dd20*/  @!P1 IADD3 R14, P2, R14, R9, RZ ;  /* 0x000000090e0e9210 */ /* 0x000fca0007f5e0ff */
[----:B------:R-:W-:-:S04]  /*1dd30*/  @!P1 IMAD.X R3, R8, 0x1, R21, P2 ;  /* 0x0000000108039824 */ /* 0x000fc800010e0615 */
[----:B------:R-:W-:-:S05]  /*1dd40*/  @!P1 IMAD.MOV.U32 R15, RZ, RZ, R3 ;  /* 0x000000ffff0f9224 */ /* 0x000fca00078e0003 */
[----:B------:R0:W5:Y:S01]  /*1dd50*/  @!P1 LD.E.128 R24, desc[UR42][R14.64] ;  /* 0x0000002a0e189980 */ /* 0x000162000c101d00 */
[----:B------:R-:W-:Y:S02]  /*1dd60*/  IMAD.MOV.U32 R13, RZ, RZ, R20 ;  /* 0x000000ffff0d7224 */ /* 0x000fe400078e0014 */
[----:B------:R-:W-:Y:S02]  /*1dd70*/  IMAD.MOV.U32 R12, RZ, RZ, 0x1 ;  /* 0x00000001ff0c7424 */ /* 0x000fe400078e00ff */
[----:B0-----:R-:W-:-:S07]  /*1dd80*/  IMAD.MOV.U32 R15, RZ, RZ, -0x1 ;  /* 0xffffffffff0f7424 */ /* 0x001fce00078e00ff */
[----:B-----5:R-:W-:Y:S05]  /*1dd90*/  WARPSYNC.COLLECTIVE R15, `(.L_x_15355) ;  /* 0x000000000f087348 */ /* 0x020fea0003c00000 */
[----:B------:R0:W1:Y:S02]  /*1dda0*/  SHFL.IDX P6, R14, R13, R12, R11 ;  /* 0x0000000c0d0e7389 */ /* 0x00006400000c000b */
[----:B01---5:R-:W-:Y:S01]  /*1ddb0*/  ENDCOLLECTIVE ;  /* 0x000000000000791b */ /* 0x023fe20003800000 */
.L_x_15355:
[----:B------:R-:W-:Y:S01]  /*1ddc0*/  CS2R R38, SRZ ;  /* 0x0000000000267805 */ /* 0x000fe2000001ff00 */
[----:B------:R-:W-:Y:S01]  /*1ddd0*/  IMAD.MOV.U32 R13, RZ, RZ, R10 ;  /* 0x000000ffff0d7224 */ /* 0x000fe200078e000a */
[----:B------:R-:W-:Y:S01]  /*1dde0*/  CS2R R36, SRZ ;  /* 0x0000000000247805 */ /* 0x000fe2000001ff00 */
[----:B------:R-:W-:-:S04]  /*1ddf0*/  @!P1 IMAD.MOV.U32 R38, RZ, RZ, R4 ;  /* 0x000000ffff269224 */ /* 0x000fc800078e0004 */
[----:B------:R-:W-:-:S05]  /*1de00*/  IMAD.MOV.U32 R0, RZ, RZ, R38 ;  /* 0x000000ffff007224 */ /* 0x000fca00078e0026 */
[----:B------:R-:W-:Y:S01]  /*1de10*/  PRMT R52, R52, 0x5410, R0 ;  /* 0x0000541034347816 */ /* 0x000fe20000000000 */
[----:B------:R-:W-:-:S07]  /*1de20*/  IMAD.MOV.U32 R0, RZ, RZ, R14 ;  /* 0x000000ffff007224 */ /* 0x000fce00078e000e */
[----:B------:R-:W-:Y:S05]  /*1de30*/  WARPSYNC.COLLECTIVE R15, `(.L_x_15356) ;  /* 0x000000000f087348 */ /* 0x000fea0003c00000 */
[----:B------:R0:W1:Y:S02]  /*1de40*/  SHFL.IDX P6, R14, R13, R12, R11 ;  /* 0x0000000c0d0e7389 */ /* 0x00006400000c000b */
[----:B01----:R-:W-:Y:S01]  /*1de50*/  ENDCOLLECTIVE ;  /* 0x000000000000791b */ /* 0x003fe20003800000 */
.L_x_15356:
[----:B------:R-:W-:-:S04]  /*1de60*/  @!P1 IMAD.MOV.U32 R39, RZ, RZ, R5 ;  /* 0x000000ffff279224 */ /* 0x000fc800078e0005 */
[----:B------:R-:W-:-:S05]  /*1de70*/  IMAD.MOV.U32 R3, RZ, RZ, R39 ;  /* 0x000000ffff037224 */ /* 0x000fca00078e0027 */
[----:B------:R-:W-:Y:S01]  /*1de80*/  PRMT R40, R3, 0x7610, R40 ;  /* 0x0000761003287816 */ /* 0x000fe20000000028 */
[----:B------:R-:W-:Y:S02]  /*1de90*/  IMAD.MOV.U32 R13, RZ, RZ, R29 ;  /* 0x000000ffff0d7224 */ /* 0x000fe400078e001d */
[----:B------:R-:W-:-:S07]  /*1dea0*/  IMAD.MOV.U32 R3, RZ, RZ, R14 ;  /* 0x000000ffff037224 */ /* 0x000fce00078e000e */
[----:B------:R-:W-:Y:S05]  /*1deb0*/  WARPSYNC.COLLECTIVE R15, `(.L_x_15357) ;  /* 0x000000000f087348 */ /* 0x000fea0003c00000 */
[----:B------:R0:W1:Y:S02]  /*1dec0*/  SHFL.IDX P6, R14, R13, R12, R11 ;  /* 0x0000000c0d0e7389 */ /* 0x00006400000c000b */
[----:B01----:R-:W-:Y:S01]  /*1ded0*/  ENDCOLLECTIVE ;  /* 0x000000000000791b */ /* 0x003fe20003800000 */
.L_x_15357:
[----:B------:R-:W-:Y:S01]  /*1dee0*/  @!P1 MOV R37, R7 ;  /* 0x0000000700259202 */ /* 0x000fe20000000f00 */
[----:B------:R-:W-:Y:S01]  /*1def0*/  @!P1 IMAD.MOV.U32 R36, RZ, RZ, R6 ;  /* 0x000000ffff249224 */ /* 0x000fe200078e0006 */
[----:B------:R-:W-:Y:S02]  /*1df00*/  CS2R R6, SRZ ;  /* 0x0000000000067805 */ /* 0x000fe4000001ff00 */
[----:B------:R-:W-:Y:S01]  /*1df10*/  CS2R R4, SRZ ;  /* 0x0000000000047805 */ /* 0x000fe2000001ff00 */
[----:B------:R-:W-:Y:S02]  /*1df20*/  IMAD.MOV.U32 R10, RZ, RZ, R36 ;  /* 0x000000ffff0a7224 */ /* 0x000fe400078e0024 */
[----:B------:R-:W-:Y:S02]  /*1df30*/  IMAD.MOV.U32 R21, RZ, RZ, R37 ;  /* 0x000000ffff157224 */ /* 0x000fe400078e0025 */
[----:B------:R-:W-:Y:S01]  /*1df40*/  @!P1 IMAD.MOV.U32 R6, RZ, RZ, R24 ;  /* 0x000000ffff069224 */ /* 0x000fe200078e0018 */
[----:B------:R-:W-:Y:S01]  /*1df50*/  MOV R13, R28 ;  /* 0x0000001c000d7202 */ /* 0x000fe20000000f00 */
[----:B------:R-:W-:-:S02]  /*1df60*/  @!P1 IMAD.MOV.U32 R7, RZ, RZ, R25 ;  /* 0x000000ffff079224 */ /* 0x000fc400078e0019 */
[----:B------:R-:W-:Y:S02]  /*1df70*/  @!P1 IMAD.MOV.U32 R4, RZ, RZ, R26 ;  /* 0x000000ffff049224 */ /* 0x000fe400078e001a */
[----:B------:R-:W-:Y:S01]  /*1df80*/  @!P1 IMAD.MOV.U32 R5, RZ, RZ, R27 ;  /* 0x000000ffff059224 */ /* 0x000fe200078e001b */
[----:B------:R-:W-:Y:S01]  /*1df90*/  PRMT R9, R10, 0x5410, R21 ;  /* 0x000054100a097816 */ /* 0x000fe20000000015 */
[----:B------:R-:W-:Y:S02]  /*1dfa0*/  IMAD.MOV.U32 R10, RZ, RZ, R6 ;  /* 0x000000ffff0a7224 */ /* 0x000fe400078e0006 */
[----:B------:R-:W-:-:S07]  /*1dfb0*/  IMAD.MOV.U32 R8, RZ, RZ, R14 ;  /* 0x000000ffff087224 */ /* 0x000fce00078e000e */
[----:B------:R-:W-:Y:S05]  /*1dfc0*/  WARPSYNC.COLLECTIVE R15, `(.L_x_15358) ;  /* 0x000000000f087348 */ /* 0x000fea0003c00000 */
[----:B------:R0:W1:Y:S02]  /*1dfd0*/  SHFL.IDX P6, R14, R13, R12, R11 ;  /* 0x0000000c0d0e7389 */ /* 0x00006400000c000b */
[----:B01----:R-:W-:Y:S01]  /*1dfe0*/  ENDCOLLECTIVE ;  /* 0x000000000000791b */ /* 0x003fe20003800000 */
.L_x_15358:
[----:B------:R-:W-:Y:S01]  /*1dff0*/  CS2R R24, SRZ ;  /* 0x0000000000187805 */ /* 0x000fe2000001ff00 */
[----:B------:R-:W-:Y:S01]  /*1e000*/  IMAD.MOV.U32 R11, RZ, RZ, R7 ;  /* 0x000000ffff0b7224 */ /* 0x000fe200078e0007 */
[----:B------:R-:W-:Y:S01]  /*1e010*/  MOV R12, R4 ;  /* 0x00000004000c7202 */ /* 0x000fe20000000f00 */
[----:B------:R-:W-:-:S03]  /*1e020*/  IMAD.MOV.U32 R13, RZ, RZ, R5 ;  /* 0x000000ffff0d7224 */ /* 0x000fc600078e0005 */
[----:B------:R-:W-:Y:S02]  /*1e030*/  PRMT R51, R10, 0x5410, R12 ;  /* 0x000054100a337816 */ /* 0x000fe4000000000c */
[----:B------:R-:W-:Y:S02]  /*1e040*/  PRMT R20, R11, 0x7610, R20 ;  /* 0x000076100b147816 */ /* 0x000fe40000000014 */
[----:B------:R-:W-:Y:S01]  /*1e050*/  PRMT R52, R13, 0x7610, R52 ;  /* 0x000076100d347816 */ /* 0x000fe20000000034 */
[----:B------:R-:W-:Y:S06]  /*1e060*/  BRA `(.L_x_15359) ;  /* 0xfffffea4002c7947 */ /* 0x000fec000383ffff */
.L_x_15117:
[----:B-1----:R1:W2:Y:S02]  /*1e070*/  SYNCS.PHASECHK.TRANS64.TRYWAIT P1, [R22+URZ+0x32400], R11 ;  /* 0x0324000b160075a7 */ /* 0x0022a4000802017f */
[----:B--2---:R-:W-:Y:S05]  /*1e080*/  @!P1 NANOSLEEP.SYNCS 0x989680 ;  /* 0x009896800000995d */ /* 0x004fea0003900000 */
[----:B------:R-:W2:Y:S02]  /*1e090*/  @!P1 SYNCS.PHASECHK.TRANS64 P1, [R22+URZ+0x32400], R11 ;  /* 0x0324000b160095a7 */ /* 0x000ea4000802007f */
[----:B--2---:R-:W-:Y:S05]  /*1e0a0*/  @!P1 BRA `(.L_x_15117) ;  /* 0xfffffffc00f09947 */ /* 0x004fea000383ffff */
[----:B------:R-:W-:Y:S05]  /*1e0b0*/  BRA `(.L_x_15360) ;  /* 0xfffffea400c47947 */ /* 0x000fea000383ffff */
.L_x_15123:
[----:B--2---:R2:W4:Y:S02]  /*1e0c0*/  SYNCS.PHASECHK.TRANS64.TRYWAIT P1, [R9+URZ+0x32430], R6 ;  /* 0x03243006090075a7 */ /* 0x004524000802017f */
[----:B----4-:R-:W-:Y:S05]  /*1e0d0*/  @!P1 NANOSLEEP.SYNCS 0x989680 ;  /* 0x009896800000995d */ /* 0x010fea0003900000 */
[----:B------:R-:W4:Y:S02]  /*1e0e0*/  @!P1 SYNCS.PHASECHK.TRANS64 P1, [R9+URZ+0x32430], R6 ;  /* 0x03243006090095a7 */ /* 0x000f24000802007f */
[----:B----4-:R-:W-:Y:S05]  /*1e0f0*/  @!P1 BRA `(.L_x_15123) ;  /* 0xfffffffc00f09947 */ /* 0x010fea000383ffff */
[----:B------:R-:W-:Y:S05]  /*1e100*/  BRA `(.L_x_15122) ;  /* 0xfffffeb400607947 */ /* 0x000fea000383ffff */
.L_x_15125:
[----:B0-----:R0:W3:Y:S02]  /*1e110*/  SYNCS.PHASECHK.TRANS64.TRYWAIT P1, [R22+URZ+0x32410], R5 ;  /* 0x03241005160075a7 */ /* 0x0010e4000802017f */
[----:B---3--:R-:W-:Y:S05]  /*1e120*/  @!P1 NANOSLEEP.SYNCS 0x989680 ;  /* 0x009896800000995d */ /* 0x008fea0003900000 */
[----:B------:R-:W3:Y:S02]  /*1e130*/  @!P1 SYNCS.PHASECHK.TRANS64 P1, [R22+URZ+0x32410], R5 ;  /* 0x03241005160095a7 */ /* 0x000ee4000802007f */
[----:B---3--:R-:W-:Y:S05]  /*1e140*/  @!P1 BRA `(.L_x_15125) ;  /* 0xfffffffc00f09947 */ /* 0x008fea000383ffff */
[----:B------:R-:W-:Y:S05]  /*1e150*/  BRA `(.L_x_15361) ;  /* 0xfffffeb800187947 */ /* 0x000fea000383ffff */
.L_x_15129:
[----:B----4-:R4:W0:Y:S02]  /*1e160*/  SYNCS.PHASECHK.TRANS64.TRYWAIT P1, [R9+URZ+0x32450], R6 ;  /* 0x03245006090075a7 */ /* 0x010824000802017f */
[----:B0-----:R-:W-:Y:S05]  /*1e170*/  @!P1 NANOSLEEP.SYNCS 0x989680 ;  /* 0x009896800000995d */ /* 0x001fea0003900000 */
[----:B------:R-:W0:Y:S02]  /*1e180*/  @!P1 SYNCS.PHASECHK.TRANS64 P1, [R9+URZ+0x32450], R6 ;  /* 0x03245006090095a7 */ /* 0x000e24000802007f */
[----:B0-----:R-:W-:Y:S05]  /*1e190*/  @!P1 BRA `(.L_x_15129) ;  /* 0xfffffffc00f09947 */ /* 0x001fea000383ffff */
[----:B------:R-:W-:Y:S05]  /*1e1a0*/  BRA `(.L_x_15128) ;  /* 0xfffffeb800287947 */ /* 0x000fea000383ffff */
.L_x_15136:
[----:B-1----:R1:W2:Y:S02]  /*1e1b0*/  SYNCS.PHASECHK.TRANS64.TRYWAIT P1, [R10+URZ+0x32430], R0 ;  /* 0x032430000a0075a7 */ /* 0x0022a4000802017f */
[----:B--2---:R-:W-:Y:S05]  /*1e1c0*/  @!P1 NANOSLEEP.SYNCS 0x989680 ;  /* 0x009896800000995d */ /* 0x004fea0003900000 */
[----:B------:R-:W2:Y:S02]  /*1e1d0*/  @!P1 SYNCS.PHASECHK.TRANS64 P1, [R10+URZ+0x32430], R0 ;  /* 0x032430000a0095a7 */ /* 0x000ea4000802007f */
[----:B--2---:R-:W-:Y:S05]  /*1e1e0*/  @!P1 BRA `(.L_x_15136) ;  /* 0xfffffffc00f09947 */ /* 0x004fea000383ffff */
[----:B------:R-:W-:Y:S05]  /*1e1f0*/  BRA `(.L_x_15135) ;  /* 0xfffffee000087947 */ /* 0x000fea000383ffff */
.L_x_15140:
[----:B---3--:R3:W4:Y:S02]  /*1e200*/  SYNCS.PHASECHK.TRANS64.TRYWAIT P1, [R10+URZ+0x32450], R0 ;  /* 0x032450000a0075a7 */ /* 0x008724000802017f */
[----:B----4-:R-:W-:Y:S05]  /*1e210*/  @!P1 NANOSLEEP.SYNCS 0x989680 ;  /* 0x009896800000995d */ /* 0x010fea0003900000 */
[----:B------:R-:W4:Y:S02]  /*1e220*/  @!P1 SYNCS.PHASECHK.TRANS64 P1, [R10+URZ+0x32450], R0 ;  /* 0x032450000a0095a7 */ /* 0x000f24000802007f */
[----:B----4-:R-:W-:Y:S05]  /*1e230*/  @!P1 BRA `(.L_x_15140) ;  /* 0xfffffffc00f09947 */ /* 0x010fea000383ffff */
[----:B------:R-:W-:Y:S05]  /*1e240*/  BRA `(.L_x_15139) ;  /* 0xfffffee000ac7947 */ /* 0x000fea000383ffff */
.L_x_15148:
[----:B-1----:R1:W2:Y:S02]  /*1e250*/  SYNCS.PHASECHK.TRANS64.TRYWAIT P1, [R10+URZ+0x32430], R0 ;  /* 0x032430000a0075a7 */ /* 0x0022a4000802017f */
[----:B--2---:R-:W-:Y:S05]  /*1e260*/  @!P1 NANOSLEEP.SYNCS 0x989680 ;  /* 0x009896800000995d */ /* 0x004fea0003900000 */
[----:B------:R-:W2:Y:S02]  /*1e270*/  @!P1 SYNCS.PHASECHK.TRANS64 P1, [R10+URZ+0x32430], R0 ;  /* 0x032430000a0095a7 */ /* 0x000ea4000802007f */
[----:B--2---:R-:W-:Y:S05]  /*1e280*/  @!P1 BRA `(.L_x_15148) ;  /* 0xfffffffc00f09947 */ /* 0x004fea000383ffff */
[----:B------:R-:W-:Y:S05]  /*1e290*/  BRA `(.L_x_15147) ;  /* 0xffffff1000247947 */ /* 0x000fea000383ffff */
.L_x_15152:
[----:B---3--:R3:W4:Y:S02]  /*1e2a0*/  SYNCS.PHASECHK.TRANS64.TRYWAIT P1, [R10+URZ+0x32450], R0 ;  /* 0x032450000a0075a7 */ /* 0x008724000802017f */
[----:B----4-:R-:W-:Y:S05]  /*1e2b0*/  @!P1 NANOSLEEP.SYNCS 0x989680 ;  /* 0x009896800000995d */ /* 0x010fea0003900000 */
[----:B------:R-:W4:Y:S02]  /*1e2c0*/  @!P1 SYNCS.PHASECHK.TRANS64 P1, [R10+URZ+0x32450], R0 ;  /* 0x032450000a0095a7 */ /* 0x000f24000802007f */
[----:B----4-:R-:W-:Y:S05]  /*1e2d0*/  @!P1 BRA `(.L_x_15152) ;  /* 0xfffffffc00f09947 */ /* 0x010fea000383ffff */
[----:B------:R-:W-:Y:S05]  /*1e2e0*/  BRA `(.L_x_15151) ;  /* 0xffffff1000c87947 */ /* 0x000fea000383ffff */
.L_x_15169:
[----:B------:R-:W-:Y:S02]  /*1e2f0*/  IMAD.MOV.U32 R13, RZ, RZ, R4 ;  /* 0x000000ffff0d7224 */ /* 0x000fe400078e0004 */
[----:B------:R-:W-:Y:S02]  /*1e300*/  IMAD.MOV.U32 R12, RZ, RZ, RZ ;  /* 0x000000ffff0c7224 */ /* 0x000fe400078e00ff */
[----:B------:R-:W-:Y:S02]  /*1e310*/  IMAD.MOV.U32 R11, RZ, RZ, 0x181f ;  /* 0x0000181fff0b7424 */ /* 0x000fe400078e00ff */
[----:B------:R-:W-:-:S07]  /*1e320*/  IMAD.MOV.U32 R15, RZ, RZ, -0x1 ;  /* 0xffffffffff0f7424 */ /* 0x000fce00078e00ff */
[----:B-12---:R-:W-:Y:S05]  /*1e330*/  WARPSYNC.COLLECTIVE R15, `(.L_x_15362) ;  /* 0x000000000f087348 */ /* 0x006fea0003c00000 */
[----:B------:R0:W3:Y:S02]  /*1e340*/  SHFL.IDX P6, R14, R13, R12, R11 ;  /* 0x0000000c0d0e7389 */ /* 0x0000e400000c000b */
[----:B0123--:R-:W-:Y:S01]  /*1e350*/  ENDCOLLECTIVE ;  /* 0x000000000000791b */ /* 0x00ffe20003800000 */
.L_x_15362:
[----:B------:R-:W-:Y:S02]  /*1e360*/  IMAD.MOV.U32 R13, RZ, RZ, R3 ;  /* 0x000000ffff0d7224 */ /* 0x000fe400078e0003 */
[----:B------:R-:W-:-:S07]  /*1e370*/  IMAD.MOV.U32 R0, RZ, RZ, R14 ;  /* 0x000000ffff007224 */ /* 0x000fce00078e000e */
[----:B------:R-:W-:Y:S05]  /*1e380*/  WARPSYNC.COLLECTIVE R15, `(.L_x_15363) ;  /* 0x000000000f087348 */ /* 0x000fea0003c00000 */
[----:B------:R0:W1:Y:S02]  /*1e390*/  SHFL.IDX P6, R14, R13, R12, R11 ;  /* 0x0000000c0d0e7389 */ /* 0x00006400000c000b */
[----:B01----:R-:W-:Y:S01]  /*1e3a0*/  ENDCOLLECTIVE ;  /* 0x000000000000791b */ /* 0x003fe20003800000 */
.L_x_15363:
[----:B------:R-:W-:Y:S05]  /*1e3b0*/  BRA `(.L_x_15364) ;  /* 0xffffff6800e47947 */ /* 0x000fea000383ffff */
.L_x_15172:
[----:B------:R-:W-:Y:S01]  /*1e3c0*/  BSSY B1, `(.L_x_15365) ;  /* 0x0000008000017945 */ /* 0x000fe20003800000 */
[----:B---3--:R-:W-:Y:S01]  /*1e3d0*/  IMAD.MOV.U32 R13, RZ, RZ, R4 ;  /* 0x000000ffff0d7224 */ /* 0x008fe200078e0004 */
[----:B------:R-:W-:Y:S01]  /*1e3e0*/  MOV R12, 0x1 ;  /* 0x00000001000c7802 */ /* 0x000fe20000000f00 */
[----:B------:R-:W-:Y:S02]  /*1e3f0*/  IMAD.MOV.U32 R11, RZ, RZ, 0x181f ;  /* 0x0000181fff0b7424 */ /* 0x000fe400078e00ff */
[----:B------:R-:W-:-:S07]  /*1e400*/  IMAD.MOV.U32 R15, RZ, RZ, -0x1 ;  /* 0xffffffffff0f7424 */ /* 0x000fce00078e00ff */
[----:B012-4-:R-:W-:Y:S05]  /*1e410*/  WARPSYNC.COLLECTIVE R15, `(.L_x_15366) ;  /* 0x000000000f087348 */ /* 0x017fea0003c00000 */
[----:B----4-:R3:W4:Y:S02]  /*1e420*/  SHFL.IDX P6, R14, R13, R12, R11 ;  /* 0x0000000c0d0e7389 */ /* 0x01072400000c000b */
[----:B01234-:R-:W-:Y:S01]  /*1e430*/  ENDCOLLECTIVE ;  /* 0x000000000000791b */ /* 0x01ffe20003800000 */
.L_x_15366:
[----:B------:R-:W-:Y:S05]  /*1e440*/  BSYNC B1 ;  /* 0x0000000000017941 */ /* 0x000fea0003800000 */
.L_x_15365:
        /* <DEDUP_REMOVED lines=8> */
.L_x_15367:
[----:B------:R-:W-:Y:S05]  /*1e4d0*/  BRA `(.L_x_15368) ;  /* 0xffffff6c00087947 */ /* 0x000fea000383ffff */
.L_x_15175:
[----:B------:R-:W-:Y:S01]  /*1e4e0*/  BSSY B1, `(.L_x_15369) ;  /* 0x0000008000017945 */ /* 0x000fe20003800000 */
[----:B0-----:R-:W-:Y:S01]  /*1e4f0*/  IMAD.MOV.U32 R13, RZ, RZ, R4 ;  /* 0x000000ffff0d7224 */ /* 0x001fe200078e0004 */
[----:B------:R-:W-:Y:S01]  /*1e500*/  MOV R12, 0x2 ;  /* 0x00000002000c7802 */ /* 0x000fe20000000f00 */
[----:B------:R-:W-:Y:S02]  /*1e510*/  IMAD.MOV.U32 R11, RZ, RZ, 0x181f ;  /* 0x0000181fff0b7424 */ /* 0x000fe400078e00ff */
[----:B------:R-:W-:-:S07]  /*1e520*/  IMAD.MOV.U32 R15, RZ, RZ, -0x1 ;  /* 0xffffffffff0f7424 */ /* 0x000fce00078e00ff */
[----:B-1234-:R-:W-:Y:S05]  /*1e530*/  WARPSYNC.COLLECTIVE R15, `(.L_x_15370) ;  /* 0x000000000f087348 */ /* 0x01efea0003c00000 */
[----:B----4-:R0:W4:Y:S02]  /*1e540*/  SHFL.IDX P6, R14, R13, R12, R11 ;  /* 0x0000000c0d0e7389 */ /* 0x01012400000c000b */
[----:B01234-:R-:W-:Y:S01]  /*1e550*/  ENDCOLLECTIVE ;  /* 0x000000000000791b */ /* 0x01ffe20003800000 */
.L_x_15370:
[----:B------:R-:W-:Y:S05]  /*1e560*/  BSYNC B1 ;  /* 0x0000000000017941 */ /* 0x000fea0003800000 */
.L_x_15369:
        /* <DEDUP_REMOVED lines=8> */
.L_x_15371:
[----:B------:R-:W-:Y:S05]  /*1e5f0*/  BRA `(.L_x_15372) ;  /* 0xffffff6c00287947 */ /* 0x000fea000383ffff */
.L_x_15178:
[----:B------:R-:W-:Y:S01]  /*1e600*/  BSSY B1, `(.L_x_15373) ;  /* 0x0000008000017945 */ /* 0x000fe20003800000 */
[----:B0-----:R-:W-:Y:S01]  /*1e610*/  IMAD.MOV.U32 R13, RZ, RZ, R4 ;  /* 0x000000ffff0d7224 */ /* 0x001fe200078e0004 */
[----:B------:R-:W-:Y:S01]  /*1e620*/  MOV R12, 0x3 ;  /* 0x00000003000c7802 */ /* 0x000fe20000000f00 */
[----:B------:R-:W-:Y:S02]  /*1e630*/  IMAD.MOV.U32 R11, RZ, RZ, 0x181f ;  /* 0x0000181fff0b7424 */ /* 0x000fe400078e00ff */
[----:B------:R-:W-:-:S07]  /*1e640*/  IMAD.MOV.U32 R15, RZ, RZ, -0x1 ;  /* 0xffffffffff0f7424 */ /* 0x000fce00078e00ff */
[----:B-1234-:R-:W-:Y:S05]  /*1e650*/  WARPSYNC.COLLECTIVE R15, `(.L_x_15374) ;  /* 0x000000000f087348 */ /* 0x01efea0003c00000 */
[----:B------:R0:W0:Y:S02]  /*1e660*/  SHFL.IDX P6, R14, R13, R12, R11 ;  /* 0x0000000c0d0e7389 */ /* 0x00002400000c000b */
[----:B01234-:R-:W-:Y:S01]  /*1e670*/  ENDCOLLECTIVE ;  /* 0x000000000000791b */ /* 0x01ffe20003800000 */
.L_x_15374:
[----:B------:R-:W-:Y:S05]  /*1e680*/  BSYNC B1 ;  /* 0x0000000000017941 */ /* 0x000fea0003800000 */
.L_x_15373:
        /* <DEDUP_REMOVED lines=8> */
.L_x_15375:
[----:B------:R-:W-:Y:S05]  /*1e710*/  BRA `(.L_x_15376) ;  /* 0xffffff6c00487947 */ /* 0x000fea000383ffff */
.L_x_15195:
[----:B-1----:R-:W0:Y:S01]  /*1e720*/  S2R R10, SR_TID.X ;  /* 0x00000000000a7919 */ /* 0x002e220000002100 */
        /* <DEDUP_REMOVED lines=10> */
.L_x_15378:
[----:B------:R-:W-:Y:S05]  /*1e7d0*/  BSYNC B1 ;  /* 0x0000000000017941 */ /* 0x000fea0003800000 */
.L_x_15377:
[----:B------:R-:W-:Y:S05]  /*1e7e0*/  BRA `(.L_x_15379) ;  /* 0xffffff80009c7947 */ /* 0x000fea000383ffff */
.L_x_15197:
[----:B------:R-:W-:Y:S01]  /*1e7f0*/  BSSY B1, `(.L_x_15380) ;  /* 0x0000006000017945 */ /* 0x000fe20003800000 */
[----:B------:R-:W-:-:S07]  /*1e800*/  IMAD.MOV.U32 R15, RZ, RZ, -0x1 ;  /* 0xffffffffff0f7424 */ /* 0x000fce00078e00ff */
[----:B01----:R-:W-:Y:S05]  /*1e810*/  WARPSYNC.COLLECTIVE R15, `(.L_x_15381) ;  /* 0x000000000f0c7348 */ /* 0x003fea0003c00000 */
[----:B------:R-:W-:Y:S02]  /*1e820*/  ELECT P6, UR62, PT ;  /* 0x00000000003e782f */ /* 0x000fe400038c0000 */
[----:B------:R-:W-:Y:S01]  /*1e830*/  MOV R14, UR62 ;  /* 0x0000003e000e7c02 */ /* 0x000fe20008000f00 */
[----:B01----:R-:W-:Y:S10]  /*1e840*/  ENDCOLLECTIVE ;  /* 0x000000000000791b */ /* 0x003ff40003800000 */
.L_x_15381:
[----:B------:R-:W-:Y:S05]  /*1e850*/  BSYNC B1 ;  /* 0x0000000000017941 */ /* 0x000fea0003800000 */
.L_x_15380:
[----:B------:R-:W-:Y:S05]  /*1e860*/  BRA `(.L_x_15196) ;  /* 0xffffff8000947947 */ /* 0x000fea000383ffff */
.L_x_15199:
[----:B0-----:R0:W2:Y:S02]  /*1e870*/  SYNCS.PHASECHK.TRANS64.TRYWAIT P0, [R22+URZ+0x32420], R3 ;  /* 0x03242003160075a7 */ /* 0x0010a4000800017f */
[----:B--2---:R-:W-:Y:S05]  /*1e880*/  @!P0 NANOSLEEP.SYNCS 0x989680 ;  /* 0x009896800000895d */ /* 0x004fea0003900000 */
[----:B------:R-:W2:Y:S02]  /*1e890*/  @!P0 SYNCS.PHASECHK.TRANS64 P0, [R22+URZ+0x32420], R3 ;  /* 0x03242003160085a7 */ /* 0x000ea4000800007f */
[----:B--2---:R-:W-:Y:S05]  /*1e8a0*/  @!P0 BRA `(.L_x_15199) ;  /* 0xfffffffc00f08947 */ /* 0x004fea000383ffff */
[----:B------:R-:W-:Y:S05]  /*1e8b0*/  BRA `(.L_x_15382) ;  /* 0xffffff8000a47947 */ /* 0x000fea000383ffff */
.L_x_15203:
[----:B0-----:R0:W2:Y:S02]  /*1e8c0*/  SYNCS.PHASECHK.TRANS64.TRYWAIT P0, [R3+URZ+0x324a0], R8 ;  /* 0x0324a008030075a7 */ /* 0x0010a4000800017f */
[----:B--2---:R-:W-:Y:S05]  /*1e8d0*/  @!P0 NANOSLEEP.SYNCS 0x989680 ;  /* 0x009896800000895d */ /* 0x004fea0003900000 */
[----:B------:R-:W2:Y:S02]  /*1e8e0*/  @!P0 SYNCS.PHASECHK.TRANS64 P0, [R3+URZ+0x324a0], R8 ;  /* 0x0324a008030085a7 */ /* 0x000ea4000800007f */
[----:B--2---:R-:W-:Y:S05]  /*1e8f0*/  @!P0 BRA `(.L_x_15203) ;  /* 0xfffffffc00f08947 */ /* 0x004fea000383ffff */
[----:B------:R-:W-:Y:S05]  /*1e900*/  BRA `(.L_x_15383) ;  /* 0xffffff8000bc7947 */ /* 0x000fea000383ffff */
.L_x_15208:
[----:B-1----:R1:W2:Y:S02]  /*1e910*/  SYNCS.PHASECHK.TRANS64.TRYWAIT P0, [R3+URZ+0x324c0], R8 ;  /* 0x0324c008030075a7 */ /* 0x0022a4000800017f */
[----:B--2---:R-:W-:Y:S05]  /*1e920*/  @!P0 NANOSLEEP.SYNCS 0x989680 ;  /* 0x009896800000895d */ /* 0x004fea0003900000 */
[----:B------:R-:W2:Y:S02]  /*1e930*/  @!P0 SYNCS.PHASECHK.TRANS64 P0, [R3+URZ+0x324c0], R8 ;  /* 0x0324c008030085a7 */ /* 0x000ea4000800007f */
[----:B--2---:R-:W-:Y:S05]  /*1e940*/  @!P0 BRA `(.L_x_15208) ;  /* 0xfffffffc00f08947 */ /* 0x004fea000383ffff */
[----:B------:R-:W-:Y:S05]  /*1e950*/  BRA `(.L_x_15384) ;  /* 0xffffff8400387947 */ /* 0x000fea000383ffff */
.L_x_15218:
[----:B0-----:R0:W2:Y:S02]  /*1e960*/  SYNCS.PHASECHK.TRANS64.TRYWAIT P1, [R8+URZ+0x324a0], R2 ;  /* 0x0324a002080075a7 */ /* 0x0010a4000802017f */
[----:B--2---:R-:W-:Y:S05]  /*1e970*/  @!P1 NANOSLEEP.SYNCS 0x989680 ;  /* 0x009896800000995d */ /* 0x004fea0003900000 */
[----:B------:R-:W2:Y:S02]  /*1e980*/  @!P1 SYNCS.PHASECHK.TRANS64 P1, [R8+URZ+0x324a0], R2 ;  /* 0x0324a002080095a7 */ /* 0x000ea4000802007f */
[----:B--2---:R-:W-:Y:S05]  /*1e990*/  @!P1 BRA `(.L_x_15218) ;  /* 0xfffffffc00f09947 */ /* 0x004fea000383ffff */
[----:B------:R-:W-:Y:S05]  /*1e9a0*/  BRA `(.L_x_15385) ;  /* 0xffffff8800ac7947 */ /* 0x000fea000383ffff */
.L_x_15223:
[----:B-1----:R1:W2:Y:S02]  /*1e9b0*/  SYNCS.PHASECHK.TRANS64.TRYWAIT P1, [R8+URZ+0x324c0], R2 ;  /* 0x0324c002080075a7 */ /* 0x0022a4000802017f */
[----:B--2---:R-:W-:Y:S05]  /*1e9c0*/  @!P1 NANOSLEEP.SYNCS 0x989680 ;  /* 0x009896800000995d */ /* 0x004fea0003900000 */
[----:B------:R-:W2:Y:S02]  /*1e9d0*/  @!P1 SYNCS.PHASECHK.TRANS64 P1, [R8+URZ+0x324c0], R2 ;  /* 0x0324c002080095a7 */ /* 0x000ea4000802007f */
[----:B--2---:R-:W-:Y:S05]  /*1e9e0*/  @!P1 BRA `(.L_x_15223) ;  /* 0xfffffffc00f09947 */ /* 0x004fea000383ffff */
[----:B------:R-:W-:Y:S05]  /*1e9f0*/  BRA `(.L_x_15386) ;  /* 0xffffff8c00247947 */ /* 0x000fea000383ffff */
.L_x_15239:
        /* <DEDUP_REMOVED lines=11> */
.L_x_15388:
[----:B------:R-:W-:Y:S05]  /*1eab0*/  BSYNC B0 ;  /* 0x0000000000007941 */ /* 0x000fea0003800000 */
.L_x_15387:
[----:B------:R-:W-:Y:S05]  /*1eac0*/  BRA `(.L_x_15389) ;  /* 0xffffff9800e47947 */ /* 0x000fea000383ffff */
.L_x_15242:
[----:B0-----:R0:W1:Y:S02]  /*1ead0*/  SYNCS.PHASECHK.TRANS64.TRYWAIT P0, [R30+URZ+0x32440], R0 ;  /* 0x032440001e0075a7 */ /* 0x001064000800017f */
[----:B-1----:R-:W-:Y:S05]  /*1eae0*/  @!P0 NANOSLEEP.SYNCS 0x989680 ;  /* 0x009896800000895d */ /* 0x002fea0003900000 */
[----:B------:R-:W1:Y:S02]  /*1eaf0*/  @!P0 SYNCS.PHASECHK.TRANS64 P0, [R30+URZ+0x32440], R0 ;  /* 0x032440001e0085a7 */ /* 0x000e64000800007f */
[----:B-1----:R-:W-:Y:S05]  /*1eb00*/  @!P0 BRA `(.L_x_15242) ;  /* 0xfffffffc00f08947 */ /* 0x002fea000383ffff */
[----:B------:R-:W-:Y:S05]  /*1eb10*/  BRA `(.L_x_15390) ;  /* 0xffffff9c00087947 */ /* 0x000fea000383ffff */
.L_x_15243:
        /* <DEDUP_REMOVED lines=8> */
.L_x_15392:
[----:B------:R-:W-:Y:S05]  /*1eba0*/  BSYNC B0 ;  /* 0x0000000000007941 */ /* 0x000fea0003800000 */
.L_x_15391:
        /* <DEDUP_REMOVED lines=9> */
.L_x_15393:
[----:B------:R-:W-:Y:S02]  /*1ec40*/  IMAD.MOV.U32 R13, RZ, RZ, R4 ;  /* 0x000000ffff0d7224 */ /* 0x000fe400078e0004 */
[----:B------:R-:W-:Y:S02]  /*1ec50*/  IMAD.MOV.U32 R12, RZ, RZ, 0x1 ;  /* 0x00000001ff0c7424 */ /* 0x000fe400078e00ff */
[----:B------:R-:W-:-:S07]  /*1ec60*/  IMAD.MOV.U32 R3, RZ, RZ, R14 ;  /* 0x000000ffff037224 */ /* 0x000fce00078e000e */
[----:B------:R-:W-:Y:S05]  /*1ec70*/  WARPSYNC.COLLECTIVE R15, `(.L_x_15394) ;  /* 0x000000000f087348 */ /* 0x000fea0003c00000 */
[----:B------:R0:W1:Y:S02]  /*1ec80*/  SHFL.IDX P6, R14, R13, R12, R11 ;  /* 0x0000000c0d0e7389 */ /* 0x00006400000c000b */
[----:B01----:R-:W-:Y:S01]  /*1ec90*/  ENDCOLLECTIVE ;  /* 0x000000000000791b */ /* 0x003fe20003800000 */
.L_x_15394:
        /* <DEDUP_REMOVED lines=15> */
.L_x_15395:
[----:B------:R-:W-:Y:S01]  /*1ed90*/  @P0 IMAD R6, R5, 0x2, R22 ;  /* 0x0000000205060824 */ /* 0x000fe200078e0216 */
[----:B------:R-:W-:Y:S01]  /*1eda0*/  MOV R13, R4 ;  /* 0x00000004000d7202 */ /* 0x000fe20000000f00 */
[----:B------:R-:W-:Y:S02]  /*1edb0*/  IMAD.MOV.U32 R12, RZ, RZ, 0x2 ;  /* 0x00000002ff0c7424 */ /* 0x000fe400078e00ff */
[----:B------:R-:W-:-:S07]  /*1edc0*/  IMAD.MOV.U32 R3, RZ, RZ, R14 ;  /* 0x000000ffff037224 */ /* 0x000fce00078e000e */
[----:B------:R-:W-:Y:S05]  /*1edd0*/  WARPSYNC.COLLECTIVE R15, `(.L_x_15396) ;  /* 0x000000000f087348 */ /* 0x000fea0003c00000 */
[----:B------:R0:W1:Y:S02]  /*1ede0*/  SHFL.IDX P6, R14, R13, R12, R11 ;  /* 0x0000000c0d0e7389 */ /* 0x00006400000c000b */
[----:B01----:R-:W-:Y:S01]  /*1edf0*/  ENDCOLLECTIVE ;  /* 0x000000000000791b */ /* 0x003fe20003800000 */
.L_x_15396:
        /* <DEDUP_REMOVED lines=15> */
.L_x_15397:
[----:B------:R-:W-:Y:S02]  /*1eef0*/  @P0 IMAD R6, R5, 0x2, R22 ;  /* 0x0000000205060824 */ /* 0x000fe400078e0216 */
[----:B------:R-:W-:Y:S02]  /*1ef00*/  IMAD.MOV.U32 R13, RZ, RZ, R4 ;  /* 0x000000ffff0d7224 */ /* 0x000fe400078e0004 */
[----:B------:R-:W-:Y:S02]  /*1ef10*/  IMAD.MOV.U32 R12, RZ, RZ, 0x3 ;  /* 0x00000003ff0c7424 */ /* 0x000fe400078e00ff */
[----:B------:R-:W-:-:S07]  /*1ef20*/  IMAD.MOV.U32 R3, RZ, RZ, R14 ;  /* 0x000000ffff037224 */ /* 0x000fce00078e000e */
[----:B------:R-:W-:Y:S05]  /*1ef30*/  WARPSYNC.COLLECTIVE R15, `(.L_x_15398) ;  /* 0x000000000f087348 */ /* 0x000fea0003c00000 */
[----:B------:R0:W1:Y:S02]  /*1ef40*/  SHFL.IDX P6, R14, R13, R12, R11 ;  /* 0x0000000c0d0e7389 */ /* 0x00006400000c000b */
[----:B01----:R-:W-:Y:S01]  /*1ef50*/  ENDCOLLECTIVE ;  /* 0x000000000000791b */ /* 0x003fe20003800000 */
.L_x_15398:
        /* <DEDUP_REMOVED lines=15> */
.L_x_15399:
[----:B------:R-:W-:Y:S02]  /*1f050*/  @P0 IMAD R6, R5, 0x2, R22 ;  /* 0x0000000205060824 */ /* 0x000fe400078e0216 */
[----:B------:R-:W-:Y:S02]  /*1f060*/  IMAD.MOV.U32 R13, RZ, RZ, R4 ;  /* 0x000000ffff0d7224 */ /* 0x000fe400078e0004 */
[----:B------:R-:W-:Y:S02]  /*1f070*/  IMAD.MOV.U32 R12, RZ, RZ, 0x4 ;  /* 0x00000004ff0c7424 */ /* 0x000fe400078e00ff */
[----:B------:R-:W-:-:S07]  /*1f080*/  IMAD.MOV.U32 R3, RZ, RZ, R14 ;  /* 0x000000ffff037224 */ /* 0x000fce00078e000e */
[----:B------:R-:W-:Y:S05]  /*1f090*/  WARPSYNC.COLLECTIVE R15, `(.L_x_15400) ;  /* 0x000000000f087348 */ /* 0x000fea0003c00000 */
[----:B------:R0:W1:Y:S02]  /*1f0a0*/  SHFL.IDX P6, R14, R13, R12, R11 ;  /* 0x0000000c0d0e7389 */ /* 0x00006400000c000b */
[----:B01----:R-:W-:Y:S01]  /*1f0b0*/  ENDCOLLECTIVE ;  /* 0x000000000000791b */ /* 0x003fe20003800000 */
.L_x_15400:
        /* <DEDUP_REMOVED lines=15> */
.L_x_15401:
[----:B------:R-:W-:Y:S02]  /*1f1b0*/  @P0 IMAD R6, R5, 0x2, R22 ;  /* 0x0000000205060824 */ /* 0x000fe400078e0216 */
[----:B------:R-:W-:Y:S02]  /*1f1c0*/  IMAD.MOV.U32 R13, RZ, RZ, R4 ;  /* 0x000000ffff0d7224 */ /* 0x000fe400078e0004 */
[----:B------:R-:W-:Y:S01]  /*1f1d0*/  IMAD.MOV.U32 R12, RZ, RZ, 0x5 ;  /* 0x00000005ff0c7424 */ /* 0x000fe200078e00ff */
[----:B------:R-:W-:-:S07]  /*1f1e0*/  MOV R3, R14 ;  /* 0x0000000e00037202 */ /* 0x000fce0000000f00 */
[----:B------:R-:W-:Y:S05]  /*1f1f0*/  WARPSYNC.COLLECTIVE R15, `(.L_x_15402) ;  /* 0x000000000f087348 */ /* 0x000fea0003c00000 */
[----:B------:R0:W1:Y:S02]  /*1f200*/  SHFL.IDX P6, R14, R13, R12, R11 ;  /* 0x0000000c0d0e7389 */ /* 0x00006400000c000b */
[----:B01----:R-:W-:Y:S01]  /*1f210*/  ENDCOLLECTIVE ;  /* 0x000000000000791b */ /* 0x003fe20003800000 */
.L_x_15402:
        /* <DEDUP_REMOVED lines=14> */
.L_x_15403:
[----:B------:R-:W-:Y:S01]  /*1f300*/  IMAD.MOV.U32 R0, RZ, RZ, R14 ;  /* 0x000000ffff007224 */ /* 0x000fe200078e000e */
[----:B------:R-:W-:Y:S06]  /*1f310*/  BRA `(.L_x_15404) ;  /* 0xffffff98006c7947 */ /* 0x000fec000383ffff */
.L_x_15248:
[----:B------:R-:W-:Y:S01]  /*1f320*/  IMAD.MOV.U32 R13, RZ, RZ, R3 ;  /* 0x000000ffff0d7224 */ /* 0x000fe200078e0003 */
[----:B------:R-:W-:Y:S01]  /*1f330*/  MOV R12, RZ ;  /* 0x000000ff000c7202 */ /* 0x000fe20000000f00 */
[----:B------:R-:W-:Y:S02]  /*1f340*/  IMAD.MOV.U32 R11, RZ, RZ, 0x181f ;  /* 0x0000181fff0b7424 */ /* 0x000fe400078e00ff */
[----:B------:R-:W-:Y:S02]  /*1f350*/  IMAD.MOV.U32 R15, RZ, RZ, -0x1 ;  /* 0xffffffffff0f7424 */ /* 0x000fe400078e00ff */
[----:B-----5:R-:W-:Y:S02]  /*1f360*/  IMAD R2, R9, R6, RZ ;  /* 0x0000000609027224 */ /* 0x020fe400078e02ff */
[----:B------:R-:W-:-:S07]  /*1f370*/  IMAD R17, R17, 0x80, R8 ;  /* 0x0000008011117824 */ /* 0x000fce00078e0208 */
[----:B------:R-:W-:Y:S05]  /*1f380*/  WARPSYNC.COLLECTIVE R15, `(.L_x_15405) ;  /* 0x000000000f087348 */ /* 0x000fea0003c00000 */
[----:B------:R0:W1:Y:S02]  /*1f390*/  SHFL.IDX P6, R14, R13, R12, R11 ;  /* 0x0000000c0d0e7389 */ /* 0x00006400000c000b */
[----:B01----:R-:W-:Y:S01]  /*1f3a0*/  ENDCOLLECTIVE ;  /* 0x000000000000791b */ /* 0x003fe20003800000 */
.L_x_15405:
[C---:B------:R-:W-:Y:S01]  /*1f3b0*/  VIADD R10, R17.reuse, 0x10 ;  /* 0x00000010110a7836 */ /* 0x040fe20000000000 */
[C---:B------:R-:W-:Y:S01]  /*1f3c0*/  ISETP.GE.AND P0, PT, R17.reuse, R2, PT ;  /* 0x000000021100720c */ /* 0x040fe20003f06270 */
[C---:B------:R-:W-:Y:S02]  /*1f3d0*/  VIADD R6, R17.reuse, 0x20 ;  /* 0x0000002011067836 */ /* 0x040fe40000000000 */
[----:B------:R-:W-:Y:S01]  /*1f3e0*/  VIADD R8, R17, 0x40 ;  /* 0x0000004011087836 */ /* 0x000fe20000000000 */
[----:B------:R0:W-:Y:S04]  /*1f3f0*/  STL [R1+0x18], R10 ;  /* 0x0000180a01007387 */ /* 0x0001e80000100800 */
[----:B------:R0:W-:Y:S01]  /*1f400*/  STL [R1+0x20], R6 ;  /* 0x0000200601007387 */ /* 0x0001e20000100800 */
[----:B------:R-:W-:-:S02]  /*1f410*/  IMAD.MOV.U32 R13, RZ, RZ, R0 ;  /* 0x000000ffff0d7224 */ /* 0x000fc400078e0000 */
[----:B------:R-:W-:-:S07]  /*1f420*/  IMAD.MOV.U32 R4, RZ, RZ, R14 ;  /* 0x000000ffff047224 */ /* 0x000fce00078e000e */
[----:B0-----:R-:W-:Y:S05]  /*1f430*/  WARPSYNC.COLLECTIVE R15, `(.L_x_15406) ;  /* 0x000000000f087348 */ /* 0x001fea0003c00000 */
[----:B------:R1:W2:Y:S02]  /*1f440*/  SHFL.IDX P6, R14, R13, R12, R11 ;  /* 0x0000000c0d0e7389 */ /* 0x0002a400000c000b */
[----:B012---:R-:W-:Y:S01]  /*1f450*/  ENDCOLLECTIVE ;  /* 0x000000000000791b */ /* 0x007fe20003800000 */
.L_x_15406:
[----:B------:R-:W-:Y:S01]  /*1f460*/  IMAD.MOV.U32 R13, RZ, RZ, R3 ;  /* 0x000000ffff0d7224 */ /* 0x000fe200078e0003 */
[----:B------:R-:W-:Y:S01]  /*1f470*/  MOV R12, 0x1 ;  /* 0x00000001000c7802 */ /* 0x000fe20000000f00 */
[----:B------:R-:W-:-:S07]  /*1f480*/  IMAD.MOV.U32 R5, RZ, RZ, R14 ;  /* 0x000000ffff057224 */ /* 0x000fce00078e000e */
[----:B------:R-:W-:Y:S05]  /*1f490*/  WARPSYNC.COLLECTIVE R15, `(.L_x_15407) ;  /* 0x000000000f087348 */ /* 0x000fea0003c00000 */
[----:B------:R0:W1:Y:S02]  /*1f4a0*/  SHFL.IDX P6, R14, R13, R12, R11 ;  /* 0x0000000c0d0e7389 */ /* 0x00006400000c000b */
[----:B01----:R-:W-:Y:S01]  /*1f4b0*/  ENDCOLLECTIVE ;  /* 0x000000000000791b */ /* 0x003fe20003800000 */
.L_x_15407:
        /* <DEDUP_REMOVED lines=15> */
.L_x_15408:
[----:B------:R-:W-:Y:S02]  /*1f5b0*/  IMAD.MOV.U32 R13, RZ, RZ, R3 ;  /* 0x000000ffff0d7224 */ /* 0x000fe400078e0003 */
[----:B------:R-:W-:Y:S02]  /*1f5c0*/  IMAD.MOV.U32 R12, RZ, RZ, 0x2 ;  /* 0x00000002ff0c7424 */ /* 0x000fe400078e00ff */
[----:B------:R-:W-:-:S07]  /*1f5d0*/  IMAD.MOV.U32 R5, RZ, RZ, R14 ;  /* 0x000000ffff057224 */ /* 0x000fce00078e000e */
[----:B------:R-:W-:Y:S05]  /*1f5e0*/  WARPSYNC.COLLECTIVE R15, `(.L_x_15409) ;  /* 0x000000000f087348 */ /* 0x000fea0003c00000 */
[----:B------:R0:W1:Y:S02]  /*1f5f0*/  SHFL.IDX P6, R14, R13, R12, R11 ;  /* 0x0000000c0d0e7389 */ /* 0x00006400000c000b */
[----:B01----:R-:W-:Y:S01]  /*1f600*/  ENDCOLLECTIVE ;  /* 0x000000000000791b */ /* 0x003fe20003800000 */
.L_x_15409:
        /* <DEDUP_REMOVED lines=10> */
[----:B------:R-:W-:Y:S02]  /*1f6b0*/  ISETP.GE.AND P0, PT, R6, R2, PT ;  /* 0x000000020600720c */ /* 0x000fe40003f06270 */
[----:B------:R-:W-:-:S05]  /*1f6c0*/  IADD3 R6, R17, 0x30, RZ ;  /* 0x0000003011067810 */ /* 0x000fca0007ffe0ff */
[----:B------:R1:W-:Y:S01]  /*1f6d0*/  STL [R1+0x24], R6 ;  /* 0x0000240601007387 */ /* 0x0003e20000100800 */
[----:B0-----:R-:W-:-:S03]  /*1f6e0*/  IMAD.MOV.U32 R4, RZ, RZ, R14 ;  /* 0x000000ffff047224 */ /* 0x001fc600078e000e */
[----:B------:R1:W-:Y:S04]  /*1f6f0*/  STL [R1+0x28], R8 ;  /* 0x0000280801007387 */ /* 0x0003e80000100800 */
[----:B-1----:R-:W-:Y:S05]  /*1f700*/  WARPSYNC.COLLECTIVE R15, `(.L_x_15410) ;  /* 0x000000000f087348 */ /* 0x002fea0003c00000 */
[----:B------:R0:W2:Y:S02]  /*1f710*/  SHFL.IDX P6, R14, R13, R12, R11 ;  /* 0x0000000c0d0e7389 */ /* 0x0000a400000c000b */
[----:B012---:R-:W-:Y:S01]  /*1f720*/  ENDCOLLECTIVE ;  /* 0x000000000000791b */ /* 0x007fe20003800000 */
.L_x_15410:
[----:B------:R-:W-:Y:S02]  /*1f730*/  IMAD.MOV.U32 R13, RZ, RZ, R3 ;  /* 0x000000ffff0d7224 */ /* 0x000fe400078e0003 */
[----:B------:R-:W-:Y:S02]  /*1f740*/  IMAD.MOV.U32 R12, RZ, RZ, 0x3 ;  /* 0x00000003ff0c7424 */ /* 0x000fe400078e00ff */
[----:B------:R-:W-:-:S07]  /*1f750*/  IMAD.MOV.U32 R5, RZ, RZ, R14 ;  /* 0x000000ffff057224 */ /* 0x000fce00078e000e */
[----:B------:R-:W-:Y:S05]  /*1f760*/  WARPSYNC.COLLECTIVE R15, `(.L_x_15411) ;  /* 0x000000000f087348 */ /* 0x000fea0003c00000 */
[----:B------:R0:W1:Y:S02]  /*1f770*/  SHFL.IDX P6, R14, R13, R12, R11 ;  /* 0x0000000c0d0e7389 */ /* 0x00006400000c000b */
[----:B01----:R-:W-:Y:S01]  /*1f780*/  ENDCOLLECTIVE ;  /* 0x000000000000791b */ /* 0x003fe20003800000 */
.L_x_15411:
        /* <DEDUP_REMOVED lines=15> */
.L_x_15412:
[----:B------:R-:W-:Y:S02]  /*1f880*/  IMAD.MOV.U32 R13, RZ, RZ, R3 ;  /* 0x000000ffff0d7224 */ /* 0x000fe400078e0003 */
[----:B------:R-:W-:Y:S02]  /*1f890*/  IMAD.MOV.U32 R12, RZ, RZ, 0x4 ;  /* 0x00000004ff0c7424 */ /* 0x000fe400078e00ff */
[----:B------:R-:W-:-:S07]  /*1f8a0*/  IMAD.MOV.U32 R5, RZ, RZ, R14 ;  /* 0x000000ffff057224 */ /* 0x000fce00078e000e */
[----:B------:R-:W-:Y:S05]  /*1f8b0*/  WARPSYNC.COLLECTIVE R15, `(.L_x_15413) ;  /* 0x000000000f087348 */ /* 0x000fea0003c00000 */
[----:B------:R0:W1:Y:S02]  /*1f8c0*/  SHFL.IDX P6, R14, R13, R12, R11 ;  /* 0x0000000c0d0e7389 */ /* 0x00006400000c000b */
[----:B01----:R-:W-:Y:S01]  /*1f8d0*/  ENDCOLLECTIVE ;  /* 0x000000000000791b */ /* 0x003fe20003800000 */
.L_x_15413:
        /* <DEDUP_REMOVED lines=10> */
.L_x_15414:
[----:B------:R-:W-:Y:S01]  /*1f980*/  @!PT LDS RZ, [RZ] ;  /* 0x00000000fffff984 */ /* 0x000fe20000000800 */
[----:B------:R-:W-:Y:S01]  /*1f990*/  @!PT LDS RZ, [RZ] ;  /* 0x00000000fffff984 */ /* 0x000fe20000000800 */
[----:B------:R-:W-:Y:S01]  /*1f9a0*/  @!PT LDS RZ, [RZ] ;  /* 0x00000000fffff984 */ /* 0x000fe20000000800 */
[----:B------:R0:W-:Y:S01]  /*1f9b0*/  @!P0 LDGSTS.E.BYPASS.LTC128B.128 [R26+0x19c00], desc[UR42][R4.64], !P1 ;  /* 0x19c00000041a8fae */ /* 0x0001e2000c901d6a */
[----:B------:R-:W-:Y:S01]  /*1f9c0*/  ISETP.GE.AND P0, PT, R8, R2, PT ;  /* 0x000000020800720c */ /* 0x000fe20003f06270 */
[----:B------:R-:W-:-:S05]  /*1f9d0*/  VIADD R8, R17, 0x50 ;  /* 0x0000005011087836 */ /* 0x000fca0000000000 */
[----:B------:R1:W-:Y:S01]  /*1f9e0*/  STL [R1+0x30], R8 ;  /* 0x0000300801007387 */ /* 0x0003e20000100800 */
[----:B------:R-:W-:Y:S01]  /*1f9f0*/  MOV R13, R3 ;  /* 0x00000003000d7202 */ /* 0x000fe20000000f00 */
[----:B------:R-:W-:Y:S02]  /*1fa00*/  IMAD.MOV.U32 R12, RZ, RZ, 0x5 ;  /* 0x00000005ff0c7424 */ /* 0x000fe400078e00ff */
[----:B0-----:R-:W-:-:S07]  /*1fa10*/  IMAD.MOV.U32 R4, RZ, RZ, R14 ;  /* 0x000000ffff047224 */ /* 0x001fce00078e000e */
[----:B-1----:R-:W-:Y:S05]  /*1fa20*/  WARPSYNC.COLLECTIVE R15, `(.L_x_15415) ;  /* 0x000000000f087348 */ /* 0x002fea0003c00000 */
[----:B------:R0:W2:Y:S02]  /*1fa30*/  SHFL.IDX P6, R14, R13, R12, R11 ;  /* 0x0000000c0d0e7389 */ /* 0x0000a400000c000b */
[----:B012---:R-:W-:Y:S01]  /*1fa40*/  ENDCOLLECTIVE ;  /* 0x000000000000791b */ /* 0x007fe20003800000 */
.L_x_15415:
        /* <DEDUP_REMOVED lines=10> */
.L_x_15416:
        /* <DEDUP_REMOVED lines=13> */
.L_x_15417:
[----:B------:R-:W-:-:S05]  /*1fbc0*/  @!P0 LEA R5, P2, R7, R4, 0x1 ;  /* 0x0000000407058211 */ /* 0x000fca00078408ff */
[----:B------:R-:W-:-:S05]  /*1fbd0*/  @!P0 IMAD.X R4, RZ, RZ, R6, P2 ;  /* 0x000000ffff048224 */ /* 0x000fca00010e0606 */
[----:B------:R-:W-:Y:S01]  /*1fbe0*/  @!P0 LOP3.LUT R5, R5, R4, RZ, 0x3c, !PT ;  /* 0x0000000405058212 */ /* 0x000fe200078e3cff */
[----:B------:R-:W-:-:S03]  /*1fbf0*/  IMAD.MOV.U32 R13, RZ, RZ, R0 ;  /* 0x000000ffff0d7224 */ /* 0x000fc600078e0000 */
[----:B------:R-:W-:-:S04]  /*1fc00*/  @!P0 LOP3.LUT R4, R5, R4, RZ, 0x3c, !PT ;  /* 0x0000000405048212 */ /* 0x000fc800078e3cff */
[----:B------:R-:W-:Y:S02]  /*1fc10*/  @!P0 LOP3.LUT R5, R5, R4, RZ, 0x3c, !PT ;  /* 0x0000000405058212 */ /* 0x000fe400078e3cff */
[----:B------:R-:W-:-:S07]  /*1fc20*/  MOV R6, R14 ;  /* 0x0000000e00067202 */ /* 0x000fce0000000f00 */
[----:B------:R-:W-:Y:S05]  /*1fc30*/  WARPSYNC.COLLECTIVE R15, `(.L_x_15418) ;  /* 0x000000000f087348 */ /* 0x000fea0003c00000 */
[----:B------:R0:W1:Y:S02]  /*1fc40*/  SHFL.IDX P6, R14, R13, R12, R11 ;  /* 0x0000000c0d0e7389 */ /* 0x00006400000c000b */
[----:B01----:R-:W-:Y:S01]  /*1fc50*/  ENDCOLLECTIVE ;  /* 0x000000000000791b */ /* 0x003fe20003800000 */
.L_x_15418:
        /* <DEDUP_REMOVED lines=11> */
.L_x_15419:
        /* <DEDUP_REMOVED lines=10> */
.L_x_15420:
[----:B------:R-:W-:Y:S01]  /*1fdb0*/  @!PT LDS RZ, [RZ] ;  /* 0x00000000fffff984 */ /* 0x000fe20000000800 */
[----:B------:R-:W-:Y:S01]  /*1fdc0*/  @!PT LDS RZ, [RZ] ;  /* 0x00000000fffff984 */ /* 0x000fe20000000800 */
[----:B------:R-:W-:Y:S01]  /*1fdd0*/  @!PT LDS RZ, [RZ] ;  /* 0x00000000fffff984 */ /* 0x000fe20000000800 */
[----:B------:R1:W-:Y:S01]  /*1fde0*/  @!P0 LDGSTS.E.BYPASS.LTC128B.128 [R26+0x1b400], desc[UR42][R4.64], !P1 ;  /* 0x1b400000041a8fae */ /* 0x0003e2000c901d6a */
[----:B------:R-:W-:Y:S01]  /*1fdf0*/  MOV R0, R14 ;  /* 0x0000000e00007202 */ /* 0x000fe20000000f00 */
[----:B------:R-:W-:Y:S06]  /*1fe00*/  BRA `(.L_x_15421) ;  /* 0xffffff9800c47947 */ /* 0x000fec000383ffff */
.L_x_15252:
        /* <DEDUP_REMOVED lines=33> */
.L_x_15423:
[----:B------:R-:W-:Y:S05]  /*20020*/  BSYNC B0 ;  /* 0x0000000000007941 */ /* 0x000fea0003800000 */
.L_x_15422:
[----:B------:R-:W-:Y:S01]  /*20030*/  IMAD.MOV.U32 R13, RZ, RZ, R4 ;  /* 0x000000ffff0d7224 */ /* 0x000fe200078e0004 */
[----:B------:R-:W-:Y:S01]  /*20040*/  MOV R15, 0xffffffff ;  /* 0xffffffff000f7802 */ /* 0x000fe20000000f00 */
[----:B------:R-:W-:Y:S01]  /*20050*/  IMAD.MOV.U32 R12, RZ, RZ, RZ ;  /* 0x000000ffff0c7224 */ /* 0x000fe200078e00ff */
[----:B------:R-:W-:Y:S01]  /*20060*/  LOP3.LUT R23, R23, 0xffffbfff, RZ, 0xc0, !PT ;  /* 0xffffbfff17177812 */ /* 0x000fe200078ec0ff */
[----:B------:R-:W-:Y:S02]  /*20070*/  IMAD.MOV.U32 R11, RZ, RZ, 0x181f ;  /* 0x0000181fff0b7424 */ /* 0x000fe400078e00ff */
[----:B------:R-:W-:Y:S01]  /*20080*/  IMAD.MOV.U32 R2, RZ, RZ, R14 ;  /* 0x000000ffff027224 */ /* 0x000fe200078e000e */
[----:B------:R-:W-:-:S07]  /*20090*/  @P5 LOP3.LUT R23, R23, 0x4000, RZ, 0xfc, !PT ;  /* 0x0000400017175812 */ /* 0x000fce00078efcff */
[----:B------:R-:W-:Y:S05]  /*200a0*/  WARPSYNC.COLLECTIVE R15, `(.L_x_15424) ;  /* 0x000000000f087348 */ /* 0x000fea0003c00000 */
[----:B------:R0:W1:Y:S02]  /*200b0*/  SHFL.IDX P6, R14, R13, R12, R11 ;  /* 0x0000000c0d0e7389 */ /* 0x00006400000c000b */
[----:B01----:R-:W-:Y:S01]  /*200c0*/  ENDCOLLECTIVE ;  /* 0x000000000000791b */ /* 0x003fe20003800000 */
.L_x_15424:
        /* <DEDUP_REMOVED lines=13> */
.L_x_15425:
        /* <DEDUP_REMOVED lines=15> */
.L_x_15426:
        /* <DEDUP_REMOVED lines=12> */
.L_x_15427:
        /* <DEDUP_REMOVED lines=12> */
.L_x_15428:
        /* <DEDUP_REMOVED lines=12> */
.L_x_15429:
        /* <DEDUP_REMOVED lines=12> */
.L_x_15430:
        /* <DEDUP_REMOVED lines=12> */
.L_x_15431:
        /* <DEDUP_REMOVED lines=12> */
.L_x_15432:
        /* <DEDUP_REMOVED lines=12> */
.L_x_15433:
        /* <DEDUP_REMOVED lines=12> */
.L_x_15434:
        /* <DEDUP_REMOVED lines=12> */
.L_x_15435:
[----:B------:R-:W-:Y:S01]  /*20950*/  @!PT LDS RZ, [RZ] ;  /* 0x00000000fffff984 */ /* 0x000fe20000000800 */
[----:B------:R-:W-:Y:S01]  /*20960*/  @!PT LDS RZ, [RZ] ;  /* 0x00000000fffff984 */ /* 0x000fe20000000800 */
[----:B------:R-:W-:Y:S01]  /*20970*/  @!PT LDS RZ, [RZ] ;  /* 0x00000000fffff984 */ /* 0x000fe20000000800 */
[----:B------:R0:W-:Y:S04]  /*20980*/  @!P5 LDGSTS.E.BYPASS.LTC128B.128 [R26+0x28c00], desc[UR42][R2.64+0x80], !P3 ;  /* 0x28c00080021adfae */ /* 0x0001e8000d901d6a */
[----:B------:R0:W-:Y:S04]  /*20990*/  @!P5 LDGSTS.E.BYPASS.LTC128B.128 [R26+0x2cc00], desc[UR42][R2.64+0x100], !P2 ;  /* 0x2cc00100021adfae */ /* 0x0001e8000d101d6a */
[----:B------:R0:W-:Y:S01]  /*209a0*/  @!P5 LDGSTS.E.BYPASS.LTC128B.128 [R26+0x30c00], desc[UR42][R2.64+0x180], !P1 ;  /* 0x30c00180021adfae */ /* 0x0001e2000c901d6a */
[----:B------:R-:W-:Y:S01]  /*209b0*/  MOV R13, R4 ;  /* 0x00000004000d7202 */ /* 0x000fe20000000f00 */
[----:B------:R-:W-:-:S07]  /*209c0*/  IMAD.MOV.U32 R6, RZ, RZ, R14 ;  /* 0x000000ffff067224 */ /* 0x000fce00078e000e */
[----:B0-----:R-:W-:Y:S05]  /*209d0*/  WARPSYNC.COLLECTIVE R15, `(.L_x_15436) ;  /* 0x000000000f087348 */ /* 0x001fea0003c00000 */
[----:B------:R1:W2:Y:S02]  /*209e0*/  SHFL.IDX P6, R14, R13, R12, R11 ;  /* 0x0000000c0d0e7389 */ /* 0x0002a400000c000b */
[----:B012---:R-:W-:Y:S01]  /*209f0*/  ENDCOLLECTIVE ;  /* 0x000000000000791b */ /* 0x007fe20003800000 */
.L_x_15436:
[----:B------:R-:W-:Y:S02]  /*20a00*/  IMAD.MOV.U32 R13, RZ, RZ, R0 ;  /* 0x000000ffff0d7224 */ /* 0x000fe400078e0000 */
[----:B------:R-:W-:Y:S02]  /*20a10*/  IMAD.MOV.U32 R12, RZ, RZ, 0x7 ;  /* 0x00000007ff0c7424 */ /* 0x000fe400078e00ff */
[----:B------:R-:W-:-:S07]  /*20a20*/  IMAD.MOV.U32 R2, RZ, RZ, R14 ;  /* 0x000000ffff027224 */ /* 0x000fce00078e000e */
[----:B------:R-:W-:Y:S05]  /*20a30*/  WARPSYNC.COLLECTIVE R15, `(.L_x_15437) ;  /* 0x000000000f087348 */ /* 0x000fea0003c00000 */
[----:B------:R0:W1:Y:S02]  /*20a40*/  SHFL.IDX P6, R14, R13, R12, R11 ;  /* 0x0000000c0d0e7389 */ /* 0x00006400000c000b */
[----:B01----:R-:W-:Y:S01]  /*20a50*/  ENDCOLLECTIVE ;  /* 0x000000000000791b */ /* 0x003fe20003800000 */
.L_x_15437:
        /* <DEDUP_REMOVED lines=14> */
.L_x_15438:
[----:B------:R-:W-:Y:S01]  /*20b40*/  IMAD.MOV.U32 R2, RZ, RZ, R14 ;  /* 0x000000ffff027224 */ /* 0x000fe200078e000e */
[----:B------:R-:W-:Y:S06]  /*20b50*/  BRA `(.L_x_15439) ;  /* 0xffffff9800307947 */ /* 0x000fec000383ffff */
.L_x_15257:
[----:B0-----:R0:W1:Y:S02]  /*20b60*/  SYNCS.PHASECHK.TRANS64.TRYWAIT P0, [R22+URZ+0x32420], R3 ;  /* 0x03242003160075a7 */ /* 0x001064000800017f */
[----:B-1----:R-:W-:Y:S05]  /*20b70*/  @!P0 NANOSLEEP.SYNCS 0x989680 ;  /* 0x009896800000895d */ /* 0x002fea0003900000 */
[----:B------:R-:W1:Y:S02]  /*20b80*/  @!P0 SYNCS.PHASECHK.TRANS64 P0, [R22+URZ+0x32420], R3 ;  /* 0x03242003160085a7 */ /* 0x000e64000800007f */
[----:B-1----:R-:W-:Y:S05]  /*20b90*/  @!P0 BRA `(.L_x_15257) ;  /* 0xfffffffc00f08947 */ /* 0x002fea000383ffff */
[----:B------:R-:W-:Y:S05]  /*20ba0*/  BRA `(.L_x_15440) ;  /* 0xffffff9800a47947 */ /* 0x000fea000383ffff */
.L_x_15260:
[----:B0-----:R0:W1:Y:S02]  /*20bb0*/  SYNCS.PHASECHK.TRANS64.TRYWAIT P0, [R30+URZ+0x32460], R3 ;  /* 0x032460031e0075a7 */ /* 0x001064000800017f */
[----:B-1----:R-:W-:Y:S05]  /*20bc0*/  @!P0 NANOSLEEP.SYNCS 0x989680 ;  /* 0x009896800000895d */ /* 0x002fea0003900000 */
[----:B------:R-:W1:Y:S02]  /*20bd0*/  @!P0 SYNCS.PHASECHK.TRANS64 P0, [R30+URZ+0x32460], R3 ;  /* 0x032460031e0085a7 */ /* 0x000e64000800007f */
[----:B-1----:R-:W-:Y:S05]  /*20be0*/  @!P0 BRA `(.L_x_15260) ;  /* 0xfffffffc00f08947 */ /* 0x002fea000383ffff */
[----:B------:R-:W-:Y:S05]  /*20bf0*/  BRA `(.L_x_15441) ;  /* 0xffffff9800b47947 */ /* 0x000fea000383ffff */
.L_x_15261:
        /* <DEDUP_REMOVED lines=8> */
.L_x_15443:
[----:B------:R-:W-:Y:S05]  /*20c80*/  BSYNC B0 ;  /* 0x0000000000007941 */ /* 0x000fea0003800000 */
.L_x_15442:
        /* <DEDUP_REMOVED lines=13> */
.L_x_15444:
[----:B------:R-:W-:Y:S02]  /*20d60*/  IMAD.MOV.U32 R13, RZ, RZ, R6 ;  /* 0x000000ffff0d7224 */ /* 0x000fe400078e0006 */
[----:B------:R-:W-:Y:S02]  /*20d70*/  IMAD.MOV.U32 R12, RZ, RZ, 0x1 ;  /* 0x00000001ff0c7424 */ /* 0x000fe400078e00ff */
[----:B------:R-:W-:-:S05]  /*20d80*/  IMAD.SHL.U32 R8, R8, 0x8, RZ ;  /* 0x0000000808087824 */ /* 0x000fca00078e00ff */
[----:B------:R-:W-:-:S04]  /*20d90*/  LOP3.LUT R8, R8, 0x38, RZ, 0xc0, !PT ;  /* 0x0000003808087812 */ /* 0x000fc800078ec0ff */
[----:B------:R-:W-:-:S04]  /*20da0*/  SHF.L.U32 R0, R8, 0x1, RZ ;  /* 0x0000000108007819 */ /* 0x000fc800000006ff */
[----:B------:R-:W-:-:S13]  /*20db0*/  IADD3 R2, P0, R14, R0, RZ ;  /* 0x000000000e027210 */ /* 0x000fda0007f1e0ff */
[----:B------:R-:W-:Y:S05]  /*20dc0*/  WARPSYNC.COLLECTIVE R15, `(.L_x_15445) ;  /* 0x000000000f087348 */ /* 0x000fea0003c00000 */
[----:B------:R0:W1:Y:S02]  /*20dd0*/  SHFL.IDX P6, R14, R13, R12, R11 ;  /* 0x0000000c0d0e7389 */ /* 0x00006400000c000b */
[----:B01----:R-:W-:Y:S01]  /*20de0*/  ENDCOLLECTIVE ;  /* 0x000000000000791b */ /* 0x003fe20003800000 */
.L_x_15445:
        /* <DEDUP_REMOVED lines=17> */
.L_x_15446:
[----:B------:R-:W-:Y:S01]  /*20f00*/  IMAD.MOV.U32 R13, RZ, RZ, R6 ;  /* 0x000000ffff0d7224 */ /* 0x000fe200078e0006 */
[----:B------:R-:W-:Y:S02]  /*20f10*/  MOV R12, 0x2 ;  /* 0x00000002000c7802 */ /* 0x000fe40000000f00 */
[----:B------:R-:W-:-:S13]  /*20f20*/  IADD3 R2, P3, R14, R0, RZ ;  /* 0x000000000e027210 */ /* 0x000fda0007f7e0ff */
[----:B------:R-:W-:Y:S05]  /*20f30*/  WARPSYNC.COLLECTIVE R15, `(.L_x_15447) ;  /* 0x000000000f087348 */ /* 0x000fea0003c00000 */
[----:B------:R0:W1:Y:S02]  /*20f40*/  SHFL.IDX P6, R14, R13, R12, R11 ;  /* 0x0000000c0d0e7389 */ /* 0x00006400000c000b */
[----:B01----:R-:W-:Y:S01]  /*20f50*/  ENDCOLLECTIVE ;  /* 0x000000000000791b */ /* 0x003fe20003800000 */
.L_x_15447:
        /* <DEDUP_REMOVED lines=17> */
.L_x_15448:
[----:B------:R-:W-:Y:S02]  /*21070*/  IMAD.MOV.U32 R13, RZ, RZ, R6 ;  /* 0x000000ffff0d7224 */ /* 0x000fe400078e0006 */
[----:B------:R-:W-:Y:S01]  /*21080*/  IMAD.MOV.U32 R12, RZ, RZ, 0x3 ;  /* 0x00000003ff0c7424 */ /* 0x000fe200078e00ff */
[----:B------:R-:W-:-:S13]  /*21090*/  IADD3 R2, P3, R14, R0, RZ ;  /* 0x000000000e027210 */ /* 0x000fda0007f7e0ff */
[----:B------:R-:W-:Y:S05]  /*210a0*/  WARPSYNC.COLLECTIVE R15, `(.L_x_15449) ;  /* 0x000000000f087348 */ /* 0x000fea0003c00000 */
[----:B------:R0:W1:Y:S02]  /*210b0*/  SHFL.IDX P6, R14, R13, R12, R11 ;  /* 0x0000000c0d0e7389 */ /* 0x00006400000c000b */
[----:B01----:R-:W-:Y:S01]  /*210c0*/  ENDCOLLECTIVE ;  /* 0x000000000000791b */ /* 0x003fe20003800000 */
.L_x_15449:
        /* <DEDUP_REMOVED lines=17> */
.L_x_15450:
[----:B------:R-:W-:Y:S01]  /*211e0*/  MOV R13, R6 ;  /* 0x00000006000d7202 */ /* 0x000fe20000000f00 */
[----:B------:R-:W-:Y:S01]  /*211f0*/  IMAD.MOV.U32 R12, RZ, RZ, 0x4 ;  /* 0x00000004ff0c7424 */ /* 0x000fe200078e00ff */
[----:B------:R-:W-:-:S13]  /*21200*/  IADD3 R2, P3, R14, R0, RZ ;  /* 0x000000000e027210 */ /* 0x000fda0007f7e0ff */
[----:B------:R-:W-:Y:S05]  /*21210*/  WARPSYNC.COLLECTIVE R15, `(.L_x_15451) ;  /* 0x000000000f087348 */ /* 0x000fea0003c00000 */
[----:B------:R0:W1:Y:S02]  /*21220*/  SHFL.IDX P6, R14, R13, R12, R11 ;  /* 0x0000000c0d0e7389 */ /* 0x00006400000c000b */
[----:B01----:R-:W-:Y:S01]  /*21230*/  ENDCOLLECTIVE ;  /* 0x000000000000791b */ /* 0x003fe20003800000 */
.L_x_15451:
        /* <DEDUP_REMOVED lines=17> */
.L_x_15452:
[----:B------:R-:W-:Y:S02]  /*21350*/  IMAD.MOV.U32 R13, RZ, RZ, R6 ;  /* 0x000000ffff0d7224 */ /* 0x000fe400078e0006 */
[----:B------:R-:W-:Y:S01]  /*21360*/  IMAD.MOV.U32 R12, RZ, RZ, 0x5 ;  /* 0x00000005ff0c7424 */ /* 0x000fe200078e00ff */
[----:B------:R-:W-:-:S13]  /*21370*/  IADD3 R2, P3, R14, R0, RZ ;  /* 0x000000000e027210 */ /* 0x000fda0007f7e0ff */
[----:B------:R-:W-:Y:S05]  /*21380*/  WARPSYNC.COLLECTIVE R15, `(.L_x_15453) ;  /* 0x000000000f087348 */ /* 0x000fea0003c00000 */
[----:B------:R0:W1:Y:S02]  /*21390*/  SHFL.IDX P6, R14, R13, R12, R11 ;  /* 0x0000000c0d0e7389 */ /* 0x00006400000c000b */
[----:B01----:R-:W-:Y:S01]  /*213a0*/  ENDCOLLECTIVE ;  /* 0x000000000000791b */ /* 0x003fe20003800000 */
.L_x_15453:
        /* <DEDUP_REMOVED lines=12> */
.L_x_15454:
        /* <DEDUP_REMOVED lines=9> */
.L_x_15268:
[----:B0-----:R0:W1:Y:S02]  /*21500*/  SYNCS.PHASECHK.TRANS64.TRYWAIT P0, [R6+URZ+0x32440], R21 ;  /* 0x03244015060075a7 */ /* 0x001064000800017f */
[----:B-1----:R-:W-:Y:S05]  /*21510*/  @!P0 NANOSLEEP.SYNCS 0x989680 ;  /* 0x009896800000895d */ /* 0x002fea0003900000 */
[----:B------:R-:W1:Y:S02]  /*21520*/  @!P0 SYNCS.PHASECHK.TRANS64 P0, [R6+URZ+0x32440], R21 ;  /* 0x03244015060085a7 */ /* 0x000e64000800007f */
[----:B-1----:R-:W-:Y:S05]  /*21530*/  @!P0 BRA `(.L_x_15268) ;  /* 0xfffffffc00f08947 */ /* 0x002fea000383ffff */
[----:B------:R-:W-:Y:S05]  /*21540*/  BRA `(.L_x_15456) ;  /* 0xffffff9c004c7947 */ /* 0x000fea000383ffff */
.L_x_15269:
        /* <DEDUP_REMOVED lines=8> */
.L_x_15458:
[----:B------:R-:W-:Y:S05]  /*215d0*/  BSYNC B1 ;  /* 0x0000000000017941 */ /* 0x000fea0003800000 */
.L_x_15457:
        /* <DEDUP_REMOVED lines=9> */
.L_x_15459:
[----:B------:R-:W-:Y:S02]  /*21670*/  IMAD.MOV.U32 R13, RZ, RZ, R9 ;  /* 0x000000ffff0d7224 */ /* 0x000fe400078e0009 */
[----:B------:R-:W-:Y:S01]  /*21680*/  IMAD.MOV.U32 R12, RZ, RZ, 0x1 ;  /* 0x00000001ff0c7424 */ /* 0x000fe200078e00ff */
[----:B------:R-:W-:-:S07]  /*21690*/  MOV R2, R14 ;  /* 0x0000000e00027202 */ /* 0x000fce0000000f00 */
[----:B------:R-:W-:Y:S05]  /*216a0*/  WARPSYNC.COLLECTIVE R15, `(.L_x_15460) ;  /* 0x000000000f087348 */ /* 0x000fea0003c00000 */
[----:B------:R0:W1:Y:S02]  /*216b0*/  SHFL.IDX P6, R14, R13, R12, R11 ;  /* 0x0000000c0d0e7389 */ /* 0x00006400000c000b */
[----:B01----:R-:W-:Y:S01]  /*216c0*/  ENDCOLLECTIVE ;  /* 0x000000000000791b */ /* 0x003fe20003800000 */
.L_x_15460:
        /* <DEDUP_REMOVED lines=11> */
.L_x_15461:
[----:B------:R-:W-:Y:S01]  /*21780*/  MOV R13, R9 ;  /* 0x00000009000d7202 */ /* 0x000fe20000000f00 */
[----:B------:R-:W-:Y:S02]  /*21790*/  IMAD.MOV.U32 R12, RZ, RZ, 0x2 ;  /* 0x00000002ff0c7424 */ /* 0x000fe400078e00ff */
[----:B------:R-:W-:-:S07]  /*217a0*/  IMAD.MOV.U32 R2, RZ, RZ, R14 ;  /* 0x000000ffff027224 */ /* 0x000fce00078e000e */
[----:B------:R-:W-:Y:S05]  /*217b0*/  WARPSYNC.COLLECTIVE R15, `(.L_x_15462) ;  /* 0x000000000f087348 */ /* 0x000fea0003c00000 */
[----:B------:R0:W1:Y:S02]  /*217c0*/  SHFL.IDX P6, R14, R13, R12, R11 ;  /* 0x0000000c0d0e7389 */ /* 0x00006400000c000b */
[----:B01----:R-:W-:Y:S01]  /*217d0*/  ENDCOLLECTIVE ;  /* 0x000000000000791b */ /* 0x003fe20003800000 */
.L_x_15462:
        /* <DEDUP_REMOVED lines=11> */
.L_x_15463:
[----:B------:R-:W-:Y:S02]  /*21890*/  IMAD.MOV.U32 R13, RZ, RZ, R9 ;  /* 0x000000ffff0d7224 */ /* 0x000fe400078e0009 */
[----:B------:R-:W-:Y:S02]  /*218a0*/  IMAD.MOV.U32 R12, RZ, RZ, 0x3 ;  /* 0x00000003ff0c7424 */ /* 0x000fe400078e00ff */
[----:B------:R-:W-:-:S07]  /*218b0*/  IMAD.MOV.U32 R2, RZ, RZ, R14 ;  /* 0x000000ffff027224 */ /* 0x000fce00078e000e */
[----:B------:R-:W-:Y:S05]  /*218c0*/  WARPSYNC.COLLECTIVE R15, `(.L_x_15464) ;  /* 0x000000000f087348 */ /* 0x000fea0003c00000 */
[----:B------:R0:W1:Y:S02]  /*218d0*/  SHFL.IDX P6, R14, R13, R12, R11 ;  /* 0x0000000c0d0e7389 */ /* 0x00006400000c000b */
[----:B01----:R-:W-:Y:S01]  /*218e0*/  ENDCOLLECTIVE ;  /* 0x000000000000791b */ /* 0x003fe20003800000 */
.L_x_15464:
        /* <DEDUP_REMOVED lines=11> */
.L_x_15465:
[----:B------:R-:W-:Y:S02]  /*219a0*/  IMAD.MOV.U32 R13, RZ, RZ, R9 ;  /* 0x000000ffff0d7224 */ /* 0x000fe400078e0009 */
[----:B------:R-:W-:Y:S02]  /*219b0*/  IMAD.MOV.U32 R12, RZ, RZ, 0x4 ;  /* 0x00000004ff0c7424 */ /* 0x000fe400078e00ff */
[----:B------:R-:W-:-:S07]  /*219c0*/  IMAD.MOV.U32 R2, RZ, RZ, R14 ;  /* 0x000000ffff027224 */ /* 0x000fce00078e000e */
[----:B------:R-:W-:Y:S05]  /*219d0*/  WARPSYNC.COLLECTIVE R15, `(.L_x_15466) ;  /* 0x000000000f087348 */ /* 0x000fea0003c00000 */
[----:B------:R0:W1:Y:S02]  /*219e0*/  SHFL.IDX P6, R14, R13, R12, R11 ;  /* 0x0000000c0d0e7389 */ /* 0x00006400000c000b */
[----:B01----:R-:W-:Y:S01]  /*219f0*/  ENDCOLLECTIVE ;  /* 0x000000000000791b */ /* 0x003fe20003800000 */
.L_x_15466:
        /* <DEDUP_REMOVED lines=11> */
.L_x_15467:
[----:B------:R-:W-:Y:S01]  /*21ab0*/  MOV R13, R9 ;  /* 0x00000009000d7202 */ /* 0x000fe20000000f00 */
[----:B------:R-:W-:Y:S02]  /*21ac0*/  IMAD.MOV.U32 R12, RZ, RZ, 0x5 ;  /* 0x00000005ff0c7424 */ /* 0x000fe400078e00ff */
[----:B------:R-:W-:-:S07]  /*21ad0*/  IMAD.MOV.U32 R2, RZ, RZ, R14 ;  /* 0x000000ffff027224 */ /* 0x000fce00078e000e */
[----:B------:R-:W-:Y:S05]  /*21ae0*/  WARPSYNC.COLLECTIVE R15, `(.L_x_15468) ;  /* 0x000000000f087348 */ /* 0x000fea0003c00000 */
[----:B------:R0:W1:Y:S02]  /*21af0*/  SHFL.IDX P6, R14, R13, R12, R11 ;  /* 0x0000000c0d0e7389 */ /* 0x00006400000c000b */
[----:B01----:R-:W-:Y:S01]  /*21b00*/  ENDCOLLECTIVE ;  /* 0x000000000000791b */ /* 0x003fe20003800000 */
.L_x_15468:
        /* <DEDUP_REMOVED lines=11> */
.L_x_15469:
[----:B------:R-:W-:Y:S01]  /*21bc0*/  IMAD.MOV.U32 R2, RZ, RZ, R14 ;  /* 0x000000ffff027224 */ /* 0x000fe200078e000e */
[----:B------:R-:W-:Y:S06]  /*21bd0*/  BRA `(.L_x_15470) ;  /* 0xffffff98007c7947 */ /* 0x000fec000383ffff */
.L_x_15274:
[----:B---3--:R3:W4:Y:S02]  /*21be0*/  SYNCS.PHASECHK.TRANS64.TRYWAIT P0, [R6+URZ+0x32460], R21 ;  /* 0x03246015060075a7 */ /* 0x008724000800017f */
[----:B----4-:R-:W-:Y:S05]  /*21bf0*/  @!P0 NANOSLEEP.SYNCS 0x989680 ;  /* 0x009896800000895d */ /* 0x010fea0003900000 */
[----:B------:R-:W4:Y:S02]  /*21c00*/  @!P0 SYNCS.PHASECHK.TRANS64 P0, [R6+URZ+0x32460], R21 ;  /* 0x03246015060085a7 */ /* 0x000f24000800007f */
[----:B----4-:R-:W-:Y:S05]  /*21c10*/  @!P0 BRA `(.L_x_15274) ;  /* 0xfffffffc00f08947 */ /* 0x010fea000383ffff */
[----:B------:R-:W-:Y:S05]  /*21c20*/  BRA `(.L_x_15471) ;  /* 0xffffff9800cc7947 */ /* 0x000fea000383ffff */
.L_x_15275:
        /* <DEDUP_REMOVED lines=8> */
.L_x_15473:
[----:B------:R-:W-:Y:S05]  /*21cb0*/  BSYNC B1 ;  /* 0x0000000000017941 */ /* 0x000fea0003800000 */
.L_x_15472:
        /* <DEDUP_REMOVED lines=9> */
.L_x_15474:
[----:B------:R-:W-:Y:S02]  /*21d50*/  IMAD.MOV.U32 R13, RZ, RZ, R9 ;  /* 0x000000ffff0d7224 */ /* 0x000fe400078e0009 */
[----:B------:R-:W-:Y:S01]  /*21d60*/  IMAD.MOV.U32 R12, RZ, RZ, 0x1 ;  /* 0x00000001ff0c7424 */ /* 0x000fe200078e00ff */
[----:B------:R-:W-:-:S13]  /*21d70*/  IADD3 R2, P0, R14, R0, RZ ;  /* 0x000000000e027210 */ /* 0x000fda0007f1e0ff */
[----:B------:R-:W-:Y:S05]  /*21d80*/  WARPSYNC.COLLECTIVE R15, `(.L_x_15475) ;  /* 0x000000000f087348 */ /* 0x000fea0003c00000 */
[----:B------:R0:W1:Y:S02]  /*21d90*/  SHFL.IDX P6, R14, R13, R12, R11 ;  /* 0x0000000c0d0e7389 */ /* 0x00006400000c000b */
[----:B01----:R-:W-:Y:S01]  /*21da0*/  ENDCOLLECTIVE ;  /* 0x000000000000791b */ /* 0x003fe20003800000 */
.L_x_15475:
        /* <DEDUP_REMOVED lines=13> */
.L_x_15476:
[----:B------:R-:W-:Y:S02]  /*21e80*/  IMAD.MOV.U32 R13, RZ, RZ, R9 ;  /* 0x000000ffff0d7224 */ /* 0x000fe400078e0009 */
[----:B------:R-:W-:Y:S01]  /*21e90*/  IMAD.MOV.U32 R12, RZ, RZ, 0x2 ;  /* 0x00000002ff0c7424 */ /* 0x000fe200078e00ff */
[----:B------:R-:W-:-:S13]  /*21ea0*/  IADD3 R2, P0, R14, R0, RZ ;  /* 0x000000000e027210 */ /* 0x000fda0007f1e0ff */
[----:B------:R-:W-:Y:S05]  /*21eb0*/  WARPSYNC.COLLECTIVE R15, `(.L_x_15477) ;  /* 0x000000000f087348 */ /* 0x000fea0003c00000 */
[----:B------:R0:W1:Y:S02]  /*21ec0*/  SHFL.IDX P6, R14, R13, R12, R11 ;  /* 0x0000000c0d0e7389 */ /* 0x00006400000c000b */
[----:B01----:R-:W-:Y:S01]  /*21ed0*/  ENDCOLLECTIVE ;  /* 0x000000000000791b */ /* 0x003fe20003800000 */
.L_x_15477:
        /* <DEDUP_REMOVED lines=13> */
.L_x_15478:
[----:B------:R-:W-:Y:S01]  /*21fb0*/  IMAD.MOV.U32 R13, RZ, RZ, R9 ;  /* 0x000000ffff0d7224 */ /* 0x000fe200078e0009 */
[----:B------:R-:W-:Y:S02]  /*21fc0*/  MOV R12, 0x3 ;  /* 0x00000003000c7802 */ /* 0x000fe40000000f00 */
[----:B------:R-:W-:-:S13]  /*21fd0*/  IADD3 R2, P0, R14, R0, RZ ;  /* 0x000000000e027210 */ /* 0x000fda0007f1e0ff */
[----:B------:R-:W-:Y:S05]  /*21fe0*/  WARPSYNC.COLLECTIVE R15, `(.L_x_15479) ;  /* 0x000000000f087348 */ /* 0x000fea0003c00000 */
[----:B------:R0:W1:Y:S02]  /*21ff0*/  SHFL.IDX P6, R14, R13, R12, R11 ;  /* 0x0000000c0d0e7389 */ /* 0x00006400000c000b */
[----:B01----:R-:W-:Y:S01]  /*22000*/  ENDCOLLECTIVE ;  /* 0x000000000000791b */ /* 0x003fe20003800000 */
.L_x_15479:
        /* <DEDUP_REMOVED lines=13> */
.L_x_15480:
[----:B------:R-:W-:Y:S02]  /*220e0*/  IMAD.MOV.U32 R13, RZ, RZ, R9 ;  /* 0x000000ffff0d7224 */ /* 0x000fe400078e0009 */
[----:B------:R-:W-:Y:S01]  /*220f0*/  IMAD.MOV.U32 R12, RZ, RZ, 0x4 ;  /* 0x00000004ff0c7424 */ /* 0x000fe200078e00ff */
[----:B------:R-:W-:-:S13]  /*22100*/  IADD3 R2, P0, R14, R0, RZ ;  /* 0x000000000e027210 */ /* 0x000fda0007f1e0ff */
[----:B------:R-:W-:Y:S05]  /*22110*/  WARPSYNC.COLLECTIVE R15, `(.L_x_15481) ;  /* 0x000000000f087348 */ /* 0x000fea0003c00000 */
[----:B------:R0:W1:Y:S02]  /*22120*/  SHFL.IDX P6, R14, R13, R12, R11 ;  /* 0x0000000c0d0e7389 */ /* 0x00006400000c000b */
[----:B01----:R-:W-:Y:S01]  /*22130*/  ENDCOLLECTIVE ;  /* 0x000000000000791b */ /* 0x003fe20003800000 */
.L_x_15481:
        /* <DEDUP_REMOVED lines=13> */
.L_x_15482:
[----:B------:R-:W-:Y:S01]  /*22210*/  MOV R13, R9 ;  /* 0x00000009000d7202 */ /* 0x000fe20000000f00 */
[----:B------:R-:W-:Y:S01]  /*22220*/  IMAD.MOV.U32 R12, RZ, RZ, 0x5 ;  /* 0x00000005ff0c7424 */ /* 0x000fe200078e00ff */
[----:B------:R-:W-:-:S13]  /*22230*/  IADD3 R2, P0, R14, R0, RZ ;  /* 0x000000000e027210 */ /* 0x000fda0007f1e0ff */
[----:B------:R-:W-:Y:S05]  /*22240*/  WARPSYNC.COLLECTIVE R15, `(.L_x_15483) ;  /* 0x000000000f087348 */ /* 0x000fea0003c00000 */
[----:B------:R0:W1:Y:S02]  /*22250*/  SHFL.IDX P6, R14, R13, R12, R11 ;  /* 0x0000000c0d0e7389 */ /* 0x00006400000c000b */
[----:B01----:R-:W-:Y:S01]  /*22260*/  ENDCOLLECTIVE ;  /* 0x000000000000791b */ /* 0x003fe20003800000 */
.L_x_15483:
        /* <DEDUP_REMOVED lines=13> */
.L_x_15484:
[----:B------:R-:W-:Y:S05]  /*22340*/  BRA `(.L_x_15485) ;  /* 0xffffff9800187947 */ /* 0x000fea000383ffff */
.L_x_15283:
        /* <DEDUP_REMOVED lines=8> */
.L_x_15487:
[----:B------:R-:W-:Y:S05]  /*223d0*/  BSYNC B0 ;  /* 0x0000000000007941 */ /* 0x000fea0003800000 */
.L_x_15486:
        /* <DEDUP_REMOVED lines=9> */
.L_x_15488:
        /* <DEDUP_REMOVED lines=18> */
.L_x_15489:
[----:B------:R-:W-:Y:S01]  /*22590*/  IMAD.MOV.U32 R12, RZ, RZ, 0x2 ;  /* 0x00000002ff0c7424 */ /* 0x000fe200078e00ff */
[----:B------:R-:W-:-:S05]  /*225a0*/  SEL R6, R14, RZ, P1 ;  /* 0x000000ff0e067207 */ /* 0x000fca0000800000 */
[----:B------:R-:W-:-:S04]  /*225b0*/  IMAD.IADD R6, R5, 0x1, R6 ;  /* 0x0000000105067824 */ /* 0x000fc800078e0206 */
[----:B------:R-:W-:-:S07]  /*225c0*/  IMAD.MOV.U32 R13, RZ, RZ, R6 ;  /* 0x000000ffff0d7224 */ /* 0x000fce00078e0006 */
[----:B------:R-:W-:Y:S05]  /*225d0*/  WARPSYNC.COLLECTIVE R15, `(.L_x_15490) ;  /* 0x000000000f087348 */ /* 0x000fea0003c00000 */
[----:B------:R0:W1:Y:S02]  /*225e0*/  SHFL.UP P6, R14, R13, R12, R11 ;  /* 0x0400000c0d0e7389 */ /* 0x00006400000c000b */
[----:B01----:R-:W-:Y:S01]  /*225f0*/  ENDCOLLECTIVE ;  /* 0x000000000000791b */ /* 0x003fe20003800000 */
.L_x_15490:
[----:B------:R-:W-:Y:S01]  /*22600*/  IMAD.MOV.U32 R12, RZ, RZ, 0x4 ;  /* 0x00000004ff0c7424 */ /* 0x000fe200078e00ff */
[----:B------:R-:W-:-:S05]  /*22610*/  SEL R7, R14, RZ, P2 ;  /* 0x000000ff0e077207 */ /* 0x000fca0001000000 */
[----:B------:R-:W-:-:S04]  /*22620*/  IMAD.IADD R7, R6, 0x1, R7 ;  /* 0x0000000106077824 */ /* 0x000fc800078e0207 */
[----:B------:R-:W-:-:S07]  /*22630*/  IMAD.MOV.U32 R13, RZ, RZ, R7 ;  /* 0x000000ffff0d7224 */ /* 0x000fce00078e0007 */
[----:B------:R-:W-:Y:S05]  /*22640*/  WARPSYNC.COLLECTIVE R15, `(.L_x_15491) ;  /* 0x000000000f087348 */ /* 0x000fea0003c00000 */
[----:B------:R0:W1:Y:S02]  /*22650*/  SHFL.UP P6, R14, R13, R12, R11 ;  /* 0x0400000c0d0e7389 */ /* 0x00006400000c000b */
[----:B01----:R-:W-:Y:S01]  /*22660*/  ENDCOLLECTIVE ;  /* 0x000000000000791b */ /* 0x003fe20003800000 */
.L_x_15491:
[----:B------:R-:W-:Y:S02]  /*22670*/  MOV R12, 0x8 ;  /* 0x00000008000c7802 */ /* 0x000fe40000000f00 */
[----:B------:R-:W-:-:S05]  /*22680*/  SEL R2, R14, RZ, P3 ;  /* 0x000000ff0e027207 */ /* 0x000fca0001800000 */
[----:B------:R-:W-:-:S04]  /*22690*/  IMAD.IADD R2, R7, 0x1, R2 ;  /* 0x0000000107027824 */ /* 0x000fc800078e0202 */
[----:B------:R-:W-:-:S07]  /*226a0*/  IMAD.MOV.U32 R13, RZ, RZ, R2 ;  /* 0x000000ffff0d7224 */ /* 0x000fce00078e0002 */
[----:B------:R-:W-:Y:S05]  /*226b0*/  WARPSYNC.COLLECTIVE R15, `(.L_x_15492) ;  /* 0x000000000f087348 */ /* 0x000fea0003c00000 */
[----:B------:R0:W1:Y:S02]  /*226c0*/  SHFL.UP P6, R14, R13, R12, R11 ;  /* 0x0400000c0d0e7389 */ /* 0x00006400000c000b */
[----:B01----:R-:W-:Y:S01]  /*226d0*/  ENDCOLLECTIVE ;  /* 0x000000000000791b */ /* 0x003fe20003800000 */
.L_x_15492:
[----:B------:R-:W-:Y:S01]  /*226e0*/  IMAD.MOV.U32 R12, RZ, RZ, 0x10 ;  /* 0x00000010ff0c7424 */ /* 0x000fe200078e00ff */
[----:B------:R-:W-:-:S05]  /*226f0*/  SEL R3, R14, RZ, P4 ;  /* 0x000000ff0e037207 */ /* 0x000fca0002000000 */
[----:B------:R-:W-:-:S04]  /*22700*/  IMAD.IADD R3, R2, 0x1, R3 ;  /* 0x0000000102037824 */ /* 0x000fc800078e0203 */
[----:B------:R-:W-:-:S07]  /*22710*/  IMAD.MOV.U32 R13, RZ, RZ, R3 ;  /* 0x000000ffff0d7224 */ /* 0x000fce00078e0003 */
[----:B------:R-:W-:Y:S05]  /*22720*/  WARPSYNC.COLLECTIVE R15, `(.L_x_15493) ;  /* 0x000000000f087348 */ /* 0x000fea0003c00000 */
[----:B------:R0:W1:Y:S02]  /*22730*/  SHFL.UP P6, R14, R13, R12, R11 ;  /* 0x0400000c0d0e7389 */ /* 0x00006400000c000b */
[----:B01----:R-:W-:Y:S01]  /*22740*/  ENDCOLLECTIVE ;  /* 0x000000000000791b */ /* 0x003fe20003800000 */
.L_x_15493:
        /* <DEDUP_REMOVED lines=8> */
.L_x_15494:
[----:B------:R-:W-:Y:S05]  /*227d0*/  BRA `(.L_x_15495) ;  /* 0xffffff9800747947 */ /* 0x000fea000383ffff */
.L_x_15288:
        /* <DEDUP_REMOVED lines=8> */
.L_x_15497:
[----:B------:R-:W-:Y:S05]  /*22860*/  BSYNC B0 ;  /* 0x0000000000007941 */ /* 0x000fea0003800000 */
.L_x_15496:
        /* <DEDUP_REMOVED lines=8> */
.L_x_15498:
[----:B------:R-:W-:Y:S02]  /*228f0*/  MOV R12, 0x4 ;  /* 0x00000004000c7802 */ /* 0x000fe40000000f00 */
[----:B------:R-:W-:-:S05]  /*22900*/  SEL R2, R14, RZ, P2 ;  /* 0x000000ff0e027207 */ /* 0x000fca0001000000 */
[----:B------:R-:W-:-:S04]  /*22910*/  IMAD.IADD R2, R13, 0x1, R2 ;  /* 0x000000010d027824 */ /* 0x000fc800078e0202 */
[----:B------:R-:W-:-:S07]  /*22920*/  IMAD.MOV.U32 R13, RZ, RZ, R2 ;  /* 0x000000ffff0d7224 */ /* 0x000fce00078e0002 */
[----:B------:R-:W-:Y:S05]  /*22930*/  WARPSYNC.COLLECTIVE R15, `(.L_x_15499) ;  /* 0x000000000f087348 */ /* 0x000fea0003c00000 */
[----:B------:R0:W1:Y:S02]  /*22940*/  SHFL.UP P6, R14, R13, R12, R11 ;  /* 0x0400000c0d0e7389 */ /* 0x00006400000c000b */
[----:B01----:R-:W-:Y:S01]  /*22950*/  ENDCOLLECTIVE ;  /* 0x000000000000791b */ /* 0x003fe20003800000 */
.L_x_15499:
[----:B------:R-:W-:Y:S01]  /*22960*/  IMAD.MOV.U32 R12, RZ, RZ, 0x8 ;  /* 0x00000008ff0c7424 */ /* 0x000fe200078e00ff */
[----:B------:R-:W-:-:S05]  /*22970*/  SEL R3, R14, RZ, P3 ;  /* 0x000000ff0e037207 */ /* 0x000fca0001800000 */
[----:B------:R-:W-:-:S04]  /*22980*/  IMAD.IADD R3, R2, 0x1, R3 ;  /* 0x0000000102037824 */ /* 0x000fc800078e0203 */
[----:B------:R-:W-:-:S07]  /*22990*/  IMAD.MOV.U32 R13, RZ, RZ, R3 ;  /* 0x000000ffff0d7224 */ /* 0x000fce00078e0003 */
[----:B------:R-:W-:Y:S05]  /*229a0*/  WARPSYNC.COLLECTIVE R15, `(.L_x_15500) ;  /* 0x000000000f087348 */ /* 0x000fea0003c00000 */
[----:B------:R0:W1:Y:S02]  /*229b0*/  SHFL.UP P6, R14, R13, R12, R11 ;  /* 0x0400000c0d0e7389 */ /* 0x00006400000c000b */
[----:B01----:R-:W-:Y:S01]  /*229c0*/  ENDCOLLECTIVE ;  /* 0x000000000000791b */ /* 0x003fe20003800000 */
.L_x_15500:
[----:B------:R-:W-:Y:S01]  /*229d0*/  IMAD.MOV.U32 R12, RZ, RZ, 0x10 ;  /* 0x00000010ff0c7424 */ /* 0x000fe200078e00ff */
[----:B------:R-:W-:-:S05]  /*229e0*/  SEL R4, R14, RZ, P4 ;  /* 0x000000ff0e047207 */ /* 0x000fca0002000000 */
[----:B------:R-:W-:-:S04]  /*229f0*/  IMAD.IADD R4, R3, 0x1, R4 ;  /* 0x0000000103047824 */ /* 0x000fc800078e0204 */
[----:B------:R-:W-:-:S07]  /*22a00*/  IMAD.MOV.U32 R13, RZ, RZ, R4 ;  /* 0x000000ffff0d7224 */ /* 0x000fce00078e0004 */
[----:B------:R-:W-:Y:S05]  /*22a10*/  WARPSYNC.COLLECTIVE R15, `(.L_x_15501) ;  /* 0x000000000f087348 */ /* 0x000fea0003c00000 */
[----:B------:R0:W1:Y:S02]  /*22a20*/  SHFL.UP P6, R14, R13, R12, R11 ;  /* 0x0400000c0d0e7389 */ /* 0x00006400000c000b */
[----:B01----:R-:W-:Y:S01]  /*22a30*/  ENDCOLLECTIVE ;  /* 0x000000000000791b */ /* 0x003fe20003800000 */
.L_x_15501:
        /* <DEDUP_REMOVED lines=8> */
.L_x_15502:
[----:B------:R-:W-:Y:S05]  /*22ac0*/  BRA `(.L_x_15503) ;  /* 0xffffff9800547947 */ /* 0x000fea000383ffff */
.L_x_15290:
[----:B------:R-:W-:Y:S01]  /*22ad0*/  BSSY B0, `(.L_x_15504) ;  /* 0x0000006000007945 */ /* 0x000fe20003800000 */
[----:B------:R-:W-:Y:S01]  /*22ae0*/  PLOP3.LUT P6, PT, P6, PT, PT, 0x8, 0x0 ;  /* 0x000000000000781c */ /* 0x000fe200037ce170 */
[----:B------:R-:W-:-:S12]  /*22af0*/  IMAD.MOV.U32 R15, RZ, RZ, -0x1 ;  /* 0xffffffffff0f7424 */ /* 0x000fd800078e00ff */
[----:B01----:R-:W-:Y:S05]  /*22b00*/  WARPSYNC.COLLECTIVE R15, `(.L_x_15505) ;  /* 0x000000000f087348 */ /* 0x003fea0003c00000 */
[----:B------:R-:W-:Y:S01]  /*22b10*/  VOTE.ANY R14, PT, P6 ;  /* 0x00000000000e7806 */ /* 0x000fe200030e0100 */
[----:B01----:R-:W-:Y:S06]  /*22b20*/  ENDCOLLECTIVE ;  /* 0x000000000000791b */ /* 0x003fec0003800000 */
.L_x_15505:
[----:B------:R-:W-:Y:S05]  /*22b30*/  BSYNC B0 ;  /* 0x0000000000007941 */ /* 0x000fea0003800000 */
.L_x_15504:
        /* <DEDUP_REMOVED lines=9> */
.L_x_15506:
[----:B------:R-:W-:Y:S01]  /*22bd0*/  IMAD.MOV.U32 R5, RZ, RZ, R14 ;  /* 0x000000ffff057224 */ /* 0x000fe200078e000e */
[----:B------:R-:W-:Y:S06]  /*22be0*/  BRA `(.L_x_15507) ;  /* 0xffffff9800447947 */ /* 0x000fec000383ffff */
.L_x_15292:
[----:B------:R-:W-:Y:S01]  /*22bf0*/  BSSY B0, `(.L_x_15508) ;  /* 0x0000007000007945 */ /* 0x000fe20003800000 */
[----:B------:R-:W-:Y:S01]  /*22c00*/  MOV R13, R2 ;  /* 0x00000002000d7202 */ /* 0x000fe20000000f00 */
[----:B------:R-:W-:Y:S02]  /*22c10*/  IMAD.MOV.U32 R11, RZ, RZ, 0x1f ;  /* 0x0000001fff0b7424 */ /* 0x000fe400078e00ff */
[----:B------:R-:W-:-:S07]  /*22c20*/  IMAD.MOV.U32 R15, RZ, RZ, -0x1 ;  /* 0xffffffffff0f7424 */ /* 0x000fce00078e00ff */
[----:B0123--:R-:W-:Y:S05]  /*22c30*/  WARPSYNC.COLLECTIVE R15, `(.L_x_15509) ;  /* 0x000000000f087348 */ /* 0x00ffea0003c00000 */
[----:B------:R4:W0:Y:S02]  /*22c40*/  SHFL.IDX P6, R14, R13, R12, R11 ;  /* 0x0000000c0d0e7389 */ /* 0x00082400000c000b */
[----:B01234-:R-:W-:Y:S01]  /*22c50*/  ENDCOLLECTIVE ;  /* 0x000000000000791b */ /* 0x01ffe20003800000 */
.L_x_15509:
[----:B------:R-:W-:Y:S05]  /*22c60*/  BSYNC B0 ;  /* 0x0000000000007941 */ /* 0x000fea0003800000 */
.L_x_15508:
[----:B------:R-:W-:Y:S05]  /*22c70*/  BRA `(.L_x_15291) ;  /* 0xffffff98003c7947 */ /* 0x000fea000383ffff */
.L_x_15296:
[----:B0-----:R0:W1:Y:S02]  /*22c80*/  SYNCS.PHASECHK.TRANS64.TRYWAIT P0, [R5+URZ+0x32420], R0 ;  /* 0x03242000050075a7 */ /* 0x001064000800017f */
[----:B-1----:R-:W-:Y:S05]  /*22c90*/  @!P0 NANOSLEEP.SYNCS 0x989680 ;  /* 0x009896800000895d */ /* 0x002fea0003900000 */
[----:B------:R-:W1:Y:S02]  /*22ca0*/  @!P0 SYNCS.PHASECHK.TRANS64 P0, [R5+URZ+0x32420], R0 ;  /* 0x03242000050085a7 */ /* 0x000e64000800007f */
[----:B-1----:R-:W-:Y:S05]  /*22cb0*/  @!P0 BRA `(.L_x_15296) ;  /* 0xfffffffc00f08947 */ /* 0x002fea000383ffff */
[----:B------:R-:W-:Y:S05]  /*22cc0*/  BRA `(.L_x_15510) ;  /* 0xffffff9c00b47947 */ /* 0x000fea000383ffff */
.L_x_15297:
        /* <DEDUP_REMOVED lines=11> */
.L_x_15512:
[----:B------:R-:W-:Y:S05]  /*22d80*/  BSYNC B0 ;  /* 0x0000000000007941 */ /* 0x000fea0003800000 */
.L_x_15511:
[----:B------:R-:W-:Y:S05]  /*22d90*/  BRA `(.L_x_15513) ;  /* 0xffffff9c009c7947 */ /* 0x000fea000383ffff */
.L_x_15298:
[----:B------:R-:W-:Y:S01]  /*22da0*/  BSSY B0, `(.L_x_15514) ;  /* 0x0000006000007945 */ /* 0x000fe20003800000 */
[----:B------:R-:W-:-:S07]  /*22db0*/  IMAD.MOV.U32 R15, RZ, RZ, -0x1 ;  /* 0xffffffffff0f7424 */ /* 0x000fce00078e00ff */
[----:B0-234-:R-:W-:Y:S05]  /*22dc0*/  WARPSYNC.COLLECTIVE R15, `(.L_x_15515) ;  /* 0x000000000f0c7348 */ /* 0x01dfea0003c00000 */
[----:B------:R-:W-:Y:S02]  /*22dd0*/  ELECT P6, UR62, PT ;  /* 0x00000000003e782f */ /* 0x000fe400038c0000 */
[----:B------:R-:W-:Y:S01]  /*22de0*/  MOV R14, UR62 ;  /* 0x0000003e000e7c02 */ /* 0x000fe20008000f00 */
[----:B0-234-:R-:W-:Y:S10]  /*22df0*/  ENDCOLLECTIVE ;  /* 0x000000000000791b */ /* 0x01dff40003800000 */
.L_x_15515:
[----:B------:R-:W-:Y:S05]  /*22e00*/  BSYNC B0 ;  /* 0x0000000000007941 */ /* 0x000fea0003800000 */
.L_x_15514:
[----:B------:R-:W-:Y:S05]  /*22e10*/  BRA `(.L_x_15516) ;  /* 0xffffff9c00907947 */ /* 0x000fea000383ffff */
.L_x_15300:
[----:B0-----:R0:W1:Y:S02]  /*22e20*/  SYNCS.PHASECHK.TRANS64.TRYWAIT P1, [R3+URZ+0x32440], R2 ;  /* 0x03244002030075a7 */ /* 0x001064000802017f */
[----:B-1----:R-:W-:Y:S05]  /*22e30*/  @!P1 NANOSLEEP.SYNCS 0x989680 ;  /* 0x009896800000995d */ /* 0x002fea0003900000 */
[----:B------:R-:W1:Y:S02]  /*22e40*/  @!P1 SYNCS.PHASECHK.TRANS64 P1, [R3+URZ+0x32440], R2 ;  /* 0x03244002030095a7 */ /* 0x000e64000802007f */
[----:B-1----:R-:W-:Y:S05]  /*22e50*/  @!P1 BRA `(.L_x_15300) ;  /* 0xfffffffc00f09947 */ /* 0x002fea000383ffff */
[----:B------:R-:W-:Y:S05]  /*22e60*/  BRA `(.L_x_15517) ;  /* 0xffffff9c00b07947 */ /* 0x000fea000383ffff */
.L_x_15302:
[----:B-1----:R1:W0:Y:S02]  /*22e70*/  SYNCS.PHASECHK.TRANS64.TRYWAIT P1, [R25+URZ+0x32440], R0 ;  /* 0x03244000190075a7 */ /* 0x002224000802017f */
[----:B0-----:R-:W-:Y:S05]  /*22e80*/  @!P1 NANOSLEEP.SYNCS 0x989680 ;  /* 0x009896800000995d */ /* 0x001fea0003900000 */
[----:B------:R-:W0:Y:S02]  /*22e90*/  @!P1 SYNCS.PHASECHK.TRANS64 P1, [R25+URZ+0x32440], R0 ;  /* 0x03244000190095a7 */ /* 0x000e24000802007f */
[----:B0-----:R-:W-:Y:S05]  /*22ea0*/  @!P1 BRA `(.L_x_15302) ;  /* 0xfffffffc00f09947 */ /* 0x001fea000383ffff */
[----:B------:R-:W-:Y:S05]  /*22eb0*/  BRA `(.L_x_15518) ;  /* 0xffffff9c00bc7947 */ /* 0x000fea000383ffff */
.L_x_15304:
[----:B------:R0:W0:Y:S02]  /*22ec0*/  SYNCS.PHASECHK.TRANS64.TRYWAIT P1, [R3+URZ+0x32460], R2 ;  /* 0x03246002030075a7 */ /* 0x000024000802017f */
[----:B0-----:R-:W-:Y:S05]  /*22ed0*/  @!P1 NANOSLEEP.SYNCS 0x989680 ;  /* 0x009896800000995d */ /* 0x001fea0003900000 */
[----:B------:R-:W0:Y:S02]  /*22ee0*/  @!P1 SYNCS.PHASECHK.TRANS64 P1, [R3+URZ+0x32460], R2 ;  /* 0x03246002030095a7 */ /* 0x000e24000802007f */
[----:B0-----:R-:W-:Y:S05]  /*22ef0*/  @!P1 BRA `(.L_x_15304) ;  /* 0xfffffffc00f09947 */ /* 0x001fea000383ffff */
[----:B------:R-:W-:Y:S05]  /*22f00*/  BRA `(.L_x_15519) ;  /* 0xffffff9c00b87947 */ /* 0x000fea000383ffff */
.L_x_15520:
        /* <DEDUP_REMOVED lines=15> */
.L_x_15572:


//--------------------- .nv.global.init           --------------------------
	.section	.nv.global.init,"aw",@progbits
.nv.global.init:
	.type		$str$23,@object
	.size		$str$23,($str$24 - $str$23)
$str$23:
        /*0000*/ 	.byte	0x28, 0x61, 0x64, 0x64, 0x72, 0x65, 0x73, 0x73, 0x20, 0x26, 0x20, 0x6d, 0x61, 0x73, 0x6b, 0x29
        /*0010*/ 	.byte	0x20, 0x3d, 0x3d, 0x20, 0x30, 0x00
	.type		$str$24,@object
	.size		$str$24,(__unnamed_11 - $str$24)
$str$24:
        /*0016*/ 	.byte	0x2f, 0x74, 0x6d, 0x70, 0x2f, 0x6f, 0x73, 0x73, 0x5f, 0x6b, 0x65, 0x72, 0x6e, 0x65, 0x6c, 0x73
        /*0026*/ 	.byte	0x5f, 0x73, 0x72, 0x63, 0x2f, 0x66, 0x6c, 0x61, 0x73, 0x68, 0x5f, 0x61, 0x74, 0x74, 0x65, 0x6e
        /*0036*/ 	.byte	0x74, 0x69, 0x6f, 0x6e, 0x2f, 0x63, 0x73, 0x72, 0x63, 0x2f, 0x63, 0x75, 0x74, 0x6c, 0x61, 0x73
        /*0046*/ 	.byte	0x73, 0x2f, 0x69, 0x6e, 0x63, 0x6c, 0x75, 0x64, 0x65, 0x2f, 0x63, 0x75, 0x74, 0x65, 0x2f, 0x70
        /*0056*/ 	.byte	0x6f, 0x69, 0x6e, 0x74, 0x65, 0x72, 0x5f, 0x66, 0x6c, 0x61, 0x67, 0x67, 0x65, 0x64, 0x2e, 0x68
        /*0066*/ 	.byte	0x70, 0x70, 0x00
	.type		__unnamed_11,@object
	.size		__unnamed_11,(__unnamed_4 - __unnamed_11)
__unnamed_11:
        /* <DEDUP_REMOVED lines=24> */
	.type		__unnamed_4,@object
	.size		__unnamed_4,(__unnamed_12 - __unnamed_4)
__unnamed_4:
        /* <DEDUP_REMOVED lines=23> */
        /*0355*/ 	.byte	0x3a, 0x43, 0x3c, 0x30, 0x3e, 0x3e, 0x3e, 0x3e, 0x3e, 0x20, 0x26, 0x5d, 0x00
	.type		__unnamed_12,@object
	.size		__unnamed_12,(__unnamed_7 - __unnamed_12)
__unnamed_12:
        /* <DEDUP_REMOVED lines=23> */
        /*04d2*/ 	.byte	0x43, 0x3c, 0x34, 0x30, 0x39, 0x36, 0x3e, 0x3e, 0x3e, 0x3e, 0x3e, 0x20, 0x26, 0x5d, 0x00
	.type		__unnamed_7,@object
	.size		__unnamed_7,(__unnamed_17 - __unnamed_7)
__unnamed_7:
        /* <DEDUP_REMOVED lines=24> */
	.type		__unnamed_17,@object
	.size		__unnamed_17,(__unnamed_5 - __unnamed_17)
__unnamed_17:
        /* <DEDUP_REMOVED lines=24> */
	.type		__unnamed_5,@object
	.size		__unnamed_5,(__unnamed_13 - __unnamed_5)
__unnamed_5:
        /* <DEDUP_REMOVED lines=24> */
	.type		__unnamed_13,@object
	.size		__unnamed_13,(__unnamed_6 - __unnamed_13)
__unnamed_13:
        /* <DEDUP_REMOVED lines=28> */
        /*0b21*/ 	.byte	0x3e, 0x3e, 0x3e, 0x3e, 0x3e, 0x5d, 0x00
	.type		__unnamed_6,@object
	.size		__unnamed_6,(__unnamed_8 - __unnamed_6)
__unnamed_6:
        /* <DEDUP_REMOVED lines=28> */
        /*0ce8*/ 	.byte	0x34, 0x3e, 0x3e, 0x3e, 0x3e, 0x3e, 0x5d, 0x00
	.type		__unnamed_8,@object
	.size		__unnamed_8,(__unnamed_1 - __unnamed_8)
__unnamed_8:
        /* <DEDUP_REMOVED lines=28> */
        /*0eb0*/ 	.byte	0x3e, 0x3e, 0x3e, 0x3e, 0x3e, 0x20, 0x26, 0x5d, 0x00
	.type		__unnamed_1,@object
	.size		__unnamed_1,(__unnamed_9 - __unnamed_1)
__unnamed_1:
        /* <DEDUP_REMOVED lines=28> */
        /*1079*/ 	.byte	0x34, 0x3e, 0x3e, 0x3e, 0x3e, 0x3e, 0x20, 0x26, 0x5d, 0x00
	.type		__unnamed_9,@object
	.size		__unnamed_9,(__unnamed_10 - __unnamed_9)
__unnamed_9:
        /* <DEDUP_REMOVED lines=28> */
        /*1243*/ 	.byte	0x32, 0x37, 0x36, 0x38, 0x3e, 0x3e, 0x3e, 0x3e, 0x3e, 0x5d, 0x00
	.type		__unnamed_10,@object
	.size		__unnamed_10,(__unnamed_3 - __unnamed_10)
__unnamed_10:
        /* <DEDUP_REMOVED lines=29> */
	.type		__unnamed_3,@object
	.size		__unnamed_3,(__unnamed_15 - __unnamed_3)
__unnamed_3:
        /* <DEDUP_REMOVED lines=29> */
	.type		__unnamed_15,@object
	.size		__unnamed_15,(__unnamed_16 - __unnamed_15)
__unnamed_15:
        /* <DEDUP_REMOVED lines=29> */
	.type		__unnamed_16,@object
	.size		__unnamed_16,(__unnamed_2 - __unnamed_16)
__unnamed_16:
        /* <DEDUP_REMOVED lines=29> */
	.type		__unnamed_2,@object
	.size		__unnamed_2,(__unnamed_18 - __unnamed_2)
__unnamed_2:
        /* <DEDUP_REMOVED lines=29> */
	.type		__unnamed_18,@object
	.size		__unnamed_18,(__unnamed_14 - __unnamed_18)
__unnamed_18:
        /* <DEDUP_REMOVED lines=29> */
	.type		__unnamed_14,@object
	.size		__unnamed_14,(.L_13 - __unnamed_14)
__unnamed_14:
        /* <DEDUP_REMOVED lines=28> */
        /*1ed5*/ 	.byte	0x31, 0x38, 0x34, 0x33, 0x32, 0x3e, 0x3e, 0x3e, 0x3e, 0x3e, 0x20, 0x26, 0x5d, 0x00
.L_13:


//--------------------- .nv.shared._ZN7cutlass13device_kernelIN5flash11enable_sm90INS1_16FlashAttnFwdSm90INS1_25CollectiveMainloopFwdSm90ILi2EN4cute5tupleIJNS5_1CILi1EEES8_S8_EEENS6_IJNS7_ILi128EEENS7_ILi96EEENS7_ILi192EEEEEELi128ENS_6half_tEfNS_4arch4Sm90ELb0ELb0ELb0ELb0ELb1ELb0ELb0ELb1ELb1ELb1ELb0ELb0EEENS1_21CollectiveEpilogueFwdINS6_IJSA_SA_SB_EEES9_SE_SG_Li256ELb0ELb1ELb0ELb0EEENS1_29StaticPersistentTileSchedulerILb0EEEEEEEEEvNT_6ParamsE --------------------------
	.section	.nv.shared._ZN7cutlass13device_kernelIN5flash11enable_sm90INS1_16FlashAttnFwdSm90INS1_25CollectiveMainloopFwdSm90ILi2EN4cute5tupleIJNS5_1CILi1EEES8_S8_EEENS6_IJNS7_ILi128EEENS7_ILi96EEENS7_ILi192EEEEEELi128ENS_6half_tEfNS_4arch4Sm90ELb0ELb0ELb0ELb0ELb1ELb0ELb0ELb1ELb1ELb1ELb0ELb0EEENS1_21CollectiveEpilogueFwdINS6_IJSA_SA_SB_EEES9_SE_SG_Li256ELb0ELb1ELb0ELb0EEENS1_29StaticPersistentTileSchedulerILb0EEEEEEEEEvNT_6ParamsE,"aw",@nobits
	.sectionflags	@""
	.align	16
	.zero		1024


//--------------------- .nv.shared.reserved.0     --------------------------
	.section	.nv.shared.reserved.0,"aw",@nobits
	.weak		__nv_reservedSMEM_offset_0_alias
	.size		__nv_reservedSMEM_offset_0_alias, 0, 0
	.other		__nv_reservedSMEM_offset_0_alias,@"STO_CUDA_RESERVED_SHARED STV_DEFAULT"
__nv_reservedSMEM_offset_0_alias:
	.zero		0


//--------------------- .nv.global                --------------------------
	.section	.nv.global,"aw",@nobits
.nv.global:
	.type		_ZN73_INTERNAL_956f4187_37_flash_fwd_hdimdiff_fp16_paged_sm90_cu_0106449f_40304cute1_E,@object
	.size		_ZN73_INTERNAL_956f4187_37_flash_fwd_hdimdiff_fp16_paged_sm90_cu_0106449f_40304cute1_E,(_ZN73_INTERNAL_956f4187_37_flash_fwd_hdimdiff_fp16_paged_sm90_cu_0106449f_40304cuda3std3__45__cpo6cbeginE - _ZN73_INTERNAL_956f4187_37_flash_fwd_hdimdiff_fp16_paged_sm90_cu_0106449f_40304cute1_E)
_ZN73_INTERNAL_956f4187_37_flash_fwd_hdimdiff_fp16_paged_sm90_cu_0106449f_40304cute1_E:
	.zero		1
	.type		_ZN73_INTERNAL_956f4187_37_flash_fwd_hdimdiff_fp16_paged_sm90_cu_0106449f_40304cuda3std3__45__cpo6cbeginE,@object
	.size		_ZN73_INTERNAL_956f4187_37_flash_fwd_hdimdiff_fp16_paged_sm90_cu_0106449f_40304cuda3std3__45__cpo6cbeginE,(_ZN73_INTERNAL_956f4187_37_flash_fwd_hdimdiff_fp16_paged_sm90_cu_0106449f_40304cuda3std3__48in_placeE - _ZN73_INTERNAL_956f4187_37_flash_fwd_hdimdiff_fp16_paged_sm90_cu_0106449f_40304cuda3std3__45__cpo6cbeginE)
_ZN73_INTERNAL_956f4187_37_flash_fwd_hdimdiff_fp16_paged_sm90_cu_0106449f_40304cuda3std3__45__cpo6cbeginE:
	.zero		1
	.type		_ZN73_INTERNAL_956f4187_37_flash_fwd_hdimdiff_fp16_paged_sm90_cu_0106449f_40304cuda3std3__48in_placeE,@object
	.size		_ZN73_INTERNAL_956f4187_37_flash_fwd_hdimdiff_fp16_paged_sm90_cu_0106449f_40304cuda3std3__48in_placeE,(_ZN73_INTERNAL_956f4187_37_flash_fwd_hdimdiff_fp16_paged_sm90_cu_0106449f_40304cuda3std6ranges3__45__cpo9iter_moveE - _ZN73_INTERNAL_956f4187_37_flash_fwd_hdimdiff_fp16_paged_sm90_cu_0106449f_40304cuda3std3__48in_placeE)
_ZN73_INTERNAL_956f4187_37_flash_fwd_hdimdiff_fp16_paged_sm90_cu_0106449f_40304cuda3std3__48in_placeE:
	.zero		1
	.type		_ZN73_INTERNAL_956f4187_37_flash_fwd_hdimdiff_fp16_paged_sm90_cu_0106449f_40304cuda3std6ranges3__45__cpo9iter_moveE,@object
	.size		_ZN73_INTERNAL_956f4187_37_flash_fwd_hdimdiff_fp16_paged_sm90_cu_0106449f_40304cuda3std6ranges3__45__cpo9iter_moveE,(_ZN73_INTERNAL_956f4187_37_flash_fwd_hdimdiff_fp16_paged_sm90_cu_0106449f_40304cuda3std3__45__cpo5beginE - _ZN73_INTERNAL_956f4187_37_flash_fwd_hdimdiff_fp16_paged_sm90_cu_0106449f_40304cuda3std6ranges3__45__cpo9iter_moveE)
_ZN73_INTERNAL_956f4187_37_flash_fwd_hdimdiff_fp16_paged_sm90_cu_0106449f_40304cuda3std6ranges3__45__cpo9iter_moveE:
	.zero		1
	.type		_ZN73_INTERNAL_956f4187_37_flash_fwd_hdimdiff_fp16_paged_sm90_cu_0106449f_40304cuda3std3__45__cpo5beginE,@object
	.size		_ZN73_INTERNAL_956f4187_37_flash_fwd_hdimdiff_fp16_paged_sm90_cu_0106449f_40304cuda3std3__45__cpo5beginE,(_ZN73_INTERNAL_956f4187_37_flash_fwd_hdimdiff_fp16_paged_sm90_cu_0106449f_40304cuda3std3__475_GLOBAL__N__956f4187_37_flash_fwd_hdimdiff_fp16_paged_sm90_cu_0106449f_40306ignoreE - _ZN73_INTERNAL_956f4187_37_flash_fwd_hdimdiff_fp16_paged_sm90_cu_0106449f_40304cuda3std3__45__cpo5beginE)
_ZN73_INTERNAL_956f4187_37_flash_fwd_hdimdiff_fp16_paged_sm90_cu_0106449f_40304cuda3std3__45__cpo5beginE:
	.zero		1
	.type		_ZN73_INTERNAL_956f4187_37_flash_fwd_hdimdiff_fp16_paged_sm90_cu_0106449f_40304cuda3std3__475_GLOBAL__N__956f4187_37_flash_fwd_hdimdiff_fp16_paged_sm90_cu_0106449f_40306ignoreE,@object
	.size		_ZN73_INTERNAL_956f4187_37_flash_fwd_hdimdiff_fp16_paged_sm90_cu_0106449f_40304cuda3std3__475_GLOBAL__N__956f4187_37_flash_fwd_hdimdiff_fp16_paged_sm90_cu_0106449f_40306ignoreE,(_ZN73_INTERNAL_956f4187_37_flash_fwd_hdimdiff_fp16_paged_sm90_cu_0106449f_40304cute7productE - _ZN73_INTERNAL_956f4187_37_flash_fwd_hdimdiff_fp16_paged_sm90_cu_0106449f_40304cuda3std3__475_GLOBAL__N__956f4187_37_flash_fwd_hdimdiff_fp16_paged_sm90_cu_0106449f_40306ignoreE)
_ZN73_INTERNAL_956f4187_37_flash_fwd_hdimdiff_fp16_paged_sm90_cu_0106449f_40304cuda3std3__475_GLOBAL__N__956f4187_37_flash_fwd_hdimdiff_fp16_paged_sm90_cu_0106449f_40306ignoreE:
	.zero		1
	.type		_ZN73_INTERNAL_956f4187_37_flash_fwd_hdimdiff_fp16_paged_sm90_cu_0106449f_40304cute7productE,@object
	.size		_ZN73_INTERNAL_956f4187_37_flash_fwd_hdimdiff_fp16_paged_sm90_cu_0106449f_40304cute7productE,(_ZN73_INTERNAL_956f4187_37_flash_fwd_hdimdiff_fp16_paged_sm90_cu_0106449f_40304cuda3std3__45__cpo3endE - _ZN73_INTERNAL_956f4187_37_flash_fwd_hdimdiff_fp16_paged_sm90_cu_0106449f_40304cute7productE)
_ZN73_INTERNAL_956f4187_37_flash_fwd_hdimdiff_fp16_paged_sm90_cu_0106449f_40304cute7productE:
	.zero		1
	.type		_ZN73_INTERNAL_956f4187_37_flash_fwd_hdimdiff_fp16_paged_sm90_cu_0106449f_40304cuda3std3__45__cpo3endE,@object
	.size		_ZN73_INTERNAL_956f4187_37_flash_fwd_hdimdiff_fp16_paged_sm90_cu_0106449f_40304cuda3std3__45__cpo3endE,(_ZN73_INTERNAL_956f4187_37_flash_fwd_hdimdiff_fp16_paged_sm90_cu_0106449f_40304cuda3std3__419piecewise_constructE - _ZN73_INTERNAL_956f4187_37_flash_fwd_hdimdiff_fp16_paged_sm90_cu_0106449f_40304cuda3std3__45__cpo3endE)
_ZN73_INTERNAL_956f4187_37_flash_fwd_hdimdiff_fp16_paged_sm90_cu_0106449f_40304cuda3std3__45__cpo3endE:
	.zero		1
	.type		_ZN73_INTERNAL_956f4187_37_flash_fwd_hdimdiff_fp16_paged_sm90_cu_0106449f_40304cuda3std3__419piecewise_constructE,@object
	.size		_ZN73_INTERNAL_956f4187_37_flash_fwd_hdimdiff_fp16_paged_sm90_cu_0106449f_40304cuda3std3__419piecewise_constructE,(_ZN73_INTERNAL_956f4187_37_flash_fwd_hdimdiff_fp16_paged_sm90_cu_0106449f_40304cuda3std3__45__cpo4cendE - _ZN73_INTERNAL_956f4187_37_flash_fwd_hdimdiff_fp16_paged_sm90_cu_0106449f_40304cuda3std3__419piecewise_constructE)
_ZN73_INTERNAL_956f4187_37_flash_fwd_hdimdiff_fp16_paged_sm90_cu_0106449f_40304cuda3std3__419piecewise_constructE:
	.zero		1
	.type		_ZN73_INTERNAL_956f4187_37_flash_fwd_hdimdiff_fp16_paged_sm90_cu_0106449f_40304cuda3std3__45__cpo4cendE,@object
	.size		_ZN73_INTERNAL_956f4187_37_flash_fwd_hdimdiff_fp16_paged_sm90_cu_0106449f_40304cuda3std3__45__cpo4cendE,(_ZN73_INTERNAL_956f4187_37_flash_fwd_hdimdiff_fp16_paged_sm90_cu_0106449f_40304cuda3std6ranges3__45__cpo4swapE - _ZN73_INTERNAL_956f4187_37_flash_fwd_hdimdiff_fp16_paged_sm90_cu_0106449f_40304cuda3std3__45__cpo4cendE)
_ZN73_INTERNAL_956f4187_37_flash_fwd_hdimdiff_fp16_paged_sm90_cu_0106449f_40304cuda3std3__45__cpo4cendE:
	.zero		1
	.type		_ZN73_INTERNAL_956f4187_37_flash_fwd_hdimdiff_fp16_paged_sm90_cu_0106449f_40304cuda3std6ranges3__45__cpo4swapE,@object
	.size		_ZN73_INTERNAL_956f4187_37_flash_fwd_hdimdiff_fp16_paged_sm90_cu_0106449f_40304cuda3std6ranges3__45__cpo4swapE,(.L_25 - _ZN73_INTERNAL_956f4187_37_flash_fwd_hdimdiff_fp16_paged_sm90_cu_0106449f_40304cuda3std6ranges3__45__cpo4swapE)
_ZN73_INTERNAL_956f4187_37_flash_fwd_hdimdiff_fp16_paged_sm90_cu_0106449f_40304cuda3std6ranges3__45__cpo4swapE:
	.zero		1
.L_25:


//--------------------- .nv.shared._ZN7cutlass13device_kernelIN5flash11enable_sm90INS1_16FlashAttnFwdSm90INS1_25CollectiveMainloopFwdSm90ILi2EN4cute5tupleIJNS5_1CILi1EEES8_S8_EEENS6_IJNS7_ILi128EEENS7_ILi96EEENS7_ILi192EEEEEELi128ENS_6half_tEfNS_4arch4Sm90ELb0ELb0ELb0ELb1ELb1ELb0ELb0ELb1ELb1ELb1ELb0ELb0EEENS1_21CollectiveEpilogueFwdINS6_IJSA_SA_SB_EEES9_SE_SG_Li256ELb1ELb1ELb0ELb0EEENS1_36VarlenDynamicPersistentTileSchedulerILi128ELi96ELi256ELi128ELb0ELb1ELb1ELb0ELb1ELb1EEEEEEEEEvNT_6ParamsE --------------------------
	.section	.nv.shared._ZN7cutlass13device_kernelIN5flash11enable_sm90INS1_16FlashAttnFwdSm90INS1_25CollectiveMainloopFwdSm90ILi2EN4cute5tupleIJNS5_1CILi1EEES8_S8_EEENS6_IJNS7_ILi128EEENS7_ILi96EEENS7_ILi192EEEEEELi128ENS_6half_tEfNS_4arch4Sm90ELb0ELb0ELb0ELb1ELb1ELb0ELb0ELb1ELb1ELb1ELb0ELb0EEENS1_21CollectiveEpilogueFwdINS6_IJSA_SA_SB_EEES9_SE_SG_Li256ELb1ELb1ELb0ELb0EEENS1_36VarlenDynamicPersistentTileSchedulerILi128ELi96ELi256ELi128ELb0ELb1ELb1ELb0ELb1ELb1EEEEEEEEEvNT_6ParamsE,"aw",@nobits
	.sectionflags	@""
	.align	16
	.zero		1024


//--------------------- .nv.shared._ZN7cutlass13device_kernelIN5flash11enable_sm90INS1_16FlashAttnFwdSm90INS1_25CollectiveMainloopFwdSm90ILi2EN4cute5tupleIJNS5_1CILi1EEES8_S8_EEENS6_IJNS7_ILi128EEENS7_ILi96EEENS7_ILi192EEEEEELi128ENS_6half_tEfNS_4arch4Sm90ELb0ELb0ELb0ELb1ELb1ELb1ELb0ELb1ELb1ELb1ELb0ELb0EEENS1_21CollectiveEpilogueFwdINS6_IJSA_SA_SB_EEES9_SE_SG_Li256ELb1ELb1ELb0ELb0EEENS1_36VarlenDynamicPersistentTileSchedulerILi128ELi96ELi256ELi128ELb0ELb1ELb1ELb0ELb1ELb1EEEEEEEEEvNT_6ParamsE --------------------------
	.section	.nv.shared._ZN7cutlass13device_kernelIN5flash11enable_sm90INS1_16FlashAttnFwdSm90INS1_25CollectiveMainloopFwdSm90ILi2EN4cute5tupleIJNS5_1CILi1EEES8_S8_EEENS6_IJNS7_ILi128EEENS7_ILi96EEENS7_ILi192EEEEEELi128ENS_6half_tEfNS_4arch4Sm90ELb0ELb0ELb0ELb1ELb1ELb1ELb0ELb1ELb1ELb1ELb0ELb0EEENS1_21CollectiveEpilogueFwdINS6_IJSA_SA_SB_EEES9_SE_SG_Li256ELb1ELb1ELb0ELb0EEENS1_36VarlenDynamicPersistentTileSchedulerILi128ELi96ELi256ELi128ELb0ELb1ELb1ELb0ELb1ELb1EEEEEEEEEvNT_6ParamsE,"aw",@nobits
	.sectionflags	@""
	.align	16
	.zero		1024


//--------------------- .nv.shared._ZN7cutlass13device_kernelIN5flash11enable_sm90INS1_16FlashAttnFwdSm90INS1_25CollectiveMainloopFwdSm90ILi2EN4cute5tupleIJNS5_1CILi1EEES8_S8_EEENS6_IJNS7_ILi128EEENS7_ILi96EEENS7_ILi192EEEEEELi128ENS_6half_tEfNS_4arch4Sm90ELb0ELb1ELb0ELb0ELb1ELb0ELb0ELb1ELb1ELb1ELb0ELb0EEENS1_21CollectiveEpilogueFwdINS6_IJSA_SA_SB_EEES9_SE_SG_Li256ELb0ELb1ELb0ELb0EEENS1_30DynamicPersistentTileSchedulerILi256ELi128ELb0ELb1ELb1EEEEEEEEEvNT_6ParamsE --------------------------
	.section	.nv.shared._ZN7cutlass13device_kernelIN5flash11enable_sm90INS1_16FlashAttnFwdSm90INS1_25CollectiveMainloopFwdSm90ILi2EN4cute5tupleIJNS5_1CILi1EEES8_S8_EEENS6_IJNS7_ILi128EEENS7_ILi96EEENS7_ILi192EEEEEELi128ENS_6half_tEfNS_4arch4Sm90ELb0ELb1ELb0ELb0ELb1ELb0ELb0ELb1ELb1ELb1ELb0ELb0EEENS1_21CollectiveEpilogueFwdINS6_IJSA_SA_SB_EEES9_SE_SG_Li256ELb0ELb1ELb0ELb0EEENS1_30DynamicPersistentTileSchedulerILi256ELi128ELb0ELb1ELb1EEEEEEEEEvNT_6ParamsE,"aw",@nobits
	.sectionflags	@""
	.align	16
	.zero		1024


//--------------------- .nv.shared._ZN7cutlass13device_kernelIN5flash11enable_sm90INS1_16FlashAttnFwdSm90INS1_25CollectiveMainloopFwdSm90ILi2EN4cute5tupleIJNS5_1CILi1EEES8_S8_EEENS6_IJNS7_ILi128EEENS7_ILi96EEENS7_ILi192EEEEEELi128ENS_6half_tEfNS_4arch4Sm90ELb0ELb1ELb0ELb1ELb1ELb0ELb0ELb1ELb1ELb1ELb0ELb0EEENS1_21CollectiveEpilogueFwdINS6_IJSA_SA_SB_EEES9_SE_SG_Li256ELb1ELb1ELb0ELb0EEENS1_36VarlenDynamicPersistentTileSchedulerILi128ELi96ELi256ELi128ELb0ELb1ELb1ELb1ELb0ELb1EEEEEEEEEvNT_6ParamsE --------------------------
	.section	.nv.shared._ZN7cutlass13device_kernelIN5flash11enable_sm90INS1_16FlashAttnFwdSm90INS1_25CollectiveMainloopFwdSm90ILi2EN4cute5tupleIJNS5_1CILi1EEES8_S8_EEENS6_IJNS7_ILi128EEENS7_ILi96EEENS7_ILi192EEEEEELi128ENS_6half_tEfNS_4arch4Sm90ELb0ELb1ELb0ELb1ELb1ELb0ELb0ELb1ELb1ELb1ELb0ELb0EEENS1_21CollectiveEpilogueFwdINS6_IJSA_SA_SB_EEES9_SE_SG_Li256ELb1ELb1ELb0ELb0EEENS1_36VarlenDynamicPersistentTileSchedulerILi128ELi96ELi256ELi128ELb0ELb1ELb1ELb1ELb0ELb1EEEEEEEEEvNT_6ParamsE,"aw",@nobits
	.sectionflags	@""
	.align	16
	.zero		1024


//--------------------- .nv.shared._ZN7cutlass13device_kernelIN5flash11enable_sm90INS1_16FlashAttnFwdSm90INS1_25CollectiveMainloopFwdSm90ILi2EN4cute5tupleIJNS5_1CILi1EEES8_S8_EEENS6_IJNS7_ILi128EEENS7_ILi96EEENS7_ILi192EEEEEELi128ENS_6half_tEfNS_4arch4Sm90ELb0ELb1ELb0ELb1ELb1ELb1ELb0ELb1ELb1ELb1ELb0ELb0EEENS1_21CollectiveEpilogueFwdINS6_IJSA_SA_SB_EEES9_SE_SG_Li256ELb1ELb1ELb0ELb0EEENS1_36VarlenDynamicPersistentTileSchedulerILi128ELi96ELi256ELi128ELb0ELb1ELb1ELb1ELb0ELb1EEEEEEEEEvNT_6ParamsE --------------------------
	.section	.nv.shared._ZN7cutlass13device_kernelIN5flash11enable_sm90INS1_16FlashAttnFwdSm90INS1_25CollectiveMainloopFwdSm90ILi2EN4cute5tupleIJNS5_1CILi1EEES8_S8_EEENS6_IJNS7_ILi128EEENS7_ILi96EEENS7_ILi192EEEEEELi128ENS_6half_tEfNS_4arch4Sm90ELb0ELb1ELb0ELb1ELb1ELb1ELb0ELb1ELb1ELb1ELb0ELb0EEENS1_21CollectiveEpilogueFwdINS6_IJSA_SA_SB_EEES9_SE_SG_Li256ELb1ELb1ELb0ELb0EEENS1_36VarlenDynamicPersistentTileSchedulerILi128ELi96ELi256ELi128ELb0ELb1ELb1ELb1ELb0ELb1EEEEEEEEEvNT_6ParamsE,"aw",@nobits
	.sectionflags	@""
	.align	16
	.zero		1024


//--------------------- .nv.shared._ZN7cutlass13device_kernelIN5flash11enable_sm90INS1_16FlashAttnFwdSm90INS1_25CollectiveMainloopFwdSm90ILi2EN4cute5tupleIJNS5_1CILi1EEES8_S8_EEENS6_IJNS7_ILi128EEENS7_ILi96EEENS7_ILi192EEEEEELi128ENS_6half_tEfNS_4arch4Sm90ELb1ELb0ELb0ELb0ELb1ELb0ELb0ELb1ELb1ELb1ELb0ELb0EEENS1_21CollectiveEpilogueFwdINS6_IJSA_SA_SB_EEES9_SE_SG_Li256ELb0ELb1ELb0ELb0EEENS1_30DynamicPersistentTileSchedulerILi256ELi128ELb0ELb1ELb1EEEEEEEEEvNT_6ParamsE --------------------------
	.section	.nv.shared._ZN7cutlass13device_kernelIN5flash11enable_sm90INS1_16FlashAttnFwdSm90INS1_25CollectiveMainloopFwdSm90ILi2EN4cute5tupleIJNS5_1CILi1EEES8_S8_EEENS6_IJNS7_ILi128EEENS7_ILi96EEENS7_ILi192EEEEEELi128ENS_6half_tEfNS_4arch4Sm90ELb1ELb0ELb0ELb0ELb1ELb0ELb0ELb1ELb1ELb1ELb0ELb0EEENS1_21CollectiveEpilogueFwdINS6_IJSA_SA_SB_EEES9_SE_SG_Li256ELb0ELb1ELb0ELb0EEENS1_30DynamicPersistentTileSchedulerILi256ELi128ELb0ELb1ELb1EEEEEEEEEvNT_6ParamsE,"aw",@nobits
	.sectionflags	@""
	.align	16
	.zero		1024


//--------------------- .nv.shared._ZN7cutlass13device_kernelIN5flash11enable_sm90INS1_16FlashAttnFwdSm90INS1_25CollectiveMainloopFwdSm90ILi2EN4cute5tupleIJNS5_1CILi1EEES8_S8_EEENS6_IJNS7_ILi128EEENS7_ILi96EEENS7_ILi192EEEEEELi128ENS_6half_tEfNS_4arch4Sm90ELb1ELb0ELb0ELb1ELb1ELb0ELb0ELb1ELb1ELb1ELb0ELb0EEENS1_21CollectiveEpilogueFwdINS6_IJSA_SA_SB_EEES9_SE_SG_Li256ELb1ELb1ELb0ELb0EEENS1_36VarlenDynamicPersistentTileSchedulerILi128ELi96ELi256ELi128ELb0ELb1ELb1ELb1ELb1ELb1EEEEEEEEEvNT_6ParamsE --------------------------
	.section	.nv.shared._ZN7cutlass13device_kernelIN5flash11enable_sm90INS1_16FlashAttnFwdSm90INS1_25CollectiveMainloopFwdSm90ILi2EN4cute5tupleIJNS5_1CILi1EEES8_S8_EEENS6_IJNS7_ILi128EEENS7_ILi96EEENS7_ILi192EEEEEELi128ENS_6half_tEfNS_4arch4Sm90ELb1ELb0ELb0ELb1ELb1ELb0ELb0ELb1ELb1ELb1ELb0ELb0EEENS1_21CollectiveEpilogueFwdINS6_IJSA_SA_SB_EEES9_SE_SG_Li256ELb1ELb1ELb0ELb0EEENS1_36VarlenDynamicPersistentTileSchedulerILi128ELi96ELi256ELi128ELb0ELb1ELb1ELb1ELb1ELb1EEEEEEEEEvNT_6ParamsE,"aw",@nobits
	.sectionflags	@""
	.align	16
	.zero		1024


//--------------------- .nv.shared._ZN7cutlass13device_kernelIN5flash11enable_sm90INS1_16FlashAttnFwdSm90INS1_25CollectiveMainloopFwdSm90ILi2EN4cute5tupleIJNS5_1CILi1EEES8_S8_EEENS6_IJNS7_ILi128EEENS7_ILi96EEENS7_ILi192EEEEEELi128ENS_6half_tEfNS_4arch4Sm90ELb1ELb0ELb0ELb1ELb1ELb1ELb0ELb1ELb1ELb1ELb0ELb0EEENS1_21CollectiveEpilogueFwdINS6_IJSA_SA_SB_EEES9_SE_SG_Li256ELb1ELb1ELb0ELb0EEENS1_36VarlenDynamicPersistentTileSchedulerILi128ELi96ELi256ELi128ELb0ELb1ELb1ELb1ELb1ELb1EEEEEEEEEvNT_6ParamsE --------------------------
	.section	.nv.shared._ZN7cutlass13device_kernelIN5flash11enable_sm90INS1_16FlashAttnFwdSm90INS1_25CollectiveMainloopFwdSm90ILi2EN4cute5tupleIJNS5_1CILi1EEES8_S8_EEENS6_IJNS7_ILi128EEENS7_ILi96EEENS7_ILi192EEEEEELi128ENS_6half_tEfNS_4arch4Sm90ELb1ELb0ELb0ELb1ELb1ELb1ELb0ELb1ELb1ELb1ELb0ELb0EEENS1_21CollectiveEpilogueFwdINS6_IJSA_SA_SB_EEES9_SE_SG_Li256ELb1ELb1ELb0ELb0EEENS1_36VarlenDynamicPersistentTileSchedulerILi128ELi96ELi256ELi128ELb0ELb1ELb1ELb1ELb1ELb1EEEEEEEEEvNT_6ParamsE,"aw",@nobits
	.sectionflags	@""
	.align	16
	.zero		1024


//--------------------- .nv.shared._ZN7cutlass13device_kernelIN5flash11enable_sm90INS1_16FlashAttnFwdSm90INS1_25CollectiveMainloopFwdSm90ILi2EN4cute5tupleIJNS5_1CILi1EEES8_S8_EEENS6_IJNS7_ILi64EEESA_SA_EEELi512ENS_6half_tEfNS_4arch4Sm90ELb0ELb0ELb0ELb0ELb1ELb0ELb0ELb0ELb0ELb1ELb0ELb0EEENS1_21CollectiveEpilogueFwdINS6_IJSA_NS7_ILi512EEESA_EEES9_SC_SE_Li256ELb0ELb1ELb0ELb0EEENS1_29StaticPersistentTileSchedulerILb0EEEEEEEEEvNT_6ParamsE --------------------------
	.section	.nv.shared._ZN7cutlass13device_kernelIN5flash11enable_sm90INS1_16FlashAttnFwdSm90INS1_25CollectiveMainloopFwdSm90ILi2EN4cute5tupleIJNS5_1CILi1EEES8_S8_EEENS6_IJNS7_ILi64EEESA_SA_EEELi512ENS_6half_tEfNS_4arch4Sm90ELb0ELb0ELb0ELb0ELb1ELb0ELb0ELb0ELb0ELb1ELb0ELb0EEENS1_21CollectiveEpilogueFwdINS6_IJSA_NS7_ILi512EEESA_EEES9_SC_SE_Li256ELb0ELb1ELb0ELb0EEENS1_29StaticPersistentTileSchedulerILb0EEEEEEEEEvNT_6ParamsE,"aw",@nobits
	.sectionflags	@""
	.align	16
	.zero		1024


//--------------------- .nv.shared._ZN7cutlass13device_kernelIN5flash11enable_sm90INS1_16FlashAttnFwdSm90INS1_25CollectiveMainloopFwdSm90ILi2EN4cute5tupleIJNS5_1CILi1EEES8_S8_EEENS6_IJNS7_ILi64EEESA_SA_EEELi512ENS_6half_tEfNS_4arch4Sm90ELb0ELb0ELb0ELb0ELb1ELb0ELb1ELb0ELb0ELb1ELb0ELb0EEENS1_21CollectiveEpilogueFwdINS6_IJSA_NS7_ILi512EEESA_EEES9_SC_SE_Li256ELb0ELb1ELb0ELb0EEENS1_29StaticPersistentTileSchedulerILb0EEEEEEEEEvNT_6ParamsE --------------------------
	.section	.nv.shared._ZN7cutlass13device_kernelIN5flash11enable_sm90INS1_16FlashAttnFwdSm90INS1_25CollectiveMainloopFwdSm90ILi2EN4cute5tupleIJNS5_1CILi1EEES8_S8_EEENS6_IJNS7_ILi64EEESA_SA_EEELi512ENS_6half_tEfNS_4arch4Sm90ELb0ELb0ELb0ELb0ELb1ELb0ELb1ELb0ELb0ELb1ELb0ELb0EEENS1_21CollectiveEpilogueFwdINS6_IJSA_NS7_ILi512EEESA_EEES9_SC_SE_Li256ELb0ELb1ELb0ELb0EEENS1_29StaticPersistentTileSchedulerILb0EEEEEEEEEvNT_6ParamsE,"aw",@nobits
	.sectionflags	@""
	.align	16
	.zero		1024


//--------------------- .nv.shared._ZN7cutlass13device_kernelIN5flash11enable_sm90INS1_16FlashAttnFwdSm90INS1_25CollectiveMainloopFwdSm90ILi2EN4cute5tupleIJNS5_1CILi1EEES8_S8_EEENS6_IJNS7_ILi64EEESA_SA_EEELi512ENS_6half_tEfNS_4arch4Sm90ELb0ELb0ELb0ELb1ELb1ELb0ELb0ELb0ELb0ELb1ELb0ELb0EEENS1_21CollectiveEpilogueFwdINS6_IJSA_NS7_ILi512EEESA_EEES9_SC_SE_Li256ELb1ELb1ELb0ELb0EEENS1_36VarlenDynamicPersistentTileSchedulerILi64ELi64ELi256ELi128ELb0ELb1ELb1ELb0ELb1ELb1EEEEEEEEEvNT_6ParamsE --------------------------
	.section	.nv.shared._ZN7cutlass13device_kernelIN5flash11enable_sm90INS1_16FlashAttnFwdSm90INS1_25CollectiveMainloopFwdSm90ILi2EN4cute5tupleIJNS5_1CILi1EEES8_S8_EEENS6_IJNS7_ILi64EEESA_SA_EEELi512ENS_6half_tEfNS_4arch4Sm90ELb0ELb0ELb0ELb1ELb1ELb0ELb0ELb0ELb0ELb1ELb0ELb0EEENS1_21CollectiveEpilogueFwdINS6_IJSA_NS7_ILi512EEESA_EEES9_SC_SE_Li256ELb1ELb1ELb0ELb0EEENS1_36VarlenDynamicPersistentTileSchedulerILi64ELi64ELi256ELi128ELb0ELb1ELb1ELb0ELb1ELb1EEEEEEEEEvNT_6ParamsE,"aw",@nobits
	.sectionflags	@""
	.align	16
	.zero		1024


//--------------------- .nv.shared._ZN7cutlass13device_kernelIN5flash11enable_sm90INS1_16FlashAttnFwdSm90INS1_25CollectiveMainloopFwdSm90ILi2EN4cute5tupleIJNS5_1CILi1EEES8_S8_EEENS6_IJNS7_ILi64EEESA_SA_EEELi512ENS_6half_tEfNS_4arch4Sm90ELb0ELb0ELb0ELb1ELb1ELb1ELb0ELb0ELb0ELb1ELb0ELb0EEENS1_21CollectiveEpilogueFwdINS6_IJSA_NS7_ILi512EEESA_EEES9_SC_SE_Li256ELb1ELb1ELb0ELb0EEENS1_36VarlenDynamicPersistentTileSchedulerILi64ELi64ELi256ELi128ELb0ELb1ELb1ELb0ELb1ELb1EEEEEEEEEvNT_6ParamsE --------------------------
	.section	.nv.shared._ZN7cutlass13device_kernelIN5flash11enable_sm90INS1_16FlashAttnFwdSm90INS1_25CollectiveMainloopFwdSm90ILi2EN4cute5tupleIJNS5_1CILi1EEES8_S8_EEENS6_IJNS7_ILi64EEESA_SA_EEELi512ENS_6half_tEfNS_4arch4Sm90ELb0ELb0ELb0ELb1ELb1ELb1ELb0ELb0ELb0ELb1ELb0ELb0EEENS1_21CollectiveEpilogueFwdINS6_IJSA_NS7_ILi512EEESA_EEES9_SC_SE_Li256ELb1ELb1ELb0ELb0EEENS1_36VarlenDynamicPersistentTileSchedulerILi64ELi64ELi256ELi128ELb0ELb1ELb1ELb0ELb1ELb1EEEEEEEEEvNT_6ParamsE,"aw",@nobits
	.sectionflags	@""
	.align	16
	.zero		1024


//--------------------- .nv.shared._ZN7cutlass13device_kernelIN5flash11enable_sm90INS1_16FlashAttnFwdSm90INS1_25CollectiveMainloopFwdSm90ILi2EN4cute5tupleIJNS5_1CILi1EEES8_S8_EEENS6_IJNS7_ILi64EEESA_SA_EEELi512ENS_6half_tEfNS_4arch4Sm90ELb0ELb0ELb0ELb1ELb1ELb0ELb1ELb0ELb0ELb1ELb0ELb0EEENS1_21CollectiveEpilogueFwdINS6_IJSA_NS7_ILi512EEESA_EEES9_SC_SE_Li256ELb1ELb1ELb0ELb0EEENS1_36VarlenDynamicPersistentTileSchedulerILi64ELi64ELi256ELi128ELb0ELb1ELb1ELb0ELb1ELb1EEEEEEEEEvNT_6ParamsE --------------------------
	.section	.nv.shared._ZN7cutlass13device_kernelIN5flash11enable_sm90INS1_16FlashAttnFwdSm90INS1_25CollectiveMainloopFwdSm90ILi2EN4cute5tupleIJNS5_1CILi1EEES8_S8_EEENS6_IJNS7_ILi64EEESA_SA_EEELi512ENS_6half_tEfNS_4arch4Sm90ELb0ELb0ELb0ELb1ELb1ELb0ELb1ELb0ELb0ELb1ELb0ELb0EEENS1_21CollectiveEpilogueFwdINS6_IJSA_NS7_ILi512EEESA_EEES9_SC_SE_Li256ELb1ELb1ELb0ELb0EEENS1_36VarlenDynamicPersistentTileSchedulerILi64ELi64ELi256ELi128ELb0ELb1ELb1ELb0ELb1ELb1EEEEEEEEEvNT_6ParamsE,"aw",@nobits
	.sectionflags	@""
	.align	16
	.zero		1024


//--------------------- .nv.shared._ZN7cutlass13device_kernelIN5flash11enable_sm90INS1_16FlashAttnFwdSm90INS1_25CollectiveMainloopFwdSm90ILi2EN4cute5tupleIJNS5_1CILi1EEES8_S8_EEENS6_IJNS7_ILi64EEESA_SA_EEELi512ENS_6half_tEfNS_4arch4Sm90ELb0ELb0ELb0ELb1ELb1ELb1ELb1ELb0ELb0ELb1ELb0ELb0EEENS1_21CollectiveEpilogueFwdINS6_IJSA_NS7_ILi512EEESA_EEES9_SC_SE_Li256ELb1ELb1ELb0ELb0EEENS1_36VarlenDynamicPersistentTileSchedulerILi64ELi64ELi256ELi128ELb0ELb1ELb1ELb0ELb1ELb1EEEEEEEEEvNT_6ParamsE --------------------------
	.section	.nv.shared._ZN7cutlass13device_kernelIN5flash11enable_sm90INS1_16FlashAttnFwdSm90INS1_25CollectiveMainloopFwdSm90ILi2EN4cute5tupleIJNS5_1CILi1EEES8_S8_EEENS6_IJNS7_ILi64EEESA_SA_EEELi512ENS_6half_tEfNS_4arch4Sm90ELb0ELb0ELb0ELb1ELb1ELb1ELb1ELb0ELb0ELb1ELb0ELb0EEENS1_21CollectiveEpilogueFwdINS6_IJSA_NS7_ILi512EEESA_EEES9_SC_SE_Li256ELb1ELb1ELb0ELb0EEENS1_36VarlenDynamicPersistentTileSchedulerILi64ELi64ELi256ELi128ELb0ELb1ELb1ELb0ELb1ELb1EEEEEEEEEvNT_6ParamsE,"aw",@nobits
	.sectionflags	@""
	.align	16
	.zero		1024


//--------------------- .nv.shared._ZN7cutlass13device_kernelIN5flash11enable_sm90INS1_16FlashAttnFwdSm90INS1_25CollectiveMainloopFwdSm90ILi2EN4cute5tupleIJNS5_1CILi1EEES8_S8_EEENS6_IJNS7_ILi64EEESA_SA_EEELi512ENS_6half_tEfNS_4arch4Sm90ELb0ELb1ELb0ELb0ELb1ELb0ELb0ELb0ELb0ELb1ELb0ELb0EEENS1_21CollectiveEpilogueFwdINS6_IJSA_NS7_ILi512EEESA_EEES9_SC_SE_Li256ELb0ELb1ELb0ELb0EEENS1_30DynamicPersistentTileSchedulerILi256ELi128ELb0ELb1ELb1EEEEEEEEEvNT_6ParamsE --------------------------
	.section	.nv.shared._ZN7cutlass13device_kernelIN5flash11enable_sm90INS1_16FlashAttnFwdSm90INS1_25CollectiveMainloopFwdSm90ILi2EN4cute5tupleIJNS5_1CILi1EEES8_S8_EEENS6_IJNS7_ILi64EEESA_SA_EEELi512ENS_6half_tEfNS_4arch4Sm90ELb0ELb1ELb0ELb0ELb1ELb0ELb0ELb0ELb0ELb1ELb0ELb0EEENS1_21CollectiveEpilogueFwdINS6_IJSA_NS7_ILi512EEESA_EEES9_SC_SE_Li256ELb0ELb1ELb0ELb0EEENS1_30DynamicPersistentTileSchedulerILi256ELi128ELb0ELb1ELb1EEEEEEEEEvNT_6ParamsE,"aw",@nobits
	.sectionflags	@""
	.align	16
	.zero		1024


//--------------------- .nv.shared._ZN7cutlass13device_kernelIN5flash11enable_sm90INS1_16FlashAttnFwdSm90INS1_25CollectiveMainloopFwdSm90ILi2EN4cute5tupleIJNS5_1CILi1EEES8_S8_EEENS6_IJNS7_ILi64EEESA_SA_EEELi512ENS_6half_tEfNS_4arch4Sm90ELb0ELb1ELb0ELb0ELb1ELb0ELb1ELb0ELb0ELb1ELb0ELb0EEENS1_21CollectiveEpilogueFwdINS6_IJSA_NS7_ILi512EEESA_EEES9_SC_SE_Li256ELb0ELb1ELb0ELb0EEENS1_30DynamicPersistentTileSchedulerILi256ELi128ELb0ELb1ELb1EEEEEEEEEvNT_6ParamsE --------------------------
	.section	.nv.shared._ZN7cutlass13device_kernelIN5flash11enable_sm90INS1_16FlashAttnFwdSm90INS1_25CollectiveMainloopFwdSm90ILi2EN4cute5tupleIJNS5_1CILi1EEES8_S8_EEENS6_IJNS7_ILi64EEESA_SA_EEELi512ENS_6half_tEfNS_4arch4Sm90ELb0ELb1ELb0ELb0ELb1ELb0ELb1ELb0ELb0ELb1ELb0ELb0EEENS1_21CollectiveEpilogueFwdINS6_IJSA_NS7_ILi512EEESA_EEES9_SC_SE_Li256ELb0ELb1ELb0ELb0EEENS1_30DynamicPersistentTileSchedulerILi256ELi128ELb0ELb1ELb1EEEEEEEEEvNT_6ParamsE,"aw",@nobits
	.sectionflags	@""
	.align	16
	.zero		1024


//--------------------- .nv.shared._ZN7cutlass13device_kernelIN5flash11enable_sm90INS1_16FlashAttnFwdSm90INS1_25CollectiveMainloopFwdSm90ILi2EN4cute5tupleIJNS5_1CILi1EEES8_S8_EEENS6_IJNS7_ILi64EEESA_SA_EEELi512ENS_6half_tEfNS_4arch4Sm90ELb0ELb1ELb0ELb1ELb1ELb0ELb0ELb0ELb0ELb1ELb0ELb0EEENS1_21CollectiveEpilogueFwdINS6_IJSA_NS7_ILi512EEESA_EEES9_SC_SE_Li256ELb1ELb1ELb0ELb0EEENS1_36VarlenDynamicPersistentTileSchedulerILi64ELi64ELi256ELi128ELb0ELb1ELb1ELb1ELb0ELb1EEEEEEEEEvNT_6ParamsE --------------------------
	.section	.nv.shared._ZN7cutlass13device_kernelIN5flash11enable_sm90INS1_16FlashAttnFwdSm90INS1_25CollectiveMainloopFwdSm90ILi2EN4cute5tupleIJNS5_1CILi1EEES8_S8_EEENS6_IJNS7_ILi64EEESA_SA_EEELi512ENS_6half_tEfNS_4arch4Sm90ELb0ELb1ELb0ELb1ELb1ELb0ELb0ELb0ELb0ELb1ELb0ELb0EEENS1_21CollectiveEpilogueFwdINS6_IJSA_NS7_ILi512EEESA_EEES9_SC_SE_Li256ELb1ELb1ELb0ELb0EEENS1_36VarlenDynamicPersistentTileSchedulerILi64ELi64ELi256ELi128ELb0ELb1ELb1ELb1ELb0ELb1EEEEEEEEEvNT_6ParamsE,"aw",@nobits
	.sectionflags	@""
	.align	16
	.zero		1024


//--------------------- .nv.shared._ZN7cutlass13device_kernelIN5flash11enable_sm90INS1_16FlashAttnFwdSm90INS1_25CollectiveMainloopFwdSm90ILi2EN4cute5tupleIJNS5_1CILi1EEES8_S8_EEENS6_IJNS7_ILi64EEESA_SA_EEELi512ENS_6half_tEfNS_4arch4Sm90ELb0ELb1ELb0ELb1ELb1ELb1ELb0ELb0ELb0ELb1ELb0ELb0EEENS1_21CollectiveEpilogueFwdINS6_IJSA_NS7_ILi512EEESA_EEES9_SC_SE_Li256ELb1ELb1ELb0ELb0EEENS1_36VarlenDynamicPersistentTileSchedulerILi64ELi64ELi256ELi128ELb0ELb1ELb1ELb1ELb0ELb1EEEEEEEEEvNT_6ParamsE --------------------------
	.section	.nv.shared._ZN7cutlass13device_kernelIN5flash11enable_sm90INS1_16FlashAttnFwdSm90INS1_25CollectiveMainloopFwdSm90ILi2EN4cute5tupleIJNS5_1CILi1EEES8_S8_EEENS6_IJNS7_ILi64EEESA_SA_EEELi512ENS_6half_tEfNS_4arch4Sm90ELb0ELb1ELb0ELb1ELb1ELb1ELb0ELb0ELb0ELb1ELb0ELb0EEENS1_21CollectiveEpilogueFwdINS6_IJSA_NS7_ILi512EEESA_EEES9_SC_SE_Li256ELb1ELb1ELb0ELb0EEENS1_36VarlenDynamicPersistentTileSchedulerILi64ELi64ELi256ELi128ELb0ELb1ELb1ELb1ELb0ELb1EEEEEEEEEvNT_6ParamsE,"aw",@nobits
	.sectionflags	@""
	.align	16
	.zero		1024


//--------------------- .nv.shared._ZN7cutlass13device_kernelIN5flash11enable_sm90INS1_16FlashAttnFwdSm90INS1_25CollectiveMainloopFwdSm90ILi2EN4cute5tupleIJNS5_1CILi1EEES8_S8_EEENS6_IJNS7_ILi64EEESA_SA_EEELi512ENS_6half_tEfNS_4arch4Sm90ELb0ELb1ELb0ELb1ELb1ELb0ELb1ELb0ELb0ELb1ELb0ELb0EEENS1_21CollectiveEpilogueFwdINS6_IJSA_NS7_ILi512EEESA_EEES9_SC_SE_Li256ELb1ELb1ELb0ELb0EEENS1_36VarlenDynamicPersistentTileSchedulerILi64ELi64ELi256ELi128ELb0ELb1ELb1ELb1ELb0ELb1EEEEEEEEEvNT_6ParamsE --------------------------
	.section	.nv.shared._ZN7cutlass13device_kernelIN5flash11enable_sm90INS1_16FlashAttnFwdSm90INS1_25CollectiveMainloopFwdSm90ILi2EN4cute5tupleIJNS5_1CILi1EEES8_S8_EEENS6_IJNS7_ILi64EEESA_SA_EEELi512ENS_6half_tEfNS_4arch4Sm90ELb0ELb1ELb0ELb1ELb1ELb0ELb1ELb0ELb0ELb1ELb0ELb0EEENS1_21CollectiveEpilogueFwdINS6_IJSA_NS7_ILi512EEESA_EEES9_SC_SE_Li256ELb1ELb1ELb0ELb0EEENS1_36VarlenDynamicPersistentTileSchedulerILi64ELi64ELi256ELi128ELb0ELb1ELb1ELb1ELb0ELb1EEEEEEEEEvNT_6ParamsE,"aw",@nobits
	.sectionflags	@""
	.align	16
	.zero		1024


//--------------------- .nv.shared._ZN7cutlass13device_kernelIN5flash11enable_sm90INS1_16FlashAttnFwdSm90INS1_25CollectiveMainloopFwdSm90ILi2EN4cute5tupleIJNS5_1CILi1EEES8_S8_EEENS6_IJNS7_ILi64EEESA_SA_EEELi512ENS_6half_tEfNS_4arch4Sm90ELb0ELb1ELb0ELb1ELb1ELb1ELb1ELb0ELb0ELb1ELb0ELb0EEENS1_21CollectiveEpilogueFwdINS6_IJSA_NS7_ILi512EEESA_EEES9_SC_SE_Li256ELb1ELb1ELb0ELb0EEENS1_36VarlenDynamicPersistentTileSchedulerILi64ELi64ELi256ELi128ELb0ELb1ELb1ELb1ELb0ELb1EEEEEEEEEvNT_6ParamsE --------------------------
	.section	.nv.shared._ZN7cutlass13device_kernelIN5flash11enable_sm90INS1_16FlashAttnFwdSm90INS1_25CollectiveMainloopFwdSm90ILi2EN4cute5tupleIJNS5_1CILi1EEES8_S8_EEENS6_IJNS7_ILi64EEESA_SA_EEELi512ENS_6half_tEfNS_4arch4Sm90ELb0ELb1ELb0ELb1ELb1ELb1ELb1ELb0ELb0ELb1ELb0ELb0EEENS1_21CollectiveEpilogueFwdINS6_IJSA_NS7_ILi512EEESA_EEES9_SC_SE_Li256ELb1ELb1ELb0ELb0EEENS1_36VarlenDynamicPersistentTileSchedulerILi64ELi64ELi256ELi128ELb0ELb1ELb1ELb1ELb0ELb1EEEEEEEEEvNT_6ParamsE,"aw",@nobits
	.sectionflags	@""
	.align	16
	.zero		1024


//--------------------- .nv.shared._ZN7cutlass13device_kernelIN5flash11enable_sm90INS1_16FlashAttnFwdSm90INS1_25CollectiveMainloopFwdSm90ILi2EN4cute5tupleIJNS5_1CILi1EEES8_S8_EEENS6_IJNS7_ILi64EEESA_SA_EEELi512ENS_6half_tEfNS_4arch4Sm90ELb1ELb0ELb0ELb0ELb1ELb0ELb0ELb0ELb0ELb1ELb0ELb0EEENS1_21CollectiveEpilogueFwdINS6_IJSA_NS7_ILi512EEESA_EEES9_SC_SE_Li256ELb0ELb1ELb0ELb0EEENS1_30DynamicPersistentTileSchedulerILi256ELi128ELb0ELb1ELb1EEEEEEEEEvNT_6ParamsE --------------------------
	.section	.nv.shared._ZN7cutlass13device_kernelIN5flash11enable_sm90INS1_16FlashAttnFwdSm90INS1_25CollectiveMainloopFwdSm90ILi2EN4cute5tupleIJNS5_1CILi1EEES8_S8_EEENS6_IJNS7_ILi64EEESA_SA_EEELi512ENS_6half_tEfNS_4arch4Sm90ELb1ELb0ELb0ELb0ELb1ELb0ELb0ELb0ELb0ELb1ELb0ELb0EEENS1_21CollectiveEpilogueFwdINS6_IJSA_NS7_ILi512EEESA_EEES9_SC_SE_Li256ELb0ELb1ELb0ELb0EEENS1_30DynamicPersistentTileSchedulerILi256ELi128ELb0ELb1ELb1EEEEEEEEEvNT_6ParamsE,"aw",@nobits
	.sectionflags	@""
	.align	16
	.zero		1024


//--------------------- .nv.shared._ZN7cutlass13device_kernelIN5flash11enable_sm90INS1_16FlashAttnFwdSm90INS1_25CollectiveMainloopFwdSm90ILi2EN4cute5tupleIJNS5_1CILi1EEES8_S8_EEENS6_IJNS7_ILi64EEESA_SA_EEELi512ENS_6half_tEfNS_4arch4Sm90ELb1ELb0ELb0ELb0ELb1ELb0ELb1ELb0ELb0ELb1ELb0ELb0EEENS1_21CollectiveEpilogueFwdINS6_IJSA_NS7_ILi512EEESA_EEES9_SC_SE_Li256ELb0ELb1ELb0ELb0EEENS1_30DynamicPersistentTileSchedulerILi256ELi128ELb0ELb1ELb1EEEEEEEEEvNT_6ParamsE --------------------------
	.section	.nv.shared._ZN7cutlass13device_kernelIN5flash11enable_sm90INS1_16FlashAttnFwdSm90INS1_25CollectiveMainloopFwdSm90ILi2EN4cute5tupleIJNS5_1CILi1EEES8_S8_EEENS6_IJNS7_ILi64EEESA_SA_EEELi512ENS_6half_tEfNS_4arch4Sm90ELb1ELb0ELb0ELb0ELb1ELb0ELb1ELb0ELb0ELb1ELb0ELb0EEENS1_21CollectiveEpilogueFwdINS6_IJSA_NS7_ILi512EEESA_EEES9_SC_SE_Li256ELb0ELb1ELb0ELb0EEENS1_30DynamicPersistentTileSchedulerILi256ELi128ELb0ELb1ELb1EEEEEEEEEvNT_6ParamsE,"aw",@nobits
	.sectionflags	@""
	.align	16
	.zero		1024


//--------------------- .nv.shared._ZN7cutlass13device_kernelIN5flash11enable_sm90INS1_16FlashAttnFwdSm90INS1_25CollectiveMainloopFwdSm90ILi2EN4cute5tupleIJNS5_1CILi1EEES8_S8_EEENS6_IJNS7_ILi64EEESA_SA_EEELi512ENS_6half_tEfNS_4arch4Sm90ELb1ELb0ELb0ELb1ELb1ELb0ELb0ELb0ELb0ELb1ELb0ELb0EEENS1_21CollectiveEpilogueFwdINS6_IJSA_NS7_ILi512EEESA_EEES9_SC_SE_Li256ELb1ELb1ELb0ELb0EEENS1_36VarlenDynamicPersistentTileSchedulerILi64ELi64ELi256ELi128ELb0ELb1ELb1ELb1ELb1ELb1EEEEEEEEEvNT_6ParamsE --------------------------
	.section	.nv.shared._ZN7cutlass13device_kernelIN5flash11enable_sm90INS1_16FlashAttnFwdSm90INS1_25CollectiveMainloopFwdSm90ILi2EN4cute5tupleIJNS5_1CILi1EEES8_S8_EEENS6_IJNS7_ILi64EEESA_SA_EEELi512ENS_6half_tEfNS_4arch4Sm90ELb1ELb0ELb0ELb1ELb1ELb0ELb0ELb0ELb0ELb1ELb0ELb0EEENS1_21CollectiveEpilogueFwdINS6_IJSA_NS7_ILi512EEESA_EEES9_SC_SE_Li256ELb1ELb1ELb0ELb0EEENS1_36VarlenDynamicPersistentTileSchedulerILi64ELi64ELi256ELi128ELb0ELb1ELb1ELb1ELb1ELb1EEEEEEEEEvNT_6ParamsE,"aw",@nobits
	.sectionflags	@""
	.align	16
	.zero		1024


//--------------------- .nv.shared._ZN7cutlass13device_kernelIN5flash11enable_sm90INS1_16FlashAttnFwdSm90INS1_25CollectiveMainloopFwdSm90ILi2EN4cute5tupleIJNS5_1CILi1EEES8_S8_EEENS6_IJNS7_ILi64EEESA_SA_EEELi512ENS_6half_tEfNS_4arch4Sm90ELb1ELb0ELb0ELb1ELb1ELb1ELb0ELb0ELb0ELb1ELb0ELb0EEENS1_21CollectiveEpilogueFwdINS6_IJSA_NS7_ILi512EEESA_EEES9_SC_SE_Li256ELb1ELb1ELb0ELb0EEENS1_36VarlenDynamicPersistentTileSchedulerILi64ELi64ELi256ELi128ELb0ELb1ELb1ELb1ELb1ELb1EEEEEEEEEvNT_6ParamsE --------------------------
	.section	.nv.shared._ZN7cutlass13device_kernelIN5flash11enable_sm90INS1_16FlashAttnFwdSm90INS1_25CollectiveMainloopFwdSm90ILi2EN4cute5tupleIJNS5_1CILi1EEES8_S8_EEENS6_IJNS7_ILi64EEESA_SA_EEELi512ENS_6half_tEfNS_4arch4Sm90ELb1ELb0ELb0ELb1ELb1ELb1ELb0ELb0ELb0ELb1ELb0ELb0EEENS1_21CollectiveEpilogueFwdINS6_IJSA_NS7_ILi512EEESA_EEES9_SC_SE_Li256ELb1ELb1ELb0ELb0EEENS1_36VarlenDynamicPersistentTileSchedulerILi64ELi64ELi256ELi128ELb0ELb1ELb1ELb1ELb1ELb1EEEEEEEEEvNT_6ParamsE,"aw",@nobits
	.sectionflags	@""
	.align	16
	.zero		1024


//--------------------- .nv.shared._ZN7cutlass13device_kernelIN5flash11enable_sm90INS1_16FlashAttnFwdSm90INS1_25CollectiveMainloopFwdSm90ILi2EN4cute5tupleIJNS5_1CILi1EEES8_S8_EEENS6_IJNS7_ILi64EEESA_SA_EEELi512ENS_6half_tEfNS_4arch4Sm90ELb1ELb0ELb0ELb1ELb1ELb0ELb1ELb0ELb0ELb1ELb0ELb0EEENS1_21CollectiveEpilogueFwdINS6_IJSA_NS7_ILi512EEESA_EEES9_SC_SE_Li256ELb1ELb1ELb0ELb0EEENS1_36VarlenDynamicPersistentTileSchedulerILi64ELi64ELi256ELi128ELb0ELb1ELb1ELb1ELb1ELb1EEEEEEEEEvNT_6ParamsE --------------------------
	.section	.nv.shared._ZN7cutlass13device_kernelIN5flash11enable_sm90INS1_16FlashAttnFwdSm90INS1_25CollectiveMainloopFwdSm90ILi2EN4cute5tupleIJNS5_1CILi1EEES8_S8_EEENS6_IJNS7_ILi64EEESA_SA_EEELi512ENS_6half_tEfNS_4arch4Sm90ELb1ELb0ELb0ELb1ELb1ELb0ELb1ELb0ELb0ELb1ELb0ELb0EEENS1_21CollectiveEpilogueFwdINS6_IJSA_NS7_ILi512EEESA_EEES9_SC_SE_Li256ELb1ELb1ELb0ELb0EEENS1_36VarlenDynamicPersistentTileSchedulerILi64ELi64ELi256ELi128ELb0ELb1ELb1ELb1ELb1ELb1EEEEEEEEEvNT_6ParamsE,"aw",@nobits
	.sectionflags	@""
	.align	16
	.zero		1024


//--------------------- .nv.shared._ZN7cutlass13device_kernelIN5flash11enable_sm90INS1_16FlashAttnFwdSm90INS1_25CollectiveMainloopFwdSm90ILi2EN4cute5tupleIJNS5_1CILi1EEES8_S8_EEENS6_IJNS7_ILi64EEESA_SA_EEELi512ENS_6half_tEfNS_4arch4Sm90ELb1ELb0ELb0ELb1ELb1ELb1ELb1ELb0ELb0ELb1ELb0ELb0EEENS1_21CollectiveEpilogueFwdINS6_IJSA_NS7_ILi512EEESA_EEES9_SC_SE_Li256ELb1ELb1ELb0ELb0EEENS1_36VarlenDynamicPersistentTileSchedulerILi64ELi64ELi256ELi128ELb0ELb1ELb1ELb1ELb1ELb1EEEEEEEEEvNT_6ParamsE --------------------------
	.section	.nv.shared._ZN7cutlass13device_kernelIN5flash11enable_sm90INS1_16FlashAttnFwdSm90INS1_25CollectiveMainloopFwdSm90ILi2EN4cute5tupleIJNS5_1CILi1EEES8_S8_EEENS6_IJNS7_ILi64EEESA_SA_EEELi512ENS_6half_tEfNS_4arch4Sm90ELb1ELb0ELb0ELb1ELb1ELb1ELb1ELb0ELb0ELb1ELb0ELb0EEENS1_21CollectiveEpilogueFwdINS6_IJSA_NS7_ILi512EEESA_EEES9_SC_SE_Li256ELb1ELb1ELb0ELb0EEENS1_36VarlenDynamicPersistentTileSchedulerILi64ELi64ELi256ELi128ELb0ELb1ELb1ELb1ELb1ELb1EEEEEEEEEvNT_6ParamsE,"aw",@nobits
	.sectionflags	@""
	.align	16
	.zero		1024


//--------------------- .nv.shared._ZN7cutlass13device_kernelIN5flash11enable_sm90INS1_16FlashAttnFwdSm90INS1_25CollectiveMainloopFwdSm90ILi2EN4cute5tupleIJNS5_1CILi1EEES8_S8_EEENS6_IJNS7_ILi128EEENS7_ILi96EEENS7_ILi64EEEEEELi256ENS_6half_tEfNS_4arch4Sm90ELb0ELb0ELb0ELb0ELb1ELb0ELb0ELb1ELb0ELb1ELb0ELb0EEENS1_21CollectiveEpilogueFwdINS6_IJSA_NS7_ILi256EEESB_EEES9_SE_SG_Li256ELb0ELb1ELb0ELb0EEENS1_29StaticPersistentTileSchedulerILb0EEEEEEEEEvNT_6ParamsE --------------------------
	.section	.nv.shared._ZN7cutlass13device_kernelIN5flash11enable_sm90INS1_16FlashAttnFwdSm90INS1_25CollectiveMainloopFwdSm90ILi2EN4cute5tupleIJNS5_1CILi1EEES8_S8_EEENS6_IJNS7_ILi128EEENS7_ILi96EEENS7_ILi64EEEEEELi256ENS_6half_tEfNS_4arch4Sm90ELb0ELb0ELb0ELb0ELb1ELb0ELb0ELb1ELb0ELb1ELb0ELb0EEENS1_21CollectiveEpilogueFwdINS6_IJSA_NS7_ILi256EEESB_EEES9_SE_SG_Li256ELb0ELb1ELb0ELb0EEENS1_29StaticPersistentTileSchedulerILb0EEEEEEEEEvNT_6ParamsE,"aw",@nobits
	.sectionflags	@""
	.align	16
	.zero		1024


//--------------------- .nv.shared._ZN7cutlass13device_kernelIN5flash11enable_sm90INS1_16FlashAttnFwdSm90INS1_25CollectiveMainloopFwdSm90ILi2EN4cute5tupleIJNS5_1CILi1EEES8_S8_EEENS6_IJNS7_ILi128EEENS7_ILi96EEENS7_ILi64EEEEEELi256ENS_6half_tEfNS_4arch4Sm90ELb0ELb0ELb0ELb0ELb1ELb0ELb1ELb1ELb0ELb1ELb0ELb0EEENS1_21CollectiveEpilogueFwdINS6_IJSA_NS7_ILi256EEESB_EEES9_SE_SG_Li256ELb0ELb1ELb0ELb0EEENS1_29StaticPersistentTileSchedulerILb0EEEEEEEEEvNT_6ParamsE --------------------------
	.section	.nv.shared._ZN7cutlass13device_kernelIN5flash11enable_sm90INS1_16FlashAttnFwdSm90INS1_25CollectiveMainloopFwdSm90ILi2EN4cute5tupleIJNS5_1CILi1EEES8_S8_EEENS6_IJNS7_ILi128EEENS7_ILi96EEENS7_ILi64EEEEEELi256ENS_6half_tEfNS_4arch4Sm90ELb0ELb0ELb0ELb0ELb1ELb0ELb1ELb1ELb0ELb1ELb0ELb0EEENS1_21CollectiveEpilogueFwdINS6_IJSA_NS7_ILi256EEESB_EEES9_SE_SG_Li256ELb0ELb1ELb0ELb0EEENS1_29StaticPersistentTileSchedulerILb0EEEEEEEEEvNT_6ParamsE,"aw",@nobits
	.sectionflags	@""
	.align	16
	.zero		1024


//--------------------- .nv.shared._ZN7cutlass13device_kernelIN5flash11enable_sm90INS1_16FlashAttnFwdSm90INS1_25CollectiveMainloopFwdSm90ILi2EN4cute5tupleIJNS5_1CILi1EEES8_S8_EEENS6_IJNS7_ILi128EEENS7_ILi96EEENS7_ILi64EEEEEELi256ENS_6half_tEfNS_4arch4Sm90ELb0ELb0ELb0ELb1ELb1ELb0ELb0ELb1ELb0ELb1ELb0ELb0EEENS1_21CollectiveEpilogueFwdINS6_IJSA_NS7_ILi256EEESB_EEES9_SE_SG_Li256ELb1ELb1ELb0ELb0EEENS1_36VarlenDynamicPersistentTileSchedulerILi128ELi96ELi256ELi128ELb0ELb1ELb1ELb0ELb1ELb1EEEEEEEEEvNT_6ParamsE --------------------------
	.section	.nv.shared._ZN7cutlass13device_kernelIN5flash11enable_sm90INS1_16FlashAttnFwdSm90INS1_25CollectiveMainloopFwdSm90ILi2EN4cute5tupleIJNS5_1CILi1EEES8_S8_EEENS6_IJNS7_ILi128EEENS7_ILi96EEENS7_ILi64EEEEEELi256ENS_6half_tEfNS_4arch4Sm90ELb0ELb0ELb0ELb1ELb1ELb0ELb0ELb1ELb0ELb1ELb0ELb0EEENS1_21CollectiveEpilogueFwdINS6_IJSA_NS7_ILi256EEESB_EEES9_SE_SG_Li256ELb1ELb1ELb0ELb0EEENS1_36VarlenDynamicPersistentTileSchedulerILi128ELi96ELi256ELi128ELb0ELb1ELb1ELb0ELb1ELb1EEEEEEEEEvNT_6ParamsE,"aw",@nobits
	.sectionflags	@""
	.align	16
	.zero		1024


//--------------------- .nv.shared._ZN7cutlass13device_kernelIN5flash11enable_sm90INS1_16FlashAttnFwdSm90INS1_25CollectiveMainloopFwdSm90ILi2EN4cute5tupleIJNS5_1CILi1EEES8_S8_EEENS6_IJNS7_ILi128EEENS7_ILi96EEENS7_ILi64EEEEEELi256ENS_6half_tEfNS_4arch4Sm90ELb0ELb0ELb0ELb1ELb1ELb1ELb0ELb1ELb0ELb1ELb0ELb0EEENS1_21CollectiveEpilogueFwdINS6_IJSA_NS7_ILi256EEESB_EEES9_SE_SG_Li256ELb1ELb1ELb0ELb0EEENS1_36VarlenDynamicPersistentTileSchedulerILi128ELi96ELi256ELi128ELb0ELb1ELb1ELb0ELb1ELb1EEEEEEEEEvNT_6ParamsE --------------------------
	.section	.nv.shared._ZN7cutlass13device_kernelIN5flash11enable_sm90INS1_16FlashAttnFwdSm90INS1_25CollectiveMainloopFwdSm90ILi2EN4cute5tupleIJNS5_1CILi1EEES8_S8_EEENS6_IJNS7_ILi128EEENS7_ILi96EEENS7_ILi64EEEEEELi256ENS_6half_tEfNS_4arch4Sm90ELb0ELb0ELb0ELb1ELb1ELb1ELb0ELb1ELb0ELb1ELb0ELb0EEENS1_21CollectiveEpilogueFwdINS6_IJSA_NS7_ILi256EEESB_EEES9_SE_SG_Li256ELb1ELb1ELb0ELb0EEENS1_36VarlenDynamicPersistentTileSchedulerILi128ELi96ELi256ELi128ELb0ELb1ELb1ELb0ELb1ELb1EEEEEEEEEvNT_6ParamsE,"aw",@nobits
	.sectionflags	@""
	.align	16
	.zero		1024


//--------------------- .nv.shared._ZN7cutlass13device_kernelIN5flash11enable_sm90INS1_16FlashAttnFwdSm90INS1_25CollectiveMainloopFwdSm90ILi2EN4cute5tupleIJNS5_1CILi1EEES8_S8_EEENS6_IJNS7_ILi128EEENS7_ILi96EEENS7_ILi64EEEEEELi256ENS_6half_tEfNS_4arch4Sm90ELb0ELb0ELb0ELb1ELb1ELb0ELb1ELb1ELb0ELb1ELb0ELb0EEENS1_21CollectiveEpilogueFwdINS6_IJSA_NS7_ILi256EEESB_EEES9_SE_SG_Li256ELb1ELb1ELb0ELb0EEENS1_36VarlenDynamicPersistentTileSchedulerILi128ELi96ELi256ELi128ELb0ELb1ELb1ELb0ELb1ELb1EEEEEEEEEvNT_6ParamsE --------------------------
	.section	.nv.shared._ZN7cutlass13device_kernelIN5flash11enable_sm90INS1_16FlashAttnFwdSm90INS1_25CollectiveMainloopFwdSm90ILi2EN4cute5tupleIJNS5_1CILi1EEES8_S8_EEENS6_IJNS7_ILi128EEENS7_ILi96EEENS7_ILi64EEEEEELi256ENS_6half_tEfNS_4arch4Sm90ELb0ELb0ELb0ELb1ELb1ELb0ELb1ELb1ELb0ELb1ELb0ELb0EEENS1_21CollectiveEpilogueFwdINS6_IJSA_NS7_ILi256EEESB_EEES9_SE_SG_Li256ELb1ELb1ELb0ELb0EEENS1_36VarlenDynamicPersistentTileSchedulerILi128ELi96ELi256ELi128ELb0ELb1ELb1ELb0ELb1ELb1EEEEEEEEEvNT_6ParamsE,"aw",@nobits
	.sectionflags	@""
	.align	16
	.zero		1024


//--------------------- .nv.shared._ZN7cutlass13device_kernelIN5flash11enable_sm90INS1_16FlashAttnFwdSm90INS1_25CollectiveMainloopFwdSm90ILi2EN4cute5tupleIJNS5_1CILi1EEES8_S8_EEENS6_IJNS7_ILi128EEENS7_ILi96EEENS7_ILi64EEEEEELi256ENS_6half_tEfNS_4arch4Sm90ELb0ELb0ELb0ELb1ELb1ELb1ELb1ELb1ELb0ELb1ELb0ELb0EEENS1_21CollectiveEpilogueFwdINS6_IJSA_NS7_ILi256EEESB_EEES9_SE_SG_Li256ELb1ELb1ELb0ELb0EEENS1_36VarlenDynamicPersistentTileSchedulerILi128ELi96ELi256ELi128ELb0ELb1ELb1ELb0ELb1ELb1EEEEEEEEEvNT_6ParamsE --------------------------
	.section	.nv.shared._ZN7cutlass13device_kernelIN5flash11enable_sm90INS1_16FlashAttnFwdSm90INS1_25CollectiveMainloopFwdSm90ILi2EN4cute5tupleIJNS5_1CILi1EEES8_S8_EEENS6_IJNS7_ILi128EEENS7_ILi96EEENS7_ILi64EEEEEELi256ENS_6half_tEfNS_4arch4Sm90ELb0ELb0ELb0ELb1ELb1ELb1ELb1ELb1ELb0ELb1ELb0ELb0EEENS1_21CollectiveEpilogueFwdINS6_IJSA_NS7_ILi256EEESB_EEES9_SE_SG_Li256ELb1ELb1ELb0ELb0EEENS1_36VarlenDynamicPersistentTileSchedulerILi128ELi96ELi256ELi128ELb0ELb1ELb1ELb0ELb1ELb1EEEEEEEEEvNT_6ParamsE,"aw",@nobits
	.sectionflags	@""
	.align	16
	.zero		1024


//--------------------- .nv.shared._ZN7cutlass13device_kernelIN5flash11enable_sm90INS1_16FlashAttnFwdSm90INS1_25CollectiveMainloopFwdSm90ILi2EN4cute5tupleIJNS5_1CILi1EEES8_S8_EEENS6_IJNS7_ILi128EEENS7_ILi96EEENS7_ILi64EEEEEELi256ENS_6half_tEfNS_4arch4Sm90ELb0ELb1ELb0ELb0ELb1ELb0ELb0ELb1ELb0ELb1ELb0ELb0EEENS1_21CollectiveEpilogueFwdINS6_IJSA_NS7_ILi256EEESB_EEES9_SE_SG_Li256ELb0ELb1ELb0ELb0EEENS1_30DynamicPersistentTileSchedulerILi256ELi128ELb0ELb1ELb1EEEEEEEEEvNT_6ParamsE --------------------------
	.section	.nv.shared._ZN7cutlass13device_kernelIN5flash11enable_sm90INS1_16FlashAttnFwdSm90INS1_25CollectiveMainloopFwdSm90ILi2EN4cute5tupleIJNS5_1CILi1EEES8_S8_EEENS6_IJNS7_ILi128EEENS7_ILi96EEENS7_ILi64EEEEEELi256ENS_6half_tEfNS_4arch4Sm90ELb0ELb1ELb0ELb0ELb1ELb0ELb0ELb1ELb0ELb1ELb0ELb0EEENS1_21CollectiveEpilogueFwdINS6_IJSA_NS7_ILi256EEESB_EEES9_SE_SG_Li256ELb0ELb1ELb0ELb0EEENS1_30DynamicPersistentTileSchedulerILi256ELi128ELb0ELb1ELb1EEEEEEEEEvNT_6ParamsE,"aw",@nobits
	.sectionflags	@""
	.align	16
	.zero		1024


//--------------------- .nv.shared._ZN7cutlass13device_kernelIN5flash11enable_sm90INS1_16FlashAttnFwdSm90INS1_25CollectiveMainloopFwdSm90ILi2EN4cute5tupleIJNS5_1CILi1EEES8_S8_EEENS6_IJNS7_ILi128EEENS7_ILi96EEENS7_ILi64EEEEEELi256ENS_6half_tEfNS_4arch4Sm90ELb0ELb1ELb0ELb0ELb1ELb0ELb1ELb1ELb0ELb1ELb0ELb0EEENS1_21CollectiveEpilogueFwdINS6_IJSA_NS7_ILi256EEESB_EEES9_SE_SG_Li256ELb0ELb1ELb0ELb0EEENS1_30DynamicPersistentTileSchedulerILi256ELi128ELb0ELb1ELb1EEEEEEEEEvNT_6ParamsE --------------------------
	.section	.nv.shared._ZN7cutlass13device_kernelIN5flash11enable_sm90INS1_16FlashAttnFwdSm90INS1_25CollectiveMainloopFwdSm90ILi2EN4cute5tupleIJNS5_1CILi1EEES8_S8_EEENS6_IJNS7_ILi128EEENS7_ILi96EEENS7_ILi64EEEEEELi256ENS_6half_tEfNS_4arch4Sm90ELb0ELb1ELb0ELb0ELb1ELb0ELb1ELb1ELb0ELb1ELb0ELb0EEENS1_21CollectiveEpilogueFwdINS6_IJSA_NS7_ILi256EEESB_EEES9_SE_SG_Li256ELb0ELb1ELb0ELb0EEENS1_30DynamicPersistentTileSchedulerILi256ELi128ELb0ELb1ELb1EEEEEEEEEvNT_6ParamsE,"aw",@nobits
	.sectionflags	@""
	.align	16
	.zero		1024


//--------------------- .nv.shared._ZN7cutlass13device_kernelIN5flash11enable_sm90INS1_16FlashAttnFwdSm90INS1_25CollectiveMainloopFwdSm90ILi2EN4cute5tupleIJNS5_1CILi1EEES8_S8_EEENS6_IJNS7_ILi128EEENS7_ILi96EEENS7_ILi64EEEEEELi256ENS_6half_tEfNS_4arch4Sm90ELb0ELb1ELb0ELb1ELb1ELb0ELb0ELb1ELb0ELb1ELb0ELb0EEENS1_21CollectiveEpilogueFwdINS6_IJSA_NS7_ILi256EEESB_EEES9_SE_SG_Li256ELb1ELb1ELb0ELb0EEENS1_36VarlenDynamicPersistentTileSchedulerILi128ELi96ELi256ELi128ELb0ELb1ELb1ELb1ELb0ELb1EEEEEEEEEvNT_6ParamsE --------------------------
	.section	.nv.shared._ZN7cutlass13device_kernelIN5flash11enable_sm90INS1_16FlashAttnFwdSm90INS1_25CollectiveMainloopFwdSm90ILi2EN4cute5tupleIJNS5_1CILi1EEES8_S8_EEENS6_IJNS7_ILi128EEENS7_ILi96EEENS7_ILi64EEEEEELi256ENS_6half_tEfNS_4arch4Sm90ELb0ELb1ELb0ELb1ELb1ELb0ELb0ELb1ELb0ELb1ELb0ELb0EEENS1_21CollectiveEpilogueFwdINS6_IJSA_NS7_ILi256EEESB_EEES9_SE_SG_Li256ELb1ELb1ELb0ELb0EEENS1_36VarlenDynamicPersistentTileSchedulerILi128ELi96ELi256ELi128ELb0ELb1ELb1ELb1ELb0ELb1EEEEEEEEEvNT_6ParamsE,"aw",@nobits
	.sectionflags	@""
	.align	16
	.zero		1024


//--------------------- .nv.shared._ZN7cutlass13device_kernelIN5flash11enable_sm90INS1_16FlashAttnFwdSm90INS1_25CollectiveMainloopFwdSm90ILi2EN4cute5tupleIJNS5_1CILi1EEES8_S8_EEENS6_IJNS7_ILi128EEENS7_ILi96EEENS7_ILi64EEEEEELi256ENS_6half_tEfNS_4arch4Sm90ELb0ELb1ELb0ELb1ELb1ELb1ELb0ELb1ELb0ELb1ELb0ELb0EEENS1_21CollectiveEpilogueFwdINS6_IJSA_NS7_ILi256EEESB_EEES9_SE_SG_Li256ELb1ELb1ELb0ELb0EEENS1_36VarlenDynamicPersistentTileSchedulerILi128ELi96ELi256ELi128ELb0ELb1ELb1ELb1ELb0ELb1EEEEEEEEEvNT_6ParamsE --------------------------
	.section	.nv.shared._ZN7cutlass13device_kernelIN5flash11enable_sm90INS1_16FlashAttnFwdSm90INS1_25CollectiveMainloopFwdSm90ILi2EN4cute5tupleIJNS5_1CILi1EEES8_S8_EEENS6_IJNS7_ILi128EEENS7_ILi96EEENS7_ILi64EEEEEELi256ENS_6half_tEfNS_4arch4Sm90ELb0ELb1ELb0ELb1ELb1ELb1ELb0ELb1ELb0ELb1ELb0ELb0EEENS1_21CollectiveEpilogueFwdINS6_IJSA_NS7_ILi256EEESB_EEES9_SE_SG_Li256ELb1ELb1ELb0ELb0EEENS1_36VarlenDynamicPersistentTileSchedulerILi128ELi96ELi256ELi128ELb0ELb1ELb1ELb1ELb0ELb1EEEEEEEEEvNT_6ParamsE,"aw",@nobits
	.sectionflags	@""
	.align	16
	.zero		1024


//--------------------- .nv.shared._ZN7cutlass13device_kernelIN5flash11enable_sm90INS1_16FlashAttnFwdSm90INS1_25CollectiveMainloopFwdSm90ILi2EN4cute5tupleIJNS5_1CILi1EEES8_S8_EEENS6_IJNS7_ILi128EEENS7_ILi96EEENS7_ILi64EEEEEELi256ENS_6half_tEfNS_4arch4Sm90ELb0ELb1ELb0ELb1ELb1ELb0ELb1ELb1ELb0ELb1ELb0ELb0EEENS1_21CollectiveEpilogueFwdINS6_IJSA_NS7_ILi256EEESB_EEES9_SE_SG_Li256ELb1ELb1ELb0ELb0EEENS1_36VarlenDynamicPersistentTileSchedulerILi128ELi96ELi256ELi128ELb0ELb1ELb1ELb1ELb0ELb1EEEEEEEEEvNT_6ParamsE --------------------------
	.section	.nv.shared._ZN7cutlass13device_kernelIN5flash11enable_sm90INS1_16FlashAttnFwdSm90INS1_25CollectiveMainloopFwdSm90ILi2EN4cute5tupleIJNS5_1CILi1EEES8_S8_EEENS6_IJNS7_ILi128EEENS7_ILi96EEENS7_ILi64EEEEEELi256ENS_6half_tEfNS_4arch4Sm90ELb0ELb1ELb0ELb1ELb1ELb0ELb1ELb1ELb0ELb1ELb0ELb0EEENS1_21CollectiveEpilogueFwdINS6_IJSA_NS7_ILi256EEESB_EEES9_SE_SG_Li256ELb1ELb1ELb0ELb0EEENS1_36VarlenDynamicPersistentTileSchedulerILi128ELi96ELi256ELi128ELb0ELb1ELb1ELb1ELb0ELb1EEEEEEEEEvNT_6ParamsE,"aw",@nobits
	.sectionflags	@""
	.align	16
	.zero		1024


//--------------------- .nv.shared._ZN7cutlass13device_kernelIN5flash11enable_sm90INS1_16FlashAttnFwdSm90INS1_25CollectiveMainloopFwdSm90ILi2EN4cute5tupleIJNS5_1CILi1EEES8_S8_EEENS6_IJNS7_ILi128EEENS7_ILi96EEENS7_ILi64EEEEEELi256ENS_6half_tEfNS_4arch4Sm90ELb0ELb1ELb0ELb1ELb1ELb1ELb1ELb1ELb0ELb1ELb0ELb0EEENS1_21CollectiveEpilogueFwdINS6_IJSA_NS7_ILi256EEESB_EEES9_SE_SG_Li256ELb1ELb1ELb0ELb0EEENS1_36VarlenDynamicPersistentTileSchedulerILi128ELi96ELi256ELi128ELb0ELb1ELb1ELb1ELb0ELb1EEEEEEEEEvNT_6ParamsE --------------------------
	.section	.nv.shared._ZN7cutlass13device_kernelIN5flash11enable_sm90INS1_16FlashAttnFwdSm90INS1_25CollectiveMainloopFwdSm90ILi2EN4cute5tupleIJNS5_1CILi1EEES8_S8_EEENS6_IJNS7_ILi128EEENS7_ILi96EEENS7_ILi64EEEEEELi256ENS_6half_tEfNS_4arch4Sm90ELb0ELb1ELb0ELb1ELb1ELb1ELb1ELb1ELb0ELb1ELb0ELb0EEENS1_21CollectiveEpilogueFwdINS6_IJSA_NS7_ILi256EEESB_EEES9_SE_SG_Li256ELb1ELb1ELb0ELb0EEENS1_36VarlenDynamicPersistentTileSchedulerILi128ELi96ELi256ELi128ELb0ELb1ELb1ELb1ELb0ELb1EEEEEEEEEvNT_6ParamsE,"aw",@nobits
	.sectionflags	@""
	.align	16
	.zero		1024


//--------------------- .nv.shared._ZN7cutlass13device_kernelIN5flash11enable_sm90INS1_16FlashAttnFwdSm90INS1_25CollectiveMainloopFwdSm90ILi2EN4cute5tupleIJNS5_1CILi1EEES8_S8_EEENS6_IJNS7_ILi128EEENS7_ILi96EEENS7_ILi64EEEEEELi256ENS_6half_tEfNS_4arch4Sm90ELb1ELb0ELb0ELb0ELb1ELb0ELb0ELb1ELb0ELb1ELb0ELb0EEENS1_21CollectiveEpilogueFwdINS6_IJSA_NS7_ILi256EEESB_EEES9_SE_SG_Li256ELb0ELb1ELb0ELb0EEENS1_30DynamicPersistentTileSchedulerILi256ELi128ELb0ELb1ELb1EEEEEEEEEvNT_6ParamsE --------------------------
	.section	.nv.shared._ZN7cutlass13device_kernelIN5flash11enable_sm90INS1_16FlashAttnFwdSm90INS1_25CollectiveMainloopFwdSm90ILi2EN4cute5tupleIJNS5_1CILi1EEES8_S8_EEENS6_IJNS7_ILi128EEENS7_ILi96EEENS7_ILi64EEEEEELi256ENS_6half_tEfNS_4arch4Sm90ELb1ELb0ELb0ELb0ELb1ELb0ELb0ELb1ELb0ELb1ELb0ELb0EEENS1_21CollectiveEpilogueFwdINS6_IJSA_NS7_ILi256EEESB_EEES9_SE_SG_Li256ELb0ELb1ELb0ELb0EEENS1_30DynamicPersistentTileSchedulerILi256ELi128ELb0ELb1ELb1EEEEEEEEEvNT_6ParamsE,"aw",@nobits
	.sectionflags	@""
	.align	16
	.zero		1024


//--------------------- .nv.shared._ZN7cutlass13device_kernelIN5flash11enable_sm90INS1_16FlashAttnFwdSm90INS1_25CollectiveMainloopFwdSm90ILi2EN4cute5tupleIJNS5_1CILi1EEES8_S8_EEENS6_IJNS7_ILi128EEENS7_ILi96EEENS7_ILi64EEEEEELi256ENS_6half_tEfNS_4arch4Sm90ELb1ELb0ELb0ELb0ELb1ELb0ELb1ELb1ELb0ELb1ELb0ELb0EEENS1_21CollectiveEpilogueFwdINS6_IJSA_NS7_ILi256EEESB_EEES9_SE_SG_Li256ELb0ELb1ELb0ELb0EEENS1_30DynamicPersistentTileSchedulerILi256ELi128ELb0ELb1ELb1EEEEEEEEEvNT_6ParamsE --------------------------
	.section	.nv.shared._ZN7cutlass13device_kernelIN5flash11enable_sm90INS1_16FlashAttnFwdSm90INS1_25CollectiveMainloopFwdSm90ILi2EN4cute5tupleIJNS5_1CILi1EEES8_S8_EEENS6_IJNS7_ILi128EEENS7_ILi96EEENS7_ILi64EEEEEELi256ENS_6half_tEfNS_4arch4Sm90ELb1ELb0ELb0ELb0ELb1ELb0ELb1ELb1ELb0ELb1ELb0ELb0EEENS1_21CollectiveEpilogueFwdINS6_IJSA_NS7_ILi256EEESB_EEES9_SE_SG_Li256ELb0ELb1ELb0ELb0EEENS1_30DynamicPersistentTileSchedulerILi256ELi128ELb0ELb1ELb1EEEEEEEEEvNT_6ParamsE,"aw",@nobits
	.sectionflags	@""
	.align	16
	.zero		1024


//--------------------- .nv.shared._ZN7cutlass13device_kernelIN5flash11enable_sm90INS1_16FlashAttnFwdSm90INS1_25CollectiveMainloopFwdSm90ILi2EN4cute5tupleIJNS5_1CILi1EEES8_S8_EEENS6_IJNS7_ILi128EEENS7_ILi96EEENS7_ILi64EEEEEELi256ENS_6half_tEfNS_4arch4Sm90ELb1ELb0ELb0ELb1ELb1ELb0ELb0ELb1ELb0ELb1ELb0ELb0EEENS1_21CollectiveEpilogueFwdINS6_IJSA_NS7_ILi256EEESB_EEES9_SE_SG_Li256ELb1ELb1ELb0ELb0EEENS1_36VarlenDynamicPersistentTileSchedulerILi128ELi96ELi256ELi128ELb0ELb1ELb1ELb1ELb1ELb1EEEEEEEEEvNT_6ParamsE --------------------------
	.section	.nv.shared._ZN7cutlass13device_kernelIN5flash11enable_sm90INS1_16FlashAttnFwdSm90INS1_25CollectiveMainloopFwdSm90ILi2EN4cute5tupleIJNS5_1CILi1EEES8_S8_EEENS6_IJNS7_ILi128EEENS7_ILi96EEENS7_ILi64EEEEEELi256ENS_6half_tEfNS_4arch4Sm90ELb1ELb0ELb0ELb1ELb1ELb0ELb0ELb1ELb0ELb1ELb0ELb0EEENS1_21CollectiveEpilogueFwdINS6_IJSA_NS7_ILi256EEESB_EEES9_SE_SG_Li256ELb1ELb1ELb0ELb0EEENS1_36VarlenDynamicPersistentTileSchedulerILi128ELi96ELi256ELi128ELb0ELb1ELb1ELb1ELb1ELb1EEEEEEEEEvNT_6ParamsE,"aw",@nobits
	.sectionflags	@""
	.align	16
	.zero		1024


//--------------------- .nv.shared._ZN7cutlass13device_kernelIN5flash11enable_sm90INS1_16FlashAttnFwdSm90INS1_25CollectiveMainloopFwdSm90ILi2EN4cute5tupleIJNS5_1CILi1EEES8_S8_EEENS6_IJNS7_ILi128EEENS7_ILi96EEENS7_ILi64EEEEEELi256ENS_6half_tEfNS_4arch4Sm90ELb1ELb0ELb0ELb1ELb1ELb1ELb0ELb1ELb0ELb1ELb0ELb0EEENS1_21CollectiveEpilogueFwdINS6_IJSA_NS7_ILi256EEESB_EEES9_SE_SG_Li256ELb1ELb1ELb0ELb0EEENS1_36VarlenDynamicPersistentTileSchedulerILi128ELi96ELi256ELi128ELb0ELb1ELb1ELb1ELb1ELb1EEEEEEEEEvNT_6ParamsE --------------------------
	.section	.nv.shared._ZN7cutlass13device_kernelIN5flash11enable_sm90INS1_16FlashAttnFwdSm90INS1_25CollectiveMainloopFwdSm90ILi2EN4cute5tupleIJNS5_1CILi1EEES8_S8_EEENS6_IJNS7_ILi128EEENS7_ILi96EEENS7_ILi64EEEEEELi256ENS_6half_tEfNS_4arch4Sm90ELb1ELb0ELb0ELb1ELb1ELb1ELb0ELb1ELb0ELb1ELb0ELb0EEENS1_21CollectiveEpilogueFwdINS6_IJSA_NS7_ILi256EEESB_EEES9_SE_SG_Li256ELb1ELb1ELb0ELb0EEENS1_36VarlenDynamicPersistentTileSchedulerILi128ELi96ELi256ELi128ELb0ELb1ELb1ELb1ELb1ELb1EEEEEEEEEvNT_6ParamsE,"aw",@nobits
	.sectionflags	@""
	.align	16
	.zero		1024


//--------------------- .nv.shared._ZN7cutlass13device_kernelIN5flash11enable_sm90INS1_16FlashAttnFwdSm90INS1_25CollectiveMainloopFwdSm90ILi2EN4cute5tupleIJNS5_1CILi1EEES8_S8_EEENS6_IJNS7_ILi128EEENS7_ILi96EEENS7_ILi64EEEEEELi256ENS_6half_tEfNS_4arch4Sm90ELb1ELb0ELb0ELb1ELb1ELb0ELb1ELb1ELb0ELb1ELb0ELb0EEENS1_21CollectiveEpilogueFwdINS6_IJSA_NS7_ILi256EEESB_EEES9_SE_SG_Li256ELb1ELb1ELb0ELb0EEENS1_36VarlenDynamicPersistentTileSchedulerILi128ELi96ELi256ELi128ELb0ELb1ELb1ELb1ELb1ELb1EEEEEEEEEvNT_6ParamsE --------------------------
	.section	.nv.shared._ZN7cutlass13device_kernelIN5flash11enable_sm90INS1_16FlashAttnFwdSm90INS1_25CollectiveMainloopFwdSm90ILi2EN4cute5tupleIJNS5_1CILi1EEES8_S8_EEENS6_IJNS7_ILi128EEENS7_ILi96EEENS7_ILi64EEEEEELi256ENS_6half_tEfNS_4arch4Sm90ELb1ELb0ELb0ELb1ELb1ELb0ELb1ELb1ELb0ELb1ELb0ELb0EEENS1_21CollectiveEpilogueFwdINS6_IJSA_NS7_ILi256EEESB_EEES9_SE_SG_Li256ELb1ELb1ELb0ELb0EEENS1_36VarlenDynamicPersistentTileSchedulerILi128ELi96ELi256ELi128ELb0ELb1ELb1ELb1ELb1ELb1EEEEEEEEEvNT_6ParamsE,"aw",@nobits
	.sectionflags	@""
	.align	16
	.zero		1024


//--------------------- .nv.shared._ZN7cutlass13device_kernelIN5flash11enable_sm90INS1_16FlashAttnFwdSm90INS1_25CollectiveMainloopFwdSm90ILi2EN4cute5tupleIJNS5_1CILi1EEES8_S8_EEENS6_IJNS7_ILi128EEENS7_ILi96EEENS7_ILi64EEEEEELi256ENS_6half_tEfNS_4arch4Sm90ELb1ELb0ELb0ELb1ELb1ELb1ELb1ELb1ELb0ELb1ELb0ELb0EEENS1_21CollectiveEpilogueFwdINS6_IJSA_NS7_ILi256EEESB_EEES9_SE_SG_Li256ELb1ELb1ELb0ELb0EEENS1_36VarlenDynamicPersistentTileSchedulerILi128ELi96ELi256ELi128ELb0ELb1ELb1ELb1ELb1ELb1EEEEEEEEEvNT_6ParamsE --------------------------
	.section	.nv.shared._ZN7cutlass13device_kernelIN5flash11enable_sm90INS1_16FlashAttnFwdSm90INS1_25CollectiveMainloopFwdSm90ILi2EN4cute5tupleIJNS5_1CILi1EEES8_S8_EEENS6_IJNS7_ILi128EEENS7_ILi96EEENS7_ILi64EEEEEELi256ENS_6half_tEfNS_4arch4Sm90ELb1ELb0ELb0ELb1ELb1ELb1ELb1ELb1ELb0ELb1ELb0ELb0EEENS1_21CollectiveEpilogueFwdINS6_IJSA_NS7_ILi256EEESB_EEES9_SE_SG_Li256ELb1ELb1ELb0ELb0EEENS1_36VarlenDynamicPersistentTileSchedulerILi128ELi96ELi256ELi128ELb0ELb1ELb1ELb1ELb1ELb1EEEEEEEEEvNT_6ParamsE,"aw",@nobits
	.sectionflags	@""
	.align	16
	.zero		1024


//--------------------- .nv.constant0._ZN7cutlass13device_kernelIN5flash11enable_sm90INS1_16FlashAttnFwdSm90INS1_25CollectiveMainloopFwdSm90ILi2EN4cute5tupleIJNS5_1CILi1EEES8_S8_EEENS6_IJNS7_ILi128EEENS7_ILi96EEENS7_ILi192EEEEEELi128ENS_6half_tEfNS_4arch4Sm90ELb0ELb0ELb0ELb0ELb1ELb0ELb0ELb1ELb1ELb1ELb0ELb0EEENS1_21CollectiveEpilogueFwdINS6_IJSA_SA_SB_EEES9_SE_SG_Li256ELb0ELb1ELb0ELb0EEENS1_29StaticPersistentTileSchedulerILb0EEEEEEEEEvNT_6ParamsE --------------------------
	.section	.nv.constant0._ZN7cutlass13device_kernelIN5flash11enable_sm90INS1_16FlashAttnFwdSm90INS1_25CollectiveMainloopFwdSm90ILi2EN4cute5tupleIJNS5_1CILi1EEES8_S8_EEENS6_IJNS7_ILi128EEENS7_ILi96EEENS7_ILi192EEEEEELi128ENS_6half_tEfNS_4arch4Sm90ELb0ELb0ELb0ELb0ELb1ELb0ELb0ELb1ELb1ELb1ELb0ELb0EEENS1_21CollectiveEpilogueFwdINS6_IJSA_SA_SB_EEES9_SE_SG_Li256ELb0ELb1ELb0ELb0EEENS1_29StaticPersistentTileSchedulerILb0EEEEEEEEEvNT_6ParamsE,"a",@progbits
	.sectionflags	@""
	.align	4
.nv.constant0._ZN7cutlass13device_kernelIN5flash11enable_sm90INS1_16FlashAttnFwdSm90INS1_25CollectiveMainloopFwdSm90ILi2EN4cute5tupleIJNS5_1CILi1EEES8_S8_EEENS6_IJNS7_ILi128EEENS7_ILi96EEENS7_ILi192EEEEEELi128ENS_6half_tEfNS_4arch4Sm90ELb0ELb0ELb0ELb0ELb1ELb0ELb0ELb1ELb1ELb1ELb0ELb0EEENS1_21CollectiveEpilogueFwdINS6_IJSA_SA_SB_EEES9_SE_SG_Li256ELb0ELb1ELb0ELb0EEENS1_29StaticPersistentTileSchedulerILb0EEEEEEEEEvNT_6ParamsE:
	.zero		3200


//--------------------- .nv.constant0._ZN7cutlass13device_kernelIN5flash11enable_sm90INS1_16FlashAttnFwdSm90INS1_25CollectiveMainloopFwdSm90ILi2EN4cute5tupleIJNS5_1CILi1EEES8_S8_EEENS6_IJNS7_ILi128EEENS7_ILi96EEENS7_ILi192EEEEEELi128ENS_6half_tEfNS_4arch4Sm90ELb0ELb0ELb0ELb1ELb1ELb0ELb0ELb1ELb1ELb1ELb0ELb0EEENS1_21CollectiveEpilogueFwdINS6_IJSA_SA_SB_EEES9_SE_SG_Li256ELb1ELb1ELb0ELb0EEENS1_36VarlenDynamicPersistentTileSchedulerILi128ELi96ELi256ELi128ELb0ELb1ELb1ELb0ELb1ELb1EEEEEEEEEvNT_6ParamsE --------------------------
	.section	.nv.constant0._ZN7cutlass13device_kernelIN5flash11enable_sm90INS1_16FlashAttnFwdSm90INS1_25CollectiveMainloopFwdSm90ILi2EN4cute5tupleIJNS5_1CILi1EEES8_S8_EEENS6_IJNS7_ILi128EEENS7_ILi96EEENS7_ILi192EEEEEELi128ENS_6half_tEfNS_4arch4Sm90ELb0ELb0ELb0ELb1ELb1ELb0ELb0ELb1ELb1ELb1ELb0ELb0EEENS1_21CollectiveEpilogueFwdINS6_IJSA_SA_SB_EEES9_SE_SG_Li256ELb1ELb1ELb0ELb0EEENS1_36VarlenDynamicPersistentTileSchedulerILi128ELi96ELi256ELi128ELb0ELb1ELb1ELb0ELb1ELb1EEEEEEEEEvNT_6ParamsE,"a",@progbits
	.sectionflags	@""
	.align	4
.nv.constant0._ZN7cutlass13device_kernelIN5flash11enable_sm90INS1_16FlashAttnFwdSm90INS1_25CollectiveMainloopFwdSm90ILi2EN4cute5tupleIJNS5_1CILi1EEES8_S8_EEENS6_IJNS7_ILi128EEENS7_ILi96EEENS7_ILi192EEEEEELi128ENS_6half_tEfNS_4arch4Sm90ELb0ELb0ELb0ELb1ELb1ELb0ELb0ELb1ELb1ELb1ELb0ELb0EEENS1_21CollectiveEpilogueFwdINS6_IJSA_SA_SB_EEES9_SE_SG_Li256ELb1ELb1ELb0ELb0EEENS1_36VarlenDynamicPersistentTileSchedulerILi128ELi96ELi256ELi128ELb0ELb1ELb1ELb0ELb1ELb1EEEEEEEEEvNT_6ParamsE:
	.zero		3328


//--------------------- .nv.constant0._ZN7cutlass13device_kernelIN5flash11enable_sm90INS1_16FlashAttnFwdSm90INS1_25CollectiveMainloopFwdSm90ILi2EN4cute5tupleIJNS5_1CILi1EEES8_S8_EEENS6_IJNS7_ILi128EEENS7_ILi96EEENS7_ILi192EEEEEELi128ENS_6half_tEfNS_4arch4Sm90ELb0ELb0ELb0ELb1ELb1ELb1ELb0ELb1ELb1ELb1ELb0ELb0EEENS1_21CollectiveEpilogueFwdINS6_IJSA_SA_SB_EEES9_SE_SG_Li256ELb1ELb1ELb0ELb0EEENS1_36VarlenDynamicPersistentTileSchedulerILi128ELi96ELi256ELi128ELb0ELb1ELb1ELb0ELb1ELb1EEEEEEEEEvNT_6ParamsE --------------------------
	.section	.nv.constant0._ZN7cutlass13device_kernelIN5flash11enable_sm90INS1_16FlashAttnFwdSm90INS1_25CollectiveMainloopFwdSm90ILi2EN4cute5tupleIJNS5_1CILi1EEES8_S8_EEENS6_IJNS7_ILi128EEENS7_ILi96EEENS7_ILi192EEEEEELi128ENS_6half_tEfNS_4arch4Sm90ELb0ELb0ELb0ELb1ELb1ELb1ELb0ELb1ELb1ELb1ELb0ELb0EEENS1_21CollectiveEpilogueFwdINS6_IJSA_SA_SB_EEES9_SE_SG_Li256ELb1ELb1ELb0ELb0EEENS1_36VarlenDynamicPersistentTileSchedulerILi128ELi96ELi256ELi128ELb0ELb1ELb1ELb0ELb1ELb1EEEEEEEEEvNT_6ParamsE,"a",@progbits
	.sectionflags	@""
	.align	4
.nv.constant0._ZN7cutlass13device_kernelIN5flash11enable_sm90INS1_16FlashAttnFwdSm90INS1_25CollectiveMainloopFwdSm90ILi2EN4cute5tupleIJNS5_1CILi1EEES8_S8_EEENS6_IJNS7_ILi128EEENS7_ILi96EEENS7_ILi192EEEEEELi128ENS_6half_tEfNS_4arch4Sm90ELb0ELb0ELb0ELb1ELb1ELb1ELb0ELb1ELb1ELb1ELb0ELb0EEENS1_21CollectiveEpilogueFwdINS6_IJSA_SA_SB_EEES9_SE_SG_Li256ELb1ELb1ELb0ELb0EEENS1_36VarlenDynamicPersistentTileSchedulerILi128ELi96ELi256ELi128ELb0ELb1ELb1ELb0ELb1ELb1EEEEEEEEEvNT_6ParamsE:
	.zero		3328


//--------------------- .nv.constant0._ZN7cutlass13device_kernelIN5flash11enable_sm90INS1_16FlashAttnFwdSm90INS1_25CollectiveMainloopFwdSm90ILi2EN4cute5tupleIJNS5_1CILi1EEES8_S8_EEENS6_IJNS7_ILi128EEENS7_ILi96EEENS7_ILi192EEEEEELi128ENS_6half_tEfNS_4arch4Sm90ELb0ELb1ELb0ELb0ELb1ELb0ELb0ELb1ELb1ELb1ELb0ELb0EEENS1_21CollectiveEpilogueFwdINS6_IJSA_SA_SB_EEES9_SE_SG_Li256ELb0ELb1ELb0ELb0EEENS1_30DynamicPersistentTileSchedulerILi256ELi128ELb0ELb1ELb1EEEEEEEEEvNT_6ParamsE --------------------------
	.section	.nv.constant0._ZN7cutlass13device_kernelIN5flash11enable_sm90INS1_16FlashAttnFwdSm90INS1_25CollectiveMainloopFwdSm90ILi2EN4cute5tupleIJNS5_1CILi1EEES8_S8_EEENS6_IJNS7_ILi128EEENS7_ILi96EEENS7_ILi192EEEEEELi128ENS_6half_tEfNS_4arch4Sm90ELb0ELb1ELb0ELb0ELb1ELb0ELb0ELb1ELb1ELb1ELb0ELb0EEENS1_21CollectiveEpilogueFwdINS6_IJSA_SA_SB_EEES9_SE_SG_Li256ELb0ELb1ELb0ELb0EEENS1_30DynamicPersistentTileSchedulerILi256ELi128ELb0ELb1ELb1EEEEEEEEEvNT_6ParamsE,"a",@progbits
	.sectionflags	@""
	.align	4
.nv.constant0._ZN7cutlass13device_kernelIN5flash11enable_sm90INS1_16FlashAttnFwdSm90INS1_25CollectiveMainloopFwdSm90ILi2EN4cute5tupleIJNS5_1CILi1EEES8_S8_EEENS6_IJNS7_ILi128EEENS7_ILi96EEENS7_ILi192EEEEEELi128ENS_6half_tEfNS_4arch4Sm90ELb0ELb1ELb0ELb0ELb1ELb0ELb0ELb1ELb1ELb1ELb0ELb0EEENS1_21CollectiveEpilogueFwdINS6_IJSA_SA_SB_EEES9_SE_SG_Li256ELb0ELb1ELb0ELb0EEENS1_30DynamicPersistentTileSchedulerILi256ELi128ELb0ELb1ELb1EEEEEEEEEvNT_6ParamsE:
	.zero		3328


//--------------------- .nv.constant0._ZN7cutlass13device_kernelIN5flash11enable_sm90INS1_16FlashAttnFwdSm90INS1_25CollectiveMainloopFwdSm90ILi2EN4cute5tupleIJNS5_1CILi1EEES8_S8_EEENS6_IJNS7_ILi128EEENS7_ILi96EEENS7_ILi192EEEEEELi128ENS_6half_tEfNS_4arch4Sm90ELb0ELb1ELb0ELb1ELb1ELb0ELb0ELb1ELb1ELb1ELb0ELb0EEENS1_21CollectiveEpilogueFwdINS6_IJSA_SA_SB_EEES9_SE_SG_Li256ELb1ELb1ELb0ELb0EEENS1_36VarlenDynamicPersistentTileSchedulerILi128ELi96ELi256ELi128ELb0ELb1ELb1ELb1ELb0ELb1EEEEEEEEEvNT_6ParamsE --------------------------
	.section	.nv.constant0._ZN7cutlass13device_kernelIN5flash11enable_sm90INS1_16FlashAttnFwdSm90INS1_25CollectiveMainloopFwdSm90ILi2EN4cute5tupleIJNS5_1CILi1EEES8_S8_EEENS6_IJNS7_ILi128EEENS7_ILi96EEENS7_ILi192EEEEEELi128ENS_6half_tEfNS_4arch4Sm90ELb0ELb1ELb0ELb1ELb1ELb0ELb0ELb1ELb1ELb1ELb0ELb0EEENS1_21CollectiveEpilogueFwdINS6_IJSA_SA_SB_EEES9_SE_SG_Li256ELb1ELb1ELb0ELb0EEENS1_36VarlenDynamicPersistentTileSchedulerILi128ELi96ELi256ELi128ELb0ELb1ELb1ELb1ELb0ELb1EEEEEEEEEvNT_6ParamsE,"a",@progbits
	.sectionflags	@""
	.align	4
.nv.constant0._ZN7cutlass13device_kernelIN5flash11enable_sm90INS1_16FlashAttnFwdSm90INS1_25CollectiveMainloopFwdSm90ILi2EN4cute5tupleIJNS5_1CILi1EEES8_S8_EEENS6_IJNS7_ILi128EEENS7_ILi96EEENS7_ILi192EEEEEELi128ENS_6half_tEfNS_4arch4Sm90ELb0ELb1ELb0ELb1ELb1ELb0ELb0ELb1ELb1ELb1ELb0ELb0EEENS1_21CollectiveEpilogueFwdINS6_IJSA_SA_SB_EEES9_SE_SG_Li256ELb1ELb1ELb0ELb0EEENS1_36VarlenDynamicPersistentTileSchedulerILi128ELi96ELi256ELi128ELb0ELb1ELb1ELb1ELb0ELb1EEEEEEEEEvNT_6ParamsE:
	.zero		3328


//--------------------- .nv.constant0._ZN7cutlass13device_kernelIN5flash11enable_sm90INS1_16FlashAttnFwdSm90INS1_25CollectiveMainloopFwdSm90ILi2EN4cute5tupleIJNS5_1CILi1EEES8_S8_EEENS6_IJNS7_ILi128EEENS7_ILi96EEENS7_ILi192EEEEEELi128ENS_6half_tEfNS_4arch4Sm90ELb0ELb1ELb0ELb1ELb1ELb1ELb0ELb1ELb1ELb1ELb0ELb0EEENS1_21CollectiveEpilogueFwdINS6_IJSA_SA_SB_EEES9_SE_SG_Li256ELb1ELb1ELb0ELb0EEENS1_36VarlenDynamicPersistentTileSchedulerILi128ELi96ELi256ELi128ELb0ELb1ELb1ELb1ELb0ELb1EEEEEEEEEvNT_6ParamsE --------------------------
	.section	.nv.constant0._ZN7cutlass13device_kernelIN5flash11enable_sm90INS1_16FlashAttnFwdSm90INS1_25CollectiveMainloopFwdSm90ILi2EN4cute5tupleIJNS5_1CILi1EEES8_S8_EEENS6_IJNS7_ILi128EEENS7_ILi96EEENS7_ILi192EEEEEELi128ENS_6half_tEfNS_4arch4Sm90ELb0ELb1ELb0ELb1ELb1ELb1ELb0ELb1ELb1ELb1ELb0ELb0EEENS1_21CollectiveEpilogueFwdINS6_IJSA_SA_SB_EEES9_SE_SG_Li256ELb1ELb1ELb0ELb0EEENS1_36VarlenDynamicPersistentTileSchedulerILi128ELi96ELi256ELi128ELb0ELb1ELb1ELb1ELb0ELb1EEEEEEEEEvNT_6ParamsE,"a",@progbits
	.sectionflags	@""
	.align	4
.nv.constant0._ZN7cutlass13device_kernelIN5flash11enable_sm90INS1_16FlashAttnFwdSm90INS1_25CollectiveMainloopFwdSm90ILi2EN4cute5tupleIJNS5_1CILi1EEES8_S8_EEENS6_IJNS7_ILi128EEENS7_ILi96EEENS7_ILi192EEEEEELi128ENS_6half_tEfNS_4arch4Sm90ELb0ELb1ELb0ELb1ELb1ELb1ELb0ELb1ELb1ELb1ELb0ELb0EEENS1_21CollectiveEpilogueFwdINS6_IJSA_SA_SB_EEES9_SE_SG_Li256ELb1ELb1ELb0ELb0EEENS1_36VarlenDynamicPersistentTileSchedulerILi128ELi96ELi256ELi128ELb0ELb1ELb1ELb1ELb0ELb1EEEEEEEEEvNT_6ParamsE:
	.zero		3328


//--------------------- .nv.constant0._ZN7cutlass13device_kernelIN5flash11enable_sm90INS1_16FlashAttnFwdSm90INS1_25CollectiveMainloopFwdSm90ILi2EN4cute5tupleIJNS5_1CILi1EEES8_S8_EEENS6_IJNS7_ILi128EEENS7_ILi96EEENS7_ILi192EEEEEELi128ENS_6half_tEfNS_4arch4Sm90ELb1ELb0ELb0ELb0ELb1ELb0ELb0ELb1ELb1ELb1ELb0ELb0EEENS1_21CollectiveEpilogueFwdINS6_IJSA_SA_SB_EEES9_SE_SG_Li256ELb0ELb1ELb0ELb0EEENS1_30DynamicPersistentTileSchedulerILi256ELi128ELb0ELb1ELb1EEEEEEEEEvNT_6ParamsE --------------------------
	.section	.nv.constant0._ZN7cutlass13device_kernelIN5flash11enable_sm90INS1_16FlashAttnFwdSm90INS1_25CollectiveMainloopFwdSm90ILi2EN4cute5tupleIJNS5_1CILi1EEES8_S8_EEENS6_IJNS7_ILi128EEENS7_ILi96EEENS7_ILi192EEEEEELi128ENS_6half_tEfNS_4arch4Sm90ELb1ELb0ELb0ELb0ELb1ELb0ELb0ELb1ELb1ELb1ELb0ELb0EEENS1_21CollectiveEpilogueFwdINS6_IJSA_SA_SB_EEES9_SE_SG_Li256ELb0ELb1ELb0ELb0EEENS1_30DynamicPersistentTileSchedulerILi256ELi128ELb0ELb1ELb1EEEEEEEEEvNT_6ParamsE,"a",@progbits
	.sectionflags	@""
	.align	4
.nv.constant0._ZN7cutlass13device_kernelIN5flash11enable_sm90INS1_16FlashAttnFwdSm90INS1_25CollectiveMainloopFwdSm90ILi2EN4cute5tupleIJNS5_1CILi1EEES8_S8_EEENS6_IJNS7_ILi128EEENS7_ILi96EEENS7_ILi192EEEEEELi128ENS_6half_tEfNS_4arch4Sm90ELb1ELb0ELb0ELb0ELb1ELb0ELb0ELb1ELb1ELb1ELb0ELb0EEENS1_21CollectiveEpilogueFwdINS6_IJSA_SA_SB_EEES9_SE_SG_Li256ELb0ELb1ELb0ELb0EEENS1_30DynamicPersistentTileSchedulerILi256ELi128ELb0ELb1ELb1EEEEEEEEEvNT_6ParamsE:
	.zero		3328


//--------------------- .nv.constant0._ZN7cutlass13device_kernelIN5flash11enable_sm90INS1_16FlashAttnFwdSm90INS1_25CollectiveMainloopFwdSm90ILi2EN4cute5tupleIJNS5_1CILi1EEES8_S8_EEENS6_IJNS7_ILi128EEENS7_ILi96EEENS7_ILi192EEEEEELi128ENS_6half_tEfNS_4arch4Sm90ELb1ELb0ELb0ELb1ELb1ELb0ELb0ELb1ELb1ELb1ELb0ELb0EEENS1_21CollectiveEpilogueFwdINS6_IJSA_SA_SB_EEES9_SE_SG_Li256ELb1ELb1ELb0ELb0EEENS1_36VarlenDynamicPersistentTileSchedulerILi128ELi96ELi256ELi128ELb0ELb1ELb1ELb1ELb1ELb1EEEEEEEEEvNT_6ParamsE --------------------------
	.section	.nv.constant0._ZN7cutlass13device_kernelIN5flash11enable_sm90INS1_16FlashAttnFwdSm90INS1_25CollectiveMainloopFwdSm90ILi2EN4cute5tupleIJNS5_1CILi1EEES8_S8_EEENS6_IJNS7_ILi128EEENS7_ILi96EEENS7_ILi192EEEEEELi128ENS_6half_tEfNS_4arch4Sm90ELb1ELb0ELb0ELb1ELb1ELb0ELb0ELb1ELb1ELb1ELb0ELb0EEENS1_21CollectiveEpilogueFwdINS6_IJSA_SA_SB_EEES9_SE_SG_Li256ELb1ELb1ELb0ELb0EEENS1_36VarlenDynamicPersistentTileSchedulerILi128ELi96ELi256ELi128ELb0ELb1ELb1ELb1ELb1ELb1EEEEEEEEEvNT_6ParamsE,"a",@progbits
	.sectionflags	@""
	.align	4
.nv.constant0._ZN7cutlass13device_kernelIN5flash11enable_sm90INS1_16FlashAttnFwdSm90INS1_25CollectiveMainloopFwdSm90ILi2EN4cute5tupleIJNS5_1CILi1EEES8_S8_EEENS6_IJNS7_ILi128EEENS7_ILi96EEENS7_ILi192EEEEEELi128ENS_6half_tEfNS_4arch4Sm90ELb1ELb0ELb0ELb1ELb1ELb0ELb0ELb1ELb1ELb1ELb0ELb0EEENS1_21CollectiveEpilogueFwdINS6_IJSA_SA_SB_EEES9_SE_SG_Li256ELb1ELb1ELb0ELb0EEENS1_36VarlenDynamicPersistentTileSchedulerILi128ELi96ELi256ELi128ELb0ELb1ELb1ELb1ELb1ELb1EEEEEEEEEvNT_6ParamsE:
	.zero		3328


//--------------------- .nv.constant0._ZN7cutlass13device_kernelIN5flash11enable_sm90INS1_16FlashAttnFwdSm90INS1_25CollectiveMainloopFwdSm90ILi2EN4cute5tupleIJNS5_1CILi1EEES8_S8_EEENS6_IJNS7_ILi128EEENS7_ILi96EEENS7_ILi192EEEEEELi128ENS_6half_tEfNS_4arch4Sm90ELb1ELb0ELb0ELb1ELb1ELb1ELb0ELb1ELb1ELb1ELb0ELb0EEENS1_21CollectiveEpilogueFwdINS6_IJSA_SA_SB_EEES9_SE_SG_Li256ELb1ELb1ELb0ELb0EEENS1_36VarlenDynamicPersistentTileSchedulerILi128ELi96ELi256ELi128ELb0ELb1ELb1ELb1ELb1ELb1EEEEEEEEEvNT_6ParamsE --------------------------
	.section	.nv.constant0._ZN7cutlass13device_kernelIN5flash11enable_sm90INS1_16FlashAttnFwdSm90INS1_25CollectiveMainloopFwdSm90ILi2EN4cute5tupleIJNS5_1CILi1EEES8_S8_EEENS6_IJNS7_ILi128EEENS7_ILi96EEENS7_ILi192EEEEEELi128ENS_6half_tEfNS_4arch4Sm90ELb1ELb0ELb0ELb1ELb1ELb1ELb0ELb1ELb1ELb1ELb0ELb0EEENS1_21CollectiveEpilogueFwdINS6_IJSA_SA_SB_EEES9_SE_SG_Li256ELb1ELb1ELb0ELb0EEENS1_36VarlenDynamicPersistentTileSchedulerILi128ELi96ELi256ELi128ELb0ELb1ELb1ELb1ELb1ELb1EEEEEEEEEvNT_6ParamsE,"a",@progbits
	.sectionflags	@""
	.align	4
.nv.constant0._ZN7cutlass13device_kernelIN5flash11enable_sm90INS1_16FlashAttnFwdSm90INS1_25CollectiveMainloopFwdSm90ILi2EN4cute5tupleIJNS5_1CILi1EEES8_S8_EEENS6_IJNS7_ILi128EEENS7_ILi96EEENS7_ILi192EEEEEELi128ENS_6half_tEfNS_4arch4Sm90ELb1ELb0ELb0ELb1ELb1ELb1ELb0ELb1ELb1ELb1ELb0ELb0EEENS1_21CollectiveEpilogueFwdINS6_IJSA_SA_SB_EEES9_SE_SG_Li256ELb1ELb1ELb0ELb0EEENS1_36VarlenDynamicPersistentTileSchedulerILi128ELi96ELi256ELi128ELb0ELb1ELb1ELb1ELb1ELb1EEEEEEEEEvNT_6ParamsE:
	.zero		3328


//--------------------- .nv.constant0._ZN7cutlass13device_kernelIN5flash11enable_sm90INS1_16FlashAttnFwdSm90INS1_25CollectiveMainloopFwdSm90ILi2EN4cute5tupleIJNS5_1CILi1EEES8_S8_EEENS6_IJNS7_ILi64EEESA_SA_EEELi512ENS_6half_tEfNS_4arch4Sm90ELb0ELb0ELb0ELb0ELb1ELb0ELb0ELb0ELb0ELb1ELb0ELb0EEENS1_21CollectiveEpilogueFwdINS6_IJSA_NS7_ILi512EEESA_EEES9_SC_SE_Li256ELb0ELb1ELb0ELb0EEENS1_29StaticPersistentTileSchedulerILb0EEEEEEEEEvNT_6ParamsE --------------------------
	.section	.nv.constant0._ZN7cutlass13device_kernelIN5flash11enable_sm90INS1_16FlashAttnFwdSm90INS1_25CollectiveMainloopFwdSm90ILi2EN4cute5tupleIJNS5_1CILi1EEES8_S8_EEENS6_IJNS7_ILi64EEESA_SA_EEELi512ENS_6half_tEfNS_4arch4Sm90ELb0ELb0ELb0ELb0ELb1ELb0ELb0ELb0ELb0ELb1ELb0ELb0EEENS1_21CollectiveEpilogueFwdINS6_IJSA_NS7_ILi512EEESA_EEES9_SC_SE_Li256ELb0ELb1ELb0ELb0EEENS1_29StaticPersistentTileSchedulerILb0EEEEEEEEEvNT_6ParamsE,"a",@progbits
	.sectionflags	@""
	.align	4
.nv.constant0._ZN7cutlass13device_kernelIN5flash11enable_sm90INS1_16FlashAttnFwdSm90INS1_25CollectiveMainloopFwdSm90ILi2EN4cute5tupleIJNS5_1CILi1EEES8_S8_EEENS6_IJNS7_ILi64EEESA_SA_EEELi512ENS_6half_tEfNS_4arch4Sm90ELb0ELb0ELb0ELb0ELb1ELb0ELb0ELb0ELb0ELb1ELb0ELb0EEENS1_21CollectiveEpilogueFwdINS6_IJSA_NS7_ILi512EEESA_EEES9_SC_SE_Li256ELb0ELb1ELb0ELb0EEENS1_29StaticPersistentTileSchedulerILb0EEEEEEEEEvNT_6ParamsE:
	.zero		3200


//--------------------- .nv.constant0._ZN7cutlass13device_kernelIN5flash11enable_sm90INS1_16FlashAttnFwdSm90INS1_25CollectiveMainloopFwdSm90ILi2EN4cute5tupleIJNS5_1CILi1EEES8_S8_EEENS6_IJNS7_ILi64EEESA_SA_EEELi512ENS_6half_tEfNS_4arch4Sm90ELb0ELb0ELb0ELb0ELb1ELb0ELb1ELb0ELb0ELb1ELb0ELb0EEENS1_21CollectiveEpilogueFwdINS6_IJSA_NS7_ILi512EEESA_EEES9_SC_SE_Li256ELb0ELb1ELb0ELb0EEENS1_29StaticPersistentTileSchedulerILb0EEEEEEEEEvNT_6ParamsE --------------------------
	.section	.nv.constant0._ZN7cutlass13device_kernelIN5flash11enable_sm90INS1_16FlashAttnFwdSm90INS1_25CollectiveMainloopFwdSm90ILi2EN4cute5tupleIJNS5_1CILi1EEES8_S8_EEENS6_IJNS7_ILi64EEESA_SA_EEELi512ENS_6half_tEfNS_4arch4Sm90ELb0ELb0ELb0ELb0ELb1ELb0ELb1ELb0ELb0ELb1ELb0ELb0EEENS1_21CollectiveEpilogueFwdINS6_IJSA_NS7_ILi512EEESA_EEES9_SC_SE_Li256ELb0ELb1ELb0ELb0EEENS1_29StaticPersistentTileSchedulerILb0EEEEEEEEEvNT_6ParamsE,"a",@progbits
	.sectionflags	@""
	.align	4
.nv.constant0._ZN7cutlass13device_kernelIN5flash11enable_sm90INS1_16FlashAttnFwdSm90INS1_25CollectiveMainloopFwdSm90ILi2EN4cute5tupleIJNS5_1CILi1EEES8_S8_EEENS6_IJNS7_ILi64EEESA_SA_EEELi512ENS_6half_tEfNS_4arch4Sm90ELb0ELb0ELb0ELb0ELb1ELb0ELb1ELb0ELb0ELb1ELb0ELb0EEENS1_21CollectiveEpilogueFwdINS6_IJSA_NS7_ILi512EEESA_EEES9_SC_SE_Li256ELb0ELb1ELb0ELb0EEENS1_29StaticPersistentTileSchedulerILb0EEEEEEEEEvNT_6ParamsE:
	.zero		3456


//--------------------- .nv.constant0._ZN7cutlass13device_kernelIN5flash11enable_sm90INS1_16FlashAttnFwdSm90INS1_25CollectiveMainloopFwdSm90ILi2EN4cute5tupleIJNS5_1CILi1EEES8_S8_EEENS6_IJNS7_ILi64EEESA_SA_EEELi512ENS_6half_tEfNS_4arch4Sm90ELb0ELb0ELb0ELb1ELb1ELb0ELb0ELb0ELb0ELb1ELb0ELb0EEENS1_21CollectiveEpilogueFwdINS6_IJSA_NS7_ILi512EEESA_EEES9_SC_SE_Li256ELb1ELb1ELb0ELb0EEENS1_36VarlenDynamicPersistentTileSchedulerILi64ELi64ELi256ELi128ELb0ELb1ELb1ELb0ELb1ELb1EEEEEEEEEvNT_6ParamsE --------------------------
	.section	.nv.constant0._ZN7cutlass13device_kernelIN5flash11enable_sm90INS1_16FlashAttnFwdSm90INS1_25CollectiveMainloopFwdSm90ILi2EN4cute5tupleIJNS5_1CILi1EEES8_S8_EEENS6_IJNS7_ILi64EEESA_SA_EEELi512ENS_6half_tEfNS_4arch4Sm90ELb0ELb0ELb0ELb1ELb1ELb0ELb0ELb0ELb0ELb1ELb0ELb0EEENS1_21CollectiveEpilogueFwdINS6_IJSA_NS7_ILi512EEESA_EEES9_SC_SE_Li256ELb1ELb1ELb0ELb0EEENS1_36VarlenDynamicPersistentTileSchedulerILi64ELi64ELi256ELi128ELb0ELb1ELb1ELb0ELb1ELb1EEEEEEEEEvNT_6ParamsE,"a",@progbits
	.sectionflags	@""
	.align	4
.nv.constant0._ZN7cutlass13device_kernelIN5flash11enable_sm90INS1_16FlashAttnFwdSm90INS1_25CollectiveMainloopFwdSm90ILi2EN4cute5tupleIJNS5_1CILi1EEES8_S8_EEENS6_IJNS7_ILi64EEESA_SA_EEELi512ENS_6half_tEfNS_4arch4Sm90ELb0ELb0ELb0ELb1ELb1ELb0ELb0ELb0ELb0ELb1ELb0ELb0EEENS1_21CollectiveEpilogueFwdINS6_IJSA_NS7_ILi512EEESA_EEES9_SC_SE_Li256ELb1ELb1ELb0ELb0EEENS1_36VarlenDynamicPersistentTileSchedulerILi64ELi64ELi256ELi128ELb0ELb1ELb1ELb0ELb1ELb1EEEEEEEEEvNT_6ParamsE:
	.zero		3328


//--------------------- .nv.constant0._ZN7cutlass13device_kernelIN5flash11enable_sm90INS1_16FlashAttnFwdSm90INS1_25CollectiveMainloopFwdSm90ILi2EN4cute5tupleIJNS5_1CILi1EEES8_S8_EEENS6_IJNS7_ILi64EEESA_SA_EEELi512ENS_6half_tEfNS_4arch4Sm90ELb0ELb0ELb0ELb1ELb1ELb1ELb0ELb0ELb0ELb1ELb0ELb0EEENS1_21CollectiveEpilogueFwdINS6_IJSA_NS7_ILi512EEESA_EEES9_SC_SE_Li256ELb1ELb1ELb0ELb0EEENS1_36VarlenDynamicPersistentTileSchedulerILi64ELi64ELi256ELi128ELb0ELb1ELb1ELb0ELb1ELb1EEEEEEEEEvNT_6ParamsE --------------------------
	.section	.nv.constant0._ZN7cutlass13device_kernelIN5flash11enable_sm90INS1_16FlashAttnFwdSm90INS1_25CollectiveMainloopFwdSm90ILi2EN4cute5tupleIJNS5_1CILi1EEES8_S8_EEENS6_IJNS7_ILi64EEESA_SA_EEELi512ENS_6half_tEfNS_4arch4Sm90ELb0ELb0ELb0ELb1ELb1ELb1ELb0ELb0ELb0ELb1ELb0ELb0EEENS1_21CollectiveEpilogueFwdINS6_IJSA_NS7_ILi512EEESA_EEES9_SC_SE_Li256ELb1ELb1ELb0ELb0EEENS1_36VarlenDynamicPersistentTileSchedulerILi64ELi64ELi256ELi128ELb0ELb1ELb1ELb0ELb1ELb1EEEEEEEEEvNT_6ParamsE,"a",@progbits
	.sectionflags	@""
	.align	4
.nv.constant0._ZN7cutlass13device_kernelIN5flash11enable_sm90INS1_16FlashAttnFwdSm90INS1_25CollectiveMainloopFwdSm90ILi2EN4cute5tupleIJNS5_1CILi1EEES8_S8_EEENS6_IJNS7_ILi64EEESA_SA_EEELi512ENS_6half_tEfNS_4arch4Sm90ELb0ELb0ELb0ELb1ELb1ELb1ELb0ELb0ELb0ELb1ELb0ELb0EEENS1_21CollectiveEpilogueFwdINS6_IJSA_NS7_ILi512EEESA_EEES9_SC_SE_Li256ELb1ELb1ELb0ELb0EEENS1_36VarlenDynamicPersistentTileSchedulerILi64ELi64ELi256ELi128ELb0ELb1ELb1ELb0ELb1ELb1EEEEEEEEEvNT_6ParamsE:
	.zero		3328


//--------------------- .nv.constant0._ZN7cutlass13device_kernelIN5flash11enable_sm90INS1_16FlashAttnFwdSm90INS1_25CollectiveMainloopFwdSm90ILi2EN4cute5tupleIJNS5_1CILi1EEES8_S8_EEENS6_IJNS7_ILi64EEESA_SA_EEELi512ENS_6half_tEfNS_4arch4Sm90ELb0ELb0ELb0ELb1ELb1ELb0ELb1ELb0ELb0ELb1ELb0ELb0EEENS1_21CollectiveEpilogueFwdINS6_IJSA_NS7_ILi512EEESA_EEES9_SC_SE_Li256ELb1ELb1ELb0ELb0EEENS1_36VarlenDynamicPersistentTileSchedulerILi64ELi64ELi256ELi128ELb0ELb1ELb1ELb0ELb1ELb1EEEEEEEEEvNT_6ParamsE --------------------------
	.section	.nv.constant0._ZN7cutlass13device_kernelIN5flash11enable_sm90INS1_16FlashAttnFwdSm90INS1_25CollectiveMainloopFwdSm90ILi2EN4cute5tupleIJNS5_1CILi1EEES8_S8_EEENS6_IJNS7_ILi64EEESA_SA_EEELi512ENS_6half_tEfNS_4arch4Sm90ELb0ELb0ELb0ELb1ELb1ELb0ELb1ELb0ELb0ELb1ELb0ELb0EEENS1_21CollectiveEpilogueFwdINS6_IJSA_NS7_ILi512EEESA_EEES9_SC_SE_Li256ELb1ELb1ELb0ELb0EEENS1_36VarlenDynamicPersistentTileSchedulerILi64ELi64ELi256ELi128ELb0ELb1ELb1ELb0ELb1ELb1EEEEEEEEEvNT_6ParamsE,"a",@progbits
	.sectionflags	@""
	.align	4
.nv.constant0._ZN7cutlass13device_kernelIN5flash11enable_sm90INS1_16FlashAttnFwdSm90INS1_25CollectiveMainloopFwdSm90ILi2EN4cute5tupleIJNS5_1CILi1EEES8_S8_EEENS6_IJNS7_ILi64EEESA_SA_EEELi512ENS_6half_tEfNS_4arch4Sm90ELb0ELb0ELb0ELb1ELb1ELb0ELb1ELb0ELb0ELb1ELb0ELb0EEENS1_21CollectiveEpilogueFwdINS6_IJSA_NS7_ILi512EEESA_EEES9_SC_SE_Li256ELb1ELb1ELb0ELb0EEENS1_36VarlenDynamicPersistentTileSchedulerILi64ELi64ELi256ELi128ELb0ELb1ELb1ELb0ELb1ELb1EEEEEEEEEvNT_6ParamsE:
	.zero		3584


//--------------------- .nv.constant0._ZN7cutlass13device_kernelIN5flash11enable_sm90INS1_16FlashAttnFwdSm90INS1_25CollectiveMainloopFwdSm90ILi2EN4cute5tupleIJNS5_1CILi1EEES8_S8_EEENS6_IJNS7_ILi64EEESA_SA_EEELi512ENS_6half_tEfNS_4arch4Sm90ELb0ELb0ELb0ELb1ELb1ELb1ELb1ELb0ELb0ELb1ELb0ELb0EEENS1_21CollectiveEpilogueFwdINS6_IJSA_NS7_ILi512EEESA_EEES9_SC_SE_Li256ELb1ELb1ELb0ELb0EEENS1_36VarlenDynamicPersistentTileSchedulerILi64ELi64ELi256ELi128ELb0ELb1ELb1ELb0ELb1ELb1EEEEEEEEEvNT_6ParamsE --------------------------
	.section	.nv.constant0._ZN7cutlass13device_kernelIN5flash11enable_sm90INS1_16FlashAttnFwdSm90INS1_25CollectiveMainloopFwdSm90ILi2EN4cute5tupleIJNS5_1CILi1EEES8_S8_EEENS6_IJNS7_ILi64EEESA_SA_EEELi512ENS_6half_tEfNS_4arch4Sm90ELb0ELb0ELb0ELb1ELb1ELb1ELb1ELb0ELb0ELb1ELb0ELb0EEENS1_21CollectiveEpilogueFwdINS6_IJSA_NS7_ILi512EEESA_EEES9_SC_SE_Li256ELb1ELb1ELb0ELb0EEENS1_36VarlenDynamicPersistentTileSchedulerILi64ELi64ELi256ELi128ELb0ELb1ELb1ELb0ELb1ELb1EEEEEEEEEvNT_6ParamsE,"a",@progbits
	.sectionflags	@""
	.align	4
.nv.constant0._ZN7cutlass13device_kernelIN5flash11enable_sm90INS1_16FlashAttnFwdSm90INS1_25CollectiveMainloopFwdSm90ILi2EN4cute5tupleIJNS5_1CILi1EEES8_S8_EEENS6_IJNS7_ILi64EEESA_SA_EEELi512ENS_6half_tEfNS_4arch4Sm90ELb0ELb0ELb0ELb1ELb1ELb1ELb1ELb0ELb0ELb1ELb0ELb0EEENS1_21CollectiveEpilogueFwdINS6_IJSA_NS7_ILi512EEESA_EEES9_SC_SE_Li256ELb1ELb1ELb0ELb0EEENS1_36VarlenDynamicPersistentTileSchedulerILi64ELi64ELi256ELi128ELb0ELb1ELb1ELb0ELb1ELb1EEEEEEEEEvNT_6ParamsE:
	.zero		3584


//--------------------- .nv.constant0._ZN7cutlass13device_kernelIN5flash11enable_sm90INS1_16FlashAttnFwdSm90INS1_25CollectiveMainloopFwdSm90ILi2EN4cute5tupleIJNS5_1CILi1EEES8_S8_EEENS6_IJNS7_ILi64EEESA_SA_EEELi512ENS_6half_tEfNS_4arch4Sm90ELb0ELb1ELb0ELb0ELb1ELb0ELb0ELb0ELb0ELb1ELb0ELb0EEENS1_21CollectiveEpilogueFwdINS6_IJSA_NS7_ILi512EEESA_EEES9_SC_SE_Li256ELb0ELb1ELb0ELb0EEENS1_30DynamicPersistentTileSchedulerILi256ELi128ELb0ELb1ELb1EEEEEEEEEvNT_6ParamsE --------------------------
	.section	.nv.constant0._ZN7cutlass13device_kernelIN5flash11enable_sm90INS1_16FlashAttnFwdSm90INS1_25CollectiveMainloopFwdSm90ILi2EN4cute5tupleIJNS5_1CILi1EEES8_S8_EEENS6_IJNS7_ILi64EEESA_SA_EEELi512ENS_6half_tEfNS_4arch4Sm90ELb0ELb1ELb0ELb0ELb1ELb0ELb0ELb0ELb0ELb1ELb0ELb0EEENS1_21CollectiveEpilogueFwdINS6_IJSA_NS7_ILi512EEESA_EEES9_SC_SE_Li256ELb0ELb1ELb0ELb0EEENS1_30DynamicPersistentTileSchedulerILi256ELi128ELb0ELb1ELb1EEEEEEEEEvNT_6ParamsE,"a",@progbits
	.sectionflags	@""
	.align	4
.nv.constant0._ZN7cutlass13device_kernelIN5flash11enable_sm90INS1_16FlashAttnFwdSm90INS1_25CollectiveMainloopFwdSm90ILi2EN4cute5tupleIJNS5_1CILi1EEES8_S8_EEENS6_IJNS7_ILi64EEESA_SA_EEELi512ENS_6half_tEfNS_4arch4Sm90ELb0ELb1ELb0ELb0ELb1ELb0ELb0ELb0ELb0ELb1ELb0ELb0EEENS1_21CollectiveEpilogueFwdINS6_IJSA_NS7_ILi512EEESA_EEES9_SC_SE_Li256ELb0ELb1ELb0ELb0EEENS1_30DynamicPersistentTileSchedulerILi256ELi128ELb0ELb1ELb1EEEEEEEEEvNT_6ParamsE:
	.zero		3328


//--------------------- .nv.constant0._ZN7cutlass13device_kernelIN5flash11enable_sm90INS1_16FlashAttnFwdSm90INS1_25CollectiveMainloopFwdSm90ILi2EN4cute5tupleIJNS5_1CILi1EEES8_S8_EEENS6_IJNS7_ILi64EEESA_SA_EEELi512ENS_6half_tEfNS_4arch4Sm90ELb0ELb1ELb0ELb0ELb1ELb0ELb1ELb0ELb0ELb1ELb0ELb0EEENS1_21CollectiveEpilogueFwdINS6_IJSA_NS7_ILi512EEESA_EEES9_SC_SE_Li256ELb0ELb1ELb0ELb0EEENS1_30DynamicPersistentTileSchedulerILi256ELi128ELb0ELb1ELb1EEEEEEEEEvNT_6ParamsE --------------------------
	.section	.nv.constant0._ZN7cutlass13device_kernelIN5flash11enable_sm90INS1_16FlashAttnFwdSm90INS1_25CollectiveMainloopFwdSm90ILi2EN4cute5tupleIJNS5_1CILi1EEES8_S8_EEENS6_IJNS7_ILi64EEESA_SA_EEELi512ENS_6half_tEfNS_4arch4Sm90ELb0ELb1ELb0ELb0ELb1ELb0ELb1ELb0ELb0ELb1ELb0ELb0EEENS1_21CollectiveEpilogueFwdINS6_IJSA_NS7_ILi512EEESA_EEES9_SC_SE_Li256ELb0ELb1ELb0ELb0EEENS1_30DynamicPersistentTileSchedulerILi256ELi128ELb0ELb1ELb1EEEEEEEEEvNT_6ParamsE,"a",@progbits
	.sectionflags	@""
	.align	4
.nv.constant0._ZN7cutlass13device_kernelIN5flash11enable_sm90INS1_16FlashAttnFwdSm90INS1_25CollectiveMainloopFwdSm90ILi2EN4cute5tupleIJNS5_1CILi1EEES8_S8_EEENS6_IJNS7_ILi64EEESA_SA_EEELi512ENS_6half_tEfNS_4arch4Sm90ELb0ELb1ELb0ELb0ELb1ELb0ELb1ELb0ELb0ELb1ELb0ELb0EEENS1_21CollectiveEpilogueFwdINS6_IJSA_NS7_ILi512EEESA_EEES9_SC_SE_Li256ELb0ELb1ELb0ELb0EEENS1_30DynamicPersistentTileSchedulerILi256ELi128ELb0ELb1ELb1EEEEEEEEEvNT_6ParamsE:
	.zero		3584


//--------------------- .nv.constant0._ZN7cutlass13device_kernelIN5flash11enable_sm90INS1_16FlashAttnFwdSm90INS1_25CollectiveMainloopFwdSm90ILi2EN4cute5tupleIJNS5_1CILi1EEES8_S8_EEENS6_IJNS7_ILi64EEESA_SA_EEELi512ENS_6half_tEfNS_4arch4Sm90ELb0ELb1ELb0ELb1ELb1ELb0ELb0ELb0ELb0ELb1ELb0ELb0EEENS1_21CollectiveEpilogueFwdINS6_IJSA_NS7_ILi512EEESA_EEES9_SC_SE_Li256ELb1ELb1ELb0ELb0EEENS1_36VarlenDynamicPersistentTileSchedulerILi64ELi64ELi256ELi128ELb0ELb1ELb1ELb1ELb0ELb1EEEEEEEEEvNT_6ParamsE --------------------------
	.section	.nv.constant0._ZN7cutlass13device_kernelIN5flash11enable_sm90INS1_16FlashAttnFwdSm90INS1_25CollectiveMainloopFwdSm90ILi2EN4cute5tupleIJNS5_1CILi1EEES8_S8_EEENS6_IJNS7_ILi64EEESA_SA_EEELi512ENS_6half_tEfNS_4arch4Sm90ELb0ELb1ELb0ELb1ELb1ELb0ELb0ELb0ELb0ELb1ELb0ELb0EEENS1_21CollectiveEpilogueFwdINS6_IJSA_NS7_ILi512EEESA_EEES9_SC_SE_Li256ELb1ELb1ELb0ELb0EEENS1_36VarlenDynamicPersistentTileSchedulerILi64ELi64ELi256ELi128ELb0ELb1ELb1ELb1ELb0ELb1EEEEEEEEEvNT_6ParamsE,"a",@progbits
	.sectionflags	@""
	.align	4
.nv.constant0._ZN7cutlass13device_kernelIN5flash11enable_sm90INS1_16FlashAttnFwdSm90INS1_25CollectiveMainloopFwdSm90ILi2EN4cute5tupleIJNS5_1CILi1EEES8_S8_EEENS6_IJNS7_ILi64EEESA_SA_EEELi512ENS_6half_tEfNS_4arch4Sm90ELb0ELb1ELb0ELb1ELb1ELb0ELb0ELb0ELb0ELb1ELb0ELb0EEENS1_21CollectiveEpilogueFwdINS6_IJSA_NS7_ILi512EEESA_EEES9_SC_SE_Li256ELb1ELb1ELb0ELb0EEENS1_36VarlenDynamicPersistentTileSchedulerILi64ELi64ELi256ELi128ELb0ELb1ELb1ELb1ELb0ELb1EEEEEEEEEvNT_6ParamsE:
	.zero		3328


//--------------------- .nv.constant0._ZN7cutlass13device_kernelIN5flash11enable_sm90INS1_16FlashAttnFwdSm90INS1_25CollectiveMainloopFwdSm90ILi2EN4cute5tupleIJNS5_1CILi1EEES8_S8_EEENS6_IJNS7_ILi64EEESA_SA_EEELi512ENS_6half_tEfNS_4arch4Sm90ELb0ELb1ELb0ELb1ELb1ELb1ELb0ELb0ELb0ELb1ELb0ELb0EEENS1_21CollectiveEpilogueFwdINS6_IJSA_NS7_ILi512EEESA_EEES9_SC_SE_Li256ELb1ELb1ELb0ELb0EEENS1_36VarlenDynamicPersistentTileSchedulerILi64ELi64ELi256ELi128ELb0ELb1ELb1ELb1ELb0ELb1EEEEEEEEEvNT_6ParamsE --------------------------
	.section	.nv.constant0._ZN7cutlass13device_kernelIN5flash11enable_sm90INS1_16FlashAttnFwdSm90INS1_25CollectiveMainloopFwdSm90ILi2EN4cute5tupleIJNS5_1CILi1EEES8_S8_EEENS6_IJNS7_ILi64EEESA_SA_EEELi512ENS_6half_tEfNS_4arch4Sm90ELb0ELb1ELb0ELb1ELb1ELb1ELb0ELb0ELb0ELb1ELb0ELb0EEENS1_21CollectiveEpilogueFwdINS6_IJSA_NS7_ILi512EEESA_EEES9_SC_SE_Li256ELb1ELb1ELb0ELb0EEENS1_36VarlenDynamicPersistentTileSchedulerILi64ELi64ELi256ELi128ELb0ELb1ELb1ELb1ELb0ELb1EEEEEEEEEvNT_6ParamsE,"a",@progbits
	.sectionflags	@""
	.align	4
.nv.constant0._ZN7cutlass13device_kernelIN5flash11enable_sm90INS1_16FlashAttnFwdSm90INS1_25CollectiveMainloopFwdSm90ILi2EN4cute5tupleIJNS5_1CILi1EEES8_S8_EEENS6_IJNS7_ILi64EEESA_SA_EEELi512ENS_6half_tEfNS_4arch4Sm90ELb0ELb1ELb0ELb1ELb1ELb1ELb0ELb0ELb0ELb1ELb0ELb0EEENS1_21CollectiveEpilogueFwdINS6_IJSA_NS7_ILi512EEESA_EEES9_SC_SE_Li256ELb1ELb1ELb0ELb0EEENS1_36VarlenDynamicPersistentTileSchedulerILi64ELi64ELi256ELi128ELb0ELb1ELb1ELb1ELb0ELb1EEEEEEEEEvNT_6ParamsE:
	.zero		3328


//--------------------- .nv.constant0._ZN7cutlass13device_kernelIN5flash11enable_sm90INS1_16FlashAttnFwdSm90INS1_25CollectiveMainloopFwdSm90ILi2EN4cute5tupleIJNS5_1CILi1EEES8_S8_EEENS6_IJNS7_ILi64EEESA_SA_EEELi512ENS_6half_tEfNS_4arch4Sm90ELb0ELb1ELb0ELb1ELb1ELb0ELb1ELb0ELb0ELb1ELb0ELb0EEENS1_21CollectiveEpilogueFwdINS6_IJSA_NS7_ILi512EEESA_EEES9_SC_SE_Li256ELb1ELb1ELb0ELb0EEENS1_36VarlenDynamicPersistentTileSchedulerILi64ELi64ELi256ELi128ELb0ELb1ELb1ELb1ELb0ELb1EEEEEEEEEvNT_6ParamsE --------------------------
	.section	.nv.constant0._ZN7cutlass13device_kernelIN5flash11enable_sm90INS1_16FlashAttnFwdSm90INS1_25CollectiveMainloopFwdSm90ILi2EN4cute5tupleIJNS5_1CILi1EEES8_S8_EEENS6_IJNS7_ILi64EEESA_SA_EEELi512ENS_6half_tEfNS_4arch4Sm90ELb0ELb1ELb0ELb1ELb1ELb0ELb1ELb0ELb0ELb1ELb0ELb0EEENS1_21CollectiveEpilogueFwdINS6_IJSA_NS7_ILi512EEESA_EEES9_SC_SE_Li256ELb1ELb1ELb0ELb0EEENS1_36VarlenDynamicPersistentTileSchedulerILi64ELi64ELi256ELi128ELb0ELb1ELb1ELb1ELb0ELb1EEEEEEEEEvNT_6ParamsE,"a",@progbits
	.sectionflags	@""
	.align	4
.nv.constant0._ZN7cutlass13device_kernelIN5flash11enable_sm90INS1_16FlashAttnFwdSm90INS1_25CollectiveMainloopFwdSm90ILi2EN4cute5tupleIJNS5_1CILi1EEES8_S8_EEENS6_IJNS7_ILi64EEESA_SA_EEELi512ENS_6half_tEfNS_4arch4Sm90ELb0ELb1ELb0ELb1ELb1ELb0ELb1ELb0ELb0ELb1ELb0ELb0EEENS1_21CollectiveEpilogueFwdINS6_IJSA_NS7_ILi512EEESA_EEES9_SC_SE_Li256ELb1ELb1ELb0ELb0EEENS1_36VarlenDynamicPersistentTileSchedulerILi64ELi64ELi256ELi128ELb0ELb1ELb1ELb1ELb0ELb1EEEEEEEEEvNT_6ParamsE:
	.zero		3584


//--------------------- .nv.constant0._ZN7cutlass13device_kernelIN5flash11enable_sm90INS1_16FlashAttnFwdSm90INS1_25CollectiveMainloopFwdSm90ILi2EN4cute5tupleIJNS5_1CILi1EEES8_S8_EEENS6_IJNS7_ILi64EEESA_SA_EEELi512ENS_6half_tEfNS_4arch4Sm90ELb0ELb1ELb0ELb1ELb1ELb1ELb1ELb0ELb0ELb1ELb0ELb0EEENS1_21CollectiveEpilogueFwdINS6_IJSA_NS7_ILi512EEESA_EEES9_SC_SE_Li256ELb1ELb1ELb0ELb0EEENS1_36VarlenDynamicPersistentTileSchedulerILi64ELi64ELi256ELi128ELb0ELb1ELb1ELb1ELb0ELb1EEEEEEEEEvNT_6ParamsE --------------------------
	.section	.nv.constant0._ZN7cutlass13device_kernelIN5flash11enable_sm90INS1_16FlashAttnFwdSm90INS1_25CollectiveMainloopFwdSm90ILi2EN4cute5tupleIJNS5_1CILi1EEES8_S8_EEENS6_IJNS7_ILi64EEESA_SA_EEELi512ENS_6half_tEfNS_4arch4Sm90ELb0ELb1ELb0ELb1ELb1ELb1ELb1ELb0ELb0ELb1ELb0ELb0EEENS1_21CollectiveEpilogueFwdINS6_IJSA_NS7_ILi512EEESA_EEES9_SC_SE_Li256ELb1ELb1ELb0ELb0EEENS1_36VarlenDynamicPersistentTileSchedulerILi64ELi64ELi256ELi128ELb0ELb1ELb1ELb1ELb0ELb1EEEEEEEEEvNT_6ParamsE,"a",@progbits
	.sectionflags	@""
	.align	4
.nv.constant0._ZN7cutlass13device_kernelIN5flash11enable_sm90INS1_16FlashAttnFwdSm90INS1_25CollectiveMainloopFwdSm90ILi2EN4cute5tupleIJNS5_1CILi1EEES8_S8_EEENS6_IJNS7_ILi64EEESA_SA_EEELi512ENS_6half_tEfNS_4arch4Sm90ELb0ELb1ELb0ELb1ELb1ELb1ELb1ELb0ELb0ELb1ELb0ELb0EEENS1_21CollectiveEpilogueFwdINS6_IJSA_NS7_ILi512EEESA_EEES9_SC_SE_Li256ELb1ELb1ELb0ELb0EEENS1_36VarlenDynamicPersistentTileSchedulerILi64ELi64ELi256ELi128ELb0ELb1ELb1ELb1ELb0ELb1EEEEEEEEEvNT_6ParamsE:
	.zero		3584


//--------------------- .nv.constant0._ZN7cutlass13device_kernelIN5flash11enable_sm90INS1_16FlashAttnFwdSm90INS1_25CollectiveMainloopFwdSm90ILi2EN4cute5tupleIJNS5_1CILi1EEES8_S8_EEENS6_IJNS7_ILi64EEESA_SA_EEELi512ENS_6half_tEfNS_4arch4Sm90ELb1ELb0ELb0ELb0ELb1ELb0ELb0ELb0ELb0ELb1ELb0ELb0EEENS1_21CollectiveEpilogueFwdINS6_IJSA_NS7_ILi512EEESA_EEES9_SC_SE_Li256ELb0ELb1ELb0ELb0EEENS1_30DynamicPersistentTileSchedulerILi256ELi128ELb0ELb1ELb1EEEEEEEEEvNT_6ParamsE --------------------------
	.section	.nv.constant0._ZN7cutlass13device_kernelIN5flash11enable_sm90INS1_16FlashAttnFwdSm90INS1_25CollectiveMainloopFwdSm90ILi2EN4cute5tupleIJNS5_1CILi1EEES8_S8_EEENS6_IJNS7_ILi64EEESA_SA_EEELi512ENS_6half_tEfNS_4arch4Sm90ELb1ELb0ELb0ELb0ELb1ELb0ELb0ELb0ELb0ELb1ELb0ELb0EEENS1_21CollectiveEpilogueFwdINS6_IJSA_NS7_ILi512EEESA_EEES9_SC_SE_Li256ELb0ELb1ELb0ELb0EEENS1_30DynamicPersistentTileSchedulerILi256ELi128ELb0ELb1ELb1EEEEEEEEEvNT_6ParamsE,"a",@progbits
	.sectionflags	@""
	.align	4
.nv.constant0._ZN7cutlass13device_kernelIN5flash11enable_sm90INS1_16FlashAttnFwdSm90INS1_25CollectiveMainloopFwdSm90ILi2EN4cute5tupleIJNS5_1CILi1EEES8_S8_EEENS6_IJNS7_ILi64EEESA_SA_EEELi512ENS_6half_tEfNS_4arch4Sm90ELb1ELb0ELb0ELb0ELb1ELb0ELb0ELb0ELb0ELb1ELb0ELb0EEENS1_21CollectiveEpilogueFwdINS6_IJSA_NS7_ILi512EEESA_EEES9_SC_SE_Li256ELb0ELb1ELb0ELb0EEENS1_30DynamicPersistentTileSchedulerILi256ELi128ELb0ELb1ELb1EEEEEEEEEvNT_6ParamsE:
	.zero		3328


//--------------------- .nv.constant0._ZN7cutlass13device_kernelIN5flash11enable_sm90INS1_16FlashAttnFwdSm90INS1_25CollectiveMainloopFwdSm90ILi2EN4cute5tupleIJNS5_1CILi1EEES8_S8_EEENS6_IJNS7_ILi64EEESA_SA_EEELi512ENS_6half_tEfNS_4arch4Sm90ELb1ELb0ELb0ELb0ELb1ELb0ELb1ELb0ELb0ELb1ELb0ELb0EEENS1_21CollectiveEpilogueFwdINS6_IJSA_NS7_ILi512EEESA_EEES9_SC_SE_Li256ELb0ELb1ELb0ELb0EEENS1_30DynamicPersistentTileSchedulerILi256ELi128ELb0ELb1ELb1EEEEEEEEEvNT_6ParamsE --------------------------
	.section	.nv.constant0._ZN7cutlass13device_kernelIN5flash11enable_sm90INS1_16FlashAttnFwdSm90INS1_25CollectiveMainloopFwdSm90ILi2EN4cute5tupleIJNS5_1CILi1EEES8_S8_EEENS6_IJNS7_ILi64EEESA_SA_EEELi512ENS_6half_tEfNS_4arch4Sm90ELb1ELb0ELb0ELb0ELb1ELb0ELb1ELb0ELb0ELb1ELb0ELb0EEENS1_21CollectiveEpilogueFwdINS6_IJSA_NS7_ILi512EEESA_EEES9_SC_SE_Li256ELb0ELb1ELb0ELb0EEENS1_30DynamicPersistentTileSchedulerILi256ELi128ELb0ELb1ELb1EEEEEEEEEvNT_6ParamsE,"a",@progbits
	.sectionflags	@""
	.align	4
.nv.constant0._ZN7cutlass13device_kernelIN5flash11enable_sm90INS1_16FlashAttnFwdSm90INS1_25CollectiveMainloopFwdSm90ILi2EN4cute5tupleIJNS5_1CILi1EEES8_S8_EEENS6_IJNS7_ILi64EEESA_SA_EEELi512ENS_6half_tEfNS_4arch4Sm90ELb1ELb0ELb0ELb0ELb1ELb0ELb1ELb0ELb0ELb1ELb0ELb0EEENS1_21CollectiveEpilogueFwdINS6_IJSA_NS7_ILi512EEESA_EEES9_SC_SE_Li256ELb0ELb1ELb0ELb0EEENS1_30DynamicPersistentTileSchedulerILi256ELi128ELb0ELb1ELb1EEEEEEEEEvNT_6ParamsE:
	.zero		3584


//--------------------- .nv.constant0._ZN7cutlass13device_kernelIN5flash11enable_sm90INS1_16FlashAttnFwdSm90INS1_25CollectiveMainloopFwdSm90ILi2EN4cute5tupleIJNS5_1CILi1EEES8_S8_EEENS6_IJNS7_ILi64EEESA_SA_EEELi512ENS_6half_tEfNS_4arch4Sm90ELb1ELb0ELb0ELb1ELb1ELb0ELb0ELb0ELb0ELb1ELb0ELb0EEENS1_21CollectiveEpilogueFwdINS6_IJSA_NS7_ILi512EEESA_EEES9_SC_SE_Li256ELb1ELb1ELb0ELb0EEENS1_36VarlenDynamicPersistentTileSchedulerILi64ELi64ELi256ELi128ELb0ELb1ELb1ELb1ELb1ELb1EEEEEEEEEvNT_6ParamsE --------------------------
	.section	.nv.constant0._ZN7cutlass13device_kernelIN5flash11enable_sm90INS1_16FlashAttnFwdSm90INS1_25CollectiveMainloopFwdSm90ILi2EN4cute5tupleIJNS5_1CILi1EEES8_S8_EEENS6_IJNS7_ILi64EEESA_SA_EEELi512ENS_6half_tEfNS_4arch4Sm90ELb1ELb0ELb0ELb1ELb1ELb0ELb0ELb0ELb0ELb1ELb0ELb0EEENS1_21CollectiveEpilogueFwdINS6_IJSA_NS7_ILi512EEESA_EEES9_SC_SE_Li256ELb1ELb1ELb0ELb0EEENS1_36VarlenDynamicPersistentTileSchedulerILi64ELi64ELi256ELi128ELb0ELb1ELb1ELb1ELb1ELb1EEEEEEEEEvNT_6ParamsE,"a",@progbits
	.sectionflags	@""
	.align	4
.nv.constant0._ZN7cutlass13device_kernelIN5flash11enable_sm90INS1_16FlashAttnFwdSm90INS1_25CollectiveMainloopFwdSm90ILi2EN4cute5tupleIJNS5_1CILi1EEES8_S8_EEENS6_IJNS7_ILi64EEESA_SA_EEELi512ENS_6half_tEfNS_4arch4Sm90ELb1ELb0ELb0ELb1ELb1ELb0ELb0ELb0ELb0ELb1ELb0ELb0EEENS1_21CollectiveEpilogueFwdINS6_IJSA_NS7_ILi512EEESA_EEES9_SC_SE_Li256ELb1ELb1ELb0ELb0EEENS1_36VarlenDynamicPersistentTileSchedulerILi64ELi64ELi256ELi128ELb0ELb1ELb1ELb1ELb1ELb1EEEEEEEEEvNT_6ParamsE:
	.zero		3328


//--------------------- .nv.constant0._ZN7cutlass13device_kernelIN5flash11enable_sm90INS1_16FlashAttnFwdSm90INS1_25CollectiveMainloopFwdSm90ILi2EN4cute5tupleIJNS5_1CILi1EEES8_S8_EEENS6_IJNS7_ILi64EEESA_SA_EEELi512ENS_6half_tEfNS_4arch4Sm90ELb1ELb0ELb0ELb1ELb1ELb1ELb0ELb0ELb0ELb1ELb0ELb0EEENS1_21CollectiveEpilogueFwdINS6_IJSA_NS7_ILi512EEESA_EEES9_SC_SE_Li256ELb1ELb1ELb0ELb0EEENS1_36VarlenDynamicPersistentTileSchedulerILi64ELi64ELi256ELi128ELb0ELb1ELb1ELb1ELb1ELb1EEEEEEEEEvNT_6ParamsE --------------------------
	.section	.nv.constant0._ZN7cutlass13device_kernelIN5flash11enable_sm90INS1_16FlashAttnFwdSm90INS1_25CollectiveMainloopFwdSm90ILi2EN4cute5tupleIJNS5_1CILi1EEES8_S8_EEENS6_IJNS7_ILi64EEESA_SA_EEELi512ENS_6half_tEfNS_4arch4Sm90ELb1ELb0ELb0ELb1ELb1ELb1ELb0ELb0ELb0ELb1ELb0ELb0EEENS1_21CollectiveEpilogueFwdINS6_IJSA_NS7_ILi512EEESA_EEES9_SC_SE_Li256ELb1ELb1ELb0ELb0EEENS1_36VarlenDynamicPersistentTileSchedulerILi64ELi64ELi256ELi128ELb0ELb1ELb1ELb1ELb1ELb1EEEEEEEEEvNT_6ParamsE,"a",@progbits
	.sectionflags	@""
	.align	4
.nv.constant0._ZN7cutlass13device_kernelIN5flash11enable_sm90INS1_16FlashAttnFwdSm90INS1_25CollectiveMainloopFwdSm90ILi2EN4cute5tupleIJNS5_1CILi1EEES8_S8_EEENS6_IJNS7_ILi64EEESA_SA_EEELi512ENS_6half_tEfNS_4arch4Sm90ELb1ELb0ELb0ELb1ELb1ELb1ELb0ELb0ELb0ELb1ELb0ELb0EEENS1_21CollectiveEpilogueFwdINS6_IJSA_NS7_ILi512EEESA_EEES9_SC_SE_Li256ELb1ELb1ELb0ELb0EEENS1_36VarlenDynamicPersistentTileSchedulerILi64ELi64ELi256ELi128ELb0ELb1ELb1ELb1ELb1ELb1EEEEEEEEEvNT_6ParamsE:
	.zero		3328


//--------------------- .nv.constant0._ZN7cutlass13device_kernelIN5flash11enable_sm90INS1_16FlashAttnFwdSm90INS1_25CollectiveMainloopFwdSm90ILi2EN4cute5tupleIJNS5_1CILi1EEES8_S8_EEENS6_IJNS7_ILi64EEESA_SA_EEELi512ENS_6half_tEfNS_4arch4Sm90ELb1ELb0ELb0ELb1ELb1ELb0ELb1ELb0ELb0ELb1ELb0ELb0EEENS1_21CollectiveEpilogueFwdINS6_IJSA_NS7_ILi512EEESA_EEES9_SC_SE_Li256ELb1ELb1ELb0ELb0EEENS1_36VarlenDynamicPersistentTileSchedulerILi64ELi64ELi256ELi128ELb0ELb1ELb1ELb1ELb1ELb1EEEEEEEEEvNT_6ParamsE --------------------------
	.section	.nv.constant0._ZN7cutlass13device_kernelIN5flash11enable_sm90INS1_16FlashAttnFwdSm90INS1_25CollectiveMainloopFwdSm90ILi2EN4cute5tupleIJNS5_1CILi1EEES8_S8_EEENS6_IJNS7_ILi64EEESA_SA_EEELi512ENS_6half_tEfNS_4arch4Sm90ELb1ELb0ELb0ELb1ELb1ELb0ELb1ELb0ELb0ELb1ELb0ELb0EEENS1_21CollectiveEpilogueFwdINS6_IJSA_NS7_ILi512EEESA_EEES9_SC_SE_Li256ELb1ELb1ELb0ELb0EEENS1_36VarlenDynamicPersistentTileSchedulerILi64ELi64ELi256ELi128ELb0ELb1ELb1ELb1ELb1ELb1EEEEEEEEEvNT_6ParamsE,"a",@progbits
	.sectionflags	@""
	.align	4
.nv.constant0._ZN7cutlass13device_kernelIN5flash11enable_sm90INS1_16FlashAttnFwdSm90INS1_25CollectiveMainloopFwdSm90ILi2EN4cute5tupleIJNS5_1CILi1EEES8_S8_EEENS6_IJNS7_ILi64EEESA_SA_EEELi512ENS_6half_tEfNS_4arch4Sm90ELb1ELb0ELb0ELb1ELb1ELb0ELb1ELb0ELb0ELb1ELb0ELb0EEENS1_21CollectiveEpilogueFwdINS6_IJSA_NS7_ILi512EEESA_EEES9_SC_SE_Li256ELb1ELb1ELb0ELb0EEENS1_36VarlenDynamicPersistentTileSchedulerILi64ELi64ELi256ELi128ELb0ELb1ELb1ELb1ELb1ELb1EEEEEEEEEvNT_6ParamsE:
	.zero		3584


//--------------------- .nv.constant0._ZN7cutlass13device_kernelIN5flash11enable_sm90INS1_16FlashAttnFwdSm90INS1_25CollectiveMainloopFwdSm90ILi2EN4cute5tupleIJNS5_1CILi1EEES8_S8_EEENS6_IJNS7_ILi64EEESA_SA_EEELi512ENS_6half_tEfNS_4arch4Sm90ELb1ELb0ELb0ELb1ELb1ELb1ELb1ELb0ELb0ELb1ELb0ELb0EEENS1_21CollectiveEpilogueFwdINS6_IJSA_NS7_ILi512EEESA_EEES9_SC_SE_Li256ELb1ELb1ELb0ELb0EEENS1_36VarlenDynamicPersistentTileSchedulerILi64ELi64ELi256ELi128ELb0ELb1ELb1ELb1ELb1ELb1EEEEEEEEEvNT_6ParamsE --------------------------
	.section	.nv.constant0._ZN7cutlass13device_kernelIN5flash11enable_sm90INS1_16FlashAttnFwdSm90INS1_25CollectiveMainloopFwdSm90ILi2EN4cute5tupleIJNS5_1CILi1EEES8_S8_EEENS6_IJNS7_ILi64EEESA_SA_EEELi512ENS_6half_tEfNS_4arch4Sm90ELb1ELb0ELb0ELb1ELb1ELb1ELb1ELb0ELb0ELb1ELb0ELb0EEENS1_21CollectiveEpilogueFwdINS6_IJSA_NS7_ILi512EEESA_EEES9_SC_SE_Li256ELb1ELb1ELb0ELb0EEENS1_36VarlenDynamicPersistentTileSchedulerILi64ELi64ELi256ELi128ELb0ELb1ELb1ELb1ELb1ELb1EEEEEEEEEvNT_6ParamsE,"a",@progbits
	.sectionflags	@""
	.align	4
.nv.constant0._ZN7cutlass13device_kernelIN5flash11enable_sm90INS1_16FlashAttnFwdSm90INS1_25CollectiveMainloopFwdSm90ILi2EN4cute5tupleIJNS5_1CILi1EEES8_S8_EEENS6_IJNS7_ILi64EEESA_SA_EEELi512ENS_6half_tEfNS_4arch4Sm90ELb1ELb0ELb0ELb1ELb1ELb1ELb1ELb0ELb0ELb1ELb0ELb0EEENS1_21CollectiveEpilogueFwdINS6_IJSA_NS7_ILi512EEESA_EEES9_SC_SE_Li256ELb1ELb1ELb0ELb0EEENS1_36VarlenDynamicPersistentTileSchedulerILi64ELi64ELi256ELi128ELb0ELb1ELb1ELb1ELb1ELb1EEEEEEEEEvNT_6ParamsE:
	.zero		3584


//--------------------- .nv.constant0._ZN7cutlass13device_kernelIN5flash11enable_sm90INS1_16FlashAttnFwdSm90INS1_25CollectiveMainloopFwdSm90ILi2EN4cute5tupleIJNS5_1CILi1EEES8_S8_EEENS6_IJNS7_ILi128EEENS7_ILi96EEENS7_ILi64EEEEEELi256ENS_6half_tEfNS_4arch4Sm90ELb0ELb0ELb0ELb0ELb1ELb0ELb0ELb1ELb0ELb1ELb0ELb0EEENS1_21CollectiveEpilogueFwdINS6_IJSA_NS7_ILi256EEESB_EEES9_SE_SG_Li256ELb0ELb1ELb0ELb0EEENS1_29StaticPersistentTileSchedulerILb0EEEEEEEEEvNT_6ParamsE --------------------------
	.section	.nv.constant0._ZN7cutlass13device_kernelIN5flash11enable_sm90INS1_16FlashAttnFwdSm90INS1_25CollectiveMainloopFwdSm90ILi2EN4cute5tupleIJNS5_1CILi1EEES8_S8_EEENS6_IJNS7_ILi128EEENS7_ILi96EEENS7_ILi64EEEEEELi256ENS_6half_tEfNS_4arch4Sm90ELb0ELb0ELb0ELb0ELb1ELb0ELb0ELb1ELb0ELb1ELb0ELb0EEENS1_21CollectiveEpilogueFwdINS6_IJSA_NS7_ILi256EEESB_EEES9_SE_SG_Li256ELb0ELb1ELb0ELb0EEENS1_29StaticPersistentTileSchedulerILb0EEEEEEEEEvNT_6ParamsE,"a",@progbits
	.sectionflags	@""
	.align	4
.nv.constant0._ZN7cutlass13device_kernelIN5flash11enable_sm90INS1_16FlashAttnFwdSm90INS1_25CollectiveMainloopFwdSm90ILi2EN4cute5tupleIJNS5_1CILi1EEES8_S8_EEENS6_IJNS7_ILi128EEENS7_ILi96EEENS7_ILi64EEEEEELi256ENS_6half_tEfNS_4arch4Sm90ELb0ELb0ELb0ELb0ELb1ELb0ELb0ELb1ELb0ELb1ELb0ELb0EEENS1_21CollectiveEpilogueFwdINS6_IJSA_NS7_ILi256EEESB_EEES9_SE_SG_Li256ELb0ELb1ELb0ELb0EEENS1_29StaticPersistentTileSchedulerILb0EEEEEEEEEvNT_6ParamsE:
	.zero		3200


//--------------------- .nv.constant0._ZN7cutlass13device_kernelIN5flash11enable_sm90INS1_16FlashAttnFwdSm90INS1_25CollectiveMainloopFwdSm90ILi2EN4cute5tupleIJNS5_1CILi1EEES8_S8_EEENS6_IJNS7_ILi128EEENS7_ILi96EEENS7_ILi64EEEEEELi256ENS_6half_tEfNS_4arch4Sm90ELb0ELb0ELb0ELb0ELb1ELb0ELb1ELb1ELb0ELb1ELb0ELb0EEENS1_21CollectiveEpilogueFwdINS6_IJSA_NS7_ILi256EEESB_EEES9_SE_SG_Li256ELb0ELb1ELb0ELb0EEENS1_29StaticPersistentTileSchedulerILb0EEEEEEEEEvNT_6ParamsE --------------------------
	.section	.nv.constant0._ZN7cutlass13device_kernelIN5flash11enable_sm90INS1_16FlashAttnFwdSm90INS1_25CollectiveMainloopFwdSm90ILi2EN4cute5tupleIJNS5_1CILi1EEES8_S8_EEENS6_IJNS7_ILi128EEENS7_ILi96EEENS7_ILi64EEEEEELi256ENS_6half_tEfNS_4arch4Sm90ELb0ELb0ELb0ELb0ELb1ELb0ELb1ELb1ELb0ELb1ELb0ELb0EEENS1_21CollectiveEpilogueFwdINS6_IJSA_NS7_ILi256EEESB_EEES9_SE_SG_Li256ELb0ELb1ELb0ELb0EEENS1_29StaticPersistentTileSchedulerILb0EEEEEEEEEvNT_6ParamsE,"a",@progbits
	.sectionflags	@""
	.align	4
.nv.constant0._ZN7cutlass13device_kernelIN5flash11enable_sm90INS1_16FlashAttnFwdSm90INS1_25CollectiveMainloopFwdSm90ILi2EN4cute5tupleIJNS5_1CILi1EEES8_S8_EEENS6_IJNS7_ILi128EEENS7_ILi96EEENS7_ILi64EEEEEELi256ENS_6half_tEfNS_4arch4Sm90ELb0ELb0ELb0ELb0ELb1ELb0ELb1ELb1ELb0ELb1ELb0ELb0EEENS1_21CollectiveEpilogueFwdINS6_IJSA_NS7_ILi256EEESB_EEES9_SE_SG_Li256ELb0ELb1ELb0ELb0EEENS1_29StaticPersistentTileSchedulerILb0EEEEEEEEEvNT_6ParamsE:
	.zero		3456


//--------------------- .nv.constant0._ZN7cutlass13device_kernelIN5flash11enable_sm90INS1_16FlashAttnFwdSm90INS1_25CollectiveMainloopFwdSm90ILi2EN4cute5tupleIJNS5_1CILi1EEES8_S8_EEENS6_IJNS7_ILi128EEENS7_ILi96EEENS7_ILi64EEEEEELi256ENS_6half_tEfNS_4arch4Sm90ELb0ELb0ELb0ELb1ELb1ELb0ELb0ELb1ELb0ELb1ELb0ELb0EEENS1_21CollectiveEpilogueFwdINS6_IJSA_NS7_ILi256EEESB_EEES9_SE_SG_Li256ELb1ELb1ELb0ELb0EEENS1_36VarlenDynamicPersistentTileSchedulerILi128ELi96ELi256ELi128ELb0ELb1ELb1ELb0ELb1ELb1EEEEEEEEEvNT_6ParamsE --------------------------
	.section	.nv.constant0._ZN7cutlass13device_kernelIN5flash11enable_sm90INS1_16FlashAttnFwdSm90INS1_25CollectiveMainloopFwdSm90ILi2EN4cute5tupleIJNS5_1CILi1EEES8_S8_EEENS6_IJNS7_ILi128EEENS7_ILi96EEENS7_ILi64EEEEEELi256ENS_6half_tEfNS_4arch4Sm90ELb0ELb0ELb0ELb1ELb1ELb0ELb0ELb1ELb0ELb1ELb0ELb0EEENS1_21CollectiveEpilogueFwdINS6_IJSA_NS7_ILi256EEESB_EEES9_SE_SG_Li256ELb1ELb1ELb0ELb0EEENS1_36VarlenDynamicPersistentTileSchedulerILi128ELi96ELi256ELi128ELb0ELb1ELb1ELb0ELb1ELb1EEEEEEEEEvNT_6ParamsE,"a",@progbits
	.sectionflags	@""
	.align	4
.nv.constant0._ZN7cutlass13device_kernelIN5flash11enable_sm90INS1_16FlashAttnFwdSm90INS1_25CollectiveMainloopFwdSm90ILi2EN4cute5tupleIJNS5_1CILi1EEES8_S8_EEENS6_IJNS7_ILi128EEENS7_ILi96EEENS7_ILi64EEEEEELi256ENS_6half_tEfNS_4arch4Sm90ELb0ELb0ELb0ELb1ELb1ELb0ELb0ELb1ELb0ELb1ELb0ELb0EEENS1_21CollectiveEpilogueFwdINS6_IJSA_NS7_ILi256EEESB_EEES9_SE_SG_Li256ELb1ELb1ELb0ELb0EEENS1_36VarlenDynamicPersistentTileSchedulerILi128ELi96ELi256ELi128ELb0ELb1ELb1ELb0ELb1ELb1EEEEEEEEEvNT_6ParamsE:
	.zero		3328


//--------------------- .nv.constant0._ZN7cutlass13device_kernelIN5flash11enable_sm90INS1_16FlashAttnFwdSm90INS1_25CollectiveMainloopFwdSm90ILi2EN4cute5tupleIJNS5_1CILi1EEES8_S8_EEENS6_IJNS7_ILi128EEENS7_ILi96EEENS7_ILi64EEEEEELi256ENS_6half_tEfNS_4arch4Sm90ELb0ELb0ELb0ELb1ELb1ELb1ELb0ELb1ELb0ELb1ELb0ELb0EEENS1_21CollectiveEpilogueFwdINS6_IJSA_NS7_ILi256EEESB_EEES9_SE_SG_Li256ELb1ELb1ELb0ELb0EEENS1_36VarlenDynamicPersistentTileSchedulerILi128ELi96ELi256ELi128ELb0ELb1ELb1ELb0ELb1ELb1EEEEEEEEEvNT_6ParamsE --------------------------
	.section	.nv.constant0._ZN7cutlass13device_kernelIN5flash11enable_sm90INS1_16FlashAttnFwdSm90INS1_25CollectiveMainloopFwdSm90ILi2EN4cute5tupleIJNS5_1CILi1EEES8_S8_EEENS6_IJNS7_ILi128EEENS7_ILi96EEENS7_ILi64EEEEEELi256ENS_6half_tEfNS_4arch4Sm90ELb0ELb0ELb0ELb1ELb1ELb1ELb0ELb1ELb0ELb1ELb0ELb0EEENS1_21CollectiveEpilogueFwdINS6_IJSA_NS7_ILi256EEESB_EEES9_SE_SG_Li256ELb1ELb1ELb0ELb0EEENS1_36VarlenDynamicPersistentTileSchedulerILi128ELi96ELi256ELi128ELb0ELb1ELb1ELb0ELb1ELb1EEEEEEEEEvNT_6ParamsE,"a",@progbits
	.sectionflags	@""
	.align	4
.nv.constant0._ZN7cutlass13device_kernelIN5flash11enable_sm90INS1_16FlashAttnFwdSm90INS1_25CollectiveMainloopFwdSm90ILi2EN4cute5tupleIJNS5_1CILi1EEES8_S8_EEENS6_IJNS7_ILi128EEENS7_ILi96EEENS7_ILi64EEEEEELi256ENS_6half_tEfNS_4arch4Sm90ELb0ELb0ELb0ELb1ELb1ELb1ELb0ELb1ELb0ELb1ELb0ELb0EEENS1_21CollectiveEpilogueFwdINS6_IJSA_NS7_ILi256EEESB_EEES9_SE_SG_Li256ELb1ELb1ELb0ELb0EEENS1_36VarlenDynamicPersistentTileSchedulerILi128ELi96ELi256ELi128ELb0ELb1ELb1ELb0ELb1ELb1EEEEEEEEEvNT_6ParamsE:
	.zero		3328


//--------------------- .nv.constant0._ZN7cutlass13device_kernelIN5flash11enable_sm90INS1_16FlashAttnFwdSm90INS1_25CollectiveMainloopFwdSm90ILi2EN4cute5tupleIJNS5_1CILi1EEES8_S8_EEENS6_IJNS7_ILi128EEENS7_ILi96EEENS7_ILi64EEEEEELi256ENS_6half_tEfNS_4arch4Sm90ELb0ELb0ELb0ELb1ELb1ELb0ELb1ELb1ELb0ELb1ELb0ELb0EEENS1_21CollectiveEpilogueFwdINS6_IJSA_NS7_ILi256EEESB_EEES9_SE_SG_Li256ELb1ELb1ELb0ELb0EEENS1_36VarlenDynamicPersistentTileSchedulerILi128ELi96ELi256ELi128ELb0ELb1ELb1ELb0ELb1ELb1EEEEEEEEEvNT_6ParamsE --------------------------
	.section	.nv.constant0._ZN7cutlass13device_kernelIN5flash11enable_sm90INS1_16FlashAttnFwdSm90INS1_25CollectiveMainloopFwdSm90ILi2EN4cute5tupleIJNS5_1CILi1EEES8_S8_EEENS6_IJNS7_ILi128EEENS7_ILi96EEENS7_ILi64EEEEEELi256ENS_6half_tEfNS_4arch4Sm90ELb0ELb0ELb0ELb1ELb1ELb0ELb1ELb1ELb0ELb1ELb0ELb0EEENS1_21CollectiveEpilogueFwdINS6_IJSA_NS7_ILi256EEESB_EEES9_SE_SG_Li256ELb1ELb1ELb0ELb0EEENS1_36VarlenDynamicPersistentTileSchedulerILi128ELi96ELi256ELi128ELb0ELb1ELb1ELb0ELb1ELb1EEEEEEEEEvNT_6ParamsE,"a",@progbits
	.sectionflags	@""
	.align	4
.nv.constant0._ZN7cutlass13device_kernelIN5flash11enable_sm90INS1_16FlashAttnFwdSm90INS1_25CollectiveMainloopFwdSm90ILi2EN4cute5tupleIJNS5_1CILi1EEES8_S8_EEENS6_IJNS7_ILi128EEENS7_ILi96EEENS7_ILi64EEEEEELi256ENS_6half_tEfNS_4arch4Sm90ELb0ELb0ELb0ELb1ELb1ELb0ELb1ELb1ELb0ELb1ELb0ELb0EEENS1_21CollectiveEpilogueFwdINS6_IJSA_NS7_ILi256EEESB_EEES9_SE_SG_Li256ELb1ELb1ELb0ELb0EEENS1_36VarlenDynamicPersistentTileSchedulerILi128ELi96ELi256ELi128ELb0ELb1ELb1ELb0ELb1ELb1EEEEEEEEEvNT_6ParamsE:
	.zero		3584


//--------------------- .nv.constant0._ZN7cutlass13device_kernelIN5flash11enable_sm90INS1_16FlashAttnFwdSm90INS1_25CollectiveMainloopFwdSm90ILi2EN4cute5tupleIJNS5_1CILi1EEES8_S8_EEENS6_IJNS7_ILi128EEENS7_ILi96EEENS7_ILi64EEEEEELi256ENS_6half_tEfNS_4arch4Sm90ELb0ELb0ELb0ELb1ELb1ELb1ELb1ELb1ELb0ELb1ELb0ELb0EEENS1_21CollectiveEpilogueFwdINS6_IJSA_NS7_ILi256EEESB_EEES9_SE_SG_Li256ELb1ELb1ELb0ELb0EEENS1_36VarlenDynamicPersistentTileSchedulerILi128ELi96ELi256ELi128ELb0ELb1ELb1ELb0ELb1ELb1EEEEEEEEEvNT_6ParamsE --------------------------
	.section	.nv.constant0._ZN7cutlass13device_kernelIN5flash11enable_sm90INS1_16FlashAttnFwdSm90INS1_25CollectiveMainloopFwdSm90ILi2EN4cute5tupleIJNS5_1CILi1EEES8_S8_EEENS6_IJNS7_ILi128EEENS7_ILi96EEENS7_ILi64EEEEEELi256ENS_6half_tEfNS_4arch4Sm90ELb0ELb0ELb0ELb1ELb1ELb1ELb1ELb1ELb0ELb1ELb0ELb0EEENS1_21CollectiveEpilogueFwdINS6_IJSA_NS7_ILi256EEESB_EEES9_SE_SG_Li256ELb1ELb1ELb0ELb0EEENS1_36VarlenDynamicPersistentTileSchedulerILi128ELi96ELi256ELi128ELb0ELb1ELb1ELb0ELb1ELb1EEEEEEEEEvNT_6ParamsE,"a",@progbits
	.sectionflags	@""
	.align	4
.nv.constant0._ZN7cutlass13device_kernelIN5flash11enable_sm90INS1_16FlashAttnFwdSm90INS1_25CollectiveMainloopFwdSm90ILi2EN4cute5tupleIJNS5_1CILi1EEES8_S8_EEENS6_IJNS7_ILi128EEENS7_ILi96EEENS7_ILi64EEEEEELi256ENS_6half_tEfNS_4arch4Sm90ELb0ELb0ELb0ELb1ELb1ELb1ELb1ELb1ELb0ELb1ELb0ELb0EEENS1_21CollectiveEpilogueFwdINS6_IJSA_NS7_ILi256EEESB_EEES9_SE_SG_Li256ELb1ELb1ELb0ELb0EEENS1_36VarlenDynamicPersistentTileSchedulerILi128ELi96ELi256ELi128ELb0ELb1ELb1ELb0ELb1ELb1EEEEEEEEEvNT_6ParamsE:
	.zero		3584


//--------------------- .nv.constant0._ZN7cutlass13device_kernelIN5flash11enable_sm90INS1_16FlashAttnFwdSm90INS1_25CollectiveMainloopFwdSm90ILi2EN4cute5tupleIJNS5_1CILi1EEES8_S8_EEENS6_IJNS7_ILi128EEENS7_ILi96EEENS7_ILi64EEEEEELi256ENS_6half_tEfNS_4arch4Sm90ELb0ELb1ELb0ELb0ELb1ELb0ELb0ELb1ELb0ELb1ELb0ELb0EEENS1_21CollectiveEpilogueFwdINS6_IJSA_NS7_ILi256EEESB_EEES9_SE_SG_Li256ELb0ELb1ELb0ELb0EEENS1_30DynamicPersistentTileSchedulerILi256ELi128ELb0ELb1ELb1EEEEEEEEEvNT_6ParamsE --------------------------
	.section	.nv.constant0._ZN7cutlass13device_kernelIN5flash11enable_sm90INS1_16FlashAttnFwdSm90INS1_25CollectiveMainloopFwdSm90ILi2EN4cute5tupleIJNS5_1CILi1EEES8_S8_EEENS6_IJNS7_ILi128EEENS7_ILi96EEENS7_ILi64EEEEEELi256ENS_6half_tEfNS_4arch4Sm90ELb0ELb1ELb0ELb0ELb1ELb0ELb0ELb1ELb0ELb1ELb0ELb0EEENS1_21CollectiveEpilogueFwdINS6_IJSA_NS7_ILi256EEESB_EEES9_SE_SG_Li256ELb0ELb1ELb0ELb0EEENS1_30DynamicPersistentTileSchedulerILi256ELi128ELb0ELb1ELb1EEEEEEEEEvNT_6ParamsE,"a",@progbits
	.sectionflags	@""
	.align	4
.nv.constant0._ZN7cutlass13device_kernelIN5flash11enable_sm90INS1_16FlashAttnFwdSm90INS1_25CollectiveMainloopFwdSm90ILi2EN4cute5tupleIJNS5_1CILi1EEES8_S8_EEENS6_IJNS7_ILi128EEENS7_ILi96EEENS7_ILi64EEEEEELi256ENS_6half_tEfNS_4arch4Sm90ELb0ELb1ELb0ELb0ELb1ELb0ELb0ELb1ELb0ELb1ELb0ELb0EEENS1_21CollectiveEpilogueFwdINS6_IJSA_NS7_ILi256EEESB_EEES9_SE_SG_Li256ELb0ELb1ELb0ELb0EEENS1_30DynamicPersistentTileSchedulerILi256ELi128ELb0ELb1ELb1EEEEEEEEEvNT_6ParamsE:
	.zero		3328


//--------------------- .nv.constant0._ZN7cutlass13device_kernelIN5flash11enable_sm90INS1_16FlashAttnFwdSm90INS1_25CollectiveMainloopFwdSm90ILi2EN4cute5tupleIJNS5_1CILi1EEES8_S8_EEENS6_IJNS7_ILi128EEENS7_ILi96EEENS7_ILi64EEEEEELi256ENS_6half_tEfNS_4arch4Sm90ELb0ELb1ELb0ELb0ELb1ELb0ELb1ELb1ELb0ELb1ELb0ELb0EEENS1_21CollectiveEpilogueFwdINS6_IJSA_NS7_ILi256EEESB_EEES9_SE_SG_Li256ELb0ELb1ELb0ELb0EEENS1_30DynamicPersistentTileSchedulerILi256ELi128ELb0ELb1ELb1EEEEEEEEEvNT_6ParamsE --------------------------
	.section	.nv.constant0._ZN7cutlass13device_kernelIN5flash11enable_sm90INS1_16FlashAttnFwdSm90INS1_25CollectiveMainloopFwdSm90ILi2EN4cute5tupleIJNS5_1CILi1EEES8_S8_EEENS6_IJNS7_ILi128EEENS7_ILi96EEENS7_ILi64EEEEEELi256ENS_6half_tEfNS_4arch4Sm90ELb0ELb1ELb0ELb0ELb1ELb0ELb1ELb1ELb0ELb1ELb0ELb0EEENS1_21CollectiveEpilogueFwdINS6_IJSA_NS7_ILi256EEESB_EEES9_SE_SG_Li256ELb0ELb1ELb0ELb0EEENS1_30DynamicPersistentTileSchedulerILi256ELi128ELb0ELb1ELb1EEEEEEEEEvNT_6ParamsE,"a",@progbits
	.sectionflags	@""
	.align	4
.nv.constant0._ZN7cutlass13device_kernelIN5flash11enable_sm90INS1_16FlashAttnFwdSm90INS1_25CollectiveMainloopFwdSm90ILi2EN4cute5tupleIJNS5_1CILi1EEES8_S8_EEENS6_IJNS7_ILi128EEENS7_ILi96EEENS7_ILi64EEEEEELi256ENS_6half_tEfNS_4arch4Sm90ELb0ELb1ELb0ELb0ELb1ELb0ELb1ELb1ELb0ELb1ELb0ELb0EEENS1_21CollectiveEpilogueFwdINS6_IJSA_NS7_ILi256EEESB_EEES9_SE_SG_Li256ELb0ELb1ELb0ELb0EEENS1_30DynamicPersistentTileSchedulerILi256ELi128ELb0ELb1ELb1EEEEEEEEEvNT_6ParamsE:
	.zero		3584


//--------------------- .nv.constant0._ZN7cutlass13device_kernelIN5flash11enable_sm90INS1_16FlashAttnFwdSm90INS1_25CollectiveMainloopFwdSm90ILi2EN4cute5tupleIJNS5_1CILi1EEES8_S8_EEENS6_IJNS7_ILi128EEENS7_ILi96EEENS7_ILi64EEEEEELi256ENS_6half_tEfNS_4arch4Sm90ELb0ELb1ELb0ELb1ELb1ELb0ELb0ELb1ELb0ELb1ELb0ELb0EEENS1_21CollectiveEpilogueFwdINS6_IJSA_NS7_ILi256EEESB_EEES9_SE_SG_Li256ELb1ELb1ELb0ELb0EEENS1_36VarlenDynamicPersistentTileSchedulerILi128ELi96ELi256ELi128ELb0ELb1ELb1ELb1ELb0ELb1EEEEEEEEEvNT_6ParamsE --------------------------
	.section	.nv.constant0._ZN7cutlass13device_kernelIN5flash11enable_sm90INS1_16FlashAttnFwdSm90INS1_25CollectiveMainloopFwdSm90ILi2EN4cute5tupleIJNS5_1CILi1EEES8_S8_EEENS6_IJNS7_ILi128EEENS7_ILi96EEENS7_ILi64EEEEEELi256ENS_6half_tEfNS_4arch4Sm90ELb0ELb1ELb0ELb1ELb1ELb0ELb0ELb1ELb0ELb1ELb0ELb0EEENS1_21CollectiveEpilogueFwdINS6_IJSA_NS7_ILi256EEESB_EEES9_SE_SG_Li256ELb1ELb1ELb0ELb0EEENS1_36VarlenDynamicPersistentTileSchedulerILi128ELi96ELi256ELi128ELb0ELb1ELb1ELb1ELb0ELb1EEEEEEEEEvNT_6ParamsE,"a",@progbits
	.sectionflags	@""
	.align	4
.nv.constant0._ZN7cutlass13device_kernelIN5flash11enable_sm90INS1_16FlashAttnFwdSm90INS1_25CollectiveMainloopFwdSm90ILi2EN4cute5tupleIJNS5_1CILi1EEES8_S8_EEENS6_IJNS7_ILi128EEENS7_ILi96EEENS7_ILi64EEEEEELi256ENS_6half_tEfNS_4arch4Sm90ELb0ELb1ELb0ELb1ELb1ELb0ELb0ELb1ELb0ELb1ELb0ELb0EEENS1_21CollectiveEpilogueFwdINS6_IJSA_NS7_ILi256EEESB_EEES9_SE_SG_Li256ELb1ELb1ELb0ELb0EEENS1_36VarlenDynamicPersistentTileSchedulerILi128ELi96ELi256ELi128ELb0ELb1ELb1ELb1ELb0ELb1EEEEEEEEEvNT_6ParamsE:
	.zero		3328


//--------------------- .nv.constant0._ZN7cutlass13device_kernelIN5flash11enable_sm90INS1_16FlashAttnFwdSm90INS1_25CollectiveMainloopFwdSm90ILi2EN4cute5tupleIJNS5_1CILi1EEES8_S8_EEENS6_IJNS7_ILi128EEENS7_ILi96EEENS7_ILi64EEEEEELi256ENS_6half_tEfNS_4arch4Sm90ELb0ELb1ELb0ELb1ELb1ELb1ELb0ELb1ELb0ELb1ELb0ELb0EEENS1_21CollectiveEpilogueFwdINS6_IJSA_NS7_ILi256EEESB_EEES9_SE_SG_Li256ELb1ELb1ELb0ELb0EEENS1_36VarlenDynamicPersistentTileSchedulerILi128ELi96ELi256ELi128ELb0ELb1ELb1ELb1ELb0ELb1EEEEEEEEEvNT_6ParamsE --------------------------
	.section	.nv.constant0._ZN7cutlass13device_kernelIN5flash11enable_sm90INS1_16FlashAttnFwdSm90INS1_25CollectiveMainloopFwdSm90ILi2EN4cute5tupleIJNS5_1CILi1EEES8_S8_EEENS6_IJNS7_ILi128EEENS7_ILi96EEENS7_ILi64EEEEEELi256ENS_6half_tEfNS_4arch4Sm90ELb0ELb1ELb0ELb1ELb1ELb1ELb0ELb1ELb0ELb1ELb0ELb0EEENS1_21CollectiveEpilogueFwdINS6_IJSA_NS7_ILi256EEESB_EEES9_SE_SG_Li256ELb1ELb1ELb0ELb0EEENS1_36VarlenDynamicPersistentTileSchedulerILi128ELi96ELi256ELi128ELb0ELb1ELb1ELb1ELb0ELb1EEEEEEEEEvNT_6ParamsE,"a",@progbits
	.sectionflags	@""
	.align	4
.nv.constant0._ZN7cutlass13device_kernelIN5flash11enable_sm90INS1_16FlashAttnFwdSm90INS1_25CollectiveMainloopFwdSm90ILi2EN4cute5tupleIJNS5_1CILi1EEES8_S8_EEENS6_IJNS7_ILi128EEENS7_ILi96EEENS7_ILi64EEEEEELi256ENS_6half_tEfNS_4arch4Sm90ELb0ELb1ELb0ELb1ELb1ELb1ELb0ELb1ELb0ELb1ELb0ELb0EEENS1_21CollectiveEpilogueFwdINS6_IJSA_NS7_ILi256EEESB_EEES9_SE_SG_Li256ELb1ELb1ELb0ELb0EEENS1_36VarlenDynamicPersistentTileSchedulerILi128ELi96ELi256ELi128ELb0ELb1ELb1ELb1ELb0ELb1EEEEEEEEEvNT_6ParamsE:
	.zero		3328


//--------------------- .nv.constant0._ZN7cutlass13device_kernelIN5flash11enable_sm90INS1_16FlashAttnFwdSm90INS1_25CollectiveMainloopFwdSm90ILi2EN4cute5tupleIJNS5_1CILi1EEES8_S8_EEENS6_IJNS7_ILi128EEENS7_ILi96EEENS7_ILi64EEEEEELi256ENS_6half_tEfNS_4arch4Sm90ELb0ELb1ELb0ELb1ELb1ELb0ELb1ELb1ELb0ELb1ELb0ELb0EEENS1_21CollectiveEpilogueFwdINS6_IJSA_NS7_ILi256EEESB_EEES9_SE_SG_Li256ELb1ELb1ELb0ELb0EEENS1_36VarlenDynamicPersistentTileSchedulerILi128ELi96ELi256ELi128ELb0ELb1ELb1ELb1ELb0ELb1EEEEEEEEEvNT_6ParamsE --------------------------
	.section	.nv.constant0._ZN7cutlass13device_kernelIN5flash11enable_sm90INS1_16FlashAttnFwdSm90INS1_25CollectiveMainloopFwdSm90ILi2EN4cute5tupleIJNS5_1CILi1EEES8_S8_EEENS6_IJNS7_ILi128EEENS7_ILi96EEENS7_ILi64EEEEEELi256ENS_6half_tEfNS_4arch4Sm90ELb0ELb1ELb0ELb1ELb1ELb0ELb1ELb1ELb0ELb1ELb0ELb0EEENS1_21CollectiveEpilogueFwdINS6_IJSA_NS7_ILi256EEESB_EEES9_SE_SG_Li256ELb1ELb1ELb0ELb0EEENS1_36VarlenDynamicPersistentTileSchedulerILi128ELi96ELi256ELi128ELb0ELb1ELb1ELb1ELb0ELb1EEEEEEEEEvNT_6ParamsE,"a",@progbits
	.sectionflags	@""
	.align	4
.nv.constant0._ZN7cutlass13device_kernelIN5flash11enable_sm90INS1_16FlashAttnFwdSm90INS1_25CollectiveMainloopFwdSm90ILi2EN4cute5tupleIJNS5_1CILi1EEES8_S8_EEENS6_IJNS7_ILi128EEENS7_ILi96EEENS7_ILi64EEEEEELi256ENS_6half_tEfNS_4arch4Sm90ELb0ELb1ELb0ELb1ELb1ELb0ELb1ELb1ELb0ELb1ELb0ELb0EEENS1_21CollectiveEpilogueFwdINS6_IJSA_NS7_ILi256EEESB_EEES9_SE_SG_Li256ELb1ELb1ELb0ELb0EEENS1_36VarlenDynamicPersistentTileSchedulerILi128ELi96ELi256ELi128ELb0ELb1ELb1ELb1ELb0ELb1EEEEEEEEEvNT_6ParamsE:
	.zero		3584


//--------------------- .nv.constant0._ZN7cutlass13device_kernelIN5flash11enable_sm90INS1_16FlashAttnFwdSm90INS1_25CollectiveMainloopFwdSm90ILi2EN4cute5tupleIJNS5_1CILi1EEES8_S8_EEENS6_IJNS7_ILi128EEENS7_ILi96EEENS7_ILi64EEEEEELi256ENS_6half_tEfNS_4arch4Sm90ELb0ELb1ELb0ELb1ELb1ELb1ELb1ELb1ELb0ELb1ELb0ELb0EEENS1_21CollectiveEpilogueFwdINS6_IJSA_NS7_ILi256EEESB_EEES9_SE_SG_Li256ELb1ELb1ELb0ELb0EEENS1_36VarlenDynamicPersistentTileSchedulerILi128ELi96ELi256ELi128ELb0ELb1ELb1ELb1ELb0ELb1EEEEEEEEEvNT_6ParamsE --------------------------
	.section	.nv.constant0._ZN7cutlass13device_kernelIN5flash11enable_sm90INS1_16FlashAttnFwdSm90INS1_25CollectiveMainloopFwdSm90ILi2EN4cute5tupleIJNS5_1CILi1EEES8_S8_EEENS6_IJNS7_ILi128EEENS7_ILi96EEENS7_ILi64EEEEEELi256ENS_6half_tEfNS_4arch4Sm90ELb0ELb1ELb0ELb1ELb1ELb1ELb1ELb1ELb0ELb1ELb0ELb0EEENS1_21CollectiveEpilogueFwdINS6_IJSA_NS7_ILi256EEESB_EEES9_SE_SG_Li256ELb1ELb1ELb0ELb0EEENS1_36VarlenDynamicPersistentTileSchedulerILi128ELi96ELi256ELi128ELb0ELb1ELb1ELb1ELb0ELb1EEEEEEEEEvNT_6ParamsE,"a",@progbits
	.sectionflags	@""
	.align	4
.nv.constant0._ZN7cutlass13device_kernelIN5flash11enable_sm90INS1_16FlashAttnFwdSm90INS1_25CollectiveMainloopFwdSm90ILi2EN4cute5tupleIJNS5_1CILi1EEES8_S8_EEENS6_IJNS7_ILi128EEENS7_ILi96EEENS7_ILi64EEEEEELi256ENS_6half_tEfNS_4arch4Sm90ELb0ELb1ELb0ELb1ELb1ELb1ELb1ELb1ELb0ELb1ELb0ELb0EEENS1_21CollectiveEpilogueFwdINS6_IJSA_NS7_ILi256EEESB_EEES9_SE_SG_Li256ELb1ELb1ELb0ELb0EEENS1_36VarlenDynamicPersistentTileSchedulerILi128ELi96ELi256ELi128ELb0ELb1ELb1ELb1ELb0ELb1EEEEEEEEEvNT_6ParamsE:
	.zero		3584


//--------------------- .nv.constant0._ZN7cutlass13device_kernelIN5flash11enable_sm90INS1_16FlashAttnFwdSm90INS1_25CollectiveMainloopFwdSm90ILi2EN4cute5tupleIJNS5_1CILi1EEES8_S8_EEENS6_IJNS7_ILi128EEENS7_ILi96EEENS7_ILi64EEEEEELi256ENS_6half_tEfNS_4arch4Sm90ELb1ELb0ELb0ELb0ELb1ELb0ELb0ELb1ELb0ELb1ELb0ELb0EEENS1_21CollectiveEpilogueFwdINS6_IJSA_NS7_ILi256EEESB_EEES9_SE_SG_Li256ELb0ELb1ELb0ELb0EEENS1_30DynamicPersistentTileSchedulerILi256ELi128ELb0ELb1ELb1EEEEEEEEEvNT_6ParamsE --------------------------
	.section	.nv.constant0._ZN7cutlass13device_kernelIN5flash11enable_sm90INS1_16FlashAttnFwdSm90INS1_25CollectiveMainloopFwdSm90ILi2EN4cute5tupleIJNS5_1CILi1EEES8_S8_EEENS6_IJNS7_ILi128EEENS7_ILi96EEENS7_ILi64EEEEEELi256ENS_6half_tEfNS_4arch4Sm90ELb1ELb0ELb0ELb0ELb1ELb0ELb0ELb1ELb0ELb1ELb0ELb0EEENS1_21CollectiveEpilogueFwdINS6_IJSA_NS7_ILi256EEESB_EEES9_SE_SG_Li256ELb0ELb1ELb0ELb0EEENS1_30DynamicPersistentTileSchedulerILi256ELi128ELb0ELb1ELb1EEEEEEEEEvNT_6ParamsE,"a",@progbits
	.sectionflags	@""
	.align	4
.nv.constant0._ZN7cutlass13device_kernelIN5flash11enable_sm90INS1_16FlashAttnFwdSm90INS1_25CollectiveMainloopFwdSm90ILi2EN4cute5tupleIJNS5_1CILi1EEES8_S8_EEENS6_IJNS7_ILi128EEENS7_ILi96EEENS7_ILi64EEEEEELi256ENS_6half_tEfNS_4arch4Sm90ELb1ELb0ELb0ELb0ELb1ELb0ELb0ELb1ELb0ELb1ELb0ELb0EEENS1_21CollectiveEpilogueFwdINS6_IJSA_NS7_ILi256EEESB_EEES9_SE_SG_Li256ELb0ELb1ELb0ELb0EEENS1_30DynamicPersistentTileSchedulerILi256ELi128ELb0ELb1ELb1EEEEEEEEEvNT_6ParamsE:
	.zero		3328


//--------------------- .nv.constant0._ZN7cutlass13device_kernelIN5flash11enable_sm90INS1_16FlashAttnFwdSm90INS1_25CollectiveMainloopFwdSm90ILi2EN4cute5tupleIJNS5_1CILi1EEES8_S8_EEENS6_IJNS7_ILi128EEENS7_ILi96EEENS7_ILi64EEEEEELi256ENS_6half_tEfNS_4arch4Sm90ELb1ELb0ELb0ELb0ELb1ELb0ELb1ELb1ELb0ELb1ELb0ELb0EEENS1_21CollectiveEpilogueFwdINS6_IJSA_NS7_ILi256EEESB_EEES9_SE_SG_Li256ELb0ELb1ELb0ELb0EEENS1_30DynamicPersistentTileSchedulerILi256ELi128ELb0ELb1ELb1EEEEEEEEEvNT_6ParamsE --------------------------
	.section	.nv.constant0._ZN7cutlass13device_kernelIN5flash11enable_sm90INS1_16FlashAttnFwdSm90INS1_25CollectiveMainloopFwdSm90ILi2EN4cute5tupleIJNS5_1CILi1EEES8_S8_EEENS6_IJNS7_ILi128EEENS7_ILi96EEENS7_ILi64EEEEEELi256ENS_6half_tEfNS_4arch4Sm90ELb1ELb0ELb0ELb0ELb1ELb0ELb1ELb1ELb0ELb1ELb0ELb0EEENS1_21CollectiveEpilogueFwdINS6_IJSA_NS7_ILi256EEESB_EEES9_SE_SG_Li256ELb0ELb1ELb0ELb0EEENS1_30DynamicPersistentTileSchedulerILi256ELi128ELb0ELb1ELb1EEEEEEEEEvNT_6ParamsE,"a",@progbits
	.sectionflags	@""
	.align	4
.nv.constant0._ZN7cutlass13device_kernelIN5flash11enable_sm90INS1_16FlashAttnFwdSm90INS1_25CollectiveMainloopFwdSm90ILi2EN4cute5tupleIJNS5_1CILi1EEES8_S8_EEENS6_IJNS7_ILi128EEENS7_ILi96EEENS7_ILi64EEEEEELi256ENS_6half_tEfNS_4arch4Sm90ELb1ELb0ELb0ELb0ELb1ELb0ELb1ELb1ELb0ELb1ELb0ELb0EEENS1_21CollectiveEpilogueFwdINS6_IJSA_NS7_ILi256EEESB_EEES9_SE_SG_Li256ELb0ELb1ELb0ELb0EEENS1_30DynamicPersistentTileSchedulerILi256ELi128ELb0ELb1ELb1EEEEEEEEEvNT_6ParamsE:
	.zero		3584


//--------------------- .nv.constant0._ZN7cutlass13device_kernelIN5flash11enable_sm90INS1_16FlashAttnFwdSm90INS1_25CollectiveMainloopFwdSm90ILi2EN4cute5tupleIJNS5_1CILi1EEES8_S8_EEENS6_IJNS7_ILi128EEENS7_ILi96EEENS7_ILi64EEEEEELi256ENS_6half_tEfNS_4arch4Sm90ELb1ELb0ELb0ELb1ELb1ELb0ELb0ELb1ELb0ELb1ELb0ELb0EEENS1_21CollectiveEpilogueFwdINS6_IJSA_NS7_ILi256EEESB_EEES9_SE_SG_Li256ELb1ELb1ELb0ELb0EEENS1_36VarlenDynamicPersistentTileSchedulerILi128ELi96ELi256ELi128ELb0ELb1ELb1ELb1ELb1ELb1EEEEEEEEEvNT_6ParamsE --------------------------
	.section	.nv.constant0._ZN7cutlass13device_kernelIN5flash11enable_sm90INS1_16FlashAttnFwdSm90INS1_25CollectiveMainloopFwdSm90ILi2EN4cute5tupleIJNS5_1CILi1EEES8_S8_EEENS6_IJNS7_ILi128EEENS7_ILi96EEENS7_ILi64EEEEEELi256ENS_6half_tEfNS_4arch4Sm90ELb1ELb0ELb0ELb1ELb1ELb0ELb0ELb1ELb0ELb1ELb0ELb0EEENS1_21CollectiveEpilogueFwdINS6_IJSA_NS7_ILi256EEESB_EEES9_SE_SG_Li256ELb1ELb1ELb0ELb0EEENS1_36VarlenDynamicPersistentTileSchedulerILi128ELi96ELi256ELi128ELb0ELb1ELb1ELb1ELb1ELb1EEEEEEEEEvNT_6ParamsE,"a",@progbits
	.sectionflags	@""
	.align	4
.nv.constant0._ZN7cutlass13device_kernelIN5flash11enable_sm90INS1_16FlashAttnFwdSm90INS1_25CollectiveMainloopFwdSm90ILi2EN4cute5tupleIJNS5_1CILi1EEES8_S8_EEENS6_IJNS7_ILi128EEENS7_ILi96EEENS7_ILi64EEEEEELi256ENS_6half_tEfNS_4arch4Sm90ELb1ELb0ELb0ELb1ELb1ELb0ELb0ELb1ELb0ELb1ELb0ELb0EEENS1_21CollectiveEpilogueFwdINS6_IJSA_NS7_ILi256EEESB_EEES9_SE_SG_Li256ELb1ELb1ELb0ELb0EEENS1_36VarlenDynamicPersistentTileSchedulerILi128ELi96ELi256ELi128ELb0ELb1ELb1ELb1ELb1ELb1EEEEEEEEEvNT_6ParamsE:
	.zero		3328


//--------------------- .nv.constant0._ZN7cutlass13device_kernelIN5flash11enable_sm90INS1_16FlashAttnFwdSm90INS1_25CollectiveMainloopFwdSm90ILi2EN4cute5tupleIJNS5_1CILi1EEES8_S8_EEENS6_IJNS7_ILi128EEENS7_ILi96EEENS7_ILi64EEEEEELi256ENS_6half_tEfNS_4arch4Sm90ELb1ELb0ELb0ELb1ELb1ELb1ELb0ELb1ELb0ELb1ELb0ELb0EEENS1_21CollectiveEpilogueFwdINS6_IJSA_NS7_ILi256EEESB_EEES9_SE_SG_Li256ELb1ELb1ELb0ELb0EEENS1_36VarlenDynamicPersistentTileSchedulerILi128ELi96ELi256ELi128ELb0ELb1ELb1ELb1ELb1ELb1EEEEEEEEEvNT_6ParamsE --------------------------
	.section	.nv.constant0._ZN7cutlass13device_kernelIN5flash11enable_sm90INS1_16FlashAttnFwdSm90INS1_25CollectiveMainloopFwdSm90ILi2EN4cute5tupleIJNS5_1CILi1EEES8_S8_EEENS6_IJNS7_ILi128EEENS7_ILi96EEENS7_ILi64EEEEEELi256ENS_6half_tEfNS_4arch4Sm90ELb1ELb0ELb0ELb1ELb1ELb1ELb0ELb1ELb0ELb1ELb0ELb0EEENS1_21CollectiveEpilogueFwdINS6_IJSA_NS7_ILi256EEESB_EEES9_SE_SG_Li256ELb1ELb1ELb0ELb0EEENS1_36VarlenDynamicPersistentTileSchedulerILi128ELi96ELi256ELi128ELb0ELb1ELb1ELb1ELb1ELb1EEEEEEEEEvNT_6ParamsE,"a",@progbits
	.sectionflags	@""
	.align	4
.nv.constant0._ZN7cutlass13device_kernelIN5flash11enable_sm90INS1_16FlashAttnFwdSm90INS1_25CollectiveMainloopFwdSm90ILi2EN4cute5tupleIJNS5_1CILi1EEES8_S8_EEENS6_IJNS7_ILi128EEENS7_ILi96EEENS7_ILi64EEEEEELi256ENS_6half_tEfNS_4arch4Sm90ELb1ELb0ELb0ELb1ELb1ELb1ELb0ELb1ELb0ELb1ELb0ELb0EEENS1_21CollectiveEpilogueFwdINS6_IJSA_NS7_ILi256EEESB_EEES9_SE_SG_Li256ELb1ELb1ELb0ELb0EEENS1_36VarlenDynamicPersistentTileSchedulerILi128ELi96ELi256ELi128ELb0ELb1ELb1ELb1ELb1ELb1EEEEEEEEEvNT_6ParamsE:
	.zero		3328


//--------------------- .nv.constant0._ZN7cutlass13device_kernelIN5flash11enable_sm90INS1_16FlashAttnFwdSm90INS1_25CollectiveMainloopFwdSm90ILi2EN4cute5tupleIJNS5_1CILi1EEES8_S8_EEENS6_IJNS7_ILi128EEENS7_ILi96EEENS7_ILi64EEEEEELi256ENS_6half_tEfNS_4arch4Sm90ELb1ELb0ELb0ELb1ELb1ELb0ELb1ELb1ELb0ELb1ELb0ELb0EEENS1_21CollectiveEpilogueFwdINS6_IJSA_NS7_ILi256EEESB_EEES9_SE_SG_Li256ELb1ELb1ELb0ELb0EEENS1_36VarlenDynamicPersistentTileSchedulerILi128ELi96ELi256ELi128ELb0ELb1ELb1ELb1ELb1ELb1EEEEEEEEEvNT_6ParamsE --------------------------
	.section	.nv.constant0._ZN7cutlass13device_kernelIN5flash11enable_sm90INS1_16FlashAttnFwdSm90INS1_25CollectiveMainloopFwdSm90ILi2EN4cute5tupleIJNS5_1CILi1EEES8_S8_EEENS6_IJNS7_ILi128EEENS7_ILi96EEENS7_ILi64EEEEEELi256ENS_6half_tEfNS_4arch4Sm90ELb1ELb0ELb0ELb1ELb1ELb0ELb1ELb1ELb0ELb1ELb0ELb0EEENS1_21CollectiveEpilogueFwdINS6_IJSA_NS7_ILi256EEESB_EEES9_SE_SG_Li256ELb1ELb1ELb0ELb0EEENS1_36VarlenDynamicPersistentTileSchedulerILi128ELi96ELi256ELi128ELb0ELb1ELb1ELb1ELb1ELb1EEEEEEEEEvNT_6ParamsE,"a",@progbits
	.sectionflags	@""
	.align	4
.nv.constant0._ZN7cutlass13device_kernelIN5flash11enable_sm90INS1_16FlashAttnFwdSm90INS1_25CollectiveMainloopFwdSm90ILi2EN4cute5tupleIJNS5_1CILi1EEES8_S8_EEENS6_IJNS7_ILi128EEENS7_ILi96EEENS7_ILi64EEEEEELi256ENS_6half_tEfNS_4arch4Sm90ELb1ELb0ELb0ELb1ELb1ELb0ELb1ELb1ELb0ELb1ELb0ELb0EEENS1_21CollectiveEpilogueFwdINS6_IJSA_NS7_ILi256EEESB_EEES9_SE_SG_Li256ELb1ELb1ELb0ELb0EEENS1_36VarlenDynamicPersistentTileSchedulerILi128ELi96ELi256ELi128ELb0ELb1ELb1ELb1ELb1ELb1EEEEEEEEEvNT_6ParamsE:
	.zero		3584


//--------------------- .nv.constant0._ZN7cutlass13device_kernelIN5flash11enable_sm90INS1_16FlashAttnFwdSm90INS1_25CollectiveMainloopFwdSm90ILi2EN4cute5tupleIJNS5_1CILi1EEES8_S8_EEENS6_IJNS7_ILi128EEENS7_ILi96EEENS7_ILi64EEEEEELi256ENS_6half_tEfNS_4arch4Sm90ELb1ELb0ELb0ELb1ELb1ELb1ELb1ELb1ELb0ELb1ELb0ELb0EEENS1_21CollectiveEpilogueFwdINS6_IJSA_NS7_ILi256EEESB_EEES9_SE_SG_Li256ELb1ELb1ELb0ELb0EEENS1_36VarlenDynamicPersistentTileSchedulerILi128ELi96ELi256ELi128ELb0ELb1ELb1ELb1ELb1ELb1EEEEEEEEEvNT_6ParamsE --------------------------
	.section	.nv.constant0._ZN7cutlass13device_kernelIN5flash11enable_sm90INS1_16FlashAttnFwdSm90INS1_25CollectiveMainloopFwdSm90ILi2EN4cute5tupleIJNS5_1CILi1EEES8_S8_EEENS6_IJNS7_ILi128EEENS7_ILi96EEENS7_ILi64EEEEEELi256ENS_6half_tEfNS_4arch4Sm90ELb1ELb0ELb0ELb1ELb1ELb1ELb1ELb1ELb0ELb1ELb0ELb0EEENS1_21CollectiveEpilogueFwdINS6_IJSA_NS7_ILi256EEESB_EEES9_SE_SG_Li256ELb1ELb1ELb0ELb0EEENS1_36VarlenDynamicPersistentTileSchedulerILi128ELi96ELi256ELi128ELb0ELb1ELb1ELb1ELb1ELb1EEEEEEEEEvNT_6ParamsE,"a",@progbits
	.sectionflags	@""
	.align	4
.nv.constant0._ZN7cutlass13device_kernelIN5flash11enable_sm90INS1_16FlashAttnFwdSm90INS1_25CollectiveMainloopFwdSm90ILi2EN4cute5tupleIJNS5_1CILi1EEES8_S8_EEENS6_IJNS7_ILi128EEENS7_ILi96EEENS7_ILi64EEEEEELi256ENS_6half_tEfNS_4arch4Sm90ELb1ELb0ELb0ELb1ELb1ELb1ELb1ELb1ELb0ELb1ELb0ELb0EEENS1_21CollectiveEpilogueFwdINS6_IJSA_NS7_ILi256EEESB_EEES9_SE_SG_Li256ELb1ELb1ELb0ELb0EEENS1_36VarlenDynamicPersistentTileSchedulerILi128ELi96ELi256ELi128ELb0ELb1ELb1ELb1ELb1ELb1EEEEEEEEEvNT_6ParamsE:
	.zero		3584


//--------------------- SYMBOLS --------------------------

	.type		.nv.reservedSmem.offset0,@object
	.size		.nv.reservedSmem.offset0,0x4
	.type		__assertfail,@function
